	.target	sm_90a

	.elftype	@"ET_EXEC"


//--------------------- .note.nv.tkinfo           --------------------------
	.section	.note.nv.tkinfo,"",@"SHT_NOTE"
	.sectionflags	@"SHF_NOTE_NV_TKINFO"
	.tkinfo
        /*0018*/ 	.word	0x00000002
        /*0030*/ 	.string	""
        /*0030*/ 	.string	"ptxas"
        /*0030*/ 	.string	"Cuda compilation tools, release 13.0, V13.0.88"
        /*0030*/ 	.string	"Build cuda_13.0.r13.0/compiler.36424714_0"
        /*0030*/ 	.string	"-arch sm_90a -m 64 "



//--------------------- .note.nv.cuinfo           --------------------------
	.section	.note.nv.cuinfo,"",@"SHT_NOTE"
	.sectionflags	@"SHF_NOTE_NV_CUINFO"
        /*0018*/ 	.short	0x0002
        /*001a*/ 	.short	0x005a
        /*001c*/ 	.short	0x0082
	.zero		2


//--------------------- .nv.info                  --------------------------
	.section	.nv.info,"",@"SHT_CUDA_INFO"
	.align	4


	//----- nvinfo : EIATTR_REGCOUNT
	.align		4
        /*0000*/ 	.byte	0x04, 0x2f
        /*0002*/ 	.short	(.L_57 - .L_56)
	.align		4
.L_56:
        /*0004*/ 	.word	index@(_ZN7cutlass13device_kernelIN5flash11enable_sm90INS1_16FlashAttnFwdSm90INS1_25CollectiveMainloopFwdSm90ILi2EN4cute5tupleIJNS5_1CILi1EEES8_S8_EEENS6_IJNS7_ILi192EEENS7_ILi128EEENS7_ILi64EEEEEELi64ENS_6half_tEfNS_4arch4Sm90ELb1ELb0ELb1ELb1ELb0ELb1ELb0ELb1ELb1ELb0ELb0ELb0EEENS1_21CollectiveEpilogueFwdINS6_IJSA_SC_SB_EEES9_SE_SG_Li384ELb1ELb0ELb0ELb0EEENS1_36VarlenDynamicPersistentTileSchedulerILi192ELi128ELi384ELi32ELb0ELb0ELb1ELb1ELb1ELb1EEEEEEEEEvNT_6ParamsE)
        /*0008*/ 	.word	0x00000080


	//----- nvinfo : EIATTR_FRAME_SIZE
	.align		4
.L_57:
        /*000c*/ 	.byte	0x04, 0x11
        /*000e*/ 	.short	(.L_59 - .L_58)
	.align		4
.L_58:
        /*0010*/ 	.word	index@(_ZN7cutlass13device_kernelIN5flash11enable_sm90INS1_16FlashAttnFwdSm90INS1_25CollectiveMainloopFwdSm90ILi2EN4cute5tupleIJNS5_1CILi1EEES8_S8_EEENS6_IJNS7_ILi192EEENS7_ILi128EEENS7_ILi64EEEEEELi64ENS_6half_tEfNS_4arch4Sm90ELb1ELb0ELb1ELb1ELb0ELb1ELb0ELb1ELb1ELb0ELb0ELb0EEENS1_21CollectiveEpilogueFwdINS6_IJSA_SC_SB_EEES9_SE_SG_Li384ELb1ELb0ELb0ELb0EEENS1_36VarlenDynamicPersistentTileSchedulerILi192ELi128ELi384ELi32ELb0ELb0ELb1ELb1ELb1ELb1EEEEEEEEEvNT_6ParamsE)
        /*0014*/ 	.word	0x00000048


	//----- nvinfo : EIATTR_REGCOUNT
	.align		4
.L_59:
        /*0018*/ 	.byte	0x04, 0x2f
        /*001a*/ 	.short	(.L_61 - .L_60)
	.align		4
.L_60:
        /*001c*/ 	.word	index@(_ZN7cutlass13device_kernelIN5flash11enable_sm90INS1_16FlashAttnFwdSm90INS1_25CollectiveMainloopFwdSm90ILi2EN4cute5tupleIJNS5_1CILi1EEES8_S8_EEENS6_IJNS7_ILi192EEENS7_ILi128EEENS7_ILi64EEEEEELi64ENS_6half_tEfNS_4arch4Sm90ELb1ELb0ELb1ELb1ELb0ELb0ELb0ELb1ELb1ELb0ELb0ELb0EEENS1_21CollectiveEpilogueFwdINS6_IJSA_SC_SB_EEES9_SE_SG_Li384ELb1ELb0ELb0ELb0EEENS1_36VarlenDynamicPersistentTileSchedulerILi192ELi128ELi384ELi32ELb0ELb0ELb1ELb1ELb1ELb1EEEEEEEEEvNT_6ParamsE)
        /*0020*/ 	.word	0x00000080


	//----- nvinfo : EIATTR_FRAME_SIZE
	.align		4
.L_61:
        /*0024*/ 	.byte	0x04, 0x11
        /*0026*/ 	.short	(.L_63 - .L_62)
	.align		4
.L_62:
        /*0028*/ 	.word	index@(_ZN7cutlass13device_kernelIN5flash11enable_sm90INS1_16FlashAttnFwdSm90INS1_25CollectiveMainloopFwdSm90ILi2EN4cute5tupleIJNS5_1CILi1EEES8_S8_EEENS6_IJNS7_ILi192EEENS7_ILi128EEENS7_ILi64EEEEEELi64ENS_6half_tEfNS_4arch4Sm90ELb1ELb0ELb1ELb1ELb0ELb0ELb0ELb1ELb1ELb0ELb0ELb0EEENS1_21CollectiveEpilogueFwdINS6_IJSA_SC_SB_EEES9_SE_SG_Li384ELb1ELb0ELb0ELb0EEENS1_36VarlenDynamicPersistentTileSchedulerILi192ELi128ELi384ELi32ELb0ELb0ELb1ELb1ELb1ELb1EEEEEEEEEvNT_6ParamsE)
        /*002c*/ 	.word	0x00000010


	//----- nvinfo : EIATTR_REGCOUNT
	.align		4
.L_63:
        /*0030*/ 	.byte	0x04, 0x2f
        /*0032*/ 	.short	(.L_65 - .L_64)
	.align		4
.L_64:
        /*0034*/ 	.word	index@(_ZN7cutlass13device_kernelIN5flash11enable_sm90INS1_16FlashAttnFwdSm90INS1_25CollectiveMainloopFwdSm90ILi2EN4cute5tupleIJNS5_1CILi1EEES8_S8_EEENS6_IJNS7_ILi192EEENS7_ILi128EEENS7_ILi64EEEEEELi64ENS_6half_tEfNS_4arch4Sm90ELb1ELb0ELb1ELb0ELb0ELb0ELb0ELb1ELb1ELb0ELb0ELb0EEENS1_21CollectiveEpilogueFwdINS6_IJSA_SC_SB_EEES9_SE_SG_Li384ELb0ELb0ELb0ELb0EEENS1_30DynamicPersistentTileSchedulerILi384ELi32ELb0ELb0ELb1EEEEEEEEEvNT_6ParamsE)
        /*0038*/ 	.word	0x00000080


	//----- nvinfo : EIATTR_FRAME_SIZE
	.align		4
.L_65:
        /*003c*/ 	.byte	0x04, 0x11
        /*003e*/ 	.short	(.L_67 - .L_66)
	.align		4
.L_66:
        /*0040*/ 	.word	index@(_ZN7cutlass13device_kernelIN5flash11enable_sm90INS1_16FlashAttnFwdSm90INS1_25CollectiveMainloopFwdSm90ILi2EN4cute5tupleIJNS5_1CILi1EEES8_S8_EEENS6_IJNS7_ILi192EEENS7_ILi128EEENS7_ILi64EEEEEELi64ENS_6half_tEfNS_4arch4Sm90ELb1ELb0ELb1ELb0ELb0ELb0ELb0ELb1ELb1ELb0ELb0ELb0EEENS1_21CollectiveEpilogueFwdINS6_IJSA_SC_SB_EEES9_SE_SG_Li384ELb0ELb0ELb0ELb0EEENS1_30DynamicPersistentTileSchedulerILi384ELi32ELb0ELb0ELb1EEEEEEEEEvNT_6ParamsE)
        /*0044*/ 	.word	0x00000000


	//----- nvinfo : EIATTR_REGCOUNT
	.align		4
.L_67:
        /*0048*/ 	.byte	0x04, 0x2f
        /*004a*/ 	.short	(.L_69 - .L_68)
	.align		4
.L_68:
        /*004c*/ 	.word	index@(_ZN7cutlass13device_kernelIN5flash11enable_sm90INS1_16FlashAttnFwdSm90INS1_25CollectiveMainloopFwdSm90ILi2EN4cute5tupleIJNS5_1CILi1EEES8_S8_EEENS6_IJNS7_ILi192EEENS7_ILi128EEENS7_ILi64EEEEEELi64ENS_6half_tEfNS_4arch4Sm90ELb0ELb1ELb1ELb1ELb0ELb1ELb0ELb1ELb1ELb0ELb0ELb0EEENS1_21CollectiveEpilogueFwdINS6_IJSA_SC_SB_EEES9_SE_SG_Li384ELb1ELb0ELb0ELb0EEENS1_36VarlenDynamicPersistentTileSchedulerILi192ELi128ELi384ELi32ELb0ELb0ELb1ELb1ELb0ELb1EEEEEEEEEvNT_6ParamsE)
        /*0050*/ 	.word	0x00000080


	//----- nvinfo : EIATTR_FRAME_SIZE
	.align		4
.L_69:
        /*0054*/ 	.byte	0x04, 0x11
        /*0056*/ 	.short	(.L_71 - .L_70)
	.align		4
.L_70:
        /*0058*/ 	.word	index@(_ZN7cutlass13device_kernelIN5flash11enable_sm90INS1_16FlashAttnFwdSm90INS1_25CollectiveMainloopFwdSm90ILi2EN4cute5tupleIJNS5_1CILi1EEES8_S8_EEENS6_IJNS7_ILi192EEENS7_ILi128EEENS7_ILi64EEEEEELi64ENS_6half_tEfNS_4arch4Sm90ELb0ELb1ELb1ELb1ELb0ELb1ELb0ELb1ELb1ELb0ELb0ELb0EEENS1_21CollectiveEpilogueFwdINS6_IJSA_SC_SB_EEES9_SE_SG_Li384ELb1ELb0ELb0ELb0EEENS1_36VarlenDynamicPersistentTileSchedulerILi192ELi128ELi384ELi32ELb0ELb0ELb1ELb1ELb0ELb1EEEEEEEEEvNT_6ParamsE)
        /*005c*/ 	.word	0x00000040


	//----- nvinfo : EIATTR_REGCOUNT
	.align		4
.L_71:
        /*0060*/ 	.byte	0x04, 0x2f
        /*0062*/ 	.short	(.L_73 - .L_72)
	.align		4
.L_72:
        /*0064*/ 	.word	index@(_ZN7cutlass13device_kernelIN5flash11enable_sm90INS1_16FlashAttnFwdSm90INS1_25CollectiveMainloopFwdSm90ILi2EN4cute5tupleIJNS5_1CILi1EEES8_S8_EEENS6_IJNS7_ILi192EEENS7_ILi128EEENS7_ILi64EEEEEELi64ENS_6half_tEfNS_4arch4Sm90ELb0ELb1ELb1ELb1ELb0ELb0ELb0ELb1ELb1ELb0ELb0ELb0EEENS1_21CollectiveEpilogueFwdINS6_IJSA_SC_SB_EEES9_SE_SG_Li384ELb1ELb0ELb0ELb0EEENS1_36VarlenDynamicPersistentTileSchedulerILi192ELi128ELi384ELi32ELb0ELb0ELb1ELb1ELb0ELb1EEEEEEEEEvNT_6ParamsE)
        /*0068*/ 	.word	0x00000080


	//----- nvinfo : EIATTR_FRAME_SIZE
	.align		4
.L_73:
        /*006c*/ 	.byte	0x04, 0x11
        /*006e*/ 	.short	(.L_75 - .L_74)
	.align		4
.L_74:
        /*0070*/ 	.word	index@(_ZN7cutlass13device_kernelIN5flash11enable_sm90INS1_16FlashAttnFwdSm90INS1_25CollectiveMainloopFwdSm90ILi2EN4cute5tupleIJNS5_1CILi1EEES8_S8_EEENS6_IJNS7_ILi192EEENS7_ILi128EEENS7_ILi64EEEEEELi64ENS_6half_tEfNS_4arch4Sm90ELb0ELb1ELb1ELb1ELb0ELb0ELb0ELb1ELb1ELb0ELb0ELb0EEENS1_21CollectiveEpilogueFwdINS6_IJSA_SC_SB_EEES9_SE_SG_Li384ELb1ELb0ELb0ELb0EEENS1_36VarlenDynamicPersistentTileSchedulerILi192ELi128ELi384ELi32ELb0ELb0ELb1ELb1ELb0ELb1EEEEEEEEEvNT_6ParamsE)
        /*0074*/ 	.word	0x00000010


	//----- nvinfo : EIATTR_REGCOUNT
	.align		4
.L_75:
        /*0078*/ 	.byte	0x04, 0x2f
        /*007a*/ 	.short	(.L_77 - .L_76)
	.align		4
.L_76:
        /*007c*/ 	.word	index@(_ZN7cutlass13device_kernelIN5flash11enable_sm90INS1_16FlashAttnFwdSm90INS1_25CollectiveMainloopFwdSm90ILi2EN4cute5tupleIJNS5_1CILi1EEES8_S8_EEENS6_IJNS7_ILi192EEENS7_ILi128EEENS7_ILi64EEEEEELi64ENS_6half_tEfNS_4arch4Sm90ELb0ELb1ELb1ELb0ELb0ELb0ELb0ELb1ELb1ELb0ELb0ELb0EEENS1_21CollectiveEpilogueFwdINS6_IJSA_SC_SB_EEES9_SE_SG_Li384ELb0ELb0ELb0ELb0EEENS1_30DynamicPersistentTileSchedulerILi384ELi32ELb0ELb0ELb1EEEEEEEEEvNT_6ParamsE)
        /*0080*/ 	.word	0x00000080


	//----- nvinfo : EIATTR_FRAME_SIZE
	.align		4
.L_77:
        /*0084*/ 	.byte	0x04, 0x11
        /*0086*/ 	.short	(.L_79 - .L_78)
	.align		4
.L_78:
        /*0088*/ 	.word	index@(_ZN7cutlass13device_kernelIN5flash11enable_sm90INS1_16FlashAttnFwdSm90INS1_25CollectiveMainloopFwdSm90ILi2EN4cute5tupleIJNS5_1CILi1EEES8_S8_EEENS6_IJNS7_ILi192EEENS7_ILi128EEENS7_ILi64EEEEEELi64ENS_6half_tEfNS_4arch4Sm90ELb0ELb1ELb1ELb0ELb0ELb0ELb0ELb1ELb1ELb0ELb0ELb0EEENS1_21CollectiveEpilogueFwdINS6_IJSA_SC_SB_EEES9_SE_SG_Li384ELb0ELb0ELb0ELb0EEENS1_30DynamicPersistentTileSchedulerILi384ELi32ELb0ELb0ELb1EEEEEEEEEvNT_6ParamsE)
        /*008c*/ 	.word	0x00000000


	//----- nvinfo : EIATTR_REGCOUNT
	.align		4
.L_79:
        /*0090*/ 	.byte	0x04, 0x2f
        /*0092*/ 	.short	(.L_81 - .L_80)
	.align		4
.L_80:
        /*0094*/ 	.word	index@(_ZN7cutlass13device_kernelIN5flash11enable_sm90INS1_16FlashAttnFwdSm90INS1_25CollectiveMainloopFwdSm90ILi2EN4cute5tupleIJNS5_1CILi1EEES8_S8_EEENS6_IJNS7_ILi192EEESA_NS7_ILi64EEEEEELi64ENS_6half_tEfNS_4arch4Sm90ELb0ELb0ELb1ELb1ELb0ELb1ELb0ELb0ELb1ELb0ELb0ELb0EEENS1_21CollectiveEpilogueFwdINS6_IJSA_SB_SA_EEES9_SD_SF_Li384ELb1ELb0ELb0ELb0EEENS1_36VarlenDynamicPersistentTileSchedulerILi192ELi192ELi384ELi32ELb0ELb0ELb1ELb0ELb1ELb1EEEEEEEEEvNT_6ParamsE)
        /*0098*/ 	.word	0x00000080


	//----- nvinfo : EIATTR_FRAME_SIZE
	.align		4
.L_81:
        /*009c*/ 	.byte	0x04, 0x11
        /*009e*/ 	.short	(.L_83 - .L_82)
	.align		4
.L_82:
        /*00a0*/ 	.word	index@(_ZN7cutlass13device_kernelIN5flash11enable_sm90INS1_16FlashAttnFwdSm90INS1_25CollectiveMainloopFwdSm90ILi2EN4cute5tupleIJNS5_1CILi1EEES8_S8_EEENS6_IJNS7_ILi192EEESA_NS7_ILi64EEEEEELi64ENS_6half_tEfNS_4arch4Sm90ELb0ELb0ELb1ELb1ELb0ELb1ELb0ELb0ELb1ELb0ELb0ELb0EEENS1_21CollectiveEpilogueFwdINS6_IJSA_SB_SA_EEES9_SD_SF_Li384ELb1ELb0ELb0ELb0EEENS1_36VarlenDynamicPersistentTileSchedulerILi192ELi192ELi384ELi32ELb0ELb0ELb1ELb0ELb1ELb1EEEEEEEEEvNT_6ParamsE)
        /*00a4*/ 	.word	0x00000090


	//----- nvinfo : EIATTR_REGCOUNT
	.align		4
.L_83:
        /*00a8*/ 	.byte	0x04, 0x2f
        /*00aa*/ 	.short	(.L_85 - .L_84)
	.align		4
.L_84:
        /*00ac*/ 	.word	index@(_ZN7cutlass13device_kernelIN5flash11enable_sm90INS1_16FlashAttnFwdSm90INS1_25CollectiveMainloopFwdSm90ILi2EN4cute5tupleIJNS5_1CILi1EEES8_S8_EEENS6_IJNS7_ILi192EEESA_NS7_ILi64EEEEEELi64ENS_6half_tEfNS_4arch4Sm90ELb0ELb0ELb1ELb1ELb0ELb0ELb0ELb0ELb1ELb0ELb0ELb0EEENS1_21CollectiveEpilogueFwdINS6_IJSA_SB_SA_EEES9_SD_SF_Li384ELb1ELb0ELb0ELb0EEENS1_36VarlenDynamicPersistentTileSchedulerILi192ELi192ELi384ELi32ELb0ELb0ELb1ELb0ELb1ELb1EEEEEEEEEvNT_6ParamsE)
        /*00b0*/ 	.word	0x00000080


	//----- nvinfo : EIATTR_FRAME_SIZE
	.align		4
.L_85:
        /*00b4*/ 	.byte	0x04, 0x11
        /*00b6*/ 	.short	(.L_87 - .L_86)
	.align		4
.L_86:
        /*00b8*/ 	.word	index@(_ZN7cutlass13device_kernelIN5flash11enable_sm90INS1_16FlashAttnFwdSm90INS1_25CollectiveMainloopFwdSm90ILi2EN4cute5tupleIJNS5_1CILi1EEES8_S8_EEENS6_IJNS7_ILi192EEESA_NS7_ILi64EEEEEELi64ENS_6half_tEfNS_4arch4Sm90ELb0ELb0ELb1ELb1ELb0ELb0ELb0ELb0ELb1ELb0ELb0ELb0EEENS1_21CollectiveEpilogueFwdINS6_IJSA_SB_SA_EEES9_SD_SF_Li384ELb1ELb0ELb0ELb0EEENS1_36VarlenDynamicPersistentTileSchedulerILi192ELi192ELi384ELi32ELb0ELb0ELb1ELb0ELb1ELb1EEEEEEEEEvNT_6ParamsE)
        /*00bc*/ 	.word	0x00000020


	//----- nvinfo : EIATTR_REGCOUNT
	.align		4
.L_87:
        /*00c0*/ 	.byte	0x04, 0x2f
        /*00c2*/ 	.short	(.L_89 - .L_88)
	.align		4
.L_88:
        /*00c4*/ 	.word	index@(_ZN7cutlass13device_kernelIN5flash11enable_sm90INS1_16FlashAttnFwdSm90INS1_25CollectiveMainloopFwdSm90ILi2EN4cute5tupleIJNS5_1CILi1EEES8_S8_EEENS6_IJNS7_ILi192EEESA_NS7_ILi64EEEEEELi64ENS_6half_tEfNS_4arch4Sm90ELb0ELb0ELb1ELb0ELb0ELb0ELb0ELb0ELb1ELb0ELb0ELb0EEENS1_21CollectiveEpilogueFwdINS6_IJSA_SB_SA_EEES9_SD_SF_Li384ELb0ELb0ELb0ELb0EEENS1_29StaticPersistentTileSchedulerILb0EEEEEEEEEvNT_6ParamsE)
        /*00c8*/ 	.word	0x00000080


	//----- nvinfo : EIATTR_FRAME_SIZE
	.align		4
.L_89:
        /*00cc*/ 	.byte	0x04, 0x11
        /*00ce*/ 	.short	(.L_91 - .L_90)
	.align		4
.L_90:
        /*00d0*/ 	.word	index@(_ZN7cutlass13device_kernelIN5flash11enable_sm90INS1_16FlashAttnFwdSm90INS1_25CollectiveMainloopFwdSm90ILi2EN4cute5tupleIJNS5_1CILi1EEES8_S8_EEENS6_IJNS7_ILi192EEESA_NS7_ILi64EEEEEELi64ENS_6half_tEfNS_4arch4Sm90ELb0ELb0ELb1ELb0ELb0ELb0ELb0ELb0ELb1ELb0ELb0ELb0EEENS1_21CollectiveEpilogueFwdINS6_IJSA_SB_SA_EEES9_SD_SF_Li384ELb0ELb0ELb0ELb0EEENS1_29StaticPersistentTileSchedulerILb0EEEEEEEEEvNT_6ParamsE)
        /*00d4*/ 	.word	0x00000018


	//----- nvinfo : EIATTR_REGCOUNT
	.align		4
.L_91:
        /*00d8*/ 	.byte	0x04, 0x2f
        /*00da*/ 	.short	(.L_93 - .L_92)
	.align		4
.L_92:
        /*00dc*/ 	.word	index@(_ZN7cutlass13device_kernelIN5flash11enable_sm90INS1_16FlashAttnFwdSm90INS1_25CollectiveMainloopFwdSm90ILi2EN4cute5tupleIJNS5_1CILi1EEES8_S8_EEENS6_IJNS7_ILi192EEENS7_ILi144EEENS7_ILi96EEEEEELi96ENS_6half_tEfNS_4arch4Sm90ELb1ELb0ELb1ELb1ELb0ELb1ELb0ELb0ELb1ELb0ELb0ELb0EEENS1_21CollectiveEpilogueFwdINS6_IJSA_SC_SB_EEES9_SE_SG_Li384ELb1ELb0ELb0ELb0EEENS1_36VarlenDynamicPersistentTileSchedulerILi192ELi144ELi384ELi32ELb0ELb0ELb1ELb1ELb1ELb1EEEEEEEEEvNT_6ParamsE)
        /*00e0*/ 	.word	0x00000080


	//----- nvinfo : EIATTR_FRAME_SIZE
	.align		4
.L_93:
        /*00e4*/ 	.byte	0x04, 0x11
        /*00e6*/ 	.short	(.L_95 - .L_94)
	.align		4
.L_94:
        /*00e8*/ 	.word	index@(_ZN7cutlass13device_kernelIN5flash11enable_sm90INS1_16FlashAttnFwdSm90INS1_25CollectiveMainloopFwdSm90ILi2EN4cute5tupleIJNS5_1CILi1EEES8_S8_EEENS6_IJNS7_ILi192EEENS7_ILi144EEENS7_ILi96EEEEEELi96ENS_6half_tEfNS_4arch4Sm90ELb1ELb0ELb1ELb1ELb0ELb1ELb0ELb0ELb1ELb0ELb0ELb0EEENS1_21CollectiveEpilogueFwdINS6_IJSA_SC_SB_EEES9_SE_SG_Li384ELb1ELb0ELb0ELb0EEENS1_36VarlenDynamicPersistentTileSchedulerILi192ELi144ELi384ELi32ELb0ELb0ELb1ELb1ELb1ELb1EEEEEEEEEvNT_6ParamsE)
        /*00ec*/ 	.word	0x000000c0


	//----- nvinfo : EIATTR_REGCOUNT
	.align		4
.L_95:
        /*00f0*/ 	.byte	0x04, 0x2f
        /*00f2*/ 	.short	(.L_97 - .L_96)
	.align		4
.L_96:
        /*00f4*/ 	.word	index@(_ZN7cutlass13device_kernelIN5flash11enable_sm90INS1_16FlashAttnFwdSm90INS1_25CollectiveMainloopFwdSm90ILi2EN4cute5tupleIJNS5_1CILi1EEES8_S8_EEENS6_IJNS7_ILi192EEENS7_ILi144EEENS7_ILi96EEEEEELi96ENS_6half_tEfNS_4arch4Sm90ELb1ELb0ELb1ELb1ELb0ELb0ELb0ELb0ELb1ELb0ELb0ELb0EEENS1_21CollectiveEpilogueFwdINS6_IJSA_SC_SB_EEES9_SE_SG_Li384ELb1ELb0ELb0ELb0EEENS1_36VarlenDynamicPersistentTileSchedulerILi192ELi144ELi384ELi32ELb0ELb0ELb1ELb1ELb1ELb1EEEEEEEEEvNT_6ParamsE)
        /*00f8*/ 	.word	0x00000080


	//----- nvinfo : EIATTR_FRAME_SIZE
	.align		4
.L_97:
        /*00fc*/ 	.byte	0x04, 0x11
        /*00fe*/ 	.short	(.L_99 - .L_98)
	.align		4
.L_98:
        /*0100*/ 	.word	index@(_ZN7cutlass13device_kernelIN5flash11enable_sm90INS1_16FlashAttnFwdSm90INS1_25CollectiveMainloopFwdSm90ILi2EN4cute5tupleIJNS5_1CILi1EEES8_S8_EEENS6_IJNS7_ILi192EEENS7_ILi144EEENS7_ILi96EEEEEELi96ENS_6half_tEfNS_4arch4Sm90ELb1ELb0ELb1ELb1ELb0ELb0ELb0ELb0ELb1ELb0ELb0ELb0EEENS1_21CollectiveEpilogueFwdINS6_IJSA_SC_SB_EEES9_SE_SG_Li384ELb1ELb0ELb0ELb0EEENS1_36VarlenDynamicPersistentTileSchedulerILi192ELi144ELi384ELi32ELb0ELb0ELb1ELb1ELb1ELb1EEEEEEEEEvNT_6ParamsE)
        /*0104*/ 	.word	0x00000010


	//----- nvinfo : EIATTR_REGCOUNT
	.align		4
.L_99:
        /*0108*/ 	.byte	0x04, 0x2f
        /*010a*/ 	.short	(.L_101 - .L_100)
	.align		4
.L_100:
        /*010c*/ 	.word	index@(_ZN7cutlass13device_kernelIN5flash11enable_sm90INS1_16FlashAttnFwdSm90INS1_25CollectiveMainloopFwdSm90ILi2EN4cute5tupleIJNS5_1CILi1EEES8_S8_EEENS6_IJNS7_ILi192EEENS7_ILi144EEENS7_ILi96EEEEEELi96ENS_6half_tEfNS_4arch4Sm90ELb1ELb0ELb1ELb0ELb0ELb0ELb0ELb0ELb1ELb0ELb0ELb0EEENS1_21CollectiveEpilogueFwdINS6_IJSA_SC_SB_EEES9_SE_SG_Li384ELb0ELb0ELb0ELb0EEENS1_30DynamicPersistentTileSchedulerILi384ELi32ELb0ELb0ELb1EEEEEEEEEvNT_6ParamsE)
        /*0110*/ 	.word	0x00000080


	//----- nvinfo : EIATTR_FRAME_SIZE
	.align		4
.L_101:
        /*0114*/ 	.byte	0x04, 0x11
        /*0116*/ 	.short	(.L_103 - .L_102)
	.align		4
.L_102:
        /*0118*/ 	.word	index@(_ZN7cutlass13device_kernelIN5flash11enable_sm90INS1_16FlashAttnFwdSm90INS1_25CollectiveMainloopFwdSm90ILi2EN4cute5tupleIJNS5_1CILi1EEES8_S8_EEENS6_IJNS7_ILi192EEENS7_ILi144EEENS7_ILi96EEEEEELi96ENS_6half_tEfNS_4arch4Sm90ELb1ELb0ELb1ELb0ELb0ELb0ELb0ELb0ELb1ELb0ELb0ELb0EEENS1_21CollectiveEpilogueFwdINS6_IJSA_SC_SB_EEES9_SE_SG_Li384ELb0ELb0ELb0ELb0EEENS1_30DynamicPersistentTileSchedulerILi384ELi32ELb0ELb0ELb1EEEEEEEEEvNT_6ParamsE)
        /*011c*/ 	.word	0x00000000


	//----- nvinfo : EIATTR_REGCOUNT
	.align		4
.L_103:
        /*0120*/ 	.byte	0x04, 0x2f
        /*0122*/ 	.short	(.L_105 - .L_104)
	.align		4
.L_104:
        /*0124*/ 	.word	index@(_ZN7cutlass13device_kernelIN5flash11enable_sm90INS1_16FlashAttnFwdSm90INS1_25CollectiveMainloopFwdSm90ILi2EN4cute5tupleIJNS5_1CILi1EEES8_S8_EEENS6_IJNS7_ILi192EEENS7_ILi128EEENS7_ILi96EEEEEELi96ENS_6half_tEfNS_4arch4Sm90ELb0ELb1ELb1ELb1ELb0ELb1ELb0ELb0ELb1ELb0ELb0ELb0EEENS1_21CollectiveEpilogueFwdINS6_IJSA_SC_SB_EEES9_SE_SG_Li384ELb1ELb0ELb0ELb0EEENS1_36VarlenDynamicPersistentTileSchedulerILi192ELi128ELi384ELi32ELb0ELb0ELb1ELb1ELb0ELb1EEEEEEEEEvNT_6ParamsE)
        /*0128*/ 	.word	0x00000080


	//----- nvinfo : EIATTR_FRAME_SIZE
	.align		4
.L_105:
        /*012c*/ 	.byte	0x04, 0x11
        /*012e*/ 	.short	(.L_107 - .L_106)
	.align		4
.L_106:
        /*0130*/ 	.word	index@(_ZN7cutlass13device_kernelIN5flash11enable_sm90INS1_16FlashAttnFwdSm90INS1_25CollectiveMainloopFwdSm90ILi2EN4cute5tupleIJNS5_1CILi1EEES8_S8_EEENS6_IJNS7_ILi192EEENS7_ILi128EEENS7_ILi96EEEEEELi96ENS_6half_tEfNS_4arch4Sm90ELb0ELb1ELb1ELb1ELb0ELb1ELb0ELb0ELb1ELb0ELb0ELb0EEENS1_21CollectiveEpilogueFwdINS6_IJSA_SC_SB_EEES9_SE_SG_Li384ELb1ELb0ELb0ELb0EEENS1_36VarlenDynamicPersistentTileSchedulerILi192ELi128ELi384ELi32ELb0ELb0ELb1ELb1ELb0ELb1EEEEEEEEEvNT_6ParamsE)
        /*0134*/ 	.word	0x00000058


	//----- nvinfo : EIATTR_REGCOUNT
	.align		4
.L_107:
        /*0138*/ 	.byte	0x04, 0x2f
        /*013a*/ 	.short	(.L_109 - .L_108)
	.align		4
.L_108:
        /*013c*/ 	.word	index@(_ZN7cutlass13device_kernelIN5flash11enable_sm90INS1_16FlashAttnFwdSm90INS1_25CollectiveMainloopFwdSm90ILi2EN4cute5tupleIJNS5_1CILi1EEES8_S8_EEENS6_IJNS7_ILi192EEENS7_ILi128EEENS7_ILi96EEEEEELi96ENS_6half_tEfNS_4arch4Sm90ELb0ELb1ELb1ELb1ELb0ELb0ELb0ELb0ELb1ELb0ELb0ELb0EEENS1_21CollectiveEpilogueFwdINS6_IJSA_SC_SB_EEES9_SE_SG_Li384ELb1ELb0ELb0ELb0EEENS1_36VarlenDynamicPersistentTileSchedulerILi192ELi128ELi384ELi32ELb0ELb0ELb1ELb1ELb0ELb1EEEEEEEEEvNT_6ParamsE)
        /*0140*/ 	.word	0x00000080


	//----- nvinfo : EIATTR_FRAME_SIZE
	.align		4
.L_109:
        /*0144*/ 	.byte	0x04, 0x11
        /*0146*/ 	.short	(.L_111 - .L_110)
	.align		4
.L_110:
        /*0148*/ 	.word	index@(_ZN7cutlass13device_kernelIN5flash11enable_sm90INS1_16FlashAttnFwdSm90INS1_25CollectiveMainloopFwdSm90ILi2EN4cute5tupleIJNS5_1CILi1EEES8_S8_EEENS6_IJNS7_ILi192EEENS7_ILi128EEENS7_ILi96EEEEEELi96ENS_6half_tEfNS_4arch4Sm90ELb0ELb1ELb1ELb1ELb0ELb0ELb0ELb0ELb1ELb0ELb0ELb0EEENS1_21CollectiveEpilogueFwdINS6_IJSA_SC_SB_EEES9_SE_SG_Li384ELb1ELb0ELb0ELb0EEENS1_36VarlenDynamicPersistentTileSchedulerILi192ELi128ELi384ELi32ELb0ELb0ELb1ELb1ELb0ELb1EEEEEEEEEvNT_6ParamsE)
        /*014c*/ 	.word	0x00000008


	//----- nvinfo : EIATTR_REGCOUNT
	.align		4
.L_111:
        /*0150*/ 	.byte	0x04, 0x2f
        /*0152*/ 	.short	(.L_113 - .L_112)
	.align		4
.L_112:
        /*0154*/ 	.word	index@(_ZN7cutlass13device_kernelIN5flash11enable_sm90INS1_16FlashAttnFwdSm90INS1_25CollectiveMainloopFwdSm90ILi2EN4cute5tupleIJNS5_1CILi1EEES8_S8_EEENS6_IJNS7_ILi192EEENS7_ILi128EEENS7_ILi96EEEEEELi96ENS_6half_tEfNS_4arch4Sm90ELb0ELb1ELb1ELb0ELb0ELb0ELb0ELb0ELb1ELb0ELb0ELb0EEENS1_21CollectiveEpilogueFwdINS6_IJSA_SC_SB_EEES9_SE_SG_Li384ELb0ELb0ELb0ELb0EEENS1_30DynamicPersistentTileSchedulerILi384ELi32ELb0ELb0ELb1EEEEEEEEEvNT_6ParamsE)
        /*0158*/ 	.word	0x00000080


	//----- nvinfo : EIATTR_FRAME_SIZE
	.align		4
.L_113:
        /*015c*/ 	.byte	0x04, 0x11
        /*015e*/ 	.short	(.L_115 - .L_114)
	.align		4
.L_114:
        /*0160*/ 	.word	index@(_ZN7cutlass13device_kernelIN5flash11enable_sm90INS1_16FlashAttnFwdSm90INS1_25CollectiveMainloopFwdSm90ILi2EN4cute5tupleIJNS5_1CILi1EEES8_S8_EEENS6_IJNS7_ILi192EEENS7_ILi128EEENS7_ILi96EEEEEELi96ENS_6half_tEfNS_4arch4Sm90ELb0ELb1ELb1ELb0ELb0ELb0ELb0ELb0ELb1ELb0ELb0ELb0EEENS1_21CollectiveEpilogueFwdINS6_IJSA_SC_SB_EEES9_SE_SG_Li384ELb0ELb0ELb0ELb0EEENS1_30DynamicPersistentTileSchedulerILi384ELi32ELb0ELb0ELb1EEEEEEEEEvNT_6ParamsE)
        /*0164*/ 	.word	0x00000000


	//----- nvinfo : EIATTR_REGCOUNT
	.align		4
.L_115:
        /*0168*/ 	.byte	0x04, 0x2f
        /*016a*/ 	.short	(.L_117 - .L_116)
	.align		4
.L_116:
        /*016c*/ 	.word	index@(_ZN7cutlass13device_kernelIN5flash11enable_sm90INS1_16FlashAttnFwdSm90INS1_25CollectiveMainloopFwdSm90ILi2EN4cute5tupleIJNS5_1CILi1EEES8_S8_EEENS6_IJNS7_ILi192EEENS7_ILi144EEENS7_ILi96EEEEEELi96ENS_6half_tEfNS_4arch4Sm90ELb0ELb0ELb1ELb1ELb0ELb1ELb0ELb0ELb1ELb0ELb0ELb0EEENS1_21CollectiveEpilogueFwdINS6_IJSA_SC_SB_EEES9_SE_SG_Li384ELb1ELb0ELb0ELb0EEENS1_36VarlenDynamicPersistentTileSchedulerILi192ELi144ELi384ELi32ELb0ELb0ELb1ELb0ELb1ELb1EEEEEEEEEvNT_6ParamsE)
        /*0170*/ 	.word	0x00000080


	//----- nvinfo : EIATTR_FRAME_SIZE
	.align		4
.L_117:
        /*0174*/ 	.byte	0x04, 0x11
        /*0176*/ 	.short	(.L_119 - .L_118)
	.align		4
.L_118:
        /*0178*/ 	.word	index@(_ZN7cutlass13device_kernelIN5flash11enable_sm90INS1_16FlashAttnFwdSm90INS1_25CollectiveMainloopFwdSm90ILi2EN4cute5tupleIJNS5_1CILi1EEES8_S8_EEENS6_IJNS7_ILi192EEENS7_ILi144EEENS7_ILi96EEEEEELi96ENS_6half_tEfNS_4arch4Sm90ELb0ELb0ELb1ELb1ELb0ELb1ELb0ELb0ELb1ELb0ELb0ELb0EEENS1_21CollectiveEpilogueFwdINS6_IJSA_SC_SB_EEES9_SE_SG_Li384ELb1ELb0ELb0ELb0EEENS1_36VarlenDynamicPersistentTileSchedulerILi192ELi144ELi384ELi32ELb0ELb0ELb1ELb0ELb1ELb1EEEEEEEEEvNT_6ParamsE)
        /*017c*/ 	.word	0x000000c8


	//----- nvinfo : EIATTR_REGCOUNT
	.align		4
.L_119:
        /*0180*/ 	.byte	0x04, 0x2f
        /*0182*/ 	.short	(.L_121 - .L_120)
	.align		4
.L_120:
        /*0184*/ 	.word	index@(_ZN7cutlass13device_kernelIN5flash11enable_sm90INS1_16FlashAttnFwdSm90INS1_25CollectiveMainloopFwdSm90ILi2EN4cute5tupleIJNS5_1CILi1EEES8_S8_EEENS6_IJNS7_ILi192EEENS7_ILi144EEENS7_ILi96EEEEEELi96ENS_6half_tEfNS_4arch4Sm90ELb0ELb0ELb1ELb1ELb0ELb0ELb0ELb0ELb1ELb0ELb0ELb0EEENS1_21CollectiveEpilogueFwdINS6_IJSA_SC_SB_EEES9_SE_SG_Li384ELb1ELb0ELb0ELb0EEENS1_36VarlenDynamicPersistentTileSchedulerILi192ELi144ELi384ELi32ELb0ELb0ELb1ELb0ELb1ELb1EEEEEEEEEvNT_6ParamsE)
        /*0188*/ 	.word	0x00000080


	//----- nvinfo : EIATTR_FRAME_SIZE
	.align		4
.L_121:
        /*018c*/ 	.byte	0x04, 0x11
        /*018e*/ 	.short	(.L_123 - .L_122)
	.align		4
.L_122:
        /*0190*/ 	.word	index@(_ZN7cutlass13device_kernelIN5flash11enable_sm90INS1_16FlashAttnFwdSm90INS1_25CollectiveMainloopFwdSm90ILi2EN4cute5tupleIJNS5_1CILi1EEES8_S8_EEENS6_IJNS7_ILi192EEENS7_ILi144EEENS7_ILi96EEEEEELi96ENS_6half_tEfNS_4arch4Sm90ELb0ELb0ELb1ELb1ELb0ELb0ELb0ELb0ELb1ELb0ELb0ELb0EEENS1_21CollectiveEpilogueFwdINS6_IJSA_SC_SB_EEES9_SE_SG_Li384ELb1ELb0ELb0ELb0EEENS1_36VarlenDynamicPersistentTileSchedulerILi192ELi144ELi384ELi32ELb0ELb0ELb1ELb0ELb1ELb1EEEEEEEEEvNT_6ParamsE)
        /*0194*/ 	.word	0x00000018


	//----- nvinfo : EIATTR_REGCOUNT
	.align		4
.L_123:
        /*0198*/ 	.byte	0x04, 0x2f
        /*019a*/ 	.short	(.L_125 - .L_124)
	.align		4
.L_124:
        /*019c*/ 	.word	index@(_ZN7cutlass13device_kernelIN5flash11enable_sm90INS1_16FlashAttnFwdSm90INS1_25CollectiveMainloopFwdSm90ILi2EN4cute5tupleIJNS5_1CILi1EEES8_S8_EEENS6_IJNS7_ILi192EEENS7_ILi144EEENS7_ILi96EEEEEELi96ENS_6half_tEfNS_4arch4Sm90ELb0ELb0ELb1ELb0ELb0ELb0ELb0ELb0ELb1ELb0ELb0ELb0EEENS1_21CollectiveEpilogueFwdINS6_IJSA_SC_SB_EEES9_SE_SG_Li384ELb0ELb0ELb0ELb0EEENS1_29StaticPersistentTileSchedulerILb0EEEEEEEEEvNT_6ParamsE)
        /*01a0*/ 	.word	0x00000080


	//----- nvinfo : EIATTR_FRAME_SIZE
	.align		4
.L_125:
        /*01a4*/ 	.byte	0x04, 0x11
        /*01a6*/ 	.short	(.L_127 - .L_126)
	.align		4
.L_126:
        /*01a8*/ 	.word	index@(_ZN7cutlass13device_kernelIN5flash11enable_sm90INS1_16FlashAttnFwdSm90INS1_25CollectiveMainloopFwdSm90ILi2EN4cute5tupleIJNS5_1CILi1EEES8_S8_EEENS6_IJNS7_ILi192EEENS7_ILi144EEENS7_ILi96EEEEEELi96ENS_6half_tEfNS_4arch4Sm90ELb0ELb0ELb1ELb0ELb0ELb0ELb0ELb0ELb1ELb0ELb0ELb0EEENS1_21CollectiveEpilogueFwdINS6_IJSA_SC_SB_EEES9_SE_SG_Li384ELb0ELb0ELb0ELb0EEENS1_29StaticPersistentTileSchedulerILb0EEEEEEEEEvNT_6ParamsE)
        /*01ac*/ 	.word	0x00000008


	//----- nvinfo : EIATTR_REGCOUNT
	.align		4
.L_127:
        /*01b0*/ 	.byte	0x04, 0x2f
        /*01b2*/ 	.short	(.L_129 - .L_128)
	.align		4
.L_128:
        /*01b4*/ 	.word	index@(_ZN7cutlass13device_kernelIN5flash11enable_sm90INS1_16FlashAttnFwdSm90INS1_25CollectiveMainloopFwdSm90ILi2EN4cute5tupleIJNS5_1CILi1EEES8_S8_EEENS6_IJNS7_ILi128EEESA_SA_EEELi128ENS_6half_tEfNS_4arch4Sm90ELb1ELb0ELb1ELb1ELb0ELb1ELb0ELb1ELb1ELb0ELb0ELb0EEENS1_21CollectiveEpilogueFwdISB_S9_SC_SE_Li256ELb1ELb0ELb0ELb0EEENS1_36VarlenDynamicPersistentTileSchedulerILi128ELi128ELi256ELi32ELb0ELb0ELb1ELb1ELb1ELb1EEEEEEEEEvNT_6ParamsE)
        /*01b8*/ 	.word	0x000000a8


	//----- nvinfo : EIATTR_FRAME_SIZE
	.align		4
.L_129:
        /*01bc*/ 	.byte	0x04, 0x11
        /*01be*/ 	.short	(.L_131 - .L_130)
	.align		4
.L_130:
        /*01c0*/ 	.word	index@(_ZN7cutlass13device_kernelIN5flash11enable_sm90INS1_16FlashAttnFwdSm90INS1_25CollectiveMainloopFwdSm90ILi2EN4cute5tupleIJNS5_1CILi1EEES8_S8_EEENS6_IJNS7_ILi128EEESA_SA_EEELi128ENS_6half_tEfNS_4arch4Sm90ELb1ELb0ELb1ELb1ELb0ELb1ELb0ELb1ELb1ELb0ELb0ELb0EEENS1_21CollectiveEpilogueFwdISB_S9_SC_SE_Li256ELb1ELb0ELb0ELb0EEENS1_36VarlenDynamicPersistentTileSchedulerILi128ELi128ELi256ELi32ELb0ELb0ELb1ELb1ELb1ELb1EEEEEEEEEvNT_6ParamsE)
        /*01c4*/ 	.word	0x00000040


	//----- nvinfo : EIATTR_REGCOUNT
	.align		4
.L_131:
        /*01c8*/ 	.byte	0x04, 0x2f
        /*01ca*/ 	.short	(.L_133 - .L_132)
	.align		4
.L_132:
        /*01cc*/ 	.word	index@(_ZN7cutlass13device_kernelIN5flash11enable_sm90INS1_16FlashAttnFwdSm90INS1_25CollectiveMainloopFwdSm90ILi2EN4cute5tupleIJNS5_1CILi1EEES8_S8_EEENS6_IJNS7_ILi128EEESA_SA_EEELi128ENS_6half_tEfNS_4arch4Sm90ELb1ELb0ELb1ELb1ELb0ELb0ELb0ELb1ELb1ELb0ELb0ELb0EEENS1_21CollectiveEpilogueFwdISB_S9_SC_SE_Li256ELb1ELb0ELb0ELb0EEENS1_36VarlenDynamicPersistentTileSchedulerILi128ELi128ELi256ELi32ELb0ELb0ELb1ELb1ELb1ELb1EEEEEEEEEvNT_6ParamsE)
        /*01d0*/ 	.word	0x000000a8


	//----- nvinfo : EIATTR_FRAME_SIZE
	.align		4
.L_133:
        /*01d4*/ 	.byte	0x04, 0x11
        /*01d6*/ 	.short	(.L_135 - .L_134)
	.align		4
.L_134:
        /*01d8*/ 	.word	index@(_ZN7cutlass13device_kernelIN5flash11enable_sm90INS1_16FlashAttnFwdSm90INS1_25CollectiveMainloopFwdSm90ILi2EN4cute5tupleIJNS5_1CILi1EEES8_S8_EEENS6_IJNS7_ILi128EEESA_SA_EEELi128ENS_6half_tEfNS_4arch4Sm90ELb1ELb0ELb1ELb1ELb0ELb0ELb0ELb1ELb1ELb0ELb0ELb0EEENS1_21CollectiveEpilogueFwdISB_S9_SC_SE_Li256ELb1ELb0ELb0ELb0EEENS1_36VarlenDynamicPersistentTileSchedulerILi128ELi128ELi256ELi32ELb0ELb0ELb1ELb1ELb1ELb1EEEEEEEEEvNT_6ParamsE)
        /*01dc*/ 	.word	0x00000028


	//----- nvinfo : EIATTR_REGCOUNT
	.align		4
.L_135:
        /*01e0*/ 	.byte	0x04, 0x2f
        /*01e2*/ 	.short	(.L_137 - .L_136)
	.align		4
.L_136:
        /*01e4*/ 	.word	index@(_ZN7cutlass13device_kernelIN5flash11enable_sm90INS1_16FlashAttnFwdSm90INS1_25CollectiveMainloopFwdSm90ILi2EN4cute5tupleIJNS5_1CILi1EEES8_S8_EEENS6_IJNS7_ILi128EEESA_SA_EEELi128ENS_6half_tEfNS_4arch4Sm90ELb1ELb0ELb1ELb0ELb0ELb0ELb0ELb1ELb1ELb0ELb0ELb0EEENS1_21CollectiveEpilogueFwdISB_S9_SC_SE_Li256ELb0ELb0ELb0ELb0EEENS1_30DynamicPersistentTileSchedulerILi256ELi32ELb0ELb0ELb1EEEEEEEEEvNT_6ParamsE)
        /*01e8*/ 	.word	0x000000a8


	//----- nvinfo : EIATTR_FRAME_SIZE
	.align		4
.L_137:
        /*01ec*/ 	.byte	0x04, 0x11
        /*01ee*/ 	.short	(.L_139 - .L_138)
	.align		4
.L_138:
        /*01f0*/ 	.word	index@(_ZN7cutlass13device_kernelIN5flash11enable_sm90INS1_16FlashAttnFwdSm90INS1_25CollectiveMainloopFwdSm90ILi2EN4cute5tupleIJNS5_1CILi1EEES8_S8_EEENS6_IJNS7_ILi128EEESA_SA_EEELi128ENS_6half_tEfNS_4arch4Sm90ELb1ELb0ELb1ELb0ELb0ELb0ELb0ELb1ELb1ELb0ELb0ELb0EEENS1_21CollectiveEpilogueFwdISB_S9_SC_SE_Li256ELb0ELb0ELb0ELb0EEENS1_30DynamicPersistentTileSchedulerILi256ELi32ELb0ELb0ELb1EEEEEEEEEvNT_6ParamsE)
        /*01f4*/ 	.word	0x00000000


	//----- nvinfo : EIATTR_REGCOUNT
	.align		4
.L_139:
        /*01f8*/ 	.byte	0x04, 0x2f
        /*01fa*/ 	.short	(.L_141 - .L_140)
	.align		4
.L_140:
        /*01fc*/ 	.word	index@(_ZN7cutlass13device_kernelIN5flash11enable_sm90INS1_16FlashAttnFwdSm90INS1_25CollectiveMainloopFwdSm90ILi2EN4cute5tupleIJNS5_1CILi1EEES8_S8_EEENS6_IJNS7_ILi128EEESA_SA_EEELi128ENS_6half_tEfNS_4arch4Sm90ELb0ELb1ELb1ELb1ELb0ELb1ELb0ELb1ELb1ELb0ELb0ELb0EEENS1_21CollectiveEpilogueFwdISB_S9_SC_SE_Li256ELb1ELb0ELb0ELb0EEENS1_36VarlenDynamicPersistentTileSchedulerILi128ELi128ELi256ELi32ELb0ELb0ELb1ELb1ELb0ELb1EEEEEEEEEvNT_6ParamsE)
        /*0200*/ 	.word	0x000000a8


	//----- nvinfo : EIATTR_FRAME_SIZE
	.align		4
.L_141:
        /*0204*/ 	.byte	0x04, 0x11
        /*0206*/ 	.short	(.L_143 - .L_142)
	.align		4
.L_142:
        /*0208*/ 	.word	index@(_ZN7cutlass13device_kernelIN5flash11enable_sm90INS1_16FlashAttnFwdSm90INS1_25CollectiveMainloopFwdSm90ILi2EN4cute5tupleIJNS5_1CILi1EEES8_S8_EEENS6_IJNS7_ILi128EEESA_SA_EEELi128ENS_6half_tEfNS_4arch4Sm90ELb0ELb1ELb1ELb1ELb0ELb1ELb0ELb1ELb1ELb0ELb0ELb0EEENS1_21CollectiveEpilogueFwdISB_S9_SC_SE_Li256ELb1ELb0ELb0ELb0EEENS1_36VarlenDynamicPersistentTileSchedulerILi128ELi128ELi256ELi32ELb0ELb0ELb1ELb1ELb0ELb1EEEEEEEEEvNT_6ParamsE)
        /*020c*/ 	.word	0x00000030


	//----- nvinfo : EIATTR_REGCOUNT
	.align		4
.L_143:
        /*0210*/ 	.byte	0x04, 0x2f
        /*0212*/ 	.short	(.L_145 - .L_144)
	.align		4
.L_144:
        /*0214*/ 	.word	index@(_ZN7cutlass13device_kernelIN5flash11enable_sm90INS1_16FlashAttnFwdSm90INS1_25CollectiveMainloopFwdSm90ILi2EN4cute5tupleIJNS5_1CILi1EEES8_S8_EEENS6_IJNS7_ILi128EEESA_SA_EEELi128ENS_6half_tEfNS_4arch4Sm90ELb0ELb1ELb1ELb1ELb0ELb0ELb0ELb1ELb1ELb0ELb0ELb0EEENS1_21CollectiveEpilogueFwdISB_S9_SC_SE_Li256ELb1ELb0ELb0ELb0EEENS1_36VarlenDynamicPersistentTileSchedulerILi128ELi128ELi256ELi32ELb0ELb0ELb1ELb1ELb0ELb1EEEEEEEEEvNT_6ParamsE)
        /*0218*/ 	.word	0x000000a8


	//----- nvinfo : EIATTR_FRAME_SIZE
	.align		4
.L_145:
        /*021c*/ 	.byte	0x04, 0x11
        /*021e*/ 	.short	(.L_147 - .L_146)
	.align		4
.L_146:
        /*0220*/ 	.word	index@(_ZN7cutlass13device_kernelIN5flash11enable_sm90INS1_16FlashAttnFwdSm90INS1_25CollectiveMainloopFwdSm90ILi2EN4cute5tupleIJNS5_1CILi1EEES8_S8_EEENS6_IJNS7_ILi128EEESA_SA_EEELi128ENS_6half_tEfNS_4arch4Sm90ELb0ELb1ELb1ELb1ELb0ELb0ELb0ELb1ELb1ELb0ELb0ELb0EEENS1_21CollectiveEpilogueFwdISB_S9_SC_SE_Li256ELb1ELb0ELb0ELb0EEENS1_36VarlenDynamicPersistentTileSchedulerILi128ELi128ELi256ELi32ELb0ELb0ELb1ELb1ELb0ELb1EEEEEEEEEvNT_6ParamsE)
        /*0224*/ 	.word	0x00000020


	//----- nvinfo : EIATTR_REGCOUNT
	.align		4
.L_147:
        /*0228*/ 	.byte	0x04, 0x2f
        /*022a*/ 	.short	(.L_149 - .L_148)
	.align		4
.L_148:
        /*022c*/ 	.word	index@(_ZN7cutlass13device_kernelIN5flash11enable_sm90INS1_16FlashAttnFwdSm90INS1_25CollectiveMainloopFwdSm90ILi2EN4cute5tupleIJNS5_1CILi1EEES8_S8_EEENS6_IJNS7_ILi128EEESA_SA_EEELi128ENS_6half_tEfNS_4arch4Sm90ELb0ELb1ELb1ELb0ELb0ELb0ELb0ELb1ELb1ELb0ELb0ELb0EEENS1_21CollectiveEpilogueFwdISB_S9_SC_SE_Li256ELb0ELb0ELb0ELb0EEENS1_30DynamicPersistentTileSchedulerILi256ELi32ELb0ELb0ELb1EEEEEEEEEvNT_6ParamsE)
        /*0230*/ 	.word	0x000000a8


	//----- nvinfo : EIATTR_FRAME_SIZE
	.align		4
.L_149:
        /*0234*/ 	.byte	0x04, 0x11
        /*0236*/ 	.short	(.L_151 - .L_150)
	.align		4
.L_150:
        /*0238*/ 	.word	index@(_ZN7cutlass13device_kernelIN5flash11enable_sm90INS1_16FlashAttnFwdSm90INS1_25CollectiveMainloopFwdSm90ILi2EN4cute5tupleIJNS5_1CILi1EEES8_S8_EEENS6_IJNS7_ILi128EEESA_SA_EEELi128ENS_6half_tEfNS_4arch4Sm90ELb0ELb1ELb1ELb0ELb0ELb0ELb0ELb1ELb1ELb0ELb0ELb0EEENS1_21CollectiveEpilogueFwdISB_S9_SC_SE_Li256ELb0ELb0ELb0ELb0EEENS1_30DynamicPersistentTileSchedulerILi256ELi32ELb0ELb0ELb1EEEEEEEEEvNT_6ParamsE)
        /*023c*/ 	.word	0x00000000


	//----- nvinfo : EIATTR_REGCOUNT
	.align		4
.L_151:
        /*0240*/ 	.byte	0x04, 0x2f
        /*0242*/ 	.short	(.L_153 - .L_152)
	.align		4
.L_152:
        /*0244*/ 	.word	index@(_ZN7cutlass13device_kernelIN5flash11enable_sm90INS1_16FlashAttnFwdSm90INS1_25CollectiveMainloopFwdSm90ILi2EN4cute5tupleIJNS5_1CILi1EEES8_S8_EEENS6_IJNS7_ILi128EEENS7_ILi176EEESA_EEELi128ENS_6half_tEfNS_4arch4Sm90ELb0ELb0ELb1ELb1ELb0ELb1ELb0ELb1ELb1ELb0ELb0ELb0EEENS1_21CollectiveEpilogueFwdINS6_IJSA_SA_SB_EEES9_SD_SF_Li256ELb1ELb0ELb0ELb0EEENS1_36VarlenDynamicPersistentTileSchedulerILi128ELi176ELi256ELi32ELb0ELb0ELb1ELb0ELb1ELb1EEEEEEEEEvNT_6ParamsE)
        /*0248*/ 	.word	0x000000a8


	//----- nvinfo : EIATTR_FRAME_SIZE
	.align		4
.L_153:
        /*024c*/ 	.byte	0x04, 0x11
        /*024e*/ 	.short	(.L_155 - .L_154)
	.align		4
.L_154:
        /*0250*/ 	.word	index@(_ZN7cutlass13device_kernelIN5flash11enable_sm90INS1_16FlashAttnFwdSm90INS1_25CollectiveMainloopFwdSm90ILi2EN4cute5tupleIJNS5_1CILi1EEES8_S8_EEENS6_IJNS7_ILi128EEENS7_ILi176EEESA_EEELi128ENS_6half_tEfNS_4arch4Sm90ELb0ELb0ELb1ELb1ELb0ELb1ELb0ELb1ELb1ELb0ELb0ELb0EEENS1_21CollectiveEpilogueFwdINS6_IJSA_SA_SB_EEES9_SD_SF_Li256ELb1ELb0ELb0ELb0EEENS1_36VarlenDynamicPersistentTileSchedulerILi128ELi176ELi256ELi32ELb0ELb0ELb1ELb0ELb1ELb1EEEEEEEEEvNT_6ParamsE)
        /*0254*/ 	.word	0x000000a0


	//----- nvinfo : EIATTR_REGCOUNT
	.align		4
.L_155:
        /*0258*/ 	.byte	0x04, 0x2f
        /*025a*/ 	.short	(.L_157 - .L_156)
	.align		4
.L_156:
        /*025c*/ 	.word	index@(_ZN7cutlass13device_kernelIN5flash11enable_sm90INS1_16FlashAttnFwdSm90INS1_25CollectiveMainloopFwdSm90ILi2EN4cute5tupleIJNS5_1CILi1EEES8_S8_EEENS6_IJNS7_ILi128EEENS7_ILi176EEESA_EEELi128ENS_6half_tEfNS_4arch4Sm90ELb0ELb0ELb1ELb1ELb0ELb0ELb0ELb1ELb1ELb0ELb0ELb0EEENS1_21CollectiveEpilogueFwdINS6_IJSA_SA_SB_EEES9_SD_SF_Li256ELb1ELb0ELb0ELb0EEENS1_36VarlenDynamicPersistentTileSchedulerILi128ELi176ELi256ELi32ELb0ELb0ELb1ELb0ELb1ELb1EEEEEEEEEvNT_6ParamsE)
        /*0260*/ 	.word	0x000000a8


	//----- nvinfo : EIATTR_FRAME_SIZE
	.align		4
.L_157:
        /*0264*/ 	.byte	0x04, 0x11
        /*0266*/ 	.short	(.L_159 - .L_158)
	.align		4
.L_158:
        /*0268*/ 	.word	index@(_ZN7cutlass13device_kernelIN5flash11enable_sm90INS1_16FlashAttnFwdSm90INS1_25CollectiveMainloopFwdSm90ILi2EN4cute5tupleIJNS5_1CILi1EEES8_S8_EEENS6_IJNS7_ILi128EEENS7_ILi176EEESA_EEELi128ENS_6half_tEfNS_4arch4Sm90ELb0ELb0ELb1ELb1ELb0ELb0ELb0ELb1ELb1ELb0ELb0ELb0EEENS1_21CollectiveEpilogueFwdINS6_IJSA_SA_SB_EEES9_SD_SF_Li256ELb1ELb0ELb0ELb0EEENS1_36VarlenDynamicPersistentTileSchedulerILi128ELi176ELi256ELi32ELb0ELb0ELb1ELb0ELb1ELb1EEEEEEEEEvNT_6ParamsE)
        /*026c*/ 	.word	0x00000038


	//----- nvinfo : EIATTR_REGCOUNT
	.align		4
.L_159:
        /*0270*/ 	.byte	0x04, 0x2f
        /*0272*/ 	.short	(.L_161 - .L_160)
	.align		4
.L_160:
        /*0274*/ 	.word	index@(_ZN7cutlass13device_kernelIN5flash11enable_sm90INS1_16FlashAttnFwdSm90INS1_25CollectiveMainloopFwdSm90ILi2EN4cute5tupleIJNS5_1CILi2EEENS7_ILi1EEES9_EEENS6_IJNS7_ILi128EEENS7_ILi176EEESB_EEELi128ENS_6half_tEfNS_4arch4Sm90ELb0ELb0ELb1ELb0ELb0ELb0ELb0ELb1ELb1ELb0ELb0ELb0EEENS1_21CollectiveEpilogueFwdINS6_IJSB_SB_SC_EEESA_SE_SG_Li256ELb0ELb0ELb0ELb0EEENS1_29StaticPersistentTileSchedulerILb0EEEEEEEEEvNT_6ParamsE)
        /*0278*/ 	.word	0x000000a8


	//----- nvinfo : EIATTR_FRAME_SIZE
	.align		4
.L_161:
        /*027c*/ 	.byte	0x04, 0x11
        /*027e*/ 	.short	(.L_163 - .L_162)
	.align		4
.L_162:
        /*0280*/ 	.word	index@(_ZN7cutlass13device_kernelIN5flash11enable_sm90INS1_16FlashAttnFwdSm90INS1_25CollectiveMainloopFwdSm90ILi2EN4cute5tupleIJNS5_1CILi2EEENS7_ILi1EEES9_EEENS6_IJNS7_ILi128EEENS7_ILi176EEESB_EEELi128ENS_6half_tEfNS_4arch4Sm90ELb0ELb0ELb1ELb0ELb0ELb0ELb0ELb1ELb1ELb0ELb0ELb0EEENS1_21CollectiveEpilogueFwdINS6_IJSB_SB_SC_EEESA_SE_SG_Li256ELb0ELb0ELb0ELb0EEENS1_29StaticPersistentTileSchedulerILb0EEEEEEEEEvNT_6ParamsE)
        /*0284*/ 	.word	0x00000030


	//----- nvinfo : EIATTR_REGCOUNT
	.align		4
.L_163:
        /*0288*/ 	.byte	0x04, 0x2f
        /*028a*/ 	.short	(.L_165 - .L_164)
	.align		4
.L_164:
        /*028c*/ 	.word	index@(_ZN7cutlass13device_kernelIN5flash11enable_sm90INS1_16FlashAttnFwdSm90INS1_25CollectiveMainloopFwdSm90ILi2EN4cute5tupleIJNS5_1CILi1EEES8_S8_EEENS6_IJNS7_ILi128EEENS7_ILi176EEESA_EEELi128ENS_6half_tEfNS_4arch4Sm90ELb0ELb0ELb1ELb0ELb0ELb0ELb0ELb1ELb1ELb0ELb0ELb0EEENS1_21CollectiveEpilogueFwdINS6_IJSA_SA_SB_EEES9_SD_SF_Li256ELb0ELb0ELb0ELb0EEENS1_29StaticPersistentTileSchedulerILb0EEEEEEEEEvNT_6ParamsE)
        /*0290*/ 	.word	0x000000a8


	//----- nvinfo : EIATTR_FRAME_SIZE
	.align		4
.L_165:
        /*0294*/ 	.byte	0x04, 0x11
        /*0296*/ 	.short	(.L_167 - .L_166)
	.align		4
.L_166:
        /*0298*/ 	.word	index@(_ZN7cutlass13device_kernelIN5flash11enable_sm90INS1_16FlashAttnFwdSm90INS1_25CollectiveMainloopFwdSm90ILi2EN4cute5tupleIJNS5_1CILi1EEES8_S8_EEENS6_IJNS7_ILi128EEENS7_ILi176EEESA_EEELi128ENS_6half_tEfNS_4arch4Sm90ELb0ELb0ELb1ELb0ELb0ELb0ELb0ELb1ELb1ELb0ELb0ELb0EEENS1_21CollectiveEpilogueFwdINS6_IJSA_SA_SB_EEES9_SD_SF_Li256ELb0ELb0ELb0ELb0EEENS1_29StaticPersistentTileSchedulerILb0EEEEEEEEEvNT_6ParamsE)
        /*029c*/ 	.word	0x00000020


	//----- nvinfo : EIATTR_REGCOUNT
	.align		4
.L_167:
        /*02a0*/ 	.byte	0x04, 0x2f
        /*02a2*/ 	.short	(.L_169 - .L_168)
	.align		4
.L_168:
        /*02a4*/ 	.word	index@(_ZN7cutlass13device_kernelIN5flash11enable_sm90INS1_16FlashAttnFwdSm90INS1_25CollectiveMainloopFwdSm90ILi2EN4cute5tupleIJNS5_1CILi1EEES8_S8_EEENS6_IJNS7_ILi128EEENS7_ILi112EEENS7_ILi192EEEEEELi192ENS_6half_tEfNS_4arch4Sm90ELb1ELb0ELb1ELb1ELb0ELb1ELb0ELb1ELb1ELb0ELb0ELb0EEENS1_21CollectiveEpilogueFwdINS6_IJSA_SC_SB_EEES9_SE_SG_Li256ELb1ELb0ELb0ELb0EEENS1_36VarlenDynamicPersistentTileSchedulerILi128ELi112ELi256ELi32ELb0ELb0ELb1ELb1ELb1ELb1EEEEEEEEEvNT_6ParamsE)
        /*02a8*/ 	.word	0x000000a8


	//----- nvinfo : EIATTR_FRAME_SIZE
	.align		4
.L_169:
        /*02ac*/ 	.byte	0x04, 0x11
        /*02ae*/ 	.short	(.L_171 - .L_170)
	.align		4
.L_170:
        /*02b0*/ 	.word	index@(_ZN7cutlass13device_kernelIN5flash11enable_sm90INS1_16FlashAttnFwdSm90INS1_25CollectiveMainloopFwdSm90ILi2EN4cute5tupleIJNS5_1CILi1EEES8_S8_EEENS6_IJNS7_ILi128EEENS7_ILi112EEENS7_ILi192EEEEEELi192ENS_6half_tEfNS_4arch4Sm90ELb1ELb0ELb1ELb1ELb0ELb1ELb0ELb1ELb1ELb0ELb0ELb0EEENS1_21CollectiveEpilogueFwdINS6_IJSA_SC_SB_EEES9_SE_SG_Li256ELb1ELb0ELb0ELb0EEENS1_36VarlenDynamicPersistentTileSchedulerILi128ELi112ELi256ELi32ELb0ELb0ELb1ELb1ELb1ELb1EEEEEEEEEvNT_6ParamsE)
        /*02b4*/ 	.word	0x00000088


	//----- nvinfo : EIATTR_REGCOUNT
	.align		4
.L_171:
        /*02b8*/ 	.byte	0x04, 0x2f
        /*02ba*/ 	.short	(.L_173 - .L_172)
	.align		4
.L_172:
        /*02bc*/ 	.word	index@(_ZN7cutlass13device_kernelIN5flash11enable_sm90INS1_16FlashAttnFwdSm90INS1_25CollectiveMainloopFwdSm90ILi2EN4cute5tupleIJNS5_1CILi1EEES8_S8_EEENS6_IJNS7_ILi128EEENS7_ILi112EEENS7_ILi192EEEEEELi192ENS_6half_tEfNS_4arch4Sm90ELb1ELb0ELb1ELb1ELb0ELb0ELb0ELb1ELb1ELb0ELb0ELb0EEENS1_21CollectiveEpilogueFwdINS6_IJSA_SC_SB_EEES9_SE_SG_Li256ELb1ELb0ELb0ELb0EEENS1_36VarlenDynamicPersistentTileSchedulerILi128ELi112ELi256ELi32ELb0ELb0ELb1ELb1ELb1ELb1EEEEEEEEEvNT_6ParamsE)
        /*02c0*/ 	.word	0x000000a8


	//----- nvinfo : EIATTR_FRAME_SIZE
	.align		4
.L_173:
        /*02c4*/ 	.byte	0x04, 0x11
        /*02c6*/ 	.short	(.L_175 - .L_174)
	.align		4
.L_174:
        /*02c8*/ 	.word	index@(_ZN7cutlass13device_kernelIN5flash11enable_sm90INS1_16FlashAttnFwdSm90INS1_25CollectiveMainloopFwdSm90ILi2EN4cute5tupleIJNS5_1CILi1EEES8_S8_EEENS6_IJNS7_ILi128EEENS7_ILi112EEENS7_ILi192EEEEEELi192ENS_6half_tEfNS_4arch4Sm90ELb1ELb0ELb1ELb1ELb0ELb0ELb0ELb1ELb1ELb0ELb0ELb0EEENS1_21CollectiveEpilogueFwdINS6_IJSA_SC_SB_EEES9_SE_SG_Li256ELb1ELb0ELb0ELb0EEENS1_36VarlenDynamicPersistentTileSchedulerILi128ELi112ELi256ELi32ELb0ELb0ELb1ELb1ELb1ELb1EEEEEEEEEvNT_6ParamsE)
        /*02cc*/ 	.word	0x00000030


	//----- nvinfo : EIATTR_REGCOUNT
	.align		4
.L_175:
        /*02d0*/ 	.byte	0x04, 0x2f
        /*02d2*/ 	.short	(.L_177 - .L_176)
	.align		4
.L_176:
        /*02d4*/ 	.word	index@(_ZN7cutlass13device_kernelIN5flash11enable_sm90INS1_16FlashAttnFwdSm90INS1_25CollectiveMainloopFwdSm90ILi2EN4cute5tupleIJNS5_1CILi1EEES8_S8_EEENS6_IJNS7_ILi128EEENS7_ILi112EEENS7_ILi192EEEEEELi192ENS_6half_tEfNS_4arch4Sm90ELb1ELb0ELb1ELb0ELb0ELb0ELb0ELb1ELb1ELb0ELb0ELb0EEENS1_21CollectiveEpilogueFwdINS6_IJSA_SC_SB_EEES9_SE_SG_Li256ELb0ELb0ELb0ELb0EEENS1_30DynamicPersistentTileSchedulerILi256ELi32ELb0ELb0ELb1EEEEEEEEEvNT_6ParamsE)
        /*02d8*/ 	.word	0x000000a8


	//----- nvinfo : EIATTR_FRAME_SIZE
	.align		4
.L_177:
        /*02dc*/ 	.byte	0x04, 0x11
        /*02de*/ 	.short	(.L_179 - .L_178)
	.align		4
.L_178:
        /*02e0*/ 	.word	index@(_ZN7cutlass13device_kernelIN5flash11enable_sm90INS1_16FlashAttnFwdSm90INS1_25CollectiveMainloopFwdSm90ILi2EN4cute5tupleIJNS5_1CILi1EEES8_S8_EEENS6_IJNS7_ILi128EEENS7_ILi112EEENS7_ILi192EEEEEELi192ENS_6half_tEfNS_4arch4Sm90ELb1ELb0ELb1ELb0ELb0ELb0ELb0ELb1ELb1ELb0ELb0ELb0EEENS1_21CollectiveEpilogueFwdINS6_IJSA_SC_SB_EEES9_SE_SG_Li256ELb0ELb0ELb0ELb0EEENS1_30DynamicPersistentTileSchedulerILi256ELi32ELb0ELb0ELb1EEEEEEEEEvNT_6ParamsE)
        /*02e4*/ 	.word	0x00000010


	//----- nvinfo : EIATTR_REGCOUNT
	.align		4
.L_179:
        /*02e8*/ 	.byte	0x04, 0x2f
        /*02ea*/ 	.short	(.L_181 - .L_180)
	.align		4
.L_180:
        /*02ec*/ 	.word	index@(_ZN7cutlass13device_kernelIN5flash11enable_sm90INS1_16FlashAttnFwdSm90INS1_25CollectiveMainloopFwdSm90ILi2EN4cute5tupleIJNS5_1CILi1EEES8_S8_EEENS6_IJNS7_ILi128EEENS7_ILi96EEENS7_ILi192EEEEEELi192ENS_6half_tEfNS_4arch4Sm90ELb0ELb1ELb1ELb1ELb0ELb1ELb0ELb1ELb1ELb0ELb0ELb0EEENS1_21CollectiveEpilogueFwdINS6_IJSA_SC_SB_EEES9_SE_SG_Li256ELb1ELb0ELb0ELb0EEENS1_36VarlenDynamicPersistentTileSchedulerILi128ELi96ELi256ELi32ELb0ELb0ELb1ELb1ELb0ELb1EEEEEEEEEvNT_6ParamsE)
        /*02f0*/ 	.word	0x000000a8


	//----- nvinfo : EIATTR_FRAME_SIZE
	.align		4
.L_181:
        /*02f4*/ 	.byte	0x04, 0x11
        /*02f6*/ 	.short	(.L_183 - .L_182)
	.align		4
.L_182:
        /*02f8*/ 	.word	index@(_ZN7cutlass13device_kernelIN5flash11enable_sm90INS1_16FlashAttnFwdSm90INS1_25CollectiveMainloopFwdSm90ILi2EN4cute5tupleIJNS5_1CILi1EEES8_S8_EEENS6_IJNS7_ILi128EEENS7_ILi96EEENS7_ILi192EEEEEELi192ENS_6half_tEfNS_4arch4Sm90ELb0ELb1ELb1ELb1ELb0ELb1ELb0ELb1ELb1ELb0ELb0ELb0EEENS1_21CollectiveEpilogueFwdINS6_IJSA_SC_SB_EEES9_SE_SG_Li256ELb1ELb0ELb0ELb0EEENS1_36VarlenDynamicPersistentTileSchedulerILi128ELi96ELi256ELi32ELb0ELb0ELb1ELb1ELb0ELb1EEEEEEEEEvNT_6ParamsE)
        /*02fc*/ 	.word	0x00000058


	//----- nvinfo : EIATTR_REGCOUNT
	.align		4
.L_183:
        /*0300*/ 	.byte	0x04, 0x2f
        /*0302*/ 	.short	(.L_185 - .L_184)
	.align		4
.L_184:
        /*0304*/ 	.word	index@(_ZN7cutlass13device_kernelIN5flash11enable_sm90INS1_16FlashAttnFwdSm90INS1_25CollectiveMainloopFwdSm90ILi2EN4cute5tupleIJNS5_1CILi1EEES8_S8_EEENS6_IJNS7_ILi128EEENS7_ILi96EEENS7_ILi192EEEEEELi192ENS_6half_tEfNS_4arch4Sm90ELb0ELb1ELb1ELb1ELb0ELb0ELb0ELb1ELb1ELb0ELb0ELb0EEENS1_21CollectiveEpilogueFwdINS6_IJSA_SC_SB_EEES9_SE_SG_Li256ELb1ELb0ELb0ELb0EEENS1_36VarlenDynamicPersistentTileSchedulerILi128ELi96ELi256ELi32ELb0ELb0ELb1ELb1ELb0ELb1EEEEEEEEEvNT_6ParamsE)
        /*0308*/ 	.word	0x000000a8


	//----- nvinfo : EIATTR_FRAME_SIZE
	.align		4
.L_185:
        /*030c*/ 	.byte	0x04, 0x11
        /*030e*/ 	.short	(.L_187 - .L_186)
	.align		4
.L_186:
        /*0310*/ 	.word	index@(_ZN7cutlass13device_kernelIN5flash11enable_sm90INS1_16FlashAttnFwdSm90INS1_25CollectiveMainloopFwdSm90ILi2EN4cute5tupleIJNS5_1CILi1EEES8_S8_EEENS6_IJNS7_ILi128EEENS7_ILi96EEENS7_ILi192EEEEEELi192ENS_6half_tEfNS_4arch4Sm90ELb0ELb1ELb1ELb1ELb0ELb0ELb0ELb1ELb1ELb0ELb0ELb0EEENS1_21CollectiveEpilogueFwdINS6_IJSA_SC_SB_EEES9_SE_SG_Li256ELb1ELb0ELb0ELb0EEENS1_36VarlenDynamicPersistentTileSchedulerILi128ELi96ELi256ELi32ELb0ELb0ELb1ELb1ELb0ELb1EEEEEEEEEvNT_6ParamsE)
        /*0314*/ 	.word	0x00000028


	//----- nvinfo : EIATTR_REGCOUNT
	.align		4
.L_187:
        /*0318*/ 	.byte	0x04, 0x2f
        /*031a*/ 	.short	(.L_189 - .L_188)
	.align		4
.L_188:
        /*031c*/ 	.word	index@(_ZN7cutlass13device_kernelIN5flash11enable_sm90INS1_16FlashAttnFwdSm90INS1_25CollectiveMainloopFwdSm90ILi2EN4cute5tupleIJNS5_1CILi1EEES8_S8_EEENS6_IJNS7_ILi128EEENS7_ILi96EEENS7_ILi192EEEEEELi192ENS_6half_tEfNS_4arch4Sm90ELb0ELb1ELb1ELb0ELb0ELb0ELb0ELb1ELb1ELb0ELb0ELb0EEENS1_21CollectiveEpilogueFwdINS6_IJSA_SC_SB_EEES9_SE_SG_Li256ELb0ELb0ELb0ELb0EEENS1_30DynamicPersistentTileSchedulerILi256ELi32ELb0ELb0ELb1EEEEEEEEEvNT_6ParamsE)
        /*0320*/ 	.word	0x000000a8


	//----- nvinfo : EIATTR_FRAME_SIZE
	.align		4
.L_189:
        /*0324*/ 	.byte	0x04, 0x11
        /*0326*/ 	.short	(.L_191 - .L_190)
	.align		4
.L_190:
        /*0328*/ 	.word	index@(_ZN7cutlass13device_kernelIN5flash11enable_sm90INS1_16FlashAttnFwdSm90INS1_25CollectiveMainloopFwdSm90ILi2EN4cute5tupleIJNS5_1CILi1EEES8_S8_EEENS6_IJNS7_ILi128EEENS7_ILi96EEENS7_ILi192EEEEEELi192ENS_6half_tEfNS_4arch4Sm90ELb0ELb1ELb1ELb0ELb0ELb0ELb0ELb1ELb1ELb0ELb0ELb0EEENS1_21CollectiveEpilogueFwdINS6_IJSA_SC_SB_EEES9_SE_SG_Li256ELb0ELb0ELb0ELb0EEENS1_30DynamicPersistentTileSchedulerILi256ELi32ELb0ELb0ELb1EEEEEEEEEvNT_6ParamsE)
        /*032c*/ 	.word	0x00000008


	//----- nvinfo : EIATTR_REGCOUNT
	.align		4
.L_191:
        /*0330*/ 	.byte	0x04, 0x2f
        /*0332*/ 	.short	(.L_193 - .L_192)
	.align		4
.L_192:
        /*0334*/ 	.word	index@(_ZN7cutlass13device_kernelIN5flash11enable_sm90INS1_16FlashAttnFwdSm90INS1_25CollectiveMainloopFwdSm90ILi2EN4cute5tupleIJNS5_1CILi1EEES8_S8_EEENS6_IJNS7_ILi128EEENS7_ILi112EEENS7_ILi192EEEEEELi192ENS_6half_tEfNS_4arch4Sm90ELb0ELb0ELb1ELb1ELb0ELb1ELb0ELb1ELb1ELb0ELb0ELb0EEENS1_21CollectiveEpilogueFwdINS6_IJSA_SC_SB_EEES9_SE_SG_Li256ELb1ELb0ELb0ELb0EEENS1_36VarlenDynamicPersistentTileSchedulerILi128ELi112ELi256ELi32ELb0ELb0ELb1ELb0ELb1ELb1EEEEEEEEEvNT_6ParamsE)
        /*0338*/ 	.word	0x000000a8


	//----- nvinfo : EIATTR_FRAME_SIZE
	.align		4
.L_193:
        /*033c*/ 	.byte	0x04, 0x11
        /*033e*/ 	.short	(.L_195 - .L_194)
	.align		4
.L_194:
        /*0340*/ 	.word	index@(_ZN7cutlass13device_kernelIN5flash11enable_sm90INS1_16FlashAttnFwdSm90INS1_25CollectiveMainloopFwdSm90ILi2EN4cute5tupleIJNS5_1CILi1EEES8_S8_EEENS6_IJNS7_ILi128EEENS7_ILi112EEENS7_ILi192EEEEEELi192ENS_6half_tEfNS_4arch4Sm90ELb0ELb0ELb1ELb1ELb0ELb1ELb0ELb1ELb1ELb0ELb0ELb0EEENS1_21CollectiveEpilogueFwdINS6_IJSA_SC_SB_EEES9_SE_SG_Li256ELb1ELb0ELb0ELb0EEENS1_36VarlenDynamicPersistentTileSchedulerILi128ELi112ELi256ELi32ELb0ELb0ELb1ELb0ELb1ELb1EEEEEEEEEvNT_6ParamsE)
        /*0344*/ 	.word	0x00000070


	//----- nvinfo : EIATTR_REGCOUNT
	.align		4
.L_195:
        /*0348*/ 	.byte	0x04, 0x2f
        /*034a*/ 	.short	(.L_197 - .L_196)
	.align		4
.L_196:
        /*034c*/ 	.word	index@(_ZN7cutlass13device_kernelIN5flash11enable_sm90INS1_16FlashAttnFwdSm90INS1_25CollectiveMainloopFwdSm90ILi2EN4cute5tupleIJNS5_1CILi1EEES8_S8_EEENS6_IJNS7_ILi128EEENS7_ILi112EEENS7_ILi192EEEEEELi192ENS_6half_tEfNS_4arch4Sm90ELb0ELb0ELb1ELb1ELb0ELb0ELb0ELb1ELb1ELb0ELb0ELb0EEENS1_21CollectiveEpilogueFwdINS6_IJSA_SC_SB_EEES9_SE_SG_Li256ELb1ELb0ELb0ELb0EEENS1_36VarlenDynamicPersistentTileSchedulerILi128ELi112ELi256ELi32ELb0ELb0ELb1ELb0ELb1ELb1EEEEEEEEEvNT_6ParamsE)
        /*0350*/ 	.word	0x000000a8


	//----- nvinfo : EIATTR_FRAME_SIZE
	.align		4
.L_197:
        /*0354*/ 	.byte	0x04, 0x11
        /*0356*/ 	.short	(.L_199 - .L_198)
	.align		4
.L_198:
        /*0358*/ 	.word	index@(_ZN7cutlass13device_kernelIN5flash11enable_sm90INS1_16FlashAttnFwdSm90INS1_25CollectiveMainloopFwdSm90ILi2EN4cute5tupleIJNS5_1CILi1EEES8_S8_EEENS6_IJNS7_ILi128EEENS7_ILi112EEENS7_ILi192EEEEEELi192ENS_6half_tEfNS_4arch4Sm90ELb0ELb0ELb1ELb1ELb0ELb0ELb0ELb1ELb1ELb0ELb0ELb0EEENS1_21CollectiveEpilogueFwdINS6_IJSA_SC_SB_EEES9_SE_SG_Li256ELb1ELb0ELb0ELb0EEENS1_36VarlenDynamicPersistentTileSchedulerILi128ELi112ELi256ELi32ELb0ELb0ELb1ELb0ELb1ELb1EEEEEEEEEvNT_6ParamsE)
        /*035c*/ 	.word	0x00000038


	//----- nvinfo : EIATTR_REGCOUNT
	.align		4
.L_199:
        /*0360*/ 	.byte	0x04, 0x2f
        /*0362*/ 	.short	(.L_201 - .L_200)
	.align		4
.L_200:
        /*0364*/ 	.word	index@(_ZN7cutlass13device_kernelIN5flash11enable_sm90INS1_16FlashAttnFwdSm90INS1_25CollectiveMainloopFwdSm90ILi2EN4cute5tupleIJNS5_1CILi2EEENS7_ILi1EEES9_EEENS6_IJNS7_ILi128EEENS7_ILi112EEENS7_ILi192EEEEEELi192ENS_6half_tEfNS_4arch4Sm90ELb0ELb0ELb1ELb0ELb0ELb0ELb0ELb1ELb1ELb0ELb0ELb0EEENS1_21CollectiveEpilogueFwdINS6_IJSB_SD_SC_EEESA_SF_SH_Li256ELb0ELb0ELb0ELb0EEENS1_29StaticPersistentTileSchedulerILb0EEEEEEEEEvNT_6ParamsE)
        /*0368*/ 	.word	0x000000a8


	//----- nvinfo : EIATTR_FRAME_SIZE
	.align		4
.L_201:
        /*036c*/ 	.byte	0x04, 0x11
        /*036e*/ 	.short	(.L_203 - .L_202)
	.align		4
.L_202:
        /*0370*/ 	.word	index@(_ZN7cutlass13device_kernelIN5flash11enable_sm90INS1_16FlashAttnFwdSm90INS1_25CollectiveMainloopFwdSm90ILi2EN4cute5tupleIJNS5_1CILi2EEENS7_ILi1EEES9_EEENS6_IJNS7_ILi128EEENS7_ILi112EEENS7_ILi192EEEEEELi192ENS_6half_tEfNS_4arch4Sm90ELb0ELb0ELb1ELb0ELb0ELb0ELb0ELb1ELb1ELb0ELb0ELb0EEENS1_21CollectiveEpilogueFwdINS6_IJSB_SD_SC_EEESA_SF_SH_Li256ELb0ELb0ELb0ELb0EEENS1_29StaticPersistentTileSchedulerILb0EEEEEEEEEvNT_6ParamsE)
        /*0374*/ 	.word	0x00000030


	//----- nvinfo : EIATTR_REGCOUNT
	.align		4
.L_203:
        /*0378*/ 	.byte	0x04, 0x2f
        /*037a*/ 	.short	(.L_205 - .L_204)
	.align		4
.L_204:
        /*037c*/ 	.word	index@(_ZN7cutlass13device_kernelIN5flash11enable_sm90INS1_16FlashAttnFwdSm90INS1_25CollectiveMainloopFwdSm90ILi2EN4cute5tupleIJNS5_1CILi1EEES8_S8_EEENS6_IJNS7_ILi128EEENS7_ILi112EEENS7_ILi192EEEEEELi192ENS_6half_tEfNS_4arch4Sm90ELb0ELb0ELb1ELb0ELb0ELb0ELb0ELb1ELb1ELb0ELb0ELb0EEENS1_21CollectiveEpilogueFwdINS6_IJSA_SC_SB_EEES9_SE_SG_Li256ELb0ELb0ELb0ELb0EEENS1_29StaticPersistentTileSchedulerILb0EEEEEEEEEvNT_6ParamsE)
        /*0380*/ 	.word	0x000000a8


	//----- nvinfo : EIATTR_FRAME_SIZE
	.align		4
.L_205:
        /*0384*/ 	.byte	0x04, 0x11
        /*0386*/ 	.short	(.L_207 - .L_206)
	.align		4
.L_206:
        /*0388*/ 	.word	index@(_ZN7cutlass13device_kernelIN5flash11enable_sm90INS1_16FlashAttnFwdSm90INS1_25CollectiveMainloopFwdSm90ILi2EN4cute5tupleIJNS5_1CILi1EEES8_S8_EEENS6_IJNS7_ILi128EEENS7_ILi112EEENS7_ILi192EEEEEELi192ENS_6half_tEfNS_4arch4Sm90ELb0ELb0ELb1ELb0ELb0ELb0ELb0ELb1ELb1ELb0ELb0ELb0EEENS1_21CollectiveEpilogueFwdINS6_IJSA_SC_SB_EEES9_SE_SG_Li256ELb0ELb0ELb0ELb0EEENS1_29StaticPersistentTileSchedulerILb0EEEEEEEEEvNT_6ParamsE)
        /*038c*/ 	.word	0x00000020


	//----- nvinfo : EIATTR_REGCOUNT
	.align		4
.L_207:
        /*0390*/ 	.byte	0x04, 0x2f
        /*0392*/ 	.short	(.L_209 - .L_208)
	.align		4
.L_208:
        /*0394*/ 	.word	index@(_ZN7cutlass13device_kernelIN5flash11enable_sm90INS1_16FlashAttnFwdSm90INS1_25CollectiveMainloopFwdSm90ILi2EN4cute5tupleIJNS5_1CILi1EEES8_S8_EEENS6_IJNS7_ILi128EEENS7_ILi80EEENS7_ILi256EEEEEELi256ENS_6half_tEfNS_4arch4Sm90ELb1ELb0ELb1ELb1ELb0ELb1ELb0ELb1ELb1ELb0ELb0ELb0EEENS1_21CollectiveEpilogueFwdINS6_IJSA_SC_SB_EEES9_SE_SG_Li256ELb1ELb0ELb0ELb0EEENS1_36VarlenDynamicPersistentTileSchedulerILi128ELi80ELi256ELi32ELb0ELb0ELb1ELb1ELb1ELb1EEEEEEEEEvNT_6ParamsE)
        /*0398*/ 	.word	0x000000a8


	//----- nvinfo : EIATTR_FRAME_SIZE
	.align		4
.L_209:
        /*039c*/ 	.byte	0x04, 0x11
        /*039e*/ 	.short	(.L_211 - .L_210)
	.align		4
.L_210:
        /*03a0*/ 	.word	index@(_ZN7cutlass13device_kernelIN5flash11enable_sm90INS1_16FlashAttnFwdSm90INS1_25CollectiveMainloopFwdSm90ILi2EN4cute5tupleIJNS5_1CILi1EEES8_S8_EEENS6_IJNS7_ILi128EEENS7_ILi80EEENS7_ILi256EEEEEELi256ENS_6half_tEfNS_4arch4Sm90ELb1ELb0ELb1ELb1ELb0ELb1ELb0ELb1ELb1ELb0ELb0ELb0EEENS1_21CollectiveEpilogueFwdINS6_IJSA_SC_SB_EEES9_SE_SG_Li256ELb1ELb0ELb0ELb0EEENS1_36VarlenDynamicPersistentTileSchedulerILi128ELi80ELi256ELi32ELb0ELb0ELb1ELb1ELb1ELb1EEEEEEEEEvNT_6ParamsE)
        /*03a4*/ 	.word	0x000000a0


	//----- nvinfo : EIATTR_REGCOUNT
	.align		4
.L_211:
        /*03a8*/ 	.byte	0x04, 0x2f
        /*03aa*/ 	.short	(.L_213 - .L_212)
	.align		4
.L_212:
        /*03ac*/ 	.word	index@(_ZN7cutlass13device_kernelIN5flash11enable_sm90INS1_16FlashAttnFwdSm90INS1_25CollectiveMainloopFwdSm90ILi2EN4cute5tupleIJNS5_1CILi1EEES8_S8_EEENS6_IJNS7_ILi128EEENS7_ILi80EEENS7_ILi256EEEEEELi256ENS_6half_tEfNS_4arch4Sm90ELb1ELb0ELb1ELb1ELb0ELb0ELb0ELb1ELb1ELb0ELb0ELb0EEENS1_21CollectiveEpilogueFwdINS6_IJSA_SC_SB_EEES9_SE_SG_Li256ELb1ELb0ELb0ELb0EEENS1_36VarlenDynamicPersistentTileSchedulerILi128ELi80ELi256ELi32ELb0ELb0ELb1ELb1ELb1ELb1EEEEEEEEEvNT_6ParamsE)
        /*03b0*/ 	.word	0x000000a8


	//----- nvinfo : EIATTR_FRAME_SIZE
	.align		4
.L_213:
        /*03b4*/ 	.byte	0x04, 0x11
        /*03b6*/ 	.short	(.L_215 - .L_214)
	.align		4
.L_214:
        /*03b8*/ 	.word	index@(_ZN7cutlass13device_kernelIN5flash11enable_sm90INS1_16FlashAttnFwdSm90INS1_25CollectiveMainloopFwdSm90ILi2EN4cute5tupleIJNS5_1CILi1EEES8_S8_EEENS6_IJNS7_ILi128EEENS7_ILi80EEENS7_ILi256EEEEEELi256ENS_6half_tEfNS_4arch4Sm90ELb1ELb0ELb1ELb1ELb0ELb0ELb0ELb1ELb1ELb0ELb0ELb0EEENS1_21CollectiveEpilogueFwdINS6_IJSA_SC_SB_EEES9_SE_SG_Li256ELb1ELb0ELb0ELb0EEENS1_36VarlenDynamicPersistentTileSchedulerILi128ELi80ELi256ELi32ELb0ELb0ELb1ELb1ELb1ELb1EEEEEEEEEvNT_6ParamsE)
        /*03bc*/ 	.word	0x00000030


	//----- nvinfo : EIATTR_REGCOUNT
	.align		4
.L_215:
        /*03c0*/ 	.byte	0x04, 0x2f
        /*03c2*/ 	.short	(.L_217 - .L_216)
	.align		4
.L_216:
        /*03c4*/ 	.word	index@(_ZN7cutlass13device_kernelIN5flash11enable_sm90INS1_16FlashAttnFwdSm90INS1_25CollectiveMainloopFwdSm90ILi2EN4cute5tupleIJNS5_1CILi1EEES8_S8_EEENS6_IJNS7_ILi128EEENS7_ILi80EEENS7_ILi256EEEEEELi256ENS_6half_tEfNS_4arch4Sm90ELb1ELb0ELb1ELb0ELb0ELb0ELb0ELb1ELb1ELb0ELb0ELb0EEENS1_21CollectiveEpilogueFwdINS6_IJSA_SC_SB_EEES9_SE_SG_Li256ELb0ELb0ELb0ELb0EEENS1_30DynamicPersistentTileSchedulerILi256ELi32ELb0ELb0ELb1EEEEEEEEEvNT_6ParamsE)
        /*03c8*/ 	.word	0x000000a8


	//----- nvinfo : EIATTR_FRAME_SIZE
	.align		4
.L_217:
        /*03cc*/ 	.byte	0x04, 0x11
        /*03ce*/ 	.short	(.L_219 - .L_218)
	.align		4
.L_218:
        /*03d0*/ 	.word	index@(_ZN7cutlass13device_kernelIN5flash11enable_sm90INS1_16FlashAttnFwdSm90INS1_25CollectiveMainloopFwdSm90ILi2EN4cute5tupleIJNS5_1CILi1EEES8_S8_EEENS6_IJNS7_ILi128EEENS7_ILi80EEENS7_ILi256EEEEEELi256ENS_6half_tEfNS_4arch4Sm90ELb1ELb0ELb1ELb0ELb0ELb0ELb0ELb1ELb1ELb0ELb0ELb0EEENS1_21CollectiveEpilogueFwdINS6_IJSA_SC_SB_EEES9_SE_SG_Li256ELb0ELb0ELb0ELb0EEENS1_30DynamicPersistentTileSchedulerILi256ELi32ELb0ELb0ELb1EEEEEEEEEvNT_6ParamsE)
        /*03d4*/ 	.word	0x00000008


	//----- nvinfo : EIATTR_REGCOUNT
	.align		4
.L_219:
        /*03d8*/ 	.byte	0x04, 0x2f
        /*03da*/ 	.short	(.L_221 - .L_220)
	.align		4
.L_220:
        /*03dc*/ 	.word	index@(_ZN7cutlass13device_kernelIN5flash11enable_sm90INS1_16FlashAttnFwdSm90INS1_25CollectiveMainloopFwdSm90ILi2EN4cute5tupleIJNS5_1CILi1EEES8_S8_EEENS6_IJNS7_ILi128EEENS7_ILi64EEENS7_ILi256EEEEEELi256ENS_6half_tEfNS_4arch4Sm90ELb0ELb1ELb1ELb1ELb0ELb1ELb0ELb1ELb1ELb0ELb0ELb0EEENS1_21CollectiveEpilogueFwdINS6_IJSA_SC_SB_EEES9_SE_SG_Li256ELb1ELb0ELb0ELb0EEENS1_36VarlenDynamicPersistentTileSchedulerILi128ELi64ELi256ELi32ELb0ELb0ELb1ELb1ELb0ELb1EEEEEEEEEvNT_6ParamsE)
        /*03e0*/ 	.word	0x000000a8


	//----- nvinfo : EIATTR_FRAME_SIZE
	.align		4
.L_221:
        /*03e4*/ 	.byte	0x04, 0x11
        /*03e6*/ 	.short	(.L_223 - .L_222)
	.align		4
.L_222:
        /*03e8*/ 	.word	index@(_ZN7cutlass13device_kernelIN5flash11enable_sm90INS1_16FlashAttnFwdSm90INS1_25CollectiveMainloopFwdSm90ILi2EN4cute5tupleIJNS5_1CILi1EEES8_S8_EEENS6_IJNS7_ILi128EEENS7_ILi64EEENS7_ILi256EEEEEELi256ENS_6half_tEfNS_4arch4Sm90ELb0ELb1ELb1ELb1ELb0ELb1ELb0ELb1ELb1ELb0ELb0ELb0EEENS1_21CollectiveEpilogueFwdINS6_IJSA_SC_SB_EEES9_SE_SG_Li256ELb1ELb0ELb0ELb0EEENS1_36VarlenDynamicPersistentTileSchedulerILi128ELi64ELi256ELi32ELb0ELb0ELb1ELb1ELb0ELb1EEEEEEEEEvNT_6ParamsE)
        /*03ec*/ 	.word	0x000000a8


	//----- nvinfo : EIATTR_REGCOUNT
	.align		4
.L_223:
        /*03f0*/ 	.byte	0x04, 0x2f
        /*03f2*/ 	.short	(.L_225 - .L_224)
	.align		4
.L_224:
        /*03f4*/ 	.word	index@(_ZN7cutlass13device_kernelIN5flash11enable_sm90INS1_16FlashAttnFwdSm90INS1_25CollectiveMainloopFwdSm90ILi2EN4cute5tupleIJNS5_1CILi1EEES8_S8_EEENS6_IJNS7_ILi128EEENS7_ILi64EEENS7_ILi256EEEEEELi256ENS_6half_tEfNS_4arch4Sm90ELb0ELb1ELb1ELb1ELb0ELb0ELb0ELb1ELb1ELb0ELb0ELb0EEENS1_21CollectiveEpilogueFwdINS6_IJSA_SC_SB_EEES9_SE_SG_Li256ELb1ELb0ELb0ELb0EEENS1_36VarlenDynamicPersistentTileSchedulerILi128ELi64ELi256ELi32ELb0ELb0ELb1ELb1ELb0ELb1EEEEEEEEEvNT_6ParamsE)
        /*03f8*/ 	.word	0x000000a8


	//----- nvinfo : EIATTR_FRAME_SIZE
	.align		4
.L_225:
        /*03fc*/ 	.byte	0x04, 0x11
        /*03fe*/ 	.short	(.L_227 - .L_226)
	.align		4
.L_226:
        /*0400*/ 	.word	index@(_ZN7cutlass13device_kernelIN5flash11enable_sm90INS1_16FlashAttnFwdSm90INS1_25CollectiveMainloopFwdSm90ILi2EN4cute5tupleIJNS5_1CILi1EEES8_S8_EEENS6_IJNS7_ILi128EEENS7_ILi64EEENS7_ILi256EEEEEELi256ENS_6half_tEfNS_4arch4Sm90ELb0ELb1ELb1ELb1ELb0ELb0ELb0ELb1ELb1ELb0ELb0ELb0EEENS1_21CollectiveEpilogueFwdINS6_IJSA_SC_SB_EEES9_SE_SG_Li256ELb1ELb0ELb0ELb0EEENS1_36VarlenDynamicPersistentTileSchedulerILi128ELi64ELi256ELi32ELb0ELb0ELb1ELb1ELb0ELb1EEEEEEEEEvNT_6ParamsE)
        /*0404*/ 	.word	0x00000028


	//----- nvinfo : EIATTR_REGCOUNT
	.align		4
.L_227:
        /*0408*/ 	.byte	0x04, 0x2f
        /*040a*/ 	.short	(.L_229 - .L_228)
	.align		4
.L_228:
        /*040c*/ 	.word	index@(_ZN7cutlass13device_kernelIN5flash11enable_sm90INS1_16FlashAttnFwdSm90INS1_25CollectiveMainloopFwdSm90ILi2EN4cute5tupleIJNS5_1CILi1EEES8_S8_EEENS6_IJNS7_ILi128EEENS7_ILi64EEENS7_ILi256EEEEEELi256ENS_6half_tEfNS_4arch4Sm90ELb0ELb1ELb1ELb0ELb0ELb0ELb0ELb1ELb1ELb0ELb0ELb0EEENS1_21CollectiveEpilogueFwdINS6_IJSA_SC_SB_EEES9_SE_SG_Li256ELb0ELb0ELb0ELb0EEENS1_30DynamicPersistentTileSchedulerILi256ELi32ELb0ELb0ELb1EEEEEEEEEvNT_6ParamsE)
        /*0410*/ 	.word	0x000000a8


	//----- nvinfo : EIATTR_FRAME_SIZE
	.align		4
.L_229:
        /*0414*/ 	.byte	0x04, 0x11
        /*0416*/ 	.short	(.L_231 - .L_230)
	.align		4
.L_230:
        /*0418*/ 	.word	index@(_ZN7cutlass13device_kernelIN5flash11enable_sm90INS1_16FlashAttnFwdSm90INS1_25CollectiveMainloopFwdSm90ILi2EN4cute5tupleIJNS5_1CILi1EEES8_S8_EEENS6_IJNS7_ILi128EEENS7_ILi64EEENS7_ILi256EEEEEELi256ENS_6half_tEfNS_4arch4Sm90ELb0ELb1ELb1ELb0ELb0ELb0ELb0ELb1ELb1ELb0ELb0ELb0EEENS1_21CollectiveEpilogueFwdINS6_IJSA_SC_SB_EEES9_SE_SG_Li256ELb0ELb0ELb0ELb0EEENS1_30DynamicPersistentTileSchedulerILi256ELi32ELb0ELb0ELb1EEEEEEEEEvNT_6ParamsE)
        /*041c*/ 	.word	0x00000008


	//----- nvinfo : EIATTR_REGCOUNT
	.align		4
.L_231:
        /*0420*/ 	.byte	0x04, 0x2f
        /*0422*/ 	.short	(.L_233 - .L_232)
	.align		4
.L_232:
        /*0424*/ 	.word	index@(_ZN7cutlass13device_kernelIN5flash11enable_sm90INS1_16FlashAttnFwdSm90INS1_25CollectiveMainloopFwdSm90ILi2EN4cute5tupleIJNS5_1CILi1EEES8_S8_EEENS6_IJNS7_ILi128EEENS7_ILi80EEENS7_ILi256EEEEEELi256ENS_6half_tEfNS_4arch4Sm90ELb0ELb0ELb1ELb1ELb0ELb1ELb0ELb1ELb1ELb0ELb0ELb0EEENS1_21CollectiveEpilogueFwdINS6_IJSA_SC_SB_EEES9_SE_SG_Li256ELb1ELb0ELb0ELb0EEENS1_36VarlenDynamicPersistentTileSchedulerILi128ELi80ELi256ELi32ELb0ELb0ELb1ELb0ELb1ELb1EEEEEEEEEvNT_6ParamsE)
        /*0428*/ 	.word	0x000000a8


	//----- nvinfo : EIATTR_FRAME_SIZE
	.align		4
.L_233:
        /*042c*/ 	.byte	0x04, 0x11
        /*042e*/ 	.short	(.L_235 - .L_234)
	.align		4
.L_234:
        /*0430*/ 	.word	index@(_ZN7cutlass13device_kernelIN5flash11enable_sm90INS1_16FlashAttnFwdSm90INS1_25CollectiveMainloopFwdSm90ILi2EN4cute5tupleIJNS5_1CILi1EEES8_S8_EEENS6_IJNS7_ILi128EEENS7_ILi80EEENS7_ILi256EEEEEELi256ENS_6half_tEfNS_4arch4Sm90ELb0ELb0ELb1ELb1ELb0ELb1ELb0ELb1ELb1ELb0ELb0ELb0EEENS1_21CollectiveEpilogueFwdINS6_IJSA_SC_SB_EEES9_SE_SG_Li256ELb1ELb0ELb0ELb0EEENS1_36VarlenDynamicPersistentTileSchedulerILi128ELi80ELi256ELi32ELb0ELb0ELb1ELb0ELb1ELb1EEEEEEEEEvNT_6ParamsE)
        /*0434*/ 	.word	0x000000a0


	//----- nvinfo : EIATTR_REGCOUNT
	.align		4
.L_235:
        /*0438*/ 	.byte	0x04, 0x2f
        /*043a*/ 	.short	(.L_237 - .L_236)
	.align		4
.L_236:
        /*043c*/ 	.word	index@(_ZN7cutlass13device_kernelIN5flash11enable_sm90INS1_16FlashAttnFwdSm90INS1_25CollectiveMainloopFwdSm90ILi2EN4cute5tupleIJNS5_1CILi1EEES8_S8_EEENS6_IJNS7_ILi128EEENS7_ILi80EEENS7_ILi256EEEEEELi256ENS_6half_tEfNS_4arch4Sm90ELb0ELb0ELb1ELb1ELb0ELb0ELb0ELb1ELb1ELb0ELb0ELb0EEENS1_21CollectiveEpilogueFwdINS6_IJSA_SC_SB_EEES9_SE_SG_Li256ELb1ELb0ELb0ELb0EEENS1_36VarlenDynamicPersistentTileSchedulerILi128ELi80ELi256ELi32ELb0ELb0ELb1ELb0ELb1ELb1EEEEEEEEEvNT_6ParamsE)
        /*0440*/ 	.word	0x000000a8


	//----- nvinfo : EIATTR_FRAME_SIZE
	.align		4
.L_237:
        /*0444*/ 	.byte	0x04, 0x11
        /*0446*/ 	.short	(.L_239 - .L_238)
	.align		4
.L_238:
        /*0448*/ 	.word	index@(_ZN7cutlass13device_kernelIN5flash11enable_sm90INS1_16FlashAttnFwdSm90INS1_25CollectiveMainloopFwdSm90ILi2EN4cute5tupleIJNS5_1CILi1EEES8_S8_EEENS6_IJNS7_ILi128EEENS7_ILi80EEENS7_ILi256EEEEEELi256ENS_6half_tEfNS_4arch4Sm90ELb0ELb0ELb1ELb1ELb0ELb0ELb0ELb1ELb1ELb0ELb0ELb0EEENS1_21CollectiveEpilogueFwdINS6_IJSA_SC_SB_EEES9_SE_SG_Li256ELb1ELb0ELb0ELb0EEENS1_36VarlenDynamicPersistentTileSchedulerILi128ELi80ELi256ELi32ELb0ELb0ELb1ELb0ELb1ELb1EEEEEEEEEvNT_6ParamsE)
        /*044c*/ 	.word	0x00000038


	//----- nvinfo : EIATTR_REGCOUNT
	.align		4
.L_239:
        /*0450*/ 	.byte	0x04, 0x2f
        /*0452*/ 	.short	(.L_241 - .L_240)
	.align		4
.L_240:
        /*0454*/ 	.word	index@(_ZN7cutlass13device_kernelIN5flash11enable_sm90INS1_16FlashAttnFwdSm90INS1_25CollectiveMainloopFwdSm90ILi2EN4cute5tupleIJNS5_1CILi2EEENS7_ILi1EEES9_EEENS6_IJNS7_ILi128EEENS7_ILi80EEENS7_ILi256EEEEEELi256ENS_6half_tEfNS_4arch4Sm90ELb0ELb0ELb1ELb0ELb0ELb0ELb0ELb1ELb1ELb0ELb0ELb0EEENS1_21CollectiveEpilogueFwdINS6_IJSB_SD_SC_EEESA_SF_SH_Li256ELb0ELb0ELb0ELb0EEENS1_29StaticPersistentTileSchedulerILb0EEEEEEEEEvNT_6ParamsE)
        /*0458*/ 	.word	0x000000a8


	//----- nvinfo : EIATTR_FRAME_SIZE
	.align		4
.L_241:
        /*045c*/ 	.byte	0x04, 0x11
        /*045e*/ 	.short	(.L_243 - .L_242)
	.align		4
.L_242:
        /*0460*/ 	.word	index@(_ZN7cutlass13device_kernelIN5flash11enable_sm90INS1_16FlashAttnFwdSm90INS1_25CollectiveMainloopFwdSm90ILi2EN4cute5tupleIJNS5_1CILi2EEENS7_ILi1EEES9_EEENS6_IJNS7_ILi128EEENS7_ILi80EEENS7_ILi256EEEEEELi256ENS_6half_tEfNS_4arch4Sm90ELb0ELb0ELb1ELb0ELb0ELb0ELb0ELb1ELb1ELb0ELb0ELb0EEENS1_21CollectiveEpilogueFwdINS6_IJSB_SD_SC_EEESA_SF_SH_Li256ELb0ELb0ELb0ELb0EEENS1_29StaticPersistentTileSchedulerILb0EEEEEEEEEvNT_6ParamsE)
        /*0464*/ 	.word	0x00000028


	//----- nvinfo : EIATTR_REGCOUNT
	.align		4
.L_243:
        /*0468*/ 	.byte	0x04, 0x2f
        /*046a*/ 	.short	(.L_245 - .L_244)
	.align		4
.L_244:
        /*046c*/ 	.word	index@(_ZN7cutlass13device_kernelIN5flash11enable_sm90INS1_16FlashAttnFwdSm90INS1_25CollectiveMainloopFwdSm90ILi2EN4cute5tupleIJNS5_1CILi1EEES8_S8_EEENS6_IJNS7_ILi128EEENS7_ILi80EEENS7_ILi256EEEEEELi256ENS_6half_tEfNS_4arch4Sm90ELb0ELb0ELb1ELb0ELb0ELb0ELb0ELb1ELb1ELb0ELb0ELb0EEENS1_21CollectiveEpilogueFwdINS6_IJSA_SC_SB_EEES9_SE_SG_Li256ELb0ELb0ELb0ELb0EEENS1_29StaticPersistentTileSchedulerILb0EEEEEEEEEvNT_6ParamsE)
        /*0470*/ 	.word	0x000000a8


	//----- nvinfo : EIATTR_FRAME_SIZE
	.align		4
.L_245:
        /*0474*/ 	.byte	0x04, 0x11
        /*0476*/ 	.short	(.L_247 - .L_246)
	.align		4
.L_246:
        /*0478*/ 	.word	index@(_ZN7cutlass13device_kernelIN5flash11enable_sm90INS1_16FlashAttnFwdSm90INS1_25CollectiveMainloopFwdSm90ILi2EN4cute5tupleIJNS5_1CILi1EEES8_S8_EEENS6_IJNS7_ILi128EEENS7_ILi80EEENS7_ILi256EEEEEELi256ENS_6half_tEfNS_4arch4Sm90ELb0ELb0ELb1ELb0ELb0ELb0ELb0ELb1ELb1ELb0ELb0ELb0EEENS1_21CollectiveEpilogueFwdINS6_IJSA_SC_SB_EEES9_SE_SG_Li256ELb0ELb0ELb0ELb0EEENS1_29StaticPersistentTileSchedulerILb0EEEEEEEEEvNT_6ParamsE)
        /*047c*/ 	.word	0x00000020


	//----- nvinfo : EIATTR_MIN_STACK_SIZE
	.align		4
.L_247:
        /*0480*/ 	.byte	0x04, 0x12
        /*0482*/ 	.short	(.L_249 - .L_248)
	.align		4
.L_248:
        /*0484*/ 	.word	index@(_ZN7cutlass13device_kernelIN5flash11enable_sm90INS1_16FlashAttnFwdSm90INS1_25CollectiveMainloopFwdSm90ILi2EN4cute5tupleIJNS5_1CILi1EEES8_S8_EEENS6_IJNS7_ILi128EEENS7_ILi80EEENS7_ILi256EEEEEELi256ENS_6half_tEfNS_4arch4Sm90ELb0ELb0ELb1ELb0ELb0ELb0ELb0ELb1ELb1ELb0ELb0ELb0EEENS1_21CollectiveEpilogueFwdINS6_IJSA_SC_SB_EEES9_SE_SG_Li256ELb0ELb0ELb0ELb0EEENS1_29StaticPersistentTileSchedulerILb0EEEEEEEEEvNT_6ParamsE)
        /*0488*/ 	.word	0x00000020


	//----- nvinfo : EIATTR_MIN_STACK_SIZE
	.align		4
.L_249:
        /*048c*/ 	.byte	0x04, 0x12
        /*048e*/ 	.short	(.L_251 - .L_250)
	.align		4
.L_250:
        /*0490*/ 	.word	index@(_ZN7cutlass13device_kernelIN5flash11enable_sm90INS1_16FlashAttnFwdSm90INS1_25CollectiveMainloopFwdSm90ILi2EN4cute5tupleIJNS5_1CILi2EEENS7_ILi1EEES9_EEENS6_IJNS7_ILi128EEENS7_ILi80EEENS7_ILi256EEEEEELi256ENS_6half_tEfNS_4arch4Sm90ELb0ELb0ELb1ELb0ELb0ELb0ELb0ELb1ELb1ELb0ELb0ELb0EEENS1_21CollectiveEpilogueFwdINS6_IJSB_SD_SC_EEESA_SF_SH_Li256ELb0ELb0ELb0ELb0EEENS1_29StaticPersistentTileSchedulerILb0EEEEEEEEEvNT_6ParamsE)
        /*0494*/ 	.word	0x00000028


	//----- nvinfo : EIATTR_MIN_STACK_SIZE
	.align		4
.L_251:
        /*0498*/ 	.byte	0x04, 0x12
        /*049a*/ 	.short	(.L_253 - .L_252)
	.align		4
.L_252:
        /*049c*/ 	.word	index@(_ZN7cutlass13device_kernelIN5flash11enable_sm90INS1_16FlashAttnFwdSm90INS1_25CollectiveMainloopFwdSm90ILi2EN4cute5tupleIJNS5_1CILi1EEES8_S8_EEENS6_IJNS7_ILi128EEENS7_ILi80EEENS7_ILi256EEEEEELi256ENS_6half_tEfNS_4arch4Sm90ELb0ELb0ELb1ELb1ELb0ELb0ELb0ELb1ELb1ELb0ELb0ELb0EEENS1_21CollectiveEpilogueFwdINS6_IJSA_SC_SB_EEES9_SE_SG_Li256ELb1ELb0ELb0ELb0EEENS1_36VarlenDynamicPersistentTileSchedulerILi128ELi80ELi256ELi32ELb0ELb0ELb1ELb0ELb1ELb1EEEEEEEEEvNT_6ParamsE)
        /*04a0*/ 	.word	0x00000038


	//----- nvinfo : EIATTR_MIN_STACK_SIZE
	.align		4
.L_253:
        /*04a4*/ 	.byte	0x04, 0x12
        /*04a6*/ 	.short	(.L_255 - .L_254)
	.align		4
.L_254:
        /*04a8*/ 	.word	index@(_ZN7cutlass13device_kernelIN5flash11enable_sm90INS1_16FlashAttnFwdSm90INS1_25CollectiveMainloopFwdSm90ILi2EN4cute5tupleIJNS5_1CILi1EEES8_S8_EEENS6_IJNS7_ILi128EEENS7_ILi80EEENS7_ILi256EEEEEELi256ENS_6half_tEfNS_4arch4Sm90ELb0ELb0ELb1ELb1ELb0ELb1ELb0ELb1ELb1ELb0ELb0ELb0EEENS1_21CollectiveEpilogueFwdINS6_IJSA_SC_SB_EEES9_SE_SG_Li256ELb1ELb0ELb0ELb0EEENS1_36VarlenDynamicPersistentTileSchedulerILi128ELi80ELi256ELi32ELb0ELb0ELb1ELb0ELb1ELb1EEEEEEEEEvNT_6ParamsE)
        /*04ac*/ 	.word	0x000000a0


	//----- nvinfo : EIATTR_MIN_STACK_SIZE
	.align		4
.L_255:
        /*04b0*/ 	.byte	0x04, 0x12
        /*04b2*/ 	.short	(.L_257 - .L_256)
	.align		4
.L_256:
        /*04b4*/ 	.word	index@(_ZN7cutlass13device_kernelIN5flash11enable_sm90INS1_16FlashAttnFwdSm90INS1_25CollectiveMainloopFwdSm90ILi2EN4cute5tupleIJNS5_1CILi1EEES8_S8_EEENS6_IJNS7_ILi128EEENS7_ILi64EEENS7_ILi256EEEEEELi256ENS_6half_tEfNS_4arch4Sm90ELb0ELb1ELb1ELb0ELb0ELb0ELb0ELb1ELb1ELb0ELb0ELb0EEENS1_21CollectiveEpilogueFwdINS6_IJSA_SC_SB_EEES9_SE_SG_Li256ELb0ELb0ELb0ELb0EEENS1_30DynamicPersistentTileSchedulerILi256ELi32ELb0ELb0ELb1EEEEEEEEEvNT_6ParamsE)
        /*04b8*/ 	.word	0x00000008


	//----- nvinfo : EIATTR_MIN_STACK_SIZE
	.align		4
.L_257:
        /*04bc*/ 	.byte	0x04, 0x12
        /*04be*/ 	.short	(.L_259 - .L_258)
	.align		4
.L_258:
        /*04c0*/ 	.word	index@(_ZN7cutlass13device_kernelIN5flash11enable_sm90INS1_16FlashAttnFwdSm90INS1_25CollectiveMainloopFwdSm90ILi2EN4cute5tupleIJNS5_1CILi1EEES8_S8_EEENS6_IJNS7_ILi128EEENS7_ILi64EEENS7_ILi256EEEEEELi256ENS_6half_tEfNS_4arch4Sm90ELb0ELb1ELb1ELb1ELb0ELb0ELb0ELb1ELb1ELb0ELb0ELb0EEENS1_21CollectiveEpilogueFwdINS6_IJSA_SC_SB_EEES9_SE_SG_Li256ELb1ELb0ELb0ELb0EEENS1_36VarlenDynamicPersistentTileSchedulerILi128ELi64ELi256ELi32ELb0ELb0ELb1ELb1ELb0ELb1EEEEEEEEEvNT_6ParamsE)
        /*04c4*/ 	.word	0x00000028


	//----- nvinfo : EIATTR_MIN_STACK_SIZE
	.align		4
.L_259:
        /*04c8*/ 	.byte	0x04, 0x12
        /*04ca*/ 	.short	(.L_261 - .L_260)
	.align		4
.L_260:
        /*04cc*/ 	.word	index@(_ZN7cutlass13device_kernelIN5flash11enable_sm90INS1_16FlashAttnFwdSm90INS1_25CollectiveMainloopFwdSm90ILi2EN4cute5tupleIJNS5_1CILi1EEES8_S8_EEENS6_IJNS7_ILi128EEENS7_ILi64EEENS7_ILi256EEEEEELi256ENS_6half_tEfNS_4arch4Sm90ELb0ELb1ELb1ELb1ELb0ELb1ELb0ELb1ELb1ELb0ELb0ELb0EEENS1_21CollectiveEpilogueFwdINS6_IJSA_SC_SB_EEES9_SE_SG_Li256ELb1ELb0ELb0ELb0EEENS1_36VarlenDynamicPersistentTileSchedulerILi128ELi64ELi256ELi32ELb0ELb0ELb1ELb1ELb0ELb1EEEEEEEEEvNT_6ParamsE)
        /*04d0*/ 	.word	0x000000a8


	//----- nvinfo : EIATTR_MIN_STACK_SIZE
	.align		4
.L_261:
        /*04d4*/ 	.byte	0x04, 0x12
        /*04d6*/ 	.short	(.L_263 - .L_262)
	.align		4
.L_262:
        /*04d8*/ 	.word	index@(_ZN7cutlass13device_kernelIN5flash11enable_sm90INS1_16FlashAttnFwdSm90INS1_25CollectiveMainloopFwdSm90ILi2EN4cute5tupleIJNS5_1CILi1EEES8_S8_EEENS6_IJNS7_ILi128EEENS7_ILi80EEENS7_ILi256EEEEEELi256ENS_6half_tEfNS_4arch4Sm90ELb1ELb0ELb1ELb0ELb0ELb0ELb0ELb1ELb1ELb0ELb0ELb0EEENS1_21CollectiveEpilogueFwdINS6_IJSA_SC_SB_EEES9_SE_SG_Li256ELb0ELb0ELb0ELb0EEENS1_30DynamicPersistentTileSchedulerILi256ELi32ELb0ELb0ELb1EEEEEEEEEvNT_6ParamsE)
        /*04dc*/ 	.word	0x00000008


	//----- nvinfo : EIATTR_MIN_STACK_SIZE
	.align		4
.L_263:
        /*04e0*/ 	.byte	0x04, 0x12
        /*04e2*/ 	.short	(.L_265 - .L_264)
	.align		4
.L_264:
        /*04e4*/ 	.word	index@(_ZN7cutlass13device_kernelIN5flash11enable_sm90INS1_16FlashAttnFwdSm90INS1_25CollectiveMainloopFwdSm90ILi2EN4cute5tupleIJNS5_1CILi1EEES8_S8_EEENS6_IJNS7_ILi128EEENS7_ILi80EEENS7_ILi256EEEEEELi256ENS_6half_tEfNS_4arch4Sm90ELb1ELb0ELb1ELb1ELb0ELb0ELb0ELb1ELb1ELb0ELb0ELb0EEENS1_21CollectiveEpilogueFwdINS6_IJSA_SC_SB_EEES9_SE_SG_Li256ELb1ELb0ELb0ELb0EEENS1_36VarlenDynamicPersistentTileSchedulerILi128ELi80ELi256ELi32ELb0ELb0ELb1ELb1ELb1ELb1EEEEEEEEEvNT_6ParamsE)
        /*04e8*/ 	.word	0x00000030


	//----- nvinfo : EIATTR_MIN_STACK_SIZE
	.align		4
.L_265:
        /*04ec*/ 	.byte	0x04, 0x12
        /*04ee*/ 	.short	(.L_267 - .L_266)
	.align		4
.L_266:
        /*04f0*/ 	.word	index@(_ZN7cutlass13device_kernelIN5flash11enable_sm90INS1_16FlashAttnFwdSm90INS1_25CollectiveMainloopFwdSm90ILi2EN4cute5tupleIJNS5_1CILi1EEES8_S8_EEENS6_IJNS7_ILi128EEENS7_ILi80EEENS7_ILi256EEEEEELi256ENS_6half_tEfNS_4arch4Sm90ELb1ELb0ELb1ELb1ELb0ELb1ELb0ELb1ELb1ELb0ELb0ELb0EEENS1_21CollectiveEpilogueFwdINS6_IJSA_SC_SB_EEES9_SE_SG_Li256ELb1ELb0ELb0ELb0EEENS1_36VarlenDynamicPersistentTileSchedulerILi128ELi80ELi256ELi32ELb0ELb0ELb1ELb1ELb1ELb1EEEEEEEEEvNT_6ParamsE)
        /*04f4*/ 	.word	0x000000a0


	//----- nvinfo : EIATTR_MIN_STACK_SIZE
	.align		4
.L_267:
        /*04f8*/ 	.byte	0x04, 0x12
        /*04fa*/ 	.short	(.L_269 - .L_268)
	.align		4
.L_268:
        /*04fc*/ 	.word	index@(_ZN7cutlass13device_kernelIN5flash11enable_sm90INS1_16FlashAttnFwdSm90INS1_25CollectiveMainloopFwdSm90ILi2EN4cute5tupleIJNS5_1CILi1EEES8_S8_EEENS6_IJNS7_ILi128EEENS7_ILi112EEENS7_ILi192EEEEEELi192ENS_6half_tEfNS_4arch4Sm90ELb0ELb0ELb1ELb0ELb0ELb0ELb0ELb1ELb1ELb0ELb0ELb0EEENS1_21CollectiveEpilogueFwdINS6_IJSA_SC_SB_EEES9_SE_SG_Li256ELb0ELb0ELb0ELb0EEENS1_29StaticPersistentTileSchedulerILb0EEEEEEEEEvNT_6ParamsE)
        /*0500*/ 	.word	0x00000020


	//----- nvinfo : EIATTR_MIN_STACK_SIZE
	.align		4
.L_269:
        /*0504*/ 	.byte	0x04, 0x12
        /*0506*/ 	.short	(.L_271 - .L_270)
	.align		4
.L_270:
        /*0508*/ 	.word	index@(_ZN7cutlass13device_kernelIN5flash11enable_sm90INS1_16FlashAttnFwdSm90INS1_25CollectiveMainloopFwdSm90ILi2EN4cute5tupleIJNS5_1CILi2EEENS7_ILi1EEES9_EEENS6_IJNS7_ILi128EEENS7_ILi112EEENS7_ILi192EEEEEELi192ENS_6half_tEfNS_4arch4Sm90ELb0ELb0ELb1ELb0ELb0ELb0ELb0ELb1ELb1ELb0ELb0ELb0EEENS1_21CollectiveEpilogueFwdINS6_IJSB_SD_SC_EEESA_SF_SH_Li256ELb0ELb0ELb0ELb0EEENS1_29StaticPersistentTileSchedulerILb0EEEEEEEEEvNT_6ParamsE)
        /*050c*/ 	.word	0x00000030


	//----- nvinfo : EIATTR_MIN_STACK_SIZE
	.align		4
.L_271:
        /*0510*/ 	.byte	0x04, 0x12
        /*0512*/ 	.short	(.L_273 - .L_272)
	.align		4
.L_272:
        /*0514*/ 	.word	index@(_ZN7cutlass13device_kernelIN5flash11enable_sm90INS1_16FlashAttnFwdSm90INS1_25CollectiveMainloopFwdSm90ILi2EN4cute5tupleIJNS5_1CILi1EEES8_S8_EEENS6_IJNS7_ILi128EEENS7_ILi112EEENS7_ILi192EEEEEELi192ENS_6half_tEfNS_4arch4Sm90ELb0ELb0ELb1ELb1ELb0ELb0ELb0ELb1ELb1ELb0ELb0ELb0EEENS1_21CollectiveEpilogueFwdINS6_IJSA_SC_SB_EEES9_SE_SG_Li256ELb1ELb0ELb0ELb0EEENS1_36VarlenDynamicPersistentTileSchedulerILi128ELi112ELi256ELi32ELb0ELb0ELb1ELb0ELb1ELb1EEEEEEEEEvNT_6ParamsE)
        /*0518*/ 	.word	0x00000038


	//----- nvinfo : EIATTR_MIN_STACK_SIZE
	.align		4
.L_273:
        /*051c*/ 	.byte	0x04, 0x12
        /*051e*/ 	.short	(.L_275 - .L_274)
	.align		4
.L_274:
        /*0520*/ 	.word	index@(_ZN7cutlass13device_kernelIN5flash11enable_sm90INS1_16FlashAttnFwdSm90INS1_25CollectiveMainloopFwdSm90ILi2EN4cute5tupleIJNS5_1CILi1EEES8_S8_EEENS6_IJNS7_ILi128EEENS7_ILi112EEENS7_ILi192EEEEEELi192ENS_6half_tEfNS_4arch4Sm90ELb0ELb0ELb1ELb1ELb0ELb1ELb0ELb1ELb1ELb0ELb0ELb0EEENS1_21CollectiveEpilogueFwdINS6_IJSA_SC_SB_EEES9_SE_SG_Li256ELb1ELb0ELb0ELb0EEENS1_36VarlenDynamicPersistentTileSchedulerILi128ELi112ELi256ELi32ELb0ELb0ELb1ELb0ELb1ELb1EEEEEEEEEvNT_6ParamsE)
        /*0524*/ 	.word	0x00000070


	//----- nvinfo : EIATTR_MIN_STACK_SIZE
	.align		4
.L_275:
        /*0528*/ 	.byte	0x04, 0x12
        /*052a*/ 	.short	(.L_277 - .L_276)
	.align		4
.L_276:
        /*052c*/ 	.word	index@(_ZN7cutlass13device_kernelIN5flash11enable_sm90INS1_16FlashAttnFwdSm90INS1_25CollectiveMainloopFwdSm90ILi2EN4cute5tupleIJNS5_1CILi1EEES8_S8_EEENS6_IJNS7_ILi128EEENS7_ILi96EEENS7_ILi192EEEEEELi192ENS_6half_tEfNS_4arch4Sm90ELb0ELb1ELb1ELb0ELb0ELb0ELb0ELb1ELb1ELb0ELb0ELb0EEENS1_21CollectiveEpilogueFwdINS6_IJSA_SC_SB_EEES9_SE_SG_Li256ELb0ELb0ELb0ELb0EEENS1_30DynamicPersistentTileSchedulerILi256ELi32ELb0ELb0ELb1EEEEEEEEEvNT_6ParamsE)
        /*0530*/ 	.word	0x00000008


	//----- nvinfo : EIATTR_MIN_STACK_SIZE
	.align		4
.L_277:
        /*0534*/ 	.byte	0x04, 0x12
        /*0536*/ 	.short	(.L_279 - .L_278)
	.align		4
.L_278:
        /*0538*/ 	.word	index@(_ZN7cutlass13device_kernelIN5flash11enable_sm90INS1_16FlashAttnFwdSm90INS1_25CollectiveMainloopFwdSm90ILi2EN4cute5tupleIJNS5_1CILi1EEES8_S8_EEENS6_IJNS7_ILi128EEENS7_ILi96EEENS7_ILi192EEEEEELi192ENS_6half_tEfNS_4arch4Sm90ELb0ELb1ELb1ELb1ELb0ELb0ELb0ELb1ELb1ELb0ELb0ELb0EEENS1_21CollectiveEpilogueFwdINS6_IJSA_SC_SB_EEES9_SE_SG_Li256ELb1ELb0ELb0ELb0EEENS1_36VarlenDynamicPersistentTileSchedulerILi128ELi96ELi256ELi32ELb0ELb0ELb1ELb1ELb0ELb1EEEEEEEEEvNT_6ParamsE)
        /*053c*/ 	.word	0x00000028


	//----- nvinfo : EIATTR_MIN_STACK_SIZE
	.align		4
.L_279:
        /*0540*/ 	.byte	0x04, 0x12
        /*0542*/ 	.short	(.L_281 - .L_280)
	.align		4
.L_280:
        /*0544*/ 	.word	index@(_ZN7cutlass13device_kernelIN5flash11enable_sm90INS1_16FlashAttnFwdSm90INS1_25CollectiveMainloopFwdSm90ILi2EN4cute5tupleIJNS5_1CILi1EEES8_S8_EEENS6_IJNS7_ILi128EEENS7_ILi96EEENS7_ILi192EEEEEELi192ENS_6half_tEfNS_4arch4Sm90ELb0ELb1ELb1ELb1ELb0ELb1ELb0ELb1ELb1ELb0ELb0ELb0EEENS1_21CollectiveEpilogueFwdINS6_IJSA_SC_SB_EEES9_SE_SG_Li256ELb1ELb0ELb0ELb0EEENS1_36VarlenDynamicPersistentTileSchedulerILi128ELi96ELi256ELi32ELb0ELb0ELb1ELb1ELb0ELb1EEEEEEEEEvNT_6ParamsE)
        /*0548*/ 	.word	0x00000058


	//----- nvinfo : EIATTR_MIN_STACK_SIZE
	.align		4
.L_281:
        /*054c*/ 	.byte	0x04, 0x12
        /*054e*/ 	.short	(.L_283 - .L_282)
	.align		4
.L_282:
        /*0550*/ 	.word	index@(_ZN7cutlass13device_kernelIN5flash11enable_sm90INS1_16FlashAttnFwdSm90INS1_25CollectiveMainloopFwdSm90ILi2EN4cute5tupleIJNS5_1CILi1EEES8_S8_EEENS6_IJNS7_ILi128EEENS7_ILi112EEENS7_ILi192EEEEEELi192ENS_6half_tEfNS_4arch4Sm90ELb1ELb0ELb1ELb0ELb0ELb0ELb0ELb1ELb1ELb0ELb0ELb0EEENS1_21CollectiveEpilogueFwdINS6_IJSA_SC_SB_EEES9_SE_SG_Li256ELb0ELb0ELb0ELb0EEENS1_30DynamicPersistentTileSchedulerILi256ELi32ELb0ELb0ELb1EEEEEEEEEvNT_6ParamsE)
        /*0554*/ 	.word	0x00000010


	//----- nvinfo : EIATTR_MIN_STACK_SIZE
	.align		4
.L_283:
        /*0558*/ 	.byte	0x04, 0x12
        /*055a*/ 	.short	(.L_285 - .L_284)
	.align		4
.L_284:
        /*055c*/ 	.word	index@(_ZN7cutlass13device_kernelIN5flash11enable_sm90INS1_16FlashAttnFwdSm90INS1_25CollectiveMainloopFwdSm90ILi2EN4cute5tupleIJNS5_1CILi1EEES8_S8_EEENS6_IJNS7_ILi128EEENS7_ILi112EEENS7_ILi192EEEEEELi192ENS_6half_tEfNS_4arch4Sm90ELb1ELb0ELb1ELb1ELb0ELb0ELb0ELb1ELb1ELb0ELb0ELb0EEENS1_21CollectiveEpilogueFwdINS6_IJSA_SC_SB_EEES9_SE_SG_Li256ELb1ELb0ELb0ELb0EEENS1_36VarlenDynamicPersistentTileSchedulerILi128ELi112ELi256ELi32ELb0ELb0ELb1ELb1ELb1ELb1EEEEEEEEEvNT_6ParamsE)
        /*0560*/ 	.word	0x00000030


	//----- nvinfo : EIATTR_MIN_STACK_SIZE
	.align		4
.L_285:
        /*0564*/ 	.byte	0x04, 0x12
        /*0566*/ 	.short	(.L_287 - .L_286)
	.align		4
.L_286:
        /*0568*/ 	.word	index@(_ZN7cutlass13device_kernelIN5flash11enable_sm90INS1_16FlashAttnFwdSm90INS1_25CollectiveMainloopFwdSm90ILi2EN4cute5tupleIJNS5_1CILi1EEES8_S8_EEENS6_IJNS7_ILi128EEENS7_ILi112EEENS7_ILi192EEEEEELi192ENS_6half_tEfNS_4arch4Sm90ELb1ELb0ELb1ELb1ELb0ELb1ELb0ELb1ELb1ELb0ELb0ELb0EEENS1_21CollectiveEpilogueFwdINS6_IJSA_SC_SB_EEES9_SE_SG_Li256ELb1ELb0ELb0ELb0EEENS1_36VarlenDynamicPersistentTileSchedulerILi128ELi112ELi256ELi32ELb0ELb0ELb1ELb1ELb1ELb1EEEEEEEEEvNT_6ParamsE)
        /*056c*/ 	.word	0x00000088


	//----- nvinfo : EIATTR_MIN_STACK_SIZE
	.align		4
.L_287:
        /*0570*/ 	.byte	0x04, 0x12
        /*0572*/ 	.short	(.L_289 - .L_288)
	.align		4
.L_288:
        /*0574*/ 	.word	index@(_ZN7cutlass13device_kernelIN5flash11enable_sm90INS1_16FlashAttnFwdSm90INS1_25CollectiveMainloopFwdSm90ILi2EN4cute5tupleIJNS5_1CILi1EEES8_S8_EEENS6_IJNS7_ILi128EEENS7_ILi176EEESA_EEELi128ENS_6half_tEfNS_4arch4Sm90ELb0ELb0ELb1ELb0ELb0ELb0ELb0ELb1ELb1ELb0ELb0ELb0EEENS1_21CollectiveEpilogueFwdINS6_IJSA_SA_SB_EEES9_SD_SF_Li256ELb0ELb0ELb0ELb0EEENS1_29StaticPersistentTileSchedulerILb0EEEEEEEEEvNT_6ParamsE)
        /*0578*/ 	.word	0x00000020


	//----- nvinfo : EIATTR_MIN_STACK_SIZE
	.align		4
.L_289:
        /*057c*/ 	.byte	0x04, 0x12
        /*057e*/ 	.short	(.L_291 - .L_290)
	.align		4
.L_290:
        /*0580*/ 	.word	index@(_ZN7cutlass13device_kernelIN5flash11enable_sm90INS1_16FlashAttnFwdSm90INS1_25CollectiveMainloopFwdSm90ILi2EN4cute5tupleIJNS5_1CILi2EEENS7_ILi1EEES9_EEENS6_IJNS7_ILi128EEENS7_ILi176EEESB_EEELi128ENS_6half_tEfNS_4arch4Sm90ELb0ELb0ELb1ELb0ELb0ELb0ELb0ELb1ELb1ELb0ELb0ELb0EEENS1_21CollectiveEpilogueFwdINS6_IJSB_SB_SC_EEESA_SE_SG_Li256ELb0ELb0ELb0ELb0EEENS1_29StaticPersistentTileSchedulerILb0EEEEEEEEEvNT_6ParamsE)
        /*0584*/ 	.word	0x00000030


	//----- nvinfo : EIATTR_MIN_STACK_SIZE
	.align		4
.L_291:
        /*0588*/ 	.byte	0x04, 0x12
        /*058a*/ 	.short	(.L_293 - .L_292)
	.align		4
.L_292:
        /*058c*/ 	.word	index@(_ZN7cutlass13device_kernelIN5flash11enable_sm90INS1_16FlashAttnFwdSm90INS1_25CollectiveMainloopFwdSm90ILi2EN4cute5tupleIJNS5_1CILi1EEES8_S8_EEENS6_IJNS7_ILi128EEENS7_ILi176EEESA_EEELi128ENS_6half_tEfNS_4arch4Sm90ELb0ELb0ELb1ELb1ELb0ELb0ELb0ELb1ELb1ELb0ELb0ELb0EEENS1_21CollectiveEpilogueFwdINS6_IJSA_SA_SB_EEES9_SD_SF_Li256ELb1ELb0ELb0ELb0EEENS1_36VarlenDynamicPersistentTileSchedulerILi128ELi176ELi256ELi32ELb0ELb0ELb1ELb0ELb1ELb1EEEEEEEEEvNT_6ParamsE)
        /*0590*/ 	.word	0x00000038


	//----- nvinfo : EIATTR_MIN_STACK_SIZE
	.align		4
.L_293:
        /*0594*/ 	.byte	0x04, 0x12
        /*0596*/ 	.short	(.L_295 - .L_294)
	.align		4
.L_294:
        /*0598*/ 	.word	index@(_ZN7cutlass13device_kernelIN5flash11enable_sm90INS1_16FlashAttnFwdSm90INS1_25CollectiveMainloopFwdSm90ILi2EN4cute5tupleIJNS5_1CILi1EEES8_S8_EEENS6_IJNS7_ILi128EEENS7_ILi176EEESA_EEELi128ENS_6half_tEfNS_4arch4Sm90ELb0ELb0ELb1ELb1ELb0ELb1ELb0ELb1ELb1ELb0ELb0ELb0EEENS1_21CollectiveEpilogueFwdINS6_IJSA_SA_SB_EEES9_SD_SF_Li256ELb1ELb0ELb0ELb0EEENS1_36VarlenDynamicPersistentTileSchedulerILi128ELi176ELi256ELi32ELb0ELb0ELb1ELb0ELb1ELb1EEEEEEEEEvNT_6ParamsE)
        /*059c*/ 	.word	0x000000a0


	//----- nvinfo : EIATTR_MIN_STACK_SIZE
	.align		4
.L_295:
        /*05a0*/ 	.byte	0x04, 0x12
        /*05a2*/ 	.short	(.L_297 - .L_296)
	.align		4
.L_296:
        /*05a4*/ 	.word	index@(_ZN7cutlass13device_kernelIN5flash11enable_sm90INS1_16FlashAttnFwdSm90INS1_25CollectiveMainloopFwdSm90ILi2EN4cute5tupleIJNS5_1CILi1EEES8_S8_EEENS6_IJNS7_ILi128EEESA_SA_EEELi128ENS_6half_tEfNS_4arch4Sm90ELb0ELb1ELb1ELb0ELb0ELb0ELb0ELb1ELb1ELb0ELb0ELb0EEENS1_21CollectiveEpilogueFwdISB_S9_SC_SE_Li256ELb0ELb0ELb0ELb0EEENS1_30DynamicPersistentTileSchedulerILi256ELi32ELb0ELb0ELb1EEEEEEEEEvNT_6ParamsE)
        /*05a8*/ 	.word	0x00000000


	//----- nvinfo : EIATTR_MIN_STACK_SIZE
	.align		4
.L_297:
        /*05ac*/ 	.byte	0x04, 0x12
        /*05ae*/ 	.short	(.L_299 - .L_298)
	.align		4
.L_298:
        /*05b0*/ 	.word	index@(_ZN7cutlass13device_kernelIN5flash11enable_sm90INS1_16FlashAttnFwdSm90INS1_25CollectiveMainloopFwdSm90ILi2EN4cute5tupleIJNS5_1CILi1EEES8_S8_EEENS6_IJNS7_ILi128EEESA_SA_EEELi128ENS_6half_tEfNS_4arch4Sm90ELb0ELb1ELb1ELb1ELb0ELb0ELb0ELb1ELb1ELb0ELb0ELb0EEENS1_21CollectiveEpilogueFwdISB_S9_SC_SE_Li256ELb1ELb0ELb0ELb0EEENS1_36VarlenDynamicPersistentTileSchedulerILi128ELi128ELi256ELi32ELb0ELb0ELb1ELb1ELb0ELb1EEEEEEEEEvNT_6ParamsE)
        /*05b4*/ 	.word	0x00000020


	//----- nvinfo : EIATTR_MIN_STACK_SIZE
	.align		4
.L_299:
        /*05b8*/ 	.byte	0x04, 0x12
        /*05ba*/ 	.short	(.L_301 - .L_300)
	.align		4
.L_300:
        /*05bc*/ 	.word	index@(_ZN7cutlass13device_kernelIN5flash11enable_sm90INS1_16FlashAttnFwdSm90INS1_25CollectiveMainloopFwdSm90ILi2EN4cute5tupleIJNS5_1CILi1EEES8_S8_EEENS6_IJNS7_ILi128EEESA_SA_EEELi128ENS_6half_tEfNS_4arch4Sm90ELb0ELb1ELb1ELb1ELb0ELb1ELb0ELb1ELb1ELb0ELb0ELb0EEENS1_21CollectiveEpilogueFwdISB_S9_SC_SE_Li256ELb1ELb0ELb0ELb0EEENS1_36VarlenDynamicPersistentTileSchedulerILi128ELi128ELi256ELi32ELb0ELb0ELb1ELb1ELb0ELb1EEEEEEEEEvNT_6ParamsE)
        /*05c0*/ 	.word	0x00000030


	//----- nvinfo : EIATTR_MIN_STACK_SIZE
	.align		4
.L_301:
        /*05c4*/ 	.byte	0x04, 0x12
        /*05c6*/ 	.short	(.L_303 - .L_302)
	.align		4
.L_302:
        /*05c8*/ 	.word	index@(_ZN7cutlass13device_kernelIN5flash11enable_sm90INS1_16FlashAttnFwdSm90INS1_25CollectiveMainloopFwdSm90ILi2EN4cute5tupleIJNS5_1CILi1EEES8_S8_EEENS6_IJNS7_ILi128EEESA_SA_EEELi128ENS_6half_tEfNS_4arch4Sm90ELb1ELb0ELb1ELb0ELb0ELb0ELb0ELb1ELb1ELb0ELb0ELb0EEENS1_21CollectiveEpilogueFwdISB_S9_SC_SE_Li256ELb0ELb0ELb0ELb0EEENS1_30DynamicPersistentTileSchedulerILi256ELi32ELb0ELb0ELb1EEEEEEEEEvNT_6ParamsE)
        /*05cc*/ 	.word	0x00000000


	//----- nvinfo : EIATTR_MIN_STACK_SIZE
	.align		4
.L_303:
        /*05d0*/ 	.byte	0x04, 0x12
        /*05d2*/ 	.short	(.L_305 - .L_304)
	.align		4
.L_304:
        /*05d4*/ 	.word	index@(_ZN7cutlass13device_kernelIN5flash11enable_sm90INS1_16FlashAttnFwdSm90INS1_25CollectiveMainloopFwdSm90ILi2EN4cute5tupleIJNS5_1CILi1EEES8_S8_EEENS6_IJNS7_ILi128EEESA_SA_EEELi128ENS_6half_tEfNS_4arch4Sm90ELb1ELb0ELb1ELb1ELb0ELb0ELb0ELb1ELb1ELb0ELb0ELb0EEENS1_21CollectiveEpilogueFwdISB_S9_SC_SE_Li256ELb1ELb0ELb0ELb0EEENS1_36VarlenDynamicPersistentTileSchedulerILi128ELi128ELi256ELi32ELb0ELb0ELb1ELb1ELb1ELb1EEEEEEEEEvNT_6ParamsE)
        /*05d8*/ 	.word	0x00000028


	//----- nvinfo : EIATTR_MIN_STACK_SIZE
	.align		4
.L_305:
        /*05dc*/ 	.byte	0x04, 0x12
        /*05de*/ 	.short	(.L_307 - .L_306)
	.align		4
.L_306:
        /*05e0*/ 	.word	index@(_ZN7cutlass13device_kernelIN5flash11enable_sm90INS1_16FlashAttnFwdSm90INS1_25CollectiveMainloopFwdSm90ILi2EN4cute5tupleIJNS5_1CILi1EEES8_S8_EEENS6_IJNS7_ILi128EEESA_SA_EEELi128ENS_6half_tEfNS_4arch4Sm90ELb1ELb0ELb1ELb1ELb0ELb1ELb0ELb1ELb1ELb0ELb0ELb0EEENS1_21CollectiveEpilogueFwdISB_S9_SC_SE_Li256ELb1ELb0ELb0ELb0EEENS1_36VarlenDynamicPersistentTileSchedulerILi128ELi128ELi256ELi32ELb0ELb0ELb1ELb1ELb1ELb1EEEEEEEEEvNT_6ParamsE)
        /*05e4*/ 	.word	0x00000040


	//----- nvinfo : EIATTR_MIN_STACK_SIZE
	.align		4
.L_307:
        /*05e8*/ 	.byte	0x04, 0x12
        /*05ea*/ 	.short	(.L_309 - .L_308)
	.align		4
.L_308:
        /*05ec*/ 	.word	index@(_ZN7cutlass13device_kernelIN5flash11enable_sm90INS1_16FlashAttnFwdSm90INS1_25CollectiveMainloopFwdSm90ILi2EN4cute5tupleIJNS5_1CILi1EEES8_S8_EEENS6_IJNS7_ILi192EEENS7_ILi144EEENS7_ILi96EEEEEELi96ENS_6half_tEfNS_4arch4Sm90ELb0ELb0ELb1ELb0ELb0ELb0ELb0ELb0ELb1ELb0ELb0ELb0EEENS1_21CollectiveEpilogueFwdINS6_IJSA_SC_SB_EEES9_SE_SG_Li384ELb0ELb0ELb0ELb0EEENS1_29StaticPersistentTileSchedulerILb0EEEEEEEEEvNT_6ParamsE)
        /*05f0*/ 	.word	0x00000008


	//----- nvinfo : EIATTR_MIN_STACK_SIZE
	.align		4
.L_309:
        /*05f4*/ 	.byte	0x04, 0x12
        /*05f6*/ 	.short	(.L_311 - .L_310)
	.align		4
.L_310:
        /*05f8*/ 	.word	index@(_ZN7cutlass13device_kernelIN5flash11enable_sm90INS1_16FlashAttnFwdSm90INS1_25CollectiveMainloopFwdSm90ILi2EN4cute5tupleIJNS5_1CILi1EEES8_S8_EEENS6_IJNS7_ILi192EEENS7_ILi144EEENS7_ILi96EEEEEELi96ENS_6half_tEfNS_4arch4Sm90ELb0ELb0ELb1ELb1ELb0ELb0ELb0ELb0ELb1ELb0ELb0ELb0EEENS1_21CollectiveEpilogueFwdINS6_IJSA_SC_SB_EEES9_SE_SG_Li384ELb1ELb0ELb0ELb0EEENS1_36VarlenDynamicPersistentTileSchedulerILi192ELi144ELi384ELi32ELb0ELb0ELb1ELb0ELb1ELb1EEEEEEEEEvNT_6ParamsE)
        /*05fc*/ 	.word	0x00000018


	//----- nvinfo : EIATTR_MIN_STACK_SIZE
	.align		4
.L_311:
        /*0600*/ 	.byte	0x04, 0x12
        /*0602*/ 	.short	(.L_313 - .L_312)
	.align		4
.L_312:
        /*0604*/ 	.word	index@(_ZN7cutlass13device_kernelIN5flash11enable_sm90INS1_16FlashAttnFwdSm90INS1_25CollectiveMainloopFwdSm90ILi2EN4cute5tupleIJNS5_1CILi1EEES8_S8_EEENS6_IJNS7_ILi192EEENS7_ILi144EEENS7_ILi96EEEEEELi96ENS_6half_tEfNS_4arch4Sm90ELb0ELb0ELb1ELb1ELb0ELb1ELb0ELb0ELb1ELb0ELb0ELb0EEENS1_21CollectiveEpilogueFwdINS6_IJSA_SC_SB_EEES9_SE_SG_Li384ELb1ELb0ELb0ELb0EEENS1_36VarlenDynamicPersistentTileSchedulerILi192ELi144ELi384ELi32ELb0ELb0ELb1ELb0ELb1ELb1EEEEEEEEEvNT_6ParamsE)
        /*0608*/ 	.word	0x000000c8


	//----- nvinfo : EIATTR_MIN_STACK_SIZE
	.align		4
.L_313:
        /*060c*/ 	.byte	0x04, 0x12
        /*060e*/ 	.short	(.L_315 - .L_314)
	.align		4
.L_314:
        /*0610*/ 	.word	index@(_ZN7cutlass13device_kernelIN5flash11enable_sm90INS1_16FlashAttnFwdSm90INS1_25CollectiveMainloopFwdSm90ILi2EN4cute5tupleIJNS5_1CILi1EEES8_S8_EEENS6_IJNS7_ILi192EEENS7_ILi128EEENS7_ILi96EEEEEELi96ENS_6half_tEfNS_4arch4Sm90ELb0ELb1ELb1ELb0ELb0ELb0ELb0ELb0ELb1ELb0ELb0ELb0EEENS1_21CollectiveEpilogueFwdINS6_IJSA_SC_SB_EEES9_SE_SG_Li384ELb0ELb0ELb0ELb0EEENS1_30DynamicPersistentTileSchedulerILi384ELi32ELb0ELb0ELb1EEEEEEEEEvNT_6ParamsE)
        /*0614*/ 	.word	0x00000000


	//----- nvinfo : EIATTR_MIN_STACK_SIZE
	.align		4
.L_315:
        /*0618*/ 	.byte	0x04, 0x12
        /*061a*/ 	.short	(.L_317 - .L_316)
	.align		4
.L_316:
        /*061c*/ 	.word	index@(_ZN7cutlass13device_kernelIN5flash11enable_sm90INS1_16FlashAttnFwdSm90INS1_25CollectiveMainloopFwdSm90ILi2EN4cute5tupleIJNS5_1CILi1EEES8_S8_EEENS6_IJNS7_ILi192EEENS7_ILi128EEENS7_ILi96EEEEEELi96ENS_6half_tEfNS_4arch4Sm90ELb0ELb1ELb1ELb1ELb0ELb0ELb0ELb0ELb1ELb0ELb0ELb0EEENS1_21CollectiveEpilogueFwdINS6_IJSA_SC_SB_EEES9_SE_SG_Li384ELb1ELb0ELb0ELb0EEENS1_36VarlenDynamicPersistentTileSchedulerILi192ELi128ELi384ELi32ELb0ELb0ELb1ELb1ELb0ELb1EEEEEEEEEvNT_6ParamsE)
        /*0620*/ 	.word	0x00000008


	//----- nvinfo : EIATTR_MIN_STACK_SIZE
	.align		4
.L_317:
        /*0624*/ 	.byte	0x04, 0x12
        /*0626*/ 	.short	(.L_319 - .L_318)
	.align		4
.L_318:
        /*0628*/ 	.word	index@(_ZN7cutlass13device_kernelIN5flash11enable_sm90INS1_16FlashAttnFwdSm90INS1_25CollectiveMainloopFwdSm90ILi2EN4cute5tupleIJNS5_1CILi1EEES8_S8_EEENS6_IJNS7_ILi192EEENS7_ILi128EEENS7_ILi96EEEEEELi96ENS_6half_tEfNS_4arch4Sm90ELb0ELb1ELb1ELb1ELb0ELb1ELb0ELb0ELb1ELb0ELb0ELb0EEENS1_21CollectiveEpilogueFwdINS6_IJSA_SC_SB_EEES9_SE_SG_Li384ELb1ELb0ELb0ELb0EEENS1_36VarlenDynamicPersistentTileSchedulerILi192ELi128ELi384ELi32ELb0ELb0ELb1ELb1ELb0ELb1EEEEEEEEEvNT_6ParamsE)
        /*062c*/ 	.word	0x00000058


	//----- nvinfo : EIATTR_MIN_STACK_SIZE
	.align		4
.L_319:
        /*0630*/ 	.byte	0x04, 0x12
        /*0632*/ 	.short	(.L_321 - .L_320)
	.align		4
.L_320:
        /*0634*/ 	.word	index@(_ZN7cutlass13device_kernelIN5flash11enable_sm90INS1_16FlashAttnFwdSm90INS1_25CollectiveMainloopFwdSm90ILi2EN4cute5tupleIJNS5_1CILi1EEES8_S8_EEENS6_IJNS7_ILi192EEENS7_ILi144EEENS7_ILi96EEEEEELi96ENS_6half_tEfNS_4arch4Sm90ELb1ELb0ELb1ELb0ELb0ELb0ELb0ELb0ELb1ELb0ELb0ELb0EEENS1_21CollectiveEpilogueFwdINS6_IJSA_SC_SB_EEES9_SE_SG_Li384ELb0ELb0ELb0ELb0EEENS1_30DynamicPersistentTileSchedulerILi384ELi32ELb0ELb0ELb1EEEEEEEEEvNT_6ParamsE)
        /*0638*/ 	.word	0x00000000


	//----- nvinfo : EIATTR_MIN_STACK_SIZE
	.align		4
.L_321:
        /*063c*/ 	.byte	0x04, 0x12
        /*063e*/ 	.short	(.L_323 - .L_322)
	.align		4
.L_322:
        /*0640*/ 	.word	index@(_ZN7cutlass13device_kernelIN5flash11enable_sm90INS1_16FlashAttnFwdSm90INS1_25CollectiveMainloopFwdSm90ILi2EN4cute5tupleIJNS5_1CILi1EEES8_S8_EEENS6_IJNS7_ILi192EEENS7_ILi144EEENS7_ILi96EEEEEELi96ENS_6half_tEfNS_4arch4Sm90ELb1ELb0ELb1ELb1ELb0ELb0ELb0ELb0ELb1ELb0ELb0ELb0EEENS1_21CollectiveEpilogueFwdINS6_IJSA_SC_SB_EEES9_SE_SG_Li384ELb1ELb0ELb0ELb0EEENS1_36VarlenDynamicPersistentTileSchedulerILi192ELi144ELi384ELi32ELb0ELb0ELb1ELb1ELb1ELb1EEEEEEEEEvNT_6ParamsE)
        /*0644*/ 	.word	0x00000010


	//----- nvinfo : EIATTR_MIN_STACK_SIZE
	.align		4
.L_323:
        /*0648*/ 	.byte	0x04, 0x12
        /*064a*/ 	.short	(.L_325 - .L_324)
	.align		4
.L_324:
        /*064c*/ 	.word	index@(_ZN7cutlass13device_kernelIN5flash11enable_sm90INS1_16FlashAttnFwdSm90INS1_25CollectiveMainloopFwdSm90ILi2EN4cute5tupleIJNS5_1CILi1EEES8_S8_EEENS6_IJNS7_ILi192EEENS7_ILi144EEENS7_ILi96EEEEEELi96ENS_6half_tEfNS_4arch4Sm90ELb1ELb0ELb1ELb1ELb0ELb1ELb0ELb0ELb1ELb0ELb0ELb0EEENS1_21CollectiveEpilogueFwdINS6_IJSA_SC_SB_EEES9_SE_SG_Li384ELb1ELb0ELb0ELb0EEENS1_36VarlenDynamicPersistentTileSchedulerILi192ELi144ELi384ELi32ELb0ELb0ELb1ELb1ELb1ELb1EEEEEEEEEvNT_6ParamsE)
        /*0650*/ 	.word	0x000000c0


	//----- nvinfo : EIATTR_MIN_STACK_SIZE
	.align		4
.L_325:
        /*0654*/ 	.byte	0x04, 0x12
        /*0656*/ 	.short	(.L_327 - .L_326)
	.align		4
.L_326:
        /*0658*/ 	.word	index@(_ZN7cutlass13device_kernelIN5flash11enable_sm90INS1_16FlashAttnFwdSm90INS1_25CollectiveMainloopFwdSm90ILi2EN4cute5tupleIJNS5_1CILi1EEES8_S8_EEENS6_IJNS7_ILi192EEESA_NS7_ILi64EEEEEELi64ENS_6half_tEfNS_4arch4Sm90ELb0ELb0ELb1ELb0ELb0ELb0ELb0ELb0ELb1ELb0ELb0ELb0EEENS1_21CollectiveEpilogueFwdINS6_IJSA_SB_SA_EEES9_SD_SF_Li384ELb0ELb0ELb0ELb0EEENS1_29StaticPersistentTileSchedulerILb0EEEEEEEEEvNT_6ParamsE)
        /*065c*/ 	.word	0x00000018


	//----- nvinfo : EIATTR_MIN_STACK_SIZE
	.align		4
.L_327:
        /*0660*/ 	.byte	0x04, 0x12
        /*0662*/ 	.short	(.L_329 - .L_328)
	.align		4
.L_328:
        /*0664*/ 	.word	index@(_ZN7cutlass13device_kernelIN5flash11enable_sm90INS1_16FlashAttnFwdSm90INS1_25CollectiveMainloopFwdSm90ILi2EN4cute5tupleIJNS5_1CILi1EEES8_S8_EEENS6_IJNS7_ILi192EEESA_NS7_ILi64EEEEEELi64ENS_6half_tEfNS_4arch4Sm90ELb0ELb0ELb1ELb1ELb0ELb0ELb0ELb0ELb1ELb0ELb0ELb0EEENS1_21CollectiveEpilogueFwdINS6_IJSA_SB_SA_EEES9_SD_SF_Li384ELb1ELb0ELb0ELb0EEENS1_36VarlenDynamicPersistentTileSchedulerILi192ELi192ELi384ELi32ELb0ELb0ELb1ELb0ELb1ELb1EEEEEEEEEvNT_6ParamsE)
        /*0668*/ 	.word	0x00000020


	//----- nvinfo : EIATTR_MIN_STACK_SIZE
	.align		4
.L_329:
        /*066c*/ 	.byte	0x04, 0x12
        /*066e*/ 	.short	(.L_331 - .L_330)
	.align		4
.L_330:
        /*0670*/ 	.word	index@(_ZN7cutlass13device_kernelIN5flash11enable_sm90INS1_16FlashAttnFwdSm90INS1_25CollectiveMainloopFwdSm90ILi2EN4cute5tupleIJNS5_1CILi1EEES8_S8_EEENS6_IJNS7_ILi192EEESA_NS7_ILi64EEEEEELi64ENS_6half_tEfNS_4arch4Sm90ELb0ELb0ELb1ELb1ELb0ELb1ELb0ELb0ELb1ELb0ELb0ELb0EEENS1_21CollectiveEpilogueFwdINS6_IJSA_SB_SA_EEES9_SD_SF_Li384ELb1ELb0ELb0ELb0EEENS1_36VarlenDynamicPersistentTileSchedulerILi192ELi192ELi384ELi32ELb0ELb0ELb1ELb0ELb1ELb1EEEEEEEEEvNT_6ParamsE)
        /*0674*/ 	.word	0x00000090


	//----- nvinfo : EIATTR_MIN_STACK_SIZE
	.align		4
.L_331:
        /*0678*/ 	.byte	0x04, 0x12
        /*067a*/ 	.short	(.L_333 - .L_332)
	.align		4
.L_332:
        /*067c*/ 	.word	index@(_ZN7cutlass13device_kernelIN5flash11enable_sm90INS1_16FlashAttnFwdSm90INS1_25CollectiveMainloopFwdSm90ILi2EN4cute5tupleIJNS5_1CILi1EEES8_S8_EEENS6_IJNS7_ILi192EEENS7_ILi128EEENS7_ILi64EEEEEELi64ENS_6half_tEfNS_4arch4Sm90ELb0ELb1ELb1ELb0ELb0ELb0ELb0ELb1ELb1ELb0ELb0ELb0EEENS1_21CollectiveEpilogueFwdINS6_IJSA_SC_SB_EEES9_SE_SG_Li384ELb0ELb0ELb0ELb0EEENS1_30DynamicPersistentTileSchedulerILi384ELi32ELb0ELb0ELb1EEEEEEEEEvNT_6ParamsE)
        /*0680*/ 	.word	0x00000000


	//----- nvinfo : EIATTR_MIN_STACK_SIZE
	.align		4
.L_333:
        /*0684*/ 	.byte	0x04, 0x12
        /*0686*/ 	.short	(.L_335 - .L_334)
	.align		4
.L_334:
        /*0688*/ 	.word	index@(_ZN7cutlass13device_kernelIN5flash11enable_sm90INS1_16FlashAttnFwdSm90INS1_25CollectiveMainloopFwdSm90ILi2EN4cute5tupleIJNS5_1CILi1EEES8_S8_EEENS6_IJNS7_ILi192EEENS7_ILi128EEENS7_ILi64EEEEEELi64ENS_6half_tEfNS_4arch4Sm90ELb0ELb1ELb1ELb1ELb0ELb0ELb0ELb1ELb1ELb0ELb0ELb0EEENS1_21CollectiveEpilogueFwdINS6_IJSA_SC_SB_EEES9_SE_SG_Li384ELb1ELb0ELb0ELb0EEENS1_36VarlenDynamicPersistentTileSchedulerILi192ELi128ELi384ELi32ELb0ELb0ELb1ELb1ELb0ELb1EEEEEEEEEvNT_6ParamsE)
        /*068c*/ 	.word	0x00000010


	//----- nvinfo : EIATTR_MIN_STACK_SIZE
	.align		4
.L_335:
        /*0690*/ 	.byte	0x04, 0x12
        /*0692*/ 	.short	(.L_337 - .L_336)
	.align		4
.L_336:
        /*0694*/ 	.word	index@(_ZN7cutlass13device_kernelIN5flash11enable_sm90INS1_16FlashAttnFwdSm90INS1_25CollectiveMainloopFwdSm90ILi2EN4cute5tupleIJNS5_1CILi1EEES8_S8_EEENS6_IJNS7_ILi192EEENS7_ILi128EEENS7_ILi64EEEEEELi64ENS_6half_tEfNS_4arch4Sm90ELb0ELb1ELb1ELb1ELb0ELb1ELb0ELb1ELb1ELb0ELb0ELb0EEENS1_21CollectiveEpilogueFwdINS6_IJSA_SC_SB_EEES9_SE_SG_Li384ELb1ELb0ELb0ELb0EEENS1_36VarlenDynamicPersistentTileSchedulerILi192ELi128ELi384ELi32ELb0ELb0ELb1ELb1ELb0ELb1EEEEEEEEEvNT_6ParamsE)
        /*0698*/ 	.word	0x00000040


	//----- nvinfo : EIATTR_MIN_STACK_SIZE
	.align		4
.L_337:
        /*069c*/ 	.byte	0x04, 0x12
        /*069e*/ 	.short	(.L_339 - .L_338)
	.align		4
.L_338:
        /*06a0*/ 	.word	index@(_ZN7cutlass13device_kernelIN5flash11enable_sm90INS1_16FlashAttnFwdSm90INS1_25CollectiveMainloopFwdSm90ILi2EN4cute5tupleIJNS5_1CILi1EEES8_S8_EEENS6_IJNS7_ILi192EEENS7_ILi128EEENS7_ILi64EEEEEELi64ENS_6half_tEfNS_4arch4Sm90ELb1ELb0ELb1ELb0ELb0ELb0ELb0ELb1ELb1ELb0ELb0ELb0EEENS1_21CollectiveEpilogueFwdINS6_IJSA_SC_SB_EEES9_SE_SG_Li384ELb0ELb0ELb0ELb0EEENS1_30DynamicPersistentTileSchedulerILi384ELi32ELb0ELb0ELb1EEEEEEEEEvNT_6ParamsE)
        /*06a4*/ 	.word	0x00000000


	//----- nvinfo : EIATTR_MIN_STACK_SIZE
	.align		4
.L_339:
        /*06a8*/ 	.byte	0x04, 0x12
        /*06aa*/ 	.short	(.L_341 - .L_340)
	.align		4
.L_340:
        /*06ac*/ 	.word	index@(_ZN7cutlass13device_kernelIN5flash11enable_sm90INS1_16FlashAttnFwdSm90INS1_25CollectiveMainloopFwdSm90ILi2EN4cute5tupleIJNS5_1CILi1EEES8_S8_EEENS6_IJNS7_ILi192EEENS7_ILi128EEENS7_ILi64EEEEEELi64ENS_6half_tEfNS_4arch4Sm90ELb1ELb0ELb1ELb1ELb0ELb0ELb0ELb1ELb1ELb0ELb0ELb0EEENS1_21CollectiveEpilogueFwdINS6_IJSA_SC_SB_EEES9_SE_SG_Li384ELb1ELb0ELb0ELb0EEENS1_36VarlenDynamicPersistentTileSchedulerILi192ELi128ELi384ELi32ELb0ELb0ELb1ELb1ELb1ELb1EEEEEEEEEvNT_6ParamsE)
        /*06b0*/ 	.word	0x00000010


	//----- nvinfo : EIATTR_MIN_STACK_SIZE
	.align		4
.L_341:
        /*06b4*/ 	.byte	0x04, 0x12
        /*06b6*/ 	.short	(.L_343 - .L_342)
	.align		4
.L_342:
        /*06b8*/ 	.word	index@(_ZN7cutlass13device_kernelIN5flash11enable_sm90INS1_16FlashAttnFwdSm90INS1_25CollectiveMainloopFwdSm90ILi2EN4cute5tupleIJNS5_1CILi1EEES8_S8_EEENS6_IJNS7_ILi192EEENS7_ILi128EEENS7_ILi64EEEEEELi64ENS_6half_tEfNS_4arch4Sm90ELb1ELb0ELb1ELb1ELb0ELb1ELb0ELb1ELb1ELb0ELb0ELb0EEENS1_21CollectiveEpilogueFwdINS6_IJSA_SC_SB_EEES9_SE_SG_Li384ELb1ELb0ELb0ELb0EEENS1_36VarlenDynamicPersistentTileSchedulerILi192ELi128ELi384ELi32ELb0ELb0ELb1ELb1ELb1ELb1EEEEEEEEEvNT_6ParamsE)
        /*06bc*/ 	.word	0x00000048
.L_343:


//--------------------- .nv.compat                --------------------------
	.section	.nv.compat,"",@"SHT_CUDA_COMPAT_INFO"
	.align	4
        /*0000*/ 	.byte	0x02, 0x09, 0x01, 0x00, 0x02, 0x02, 0x04, 0x00, 0x02, 0x05, 0x05, 0x00, 0x03, 0x07, 0x01, 0x01
        /*0010*/ 	.byte	0x02, 0x03, 0x01, 0x00, 0x02, 0x06, 0x01, 0x00, 0x04, 0x0b, 0x08, 0x00, 0x00, 0x00, 0x00, 0x00
        /*0020*/ 	.byte	0x00, 0x00, 0x00, 0x00


//--------------------- .nv.info._ZN7cutlass13device_kernelIN5flash11enable_sm90INS1_16FlashAttnFwdSm90INS1_25CollectiveMainloopFwdSm90ILi2EN4cute5tupleIJNS5_1CILi1EEES8_S8_EEENS6_IJNS7_ILi128EEENS7_ILi80EEENS7_ILi256EEEEEELi256ENS_6half_tEfNS_4arch4Sm90ELb0ELb0ELb1ELb0ELb0ELb0ELb0ELb1ELb1ELb0ELb0ELb0EEENS1_21CollectiveEpilogueFwdINS6_IJSA_SC_SB_EEES9_SE_SG_Li256ELb0ELb0ELb0ELb0EEENS1_29StaticPersistentTileSchedulerILb0EEEEEEEEEvNT_6ParamsE --------------------------
	.section	.nv.info._ZN7cutlass13device_kernelIN5flash11enable_sm90INS1_16FlashAttnFwdSm90INS1_25CollectiveMainloopFwdSm90ILi2EN4cute5tupleIJNS5_1CILi1EEES8_S8_EEENS6_IJNS7_ILi128EEENS7_ILi80EEENS7_ILi256EEEEEELi256ENS_6half_tEfNS_4arch4Sm90ELb0ELb0ELb1ELb0ELb0ELb0ELb0ELb1ELb1ELb0ELb0ELb0EEENS1_21CollectiveEpilogueFwdINS6_IJSA_SC_SB_EEES9_SE_SG_Li256ELb0ELb0ELb0ELb0EEENS1_29StaticPersistentTileSchedulerILb0EEEEEEEEEvNT_6ParamsE,"",@"SHT_CUDA_INFO"
	.sectionflags	@""
	.align	4


	//----- nvinfo : EIATTR_CUDA_API_VERSION
	.align		4
        /*0000*/ 	.byte	0x04, 0x37
        /*0002*/ 	.short	(.L_345 - .L_344)
.L_344:
        /*0004*/ 	.word	0x00000082


	//----- nvinfo : EIATTR_KPARAM_INFO
	.align		4
.L_345:
        /*0008*/ 	.byte	0x04, 0x17
        /*000a*/ 	.short	(.L_347 - .L_346)
.L_346:
        /*000c*/ 	.word	0x00000000
        /*0010*/ 	.short	0x0000
        /*0012*/ 	.short	0x0070
        /*0014*/ 	.byte	0x00, 0xf0, 0x01, 0x2e


	//----- nvinfo : EIATTR_SPARSE_MMA_MASK
	.align		4
.L_347:
        /*0018*/ 	.byte	0x03, 0x50
        /*001a*/ 	.short	0x0000


	//----- nvinfo : EIATTR_MAXREG_COUNT
	.align		4
        /*001c*/ 	.byte	0x03, 0x1b
        /*001e*/ 	.short	0x00a8


	//----- nvinfo : EIATTR_NUM_BARRIERS
	.align		4
        /*0020*/ 	.byte	0x02, 0x4c
        /*0022*/ 	.byte	0x09
	.zero		1


	//----- nvinfo : EIATTR_EXTERNS
	.align		4
        /*0024*/ 	.byte	0x04, 0x0f
        /*0026*/ 	.short	(.L_349 - .L_348)


	//   ....[0]....
	.align		4
.L_348:
        /*0028*/ 	.word	index@(__assertfail)


	//----- nvinfo : EIATTR_ANNOTATIONS
	.align		4
.L_349:
        /*002c*/ 	.byte	0x04, 0x55
        /*002e*/ 	.short	(.L_351 - .L_350)


	//   ....[0]....
.L_350:
        /*0030*/ 	.word	0x00000001
        /*0034*/ 	.byte	0x40, 0x09, 0x00, 0x00, 0x01, 0x00, 0x00, 0x00, 0x00, 0x0a, 0x00, 0x00, 0x01, 0x00, 0x00, 0x00
        /* <DEDUP_REMOVED lines=14> */
        /*0124*/ 	.byte	0x50, 0xf0, 0x00, 0x00, 0x01, 0x00, 0x00, 0x00, 0xf0, 0xf1, 0x00, 0x00


	//----- nvinfo : EIATTR_MERCURY_ISA_VERSION
	.align		4
.L_351:
        /*0130*/ 	.byte	0x03, 0x5f
        /*0132*/ 	.short	0x0101


	//----- nvinfo : EIATTR_INT_WARP_WIDE_INSTR_OFFSETS
	.align		4
        /*0134*/ 	.byte	0x04, 0x31
        /*0136*/ 	.short	(.L_353 - .L_352)


	//   ....[0]....
.L_352:
        /*0138*/ 	.word	0x00000180


	//   ....[1]....
        /*013c*/ 	.word	0x000001b0


	//   ....[2]....
        /*0140*/ 	.word	0x00000240


	//   ....[3]....
        /*0144*/ 	.word	0x0000c5c0


	//   ....[4]....
        /*0148*/ 	.word	0x0000c5f0


	//   ....[5]....
        /*014c*/ 	.word	0x0000c6e0


	//   ....[6]....
        /*0150*/ 	.word	0x0000c7a0


	//   ....[7]....
        /*0154*/ 	.word	0x0000c860


	//----- nvinfo : EIATTR_COOP_GROUP_MASK_REGIDS
	.align		4
.L_353:
        /*0158*/ 	.byte	0x04, 0x29
        /*015a*/ 	.short	(.L_355 - .L_354)


	//   ....[0]....
.L_354:
        /*015c*/ 	.word	0xffffffff


	//   ....[1]....
        /*0160*/ 	.word	0xffffffff


	//   ....[2]....
        /*0164*/ 	.word	0xffffffff


	//   ....[3]....
        /*0168*/ 	.word	0xffffffff


	//   ....[4]....
        /*016c*/ 	.word	0xffffffff


	//   ....[5]....
        /*0170*/ 	.word	0xffffffff


	//   ....[6]....
        /*0174*/ 	.word	0xffffffff


	//   ....[7]....
        /*0178*/ 	.word	0xffffffff


	//   ....[8]....
        /*017c*/ 	.word	0xffffffff


	//   ....[9]....
        /*0180*/ 	.word	0xffffffff


	//   ....[10]....
        /*0184*/ 	.word	0xffffffff


	//   ....[11]....
        /*0188*/ 	.word	0xffffffff


	//   ....[12]....
        /*018c*/ 	.word	0xffffffff


	//   ....[13]....
        /*0190*/ 	.word	0xffffffff


	//   ....[14]....
        /*0194*/ 	.word	0xffffffff


	//   ....[15]....
        /*0198*/ 	.word	0xffffffff


	//   ....[16]....
        /*019c*/ 	.word	0xffffffff


	//   ....[17]....
        /*01a0*/ 	.word	0xffffffff


	//   ....[18]....
        /*01a4*/ 	.word	0xffffffff


	//   ....[19]....
        /*01a8*/ 	.word	0xffffffff


	//   ....[20]....
        /*01ac*/ 	.word	0xffffffff


	//   ....[21]....
        /*01b0*/ 	.word	0xffffffff


	//   ....[22]....
        /*01b4*/ 	.word	0xffffffff


	//   ....[23]....
        /*01b8*/ 	.word	0x0500000f


	//   ....[24]....
        /*01bc*/ 	.word	0x0500000f


	//----- nvinfo : EIATTR_COOP_GROUP_INSTR_OFFSETS
	.align		4
.L_355:
        /*01c0*/ 	.byte	0x04, 0x28
        /*01c2*/ 	.short	(.L_357 - .L_356)


	//   ....[0]....
.L_356:
        /*01c4*/ 	.word	0x00000060


	//   ....[1]....
        /*01c8*/ 	.word	0x00000190


	//   ....[2]....
        /*01cc*/ 	.word	0x00000250


	//   ....[3]....
        /*01d0*/ 	.word	0x000003c0


	//   ....[4]....
        /*01d4*/ 	.word	0x00000520


	//   ....[5]....
        /*01d8*/ 	.word	0x00000640


	//   ....[6]....
        /*01dc*/ 	.word	0x000007a0


	//   ....[7]....
        /*01e0*/ 	.word	0x00000d50


	//   ....[8]....
        /*01e4*/ 	.word	0x00004540


	//   ....[9]....
        /*01e8*/ 	.word	0x000045c0


	//   ....[10]....
        /*01ec*/ 	.word	0x00004980


	//   ....[11]....
        /*01f0*/ 	.word	0x00004a10


	//   ....[12]....
        /*01f4*/ 	.word	0x00008b80


	//   ....[13]....
        /*01f8*/ 	.word	0x00008bb0


	//   ....[14]....
        /*01fc*/ 	.word	0x00008f50


	//   ....[15]....
        /*0200*/ 	.word	0x00008fa0


	//   ....[16]....
        /*0204*/ 	.word	0x0000a070


	//   ....[17]....
        /*0208*/ 	.word	0x0000a0b0


	//   ....[18]....
        /*020c*/ 	.word	0x0000a200


	//   ....[19]....
        /*0210*/ 	.word	0x0000a250


	//   ....[20]....
        /*0214*/ 	.word	0x0000ba20


	//   ....[21]....
        /*0218*/ 	.word	0x0000bdb0


	//   ....[22]....
        /*021c*/ 	.word	0x0000f170


	//   ....[23]....
        /*0220*/ 	.word	0x0000f660


	//   ....[24]....
        /*0224*/ 	.word	0x0000fb00


	//----- nvinfo : EIATTR_REG_RECONFIG
	.align		4
.L_357:
        /*0228*/ 	.byte	0x01, 0x54
	.zero		2


	//----- nvinfo : EIATTR_SYSCALL_OFFSETS
	.align		4
        /*022c*/ 	.byte	0x04, 0x46
        /*022e*/ 	.short	(.L_359 - .L_358)


	//   ....[0]....
.L_358:
        /*0230*/ 	.word	0x000010d0


	//   ....[1]....
        /*0234*/ 	.word	0x0000c210


	//   ....[2]....
        /*0238*/ 	.word	0x0000c350


	//   ....[3]....
        /*023c*/ 	.word	0x0000c450


	//----- nvinfo : EIATTR_MBARRIER_INSTR_OFFSETS
	.align		4
.L_359:
        /*0240*/ 	.byte	0x04, 0x39
        /*0242*/ 	.short	(.L_361 - .L_360)


	//   ....[0]....
.L_360:
        /*0244*/ 	.word	0x00000270
        /*0248*/ 	.word	0x000000ff
        /*024c*/ 	.word	0x00038800
        /*0250*/ 	.short	0x0100
        /*0252*/ 	.byte	0x06
	.zero		1


	//   ....[1]....
        /*0254*/ 	.word	0x00000280
        /*0258*/ 	.word	0x000000ff
        /*025c*/ 	.word	0x00038820
        /*0260*/ 	.short	0x0100
        /*0262*/ 	.byte	0x06
	.zero		1


	//   ....[2]....
        /*0264*/ 	.word	0x00000370
        /*0268*/ 	.word	0x000000ff
        /*026c*/ 	.word	0x00038830
        /*0270*/ 	.short	0x0100
        /*0272*/ 	.byte	0x08
	.zero		1


	//   ....[3]....
        /*0274*/ 	.word	0x00000380
        /*0278*/ 	.word	0x000000ff
        /*027c*/ 	.word	0x00038840
        /*0280*/ 	.short	0x0100
        /*0282*/ 	.byte	0x08
	.zero		1


	//   ....[4]....
        /*0284*/ 	.word	0x00000390
        /*0288*/ 	.word	0x000000ff
        /*028c*/ 	.word	0x00038838
        /*0290*/ 	.short	0x0100
        /*0292*/ 	.byte	0x08
	.zero		1


	//   ....[5]....
        /*0294*/ 	.word	0x000003a0
        /*0298*/ 	.word	0x000000ff
        /*029c*/ 	.word	0x00038848
        /*02a0*/ 	.short	0x0100
        /*02a2*/ 	.byte	0x08
	.zero		1


	//   ....[6]....
        /*02a4*/ 	.word	0x000004d0
        /*02a8*/ 	.word	0x000000ff
        /*02ac*/ 	.word	0x00038850
        /*02b0*/ 	.short	0x0100
        /*02b2*/ 	.byte	0x08
	.zero		1


	//   ....[7]....
        /*02b4*/ 	.word	0x000004e0
        /*02b8*/ 	.word	0x000000ff
        /*02bc*/ 	.word	0x00038860
        /*02c0*/ 	.short	0x0100
        /*02c2*/ 	.byte	0x08
	.zero		1


	//   ....[8]....
        /*02c4*/ 	.word	0x000004f0
        /*02c8*/ 	.word	0x000000ff
        /*02cc*/ 	.word	0x00038858
        /*02d0*/ 	.short	0x0100
        /*02d2*/ 	.byte	0x08
	.zero		1


	//   ....[9]....
        /*02d4*/ 	.word	0x00000500
        /*02d8*/ 	.word	0x000000ff
        /*02dc*/ 	.word	0x00038868
        /*02e0*/ 	.short	0x0100
        /*02e2*/ 	.byte	0x08
	.zero		1


	//   ....[10]....
        /*02e4*/ 	.word	0x000005f0
        /*02e8*/ 	.word	0x000000ff
        /*02ec*/ 	.word	0x00038870
        /*02f0*/ 	.short	0x0100
        /*02f2*/ 	.byte	0x06
	.zero		1


	//   ....[11]....
        /*02f4*/ 	.word	0x00000600
        /*02f8*/ 	.word	0x000000ff
        /*02fc*/ 	.word	0x00038880
        /*0300*/ 	.short	0x0100
        /*0302*/ 	.byte	0x06
	.zero		1


	//   ....[12]....
        /*0304*/ 	.word	0x00000610
        /*0308*/ 	.word	0x000000ff
        /*030c*/ 	.word	0x00038878
        /*0310*/ 	.short	0x0100
        /*0312*/ 	.byte	0x06
	.zero		1


	//   ....[13]....
        /*0314*/ 	.word	0x00000620
        /*0318*/ 	.word	0x000000ff
        /*031c*/ 	.word	0x00038888
        /*0320*/ 	.short	0x0100
        /*0322*/ 	.byte	0x06
	.zero		1


	//   ....[14]....
        /*0324*/ 	.word	0x00000750
        /*0328*/ 	.word	0x000000ff
        /*032c*/ 	.word	0x00038890
        /*0330*/ 	.short	0x0100
        /*0332*/ 	.byte	0x08
	.zero		1


	//   ....[15]....
        /*0334*/ 	.word	0x00000760
        /*0338*/ 	.word	0x000000ff
        /*033c*/ 	.word	0x000388a0
        /*0340*/ 	.short	0x0100
        /*0342*/ 	.byte	0x08
	.zero		1


	//   ....[16]....
        /*0344*/ 	.word	0x00000770
        /*0348*/ 	.word	0x000000ff
        /*034c*/ 	.word	0x00038898
        /*0350*/ 	.short	0x0100
        /*0352*/ 	.byte	0x08
	.zero		1


	//   ....[17]....
        /*0354*/ 	.word	0x00000780
        /*0358*/ 	.word	0x000000ff
        /*035c*/ 	.word	0x000388a8
        /*0360*/ 	.short	0x0100
        /*0362*/ 	.byte	0x08
	.zero		1


	//   ....[18]....
        /*0364*/ 	.word	0x000008b0
        /*0368*/ 	.word	0x000000ff
        /*036c*/ 	.word	0x000388b0
        /*0370*/ 	.short	0x0100
        /*0372*/ 	.byte	0x08
	.zero		1


	//   ....[19]....
        /*0374*/ 	.word	0x000008c0
        /*0378*/ 	.word	0x000000ff
        /*037c*/ 	.word	0x000388c0
        /*0380*/ 	.short	0x0100
        /*0382*/ 	.byte	0x08
	.zero		1


	//   ....[20]....
        /*0384*/ 	.word	0x000008d0
        /*0388*/ 	.word	0x000000ff
        /*038c*/ 	.word	0x000388b8
        /*0390*/ 	.short	0x0100
        /*0392*/ 	.byte	0x08
	.zero		1


	//   ....[21]....
        /*0394*/ 	.word	0x000008e0
        /*0398*/ 	.word	0x000000ff
        /*039c*/ 	.word	0x000388c8
        /*03a0*/ 	.short	0x0100
        /*03a2*/ 	.byte	0x08
	.zero		1


	//   ....[22]....
        /*03a4*/ 	.word	0x00001120
        /*03a8*/ 	.word	0x000000ff
        /*03ac*/ 	.word	0x00038800
        /*03b0*/ 	.short	0x010a
        /*03b2*/ 	.byte	0x04
	.zero		1


	//   ....[23]....
        /*03b4*/ 	.word	0x000011c0
        /*03b8*/ 	.word	0x00000000
        /*03bc*/ 	.word	0x00038830
        /*03c0*/ 	.short	0x010a
        /*03c2*/ 	.byte	0x3f
	.zero		1


	//   ....[24]....
        /*03c4*/ 	.word	0x00001240
        /*03c8*/ 	.word	0x00000000
        /*03cc*/ 	.word	0x00038830
        /*03d0*/ 	.short	0x010a
        /*03d2*/ 	.byte	0x3f
	.zero		1


	//   ....[25]....
        /*03d4*/ 	.word	0x000043c0
        /*03d8*/ 	.word	0x00000000
        /*03dc*/ 	.word	0x00000000
        /*03e0*/ 	.short	0x0101
        /*03e2*/ 	.byte	0x3f
	.zero		1


	//   ....[26]....
        /*03e4*/ 	.word	0x00005920
        /*03e8*/ 	.word	0x000000ff
        /*03ec*/ 	.word	0x00038830
        /*03f0*/ 	.short	0x010a
        /*03f2*/ 	.byte	0x3c
	.zero		1


	//   ....[27]....
        /*03f4*/ 	.word	0x00005960
        /*03f8*/ 	.word	0x000000ff
        /*03fc*/ 	.word	0x00038830
        /*0400*/ 	.short	0x010a
        /*0402*/ 	.byte	0x3c
	.zero		1


	//   ....[28]....
        /*0404*/ 	.word	0x000082c0
        /*0408*/ 	.word	0x000000ff
        /*040c*/ 	.word	0x00038850
        /*0410*/ 	.short	0x010a
        /*0412*/ 	.byte	0x05
	.zero		1


	//   ....[29]....
        /*0414*/ 	.word	0x00008300
        /*0418*/ 	.word	0x000000ff
        /*041c*/ 	.word	0x00038850
        /*0420*/ 	.short	0x010a
        /*0422*/ 	.byte	0x05
	.zero		1


	//   ....[30]....
        /*0424*/ 	.word	0x000092b0
        /*0428*/ 	.word	0x000000ae
        /*042c*/ 	.word	0x00000000
        /*0430*/ 	.short	0x0101
        /*0432*/ 	.byte	0x3f
	.zero		1


	//   ....[31]....
        /*0434*/ 	.word	0x000092f0
        /*0438*/ 	.word	0x000000b0
        /*043c*/ 	.word	0x00000000
        /*0440*/ 	.short	0x0101
        /*0442*/ 	.byte	0x3f
	.zero		1


	//   ....[32]....
        /*0444*/ 	.word	0x00009fe0
        /*0448*/ 	.word	0x000000ff
        /*044c*/ 	.word	0x00038850
        /*0450*/ 	.short	0x010a
        /*0452*/ 	.byte	0x07
	.zero		1


	//   ....[33]....
        /*0454*/ 	.word	0x0000a020
        /*0458*/ 	.word	0x000000ff
        /*045c*/ 	.word	0x00038850
        /*0460*/ 	.short	0x010a
        /*0462*/ 	.byte	0x07
	.zero		1


	//   ....[34]....
        /*0464*/ 	.word	0x0000abf0
        /*0468*/ 	.word	0x0000000d
        /*046c*/ 	.word	0x00000000
        /*0470*/ 	.short	0x0101
        /*0472*/ 	.byte	0x3f
	.zero		1


	//   ....[35]....
        /*0474*/ 	.word	0x0000bc90
        /*0478*/ 	.word	0x000000ff
        /*047c*/ 	.word	0x00000000
        /*0480*/ 	.short	0x0101
        /*0482*/ 	.byte	0x06
	.zero		1


	//   ....[36]....
        /*0484*/ 	.word	0x0000cba0
        /*0488*/ 	.word	0x00000006
        /*048c*/ 	.word	0x00038840
        /*0490*/ 	.short	0x010a
        /*0492*/ 	.byte	0x3f
	.zero		1


	//   ....[37]....
        /*0494*/ 	.word	0x0000d1d0
        /*0498*/ 	.word	0x00000009
        /*049c*/ 	.word	0x00038820
        /*04a0*/ 	.short	0x010a
        /*04a2*/ 	.byte	0x3f
	.zero		1


	//   ....[38]....
        /*04a4*/ 	.word	0x0000d4b0
        /*04a8*/ 	.word	0x00000002
        /*04ac*/ 	.word	0x00038840
        /*04b0*/ 	.short	0x010a
        /*04b2*/ 	.byte	0x3f
	.zero		1


	//   ....[39]....
        /*04b4*/ 	.word	0x0000d7c0
        /*04b8*/ 	.word	0x00000002
        /*04bc*/ 	.word	0x00000060
        /*04c0*/ 	.short	0x010a
        /*04c2*/ 	.byte	0x3f
	.zero		1


	//   ....[40]....
        /*04c4*/ 	.word	0x0000ddb0
        /*04c8*/ 	.word	0x00000002
        /*04cc*/ 	.word	0x00038840
        /*04d0*/ 	.short	0x010a
        /*04d2*/ 	.byte	0x3f
	.zero		1


	//   ....[41]....
        /*04d4*/ 	.word	0x0000e0c0
        /*04d8*/ 	.word	0x00000002
        /*04dc*/ 	.word	0x00000060
        /*04e0*/ 	.short	0x010a
        /*04e2*/ 	.byte	0x3f
	.zero		1


	//   ....[42]....
        /*04e4*/ 	.word	0x0000e5d0
        /*04e8*/ 	.word	0x00000002
        /*04ec*/ 	.word	0x00038840
        /*04f0*/ 	.short	0x010a
        /*04f2*/ 	.byte	0x3f
	.zero		1


	//   ....[43]....
        /*04f4*/ 	.word	0x0000e8f0
        /*04f8*/ 	.word	0x00000002
        /*04fc*/ 	.word	0x00000060
        /*0500*/ 	.short	0x010a
        /*0502*/ 	.byte	0x3f
	.zero		1


	//   ....[44]....
        /*0504*/ 	.word	0x0000ecd0
        /*0508*/ 	.word	0x00000003
        /*050c*/ 	.word	0x00038860
        /*0510*/ 	.short	0x010a
        /*0512*/ 	.byte	0x3f
	.zero		1


	//   ....[45]....
        /*0514*/ 	.word	0x0000f0f0
        /*0518*/ 	.word	0x00000000
        /*051c*/ 	.word	0x00038820
        /*0520*/ 	.short	0x010a
        /*0522*/ 	.byte	0x3f
	.zero		1


	//   ....[46]....
        /*0524*/ 	.word	0x0000f290
        /*0528*/ 	.word	0x00000006
        /*052c*/ 	.word	0x00000000
        /*0530*/ 	.short	0x010a
        /*0532*/ 	.byte	0x3f
	.zero		1


	//   ....[47]....
        /*0534*/ 	.word	0x0000f300
        /*0538*/ 	.word	0x00000003
        /*053c*/ 	.word	0x00000000
        /*0540*/ 	.short	0x010a
        /*0542*/ 	.byte	0x3f
	.zero		1


	//   ....[48]....
        /*0544*/ 	.word	0x0000f360
        /*0548*/ 	.word	0x00000010
        /*054c*/ 	.word	0x00000000
        /*0550*/ 	.short	0x010a
        /*0552*/ 	.byte	0x3f
	.zero		1


	//   ....[49]....
        /*0554*/ 	.word	0x0000f390
        /*0558*/ 	.word	0x00000003
        /*055c*/ 	.word	0x00000000
        /*0560*/ 	.short	0x010a
        /*0562*/ 	.byte	0x3f
	.zero		1


	//   ....[50]....
        /*0564*/ 	.word	0x0000f410
        /*0568*/ 	.word	0x00000003
        /*056c*/ 	.word	0x00038800
        /*0570*/ 	.short	0x010a
        /*0572*/ 	.byte	0x3f
	.zero		1


	//   ....[51]....
        /*0574*/ 	.word	0x0000f460
        /*0578*/ 	.word	0x00000000
        /*057c*/ 	.word	0x00038830
        /*0580*/ 	.short	0x010a
        /*0582*/ 	.byte	0x3f
	.zero		1


	//   ....[52]....
        /*0584*/ 	.word	0x0000f4c0
        /*0588*/ 	.word	0x00000005
        /*058c*/ 	.word	0x00038830
        /*0590*/ 	.short	0x010a
        /*0592*/ 	.byte	0x3f
	.zero		1


	//   ....[53]....
        /*0594*/ 	.word	0x0000f520
        /*0598*/ 	.word	0x00000003
        /*059c*/ 	.word	0x00038850
        /*05a0*/ 	.short	0x010a
        /*05a2*/ 	.byte	0x3f
	.zero		1


	//   ....[54]....
        /*05a4*/ 	.word	0x0000f580
        /*05a8*/ 	.word	0x00000003
        /*05ac*/ 	.word	0x00038850
        /*05b0*/ 	.short	0x010a
        /*05b2*/ 	.byte	0x3f
	.zero		1


	//   ....[55]....
        /*05b4*/ 	.word	0x0000f720
        /*05b8*/ 	.word	0x00000006
        /*05bc*/ 	.word	0x00038840
        /*05c0*/ 	.short	0x010a
        /*05c2*/ 	.byte	0x3f
	.zero		1


	//   ....[56]....
        /*05c4*/ 	.word	0x0000f7a0
        /*05c8*/ 	.word	0x00000007
        /*05cc*/ 	.word	0x00038820
        /*05d0*/ 	.short	0x010a
        /*05d2*/ 	.byte	0x3f
	.zero		1


	//   ....[57]....
        /*05d4*/ 	.word	0x0000f7f0
        /*05d8*/ 	.word	0x00000002
        /*05dc*/ 	.word	0x00038840
        /*05e0*/ 	.short	0x010a
        /*05e2*/ 	.byte	0x3f
	.zero		1


	//   ....[58]....
        /*05e4*/ 	.word	0x0000f840
        /*05e8*/ 	.word	0x00000002
        /*05ec*/ 	.word	0x00000060
        /*05f0*/ 	.short	0x010a
        /*05f2*/ 	.byte	0x3f
	.zero		1


	//   ....[59]....
        /*05f4*/ 	.word	0x0000f890
        /*05f8*/ 	.word	0x00000002
        /*05fc*/ 	.word	0x00038840
        /*0600*/ 	.short	0x010a
        /*0602*/ 	.byte	0x3f
	.zero		1


	//   ....[60]....
        /*0604*/ 	.word	0x0000f8e0
        /*0608*/ 	.word	0x00000002
        /*060c*/ 	.word	0x00000060
        /*0610*/ 	.short	0x010a
        /*0612*/ 	.byte	0x3f
	.zero		1


	//   ....[61]....
        /*0614*/ 	.word	0x0000f930
        /*0618*/ 	.word	0x00000002
        /*061c*/ 	.word	0x00038840
        /*0620*/ 	.short	0x010a
        /*0622*/ 	.byte	0x3f
	.zero		1


	//   ....[62]....
        /*0624*/ 	.word	0x0000f980
        /*0628*/ 	.word	0x00000002
        /*062c*/ 	.word	0x00000060
        /*0630*/ 	.short	0x010a
        /*0632*/ 	.byte	0x3f
	.zero		1


	//   ....[63]....
        /*0634*/ 	.word	0x0000f9d0
        /*0638*/ 	.word	0x00000003
        /*063c*/ 	.word	0x00038860
        /*0640*/ 	.short	0x010a
        /*0642*/ 	.byte	0x3f
	.zero		1


	//   ....[64]....
        /*0644*/ 	.word	0x0000fa20
        /*0648*/ 	.word	0x00000000
        /*064c*/ 	.word	0x00038820
        /*0650*/ 	.short	0x010a
        /*0652*/ 	.byte	0x3f
	.zero		1


	//   ....[65]....
        /*0654*/ 	.word	0x0000fbc0
        /*0658*/ 	.word	0x00000006
        /*065c*/ 	.word	0x00000000
        /*0660*/ 	.short	0x010a
        /*0662*/ 	.byte	0x3f
	.zero		1


	//   ....[66]....
        /*0664*/ 	.word	0x0000fc10
        /*0668*/ 	.word	0x00000003
        /*066c*/ 	.word	0x00000000
        /*0670*/ 	.short	0x010a
        /*0672*/ 	.byte	0x3f
	.zero		1


	//   ....[67]....
        /*0674*/ 	.word	0x0000fc60
        /*0678*/ 	.word	0x00000010
        /*067c*/ 	.word	0x00000000
        /*0680*/ 	.short	0x010a
        /*0682*/ 	.byte	0x3f
	.zero		1


	//----- nvinfo : EIATTR_NUM_MBARRIERS
	.align		4
.L_361:
        /*0684*/ 	.byte	0x03, 0x38
        /*0686*/ 	.short	0x0016


	//----- nvinfo : EIATTR_EXIT_INSTR_OFFSETS
	.align		4
        /*0688*/ 	.byte	0x04, 0x1c
        /*068a*/ 	.short	(.L_363 - .L_362)


	//   ....[0]....
.L_362:
        /*068c*/ 	.word	0x000009f0


	//   ....[1]....
        /*0690*/ 	.word	0x0000bd70


	//   ....[2]....
        /*0694*/ 	.word	0x0000bdd0


	//   ....[3]....
        /*0698*/ 	.word	0x0000f3e0


	//----- nvinfo : EIATTR_MAX_THREADS
	.align		4
.L_363:
        /*069c*/ 	.byte	0x04, 0x05
        /*069e*/ 	.short	(.L_365 - .L_364)
.L_364:
        /*06a0*/ 	.word	0x00000180
        /*06a4*/ 	.word	0x00000001
        /*06a8*/ 	.word	0x00000001


	//----- nvinfo : EIATTR_CRS_STACK_SIZE
	.align		4
.L_365:
        /*06ac*/ 	.byte	0x04, 0x1e
        /*06ae*/ 	.short	(.L_367 - .L_366)
.L_366:
        /*06b0*/ 	.word	0x00000000


	//----- nvinfo : EIATTR_CBANK_PARAM_SIZE
	.align		4
.L_367:
        /*06b4*/ 	.byte	0x03, 0x19
        /*06b6*/ 	.short	0x0bf0


	//----- nvinfo : EIATTR_PARAM_CBANK
	.align		4
        /*06b8*/ 	.byte	0x04, 0x0a
        /*06ba*/ 	.short	(.L_369 - .L_368)
	.align		4
.L_368:
        /*06bc*/ 	.word	index@(.nv.constant0._ZN7cutlass13device_kernelIN5flash11enable_sm90INS1_16FlashAttnFwdSm90INS1_25CollectiveMainloopFwdSm90ILi2EN4cute5tupleIJNS5_1CILi1EEES8_S8_EEENS6_IJNS7_ILi128EEENS7_ILi80EEENS7_ILi256EEEEEELi256ENS_6half_tEfNS_4arch4Sm90ELb0ELb0ELb1ELb0ELb0ELb0ELb0ELb1ELb1ELb0ELb0ELb0EEENS1_21CollectiveEpilogueFwdINS6_IJSA_SC_SB_EEES9_SE_SG_Li256ELb0ELb0ELb0ELb0EEENS1_29StaticPersistentTileSchedulerILb0EEEEEEEEEvNT_6ParamsE)
        /*06c0*/ 	.short	0x0210
        /*06c2*/ 	.short	0x0bf0


	//----- nvinfo : EIATTR_SW_WAR
	.align		4
.L_369:
        /*06c4*/ 	.byte	0x04, 0x36
        /*06c6*/ 	.short	(.L_371 - .L_370)
.L_370:
        /*06c8*/ 	.word	0x00000008
.L_371:


//--------------------- .nv.info._ZN7cutlass13device_kernelIN5flash11enable_sm90INS1_16FlashAttnFwdSm90INS1_25CollectiveMainloopFwdSm90ILi2EN4cute5tupleIJNS5_1CILi2EEENS7_ILi1EEES9_EEENS6_IJNS7_ILi128EEENS7_ILi80EEENS7_ILi256EEEEEELi256ENS_6half_tEfNS_4arch4Sm90ELb0ELb0ELb1ELb0ELb0ELb0ELb0ELb1ELb1ELb0ELb0ELb0EEENS1_21CollectiveEpilogueFwdINS6_IJSB_SD_SC_EEESA_SF_SH_Li256ELb0ELb0ELb0ELb0EEENS1_29StaticPersistentTileSchedulerILb0EEEEEEEEEvNT_6ParamsE --------------------------
	.section	.nv.info._ZN7cutlass13device_kernelIN5flash11enable_sm90INS1_16FlashAttnFwdSm90INS1_25CollectiveMainloopFwdSm90ILi2EN4cute5tupleIJNS5_1CILi2EEENS7_ILi1EEES9_EEENS6_IJNS7_ILi128EEENS7_ILi80EEENS7_ILi256EEEEEELi256ENS_6half_tEfNS_4arch4Sm90ELb0ELb0ELb1ELb0ELb0ELb0ELb0ELb1ELb1ELb0ELb0ELb0EEENS1_21CollectiveEpilogueFwdINS6_IJSB_SD_SC_EEESA_SF_SH_Li256ELb0ELb0ELb0ELb0EEENS1_29StaticPersistentTileSchedulerILb0EEEEEEEEEvNT_6ParamsE,"",@"SHT_CUDA_INFO"
	.sectionflags	@""
	.align	4


	//----- nvinfo : EIATTR_CUDA_API_VERSION
	.align		4
        /*0000*/ 	.byte	0x04, 0x37
        /*0002*/ 	.short	(.L_373 - .L_372)
.L_372:
        /*0004*/ 	.word	0x00000082


	//----- nvinfo : EIATTR_KPARAM_INFO
	.align		4
.L_373:
        /*0008*/ 	.byte	0x04, 0x17
        /*000a*/ 	.short	(.L_375 - .L_374)
.L_374:
        /*000c*/ 	.word	0x00000000
        /*0010*/ 	.short	0x0000
        /*0012*/ 	.short	0x0070
        /*0014*/ 	.byte	0x00, 0xf0, 0x01, 0x2e


	//----- nvinfo : EIATTR_SPARSE_MMA_MASK
	.align		4
.L_375:
        /*0018*/ 	.byte	0x03, 0x50
        /*001a*/ 	.short	0x0000


	//----- nvinfo : EIATTR_MAXREG_COUNT
	.align		4
        /*001c*/ 	.byte	0x03, 0x1b
        /*001e*/ 	.short	0x00a8


	//----- nvinfo : EIATTR_NUM_BARRIERS
	.align		4
        /*0020*/ 	.byte	0x02, 0x4c
        /*0022*/ 	.byte	0x09
	.zero		1


	//----- nvinfo : EIATTR_EXTERNS
	.align		4
        /*0024*/ 	.byte	0x04, 0x0f
        /*0026*/ 	.short	(.L_377 - .L_376)


	//   ....[0]....
	.align		4
.L_376:
        /*0028*/ 	.word	index@(__assertfail)


	//----- nvinfo : EIATTR_ANNOTATIONS
	.align		4
.L_377:
        /*002c*/ 	.byte	0x04, 0x55
        /*002e*/ 	.short	(.L_379 - .L_378)


	//   ....[0]....
.L_378:
        /* <DEDUP_REMOVED lines=26> */


	//----- nvinfo : EIATTR_MERCURY_ISA_VERSION
	.align		4
.L_379:
        /*01c0*/ 	.byte	0x03, 0x5f
        /*01c2*/ 	.short	0x0101


	//----- nvinfo : EIATTR_INT_WARP_WIDE_INSTR_OFFSETS
	.align		4
        /*01c4*/ 	.byte	0x04, 0x31
        /*01c6*/ 	.short	(.L_381 - .L_380)


	//   ....[0]....
.L_380:
        /*01c8*/ 	.word	0x00000190


	//   ....[1]....
        /*01cc*/ 	.word	0x000001d0


	//   ....[2]....
        /*01d0*/ 	.word	0x00000240


	//   ....[3]....
        /*01d4*/ 	.word	0x0000c150


	//   ....[4]....
        /*01d8*/ 	.word	0x0000c1a0


	//   ....[5]....
        /*01dc*/ 	.word	0x0000c260


	//   ....[6]....
        /*01e0*/ 	.word	0x0000c320


	//   ....[7]....
        /*01e4*/ 	.word	0x0000c3e0


	//----- nvinfo : EIATTR_COOP_GROUP_MASK_REGIDS
	.align		4
.L_381:
        /*01e8*/ 	.byte	0x04, 0x29
        /*01ea*/ 	.short	(.L_383 - .L_382)


	//   ....[0]....
.L_382:
        /*01ec*/ 	.word	0xffffffff


	//   ....[1]....
        /*01f0*/ 	.word	0xffffffff


	//   ....[2]....
        /*01f4*/ 	.word	0xffffffff


	//   ....[3]....
        /*01f8*/ 	.word	0xffffffff


	//   ....[4]....
        /*01fc*/ 	.word	0xffffffff


	//   ....[5]....
        /*0200*/ 	.word	0xffffffff


	//   ....[6]....
        /*0204*/ 	.word	0xffffffff


	//   ....[7]....
        /*0208*/ 	.word	0xffffffff


	//   ....[8]....
        /*020c*/ 	.word	0xffffffff


	//   ....[9]....
        /*0210*/ 	.word	0xffffffff


	//   ....[10]....
        /*0214*/ 	.word	0xffffffff


	//   ....[11]....
        /*0218*/ 	.word	0xffffffff


	//   ....[12]....
        /*021c*/ 	.word	0xffffffff


	//   ....[13]....
        /*0220*/ 	.word	0xffffffff


	//   ....[14]....
        /*0224*/ 	.word	0xffffffff


	//   ....[15]....
        /*0228*/ 	.word	0xffffffff


	//   ....[16]....
        /*022c*/ 	.word	0xffffffff


	//   ....[17]....
        /*0230*/ 	.word	0xffffffff


	//   ....[18]....
        /*0234*/ 	.word	0xffffffff


	//   ....[19]....
        /*0238*/ 	.word	0xffffffff


	//   ....[20]....
        /*023c*/ 	.word	0xffffffff


	//   ....[21]....
        /*0240*/ 	.word	0xffffffff


	//   ....[22]....
        /*0244*/ 	.word	0xffffffff


	//   ....[23]....
        /*0248*/ 	.word	0xffffffff


	//   ....[24]....
        /*024c*/ 	.word	0x0500000f


	//   ....[25]....
        /*0250*/ 	.word	0x0500000f


	//----- nvinfo : EIATTR_COOP_GROUP_INSTR_OFFSETS
	.align		4
.L_383:
        /*0254*/ 	.byte	0x04, 0x28
        /*0256*/ 	.short	(.L_385 - .L_384)


	//   ....[0]....
.L_384:
        /*0258*/ 	.word	0x00000060


	//   ....[1]....
        /*025c*/ 	.word	0x000001a0


	//   ....[2]....
        /*0260*/ 	.word	0x000001f0


	//   ....[3]....
        /*0264*/ 	.word	0x00000430


	//   ....[4]....
        /*0268*/ 	.word	0x00000660


	//   ....[5]....
        /*026c*/ 	.word	0x00000890


	//   ....[6]....
        /*0270*/ 	.word	0x00000b20


	//   ....[7]....
        /*0274*/ 	.word	0x00000e50


	//   ....[8]....
        /*0278*/ 	.word	0x00001330


	//   ....[9]....
        /*027c*/ 	.word	0x00004820


	//   ....[10]....
        /*0280*/ 	.word	0x000048a0


	//   ....[11]....
        /*0284*/ 	.word	0x00004c40


	//   ....[12]....
        /*0288*/ 	.word	0x00004cc0


	//   ....[13]....
        /*028c*/ 	.word	0x00008680


	//   ....[14]....
        /*0290*/ 	.word	0x000086b0


	//   ....[15]....
        /*0294*/ 	.word	0x000086d0


	//   ....[16]....
        /*0298*/ 	.word	0x000086f0


	//   ....[17]....
        /*029c*/ 	.word	0x00009ac0


	//   ....[18]....
        /*02a0*/ 	.word	0x00009ad0


	//   ....[19]....
        /*02a4*/ 	.word	0x00009b70


	//   ....[20]....
        /*02a8*/ 	.word	0x00009b90


	//   ....[21]....
        /*02ac*/ 	.word	0x0000b490


	//   ....[22]....
        /*02b0*/ 	.word	0x0000b880


	//   ....[23]....
        /*02b4*/ 	.word	0x0000ef30


	//   ....[24]....
        /*02b8*/ 	.word	0x0000f440


	//   ....[25]....
        /*02bc*/ 	.word	0x0000f8e0


	//----- nvinfo : EIATTR_REG_RECONFIG
	.align		4
.L_385:
        /*02c0*/ 	.byte	0x01, 0x54
	.zero		2


	//----- nvinfo : EIATTR_SYSCALL_OFFSETS
	.align		4
        /*02c4*/ 	.byte	0x04, 0x46
        /*02c6*/ 	.short	(.L_387 - .L_386)


	//   ....[0]....
.L_386:
        /*02c8*/ 	.word	0x000016b0


	//   ....[1]....
        /*02cc*/ 	.word	0x0000bd90


	//   ....[2]....
        /*02d0*/ 	.word	0x0000bed0


	//   ....[3]....
        /*02d4*/ 	.word	0x0000bfd0


	//----- nvinfo : EIATTR_MBARRIER_INSTR_OFFSETS
	.align		4
.L_387:
        /*02d8*/ 	.byte	0x04, 0x39
        /*02da*/ 	.short	(.L_389 - .L_388)


	//   ....[0]....
.L_388:
        /*02dc*/ 	.word	0x000002d0
        /*02e0*/ 	.word	0x000000ff
        /*02e4*/ 	.word	0x00038800
        /*02e8*/ 	.short	0x0100
        /*02ea*/ 	.byte	0x08
	.zero		1


	//   ....[1]....
        /*02ec*/ 	.word	0x000002e0
        /*02f0*/ 	.word	0x000000ff
        /*02f4*/ 	.word	0x00038820
        /*02f8*/ 	.short	0x0100
        /*02fa*/ 	.byte	0x08
	.zero		1


	//   ....[2]....
        /*02fc*/ 	.word	0x000003d0
        /*0300*/ 	.word	0x000000ff
        /*0304*/ 	.word	0x00038830
        /*0308*/ 	.short	0x0100
        /*030a*/ 	.byte	0x08
	.zero		1


	//   ....[3]....
        /*030c*/ 	.word	0x000003e0
        /*0310*/ 	.word	0x000000ff
        /*0314*/ 	.word	0x00038840
        /*0318*/ 	.short	0x0100
        /*031a*/ 	.byte	0x08
	.zero		1


	//   ....[4]....
        /*031c*/ 	.word	0x000003f0
        /*0320*/ 	.word	0x000000ff
        /*0324*/ 	.word	0x00038838
        /*0328*/ 	.short	0x0100
        /*032a*/ 	.byte	0x08
	.zero		1


	//   ....[5]....
        /*032c*/ 	.word	0x00000400
        /*0330*/ 	.word	0x000000ff
        /*0334*/ 	.word	0x00038848
        /*0338*/ 	.short	0x0100
        /*033a*/ 	.byte	0x08
	.zero		1


	//   ....[6]....
        /*033c*/ 	.word	0x00000610
        /*0340*/ 	.word	0x000000ff
        /*0344*/ 	.word	0x00038850
        /*0348*/ 	.short	0x0100
        /*034a*/ 	.byte	0x08
	.zero		1


	//   ....[7]....
        /*034c*/ 	.word	0x00000620
        /*0350*/ 	.word	0x000000ff
        /*0354*/ 	.word	0x00038860
        /*0358*/ 	.short	0x0100
        /*035a*/ 	.byte	0x08
	.zero		1


	//   ....[8]....
        /*035c*/ 	.word	0x00000630
        /*0360*/ 	.word	0x000000ff
        /*0364*/ 	.word	0x00038858
        /*0368*/ 	.short	0x0100
        /*036a*/ 	.byte	0x08
	.zero		1


	//   ....[9]....
        /*036c*/ 	.word	0x00000640
        /*0370*/ 	.word	0x000000ff
        /*0374*/ 	.word	0x00038868
        /*0378*/ 	.short	0x0100
        /*037a*/ 	.byte	0x08
	.zero		1


	//   ....[10]....
        /*037c*/ 	.word	0x00000840
        /*0380*/ 	.word	0x000000ff
        /*0384*/ 	.word	0x00038870
        /*0388*/ 	.short	0x0100
        /*038a*/ 	.byte	0x08
	.zero		1


	//   ....[11]....
        /*038c*/ 	.word	0x00000850
        /*0390*/ 	.word	0x000000ff
        /*0394*/ 	.word	0x00038880
        /*0398*/ 	.short	0x0100
        /*039a*/ 	.byte	0x08
	.zero		1


	//   ....[12]....
        /*039c*/ 	.word	0x00000860
        /*03a0*/ 	.word	0x000000ff
        /*03a4*/ 	.word	0x00038878
        /*03a8*/ 	.short	0x0100
        /*03aa*/ 	.byte	0x08
	.zero		1


	//   ....[13]....
        /*03ac*/ 	.word	0x00000870
        /*03b0*/ 	.word	0x000000ff
        /*03b4*/ 	.word	0x00038888
        /*03b8*/ 	.short	0x0100
        /*03ba*/ 	.byte	0x08
	.zero		1


	//   ....[14]....
        /*03bc*/ 	.word	0x00000ad0
        /*03c0*/ 	.word	0x000000ff
        /*03c4*/ 	.word	0x00038890
        /*03c8*/ 	.short	0x0100
        /*03ca*/ 	.byte	0x08
	.zero		1


	//   ....[15]....
        /*03cc*/ 	.word	0x00000ae0
        /*03d0*/ 	.word	0x000000ff
        /*03d4*/ 	.word	0x000388a0
        /*03d8*/ 	.short	0x0100
        /*03da*/ 	.byte	0x08
	.zero		1


	//   ....[16]....
        /*03dc*/ 	.word	0x00000af0
        /*03e0*/ 	.word	0x000000ff
        /*03e4*/ 	.word	0x00038898
        /*03e8*/ 	.short	0x0100
        /*03ea*/ 	.byte	0x08
	.zero		1


	//   ....[17]....
        /*03ec*/ 	.word	0x00000b00
        /*03f0*/ 	.word	0x000000ff
        /*03f4*/ 	.word	0x000388a8
        /*03f8*/ 	.short	0x0100
        /*03fa*/ 	.byte	0x08
	.zero		1


	//   ....[18]....
        /*03fc*/ 	.word	0x00000da0
        /*0400*/ 	.word	0x000000ff
        /*0404*/ 	.word	0x000388b0
        /*0408*/ 	.short	0x0100
        /*040a*/ 	.byte	0x08
	.zero		1


	//   ....[19]....
        /*040c*/ 	.word	0x00000db0
        /*0410*/ 	.word	0x000000ff
        /*0414*/ 	.word	0x000388c0
        /*0418*/ 	.short	0x0100
        /*041a*/ 	.byte	0x08
	.zero		1


	//   ....[20]....
        /*041c*/ 	.word	0x00000dc0
        /*0420*/ 	.word	0x000000ff
        /*0424*/ 	.word	0x000388b8
        /*0428*/ 	.short	0x0100
        /*042a*/ 	.byte	0x08
	.zero		1


	//   ....[21]....
        /*042c*/ 	.word	0x00000dd0
        /*0430*/ 	.word	0x000000ff
        /*0434*/ 	.word	0x000388c8
        /*0438*/ 	.short	0x0100
        /*043a*/ 	.byte	0x08
	.zero		1


	//   ....[22]....
        /*043c*/ 	.word	0x00001740
        /*0440*/ 	.word	0x000000ff
        /*0444*/ 	.word	0x00038800
        /*0448*/ 	.short	0x010a
        /*044a*/ 	.byte	0x06
	.zero		1


	//   ....[23]....
        /*044c*/ 	.word	0x000017e0
        /*0450*/ 	.word	0x00000000
        /*0454*/ 	.word	0x00038830
        /*0458*/ 	.short	0x010a
        /*045a*/ 	.byte	0x3f
	.zero		1


	//   ....[24]....
        /*045c*/ 	.word	0x00001820
        /*0460*/ 	.word	0x00000000
        /*0464*/ 	.word	0x00038830
        /*0468*/ 	.short	0x010a
        /*046a*/ 	.byte	0x3f
	.zero		1


	//   ....[25]....
        /*046c*/ 	.word	0x00004f30
        /*0470*/ 	.word	0x00000000
        /*0474*/ 	.word	0x00000000
        /*0478*/ 	.short	0x0101
        /*047a*/ 	.byte	0x3f
	.zero		1


	//   ....[26]....
        /*047c*/ 	.word	0x000056a0
        /*0480*/ 	.word	0x000000ff
        /*0484*/ 	.word	0x00038830
        /*0488*/ 	.short	0x010a
        /*048a*/ 	.byte	0x3c
	.zero		1


	//   ....[27]....
        /*048c*/ 	.word	0x000056e0
        /*0490*/ 	.word	0x000000ff
        /*0494*/ 	.word	0x00038830
        /*0498*/ 	.short	0x010a
        /*049a*/ 	.byte	0x3c
	.zero		1


	//   ....[28]....
        /*049c*/ 	.word	0x00007c40
        /*04a0*/ 	.word	0x000000ff
        /*04a4*/ 	.word	0x00038850
        /*04a8*/ 	.short	0x010a
        /*04aa*/ 	.byte	0x04
	.zero		1


	//   ....[29]....
        /*04ac*/ 	.word	0x00007c80
        /*04b0*/ 	.word	0x000000ff
        /*04b4*/ 	.word	0x00038850
        /*04b8*/ 	.short	0x010a
        /*04ba*/ 	.byte	0x04
	.zero		1


	//   ....[30]....
        /*04bc*/ 	.word	0x00008db0
        /*04c0*/ 	.word	0x00000005
        /*04c4*/ 	.word	0x00000000
        /*04c8*/ 	.short	0x0101
        /*04ca*/ 	.byte	0x3f
	.zero		1


	//   ....[31]....
        /*04cc*/ 	.word	0x00009180
        /*04d0*/ 	.word	0x0000009a
        /*04d4*/ 	.word	0x00000000
        /*04d8*/ 	.short	0x0101
        /*04da*/ 	.byte	0x3f
	.zero		1


	//   ....[32]....
        /*04dc*/ 	.word	0x00009a30
        /*04e0*/ 	.word	0x000000ff
        /*04e4*/ 	.word	0x00038850
        /*04e8*/ 	.short	0x010a
        /*04ea*/ 	.byte	0x08
	.zero		1


	//   ....[33]....
        /*04ec*/ 	.word	0x00009a70
        /*04f0*/ 	.word	0x000000ff
        /*04f4*/ 	.word	0x00038850
        /*04f8*/ 	.short	0x010a
        /*04fa*/ 	.byte	0x08
	.zero		1


	//   ....[34]....
        /*04fc*/ 	.word	0x0000adf0
        /*0500*/ 	.word	0x00000014
        /*0504*/ 	.word	0x00000000
        /*0508*/ 	.short	0x0101
        /*050a*/ 	.byte	0x3f
	.zero		1


	//   ....[35]....
        /*050c*/ 	.word	0x0000b730
        /*0510*/ 	.word	0x000000ff
        /*0514*/ 	.word	0x00000000
        /*0518*/ 	.short	0x0101
        /*051a*/ 	.byte	0x07
	.zero		1


	//   ....[36]....
        /*051c*/ 	.word	0x0000b740
        /*0520*/ 	.word	0x000000ff
        /*0524*/ 	.word	0x00000000
        /*0528*/ 	.short	0x0101
        /*052a*/ 	.byte	0x06
	.zero		1


	//   ....[37]....
        /*052c*/ 	.word	0x0000c750
        /*0530*/ 	.word	0x00000004
        /*0534*/ 	.word	0x00038840
        /*0538*/ 	.short	0x010a
        /*053a*/ 	.byte	0x3f
	.zero		1


	//   ....[38]....
        /*053c*/ 	.word	0x0000cde0
        /*0540*/ 	.word	0x0000000a
        /*0544*/ 	.word	0x00038820
        /*0548*/ 	.short	0x010a
        /*054a*/ 	.byte	0x3f
	.zero		1


	//   ....[39]....
        /*054c*/ 	.word	0x0000d0d0
        /*0550*/ 	.word	0x00000002
        /*0554*/ 	.word	0x00038840
        /*0558*/ 	.short	0x010a
        /*055a*/ 	.byte	0x3f
	.zero		1


	//   ....[40]....
        /*055c*/ 	.word	0x0000d420
        /*0560*/ 	.word	0x00000002
        /*0564*/ 	.word	0x00038860
        /*0568*/ 	.short	0x010a
        /*056a*/ 	.byte	0x3f
	.zero		1


	//   ....[41]....
        /*056c*/ 	.word	0x0000da10
        /*0570*/ 	.word	0x00000002
        /*0574*/ 	.word	0x00038840
        /*0578*/ 	.short	0x010a
        /*057a*/ 	.byte	0x3f
	.zero		1


	//   ....[42]....
        /*057c*/ 	.word	0x0000dd60
        /*0580*/ 	.word	0x00000002
        /*0584*/ 	.word	0x00038860
        /*0588*/ 	.short	0x010a
        /*058a*/ 	.byte	0x3f
	.zero		1


	//   ....[43]....
        /*058c*/ 	.word	0x0000e2c0
        /*0590*/ 	.word	0x00000002
        /*0594*/ 	.word	0x00038840
        /*0598*/ 	.short	0x010a
        /*059a*/ 	.byte	0x3f
	.zero		1


	//   ....[44]....
        /*059c*/ 	.word	0x0000e610
        /*05a0*/ 	.word	0x00000002
        /*05a4*/ 	.word	0x00038860
        /*05a8*/ 	.short	0x010a
        /*05aa*/ 	.byte	0x3f
	.zero		1


	//   ....[45]....
        /*05ac*/ 	.word	0x0000ea10
        /*05b0*/ 	.word	0x00000003
        /*05b4*/ 	.word	0x00038860
        /*05b8*/ 	.short	0x010a
        /*05ba*/ 	.byte	0x3f
	.zero		1


	//   ....[46]....
        /*05bc*/ 	.word	0x0000eeb0
        /*05c0*/ 	.word	0x00000000
        /*05c4*/ 	.word	0x00038820
        /*05c8*/ 	.short	0x010a
        /*05ca*/ 	.byte	0x3f
	.zero		1


	//   ....[47]....
        /*05cc*/ 	.word	0x0000f070
        /*05d0*/ 	.word	0x00000006
        /*05d4*/ 	.word	0x00000000
        /*05d8*/ 	.short	0x010a
        /*05da*/ 	.byte	0x3f
	.zero		1


	//   ....[48]....
        /*05dc*/ 	.word	0x0000f0e0
        /*05e0*/ 	.word	0x00000003
        /*05e4*/ 	.word	0x00000000
        /*05e8*/ 	.short	0x010a
        /*05ea*/ 	.byte	0x3f
	.zero		1


	//   ....[49]....
        /*05ec*/ 	.word	0x0000f140
        /*05f0*/ 	.word	0x00000010
        /*05f4*/ 	.word	0x00000000
        /*05f8*/ 	.short	0x010a
        /*05fa*/ 	.byte	0x3f
	.zero		1


	//   ....[50]....
        /*05fc*/ 	.word	0x0000f170
        /*0600*/ 	.word	0x00000003
        /*0604*/ 	.word	0x00000000
        /*0608*/ 	.short	0x010a
        /*060a*/ 	.byte	0x3f
	.zero		1


	//   ....[51]....
        /*060c*/ 	.word	0x0000f1f0
        /*0610*/ 	.word	0x00000003
        /*0614*/ 	.word	0x00038800
        /*0618*/ 	.short	0x010a
        /*061a*/ 	.byte	0x3f
	.zero		1


	//   ....[52]....
        /*061c*/ 	.word	0x0000f240
        /*0620*/ 	.word	0x00000000
        /*0624*/ 	.word	0x00038830
        /*0628*/ 	.short	0x010a
        /*062a*/ 	.byte	0x3f
	.zero		1


	//   ....[53]....
        /*062c*/ 	.word	0x0000f2a0
        /*0630*/ 	.word	0x00000004
        /*0634*/ 	.word	0x00038830
        /*0638*/ 	.short	0x010a
        /*063a*/ 	.byte	0x3f
	.zero		1


	//   ....[54]....
        /*063c*/ 	.word	0x0000f300
        /*0640*/ 	.word	0x00000003
        /*0644*/ 	.word	0x00038850
        /*0648*/ 	.short	0x010a
        /*064a*/ 	.byte	0x3f
	.zero		1


	//   ....[55]....
        /*064c*/ 	.word	0x0000f360
        /*0650*/ 	.word	0x00000007
        /*0654*/ 	.word	0x00038850
        /*0658*/ 	.short	0x010a
        /*065a*/ 	.byte	0x3f
	.zero		1


	//   ....[56]....
        /*065c*/ 	.word	0x0000f500
        /*0660*/ 	.word	0x00000004
        /*0664*/ 	.word	0x00038840
        /*0668*/ 	.short	0x010a
        /*066a*/ 	.byte	0x3f
	.zero		1


	//   ....[57]....
        /*066c*/ 	.word	0x0000f580
        /*0670*/ 	.word	0x00000007
        /*0674*/ 	.word	0x00038820
        /*0678*/ 	.short	0x010a
        /*067a*/ 	.byte	0x3f
	.zero		1


	//   ....[58]....
        /*067c*/ 	.word	0x0000f5d0
        /*0680*/ 	.word	0x00000002
        /*0684*/ 	.word	0x00038840
        /*0688*/ 	.short	0x010a
        /*068a*/ 	.byte	0x3f
	.zero		1


	//   ....[59]....
        /*068c*/ 	.word	0x0000f620
        /*0690*/ 	.word	0x00000002
        /*0694*/ 	.word	0x00038860
        /*0698*/ 	.short	0x010a
        /*069a*/ 	.byte	0x3f
	.zero		1


	//   ....[60]....
        /*069c*/ 	.word	0x0000f670
        /*06a0*/ 	.word	0x00000002
        /*06a4*/ 	.word	0x00038840
        /*06a8*/ 	.short	0x010a
        /*06aa*/ 	.byte	0x3f
	.zero		1


	//   ....[61]....
        /*06ac*/ 	.word	0x0000f6c0
        /*06b0*/ 	.word	0x00000002
        /*06b4*/ 	.word	0x00038860
        /*06b8*/ 	.short	0x010a
        /*06ba*/ 	.byte	0x3f
	.zero		1


	//   ....[62]....
        /*06bc*/ 	.word	0x0000f710
        /*06c0*/ 	.word	0x00000002
        /*06c4*/ 	.word	0x00038840
        /*06c8*/ 	.short	0x010a
        /*06ca*/ 	.byte	0x3f
	.zero		1


	//   ....[63]....
        /*06cc*/ 	.word	0x0000f760
        /*06d0*/ 	.word	0x00000002
        /*06d4*/ 	.word	0x00038860
        /*06d8*/ 	.short	0x010a
        /*06da*/ 	.byte	0x3f
	.zero		1


	//   ....[64]....
        /*06dc*/ 	.word	0x0000f7b0
        /*06e0*/ 	.word	0x00000003
        /*06e4*/ 	.word	0x00038860
        /*06e8*/ 	.short	0x010a
        /*06ea*/ 	.byte	0x3f
	.zero		1


	//   ....[65]....
        /*06ec*/ 	.word	0x0000f800
        /*06f0*/ 	.word	0x00000000
        /*06f4*/ 	.word	0x00038820
        /*06f8*/ 	.short	0x010a
        /*06fa*/ 	.byte	0x3f
	.zero		1


	//   ....[66]....
        /*06fc*/ 	.word	0x0000f9a0
        /*0700*/ 	.word	0x00000006
        /*0704*/ 	.word	0x00000000
        /*0708*/ 	.short	0x010a
        /*070a*/ 	.byte	0x3f
	.zero		1


	//   ....[67]....
        /*070c*/ 	.word	0x0000f9f0
        /*0710*/ 	.word	0x00000003
        /*0714*/ 	.word	0x00000000
        /*0718*/ 	.short	0x010a
        /*071a*/ 	.byte	0x3f
	.zero		1


	//   ....[68]....
        /*071c*/ 	.word	0x0000fa40
        /*0720*/ 	.word	0x00000010
        /*0724*/ 	.word	0x00000000
        /*0728*/ 	.short	0x010a
        /*072a*/ 	.byte	0x3f
	.zero		1


	//----- nvinfo : EIATTR_NUM_MBARRIERS
	.align		4
.L_389:
        /*072c*/ 	.byte	0x03, 0x38
        /*072e*/ 	.short	0x0016


	//----- nvinfo : EIATTR_EXIT_INSTR_OFFSETS
	.align		4
        /*0730*/ 	.byte	0x04, 0x1c
        /*0732*/ 	.short	(.L_391 - .L_390)


	//   ....[0]....
.L_390:
        /*0734*/ 	.word	0x00000f90


	//   ....[1]....
        /*0738*/ 	.word	0x0000b840


	//   ....[2]....
        /*073c*/ 	.word	0x0000b8a0


	//   ....[3]....
        /*0740*/ 	.word	0x0000f1c0


	//----- nvinfo : EIATTR_MAX_THREADS
	.align		4
.L_391:
        /*0744*/ 	.byte	0x04, 0x05
        /*0746*/ 	.short	(.L_393 - .L_392)
.L_392:
        /*0748*/ 	.word	0x00000180
        /*074c*/ 	.word	0x00000001
        /*0750*/ 	.word	0x00000001


	//----- nvinfo : EIATTR_CRS_STACK_SIZE
	.align		4
.L_393:
        /*0754*/ 	.byte	0x04, 0x1e
        /*0756*/ 	.short	(.L_395 - .L_394)
.L_394:
        /*0758*/ 	.word	0x00000000


	//----- nvinfo : EIATTR_CBANK_PARAM_SIZE
	.align		4
.L_395:
        /*075c*/ 	.byte	0x03, 0x19
        /*075e*/ 	.short	0x0bf0


	//----- nvinfo : EIATTR_PARAM_CBANK
	.align		4
        /*0760*/ 	.byte	0x04, 0x0a
        /*0762*/ 	.short	(.L_397 - .L_396)
	.align		4
.L_396:
        /*0764*/ 	.word	index@(.nv.constant0._ZN7cutlass13device_kernelIN5flash11enable_sm90INS1_16FlashAttnFwdSm90INS1_25CollectiveMainloopFwdSm90ILi2EN4cute5tupleIJNS5_1CILi2EEENS7_ILi1EEES9_EEENS6_IJNS7_ILi128EEENS7_ILi80EEENS7_ILi256EEEEEELi256ENS_6half_tEfNS_4arch4Sm90ELb0ELb0ELb1ELb0ELb0ELb0ELb0ELb1ELb1ELb0ELb0ELb0EEENS1_21CollectiveEpilogueFwdINS6_IJSB_SD_SC_EEESA_SF_SH_Li256ELb0ELb0ELb0ELb0EEENS1_29StaticPersistentTileSchedulerILb0EEEEEEEEEvNT_6ParamsE)
        /*0768*/ 	.short	0x0210
        /*076a*/ 	.short	0x0bf0


	//----- nvinfo : EIATTR_SW_WAR
	.align		4
.L_397:
        /*076c*/ 	.byte	0x04, 0x36
        /*076e*/ 	.short	(.L_399 - .L_398)
.L_398:
        /*0770*/ 	.word	0x00000008
.L_399:


//--------------------- .nv.info._ZN7cutlass13device_kernelIN5flash11enable_sm90INS1_16FlashAttnFwdSm90INS1_25CollectiveMainloopFwdSm90ILi2EN4cute5tupleIJNS5_1CILi1EEES8_S8_EEENS6_IJNS7_ILi128EEENS7_ILi80EEENS7_ILi256EEEEEELi256ENS_6half_tEfNS_4arch4Sm90ELb0ELb0ELb1ELb1ELb0ELb0ELb0ELb1ELb1ELb0ELb0ELb0EEENS1_21CollectiveEpilogueFwdINS6_IJSA_SC_SB_EEES9_SE_SG_Li256ELb1ELb0ELb0ELb0EEENS1_36VarlenDynamicPersistentTileSchedulerILi128ELi80ELi256ELi32ELb0ELb0ELb1ELb0ELb1ELb1EEEEEEEEEvNT_6ParamsE --------------------------
	.section	.nv.info._ZN7cutlass13device_kernelIN5flash11enable_sm90INS1_16FlashAttnFwdSm90INS1_25CollectiveMainloopFwdSm90ILi2EN4cute5tupleIJNS5_1CILi1EEES8_S8_EEENS6_IJNS7_ILi128EEENS7_ILi80EEENS7_ILi256EEEEEELi256ENS_6half_tEfNS_4arch4Sm90ELb0ELb0ELb1ELb1ELb0ELb0ELb0ELb1ELb1ELb0ELb0ELb0EEENS1_21CollectiveEpilogueFwdINS6_IJSA_SC_SB_EEES9_SE_SG_Li256ELb1ELb0ELb0ELb0EEENS1_36VarlenDynamicPersistentTileSchedulerILi128ELi80ELi256ELi32ELb0ELb0ELb1ELb0ELb1ELb1EEEEEEEEEvNT_6ParamsE,"",@"SHT_CUDA_INFO"
	.sectionflags	@""
	.align	4


	//----- nvinfo : EIATTR_CUDA_API_VERSION
	.align		4
        /*0000*/ 	.byte	0x04, 0x37
        /*0002*/ 	.short	(.L_401 - .L_400)
.L_400:
        /*0004*/ 	.word	0x00000082


	//----- nvinfo : EIATTR_KPARAM_INFO
	.align		4
.L_401:
        /*0008*/ 	.byte	0x04, 0x17
        /*000a*/ 	.short	(.L_403 - .L_402)
.L_402:
        /*000c*/ 	.word	0x00000000
        /*0010*/ 	.short	0x0000
        /*0012*/ 	.short	0x0070
        /*0014*/ 	.byte	0x00, 0xf0, 0x01, 0x28


	//----- nvinfo : EIATTR_SPARSE_MMA_MASK
	.align		4
.L_403:
        /*0018*/ 	.byte	0x03, 0x50
        /*001a*/ 	.short	0x0000


	//----- nvinfo : EIATTR_MAXREG_COUNT
	.align		4
        /*001c*/ 	.byte	0x03, 0x1b
        /*001e*/ 	.short	0x00a8


	//----- nvinfo : EIATTR_NUM_BARRIERS
	.align		4
        /*0020*/ 	.byte	0x02, 0x4c
        /*0022*/ 	.byte	0x09
	.zero		1


	//----- nvinfo : EIATTR_EXTERNS
	.align		4
        /*0024*/ 	.byte	0x04, 0x0f
        /*0026*/ 	.short	(.L_405 - .L_404)


	//   ....[0]....
	.align		4
.L_404:
        /*0028*/ 	.word	index@(__assertfail)


	//----- nvinfo : EIATTR_ANNOTATIONS
	.align		4
.L_405:
        /*002c*/ 	.byte	0x04, 0x55
        /*002e*/ 	.short	(.L_407 - .L_406)


	//   ....[0]....
.L_406:
        /* <DEDUP_REMOVED lines=39> */


	//----- nvinfo : EIATTR_MERCURY_ISA_VERSION
	.align		4
.L_407:
        /*0290*/ 	.byte	0x03, 0x5f
        /*0292*/ 	.short	0x0101


	//----- nvinfo : EIATTR_UNUSED_LOAD_BYTE_OFFSET
	.align		4
        /*0294*/ 	.byte	0x04, 0x44
        /*0296*/ 	.short	(.L_409 - .L_408)


	//   ....[0]....
.L_408:
        /*0298*/ 	.word	0x00000a40
        /*029c*/ 	.word	0x0000fff0


	//   ....[1]....
        /*02a0*/ 	.word	0x0000b3e0
        /*02a4*/ 	.word	0x0000fff0


	//----- nvinfo : EIATTR_INT_WARP_WIDE_INSTR_OFFSETS
	.align		4
.L_409:
        /*02a8*/ 	.byte	0x04, 0x31
        /*02aa*/ 	.short	(.L_411 - .L_410)


	//   ....[0]....
.L_410:
        /*02ac*/ 	.word	0x00000160


	//   ....[1]....
        /*02b0*/ 	.word	0x000001a0


	//   ....[2]....
        /*02b4*/ 	.word	0x00000210


	//   ....[3]....
        /*02b8*/ 	.word	0x00008da0


	//   ....[4]....
        /*02bc*/ 	.word	0x0000ef00


	//   ....[5]....
        /*02c0*/ 	.word	0x0000efa0


	//   ....[6]....
        /*02c4*/ 	.word	0x0000f430


	//   ....[7]....
        /*02c8*/ 	.word	0x0000f460


	//   ....[8]....
        /*02cc*/ 	.word	0x0000f670


	//   ....[9]....
        /*02d0*/ 	.word	0x0000f760


	//   ....[10]....
        /*02d4*/ 	.word	0x0000f850


	//   ....[11]....
        /*02d8*/ 	.word	0x00011f50


	//   ....[12]....
        /*02dc*/ 	.word	0x00011ff0


	//----- nvinfo : EIATTR_COOP_GROUP_MASK_REGIDS
	.align		4
.L_411:
        /*02e0*/ 	.byte	0x04, 0x29
        /*02e2*/ 	.short	(.L_413 - .L_412)


	//   ....[0]....
.L_412:
        /*02e4*/ 	.word	0xffffffff


	//   ....[1]....
        /*02e8*/ 	.word	0xffffffff


	//   ....[2]....
        /*02ec*/ 	.word	0xffffffff


	//   ....[3]....
        /*02f0*/ 	.word	0xffffffff


	//   ....[4]....
        /*02f4*/ 	.word	0xffffffff


	//   ....[5]....
        /*02f8*/ 	.word	0xffffffff


	//   ....[6]....
        /*02fc*/ 	.word	0xffffffff


	//   ....[7]....
        /*0300*/ 	.word	0xffffffff


	//   ....[8]....
        /*0304*/ 	.word	0xffffffff


	//   ....[9]....
        /*0308*/ 	.word	0xffffffff


	//   ....[10]....
        /*030c*/ 	.word	0xffffffff


	//   ....[11]....
        /*0310*/ 	.word	0xffffffff


	//   ....[12]....
        /*0314*/ 	.word	0xffffffff


	//   ....[13]....
        /*0318*/ 	.word	0xffffffff


	//   ....[14]....
        /*031c*/ 	.word	0xffffffff


	//   ....[15]....
        /*0320*/ 	.word	0xffffffff


	//   ....[16]....
        /*0324*/ 	.word	0xffffffff


	//   ....[17]....
        /*0328*/ 	.word	0xffffffff


	//   ....[18]....
        /*032c*/ 	.word	0xffffffff


	//   ....[19]....
        /*0330*/ 	.word	0xffffffff


	//   ....[20]....
        /*0334*/ 	.word	0xffffffff


	//   ....[21]....
        /*0338*/ 	.word	0xffffffff


	//   ....[22]....
        /*033c*/ 	.word	0xffffffff


	//   ....[23]....
        /*0340*/ 	.word	0xffffffff


	//   ....[24]....
        /*0344*/ 	.word	0xffffffff


	//   ....[25]....
        /*0348*/ 	.word	0xffffffff


	//   ....[26]....
        /*034c*/ 	.word	0xffffffff


	//   ....[27]....
        /*0350*/ 	.word	0xffffffff


	//   ....[28]....
        /*0354*/ 	.word	0xffffffff


	//   ....[29]....
        /*0358*/ 	.word	0xffffffff


	//   ....[30]....
        /*035c*/ 	.word	0xffffffff


	//   ....[31]....
        /*0360*/ 	.word	0xffffffff


	//   ....[32]....
        /*0364*/ 	.word	0xffffffff


	//   ....[33]....
        /*0368*/ 	.word	0xffffffff


	//   ....[34]....
        /*036c*/ 	.word	0xffffffff


	//   ....[35]....
        /*0370*/ 	.word	0xffffffff


	//   ....[36]....
        /*0374*/ 	.word	0xffffffff


	//   ....[37]....
        /*0378*/ 	.word	0xffffffff


	//   ....[38]....
        /*037c*/ 	.word	0xffffffff


	//   ....[39]....
        /*0380*/ 	.word	0xffffffff


	//   ....[40]....
        /*0384*/ 	.word	0xffffffff


	//   ....[41]....
        /*0388*/ 	.word	0xffffffff


	//   ....[42]....
        /*038c*/ 	.word	0xffffffff


	//   ....[43]....
        /*0390*/ 	.word	0xffffffff


	//   ....[44]....
        /*0394*/ 	.word	0xffffffff


	//   ....[45]....
        /*0398*/ 	.word	0xffffffff


	//   ....[46]....
        /*039c*/ 	.word	0xffffffff


	//   ....[47]....
        /*03a0*/ 	.word	0xffffffff


	//   ....[48]....
        /*03a4*/ 	.word	0xffffffff


	//   ....[49]....
        /*03a8*/ 	.word	0xffffffff


	//   ....[50]....
        /*03ac*/ 	.word	0xffffffff


	//   ....[51]....
        /*03b0*/ 	.word	0xffffffff


	//   ....[52]....
        /*03b4*/ 	.word	0xffffffff


	//   ....[53]....
        /*03b8*/ 	.word	0xffffffff


	//   ....[54]....
        /*03bc*/ 	.word	0x0500000f


	//   ....[55]....
        /*03c0*/ 	.word	0x0500000f


	//   ....[56]....
        /*03c4*/ 	.word	0x0500000f


	//   ....[57]....
        /*03c8*/ 	.word	0x0500000f


	//   ....[58]....
        /*03cc*/ 	.word	0x0500000f


	//   ....[59]....
        /*03d0*/ 	.word	0x0500000f


	//   ....[60]....
        /*03d4*/ 	.word	0x0500000f


	//   ....[61]....
        /*03d8*/ 	.word	0x0500000f


	//   ....[62]....
        /*03dc*/ 	.word	0x0500000f


	//   ....[63]....
        /*03e0*/ 	.word	0x0500000f


	//   ....[64]....
        /*03e4*/ 	.word	0x0500000f


	//   ....[65]....
        /*03e8*/ 	.word	0x0500000f


	//   ....[66]....
        /*03ec*/ 	.word	0x0500000f


	//   ....[67]....
        /*03f0*/ 	.word	0x0500000f


	//   ....[68]....
        /*03f4*/ 	.word	0x0500000f


	//   ....[69]....
        /*03f8*/ 	.word	0x0500000f


	//   ....[70]....
        /*03fc*/ 	.word	0x0500000f


	//   ....[71]....
        /*0400*/ 	.word	0x0500000f


	//   ....[72]....
        /*0404*/ 	.word	0x0500000f


	//----- nvinfo : EIATTR_COOP_GROUP_INSTR_OFFSETS
	.align		4
.L_413:
        /*0408*/ 	.byte	0x04, 0x28
        /*040a*/ 	.short	(.L_415 - .L_414)


	//   ....[0]....
.L_414:
        /*040c*/ 	.word	0x00000060


	//   ....[1]....
        /*0410*/ 	.word	0x00000170


	//   ....[2]....
        /*0414*/ 	.word	0x000001c0


	//   ....[3]....
        /*0418*/ 	.word	0x000003f0


	//   ....[4]....
        /*041c*/ 	.word	0x00000550


	//   ....[5]....
        /*0420*/ 	.word	0x00000670


	//   ....[6]....
        /*0424*/ 	.word	0x000007d0


	//   ....[7]....
        /*0428*/ 	.word	0x00001610


	//   ....[8]....
        /*042c*/ 	.word	0x00004ce0


	//   ....[9]....
        /*0430*/ 	.word	0x00004d50


	//   ....[10]....
        /*0434*/ 	.word	0x000050c0


	//   ....[11]....
        /*0438*/ 	.word	0x00005170


	//   ....[12]....
        /*043c*/ 	.word	0x00008ff0


	//   ....[13]....
        /*0440*/ 	.word	0x00009050


	//   ....[14]....
        /*0444*/ 	.word	0x00009630


	//   ....[15]....
        /*0448*/ 	.word	0x00009690


	//   ....[16]....
        /*044c*/ 	.word	0x0000a700


	//   ....[17]....
        /*0450*/ 	.word	0x0000a7b0


	//   ....[18]....
        /*0454*/ 	.word	0x0000a880


	//   ....[19]....
        /*0458*/ 	.word	0x0000aa60


	//   ....[20]....
        /*045c*/ 	.word	0x0000e020


	//   ....[21]....
        /*0460*/ 	.word	0x0000e1c0


	//   ....[22]....
        /*0464*/ 	.word	0x0000e1f0


	//   ....[23]....
        /*0468*/ 	.word	0x0000e230


	//   ....[24]....
        /*046c*/ 	.word	0x0000e290


	//   ....[25]....
        /*0470*/ 	.word	0x0000e2f0


	//   ....[26]....
        /*0474*/ 	.word	0x0000e330


	//   ....[27]....
        /*0478*/ 	.word	0x0000e4f0


	//   ....[28]....
        /*047c*/ 	.word	0x0000e550


	//   ....[29]....
        /*0480*/ 	.word	0x0000e590


	//   ....[30]....
        /*0484*/ 	.word	0x0000e5d0


	//   ....[31]....
        /*0488*/ 	.word	0x0000e600


	//   ....[32]....
        /*048c*/ 	.word	0x0000e630


	//   ....[33]....
        /*0490*/ 	.word	0x0000e6c0


	//   ....[34]....
        /*0494*/ 	.word	0x0000e6f0


	//   ....[35]....
        /*0498*/ 	.word	0x0000e780


	//   ....[36]....
        /*049c*/ 	.word	0x000124b0


	//   ....[37]....
        /*04a0*/ 	.word	0x000124c0


	//   ....[38]....
        /*04a4*/ 	.word	0x000125e0


	//   ....[39]....
        /*04a8*/ 	.word	0x00012640


	//   ....[40]....
        /*04ac*/ 	.word	0x00012680


	//   ....[41]....
        /*04b0*/ 	.word	0x000126c0


	//   ....[42]....
        /*04b4*/ 	.word	0x000126f0


	//   ....[43]....
        /*04b8*/ 	.word	0x00012720


	//   ....[44]....
        /*04bc*/ 	.word	0x000128c0


	//   ....[45]....
        /*04c0*/ 	.word	0x00012920


	//   ....[46]....
        /*04c4*/ 	.word	0x00012960


	//   ....[47]....
        /*04c8*/ 	.word	0x000129a0


	//   ....[48]....
        /*04cc*/ 	.word	0x000129d0


	//   ....[49]....
        /*04d0*/ 	.word	0x00012a00


	//   ....[50]....
        /*04d4*/ 	.word	0x00012ac0


	//   ....[51]....
        /*04d8*/ 	.word	0x00012ae0


	//   ....[52]....
        /*04dc*/ 	.word	0x00012b50


	//   ....[53]....
        /*04e0*/ 	.word	0x00012fa0


	//   ....[54]....
        /*04e4*/ 	.word	0x000134c0


	//   ....[55]....
        /*04e8*/ 	.word	0x000138e0


	//   ....[56]....
        /*04ec*/ 	.word	0x00013970


	//   ....[57]....
        /*04f0*/ 	.word	0x00013a10


	//   ....[58]....
        /*04f4*/ 	.word	0x00013ac0


	//   ....[59]....
        /*04f8*/ 	.word	0x00013b40


	//   ....[60]....
        /*04fc*/ 	.word	0x00013bc0


	//   ....[61]....
        /*0500*/ 	.word	0x00013c40


	//   ....[62]....
        /*0504*/ 	.word	0x00013cc0


	//   ....[63]....
        /*0508*/ 	.word	0x00013d50


	//   ....[64]....
        /*050c*/ 	.word	0x00013e00


	//   ....[65]....
        /*0510*/ 	.word	0x00013e80


	//   ....[66]....
        /*0514*/ 	.word	0x00013f00


	//   ....[67]....
        /*0518*/ 	.word	0x00013f80


	//   ....[68]....
        /*051c*/ 	.word	0x00014000


	//   ....[69]....
        /*0520*/ 	.word	0x00014070


	//   ....[70]....
        /*0524*/ 	.word	0x00014110


	//   ....[71]....
        /*0528*/ 	.word	0x000141a0


	//   ....[72]....
        /*052c*/ 	.word	0x000142c0


	//----- nvinfo : EIATTR_REG_RECONFIG
	.align		4
.L_415:
        /*0530*/ 	.byte	0x01, 0x54
	.zero		2


	//----- nvinfo : EIATTR_SYSCALL_OFFSETS
	.align		4
        /*0534*/ 	.byte	0x04, 0x46
        /*0536*/ 	.short	(.L_417 - .L_416)


	//   ....[0]....
.L_416:
        /*0538*/ 	.word	0x000017f0


	//   ....[1]....
        /*053c*/ 	.word	0x0000f130


	//   ....[2]....
        /*0540*/ 	.word	0x0000f270


	//   ....[3]....
        /*0544*/ 	.word	0x0000f370


	//----- nvinfo : EIATTR_MBARRIER_INSTR_OFFSETS
	.align		4
.L_417:
        /*0548*/ 	.byte	0x04, 0x39
        /*054a*/ 	.short	(.L_419 - .L_418)


	//   ....[0]....
.L_418:
        /*054c*/ 	.word	0x000002a0
        /*0550*/ 	.word	0x000000ff
        /*0554*/ 	.word	0x00038800
        /*0558*/ 	.short	0x0100
        /*055a*/ 	.byte	0x08
	.zero		1


	//   ....[1]....
        /*055c*/ 	.word	0x000002b0
        /*0560*/ 	.word	0x000000ff
        /*0564*/ 	.word	0x00038820
        /*0568*/ 	.short	0x0100
        /*056a*/ 	.byte	0x08
	.zero		1


	//   ....[2]....
        /*056c*/ 	.word	0x000003a0
        /*0570*/ 	.word	0x000000ff
        /*0574*/ 	.word	0x00038830
        /*0578*/ 	.short	0x0100
        /*057a*/ 	.byte	0x08
	.zero		1


	//   ....[3]....
        /*057c*/ 	.word	0x000003b0
        /*0580*/ 	.word	0x000000ff
        /*0584*/ 	.word	0x00038840
        /*0588*/ 	.short	0x0100
        /*058a*/ 	.byte	0x08
	.zero		1


	//   ....[4]....
        /*058c*/ 	.word	0x000003c0
        /*0590*/ 	.word	0x000000ff
        /*0594*/ 	.word	0x00038838
        /*0598*/ 	.short	0x0100
        /*059a*/ 	.byte	0x08
	.zero		1


	//   ....[5]....
        /*059c*/ 	.word	0x000003d0
        /*05a0*/ 	.word	0x000000ff
        /*05a4*/ 	.word	0x00038848
        /*05a8*/ 	.short	0x0100
        /*05aa*/ 	.byte	0x08
	.zero		1


	//   ....[6]....
        /*05ac*/ 	.word	0x00000500
        /*05b0*/ 	.word	0x000000ff
        /*05b4*/ 	.word	0x00038850
        /*05b8*/ 	.short	0x0100
        /*05ba*/ 	.byte	0x08
	.zero		1


	//   ....[7]....
        /*05bc*/ 	.word	0x00000510
        /*05c0*/ 	.word	0x000000ff
        /*05c4*/ 	.word	0x00038860
        /*05c8*/ 	.short	0x0100
        /*05ca*/ 	.byte	0x08
	.zero		1


	//   ....[8]....
        /*05cc*/ 	.word	0x00000520
        /*05d0*/ 	.word	0x000000ff
        /*05d4*/ 	.word	0x00038858
        /*05d8*/ 	.short	0x0100
        /*05da*/ 	.byte	0x08
	.zero		1


	//   ....[9]....
        /*05dc*/ 	.word	0x00000530
        /*05e0*/ 	.word	0x000000ff
        /*05e4*/ 	.word	0x00038868
        /*05e8*/ 	.short	0x0100
        /*05ea*/ 	.byte	0x08
	.zero		1


	//   ....[10]....
        /*05ec*/ 	.word	0x00000620
        /*05f0*/ 	.word	0x000000ff
        /*05f4*/ 	.word	0x00038870
        /*05f8*/ 	.short	0x0100
        /*05fa*/ 	.byte	0x06
	.zero		1


	//   ....[11]....
        /*05fc*/ 	.word	0x00000630
        /*0600*/ 	.word	0x000000ff
        /*0604*/ 	.word	0x00038880
        /*0608*/ 	.short	0x0100
        /*060a*/ 	.byte	0x06
	.zero		1


	//   ....[12]....
        /*060c*/ 	.word	0x00000640
        /*0610*/ 	.word	0x000000ff
        /*0614*/ 	.word	0x00038878
        /*0618*/ 	.short	0x0100
        /*061a*/ 	.byte	0x06
	.zero		1


	//   ....[13]....
        /*061c*/ 	.word	0x00000650
        /*0620*/ 	.word	0x000000ff
        /*0624*/ 	.word	0x00038888
        /*0628*/ 	.short	0x0100
        /*062a*/ 	.byte	0x06
	.zero		1


	//   ....[14]....
        /*062c*/ 	.word	0x00000780
        /*0630*/ 	.word	0x000000ff
        /*0634*/ 	.word	0x00038890
        /*0638*/ 	.short	0x0100
        /*063a*/ 	.byte	0x08
	.zero		1


	//   ....[15]....
        /*063c*/ 	.word	0x00000790
        /*0640*/ 	.word	0x000000ff
        /*0644*/ 	.word	0x000388a0
        /*0648*/ 	.short	0x0100
        /*064a*/ 	.byte	0x08
	.zero		1


	//   ....[16]....
        /*064c*/ 	.word	0x000007a0
        /*0650*/ 	.word	0x000000ff
        /*0654*/ 	.word	0x00038898
        /*0658*/ 	.short	0x0100
        /*065a*/ 	.byte	0x08
	.zero		1


	//   ....[17]....
        /*065c*/ 	.word	0x000007b0
        /*0660*/ 	.word	0x000000ff
        /*0664*/ 	.word	0x000388a8
        /*0668*/ 	.short	0x0100
        /*066a*/ 	.byte	0x08
	.zero		1


	//   ....[18]....
        /*066c*/ 	.word	0x000008e0
        /*0670*/ 	.word	0x000000ff
        /*0674*/ 	.word	0x000388b0
        /*0678*/ 	.short	0x0100
        /*067a*/ 	.byte	0x08
	.zero		1


	//   ....[19]....
        /*067c*/ 	.word	0x000008f0
        /*0680*/ 	.word	0x000000ff
        /*0684*/ 	.word	0x000388c0
        /*0688*/ 	.short	0x0100
        /*068a*/ 	.byte	0x08
	.zero		1


	//   ....[20]....
        /*068c*/ 	.word	0x00000900
        /*0690*/ 	.word	0x000000ff
        /*0694*/ 	.word	0x000388b8
        /*0698*/ 	.short	0x0100
        /*069a*/ 	.byte	0x08
	.zero		1


	//   ....[21]....
        /*069c*/ 	.word	0x00000910
        /*06a0*/ 	.word	0x000000ff
        /*06a4*/ 	.word	0x000388c8
        /*06a8*/ 	.short	0x0100
        /*06aa*/ 	.byte	0x08
	.zero		1


	//   ....[22]....
        /*06ac*/ 	.word	0x000018c0
        /*06b0*/ 	.word	0x00000005
        /*06b4*/ 	.word	0x00038800
        /*06b8*/ 	.short	0x010a
        /*06ba*/ 	.byte	0x3f
	.zero		1


	//   ....[23]....
        /*06bc*/ 	.word	0x00001930
        /*06c0*/ 	.word	0x00000000
        /*06c4*/ 	.word	0x00038830
        /*06c8*/ 	.short	0x010a
        /*06ca*/ 	.byte	0x3f
	.zero		1


	//   ....[24]....
        /*06cc*/ 	.word	0x000019a0
        /*06d0*/ 	.word	0x00000000
        /*06d4*/ 	.word	0x00038830
        /*06d8*/ 	.short	0x010a
        /*06da*/ 	.byte	0x3f
	.zero		1


	//   ....[25]....
        /*06dc*/ 	.word	0x00004b60
        /*06e0*/ 	.word	0x00000000
        /*06e4*/ 	.word	0x00000000
        /*06e8*/ 	.short	0x0101
        /*06ea*/ 	.byte	0x3f
	.zero		1


	//   ....[26]....
        /*06ec*/ 	.word	0x00006050
        /*06f0*/ 	.word	0x000000ff
        /*06f4*/ 	.word	0x00038830
        /*06f8*/ 	.short	0x010a
        /*06fa*/ 	.byte	0x04
	.zero		1


	//   ....[27]....
        /*06fc*/ 	.word	0x000060a0
        /*0700*/ 	.word	0x000000ff
        /*0704*/ 	.word	0x00038830
        /*0708*/ 	.short	0x010a
        /*070a*/ 	.byte	0x04
	.zero		1


	//   ....[28]....
        /*070c*/ 	.word	0x00008940
        /*0710*/ 	.word	0x000000ff
        /*0714*/ 	.word	0x00038850
        /*0718*/ 	.short	0x010a
        /*071a*/ 	.byte	0x04
	.zero		1


	//   ....[29]....
        /*071c*/ 	.word	0x00008980
        /*0720*/ 	.word	0x000000ff
        /*0724*/ 	.word	0x00038850
        /*0728*/ 	.short	0x010a
        /*072a*/ 	.byte	0x04
	.zero		1


	//   ....[30]....
        /*072c*/ 	.word	0x00009be0
        /*0730*/ 	.word	0x000000ff
        /*0734*/ 	.word	0x00000000
        /*0738*/ 	.short	0x0101
        /*073a*/ 	.byte	0x06
	.zero		1


	//   ....[31]....
        /*073c*/ 	.word	0x00009c20
        /*0740*/ 	.word	0x000000ff
        /*0744*/ 	.word	0x00000000
        /*0748*/ 	.short	0x0101
        /*074a*/ 	.byte	0x04
	.zero		1


	//   ....[32]....
        /*074c*/ 	.word	0x0000a650
        /*0750*/ 	.word	0x0000000b
        /*0754*/ 	.word	0x00038850
        /*0758*/ 	.short	0x010a
        /*075a*/ 	.byte	0x3f
	.zero		1


	//   ....[33]....
        /*075c*/ 	.word	0x0000a690
        /*0760*/ 	.word	0x0000000b
        /*0764*/ 	.word	0x00038850
        /*0768*/ 	.short	0x010a
        /*076a*/ 	.byte	0x3f
	.zero		1


	//   ....[34]....
        /*076c*/ 	.word	0x0000ab80
        /*0770*/ 	.word	0x0000000b
        /*0774*/ 	.word	0x00000000
        /*0778*/ 	.short	0x0101
        /*077a*/ 	.byte	0x3f
	.zero		1


	//   ....[35]....
        /*077c*/ 	.word	0x0000cbc0
        /*0780*/ 	.word	0x00000098
        /*0784*/ 	.word	0x00000000
        /*0788*/ 	.short	0x0101
        /*078a*/ 	.byte	0x3f
	.zero		1


	//   ....[36]....
        /*078c*/ 	.word	0x0000fbc0
        /*0790*/ 	.word	0x00000008
        /*0794*/ 	.word	0x00038840
        /*0798*/ 	.short	0x010a
        /*079a*/ 	.byte	0x3f
	.zero		1


	//   ....[37]....
        /*079c*/ 	.word	0x00010240
        /*07a0*/ 	.word	0x00000009
        /*07a4*/ 	.word	0x00038820
        /*07a8*/ 	.short	0x010a
        /*07aa*/ 	.byte	0x3f
	.zero		1


	//   ....[38]....
        /*07ac*/ 	.word	0x00010590
        /*07b0*/ 	.word	0x00000002
        /*07b4*/ 	.word	0x00038840
        /*07b8*/ 	.short	0x010a
        /*07ba*/ 	.byte	0x3f
	.zero		1


	//   ....[39]....
        /*07bc*/ 	.word	0x000108e0
        /*07c0*/ 	.word	0x00000003
        /*07c4*/ 	.word	0x00000060
        /*07c8*/ 	.short	0x010a
        /*07ca*/ 	.byte	0x3f
	.zero		1


	//   ....[40]....
        /*07cc*/ 	.word	0x00010f60
        /*07d0*/ 	.word	0x00000002
        /*07d4*/ 	.word	0x00038840
        /*07d8*/ 	.short	0x010a
        /*07da*/ 	.byte	0x3f
	.zero		1


	//   ....[41]....
        /*07dc*/ 	.word	0x000112b0
        /*07e0*/ 	.word	0x00000002
        /*07e4*/ 	.word	0x00000060
        /*07e8*/ 	.short	0x010a
        /*07ea*/ 	.byte	0x3f
	.zero		1


	//   ....[42]....
        /*07ec*/ 	.word	0x00011830
        /*07f0*/ 	.word	0x00000002
        /*07f4*/ 	.word	0x00038840
        /*07f8*/ 	.short	0x010a
        /*07fa*/ 	.byte	0x3f
	.zero		1


	//   ....[43]....
        /*07fc*/ 	.word	0x00011b80
        /*0800*/ 	.word	0x00000002
        /*0804*/ 	.word	0x00000060
        /*0808*/ 	.short	0x010a
        /*080a*/ 	.byte	0x3f
	.zero		1


	//   ....[44]....
        /*080c*/ 	.word	0x000120b0
        /*0810*/ 	.word	0x00000003
        /*0814*/ 	.word	0x00038860
        /*0818*/ 	.short	0x010a
        /*081a*/ 	.byte	0x3f
	.zero		1


	//   ....[45]....
        /*081c*/ 	.word	0x00012f20
        /*0820*/ 	.word	0x00000000
        /*0824*/ 	.word	0x00038820
        /*0828*/ 	.short	0x010a
        /*082a*/ 	.byte	0x3f
	.zero		1


	//   ....[46]....
        /*082c*/ 	.word	0x00013100
        /*0830*/ 	.word	0x00000006
        /*0834*/ 	.word	0x00000000
        /*0838*/ 	.short	0x010a
        /*083a*/ 	.byte	0x3f
	.zero		1


	//   ....[47]....
        /*083c*/ 	.word	0x00013170
        /*0840*/ 	.word	0x00000007
        /*0844*/ 	.word	0x00000000
        /*0848*/ 	.short	0x010a
        /*084a*/ 	.byte	0x3f
	.zero		1


	//   ....[48]....
        /*084c*/ 	.word	0x000131e0
        /*0850*/ 	.word	0x00000004
        /*0854*/ 	.word	0x00000000
        /*0858*/ 	.short	0x010a
        /*085a*/ 	.byte	0x3f
	.zero		1


	//   ....[49]....
        /*085c*/ 	.word	0x00013210
        /*0860*/ 	.word	0x00000003
        /*0864*/ 	.word	0x00000000
        /*0868*/ 	.short	0x010a
        /*086a*/ 	.byte	0x3f
	.zero		1


	//   ....[50]....
        /*086c*/ 	.word	0x00013270
        /*0870*/ 	.word	0x00000005
        /*0874*/ 	.word	0x00038800
        /*0878*/ 	.short	0x010a
        /*087a*/ 	.byte	0x3f
	.zero		1


	//   ....[51]....
        /*087c*/ 	.word	0x000132c0
        /*0880*/ 	.word	0x00000000
        /*0884*/ 	.word	0x00038830
        /*0888*/ 	.short	0x010a
        /*088a*/ 	.byte	0x3f
	.zero		1


	//   ....[52]....
        /*088c*/ 	.word	0x00013330
        /*0890*/ 	.word	0x00000004
        /*0894*/ 	.word	0x00038830
        /*0898*/ 	.short	0x010a
        /*089a*/ 	.byte	0x3f
	.zero		1


	//   ....[53]....
        /*089c*/ 	.word	0x00013390
        /*08a0*/ 	.word	0x00000003
        /*08a4*/ 	.word	0x00038850
        /*08a8*/ 	.short	0x010a
        /*08aa*/ 	.byte	0x3f
	.zero		1


	//   ....[54]....
        /*08ac*/ 	.word	0x000133e0
        /*08b0*/ 	.word	0x0000000b
        /*08b4*/ 	.word	0x00038850
        /*08b8*/ 	.short	0x010a
        /*08ba*/ 	.byte	0x3f
	.zero		1


	//   ....[55]....
        /*08bc*/ 	.word	0x00013580
        /*08c0*/ 	.word	0x00000008
        /*08c4*/ 	.word	0x00038840
        /*08c8*/ 	.short	0x010a
        /*08ca*/ 	.byte	0x3f
	.zero		1


	//   ....[56]....
        /*08cc*/ 	.word	0x00013600
        /*08d0*/ 	.word	0x00000008
        /*08d4*/ 	.word	0x00038820
        /*08d8*/ 	.short	0x010a
        /*08da*/ 	.byte	0x3f
	.zero		1


	//   ....[57]....
        /*08dc*/ 	.word	0x00013650
        /*08e0*/ 	.word	0x00000002
        /*08e4*/ 	.word	0x00038840
        /*08e8*/ 	.short	0x010a
        /*08ea*/ 	.byte	0x3f
	.zero		1


	//   ....[58]....
        /*08ec*/ 	.word	0x000136a0
        /*08f0*/ 	.word	0x00000003
        /*08f4*/ 	.word	0x00000060
        /*08f8*/ 	.short	0x010a
        /*08fa*/ 	.byte	0x3f
	.zero		1


	//   ....[59]....
        /*08fc*/ 	.word	0x000136f0
        /*0900*/ 	.word	0x00000002
        /*0904*/ 	.word	0x00038840
        /*0908*/ 	.short	0x010a
        /*090a*/ 	.byte	0x3f
	.zero		1


	//   ....[60]....
        /*090c*/ 	.word	0x00013740
        /*0910*/ 	.word	0x00000002
        /*0914*/ 	.word	0x00000060
        /*0918*/ 	.short	0x010a
        /*091a*/ 	.byte	0x3f
	.zero		1


	//   ....[61]....
        /*091c*/ 	.word	0x00013790
        /*0920*/ 	.word	0x00000002
        /*0924*/ 	.word	0x00038840
        /*0928*/ 	.short	0x010a
        /*092a*/ 	.byte	0x3f
	.zero		1


	//   ....[62]....
        /*092c*/ 	.word	0x000137e0
        /*0930*/ 	.word	0x00000002
        /*0934*/ 	.word	0x00000060
        /*0938*/ 	.short	0x010a
        /*093a*/ 	.byte	0x3f
	.zero		1


	//   ....[63]....
        /*093c*/ 	.word	0x00013830
        /*0940*/ 	.word	0x00000003
        /*0944*/ 	.word	0x00038860
        /*0948*/ 	.short	0x010a
        /*094a*/ 	.byte	0x3f
	.zero		1


	//   ....[64]....
        /*094c*/ 	.word	0x000141e0
        /*0950*/ 	.word	0x00000000
        /*0954*/ 	.word	0x00038820
        /*0958*/ 	.short	0x010a
        /*095a*/ 	.byte	0x3f
	.zero		1


	//   ....[65]....
        /*095c*/ 	.word	0x00014380
        /*0960*/ 	.word	0x00000006
        /*0964*/ 	.word	0x00000000
        /*0968*/ 	.short	0x010a
        /*096a*/ 	.byte	0x3f
	.zero		1


	//   ....[66]....
        /*096c*/ 	.word	0x000143d0
        /*0970*/ 	.word	0x00000007
        /*0974*/ 	.word	0x00000000
        /*0978*/ 	.short	0x010a
        /*097a*/ 	.byte	0x3f
	.zero		1


	//   ....[67]....
        /*097c*/ 	.word	0x00014420
        /*0980*/ 	.word	0x00000004
        /*0984*/ 	.word	0x00000000
        /*0988*/ 	.short	0x010a
        /*098a*/ 	.byte	0x3f
	.zero		1


	//----- nvinfo : EIATTR_NUM_MBARRIERS
	.align		4
.L_419:
        /*098c*/ 	.byte	0x03, 0x38
        /*098e*/ 	.short	0x0016


	//----- nvinfo : EIATTR_EXIT_INSTR_OFFSETS
	.align		4
        /*0990*/ 	.byte	0x04, 0x1c
        /*0992*/ 	.short	(.L_421 - .L_420)


	//   ....[0]....
.L_420:
        /*0994*/ 	.word	0x00000a80


	//   ....[1]....
        /*0998*/ 	.word	0x0000dfe0


	//   ....[2]....
        /*099c*/ 	.word	0x0000e040


	//   ....[3]....
        /*09a0*/ 	.word	0x00013260


	//----- nvinfo : EIATTR_MAX_THREADS
	.align		4
.L_421:
        /*09a4*/ 	.byte	0x04, 0x05
        /*09a6*/ 	.short	(.L_423 - .L_422)
.L_422:
        /*09a8*/ 	.word	0x00000180
        /*09ac*/ 	.word	0x00000001
        /*09b0*/ 	.word	0x00000001


	//----- nvinfo : EIATTR_CRS_STACK_SIZE
	.align		4
.L_423:
        /*09b4*/ 	.byte	0x04, 0x1e
        /*09b6*/ 	.short	(.L_425 - .L_424)
.L_424:
        /*09b8*/ 	.word	0x00000000


	//----- nvinfo : EIATTR_CBANK_PARAM_SIZE
	.align		4
.L_425:
        /*09bc*/ 	.byte	0x03, 0x19
        /*09be*/ 	.short	0x0a70


	//----- nvinfo : EIATTR_PARAM_CBANK
	.align		4
        /*09c0*/ 	.byte	0x04, 0x0a
        /*09c2*/ 	.short	(.L_427 - .L_426)
	.align		4
.L_426:
        /*09c4*/ 	.word	index@(.nv.constant0._ZN7cutlass13device_kernelIN5flash11enable_sm90INS1_16FlashAttnFwdSm90INS1_25CollectiveMainloopFwdSm90ILi2EN4cute5tupleIJNS5_1CILi1EEES8_S8_EEENS6_IJNS7_ILi128EEENS7_ILi80EEENS7_ILi256EEEEEELi256ENS_6half_tEfNS_4arch4Sm90ELb0ELb0ELb1ELb1ELb0ELb0ELb0ELb1ELb1ELb0ELb0ELb0EEENS1_21CollectiveEpilogueFwdINS6_IJSA_SC_SB_EEES9_SE_SG_Li256ELb1ELb0ELb0ELb0EEENS1_36VarlenDynamicPersistentTileSchedulerILi128ELi80ELi256ELi32ELb0ELb0ELb1ELb0ELb1ELb1EEEEEEEEEvNT_6ParamsE)
        /*09c8*/ 	.short	0x0210
        /*09ca*/ 	.short	0x0a70


	//----- nvinfo : EIATTR_SW_WAR
	.align		4
.L_427:
        /*09cc*/ 	.byte	0x04, 0x36
        /*09ce*/ 	.short	(.L_429 - .L_428)
.L_428:
        /*09d0*/ 	.word	0x00000008
.L_429:


//--------------------- .nv.info._ZN7cutlass13device_kernelIN5flash11enable_sm90INS1_16FlashAttnFwdSm90INS1_25CollectiveMainloopFwdSm90ILi2EN4cute5tupleIJNS5_1CILi1EEES8_S8_EEENS6_IJNS7_ILi128EEENS7_ILi80EEENS7_ILi256EEEEEELi256ENS_6half_tEfNS_4arch4Sm90ELb0ELb0ELb1ELb1ELb0ELb1ELb0ELb1ELb1ELb0ELb0ELb0EEENS1_21CollectiveEpilogueFwdINS6_IJSA_SC_SB_EEES9_SE_SG_Li256ELb1ELb0ELb0ELb0EEENS1_36VarlenDynamicPersistentTileSchedulerILi128ELi80ELi256ELi32ELb0ELb0ELb1ELb0ELb1ELb1EEEEEEEEEvNT_6ParamsE --------------------------
	.section	.nv.info._ZN7cutlass13device_kernelIN5flash11enable_sm90INS1_16FlashAttnFwdSm90INS1_25CollectiveMainloopFwdSm90ILi2EN4cute5tupleIJNS5_1CILi1EEES8_S8_EEENS6_IJNS7_ILi128EEENS7_ILi80EEENS7_ILi256EEEEEELi256ENS_6half_tEfNS_4arch4Sm90ELb0ELb0ELb1ELb1ELb0ELb1ELb0ELb1ELb1ELb0ELb0ELb0EEENS1_21CollectiveEpilogueFwdINS6_IJSA_SC_SB_EEES9_SE_SG_Li256ELb1ELb0ELb0ELb0EEENS1_36VarlenDynamicPersistentTileSchedulerILi128ELi80ELi256ELi32ELb0ELb0ELb1ELb0ELb1ELb1EEEEEEEEEvNT_6ParamsE,"",@"SHT_CUDA_INFO"
	.sectionflags	@""
	.align	4


	//----- nvinfo : EIATTR_CUDA_API_VERSION
	.align		4
        /*0000*/ 	.byte	0x04, 0x37
        /*0002*/ 	.short	(.L_431 - .L_430)
.L_430:
        /*0004*/ 	.word	0x00000082


	//----- nvinfo : EIATTR_KPARAM_INFO
	.align		4
.L_431:
        /*0008*/ 	.byte	0x04, 0x17
        /*000a*/ 	.short	(.L_433 - .L_432)
.L_432:
        /*000c*/ 	.word	0x00000000
        /*0010*/ 	.short	0x0000
        /*0012*/ 	.short	0x0070
        /*0014*/ 	.byte	0x00, 0xf0, 0x01, 0x28


	//----- nvinfo : EIATTR_SPARSE_MMA_MASK
	.align		4
.L_433:
        /*0018*/ 	.byte	0x03, 0x50
        /*001a*/ 	.short	0x0000


	//----- nvinfo : EIATTR_MAXREG_COUNT
	.align		4
        /*001c*/ 	.byte	0x03, 0x1b
        /*001e*/ 	.short	0x00a8


	//----- nvinfo : EIATTR_NUM_BARRIERS
	.align		4
        /*0020*/ 	.byte	0x02, 0x4c
        /*0022*/ 	.byte	0x10
	.zero		1


	//----- nvinfo : EIATTR_EXTERNS
	.align		4
        /*0024*/ 	.byte	0x04, 0x0f
        /*0026*/ 	.short	(.L_435 - .L_434)


	//   ....[0]....
	.align		4
.L_434:
        /*0028*/ 	.word	index@(__assertfail)


	//----- nvinfo : EIATTR_ANNOTATIONS
	.align		4
.L_435:
        /*002c*/ 	.byte	0x04, 0x55
        /*002e*/ 	.short	(.L_437 - .L_436)


	//   ....[0]....
.L_436:
        /* <DEDUP_REMOVED lines=86> */


	//----- nvinfo : EIATTR_MERCURY_ISA_VERSION
	.align		4
.L_437:
        /*0580*/ 	.byte	0x03, 0x5f
        /*0582*/ 	.short	0x0101


	//----- nvinfo : EIATTR_UNUSED_LOAD_BYTE_OFFSET
	.align		4
        /*0584*/ 	.byte	0x04, 0x44
        /*0586*/ 	.short	(.L_439 - .L_438)


	//   ....[0]....
.L_438:
        /*0588*/ 	.word	0x00000ab0
        /*058c*/ 	.word	0x0000fff0


	//   ....[1]....
        /*0590*/ 	.word	0x0001d0d0
        /*0594*/ 	.word	0x0000fff0


	//----- nvinfo : EIATTR_INT_WARP_WIDE_INSTR_OFFSETS
	.align		4
.L_439:
        /*0598*/ 	.byte	0x04, 0x31
        /*059a*/ 	.short	(.L_441 - .L_440)


	//   ....[0]....
.L_440:
        /*059c*/ 	.word	0x000001c0


	//   ....[1]....
        /*05a0*/ 	.word	0x00000200


	//   ....[2]....
        /*05a4*/ 	.word	0x00000270


	//   ....[3]....
        /*05a8*/ 	.word	0x00021b30


	//   ....[4]....
        /*05ac*/ 	.word	0x00021bd0


	//   ....[5]....
        /*05b0*/ 	.word	0x00022060


	//   ....[6]....
        /*05b4*/ 	.word	0x00022090


	//   ....[7]....
        /*05b8*/ 	.word	0x000222a0


	//   ....[8]....
        /*05bc*/ 	.word	0x00022390


	//   ....[9]....
        /*05c0*/ 	.word	0x00022480


	//   ....[10]....
        /*05c4*/ 	.word	0x00024c00


	//   ....[11]....
        /*05c8*/ 	.word	0x00024ca0


	//----- nvinfo : EIATTR_COOP_GROUP_MASK_REGIDS
	.align		4
.L_441:
        /*05cc*/ 	.byte	0x04, 0x29
        /*05ce*/ 	.short	(.L_443 - .L_442)


	//   ....[0]....
.L_442:
        /*05d0*/ 	.word	0xffffffff


	//   ....[1]....
        /*05d4*/ 	.word	0xffffffff


	//   ....[2]....
        /*05d8*/ 	.word	0xffffffff


	//   ....[3]....
        /*05dc*/ 	.word	0xffffffff


	//   ....[4]....
        /*05e0*/ 	.word	0xffffffff


	//   ....[5]....
        /*05e4*/ 	.word	0xffffffff


	//   ....[6]....
        /*05e8*/ 	.word	0xffffffff


	//   ....[7]....
        /*05ec*/ 	.word	0xffffffff


	//   ....[8]....
        /*05f0*/ 	.word	0xffffffff


	//   ....[9]....
        /*05f4*/ 	.word	0xffffffff


	//   ....[10]....
        /*05f8*/ 	.word	0xffffffff


	//   ....[11]....
        /*05fc*/ 	.word	0xffffffff


	//   ....[12]....
        /*0600*/ 	.word	0xffffffff


	//   ....[13]....
        /*0604*/ 	.word	0xffffffff


	//   ....[14]....
        /*0608*/ 	.word	0xffffffff


	//   ....[15]....
        /*060c*/ 	.word	0xffffffff


	//   ....[16]....
        /*0610*/ 	.word	0xffffffff


	//   ....[17]....
        /*0614*/ 	.word	0xffffffff


	//   ....[18]....
        /*0618*/ 	.word	0xffffffff


	//   ....[19]....
        /*061c*/ 	.word	0xffffffff


	//   ....[20]....
        /*0620*/ 	.word	0xffffffff


	//   ....[21]....
        /*0624*/ 	.word	0xffffffff


	//   ....[22]....
        /*0628*/ 	.word	0xffffffff


	//   ....[23]....
        /*062c*/ 	.word	0xffffffff


	//   ....[24]....
        /*0630*/ 	.word	0xffffffff


	//   ....[25]....
        /*0634*/ 	.word	0xffffffff


	//   ....[26]....
        /*0638*/ 	.word	0xffffffff


	//   ....[27]....
        /*063c*/ 	.word	0xffffffff


	//   ....[28]....
        /*0640*/ 	.word	0xffffffff


	//   ....[29]....
        /*0644*/ 	.word	0xffffffff


	//   ....[30]....
        /*0648*/ 	.word	0xffffffff


	//   ....[31]....
        /*064c*/ 	.word	0xffffffff


	//   ....[32]....
        /*0650*/ 	.word	0xffffffff


	//   ....[33]....
        /*0654*/ 	.word	0xffffffff


	//   ....[34]....
        /*0658*/ 	.word	0xffffffff


	//   ....[35]....
        /*065c*/ 	.word	0xffffffff


	//   ....[36]....
        /*0660*/ 	.word	0xffffffff


	//   ....[37]....
        /*0664*/ 	.word	0xffffffff


	//   ....[38]....
        /*0668*/ 	.word	0xffffffff


	//   ....[39]....
        /*066c*/ 	.word	0xffffffff


	//   ....[40]....
        /*0670*/ 	.word	0xffffffff


	//   ....[41]....
        /*0674*/ 	.word	0xffffffff


	//   ....[42]....
        /*0678*/ 	.word	0xffffffff


	//   ....[43]....
        /*067c*/ 	.word	0xffffffff


	//   ....[44]....
        /*0680*/ 	.word	0xffffffff


	//   ....[45]....
        /*0684*/ 	.word	0xffffffff


	//   ....[46]....
        /*0688*/ 	.word	0xffffffff


	//   ....[47]....
        /*068c*/ 	.word	0xffffffff


	//   ....[48]....
        /*0690*/ 	.word	0xffffffff


	//   ....[49]....
        /*0694*/ 	.word	0xffffffff


	//   ....[50]....
        /*0698*/ 	.word	0xffffffff


	//   ....[51]....
        /*069c*/ 	.word	0xffffffff


	//   ....[52]....
        /*06a0*/ 	.word	0xffffffff


	//   ....[53]....
        /*06a4*/ 	.word	0xffffffff


	//   ....[54]....
        /*06a8*/ 	.word	0x0500000f


	//   ....[55]....
        /*06ac*/ 	.word	0x0500000f


	//   ....[56]....
        /*06b0*/ 	.word	0x0500000f


	//   ....[57]....
        /*06b4*/ 	.word	0x0500000f


	//   ....[58]....
        /*06b8*/ 	.word	0x0500000f


	//   ....[59]....
        /*06bc*/ 	.word	0x0500000f


	//   ....[60]....
        /*06c0*/ 	.word	0x0500000f


	//   ....[61]....
        /*06c4*/ 	.word	0x0500000f


	//   ....[62]....
        /*06c8*/ 	.word	0x0500000f


	//   ....[63]....
        /*06cc*/ 	.word	0x0500000f


	//   ....[64]....
        /*06d0*/ 	.word	0x0500000f


	//   ....[65]....
        /*06d4*/ 	.word	0x0500000f


	//   ....[66]....
        /*06d8*/ 	.word	0x0500000f


	//   ....[67]....
        /*06dc*/ 	.word	0x0500000f


	//   ....[68]....
        /*06e0*/ 	.word	0x0500000f


	//   ....[69]....
        /*06e4*/ 	.word	0x0500000f


	//   ....[70]....
        /*06e8*/ 	.word	0x0500000f


	//   ....[71]....
        /*06ec*/ 	.word	0x0500000f


	//   ....[72]....
        /*06f0*/ 	.word	0x0500000f


	//   ....[73]....
        /*06f4*/ 	.word	0x0500000f


	//   ....[74]....
        /*06f8*/ 	.word	0x0500000f


	//   ....[75]....
        /*06fc*/ 	.word	0x0500000f


	//   ....[76]....
        /*0700*/ 	.word	0x0500000f


	//   ....[77]....
        /*0704*/ 	.word	0x0500000f


	//   ....[78]....
        /*0708*/ 	.word	0x0500000f


	//   ....[79]....
        /*070c*/ 	.word	0x0500000f


	//   ....[80]....
        /*0710*/ 	.word	0x0500000f


	//   ....[81]....
        /*0714*/ 	.word	0x0500000f


	//----- nvinfo : EIATTR_COOP_GROUP_INSTR_OFFSETS
	.align		4
.L_443:
        /*0718*/ 	.byte	0x04, 0x28
        /*071a*/ 	.short	(.L_445 - .L_444)


	//   ....[0]....
.L_444:
        /*071c*/ 	.word	0x00000060


	//   ....[1]....
        /*0720*/ 	.word	0x000001d0


	//   ....[2]....
        /*0724*/ 	.word	0x00000220


	//   ....[3]....
        /*0728*/ 	.word	0x00000450


	//   ....[4]....
        /*072c*/ 	.word	0x000005b0


	//   ....[5]....
        /*0730*/ 	.word	0x000006d0


	//   ....[6]....
        /*0734*/ 	.word	0x00000830


	//   ....[7]....
        /*0738*/ 	.word	0x0000ac60


	//   ....[8]....
        /*073c*/ 	.word	0x00015b50


	//   ....[9]....
        /*0740*/ 	.word	0x00015b90


	//   ....[10]....
        /*0744*/ 	.word	0x00015f60


	//   ....[11]....
        /*0748*/ 	.word	0x00015fd0


	//   ....[12]....
        /*074c*/ 	.word	0x0001aee0


	//   ....[13]....
        /*0750*/ 	.word	0x0001af10


	//   ....[14]....
        /*0754*/ 	.word	0x0001b280


	//   ....[15]....
        /*0758*/ 	.word	0x0001b320


	//   ....[16]....
        /*075c*/ 	.word	0x0001c630


	//   ....[17]....
        /*0760*/ 	.word	0x0001c6a0


	//   ....[18]....
        /*0764*/ 	.word	0x0001c6c0


	//   ....[19]....
        /*0768*/ 	.word	0x0001c6e0


	//   ....[20]....
        /*076c*/ 	.word	0x0001fa50


	//   ....[21]....
        /*0770*/ 	.word	0x0001fbf0


	//   ....[22]....
        /*0774*/ 	.word	0x0001fc20


	//   ....[23]....
        /*0778*/ 	.word	0x0001fc60


	//   ....[24]....
        /*077c*/ 	.word	0x0001fcc0


	//   ....[25]....
        /*0780*/ 	.word	0x0001fd20


	//   ....[26]....
        /*0784*/ 	.word	0x0001fd70


	//   ....[27]....
        /*0788*/ 	.word	0x0001ff30


	//   ....[28]....
        /*078c*/ 	.word	0x0001ff90


	//   ....[29]....
        /*0790*/ 	.word	0x0001ffd0


	//   ....[30]....
        /*0794*/ 	.word	0x00020010


	//   ....[31]....
        /*0798*/ 	.word	0x00020040


	//   ....[32]....
        /*079c*/ 	.word	0x00020070


	//   ....[33]....
        /*07a0*/ 	.word	0x00020110


	//   ....[34]....
        /*07a4*/ 	.word	0x00020140


	//   ....[35]....
        /*07a8*/ 	.word	0x000201d0


	//   ....[36]....
        /*07ac*/ 	.word	0x00025190


	//   ....[37]....
        /*07b0*/ 	.word	0x000251a0


	//   ....[38]....
        /*07b4*/ 	.word	0x000252c0


	//   ....[39]....
        /*07b8*/ 	.word	0x00025320


	//   ....[40]....
        /*07bc*/ 	.word	0x00025360


	//   ....[41]....
        /*07c0*/ 	.word	0x000253a0


	//   ....[42]....
        /*07c4*/ 	.word	0x000253d0


	//   ....[43]....
        /*07c8*/ 	.word	0x00025400


	//   ....[44]....
        /*07cc*/ 	.word	0x000255a0


	//   ....[45]....
        /*07d0*/ 	.word	0x00025600


	//   ....[46]....
        /*07d4*/ 	.word	0x00025640


	//   ....[47]....
        /*07d8*/ 	.word	0x00025680


	//   ....[48]....
        /*07dc*/ 	.word	0x000256b0


	//   ....[49]....
        /*07e0*/ 	.word	0x000256e0


	//   ....[50]....
        /*07e4*/ 	.word	0x000257a0


	//   ....[51]....
        /*07e8*/ 	.word	0x000257c0


	//   ....[52]....
        /*07ec*/ 	.word	0x00025830


	//   ....[53]....
        /*07f0*/ 	.word	0x00025c80


	//   ....[54]....
        /*07f4*/ 	.word	0x000260c0


	//   ....[55]....
        /*07f8*/ 	.word	0x00026160


	//   ....[56]....
        /*07fc*/ 	.word	0x00026200


	//   ....[57]....
        /*0800*/ 	.word	0x000262a0


	//   ....[58]....
        /*0804*/ 	.word	0x00026390


	//   ....[59]....
        /*0808*/ 	.word	0x00026430


	//   ....[60]....
        /*080c*/ 	.word	0x000264d0


	//   ....[61]....
        /*0810*/ 	.word	0x00026570


	//   ....[62]....
        /*0814*/ 	.word	0x000267d0


	//   ....[63]....
        /*0818*/ 	.word	0x00026ab0


	//   ....[64]....
        /*081c*/ 	.word	0x00026ed0


	//   ....[65]....
        /*0820*/ 	.word	0x00026f60


	//   ....[66]....
        /*0824*/ 	.word	0x00027000


	//   ....[67]....
        /*0828*/ 	.word	0x000270b0


	//   ....[68]....
        /*082c*/ 	.word	0x00027130


	//   ....[69]....
        /*0830*/ 	.word	0x000271b0


	//   ....[70]....
        /*0834*/ 	.word	0x00027230


	//   ....[71]....
        /*0838*/ 	.word	0x000272b0


	//   ....[72]....
        /*083c*/ 	.word	0x00027340


	//   ....[73]....
        /*0840*/ 	.word	0x000273f0


	//   ....[74]....
        /*0844*/ 	.word	0x00027470


	//   ....[75]....
        /*0848*/ 	.word	0x000274f0


	//   ....[76]....
        /*084c*/ 	.word	0x00027570


	//   ....[77]....
        /*0850*/ 	.word	0x000275f0


	//   ....[78]....
        /*0854*/ 	.word	0x00027660


	//   ....[79]....
        /*0858*/ 	.word	0x00027700


	//   ....[80]....
        /*085c*/ 	.word	0x00027790


	//   ....[81]....
        /*0860*/ 	.word	0x000278b0


	//----- nvinfo : EIATTR_REG_RECONFIG
	.align		4
.L_445:
        /*0864*/ 	.byte	0x01, 0x54
	.zero		2


	//----- nvinfo : EIATTR_SYSCALL_OFFSETS
	.align		4
        /*0868*/ 	.byte	0x04, 0x46
        /*086a*/ 	.short	(.L_447 - .L_446)


	//   ....[0]....
.L_446:
        /*086c*/ 	.word	0x00001a50


	//   ....[1]....
        /*0870*/ 	.word	0x00001ba0


	//   ....[2]....
        /*0874*/ 	.word	0x0000ae00


	//   ....[3]....
        /*0878*/ 	.word	0x0000b2b0


	//   ....[4]....
        /*087c*/ 	.word	0x00021d60


	//   ....[5]....
        /*0880*/ 	.word	0x00021ea0


	//   ....[6]....
        /*0884*/ 	.word	0x00021fa0


	//----- nvinfo : EIATTR_MBARRIER_INSTR_OFFSETS
	.align		4
.L_447:
        /*0888*/ 	.byte	0x04, 0x39
        /*088a*/ 	.short	(.L_449 - .L_448)


	//   ....[0]....
.L_448:
        /*088c*/ 	.word	0x00000300
        /*0890*/ 	.word	0x000000ff
        /*0894*/ 	.word	0x00038800
        /*0898*/ 	.short	0x0100
        /*089a*/ 	.byte	0x08
	.zero		1


	//   ....[1]....
        /*089c*/ 	.word	0x00000310
        /*08a0*/ 	.word	0x000000ff
        /*08a4*/ 	.word	0x00038820
        /*08a8*/ 	.short	0x0100
        /*08aa*/ 	.byte	0x08
	.zero		1


	//   ....[2]....
        /*08ac*/ 	.word	0x00000400
        /*08b0*/ 	.word	0x000000ff
        /*08b4*/ 	.word	0x00038830
        /*08b8*/ 	.short	0x0100
        /*08ba*/ 	.byte	0x08
	.zero		1


	//   ....[3]....
        /*08bc*/ 	.word	0x00000410
        /*08c0*/ 	.word	0x000000ff
        /*08c4*/ 	.word	0x00038840
        /*08c8*/ 	.short	0x0100
        /*08ca*/ 	.byte	0x08
	.zero		1


	//   ....[4]....
        /*08cc*/ 	.word	0x00000420
        /*08d0*/ 	.word	0x000000ff
        /*08d4*/ 	.word	0x00038838
        /*08d8*/ 	.short	0x0100
        /*08da*/ 	.byte	0x08
	.zero		1


	//   ....[5]....
        /*08dc*/ 	.word	0x00000430
        /*08e0*/ 	.word	0x000000ff
        /*08e4*/ 	.word	0x00038848
        /*08e8*/ 	.short	0x0100
        /*08ea*/ 	.byte	0x08
	.zero		1


	//   ....[6]....
        /*08ec*/ 	.word	0x00000560
        /*08f0*/ 	.word	0x000000ff
        /*08f4*/ 	.word	0x00038850
        /*08f8*/ 	.short	0x0100
        /*08fa*/ 	.byte	0x08
	.zero		1


	//   ....[7]....
        /*08fc*/ 	.word	0x00000570
        /*0900*/ 	.word	0x000000ff
        /*0904*/ 	.word	0x00038860
        /*0908*/ 	.short	0x0100
        /*090a*/ 	.byte	0x08
	.zero		1


	//   ....[8]....
        /*090c*/ 	.word	0x00000580
        /*0910*/ 	.word	0x000000ff
        /*0914*/ 	.word	0x00038858
        /*0918*/ 	.short	0x0100
        /*091a*/ 	.byte	0x08
	.zero		1


	//   ....[9]....
        /*091c*/ 	.word	0x00000590
        /*0920*/ 	.word	0x000000ff
        /*0924*/ 	.word	0x00038868
        /*0928*/ 	.short	0x0100
        /*092a*/ 	.byte	0x08
	.zero		1


	//   ....[10]....
        /*092c*/ 	.word	0x00000680
        /*0930*/ 	.word	0x000000ff
        /*0934*/ 	.word	0x00038870
        /*0938*/ 	.short	0x0100
        /*093a*/ 	.byte	0x06
	.zero		1


	//   ....[11]....
        /*093c*/ 	.word	0x00000690
        /*0940*/ 	.word	0x000000ff
        /*0944*/ 	.word	0x00038880
        /*0948*/ 	.short	0x0100
        /*094a*/ 	.byte	0x06
	.zero		1


	//   ....[12]....
        /*094c*/ 	.word	0x000006a0
        /*0950*/ 	.word	0x000000ff
        /*0954*/ 	.word	0x00038878
        /*0958*/ 	.short	0x0100
        /*095a*/ 	.byte	0x06
	.zero		1


	//   ....[13]....
        /*095c*/ 	.word	0x000006b0
        /*0960*/ 	.word	0x000000ff
        /*0964*/ 	.word	0x00038888
        /*0968*/ 	.short	0x0100
        /*096a*/ 	.byte	0x06
	.zero		1


	//   ....[14]....
        /*096c*/ 	.word	0x000007e0
        /*0970*/ 	.word	0x000000ff
        /*0974*/ 	.word	0x00038890
        /*0978*/ 	.short	0x0100
        /*097a*/ 	.byte	0x08
	.zero		1


	//   ....[15]....
        /*097c*/ 	.word	0x000007f0
        /*0980*/ 	.word	0x000000ff
        /*0984*/ 	.word	0x000388a0
        /*0988*/ 	.short	0x0100
        /*098a*/ 	.byte	0x08
	.zero		1


	//   ....[16]....
        /*098c*/ 	.word	0x00000800
        /*0990*/ 	.word	0x000000ff
        /*0994*/ 	.word	0x00038898
        /*0998*/ 	.short	0x0100
        /*099a*/ 	.byte	0x08
	.zero		1


	//   ....[17]....
        /*099c*/ 	.word	0x00000810
        /*09a0*/ 	.word	0x000000ff
        /*09a4*/ 	.word	0x000388a8
        /*09a8*/ 	.short	0x0100
        /*09aa*/ 	.byte	0x08
	.zero		1


	//   ....[18]....
        /*09ac*/ 	.word	0x00000940
        /*09b0*/ 	.word	0x000000ff
        /*09b4*/ 	.word	0x000388b0
        /*09b8*/ 	.short	0x0100
        /*09ba*/ 	.byte	0x08
	.zero		1


	//   ....[19]....
        /*09bc*/ 	.word	0x00000950
        /*09c0*/ 	.word	0x000000ff
        /*09c4*/ 	.word	0x000388c0
        /*09c8*/ 	.short	0x0100
        /*09ca*/ 	.byte	0x08
	.zero		1


	//   ....[20]....
        /*09cc*/ 	.word	0x00000960
        /*09d0*/ 	.word	0x000000ff
        /*09d4*/ 	.word	0x000388b8
        /*09d8*/ 	.short	0x0100
        /*09da*/ 	.byte	0x08
	.zero		1


	//   ....[21]....
        /*09dc*/ 	.word	0x00000970
        /*09e0*/ 	.word	0x000000ff
        /*09e4*/ 	.word	0x000388c8
        /*09e8*/ 	.short	0x0100
        /*09ea*/ 	.byte	0x08
	.zero		1


	//   ....[22]....
        /*09ec*/ 	.word	0x000036c0
        /*09f0*/ 	.word	0x00000000
        /*09f4*/ 	.word	0x00038890
        /*09f8*/ 	.short	0x010a
        /*09fa*/ 	.byte	0x3f
	.zero		1


	//   ....[23]....
        /*09fc*/ 	.word	0x00006af0
        /*0a00*/ 	.word	0x00000000
        /*0a04*/ 	.word	0x00038890
        /*0a08*/ 	.short	0x010a
        /*0a0a*/ 	.byte	0x3f
	.zero		1


	//   ....[24]....
        /*0a0c*/ 	.word	0x00009c50
        /*0a10*/ 	.word	0x00000000
        /*0a14*/ 	.word	0x00038890
        /*0a18*/ 	.short	0x010a
        /*0a1a*/ 	.byte	0x3f
	.zero		1


	//   ....[25]....
        /*0a1c*/ 	.word	0x0000a090
        /*0a20*/ 	.word	0x00000028
        /*0a24*/ 	.word	0x00000000
        /*0a28*/ 	.short	0x0101
        /*0a2a*/ 	.byte	0x3f
	.zero		1


	//   ....[26]....
        /*0a2c*/ 	.word	0x0000a0d0
        /*0a30*/ 	.word	0x00000000
        /*0a34*/ 	.word	0x000388b0
        /*0a38*/ 	.short	0x010a
        /*0a3a*/ 	.byte	0x3f
	.zero		1


	//   ....[27]....
        /*0a3c*/ 	.word	0x0000a700
        /*0a40*/ 	.word	0x00000000
        /*0a44*/ 	.word	0x00000000
        /*0a48*/ 	.short	0x0101
        /*0a4a*/ 	.byte	0x3f
	.zero		1


	//   ....[28]....
        /*0a4c*/ 	.word	0x0000ae90
        /*0a50*/ 	.word	0x00000010
        /*0a54*/ 	.word	0x00038800
        /*0a58*/ 	.short	0x010a
        /*0a5a*/ 	.byte	0x3f
	.zero		1


	//   ....[29]....
        /*0a5c*/ 	.word	0x0000aee0
        /*0a60*/ 	.word	0x00000010
        /*0a64*/ 	.word	0x00038800
        /*0a68*/ 	.short	0x010a
        /*0a6a*/ 	.byte	0x3f
	.zero		1


	//   ....[30]....
        /*0a6c*/ 	.word	0x0000b7f0
        /*0a70*/ 	.word	0x00000010
        /*0a74*/ 	.word	0x00038800
        /*0a78*/ 	.short	0x010a
        /*0a7a*/ 	.byte	0x3f
	.zero		1


	//   ....[31]....
        /*0a7c*/ 	.word	0x0000e8a0
        /*0a80*/ 	.word	0x00000010
        /*0a84*/ 	.word	0x00038800
        /*0a88*/ 	.short	0x010a
        /*0a8a*/ 	.byte	0x3f
	.zero		1


	//   ....[32]....
        /*0a8c*/ 	.word	0x00011a30
        /*0a90*/ 	.word	0x00000000
        /*0a94*/ 	.word	0x00038830
        /*0a98*/ 	.short	0x010a
        /*0a9a*/ 	.byte	0x3f
	.zero		1


	//   ....[33]....
        /*0a9c*/ 	.word	0x00011ad0
        /*0aa0*/ 	.word	0x00000000
        /*0aa4*/ 	.word	0x00038830
        /*0aa8*/ 	.short	0x010a
        /*0aaa*/ 	.byte	0x3f
	.zero		1


	//   ....[34]....
        /*0aac*/ 	.word	0x000158c0
        /*0ab0*/ 	.word	0x00000000
        /*0ab4*/ 	.word	0x00000000
        /*0ab8*/ 	.short	0x0101
        /*0aba*/ 	.byte	0x3f
	.zero		1


	//   ....[35]....
        /*0abc*/ 	.word	0x00016df0
        /*0ac0*/ 	.word	0x0000000b
        /*0ac4*/ 	.word	0x00038830
        /*0ac8*/ 	.short	0x010a
        /*0aca*/ 	.byte	0x3f
	.zero		1


	//   ....[36]....
        /*0acc*/ 	.word	0x00016e70
        /*0ad0*/ 	.word	0x0000000b
        /*0ad4*/ 	.word	0x00038830
        /*0ad8*/ 	.short	0x010a
        /*0ada*/ 	.byte	0x3f
	.zero		1


	//   ....[37]....
        /*0adc*/ 	.word	0x0001a590
        /*0ae0*/ 	.word	0x00000009
        /*0ae4*/ 	.word	0x00038850
        /*0ae8*/ 	.short	0x010a
        /*0aea*/ 	.byte	0x3f
	.zero		1


	//   ....[38]....
        /*0aec*/ 	.word	0x0001a5e0
        /*0af0*/ 	.word	0x00000009
        /*0af4*/ 	.word	0x00038850
        /*0af8*/ 	.short	0x010a
        /*0afa*/ 	.byte	0x3f
	.zero		1


	//   ....[39]....
        /*0afc*/ 	.word	0x0001b550
        /*0b00*/ 	.word	0x000000a4
        /*0b04*/ 	.word	0x00000000
        /*0b08*/ 	.short	0x0101
        /*0b0a*/ 	.byte	0x3f
	.zero		1


	//   ....[40]....
        /*0b0c*/ 	.word	0x0001b670
        /*0b10*/ 	.word	0x00000009
        /*0b14*/ 	.word	0x00000000
        /*0b18*/ 	.short	0x0101
        /*0b1a*/ 	.byte	0x3f
	.zero		1


	//   ....[41]....
        /*0b1c*/ 	.word	0x0001c310
        /*0b20*/ 	.word	0x00000000
        /*0b24*/ 	.word	0x00038850
        /*0b28*/ 	.short	0x010a
        /*0b2a*/ 	.byte	0x3f
	.zero		1


	//   ....[42]....
        /*0b2c*/ 	.word	0x0001c3b0
        /*0b30*/ 	.word	0x00000000
        /*0b34*/ 	.word	0x00038850
        /*0b38*/ 	.short	0x010a
        /*0b3a*/ 	.byte	0x3f
	.zero		1


	//   ....[43]....
        /*0b3c*/ 	.word	0x0001c8c0
        /*0b40*/ 	.word	0x0000000b
        /*0b44*/ 	.word	0x00000000
        /*0b48*/ 	.short	0x0101
        /*0b4a*/ 	.byte	0x3f
	.zero		1


	//   ....[44]....
        /*0b4c*/ 	.word	0x0001e7e0
        /*0b50*/ 	.word	0x00000000
        /*0b54*/ 	.word	0x00000000
        /*0b58*/ 	.short	0x0101
        /*0b5a*/ 	.byte	0x3f
	.zero		1


	//   ....[45]....
        /*0b5c*/ 	.word	0x00020d20
        /*0b60*/ 	.word	0x00000009
        /*0b64*/ 	.word	0x00038820
        /*0b68*/ 	.short	0x010a
        /*0b6a*/ 	.byte	0x3f
	.zero		1


	//   ....[46]....
        /*0b6c*/ 	.word	0x00020db0
        /*0b70*/ 	.word	0x00000005
        /*0b74*/ 	.word	0x000388a0
        /*0b78*/ 	.short	0x010a
        /*0b7a*/ 	.byte	0x3f
	.zero		1


	//   ....[47]....
        /*0b7c*/ 	.word	0x00021080
        /*0b80*/ 	.word	0x00000005
        /*0b84*/ 	.word	0x000388c0
        /*0b88*/ 	.short	0x010a
        /*0b8a*/ 	.byte	0x3f
	.zero		1


	//   ....[48]....
        /*0b8c*/ 	.word	0x00021470
        /*0b90*/ 	.word	0x00000006
        /*0b94*/ 	.word	0x000388a0
        /*0b98*/ 	.short	0x010a
        /*0b9a*/ 	.byte	0x3f
	.zero		1


	//   ....[49]....
        /*0b9c*/ 	.word	0x00021720
        /*0ba0*/ 	.word	0x00000006
        /*0ba4*/ 	.word	0x000388c0
        /*0ba8*/ 	.short	0x010a
        /*0baa*/ 	.byte	0x3f
	.zero		1


	//   ....[50]....
        /*0bac*/ 	.word	0x000227f0
        /*0bb0*/ 	.word	0x00000006
        /*0bb4*/ 	.word	0x00038840
        /*0bb8*/ 	.short	0x010a
        /*0bba*/ 	.byte	0x3f
	.zero		1


	//   ....[51]....
        /*0bbc*/ 	.word	0x00022e70
        /*0bc0*/ 	.word	0x00000007
        /*0bc4*/ 	.word	0x00038820
        /*0bc8*/ 	.short	0x010a
        /*0bca*/ 	.byte	0x3f
	.zero		1


	//   ....[52]....
        /*0bcc*/ 	.word	0x000231d0
        /*0bd0*/ 	.word	0x00000008
        /*0bd4*/ 	.word	0x00038840
        /*0bd8*/ 	.short	0x010a
        /*0bda*/ 	.byte	0x3f
	.zero		1


	//   ....[53]....
        /*0bdc*/ 	.word	0x00023510
        /*0be0*/ 	.word	0x00000008
        /*0be4*/ 	.word	0x00038860
        /*0be8*/ 	.short	0x010a
        /*0bea*/ 	.byte	0x3f
	.zero		1


	//   ....[54]....
        /*0bec*/ 	.word	0x00023b90
        /*0bf0*/ 	.word	0x00000002
        /*0bf4*/ 	.word	0x00038840
        /*0bf8*/ 	.short	0x010a
        /*0bfa*/ 	.byte	0x3f
	.zero		1


	//   ....[55]....
        /*0bfc*/ 	.word	0x00023ed0
        /*0c00*/ 	.word	0x00000002
        /*0c04*/ 	.word	0x00038860
        /*0c08*/ 	.short	0x010a
        /*0c0a*/ 	.byte	0x3f
	.zero		1


	//   ....[56]....
        /*0c0c*/ 	.word	0x000244b0
        /*0c10*/ 	.word	0x00000002
        /*0c14*/ 	.word	0x00038840
        /*0c18*/ 	.short	0x010a
        /*0c1a*/ 	.byte	0x3f
	.zero		1


	//   ....[57]....
        /*0c1c*/ 	.word	0x000247e0
        /*0c20*/ 	.word	0x00000002
        /*0c24*/ 	.word	0x00038860
        /*0c28*/ 	.short	0x010a
        /*0c2a*/ 	.byte	0x3f
	.zero		1


	//   ....[58]....
        /*0c2c*/ 	.word	0x00024d60
        /*0c30*/ 	.word	0x00000003
        /*0c34*/ 	.word	0x00038860
        /*0c38*/ 	.short	0x010a
        /*0c3a*/ 	.byte	0x3f
	.zero		1


	//   ....[59]....
        /*0c3c*/ 	.word	0x00025c00
        /*0c40*/ 	.word	0x00000000
        /*0c44*/ 	.word	0x00038820
        /*0c48*/ 	.short	0x010a
        /*0c4a*/ 	.byte	0x3f
	.zero		1


	//   ....[60]....
        /*0c4c*/ 	.word	0x00025db0
        /*0c50*/ 	.word	0x00000006
        /*0c54*/ 	.word	0x00000000
        /*0c58*/ 	.short	0x010a
        /*0c5a*/ 	.byte	0x3f
	.zero		1


	//   ....[61]....
        /*0c5c*/ 	.word	0x00025e20
        /*0c60*/ 	.word	0x00000007
        /*0c64*/ 	.word	0x00000000
        /*0c68*/ 	.short	0x010a
        /*0c6a*/ 	.byte	0x3f
	.zero		1


	//   ....[62]....
        /*0c6c*/ 	.word	0x00025e90
        /*0c70*/ 	.word	0x00000004
        /*0c74*/ 	.word	0x00000000
        /*0c78*/ 	.short	0x010a
        /*0c7a*/ 	.byte	0x3f
	.zero		1


	//   ....[63]....
        /*0c7c*/ 	.word	0x00025ec0
        /*0c80*/ 	.word	0x00000003
        /*0c84*/ 	.word	0x00000000
        /*0c88*/ 	.short	0x010a
        /*0c8a*/ 	.byte	0x3f
	.zero		1


	//   ....[64]....
        /*0c8c*/ 	.word	0x00025f20
        /*0c90*/ 	.word	0x00000000
        /*0c94*/ 	.word	0x00038890
        /*0c98*/ 	.short	0x010a
        /*0c9a*/ 	.byte	0x3f
	.zero		1


	//   ....[65]....
        /*0c9c*/ 	.word	0x00025f70
        /*0ca0*/ 	.word	0x00000000
        /*0ca4*/ 	.word	0x00038890
        /*0ca8*/ 	.short	0x010a
        /*0caa*/ 	.byte	0x3f
	.zero		1


	//   ....[66]....
        /*0cac*/ 	.word	0x00025fc0
        /*0cb0*/ 	.word	0x00000000
        /*0cb4*/ 	.word	0x00038890
        /*0cb8*/ 	.short	0x010a
        /*0cba*/ 	.byte	0x3f
	.zero		1


	//   ....[67]....
        /*0cbc*/ 	.word	0x00026010
        /*0cc0*/ 	.word	0x00000000
        /*0cc4*/ 	.word	0x000388b0
        /*0cc8*/ 	.short	0x010a
        /*0cca*/ 	.byte	0x3f
	.zero		1


	//   ....[68]....
        /*0ccc*/ 	.word	0x000262e0
        /*0cd0*/ 	.word	0x00000010
        /*0cd4*/ 	.word	0x00038800
        /*0cd8*/ 	.short	0x010a
        /*0cda*/ 	.byte	0x3f
	.zero		1


	//   ....[69]....
        /*0cdc*/ 	.word	0x000265b0
        /*0ce0*/ 	.word	0x00000010
        /*0ce4*/ 	.word	0x00038800
        /*0ce8*/ 	.short	0x010a
        /*0cea*/ 	.byte	0x3f
	.zero		1


	//   ....[70]....
        /*0cec*/ 	.word	0x00026600
        /*0cf0*/ 	.word	0x00000000
        /*0cf4*/ 	.word	0x00038830
        /*0cf8*/ 	.short	0x010a
        /*0cfa*/ 	.byte	0x3f
	.zero		1


	//   ....[71]....
        /*0cfc*/ 	.word	0x00026650
        /*0d00*/ 	.word	0x0000000b
        /*0d04*/ 	.word	0x00038830
        /*0d08*/ 	.short	0x010a
        /*0d0a*/ 	.byte	0x3f
	.zero		1


	//   ....[72]....
        /*0d0c*/ 	.word	0x000266a0
        /*0d10*/ 	.word	0x00000009
        /*0d14*/ 	.word	0x00038850
        /*0d18*/ 	.short	0x010a
        /*0d1a*/ 	.byte	0x3f
	.zero		1


	//   ....[73]....
        /*0d1c*/ 	.word	0x000266f0
        /*0d20*/ 	.word	0x00000000
        /*0d24*/ 	.word	0x00038850
        /*0d28*/ 	.short	0x010a
        /*0d2a*/ 	.byte	0x3f
	.zero		1


	//   ....[74]....
        /*0d2c*/ 	.word	0x00026890
        /*0d30*/ 	.word	0x00000009
        /*0d34*/ 	.word	0x00038820
        /*0d38*/ 	.short	0x010a
        /*0d3a*/ 	.byte	0x3f
	.zero		1


	//   ....[75]....
        /*0d3c*/ 	.word	0x000268e0
        /*0d40*/ 	.word	0x00000005
        /*0d44*/ 	.word	0x000388a0
        /*0d48*/ 	.short	0x010a
        /*0d4a*/ 	.byte	0x3f
	.zero		1


	//   ....[76]....
        /*0d4c*/ 	.word	0x00026930
        /*0d50*/ 	.word	0x00000005
        /*0d54*/ 	.word	0x000388c0
        /*0d58*/ 	.short	0x010a
        /*0d5a*/ 	.byte	0x3f
	.zero		1


	//   ....[77]....
        /*0d5c*/ 	.word	0x00026980
        /*0d60*/ 	.word	0x00000006
        /*0d64*/ 	.word	0x000388a0
        /*0d68*/ 	.short	0x010a
        /*0d6a*/ 	.byte	0x3f
	.zero		1


	//   ....[78]....
        /*0d6c*/ 	.word	0x000269d0
        /*0d70*/ 	.word	0x00000006
        /*0d74*/ 	.word	0x000388c0
        /*0d78*/ 	.short	0x010a
        /*0d7a*/ 	.byte	0x3f
	.zero		1


	//   ....[79]....
        /*0d7c*/ 	.word	0x00026b70
        /*0d80*/ 	.word	0x00000006
        /*0d84*/ 	.word	0x00038840
        /*0d88*/ 	.short	0x010a
        /*0d8a*/ 	.byte	0x3f
	.zero		1


	//   ....[80]....
        /*0d8c*/ 	.word	0x00026bf0
        /*0d90*/ 	.word	0x00000006
        /*0d94*/ 	.word	0x00038820
        /*0d98*/ 	.short	0x010a
        /*0d9a*/ 	.byte	0x3f
	.zero		1


	//   ....[81]....
        /*0d9c*/ 	.word	0x00026c40
        /*0da0*/ 	.word	0x00000008
        /*0da4*/ 	.word	0x00038840
        /*0da8*/ 	.short	0x010a
        /*0daa*/ 	.byte	0x3f
	.zero		1


	//   ....[82]....
        /*0dac*/ 	.word	0x00026c90
        /*0db0*/ 	.word	0x00000008
        /*0db4*/ 	.word	0x00038860
        /*0db8*/ 	.short	0x010a
        /*0dba*/ 	.byte	0x3f
	.zero		1


	//   ....[83]....
        /*0dbc*/ 	.word	0x00026ce0
        /*0dc0*/ 	.word	0x00000002
        /*0dc4*/ 	.word	0x00038840
        /*0dc8*/ 	.short	0x010a
        /*0dca*/ 	.byte	0x3f
	.zero		1


	//   ....[84]....
        /*0dcc*/ 	.word	0x00026d30
        /*0dd0*/ 	.word	0x00000002
        /*0dd4*/ 	.word	0x00038860
        /*0dd8*/ 	.short	0x010a
        /*0dda*/ 	.byte	0x3f
	.zero		1


	//   ....[85]....
        /*0ddc*/ 	.word	0x00026d80
        /*0de0*/ 	.word	0x00000002
        /*0de4*/ 	.word	0x00038840
        /*0de8*/ 	.short	0x010a
        /*0dea*/ 	.byte	0x3f
	.zero		1


	//   ....[86]....
        /*0dec*/ 	.word	0x00026dd0
        /*0df0*/ 	.word	0x00000002
        /*0df4*/ 	.word	0x00038860
        /*0df8*/ 	.short	0x010a
        /*0dfa*/ 	.byte	0x3f
	.zero		1


	//   ....[87]....
        /*0dfc*/ 	.word	0x00026e20
        /*0e00*/ 	.word	0x00000003
        /*0e04*/ 	.word	0x00038860
        /*0e08*/ 	.short	0x010a
        /*0e0a*/ 	.byte	0x3f
	.zero		1


	//   ....[88]....
        /*0e0c*/ 	.word	0x000277d0
        /*0e10*/ 	.word	0x00000000
        /*0e14*/ 	.word	0x00038820
        /*0e18*/ 	.short	0x010a
        /*0e1a*/ 	.byte	0x3f
	.zero		1


	//   ....[89]....
        /*0e1c*/ 	.word	0x00027970
        /*0e20*/ 	.word	0x00000006
        /*0e24*/ 	.word	0x00000000
        /*0e28*/ 	.short	0x010a
        /*0e2a*/ 	.byte	0x3f
	.zero		1


	//   ....[90]....
        /*0e2c*/ 	.word	0x000279c0
        /*0e30*/ 	.word	0x00000007
        /*0e34*/ 	.word	0x00000000
        /*0e38*/ 	.short	0x010a
        /*0e3a*/ 	.byte	0x3f
	.zero		1


	//   ....[91]....
        /*0e3c*/ 	.word	0x00027a10
        /*0e40*/ 	.word	0x00000004
        /*0e44*/ 	.word	0x00000000
        /*0e48*/ 	.short	0x010a
        /*0e4a*/ 	.byte	0x3f
	.zero		1


	//----- nvinfo : EIATTR_NUM_MBARRIERS
	.align		4
.L_449:
        /*0e4c*/ 	.byte	0x03, 0x38
        /*0e4e*/ 	.short	0x0016


	//----- nvinfo : EIATTR_EXIT_INSTR_OFFSETS
	.align		4
        /*0e50*/ 	.byte	0x04, 0x1c
        /*0e52*/ 	.short	(.L_451 - .L_450)


	//   ....[0]....
.L_450:
        /*0e54*/ 	.word	0x00025f10


	//----- nvinfo : EIATTR_MAX_THREADS
	.align		4
.L_451:
        /*0e58*/ 	.byte	0x04, 0x05
        /*0e5a*/ 	.short	(.L_453 - .L_452)
.L_452:
        /*0e5c*/ 	.word	0x00000180
        /*0e60*/ 	.word	0x00000001
        /*0e64*/ 	.word	0x00000001


	//----- nvinfo : EIATTR_CRS_STACK_SIZE
	.align		4
.L_453:
        /*0e68*/ 	.byte	0x04, 0x1e
        /*0e6a*/ 	.short	(.L_455 - .L_454)
.L_454:
        /*0e6c*/ 	.word	0x00000000


	//----- nvinfo : EIATTR_CBANK_PARAM_SIZE
	.align		4
.L_455:
        /*0e70*/ 	.byte	0x03, 0x19
        /*0e72*/ 	.short	0x0a70


	//----- nvinfo : EIATTR_PARAM_CBANK
	.align		4
        /*0e74*/ 	.byte	0x04, 0x0a
        /*0e76*/ 	.short	(.L_457 - .L_456)
	.align		4
.L_456:
        /*0e78*/ 	.word	index@(.nv.constant0._ZN7cutlass13device_kernelIN5flash11enable_sm90INS1_16FlashAttnFwdSm90INS1_25CollectiveMainloopFwdSm90ILi2EN4cute5tupleIJNS5_1CILi1EEES8_S8_EEENS6_IJNS7_ILi128EEENS7_ILi80EEENS7_ILi256EEEEEELi256ENS_6half_tEfNS_4arch4Sm90ELb0ELb0ELb1ELb1ELb0ELb1ELb0ELb1ELb1ELb0ELb0ELb0EEENS1_21CollectiveEpilogueFwdINS6_IJSA_SC_SB_EEES9_SE_SG_Li256ELb1ELb0ELb0ELb0EEENS1_36VarlenDynamicPersistentTileSchedulerILi128ELi80ELi256ELi32ELb0ELb0ELb1ELb0ELb1ELb1EEEEEEEEEvNT_6ParamsE)
        /*0e7c*/ 	.short	0x0210
        /*0e7e*/ 	.short	0x0a70


	//----- nvinfo : EIATTR_SW_WAR
	.align		4
.L_457:
        /*0e80*/ 	.byte	0x04, 0x36
        /*0e82*/ 	.short	(.L_459 - .L_458)
.L_458:
        /*0e84*/ 	.word	0x00000008
.L_459:


//--------------------- .nv.info._ZN7cutlass13device_kernelIN5flash11enable_sm90INS1_16FlashAttnFwdSm90INS1_25CollectiveMainloopFwdSm90ILi2EN4cute5tupleIJNS5_1CILi1EEES8_S8_EEENS6_IJNS7_ILi128EEENS7_ILi64EEENS7_ILi256EEEEEELi256ENS_6half_tEfNS_4arch4Sm90ELb0ELb1ELb1ELb0ELb0ELb0ELb0ELb1ELb1ELb0ELb0ELb0EEENS1_21CollectiveEpilogueFwdINS6_IJSA_SC_SB_EEES9_SE_SG_Li256ELb0ELb0ELb0ELb0EEENS1_30DynamicPersistentTileSchedulerILi256ELi32ELb0ELb0ELb1EEEEEEEEEvNT_6ParamsE --------------------------
	.section	.nv.info._ZN7cutlass13device_kernelIN5flash11enable_sm90INS1_16FlashAttnFwdSm90INS1_25CollectiveMainloopFwdSm90ILi2EN4cute5tupleIJNS5_1CILi1EEES8_S8_EEENS6_IJNS7_ILi128EEENS7_ILi64EEENS7_ILi256EEEEEELi256ENS_6half_tEfNS_4arch4Sm90ELb0ELb1ELb1ELb0ELb0ELb0ELb0ELb1ELb1ELb0ELb0ELb0EEENS1_21CollectiveEpilogueFwdINS6_IJSA_SC_SB_EEES9_SE_SG_Li256ELb0ELb0ELb0ELb0EEENS1_30DynamicPersistentTileSchedulerILi256ELi32ELb0ELb0ELb1EEEEEEEEEvNT_6ParamsE,"",@"SHT_CUDA_INFO"
	.sectionflags	@""
	.align	4


	//----- nvinfo : EIATTR_CUDA_API_VERSION
	.align		4
        /*0000*/ 	.byte	0x04, 0x37
        /*0002*/ 	.short	(.L_461 - .L_460)
.L_460:
        /*0004*/ 	.word	0x00000082


	//----- nvinfo : EIATTR_KPARAM_INFO
	.align		4
.L_461:
        /*0008*/ 	.byte	0x04, 0x17
        /*000a*/ 	.short	(.L_463 - .L_462)
.L_462:
        /*000c*/ 	.word	0x00000000
        /*0010*/ 	.short	0x0000
        /*0012*/ 	.short	0x0070
        /*0014*/ 	.byte	0x00, 0xf0, 0x01, 0x2e


	//----- nvinfo : EIATTR_SPARSE_MMA_MASK
	.align		4
.L_463:
        /*0018*/ 	.byte	0x03, 0x50
        /*001a*/ 	.short	0x0000


	//----- nvinfo : EIATTR_MAXREG_COUNT
	.align		4
        /*001c*/ 	.byte	0x03, 0x1b
        /*001e*/ 	.short	0x00a8


	//----- nvinfo : EIATTR_NUM_BARRIERS
	.align		4
        /*0020*/ 	.byte	0x02, 0x4c
        /*0022*/ 	.byte	0x09
	.zero		1


	//----- nvinfo : EIATTR_EXTERNS
	.align		4
        /*0024*/ 	.byte	0x04, 0x0f
        /*0026*/ 	.short	(.L_465 - .L_464)


	//   ....[0]....
	.align		4
.L_464:
        /*0028*/ 	.word	index@(__assertfail)


	//----- nvinfo : EIATTR_ANNOTATIONS
	.align		4
.L_465:
        /*002c*/ 	.byte	0x04, 0x55
        /*002e*/ 	.short	(.L_467 - .L_466)


	//   ....[0]....
.L_466:
        /*0030*/ 	.word	0x00000001
        /*0034*/ 	.byte	0x70, 0x09, 0x00, 0x00, 0x01, 0x00, 0x00, 0x00, 0x40, 0x0a, 0x00, 0x00, 0x01, 0x00, 0x00, 0x00
        /*0044*/ 	.byte	0x90, 0x25, 0x01, 0x00


	//----- nvinfo : EIATTR_MERCURY_ISA_VERSION
	.align		4
.L_467:
        /*0048*/ 	.byte	0x03, 0x5f
        /*004a*/ 	.short	0x0101


	//----- nvinfo : EIATTR_INT_WARP_WIDE_INSTR_OFFSETS
	.align		4
        /*004c*/ 	.byte	0x04, 0x31
        /*004e*/ 	.short	(.L_469 - .L_468)


	//   ....[0]....
.L_468:
        /*0050*/ 	.word	0x00000190


	//   ....[1]....
        /*0054*/ 	.word	0x000001c0


	//   ....[2]....
        /*0058*/ 	.word	0x000001d0


	//   ....[3]....
        /*005c*/ 	.word	0x0000f7e0


	//   ....[4]....
        /*0060*/ 	.word	0x0000f880


	//   ....[5]....
        /*0064*/ 	.word	0x0000fe30


	//   ....[6]....
        /*0068*/ 	.word	0x00011ef0


	//   ....[7]....
        /*006c*/ 	.word	0x00011f90


	//----- nvinfo : EIATTR_COOP_GROUP_MASK_REGIDS
	.align		4
.L_469:
        /*0070*/ 	.byte	0x04, 0x29
        /*0072*/ 	.short	(.L_471 - .L_470)


	//   ....[0]....
.L_470:
        /*0074*/ 	.word	0xffffffff


	//   ....[1]....
        /*0078*/ 	.word	0xffffffff


	//   ....[2]....
        /*007c*/ 	.word	0xffffffff


	//   ....[3]....
        /*0080*/ 	.word	0xffffffff


	//   ....[4]....
        /*0084*/ 	.word	0xffffffff


	//   ....[5]....
        /*0088*/ 	.word	0xffffffff


	//   ....[6]....
        /*008c*/ 	.word	0xffffffff


	//   ....[7]....
        /*0090*/ 	.word	0xffffffff


	//   ....[8]....
        /*0094*/ 	.word	0xffffffff


	//   ....[9]....
        /*0098*/ 	.word	0xffffffff


	//   ....[10]....
        /*009c*/ 	.word	0xffffffff


	//   ....[11]....
        /*00a0*/ 	.word	0xffffffff


	//   ....[12]....
        /*00a4*/ 	.word	0xffffffff


	//   ....[13]....
        /*00a8*/ 	.word	0xffffffff


	//   ....[14]....
        /*00ac*/ 	.word	0xffffffff


	//   ....[15]....
        /*00b0*/ 	.word	0xffffffff


	//   ....[16]....
        /*00b4*/ 	.word	0xffffffff


	//   ....[17]....
        /*00b8*/ 	.word	0xffffffff


	//   ....[18]....
        /*00bc*/ 	.word	0xffffffff


	//   ....[19]....
        /*00c0*/ 	.word	0xffffffff


	//   ....[20]....
        /*00c4*/ 	.word	0xffffffff


	//   ....[21]....
        /*00c8*/ 	.word	0xffffffff


	//   ....[22]....
        /*00cc*/ 	.word	0xffffffff


	//   ....[23]....
        /*00d0*/ 	.word	0xffffffff


	//   ....[24]....
        /*00d4*/ 	.word	0xffffffff


	//   ....[25]....
        /*00d8*/ 	.word	0xffffffff


	//   ....[26]....
        /*00dc*/ 	.word	0xffffffff


	//   ....[27]....
        /*00e0*/ 	.word	0xffffffff


	//   ....[28]....
        /*00e4*/ 	.word	0xffffffff


	//   ....[29]....
        /*00e8*/ 	.word	0xffffffff


	//   ....[30]....
        /*00ec*/ 	.word	0xffffffff


	//   ....[31]....
        /*00f0*/ 	.word	0xffffffff


	//   ....[32]....
        /*00f4*/ 	.word	0x0500000f


	//   ....[33]....
        /*00f8*/ 	.word	0x0500000f


	//----- nvinfo : EIATTR_COOP_GROUP_INSTR_OFFSETS
	.align		4
.L_471:
        /*00fc*/ 	.byte	0x04, 0x28
        /*00fe*/ 	.short	(.L_473 - .L_472)


	//   ....[0]....
.L_472:
        /*0100*/ 	.word	0x00000060


	//   ....[1]....
        /*0104*/ 	.word	0x000001a0


	//   ....[2]....
        /*0108*/ 	.word	0x000001f0


	//   ....[3]....
        /*010c*/ 	.word	0x000003e0


	//   ....[4]....
        /*0110*/ 	.word	0x00000540


	//   ....[5]....
        /*0114*/ 	.word	0x00000660


	//   ....[6]....
        /*0118*/ 	.word	0x000007c0


	//   ....[7]....
        /*011c*/ 	.word	0x00001970


	//   ....[8]....
        /*0120*/ 	.word	0x000035c0


	//   ....[9]....
        /*0124*/ 	.word	0x000036e0


	//   ....[10]....
        /*0128*/ 	.word	0x00003a50


	//   ....[11]....
        /*012c*/ 	.word	0x00003ae0


	//   ....[12]....
        /*0130*/ 	.word	0x000065a0


	//   ....[13]....
        /*0134*/ 	.word	0x000066a0


	//   ....[14]....
        /*0138*/ 	.word	0x00006a40


	//   ....[15]....
        /*013c*/ 	.word	0x00006ab0


	//   ....[16]....
        /*0140*/ 	.word	0x00008a00


	//   ....[17]....
        /*0144*/ 	.word	0x00008a80


	//   ....[18]....
        /*0148*/ 	.word	0x00008cc0


	//   ....[19]....
        /*014c*/ 	.word	0x00008d20


	//   ....[20]....
        /*0150*/ 	.word	0x0000b380


	//   ....[21]....
        /*0154*/ 	.word	0x0000b3c0


	//   ....[22]....
        /*0158*/ 	.word	0x0000b850


	//   ....[23]....
        /*015c*/ 	.word	0x0000b8c0


	//   ....[24]....
        /*0160*/ 	.word	0x0000c860


	//   ....[25]....
        /*0164*/ 	.word	0x0000c8a0


	//   ....[26]....
        /*0168*/ 	.word	0x0000c9e0


	//   ....[27]....
        /*016c*/ 	.word	0x0000ca00


	//   ....[28]....
        /*0170*/ 	.word	0x0000e210


	//   ....[29]....
        /*0174*/ 	.word	0x0000ef40


	//   ....[30]....
        /*0178*/ 	.word	0x00012360


	//   ....[31]....
        /*017c*/ 	.word	0x00012530


	//   ....[32]....
        /*0180*/ 	.word	0x00012b80


	//   ....[33]....
        /*0184*/ 	.word	0x00012f60


	//----- nvinfo : EIATTR_REG_RECONFIG
	.align		4
.L_473:
        /*0188*/ 	.byte	0x01, 0x54
	.zero		2


	//----- nvinfo : EIATTR_SYSCALL_OFFSETS
	.align		4
        /*018c*/ 	.byte	0x04, 0x46
        /*018e*/ 	.short	(.L_475 - .L_474)


	//   ....[0]....
.L_474:
        /*0190*/ 	.word	0x00001b20


	//   ....[1]....
        /*0194*/ 	.word	0x0000fa10


	//   ....[2]....
        /*0198*/ 	.word	0x0000fb50


	//   ....[3]....
        /*019c*/ 	.word	0x0000fc40


	//----- nvinfo : EIATTR_MBARRIER_INSTR_OFFSETS
	.align		4
.L_475:
        /*01a0*/ 	.byte	0x04, 0x39
        /*01a2*/ 	.short	(.L_477 - .L_476)


	//   ....[0]....
.L_476:
        /*01a4*/ 	.word	0x00000290
        /*01a8*/ 	.word	0x000000ff
        /*01ac*/ 	.word	0x00030800
        /*01b0*/ 	.short	0x0100
        /*01b2*/ 	.byte	0x06
	.zero		1


	//   ....[1]....
        /*01b4*/ 	.word	0x000002a0
        /*01b8*/ 	.word	0x000000ff
        /*01bc*/ 	.word	0x00030820
        /*01c0*/ 	.short	0x0100
        /*01c2*/ 	.byte	0x06
	.zero		1


	//   ....[2]....
        /*01c4*/ 	.word	0x00000390
        /*01c8*/ 	.word	0x000000ff
        /*01cc*/ 	.word	0x00030830
        /*01d0*/ 	.short	0x0100
        /*01d2*/ 	.byte	0x08
	.zero		1


	//   ....[3]....
        /*01d4*/ 	.word	0x000003a0
        /*01d8*/ 	.word	0x000000ff
        /*01dc*/ 	.word	0x00030840
        /*01e0*/ 	.short	0x0100
        /*01e2*/ 	.byte	0x08
	.zero		1


	//   ....[4]....
        /*01e4*/ 	.word	0x000003b0
        /*01e8*/ 	.word	0x000000ff
        /*01ec*/ 	.word	0x00030838
        /*01f0*/ 	.short	0x0100
        /*01f2*/ 	.byte	0x08
	.zero		1


	//   ....[5]....
        /*01f4*/ 	.word	0x000003c0
        /*01f8*/ 	.word	0x000000ff
        /*01fc*/ 	.word	0x00030848
        /*0200*/ 	.short	0x0100
        /*0202*/ 	.byte	0x08
	.zero		1


	//   ....[6]....
        /*0204*/ 	.word	0x000004f0
        /*0208*/ 	.word	0x000000ff
        /*020c*/ 	.word	0x00030850
        /*0210*/ 	.short	0x0100
        /*0212*/ 	.byte	0x08
	.zero		1


	//   ....[7]....
        /*0214*/ 	.word	0x00000500
        /*0218*/ 	.word	0x000000ff
        /*021c*/ 	.word	0x00030860
        /*0220*/ 	.short	0x0100
        /*0222*/ 	.byte	0x08
	.zero		1


	//   ....[8]....
        /*0224*/ 	.word	0x00000510
        /*0228*/ 	.word	0x000000ff
        /*022c*/ 	.word	0x00030858
        /*0230*/ 	.short	0x0100
        /*0232*/ 	.byte	0x08
	.zero		1


	//   ....[9]....
        /*0234*/ 	.word	0x00000520
        /*0238*/ 	.word	0x000000ff
        /*023c*/ 	.word	0x00030868
        /*0240*/ 	.short	0x0100
        /*0242*/ 	.byte	0x08
	.zero		1


	//   ....[10]....
        /*0244*/ 	.word	0x00000610
        /*0248*/ 	.word	0x000000ff
        /*024c*/ 	.word	0x00030870
        /*0250*/ 	.short	0x0100
        /*0252*/ 	.byte	0x06
	.zero		1


	//   ....[11]....
        /*0254*/ 	.word	0x00000620
        /*0258*/ 	.word	0x000000ff
        /*025c*/ 	.word	0x00030880
        /*0260*/ 	.short	0x0100
        /*0262*/ 	.byte	0x06
	.zero		1


	//   ....[12]....
        /*0264*/ 	.word	0x00000630
        /*0268*/ 	.word	0x000000ff
        /*026c*/ 	.word	0x00030878
        /*0270*/ 	.short	0x0100
        /*0272*/ 	.byte	0x06
	.zero		1


	//   ....[13]....
        /*0274*/ 	.word	0x00000640
        /*0278*/ 	.word	0x000000ff
        /*027c*/ 	.word	0x00030888
        /*0280*/ 	.short	0x0100
        /*0282*/ 	.byte	0x06
	.zero		1


	//   ....[14]....
        /*0284*/ 	.word	0x00000770
        /*0288*/ 	.word	0x000000ff
        /*028c*/ 	.word	0x00030890
        /*0290*/ 	.short	0x0100
        /*0292*/ 	.byte	0x08
	.zero		1


	//   ....[15]....
        /*0294*/ 	.word	0x00000780
        /*0298*/ 	.word	0x000000ff
        /*029c*/ 	.word	0x000308a0
        /*02a0*/ 	.short	0x0100
        /*02a2*/ 	.byte	0x08
	.zero		1


	//   ....[16]....
        /*02a4*/ 	.word	0x00000790
        /*02a8*/ 	.word	0x000000ff
        /*02ac*/ 	.word	0x00030898
        /*02b0*/ 	.short	0x0100
        /*02b2*/ 	.byte	0x08
	.zero		1


	//   ....[17]....
        /*02b4*/ 	.word	0x000007a0
        /*02b8*/ 	.word	0x000000ff
        /*02bc*/ 	.word	0x000308a8
        /*02c0*/ 	.short	0x0100
        /*02c2*/ 	.byte	0x08
	.zero		1


	//   ....[18]....
        /*02c4*/ 	.word	0x000008d0
        /*02c8*/ 	.word	0x000000ff
        /*02cc*/ 	.word	0x000308b0
        /*02d0*/ 	.short	0x0100
        /*02d2*/ 	.byte	0x08
	.zero		1


	//   ....[19]....
        /*02d4*/ 	.word	0x000008e0
        /*02d8*/ 	.word	0x000000ff
        /*02dc*/ 	.word	0x000308c0
        /*02e0*/ 	.short	0x0100
        /*02e2*/ 	.byte	0x08
	.zero		1


	//   ....[20]....
        /*02e4*/ 	.word	0x000008f0
        /*02e8*/ 	.word	0x000000ff
        /*02ec*/ 	.word	0x000308b8
        /*02f0*/ 	.short	0x0100
        /*02f2*/ 	.byte	0x08
	.zero		1


	//   ....[21]....
        /*02f4*/ 	.word	0x00000900
        /*02f8*/ 	.word	0x000000ff
        /*02fc*/ 	.word	0x000308c8
        /*0300*/ 	.short	0x0100
        /*0302*/ 	.byte	0x08
	.zero		1


	//   ....[22]....
        /*0304*/ 	.word	0x00001bc0
        /*0308*/ 	.word	0x000000ff
        /*030c*/ 	.word	0x00030800
        /*0310*/ 	.short	0x010a
        /*0312*/ 	.byte	0x26
	.zero		1


	//   ....[23]....
        /*0314*/ 	.word	0x00001c40
        /*0318*/ 	.word	0x00000003
        /*031c*/ 	.word	0x00030830
        /*0320*/ 	.short	0x010a
        /*0322*/ 	.byte	0x3f
	.zero		1


	//   ....[24]....
        /*0324*/ 	.word	0x00001ca0
        /*0328*/ 	.word	0x00000003
        /*032c*/ 	.word	0x00030830
        /*0330*/ 	.short	0x010a
        /*0332*/ 	.byte	0x3f
	.zero		1


	//   ....[25]....
        /*0334*/ 	.word	0x00002850
        /*0338*/ 	.word	0x00000002
        /*033c*/ 	.word	0x00000000
        /*0340*/ 	.short	0x0101
        /*0342*/ 	.byte	0x3f
	.zero		1


	//   ....[26]....
        /*0344*/ 	.word	0x00004760
        /*0348*/ 	.word	0x000000ff
        /*034c*/ 	.word	0x00030830
        /*0350*/ 	.short	0x010a
        /*0352*/ 	.byte	0x27
	.zero		1


	//   ....[27]....
        /*0354*/ 	.word	0x000047a0
        /*0358*/ 	.word	0x000000ff
        /*035c*/ 	.word	0x00030830
        /*0360*/ 	.short	0x010a
        /*0362*/ 	.byte	0x27
	.zero		1


	//   ....[28]....
        /*0364*/ 	.word	0x00005600
        /*0368*/ 	.word	0x000000ff
        /*036c*/ 	.word	0x00030850
        /*0370*/ 	.short	0x010a
        /*0372*/ 	.byte	0x0a
	.zero		1


	//   ....[29]....
        /*0374*/ 	.word	0x00005640
        /*0378*/ 	.word	0x000000ff
        /*037c*/ 	.word	0x00030850
        /*0380*/ 	.short	0x010a
        /*0382*/ 	.byte	0x0a
	.zero		1


	//   ....[30]....
        /*0384*/ 	.word	0x00005c10
        /*0388*/ 	.word	0x00000098
        /*038c*/ 	.word	0x00000000
        /*0390*/ 	.short	0x0101
        /*0392*/ 	.byte	0x3f
	.zero		1


	//   ....[31]....
        /*0394*/ 	.word	0x00006da0
        /*0398*/ 	.word	0x0000009b
        /*039c*/ 	.word	0x00000000
        /*03a0*/ 	.short	0x0101
        /*03a2*/ 	.byte	0x3f
	.zero		1


	//   ....[32]....
        /*03a4*/ 	.word	0x000074a0
        /*03a8*/ 	.word	0x000000ff
        /*03ac*/ 	.word	0x00030830
        /*03b0*/ 	.short	0x010a
        /*03b2*/ 	.byte	0x06
	.zero		1


	//   ....[33]....
        /*03b4*/ 	.word	0x000074e0
        /*03b8*/ 	.word	0x000000ff
        /*03bc*/ 	.word	0x00030830
        /*03c0*/ 	.short	0x010a
        /*03c2*/ 	.byte	0x06
	.zero		1


	//   ....[34]....
        /*03c4*/ 	.word	0x00008340
        /*03c8*/ 	.word	0x000000ff
        /*03cc*/ 	.word	0x00030850
        /*03d0*/ 	.short	0x010a
        /*03d2*/ 	.byte	0x0e
	.zero		1


	//   ....[35]....
        /*03d4*/ 	.word	0x00008380
        /*03d8*/ 	.word	0x000000ff
        /*03dc*/ 	.word	0x00030850
        /*03e0*/ 	.short	0x010a
        /*03e2*/ 	.byte	0x0e
	.zero		1


	//   ....[36]....
        /*03e4*/ 	.word	0x00008fc0
        /*03e8*/ 	.word	0x00000099
        /*03ec*/ 	.word	0x00000000
        /*03f0*/ 	.short	0x0101
        /*03f2*/ 	.byte	0x3f
	.zero		1


	//   ....[37]....
        /*03f4*/ 	.word	0x00009090
        /*03f8*/ 	.word	0x0000009b
        /*03fc*/ 	.word	0x00000000
        /*0400*/ 	.short	0x0101
        /*0402*/ 	.byte	0x3f
	.zero		1


	//   ....[38]....
        /*0404*/ 	.word	0x00009580
        /*0408*/ 	.word	0x000000ff
        /*040c*/ 	.word	0x00030830
        /*0410*/ 	.short	0x010a
        /*0412*/ 	.byte	0x06
	.zero		1


	//   ....[39]....
        /*0414*/ 	.word	0x000095c0
        /*0418*/ 	.word	0x000000ff
        /*041c*/ 	.word	0x00030830
        /*0420*/ 	.short	0x010a
        /*0422*/ 	.byte	0x06
	.zero		1


	//   ....[40]....
        /*0424*/ 	.word	0x0000a420
        /*0428*/ 	.word	0x000000ff
        /*042c*/ 	.word	0x00030850
        /*0430*/ 	.short	0x010a
        /*0432*/ 	.byte	0x0a
	.zero		1


	//   ....[41]....
        /*0434*/ 	.word	0x0000a460
        /*0438*/ 	.word	0x000000ff
        /*043c*/ 	.word	0x00030850
        /*0440*/ 	.short	0x010a
        /*0442*/ 	.byte	0x0a
	.zero		1


	//   ....[42]....
        /*0444*/ 	.word	0x0000a9f0
        /*0448*/ 	.word	0x00000002
        /*044c*/ 	.word	0x00000000
        /*0450*/ 	.short	0x0101
        /*0452*/ 	.byte	0x3f
	.zero		1


	//   ....[43]....
        /*0454*/ 	.word	0x0000bc10
        /*0458*/ 	.word	0x0000009d
        /*045c*/ 	.word	0x00000000
        /*0460*/ 	.short	0x0101
        /*0462*/ 	.byte	0x3f
	.zero		1


	//   ....[44]....
        /*0464*/ 	.word	0x0000c7d0
        /*0468*/ 	.word	0x000000ff
        /*046c*/ 	.word	0x00030850
        /*0470*/ 	.short	0x010a
        /*0472*/ 	.byte	0x05
	.zero		1


	//   ....[45]....
        /*0474*/ 	.word	0x0000c810
        /*0478*/ 	.word	0x000000ff
        /*047c*/ 	.word	0x00030850
        /*0480*/ 	.short	0x010a
        /*0482*/ 	.byte	0x05
	.zero		1


	//   ....[46]....
        /*0484*/ 	.word	0x0000cd80
        /*0488*/ 	.word	0x00000007
        /*048c*/ 	.word	0x00000000
        /*0490*/ 	.short	0x0101
        /*0492*/ 	.byte	0x3f
	.zero		1


	//   ....[47]....
        /*0494*/ 	.word	0x0000e450
        /*0498*/ 	.word	0x000000ff
        /*049c*/ 	.word	0x00000000
        /*04a0*/ 	.short	0x0101
        /*04a2*/ 	.byte	0x05
	.zero		1


	//   ....[48]....
        /*04a4*/ 	.word	0x00010130
        /*04a8*/ 	.word	0x00000008
        /*04ac*/ 	.word	0x00030840
        /*04b0*/ 	.short	0x010a
        /*04b2*/ 	.byte	0x3f
	.zero		1


	//   ....[49]....
        /*04b4*/ 	.word	0x00010670
        /*04b8*/ 	.word	0x000000ff
        /*04bc*/ 	.word	0x00030820
        /*04c0*/ 	.short	0x010a
        /*04c2*/ 	.byte	0x28
	.zero		1


	//   ....[50]....
        /*04c4*/ 	.word	0x00010960
        /*04c8*/ 	.word	0x00000003
        /*04cc*/ 	.word	0x00030840
        /*04d0*/ 	.short	0x010a
        /*04d2*/ 	.byte	0x3f
	.zero		1


	//   ....[51]....
        /*04d4*/ 	.word	0x00010c10
        /*04d8*/ 	.word	0x00000002
        /*04dc*/ 	.word	0x00000060
        /*04e0*/ 	.short	0x010a
        /*04e2*/ 	.byte	0x3f
	.zero		1


	//   ....[52]....
        /*04e4*/ 	.word	0x00011190
        /*04e8*/ 	.word	0x00000003
        /*04ec*/ 	.word	0x00030840
        /*04f0*/ 	.short	0x010a
        /*04f2*/ 	.byte	0x3f
	.zero		1


	//   ....[53]....
        /*04f4*/ 	.word	0x00011440
        /*04f8*/ 	.word	0x00000002
        /*04fc*/ 	.word	0x00000060
        /*0500*/ 	.short	0x010a
        /*0502*/ 	.byte	0x3f
	.zero		1


	//   ....[54]....
        /*0504*/ 	.word	0x000118e0
        /*0508*/ 	.word	0x00000002
        /*050c*/ 	.word	0x00030840
        /*0510*/ 	.short	0x010a
        /*0512*/ 	.byte	0x3f
	.zero		1


	//   ....[55]....
        /*0514*/ 	.word	0x00011bc0
        /*0518*/ 	.word	0x00000002
        /*051c*/ 	.word	0x00000060
        /*0520*/ 	.short	0x010a
        /*0522*/ 	.byte	0x3f
	.zero		1


	//   ....[56]....
        /*0524*/ 	.word	0x00012030
        /*0528*/ 	.word	0x00000003
        /*052c*/ 	.word	0x00030860
        /*0530*/ 	.short	0x010a
        /*0532*/ 	.byte	0x3f
	.zero		1


	//   ....[57]....
        /*0534*/ 	.word	0x000124e0
        /*0538*/ 	.word	0x00000007
        /*053c*/ 	.word	0x00030820
        /*0540*/ 	.short	0x010a
        /*0542*/ 	.byte	0x3f
	.zero		1


	//   ....[58]....
        /*0544*/ 	.word	0x00012650
        /*0548*/ 	.word	0x00000005
        /*054c*/ 	.word	0x00000000
        /*0550*/ 	.short	0x010a
        /*0552*/ 	.byte	0x3f
	.zero		1


	//   ....[59]....
        /*0554*/ 	.word	0x000126c0
        /*0558*/ 	.word	0x00000003
        /*055c*/ 	.word	0x00000000
        /*0560*/ 	.short	0x010a
        /*0562*/ 	.byte	0x3f
	.zero		1


	//   ....[60]....
        /*0564*/ 	.word	0x00012720
        /*0568*/ 	.word	0x00000005
        /*056c*/ 	.word	0x00000000
        /*0570*/ 	.short	0x010a
        /*0572*/ 	.byte	0x3f
	.zero		1


	//   ....[61]....
        /*0574*/ 	.word	0x00012750
        /*0578*/ 	.word	0x00000003
        /*057c*/ 	.word	0x00000000
        /*0580*/ 	.short	0x010a
        /*0582*/ 	.byte	0x3f
	.zero		1


	//   ....[62]....
        /*0584*/ 	.word	0x000127c0
        /*0588*/ 	.word	0x00000003
        /*058c*/ 	.word	0x00030800
        /*0590*/ 	.short	0x010a
        /*0592*/ 	.byte	0x3f
	.zero		1


	//   ....[63]....
        /*0594*/ 	.word	0x00012810
        /*0598*/ 	.word	0x00000003
        /*059c*/ 	.word	0x00030830
        /*05a0*/ 	.short	0x010a
        /*05a2*/ 	.byte	0x3f
	.zero		1


	//   ....[64]....
        /*05a4*/ 	.word	0x00012870
        /*05a8*/ 	.word	0x00000099
        /*05ac*/ 	.word	0x00030830
        /*05b0*/ 	.short	0x010a
        /*05b2*/ 	.byte	0x3f
	.zero		1


	//   ....[65]....
        /*05b4*/ 	.word	0x000128d0
        /*05b8*/ 	.word	0x000000d7
        /*05bc*/ 	.word	0x00030850
        /*05c0*/ 	.short	0x010a
        /*05c2*/ 	.byte	0x3f
	.zero		1


	//   ....[66]....
        /*05c4*/ 	.word	0x00012930
        /*05c8*/ 	.word	0x00000004
        /*05cc*/ 	.word	0x00030830
        /*05d0*/ 	.short	0x010a
        /*05d2*/ 	.byte	0x3f
	.zero		1


	//   ....[67]....
        /*05d4*/ 	.word	0x00012990
        /*05d8*/ 	.word	0x00000003
        /*05dc*/ 	.word	0x00030850
        /*05e0*/ 	.short	0x010a
        /*05e2*/ 	.byte	0x3f
	.zero		1


	//   ....[68]....
        /*05e4*/ 	.word	0x000129f0
        /*05e8*/ 	.word	0x00000004
        /*05ec*/ 	.word	0x00030830
        /*05f0*/ 	.short	0x010a
        /*05f2*/ 	.byte	0x3f
	.zero		1


	//   ....[69]....
        /*05f4*/ 	.word	0x00012a50
        /*05f8*/ 	.word	0x00000003
        /*05fc*/ 	.word	0x00030850
        /*0600*/ 	.short	0x010a
        /*0602*/ 	.byte	0x3f
	.zero		1


	//   ....[70]....
        /*0604*/ 	.word	0x00012ab0
        /*0608*/ 	.word	0x00000005
        /*060c*/ 	.word	0x00030850
        /*0610*/ 	.short	0x010a
        /*0612*/ 	.byte	0x3f
	.zero		1


	//   ....[71]....
        /*0614*/ 	.word	0x00012c30
        /*0618*/ 	.word	0x00000008
        /*061c*/ 	.word	0x00030840
        /*0620*/ 	.short	0x010a
        /*0622*/ 	.byte	0x3f
	.zero		1


	//   ....[72]....
        /*0624*/ 	.word	0x00012c90
        /*0628*/ 	.word	0x00000008
        /*062c*/ 	.word	0x00030820
        /*0630*/ 	.short	0x010a
        /*0632*/ 	.byte	0x3f
	.zero		1


	//   ....[73]....
        /*0634*/ 	.word	0x00012ce0
        /*0638*/ 	.word	0x00000003
        /*063c*/ 	.word	0x00030840
        /*0640*/ 	.short	0x010a
        /*0642*/ 	.byte	0x3f
	.zero		1


	//   ....[74]....
        /*0644*/ 	.word	0x00012d30
        /*0648*/ 	.word	0x00000002
        /*064c*/ 	.word	0x00000060
        /*0650*/ 	.short	0x010a
        /*0652*/ 	.byte	0x3f
	.zero		1


	//   ....[75]....
        /*0654*/ 	.word	0x00012d80
        /*0658*/ 	.word	0x00000003
        /*065c*/ 	.word	0x00030840
        /*0660*/ 	.short	0x010a
        /*0662*/ 	.byte	0x3f
	.zero		1


	//   ....[76]....
        /*0664*/ 	.word	0x00012dd0
        /*0668*/ 	.word	0x00000002
        /*066c*/ 	.word	0x00000060
        /*0670*/ 	.short	0x010a
        /*0672*/ 	.byte	0x3f
	.zero		1


	//   ....[77]....
        /*0674*/ 	.word	0x00012e20
        /*0678*/ 	.word	0x00000002
        /*067c*/ 	.word	0x00030840
        /*0680*/ 	.short	0x010a
        /*0682*/ 	.byte	0x3f
	.zero		1


	//   ....[78]....
        /*0684*/ 	.word	0x00012e70
        /*0688*/ 	.word	0x00000002
        /*068c*/ 	.word	0x00000060
        /*0690*/ 	.short	0x010a
        /*0692*/ 	.byte	0x3f
	.zero		1


	//   ....[79]....
        /*0694*/ 	.word	0x00012ec0
        /*0698*/ 	.word	0x00000003
        /*069c*/ 	.word	0x00030860
        /*06a0*/ 	.short	0x010a
        /*06a2*/ 	.byte	0x3f
	.zero		1


	//   ....[80]....
        /*06a4*/ 	.word	0x00012fa0
        /*06a8*/ 	.word	0x00000007
        /*06ac*/ 	.word	0x00030820
        /*06b0*/ 	.short	0x010a
        /*06b2*/ 	.byte	0x3f
	.zero		1


	//   ....[81]....
        /*06b4*/ 	.word	0x00012ff0
        /*06b8*/ 	.word	0x00000005
        /*06bc*/ 	.word	0x00000000
        /*06c0*/ 	.short	0x010a
        /*06c2*/ 	.byte	0x3f
	.zero		1


	//   ....[82]....
        /*06c4*/ 	.word	0x00013040
        /*06c8*/ 	.word	0x00000003
        /*06cc*/ 	.word	0x00000000
        /*06d0*/ 	.short	0x010a
        /*06d2*/ 	.byte	0x3f
	.zero		1


	//   ....[83]....
        /*06d4*/ 	.word	0x00013090
        /*06d8*/ 	.word	0x00000005
        /*06dc*/ 	.word	0x00000000
        /*06e0*/ 	.short	0x010a
        /*06e2*/ 	.byte	0x3f
	.zero		1


	//----- nvinfo : EIATTR_NUM_MBARRIERS
	.align		4
.L_477:
        /*06e4*/ 	.byte	0x03, 0x38
        /*06e6*/ 	.short	0x0016


	//----- nvinfo : EIATTR_EXIT_INSTR_OFFSETS
	.align		4
        /*06e8*/ 	.byte	0x04, 0x1c
        /*06ea*/ 	.short	(.L_479 - .L_478)


	//   ....[0]....
.L_478:
        /*06ec*/ 	.word	0x00000a30


	//   ....[1]....
        /*06f0*/ 	.word	0x0000ef00


	//   ....[2]....
        /*06f4*/ 	.word	0x0000ef60


	//   ....[3]....
        /*06f8*/ 	.word	0x00012550


	//   ....[4]....
        /*06fc*/ 	.word	0x000127a0


	//----- nvinfo : EIATTR_MAX_THREADS
	.align		4
.L_479:
        /*0700*/ 	.byte	0x04, 0x05
        /*0702*/ 	.short	(.L_481 - .L_480)
.L_480:
        /*0704*/ 	.word	0x00000180
        /*0708*/ 	.word	0x00000001
        /*070c*/ 	.word	0x00000001


	//----- nvinfo : EIATTR_CRS_STACK_SIZE
	.align		4
.L_481:
        /*0710*/ 	.byte	0x04, 0x1e
        /*0712*/ 	.short	(.L_483 - .L_482)
.L_482:
        /*0714*/ 	.word	0x00000000


	//----- nvinfo : EIATTR_CBANK_PARAM_SIZE
	.align		4
.L_483:
        /*0718*/ 	.byte	0x03, 0x19
        /*071a*/ 	.short	0x0bf0


	//----- nvinfo : EIATTR_PARAM_CBANK
	.align		4
        /*071c*/ 	.byte	0x04, 0x0a
        /*071e*/ 	.short	(.L_485 - .L_484)
	.align		4
.L_484:
        /*0720*/ 	.word	index@(.nv.constant0._ZN7cutlass13device_kernelIN5flash11enable_sm90INS1_16FlashAttnFwdSm90INS1_25CollectiveMainloopFwdSm90ILi2EN4cute5tupleIJNS5_1CILi1EEES8_S8_EEENS6_IJNS7_ILi128EEENS7_ILi64EEENS7_ILi256EEEEEELi256ENS_6half_tEfNS_4arch4Sm90ELb0ELb1ELb1ELb0ELb0ELb0ELb0ELb1ELb1ELb0ELb0ELb0EEENS1_21CollectiveEpilogueFwdINS6_IJSA_SC_SB_EEES9_SE_SG_Li256ELb0ELb0ELb0ELb0EEENS1_30DynamicPersistentTileSchedulerILi256ELi32ELb0ELb0ELb1EEEEEEEEEvNT_6ParamsE)
        /*0724*/ 	.short	0x0210
        /*0726*/ 	.short	0x0bf0


	//----- nvinfo : EIATTR_SW_WAR
	.align		4
.L_485:
        /*0728*/ 	.byte	0x04, 0x36
        /*072a*/ 	.short	(.L_487 - .L_486)
.L_486:
        /*072c*/ 	.word	0x00000008
.L_487:


//--------------------- .nv.info._ZN7cutlass13device_kernelIN5flash11enable_sm90INS1_16FlashAttnFwdSm90INS1_25CollectiveMainloopFwdSm90ILi2EN4cute5tupleIJNS5_1CILi1EEES8_S8_EEENS6_IJNS7_ILi128EEENS7_ILi64EEENS7_ILi256EEEEEELi256ENS_6half_tEfNS_4arch4Sm90ELb0ELb1ELb1ELb1ELb0ELb0ELb0ELb1ELb1ELb0ELb0ELb0EEENS1_21CollectiveEpilogueFwdINS6_IJSA_SC_SB_EEES9_SE_SG_Li256ELb1ELb0ELb0ELb0EEENS1_36VarlenDynamicPersistentTileSchedulerILi128ELi64ELi256ELi32ELb0ELb0ELb1ELb1ELb0ELb1EEEEEEEEEvNT_6ParamsE --------------------------
	.section	.nv.info._ZN7cutlass13device_kernelIN5flash11enable_sm90INS1_16FlashAttnFwdSm90INS1_25CollectiveMainloopFwdSm90ILi2EN4cute5tupleIJNS5_1CILi1EEES8_S8_EEENS6_IJNS7_ILi128EEENS7_ILi64EEENS7_ILi256EEEEEELi256ENS_6half_tEfNS_4arch4Sm90ELb0ELb1ELb1ELb1ELb0ELb0ELb0ELb1ELb1ELb0ELb0ELb0EEENS1_21CollectiveEpilogueFwdINS6_IJSA_SC_SB_EEES9_SE_SG_Li256ELb1ELb0ELb0ELb0EEENS1_36VarlenDynamicPersistentTileSchedulerILi128ELi64ELi256ELi32ELb0ELb0ELb1ELb1ELb0ELb1EEEEEEEEEvNT_6ParamsE,"",@"SHT_CUDA_INFO"
	.sectionflags	@""
	.align	4


	//----- nvinfo : EIATTR_CUDA_API_VERSION
	.align		4
        /*0000*/ 	.byte	0x04, 0x37
        /*0002*/ 	.short	(.L_489 - .L_488)
.L_488:
        /*0004*/ 	.word	0x00000082


	//----- nvinfo : EIATTR_KPARAM_INFO
	.align		4
.L_489:
        /*0008*/ 	.byte	0x04, 0x17
        /*000a*/ 	.short	(.L_491 - .L_490)
.L_490:
        /*000c*/ 	.word	0x00000000
        /*0010*/ 	.short	0x0000
        /*0012*/ 	.short	0x0070
        /*0014*/ 	.byte	0x00, 0xf0, 0x01, 0x28


	//----- nvinfo : EIATTR_SPARSE_MMA_MASK
	.align		4
.L_491:
        /*0018*/ 	.byte	0x03, 0x50
        /*001a*/ 	.short	0x0000


	//----- nvinfo : EIATTR_MAXREG_COUNT
	.align		4
        /*001c*/ 	.byte	0x03, 0x1b
        /*001e*/ 	.short	0x00a8


	//----- nvinfo : EIATTR_NUM_BARRIERS
	.align		4
        /*0020*/ 	.byte	0x02, 0x4c
        /*0022*/ 	.byte	0x09
	.zero		1


	//----- nvinfo : EIATTR_EXTERNS
	.align		4
        /*0024*/ 	.byte	0x04, 0x0f
        /*0026*/ 	.short	(.L_493 - .L_492)


	//   ....[0]....
	.align		4
.L_492:
        /*0028*/ 	.word	index@(__assertfail)


	//----- nvinfo : EIATTR_ANNOTATIONS
	.align		4
.L_493:
        /*002c*/ 	.byte	0x04, 0x55
        /*002e*/ 	.short	(.L_495 - .L_494)


	//   ....[0]....
.L_494:
        /* <DEDUP_REMOVED lines=32> */


	//----- nvinfo : EIATTR_MERCURY_ISA_VERSION
	.align		4
.L_495:
        /*0220*/ 	.byte	0x03, 0x5f
        /*0222*/ 	.short	0x0101


	//----- nvinfo : EIATTR_UNUSED_LOAD_BYTE_OFFSET
	.align		4
        /*0224*/ 	.byte	0x04, 0x44
        /*0226*/ 	.short	(.L_497 - .L_496)


	//   ....[0]....
.L_496:
        /*0228*/ 	.word	0x00000a40
        /*022c*/ 	.word	0x0000fff0


	//   ....[1]....
        /*0230*/ 	.word	0x0000d5f0
        /*0234*/ 	.word	0x0000fff0


	//----- nvinfo : EIATTR_INT_WARP_WIDE_INSTR_OFFSETS
	.align		4
.L_497:
        /*0238*/ 	.byte	0x04, 0x31
        /*023a*/ 	.short	(.L_499 - .L_498)


	//   ....[0]....
.L_498:
        /*023c*/ 	.word	0x00000160


	//   ....[1]....
        /*0240*/ 	.word	0x000001a0


	//   ....[2]....
        /*0244*/ 	.word	0x00000210


	//   ....[3]....
        /*0248*/ 	.word	0x000116f0


	//   ....[4]....
        /*024c*/ 	.word	0x00011790


	//   ....[5]....
        /*0250*/ 	.word	0x00011ca0


	//   ....[6]....
        /*0254*/ 	.word	0x00011d20


	//   ....[7]....
        /*0258*/ 	.word	0x00011e30


	//   ....[8]....
        /*025c*/ 	.word	0x00011f20


	//   ....[9]....
        /*0260*/ 	.word	0x00012010


	//   ....[10]....
        /*0264*/ 	.word	0x000146f0


	//   ....[11]....
        /*0268*/ 	.word	0x00014790


	//----- nvinfo : EIATTR_COOP_GROUP_MASK_REGIDS
	.align		4
.L_499:
        /*026c*/ 	.byte	0x04, 0x29
        /*026e*/ 	.short	(.L_501 - .L_500)


	//   ....[0]....
.L_500:
        /*0270*/ 	.word	0xffffffff


	//   ....[1]....
        /*0274*/ 	.word	0xffffffff


	//   ....[2]....
        /*0278*/ 	.word	0xffffffff


	//   ....[3]....
        /*027c*/ 	.word	0xffffffff


	//   ....[4]....
        /*0280*/ 	.word	0xffffffff


	//   ....[5]....
        /*0284*/ 	.word	0xffffffff


	//   ....[6]....
        /*0288*/ 	.word	0xffffffff


	//   ....[7]....
        /*028c*/ 	.word	0xffffffff


	//   ....[8]....
        /*0290*/ 	.word	0xffffffff


	//   ....[9]....
        /*0294*/ 	.word	0xffffffff


	//   ....[10]....
        /*0298*/ 	.word	0xffffffff


	//   ....[11]....
        /*029c*/ 	.word	0xffffffff


	//   ....[12]....
        /*02a0*/ 	.word	0xffffffff


	//   ....[13]....
        /*02a4*/ 	.word	0xffffffff


	//   ....[14]....
        /*02a8*/ 	.word	0xffffffff


	//   ....[15]....
        /*02ac*/ 	.word	0xffffffff


	//   ....[16]....
        /*02b0*/ 	.word	0xffffffff


	//   ....[17]....
        /*02b4*/ 	.word	0xffffffff


	//   ....[18]....
        /*02b8*/ 	.word	0xffffffff


	//   ....[19]....
        /*02bc*/ 	.word	0xffffffff


	//   ....[20]....
        /*02c0*/ 	.word	0xffffffff


	//   ....[21]....
        /*02c4*/ 	.word	0xffffffff


	//   ....[22]....
        /*02c8*/ 	.word	0xffffffff


	//   ....[23]....
        /*02cc*/ 	.word	0xffffffff


	//   ....[24]....
        /*02d0*/ 	.word	0xffffffff


	//   ....[25]....
        /*02d4*/ 	.word	0xffffffff


	//   ....[26]....
        /*02d8*/ 	.word	0xffffffff


	//   ....[27]....
        /*02dc*/ 	.word	0xffffffff


	//   ....[28]....
        /*02e0*/ 	.word	0xffffffff


	//   ....[29]....
        /*02e4*/ 	.word	0xffffffff


	//   ....[30]....
        /*02e8*/ 	.word	0xffffffff


	//   ....[31]....
        /*02ec*/ 	.word	0xffffffff


	//   ....[32]....
        /*02f0*/ 	.word	0xffffffff


	//   ....[33]....
        /*02f4*/ 	.word	0xffffffff


	//   ....[34]....
        /*02f8*/ 	.word	0xffffffff


	//   ....[35]....
        /*02fc*/ 	.word	0xffffffff


	//   ....[36]....
        /*0300*/ 	.word	0xffffffff


	//   ....[37]....
        /*0304*/ 	.word	0xffffffff


	//   ....[38]....
        /*0308*/ 	.word	0xffffffff


	//   ....[39]....
        /*030c*/ 	.word	0xffffffff


	//   ....[40]....
        /*0310*/ 	.word	0xffffffff


	//   ....[41]....
        /*0314*/ 	.word	0xffffffff


	//   ....[42]....
        /*0318*/ 	.word	0xffffffff


	//   ....[43]....
        /*031c*/ 	.word	0xffffffff


	//   ....[44]....
        /*0320*/ 	.word	0xffffffff


	//   ....[45]....
        /*0324*/ 	.word	0xffffffff


	//   ....[46]....
        /*0328*/ 	.word	0xffffffff


	//   ....[47]....
        /*032c*/ 	.word	0xffffffff


	//   ....[48]....
        /*0330*/ 	.word	0xffffffff


	//   ....[49]....
        /*0334*/ 	.word	0xffffffff


	//   ....[50]....
        /*0338*/ 	.word	0xffffffff


	//   ....[51]....
        /*033c*/ 	.word	0xffffffff


	//   ....[52]....
        /*0340*/ 	.word	0xffffffff


	//   ....[53]....
        /*0344*/ 	.word	0xffffffff


	//   ....[54]....
        /*0348*/ 	.word	0xffffffff


	//   ....[55]....
        /*034c*/ 	.word	0xffffffff


	//   ....[56]....
        /*0350*/ 	.word	0xffffffff


	//   ....[57]....
        /*0354*/ 	.word	0xffffffff


	//   ....[58]....
        /*0358*/ 	.word	0xffffffff


	//   ....[59]....
        /*035c*/ 	.word	0xffffffff


	//   ....[60]....
        /*0360*/ 	.word	0xffffffff


	//   ....[61]....
        /*0364*/ 	.word	0xffffffff


	//   ....[62]....
        /*0368*/ 	.word	0x0500000f


	//   ....[63]....
        /*036c*/ 	.word	0x0500000f


	//   ....[64]....
        /*0370*/ 	.word	0x0500000f


	//   ....[65]....
        /*0374*/ 	.word	0x0500000f


	//   ....[66]....
        /*0378*/ 	.word	0x0500000f


	//   ....[67]....
        /*037c*/ 	.word	0x0500000f


	//   ....[68]....
        /*0380*/ 	.word	0x0500000f


	//   ....[69]....
        /*0384*/ 	.word	0x0500000f


	//   ....[70]....
        /*0388*/ 	.word	0x0500000f


	//   ....[71]....
        /*038c*/ 	.word	0x0500000f


	//   ....[72]....
        /*0390*/ 	.word	0x0500000f


	//   ....[73]....
        /*0394*/ 	.word	0x0500000f


	//   ....[74]....
        /*0398*/ 	.word	0x0500000f


	//   ....[75]....
        /*039c*/ 	.word	0x0500000f


	//   ....[76]....
        /*03a0*/ 	.word	0x0500000f


	//   ....[77]....
        /*03a4*/ 	.word	0x0500000f


	//   ....[78]....
        /*03a8*/ 	.word	0x0500000f


	//   ....[79]....
        /*03ac*/ 	.word	0x0500000f


	//   ....[80]....
        /*03b0*/ 	.word	0x0500000f


	//----- nvinfo : EIATTR_COOP_GROUP_INSTR_OFFSETS
	.align		4
.L_501:
        /*03b4*/ 	.byte	0x04, 0x28
        /*03b6*/ 	.short	(.L_503 - .L_502)


	//   ....[0]....
.L_502:
        /*03b8*/ 	.word	0x00000060


	//   ....[1]....
        /*03bc*/ 	.word	0x00000170


	//   ....[2]....
        /*03c0*/ 	.word	0x000001c0


	//   ....[3]....
        /*03c4*/ 	.word	0x000003f0


	//   ....[4]....
        /*03c8*/ 	.word	0x00000550


	//   ....[5]....
        /*03cc*/ 	.word	0x00000670


	//   ....[6]....
        /*03d0*/ 	.word	0x000007d0


	//   ....[7]....
        /*03d4*/ 	.word	0x00001a30


	//   ....[8]....
        /*03d8*/ 	.word	0x00003620


	//   ....[9]....
        /*03dc*/ 	.word	0x00003730


	//   ....[10]....
        /*03e0*/ 	.word	0x00003ad0


	//   ....[11]....
        /*03e4*/ 	.word	0x00003b50


	//   ....[12]....
        /*03e8*/ 	.word	0x00006640


	//   ....[13]....
        /*03ec*/ 	.word	0x00006740


	//   ....[14]....
        /*03f0*/ 	.word	0x00006b00


	//   ....[15]....
        /*03f4*/ 	.word	0x00006b50


	//   ....[16]....
        /*03f8*/ 	.word	0x00008b10


	//   ....[17]....
        /*03fc*/ 	.word	0x00008c00


	//   ....[18]....
        /*0400*/ 	.word	0x00008e30


	//   ....[19]....
        /*0404*/ 	.word	0x00008eb0


	//   ....[20]....
        /*0408*/ 	.word	0x0000b4b0


	//   ....[21]....
        /*040c*/ 	.word	0x0000b5b0


	//   ....[22]....
        /*0410*/ 	.word	0x0000b950


	//   ....[23]....
        /*0414*/ 	.word	0x0000b9d0


	//   ....[24]....
        /*0418*/ 	.word	0x0000c980


	//   ....[25]....
        /*041c*/ 	.word	0x0000c9c0


	//   ....[26]....
        /*0420*/ 	.word	0x0000cb10


	//   ....[27]....
        /*0424*/ 	.word	0x0000cb20


	//   ....[28]....
        /*0428*/ 	.word	0x00010210


	//   ....[29]....
        /*042c*/ 	.word	0x000103a0


	//   ....[30]....
        /*0430*/ 	.word	0x000103d0


	//   ....[31]....
        /*0434*/ 	.word	0x00010410


	//   ....[32]....
        /*0438*/ 	.word	0x00010480


	//   ....[33]....
        /*043c*/ 	.word	0x000104e0


	//   ....[34]....
        /*0440*/ 	.word	0x00010520


	//   ....[35]....
        /*0444*/ 	.word	0x000106d0


	//   ....[36]....
        /*0448*/ 	.word	0x00010730


	//   ....[37]....
        /*044c*/ 	.word	0x00010770


	//   ....[38]....
        /*0450*/ 	.word	0x000107b0


	//   ....[39]....
        /*0454*/ 	.word	0x000107e0


	//   ....[40]....
        /*0458*/ 	.word	0x00010810


	//   ....[41]....
        /*045c*/ 	.word	0x000108b0


	//   ....[42]....
        /*0460*/ 	.word	0x00010910


	//   ....[43]....
        /*0464*/ 	.word	0x000109a0


	//   ....[44]....
        /*0468*/ 	.word	0x00014c40


	//   ....[45]....
        /*046c*/ 	.word	0x00014c50


	//   ....[46]....
        /*0470*/ 	.word	0x00014d70


	//   ....[47]....
        /*0474*/ 	.word	0x00014dd0


	//   ....[48]....
        /*0478*/ 	.word	0x00014e10


	//   ....[49]....
        /*047c*/ 	.word	0x00014e50


	//   ....[50]....
        /*0480*/ 	.word	0x00014e80


	//   ....[51]....
        /*0484*/ 	.word	0x00014eb0


	//   ....[52]....
        /*0488*/ 	.word	0x00015050


	//   ....[53]....
        /*048c*/ 	.word	0x000150b0


	//   ....[54]....
        /*0490*/ 	.word	0x000150f0


	//   ....[55]....
        /*0494*/ 	.word	0x00015130


	//   ....[56]....
        /*0498*/ 	.word	0x00015160


	//   ....[57]....
        /*049c*/ 	.word	0x00015190


	//   ....[58]....
        /*04a0*/ 	.word	0x00015250


	//   ....[59]....
        /*04a4*/ 	.word	0x00015270


	//   ....[60]....
        /*04a8*/ 	.word	0x000152e0


	//   ....[61]....
        /*04ac*/ 	.word	0x00015980


	//   ....[62]....
        /*04b0*/ 	.word	0x00016030


	//   ....[63]....
        /*04b4*/ 	.word	0x00016450


	//   ....[64]....
        /*04b8*/ 	.word	0x000164e0


	//   ....[65]....
        /*04bc*/ 	.word	0x00016580


	//   ....[66]....
        /*04c0*/ 	.word	0x00016630


	//   ....[67]....
        /*04c4*/ 	.word	0x000166b0


	//   ....[68]....
        /*04c8*/ 	.word	0x00016730


	//   ....[69]....
        /*04cc*/ 	.word	0x000167b0


	//   ....[70]....
        /*04d0*/ 	.word	0x00016830


	//   ....[71]....
        /*04d4*/ 	.word	0x000168c0


	//   ....[72]....
        /*04d8*/ 	.word	0x00016970


	//   ....[73]....
        /*04dc*/ 	.word	0x000169f0


	//   ....[74]....
        /*04e0*/ 	.word	0x00016a70


	//   ....[75]....
        /*04e4*/ 	.word	0x00016af0


	//   ....[76]....
        /*04e8*/ 	.word	0x00016b70


	//   ....[77]....
        /*04ec*/ 	.word	0x00016be0


	//   ....[78]....
        /*04f0*/ 	.word	0x00016c80


	//   ....[79]....
        /*04f4*/ 	.word	0x00016d10


	//   ....[80]....
        /*04f8*/ 	.word	0x00016e40


	//----- nvinfo : EIATTR_REG_RECONFIG
	.align		4
.L_503:
        /*04fc*/ 	.byte	0x01, 0x54
	.zero		2


	//----- nvinfo : EIATTR_SYSCALL_OFFSETS
	.align		4
        /*0500*/ 	.byte	0x04, 0x46
        /*0502*/ 	.short	(.L_505 - .L_504)


	//   ....[0]....
.L_504:
        /*0504*/ 	.word	0x00001c10


	//   ....[1]....
        /*0508*/ 	.word	0x00011920


	//   ....[2]....
        /*050c*/ 	.word	0x00011a60


	//   ....[3]....
        /*0510*/ 	.word	0x00011b60


	//----- nvinfo : EIATTR_MBARRIER_INSTR_OFFSETS
	.align		4
.L_505:
        /*0514*/ 	.byte	0x04, 0x39
        /*0516*/ 	.short	(.L_507 - .L_506)


	//   ....[0]....
.L_506:
        /*0518*/ 	.word	0x000002a0
        /*051c*/ 	.word	0x000000ff
        /*0520*/ 	.word	0x00030800
        /*0524*/ 	.short	0x0100
        /*0526*/ 	.byte	0x08
	.zero		1


	//   ....[1]....
        /*0528*/ 	.word	0x000002b0
        /*052c*/ 	.word	0x000000ff
        /*0530*/ 	.word	0x00030820
        /*0534*/ 	.short	0x0100
        /*0536*/ 	.byte	0x08
	.zero		1


	//   ....[2]....
        /*0538*/ 	.word	0x000003a0
        /*053c*/ 	.word	0x000000ff
        /*0540*/ 	.word	0x00030830
        /*0544*/ 	.short	0x0100
        /*0546*/ 	.byte	0x08
	.zero		1


	//   ....[3]....
        /*0548*/ 	.word	0x000003b0
        /*054c*/ 	.word	0x000000ff
        /*0550*/ 	.word	0x00030840
        /*0554*/ 	.short	0x0100
        /*0556*/ 	.byte	0x08
	.zero		1


	//   ....[4]....
        /*0558*/ 	.word	0x000003c0
        /*055c*/ 	.word	0x000000ff
        /*0560*/ 	.word	0x00030838
        /*0564*/ 	.short	0x0100
        /*0566*/ 	.byte	0x08
	.zero		1


	//   ....[5]....
        /*0568*/ 	.word	0x000003d0
        /*056c*/ 	.word	0x000000ff
        /*0570*/ 	.word	0x00030848
        /*0574*/ 	.short	0x0100
        /*0576*/ 	.byte	0x08
	.zero		1


	//   ....[6]....
        /*0578*/ 	.word	0x00000500
        /*057c*/ 	.word	0x000000ff
        /*0580*/ 	.word	0x00030850
        /*0584*/ 	.short	0x0100
        /*0586*/ 	.byte	0x08
	.zero		1


	//   ....[7]....
        /*0588*/ 	.word	0x00000510
        /*058c*/ 	.word	0x000000ff
        /*0590*/ 	.word	0x00030860
        /*0594*/ 	.short	0x0100
        /*0596*/ 	.byte	0x08
	.zero		1


	//   ....[8]....
        /*0598*/ 	.word	0x00000520
        /*059c*/ 	.word	0x000000ff
        /*05a0*/ 	.word	0x00030858
        /*05a4*/ 	.short	0x0100
        /*05a6*/ 	.byte	0x08
	.zero		1


	//   ....[9]....
        /*05a8*/ 	.word	0x00000530
        /*05ac*/ 	.word	0x000000ff
        /*05b0*/ 	.word	0x00030868
        /*05b4*/ 	.short	0x0100
        /*05b6*/ 	.byte	0x08
	.zero		1


	//   ....[10]....
        /*05b8*/ 	.word	0x00000620
        /*05bc*/ 	.word	0x000000ff
        /*05c0*/ 	.word	0x00030870
        /*05c4*/ 	.short	0x0100
        /*05c6*/ 	.byte	0x06
	.zero		1


	//   ....[11]....
        /*05c8*/ 	.word	0x00000630
        /*05cc*/ 	.word	0x000000ff
        /*05d0*/ 	.word	0x00030880
        /*05d4*/ 	.short	0x0100
        /*05d6*/ 	.byte	0x06
	.zero		1


	//   ....[12]....
        /*05d8*/ 	.word	0x00000640
        /*05dc*/ 	.word	0x000000ff
        /*05e0*/ 	.word	0x00030878
        /*05e4*/ 	.short	0x0100
        /*05e6*/ 	.byte	0x06
	.zero		1


	//   ....[13]....
        /*05e8*/ 	.word	0x00000650
        /*05ec*/ 	.word	0x000000ff
        /*05f0*/ 	.word	0x00030888
        /*05f4*/ 	.short	0x0100
        /*05f6*/ 	.byte	0x06
	.zero		1


	//   ....[14]....
        /*05f8*/ 	.word	0x00000780
        /*05fc*/ 	.word	0x000000ff
        /*0600*/ 	.word	0x00030890
        /*0604*/ 	.short	0x0100
        /*0606*/ 	.byte	0x08
	.zero		1


	//   ....[15]....
        /*0608*/ 	.word	0x00000790
        /*060c*/ 	.word	0x000000ff
        /*0610*/ 	.word	0x000308a0
        /*0614*/ 	.short	0x0100
        /*0616*/ 	.byte	0x08
	.zero		1


	//   ....[16]....
        /*0618*/ 	.word	0x000007a0
        /*061c*/ 	.word	0x000000ff
        /*0620*/ 	.word	0x00030898
        /*0624*/ 	.short	0x0100
        /*0626*/ 	.byte	0x08
	.zero		1


	//   ....[17]....
        /*0628*/ 	.word	0x000007b0
        /*062c*/ 	.word	0x000000ff
        /*0630*/ 	.word	0x000308a8
        /*0634*/ 	.short	0x0100
        /*0636*/ 	.byte	0x08
	.zero		1


	//   ....[18]....
        /*0638*/ 	.word	0x000008e0
        /*063c*/ 	.word	0x000000ff
        /*0640*/ 	.word	0x000308b0
        /*0644*/ 	.short	0x0100
        /*0646*/ 	.byte	0x08
	.zero		1


	//   ....[19]....
        /*0648*/ 	.word	0x000008f0
        /*064c*/ 	.word	0x000000ff
        /*0650*/ 	.word	0x000308c0
        /*0654*/ 	.short	0x0100
        /*0656*/ 	.byte	0x08
	.zero		1


	//   ....[20]....
        /*0658*/ 	.word	0x00000900
        /*065c*/ 	.word	0x000000ff
        /*0660*/ 	.word	0x000308b8
        /*0664*/ 	.short	0x0100
        /*0666*/ 	.byte	0x08
	.zero		1


	//   ....[21]....
        /*0668*/ 	.word	0x00000910
        /*066c*/ 	.word	0x000000ff
        /*0670*/ 	.word	0x000308c8
        /*0674*/ 	.short	0x0100
        /*0676*/ 	.byte	0x08
	.zero		1


	//   ....[22]....
        /*0678*/ 	.word	0x00001cb0
        /*067c*/ 	.word	0x000000ff
        /*0680*/ 	.word	0x00030800
        /*0684*/ 	.short	0x010a
        /*0686*/ 	.byte	0x27
	.zero		1


	//   ....[23]....
        /*0688*/ 	.word	0x00001d30
        /*068c*/ 	.word	0x00000005
        /*0690*/ 	.word	0x00030830
        /*0694*/ 	.short	0x010a
        /*0696*/ 	.byte	0x3f
	.zero		1


	//   ....[24]....
        /*0698*/ 	.word	0x00001d90
        /*069c*/ 	.word	0x00000005
        /*06a0*/ 	.word	0x00030830
        /*06a4*/ 	.short	0x010a
        /*06a6*/ 	.byte	0x3f
	.zero		1


	//   ....[25]....
        /*06a8*/ 	.word	0x000028f0
        /*06ac*/ 	.word	0x00000000
        /*06b0*/ 	.word	0x00000000
        /*06b4*/ 	.short	0x0101
        /*06b6*/ 	.byte	0x3f
	.zero		1


	//   ....[26]....
        /*06b8*/ 	.word	0x00004850
        /*06bc*/ 	.word	0x000000ff
        /*06c0*/ 	.word	0x00030830
        /*06c4*/ 	.short	0x010a
        /*06c6*/ 	.byte	0x06
	.zero		1


	//   ....[27]....
        /*06c8*/ 	.word	0x00004890
        /*06cc*/ 	.word	0x000000ff
        /*06d0*/ 	.word	0x00030830
        /*06d4*/ 	.short	0x010a
        /*06d6*/ 	.byte	0x06
	.zero		1


	//   ....[28]....
        /*06d8*/ 	.word	0x00005710
        /*06dc*/ 	.word	0x000000ff
        /*06e0*/ 	.word	0x00030850
        /*06e4*/ 	.short	0x010a
        /*06e6*/ 	.byte	0x0e
	.zero		1


	//   ....[29]....
        /*06e8*/ 	.word	0x00005750
        /*06ec*/ 	.word	0x000000ff
        /*06f0*/ 	.word	0x00030850
        /*06f4*/ 	.short	0x010a
        /*06f6*/ 	.byte	0x0e
	.zero		1


	//   ....[30]....
        /*06f8*/ 	.word	0x00005d30
        /*06fc*/ 	.word	0x00000098
        /*0700*/ 	.word	0x00000000
        /*0704*/ 	.short	0x0101
        /*0706*/ 	.byte	0x3f
	.zero		1


	//   ....[31]....
        /*0708*/ 	.word	0x00006f30
        /*070c*/ 	.word	0x0000009d
        /*0710*/ 	.word	0x00000000
        /*0714*/ 	.short	0x0101
        /*0716*/ 	.byte	0x3f
	.zero		1


	//   ....[32]....
        /*0718*/ 	.word	0x00007580
        /*071c*/ 	.word	0x000000ff
        /*0720*/ 	.word	0x00030830
        /*0724*/ 	.short	0x010a
        /*0726*/ 	.byte	0x06
	.zero		1


	//   ....[33]....
        /*0728*/ 	.word	0x000075c0
        /*072c*/ 	.word	0x000000ff
        /*0730*/ 	.word	0x00030830
        /*0734*/ 	.short	0x010a
        /*0736*/ 	.byte	0x06
	.zero		1


	//   ....[34]....
        /*0738*/ 	.word	0x00008440
        /*073c*/ 	.word	0x000000ff
        /*0740*/ 	.word	0x00030850
        /*0744*/ 	.short	0x010a
        /*0746*/ 	.byte	0x0e
	.zero		1


	//   ....[35]....
        /*0748*/ 	.word	0x00008480
        /*074c*/ 	.word	0x000000ff
        /*0750*/ 	.word	0x00030850
        /*0754*/ 	.short	0x010a
        /*0756*/ 	.byte	0x0e
	.zero		1


	//   ....[36]....
        /*0758*/ 	.word	0x000091d0
        /*075c*/ 	.word	0x00000099
        /*0760*/ 	.word	0x00000000
        /*0764*/ 	.short	0x0101
        /*0766*/ 	.byte	0x3f
	.zero		1


	//   ....[37]....
        /*0768*/ 	.word	0x00009260
        /*076c*/ 	.word	0x0000009b
        /*0770*/ 	.word	0x00000000
        /*0774*/ 	.short	0x0101
        /*0776*/ 	.byte	0x3f
	.zero		1


	//   ....[38]....
        /*0778*/ 	.word	0x000096c0
        /*077c*/ 	.word	0x000000ff
        /*0780*/ 	.word	0x00030830
        /*0784*/ 	.short	0x010a
        /*0786*/ 	.byte	0x06
	.zero		1


	//   ....[39]....
        /*0788*/ 	.word	0x00009700
        /*078c*/ 	.word	0x000000ff
        /*0790*/ 	.word	0x00030830
        /*0794*/ 	.short	0x010a
        /*0796*/ 	.byte	0x06
	.zero		1


	//   ....[40]....
        /*0798*/ 	.word	0x0000a580
        /*079c*/ 	.word	0x000000ff
        /*07a0*/ 	.word	0x00030850
        /*07a4*/ 	.short	0x010a
        /*07a6*/ 	.byte	0x0e
	.zero		1


	//   ....[41]....
        /*07a8*/ 	.word	0x0000a5c0
        /*07ac*/ 	.word	0x000000ff
        /*07b0*/ 	.word	0x00030850
        /*07b4*/ 	.short	0x010a
        /*07b6*/ 	.byte	0x0e
	.zero		1


	//   ....[42]....
        /*07b8*/ 	.word	0x0000ab10
        /*07bc*/ 	.word	0x00000004
        /*07c0*/ 	.word	0x00000000
        /*07c4*/ 	.short	0x0101
        /*07c6*/ 	.byte	0x3f
	.zero		1


	//   ....[43]....
        /*07c8*/ 	.word	0x0000bd40
        /*07cc*/ 	.word	0x0000009d
        /*07d0*/ 	.word	0x00000000
        /*07d4*/ 	.short	0x0101
        /*07d6*/ 	.byte	0x3f
	.zero		1


	//   ....[44]....
        /*07d8*/ 	.word	0x0000c8f0
        /*07dc*/ 	.word	0x000000ff
        /*07e0*/ 	.word	0x00030850
        /*07e4*/ 	.short	0x010a
        /*07e6*/ 	.byte	0x05
	.zero		1


	//   ....[45]....
        /*07e8*/ 	.word	0x0000c930
        /*07ec*/ 	.word	0x000000ff
        /*07f0*/ 	.word	0x00030850
        /*07f4*/ 	.short	0x010a
        /*07f6*/ 	.byte	0x05
	.zero		1


	//   ....[46]....
        /*07f8*/ 	.word	0x0000d1e0
        /*07fc*/ 	.word	0x00000010
        /*0800*/ 	.word	0x00000000
        /*0804*/ 	.short	0x0101
        /*0806*/ 	.byte	0x3f
	.zero		1


	//   ....[47]....
        /*0808*/ 	.word	0x0000ed70
        /*080c*/ 	.word	0x00000013
        /*0810*/ 	.word	0x00000000
        /*0814*/ 	.short	0x0101
        /*0816*/ 	.byte	0x3f
	.zero		1


	//   ....[48]....
        /*0818*/ 	.word	0x00012360
        /*081c*/ 	.word	0x00000009
        /*0820*/ 	.word	0x00030840
        /*0824*/ 	.short	0x010a
        /*0826*/ 	.byte	0x3f
	.zero		1


	//   ....[49]....
        /*0828*/ 	.word	0x000129d0
        /*082c*/ 	.word	0x0000000a
        /*0830*/ 	.word	0x00030820
        /*0834*/ 	.short	0x010a
        /*0836*/ 	.byte	0x3f
	.zero		1


	//   ....[50]....
        /*0838*/ 	.word	0x00012d20
        /*083c*/ 	.word	0x00000002
        /*0840*/ 	.word	0x00030840
        /*0844*/ 	.short	0x010a
        /*0846*/ 	.byte	0x3f
	.zero		1


	//   ....[51]....
        /*0848*/ 	.word	0x00013070
        /*084c*/ 	.word	0x00000003
        /*0850*/ 	.word	0x00000060
        /*0854*/ 	.short	0x010a
        /*0856*/ 	.byte	0x3f
	.zero		1


	//   ....[52]....
        /*0858*/ 	.word	0x00013710
        /*085c*/ 	.word	0x00000002
        /*0860*/ 	.word	0x00030840
        /*0864*/ 	.short	0x010a
        /*0866*/ 	.byte	0x3f
	.zero		1


	//   ....[53]....
        /*0868*/ 	.word	0x00013a60
        /*086c*/ 	.word	0x00000003
        /*0870*/ 	.word	0x00000060
        /*0874*/ 	.short	0x010a
        /*0876*/ 	.byte	0x3f
	.zero		1


	//   ....[54]....
        /*0878*/ 	.word	0x00013fe0
        /*087c*/ 	.word	0x00000002
        /*0880*/ 	.word	0x00030840
        /*0884*/ 	.short	0x010a
        /*0886*/ 	.byte	0x3f
	.zero		1


	//   ....[55]....
        /*0888*/ 	.word	0x00014330
        /*088c*/ 	.word	0x00000002
        /*0890*/ 	.word	0x00000060
        /*0894*/ 	.short	0x010a
        /*0896*/ 	.byte	0x3f
	.zero		1


	//   ....[56]....
        /*0898*/ 	.word	0x00014850
        /*089c*/ 	.word	0x00000003
        /*08a0*/ 	.word	0x00030860
        /*08a4*/ 	.short	0x010a
        /*08a6*/ 	.byte	0x3f
	.zero		1


	//   ....[57]....
        /*08a8*/ 	.word	0x00015900
        /*08ac*/ 	.word	0x00000000
        /*08b0*/ 	.word	0x00030820
        /*08b4*/ 	.short	0x010a
        /*08b6*/ 	.byte	0x3f
	.zero		1


	//   ....[58]....
        /*08b8*/ 	.word	0x00015ae0
        /*08bc*/ 	.word	0x00000006
        /*08c0*/ 	.word	0x00000000
        /*08c4*/ 	.short	0x010a
        /*08c6*/ 	.byte	0x3f
	.zero		1


	//   ....[59]....
        /*08c8*/ 	.word	0x00015b50
        /*08cc*/ 	.word	0x00000007
        /*08d0*/ 	.word	0x00000000
        /*08d4*/ 	.short	0x010a
        /*08d6*/ 	.byte	0x3f
	.zero		1


	//   ....[60]....
        /*08d8*/ 	.word	0x00015bc0
        /*08dc*/ 	.word	0x00000004
        /*08e0*/ 	.word	0x00000000
        /*08e4*/ 	.short	0x010a
        /*08e6*/ 	.byte	0x3f
	.zero		1


	//   ....[61]....
        /*08e8*/ 	.word	0x00015bf0
        /*08ec*/ 	.word	0x00000003
        /*08f0*/ 	.word	0x00000000
        /*08f4*/ 	.short	0x010a
        /*08f6*/ 	.byte	0x3f
	.zero		1


	//   ....[62]....
        /*08f8*/ 	.word	0x00015c60
        /*08fc*/ 	.word	0x00000003
        /*0900*/ 	.word	0x00030800
        /*0904*/ 	.short	0x010a
        /*0906*/ 	.byte	0x3f
	.zero		1


	//   ....[63]....
        /*0908*/ 	.word	0x00015cb0
        /*090c*/ 	.word	0x00000005
        /*0910*/ 	.word	0x00030830
        /*0914*/ 	.short	0x010a
        /*0916*/ 	.byte	0x3f
	.zero		1


	//   ....[64]....
        /*0918*/ 	.word	0x00015d10
        /*091c*/ 	.word	0x00000099
        /*0920*/ 	.word	0x00030830
        /*0924*/ 	.short	0x010a
        /*0926*/ 	.byte	0x3f
	.zero		1


	//   ....[65]....
        /*0928*/ 	.word	0x00015d70
        /*092c*/ 	.word	0x000000db
        /*0930*/ 	.word	0x00030850
        /*0934*/ 	.short	0x010a
        /*0936*/ 	.byte	0x3f
	.zero		1


	//   ....[66]....
        /*0938*/ 	.word	0x00015dd0
        /*093c*/ 	.word	0x00000005
        /*0940*/ 	.word	0x00030830
        /*0944*/ 	.short	0x010a
        /*0946*/ 	.byte	0x3f
	.zero		1


	//   ....[67]....
        /*0948*/ 	.word	0x00015e30
        /*094c*/ 	.word	0x00000005
        /*0950*/ 	.word	0x00030850
        /*0954*/ 	.short	0x010a
        /*0956*/ 	.byte	0x3f
	.zero		1


	//   ....[68]....
        /*0958*/ 	.word	0x00015e90
        /*095c*/ 	.word	0x00000005
        /*0960*/ 	.word	0x00030830
        /*0964*/ 	.short	0x010a
        /*0966*/ 	.byte	0x3f
	.zero		1


	//   ....[69]....
        /*0968*/ 	.word	0x00015ef0
        /*096c*/ 	.word	0x00000005
        /*0970*/ 	.word	0x00030850
        /*0974*/ 	.short	0x010a
        /*0976*/ 	.byte	0x3f
	.zero		1


	//   ....[70]....
        /*0978*/ 	.word	0x00015f50
        /*097c*/ 	.word	0x00000003
        /*0980*/ 	.word	0x00030850
        /*0984*/ 	.short	0x010a
        /*0986*/ 	.byte	0x3f
	.zero		1


	//   ....[71]....
        /*0988*/ 	.word	0x000160f0
        /*098c*/ 	.word	0x00000009
        /*0990*/ 	.word	0x00030840
        /*0994*/ 	.short	0x010a
        /*0996*/ 	.byte	0x3f
	.zero		1


	//   ....[72]....
        /*0998*/ 	.word	0x00016170
        /*099c*/ 	.word	0x00000008
        /*09a0*/ 	.word	0x00030820
        /*09a4*/ 	.short	0x010a
        /*09a6*/ 	.byte	0x3f
	.zero		1


	//   ....[73]....
        /*09a8*/ 	.word	0x000161c0
        /*09ac*/ 	.word	0x00000002
        /*09b0*/ 	.word	0x00030840
        /*09b4*/ 	.short	0x010a
        /*09b6*/ 	.byte	0x3f
	.zero		1


	//   ....[74]....
        /*09b8*/ 	.word	0x00016210
        /*09bc*/ 	.word	0x00000003
        /*09c0*/ 	.word	0x00000060
        /*09c4*/ 	.short	0x010a
        /*09c6*/ 	.byte	0x3f
	.zero		1


	//   ....[75]....
        /*09c8*/ 	.word	0x00016260
        /*09cc*/ 	.word	0x00000002
        /*09d0*/ 	.word	0x00030840
        /*09d4*/ 	.short	0x010a
        /*09d6*/ 	.byte	0x3f
	.zero		1


	//   ....[76]....
        /*09d8*/ 	.word	0x000162b0
        /*09dc*/ 	.word	0x00000003
        /*09e0*/ 	.word	0x00000060
        /*09e4*/ 	.short	0x010a
        /*09e6*/ 	.byte	0x3f
	.zero		1


	//   ....[77]....
        /*09e8*/ 	.word	0x00016300
        /*09ec*/ 	.word	0x00000002
        /*09f0*/ 	.word	0x00030840
        /*09f4*/ 	.short	0x010a
        /*09f6*/ 	.byte	0x3f
	.zero		1


	//   ....[78]....
        /*09f8*/ 	.word	0x00016350
        /*09fc*/ 	.word	0x00000002
        /*0a00*/ 	.word	0x00000060
        /*0a04*/ 	.short	0x010a
        /*0a06*/ 	.byte	0x3f
	.zero		1


	//   ....[79]....
        /*0a08*/ 	.word	0x000163a0
        /*0a0c*/ 	.word	0x00000003
        /*0a10*/ 	.word	0x00030860
        /*0a14*/ 	.short	0x010a
        /*0a16*/ 	.byte	0x3f
	.zero		1


	//   ....[80]....
        /*0a18*/ 	.word	0x00016d60
        /*0a1c*/ 	.word	0x00000000
        /*0a20*/ 	.word	0x00030820
        /*0a24*/ 	.short	0x010a
        /*0a26*/ 	.byte	0x3f
	.zero		1


	//   ....[81]....
        /*0a28*/ 	.word	0x00016f00
        /*0a2c*/ 	.word	0x00000006
        /*0a30*/ 	.word	0x00000000
        /*0a34*/ 	.short	0x010a
        /*0a36*/ 	.byte	0x3f
	.zero		1


	//   ....[82]....
        /*0a38*/ 	.word	0x00016f50
        /*0a3c*/ 	.word	0x00000007
        /*0a40*/ 	.word	0x00000000
        /*0a44*/ 	.short	0x010a
        /*0a46*/ 	.byte	0x3f
	.zero		1


	//   ....[83]....
        /*0a48*/ 	.word	0x00016fa0
        /*0a4c*/ 	.word	0x00000004
        /*0a50*/ 	.word	0x00000000
        /*0a54*/ 	.short	0x010a
        /*0a56*/ 	.byte	0x3f
	.zero		1


	//----- nvinfo : EIATTR_NUM_MBARRIERS
	.align		4
.L_507:
        /*0a58*/ 	.byte	0x03, 0x38
        /*0a5a*/ 	.short	0x0016


	//----- nvinfo : EIATTR_EXIT_INSTR_OFFSETS
	.align		4
        /*0a5c*/ 	.byte	0x04, 0x1c
        /*0a5e*/ 	.short	(.L_509 - .L_508)


	//   ....[0]....
.L_508:
        /*0a60*/ 	.word	0x00000a80


	//   ....[1]....
        /*0a64*/ 	.word	0x000101d0


	//   ....[2]....
        /*0a68*/ 	.word	0x00010230


	//   ....[3]....
        /*0a6c*/ 	.word	0x00015c40


	//----- nvinfo : EIATTR_MAX_THREADS
	.align		4
.L_509:
        /*0a70*/ 	.byte	0x04, 0x05
        /*0a72*/ 	.short	(.L_511 - .L_510)
.L_510:
        /*0a74*/ 	.word	0x00000180
        /*0a78*/ 	.word	0x00000001
        /*0a7c*/ 	.word	0x00000001


	//----- nvinfo : EIATTR_CRS_STACK_SIZE
	.align		4
.L_511:
        /*0a80*/ 	.byte	0x04, 0x1e
        /*0a82*/ 	.short	(.L_513 - .L_512)
.L_512:
        /*0a84*/ 	.word	0x00000000


	//----- nvinfo : EIATTR_CBANK_PARAM_SIZE
	.align		4
.L_513:
        /*0a88*/ 	.byte	0x03, 0x19
        /*0a8a*/ 	.short	0x0a70


	//----- nvinfo : EIATTR_PARAM_CBANK
	.align		4
        /*0a8c*/ 	.byte	0x04, 0x0a
        /*0a8e*/ 	.short	(.L_515 - .L_514)
	.align		4
.L_514:
        /*0a90*/ 	.word	index@(.nv.constant0._ZN7cutlass13device_kernelIN5flash11enable_sm90INS1_16FlashAttnFwdSm90INS1_25CollectiveMainloopFwdSm90ILi2EN4cute5tupleIJNS5_1CILi1EEES8_S8_EEENS6_IJNS7_ILi128EEENS7_ILi64EEENS7_ILi256EEEEEELi256ENS_6half_tEfNS_4arch4Sm90ELb0ELb1ELb1ELb1ELb0ELb0ELb0ELb1ELb1ELb0ELb0ELb0EEENS1_21CollectiveEpilogueFwdINS6_IJSA_SC_SB_EEES9_SE_SG_Li256ELb1ELb0ELb0ELb0EEENS1_36VarlenDynamicPersistentTileSchedulerILi128ELi64ELi256ELi32ELb0ELb0ELb1ELb1ELb0ELb1EEEEEEEEEvNT_6ParamsE)
        /*0a94*/ 	.short	0x0210
        /*0a96*/ 	.short	0x0a70


	//----- nvinfo : EIATTR_SW_WAR
	.align		4
.L_515:
        /*0a98*/ 	.byte	0x04, 0x36
        /*0a9a*/ 	.short	(.L_517 - .L_516)
.L_516:
        /*0a9c*/ 	.word	0x00000008
.L_517:


//--------------------- .nv.info._ZN7cutlass13device_kernelIN5flash11enable_sm90INS1_16FlashAttnFwdSm90INS1_25CollectiveMainloopFwdSm90ILi2EN4cute5tupleIJNS5_1CILi1EEES8_S8_EEENS6_IJNS7_ILi128EEENS7_ILi64EEENS7_ILi256EEEEEELi256ENS_6half_tEfNS_4arch4Sm90ELb0ELb1ELb1ELb1ELb0ELb1ELb0ELb1ELb1ELb0ELb0ELb0EEENS1_21CollectiveEpilogueFwdINS6_IJSA_SC_SB_EEES9_SE_SG_Li256ELb1ELb0ELb0ELb0EEENS1_36VarlenDynamicPersistentTileSchedulerILi128ELi64ELi256ELi32ELb0ELb0ELb1ELb1ELb0ELb1EEEEEEEEEvNT_6ParamsE --------------------------
	.section	.nv.info._ZN7cutlass13device_kernelIN5flash11enable_sm90INS1_16FlashAttnFwdSm90INS1_25CollectiveMainloopFwdSm90ILi2EN4cute5tupleIJNS5_1CILi1EEES8_S8_EEENS6_IJNS7_ILi128EEENS7_ILi64EEENS7_ILi256EEEEEELi256ENS_6half_tEfNS_4arch4Sm90ELb0ELb1ELb1ELb1ELb0ELb1ELb0ELb1ELb1ELb0ELb0ELb0EEENS1_21CollectiveEpilogueFwdINS6_IJSA_SC_SB_EEES9_SE_SG_Li256ELb1ELb0ELb0ELb0EEENS1_36VarlenDynamicPersistentTileSchedulerILi128ELi64ELi256ELi32ELb0ELb0ELb1ELb1ELb0ELb1EEEEEEEEEvNT_6ParamsE,"",@"SHT_CUDA_INFO"
	.sectionflags	@""
	.align	4


	//----- nvinfo : EIATTR_CUDA_API_VERSION
	.align		4
        /*0000*/ 	.byte	0x04, 0x37
        /*0002*/ 	.short	(.L_519 - .L_518)
.L_518:
        /*0004*/ 	.word	0x00000082


	//----- nvinfo : EIATTR_KPARAM_INFO
	.align		4
.L_519:
        /*0008*/ 	.byte	0x04, 0x17
        /*000a*/ 	.short	(.L_521 - .L_520)
.L_520:
        /*000c*/ 	.word	0x00000000
        /*0010*/ 	.short	0x0000
        /*0012*/ 	.short	0x0070
        /*0014*/ 	.byte	0x00, 0xf0, 0x01, 0x28


	//----- nvinfo : EIATTR_SPARSE_MMA_MASK
	.align		4
.L_521:
        /*0018*/ 	.byte	0x03, 0x50
        /*001a*/ 	.short	0x0000


	//----- nvinfo : EIATTR_MAXREG_COUNT
	.align		4
        /*001c*/ 	.byte	0x03, 0x1b
        /*001e*/ 	.short	0x00a8


	//----- nvinfo : EIATTR_NUM_BARRIERS
	.align		4
        /*0020*/ 	.byte	0x02, 0x4c
        /*0022*/ 	.byte	0x10
	.zero		1


	//----- nvinfo : EIATTR_EXTERNS
	.align		4
        /*0024*/ 	.byte	0x04, 0x0f
        /*0026*/ 	.short	(.L_523 - .L_522)


	//   ....[0]....
	.align		4
.L_522:
        /*0028*/ 	.word	index@(__assertfail)


	//----- nvinfo : EIATTR_ANNOTATIONS
	.align		4
.L_523:
        /*002c*/ 	.byte	0x04, 0x55
        /*002e*/ 	.short	(.L_525 - .L_524)


	//   ....[0]....
.L_524:
        /* <DEDUP_REMOVED lines=129> */


	//----- nvinfo : EIATTR_MERCURY_ISA_VERSION
	.align		4
.L_525:
        /*0830*/ 	.byte	0x03, 0x5f
        /*0832*/ 	.short	0x0101


	//----- nvinfo : EIATTR_UNUSED_LOAD_BYTE_OFFSET
	.align		4
        /*0834*/ 	.byte	0x04, 0x44
        /*0836*/ 	.short	(.L_527 - .L_526)


	//   ....[0]....
.L_526:
        /*0838*/ 	.word	0x00000ad0
        /*083c*/ 	.word	0x0000fff0


	//   ....[1]....
        /*0840*/ 	.word	0x0001ed20
        /*0844*/ 	.word	0x0000fff0


	//----- nvinfo : EIATTR_INT_WARP_WIDE_INSTR_OFFSETS
	.align		4
.L_527:
        /*0848*/ 	.byte	0x04, 0x31
        /*084a*/ 	.short	(.L_529 - .L_528)


	//   ....[0]....
.L_528:
        /*084c*/ 	.word	0x000001c0


	//   ....[1]....
        /*0850*/ 	.word	0x00000200


	//   ....[2]....
        /*0854*/ 	.word	0x00000270


	//   ....[3]....
        /*0858*/ 	.word	0x000240d0


	//   ....[4]....
        /*085c*/ 	.word	0x00024170


	//   ....[5]....
        /*0860*/ 	.word	0x000246e0


	//   ....[6]....
        /*0864*/ 	.word	0x00024710


	//   ....[7]....
        /*0868*/ 	.word	0x00024810


	//   ....[8]....
        /*086c*/ 	.word	0x00024900


	//   ....[9]....
        /*0870*/ 	.word	0x000249f0


	//   ....[10]....
        /*0874*/ 	.word	0x00027130


	//   ....[11]....
        /*0878*/ 	.word	0x000271d0


	//----- nvinfo : EIATTR_COOP_GROUP_MASK_REGIDS
	.align		4
.L_529:
        /*087c*/ 	.byte	0x04, 0x29
        /*087e*/ 	.short	(.L_531 - .L_530)


	//   ....[0]....
.L_530:
        /*0880*/ 	.word	0xffffffff


	//   ....[1]....
        /*0884*/ 	.word	0xffffffff


	//   ....[2]....
        /*0888*/ 	.word	0xffffffff


	//   ....[3]....
        /*088c*/ 	.word	0xffffffff


	//   ....[4]....
        /*0890*/ 	.word	0xffffffff


	//   ....[5]....
        /*0894*/ 	.word	0xffffffff


	//   ....[6]....
        /*0898*/ 	.word	0xffffffff


	//   ....[7]....
        /*089c*/ 	.word	0xffffffff


	//   ....[8]....
        /*08a0*/ 	.word	0xffffffff


	//   ....[9]....
        /*08a4*/ 	.word	0xffffffff


	//   ....[10]....
        /*08a8*/ 	.word	0xffffffff


	//   ....[11]....
        /*08ac*/ 	.word	0xffffffff


	//   ....[12]....
        /*08b0*/ 	.word	0xffffffff


	//   ....[13]....
        /*08b4*/ 	.word	0xffffffff


	//   ....[14]....
        /*08b8*/ 	.word	0xffffffff


	//   ....[15]....
        /*08bc*/ 	.word	0xffffffff


	//   ....[16]....
        /*08c0*/ 	.word	0xffffffff


	//   ....[17]....
        /*08c4*/ 	.word	0xffffffff


	//   ....[18]....
        /*08c8*/ 	.word	0xffffffff


	//   ....[19]....
        /*08cc*/ 	.word	0xffffffff


	//   ....[20]....
        /*08d0*/ 	.word	0xffffffff


	//   ....[21]....
        /*08d4*/ 	.word	0xffffffff


	//   ....[22]....
        /*08d8*/ 	.word	0xffffffff


	//   ....[23]....
        /*08dc*/ 	.word	0xffffffff


	//   ....[24]....
        /*08e0*/ 	.word	0xffffffff


	//   ....[25]....
        /*08e4*/ 	.word	0xffffffff


	//   ....[26]....
        /*08e8*/ 	.word	0xffffffff


	//   ....[27]....
        /*08ec*/ 	.word	0xffffffff


	//   ....[28]....
        /*08f0*/ 	.word	0xffffffff


	//   ....[29]....
        /*08f4*/ 	.word	0xffffffff


	//   ....[30]....
        /*08f8*/ 	.word	0xffffffff


	//   ....[31]....
        /*08fc*/ 	.word	0xffffffff


	//   ....[32]....
        /*0900*/ 	.word	0xffffffff


	//   ....[33]....
        /*0904*/ 	.word	0xffffffff


	//   ....[34]....
        /*0908*/ 	.word	0xffffffff


	//   ....[35]....
        /*090c*/ 	.word	0xffffffff


	//   ....[36]....
        /*0910*/ 	.word	0xffffffff


	//   ....[37]....
        /*0914*/ 	.word	0xffffffff


	//   ....[38]....
        /*0918*/ 	.word	0xffffffff


	//   ....[39]....
        /*091c*/ 	.word	0xffffffff


	//   ....[40]....
        /*0920*/ 	.word	0xffffffff


	//   ....[41]....
        /*0924*/ 	.word	0xffffffff


	//   ....[42]....
        /*0928*/ 	.word	0xffffffff


	//   ....[43]....
        /*092c*/ 	.word	0xffffffff


	//   ....[44]....
        /*0930*/ 	.word	0xffffffff


	//   ....[45]....
        /*0934*/ 	.word	0xffffffff


	//   ....[46]....
        /*0938*/ 	.word	0xffffffff


	//   ....[47]....
        /*093c*/ 	.word	0xffffffff


	//   ....[48]....
        /*0940*/ 	.word	0xffffffff


	//   ....[49]....
        /*0944*/ 	.word	0xffffffff


	//   ....[50]....
        /*0948*/ 	.word	0xffffffff


	//   ....[51]....
        /*094c*/ 	.word	0xffffffff


	//   ....[52]....
        /*0950*/ 	.word	0xffffffff


	//   ....[53]....
        /*0954*/ 	.word	0xffffffff


	//   ....[54]....
        /*0958*/ 	.word	0xffffffff


	//   ....[55]....
        /*095c*/ 	.word	0xffffffff


	//   ....[56]....
        /*0960*/ 	.word	0xffffffff


	//   ....[57]....
        /*0964*/ 	.word	0xffffffff


	//   ....[58]....
        /*0968*/ 	.word	0xffffffff


	//   ....[59]....
        /*096c*/ 	.word	0xffffffff


	//   ....[60]....
        /*0970*/ 	.word	0xffffffff


	//   ....[61]....
        /*0974*/ 	.word	0xffffffff


	//   ....[62]....
        /*0978*/ 	.word	0x0500000f


	//   ....[63]....
        /*097c*/ 	.word	0x0500000f


	//   ....[64]....
        /*0980*/ 	.word	0x0500000f


	//   ....[65]....
        /*0984*/ 	.word	0x0500000f


	//   ....[66]....
        /*0988*/ 	.word	0x0500000f


	//   ....[67]....
        /*098c*/ 	.word	0x0500000f


	//   ....[68]....
        /*0990*/ 	.word	0x0500000f


	//   ....[69]....
        /*0994*/ 	.word	0x0500000f


	//   ....[70]....
        /*0998*/ 	.word	0x0500000f


	//   ....[71]....
        /*099c*/ 	.word	0x0500000f


	//   ....[72]....
        /*09a0*/ 	.word	0x0500000f


	//   ....[73]....
        /*09a4*/ 	.word	0x0500000f


	//   ....[74]....
        /*09a8*/ 	.word	0x0500000f


	//   ....[75]....
        /*09ac*/ 	.word	0x0500000f


	//   ....[76]....
        /*09b0*/ 	.word	0x0500000f


	//   ....[77]....
        /*09b4*/ 	.word	0x0500000f


	//   ....[78]....
        /*09b8*/ 	.word	0x0500000f


	//   ....[79]....
        /*09bc*/ 	.word	0x0500000f


	//   ....[80]....
        /*09c0*/ 	.word	0x0500000f


	//   ....[81]....
        /*09c4*/ 	.word	0x0500000f


	//   ....[82]....
        /*09c8*/ 	.word	0x0500000f


	//   ....[83]....
        /*09cc*/ 	.word	0x0500000f


	//   ....[84]....
        /*09d0*/ 	.word	0x0500000f


	//   ....[85]....
        /*09d4*/ 	.word	0x0500000f


	//   ....[86]....
        /*09d8*/ 	.word	0x0500000f


	//   ....[87]....
        /*09dc*/ 	.word	0x0500000f


	//   ....[88]....
        /*09e0*/ 	.word	0x0500000f


	//   ....[89]....
        /*09e4*/ 	.word	0x0500000f


	//   ....[90]....
        /*09e8*/ 	.word	0x0500000f


	//   ....[91]....
        /*09ec*/ 	.word	0x0500000f


	//   ....[92]....
        /*09f0*/ 	.word	0x0500000f


	//   ....[93]....
        /*09f4*/ 	.word	0x0500000f


	//   ....[94]....
        /*09f8*/ 	.word	0x0500000f


	//   ....[95]....
        /*09fc*/ 	.word	0x0500000f


	//   ....[96]....
        /*0a00*/ 	.word	0x0500000f


	//   ....[97]....
        /*0a04*/ 	.word	0x0500000f


	//   ....[98]....
        /*0a08*/ 	.word	0x0500000f


	//   ....[99]....
        /*0a0c*/ 	.word	0x0500000f


	//   ....[100]....
        /*0a10*/ 	.word	0x0500000f


	//   ....[101]....
        /*0a14*/ 	.word	0x0500000f


	//   ....[102]....
        /*0a18*/ 	.word	0x0500000f


	//   ....[103]....
        /*0a1c*/ 	.word	0x0500000f


	//   ....[104]....
        /*0a20*/ 	.word	0x0500000f


	//   ....[105]....
        /*0a24*/ 	.word	0x0500000f


	//   ....[106]....
        /*0a28*/ 	.word	0x0500000f


	//   ....[107]....
        /*0a2c*/ 	.word	0x0500000f


	//   ....[108]....
        /*0a30*/ 	.word	0x0500000f


	//   ....[109]....
        /*0a34*/ 	.word	0x0500000f


	//   ....[110]....
        /*0a38*/ 	.word	0x0500000f


	//   ....[111]....
        /*0a3c*/ 	.word	0x0500000f


	//   ....[112]....
        /*0a40*/ 	.word	0x0500000f


	//   ....[113]....
        /*0a44*/ 	.word	0x0500000f


	//----- nvinfo : EIATTR_COOP_GROUP_INSTR_OFFSETS
	.align		4
.L_531:
        /*0a48*/ 	.byte	0x04, 0x28
        /*0a4a*/ 	.short	(.L_533 - .L_532)


	//   ....[0]....
.L_532:
        /*0a4c*/ 	.word	0x00000060


	//   ....[1]....
        /*0a50*/ 	.word	0x000001d0


	//   ....[2]....
        /*0a54*/ 	.word	0x00000220


	//   ....[3]....
        /*0a58*/ 	.word	0x00000450


	//   ....[4]....
        /*0a5c*/ 	.word	0x000005b0


	//   ....[5]....
        /*0a60*/ 	.word	0x000006d0


	//   ....[6]....
        /*0a64*/ 	.word	0x00000830


	//   ....[7]....
        /*0a68*/ 	.word	0x00008d80


	//   ....[8]....
        /*0a6c*/ 	.word	0x000142f0


	//   ....[9]....
        /*0a70*/ 	.word	0x00014310


	//   ....[10]....
        /*0a74*/ 	.word	0x00014640


	//   ....[11]....
        /*0a78*/ 	.word	0x000146f0


	//   ....[12]....
        /*0a7c*/ 	.word	0x000175a0


	//   ....[13]....
        /*0a80*/ 	.word	0x00017630


	//   ....[14]....
        /*0a84*/ 	.word	0x00017b20


	//   ....[15]....
        /*0a88*/ 	.word	0x00017b80


	//   ....[16]....
        /*0a8c*/ 	.word	0x00019ec0


	//   ....[17]....
        /*0a90*/ 	.word	0x00019ee0


	//   ....[18]....
        /*0a94*/ 	.word	0x0001a000


	//   ....[19]....
        /*0a98*/ 	.word	0x0001a0c0


	//   ....[20]....
        /*0a9c*/ 	.word	0x0001cbd0


	//   ....[21]....
        /*0aa0*/ 	.word	0x0001cbf0


	//   ....[22]....
        /*0aa4*/ 	.word	0x0001d1c0


	//   ....[23]....
        /*0aa8*/ 	.word	0x0001d230


	//   ....[24]....
        /*0aac*/ 	.word	0x0001e150


	//   ....[25]....
        /*0ab0*/ 	.word	0x0001e260


	//   ....[26]....
        /*0ab4*/ 	.word	0x0001e310


	//   ....[27]....
        /*0ab8*/ 	.word	0x0001e320


	//   ....[28]....
        /*0abc*/ 	.word	0x000216b0


	//   ....[29]....
        /*0ac0*/ 	.word	0x00021850


	//   ....[30]....
        /*0ac4*/ 	.word	0x00021880


	//   ....[31]....
        /*0ac8*/ 	.word	0x000218b0


	//   ....[32]....
        /*0acc*/ 	.word	0x000218f0


	//   ....[33]....
        /*0ad0*/ 	.word	0x00021940


	//   ....[34]....
        /*0ad4*/ 	.word	0x000219a0


	//   ....[35]....
        /*0ad8*/ 	.word	0x00021b90


	//   ....[36]....
        /*0adc*/ 	.word	0x00021bf0


	//   ....[37]....
        /*0ae0*/ 	.word	0x00021c30


	//   ....[38]....
        /*0ae4*/ 	.word	0x00021c70


	//   ....[39]....
        /*0ae8*/ 	.word	0x00021ca0


	//   ....[40]....
        /*0aec*/ 	.word	0x00021cd0


	//   ....[41]....
        /*0af0*/ 	.word	0x00021d70


	//   ....[42]....
        /*0af4*/ 	.word	0x00021dd0


	//   ....[43]....
        /*0af8*/ 	.word	0x00021e60


	//   ....[44]....
        /*0afc*/ 	.word	0x000276b0


	//   ....[45]....
        /*0b00*/ 	.word	0x000276c0


	//   ....[46]....
        /*0b04*/ 	.word	0x000277e0


	//   ....[47]....
        /*0b08*/ 	.word	0x00027840


	//   ....[48]....
        /*0b0c*/ 	.word	0x00027880


	//   ....[49]....
        /*0b10*/ 	.word	0x000278c0


	//   ....[50]....
        /*0b14*/ 	.word	0x000278f0


	//   ....[51]....
        /*0b18*/ 	.word	0x00027920


	//   ....[52]....
        /*0b1c*/ 	.word	0x00027ac0


	//   ....[53]....
        /*0b20*/ 	.word	0x00027b20


	//   ....[54]....
        /*0b24*/ 	.word	0x00027b60


	//   ....[55]....
        /*0b28*/ 	.word	0x00027ba0


	//   ....[56]....
        /*0b2c*/ 	.word	0x00027bd0


	//   ....[57]....
        /*0b30*/ 	.word	0x00027c00


	//   ....[58]....
        /*0b34*/ 	.word	0x00027cc0


	//   ....[59]....
        /*0b38*/ 	.word	0x00027ce0


	//   ....[60]....
        /*0b3c*/ 	.word	0x00027d50


	//   ....[61]....
        /*0b40*/ 	.word	0x000283f0


	//   ....[62]....
        /*0b44*/ 	.word	0x00028850


	//   ....[63]....
        /*0b48*/ 	.word	0x000288f0


	//   ....[64]....
        /*0b4c*/ 	.word	0x00028990


	//   ....[65]....
        /*0b50*/ 	.word	0x00028a30


	//   ....[66]....
        /*0b54*/ 	.word	0x00028ad0


	//   ....[67]....
        /*0b58*/ 	.word	0x00028b70


	//   ....[68]....
        /*0b5c*/ 	.word	0x00028c10


	//   ....[69]....
        /*0b60*/ 	.word	0x00028cb0


	//   ....[70]....
        /*0b64*/ 	.word	0x00028d50


	//   ....[71]....
        /*0b68*/ 	.word	0x00028df0


	//   ....[72]....
        /*0b6c*/ 	.word	0x00028e90


	//   ....[73]....
        /*0b70*/ 	.word	0x00028f30


	//   ....[74]....
        /*0b74*/ 	.word	0x00028fd0


	//   ....[75]....
        /*0b78*/ 	.word	0x00029070


	//   ....[76]....
        /*0b7c*/ 	.word	0x00029110


	//   ....[77]....
        /*0b80*/ 	.word	0x000291b0


	//   ....[78]....
        /*0b84*/ 	.word	0x000292a0


	//   ....[79]....
        /*0b88*/ 	.word	0x00029340


	//   ....[80]....
        /*0b8c*/ 	.word	0x000293e0


	//   ....[81]....
        /*0b90*/ 	.word	0x00029480


	//   ....[82]....
        /*0b94*/ 	.word	0x00029520


	//   ....[83]....
        /*0b98*/ 	.word	0x000295c0


	//   ....[84]....
        /*0b9c*/ 	.word	0x00029660


	//   ....[85]....
        /*0ba0*/ 	.word	0x00029700


	//   ....[86]....
        /*0ba4*/ 	.word	0x000297a0


	//   ....[87]....
        /*0ba8*/ 	.word	0x00029840


	//   ....[88]....
        /*0bac*/ 	.word	0x000298e0


	//   ....[89]....
        /*0bb0*/ 	.word	0x00029980


	//   ....[90]....
        /*0bb4*/ 	.word	0x00029a20


	//   ....[91]....
        /*0bb8*/ 	.word	0x00029ac0


	//   ....[92]....
        /*0bbc*/ 	.word	0x00029b60


	//   ....[93]....
        /*0bc0*/ 	.word	0x00029c00


	//   ....[94]....
        /*0bc4*/ 	.word	0x00029fa0


	//   ....[95]....
        /*0bc8*/ 	.word	0x0002a280


	//   ....[96]....
        /*0bcc*/ 	.word	0x0002a6a0


	//   ....[97]....
        /*0bd0*/ 	.word	0x0002a730


	//   ....[98]....
        /*0bd4*/ 	.word	0x0002a7d0


	//   ....[99]....
        /*0bd8*/ 	.word	0x0002a880


	//   ....[100]....
        /*0bdc*/ 	.word	0x0002a900


	//   ....[101]....
        /*0be0*/ 	.word	0x0002a980


	//   ....[102]....
        /*0be4*/ 	.word	0x0002aa00


	//   ....[103]....
        /*0be8*/ 	.word	0x0002aa80


	//   ....[104]....
        /*0bec*/ 	.word	0x0002ab10


	//   ....[105]....
        /*0bf0*/ 	.word	0x0002abc0


	//   ....[106]....
        /*0bf4*/ 	.word	0x0002ac40


	//   ....[107]....
        /*0bf8*/ 	.word	0x0002acc0


	//   ....[108]....
        /*0bfc*/ 	.word	0x0002ad40


	//   ....[109]....
        /*0c00*/ 	.word	0x0002adc0


	//   ....[110]....
        /*0c04*/ 	.word	0x0002ae30


	//   ....[111]....
        /*0c08*/ 	.word	0x0002aed0


	//   ....[112]....
        /*0c0c*/ 	.word	0x0002af60


	//   ....[113]....
        /*0c10*/ 	.word	0x0002b090


	//----- nvinfo : EIATTR_REG_RECONFIG
	.align		4
.L_533:
        /*0c14*/ 	.byte	0x01, 0x54
	.zero		2


	//----- nvinfo : EIATTR_SYSCALL_OFFSETS
	.align		4
        /*0c18*/ 	.byte	0x04, 0x46
        /*0c1a*/ 	.short	(.L_535 - .L_534)


	//   ....[0]....
.L_534:
        /*0c1c*/ 	.word	0x00001f90


	//   ....[1]....
        /*0c20*/ 	.word	0x000020e0


	//   ....[2]....
        /*0c24*/ 	.word	0x00008f20


	//   ....[3]....
        /*0c28*/ 	.word	0x000093b0


	//   ....[4]....
        /*0c2c*/ 	.word	0x00024300


	//   ....[5]....
        /*0c30*/ 	.word	0x00024440


	//   ....[6]....
        /*0c34*/ 	.word	0x00024540


	//----- nvinfo : EIATTR_MBARRIER_INSTR_OFFSETS
	.align		4
.L_535:
        /*0c38*/ 	.byte	0x04, 0x39
        /*0c3a*/ 	.short	(.L_537 - .L_536)


	//   ....[0]....
.L_536:
        /*0c3c*/ 	.word	0x00000300
        /*0c40*/ 	.word	0x000000ff
        /*0c44*/ 	.word	0x00030800
        /*0c48*/ 	.short	0x0100
        /*0c4a*/ 	.byte	0x08
	.zero		1


	//   ....[1]....
        /*0c4c*/ 	.word	0x00000310
        /*0c50*/ 	.word	0x000000ff
        /*0c54*/ 	.word	0x00030820
        /*0c58*/ 	.short	0x0100
        /*0c5a*/ 	.byte	0x08
	.zero		1


	//   ....[2]....
        /*0c5c*/ 	.word	0x00000400
        /*0c60*/ 	.word	0x000000ff
        /*0c64*/ 	.word	0x00030830
        /*0c68*/ 	.short	0x0100
        /*0c6a*/ 	.byte	0x08
	.zero		1


	//   ....[3]....
        /*0c6c*/ 	.word	0x00000410
        /*0c70*/ 	.word	0x000000ff
        /*0c74*/ 	.word	0x00030840
        /*0c78*/ 	.short	0x0100
        /*0c7a*/ 	.byte	0x08
	.zero		1


	//   ....[4]....
        /*0c7c*/ 	.word	0x00000420
        /*0c80*/ 	.word	0x000000ff
        /*0c84*/ 	.word	0x00030838
        /*0c88*/ 	.short	0x0100
        /*0c8a*/ 	.byte	0x08
	.zero		1


	//   ....[5]....
        /*0c8c*/ 	.word	0x00000430
        /*0c90*/ 	.word	0x000000ff
        /*0c94*/ 	.word	0x00030848
        /*0c98*/ 	.short	0x0100
        /*0c9a*/ 	.byte	0x08
	.zero		1


	//   ....[6]....
        /*0c9c*/ 	.word	0x00000560
        /*0ca0*/ 	.word	0x000000ff
        /*0ca4*/ 	.word	0x00030850
        /*0ca8*/ 	.short	0x0100
        /*0caa*/ 	.byte	0x08
	.zero		1


	//   ....[7]....
        /*0cac*/ 	.word	0x00000570
        /*0cb0*/ 	.word	0x000000ff
        /*0cb4*/ 	.word	0x00030860
        /*0cb8*/ 	.short	0x0100
        /*0cba*/ 	.byte	0x08
	.zero		1


	//   ....[8]....
        /*0cbc*/ 	.word	0x00000580
        /*0cc0*/ 	.word	0x000000ff
        /*0cc4*/ 	.word	0x00030858
        /*0cc8*/ 	.short	0x0100
        /*0cca*/ 	.byte	0x08
	.zero		1


	//   ....[9]....
        /*0ccc*/ 	.word	0x00000590
        /*0cd0*/ 	.word	0x000000ff
        /*0cd4*/ 	.word	0x00030868
        /*0cd8*/ 	.short	0x0100
        /*0cda*/ 	.byte	0x08
	.zero		1


	//   ....[10]....
        /*0cdc*/ 	.word	0x00000680
        /*0ce0*/ 	.word	0x000000ff
        /*0ce4*/ 	.word	0x00030870
        /*0ce8*/ 	.short	0x0100
        /*0cea*/ 	.byte	0x06
	.zero		1


	//   ....[11]....
        /*0cec*/ 	.word	0x00000690
        /*0cf0*/ 	.word	0x000000ff
        /*0cf4*/ 	.word	0x00030880
        /*0cf8*/ 	.short	0x0100
        /*0cfa*/ 	.byte	0x06
	.zero		1


	//   ....[12]....
        /*0cfc*/ 	.word	0x000006a0
        /*0d00*/ 	.word	0x000000ff
        /*0d04*/ 	.word	0x00030878
        /*0d08*/ 	.short	0x0100
        /*0d0a*/ 	.byte	0x06
	.zero		1


	//   ....[13]....
        /*0d0c*/ 	.word	0x000006b0
        /*0d10*/ 	.word	0x000000ff
        /*0d14*/ 	.word	0x00030888
        /*0d18*/ 	.short	0x0100
        /*0d1a*/ 	.byte	0x06
	.zero		1


	//   ....[14]....
        /*0d1c*/ 	.word	0x000007e0
        /*0d20*/ 	.word	0x000000ff
        /*0d24*/ 	.word	0x00030890
        /*0d28*/ 	.short	0x0100
        /*0d2a*/ 	.byte	0x08
	.zero		1


	//   ....[15]....
        /*0d2c*/ 	.word	0x000007f0
        /*0d30*/ 	.word	0x000000ff
        /*0d34*/ 	.word	0x000308a0
        /*0d38*/ 	.short	0x0100
        /*0d3a*/ 	.byte	0x08
	.zero		1


	//   ....[16]....
        /*0d3c*/ 	.word	0x00000800
        /*0d40*/ 	.word	0x000000ff
        /*0d44*/ 	.word	0x00030898
        /*0d48*/ 	.short	0x0100
        /*0d4a*/ 	.byte	0x08
	.zero		1


	//   ....[17]....
        /*0d4c*/ 	.word	0x00000810
        /*0d50*/ 	.word	0x000000ff
        /*0d54*/ 	.word	0x000308a8
        /*0d58*/ 	.short	0x0100
        /*0d5a*/ 	.byte	0x08
	.zero		1


	//   ....[18]....
        /*0d5c*/ 	.word	0x00000940
        /*0d60*/ 	.word	0x000000ff
        /*0d64*/ 	.word	0x000308b0
        /*0d68*/ 	.short	0x0100
        /*0d6a*/ 	.byte	0x08
	.zero		1


	//   ....[19]....
        /*0d6c*/ 	.word	0x00000950
        /*0d70*/ 	.word	0x000000ff
        /*0d74*/ 	.word	0x000308c0
        /*0d78*/ 	.short	0x0100
        /*0d7a*/ 	.byte	0x08
	.zero		1


	//   ....[20]....
        /*0d7c*/ 	.word	0x00000960
        /*0d80*/ 	.word	0x000000ff
        /*0d84*/ 	.word	0x000308b8
        /*0d88*/ 	.short	0x0100
        /*0d8a*/ 	.byte	0x08
	.zero		1


	//   ....[21]....
        /*0d8c*/ 	.word	0x00000970
        /*0d90*/ 	.word	0x000000ff
        /*0d94*/ 	.word	0x000308c8
        /*0d98*/ 	.short	0x0100
        /*0d9a*/ 	.byte	0x08
	.zero		1


	//   ....[22]....
        /*0d9c*/ 	.word	0x00003700
        /*0da0*/ 	.word	0x00000062
        /*0da4*/ 	.word	0x00030890
        /*0da8*/ 	.short	0x010a
        /*0daa*/ 	.byte	0x3f
	.zero		1


	//   ....[23]....
        /*0dac*/ 	.word	0x00005a50
        /*0db0*/ 	.word	0x00000062
        /*0db4*/ 	.word	0x00030890
        /*0db8*/ 	.short	0x010a
        /*0dba*/ 	.byte	0x3f
	.zero		1


	//   ....[24]....
        /*0dbc*/ 	.word	0x00007bd0
        /*0dc0*/ 	.word	0x00000062
        /*0dc4*/ 	.word	0x00030890
        /*0dc8*/ 	.short	0x010a
        /*0dca*/ 	.byte	0x3f
	.zero		1


	//   ....[25]....
        /*0dcc*/ 	.word	0x00007f00
        /*0dd0*/ 	.word	0x00000024
        /*0dd4*/ 	.word	0x00000000
        /*0dd8*/ 	.short	0x0101
        /*0dda*/ 	.byte	0x3f
	.zero		1


	//   ....[26]....
        /*0ddc*/ 	.word	0x00007f40
        /*0de0*/ 	.word	0x00000062
        /*0de4*/ 	.word	0x000308b0
        /*0de8*/ 	.short	0x010a
        /*0dea*/ 	.byte	0x3f
	.zero		1


	//   ....[27]....
        /*0dec*/ 	.word	0x00008500
        /*0df0*/ 	.word	0x00000062
        /*0df4*/ 	.word	0x00000000
        /*0df8*/ 	.short	0x0101
        /*0dfa*/ 	.byte	0x3f
	.zero		1


	//   ....[28]....
        /*0dfc*/ 	.word	0x00008fc0
        /*0e00*/ 	.word	0x00000010
        /*0e04*/ 	.word	0x00030800
        /*0e08*/ 	.short	0x010a
        /*0e0a*/ 	.byte	0x3f
	.zero		1


	//   ....[29]....
        /*0e0c*/ 	.word	0x00009010
        /*0e10*/ 	.word	0x00000010
        /*0e14*/ 	.word	0x00030800
        /*0e18*/ 	.short	0x010a
        /*0e1a*/ 	.byte	0x3f
	.zero		1


	//   ....[30]....
        /*0e1c*/ 	.word	0x0000aa60
        /*0e20*/ 	.word	0x00000010
        /*0e24*/ 	.word	0x00030800
        /*0e28*/ 	.short	0x010a
        /*0e2a*/ 	.byte	0x3f
	.zero		1


	//   ....[31]....
        /*0e2c*/ 	.word	0x0000eee0
        /*0e30*/ 	.word	0x00000010
        /*0e34*/ 	.word	0x00030800
        /*0e38*/ 	.short	0x010a
        /*0e3a*/ 	.byte	0x3f
	.zero		1


	//   ....[32]....
        /*0e3c*/ 	.word	0x00012540
        /*0e40*/ 	.word	0x00000017
        /*0e44*/ 	.word	0x00030830
        /*0e48*/ 	.short	0x010a
        /*0e4a*/ 	.byte	0x3f
	.zero		1


	//   ....[33]....
        /*0e4c*/ 	.word	0x000125b0
        /*0e50*/ 	.word	0x00000017
        /*0e54*/ 	.word	0x00030830
        /*0e58*/ 	.short	0x010a
        /*0e5a*/ 	.byte	0x3f
	.zero		1


	//   ....[34]....
        /*0e5c*/ 	.word	0x00013410
        /*0e60*/ 	.word	0x00000017
        /*0e64*/ 	.word	0x00000000
        /*0e68*/ 	.short	0x0101
        /*0e6a*/ 	.byte	0x3f
	.zero		1


	//   ....[35]....
        /*0e6c*/ 	.word	0x00015300
        /*0e70*/ 	.word	0x00000002
        /*0e74*/ 	.word	0x00030830
        /*0e78*/ 	.short	0x010a
        /*0e7a*/ 	.byte	0x3f
	.zero		1


	//   ....[36]....
        /*0e7c*/ 	.word	0x00015390
        /*0e80*/ 	.word	0x00000002
        /*0e84*/ 	.word	0x00030830
        /*0e88*/ 	.short	0x010a
        /*0e8a*/ 	.byte	0x3f
	.zero		1


	//   ....[37]....
        /*0e8c*/ 	.word	0x000164c0
        /*0e90*/ 	.word	0x00000000
        /*0e94*/ 	.word	0x00030850
        /*0e98*/ 	.short	0x010a
        /*0e9a*/ 	.byte	0x3f
	.zero		1


	//   ....[38]....
        /*0e9c*/ 	.word	0x00016510
        /*0ea0*/ 	.word	0x00000000
        /*0ea4*/ 	.word	0x00030850
        /*0ea8*/ 	.short	0x010a
        /*0eaa*/ 	.byte	0x3f
	.zero		1


	//   ....[39]....
        /*0eac*/ 	.word	0x000169f0
        /*0eb0*/ 	.word	0x00000002
        /*0eb4*/ 	.word	0x00000000
        /*0eb8*/ 	.short	0x0101
        /*0eba*/ 	.byte	0x3f
	.zero		1


	//   ....[40]....
        /*0ebc*/ 	.word	0x00017340
        /*0ec0*/ 	.word	0x00000000
        /*0ec4*/ 	.word	0x00000000
        /*0ec8*/ 	.short	0x0101
        /*0eca*/ 	.byte	0x3f
	.zero		1


	//   ....[41]....
        /*0ecc*/ 	.word	0x00018480
        /*0ed0*/ 	.word	0x00000002
        /*0ed4*/ 	.word	0x00030830
        /*0ed8*/ 	.short	0x010a
        /*0eda*/ 	.byte	0x3f
	.zero		1


	//   ....[42]....
        /*0edc*/ 	.word	0x00018510
        /*0ee0*/ 	.word	0x00000002
        /*0ee4*/ 	.word	0x00030830
        /*0ee8*/ 	.short	0x010a
        /*0eea*/ 	.byte	0x3f
	.zero		1


	//   ....[43]....
        /*0eec*/ 	.word	0x00019630
        /*0ef0*/ 	.word	0x000000e8
        /*0ef4*/ 	.word	0x00030850
        /*0ef8*/ 	.short	0x010a
        /*0efa*/ 	.byte	0x3f
	.zero		1


	//   ....[44]....
        /*0efc*/ 	.word	0x00019680
        /*0f00*/ 	.word	0x000000e8
        /*0f04*/ 	.word	0x00030850
        /*0f08*/ 	.short	0x010a
        /*0f0a*/ 	.byte	0x3f
	.zero		1


	//   ....[45]....
        /*0f0c*/ 	.word	0x0001a5b0
        /*0f10*/ 	.word	0x0000009c
        /*0f14*/ 	.word	0x00000000
        /*0f18*/ 	.short	0x0101
        /*0f1a*/ 	.byte	0x3f
	.zero		1


	//   ....[46]....
        /*0f1c*/ 	.word	0x0001a620
        /*0f20*/ 	.word	0x000000e8
        /*0f24*/ 	.word	0x00000000
        /*0f28*/ 	.short	0x0101
        /*0f2a*/ 	.byte	0x3f
	.zero		1


	//   ....[47]....
        /*0f2c*/ 	.word	0x0001a970
        /*0f30*/ 	.word	0x00000004
        /*0f34*/ 	.word	0x00030830
        /*0f38*/ 	.short	0x010a
        /*0f3a*/ 	.byte	0x3f
	.zero		1


	//   ....[48]....
        /*0f3c*/ 	.word	0x0001aa00
        /*0f40*/ 	.word	0x00000004
        /*0f44*/ 	.word	0x00030830
        /*0f48*/ 	.short	0x010a
        /*0f4a*/ 	.byte	0x3f
	.zero		1


	//   ....[49]....
        /*0f4c*/ 	.word	0x0001bb40
        /*0f50*/ 	.word	0x00000000
        /*0f54*/ 	.word	0x00030850
        /*0f58*/ 	.short	0x010a
        /*0f5a*/ 	.byte	0x3f
	.zero		1


	//   ....[50]....
        /*0f5c*/ 	.word	0x0001bb90
        /*0f60*/ 	.word	0x00000000
        /*0f64*/ 	.word	0x00030850
        /*0f68*/ 	.short	0x010a
        /*0f6a*/ 	.byte	0x3f
	.zero		1


	//   ....[51]....
        /*0f6c*/ 	.word	0x0001c180
        /*0f70*/ 	.word	0x00000004
        /*0f74*/ 	.word	0x00000000
        /*0f78*/ 	.short	0x0101
        /*0f7a*/ 	.byte	0x3f
	.zero		1


	//   ....[52]....
        /*0f7c*/ 	.word	0x0001c9e0
        /*0f80*/ 	.word	0x00000000
        /*0f84*/ 	.word	0x00000000
        /*0f88*/ 	.short	0x0101
        /*0f8a*/ 	.byte	0x3f
	.zero		1


	//   ....[53]....
        /*0f8c*/ 	.word	0x0001dff0
        /*0f90*/ 	.word	0x0000000c
        /*0f94*/ 	.word	0x00030850
        /*0f98*/ 	.short	0x010a
        /*0f9a*/ 	.byte	0x3f
	.zero		1


	//   ....[54]....
        /*0f9c*/ 	.word	0x0001e090
        /*0fa0*/ 	.word	0x0000000c
        /*0fa4*/ 	.word	0x00030850
        /*0fa8*/ 	.short	0x010a
        /*0faa*/ 	.byte	0x3f
	.zero		1


	//   ....[55]....
        /*0fac*/ 	.word	0x0001e500
        /*0fb0*/ 	.word	0x0000000c
        /*0fb4*/ 	.word	0x00000000
        /*0fb8*/ 	.short	0x0101
        /*0fba*/ 	.byte	0x3f
	.zero		1


	//   ....[56]....
        /*0fbc*/ 	.word	0x00020450
        /*0fc0*/ 	.word	0x00000000
        /*0fc4*/ 	.word	0x00000000
        /*0fc8*/ 	.short	0x0101
        /*0fca*/ 	.byte	0x3f
	.zero		1


	//   ....[57]....
        /*0fcc*/ 	.word	0x00022f80
        /*0fd0*/ 	.word	0x0000000b
        /*0fd4*/ 	.word	0x00030820
        /*0fd8*/ 	.short	0x010a
        /*0fda*/ 	.byte	0x3f
	.zero		1


	//   ....[58]....
        /*0fdc*/ 	.word	0x00023010
        /*0fe0*/ 	.word	0x00000007
        /*0fe4*/ 	.word	0x000308a0
        /*0fe8*/ 	.short	0x010a
        /*0fea*/ 	.byte	0x3f
	.zero		1


	//   ....[59]....
        /*0fec*/ 	.word	0x000232e0
        /*0ff0*/ 	.word	0x00000007
        /*0ff4*/ 	.word	0x000308c0
        /*0ff8*/ 	.short	0x010a
        /*0ffa*/ 	.byte	0x3f
	.zero		1


	//   ....[60]....
        /*0ffc*/ 	.word	0x000236d0
        /*1000*/ 	.word	0x00000007
        /*1004*/ 	.word	0x000308a0
        /*1008*/ 	.short	0x010a
        /*100a*/ 	.byte	0x3f
	.zero		1


	//   ....[61]....
        /*100c*/ 	.word	0x00023990
        /*1010*/ 	.word	0x00000007
        /*1014*/ 	.word	0x000308c0
        /*1018*/ 	.short	0x010a
        /*101a*/ 	.byte	0x3f
	.zero		1


	//   ....[62]....
        /*101c*/ 	.word	0x00024d30
        /*1020*/ 	.word	0x00000007
        /*1024*/ 	.word	0x00030840
        /*1028*/ 	.short	0x010a
        /*102a*/ 	.byte	0x3f
	.zero		1


	//   ....[63]....
        /*102c*/ 	.word	0x000253a0
        /*1030*/ 	.word	0x0000000a
        /*1034*/ 	.word	0x00030820
        /*1038*/ 	.short	0x010a
        /*103a*/ 	.byte	0x3f
	.zero		1


	//   ....[64]....
        /*103c*/ 	.word	0x000256f0
        /*1040*/ 	.word	0x00000003
        /*1044*/ 	.word	0x00030840
        /*1048*/ 	.short	0x010a
        /*104a*/ 	.byte	0x3f
	.zero		1


	//   ....[65]....
        /*104c*/ 	.word	0x00025a30
        /*1050*/ 	.word	0x00000003
        /*1054*/ 	.word	0x00030860
        /*1058*/ 	.short	0x010a
        /*105a*/ 	.byte	0x3f
	.zero		1


	//   ....[66]....
        /*105c*/ 	.word	0x000260c0
        /*1060*/ 	.word	0x00000002
        /*1064*/ 	.word	0x00030840
        /*1068*/ 	.short	0x010a
        /*106a*/ 	.byte	0x3f
	.zero		1


	//   ....[67]....
        /*106c*/ 	.word	0x00026400
        /*1070*/ 	.word	0x00000002
        /*1074*/ 	.word	0x00030860
        /*1078*/ 	.short	0x010a
        /*107a*/ 	.byte	0x3f
	.zero		1


	//   ....[68]....
        /*107c*/ 	.word	0x000269e0
        /*1080*/ 	.word	0x00000002
        /*1084*/ 	.word	0x00030840
        /*1088*/ 	.short	0x010a
        /*108a*/ 	.byte	0x3f
	.zero		1


	//   ....[69]....
        /*108c*/ 	.word	0x00026d10
        /*1090*/ 	.word	0x00000002
        /*1094*/ 	.word	0x00030860
        /*1098*/ 	.short	0x010a
        /*109a*/ 	.byte	0x3f
	.zero		1


	//   ....[70]....
        /*109c*/ 	.word	0x00027290
        /*10a0*/ 	.word	0x00000003
        /*10a4*/ 	.word	0x00030860
        /*10a8*/ 	.short	0x010a
        /*10aa*/ 	.byte	0x3f
	.zero		1


	//   ....[71]....
        /*10ac*/ 	.word	0x00028370
        /*10b0*/ 	.word	0x00000000
        /*10b4*/ 	.word	0x00030820
        /*10b8*/ 	.short	0x010a
        /*10ba*/ 	.byte	0x3f
	.zero		1


	//   ....[72]....
        /*10bc*/ 	.word	0x00028540
        /*10c0*/ 	.word	0x00000006
        /*10c4*/ 	.word	0x00000000
        /*10c8*/ 	.short	0x010a
        /*10ca*/ 	.byte	0x3f
	.zero		1


	//   ....[73]....
        /*10cc*/ 	.word	0x000285b0
        /*10d0*/ 	.word	0x00000007
        /*10d4*/ 	.word	0x00000000
        /*10d8*/ 	.short	0x010a
        /*10da*/ 	.byte	0x3f
	.zero		1


	//   ....[74]....
        /*10dc*/ 	.word	0x00028620
        /*10e0*/ 	.word	0x00000004
        /*10e4*/ 	.word	0x00000000
        /*10e8*/ 	.short	0x010a
        /*10ea*/ 	.byte	0x3f
	.zero		1


	//   ....[75]....
        /*10ec*/ 	.word	0x00028650
        /*10f0*/ 	.word	0x00000003
        /*10f4*/ 	.word	0x00000000
        /*10f8*/ 	.short	0x010a
        /*10fa*/ 	.byte	0x3f
	.zero		1


	//   ....[76]....
        /*10fc*/ 	.word	0x000286b0
        /*1100*/ 	.word	0x00000062
        /*1104*/ 	.word	0x00030890
        /*1108*/ 	.short	0x010a
        /*110a*/ 	.byte	0x3f
	.zero		1


	//   ....[77]....
        /*110c*/ 	.word	0x00028700
        /*1110*/ 	.word	0x00000062
        /*1114*/ 	.word	0x00030890
        /*1118*/ 	.short	0x010a
        /*111a*/ 	.byte	0x3f
	.zero		1


	//   ....[78]....
        /*111c*/ 	.word	0x00028750
        /*1120*/ 	.word	0x00000062
        /*1124*/ 	.word	0x00030890
        /*1128*/ 	.short	0x010a
        /*112a*/ 	.byte	0x3f
	.zero		1


	//   ....[79]....
        /*112c*/ 	.word	0x000287a0
        /*1130*/ 	.word	0x00000062
        /*1134*/ 	.word	0x000308b0
        /*1138*/ 	.short	0x010a
        /*113a*/ 	.byte	0x3f
	.zero		1


	//   ....[80]....
        /*113c*/ 	.word	0x000291f0
        /*1140*/ 	.word	0x00000010
        /*1144*/ 	.word	0x00030800
        /*1148*/ 	.short	0x010a
        /*114a*/ 	.byte	0x3f
	.zero		1


	//   ....[81]....
        /*114c*/ 	.word	0x00029c40
        /*1150*/ 	.word	0x00000010
        /*1154*/ 	.word	0x00030800
        /*1158*/ 	.short	0x010a
        /*115a*/ 	.byte	0x3f
	.zero		1


	//   ....[82]....
        /*115c*/ 	.word	0x00029c90
        /*1160*/ 	.word	0x00000017
        /*1164*/ 	.word	0x00030830
        /*1168*/ 	.short	0x010a
        /*116a*/ 	.byte	0x3f
	.zero		1


	//   ....[83]....
        /*116c*/ 	.word	0x00029ce0
        /*1170*/ 	.word	0x00000002
        /*1174*/ 	.word	0x00030830
        /*1178*/ 	.short	0x010a
        /*117a*/ 	.byte	0x3f
	.zero		1


	//   ....[84]....
        /*117c*/ 	.word	0x00029d30
        /*1180*/ 	.word	0x00000000
        /*1184*/ 	.word	0x00030850
        /*1188*/ 	.short	0x010a
        /*118a*/ 	.byte	0x3f
	.zero		1


	//   ....[85]....
        /*118c*/ 	.word	0x00029d80
        /*1190*/ 	.word	0x00000002
        /*1194*/ 	.word	0x00030830
        /*1198*/ 	.short	0x010a
        /*119a*/ 	.byte	0x3f
	.zero		1


	//   ....[86]....
        /*119c*/ 	.word	0x00029dd0
        /*11a0*/ 	.word	0x000000e8
        /*11a4*/ 	.word	0x00030850
        /*11a8*/ 	.short	0x010a
        /*11aa*/ 	.byte	0x3f
	.zero		1


	//   ....[87]....
        /*11ac*/ 	.word	0x00029e20
        /*11b0*/ 	.word	0x00000004
        /*11b4*/ 	.word	0x00030830
        /*11b8*/ 	.short	0x010a
        /*11ba*/ 	.byte	0x3f
	.zero		1


	//   ....[88]....
        /*11bc*/ 	.word	0x00029e70
        /*11c0*/ 	.word	0x00000000
        /*11c4*/ 	.word	0x00030850
        /*11c8*/ 	.short	0x010a
        /*11ca*/ 	.byte	0x3f
	.zero		1


	//   ....[89]....
        /*11cc*/ 	.word	0x00029ec0
        /*11d0*/ 	.word	0x0000000c
        /*11d4*/ 	.word	0x00030850
        /*11d8*/ 	.short	0x010a
        /*11da*/ 	.byte	0x3f
	.zero		1


	//   ....[90]....
        /*11dc*/ 	.word	0x0002a060
        /*11e0*/ 	.word	0x0000000b
        /*11e4*/ 	.word	0x00030820
        /*11e8*/ 	.short	0x010a
        /*11ea*/ 	.byte	0x3f
	.zero		1


	//   ....[91]....
        /*11ec*/ 	.word	0x0002a0b0
        /*11f0*/ 	.word	0x00000007
        /*11f4*/ 	.word	0x000308a0
        /*11f8*/ 	.short	0x010a
        /*11fa*/ 	.byte	0x3f
	.zero		1


	//   ....[92]....
        /*11fc*/ 	.word	0x0002a100
        /*1200*/ 	.word	0x00000007
        /*1204*/ 	.word	0x000308c0
        /*1208*/ 	.short	0x010a
        /*120a*/ 	.byte	0x3f
	.zero		1


	//   ....[93]....
        /*120c*/ 	.word	0x0002a150
        /*1210*/ 	.word	0x00000007
        /*1214*/ 	.word	0x000308a0
        /*1218*/ 	.short	0x010a
        /*121a*/ 	.byte	0x3f
	.zero		1


	//   ....[94]....
        /*121c*/ 	.word	0x0002a1a0
        /*1220*/ 	.word	0x00000007
        /*1224*/ 	.word	0x000308c0
        /*1228*/ 	.short	0x010a
        /*122a*/ 	.byte	0x3f
	.zero		1


	//   ....[95]....
        /*122c*/ 	.word	0x0002a340
        /*1230*/ 	.word	0x00000007
        /*1234*/ 	.word	0x00030840
        /*1238*/ 	.short	0x010a
        /*123a*/ 	.byte	0x3f
	.zero		1


	//   ....[96]....
        /*123c*/ 	.word	0x0002a3c0
        /*1240*/ 	.word	0x00000003
        /*1244*/ 	.word	0x00030820
        /*1248*/ 	.short	0x010a
        /*124a*/ 	.byte	0x3f
	.zero		1


	//   ....[97]....
        /*124c*/ 	.word	0x0002a410
        /*1250*/ 	.word	0x00000003
        /*1254*/ 	.word	0x00030840
        /*1258*/ 	.short	0x010a
        /*125a*/ 	.byte	0x3f
	.zero		1


	//   ....[98]....
        /*125c*/ 	.word	0x0002a460
        /*1260*/ 	.word	0x00000003
        /*1264*/ 	.word	0x00030860
        /*1268*/ 	.short	0x010a
        /*126a*/ 	.byte	0x3f
	.zero		1


	//   ....[99]....
        /*126c*/ 	.word	0x0002a4b0
        /*1270*/ 	.word	0x00000002
        /*1274*/ 	.word	0x00030840
        /*1278*/ 	.short	0x010a
        /*127a*/ 	.byte	0x3f
	.zero		1


	//   ....[100]....
        /*127c*/ 	.word	0x0002a500
        /*1280*/ 	.word	0x00000002
        /*1284*/ 	.word	0x00030860
        /*1288*/ 	.short	0x010a
        /*128a*/ 	.byte	0x3f
	.zero		1


	//   ....[101]....
        /*128c*/ 	.word	0x0002a550
        /*1290*/ 	.word	0x00000002
        /*1294*/ 	.word	0x00030840
        /*1298*/ 	.short	0x010a
        /*129a*/ 	.byte	0x3f
	.zero		1


	//   ....[102]....
        /*129c*/ 	.word	0x0002a5a0
        /*12a0*/ 	.word	0x00000002
        /*12a4*/ 	.word	0x00030860
        /*12a8*/ 	.short	0x010a
        /*12aa*/ 	.byte	0x3f
	.zero		1


	//   ....[103]....
        /*12ac*/ 	.word	0x0002a5f0
        /*12b0*/ 	.word	0x00000003
        /*12b4*/ 	.word	0x00030860
        /*12b8*/ 	.short	0x010a
        /*12ba*/ 	.byte	0x3f
	.zero		1


	//   ....[104]....
        /*12bc*/ 	.word	0x0002afb0
        /*12c0*/ 	.word	0x00000000
        /*12c4*/ 	.word	0x00030820
        /*12c8*/ 	.short	0x010a
        /*12ca*/ 	.byte	0x3f
	.zero		1


	//   ....[105]....
        /*12cc*/ 	.word	0x0002b150
        /*12d0*/ 	.word	0x00000006
        /*12d4*/ 	.word	0x00000000
        /*12d8*/ 	.short	0x010a
        /*12da*/ 	.byte	0x3f
	.zero		1


	//   ....[106]....
        /*12dc*/ 	.word	0x0002b1a0
        /*12e0*/ 	.word	0x00000007
        /*12e4*/ 	.word	0x00000000
        /*12e8*/ 	.short	0x010a
        /*12ea*/ 	.byte	0x3f
	.zero		1


	//   ....[107]....
        /*12ec*/ 	.word	0x0002b1f0
        /*12f0*/ 	.word	0x00000004
        /*12f4*/ 	.word	0x00000000
        /*12f8*/ 	.short	0x010a
        /*12fa*/ 	.byte	0x3f
	.zero		1


	//----- nvinfo : EIATTR_NUM_MBARRIERS
	.align		4
.L_537:
        /*12fc*/ 	.byte	0x03, 0x38
        /*12fe*/ 	.short	0x0016


	//----- nvinfo : EIATTR_EXIT_INSTR_OFFSETS
	.align		4
        /*1300*/ 	.byte	0x04, 0x1c
        /*1302*/ 	.short	(.L_539 - .L_538)


	//   ....[0]....
.L_538:
        /*1304*/ 	.word	0x000286a0


	//----- nvinfo : EIATTR_MAX_THREADS
	.align		4
.L_539:
        /*1308*/ 	.byte	0x04, 0x05
        /*130a*/ 	.short	(.L_541 - .L_540)
.L_540:
        /*130c*/ 	.word	0x00000180
        /*1310*/ 	.word	0x00000001
        /*1314*/ 	.word	0x00000001


	//----- nvinfo : EIATTR_CRS_STACK_SIZE
	.align		4
.L_541:
        /*1318*/ 	.byte	0x04, 0x1e
        /*131a*/ 	.short	(.L_543 - .L_542)
.L_542:
        /*131c*/ 	.word	0x00000000


	//----- nvinfo : EIATTR_CBANK_PARAM_SIZE
	.align		4
.L_543:
        /*1320*/ 	.byte	0x03, 0x19
        /*1322*/ 	.short	0x0a70


	//----- nvinfo : EIATTR_PARAM_CBANK
	.align		4
        /*1324*/ 	.byte	0x04, 0x0a
        /*1326*/ 	.short	(.L_545 - .L_544)
	.align		4
.L_544:
        /*1328*/ 	.word	index@(.nv.constant0._ZN7cutlass13device_kernelIN5flash11enable_sm90INS1_16FlashAttnFwdSm90INS1_25CollectiveMainloopFwdSm90ILi2EN4cute5tupleIJNS5_1CILi1EEES8_S8_EEENS6_IJNS7_ILi128EEENS7_ILi64EEENS7_ILi256EEEEEELi256ENS_6half_tEfNS_4arch4Sm90ELb0ELb1ELb1ELb1ELb0ELb1ELb0ELb1ELb1ELb0ELb0ELb0EEENS1_21CollectiveEpilogueFwdINS6_IJSA_SC_SB_EEES9_SE_SG_Li256ELb1ELb0ELb0ELb0EEENS1_36VarlenDynamicPersistentTileSchedulerILi128ELi64ELi256ELi32ELb0ELb0ELb1ELb1ELb0ELb1EEEEEEEEEvNT_6ParamsE)
        /*132c*/ 	.short	0x0210
        /*132e*/ 	.short	0x0a70


	//----- nvinfo : EIATTR_SW_WAR
	.align		4
.L_545:
        /*1330*/ 	.byte	0x04, 0x36
        /*1332*/ 	.short	(.L_547 - .L_546)
.L_546:
        /*1334*/ 	.word	0x00000008
.L_547:


//--------------------- .nv.info._ZN7cutlass13device_kernelIN5flash11enable_sm90INS1_16FlashAttnFwdSm90INS1_25CollectiveMainloopFwdSm90ILi2EN4cute5tupleIJNS5_1CILi1EEES8_S8_EEENS6_IJNS7_ILi128EEENS7_ILi80EEENS7_ILi256EEEEEELi256ENS_6half_tEfNS_4arch4Sm90ELb1ELb0ELb1ELb0ELb0ELb0ELb0ELb1ELb1ELb0ELb0ELb0EEENS1_21CollectiveEpilogueFwdINS6_IJSA_SC_SB_EEES9_SE_SG_Li256ELb0ELb0ELb0ELb0EEENS1_30DynamicPersistentTileSchedulerILi256ELi32ELb0ELb0ELb1EEEEEEEEEvNT_6ParamsE --------------------------
	.section	.nv.info._ZN7cutlass13device_kernelIN5flash11enable_sm90INS1_16FlashAttnFwdSm90INS1_25CollectiveMainloopFwdSm90ILi2EN4cute5tupleIJNS5_1CILi1EEES8_S8_EEENS6_IJNS7_ILi128EEENS7_ILi80EEENS7_ILi256EEEEEELi256ENS_6half_tEfNS_4arch4Sm90ELb1ELb0ELb1ELb0ELb0ELb0ELb0ELb1ELb1ELb0ELb0ELb0EEENS1_21CollectiveEpilogueFwdINS6_IJSA_SC_SB_EEES9_SE_SG_Li256ELb0ELb0ELb0ELb0EEENS1_30DynamicPersistentTileSchedulerILi256ELi32ELb0ELb0ELb1EEEEEEEEEvNT_6ParamsE,"",@"SHT_CUDA_INFO"
	.sectionflags	@""
	.align	4


	//----- nvinfo : EIATTR_CUDA_API_VERSION
	.align		4
        /*0000*/ 	.byte	0x04, 0x37
        /*0002*/ 	.short	(.L_549 - .L_548)
.L_548:
        /*0004*/ 	.word	0x00000082


	//----- nvinfo : EIATTR_KPARAM_INFO
	.align		4
.L_549:
        /*0008*/ 	.byte	0x04, 0x17
        /*000a*/ 	.short	(.L_551 - .L_550)
.L_550:
        /*000c*/ 	.word	0x00000000
        /*0010*/ 	.short	0x0000
        /*0012*/ 	.short	0x0070
        /*0014*/ 	.byte	0x00, 0xf0, 0x01, 0x2e


	//----- nvinfo : EIATTR_SPARSE_MMA_MASK
	.align		4
.L_551:
        /*0018*/ 	.byte	0x03, 0x50
        /*001a*/ 	.short	0x0000


	//----- nvinfo : EIATTR_MAXREG_COUNT
	.align		4
        /*001c*/ 	.byte	0x03, 0x1b
        /*001e*/ 	.short	0x00a8


	//----- nvinfo : EIATTR_NUM_BARRIERS
	.align		4
        /*0020*/ 	.byte	0x02, 0x4c
        /*0022*/ 	.byte	0x09
	.zero		1


	//----- nvinfo : EIATTR_EXTERNS
	.align		4
        /*0024*/ 	.byte	0x04, 0x0f
        /*0026*/ 	.short	(.L_553 - .L_552)


	//   ....[0]....
	.align		4
.L_552:
        /*0028*/ 	.word	index@(__assertfail)


	//----- nvinfo : EIATTR_ANNOTATIONS
	.align		4
.L_553:
        /*002c*/ 	.byte	0x04, 0x55
        /*002e*/ 	.short	(.L_555 - .L_554)


	//   ....[0]....
.L_554:
        /*0030*/ 	.word	0x00000001
        /*0034*/ 	.byte	0x70, 0x09, 0x00, 0x00, 0x01, 0x00, 0x00, 0x00, 0x40, 0x0a, 0x00, 0x00, 0x01, 0x00, 0x00, 0x00
        /*0044*/ 	.byte	0x80, 0x43, 0x01, 0x00


	//----- nvinfo : EIATTR_MERCURY_ISA_VERSION
	.align		4
.L_555:
        /*0048*/ 	.byte	0x03, 0x5f
        /*004a*/ 	.short	0x0101


	//----- nvinfo : EIATTR_INT_WARP_WIDE_INSTR_OFFSETS
	.align		4
        /*004c*/ 	.byte	0x04, 0x31
        /*004e*/ 	.short	(.L_557 - .L_556)


	//   ....[0]....
.L_556:
        /*0050*/ 	.word	0x00000190


	//   ....[1]....
        /*0054*/ 	.word	0x000001c0


	//   ....[2]....
        /*0058*/ 	.word	0x000001d0


	//   ....[3]....
        /*005c*/ 	.word	0x00011720


	//   ....[4]....
        /*0060*/ 	.word	0x000117c0


	//   ....[5]....
        /*0064*/ 	.word	0x00011d30


	//   ....[6]....
        /*0068*/ 	.word	0x00013d20


	//   ....[7]....
        /*006c*/ 	.word	0x00013dc0


	//----- nvinfo : EIATTR_COOP_GROUP_MASK_REGIDS
	.align		4
.L_557:
        /*0070*/ 	.byte	0x04, 0x29
        /*0072*/ 	.short	(.L_559 - .L_558)


	//   ....[0]....
.L_558:
        /*0074*/ 	.word	0xffffffff


	//   ....[1]....
        /*0078*/ 	.word	0xffffffff


	//   ....[2]....
        /*007c*/ 	.word	0xffffffff


	//   ....[3]....
        /*0080*/ 	.word	0xffffffff


	//   ....[4]....
        /*0084*/ 	.word	0xffffffff


	//   ....[5]....
        /*0088*/ 	.word	0xffffffff


	//   ....[6]....
        /*008c*/ 	.word	0xffffffff


	//   ....[7]....
        /*0090*/ 	.word	0xffffffff


	//   ....[8]....
        /*0094*/ 	.word	0xffffffff


	//   ....[9]....
        /*0098*/ 	.word	0xffffffff


	//   ....[10]....
        /*009c*/ 	.word	0xffffffff


	//   ....[11]....
        /*00a0*/ 	.word	0xffffffff


	//   ....[12]....
        /*00a4*/ 	.word	0xffffffff


	//   ....[13]....
        /*00a8*/ 	.word	0xffffffff


	//   ....[14]....
        /*00ac*/ 	.word	0xffffffff


	//   ....[15]....
        /*00b0*/ 	.word	0xffffffff


	//   ....[16]....
        /*00b4*/ 	.word	0xffffffff


	//   ....[17]....
        /*00b8*/ 	.word	0xffffffff


	//   ....[18]....
        /*00bc*/ 	.word	0xffffffff


	//   ....[19]....
        /*00c0*/ 	.word	0xffffffff


	//   ....[20]....
        /*00c4*/ 	.word	0xffffffff


	//   ....[21]....
        /*00c8*/ 	.word	0xffffffff


	//   ....[22]....
        /*00cc*/ 	.word	0xffffffff


	//   ....[23]....
        /*00d0*/ 	.word	0xffffffff


	//   ....[24]....
        /*00d4*/ 	.word	0xffffffff


	//   ....[25]....
        /*00d8*/ 	.word	0xffffffff


	//   ....[26]....
        /*00dc*/ 	.word	0xffffffff


	//   ....[27]....
        /*00e0*/ 	.word	0xffffffff


	//   ....[28]....
        /*00e4*/ 	.word	0x0500000f


	//   ....[29]....
        /*00e8*/ 	.word	0x0500000f


	//----- nvinfo : EIATTR_COOP_GROUP_INSTR_OFFSETS
	.align		4
.L_559:
        /*00ec*/ 	.byte	0x04, 0x28
        /*00ee*/ 	.short	(.L_561 - .L_560)


	//   ....[0]....
.L_560:
        /*00f0*/ 	.word	0x00000060


	//   ....[1]....
        /*00f4*/ 	.word	0x000001a0


	//   ....[2]....
        /*00f8*/ 	.word	0x000001f0


	//   ....[3]....
        /*00fc*/ 	.word	0x000003e0


	//   ....[4]....
        /*0100*/ 	.word	0x00000540


	//   ....[5]....
        /*0104*/ 	.word	0x00000660


	//   ....[6]....
        /*0108*/ 	.word	0x000007c0


	//   ....[7]....
        /*010c*/ 	.word	0x00001660


	//   ....[8]....
        /*0110*/ 	.word	0x00004ef0


	//   ....[9]....
        /*0114*/ 	.word	0x00004fe0


	//   ....[10]....
        /*0118*/ 	.word	0x00005460


	//   ....[11]....
        /*011c*/ 	.word	0x000054e0


	//   ....[12]....
        /*0120*/ 	.word	0x00009610


	//   ....[13]....
        /*0124*/ 	.word	0x00009710


	//   ....[14]....
        /*0128*/ 	.word	0x00009ce0


	//   ....[15]....
        /*012c*/ 	.word	0x00009d10


	//   ....[16]....
        /*0130*/ 	.word	0x0000d300


	//   ....[17]....
        /*0134*/ 	.word	0x0000d360


	//   ....[18]....
        /*0138*/ 	.word	0x0000d8d0


	//   ....[19]....
        /*013c*/ 	.word	0x0000d930


	//   ....[20]....
        /*0140*/ 	.word	0x0000ea70


	//   ....[21]....
        /*0144*/ 	.word	0x0000eaa0


	//   ....[22]....
        /*0148*/ 	.word	0x0000ebd0


	//   ....[23]....
        /*014c*/ 	.word	0x0000ebe0


	//   ....[24]....
        /*0150*/ 	.word	0x00010470


	//   ....[25]....
        /*0154*/ 	.word	0x000111a0


	//   ....[26]....
        /*0158*/ 	.word	0x00014170


	//   ....[27]....
        /*015c*/ 	.word	0x00014320


	//   ....[28]....
        /*0160*/ 	.word	0x000148b0


	//   ....[29]....
        /*0164*/ 	.word	0x00014c90


	//----- nvinfo : EIATTR_REG_RECONFIG
	.align		4
.L_561:
        /*0168*/ 	.byte	0x01, 0x54
	.zero		2


	//----- nvinfo : EIATTR_SYSCALL_OFFSETS
	.align		4
        /*016c*/ 	.byte	0x04, 0x46
        /*016e*/ 	.short	(.L_563 - .L_562)


	//   ....[0]....
.L_562:
        /*0170*/ 	.word	0x00001810


	//   ....[1]....
        /*0174*/ 	.word	0x00011950


	//   ....[2]....
        /*0178*/ 	.word	0x00011a90


	//   ....[3]....
        /*017c*/ 	.word	0x00011b90


	//----- nvinfo : EIATTR_MBARRIER_INSTR_OFFSETS
	.align		4
.L_563:
        /*0180*/ 	.byte	0x04, 0x39
        /*0182*/ 	.short	(.L_565 - .L_564)


	//   ....[0]....
.L_564:
        /*0184*/ 	.word	0x00000290
        /*0188*/ 	.word	0x000000ff
        /*018c*/ 	.word	0x00038800
        /*0190*/ 	.short	0x0100
        /*0192*/ 	.byte	0x06
	.zero		1


	//   ....[1]....
        /*0194*/ 	.word	0x000002a0
        /*0198*/ 	.word	0x000000ff
        /*019c*/ 	.word	0x00038820
        /*01a0*/ 	.short	0x0100
        /*01a2*/ 	.byte	0x06
	.zero		1


	//   ....[2]....
        /*01a4*/ 	.word	0x00000390
        /*01a8*/ 	.word	0x000000ff
        /*01ac*/ 	.word	0x00038830
        /*01b0*/ 	.short	0x0100
        /*01b2*/ 	.byte	0x08
	.zero		1


	//   ....[3]....
        /*01b4*/ 	.word	0x000003a0
        /*01b8*/ 	.word	0x000000ff
        /*01bc*/ 	.word	0x00038840
        /*01c0*/ 	.short	0x0100
        /*01c2*/ 	.byte	0x08
	.zero		1


	//   ....[4]....
        /*01c4*/ 	.word	0x000003b0
        /*01c8*/ 	.word	0x000000ff
        /*01cc*/ 	.word	0x00038838
        /*01d0*/ 	.short	0x0100
        /*01d2*/ 	.byte	0x08
	.zero		1


	//   ....[5]....
        /*01d4*/ 	.word	0x000003c0
        /*01d8*/ 	.word	0x000000ff
        /*01dc*/ 	.word	0x00038848
        /*01e0*/ 	.short	0x0100
        /*01e2*/ 	.byte	0x08
	.zero		1


	//   ....[6]....
        /*01e4*/ 	.word	0x000004f0
        /*01e8*/ 	.word	0x000000ff
        /*01ec*/ 	.word	0x00038850
        /*01f0*/ 	.short	0x0100
        /*01f2*/ 	.byte	0x08
	.zero		1


	//   ....[7]....
        /*01f4*/ 	.word	0x00000500
        /*01f8*/ 	.word	0x000000ff
        /*01fc*/ 	.word	0x00038860
        /*0200*/ 	.short	0x0100
        /*0202*/ 	.byte	0x08
	.zero		1


	//   ....[8]....
        /*0204*/ 	.word	0x00000510
        /*0208*/ 	.word	0x000000ff
        /*020c*/ 	.word	0x00038858
        /*0210*/ 	.short	0x0100
        /*0212*/ 	.byte	0x08
	.zero		1


	//   ....[9]....
        /*0214*/ 	.word	0x00000520
        /*0218*/ 	.word	0x000000ff
        /*021c*/ 	.word	0x00038868
        /*0220*/ 	.short	0x0100
        /*0222*/ 	.byte	0x08
	.zero		1


	//   ....[10]....
        /*0224*/ 	.word	0x00000610
        /*0228*/ 	.word	0x000000ff
        /*022c*/ 	.word	0x00038870
        /*0230*/ 	.short	0x0100
        /*0232*/ 	.byte	0x06
	.zero		1


	//   ....[11]....
        /*0234*/ 	.word	0x00000620
        /*0238*/ 	.word	0x000000ff
        /*023c*/ 	.word	0x00038880
        /*0240*/ 	.short	0x0100
        /*0242*/ 	.byte	0x06
	.zero		1


	//   ....[12]....
        /*0244*/ 	.word	0x00000630
        /*0248*/ 	.word	0x000000ff
        /*024c*/ 	.word	0x00038878
        /*0250*/ 	.short	0x0100
        /*0252*/ 	.byte	0x06
	.zero		1


	//   ....[13]....
        /*0254*/ 	.word	0x00000640
        /*0258*/ 	.word	0x000000ff
        /*025c*/ 	.word	0x00038888
        /*0260*/ 	.short	0x0100
        /*0262*/ 	.byte	0x06
	.zero		1


	//   ....[14]....
        /*0264*/ 	.word	0x00000770
        /*0268*/ 	.word	0x000000ff
        /*026c*/ 	.word	0x00038890
        /*0270*/ 	.short	0x0100
        /*0272*/ 	.byte	0x08
	.zero		1


	//   ....[15]....
        /*0274*/ 	.word	0x00000780
        /*0278*/ 	.word	0x000000ff
        /*027c*/ 	.word	0x000388a0
        /*0280*/ 	.short	0x0100
        /*0282*/ 	.byte	0x08
	.zero		1


	//   ....[16]....
        /*0284*/ 	.word	0x00000790
        /*0288*/ 	.word	0x000000ff
        /*028c*/ 	.word	0x00038898
        /*0290*/ 	.short	0x0100
        /*0292*/ 	.byte	0x08
	.zero		1


	//   ....[17]....
        /*0294*/ 	.word	0x000007a0
        /*0298*/ 	.word	0x000000ff
        /*029c*/ 	.word	0x000388a8
        /*02a0*/ 	.short	0x0100
        /*02a2*/ 	.byte	0x08
	.zero		1


	//   ....[18]....
        /*02a4*/ 	.word	0x000008d0
        /*02a8*/ 	.word	0x000000ff
        /*02ac*/ 	.word	0x000388b0
        /*02b0*/ 	.short	0x0100
        /*02b2*/ 	.byte	0x08
	.zero		1


	//   ....[19]....
        /*02b4*/ 	.word	0x000008e0
        /*02b8*/ 	.word	0x000000ff
        /*02bc*/ 	.word	0x000388c0
        /*02c0*/ 	.short	0x0100
        /*02c2*/ 	.byte	0x08
	.zero		1


	//   ....[20]....
        /*02c4*/ 	.word	0x000008f0
        /*02c8*/ 	.word	0x000000ff
        /*02cc*/ 	.word	0x000388b8
        /*02d0*/ 	.short	0x0100
        /*02d2*/ 	.byte	0x08
	.zero		1


	//   ....[21]....
        /*02d4*/ 	.word	0x00000900
        /*02d8*/ 	.word	0x000000ff
        /*02dc*/ 	.word	0x000388c8
        /*02e0*/ 	.short	0x0100
        /*02e2*/ 	.byte	0x08
	.zero		1


	//   ....[22]....
        /*02e4*/ 	.word	0x000018b0
        /*02e8*/ 	.word	0x000000ff
        /*02ec*/ 	.word	0x00038800
        /*02f0*/ 	.short	0x010a
        /*02f2*/ 	.byte	0x3c
	.zero		1


	//   ....[23]....
        /*02f4*/ 	.word	0x00001940
        /*02f8*/ 	.word	0x00000000
        /*02fc*/ 	.word	0x00038830
        /*0300*/ 	.short	0x010a
        /*0302*/ 	.byte	0x3f
	.zero		1


	//   ....[24]....
        /*0304*/ 	.word	0x000019b0
        /*0308*/ 	.word	0x00000000
        /*030c*/ 	.word	0x00038830
        /*0310*/ 	.short	0x010a
        /*0312*/ 	.byte	0x3f
	.zero		1


	//   ....[25]....
        /*0314*/ 	.word	0x00004d80
        /*0318*/ 	.word	0x00000000
        /*031c*/ 	.word	0x00000000
        /*0320*/ 	.short	0x0101
        /*0322*/ 	.byte	0x3f
	.zero		1


	//   ....[26]....
        /*0324*/ 	.word	0x000063b0
        /*0328*/ 	.word	0x000000ff
        /*032c*/ 	.word	0x00038830
        /*0330*/ 	.short	0x010a
        /*0332*/ 	.byte	0x2f
	.zero		1


	//   ....[27]....
        /*0334*/ 	.word	0x000063f0
        /*0338*/ 	.word	0x000000ff
        /*033c*/ 	.word	0x00038830
        /*0340*/ 	.short	0x010a
        /*0342*/ 	.byte	0x2f
	.zero		1


	//   ....[28]....
        /*0344*/ 	.word	0x000089f0
        /*0348*/ 	.word	0x000000ff
        /*034c*/ 	.word	0x00038850
        /*0350*/ 	.short	0x010a
        /*0352*/ 	.byte	0x05
	.zero		1


	//   ....[29]....
        /*0354*/ 	.word	0x00008a30
        /*0358*/ 	.word	0x000000ff
        /*035c*/ 	.word	0x00038850
        /*0360*/ 	.short	0x010a
        /*0362*/ 	.byte	0x05
	.zero		1


	//   ....[30]....
        /*0364*/ 	.word	0x0000a240
        /*0368*/ 	.word	0x00000011
        /*036c*/ 	.word	0x00000000
        /*0370*/ 	.short	0x0101
        /*0372*/ 	.byte	0x3f
	.zero		1


	//   ....[31]....
        /*0374*/ 	.word	0x0000a2b0
        /*0378*/ 	.word	0x0000009f
        /*037c*/ 	.word	0x00000000
        /*0380*/ 	.short	0x0101
        /*0382*/ 	.byte	0x3f
	.zero		1


	//   ....[32]....
        /*0384*/ 	.word	0x0000a630
        /*0388*/ 	.word	0x000000ff
        /*038c*/ 	.word	0x00038830
        /*0390*/ 	.short	0x010a
        /*0392*/ 	.byte	0x04
	.zero		1


	//   ....[33]....
        /*0394*/ 	.word	0x0000a670
        /*0398*/ 	.word	0x000000ff
        /*039c*/ 	.word	0x00038830
        /*03a0*/ 	.short	0x010a
        /*03a2*/ 	.byte	0x04
	.zero		1


	//   ....[34]....
        /*03a4*/ 	.word	0x0000cc80
        /*03a8*/ 	.word	0x000000ff
        /*03ac*/ 	.word	0x00038850
        /*03b0*/ 	.short	0x010a
        /*03b2*/ 	.byte	0x05
	.zero		1


	//   ....[35]....
        /*03b4*/ 	.word	0x0000ccc0
        /*03b8*/ 	.word	0x000000ff
        /*03bc*/ 	.word	0x00038850
        /*03c0*/ 	.short	0x010a
        /*03c2*/ 	.byte	0x05
	.zero		1


	//   ....[36]....
        /*03c4*/ 	.word	0x0000dca0
        /*03c8*/ 	.word	0x0000009d
        /*03cc*/ 	.word	0x00000000
        /*03d0*/ 	.short	0x0101
        /*03d2*/ 	.byte	0x3f
	.zero		1


	//   ....[37]....
        /*03d4*/ 	.word	0x0000dd20
        /*03d8*/ 	.word	0x000000ab
        /*03dc*/ 	.word	0x00000000
        /*03e0*/ 	.short	0x0101
        /*03e2*/ 	.byte	0x3f
	.zero		1


	//   ....[38]....
        /*03e4*/ 	.word	0x0000e9c0
        /*03e8*/ 	.word	0x000000ff
        /*03ec*/ 	.word	0x00038850
        /*03f0*/ 	.short	0x010a
        /*03f2*/ 	.byte	0x05
	.zero		1


	//   ....[39]....
        /*03f4*/ 	.word	0x0000ea00
        /*03f8*/ 	.word	0x000000ff
        /*03fc*/ 	.word	0x00038850
        /*0400*/ 	.short	0x010a
        /*0402*/ 	.byte	0x05
	.zero		1


	//   ....[40]....
        /*0404*/ 	.word	0x0000f340
        /*0408*/ 	.word	0x00000003
        /*040c*/ 	.word	0x00000000
        /*0410*/ 	.short	0x0101
        /*0412*/ 	.byte	0x3f
	.zero		1


	//   ....[41]....
        /*0414*/ 	.word	0x000106b0
        /*0418*/ 	.word	0x000000ff
        /*041c*/ 	.word	0x00000000
        /*0420*/ 	.short	0x0101
        /*0422*/ 	.byte	0x05
	.zero		1


	//   ....[42]....
        /*0424*/ 	.word	0x00012060
        /*0428*/ 	.word	0x00000008
        /*042c*/ 	.word	0x00038840
        /*0430*/ 	.short	0x010a
        /*0432*/ 	.byte	0x3f
	.zero		1


	//   ....[43]....
        /*0434*/ 	.word	0x00012580
        /*0438*/ 	.word	0x000000ff
        /*043c*/ 	.word	0x00038820
        /*0440*/ 	.short	0x010a
        /*0442*/ 	.byte	0x28
	.zero		1


	//   ....[44]....
        /*0444*/ 	.word	0x00012880
        /*0448*/ 	.word	0x00000003
        /*044c*/ 	.word	0x00038840
        /*0450*/ 	.short	0x010a
        /*0452*/ 	.byte	0x3f
	.zero		1


	//   ....[45]....
        /*0454*/ 	.word	0x00012b10
        /*0458*/ 	.word	0x00000002
        /*045c*/ 	.word	0x00000060
        /*0460*/ 	.short	0x010a
        /*0462*/ 	.byte	0x3f
	.zero		1


	//   ....[46]....
        /*0464*/ 	.word	0x00013050
        /*0468*/ 	.word	0x00000003
        /*046c*/ 	.word	0x00038840
        /*0470*/ 	.short	0x010a
        /*0472*/ 	.byte	0x3f
	.zero		1


	//   ....[47]....
        /*0474*/ 	.word	0x000132e0
        /*0478*/ 	.word	0x00000002
        /*047c*/ 	.word	0x00000060
        /*0480*/ 	.short	0x010a
        /*0482*/ 	.byte	0x3f
	.zero		1


	//   ....[48]....
        /*0484*/ 	.word	0x00013780
        /*0488*/ 	.word	0x00000002
        /*048c*/ 	.word	0x00038840
        /*0490*/ 	.short	0x010a
        /*0492*/ 	.byte	0x3f
	.zero		1


	//   ....[49]....
        /*0494*/ 	.word	0x00013a10
        /*0498*/ 	.word	0x00000002
        /*049c*/ 	.word	0x00000060
        /*04a0*/ 	.short	0x010a
        /*04a2*/ 	.byte	0x3f
	.zero		1


	//   ....[50]....
        /*04a4*/ 	.word	0x00013e60
        /*04a8*/ 	.word	0x00000003
        /*04ac*/ 	.word	0x00038860
        /*04b0*/ 	.short	0x010a
        /*04b2*/ 	.byte	0x3f
	.zero		1


	//   ....[51]....
        /*04b4*/ 	.word	0x000142d0
        /*04b8*/ 	.word	0x00000007
        /*04bc*/ 	.word	0x00038820
        /*04c0*/ 	.short	0x010a
        /*04c2*/ 	.byte	0x3f
	.zero		1


	//   ....[52]....
        /*04c4*/ 	.word	0x00014440
        /*04c8*/ 	.word	0x00000005
        /*04cc*/ 	.word	0x00000000
        /*04d0*/ 	.short	0x010a
        /*04d2*/ 	.byte	0x3f
	.zero		1


	//   ....[53]....
        /*04d4*/ 	.word	0x000144b0
        /*04d8*/ 	.word	0x00000003
        /*04dc*/ 	.word	0x00000000
        /*04e0*/ 	.short	0x010a
        /*04e2*/ 	.byte	0x3f
	.zero		1


	//   ....[54]....
        /*04e4*/ 	.word	0x00014510
        /*04e8*/ 	.word	0x00000005
        /*04ec*/ 	.word	0x00000000
        /*04f0*/ 	.short	0x010a
        /*04f2*/ 	.byte	0x3f
	.zero		1


	//   ....[55]....
        /*04f4*/ 	.word	0x00014540
        /*04f8*/ 	.word	0x00000003
        /*04fc*/ 	.word	0x00000000
        /*0500*/ 	.short	0x010a
        /*0502*/ 	.byte	0x3f
	.zero		1


	//   ....[56]....
        /*0504*/ 	.word	0x000145b0
        /*0508*/ 	.word	0x00000003
        /*050c*/ 	.word	0x00038800
        /*0510*/ 	.short	0x010a
        /*0512*/ 	.byte	0x3f
	.zero		1


	//   ....[57]....
        /*0514*/ 	.word	0x00014600
        /*0518*/ 	.word	0x00000000
        /*051c*/ 	.word	0x00038830
        /*0520*/ 	.short	0x010a
        /*0522*/ 	.byte	0x3f
	.zero		1


	//   ....[58]....
        /*0524*/ 	.word	0x00014660
        /*0528*/ 	.word	0x00000004
        /*052c*/ 	.word	0x00038830
        /*0530*/ 	.short	0x010a
        /*0532*/ 	.byte	0x3f
	.zero		1


	//   ....[59]....
        /*0534*/ 	.word	0x000146c0
        /*0538*/ 	.word	0x00000003
        /*053c*/ 	.word	0x00038850
        /*0540*/ 	.short	0x010a
        /*0542*/ 	.byte	0x3f
	.zero		1


	//   ....[60]....
        /*0544*/ 	.word	0x00014720
        /*0548*/ 	.word	0x00000004
        /*054c*/ 	.word	0x00038830
        /*0550*/ 	.short	0x010a
        /*0552*/ 	.byte	0x3f
	.zero		1


	//   ....[61]....
        /*0554*/ 	.word	0x00014780
        /*0558*/ 	.word	0x00000003
        /*055c*/ 	.word	0x00038850
        /*0560*/ 	.short	0x010a
        /*0562*/ 	.byte	0x3f
	.zero		1


	//   ....[62]....
        /*0564*/ 	.word	0x000147e0
        /*0568*/ 	.word	0x00000007
        /*056c*/ 	.word	0x00038850
        /*0570*/ 	.short	0x010a
        /*0572*/ 	.byte	0x3f
	.zero		1


	//   ....[63]....
        /*0574*/ 	.word	0x00014960
        /*0578*/ 	.word	0x00000008
        /*057c*/ 	.word	0x00038840
        /*0580*/ 	.short	0x010a
        /*0582*/ 	.byte	0x3f
	.zero		1


	//   ....[64]....
        /*0584*/ 	.word	0x000149c0
        /*0588*/ 	.word	0x00000008
        /*058c*/ 	.word	0x00038820
        /*0590*/ 	.short	0x010a
        /*0592*/ 	.byte	0x3f
	.zero		1


	//   ....[65]....
        /*0594*/ 	.word	0x00014a10
        /*0598*/ 	.word	0x00000003
        /*059c*/ 	.word	0x00038840
        /*05a0*/ 	.short	0x010a
        /*05a2*/ 	.byte	0x3f
	.zero		1


	//   ....[66]....
        /*05a4*/ 	.word	0x00014a60
        /*05a8*/ 	.word	0x00000002
        /*05ac*/ 	.word	0x00000060
        /*05b0*/ 	.short	0x010a
        /*05b2*/ 	.byte	0x3f
	.zero		1


	//   ....[67]....
        /*05b4*/ 	.word	0x00014ab0
        /*05b8*/ 	.word	0x00000003
        /*05bc*/ 	.word	0x00038840
        /*05c0*/ 	.short	0x010a
        /*05c2*/ 	.byte	0x3f
	.zero		1


	//   ....[68]....
        /*05c4*/ 	.word	0x00014b00
        /*05c8*/ 	.word	0x00000002
        /*05cc*/ 	.word	0x00000060
        /*05d0*/ 	.short	0x010a
        /*05d2*/ 	.byte	0x3f
	.zero		1


	//   ....[69]....
        /*05d4*/ 	.word	0x00014b50
        /*05d8*/ 	.word	0x00000002
        /*05dc*/ 	.word	0x00038840
        /*05e0*/ 	.short	0x010a
        /*05e2*/ 	.byte	0x3f
	.zero		1


	//   ....[70]....
        /*05e4*/ 	.word	0x00014ba0
        /*05e8*/ 	.word	0x00000002
        /*05ec*/ 	.word	0x00000060
        /*05f0*/ 	.short	0x010a
        /*05f2*/ 	.byte	0x3f
	.zero		1


	//   ....[71]....
        /*05f4*/ 	.word	0x00014bf0
        /*05f8*/ 	.word	0x00000003
        /*05fc*/ 	.word	0x00038860
        /*0600*/ 	.short	0x010a
        /*0602*/ 	.byte	0x3f
	.zero		1


	//   ....[72]....
        /*0604*/ 	.word	0x00014cd0
        /*0608*/ 	.word	0x00000007
        /*060c*/ 	.word	0x00038820
        /*0610*/ 	.short	0x010a
        /*0612*/ 	.byte	0x3f
	.zero		1


	//   ....[73]....
        /*0614*/ 	.word	0x00014d20
        /*0618*/ 	.word	0x00000005
        /*061c*/ 	.word	0x00000000
        /*0620*/ 	.short	0x010a
        /*0622*/ 	.byte	0x3f
	.zero		1


	//   ....[74]....
        /*0624*/ 	.word	0x00014d70
        /*0628*/ 	.word	0x00000003
        /*062c*/ 	.word	0x00000000
        /*0630*/ 	.short	0x010a
        /*0632*/ 	.byte	0x3f
	.zero		1


	//   ....[75]....
        /*0634*/ 	.word	0x00014dc0
        /*0638*/ 	.word	0x00000005
        /*063c*/ 	.word	0x00000000
        /*0640*/ 	.short	0x010a
        /*0642*/ 	.byte	0x3f
	.zero		1


	//----- nvinfo : EIATTR_NUM_MBARRIERS
	.align		4
.L_565:
        /*0644*/ 	.byte	0x03, 0x38
        /*0646*/ 	.short	0x0016


	//----- nvinfo : EIATTR_EXIT_INSTR_OFFSETS
	.align		4
        /*0648*/ 	.byte	0x04, 0x1c
        /*064a*/ 	.short	(.L_567 - .L_566)


	//   ....[0]....
.L_566:
        /*064c*/ 	.word	0x00000a30


	//   ....[1]....
        /*0650*/ 	.word	0x00011160


	//   ....[2]....
        /*0654*/ 	.word	0x000111c0


	//   ....[3]....
        /*0658*/ 	.word	0x00014340


	//   ....[4]....
        /*065c*/ 	.word	0x00014590


	//----- nvinfo : EIATTR_MAX_THREADS
	.align		4
.L_567:
        /*0660*/ 	.byte	0x04, 0x05
        /*0662*/ 	.short	(.L_569 - .L_568)
.L_568:
        /*0664*/ 	.word	0x00000180
        /*0668*/ 	.word	0x00000001
        /*066c*/ 	.word	0x00000001


	//----- nvinfo : EIATTR_CRS_STACK_SIZE
	.align		4
.L_569:
        /*0670*/ 	.byte	0x04, 0x1e
        /*0672*/ 	.short	(.L_571 - .L_570)
.L_570:
        /*0674*/ 	.word	0x00000000


	//----- nvinfo : EIATTR_CBANK_PARAM_SIZE
	.align		4
.L_571:
        /*0678*/ 	.byte	0x03, 0x19
        /*067a*/ 	.short	0x0bf0


	//----- nvinfo : EIATTR_PARAM_CBANK
	.align		4
        /*067c*/ 	.byte	0x04, 0x0a
        /*067e*/ 	.short	(.L_573 - .L_572)
	.align		4
.L_572:
        /*0680*/ 	.word	index@(.nv.constant0._ZN7cutlass13device_kernelIN5flash11enable_sm90INS1_16FlashAttnFwdSm90INS1_25CollectiveMainloopFwdSm90ILi2EN4cute5tupleIJNS5_1CILi1EEES8_S8_EEENS6_IJNS7_ILi128EEENS7_ILi80EEENS7_ILi256EEEEEELi256ENS_6half_tEfNS_4arch4Sm90ELb1ELb0ELb1ELb0ELb0ELb0ELb0ELb1ELb1ELb0ELb0ELb0EEENS1_21CollectiveEpilogueFwdINS6_IJSA_SC_SB_EEES9_SE_SG_Li256ELb0ELb0ELb0ELb0EEENS1_30DynamicPersistentTileSchedulerILi256ELi32ELb0ELb0ELb1EEEEEEEEEvNT_6ParamsE)
        /*0684*/ 	.short	0x0210
        /*0686*/ 	.short	0x0bf0


	//----- nvinfo : EIATTR_SW_WAR
	.align		4
.L_573:
        /*0688*/ 	.byte	0x04, 0x36
        /*068a*/ 	.short	(.L_575 - .L_574)
.L_574:
        /*068c*/ 	.word	0x00000008
.L_575:


//--------------------- .nv.info._ZN7cutlass13device_kernelIN5flash11enable_sm90INS1_16FlashAttnFwdSm90INS1_25CollectiveMainloopFwdSm90ILi2EN4cute5tupleIJNS5_1CILi1EEES8_S8_EEENS6_IJNS7_ILi128EEENS7_ILi80EEENS7_ILi256EEEEEELi256ENS_6half_tEfNS_4arch4Sm90ELb1ELb0ELb1ELb1ELb0ELb0ELb0ELb1ELb1ELb0ELb0ELb0EEENS1_21CollectiveEpilogueFwdINS6_IJSA_SC_SB_EEES9_SE_SG_Li256ELb1ELb0ELb0ELb0EEENS1_36VarlenDynamicPersistentTileSchedulerILi128ELi80ELi256ELi32ELb0ELb0ELb1ELb1ELb1ELb1EEEEEEEEEvNT_6ParamsE --------------------------
	.section	.nv.info._ZN7cutlass13device_kernelIN5flash11enable_sm90INS1_16FlashAttnFwdSm90INS1_25CollectiveMainloopFwdSm90ILi2EN4cute5tupleIJNS5_1CILi1EEES8_S8_EEENS6_IJNS7_ILi128EEENS7_ILi80EEENS7_ILi256EEEEEELi256ENS_6half_tEfNS_4arch4Sm90ELb1ELb0ELb1ELb1ELb0ELb0ELb0ELb1ELb1ELb0ELb0ELb0EEENS1_21CollectiveEpilogueFwdINS6_IJSA_SC_SB_EEES9_SE_SG_Li256ELb1ELb0ELb0ELb0EEENS1_36VarlenDynamicPersistentTileSchedulerILi128ELi80ELi256ELi32ELb0ELb0ELb1ELb1ELb1ELb1EEEEEEEEEvNT_6ParamsE,"",@"SHT_CUDA_INFO"
	.sectionflags	@""
	.align	4


	//----- nvinfo : EIATTR_CUDA_API_VERSION
	.align		4
        /*0000*/ 	.byte	0x04, 0x37
        /*0002*/ 	.short	(.L_577 - .L_576)
.L_576:
        /*0004*/ 	.word	0x00000082


	//----- nvinfo : EIATTR_KPARAM_INFO
	.align		4
.L_577:
        /*0008*/ 	.byte	0x04, 0x17
        /*000a*/ 	.short	(.L_579 - .L_578)
.L_578:
        /*000c*/ 	.word	0x00000000
        /*0010*/ 	.short	0x0000
        /*0012*/ 	.short	0x0070
        /*0014*/ 	.byte	0x00, 0xf0, 0x01, 0x28


	//----- nvinfo : EIATTR_SPARSE_MMA_MASK
	.align		4
.L_579:
        /*0018*/ 	.byte	0x03, 0x50
        /*001a*/ 	.short	0x0000


	//----- nvinfo : EIATTR_MAXREG_COUNT
	.align		4
        /*001c*/ 	.byte	0x03, 0x1b
        /*001e*/ 	.short	0x00a8


	//----- nvinfo : EIATTR_NUM_BARRIERS
	.align		4
        /*0020*/ 	.byte	0x02, 0x4c
        /*0022*/ 	.byte	0x09
	.zero		1


	//----- nvinfo : EIATTR_EXTERNS
	.align		4
        /*0024*/ 	.byte	0x04, 0x0f
        /*0026*/ 	.short	(.L_581 - .L_580)


	//   ....[0]....
	.align		4
.L_580:
        /*0028*/ 	.word	index@(__assertfail)


	//----- nvinfo : EIATTR_ANNOTATIONS
	.align		4
.L_581:
        /*002c*/ 	.byte	0x04, 0x55
        /*002e*/ 	.short	(.L_583 - .L_582)


	//   ....[0]....
.L_582:
        /* <DEDUP_REMOVED lines=33> */


	//----- nvinfo : EIATTR_MERCURY_ISA_VERSION
	.align		4
.L_583:
        /*0230*/ 	.byte	0x03, 0x5f
        /*0232*/ 	.short	0x0101


	//----- nvinfo : EIATTR_UNUSED_LOAD_BYTE_OFFSET
	.align		4
        /*0234*/ 	.byte	0x04, 0x44
        /*0236*/ 	.short	(.L_585 - .L_584)


	//   ....[0]....
.L_584:
        /*0238*/ 	.word	0x00000a40
        /*023c*/ 	.word	0x0000fff0


	//   ....[1]....
        /*0240*/ 	.word	0x0000fb30
        /*0244*/ 	.word	0x0000fff0


	//----- nvinfo : EIATTR_INT_WARP_WIDE_INSTR_OFFSETS
	.align		4
.L_585:
        /*0248*/ 	.byte	0x04, 0x31
        /*024a*/ 	.short	(.L_587 - .L_586)


	//   ....[0]....
.L_586:
        /*024c*/ 	.word	0x00000160


	//   ....[1]....
        /*0250*/ 	.word	0x000001a0


	//   ....[2]....
        /*0254*/ 	.word	0x00000210


	//   ....[3]....
        /*0258*/ 	.word	0x00013ac0


	//   ....[4]....
        /*025c*/ 	.word	0x00013b60


	//   ....[5]....
        /*0260*/ 	.word	0x00013ff0


	//   ....[6]....
        /*0264*/ 	.word	0x00014020


	//   ....[7]....
        /*0268*/ 	.word	0x00014230


	//   ....[8]....
        /*026c*/ 	.word	0x00014320


	//   ....[9]....
        /*0270*/ 	.word	0x00014410


	//   ....[10]....
        /*0274*/ 	.word	0x00016a90


	//   ....[11]....
        /*0278*/ 	.word	0x00016b30


	//----- nvinfo : EIATTR_COOP_GROUP_MASK_REGIDS
	.align		4
.L_587:
        /*027c*/ 	.byte	0x04, 0x29
        /*027e*/ 	.short	(.L_589 - .L_588)


	//   ....[0]....
.L_588:
        /*0280*/ 	.word	0xffffffff


	//   ....[1]....
        /*0284*/ 	.word	0xffffffff


	//   ....[2]....
        /*0288*/ 	.word	0xffffffff


	//   ....[3]....
        /*028c*/ 	.word	0xffffffff


	//   ....[4]....
        /*0290*/ 	.word	0xffffffff


	//   ....[5]....
        /*0294*/ 	.word	0xffffffff


	//   ....[6]....
        /*0298*/ 	.word	0xffffffff


	//   ....[7]....
        /*029c*/ 	.word	0xffffffff


	//   ....[8]....
        /*02a0*/ 	.word	0xffffffff


	//   ....[9]....
        /*02a4*/ 	.word	0xffffffff


	//   ....[10]....
        /*02a8*/ 	.word	0xffffffff


	//   ....[11]....
        /*02ac*/ 	.word	0xffffffff


	//   ....[12]....
        /*02b0*/ 	.word	0xffffffff


	//   ....[13]....
        /*02b4*/ 	.word	0xffffffff


	//   ....[14]....
        /*02b8*/ 	.word	0xffffffff


	//   ....[15]....
        /*02bc*/ 	.word	0xffffffff


	//   ....[16]....
        /*02c0*/ 	.word	0xffffffff


	//   ....[17]....
        /*02c4*/ 	.word	0xffffffff


	//   ....[18]....
        /*02c8*/ 	.word	0xffffffff


	//   ....[19]....
        /*02cc*/ 	.word	0xffffffff


	//   ....[20]....
        /*02d0*/ 	.word	0xffffffff


	//   ....[21]....
        /*02d4*/ 	.word	0xffffffff


	//   ....[22]....
        /*02d8*/ 	.word	0xffffffff


	//   ....[23]....
        /*02dc*/ 	.word	0xffffffff


	//   ....[24]....
        /*02e0*/ 	.word	0xffffffff


	//   ....[25]....
        /*02e4*/ 	.word	0xffffffff


	//   ....[26]....
        /*02e8*/ 	.word	0xffffffff


	//   ....[27]....
        /*02ec*/ 	.word	0xffffffff


	//   ....[28]....
        /*02f0*/ 	.word	0xffffffff


	//   ....[29]....
        /*02f4*/ 	.word	0xffffffff


	//   ....[30]....
        /*02f8*/ 	.word	0xffffffff


	//   ....[31]....
        /*02fc*/ 	.word	0xffffffff


	//   ....[32]....
        /*0300*/ 	.word	0xffffffff


	//   ....[33]....
        /*0304*/ 	.word	0xffffffff


	//   ....[34]....
        /*0308*/ 	.word	0xffffffff


	//   ....[35]....
        /*030c*/ 	.word	0xffffffff


	//   ....[36]....
        /*0310*/ 	.word	0xffffffff


	//   ....[37]....
        /*0314*/ 	.word	0xffffffff


	//   ....[38]....
        /*0318*/ 	.word	0xffffffff


	//   ....[39]....
        /*031c*/ 	.word	0xffffffff


	//   ....[40]....
        /*0320*/ 	.word	0xffffffff


	//   ....[41]....
        /*0324*/ 	.word	0xffffffff


	//   ....[42]....
        /*0328*/ 	.word	0xffffffff


	//   ....[43]....
        /*032c*/ 	.word	0xffffffff


	//   ....[44]....
        /*0330*/ 	.word	0xffffffff


	//   ....[45]....
        /*0334*/ 	.word	0xffffffff


	//   ....[46]....
        /*0338*/ 	.word	0xffffffff


	//   ....[47]....
        /*033c*/ 	.word	0xffffffff


	//   ....[48]....
        /*0340*/ 	.word	0xffffffff


	//   ....[49]....
        /*0344*/ 	.word	0xffffffff


	//   ....[50]....
        /*0348*/ 	.word	0xffffffff


	//   ....[51]....
        /*034c*/ 	.word	0xffffffff


	//   ....[52]....
        /*0350*/ 	.word	0xffffffff


	//   ....[53]....
        /*0354*/ 	.word	0xffffffff


	//   ....[54]....
        /*0358*/ 	.word	0xffffffff


	//   ....[55]....
        /*035c*/ 	.word	0xffffffff


	//   ....[56]....
        /*0360*/ 	.word	0xffffffff


	//   ....[57]....
        /*0364*/ 	.word	0xffffffff


	//   ....[58]....
        /*0368*/ 	.word	0x0500000f


	//   ....[59]....
        /*036c*/ 	.word	0x0500000f


	//   ....[60]....
        /*0370*/ 	.word	0x0500000f


	//   ....[61]....
        /*0374*/ 	.word	0x0500000f


	//   ....[62]....
        /*0378*/ 	.word	0x0500000f


	//   ....[63]....
        /*037c*/ 	.word	0x0500000f


	//   ....[64]....
        /*0380*/ 	.word	0x0500000f


	//   ....[65]....
        /*0384*/ 	.word	0x0500000f


	//   ....[66]....
        /*0388*/ 	.word	0x0500000f


	//   ....[67]....
        /*038c*/ 	.word	0x0500000f


	//   ....[68]....
        /*0390*/ 	.word	0x0500000f


	//   ....[69]....
        /*0394*/ 	.word	0x0500000f


	//   ....[70]....
        /*0398*/ 	.word	0x0500000f


	//   ....[71]....
        /*039c*/ 	.word	0x0500000f


	//   ....[72]....
        /*03a0*/ 	.word	0x0500000f


	//   ....[73]....
        /*03a4*/ 	.word	0x0500000f


	//   ....[74]....
        /*03a8*/ 	.word	0x0500000f


	//   ....[75]....
        /*03ac*/ 	.word	0x0500000f


	//   ....[76]....
        /*03b0*/ 	.word	0x0500000f


	//----- nvinfo : EIATTR_COOP_GROUP_INSTR_OFFSETS
	.align		4
.L_589:
        /*03b4*/ 	.byte	0x04, 0x28
        /*03b6*/ 	.short	(.L_591 - .L_590)


	//   ....[0]....
.L_590:
        /*03b8*/ 	.word	0x00000060


	//   ....[1]....
        /*03bc*/ 	.word	0x00000170


	//   ....[2]....
        /*03c0*/ 	.word	0x000001c0


	//   ....[3]....
        /*03c4*/ 	.word	0x000003f0


	//   ....[4]....
        /*03c8*/ 	.word	0x00000550


	//   ....[5]....
        /*03cc*/ 	.word	0x00000670


	//   ....[6]....
        /*03d0*/ 	.word	0x000007d0


	//   ....[7]....
        /*03d4*/ 	.word	0x000018a0


	//   ....[8]....
        /*03d8*/ 	.word	0x00005080


	//   ....[9]....
        /*03dc*/ 	.word	0x00005170


	//   ....[10]....
        /*03e0*/ 	.word	0x000055f0


	//   ....[11]....
        /*03e4*/ 	.word	0x00005670


	//   ....[12]....
        /*03e8*/ 	.word	0x00009680


	//   ....[13]....
        /*03ec*/ 	.word	0x00009750


	//   ....[14]....
        /*03f0*/ 	.word	0x00009d50


	//   ....[15]....
        /*03f4*/ 	.word	0x00009dd0


	//   ....[16]....
        /*03f8*/ 	.word	0x0000d6a0


	//   ....[17]....
        /*03fc*/ 	.word	0x0000d700


	//   ....[18]....
        /*0400*/ 	.word	0x0000dac0


	//   ....[19]....
        /*0404*/ 	.word	0x0000db10


	//   ....[20]....
        /*0408*/ 	.word	0x0000ee30


	//   ....[21]....
        /*040c*/ 	.word	0x0000ee70


	//   ....[22]....
        /*0410*/ 	.word	0x0000ef40


	//   ....[23]....
        /*0414*/ 	.word	0x0000ef70


	//   ....[24]....
        /*0418*/ 	.word	0x00012860


	//   ....[25]....
        /*041c*/ 	.word	0x000129f0


	//   ....[26]....
        /*0420*/ 	.word	0x00012a20


	//   ....[27]....
        /*0424*/ 	.word	0x00012a60


	//   ....[28]....
        /*0428*/ 	.word	0x00012ad0


	//   ....[29]....
        /*042c*/ 	.word	0x00012b30


	//   ....[30]....
        /*0430*/ 	.word	0x00012b70


	//   ....[31]....
        /*0434*/ 	.word	0x00012d20


	//   ....[32]....
        /*0438*/ 	.word	0x00012d80


	//   ....[33]....
        /*043c*/ 	.word	0x00012dc0


	//   ....[34]....
        /*0440*/ 	.word	0x00012e00


	//   ....[35]....
        /*0444*/ 	.word	0x00012e30


	//   ....[36]....
        /*0448*/ 	.word	0x00012e60


	//   ....[37]....
        /*044c*/ 	.word	0x00012f00


	//   ....[38]....
        /*0450*/ 	.word	0x00012f60


	//   ....[39]....
        /*0454*/ 	.word	0x00012ff0


	//   ....[40]....
        /*0458*/ 	.word	0x00016fe0


	//   ....[41]....
        /*045c*/ 	.word	0x00016ff0


	//   ....[42]....
        /*0460*/ 	.word	0x00017110


	//   ....[43]....
        /*0464*/ 	.word	0x00017170


	//   ....[44]....
        /*0468*/ 	.word	0x000171b0


	//   ....[45]....
        /*046c*/ 	.word	0x000171f0


	//   ....[46]....
        /*0470*/ 	.word	0x00017220


	//   ....[47]....
        /*0474*/ 	.word	0x00017250


	//   ....[48]....
        /*0478*/ 	.word	0x000173f0


	//   ....[49]....
        /*047c*/ 	.word	0x00017450


	//   ....[50]....
        /*0480*/ 	.word	0x00017490


	//   ....[51]....
        /*0484*/ 	.word	0x000174d0


	//   ....[52]....
        /*0488*/ 	.word	0x00017500


	//   ....[53]....
        /*048c*/ 	.word	0x00017530


	//   ....[54]....
        /*0490*/ 	.word	0x000175f0


	//   ....[55]....
        /*0494*/ 	.word	0x00017610


	//   ....[56]....
        /*0498*/ 	.word	0x00017680


	//   ....[57]....
        /*049c*/ 	.word	0x00017d20


	//   ....[58]....
        /*04a0*/ 	.word	0x00018330


	//   ....[59]....
        /*04a4*/ 	.word	0x00018750


	//   ....[60]....
        /*04a8*/ 	.word	0x000187e0


	//   ....[61]....
        /*04ac*/ 	.word	0x00018880


	//   ....[62]....
        /*04b0*/ 	.word	0x00018930


	//   ....[63]....
        /*04b4*/ 	.word	0x000189b0


	//   ....[64]....
        /*04b8*/ 	.word	0x00018a30


	//   ....[65]....
        /*04bc*/ 	.word	0x00018ab0


	//   ....[66]....
        /*04c0*/ 	.word	0x00018b30


	//   ....[67]....
        /*04c4*/ 	.word	0x00018bc0


	//   ....[68]....
        /*04c8*/ 	.word	0x00018c70


	//   ....[69]....
        /*04cc*/ 	.word	0x00018cf0


	//   ....[70]....
        /*04d0*/ 	.word	0x00018d70


	//   ....[71]....
        /*04d4*/ 	.word	0x00018df0


	//   ....[72]....
        /*04d8*/ 	.word	0x00018e70


	//   ....[73]....
        /*04dc*/ 	.word	0x00018ee0


	//   ....[74]....
        /*04e0*/ 	.word	0x00018f80


	//   ....[75]....
        /*04e4*/ 	.word	0x00019010


	//   ....[76]....
        /*04e8*/ 	.word	0x00019140


	//----- nvinfo : EIATTR_REG_RECONFIG
	.align		4
.L_591:
        /*04ec*/ 	.byte	0x01, 0x54
	.zero		2


	//----- nvinfo : EIATTR_SYSCALL_OFFSETS
	.align		4
        /*04f0*/ 	.byte	0x04, 0x46
        /*04f2*/ 	.short	(.L_593 - .L_592)


	//   ....[0]....
.L_592:
        /*04f4*/ 	.word	0x00001a90


	//   ....[1]....
        /*04f8*/ 	.word	0x00013cf0


	//   ....[2]....
        /*04fc*/ 	.word	0x00013e30


	//   ....[3]....
        /*0500*/ 	.word	0x00013f30


	//----- nvinfo : EIATTR_MBARRIER_INSTR_OFFSETS
	.align		4
.L_593:
        /*0504*/ 	.byte	0x04, 0x39
        /*0506*/ 	.short	(.L_595 - .L_594)


	//   ....[0]....
.L_594:
        /*0508*/ 	.word	0x000002a0
        /*050c*/ 	.word	0x000000ff
        /*0510*/ 	.word	0x00038800
        /*0514*/ 	.short	0x0100
        /*0516*/ 	.byte	0x08
	.zero		1


	//   ....[1]....
        /*0518*/ 	.word	0x000002b0
        /*051c*/ 	.word	0x000000ff
        /*0520*/ 	.word	0x00038820
        /*0524*/ 	.short	0x0100
        /*0526*/ 	.byte	0x08
	.zero		1


	//   ....[2]....
        /*0528*/ 	.word	0x000003a0
        /*052c*/ 	.word	0x000000ff
        /*0530*/ 	.word	0x00038830
        /*0534*/ 	.short	0x0100
        /*0536*/ 	.byte	0x08
	.zero		1


	//   ....[3]....
        /*0538*/ 	.word	0x000003b0
        /*053c*/ 	.word	0x000000ff
        /*0540*/ 	.word	0x00038840
        /*0544*/ 	.short	0x0100
        /*0546*/ 	.byte	0x08
	.zero		1


	//   ....[4]....
        /*0548*/ 	.word	0x000003c0
        /*054c*/ 	.word	0x000000ff
        /*0550*/ 	.word	0x00038838
        /*0554*/ 	.short	0x0100
        /*0556*/ 	.byte	0x08
	.zero		1


	//   ....[5]....
        /*0558*/ 	.word	0x000003d0
        /*055c*/ 	.word	0x000000ff
        /*0560*/ 	.word	0x00038848
        /*0564*/ 	.short	0x0100
        /*0566*/ 	.byte	0x08
	.zero		1


	//   ....[6]....
        /*0568*/ 	.word	0x00000500
        /*056c*/ 	.word	0x000000ff
        /*0570*/ 	.word	0x00038850
        /*0574*/ 	.short	0x0100
        /*0576*/ 	.byte	0x08
	.zero		1


	//   ....[7]....
        /*0578*/ 	.word	0x00000510
        /*057c*/ 	.word	0x000000ff
        /*0580*/ 	.word	0x00038860
        /*0584*/ 	.short	0x0100
        /*0586*/ 	.byte	0x08
	.zero		1


	//   ....[8]....
        /*0588*/ 	.word	0x00000520
        /*058c*/ 	.word	0x000000ff
        /*0590*/ 	.word	0x00038858
        /*0594*/ 	.short	0x0100
        /*0596*/ 	.byte	0x08
	.zero		1


	//   ....[9]....
        /*0598*/ 	.word	0x00000530
        /*059c*/ 	.word	0x000000ff
        /*05a0*/ 	.word	0x00038868
        /*05a4*/ 	.short	0x0100
        /*05a6*/ 	.byte	0x08
	.zero		1


	//   ....[10]....
        /*05a8*/ 	.word	0x00000620
        /*05ac*/ 	.word	0x000000ff
        /*05b0*/ 	.word	0x00038870
        /*05b4*/ 	.short	0x0100
        /*05b6*/ 	.byte	0x06
	.zero		1


	//   ....[11]....
        /*05b8*/ 	.word	0x00000630
        /*05bc*/ 	.word	0x000000ff
        /*05c0*/ 	.word	0x00038880
        /*05c4*/ 	.short	0x0100
        /*05c6*/ 	.byte	0x06
	.zero		1


	//   ....[12]....
        /*05c8*/ 	.word	0x00000640
        /*05cc*/ 	.word	0x000000ff
        /*05d0*/ 	.word	0x00038878
        /*05d4*/ 	.short	0x0100
        /*05d6*/ 	.byte	0x06
	.zero		1


	//   ....[13]....
        /*05d8*/ 	.word	0x00000650
        /*05dc*/ 	.word	0x000000ff
        /*05e0*/ 	.word	0x00038888
        /*05e4*/ 	.short	0x0100
        /*05e6*/ 	.byte	0x06
	.zero		1


	//   ....[14]....
        /*05e8*/ 	.word	0x00000780
        /*05ec*/ 	.word	0x000000ff
        /*05f0*/ 	.word	0x00038890
        /*05f4*/ 	.short	0x0100
        /*05f6*/ 	.byte	0x08
	.zero		1


	//   ....[15]....
        /*05f8*/ 	.word	0x00000790
        /*05fc*/ 	.word	0x000000ff
        /*0600*/ 	.word	0x000388a0
        /*0604*/ 	.short	0x0100
        /*0606*/ 	.byte	0x08
	.zero		1


	//   ....[16]....
        /*0608*/ 	.word	0x000007a0
        /*060c*/ 	.word	0x000000ff
        /*0610*/ 	.word	0x00038898
        /*0614*/ 	.short	0x0100
        /*0616*/ 	.byte	0x08
	.zero		1


	//   ....[17]....
        /*0618*/ 	.word	0x000007b0
        /*061c*/ 	.word	0x000000ff
        /*0620*/ 	.word	0x000388a8
        /*0624*/ 	.short	0x0100
        /*0626*/ 	.byte	0x08
	.zero		1


	//   ....[18]....
        /*0628*/ 	.word	0x000008e0
        /*062c*/ 	.word	0x000000ff
        /*0630*/ 	.word	0x000388b0
        /*0634*/ 	.short	0x0100
        /*0636*/ 	.byte	0x08
	.zero		1


	//   ....[19]....
        /*0638*/ 	.word	0x000008f0
        /*063c*/ 	.word	0x000000ff
        /*0640*/ 	.word	0x000388c0
        /*0644*/ 	.short	0x0100
        /*0646*/ 	.byte	0x08
	.zero		1


	//   ....[20]....
        /*0648*/ 	.word	0x00000900
        /*064c*/ 	.word	0x000000ff
        /*0650*/ 	.word	0x000388b8
        /*0654*/ 	.short	0x0100
        /*0656*/ 	.byte	0x08
	.zero		1


	//   ....[21]....
        /*0658*/ 	.word	0x00000910
        /*065c*/ 	.word	0x000000ff
        /*0660*/ 	.word	0x000388c8
        /*0664*/ 	.short	0x0100
        /*0666*/ 	.byte	0x08
	.zero		1


	//   ....[22]....
        /*0668*/ 	.word	0x00001b40
        /*066c*/ 	.word	0x000000ff
        /*0670*/ 	.word	0x00038800
        /*0674*/ 	.short	0x010a
        /*0676*/ 	.byte	0x06
	.zero		1


	//   ....[23]....
        /*0678*/ 	.word	0x00001be0
        /*067c*/ 	.word	0x00000000
        /*0680*/ 	.word	0x00038830
        /*0684*/ 	.short	0x010a
        /*0686*/ 	.byte	0x3f
	.zero		1


	//   ....[24]....
        /*0688*/ 	.word	0x00001c50
        /*068c*/ 	.word	0x00000000
        /*0690*/ 	.word	0x00038830
        /*0694*/ 	.short	0x010a
        /*0696*/ 	.byte	0x3f
	.zero		1


	//   ....[25]....
        /*0698*/ 	.word	0x00004ee0
        /*069c*/ 	.word	0x00000000
        /*06a0*/ 	.word	0x00000000
        /*06a4*/ 	.short	0x0101
        /*06a6*/ 	.byte	0x3f
	.zero		1


	//   ....[26]....
        /*06a8*/ 	.word	0x00006570
        /*06ac*/ 	.word	0x000000ff
        /*06b0*/ 	.word	0x00038830
        /*06b4*/ 	.short	0x010a
        /*06b6*/ 	.byte	0x04
	.zero		1


	//   ....[27]....
        /*06b8*/ 	.word	0x000065c0
        /*06bc*/ 	.word	0x000000ff
        /*06c0*/ 	.word	0x00038830
        /*06c4*/ 	.short	0x010a
        /*06c6*/ 	.byte	0x04
	.zero		1


	//   ....[28]....
        /*06c8*/ 	.word	0x00008a80
        /*06cc*/ 	.word	0x000000ff
        /*06d0*/ 	.word	0x00038850
        /*06d4*/ 	.short	0x010a
        /*06d6*/ 	.byte	0x04
	.zero		1


	//   ....[29]....
        /*06d8*/ 	.word	0x00008ac0
        /*06dc*/ 	.word	0x000000ff
        /*06e0*/ 	.word	0x00038850
        /*06e4*/ 	.short	0x010a
        /*06e6*/ 	.byte	0x04
	.zero		1


	//   ....[30]....
        /*06e8*/ 	.word	0x0000a2d0
        /*06ec*/ 	.word	0x0000000e
        /*06f0*/ 	.word	0x00000000
        /*06f4*/ 	.short	0x0101
        /*06f6*/ 	.byte	0x3f
	.zero		1


	//   ....[31]....
        /*06f8*/ 	.word	0x0000a340
        /*06fc*/ 	.word	0x0000009f
        /*0700*/ 	.word	0x00000000
        /*0704*/ 	.short	0x0101
        /*0706*/ 	.byte	0x3f
	.zero		1


	//   ....[32]....
        /*0708*/ 	.word	0x0000a740
        /*070c*/ 	.word	0x000000ff
        /*0710*/ 	.word	0x00038830
        /*0714*/ 	.short	0x010a
        /*0716*/ 	.byte	0x04
	.zero		1


	//   ....[33]....
        /*0718*/ 	.word	0x0000a780
        /*071c*/ 	.word	0x000000ff
        /*0720*/ 	.word	0x00038830
        /*0724*/ 	.short	0x010a
        /*0726*/ 	.byte	0x04
	.zero		1


	//   ....[34]....
        /*0728*/ 	.word	0x0000d030
        /*072c*/ 	.word	0x000000ff
        /*0730*/ 	.word	0x00038850
        /*0734*/ 	.short	0x010a
        /*0736*/ 	.byte	0x04
	.zero		1


	//   ....[35]....
        /*0738*/ 	.word	0x0000d070
        /*073c*/ 	.word	0x000000ff
        /*0740*/ 	.word	0x00038850
        /*0744*/ 	.short	0x010a
        /*0746*/ 	.byte	0x04
	.zero		1


	//   ....[36]....
        /*0748*/ 	.word	0x0000e1f0
        /*074c*/ 	.word	0x00000015
        /*0750*/ 	.word	0x00000000
        /*0754*/ 	.short	0x0101
        /*0756*/ 	.byte	0x3f
	.zero		1


	//   ....[37]....
        /*0758*/ 	.word	0x0000e260
        /*075c*/ 	.word	0x00000017
        /*0760*/ 	.word	0x00000000
        /*0764*/ 	.short	0x0101
        /*0766*/ 	.byte	0x3f
	.zero		1


	//   ....[38]....
        /*0768*/ 	.word	0x0000eda0
        /*076c*/ 	.word	0x000000ff
        /*0770*/ 	.word	0x00038850
        /*0774*/ 	.short	0x010a
        /*0776*/ 	.byte	0x07
	.zero		1


	//   ....[39]....
        /*0778*/ 	.word	0x0000ede0
        /*077c*/ 	.word	0x000000ff
        /*0780*/ 	.word	0x00038850
        /*0784*/ 	.short	0x010a
        /*0786*/ 	.byte	0x07
	.zero		1


	//   ....[40]....
        /*0788*/ 	.word	0x0000f2d0
        /*078c*/ 	.word	0x00000009
        /*0790*/ 	.word	0x00000000
        /*0794*/ 	.short	0x0101
        /*0796*/ 	.byte	0x3f
	.zero		1


	//   ....[41]....
        /*0798*/ 	.word	0x00011350
        /*079c*/ 	.word	0x00000013
        /*07a0*/ 	.word	0x00000000
        /*07a4*/ 	.short	0x0101
        /*07a6*/ 	.byte	0x3f
	.zero		1


	//   ....[42]....
        /*07a8*/ 	.word	0x00014760
        /*07ac*/ 	.word	0x00000008
        /*07b0*/ 	.word	0x00038840
        /*07b4*/ 	.short	0x010a
        /*07b6*/ 	.byte	0x3f
	.zero		1


	//   ....[43]....
        /*07b8*/ 	.word	0x00014dd0
        /*07bc*/ 	.word	0x00000009
        /*07c0*/ 	.word	0x00038820
        /*07c4*/ 	.short	0x010a
        /*07c6*/ 	.byte	0x3f
	.zero		1


	//   ....[44]....
        /*07c8*/ 	.word	0x00015100
        /*07cc*/ 	.word	0x00000002
        /*07d0*/ 	.word	0x00038840
        /*07d4*/ 	.short	0x010a
        /*07d6*/ 	.byte	0x3f
	.zero		1


	//   ....[45]....
        /*07d8*/ 	.word	0x00015450
        /*07dc*/ 	.word	0x00000003
        /*07e0*/ 	.word	0x00000060
        /*07e4*/ 	.short	0x010a
        /*07e6*/ 	.byte	0x3f
	.zero		1


	//   ....[46]....
        /*07e8*/ 	.word	0x00015ac0
        /*07ec*/ 	.word	0x00000002
        /*07f0*/ 	.word	0x00038840
        /*07f4*/ 	.short	0x010a
        /*07f6*/ 	.byte	0x3f
	.zero		1


	//   ....[47]....
        /*07f8*/ 	.word	0x00015e10
        /*07fc*/ 	.word	0x00000003
        /*0800*/ 	.word	0x00000060
        /*0804*/ 	.short	0x010a
        /*0806*/ 	.byte	0x3f
	.zero		1


	//   ....[48]....
        /*0808*/ 	.word	0x00016380
        /*080c*/ 	.word	0x00000002
        /*0810*/ 	.word	0x00038840
        /*0814*/ 	.short	0x010a
        /*0816*/ 	.byte	0x3f
	.zero		1


	//   ....[49]....
        /*0818*/ 	.word	0x000166d0
        /*081c*/ 	.word	0x00000002
        /*0820*/ 	.word	0x00000060
        /*0824*/ 	.short	0x010a
        /*0826*/ 	.byte	0x3f
	.zero		1


	//   ....[50]....
        /*0828*/ 	.word	0x00016bf0
        /*082c*/ 	.word	0x00000003
        /*0830*/ 	.word	0x00038860
        /*0834*/ 	.short	0x010a
        /*0836*/ 	.byte	0x3f
	.zero		1


	//   ....[51]....
        /*0838*/ 	.word	0x00017ca0
        /*083c*/ 	.word	0x00000000
        /*0840*/ 	.word	0x00038820
        /*0844*/ 	.short	0x010a
        /*0846*/ 	.byte	0x3f
	.zero		1


	//   ....[52]....
        /*0848*/ 	.word	0x00017e80
        /*084c*/ 	.word	0x00000006
        /*0850*/ 	.word	0x00000000
        /*0854*/ 	.short	0x010a
        /*0856*/ 	.byte	0x3f
	.zero		1


	//   ....[53]....
        /*0858*/ 	.word	0x00017ef0
        /*085c*/ 	.word	0x00000007
        /*0860*/ 	.word	0x00000000
        /*0864*/ 	.short	0x010a
        /*0866*/ 	.byte	0x3f
	.zero		1


	//   ....[54]....
        /*0868*/ 	.word	0x00017f60
        /*086c*/ 	.word	0x00000004
        /*0870*/ 	.word	0x00000000
        /*0874*/ 	.short	0x010a
        /*0876*/ 	.byte	0x3f
	.zero		1


	//   ....[55]....
        /*0878*/ 	.word	0x00017f90
        /*087c*/ 	.word	0x00000003
        /*0880*/ 	.word	0x00000000
        /*0884*/ 	.short	0x010a
        /*0886*/ 	.byte	0x3f
	.zero		1


	//   ....[56]....
        /*0888*/ 	.word	0x00018010
        /*088c*/ 	.word	0x00000003
        /*0890*/ 	.word	0x00038800
        /*0894*/ 	.short	0x010a
        /*0896*/ 	.byte	0x3f
	.zero		1


	//   ....[57]....
        /*0898*/ 	.word	0x00018060
        /*089c*/ 	.word	0x00000000
        /*08a0*/ 	.word	0x00038830
        /*08a4*/ 	.short	0x010a
        /*08a6*/ 	.byte	0x3f
	.zero		1


	//   ....[58]....
        /*08a8*/ 	.word	0x000180d0
        /*08ac*/ 	.word	0x00000004
        /*08b0*/ 	.word	0x00038830
        /*08b4*/ 	.short	0x010a
        /*08b6*/ 	.byte	0x3f
	.zero		1


	//   ....[59]....
        /*08b8*/ 	.word	0x00018130
        /*08bc*/ 	.word	0x00000003
        /*08c0*/ 	.word	0x00038850
        /*08c4*/ 	.short	0x010a
        /*08c6*/ 	.byte	0x3f
	.zero		1


	//   ....[60]....
        /*08c8*/ 	.word	0x00018190
        /*08cc*/ 	.word	0x00000004
        /*08d0*/ 	.word	0x00038830
        /*08d4*/ 	.short	0x010a
        /*08d6*/ 	.byte	0x3f
	.zero		1


	//   ....[61]....
        /*08d8*/ 	.word	0x000181f0
        /*08dc*/ 	.word	0x00000003
        /*08e0*/ 	.word	0x00038850
        /*08e4*/ 	.short	0x010a
        /*08e6*/ 	.byte	0x3f
	.zero		1


	//   ....[62]....
        /*08e8*/ 	.word	0x00018250
        /*08ec*/ 	.word	0x00000007
        /*08f0*/ 	.word	0x00038850
        /*08f4*/ 	.short	0x010a
        /*08f6*/ 	.byte	0x3f
	.zero		1


	//   ....[63]....
        /*08f8*/ 	.word	0x000183f0
        /*08fc*/ 	.word	0x00000008
        /*0900*/ 	.word	0x00038840
        /*0904*/ 	.short	0x010a
        /*0906*/ 	.byte	0x3f
	.zero		1


	//   ....[64]....
        /*0908*/ 	.word	0x00018470
        /*090c*/ 	.word	0x00000008
        /*0910*/ 	.word	0x00038820
        /*0914*/ 	.short	0x010a
        /*0916*/ 	.byte	0x3f
	.zero		1


	//   ....[65]....
        /*0918*/ 	.word	0x000184c0
        /*091c*/ 	.word	0x00000002
        /*0920*/ 	.word	0x00038840
        /*0924*/ 	.short	0x010a
        /*0926*/ 	.byte	0x3f
	.zero		1


	//   ....[66]....
        /*0928*/ 	.word	0x00018510
        /*092c*/ 	.word	0x00000003
        /*0930*/ 	.word	0x00000060
        /*0934*/ 	.short	0x010a
        /*0936*/ 	.byte	0x3f
	.zero		1


	//   ....[67]....
        /*0938*/ 	.word	0x00018560
        /*093c*/ 	.word	0x00000002
        /*0940*/ 	.word	0x00038840
        /*0944*/ 	.short	0x010a
        /*0946*/ 	.byte	0x3f
	.zero		1


	//   ....[68]....
        /*0948*/ 	.word	0x000185b0
        /*094c*/ 	.word	0x00000003
        /*0950*/ 	.word	0x00000060
        /*0954*/ 	.short	0x010a
        /*0956*/ 	.byte	0x3f
	.zero		1


	//   ....[69]....
        /*0958*/ 	.word	0x00018600
        /*095c*/ 	.word	0x00000002
        /*0960*/ 	.word	0x00038840
        /*0964*/ 	.short	0x010a
        /*0966*/ 	.byte	0x3f
	.zero		1


	//   ....[70]....
        /*0968*/ 	.word	0x00018650
        /*096c*/ 	.word	0x00000002
        /*0970*/ 	.word	0x00000060
        /*0974*/ 	.short	0x010a
        /*0976*/ 	.byte	0x3f
	.zero		1


	//   ....[71]....
        /*0978*/ 	.word	0x000186a0
        /*097c*/ 	.word	0x00000003
        /*0980*/ 	.word	0x00038860
        /*0984*/ 	.short	0x010a
        /*0986*/ 	.byte	0x3f
	.zero		1


	//   ....[72]....
        /*0988*/ 	.word	0x00019060
        /*098c*/ 	.word	0x00000000
        /*0990*/ 	.word	0x00038820
        /*0994*/ 	.short	0x010a
        /*0996*/ 	.byte	0x3f
	.zero		1


	//   ....[73]....
        /*0998*/ 	.word	0x00019200
        /*099c*/ 	.word	0x00000006
        /*09a0*/ 	.word	0x00000000
        /*09a4*/ 	.short	0x010a
        /*09a6*/ 	.byte	0x3f
	.zero		1


	//   ....[74]....
        /*09a8*/ 	.word	0x00019250
        /*09ac*/ 	.word	0x00000007
        /*09b0*/ 	.word	0x00000000
        /*09b4*/ 	.short	0x010a
        /*09b6*/ 	.byte	0x3f
	.zero		1


	//   ....[75]....
        /*09b8*/ 	.word	0x000192a0
        /*09bc*/ 	.word	0x00000004
        /*09c0*/ 	.word	0x00000000
        /*09c4*/ 	.short	0x010a
        /*09c6*/ 	.byte	0x3f
	.zero		1


	//----- nvinfo : EIATTR_NUM_MBARRIERS
	.align		4
.L_595:
        /*09c8*/ 	.byte	0x03, 0x38
        /*09ca*/ 	.short	0x0016


	//----- nvinfo : EIATTR_EXIT_INSTR_OFFSETS
	.align		4
        /*09cc*/ 	.byte	0x04, 0x1c
        /*09ce*/ 	.short	(.L_597 - .L_596)


	//   ....[0]....
.L_596:
        /*09d0*/ 	.word	0x00000a80


	//   ....[1]....
        /*09d4*/ 	.word	0x00012820


	//   ....[2]....
        /*09d8*/ 	.word	0x00012880


	//   ....[3]....
        /*09dc*/ 	.word	0x00017fe0


	//----- nvinfo : EIATTR_MAX_THREADS
	.align		4
.L_597:
        /*09e0*/ 	.byte	0x04, 0x05
        /*09e2*/ 	.short	(.L_599 - .L_598)
.L_598:
        /*09e4*/ 	.word	0x00000180
        /*09e8*/ 	.word	0x00000001
        /*09ec*/ 	.word	0x00000001


	//----- nvinfo : EIATTR_CRS_STACK_SIZE
	.align		4
.L_599:
        /*09f0*/ 	.byte	0x04, 0x1e
        /*09f2*/ 	.short	(.L_601 - .L_600)
.L_600:
        /*09f4*/ 	.word	0x00000000


	//----- nvinfo : EIATTR_CBANK_PARAM_SIZE
	.align		4
.L_601:
        /*09f8*/ 	.byte	0x03, 0x19
        /*09fa*/ 	.short	0x0a70


	//----- nvinfo : EIATTR_PARAM_CBANK
	.align		4
        /*09fc*/ 	.byte	0x04, 0x0a
        /*09fe*/ 	.short	(.L_603 - .L_602)
	.align		4
.L_602:
        /*0a00*/ 	.word	index@(.nv.constant0._ZN7cutlass13device_kernelIN5flash11enable_sm90INS1_16FlashAttnFwdSm90INS1_25CollectiveMainloopFwdSm90ILi2EN4cute5tupleIJNS5_1CILi1EEES8_S8_EEENS6_IJNS7_ILi128EEENS7_ILi80EEENS7_ILi256EEEEEELi256ENS_6half_tEfNS_4arch4Sm90ELb1ELb0ELb1ELb1ELb0ELb0ELb0ELb1ELb1ELb0ELb0ELb0EEENS1_21CollectiveEpilogueFwdINS6_IJSA_SC_SB_EEES9_SE_SG_Li256ELb1ELb0ELb0ELb0EEENS1_36VarlenDynamicPersistentTileSchedulerILi128ELi80ELi256ELi32ELb0ELb0ELb1ELb1ELb1ELb1EEEEEEEEEvNT_6ParamsE)
        /*0a04*/ 	.short	0x0210
        /*0a06*/ 	.short	0x0a70


	//----- nvinfo : EIATTR_SW_WAR
	.align		4
.L_603:
        /*0a08*/ 	.byte	0x04, 0x36
        /*0a0a*/ 	.short	(.L_605 - .L_604)
.L_604:
        /*0a0c*/ 	.word	0x00000008
.L_605:


//--------------------- .nv.info._ZN7cutlass13device_kernelIN5flash11enable_sm90INS1_16FlashAttnFwdSm90INS1_25CollectiveMainloopFwdSm90ILi2EN4cute5tupleIJNS5_1CILi1EEES8_S8_EEENS6_IJNS7_ILi128EEENS7_ILi80EEENS7_ILi256EEEEEELi256ENS_6half_tEfNS_4arch4Sm90ELb1ELb0ELb1ELb1ELb0ELb1ELb0ELb1ELb1ELb0ELb0ELb0EEENS1_21CollectiveEpilogueFwdINS6_IJSA_SC_SB_EEES9_SE_SG_Li256ELb1ELb0ELb0ELb0EEENS1_36VarlenDynamicPersistentTileSchedulerILi128ELi80ELi256ELi32ELb0ELb0ELb1ELb1ELb1ELb1EEEEEEEEEvNT_6ParamsE --------------------------
	.section	.nv.info._ZN7cutlass13device_kernelIN5flash11enable_sm90INS1_16FlashAttnFwdSm90INS1_25CollectiveMainloopFwdSm90ILi2EN4cute5tupleIJNS5_1CILi1EEES8_S8_EEENS6_IJNS7_ILi128EEENS7_ILi80EEENS7_ILi256EEEEEELi256ENS_6half_tEfNS_4arch4Sm90ELb1ELb0ELb1ELb1ELb0ELb1ELb0ELb1ELb1ELb0ELb0ELb0EEENS1_21CollectiveEpilogueFwdINS6_IJSA_SC_SB_EEES9_SE_SG_Li256ELb1ELb0ELb0ELb0EEENS1_36VarlenDynamicPersistentTileSchedulerILi128ELi80ELi256ELi32ELb0ELb0ELb1ELb1ELb1ELb1EEEEEEEEEvNT_6ParamsE,"",@"SHT_CUDA_INFO"
	.sectionflags	@""
	.align	4


	//----- nvinfo : EIATTR_CUDA_API_VERSION
	.align		4
        /*0000*/ 	.byte	0x04, 0x37
        /*0002*/ 	.short	(.L_607 - .L_606)
.L_606:
        /*0004*/ 	.word	0x00000082


	//----- nvinfo : EIATTR_KPARAM_INFO
	.align		4
.L_607:
        /*0008*/ 	.byte	0x04, 0x17
        /*000a*/ 	.short	(.L_609 - .L_608)
.L_608:
        /*000c*/ 	.word	0x00000000
        /*0010*/ 	.short	0x0000
        /*0012*/ 	.short	0x0070
        /*0014*/ 	.byte	0x00, 0xf0, 0x01, 0x28


	//----- nvinfo : EIATTR_SPARSE_MMA_MASK
	.align		4
.L_609:
        /*0018*/ 	.byte	0x03, 0x50
        /*001a*/ 	.short	0x0000


	//----- nvinfo : EIATTR_MAXREG_COUNT
	.align		4
        /*001c*/ 	.byte	0x03, 0x1b
        /*001e*/ 	.short	0x00a8


	//----- nvinfo : EIATTR_NUM_BARRIERS
	.align		4
        /*0020*/ 	.byte	0x02, 0x4c
        /*0022*/ 	.byte	0x10
	.zero		1


	//----- nvinfo : EIATTR_EXTERNS
	.align		4
        /*0024*/ 	.byte	0x04, 0x0f
        /*0026*/ 	.short	(.L_611 - .L_610)


	//   ....[0]....
	.align		4
.L_610:
        /*0028*/ 	.word	index@(__assertfail)


	//----- nvinfo : EIATTR_ANNOTATIONS
	.align		4
.L_611:
        /*002c*/ 	.byte	0x04, 0x55
        /*002e*/ 	.short	(.L_613 - .L_612)


	//   ....[0]....
.L_612:
        /* <DEDUP_REMOVED lines=93> */
        /*05f4*/ 	.byte	0x00, 0xe0, 0x02, 0x00


	//----- nvinfo : EIATTR_MERCURY_ISA_VERSION
	.align		4
.L_613:
        /*05f8*/ 	.byte	0x03, 0x5f
        /*05fa*/ 	.short	0x0101


	//----- nvinfo : EIATTR_UNUSED_LOAD_BYTE_OFFSET
	.align		4
        /*05fc*/ 	.byte	0x04, 0x44
        /*05fe*/ 	.short	(.L_615 - .L_614)


	//   ....[0]....
.L_614:
        /*0600*/ 	.word	0x00000ae0
        /*0604*/ 	.word	0x0000fff0


	//   ....[1]....
        /*0608*/ 	.word	0x00024f00
        /*060c*/ 	.word	0x0000fff0


	//----- nvinfo : EIATTR_INT_WARP_WIDE_INSTR_OFFSETS
	.align		4
.L_615:
        /*0610*/ 	.byte	0x04, 0x31
        /*0612*/ 	.short	(.L_617 - .L_616)


	//   ....[0]....
.L_616:
        /*0614*/ 	.word	0x000001c0


	//   ....[1]....
        /*0618*/ 	.word	0x00000200


	//   ....[2]....
        /*061c*/ 	.word	0x00000270


	//   ....[3]....
        /*0620*/ 	.word	0x00029bc0


	//   ....[4]....
        /*0624*/ 	.word	0x00029c50


	//   ....[5]....
        /*0628*/ 	.word	0x0002a0d0


	//   ....[6]....
        /*062c*/ 	.word	0x0002a100


	//   ....[7]....
        /*0630*/ 	.word	0x0002a310


	//   ....[8]....
        /*0634*/ 	.word	0x0002a400


	//   ....[9]....
        /*0638*/ 	.word	0x0002a4f0


	//   ....[10]....
        /*063c*/ 	.word	0x0002cb80


	//   ....[11]....
        /*0640*/ 	.word	0x0002cc10


	//----- nvinfo : EIATTR_COOP_GROUP_MASK_REGIDS
	.align		4
.L_617:
        /*0644*/ 	.byte	0x04, 0x29
        /*0646*/ 	.short	(.L_619 - .L_618)


	//   ....[0]....
.L_618:
        /*0648*/ 	.word	0xffffffff


	//   ....[1]....
        /*064c*/ 	.word	0xffffffff


	//   ....[2]....
        /*0650*/ 	.word	0xffffffff


	//   ....[3]....
        /*0654*/ 	.word	0xffffffff


	//   ....[4]....
        /*0658*/ 	.word	0xffffffff


	//   ....[5]....
        /*065c*/ 	.word	0xffffffff


	//   ....[6]....
        /*0660*/ 	.word	0xffffffff


	//   ....[7]....
        /*0664*/ 	.word	0xffffffff


	//   ....[8]....
        /*0668*/ 	.word	0xffffffff


	//   ....[9]....
        /*066c*/ 	.word	0xffffffff


	//   ....[10]....
        /*0670*/ 	.word	0xffffffff


	//   ....[11]....
        /*0674*/ 	.word	0xffffffff


	//   ....[12]....
        /*0678*/ 	.word	0xffffffff


	//   ....[13]....
        /*067c*/ 	.word	0xffffffff


	//   ....[14]....
        /*0680*/ 	.word	0xffffffff


	//   ....[15]....
        /*0684*/ 	.word	0xffffffff


	//   ....[16]....
        /*0688*/ 	.word	0xffffffff


	//   ....[17]....
        /*068c*/ 	.word	0xffffffff


	//   ....[18]....
        /*0690*/ 	.word	0xffffffff


	//   ....[19]....
        /*0694*/ 	.word	0xffffffff


	//   ....[20]....
        /*0698*/ 	.word	0xffffffff


	//   ....[21]....
        /*069c*/ 	.word	0xffffffff


	//   ....[22]....
        /*06a0*/ 	.word	0xffffffff


	//   ....[23]....
        /*06a4*/ 	.word	0xffffffff


	//   ....[24]....
        /*06a8*/ 	.word	0xffffffff


	//   ....[25]....
        /*06ac*/ 	.word	0xffffffff


	//   ....[26]....
        /*06b0*/ 	.word	0xffffffff


	//   ....[27]....
        /*06b4*/ 	.word	0xffffffff


	//   ....[28]....
        /*06b8*/ 	.word	0xffffffff


	//   ....[29]....
        /*06bc*/ 	.word	0xffffffff


	//   ....[30]....
        /*06c0*/ 	.word	0xffffffff


	//   ....[31]....
        /*06c4*/ 	.word	0xffffffff


	//   ....[32]....
        /*06c8*/ 	.word	0xffffffff


	//   ....[33]....
        /*06cc*/ 	.word	0xffffffff


	//   ....[34]....
        /*06d0*/ 	.word	0xffffffff


	//   ....[35]....
        /*06d4*/ 	.word	0xffffffff


	//   ....[36]....
        /*06d8*/ 	.word	0xffffffff


	//   ....[37]....
        /*06dc*/ 	.word	0xffffffff


	//   ....[38]....
        /*06e0*/ 	.word	0xffffffff


	//   ....[39]....
        /*06e4*/ 	.word	0xffffffff


	//   ....[40]....
        /*06e8*/ 	.word	0xffffffff


	//   ....[41]....
        /*06ec*/ 	.word	0xffffffff


	//   ....[42]....
        /*06f0*/ 	.word	0xffffffff


	//   ....[43]....
        /*06f4*/ 	.word	0xffffffff


	//   ....[44]....
        /*06f8*/ 	.word	0xffffffff


	//   ....[45]....
        /*06fc*/ 	.word	0xffffffff


	//   ....[46]....
        /*0700*/ 	.word	0xffffffff


	//   ....[47]....
        /*0704*/ 	.word	0xffffffff


	//   ....[48]....
        /*0708*/ 	.word	0xffffffff


	//   ....[49]....
        /*070c*/ 	.word	0xffffffff


	//   ....[50]....
        /*0710*/ 	.word	0xffffffff


	//   ....[51]....
        /*0714*/ 	.word	0xffffffff


	//   ....[52]....
        /*0718*/ 	.word	0xffffffff


	//   ....[53]....
        /*071c*/ 	.word	0xffffffff


	//   ....[54]....
        /*0720*/ 	.word	0xffffffff


	//   ....[55]....
        /*0724*/ 	.word	0xffffffff


	//   ....[56]....
        /*0728*/ 	.word	0xffffffff


	//   ....[57]....
        /*072c*/ 	.word	0xffffffff


	//   ....[58]....
        /*0730*/ 	.word	0x0500000f


	//   ....[59]....
        /*0734*/ 	.word	0x0500000f


	//   ....[60]....
        /*0738*/ 	.word	0x0500000f


	//   ....[61]....
        /*073c*/ 	.word	0x0500000f


	//   ....[62]....
        /*0740*/ 	.word	0x0500000f


	//   ....[63]....
        /*0744*/ 	.word	0x0500000f


	//   ....[64]....
        /*0748*/ 	.word	0x0500000f


	//   ....[65]....
        /*074c*/ 	.word	0x0500000f


	//   ....[66]....
        /*0750*/ 	.word	0x0500000f


	//   ....[67]....
        /*0754*/ 	.word	0x0500000f


	//   ....[68]....
        /*0758*/ 	.word	0x0500000f


	//   ....[69]....
        /*075c*/ 	.word	0x0500000f


	//   ....[70]....
        /*0760*/ 	.word	0x0500000f


	//   ....[71]....
        /*0764*/ 	.word	0x0500000f


	//   ....[72]....
        /*0768*/ 	.word	0x0500000f


	//   ....[73]....
        /*076c*/ 	.word	0x0500000f


	//   ....[74]....
        /*0770*/ 	.word	0x0500000f


	//   ....[75]....
        /*0774*/ 	.word	0x0500000f


	//   ....[76]....
        /*0778*/ 	.word	0x0500000f


	//   ....[77]....
        /*077c*/ 	.word	0x0500000f


	//   ....[78]....
        /*0780*/ 	.word	0x0500000f


	//   ....[79]....
        /*0784*/ 	.word	0x0500000f


	//   ....[80]....
        /*0788*/ 	.word	0x0500000f


	//   ....[81]....
        /*078c*/ 	.word	0x0500000f


	//   ....[82]....
        /*0790*/ 	.word	0x0500000f


	//   ....[83]....
        /*0794*/ 	.word	0x0500000f


	//   ....[84]....
        /*0798*/ 	.word	0x0500000f


	//   ....[85]....
        /*079c*/ 	.word	0x0500000f


	//   ....[86]....
        /*07a0*/ 	.word	0x0500000f


	//   ....[87]....
        /*07a4*/ 	.word	0x0500000f


	//   ....[88]....
        /*07a8*/ 	.word	0x0500000f


	//   ....[89]....
        /*07ac*/ 	.word	0x0500000f


	//   ....[90]....
        /*07b0*/ 	.word	0x0500000f


	//   ....[91]....
        /*07b4*/ 	.word	0x0500000f


	//   ....[92]....
        /*07b8*/ 	.word	0x0500000f


	//   ....[93]....
        /*07bc*/ 	.word	0x0500000f


	//   ....[94]....
        /*07c0*/ 	.word	0x0500000f


	//   ....[95]....
        /*07c4*/ 	.word	0x0500000f


	//   ....[96]....
        /*07c8*/ 	.word	0x0500000f


	//   ....[97]....
        /*07cc*/ 	.word	0x0500000f


	//   ....[98]....
        /*07d0*/ 	.word	0x0500000f


	//   ....[99]....
        /*07d4*/ 	.word	0x0500000f


	//   ....[100]....
        /*07d8*/ 	.word	0x0500000f


	//   ....[101]....
        /*07dc*/ 	.word	0x0500000f


	//   ....[102]....
        /*07e0*/ 	.word	0x0500000f


	//   ....[103]....
        /*07e4*/ 	.word	0x0500000f


	//   ....[104]....
        /*07e8*/ 	.word	0x0500000f


	//   ....[105]....
        /*07ec*/ 	.word	0x0500000f


	//   ....[106]....
        /*07f0*/ 	.word	0x0500000f


	//   ....[107]....
        /*07f4*/ 	.word	0x0500000f


	//   ....[108]....
        /*07f8*/ 	.word	0x0500000f


	//   ....[109]....
        /*07fc*/ 	.word	0x0500000f


	//----- nvinfo : EIATTR_COOP_GROUP_INSTR_OFFSETS
	.align		4
.L_619:
        /*0800*/ 	.byte	0x04, 0x28
        /*0802*/ 	.short	(.L_621 - .L_620)


	//   ....[0]....
.L_620:
        /*0804*/ 	.word	0x00000060


	//   ....[1]....
        /*0808*/ 	.word	0x000001d0


	//   ....[2]....
        /*080c*/ 	.word	0x00000220


	//   ....[3]....
        /*0810*/ 	.word	0x00000450


	//   ....[4]....
        /*0814*/ 	.word	0x000005b0


	//   ....[5]....
        /*0818*/ 	.word	0x000006d0


	//   ....[6]....
        /*081c*/ 	.word	0x00000830


	//   ....[7]....
        /*0820*/ 	.word	0x0000abf0


	//   ....[8]....
        /*0824*/ 	.word	0x00017bf0


	//   ....[9]....
        /*0828*/ 	.word	0x00017c90


	//   ....[10]....
        /*082c*/ 	.word	0x00018200


	//   ....[11]....
        /*0830*/ 	.word	0x00018220


	//   ....[12]....
        /*0834*/ 	.word	0x0001dc60


	//   ....[13]....
        /*0838*/ 	.word	0x0001dd60


	//   ....[14]....
        /*083c*/ 	.word	0x0001e1f0


	//   ....[15]....
        /*0840*/ 	.word	0x0001e260


	//   ....[16]....
        /*0844*/ 	.word	0x00022d20


	//   ....[17]....
        /*0848*/ 	.word	0x00022d50


	//   ....[18]....
        /*084c*/ 	.word	0x000230d0


	//   ....[19]....
        /*0850*/ 	.word	0x00023180


	//   ....[20]....
        /*0854*/ 	.word	0x00024450


	//   ....[21]....
        /*0858*/ 	.word	0x000244e0


	//   ....[22]....
        /*085c*/ 	.word	0x00024500


	//   ....[23]....
        /*0860*/ 	.word	0x00024510


	//   ....[24]....
        /*0864*/ 	.word	0x000277f0


	//   ....[25]....
        /*0868*/ 	.word	0x00027980


	//   ....[26]....
        /*086c*/ 	.word	0x000279b0


	//   ....[27]....
        /*0870*/ 	.word	0x000279e0


	//   ....[28]....
        /*0874*/ 	.word	0x00027a20


	//   ....[29]....
        /*0878*/ 	.word	0x00027a70


	//   ....[30]....
        /*087c*/ 	.word	0x00027ad0


	//   ....[31]....
        /*0880*/ 	.word	0x00027cb0


	//   ....[32]....
        /*0884*/ 	.word	0x00027d10


	//   ....[33]....
        /*0888*/ 	.word	0x00027d50


	//   ....[34]....
        /*088c*/ 	.word	0x00027d90


	//   ....[35]....
        /*0890*/ 	.word	0x00027dc0


	//   ....[36]....
        /*0894*/ 	.word	0x00027df0


	//   ....[37]....
        /*0898*/ 	.word	0x00027e80


	//   ....[38]....
        /*089c*/ 	.word	0x00027ee0


	//   ....[39]....
        /*08a0*/ 	.word	0x00027f70


	//   ....[40]....
        /*08a4*/ 	.word	0x0002d0f0


	//   ....[41]....
        /*08a8*/ 	.word	0x0002d100


	//   ....[42]....
        /*08ac*/ 	.word	0x0002d210


	//   ....[43]....
        /*08b0*/ 	.word	0x0002d270


	//   ....[44]....
        /*08b4*/ 	.word	0x0002d2b0


	//   ....[45]....
        /*08b8*/ 	.word	0x0002d2f0


	//   ....[46]....
        /*08bc*/ 	.word	0x0002d320


	//   ....[47]....
        /*08c0*/ 	.word	0x0002d350


	//   ....[48]....
        /*08c4*/ 	.word	0x0002d4e0


	//   ....[49]....
        /*08c8*/ 	.word	0x0002d540


	//   ....[50]....
        /*08cc*/ 	.word	0x0002d580


	//   ....[51]....
        /*08d0*/ 	.word	0x0002d5c0


	//   ....[52]....
        /*08d4*/ 	.word	0x0002d5f0


	//   ....[53]....
        /*08d8*/ 	.word	0x0002d620


	//   ....[54]....
        /*08dc*/ 	.word	0x0002d6e0


	//   ....[55]....
        /*08e0*/ 	.word	0x0002d700


	//   ....[56]....
        /*08e4*/ 	.word	0x0002d770


	//   ....[57]....
        /*08e8*/ 	.word	0x0002de00


	//   ....[58]....
        /*08ec*/ 	.word	0x0002e260


	//   ....[59]....
        /*08f0*/ 	.word	0x0002e300


	//   ....[60]....
        /*08f4*/ 	.word	0x0002e3a0


	//   ....[61]....
        /*08f8*/ 	.word	0x0002e440


	//   ....[62]....
        /*08fc*/ 	.word	0x0002e4e0


	//   ....[63]....
        /*0900*/ 	.word	0x0002e580


	//   ....[64]....
        /*0904*/ 	.word	0x0002e620


	//   ....[65]....
        /*0908*/ 	.word	0x0002e6c0


	//   ....[66]....
        /*090c*/ 	.word	0x0002e760


	//   ....[67]....
        /*0910*/ 	.word	0x0002e800


	//   ....[68]....
        /*0914*/ 	.word	0x0002e8a0


	//   ....[69]....
        /*0918*/ 	.word	0x0002e940


	//   ....[70]....
        /*091c*/ 	.word	0x0002e9e0


	//   ....[71]....
        /*0920*/ 	.word	0x0002ea80


	//   ....[72]....
        /*0924*/ 	.word	0x0002eb20


	//   ....[73]....
        /*0928*/ 	.word	0x0002ebc0


	//   ....[74]....
        /*092c*/ 	.word	0x0002ecb0


	//   ....[75]....
        /*0930*/ 	.word	0x0002ed50


	//   ....[76]....
        /*0934*/ 	.word	0x0002edf0


	//   ....[77]....
        /*0938*/ 	.word	0x0002ee90


	//   ....[78]....
        /*093c*/ 	.word	0x0002ef30


	//   ....[79]....
        /*0940*/ 	.word	0x0002efd0


	//   ....[80]....
        /*0944*/ 	.word	0x0002f070


	//   ....[81]....
        /*0948*/ 	.word	0x0002f110


	//   ....[82]....
        /*094c*/ 	.word	0x0002f1b0


	//   ....[83]....
        /*0950*/ 	.word	0x0002f250


	//   ....[84]....
        /*0954*/ 	.word	0x0002f2f0


	//   ....[85]....
        /*0958*/ 	.word	0x0002f390


	//   ....[86]....
        /*095c*/ 	.word	0x0002f430


	//   ....[87]....
        /*0960*/ 	.word	0x0002f4d0


	//   ....[88]....
        /*0964*/ 	.word	0x0002f570


	//   ....[89]....
        /*0968*/ 	.word	0x0002f610


	//   ....[90]....
        /*096c*/ 	.word	0x0002f910


	//   ....[91]....
        /*0970*/ 	.word	0x0002fbf0


	//   ....[92]....
        /*0974*/ 	.word	0x00030010


	//   ....[93]....
        /*0978*/ 	.word	0x000300a0


	//   ....[94]....
        /*097c*/ 	.word	0x00030140


	//   ....[95]....
        /*0980*/ 	.word	0x000301f0


	//   ....[96]....
        /*0984*/ 	.word	0x00030270


	//   ....[97]....
        /*0988*/ 	.word	0x000302f0


	//   ....[98]....
        /*098c*/ 	.word	0x00030370


	//   ....[99]....
        /*0990*/ 	.word	0x000303f0


	//   ....[100]....
        /*0994*/ 	.word	0x00030480


	//   ....[101]....
        /*0998*/ 	.word	0x00030530


	//   ....[102]....
        /*099c*/ 	.word	0x000305b0


	//   ....[103]....
        /*09a0*/ 	.word	0x00030630


	//   ....[104]....
        /*09a4*/ 	.word	0x000306b0


	//   ....[105]....
        /*09a8*/ 	.word	0x00030730


	//   ....[106]....
        /*09ac*/ 	.word	0x000307a0


	//   ....[107]....
        /*09b0*/ 	.word	0x00030840


	//   ....[108]....
        /*09b4*/ 	.word	0x000308d0


	//   ....[109]....
        /*09b8*/ 	.word	0x00030a00


	//----- nvinfo : EIATTR_REG_RECONFIG
	.align		4
.L_621:
        /*09bc*/ 	.byte	0x01, 0x54
	.zero		2


	//----- nvinfo : EIATTR_SYSCALL_OFFSETS
	.align		4
        /*09c0*/ 	.byte	0x04, 0x46
        /*09c2*/ 	.short	(.L_623 - .L_622)


	//   ....[0]....
.L_622:
        /*09c4*/ 	.word	0x000019f0


	//   ....[1]....
        /*09c8*/ 	.word	0x00001b40


	//   ....[2]....
        /*09cc*/ 	.word	0x0000ad90


	//   ....[3]....
        /*09d0*/ 	.word	0x0000b240


	//   ....[4]....
        /*09d4*/ 	.word	0x00029de0


	//   ....[5]....
        /*09d8*/ 	.word	0x00029f20


	//   ....[6]....
        /*09dc*/ 	.word	0x0002a020


	//----- nvinfo : EIATTR_MBARRIER_INSTR_OFFSETS
	.align		4
.L_623:
        /*09e0*/ 	.byte	0x04, 0x39
        /*09e2*/ 	.short	(.L_625 - .L_624)


	//   ....[0]....
.L_624:
        /*09e4*/ 	.word	0x00000300
        /*09e8*/ 	.word	0x000000ff
        /*09ec*/ 	.word	0x00038800
        /*09f0*/ 	.short	0x0100
        /*09f2*/ 	.byte	0x08
	.zero		1


	//   ....[1]....
        /*09f4*/ 	.word	0x00000310
        /*09f8*/ 	.word	0x000000ff
        /*09fc*/ 	.word	0x00038820
        /*0a00*/ 	.short	0x0100
        /*0a02*/ 	.byte	0x08
	.zero		1


	//   ....[2]....
        /*0a04*/ 	.word	0x00000400
        /*0a08*/ 	.word	0x000000ff
        /*0a0c*/ 	.word	0x00038830
        /*0a10*/ 	.short	0x0100
        /*0a12*/ 	.byte	0x08
	.zero		1


	//   ....[3]....
        /*0a14*/ 	.word	0x00000410
        /*0a18*/ 	.word	0x000000ff
        /*0a1c*/ 	.word	0x00038840
        /*0a20*/ 	.short	0x0100
        /*0a22*/ 	.byte	0x08
	.zero		1


	//   ....[4]....
        /*0a24*/ 	.word	0x00000420
        /*0a28*/ 	.word	0x000000ff
        /*0a2c*/ 	.word	0x00038838
        /*0a30*/ 	.short	0x0100
        /*0a32*/ 	.byte	0x08
	.zero		1


	//   ....[5]....
        /*0a34*/ 	.word	0x00000430
        /*0a38*/ 	.word	0x000000ff
        /*0a3c*/ 	.word	0x00038848
        /*0a40*/ 	.short	0x0100
        /*0a42*/ 	.byte	0x08
	.zero		1


	//   ....[6]....
        /*0a44*/ 	.word	0x00000560
        /*0a48*/ 	.word	0x000000ff
        /*0a4c*/ 	.word	0x00038850
        /*0a50*/ 	.short	0x0100
        /*0a52*/ 	.byte	0x08
	.zero		1


	//   ....[7]....
        /*0a54*/ 	.word	0x00000570
        /*0a58*/ 	.word	0x000000ff
        /*0a5c*/ 	.word	0x00038860
        /*0a60*/ 	.short	0x0100
        /*0a62*/ 	.byte	0x08
	.zero		1


	//   ....[8]....
        /*0a64*/ 	.word	0x00000580
        /*0a68*/ 	.word	0x000000ff
        /*0a6c*/ 	.word	0x00038858
        /*0a70*/ 	.short	0x0100
        /*0a72*/ 	.byte	0x08
	.zero		1


	//   ....[9]....
        /*0a74*/ 	.word	0x00000590
        /*0a78*/ 	.word	0x000000ff
        /*0a7c*/ 	.word	0x00038868
        /*0a80*/ 	.short	0x0100
        /*0a82*/ 	.byte	0x08
	.zero		1


	//   ....[10]....
        /*0a84*/ 	.word	0x00000680
        /*0a88*/ 	.word	0x000000ff
        /*0a8c*/ 	.word	0x00038870
        /*0a90*/ 	.short	0x0100
        /*0a92*/ 	.byte	0x06
	.zero		1


	//   ....[11]....
        /*0a94*/ 	.word	0x00000690
        /*0a98*/ 	.word	0x000000ff
        /*0a9c*/ 	.word	0x00038880
        /*0aa0*/ 	.short	0x0100
        /*0aa2*/ 	.byte	0x06
	.zero		1


	//   ....[12]....
        /*0aa4*/ 	.word	0x000006a0
        /*0aa8*/ 	.word	0x000000ff
        /*0aac*/ 	.word	0x00038878
        /*0ab0*/ 	.short	0x0100
        /*0ab2*/ 	.byte	0x06
	.zero		1


	//   ....[13]....
        /*0ab4*/ 	.word	0x000006b0
        /*0ab8*/ 	.word	0x000000ff
        /*0abc*/ 	.word	0x00038888
        /*0ac0*/ 	.short	0x0100
        /*0ac2*/ 	.byte	0x06
	.zero		1


	//   ....[14]....
        /*0ac4*/ 	.word	0x000007e0
        /*0ac8*/ 	.word	0x000000ff
        /*0acc*/ 	.word	0x00038890
        /*0ad0*/ 	.short	0x0100
        /*0ad2*/ 	.byte	0x08
	.zero		1


	//   ....[15]....
        /*0ad4*/ 	.word	0x000007f0
        /*0ad8*/ 	.word	0x000000ff
        /*0adc*/ 	.word	0x000388a0
        /*0ae0*/ 	.short	0x0100
        /*0ae2*/ 	.byte	0x08
	.zero		1


	//   ....[16]....
        /*0ae4*/ 	.word	0x00000800
        /*0ae8*/ 	.word	0x000000ff
        /*0aec*/ 	.word	0x00038898
        /*0af0*/ 	.short	0x0100
        /*0af2*/ 	.byte	0x08
	.zero		1


	//   ....[17]....
        /*0af4*/ 	.word	0x00000810
        /*0af8*/ 	.word	0x000000ff
        /*0afc*/ 	.word	0x000388a8
        /*0b00*/ 	.short	0x0100
        /*0b02*/ 	.byte	0x08
	.zero		1


	//   ....[18]....
        /*0b04*/ 	.word	0x00000940
        /*0b08*/ 	.word	0x000000ff
        /*0b0c*/ 	.word	0x000388b0
        /*0b10*/ 	.short	0x0100
        /*0b12*/ 	.byte	0x08
	.zero		1


	//   ....[19]....
        /*0b14*/ 	.word	0x00000950
        /*0b18*/ 	.word	0x000000ff
        /*0b1c*/ 	.word	0x000388c0
        /*0b20*/ 	.short	0x0100
        /*0b22*/ 	.byte	0x08
	.zero		1


	//   ....[20]....
        /*0b24*/ 	.word	0x00000960
        /*0b28*/ 	.word	0x000000ff
        /*0b2c*/ 	.word	0x000388b8
        /*0b30*/ 	.short	0x0100
        /*0b32*/ 	.byte	0x08
	.zero		1


	//   ....[21]....
        /*0b34*/ 	.word	0x00000970
        /*0b38*/ 	.word	0x000000ff
        /*0b3c*/ 	.word	0x000388c8
        /*0b40*/ 	.short	0x0100
        /*0b42*/ 	.byte	0x08
	.zero		1


	//   ....[22]....
        /*0b44*/ 	.word	0x00003690
        /*0b48*/ 	.word	0x00000000
        /*0b4c*/ 	.word	0x00038890
        /*0b50*/ 	.short	0x010a
        /*0b52*/ 	.byte	0x3f
	.zero		1


	//   ....[23]....
        /*0b54*/ 	.word	0x000069a0
        /*0b58*/ 	.word	0x00000000
        /*0b5c*/ 	.word	0x00038890
        /*0b60*/ 	.short	0x010a
        /*0b62*/ 	.byte	0x3f
	.zero		1


	//   ....[24]....
        /*0b64*/ 	.word	0x000099d0
        /*0b68*/ 	.word	0x00000000
        /*0b6c*/ 	.word	0x00038890
        /*0b70*/ 	.short	0x010a
        /*0b72*/ 	.byte	0x3f
	.zero		1


	//   ....[25]....
        /*0b74*/ 	.word	0x00009de0
        /*0b78*/ 	.word	0x00000028
        /*0b7c*/ 	.word	0x00000000
        /*0b80*/ 	.short	0x0101
        /*0b82*/ 	.byte	0x3f
	.zero		1


	//   ....[26]....
        /*0b84*/ 	.word	0x00009e20
        /*0b88*/ 	.word	0x00000000
        /*0b8c*/ 	.word	0x000388b0
        /*0b90*/ 	.short	0x010a
        /*0b92*/ 	.byte	0x3f
	.zero		1


	//   ....[27]....
        /*0b94*/ 	.word	0x0000a640
        /*0b98*/ 	.word	0x00000000
        /*0b9c*/ 	.word	0x00000000
        /*0ba0*/ 	.short	0x0101
        /*0ba2*/ 	.byte	0x3f
	.zero		1


	//   ....[28]....
        /*0ba4*/ 	.word	0x0000ae20
        /*0ba8*/ 	.word	0x00000010
        /*0bac*/ 	.word	0x00038800
        /*0bb0*/ 	.short	0x010a
        /*0bb2*/ 	.byte	0x3f
	.zero		1


	//   ....[29]....
        /*0bb4*/ 	.word	0x0000ae70
        /*0bb8*/ 	.word	0x00000010
        /*0bbc*/ 	.word	0x00038800
        /*0bc0*/ 	.short	0x010a
        /*0bc2*/ 	.byte	0x3f
	.zero		1


	//   ....[30]....
        /*0bc4*/ 	.word	0x0000c870
        /*0bc8*/ 	.word	0x00000010
        /*0bcc*/ 	.word	0x00038800
        /*0bd0*/ 	.short	0x010a
        /*0bd2*/ 	.byte	0x3f
	.zero		1


	//   ....[31]....
        /*0bd4*/ 	.word	0x00010b80
        /*0bd8*/ 	.word	0x00000010
        /*0bdc*/ 	.word	0x00038800
        /*0be0*/ 	.short	0x010a
        /*0be2*/ 	.byte	0x3f
	.zero		1


	//   ....[32]....
        /*0be4*/ 	.word	0x00014300
        /*0be8*/ 	.word	0x00000000
        /*0bec*/ 	.word	0x00038830
        /*0bf0*/ 	.short	0x010a
        /*0bf2*/ 	.byte	0x3f
	.zero		1


	//   ....[33]....
        /*0bf4*/ 	.word	0x00014380
        /*0bf8*/ 	.word	0x00000000
        /*0bfc*/ 	.word	0x00038830
        /*0c00*/ 	.short	0x010a
        /*0c02*/ 	.byte	0x3f
	.zero		1


	//   ....[34]....
        /*0c04*/ 	.word	0x00017960
        /*0c08*/ 	.word	0x00000000
        /*0c0c*/ 	.word	0x00000000
        /*0c10*/ 	.short	0x0101
        /*0c12*/ 	.byte	0x3f
	.zero		1


	//   ....[35]....
        /*0c14*/ 	.word	0x00019850
        /*0c18*/ 	.word	0x0000000b
        /*0c1c*/ 	.word	0x00038830
        /*0c20*/ 	.short	0x010a
        /*0c22*/ 	.byte	0x3f
	.zero		1


	//   ....[36]....
        /*0c24*/ 	.word	0x000198d0
        /*0c28*/ 	.word	0x0000000b
        /*0c2c*/ 	.word	0x00038830
        /*0c30*/ 	.short	0x010a
        /*0c32*/ 	.byte	0x3f
	.zero		1


	//   ....[37]....
        /*0c34*/ 	.word	0x0001cff0
        /*0c38*/ 	.word	0x00000009
        /*0c3c*/ 	.word	0x00038850
        /*0c40*/ 	.short	0x010a
        /*0c42*/ 	.byte	0x3f
	.zero		1


	//   ....[38]....
        /*0c44*/ 	.word	0x0001d040
        /*0c48*/ 	.word	0x00000009
        /*0c4c*/ 	.word	0x00038850
        /*0c50*/ 	.short	0x010a
        /*0c52*/ 	.byte	0x3f
	.zero		1


	//   ....[39]....
        /*0c54*/ 	.word	0x0001e3a0
        /*0c58*/ 	.word	0x0000000b
        /*0c5c*/ 	.word	0x00000000
        /*0c60*/ 	.short	0x0101
        /*0c62*/ 	.byte	0x3f
	.zero		1


	//   ....[40]....
        /*0c64*/ 	.word	0x0001e3d0
        /*0c68*/ 	.word	0x00000009
        /*0c6c*/ 	.word	0x00000000
        /*0c70*/ 	.short	0x0101
        /*0c72*/ 	.byte	0x3f
	.zero		1


	//   ....[41]....
        /*0c74*/ 	.word	0x0001ec20
        /*0c78*/ 	.word	0x00000003
        /*0c7c*/ 	.word	0x00038830
        /*0c80*/ 	.short	0x010a
        /*0c82*/ 	.byte	0x3f
	.zero		1


	//   ....[42]....
        /*0c84*/ 	.word	0x0001eca0
        /*0c88*/ 	.word	0x00000003
        /*0c8c*/ 	.word	0x00038830
        /*0c90*/ 	.short	0x010a
        /*0c92*/ 	.byte	0x3f
	.zero		1


	//   ....[43]....
        /*0c94*/ 	.word	0x000223c0
        /*0c98*/ 	.word	0x00000009
        /*0c9c*/ 	.word	0x00038850
        /*0ca0*/ 	.short	0x010a
        /*0ca2*/ 	.byte	0x3f
	.zero		1


	//   ....[44]....
        /*0ca4*/ 	.word	0x00022410
        /*0ca8*/ 	.word	0x00000009
        /*0cac*/ 	.word	0x00038850
        /*0cb0*/ 	.short	0x010a
        /*0cb2*/ 	.byte	0x3f
	.zero		1


	//   ....[45]....
        /*0cb4*/ 	.word	0x00023450
        /*0cb8*/ 	.word	0x0000009d
        /*0cbc*/ 	.word	0x00000000
        /*0cc0*/ 	.short	0x0101
        /*0cc2*/ 	.byte	0x3f
	.zero		1


	//   ....[46]....
        /*0cc4*/ 	.word	0x000234d0
        /*0cc8*/ 	.word	0x00000009
        /*0ccc*/ 	.word	0x00000000
        /*0cd0*/ 	.short	0x0101
        /*0cd2*/ 	.byte	0x3f
	.zero		1


	//   ....[47]....
        /*0cd4*/ 	.word	0x00024150
        /*0cd8*/ 	.word	0x00000000
        /*0cdc*/ 	.word	0x00038850
        /*0ce0*/ 	.short	0x010a
        /*0ce2*/ 	.byte	0x3f
	.zero		1


	//   ....[48]....
        /*0ce4*/ 	.word	0x000241f0
        /*0ce8*/ 	.word	0x00000000
        /*0cec*/ 	.word	0x00038850
        /*0cf0*/ 	.short	0x010a
        /*0cf2*/ 	.byte	0x3f
	.zero		1


	//   ....[49]....
        /*0cf4*/ 	.word	0x00024690
        /*0cf8*/ 	.word	0x0000000b
        /*0cfc*/ 	.word	0x00000000
        /*0d00*/ 	.short	0x0101
        /*0d02*/ 	.byte	0x3f
	.zero		1


	//   ....[50]....
        /*0d04*/ 	.word	0x00026640
        /*0d08*/ 	.word	0x00000000
        /*0d0c*/ 	.word	0x00000000
        /*0d10*/ 	.short	0x0101
        /*0d12*/ 	.byte	0x3f
	.zero		1


	//   ....[51]....
        /*0d14*/ 	.word	0x00028db0
        /*0d18*/ 	.word	0x00000009
        /*0d1c*/ 	.word	0x00038820
        /*0d20*/ 	.short	0x010a
        /*0d22*/ 	.byte	0x3f
	.zero		1


	//   ....[52]....
        /*0d24*/ 	.word	0x00028e40
        /*0d28*/ 	.word	0x00000005
        /*0d2c*/ 	.word	0x000388a0
        /*0d30*/ 	.short	0x010a
        /*0d32*/ 	.byte	0x3f
	.zero		1


	//   ....[53]....
        /*0d34*/ 	.word	0x00029110
        /*0d38*/ 	.word	0x00000005
        /*0d3c*/ 	.word	0x000388c0
        /*0d40*/ 	.short	0x010a
        /*0d42*/ 	.byte	0x3f
	.zero		1


	//   ....[54]....
        /*0d44*/ 	.word	0x00029500
        /*0d48*/ 	.word	0x00000006
        /*0d4c*/ 	.word	0x000388a0
        /*0d50*/ 	.short	0x010a
        /*0d52*/ 	.byte	0x3f
	.zero		1


	//   ....[55]....
        /*0d54*/ 	.word	0x000297b0
        /*0d58*/ 	.word	0x00000006
        /*0d5c*/ 	.word	0x000388c0
        /*0d60*/ 	.short	0x010a
        /*0d62*/ 	.byte	0x3f
	.zero		1


	//   ....[56]....
        /*0d64*/ 	.word	0x0002a820
        /*0d68*/ 	.word	0x00000007
        /*0d6c*/ 	.word	0x00038840
        /*0d70*/ 	.short	0x010a
        /*0d72*/ 	.byte	0x3f
	.zero		1


	//   ....[57]....
        /*0d74*/ 	.word	0x0002ae90
        /*0d78*/ 	.word	0x0000000a
        /*0d7c*/ 	.word	0x00038820
        /*0d80*/ 	.short	0x010a
        /*0d82*/ 	.byte	0x3f
	.zero		1


	//   ....[58]....
        /*0d84*/ 	.word	0x0002b1b0
        /*0d88*/ 	.word	0x00000008
        /*0d8c*/ 	.word	0x00038840
        /*0d90*/ 	.short	0x010a
        /*0d92*/ 	.byte	0x3f
	.zero		1


	//   ....[59]....
        /*0d94*/ 	.word	0x0002b4f0
        /*0d98*/ 	.word	0x00000008
        /*0d9c*/ 	.word	0x00038860
        /*0da0*/ 	.short	0x010a
        /*0da2*/ 	.byte	0x3f
	.zero		1


	//   ....[60]....
        /*0da4*/ 	.word	0x0002bb40
        /*0da8*/ 	.word	0x00000002
        /*0dac*/ 	.word	0x00038840
        /*0db0*/ 	.short	0x010a
        /*0db2*/ 	.byte	0x3f
	.zero		1


	//   ....[61]....
        /*0db4*/ 	.word	0x0002be80
        /*0db8*/ 	.word	0x00000002
        /*0dbc*/ 	.word	0x00038860
        /*0dc0*/ 	.short	0x010a
        /*0dc2*/ 	.byte	0x3f
	.zero		1


	//   ....[62]....
        /*0dc4*/ 	.word	0x0002c440
        /*0dc8*/ 	.word	0x00000002
        /*0dcc*/ 	.word	0x00038840
        /*0dd0*/ 	.short	0x010a
        /*0dd2*/ 	.byte	0x3f
	.zero		1


	//   ....[63]....
        /*0dd4*/ 	.word	0x0002c770
        /*0dd8*/ 	.word	0x00000002
        /*0ddc*/ 	.word	0x00038860
        /*0de0*/ 	.short	0x010a
        /*0de2*/ 	.byte	0x3f
	.zero		1


	//   ....[64]....
        /*0de4*/ 	.word	0x0002ccd0
        /*0de8*/ 	.word	0x00000003
        /*0dec*/ 	.word	0x00038860
        /*0df0*/ 	.short	0x010a
        /*0df2*/ 	.byte	0x3f
	.zero		1


	//   ....[65]....
        /*0df4*/ 	.word	0x0002dd80
        /*0df8*/ 	.word	0x00000000
        /*0dfc*/ 	.word	0x00038820
        /*0e00*/ 	.short	0x010a
        /*0e02*/ 	.byte	0x3f
	.zero		1


	//   ....[66]....
        /*0e04*/ 	.word	0x0002df50
        /*0e08*/ 	.word	0x00000006
        /*0e0c*/ 	.word	0x00000000
        /*0e10*/ 	.short	0x010a
        /*0e12*/ 	.byte	0x3f
	.zero		1


	//   ....[67]....
        /*0e14*/ 	.word	0x0002dfc0
        /*0e18*/ 	.word	0x00000007
        /*0e1c*/ 	.word	0x00000000
        /*0e20*/ 	.short	0x010a
        /*0e22*/ 	.byte	0x3f
	.zero		1


	//   ....[68]....
        /*0e24*/ 	.word	0x0002e030
        /*0e28*/ 	.word	0x00000004
        /*0e2c*/ 	.word	0x00000000
        /*0e30*/ 	.short	0x010a
        /*0e32*/ 	.byte	0x3f
	.zero		1


	//   ....[69]....
        /*0e34*/ 	.word	0x0002e060
        /*0e38*/ 	.word	0x00000003
        /*0e3c*/ 	.word	0x00000000
        /*0e40*/ 	.short	0x010a
        /*0e42*/ 	.byte	0x3f
	.zero		1


	//   ....[70]....
        /*0e44*/ 	.word	0x0002e0c0
        /*0e48*/ 	.word	0x00000000
        /*0e4c*/ 	.word	0x00038890
        /*0e50*/ 	.short	0x010a
        /*0e52*/ 	.byte	0x3f
	.zero		1


	//   ....[71]....
        /*0e54*/ 	.word	0x0002e110
        /*0e58*/ 	.word	0x00000000
        /*0e5c*/ 	.word	0x00038890
        /*0e60*/ 	.short	0x010a
        /*0e62*/ 	.byte	0x3f
	.zero		1


	//   ....[72]....
        /*0e64*/ 	.word	0x0002e160
        /*0e68*/ 	.word	0x00000000
        /*0e6c*/ 	.word	0x00038890
        /*0e70*/ 	.short	0x010a
        /*0e72*/ 	.byte	0x3f
	.zero		1


	//   ....[73]....
        /*0e74*/ 	.word	0x0002e1b0
        /*0e78*/ 	.word	0x00000000
        /*0e7c*/ 	.word	0x000388b0
        /*0e80*/ 	.short	0x010a
        /*0e82*/ 	.byte	0x3f
	.zero		1


	//   ....[74]....
        /*0e84*/ 	.word	0x0002ec00
        /*0e88*/ 	.word	0x00000010
        /*0e8c*/ 	.word	0x00038800
        /*0e90*/ 	.short	0x010a
        /*0e92*/ 	.byte	0x3f
	.zero		1


	//   ....[75]....
        /*0e94*/ 	.word	0x0002f650
        /*0e98*/ 	.word	0x00000010
        /*0e9c*/ 	.word	0x00038800
        /*0ea0*/ 	.short	0x010a
        /*0ea2*/ 	.byte	0x3f
	.zero		1


	//   ....[76]....
        /*0ea4*/ 	.word	0x0002f6a0
        /*0ea8*/ 	.word	0x00000000
        /*0eac*/ 	.word	0x00038830
        /*0eb0*/ 	.short	0x010a
        /*0eb2*/ 	.byte	0x3f
	.zero		1


	//   ....[77]....
        /*0eb4*/ 	.word	0x0002f6f0
        /*0eb8*/ 	.word	0x0000000b
        /*0ebc*/ 	.word	0x00038830
        /*0ec0*/ 	.short	0x010a
        /*0ec2*/ 	.byte	0x3f
	.zero		1


	//   ....[78]....
        /*0ec4*/ 	.word	0x0002f740
        /*0ec8*/ 	.word	0x00000009
        /*0ecc*/ 	.word	0x00038850
        /*0ed0*/ 	.short	0x010a
        /*0ed2*/ 	.byte	0x3f
	.zero		1


	//   ....[79]....
        /*0ed4*/ 	.word	0x0002f790
        /*0ed8*/ 	.word	0x00000003
        /*0edc*/ 	.word	0x00038830
        /*0ee0*/ 	.short	0x010a
        /*0ee2*/ 	.byte	0x3f
	.zero		1


	//   ....[80]....
        /*0ee4*/ 	.word	0x0002f7e0
        /*0ee8*/ 	.word	0x00000009
        /*0eec*/ 	.word	0x00038850
        /*0ef0*/ 	.short	0x010a
        /*0ef2*/ 	.byte	0x3f
	.zero		1


	//   ....[81]....
        /*0ef4*/ 	.word	0x0002f830
        /*0ef8*/ 	.word	0x00000000
        /*0efc*/ 	.word	0x00038850
        /*0f00*/ 	.short	0x010a
        /*0f02*/ 	.byte	0x3f
	.zero		1


	//   ....[82]....
        /*0f04*/ 	.word	0x0002f9d0
        /*0f08*/ 	.word	0x00000009
        /*0f0c*/ 	.word	0x00038820
        /*0f10*/ 	.short	0x010a
        /*0f12*/ 	.byte	0x3f
	.zero		1


	//   ....[83]....
        /*0f14*/ 	.word	0x0002fa20
        /*0f18*/ 	.word	0x00000005
        /*0f1c*/ 	.word	0x000388a0
        /*0f20*/ 	.short	0x010a
        /*0f22*/ 	.byte	0x3f
	.zero		1


	//   ....[84]....
        /*0f24*/ 	.word	0x0002fa70
        /*0f28*/ 	.word	0x00000005
        /*0f2c*/ 	.word	0x000388c0
        /*0f30*/ 	.short	0x010a
        /*0f32*/ 	.byte	0x3f
	.zero		1


	//   ....[85]....
        /*0f34*/ 	.word	0x0002fac0
        /*0f38*/ 	.word	0x00000006
        /*0f3c*/ 	.word	0x000388a0
        /*0f40*/ 	.short	0x010a
        /*0f42*/ 	.byte	0x3f
	.zero		1


	//   ....[86]....
        /*0f44*/ 	.word	0x0002fb10
        /*0f48*/ 	.word	0x00000006
        /*0f4c*/ 	.word	0x000388c0
        /*0f50*/ 	.short	0x010a
        /*0f52*/ 	.byte	0x3f
	.zero		1


	//   ....[87]....
        /*0f54*/ 	.word	0x0002fcb0
        /*0f58*/ 	.word	0x00000007
        /*0f5c*/ 	.word	0x00038840
        /*0f60*/ 	.short	0x010a
        /*0f62*/ 	.byte	0x3f
	.zero		1


	//   ....[88]....
        /*0f64*/ 	.word	0x0002fd30
        /*0f68*/ 	.word	0x00000003
        /*0f6c*/ 	.word	0x00038820
        /*0f70*/ 	.short	0x010a
        /*0f72*/ 	.byte	0x3f
	.zero		1


	//   ....[89]....
        /*0f74*/ 	.word	0x0002fd80
        /*0f78*/ 	.word	0x00000008
        /*0f7c*/ 	.word	0x00038840
        /*0f80*/ 	.short	0x010a
        /*0f82*/ 	.byte	0x3f
	.zero		1


	//   ....[90]....
        /*0f84*/ 	.word	0x0002fdd0
        /*0f88*/ 	.word	0x00000008
        /*0f8c*/ 	.word	0x00038860
        /*0f90*/ 	.short	0x010a
        /*0f92*/ 	.byte	0x3f
	.zero		1


	//   ....[91]....
        /*0f94*/ 	.word	0x0002fe20
        /*0f98*/ 	.word	0x00000002
        /*0f9c*/ 	.word	0x00038840
        /*0fa0*/ 	.short	0x010a
        /*0fa2*/ 	.byte	0x3f
	.zero		1


	//   ....[92]....
        /*0fa4*/ 	.word	0x0002fe70
        /*0fa8*/ 	.word	0x00000002
        /*0fac*/ 	.word	0x00038860
        /*0fb0*/ 	.short	0x010a
        /*0fb2*/ 	.byte	0x3f
	.zero		1


	//   ....[93]....
        /*0fb4*/ 	.word	0x0002fec0
        /*0fb8*/ 	.word	0x00000002
        /*0fbc*/ 	.word	0x00038840
        /*0fc0*/ 	.short	0x010a
        /*0fc2*/ 	.byte	0x3f
	.zero		1


	//   ....[94]....
        /*0fc4*/ 	.word	0x0002ff10
        /*0fc8*/ 	.word	0x00000002
        /*0fcc*/ 	.word	0x00038860
        /*0fd0*/ 	.short	0x010a
        /*0fd2*/ 	.byte	0x3f
	.zero		1


	//   ....[95]....
        /*0fd4*/ 	.word	0x0002ff60
        /*0fd8*/ 	.word	0x00000003
        /*0fdc*/ 	.word	0x00038860
        /*0fe0*/ 	.short	0x010a
        /*0fe2*/ 	.byte	0x3f
	.zero		1


	//   ....[96]....
        /*0fe4*/ 	.word	0x00030920
        /*0fe8*/ 	.word	0x00000000
        /*0fec*/ 	.word	0x00038820
        /*0ff0*/ 	.short	0x010a
        /*0ff2*/ 	.byte	0x3f
	.zero		1


	//   ....[97]....
        /*0ff4*/ 	.word	0x00030ac0
        /*0ff8*/ 	.word	0x00000006
        /*0ffc*/ 	.word	0x00000000
        /*1000*/ 	.short	0x010a
        /*1002*/ 	.byte	0x3f
	.zero		1


	//   ....[98]....
        /*1004*/ 	.word	0x00030b10
        /*1008*/ 	.word	0x00000007
        /*100c*/ 	.word	0x00000000
        /*1010*/ 	.short	0x010a
        /*1012*/ 	.byte	0x3f
	.zero		1


	//   ....[99]....
        /*1014*/ 	.word	0x00030b60
        /*1018*/ 	.word	0x00000004
        /*101c*/ 	.word	0x00000000
        /*1020*/ 	.short	0x010a
        /*1022*/ 	.byte	0x3f
	.zero		1


	//----- nvinfo : EIATTR_NUM_MBARRIERS
	.align		4
.L_625:
        /*1024*/ 	.byte	0x03, 0x38
        /*1026*/ 	.short	0x0016


	//----- nvinfo : EIATTR_EXIT_INSTR_OFFSETS
	.align		4
        /*1028*/ 	.byte	0x04, 0x1c
        /*102a*/ 	.short	(.L_627 - .L_626)


	//   ....[0]....
.L_626:
        /*102c*/ 	.word	0x0002e0b0


	//----- nvinfo : EIATTR_MAX_THREADS
	.align		4
.L_627:
        /*1030*/ 	.byte	0x04, 0x05
        /*1032*/ 	.short	(.L_629 - .L_628)
.L_628:
        /*1034*/ 	.word	0x00000180
        /*1038*/ 	.word	0x00000001
        /*103c*/ 	.word	0x00000001


	//----- nvinfo : EIATTR_CRS_STACK_SIZE
	.align		4
.L_629:
        /*1040*/ 	.byte	0x04, 0x1e
        /*1042*/ 	.short	(.L_631 - .L_630)
.L_630:
        /*1044*/ 	.word	0x00000000


	//----- nvinfo : EIATTR_CBANK_PARAM_SIZE
	.align		4
.L_631:
        /*1048*/ 	.byte	0x03, 0x19
        /*104a*/ 	.short	0x0a70


	//----- nvinfo : EIATTR_PARAM_CBANK
	.align		4
        /*104c*/ 	.byte	0x04, 0x0a
        /*104e*/ 	.short	(.L_633 - .L_632)
	.align		4
.L_632:
        /*1050*/ 	.word	index@(.nv.constant0._ZN7cutlass13device_kernelIN5flash11enable_sm90INS1_16FlashAttnFwdSm90INS1_25CollectiveMainloopFwdSm90ILi2EN4cute5tupleIJNS5_1CILi1EEES8_S8_EEENS6_IJNS7_ILi128EEENS7_ILi80EEENS7_ILi256EEEEEELi256ENS_6half_tEfNS_4arch4Sm90ELb1ELb0ELb1ELb1ELb0ELb1ELb0ELb1ELb1ELb0ELb0ELb0EEENS1_21CollectiveEpilogueFwdINS6_IJSA_SC_SB_EEES9_SE_SG_Li256ELb1ELb0ELb0ELb0EEENS1_36VarlenDynamicPersistentTileSchedulerILi128ELi80ELi256ELi32ELb0ELb0ELb1ELb1ELb1ELb1EEEEEEEEEvNT_6ParamsE)
        /*1054*/ 	.short	0x0210
        /*1056*/ 	.short	0x0a70


	//----- nvinfo : EIATTR_SW_WAR
	.align		4
.L_633:
        /*1058*/ 	.byte	0x04, 0x36
        /*105a*/ 	.short	(.L_635 - .L_634)
.L_634:
        /*105c*/ 	.word	0x00000008
.L_635:


//--------------------- .nv.info._ZN7cutlass13device_kernelIN5flash11enable_sm90INS1_16FlashAttnFwdSm90INS1_25CollectiveMainloopFwdSm90ILi2EN4cute5tupleIJNS5_1CILi1EEES8_S8_EEENS6_IJNS7_ILi128EEENS7_ILi112EEENS7_ILi192EEEEEELi192ENS_6half_tEfNS_4arch4Sm90ELb0ELb0ELb1ELb0ELb0ELb0ELb0ELb1ELb1ELb0ELb0ELb0EEENS1_21CollectiveEpilogueFwdINS6_IJSA_SC_SB_EEES9_SE_SG_Li256ELb0ELb0ELb0ELb0EEENS1_29StaticPersistentTileSchedulerILb0EEEEEEEEEvNT_6ParamsE --------------------------
	.section	.nv.info._ZN7cutlass13device_kernelIN5flash11enable_sm90INS1_16FlashAttnFwdSm90INS1_25CollectiveMainloopFwdSm90ILi2EN4cute5tupleIJNS5_1CILi1EEES8_S8_EEENS6_IJNS7_ILi128EEENS7_ILi112EEENS7_ILi192EEEEEELi192ENS_6half_tEfNS_4arch4Sm90ELb0ELb0ELb1ELb0ELb0ELb0ELb0ELb1ELb1ELb0ELb0ELb0EEENS1_21CollectiveEpilogueFwdINS6_IJSA_SC_SB_EEES9_SE_SG_Li256ELb0ELb0ELb0ELb0EEENS1_29StaticPersistentTileSchedulerILb0EEEEEEEEEvNT_6ParamsE,"",@"SHT_CUDA_INFO"
	.sectionflags	@""
	.align	4


	//----- nvinfo : EIATTR_CUDA_API_VERSION
	.align		4
        /*0000*/ 	.byte	0x04, 0x37
        /*0002*/ 	.short	(.L_637 - .L_636)
.L_636:
        /*0004*/ 	.word	0x00000082


	//----- nvinfo : EIATTR_KPARAM_INFO
	.align		4
.L_637:
        /*0008*/ 	.byte	0x04, 0x17
        /*000a*/ 	.short	(.L_639 - .L_638)
.L_638:
        /*000c*/ 	.word	0x00000000
        /*0010*/ 	.short	0x0000
        /*0012*/ 	.short	0x0070
        /*0014*/ 	.byte	0x00, 0xf0, 0x01, 0x2e


	//----- nvinfo : EIATTR_SPARSE_MMA_MASK
	.align		4
.L_639:
        /*0018*/ 	.byte	0x03, 0x50
        /*001a*/ 	.short	0x0000


	//----- nvinfo : EIATTR_MAXREG_COUNT
	.align		4
        /*001c*/ 	.byte	0x03, 0x1b
        /*001e*/ 	.short	0x00a8


	//----- nvinfo : EIATTR_NUM_BARRIERS
	.align		4
        /*0020*/ 	.byte	0x02, 0x4c
        /*0022*/ 	.byte	0x09
	.zero		1


	//----- nvinfo : EIATTR_EXTERNS
	.align		4
        /*0024*/ 	.byte	0x04, 0x0f
        /*0026*/ 	.short	(.L_641 - .L_640)


	//   ....[0]....
	.align		4
.L_640:
        /*0028*/ 	.word	index@(__assertfail)


	//----- nvinfo : EIATTR_ANNOTATIONS
	.align		4
.L_641:
        /*002c*/ 	.byte	0x04, 0x55
        /*002e*/ 	.short	(.L_643 - .L_642)


	//   ....[0]....
.L_642:
        /* <DEDUP_REMOVED lines=15> */


	//----- nvinfo : EIATTR_MERCURY_ISA_VERSION
	.align		4
.L_643:
        /*0110*/ 	.byte	0x03, 0x5f
        /*0112*/ 	.short	0x0101


	//----- nvinfo : EIATTR_INT_WARP_WIDE_INSTR_OFFSETS
	.align		4
        /*0114*/ 	.byte	0x04, 0x31
        /*0116*/ 	.short	(.L_645 - .L_644)


	//   ....[0]....
.L_644:
        /*0118*/ 	.word	0x00000190


	//   ....[1]....
        /*011c*/ 	.word	0x000001c0


	//   ....[2]....
        /*0120*/ 	.word	0x000001d0


	//   ....[3]....
        /*0124*/ 	.word	0x0000ca80


	//   ....[4]....
        /*0128*/ 	.word	0x0000cab0


	//   ....[5]....
        /*012c*/ 	.word	0x0000cb80


	//   ....[6]....
        /*0130*/ 	.word	0x0000cc50


	//----- nvinfo : EIATTR_COOP_GROUP_MASK_REGIDS
	.align		4
.L_645:
        /*0134*/ 	.byte	0x04, 0x29
        /*0136*/ 	.short	(.L_647 - .L_646)


	//   ....[0]....
.L_646:
        /*0138*/ 	.word	0xffffffff


	//   ....[1]....
        /*013c*/ 	.word	0xffffffff


	//   ....[2]....
        /*0140*/ 	.word	0xffffffff


	//   ....[3]....
        /*0144*/ 	.word	0xffffffff


	//   ....[4]....
        /*0148*/ 	.word	0xffffffff


	//   ....[5]....
        /*014c*/ 	.word	0xffffffff


	//   ....[6]....
        /*0150*/ 	.word	0xffffffff


	//   ....[7]....
        /*0154*/ 	.word	0xffffffff


	//   ....[8]....
        /*0158*/ 	.word	0xffffffff


	//   ....[9]....
        /*015c*/ 	.word	0xffffffff


	//   ....[10]....
        /*0160*/ 	.word	0xffffffff


	//   ....[11]....
        /*0164*/ 	.word	0xffffffff


	//   ....[12]....
        /*0168*/ 	.word	0xffffffff


	//   ....[13]....
        /*016c*/ 	.word	0xffffffff


	//   ....[14]....
        /*0170*/ 	.word	0xffffffff


	//   ....[15]....
        /*0174*/ 	.word	0xffffffff


	//   ....[16]....
        /*0178*/ 	.word	0xffffffff


	//   ....[17]....
        /*017c*/ 	.word	0xffffffff


	//   ....[18]....
        /*0180*/ 	.word	0xffffffff


	//   ....[19]....
        /*0184*/ 	.word	0xffffffff


	//   ....[20]....
        /*0188*/ 	.word	0xffffffff


	//   ....[21]....
        /*018c*/ 	.word	0xffffffff


	//   ....[22]....
        /*0190*/ 	.word	0xffffffff


	//   ....[23]....
        /*0194*/ 	.word	0x0500000f


	//   ....[24]....
        /*0198*/ 	.word	0x0500000f


	//----- nvinfo : EIATTR_COOP_GROUP_INSTR_OFFSETS
	.align		4
.L_647:
        /*019c*/ 	.byte	0x04, 0x28
        /*019e*/ 	.short	(.L_649 - .L_648)


	//   ....[0]....
.L_648:
        /*01a0*/ 	.word	0x00000060


	//   ....[1]....
        /*01a4*/ 	.word	0x000001a0


	//   ....[2]....
        /*01a8*/ 	.word	0x000001f0


	//   ....[3]....
        /*01ac*/ 	.word	0x000003e0


	//   ....[4]....
        /*01b0*/ 	.word	0x00000540


	//   ....[5]....
        /*01b4*/ 	.word	0x00000660


	//   ....[6]....
        /*01b8*/ 	.word	0x000007c0


	//   ....[7]....
        /*01bc*/ 	.word	0x00000db0


	//   ....[8]....
        /*01c0*/ 	.word	0x00004990


	//   ....[9]....
        /*01c4*/ 	.word	0x00004a30


	//   ....[10]....
        /*01c8*/ 	.word	0x00004dd0


	//   ....[11]....
        /*01cc*/ 	.word	0x00004e90


	//   ....[12]....
        /*01d0*/ 	.word	0x000091d0


	//   ....[13]....
        /*01d4*/ 	.word	0x00009200


	//   ....[14]....
        /*01d8*/ 	.word	0x00009620


	//   ....[15]....
        /*01dc*/ 	.word	0x00009710


	//   ....[16]....
        /*01e0*/ 	.word	0x0000a950


	//   ....[17]....
        /*01e4*/ 	.word	0x0000a990


	//   ....[18]....
        /*01e8*/ 	.word	0x0000ab90


	//   ....[19]....
        /*01ec*/ 	.word	0x0000ac40


	//   ....[20]....
        /*01f0*/ 	.word	0x0000bcd0


	//   ....[21]....
        /*01f4*/ 	.word	0x0000c210


	//   ....[22]....
        /*01f8*/ 	.word	0x0000f250


	//   ....[23]....
        /*01fc*/ 	.word	0x0000f760


	//   ....[24]....
        /*0200*/ 	.word	0x0000fc00


	//----- nvinfo : EIATTR_REG_RECONFIG
	.align		4
.L_649:
        /*0204*/ 	.byte	0x01, 0x54
	.zero		2


	//----- nvinfo : EIATTR_SYSCALL_OFFSETS
	.align		4
        /*0208*/ 	.byte	0x04, 0x46
        /*020a*/ 	.short	(.L_651 - .L_650)


	//   ....[0]....
.L_650:
        /*020c*/ 	.word	0x00001140


	//   ....[1]....
        /*0210*/ 	.word	0x0000c690


	//   ....[2]....
        /*0214*/ 	.word	0x0000c7d0


	//   ....[3]....
        /*0218*/ 	.word	0x0000c8d0


	//----- nvinfo : EIATTR_MBARRIER_INSTR_OFFSETS
	.align		4
.L_651:
        /*021c*/ 	.byte	0x04, 0x39
        /*021e*/ 	.short	(.L_653 - .L_652)


	//   ....[0]....
.L_652:
        /*0220*/ 	.word	0x00000290
        /*0224*/ 	.word	0x000000ff
        /*0228*/ 	.word	0x00036800
        /*022c*/ 	.short	0x0100
        /*022e*/ 	.byte	0x06
	.zero		1


	//   ....[1]....
        /*0230*/ 	.word	0x000002a0
        /*0234*/ 	.word	0x000000ff
        /*0238*/ 	.word	0x00036820
        /*023c*/ 	.short	0x0100
        /*023e*/ 	.byte	0x06
	.zero		1


	//   ....[2]....
        /*0240*/ 	.word	0x00000390
        /*0244*/ 	.word	0x000000ff
        /*0248*/ 	.word	0x00036830
        /*024c*/ 	.short	0x0100
        /*024e*/ 	.byte	0x08
	.zero		1


	//   ....[3]....
        /*0250*/ 	.word	0x000003a0
        /*0254*/ 	.word	0x000000ff
        /*0258*/ 	.word	0x00036840
        /*025c*/ 	.short	0x0100
        /*025e*/ 	.byte	0x08
	.zero		1


	//   ....[4]....
        /*0260*/ 	.word	0x000003b0
        /*0264*/ 	.word	0x000000ff
        /*0268*/ 	.word	0x00036838
        /*026c*/ 	.short	0x0100
        /*026e*/ 	.byte	0x08
	.zero		1


	//   ....[5]....
        /*0270*/ 	.word	0x000003c0
        /*0274*/ 	.word	0x000000ff
        /*0278*/ 	.word	0x00036848
        /*027c*/ 	.short	0x0100
        /*027e*/ 	.byte	0x08
	.zero		1


	//   ....[6]....
        /*0280*/ 	.word	0x000004f0
        /*0284*/ 	.word	0x000000ff
        /*0288*/ 	.word	0x00036850
        /*028c*/ 	.short	0x0100
        /*028e*/ 	.byte	0x08
	.zero		1


	//   ....[7]....
        /*0290*/ 	.word	0x00000500
        /*0294*/ 	.word	0x000000ff
        /*0298*/ 	.word	0x00036860
        /*029c*/ 	.short	0x0100
        /*029e*/ 	.byte	0x08
	.zero		1


	//   ....[8]....
        /*02a0*/ 	.word	0x00000510
        /*02a4*/ 	.word	0x000000ff
        /*02a8*/ 	.word	0x00036858
        /*02ac*/ 	.short	0x0100
        /*02ae*/ 	.byte	0x08
	.zero		1


	//   ....[9]....
        /*02b0*/ 	.word	0x00000520
        /*02b4*/ 	.word	0x000000ff
        /*02b8*/ 	.word	0x00036868
        /*02bc*/ 	.short	0x0100
        /*02be*/ 	.byte	0x08
	.zero		1


	//   ....[10]....
        /*02c0*/ 	.word	0x00000610
        /*02c4*/ 	.word	0x000000ff
        /*02c8*/ 	.word	0x00036870
        /*02cc*/ 	.short	0x0100
        /*02ce*/ 	.byte	0x06
	.zero		1


	//   ....[11]....
        /*02d0*/ 	.word	0x00000620
        /*02d4*/ 	.word	0x000000ff
        /*02d8*/ 	.word	0x00036880
        /*02dc*/ 	.short	0x0100
        /*02de*/ 	.byte	0x06
	.zero		1


	//   ....[12]....
        /*02e0*/ 	.word	0x00000630
        /*02e4*/ 	.word	0x000000ff
        /*02e8*/ 	.word	0x00036878
        /*02ec*/ 	.short	0x0100
        /*02ee*/ 	.byte	0x06
	.zero		1


	//   ....[13]....
        /*02f0*/ 	.word	0x00000640
        /*02f4*/ 	.word	0x000000ff
        /*02f8*/ 	.word	0x00036888
        /*02fc*/ 	.short	0x0100
        /*02fe*/ 	.byte	0x06
	.zero		1


	//   ....[14]....
        /*0300*/ 	.word	0x00000770
        /*0304*/ 	.word	0x000000ff
        /*0308*/ 	.word	0x00036890
        /*030c*/ 	.short	0x0100
        /*030e*/ 	.byte	0x08
	.zero		1


	//   ....[15]....
        /*0310*/ 	.word	0x00000780
        /*0314*/ 	.word	0x000000ff
        /*0318*/ 	.word	0x000368a0
        /*031c*/ 	.short	0x0100
        /*031e*/ 	.byte	0x08
	.zero		1


	//   ....[16]....
        /*0320*/ 	.word	0x00000790
        /*0324*/ 	.word	0x000000ff
        /*0328*/ 	.word	0x00036898
        /*032c*/ 	.short	0x0100
        /*032e*/ 	.byte	0x08
	.zero		1


	//   ....[17]....
        /*0330*/ 	.word	0x000007a0
        /*0334*/ 	.word	0x000000ff
        /*0338*/ 	.word	0x000368a8
        /*033c*/ 	.short	0x0100
        /*033e*/ 	.byte	0x08
	.zero		1


	//   ....[18]....
        /*0340*/ 	.word	0x000008d0
        /*0344*/ 	.word	0x000000ff
        /*0348*/ 	.word	0x000368b0
        /*034c*/ 	.short	0x0100
        /*034e*/ 	.byte	0x08
	.zero		1


	//   ....[19]....
        /*0350*/ 	.word	0x000008e0
        /*0354*/ 	.word	0x000000ff
        /*0358*/ 	.word	0x000368c0
        /*035c*/ 	.short	0x0100
        /*035e*/ 	.byte	0x08
	.zero		1


	//   ....[20]....
        /*0360*/ 	.word	0x000008f0
        /*0364*/ 	.word	0x000000ff
        /*0368*/ 	.word	0x000368b8
        /*036c*/ 	.short	0x0100
        /*036e*/ 	.byte	0x08
	.zero		1


	//   ....[21]....
        /*0370*/ 	.word	0x00000900
        /*0374*/ 	.word	0x000000ff
        /*0378*/ 	.word	0x000368c8
        /*037c*/ 	.short	0x0100
        /*037e*/ 	.byte	0x08
	.zero		1


	//   ....[22]....
        /*0380*/ 	.word	0x000011d0
        /*0384*/ 	.word	0x000000ff
        /*0388*/ 	.word	0x00036800
        /*038c*/ 	.short	0x010a
        /*038e*/ 	.byte	0x06
	.zero		1


	//   ....[23]....
        /*0390*/ 	.word	0x00001270
        /*0394*/ 	.word	0x00000000
        /*0398*/ 	.word	0x00036830
        /*039c*/ 	.short	0x010a
        /*039e*/ 	.byte	0x3f
	.zero		1


	//   ....[24]....
        /*03a0*/ 	.word	0x000012f0
        /*03a4*/ 	.word	0x00000000
        /*03a8*/ 	.word	0x00036830
        /*03ac*/ 	.short	0x010a
        /*03ae*/ 	.byte	0x3f
	.zero		1


	//   ....[25]....
        /*03b0*/ 	.word	0x00004670
        /*03b4*/ 	.word	0x00000000
        /*03b8*/ 	.word	0x00000000
        /*03bc*/ 	.short	0x0101
        /*03be*/ 	.byte	0x3f
	.zero		1


	//   ....[26]....
        /*03c0*/ 	.word	0x00006090
        /*03c4*/ 	.word	0x000000ff
        /*03c8*/ 	.word	0x00036830
        /*03cc*/ 	.short	0x010a
        /*03ce*/ 	.byte	0x3c
	.zero		1


	//   ....[27]....
        /*03d0*/ 	.word	0x000060d0
        /*03d4*/ 	.word	0x000000ff
        /*03d8*/ 	.word	0x00036830
        /*03dc*/ 	.short	0x010a
        /*03de*/ 	.byte	0x3c
	.zero		1


	//   ....[28]....
        /*03e0*/ 	.word	0x00008670
        /*03e4*/ 	.word	0x000000ff
        /*03e8*/ 	.word	0x00036850
        /*03ec*/ 	.short	0x010a
        /*03ee*/ 	.byte	0x04
	.zero		1


	//   ....[29]....
        /*03f0*/ 	.word	0x000086b0
        /*03f4*/ 	.word	0x000000ff
        /*03f8*/ 	.word	0x00036850
        /*03fc*/ 	.short	0x010a
        /*03fe*/ 	.byte	0x04
	.zero		1


	//   ....[30]....
        /*0400*/ 	.word	0x00009ca0
        /*0404*/ 	.word	0x0000000d
        /*0408*/ 	.word	0x00000000
        /*040c*/ 	.short	0x0101
        /*040e*/ 	.byte	0x3f
	.zero		1


	//   ....[31]....
        /*0410*/ 	.word	0x00009cf0
        /*0414*/ 	.word	0x00000015
        /*0418*/ 	.word	0x00000000
        /*041c*/ 	.short	0x0101
        /*041e*/ 	.byte	0x3f
	.zero		1


	//   ....[32]....
        /*0420*/ 	.word	0x0000a8c0
        /*0424*/ 	.word	0x000000ff
        /*0428*/ 	.word	0x00036850
        /*042c*/ 	.short	0x010a
        /*042e*/ 	.byte	0x07
	.zero		1


	//   ....[33]....
        /*0430*/ 	.word	0x0000a900
        /*0434*/ 	.word	0x000000ff
        /*0438*/ 	.word	0x00036850
        /*043c*/ 	.short	0x010a
        /*043e*/ 	.byte	0x07
	.zero		1


	//   ....[34]....
        /*0440*/ 	.word	0x0000b3d0
        /*0444*/ 	.word	0x0000000b
        /*0448*/ 	.word	0x00000000
        /*044c*/ 	.short	0x0101
        /*044e*/ 	.byte	0x3f
	.zero		1


	//   ....[35]....
        /*0450*/ 	.word	0x0000c0d0
        /*0454*/ 	.word	0x000000ff
        /*0458*/ 	.word	0x00000000
        /*045c*/ 	.short	0x0101
        /*045e*/ 	.byte	0x06
	.zero		1


	//   ....[36]....
        /*0460*/ 	.word	0x0000cf90
        /*0464*/ 	.word	0x00000006
        /*0468*/ 	.word	0x00036840
        /*046c*/ 	.short	0x010a
        /*046e*/ 	.byte	0x3f
	.zero		1


	//   ....[37]....
        /*0470*/ 	.word	0x0000d4f0
        /*0474*/ 	.word	0x00000009
        /*0478*/ 	.word	0x00036820
        /*047c*/ 	.short	0x010a
        /*047e*/ 	.byte	0x3f
	.zero		1


	//   ....[38]....
        /*0480*/ 	.word	0x0000d7d0
        /*0484*/ 	.word	0x00000002
        /*0488*/ 	.word	0x00036840
        /*048c*/ 	.short	0x010a
        /*048e*/ 	.byte	0x3f
	.zero		1


	//   ....[39]....
        /*0490*/ 	.word	0x0000da90
        /*0494*/ 	.word	0x00000002
        /*0498*/ 	.word	0x00000060
        /*049c*/ 	.short	0x010a
        /*049e*/ 	.byte	0x3f
	.zero		1


	//   ....[40]....
        /*04a0*/ 	.word	0x0000e020
        /*04a4*/ 	.word	0x00000002
        /*04a8*/ 	.word	0x00036840
        /*04ac*/ 	.short	0x010a
        /*04ae*/ 	.byte	0x3f
	.zero		1


	//   ....[41]....
        /*04b0*/ 	.word	0x0000e2e0
        /*04b4*/ 	.word	0x00000002
        /*04b8*/ 	.word	0x00000060
        /*04bc*/ 	.short	0x010a
        /*04be*/ 	.byte	0x3f
	.zero		1


	//   ....[42]....
        /*04c0*/ 	.word	0x0000e7a0
        /*04c4*/ 	.word	0x00000002
        /*04c8*/ 	.word	0x00036840
        /*04cc*/ 	.short	0x010a
        /*04ce*/ 	.byte	0x3f
	.zero		1


	//   ....[43]....
        /*04d0*/ 	.word	0x0000ea80
        /*04d4*/ 	.word	0x00000002
        /*04d8*/ 	.word	0x00000060
        /*04dc*/ 	.short	0x010a
        /*04de*/ 	.byte	0x3f
	.zero		1


	//   ....[44]....
        /*04e0*/ 	.word	0x0000edf0
        /*04e4*/ 	.word	0x00000003
        /*04e8*/ 	.word	0x00036860
        /*04ec*/ 	.short	0x010a
        /*04ee*/ 	.byte	0x3f
	.zero		1


	//   ....[45]....
        /*04f0*/ 	.word	0x0000f1d0
        /*04f4*/ 	.word	0x00000000
        /*04f8*/ 	.word	0x00036820
        /*04fc*/ 	.short	0x010a
        /*04fe*/ 	.byte	0x3f
	.zero		1


	//   ....[46]....
        /*0500*/ 	.word	0x0000f390
        /*0504*/ 	.word	0x00000006
        /*0508*/ 	.word	0x00000000
        /*050c*/ 	.short	0x010a
        /*050e*/ 	.byte	0x3f
	.zero		1


	//   ....[47]....
        /*0510*/ 	.word	0x0000f400
        /*0514*/ 	.word	0x00000003
        /*0518*/ 	.word	0x00000000
        /*051c*/ 	.short	0x010a
        /*051e*/ 	.byte	0x3f
	.zero		1


	//   ....[48]....
        /*0520*/ 	.word	0x0000f460
        /*0524*/ 	.word	0x00000010
        /*0528*/ 	.word	0x00000000
        /*052c*/ 	.short	0x010a
        /*052e*/ 	.byte	0x3f
	.zero		1


	//   ....[49]....
        /*0530*/ 	.word	0x0000f490
        /*0534*/ 	.word	0x00000003
        /*0538*/ 	.word	0x00000000
        /*053c*/ 	.short	0x010a
        /*053e*/ 	.byte	0x3f
	.zero		1


	//   ....[50]....
        /*0540*/ 	.word	0x0000f510
        /*0544*/ 	.word	0x00000003
        /*0548*/ 	.word	0x00036800
        /*054c*/ 	.short	0x010a
        /*054e*/ 	.byte	0x3f
	.zero		1


	//   ....[51]....
        /*0550*/ 	.word	0x0000f560
        /*0554*/ 	.word	0x00000000
        /*0558*/ 	.word	0x00036830
        /*055c*/ 	.short	0x010a
        /*055e*/ 	.byte	0x3f
	.zero		1


	//   ....[52]....
        /*0560*/ 	.word	0x0000f5c0
        /*0564*/ 	.word	0x00000009
        /*0568*/ 	.word	0x00036830
        /*056c*/ 	.short	0x010a
        /*056e*/ 	.byte	0x3f
	.zero		1


	//   ....[53]....
        /*0570*/ 	.word	0x0000f620
        /*0574*/ 	.word	0x00000007
        /*0578*/ 	.word	0x00036850
        /*057c*/ 	.short	0x010a
        /*057e*/ 	.byte	0x3f
	.zero		1


	//   ....[54]....
        /*0580*/ 	.word	0x0000f680
        /*0584*/ 	.word	0x00000005
        /*0588*/ 	.word	0x00036850
        /*058c*/ 	.short	0x010a
        /*058e*/ 	.byte	0x3f
	.zero		1


	//   ....[55]....
        /*0590*/ 	.word	0x0000f820
        /*0594*/ 	.word	0x00000006
        /*0598*/ 	.word	0x00036840
        /*059c*/ 	.short	0x010a
        /*059e*/ 	.byte	0x3f
	.zero		1


	//   ....[56]....
        /*05a0*/ 	.word	0x0000f8a0
        /*05a4*/ 	.word	0x00000007
        /*05a8*/ 	.word	0x00036820
        /*05ac*/ 	.short	0x010a
        /*05ae*/ 	.byte	0x3f
	.zero		1


	//   ....[57]....
        /*05b0*/ 	.word	0x0000f8f0
        /*05b4*/ 	.word	0x00000002
        /*05b8*/ 	.word	0x00036840
        /*05bc*/ 	.short	0x010a
        /*05be*/ 	.byte	0x3f
	.zero		1


	//   ....[58]....
        /*05c0*/ 	.word	0x0000f940
        /*05c4*/ 	.word	0x00000002
        /*05c8*/ 	.word	0x00000060
        /*05cc*/ 	.short	0x010a
        /*05ce*/ 	.byte	0x3f
	.zero		1


	//   ....[59]....
        /*05d0*/ 	.word	0x0000f990
        /*05d4*/ 	.word	0x00000002
        /*05d8*/ 	.word	0x00036840
        /*05dc*/ 	.short	0x010a
        /*05de*/ 	.byte	0x3f
	.zero		1


	//   ....[60]....
        /*05e0*/ 	.word	0x0000f9e0
        /*05e4*/ 	.word	0x00000002
        /*05e8*/ 	.word	0x00000060
        /*05ec*/ 	.short	0x010a
        /*05ee*/ 	.byte	0x3f
	.zero		1


	//   ....[61]....
        /*05f0*/ 	.word	0x0000fa30
        /*05f4*/ 	.word	0x00000002
        /*05f8*/ 	.word	0x00036840
        /*05fc*/ 	.short	0x010a
        /*05fe*/ 	.byte	0x3f
	.zero		1


	//   ....[62]....
        /*0600*/ 	.word	0x0000fa80
        /*0604*/ 	.word	0x00000002
        /*0608*/ 	.word	0x00000060
        /*060c*/ 	.short	0x010a
        /*060e*/ 	.byte	0x3f
	.zero		1


	//   ....[63]....
        /*0610*/ 	.word	0x0000fad0
        /*0614*/ 	.word	0x00000003
        /*0618*/ 	.word	0x00036860
        /*061c*/ 	.short	0x010a
        /*061e*/ 	.byte	0x3f
	.zero		1


	//   ....[64]....
        /*0620*/ 	.word	0x0000fb20
        /*0624*/ 	.word	0x00000000
        /*0628*/ 	.word	0x00036820
        /*062c*/ 	.short	0x010a
        /*062e*/ 	.byte	0x3f
	.zero		1


	//   ....[65]....
        /*0630*/ 	.word	0x0000fcc0
        /*0634*/ 	.word	0x00000006
        /*0638*/ 	.word	0x00000000
        /*063c*/ 	.short	0x010a
        /*063e*/ 	.byte	0x3f
	.zero		1


	//   ....[66]....
        /*0640*/ 	.word	0x0000fd10
        /*0644*/ 	.word	0x00000003
        /*0648*/ 	.word	0x00000000
        /*064c*/ 	.short	0x010a
        /*064e*/ 	.byte	0x3f
	.zero		1


	//   ....[67]....
        /*0650*/ 	.word	0x0000fd60
        /*0654*/ 	.word	0x00000010
        /*0658*/ 	.word	0x00000000
        /*065c*/ 	.short	0x010a
        /*065e*/ 	.byte	0x3f
	.zero		1


	//----- nvinfo : EIATTR_NUM_MBARRIERS
	.align		4
.L_653:
        /*0660*/ 	.byte	0x03, 0x38
        /*0662*/ 	.short	0x0016


	//----- nvinfo : EIATTR_EXIT_INSTR_OFFSETS
	.align		4
        /*0664*/ 	.byte	0x04, 0x1c
        /*0666*/ 	.short	(.L_655 - .L_654)


	//   ....[0]....
.L_654:
        /*0668*/ 	.word	0x00000a20


	//   ....[1]....
        /*066c*/ 	.word	0x0000c1d0


	//   ....[2]....
        /*0670*/ 	.word	0x0000c230


	//   ....[3]....
        /*0674*/ 	.word	0x0000f4e0


	//----- nvinfo : EIATTR_MAX_THREADS
	.align		4
.L_655:
        /*0678*/ 	.byte	0x04, 0x05
        /*067a*/ 	.short	(.L_657 - .L_656)
.L_656:
        /*067c*/ 	.word	0x00000180
        /*0680*/ 	.word	0x00000001
        /*0684*/ 	.word	0x00000001


	//----- nvinfo : EIATTR_CRS_STACK_SIZE
	.align		4
.L_657:
        /*0688*/ 	.byte	0x04, 0x1e
        /*068a*/ 	.short	(.L_659 - .L_658)
.L_658:
        /*068c*/ 	.word	0x00000000


	//----- nvinfo : EIATTR_CBANK_PARAM_SIZE
	.align		4
.L_659:
        /*0690*/ 	.byte	0x03, 0x19
        /*0692*/ 	.short	0x0bf0


	//----- nvinfo : EIATTR_PARAM_CBANK
	.align		4
        /*0694*/ 	.byte	0x04, 0x0a
        /*0696*/ 	.short	(.L_661 - .L_660)
	.align		4
.L_660:
        /*0698*/ 	.word	index@(.nv.constant0._ZN7cutlass13device_kernelIN5flash11enable_sm90INS1_16FlashAttnFwdSm90INS1_25CollectiveMainloopFwdSm90ILi2EN4cute5tupleIJNS5_1CILi1EEES8_S8_EEENS6_IJNS7_ILi128EEENS7_ILi112EEENS7_ILi192EEEEEELi192ENS_6half_tEfNS_4arch4Sm90ELb0ELb0ELb1ELb0ELb0ELb0ELb0ELb1ELb1ELb0ELb0ELb0EEENS1_21CollectiveEpilogueFwdINS6_IJSA_SC_SB_EEES9_SE_SG_Li256ELb0ELb0ELb0ELb0EEENS1_29StaticPersistentTileSchedulerILb0EEEEEEEEEvNT_6ParamsE)
        /*069c*/ 	.short	0x0210
        /*069e*/ 	.short	0x0bf0


	//----- nvinfo : EIATTR_SW_WAR
	.align		4
.L_661:
        /*06a0*/ 	.byte	0x04, 0x36
        /*06a2*/ 	.short	(.L_663 - .L_662)
.L_662:
        /*06a4*/ 	.word	0x00000008
.L_663:


//--------------------- .nv.info._ZN7cutlass13device_kernelIN5flash11enable_sm90INS1_16FlashAttnFwdSm90INS1_25CollectiveMainloopFwdSm90ILi2EN4cute5tupleIJNS5_1CILi2EEENS7_ILi1EEES9_EEENS6_IJNS7_ILi128EEENS7_ILi112EEENS7_ILi192EEEEEELi192ENS_6half_tEfNS_4arch4Sm90ELb0ELb0ELb1ELb0ELb0ELb0ELb0ELb1ELb1ELb0ELb0ELb0EEENS1_21CollectiveEpilogueFwdINS6_IJSB_SD_SC_EEESA_SF_SH_Li256ELb0ELb0ELb0ELb0EEENS1_29StaticPersistentTileSchedulerILb0EEEEEEEEEvNT_6ParamsE --------------------------
	.section	.nv.info._ZN7cutlass13device_kernelIN5flash11enable_sm90INS1_16FlashAttnFwdSm90INS1_25CollectiveMainloopFwdSm90ILi2EN4cute5tupleIJNS5_1CILi2EEENS7_ILi1EEES9_EEENS6_IJNS7_ILi128EEENS7_ILi112EEENS7_ILi192EEEEEELi192ENS_6half_tEfNS_4arch4Sm90ELb0ELb0ELb1ELb0ELb0ELb0ELb0ELb1ELb1ELb0ELb0ELb0EEENS1_21CollectiveEpilogueFwdINS6_IJSB_SD_SC_EEESA_SF_SH_Li256ELb0ELb0ELb0ELb0EEENS1_29StaticPersistentTileSchedulerILb0EEEEEEEEEvNT_6ParamsE,"",@"SHT_CUDA_INFO"
	.sectionflags	@""
	.align	4


	//----- nvinfo : EIATTR_CUDA_API_VERSION
	.align		4
        /*0000*/ 	.byte	0x04, 0x37
        /*0002*/ 	.short	(.L_665 - .L_664)
.L_664:
        /*0004*/ 	.word	0x00000082


	//----- nvinfo : EIATTR_KPARAM_INFO
	.align		4
.L_665:
        /*0008*/ 	.byte	0x04, 0x17
        /*000a*/ 	.short	(.L_667 - .L_666)
.L_666:
        /*000c*/ 	.word	0x00000000
        /*0010*/ 	.short	0x0000
        /*0012*/ 	.short	0x0070
        /*0014*/ 	.byte	0x00, 0xf0, 0x01, 0x2e


	//----- nvinfo : EIATTR_SPARSE_MMA_MASK
	.align		4
.L_667:
        /*0018*/ 	.byte	0x03, 0x50
        /*001a*/ 	.short	0x0000


	//----- nvinfo : EIATTR_MAXREG_COUNT
	.align		4
        /*001c*/ 	.byte	0x03, 0x1b
        /*001e*/ 	.short	0x00a8


	//----- nvinfo : EIATTR_NUM_BARRIERS
	.align		4
        /*0020*/ 	.byte	0x02, 0x4c
        /*0022*/ 	.byte	0x09
	.zero		1


	//----- nvinfo : EIATTR_EXTERNS
	.align		4
        /*0024*/ 	.byte	0x04, 0x0f
        /*0026*/ 	.short	(.L_669 - .L_668)


	//   ....[0]....
	.align		4
.L_668:
        /*0028*/ 	.word	index@(__assertfail)


	//----- nvinfo : EIATTR_ANNOTATIONS
	.align		4
.L_669:
        /*002c*/ 	.byte	0x04, 0x55
        /*002e*/ 	.short	(.L_671 - .L_670)


	//   ....[0]....
.L_670:
        /* <DEDUP_REMOVED lines=26> */


	//----- nvinfo : EIATTR_MERCURY_ISA_VERSION
	.align		4
.L_671:
        /*01b8*/ 	.byte	0x03, 0x5f
        /*01ba*/ 	.short	0x0101


	//----- nvinfo : EIATTR_INT_WARP_WIDE_INSTR_OFFSETS
	.align		4
        /*01bc*/ 	.byte	0x04, 0x31
        /*01be*/ 	.short	(.L_673 - .L_672)


	//   ....[0]....
.L_672:
        /*01c0*/ 	.word	0x00000180


	//   ....[1]....
        /*01c4*/ 	.word	0x00000220


	//   ....[2]....
        /*01c8*/ 	.word	0x00000290


	//   ....[3]....
        /*01cc*/ 	.word	0x0000c870


	//   ....[4]....
        /*01d0*/ 	.word	0x0000c8a0


	//   ....[5]....
        /*01d4*/ 	.word	0x0000c980


	//   ....[6]....
        /*01d8*/ 	.word	0x0000ca60


	//----- nvinfo : EIATTR_COOP_GROUP_MASK_REGIDS
	.align		4
.L_673:
        /*01dc*/ 	.byte	0x04, 0x29
        /*01de*/ 	.short	(.L_675 - .L_674)


	//   ....[0]....
.L_674:
        /*01e0*/ 	.word	0xffffffff


	//   ....[1]....
        /*01e4*/ 	.word	0xffffffff


	//   ....[2]....
        /*01e8*/ 	.word	0xffffffff


	//   ....[3]....
        /*01ec*/ 	.word	0xffffffff


	//   ....[4]....
        /*01f0*/ 	.word	0xffffffff


	//   ....[5]....
        /*01f4*/ 	.word	0xffffffff


	//   ....[6]....
        /*01f8*/ 	.word	0xffffffff


	//   ....[7]....
        /*01fc*/ 	.word	0xffffffff


	//   ....[8]....
        /*0200*/ 	.word	0xffffffff


	//   ....[9]....
        /*0204*/ 	.word	0xffffffff


	//   ....[10]....
        /*0208*/ 	.word	0xffffffff


	//   ....[11]....
        /*020c*/ 	.word	0xffffffff


	//   ....[12]....
        /*0210*/ 	.word	0xffffffff


	//   ....[13]....
        /*0214*/ 	.word	0xffffffff


	//   ....[14]....
        /*0218*/ 	.word	0xffffffff


	//   ....[15]....
        /*021c*/ 	.word	0xffffffff


	//   ....[16]....
        /*0220*/ 	.word	0xffffffff


	//   ....[17]....
        /*0224*/ 	.word	0xffffffff


	//   ....[18]....
        /*0228*/ 	.word	0xffffffff


	//   ....[19]....
        /*022c*/ 	.word	0xffffffff


	//   ....[20]....
        /*0230*/ 	.word	0xffffffff


	//   ....[21]....
        /*0234*/ 	.word	0xffffffff


	//   ....[22]....
        /*0238*/ 	.word	0xffffffff


	//   ....[23]....
        /*023c*/ 	.word	0xffffffff


	//   ....[24]....
        /*0240*/ 	.word	0x0500000f


	//   ....[25]....
        /*0244*/ 	.word	0x0500000f


	//----- nvinfo : EIATTR_COOP_GROUP_INSTR_OFFSETS
	.align		4
.L_675:
        /*0248*/ 	.byte	0x04, 0x28
        /*024a*/ 	.short	(.L_677 - .L_676)


	//   ....[0]....
.L_676:
        /*024c*/ 	.word	0x00000060


	//   ....[1]....
        /*0250*/ 	.word	0x00000190


	//   ....[2]....
        /*0254*/ 	.word	0x00000230


	//   ....[3]....
        /*0258*/ 	.word	0x00000410


	//   ....[4]....
        /*025c*/ 	.word	0x00000640


	//   ....[5]....
        /*0260*/ 	.word	0x00000890


	//   ....[6]....
        /*0264*/ 	.word	0x00000b10


	//   ....[7]....
        /*0268*/ 	.word	0x00000e40


	//   ....[8]....
        /*026c*/ 	.word	0x000012d0


	//   ....[9]....
        /*0270*/ 	.word	0x00004960


	//   ....[10]....
        /*0274*/ 	.word	0x00004a00


	//   ....[11]....
        /*0278*/ 	.word	0x00004db0


	//   ....[12]....
        /*027c*/ 	.word	0x00004ea0


	//   ....[13]....
        /*0280*/ 	.word	0x000090b0


	//   ....[14]....
        /*0284*/ 	.word	0x00009100


	//   ....[15]....
        /*0288*/ 	.word	0x00009120


	//   ....[16]....
        /*028c*/ 	.word	0x00009140


	//   ....[17]....
        /*0290*/ 	.word	0x0000a670


	//   ....[18]....
        /*0294*/ 	.word	0x0000a680


	//   ....[19]....
        /*0298*/ 	.word	0x0000a720


	//   ....[20]....
        /*029c*/ 	.word	0x0000a740


	//   ....[21]....
        /*02a0*/ 	.word	0x0000bc00


	//   ....[22]....
        /*02a4*/ 	.word	0x0000bf50


	//   ....[23]....
        /*02a8*/ 	.word	0x0000f260


	//   ....[24]....
        /*02ac*/ 	.word	0x0000f750


	//   ....[25]....
        /*02b0*/ 	.word	0x0000fbf0


	//----- nvinfo : EIATTR_REG_RECONFIG
	.align		4
.L_677:
        /*02b4*/ 	.byte	0x01, 0x54
	.zero		2


	//----- nvinfo : EIATTR_SYSCALL_OFFSETS
	.align		4
        /*02b8*/ 	.byte	0x04, 0x46
        /*02ba*/ 	.short	(.L_679 - .L_678)


	//   ....[0]....
.L_678:
        /*02bc*/ 	.word	0x00001660


	//   ....[1]....
        /*02c0*/ 	.word	0x0000c480


	//   ....[2]....
        /*02c4*/ 	.word	0x0000c5c0


	//   ....[3]....
        /*02c8*/ 	.word	0x0000c6c0


	//----- nvinfo : EIATTR_MBARRIER_INSTR_OFFSETS
	.align		4
.L_679:
        /*02cc*/ 	.byte	0x04, 0x39
        /*02ce*/ 	.short	(.L_681 - .L_680)


	//   ....[0]....
.L_680:
        /*02d0*/ 	.word	0x000002b0
        /*02d4*/ 	.word	0x000000ff
        /*02d8*/ 	.word	0x00036800
        /*02dc*/ 	.short	0x0100
        /*02de*/ 	.byte	0x08
	.zero		1


	//   ....[1]....
        /*02e0*/ 	.word	0x000002c0
        /*02e4*/ 	.word	0x000000ff
        /*02e8*/ 	.word	0x00036820
        /*02ec*/ 	.short	0x0100
        /*02ee*/ 	.byte	0x08
	.zero		1


	//   ....[2]....
        /*02f0*/ 	.word	0x000003b0
        /*02f4*/ 	.word	0x000000ff
        /*02f8*/ 	.word	0x00036830
        /*02fc*/ 	.short	0x0100
        /*02fe*/ 	.byte	0x08
	.zero		1


	//   ....[3]....
        /*0300*/ 	.word	0x000003c0
        /*0304*/ 	.word	0x000000ff
        /*0308*/ 	.word	0x00036840
        /*030c*/ 	.short	0x0100
        /*030e*/ 	.byte	0x08
	.zero		1


	//   ....[4]....
        /*0310*/ 	.word	0x000003d0
        /*0314*/ 	.word	0x000000ff
        /*0318*/ 	.word	0x00036838
        /*031c*/ 	.short	0x0100
        /*031e*/ 	.byte	0x08
	.zero		1


	//   ....[5]....
        /*0320*/ 	.word	0x000003e0
        /*0324*/ 	.word	0x000000ff
        /*0328*/ 	.word	0x00036848
        /*032c*/ 	.short	0x0100
        /*032e*/ 	.byte	0x08
	.zero		1


	//   ....[6]....
        /*0330*/ 	.word	0x000005f0
        /*0334*/ 	.word	0x000000ff
        /*0338*/ 	.word	0x00036850
        /*033c*/ 	.short	0x0100
        /*033e*/ 	.byte	0x08
	.zero		1


	//   ....[7]....
        /*0340*/ 	.word	0x00000600
        /*0344*/ 	.word	0x000000ff
        /*0348*/ 	.word	0x00036860
        /*034c*/ 	.short	0x0100
        /*034e*/ 	.byte	0x08
	.zero		1


	//   ....[8]....
        /*0350*/ 	.word	0x00000610
        /*0354*/ 	.word	0x000000ff
        /*0358*/ 	.word	0x00036858
        /*035c*/ 	.short	0x0100
        /*035e*/ 	.byte	0x08
	.zero		1


	//   ....[9]....
        /*0360*/ 	.word	0x00000620
        /*0364*/ 	.word	0x000000ff
        /*0368*/ 	.word	0x00036868
        /*036c*/ 	.short	0x0100
        /*036e*/ 	.byte	0x08
	.zero		1


	//   ....[10]....
        /*0370*/ 	.word	0x00000840
        /*0374*/ 	.word	0x000000ff
        /*0378*/ 	.word	0x00036870
        /*037c*/ 	.short	0x0100
        /*037e*/ 	.byte	0x08
	.zero		1


	//   ....[11]....
        /*0380*/ 	.word	0x00000850
        /*0384*/ 	.word	0x000000ff
        /*0388*/ 	.word	0x00036880
        /*038c*/ 	.short	0x0100
        /*038e*/ 	.byte	0x08
	.zero		1


	//   ....[12]....
        /*0390*/ 	.word	0x00000860
        /*0394*/ 	.word	0x000000ff
        /*0398*/ 	.word	0x00036878
        /*039c*/ 	.short	0x0100
        /*039e*/ 	.byte	0x08
	.zero		1


	//   ....[13]....
        /*03a0*/ 	.word	0x00000870
        /*03a4*/ 	.word	0x000000ff
        /*03a8*/ 	.word	0x00036888
        /*03ac*/ 	.short	0x0100
        /*03ae*/ 	.byte	0x08
	.zero		1


	//   ....[14]....
        /*03b0*/ 	.word	0x00000ac0
        /*03b4*/ 	.word	0x000000ff
        /*03b8*/ 	.word	0x00036890
        /*03bc*/ 	.short	0x0100
        /*03be*/ 	.byte	0x08
	.zero		1


	//   ....[15]....
        /*03c0*/ 	.word	0x00000ad0
        /*03c4*/ 	.word	0x000000ff
        /*03c8*/ 	.word	0x000368a0
        /*03cc*/ 	.short	0x0100
        /*03ce*/ 	.byte	0x08
	.zero		1


	//   ....[16]....
        /*03d0*/ 	.word	0x00000ae0
        /*03d4*/ 	.word	0x000000ff
        /*03d8*/ 	.word	0x00036898
        /*03dc*/ 	.short	0x0100
        /*03de*/ 	.byte	0x08
	.zero		1


	//   ....[17]....
        /*03e0*/ 	.word	0x00000af0
        /*03e4*/ 	.word	0x000000ff
        /*03e8*/ 	.word	0x000368a8
        /*03ec*/ 	.short	0x0100
        /*03ee*/ 	.byte	0x08
	.zero		1


	//   ....[18]....
        /*03f0*/ 	.word	0x00000d90
        /*03f4*/ 	.word	0x000000ff
        /*03f8*/ 	.word	0x000368b0
        /*03fc*/ 	.short	0x0100
        /*03fe*/ 	.byte	0x08
	.zero		1


	//   ....[19]....
        /*0400*/ 	.word	0x00000da0
        /*0404*/ 	.word	0x000000ff
        /*0408*/ 	.word	0x000368c0
        /*040c*/ 	.short	0x0100
        /*040e*/ 	.byte	0x08
	.zero		1


	//   ....[20]....
        /*0410*/ 	.word	0x00000db0
        /*0414*/ 	.word	0x000000ff
        /*0418*/ 	.word	0x000368b8
        /*041c*/ 	.short	0x0100
        /*041e*/ 	.byte	0x08
	.zero		1


	//   ....[21]....
        /*0420*/ 	.word	0x00000dc0
        /*0424*/ 	.word	0x000000ff
        /*0428*/ 	.word	0x000368c8
        /*042c*/ 	.short	0x0100
        /*042e*/ 	.byte	0x08
	.zero		1


	//   ....[22]....
        /*0430*/ 	.word	0x000016b0
        /*0434*/ 	.word	0x000000ff
        /*0438*/ 	.word	0x00036800
        /*043c*/ 	.short	0x010a
        /*043e*/ 	.byte	0x04
	.zero		1


	//   ....[23]....
        /*0440*/ 	.word	0x00001750
        /*0444*/ 	.word	0x00000000
        /*0448*/ 	.word	0x00036830
        /*044c*/ 	.short	0x010a
        /*044e*/ 	.byte	0x3f
	.zero		1


	//   ....[24]....
        /*0450*/ 	.word	0x00001790
        /*0454*/ 	.word	0x00000000
        /*0458*/ 	.word	0x00036830
        /*045c*/ 	.short	0x010a
        /*045e*/ 	.byte	0x3f
	.zero		1


	//   ....[25]....
        /*0460*/ 	.word	0x000050d0
        /*0464*/ 	.word	0x00000000
        /*0468*/ 	.word	0x00000000
        /*046c*/ 	.short	0x0101
        /*046e*/ 	.byte	0x3f
	.zero		1


	//   ....[26]....
        /*0470*/ 	.word	0x00005d40
        /*0474*/ 	.word	0x000000ff
        /*0478*/ 	.word	0x00036830
        /*047c*/ 	.short	0x010a
        /*047e*/ 	.byte	0x3c
	.zero		1


	//   ....[27]....
        /*0480*/ 	.word	0x00005d80
        /*0484*/ 	.word	0x000000ff
        /*0488*/ 	.word	0x00036830
        /*048c*/ 	.short	0x010a
        /*048e*/ 	.byte	0x3c
	.zero		1


	//   ....[28]....
        /*0490*/ 	.word	0x00008320
        /*0494*/ 	.word	0x000000ff
        /*0498*/ 	.word	0x00036850
        /*049c*/ 	.short	0x010a
        /*049e*/ 	.byte	0x05
	.zero		1


	//   ....[29]....
        /*04a0*/ 	.word	0x00008360
        /*04a4*/ 	.word	0x000000ff
        /*04a8*/ 	.word	0x00036850
        /*04ac*/ 	.short	0x010a
        /*04ae*/ 	.byte	0x05
	.zero		1


	//   ....[30]....
        /*04b0*/ 	.word	0x00009b00
        /*04b4*/ 	.word	0x00000003
        /*04b8*/ 	.word	0x00000000
        /*04bc*/ 	.short	0x0101
        /*04be*/ 	.byte	0x3f
	.zero		1


	//   ....[31]....
        /*04c0*/ 	.word	0x00009f10
        /*04c4*/ 	.word	0x0000000a
        /*04c8*/ 	.word	0x00000000
        /*04cc*/ 	.short	0x0101
        /*04ce*/ 	.byte	0x3f
	.zero		1


	//   ....[32]....
        /*04d0*/ 	.word	0x0000a5e0
        /*04d4*/ 	.word	0x000000ff
        /*04d8*/ 	.word	0x00036850
        /*04dc*/ 	.short	0x010a
        /*04de*/ 	.byte	0x05
	.zero		1


	//   ....[33]....
        /*04e0*/ 	.word	0x0000a620
        /*04e4*/ 	.word	0x000000ff
        /*04e8*/ 	.word	0x00036850
        /*04ec*/ 	.short	0x010a
        /*04ee*/ 	.byte	0x05
	.zero		1


	//   ....[34]....
        /*04f0*/ 	.word	0x0000b6a0
        /*04f4*/ 	.word	0x00000004
        /*04f8*/ 	.word	0x00000000
        /*04fc*/ 	.short	0x0101
        /*04fe*/ 	.byte	0x3f
	.zero		1


	//   ....[35]....
        /*0500*/ 	.word	0x0000be20
        /*0504*/ 	.word	0x000000ff
        /*0508*/ 	.word	0x00000000
        /*050c*/ 	.short	0x0101
        /*050e*/ 	.byte	0x07
	.zero		1


	//   ....[36]....
        /*0510*/ 	.word	0x0000be30
        /*0514*/ 	.word	0x000000ff
        /*0518*/ 	.word	0x00000000
        /*051c*/ 	.short	0x0101
        /*051e*/ 	.byte	0x06
	.zero		1


	//   ....[37]....
        /*0520*/ 	.word	0x0000cde0
        /*0524*/ 	.word	0x00000005
        /*0528*/ 	.word	0x00036840
        /*052c*/ 	.short	0x010a
        /*052e*/ 	.byte	0x3f
	.zero		1


	//   ....[38]....
        /*0530*/ 	.word	0x0000d3a0
        /*0534*/ 	.word	0x0000000a
        /*0538*/ 	.word	0x00036820
        /*053c*/ 	.short	0x010a
        /*053e*/ 	.byte	0x3f
	.zero		1


	//   ....[39]....
        /*0540*/ 	.word	0x0000d690
        /*0544*/ 	.word	0x00000002
        /*0548*/ 	.word	0x00036840
        /*054c*/ 	.short	0x010a
        /*054e*/ 	.byte	0x3f
	.zero		1


	//   ....[40]....
        /*0550*/ 	.word	0x0000d990
        /*0554*/ 	.word	0x00000002
        /*0558*/ 	.word	0x00036860
        /*055c*/ 	.short	0x010a
        /*055e*/ 	.byte	0x3f
	.zero		1


	//   ....[41]....
        /*0560*/ 	.word	0x0000df10
        /*0564*/ 	.word	0x00000002
        /*0568*/ 	.word	0x00036840
        /*056c*/ 	.short	0x010a
        /*056e*/ 	.byte	0x3f
	.zero		1


	//   ....[42]....
        /*0570*/ 	.word	0x0000e210
        /*0574*/ 	.word	0x00000002
        /*0578*/ 	.word	0x00036860
        /*057c*/ 	.short	0x010a
        /*057e*/ 	.byte	0x3f
	.zero		1


	//   ....[43]....
        /*0580*/ 	.word	0x0000e710
        /*0584*/ 	.word	0x00000002
        /*0588*/ 	.word	0x00036840
        /*058c*/ 	.short	0x010a
        /*058e*/ 	.byte	0x3f
	.zero		1


	//   ....[44]....
        /*0590*/ 	.word	0x0000ea10
        /*0594*/ 	.word	0x00000002
        /*0598*/ 	.word	0x00036860
        /*059c*/ 	.short	0x010a
        /*059e*/ 	.byte	0x3f
	.zero		1


	//   ....[45]....
        /*05a0*/ 	.word	0x0000eda0
        /*05a4*/ 	.word	0x00000002
        /*05a8*/ 	.word	0x00036860
        /*05ac*/ 	.short	0x010a
        /*05ae*/ 	.byte	0x3f
	.zero		1


	//   ....[46]....
        /*05b0*/ 	.word	0x0000f1e0
        /*05b4*/ 	.word	0x00000000
        /*05b8*/ 	.word	0x00036820
        /*05bc*/ 	.short	0x010a
        /*05be*/ 	.byte	0x3f
	.zero		1


	//   ....[47]....
        /*05c0*/ 	.word	0x0000f380
        /*05c4*/ 	.word	0x00000006
        /*05c8*/ 	.word	0x00000000
        /*05cc*/ 	.short	0x010a
        /*05ce*/ 	.byte	0x3f
	.zero		1


	//   ....[48]....
        /*05d0*/ 	.word	0x0000f3f0
        /*05d4*/ 	.word	0x00000003
        /*05d8*/ 	.word	0x00000000
        /*05dc*/ 	.short	0x010a
        /*05de*/ 	.byte	0x3f
	.zero		1


	//   ....[49]....
        /*05e0*/ 	.word	0x0000f450
        /*05e4*/ 	.word	0x00000010
        /*05e8*/ 	.word	0x00000000
        /*05ec*/ 	.short	0x010a
        /*05ee*/ 	.byte	0x3f
	.zero		1


	//   ....[50]....
        /*05f0*/ 	.word	0x0000f480
        /*05f4*/ 	.word	0x00000003
        /*05f8*/ 	.word	0x00000000
        /*05fc*/ 	.short	0x010a
        /*05fe*/ 	.byte	0x3f
	.zero		1


	//   ....[51]....
        /*0600*/ 	.word	0x0000f500
        /*0604*/ 	.word	0x00000003
        /*0608*/ 	.word	0x00036800
        /*060c*/ 	.short	0x010a
        /*060e*/ 	.byte	0x3f
	.zero		1


	//   ....[52]....
        /*0610*/ 	.word	0x0000f550
        /*0614*/ 	.word	0x00000000
        /*0618*/ 	.word	0x00036830
        /*061c*/ 	.short	0x010a
        /*061e*/ 	.byte	0x3f
	.zero		1


	//   ....[53]....
        /*0620*/ 	.word	0x0000f5b0
        /*0624*/ 	.word	0x00000008
        /*0628*/ 	.word	0x00036830
        /*062c*/ 	.short	0x010a
        /*062e*/ 	.byte	0x3f
	.zero		1


	//   ....[54]....
        /*0630*/ 	.word	0x0000f610
        /*0634*/ 	.word	0x00000007
        /*0638*/ 	.word	0x00036850
        /*063c*/ 	.short	0x010a
        /*063e*/ 	.byte	0x3f
	.zero		1


	//   ....[55]....
        /*0640*/ 	.word	0x0000f670
        /*0644*/ 	.word	0x00000005
        /*0648*/ 	.word	0x00036850
        /*064c*/ 	.short	0x010a
        /*064e*/ 	.byte	0x3f
	.zero		1


	//   ....[56]....
        /*0650*/ 	.word	0x0000f810
        /*0654*/ 	.word	0x00000005
        /*0658*/ 	.word	0x00036840
        /*065c*/ 	.short	0x010a
        /*065e*/ 	.byte	0x3f
	.zero		1


	//   ....[57]....
        /*0660*/ 	.word	0x0000f890
        /*0664*/ 	.word	0x00000007
        /*0668*/ 	.word	0x00036820
        /*066c*/ 	.short	0x010a
        /*066e*/ 	.byte	0x3f
	.zero		1


	//   ....[58]....
        /*0670*/ 	.word	0x0000f8e0
        /*0674*/ 	.word	0x00000002
        /*0678*/ 	.word	0x00036840
        /*067c*/ 	.short	0x010a
        /*067e*/ 	.byte	0x3f
	.zero		1


	//   ....[59]....
        /*0680*/ 	.word	0x0000f930
        /*0684*/ 	.word	0x00000002
        /*0688*/ 	.word	0x00036860
        /*068c*/ 	.short	0x010a
        /*068e*/ 	.byte	0x3f
	.zero		1


	//   ....[60]....
        /*0690*/ 	.word	0x0000f980
        /*0694*/ 	.word	0x00000002
        /*0698*/ 	.word	0x00036840
        /*069c*/ 	.short	0x010a
        /*069e*/ 	.byte	0x3f
	.zero		1


	//   ....[61]....
        /*06a0*/ 	.word	0x0000f9d0
        /*06a4*/ 	.word	0x00000002
        /*06a8*/ 	.word	0x00036860
        /*06ac*/ 	.short	0x010a
        /*06ae*/ 	.byte	0x3f
	.zero		1


	//   ....[62]....
        /*06b0*/ 	.word	0x0000fa20
        /*06b4*/ 	.word	0x00000002
        /*06b8*/ 	.word	0x00036840
        /*06bc*/ 	.short	0x010a
        /*06be*/ 	.byte	0x3f
	.zero		1


	//   ....[63]....
        /*06c0*/ 	.word	0x0000fa70
        /*06c4*/ 	.word	0x00000002
        /*06c8*/ 	.word	0x00036860
        /*06cc*/ 	.short	0x010a
        /*06ce*/ 	.byte	0x3f
	.zero		1


	//   ....[64]....
        /*06d0*/ 	.word	0x0000fac0
        /*06d4*/ 	.word	0x00000002
        /*06d8*/ 	.word	0x00036860
        /*06dc*/ 	.short	0x010a
        /*06de*/ 	.byte	0x3f
	.zero		1


	//   ....[65]....
        /*06e0*/ 	.word	0x0000fb10
        /*06e4*/ 	.word	0x00000000
        /*06e8*/ 	.word	0x00036820
        /*06ec*/ 	.short	0x010a
        /*06ee*/ 	.byte	0x3f
	.zero		1


	//   ....[66]....
        /*06f0*/ 	.word	0x0000fcb0
        /*06f4*/ 	.word	0x00000006
        /*06f8*/ 	.word	0x00000000
        /*06fc*/ 	.short	0x010a
        /*06fe*/ 	.byte	0x3f
	.zero		1


	//   ....[67]....
        /*0700*/ 	.word	0x0000fd00
        /*0704*/ 	.word	0x00000003
        /*0708*/ 	.word	0x00000000
        /*070c*/ 	.short	0x010a
        /*070e*/ 	.byte	0x3f
	.zero		1


	//   ....[68]....
        /*0710*/ 	.word	0x0000fd50
        /*0714*/ 	.word	0x00000010
        /*0718*/ 	.word	0x00000000
        /*071c*/ 	.short	0x010a
        /*071e*/ 	.byte	0x3f
	.zero		1


	//----- nvinfo : EIATTR_NUM_MBARRIERS
	.align		4
.L_681:
        /*0720*/ 	.byte	0x03, 0x38
        /*0722*/ 	.short	0x0016


	//----- nvinfo : EIATTR_EXIT_INSTR_OFFSETS
	.align		4
        /*0724*/ 	.byte	0x04, 0x1c
        /*0726*/ 	.short	(.L_683 - .L_682)


	//   ....[0]....
.L_682:
        /*0728*/ 	.word	0x00000f60


	//   ....[1]....
        /*072c*/ 	.word	0x0000bf10


	//   ....[2]....
        /*0730*/ 	.word	0x0000bf70


	//   ....[3]....
        /*0734*/ 	.word	0x0000f4d0


	//----- nvinfo : EIATTR_MAX_THREADS
	.align		4
.L_683:
        /*0738*/ 	.byte	0x04, 0x05
        /*073a*/ 	.short	(.L_685 - .L_684)
.L_684:
        /*073c*/ 	.word	0x00000180
        /*0740*/ 	.word	0x00000001
        /*0744*/ 	.word	0x00000001


	//----- nvinfo : EIATTR_CRS_STACK_SIZE
	.align		4
.L_685:
        /*0748*/ 	.byte	0x04, 0x1e
        /*074a*/ 	.short	(.L_687 - .L_686)
.L_686:
        /*074c*/ 	.word	0x00000000


	//----- nvinfo : EIATTR_CBANK_PARAM_SIZE
	.align		4
.L_687:
        /*0750*/ 	.byte	0x03, 0x19
        /*0752*/ 	.short	0x0bf0


	//----- nvinfo : EIATTR_PARAM_CBANK
	.align		4
        /*0754*/ 	.byte	0x04, 0x0a
        /*0756*/ 	.short	(.L_689 - .L_688)
	.align		4
.L_688:
        /*0758*/ 	.word	index@(.nv.constant0._ZN7cutlass13device_kernelIN5flash11enable_sm90INS1_16FlashAttnFwdSm90INS1_25CollectiveMainloopFwdSm90ILi2EN4cute5tupleIJNS5_1CILi2EEENS7_ILi1EEES9_EEENS6_IJNS7_ILi128EEENS7_ILi112EEENS7_ILi192EEEEEELi192ENS_6half_tEfNS_4arch4Sm90ELb0ELb0ELb1ELb0ELb0ELb0ELb0ELb1ELb1ELb0ELb0ELb0EEENS1_21CollectiveEpilogueFwdINS6_IJSB_SD_SC_EEESA_SF_SH_Li256ELb0ELb0ELb0ELb0EEENS1_29StaticPersistentTileSchedulerILb0EEEEEEEEEvNT_6ParamsE)
        /*075c*/ 	.short	0x0210
        /*075e*/ 	.short	0x0bf0


	//----- nvinfo : EIATTR_SW_WAR
	.align		4
.L_689:
        /*0760*/ 	.byte	0x04, 0x36
        /*0762*/ 	.short	(.L_691 - .L_690)
.L_690:
        /*0764*/ 	.word	0x00000008
.L_691:


//--------------------- .nv.info._ZN7cutlass13device_kernelIN5flash11enable_sm90INS1_16FlashAttnFwdSm90INS1_25CollectiveMainloopFwdSm90ILi2EN4cute5tupleIJNS5_1CILi1EEES8_S8_EEENS6_IJNS7_ILi128EEENS7_ILi112EEENS7_ILi192EEEEEELi192ENS_6half_tEfNS_4arch4Sm90ELb0ELb0ELb1ELb1ELb0ELb0ELb0ELb1ELb1ELb0ELb0ELb0EEENS1_21CollectiveEpilogueFwdINS6_IJSA_SC_SB_EEES9_SE_SG_Li256ELb1ELb0ELb0ELb0EEENS1_36VarlenDynamicPersistentTileSchedulerILi128ELi112ELi256ELi32ELb0ELb0ELb1ELb0ELb1ELb1EEEEEEEEEvNT_6ParamsE --------------------------
	.section	.nv.info._ZN7cutlass13device_kernelIN5flash11enable_sm90INS1_16FlashAttnFwdSm90INS1_25CollectiveMainloopFwdSm90ILi2EN4cute5tupleIJNS5_1CILi1EEES8_S8_EEENS6_IJNS7_ILi128EEENS7_ILi112EEENS7_ILi192EEEEEELi192ENS_6half_tEfNS_4arch4Sm90ELb0ELb0ELb1ELb1ELb0ELb0ELb0ELb1ELb1ELb0ELb0ELb0EEENS1_21CollectiveEpilogueFwdINS6_IJSA_SC_SB_EEES9_SE_SG_Li256ELb1ELb0ELb0ELb0EEENS1_36VarlenDynamicPersistentTileSchedulerILi128ELi112ELi256ELi32ELb0ELb0ELb1ELb0ELb1ELb1EEEEEEEEEvNT_6ParamsE,"",@"SHT_CUDA_INFO"
	.sectionflags	@""
	.align	4


	//----- nvinfo : EIATTR_CUDA_API_VERSION
	.align		4
        /*0000*/ 	.byte	0x04, 0x37
        /*0002*/ 	.short	(.L_693 - .L_692)
.L_692:
        /*0004*/ 	.word	0x00000082


	//----- nvinfo : EIATTR_KPARAM_INFO
	.align		4
.L_693:
        /*0008*/ 	.byte	0x04, 0x17
        /*000a*/ 	.short	(.L_695 - .L_694)
.L_694:
        /*000c*/ 	.word	0x00000000
        /*0010*/ 	.short	0x0000
        /*0012*/ 	.short	0x0070
        /*0014*/ 	.byte	0x00, 0xf0, 0x01, 0x28


	//----- nvinfo : EIATTR_SPARSE_MMA_MASK
	.align		4
.L_695:
        /*0018*/ 	.byte	0x03, 0x50
        /*001a*/ 	.short	0x0000


	//----- nvinfo : EIATTR_MAXREG_COUNT
	.align		4
        /*001c*/ 	.byte	0x03, 0x1b
        /*001e*/ 	.short	0x00a8


	//----- nvinfo : EIATTR_NUM_BARRIERS
	.align		4
        /*0020*/ 	.byte	0x02, 0x4c
        /*0022*/ 	.byte	0x09
	.zero		1


	//----- nvinfo : EIATTR_EXTERNS
	.align		4
        /*0024*/ 	.byte	0x04, 0x0f
        /*0026*/ 	.short	(.L_697 - .L_696)


	//   ....[0]....
	.align		4
.L_696:
        /*0028*/ 	.word	index@(__assertfail)


	//----- nvinfo : EIATTR_ANNOTATIONS
	.align		4
.L_697:
        /*002c*/ 	.byte	0x04, 0x55
        /*002e*/ 	.short	(.L_699 - .L_698)


	//   ....[0]....
.L_698:
        /* <DEDUP_REMOVED lines=39> */


	//----- nvinfo : EIATTR_MERCURY_ISA_VERSION
	.align		4
.L_699:
        /*0290*/ 	.byte	0x03, 0x5f
        /*0292*/ 	.short	0x0101


	//----- nvinfo : EIATTR_UNUSED_LOAD_BYTE_OFFSET
	.align		4
        /*0294*/ 	.byte	0x04, 0x44
        /*0296*/ 	.short	(.L_701 - .L_700)


	//   ....[0]....
.L_700:
        /*0298*/ 	.word	0x00000a20
        /*029c*/ 	.word	0x0000fff0


	//   ....[1]....
        /*02a0*/ 	.word	0x0000b610
        /*02a4*/ 	.word	0x0000fff0


	//----- nvinfo : EIATTR_INT_WARP_WIDE_INSTR_OFFSETS
	.align		4
.L_701:
        /*02a8*/ 	.byte	0x04, 0x31
        /*02aa*/ 	.short	(.L_703 - .L_702)


	//   ....[0]....
.L_702:
        /*02ac*/ 	.word	0x00000150


	//   ....[1]....
        /*02b0*/ 	.word	0x00000190


	//   ....[2]....
        /*02b4*/ 	.word	0x00000250


	//   ....[3]....
        /*02b8*/ 	.word	0x0000e830


	//   ....[4]....
        /*02bc*/ 	.word	0x0000e8c0


	//   ....[5]....
        /*02c0*/ 	.word	0x0000ed40


	//   ....[6]....
        /*02c4*/ 	.word	0x0000ed70


	//   ....[7]....
        /*02c8*/ 	.word	0x0000ef80


	//   ....[8]....
        /*02cc*/ 	.word	0x0000f070


	//   ....[9]....
        /*02d0*/ 	.word	0x000114a0


	//   ....[10]....
        /*02d4*/ 	.word	0x00011530


	//----- nvinfo : EIATTR_COOP_GROUP_MASK_REGIDS
	.align		4
.L_703:
        /*02d8*/ 	.byte	0x04, 0x29
        /*02da*/ 	.short	(.L_705 - .L_704)


	//   ....[0]....
.L_704:
        /*02dc*/ 	.word	0xffffffff


	//   ....[1]....
        /*02e0*/ 	.word	0xffffffff


	//   ....[2]....
        /*02e4*/ 	.word	0xffffffff


	//   ....[3]....
        /*02e8*/ 	.word	0xffffffff


	//   ....[4]....
        /*02ec*/ 	.word	0xffffffff


	//   ....[5]....
        /*02f0*/ 	.word	0xffffffff


	//   ....[6]....
        /*02f4*/ 	.word	0xffffffff


	//   ....[7]....
        /*02f8*/ 	.word	0xffffffff


	//   ....[8]....
        /*02fc*/ 	.word	0xffffffff


	//   ....[9]....
        /*0300*/ 	.word	0xffffffff


	//   ....[10]....
        /*0304*/ 	.word	0xffffffff


	//   ....[11]....
        /*0308*/ 	.word	0xffffffff


	//   ....[12]....
        /*030c*/ 	.word	0xffffffff


	//   ....[13]....
        /*0310*/ 	.word	0xffffffff


	//   ....[14]....
        /*0314*/ 	.word	0xffffffff


	//   ....[15]....
        /*0318*/ 	.word	0xffffffff


	//   ....[16]....
        /*031c*/ 	.word	0xffffffff


	//   ....[17]....
        /*0320*/ 	.word	0xffffffff


	//   ....[18]....
        /*0324*/ 	.word	0xffffffff


	//   ....[19]....
        /*0328*/ 	.word	0xffffffff


	//   ....[20]....
        /*032c*/ 	.word	0xffffffff


	//   ....[21]....
        /*0330*/ 	.word	0xffffffff


	//   ....[22]....
        /*0334*/ 	.word	0xffffffff


	//   ....[23]....
        /*0338*/ 	.word	0xffffffff


	//   ....[24]....
        /*033c*/ 	.word	0xffffffff


	//   ....[25]....
        /*0340*/ 	.word	0xffffffff


	//   ....[26]....
        /*0344*/ 	.word	0xffffffff


	//   ....[27]....
        /*0348*/ 	.word	0xffffffff


	//   ....[28]....
        /*034c*/ 	.word	0xffffffff


	//   ....[29]....
        /*0350*/ 	.word	0xffffffff


	//   ....[30]....
        /*0354*/ 	.word	0xffffffff


	//   ....[31]....
        /*0358*/ 	.word	0xffffffff


	//   ....[32]....
        /*035c*/ 	.word	0xffffffff


	//   ....[33]....
        /*0360*/ 	.word	0xffffffff


	//   ....[34]....
        /*0364*/ 	.word	0xffffffff


	//   ....[35]....
        /*0368*/ 	.word	0xffffffff


	//   ....[36]....
        /*036c*/ 	.word	0xffffffff


	//   ....[37]....
        /*0370*/ 	.word	0xffffffff


	//   ....[38]....
        /*0374*/ 	.word	0xffffffff


	//   ....[39]....
        /*0378*/ 	.word	0xffffffff


	//   ....[40]....
        /*037c*/ 	.word	0xffffffff


	//   ....[41]....
        /*0380*/ 	.word	0xffffffff


	//   ....[42]....
        /*0384*/ 	.word	0xffffffff


	//   ....[43]....
        /*0388*/ 	.word	0xffffffff


	//   ....[44]....
        /*038c*/ 	.word	0xffffffff


	//   ....[45]....
        /*0390*/ 	.word	0xffffffff


	//   ....[46]....
        /*0394*/ 	.word	0xffffffff


	//   ....[47]....
        /*0398*/ 	.word	0xffffffff


	//   ....[48]....
        /*039c*/ 	.word	0xffffffff


	//   ....[49]....
        /*03a0*/ 	.word	0xffffffff


	//   ....[50]....
        /*03a4*/ 	.word	0xffffffff


	//   ....[51]....
        /*03a8*/ 	.word	0xffffffff


	//   ....[52]....
        /*03ac*/ 	.word	0xffffffff


	//   ....[53]....
        /*03b0*/ 	.word	0xffffffff


	//   ....[54]....
        /*03b4*/ 	.word	0x0500000f


	//   ....[55]....
        /*03b8*/ 	.word	0x0500000f


	//   ....[56]....
        /*03bc*/ 	.word	0x0500000f


	//   ....[57]....
        /*03c0*/ 	.word	0x0500000f


	//   ....[58]....
        /*03c4*/ 	.word	0x0500000f


	//   ....[59]....
        /*03c8*/ 	.word	0x0500000f


	//   ....[60]....
        /*03cc*/ 	.word	0x0500000f


	//   ....[61]....
        /*03d0*/ 	.word	0x0500000f


	//   ....[62]....
        /*03d4*/ 	.word	0x0500000f


	//   ....[63]....
        /*03d8*/ 	.word	0x0500000f


	//   ....[64]....
        /*03dc*/ 	.word	0x0500000f


	//   ....[65]....
        /*03e0*/ 	.word	0x0500000f


	//   ....[66]....
        /*03e4*/ 	.word	0x0500000f


	//   ....[67]....
        /*03e8*/ 	.word	0x0500000f


	//   ....[68]....
        /*03ec*/ 	.word	0x0500000f


	//   ....[69]....
        /*03f0*/ 	.word	0x0500000f


	//   ....[70]....
        /*03f4*/ 	.word	0x0500000f


	//   ....[71]....
        /*03f8*/ 	.word	0x0500000f


	//   ....[72]....
        /*03fc*/ 	.word	0x0500000f


	//----- nvinfo : EIATTR_COOP_GROUP_INSTR_OFFSETS
	.align		4
.L_705:
        /*0400*/ 	.byte	0x04, 0x28
        /*0402*/ 	.short	(.L_707 - .L_706)


	//   ....[0]....
.L_706:
        /*0404*/ 	.word	0x00000060


	//   ....[1]....
        /*0408*/ 	.word	0x00000160


	//   ....[2]....
        /*040c*/ 	.word	0x00000260


	//   ....[3]....
        /*0410*/ 	.word	0x000003d0


	//   ....[4]....
        /*0414*/ 	.word	0x00000530


	//   ....[5]....
        /*0418*/ 	.word	0x00000650


	//   ....[6]....
        /*041c*/ 	.word	0x000007b0


	//   ....[7]....
        /*0420*/ 	.word	0x00001380


	//   ....[8]....
        /*0424*/ 	.word	0x00004ad0


	//   ....[9]....
        /*0428*/ 	.word	0x00004b40


	//   ....[10]....
        /*042c*/ 	.word	0x000050b0


	//   ....[11]....
        /*0430*/ 	.word	0x00005120


	//   ....[12]....
        /*0434*/ 	.word	0x00009400


	//   ....[13]....
        /*0438*/ 	.word	0x00009430


	//   ....[14]....
        /*043c*/ 	.word	0x00009800


	//   ....[15]....
        /*0440*/ 	.word	0x00009960


	//   ....[16]....
        /*0444*/ 	.word	0x0000aa80


	//   ....[17]....
        /*0448*/ 	.word	0x0000ad70


	//   ....[18]....
        /*044c*/ 	.word	0x0000ae20


	//   ....[19]....
        /*0450*/ 	.word	0x0000ae70


	//   ....[20]....
        /*0454*/ 	.word	0x0000d990


	//   ....[21]....
        /*0458*/ 	.word	0x0000db20


	//   ....[22]....
        /*045c*/ 	.word	0x0000db50


	//   ....[23]....
        /*0460*/ 	.word	0x0000db90


	//   ....[24]....
        /*0464*/ 	.word	0x0000dbf0


	//   ....[25]....
        /*0468*/ 	.word	0x0000dc50


	//   ....[26]....
        /*046c*/ 	.word	0x0000dc90


	//   ....[27]....
        /*0470*/ 	.word	0x0000de40


	//   ....[28]....
        /*0474*/ 	.word	0x0000dea0


	//   ....[29]....
        /*0478*/ 	.word	0x0000dee0


	//   ....[30]....
        /*047c*/ 	.word	0x0000df20


	//   ....[31]....
        /*0480*/ 	.word	0x0000df50


	//   ....[32]....
        /*0484*/ 	.word	0x0000df80


	//   ....[33]....
        /*0488*/ 	.word	0x0000e010


	//   ....[34]....
        /*048c*/ 	.word	0x0000e040


	//   ....[35]....
        /*0490*/ 	.word	0x0000e0d0


	//   ....[36]....
        /*0494*/ 	.word	0x000119b0


	//   ....[37]....
        /*0498*/ 	.word	0x000119c0


	//   ....[38]....
        /*049c*/ 	.word	0x00011ad0


	//   ....[39]....
        /*04a0*/ 	.word	0x00011b30


	//   ....[40]....
        /*04a4*/ 	.word	0x00011b70


	//   ....[41]....
        /*04a8*/ 	.word	0x00011bb0


	//   ....[42]....
        /*04ac*/ 	.word	0x00011be0


	//   ....[43]....
        /*04b0*/ 	.word	0x00011c10


	//   ....[44]....
        /*04b4*/ 	.word	0x00011da0


	//   ....[45]....
        /*04b8*/ 	.word	0x00011e00


	//   ....[46]....
        /*04bc*/ 	.word	0x00011e40


	//   ....[47]....
        /*04c0*/ 	.word	0x00011e80


	//   ....[48]....
        /*04c4*/ 	.word	0x00011eb0


	//   ....[49]....
        /*04c8*/ 	.word	0x00011ee0


	//   ....[50]....
        /*04cc*/ 	.word	0x00011fa0


	//   ....[51]....
        /*04d0*/ 	.word	0x00011fc0


	//   ....[52]....
        /*04d4*/ 	.word	0x00012030


	//   ....[53]....
        /*04d8*/ 	.word	0x00012480


	//   ....[54]....
        /*04dc*/ 	.word	0x00012950


	//   ....[55]....
        /*04e0*/ 	.word	0x00012d70


	//   ....[56]....
        /*04e4*/ 	.word	0x00012e00


	//   ....[57]....
        /*04e8*/ 	.word	0x00012ea0


	//   ....[58]....
        /*04ec*/ 	.word	0x00012f50


	//   ....[59]....
        /*04f0*/ 	.word	0x00012fd0


	//   ....[60]....
        /*04f4*/ 	.word	0x00013050


	//   ....[61]....
        /*04f8*/ 	.word	0x000130d0


	//   ....[62]....
        /*04fc*/ 	.word	0x00013150


	//   ....[63]....
        /*0500*/ 	.word	0x000131e0


	//   ....[64]....
        /*0504*/ 	.word	0x00013290


	//   ....[65]....
        /*0508*/ 	.word	0x00013310


	//   ....[66]....
        /*050c*/ 	.word	0x00013390


	//   ....[67]....
        /*0510*/ 	.word	0x00013410


	//   ....[68]....
        /*0514*/ 	.word	0x00013490


	//   ....[69]....
        /*0518*/ 	.word	0x00013500


	//   ....[70]....
        /*051c*/ 	.word	0x000135a0


	//   ....[71]....
        /*0520*/ 	.word	0x00013630


	//   ....[72]....
        /*0524*/ 	.word	0x00013750


	//----- nvinfo : EIATTR_REG_RECONFIG
	.align		4
.L_707:
        /*0528*/ 	.byte	0x01, 0x54
	.zero		2


	//----- nvinfo : EIATTR_SYSCALL_OFFSETS
	.align		4
        /*052c*/ 	.byte	0x04, 0x46
        /*052e*/ 	.short	(.L_709 - .L_708)


	//   ....[0]....
.L_708:
        /*0530*/ 	.word	0x00001560


	//   ....[1]....
        /*0534*/ 	.word	0x0000ea50


	//   ....[2]....
        /*0538*/ 	.word	0x0000eb90


	//   ....[3]....
        /*053c*/ 	.word	0x0000ec90


	//----- nvinfo : EIATTR_MBARRIER_INSTR_OFFSETS
	.align		4
.L_709:
        /*0540*/ 	.byte	0x04, 0x39
        /*0542*/ 	.short	(.L_711 - .L_710)


	//   ....[0]....
.L_710:
        /*0544*/ 	.word	0x00000280
        /*0548*/ 	.word	0x000000ff
        /*054c*/ 	.word	0x00036800
        /*0550*/ 	.short	0x0100
        /*0552*/ 	.byte	0x08
	.zero		1


	//   ....[1]....
        /*0554*/ 	.word	0x00000290
        /*0558*/ 	.word	0x000000ff
        /*055c*/ 	.word	0x00036820
        /*0560*/ 	.short	0x0100
        /*0562*/ 	.byte	0x08
	.zero		1


	//   ....[2]....
        /*0564*/ 	.word	0x00000380
        /*0568*/ 	.word	0x000000ff
        /*056c*/ 	.word	0x00036830
        /*0570*/ 	.short	0x0100
        /*0572*/ 	.byte	0x08
	.zero		1


	//   ....[3]....
        /*0574*/ 	.word	0x00000390
        /*0578*/ 	.word	0x000000ff
        /*057c*/ 	.word	0x00036840
        /*0580*/ 	.short	0x0100
        /*0582*/ 	.byte	0x08
	.zero		1


	//   ....[4]....
        /*0584*/ 	.word	0x000003a0
        /*0588*/ 	.word	0x000000ff
        /*058c*/ 	.word	0x00036838
        /*0590*/ 	.short	0x0100
        /*0592*/ 	.byte	0x08
	.zero		1


	//   ....[5]....
        /*0594*/ 	.word	0x000003b0
        /*0598*/ 	.word	0x000000ff
        /*059c*/ 	.word	0x00036848
        /*05a0*/ 	.short	0x0100
        /*05a2*/ 	.byte	0x08
	.zero		1


	//   ....[6]....
        /*05a4*/ 	.word	0x000004e0
        /*05a8*/ 	.word	0x000000ff
        /*05ac*/ 	.word	0x00036850
        /*05b0*/ 	.short	0x0100
        /*05b2*/ 	.byte	0x08
	.zero		1


	//   ....[7]....
        /*05b4*/ 	.word	0x000004f0
        /*05b8*/ 	.word	0x000000ff
        /*05bc*/ 	.word	0x00036860
        /*05c0*/ 	.short	0x0100
        /*05c2*/ 	.byte	0x08
	.zero		1


	//   ....[8]....
        /*05c4*/ 	.word	0x00000500
        /*05c8*/ 	.word	0x000000ff
        /*05cc*/ 	.word	0x00036858
        /*05d0*/ 	.short	0x0100
        /*05d2*/ 	.byte	0x08
	.zero		1


	//   ....[9]....
        /*05d4*/ 	.word	0x00000510
        /*05d8*/ 	.word	0x000000ff
        /*05dc*/ 	.word	0x00036868
        /*05e0*/ 	.short	0x0100
        /*05e2*/ 	.byte	0x08
	.zero		1


	//   ....[10]....
        /*05e4*/ 	.word	0x00000600
        /*05e8*/ 	.word	0x000000ff
        /*05ec*/ 	.word	0x00036870
        /*05f0*/ 	.short	0x0100
        /*05f2*/ 	.byte	0x06
	.zero		1


	//   ....[11]....
        /*05f4*/ 	.word	0x00000610
        /*05f8*/ 	.word	0x000000ff
        /*05fc*/ 	.word	0x00036880
        /*0600*/ 	.short	0x0100
        /*0602*/ 	.byte	0x06
	.zero		1


	//   ....[12]....
        /*0604*/ 	.word	0x00000620
        /*0608*/ 	.word	0x000000ff
        /*060c*/ 	.word	0x00036878
        /*0610*/ 	.short	0x0100
        /*0612*/ 	.byte	0x06
	.zero		1


	//   ....[13]....
        /*0614*/ 	.word	0x00000630
        /*0618*/ 	.word	0x000000ff
        /*061c*/ 	.word	0x00036888
        /*0620*/ 	.short	0x0100
        /*0622*/ 	.byte	0x06
	.zero		1


	//   ....[14]....
        /*0624*/ 	.word	0x00000760
        /*0628*/ 	.word	0x000000ff
        /*062c*/ 	.word	0x00036890
        /*0630*/ 	.short	0x0100
        /*0632*/ 	.byte	0x08
	.zero		1


	//   ....[15]....
        /*0634*/ 	.word	0x00000770
        /*0638*/ 	.word	0x000000ff
        /*063c*/ 	.word	0x000368a0
        /*0640*/ 	.short	0x0100
        /*0642*/ 	.byte	0x08
	.zero		1


	//   ....[16]....
        /*0644*/ 	.word	0x00000780
        /*0648*/ 	.word	0x000000ff
        /*064c*/ 	.word	0x00036898
        /*0650*/ 	.short	0x0100
        /*0652*/ 	.byte	0x08
	.zero		1


	//   ....[17]....
        /*0654*/ 	.word	0x00000790
        /*0658*/ 	.word	0x000000ff
        /*065c*/ 	.word	0x000368a8
        /*0660*/ 	.short	0x0100
        /*0662*/ 	.byte	0x08
	.zero		1


	//   ....[18]....
        /*0664*/ 	.word	0x000008c0
        /*0668*/ 	.word	0x000000ff
        /*066c*/ 	.word	0x000368b0
        /*0670*/ 	.short	0x0100
        /*0672*/ 	.byte	0x08
	.zero		1


	//   ....[19]....
        /*0674*/ 	.word	0x000008d0
        /*0678*/ 	.word	0x000000ff
        /*067c*/ 	.word	0x000368c0
        /*0680*/ 	.short	0x0100
        /*0682*/ 	.byte	0x08
	.zero		1


	//   ....[20]....
        /*0684*/ 	.word	0x000008e0
        /*0688*/ 	.word	0x000000ff
        /*068c*/ 	.word	0x000368b8
        /*0690*/ 	.short	0x0100
        /*0692*/ 	.byte	0x08
	.zero		1


	//   ....[21]....
        /*0694*/ 	.word	0x000008f0
        /*0698*/ 	.word	0x000000ff
        /*069c*/ 	.word	0x000368c8
        /*06a0*/ 	.short	0x0100
        /*06a2*/ 	.byte	0x08
	.zero		1


	//   ....[22]....
        /*06a4*/ 	.word	0x00001610
        /*06a8*/ 	.word	0x00000002
        /*06ac*/ 	.word	0x00036800
        /*06b0*/ 	.short	0x010a
        /*06b2*/ 	.byte	0x3f
	.zero		1


	//   ....[23]....
        /*06b4*/ 	.word	0x00001680
        /*06b8*/ 	.word	0x00000000
        /*06bc*/ 	.word	0x00036830
        /*06c0*/ 	.short	0x010a
        /*06c2*/ 	.byte	0x3f
	.zero		1


	//   ....[24]....
        /*06c4*/ 	.word	0x000016f0
        /*06c8*/ 	.word	0x00000000
        /*06cc*/ 	.word	0x00036830
        /*06d0*/ 	.short	0x010a
        /*06d2*/ 	.byte	0x3f
	.zero		1


	//   ....[25]....
        /*06d4*/ 	.word	0x00004880
        /*06d8*/ 	.word	0x00000000
        /*06dc*/ 	.word	0x00000000
        /*06e0*/ 	.short	0x0101
        /*06e2*/ 	.byte	0x3f
	.zero		1


	//   ....[26]....
        /*06e4*/ 	.word	0x00006280
        /*06e8*/ 	.word	0x0000000c
        /*06ec*/ 	.word	0x00036830
        /*06f0*/ 	.short	0x010a
        /*06f2*/ 	.byte	0x3f
	.zero		1


	//   ....[27]....
        /*06f4*/ 	.word	0x000062d0
        /*06f8*/ 	.word	0x0000000c
        /*06fc*/ 	.word	0x00036830
        /*0700*/ 	.short	0x010a
        /*0702*/ 	.byte	0x3f
	.zero		1


	//   ....[28]....
        /*0704*/ 	.word	0x00008810
        /*0708*/ 	.word	0x0000000d
        /*070c*/ 	.word	0x00036850
        /*0710*/ 	.short	0x010a
        /*0712*/ 	.byte	0x3f
	.zero		1


	//   ....[29]....
        /*0714*/ 	.word	0x00008850
        /*0718*/ 	.word	0x0000000d
        /*071c*/ 	.word	0x00036850
        /*0720*/ 	.short	0x010a
        /*0722*/ 	.byte	0x3f
	.zero		1


	//   ....[30]....
        /*0724*/ 	.word	0x00009e00
        /*0728*/ 	.word	0x0000000c
        /*072c*/ 	.word	0x00000000
        /*0730*/ 	.short	0x0101
        /*0732*/ 	.byte	0x3f
	.zero		1


	//   ....[31]....
        /*0734*/ 	.word	0x00009e90
        /*0738*/ 	.word	0x0000000f
        /*073c*/ 	.word	0x00000000
        /*0740*/ 	.short	0x0101
        /*0742*/ 	.byte	0x3f
	.zero		1


	//   ....[32]....
        /*0744*/ 	.word	0x0000a9e0
        /*0748*/ 	.word	0x0000000f
        /*074c*/ 	.word	0x00036850
        /*0750*/ 	.short	0x010a
        /*0752*/ 	.byte	0x3f
	.zero		1


	//   ....[33]....
        /*0754*/ 	.word	0x0000aa20
        /*0758*/ 	.word	0x0000000f
        /*075c*/ 	.word	0x00036850
        /*0760*/ 	.short	0x010a
        /*0762*/ 	.byte	0x3f
	.zero		1


	//   ....[34]....
        /*0764*/ 	.word	0x0000afb0
        /*0768*/ 	.word	0x0000000b
        /*076c*/ 	.word	0x00000000
        /*0770*/ 	.short	0x0101
        /*0772*/ 	.byte	0x3f
	.zero		1


	//   ....[35]....
        /*0774*/ 	.word	0x0000c820
        /*0778*/ 	.word	0x00000026
        /*077c*/ 	.word	0x00000000
        /*0780*/ 	.short	0x0101
        /*0782*/ 	.byte	0x3f
	.zero		1


	//   ....[36]....
        /*0784*/ 	.word	0x0000f3d0
        /*0788*/ 	.word	0x00000008
        /*078c*/ 	.word	0x00036840
        /*0790*/ 	.short	0x010a
        /*0792*/ 	.byte	0x3f
	.zero		1


	//   ....[37]....
        /*0794*/ 	.word	0x0000f990
        /*0798*/ 	.word	0x00000009
        /*079c*/ 	.word	0x00036820
        /*07a0*/ 	.short	0x010a
        /*07a2*/ 	.byte	0x3f
	.zero		1


	//   ....[38]....
        /*07a4*/ 	.word	0x0000fcd0
        /*07a8*/ 	.word	0x00000002
        /*07ac*/ 	.word	0x00036840
        /*07b0*/ 	.short	0x010a
        /*07b2*/ 	.byte	0x3f
	.zero		1


	//   ....[39]....
        /*07b4*/ 	.word	0x0000ffd0
        /*07b8*/ 	.word	0x00000003
        /*07bc*/ 	.word	0x00000060
        /*07c0*/ 	.short	0x010a
        /*07c2*/ 	.byte	0x3f
	.zero		1


	//   ....[40]....
        /*07c4*/ 	.word	0x000105f0
        /*07c8*/ 	.word	0x00000002
        /*07cc*/ 	.word	0x00036840
        /*07d0*/ 	.short	0x010a
        /*07d2*/ 	.byte	0x3f
	.zero		1


	//   ....[41]....
        /*07d4*/ 	.word	0x000108f0
        /*07d8*/ 	.word	0x00000002
        /*07dc*/ 	.word	0x00000060
        /*07e0*/ 	.short	0x010a
        /*07e2*/ 	.byte	0x3f
	.zero		1


	//   ....[42]....
        /*07e4*/ 	.word	0x00010e20
        /*07e8*/ 	.word	0x00000002
        /*07ec*/ 	.word	0x00036840
        /*07f0*/ 	.short	0x010a
        /*07f2*/ 	.byte	0x3f
	.zero		1


	//   ....[43]....
        /*07f4*/ 	.word	0x00011130
        /*07f8*/ 	.word	0x00000002
        /*07fc*/ 	.word	0x00000060
        /*0800*/ 	.short	0x010a
        /*0802*/ 	.byte	0x3f
	.zero		1


	//   ....[44]....
        /*0804*/ 	.word	0x000115f0
        /*0808*/ 	.word	0x00000003
        /*080c*/ 	.word	0x00036860
        /*0810*/ 	.short	0x010a
        /*0812*/ 	.byte	0x3f
	.zero		1


	//   ....[45]....
        /*0814*/ 	.word	0x00012400
        /*0818*/ 	.word	0x00000000
        /*081c*/ 	.word	0x00036820
        /*0820*/ 	.short	0x010a
        /*0822*/ 	.byte	0x3f
	.zero		1


	//   ....[46]....
        /*0824*/ 	.word	0x000125c0
        /*0828*/ 	.word	0x00000006
        /*082c*/ 	.word	0x00000000
        /*0830*/ 	.short	0x010a
        /*0832*/ 	.byte	0x3f
	.zero		1


	//   ....[47]....
        /*0834*/ 	.word	0x00012630
        /*0838*/ 	.word	0x00000007
        /*083c*/ 	.word	0x00000000
        /*0840*/ 	.short	0x010a
        /*0842*/ 	.byte	0x3f
	.zero		1


	//   ....[48]....
        /*0844*/ 	.word	0x000126a0
        /*0848*/ 	.word	0x00000004
        /*084c*/ 	.word	0x00000000
        /*0850*/ 	.short	0x010a
        /*0852*/ 	.byte	0x3f
	.zero		1


	//   ....[49]....
        /*0854*/ 	.word	0x000126d0
        /*0858*/ 	.word	0x00000003
        /*085c*/ 	.word	0x00000000
        /*0860*/ 	.short	0x010a
        /*0862*/ 	.byte	0x3f
	.zero		1


	//   ....[50]....
        /*0864*/ 	.word	0x00012730
        /*0868*/ 	.word	0x00000002
        /*086c*/ 	.word	0x00036800
        /*0870*/ 	.short	0x010a
        /*0872*/ 	.byte	0x3f
	.zero		1


	//   ....[51]....
        /*0874*/ 	.word	0x00012780
        /*0878*/ 	.word	0x00000000
        /*087c*/ 	.word	0x00036830
        /*0880*/ 	.short	0x010a
        /*0882*/ 	.byte	0x3f
	.zero		1


	//   ....[52]....
        /*0884*/ 	.word	0x000127d0
        /*0888*/ 	.word	0x0000000c
        /*088c*/ 	.word	0x00036830
        /*0890*/ 	.short	0x010a
        /*0892*/ 	.byte	0x3f
	.zero		1


	//   ....[53]....
        /*0894*/ 	.word	0x00012820
        /*0898*/ 	.word	0x0000000d
        /*089c*/ 	.word	0x00036850
        /*08a0*/ 	.short	0x010a
        /*08a2*/ 	.byte	0x3f
	.zero		1


	//   ....[54]....
        /*08a4*/ 	.word	0x00012870
        /*08a8*/ 	.word	0x0000000f
        /*08ac*/ 	.word	0x00036850
        /*08b0*/ 	.short	0x010a
        /*08b2*/ 	.byte	0x3f
	.zero		1


	//   ....[55]....
        /*08b4*/ 	.word	0x00012a10
        /*08b8*/ 	.word	0x00000008
        /*08bc*/ 	.word	0x00036840
        /*08c0*/ 	.short	0x010a
        /*08c2*/ 	.byte	0x3f
	.zero		1


	//   ....[56]....
        /*08c4*/ 	.word	0x00012a90
        /*08c8*/ 	.word	0x00000008
        /*08cc*/ 	.word	0x00036820
        /*08d0*/ 	.short	0x010a
        /*08d2*/ 	.byte	0x3f
	.zero		1


	//   ....[57]....
        /*08d4*/ 	.word	0x00012ae0
        /*08d8*/ 	.word	0x00000002
        /*08dc*/ 	.word	0x00036840
        /*08e0*/ 	.short	0x010a
        /*08e2*/ 	.byte	0x3f
	.zero		1


	//   ....[58]....
        /*08e4*/ 	.word	0x00012b30
        /*08e8*/ 	.word	0x00000003
        /*08ec*/ 	.word	0x00000060
        /*08f0*/ 	.short	0x010a
        /*08f2*/ 	.byte	0x3f
	.zero		1


	//   ....[59]....
        /*08f4*/ 	.word	0x00012b80
        /*08f8*/ 	.word	0x00000002
        /*08fc*/ 	.word	0x00036840
        /*0900*/ 	.short	0x010a
        /*0902*/ 	.byte	0x3f
	.zero		1


	//   ....[60]....
        /*0904*/ 	.word	0x00012bd0
        /*0908*/ 	.word	0x00000002
        /*090c*/ 	.word	0x00000060
        /*0910*/ 	.short	0x010a
        /*0912*/ 	.byte	0x3f
	.zero		1


	//   ....[61]....
        /*0914*/ 	.word	0x00012c20
        /*0918*/ 	.word	0x00000002
        /*091c*/ 	.word	0x00036840
        /*0920*/ 	.short	0x010a
        /*0922*/ 	.byte	0x3f
	.zero		1


	//   ....[62]....
        /*0924*/ 	.word	0x00012c70
        /*0928*/ 	.word	0x00000002
        /*092c*/ 	.word	0x00000060
        /*0930*/ 	.short	0x010a
        /*0932*/ 	.byte	0x3f
	.zero		1


	//   ....[63]....
        /*0934*/ 	.word	0x00012cc0
        /*0938*/ 	.word	0x00000003
        /*093c*/ 	.word	0x00036860
        /*0940*/ 	.short	0x010a
        /*0942*/ 	.byte	0x3f
	.zero		1


	//   ....[64]....
        /*0944*/ 	.word	0x00013670
        /*0948*/ 	.word	0x00000000
        /*094c*/ 	.word	0x00036820
        /*0950*/ 	.short	0x010a
        /*0952*/ 	.byte	0x3f
	.zero		1


	//   ....[65]....
        /*0954*/ 	.word	0x00013810
        /*0958*/ 	.word	0x00000006
        /*095c*/ 	.word	0x00000000
        /*0960*/ 	.short	0x010a
        /*0962*/ 	.byte	0x3f
	.zero		1


	//   ....[66]....
        /*0964*/ 	.word	0x00013860
        /*0968*/ 	.word	0x00000007
        /*096c*/ 	.word	0x00000000
        /*0970*/ 	.short	0x010a
        /*0972*/ 	.byte	0x3f
	.zero		1


	//   ....[67]....
        /*0974*/ 	.word	0x000138b0
        /*0978*/ 	.word	0x00000004
        /*097c*/ 	.word	0x00000000
        /*0980*/ 	.short	0x010a
        /*0982*/ 	.byte	0x3f
	.zero		1


	//----- nvinfo : EIATTR_NUM_MBARRIERS
	.align		4
.L_711:
        /*0984*/ 	.byte	0x03, 0x38
        /*0986*/ 	.short	0x0016


	//----- nvinfo : EIATTR_EXIT_INSTR_OFFSETS
	.align		4
        /*0988*/ 	.byte	0x04, 0x1c
        /*098a*/ 	.short	(.L_713 - .L_712)


	//   ....[0]....
.L_712:
        /*098c*/ 	.word	0x00000a60


	//   ....[1]....
        /*0990*/ 	.word	0x0000d950


	//   ....[2]....
        /*0994*/ 	.word	0x0000d9b0


	//   ....[3]....
        /*0998*/ 	.word	0x00012720


	//----- nvinfo : EIATTR_MAX_THREADS
	.align		4
.L_713:
        /*099c*/ 	.byte	0x04, 0x05
        /*099e*/ 	.short	(.L_715 - .L_714)
.L_714:
        /*09a0*/ 	.word	0x00000180
        /*09a4*/ 	.word	0x00000001
        /*09a8*/ 	.word	0x00000001


	//----- nvinfo : EIATTR_CRS_STACK_SIZE
	.align		4
.L_715:
        /*09ac*/ 	.byte	0x04, 0x1e
        /*09ae*/ 	.short	(.L_717 - .L_716)
.L_716:
        /*09b0*/ 	.word	0x00000000


	//----- nvinfo : EIATTR_CBANK_PARAM_SIZE
	.align		4
.L_717:
        /*09b4*/ 	.byte	0x03, 0x19
        /*09b6*/ 	.short	0x0a70


	//----- nvinfo : EIATTR_PARAM_CBANK
	.align		4
        /*09b8*/ 	.byte	0x04, 0x0a
        /*09ba*/ 	.short	(.L_719 - .L_718)
	.align		4
.L_718:
        /*09bc*/ 	.word	index@(.nv.constant0._ZN7cutlass13device_kernelIN5flash11enable_sm90INS1_16FlashAttnFwdSm90INS1_25CollectiveMainloopFwdSm90ILi2EN4cute5tupleIJNS5_1CILi1EEES8_S8_EEENS6_IJNS7_ILi128EEENS7_ILi112EEENS7_ILi192EEEEEELi192ENS_6half_tEfNS_4arch4Sm90ELb0ELb0ELb1ELb1ELb0ELb0ELb0ELb1ELb1ELb0ELb0ELb0EEENS1_21CollectiveEpilogueFwdINS6_IJSA_SC_SB_EEES9_SE_SG_Li256ELb1ELb0ELb0ELb0EEENS1_36VarlenDynamicPersistentTileSchedulerILi128ELi112ELi256ELi32ELb0ELb0ELb1ELb0ELb1ELb1EEEEEEEEEvNT_6ParamsE)
        /*09c0*/ 	.short	0x0210
        /*09c2*/ 	.short	0x0a70


	//----- nvinfo : EIATTR_SW_WAR
	.align		4
.L_719:
        /*09c4*/ 	.byte	0x04, 0x36
        /*09c6*/ 	.short	(.L_721 - .L_720)
.L_720:
        /*09c8*/ 	.word	0x00000008
.L_721:


//--------------------- .nv.info._ZN7cutlass13device_kernelIN5flash11enable_sm90INS1_16FlashAttnFwdSm90INS1_25CollectiveMainloopFwdSm90ILi2EN4cute5tupleIJNS5_1CILi1EEES8_S8_EEENS6_IJNS7_ILi128EEENS7_ILi112EEENS7_ILi192EEEEEELi192ENS_6half_tEfNS_4arch4Sm90ELb0ELb0ELb1ELb1ELb0ELb1ELb0ELb1ELb1ELb0ELb0ELb0EEENS1_21CollectiveEpilogueFwdINS6_IJSA_SC_SB_EEES9_SE_SG_Li256ELb1ELb0ELb0ELb0EEENS1_36VarlenDynamicPersistentTileSchedulerILi128ELi112ELi256ELi32ELb0ELb0ELb1ELb0ELb1ELb1EEEEEEEEEvNT_6ParamsE --------------------------
	.section	.nv.info._ZN7cutlass13device_kernelIN5flash11enable_sm90INS1_16FlashAttnFwdSm90INS1_25CollectiveMainloopFwdSm90ILi2EN4cute5tupleIJNS5_1CILi1EEES8_S8_EEENS6_IJNS7_ILi128EEENS7_ILi112EEENS7_ILi192EEEEEELi192ENS_6half_tEfNS_4arch4Sm90ELb0ELb0ELb1ELb1ELb0ELb1ELb0ELb1ELb1ELb0ELb0ELb0EEENS1_21CollectiveEpilogueFwdINS6_IJSA_SC_SB_EEES9_SE_SG_Li256ELb1ELb0ELb0ELb0EEENS1_36VarlenDynamicPersistentTileSchedulerILi128ELi112ELi256ELi32ELb0ELb0ELb1ELb0ELb1ELb1EEEEEEEEEvNT_6ParamsE,"",@"SHT_CUDA_INFO"
	.sectionflags	@""
	.align	4


	//----- nvinfo : EIATTR_CUDA_API_VERSION
	.align		4
        /*0000*/ 	.byte	0x04, 0x37
        /*0002*/ 	.short	(.L_723 - .L_722)
.L_722:
        /*0004*/ 	.word	0x00000082


	//----- nvinfo : EIATTR_KPARAM_INFO
	.align		4
.L_723:
        /*0008*/ 	.byte	0x04, 0x17
        /*000a*/ 	.short	(.L_725 - .L_724)
.L_724:
        /*000c*/ 	.word	0x00000000
        /*0010*/ 	.short	0x0000
        /*0012*/ 	.short	0x0070
        /*0014*/ 	.byte	0x00, 0xf0, 0x01, 0x28


	//----- nvinfo : EIATTR_SPARSE_MMA_MASK
	.align		4
.L_725:
        /*0018*/ 	.byte	0x03, 0x50
        /*001a*/ 	.short	0x0000


	//----- nvinfo : EIATTR_MAXREG_COUNT
	.align		4
        /*001c*/ 	.byte	0x03, 0x1b
        /*001e*/ 	.short	0x00a8


	//----- nvinfo : EIATTR_NUM_BARRIERS
	.align		4
        /*0020*/ 	.byte	0x02, 0x4c
        /*0022*/ 	.byte	0x10
	.zero		1


	//----- nvinfo : EIATTR_EXTERNS
	.align		4
        /*0024*/ 	.byte	0x04, 0x0f
        /*0026*/ 	.short	(.L_727 - .L_726)


	//   ....[0]....
	.align		4
.L_726:
        /*0028*/ 	.word	index@(__assertfail)


	//----- nvinfo : EIATTR_ANNOTATIONS
	.align		4
.L_727:
        /*002c*/ 	.byte	0x04, 0x55
        /*002e*/ 	.short	(.L_729 - .L_728)


	//   ....[0]....
.L_728:
        /* <DEDUP_REMOVED lines=75> */


	//----- nvinfo : EIATTR_MERCURY_ISA_VERSION
	.align		4
.L_729:
        /*04d0*/ 	.byte	0x03, 0x5f
        /*04d2*/ 	.short	0x0101


	//----- nvinfo : EIATTR_UNUSED_LOAD_BYTE_OFFSET
	.align		4
        /*04d4*/ 	.byte	0x04, 0x44
        /*04d6*/ 	.short	(.L_731 - .L_730)


	//   ....[0]....
.L_730:
        /*04d8*/ 	.word	0x00000ae0
        /*04dc*/ 	.word	0x0000fff0


	//   ....[1]....
        /*04e0*/ 	.word	0x0001c510
        /*04e4*/ 	.word	0x0000fff0


	//----- nvinfo : EIATTR_INT_WARP_WIDE_INSTR_OFFSETS
	.align		4
.L_731:
        /*04e8*/ 	.byte	0x04, 0x31
        /*04ea*/ 	.short	(.L_733 - .L_732)


	//   ....[0]....
.L_732:
        /*04ec*/ 	.word	0x000001c0


	//   ....[1]....
        /*04f0*/ 	.word	0x00000200


	//   ....[2]....
        /*04f4*/ 	.word	0x00000270


	//   ....[3]....
        /*04f8*/ 	.word	0x00020820


	//   ....[4]....
        /*04fc*/ 	.word	0x000208b0


	//   ....[5]....
        /*0500*/ 	.word	0x00020d30


	//   ....[6]....
        /*0504*/ 	.word	0x00020d60


	//   ....[7]....
        /*0508*/ 	.word	0x00020f70


	//   ....[8]....
        /*050c*/ 	.word	0x00021060


	//   ....[9]....
        /*0510*/ 	.word	0x00023540


	//   ....[10]....
        /*0514*/ 	.word	0x000235d0


	//----- nvinfo : EIATTR_COOP_GROUP_MASK_REGIDS
	.align		4
.L_733:
        /*0518*/ 	.byte	0x04, 0x29
        /*051a*/ 	.short	(.L_735 - .L_734)


	//   ....[0]....
.L_734:
        /*051c*/ 	.word	0xffffffff


	//   ....[1]....
        /*0520*/ 	.word	0xffffffff


	//   ....[2]....
        /*0524*/ 	.word	0xffffffff


	//   ....[3]....
        /*0528*/ 	.word	0xffffffff


	//   ....[4]....
        /*052c*/ 	.word	0xffffffff


	//   ....[5]....
        /*0530*/ 	.word	0xffffffff


	//   ....[6]....
        /*0534*/ 	.word	0xffffffff


	//   ....[7]....
        /*0538*/ 	.word	0xffffffff


	//   ....[8]....
        /*053c*/ 	.word	0xffffffff


	//   ....[9]....
        /*0540*/ 	.word	0xffffffff


	//   ....[10]....
        /*0544*/ 	.word	0xffffffff


	//   ....[11]....
        /*0548*/ 	.word	0xffffffff


	//   ....[12]....
        /*054c*/ 	.word	0xffffffff


	//   ....[13]....
        /*0550*/ 	.word	0xffffffff


	//   ....[14]....
        /*0554*/ 	.word	0xffffffff


	//   ....[15]....
        /*0558*/ 	.word	0xffffffff


	//   ....[16]....
        /*055c*/ 	.word	0xffffffff


	//   ....[17]....
        /*0560*/ 	.word	0xffffffff


	//   ....[18]....
        /*0564*/ 	.word	0xffffffff


	//   ....[19]....
        /*0568*/ 	.word	0xffffffff


	//   ....[20]....
        /*056c*/ 	.word	0xffffffff


	//   ....[21]....
        /*0570*/ 	.word	0xffffffff


	//   ....[22]....
        /*0574*/ 	.word	0xffffffff


	//   ....[23]....
        /*0578*/ 	.word	0xffffffff


	//   ....[24]....
        /*057c*/ 	.word	0xffffffff


	//   ....[25]....
        /*0580*/ 	.word	0xffffffff


	//   ....[26]....
        /*0584*/ 	.word	0xffffffff


	//   ....[27]....
        /*0588*/ 	.word	0xffffffff


	//   ....[28]....
        /*058c*/ 	.word	0xffffffff


	//   ....[29]....
        /*0590*/ 	.word	0xffffffff


	//   ....[30]....
        /*0594*/ 	.word	0xffffffff


	//   ....[31]....
        /*0598*/ 	.word	0xffffffff


	//   ....[32]....
        /*059c*/ 	.word	0xffffffff


	//   ....[33]....
        /*05a0*/ 	.word	0xffffffff


	//   ....[34]....
        /*05a4*/ 	.word	0xffffffff


	//   ....[35]....
        /*05a8*/ 	.word	0xffffffff


	//   ....[36]....
        /*05ac*/ 	.word	0xffffffff


	//   ....[37]....
        /*05b0*/ 	.word	0xffffffff


	//   ....[38]....
        /*05b4*/ 	.word	0xffffffff


	//   ....[39]....
        /*05b8*/ 	.word	0xffffffff


	//   ....[40]....
        /*05bc*/ 	.word	0xffffffff


	//   ....[41]....
        /*05c0*/ 	.word	0xffffffff


	//   ....[42]....
        /*05c4*/ 	.word	0xffffffff


	//   ....[43]....
        /*05c8*/ 	.word	0xffffffff


	//   ....[44]....
        /*05cc*/ 	.word	0xffffffff


	//   ....[45]....
        /*05d0*/ 	.word	0xffffffff


	//   ....[46]....
        /*05d4*/ 	.word	0xffffffff


	//   ....[47]....
        /*05d8*/ 	.word	0xffffffff


	//   ....[48]....
        /*05dc*/ 	.word	0xffffffff


	//   ....[49]....
        /*05e0*/ 	.word	0xffffffff


	//   ....[50]....
        /*05e4*/ 	.word	0xffffffff


	//   ....[51]....
        /*05e8*/ 	.word	0xffffffff


	//   ....[52]....
        /*05ec*/ 	.word	0xffffffff


	//   ....[53]....
        /*05f0*/ 	.word	0xffffffff


	//   ....[54]....
        /*05f4*/ 	.word	0x0500000f


	//   ....[55]....
        /*05f8*/ 	.word	0x0500000f


	//   ....[56]....
        /*05fc*/ 	.word	0x0500000f


	//   ....[57]....
        /*0600*/ 	.word	0x0500000f


	//   ....[58]....
        /*0604*/ 	.word	0x0500000f


	//   ....[59]....
        /*0608*/ 	.word	0x0500000f


	//   ....[60]....
        /*060c*/ 	.word	0x0500000f


	//   ....[61]....
        /*0610*/ 	.word	0x0500000f


	//   ....[62]....
        /*0614*/ 	.word	0x0500000f


	//   ....[63]....
        /*0618*/ 	.word	0x0500000f


	//   ....[64]....
        /*061c*/ 	.word	0x0500000f


	//   ....[65]....
        /*0620*/ 	.word	0x0500000f


	//   ....[66]....
        /*0624*/ 	.word	0x0500000f


	//   ....[67]....
        /*0628*/ 	.word	0x0500000f


	//   ....[68]....
        /*062c*/ 	.word	0x0500000f


	//   ....[69]....
        /*0630*/ 	.word	0x0500000f


	//   ....[70]....
        /*0634*/ 	.word	0x0500000f


	//   ....[71]....
        /*0638*/ 	.word	0x0500000f


	//   ....[72]....
        /*063c*/ 	.word	0x0500000f


	//   ....[73]....
        /*0640*/ 	.word	0x0500000f


	//   ....[74]....
        /*0644*/ 	.word	0x0500000f


	//   ....[75]....
        /*0648*/ 	.word	0x0500000f


	//   ....[76]....
        /*064c*/ 	.word	0x0500000f


	//   ....[77]....
        /*0650*/ 	.word	0x0500000f


	//   ....[78]....
        /*0654*/ 	.word	0x0500000f


	//   ....[79]....
        /*0658*/ 	.word	0x0500000f


	//   ....[80]....
        /*065c*/ 	.word	0x0500000f


	//   ....[81]....
        /*0660*/ 	.word	0x0500000f


	//----- nvinfo : EIATTR_COOP_GROUP_INSTR_OFFSETS
	.align		4
.L_735:
        /*0664*/ 	.byte	0x04, 0x28
        /*0666*/ 	.short	(.L_737 - .L_736)


	//   ....[0]....
.L_736:
        /*0668*/ 	.word	0x00000060


	//   ....[1]....
        /*066c*/ 	.word	0x000001d0


	//   ....[2]....
        /*0670*/ 	.word	0x00000220


	//   ....[3]....
        /*0674*/ 	.word	0x00000450


	//   ....[4]....
        /*0678*/ 	.word	0x000005b0


	//   ....[5]....
        /*067c*/ 	.word	0x000006d0


	//   ....[6]....
        /*0680*/ 	.word	0x00000830


	//   ....[7]....
        /*0684*/ 	.word	0x0000a8e0


	//   ....[8]....
        /*0688*/ 	.word	0x00014490


	//   ....[9]....
        /*068c*/ 	.word	0x000144b0


	//   ....[10]....
        /*0690*/ 	.word	0x00014830


	//   ....[11]....
        /*0694*/ 	.word	0x00014850


	//   ....[12]....
        /*0698*/ 	.word	0x0001a160


	//   ....[13]....
        /*069c*/ 	.word	0x0001a180


	//   ....[14]....
        /*06a0*/ 	.word	0x0001a550


	//   ....[15]....
        /*06a4*/ 	.word	0x0001a5e0


	//   ....[16]....
        /*06a8*/ 	.word	0x0001bc50


	//   ....[17]....
        /*06ac*/ 	.word	0x0001bcd0


	//   ....[18]....
        /*06b0*/ 	.word	0x0001bcf0


	//   ....[19]....
        /*06b4*/ 	.word	0x0001bd20


	//   ....[20]....
        /*06b8*/ 	.word	0x0001e890


	//   ....[21]....
        /*06bc*/ 	.word	0x0001ea20


	//   ....[22]....
        /*06c0*/ 	.word	0x0001ea50


	//   ....[23]....
        /*06c4*/ 	.word	0x0001ea90


	//   ....[24]....
        /*06c8*/ 	.word	0x0001eaf0


	//   ....[25]....
        /*06cc*/ 	.word	0x0001eb50


	//   ....[26]....
        /*06d0*/ 	.word	0x0001eba0


	//   ....[27]....
        /*06d4*/ 	.word	0x0001ed50


	//   ....[28]....
        /*06d8*/ 	.word	0x0001edb0


	//   ....[29]....
        /*06dc*/ 	.word	0x0001edf0


	//   ....[30]....
        /*06e0*/ 	.word	0x0001ee30


	//   ....[31]....
        /*06e4*/ 	.word	0x0001ee60


	//   ....[32]....
        /*06e8*/ 	.word	0x0001ee90


	//   ....[33]....
        /*06ec*/ 	.word	0x0001ef30


	//   ....[34]....
        /*06f0*/ 	.word	0x0001ef60


	//   ....[35]....
        /*06f4*/ 	.word	0x0001eff0


	//   ....[36]....
        /*06f8*/ 	.word	0x00023a80


	//   ....[37]....
        /*06fc*/ 	.word	0x00023a90


	//   ....[38]....
        /*0700*/ 	.word	0x00023ba0


	//   ....[39]....
        /*0704*/ 	.word	0x00023c00


	//   ....[40]....
        /*0708*/ 	.word	0x00023c40


	//   ....[41]....
        /*070c*/ 	.word	0x00023c80


	//   ....[42]....
        /*0710*/ 	.word	0x00023cb0


	//   ....[43]....
        /*0714*/ 	.word	0x00023ce0


	//   ....[44]....
        /*0718*/ 	.word	0x00023e70


	//   ....[45]....
        /*071c*/ 	.word	0x00023ed0


	//   ....[46]....
        /*0720*/ 	.word	0x00023f10


	//   ....[47]....
        /*0724*/ 	.word	0x00023f50


	//   ....[48]....
        /*0728*/ 	.word	0x00023f80


	//   ....[49]....
        /*072c*/ 	.word	0x00023fb0


	//   ....[50]....
        /*0730*/ 	.word	0x00024070


	//   ....[51]....
        /*0734*/ 	.word	0x00024090


	//   ....[52]....
        /*0738*/ 	.word	0x00024100


	//   ....[53]....
        /*073c*/ 	.word	0x00024550


	//   ....[54]....
        /*0740*/ 	.word	0x000249b0


	//   ....[55]....
        /*0744*/ 	.word	0x00024a50


	//   ....[56]....
        /*0748*/ 	.word	0x00024af0


	//   ....[57]....
        /*074c*/ 	.word	0x00024b90


	//   ....[58]....
        /*0750*/ 	.word	0x00024c80


	//   ....[59]....
        /*0754*/ 	.word	0x00024d20


	//   ....[60]....
        /*0758*/ 	.word	0x00024dc0


	//   ....[61]....
        /*075c*/ 	.word	0x00024e60


	//   ....[62]....
        /*0760*/ 	.word	0x000250c0


	//   ....[63]....
        /*0764*/ 	.word	0x000253a0


	//   ....[64]....
        /*0768*/ 	.word	0x000257c0


	//   ....[65]....
        /*076c*/ 	.word	0x00025850


	//   ....[66]....
        /*0770*/ 	.word	0x000258f0


	//   ....[67]....
        /*0774*/ 	.word	0x000259a0


	//   ....[68]....
        /*0778*/ 	.word	0x00025a20


	//   ....[69]....
        /*077c*/ 	.word	0x00025aa0


	//   ....[70]....
        /*0780*/ 	.word	0x00025b20


	//   ....[71]....
        /*0784*/ 	.word	0x00025ba0


	//   ....[72]....
        /*0788*/ 	.word	0x00025c30


	//   ....[73]....
        /*078c*/ 	.word	0x00025cf0


	//   ....[74]....
        /*0790*/ 	.word	0x00025d70


	//   ....[75]....
        /*0794*/ 	.word	0x00025df0


	//   ....[76]....
        /*0798*/ 	.word	0x00025e70


	//   ....[77]....
        /*079c*/ 	.word	0x00025ef0


	//   ....[78]....
        /*07a0*/ 	.word	0x00025f60


	//   ....[79]....
        /*07a4*/ 	.word	0x00026000


	//   ....[80]....
        /*07a8*/ 	.word	0x00026090


	//   ....[81]....
        /*07ac*/ 	.word	0x000261b0


	//----- nvinfo : EIATTR_REG_RECONFIG
	.align		4
.L_737:
        /*07b0*/ 	.byte	0x01, 0x54
	.zero		2


	//----- nvinfo : EIATTR_SYSCALL_OFFSETS
	.align		4
        /*07b4*/ 	.byte	0x04, 0x46
        /*07b6*/ 	.short	(.L_739 - .L_738)


	//   ....[0]....
.L_738:
        /*07b8*/ 	.word	0x000019c0


	//   ....[1]....
        /*07bc*/ 	.word	0x00001b10


	//   ....[2]....
        /*07c0*/ 	.word	0x0000aa80


	//   ....[3]....
        /*07c4*/ 	.word	0x0000af20


	//   ....[4]....
        /*07c8*/ 	.word	0x00020a40


	//   ....[5]....
        /*07cc*/ 	.word	0x00020b80


	//   ....[6]....
        /*07d0*/ 	.word	0x00020c80


	//----- nvinfo : EIATTR_MBARRIER_INSTR_OFFSETS
	.align		4
.L_739:
        /*07d4*/ 	.byte	0x04, 0x39
        /*07d6*/ 	.short	(.L_741 - .L_740)


	//   ....[0]....
.L_740:
        /*07d8*/ 	.word	0x00000300
        /*07dc*/ 	.word	0x000000ff
        /*07e0*/ 	.word	0x00036800
        /*07e4*/ 	.short	0x0100
        /*07e6*/ 	.byte	0x08
	.zero		1


	//   ....[1]....
        /*07e8*/ 	.word	0x00000310
        /*07ec*/ 	.word	0x000000ff
        /*07f0*/ 	.word	0x00036820
        /*07f4*/ 	.short	0x0100
        /*07f6*/ 	.byte	0x08
	.zero		1


	//   ....[2]....
        /*07f8*/ 	.word	0x00000400
        /*07fc*/ 	.word	0x000000ff
        /*0800*/ 	.word	0x00036830
        /*0804*/ 	.short	0x0100
        /*0806*/ 	.byte	0x08
	.zero		1


	//   ....[3]....
        /*0808*/ 	.word	0x00000410
        /*080c*/ 	.word	0x000000ff
        /*0810*/ 	.word	0x00036840
        /*0814*/ 	.short	0x0100
        /*0816*/ 	.byte	0x08
	.zero		1


	//   ....[4]....
        /*0818*/ 	.word	0x00000420
        /*081c*/ 	.word	0x000000ff
        /*0820*/ 	.word	0x00036838
        /*0824*/ 	.short	0x0100
        /*0826*/ 	.byte	0x08
	.zero		1


	//   ....[5]....
        /*0828*/ 	.word	0x00000430
        /*082c*/ 	.word	0x000000ff
        /*0830*/ 	.word	0x00036848
        /*0834*/ 	.short	0x0100
        /*0836*/ 	.byte	0x08
	.zero		1


	//   ....[6]....
        /*0838*/ 	.word	0x00000560
        /*083c*/ 	.word	0x000000ff
        /*0840*/ 	.word	0x00036850
        /*0844*/ 	.short	0x0100
        /*0846*/ 	.byte	0x08
	.zero		1


	//   ....[7]....
        /*0848*/ 	.word	0x00000570
        /*084c*/ 	.word	0x000000ff
        /*0850*/ 	.word	0x00036860
        /*0854*/ 	.short	0x0100
        /*0856*/ 	.byte	0x08
	.zero		1


	//   ....[8]....
        /*0858*/ 	.word	0x00000580
        /*085c*/ 	.word	0x000000ff
        /*0860*/ 	.word	0x00036858
        /*0864*/ 	.short	0x0100
        /*0866*/ 	.byte	0x08
	.zero		1


	//   ....[9]....
        /*0868*/ 	.word	0x00000590
        /*086c*/ 	.word	0x000000ff
        /*0870*/ 	.word	0x00036868
        /*0874*/ 	.short	0x0100
        /*0876*/ 	.byte	0x08
	.zero		1


	//   ....[10]....
        /*0878*/ 	.word	0x00000680
        /*087c*/ 	.word	0x000000ff
        /*0880*/ 	.word	0x00036870
        /*0884*/ 	.short	0x0100
        /*0886*/ 	.byte	0x06
	.zero		1


	//   ....[11]....
        /*0888*/ 	.word	0x00000690
        /*088c*/ 	.word	0x000000ff
        /*0890*/ 	.word	0x00036880
        /*0894*/ 	.short	0x0100
        /*0896*/ 	.byte	0x06
	.zero		1


	//   ....[12]....
        /*0898*/ 	.word	0x000006a0
        /*089c*/ 	.word	0x000000ff
        /*08a0*/ 	.word	0x00036878
        /*08a4*/ 	.short	0x0100
        /*08a6*/ 	.byte	0x06
	.zero		1


	//   ....[13]....
        /*08a8*/ 	.word	0x000006b0
        /*08ac*/ 	.word	0x000000ff
        /*08b0*/ 	.word	0x00036888
        /*08b4*/ 	.short	0x0100
        /*08b6*/ 	.byte	0x06
	.zero		1


	//   ....[14]....
        /*08b8*/ 	.word	0x000007e0
        /*08bc*/ 	.word	0x000000ff
        /*08c0*/ 	.word	0x00036890
        /*08c4*/ 	.short	0x0100
        /*08c6*/ 	.byte	0x08
	.zero		1


	//   ....[15]....
        /*08c8*/ 	.word	0x000007f0
        /*08cc*/ 	.word	0x000000ff
        /*08d0*/ 	.word	0x000368a0
        /*08d4*/ 	.short	0x0100
        /*08d6*/ 	.byte	0x08
	.zero		1


	//   ....[16]....
        /*08d8*/ 	.word	0x00000800
        /*08dc*/ 	.word	0x000000ff
        /*08e0*/ 	.word	0x00036898
        /*08e4*/ 	.short	0x0100
        /*08e6*/ 	.byte	0x08
	.zero		1


	//   ....[17]....
        /*08e8*/ 	.word	0x00000810
        /*08ec*/ 	.word	0x000000ff
        /*08f0*/ 	.word	0x000368a8
        /*08f4*/ 	.short	0x0100
        /*08f6*/ 	.byte	0x08
	.zero		1


	//   ....[18]....
        /*08f8*/ 	.word	0x00000940
        /*08fc*/ 	.word	0x000000ff
        /*0900*/ 	.word	0x000368b0
        /*0904*/ 	.short	0x0100
        /*0906*/ 	.byte	0x08
	.zero		1


	//   ....[19]....
        /*0908*/ 	.word	0x00000950
        /*090c*/ 	.word	0x000000ff
        /*0910*/ 	.word	0x000368c0
        /*0914*/ 	.short	0x0100
        /*0916*/ 	.byte	0x08
	.zero		1


	//   ....[20]....
        /*0918*/ 	.word	0x00000960
        /*091c*/ 	.word	0x000000ff
        /*0920*/ 	.word	0x000368b8
        /*0924*/ 	.short	0x0100
        /*0926*/ 	.byte	0x08
	.zero		1


	//   ....[21]....
        /*0928*/ 	.word	0x00000970
        /*092c*/ 	.word	0x000000ff
        /*0930*/ 	.word	0x000368c8
        /*0934*/ 	.short	0x0100
        /*0936*/ 	.byte	0x08
	.zero		1


	//   ....[22]....
        /*0938*/ 	.word	0x00003710
        /*093c*/ 	.word	0x00000064
        /*0940*/ 	.word	0x00036890
        /*0944*/ 	.short	0x010a
        /*0946*/ 	.byte	0x3f
	.zero		1


	//   ....[23]....
        /*0948*/ 	.word	0x00006970
        /*094c*/ 	.word	0x00000064
        /*0950*/ 	.word	0x00036890
        /*0954*/ 	.short	0x010a
        /*0956*/ 	.byte	0x3f
	.zero		1


	//   ....[24]....
        /*0958*/ 	.word	0x00009a10
        /*095c*/ 	.word	0x00000064
        /*0960*/ 	.word	0x00036890
        /*0964*/ 	.short	0x010a
        /*0966*/ 	.byte	0x3f
	.zero		1


	//   ....[25]....
        /*0968*/ 	.word	0x00009de0
        /*096c*/ 	.word	0x0000002c
        /*0970*/ 	.word	0x00000000
        /*0974*/ 	.short	0x0101
        /*0976*/ 	.byte	0x3f
	.zero		1


	//   ....[26]....
        /*0978*/ 	.word	0x00009e20
        /*097c*/ 	.word	0x00000064
        /*0980*/ 	.word	0x000368b0
        /*0984*/ 	.short	0x010a
        /*0986*/ 	.byte	0x3f
	.zero		1


	//   ....[27]....
        /*0988*/ 	.word	0x0000a490
        /*098c*/ 	.word	0x00000064
        /*0990*/ 	.word	0x00000000
        /*0994*/ 	.short	0x0101
        /*0996*/ 	.byte	0x3f
	.zero		1


	//   ....[28]....
        /*0998*/ 	.word	0x0000ab00
        /*099c*/ 	.word	0x00000002
        /*09a0*/ 	.word	0x00036800
        /*09a4*/ 	.short	0x010a
        /*09a6*/ 	.byte	0x3f
	.zero		1


	//   ....[29]....
        /*09a8*/ 	.word	0x0000ab50
        /*09ac*/ 	.word	0x00000002
        /*09b0*/ 	.word	0x00036800
        /*09b4*/ 	.short	0x010a
        /*09b6*/ 	.byte	0x3f
	.zero		1


	//   ....[30]....
        /*09b8*/ 	.word	0x0000b770
        /*09bc*/ 	.word	0x00000002
        /*09c0*/ 	.word	0x00036800
        /*09c4*/ 	.short	0x010a
        /*09c6*/ 	.byte	0x3f
	.zero		1


	//   ....[31]....
        /*09c8*/ 	.word	0x0000dfb0
        /*09cc*/ 	.word	0x00000002
        /*09d0*/ 	.word	0x00036800
        /*09d4*/ 	.short	0x010a
        /*09d6*/ 	.byte	0x3f
	.zero		1


	//   ....[32]....
        /*09d8*/ 	.word	0x00010450
        /*09dc*/ 	.word	0x00000000
        /*09e0*/ 	.word	0x00036830
        /*09e4*/ 	.short	0x010a
        /*09e6*/ 	.byte	0x3f
	.zero		1


	//   ....[33]....
        /*09e8*/ 	.word	0x000104d0
        /*09ec*/ 	.word	0x00000000
        /*09f0*/ 	.word	0x00036830
        /*09f4*/ 	.short	0x010a
        /*09f6*/ 	.byte	0x3f
	.zero		1


	//   ....[34]....
        /*09f8*/ 	.word	0x00014d80
        /*09fc*/ 	.word	0x00000000
        /*0a00*/ 	.word	0x00000000
        /*0a04*/ 	.short	0x0101
        /*0a06*/ 	.byte	0x3f
	.zero		1


	//   ....[35]....
        /*0a08*/ 	.word	0x00015eb0
        /*0a0c*/ 	.word	0x0000000e
        /*0a10*/ 	.word	0x00036830
        /*0a14*/ 	.short	0x010a
        /*0a16*/ 	.byte	0x3f
	.zero		1


	//   ....[36]....
        /*0a18*/ 	.word	0x00015f30
        /*0a1c*/ 	.word	0x0000000e
        /*0a20*/ 	.word	0x00036830
        /*0a24*/ 	.short	0x010a
        /*0a26*/ 	.byte	0x3f
	.zero		1


	//   ....[37]....
        /*0a28*/ 	.word	0x000195c0
        /*0a2c*/ 	.word	0x0000000f
        /*0a30*/ 	.word	0x00036850
        /*0a34*/ 	.short	0x010a
        /*0a36*/ 	.byte	0x3f
	.zero		1


	//   ....[38]....
        /*0a38*/ 	.word	0x00019610
        /*0a3c*/ 	.word	0x0000000f
        /*0a40*/ 	.word	0x00036850
        /*0a44*/ 	.short	0x010a
        /*0a46*/ 	.byte	0x3f
	.zero		1


	//   ....[39]....
        /*0a48*/ 	.word	0x0001acd0
        /*0a4c*/ 	.word	0x0000000e
        /*0a50*/ 	.word	0x00000000
        /*0a54*/ 	.short	0x0101
        /*0a56*/ 	.byte	0x3f
	.zero		1


	//   ....[40]....
        /*0a58*/ 	.word	0x0001ad30
        /*0a5c*/ 	.word	0x0000008a
        /*0a60*/ 	.word	0x00000000
        /*0a64*/ 	.short	0x0101
        /*0a66*/ 	.byte	0x3f
	.zero		1


	//   ....[41]....
        /*0a68*/ 	.word	0x0001b8b0
        /*0a6c*/ 	.word	0x0000000c
        /*0a70*/ 	.word	0x00036850
        /*0a74*/ 	.short	0x010a
        /*0a76*/ 	.byte	0x3f
	.zero		1


	//   ....[42]....
        /*0a78*/ 	.word	0x0001b950
        /*0a7c*/ 	.word	0x0000000c
        /*0a80*/ 	.word	0x00036850
        /*0a84*/ 	.short	0x010a
        /*0a86*/ 	.byte	0x3f
	.zero		1


	//   ....[43]....
        /*0a88*/ 	.word	0x0001bea0
        /*0a8c*/ 	.word	0x0000000b
        /*0a90*/ 	.word	0x00000000
        /*0a94*/ 	.short	0x0101
        /*0a96*/ 	.byte	0x3f
	.zero		1


	//   ....[44]....
        /*0a98*/ 	.word	0x0001d740
        /*0a9c*/ 	.word	0x00000000
        /*0aa0*/ 	.word	0x00000000
        /*0aa4*/ 	.short	0x0101
        /*0aa6*/ 	.byte	0x3f
	.zero		1


	//   ....[45]....
        /*0aa8*/ 	.word	0x0001fb50
        /*0aac*/ 	.word	0x00000009
        /*0ab0*/ 	.word	0x00036820
        /*0ab4*/ 	.short	0x010a
        /*0ab6*/ 	.byte	0x3f
	.zero		1


	//   ....[46]....
        /*0ab8*/ 	.word	0x0001fbe0
        /*0abc*/ 	.word	0x00000005
        /*0ac0*/ 	.word	0x000368a0
        /*0ac4*/ 	.short	0x010a
        /*0ac6*/ 	.byte	0x3f
	.zero		1


	//   ....[47]....
        /*0ac8*/ 	.word	0x0001fe60
        /*0acc*/ 	.word	0x00000005
        /*0ad0*/ 	.word	0x000368c0
        /*0ad4*/ 	.short	0x010a
        /*0ad6*/ 	.byte	0x3f
	.zero		1


	//   ....[48]....
        /*0ad8*/ 	.word	0x00020200
        /*0adc*/ 	.word	0x00000006
        /*0ae0*/ 	.word	0x000368a0
        /*0ae4*/ 	.short	0x010a
        /*0ae6*/ 	.byte	0x3f
	.zero		1


	//   ....[49]....
        /*0ae8*/ 	.word	0x00020460
        /*0aec*/ 	.word	0x00000006
        /*0af0*/ 	.word	0x000368c0
        /*0af4*/ 	.short	0x010a
        /*0af6*/ 	.byte	0x3f
	.zero		1


	//   ....[50]....
        /*0af8*/ 	.word	0x000213c0
        /*0afc*/ 	.word	0x00000006
        /*0b00*/ 	.word	0x00036840
        /*0b04*/ 	.short	0x010a
        /*0b06*/ 	.byte	0x3f
	.zero		1


	//   ....[51]....
        /*0b08*/ 	.word	0x00021980
        /*0b0c*/ 	.word	0x00000007
        /*0b10*/ 	.word	0x00036820
        /*0b14*/ 	.short	0x010a
        /*0b16*/ 	.byte	0x3f
	.zero		1


	//   ....[52]....
        /*0b18*/ 	.word	0x00021cd0
        /*0b1c*/ 	.word	0x00000008
        /*0b20*/ 	.word	0x00036840
        /*0b24*/ 	.short	0x010a
        /*0b26*/ 	.byte	0x3f
	.zero		1


	//   ....[53]....
        /*0b28*/ 	.word	0x00021fd0
        /*0b2c*/ 	.word	0x00000008
        /*0b30*/ 	.word	0x00036860
        /*0b34*/ 	.short	0x010a
        /*0b36*/ 	.byte	0x3f
	.zero		1


	//   ....[54]....
        /*0b38*/ 	.word	0x000225f0
        /*0b3c*/ 	.word	0x00000002
        /*0b40*/ 	.word	0x00036840
        /*0b44*/ 	.short	0x010a
        /*0b46*/ 	.byte	0x3f
	.zero		1


	//   ....[55]....
        /*0b48*/ 	.word	0x000228f0
        /*0b4c*/ 	.word	0x00000002
        /*0b50*/ 	.word	0x00036860
        /*0b54*/ 	.short	0x010a
        /*0b56*/ 	.byte	0x3f
	.zero		1


	//   ....[56]....
        /*0b58*/ 	.word	0x00022e80
        /*0b5c*/ 	.word	0x00000002
        /*0b60*/ 	.word	0x00036840
        /*0b64*/ 	.short	0x010a
        /*0b66*/ 	.byte	0x3f
	.zero		1


	//   ....[57]....
        /*0b68*/ 	.word	0x00023170
        /*0b6c*/ 	.word	0x00000002
        /*0b70*/ 	.word	0x00036860
        /*0b74*/ 	.short	0x010a
        /*0b76*/ 	.byte	0x3f
	.zero		1


	//   ....[58]....
        /*0b78*/ 	.word	0x00023690
        /*0b7c*/ 	.word	0x00000003
        /*0b80*/ 	.word	0x00036860
        /*0b84*/ 	.short	0x010a
        /*0b86*/ 	.byte	0x3f
	.zero		1


	//   ....[59]....
        /*0b88*/ 	.word	0x000244d0
        /*0b8c*/ 	.word	0x00000000
        /*0b90*/ 	.word	0x00036820
        /*0b94*/ 	.short	0x010a
        /*0b96*/ 	.byte	0x3f
	.zero		1


	//   ....[60]....
        /*0b98*/ 	.word	0x000246a0
        /*0b9c*/ 	.word	0x00000006
        /*0ba0*/ 	.word	0x00000000
        /*0ba4*/ 	.short	0x010a
        /*0ba6*/ 	.byte	0x3f
	.zero		1


	//   ....[61]....
        /*0ba8*/ 	.word	0x00024710
        /*0bac*/ 	.word	0x00000007
        /*0bb0*/ 	.word	0x00000000
        /*0bb4*/ 	.short	0x010a
        /*0bb6*/ 	.byte	0x3f
	.zero		1


	//   ....[62]....
        /*0bb8*/ 	.word	0x00024780
        /*0bbc*/ 	.word	0x00000004
        /*0bc0*/ 	.word	0x00000000
        /*0bc4*/ 	.short	0x010a
        /*0bc6*/ 	.byte	0x3f
	.zero		1


	//   ....[63]....
        /*0bc8*/ 	.word	0x000247b0
        /*0bcc*/ 	.word	0x00000003
        /*0bd0*/ 	.word	0x00000000
        /*0bd4*/ 	.short	0x010a
        /*0bd6*/ 	.byte	0x3f
	.zero		1


	//   ....[64]....
        /*0bd8*/ 	.word	0x00024810
        /*0bdc*/ 	.word	0x00000064
        /*0be0*/ 	.word	0x00036890
        /*0be4*/ 	.short	0x010a
        /*0be6*/ 	.byte	0x3f
	.zero		1


	//   ....[65]....
        /*0be8*/ 	.word	0x00024860
        /*0bec*/ 	.word	0x00000064
        /*0bf0*/ 	.word	0x00036890
        /*0bf4*/ 	.short	0x010a
        /*0bf6*/ 	.byte	0x3f
	.zero		1


	//   ....[66]....
        /*0bf8*/ 	.word	0x000248b0
        /*0bfc*/ 	.word	0x00000064
        /*0c00*/ 	.word	0x00036890
        /*0c04*/ 	.short	0x010a
        /*0c06*/ 	.byte	0x3f
	.zero		1


	//   ....[67]....
        /*0c08*/ 	.word	0x00024900
        /*0c0c*/ 	.word	0x00000064
        /*0c10*/ 	.word	0x000368b0
        /*0c14*/ 	.short	0x010a
        /*0c16*/ 	.byte	0x3f
	.zero		1


	//   ....[68]....
        /*0c18*/ 	.word	0x00024bd0
        /*0c1c*/ 	.word	0x00000002
        /*0c20*/ 	.word	0x00036800
        /*0c24*/ 	.short	0x010a
        /*0c26*/ 	.byte	0x3f
	.zero		1


	//   ....[69]....
        /*0c28*/ 	.word	0x00024ea0
        /*0c2c*/ 	.word	0x00000002
        /*0c30*/ 	.word	0x00036800
        /*0c34*/ 	.short	0x010a
        /*0c36*/ 	.byte	0x3f
	.zero		1


	//   ....[70]....
        /*0c38*/ 	.word	0x00024ef0
        /*0c3c*/ 	.word	0x00000000
        /*0c40*/ 	.word	0x00036830
        /*0c44*/ 	.short	0x010a
        /*0c46*/ 	.byte	0x3f
	.zero		1


	//   ....[71]....
        /*0c48*/ 	.word	0x00024f40
        /*0c4c*/ 	.word	0x0000000e
        /*0c50*/ 	.word	0x00036830
        /*0c54*/ 	.short	0x010a
        /*0c56*/ 	.byte	0x3f
	.zero		1


	//   ....[72]....
        /*0c58*/ 	.word	0x00024f90
        /*0c5c*/ 	.word	0x0000000f
        /*0c60*/ 	.word	0x00036850
        /*0c64*/ 	.short	0x010a
        /*0c66*/ 	.byte	0x3f
	.zero		1


	//   ....[73]....
        /*0c68*/ 	.word	0x00024fe0
        /*0c6c*/ 	.word	0x0000000c
        /*0c70*/ 	.word	0x00036850
        /*0c74*/ 	.short	0x010a
        /*0c76*/ 	.byte	0x3f
	.zero		1


	//   ....[74]....
        /*0c78*/ 	.word	0x00025180
        /*0c7c*/ 	.word	0x00000009
        /*0c80*/ 	.word	0x00036820
        /*0c84*/ 	.short	0x010a
        /*0c86*/ 	.byte	0x3f
	.zero		1


	//   ....[75]....
        /*0c88*/ 	.word	0x000251d0
        /*0c8c*/ 	.word	0x00000005
        /*0c90*/ 	.word	0x000368a0
        /*0c94*/ 	.short	0x010a
        /*0c96*/ 	.byte	0x3f
	.zero		1


	//   ....[76]....
        /*0c98*/ 	.word	0x00025220
        /*0c9c*/ 	.word	0x00000005
        /*0ca0*/ 	.word	0x000368c0
        /*0ca4*/ 	.short	0x010a
        /*0ca6*/ 	.byte	0x3f
	.zero		1


	//   ....[77]....
        /*0ca8*/ 	.word	0x00025270
        /*0cac*/ 	.word	0x00000006
        /*0cb0*/ 	.word	0x000368a0
        /*0cb4*/ 	.short	0x010a
        /*0cb6*/ 	.byte	0x3f
	.zero		1


	//   ....[78]....
        /*0cb8*/ 	.word	0x000252c0
        /*0cbc*/ 	.word	0x00000006
        /*0cc0*/ 	.word	0x000368c0
        /*0cc4*/ 	.short	0x010a
        /*0cc6*/ 	.byte	0x3f
	.zero		1


	//   ....[79]....
        /*0cc8*/ 	.word	0x00025460
        /*0ccc*/ 	.word	0x00000006
        /*0cd0*/ 	.word	0x00036840
        /*0cd4*/ 	.short	0x010a
        /*0cd6*/ 	.byte	0x3f
	.zero		1


	//   ....[80]....
        /*0cd8*/ 	.word	0x000254e0
        /*0cdc*/ 	.word	0x00000006
        /*0ce0*/ 	.word	0x00036820
        /*0ce4*/ 	.short	0x010a
        /*0ce6*/ 	.byte	0x3f
	.zero		1


	//   ....[81]....
        /*0ce8*/ 	.word	0x00025530
        /*0cec*/ 	.word	0x00000008
        /*0cf0*/ 	.word	0x00036840
        /*0cf4*/ 	.short	0x010a
        /*0cf6*/ 	.byte	0x3f
	.zero		1


	//   ....[82]....
        /*0cf8*/ 	.word	0x00025580
        /*0cfc*/ 	.word	0x00000008
        /*0d00*/ 	.word	0x00036860
        /*0d04*/ 	.short	0x010a
        /*0d06*/ 	.byte	0x3f
	.zero		1


	//   ....[83]....
        /*0d08*/ 	.word	0x000255d0
        /*0d0c*/ 	.word	0x00000002
        /*0d10*/ 	.word	0x00036840
        /*0d14*/ 	.short	0x010a
        /*0d16*/ 	.byte	0x3f
	.zero		1


	//   ....[84]....
        /*0d18*/ 	.word	0x00025620
        /*0d1c*/ 	.word	0x00000002
        /*0d20*/ 	.word	0x00036860
        /*0d24*/ 	.short	0x010a
        /*0d26*/ 	.byte	0x3f
	.zero		1


	//   ....[85]....
        /*0d28*/ 	.word	0x00025670
        /*0d2c*/ 	.word	0x00000002
        /*0d30*/ 	.word	0x00036840
        /*0d34*/ 	.short	0x010a
        /*0d36*/ 	.byte	0x3f
	.zero		1


	//   ....[86]....
        /*0d38*/ 	.word	0x000256c0
        /*0d3c*/ 	.word	0x00000002
        /*0d40*/ 	.word	0x00036860
        /*0d44*/ 	.short	0x010a
        /*0d46*/ 	.byte	0x3f
	.zero		1


	//   ....[87]....
        /*0d48*/ 	.word	0x00025710
        /*0d4c*/ 	.word	0x00000003
        /*0d50*/ 	.word	0x00036860
        /*0d54*/ 	.short	0x010a
        /*0d56*/ 	.byte	0x3f
	.zero		1


	//   ....[88]....
        /*0d58*/ 	.word	0x000260d0
        /*0d5c*/ 	.word	0x00000000
        /*0d60*/ 	.word	0x00036820
        /*0d64*/ 	.short	0x010a
        /*0d66*/ 	.byte	0x3f
	.zero		1


	//   ....[89]....
        /*0d68*/ 	.word	0x00026270
        /*0d6c*/ 	.word	0x00000006
        /*0d70*/ 	.word	0x00000000
        /*0d74*/ 	.short	0x010a
        /*0d76*/ 	.byte	0x3f
	.zero		1


	//   ....[90]....
        /*0d78*/ 	.word	0x000262c0
        /*0d7c*/ 	.word	0x00000007
        /*0d80*/ 	.word	0x00000000
        /*0d84*/ 	.short	0x010a
        /*0d86*/ 	.byte	0x3f
	.zero		1


	//   ....[91]....
        /*0d88*/ 	.word	0x00026310
        /*0d8c*/ 	.word	0x00000004
        /*0d90*/ 	.word	0x00000000
        /*0d94*/ 	.short	0x010a
        /*0d96*/ 	.byte	0x3f
	.zero		1


	//----- nvinfo : EIATTR_NUM_MBARRIERS
	.align		4
.L_741:
        /*0d98*/ 	.byte	0x03, 0x38
        /*0d9a*/ 	.short	0x0016


	//----- nvinfo : EIATTR_EXIT_INSTR_OFFSETS
	.align		4
        /*0d9c*/ 	.byte	0x04, 0x1c
        /*0d9e*/ 	.short	(.L_743 - .L_742)


	//   ....[0]....
.L_742:
        /*0da0*/ 	.word	0x00024800


	//----- nvinfo : EIATTR_MAX_THREADS
	.align		4
.L_743:
        /*0da4*/ 	.byte	0x04, 0x05
        /*0da6*/ 	.short	(.L_745 - .L_744)
.L_744:
        /*0da8*/ 	.word	0x00000180
        /*0dac*/ 	.word	0x00000001
        /*0db0*/ 	.word	0x00000001


	//----- nvinfo : EIATTR_CRS_STACK_SIZE
	.align		4
.L_745:
        /*0db4*/ 	.byte	0x04, 0x1e
        /*0db6*/ 	.short	(.L_747 - .L_746)
.L_746:
        /*0db8*/ 	.word	0x00000000


	//----- nvinfo : EIATTR_CBANK_PARAM_SIZE
	.align		4
.L_747:
        /*0dbc*/ 	.byte	0x03, 0x19
        /*0dbe*/ 	.short	0x0a70


	//----- nvinfo : EIATTR_PARAM_CBANK
	.align		4
        /*0dc0*/ 	.byte	0x04, 0x0a
        /*0dc2*/ 	.short	(.L_749 - .L_748)
	.align		4
.L_748:
        /*0dc4*/ 	.word	index@(.nv.constant0._ZN7cutlass13device_kernelIN5flash11enable_sm90INS1_16FlashAttnFwdSm90INS1_25CollectiveMainloopFwdSm90ILi2EN4cute5tupleIJNS5_1CILi1EEES8_S8_EEENS6_IJNS7_ILi128EEENS7_ILi112EEENS7_ILi192EEEEEELi192ENS_6half_tEfNS_4arch4Sm90ELb0ELb0ELb1ELb1ELb0ELb1ELb0ELb1ELb1ELb0ELb0ELb0EEENS1_21CollectiveEpilogueFwdINS6_IJSA_SC_SB_EEES9_SE_SG_Li256ELb1ELb0ELb0ELb0EEENS1_36VarlenDynamicPersistentTileSchedulerILi128ELi112ELi256ELi32ELb0ELb0ELb1ELb0ELb1ELb1EEEEEEEEEvNT_6ParamsE)
        /*0dc8*/ 	.short	0x0210
        /*0dca*/ 	.short	0x0a70


	//----- nvinfo : EIATTR_SW_WAR
	.align		4
.L_749:
        /*0dcc*/ 	.byte	0x04, 0x36
        /*0dce*/ 	.short	(.L_751 - .L_750)
.L_750:
        /*0dd0*/ 	.word	0x00000008
.L_751:


//--------------------- .nv.info._ZN7cutlass13device_kernelIN5flash11enable_sm90INS1_16FlashAttnFwdSm90INS1_25CollectiveMainloopFwdSm90ILi2EN4cute5tupleIJNS5_1CILi1EEES8_S8_EEENS6_IJNS7_ILi128EEENS7_ILi96EEENS7_ILi192EEEEEELi192ENS_6half_tEfNS_4arch4Sm90ELb0ELb1ELb1ELb0ELb0ELb0ELb0ELb1ELb1ELb0ELb0ELb0EEENS1_21CollectiveEpilogueFwdINS6_IJSA_SC_SB_EEES9_SE_SG_Li256ELb0ELb0ELb0ELb0EEENS1_30DynamicPersistentTileSchedulerILi256ELi32ELb0ELb0ELb1EEEEEEEEEvNT_6ParamsE --------------------------
	.section	.nv.info._ZN7cutlass13device_kernelIN5flash11enable_sm90INS1_16FlashAttnFwdSm90INS1_25CollectiveMainloopFwdSm90ILi2EN4cute5tupleIJNS5_1CILi1EEES8_S8_EEENS6_IJNS7_ILi128EEENS7_ILi96EEENS7_ILi192EEEEEELi192ENS_6half_tEfNS_4arch4Sm90ELb0ELb1ELb1ELb0ELb0ELb0ELb0ELb1ELb1ELb0ELb0ELb0EEENS1_21CollectiveEpilogueFwdINS6_IJSA_SC_SB_EEES9_SE_SG_Li256ELb0ELb0ELb0ELb0EEENS1_30DynamicPersistentTileSchedulerILi256ELi32ELb0ELb0ELb1EEEEEEEEEvNT_6ParamsE,"",@"SHT_CUDA_INFO"
	.sectionflags	@""
	.align	4


	//----- nvinfo : EIATTR_CUDA_API_VERSION
	.align		4
        /*0000*/ 	.byte	0x04, 0x37
        /*0002*/ 	.short	(.L_753 - .L_752)
.L_752:
        /*0004*/ 	.word	0x00000082


	//----- nvinfo : EIATTR_KPARAM_INFO
	.align		4
.L_753:
        /*0008*/ 	.byte	0x04, 0x17
        /*000a*/ 	.short	(.L_755 - .L_754)
.L_754:
        /*000c*/ 	.word	0x00000000
        /*0010*/ 	.short	0x0000
        /*0012*/ 	.short	0x0070
        /*0014*/ 	.byte	0x00, 0xf0, 0x01, 0x2e


	//----- nvinfo : EIATTR_SPARSE_MMA_MASK
	.align		4
.L_755:
        /*0018*/ 	.byte	0x03, 0x50
        /*001a*/ 	.short	0x0000


	//----- nvinfo : EIATTR_MAXREG_COUNT
	.align		4
        /*001c*/ 	.byte	0x03, 0x1b
        /*001e*/ 	.short	0x00a8


	//----- nvinfo : EIATTR_NUM_BARRIERS
	.align		4
        /*0020*/ 	.byte	0x02, 0x4c
        /*0022*/ 	.byte	0x09
	.zero		1


	//----- nvinfo : EIATTR_EXTERNS
	.align		4
        /*0024*/ 	.byte	0x04, 0x0f
        /*0026*/ 	.short	(.L_757 - .L_756)


	//   ....[0]....
	.align		4
.L_756:
        /*0028*/ 	.word	index@(__assertfail)


	//----- nvinfo : EIATTR_ANNOTATIONS
	.align		4
.L_757:
        /*002c*/ 	.byte	0x04, 0x55
        /*002e*/ 	.short	(.L_759 - .L_758)


	//   ....[0]....
.L_758:
        /*0030*/ 	.word	0x00000001
        /*0034*/ 	.byte	0x80, 0x09, 0x00, 0x00, 0x01, 0x00, 0x00, 0x00, 0x50, 0x0a, 0x00, 0x00, 0x01, 0x00, 0x00, 0x00
        /*0044*/ 	.byte	0xa0, 0x39, 0x01, 0x00


	//----- nvinfo : EIATTR_MERCURY_ISA_VERSION
	.align		4
.L_759:
        /*0048*/ 	.byte	0x03, 0x5f
        /*004a*/ 	.short	0x0101


	//----- nvinfo : EIATTR_INT_WARP_WIDE_INSTR_OFFSETS
	.align		4
        /*004c*/ 	.byte	0x04, 0x31
        /*004e*/ 	.short	(.L_761 - .L_760)


	//   ....[0]....
.L_760:
        /*0050*/ 	.word	0x00000190


	//   ....[1]....
        /*0054*/ 	.word	0x000001c0


	//   ....[2]....
        /*0058*/ 	.word	0x000001d0


	//   ....[3]....
        /*005c*/ 	.word	0x00010f40


	//   ....[4]....
        /*0060*/ 	.word	0x00010fd0


	//   ....[5]....
        /*0064*/ 	.word	0x00011540


	//   ....[6]....
        /*0068*/ 	.word	0x00013350


	//   ....[7]....
        /*006c*/ 	.word	0x000133e0


	//----- nvinfo : EIATTR_COOP_GROUP_MASK_REGIDS
	.align		4
.L_761:
        /*0070*/ 	.byte	0x04, 0x29
        /*0072*/ 	.short	(.L_763 - .L_762)


	//   ....[0]....
.L_762:
        /*0074*/ 	.word	0xffffffff


	//   ....[1]....
        /*0078*/ 	.word	0xffffffff


	//   ....[2]....
        /*007c*/ 	.word	0xffffffff


	//   ....[3]....
        /*0080*/ 	.word	0xffffffff


	//   ....[4]....
        /*0084*/ 	.word	0xffffffff


	//   ....[5]....
        /*0088*/ 	.word	0xffffffff


	//   ....[6]....
        /*008c*/ 	.word	0xffffffff


	//   ....[7]....
        /*0090*/ 	.word	0xffffffff


	//   ....[8]....
        /*0094*/ 	.word	0xffffffff


	//   ....[9]....
        /*0098*/ 	.word	0xffffffff


	//   ....[10]....
        /*009c*/ 	.word	0xffffffff


	//   ....[11]....
        /*00a0*/ 	.word	0xffffffff


	//   ....[12]....
        /*00a4*/ 	.word	0xffffffff


	//   ....[13]....
        /*00a8*/ 	.word	0xffffffff


	//   ....[14]....
        /*00ac*/ 	.word	0xffffffff


	//   ....[15]....
        /*00b0*/ 	.word	0xffffffff


	//   ....[16]....
        /*00b4*/ 	.word	0xffffffff


	//   ....[17]....
        /*00b8*/ 	.word	0xffffffff


	//   ....[18]....
        /*00bc*/ 	.word	0xffffffff


	//   ....[19]....
        /*00c0*/ 	.word	0xffffffff


	//   ....[20]....
        /*00c4*/ 	.word	0xffffffff


	//   ....[21]....
        /*00c8*/ 	.word	0xffffffff


	//   ....[22]....
        /*00cc*/ 	.word	0xffffffff


	//   ....[23]....
        /*00d0*/ 	.word	0xffffffff


	//   ....[24]....
        /*00d4*/ 	.word	0xffffffff


	//   ....[25]....
        /*00d8*/ 	.word	0xffffffff


	//   ....[26]....
        /*00dc*/ 	.word	0xffffffff


	//   ....[27]....
        /*00e0*/ 	.word	0xffffffff


	//   ....[28]....
        /*00e4*/ 	.word	0xffffffff


	//   ....[29]....
        /*00e8*/ 	.word	0xffffffff


	//   ....[30]....
        /*00ec*/ 	.word	0xffffffff


	//   ....[31]....
        /*00f0*/ 	.word	0xffffffff


	//   ....[32]....
        /*00f4*/ 	.word	0x0500000f


	//   ....[33]....
        /*00f8*/ 	.word	0x0500000f


	//----- nvinfo : EIATTR_COOP_GROUP_INSTR_OFFSETS
	.align		4
.L_763:
        /*00fc*/ 	.byte	0x04, 0x28
        /*00fe*/ 	.short	(.L_765 - .L_764)


	//   ....[0]....
.L_764:
        /*0100*/ 	.word	0x00000060


	//   ....[1]....
        /*0104*/ 	.word	0x000001a0


	//   ....[2]....
        /*0108*/ 	.word	0x000001f0


	//   ....[3]....
        /*010c*/ 	.word	0x000003e0


	//   ....[4]....
        /*0110*/ 	.word	0x00000540


	//   ....[5]....
        /*0114*/ 	.word	0x00000660


	//   ....[6]....
        /*0118*/ 	.word	0x000007c0


	//   ....[7]....
        /*011c*/ 	.word	0x00001890


	//   ....[8]....
        /*0120*/ 	.word	0x000039d0


	//   ....[9]....
        /*0124*/ 	.word	0x00003a90


	//   ....[10]....
        /*0128*/ 	.word	0x00003f50


	//   ....[11]....
        /*012c*/ 	.word	0x00003ff0


	//   ....[12]....
        /*0130*/ 	.word	0x00007220


	//   ....[13]....
        /*0134*/ 	.word	0x00007330


	//   ....[14]....
        /*0138*/ 	.word	0x000078c0


	//   ....[15]....
        /*013c*/ 	.word	0x00007910


	//   ....[16]....
        /*0140*/ 	.word	0x00009b90


	//   ....[17]....
        /*0144*/ 	.word	0x00009c50


	//   ....[18]....
        /*0148*/ 	.word	0x00009cf0


	//   ....[19]....
        /*014c*/ 	.word	0x00009e50


	//   ....[20]....
        /*0150*/ 	.word	0x0000ce00


	//   ....[21]....
        /*0154*/ 	.word	0x0000cf20


	//   ....[22]....
        /*0158*/ 	.word	0x0000d530


	//   ....[23]....
        /*015c*/ 	.word	0x0000d580


	//   ....[24]....
        /*0160*/ 	.word	0x0000e5a0


	//   ....[25]....
        /*0164*/ 	.word	0x0000e5d0


	//   ....[26]....
        /*0168*/ 	.word	0x0000e6d0


	//   ....[27]....
        /*016c*/ 	.word	0x0000e6f0


	//   ....[28]....
        /*0170*/ 	.word	0x0000fae0


	//   ....[29]....
        /*0174*/ 	.word	0x00010690


	//   ....[30]....
        /*0178*/ 	.word	0x00013770


	//   ....[31]....
        /*017c*/ 	.word	0x00013940


	//   ....[32]....
        /*0180*/ 	.word	0x00013f90


	//   ....[33]....
        /*0184*/ 	.word	0x00014370


	//----- nvinfo : EIATTR_REG_RECONFIG
	.align		4
.L_765:
        /*0188*/ 	.byte	0x01, 0x54
	.zero		2


	//----- nvinfo : EIATTR_SYSCALL_OFFSETS
	.align		4
        /*018c*/ 	.byte	0x04, 0x46
        /*018e*/ 	.short	(.L_767 - .L_766)


	//   ....[0]....
.L_766:
        /*0190*/ 	.word	0x00001a40


	//   ....[1]....
        /*0194*/ 	.word	0x00011160


	//   ....[2]....
        /*0198*/ 	.word	0x000112a0


	//   ....[3]....
        /*019c*/ 	.word	0x00011390


	//----- nvinfo : EIATTR_MBARRIER_INSTR_OFFSETS
	.align		4
.L_767:
        /*01a0*/ 	.byte	0x04, 0x39
        /*01a2*/ 	.short	(.L_769 - .L_768)


	//   ....[0]....
.L_768:
        /*01a4*/ 	.word	0x00000290
        /*01a8*/ 	.word	0x000000ff
        /*01ac*/ 	.word	0x00030800
        /*01b0*/ 	.short	0x0100
        /*01b2*/ 	.byte	0x06
	.zero		1


	//   ....[1]....
        /*01b4*/ 	.word	0x000002a0
        /*01b8*/ 	.word	0x000000ff
        /*01bc*/ 	.word	0x00030820
        /*01c0*/ 	.short	0x0100
        /*01c2*/ 	.byte	0x06
	.zero		1


	//   ....[2]....
        /*01c4*/ 	.word	0x00000390
        /*01c8*/ 	.word	0x000000ff
        /*01cc*/ 	.word	0x00030830
        /*01d0*/ 	.short	0x0100
        /*01d2*/ 	.byte	0x08
	.zero		1


	//   ....[3]....
        /*01d4*/ 	.word	0x000003a0
        /*01d8*/ 	.word	0x000000ff
        /*01dc*/ 	.word	0x00030840
        /*01e0*/ 	.short	0x0100
        /*01e2*/ 	.byte	0x08
	.zero		1


	//   ....[4]....
        /*01e4*/ 	.word	0x000003b0
        /*01e8*/ 	.word	0x000000ff
        /*01ec*/ 	.word	0x00030838
        /*01f0*/ 	.short	0x0100
        /*01f2*/ 	.byte	0x08
	.zero		1


	//   ....[5]....
        /*01f4*/ 	.word	0x000003c0
        /*01f8*/ 	.word	0x000000ff
        /*01fc*/ 	.word	0x00030848
        /*0200*/ 	.short	0x0100
        /*0202*/ 	.byte	0x08
	.zero		1


	//   ....[6]....
        /*0204*/ 	.word	0x000004f0
        /*0208*/ 	.word	0x000000ff
        /*020c*/ 	.word	0x00030850
        /*0210*/ 	.short	0x0100
        /*0212*/ 	.byte	0x08
	.zero		1


	//   ....[7]....
        /*0214*/ 	.word	0x00000500
        /*0218*/ 	.word	0x000000ff
        /*021c*/ 	.word	0x00030860
        /*0220*/ 	.short	0x0100
        /*0222*/ 	.byte	0x08
	.zero		1


	//   ....[8]....
        /*0224*/ 	.word	0x00000510
        /*0228*/ 	.word	0x000000ff
        /*022c*/ 	.word	0x00030858
        /*0230*/ 	.short	0x0100
        /*0232*/ 	.byte	0x08
	.zero		1


	//   ....[9]....
        /*0234*/ 	.word	0x00000520
        /*0238*/ 	.word	0x000000ff
        /*023c*/ 	.word	0x00030868
        /*0240*/ 	.short	0x0100
        /*0242*/ 	.byte	0x08
	.zero		1


	//   ....[10]....
        /*0244*/ 	.word	0x00000610
        /*0248*/ 	.word	0x000000ff
        /*024c*/ 	.word	0x00030870
        /*0250*/ 	.short	0x0100
        /*0252*/ 	.byte	0x06
	.zero		1


	//   ....[11]....
        /*0254*/ 	.word	0x00000620
        /*0258*/ 	.word	0x000000ff
        /*025c*/ 	.word	0x00030880
        /*0260*/ 	.short	0x0100
        /*0262*/ 	.byte	0x06
	.zero		1


	//   ....[12]....
        /*0264*/ 	.word	0x00000630
        /*0268*/ 	.word	0x000000ff
        /*026c*/ 	.word	0x00030878
        /*0270*/ 	.short	0x0100
        /*0272*/ 	.byte	0x06
	.zero		1


	//   ....[13]....
        /*0274*/ 	.word	0x00000640
        /*0278*/ 	.word	0x000000ff
        /*027c*/ 	.word	0x00030888
        /*0280*/ 	.short	0x0100
        /*0282*/ 	.byte	0x06
	.zero		1


	//   ....[14]....
        /*0284*/ 	.word	0x00000770
        /*0288*/ 	.word	0x000000ff
        /*028c*/ 	.word	0x00030890
        /*0290*/ 	.short	0x0100
        /*0292*/ 	.byte	0x08
	.zero		1


	//   ....[15]....
        /*0294*/ 	.word	0x00000780
        /*0298*/ 	.word	0x000000ff
        /*029c*/ 	.word	0x000308a0
        /*02a0*/ 	.short	0x0100
        /*02a2*/ 	.byte	0x08
	.zero		1


	//   ....[16]....
        /*02a4*/ 	.word	0x00000790
        /*02a8*/ 	.word	0x000000ff
        /*02ac*/ 	.word	0x00030898
        /*02b0*/ 	.short	0x0100
        /*02b2*/ 	.byte	0x08
	.zero		1


	//   ....[17]....
        /*02b4*/ 	.word	0x000007a0
        /*02b8*/ 	.word	0x000000ff
        /*02bc*/ 	.word	0x000308a8
        /*02c0*/ 	.short	0x0100
        /*02c2*/ 	.byte	0x08
	.zero		1


	//   ....[18]....
        /*02c4*/ 	.word	0x000008d0
        /*02c8*/ 	.word	0x000000ff
        /*02cc*/ 	.word	0x000308b0
        /*02d0*/ 	.short	0x0100
        /*02d2*/ 	.byte	0x08
	.zero		1


	//   ....[19]....
        /*02d4*/ 	.word	0x000008e0
        /*02d8*/ 	.word	0x000000ff
        /*02dc*/ 	.word	0x000308c0
        /*02e0*/ 	.short	0x0100
        /*02e2*/ 	.byte	0x08
	.zero		1


	//   ....[20]....
        /*02e4*/ 	.word	0x000008f0
        /*02e8*/ 	.word	0x000000ff
        /*02ec*/ 	.word	0x000308b8
        /*02f0*/ 	.short	0x0100
        /*02f2*/ 	.byte	0x08
	.zero		1


	//   ....[21]....
        /*02f4*/ 	.word	0x00000900
        /*02f8*/ 	.word	0x000000ff
        /*02fc*/ 	.word	0x000308c8
        /*0300*/ 	.short	0x0100
        /*0302*/ 	.byte	0x08
	.zero		1


	//   ....[22]....
        /*0304*/ 	.word	0x00001ae0
        /*0308*/ 	.word	0x000000ff
        /*030c*/ 	.word	0x00030800
        /*0310*/ 	.short	0x010a
        /*0312*/ 	.byte	0x25
	.zero		1


	//   ....[23]....
        /*0314*/ 	.word	0x00001b60
        /*0318*/ 	.word	0x00000005
        /*031c*/ 	.word	0x00030830
        /*0320*/ 	.short	0x010a
        /*0322*/ 	.byte	0x3f
	.zero		1


	//   ....[24]....
        /*0324*/ 	.word	0x00001be0
        /*0328*/ 	.word	0x00000005
        /*032c*/ 	.word	0x00030830
        /*0330*/ 	.short	0x010a
        /*0332*/ 	.byte	0x3f
	.zero		1


	//   ....[25]....
        /*0334*/ 	.word	0x000025e0
        /*0338*/ 	.word	0x00000005
        /*033c*/ 	.word	0x00000000
        /*0340*/ 	.short	0x0101
        /*0342*/ 	.byte	0x3f
	.zero		1


	//   ....[26]....
        /*0344*/ 	.word	0x00004e70
        /*0348*/ 	.word	0x000000ff
        /*034c*/ 	.word	0x00030830
        /*0350*/ 	.short	0x010a
        /*0352*/ 	.byte	0x07
	.zero		1


	//   ....[27]....
        /*0354*/ 	.word	0x00004eb0
        /*0358*/ 	.word	0x000000ff
        /*035c*/ 	.word	0x00030830
        /*0360*/ 	.short	0x010a
        /*0362*/ 	.byte	0x07
	.zero		1


	//   ....[28]....
        /*0364*/ 	.word	0x00005970
        /*0368*/ 	.word	0x000000ff
        /*036c*/ 	.word	0x00030850
        /*0370*/ 	.short	0x010a
        /*0372*/ 	.byte	0x06
	.zero		1


	//   ....[29]....
        /*0374*/ 	.word	0x000059b0
        /*0378*/ 	.word	0x000000ff
        /*037c*/ 	.word	0x00030850
        /*0380*/ 	.short	0x010a
        /*0382*/ 	.byte	0x06
	.zero		1


	//   ....[30]....
        /*0384*/ 	.word	0x00006260
        /*0388*/ 	.word	0x00000078
        /*038c*/ 	.word	0x00000000
        /*0390*/ 	.short	0x0101
        /*0392*/ 	.byte	0x3f
	.zero		1


	//   ....[31]....
        /*0394*/ 	.word	0x00007ce0
        /*0398*/ 	.word	0x00000081
        /*039c*/ 	.word	0x00000000
        /*03a0*/ 	.short	0x0101
        /*03a2*/ 	.byte	0x3f
	.zero		1


	//   ....[32]....
        /*03a4*/ 	.word	0x000085e0
        /*03a8*/ 	.word	0x000000ff
        /*03ac*/ 	.word	0x00030830
        /*03b0*/ 	.short	0x010a
        /*03b2*/ 	.byte	0x06
	.zero		1


	//   ....[33]....
        /*03b4*/ 	.word	0x00008620
        /*03b8*/ 	.word	0x000000ff
        /*03bc*/ 	.word	0x00030830
        /*03c0*/ 	.short	0x010a
        /*03c2*/ 	.byte	0x06
	.zero		1


	//   ....[34]....
        /*03c4*/ 	.word	0x000090e0
        /*03c8*/ 	.word	0x000000ff
        /*03cc*/ 	.word	0x00030850
        /*03d0*/ 	.short	0x010a
        /*03d2*/ 	.byte	0x0a
	.zero		1


	//   ....[35]....
        /*03d4*/ 	.word	0x00009120
        /*03d8*/ 	.word	0x000000ff
        /*03dc*/ 	.word	0x00030850
        /*03e0*/ 	.short	0x010a
        /*03e2*/ 	.byte	0x0a
	.zero		1


	//   ....[36]....
        /*03e4*/ 	.word	0x0000a480
        /*03e8*/ 	.word	0x0000007d
        /*03ec*/ 	.word	0x00000000
        /*03f0*/ 	.short	0x0101
        /*03f2*/ 	.byte	0x3f
	.zero		1


	//   ....[37]....
        /*03f4*/ 	.word	0x0000a4d0
        /*03f8*/ 	.word	0x00000081
        /*03fc*/ 	.word	0x00000000
        /*0400*/ 	.short	0x0101
        /*0402*/ 	.byte	0x3f
	.zero		1


	//   ....[38]....
        /*0404*/ 	.word	0x0000aa70
        /*0408*/ 	.word	0x000000ff
        /*040c*/ 	.word	0x00030830
        /*0410*/ 	.short	0x010a
        /*0412*/ 	.byte	0x06
	.zero		1


	//   ....[39]....
        /*0414*/ 	.word	0x0000aab0
        /*0418*/ 	.word	0x000000ff
        /*041c*/ 	.word	0x00030830
        /*0420*/ 	.short	0x010a
        /*0422*/ 	.byte	0x06
	.zero		1


	//   ....[40]....
        /*0424*/ 	.word	0x0000b570
        /*0428*/ 	.word	0x000000ff
        /*042c*/ 	.word	0x00030850
        /*0430*/ 	.short	0x010a
        /*0432*/ 	.byte	0x0a
	.zero		1


	//   ....[41]....
        /*0434*/ 	.word	0x0000b5b0
        /*0438*/ 	.word	0x000000ff
        /*043c*/ 	.word	0x00030850
        /*0440*/ 	.short	0x010a
        /*0442*/ 	.byte	0x0a
	.zero		1


	//   ....[42]....
        /*0444*/ 	.word	0x0000be60
        /*0448*/ 	.word	0x0000007e
        /*044c*/ 	.word	0x00000000
        /*0450*/ 	.short	0x0101
        /*0452*/ 	.byte	0x3f
	.zero		1


	//   ....[43]....
        /*0454*/ 	.word	0x0000d910
        /*0458*/ 	.word	0x00000085
        /*045c*/ 	.word	0x00000000
        /*0460*/ 	.short	0x0101
        /*0462*/ 	.byte	0x3f
	.zero		1


	//   ....[44]....
        /*0464*/ 	.word	0x0000e510
        /*0468*/ 	.word	0x000000ff
        /*046c*/ 	.word	0x00030850
        /*0470*/ 	.short	0x010a
        /*0472*/ 	.byte	0x05
	.zero		1


	//   ....[45]....
        /*0474*/ 	.word	0x0000e550
        /*0478*/ 	.word	0x000000ff
        /*047c*/ 	.word	0x00030850
        /*0480*/ 	.short	0x010a
        /*0482*/ 	.byte	0x05
	.zero		1


	//   ....[46]....
        /*0484*/ 	.word	0x0000ea00
        /*0488*/ 	.word	0x00000004
        /*048c*/ 	.word	0x00000000
        /*0490*/ 	.short	0x0101
        /*0492*/ 	.byte	0x3f
	.zero		1


	//   ....[47]....
        /*0494*/ 	.word	0x0000fcc0
        /*0498*/ 	.word	0x000000ff
        /*049c*/ 	.word	0x00000000
        /*04a0*/ 	.short	0x0101
        /*04a2*/ 	.byte	0x05
	.zero		1


	//   ....[48]....
        /*04a4*/ 	.word	0x00011810
        /*04a8*/ 	.word	0x00000008
        /*04ac*/ 	.word	0x00030840
        /*04b0*/ 	.short	0x010a
        /*04b2*/ 	.byte	0x3f
	.zero		1


	//   ....[49]....
        /*04b4*/ 	.word	0x00011ca0
        /*04b8*/ 	.word	0x000000ff
        /*04bc*/ 	.word	0x00030820
        /*04c0*/ 	.short	0x010a
        /*04c2*/ 	.byte	0x26
	.zero		1


	//   ....[50]....
        /*04c4*/ 	.word	0x00011f80
        /*04c8*/ 	.word	0x00000003
        /*04cc*/ 	.word	0x00030840
        /*04d0*/ 	.short	0x010a
        /*04d2*/ 	.byte	0x3f
	.zero		1


	//   ....[51]....
        /*04d4*/ 	.word	0x000121f0
        /*04d8*/ 	.word	0x00000002
        /*04dc*/ 	.word	0x00000060
        /*04e0*/ 	.short	0x010a
        /*04e2*/ 	.byte	0x3f
	.zero		1


	//   ....[52]....
        /*04e4*/ 	.word	0x00012710
        /*04e8*/ 	.word	0x00000003
        /*04ec*/ 	.word	0x00030840
        /*04f0*/ 	.short	0x010a
        /*04f2*/ 	.byte	0x3f
	.zero		1


	//   ....[53]....
        /*04f4*/ 	.word	0x00012980
        /*04f8*/ 	.word	0x00000002
        /*04fc*/ 	.word	0x00000060
        /*0500*/ 	.short	0x010a
        /*0502*/ 	.byte	0x3f
	.zero		1


	//   ....[54]....
        /*0504*/ 	.word	0x00012dd0
        /*0508*/ 	.word	0x00000002
        /*050c*/ 	.word	0x00030840
        /*0510*/ 	.short	0x010a
        /*0512*/ 	.byte	0x3f
	.zero		1


	//   ....[55]....
        /*0514*/ 	.word	0x00013070
        /*0518*/ 	.word	0x00000002
        /*051c*/ 	.word	0x00000060
        /*0520*/ 	.short	0x010a
        /*0522*/ 	.byte	0x3f
	.zero		1


	//   ....[56]....
        /*0524*/ 	.word	0x00013480
        /*0528*/ 	.word	0x00000003
        /*052c*/ 	.word	0x00030860
        /*0530*/ 	.short	0x010a
        /*0532*/ 	.byte	0x3f
	.zero		1


	//   ....[57]....
        /*0534*/ 	.word	0x000138f0
        /*0538*/ 	.word	0x00000007
        /*053c*/ 	.word	0x00030820
        /*0540*/ 	.short	0x010a
        /*0542*/ 	.byte	0x3f
	.zero		1


	//   ....[58]....
        /*0544*/ 	.word	0x00013a60
        /*0548*/ 	.word	0x00000005
        /*054c*/ 	.word	0x00000000
        /*0550*/ 	.short	0x010a
        /*0552*/ 	.byte	0x3f
	.zero		1


	//   ....[59]....
        /*0554*/ 	.word	0x00013ad0
        /*0558*/ 	.word	0x00000003
        /*055c*/ 	.word	0x00000000
        /*0560*/ 	.short	0x010a
        /*0562*/ 	.byte	0x3f
	.zero		1


	//   ....[60]....
        /*0564*/ 	.word	0x00013b30
        /*0568*/ 	.word	0x00000005
        /*056c*/ 	.word	0x00000000
        /*0570*/ 	.short	0x010a
        /*0572*/ 	.byte	0x3f
	.zero		1


	//   ....[61]....
        /*0574*/ 	.word	0x00013b60
        /*0578*/ 	.word	0x00000003
        /*057c*/ 	.word	0x00000000
        /*0580*/ 	.short	0x010a
        /*0582*/ 	.byte	0x3f
	.zero		1


	//   ....[62]....
        /*0584*/ 	.word	0x00013bd0
        /*0588*/ 	.word	0x00000003
        /*058c*/ 	.word	0x00030800
        /*0590*/ 	.short	0x010a
        /*0592*/ 	.byte	0x3f
	.zero		1


	//   ....[63]....
        /*0594*/ 	.word	0x00013c20
        /*0598*/ 	.word	0x00000005
        /*059c*/ 	.word	0x00030830
        /*05a0*/ 	.short	0x010a
        /*05a2*/ 	.byte	0x3f
	.zero		1


	//   ....[64]....
        /*05a4*/ 	.word	0x00013c80
        /*05a8*/ 	.word	0x00000015
        /*05ac*/ 	.word	0x00030830
        /*05b0*/ 	.short	0x010a
        /*05b2*/ 	.byte	0x3f
	.zero		1


	//   ....[65]....
        /*05b4*/ 	.word	0x00013ce0
        /*05b8*/ 	.word	0x00000015
        /*05bc*/ 	.word	0x00030850
        /*05c0*/ 	.short	0x010a
        /*05c2*/ 	.byte	0x3f
	.zero		1


	//   ....[66]....
        /*05c4*/ 	.word	0x00013d40
        /*05c8*/ 	.word	0x00000004
        /*05cc*/ 	.word	0x00030830
        /*05d0*/ 	.short	0x010a
        /*05d2*/ 	.byte	0x3f
	.zero		1


	//   ....[67]....
        /*05d4*/ 	.word	0x00013da0
        /*05d8*/ 	.word	0x00000003
        /*05dc*/ 	.word	0x00030850
        /*05e0*/ 	.short	0x010a
        /*05e2*/ 	.byte	0x3f
	.zero		1


	//   ....[68]....
        /*05e4*/ 	.word	0x00013e00
        /*05e8*/ 	.word	0x00000004
        /*05ec*/ 	.word	0x00030830
        /*05f0*/ 	.short	0x010a
        /*05f2*/ 	.byte	0x3f
	.zero		1


	//   ....[69]....
        /*05f4*/ 	.word	0x00013e60
        /*05f8*/ 	.word	0x00000003
        /*05fc*/ 	.word	0x00030850
        /*0600*/ 	.short	0x010a
        /*0602*/ 	.byte	0x3f
	.zero		1


	//   ....[70]....
        /*0604*/ 	.word	0x00013ec0
        /*0608*/ 	.word	0x00000005
        /*060c*/ 	.word	0x00030850
        /*0610*/ 	.short	0x010a
        /*0612*/ 	.byte	0x3f
	.zero		1


	//   ....[71]....
        /*0614*/ 	.word	0x00014040
        /*0618*/ 	.word	0x00000008
        /*061c*/ 	.word	0x00030840
        /*0620*/ 	.short	0x010a
        /*0622*/ 	.byte	0x3f
	.zero		1


	//   ....[72]....
        /*0624*/ 	.word	0x000140a0
        /*0628*/ 	.word	0x00000008
        /*062c*/ 	.word	0x00030820
        /*0630*/ 	.short	0x010a
        /*0632*/ 	.byte	0x3f
	.zero		1


	//   ....[73]....
        /*0634*/ 	.word	0x000140f0
        /*0638*/ 	.word	0x00000003
        /*063c*/ 	.word	0x00030840
        /*0640*/ 	.short	0x010a
        /*0642*/ 	.byte	0x3f
	.zero		1


	//   ....[74]....
        /*0644*/ 	.word	0x00014140
        /*0648*/ 	.word	0x00000002
        /*064c*/ 	.word	0x00000060
        /*0650*/ 	.short	0x010a
        /*0652*/ 	.byte	0x3f
	.zero		1


	//   ....[75]....
        /*0654*/ 	.word	0x00014190
        /*0658*/ 	.word	0x00000003
        /*065c*/ 	.word	0x00030840
        /*0660*/ 	.short	0x010a
        /*0662*/ 	.byte	0x3f
	.zero		1


	//   ....[76]....
        /*0664*/ 	.word	0x000141e0
        /*0668*/ 	.word	0x00000002
        /*066c*/ 	.word	0x00000060
        /*0670*/ 	.short	0x010a
        /*0672*/ 	.byte	0x3f
	.zero		1


	//   ....[77]....
        /*0674*/ 	.word	0x00014230
        /*0678*/ 	.word	0x00000002
        /*067c*/ 	.word	0x00030840
        /*0680*/ 	.short	0x010a
        /*0682*/ 	.byte	0x3f
	.zero		1


	//   ....[78]....
        /*0684*/ 	.word	0x00014280
        /*0688*/ 	.word	0x00000002
        /*068c*/ 	.word	0x00000060
        /*0690*/ 	.short	0x010a
        /*0692*/ 	.byte	0x3f
	.zero		1


	//   ....[79]....
        /*0694*/ 	.word	0x000142d0
        /*0698*/ 	.word	0x00000003
        /*069c*/ 	.word	0x00030860
        /*06a0*/ 	.short	0x010a
        /*06a2*/ 	.byte	0x3f
	.zero		1


	//   ....[80]....
        /*06a4*/ 	.word	0x000143b0
        /*06a8*/ 	.word	0x00000007
        /*06ac*/ 	.word	0x00030820
        /*06b0*/ 	.short	0x010a
        /*06b2*/ 	.byte	0x3f
	.zero		1


	//   ....[81]....
        /*06b4*/ 	.word	0x00014400
        /*06b8*/ 	.word	0x00000005
        /*06bc*/ 	.word	0x00000000
        /*06c0*/ 	.short	0x010a
        /*06c2*/ 	.byte	0x3f
	.zero		1


	//   ....[82]....
        /*06c4*/ 	.word	0x00014450
        /*06c8*/ 	.word	0x00000003
        /*06cc*/ 	.word	0x00000000
        /*06d0*/ 	.short	0x010a
        /*06d2*/ 	.byte	0x3f
	.zero		1


	//   ....[83]....
        /*06d4*/ 	.word	0x000144a0
        /*06d8*/ 	.word	0x00000005
        /*06dc*/ 	.word	0x00000000
        /*06e0*/ 	.short	0x010a
        /*06e2*/ 	.byte	0x3f
	.zero		1


	//----- nvinfo : EIATTR_NUM_MBARRIERS
	.align		4
.L_769:
        /*06e4*/ 	.byte	0x03, 0x38
        /*06e6*/ 	.short	0x0016


	//----- nvinfo : EIATTR_EXIT_INSTR_OFFSETS
	.align		4
        /*06e8*/ 	.byte	0x04, 0x1c
        /*06ea*/ 	.short	(.L_771 - .L_770)


	//   ....[0]....
.L_770:
        /*06ec*/ 	.word	0x00000a40


	//   ....[1]....
        /*06f0*/ 	.word	0x00010650


	//   ....[2]....
        /*06f4*/ 	.word	0x000106b0


	//   ....[3]....
        /*06f8*/ 	.word	0x00013960


	//   ....[4]....
        /*06fc*/ 	.word	0x00013bb0


	//----- nvinfo : EIATTR_MAX_THREADS
	.align		4
.L_771:
        /*0700*/ 	.byte	0x04, 0x05
        /*0702*/ 	.short	(.L_773 - .L_772)
.L_772:
        /*0704*/ 	.word	0x00000180
        /*0708*/ 	.word	0x00000001
        /*070c*/ 	.word	0x00000001


	//----- nvinfo : EIATTR_CRS_STACK_SIZE
	.align		4
.L_773:
        /*0710*/ 	.byte	0x04, 0x1e
        /*0712*/ 	.short	(.L_775 - .L_774)
.L_774:
        /*0714*/ 	.word	0x00000000


	//----- nvinfo : EIATTR_CBANK_PARAM_SIZE
	.align		4
.L_775:
        /*0718*/ 	.byte	0x03, 0x19
        /*071a*/ 	.short	0x0bf0


	//----- nvinfo : EIATTR_PARAM_CBANK
	.align		4
        /*071c*/ 	.byte	0x04, 0x0a
        /*071e*/ 	.short	(.L_777 - .L_776)
	.align		4
.L_776:
        /*0720*/ 	.word	index@(.nv.constant0._ZN7cutlass13device_kernelIN5flash11enable_sm90INS1_16FlashAttnFwdSm90INS1_25CollectiveMainloopFwdSm90ILi2EN4cute5tupleIJNS5_1CILi1EEES8_S8_EEENS6_IJNS7_ILi128EEENS7_ILi96EEENS7_ILi192EEEEEELi192ENS_6half_tEfNS_4arch4Sm90ELb0ELb1ELb1ELb0ELb0ELb0ELb0ELb1ELb1ELb0ELb0ELb0EEENS1_21CollectiveEpilogueFwdINS6_IJSA_SC_SB_EEES9_SE_SG_Li256ELb0ELb0ELb0ELb0EEENS1_30DynamicPersistentTileSchedulerILi256ELi32ELb0ELb0ELb1EEEEEEEEEvNT_6ParamsE)
        /*0724*/ 	.short	0x0210
        /*0726*/ 	.short	0x0bf0


	//----- nvinfo : EIATTR_SW_WAR
	.align		4
.L_777:
        /*0728*/ 	.byte	0x04, 0x36
        /*072a*/ 	.short	(.L_779 - .L_778)
.L_778:
        /*072c*/ 	.word	0x00000008
.L_779:


//--------------------- .nv.info._ZN7cutlass13device_kernelIN5flash11enable_sm90INS1_16FlashAttnFwdSm90INS1_25CollectiveMainloopFwdSm90ILi2EN4cute5tupleIJNS5_1CILi1EEES8_S8_EEENS6_IJNS7_ILi128EEENS7_ILi96EEENS7_ILi192EEEEEELi192ENS_6half_tEfNS_4arch4Sm90ELb0ELb1ELb1ELb1ELb0ELb0ELb0ELb1ELb1ELb0ELb0ELb0EEENS1_21CollectiveEpilogueFwdINS6_IJSA_SC_SB_EEES9_SE_SG_Li256ELb1ELb0ELb0ELb0EEENS1_36VarlenDynamicPersistentTileSchedulerILi128ELi96ELi256ELi32ELb0ELb0ELb1ELb1ELb0ELb1EEEEEEEEEvNT_6ParamsE --------------------------
	.section	.nv.info._ZN7cutlass13device_kernelIN5flash11enable_sm90INS1_16FlashAttnFwdSm90INS1_25CollectiveMainloopFwdSm90ILi2EN4cute5tupleIJNS5_1CILi1EEES8_S8_EEENS6_IJNS7_ILi128EEENS7_ILi96EEENS7_ILi192EEEEEELi192ENS_6half_tEfNS_4arch4Sm90ELb0ELb1ELb1ELb1ELb0ELb0ELb0ELb1ELb1ELb0ELb0ELb0EEENS1_21CollectiveEpilogueFwdINS6_IJSA_SC_SB_EEES9_SE_SG_Li256ELb1ELb0ELb0ELb0EEENS1_36VarlenDynamicPersistentTileSchedulerILi128ELi96ELi256ELi32ELb0ELb0ELb1ELb1ELb0ELb1EEEEEEEEEvNT_6ParamsE,"",@"SHT_CUDA_INFO"
	.sectionflags	@""
	.align	4


	//----- nvinfo : EIATTR_CUDA_API_VERSION
	.align		4
        /*0000*/ 	.byte	0x04, 0x37
        /*0002*/ 	.short	(.L_781 - .L_780)
.L_780:
        /*0004*/ 	.word	0x00000082


	//----- nvinfo : EIATTR_KPARAM_INFO
	.align		4
.L_781:
        /*0008*/ 	.byte	0x04, 0x17
        /*000a*/ 	.short	(.L_783 - .L_782)
.L_782:
        /*000c*/ 	.word	0x00000000
        /*0010*/ 	.short	0x0000
        /*0012*/ 	.short	0x0070
        /*0014*/ 	.byte	0x00, 0xf0, 0x01, 0x28


	//----- nvinfo : EIATTR_SPARSE_MMA_MASK
	.align		4
.L_783:
        /*0018*/ 	.byte	0x03, 0x50
        /*001a*/ 	.short	0x0000


	//----- nvinfo : EIATTR_MAXREG_COUNT
	.align		4
        /*001c*/ 	.byte	0x03, 0x1b
        /*001e*/ 	.short	0x00a8


	//----- nvinfo : EIATTR_NUM_BARRIERS
	.align		4
        /*0020*/ 	.byte	0x02, 0x4c
        /*0022*/ 	.byte	0x09
	.zero		1


	//----- nvinfo : EIATTR_EXTERNS
	.align		4
        /*0024*/ 	.byte	0x04, 0x0f
        /*0026*/ 	.short	(.L_785 - .L_784)


	//   ....[0]....
	.align		4
.L_784:
        /*0028*/ 	.word	index@(__assertfail)


	//----- nvinfo : EIATTR_ANNOTATIONS
	.align		4
.L_785:
        /*002c*/ 	.byte	0x04, 0x55
        /*002e*/ 	.short	(.L_787 - .L_786)


	//   ....[0]....
.L_786:
        /* <DEDUP_REMOVED lines=34> */


	//----- nvinfo : EIATTR_MERCURY_ISA_VERSION
	.align		4
.L_787:
        /*0240*/ 	.byte	0x03, 0x5f
        /*0242*/ 	.short	0x0101


	//----- nvinfo : EIATTR_UNUSED_LOAD_BYTE_OFFSET
	.align		4
        /*0244*/ 	.byte	0x04, 0x44
        /*0246*/ 	.short	(.L_789 - .L_788)


	//   ....[0]....
.L_788:
        /*0248*/ 	.word	0x00000a40
        /*024c*/ 	.word	0x0000fff0


	//   ....[1]....
        /*0250*/ 	.word	0x0000f070
        /*0254*/ 	.word	0x0000fff0


	//----- nvinfo : EIATTR_INT_WARP_WIDE_INSTR_OFFSETS
	.align		4
.L_789:
        /*0258*/ 	.byte	0x04, 0x31
        /*025a*/ 	.short	(.L_791 - .L_790)


	//   ....[0]....
.L_790:
        /*025c*/ 	.word	0x00000160


	//   ....[1]....
        /*0260*/ 	.word	0x000001a0


	//   ....[2]....
        /*0264*/ 	.word	0x00000210


	//   ....[3]....
        /*0268*/ 	.word	0x00012be0


	//   ....[4]....
        /*026c*/ 	.word	0x00012c80


	//   ....[5]....
        /*0270*/ 	.word	0x00013190


	//   ....[6]....
        /*0274*/ 	.word	0x00013210


	//   ....[7]....
        /*0278*/ 	.word	0x00013320


	//   ....[8]....
        /*027c*/ 	.word	0x00013410


	//   ....[9]....
        /*0280*/ 	.word	0x00015870


	//   ....[10]....
        /*0284*/ 	.word	0x00015910


	//----- nvinfo : EIATTR_COOP_GROUP_MASK_REGIDS
	.align		4
.L_791:
        /*0288*/ 	.byte	0x04, 0x29
        /*028a*/ 	.short	(.L_793 - .L_792)


	//   ....[0]....
.L_792:
        /*028c*/ 	.word	0xffffffff


	//   ....[1]....
        /*0290*/ 	.word	0xffffffff


	//   ....[2]....
        /*0294*/ 	.word	0xffffffff


	//   ....[3]....
        /*0298*/ 	.word	0xffffffff


	//   ....[4]....
        /*029c*/ 	.word	0xffffffff


	//   ....[5]....
        /*02a0*/ 	.word	0xffffffff


	//   ....[6]....
        /*02a4*/ 	.word	0xffffffff


	//   ....[7]....
        /*02a8*/ 	.word	0xffffffff


	//   ....[8]....
        /*02ac*/ 	.word	0xffffffff


	//   ....[9]....
        /*02b0*/ 	.word	0xffffffff


	//   ....[10]....
        /*02b4*/ 	.word	0xffffffff


	//   ....[11]....
        /*02b8*/ 	.word	0xffffffff


	//   ....[12]....
        /*02bc*/ 	.word	0xffffffff


	//   ....[13]....
        /*02c0*/ 	.word	0xffffffff


	//   ....[14]....
        /*02c4*/ 	.word	0xffffffff


	//   ....[15]....
        /*02c8*/ 	.word	0xffffffff


	//   ....[16]....
        /*02cc*/ 	.word	0xffffffff


	//   ....[17]....
        /*02d0*/ 	.word	0xffffffff


	//   ....[18]....
        /*02d4*/ 	.word	0xffffffff


	//   ....[19]....
        /*02d8*/ 	.word	0xffffffff


	//   ....[20]....
        /*02dc*/ 	.word	0xffffffff


	//   ....[21]....
        /*02e0*/ 	.word	0xffffffff


	//   ....[22]....
        /*02e4*/ 	.word	0xffffffff


	//   ....[23]....
        /*02e8*/ 	.word	0xffffffff


	//   ....[24]....
        /*02ec*/ 	.word	0xffffffff


	//   ....[25]....
        /*02f0*/ 	.word	0xffffffff


	//   ....[26]....
        /*02f4*/ 	.word	0xffffffff


	//   ....[27]....
        /*02f8*/ 	.word	0xffffffff


	//   ....[28]....
        /*02fc*/ 	.word	0xffffffff


	//   ....[29]....
        /*0300*/ 	.word	0xffffffff


	//   ....[30]....
        /*0304*/ 	.word	0xffffffff


	//   ....[31]....
        /*0308*/ 	.word	0xffffffff


	//   ....[32]....
        /*030c*/ 	.word	0xffffffff


	//   ....[33]....
        /*0310*/ 	.word	0xffffffff


	//   ....[34]....
        /*0314*/ 	.word	0xffffffff


	//   ....[35]....
        /*0318*/ 	.word	0xffffffff


	//   ....[36]....
        /*031c*/ 	.word	0xffffffff


	//   ....[37]....
        /*0320*/ 	.word	0xffffffff


	//   ....[38]....
        /*0324*/ 	.word	0xffffffff


	//   ....[39]....
        /*0328*/ 	.word	0xffffffff


	//   ....[40]....
        /*032c*/ 	.word	0xffffffff


	//   ....[41]....
        /*0330*/ 	.word	0xffffffff


	//   ....[42]....
        /*0334*/ 	.word	0xffffffff


	//   ....[43]....
        /*0338*/ 	.word	0xffffffff


	//   ....[44]....
        /*033c*/ 	.word	0xffffffff


	//   ....[45]....
        /*0340*/ 	.word	0xffffffff


	//   ....[46]....
        /*0344*/ 	.word	0xffffffff


	//   ....[47]....
        /*0348*/ 	.word	0xffffffff


	//   ....[48]....
        /*034c*/ 	.word	0xffffffff


	//   ....[49]....
        /*0350*/ 	.word	0xffffffff


	//   ....[50]....
        /*0354*/ 	.word	0xffffffff


	//   ....[51]....
        /*0358*/ 	.word	0xffffffff


	//   ....[52]....
        /*035c*/ 	.word	0xffffffff


	//   ....[53]....
        /*0360*/ 	.word	0xffffffff


	//   ....[54]....
        /*0364*/ 	.word	0xffffffff


	//   ....[55]....
        /*0368*/ 	.word	0xffffffff


	//   ....[56]....
        /*036c*/ 	.word	0xffffffff


	//   ....[57]....
        /*0370*/ 	.word	0xffffffff


	//   ....[58]....
        /*0374*/ 	.word	0xffffffff


	//   ....[59]....
        /*0378*/ 	.word	0xffffffff


	//   ....[60]....
        /*037c*/ 	.word	0xffffffff


	//   ....[61]....
        /*0380*/ 	.word	0xffffffff


	//   ....[62]....
        /*0384*/ 	.word	0x0500000f


	//   ....[63]....
        /*0388*/ 	.word	0x0500000f


	//   ....[64]....
        /*038c*/ 	.word	0x0500000f


	//   ....[65]....
        /*0390*/ 	.word	0x0500000f


	//   ....[66]....
        /*0394*/ 	.word	0x0500000f


	//   ....[67]....
        /*0398*/ 	.word	0x0500000f


	//   ....[68]....
        /*039c*/ 	.word	0x0500000f


	//   ....[69]....
        /*03a0*/ 	.word	0x0500000f


	//   ....[70]....
        /*03a4*/ 	.word	0x0500000f


	//   ....[71]....
        /*03a8*/ 	.word	0x0500000f


	//   ....[72]....
        /*03ac*/ 	.word	0x0500000f


	//   ....[73]....
        /*03b0*/ 	.word	0x0500000f


	//   ....[74]....
        /*03b4*/ 	.word	0x0500000f


	//   ....[75]....
        /*03b8*/ 	.word	0x0500000f


	//   ....[76]....
        /*03bc*/ 	.word	0x0500000f


	//   ....[77]....
        /*03c0*/ 	.word	0x0500000f


	//   ....[78]....
        /*03c4*/ 	.word	0x0500000f


	//   ....[79]....
        /*03c8*/ 	.word	0x0500000f


	//   ....[80]....
        /*03cc*/ 	.word	0x0500000f


	//----- nvinfo : EIATTR_COOP_GROUP_INSTR_OFFSETS
	.align		4
.L_793:
        /*03d0*/ 	.byte	0x04, 0x28
        /*03d2*/ 	.short	(.L_795 - .L_794)


	//   ....[0]....
.L_794:
        /*03d4*/ 	.word	0x00000060


	//   ....[1]....
        /*03d8*/ 	.word	0x00000170


	//   ....[2]....
        /*03dc*/ 	.word	0x000001c0


	//   ....[3]....
        /*03e0*/ 	.word	0x000003f0


	//   ....[4]....
        /*03e4*/ 	.word	0x00000550


	//   ....[5]....
        /*03e8*/ 	.word	0x00000670


	//   ....[6]....
        /*03ec*/ 	.word	0x000007d0


	//   ....[7]....
        /*03f0*/ 	.word	0x00001900


	//   ....[8]....
        /*03f4*/ 	.word	0x000038c0


	//   ....[9]....
        /*03f8*/ 	.word	0x000039c0


	//   ....[10]....
        /*03fc*/ 	.word	0x00003ee0


	//   ....[11]....
        /*0400*/ 	.word	0x00003f70


	//   ....[12]....
        /*0404*/ 	.word	0x00007220


	//   ....[13]....
        /*0408*/ 	.word	0x00007330


	//   ....[14]....
        /*040c*/ 	.word	0x00007920


	//   ....[15]....
        /*0410*/ 	.word	0x000079a0


	//   ....[16]....
        /*0414*/ 	.word	0x00009bf0


	//   ....[17]....
        /*0418*/ 	.word	0x00009c10


	//   ....[18]....
        /*041c*/ 	.word	0x00009f40


	//   ....[19]....
        /*0420*/ 	.word	0x00009fa0


	//   ....[20]....
        /*0424*/ 	.word	0x0000ce00


	//   ....[21]....
        /*0428*/ 	.word	0x0000cf20


	//   ....[22]....
        /*042c*/ 	.word	0x0000d510


	//   ....[23]....
        /*0430*/ 	.word	0x0000d590


	//   ....[24]....
        /*0434*/ 	.word	0x0000e5a0


	//   ....[25]....
        /*0438*/ 	.word	0x0000e5e0


	//   ....[26]....
        /*043c*/ 	.word	0x0000e6e0


	//   ....[27]....
        /*0440*/ 	.word	0x0000e700


	//   ....[28]....
        /*0444*/ 	.word	0x000116d0


	//   ....[29]....
        /*0448*/ 	.word	0x00011870


	//   ....[30]....
        /*044c*/ 	.word	0x000118a0


	//   ....[31]....
        /*0450*/ 	.word	0x000118d0


	//   ....[32]....
        /*0454*/ 	.word	0x00011910


	//   ....[33]....
        /*0458*/ 	.word	0x00011960


	//   ....[34]....
        /*045c*/ 	.word	0x000119c0


	//   ....[35]....
        /*0460*/ 	.word	0x00011bb0


	//   ....[36]....
        /*0464*/ 	.word	0x00011c10


	//   ....[37]....
        /*0468*/ 	.word	0x00011c50


	//   ....[38]....
        /*046c*/ 	.word	0x00011c90


	//   ....[39]....
        /*0470*/ 	.word	0x00011cc0


	//   ....[40]....
        /*0474*/ 	.word	0x00011cf0


	//   ....[41]....
        /*0478*/ 	.word	0x00011d90


	//   ....[42]....
        /*047c*/ 	.word	0x00011df0


	//   ....[43]....
        /*0480*/ 	.word	0x00011e80


	//   ....[44]....
        /*0484*/ 	.word	0x00015d80


	//   ....[45]....
        /*0488*/ 	.word	0x00015d90


	//   ....[46]....
        /*048c*/ 	.word	0x00015eb0


	//   ....[47]....
        /*0490*/ 	.word	0x00015f10


	//   ....[48]....
        /*0494*/ 	.word	0x00015f50


	//   ....[49]....
        /*0498*/ 	.word	0x00015f90


	//   ....[50]....
        /*049c*/ 	.word	0x00015fc0


	//   ....[51]....
        /*04a0*/ 	.word	0x00015ff0


	//   ....[52]....
        /*04a4*/ 	.word	0x00016190


	//   ....[53]....
        /*04a8*/ 	.word	0x000161f0


	//   ....[54]....
        /*04ac*/ 	.word	0x00016230


	//   ....[55]....
        /*04b0*/ 	.word	0x00016270


	//   ....[56]....
        /*04b4*/ 	.word	0x000162a0


	//   ....[57]....
        /*04b8*/ 	.word	0x000162d0


	//   ....[58]....
        /*04bc*/ 	.word	0x00016390


	//   ....[59]....
        /*04c0*/ 	.word	0x000163b0


	//   ....[60]....
        /*04c4*/ 	.word	0x00016420


	//   ....[61]....
        /*04c8*/ 	.word	0x00016ac0


	//   ....[62]....
        /*04cc*/ 	.word	0x00017170


	//   ....[63]....
        /*04d0*/ 	.word	0x00017590


	//   ....[64]....
        /*04d4*/ 	.word	0x00017620


	//   ....[65]....
        /*04d8*/ 	.word	0x000176c0


	//   ....[66]....
        /*04dc*/ 	.word	0x00017770


	//   ....[67]....
        /*04e0*/ 	.word	0x000177f0


	//   ....[68]....
        /*04e4*/ 	.word	0x00017870


	//   ....[69]....
        /*04e8*/ 	.word	0x000178f0


	//   ....[70]....
        /*04ec*/ 	.word	0x00017970


	//   ....[71]....
        /*04f0*/ 	.word	0x00017a00


	//   ....[72]....
        /*04f4*/ 	.word	0x00017ab0


	//   ....[73]....
        /*04f8*/ 	.word	0x00017b30


	//   ....[74]....
        /*04fc*/ 	.word	0x00017bb0


	//   ....[75]....
        /*0500*/ 	.word	0x00017c30


	//   ....[76]....
        /*0504*/ 	.word	0x00017cb0


	//   ....[77]....
        /*0508*/ 	.word	0x00017d20


	//   ....[78]....
        /*050c*/ 	.word	0x00017dc0


	//   ....[79]....
        /*0510*/ 	.word	0x00017e50


	//   ....[80]....
        /*0514*/ 	.word	0x00017f80


	//----- nvinfo : EIATTR_REG_RECONFIG
	.align		4
.L_795:
        /*0518*/ 	.byte	0x01, 0x54
	.zero		2


	//----- nvinfo : EIATTR_SYSCALL_OFFSETS
	.align		4
        /*051c*/ 	.byte	0x04, 0x46
        /*051e*/ 	.short	(.L_797 - .L_796)


	//   ....[0]....
.L_796:
        /*0520*/ 	.word	0x00001ae0


	//   ....[1]....
        /*0524*/ 	.word	0x00012e10


	//   ....[2]....
        /*0528*/ 	.word	0x00012f50


	//   ....[3]....
        /*052c*/ 	.word	0x00013050


	//----- nvinfo : EIATTR_MBARRIER_INSTR_OFFSETS
	.align		4
.L_797:
        /*0530*/ 	.byte	0x04, 0x39
        /*0532*/ 	.short	(.L_799 - .L_798)


	//   ....[0]....
.L_798:
        /*0534*/ 	.word	0x000002a0
        /*0538*/ 	.word	0x000000ff
        /*053c*/ 	.word	0x00030800
        /*0540*/ 	.short	0x0100
        /*0542*/ 	.byte	0x08
	.zero		1


	//   ....[1]....
        /*0544*/ 	.word	0x000002b0
        /*0548*/ 	.word	0x000000ff
        /*054c*/ 	.word	0x00030820
        /*0550*/ 	.short	0x0100
        /*0552*/ 	.byte	0x08
	.zero		1


	//   ....[2]....
        /*0554*/ 	.word	0x000003a0
        /*0558*/ 	.word	0x000000ff
        /*055c*/ 	.word	0x00030830
        /*0560*/ 	.short	0x0100
        /*0562*/ 	.byte	0x08
	.zero		1


	//   ....[3]....
        /*0564*/ 	.word	0x000003b0
        /*0568*/ 	.word	0x000000ff
        /*056c*/ 	.word	0x00030840
        /*0570*/ 	.short	0x0100
        /*0572*/ 	.byte	0x08
	.zero		1


	//   ....[4]....
        /*0574*/ 	.word	0x000003c0
        /*0578*/ 	.word	0x000000ff
        /*057c*/ 	.word	0x00030838
        /*0580*/ 	.short	0x0100
        /*0582*/ 	.byte	0x08
	.zero		1


	//   ....[5]....
        /*0584*/ 	.word	0x000003d0
        /*0588*/ 	.word	0x000000ff
        /*058c*/ 	.word	0x00030848
        /*0590*/ 	.short	0x0100
        /*0592*/ 	.byte	0x08
	.zero		1


	//   ....[6]....
        /*0594*/ 	.word	0x00000500
        /*0598*/ 	.word	0x000000ff
        /*059c*/ 	.word	0x00030850
        /*05a0*/ 	.short	0x0100
        /*05a2*/ 	.byte	0x08
	.zero		1


	//   ....[7]....
        /*05a4*/ 	.word	0x00000510
        /*05a8*/ 	.word	0x000000ff
        /*05ac*/ 	.word	0x00030860
        /*05b0*/ 	.short	0x0100
        /*05b2*/ 	.byte	0x08
	.zero		1


	//   ....[8]....
        /*05b4*/ 	.word	0x00000520
        /*05b8*/ 	.word	0x000000ff
        /*05bc*/ 	.word	0x00030858
        /*05c0*/ 	.short	0x0100
        /*05c2*/ 	.byte	0x08
	.zero		1


	//   ....[9]....
        /*05c4*/ 	.word	0x00000530
        /*05c8*/ 	.word	0x000000ff
        /*05cc*/ 	.word	0x00030868
        /*05d0*/ 	.short	0x0100
        /*05d2*/ 	.byte	0x08
	.zero		1


	//   ....[10]....
        /*05d4*/ 	.word	0x00000620
        /*05d8*/ 	.word	0x000000ff
        /*05dc*/ 	.word	0x00030870
        /*05e0*/ 	.short	0x0100
        /*05e2*/ 	.byte	0x06
	.zero		1


	//   ....[11]....
        /*05e4*/ 	.word	0x00000630
        /*05e8*/ 	.word	0x000000ff
        /*05ec*/ 	.word	0x00030880
        /*05f0*/ 	.short	0x0100
        /*05f2*/ 	.byte	0x06
	.zero		1


	//   ....[12]....
        /*05f4*/ 	.word	0x00000640
        /*05f8*/ 	.word	0x000000ff
        /*05fc*/ 	.word	0x00030878
        /*0600*/ 	.short	0x0100
        /*0602*/ 	.byte	0x06
	.zero		1


	//   ....[13]....
        /*0604*/ 	.word	0x00000650
        /*0608*/ 	.word	0x000000ff
        /*060c*/ 	.word	0x00030888
        /*0610*/ 	.short	0x0100
        /*0612*/ 	.byte	0x06
	.zero		1


	//   ....[14]....
        /*0614*/ 	.word	0x00000780
        /*0618*/ 	.word	0x000000ff
        /*061c*/ 	.word	0x00030890
        /*0620*/ 	.short	0x0100
        /*0622*/ 	.byte	0x08
	.zero		1


	//   ....[15]....
        /*0624*/ 	.word	0x00000790
        /*0628*/ 	.word	0x000000ff
        /*062c*/ 	.word	0x000308a0
        /*0630*/ 	.short	0x0100
        /*0632*/ 	.byte	0x08
	.zero		1


	//   ....[16]....
        /*0634*/ 	.word	0x000007a0
        /*0638*/ 	.word	0x000000ff
        /*063c*/ 	.word	0x00030898
        /*0640*/ 	.short	0x0100
        /*0642*/ 	.byte	0x08
	.zero		1


	//   ....[17]....
        /*0644*/ 	.word	0x000007b0
        /*0648*/ 	.word	0x000000ff
        /*064c*/ 	.word	0x000308a8
        /*0650*/ 	.short	0x0100
        /*0652*/ 	.byte	0x08
	.zero		1


	//   ....[18]....
        /*0654*/ 	.word	0x000008e0
        /*0658*/ 	.word	0x000000ff
        /*065c*/ 	.word	0x000308b0
        /*0660*/ 	.short	0x0100
        /*0662*/ 	.byte	0x08
	.zero		1


	//   ....[19]....
        /*0664*/ 	.word	0x000008f0
        /*0668*/ 	.word	0x000000ff
        /*066c*/ 	.word	0x000308c0
        /*0670*/ 	.short	0x0100
        /*0672*/ 	.byte	0x08
	.zero		1


	//   ....[20]....
        /*0674*/ 	.word	0x00000900
        /*0678*/ 	.word	0x000000ff
        /*067c*/ 	.word	0x000308b8
        /*0680*/ 	.short	0x0100
        /*0682*/ 	.byte	0x08
	.zero		1


	//   ....[21]....
        /*0684*/ 	.word	0x00000910
        /*0688*/ 	.word	0x000000ff
        /*068c*/ 	.word	0x000308c8
        /*0690*/ 	.short	0x0100
        /*0692*/ 	.byte	0x08
	.zero		1


	//   ....[22]....
        /*0694*/ 	.word	0x00001b80
        /*0698*/ 	.word	0x000000ff
        /*069c*/ 	.word	0x00030800
        /*06a0*/ 	.short	0x010a
        /*06a2*/ 	.byte	0x27
	.zero		1


	//   ....[23]....
        /*06a4*/ 	.word	0x00001c00
        /*06a8*/ 	.word	0x00000005
        /*06ac*/ 	.word	0x00030830
        /*06b0*/ 	.short	0x010a
        /*06b2*/ 	.byte	0x3f
	.zero		1


	//   ....[24]....
        /*06b4*/ 	.word	0x00001ca0
        /*06b8*/ 	.word	0x00000005
        /*06bc*/ 	.word	0x00030830
        /*06c0*/ 	.short	0x010a
        /*06c2*/ 	.byte	0x3f
	.zero		1


	//   ....[25]....
        /*06c4*/ 	.word	0x00002620
        /*06c8*/ 	.word	0x00000004
        /*06cc*/ 	.word	0x00000000
        /*06d0*/ 	.short	0x0101
        /*06d2*/ 	.byte	0x3f
	.zero		1


	//   ....[26]....
        /*06d4*/ 	.word	0x00004e80
        /*06d8*/ 	.word	0x000000ff
        /*06dc*/ 	.word	0x00030830
        /*06e0*/ 	.short	0x010a
        /*06e2*/ 	.byte	0x06
	.zero		1


	//   ....[27]....
        /*06e4*/ 	.word	0x00004ec0
        /*06e8*/ 	.word	0x000000ff
        /*06ec*/ 	.word	0x00030830
        /*06f0*/ 	.short	0x010a
        /*06f2*/ 	.byte	0x06
	.zero		1


	//   ....[28]....
        /*06f4*/ 	.word	0x00005980
        /*06f8*/ 	.word	0x000000ff
        /*06fc*/ 	.word	0x00030850
        /*0700*/ 	.short	0x010a
        /*0702*/ 	.byte	0x0e
	.zero		1


	//   ....[29]....
        /*0704*/ 	.word	0x000059c0
        /*0708*/ 	.word	0x000000ff
        /*070c*/ 	.word	0x00030850
        /*0710*/ 	.short	0x010a
        /*0712*/ 	.byte	0x0e
	.zero		1


	//   ....[30]....
        /*0714*/ 	.word	0x000062d0
        /*0718*/ 	.word	0x00000078
        /*071c*/ 	.word	0x00000000
        /*0720*/ 	.short	0x0101
        /*0722*/ 	.byte	0x3f
	.zero		1


	//   ....[31]....
        /*0724*/ 	.word	0x00007df0
        /*0728*/ 	.word	0x00000087
        /*072c*/ 	.word	0x00000000
        /*0730*/ 	.short	0x0101
        /*0732*/ 	.byte	0x3f
	.zero		1


	//   ....[32]....
        /*0734*/ 	.word	0x000085f0
        /*0738*/ 	.word	0x000000ff
        /*073c*/ 	.word	0x00030830
        /*0740*/ 	.short	0x010a
        /*0742*/ 	.byte	0x06
	.zero		1


	//   ....[33]....
        /*0744*/ 	.word	0x00008630
        /*0748*/ 	.word	0x000000ff
        /*074c*/ 	.word	0x00030830
        /*0750*/ 	.short	0x010a
        /*0752*/ 	.byte	0x06
	.zero		1


	//   ....[34]....
        /*0754*/ 	.word	0x000090f0
        /*0758*/ 	.word	0x000000ff
        /*075c*/ 	.word	0x00030850
        /*0760*/ 	.short	0x010a
        /*0762*/ 	.byte	0x07
	.zero		1


	//   ....[35]....
        /*0764*/ 	.word	0x00009130
        /*0768*/ 	.word	0x000000ff
        /*076c*/ 	.word	0x00030850
        /*0770*/ 	.short	0x010a
        /*0772*/ 	.byte	0x07
	.zero		1


	//   ....[36]....
        /*0774*/ 	.word	0x0000a420
        /*0778*/ 	.word	0x0000007b
        /*077c*/ 	.word	0x00000000
        /*0780*/ 	.short	0x0101
        /*0782*/ 	.byte	0x3f
	.zero		1


	//   ....[37]....
        /*0784*/ 	.word	0x0000a460
        /*0788*/ 	.word	0x0000007d
        /*078c*/ 	.word	0x00000000
        /*0790*/ 	.short	0x0101
        /*0792*/ 	.byte	0x3f
	.zero		1


	//   ....[38]....
        /*0794*/ 	.word	0x0000aa90
        /*0798*/ 	.word	0x000000ff
        /*079c*/ 	.word	0x00030830
        /*07a0*/ 	.short	0x010a
        /*07a2*/ 	.byte	0x06
	.zero		1


	//   ....[39]....
        /*07a4*/ 	.word	0x0000aad0
        /*07a8*/ 	.word	0x000000ff
        /*07ac*/ 	.word	0x00030830
        /*07b0*/ 	.short	0x010a
        /*07b2*/ 	.byte	0x06
	.zero		1


	//   ....[40]....
        /*07b4*/ 	.word	0x0000b590
        /*07b8*/ 	.word	0x000000ff
        /*07bc*/ 	.word	0x00030850
        /*07c0*/ 	.short	0x010a
        /*07c2*/ 	.byte	0x07
	.zero		1


	//   ....[41]....
        /*07c4*/ 	.word	0x0000b5d0
        /*07c8*/ 	.word	0x000000ff
        /*07cc*/ 	.word	0x00030850
        /*07d0*/ 	.short	0x010a
        /*07d2*/ 	.byte	0x07
	.zero		1


	//   ....[42]....
        /*07d4*/ 	.word	0x0000bf00
        /*07d8*/ 	.word	0x00000002
        /*07dc*/ 	.word	0x00000000
        /*07e0*/ 	.short	0x0101
        /*07e2*/ 	.byte	0x3f
	.zero		1


	//   ....[43]....
        /*07e4*/ 	.word	0x0000d850
        /*07e8*/ 	.word	0x00000081
        /*07ec*/ 	.word	0x00000000
        /*07f0*/ 	.short	0x0101
        /*07f2*/ 	.byte	0x3f
	.zero		1


	//   ....[44]....
        /*07f4*/ 	.word	0x0000e510
        /*07f8*/ 	.word	0x000000ff
        /*07fc*/ 	.word	0x00030850
        /*0800*/ 	.short	0x010a
        /*0802*/ 	.byte	0x05
	.zero		1


	//   ....[45]....
        /*0804*/ 	.word	0x0000e550
        /*0808*/ 	.word	0x000000ff
        /*080c*/ 	.word	0x00030850
        /*0810*/ 	.short	0x010a
        /*0812*/ 	.byte	0x05
	.zero		1


	//   ....[46]....
        /*0814*/ 	.word	0x0000ea10
        /*0818*/ 	.word	0x00000009
        /*081c*/ 	.word	0x00000000
        /*0820*/ 	.short	0x0101
        /*0822*/ 	.byte	0x3f
	.zero		1


	//   ....[47]....
        /*0824*/ 	.word	0x000103a0
        /*0828*/ 	.word	0x00000026
        /*082c*/ 	.word	0x00000000
        /*0830*/ 	.short	0x0101
        /*0832*/ 	.byte	0x3f
	.zero		1


	//   ....[48]....
        /*0834*/ 	.word	0x00013760
        /*0838*/ 	.word	0x00000009
        /*083c*/ 	.word	0x00030840
        /*0840*/ 	.short	0x010a
        /*0842*/ 	.byte	0x3f
	.zero		1


	//   ....[49]....
        /*0844*/ 	.word	0x00013d10
        /*0848*/ 	.word	0x0000000a
        /*084c*/ 	.word	0x00030820
        /*0850*/ 	.short	0x010a
        /*0852*/ 	.byte	0x3f
	.zero		1


	//   ....[50]....
        /*0854*/ 	.word	0x00014060
        /*0858*/ 	.word	0x00000002
        /*085c*/ 	.word	0x00030840
        /*0860*/ 	.short	0x010a
        /*0862*/ 	.byte	0x3f
	.zero		1


	//   ....[51]....
        /*0864*/ 	.word	0x00014360
        /*0868*/ 	.word	0x00000003
        /*086c*/ 	.word	0x00000060
        /*0870*/ 	.short	0x010a
        /*0872*/ 	.byte	0x3f
	.zero		1


	//   ....[52]....
        /*0874*/ 	.word	0x000149b0
        /*0878*/ 	.word	0x00000002
        /*087c*/ 	.word	0x00030840
        /*0880*/ 	.short	0x010a
        /*0882*/ 	.byte	0x3f
	.zero		1


	//   ....[53]....
        /*0884*/ 	.word	0x00014cb0
        /*0888*/ 	.word	0x00000003
        /*088c*/ 	.word	0x00000060
        /*0890*/ 	.short	0x010a
        /*0892*/ 	.byte	0x3f
	.zero		1


	//   ....[54]....
        /*0894*/ 	.word	0x000151f0
        /*0898*/ 	.word	0x00000002
        /*089c*/ 	.word	0x00030840
        /*08a0*/ 	.short	0x010a
        /*08a2*/ 	.byte	0x3f
	.zero		1


	//   ....[55]....
        /*08a4*/ 	.word	0x00015500
        /*08a8*/ 	.word	0x00000002
        /*08ac*/ 	.word	0x00000060
        /*08b0*/ 	.short	0x010a
        /*08b2*/ 	.byte	0x3f
	.zero		1


	//   ....[56]....
        /*08b4*/ 	.word	0x000159d0
        /*08b8*/ 	.word	0x00000003
        /*08bc*/ 	.word	0x00030860
        /*08c0*/ 	.short	0x010a
        /*08c2*/ 	.byte	0x3f
	.zero		1


	//   ....[57]....
        /*08c4*/ 	.word	0x00016a40
        /*08c8*/ 	.word	0x00000000
        /*08cc*/ 	.word	0x00030820
        /*08d0*/ 	.short	0x010a
        /*08d2*/ 	.byte	0x3f
	.zero		1


	//   ....[58]....
        /*08d4*/ 	.word	0x00016c20
        /*08d8*/ 	.word	0x00000006
        /*08dc*/ 	.word	0x00000000
        /*08e0*/ 	.short	0x010a
        /*08e2*/ 	.byte	0x3f
	.zero		1


	//   ....[59]....
        /*08e4*/ 	.word	0x00016c90
        /*08e8*/ 	.word	0x00000007
        /*08ec*/ 	.word	0x00000000
        /*08f0*/ 	.short	0x010a
        /*08f2*/ 	.byte	0x3f
	.zero		1


	//   ....[60]....
        /*08f4*/ 	.word	0x00016d00
        /*08f8*/ 	.word	0x00000004
        /*08fc*/ 	.word	0x00000000
        /*0900*/ 	.short	0x010a
        /*0902*/ 	.byte	0x3f
	.zero		1


	//   ....[61]....
        /*0904*/ 	.word	0x00016d30
        /*0908*/ 	.word	0x00000003
        /*090c*/ 	.word	0x00000000
        /*0910*/ 	.short	0x010a
        /*0912*/ 	.byte	0x3f
	.zero		1


	//   ....[62]....
        /*0914*/ 	.word	0x00016da0
        /*0918*/ 	.word	0x00000003
        /*091c*/ 	.word	0x00030800
        /*0920*/ 	.short	0x010a
        /*0922*/ 	.byte	0x3f
	.zero		1


	//   ....[63]....
        /*0924*/ 	.word	0x00016df0
        /*0928*/ 	.word	0x00000005
        /*092c*/ 	.word	0x00030830
        /*0930*/ 	.short	0x010a
        /*0932*/ 	.byte	0x3f
	.zero		1


	//   ....[64]....
        /*0934*/ 	.word	0x00016e50
        /*0938*/ 	.word	0x00000079
        /*093c*/ 	.word	0x00030830
        /*0940*/ 	.short	0x010a
        /*0942*/ 	.byte	0x3f
	.zero		1


	//   ....[65]....
        /*0944*/ 	.word	0x00016eb0
        /*0948*/ 	.word	0x000000c3
        /*094c*/ 	.word	0x00030850
        /*0950*/ 	.short	0x010a
        /*0952*/ 	.byte	0x3f
	.zero		1


	//   ....[66]....
        /*0954*/ 	.word	0x00016f10
        /*0958*/ 	.word	0x00000004
        /*095c*/ 	.word	0x00030830
        /*0960*/ 	.short	0x010a
        /*0962*/ 	.byte	0x3f
	.zero		1


	//   ....[67]....
        /*0964*/ 	.word	0x00016f70
        /*0968*/ 	.word	0x00000003
        /*096c*/ 	.word	0x00030850
        /*0970*/ 	.short	0x010a
        /*0972*/ 	.byte	0x3f
	.zero		1


	//   ....[68]....
        /*0974*/ 	.word	0x00016fd0
        /*0978*/ 	.word	0x00000004
        /*097c*/ 	.word	0x00030830
        /*0980*/ 	.short	0x010a
        /*0982*/ 	.byte	0x3f
	.zero		1


	//   ....[69]....
        /*0984*/ 	.word	0x00017030
        /*0988*/ 	.word	0x00000003
        /*098c*/ 	.word	0x00030850
        /*0990*/ 	.short	0x010a
        /*0992*/ 	.byte	0x3f
	.zero		1


	//   ....[70]....
        /*0994*/ 	.word	0x00017090
        /*0998*/ 	.word	0x00000005
        /*099c*/ 	.word	0x00030850
        /*09a0*/ 	.short	0x010a
        /*09a2*/ 	.byte	0x3f
	.zero		1


	//   ....[71]....
        /*09a4*/ 	.word	0x00017230
        /*09a8*/ 	.word	0x00000009
        /*09ac*/ 	.word	0x00030840
        /*09b0*/ 	.short	0x010a
        /*09b2*/ 	.byte	0x3f
	.zero		1


	//   ....[72]....
        /*09b4*/ 	.word	0x000172b0
        /*09b8*/ 	.word	0x00000008
        /*09bc*/ 	.word	0x00030820
        /*09c0*/ 	.short	0x010a
        /*09c2*/ 	.byte	0x3f
	.zero		1


	//   ....[73]....
        /*09c4*/ 	.word	0x00017300
        /*09c8*/ 	.word	0x00000002
        /*09cc*/ 	.word	0x00030840
        /*09d0*/ 	.short	0x010a
        /*09d2*/ 	.byte	0x3f
	.zero		1


	//   ....[74]....
        /*09d4*/ 	.word	0x00017350
        /*09d8*/ 	.word	0x00000003
        /*09dc*/ 	.word	0x00000060
        /*09e0*/ 	.short	0x010a
        /*09e2*/ 	.byte	0x3f
	.zero		1


	//   ....[75]....
        /*09e4*/ 	.word	0x000173a0
        /*09e8*/ 	.word	0x00000002
        /*09ec*/ 	.word	0x00030840
        /*09f0*/ 	.short	0x010a
        /*09f2*/ 	.byte	0x3f
	.zero		1


	//   ....[76]....
        /*09f4*/ 	.word	0x000173f0
        /*09f8*/ 	.word	0x00000003
        /*09fc*/ 	.word	0x00000060
        /*0a00*/ 	.short	0x010a
        /*0a02*/ 	.byte	0x3f
	.zero		1


	//   ....[77]....
        /*0a04*/ 	.word	0x00017440
        /*0a08*/ 	.word	0x00000002
        /*0a0c*/ 	.word	0x00030840
        /*0a10*/ 	.short	0x010a
        /*0a12*/ 	.byte	0x3f
	.zero		1


	//   ....[78]....
        /*0a14*/ 	.word	0x00017490
        /*0a18*/ 	.word	0x00000002
        /*0a1c*/ 	.word	0x00000060
        /*0a20*/ 	.short	0x010a
        /*0a22*/ 	.byte	0x3f
	.zero		1


	//   ....[79]....
        /*0a24*/ 	.word	0x000174e0
        /*0a28*/ 	.word	0x00000003
        /*0a2c*/ 	.word	0x00030860
        /*0a30*/ 	.short	0x010a
        /*0a32*/ 	.byte	0x3f
	.zero		1


	//   ....[80]....
        /*0a34*/ 	.word	0x00017ea0
        /*0a38*/ 	.word	0x00000000
        /*0a3c*/ 	.word	0x00030820
        /*0a40*/ 	.short	0x010a
        /*0a42*/ 	.byte	0x3f
	.zero		1


	//   ....[81]....
        /*0a44*/ 	.word	0x00018040
        /*0a48*/ 	.word	0x00000006
        /*0a4c*/ 	.word	0x00000000
        /*0a50*/ 	.short	0x010a
        /*0a52*/ 	.byte	0x3f
	.zero		1


	//   ....[82]....
        /*0a54*/ 	.word	0x00018090
        /*0a58*/ 	.word	0x00000007
        /*0a5c*/ 	.word	0x00000000
        /*0a60*/ 	.short	0x010a
        /*0a62*/ 	.byte	0x3f
	.zero		1


	//   ....[83]....
        /*0a64*/ 	.word	0x000180e0
        /*0a68*/ 	.word	0x00000004
        /*0a6c*/ 	.word	0x00000000
        /*0a70*/ 	.short	0x010a
        /*0a72*/ 	.byte	0x3f
	.zero		1


	//----- nvinfo : EIATTR_NUM_MBARRIERS
	.align		4
.L_799:
        /*0a74*/ 	.byte	0x03, 0x38
        /*0a76*/ 	.short	0x0016


	//----- nvinfo : EIATTR_EXIT_INSTR_OFFSETS
	.align		4
        /*0a78*/ 	.byte	0x04, 0x1c
        /*0a7a*/ 	.short	(.L_801 - .L_800)


	//   ....[0]....
.L_800:
        /*0a7c*/ 	.word	0x00000a80


	//   ....[1]....
        /*0a80*/ 	.word	0x00011690


	//   ....[2]....
        /*0a84*/ 	.word	0x000116f0


	//   ....[3]....
        /*0a88*/ 	.word	0x00016d80


	//----- nvinfo : EIATTR_MAX_THREADS
	.align		4
.L_801:
        /*0a8c*/ 	.byte	0x04, 0x05
        /*0a8e*/ 	.short	(.L_803 - .L_802)
.L_802:
        /*0a90*/ 	.word	0x00000180
        /*0a94*/ 	.word	0x00000001
        /*0a98*/ 	.word	0x00000001


	//----- nvinfo : EIATTR_CRS_STACK_SIZE
	.align		4
.L_803:
        /*0a9c*/ 	.byte	0x04, 0x1e
        /*0a9e*/ 	.short	(.L_805 - .L_804)
.L_804:
        /*0aa0*/ 	.word	0x00000000


	//----- nvinfo : EIATTR_CBANK_PARAM_SIZE
	.align		4
.L_805:
        /*0aa4*/ 	.byte	0x03, 0x19
        /*0aa6*/ 	.short	0x0a70


	//----- nvinfo : EIATTR_PARAM_CBANK
	.align		4
        /*0aa8*/ 	.byte	0x04, 0x0a
        /*0aaa*/ 	.short	(.L_807 - .L_806)
	.align		4
.L_806:
        /*0aac*/ 	.word	index@(.nv.constant0._ZN7cutlass13device_kernelIN5flash11enable_sm90INS1_16FlashAttnFwdSm90INS1_25CollectiveMainloopFwdSm90ILi2EN4cute5tupleIJNS5_1CILi1EEES8_S8_EEENS6_IJNS7_ILi128EEENS7_ILi96EEENS7_ILi192EEEEEELi192ENS_6half_tEfNS_4arch4Sm90ELb0ELb1ELb1ELb1ELb0ELb0ELb0ELb1ELb1ELb0ELb0ELb0EEENS1_21CollectiveEpilogueFwdINS6_IJSA_SC_SB_EEES9_SE_SG_Li256ELb1ELb0ELb0ELb0EEENS1_36VarlenDynamicPersistentTileSchedulerILi128ELi96ELi256ELi32ELb0ELb0ELb1ELb1ELb0ELb1EEEEEEEEEvNT_6ParamsE)
        /*0ab0*/ 	.short	0x0210
        /*0ab2*/ 	.short	0x0a70


	//----- nvinfo : EIATTR_SW_WAR
	.align		4
.L_807:
        /*0ab4*/ 	.byte	0x04, 0x36
        /*0ab6*/ 	.short	(.L_809 - .L_808)
.L_808:
        /*0ab8*/ 	.word	0x00000008
.L_809:


//--------------------- .nv.info._ZN7cutlass13device_kernelIN5flash11enable_sm90INS1_16FlashAttnFwdSm90INS1_25CollectiveMainloopFwdSm90ILi2EN4cute5tupleIJNS5_1CILi1EEES8_S8_EEENS6_IJNS7_ILi128EEENS7_ILi96EEENS7_ILi192EEEEEELi192ENS_6half_tEfNS_4arch4Sm90ELb0ELb1ELb1ELb1ELb0ELb1ELb0ELb1ELb1ELb0ELb0ELb0EEENS1_21CollectiveEpilogueFwdINS6_IJSA_SC_SB_EEES9_SE_SG_Li256ELb1ELb0ELb0ELb0EEENS1_36VarlenDynamicPersistentTileSchedulerILi128ELi96ELi256ELi32ELb0ELb0ELb1ELb1ELb0ELb1EEEEEEEEEvNT_6ParamsE --------------------------
	.section	.nv.info._ZN7cutlass13device_kernelIN5flash11enable_sm90INS1_16FlashAttnFwdSm90INS1_25CollectiveMainloopFwdSm90ILi2EN4cute5tupleIJNS5_1CILi1EEES8_S8_EEENS6_IJNS7_ILi128EEENS7_ILi96EEENS7_ILi192EEEEEELi192ENS_6half_tEfNS_4arch4Sm90ELb0ELb1ELb1ELb1ELb0ELb1ELb0ELb1ELb1ELb0ELb0ELb0EEENS1_21CollectiveEpilogueFwdINS6_IJSA_SC_SB_EEES9_SE_SG_Li256ELb1ELb0ELb0ELb0EEENS1_36VarlenDynamicPersistentTileSchedulerILi128ELi96ELi256ELi32ELb0ELb0ELb1ELb1ELb0ELb1EEEEEEEEEvNT_6ParamsE,"",@"SHT_CUDA_INFO"
	.sectionflags	@""
	.align	4


	//----- nvinfo : EIATTR_CUDA_API_VERSION
	.align		4
        /*0000*/ 	.byte	0x04, 0x37
        /*0002*/ 	.short	(.L_811 - .L_810)
.L_810:
        /*0004*/ 	.word	0x00000082


	//----- nvinfo : EIATTR_KPARAM_INFO
	.align		4
.L_811:
        /*0008*/ 	.byte	0x04, 0x17
        /*000a*/ 	.short	(.L_813 - .L_812)
.L_812:
        /*000c*/ 	.word	0x00000000
        /*0010*/ 	.short	0x0000
        /*0012*/ 	.short	0x0070
        /*0014*/ 	.byte	0x00, 0xf0, 0x01, 0x28


	//----- nvinfo : EIATTR_SPARSE_MMA_MASK
	.align		4
.L_813:
        /*0018*/ 	.byte	0x03, 0x50
        /*001a*/ 	.short	0x0000


	//----- nvinfo : EIATTR_MAXREG_COUNT
	.align		4
        /*001c*/ 	.byte	0x03, 0x1b
        /*001e*/ 	.short	0x00a8


	//----- nvinfo : EIATTR_NUM_BARRIERS
	.align		4
        /*0020*/ 	.byte	0x02, 0x4c
        /*0022*/ 	.byte	0x10
	.zero		1


	//----- nvinfo : EIATTR_EXTERNS
	.align		4
        /*0024*/ 	.byte	0x04, 0x0f
        /*0026*/ 	.short	(.L_815 - .L_814)


	//   ....[0]....
	.align		4
.L_814:
        /*0028*/ 	.word	index@(__assertfail)


	//----- nvinfo : EIATTR_ANNOTATIONS
	.align		4
.L_815:
        /*002c*/ 	.byte	0x04, 0x55
        /*002e*/ 	.short	(.L_817 - .L_816)


	//   ....[0]....
.L_816:
        /* <DEDUP_REMOVED lines=62> */


	//----- nvinfo : EIATTR_MERCURY_ISA_VERSION
	.align		4
.L_817:
        /*0400*/ 	.byte	0x03, 0x5f
        /*0402*/ 	.short	0x0101


	//----- nvinfo : EIATTR_UNUSED_LOAD_BYTE_OFFSET
	.align		4
        /*0404*/ 	.byte	0x04, 0x44
        /*0406*/ 	.short	(.L_819 - .L_818)


	//   ....[0]....
.L_818:
        /*0408*/ 	.word	0x00000ab0
        /*040c*/ 	.word	0x0000fff0


	//   ....[1]....
        /*0410*/ 	.word	0x00020440
        /*0414*/ 	.word	0x0000fff0


	//----- nvinfo : EIATTR_INT_WARP_WIDE_INSTR_OFFSETS
	.align		4
.L_819:
        /*0418*/ 	.byte	0x04, 0x31
        /*041a*/ 	.short	(.L_821 - .L_820)


	//   ....[0]....
.L_820:
        /*041c*/ 	.word	0x000001c0


	//   ....[1]....
        /*0420*/ 	.word	0x00000200


	//   ....[2]....
        /*0424*/ 	.word	0x00000270


	//   ....[3]....
        /*0428*/ 	.word	0x000251b0


	//   ....[4]....
        /*042c*/ 	.word	0x00025250


	//   ....[5]....
        /*0430*/ 	.word	0x00025720


	//   ....[6]....
        /*0434*/ 	.word	0x00025750


	//   ....[7]....
        /*0438*/ 	.word	0x00025940


	//   ....[8]....
        /*043c*/ 	.word	0x00025a40


	//   ....[9]....
        /*0440*/ 	.word	0x00027da0


	//   ....[10]....
        /*0444*/ 	.word	0x00027e40


	//----- nvinfo : EIATTR_COOP_GROUP_MASK_REGIDS
	.align		4
.L_821:
        /*0448*/ 	.byte	0x04, 0x29
        /*044a*/ 	.short	(.L_823 - .L_822)


	//   ....[0]....
.L_822:
        /*044c*/ 	.word	0xffffffff


	//   ....[1]....
        /*0450*/ 	.word	0xffffffff


	//   ....[2]....
        /*0454*/ 	.word	0xffffffff


	//   ....[3]....
        /*0458*/ 	.word	0xffffffff


	//   ....[4]....
        /*045c*/ 	.word	0xffffffff


	//   ....[5]....
        /*0460*/ 	.word	0xffffffff


	//   ....[6]....
        /*0464*/ 	.word	0xffffffff


	//   ....[7]....
        /*0468*/ 	.word	0xffffffff


	//   ....[8]....
        /*046c*/ 	.word	0xffffffff


	//   ....[9]....
        /*0470*/ 	.word	0xffffffff


	//   ....[10]....
        /*0474*/ 	.word	0xffffffff


	//   ....[11]....
        /*0478*/ 	.word	0xffffffff


	//   ....[12]....
        /*047c*/ 	.word	0xffffffff


	//   ....[13]....
        /*0480*/ 	.word	0xffffffff


	//   ....[14]....
        /*0484*/ 	.word	0xffffffff


	//   ....[15]....
        /*0488*/ 	.word	0xffffffff


	//   ....[16]....
        /*048c*/ 	.word	0xffffffff


	//   ....[17]....
        /*0490*/ 	.word	0xffffffff


	//   ....[18]....
        /*0494*/ 	.word	0xffffffff


	//   ....[19]....
        /*0498*/ 	.word	0xffffffff


	//   ....[20]....
        /*049c*/ 	.word	0xffffffff


	//   ....[21]....
        /*04a0*/ 	.word	0xffffffff


	//   ....[22]....
        /*04a4*/ 	.word	0xffffffff


	//   ....[23]....
        /*04a8*/ 	.word	0xffffffff


	//   ....[24]....
        /*04ac*/ 	.word	0xffffffff


	//   ....[25]....
        /*04b0*/ 	.word	0xffffffff


	//   ....[26]....
        /*04b4*/ 	.word	0xffffffff


	//   ....[27]....
        /*04b8*/ 	.word	0xffffffff


	//   ....[28]....
        /*04bc*/ 	.word	0xffffffff


	//   ....[29]....
        /*04c0*/ 	.word	0xffffffff


	//   ....[30]....
        /*04c4*/ 	.word	0xffffffff


	//   ....[31]....
        /*04c8*/ 	.word	0xffffffff


	//   ....[32]....
        /*04cc*/ 	.word	0xffffffff


	//   ....[33]....
        /*04d0*/ 	.word	0xffffffff


	//   ....[34]....
        /*04d4*/ 	.word	0xffffffff


	//   ....[35]....
        /*04d8*/ 	.word	0xffffffff


	//   ....[36]....
        /*04dc*/ 	.word	0xffffffff


	//   ....[37]....
        /*04e0*/ 	.word	0xffffffff


	//   ....[38]....
        /*04e4*/ 	.word	0xffffffff


	//   ....[39]....
        /*04e8*/ 	.word	0xffffffff


	//   ....[40]....
        /*04ec*/ 	.word	0xffffffff


	//   ....[41]....
        /*04f0*/ 	.word	0xffffffff


	//   ....[42]....
        /*04f4*/ 	.word	0xffffffff


	//   ....[43]....
        /*04f8*/ 	.word	0xffffffff


	//   ....[44]....
        /*04fc*/ 	.word	0xffffffff


	//   ....[45]....
        /*0500*/ 	.word	0xffffffff


	//   ....[46]....
        /*0504*/ 	.word	0xffffffff


	//   ....[47]....
        /*0508*/ 	.word	0xffffffff


	//   ....[48]....
        /*050c*/ 	.word	0xffffffff


	//   ....[49]....
        /*0510*/ 	.word	0xffffffff


	//   ....[50]....
        /*0514*/ 	.word	0xffffffff


	//   ....[51]....
        /*0518*/ 	.word	0xffffffff


	//   ....[52]....
        /*051c*/ 	.word	0xffffffff


	//   ....[53]....
        /*0520*/ 	.word	0xffffffff


	//   ....[54]....
        /*0524*/ 	.word	0xffffffff


	//   ....[55]....
        /*0528*/ 	.word	0xffffffff


	//   ....[56]....
        /*052c*/ 	.word	0xffffffff


	//   ....[57]....
        /*0530*/ 	.word	0xffffffff


	//   ....[58]....
        /*0534*/ 	.word	0xffffffff


	//   ....[59]....
        /*0538*/ 	.word	0xffffffff


	//   ....[60]....
        /*053c*/ 	.word	0xffffffff


	//   ....[61]....
        /*0540*/ 	.word	0xffffffff


	//   ....[62]....
        /*0544*/ 	.word	0x0500000f


	//   ....[63]....
        /*0548*/ 	.word	0x0500000f


	//   ....[64]....
        /*054c*/ 	.word	0x0500000f


	//   ....[65]....
        /*0550*/ 	.word	0x0500000f


	//   ....[66]....
        /*0554*/ 	.word	0x0500000f


	//   ....[67]....
        /*0558*/ 	.word	0x0500000f


	//   ....[68]....
        /*055c*/ 	.word	0x0500000f


	//   ....[69]....
        /*0560*/ 	.word	0x0500000f


	//   ....[70]....
        /*0564*/ 	.word	0x0500000f


	//   ....[71]....
        /*0568*/ 	.word	0x0500000f


	//   ....[72]....
        /*056c*/ 	.word	0x0500000f


	//   ....[73]....
        /*0570*/ 	.word	0x0500000f


	//   ....[74]....
        /*0574*/ 	.word	0x0500000f


	//   ....[75]....
        /*0578*/ 	.word	0x0500000f


	//   ....[76]....
        /*057c*/ 	.word	0x0500000f


	//   ....[77]....
        /*0580*/ 	.word	0x0500000f


	//   ....[78]....
        /*0584*/ 	.word	0x0500000f


	//   ....[79]....
        /*0588*/ 	.word	0x0500000f


	//   ....[80]....
        /*058c*/ 	.word	0x0500000f


	//   ....[81]....
        /*0590*/ 	.word	0x0500000f


	//   ....[82]....
        /*0594*/ 	.word	0x0500000f


	//   ....[83]....
        /*0598*/ 	.word	0x0500000f


	//   ....[84]....
        /*059c*/ 	.word	0x0500000f


	//   ....[85]....
        /*05a0*/ 	.word	0x0500000f


	//   ....[86]....
        /*05a4*/ 	.word	0x0500000f


	//   ....[87]....
        /*05a8*/ 	.word	0x0500000f


	//   ....[88]....
        /*05ac*/ 	.word	0x0500000f


	//   ....[89]....
        /*05b0*/ 	.word	0x0500000f


	//   ....[90]....
        /*05b4*/ 	.word	0x0500000f


	//   ....[91]....
        /*05b8*/ 	.word	0x0500000f


	//   ....[92]....
        /*05bc*/ 	.word	0x0500000f


	//   ....[93]....
        /*05c0*/ 	.word	0x0500000f


	//   ....[94]....
        /*05c4*/ 	.word	0x0500000f


	//   ....[95]....
        /*05c8*/ 	.word	0x0500000f


	//   ....[96]....
        /*05cc*/ 	.word	0x0500000f


	//   ....[97]....
        /*05d0*/ 	.word	0x0500000f


	//----- nvinfo : EIATTR_COOP_GROUP_INSTR_OFFSETS
	.align		4
.L_823:
        /*05d4*/ 	.byte	0x04, 0x28
        /*05d6*/ 	.short	(.L_825 - .L_824)


	//   ....[0]....
.L_824:
        /*05d8*/ 	.word	0x00000060


	//   ....[1]....
        /*05dc*/ 	.word	0x000001d0


	//   ....[2]....
        /*05e0*/ 	.word	0x00000220


	//   ....[3]....
        /*05e4*/ 	.word	0x00000450


	//   ....[4]....
        /*05e8*/ 	.word	0x000005b0


	//   ....[5]....
        /*05ec*/ 	.word	0x000006d0


	//   ....[6]....
        /*05f0*/ 	.word	0x00000830


	//   ....[7]....
        /*05f4*/ 	.word	0x0000ada0


	//   ....[8]....
        /*05f8*/ 	.word	0x00013d50


	//   ....[9]....
        /*05fc*/ 	.word	0x00013e10


	//   ....[10]....
        /*0600*/ 	.word	0x000143c0


	//   ....[11]....
        /*0604*/ 	.word	0x00014480


	//   ....[12]....
        /*0608*/ 	.word	0x00017dc0


	//   ....[13]....
        /*060c*/ 	.word	0x00017ea0


	//   ....[14]....
        /*0610*/ 	.word	0x000182b0


	//   ....[15]....
        /*0614*/ 	.word	0x00018320


	//   ....[16]....
        /*0618*/ 	.word	0x0001a7a0


	//   ....[17]....
        /*061c*/ 	.word	0x0001a860


	//   ....[18]....
        /*0620*/ 	.word	0x0001ad20


	//   ....[19]....
        /*0624*/ 	.word	0x0001ad60


	//   ....[20]....
        /*0628*/ 	.word	0x0001e300


	//   ....[21]....
        /*062c*/ 	.word	0x0001e3c0


	//   ....[22]....
        /*0630*/ 	.word	0x0001e820


	//   ....[23]....
        /*0634*/ 	.word	0x0001e880


	//   ....[24]....
        /*0638*/ 	.word	0x0001f970


	//   ....[25]....
        /*063c*/ 	.word	0x0001fbc0


	//   ....[26]....
        /*0640*/ 	.word	0x0001fca0


	//   ....[27]....
        /*0644*/ 	.word	0x0001fcd0


	//   ....[28]....
        /*0648*/ 	.word	0x000228c0


	//   ....[29]....
        /*064c*/ 	.word	0x00022a40


	//   ....[30]....
        /*0650*/ 	.word	0x00022a70


	//   ....[31]....
        /*0654*/ 	.word	0x00022ab0


	//   ....[32]....
        /*0658*/ 	.word	0x00022b20


	//   ....[33]....
        /*065c*/ 	.word	0x00022b80


	//   ....[34]....
        /*0660*/ 	.word	0x00022bc0


	//   ....[35]....
        /*0664*/ 	.word	0x00022d80


	//   ....[36]....
        /*0668*/ 	.word	0x00022de0


	//   ....[37]....
        /*066c*/ 	.word	0x00022e20


	//   ....[38]....
        /*0670*/ 	.word	0x00022e60


	//   ....[39]....
        /*0674*/ 	.word	0x00022e90


	//   ....[40]....
        /*0678*/ 	.word	0x00022ec0


	//   ....[41]....
        /*067c*/ 	.word	0x00022f60


	//   ....[42]....
        /*0680*/ 	.word	0x00022fa0


	//   ....[43]....
        /*0684*/ 	.word	0x00023060


	//   ....[44]....
        /*0688*/ 	.word	0x00028270


	//   ....[45]....
        /*068c*/ 	.word	0x00028280


	//   ....[46]....
        /*0690*/ 	.word	0x000283b0


	//   ....[47]....
        /*0694*/ 	.word	0x00028410


	//   ....[48]....
        /*0698*/ 	.word	0x00028450


	//   ....[49]....
        /*069c*/ 	.word	0x00028490


	//   ....[50]....
        /*06a0*/ 	.word	0x000284c0


	//   ....[51]....
        /*06a4*/ 	.word	0x000284f0


	//   ....[52]....
        /*06a8*/ 	.word	0x000286c0


	//   ....[53]....
        /*06ac*/ 	.word	0x00028720


	//   ....[54]....
        /*06b0*/ 	.word	0x00028760


	//   ....[55]....
        /*06b4*/ 	.word	0x000287a0


	//   ....[56]....
        /*06b8*/ 	.word	0x000287d0


	//   ....[57]....
        /*06bc*/ 	.word	0x00028800


	//   ....[58]....
        /*06c0*/ 	.word	0x000288c0


	//   ....[59]....
        /*06c4*/ 	.word	0x000288e0


	//   ....[60]....
        /*06c8*/ 	.word	0x00028950


	//   ....[61]....
        /*06cc*/ 	.word	0x000290a0


	//   ....[62]....
        /*06d0*/ 	.word	0x000294b0


	//   ....[63]....
        /*06d4*/ 	.word	0x00029550


	//   ....[64]....
        /*06d8*/ 	.word	0x000295f0


	//   ....[65]....
        /*06dc*/ 	.word	0x00029690


	//   ....[66]....
        /*06e0*/ 	.word	0x00029730


	//   ....[67]....
        /*06e4*/ 	.word	0x000297d0


	//   ....[68]....
        /*06e8*/ 	.word	0x00029870


	//   ....[69]....
        /*06ec*/ 	.word	0x00029910


	//   ....[70]....
        /*06f0*/ 	.word	0x00029a00


	//   ....[71]....
        /*06f4*/ 	.word	0x00029aa0


	//   ....[72]....
        /*06f8*/ 	.word	0x00029b40


	//   ....[73]....
        /*06fc*/ 	.word	0x00029be0


	//   ....[74]....
        /*0700*/ 	.word	0x00029c80


	//   ....[75]....
        /*0704*/ 	.word	0x00029d20


	//   ....[76]....
        /*0708*/ 	.word	0x00029dc0


	//   ....[77]....
        /*070c*/ 	.word	0x00029e60


	//   ....[78]....
        /*0710*/ 	.word	0x0002a200


	//   ....[79]....
        /*0714*/ 	.word	0x0002a4e0


	//   ....[80]....
        /*0718*/ 	.word	0x0002a910


	//   ....[81]....
        /*071c*/ 	.word	0x0002a9a0


	//   ....[82]....
        /*0720*/ 	.word	0x0002aa40


	//   ....[83]....
        /*0724*/ 	.word	0x0002aaf0


	//   ....[84]....
        /*0728*/ 	.word	0x0002ab70


	//   ....[85]....
        /*072c*/ 	.word	0x0002abf0


	//   ....[86]....
        /*0730*/ 	.word	0x0002ac70


	//   ....[87]....
        /*0734*/ 	.word	0x0002acf0


	//   ....[88]....
        /*0738*/ 	.word	0x0002ad80


	//   ....[89]....
        /*073c*/ 	.word	0x0002ae30


	//   ....[90]....
        /*0740*/ 	.word	0x0002aeb0


	//   ....[91]....
        /*0744*/ 	.word	0x0002af30


	//   ....[92]....
        /*0748*/ 	.word	0x0002afb0


	//   ....[93]....
        /*074c*/ 	.word	0x0002b030


	//   ....[94]....
        /*0750*/ 	.word	0x0002b0a0


	//   ....[95]....
        /*0754*/ 	.word	0x0002b140


	//   ....[96]....
        /*0758*/ 	.word	0x0002b1d0


	//   ....[97]....
        /*075c*/ 	.word	0x0002b300


	//----- nvinfo : EIATTR_REG_RECONFIG
	.align		4
.L_825:
        /*0760*/ 	.byte	0x01, 0x54
	.zero		2


	//----- nvinfo : EIATTR_SYSCALL_OFFSETS
	.align		4
        /*0764*/ 	.byte	0x04, 0x46
        /*0766*/ 	.short	(.L_827 - .L_826)


	//   ....[0]....
.L_826:
        /*0768*/ 	.word	0x00001c50


	//   ....[1]....
        /*076c*/ 	.word	0x00001da0


	//   ....[2]....
        /*0770*/ 	.word	0x0000af40


	//   ....[3]....
        /*0774*/ 	.word	0x0000b3e0


	//   ....[4]....
        /*0778*/ 	.word	0x000253f0


	//   ....[5]....
        /*077c*/ 	.word	0x00025530


	//   ....[6]....
        /*0780*/ 	.word	0x00025630


	//----- nvinfo : EIATTR_MBARRIER_INSTR_OFFSETS
	.align		4
.L_827:
        /*0784*/ 	.byte	0x04, 0x39
        /*0786*/ 	.short	(.L_829 - .L_828)


	//   ....[0]....
.L_828:
        /*0788*/ 	.word	0x00000300
        /*078c*/ 	.word	0x000000ff
        /*0790*/ 	.word	0x00030800
        /*0794*/ 	.short	0x0100
        /*0796*/ 	.byte	0x08
	.zero		1


	//   ....[1]....
        /*0798*/ 	.word	0x00000310
        /*079c*/ 	.word	0x000000ff
        /*07a0*/ 	.word	0x00030820
        /*07a4*/ 	.short	0x0100
        /*07a6*/ 	.byte	0x08
	.zero		1


	//   ....[2]....
        /*07a8*/ 	.word	0x00000400
        /*07ac*/ 	.word	0x000000ff
        /*07b0*/ 	.word	0x00030830
        /*07b4*/ 	.short	0x0100
        /*07b6*/ 	.byte	0x08
	.zero		1


	//   ....[3]....
        /*07b8*/ 	.word	0x00000410
        /*07bc*/ 	.word	0x000000ff
        /*07c0*/ 	.word	0x00030840
        /*07c4*/ 	.short	0x0100
        /*07c6*/ 	.byte	0x08
	.zero		1


	//   ....[4]....
        /*07c8*/ 	.word	0x00000420
        /*07cc*/ 	.word	0x000000ff
        /*07d0*/ 	.word	0x00030838
        /*07d4*/ 	.short	0x0100
        /*07d6*/ 	.byte	0x08
	.zero		1


	//   ....[5]....
        /*07d8*/ 	.word	0x00000430
        /*07dc*/ 	.word	0x000000ff
        /*07e0*/ 	.word	0x00030848
        /*07e4*/ 	.short	0x0100
        /*07e6*/ 	.byte	0x08
	.zero		1


	//   ....[6]....
        /*07e8*/ 	.word	0x00000560
        /*07ec*/ 	.word	0x000000ff
        /*07f0*/ 	.word	0x00030850
        /*07f4*/ 	.short	0x0100
        /*07f6*/ 	.byte	0x08
	.zero		1


	//   ....[7]....
        /*07f8*/ 	.word	0x00000570
        /*07fc*/ 	.word	0x000000ff
        /*0800*/ 	.word	0x00030860
        /*0804*/ 	.short	0x0100
        /*0806*/ 	.byte	0x08
	.zero		1


	//   ....[8]....
        /*0808*/ 	.word	0x00000580
        /*080c*/ 	.word	0x000000ff
        /*0810*/ 	.word	0x00030858
        /*0814*/ 	.short	0x0100
        /*0816*/ 	.byte	0x08
	.zero		1


	//   ....[9]....
        /*0818*/ 	.word	0x00000590
        /*081c*/ 	.word	0x000000ff
        /*0820*/ 	.word	0x00030868
        /*0824*/ 	.short	0x0100
        /*0826*/ 	.byte	0x08
	.zero		1


	//   ....[10]....
        /*0828*/ 	.word	0x00000680
        /*082c*/ 	.word	0x000000ff
        /*0830*/ 	.word	0x00030870
        /*0834*/ 	.short	0x0100
        /*0836*/ 	.byte	0x06
	.zero		1


	//   ....[11]....
        /*0838*/ 	.word	0x00000690
        /*083c*/ 	.word	0x000000ff
        /*0840*/ 	.word	0x00030880
        /*0844*/ 	.short	0x0100
        /*0846*/ 	.byte	0x06
	.zero		1


	//   ....[12]....
        /*0848*/ 	.word	0x000006a0
        /*084c*/ 	.word	0x000000ff
        /*0850*/ 	.word	0x00030878
        /*0854*/ 	.short	0x0100
        /*0856*/ 	.byte	0x06
	.zero		1


	//   ....[13]....
        /*0858*/ 	.word	0x000006b0
        /*085c*/ 	.word	0x000000ff
        /*0860*/ 	.word	0x00030888
        /*0864*/ 	.short	0x0100
        /*0866*/ 	.byte	0x06
	.zero		1


	//   ....[14]....
        /*0868*/ 	.word	0x000007e0
        /*086c*/ 	.word	0x000000ff
        /*0870*/ 	.word	0x00030890
        /*0874*/ 	.short	0x0100
        /*0876*/ 	.byte	0x08
	.zero		1


	//   ....[15]....
        /*0878*/ 	.word	0x000007f0
        /*087c*/ 	.word	0x000000ff
        /*0880*/ 	.word	0x000308a0
        /*0884*/ 	.short	0x0100
        /*0886*/ 	.byte	0x08
	.zero		1


	//   ....[16]....
        /*0888*/ 	.word	0x00000800
        /*088c*/ 	.word	0x000000ff
        /*0890*/ 	.word	0x00030898
        /*0894*/ 	.short	0x0100
        /*0896*/ 	.byte	0x08
	.zero		1


	//   ....[17]....
        /*0898*/ 	.word	0x00000810
        /*089c*/ 	.word	0x000000ff
        /*08a0*/ 	.word	0x000308a8
        /*08a4*/ 	.short	0x0100
        /*08a6*/ 	.byte	0x08
	.zero		1


	//   ....[18]....
        /*08a8*/ 	.word	0x00000940
        /*08ac*/ 	.word	0x000000ff
        /*08b0*/ 	.word	0x000308b0
        /*08b4*/ 	.short	0x0100
        /*08b6*/ 	.byte	0x08
	.zero		1


	//   ....[19]....
        /*08b8*/ 	.word	0x00000950
        /*08bc*/ 	.word	0x000000ff
        /*08c0*/ 	.word	0x000308c0
        /*08c4*/ 	.short	0x0100
        /*08c6*/ 	.byte	0x08
	.zero		1


	//   ....[20]....
        /*08c8*/ 	.word	0x00000960
        /*08cc*/ 	.word	0x000000ff
        /*08d0*/ 	.word	0x000308b8
        /*08d4*/ 	.short	0x0100
        /*08d6*/ 	.byte	0x08
	.zero		1


	//   ....[21]....
        /*08d8*/ 	.word	0x00000970
        /*08dc*/ 	.word	0x000000ff
        /*08e0*/ 	.word	0x000308c8
        /*08e4*/ 	.short	0x0100
        /*08e6*/ 	.byte	0x08
	.zero		1


	//   ....[22]....
        /*08e8*/ 	.word	0x00003940
        /*08ec*/ 	.word	0x00000059
        /*08f0*/ 	.word	0x00030890
        /*08f4*/ 	.short	0x010a
        /*08f6*/ 	.byte	0x3f
	.zero		1


	//   ....[23]....
        /*08f8*/ 	.word	0x00006cb0
        /*08fc*/ 	.word	0x00000059
        /*0900*/ 	.word	0x00030890
        /*0904*/ 	.short	0x010a
        /*0906*/ 	.byte	0x3f
	.zero		1


	//   ....[24]....
        /*0908*/ 	.word	0x00009cc0
        /*090c*/ 	.word	0x00000059
        /*0910*/ 	.word	0x00030890
        /*0914*/ 	.short	0x010a
        /*0916*/ 	.byte	0x3f
	.zero		1


	//   ....[25]....
        /*0918*/ 	.word	0x0000a0b0
        /*091c*/ 	.word	0x00000020
        /*0920*/ 	.word	0x00000000
        /*0924*/ 	.short	0x0101
        /*0926*/ 	.byte	0x3f
	.zero		1


	//   ....[26]....
        /*0928*/ 	.word	0x0000a0f0
        /*092c*/ 	.word	0x00000059
        /*0930*/ 	.word	0x000308b0
        /*0934*/ 	.short	0x010a
        /*0936*/ 	.byte	0x3f
	.zero		1


	//   ....[27]....
        /*0938*/ 	.word	0x0000a630
        /*093c*/ 	.word	0x00000059
        /*0940*/ 	.word	0x00000000
        /*0944*/ 	.short	0x0101
        /*0946*/ 	.byte	0x3f
	.zero		1


	//   ....[28]....
        /*0948*/ 	.word	0x0000afc0
        /*094c*/ 	.word	0x00000011
        /*0950*/ 	.word	0x00030800
        /*0954*/ 	.short	0x010a
        /*0956*/ 	.byte	0x3f
	.zero		1


	//   ....[29]....
        /*0958*/ 	.word	0x0000b010
        /*095c*/ 	.word	0x00000011
        /*0960*/ 	.word	0x00030800
        /*0964*/ 	.short	0x010a
        /*0966*/ 	.byte	0x3f
	.zero		1


	//   ....[30]....
        /*0968*/ 	.word	0x0000c3d0
        /*096c*/ 	.word	0x00000011
        /*0970*/ 	.word	0x00030800
        /*0974*/ 	.short	0x010a
        /*0976*/ 	.byte	0x3f
	.zero		1


	//   ....[31]....
        /*0978*/ 	.word	0x0000f560
        /*097c*/ 	.word	0x00000011
        /*0980*/ 	.word	0x00030800
        /*0984*/ 	.short	0x010a
        /*0986*/ 	.byte	0x3f
	.zero		1


	//   ....[32]....
        /*0988*/ 	.word	0x00011d70
        /*098c*/ 	.word	0x00000002
        /*0990*/ 	.word	0x00030830
        /*0994*/ 	.short	0x010a
        /*0996*/ 	.byte	0x3f
	.zero		1


	//   ....[33]....
        /*0998*/ 	.word	0x00011de0
        /*099c*/ 	.word	0x00000002
        /*09a0*/ 	.word	0x00030830
        /*09a4*/ 	.short	0x010a
        /*09a6*/ 	.byte	0x3f
	.zero		1


	//   ....[34]....
        /*09a8*/ 	.word	0x000127a0
        /*09ac*/ 	.word	0x00000002
        /*09b0*/ 	.word	0x00000000
        /*09b4*/ 	.short	0x0101
        /*09b6*/ 	.byte	0x3f
	.zero		1


	//   ....[35]....
        /*09b8*/ 	.word	0x000152f0
        /*09bc*/ 	.word	0x00000007
        /*09c0*/ 	.word	0x00030830
        /*09c4*/ 	.short	0x010a
        /*09c6*/ 	.byte	0x3f
	.zero		1


	//   ....[36]....
        /*09c8*/ 	.word	0x00015360
        /*09cc*/ 	.word	0x00000007
        /*09d0*/ 	.word	0x00030830
        /*09d4*/ 	.short	0x010a
        /*09d6*/ 	.byte	0x3f
	.zero		1


	//   ....[37]....
        /*09d8*/ 	.word	0x00016140
        /*09dc*/ 	.word	0x0000000e
        /*09e0*/ 	.word	0x00030850
        /*09e4*/ 	.short	0x010a
        /*09e6*/ 	.byte	0x3f
	.zero		1


	//   ....[38]....
        /*09e8*/ 	.word	0x000161e0
        /*09ec*/ 	.word	0x0000000e
        /*09f0*/ 	.word	0x00030850
        /*09f4*/ 	.short	0x010a
        /*09f6*/ 	.byte	0x3f
	.zero		1


	//   ....[39]....
        /*09f8*/ 	.word	0x00016b20
        /*09fc*/ 	.word	0x00000007
        /*0a00*/ 	.word	0x00000000
        /*0a04*/ 	.short	0x0101
        /*0a06*/ 	.byte	0x3f
	.zero		1


	//   ....[40]....
        /*0a08*/ 	.word	0x00018770
        /*0a0c*/ 	.word	0x00000080
        /*0a10*/ 	.word	0x00000000
        /*0a14*/ 	.short	0x0101
        /*0a16*/ 	.byte	0x3f
	.zero		1


	//   ....[41]....
        /*0a18*/ 	.word	0x00019000
        /*0a1c*/ 	.word	0x00000003
        /*0a20*/ 	.word	0x00030830
        /*0a24*/ 	.short	0x010a
        /*0a26*/ 	.byte	0x3f
	.zero		1


	//   ....[42]....
        /*0a28*/ 	.word	0x00019070
        /*0a2c*/ 	.word	0x00000003
        /*0a30*/ 	.word	0x00030830
        /*0a34*/ 	.short	0x010a
        /*0a36*/ 	.byte	0x3f
	.zero		1


	//   ....[43]....
        /*0a38*/ 	.word	0x00019e50
        /*0a3c*/ 	.word	0x00000014
        /*0a40*/ 	.word	0x00030850
        /*0a44*/ 	.short	0x010a
        /*0a46*/ 	.byte	0x3f
	.zero		1


	//   ....[44]....
        /*0a48*/ 	.word	0x00019ea0
        /*0a4c*/ 	.word	0x00000014
        /*0a50*/ 	.word	0x00030850
        /*0a54*/ 	.short	0x010a
        /*0a56*/ 	.byte	0x3f
	.zero		1


	//   ....[45]....
        /*0a58*/ 	.word	0x0001b1e0
        /*0a5c*/ 	.word	0x0000000d
        /*0a60*/ 	.word	0x00000000
        /*0a64*/ 	.short	0x0101
        /*0a66*/ 	.byte	0x3f
	.zero		1


	//   ....[46]....
        /*0a68*/ 	.word	0x0001b320
        /*0a6c*/ 	.word	0x00000079
        /*0a70*/ 	.word	0x00000000
        /*0a74*/ 	.short	0x0101
        /*0a76*/ 	.byte	0x3f
	.zero		1


	//   ....[47]....
        /*0a78*/ 	.word	0x0001b870
        /*0a7c*/ 	.word	0x00000003
        /*0a80*/ 	.word	0x00030830
        /*0a84*/ 	.short	0x010a
        /*0a86*/ 	.byte	0x3f
	.zero		1


	//   ....[48]....
        /*0a88*/ 	.word	0x0001b8e0
        /*0a8c*/ 	.word	0x00000003
        /*0a90*/ 	.word	0x00030830
        /*0a94*/ 	.short	0x010a
        /*0a96*/ 	.byte	0x3f
	.zero		1


	//   ....[49]....
        /*0a98*/ 	.word	0x0001c6a0
        /*0a9c*/ 	.word	0x0000000e
        /*0aa0*/ 	.word	0x00030850
        /*0aa4*/ 	.short	0x010a
        /*0aa6*/ 	.byte	0x3f
	.zero		1


	//   ....[50]....
        /*0aa8*/ 	.word	0x0001c740
        /*0aac*/ 	.word	0x0000000e
        /*0ab0*/ 	.word	0x00030850
        /*0ab4*/ 	.short	0x010a
        /*0ab6*/ 	.byte	0x3f
	.zero		1


	//   ....[51]....
        /*0ab8*/ 	.word	0x0001d100
        /*0abc*/ 	.word	0x0000000c
        /*0ac0*/ 	.word	0x00000000
        /*0ac4*/ 	.short	0x0101
        /*0ac6*/ 	.byte	0x3f
	.zero		1


	//   ....[52]....
        /*0ac8*/ 	.word	0x0001eb00
        /*0acc*/ 	.word	0x00000086
        /*0ad0*/ 	.word	0x00000000
        /*0ad4*/ 	.short	0x0101
        /*0ad6*/ 	.byte	0x3f
	.zero		1


	//   ....[53]....
        /*0ad8*/ 	.word	0x0001f860
        /*0adc*/ 	.word	0x0000000d
        /*0ae0*/ 	.word	0x00030850
        /*0ae4*/ 	.short	0x010a
        /*0ae6*/ 	.byte	0x3f
	.zero		1


	//   ....[54]....
        /*0ae8*/ 	.word	0x0001f900
        /*0aec*/ 	.word	0x0000000d
        /*0af0*/ 	.word	0x00030850
        /*0af4*/ 	.short	0x010a
        /*0af6*/ 	.byte	0x3f
	.zero		1


	//   ....[55]....
        /*0af8*/ 	.word	0x0001fdd0
        /*0afc*/ 	.word	0x0000000b
        /*0b00*/ 	.word	0x00000000
        /*0b04*/ 	.short	0x0101
        /*0b06*/ 	.byte	0x3f
	.zero		1


	//   ....[56]....
        /*0b08*/ 	.word	0x000216a0
        /*0b0c*/ 	.word	0x00000000
        /*0b10*/ 	.word	0x00000000
        /*0b14*/ 	.short	0x0101
        /*0b16*/ 	.byte	0x3f
	.zero		1


	//   ....[57]....
        /*0b18*/ 	.word	0x000241d0
        /*0b1c*/ 	.word	0x0000000b
        /*0b20*/ 	.word	0x00030820
        /*0b24*/ 	.short	0x010a
        /*0b26*/ 	.byte	0x3f
	.zero		1


	//   ....[58]....
        /*0b28*/ 	.word	0x00024260
        /*0b2c*/ 	.word	0x00000007
        /*0b30*/ 	.word	0x000308a0
        /*0b34*/ 	.short	0x010a
        /*0b36*/ 	.byte	0x3f
	.zero		1


	//   ....[59]....
        /*0b38*/ 	.word	0x000244e0
        /*0b3c*/ 	.word	0x00000007
        /*0b40*/ 	.word	0x000308c0
        /*0b44*/ 	.short	0x010a
        /*0b46*/ 	.byte	0x3f
	.zero		1


	//   ....[60]....
        /*0b48*/ 	.word	0x00024850
        /*0b4c*/ 	.word	0x00000007
        /*0b50*/ 	.word	0x000308a0
        /*0b54*/ 	.short	0x010a
        /*0b56*/ 	.byte	0x3f
	.zero		1


	//   ....[61]....
        /*0b58*/ 	.word	0x00024ac0
        /*0b5c*/ 	.word	0x00000007
        /*0b60*/ 	.word	0x000308c0
        /*0b64*/ 	.short	0x010a
        /*0b66*/ 	.byte	0x3f
	.zero		1


	//   ....[62]....
        /*0b68*/ 	.word	0x00025d70
        /*0b6c*/ 	.word	0x00000007
        /*0b70*/ 	.word	0x00030840
        /*0b74*/ 	.short	0x010a
        /*0b76*/ 	.byte	0x3f
	.zero		1


	//   ....[63]....
        /*0b78*/ 	.word	0x00026310
        /*0b7c*/ 	.word	0x0000000a
        /*0b80*/ 	.word	0x00030820
        /*0b84*/ 	.short	0x010a
        /*0b86*/ 	.byte	0x3f
	.zero		1


	//   ....[64]....
        /*0b88*/ 	.word	0x00026640
        /*0b8c*/ 	.word	0x00000003
        /*0b90*/ 	.word	0x00030840
        /*0b94*/ 	.short	0x010a
        /*0b96*/ 	.byte	0x3f
	.zero		1


	//   ....[65]....
        /*0b98*/ 	.word	0x00026910
        /*0b9c*/ 	.word	0x00000003
        /*0ba0*/ 	.word	0x00030860
        /*0ba4*/ 	.short	0x010a
        /*0ba6*/ 	.byte	0x3f
	.zero		1


	//   ....[66]....
        /*0ba8*/ 	.word	0x00026f00
        /*0bac*/ 	.word	0x00000002
        /*0bb0*/ 	.word	0x00030840
        /*0bb4*/ 	.short	0x010a
        /*0bb6*/ 	.byte	0x3f
	.zero		1


	//   ....[67]....
        /*0bb8*/ 	.word	0x000271d0
        /*0bbc*/ 	.word	0x00000002
        /*0bc0*/ 	.word	0x00030860
        /*0bc4*/ 	.short	0x010a
        /*0bc6*/ 	.byte	0x3f
	.zero		1


	//   ....[68]....
        /*0bc8*/ 	.word	0x00027720
        /*0bcc*/ 	.word	0x00000002
        /*0bd0*/ 	.word	0x00030840
        /*0bd4*/ 	.short	0x010a
        /*0bd6*/ 	.byte	0x3f
	.zero		1


	//   ....[69]....
        /*0bd8*/ 	.word	0x000279f0
        /*0bdc*/ 	.word	0x00000002
        /*0be0*/ 	.word	0x00030860
        /*0be4*/ 	.short	0x010a
        /*0be6*/ 	.byte	0x3f
	.zero		1


	//   ....[70]....
        /*0be8*/ 	.word	0x00027ef0
        /*0bec*/ 	.word	0x00000003
        /*0bf0*/ 	.word	0x00030860
        /*0bf4*/ 	.short	0x010a
        /*0bf6*/ 	.byte	0x3f
	.zero		1


	//   ....[71]....
        /*0bf8*/ 	.word	0x00029020
        /*0bfc*/ 	.word	0x00000000
        /*0c00*/ 	.word	0x00030820
        /*0c04*/ 	.short	0x010a
        /*0c06*/ 	.byte	0x3f
	.zero		1


	//   ....[72]....
        /*0c08*/ 	.word	0x000291b0
        /*0c0c*/ 	.word	0x00000006
        /*0c10*/ 	.word	0x00000000
        /*0c14*/ 	.short	0x010a
        /*0c16*/ 	.byte	0x3f
	.zero		1


	//   ....[73]....
        /*0c18*/ 	.word	0x00029220
        /*0c1c*/ 	.word	0x00000007
        /*0c20*/ 	.word	0x00000000
        /*0c24*/ 	.short	0x010a
        /*0c26*/ 	.byte	0x3f
	.zero		1


	//   ....[74]....
        /*0c28*/ 	.word	0x00029280
        /*0c2c*/ 	.word	0x00000004
        /*0c30*/ 	.word	0x00000000
        /*0c34*/ 	.short	0x010a
        /*0c36*/ 	.byte	0x3f
	.zero		1


	//   ....[75]....
        /*0c38*/ 	.word	0x000292b0
        /*0c3c*/ 	.word	0x00000003
        /*0c40*/ 	.word	0x00000000
        /*0c44*/ 	.short	0x010a
        /*0c46*/ 	.byte	0x3f
	.zero		1


	//   ....[76]....
        /*0c48*/ 	.word	0x00029310
        /*0c4c*/ 	.word	0x00000059
        /*0c50*/ 	.word	0x00030890
        /*0c54*/ 	.short	0x010a
        /*0c56*/ 	.byte	0x3f
	.zero		1


	//   ....[77]....
        /*0c58*/ 	.word	0x00029360
        /*0c5c*/ 	.word	0x00000059
        /*0c60*/ 	.word	0x00030890
        /*0c64*/ 	.short	0x010a
        /*0c66*/ 	.byte	0x3f
	.zero		1


	//   ....[78]....
        /*0c68*/ 	.word	0x000293b0
        /*0c6c*/ 	.word	0x00000059
        /*0c70*/ 	.word	0x00030890
        /*0c74*/ 	.short	0x010a
        /*0c76*/ 	.byte	0x3f
	.zero		1


	//   ....[79]....
        /*0c78*/ 	.word	0x00029400
        /*0c7c*/ 	.word	0x00000059
        /*0c80*/ 	.word	0x000308b0
        /*0c84*/ 	.short	0x010a
        /*0c86*/ 	.byte	0x3f
	.zero		1


	//   ....[80]....
        /*0c88*/ 	.word	0x00029950
        /*0c8c*/ 	.word	0x00000011
        /*0c90*/ 	.word	0x00030800
        /*0c94*/ 	.short	0x010a
        /*0c96*/ 	.byte	0x3f
	.zero		1


	//   ....[81]....
        /*0c98*/ 	.word	0x00029ea0
        /*0c9c*/ 	.word	0x00000011
        /*0ca0*/ 	.word	0x00030800
        /*0ca4*/ 	.short	0x010a
        /*0ca6*/ 	.byte	0x3f
	.zero		1


	//   ....[82]....
        /*0ca8*/ 	.word	0x00029ef0
        /*0cac*/ 	.word	0x00000002
        /*0cb0*/ 	.word	0x00030830
        /*0cb4*/ 	.short	0x010a
        /*0cb6*/ 	.byte	0x3f
	.zero		1


	//   ....[83]....
        /*0cb8*/ 	.word	0x00029f40
        /*0cbc*/ 	.word	0x00000007
        /*0cc0*/ 	.word	0x00030830
        /*0cc4*/ 	.short	0x010a
        /*0cc6*/ 	.byte	0x3f
	.zero		1


	//   ....[84]....
        /*0cc8*/ 	.word	0x00029f90
        /*0ccc*/ 	.word	0x0000000e
        /*0cd0*/ 	.word	0x00030850
        /*0cd4*/ 	.short	0x010a
        /*0cd6*/ 	.byte	0x3f
	.zero		1


	//   ....[85]....
        /*0cd8*/ 	.word	0x00029fe0
        /*0cdc*/ 	.word	0x00000003
        /*0ce0*/ 	.word	0x00030830
        /*0ce4*/ 	.short	0x010a
        /*0ce6*/ 	.byte	0x3f
	.zero		1


	//   ....[86]....
        /*0ce8*/ 	.word	0x0002a030
        /*0cec*/ 	.word	0x00000014
        /*0cf0*/ 	.word	0x00030850
        /*0cf4*/ 	.short	0x010a
        /*0cf6*/ 	.byte	0x3f
	.zero		1


	//   ....[87]....
        /*0cf8*/ 	.word	0x0002a080
        /*0cfc*/ 	.word	0x00000003
        /*0d00*/ 	.word	0x00030830
        /*0d04*/ 	.short	0x010a
        /*0d06*/ 	.byte	0x3f
	.zero		1


	//   ....[88]....
        /*0d08*/ 	.word	0x0002a0d0
        /*0d0c*/ 	.word	0x0000000e
        /*0d10*/ 	.word	0x00030850
        /*0d14*/ 	.short	0x010a
        /*0d16*/ 	.byte	0x3f
	.zero		1


	//   ....[89]....
        /*0d18*/ 	.word	0x0002a120
        /*0d1c*/ 	.word	0x0000000d
        /*0d20*/ 	.word	0x00030850
        /*0d24*/ 	.short	0x010a
        /*0d26*/ 	.byte	0x3f
	.zero		1


	//   ....[90]....
        /*0d28*/ 	.word	0x0002a2c0
        /*0d2c*/ 	.word	0x0000000b
        /*0d30*/ 	.word	0x00030820
        /*0d34*/ 	.short	0x010a
        /*0d36*/ 	.byte	0x3f
	.zero		1


	//   ....[91]....
        /*0d38*/ 	.word	0x0002a310
        /*0d3c*/ 	.word	0x00000007
        /*0d40*/ 	.word	0x000308a0
        /*0d44*/ 	.short	0x010a
        /*0d46*/ 	.byte	0x3f
	.zero		1


	//   ....[92]....
        /*0d48*/ 	.word	0x0002a360
        /*0d4c*/ 	.word	0x00000007
        /*0d50*/ 	.word	0x000308c0
        /*0d54*/ 	.short	0x010a
        /*0d56*/ 	.byte	0x3f
	.zero		1


	//   ....[93]....
        /*0d58*/ 	.word	0x0002a3b0
        /*0d5c*/ 	.word	0x00000007
        /*0d60*/ 	.word	0x000308a0
        /*0d64*/ 	.short	0x010a
        /*0d66*/ 	.byte	0x3f
	.zero		1


	//   ....[94]....
        /*0d68*/ 	.word	0x0002a400
        /*0d6c*/ 	.word	0x00000007
        /*0d70*/ 	.word	0x000308c0
        /*0d74*/ 	.short	0x010a
        /*0d76*/ 	.byte	0x3f
	.zero		1


	//   ....[95]....
        /*0d78*/ 	.word	0x0002a5a0
        /*0d7c*/ 	.word	0x00000007
        /*0d80*/ 	.word	0x00030840
        /*0d84*/ 	.short	0x010a
        /*0d86*/ 	.byte	0x3f
	.zero		1


	//   ....[96]....
        /*0d88*/ 	.word	0x0002a620
        /*0d8c*/ 	.word	0x00000003
        /*0d90*/ 	.word	0x00030820
        /*0d94*/ 	.short	0x010a
        /*0d96*/ 	.byte	0x3f
	.zero		1


	//   ....[97]....
        /*0d98*/ 	.word	0x0002a670
        /*0d9c*/ 	.word	0x00000003
        /*0da0*/ 	.word	0x00030840
        /*0da4*/ 	.short	0x010a
        /*0da6*/ 	.byte	0x3f
	.zero		1


	//   ....[98]....
        /*0da8*/ 	.word	0x0002a6c0
        /*0dac*/ 	.word	0x00000003
        /*0db0*/ 	.word	0x00030860
        /*0db4*/ 	.short	0x010a
        /*0db6*/ 	.byte	0x3f
	.zero		1


	//   ....[99]....
        /*0db8*/ 	.word	0x0002a710
        /*0dbc*/ 	.word	0x00000002
        /*0dc0*/ 	.word	0x00030840
        /*0dc4*/ 	.short	0x010a
        /*0dc6*/ 	.byte	0x3f
	.zero		1


	//   ....[100]....
        /*0dc8*/ 	.word	0x0002a760
        /*0dcc*/ 	.word	0x00000002
        /*0dd0*/ 	.word	0x00030860
        /*0dd4*/ 	.short	0x010a
        /*0dd6*/ 	.byte	0x3f
	.zero		1


	//   ....[101]....
        /*0dd8*/ 	.word	0x0002a7b0
        /*0ddc*/ 	.word	0x00000002
        /*0de0*/ 	.word	0x00030840
        /*0de4*/ 	.short	0x010a
        /*0de6*/ 	.byte	0x3f
	.zero		1


	//   ....[102]....
        /*0de8*/ 	.word	0x0002a800
        /*0dec*/ 	.word	0x00000002
        /*0df0*/ 	.word	0x00030860
        /*0df4*/ 	.short	0x010a
        /*0df6*/ 	.byte	0x3f
	.zero		1


	//   ....[103]....
        /*0df8*/ 	.word	0x0002a850
        /*0dfc*/ 	.word	0x00000003
        /*0e00*/ 	.word	0x00030860
        /*0e04*/ 	.short	0x010a
        /*0e06*/ 	.byte	0x3f
	.zero		1


	//   ....[104]....
        /*0e08*/ 	.word	0x0002b220
        /*0e0c*/ 	.word	0x00000000
        /*0e10*/ 	.word	0x00030820
        /*0e14*/ 	.short	0x010a
        /*0e16*/ 	.byte	0x3f
	.zero		1


	//   ....[105]....
        /*0e18*/ 	.word	0x0002b3c0
        /*0e1c*/ 	.word	0x00000006
        /*0e20*/ 	.word	0x00000000
        /*0e24*/ 	.short	0x010a
        /*0e26*/ 	.byte	0x3f
	.zero		1


	//   ....[106]....
        /*0e28*/ 	.word	0x0002b410
        /*0e2c*/ 	.word	0x00000007
        /*0e30*/ 	.word	0x00000000
        /*0e34*/ 	.short	0x010a
        /*0e36*/ 	.byte	0x3f
	.zero		1


	//   ....[107]....
        /*0e38*/ 	.word	0x0002b460
        /*0e3c*/ 	.word	0x00000004
        /*0e40*/ 	.word	0x00000000
        /*0e44*/ 	.short	0x010a
        /*0e46*/ 	.byte	0x3f
	.zero		1


	//----- nvinfo : EIATTR_NUM_MBARRIERS
	.align		4
.L_829:
        /*0e48*/ 	.byte	0x03, 0x38
        /*0e4a*/ 	.short	0x0016


	//----- nvinfo : EIATTR_EXIT_INSTR_OFFSETS
	.align		4
        /*0e4c*/ 	.byte	0x04, 0x1c
        /*0e4e*/ 	.short	(.L_831 - .L_830)


	//   ....[0]....
.L_830:
        /*0e50*/ 	.word	0x00029300


	//----- nvinfo : EIATTR_MAX_THREADS
	.align		4
.L_831:
        /*0e54*/ 	.byte	0x04, 0x05
        /*0e56*/ 	.short	(.L_833 - .L_832)
.L_832:
        /*0e58*/ 	.word	0x00000180
        /*0e5c*/ 	.word	0x00000001
        /*0e60*/ 	.word	0x00000001


	//----- nvinfo : EIATTR_CRS_STACK_SIZE
	.align		4
.L_833:
        /*0e64*/ 	.byte	0x04, 0x1e
        /*0e66*/ 	.short	(.L_835 - .L_834)
.L_834:
        /*0e68*/ 	.word	0x00000000


	//----- nvinfo : EIATTR_CBANK_PARAM_SIZE
	.align		4
.L_835:
        /*0e6c*/ 	.byte	0x03, 0x19
        /*0e6e*/ 	.short	0x0a70


	//----- nvinfo : EIATTR_PARAM_CBANK
	.align		4
        /*0e70*/ 	.byte	0x04, 0x0a
        /*0e72*/ 	.short	(.L_837 - .L_836)
	.align		4
.L_836:
        /*0e74*/ 	.word	index@(.nv.constant0._ZN7cutlass13device_kernelIN5flash11enable_sm90INS1_16FlashAttnFwdSm90INS1_25CollectiveMainloopFwdSm90ILi2EN4cute5tupleIJNS5_1CILi1EEES8_S8_EEENS6_IJNS7_ILi128EEENS7_ILi96EEENS7_ILi192EEEEEELi192ENS_6half_tEfNS_4arch4Sm90ELb0ELb1ELb1ELb1ELb0ELb1ELb0ELb1ELb1ELb0ELb0ELb0EEENS1_21CollectiveEpilogueFwdINS6_IJSA_SC_SB_EEES9_SE_SG_Li256ELb1ELb0ELb0ELb0EEENS1_36VarlenDynamicPersistentTileSchedulerILi128ELi96ELi256ELi32ELb0ELb0ELb1ELb1ELb0ELb1EEEEEEEEEvNT_6ParamsE)
        /*0e78*/ 	.short	0x0210
        /*0e7a*/ 	.short	0x0a70


	//----- nvinfo : EIATTR_SW_WAR
	.align		4
.L_837:
        /*0e7c*/ 	.byte	0x04, 0x36
        /*0e7e*/ 	.short	(.L_839 - .L_838)
.L_838:
        /*0e80*/ 	.word	0x00000008
.L_839:


//--------------------- .nv.info._ZN7cutlass13device_kernelIN5flash11enable_sm90INS1_16FlashAttnFwdSm90INS1_25CollectiveMainloopFwdSm90ILi2EN4cute5tupleIJNS5_1CILi1EEES8_S8_EEENS6_IJNS7_ILi128EEENS7_ILi112EEENS7_ILi192EEEEEELi192ENS_6half_tEfNS_4arch4Sm90ELb1ELb0ELb1ELb0ELb0ELb0ELb0ELb1ELb1ELb0ELb0ELb0EEENS1_21CollectiveEpilogueFwdINS6_IJSA_SC_SB_EEES9_SE_SG_Li256ELb0ELb0ELb0ELb0EEENS1_30DynamicPersistentTileSchedulerILi256ELi32ELb0ELb0ELb1EEEEEEEEEvNT_6ParamsE --------------------------
	.section	.nv.info._ZN7cutlass13device_kernelIN5flash11enable_sm90INS1_16FlashAttnFwdSm90INS1_25CollectiveMainloopFwdSm90ILi2EN4cute5tupleIJNS5_1CILi1EEES8_S8_EEENS6_IJNS7_ILi128EEENS7_ILi112EEENS7_ILi192EEEEEELi192ENS_6half_tEfNS_4arch4Sm90ELb1ELb0ELb1ELb0ELb0ELb0ELb0ELb1ELb1ELb0ELb0ELb0EEENS1_21CollectiveEpilogueFwdINS6_IJSA_SC_SB_EEES9_SE_SG_Li256ELb0ELb0ELb0ELb0EEENS1_30DynamicPersistentTileSchedulerILi256ELi32ELb0ELb0ELb1EEEEEEEEEvNT_6ParamsE,"",@"SHT_CUDA_INFO"
	.sectionflags	@""
	.align	4


	//----- nvinfo : EIATTR_CUDA_API_VERSION
	.align		4
        /*0000*/ 	.byte	0x04, 0x37
        /*0002*/ 	.short	(.L_841 - .L_840)
.L_840:
        /*0004*/ 	.word	0x00000082


	//----- nvinfo : EIATTR_KPARAM_INFO
	.align		4
.L_841:
        /*0008*/ 	.byte	0x04, 0x17
        /*000a*/ 	.short	(.L_843 - .L_842)
.L_842:
        /*000c*/ 	.word	0x00000000
        /*0010*/ 	.short	0x0000
        /*0012*/ 	.short	0x0070
        /*0014*/ 	.byte	0x00, 0xf0, 0x01, 0x2e


	//----- nvinfo : EIATTR_SPARSE_MMA_MASK
	.align		4
.L_843:
        /*0018*/ 	.byte	0x03, 0x50
        /*001a*/ 	.short	0x0000


	//----- nvinfo : EIATTR_MAXREG_COUNT
	.align		4
        /*001c*/ 	.byte	0x03, 0x1b
        /*001e*/ 	.short	0x00a8


	//----- nvinfo : EIATTR_NUM_BARRIERS
	.align		4
        /*0020*/ 	.byte	0x02, 0x4c
        /*0022*/ 	.byte	0x09
	.zero		1


	//----- nvinfo : EIATTR_EXTERNS
	.align		4
        /*0024*/ 	.byte	0x04, 0x0f
        /*0026*/ 	.short	(.L_845 - .L_844)


	//   ....[0]....
	.align		4
.L_844:
        /*0028*/ 	.word	index@(__assertfail)


	//----- nvinfo : EIATTR_ANNOTATIONS
	.align		4
.L_845:
        /*002c*/ 	.byte	0x04, 0x55
        /*002e*/ 	.short	(.L_847 - .L_846)


	//   ....[0]....
.L_846:
        /*0030*/ 	.word	0x00000001
        /*0034*/ 	.byte	0x40, 0x09, 0x00, 0x00, 0x01, 0x00, 0x00, 0x00, 0x10, 0x0a, 0x00, 0x00, 0x01, 0x00, 0x00, 0x00
        /*0044*/ 	.byte	0x50, 0x20, 0x01, 0x00, 0x01, 0x00, 0x00, 0x00, 0x00, 0x21, 0x01, 0x00, 0x01, 0x00, 0x00, 0x00
        /*0054*/ 	.byte	0x10, 0x21, 0x01, 0x00, 0x01, 0x00, 0x00, 0x00, 0x20, 0x21, 0x01, 0x00, 0x01, 0x00, 0x00, 0x00
        /*0064*/ 	.byte	0xf0, 0x30, 0x01, 0x00, 0x01, 0x00, 0x00, 0x00, 0x40, 0x33, 0x01, 0x00, 0x01, 0x00, 0x00, 0x00
        /*0074*/ 	.byte	0x90, 0x4a, 0x01, 0x00, 0x01, 0x00, 0x00, 0x00, 0x80, 0x4d, 0x01, 0x00, 0x01, 0x00, 0x00, 0x00
        /*0084*/ 	.byte	0x70, 0x4e, 0x01, 0x00, 0x01, 0x00, 0x00, 0x00, 0x10, 0x4f, 0x01, 0x00, 0x01, 0x00, 0x00, 0x00
        /*0094*/ 	.byte	0x50, 0x50, 0x01, 0x00


	//----- nvinfo : EIATTR_MERCURY_ISA_VERSION
	.align		4
.L_847:
        /*0098*/ 	.byte	0x03, 0x5f
        /*009a*/ 	.short	0x0101


	//----- nvinfo : EIATTR_INT_WARP_WIDE_INSTR_OFFSETS
	.align		4
        /*009c*/ 	.byte	0x04, 0x31
        /*009e*/ 	.short	(.L_849 - .L_848)


	//   ....[0]....
.L_848:
        /*00a0*/ 	.word	0x00000180


	//   ....[1]....
        /*00a4*/ 	.word	0x000001b0


	//   ....[2]....
        /*00a8*/ 	.word	0x00000240


	//   ....[3]....
        /*00ac*/ 	.word	0x000125c0


	//   ....[4]....
        /*00b0*/ 	.word	0x00012660


	//   ....[5]....
        /*00b4*/ 	.word	0x00012bd0


	//   ....[6]....
        /*00b8*/ 	.word	0x000149d0


	//   ....[7]....
        /*00bc*/ 	.word	0x00014a70


	//----- nvinfo : EIATTR_COOP_GROUP_MASK_REGIDS
	.align		4
.L_849:
        /*00c0*/ 	.byte	0x04, 0x29
        /*00c2*/ 	.short	(.L_851 - .L_850)


	//   ....[0]....
.L_850:
        /*00c4*/ 	.word	0xffffffff


	//   ....[1]....
        /*00c8*/ 	.word	0xffffffff


	//   ....[2]....
        /*00cc*/ 	.word	0xffffffff


	//   ....[3]....
        /*00d0*/ 	.word	0xffffffff


	//   ....[4]....
        /*00d4*/ 	.word	0xffffffff


	//   ....[5]....
        /*00d8*/ 	.word	0xffffffff


	//   ....[6]....
        /*00dc*/ 	.word	0xffffffff


	//   ....[7]....
        /*00e0*/ 	.word	0xffffffff


	//   ....[8]....
        /*00e4*/ 	.word	0xffffffff


	//   ....[9]....
        /*00e8*/ 	.word	0xffffffff


	//   ....[10]....
        /*00ec*/ 	.word	0xffffffff


	//   ....[11]....
        /*00f0*/ 	.word	0xffffffff


	//   ....[12]....
        /*00f4*/ 	.word	0xffffffff


	//   ....[13]....
        /*00f8*/ 	.word	0xffffffff


	//   ....[14]....
        /*00fc*/ 	.word	0xffffffff


	//   ....[15]....
        /*0100*/ 	.word	0xffffffff


	//   ....[16]....
        /*0104*/ 	.word	0xffffffff


	//   ....[17]....
        /*0108*/ 	.word	0xffffffff


	//   ....[18]....
        /*010c*/ 	.word	0xffffffff


	//   ....[19]....
        /*0110*/ 	.word	0xffffffff


	//   ....[20]....
        /*0114*/ 	.word	0xffffffff


	//   ....[21]....
        /*0118*/ 	.word	0xffffffff


	//   ....[22]....
        /*011c*/ 	.word	0xffffffff


	//   ....[23]....
        /*0120*/ 	.word	0xffffffff


	//   ....[24]....
        /*0124*/ 	.word	0xffffffff


	//   ....[25]....
        /*0128*/ 	.word	0xffffffff


	//   ....[26]....
        /*012c*/ 	.word	0xffffffff


	//   ....[27]....
        /*0130*/ 	.word	0xffffffff


	//   ....[28]....
        /*0134*/ 	.word	0x0500000f


	//   ....[29]....
        /*0138*/ 	.word	0x0500000f


	//----- nvinfo : EIATTR_COOP_GROUP_INSTR_OFFSETS
	.align		4
.L_851:
        /*013c*/ 	.byte	0x04, 0x28
        /*013e*/ 	.short	(.L_853 - .L_852)


	//   ....[0]....
.L_852:
        /*0140*/ 	.word	0x00000060


	//   ....[1]....
        /*0144*/ 	.word	0x00000190


	//   ....[2]....
        /*0148*/ 	.word	0x00000250


	//   ....[3]....
        /*014c*/ 	.word	0x000003c0


	//   ....[4]....
        /*0150*/ 	.word	0x00000520


	//   ....[5]....
        /*0154*/ 	.word	0x00000640


	//   ....[6]....
        /*0158*/ 	.word	0x000007a0


	//   ....[7]....
        /*015c*/ 	.word	0x00001530


	//   ....[8]....
        /*0160*/ 	.word	0x00004ca0


	//   ....[9]....
        /*0164*/ 	.word	0x00004d90


	//   ....[10]....
        /*0168*/ 	.word	0x000055d0


	//   ....[11]....
        /*016c*/ 	.word	0x00005650


	//   ....[12]....
        /*0170*/ 	.word	0x00009ec0


	//   ....[13]....
        /*0174*/ 	.word	0x0000a000


	//   ....[14]....
        /*0178*/ 	.word	0x0000a740


	//   ....[15]....
        /*017c*/ 	.word	0x0000a7b0


	//   ....[16]....
        /*0180*/ 	.word	0x0000e890


	//   ....[17]....
        /*0184*/ 	.word	0x0000e8e0


	//   ....[18]....
        /*0188*/ 	.word	0x0000e9c0


	//   ....[19]....
        /*018c*/ 	.word	0x0000ec80


	//   ....[20]....
        /*0190*/ 	.word	0x0000fe80


	//   ....[21]....
        /*0194*/ 	.word	0x0000fec0


	//   ....[22]....
        /*0198*/ 	.word	0x0000ffb0


	//   ....[23]....
        /*019c*/ 	.word	0x0000ffc0


	//   ....[24]....
        /*01a0*/ 	.word	0x00011400


	//   ....[25]....
        /*01a4*/ 	.word	0x00012010


	//   ....[26]....
        /*01a8*/ 	.word	0x00014e10


	//   ....[27]....
        /*01ac*/ 	.word	0x00014ff0


	//   ....[28]....
        /*01b0*/ 	.word	0x00015560


	//   ....[29]....
        /*01b4*/ 	.word	0x00015930


	//----- nvinfo : EIATTR_REG_RECONFIG
	.align		4
.L_853:
        /*01b8*/ 	.byte	0x01, 0x54
	.zero		2


	//----- nvinfo : EIATTR_SYSCALL_OFFSETS
	.align		4
        /*01bc*/ 	.byte	0x04, 0x46
        /*01be*/ 	.short	(.L_855 - .L_854)


	//   ....[0]....
.L_854:
        /*01c0*/ 	.word	0x000016e0


	//   ....[1]....
        /*01c4*/ 	.word	0x000127e0


	//   ....[2]....
        /*01c8*/ 	.word	0x00012910


	//   ....[3]....
        /*01cc*/ 	.word	0x00012a10


	//----- nvinfo : EIATTR_MBARRIER_INSTR_OFFSETS
	.align		4
.L_855:
        /*01d0*/ 	.byte	0x04, 0x39
        /*01d2*/ 	.short	(.L_857 - .L_856)


	//   ....[0]....
.L_856:
        /*01d4*/ 	.word	0x00000270
        /*01d8*/ 	.word	0x000000ff
        /*01dc*/ 	.word	0x00036800
        /*01e0*/ 	.short	0x0100
        /*01e2*/ 	.byte	0x06
	.zero		1


	//   ....[1]....
        /*01e4*/ 	.word	0x00000280
        /*01e8*/ 	.word	0x000000ff
        /*01ec*/ 	.word	0x00036820
        /*01f0*/ 	.short	0x0100
        /*01f2*/ 	.byte	0x06
	.zero		1


	//   ....[2]....
        /*01f4*/ 	.word	0x00000370
        /*01f8*/ 	.word	0x000000ff
        /*01fc*/ 	.word	0x00036830
        /*0200*/ 	.short	0x0100
        /*0202*/ 	.byte	0x08
	.zero		1


	//   ....[3]....
        /*0204*/ 	.word	0x00000380
        /*0208*/ 	.word	0x000000ff
        /*020c*/ 	.word	0x00036840
        /*0210*/ 	.short	0x0100
        /*0212*/ 	.byte	0x08
	.zero		1


	//   ....[4]....
        /*0214*/ 	.word	0x00000390
        /*0218*/ 	.word	0x000000ff
        /*021c*/ 	.word	0x00036838
        /*0220*/ 	.short	0x0100
        /*0222*/ 	.byte	0x08
	.zero		1


	//   ....[5]....
        /*0224*/ 	.word	0x000003a0
        /*0228*/ 	.word	0x000000ff
        /*022c*/ 	.word	0x00036848
        /*0230*/ 	.short	0x0100
        /*0232*/ 	.byte	0x08
	.zero		1


	//   ....[6]....
        /*0234*/ 	.word	0x000004d0
        /*0238*/ 	.word	0x000000ff
        /*023c*/ 	.word	0x00036850
        /*0240*/ 	.short	0x0100
        /*0242*/ 	.byte	0x08
	.zero		1


	//   ....[7]....
        /*0244*/ 	.word	0x000004e0
        /*0248*/ 	.word	0x000000ff
        /*024c*/ 	.word	0x00036860
        /*0250*/ 	.short	0x0100
        /*0252*/ 	.byte	0x08
	.zero		1


	//   ....[8]....
        /*0254*/ 	.word	0x000004f0
        /*0258*/ 	.word	0x000000ff
        /*025c*/ 	.word	0x00036858
        /*0260*/ 	.short	0x0100
        /*0262*/ 	.byte	0x08
	.zero		1


	//   ....[9]....
        /*0264*/ 	.word	0x00000500
        /*0268*/ 	.word	0x000000ff
        /*026c*/ 	.word	0x00036868
        /*0270*/ 	.short	0x0100
        /*0272*/ 	.byte	0x08
	.zero		1


	//   ....[10]....
        /*0274*/ 	.word	0x000005f0
        /*0278*/ 	.word	0x000000ff
        /*027c*/ 	.word	0x00036870
        /*0280*/ 	.short	0x0100
        /*0282*/ 	.byte	0x06
	.zero		1


	//   ....[11]....
        /*0284*/ 	.word	0x00000600
        /*0288*/ 	.word	0x000000ff
        /*028c*/ 	.word	0x00036880
        /*0290*/ 	.short	0x0100
        /*0292*/ 	.byte	0x06
	.zero		1


	//   ....[12]....
        /*0294*/ 	.word	0x00000610
        /*0298*/ 	.word	0x000000ff
        /*029c*/ 	.word	0x00036878
        /*02a0*/ 	.short	0x0100
        /*02a2*/ 	.byte	0x06
	.zero		1


	//   ....[13]....
        /*02a4*/ 	.word	0x00000620
        /*02a8*/ 	.word	0x000000ff
        /*02ac*/ 	.word	0x00036888
        /*02b0*/ 	.short	0x0100
        /*02b2*/ 	.byte	0x06
	.zero		1


	//   ....[14]....
        /*02b4*/ 	.word	0x00000750
        /*02b8*/ 	.word	0x000000ff
        /*02bc*/ 	.word	0x00036890
        /*02c0*/ 	.short	0x0100
        /*02c2*/ 	.byte	0x08
	.zero		1


	//   ....[15]....
        /*02c4*/ 	.word	0x00000760
        /*02c8*/ 	.word	0x000000ff
        /*02cc*/ 	.word	0x000368a0
        /*02d0*/ 	.short	0x0100
        /*02d2*/ 	.byte	0x08
	.zero		1


	//   ....[16]....
        /*02d4*/ 	.word	0x00000770
        /*02d8*/ 	.word	0x000000ff
        /*02dc*/ 	.word	0x00036898
        /*02e0*/ 	.short	0x0100
        /*02e2*/ 	.byte	0x08
	.zero		1


	//   ....[17]....
        /*02e4*/ 	.word	0x00000780
        /*02e8*/ 	.word	0x000000ff
        /*02ec*/ 	.word	0x000368a8
        /*02f0*/ 	.short	0x0100
        /*02f2*/ 	.byte	0x08
	.zero		1


	//   ....[18]....
        /*02f4*/ 	.word	0x000008b0
        /*02f8*/ 	.word	0x000000ff
        /*02fc*/ 	.word	0x000368b0
        /*0300*/ 	.short	0x0100
        /*0302*/ 	.byte	0x08
	.zero		1


	//   ....[19]....
        /*0304*/ 	.word	0x000008c0
        /*0308*/ 	.word	0x000000ff
        /*030c*/ 	.word	0x000368c0
        /*0310*/ 	.short	0x0100
        /*0312*/ 	.byte	0x08
	.zero		1


	//   ....[20]....
        /*0314*/ 	.word	0x000008d0
        /*0318*/ 	.word	0x000000ff
        /*031c*/ 	.word	0x000368b8
        /*0320*/ 	.short	0x0100
        /*0322*/ 	.byte	0x08
	.zero		1


	//   ....[21]....
        /*0324*/ 	.word	0x000008e0
        /*0328*/ 	.word	0x000000ff
        /*032c*/ 	.word	0x000368c8
        /*0330*/ 	.short	0x0100
        /*0332*/ 	.byte	0x08
	.zero		1


	//   ....[22]....
        /*0334*/ 	.word	0x00001740
        /*0338*/ 	.word	0x000000ff
        /*033c*/ 	.word	0x00036800
        /*0340*/ 	.short	0x010a
        /*0342*/ 	.byte	0x3d
	.zero		1


	//   ....[23]....
        /*0344*/ 	.word	0x000017d0
        /*0348*/ 	.word	0x00000000
        /*034c*/ 	.word	0x00036830
        /*0350*/ 	.short	0x010a
        /*0352*/ 	.byte	0x3f
	.zero		1


	//   ....[24]....
        /*0354*/ 	.word	0x00001840
        /*0358*/ 	.word	0x00000000
        /*035c*/ 	.word	0x00036830
        /*0360*/ 	.short	0x010a
        /*0362*/ 	.byte	0x3f
	.zero		1


	//   ....[25]....
        /*0364*/ 	.word	0x00004b40
        /*0368*/ 	.word	0x00000000
        /*036c*/ 	.word	0x00000000
        /*0370*/ 	.short	0x0101
        /*0372*/ 	.byte	0x3f
	.zero		1


	//   ....[26]....
        /*0374*/ 	.word	0x00006810
        /*0378*/ 	.word	0x000000ff
        /*037c*/ 	.word	0x00036830
        /*0380*/ 	.short	0x010a
        /*0382*/ 	.byte	0x3c
	.zero		1


	//   ....[27]....
        /*0384*/ 	.word	0x00006850
        /*0388*/ 	.word	0x000000ff
        /*038c*/ 	.word	0x00036830
        /*0390*/ 	.short	0x010a
        /*0392*/ 	.byte	0x3c
	.zero		1


	//   ....[28]....
        /*0394*/ 	.word	0x00008f40
        /*0398*/ 	.word	0x000000ff
        /*039c*/ 	.word	0x00036850
        /*03a0*/ 	.short	0x010a
        /*03a2*/ 	.byte	0x0a
	.zero		1


	//   ....[29]....
        /*03a4*/ 	.word	0x00008f80
        /*03a8*/ 	.word	0x000000ff
        /*03ac*/ 	.word	0x00036850
        /*03b0*/ 	.short	0x010a
        /*03b2*/ 	.byte	0x0a
	.zero		1


	//   ....[30]....
        /*03b4*/ 	.word	0x0000aec0
        /*03b8*/ 	.word	0x00000003
        /*03bc*/ 	.word	0x00000000
        /*03c0*/ 	.short	0x0101
        /*03c2*/ 	.byte	0x3f
	.zero		1


	//   ....[31]....
        /*03c4*/ 	.word	0x0000af20
        /*03c8*/ 	.word	0x0000008b
        /*03cc*/ 	.word	0x00000000
        /*03d0*/ 	.short	0x0101
        /*03d2*/ 	.byte	0x3f
	.zero		1


	//   ....[32]....
        /*03d4*/ 	.word	0x0000b490
        /*03d8*/ 	.word	0x000000ff
        /*03dc*/ 	.word	0x00036830
        /*03e0*/ 	.short	0x010a
        /*03e2*/ 	.byte	0x06
	.zero		1


	//   ....[33]....
        /*03e4*/ 	.word	0x0000b4d0
        /*03e8*/ 	.word	0x000000ff
        /*03ec*/ 	.word	0x00036830
        /*03f0*/ 	.short	0x010a
        /*03f2*/ 	.byte	0x06
	.zero		1


	//   ....[34]....
        /*03f4*/ 	.word	0x0000dbb0
        /*03f8*/ 	.word	0x000000ff
        /*03fc*/ 	.word	0x00036850
        /*0400*/ 	.short	0x010a
        /*0402*/ 	.byte	0x07
	.zero		1


	//   ....[35]....
        /*0404*/ 	.word	0x0000dbf0
        /*0408*/ 	.word	0x000000ff
        /*040c*/ 	.word	0x00036850
        /*0410*/ 	.short	0x010a
        /*0412*/ 	.byte	0x07
	.zero		1


	//   ....[36]....
        /*0414*/ 	.word	0x0000f1c0
        /*0418*/ 	.word	0x00000086
        /*041c*/ 	.word	0x00000000
        /*0420*/ 	.short	0x0101
        /*0422*/ 	.byte	0x3f
	.zero		1


	//   ....[37]....
        /*0424*/ 	.word	0x0000f230
        /*0428*/ 	.word	0x00000086
        /*042c*/ 	.word	0x00000000
        /*0430*/ 	.short	0x0101
        /*0432*/ 	.byte	0x3f
	.zero		1


	//   ....[38]....
        /*0434*/ 	.word	0x0000fdf0
        /*0438*/ 	.word	0x000000ff
        /*043c*/ 	.word	0x00036850
        /*0440*/ 	.short	0x010a
        /*0442*/ 	.byte	0x05
	.zero		1


	//   ....[39]....
        /*0444*/ 	.word	0x0000fe30
        /*0448*/ 	.word	0x000000ff
        /*044c*/ 	.word	0x00036850
        /*0450*/ 	.short	0x010a
        /*0452*/ 	.byte	0x05
	.zero		1


	//   ....[40]....
        /*0454*/ 	.word	0x00010320
        /*0458*/ 	.word	0x00000005
        /*045c*/ 	.word	0x00000000
        /*0460*/ 	.short	0x0101
        /*0462*/ 	.byte	0x3f
	.zero		1


	//   ....[41]....
        /*0464*/ 	.word	0x000115f0
        /*0468*/ 	.word	0x000000ff
        /*046c*/ 	.word	0x00000000
        /*0470*/ 	.short	0x0101
        /*0472*/ 	.byte	0x05
	.zero		1


	//   ....[42]....
        /*0474*/ 	.word	0x00012e60
        /*0478*/ 	.word	0x00000008
        /*047c*/ 	.word	0x00036840
        /*0480*/ 	.short	0x010a
        /*0482*/ 	.byte	0x3f
	.zero		1


	//   ....[43]....
        /*0484*/ 	.word	0x00013380
        /*0488*/ 	.word	0x00000012
        /*048c*/ 	.word	0x00036820
        /*0490*/ 	.short	0x010a
        /*0492*/ 	.byte	0x3f
	.zero		1


	//   ....[44]....
        /*0494*/ 	.word	0x000135f0
        /*0498*/ 	.word	0x00000003
        /*049c*/ 	.word	0x00036840
        /*04a0*/ 	.short	0x010a
        /*04a2*/ 	.byte	0x3f
	.zero		1


	//   ....[45]....
        /*04a4*/ 	.word	0x00013880
        /*04a8*/ 	.word	0x00000003
        /*04ac*/ 	.word	0x00000060
        /*04b0*/ 	.short	0x010a
        /*04b2*/ 	.byte	0x3f
	.zero		1


	//   ....[46]....
        /*04b4*/ 	.word	0x00013d60
        /*04b8*/ 	.word	0x00000002
        /*04bc*/ 	.word	0x00036840
        /*04c0*/ 	.short	0x010a
        /*04c2*/ 	.byte	0x3f
	.zero		1


	//   ....[47]....
        /*04c4*/ 	.word	0x00013ff0
        /*04c8*/ 	.word	0x00000002
        /*04cc*/ 	.word	0x00000060
        /*04d0*/ 	.short	0x010a
        /*04d2*/ 	.byte	0x3f
	.zero		1


	//   ....[48]....
        /*04d4*/ 	.word	0x00014440
        /*04d8*/ 	.word	0x00000002
        /*04dc*/ 	.word	0x00036840
        /*04e0*/ 	.short	0x010a
        /*04e2*/ 	.byte	0x3f
	.zero		1


	//   ....[49]....
        /*04e4*/ 	.word	0x000146f0
        /*04e8*/ 	.word	0x00000002
        /*04ec*/ 	.word	0x00000060
        /*04f0*/ 	.short	0x010a
        /*04f2*/ 	.byte	0x3f
	.zero		1


	//   ....[50]....
        /*04f4*/ 	.word	0x00014b20
        /*04f8*/ 	.word	0x00000003
        /*04fc*/ 	.word	0x00036860
        /*0500*/ 	.short	0x010a
        /*0502*/ 	.byte	0x3f
	.zero		1


	//   ....[51]....
        /*0504*/ 	.word	0x00014fa0
        /*0508*/ 	.word	0x00000007
        /*050c*/ 	.word	0x00036820
        /*0510*/ 	.short	0x010a
        /*0512*/ 	.byte	0x3f
	.zero		1


	//   ....[52]....
        /*0514*/ 	.word	0x000150f0
        /*0518*/ 	.word	0x00000005
        /*051c*/ 	.word	0x00000000
        /*0520*/ 	.short	0x010a
        /*0522*/ 	.byte	0x3f
	.zero		1


	//   ....[53]....
        /*0524*/ 	.word	0x00015160
        /*0528*/ 	.word	0x00000003
        /*052c*/ 	.word	0x00000000
        /*0530*/ 	.short	0x010a
        /*0532*/ 	.byte	0x3f
	.zero		1


	//   ....[54]....
        /*0534*/ 	.word	0x000151c0
        /*0538*/ 	.word	0x00000005
        /*053c*/ 	.word	0x00000000
        /*0540*/ 	.short	0x010a
        /*0542*/ 	.byte	0x3f
	.zero		1


	//   ....[55]....
        /*0544*/ 	.word	0x000151f0
        /*0548*/ 	.word	0x00000003
        /*054c*/ 	.word	0x00000000
        /*0550*/ 	.short	0x010a
        /*0552*/ 	.byte	0x3f
	.zero		1


	//   ....[56]....
        /*0554*/ 	.word	0x00015260
        /*0558*/ 	.word	0x00000003
        /*055c*/ 	.word	0x00036800
        /*0560*/ 	.short	0x010a
        /*0562*/ 	.byte	0x3f
	.zero		1


	//   ....[57]....
        /*0564*/ 	.word	0x000152b0
        /*0568*/ 	.word	0x00000000
        /*056c*/ 	.word	0x00036830
        /*0570*/ 	.short	0x010a
        /*0572*/ 	.byte	0x3f
	.zero		1


	//   ....[58]....
        /*0574*/ 	.word	0x00015310
        /*0578*/ 	.word	0x00000009
        /*057c*/ 	.word	0x00036830
        /*0580*/ 	.short	0x010a
        /*0582*/ 	.byte	0x3f
	.zero		1


	//   ....[59]....
        /*0584*/ 	.word	0x00015370
        /*0588*/ 	.word	0x00000009
        /*058c*/ 	.word	0x00036850
        /*0590*/ 	.short	0x010a
        /*0592*/ 	.byte	0x3f
	.zero		1


	//   ....[60]....
        /*0594*/ 	.word	0x000153d0
        /*0598*/ 	.word	0x00000009
        /*059c*/ 	.word	0x00036830
        /*05a0*/ 	.short	0x010a
        /*05a2*/ 	.byte	0x3f
	.zero		1


	//   ....[61]....
        /*05a4*/ 	.word	0x00015430
        /*05a8*/ 	.word	0x00000009
        /*05ac*/ 	.word	0x00036850
        /*05b0*/ 	.short	0x010a
        /*05b2*/ 	.byte	0x3f
	.zero		1


	//   ....[62]....
        /*05b4*/ 	.word	0x00015490
        /*05b8*/ 	.word	0x00000005
        /*05bc*/ 	.word	0x00036850
        /*05c0*/ 	.short	0x010a
        /*05c2*/ 	.byte	0x3f
	.zero		1


	//   ....[63]....
        /*05c4*/ 	.word	0x00015610
        /*05c8*/ 	.word	0x00000008
        /*05cc*/ 	.word	0x00036840
        /*05d0*/ 	.short	0x010a
        /*05d2*/ 	.byte	0x3f
	.zero		1


	//   ....[64]....
        /*05d4*/ 	.word	0x00015660
        /*05d8*/ 	.word	0x00000012
        /*05dc*/ 	.word	0x00036820
        /*05e0*/ 	.short	0x010a
        /*05e2*/ 	.byte	0x3f
	.zero		1


	//   ....[65]....
        /*05e4*/ 	.word	0x000156b0
        /*05e8*/ 	.word	0x00000003
        /*05ec*/ 	.word	0x00036840
        /*05f0*/ 	.short	0x010a
        /*05f2*/ 	.byte	0x3f
	.zero		1


	//   ....[66]....
        /*05f4*/ 	.word	0x00015700
        /*05f8*/ 	.word	0x00000003
        /*05fc*/ 	.word	0x00000060
        /*0600*/ 	.short	0x010a
        /*0602*/ 	.byte	0x3f
	.zero		1


	//   ....[67]....
        /*0604*/ 	.word	0x00015750
        /*0608*/ 	.word	0x00000002
        /*060c*/ 	.word	0x00036840
        /*0610*/ 	.short	0x010a
        /*0612*/ 	.byte	0x3f
	.zero		1


	//   ....[68]....
        /*0614*/ 	.word	0x000157a0
        /*0618*/ 	.word	0x00000002
        /*061c*/ 	.word	0x00000060
        /*0620*/ 	.short	0x010a
        /*0622*/ 	.byte	0x3f
	.zero		1


	//   ....[69]....
        /*0624*/ 	.word	0x000157f0
        /*0628*/ 	.word	0x00000002
        /*062c*/ 	.word	0x00036840
        /*0630*/ 	.short	0x010a
        /*0632*/ 	.byte	0x3f
	.zero		1


	//   ....[70]....
        /*0634*/ 	.word	0x00015840
        /*0638*/ 	.word	0x00000002
        /*063c*/ 	.word	0x00000060
        /*0640*/ 	.short	0x010a
        /*0642*/ 	.byte	0x3f
	.zero		1


	//   ....[71]....
        /*0644*/ 	.word	0x00015890
        /*0648*/ 	.word	0x00000003
        /*064c*/ 	.word	0x00036860
        /*0650*/ 	.short	0x010a
        /*0652*/ 	.byte	0x3f
	.zero		1


	//   ....[72]....
        /*0654*/ 	.word	0x00015970
        /*0658*/ 	.word	0x00000007
        /*065c*/ 	.word	0x00036820
        /*0660*/ 	.short	0x010a
        /*0662*/ 	.byte	0x3f
	.zero		1


	//   ....[73]....
        /*0664*/ 	.word	0x000159c0
        /*0668*/ 	.word	0x00000005
        /*066c*/ 	.word	0x00000000
        /*0670*/ 	.short	0x010a
        /*0672*/ 	.byte	0x3f
	.zero		1


	//   ....[74]....
        /*0674*/ 	.word	0x00015a10
        /*0678*/ 	.word	0x00000003
        /*067c*/ 	.word	0x00000000
        /*0680*/ 	.short	0x010a
        /*0682*/ 	.byte	0x3f
	.zero		1


	//   ....[75]....
        /*0684*/ 	.word	0x00015a60
        /*0688*/ 	.word	0x00000005
        /*068c*/ 	.word	0x00000000
        /*0690*/ 	.short	0x010a
        /*0692*/ 	.byte	0x3f
	.zero		1


	//----- nvinfo : EIATTR_NUM_MBARRIERS
	.align		4
.L_857:
        /*0694*/ 	.byte	0x03, 0x38
        /*0696*/ 	.short	0x0016


	//----- nvinfo : EIATTR_EXIT_INSTR_OFFSETS
	.align		4
        /*0698*/ 	.byte	0x04, 0x1c
        /*069a*/ 	.short	(.L_859 - .L_858)


	//   ....[0]....
.L_858:
        /*069c*/ 	.word	0x00000a00


	//   ....[1]....
        /*06a0*/ 	.word	0x00011fd0


	//   ....[2]....
        /*06a4*/ 	.word	0x00012030


	//   ....[3]....
        /*06a8*/ 	.word	0x00015010


	//   ....[4]....
        /*06ac*/ 	.word	0x00015240


	//----- nvinfo : EIATTR_MAX_THREADS
	.align		4
.L_859:
        /*06b0*/ 	.byte	0x04, 0x05
        /*06b2*/ 	.short	(.L_861 - .L_860)
.L_860:
        /*06b4*/ 	.word	0x00000180
        /*06b8*/ 	.word	0x00000001
        /*06bc*/ 	.word	0x00000001


	//----- nvinfo : EIATTR_CRS_STACK_SIZE
	.align		4
.L_861:
        /*06c0*/ 	.byte	0x04, 0x1e
        /*06c2*/ 	.short	(.L_863 - .L_862)
.L_862:
        /*06c4*/ 	.word	0x00000000


	//----- nvinfo : EIATTR_CBANK_PARAM_SIZE
	.align		4
.L_863:
        /*06c8*/ 	.byte	0x03, 0x19
        /*06ca*/ 	.short	0x0bf0


	//----- nvinfo : EIATTR_PARAM_CBANK
	.align		4
        /*06cc*/ 	.byte	0x04, 0x0a
        /*06ce*/ 	.short	(.L_865 - .L_864)
	.align		4
.L_864:
        /*06d0*/ 	.word	index@(.nv.constant0._ZN7cutlass13device_kernelIN5flash11enable_sm90INS1_16FlashAttnFwdSm90INS1_25CollectiveMainloopFwdSm90ILi2EN4cute5tupleIJNS5_1CILi1EEES8_S8_EEENS6_IJNS7_ILi128EEENS7_ILi112EEENS7_ILi192EEEEEELi192ENS_6half_tEfNS_4arch4Sm90ELb1ELb0ELb1ELb0ELb0ELb0ELb0ELb1ELb1ELb0ELb0ELb0EEENS1_21CollectiveEpilogueFwdINS6_IJSA_SC_SB_EEES9_SE_SG_Li256ELb0ELb0ELb0ELb0EEENS1_30DynamicPersistentTileSchedulerILi256ELi32ELb0ELb0ELb1EEEEEEEEEvNT_6ParamsE)
        /*06d4*/ 	.short	0x0210
        /*06d6*/ 	.short	0x0bf0


	//----- nvinfo : EIATTR_SW_WAR
	.align		4
.L_865:
        /*06d8*/ 	.byte	0x04, 0x36
        /*06da*/ 	.short	(.L_867 - .L_866)
.L_866:
        /*06dc*/ 	.word	0x00000008
.L_867:


//--------------------- .nv.info._ZN7cutlass13device_kernelIN5flash11enable_sm90INS1_16FlashAttnFwdSm90INS1_25CollectiveMainloopFwdSm90ILi2EN4cute5tupleIJNS5_1CILi1EEES8_S8_EEENS6_IJNS7_ILi128EEENS7_ILi112EEENS7_ILi192EEEEEELi192ENS_6half_tEfNS_4arch4Sm90ELb1ELb0ELb1ELb1ELb0ELb0ELb0ELb1ELb1ELb0ELb0ELb0EEENS1_21CollectiveEpilogueFwdINS6_IJSA_SC_SB_EEES9_SE_SG_Li256ELb1ELb0ELb0ELb0EEENS1_36VarlenDynamicPersistentTileSchedulerILi128ELi112ELi256ELi32ELb0ELb0ELb1ELb1ELb1ELb1EEEEEEEEEvNT_6ParamsE --------------------------
	.section	.nv.info._ZN7cutlass13device_kernelIN5flash11enable_sm90INS1_16FlashAttnFwdSm90INS1_25CollectiveMainloopFwdSm90ILi2EN4cute5tupleIJNS5_1CILi1EEES8_S8_EEENS6_IJNS7_ILi128EEENS7_ILi112EEENS7_ILi192EEEEEELi192ENS_6half_tEfNS_4arch4Sm90ELb1ELb0ELb1ELb1ELb0ELb0ELb0ELb1ELb1ELb0ELb0ELb0EEENS1_21CollectiveEpilogueFwdINS6_IJSA_SC_SB_EEES9_SE_SG_Li256ELb1ELb0ELb0ELb0EEENS1_36VarlenDynamicPersistentTileSchedulerILi128ELi112ELi256ELi32ELb0ELb0ELb1ELb1ELb1ELb1EEEEEEEEEvNT_6ParamsE,"",@"SHT_CUDA_INFO"
	.sectionflags	@""
	.align	4


	//----- nvinfo : EIATTR_CUDA_API_VERSION
	.align		4
        /*0000*/ 	.byte	0x04, 0x37
        /*0002*/ 	.short	(.L_869 - .L_868)
.L_868:
        /*0004*/ 	.word	0x00000082


	//----- nvinfo : EIATTR_KPARAM_INFO
	.align		4
.L_869:
        /*0008*/ 	.byte	0x04, 0x17
        /*000a*/ 	.short	(.L_871 - .L_870)
.L_870:
        /*000c*/ 	.word	0x00000000
        /*0010*/ 	.short	0x0000
        /*0012*/ 	.short	0x0070
        /*0014*/ 	.byte	0x00, 0xf0, 0x01, 0x28


	//----- nvinfo : EIATTR_SPARSE_MMA_MASK
	.align		4
.L_871:
        /*0018*/ 	.byte	0x03, 0x50
        /*001a*/ 	.short	0x0000


	//----- nvinfo : EIATTR_MAXREG_COUNT
	.align		4
        /*001c*/ 	.byte	0x03, 0x1b
        /*001e*/ 	.short	0x00a8


	//----- nvinfo : EIATTR_NUM_BARRIERS
	.align		4
        /*0020*/ 	.byte	0x02, 0x4c
        /*0022*/ 	.byte	0x09
	.zero		1


	//----- nvinfo : EIATTR_EXTERNS
	.align		4
        /*0024*/ 	.byte	0x04, 0x0f
        /*0026*/ 	.short	(.L_873 - .L_872)


	//   ....[0]....
	.align		4
.L_872:
        /*0028*/ 	.word	index@(__assertfail)


	//----- nvinfo : EIATTR_ANNOTATIONS
	.align		4
.L_873:
        /*002c*/ 	.byte	0x04, 0x55
        /*002e*/ 	.short	(.L_875 - .L_874)


	//   ....[0]....
.L_874:
        /* <DEDUP_REMOVED lines=33> */


	//----- nvinfo : EIATTR_MERCURY_ISA_VERSION
	.align		4
.L_875:
        /*0230*/ 	.byte	0x03, 0x5f
        /*0232*/ 	.short	0x0101


	//----- nvinfo : EIATTR_UNUSED_LOAD_BYTE_OFFSET
	.align		4
        /*0234*/ 	.byte	0x04, 0x44
        /*0236*/ 	.short	(.L_877 - .L_876)


	//   ....[0]....
.L_876:
        /*0238*/ 	.word	0x00000a40
        /*023c*/ 	.word	0x0000fff0


	//   ....[1]....
        /*0240*/ 	.word	0x00010790
        /*0244*/ 	.word	0x0000fff0


	//----- nvinfo : EIATTR_INT_WARP_WIDE_INSTR_OFFSETS
	.align		4
.L_877:
        /*0248*/ 	.byte	0x04, 0x31
        /*024a*/ 	.short	(.L_879 - .L_878)


	//   ....[0]....
.L_878:
        /*024c*/ 	.word	0x00000160


	//   ....[1]....
        /*0250*/ 	.word	0x000001a0


	//   ....[2]....
        /*0254*/ 	.word	0x00000210


	//   ....[3]....
        /*0258*/ 	.word	0x000141a0


	//   ....[4]....
        /*025c*/ 	.word	0x00014240


	//   ....[5]....
        /*0260*/ 	.word	0x000146d0


	//   ....[6]....
        /*0264*/ 	.word	0x00014700


	//   ....[7]....
        /*0268*/ 	.word	0x00014910


	//   ....[8]....
        /*026c*/ 	.word	0x00014a00


	//   ....[9]....
        /*0270*/ 	.word	0x00016e00


	//   ....[10]....
        /*0274*/ 	.word	0x00016ea0


	//----- nvinfo : EIATTR_COOP_GROUP_MASK_REGIDS
	.align		4
.L_879:
        /*0278*/ 	.byte	0x04, 0x29
        /*027a*/ 	.short	(.L_881 - .L_880)


	//   ....[0]....
.L_880:
        /*027c*/ 	.word	0xffffffff


	//   ....[1]....
        /*0280*/ 	.word	0xffffffff


	//   ....[2]....
        /*0284*/ 	.word	0xffffffff


	//   ....[3]....
        /*0288*/ 	.word	0xffffffff


	//   ....[4]....
        /*028c*/ 	.word	0xffffffff


	//   ....[5]....
        /*0290*/ 	.word	0xffffffff


	//   ....[6]....
        /*0294*/ 	.word	0xffffffff


	//   ....[7]....
        /*0298*/ 	.word	0xffffffff


	//   ....[8]....
        /*029c*/ 	.word	0xffffffff


	//   ....[9]....
        /*02a0*/ 	.word	0xffffffff


	//   ....[10]....
        /*02a4*/ 	.word	0xffffffff


	//   ....[11]....
        /*02a8*/ 	.word	0xffffffff


	//   ....[12]....
        /*02ac*/ 	.word	0xffffffff


	//   ....[13]....
        /*02b0*/ 	.word	0xffffffff


	//   ....[14]....
        /*02b4*/ 	.word	0xffffffff


	//   ....[15]....
        /*02b8*/ 	.word	0xffffffff


	//   ....[16]....
        /*02bc*/ 	.word	0xffffffff


	//   ....[17]....
        /*02c0*/ 	.word	0xffffffff


	//   ....[18]....
        /*02c4*/ 	.word	0xffffffff


	//   ....[19]....
        /*02c8*/ 	.word	0xffffffff


	//   ....[20]....
        /*02cc*/ 	.word	0xffffffff


	//   ....[21]....
        /*02d0*/ 	.word	0xffffffff


	//   ....[22]....
        /*02d4*/ 	.word	0xffffffff


	//   ....[23]....
        /*02d8*/ 	.word	0xffffffff


	//   ....[24]....
        /*02dc*/ 	.word	0xffffffff


	//   ....[25]....
        /*02e0*/ 	.word	0xffffffff


	//   ....[26]....
        /*02e4*/ 	.word	0xffffffff


	//   ....[27]....
        /*02e8*/ 	.word	0xffffffff


	//   ....[28]....
        /*02ec*/ 	.word	0xffffffff


	//   ....[29]....
        /*02f0*/ 	.word	0xffffffff


	//   ....[30]....
        /*02f4*/ 	.word	0xffffffff


	//   ....[31]....
        /*02f8*/ 	.word	0xffffffff


	//   ....[32]....
        /*02fc*/ 	.word	0xffffffff


	//   ....[33]....
        /*0300*/ 	.word	0xffffffff


	//   ....[34]....
        /*0304*/ 	.word	0xffffffff


	//   ....[35]....
        /*0308*/ 	.word	0xffffffff


	//   ....[36]....
        /*030c*/ 	.word	0xffffffff


	//   ....[37]....
        /*0310*/ 	.word	0xffffffff


	//   ....[38]....
        /*0314*/ 	.word	0xffffffff


	//   ....[39]....
        /*0318*/ 	.word	0xffffffff


	//   ....[40]....
        /*031c*/ 	.word	0xffffffff


	//   ....[41]....
        /*0320*/ 	.word	0xffffffff


	//   ....[42]....
        /*0324*/ 	.word	0xffffffff


	//   ....[43]....
        /*0328*/ 	.word	0xffffffff


	//   ....[44]....
        /*032c*/ 	.word	0xffffffff


	//   ....[45]....
        /*0330*/ 	.word	0xffffffff


	//   ....[46]....
        /*0334*/ 	.word	0xffffffff


	//   ....[47]....
        /*0338*/ 	.word	0xffffffff


	//   ....[48]....
        /*033c*/ 	.word	0xffffffff


	//   ....[49]....
        /*0340*/ 	.word	0xffffffff


	//   ....[50]....
        /*0344*/ 	.word	0xffffffff


	//   ....[51]....
        /*0348*/ 	.word	0xffffffff


	//   ....[52]....
        /*034c*/ 	.word	0xffffffff


	//   ....[53]....
        /*0350*/ 	.word	0xffffffff


	//   ....[54]....
        /*0354*/ 	.word	0xffffffff


	//   ....[55]....
        /*0358*/ 	.word	0xffffffff


	//   ....[56]....
        /*035c*/ 	.word	0xffffffff


	//   ....[57]....
        /*0360*/ 	.word	0xffffffff


	//   ....[58]....
        /*0364*/ 	.word	0x0500000f


	//   ....[59]....
        /*0368*/ 	.word	0x0500000f


	//   ....[60]....
        /*036c*/ 	.word	0x0500000f


	//   ....[61]....
        /*0370*/ 	.word	0x0500000f


	//   ....[62]....
        /*0374*/ 	.word	0x0500000f


	//   ....[63]....
        /*0378*/ 	.word	0x0500000f


	//   ....[64]....
        /*037c*/ 	.word	0x0500000f


	//   ....[65]....
        /*0380*/ 	.word	0x0500000f


	//   ....[66]....
        /*0384*/ 	.word	0x0500000f


	//   ....[67]....
        /*0388*/ 	.word	0x0500000f


	//   ....[68]....
        /*038c*/ 	.word	0x0500000f


	//   ....[69]....
        /*0390*/ 	.word	0x0500000f


	//   ....[70]....
        /*0394*/ 	.word	0x0500000f


	//   ....[71]....
        /*0398*/ 	.word	0x0500000f


	//   ....[72]....
        /*039c*/ 	.word	0x0500000f


	//   ....[73]....
        /*03a0*/ 	.word	0x0500000f


	//   ....[74]....
        /*03a4*/ 	.word	0x0500000f


	//   ....[75]....
        /*03a8*/ 	.word	0x0500000f


	//   ....[76]....
        /*03ac*/ 	.word	0x0500000f


	//----- nvinfo : EIATTR_COOP_GROUP_INSTR_OFFSETS
	.align		4
.L_881:
        /*03b0*/ 	.byte	0x04, 0x28
        /*03b2*/ 	.short	(.L_883 - .L_882)


	//   ....[0]....
.L_882:
        /*03b4*/ 	.word	0x00000060


	//   ....[1]....
        /*03b8*/ 	.word	0x00000170


	//   ....[2]....
        /*03bc*/ 	.word	0x000001c0


	//   ....[3]....
        /*03c0*/ 	.word	0x000003f0


	//   ....[4]....
        /*03c4*/ 	.word	0x00000550


	//   ....[5]....
        /*03c8*/ 	.word	0x00000670


	//   ....[6]....
        /*03cc*/ 	.word	0x000007d0


	//   ....[7]....
        /*03d0*/ 	.word	0x000017c0


	//   ....[8]....
        /*03d4*/ 	.word	0x00004ee0


	//   ....[9]....
        /*03d8*/ 	.word	0x00004fd0


	//   ....[10]....
        /*03dc*/ 	.word	0x00005910


	//   ....[11]....
        /*03e0*/ 	.word	0x00005990


	//   ....[12]....
        /*03e4*/ 	.word	0x00009ee0


	//   ....[13]....
        /*03e8*/ 	.word	0x0000a010


	//   ....[14]....
        /*03ec*/ 	.word	0x0000a7d0


	//   ....[15]....
        /*03f0*/ 	.word	0x0000a830


	//   ....[16]....
        /*03f4*/ 	.word	0x0000e510


	//   ....[17]....
        /*03f8*/ 	.word	0x0000e540


	//   ....[18]....
        /*03fc*/ 	.word	0x0000e950


	//   ....[19]....
        /*0400*/ 	.word	0x0000ea60


	//   ....[20]....
        /*0404*/ 	.word	0x0000fc90


	//   ....[21]....
        /*0408*/ 	.word	0x0000fcd0


	//   ....[22]....
        /*040c*/ 	.word	0x0000fdc0


	//   ....[23]....
        /*0410*/ 	.word	0x0000fde0


	//   ....[24]....
        /*0414*/ 	.word	0x00012f20


	//   ....[25]....
        /*0418*/ 	.word	0x000130b0


	//   ....[26]....
        /*041c*/ 	.word	0x000130e0


	//   ....[27]....
        /*0420*/ 	.word	0x00013120


	//   ....[28]....
        /*0424*/ 	.word	0x00013190


	//   ....[29]....
        /*0428*/ 	.word	0x000131f0


	//   ....[30]....
        /*042c*/ 	.word	0x00013230


	//   ....[31]....
        /*0430*/ 	.word	0x000133e0


	//   ....[32]....
        /*0434*/ 	.word	0x00013440


	//   ....[33]....
        /*0438*/ 	.word	0x00013480


	//   ....[34]....
        /*043c*/ 	.word	0x000134c0


	//   ....[35]....
        /*0440*/ 	.word	0x000134f0


	//   ....[36]....
        /*0444*/ 	.word	0x00013520


	//   ....[37]....
        /*0448*/ 	.word	0x000135c0


	//   ....[38]....
        /*044c*/ 	.word	0x00013620


	//   ....[39]....
        /*0450*/ 	.word	0x000136b0


	//   ....[40]....
        /*0454*/ 	.word	0x00017310


	//   ....[41]....
        /*0458*/ 	.word	0x00017320


	//   ....[42]....
        /*045c*/ 	.word	0x00017440


	//   ....[43]....
        /*0460*/ 	.word	0x000174a0


	//   ....[44]....
        /*0464*/ 	.word	0x000174e0


	//   ....[45]....
        /*0468*/ 	.word	0x00017520


	//   ....[46]....
        /*046c*/ 	.word	0x00017550


	//   ....[47]....
        /*0470*/ 	.word	0x00017580


	//   ....[48]....
        /*0474*/ 	.word	0x00017720


	//   ....[49]....
        /*0478*/ 	.word	0x00017780


	//   ....[50]....
        /*047c*/ 	.word	0x000177c0


	//   ....[51]....
        /*0480*/ 	.word	0x00017800


	//   ....[52]....
        /*0484*/ 	.word	0x00017830


	//   ....[53]....
        /*0488*/ 	.word	0x00017860


	//   ....[54]....
        /*048c*/ 	.word	0x00017920


	//   ....[55]....
        /*0490*/ 	.word	0x00017940


	//   ....[56]....
        /*0494*/ 	.word	0x000179b0


	//   ....[57]....
        /*0498*/ 	.word	0x00018050


	//   ....[58]....
        /*049c*/ 	.word	0x00018640


	//   ....[59]....
        /*04a0*/ 	.word	0x00018a60


	//   ....[60]....
        /*04a4*/ 	.word	0x00018af0


	//   ....[61]....
        /*04a8*/ 	.word	0x00018b90


	//   ....[62]....
        /*04ac*/ 	.word	0x00018c40


	//   ....[63]....
        /*04b0*/ 	.word	0x00018cc0


	//   ....[64]....
        /*04b4*/ 	.word	0x00018d40


	//   ....[65]....
        /*04b8*/ 	.word	0x00018dc0


	//   ....[66]....
        /*04bc*/ 	.word	0x00018e40


	//   ....[67]....
        /*04c0*/ 	.word	0x00018ed0


	//   ....[68]....
        /*04c4*/ 	.word	0x00018f80


	//   ....[69]....
        /*04c8*/ 	.word	0x00019000


	//   ....[70]....
        /*04cc*/ 	.word	0x00019080


	//   ....[71]....
        /*04d0*/ 	.word	0x00019100


	//   ....[72]....
        /*04d4*/ 	.word	0x00019180


	//   ....[73]....
        /*04d8*/ 	.word	0x000191f0


	//   ....[74]....
        /*04dc*/ 	.word	0x00019290


	//   ....[75]....
        /*04e0*/ 	.word	0x00019320


	//   ....[76]....
        /*04e4*/ 	.word	0x00019450


	//----- nvinfo : EIATTR_REG_RECONFIG
	.align		4
.L_883:
        /*04e8*/ 	.byte	0x01, 0x54
	.zero		2


	//----- nvinfo : EIATTR_SYSCALL_OFFSETS
	.align		4
        /*04ec*/ 	.byte	0x04, 0x46
        /*04ee*/ 	.short	(.L_885 - .L_884)


	//   ....[0]....
.L_884:
        /*04f0*/ 	.word	0x000019a0


	//   ....[1]....
        /*04f4*/ 	.word	0x000143d0


	//   ....[2]....
        /*04f8*/ 	.word	0x00014510


	//   ....[3]....
        /*04fc*/ 	.word	0x00014610


	//----- nvinfo : EIATTR_MBARRIER_INSTR_OFFSETS
	.align		4
.L_885:
        /*0500*/ 	.byte	0x04, 0x39
        /*0502*/ 	.short	(.L_887 - .L_886)


	//   ....[0]....
.L_886:
        /*0504*/ 	.word	0x000002a0
        /*0508*/ 	.word	0x000000ff
        /*050c*/ 	.word	0x00036800
        /*0510*/ 	.short	0x0100
        /*0512*/ 	.byte	0x08
	.zero		1


	//   ....[1]....
        /*0514*/ 	.word	0x000002b0
        /*0518*/ 	.word	0x000000ff
        /*051c*/ 	.word	0x00036820
        /*0520*/ 	.short	0x0100
        /*0522*/ 	.byte	0x08
	.zero		1


	//   ....[2]....
        /*0524*/ 	.word	0x000003a0
        /*0528*/ 	.word	0x000000ff
        /*052c*/ 	.word	0x00036830
        /*0530*/ 	.short	0x0100
        /*0532*/ 	.byte	0x08
	.zero		1


	//   ....[3]....
        /*0534*/ 	.word	0x000003b0
        /*0538*/ 	.word	0x000000ff
        /*053c*/ 	.word	0x00036840
        /*0540*/ 	.short	0x0100
        /*0542*/ 	.byte	0x08
	.zero		1


	//   ....[4]....
        /*0544*/ 	.word	0x000003c0
        /*0548*/ 	.word	0x000000ff
        /*054c*/ 	.word	0x00036838
        /*0550*/ 	.short	0x0100
        /*0552*/ 	.byte	0x08
	.zero		1


	//   ....[5]....
        /*0554*/ 	.word	0x000003d0
        /*0558*/ 	.word	0x000000ff
        /*055c*/ 	.word	0x00036848
        /*0560*/ 	.short	0x0100
        /*0562*/ 	.byte	0x08
	.zero		1


	//   ....[6]....
        /*0564*/ 	.word	0x00000500
        /*0568*/ 	.word	0x000000ff
        /*056c*/ 	.word	0x00036850
        /*0570*/ 	.short	0x0100
        /*0572*/ 	.byte	0x08
	.zero		1


	//   ....[7]....
        /*0574*/ 	.word	0x00000510
        /*0578*/ 	.word	0x000000ff
        /*057c*/ 	.word	0x00036860
        /*0580*/ 	.short	0x0100
        /*0582*/ 	.byte	0x08
	.zero		1


	//   ....[8]....
        /*0584*/ 	.word	0x00000520
        /*0588*/ 	.word	0x000000ff
        /*058c*/ 	.word	0x00036858
        /*0590*/ 	.short	0x0100
        /*0592*/ 	.byte	0x08
	.zero		1


	//   ....[9]....
        /*0594*/ 	.word	0x00000530
        /*0598*/ 	.word	0x000000ff
        /*059c*/ 	.word	0x00036868
        /*05a0*/ 	.short	0x0100
        /*05a2*/ 	.byte	0x08
	.zero		1


	//   ....[10]....
        /*05a4*/ 	.word	0x00000620
        /*05a8*/ 	.word	0x000000ff
        /*05ac*/ 	.word	0x00036870
        /*05b0*/ 	.short	0x0100
        /*05b2*/ 	.byte	0x06
	.zero		1


	//   ....[11]....
        /*05b4*/ 	.word	0x00000630
        /*05b8*/ 	.word	0x000000ff
        /*05bc*/ 	.word	0x00036880
        /*05c0*/ 	.short	0x0100
        /*05c2*/ 	.byte	0x06
	.zero		1


	//   ....[12]....
        /*05c4*/ 	.word	0x00000640
        /*05c8*/ 	.word	0x000000ff
        /*05cc*/ 	.word	0x00036878
        /*05d0*/ 	.short	0x0100
        /*05d2*/ 	.byte	0x06
	.zero		1


	//   ....[13]....
        /*05d4*/ 	.word	0x00000650
        /*05d8*/ 	.word	0x000000ff
        /*05dc*/ 	.word	0x00036888
        /*05e0*/ 	.short	0x0100
        /*05e2*/ 	.byte	0x06
	.zero		1


	//   ....[14]....
        /*05e4*/ 	.word	0x00000780
        /*05e8*/ 	.word	0x000000ff
        /*05ec*/ 	.word	0x00036890
        /*05f0*/ 	.short	0x0100
        /*05f2*/ 	.byte	0x08
	.zero		1


	//   ....[15]....
        /*05f4*/ 	.word	0x00000790
        /*05f8*/ 	.word	0x000000ff
        /*05fc*/ 	.word	0x000368a0
        /*0600*/ 	.short	0x0100
        /*0602*/ 	.byte	0x08
	.zero		1


	//   ....[16]....
        /*0604*/ 	.word	0x000007a0
        /*0608*/ 	.word	0x000000ff
        /*060c*/ 	.word	0x00036898
        /*0610*/ 	.short	0x0100
        /*0612*/ 	.byte	0x08
	.zero		1


	//   ....[17]....
        /*0614*/ 	.word	0x000007b0
        /*0618*/ 	.word	0x000000ff
        /*061c*/ 	.word	0x000368a8
        /*0620*/ 	.short	0x0100
        /*0622*/ 	.byte	0x08
	.zero		1


	//   ....[18]....
        /*0624*/ 	.word	0x000008e0
        /*0628*/ 	.word	0x000000ff
        /*062c*/ 	.word	0x000368b0
        /*0630*/ 	.short	0x0100
        /*0632*/ 	.byte	0x08
	.zero		1


	//   ....[19]....
        /*0634*/ 	.word	0x000008f0
        /*0638*/ 	.word	0x000000ff
        /*063c*/ 	.word	0x000368c0
        /*0640*/ 	.short	0x0100
        /*0642*/ 	.byte	0x08
	.zero		1


	//   ....[20]....
        /*0644*/ 	.word	0x00000900
        /*0648*/ 	.word	0x000000ff
        /*064c*/ 	.word	0x000368b8
        /*0650*/ 	.short	0x0100
        /*0652*/ 	.byte	0x08
	.zero		1


	//   ....[21]....
        /*0654*/ 	.word	0x00000910
        /*0658*/ 	.word	0x000000ff
        /*065c*/ 	.word	0x000368c8
        /*0660*/ 	.short	0x0100
        /*0662*/ 	.byte	0x08
	.zero		1


	//   ....[22]....
        /*0664*/ 	.word	0x00001a40
        /*0668*/ 	.word	0x000000ff
        /*066c*/ 	.word	0x00036800
        /*0670*/ 	.short	0x010a
        /*0672*/ 	.byte	0x26
	.zero		1


	//   ....[23]....
        /*0674*/ 	.word	0x00001ac0
        /*0678*/ 	.word	0x00000000
        /*067c*/ 	.word	0x00036830
        /*0680*/ 	.short	0x010a
        /*0682*/ 	.byte	0x3f
	.zero		1


	//   ....[24]....
        /*0684*/ 	.word	0x00001b30
        /*0688*/ 	.word	0x00000000
        /*068c*/ 	.word	0x00036830
        /*0690*/ 	.short	0x010a
        /*0692*/ 	.byte	0x3f
	.zero		1


	//   ....[25]....
        /*0694*/ 	.word	0x00004d80
        /*0698*/ 	.word	0x00000000
        /*069c*/ 	.word	0x00000000
        /*06a0*/ 	.short	0x0101
        /*06a2*/ 	.byte	0x3f
	.zero		1


	//   ....[26]....
        /*06a4*/ 	.word	0x000069f0
        /*06a8*/ 	.word	0x000000ff
        /*06ac*/ 	.word	0x00036830
        /*06b0*/ 	.short	0x010a
        /*06b2*/ 	.byte	0x25
	.zero		1


	//   ....[27]....
        /*06b4*/ 	.word	0x00006a30
        /*06b8*/ 	.word	0x000000ff
        /*06bc*/ 	.word	0x00036830
        /*06c0*/ 	.short	0x010a
        /*06c2*/ 	.byte	0x25
	.zero		1


	//   ....[28]....
        /*06c4*/ 	.word	0x00008f80
        /*06c8*/ 	.word	0x000000ff
        /*06cc*/ 	.word	0x00036850
        /*06d0*/ 	.short	0x010a
        /*06d2*/ 	.byte	0x04
	.zero		1


	//   ....[29]....
        /*06d4*/ 	.word	0x00008fc0
        /*06d8*/ 	.word	0x000000ff
        /*06dc*/ 	.word	0x00036850
        /*06e0*/ 	.short	0x010a
        /*06e2*/ 	.byte	0x04
	.zero		1


	//   ....[30]....
        /*06e4*/ 	.word	0x0000af70
        /*06e8*/ 	.word	0x00000003
        /*06ec*/ 	.word	0x00000000
        /*06f0*/ 	.short	0x0101
        /*06f2*/ 	.byte	0x3f
	.zero		1


	//   ....[31]....
        /*06f4*/ 	.word	0x0000afa0
        /*06f8*/ 	.word	0x0000008b
        /*06fc*/ 	.word	0x00000000
        /*0700*/ 	.short	0x0101
        /*0702*/ 	.byte	0x3f
	.zero		1


	//   ....[32]....
        /*0704*/ 	.word	0x0000b450
        /*0708*/ 	.word	0x000000ff
        /*070c*/ 	.word	0x00036830
        /*0710*/ 	.short	0x010a
        /*0712*/ 	.byte	0x04
	.zero		1


	//   ....[33]....
        /*0714*/ 	.word	0x0000b490
        /*0718*/ 	.word	0x000000ff
        /*071c*/ 	.word	0x00036830
        /*0720*/ 	.short	0x010a
        /*0722*/ 	.byte	0x04
	.zero		1


	//   ....[34]....
        /*0724*/ 	.word	0x0000d9e0
        /*0728*/ 	.word	0x000000ff
        /*072c*/ 	.word	0x00036850
        /*0730*/ 	.short	0x010a
        /*0732*/ 	.byte	0x0e
	.zero		1


	//   ....[35]....
        /*0734*/ 	.word	0x0000da20
        /*0738*/ 	.word	0x000000ff
        /*073c*/ 	.word	0x00036850
        /*0740*/ 	.short	0x010a
        /*0742*/ 	.byte	0x0e
	.zero		1


	//   ....[36]....
        /*0744*/ 	.word	0x0000f0a0
        /*0748*/ 	.word	0x0000000b
        /*074c*/ 	.word	0x00000000
        /*0750*/ 	.short	0x0101
        /*0752*/ 	.byte	0x3f
	.zero		1


	//   ....[37]....
        /*0754*/ 	.word	0x0000f0f0
        /*0758*/ 	.word	0x0000000f
        /*075c*/ 	.word	0x00000000
        /*0760*/ 	.short	0x0101
        /*0762*/ 	.byte	0x3f
	.zero		1


	//   ....[38]....
        /*0764*/ 	.word	0x0000fc00
        /*0768*/ 	.word	0x000000ff
        /*076c*/ 	.word	0x00036850
        /*0770*/ 	.short	0x010a
        /*0772*/ 	.byte	0x05
	.zero		1


	//   ....[39]....
        /*0774*/ 	.word	0x0000fc40
        /*0778*/ 	.word	0x000000ff
        /*077c*/ 	.word	0x00036850
        /*0780*/ 	.short	0x010a
        /*0782*/ 	.byte	0x05
	.zero		1


	//   ....[40]....
        /*0784*/ 	.word	0x00010130
        /*0788*/ 	.word	0x00000005
        /*078c*/ 	.word	0x00000000
        /*0790*/ 	.short	0x0101
        /*0792*/ 	.byte	0x3f
	.zero		1


	//   ....[41]....
        /*0794*/ 	.word	0x00011b60
        /*0798*/ 	.word	0x0000002a
        /*079c*/ 	.word	0x00000000
        /*07a0*/ 	.short	0x0101
        /*07a2*/ 	.byte	0x3f
	.zero		1


	//   ....[42]....
        /*07a4*/ 	.word	0x00014d50
        /*07a8*/ 	.word	0x00000008
        /*07ac*/ 	.word	0x00036840
        /*07b0*/ 	.short	0x010a
        /*07b2*/ 	.byte	0x3f
	.zero		1


	//   ....[43]....
        /*07b4*/ 	.word	0x00015300
        /*07b8*/ 	.word	0x00000009
        /*07bc*/ 	.word	0x00036820
        /*07c0*/ 	.short	0x010a
        /*07c2*/ 	.byte	0x3f
	.zero		1


	//   ....[44]....
        /*07c4*/ 	.word	0x00015630
        /*07c8*/ 	.word	0x00000002
        /*07cc*/ 	.word	0x00036840
        /*07d0*/ 	.short	0x010a
        /*07d2*/ 	.byte	0x3f
	.zero		1


	//   ....[45]....
        /*07d4*/ 	.word	0x00015930
        /*07d8*/ 	.word	0x00000003
        /*07dc*/ 	.word	0x00000060
        /*07e0*/ 	.short	0x010a
        /*07e2*/ 	.byte	0x3f
	.zero		1


	//   ....[46]....
        /*07e4*/ 	.word	0x00015f50
        /*07e8*/ 	.word	0x00000002
        /*07ec*/ 	.word	0x00036840
        /*07f0*/ 	.short	0x010a
        /*07f2*/ 	.byte	0x3f
	.zero		1


	//   ....[47]....
        /*07f4*/ 	.word	0x00016250
        /*07f8*/ 	.word	0x00000003
        /*07fc*/ 	.word	0x00000060
        /*0800*/ 	.short	0x010a
        /*0802*/ 	.byte	0x3f
	.zero		1


	//   ....[48]....
        /*0804*/ 	.word	0x00016780
        /*0808*/ 	.word	0x00000002
        /*080c*/ 	.word	0x00036840
        /*0810*/ 	.short	0x010a
        /*0812*/ 	.byte	0x3f
	.zero		1


	//   ....[49]....
        /*0814*/ 	.word	0x00016a90
        /*0818*/ 	.word	0x00000002
        /*081c*/ 	.word	0x00000060
        /*0820*/ 	.short	0x010a
        /*0822*/ 	.byte	0x3f
	.zero		1


	//   ....[50]....
        /*0824*/ 	.word	0x00016f60
        /*0828*/ 	.word	0x00000003
        /*082c*/ 	.word	0x00036860
        /*0830*/ 	.short	0x010a
        /*0832*/ 	.byte	0x3f
	.zero		1


	//   ....[51]....
        /*0834*/ 	.word	0x00017fd0
        /*0838*/ 	.word	0x00000000
        /*083c*/ 	.word	0x00036820
        /*0840*/ 	.short	0x010a
        /*0842*/ 	.byte	0x3f
	.zero		1


	//   ....[52]....
        /*0844*/ 	.word	0x000181b0
        /*0848*/ 	.word	0x00000006
        /*084c*/ 	.word	0x00000000
        /*0850*/ 	.short	0x010a
        /*0852*/ 	.byte	0x3f
	.zero		1


	//   ....[53]....
        /*0854*/ 	.word	0x00018220
        /*0858*/ 	.word	0x00000007
        /*085c*/ 	.word	0x00000000
        /*0860*/ 	.short	0x010a
        /*0862*/ 	.byte	0x3f
	.zero		1


	//   ....[54]....
        /*0864*/ 	.word	0x00018290
        /*0868*/ 	.word	0x00000004
        /*086c*/ 	.word	0x00000000
        /*0870*/ 	.short	0x010a
        /*0872*/ 	.byte	0x3f
	.zero		1


	//   ....[55]....
        /*0874*/ 	.word	0x000182c0
        /*0878*/ 	.word	0x00000003
        /*087c*/ 	.word	0x00000000
        /*0880*/ 	.short	0x010a
        /*0882*/ 	.byte	0x3f
	.zero		1


	//   ....[56]....
        /*0884*/ 	.word	0x00018330
        /*0888*/ 	.word	0x00000003
        /*088c*/ 	.word	0x00036800
        /*0890*/ 	.short	0x010a
        /*0892*/ 	.byte	0x3f
	.zero		1


	//   ....[57]....
        /*0894*/ 	.word	0x00018380
        /*0898*/ 	.word	0x00000000
        /*089c*/ 	.word	0x00036830
        /*08a0*/ 	.short	0x010a
        /*08a2*/ 	.byte	0x3f
	.zero		1


	//   ....[58]....
        /*08a4*/ 	.word	0x000183e0
        /*08a8*/ 	.word	0x00000007
        /*08ac*/ 	.word	0x00036830
        /*08b0*/ 	.short	0x010a
        /*08b2*/ 	.byte	0x3f
	.zero		1


	//   ....[59]....
        /*08b4*/ 	.word	0x00018440
        /*08b8*/ 	.word	0x00000007
        /*08bc*/ 	.word	0x00036850
        /*08c0*/ 	.short	0x010a
        /*08c2*/ 	.byte	0x3f
	.zero		1


	//   ....[60]....
        /*08c4*/ 	.word	0x000184a0
        /*08c8*/ 	.word	0x00000007
        /*08cc*/ 	.word	0x00036830
        /*08d0*/ 	.short	0x010a
        /*08d2*/ 	.byte	0x3f
	.zero		1


	//   ....[61]....
        /*08d4*/ 	.word	0x00018500
        /*08d8*/ 	.word	0x00000007
        /*08dc*/ 	.word	0x00036850
        /*08e0*/ 	.short	0x010a
        /*08e2*/ 	.byte	0x3f
	.zero		1


	//   ....[62]....
        /*08e4*/ 	.word	0x00018560
        /*08e8*/ 	.word	0x00000005
        /*08ec*/ 	.word	0x00036850
        /*08f0*/ 	.short	0x010a
        /*08f2*/ 	.byte	0x3f
	.zero		1


	//   ....[63]....
        /*08f4*/ 	.word	0x00018700
        /*08f8*/ 	.word	0x00000008
        /*08fc*/ 	.word	0x00036840
        /*0900*/ 	.short	0x010a
        /*0902*/ 	.byte	0x3f
	.zero		1


	//   ....[64]....
        /*0904*/ 	.word	0x00018780
        /*0908*/ 	.word	0x00000008
        /*090c*/ 	.word	0x00036820
        /*0910*/ 	.short	0x010a
        /*0912*/ 	.byte	0x3f
	.zero		1


	//   ....[65]....
        /*0914*/ 	.word	0x000187d0
        /*0918*/ 	.word	0x00000002
        /*091c*/ 	.word	0x00036840
        /*0920*/ 	.short	0x010a
        /*0922*/ 	.byte	0x3f
	.zero		1


	//   ....[66]....
        /*0924*/ 	.word	0x00018820
        /*0928*/ 	.word	0x00000003
        /*092c*/ 	.word	0x00000060
        /*0930*/ 	.short	0x010a
        /*0932*/ 	.byte	0x3f
	.zero		1


	//   ....[67]....
        /*0934*/ 	.word	0x00018870
        /*0938*/ 	.word	0x00000002
        /*093c*/ 	.word	0x00036840
        /*0940*/ 	.short	0x010a
        /*0942*/ 	.byte	0x3f
	.zero		1


	//   ....[68]....
        /*0944*/ 	.word	0x000188c0
        /*0948*/ 	.word	0x00000003
        /*094c*/ 	.word	0x00000060
        /*0950*/ 	.short	0x010a
        /*0952*/ 	.byte	0x3f
	.zero		1


	//   ....[69]....
        /*0954*/ 	.word	0x00018910
        /*0958*/ 	.word	0x00000002
        /*095c*/ 	.word	0x00036840
        /*0960*/ 	.short	0x010a
        /*0962*/ 	.byte	0x3f
	.zero		1


	//   ....[70]....
        /*0964*/ 	.word	0x00018960
        /*0968*/ 	.word	0x00000002
        /*096c*/ 	.word	0x00000060
        /*0970*/ 	.short	0x010a
        /*0972*/ 	.byte	0x3f
	.zero		1


	//   ....[71]....
        /*0974*/ 	.word	0x000189b0
        /*0978*/ 	.word	0x00000003
        /*097c*/ 	.word	0x00036860
        /*0980*/ 	.short	0x010a
        /*0982*/ 	.byte	0x3f
	.zero		1


	//   ....[72]....
        /*0984*/ 	.word	0x00019370
        /*0988*/ 	.word	0x00000000
        /*098c*/ 	.word	0x00036820
        /*0990*/ 	.short	0x010a
        /*0992*/ 	.byte	0x3f
	.zero		1


	//   ....[73]....
        /*0994*/ 	.word	0x00019510
        /*0998*/ 	.word	0x00000006
        /*099c*/ 	.word	0x00000000
        /*09a0*/ 	.short	0x010a
        /*09a2*/ 	.byte	0x3f
	.zero		1


	//   ....[74]....
        /*09a4*/ 	.word	0x00019560
        /*09a8*/ 	.word	0x00000007
        /*09ac*/ 	.word	0x00000000
        /*09b0*/ 	.short	0x010a
        /*09b2*/ 	.byte	0x3f
	.zero		1


	//   ....[75]....
        /*09b4*/ 	.word	0x000195b0
        /*09b8*/ 	.word	0x00000004
        /*09bc*/ 	.word	0x00000000
        /*09c0*/ 	.short	0x010a
        /*09c2*/ 	.byte	0x3f
	.zero		1


	//----- nvinfo : EIATTR_NUM_MBARRIERS
	.align		4
.L_887:
        /*09c4*/ 	.byte	0x03, 0x38
        /*09c6*/ 	.short	0x0016


	//----- nvinfo : EIATTR_EXIT_INSTR_OFFSETS
	.align		4
        /*09c8*/ 	.byte	0x04, 0x1c
        /*09ca*/ 	.short	(.L_889 - .L_888)


	//   ....[0]....
.L_888:
        /*09cc*/ 	.word	0x00000a80


	//   ....[1]....
        /*09d0*/ 	.word	0x00012ee0


	//   ....[2]....
        /*09d4*/ 	.word	0x00012f40


	//   ....[3]....
        /*09d8*/ 	.word	0x00018310


	//----- nvinfo : EIATTR_MAX_THREADS
	.align		4
.L_889:
        /*09dc*/ 	.byte	0x04, 0x05
        /*09de*/ 	.short	(.L_891 - .L_890)
.L_890:
        /*09e0*/ 	.word	0x00000180
        /*09e4*/ 	.word	0x00000001
        /*09e8*/ 	.word	0x00000001


	//----- nvinfo : EIATTR_CRS_STACK_SIZE
	.align		4
.L_891:
        /*09ec*/ 	.byte	0x04, 0x1e
        /*09ee*/ 	.short	(.L_893 - .L_892)
.L_892:
        /*09f0*/ 	.word	0x00000000


	//----- nvinfo : EIATTR_CBANK_PARAM_SIZE
	.align		4
.L_893:
        /*09f4*/ 	.byte	0x03, 0x19
        /*09f6*/ 	.short	0x0a70


	//----- nvinfo : EIATTR_PARAM_CBANK
	.align		4
        /*09f8*/ 	.byte	0x04, 0x0a
        /*09fa*/ 	.short	(.L_895 - .L_894)
	.align		4
.L_894:
        /*09fc*/ 	.word	index@(.nv.constant0._ZN7cutlass13device_kernelIN5flash11enable_sm90INS1_16FlashAttnFwdSm90INS1_25CollectiveMainloopFwdSm90ILi2EN4cute5tupleIJNS5_1CILi1EEES8_S8_EEENS6_IJNS7_ILi128EEENS7_ILi112EEENS7_ILi192EEEEEELi192ENS_6half_tEfNS_4arch4Sm90ELb1ELb0ELb1ELb1ELb0ELb0ELb0ELb1ELb1ELb0ELb0ELb0EEENS1_21CollectiveEpilogueFwdINS6_IJSA_SC_SB_EEES9_SE_SG_Li256ELb1ELb0ELb0ELb0EEENS1_36VarlenDynamicPersistentTileSchedulerILi128ELi112ELi256ELi32ELb0ELb0ELb1ELb1ELb1ELb1EEEEEEEEEvNT_6ParamsE)
        /*0a00*/ 	.short	0x0210
        /*0a02*/ 	.short	0x0a70


	//----- nvinfo : EIATTR_SW_WAR
	.align		4
.L_895:
        /*0a04*/ 	.byte	0x04, 0x36
        /*0a06*/ 	.short	(.L_897 - .L_896)
.L_896:
        /*0a08*/ 	.word	0x00000008
.L_897:


//--------------------- .nv.info._ZN7cutlass13device_kernelIN5flash11enable_sm90INS1_16FlashAttnFwdSm90INS1_25CollectiveMainloopFwdSm90ILi2EN4cute5tupleIJNS5_1CILi1EEES8_S8_EEENS6_IJNS7_ILi128EEENS7_ILi112EEENS7_ILi192EEEEEELi192ENS_6half_tEfNS_4arch4Sm90ELb1ELb0ELb1ELb1ELb0ELb1ELb0ELb1ELb1ELb0ELb0ELb0EEENS1_21CollectiveEpilogueFwdINS6_IJSA_SC_SB_EEES9_SE_SG_Li256ELb1ELb0ELb0ELb0EEENS1_36VarlenDynamicPersistentTileSchedulerILi128ELi112ELi256ELi32ELb0ELb0ELb1ELb1ELb1ELb1EEEEEEEEEvNT_6ParamsE --------------------------
	.section	.nv.info._ZN7cutlass13device_kernelIN5flash11enable_sm90INS1_16FlashAttnFwdSm90INS1_25CollectiveMainloopFwdSm90ILi2EN4cute5tupleIJNS5_1CILi1EEES8_S8_EEENS6_IJNS7_ILi128EEENS7_ILi112EEENS7_ILi192EEEEEELi192ENS_6half_tEfNS_4arch4Sm90ELb1ELb0ELb1ELb1ELb0ELb1ELb0ELb1ELb1ELb0ELb0ELb0EEENS1_21CollectiveEpilogueFwdINS6_IJSA_SC_SB_EEES9_SE_SG_Li256ELb1ELb0ELb0ELb0EEENS1_36VarlenDynamicPersistentTileSchedulerILi128ELi112ELi256ELi32ELb0ELb0ELb1ELb1ELb1ELb1EEEEEEEEEvNT_6ParamsE,"",@"SHT_CUDA_INFO"
	.sectionflags	@""
	.align	4


	//----- nvinfo : EIATTR_CUDA_API_VERSION
	.align		4
        /*0000*/ 	.byte	0x04, 0x37
        /*0002*/ 	.short	(.L_899 - .L_898)
.L_898:
        /*0004*/ 	.word	0x00000082


	//----- nvinfo : EIATTR_KPARAM_INFO
	.align		4
.L_899:
        /*0008*/ 	.byte	0x04, 0x17
        /*000a*/ 	.short	(.L_901 - .L_900)
.L_900:
        /*000c*/ 	.word	0x00000000
        /*0010*/ 	.short	0x0000
        /*0012*/ 	.short	0x0070
        /*0014*/ 	.byte	0x00, 0xf0, 0x01, 0x28


	//----- nvinfo : EIATTR_SPARSE_MMA_MASK
	.align		4
.L_901:
        /*0018*/ 	.byte	0x03, 0x50
        /*001a*/ 	.short	0x0000


	//----- nvinfo : EIATTR_MAXREG_COUNT
	.align		4
        /*001c*/ 	.byte	0x03, 0x1b
        /*001e*/ 	.short	0x00a8


	//----- nvinfo : EIATTR_NUM_BARRIERS
	.align		4
        /*0020*/ 	.byte	0x02, 0x4c
        /*0022*/ 	.byte	0x10
	.zero		1


	//----- nvinfo : EIATTR_EXTERNS
	.align		4
        /*0024*/ 	.byte	0x04, 0x0f
        /*0026*/ 	.short	(.L_903 - .L_902)


	//   ....[0]....
	.align		4
.L_902:
        /*0028*/ 	.word	index@(__assertfail)


	//----- nvinfo : EIATTR_ANNOTATIONS
	.align		4
.L_903:
        /*002c*/ 	.byte	0x04, 0x55
        /*002e*/ 	.short	(.L_905 - .L_904)


	//   ....[0]....
.L_904:
        /* <DEDUP_REMOVED lines=81> */


	//----- nvinfo : EIATTR_MERCURY_ISA_VERSION
	.align		4
.L_905:
        /*0530*/ 	.byte	0x03, 0x5f
        /*0532*/ 	.short	0x0101


	//----- nvinfo : EIATTR_UNUSED_LOAD_BYTE_OFFSET
	.align		4
        /*0534*/ 	.byte	0x04, 0x44
        /*0536*/ 	.short	(.L_907 - .L_906)


	//   ....[0]....
.L_906:
        /*0538*/ 	.word	0x00000ae0
        /*053c*/ 	.word	0x0000fff0


	//   ....[1]....
        /*0540*/ 	.word	0x00023970
        /*0544*/ 	.word	0x0000fff0


	//----- nvinfo : EIATTR_INT_WARP_WIDE_INSTR_OFFSETS
	.align		4
.L_907:
        /*0548*/ 	.byte	0x04, 0x31
        /*054a*/ 	.short	(.L_909 - .L_908)


	//   ....[0]....
.L_908:
        /*054c*/ 	.word	0x000001c0


	//   ....[1]....
        /*0550*/ 	.word	0x00000200


	//   ....[2]....
        /*0554*/ 	.word	0x00000270


	//   ....[3]....
        /*0558*/ 	.word	0x00027fe0


	//   ....[4]....
        /*055c*/ 	.word	0x00028070


	//   ....[5]....
        /*0560*/ 	.word	0x000284f0


	//   ....[6]....
        /*0564*/ 	.word	0x00028520


	//   ....[7]....
        /*0568*/ 	.word	0x00028730


	//   ....[8]....
        /*056c*/ 	.word	0x00028820


	//   ....[9]....
        /*0570*/ 	.word	0x0002ac50


	//   ....[10]....
        /*0574*/ 	.word	0x0002ace0


	//----- nvinfo : EIATTR_COOP_GROUP_MASK_REGIDS
	.align		4
.L_909:
        /*0578*/ 	.byte	0x04, 0x29
        /*057a*/ 	.short	(.L_911 - .L_910)


	//   ....[0]....
.L_910:
        /*057c*/ 	.word	0xffffffff


	//   ....[1]....
        /*0580*/ 	.word	0xffffffff


	//   ....[2]....
        /*0584*/ 	.word	0xffffffff


	//   ....[3]....
        /*0588*/ 	.word	0xffffffff


	//   ....[4]....
        /*058c*/ 	.word	0xffffffff


	//   ....[5]....
        /*0590*/ 	.word	0xffffffff


	//   ....[6]....
        /*0594*/ 	.word	0xffffffff


	//   ....[7]....
        /*0598*/ 	.word	0xffffffff


	//   ....[8]....
        /*059c*/ 	.word	0xffffffff


	//   ....[9]....
        /*05a0*/ 	.word	0xffffffff


	//   ....[10]....
        /*05a4*/ 	.word	0xffffffff


	//   ....[11]....
        /*05a8*/ 	.word	0xffffffff


	//   ....[12]....
        /*05ac*/ 	.word	0xffffffff


	//   ....[13]....
        /*05b0*/ 	.word	0xffffffff


	//   ....[14]....
        /*05b4*/ 	.word	0xffffffff


	//   ....[15]....
        /*05b8*/ 	.word	0xffffffff


	//   ....[16]....
        /*05bc*/ 	.word	0xffffffff


	//   ....[17]....
        /*05c0*/ 	.word	0xffffffff


	//   ....[18]....
        /*05c4*/ 	.word	0xffffffff


	//   ....[19]....
        /*05c8*/ 	.word	0xffffffff


	//   ....[20]....
        /*05cc*/ 	.word	0xffffffff


	//   ....[21]....
        /*05d0*/ 	.word	0xffffffff


	//   ....[22]....
        /*05d4*/ 	.word	0xffffffff


	//   ....[23]....
        /*05d8*/ 	.word	0xffffffff


	//   ....[24]....
        /*05dc*/ 	.word	0xffffffff


	//   ....[25]....
        /*05e0*/ 	.word	0xffffffff


	//   ....[26]....
        /*05e4*/ 	.word	0xffffffff


	//   ....[27]....
        /*05e8*/ 	.word	0xffffffff


	//   ....[28]....
        /*05ec*/ 	.word	0xffffffff


	//   ....[29]....
        /*05f0*/ 	.word	0xffffffff


	//   ....[30]....
        /*05f4*/ 	.word	0xffffffff


	//   ....[31]....
        /*05f8*/ 	.word	0xffffffff


	//   ....[32]....
        /*05fc*/ 	.word	0xffffffff


	//   ....[33]....
        /*0600*/ 	.word	0xffffffff


	//   ....[34]....
        /*0604*/ 	.word	0xffffffff


	//   ....[35]....
        /*0608*/ 	.word	0xffffffff


	//   ....[36]....
        /*060c*/ 	.word	0xffffffff


	//   ....[37]....
        /*0610*/ 	.word	0xffffffff


	//   ....[38]....
        /*0614*/ 	.word	0xffffffff


	//   ....[39]....
        /*0618*/ 	.word	0xffffffff


	//   ....[40]....
        /*061c*/ 	.word	0xffffffff


	//   ....[41]....
        /*0620*/ 	.word	0xffffffff


	//   ....[42]....
        /*0624*/ 	.word	0xffffffff


	//   ....[43]....
        /*0628*/ 	.word	0xffffffff


	//   ....[44]....
        /*062c*/ 	.word	0xffffffff


	//   ....[45]....
        /*0630*/ 	.word	0xffffffff


	//   ....[46]....
        /*0634*/ 	.word	0xffffffff


	//   ....[47]....
        /*0638*/ 	.word	0xffffffff


	//   ....[48]....
        /*063c*/ 	.word	0xffffffff


	//   ....[49]....
        /*0640*/ 	.word	0xffffffff


	//   ....[50]....
        /*0644*/ 	.word	0xffffffff


	//   ....[51]....
        /*0648*/ 	.word	0xffffffff


	//   ....[52]....
        /*064c*/ 	.word	0xffffffff


	//   ....[53]....
        /*0650*/ 	.word	0xffffffff


	//   ....[54]....
        /*0654*/ 	.word	0xffffffff


	//   ....[55]....
        /*0658*/ 	.word	0xffffffff


	//   ....[56]....
        /*065c*/ 	.word	0xffffffff


	//   ....[57]....
        /*0660*/ 	.word	0xffffffff


	//   ....[58]....
        /*0664*/ 	.word	0x0500000f


	//   ....[59]....
        /*0668*/ 	.word	0x0500000f


	//   ....[60]....
        /*066c*/ 	.word	0x0500000f


	//   ....[61]....
        /*0670*/ 	.word	0x0500000f


	//   ....[62]....
        /*0674*/ 	.word	0x0500000f


	//   ....[63]....
        /*0678*/ 	.word	0x0500000f


	//   ....[64]....
        /*067c*/ 	.word	0x0500000f


	//   ....[65]....
        /*0680*/ 	.word	0x0500000f


	//   ....[66]....
        /*0684*/ 	.word	0x0500000f


	//   ....[67]....
        /*0688*/ 	.word	0x0500000f


	//   ....[68]....
        /*068c*/ 	.word	0x0500000f


	//   ....[69]....
        /*0690*/ 	.word	0x0500000f


	//   ....[70]....
        /*0694*/ 	.word	0x0500000f


	//   ....[71]....
        /*0698*/ 	.word	0x0500000f


	//   ....[72]....
        /*069c*/ 	.word	0x0500000f


	//   ....[73]....
        /*06a0*/ 	.word	0x0500000f


	//   ....[74]....
        /*06a4*/ 	.word	0x0500000f


	//   ....[75]....
        /*06a8*/ 	.word	0x0500000f


	//   ....[76]....
        /*06ac*/ 	.word	0x0500000f


	//   ....[77]....
        /*06b0*/ 	.word	0x0500000f


	//   ....[78]....
        /*06b4*/ 	.word	0x0500000f


	//   ....[79]....
        /*06b8*/ 	.word	0x0500000f


	//   ....[80]....
        /*06bc*/ 	.word	0x0500000f


	//   ....[81]....
        /*06c0*/ 	.word	0x0500000f


	//   ....[82]....
        /*06c4*/ 	.word	0x0500000f


	//   ....[83]....
        /*06c8*/ 	.word	0x0500000f


	//   ....[84]....
        /*06cc*/ 	.word	0x0500000f


	//   ....[85]....
        /*06d0*/ 	.word	0x0500000f


	//   ....[86]....
        /*06d4*/ 	.word	0x0500000f


	//   ....[87]....
        /*06d8*/ 	.word	0x0500000f


	//   ....[88]....
        /*06dc*/ 	.word	0x0500000f


	//   ....[89]....
        /*06e0*/ 	.word	0x0500000f


	//   ....[90]....
        /*06e4*/ 	.word	0x0500000f


	//   ....[91]....
        /*06e8*/ 	.word	0x0500000f


	//   ....[92]....
        /*06ec*/ 	.word	0x0500000f


	//   ....[93]....
        /*06f0*/ 	.word	0x0500000f


	//----- nvinfo : EIATTR_COOP_GROUP_INSTR_OFFSETS
	.align		4
.L_911:
        /*06f4*/ 	.byte	0x04, 0x28
        /*06f6*/ 	.short	(.L_913 - .L_912)


	//   ....[0]....
.L_912:
        /*06f8*/ 	.word	0x00000060


	//   ....[1]....
        /*06fc*/ 	.word	0x000001d0


	//   ....[2]....
        /*0700*/ 	.word	0x00000220


	//   ....[3]....
        /*0704*/ 	.word	0x00000450


	//   ....[4]....
        /*0708*/ 	.word	0x000005b0


	//   ....[5]....
        /*070c*/ 	.word	0x000006d0


	//   ....[6]....
        /*0710*/ 	.word	0x00000830


	//   ....[7]....
        /*0714*/ 	.word	0x0000a8f0


	//   ....[8]....
        /*0718*/ 	.word	0x00015ac0


	//   ....[9]....
        /*071c*/ 	.word	0x00015b90


	//   ....[10]....
        /*0720*/ 	.word	0x00016470


	//   ....[11]....
        /*0724*/ 	.word	0x000164f0


	//   ....[12]....
        /*0728*/ 	.word	0x0001bce0


	//   ....[13]....
        /*072c*/ 	.word	0x0001bde0


	//   ....[14]....
        /*0730*/ 	.word	0x0001c510


	//   ....[15]....
        /*0734*/ 	.word	0x0001c570


	//   ....[16]....
        /*0738*/ 	.word	0x000215d0


	//   ....[17]....
        /*073c*/ 	.word	0x000215f0


	//   ....[18]....
        /*0740*/ 	.word	0x00021a30


	//   ....[19]....
        /*0744*/ 	.word	0x00021a60


	//   ....[20]....
        /*0748*/ 	.word	0x000230b0


	//   ....[21]....
        /*074c*/ 	.word	0x00023120


	//   ....[22]....
        /*0750*/ 	.word	0x00023150


	//   ....[23]....
        /*0754*/ 	.word	0x00023160


	//   ....[24]....
        /*0758*/ 	.word	0x00025d00


	//   ....[25]....
        /*075c*/ 	.word	0x00025e80


	//   ....[26]....
        /*0760*/ 	.word	0x00025eb0


	//   ....[27]....
        /*0764*/ 	.word	0x00025ef0


	//   ....[28]....
        /*0768*/ 	.word	0x00025f50


	//   ....[29]....
        /*076c*/ 	.word	0x00025fb0


	//   ....[30]....
        /*0770*/ 	.word	0x00026000


	//   ....[31]....
        /*0774*/ 	.word	0x000261b0


	//   ....[32]....
        /*0778*/ 	.word	0x00026210


	//   ....[33]....
        /*077c*/ 	.word	0x00026250


	//   ....[34]....
        /*0780*/ 	.word	0x00026290


	//   ....[35]....
        /*0784*/ 	.word	0x000262c0


	//   ....[36]....
        /*0788*/ 	.word	0x000262f0


	//   ....[37]....
        /*078c*/ 	.word	0x00026380


	//   ....[38]....
        /*0790*/ 	.word	0x000263e0


	//   ....[39]....
        /*0794*/ 	.word	0x00026470


	//   ....[40]....
        /*0798*/ 	.word	0x0002b180


	//   ....[41]....
        /*079c*/ 	.word	0x0002b190


	//   ....[42]....
        /*07a0*/ 	.word	0x0002b2a0


	//   ....[43]....
        /*07a4*/ 	.word	0x0002b300


	//   ....[44]....
        /*07a8*/ 	.word	0x0002b340


	//   ....[45]....
        /*07ac*/ 	.word	0x0002b380


	//   ....[46]....
        /*07b0*/ 	.word	0x0002b3b0


	//   ....[47]....
        /*07b4*/ 	.word	0x0002b3e0


	//   ....[48]....
        /*07b8*/ 	.word	0x0002b570


	//   ....[49]....
        /*07bc*/ 	.word	0x0002b5d0


	//   ....[50]....
        /*07c0*/ 	.word	0x0002b610


	//   ....[51]....
        /*07c4*/ 	.word	0x0002b650


	//   ....[52]....
        /*07c8*/ 	.word	0x0002b680


	//   ....[53]....
        /*07cc*/ 	.word	0x0002b6b0


	//   ....[54]....
        /*07d0*/ 	.word	0x0002b770


	//   ....[55]....
        /*07d4*/ 	.word	0x0002b790


	//   ....[56]....
        /*07d8*/ 	.word	0x0002b800


	//   ....[57]....
        /*07dc*/ 	.word	0x0002be90


	//   ....[58]....
        /*07e0*/ 	.word	0x0002c2f0


	//   ....[59]....
        /*07e4*/ 	.word	0x0002c390


	//   ....[60]....
        /*07e8*/ 	.word	0x0002c430


	//   ....[61]....
        /*07ec*/ 	.word	0x0002c4d0


	//   ....[62]....
        /*07f0*/ 	.word	0x0002c570


	//   ....[63]....
        /*07f4*/ 	.word	0x0002c610


	//   ....[64]....
        /*07f8*/ 	.word	0x0002c6b0


	//   ....[65]....
        /*07fc*/ 	.word	0x0002c750


	//   ....[66]....
        /*0800*/ 	.word	0x0002c840


	//   ....[67]....
        /*0804*/ 	.word	0x0002c8e0


	//   ....[68]....
        /*0808*/ 	.word	0x0002c980


	//   ....[69]....
        /*080c*/ 	.word	0x0002ca20


	//   ....[70]....
        /*0810*/ 	.word	0x0002cac0


	//   ....[71]....
        /*0814*/ 	.word	0x0002cb60


	//   ....[72]....
        /*0818*/ 	.word	0x0002cc00


	//   ....[73]....
        /*081c*/ 	.word	0x0002cca0


	//   ....[74]....
        /*0820*/ 	.word	0x0002cfa0


	//   ....[75]....
        /*0824*/ 	.word	0x0002d280


	//   ....[76]....
        /*0828*/ 	.word	0x0002d6a0


	//   ....[77]....
        /*082c*/ 	.word	0x0002d730


	//   ....[78]....
        /*0830*/ 	.word	0x0002d7d0


	//   ....[79]....
        /*0834*/ 	.word	0x0002d880


	//   ....[80]....
        /*0838*/ 	.word	0x0002d900


	//   ....[81]....
        /*083c*/ 	.word	0x0002d980


	//   ....[82]....
        /*0840*/ 	.word	0x0002da00


	//   ....[83]....
        /*0844*/ 	.word	0x0002da80


	//   ....[84]....
        /*0848*/ 	.word	0x0002db10


	//   ....[85]....
        /*084c*/ 	.word	0x0002dbc0


	//   ....[86]....
        /*0850*/ 	.word	0x0002dc40


	//   ....[87]....
        /*0854*/ 	.word	0x0002dcc0


	//   ....[88]....
        /*0858*/ 	.word	0x0002dd40


	//   ....[89]....
        /*085c*/ 	.word	0x0002ddc0


	//   ....[90]....
        /*0860*/ 	.word	0x0002de30


	//   ....[91]....
        /*0864*/ 	.word	0x0002ded0


	//   ....[92]....
        /*0868*/ 	.word	0x0002df60


	//   ....[93]....
        /*086c*/ 	.word	0x0002e090


	//----- nvinfo : EIATTR_REG_RECONFIG
	.align		4
.L_913:
        /*0870*/ 	.byte	0x01, 0x54
	.zero		2


	//----- nvinfo : EIATTR_SYSCALL_OFFSETS
	.align		4
        /*0874*/ 	.byte	0x04, 0x46
        /*0876*/ 	.short	(.L_915 - .L_914)


	//   ....[0]....
.L_914:
        /*0878*/ 	.word	0x00001a70


	//   ....[1]....
        /*087c*/ 	.word	0x00001bc0


	//   ....[2]....
        /*0880*/ 	.word	0x0000aa90


	//   ....[3]....
        /*0884*/ 	.word	0x0000af30


	//   ....[4]....
        /*0888*/ 	.word	0x00028200


	//   ....[5]....
        /*088c*/ 	.word	0x00028340


	//   ....[6]....
        /*0890*/ 	.word	0x00028440


	//----- nvinfo : EIATTR_MBARRIER_INSTR_OFFSETS
	.align		4
.L_915:
        /*0894*/ 	.byte	0x04, 0x39
        /*0896*/ 	.short	(.L_917 - .L_916)


	//   ....[0]....
.L_916:
        /*0898*/ 	.word	0x00000300
        /*089c*/ 	.word	0x000000ff
        /*08a0*/ 	.word	0x00036800
        /*08a4*/ 	.short	0x0100
        /*08a6*/ 	.byte	0x08
	.zero		1


	//   ....[1]....
        /*08a8*/ 	.word	0x00000310
        /*08ac*/ 	.word	0x000000ff
        /*08b0*/ 	.word	0x00036820
        /*08b4*/ 	.short	0x0100
        /*08b6*/ 	.byte	0x08
	.zero		1


	//   ....[2]....
        /*08b8*/ 	.word	0x00000400
        /*08bc*/ 	.word	0x000000ff
        /*08c0*/ 	.word	0x00036830
        /*08c4*/ 	.short	0x0100
        /*08c6*/ 	.byte	0x08
	.zero		1


	//   ....[3]....
        /*08c8*/ 	.word	0x00000410
        /*08cc*/ 	.word	0x000000ff
        /*08d0*/ 	.word	0x00036840
        /*08d4*/ 	.short	0x0100
        /*08d6*/ 	.byte	0x08
	.zero		1


	//   ....[4]....
        /*08d8*/ 	.word	0x00000420
        /*08dc*/ 	.word	0x000000ff
        /*08e0*/ 	.word	0x00036838
        /*08e4*/ 	.short	0x0100
        /*08e6*/ 	.byte	0x08
	.zero		1


	//   ....[5]....
        /*08e8*/ 	.word	0x00000430
        /*08ec*/ 	.word	0x000000ff
        /*08f0*/ 	.word	0x00036848
        /*08f4*/ 	.short	0x0100
        /*08f6*/ 	.byte	0x08
	.zero		1


	//   ....[6]....
        /*08f8*/ 	.word	0x00000560
        /*08fc*/ 	.word	0x000000ff
        /*0900*/ 	.word	0x00036850
        /*0904*/ 	.short	0x0100
        /*0906*/ 	.byte	0x08
	.zero		1


	//   ....[7]....
        /*0908*/ 	.word	0x00000570
        /*090c*/ 	.word	0x000000ff
        /*0910*/ 	.word	0x00036860
        /*0914*/ 	.short	0x0100
        /*0916*/ 	.byte	0x08
	.zero		1


	//   ....[8]....
        /*0918*/ 	.word	0x00000580
        /*091c*/ 	.word	0x000000ff
        /*0920*/ 	.word	0x00036858
        /*0924*/ 	.short	0x0100
        /*0926*/ 	.byte	0x08
	.zero		1


	//   ....[9]....
        /*0928*/ 	.word	0x00000590
        /*092c*/ 	.word	0x000000ff
        /*0930*/ 	.word	0x00036868
        /*0934*/ 	.short	0x0100
        /*0936*/ 	.byte	0x08
	.zero		1


	//   ....[10]....
        /*0938*/ 	.word	0x00000680
        /*093c*/ 	.word	0x000000ff
        /*0940*/ 	.word	0x00036870
        /*0944*/ 	.short	0x0100
        /*0946*/ 	.byte	0x06
	.zero		1


	//   ....[11]....
        /*0948*/ 	.word	0x00000690
        /*094c*/ 	.word	0x000000ff
        /*0950*/ 	.word	0x00036880
        /*0954*/ 	.short	0x0100
        /*0956*/ 	.byte	0x06
	.zero		1


	//   ....[12]....
        /*0958*/ 	.word	0x000006a0
        /*095c*/ 	.word	0x000000ff
        /*0960*/ 	.word	0x00036878
        /*0964*/ 	.short	0x0100
        /*0966*/ 	.byte	0x06
	.zero		1


	//   ....[13]....
        /*0968*/ 	.word	0x000006b0
        /*096c*/ 	.word	0x000000ff
        /*0970*/ 	.word	0x00036888
        /*0974*/ 	.short	0x0100
        /*0976*/ 	.byte	0x06
	.zero		1


	//   ....[14]....
        /*0978*/ 	.word	0x000007e0
        /*097c*/ 	.word	0x000000ff
        /*0980*/ 	.word	0x00036890
        /*0984*/ 	.short	0x0100
        /*0986*/ 	.byte	0x08
	.zero		1


	//   ....[15]....
        /*0988*/ 	.word	0x000007f0
        /*098c*/ 	.word	0x000000ff
        /*0990*/ 	.word	0x000368a0
        /*0994*/ 	.short	0x0100
        /*0996*/ 	.byte	0x08
	.zero		1


	//   ....[16]....
        /*0998*/ 	.word	0x00000800
        /*099c*/ 	.word	0x000000ff
        /*09a0*/ 	.word	0x00036898
        /*09a4*/ 	.short	0x0100
        /*09a6*/ 	.byte	0x08
	.zero		1


	//   ....[17]....
        /*09a8*/ 	.word	0x00000810
        /*09ac*/ 	.word	0x000000ff
        /*09b0*/ 	.word	0x000368a8
        /*09b4*/ 	.short	0x0100
        /*09b6*/ 	.byte	0x08
	.zero		1


	//   ....[18]....
        /*09b8*/ 	.word	0x00000940
        /*09bc*/ 	.word	0x000000ff
        /*09c0*/ 	.word	0x000368b0
        /*09c4*/ 	.short	0x0100
        /*09c6*/ 	.byte	0x08
	.zero		1


	//   ....[19]....
        /*09c8*/ 	.word	0x00000950
        /*09cc*/ 	.word	0x000000ff
        /*09d0*/ 	.word	0x000368c0
        /*09d4*/ 	.short	0x0100
        /*09d6*/ 	.byte	0x08
	.zero		1


	//   ....[20]....
        /*09d8*/ 	.word	0x00000960
        /*09dc*/ 	.word	0x000000ff
        /*09e0*/ 	.word	0x000368b8
        /*09e4*/ 	.short	0x0100
        /*09e6*/ 	.byte	0x08
	.zero		1


	//   ....[21]....
        /*09e8*/ 	.word	0x00000970
        /*09ec*/ 	.word	0x000000ff
        /*09f0*/ 	.word	0x000368c8
        /*09f4*/ 	.short	0x0100
        /*09f6*/ 	.byte	0x08
	.zero		1


	//   ....[22]....
        /*09f8*/ 	.word	0x000037b0
        /*09fc*/ 	.word	0x0000002b
        /*0a00*/ 	.word	0x00036890
        /*0a04*/ 	.short	0x010a
        /*0a06*/ 	.byte	0x3f
	.zero		1


	//   ....[23]....
        /*0a08*/ 	.word	0x00006a50
        /*0a0c*/ 	.word	0x0000002b
        /*0a10*/ 	.word	0x00036890
        /*0a14*/ 	.short	0x010a
        /*0a16*/ 	.byte	0x3f
	.zero		1


	//   ....[24]....
        /*0a18*/ 	.word	0x00009a20
        /*0a1c*/ 	.word	0x0000002b
        /*0a20*/ 	.word	0x00036890
        /*0a24*/ 	.short	0x010a
        /*0a26*/ 	.byte	0x3f
	.zero		1


	//   ....[25]....
        /*0a28*/ 	.word	0x00009df0
        /*0a2c*/ 	.word	0x0000002c
        /*0a30*/ 	.word	0x00000000
        /*0a34*/ 	.short	0x0101
        /*0a36*/ 	.byte	0x3f
	.zero		1


	//   ....[26]....
        /*0a38*/ 	.word	0x00009e30
        /*0a3c*/ 	.word	0x0000002b
        /*0a40*/ 	.word	0x000368b0
        /*0a44*/ 	.short	0x010a
        /*0a46*/ 	.byte	0x3f
	.zero		1


	//   ....[27]....
        /*0a48*/ 	.word	0x0000a4a0
        /*0a4c*/ 	.word	0x0000002b
        /*0a50*/ 	.word	0x00000000
        /*0a54*/ 	.short	0x0101
        /*0a56*/ 	.byte	0x3f
	.zero		1


	//   ....[28]....
        /*0a58*/ 	.word	0x0000ab10
        /*0a5c*/ 	.word	0x00000012
        /*0a60*/ 	.word	0x00036800
        /*0a64*/ 	.short	0x010a
        /*0a66*/ 	.byte	0x3f
	.zero		1


	//   ....[29]....
        /*0a68*/ 	.word	0x0000ab60
        /*0a6c*/ 	.word	0x00000012
        /*0a70*/ 	.word	0x00036800
        /*0a74*/ 	.short	0x010a
        /*0a76*/ 	.byte	0x3f
	.zero		1


	//   ....[30]....
        /*0a78*/ 	.word	0x0000bef0
        /*0a7c*/ 	.word	0x00000012
        /*0a80*/ 	.word	0x00036800
        /*0a84*/ 	.short	0x010a
        /*0a86*/ 	.byte	0x3f
	.zero		1


	//   ....[31]....
        /*0a88*/ 	.word	0x0000f070
        /*0a8c*/ 	.word	0x00000012
        /*0a90*/ 	.word	0x00036800
        /*0a94*/ 	.short	0x010a
        /*0a96*/ 	.byte	0x3f
	.zero		1


	//   ....[32]....
        /*0a98*/ 	.word	0x00011930
        /*0a9c*/ 	.word	0x00000000
        /*0aa0*/ 	.word	0x00036830
        /*0aa4*/ 	.short	0x010a
        /*0aa6*/ 	.byte	0x3f
	.zero		1


	//   ....[33]....
        /*0aa8*/ 	.word	0x000119b0
        /*0aac*/ 	.word	0x00000000
        /*0ab0*/ 	.word	0x00036830
        /*0ab4*/ 	.short	0x010a
        /*0ab6*/ 	.byte	0x3f
	.zero		1


	//   ....[34]....
        /*0ab8*/ 	.word	0x000158e0
        /*0abc*/ 	.word	0x00000000
        /*0ac0*/ 	.word	0x00000000
        /*0ac4*/ 	.short	0x0101
        /*0ac6*/ 	.byte	0x3f
	.zero		1


	//   ....[35]....
        /*0ac8*/ 	.word	0x000175d0
        /*0acc*/ 	.word	0x0000000d
        /*0ad0*/ 	.word	0x00036830
        /*0ad4*/ 	.short	0x010a
        /*0ad6*/ 	.byte	0x3f
	.zero		1


	//   ....[36]....
        /*0ad8*/ 	.word	0x00017650
        /*0adc*/ 	.word	0x0000000d
        /*0ae0*/ 	.word	0x00036830
        /*0ae4*/ 	.short	0x010a
        /*0ae6*/ 	.byte	0x3f
	.zero		1


	//   ....[37]....
        /*0ae8*/ 	.word	0x0001ad50
        /*0aec*/ 	.word	0x0000000b
        /*0af0*/ 	.word	0x00036850
        /*0af4*/ 	.short	0x010a
        /*0af6*/ 	.byte	0x3f
	.zero		1


	//   ....[38]....
        /*0af8*/ 	.word	0x0001ada0
        /*0afc*/ 	.word	0x0000000b
        /*0b00*/ 	.word	0x00036850
        /*0b04*/ 	.short	0x010a
        /*0b06*/ 	.byte	0x3f
	.zero		1


	//   ....[39]....
        /*0b08*/ 	.word	0x0001cfc0
        /*0b0c*/ 	.word	0x0000000d
        /*0b10*/ 	.word	0x00000000
        /*0b14*/ 	.short	0x0101
        /*0b16*/ 	.byte	0x3f
	.zero		1


	//   ....[40]....
        /*0b18*/ 	.word	0x0001d030
        /*0b1c*/ 	.word	0x0000000d
        /*0b20*/ 	.word	0x00000000
        /*0b24*/ 	.short	0x0101
        /*0b26*/ 	.byte	0x3f
	.zero		1


	//   ....[41]....
        /*0b28*/ 	.word	0x0001d2d0
        /*0b2c*/ 	.word	0x00000004
        /*0b30*/ 	.word	0x00036830
        /*0b34*/ 	.short	0x010a
        /*0b36*/ 	.byte	0x3f
	.zero		1


	//   ....[42]....
        /*0b38*/ 	.word	0x0001d350
        /*0b3c*/ 	.word	0x00000004
        /*0b40*/ 	.word	0x00036830
        /*0b44*/ 	.short	0x010a
        /*0b46*/ 	.byte	0x3f
	.zero		1


	//   ....[43]....
        /*0b48*/ 	.word	0x00020a30
        /*0b4c*/ 	.word	0x0000000b
        /*0b50*/ 	.word	0x00036850
        /*0b54*/ 	.short	0x010a
        /*0b56*/ 	.byte	0x3f
	.zero		1


	//   ....[44]....
        /*0b58*/ 	.word	0x00020a80
        /*0b5c*/ 	.word	0x0000000b
        /*0b60*/ 	.word	0x00036850
        /*0b64*/ 	.short	0x010a
        /*0b66*/ 	.byte	0x3f
	.zero		1


	//   ....[45]....
        /*0b68*/ 	.word	0x00022210
        /*0b6c*/ 	.word	0x0000000f
        /*0b70*/ 	.word	0x00000000
        /*0b74*/ 	.short	0x0101
        /*0b76*/ 	.byte	0x3f
	.zero		1


	//   ....[46]....
        /*0b78*/ 	.word	0x00022270
        /*0b7c*/ 	.word	0x0000000b
        /*0b80*/ 	.word	0x00000000
        /*0b84*/ 	.short	0x0101
        /*0b86*/ 	.byte	0x3f
	.zero		1


	//   ....[47]....
        /*0b88*/ 	.word	0x00022d20
        /*0b8c*/ 	.word	0x0000000d
        /*0b90*/ 	.word	0x00036850
        /*0b94*/ 	.short	0x010a
        /*0b96*/ 	.byte	0x3f
	.zero		1


	//   ....[48]....
        /*0b98*/ 	.word	0x00022dc0
        /*0b9c*/ 	.word	0x0000000d
        /*0ba0*/ 	.word	0x00036850
        /*0ba4*/ 	.short	0x010a
        /*0ba6*/ 	.byte	0x3f
	.zero		1


	//   ....[49]....
        /*0ba8*/ 	.word	0x00023300
        /*0bac*/ 	.word	0x0000000b
        /*0bb0*/ 	.word	0x00000000
        /*0bb4*/ 	.short	0x0101
        /*0bb6*/ 	.byte	0x3f
	.zero		1


	//   ....[50]....
        /*0bb8*/ 	.word	0x00024bc0
        /*0bbc*/ 	.word	0x00000000
        /*0bc0*/ 	.word	0x00000000
        /*0bc4*/ 	.short	0x0101
        /*0bc6*/ 	.byte	0x3f
	.zero		1


	//   ....[51]....
        /*0bc8*/ 	.word	0x00027310
        /*0bcc*/ 	.word	0x00000009
        /*0bd0*/ 	.word	0x00036820
        /*0bd4*/ 	.short	0x010a
        /*0bd6*/ 	.byte	0x3f
	.zero		1


	//   ....[52]....
        /*0bd8*/ 	.word	0x000273a0
        /*0bdc*/ 	.word	0x00000005
        /*0be0*/ 	.word	0x000368a0
        /*0be4*/ 	.short	0x010a
        /*0be6*/ 	.byte	0x3f
	.zero		1


	//   ....[53]....
        /*0be8*/ 	.word	0x00027620
        /*0bec*/ 	.word	0x00000005
        /*0bf0*/ 	.word	0x000368c0
        /*0bf4*/ 	.short	0x010a
        /*0bf6*/ 	.byte	0x3f
	.zero		1


	//   ....[54]....
        /*0bf8*/ 	.word	0x000279c0
        /*0bfc*/ 	.word	0x00000006
        /*0c00*/ 	.word	0x000368a0
        /*0c04*/ 	.short	0x010a
        /*0c06*/ 	.byte	0x3f
	.zero		1


	//   ....[55]....
        /*0c08*/ 	.word	0x00027c20
        /*0c0c*/ 	.word	0x00000006
        /*0c10*/ 	.word	0x000368c0
        /*0c14*/ 	.short	0x010a
        /*0c16*/ 	.byte	0x3f
	.zero		1


	//   ....[56]....
        /*0c18*/ 	.word	0x00028b50
        /*0c1c*/ 	.word	0x00000007
        /*0c20*/ 	.word	0x00036840
        /*0c24*/ 	.short	0x010a
        /*0c26*/ 	.byte	0x3f
	.zero		1


	//   ....[57]....
        /*0c28*/ 	.word	0x00029100
        /*0c2c*/ 	.word	0x0000000a
        /*0c30*/ 	.word	0x00036820
        /*0c34*/ 	.short	0x010a
        /*0c36*/ 	.byte	0x3f
	.zero		1


	//   ....[58]....
        /*0c38*/ 	.word	0x00029420
        /*0c3c*/ 	.word	0x00000008
        /*0c40*/ 	.word	0x00036840
        /*0c44*/ 	.short	0x010a
        /*0c46*/ 	.byte	0x3f
	.zero		1


	//   ....[59]....
        /*0c48*/ 	.word	0x00029720
        /*0c4c*/ 	.word	0x00000008
        /*0c50*/ 	.word	0x00036860
        /*0c54*/ 	.short	0x010a
        /*0c56*/ 	.byte	0x3f
	.zero		1


	//   ....[60]....
        /*0c58*/ 	.word	0x00029d20
        /*0c5c*/ 	.word	0x00000002
        /*0c60*/ 	.word	0x00036840
        /*0c64*/ 	.short	0x010a
        /*0c66*/ 	.byte	0x3f
	.zero		1


	//   ....[61]....
        /*0c68*/ 	.word	0x0002a020
        /*0c6c*/ 	.word	0x00000002
        /*0c70*/ 	.word	0x00036860
        /*0c74*/ 	.short	0x010a
        /*0c76*/ 	.byte	0x3f
	.zero		1


	//   ....[62]....
        /*0c78*/ 	.word	0x0002a5a0
        /*0c7c*/ 	.word	0x00000002
        /*0c80*/ 	.word	0x00036840
        /*0c84*/ 	.short	0x010a
        /*0c86*/ 	.byte	0x3f
	.zero		1


	//   ....[63]....
        /*0c88*/ 	.word	0x0002a890
        /*0c8c*/ 	.word	0x00000002
        /*0c90*/ 	.word	0x00036860
        /*0c94*/ 	.short	0x010a
        /*0c96*/ 	.byte	0x3f
	.zero		1


	//   ....[64]....
        /*0c98*/ 	.word	0x0002ada0
        /*0c9c*/ 	.word	0x00000003
        /*0ca0*/ 	.word	0x00036860
        /*0ca4*/ 	.short	0x010a
        /*0ca6*/ 	.byte	0x3f
	.zero		1


	//   ....[65]....
        /*0ca8*/ 	.word	0x0002be10
        /*0cac*/ 	.word	0x00000000
        /*0cb0*/ 	.word	0x00036820
        /*0cb4*/ 	.short	0x010a
        /*0cb6*/ 	.byte	0x3f
	.zero		1


	//   ....[66]....
        /*0cb8*/ 	.word	0x0002bfe0
        /*0cbc*/ 	.word	0x00000006
        /*0cc0*/ 	.word	0x00000000
        /*0cc4*/ 	.short	0x010a
        /*0cc6*/ 	.byte	0x3f
	.zero		1


	//   ....[67]....
        /*0cc8*/ 	.word	0x0002c050
        /*0ccc*/ 	.word	0x00000007
        /*0cd0*/ 	.word	0x00000000
        /*0cd4*/ 	.short	0x010a
        /*0cd6*/ 	.byte	0x3f
	.zero		1


	//   ....[68]....
        /*0cd8*/ 	.word	0x0002c0c0
        /*0cdc*/ 	.word	0x00000004
        /*0ce0*/ 	.word	0x00000000
        /*0ce4*/ 	.short	0x010a
        /*0ce6*/ 	.byte	0x3f
	.zero		1


	//   ....[69]....
        /*0ce8*/ 	.word	0x0002c0f0
        /*0cec*/ 	.word	0x00000003
        /*0cf0*/ 	.word	0x00000000
        /*0cf4*/ 	.short	0x010a
        /*0cf6*/ 	.byte	0x3f
	.zero		1


	//   ....[70]....
        /*0cf8*/ 	.word	0x0002c150
        /*0cfc*/ 	.word	0x0000002b
        /*0d00*/ 	.word	0x00036890
        /*0d04*/ 	.short	0x010a
        /*0d06*/ 	.byte	0x3f
	.zero		1


	//   ....[71]....
        /*0d08*/ 	.word	0x0002c1a0
        /*0d0c*/ 	.word	0x0000002b
        /*0d10*/ 	.word	0x00036890
        /*0d14*/ 	.short	0x010a
        /*0d16*/ 	.byte	0x3f
	.zero		1


	//   ....[72]....
        /*0d18*/ 	.word	0x0002c1f0
        /*0d1c*/ 	.word	0x0000002b
        /*0d20*/ 	.word	0x00036890
        /*0d24*/ 	.short	0x010a
        /*0d26*/ 	.byte	0x3f
	.zero		1


	//   ....[73]....
        /*0d28*/ 	.word	0x0002c240
        /*0d2c*/ 	.word	0x0000002b
        /*0d30*/ 	.word	0x000368b0
        /*0d34*/ 	.short	0x010a
        /*0d36*/ 	.byte	0x3f
	.zero		1


	//   ....[74]....
        /*0d38*/ 	.word	0x0002c790
        /*0d3c*/ 	.word	0x00000012
        /*0d40*/ 	.word	0x00036800
        /*0d44*/ 	.short	0x010a
        /*0d46*/ 	.byte	0x3f
	.zero		1


	//   ....[75]....
        /*0d48*/ 	.word	0x0002cce0
        /*0d4c*/ 	.word	0x00000012
        /*0d50*/ 	.word	0x00036800
        /*0d54*/ 	.short	0x010a
        /*0d56*/ 	.byte	0x3f
	.zero		1


	//   ....[76]....
        /*0d58*/ 	.word	0x0002cd30
        /*0d5c*/ 	.word	0x00000000
        /*0d60*/ 	.word	0x00036830
        /*0d64*/ 	.short	0x010a
        /*0d66*/ 	.byte	0x3f
	.zero		1


	//   ....[77]....
        /*0d68*/ 	.word	0x0002cd80
        /*0d6c*/ 	.word	0x0000000d
        /*0d70*/ 	.word	0x00036830
        /*0d74*/ 	.short	0x010a
        /*0d76*/ 	.byte	0x3f
	.zero		1


	//   ....[78]....
        /*0d78*/ 	.word	0x0002cdd0
        /*0d7c*/ 	.word	0x0000000b
        /*0d80*/ 	.word	0x00036850
        /*0d84*/ 	.short	0x010a
        /*0d86*/ 	.byte	0x3f
	.zero		1


	//   ....[79]....
        /*0d88*/ 	.word	0x0002ce20
        /*0d8c*/ 	.word	0x00000004
        /*0d90*/ 	.word	0x00036830
        /*0d94*/ 	.short	0x010a
        /*0d96*/ 	.byte	0x3f
	.zero		1


	//   ....[80]....
        /*0d98*/ 	.word	0x0002ce70
        /*0d9c*/ 	.word	0x0000000b
        /*0da0*/ 	.word	0x00036850
        /*0da4*/ 	.short	0x010a
        /*0da6*/ 	.byte	0x3f
	.zero		1


	//   ....[81]....
        /*0da8*/ 	.word	0x0002cec0
        /*0dac*/ 	.word	0x0000000d
        /*0db0*/ 	.word	0x00036850
        /*0db4*/ 	.short	0x010a
        /*0db6*/ 	.byte	0x3f
	.zero		1


	//   ....[82]....
        /*0db8*/ 	.word	0x0002d060
        /*0dbc*/ 	.word	0x00000009
        /*0dc0*/ 	.word	0x00036820
        /*0dc4*/ 	.short	0x010a
        /*0dc6*/ 	.byte	0x3f
	.zero		1


	//   ....[83]....
        /*0dc8*/ 	.word	0x0002d0b0
        /*0dcc*/ 	.word	0x00000005
        /*0dd0*/ 	.word	0x000368a0
        /*0dd4*/ 	.short	0x010a
        /*0dd6*/ 	.byte	0x3f
	.zero		1


	//   ....[84]....
        /*0dd8*/ 	.word	0x0002d100
        /*0ddc*/ 	.word	0x00000005
        /*0de0*/ 	.word	0x000368c0
        /*0de4*/ 	.short	0x010a
        /*0de6*/ 	.byte	0x3f
	.zero		1


	//   ....[85]....
        /*0de8*/ 	.word	0x0002d150
        /*0dec*/ 	.word	0x00000006
        /*0df0*/ 	.word	0x000368a0
        /*0df4*/ 	.short	0x010a
        /*0df6*/ 	.byte	0x3f
	.zero		1


	//   ....[86]....
        /*0df8*/ 	.word	0x0002d1a0
        /*0dfc*/ 	.word	0x00000006
        /*0e00*/ 	.word	0x000368c0
        /*0e04*/ 	.short	0x010a
        /*0e06*/ 	.byte	0x3f
	.zero		1


	//   ....[87]....
        /*0e08*/ 	.word	0x0002d340
        /*0e0c*/ 	.word	0x00000007
        /*0e10*/ 	.word	0x00036840
        /*0e14*/ 	.short	0x010a
        /*0e16*/ 	.byte	0x3f
	.zero		1


	//   ....[88]....
        /*0e18*/ 	.word	0x0002d3c0
        /*0e1c*/ 	.word	0x00000003
        /*0e20*/ 	.word	0x00036820
        /*0e24*/ 	.short	0x010a
        /*0e26*/ 	.byte	0x3f
	.zero		1


	//   ....[89]....
        /*0e28*/ 	.word	0x0002d410
        /*0e2c*/ 	.word	0x00000008
        /*0e30*/ 	.word	0x00036840
        /*0e34*/ 	.short	0x010a
        /*0e36*/ 	.byte	0x3f
	.zero		1


	//   ....[90]....
        /*0e38*/ 	.word	0x0002d460
        /*0e3c*/ 	.word	0x00000008
        /*0e40*/ 	.word	0x00036860
        /*0e44*/ 	.short	0x010a
        /*0e46*/ 	.byte	0x3f
	.zero		1


	//   ....[91]....
        /*0e48*/ 	.word	0x0002d4b0
        /*0e4c*/ 	.word	0x00000002
        /*0e50*/ 	.word	0x00036840
        /*0e54*/ 	.short	0x010a
        /*0e56*/ 	.byte	0x3f
	.zero		1


	//   ....[92]....
        /*0e58*/ 	.word	0x0002d500
        /*0e5c*/ 	.word	0x00000002
        /*0e60*/ 	.word	0x00036860
        /*0e64*/ 	.short	0x010a
        /*0e66*/ 	.byte	0x3f
	.zero		1


	//   ....[93]....
        /*0e68*/ 	.word	0x0002d550
        /*0e6c*/ 	.word	0x00000002
        /*0e70*/ 	.word	0x00036840
        /*0e74*/ 	.short	0x010a
        /*0e76*/ 	.byte	0x3f
	.zero		1


	//   ....[94]....
        /*0e78*/ 	.word	0x0002d5a0
        /*0e7c*/ 	.word	0x00000002
        /*0e80*/ 	.word	0x00036860
        /*0e84*/ 	.short	0x010a
        /*0e86*/ 	.byte	0x3f
	.zero		1


	//   ....[95]....
        /*0e88*/ 	.word	0x0002d5f0
        /*0e8c*/ 	.word	0x00000003
        /*0e90*/ 	.word	0x00036860
        /*0e94*/ 	.short	0x010a
        /*0e96*/ 	.byte	0x3f
	.zero		1


	//   ....[96]....
        /*0e98*/ 	.word	0x0002dfb0
        /*0e9c*/ 	.word	0x00000000
        /*0ea0*/ 	.word	0x00036820
        /*0ea4*/ 	.short	0x010a
        /*0ea6*/ 	.byte	0x3f
	.zero		1


	//   ....[97]....
        /*0ea8*/ 	.word	0x0002e150
        /*0eac*/ 	.word	0x00000006
        /*0eb0*/ 	.word	0x00000000
        /*0eb4*/ 	.short	0x010a
        /*0eb6*/ 	.byte	0x3f
	.zero		1


	//   ....[98]....
        /*0eb8*/ 	.word	0x0002e1a0
        /*0ebc*/ 	.word	0x00000007
        /*0ec0*/ 	.word	0x00000000
        /*0ec4*/ 	.short	0x010a
        /*0ec6*/ 	.byte	0x3f
	.zero		1


	//   ....[99]....
        /*0ec8*/ 	.word	0x0002e1f0
        /*0ecc*/ 	.word	0x00000004
        /*0ed0*/ 	.word	0x00000000
        /*0ed4*/ 	.short	0x010a
        /*0ed6*/ 	.byte	0x3f
	.zero		1


	//----- nvinfo : EIATTR_NUM_MBARRIERS
	.align		4
.L_917:
        /*0ed8*/ 	.byte	0x03, 0x38
        /*0eda*/ 	.short	0x0016


	//----- nvinfo : EIATTR_EXIT_INSTR_OFFSETS
	.align		4
        /*0edc*/ 	.byte	0x04, 0x1c
        /*0ede*/ 	.short	(.L_919 - .L_918)


	//   ....[0]....
.L_918:
        /*0ee0*/ 	.word	0x0002c140


	//----- nvinfo : EIATTR_MAX_THREADS
	.align		4
.L_919:
        /*0ee4*/ 	.byte	0x04, 0x05
        /*0ee6*/ 	.short	(.L_921 - .L_920)
.L_920:
        /*0ee8*/ 	.word	0x00000180
        /*0eec*/ 	.word	0x00000001
        /*0ef0*/ 	.word	0x00000001


	//----- nvinfo : EIATTR_CRS_STACK_SIZE
	.align		4
.L_921:
        /*0ef4*/ 	.byte	0x04, 0x1e
        /*0ef6*/ 	.short	(.L_923 - .L_922)
.L_922:
        /*0ef8*/ 	.word	0x00000000


	//----- nvinfo : EIATTR_CBANK_PARAM_SIZE
	.align		4
.L_923:
        /*0efc*/ 	.byte	0x03, 0x19
        /*0efe*/ 	.short	0x0a70


	//----- nvinfo : EIATTR_PARAM_CBANK
	.align		4
        /*0f00*/ 	.byte	0x04, 0x0a
        /*0f02*/ 	.short	(.L_925 - .L_924)
	.align		4
.L_924:
        /*0f04*/ 	.word	index@(.nv.constant0._ZN7cutlass13device_kernelIN5flash11enable_sm90INS1_16FlashAttnFwdSm90INS1_25CollectiveMainloopFwdSm90ILi2EN4cute5tupleIJNS5_1CILi1EEES8_S8_EEENS6_IJNS7_ILi128EEENS7_ILi112EEENS7_ILi192EEEEEELi192ENS_6half_tEfNS_4arch4Sm90ELb1ELb0ELb1ELb1ELb0ELb1ELb0ELb1ELb1ELb0ELb0ELb0EEENS1_21CollectiveEpilogueFwdINS6_IJSA_SC_SB_EEES9_SE_SG_Li256ELb1ELb0ELb0ELb0EEENS1_36VarlenDynamicPersistentTileSchedulerILi128ELi112ELi256ELi32ELb0ELb0ELb1ELb1ELb1ELb1EEEEEEEEEvNT_6ParamsE)
        /*0f08*/ 	.short	0x0210
        /*0f0a*/ 	.short	0x0a70


	//----- nvinfo : EIATTR_SW_WAR
	.align		4
.L_925:
        /*0f0c*/ 	.byte	0x04, 0x36
        /*0f0e*/ 	.short	(.L_927 - .L_926)
.L_926:
        /*0f10*/ 	.word	0x00000008
.L_927:


//--------------------- .nv.info._ZN7cutlass13device_kernelIN5flash11enable_sm90INS1_16FlashAttnFwdSm90INS1_25CollectiveMainloopFwdSm90ILi2EN4cute5tupleIJNS5_1CILi1EEES8_S8_EEENS6_IJNS7_ILi128EEENS7_ILi176EEESA_EEELi128ENS_6half_tEfNS_4arch4Sm90ELb0ELb0ELb1ELb0ELb0ELb0ELb0ELb1ELb1ELb0ELb0ELb0EEENS1_21CollectiveEpilogueFwdINS6_IJSA_SA_SB_EEES9_SD_SF_Li256ELb0ELb0ELb0ELb0EEENS1_29StaticPersistentTileSchedulerILb0EEEEEEEEEvNT_6ParamsE --------------------------
	.section	.nv.info._ZN7cutlass13device_kernelIN5flash11enable_sm90INS1_16FlashAttnFwdSm90INS1_25CollectiveMainloopFwdSm90ILi2EN4cute5tupleIJNS5_1CILi1EEES8_S8_EEENS6_IJNS7_ILi128EEENS7_ILi176EEESA_EEELi128ENS_6half_tEfNS_4arch4Sm90ELb0ELb0ELb1ELb0ELb0ELb0ELb0ELb1ELb1ELb0ELb0ELb0EEENS1_21CollectiveEpilogueFwdINS6_IJSA_SA_SB_EEES9_SD_SF_Li256ELb0ELb0ELb0ELb0EEENS1_29StaticPersistentTileSchedulerILb0EEEEEEEEEvNT_6ParamsE,"",@"SHT_CUDA_INFO"
	.sectionflags	@""
	.align	4


	//----- nvinfo : EIATTR_CUDA_API_VERSION
	.align		4
        /*0000*/ 	.byte	0x04, 0x37
        /*0002*/ 	.short	(.L_929 - .L_928)
.L_928:
        /*0004*/ 	.word	0x00000082


	//----- nvinfo : EIATTR_KPARAM_INFO
	.align		4
.L_929:
        /*0008*/ 	.byte	0x04, 0x17
        /*000a*/ 	.short	(.L_931 - .L_930)
.L_930:
        /*000c*/ 	.word	0x00000000
        /*0010*/ 	.short	0x0000
        /*0012*/ 	.short	0x0070
        /*0014*/ 	.byte	0x00, 0xf0, 0x01, 0x2e


	//----- nvinfo : EIATTR_SPARSE_MMA_MASK
	.align		4
.L_931:
        /*0018*/ 	.byte	0x03, 0x50
        /*001a*/ 	.short	0x0000


	//----- nvinfo : EIATTR_MAXREG_COUNT
	.align		4
        /*001c*/ 	.byte	0x03, 0x1b
        /*001e*/ 	.short	0x00a8


	//----- nvinfo : EIATTR_NUM_BARRIERS
	.align		4
        /*0020*/ 	.byte	0x02, 0x4c
        /*0022*/ 	.byte	0x10
	.zero		1


	//----- nvinfo : EIATTR_EXTERNS
	.align		4
        /*0024*/ 	.byte	0x04, 0x0f
        /*0026*/ 	.short	(.L_933 - .L_932)


	//   ....[0]....
	.align		4
.L_932:
        /*0028*/ 	.word	index@(__assertfail)


	//----- nvinfo : EIATTR_ANNOTATIONS
	.align		4
.L_933:
        /*002c*/ 	.byte	0x04, 0x55
        /*002e*/ 	.short	(.L_935 - .L_934)


	//   ....[0]....
.L_934:
        /* <DEDUP_REMOVED lines=15> */


	//----- nvinfo : EIATTR_MERCURY_ISA_VERSION
	.align		4
.L_935:
        /*0108*/ 	.byte	0x03, 0x5f
        /*010a*/ 	.short	0x0101


	//----- nvinfo : EIATTR_INT_WARP_WIDE_INSTR_OFFSETS
	.align		4
        /*010c*/ 	.byte	0x04, 0x31
        /*010e*/ 	.short	(.L_937 - .L_936)


	//   ....[0]....
.L_936:
        /*0110*/ 	.word	0x00000190


	//   ....[1]....
        /*0114*/ 	.word	0x000001c0


	//   ....[2]....
        /*0118*/ 	.word	0x000001d0


	//   ....[3]....
        /*011c*/ 	.word	0x0000e2d0


	//   ....[4]....
        /*0120*/ 	.word	0x0000e300


	//   ....[5]....
        /*0124*/ 	.word	0x0000e3d0


	//----- nvinfo : EIATTR_COOP_GROUP_MASK_REGIDS
	.align		4
.L_937:
        /*0128*/ 	.byte	0x04, 0x29
        /*012a*/ 	.short	(.L_939 - .L_938)


	//   ....[0]....
.L_938:
        /*012c*/ 	.word	0xffffffff


	//   ....[1]....
        /*0130*/ 	.word	0xffffffff


	//   ....[2]....
        /*0134*/ 	.word	0xffffffff


	//   ....[3]....
        /*0138*/ 	.word	0xffffffff


	//   ....[4]....
        /*013c*/ 	.word	0xffffffff


	//   ....[5]....
        /*0140*/ 	.word	0xffffffff


	//   ....[6]....
        /*0144*/ 	.word	0xffffffff


	//   ....[7]....
        /*0148*/ 	.word	0xffffffff


	//   ....[8]....
        /*014c*/ 	.word	0xffffffff


	//   ....[9]....
        /*0150*/ 	.word	0xffffffff


	//   ....[10]....
        /*0154*/ 	.word	0xffffffff


	//   ....[11]....
        /*0158*/ 	.word	0xffffffff


	//   ....[12]....
        /*015c*/ 	.word	0xffffffff


	//   ....[13]....
        /*0160*/ 	.word	0xffffffff


	//   ....[14]....
        /*0164*/ 	.word	0xffffffff


	//   ....[15]....
        /*0168*/ 	.word	0xffffffff


	//   ....[16]....
        /*016c*/ 	.word	0xffffffff


	//   ....[17]....
        /*0170*/ 	.word	0xffffffff


	//   ....[18]....
        /*0174*/ 	.word	0xffffffff


	//   ....[19]....
        /*0178*/ 	.word	0xffffffff


	//   ....[20]....
        /*017c*/ 	.word	0xffffffff


	//   ....[21]....
        /*0180*/ 	.word	0xffffffff


	//   ....[22]....
        /*0184*/ 	.word	0xffffffff


	//   ....[23]....
        /*0188*/ 	.word	0x0500000f


	//   ....[24]....
        /*018c*/ 	.word	0x0500000f


	//----- nvinfo : EIATTR_COOP_GROUP_INSTR_OFFSETS
	.align		4
.L_939:
        /*0190*/ 	.byte	0x04, 0x28
        /*0192*/ 	.short	(.L_941 - .L_940)


	//   ....[0]....
.L_940:
        /*0194*/ 	.word	0x00000070


	//   ....[1]....
        /*0198*/ 	.word	0x000001a0


	//   ....[2]....
        /*019c*/ 	.word	0x000001f0


	//   ....[3]....
        /*01a0*/ 	.word	0x000003e0


	//   ....[4]....
        /*01a4*/ 	.word	0x00000540


	//   ....[5]....
        /*01a8*/ 	.word	0x00000660


	//   ....[6]....
        /*01ac*/ 	.word	0x000007c0


	//   ....[7]....
        /*01b0*/ 	.word	0x00000dd0


	//   ....[8]....
        /*01b4*/ 	.word	0x00005090


	//   ....[9]....
        /*01b8*/ 	.word	0x00005130


	//   ....[10]....
        /*01bc*/ 	.word	0x00005780


	//   ....[11]....
        /*01c0*/ 	.word	0x00005810


	//   ....[12]....
        /*01c4*/ 	.word	0x0000a420


	//   ....[13]....
        /*01c8*/ 	.word	0x0000a480


	//   ....[14]....
        /*01cc*/ 	.word	0x0000af60


	//   ....[15]....
        /*01d0*/ 	.word	0x0000b090


	//   ....[16]....
        /*01d4*/ 	.word	0x0000c540


	//   ....[17]....
        /*01d8*/ 	.word	0x0000c580


	//   ....[18]....
        /*01dc*/ 	.word	0x0000c700


	//   ....[19]....
        /*01e0*/ 	.word	0x0000c730


	//   ....[20]....
        /*01e4*/ 	.word	0x0000d780


	//   ....[21]....
        /*01e8*/ 	.word	0x0000da70


	//   ....[22]....
        /*01ec*/ 	.word	0x000106c0


	//   ....[23]....
        /*01f0*/ 	.word	0x00010bc0


	//   ....[24]....
        /*01f4*/ 	.word	0x00011060


	//----- nvinfo : EIATTR_REG_RECONFIG
	.align		4
.L_941:
        /*01f8*/ 	.byte	0x01, 0x54
	.zero		2


	//----- nvinfo : EIATTR_SYSCALL_OFFSETS
	.align		4
        /*01fc*/ 	.byte	0x04, 0x46
        /*01fe*/ 	.short	(.L_943 - .L_942)


	//   ....[0]....
.L_942:
        /*0200*/ 	.word	0x00001150


	//   ....[1]....
        /*0204*/ 	.word	0x0000dee0


	//   ....[2]....
        /*0208*/ 	.word	0x0000e020


	//   ....[3]....
        /*020c*/ 	.word	0x0000e120


	//----- nvinfo : EIATTR_MBARRIER_INSTR_OFFSETS
	.align		4
.L_943:
        /*0210*/ 	.byte	0x04, 0x39
        /*0212*/ 	.short	(.L_945 - .L_944)


	//   ....[0]....
.L_944:
        /*0214*/ 	.word	0x00000290
        /*0218*/ 	.word	0x000000ff
        /*021c*/ 	.word	0x00034800
        /*0220*/ 	.short	0x0100
        /*0222*/ 	.byte	0x06
	.zero		1


	//   ....[1]....
        /*0224*/ 	.word	0x000002a0
        /*0228*/ 	.word	0x000000ff
        /*022c*/ 	.word	0x00034820
        /*0230*/ 	.short	0x0100
        /*0232*/ 	.byte	0x06
	.zero		1


	//   ....[2]....
        /*0234*/ 	.word	0x00000390
        /*0238*/ 	.word	0x000000ff
        /*023c*/ 	.word	0x00034830
        /*0240*/ 	.short	0x0100
        /*0242*/ 	.byte	0x08
	.zero		1


	//   ....[3]....
        /*0244*/ 	.word	0x000003a0
        /*0248*/ 	.word	0x000000ff
        /*024c*/ 	.word	0x00034840
        /*0250*/ 	.short	0x0100
        /*0252*/ 	.byte	0x08
	.zero		1


	//   ....[4]....
        /*0254*/ 	.word	0x000003b0
        /*0258*/ 	.word	0x000000ff
        /*025c*/ 	.word	0x00034838
        /*0260*/ 	.short	0x0100
        /*0262*/ 	.byte	0x08
	.zero		1


	//   ....[5]....
        /*0264*/ 	.word	0x000003c0
        /*0268*/ 	.word	0x000000ff
        /*026c*/ 	.word	0x00034848
        /*0270*/ 	.short	0x0100
        /*0272*/ 	.byte	0x08
	.zero		1


	//   ....[6]....
        /*0274*/ 	.word	0x000004f0
        /*0278*/ 	.word	0x000000ff
        /*027c*/ 	.word	0x00034850
        /*0280*/ 	.short	0x0100
        /*0282*/ 	.byte	0x08
	.zero		1


	//   ....[7]....
        /*0284*/ 	.word	0x00000500
        /*0288*/ 	.word	0x000000ff
        /*028c*/ 	.word	0x00034860
        /*0290*/ 	.short	0x0100
        /*0292*/ 	.byte	0x08
	.zero		1


	//   ....[8]....
        /*0294*/ 	.word	0x00000510
        /*0298*/ 	.word	0x000000ff
        /*029c*/ 	.word	0x00034858
        /*02a0*/ 	.short	0x0100
        /*02a2*/ 	.byte	0x08
	.zero		1


	//   ....[9]....
        /*02a4*/ 	.word	0x00000520
        /*02a8*/ 	.word	0x000000ff
        /*02ac*/ 	.word	0x00034868
        /*02b0*/ 	.short	0x0100
        /*02b2*/ 	.byte	0x08
	.zero		1


	//   ....[10]....
        /*02b4*/ 	.word	0x00000610
        /*02b8*/ 	.word	0x000000ff
        /*02bc*/ 	.word	0x00034870
        /*02c0*/ 	.short	0x0100
        /*02c2*/ 	.byte	0x06
	.zero		1


	//   ....[11]....
        /*02c4*/ 	.word	0x00000620
        /*02c8*/ 	.word	0x000000ff
        /*02cc*/ 	.word	0x00034880
        /*02d0*/ 	.short	0x0100
        /*02d2*/ 	.byte	0x06
	.zero		1


	//   ....[12]....
        /*02d4*/ 	.word	0x00000630
        /*02d8*/ 	.word	0x000000ff
        /*02dc*/ 	.word	0x00034878
        /*02e0*/ 	.short	0x0100
        /*02e2*/ 	.byte	0x06
	.zero		1


	//   ....[13]....
        /*02e4*/ 	.word	0x00000640
        /*02e8*/ 	.word	0x000000ff
        /*02ec*/ 	.word	0x00034888
        /*02f0*/ 	.short	0x0100
        /*02f2*/ 	.byte	0x06
	.zero		1


	//   ....[14]....
        /*02f4*/ 	.word	0x00000770
        /*02f8*/ 	.word	0x000000ff
        /*02fc*/ 	.word	0x00034890
        /*0300*/ 	.short	0x0100
        /*0302*/ 	.byte	0x08
	.zero		1


	//   ....[15]....
        /*0304*/ 	.word	0x00000780
        /*0308*/ 	.word	0x000000ff
        /*030c*/ 	.word	0x000348a0
        /*0310*/ 	.short	0x0100
        /*0312*/ 	.byte	0x08
	.zero		1


	//   ....[16]....
        /*0314*/ 	.word	0x00000790
        /*0318*/ 	.word	0x000000ff
        /*031c*/ 	.word	0x00034898
        /*0320*/ 	.short	0x0100
        /*0322*/ 	.byte	0x08
	.zero		1


	//   ....[17]....
        /*0324*/ 	.word	0x000007a0
        /*0328*/ 	.word	0x000000ff
        /*032c*/ 	.word	0x000348a8
        /*0330*/ 	.short	0x0100
        /*0332*/ 	.byte	0x08
	.zero		1


	//   ....[18]....
        /*0334*/ 	.word	0x000008d0
        /*0338*/ 	.word	0x000000ff
        /*033c*/ 	.word	0x000348b0
        /*0340*/ 	.short	0x0100
        /*0342*/ 	.byte	0x08
	.zero		1


	//   ....[19]....
        /*0344*/ 	.word	0x000008e0
        /*0348*/ 	.word	0x000000ff
        /*034c*/ 	.word	0x000348c0
        /*0350*/ 	.short	0x0100
        /*0352*/ 	.byte	0x08
	.zero		1


	//   ....[20]....
        /*0354*/ 	.word	0x000008f0
        /*0358*/ 	.word	0x000000ff
        /*035c*/ 	.word	0x000348b8
        /*0360*/ 	.short	0x0100
        /*0362*/ 	.byte	0x08
	.zero		1


	//   ....[21]....
        /*0364*/ 	.word	0x00000900
        /*0368*/ 	.word	0x000000ff
        /*036c*/ 	.word	0x000348c8
        /*0370*/ 	.short	0x0100
        /*0372*/ 	.byte	0x08
	.zero		1


	//   ....[22]....
        /*0374*/ 	.word	0x000011d0
        /*0378*/ 	.word	0x000000ff
        /*037c*/ 	.word	0x00034800
        /*0380*/ 	.short	0x010a
        /*0382*/ 	.byte	0x27
	.zero		1


	//   ....[23]....
        /*0384*/ 	.word	0x00001260
        /*0388*/ 	.word	0x00000003
        /*038c*/ 	.word	0x00034830
        /*0390*/ 	.short	0x010a
        /*0392*/ 	.byte	0x3f
	.zero		1


	//   ....[24]....
        /*0394*/ 	.word	0x000012e0
        /*0398*/ 	.word	0x00000003
        /*039c*/ 	.word	0x00034830
        /*03a0*/ 	.short	0x010a
        /*03a2*/ 	.byte	0x3f
	.zero		1


	//   ....[25]....
        /*03a4*/ 	.word	0x00004a00
        /*03a8*/ 	.word	0x00000003
        /*03ac*/ 	.word	0x00000000
        /*03b0*/ 	.short	0x0101
        /*03b2*/ 	.byte	0x3f
	.zero		1


	//   ....[26]....
        /*03b4*/ 	.word	0x00006e70
        /*03b8*/ 	.word	0x000000ff
        /*03bc*/ 	.word	0x00034830
        /*03c0*/ 	.short	0x010a
        /*03c2*/ 	.byte	0x06
	.zero		1


	//   ....[27]....
        /*03c4*/ 	.word	0x00006eb0
        /*03c8*/ 	.word	0x000000ff
        /*03cc*/ 	.word	0x00034830
        /*03d0*/ 	.short	0x010a
        /*03d2*/ 	.byte	0x06
	.zero		1


	//   ....[28]....
        /*03d4*/ 	.word	0x000095f0
        /*03d8*/ 	.word	0x000000ff
        /*03dc*/ 	.word	0x00034850
        /*03e0*/ 	.short	0x010a
        /*03e2*/ 	.byte	0x06
	.zero		1


	//   ....[29]....
        /*03e4*/ 	.word	0x00009630
        /*03e8*/ 	.word	0x000000ff
        /*03ec*/ 	.word	0x00034850
        /*03f0*/ 	.short	0x010a
        /*03f2*/ 	.byte	0x06
	.zero		1


	//   ....[30]....
        /*03f4*/ 	.word	0x0000b750
        /*03f8*/ 	.word	0x00000083
        /*03fc*/ 	.word	0x00000000
        /*0400*/ 	.short	0x0101
        /*0402*/ 	.byte	0x3f
	.zero		1


	//   ....[31]....
        /*0404*/ 	.word	0x0000b7f0
        /*0408*/ 	.word	0x00000015
        /*040c*/ 	.word	0x00000000
        /*0410*/ 	.short	0x0101
        /*0412*/ 	.byte	0x3f
	.zero		1


	//   ....[32]....
        /*0414*/ 	.word	0x0000c4b0
        /*0418*/ 	.word	0x000000ff
        /*041c*/ 	.word	0x00034850
        /*0420*/ 	.short	0x010a
        /*0422*/ 	.byte	0x07
	.zero		1


	//   ....[33]....
        /*0424*/ 	.word	0x0000c4f0
        /*0428*/ 	.word	0x000000ff
        /*042c*/ 	.word	0x00034850
        /*0430*/ 	.short	0x010a
        /*0432*/ 	.byte	0x07
	.zero		1


	//   ....[34]....
        /*0434*/ 	.word	0x0000cfc0
        /*0438*/ 	.word	0x00000004
        /*043c*/ 	.word	0x00000000
        /*0440*/ 	.short	0x0101
        /*0442*/ 	.byte	0x3f
	.zero		1


	//   ....[35]....
        /*0444*/ 	.word	0x0000d930
        /*0448*/ 	.word	0x000000ff
        /*044c*/ 	.word	0x00000000
        /*0450*/ 	.short	0x0101
        /*0452*/ 	.byte	0x06
	.zero		1


	//   ....[36]....
        /*0454*/ 	.word	0x0000e710
        /*0458*/ 	.word	0x00000006
        /*045c*/ 	.word	0x00034840
        /*0460*/ 	.short	0x010a
        /*0462*/ 	.byte	0x3f
	.zero		1


	//   ....[37]....
        /*0464*/ 	.word	0x0000eb90
        /*0468*/ 	.word	0x00000009
        /*046c*/ 	.word	0x00034820
        /*0470*/ 	.short	0x010a
        /*0472*/ 	.byte	0x3f
	.zero		1


	//   ....[38]....
        /*0474*/ 	.word	0x0000ee70
        /*0478*/ 	.word	0x00000002
        /*047c*/ 	.word	0x00034840
        /*0480*/ 	.short	0x010a
        /*0482*/ 	.byte	0x3f
	.zero		1


	//   ....[39]....
        /*0484*/ 	.word	0x0000f0f0
        /*0488*/ 	.word	0x00000002
        /*048c*/ 	.word	0x00000060
        /*0490*/ 	.short	0x010a
        /*0492*/ 	.byte	0x3f
	.zero		1


	//   ....[40]....
        /*0494*/ 	.word	0x0000f630
        /*0498*/ 	.word	0x00000002
        /*049c*/ 	.word	0x00034840
        /*04a0*/ 	.short	0x010a
        /*04a2*/ 	.byte	0x3f
	.zero		1


	//   ....[41]....
        /*04a4*/ 	.word	0x0000f8b0
        /*04a8*/ 	.word	0x00000002
        /*04ac*/ 	.word	0x00000060
        /*04b0*/ 	.short	0x010a
        /*04b2*/ 	.byte	0x3f
	.zero		1


	//   ....[42]....
        /*04b4*/ 	.word	0x0000fd10
        /*04b8*/ 	.word	0x00000002
        /*04bc*/ 	.word	0x00034840
        /*04c0*/ 	.short	0x010a
        /*04c2*/ 	.byte	0x3f
	.zero		1


	//   ....[43]....
        /*04c4*/ 	.word	0x0000ffa0
        /*04c8*/ 	.word	0x00000002
        /*04cc*/ 	.word	0x00000060
        /*04d0*/ 	.short	0x010a
        /*04d2*/ 	.byte	0x3f
	.zero		1


	//   ....[44]....
        /*04d4*/ 	.word	0x000102d0
        /*04d8*/ 	.word	0x00000003
        /*04dc*/ 	.word	0x00034860
        /*04e0*/ 	.short	0x010a
        /*04e2*/ 	.byte	0x3f
	.zero		1


	//   ....[45]....
        /*04e4*/ 	.word	0x00010640
        /*04e8*/ 	.word	0x00000000
        /*04ec*/ 	.word	0x00034820
        /*04f0*/ 	.short	0x010a
        /*04f2*/ 	.byte	0x3f
	.zero		1


	//   ....[46]....
        /*04f4*/ 	.word	0x00010800
        /*04f8*/ 	.word	0x00000006
        /*04fc*/ 	.word	0x00000000
        /*0500*/ 	.short	0x010a
        /*0502*/ 	.byte	0x3f
	.zero		1


	//   ....[47]....
        /*0504*/ 	.word	0x00010870
        /*0508*/ 	.word	0x00000003
        /*050c*/ 	.word	0x00000000
        /*0510*/ 	.short	0x010a
        /*0512*/ 	.byte	0x3f
	.zero		1


	//   ....[48]....
        /*0514*/ 	.word	0x000108d0
        /*0518*/ 	.word	0x00000010
        /*051c*/ 	.word	0x00000000
        /*0520*/ 	.short	0x010a
        /*0522*/ 	.byte	0x3f
	.zero		1


	//   ....[49]....
        /*0524*/ 	.word	0x00010900
        /*0528*/ 	.word	0x00000003
        /*052c*/ 	.word	0x00000000
        /*0530*/ 	.short	0x010a
        /*0532*/ 	.byte	0x3f
	.zero		1


	//   ....[50]....
        /*0534*/ 	.word	0x00010970
        /*0538*/ 	.word	0x00000003
        /*053c*/ 	.word	0x00034800
        /*0540*/ 	.short	0x010a
        /*0542*/ 	.byte	0x3f
	.zero		1


	//   ....[51]....
        /*0544*/ 	.word	0x000109c0
        /*0548*/ 	.word	0x00000003
        /*054c*/ 	.word	0x00034830
        /*0550*/ 	.short	0x010a
        /*0552*/ 	.byte	0x3f
	.zero		1


	//   ....[52]....
        /*0554*/ 	.word	0x00010a20
        /*0558*/ 	.word	0x00000014
        /*055c*/ 	.word	0x00034830
        /*0560*/ 	.short	0x010a
        /*0562*/ 	.byte	0x3f
	.zero		1


	//   ....[53]....
        /*0564*/ 	.word	0x00010a80
        /*0568*/ 	.word	0x00000014
        /*056c*/ 	.word	0x00034850
        /*0570*/ 	.short	0x010a
        /*0572*/ 	.byte	0x3f
	.zero		1


	//   ....[54]....
        /*0574*/ 	.word	0x00010ae0
        /*0578*/ 	.word	0x00000003
        /*057c*/ 	.word	0x00034850
        /*0580*/ 	.short	0x010a
        /*0582*/ 	.byte	0x3f
	.zero		1


	//   ....[55]....
        /*0584*/ 	.word	0x00010c80
        /*0588*/ 	.word	0x00000006
        /*058c*/ 	.word	0x00034840
        /*0590*/ 	.short	0x010a
        /*0592*/ 	.byte	0x3f
	.zero		1


	//   ....[56]....
        /*0594*/ 	.word	0x00010d00
        /*0598*/ 	.word	0x00000007
        /*059c*/ 	.word	0x00034820
        /*05a0*/ 	.short	0x010a
        /*05a2*/ 	.byte	0x3f
	.zero		1


	//   ....[57]....
        /*05a4*/ 	.word	0x00010d50
        /*05a8*/ 	.word	0x00000002
        /*05ac*/ 	.word	0x00034840
        /*05b0*/ 	.short	0x010a
        /*05b2*/ 	.byte	0x3f
	.zero		1


	//   ....[58]....
        /*05b4*/ 	.word	0x00010da0
        /*05b8*/ 	.word	0x00000002
        /*05bc*/ 	.word	0x00000060
        /*05c0*/ 	.short	0x010a
        /*05c2*/ 	.byte	0x3f
	.zero		1


	//   ....[59]....
        /*05c4*/ 	.word	0x00010df0
        /*05c8*/ 	.word	0x00000002
        /*05cc*/ 	.word	0x00034840
        /*05d0*/ 	.short	0x010a
        /*05d2*/ 	.byte	0x3f
	.zero		1


	//   ....[60]....
        /*05d4*/ 	.word	0x00010e40
        /*05d8*/ 	.word	0x00000002
        /*05dc*/ 	.word	0x00000060
        /*05e0*/ 	.short	0x010a
        /*05e2*/ 	.byte	0x3f
	.zero		1


	//   ....[61]....
        /*05e4*/ 	.word	0x00010e90
        /*05e8*/ 	.word	0x00000002
        /*05ec*/ 	.word	0x00034840
        /*05f0*/ 	.short	0x010a
        /*05f2*/ 	.byte	0x3f
	.zero		1


	//   ....[62]....
        /*05f4*/ 	.word	0x00010ee0
        /*05f8*/ 	.word	0x00000002
        /*05fc*/ 	.word	0x00000060
        /*0600*/ 	.short	0x010a
        /*0602*/ 	.byte	0x3f
	.zero		1


	//   ....[63]....
        /*0604*/ 	.word	0x00010f30
        /*0608*/ 	.word	0x00000003
        /*060c*/ 	.word	0x00034860
        /*0610*/ 	.short	0x010a
        /*0612*/ 	.byte	0x3f
	.zero		1


	//   ....[64]....
        /*0614*/ 	.word	0x00010f80
        /*0618*/ 	.word	0x00000000
        /*061c*/ 	.word	0x00034820
        /*0620*/ 	.short	0x010a
        /*0622*/ 	.byte	0x3f
	.zero		1


	//   ....[65]....
        /*0624*/ 	.word	0x00011120
        /*0628*/ 	.word	0x00000006
        /*062c*/ 	.word	0x00000000
        /*0630*/ 	.short	0x010a
        /*0632*/ 	.byte	0x3f
	.zero		1


	//   ....[66]....
        /*0634*/ 	.word	0x00011170
        /*0638*/ 	.word	0x00000003
        /*063c*/ 	.word	0x00000000
        /*0640*/ 	.short	0x010a
        /*0642*/ 	.byte	0x3f
	.zero		1


	//   ....[67]....
        /*0644*/ 	.word	0x000111c0
        /*0648*/ 	.word	0x00000010
        /*064c*/ 	.word	0x00000000
        /*0650*/ 	.short	0x010a
        /*0652*/ 	.byte	0x3f
	.zero		1


	//----- nvinfo : EIATTR_NUM_MBARRIERS
	.align		4
.L_945:
        /*0654*/ 	.byte	0x03, 0x38
        /*0656*/ 	.short	0x0016


	//----- nvinfo : EIATTR_EXIT_INSTR_OFFSETS
	.align		4
        /*0658*/ 	.byte	0x04, 0x1c
        /*065a*/ 	.short	(.L_947 - .L_946)


	//   ....[0]....
.L_946:
        /*065c*/ 	.word	0x00000a50


	//   ....[1]....
        /*0660*/ 	.word	0x0000da30


	//   ....[2]....
        /*0664*/ 	.word	0x0000da90


	//   ....[3]....
        /*0668*/ 	.word	0x00010950


	//----- nvinfo : EIATTR_MAX_THREADS
	.align		4
.L_947:
        /*066c*/ 	.byte	0x04, 0x05
        /*066e*/ 	.short	(.L_949 - .L_948)
.L_948:
        /*0670*/ 	.word	0x00000180
        /*0674*/ 	.word	0x00000001
        /*0678*/ 	.word	0x00000001


	//----- nvinfo : EIATTR_CRS_STACK_SIZE
	.align		4
.L_949:
        /*067c*/ 	.byte	0x04, 0x1e
        /*067e*/ 	.short	(.L_951 - .L_950)
.L_950:
        /*0680*/ 	.word	0x00000000


	//----- nvinfo : EIATTR_CBANK_PARAM_SIZE
	.align		4
.L_951:
        /*0684*/ 	.byte	0x03, 0x19
        /*0686*/ 	.short	0x0bf0


	//----- nvinfo : EIATTR_PARAM_CBANK
	.align		4
        /*0688*/ 	.byte	0x04, 0x0a
        /*068a*/ 	.short	(.L_953 - .L_952)
	.align		4
.L_952:
        /*068c*/ 	.word	index@(.nv.constant0._ZN7cutlass13device_kernelIN5flash11enable_sm90INS1_16FlashAttnFwdSm90INS1_25CollectiveMainloopFwdSm90ILi2EN4cute5tupleIJNS5_1CILi1EEES8_S8_EEENS6_IJNS7_ILi128EEENS7_ILi176EEESA_EEELi128ENS_6half_tEfNS_4arch4Sm90ELb0ELb0ELb1ELb0ELb0ELb0ELb0ELb1ELb1ELb0ELb0ELb0EEENS1_21CollectiveEpilogueFwdINS6_IJSA_SA_SB_EEES9_SD_SF_Li256ELb0ELb0ELb0ELb0EEENS1_29StaticPersistentTileSchedulerILb0EEEEEEEEEvNT_6ParamsE)
        /*0690*/ 	.short	0x0210
        /*0692*/ 	.short	0x0bf0


	//----- nvinfo : EIATTR_SW_WAR
	.align		4
.L_953:
        /*0694*/ 	.byte	0x04, 0x36
        /*0696*/ 	.short	(.L_955 - .L_954)
.L_954:
        /*0698*/ 	.word	0x00000008
.L_955:


//--------------------- .nv.info._ZN7cutlass13device_kernelIN5flash11enable_sm90INS1_16FlashAttnFwdSm90INS1_25CollectiveMainloopFwdSm90ILi2EN4cute5tupleIJNS5_1CILi2EEENS7_ILi1EEES9_EEENS6_IJNS7_ILi128EEENS7_ILi176EEESB_EEELi128ENS_6half_tEfNS_4arch4Sm90ELb0ELb0ELb1ELb0ELb0ELb0ELb0ELb1ELb1ELb0ELb0ELb0EEENS1_21CollectiveEpilogueFwdINS6_IJSB_SB_SC_EEESA_SE_SG_Li256ELb0ELb0ELb0ELb0EEENS1_29StaticPersistentTileSchedulerILb0EEEEEEEEEvNT_6ParamsE --------------------------
	.section	.nv.info._ZN7cutlass13device_kernelIN5flash11enable_sm90INS1_16FlashAttnFwdSm90INS1_25CollectiveMainloopFwdSm90ILi2EN4cute5tupleIJNS5_1CILi2EEENS7_ILi1EEES9_EEENS6_IJNS7_ILi128EEENS7_ILi176EEESB_EEELi128ENS_6half_tEfNS_4arch4Sm90ELb0ELb0ELb1ELb0ELb0ELb0ELb0ELb1ELb1ELb0ELb0ELb0EEENS1_21CollectiveEpilogueFwdINS6_IJSB_SB_SC_EEESA_SE_SG_Li256ELb0ELb0ELb0ELb0EEENS1_29StaticPersistentTileSchedulerILb0EEEEEEEEEvNT_6ParamsE,"",@"SHT_CUDA_INFO"
	.sectionflags	@""
	.align	4


	//----- nvinfo : EIATTR_CUDA_API_VERSION
	.align		4
        /*0000*/ 	.byte	0x04, 0x37
        /*0002*/ 	.short	(.L_957 - .L_956)
.L_956:
        /*0004*/ 	.word	0x00000082


	//----- nvinfo : EIATTR_KPARAM_INFO
	.align		4
.L_957:
        /*0008*/ 	.byte	0x04, 0x17
        /*000a*/ 	.short	(.L_959 - .L_958)
.L_958:
        /*000c*/ 	.word	0x00000000
        /*0010*/ 	.short	0x0000
        /*0012*/ 	.short	0x0070
        /*0014*/ 	.byte	0x00, 0xf0, 0x01, 0x2e


	//----- nvinfo : EIATTR_SPARSE_MMA_MASK
	.align		4
.L_959:
        /*0018*/ 	.byte	0x03, 0x50
        /*001a*/ 	.short	0x0000


	//----- nvinfo : EIATTR_MAXREG_COUNT
	.align		4
        /*001c*/ 	.byte	0x03, 0x1b
        /*001e*/ 	.short	0x00a8


	//----- nvinfo : EIATTR_NUM_BARRIERS
	.align		4
        /*0020*/ 	.byte	0x02, 0x4c
        /*0022*/ 	.byte	0x10
	.zero		1


	//----- nvinfo : EIATTR_EXTERNS
	.align		4
        /*0024*/ 	.byte	0x04, 0x0f
        /*0026*/ 	.short	(.L_961 - .L_960)


	//   ....[0]....
	.align		4
.L_960:
        /*0028*/ 	.word	index@(__assertfail)


	//----- nvinfo : EIATTR_ANNOTATIONS
	.align		4
.L_961:
        /*002c*/ 	.byte	0x04, 0x55
        /*002e*/ 	.short	(.L_963 - .L_962)


	//   ....[0]....
.L_962:
        /* <DEDUP_REMOVED lines=25> */


	//----- nvinfo : EIATTR_MERCURY_ISA_VERSION
	.align		4
.L_963:
        /*01a8*/ 	.byte	0x03, 0x5f
        /*01aa*/ 	.short	0x0101


	//----- nvinfo : EIATTR_INT_WARP_WIDE_INSTR_OFFSETS
	.align		4
        /*01ac*/ 	.byte	0x04, 0x31
        /*01ae*/ 	.short	(.L_965 - .L_964)


	//   ....[0]....
.L_964:
        /*01b0*/ 	.word	0x00000180


	//   ....[1]....
        /*01b4*/ 	.word	0x00000220


	//   ....[2]....
        /*01b8*/ 	.word	0x00000290


	//   ....[3]....
        /*01bc*/ 	.word	0x0000e570


	//   ....[4]....
        /*01c0*/ 	.word	0x0000e5a0


	//   ....[5]....
        /*01c4*/ 	.word	0x0000e680


	//----- nvinfo : EIATTR_COOP_GROUP_MASK_REGIDS
	.align		4
.L_965:
        /*01c8*/ 	.byte	0x04, 0x29
        /*01ca*/ 	.short	(.L_967 - .L_966)


	//   ....[0]....
.L_966:
        /*01cc*/ 	.word	0xffffffff


	//   ....[1]....
        /*01d0*/ 	.word	0xffffffff


	//   ....[2]....
        /*01d4*/ 	.word	0xffffffff


	//   ....[3]....
        /*01d8*/ 	.word	0xffffffff


	//   ....[4]....
        /*01dc*/ 	.word	0xffffffff


	//   ....[5]....
        /*01e0*/ 	.word	0xffffffff


	//   ....[6]....
        /*01e4*/ 	.word	0xffffffff


	//   ....[7]....
        /*01e8*/ 	.word	0xffffffff


	//   ....[8]....
        /*01ec*/ 	.word	0xffffffff


	//   ....[9]....
        /*01f0*/ 	.word	0xffffffff


	//   ....[10]....
        /*01f4*/ 	.word	0xffffffff


	//   ....[11]....
        /*01f8*/ 	.word	0xffffffff


	//   ....[12]....
        /*01fc*/ 	.word	0xffffffff


	//   ....[13]....
        /*0200*/ 	.word	0xffffffff


	//   ....[14]....
        /*0204*/ 	.word	0xffffffff


	//   ....[15]....
        /*0208*/ 	.word	0xffffffff


	//   ....[16]....
        /*020c*/ 	.word	0xffffffff


	//   ....[17]....
        /*0210*/ 	.word	0xffffffff


	//   ....[18]....
        /*0214*/ 	.word	0xffffffff


	//   ....[19]....
        /*0218*/ 	.word	0xffffffff


	//   ....[20]....
        /*021c*/ 	.word	0xffffffff


	//   ....[21]....
        /*0220*/ 	.word	0xffffffff


	//   ....[22]....
        /*0224*/ 	.word	0xffffffff


	//   ....[23]....
        /*0228*/ 	.word	0xffffffff


	//   ....[24]....
        /*022c*/ 	.word	0x0500000f


	//   ....[25]....
        /*0230*/ 	.word	0x0500000f


	//----- nvinfo : EIATTR_COOP_GROUP_INSTR_OFFSETS
	.align		4
.L_967:
        /*0234*/ 	.byte	0x04, 0x28
        /*0236*/ 	.short	(.L_969 - .L_968)


	//   ....[0]....
.L_968:
        /*0238*/ 	.word	0x00000060


	//   ....[1]....
        /*023c*/ 	.word	0x00000190


	//   ....[2]....
        /*0240*/ 	.word	0x00000230


	//   ....[3]....
        /*0244*/ 	.word	0x00000410


	//   ....[4]....
        /*0248*/ 	.word	0x00000640


	//   ....[5]....
        /*024c*/ 	.word	0x00000890


	//   ....[6]....
        /*0250*/ 	.word	0x00000b10


	//   ....[7]....
        /*0254*/ 	.word	0x00000e40


	//   ....[8]....
        /*0258*/ 	.word	0x000012e0


	//   ....[9]....
        /*025c*/ 	.word	0x00005550


	//   ....[10]....
        /*0260*/ 	.word	0x00005590


	//   ....[11]....
        /*0264*/ 	.word	0x00005d20


	//   ....[12]....
        /*0268*/ 	.word	0x00005d80


	//   ....[13]....
        /*026c*/ 	.word	0x0000ace0


	//   ....[14]....
        /*0270*/ 	.word	0x0000ad10


	//   ....[15]....
        /*0274*/ 	.word	0x0000ad30


	//   ....[16]....
        /*0278*/ 	.word	0x0000ad60


	//   ....[17]....
        /*027c*/ 	.word	0x0000c790


	//   ....[18]....
        /*0280*/ 	.word	0x0000c7d0


	//   ....[19]....
        /*0284*/ 	.word	0x0000c870


	//   ....[20]....
        /*0288*/ 	.word	0x0000c880


	//   ....[21]....
        /*028c*/ 	.word	0x0000d970


	//   ....[22]....
        /*0290*/ 	.word	0x0000dc60


	//   ....[23]....
        /*0294*/ 	.word	0x00010b50


	//   ....[24]....
        /*0298*/ 	.word	0x00011030


	//   ....[25]....
        /*029c*/ 	.word	0x000114d0


	//----- nvinfo : EIATTR_REG_RECONFIG
	.align		4
.L_969:
        /*02a0*/ 	.byte	0x01, 0x54
	.zero		2


	//----- nvinfo : EIATTR_SYSCALL_OFFSETS
	.align		4
        /*02a4*/ 	.byte	0x04, 0x46
        /*02a6*/ 	.short	(.L_971 - .L_970)


	//   ....[0]....
.L_970:
        /*02a8*/ 	.word	0x00001660


	//   ....[1]....
        /*02ac*/ 	.word	0x0000e180


	//   ....[2]....
        /*02b0*/ 	.word	0x0000e2c0


	//   ....[3]....
        /*02b4*/ 	.word	0x0000e3c0


	//----- nvinfo : EIATTR_MBARRIER_INSTR_OFFSETS
	.align		4
.L_971:
        /*02b8*/ 	.byte	0x04, 0x39
        /*02ba*/ 	.short	(.L_973 - .L_972)


	//   ....[0]....
.L_972:
        /*02bc*/ 	.word	0x000002b0
        /*02c0*/ 	.word	0x000000ff
        /*02c4*/ 	.word	0x00034800
        /*02c8*/ 	.short	0x0100
        /*02ca*/ 	.byte	0x08
	.zero		1


	//   ....[1]....
        /*02cc*/ 	.word	0x000002c0
        /*02d0*/ 	.word	0x000000ff
        /*02d4*/ 	.word	0x00034820
        /*02d8*/ 	.short	0x0100
        /*02da*/ 	.byte	0x08
	.zero		1


	//   ....[2]....
        /*02dc*/ 	.word	0x000003b0
        /*02e0*/ 	.word	0x000000ff
        /*02e4*/ 	.word	0x00034830
        /*02e8*/ 	.short	0x0100
        /*02ea*/ 	.byte	0x08
	.zero		1


	//   ....[3]....
        /*02ec*/ 	.word	0x000003c0
        /*02f0*/ 	.word	0x000000ff
        /*02f4*/ 	.word	0x00034840
        /*02f8*/ 	.short	0x0100
        /*02fa*/ 	.byte	0x08
	.zero		1


	//   ....[4]....
        /*02fc*/ 	.word	0x000003d0
        /*0300*/ 	.word	0x000000ff
        /*0304*/ 	.word	0x00034838
        /*0308*/ 	.short	0x0100
        /*030a*/ 	.byte	0x08
	.zero		1


	//   ....[5]....
        /*030c*/ 	.word	0x000003e0
        /*0310*/ 	.word	0x000000ff
        /*0314*/ 	.word	0x00034848
        /*0318*/ 	.short	0x0100
        /*031a*/ 	.byte	0x08
	.zero		1


	//   ....[6]....
        /*031c*/ 	.word	0x000005f0
        /*0320*/ 	.word	0x000000ff
        /*0324*/ 	.word	0x00034850
        /*0328*/ 	.short	0x0100
        /*032a*/ 	.byte	0x08
	.zero		1


	//   ....[7]....
        /*032c*/ 	.word	0x00000600
        /*0330*/ 	.word	0x000000ff
        /*0334*/ 	.word	0x00034860
        /*0338*/ 	.short	0x0100
        /*033a*/ 	.byte	0x08
	.zero		1


	//   ....[8]....
        /*033c*/ 	.word	0x00000610
        /*0340*/ 	.word	0x000000ff
        /*0344*/ 	.word	0x00034858
        /*0348*/ 	.short	0x0100
        /*034a*/ 	.byte	0x08
	.zero		1


	//   ....[9]....
        /*034c*/ 	.word	0x00000620
        /*0350*/ 	.word	0x000000ff
        /*0354*/ 	.word	0x00034868
        /*0358*/ 	.short	0x0100
        /*035a*/ 	.byte	0x08
	.zero		1


	//   ....[10]....
        /*035c*/ 	.word	0x00000840
        /*0360*/ 	.word	0x000000ff
        /*0364*/ 	.word	0x00034870
        /*0368*/ 	.short	0x0100
        /*036a*/ 	.byte	0x08
	.zero		1


	//   ....[11]....
        /*036c*/ 	.word	0x00000850
        /*0370*/ 	.word	0x000000ff
        /*0374*/ 	.word	0x00034880
        /*0378*/ 	.short	0x0100
        /*037a*/ 	.byte	0x08
	.zero		1


	//   ....[12]....
        /*037c*/ 	.word	0x00000860
        /*0380*/ 	.word	0x000000ff
        /*0384*/ 	.word	0x00034878
        /*0388*/ 	.short	0x0100
        /*038a*/ 	.byte	0x08
	.zero		1


	//   ....[13]....
        /*038c*/ 	.word	0x00000870
        /*0390*/ 	.word	0x000000ff
        /*0394*/ 	.word	0x00034888
        /*0398*/ 	.short	0x0100
        /*039a*/ 	.byte	0x08
	.zero		1


	//   ....[14]....
        /*039c*/ 	.word	0x00000ac0
        /*03a0*/ 	.word	0x000000ff
        /*03a4*/ 	.word	0x00034890
        /*03a8*/ 	.short	0x0100
        /*03aa*/ 	.byte	0x08
	.zero		1


	//   ....[15]....
        /*03ac*/ 	.word	0x00000ad0
        /*03b0*/ 	.word	0x000000ff
        /*03b4*/ 	.word	0x000348a0
        /*03b8*/ 	.short	0x0100
        /*03ba*/ 	.byte	0x08
	.zero		1


	//   ....[16]....
        /*03bc*/ 	.word	0x00000ae0
        /*03c0*/ 	.word	0x000000ff
        /*03c4*/ 	.word	0x00034898
        /*03c8*/ 	.short	0x0100
        /*03ca*/ 	.byte	0x08
	.zero		1


	//   ....[17]....
        /*03cc*/ 	.word	0x00000af0
        /*03d0*/ 	.word	0x000000ff
        /*03d4*/ 	.word	0x000348a8
        /*03d8*/ 	.short	0x0100
        /*03da*/ 	.byte	0x08
	.zero		1


	//   ....[18]....
        /*03dc*/ 	.word	0x00000d90
        /*03e0*/ 	.word	0x000000ff
        /*03e4*/ 	.word	0x000348b0
        /*03e8*/ 	.short	0x0100
        /*03ea*/ 	.byte	0x08
	.zero		1


	//   ....[19]....
        /*03ec*/ 	.word	0x00000da0
        /*03f0*/ 	.word	0x000000ff
        /*03f4*/ 	.word	0x000348c0
        /*03f8*/ 	.short	0x0100
        /*03fa*/ 	.byte	0x08
	.zero		1


	//   ....[20]....
        /*03fc*/ 	.word	0x00000db0
        /*0400*/ 	.word	0x000000ff
        /*0404*/ 	.word	0x000348b8
        /*0408*/ 	.short	0x0100
        /*040a*/ 	.byte	0x08
	.zero		1


	//   ....[21]....
        /*040c*/ 	.word	0x00000dc0
        /*0410*/ 	.word	0x000000ff
        /*0414*/ 	.word	0x000348c8
        /*0418*/ 	.short	0x0100
        /*041a*/ 	.byte	0x08
	.zero		1


	//   ....[22]....
        /*041c*/ 	.word	0x000016a0
        /*0420*/ 	.word	0x000000ff
        /*0424*/ 	.word	0x00034800
        /*0428*/ 	.short	0x010a
        /*042a*/ 	.byte	0x27
	.zero		1


	//   ....[23]....
        /*042c*/ 	.word	0x00001720
        /*0430*/ 	.word	0x0000000a
        /*0434*/ 	.word	0x00034830
        /*0438*/ 	.short	0x010a
        /*043a*/ 	.byte	0x3f
	.zero		1


	//   ....[24]....
        /*043c*/ 	.word	0x00001760
        /*0440*/ 	.word	0x0000000a
        /*0444*/ 	.word	0x00034830
        /*0448*/ 	.short	0x010a
        /*044a*/ 	.byte	0x3f
	.zero		1


	//   ....[25]....
        /*044c*/ 	.word	0x00006060
        /*0450*/ 	.word	0x0000000a
        /*0454*/ 	.word	0x00000000
        /*0458*/ 	.short	0x0101
        /*045a*/ 	.byte	0x3f
	.zero		1


	//   ....[26]....
        /*045c*/ 	.word	0x00007050
        /*0460*/ 	.word	0x000000ff
        /*0464*/ 	.word	0x00034830
        /*0468*/ 	.short	0x010a
        /*046a*/ 	.byte	0x06
	.zero		1


	//   ....[27]....
        /*046c*/ 	.word	0x00007090
        /*0470*/ 	.word	0x000000ff
        /*0474*/ 	.word	0x00034830
        /*0478*/ 	.short	0x010a
        /*047a*/ 	.byte	0x06
	.zero		1


	//   ....[28]....
        /*047c*/ 	.word	0x000097d0
        /*0480*/ 	.word	0x000000ff
        /*0484*/ 	.word	0x00034850
        /*0488*/ 	.short	0x010a
        /*048a*/ 	.byte	0x06
	.zero		1


	//   ....[29]....
        /*048c*/ 	.word	0x00009810
        /*0490*/ 	.word	0x000000ff
        /*0494*/ 	.word	0x00034850
        /*0498*/ 	.short	0x010a
        /*049a*/ 	.byte	0x06
	.zero		1


	//   ....[30]....
        /*049c*/ 	.word	0x0000bd50
        /*04a0*/ 	.word	0x0000000a
        /*04a4*/ 	.word	0x00000000
        /*04a8*/ 	.short	0x0101
        /*04aa*/ 	.byte	0x3f
	.zero		1


	//   ....[31]....
        /*04ac*/ 	.word	0x0000c660
        /*04b0*/ 	.word	0x00000061
        /*04b4*/ 	.word	0x00000000
        /*04b8*/ 	.short	0x0101
        /*04ba*/ 	.byte	0x3f
	.zero		1


	//   ....[32]....
        /*04bc*/ 	.word	0x0000c700
        /*04c0*/ 	.word	0x000000ff
        /*04c4*/ 	.word	0x00034850
        /*04c8*/ 	.short	0x010a
        /*04ca*/ 	.byte	0x05
	.zero		1


	//   ....[33]....
        /*04cc*/ 	.word	0x0000c740
        /*04d0*/ 	.word	0x000000ff
        /*04d4*/ 	.word	0x00034850
        /*04d8*/ 	.short	0x010a
        /*04da*/ 	.byte	0x05
	.zero		1


	//   ....[34]....
        /*04dc*/ 	.word	0x0000d530
        /*04e0*/ 	.word	0x00000003
        /*04e4*/ 	.word	0x00000000
        /*04e8*/ 	.short	0x0101
        /*04ea*/ 	.byte	0x3f
	.zero		1


	//   ....[35]....
        /*04ec*/ 	.word	0x0000db50
        /*04f0*/ 	.word	0x000000ff
        /*04f4*/ 	.word	0x00000000
        /*04f8*/ 	.short	0x0101
        /*04fa*/ 	.byte	0x07
	.zero		1


	//   ....[36]....
        /*04fc*/ 	.word	0x0000db60
        /*0500*/ 	.word	0x000000ff
        /*0504*/ 	.word	0x00000000
        /*0508*/ 	.short	0x0101
        /*050a*/ 	.byte	0x06
	.zero		1


	//   ....[37]....
        /*050c*/ 	.word	0x0000ea00
        /*0510*/ 	.word	0x00000005
        /*0514*/ 	.word	0x00034840
        /*0518*/ 	.short	0x010a
        /*051a*/ 	.byte	0x3f
	.zero		1


	//   ....[38]....
        /*051c*/ 	.word	0x0000eee0
        /*0520*/ 	.word	0x0000000a
        /*0524*/ 	.word	0x00034820
        /*0528*/ 	.short	0x010a
        /*052a*/ 	.byte	0x3f
	.zero		1


	//   ....[39]....
        /*052c*/ 	.word	0x0000f1d0
        /*0530*/ 	.word	0x00000002
        /*0534*/ 	.word	0x00034840
        /*0538*/ 	.short	0x010a
        /*053a*/ 	.byte	0x3f
	.zero		1


	//   ....[40]....
        /*053c*/ 	.word	0x0000f480
        /*0540*/ 	.word	0x00000002
        /*0544*/ 	.word	0x00034860
        /*0548*/ 	.short	0x010a
        /*054a*/ 	.byte	0x3f
	.zero		1


	//   ....[41]....
        /*054c*/ 	.word	0x0000f9b0
        /*0550*/ 	.word	0x00000002
        /*0554*/ 	.word	0x00034840
        /*0558*/ 	.short	0x010a
        /*055a*/ 	.byte	0x3f
	.zero		1


	//   ....[42]....
        /*055c*/ 	.word	0x0000fc60
        /*0560*/ 	.word	0x00000002
        /*0564*/ 	.word	0x00034860
        /*0568*/ 	.short	0x010a
        /*056a*/ 	.byte	0x3f
	.zero		1


	//   ....[43]....
        /*056c*/ 	.word	0x00010100
        /*0570*/ 	.word	0x00000002
        /*0574*/ 	.word	0x00034840
        /*0578*/ 	.short	0x010a
        /*057a*/ 	.byte	0x3f
	.zero		1


	//   ....[44]....
        /*057c*/ 	.word	0x000103b0
        /*0580*/ 	.word	0x00000002
        /*0584*/ 	.word	0x00034860
        /*0588*/ 	.short	0x010a
        /*058a*/ 	.byte	0x3f
	.zero		1


	//   ....[45]....
        /*058c*/ 	.word	0x000106f0
        /*0590*/ 	.word	0x00000002
        /*0594*/ 	.word	0x00034860
        /*0598*/ 	.short	0x010a
        /*059a*/ 	.byte	0x3f
	.zero		1


	//   ....[46]....
        /*059c*/ 	.word	0x00010ad0
        /*05a0*/ 	.word	0x00000000
        /*05a4*/ 	.word	0x00034820
        /*05a8*/ 	.short	0x010a
        /*05aa*/ 	.byte	0x3f
	.zero		1


	//   ....[47]....
        /*05ac*/ 	.word	0x00010c70
        /*05b0*/ 	.word	0x00000006
        /*05b4*/ 	.word	0x00000000
        /*05b8*/ 	.short	0x010a
        /*05ba*/ 	.byte	0x3f
	.zero		1


	//   ....[48]....
        /*05bc*/ 	.word	0x00010ce0
        /*05c0*/ 	.word	0x00000003
        /*05c4*/ 	.word	0x00000000
        /*05c8*/ 	.short	0x010a
        /*05ca*/ 	.byte	0x3f
	.zero		1


	//   ....[49]....
        /*05cc*/ 	.word	0x00010d40
        /*05d0*/ 	.word	0x00000010
        /*05d4*/ 	.word	0x00000000
        /*05d8*/ 	.short	0x010a
        /*05da*/ 	.byte	0x3f
	.zero		1


	//   ....[50]....
        /*05dc*/ 	.word	0x00010d70
        /*05e0*/ 	.word	0x00000003
        /*05e4*/ 	.word	0x00000000
        /*05e8*/ 	.short	0x010a
        /*05ea*/ 	.byte	0x3f
	.zero		1


	//   ....[51]....
        /*05ec*/ 	.word	0x00010de0
        /*05f0*/ 	.word	0x00000003
        /*05f4*/ 	.word	0x00034800
        /*05f8*/ 	.short	0x010a
        /*05fa*/ 	.byte	0x3f
	.zero		1


	//   ....[52]....
        /*05fc*/ 	.word	0x00010e30
        /*0600*/ 	.word	0x0000000a
        /*0604*/ 	.word	0x00034830
        /*0608*/ 	.short	0x010a
        /*060a*/ 	.byte	0x3f
	.zero		1


	//   ....[53]....
        /*060c*/ 	.word	0x00010e90
        /*0610*/ 	.word	0x00000014
        /*0614*/ 	.word	0x00034830
        /*0618*/ 	.short	0x010a
        /*061a*/ 	.byte	0x3f
	.zero		1


	//   ....[54]....
        /*061c*/ 	.word	0x00010ef0
        /*0620*/ 	.word	0x00000014
        /*0624*/ 	.word	0x00034850
        /*0628*/ 	.short	0x010a
        /*062a*/ 	.byte	0x3f
	.zero		1


	//   ....[55]....
        /*062c*/ 	.word	0x00010f50
        /*0630*/ 	.word	0x00000003
        /*0634*/ 	.word	0x00034850
        /*0638*/ 	.short	0x010a
        /*063a*/ 	.byte	0x3f
	.zero		1


	//   ....[56]....
        /*063c*/ 	.word	0x000110f0
        /*0640*/ 	.word	0x00000005
        /*0644*/ 	.word	0x00034840
        /*0648*/ 	.short	0x010a
        /*064a*/ 	.byte	0x3f
	.zero		1


	//   ....[57]....
        /*064c*/ 	.word	0x00011170
        /*0650*/ 	.word	0x00000007
        /*0654*/ 	.word	0x00034820
        /*0658*/ 	.short	0x010a
        /*065a*/ 	.byte	0x3f
	.zero		1


	//   ....[58]....
        /*065c*/ 	.word	0x000111c0
        /*0660*/ 	.word	0x00000002
        /*0664*/ 	.word	0x00034840
        /*0668*/ 	.short	0x010a
        /*066a*/ 	.byte	0x3f
	.zero		1


	//   ....[59]....
        /*066c*/ 	.word	0x00011210
        /*0670*/ 	.word	0x00000002
        /*0674*/ 	.word	0x00034860
        /*0678*/ 	.short	0x010a
        /*067a*/ 	.byte	0x3f
	.zero		1


	//   ....[60]....
        /*067c*/ 	.word	0x00011260
        /*0680*/ 	.word	0x00000002
        /*0684*/ 	.word	0x00034840
        /*0688*/ 	.short	0x010a
        /*068a*/ 	.byte	0x3f
	.zero		1


	//   ....[61]....
        /*068c*/ 	.word	0x000112b0
        /*0690*/ 	.word	0x00000002
        /*0694*/ 	.word	0x00034860
        /*0698*/ 	.short	0x010a
        /*069a*/ 	.byte	0x3f
	.zero		1


	//   ....[62]....
        /*069c*/ 	.word	0x00011300
        /*06a0*/ 	.word	0x00000002
        /*06a4*/ 	.word	0x00034840
        /*06a8*/ 	.short	0x010a
        /*06aa*/ 	.byte	0x3f
	.zero		1


	//   ....[63]....
        /*06ac*/ 	.word	0x00011350
        /*06b0*/ 	.word	0x00000002
        /*06b4*/ 	.word	0x00034860
        /*06b8*/ 	.short	0x010a
        /*06ba*/ 	.byte	0x3f
	.zero		1


	//   ....[64]....
        /*06bc*/ 	.word	0x000113a0
        /*06c0*/ 	.word	0x00000002
        /*06c4*/ 	.word	0x00034860
        /*06c8*/ 	.short	0x010a
        /*06ca*/ 	.byte	0x3f
	.zero		1


	//   ....[65]....
        /*06cc*/ 	.word	0x000113f0
        /*06d0*/ 	.word	0x00000000
        /*06d4*/ 	.word	0x00034820
        /*06d8*/ 	.short	0x010a
        /*06da*/ 	.byte	0x3f
	.zero		1


	//   ....[66]....
        /*06dc*/ 	.word	0x00011590
        /*06e0*/ 	.word	0x00000006
        /*06e4*/ 	.word	0x00000000
        /*06e8*/ 	.short	0x010a
        /*06ea*/ 	.byte	0x3f
	.zero		1


	//   ....[67]....
        /*06ec*/ 	.word	0x000115e0
        /*06f0*/ 	.word	0x00000003
        /*06f4*/ 	.word	0x00000000
        /*06f8*/ 	.short	0x010a
        /*06fa*/ 	.byte	0x3f
	.zero		1


	//   ....[68]....
        /*06fc*/ 	.word	0x00011630
        /*0700*/ 	.word	0x00000010
        /*0704*/ 	.word	0x00000000
        /*0708*/ 	.short	0x010a
        /*070a*/ 	.byte	0x3f
	.zero		1


	//----- nvinfo : EIATTR_NUM_MBARRIERS
	.align		4
.L_973:
        /*070c*/ 	.byte	0x03, 0x38
        /*070e*/ 	.short	0x0016


	//----- nvinfo : EIATTR_EXIT_INSTR_OFFSETS
	.align		4
        /*0710*/ 	.byte	0x04, 0x1c
        /*0712*/ 	.short	(.L_975 - .L_974)


	//   ....[0]....
.L_974:
        /*0714*/ 	.word	0x00000fa0


	//   ....[1]....
        /*0718*/ 	.word	0x0000dc20


	//   ....[2]....
        /*071c*/ 	.word	0x0000dc80


	//   ....[3]....
        /*0720*/ 	.word	0x00010dc0


	//----- nvinfo : EIATTR_MAX_THREADS
	.align		4
.L_975:
        /*0724*/ 	.byte	0x04, 0x05
        /*0726*/ 	.short	(.L_977 - .L_976)
.L_976:
        /*0728*/ 	.word	0x00000180
        /*072c*/ 	.word	0x00000001
        /*0730*/ 	.word	0x00000001


	//----- nvinfo : EIATTR_CRS_STACK_SIZE
	.align		4
.L_977:
        /*0734*/ 	.byte	0x04, 0x1e
        /*0736*/ 	.short	(.L_979 - .L_978)
.L_978:
        /*0738*/ 	.word	0x00000000


	//----- nvinfo : EIATTR_CBANK_PARAM_SIZE
	.align		4
.L_979:
        /*073c*/ 	.byte	0x03, 0x19
        /*073e*/ 	.short	0x0bf0


	//----- nvinfo : EIATTR_PARAM_CBANK
	.align		4
        /*0740*/ 	.byte	0x04, 0x0a
        /*0742*/ 	.short	(.L_981 - .L_980)
	.align		4
.L_980:
        /*0744*/ 	.word	index@(.nv.constant0._ZN7cutlass13device_kernelIN5flash11enable_sm90INS1_16FlashAttnFwdSm90INS1_25CollectiveMainloopFwdSm90ILi2EN4cute5tupleIJNS5_1CILi2EEENS7_ILi1EEES9_EEENS6_IJNS7_ILi128EEENS7_ILi176EEESB_EEELi128ENS_6half_tEfNS_4arch4Sm90ELb0ELb0ELb1ELb0ELb0ELb0ELb0ELb1ELb1ELb0ELb0ELb0EEENS1_21CollectiveEpilogueFwdINS6_IJSB_SB_SC_EEESA_SE_SG_Li256ELb0ELb0ELb0ELb0EEENS1_29StaticPersistentTileSchedulerILb0EEEEEEEEEvNT_6ParamsE)
        /*0748*/ 	.short	0x0210
        /*074a*/ 	.short	0x0bf0


	//----- nvinfo : EIATTR_SW_WAR
	.align		4
.L_981:
        /*074c*/ 	.byte	0x04, 0x36
        /*074e*/ 	.short	(.L_983 - .L_982)
.L_982:
        /*0750*/ 	.word	0x00000008
.L_983:


//--------------------- .nv.info._ZN7cutlass13device_kernelIN5flash11enable_sm90INS1_16FlashAttnFwdSm90INS1_25CollectiveMainloopFwdSm90ILi2EN4cute5tupleIJNS5_1CILi1EEES8_S8_EEENS6_IJNS7_ILi128EEENS7_ILi176EEESA_EEELi128ENS_6half_tEfNS_4arch4Sm90ELb0ELb0ELb1ELb1ELb0ELb0ELb0ELb1ELb1ELb0ELb0ELb0EEENS1_21CollectiveEpilogueFwdINS6_IJSA_SA_SB_EEES9_SD_SF_Li256ELb1ELb0ELb0ELb0EEENS1_36VarlenDynamicPersistentTileSchedulerILi128ELi176ELi256ELi32ELb0ELb0ELb1ELb0ELb1ELb1EEEEEEEEEvNT_6ParamsE --------------------------
	.section	.nv.info._ZN7cutlass13device_kernelIN5flash11enable_sm90INS1_16FlashAttnFwdSm90INS1_25CollectiveMainloopFwdSm90ILi2EN4cute5tupleIJNS5_1CILi1EEES8_S8_EEENS6_IJNS7_ILi128EEENS7_ILi176EEESA_EEELi128ENS_6half_tEfNS_4arch4Sm90ELb0ELb0ELb1ELb1ELb0ELb0ELb0ELb1ELb1ELb0ELb0ELb0EEENS1_21CollectiveEpilogueFwdINS6_IJSA_SA_SB_EEES9_SD_SF_Li256ELb1ELb0ELb0ELb0EEENS1_36VarlenDynamicPersistentTileSchedulerILi128ELi176ELi256ELi32ELb0ELb0ELb1ELb0ELb1ELb1EEEEEEEEEvNT_6ParamsE,"",@"SHT_CUDA_INFO"
	.sectionflags	@""
	.align	4


	//----- nvinfo : EIATTR_CUDA_API_VERSION
	.align		4
        /*0000*/ 	.byte	0x04, 0x37
        /*0002*/ 	.short	(.L_985 - .L_984)
.L_984:
        /*0004*/ 	.word	0x00000082


	//----- nvinfo : EIATTR_KPARAM_INFO
	.align		4
.L_985:
        /*0008*/ 	.byte	0x04, 0x17
        /*000a*/ 	.short	(.L_987 - .L_986)
.L_986:
        /*000c*/ 	.word	0x00000000
        /*0010*/ 	.short	0x0000
        /*0012*/ 	.short	0x0070
        /*0014*/ 	.byte	0x00, 0xf0, 0x01, 0x28


	//----- nvinfo : EIATTR_SPARSE_MMA_MASK
	.align		4
.L_987:
        /*0018*/ 	.byte	0x03, 0x50
        /*001a*/ 	.short	0x0000


	//----- nvinfo : EIATTR_MAXREG_COUNT
	.align		4
        /*001c*/ 	.byte	0x03, 0x1b
        /*001e*/ 	.short	0x00a8


	//----- nvinfo : EIATTR_NUM_BARRIERS
	.align		4
        /*0020*/ 	.byte	0x02, 0x4c
        /*0022*/ 	.byte	0x10
	.zero		1


	//----- nvinfo : EIATTR_EXTERNS
	.align		4
        /*0024*/ 	.byte	0x04, 0x0f
        /*0026*/ 	.short	(.L_989 - .L_988)


	//   ....[0]....
	.align		4
.L_988:
        /*0028*/ 	.word	index@(__assertfail)


	//----- nvinfo : EIATTR_ANNOTATIONS
	.align		4
.L_989:
        /*002c*/ 	.byte	0x04, 0x55
        /*002e*/ 	.short	(.L_991 - .L_990)


	//   ....[0]....
.L_990:
        /* <DEDUP_REMOVED lines=39> */


	//----- nvinfo : EIATTR_MERCURY_ISA_VERSION
	.align		4
.L_991:
        /*0290*/ 	.byte	0x03, 0x5f
        /*0292*/ 	.short	0x0101


	//----- nvinfo : EIATTR_UNUSED_LOAD_BYTE_OFFSET
	.align		4
        /*0294*/ 	.byte	0x04, 0x44
        /*0296*/ 	.short	(.L_993 - .L_992)


	//   ....[0]....
.L_992:
        /*0298*/ 	.word	0x00000a50
        /*029c*/ 	.word	0x0000fff0


	//   ....[1]....
        /*02a0*/ 	.word	0x0000d300
        /*02a4*/ 	.word	0x0000fff0


	//----- nvinfo : EIATTR_INT_WARP_WIDE_INSTR_OFFSETS
	.align		4
.L_993:
        /*02a8*/ 	.byte	0x04, 0x31
        /*02aa*/ 	.short	(.L_995 - .L_994)


	//   ....[0]....
.L_994:
        /*02ac*/ 	.word	0x00000150


	//   ....[1]....
        /*02b0*/ 	.word	0x000001f0


	//   ....[2]....
        /*02b4*/ 	.word	0x00000260


	//   ....[3]....
        /*02b8*/ 	.word	0x00010090


	//   ....[4]....
        /*02bc*/ 	.word	0x00010130


	//   ....[5]....
        /*02c0*/ 	.word	0x000105c0


	//   ....[6]....
        /*02c4*/ 	.word	0x000105f0


	//   ....[7]....
        /*02c8*/ 	.word	0x00010800


	//   ....[8]....
        /*02cc*/ 	.word	0x000129b0


	//   ....[9]....
        /*02d0*/ 	.word	0x00012a50


	//----- nvinfo : EIATTR_COOP_GROUP_MASK_REGIDS
	.align		4
.L_995:
        /*02d4*/ 	.byte	0x04, 0x29
        /*02d6*/ 	.short	(.L_997 - .L_996)


	//   ....[0]....
.L_996:
        /*02d8*/ 	.word	0xffffffff


	//   ....[1]....
        /*02dc*/ 	.word	0xffffffff


	//   ....[2]....
        /*02e0*/ 	.word	0xffffffff


	//   ....[3]....
        /*02e4*/ 	.word	0xffffffff


	//   ....[4]....
        /*02e8*/ 	.word	0xffffffff


	//   ....[5]....
        /*02ec*/ 	.word	0xffffffff


	//   ....[6]....
        /*02f0*/ 	.word	0xffffffff


	//   ....[7]....
        /*02f4*/ 	.word	0xffffffff


	//   ....[8]....
        /*02f8*/ 	.word	0xffffffff


	//   ....[9]....
        /*02fc*/ 	.word	0xffffffff


	//   ....[10]....
        /*0300*/ 	.word	0xffffffff


	//   ....[11]....
        /*0304*/ 	.word	0xffffffff


	//   ....[12]....
        /*0308*/ 	.word	0xffffffff


	//   ....[13]....
        /*030c*/ 	.word	0xffffffff


	//   ....[14]....
        /*0310*/ 	.word	0xffffffff


	//   ....[15]....
        /*0314*/ 	.word	0xffffffff


	//   ....[16]....
        /*0318*/ 	.word	0xffffffff


	//   ....[17]....
        /*031c*/ 	.word	0xffffffff


	//   ....[18]....
        /*0320*/ 	.word	0xffffffff


	//   ....[19]....
        /*0324*/ 	.word	0xffffffff


	//   ....[20]....
        /*0328*/ 	.word	0xffffffff


	//   ....[21]....
        /*032c*/ 	.word	0xffffffff


	//   ....[22]....
        /*0330*/ 	.word	0xffffffff


	//   ....[23]....
        /*0334*/ 	.word	0xffffffff


	//   ....[24]....
        /*0338*/ 	.word	0xffffffff


	//   ....[25]....
        /*033c*/ 	.word	0xffffffff


	//   ....[26]....
        /*0340*/ 	.word	0xffffffff


	//   ....[27]....
        /*0344*/ 	.word	0xffffffff


	//   ....[28]....
        /*0348*/ 	.word	0xffffffff


	//   ....[29]....
        /*034c*/ 	.word	0xffffffff


	//   ....[30]....
        /*0350*/ 	.word	0xffffffff


	//   ....[31]....
        /*0354*/ 	.word	0xffffffff


	//   ....[32]....
        /*0358*/ 	.word	0xffffffff


	//   ....[33]....
        /*035c*/ 	.word	0xffffffff


	//   ....[34]....
        /*0360*/ 	.word	0xffffffff


	//   ....[35]....
        /*0364*/ 	.word	0xffffffff


	//   ....[36]....
        /*0368*/ 	.word	0xffffffff


	//   ....[37]....
        /*036c*/ 	.word	0xffffffff


	//   ....[38]....
        /*0370*/ 	.word	0xffffffff


	//   ....[39]....
        /*0374*/ 	.word	0xffffffff


	//   ....[40]....
        /*0378*/ 	.word	0xffffffff


	//   ....[41]....
        /*037c*/ 	.word	0xffffffff


	//   ....[42]....
        /*0380*/ 	.word	0xffffffff


	//   ....[43]....
        /*0384*/ 	.word	0xffffffff


	//   ....[44]....
        /*0388*/ 	.word	0xffffffff


	//   ....[45]....
        /*038c*/ 	.word	0xffffffff


	//   ....[46]....
        /*0390*/ 	.word	0xffffffff


	//   ....[47]....
        /*0394*/ 	.word	0xffffffff


	//   ....[48]....
        /*0398*/ 	.word	0xffffffff


	//   ....[49]....
        /*039c*/ 	.word	0xffffffff


	//   ....[50]....
        /*03a0*/ 	.word	0xffffffff


	//   ....[51]....
        /*03a4*/ 	.word	0xffffffff


	//   ....[52]....
        /*03a8*/ 	.word	0xffffffff


	//   ....[53]....
        /*03ac*/ 	.word	0xffffffff


	//   ....[54]....
        /*03b0*/ 	.word	0x0500000f


	//   ....[55]....
        /*03b4*/ 	.word	0x0500000f


	//   ....[56]....
        /*03b8*/ 	.word	0x0500000f


	//   ....[57]....
        /*03bc*/ 	.word	0x0500000f


	//   ....[58]....
        /*03c0*/ 	.word	0x0500000f


	//   ....[59]....
        /*03c4*/ 	.word	0x0500000f


	//   ....[60]....
        /*03c8*/ 	.word	0x0500000f


	//   ....[61]....
        /*03cc*/ 	.word	0x0500000f


	//   ....[62]....
        /*03d0*/ 	.word	0x0500000f


	//   ....[63]....
        /*03d4*/ 	.word	0x0500000f


	//   ....[64]....
        /*03d8*/ 	.word	0x0500000f


	//   ....[65]....
        /*03dc*/ 	.word	0x0500000f


	//   ....[66]....
        /*03e0*/ 	.word	0x0500000f


	//   ....[67]....
        /*03e4*/ 	.word	0x0500000f


	//   ....[68]....
        /*03e8*/ 	.word	0x0500000f


	//   ....[69]....
        /*03ec*/ 	.word	0x0500000f


	//   ....[70]....
        /*03f0*/ 	.word	0x0500000f


	//   ....[71]....
        /*03f4*/ 	.word	0x0500000f


	//   ....[72]....
        /*03f8*/ 	.word	0x0500000f


	//----- nvinfo : EIATTR_COOP_GROUP_INSTR_OFFSETS
	.align		4
.L_997:
        /*03fc*/ 	.byte	0x04, 0x28
        /*03fe*/ 	.short	(.L_999 - .L_998)


	//   ....[0]....
.L_998:
        /*0400*/ 	.word	0x00000060


	//   ....[1]....
        /*0404*/ 	.word	0x00000160


	//   ....[2]....
        /*0408*/ 	.word	0x00000210


	//   ....[3]....
        /*040c*/ 	.word	0x000003d0


	//   ....[4]....
        /*0410*/ 	.word	0x00000530


	//   ....[5]....
        /*0414*/ 	.word	0x00000650


	//   ....[6]....
        /*0418*/ 	.word	0x000007b0


	//   ....[7]....
        /*041c*/ 	.word	0x000012c0


	//   ....[8]....
        /*0420*/ 	.word	0x00005470


	//   ....[9]....
        /*0424*/ 	.word	0x00005500


	//   ....[10]....
        /*0428*/ 	.word	0x000057e0


	//   ....[11]....
        /*042c*/ 	.word	0x000059b0


	//   ....[12]....
        /*0430*/ 	.word	0x0000a700


	//   ....[13]....
        /*0434*/ 	.word	0x0000a750


	//   ....[14]....
        /*0438*/ 	.word	0x0000b280


	//   ....[15]....
        /*043c*/ 	.word	0x0000b330


	//   ....[16]....
        /*0440*/ 	.word	0x0000c7b0


	//   ....[17]....
        /*0444*/ 	.word	0x0000c810


	//   ....[18]....
        /*0448*/ 	.word	0x0000cd00


	//   ....[19]....
        /*044c*/ 	.word	0x0000cd10


	//   ....[20]....
        /*0450*/ 	.word	0x0000f1b0


	//   ....[21]....
        /*0454*/ 	.word	0x0000f350


	//   ....[22]....
        /*0458*/ 	.word	0x0000f380


	//   ....[23]....
        /*045c*/ 	.word	0x0000f3c0


	//   ....[24]....
        /*0460*/ 	.word	0x0000f420


	//   ....[25]....
        /*0464*/ 	.word	0x0000f480


	//   ....[26]....
        /*0468*/ 	.word	0x0000f4c0


	//   ....[27]....
        /*046c*/ 	.word	0x0000f680


	//   ....[28]....
        /*0470*/ 	.word	0x0000f6e0


	//   ....[29]....
        /*0474*/ 	.word	0x0000f720


	//   ....[30]....
        /*0478*/ 	.word	0x0000f760


	//   ....[31]....
        /*047c*/ 	.word	0x0000f790


	//   ....[32]....
        /*0480*/ 	.word	0x0000f7c0


	//   ....[33]....
        /*0484*/ 	.word	0x0000f850


	//   ....[34]....
        /*0488*/ 	.word	0x0000f880


	//   ....[35]....
        /*048c*/ 	.word	0x0000f910


	//   ....[36]....
        /*0490*/ 	.word	0x00012e70


	//   ....[37]....
        /*0494*/ 	.word	0x00012e80


	//   ....[38]....
        /*0498*/ 	.word	0x00012fa0


	//   ....[39]....
        /*049c*/ 	.word	0x00013000


	//   ....[40]....
        /*04a0*/ 	.word	0x00013040


	//   ....[41]....
        /*04a4*/ 	.word	0x00013080


	//   ....[42]....
        /*04a8*/ 	.word	0x000130b0


	//   ....[43]....
        /*04ac*/ 	.word	0x000130e0


	//   ....[44]....
        /*04b0*/ 	.word	0x00013280


	//   ....[45]....
        /*04b4*/ 	.word	0x000132e0


	//   ....[46]....
        /*04b8*/ 	.word	0x00013320


	//   ....[47]....
        /*04bc*/ 	.word	0x00013360


	//   ....[48]....
        /*04c0*/ 	.word	0x00013390


	//   ....[49]....
        /*04c4*/ 	.word	0x000133c0


	//   ....[50]....
        /*04c8*/ 	.word	0x00013480


	//   ....[51]....
        /*04cc*/ 	.word	0x000134a0


	//   ....[52]....
        /*04d0*/ 	.word	0x00013510


	//   ....[53]....
        /*04d4*/ 	.word	0x00013960


	//   ....[54]....
        /*04d8*/ 	.word	0x00013e40


	//   ....[55]....
        /*04dc*/ 	.word	0x00014260


	//   ....[56]....
        /*04e0*/ 	.word	0x000142f0


	//   ....[57]....
        /*04e4*/ 	.word	0x00014390


	//   ....[58]....
        /*04e8*/ 	.word	0x00014440


	//   ....[59]....
        /*04ec*/ 	.word	0x000144c0


	//   ....[60]....
        /*04f0*/ 	.word	0x00014540


	//   ....[61]....
        /*04f4*/ 	.word	0x000145c0


	//   ....[62]....
        /*04f8*/ 	.word	0x00014640


	//   ....[63]....
        /*04fc*/ 	.word	0x000146d0


	//   ....[64]....
        /*0500*/ 	.word	0x00014780


	//   ....[65]....
        /*0504*/ 	.word	0x00014800


	//   ....[66]....
        /*0508*/ 	.word	0x00014880


	//   ....[67]....
        /*050c*/ 	.word	0x00014900


	//   ....[68]....
        /*0510*/ 	.word	0x00014980


	//   ....[69]....
        /*0514*/ 	.word	0x000149f0


	//   ....[70]....
        /*0518*/ 	.word	0x00014a90


	//   ....[71]....
        /*051c*/ 	.word	0x00014b20


	//   ....[72]....
        /*0520*/ 	.word	0x00014c40


	//----- nvinfo : EIATTR_REG_RECONFIG
	.align		4
.L_999:
        /*0524*/ 	.byte	0x01, 0x54
	.zero		2


	//----- nvinfo : EIATTR_SYSCALL_OFFSETS
	.align		4
        /*0528*/ 	.byte	0x04, 0x46
        /*052a*/ 	.short	(.L_1001 - .L_1000)


	//   ....[0]....
.L_1000:
        /*052c*/ 	.word	0x000014a0


	//   ....[1]....
        /*0530*/ 	.word	0x000102c0


	//   ....[2]....
        /*0534*/ 	.word	0x00010400


	//   ....[3]....
        /*0538*/ 	.word	0x00010500


	//----- nvinfo : EIATTR_MBARRIER_INSTR_OFFSETS
	.align		4
.L_1001:
        /*053c*/ 	.byte	0x04, 0x39
        /*053e*/ 	.short	(.L_1003 - .L_1002)


	//   ....[0]....
.L_1002:
        /*0540*/ 	.word	0x00000280
        /*0544*/ 	.word	0x000000ff
        /*0548*/ 	.word	0x00034800
        /*054c*/ 	.short	0x0100
        /*054e*/ 	.byte	0x08
	.zero		1


	//   ....[1]....
        /*0550*/ 	.word	0x00000290
        /*0554*/ 	.word	0x000000ff
        /*0558*/ 	.word	0x00034820
        /*055c*/ 	.short	0x0100
        /*055e*/ 	.byte	0x08
	.zero		1


	//   ....[2]....
        /*0560*/ 	.word	0x00000380
        /*0564*/ 	.word	0x000000ff
        /*0568*/ 	.word	0x00034830
        /*056c*/ 	.short	0x0100
        /*056e*/ 	.byte	0x08
	.zero		1


	//   ....[3]....
        /*0570*/ 	.word	0x00000390
        /*0574*/ 	.word	0x000000ff
        /*0578*/ 	.word	0x00034840
        /*057c*/ 	.short	0x0100
        /*057e*/ 	.byte	0x08
	.zero		1


	//   ....[4]....
        /*0580*/ 	.word	0x000003a0
        /*0584*/ 	.word	0x000000ff
        /*0588*/ 	.word	0x00034838
        /*058c*/ 	.short	0x0100
        /*058e*/ 	.byte	0x08
	.zero		1


	//   ....[5]....
        /*0590*/ 	.word	0x000003b0
        /*0594*/ 	.word	0x000000ff
        /*0598*/ 	.word	0x00034848
        /*059c*/ 	.short	0x0100
        /*059e*/ 	.byte	0x08
	.zero		1


	//   ....[6]....
        /*05a0*/ 	.word	0x000004e0
        /*05a4*/ 	.word	0x000000ff
        /*05a8*/ 	.word	0x00034850
        /*05ac*/ 	.short	0x0100
        /*05ae*/ 	.byte	0x08
	.zero		1


	//   ....[7]....
        /*05b0*/ 	.word	0x000004f0
        /*05b4*/ 	.word	0x000000ff
        /*05b8*/ 	.word	0x00034860
        /*05bc*/ 	.short	0x0100
        /*05be*/ 	.byte	0x08
	.zero		1


	//   ....[8]....
        /*05c0*/ 	.word	0x00000500
        /*05c4*/ 	.word	0x000000ff
        /*05c8*/ 	.word	0x00034858
        /*05cc*/ 	.short	0x0100
        /*05ce*/ 	.byte	0x08
	.zero		1


	//   ....[9]....
        /*05d0*/ 	.word	0x00000510
        /*05d4*/ 	.word	0x000000ff
        /*05d8*/ 	.word	0x00034868
        /*05dc*/ 	.short	0x0100
        /*05de*/ 	.byte	0x08
	.zero		1


	//   ....[10]....
        /*05e0*/ 	.word	0x00000600
        /*05e4*/ 	.word	0x000000ff
        /*05e8*/ 	.word	0x00034870
        /*05ec*/ 	.short	0x0100
        /*05ee*/ 	.byte	0x06
	.zero		1


	//   ....[11]....
        /*05f0*/ 	.word	0x00000610
        /*05f4*/ 	.word	0x000000ff
        /*05f8*/ 	.word	0x00034880
        /*05fc*/ 	.short	0x0100
        /*05fe*/ 	.byte	0x06
	.zero		1


	//   ....[12]....
        /*0600*/ 	.word	0x00000620
        /*0604*/ 	.word	0x000000ff
        /*0608*/ 	.word	0x00034878
        /*060c*/ 	.short	0x0100
        /*060e*/ 	.byte	0x06
	.zero		1


	//   ....[13]....
        /*0610*/ 	.word	0x00000630
        /*0614*/ 	.word	0x000000ff
        /*0618*/ 	.word	0x00034888
        /*061c*/ 	.short	0x0100
        /*061e*/ 	.byte	0x06
	.zero		1


	//   ....[14]....
        /*0620*/ 	.word	0x00000760
        /*0624*/ 	.word	0x000000ff
        /*0628*/ 	.word	0x00034890
        /*062c*/ 	.short	0x0100
        /*062e*/ 	.byte	0x08
	.zero		1


	//   ....[15]....
        /*0630*/ 	.word	0x00000770
        /*0634*/ 	.word	0x000000ff
        /*0638*/ 	.word	0x000348a0
        /*063c*/ 	.short	0x0100
        /*063e*/ 	.byte	0x08
	.zero		1


	//   ....[16]....
        /*0640*/ 	.word	0x00000780
        /*0644*/ 	.word	0x000000ff
        /*0648*/ 	.word	0x00034898
        /*064c*/ 	.short	0x0100
        /*064e*/ 	.byte	0x08
	.zero		1


	//   ....[17]....
        /*0650*/ 	.word	0x00000790
        /*0654*/ 	.word	0x000000ff
        /*0658*/ 	.word	0x000348a8
        /*065c*/ 	.short	0x0100
        /*065e*/ 	.byte	0x08
	.zero		1


	//   ....[18]....
        /*0660*/ 	.word	0x000008c0
        /*0664*/ 	.word	0x000000ff
        /*0668*/ 	.word	0x000348b0
        /*066c*/ 	.short	0x0100
        /*066e*/ 	.byte	0x08
	.zero		1


	//   ....[19]....
        /*0670*/ 	.word	0x000008d0
        /*0674*/ 	.word	0x000000ff
        /*0678*/ 	.word	0x000348c0
        /*067c*/ 	.short	0x0100
        /*067e*/ 	.byte	0x08
	.zero		1


	//   ....[20]....
        /*0680*/ 	.word	0x000008e0
        /*0684*/ 	.word	0x000000ff
        /*0688*/ 	.word	0x000348b8
        /*068c*/ 	.short	0x0100
        /*068e*/ 	.byte	0x08
	.zero		1


	//   ....[21]....
        /*0690*/ 	.word	0x000008f0
        /*0694*/ 	.word	0x000000ff
        /*0698*/ 	.word	0x000348c8
        /*069c*/ 	.short	0x0100
        /*069e*/ 	.byte	0x08
	.zero		1


	//   ....[22]....
        /*06a0*/ 	.word	0x00001550
        /*06a4*/ 	.word	0x00000000
        /*06a8*/ 	.word	0x00034800
        /*06ac*/ 	.short	0x010a
        /*06ae*/ 	.byte	0x3f
	.zero		1


	//   ....[23]....
        /*06b0*/ 	.word	0x000015c0
        /*06b4*/ 	.word	0x0000000a
        /*06b8*/ 	.word	0x00034830
        /*06bc*/ 	.short	0x010a
        /*06be*/ 	.byte	0x3f
	.zero		1


	//   ....[24]....
        /*06c0*/ 	.word	0x00001630
        /*06c4*/ 	.word	0x0000000a
        /*06c8*/ 	.word	0x00034830
        /*06cc*/ 	.short	0x010a
        /*06ce*/ 	.byte	0x3f
	.zero		1


	//   ....[25]....
        /*06d0*/ 	.word	0x00006360
        /*06d4*/ 	.word	0x0000000b
        /*06d8*/ 	.word	0x00000000
        /*06dc*/ 	.short	0x0101
        /*06de*/ 	.byte	0x3f
	.zero		1


	//   ....[26]....
        /*06e0*/ 	.word	0x00007110
        /*06e4*/ 	.word	0x00000000
        /*06e8*/ 	.word	0x00034830
        /*06ec*/ 	.short	0x010a
        /*06ee*/ 	.byte	0x3f
	.zero		1


	//   ....[27]....
        /*06f0*/ 	.word	0x00007150
        /*06f4*/ 	.word	0x00000000
        /*06f8*/ 	.word	0x00034830
        /*06fc*/ 	.short	0x010a
        /*06fe*/ 	.byte	0x3f
	.zero		1


	//   ....[28]....
        /*0700*/ 	.word	0x00009830
        /*0704*/ 	.word	0x000000ff
        /*0708*/ 	.word	0x00034850
        /*070c*/ 	.short	0x010a
        /*070e*/ 	.byte	0x06
	.zero		1


	//   ....[29]....
        /*0710*/ 	.word	0x00009870
        /*0714*/ 	.word	0x000000ff
        /*0718*/ 	.word	0x00034850
        /*071c*/ 	.short	0x010a
        /*071e*/ 	.byte	0x06
	.zero		1


	//   ....[30]....
        /*0720*/ 	.word	0x0000b900
        /*0724*/ 	.word	0x00000080
        /*0728*/ 	.word	0x00000000
        /*072c*/ 	.short	0x0101
        /*072e*/ 	.byte	0x3f
	.zero		1


	//   ....[31]....
        /*0730*/ 	.word	0x0000b990
        /*0734*/ 	.word	0x00000082
        /*0738*/ 	.word	0x00000000
        /*073c*/ 	.short	0x0101
        /*073e*/ 	.byte	0x3f
	.zero		1


	//   ....[32]....
        /*0740*/ 	.word	0x0000c710
        /*0744*/ 	.word	0x00000008
        /*0748*/ 	.word	0x00034850
        /*074c*/ 	.short	0x010a
        /*074e*/ 	.byte	0x3f
	.zero		1


	//   ....[33]....
        /*0750*/ 	.word	0x0000c750
        /*0754*/ 	.word	0x00000008
        /*0758*/ 	.word	0x00034850
        /*075c*/ 	.short	0x010a
        /*075e*/ 	.byte	0x3f
	.zero		1


	//   ....[34]....
        /*0760*/ 	.word	0x0000cfe0
        /*0764*/ 	.word	0x00000007
        /*0768*/ 	.word	0x00000000
        /*076c*/ 	.short	0x0101
        /*076e*/ 	.byte	0x3f
	.zero		1


	//   ....[35]....
        /*0770*/ 	.word	0x0000e120
        /*0774*/ 	.word	0x00000000
        /*0778*/ 	.word	0x00000000
        /*077c*/ 	.short	0x0101
        /*077e*/ 	.byte	0x3f
	.zero		1


	//   ....[36]....
        /*0780*/ 	.word	0x00010b70
        /*0784*/ 	.word	0x00000008
        /*0788*/ 	.word	0x00034840
        /*078c*/ 	.short	0x010a
        /*078e*/ 	.byte	0x3f
	.zero		1


	//   ....[37]....
        /*0790*/ 	.word	0x00011040
        /*0794*/ 	.word	0x00000009
        /*0798*/ 	.word	0x00034820
        /*079c*/ 	.short	0x010a
        /*079e*/ 	.byte	0x3f
	.zero		1


	//   ....[38]....
        /*07a0*/ 	.word	0x00011390
        /*07a4*/ 	.word	0x00000002
        /*07a8*/ 	.word	0x00034840
        /*07ac*/ 	.short	0x010a
        /*07ae*/ 	.byte	0x3f
	.zero		1


	//   ....[39]....
        /*07b0*/ 	.word	0x00011650
        /*07b4*/ 	.word	0x00000003
        /*07b8*/ 	.word	0x00000060
        /*07bc*/ 	.short	0x010a
        /*07be*/ 	.byte	0x3f
	.zero		1


	//   ....[40]....
        /*07c0*/ 	.word	0x00011c30
        /*07c4*/ 	.word	0x00000002
        /*07c8*/ 	.word	0x00034840
        /*07cc*/ 	.short	0x010a
        /*07ce*/ 	.byte	0x3f
	.zero		1


	//   ....[41]....
        /*07d0*/ 	.word	0x00011ef0
        /*07d4*/ 	.word	0x00000002
        /*07d8*/ 	.word	0x00000060
        /*07dc*/ 	.short	0x010a
        /*07de*/ 	.byte	0x3f
	.zero		1


	//   ....[42]....
        /*07e0*/ 	.word	0x000123d0
        /*07e4*/ 	.word	0x00000002
        /*07e8*/ 	.word	0x00034840
        /*07ec*/ 	.short	0x010a
        /*07ee*/ 	.byte	0x3f
	.zero		1


	//   ....[43]....
        /*07f0*/ 	.word	0x00012690
        /*07f4*/ 	.word	0x00000002
        /*07f8*/ 	.word	0x00000060
        /*07fc*/ 	.short	0x010a
        /*07fe*/ 	.byte	0x3f
	.zero		1


	//   ....[44]....
        /*0800*/ 	.word	0x00012b10
        /*0804*/ 	.word	0x00000003
        /*0808*/ 	.word	0x00034860
        /*080c*/ 	.short	0x010a
        /*080e*/ 	.byte	0x3f
	.zero		1


	//   ....[45]....
        /*0810*/ 	.word	0x000138e0
        /*0814*/ 	.word	0x00000000
        /*0818*/ 	.word	0x00034820
        /*081c*/ 	.short	0x010a
        /*081e*/ 	.byte	0x3f
	.zero		1


	//   ....[46]....
        /*0820*/ 	.word	0x00013aa0
        /*0824*/ 	.word	0x00000006
        /*0828*/ 	.word	0x00000000
        /*082c*/ 	.short	0x010a
        /*082e*/ 	.byte	0x3f
	.zero		1


	//   ....[47]....
        /*0830*/ 	.word	0x00013b10
        /*0834*/ 	.word	0x00000007
        /*0838*/ 	.word	0x00000000
        /*083c*/ 	.short	0x010a
        /*083e*/ 	.byte	0x3f
	.zero		1


	//   ....[48]....
        /*0840*/ 	.word	0x00013b80
        /*0844*/ 	.word	0x00000004
        /*0848*/ 	.word	0x00000000
        /*084c*/ 	.short	0x010a
        /*084e*/ 	.byte	0x3f
	.zero		1


	//   ....[49]....
        /*0850*/ 	.word	0x00013bb0
        /*0854*/ 	.word	0x00000003
        /*0858*/ 	.word	0x00000000
        /*085c*/ 	.short	0x010a
        /*085e*/ 	.byte	0x3f
	.zero		1


	//   ....[50]....
        /*0860*/ 	.word	0x00013c10
        /*0864*/ 	.word	0x00000000
        /*0868*/ 	.word	0x00034800
        /*086c*/ 	.short	0x010a
        /*086e*/ 	.byte	0x3f
	.zero		1


	//   ....[51]....
        /*0870*/ 	.word	0x00013c60
        /*0874*/ 	.word	0x0000000a
        /*0878*/ 	.word	0x00034830
        /*087c*/ 	.short	0x010a
        /*087e*/ 	.byte	0x3f
	.zero		1


	//   ....[52]....
        /*0880*/ 	.word	0x00013cb0
        /*0884*/ 	.word	0x00000000
        /*0888*/ 	.word	0x00034830
        /*088c*/ 	.short	0x010a
        /*088e*/ 	.byte	0x3f
	.zero		1


	//   ....[53]....
        /*0890*/ 	.word	0x00013d10
        /*0894*/ 	.word	0x0000000f
        /*0898*/ 	.word	0x00034850
        /*089c*/ 	.short	0x010a
        /*089e*/ 	.byte	0x3f
	.zero		1


	//   ....[54]....
        /*08a0*/ 	.word	0x00013d60
        /*08a4*/ 	.word	0x00000008
        /*08a8*/ 	.word	0x00034850
        /*08ac*/ 	.short	0x010a
        /*08ae*/ 	.byte	0x3f
	.zero		1


	//   ....[55]....
        /*08b0*/ 	.word	0x00013f00
        /*08b4*/ 	.word	0x00000008
        /*08b8*/ 	.word	0x00034840
        /*08bc*/ 	.short	0x010a
        /*08be*/ 	.byte	0x3f
	.zero		1


	//   ....[56]....
        /*08c0*/ 	.word	0x00013f80
        /*08c4*/ 	.word	0x00000008
        /*08c8*/ 	.word	0x00034820
        /*08cc*/ 	.short	0x010a
        /*08ce*/ 	.byte	0x3f
	.zero		1


	//   ....[57]....
        /*08d0*/ 	.word	0x00013fd0
        /*08d4*/ 	.word	0x00000002
        /*08d8*/ 	.word	0x00034840
        /*08dc*/ 	.short	0x010a
        /*08de*/ 	.byte	0x3f
	.zero		1


	//   ....[58]....
        /*08e0*/ 	.word	0x00014020
        /*08e4*/ 	.word	0x00000003
        /*08e8*/ 	.word	0x00000060
        /*08ec*/ 	.short	0x010a
        /*08ee*/ 	.byte	0x3f
	.zero		1


	//   ....[59]....
        /*08f0*/ 	.word	0x00014070
        /*08f4*/ 	.word	0x00000002
        /*08f8*/ 	.word	0x00034840
        /*08fc*/ 	.short	0x010a
        /*08fe*/ 	.byte	0x3f
	.zero		1


	//   ....[60]....
        /*0900*/ 	.word	0x000140c0
        /*0904*/ 	.word	0x00000002
        /*0908*/ 	.word	0x00000060
        /*090c*/ 	.short	0x010a
        /*090e*/ 	.byte	0x3f
	.zero		1


	//   ....[61]....
        /*0910*/ 	.word	0x00014110
        /*0914*/ 	.word	0x00000002
        /*0918*/ 	.word	0x00034840
        /*091c*/ 	.short	0x010a
        /*091e*/ 	.byte	0x3f
	.zero		1


	//   ....[62]....
        /*0920*/ 	.word	0x00014160
        /*0924*/ 	.word	0x00000002
        /*0928*/ 	.word	0x00000060
        /*092c*/ 	.short	0x010a
        /*092e*/ 	.byte	0x3f
	.zero		1


	//   ....[63]....
        /*0930*/ 	.word	0x000141b0
        /*0934*/ 	.word	0x00000003
        /*0938*/ 	.word	0x00034860
        /*093c*/ 	.short	0x010a
        /*093e*/ 	.byte	0x3f
	.zero		1


	//   ....[64]....
        /*0940*/ 	.word	0x00014b60
        /*0944*/ 	.word	0x00000000
        /*0948*/ 	.word	0x00034820
        /*094c*/ 	.short	0x010a
        /*094e*/ 	.byte	0x3f
	.zero		1


	//   ....[65]....
        /*0950*/ 	.word	0x00014d00
        /*0954*/ 	.word	0x00000006
        /*0958*/ 	.word	0x00000000
        /*095c*/ 	.short	0x010a
        /*095e*/ 	.byte	0x3f
	.zero		1


	//   ....[66]....
        /*0960*/ 	.word	0x00014d50
        /*0964*/ 	.word	0x00000007
        /*0968*/ 	.word	0x00000000
        /*096c*/ 	.short	0x010a
        /*096e*/ 	.byte	0x3f
	.zero		1


	//   ....[67]....
        /*0970*/ 	.word	0x00014da0
        /*0974*/ 	.word	0x00000004
        /*0978*/ 	.word	0x00000000
        /*097c*/ 	.short	0x010a
        /*097e*/ 	.byte	0x3f
	.zero		1


	//----- nvinfo : EIATTR_NUM_MBARRIERS
	.align		4
.L_1003:
        /*0980*/ 	.byte	0x03, 0x38
        /*0982*/ 	.short	0x0016


	//----- nvinfo : EIATTR_EXIT_INSTR_OFFSETS
	.align		4
        /*0984*/ 	.byte	0x04, 0x1c
        /*0986*/ 	.short	(.L_1005 - .L_1004)


	//   ....[0]....
.L_1004:
        /*0988*/ 	.word	0x00000a90


	//   ....[1]....
        /*098c*/ 	.word	0x0000f170


	//   ....[2]....
        /*0990*/ 	.word	0x0000f1d0


	//   ....[3]....
        /*0994*/ 	.word	0x00013c00


	//----- nvinfo : EIATTR_MAX_THREADS
	.align		4
.L_1005:
        /*0998*/ 	.byte	0x04, 0x05
        /*099a*/ 	.short	(.L_1007 - .L_1006)
.L_1006:
        /*099c*/ 	.word	0x00000180
        /*09a0*/ 	.word	0x00000001
        /*09a4*/ 	.word	0x00000001


	//----- nvinfo : EIATTR_CRS_STACK_SIZE
	.align		4
.L_1007:
        /*09a8*/ 	.byte	0x04, 0x1e
        /*09aa*/ 	.short	(.L_1009 - .L_1008)
.L_1008:
        /*09ac*/ 	.word	0x00000000


	//----- nvinfo : EIATTR_CBANK_PARAM_SIZE
	.align		4
.L_1009:
        /*09b0*/ 	.byte	0x03, 0x19
        /*09b2*/ 	.short	0x0a70


	//----- nvinfo : EIATTR_PARAM_CBANK
	.align		4
        /*09b4*/ 	.byte	0x04, 0x0a
        /*09b6*/ 	.short	(.L_1011 - .L_1010)
	.align		4
.L_1010:
        /*09b8*/ 	.word	index@(.nv.constant0._ZN7cutlass13device_kernelIN5flash11enable_sm90INS1_16FlashAttnFwdSm90INS1_25CollectiveMainloopFwdSm90ILi2EN4cute5tupleIJNS5_1CILi1EEES8_S8_EEENS6_IJNS7_ILi128EEENS7_ILi176EEESA_EEELi128ENS_6half_tEfNS_4arch4Sm90ELb0ELb0ELb1ELb1ELb0ELb0ELb0ELb1ELb1ELb0ELb0ELb0EEENS1_21CollectiveEpilogueFwdINS6_IJSA_SA_SB_EEES9_SD_SF_Li256ELb1ELb0ELb0ELb0EEENS1_36VarlenDynamicPersistentTileSchedulerILi128ELi176ELi256ELi32ELb0ELb0ELb1ELb0ELb1ELb1EEEEEEEEEvNT_6ParamsE)
        /*09bc*/ 	.short	0x0210
        /*09be*/ 	.short	0x0a70


	//----- nvinfo : EIATTR_SW_WAR
	.align		4
.L_1011:
        /*09c0*/ 	.byte	0x04, 0x36
        /*09c2*/ 	.short	(.L_1013 - .L_1012)
.L_1012:
        /*09c4*/ 	.word	0x00000008
.L_1013:


//--------------------- .nv.info._ZN7cutlass13device_kernelIN5flash11enable_sm90INS1_16FlashAttnFwdSm90INS1_25CollectiveMainloopFwdSm90ILi2EN4cute5tupleIJNS5_1CILi1EEES8_S8_EEENS6_IJNS7_ILi128EEENS7_ILi176EEESA_EEELi128ENS_6half_tEfNS_4arch4Sm90ELb0ELb0ELb1ELb1ELb0ELb1ELb0ELb1ELb1ELb0ELb0ELb0EEENS1_21CollectiveEpilogueFwdINS6_IJSA_SA_SB_EEES9_SD_SF_Li256ELb1ELb0ELb0ELb0EEENS1_36VarlenDynamicPersistentTileSchedulerILi128ELi176ELi256ELi32ELb0ELb0ELb1ELb0ELb1ELb1EEEEEEEEEvNT_6ParamsE --------------------------
	.section	.nv.info._ZN7cutlass13device_kernelIN5flash11enable_sm90INS1_16FlashAttnFwdSm90INS1_25CollectiveMainloopFwdSm90ILi2EN4cute5tupleIJNS5_1CILi1EEES8_S8_EEENS6_IJNS7_ILi128EEENS7_ILi176EEESA_EEELi128ENS_6half_tEfNS_4arch4Sm90ELb0ELb0ELb1ELb1ELb0ELb1ELb0ELb1ELb1ELb0ELb0ELb0EEENS1_21CollectiveEpilogueFwdINS6_IJSA_SA_SB_EEES9_SD_SF_Li256ELb1ELb0ELb0ELb0EEENS1_36VarlenDynamicPersistentTileSchedulerILi128ELi176ELi256ELi32ELb0ELb0ELb1ELb0ELb1ELb1EEEEEEEEEvNT_6ParamsE,"",@"SHT_CUDA_INFO"
	.sectionflags	@""
	.align	4


	//----- nvinfo : EIATTR_CUDA_API_VERSION
	.align		4
        /*0000*/ 	.byte	0x04, 0x37
        /*0002*/ 	.short	(.L_1015 - .L_1014)
.L_1014:
        /*0004*/ 	.word	0x00000082


	//----- nvinfo : EIATTR_KPARAM_INFO
	.align		4
.L_1015:
        /*0008*/ 	.byte	0x04, 0x17
        /*000a*/ 	.short	(.L_1017 - .L_1016)
.L_1016:
        /*000c*/ 	.word	0x00000000
        /*0010*/ 	.short	0x0000
        /*0012*/ 	.short	0x0070
        /*0014*/ 	.byte	0x00, 0xf0, 0x01, 0x28


	//----- nvinfo : EIATTR_SPARSE_MMA_MASK
	.align		4
.L_1017:
        /*0018*/ 	.byte	0x03, 0x50
        /*001a*/ 	.short	0x0000


	//----- nvinfo : EIATTR_MAXREG_COUNT
	.align		4
        /*001c*/ 	.byte	0x03, 0x1b
        /*001e*/ 	.short	0x00a8


	//----- nvinfo : EIATTR_NUM_BARRIERS
	.align		4
        /*0020*/ 	.byte	0x02, 0x4c
        /*0022*/ 	.byte	0x10
	.zero		1


	//----- nvinfo : EIATTR_EXTERNS
	.align		4
        /*0024*/ 	.byte	0x04, 0x0f
        /*0026*/ 	.short	(.L_1019 - .L_1018)


	//   ....[0]....
	.align		4
.L_1018:
        /*0028*/ 	.word	index@(__assertfail)


	//----- nvinfo : EIATTR_ANNOTATIONS
	.align		4
.L_1019:
        /*002c*/ 	.byte	0x04, 0x55
        /*002e*/ 	.short	(.L_1021 - .L_1020)


	//   ....[0]....
.L_1020:
        /* <DEDUP_REMOVED lines=115> */


	//----- nvinfo : EIATTR_MERCURY_ISA_VERSION
	.align		4
.L_1021:
        /*0750*/ 	.byte	0x03, 0x5f
        /*0752*/ 	.short	0x0101


	//----- nvinfo : EIATTR_UNUSED_LOAD_BYTE_OFFSET
	.align		4
        /*0754*/ 	.byte	0x04, 0x44
        /*0756*/ 	.short	(.L_1023 - .L_1022)


	//   ....[0]....
.L_1022:
        /*0758*/ 	.word	0x00000af0
        /*075c*/ 	.word	0x0000fff0


	//   ....[1]....
        /*0760*/ 	.word	0x0001d810
        /*0764*/ 	.word	0x0000fff0


	//----- nvinfo : EIATTR_INT_WARP_WIDE_INSTR_OFFSETS
	.align		4
.L_1023:
        /*0768*/ 	.byte	0x04, 0x31
        /*076a*/ 	.short	(.L_1025 - .L_1024)


	//   ....[0]....
.L_1024:
        /*076c*/ 	.word	0x000001c0


	//   ....[1]....
        /*0770*/ 	.word	0x00000200


	//   ....[2]....
        /*0774*/ 	.word	0x00000270


	//   ....[3]....
        /*0778*/ 	.word	0x00021600


	//   ....[4]....
        /*077c*/ 	.word	0x000216a0


	//   ....[5]....
        /*0780*/ 	.word	0x00021b30


	//   ....[6]....
        /*0784*/ 	.word	0x00021b60


	//   ....[7]....
        /*0788*/ 	.word	0x00021d70


	//   ....[8]....
        /*078c*/ 	.word	0x00023fc0


	//   ....[9]....
        /*0790*/ 	.word	0x00024060


	//----- nvinfo : EIATTR_COOP_GROUP_MASK_REGIDS
	.align		4
.L_1025:
        /*0794*/ 	.byte	0x04, 0x29
        /*0796*/ 	.short	(.L_1027 - .L_1026)


	//   ....[0]....
.L_1026:
        /*0798*/ 	.word	0xffffffff


	//   ....[1]....
        /*079c*/ 	.word	0xffffffff


	//   ....[2]....
        /*07a0*/ 	.word	0xffffffff


	//   ....[3]....
        /*07a4*/ 	.word	0xffffffff


	//   ....[4]....
        /*07a8*/ 	.word	0xffffffff


	//   ....[5]....
        /*07ac*/ 	.word	0xffffffff


	//   ....[6]....
        /*07b0*/ 	.word	0xffffffff


	//   ....[7]....
        /*07b4*/ 	.word	0xffffffff


	//   ....[8]....
        /*07b8*/ 	.word	0xffffffff


	//   ....[9]....
        /*07bc*/ 	.word	0xffffffff


	//   ....[10]....
        /*07c0*/ 	.word	0xffffffff


	//   ....[11]....
        /*07c4*/ 	.word	0xffffffff


	//   ....[12]....
        /*07c8*/ 	.word	0xffffffff


	//   ....[13]....
        /*07cc*/ 	.word	0xffffffff


	//   ....[14]....
        /*07d0*/ 	.word	0xffffffff


	//   ....[15]....
        /*07d4*/ 	.word	0xffffffff


	//   ....[16]....
        /*07d8*/ 	.word	0xffffffff


	//   ....[17]....
        /*07dc*/ 	.word	0xffffffff


	//   ....[18]....
        /*07e0*/ 	.word	0xffffffff


	//   ....[19]....
        /*07e4*/ 	.word	0xffffffff


	//   ....[20]....
        /*07e8*/ 	.word	0xffffffff


	//   ....[21]....
        /*07ec*/ 	.word	0xffffffff


	//   ....[22]....
        /*07f0*/ 	.word	0xffffffff


	//   ....[23]....
        /*07f4*/ 	.word	0xffffffff


	//   ....[24]....
        /*07f8*/ 	.word	0xffffffff


	//   ....[25]....
        /*07fc*/ 	.word	0xffffffff


	//   ....[26]....
        /*0800*/ 	.word	0xffffffff


	//   ....[27]....
        /*0804*/ 	.word	0xffffffff


	//   ....[28]....
        /*0808*/ 	.word	0xffffffff


	//   ....[29]....
        /*080c*/ 	.word	0xffffffff


	//   ....[30]....
        /*0810*/ 	.word	0xffffffff


	//   ....[31]....
        /*0814*/ 	.word	0xffffffff


	//   ....[32]....
        /*0818*/ 	.word	0xffffffff


	//   ....[33]....
        /*081c*/ 	.word	0xffffffff


	//   ....[34]....
        /*0820*/ 	.word	0xffffffff


	//   ....[35]....
        /*0824*/ 	.word	0xffffffff


	//   ....[36]....
        /*0828*/ 	.word	0xffffffff


	//   ....[37]....
        /*082c*/ 	.word	0xffffffff


	//   ....[38]....
        /*0830*/ 	.word	0xffffffff


	//   ....[39]....
        /*0834*/ 	.word	0xffffffff


	//   ....[40]....
        /*0838*/ 	.word	0xffffffff


	//   ....[41]....
        /*083c*/ 	.word	0xffffffff


	//   ....[42]....
        /*0840*/ 	.word	0xffffffff


	//   ....[43]....
        /*0844*/ 	.word	0xffffffff


	//   ....[44]....
        /*0848*/ 	.word	0xffffffff


	//   ....[45]....
        /*084c*/ 	.word	0xffffffff


	//   ....[46]....
        /*0850*/ 	.word	0xffffffff


	//   ....[47]....
        /*0854*/ 	.word	0xffffffff


	//   ....[48]....
        /*0858*/ 	.word	0xffffffff


	//   ....[49]....
        /*085c*/ 	.word	0xffffffff


	//   ....[50]....
        /*0860*/ 	.word	0xffffffff


	//   ....[51]....
        /*0864*/ 	.word	0xffffffff


	//   ....[52]....
        /*0868*/ 	.word	0xffffffff


	//   ....[53]....
        /*086c*/ 	.word	0xffffffff


	//   ....[54]....
        /*0870*/ 	.word	0x0500000f


	//   ....[55]....
        /*0874*/ 	.word	0x0500000f


	//   ....[56]....
        /*0878*/ 	.word	0x0500000f


	//   ....[57]....
        /*087c*/ 	.word	0x0500000f


	//   ....[58]....
        /*0880*/ 	.word	0x0500000f


	//   ....[59]....
        /*0884*/ 	.word	0x0500000f


	//   ....[60]....
        /*0888*/ 	.word	0x0500000f


	//   ....[61]....
        /*088c*/ 	.word	0x0500000f


	//   ....[62]....
        /*0890*/ 	.word	0x0500000f


	//   ....[63]....
        /*0894*/ 	.word	0x0500000f


	//   ....[64]....
        /*0898*/ 	.word	0x0500000f


	//   ....[65]....
        /*089c*/ 	.word	0x0500000f


	//   ....[66]....
        /*08a0*/ 	.word	0x0500000f


	//   ....[67]....
        /*08a4*/ 	.word	0x0500000f


	//   ....[68]....
        /*08a8*/ 	.word	0x0500000f


	//   ....[69]....
        /*08ac*/ 	.word	0x0500000f


	//   ....[70]....
        /*08b0*/ 	.word	0x0500000f


	//   ....[71]....
        /*08b4*/ 	.word	0x0500000f


	//   ....[72]....
        /*08b8*/ 	.word	0x0500000f


	//   ....[73]....
        /*08bc*/ 	.word	0x0500000f


	//   ....[74]....
        /*08c0*/ 	.word	0x0500000f


	//   ....[75]....
        /*08c4*/ 	.word	0x0500000f


	//   ....[76]....
        /*08c8*/ 	.word	0x0500000f


	//   ....[77]....
        /*08cc*/ 	.word	0x0500000f


	//   ....[78]....
        /*08d0*/ 	.word	0x0500000f


	//   ....[79]....
        /*08d4*/ 	.word	0x0500000f


	//   ....[80]....
        /*08d8*/ 	.word	0x0500000f


	//   ....[81]....
        /*08dc*/ 	.word	0x0500000f


	//   ....[82]....
        /*08e0*/ 	.word	0x0500000f


	//----- nvinfo : EIATTR_COOP_GROUP_INSTR_OFFSETS
	.align		4
.L_1027:
        /*08e4*/ 	.byte	0x04, 0x28
        /*08e6*/ 	.short	(.L_1029 - .L_1028)


	//   ....[0]....
.L_1028:
        /*08e8*/ 	.word	0x00000070


	//   ....[1]....
        /*08ec*/ 	.word	0x000001d0


	//   ....[2]....
        /*08f0*/ 	.word	0x00000220


	//   ....[3]....
        /*08f4*/ 	.word	0x00000450


	//   ....[4]....
        /*08f8*/ 	.word	0x000005b0


	//   ....[5]....
        /*08fc*/ 	.word	0x000006d0


	//   ....[6]....
        /*0900*/ 	.word	0x00000830


	//   ....[7]....
        /*0904*/ 	.word	0x0000c030


	//   ....[8]....
        /*0908*/ 	.word	0x00014840


	//   ....[9]....
        /*090c*/ 	.word	0x000148d0


	//   ....[10]....
        /*0910*/ 	.word	0x00015010


	//   ....[11]....
        /*0914*/ 	.word	0x00015090


	//   ....[12]....
        /*0918*/ 	.word	0x0001ac30


	//   ....[13]....
        /*091c*/ 	.word	0x0001ac90


	//   ....[14]....
        /*0920*/ 	.word	0x0001b600


	//   ....[15]....
        /*0924*/ 	.word	0x0001b6f0


	//   ....[16]....
        /*0928*/ 	.word	0x0001ccd0


	//   ....[17]....
        /*092c*/ 	.word	0x0001d140


	//   ....[18]....
        /*0930*/ 	.word	0x0001d170


	//   ....[19]....
        /*0934*/ 	.word	0x0001d180


	//   ....[20]....
        /*0938*/ 	.word	0x0001f7a0


	//   ....[21]....
        /*093c*/ 	.word	0x0001f940


	//   ....[22]....
        /*0940*/ 	.word	0x0001f970


	//   ....[23]....
        /*0944*/ 	.word	0x0001f9b0


	//   ....[24]....
        /*0948*/ 	.word	0x0001fa10


	//   ....[25]....
        /*094c*/ 	.word	0x0001fa70


	//   ....[26]....
        /*0950*/ 	.word	0x0001fac0


	//   ....[27]....
        /*0954*/ 	.word	0x0001fc80


	//   ....[28]....
        /*0958*/ 	.word	0x0001fce0


	//   ....[29]....
        /*095c*/ 	.word	0x0001fd20


	//   ....[30]....
        /*0960*/ 	.word	0x0001fd60


	//   ....[31]....
        /*0964*/ 	.word	0x0001fd90


	//   ....[32]....
        /*0968*/ 	.word	0x0001fdc0


	//   ....[33]....
        /*096c*/ 	.word	0x0001fe60


	//   ....[34]....
        /*0970*/ 	.word	0x0001fe90


	//   ....[35]....
        /*0974*/ 	.word	0x0001ff20


	//   ....[36]....
        /*0978*/ 	.word	0x000244b0


	//   ....[37]....
        /*097c*/ 	.word	0x000244c0


	//   ....[38]....
        /*0980*/ 	.word	0x000245e0


	//   ....[39]....
        /*0984*/ 	.word	0x00024640


	//   ....[40]....
        /*0988*/ 	.word	0x00024680


	//   ....[41]....
        /*098c*/ 	.word	0x000246c0


	//   ....[42]....
        /*0990*/ 	.word	0x000246f0


	//   ....[43]....
        /*0994*/ 	.word	0x00024720


	//   ....[44]....
        /*0998*/ 	.word	0x000248c0


	//   ....[45]....
        /*099c*/ 	.word	0x00024920


	//   ....[46]....
        /*09a0*/ 	.word	0x00024960


	//   ....[47]....
        /*09a4*/ 	.word	0x000249a0


	//   ....[48]....
        /*09a8*/ 	.word	0x000249d0


	//   ....[49]....
        /*09ac*/ 	.word	0x00024a00


	//   ....[50]....
        /*09b0*/ 	.word	0x00024ac0


	//   ....[51]....
        /*09b4*/ 	.word	0x00024ae0


	//   ....[52]....
        /*09b8*/ 	.word	0x00024b50


	//   ....[53]....
        /*09bc*/ 	.word	0x00024fa0


	//   ....[54]....
        /*09c0*/ 	.word	0x00025430


	//   ....[55]....
        /*09c4*/ 	.word	0x000254e0


	//   ....[56]....
        /*09c8*/ 	.word	0x00025580


	//   ....[57]....
        /*09cc*/ 	.word	0x00025620


	//   ....[58]....
        /*09d0*/ 	.word	0x000256c0


	//   ....[59]....
        /*09d4*/ 	.word	0x000257b0


	//   ....[60]....
        /*09d8*/ 	.word	0x00025850


	//   ....[61]....
        /*09dc*/ 	.word	0x000258f0


	//   ....[62]....
        /*09e0*/ 	.word	0x00025990


	//   ....[63]....
        /*09e4*/ 	.word	0x00025bf0


	//   ....[64]....
        /*09e8*/ 	.word	0x00025ed0


	//   ....[65]....
        /*09ec*/ 	.word	0x000262f0


	//   ....[66]....
        /*09f0*/ 	.word	0x00026380


	//   ....[67]....
        /*09f4*/ 	.word	0x00026420


	//   ....[68]....
        /*09f8*/ 	.word	0x000264d0


	//   ....[69]....
        /*09fc*/ 	.word	0x00026550


	//   ....[70]....
        /*0a00*/ 	.word	0x000265d0


	//   ....[71]....
        /*0a04*/ 	.word	0x00026650


	//   ....[72]....
        /*0a08*/ 	.word	0x000266d0


	//   ....[73]....
        /*0a0c*/ 	.word	0x00026760


	//   ....[74]....
        /*0a10*/ 	.word	0x00026810


	//   ....[75]....
        /*0a14*/ 	.word	0x00026890


	//   ....[76]....
        /*0a18*/ 	.word	0x00026910


	//   ....[77]....
        /*0a1c*/ 	.word	0x00026990


	//   ....[78]....
        /*0a20*/ 	.word	0x00026a10


	//   ....[79]....
        /*0a24*/ 	.word	0x00026a80


	//   ....[80]....
        /*0a28*/ 	.word	0x00026b20


	//   ....[81]....
        /*0a2c*/ 	.word	0x00026bb0


	//   ....[82]....
        /*0a30*/ 	.word	0x00026cd0


	//----- nvinfo : EIATTR_REG_RECONFIG
	.align		4
.L_1029:
        /*0a34*/ 	.byte	0x01, 0x54
	.zero		2


	//----- nvinfo : EIATTR_SYSCALL_OFFSETS
	.align		4
        /*0a38*/ 	.byte	0x04, 0x46
        /*0a3a*/ 	.short	(.L_1031 - .L_1030)


	//   ....[0]....
.L_1030:
        /*0a3c*/ 	.word	0x00001a10


	//   ....[1]....
        /*0a40*/ 	.word	0x00001b60


	//   ....[2]....
        /*0a44*/ 	.word	0x0000c200


	//   ....[3]....
        /*0a48*/ 	.word	0x0000c6a0


	//   ....[4]....
        /*0a4c*/ 	.word	0x00021830


	//   ....[5]....
        /*0a50*/ 	.word	0x00021970


	//   ....[6]....
        /*0a54*/ 	.word	0x00021a70


	//----- nvinfo : EIATTR_MBARRIER_INSTR_OFFSETS
	.align		4
.L_1031:
        /*0a58*/ 	.byte	0x04, 0x39
        /*0a5a*/ 	.short	(.L_1033 - .L_1032)


	//   ....[0]....
.L_1032:
        /*0a5c*/ 	.word	0x00000300
        /*0a60*/ 	.word	0x000000ff
        /*0a64*/ 	.word	0x00034800
        /*0a68*/ 	.short	0x0100
        /*0a6a*/ 	.byte	0x08
	.zero		1


	//   ....[1]....
        /*0a6c*/ 	.word	0x00000310
        /*0a70*/ 	.word	0x000000ff
        /*0a74*/ 	.word	0x00034820
        /*0a78*/ 	.short	0x0100
        /*0a7a*/ 	.byte	0x08
	.zero		1


	//   ....[2]....
        /*0a7c*/ 	.word	0x00000400
        /*0a80*/ 	.word	0x000000ff
        /*0a84*/ 	.word	0x00034830
        /*0a88*/ 	.short	0x0100
        /*0a8a*/ 	.byte	0x08
	.zero		1


	//   ....[3]....
        /*0a8c*/ 	.word	0x00000410
        /*0a90*/ 	.word	0x000000ff
        /*0a94*/ 	.word	0x00034840
        /*0a98*/ 	.short	0x0100
        /*0a9a*/ 	.byte	0x08
	.zero		1


	//   ....[4]....
        /*0a9c*/ 	.word	0x00000420
        /*0aa0*/ 	.word	0x000000ff
        /*0aa4*/ 	.word	0x00034838
        /*0aa8*/ 	.short	0x0100
        /*0aaa*/ 	.byte	0x08
	.zero		1


	//   ....[5]....
        /*0aac*/ 	.word	0x00000430
        /*0ab0*/ 	.word	0x000000ff
        /*0ab4*/ 	.word	0x00034848
        /*0ab8*/ 	.short	0x0100
        /*0aba*/ 	.byte	0x08
	.zero		1


	//   ....[6]....
        /*0abc*/ 	.word	0x00000560
        /*0ac0*/ 	.word	0x000000ff
        /*0ac4*/ 	.word	0x00034850
        /*0ac8*/ 	.short	0x0100
        /*0aca*/ 	.byte	0x08
	.zero		1


	//   ....[7]....
        /*0acc*/ 	.word	0x00000570
        /*0ad0*/ 	.word	0x000000ff
        /*0ad4*/ 	.word	0x00034860
        /*0ad8*/ 	.short	0x0100
        /*0ada*/ 	.byte	0x08
	.zero		1


	//   ....[8]....
        /*0adc*/ 	.word	0x00000580
        /*0ae0*/ 	.word	0x000000ff
        /*0ae4*/ 	.word	0x00034858
        /*0ae8*/ 	.short	0x0100
        /*0aea*/ 	.byte	0x08
	.zero		1


	//   ....[9]....
        /*0aec*/ 	.word	0x00000590
        /*0af0*/ 	.word	0x000000ff
        /*0af4*/ 	.word	0x00034868
        /*0af8*/ 	.short	0x0100
        /*0afa*/ 	.byte	0x08
	.zero		1


	//   ....[10]....
        /*0afc*/ 	.word	0x00000680
        /*0b00*/ 	.word	0x000000ff
        /*0b04*/ 	.word	0x00034870
        /*0b08*/ 	.short	0x0100
        /*0b0a*/ 	.byte	0x06
	.zero		1


	//   ....[11]....
        /*0b0c*/ 	.word	0x00000690
        /*0b10*/ 	.word	0x000000ff
        /*0b14*/ 	.word	0x00034880
        /*0b18*/ 	.short	0x0100
        /*0b1a*/ 	.byte	0x06
	.zero		1


	//   ....[12]....
        /*0b1c*/ 	.word	0x000006a0
        /*0b20*/ 	.word	0x000000ff
        /*0b24*/ 	.word	0x00034878
        /*0b28*/ 	.short	0x0100
        /*0b2a*/ 	.byte	0x06
	.zero		1


	//   ....[13]....
        /*0b2c*/ 	.word	0x000006b0
        /*0b30*/ 	.word	0x000000ff
        /*0b34*/ 	.word	0x00034888
        /*0b38*/ 	.short	0x0100
        /*0b3a*/ 	.byte	0x06
	.zero		1


	//   ....[14]....
        /*0b3c*/ 	.word	0x000007e0
        /*0b40*/ 	.word	0x000000ff
        /*0b44*/ 	.word	0x00034890
        /*0b48*/ 	.short	0x0100
        /*0b4a*/ 	.byte	0x08
	.zero		1


	//   ....[15]....
        /*0b4c*/ 	.word	0x000007f0
        /*0b50*/ 	.word	0x000000ff
        /*0b54*/ 	.word	0x000348a0
        /*0b58*/ 	.short	0x0100
        /*0b5a*/ 	.byte	0x08
	.zero		1


	//   ....[16]....
        /*0b5c*/ 	.word	0x00000800
        /*0b60*/ 	.word	0x000000ff
        /*0b64*/ 	.word	0x00034898
        /*0b68*/ 	.short	0x0100
        /*0b6a*/ 	.byte	0x08
	.zero		1


	//   ....[17]....
        /*0b6c*/ 	.word	0x00000810
        /*0b70*/ 	.word	0x000000ff
        /*0b74*/ 	.word	0x000348a8
        /*0b78*/ 	.short	0x0100
        /*0b7a*/ 	.byte	0x08
	.zero		1


	//   ....[18]....
        /*0b7c*/ 	.word	0x00000940
        /*0b80*/ 	.word	0x000000ff
        /*0b84*/ 	.word	0x000348b0
        /*0b88*/ 	.short	0x0100
        /*0b8a*/ 	.byte	0x08
	.zero		1


	//   ....[19]....
        /*0b8c*/ 	.word	0x00000950
        /*0b90*/ 	.word	0x000000ff
        /*0b94*/ 	.word	0x000348c0
        /*0b98*/ 	.short	0x0100
        /*0b9a*/ 	.byte	0x08
	.zero		1


	//   ....[20]....
        /*0b9c*/ 	.word	0x00000960
        /*0ba0*/ 	.word	0x000000ff
        /*0ba4*/ 	.word	0x000348b8
        /*0ba8*/ 	.short	0x0100
        /*0baa*/ 	.byte	0x08
	.zero		1


	//   ....[21]....
        /*0bac*/ 	.word	0x00000970
        /*0bb0*/ 	.word	0x000000ff
        /*0bb4*/ 	.word	0x000348c8
        /*0bb8*/ 	.short	0x0100
        /*0bba*/ 	.byte	0x08
	.zero		1


	//   ....[22]....
        /*0bbc*/ 	.word	0x00003bb0
        /*0bc0*/ 	.word	0x00000003
        /*0bc4*/ 	.word	0x00034890
        /*0bc8*/ 	.short	0x010a
        /*0bca*/ 	.byte	0x3f
	.zero		1


	//   ....[23]....
        /*0bcc*/ 	.word	0x000075e0
        /*0bd0*/ 	.word	0x00000003
        /*0bd4*/ 	.word	0x00034890
        /*0bd8*/ 	.short	0x010a
        /*0bda*/ 	.byte	0x3f
	.zero		1


	//   ....[24]....
        /*0bdc*/ 	.word	0x0000a990
        /*0be0*/ 	.word	0x00000003
        /*0be4*/ 	.word	0x00034890
        /*0be8*/ 	.short	0x010a
        /*0bea*/ 	.byte	0x3f
	.zero		1


	//   ....[25]....
        /*0bec*/ 	.word	0x0000b300
        /*0bf0*/ 	.word	0x00000028
        /*0bf4*/ 	.word	0x00000000
        /*0bf8*/ 	.short	0x0101
        /*0bfa*/ 	.byte	0x3f
	.zero		1


	//   ....[26]....
        /*0bfc*/ 	.word	0x0000b340
        /*0c00*/ 	.word	0x00000003
        /*0c04*/ 	.word	0x000348b0
        /*0c08*/ 	.short	0x010a
        /*0c0a*/ 	.byte	0x3f
	.zero		1


	//   ....[27]....
        /*0c0c*/ 	.word	0x0000bc50
        /*0c10*/ 	.word	0x00000003
        /*0c14*/ 	.word	0x00000000
        /*0c18*/ 	.short	0x0101
        /*0c1a*/ 	.byte	0x3f
	.zero		1


	//   ....[28]....
        /*0c1c*/ 	.word	0x0000c290
        /*0c20*/ 	.word	0x00000002
        /*0c24*/ 	.word	0x00034800
        /*0c28*/ 	.short	0x010a
        /*0c2a*/ 	.byte	0x3f
	.zero		1


	//   ....[29]....
        /*0c2c*/ 	.word	0x0000c2e0
        /*0c30*/ 	.word	0x00000002
        /*0c34*/ 	.word	0x00034800
        /*0c38*/ 	.short	0x010a
        /*0c3a*/ 	.byte	0x3f
	.zero		1


	//   ....[30]....
        /*0c3c*/ 	.word	0x0000c950
        /*0c40*/ 	.word	0x00000002
        /*0c44*/ 	.word	0x00034800
        /*0c48*/ 	.short	0x010a
        /*0c4a*/ 	.byte	0x3f
	.zero		1


	//   ....[31]....
        /*0c4c*/ 	.word	0x0000e270
        /*0c50*/ 	.word	0x00000002
        /*0c54*/ 	.word	0x00034800
        /*0c58*/ 	.short	0x010a
        /*0c5a*/ 	.byte	0x3f
	.zero		1


	//   ....[32]....
        /*0c5c*/ 	.word	0x0000fde0
        /*0c60*/ 	.word	0x00000000
        /*0c64*/ 	.word	0x00034830
        /*0c68*/ 	.short	0x010a
        /*0c6a*/ 	.byte	0x3f
	.zero		1


	//   ....[33]....
        /*0c6c*/ 	.word	0x0000fe60
        /*0c70*/ 	.word	0x00000000
        /*0c74*/ 	.word	0x00034830
        /*0c78*/ 	.short	0x010a
        /*0c7a*/ 	.byte	0x3f
	.zero		1


	//   ....[34]....
        /*0c7c*/ 	.word	0x000157e0
        /*0c80*/ 	.word	0x00000003
        /*0c84*/ 	.word	0x00000000
        /*0c88*/ 	.short	0x0101
        /*0c8a*/ 	.byte	0x3f
	.zero		1


	//   ....[35]....
        /*0c8c*/ 	.word	0x00016620
        /*0c90*/ 	.word	0x00000006
        /*0c94*/ 	.word	0x00034830
        /*0c98*/ 	.short	0x010a
        /*0c9a*/ 	.byte	0x3f
	.zero		1


	//   ....[36]....
        /*0c9c*/ 	.word	0x00016670
        /*0ca0*/ 	.word	0x00000006
        /*0ca4*/ 	.word	0x00034830
        /*0ca8*/ 	.short	0x010a
        /*0caa*/ 	.byte	0x3f
	.zero		1


	//   ....[37]....
        /*0cac*/ 	.word	0x00019ba0
        /*0cb0*/ 	.word	0x00000006
        /*0cb4*/ 	.word	0x00034850
        /*0cb8*/ 	.short	0x010a
        /*0cba*/ 	.byte	0x3f
	.zero		1


	//   ....[38]....
        /*0cbc*/ 	.word	0x00019be0
        /*0cc0*/ 	.word	0x00000006
        /*0cc4*/ 	.word	0x00034850
        /*0cc8*/ 	.short	0x010a
        /*0cca*/ 	.byte	0x3f
	.zero		1


	//   ....[39]....
        /*0ccc*/ 	.word	0x0001be80
        /*0cd0*/ 	.word	0x00000082
        /*0cd4*/ 	.word	0x00000000
        /*0cd8*/ 	.short	0x0101
        /*0cda*/ 	.byte	0x3f
	.zero		1


	//   ....[40]....
        /*0cdc*/ 	.word	0x0001c080
        /*0ce0*/ 	.word	0x00000082
        /*0ce4*/ 	.word	0x00000000
        /*0ce8*/ 	.short	0x0101
        /*0cea*/ 	.byte	0x3f
	.zero		1


	//   ....[41]....
        /*0cec*/ 	.word	0x0001cbb0
        /*0cf0*/ 	.word	0x00000009
        /*0cf4*/ 	.word	0x00034850
        /*0cf8*/ 	.short	0x010a
        /*0cfa*/ 	.byte	0x3f
	.zero		1


	//   ....[42]....
        /*0cfc*/ 	.word	0x0001cc30
        /*0d00*/ 	.word	0x00000009
        /*0d04*/ 	.word	0x00034850
        /*0d08*/ 	.short	0x010a
        /*0d0a*/ 	.byte	0x3f
	.zero		1


	//   ....[43]....
        /*0d0c*/ 	.word	0x0001d500
        /*0d10*/ 	.word	0x00000009
        /*0d14*/ 	.word	0x00000000
        /*0d18*/ 	.short	0x0101
        /*0d1a*/ 	.byte	0x3f
	.zero		1


	//   ....[44]....
        /*0d1c*/ 	.word	0x0001e770
        /*0d20*/ 	.word	0x00000000
        /*0d24*/ 	.word	0x00000000
        /*0d28*/ 	.short	0x0101
        /*0d2a*/ 	.byte	0x3f
	.zero		1


	//   ....[45]....
        /*0d2c*/ 	.word	0x00020a70
        /*0d30*/ 	.word	0x00000009
        /*0d34*/ 	.word	0x00034820
        /*0d38*/ 	.short	0x010a
        /*0d3a*/ 	.byte	0x3f
	.zero		1


	//   ....[46]....
        /*0d3c*/ 	.word	0x00020b00
        /*0d40*/ 	.word	0x00000005
        /*0d44*/ 	.word	0x000348a0
        /*0d48*/ 	.short	0x010a
        /*0d4a*/ 	.byte	0x3f
	.zero		1


	//   ....[47]....
        /*0d4c*/ 	.word	0x00020d30
        /*0d50*/ 	.word	0x00000005
        /*0d54*/ 	.word	0x000348c0
        /*0d58*/ 	.short	0x010a
        /*0d5a*/ 	.byte	0x3f
	.zero		1


	//   ....[48]....
        /*0d5c*/ 	.word	0x00021080
        /*0d60*/ 	.word	0x00000006
        /*0d64*/ 	.word	0x000348a0
        /*0d68*/ 	.short	0x010a
        /*0d6a*/ 	.byte	0x3f
	.zero		1


	//   ....[49]....
        /*0d6c*/ 	.word	0x00021290
        /*0d70*/ 	.word	0x00000006
        /*0d74*/ 	.word	0x000348c0
        /*0d78*/ 	.short	0x010a
        /*0d7a*/ 	.byte	0x3f
	.zero		1


	//   ....[50]....
        /*0d7c*/ 	.word	0x000220e0
        /*0d80*/ 	.word	0x00000006
        /*0d84*/ 	.word	0x00034840
        /*0d88*/ 	.short	0x010a
        /*0d8a*/ 	.byte	0x3f
	.zero		1


	//   ....[51]....
        /*0d8c*/ 	.word	0x000225c0
        /*0d90*/ 	.word	0x00000007
        /*0d94*/ 	.word	0x00034820
        /*0d98*/ 	.short	0x010a
        /*0d9a*/ 	.byte	0x3f
	.zero		1


	//   ....[52]....
        /*0d9c*/ 	.word	0x00022920
        /*0da0*/ 	.word	0x00000008
        /*0da4*/ 	.word	0x00034840
        /*0da8*/ 	.short	0x010a
        /*0daa*/ 	.byte	0x3f
	.zero		1


	//   ....[53]....
        /*0dac*/ 	.word	0x00022bd0
        /*0db0*/ 	.word	0x00000008
        /*0db4*/ 	.word	0x00034860
        /*0db8*/ 	.short	0x010a
        /*0dba*/ 	.byte	0x3f
	.zero		1


	//   ....[54]....
        /*0dbc*/ 	.word	0x000231b0
        /*0dc0*/ 	.word	0x00000002
        /*0dc4*/ 	.word	0x00034840
        /*0dc8*/ 	.short	0x010a
        /*0dca*/ 	.byte	0x3f
	.zero		1


	//   ....[55]....
        /*0dcc*/ 	.word	0x00023460
        /*0dd0*/ 	.word	0x00000002
        /*0dd4*/ 	.word	0x00034860
        /*0dd8*/ 	.short	0x010a
        /*0dda*/ 	.byte	0x3f
	.zero		1


	//   ....[56]....
        /*0ddc*/ 	.word	0x000239a0
        /*0de0*/ 	.word	0x00000002
        /*0de4*/ 	.word	0x00034840
        /*0de8*/ 	.short	0x010a
        /*0dea*/ 	.byte	0x3f
	.zero		1


	//   ....[57]....
        /*0dec*/ 	.word	0x00023c40
        /*0df0*/ 	.word	0x00000002
        /*0df4*/ 	.word	0x00034860
        /*0df8*/ 	.short	0x010a
        /*0dfa*/ 	.byte	0x3f
	.zero		1


	//   ....[58]....
        /*0dfc*/ 	.word	0x00024120
        /*0e00*/ 	.word	0x00000003
        /*0e04*/ 	.word	0x00034860
        /*0e08*/ 	.short	0x010a
        /*0e0a*/ 	.byte	0x3f
	.zero		1


	//   ....[59]....
        /*0e0c*/ 	.word	0x00024f20
        /*0e10*/ 	.word	0x00000000
        /*0e14*/ 	.word	0x00034820
        /*0e18*/ 	.short	0x010a
        /*0e1a*/ 	.byte	0x3f
	.zero		1


	//   ....[60]....
        /*0e1c*/ 	.word	0x000250d0
        /*0e20*/ 	.word	0x00000006
        /*0e24*/ 	.word	0x00000000
        /*0e28*/ 	.short	0x010a
        /*0e2a*/ 	.byte	0x3f
	.zero		1


	//   ....[61]....
        /*0e2c*/ 	.word	0x00025140
        /*0e30*/ 	.word	0x00000007
        /*0e34*/ 	.word	0x00000000
        /*0e38*/ 	.short	0x010a
        /*0e3a*/ 	.byte	0x3f
	.zero		1


	//   ....[62]....
        /*0e3c*/ 	.word	0x000251b0
        /*0e40*/ 	.word	0x00000004
        /*0e44*/ 	.word	0x00000000
        /*0e48*/ 	.short	0x010a
        /*0e4a*/ 	.byte	0x3f
	.zero		1


	//   ....[63]....
        /*0e4c*/ 	.word	0x000251e0
        /*0e50*/ 	.word	0x00000003
        /*0e54*/ 	.word	0x00000000
        /*0e58*/ 	.short	0x010a
        /*0e5a*/ 	.byte	0x3f
	.zero		1


	//   ....[64]....
        /*0e5c*/ 	.word	0x00025240
        /*0e60*/ 	.word	0x00000003
        /*0e64*/ 	.word	0x00034890
        /*0e68*/ 	.short	0x010a
        /*0e6a*/ 	.byte	0x3f
	.zero		1


	//   ....[65]....
        /*0e6c*/ 	.word	0x00025290
        /*0e70*/ 	.word	0x00000003
        /*0e74*/ 	.word	0x00034890
        /*0e78*/ 	.short	0x010a
        /*0e7a*/ 	.byte	0x3f
	.zero		1


	//   ....[66]....
        /*0e7c*/ 	.word	0x000252e0
        /*0e80*/ 	.word	0x00000003
        /*0e84*/ 	.word	0x00034890
        /*0e88*/ 	.short	0x010a
        /*0e8a*/ 	.byte	0x3f
	.zero		1


	//   ....[67]....
        /*0e8c*/ 	.word	0x00025330
        /*0e90*/ 	.word	0x00000003
        /*0e94*/ 	.word	0x000348b0
        /*0e98*/ 	.short	0x010a
        /*0e9a*/ 	.byte	0x3f
	.zero		1


	//   ....[68]....
        /*0e9c*/ 	.word	0x00025700
        /*0ea0*/ 	.word	0x00000002
        /*0ea4*/ 	.word	0x00034800
        /*0ea8*/ 	.short	0x010a
        /*0eaa*/ 	.byte	0x3f
	.zero		1


	//   ....[69]....
        /*0eac*/ 	.word	0x000259d0
        /*0eb0*/ 	.word	0x00000002
        /*0eb4*/ 	.word	0x00034800
        /*0eb8*/ 	.short	0x010a
        /*0eba*/ 	.byte	0x3f
	.zero		1


	//   ....[70]....
        /*0ebc*/ 	.word	0x00025a20
        /*0ec0*/ 	.word	0x00000000
        /*0ec4*/ 	.word	0x00034830
        /*0ec8*/ 	.short	0x010a
        /*0eca*/ 	.byte	0x3f
	.zero		1


	//   ....[71]....
        /*0ecc*/ 	.word	0x00025a70
        /*0ed0*/ 	.word	0x00000006
        /*0ed4*/ 	.word	0x00034830
        /*0ed8*/ 	.short	0x010a
        /*0eda*/ 	.byte	0x3f
	.zero		1


	//   ....[72]....
        /*0edc*/ 	.word	0x00025ac0
        /*0ee0*/ 	.word	0x00000006
        /*0ee4*/ 	.word	0x00034850
        /*0ee8*/ 	.short	0x010a
        /*0eea*/ 	.byte	0x3f
	.zero		1


	//   ....[73]....
        /*0eec*/ 	.word	0x00025b10
        /*0ef0*/ 	.word	0x00000009
        /*0ef4*/ 	.word	0x00034850
        /*0ef8*/ 	.short	0x010a
        /*0efa*/ 	.byte	0x3f
	.zero		1


	//   ....[74]....
        /*0efc*/ 	.word	0x00025cb0
        /*0f00*/ 	.word	0x00000009
        /*0f04*/ 	.word	0x00034820
        /*0f08*/ 	.short	0x010a
        /*0f0a*/ 	.byte	0x3f
	.zero		1


	//   ....[75]....
        /*0f0c*/ 	.word	0x00025d00
        /*0f10*/ 	.word	0x00000005
        /*0f14*/ 	.word	0x000348a0
        /*0f18*/ 	.short	0x010a
        /*0f1a*/ 	.byte	0x3f
	.zero		1


	//   ....[76]....
        /*0f1c*/ 	.word	0x00025d50
        /*0f20*/ 	.word	0x00000005
        /*0f24*/ 	.word	0x000348c0
        /*0f28*/ 	.short	0x010a
        /*0f2a*/ 	.byte	0x3f
	.zero		1


	//   ....[77]....
        /*0f2c*/ 	.word	0x00025da0
        /*0f30*/ 	.word	0x00000006
        /*0f34*/ 	.word	0x000348a0
        /*0f38*/ 	.short	0x010a
        /*0f3a*/ 	.byte	0x3f
	.zero		1


	//   ....[78]....
        /*0f3c*/ 	.word	0x00025df0
        /*0f40*/ 	.word	0x00000006
        /*0f44*/ 	.word	0x000348c0
        /*0f48*/ 	.short	0x010a
        /*0f4a*/ 	.byte	0x3f
	.zero		1


	//   ....[79]....
        /*0f4c*/ 	.word	0x00025f90
        /*0f50*/ 	.word	0x00000006
        /*0f54*/ 	.word	0x00034840
        /*0f58*/ 	.short	0x010a
        /*0f5a*/ 	.byte	0x3f
	.zero		1


	//   ....[80]....
        /*0f5c*/ 	.word	0x00026010
        /*0f60*/ 	.word	0x00000006
        /*0f64*/ 	.word	0x00034820
        /*0f68*/ 	.short	0x010a
        /*0f6a*/ 	.byte	0x3f
	.zero		1


	//   ....[81]....
        /*0f6c*/ 	.word	0x00026060
        /*0f70*/ 	.word	0x00000008
        /*0f74*/ 	.word	0x00034840
        /*0f78*/ 	.short	0x010a
        /*0f7a*/ 	.byte	0x3f
	.zero		1


	//   ....[82]....
        /*0f7c*/ 	.word	0x000260b0
        /*0f80*/ 	.word	0x00000008
        /*0f84*/ 	.word	0x00034860
        /*0f88*/ 	.short	0x010a
        /*0f8a*/ 	.byte	0x3f
	.zero		1


	//   ....[83]....
        /*0f8c*/ 	.word	0x00026100
        /*0f90*/ 	.word	0x00000002
        /*0f94*/ 	.word	0x00034840
        /*0f98*/ 	.short	0x010a
        /*0f9a*/ 	.byte	0x3f
	.zero		1


	//   ....[84]....
        /*0f9c*/ 	.word	0x00026150
        /*0fa0*/ 	.word	0x00000002
        /*0fa4*/ 	.word	0x00034860
        /*0fa8*/ 	.short	0x010a
        /*0faa*/ 	.byte	0x3f
	.zero		1


	//   ....[85]....
        /*0fac*/ 	.word	0x000261a0
        /*0fb0*/ 	.word	0x00000002
        /*0fb4*/ 	.word	0x00034840
        /*0fb8*/ 	.short	0x010a
        /*0fba*/ 	.byte	0x3f
	.zero		1


	//   ....[86]....
        /*0fbc*/ 	.word	0x000261f0
        /*0fc0*/ 	.word	0x00000002
        /*0fc4*/ 	.word	0x00034860
        /*0fc8*/ 	.short	0x010a
        /*0fca*/ 	.byte	0x3f
	.zero		1


	//   ....[87]....
        /*0fcc*/ 	.word	0x00026240
        /*0fd0*/ 	.word	0x00000003
        /*0fd4*/ 	.word	0x00034860
        /*0fd8*/ 	.short	0x010a
        /*0fda*/ 	.byte	0x3f
	.zero		1


	//   ....[88]....
        /*0fdc*/ 	.word	0x00026bf0
        /*0fe0*/ 	.word	0x00000000
        /*0fe4*/ 	.word	0x00034820
        /*0fe8*/ 	.short	0x010a
        /*0fea*/ 	.byte	0x3f
	.zero		1


	//   ....[89]....
        /*0fec*/ 	.word	0x00026d90
        /*0ff0*/ 	.word	0x00000006
        /*0ff4*/ 	.word	0x00000000
        /*0ff8*/ 	.short	0x010a
        /*0ffa*/ 	.byte	0x3f
	.zero		1


	//   ....[90]....
        /*0ffc*/ 	.word	0x00026de0
        /*1000*/ 	.word	0x00000007
        /*1004*/ 	.word	0x00000000
        /*1008*/ 	.short	0x010a
        /*100a*/ 	.byte	0x3f
	.zero		1


	//   ....[91]....
        /*100c*/ 	.word	0x00026e30
        /*1010*/ 	.word	0x00000004
        /*1014*/ 	.word	0x00000000
        /*1018*/ 	.short	0x010a
        /*101a*/ 	.byte	0x3f
	.zero		1


	//----- nvinfo : EIATTR_NUM_MBARRIERS
	.align		4
.L_1033:
        /*101c*/ 	.byte	0x03, 0x38
        /*101e*/ 	.short	0x0016


	//----- nvinfo : EIATTR_EXIT_INSTR_OFFSETS
	.align		4
        /*1020*/ 	.byte	0x04, 0x1c
        /*1022*/ 	.short	(.L_1035 - .L_1034)


	//   ....[0]....
.L_1034:
        /*1024*/ 	.word	0x00025230


	//----- nvinfo : EIATTR_MAX_THREADS
	.align		4
.L_1035:
        /*1028*/ 	.byte	0x04, 0x05
        /*102a*/ 	.short	(.L_1037 - .L_1036)
.L_1036:
        /*102c*/ 	.word	0x00000180
        /*1030*/ 	.word	0x00000001
        /*1034*/ 	.word	0x00000001


	//----- nvinfo : EIATTR_CRS_STACK_SIZE
	.align		4
.L_1037:
        /*1038*/ 	.byte	0x04, 0x1e
        /*103a*/ 	.short	(.L_1039 - .L_1038)
.L_1038:
        /*103c*/ 	.word	0x00000000


	//----- nvinfo : EIATTR_CBANK_PARAM_SIZE
	.align		4
.L_1039:
        /*1040*/ 	.byte	0x03, 0x19
        /*1042*/ 	.short	0x0a70


	//----- nvinfo : EIATTR_PARAM_CBANK
	.align		4
        /*1044*/ 	.byte	0x04, 0x0a
        /*1046*/ 	.short	(.L_1041 - .L_1040)
	.align		4
.L_1040:
        /*1048*/ 	.word	index@(.nv.constant0._ZN7cutlass13device_kernelIN5flash11enable_sm90INS1_16FlashAttnFwdSm90INS1_25CollectiveMainloopFwdSm90ILi2EN4cute5tupleIJNS5_1CILi1EEES8_S8_EEENS6_IJNS7_ILi128EEENS7_ILi176EEESA_EEELi128ENS_6half_tEfNS_4arch4Sm90ELb0ELb0ELb1ELb1ELb0ELb1ELb0ELb1ELb1ELb0ELb0ELb0EEENS1_21CollectiveEpilogueFwdINS6_IJSA_SA_SB_EEES9_SD_SF_Li256ELb1ELb0ELb0ELb0EEENS1_36VarlenDynamicPersistentTileSchedulerILi128ELi176ELi256ELi32ELb0ELb0ELb1ELb0ELb1ELb1EEEEEEEEEvNT_6ParamsE)
        /*104c*/ 	.short	0x0210
        /*104e*/ 	.short	0x0a70


	//----- nvinfo : EIATTR_SW_WAR
	.align		4
.L_1041:
        /*1050*/ 	.byte	0x04, 0x36
        /*1052*/ 	.short	(.L_1043 - .L_1042)
.L_1042:
        /*1054*/ 	.word	0x00000008
.L_1043:


//--------------------- .nv.info._ZN7cutlass13device_kernelIN5flash11enable_sm90INS1_16FlashAttnFwdSm90INS1_25CollectiveMainloopFwdSm90ILi2EN4cute5tupleIJNS5_1CILi1EEES8_S8_EEENS6_IJNS7_ILi128EEESA_SA_EEELi128ENS_6half_tEfNS_4arch4Sm90ELb0ELb1ELb1ELb0ELb0ELb0ELb0ELb1ELb1ELb0ELb0ELb0EEENS1_21CollectiveEpilogueFwdISB_S9_SC_SE_Li256ELb0ELb0ELb0ELb0EEENS1_30DynamicPersistentTileSchedulerILi256ELi32ELb0ELb0ELb1EEEEEEEEEvNT_6ParamsE --------------------------
	.section	.nv.info._ZN7cutlass13device_kernelIN5flash11enable_sm90INS1_16FlashAttnFwdSm90INS1_25CollectiveMainloopFwdSm90ILi2EN4cute5tupleIJNS5_1CILi1EEES8_S8_EEENS6_IJNS7_ILi128EEESA_SA_EEELi128ENS_6half_tEfNS_4arch4Sm90ELb0ELb1ELb1ELb0ELb0ELb0ELb0ELb1ELb1ELb0ELb0ELb0EEENS1_21CollectiveEpilogueFwdISB_S9_SC_SE_Li256ELb0ELb0ELb0ELb0EEENS1_30DynamicPersistentTileSchedulerILi256ELi32ELb0ELb0ELb1EEEEEEEEEvNT_6ParamsE,"",@"SHT_CUDA_INFO"
	.sectionflags	@""
	.align	4


	//----- nvinfo : EIATTR_CUDA_API_VERSION
	.align		4
        /*0000*/ 	.byte	0x04, 0x37
        /*0002*/ 	.short	(.L_1045 - .L_1044)
.L_1044:
        /*0004*/ 	.word	0x00000082


	//----- nvinfo : EIATTR_KPARAM_INFO
	.align		4
.L_1045:
        /*0008*/ 	.byte	0x04, 0x17
        /*000a*/ 	.short	(.L_1047 - .L_1046)
.L_1046:
        /*000c*/ 	.word	0x00000000
        /*0010*/ 	.short	0x0000
        /*0012*/ 	.short	0x0070
        /*0014*/ 	.byte	0x00, 0xf0, 0x01, 0x2e


	//----- nvinfo : EIATTR_SPARSE_MMA_MASK
	.align		4
.L_1047:
        /*0018*/ 	.byte	0x03, 0x50
        /*001a*/ 	.short	0x0000


	//----- nvinfo : EIATTR_MAXREG_COUNT
	.align		4
        /*001c*/ 	.byte	0x03, 0x1b
        /*001e*/ 	.short	0x00a8


	//----- nvinfo : EIATTR_NUM_BARRIERS
	.align		4
        /*0020*/ 	.byte	0x02, 0x4c
        /*0022*/ 	.byte	0x10
	.zero		1


	//----- nvinfo : EIATTR_EXTERNS
	.align		4
        /*0024*/ 	.byte	0x04, 0x0f
        /*0026*/ 	.short	(.L_1049 - .L_1048)


	//   ....[0]....
	.align		4
.L_1048:
        /*0028*/ 	.word	index@(__assertfail)


	//----- nvinfo : EIATTR_MERCURY_ISA_VERSION
	.align		4
.L_1049:
        /*002c*/ 	.byte	0x03, 0x5f
        /*002e*/ 	.short	0x0101


	//----- nvinfo : EIATTR_INT_WARP_WIDE_INSTR_OFFSETS
	.align		4
        /*0030*/ 	.byte	0x04, 0x31
        /*0032*/ 	.short	(.L_1051 - .L_1050)


	//   ....[0]....
.L_1050:
        /*0034*/ 	.word	0x00000180


	//   ....[1]....
        /*0038*/ 	.word	0x000001b0


	//   ....[2]....
        /*003c*/ 	.word	0x000001c0


	//   ....[3]....
        /*0040*/ 	.word	0x000111f0


	//   ....[4]....
        /*0044*/ 	.word	0x00011280


	//   ....[5]....
        /*0048*/ 	.word	0x000117b0


	//   ....[6]....
        /*004c*/ 	.word	0x000132f0


	//   ....[7]....
        /*0050*/ 	.word	0x00013380


	//----- nvinfo : EIATTR_COOP_GROUP_MASK_REGIDS
	.align		4
.L_1051:
        /*0054*/ 	.byte	0x04, 0x29
        /*0056*/ 	.short	(.L_1053 - .L_1052)


	//   ....[0]....
.L_1052:
        /*0058*/ 	.word	0xffffffff


	//   ....[1]....
        /*005c*/ 	.word	0xffffffff


	//   ....[2]....
        /*0060*/ 	.word	0xffffffff


	//   ....[3]....
        /*0064*/ 	.word	0xffffffff


	//   ....[4]....
        /*0068*/ 	.word	0xffffffff


	//   ....[5]....
        /*006c*/ 	.word	0xffffffff


	//   ....[6]....
        /*0070*/ 	.word	0xffffffff


	//   ....[7]....
        /*0074*/ 	.word	0xffffffff


	//   ....[8]....
        /*0078*/ 	.word	0xffffffff


	//   ....[9]....
        /*007c*/ 	.word	0xffffffff


	//   ....[10]....
        /*0080*/ 	.word	0xffffffff


	//   ....[11]....
        /*0084*/ 	.word	0xffffffff


	//   ....[12]....
        /*0088*/ 	.word	0xffffffff


	//   ....[13]....
        /*008c*/ 	.word	0xffffffff


	//   ....[14]....
        /*0090*/ 	.word	0xffffffff


	//   ....[15]....
        /*0094*/ 	.word	0xffffffff


	//   ....[16]....
        /*0098*/ 	.word	0xffffffff


	//   ....[17]....
        /*009c*/ 	.word	0xffffffff


	//   ....[18]....
        /*00a0*/ 	.word	0xffffffff


	//   ....[19]....
        /*00a4*/ 	.word	0xffffffff


	//   ....[20]....
        /*00a8*/ 	.word	0xffffffff


	//   ....[21]....
        /*00ac*/ 	.word	0xffffffff


	//   ....[22]....
        /*00b0*/ 	.word	0xffffffff


	//   ....[23]....
        /*00b4*/ 	.word	0xffffffff


	//   ....[24]....
        /*00b8*/ 	.word	0xffffffff


	//   ....[25]....
        /*00bc*/ 	.word	0xffffffff


	//   ....[26]....
        /*00c0*/ 	.word	0xffffffff


	//   ....[27]....
        /*00c4*/ 	.word	0xffffffff


	//   ....[28]....
        /*00c8*/ 	.word	0xffffffff


	//   ....[29]....
        /*00cc*/ 	.word	0xffffffff


	//   ....[30]....
        /*00d0*/ 	.word	0xffffffff


	//   ....[31]....
        /*00d4*/ 	.word	0xffffffff


	//   ....[32]....
        /*00d8*/ 	.word	0x0500000f


	//   ....[33]....
        /*00dc*/ 	.word	0x0500000f


	//----- nvinfo : EIATTR_COOP_GROUP_INSTR_OFFSETS
	.align		4
.L_1053:
        /*00e0*/ 	.byte	0x04, 0x28
        /*00e2*/ 	.short	(.L_1055 - .L_1054)


	//   ....[0]....
.L_1054:
        /*00e4*/ 	.word	0x00000060


	//   ....[1]....
        /*00e8*/ 	.word	0x00000190


	//   ....[2]....
        /*00ec*/ 	.word	0x000001e0


	//   ....[3]....
        /*00f0*/ 	.word	0x000003d0


	//   ....[4]....
        /*00f4*/ 	.word	0x00000530


	//   ....[5]....
        /*00f8*/ 	.word	0x00000650


	//   ....[6]....
        /*00fc*/ 	.word	0x000007b0


	//   ....[7]....
        /*0100*/ 	.word	0x00001710


	//   ....[8]....
        /*0104*/ 	.word	0x00003960


	//   ....[9]....
        /*0108*/ 	.word	0x00003a30


	//   ....[10]....
        /*010c*/ 	.word	0x00004400


	//   ....[11]....
        /*0110*/ 	.word	0x00004460


	//   ....[12]....
        /*0114*/ 	.word	0x00007060


	//   ....[13]....
        /*0118*/ 	.word	0x00007160


	//   ....[14]....
        /*011c*/ 	.word	0x00007a00


	//   ....[15]....
        /*0120*/ 	.word	0x00007aa0


	//   ....[16]....
        /*0124*/ 	.word	0x00009e70


	//   ....[17]....
        /*0128*/ 	.word	0x00009eb0


	//   ....[18]....
        /*012c*/ 	.word	0x0000a1e0


	//   ....[19]....
        /*0130*/ 	.word	0x0000a270


	//   ....[20]....
        /*0134*/ 	.word	0x0000d160


	//   ....[21]....
        /*0138*/ 	.word	0x0000d1a0


	//   ....[22]....
        /*013c*/ 	.word	0x0000dca0


	//   ....[23]....
        /*0140*/ 	.word	0x0000dd40


	//   ....[24]....
        /*0144*/ 	.word	0x0000edd0


	//   ....[25]....
        /*0148*/ 	.word	0x0000ee10


	//   ....[26]....
        /*014c*/ 	.word	0x0000eef0


	//   ....[27]....
        /*0150*/ 	.word	0x0000ef00


	//   ....[28]....
        /*0154*/ 	.word	0x0000fec0


	//   ....[29]....
        /*0158*/ 	.word	0x00010950


	//   ....[30]....
        /*015c*/ 	.word	0x000136b0


	//   ....[31]....
        /*0160*/ 	.word	0x00013880


	//   ....[32]....
        /*0164*/ 	.word	0x00013eb0


	//   ....[33]....
        /*0168*/ 	.word	0x00014290


	//----- nvinfo : EIATTR_REG_RECONFIG
	.align		4
.L_1055:
        /*016c*/ 	.byte	0x01, 0x54
	.zero		2


	//----- nvinfo : EIATTR_SYSCALL_OFFSETS
	.align		4
        /*0170*/ 	.byte	0x04, 0x46
        /*0172*/ 	.short	(.L_1057 - .L_1056)


	//   ....[0]....
.L_1056:
        /*0174*/ 	.word	0x000018c0


	//   ....[1]....
        /*0178*/ 	.word	0x00011410


	//   ....[2]....
        /*017c*/ 	.word	0x00011550


	//   ....[3]....
        /*0180*/ 	.word	0x00011640


	//----- nvinfo : EIATTR_MBARRIER_INSTR_OFFSETS
	.align		4
.L_1057:
        /*0184*/ 	.byte	0x04, 0x39
        /*0186*/ 	.short	(.L_1059 - .L_1058)


	//   ....[0]....
.L_1058:
        /*0188*/ 	.word	0x00000280
        /*018c*/ 	.word	0x000000ff
        /*0190*/ 	.word	0x00028800
        /*0194*/ 	.short	0x0100
        /*0196*/ 	.byte	0x06
	.zero		1


	//   ....[1]....
        /*0198*/ 	.word	0x00000290
        /*019c*/ 	.word	0x000000ff
        /*01a0*/ 	.word	0x00028820
        /*01a4*/ 	.short	0x0100
        /*01a6*/ 	.byte	0x06
	.zero		1


	//   ....[2]....
        /*01a8*/ 	.word	0x00000380
        /*01ac*/ 	.word	0x000000ff
        /*01b0*/ 	.word	0x00028830
        /*01b4*/ 	.short	0x0100
        /*01b6*/ 	.byte	0x08
	.zero		1


	//   ....[3]....
        /*01b8*/ 	.word	0x00000390
        /*01bc*/ 	.word	0x000000ff
        /*01c0*/ 	.word	0x00028840
        /*01c4*/ 	.short	0x0100
        /*01c6*/ 	.byte	0x08
	.zero		1


	//   ....[4]....
        /*01c8*/ 	.word	0x000003a0
        /*01cc*/ 	.word	0x000000ff
        /*01d0*/ 	.word	0x00028838
        /*01d4*/ 	.short	0x0100
        /*01d6*/ 	.byte	0x08
	.zero		1


	//   ....[5]....
        /*01d8*/ 	.word	0x000003b0
        /*01dc*/ 	.word	0x000000ff
        /*01e0*/ 	.word	0x00028848
        /*01e4*/ 	.short	0x0100
        /*01e6*/ 	.byte	0x08
	.zero		1


	//   ....[6]....
        /*01e8*/ 	.word	0x000004e0
        /*01ec*/ 	.word	0x000000ff
        /*01f0*/ 	.word	0x00028850
        /*01f4*/ 	.short	0x0100
        /*01f6*/ 	.byte	0x08
	.zero		1


	//   ....[7]....
        /*01f8*/ 	.word	0x000004f0
        /*01fc*/ 	.word	0x000000ff
        /*0200*/ 	.word	0x00028860
        /*0204*/ 	.short	0x0100
        /*0206*/ 	.byte	0x08
	.zero		1


	//   ....[8]....
        /*0208*/ 	.word	0x00000500
        /*020c*/ 	.word	0x000000ff
        /*0210*/ 	.word	0x00028858
        /*0214*/ 	.short	0x0100
        /*0216*/ 	.byte	0x08
	.zero		1


	//   ....[9]....
        /*0218*/ 	.word	0x00000510
        /*021c*/ 	.word	0x000000ff
        /*0220*/ 	.word	0x00028868
        /*0224*/ 	.short	0x0100
        /*0226*/ 	.byte	0x08
	.zero		1


	//   ....[10]....
        /*0228*/ 	.word	0x00000600
        /*022c*/ 	.word	0x000000ff
        /*0230*/ 	.word	0x00028870
        /*0234*/ 	.short	0x0100
        /*0236*/ 	.byte	0x06
	.zero		1


	//   ....[11]....
        /*0238*/ 	.word	0x00000610
        /*023c*/ 	.word	0x000000ff
        /*0240*/ 	.word	0x00028880
        /*0244*/ 	.short	0x0100
        /*0246*/ 	.byte	0x06
	.zero		1


	//   ....[12]....
        /*0248*/ 	.word	0x00000620
        /*024c*/ 	.word	0x000000ff
        /*0250*/ 	.word	0x00028878
        /*0254*/ 	.short	0x0100
        /*0256*/ 	.byte	0x06
	.zero		1


	//   ....[13]....
        /*0258*/ 	.word	0x00000630
        /*025c*/ 	.word	0x000000ff
        /*0260*/ 	.word	0x00028888
        /*0264*/ 	.short	0x0100
        /*0266*/ 	.byte	0x06
	.zero		1


	//   ....[14]....
        /*0268*/ 	.word	0x00000760
        /*026c*/ 	.word	0x000000ff
        /*0270*/ 	.word	0x00028890
        /*0274*/ 	.short	0x0100
        /*0276*/ 	.byte	0x08
	.zero		1


	//   ....[15]....
        /*0278*/ 	.word	0x00000770
        /*027c*/ 	.word	0x000000ff
        /*0280*/ 	.word	0x000288a0
        /*0284*/ 	.short	0x0100
        /*0286*/ 	.byte	0x08
	.zero		1


	//   ....[16]....
        /*0288*/ 	.word	0x00000780
        /*028c*/ 	.word	0x000000ff
        /*0290*/ 	.word	0x00028898
        /*0294*/ 	.short	0x0100
        /*0296*/ 	.byte	0x08
	.zero		1


	//   ....[17]....
        /*0298*/ 	.word	0x00000790
        /*029c*/ 	.word	0x000000ff
        /*02a0*/ 	.word	0x000288a8
        /*02a4*/ 	.short	0x0100
        /*02a6*/ 	.byte	0x08
	.zero		1


	//   ....[18]....
        /*02a8*/ 	.word	0x000008c0
        /*02ac*/ 	.word	0x000000ff
        /*02b0*/ 	.word	0x000288b0
        /*02b4*/ 	.short	0x0100
        /*02b6*/ 	.byte	0x08
	.zero		1


	//   ....[19]....
        /*02b8*/ 	.word	0x000008d0
        /*02bc*/ 	.word	0x000000ff
        /*02c0*/ 	.word	0x000288c0
        /*02c4*/ 	.short	0x0100
        /*02c6*/ 	.byte	0x08
	.zero		1


	//   ....[20]....
        /*02c8*/ 	.word	0x000008e0
        /*02cc*/ 	.word	0x000000ff
        /*02d0*/ 	.word	0x000288b8
        /*02d4*/ 	.short	0x0100
        /*02d6*/ 	.byte	0x08
	.zero		1


	//   ....[21]....
        /*02d8*/ 	.word	0x000008f0
        /*02dc*/ 	.word	0x000000ff
        /*02e0*/ 	.word	0x000288c8
        /*02e4*/ 	.short	0x0100
        /*02e6*/ 	.byte	0x08
	.zero		1


	//   ....[22]....
        /*02e8*/ 	.word	0x00001940
        /*02ec*/ 	.word	0x000000ff
        /*02f0*/ 	.word	0x00028800
        /*02f4*/ 	.short	0x010a
        /*02f6*/ 	.byte	0x27
	.zero		1


	//   ....[23]....
        /*02f8*/ 	.word	0x000019c0
        /*02fc*/ 	.word	0x00000059
        /*0300*/ 	.word	0x00028830
        /*0304*/ 	.short	0x010a
        /*0306*/ 	.byte	0x3f
	.zero		1


	//   ....[24]....
        /*0308*/ 	.word	0x00001a20
        /*030c*/ 	.word	0x00000059
        /*0310*/ 	.word	0x00028830
        /*0314*/ 	.short	0x010a
        /*0316*/ 	.byte	0x3f
	.zero		1


	//   ....[25]....
        /*0318*/ 	.word	0x000023d0
        /*031c*/ 	.word	0x00000000
        /*0320*/ 	.word	0x00000000
        /*0324*/ 	.short	0x0101
        /*0326*/ 	.byte	0x3f
	.zero		1


	//   ....[26]....
        /*0328*/ 	.word	0x00005380
        /*032c*/ 	.word	0x000000ff
        /*0330*/ 	.word	0x00028830
        /*0334*/ 	.short	0x010a
        /*0336*/ 	.byte	0x06
	.zero		1


	//   ....[27]....
        /*0338*/ 	.word	0x000053c0
        /*033c*/ 	.word	0x000000ff
        /*0340*/ 	.word	0x00028830
        /*0344*/ 	.short	0x010a
        /*0346*/ 	.byte	0x06
	.zero		1


	//   ....[28]....
        /*0348*/ 	.word	0x000056e0
        /*034c*/ 	.word	0x000000ff
        /*0350*/ 	.word	0x00028850
        /*0354*/ 	.short	0x010a
        /*0356*/ 	.byte	0x06
	.zero		1


	//   ....[29]....
        /*0358*/ 	.word	0x00005720
        /*035c*/ 	.word	0x000000ff
        /*0360*/ 	.word	0x00028850
        /*0364*/ 	.short	0x010a
        /*0366*/ 	.byte	0x06
	.zero		1


	//   ....[30]....
        /*0368*/ 	.word	0x000062b0
        /*036c*/ 	.word	0x00000033
        /*0370*/ 	.word	0x00000000
        /*0374*/ 	.short	0x0101
        /*0376*/ 	.byte	0x3f
	.zero		1


	//   ....[31]....
        /*0378*/ 	.word	0x00007f40
        /*037c*/ 	.word	0x0000001c
        /*0380*/ 	.word	0x00000000
        /*0384*/ 	.short	0x0101
        /*0386*/ 	.byte	0x3f
	.zero		1


	//   ....[32]....
        /*0388*/ 	.word	0x00008db0
        /*038c*/ 	.word	0x000000ff
        /*0390*/ 	.word	0x00028830
        /*0394*/ 	.short	0x010a
        /*0396*/ 	.byte	0x06
	.zero		1


	//   ....[33]....
        /*0398*/ 	.word	0x00008df0
        /*039c*/ 	.word	0x000000ff
        /*03a0*/ 	.word	0x00028830
        /*03a4*/ 	.short	0x010a
        /*03a6*/ 	.byte	0x06
	.zero		1


	//   ....[34]....
        /*03a8*/ 	.word	0x00009110
        /*03ac*/ 	.word	0x000000ff
        /*03b0*/ 	.word	0x00028850
        /*03b4*/ 	.short	0x010a
        /*03b6*/ 	.byte	0x06
	.zero		1


	//   ....[35]....
        /*03b8*/ 	.word	0x00009150
        /*03bc*/ 	.word	0x000000ff
        /*03c0*/ 	.word	0x00028850
        /*03c4*/ 	.short	0x010a
        /*03c6*/ 	.byte	0x06
	.zero		1


	//   ....[36]....
        /*03c8*/ 	.word	0x0000aa30
        /*03cc*/ 	.word	0x00000023
        /*03d0*/ 	.word	0x00000000
        /*03d4*/ 	.short	0x0101
        /*03d6*/ 	.byte	0x3f
	.zero		1


	//   ....[37]....
        /*03d8*/ 	.word	0x0000aae0
        /*03dc*/ 	.word	0x0000002e
        /*03e0*/ 	.word	0x00000000
        /*03e4*/ 	.short	0x0101
        /*03e6*/ 	.byte	0x3f
	.zero		1


	//   ....[38]....
        /*03e8*/ 	.word	0x0000b5f0
        /*03ec*/ 	.word	0x000000ff
        /*03f0*/ 	.word	0x00028830
        /*03f4*/ 	.short	0x010a
        /*03f6*/ 	.byte	0x06
	.zero		1


	//   ....[39]....
        /*03f8*/ 	.word	0x0000b630
        /*03fc*/ 	.word	0x000000ff
        /*0400*/ 	.word	0x00028830
        /*0404*/ 	.short	0x010a
        /*0406*/ 	.byte	0x06
	.zero		1


	//   ....[40]....
        /*0408*/ 	.word	0x0000b950
        /*040c*/ 	.word	0x000000ff
        /*0410*/ 	.word	0x00028850
        /*0414*/ 	.short	0x010a
        /*0416*/ 	.byte	0x06
	.zero		1


	//   ....[41]....
        /*0418*/ 	.word	0x0000b990
        /*041c*/ 	.word	0x000000ff
        /*0420*/ 	.word	0x00028850
        /*0424*/ 	.short	0x010a
        /*0426*/ 	.byte	0x06
	.zero		1


	//   ....[42]....
        /*0428*/ 	.word	0x0000c520
        /*042c*/ 	.word	0x0000003d
        /*0430*/ 	.word	0x00000000
        /*0434*/ 	.short	0x0101
        /*0436*/ 	.byte	0x3f
	.zero		1


	//   ....[43]....
        /*0438*/ 	.word	0x0000e2d0
        /*043c*/ 	.word	0x0000001d
        /*0440*/ 	.word	0x00000000
        /*0444*/ 	.short	0x0101
        /*0446*/ 	.byte	0x3f
	.zero		1


	//   ....[44]....
        /*0448*/ 	.word	0x0000ed40
        /*044c*/ 	.word	0x000000ff
        /*0450*/ 	.word	0x00028850
        /*0454*/ 	.short	0x010a
        /*0456*/ 	.byte	0x05
	.zero		1


	//   ....[45]....
        /*0458*/ 	.word	0x0000ed80
        /*045c*/ 	.word	0x000000ff
        /*0460*/ 	.word	0x00028850
        /*0464*/ 	.short	0x010a
        /*0466*/ 	.byte	0x05
	.zero		1


	//   ....[46]....
        /*0468*/ 	.word	0x0000f2a0
        /*046c*/ 	.word	0x00000009
        /*0470*/ 	.word	0x00000000
        /*0474*/ 	.short	0x0101
        /*0476*/ 	.byte	0x3f
	.zero		1


	//   ....[47]....
        /*0478*/ 	.word	0x00010040
        /*047c*/ 	.word	0x000000ff
        /*0480*/ 	.word	0x00000000
        /*0484*/ 	.short	0x0101
        /*0486*/ 	.byte	0x05
	.zero		1


	//   ....[48]....
        /*0488*/ 	.word	0x00011a70
        /*048c*/ 	.word	0x00000008
        /*0490*/ 	.word	0x00028840
        /*0494*/ 	.short	0x010a
        /*0496*/ 	.byte	0x3f
	.zero		1


	//   ....[49]....
        /*0498*/ 	.word	0x00011e30
        /*049c*/ 	.word	0x000000ff
        /*04a0*/ 	.word	0x00028820
        /*04a4*/ 	.short	0x010a
        /*04a6*/ 	.byte	0x27
	.zero		1


	//   ....[50]....
        /*04a8*/ 	.word	0x00012110
        /*04ac*/ 	.word	0x00000003
        /*04b0*/ 	.word	0x00028840
        /*04b4*/ 	.short	0x010a
        /*04b6*/ 	.byte	0x3f
	.zero		1


	//   ....[51]....
        /*04b8*/ 	.word	0x00012330
        /*04bc*/ 	.word	0x00000002
        /*04c0*/ 	.word	0x00000060
        /*04c4*/ 	.short	0x010a
        /*04c6*/ 	.byte	0x3f
	.zero		1


	//   ....[52]....
        /*04c8*/ 	.word	0x00012800
        /*04cc*/ 	.word	0x00000003
        /*04d0*/ 	.word	0x00028840
        /*04d4*/ 	.short	0x010a
        /*04d6*/ 	.byte	0x3f
	.zero		1


	//   ....[53]....
        /*04d8*/ 	.word	0x00012a20
        /*04dc*/ 	.word	0x00000002
        /*04e0*/ 	.word	0x00000060
        /*04e4*/ 	.short	0x010a
        /*04e6*/ 	.byte	0x3f
	.zero		1


	//   ....[54]....
        /*04e8*/ 	.word	0x00012e10
        /*04ec*/ 	.word	0x00000002
        /*04f0*/ 	.word	0x00028840
        /*04f4*/ 	.short	0x010a
        /*04f6*/ 	.byte	0x3f
	.zero		1


	//   ....[55]....
        /*04f8*/ 	.word	0x00013060
        /*04fc*/ 	.word	0x00000002
        /*0500*/ 	.word	0x00000060
        /*0504*/ 	.short	0x010a
        /*0506*/ 	.byte	0x3f
	.zero		1


	//   ....[56]....
        /*0508*/ 	.word	0x00013420
        /*050c*/ 	.word	0x00000003
        /*0510*/ 	.word	0x00028860
        /*0514*/ 	.short	0x010a
        /*0516*/ 	.byte	0x3f
	.zero		1


	//   ....[57]....
        /*0518*/ 	.word	0x00013830
        /*051c*/ 	.word	0x00000007
        /*0520*/ 	.word	0x00028820
        /*0524*/ 	.short	0x010a
        /*0526*/ 	.byte	0x3f
	.zero		1


	//   ....[58]....
        /*0528*/ 	.word	0x00013980
        /*052c*/ 	.word	0x00000005
        /*0530*/ 	.word	0x00000000
        /*0534*/ 	.short	0x010a
        /*0536*/ 	.byte	0x3f
	.zero		1


	//   ....[59]....
        /*0538*/ 	.word	0x000139f0
        /*053c*/ 	.word	0x00000003
        /*0540*/ 	.word	0x00000000
        /*0544*/ 	.short	0x010a
        /*0546*/ 	.byte	0x3f
	.zero		1


	//   ....[60]....
        /*0548*/ 	.word	0x00013a50
        /*054c*/ 	.word	0x00000005
        /*0550*/ 	.word	0x00000000
        /*0554*/ 	.short	0x010a
        /*0556*/ 	.byte	0x3f
	.zero		1


	//   ....[61]....
        /*0558*/ 	.word	0x00013a80
        /*055c*/ 	.word	0x00000003
        /*0560*/ 	.word	0x00000000
        /*0564*/ 	.short	0x010a
        /*0566*/ 	.byte	0x3f
	.zero		1


	//   ....[62]....
        /*0568*/ 	.word	0x00013af0
        /*056c*/ 	.word	0x00000003
        /*0570*/ 	.word	0x00028800
        /*0574*/ 	.short	0x010a
        /*0576*/ 	.byte	0x3f
	.zero		1


	//   ....[63]....
        /*0578*/ 	.word	0x00013b40
        /*057c*/ 	.word	0x00000059
        /*0580*/ 	.word	0x00028830
        /*0584*/ 	.short	0x010a
        /*0586*/ 	.byte	0x3f
	.zero		1


	//   ....[64]....
        /*0588*/ 	.word	0x00013ba0
        /*058c*/ 	.word	0x0000000c
        /*0590*/ 	.word	0x00028830
        /*0594*/ 	.short	0x010a
        /*0596*/ 	.byte	0x3f
	.zero		1


	//   ....[65]....
        /*0598*/ 	.word	0x00013c00
        /*059c*/ 	.word	0x0000000c
        /*05a0*/ 	.word	0x00028850
        /*05a4*/ 	.short	0x010a
        /*05a6*/ 	.byte	0x3f
	.zero		1


	//   ....[66]....
        /*05a8*/ 	.word	0x00013c60
        /*05ac*/ 	.word	0x00000008
        /*05b0*/ 	.word	0x00028830
        /*05b4*/ 	.short	0x010a
        /*05b6*/ 	.byte	0x3f
	.zero		1


	//   ....[67]....
        /*05b8*/ 	.word	0x00013cc0
        /*05bc*/ 	.word	0x00000008
        /*05c0*/ 	.word	0x00028850
        /*05c4*/ 	.short	0x010a
        /*05c6*/ 	.byte	0x3f
	.zero		1


	//   ....[68]....
        /*05c8*/ 	.word	0x00013d20
        /*05cc*/ 	.word	0x00000008
        /*05d0*/ 	.word	0x00028830
        /*05d4*/ 	.short	0x010a
        /*05d6*/ 	.byte	0x3f
	.zero		1


	//   ....[69]....
        /*05d8*/ 	.word	0x00013d80
        /*05dc*/ 	.word	0x00000008
        /*05e0*/ 	.word	0x00028850
        /*05e4*/ 	.short	0x010a
        /*05e6*/ 	.byte	0x3f
	.zero		1


	//   ....[70]....
        /*05e8*/ 	.word	0x00013de0
        /*05ec*/ 	.word	0x00000005
        /*05f0*/ 	.word	0x00028850
        /*05f4*/ 	.short	0x010a
        /*05f6*/ 	.byte	0x3f
	.zero		1


	//   ....[71]....
        /*05f8*/ 	.word	0x00013f60
        /*05fc*/ 	.word	0x00000008
        /*0600*/ 	.word	0x00028840
        /*0604*/ 	.short	0x010a
        /*0606*/ 	.byte	0x3f
	.zero		1


	//   ....[72]....
        /*0608*/ 	.word	0x00013fc0
        /*060c*/ 	.word	0x00000008
        /*0610*/ 	.word	0x00028820
        /*0614*/ 	.short	0x010a
        /*0616*/ 	.byte	0x3f
	.zero		1


	//   ....[73]....
        /*0618*/ 	.word	0x00014010
        /*061c*/ 	.word	0x00000003
        /*0620*/ 	.word	0x00028840
        /*0624*/ 	.short	0x010a
        /*0626*/ 	.byte	0x3f
	.zero		1


	//   ....[74]....
        /*0628*/ 	.word	0x00014060
        /*062c*/ 	.word	0x00000002
        /*0630*/ 	.word	0x00000060
        /*0634*/ 	.short	0x010a
        /*0636*/ 	.byte	0x3f
	.zero		1


	//   ....[75]....
        /*0638*/ 	.word	0x000140b0
        /*063c*/ 	.word	0x00000003
        /*0640*/ 	.word	0x00028840
        /*0644*/ 	.short	0x010a
        /*0646*/ 	.byte	0x3f
	.zero		1


	//   ....[76]....
        /*0648*/ 	.word	0x00014100
        /*064c*/ 	.word	0x00000002
        /*0650*/ 	.word	0x00000060
        /*0654*/ 	.short	0x010a
        /*0656*/ 	.byte	0x3f
	.zero		1


	//   ....[77]....
        /*0658*/ 	.word	0x00014150
        /*065c*/ 	.word	0x00000002
        /*0660*/ 	.word	0x00028840
        /*0664*/ 	.short	0x010a
        /*0666*/ 	.byte	0x3f
	.zero		1


	//   ....[78]....
        /*0668*/ 	.word	0x000141a0
        /*066c*/ 	.word	0x00000002
        /*0670*/ 	.word	0x00000060
        /*0674*/ 	.short	0x010a
        /*0676*/ 	.byte	0x3f
	.zero		1


	//   ....[79]....
        /*0678*/ 	.word	0x000141f0
        /*067c*/ 	.word	0x00000003
        /*0680*/ 	.word	0x00028860
        /*0684*/ 	.short	0x010a
        /*0686*/ 	.byte	0x3f
	.zero		1


	//   ....[80]....
        /*0688*/ 	.word	0x000142d0
        /*068c*/ 	.word	0x00000007
        /*0690*/ 	.word	0x00028820
        /*0694*/ 	.short	0x010a
        /*0696*/ 	.byte	0x3f
	.zero		1


	//   ....[81]....
        /*0698*/ 	.word	0x00014320
        /*069c*/ 	.word	0x00000005
        /*06a0*/ 	.word	0x00000000
        /*06a4*/ 	.short	0x010a
        /*06a6*/ 	.byte	0x3f
	.zero		1


	//   ....[82]....
        /*06a8*/ 	.word	0x00014370
        /*06ac*/ 	.word	0x00000003
        /*06b0*/ 	.word	0x00000000
        /*06b4*/ 	.short	0x010a
        /*06b6*/ 	.byte	0x3f
	.zero		1


	//   ....[83]....
        /*06b8*/ 	.word	0x000143c0
        /*06bc*/ 	.word	0x00000005
        /*06c0*/ 	.word	0x00000000
        /*06c4*/ 	.short	0x010a
        /*06c6*/ 	.byte	0x3f
	.zero		1


	//----- nvinfo : EIATTR_NUM_MBARRIERS
	.align		4
.L_1059:
        /*06c8*/ 	.byte	0x03, 0x38
        /*06ca*/ 	.short	0x0016


	//----- nvinfo : EIATTR_EXIT_INSTR_OFFSETS
	.align		4
        /*06cc*/ 	.byte	0x04, 0x1c
        /*06ce*/ 	.short	(.L_1061 - .L_1060)


	//   ....[0]....
.L_1060:
        /*06d0*/ 	.word	0x00000a50


	//   ....[1]....
        /*06d4*/ 	.word	0x00010910


	//   ....[2]....
        /*06d8*/ 	.word	0x00010970


	//   ....[3]....
        /*06dc*/ 	.word	0x000138a0


	//   ....[4]....
        /*06e0*/ 	.word	0x00013ad0


	//----- nvinfo : EIATTR_MAX_THREADS
	.align		4
.L_1061:
        /*06e4*/ 	.byte	0x04, 0x05
        /*06e6*/ 	.short	(.L_1063 - .L_1062)
.L_1062:
        /*06e8*/ 	.word	0x00000180
        /*06ec*/ 	.word	0x00000001
        /*06f0*/ 	.word	0x00000001


	//----- nvinfo : EIATTR_CRS_STACK_SIZE
	.align		4
.L_1063:
        /*06f4*/ 	.byte	0x04, 0x1e
        /*06f6*/ 	.short	(.L_1065 - .L_1064)
.L_1064:
        /*06f8*/ 	.word	0x00000000


	//----- nvinfo : EIATTR_CBANK_PARAM_SIZE
	.align		4
.L_1065:
        /*06fc*/ 	.byte	0x03, 0x19
        /*06fe*/ 	.short	0x0bf0


	//----- nvinfo : EIATTR_PARAM_CBANK
	.align		4
        /*0700*/ 	.byte	0x04, 0x0a
        /*0702*/ 	.short	(.L_1067 - .L_1066)
	.align		4
.L_1066:
        /*0704*/ 	.word	index@(.nv.constant0._ZN7cutlass13device_kernelIN5flash11enable_sm90INS1_16FlashAttnFwdSm90INS1_25CollectiveMainloopFwdSm90ILi2EN4cute5tupleIJNS5_1CILi1EEES8_S8_EEENS6_IJNS7_ILi128EEESA_SA_EEELi128ENS_6half_tEfNS_4arch4Sm90ELb0ELb1ELb1ELb0ELb0ELb0ELb0ELb1ELb1ELb0ELb0ELb0EEENS1_21CollectiveEpilogueFwdISB_S9_SC_SE_Li256ELb0ELb0ELb0ELb0EEENS1_30DynamicPersistentTileSchedulerILi256ELi32ELb0ELb0ELb1EEEEEEEEEvNT_6ParamsE)
        /*0708*/ 	.short	0x0210
        /*070a*/ 	.short	0x0bf0


	//----- nvinfo : EIATTR_SW_WAR
	.align		4
.L_1067:
        /*070c*/ 	.byte	0x04, 0x36
        /*070e*/ 	.short	(.L_1069 - .L_1068)
.L_1068:
        /*0710*/ 	.word	0x00000008
.L_1069:


//--------------------- .nv.info._ZN7cutlass13device_kernelIN5flash11enable_sm90INS1_16FlashAttnFwdSm90INS1_25CollectiveMainloopFwdSm90ILi2EN4cute5tupleIJNS5_1CILi1EEES8_S8_EEENS6_IJNS7_ILi128EEESA_SA_EEELi128ENS_6half_tEfNS_4arch4Sm90ELb0ELb1ELb1ELb1ELb0ELb0ELb0ELb1ELb1ELb0ELb0ELb0EEENS1_21CollectiveEpilogueFwdISB_S9_SC_SE_Li256ELb1ELb0ELb0ELb0EEENS1_36VarlenDynamicPersistentTileSchedulerILi128ELi128ELi256ELi32ELb0ELb0ELb1ELb1ELb0ELb1EEEEEEEEEvNT_6ParamsE --------------------------
	.section	.nv.info._ZN7cutlass13device_kernelIN5flash11enable_sm90INS1_16FlashAttnFwdSm90INS1_25CollectiveMainloopFwdSm90ILi2EN4cute5tupleIJNS5_1CILi1EEES8_S8_EEENS6_IJNS7_ILi128EEESA_SA_EEELi128ENS_6half_tEfNS_4arch4Sm90ELb0ELb1ELb1ELb1ELb0ELb0ELb0ELb1ELb1ELb0ELb0ELb0EEENS1_21CollectiveEpilogueFwdISB_S9_SC_SE_Li256ELb1ELb0ELb0ELb0EEENS1_36VarlenDynamicPersistentTileSchedulerILi128ELi128ELi256ELi32ELb0ELb0ELb1ELb1ELb0ELb1EEEEEEEEEvNT_6ParamsE,"",@"SHT_CUDA_INFO"
	.sectionflags	@""
	.align	4


	//----- nvinfo : EIATTR_CUDA_API_VERSION
	.align		4
        /*0000*/ 	.byte	0x04, 0x37
        /*0002*/ 	.short	(.L_1071 - .L_1070)
.L_1070:
        /*0004*/ 	.word	0x00000082


	//----- nvinfo : EIATTR_KPARAM_INFO
	.align		4
.L_1071:
        /*0008*/ 	.byte	0x04, 0x17
        /*000a*/ 	.short	(.L_1073 - .L_1072)
.L_1072:
        /*000c*/ 	.word	0x00000000
        /*0010*/ 	.short	0x0000
        /*0012*/ 	.short	0x0070
        /*0014*/ 	.byte	0x00, 0xf0, 0x01, 0x28


	//----- nvinfo : EIATTR_SPARSE_MMA_MASK
	.align		4
.L_1073:
        /*0018*/ 	.byte	0x03, 0x50
        /*001a*/ 	.short	0x0000


	//----- nvinfo : EIATTR_MAXREG_COUNT
	.align		4
        /*001c*/ 	.byte	0x03, 0x1b
        /*001e*/ 	.short	0x00a8


	//----- nvinfo : EIATTR_NUM_BARRIERS
	.align		4
        /*0020*/ 	.byte	0x02, 0x4c
        /*0022*/ 	.byte	0x10
	.zero		1


	//----- nvinfo : EIATTR_EXTERNS
	.align		4
        /*0024*/ 	.byte	0x04, 0x0f
        /*0026*/ 	.short	(.L_1075 - .L_1074)


	//   ....[0]....
	.align		4
.L_1074:
        /*0028*/ 	.word	index@(__assertfail)


	//----- nvinfo : EIATTR_ANNOTATIONS
	.align		4
.L_1075:
        /*002c*/ 	.byte	0x04, 0x55
        /*002e*/ 	.short	(.L_1077 - .L_1076)


	//   ....[0]....
.L_1076:
        /* <DEDUP_REMOVED lines=31> */


	//----- nvinfo : EIATTR_MERCURY_ISA_VERSION
	.align		4
.L_1077:
        /*0208*/ 	.byte	0x03, 0x5f
        /*020a*/ 	.short	0x0101


	//----- nvinfo : EIATTR_UNUSED_LOAD_BYTE_OFFSET
	.align		4
        /*020c*/ 	.byte	0x04, 0x44
        /*020e*/ 	.short	(.L_1079 - .L_1078)


	//   ....[0]....
.L_1078:
        /*0210*/ 	.word	0x00000a70
        /*0214*/ 	.word	0x0000fff0


	//   ....[1]....
        /*0218*/ 	.word	0x0000f950
        /*021c*/ 	.word	0x0000fff0


	//----- nvinfo : EIATTR_INT_WARP_WIDE_INSTR_OFFSETS
	.align		4
.L_1079:
        /*0220*/ 	.byte	0x04, 0x31
        /*0222*/ 	.short	(.L_1081 - .L_1080)


	//   ....[0]....
.L_1080:
        /*0224*/ 	.word	0x00000160


	//   ....[1]....
        /*0228*/ 	.word	0x000001a0


	//   ....[2]....
        /*022c*/ 	.word	0x00000210


	//   ....[3]....
        /*0230*/ 	.word	0x00012ce0


	//   ....[4]....
        /*0234*/ 	.word	0x00012d70


	//   ....[5]....
        /*0238*/ 	.word	0x00013270


	//   ....[6]....
        /*023c*/ 	.word	0x000132f0


	//   ....[7]....
        /*0240*/ 	.word	0x00013400


	//   ....[8]....
        /*0244*/ 	.word	0x00015570


	//   ....[9]....
        /*0248*/ 	.word	0x00015600


	//----- nvinfo : EIATTR_COOP_GROUP_MASK_REGIDS
	.align		4
.L_1081:
        /*024c*/ 	.byte	0x04, 0x29
        /*024e*/ 	.short	(.L_1083 - .L_1082)


	//   ....[0]....
.L_1082:
        /*0250*/ 	.word	0xffffffff


	//   ....[1]....
        /*0254*/ 	.word	0xffffffff


	//   ....[2]....
        /*0258*/ 	.word	0xffffffff


	//   ....[3]....
        /*025c*/ 	.word	0xffffffff


	//   ....[4]....
        /*0260*/ 	.word	0xffffffff


	//   ....[5]....
        /*0264*/ 	.word	0xffffffff


	//   ....[6]....
        /*0268*/ 	.word	0xffffffff


	//   ....[7]....
        /*026c*/ 	.word	0xffffffff


	//   ....[8]....
        /*0270*/ 	.word	0xffffffff


	//   ....[9]....
        /*0274*/ 	.word	0xffffffff


	//   ....[10]....
        /*0278*/ 	.word	0xffffffff


	//   ....[11]....
        /*027c*/ 	.word	0xffffffff


	//   ....[12]....
        /*0280*/ 	.word	0xffffffff


	//   ....[13]....
        /*0284*/ 	.word	0xffffffff


	//   ....[14]....
        /*0288*/ 	.word	0xffffffff


	//   ....[15]....
        /*028c*/ 	.word	0xffffffff


	//   ....[16]....
        /*0290*/ 	.word	0xffffffff


	//   ....[17]....
        /*0294*/ 	.word	0xffffffff


	//   ....[18]....
        /*0298*/ 	.word	0xffffffff


	//   ....[19]....
        /*029c*/ 	.word	0xffffffff


	//   ....[20]....
        /*02a0*/ 	.word	0xffffffff


	//   ....[21]....
        /*02a4*/ 	.word	0xffffffff


	//   ....[22]....
        /*02a8*/ 	.word	0xffffffff


	//   ....[23]....
        /*02ac*/ 	.word	0xffffffff


	//   ....[24]....
        /*02b0*/ 	.word	0xffffffff


	//   ....[25]....
        /*02b4*/ 	.word	0xffffffff


	//   ....[26]....
        /*02b8*/ 	.word	0xffffffff


	//   ....[27]....
        /*02bc*/ 	.word	0xffffffff


	//   ....[28]....
        /*02c0*/ 	.word	0xffffffff


	//   ....[29]....
        /*02c4*/ 	.word	0xffffffff


	//   ....[30]....
        /*02c8*/ 	.word	0xffffffff


	//   ....[31]....
        /*02cc*/ 	.word	0xffffffff


	//   ....[32]....
        /*02d0*/ 	.word	0xffffffff


	//   ....[33]....
        /*02d4*/ 	.word	0xffffffff


	//   ....[34]....
        /*02d8*/ 	.word	0xffffffff


	//   ....[35]....
        /*02dc*/ 	.word	0xffffffff


	//   ....[36]....
        /*02e0*/ 	.word	0xffffffff


	//   ....[37]....
        /*02e4*/ 	.word	0xffffffff


	//   ....[38]....
        /*02e8*/ 	.word	0xffffffff


	//   ....[39]....
        /*02ec*/ 	.word	0xffffffff


	//   ....[40]....
        /*02f0*/ 	.word	0xffffffff


	//   ....[41]....
        /*02f4*/ 	.word	0xffffffff


	//   ....[42]....
        /*02f8*/ 	.word	0xffffffff


	//   ....[43]....
        /*02fc*/ 	.word	0xffffffff


	//   ....[44]....
        /*0300*/ 	.word	0xffffffff


	//   ....[45]....
        /*0304*/ 	.word	0xffffffff


	//   ....[46]....
        /*0308*/ 	.word	0xffffffff


	//   ....[47]....
        /*030c*/ 	.word	0xffffffff


	//   ....[48]....
        /*0310*/ 	.word	0xffffffff


	//   ....[49]....
        /*0314*/ 	.word	0xffffffff


	//   ....[50]....
        /*0318*/ 	.word	0xffffffff


	//   ....[51]....
        /*031c*/ 	.word	0xffffffff


	//   ....[52]....
        /*0320*/ 	.word	0xffffffff


	//   ....[53]....
        /*0324*/ 	.word	0xffffffff


	//   ....[54]....
        /*0328*/ 	.word	0xffffffff


	//   ....[55]....
        /*032c*/ 	.word	0xffffffff


	//   ....[56]....
        /*0330*/ 	.word	0xffffffff


	//   ....[57]....
        /*0334*/ 	.word	0xffffffff


	//   ....[58]....
        /*0338*/ 	.word	0xffffffff


	//   ....[59]....
        /*033c*/ 	.word	0xffffffff


	//   ....[60]....
        /*0340*/ 	.word	0xffffffff


	//   ....[61]....
        /*0344*/ 	.word	0xffffffff


	//   ....[62]....
        /*0348*/ 	.word	0x0500000f


	//   ....[63]....
        /*034c*/ 	.word	0x0500000f


	//   ....[64]....
        /*0350*/ 	.word	0x0500000f


	//   ....[65]....
        /*0354*/ 	.word	0x0500000f


	//   ....[66]....
        /*0358*/ 	.word	0x0500000f


	//   ....[67]....
        /*035c*/ 	.word	0x0500000f


	//   ....[68]....
        /*0360*/ 	.word	0x0500000f


	//   ....[69]....
        /*0364*/ 	.word	0x0500000f


	//   ....[70]....
        /*0368*/ 	.word	0x0500000f


	//   ....[71]....
        /*036c*/ 	.word	0x0500000f


	//   ....[72]....
        /*0370*/ 	.word	0x0500000f


	//   ....[73]....
        /*0374*/ 	.word	0x0500000f


	//   ....[74]....
        /*0378*/ 	.word	0x0500000f


	//   ....[75]....
        /*037c*/ 	.word	0x0500000f


	//   ....[76]....
        /*0380*/ 	.word	0x0500000f


	//   ....[77]....
        /*0384*/ 	.word	0x0500000f


	//   ....[78]....
        /*0388*/ 	.word	0x0500000f


	//   ....[79]....
        /*038c*/ 	.word	0x0500000f


	//   ....[80]....
        /*0390*/ 	.word	0x0500000f


	//----- nvinfo : EIATTR_COOP_GROUP_INSTR_OFFSETS
	.align		4
.L_1083:
        /*0394*/ 	.byte	0x04, 0x28
        /*0396*/ 	.short	(.L_1085 - .L_1084)


	//   ....[0]....
.L_1084:
        /*0398*/ 	.word	0x00000070


	//   ....[1]....
        /*039c*/ 	.word	0x00000170


	//   ....[2]....
        /*03a0*/ 	.word	0x000001c0


	//   ....[3]....
        /*03a4*/ 	.word	0x000003f0


	//   ....[4]....
        /*03a8*/ 	.word	0x00000550


	//   ....[5]....
        /*03ac*/ 	.word	0x00000670


	//   ....[6]....
        /*03b0*/ 	.word	0x000007d0


	//   ....[7]....
        /*03b4*/ 	.word	0x000017b0


	//   ....[8]....
        /*03b8*/ 	.word	0x00003a40


	//   ....[9]....
        /*03bc*/ 	.word	0x00003b50


	//   ....[10]....
        /*03c0*/ 	.word	0x00004470


	//   ....[11]....
        /*03c4*/ 	.word	0x000044d0


	//   ....[12]....
        /*03c8*/ 	.word	0x00007200


	//   ....[13]....
        /*03cc*/ 	.word	0x00007260


	//   ....[14]....
        /*03d0*/ 	.word	0x00007be0


	//   ....[15]....
        /*03d4*/ 	.word	0x00007c60


	//   ....[16]....
        /*03d8*/ 	.word	0x0000a0b0


	//   ....[17]....
        /*03dc*/ 	.word	0x0000a0e0


	//   ....[18]....
        /*03e0*/ 	.word	0x0000a3d0


	//   ....[19]....
        /*03e4*/ 	.word	0x0000a470


	//   ....[20]....
        /*03e8*/ 	.word	0x0000d470


	//   ....[21]....
        /*03ec*/ 	.word	0x0000d4b0


	//   ....[22]....
        /*03f0*/ 	.word	0x0000de80


	//   ....[23]....
        /*03f4*/ 	.word	0x0000df40


	//   ....[24]....
        /*03f8*/ 	.word	0x0000f020


	//   ....[25]....
        /*03fc*/ 	.word	0x0000f060


	//   ....[26]....
        /*0400*/ 	.word	0x0000f140


	//   ....[27]....
        /*0404*/ 	.word	0x0000f160


	//   ....[28]....
        /*0408*/ 	.word	0x00011880


	//   ....[29]....
        /*040c*/ 	.word	0x00011a00


	//   ....[30]....
        /*0410*/ 	.word	0x00011a30


	//   ....[31]....
        /*0414*/ 	.word	0x00011a70


	//   ....[32]....
        /*0418*/ 	.word	0x00011ae0


	//   ....[33]....
        /*041c*/ 	.word	0x00011b40


	//   ....[34]....
        /*0420*/ 	.word	0x00011b80


	//   ....[35]....
        /*0424*/ 	.word	0x00011d20


	//   ....[36]....
        /*0428*/ 	.word	0x00011d80


	//   ....[37]....
        /*042c*/ 	.word	0x00011dc0


	//   ....[38]....
        /*0430*/ 	.word	0x00011e00


	//   ....[39]....
        /*0434*/ 	.word	0x00011e30


	//   ....[40]....
        /*0438*/ 	.word	0x00011e60


	//   ....[41]....
        /*043c*/ 	.word	0x00011ef0


	//   ....[42]....
        /*0440*/ 	.word	0x00011f50


	//   ....[43]....
        /*0444*/ 	.word	0x00011fe0


	//   ....[44]....
        /*0448*/ 	.word	0x00015a10


	//   ....[45]....
        /*044c*/ 	.word	0x00015a20


	//   ....[46]....
        /*0450*/ 	.word	0x00015b30


	//   ....[47]....
        /*0454*/ 	.word	0x00015b90


	//   ....[48]....
        /*0458*/ 	.word	0x00015bd0


	//   ....[49]....
        /*045c*/ 	.word	0x00015c10


	//   ....[50]....
        /*0460*/ 	.word	0x00015c40


	//   ....[51]....
        /*0464*/ 	.word	0x00015c70


	//   ....[52]....
        /*0468*/ 	.word	0x00015e00


	//   ....[53]....
        /*046c*/ 	.word	0x00015e60


	//   ....[54]....
        /*0470*/ 	.word	0x00015ea0


	//   ....[55]....
        /*0474*/ 	.word	0x00015ee0


	//   ....[56]....
        /*0478*/ 	.word	0x00015f10


	//   ....[57]....
        /*047c*/ 	.word	0x00015f40


	//   ....[58]....
        /*0480*/ 	.word	0x00016000


	//   ....[59]....
        /*0484*/ 	.word	0x00016020


	//   ....[60]....
        /*0488*/ 	.word	0x00016090


	//   ....[61]....
        /*048c*/ 	.word	0x00016720


	//   ....[62]....
        /*0490*/ 	.word	0x00016db0


	//   ....[63]....
        /*0494*/ 	.word	0x000171d0


	//   ....[64]....
        /*0498*/ 	.word	0x00017260


	//   ....[65]....
        /*049c*/ 	.word	0x00017300


	//   ....[66]....
        /*04a0*/ 	.word	0x000173b0


	//   ....[67]....
        /*04a4*/ 	.word	0x00017430


	//   ....[68]....
        /*04a8*/ 	.word	0x000174b0


	//   ....[69]....
        /*04ac*/ 	.word	0x00017530


	//   ....[70]....
        /*04b0*/ 	.word	0x000175b0


	//   ....[71]....
        /*04b4*/ 	.word	0x00017640


	//   ....[72]....
        /*04b8*/ 	.word	0x000176f0


	//   ....[73]....
        /*04bc*/ 	.word	0x00017770


	//   ....[74]....
        /*04c0*/ 	.word	0x000177f0


	//   ....[75]....
        /*04c4*/ 	.word	0x00017870


	//   ....[76]....
        /*04c8*/ 	.word	0x000178f0


	//   ....[77]....
        /*04cc*/ 	.word	0x00017960


	//   ....[78]....
        /*04d0*/ 	.word	0x00017a00


	//   ....[79]....
        /*04d4*/ 	.word	0x00017a90


	//   ....[80]....
        /*04d8*/ 	.word	0x00017bc0


	//----- nvinfo : EIATTR_REG_RECONFIG
	.align		4
.L_1085:
        /*04dc*/ 	.byte	0x01, 0x54
	.zero		2


	//----- nvinfo : EIATTR_SYSCALL_OFFSETS
	.align		4
        /*04e0*/ 	.byte	0x04, 0x46
        /*04e2*/ 	.short	(.L_1087 - .L_1086)


	//   ....[0]....
.L_1086:
        /*04e4*/ 	.word	0x00001990


	//   ....[1]....
        /*04e8*/ 	.word	0x00012f00


	//   ....[2]....
        /*04ec*/ 	.word	0x00013040


	//   ....[3]....
        /*04f0*/ 	.word	0x00013140


	//----- nvinfo : EIATTR_MBARRIER_INSTR_OFFSETS
	.align		4
.L_1087:
        /*04f4*/ 	.byte	0x04, 0x39
        /*04f6*/ 	.short	(.L_1089 - .L_1088)


	//   ....[0]....
.L_1088:
        /*04f8*/ 	.word	0x000002a0
        /*04fc*/ 	.word	0x000000ff
        /*0500*/ 	.word	0x00028800
        /*0504*/ 	.short	0x0100
        /*0506*/ 	.byte	0x08
	.zero		1


	//   ....[1]....
        /*0508*/ 	.word	0x000002b0
        /*050c*/ 	.word	0x000000ff
        /*0510*/ 	.word	0x00028820
        /*0514*/ 	.short	0x0100
        /*0516*/ 	.byte	0x08
	.zero		1


	//   ....[2]....
        /*0518*/ 	.word	0x000003a0
        /*051c*/ 	.word	0x000000ff
        /*0520*/ 	.word	0x00028830
        /*0524*/ 	.short	0x0100
        /*0526*/ 	.byte	0x08
	.zero		1


	//   ....[3]....
        /*0528*/ 	.word	0x000003b0
        /*052c*/ 	.word	0x000000ff
        /*0530*/ 	.word	0x00028840
        /*0534*/ 	.short	0x0100
        /*0536*/ 	.byte	0x08
	.zero		1


	//   ....[4]....
        /*0538*/ 	.word	0x000003c0
        /*053c*/ 	.word	0x000000ff
        /*0540*/ 	.word	0x00028838
        /*0544*/ 	.short	0x0100
        /*0546*/ 	.byte	0x08
	.zero		1


	//   ....[5]....
        /*0548*/ 	.word	0x000003d0
        /*054c*/ 	.word	0x000000ff
        /*0550*/ 	.word	0x00028848
        /*0554*/ 	.short	0x0100
        /*0556*/ 	.byte	0x08
	.zero		1


	//   ....[6]....
        /*0558*/ 	.word	0x00000500
        /*055c*/ 	.word	0x000000ff
        /*0560*/ 	.word	0x00028850
        /*0564*/ 	.short	0x0100
        /*0566*/ 	.byte	0x08
	.zero		1


	//   ....[7]....
        /*0568*/ 	.word	0x00000510
        /*056c*/ 	.word	0x000000ff
        /*0570*/ 	.word	0x00028860
        /*0574*/ 	.short	0x0100
        /*0576*/ 	.byte	0x08
	.zero		1


	//   ....[8]....
        /*0578*/ 	.word	0x00000520
        /*057c*/ 	.word	0x000000ff
        /*0580*/ 	.word	0x00028858
        /*0584*/ 	.short	0x0100
        /*0586*/ 	.byte	0x08
	.zero		1


	//   ....[9]....
        /*0588*/ 	.word	0x00000530
        /*058c*/ 	.word	0x000000ff
        /*0590*/ 	.word	0x00028868
        /*0594*/ 	.short	0x0100
        /*0596*/ 	.byte	0x08
	.zero		1


	//   ....[10]....
        /*0598*/ 	.word	0x00000620
        /*059c*/ 	.word	0x000000ff
        /*05a0*/ 	.word	0x00028870
        /*05a4*/ 	.short	0x0100
        /*05a6*/ 	.byte	0x06
	.zero		1


	//   ....[11]....
        /*05a8*/ 	.word	0x00000630
        /*05ac*/ 	.word	0x000000ff
        /*05b0*/ 	.word	0x00028880
        /*05b4*/ 	.short	0x0100
        /*05b6*/ 	.byte	0x06
	.zero		1


	//   ....[12]....
        /*05b8*/ 	.word	0x00000640
        /*05bc*/ 	.word	0x000000ff
        /*05c0*/ 	.word	0x00028878
        /*05c4*/ 	.short	0x0100
        /*05c6*/ 	.byte	0x06
	.zero		1


	//   ....[13]....
        /*05c8*/ 	.word	0x00000650
        /*05cc*/ 	.word	0x000000ff
        /*05d0*/ 	.word	0x00028888
        /*05d4*/ 	.short	0x0100
        /*05d6*/ 	.byte	0x06
	.zero		1


	//   ....[14]....
        /*05d8*/ 	.word	0x00000780
        /*05dc*/ 	.word	0x000000ff
        /*05e0*/ 	.word	0x00028890
        /*05e4*/ 	.short	0x0100
        /*05e6*/ 	.byte	0x08
	.zero		1


	//   ....[15]....
        /*05e8*/ 	.word	0x00000790
        /*05ec*/ 	.word	0x000000ff
        /*05f0*/ 	.word	0x000288a0
        /*05f4*/ 	.short	0x0100
        /*05f6*/ 	.byte	0x08
	.zero		1


	//   ....[16]....
        /*05f8*/ 	.word	0x000007a0
        /*05fc*/ 	.word	0x000000ff
        /*0600*/ 	.word	0x00028898
        /*0604*/ 	.short	0x0100
        /*0606*/ 	.byte	0x08
	.zero		1


	//   ....[17]....
        /*0608*/ 	.word	0x000007b0
        /*060c*/ 	.word	0x000000ff
        /*0610*/ 	.word	0x000288a8
        /*0614*/ 	.short	0x0100
        /*0616*/ 	.byte	0x08
	.zero		1


	//   ....[18]....
        /*0618*/ 	.word	0x000008e0
        /*061c*/ 	.word	0x000000ff
        /*0620*/ 	.word	0x000288b0
        /*0624*/ 	.short	0x0100
        /*0626*/ 	.byte	0x08
	.zero		1


	//   ....[19]....
        /*0628*/ 	.word	0x000008f0
        /*062c*/ 	.word	0x000000ff
        /*0630*/ 	.word	0x000288c0
        /*0634*/ 	.short	0x0100
        /*0636*/ 	.byte	0x08
	.zero		1


	//   ....[20]....
        /*0638*/ 	.word	0x00000900
        /*063c*/ 	.word	0x000000ff
        /*0640*/ 	.word	0x000288b8
        /*0644*/ 	.short	0x0100
        /*0646*/ 	.byte	0x08
	.zero		1


	//   ....[21]....
        /*0648*/ 	.word	0x00000910
        /*064c*/ 	.word	0x000000ff
        /*0650*/ 	.word	0x000288c8
        /*0654*/ 	.short	0x0100
        /*0656*/ 	.byte	0x08
	.zero		1


	//   ....[22]....
        /*0658*/ 	.word	0x00001a10
        /*065c*/ 	.word	0x000000ff
        /*0660*/ 	.word	0x00028800
        /*0664*/ 	.short	0x010a
        /*0666*/ 	.byte	0x29
	.zero		1


	//   ....[23]....
        /*0668*/ 	.word	0x00001a90
        /*066c*/ 	.word	0x00000007
        /*0670*/ 	.word	0x00028830
        /*0674*/ 	.short	0x010a
        /*0676*/ 	.byte	0x3f
	.zero		1


	//   ....[24]....
        /*0678*/ 	.word	0x00001af0
        /*067c*/ 	.word	0x00000007
        /*0680*/ 	.word	0x00028830
        /*0684*/ 	.short	0x010a
        /*0686*/ 	.byte	0x3f
	.zero		1


	//   ....[25]....
        /*0688*/ 	.word	0x000023f0
        /*068c*/ 	.word	0x00000000
        /*0690*/ 	.word	0x00000000
        /*0694*/ 	.short	0x0101
        /*0696*/ 	.byte	0x3f
	.zero		1


	//   ....[26]....
        /*0698*/ 	.word	0x000054e0
        /*069c*/ 	.word	0x000000ff
        /*06a0*/ 	.word	0x00028830
        /*06a4*/ 	.short	0x010a
        /*06a6*/ 	.byte	0x06
	.zero		1


	//   ....[27]....
        /*06a8*/ 	.word	0x00005520
        /*06ac*/ 	.word	0x000000ff
        /*06b0*/ 	.word	0x00028830
        /*06b4*/ 	.short	0x010a
        /*06b6*/ 	.byte	0x06
	.zero		1


	//   ....[28]....
        /*06b8*/ 	.word	0x00005860
        /*06bc*/ 	.word	0x000000ff
        /*06c0*/ 	.word	0x00028850
        /*06c4*/ 	.short	0x010a
        /*06c6*/ 	.byte	0x06
	.zero		1


	//   ....[29]....
        /*06c8*/ 	.word	0x000058a0
        /*06cc*/ 	.word	0x000000ff
        /*06d0*/ 	.word	0x00028850
        /*06d4*/ 	.short	0x010a
        /*06d6*/ 	.byte	0x06
	.zero		1


	//   ....[30]....
        /*06d8*/ 	.word	0x00006460
        /*06dc*/ 	.word	0x00000033
        /*06e0*/ 	.word	0x00000000
        /*06e4*/ 	.short	0x0101
        /*06e6*/ 	.byte	0x3f
	.zero		1


	//   ....[31]....
        /*06e8*/ 	.word	0x00008040
        /*06ec*/ 	.word	0x00000020
        /*06f0*/ 	.word	0x00000000
        /*06f4*/ 	.short	0x0101
        /*06f6*/ 	.byte	0x3f
	.zero		1


	//   ....[32]....
        /*06f8*/ 	.word	0x00008f80
        /*06fc*/ 	.word	0x000000ff
        /*0700*/ 	.word	0x00028830
        /*0704*/ 	.short	0x010a
        /*0706*/ 	.byte	0x06
	.zero		1


	//   ....[33]....
        /*0708*/ 	.word	0x00008fc0
        /*070c*/ 	.word	0x000000ff
        /*0710*/ 	.word	0x00028830
        /*0714*/ 	.short	0x010a
        /*0716*/ 	.byte	0x06
	.zero		1


	//   ....[34]....
        /*0718*/ 	.word	0x00009300
        /*071c*/ 	.word	0x000000ff
        /*0720*/ 	.word	0x00028850
        /*0724*/ 	.short	0x010a
        /*0726*/ 	.byte	0x06
	.zero		1


	//   ....[35]....
        /*0728*/ 	.word	0x00009340
        /*072c*/ 	.word	0x000000ff
        /*0730*/ 	.word	0x00028850
        /*0734*/ 	.short	0x010a
        /*0736*/ 	.byte	0x06
	.zero		1


	//   ....[36]....
        /*0738*/ 	.word	0x0000ac90
        /*073c*/ 	.word	0x00000028
        /*0740*/ 	.word	0x00000000
        /*0744*/ 	.short	0x0101
        /*0746*/ 	.byte	0x3f
	.zero		1


	//   ....[37]....
        /*0748*/ 	.word	0x0000ad40
        /*074c*/ 	.word	0x0000002a
        /*0750*/ 	.word	0x00000000
        /*0754*/ 	.short	0x0101
        /*0756*/ 	.byte	0x3f
	.zero		1


	//   ....[38]....
        /*0758*/ 	.word	0x0000b820
        /*075c*/ 	.word	0x000000ff
        /*0760*/ 	.word	0x00028830
        /*0764*/ 	.short	0x010a
        /*0766*/ 	.byte	0x06
	.zero		1


	//   ....[39]....
        /*0768*/ 	.word	0x0000b860
        /*076c*/ 	.word	0x000000ff
        /*0770*/ 	.word	0x00028830
        /*0774*/ 	.short	0x010a
        /*0776*/ 	.byte	0x06
	.zero		1


	//   ....[40]....
        /*0778*/ 	.word	0x0000bba0
        /*077c*/ 	.word	0x000000ff
        /*0780*/ 	.word	0x00028850
        /*0784*/ 	.short	0x010a
        /*0786*/ 	.byte	0x06
	.zero		1


	//   ....[41]....
        /*0788*/ 	.word	0x0000bbe0
        /*078c*/ 	.word	0x000000ff
        /*0790*/ 	.word	0x00028850
        /*0794*/ 	.short	0x010a
        /*0796*/ 	.byte	0x06
	.zero		1


	//   ....[42]....
        /*0798*/ 	.word	0x0000c790
        /*079c*/ 	.word	0x00000036
        /*07a0*/ 	.word	0x00000000
        /*07a4*/ 	.short	0x0101
        /*07a6*/ 	.byte	0x3f
	.zero		1


	//   ....[43]....
        /*07a8*/ 	.word	0x0000e210
        /*07ac*/ 	.word	0x00000022
        /*07b0*/ 	.word	0x00000000
        /*07b4*/ 	.short	0x0101
        /*07b6*/ 	.byte	0x3f
	.zero		1


	//   ....[44]....
        /*07b8*/ 	.word	0x0000ef90
        /*07bc*/ 	.word	0x000000ff
        /*07c0*/ 	.word	0x00028850
        /*07c4*/ 	.short	0x010a
        /*07c6*/ 	.byte	0x05
	.zero		1


	//   ....[45]....
        /*07c8*/ 	.word	0x0000efd0
        /*07cc*/ 	.word	0x000000ff
        /*07d0*/ 	.word	0x00028850
        /*07d4*/ 	.short	0x010a
        /*07d6*/ 	.byte	0x05
	.zero		1


	//   ....[46]....
        /*07d8*/ 	.word	0x0000f4f0
        /*07dc*/ 	.word	0x00000004
        /*07e0*/ 	.word	0x00000000
        /*07e4*/ 	.short	0x0101
        /*07e6*/ 	.byte	0x3f
	.zero		1


	//   ....[47]....
        /*07e8*/ 	.word	0x00010810
        /*07ec*/ 	.word	0x00000003
        /*07f0*/ 	.word	0x00000000
        /*07f4*/ 	.short	0x0101
        /*07f6*/ 	.byte	0x3f
	.zero		1


	//   ....[48]....
        /*07f8*/ 	.word	0x00013740
        /*07fc*/ 	.word	0x00000009
        /*0800*/ 	.word	0x00028840
        /*0804*/ 	.short	0x010a
        /*0806*/ 	.byte	0x3f
	.zero		1


	//   ....[49]....
        /*0808*/ 	.word	0x00013c10
        /*080c*/ 	.word	0x0000000a
        /*0810*/ 	.word	0x00028820
        /*0814*/ 	.short	0x010a
        /*0816*/ 	.byte	0x3f
	.zero		1


	//   ....[50]....
        /*0818*/ 	.word	0x00013f50
        /*081c*/ 	.word	0x00000002
        /*0820*/ 	.word	0x00028840
        /*0824*/ 	.short	0x010a
        /*0826*/ 	.byte	0x3f
	.zero		1


	//   ....[51]....
        /*0828*/ 	.word	0x00014210
        /*082c*/ 	.word	0x00000003
        /*0830*/ 	.word	0x00000060
        /*0834*/ 	.short	0x010a
        /*0836*/ 	.byte	0x3f
	.zero		1


	//   ....[52]....
        /*0838*/ 	.word	0x00014800
        /*083c*/ 	.word	0x00000002
        /*0840*/ 	.word	0x00028840
        /*0844*/ 	.short	0x010a
        /*0846*/ 	.byte	0x3f
	.zero		1


	//   ....[53]....
        /*0848*/ 	.word	0x00014ac0
        /*084c*/ 	.word	0x00000002
        /*0850*/ 	.word	0x00000060
        /*0854*/ 	.short	0x010a
        /*0856*/ 	.byte	0x3f
	.zero		1


	//   ....[54]....
        /*0858*/ 	.word	0x00014f90
        /*085c*/ 	.word	0x00000002
        /*0860*/ 	.word	0x00028840
        /*0864*/ 	.short	0x010a
        /*0866*/ 	.byte	0x3f
	.zero		1


	//   ....[55]....
        /*0868*/ 	.word	0x00015250
        /*086c*/ 	.word	0x00000002
        /*0870*/ 	.word	0x00000060
        /*0874*/ 	.short	0x010a
        /*0876*/ 	.byte	0x3f
	.zero		1


	//   ....[56]....
        /*0878*/ 	.word	0x000156c0
        /*087c*/ 	.word	0x00000003
        /*0880*/ 	.word	0x00028860
        /*0884*/ 	.short	0x010a
        /*0886*/ 	.byte	0x3f
	.zero		1


	//   ....[57]....
        /*0888*/ 	.word	0x000166a0
        /*088c*/ 	.word	0x00000000
        /*0890*/ 	.word	0x00028820
        /*0894*/ 	.short	0x010a
        /*0896*/ 	.byte	0x3f
	.zero		1


	//   ....[58]....
        /*0898*/ 	.word	0x00016860
        /*089c*/ 	.word	0x00000006
        /*08a0*/ 	.word	0x00000000
        /*08a4*/ 	.short	0x010a
        /*08a6*/ 	.byte	0x3f
	.zero		1


	//   ....[59]....
        /*08a8*/ 	.word	0x000168d0
        /*08ac*/ 	.word	0x00000007
        /*08b0*/ 	.word	0x00000000
        /*08b4*/ 	.short	0x010a
        /*08b6*/ 	.byte	0x3f
	.zero		1


	//   ....[60]....
        /*08b8*/ 	.word	0x00016940
        /*08bc*/ 	.word	0x00000004
        /*08c0*/ 	.word	0x00000000
        /*08c4*/ 	.short	0x010a
        /*08c6*/ 	.byte	0x3f
	.zero		1


	//   ....[61]....
        /*08c8*/ 	.word	0x00016970
        /*08cc*/ 	.word	0x00000003
        /*08d0*/ 	.word	0x00000000
        /*08d4*/ 	.short	0x010a
        /*08d6*/ 	.byte	0x3f
	.zero		1


	//   ....[62]....
        /*08d8*/ 	.word	0x000169e0
        /*08dc*/ 	.word	0x00000003
        /*08e0*/ 	.word	0x00028800
        /*08e4*/ 	.short	0x010a
        /*08e6*/ 	.byte	0x3f
	.zero		1


	//   ....[63]....
        /*08e8*/ 	.word	0x00016a30
        /*08ec*/ 	.word	0x00000007
        /*08f0*/ 	.word	0x00028830
        /*08f4*/ 	.short	0x010a
        /*08f6*/ 	.byte	0x3f
	.zero		1


	//   ....[64]....
        /*08f8*/ 	.word	0x00016a90
        /*08fc*/ 	.word	0x00000008
        /*0900*/ 	.word	0x00028830
        /*0904*/ 	.short	0x010a
        /*0906*/ 	.byte	0x3f
	.zero		1


	//   ....[65]....
        /*0908*/ 	.word	0x00016af0
        /*090c*/ 	.word	0x00000008
        /*0910*/ 	.word	0x00028850
        /*0914*/ 	.short	0x010a
        /*0916*/ 	.byte	0x3f
	.zero		1


	//   ....[66]....
        /*0918*/ 	.word	0x00016b50
        /*091c*/ 	.word	0x00000006
        /*0920*/ 	.word	0x00028830
        /*0924*/ 	.short	0x010a
        /*0926*/ 	.byte	0x3f
	.zero		1


	//   ....[67]....
        /*0928*/ 	.word	0x00016bb0
        /*092c*/ 	.word	0x00000006
        /*0930*/ 	.word	0x00028850
        /*0934*/ 	.short	0x010a
        /*0936*/ 	.byte	0x3f
	.zero		1


	//   ....[68]....
        /*0938*/ 	.word	0x00016c10
        /*093c*/ 	.word	0x00000006
        /*0940*/ 	.word	0x00028830
        /*0944*/ 	.short	0x010a
        /*0946*/ 	.byte	0x3f
	.zero		1


	//   ....[69]....
        /*0948*/ 	.word	0x00016c70
        /*094c*/ 	.word	0x00000006
        /*0950*/ 	.word	0x00028850
        /*0954*/ 	.short	0x010a
        /*0956*/ 	.byte	0x3f
	.zero		1


	//   ....[70]....
        /*0958*/ 	.word	0x00016cd0
        /*095c*/ 	.word	0x00000009
        /*0960*/ 	.word	0x00028850
        /*0964*/ 	.short	0x010a
        /*0966*/ 	.byte	0x3f
	.zero		1


	//   ....[71]....
        /*0968*/ 	.word	0x00016e70
        /*096c*/ 	.word	0x00000009
        /*0970*/ 	.word	0x00028840
        /*0974*/ 	.short	0x010a
        /*0976*/ 	.byte	0x3f
	.zero		1


	//   ....[72]....
        /*0978*/ 	.word	0x00016ef0
        /*097c*/ 	.word	0x00000008
        /*0980*/ 	.word	0x00028820
        /*0984*/ 	.short	0x010a
        /*0986*/ 	.byte	0x3f
	.zero		1


	//   ....[73]....
        /*0988*/ 	.word	0x00016f40
        /*098c*/ 	.word	0x00000002
        /*0990*/ 	.word	0x00028840
        /*0994*/ 	.short	0x010a
        /*0996*/ 	.byte	0x3f
	.zero		1


	//   ....[74]....
        /*0998*/ 	.word	0x00016f90
        /*099c*/ 	.word	0x00000003
        /*09a0*/ 	.word	0x00000060
        /*09a4*/ 	.short	0x010a
        /*09a6*/ 	.byte	0x3f
	.zero		1


	//   ....[75]....
        /*09a8*/ 	.word	0x00016fe0
        /*09ac*/ 	.word	0x00000002
        /*09b0*/ 	.word	0x00028840
        /*09b4*/ 	.short	0x010a
        /*09b6*/ 	.byte	0x3f
	.zero		1


	//   ....[76]....
        /*09b8*/ 	.word	0x00017030
        /*09bc*/ 	.word	0x00000002
        /*09c0*/ 	.word	0x00000060
        /*09c4*/ 	.short	0x010a
        /*09c6*/ 	.byte	0x3f
	.zero		1


	//   ....[77]....
        /*09c8*/ 	.word	0x00017080
        /*09cc*/ 	.word	0x00000002
        /*09d0*/ 	.word	0x00028840
        /*09d4*/ 	.short	0x010a
        /*09d6*/ 	.byte	0x3f
	.zero		1


	//   ....[78]....
        /*09d8*/ 	.word	0x000170d0
        /*09dc*/ 	.word	0x00000002
        /*09e0*/ 	.word	0x00000060
        /*09e4*/ 	.short	0x010a
        /*09e6*/ 	.byte	0x3f
	.zero		1


	//   ....[79]....
        /*09e8*/ 	.word	0x00017120
        /*09ec*/ 	.word	0x00000003
        /*09f0*/ 	.word	0x00028860
        /*09f4*/ 	.short	0x010a
        /*09f6*/ 	.byte	0x3f
	.zero		1


	//   ....[80]....
        /*09f8*/ 	.word	0x00017ae0
        /*09fc*/ 	.word	0x00000000
        /*0a00*/ 	.word	0x00028820
        /*0a04*/ 	.short	0x010a
        /*0a06*/ 	.byte	0x3f
	.zero		1


	//   ....[81]....
        /*0a08*/ 	.word	0x00017c80
        /*0a0c*/ 	.word	0x00000006
        /*0a10*/ 	.word	0x00000000
        /*0a14*/ 	.short	0x010a
        /*0a16*/ 	.byte	0x3f
	.zero		1


	//   ....[82]....
        /*0a18*/ 	.word	0x00017cd0
        /*0a1c*/ 	.word	0x00000007
        /*0a20*/ 	.word	0x00000000
        /*0a24*/ 	.short	0x010a
        /*0a26*/ 	.byte	0x3f
	.zero		1


	//   ....[83]....
        /*0a28*/ 	.word	0x00017d20
        /*0a2c*/ 	.word	0x00000004
        /*0a30*/ 	.word	0x00000000
        /*0a34*/ 	.short	0x010a
        /*0a36*/ 	.byte	0x3f
	.zero		1


	//----- nvinfo : EIATTR_NUM_MBARRIERS
	.align		4
.L_1089:
        /*0a38*/ 	.byte	0x03, 0x38
        /*0a3a*/ 	.short	0x0016


	//----- nvinfo : EIATTR_EXIT_INSTR_OFFSETS
	.align		4
        /*0a3c*/ 	.byte	0x04, 0x1c
        /*0a3e*/ 	.short	(.L_1091 - .L_1090)


	//   ....[0]....
.L_1090:
        /*0a40*/ 	.word	0x00000ab0


	//   ....[1]....
        /*0a44*/ 	.word	0x00011840


	//   ....[2]....
        /*0a48*/ 	.word	0x000118a0


	//   ....[3]....
        /*0a4c*/ 	.word	0x000169c0


	//----- nvinfo : EIATTR_MAX_THREADS
	.align		4
.L_1091:
        /*0a50*/ 	.byte	0x04, 0x05
        /*0a52*/ 	.short	(.L_1093 - .L_1092)
.L_1092:
        /*0a54*/ 	.word	0x00000180
        /*0a58*/ 	.word	0x00000001
        /*0a5c*/ 	.word	0x00000001


	//----- nvinfo : EIATTR_CRS_STACK_SIZE
	.align		4
.L_1093:
        /*0a60*/ 	.byte	0x04, 0x1e
        /*0a62*/ 	.short	(.L_1095 - .L_1094)
.L_1094:
        /*0a64*/ 	.word	0x00000000


	//----- nvinfo : EIATTR_CBANK_PARAM_SIZE
	.align		4
.L_1095:
        /*0a68*/ 	.byte	0x03, 0x19
        /*0a6a*/ 	.short	0x0a70


	//----- nvinfo : EIATTR_PARAM_CBANK
	.align		4
        /*0a6c*/ 	.byte	0x04, 0x0a
        /*0a6e*/ 	.short	(.L_1097 - .L_1096)
	.align		4
.L_1096:
        /*0a70*/ 	.word	index@(.nv.constant0._ZN7cutlass13device_kernelIN5flash11enable_sm90INS1_16FlashAttnFwdSm90INS1_25CollectiveMainloopFwdSm90ILi2EN4cute5tupleIJNS5_1CILi1EEES8_S8_EEENS6_IJNS7_ILi128EEESA_SA_EEELi128ENS_6half_tEfNS_4arch4Sm90ELb0ELb1ELb1ELb1ELb0ELb0ELb0ELb1ELb1ELb0ELb0ELb0EEENS1_21CollectiveEpilogueFwdISB_S9_SC_SE_Li256ELb1ELb0ELb0ELb0EEENS1_36VarlenDynamicPersistentTileSchedulerILi128ELi128ELi256ELi32ELb0ELb0ELb1ELb1ELb0ELb1EEEEEEEEEvNT_6ParamsE)
        /*0a74*/ 	.short	0x0210
        /*0a76*/ 	.short	0x0a70


	//----- nvinfo : EIATTR_SW_WAR
	.align		4
.L_1097:
        /*0a78*/ 	.byte	0x04, 0x36
        /*0a7a*/ 	.short	(.L_1099 - .L_1098)
.L_1098:
        /*0a7c*/ 	.word	0x00000008
.L_1099:


//--------------------- .nv.info._ZN7cutlass13device_kernelIN5flash11enable_sm90INS1_16FlashAttnFwdSm90INS1_25CollectiveMainloopFwdSm90ILi2EN4cute5tupleIJNS5_1CILi1EEES8_S8_EEENS6_IJNS7_ILi128EEESA_SA_EEELi128ENS_6half_tEfNS_4arch4Sm90ELb0ELb1ELb1ELb1ELb0ELb1ELb0ELb1ELb1ELb0ELb0ELb0EEENS1_21CollectiveEpilogueFwdISB_S9_SC_SE_Li256ELb1ELb0ELb0ELb0EEENS1_36VarlenDynamicPersistentTileSchedulerILi128ELi128ELi256ELi32ELb0ELb0ELb1ELb1ELb0ELb1EEEEEEEEEvNT_6ParamsE --------------------------
	.section	.nv.info._ZN7cutlass13device_kernelIN5flash11enable_sm90INS1_16FlashAttnFwdSm90INS1_25CollectiveMainloopFwdSm90ILi2EN4cute5tupleIJNS5_1CILi1EEES8_S8_EEENS6_IJNS7_ILi128EEESA_SA_EEELi128ENS_6half_tEfNS_4arch4Sm90ELb0ELb1ELb1ELb1ELb0ELb1ELb0ELb1ELb1ELb0ELb0ELb0EEENS1_21CollectiveEpilogueFwdISB_S9_SC_SE_Li256ELb1ELb0ELb0ELb0EEENS1_36VarlenDynamicPersistentTileSchedulerILi128ELi128ELi256ELi32ELb0ELb0ELb1ELb1ELb0ELb1EEEEEEEEEvNT_6ParamsE,"",@"SHT_CUDA_INFO"
	.sectionflags	@""
	.align	4


	//----- nvinfo : EIATTR_CUDA_API_VERSION
	.align		4
        /*0000*/ 	.byte	0x04, 0x37
        /*0002*/ 	.short	(.L_1101 - .L_1100)
.L_1100:
        /*0004*/ 	.word	0x00000082


	//----- nvinfo : EIATTR_KPARAM_INFO
	.align		4
.L_1101:
        /*0008*/ 	.byte	0x04, 0x17
        /*000a*/ 	.short	(.L_1103 - .L_1102)
.L_1102:
        /*000c*/ 	.word	0x00000000
        /*0010*/ 	.short	0x0000
        /*0012*/ 	.short	0x0070
        /*0014*/ 	.byte	0x00, 0xf0, 0x01, 0x28


	//----- nvinfo : EIATTR_SPARSE_MMA_MASK
	.align		4
.L_1103:
        /*0018*/ 	.byte	0x03, 0x50
        /*001a*/ 	.short	0x0000


	//----- nvinfo : EIATTR_MAXREG_COUNT
	.align		4
        /*001c*/ 	.byte	0x03, 0x1b
        /*001e*/ 	.short	0x00a8


	//----- nvinfo : EIATTR_NUM_BARRIERS
	.align		4
        /*0020*/ 	.byte	0x02, 0x4c
        /*0022*/ 	.byte	0x10
	.zero		1


	//----- nvinfo : EIATTR_EXTERNS
	.align		4
        /*0024*/ 	.byte	0x04, 0x0f
        /*0026*/ 	.short	(.L_1105 - .L_1104)


	//   ....[0]....
	.align		4
.L_1104:
        /*0028*/ 	.word	index@(__assertfail)


	//----- nvinfo : EIATTR_ANNOTATIONS
	.align		4
.L_1105:
        /*002c*/ 	.byte	0x04, 0x55
        /*002e*/ 	.short	(.L_1107 - .L_1106)


	//   ....[0]....
.L_1106:
        /* <DEDUP_REMOVED lines=44> */


	//----- nvinfo : EIATTR_MERCURY_ISA_VERSION
	.align		4
.L_1107:
        /*02d8*/ 	.byte	0x03, 0x5f
        /*02da*/ 	.short	0x0101


	//----- nvinfo : EIATTR_UNUSED_LOAD_BYTE_OFFSET
	.align		4
        /*02dc*/ 	.byte	0x04, 0x44
        /*02de*/ 	.short	(.L_1109 - .L_1108)


	//   ....[0]....
.L_1108:
        /*02e0*/ 	.word	0x00000af0
        /*02e4*/ 	.word	0x0000fff0


	//   ....[1]....
        /*02e8*/ 	.word	0x0001c7e0
        /*02ec*/ 	.word	0x0000fff0


	//----- nvinfo : EIATTR_INT_WARP_WIDE_INSTR_OFFSETS
	.align		4
.L_1109:
        /*02f0*/ 	.byte	0x04, 0x31
        /*02f2*/ 	.short	(.L_1111 - .L_1110)


	//   ....[0]....
.L_1110:
        /*02f4*/ 	.word	0x000001c0


	//   ....[1]....
        /*02f8*/ 	.word	0x00000200


	//   ....[2]....
        /*02fc*/ 	.word	0x00000270


	//   ....[3]....
        /*0300*/ 	.word	0x00020ba0


	//   ....[4]....
        /*0304*/ 	.word	0x00020c30


	//   ....[5]....
        /*0308*/ 	.word	0x00021190


	//   ....[6]....
        /*030c*/ 	.word	0x000211c0


	//   ....[7]....
        /*0310*/ 	.word	0x000212c0


	//   ....[8]....
        /*0314*/ 	.word	0x00023490


	//   ....[9]....
        /*0318*/ 	.word	0x00023520


	//----- nvinfo : EIATTR_COOP_GROUP_MASK_REGIDS
	.align		4
.L_1111:
        /*031c*/ 	.byte	0x04, 0x29
        /*031e*/ 	.short	(.L_1113 - .L_1112)


	//   ....[0]....
.L_1112:
        /*0320*/ 	.word	0xffffffff


	//   ....[1]....
        /*0324*/ 	.word	0xffffffff


	//   ....[2]....
        /*0328*/ 	.word	0xffffffff


	//   ....[3]....
        /*032c*/ 	.word	0xffffffff


	//   ....[4]....
        /*0330*/ 	.word	0xffffffff


	//   ....[5]....
        /*0334*/ 	.word	0xffffffff


	//   ....[6]....
        /*0338*/ 	.word	0xffffffff


	//   ....[7]....
        /*033c*/ 	.word	0xffffffff


	//   ....[8]....
        /*0340*/ 	.word	0xffffffff


	//   ....[9]....
        /*0344*/ 	.word	0xffffffff


	//   ....[10]....
        /*0348*/ 	.word	0xffffffff


	//   ....[11]....
        /*034c*/ 	.word	0xffffffff


	//   ....[12]....
        /*0350*/ 	.word	0xffffffff


	//   ....[13]....
        /*0354*/ 	.word	0xffffffff


	//   ....[14]....
        /*0358*/ 	.word	0xffffffff


	//   ....[15]....
        /*035c*/ 	.word	0xffffffff


	//   ....[16]....
        /*0360*/ 	.word	0xffffffff


	//   ....[17]....
        /*0364*/ 	.word	0xffffffff


	//   ....[18]....
        /*0368*/ 	.word	0xffffffff


	//   ....[19]....
        /*036c*/ 	.word	0xffffffff


	//   ....[20]....
        /*0370*/ 	.word	0xffffffff


	//   ....[21]....
        /*0374*/ 	.word	0xffffffff


	//   ....[22]....
        /*0378*/ 	.word	0xffffffff


	//   ....[23]....
        /*037c*/ 	.word	0xffffffff


	//   ....[24]....
        /*0380*/ 	.word	0xffffffff


	//   ....[25]....
        /*0384*/ 	.word	0xffffffff


	//   ....[26]....
        /*0388*/ 	.word	0xffffffff


	//   ....[27]....
        /*038c*/ 	.word	0xffffffff


	//   ....[28]....
        /*0390*/ 	.word	0xffffffff


	//   ....[29]....
        /*0394*/ 	.word	0xffffffff


	//   ....[30]....
        /*0398*/ 	.word	0xffffffff


	//   ....[31]....
        /*039c*/ 	.word	0xffffffff


	//   ....[32]....
        /*03a0*/ 	.word	0xffffffff


	//   ....[33]....
        /*03a4*/ 	.word	0xffffffff


	//   ....[34]....
        /*03a8*/ 	.word	0xffffffff


	//   ....[35]....
        /*03ac*/ 	.word	0xffffffff


	//   ....[36]....
        /*03b0*/ 	.word	0xffffffff


	//   ....[37]....
        /*03b4*/ 	.word	0xffffffff


	//   ....[38]....
        /*03b8*/ 	.word	0xffffffff


	//   ....[39]....
        /*03bc*/ 	.word	0xffffffff


	//   ....[40]....
        /*03c0*/ 	.word	0xffffffff


	//   ....[41]....
        /*03c4*/ 	.word	0xffffffff


	//   ....[42]....
        /*03c8*/ 	.word	0xffffffff


	//   ....[43]....
        /*03cc*/ 	.word	0xffffffff


	//   ....[44]....
        /*03d0*/ 	.word	0xffffffff


	//   ....[45]....
        /*03d4*/ 	.word	0xffffffff


	//   ....[46]....
        /*03d8*/ 	.word	0xffffffff


	//   ....[47]....
        /*03dc*/ 	.word	0xffffffff


	//   ....[48]....
        /*03e0*/ 	.word	0xffffffff


	//   ....[49]....
        /*03e4*/ 	.word	0xffffffff


	//   ....[50]....
        /*03e8*/ 	.word	0xffffffff


	//   ....[51]....
        /*03ec*/ 	.word	0xffffffff


	//   ....[52]....
        /*03f0*/ 	.word	0xffffffff


	//   ....[53]....
        /*03f4*/ 	.word	0xffffffff


	//   ....[54]....
        /*03f8*/ 	.word	0xffffffff


	//   ....[55]....
        /*03fc*/ 	.word	0xffffffff


	//   ....[56]....
        /*0400*/ 	.word	0xffffffff


	//   ....[57]....
        /*0404*/ 	.word	0xffffffff


	//   ....[58]....
        /*0408*/ 	.word	0xffffffff


	//   ....[59]....
        /*040c*/ 	.word	0xffffffff


	//   ....[60]....
        /*0410*/ 	.word	0xffffffff


	//   ....[61]....
        /*0414*/ 	.word	0xffffffff


	//   ....[62]....
        /*0418*/ 	.word	0x0500000f


	//   ....[63]....
        /*041c*/ 	.word	0x0500000f


	//   ....[64]....
        /*0420*/ 	.word	0x0500000f


	//   ....[65]....
        /*0424*/ 	.word	0x0500000f


	//   ....[66]....
        /*0428*/ 	.word	0x0500000f


	//   ....[67]....
        /*042c*/ 	.word	0x0500000f


	//   ....[68]....
        /*0430*/ 	.word	0x0500000f


	//   ....[69]....
        /*0434*/ 	.word	0x0500000f


	//   ....[70]....
        /*0438*/ 	.word	0x0500000f


	//   ....[71]....
        /*043c*/ 	.word	0x0500000f


	//   ....[72]....
        /*0440*/ 	.word	0x0500000f


	//   ....[73]....
        /*0444*/ 	.word	0x0500000f


	//   ....[74]....
        /*0448*/ 	.word	0x0500000f


	//   ....[75]....
        /*044c*/ 	.word	0x0500000f


	//   ....[76]....
        /*0450*/ 	.word	0x0500000f


	//   ....[77]....
        /*0454*/ 	.word	0x0500000f


	//   ....[78]....
        /*0458*/ 	.word	0x0500000f


	//   ....[79]....
        /*045c*/ 	.word	0x0500000f


	//   ....[80]....
        /*0460*/ 	.word	0x0500000f


	//   ....[81]....
        /*0464*/ 	.word	0x0500000f


	//   ....[82]....
        /*0468*/ 	.word	0x0500000f


	//   ....[83]....
        /*046c*/ 	.word	0x0500000f


	//   ....[84]....
        /*0470*/ 	.word	0x0500000f


	//   ....[85]....
        /*0474*/ 	.word	0x0500000f


	//   ....[86]....
        /*0478*/ 	.word	0x0500000f


	//   ....[87]....
        /*047c*/ 	.word	0x0500000f


	//   ....[88]....
        /*0480*/ 	.word	0x0500000f


	//   ....[89]....
        /*0484*/ 	.word	0x0500000f


	//   ....[90]....
        /*0488*/ 	.word	0x0500000f


	//   ....[91]....
        /*048c*/ 	.word	0x0500000f


	//   ....[92]....
        /*0490*/ 	.word	0x0500000f


	//   ....[93]....
        /*0494*/ 	.word	0x0500000f


	//   ....[94]....
        /*0498*/ 	.word	0x0500000f


	//   ....[95]....
        /*049c*/ 	.word	0x0500000f


	//   ....[96]....
        /*04a0*/ 	.word	0x0500000f


	//   ....[97]....
        /*04a4*/ 	.word	0x0500000f


	//   ....[98]....
        /*04a8*/ 	.word	0x0500000f


	//   ....[99]....
        /*04ac*/ 	.word	0x0500000f


	//   ....[100]....
        /*04b0*/ 	.word	0x0500000f


	//   ....[101]....
        /*04b4*/ 	.word	0x0500000f


	//   ....[102]....
        /*04b8*/ 	.word	0x0500000f


	//   ....[103]....
        /*04bc*/ 	.word	0x0500000f


	//   ....[104]....
        /*04c0*/ 	.word	0x0500000f


	//   ....[105]....
        /*04c4*/ 	.word	0x0500000f


	//   ....[106]....
        /*04c8*/ 	.word	0x0500000f


	//   ....[107]....
        /*04cc*/ 	.word	0x0500000f


	//   ....[108]....
        /*04d0*/ 	.word	0x0500000f


	//   ....[109]....
        /*04d4*/ 	.word	0x0500000f


	//   ....[110]....
        /*04d8*/ 	.word	0x0500000f


	//   ....[111]....
        /*04dc*/ 	.word	0x0500000f


	//   ....[112]....
        /*04e0*/ 	.word	0x0500000f


	//   ....[113]....
        /*04e4*/ 	.word	0x0500000f


	//   ....[114]....
        /*04e8*/ 	.word	0x0500000f


	//----- nvinfo : EIATTR_COOP_GROUP_INSTR_OFFSETS
	.align		4
.L_1113:
        /*04ec*/ 	.byte	0x04, 0x28
        /*04ee*/ 	.short	(.L_1115 - .L_1114)


	//   ....[0]....
.L_1114:
        /*04f0*/ 	.word	0x00000070


	//   ....[1]....
        /*04f4*/ 	.word	0x000001d0


	//   ....[2]....
        /*04f8*/ 	.word	0x00000220


	//   ....[3]....
        /*04fc*/ 	.word	0x00000450


	//   ....[4]....
        /*0500*/ 	.word	0x000005b0


	//   ....[5]....
        /*0504*/ 	.word	0x000006d0


	//   ....[6]....
        /*0508*/ 	.word	0x00000830


	//   ....[7]....
        /*050c*/ 	.word	0x00008d80


	//   ....[8]....
        /*0510*/ 	.word	0x000102b0


	//   ....[9]....
        /*0514*/ 	.word	0x00010620


	//   ....[10]....
        /*0518*/ 	.word	0x00010bf0


	//   ....[11]....
        /*051c*/ 	.word	0x00010c50


	//   ....[12]....
        /*0520*/ 	.word	0x00013de0


	//   ....[13]....
        /*0524*/ 	.word	0x00013fa0


	//   ....[14]....
        /*0528*/ 	.word	0x00014390


	//   ....[15]....
        /*052c*/ 	.word	0x000144a0


	//   ....[16]....
        /*0530*/ 	.word	0x000168c0


	//   ....[17]....
        /*0534*/ 	.word	0x00016910


	//   ....[18]....
        /*0538*/ 	.word	0x00016fe0


	//   ....[19]....
        /*053c*/ 	.word	0x00017060


	//   ....[20]....
        /*0540*/ 	.word	0x0001a2a0


	//   ....[21]....
        /*0544*/ 	.word	0x0001a3c0


	//   ....[22]....
        /*0548*/ 	.word	0x0001ac00


	//   ....[23]....
        /*054c*/ 	.word	0x0001ac70


	//   ....[24]....
        /*0550*/ 	.word	0x0001be00


	//   ....[25]....
        /*0554*/ 	.word	0x0001c150


	//   ....[26]....
        /*0558*/ 	.word	0x0001c220


	//   ....[27]....
        /*055c*/ 	.word	0x0001c250


	//   ....[28]....
        /*0560*/ 	.word	0x0001e4b0


	//   ....[29]....
        /*0564*/ 	.word	0x0001e630


	//   ....[30]....
        /*0568*/ 	.word	0x0001e660


	//   ....[31]....
        /*056c*/ 	.word	0x0001e6a0


	//   ....[32]....
        /*0570*/ 	.word	0x0001e700


	//   ....[33]....
        /*0574*/ 	.word	0x0001e760


	//   ....[34]....
        /*0578*/ 	.word	0x0001e7b0


	//   ....[35]....
        /*057c*/ 	.word	0x0001e960


	//   ....[36]....
        /*0580*/ 	.word	0x0001e9c0


	//   ....[37]....
        /*0584*/ 	.word	0x0001ea00


	//   ....[38]....
        /*0588*/ 	.word	0x0001ea40


	//   ....[39]....
        /*058c*/ 	.word	0x0001ea70


	//   ....[40]....
        /*0590*/ 	.word	0x0001eaa0


	//   ....[41]....
        /*0594*/ 	.word	0x0001eb30


	//   ....[42]....
        /*0598*/ 	.word	0x0001eb90


	//   ....[43]....
        /*059c*/ 	.word	0x0001ec20


	//   ....[44]....
        /*05a0*/ 	.word	0x00023960


	//   ....[45]....
        /*05a4*/ 	.word	0x00023970


	//   ....[46]....
        /*05a8*/ 	.word	0x00023a80


	//   ....[47]....
        /*05ac*/ 	.word	0x00023ae0


	//   ....[48]....
        /*05b0*/ 	.word	0x00023b20


	//   ....[49]....
        /*05b4*/ 	.word	0x00023b60


	//   ....[50]....
        /*05b8*/ 	.word	0x00023b90


	//   ....[51]....
        /*05bc*/ 	.word	0x00023bc0


	//   ....[52]....
        /*05c0*/ 	.word	0x00023d50


	//   ....[53]....
        /*05c4*/ 	.word	0x00023db0


	//   ....[54]....
        /*05c8*/ 	.word	0x00023df0


	//   ....[55]....
        /*05cc*/ 	.word	0x00023e30


	//   ....[56]....
        /*05d0*/ 	.word	0x00023e60


	//   ....[57]....
        /*05d4*/ 	.word	0x00023e90


	//   ....[58]....
        /*05d8*/ 	.word	0x00023f50


	//   ....[59]....
        /*05dc*/ 	.word	0x00023f70


	//   ....[60]....
        /*05e0*/ 	.word	0x00023fe0


	//   ....[61]....
        /*05e4*/ 	.word	0x00024670


	//   ....[62]....
        /*05e8*/ 	.word	0x00024ab0


	//   ....[63]....
        /*05ec*/ 	.word	0x00024b60


	//   ....[64]....
        /*05f0*/ 	.word	0x00024c00


	//   ....[65]....
        /*05f4*/ 	.word	0x00024ca0


	//   ....[66]....
        /*05f8*/ 	.word	0x00024d40


	//   ....[67]....
        /*05fc*/ 	.word	0x00024de0


	//   ....[68]....
        /*0600*/ 	.word	0x00024e80


	//   ....[69]....
        /*0604*/ 	.word	0x00024f20


	//   ....[70]....
        /*0608*/ 	.word	0x00024fc0


	//   ....[71]....
        /*060c*/ 	.word	0x00025060


	//   ....[72]....
        /*0610*/ 	.word	0x00025100


	//   ....[73]....
        /*0614*/ 	.word	0x000251a0


	//   ....[74]....
        /*0618*/ 	.word	0x00025240


	//   ....[75]....
        /*061c*/ 	.word	0x000252e0


	//   ....[76]....
        /*0620*/ 	.word	0x00025380


	//   ....[77]....
        /*0624*/ 	.word	0x00025420


	//   ....[78]....
        /*0628*/ 	.word	0x000254c0


	//   ....[79]....
        /*062c*/ 	.word	0x000255b0


	//   ....[80]....
        /*0630*/ 	.word	0x00025650


	//   ....[81]....
        /*0634*/ 	.word	0x000256f0


	//   ....[82]....
        /*0638*/ 	.word	0x00025790


	//   ....[83]....
        /*063c*/ 	.word	0x00025830


	//   ....[84]....
        /*0640*/ 	.word	0x000258d0


	//   ....[85]....
        /*0644*/ 	.word	0x00025970


	//   ....[86]....
        /*0648*/ 	.word	0x00025a10


	//   ....[87]....
        /*064c*/ 	.word	0x00025ab0


	//   ....[88]....
        /*0650*/ 	.word	0x00025b50


	//   ....[89]....
        /*0654*/ 	.word	0x00025bf0


	//   ....[90]....
        /*0658*/ 	.word	0x00025c90


	//   ....[91]....
        /*065c*/ 	.word	0x00025d30


	//   ....[92]....
        /*0660*/ 	.word	0x00025dd0


	//   ....[93]....
        /*0664*/ 	.word	0x00025e70


	//   ....[94]....
        /*0668*/ 	.word	0x00025f10


	//   ....[95]....
        /*066c*/ 	.word	0x000262b0


	//   ....[96]....
        /*0670*/ 	.word	0x00026590


	//   ....[97]....
        /*0674*/ 	.word	0x000269b0


	//   ....[98]....
        /*0678*/ 	.word	0x00026a40


	//   ....[99]....
        /*067c*/ 	.word	0x00026ae0


	//   ....[100]....
        /*0680*/ 	.word	0x00026b90


	//   ....[101]....
        /*0684*/ 	.word	0x00026c10


	//   ....[102]....
        /*0688*/ 	.word	0x00026c90


	//   ....[103]....
        /*068c*/ 	.word	0x00026d10


	//   ....[104]....
        /*0690*/ 	.word	0x00026d90


	//   ....[105]....
        /*0694*/ 	.word	0x00026e20


	//   ....[106]....
        /*0698*/ 	.word	0x00026ed0


	//   ....[107]....
        /*069c*/ 	.word	0x00026f50


	//   ....[108]....
        /*06a0*/ 	.word	0x00026fd0


	//   ....[109]....
        /*06a4*/ 	.word	0x00027050


	//   ....[110]....
        /*06a8*/ 	.word	0x000270d0


	//   ....[111]....
        /*06ac*/ 	.word	0x00027140


	//   ....[112]....
        /*06b0*/ 	.word	0x000271e0


	//   ....[113]....
        /*06b4*/ 	.word	0x00027270


	//   ....[114]....
        /*06b8*/ 	.word	0x000273a0


	//----- nvinfo : EIATTR_REG_RECONFIG
	.align		4
.L_1115:
        /*06bc*/ 	.byte	0x01, 0x54
	.zero		2


	//----- nvinfo : EIATTR_SYSCALL_OFFSETS
	.align		4
        /*06c0*/ 	.byte	0x04, 0x46
        /*06c2*/ 	.short	(.L_1117 - .L_1116)


	//   ....[0]....
.L_1116:
        /*06c4*/ 	.word	0x00001bb0


	//   ....[1]....
        /*06c8*/ 	.word	0x00001d00


	//   ....[2]....
        /*06cc*/ 	.word	0x00008f20


	//   ....[3]....
        /*06d0*/ 	.word	0x00009390


	//   ....[4]....
        /*06d4*/ 	.word	0x00020dc0


	//   ....[5]....
        /*06d8*/ 	.word	0x00020f00


	//   ....[6]....
        /*06dc*/ 	.word	0x00021000


	//----- nvinfo : EIATTR_MBARRIER_INSTR_OFFSETS
	.align		4
.L_1117:
        /*06e0*/ 	.byte	0x04, 0x39
        /*06e2*/ 	.short	(.L_1119 - .L_1118)


	//   ....[0]....
.L_1118:
        /*06e4*/ 	.word	0x00000300
        /*06e8*/ 	.word	0x000000ff
        /*06ec*/ 	.word	0x00028800
        /*06f0*/ 	.short	0x0100
        /*06f2*/ 	.byte	0x08
	.zero		1


	//   ....[1]....
        /*06f4*/ 	.word	0x00000310
        /*06f8*/ 	.word	0x000000ff
        /*06fc*/ 	.word	0x00028820
        /*0700*/ 	.short	0x0100
        /*0702*/ 	.byte	0x08
	.zero		1


	//   ....[2]....
        /*0704*/ 	.word	0x00000400
        /*0708*/ 	.word	0x000000ff
        /*070c*/ 	.word	0x00028830
        /*0710*/ 	.short	0x0100
        /*0712*/ 	.byte	0x08
	.zero		1


	//   ....[3]....
        /*0714*/ 	.word	0x00000410
        /*0718*/ 	.word	0x000000ff
        /*071c*/ 	.word	0x00028840
        /*0720*/ 	.short	0x0100
        /*0722*/ 	.byte	0x08
	.zero		1


	//   ....[4]....
        /*0724*/ 	.word	0x00000420
        /*0728*/ 	.word	0x000000ff
        /*072c*/ 	.word	0x00028838
        /*0730*/ 	.short	0x0100
        /*0732*/ 	.byte	0x08
	.zero		1


	//   ....[5]....
        /*0734*/ 	.word	0x00000430
        /*0738*/ 	.word	0x000000ff
        /*073c*/ 	.word	0x00028848
        /*0740*/ 	.short	0x0100
        /*0742*/ 	.byte	0x08
	.zero		1


	//   ....[6]....
        /*0744*/ 	.word	0x00000560
        /*0748*/ 	.word	0x000000ff
        /*074c*/ 	.word	0x00028850
        /*0750*/ 	.short	0x0100
        /*0752*/ 	.byte	0x08
	.zero		1


	//   ....[7]....
        /*0754*/ 	.word	0x00000570
        /*0758*/ 	.word	0x000000ff
        /*075c*/ 	.word	0x00028860
        /*0760*/ 	.short	0x0100
        /*0762*/ 	.byte	0x08
	.zero		1


	//   ....[8]....
        /*0764*/ 	.word	0x00000580
        /*0768*/ 	.word	0x000000ff
        /*076c*/ 	.word	0x00028858
        /*0770*/ 	.short	0x0100
        /*0772*/ 	.byte	0x08
	.zero		1


	//   ....[9]....
        /*0774*/ 	.word	0x00000590
        /*0778*/ 	.word	0x000000ff
        /*077c*/ 	.word	0x00028868
        /*0780*/ 	.short	0x0100
        /*0782*/ 	.byte	0x08
	.zero		1


	//   ....[10]....
        /*0784*/ 	.word	0x00000680
        /*0788*/ 	.word	0x000000ff
        /*078c*/ 	.word	0x00028870
        /*0790*/ 	.short	0x0100
        /*0792*/ 	.byte	0x06
	.zero		1


	//   ....[11]....
        /*0794*/ 	.word	0x00000690
        /*0798*/ 	.word	0x000000ff
        /*079c*/ 	.word	0x00028880
        /*07a0*/ 	.short	0x0100
        /*07a2*/ 	.byte	0x06
	.zero		1


	//   ....[12]....
        /*07a4*/ 	.word	0x000006a0
        /*07a8*/ 	.word	0x000000ff
        /*07ac*/ 	.word	0x00028878
        /*07b0*/ 	.short	0x0100
        /*07b2*/ 	.byte	0x06
	.zero		1


	//   ....[13]....
        /*07b4*/ 	.word	0x000006b0
        /*07b8*/ 	.word	0x000000ff
        /*07bc*/ 	.word	0x00028888
        /*07c0*/ 	.short	0x0100
        /*07c2*/ 	.byte	0x06
	.zero		1


	//   ....[14]....
        /*07c4*/ 	.word	0x000007e0
        /*07c8*/ 	.word	0x000000ff
        /*07cc*/ 	.word	0x00028890
        /*07d0*/ 	.short	0x0100
        /*07d2*/ 	.byte	0x08
	.zero		1


	//   ....[15]....
        /*07d4*/ 	.word	0x000007f0
        /*07d8*/ 	.word	0x000000ff
        /*07dc*/ 	.word	0x000288a0
        /*07e0*/ 	.short	0x0100
        /*07e2*/ 	.byte	0x08
	.zero		1


	//   ....[16]....
        /*07e4*/ 	.word	0x00000800
        /*07e8*/ 	.word	0x000000ff
        /*07ec*/ 	.word	0x00028898
        /*07f0*/ 	.short	0x0100
        /*07f2*/ 	.byte	0x08
	.zero		1


	//   ....[17]....
        /*07f4*/ 	.word	0x00000810
        /*07f8*/ 	.word	0x000000ff
        /*07fc*/ 	.word	0x000288a8
        /*0800*/ 	.short	0x0100
        /*0802*/ 	.byte	0x08
	.zero		1


	//   ....[18]....
        /*0804*/ 	.word	0x00000940
        /*0808*/ 	.word	0x000000ff
        /*080c*/ 	.word	0x000288b0
        /*0810*/ 	.short	0x0100
        /*0812*/ 	.byte	0x08
	.zero		1


	//   ....[19]....
        /*0814*/ 	.word	0x00000950
        /*0818*/ 	.word	0x000000ff
        /*081c*/ 	.word	0x000288c0
        /*0820*/ 	.short	0x0100
        /*0822*/ 	.byte	0x08
	.zero		1


	//   ....[20]....
        /*0824*/ 	.word	0x00000960
        /*0828*/ 	.word	0x000000ff
        /*082c*/ 	.word	0x000288b8
        /*0830*/ 	.short	0x0100
        /*0832*/ 	.byte	0x08
	.zero		1


	//   ....[21]....
        /*0834*/ 	.word	0x00000970
        /*0838*/ 	.word	0x000000ff
        /*083c*/ 	.word	0x000288c8
        /*0840*/ 	.short	0x0100
        /*0842*/ 	.byte	0x08
	.zero		1


	//   ....[22]....
        /*0844*/ 	.word	0x00003350
        /*0848*/ 	.word	0x00000067
        /*084c*/ 	.word	0x00028890
        /*0850*/ 	.short	0x010a
        /*0852*/ 	.byte	0x3f
	.zero		1


	//   ....[23]....
        /*0854*/ 	.word	0x00005900
        /*0858*/ 	.word	0x00000067
        /*085c*/ 	.word	0x00028890
        /*0860*/ 	.short	0x010a
        /*0862*/ 	.byte	0x3f
	.zero		1


	//   ....[24]....
        /*0864*/ 	.word	0x00007a00
        /*0868*/ 	.word	0x00000067
        /*086c*/ 	.word	0x00028890
        /*0870*/ 	.short	0x010a
        /*0872*/ 	.byte	0x3f
	.zero		1


	//   ....[25]....
        /*0874*/ 	.word	0x00008060
        /*0878*/ 	.word	0x0000002c
        /*087c*/ 	.word	0x00000000
        /*0880*/ 	.short	0x0101
        /*0882*/ 	.byte	0x3f
	.zero		1


	//   ....[26]....
        /*0884*/ 	.word	0x000080a0
        /*0888*/ 	.word	0x00000067
        /*088c*/ 	.word	0x000288b0
        /*0890*/ 	.short	0x010a
        /*0892*/ 	.byte	0x3f
	.zero		1


	//   ....[27]....
        /*0894*/ 	.word	0x000086f0
        /*0898*/ 	.word	0x00000067
        /*089c*/ 	.word	0x00000000
        /*08a0*/ 	.short	0x0101
        /*08a2*/ 	.byte	0x3f
	.zero		1


	//   ....[28]....
        /*08a4*/ 	.word	0x00008fa0
        /*08a8*/ 	.word	0x00000002
        /*08ac*/ 	.word	0x00028800
        /*08b0*/ 	.short	0x010a
        /*08b2*/ 	.byte	0x3f
	.zero		1


	//   ....[29]....
        /*08b4*/ 	.word	0x00008ff0
        /*08b8*/ 	.word	0x00000002
        /*08bc*/ 	.word	0x00028800
        /*08c0*/ 	.short	0x010a
        /*08c2*/ 	.byte	0x3f
	.zero		1


	//   ....[30]....
        /*08c4*/ 	.word	0x0000a240
        /*08c8*/ 	.word	0x00000002
        /*08cc*/ 	.word	0x00028800
        /*08d0*/ 	.short	0x010a
        /*08d2*/ 	.byte	0x3f
	.zero		1


	//   ....[31]....
        /*08d4*/ 	.word	0x0000c630
        /*08d8*/ 	.word	0x00000002
        /*08dc*/ 	.word	0x00028800
        /*08e0*/ 	.short	0x010a
        /*08e2*/ 	.byte	0x3f
	.zero		1


	//   ....[32]....
        /*08e4*/ 	.word	0x0000e180
        /*08e8*/ 	.word	0x00000008
        /*08ec*/ 	.word	0x00028830
        /*08f0*/ 	.short	0x010a
        /*08f2*/ 	.byte	0x3f
	.zero		1


	//   ....[33]....
        /*08f4*/ 	.word	0x0000e1f0
        /*08f8*/ 	.word	0x00000008
        /*08fc*/ 	.word	0x00028830
        /*0900*/ 	.short	0x010a
        /*0902*/ 	.byte	0x3f
	.zero		1


	//   ....[34]....
        /*0904*/ 	.word	0x0000eba0
        /*0908*/ 	.word	0x00000008
        /*090c*/ 	.word	0x00000000
        /*0910*/ 	.short	0x0101
        /*0912*/ 	.byte	0x3f
	.zero		1


	//   ....[35]....
        /*0914*/ 	.word	0x00011cb0
        /*0918*/ 	.word	0x00000007
        /*091c*/ 	.word	0x00028830
        /*0920*/ 	.short	0x010a
        /*0922*/ 	.byte	0x3f
	.zero		1


	//   ....[36]....
        /*0924*/ 	.word	0x00011d00
        /*0928*/ 	.word	0x00000007
        /*092c*/ 	.word	0x00028830
        /*0930*/ 	.short	0x010a
        /*0932*/ 	.byte	0x3f
	.zero		1


	//   ....[37]....
        /*0934*/ 	.word	0x00012150
        /*0938*/ 	.word	0x00000007
        /*093c*/ 	.word	0x00028850
        /*0940*/ 	.short	0x010a
        /*0942*/ 	.byte	0x3f
	.zero		1


	//   ....[38]....
        /*0944*/ 	.word	0x00012190
        /*0948*/ 	.word	0x00000007
        /*094c*/ 	.word	0x00028850
        /*0950*/ 	.short	0x010a
        /*0952*/ 	.byte	0x3f
	.zero		1


	//   ....[39]....
        /*0954*/ 	.word	0x00012e00
        /*0958*/ 	.word	0x00000007
        /*095c*/ 	.word	0x00000000
        /*0960*/ 	.short	0x0101
        /*0962*/ 	.byte	0x3f
	.zero		1


	//   ....[40]....
        /*0964*/ 	.word	0x000149d0
        /*0968*/ 	.word	0x0000001b
        /*096c*/ 	.word	0x00000000
        /*0970*/ 	.short	0x0101
        /*0972*/ 	.byte	0x3f
	.zero		1


	//   ....[41]....
        /*0974*/ 	.word	0x00015900
        /*0978*/ 	.word	0x00000006
        /*097c*/ 	.word	0x00028830
        /*0980*/ 	.short	0x010a
        /*0982*/ 	.byte	0x3f
	.zero		1


	//   ....[42]....
        /*0984*/ 	.word	0x00015950
        /*0988*/ 	.word	0x00000006
        /*098c*/ 	.word	0x00028830
        /*0990*/ 	.short	0x010a
        /*0992*/ 	.byte	0x3f
	.zero		1


	//   ....[43]....
        /*0994*/ 	.word	0x00015da0
        /*0998*/ 	.word	0x00000007
        /*099c*/ 	.word	0x00028850
        /*09a0*/ 	.short	0x010a
        /*09a2*/ 	.byte	0x3f
	.zero		1


	//   ....[44]....
        /*09a4*/ 	.word	0x00015de0
        /*09a8*/ 	.word	0x00000007
        /*09ac*/ 	.word	0x00028850
        /*09b0*/ 	.short	0x010a
        /*09b2*/ 	.byte	0x3f
	.zero		1


	//   ....[45]....
        /*09b4*/ 	.word	0x000177b0
        /*09b8*/ 	.word	0x0000001b
        /*09bc*/ 	.word	0x00000000
        /*09c0*/ 	.short	0x0101
        /*09c2*/ 	.byte	0x3f
	.zero		1


	//   ....[46]....
        /*09c4*/ 	.word	0x00017860
        /*09c8*/ 	.word	0x0000001f
        /*09cc*/ 	.word	0x00000000
        /*09d0*/ 	.short	0x0101
        /*09d2*/ 	.byte	0x3f
	.zero		1


	//   ....[47]....
        /*09d4*/ 	.word	0x00018360
        /*09d8*/ 	.word	0x00000006
        /*09dc*/ 	.word	0x00028830
        /*09e0*/ 	.short	0x010a
        /*09e2*/ 	.byte	0x3f
	.zero		1


	//   ....[48]....
        /*09e4*/ 	.word	0x000183b0
        /*09e8*/ 	.word	0x00000006
        /*09ec*/ 	.word	0x00028830
        /*09f0*/ 	.short	0x010a
        /*09f2*/ 	.byte	0x3f
	.zero		1


	//   ....[49]....
        /*09f4*/ 	.word	0x00018800
        /*09f8*/ 	.word	0x00000007
        /*09fc*/ 	.word	0x00028850
        /*0a00*/ 	.short	0x010a
        /*0a02*/ 	.byte	0x3f
	.zero		1


	//   ....[50]....
        /*0a04*/ 	.word	0x00018840
        /*0a08*/ 	.word	0x00000007
        /*0a0c*/ 	.word	0x00028850
        /*0a10*/ 	.short	0x010a
        /*0a12*/ 	.byte	0x3f
	.zero		1


	//   ....[51]....
        /*0a14*/ 	.word	0x00019530
        /*0a18*/ 	.word	0x0000004d
        /*0a1c*/ 	.word	0x00000000
        /*0a20*/ 	.short	0x0101
        /*0a22*/ 	.byte	0x3f
	.zero		1


	//   ....[52]....
        /*0a24*/ 	.word	0x0001b100
        /*0a28*/ 	.word	0x0000000c
        /*0a2c*/ 	.word	0x00000000
        /*0a30*/ 	.short	0x0101
        /*0a32*/ 	.byte	0x3f
	.zero		1


	//   ....[53]....
        /*0a34*/ 	.word	0x0001bd00
        /*0a38*/ 	.word	0x00000008
        /*0a3c*/ 	.word	0x00028850
        /*0a40*/ 	.short	0x010a
        /*0a42*/ 	.byte	0x3f
	.zero		1


	//   ....[54]....
        /*0a44*/ 	.word	0x0001bd80
        /*0a48*/ 	.word	0x00000008
        /*0a4c*/ 	.word	0x00028850
        /*0a50*/ 	.short	0x010a
        /*0a52*/ 	.byte	0x3f
	.zero		1


	//   ....[55]....
        /*0a54*/ 	.word	0x0001c360
        /*0a58*/ 	.word	0x00000009
        /*0a5c*/ 	.word	0x00000000
        /*0a60*/ 	.short	0x0101
        /*0a62*/ 	.byte	0x3f
	.zero		1


	//   ....[56]....
        /*0a64*/ 	.word	0x0001d580
        /*0a68*/ 	.word	0x00000000
        /*0a6c*/ 	.word	0x00000000
        /*0a70*/ 	.short	0x0101
        /*0a72*/ 	.byte	0x3f
	.zero		1


	//   ....[57]....
        /*0a74*/ 	.word	0x0001fcd0
        /*0a78*/ 	.word	0x0000000b
        /*0a7c*/ 	.word	0x00028820
        /*0a80*/ 	.short	0x010a
        /*0a82*/ 	.byte	0x3f
	.zero		1


	//   ....[58]....
        /*0a84*/ 	.word	0x0001fd60
        /*0a88*/ 	.word	0x00000007
        /*0a8c*/ 	.word	0x000288a0
        /*0a90*/ 	.short	0x010a
        /*0a92*/ 	.byte	0x3f
	.zero		1


	//   ....[59]....
        /*0a94*/ 	.word	0x0001ff90
        /*0a98*/ 	.word	0x00000007
        /*0a9c*/ 	.word	0x000288c0
        /*0aa0*/ 	.short	0x010a
        /*0aa2*/ 	.byte	0x3f
	.zero		1


	//   ....[60]....
        /*0aa4*/ 	.word	0x000202e0
        /*0aa8*/ 	.word	0x00000007
        /*0aac*/ 	.word	0x000288a0
        /*0ab0*/ 	.short	0x010a
        /*0ab2*/ 	.byte	0x3f
	.zero		1


	//   ....[61]....
        /*0ab4*/ 	.word	0x00020500
        /*0ab8*/ 	.word	0x00000007
        /*0abc*/ 	.word	0x000288c0
        /*0ac0*/ 	.short	0x010a
        /*0ac2*/ 	.byte	0x3f
	.zero		1


	//   ....[62]....
        /*0ac4*/ 	.word	0x000215f0
        /*0ac8*/ 	.word	0x00000007
        /*0acc*/ 	.word	0x00028840
        /*0ad0*/ 	.short	0x010a
        /*0ad2*/ 	.byte	0x3f
	.zero		1


	//   ....[63]....
        /*0ad4*/ 	.word	0x00021ac0
        /*0ad8*/ 	.word	0x0000000a
        /*0adc*/ 	.word	0x00028820
        /*0ae0*/ 	.short	0x010a
        /*0ae2*/ 	.byte	0x3f
	.zero		1


	//   ....[64]....
        /*0ae4*/ 	.word	0x00021e00
        /*0ae8*/ 	.word	0x00000003
        /*0aec*/ 	.word	0x00028840
        /*0af0*/ 	.short	0x010a
        /*0af2*/ 	.byte	0x3f
	.zero		1


	//   ....[65]....
        /*0af4*/ 	.word	0x000220b0
        /*0af8*/ 	.word	0x00000003
        /*0afc*/ 	.word	0x00028860
        /*0b00*/ 	.short	0x010a
        /*0b02*/ 	.byte	0x3f
	.zero		1


	//   ....[66]....
        /*0b04*/ 	.word	0x00022690
        /*0b08*/ 	.word	0x00000002
        /*0b0c*/ 	.word	0x00028840
        /*0b10*/ 	.short	0x010a
        /*0b12*/ 	.byte	0x3f
	.zero		1


	//   ....[67]....
        /*0b14*/ 	.word	0x00022940
        /*0b18*/ 	.word	0x00000002
        /*0b1c*/ 	.word	0x00028860
        /*0b20*/ 	.short	0x010a
        /*0b22*/ 	.byte	0x3f
	.zero		1


	//   ....[68]....
        /*0b24*/ 	.word	0x00022e70
        /*0b28*/ 	.word	0x00000002
        /*0b2c*/ 	.word	0x00028840
        /*0b30*/ 	.short	0x010a
        /*0b32*/ 	.byte	0x3f
	.zero		1


	//   ....[69]....
        /*0b34*/ 	.word	0x00023110
        /*0b38*/ 	.word	0x00000002
        /*0b3c*/ 	.word	0x00028860
        /*0b40*/ 	.short	0x010a
        /*0b42*/ 	.byte	0x3f
	.zero		1


	//   ....[70]....
        /*0b44*/ 	.word	0x000235e0
        /*0b48*/ 	.word	0x00000003
        /*0b4c*/ 	.word	0x00028860
        /*0b50*/ 	.short	0x010a
        /*0b52*/ 	.byte	0x3f
	.zero		1


	//   ....[71]....
        /*0b54*/ 	.word	0x000245f0
        /*0b58*/ 	.word	0x00000000
        /*0b5c*/ 	.word	0x00028820
        /*0b60*/ 	.short	0x010a
        /*0b62*/ 	.byte	0x3f
	.zero		1


	//   ....[72]....
        /*0b64*/ 	.word	0x000247a0
        /*0b68*/ 	.word	0x00000006
        /*0b6c*/ 	.word	0x00000000
        /*0b70*/ 	.short	0x010a
        /*0b72*/ 	.byte	0x3f
	.zero		1


	//   ....[73]....
        /*0b74*/ 	.word	0x00024810
        /*0b78*/ 	.word	0x00000007
        /*0b7c*/ 	.word	0x00000000
        /*0b80*/ 	.short	0x010a
        /*0b82*/ 	.byte	0x3f
	.zero		1


	//   ....[74]....
        /*0b84*/ 	.word	0x00024880
        /*0b88*/ 	.word	0x00000004
        /*0b8c*/ 	.word	0x00000000
        /*0b90*/ 	.short	0x010a
        /*0b92*/ 	.byte	0x3f
	.zero		1


	//   ....[75]....
        /*0b94*/ 	.word	0x000248b0
        /*0b98*/ 	.word	0x00000003
        /*0b9c*/ 	.word	0x00000000
        /*0ba0*/ 	.short	0x010a
        /*0ba2*/ 	.byte	0x3f
	.zero		1


	//   ....[76]....
        /*0ba4*/ 	.word	0x00024910
        /*0ba8*/ 	.word	0x00000067
        /*0bac*/ 	.word	0x00028890
        /*0bb0*/ 	.short	0x010a
        /*0bb2*/ 	.byte	0x3f
	.zero		1


	//   ....[77]....
        /*0bb4*/ 	.word	0x00024960
        /*0bb8*/ 	.word	0x00000067
        /*0bbc*/ 	.word	0x00028890
        /*0bc0*/ 	.short	0x010a
        /*0bc2*/ 	.byte	0x3f
	.zero		1


	//   ....[78]....
        /*0bc4*/ 	.word	0x000249b0
        /*0bc8*/ 	.word	0x00000067
        /*0bcc*/ 	.word	0x00028890
        /*0bd0*/ 	.short	0x010a
        /*0bd2*/ 	.byte	0x3f
	.zero		1


	//   ....[79]....
        /*0bd4*/ 	.word	0x00024a00
        /*0bd8*/ 	.word	0x00000067
        /*0bdc*/ 	.word	0x000288b0
        /*0be0*/ 	.short	0x010a
        /*0be2*/ 	.byte	0x3f
	.zero		1


	//   ....[80]....
        /*0be4*/ 	.word	0x00025500
        /*0be8*/ 	.word	0x00000002
        /*0bec*/ 	.word	0x00028800
        /*0bf0*/ 	.short	0x010a
        /*0bf2*/ 	.byte	0x3f
	.zero		1


	//   ....[81]....
        /*0bf4*/ 	.word	0x00025f50
        /*0bf8*/ 	.word	0x00000002
        /*0bfc*/ 	.word	0x00028800
        /*0c00*/ 	.short	0x010a
        /*0c02*/ 	.byte	0x3f
	.zero		1


	//   ....[82]....
        /*0c04*/ 	.word	0x00025fa0
        /*0c08*/ 	.word	0x00000008
        /*0c0c*/ 	.word	0x00028830
        /*0c10*/ 	.short	0x010a
        /*0c12*/ 	.byte	0x3f
	.zero		1


	//   ....[83]....
        /*0c14*/ 	.word	0x00025ff0
        /*0c18*/ 	.word	0x00000007
        /*0c1c*/ 	.word	0x00028830
        /*0c20*/ 	.short	0x010a
        /*0c22*/ 	.byte	0x3f
	.zero		1


	//   ....[84]....
        /*0c24*/ 	.word	0x00026040
        /*0c28*/ 	.word	0x00000007
        /*0c2c*/ 	.word	0x00028850
        /*0c30*/ 	.short	0x010a
        /*0c32*/ 	.byte	0x3f
	.zero		1


	//   ....[85]....
        /*0c34*/ 	.word	0x00026090
        /*0c38*/ 	.word	0x00000006
        /*0c3c*/ 	.word	0x00028830
        /*0c40*/ 	.short	0x010a
        /*0c42*/ 	.byte	0x3f
	.zero		1


	//   ....[86]....
        /*0c44*/ 	.word	0x000260e0
        /*0c48*/ 	.word	0x00000007
        /*0c4c*/ 	.word	0x00028850
        /*0c50*/ 	.short	0x010a
        /*0c52*/ 	.byte	0x3f
	.zero		1


	//   ....[87]....
        /*0c54*/ 	.word	0x00026130
        /*0c58*/ 	.word	0x00000006
        /*0c5c*/ 	.word	0x00028830
        /*0c60*/ 	.short	0x010a
        /*0c62*/ 	.byte	0x3f
	.zero		1


	//   ....[88]....
        /*0c64*/ 	.word	0x00026180
        /*0c68*/ 	.word	0x00000007
        /*0c6c*/ 	.word	0x00028850
        /*0c70*/ 	.short	0x010a
        /*0c72*/ 	.byte	0x3f
	.zero		1


	//   ....[89]....
        /*0c74*/ 	.word	0x000261d0
        /*0c78*/ 	.word	0x00000008
        /*0c7c*/ 	.word	0x00028850
        /*0c80*/ 	.short	0x010a
        /*0c82*/ 	.byte	0x3f
	.zero		1


	//   ....[90]....
        /*0c84*/ 	.word	0x00026370
        /*0c88*/ 	.word	0x0000000b
        /*0c8c*/ 	.word	0x00028820
        /*0c90*/ 	.short	0x010a
        /*0c92*/ 	.byte	0x3f
	.zero		1


	//   ....[91]....
        /*0c94*/ 	.word	0x000263c0
        /*0c98*/ 	.word	0x00000007
        /*0c9c*/ 	.word	0x000288a0
        /*0ca0*/ 	.short	0x010a
        /*0ca2*/ 	.byte	0x3f
	.zero		1


	//   ....[92]....
        /*0ca4*/ 	.word	0x00026410
        /*0ca8*/ 	.word	0x00000007
        /*0cac*/ 	.word	0x000288c0
        /*0cb0*/ 	.short	0x010a
        /*0cb2*/ 	.byte	0x3f
	.zero		1


	//   ....[93]....
        /*0cb4*/ 	.word	0x00026460
        /*0cb8*/ 	.word	0x00000007
        /*0cbc*/ 	.word	0x000288a0
        /*0cc0*/ 	.short	0x010a
        /*0cc2*/ 	.byte	0x3f
	.zero		1


	//   ....[94]....
        /*0cc4*/ 	.word	0x000264b0
        /*0cc8*/ 	.word	0x00000007
        /*0ccc*/ 	.word	0x000288c0
        /*0cd0*/ 	.short	0x010a
        /*0cd2*/ 	.byte	0x3f
	.zero		1


	//   ....[95]....
        /*0cd4*/ 	.word	0x00026650
        /*0cd8*/ 	.word	0x00000007
        /*0cdc*/ 	.word	0x00028840
        /*0ce0*/ 	.short	0x010a
        /*0ce2*/ 	.byte	0x3f
	.zero		1


	//   ....[96]....
        /*0ce4*/ 	.word	0x000266d0
        /*0ce8*/ 	.word	0x00000003
        /*0cec*/ 	.word	0x00028820
        /*0cf0*/ 	.short	0x010a
        /*0cf2*/ 	.byte	0x3f
	.zero		1


	//   ....[97]....
        /*0cf4*/ 	.word	0x00026720
        /*0cf8*/ 	.word	0x00000003
        /*0cfc*/ 	.word	0x00028840
        /*0d00*/ 	.short	0x010a
        /*0d02*/ 	.byte	0x3f
	.zero		1


	//   ....[98]....
        /*0d04*/ 	.word	0x00026770
        /*0d08*/ 	.word	0x00000003
        /*0d0c*/ 	.word	0x00028860
        /*0d10*/ 	.short	0x010a
        /*0d12*/ 	.byte	0x3f
	.zero		1


	//   ....[99]....
        /*0d14*/ 	.word	0x000267c0
        /*0d18*/ 	.word	0x00000002
        /*0d1c*/ 	.word	0x00028840
        /*0d20*/ 	.short	0x010a
        /*0d22*/ 	.byte	0x3f
	.zero		1


	//   ....[100]....
        /*0d24*/ 	.word	0x00026810
        /*0d28*/ 	.word	0x00000002
        /*0d2c*/ 	.word	0x00028860
        /*0d30*/ 	.short	0x010a
        /*0d32*/ 	.byte	0x3f
	.zero		1


	//   ....[101]....
        /*0d34*/ 	.word	0x00026860
        /*0d38*/ 	.word	0x00000002
        /*0d3c*/ 	.word	0x00028840
        /*0d40*/ 	.short	0x010a
        /*0d42*/ 	.byte	0x3f
	.zero		1


	//   ....[102]....
        /*0d44*/ 	.word	0x000268b0
        /*0d48*/ 	.word	0x00000002
        /*0d4c*/ 	.word	0x00028860
        /*0d50*/ 	.short	0x010a
        /*0d52*/ 	.byte	0x3f
	.zero		1


	//   ....[103]....
        /*0d54*/ 	.word	0x00026900
        /*0d58*/ 	.word	0x00000003
        /*0d5c*/ 	.word	0x00028860
        /*0d60*/ 	.short	0x010a
        /*0d62*/ 	.byte	0x3f
	.zero		1


	//   ....[104]....
        /*0d64*/ 	.word	0x000272c0
        /*0d68*/ 	.word	0x00000000
        /*0d6c*/ 	.word	0x00028820
        /*0d70*/ 	.short	0x010a
        /*0d72*/ 	.byte	0x3f
	.zero		1


	//   ....[105]....
        /*0d74*/ 	.word	0x00027460
        /*0d78*/ 	.word	0x00000006
        /*0d7c*/ 	.word	0x00000000
        /*0d80*/ 	.short	0x010a
        /*0d82*/ 	.byte	0x3f
	.zero		1


	//   ....[106]....
        /*0d84*/ 	.word	0x000274b0
        /*0d88*/ 	.word	0x00000007
        /*0d8c*/ 	.word	0x00000000
        /*0d90*/ 	.short	0x010a
        /*0d92*/ 	.byte	0x3f
	.zero		1


	//   ....[107]....
        /*0d94*/ 	.word	0x00027500
        /*0d98*/ 	.word	0x00000004
        /*0d9c*/ 	.word	0x00000000
        /*0da0*/ 	.short	0x010a
        /*0da2*/ 	.byte	0x3f
	.zero		1


	//----- nvinfo : EIATTR_NUM_MBARRIERS
	.align		4
.L_1119:
        /*0da4*/ 	.byte	0x03, 0x38
        /*0da6*/ 	.short	0x0016


	//----- nvinfo : EIATTR_EXIT_INSTR_OFFSETS
	.align		4
        /*0da8*/ 	.byte	0x04, 0x1c
        /*0daa*/ 	.short	(.L_1121 - .L_1120)


	//   ....[0]....
.L_1120:
        /*0dac*/ 	.word	0x00024900


	//----- nvinfo : EIATTR_MAX_THREADS
	.align		4
.L_1121:
        /*0db0*/ 	.byte	0x04, 0x05
        /*0db2*/ 	.short	(.L_1123 - .L_1122)
.L_1122:
        /*0db4*/ 	.word	0x00000180
        /*0db8*/ 	.word	0x00000001
        /*0dbc*/ 	.word	0x00000001


	//----- nvinfo : EIATTR_CRS_STACK_SIZE
	.align		4
.L_1123:
        /*0dc0*/ 	.byte	0x04, 0x1e
        /*0dc2*/ 	.short	(.L_1125 - .L_1124)
.L_1124:
        /*0dc4*/ 	.word	0x00000000


	//----- nvinfo : EIATTR_CBANK_PARAM_SIZE
	.align		4
.L_1125:
        /*0dc8*/ 	.byte	0x03, 0x19
        /*0dca*/ 	.short	0x0a70


	//----- nvinfo : EIATTR_PARAM_CBANK
	.align		4
        /*0dcc*/ 	.byte	0x04, 0x0a
        /*0dce*/ 	.short	(.L_1127 - .L_1126)
	.align		4
.L_1126:
        /*0dd0*/ 	.word	index@(.nv.constant0._ZN7cutlass13device_kernelIN5flash11enable_sm90INS1_16FlashAttnFwdSm90INS1_25CollectiveMainloopFwdSm90ILi2EN4cute5tupleIJNS5_1CILi1EEES8_S8_EEENS6_IJNS7_ILi128EEESA_SA_EEELi128ENS_6half_tEfNS_4arch4Sm90ELb0ELb1ELb1ELb1ELb0ELb1ELb0ELb1ELb1ELb0ELb0ELb0EEENS1_21CollectiveEpilogueFwdISB_S9_SC_SE_Li256ELb1ELb0ELb0ELb0EEENS1_36VarlenDynamicPersistentTileSchedulerILi128ELi128ELi256ELi32ELb0ELb0ELb1ELb1ELb0ELb1EEEEEEEEEvNT_6ParamsE)
        /*0dd4*/ 	.short	0x0210
        /*0dd6*/ 	.short	0x0a70


	//----- nvinfo : EIATTR_SW_WAR
	.align		4
.L_1127:
        /*0dd8*/ 	.byte	0x04, 0x36
        /*0dda*/ 	.short	(.L_1129 - .L_1128)
.L_1128:
        /*0ddc*/ 	.word	0x00000008
.L_1129:


//--------------------- .nv.info._ZN7cutlass13device_kernelIN5flash11enable_sm90INS1_16FlashAttnFwdSm90INS1_25CollectiveMainloopFwdSm90ILi2EN4cute5tupleIJNS5_1CILi1EEES8_S8_EEENS6_IJNS7_ILi128EEESA_SA_EEELi128ENS_6half_tEfNS_4arch4Sm90ELb1ELb0ELb1ELb0ELb0ELb0ELb0ELb1ELb1ELb0ELb0ELb0EEENS1_21CollectiveEpilogueFwdISB_S9_SC_SE_Li256ELb0ELb0ELb0ELb0EEENS1_30DynamicPersistentTileSchedulerILi256ELi32ELb0ELb0ELb1EEEEEEEEEvNT_6ParamsE --------------------------
	.section	.nv.info._ZN7cutlass13device_kernelIN5flash11enable_sm90INS1_16FlashAttnFwdSm90INS1_25CollectiveMainloopFwdSm90ILi2EN4cute5tupleIJNS5_1CILi1EEES8_S8_EEENS6_IJNS7_ILi128EEESA_SA_EEELi128ENS_6half_tEfNS_4arch4Sm90ELb1ELb0ELb1ELb0ELb0ELb0ELb0ELb1ELb1ELb0ELb0ELb0EEENS1_21CollectiveEpilogueFwdISB_S9_SC_SE_Li256ELb0ELb0ELb0ELb0EEENS1_30DynamicPersistentTileSchedulerILi256ELi32ELb0ELb0ELb1EEEEEEEEEvNT_6ParamsE,"",@"SHT_CUDA_INFO"
	.sectionflags	@""
	.align	4


	//----- nvinfo : EIATTR_CUDA_API_VERSION
	.align		4
        /*0000*/ 	.byte	0x04, 0x37
        /*0002*/ 	.short	(.L_1131 - .L_1130)
.L_1130:
        /*0004*/ 	.word	0x00000082


	//----- nvinfo : EIATTR_KPARAM_INFO
	.align		4
.L_1131:
        /*0008*/ 	.byte	0x04, 0x17
        /*000a*/ 	.short	(.L_1133 - .L_1132)
.L_1132:
        /*000c*/ 	.word	0x00000000
        /*0010*/ 	.short	0x0000
        /*0012*/ 	.short	0x0070
        /*0014*/ 	.byte	0x00, 0xf0, 0x01, 0x2e


	//----- nvinfo : EIATTR_SPARSE_MMA_MASK
	.align		4
.L_1133:
        /*0018*/ 	.byte	0x03, 0x50
        /*001a*/ 	.short	0x0000


	//----- nvinfo : EIATTR_MAXREG_COUNT
	.align		4
        /*001c*/ 	.byte	0x03, 0x1b
        /*001e*/ 	.short	0x00a8


	//----- nvinfo : EIATTR_NUM_BARRIERS
	.align		4
        /*0020*/ 	.byte	0x02, 0x4c
        /*0022*/ 	.byte	0x10
	.zero		1


	//----- nvinfo : EIATTR_EXTERNS
	.align		4
        /*0024*/ 	.byte	0x04, 0x0f
        /*0026*/ 	.short	(.L_1135 - .L_1134)


	//   ....[0]....
	.align		4
.L_1134:
        /*0028*/ 	.word	index@(__assertfail)


	//----- nvinfo : EIATTR_MERCURY_ISA_VERSION
	.align		4
.L_1135:
        /*002c*/ 	.byte	0x03, 0x5f
        /*002e*/ 	.short	0x0101


	//----- nvinfo : EIATTR_INT_WARP_WIDE_INSTR_OFFSETS
	.align		4
        /*0030*/ 	.byte	0x04, 0x31
        /*0032*/ 	.short	(.L_1137 - .L_1136)


	//   ....[0]....
.L_1136:
        /*0034*/ 	.word	0x00000180


	//   ....[1]....
        /*0038*/ 	.word	0x000001b0


	//   ....[2]....
        /*003c*/ 	.word	0x000001c0


	//   ....[3]....
        /*0040*/ 	.word	0x0000c100


	//   ....[4]....
        /*0044*/ 	.word	0x0000c190


	//   ....[5]....
        /*0048*/ 	.word	0x0000c6a0


	//   ....[6]....
        /*004c*/ 	.word	0x0000e0f0


	//   ....[7]....
        /*0050*/ 	.word	0x0000e180


	//----- nvinfo : EIATTR_COOP_GROUP_MASK_REGIDS
	.align		4
.L_1137:
        /*0054*/ 	.byte	0x04, 0x29
        /*0056*/ 	.short	(.L_1139 - .L_1138)


	//   ....[0]....
.L_1138:
        /*0058*/ 	.word	0xffffffff


	//   ....[1]....
        /*005c*/ 	.word	0xffffffff


	//   ....[2]....
        /*0060*/ 	.word	0xffffffff


	//   ....[3]....
        /*0064*/ 	.word	0xffffffff


	//   ....[4]....
        /*0068*/ 	.word	0xffffffff


	//   ....[5]....
        /*006c*/ 	.word	0xffffffff


	//   ....[6]....
        /*0070*/ 	.word	0xffffffff


	//   ....[7]....
        /*0074*/ 	.word	0xffffffff


	//   ....[8]....
        /*0078*/ 	.word	0xffffffff


	//   ....[9]....
        /*007c*/ 	.word	0xffffffff


	//   ....[10]....
        /*0080*/ 	.word	0xffffffff


	//   ....[11]....
        /*0084*/ 	.word	0xffffffff


	//   ....[12]....
        /*0088*/ 	.word	0xffffffff


	//   ....[13]....
        /*008c*/ 	.word	0xffffffff


	//   ....[14]....
        /*0090*/ 	.word	0xffffffff


	//   ....[15]....
        /*0094*/ 	.word	0xffffffff


	//   ....[16]....
        /*0098*/ 	.word	0xffffffff


	//   ....[17]....
        /*009c*/ 	.word	0xffffffff


	//   ....[18]....
        /*00a0*/ 	.word	0xffffffff


	//   ....[19]....
        /*00a4*/ 	.word	0xffffffff


	//   ....[20]....
        /*00a8*/ 	.word	0xffffffff


	//   ....[21]....
        /*00ac*/ 	.word	0xffffffff


	//   ....[22]....
        /*00b0*/ 	.word	0xffffffff


	//   ....[23]....
        /*00b4*/ 	.word	0xffffffff


	//   ....[24]....
        /*00b8*/ 	.word	0xffffffff


	//   ....[25]....
        /*00bc*/ 	.word	0xffffffff


	//   ....[26]....
        /*00c0*/ 	.word	0xffffffff


	//   ....[27]....
        /*00c4*/ 	.word	0xffffffff


	//   ....[28]....
        /*00c8*/ 	.word	0x0500000f


	//   ....[29]....
        /*00cc*/ 	.word	0x0500000f


	//----- nvinfo : EIATTR_COOP_GROUP_INSTR_OFFSETS
	.align		4
.L_1139:
        /*00d0*/ 	.byte	0x04, 0x28
        /*00d2*/ 	.short	(.L_1141 - .L_1140)


	//   ....[0]....
.L_1140:
        /*00d4*/ 	.word	0x00000060


	//   ....[1]....
        /*00d8*/ 	.word	0x00000190


	//   ....[2]....
        /*00dc*/ 	.word	0x000001e0


	//   ....[3]....
        /*00e0*/ 	.word	0x000003d0


	//   ....[4]....
        /*00e4*/ 	.word	0x00000530


	//   ....[5]....
        /*00e8*/ 	.word	0x00000650


	//   ....[6]....
        /*00ec*/ 	.word	0x000007b0


	//   ....[7]....
        /*00f0*/ 	.word	0x00001410


	//   ....[8]....
        /*00f4*/ 	.word	0x00002bf0


	//   ....[9]....
        /*00f8*/ 	.word	0x00002c70


	//   ....[10]....
        /*00fc*/ 	.word	0x000036d0


	//   ....[11]....
        /*0100*/ 	.word	0x00003740


	//   ....[12]....
        /*0104*/ 	.word	0x00005bc0


	//   ....[13]....
        /*0108*/ 	.word	0x00005ce0


	//   ....[14]....
        /*010c*/ 	.word	0x000065a0


	//   ....[15]....
        /*0110*/ 	.word	0x000066a0


	//   ....[16]....
        /*0114*/ 	.word	0x00008930


	//   ....[17]....
        /*0118*/ 	.word	0x00008960


	//   ....[18]....
        /*011c*/ 	.word	0x00008bf0


	//   ....[19]....
        /*0120*/ 	.word	0x00008ca0


	//   ....[20]....
        /*0124*/ 	.word	0x0000a010


	//   ....[21]....
        /*0128*/ 	.word	0x0000a050


	//   ....[22]....
        /*012c*/ 	.word	0x0000a140


	//   ....[23]....
        /*0130*/ 	.word	0x0000a160


	//   ....[24]....
        /*0134*/ 	.word	0x0000b0f0


	//   ....[25]....
        /*0138*/ 	.word	0x0000bb90


	//   ....[26]....
        /*013c*/ 	.word	0x0000e490


	//   ....[27]....
        /*0140*/ 	.word	0x0000e640


	//   ....[28]....
        /*0144*/ 	.word	0x0000ebb0


	//   ....[29]....
        /*0148*/ 	.word	0x0000ef90


	//----- nvinfo : EIATTR_REG_RECONFIG
	.align		4
.L_1141:
        /*014c*/ 	.byte	0x01, 0x54
	.zero		2


	//----- nvinfo : EIATTR_SYSCALL_OFFSETS
	.align		4
        /*0150*/ 	.byte	0x04, 0x46
        /*0152*/ 	.short	(.L_1143 - .L_1142)


	//   ....[0]....
.L_1142:
        /*0154*/ 	.word	0x000015c0


	//   ....[1]....
        /*0158*/ 	.word	0x0000c320


	//   ....[2]....
        /*015c*/ 	.word	0x0000c460


	//   ....[3]....
        /*0160*/ 	.word	0x0000c560


	//----- nvinfo : EIATTR_MBARRIER_INSTR_OFFSETS
	.align		4
.L_1143:
        /*0164*/ 	.byte	0x04, 0x39
        /*0166*/ 	.short	(.L_1145 - .L_1144)


	//   ....[0]....
.L_1144:
        /*0168*/ 	.word	0x00000280
        /*016c*/ 	.word	0x000000ff
        /*0170*/ 	.word	0x00028800
        /*0174*/ 	.short	0x0100
        /*0176*/ 	.byte	0x06
	.zero		1


	//   ....[1]....
        /*0178*/ 	.word	0x00000290
        /*017c*/ 	.word	0x000000ff
        /*0180*/ 	.word	0x00028820
        /*0184*/ 	.short	0x0100
        /*0186*/ 	.byte	0x06
	.zero		1


	//   ....[2]....
        /*0188*/ 	.word	0x00000380
        /*018c*/ 	.word	0x000000ff
        /*0190*/ 	.word	0x00028830
        /*0194*/ 	.short	0x0100
        /*0196*/ 	.byte	0x08
	.zero		1


	//   ....[3]....
        /*0198*/ 	.word	0x00000390
        /*019c*/ 	.word	0x000000ff
        /*01a0*/ 	.word	0x00028840
        /*01a4*/ 	.short	0x0100
        /*01a6*/ 	.byte	0x08
	.zero		1


	//   ....[4]....
        /*01a8*/ 	.word	0x000003a0
        /*01ac*/ 	.word	0x000000ff
        /*01b0*/ 	.word	0x00028838
        /*01b4*/ 	.short	0x0100
        /*01b6*/ 	.byte	0x08
	.zero		1


	//   ....[5]....
        /*01b8*/ 	.word	0x000003b0
        /*01bc*/ 	.word	0x000000ff
        /*01c0*/ 	.word	0x00028848
        /*01c4*/ 	.short	0x0100
        /*01c6*/ 	.byte	0x08
	.zero		1


	//   ....[6]....
        /*01c8*/ 	.word	0x000004e0
        /*01cc*/ 	.word	0x000000ff
        /*01d0*/ 	.word	0x00028850
        /*01d4*/ 	.short	0x0100
        /*01d6*/ 	.byte	0x08
	.zero		1


	//   ....[7]....
        /*01d8*/ 	.word	0x000004f0
        /*01dc*/ 	.word	0x000000ff
        /*01e0*/ 	.word	0x00028860
        /*01e4*/ 	.short	0x0100
        /*01e6*/ 	.byte	0x08
	.zero		1


	//   ....[8]....
        /*01e8*/ 	.word	0x00000500
        /*01ec*/ 	.word	0x000000ff
        /*01f0*/ 	.word	0x00028858
        /*01f4*/ 	.short	0x0100
        /*01f6*/ 	.byte	0x08
	.zero		1


	//   ....[9]....
        /*01f8*/ 	.word	0x00000510
        /*01fc*/ 	.word	0x000000ff
        /*0200*/ 	.word	0x00028868
        /*0204*/ 	.short	0x0100
        /*0206*/ 	.byte	0x08
	.zero		1


	//   ....[10]....
        /*0208*/ 	.word	0x00000600
        /*020c*/ 	.word	0x000000ff
        /*0210*/ 	.word	0x00028870
        /*0214*/ 	.short	0x0100
        /*0216*/ 	.byte	0x06
	.zero		1


	//   ....[11]....
        /*0218*/ 	.word	0x00000610
        /*021c*/ 	.word	0x000000ff
        /*0220*/ 	.word	0x00028880
        /*0224*/ 	.short	0x0100
        /*0226*/ 	.byte	0x06
	.zero		1


	//   ....[12]....
        /*0228*/ 	.word	0x00000620
        /*022c*/ 	.word	0x000000ff
        /*0230*/ 	.word	0x00028878
        /*0234*/ 	.short	0x0100
        /*0236*/ 	.byte	0x06
	.zero		1


	//   ....[13]....
        /*0238*/ 	.word	0x00000630
        /*023c*/ 	.word	0x000000ff
        /*0240*/ 	.word	0x00028888
        /*0244*/ 	.short	0x0100
        /*0246*/ 	.byte	0x06
	.zero		1


	//   ....[14]....
        /*0248*/ 	.word	0x00000760
        /*024c*/ 	.word	0x000000ff
        /*0250*/ 	.word	0x00028890
        /*0254*/ 	.short	0x0100
        /*0256*/ 	.byte	0x08
	.zero		1


	//   ....[15]....
        /*0258*/ 	.word	0x00000770
        /*025c*/ 	.word	0x000000ff
        /*0260*/ 	.word	0x000288a0
        /*0264*/ 	.short	0x0100
        /*0266*/ 	.byte	0x08
	.zero		1


	//   ....[16]....
        /*0268*/ 	.word	0x00000780
        /*026c*/ 	.word	0x000000ff
        /*0270*/ 	.word	0x00028898
        /*0274*/ 	.short	0x0100
        /*0276*/ 	.byte	0x08
	.zero		1


	//   ....[17]....
        /*0278*/ 	.word	0x00000790
        /*027c*/ 	.word	0x000000ff
        /*0280*/ 	.word	0x000288a8
        /*0284*/ 	.short	0x0100
        /*0286*/ 	.byte	0x08
	.zero		1


	//   ....[18]....
        /*0288*/ 	.word	0x000008c0
        /*028c*/ 	.word	0x000000ff
        /*0290*/ 	.word	0x000288b0
        /*0294*/ 	.short	0x0100
        /*0296*/ 	.byte	0x08
	.zero		1


	//   ....[19]....
        /*0298*/ 	.word	0x000008d0
        /*029c*/ 	.word	0x000000ff
        /*02a0*/ 	.word	0x000288c0
        /*02a4*/ 	.short	0x0100
        /*02a6*/ 	.byte	0x08
	.zero		1


	//   ....[20]....
        /*02a8*/ 	.word	0x000008e0
        /*02ac*/ 	.word	0x000000ff
        /*02b0*/ 	.word	0x000288b8
        /*02b4*/ 	.short	0x0100
        /*02b6*/ 	.byte	0x08
	.zero		1


	//   ....[21]....
        /*02b8*/ 	.word	0x000008f0
        /*02bc*/ 	.word	0x000000ff
        /*02c0*/ 	.word	0x000288c8
        /*02c4*/ 	.short	0x0100
        /*02c6*/ 	.byte	0x08
	.zero		1


	//   ....[22]....
        /*02c8*/ 	.word	0x00001640
        /*02cc*/ 	.word	0x000000ff
        /*02d0*/ 	.word	0x00028800
        /*02d4*/ 	.short	0x010a
        /*02d6*/ 	.byte	0x26
	.zero		1


	//   ....[23]....
        /*02d8*/ 	.word	0x000016c0
        /*02dc*/ 	.word	0x00000000
        /*02e0*/ 	.word	0x00028830
        /*02e4*/ 	.short	0x010a
        /*02e6*/ 	.byte	0x3f
	.zero		1


	//   ....[24]....
        /*02e8*/ 	.word	0x00001730
        /*02ec*/ 	.word	0x00000000
        /*02f0*/ 	.word	0x00028830
        /*02f4*/ 	.short	0x010a
        /*02f6*/ 	.byte	0x3f
	.zero		1


	//   ....[25]....
        /*02f8*/ 	.word	0x00002710
        /*02fc*/ 	.word	0x00000000
        /*0300*/ 	.word	0x00000000
        /*0304*/ 	.short	0x0101
        /*0306*/ 	.byte	0x3f
	.zero		1


	//   ....[26]....
        /*0308*/ 	.word	0x000046f0
        /*030c*/ 	.word	0x000000ff
        /*0310*/ 	.word	0x00028830
        /*0314*/ 	.short	0x010a
        /*0316*/ 	.byte	0x0a
	.zero		1


	//   ....[27]....
        /*0318*/ 	.word	0x00004730
        /*031c*/ 	.word	0x000000ff
        /*0320*/ 	.word	0x00028830
        /*0324*/ 	.short	0x010a
        /*0326*/ 	.byte	0x0a
	.zero		1


	//   ....[28]....
        /*0328*/ 	.word	0x00004a60
        /*032c*/ 	.word	0x000000ff
        /*0330*/ 	.word	0x00028850
        /*0334*/ 	.short	0x010a
        /*0336*/ 	.byte	0x0a
	.zero		1


	//   ....[29]....
        /*0338*/ 	.word	0x00004aa0
        /*033c*/ 	.word	0x000000ff
        /*0340*/ 	.word	0x00028850
        /*0344*/ 	.short	0x010a
        /*0346*/ 	.byte	0x0a
	.zero		1


	//   ....[30]....
        /*0348*/ 	.word	0x00006ce0
        /*034c*/ 	.word	0x0000002e
        /*0350*/ 	.word	0x00000000
        /*0354*/ 	.short	0x0101
        /*0356*/ 	.byte	0x3f
	.zero		1


	//   ....[31]....
        /*0358*/ 	.word	0x00006d60
        /*035c*/ 	.word	0x00000032
        /*0360*/ 	.word	0x00000000
        /*0364*/ 	.short	0x0101
        /*0366*/ 	.byte	0x3f
	.zero		1


	//   ....[32]....
        /*0368*/ 	.word	0x00007830
        /*036c*/ 	.word	0x000000ff
        /*0370*/ 	.word	0x00028830
        /*0374*/ 	.short	0x010a
        /*0376*/ 	.byte	0x0a
	.zero		1


	//   ....[33]....
        /*0378*/ 	.word	0x00007870
        /*037c*/ 	.word	0x000000ff
        /*0380*/ 	.word	0x00028830
        /*0384*/ 	.short	0x010a
        /*0386*/ 	.byte	0x0a
	.zero		1


	//   ....[34]....
        /*0388*/ 	.word	0x00007ba0
        /*038c*/ 	.word	0x000000ff
        /*0390*/ 	.word	0x00028850
        /*0394*/ 	.short	0x010a
        /*0396*/ 	.byte	0x0a
	.zero		1


	//   ....[35]....
        /*0398*/ 	.word	0x00007be0
        /*039c*/ 	.word	0x000000ff
        /*03a0*/ 	.word	0x00028850
        /*03a4*/ 	.short	0x010a
        /*03a6*/ 	.byte	0x0a
	.zero		1


	//   ....[36]....
        /*03a8*/ 	.word	0x00009560
        /*03ac*/ 	.word	0x0000001d
        /*03b0*/ 	.word	0x00000000
        /*03b4*/ 	.short	0x0101
        /*03b6*/ 	.byte	0x3f
	.zero		1


	//   ....[37]....
        /*03b8*/ 	.word	0x00009710
        /*03bc*/ 	.word	0x0000001d
        /*03c0*/ 	.word	0x00000000
        /*03c4*/ 	.short	0x0101
        /*03c6*/ 	.byte	0x3f
	.zero		1


	//   ....[38]....
        /*03c8*/ 	.word	0x00009f80
        /*03cc*/ 	.word	0x000000ff
        /*03d0*/ 	.word	0x00028850
        /*03d4*/ 	.short	0x010a
        /*03d6*/ 	.byte	0x05
	.zero		1


	//   ....[39]....
        /*03d8*/ 	.word	0x00009fc0
        /*03dc*/ 	.word	0x000000ff
        /*03e0*/ 	.word	0x00028850
        /*03e4*/ 	.short	0x010a
        /*03e6*/ 	.byte	0x05
	.zero		1


	//   ....[40]....
        /*03e8*/ 	.word	0x0000a4e0
        /*03ec*/ 	.word	0x00000004
        /*03f0*/ 	.word	0x00000000
        /*03f4*/ 	.short	0x0101
        /*03f6*/ 	.byte	0x3f
	.zero		1


	//   ....[41]....
        /*03f8*/ 	.word	0x0000b280
        /*03fc*/ 	.word	0x000000ff
        /*0400*/ 	.word	0x00000000
        /*0404*/ 	.short	0x0101
        /*0406*/ 	.byte	0x05
	.zero		1


	//   ....[42]....
        /*0408*/ 	.word	0x0000c970
        /*040c*/ 	.word	0x00000008
        /*0410*/ 	.word	0x00028840
        /*0414*/ 	.short	0x010a
        /*0416*/ 	.byte	0x3f
	.zero		1


	//   ....[43]....
        /*0418*/ 	.word	0x0000cd10
        /*041c*/ 	.word	0x000000ff
        /*0420*/ 	.word	0x00028820
        /*0424*/ 	.short	0x010a
        /*0426*/ 	.byte	0x26
	.zero		1


	//   ....[44]....
        /*0428*/ 	.word	0x0000d000
        /*042c*/ 	.word	0x00000003
        /*0430*/ 	.word	0x00028840
        /*0434*/ 	.short	0x010a
        /*0436*/ 	.byte	0x3f
	.zero		1


	//   ....[45]....
        /*0438*/ 	.word	0x0000d200
        /*043c*/ 	.word	0x00000002
        /*0440*/ 	.word	0x00000060
        /*0444*/ 	.short	0x010a
        /*0446*/ 	.byte	0x3f
	.zero		1


	//   ....[46]....
        /*0448*/ 	.word	0x0000d690
        /*044c*/ 	.word	0x00000003
        /*0450*/ 	.word	0x00028840
        /*0454*/ 	.short	0x010a
        /*0456*/ 	.byte	0x3f
	.zero		1


	//   ....[47]....
        /*0458*/ 	.word	0x0000d890
        /*045c*/ 	.word	0x00000002
        /*0460*/ 	.word	0x00000060
        /*0464*/ 	.short	0x010a
        /*0466*/ 	.byte	0x3f
	.zero		1


	//   ....[48]....
        /*0468*/ 	.word	0x0000dc80
        /*046c*/ 	.word	0x00000002
        /*0470*/ 	.word	0x00028840
        /*0474*/ 	.short	0x010a
        /*0476*/ 	.byte	0x3f
	.zero		1


	//   ....[49]....
        /*0478*/ 	.word	0x0000de80
        /*047c*/ 	.word	0x00000002
        /*0480*/ 	.word	0x00000060
        /*0484*/ 	.short	0x010a
        /*0486*/ 	.byte	0x3f
	.zero		1


	//   ....[50]....
        /*0488*/ 	.word	0x0000e220
        /*048c*/ 	.word	0x00000003
        /*0490*/ 	.word	0x00028860
        /*0494*/ 	.short	0x010a
        /*0496*/ 	.byte	0x3f
	.zero		1


	//   ....[51]....
        /*0498*/ 	.word	0x0000e5f0
        /*049c*/ 	.word	0x00000007
        /*04a0*/ 	.word	0x00028820
        /*04a4*/ 	.short	0x010a
        /*04a6*/ 	.byte	0x3f
	.zero		1


	//   ....[52]....
        /*04a8*/ 	.word	0x0000e740
        /*04ac*/ 	.word	0x00000005
        /*04b0*/ 	.word	0x00000000
        /*04b4*/ 	.short	0x010a
        /*04b6*/ 	.byte	0x3f
	.zero		1


	//   ....[53]....
        /*04b8*/ 	.word	0x0000e7b0
        /*04bc*/ 	.word	0x00000003
        /*04c0*/ 	.word	0x00000000
        /*04c4*/ 	.short	0x010a
        /*04c6*/ 	.byte	0x3f
	.zero		1


	//   ....[54]....
        /*04c8*/ 	.word	0x0000e810
        /*04cc*/ 	.word	0x00000005
        /*04d0*/ 	.word	0x00000000
        /*04d4*/ 	.short	0x010a
        /*04d6*/ 	.byte	0x3f
	.zero		1


	//   ....[55]....
        /*04d8*/ 	.word	0x0000e840
        /*04dc*/ 	.word	0x00000003
        /*04e0*/ 	.word	0x00000000
        /*04e4*/ 	.short	0x010a
        /*04e6*/ 	.byte	0x3f
	.zero		1


	//   ....[56]....
        /*04e8*/ 	.word	0x0000e8b0
        /*04ec*/ 	.word	0x00000003
        /*04f0*/ 	.word	0x00028800
        /*04f4*/ 	.short	0x010a
        /*04f6*/ 	.byte	0x3f
	.zero		1


	//   ....[57]....
        /*04f8*/ 	.word	0x0000e900
        /*04fc*/ 	.word	0x00000000
        /*0500*/ 	.word	0x00028830
        /*0504*/ 	.short	0x010a
        /*0506*/ 	.byte	0x3f
	.zero		1


	//   ....[58]....
        /*0508*/ 	.word	0x0000e960
        /*050c*/ 	.word	0x00000007
        /*0510*/ 	.word	0x00028830
        /*0514*/ 	.short	0x010a
        /*0516*/ 	.byte	0x3f
	.zero		1


	//   ....[59]....
        /*0518*/ 	.word	0x0000e9c0
        /*051c*/ 	.word	0x00000007
        /*0520*/ 	.word	0x00028850
        /*0524*/ 	.short	0x010a
        /*0526*/ 	.byte	0x3f
	.zero		1


	//   ....[60]....
        /*0528*/ 	.word	0x0000ea20
        /*052c*/ 	.word	0x00000005
        /*0530*/ 	.word	0x00028830
        /*0534*/ 	.short	0x010a
        /*0536*/ 	.byte	0x3f
	.zero		1


	//   ....[61]....
        /*0538*/ 	.word	0x0000ea80
        /*053c*/ 	.word	0x00000005
        /*0540*/ 	.word	0x00028850
        /*0544*/ 	.short	0x010a
        /*0546*/ 	.byte	0x3f
	.zero		1


	//   ....[62]....
        /*0548*/ 	.word	0x0000eae0
        /*054c*/ 	.word	0x00000006
        /*0550*/ 	.word	0x00028850
        /*0554*/ 	.short	0x010a
        /*0556*/ 	.byte	0x3f
	.zero		1


	//   ....[63]....
        /*0558*/ 	.word	0x0000ec60
        /*055c*/ 	.word	0x00000008
        /*0560*/ 	.word	0x00028840
        /*0564*/ 	.short	0x010a
        /*0566*/ 	.byte	0x3f
	.zero		1


	//   ....[64]....
        /*0568*/ 	.word	0x0000ecc0
        /*056c*/ 	.word	0x00000008
        /*0570*/ 	.word	0x00028820
        /*0574*/ 	.short	0x010a
        /*0576*/ 	.byte	0x3f
	.zero		1


	//   ....[65]....
        /*0578*/ 	.word	0x0000ed10
        /*057c*/ 	.word	0x00000003
        /*0580*/ 	.word	0x00028840
        /*0584*/ 	.short	0x010a
        /*0586*/ 	.byte	0x3f
	.zero		1


	//   ....[66]....
        /*0588*/ 	.word	0x0000ed60
        /*058c*/ 	.word	0x00000002
        /*0590*/ 	.word	0x00000060
        /*0594*/ 	.short	0x010a
        /*0596*/ 	.byte	0x3f
	.zero		1


	//   ....[67]....
        /*0598*/ 	.word	0x0000edb0
        /*059c*/ 	.word	0x00000003
        /*05a0*/ 	.word	0x00028840
        /*05a4*/ 	.short	0x010a
        /*05a6*/ 	.byte	0x3f
	.zero		1


	//   ....[68]....
        /*05a8*/ 	.word	0x0000ee00
        /*05ac*/ 	.word	0x00000002
        /*05b0*/ 	.word	0x00000060
        /*05b4*/ 	.short	0x010a
        /*05b6*/ 	.byte	0x3f
	.zero		1


	//   ....[69]....
        /*05b8*/ 	.word	0x0000ee50
        /*05bc*/ 	.word	0x00000002
        /*05c0*/ 	.word	0x00028840
        /*05c4*/ 	.short	0x010a
        /*05c6*/ 	.byte	0x3f
	.zero		1


	//   ....[70]....
        /*05c8*/ 	.word	0x0000eea0
        /*05cc*/ 	.word	0x00000002
        /*05d0*/ 	.word	0x00000060
        /*05d4*/ 	.short	0x010a
        /*05d6*/ 	.byte	0x3f
	.zero		1


	//   ....[71]....
        /*05d8*/ 	.word	0x0000eef0
        /*05dc*/ 	.word	0x00000003
        /*05e0*/ 	.word	0x00028860
        /*05e4*/ 	.short	0x010a
        /*05e6*/ 	.byte	0x3f
	.zero		1


	//   ....[72]....
        /*05e8*/ 	.word	0x0000efd0
        /*05ec*/ 	.word	0x00000007
        /*05f0*/ 	.word	0x00028820
        /*05f4*/ 	.short	0x010a
        /*05f6*/ 	.byte	0x3f
	.zero		1


	//   ....[73]....
        /*05f8*/ 	.word	0x0000f020
        /*05fc*/ 	.word	0x00000005
        /*0600*/ 	.word	0x00000000
        /*0604*/ 	.short	0x010a
        /*0606*/ 	.byte	0x3f
	.zero		1


	//   ....[74]....
        /*0608*/ 	.word	0x0000f070
        /*060c*/ 	.word	0x00000003
        /*0610*/ 	.word	0x00000000
        /*0614*/ 	.short	0x010a
        /*0616*/ 	.byte	0x3f
	.zero		1


	//   ....[75]....
        /*0618*/ 	.word	0x0000f0c0
        /*061c*/ 	.word	0x00000005
        /*0620*/ 	.word	0x00000000
        /*0624*/ 	.short	0x010a
        /*0626*/ 	.byte	0x3f
	.zero		1


	//----- nvinfo : EIATTR_NUM_MBARRIERS
	.align		4
.L_1145:
        /*0628*/ 	.byte	0x03, 0x38
        /*062a*/ 	.short	0x0016


	//----- nvinfo : EIATTR_EXIT_INSTR_OFFSETS
	.align		4
        /*062c*/ 	.byte	0x04, 0x1c
        /*062e*/ 	.short	(.L_1147 - .L_1146)


	//   ....[0]....
.L_1146:
        /*0630*/ 	.word	0x00000a50


	//   ....[1]....
        /*0634*/ 	.word	0x0000bb50


	//   ....[2]....
        /*0638*/ 	.word	0x0000bbb0


	//   ....[3]....
        /*063c*/ 	.word	0x0000e660


	//   ....[4]....
        /*0640*/ 	.word	0x0000e890


	//----- nvinfo : EIATTR_MAX_THREADS
	.align		4
.L_1147:
        /*0644*/ 	.byte	0x04, 0x05
        /*0646*/ 	.short	(.L_1149 - .L_1148)
.L_1148:
        /*0648*/ 	.word	0x00000180
        /*064c*/ 	.word	0x00000001
        /*0650*/ 	.word	0x00000001


	//----- nvinfo : EIATTR_CRS_STACK_SIZE
	.align		4
.L_1149:
        /*0654*/ 	.byte	0x04, 0x1e
        /*0656*/ 	.short	(.L_1151 - .L_1150)
.L_1150:
        /*0658*/ 	.word	0x00000000


	//----- nvinfo : EIATTR_CBANK_PARAM_SIZE
	.align		4
.L_1151:
        /*065c*/ 	.byte	0x03, 0x19
        /*065e*/ 	.short	0x0bf0


	//----- nvinfo : EIATTR_PARAM_CBANK
	.align		4
        /*0660*/ 	.byte	0x04, 0x0a
        /*0662*/ 	.short	(.L_1153 - .L_1152)
	.align		4
.L_1152:
        /*0664*/ 	.word	index@(.nv.constant0._ZN7cutlass13device_kernelIN5flash11enable_sm90INS1_16FlashAttnFwdSm90INS1_25CollectiveMainloopFwdSm90ILi2EN4cute5tupleIJNS5_1CILi1EEES8_S8_EEENS6_IJNS7_ILi128EEESA_SA_EEELi128ENS_6half_tEfNS_4arch4Sm90ELb1ELb0ELb1ELb0ELb0ELb0ELb0ELb1ELb1ELb0ELb0ELb0EEENS1_21CollectiveEpilogueFwdISB_S9_SC_SE_Li256ELb0ELb0ELb0ELb0EEENS1_30DynamicPersistentTileSchedulerILi256ELi32ELb0ELb0ELb1EEEEEEEEEvNT_6ParamsE)
        /*0668*/ 	.short	0x0210
        /*066a*/ 	.short	0x0bf0


	//----- nvinfo : EIATTR_SW_WAR
	.align		4
.L_1153:
        /*066c*/ 	.byte	0x04, 0x36
        /*066e*/ 	.short	(.L_1155 - .L_1154)
.L_1154:
        /*0670*/ 	.word	0x00000008
.L_1155:


//--------------------- .nv.info._ZN7cutlass13device_kernelIN5flash11enable_sm90INS1_16FlashAttnFwdSm90INS1_25CollectiveMainloopFwdSm90ILi2EN4cute5tupleIJNS5_1CILi1EEES8_S8_EEENS6_IJNS7_ILi128EEESA_SA_EEELi128ENS_6half_tEfNS_4arch4Sm90ELb1ELb0ELb1ELb1ELb0ELb0ELb0ELb1ELb1ELb0ELb0ELb0EEENS1_21CollectiveEpilogueFwdISB_S9_SC_SE_Li256ELb1ELb0ELb0ELb0EEENS1_36VarlenDynamicPersistentTileSchedulerILi128ELi128ELi256ELi32ELb0ELb0ELb1ELb1ELb1ELb1EEEEEEEEEvNT_6ParamsE --------------------------
	.section	.nv.info._ZN7cutlass13device_kernelIN5flash11enable_sm90INS1_16FlashAttnFwdSm90INS1_25CollectiveMainloopFwdSm90ILi2EN4cute5tupleIJNS5_1CILi1EEES8_S8_EEENS6_IJNS7_ILi128EEESA_SA_EEELi128ENS_6half_tEfNS_4arch4Sm90ELb1ELb0ELb1ELb1ELb0ELb0ELb0ELb1ELb1ELb0ELb0ELb0EEENS1_21CollectiveEpilogueFwdISB_S9_SC_SE_Li256ELb1ELb0ELb0ELb0EEENS1_36VarlenDynamicPersistentTileSchedulerILi128ELi128ELi256ELi32ELb0ELb0ELb1ELb1ELb1ELb1EEEEEEEEEvNT_6ParamsE,"",@"SHT_CUDA_INFO"
	.sectionflags	@""
	.align	4


	//----- nvinfo : EIATTR_CUDA_API_VERSION
	.align		4
        /*0000*/ 	.byte	0x04, 0x37
        /*0002*/ 	.short	(.L_1157 - .L_1156)
.L_1156:
        /*0004*/ 	.word	0x00000082


	//----- nvinfo : EIATTR_KPARAM_INFO
	.align		4
.L_1157:
        /*0008*/ 	.byte	0x04, 0x17
        /*000a*/ 	.short	(.L_1159 - .L_1158)
.L_1158:
        /*000c*/ 	.word	0x00000000
        /*0010*/ 	.short	0x0000
        /*0012*/ 	.short	0x0070
        /*0014*/ 	.byte	0x00, 0xf0, 0x01, 0x28


	//----- nvinfo : EIATTR_SPARSE_MMA_MASK
	.align		4
.L_1159:
        /*0018*/ 	.byte	0x03, 0x50
        /*001a*/ 	.short	0x0000


	//----- nvinfo : EIATTR_MAXREG_COUNT
	.align		4
        /*001c*/ 	.byte	0x03, 0x1b
        /*001e*/ 	.short	0x00a8


	//----- nvinfo : EIATTR_NUM_BARRIERS
	.align		4
        /*0020*/ 	.byte	0x02, 0x4c
        /*0022*/ 	.byte	0x10
	.zero		1


	//----- nvinfo : EIATTR_EXTERNS
	.align		4
        /*0024*/ 	.byte	0x04, 0x0f
        /*0026*/ 	.short	(.L_1161 - .L_1160)


	//   ....[0]....
	.align		4
.L_1160:
        /*0028*/ 	.word	index@(__assertfail)


	//----- nvinfo : EIATTR_ANNOTATIONS
	.align		4
.L_1161:
        /*002c*/ 	.byte	0x04, 0x55
        /*002e*/ 	.short	(.L_1163 - .L_1162)


	//   ....[0]....
.L_1162:
        /* <DEDUP_REMOVED lines=32> */


	//----- nvinfo : EIATTR_MERCURY_ISA_VERSION
	.align		4
.L_1163:
        /*0218*/ 	.byte	0x03, 0x5f
        /*021a*/ 	.short	0x0101


	//----- nvinfo : EIATTR_UNUSED_LOAD_BYTE_OFFSET
	.align		4
        /*021c*/ 	.byte	0x04, 0x44
        /*021e*/ 	.short	(.L_1165 - .L_1164)


	//   ....[0]....
.L_1164:
        /*0220*/ 	.word	0x00000a70
        /*0224*/ 	.word	0x0000fff0


	//   ....[1]....
        /*0228*/ 	.word	0x0000aa30
        /*022c*/ 	.word	0x0000fff0


	//----- nvinfo : EIATTR_INT_WARP_WIDE_INSTR_OFFSETS
	.align		4
.L_1165:
        /*0230*/ 	.byte	0x04, 0x31
        /*0232*/ 	.short	(.L_1167 - .L_1166)


	//   ....[0]....
.L_1166:
        /*0234*/ 	.word	0x00000160


	//   ....[1]....
        /*0238*/ 	.word	0x000001a0


	//   ....[2]....
        /*023c*/ 	.word	0x00000210


	//   ....[3]....
        /*0240*/ 	.word	0x0000dbd0


	//   ....[4]....
        /*0244*/ 	.word	0x0000dc60


	//   ....[5]....
        /*0248*/ 	.word	0x0000e0e0


	//   ....[6]....
        /*024c*/ 	.word	0x0000e110


	//   ....[7]....
        /*0250*/ 	.word	0x0000e320


	//   ....[8]....
        /*0254*/ 	.word	0x00010430


	//   ....[9]....
        /*0258*/ 	.word	0x000104c0


	//----- nvinfo : EIATTR_COOP_GROUP_MASK_REGIDS
	.align		4
.L_1167:
        /*025c*/ 	.byte	0x04, 0x29
        /*025e*/ 	.short	(.L_1169 - .L_1168)


	//   ....[0]....
.L_1168:
        /*0260*/ 	.word	0xffffffff


	//   ....[1]....
        /*0264*/ 	.word	0xffffffff


	//   ....[2]....
        /*0268*/ 	.word	0xffffffff


	//   ....[3]....
        /*026c*/ 	.word	0xffffffff


	//   ....[4]....
        /*0270*/ 	.word	0xffffffff


	//   ....[5]....
        /*0274*/ 	.word	0xffffffff


	//   ....[6]....
        /*0278*/ 	.word	0xffffffff


	//   ....[7]....
        /*027c*/ 	.word	0xffffffff


	//   ....[8]....
        /*0280*/ 	.word	0xffffffff


	//   ....[9]....
        /*0284*/ 	.word	0xffffffff


	//   ....[10]....
        /*0288*/ 	.word	0xffffffff


	//   ....[11]....
        /*028c*/ 	.word	0xffffffff


	//   ....[12]....
        /*0290*/ 	.word	0xffffffff


	//   ....[13]....
        /*0294*/ 	.word	0xffffffff


	//   ....[14]....
        /*0298*/ 	.word	0xffffffff


	//   ....[15]....
        /*029c*/ 	.word	0xffffffff


	//   ....[16]....
        /*02a0*/ 	.word	0xffffffff


	//   ....[17]....
        /*02a4*/ 	.word	0xffffffff


	//   ....[18]....
        /*02a8*/ 	.word	0xffffffff


	//   ....[19]....
        /*02ac*/ 	.word	0xffffffff


	//   ....[20]....
        /*02b0*/ 	.word	0xffffffff


	//   ....[21]....
        /*02b4*/ 	.word	0xffffffff


	//   ....[22]....
        /*02b8*/ 	.word	0xffffffff


	//   ....[23]....
        /*02bc*/ 	.word	0xffffffff


	//   ....[24]....
        /*02c0*/ 	.word	0xffffffff


	//   ....[25]....
        /*02c4*/ 	.word	0xffffffff


	//   ....[26]....
        /*02c8*/ 	.word	0xffffffff


	//   ....[27]....
        /*02cc*/ 	.word	0xffffffff


	//   ....[28]....
        /*02d0*/ 	.word	0xffffffff


	//   ....[29]....
        /*02d4*/ 	.word	0xffffffff


	//   ....[30]....
        /*02d8*/ 	.word	0xffffffff


	//   ....[31]....
        /*02dc*/ 	.word	0xffffffff


	//   ....[32]....
        /*02e0*/ 	.word	0xffffffff


	//   ....[33]....
        /*02e4*/ 	.word	0xffffffff


	//   ....[34]....
        /*02e8*/ 	.word	0xffffffff


	//   ....[35]....
        /*02ec*/ 	.word	0xffffffff


	//   ....[36]....
        /*02f0*/ 	.word	0xffffffff


	//   ....[37]....
        /*02f4*/ 	.word	0xffffffff


	//   ....[38]....
        /*02f8*/ 	.word	0xffffffff


	//   ....[39]....
        /*02fc*/ 	.word	0xffffffff


	//   ....[40]....
        /*0300*/ 	.word	0xffffffff


	//   ....[41]....
        /*0304*/ 	.word	0xffffffff


	//   ....[42]....
        /*0308*/ 	.word	0xffffffff


	//   ....[43]....
        /*030c*/ 	.word	0xffffffff


	//   ....[44]....
        /*0310*/ 	.word	0xffffffff


	//   ....[45]....
        /*0314*/ 	.word	0xffffffff


	//   ....[46]....
        /*0318*/ 	.word	0xffffffff


	//   ....[47]....
        /*031c*/ 	.word	0xffffffff


	//   ....[48]....
        /*0320*/ 	.word	0xffffffff


	//   ....[49]....
        /*0324*/ 	.word	0xffffffff


	//   ....[50]....
        /*0328*/ 	.word	0xffffffff


	//   ....[51]....
        /*032c*/ 	.word	0xffffffff


	//   ....[52]....
        /*0330*/ 	.word	0xffffffff


	//   ....[53]....
        /*0334*/ 	.word	0xffffffff


	//   ....[54]....
        /*0338*/ 	.word	0xffffffff


	//   ....[55]....
        /*033c*/ 	.word	0xffffffff


	//   ....[56]....
        /*0340*/ 	.word	0xffffffff


	//   ....[57]....
        /*0344*/ 	.word	0xffffffff


	//   ....[58]....
        /*0348*/ 	.word	0x0500000f


	//   ....[59]....
        /*034c*/ 	.word	0x0500000f


	//   ....[60]....
        /*0350*/ 	.word	0x0500000f


	//   ....[61]....
        /*0354*/ 	.word	0x0500000f


	//   ....[62]....
        /*0358*/ 	.word	0x0500000f


	//   ....[63]....
        /*035c*/ 	.word	0x0500000f


	//   ....[64]....
        /*0360*/ 	.word	0x0500000f


	//   ....[65]....
        /*0364*/ 	.word	0x0500000f


	//   ....[66]....
        /*0368*/ 	.word	0x0500000f


	//   ....[67]....
        /*036c*/ 	.word	0x0500000f


	//   ....[68]....
        /*0370*/ 	.word	0x0500000f


	//   ....[69]....
        /*0374*/ 	.word	0x0500000f


	//   ....[70]....
        /*0378*/ 	.word	0x0500000f


	//   ....[71]....
        /*037c*/ 	.word	0x0500000f


	//   ....[72]....
        /*0380*/ 	.word	0x0500000f


	//   ....[73]....
        /*0384*/ 	.word	0x0500000f


	//   ....[74]....
        /*0388*/ 	.word	0x0500000f


	//   ....[75]....
        /*038c*/ 	.word	0x0500000f


	//   ....[76]....
        /*0390*/ 	.word	0x0500000f


	//----- nvinfo : EIATTR_COOP_GROUP_INSTR_OFFSETS
	.align		4
.L_1169:
        /*0394*/ 	.byte	0x04, 0x28
        /*0396*/ 	.short	(.L_1171 - .L_1170)


	//   ....[0]....
.L_1170:
        /*0398*/ 	.word	0x00000070


	//   ....[1]....
        /*039c*/ 	.word	0x00000170


	//   ....[2]....
        /*03a0*/ 	.word	0x000001c0


	//   ....[3]....
        /*03a4*/ 	.word	0x000003f0


	//   ....[4]....
        /*03a8*/ 	.word	0x00000550


	//   ....[5]....
        /*03ac*/ 	.word	0x00000670


	//   ....[6]....
        /*03b0*/ 	.word	0x000007d0


	//   ....[7]....
        /*03b4*/ 	.word	0x00001580


	//   ....[8]....
        /*03b8*/ 	.word	0x00002d50


	//   ....[9]....
        /*03bc*/ 	.word	0x00002dd0


	//   ....[10]....
        /*03c0*/ 	.word	0x00003860


	//   ....[11]....
        /*03c4*/ 	.word	0x000038d0


	//   ....[12]....
        /*03c8*/ 	.word	0x00005d50


	//   ....[13]....
        /*03cc*/ 	.word	0x00005e60


	//   ....[14]....
        /*03d0*/ 	.word	0x00006670


	//   ....[15]....
        /*03d4*/ 	.word	0x00006750


	//   ....[16]....
        /*03d8*/ 	.word	0x00008a30


	//   ....[17]....
        /*03dc*/ 	.word	0x00008a60


	//   ....[18]....
        /*03e0*/ 	.word	0x00008ce0


	//   ....[19]....
        /*03e4*/ 	.word	0x00008d80


	//   ....[20]....
        /*03e8*/ 	.word	0x0000a100


	//   ....[21]....
        /*03ec*/ 	.word	0x0000a140


	//   ....[22]....
        /*03f0*/ 	.word	0x0000a230


	//   ....[23]....
        /*03f4*/ 	.word	0x0000a250


	//   ....[24]....
        /*03f8*/ 	.word	0x0000ca00


	//   ....[25]....
        /*03fc*/ 	.word	0x0000cb80


	//   ....[26]....
        /*0400*/ 	.word	0x0000cbb0


	//   ....[27]....
        /*0404*/ 	.word	0x0000cbf0


	//   ....[28]....
        /*0408*/ 	.word	0x0000cc60


	//   ....[29]....
        /*040c*/ 	.word	0x0000ccc0


	//   ....[30]....
        /*0410*/ 	.word	0x0000cd00


	//   ....[31]....
        /*0414*/ 	.word	0x0000cea0


	//   ....[32]....
        /*0418*/ 	.word	0x0000cf00


	//   ....[33]....
        /*041c*/ 	.word	0x0000cf40


	//   ....[34]....
        /*0420*/ 	.word	0x0000cf80


	//   ....[35]....
        /*0424*/ 	.word	0x0000cfb0


	//   ....[36]....
        /*0428*/ 	.word	0x0000cfe0


	//   ....[37]....
        /*042c*/ 	.word	0x0000d070


	//   ....[38]....
        /*0430*/ 	.word	0x0000d0d0


	//   ....[39]....
        /*0434*/ 	.word	0x0000d160


	//   ....[40]....
        /*0438*/ 	.word	0x000108d0


	//   ....[41]....
        /*043c*/ 	.word	0x000108e0


	//   ....[42]....
        /*0440*/ 	.word	0x000109f0


	//   ....[43]....
        /*0444*/ 	.word	0x00010a50


	//   ....[44]....
        /*0448*/ 	.word	0x00010a90


	//   ....[45]....
        /*044c*/ 	.word	0x00010ad0


	//   ....[46]....
        /*0450*/ 	.word	0x00010b00


	//   ....[47]....
        /*0454*/ 	.word	0x00010b30


	//   ....[48]....
        /*0458*/ 	.word	0x00010cc0


	//   ....[49]....
        /*045c*/ 	.word	0x00010d20


	//   ....[50]....
        /*0460*/ 	.word	0x00010d60


	//   ....[51]....
        /*0464*/ 	.word	0x00010da0


	//   ....[52]....
        /*0468*/ 	.word	0x00010dd0


	//   ....[53]....
        /*046c*/ 	.word	0x00010e00


	//   ....[54]....
        /*0470*/ 	.word	0x00010ec0


	//   ....[55]....
        /*0474*/ 	.word	0x00010ee0


	//   ....[56]....
        /*0478*/ 	.word	0x00010f50


	//   ....[57]....
        /*047c*/ 	.word	0x000115e0


	//   ....[58]....
        /*0480*/ 	.word	0x00011bb0


	//   ....[59]....
        /*0484*/ 	.word	0x00011fd0


	//   ....[60]....
        /*0488*/ 	.word	0x00012060


	//   ....[61]....
        /*048c*/ 	.word	0x00012100


	//   ....[62]....
        /*0490*/ 	.word	0x000121b0


	//   ....[63]....
        /*0494*/ 	.word	0x00012230


	//   ....[64]....
        /*0498*/ 	.word	0x000122b0


	//   ....[65]....
        /*049c*/ 	.word	0x00012330


	//   ....[66]....
        /*04a0*/ 	.word	0x000123b0


	//   ....[67]....
        /*04a4*/ 	.word	0x00012440


	//   ....[68]....
        /*04a8*/ 	.word	0x000124f0


	//   ....[69]....
        /*04ac*/ 	.word	0x00012570


	//   ....[70]....
        /*04b0*/ 	.word	0x000125f0


	//   ....[71]....
        /*04b4*/ 	.word	0x00012670


	//   ....[72]....
        /*04b8*/ 	.word	0x000126f0


	//   ....[73]....
        /*04bc*/ 	.word	0x00012760


	//   ....[74]....
        /*04c0*/ 	.word	0x00012800


	//   ....[75]....
        /*04c4*/ 	.word	0x00012890


	//   ....[76]....
        /*04c8*/ 	.word	0x000129c0


	//----- nvinfo : EIATTR_REG_RECONFIG
	.align		4
.L_1171:
        /*04cc*/ 	.byte	0x01, 0x54
	.zero		2


	//----- nvinfo : EIATTR_SYSCALL_OFFSETS
	.align		4
        /*04d0*/ 	.byte	0x04, 0x46
        /*04d2*/ 	.short	(.L_1173 - .L_1172)


	//   ....[0]....
.L_1172:
        /*04d4*/ 	.word	0x00001760


	//   ....[1]....
        /*04d8*/ 	.word	0x0000ddf0


	//   ....[2]....
        /*04dc*/ 	.word	0x0000df30


	//   ....[3]....
        /*04e0*/ 	.word	0x0000e030


	//----- nvinfo : EIATTR_MBARRIER_INSTR_OFFSETS
	.align		4
.L_1173:
        /*04e4*/ 	.byte	0x04, 0x39
        /*04e6*/ 	.short	(.L_1175 - .L_1174)


	//   ....[0]....
.L_1174:
        /*04e8*/ 	.word	0x000002a0
        /*04ec*/ 	.word	0x000000ff
        /*04f0*/ 	.word	0x00028800
        /*04f4*/ 	.short	0x0100
        /*04f6*/ 	.byte	0x08
	.zero		1


	//   ....[1]....
        /*04f8*/ 	.word	0x000002b0
        /*04fc*/ 	.word	0x000000ff
        /*0500*/ 	.word	0x00028820
        /*0504*/ 	.short	0x0100
        /*0506*/ 	.byte	0x08
	.zero		1


	//   ....[2]....
        /*0508*/ 	.word	0x000003a0
        /*050c*/ 	.word	0x000000ff
        /*0510*/ 	.word	0x00028830
        /*0514*/ 	.short	0x0100
        /*0516*/ 	.byte	0x08
	.zero		1


	//   ....[3]....
        /*0518*/ 	.word	0x000003b0
        /*051c*/ 	.word	0x000000ff
        /*0520*/ 	.word	0x00028840
        /*0524*/ 	.short	0x0100
        /*0526*/ 	.byte	0x08
	.zero		1


	//   ....[4]....
        /*0528*/ 	.word	0x000003c0
        /*052c*/ 	.word	0x000000ff
        /*0530*/ 	.word	0x00028838
        /*0534*/ 	.short	0x0100
        /*0536*/ 	.byte	0x08
	.zero		1


	//   ....[5]....
        /*0538*/ 	.word	0x000003d0
        /*053c*/ 	.word	0x000000ff
        /*0540*/ 	.word	0x00028848
        /*0544*/ 	.short	0x0100
        /*0546*/ 	.byte	0x08
	.zero		1


	//   ....[6]....
        /*0548*/ 	.word	0x00000500
        /*054c*/ 	.word	0x000000ff
        /*0550*/ 	.word	0x00028850
        /*0554*/ 	.short	0x0100
        /*0556*/ 	.byte	0x08
	.zero		1


	//   ....[7]....
        /*0558*/ 	.word	0x00000510
        /*055c*/ 	.word	0x000000ff
        /*0560*/ 	.word	0x00028860
        /*0564*/ 	.short	0x0100
        /*0566*/ 	.byte	0x08
	.zero		1


	//   ....[8]....
        /*0568*/ 	.word	0x00000520
        /*056c*/ 	.word	0x000000ff
        /*0570*/ 	.word	0x00028858
        /*0574*/ 	.short	0x0100
        /*0576*/ 	.byte	0x08
	.zero		1


	//   ....[9]....
        /*0578*/ 	.word	0x00000530
        /*057c*/ 	.word	0x000000ff
        /*0580*/ 	.word	0x00028868
        /*0584*/ 	.short	0x0100
        /*0586*/ 	.byte	0x08
	.zero		1


	//   ....[10]....
        /*0588*/ 	.word	0x00000620
        /*058c*/ 	.word	0x000000ff
        /*0590*/ 	.word	0x00028870
        /*0594*/ 	.short	0x0100
        /*0596*/ 	.byte	0x06
	.zero		1


	//   ....[11]....
        /*0598*/ 	.word	0x00000630
        /*059c*/ 	.word	0x000000ff
        /*05a0*/ 	.word	0x00028880
        /*05a4*/ 	.short	0x0100
        /*05a6*/ 	.byte	0x06
	.zero		1


	//   ....[12]....
        /*05a8*/ 	.word	0x00000640
        /*05ac*/ 	.word	0x000000ff
        /*05b0*/ 	.word	0x00028878
        /*05b4*/ 	.short	0x0100
        /*05b6*/ 	.byte	0x06
	.zero		1


	//   ....[13]....
        /*05b8*/ 	.word	0x00000650
        /*05bc*/ 	.word	0x000000ff
        /*05c0*/ 	.word	0x00028888
        /*05c4*/ 	.short	0x0100
        /*05c6*/ 	.byte	0x06
	.zero		1


	//   ....[14]....
        /*05c8*/ 	.word	0x00000780
        /*05cc*/ 	.word	0x000000ff
        /*05d0*/ 	.word	0x00028890
        /*05d4*/ 	.short	0x0100
        /*05d6*/ 	.byte	0x08
	.zero		1


	//   ....[15]....
        /*05d8*/ 	.word	0x00000790
        /*05dc*/ 	.word	0x000000ff
        /*05e0*/ 	.word	0x000288a0
        /*05e4*/ 	.short	0x0100
        /*05e6*/ 	.byte	0x08
	.zero		1


	//   ....[16]....
        /*05e8*/ 	.word	0x000007a0
        /*05ec*/ 	.word	0x000000ff
        /*05f0*/ 	.word	0x00028898
        /*05f4*/ 	.short	0x0100
        /*05f6*/ 	.byte	0x08
	.zero		1


	//   ....[17]....
        /*05f8*/ 	.word	0x000007b0
        /*05fc*/ 	.word	0x000000ff
        /*0600*/ 	.word	0x000288a8
        /*0604*/ 	.short	0x0100
        /*0606*/ 	.byte	0x08
	.zero		1


	//   ....[18]....
        /*0608*/ 	.word	0x000008e0
        /*060c*/ 	.word	0x000000ff
        /*0610*/ 	.word	0x000288b0
        /*0614*/ 	.short	0x0100
        /*0616*/ 	.byte	0x08
	.zero		1


	//   ....[19]....
        /*0618*/ 	.word	0x000008f0
        /*061c*/ 	.word	0x000000ff
        /*0620*/ 	.word	0x000288c0
        /*0624*/ 	.short	0x0100
        /*0626*/ 	.byte	0x08
	.zero		1


	//   ....[20]....
        /*0628*/ 	.word	0x00000900
        /*062c*/ 	.word	0x000000ff
        /*0630*/ 	.word	0x000288b8
        /*0634*/ 	.short	0x0100
        /*0636*/ 	.byte	0x08
	.zero		1


	//   ....[21]....
        /*0638*/ 	.word	0x00000910
        /*063c*/ 	.word	0x000000ff
        /*0640*/ 	.word	0x000288c8
        /*0644*/ 	.short	0x0100
        /*0646*/ 	.byte	0x08
	.zero		1


	//   ....[22]....
        /*0648*/ 	.word	0x000017e0
        /*064c*/ 	.word	0x000000ff
        /*0650*/ 	.word	0x00028800
        /*0654*/ 	.short	0x010a
        /*0656*/ 	.byte	0x29
	.zero		1


	//   ....[23]....
        /*0658*/ 	.word	0x00001860
        /*065c*/ 	.word	0x00000000
        /*0660*/ 	.word	0x00028830
        /*0664*/ 	.short	0x010a
        /*0666*/ 	.byte	0x3f
	.zero		1


	//   ....[24]....
        /*0668*/ 	.word	0x000018d0
        /*066c*/ 	.word	0x00000000
        /*0670*/ 	.word	0x00028830
        /*0674*/ 	.short	0x010a
        /*0676*/ 	.byte	0x3f
	.zero		1


	//   ....[25]....
        /*0678*/ 	.word	0x00002870
        /*067c*/ 	.word	0x00000000
        /*0680*/ 	.word	0x00000000
        /*0684*/ 	.short	0x0101
        /*0686*/ 	.byte	0x3f
	.zero		1


	//   ....[26]....
        /*0688*/ 	.word	0x00004840
        /*068c*/ 	.word	0x000000ff
        /*0690*/ 	.word	0x00028830
        /*0694*/ 	.short	0x010a
        /*0696*/ 	.byte	0x06
	.zero		1


	//   ....[27]....
        /*0698*/ 	.word	0x00004880
        /*069c*/ 	.word	0x000000ff
        /*06a0*/ 	.word	0x00028830
        /*06a4*/ 	.short	0x010a
        /*06a6*/ 	.byte	0x06
	.zero		1


	//   ....[28]....
        /*06a8*/ 	.word	0x00004ba0
        /*06ac*/ 	.word	0x000000ff
        /*06b0*/ 	.word	0x00028850
        /*06b4*/ 	.short	0x010a
        /*06b6*/ 	.byte	0x06
	.zero		1


	//   ....[29]....
        /*06b8*/ 	.word	0x00004be0
        /*06bc*/ 	.word	0x000000ff
        /*06c0*/ 	.word	0x00028850
        /*06c4*/ 	.short	0x010a
        /*06c6*/ 	.byte	0x06
	.zero		1


	//   ....[30]....
        /*06c8*/ 	.word	0x00006db0
        /*06cc*/ 	.word	0x0000002e
        /*06d0*/ 	.word	0x00000000
        /*06d4*/ 	.short	0x0101
        /*06d6*/ 	.byte	0x3f
	.zero		1


	//   ....[31]....
        /*06d8*/ 	.word	0x00006e30
        /*06dc*/ 	.word	0x00000032
        /*06e0*/ 	.word	0x00000000
        /*06e4*/ 	.short	0x0101
        /*06e6*/ 	.byte	0x3f
	.zero		1


	//   ....[32]....
        /*06e8*/ 	.word	0x00007930
        /*06ec*/ 	.word	0x000000ff
        /*06f0*/ 	.word	0x00028830
        /*06f4*/ 	.short	0x010a
        /*06f6*/ 	.byte	0x06
	.zero		1


	//   ....[33]....
        /*06f8*/ 	.word	0x00007970
        /*06fc*/ 	.word	0x000000ff
        /*0700*/ 	.word	0x00028830
        /*0704*/ 	.short	0x010a
        /*0706*/ 	.byte	0x06
	.zero		1


	//   ....[34]....
        /*0708*/ 	.word	0x00007c90
        /*070c*/ 	.word	0x000000ff
        /*0710*/ 	.word	0x00028850
        /*0714*/ 	.short	0x010a
        /*0716*/ 	.byte	0x06
	.zero		1


	//   ....[35]....
        /*0718*/ 	.word	0x00007cd0
        /*071c*/ 	.word	0x000000ff
        /*0720*/ 	.word	0x00028850
        /*0724*/ 	.short	0x010a
        /*0726*/ 	.byte	0x06
	.zero		1


	//   ....[36]....
        /*0728*/ 	.word	0x00009670
        /*072c*/ 	.word	0x00000019
        /*0730*/ 	.word	0x00000000
        /*0734*/ 	.short	0x0101
        /*0736*/ 	.byte	0x3f
	.zero		1


	//   ....[37]....
        /*0738*/ 	.word	0x00009820
        /*073c*/ 	.word	0x00000019
        /*0740*/ 	.word	0x00000000
        /*0744*/ 	.short	0x0101
        /*0746*/ 	.byte	0x3f
	.zero		1


	//   ....[38]....
        /*0748*/ 	.word	0x0000a070
        /*074c*/ 	.word	0x000000ff
        /*0750*/ 	.word	0x00028850
        /*0754*/ 	.short	0x010a
        /*0756*/ 	.byte	0x05
	.zero		1


	//   ....[39]....
        /*0758*/ 	.word	0x0000a0b0
        /*075c*/ 	.word	0x000000ff
        /*0760*/ 	.word	0x00028850
        /*0764*/ 	.short	0x010a
        /*0766*/ 	.byte	0x05
	.zero		1


	//   ....[40]....
        /*0768*/ 	.word	0x0000a7c0
        /*076c*/ 	.word	0x00000008
        /*0770*/ 	.word	0x00000000
        /*0774*/ 	.short	0x0101
        /*0776*/ 	.byte	0x3f
	.zero		1


	//   ....[41]....
        /*0778*/ 	.word	0x0000b930
        /*077c*/ 	.word	0x00000014
        /*0780*/ 	.word	0x00000000
        /*0784*/ 	.short	0x0101
        /*0786*/ 	.byte	0x3f
	.zero		1


	//   ....[42]....
        /*0788*/ 	.word	0x0000e660
        /*078c*/ 	.word	0x00000008
        /*0790*/ 	.word	0x00028840
        /*0794*/ 	.short	0x010a
        /*0796*/ 	.byte	0x3f
	.zero		1


	//   ....[43]....
        /*0798*/ 	.word	0x0000eb30
        /*079c*/ 	.word	0x00000009
        /*07a0*/ 	.word	0x00028820
        /*07a4*/ 	.short	0x010a
        /*07a6*/ 	.byte	0x3f
	.zero		1


	//   ....[44]....
        /*07a8*/ 	.word	0x0000ee50
        /*07ac*/ 	.word	0x00000002
        /*07b0*/ 	.word	0x00028840
        /*07b4*/ 	.short	0x010a
        /*07b6*/ 	.byte	0x3f
	.zero		1


	//   ....[45]....
        /*07b8*/ 	.word	0x0000f110
        /*07bc*/ 	.word	0x00000002
        /*07c0*/ 	.word	0x00000060
        /*07c4*/ 	.short	0x010a
        /*07c6*/ 	.byte	0x3f
	.zero		1


	//   ....[46]....
        /*07c8*/ 	.word	0x0000f6d0
        /*07cc*/ 	.word	0x00000002
        /*07d0*/ 	.word	0x00028840
        /*07d4*/ 	.short	0x010a
        /*07d6*/ 	.byte	0x3f
	.zero		1


	//   ....[47]....
        /*07d8*/ 	.word	0x0000f990
        /*07dc*/ 	.word	0x00000002
        /*07e0*/ 	.word	0x00000060
        /*07e4*/ 	.short	0x010a
        /*07e6*/ 	.byte	0x3f
	.zero		1


	//   ....[48]....
        /*07e8*/ 	.word	0x0000fe50
        /*07ec*/ 	.word	0x00000002
        /*07f0*/ 	.word	0x00028840
        /*07f4*/ 	.short	0x010a
        /*07f6*/ 	.byte	0x3f
	.zero		1


	//   ....[49]....
        /*07f8*/ 	.word	0x00010110
        /*07fc*/ 	.word	0x00000002
        /*0800*/ 	.word	0x00000060
        /*0804*/ 	.short	0x010a
        /*0806*/ 	.byte	0x3f
	.zero		1


	//   ....[50]....
        /*0808*/ 	.word	0x00010580
        /*080c*/ 	.word	0x00000003
        /*0810*/ 	.word	0x00028860
        /*0814*/ 	.short	0x010a
        /*0816*/ 	.byte	0x3f
	.zero		1


	//   ....[51]....
        /*0818*/ 	.word	0x00011560
        /*081c*/ 	.word	0x00000000
        /*0820*/ 	.word	0x00028820
        /*0824*/ 	.short	0x010a
        /*0826*/ 	.byte	0x3f
	.zero		1


	//   ....[52]....
        /*0828*/ 	.word	0x00011720
        /*082c*/ 	.word	0x00000006
        /*0830*/ 	.word	0x00000000
        /*0834*/ 	.short	0x010a
        /*0836*/ 	.byte	0x3f
	.zero		1


	//   ....[53]....
        /*0838*/ 	.word	0x00011790
        /*083c*/ 	.word	0x00000007
        /*0840*/ 	.word	0x00000000
        /*0844*/ 	.short	0x010a
        /*0846*/ 	.byte	0x3f
	.zero		1


	//   ....[54]....
        /*0848*/ 	.word	0x00011800
        /*084c*/ 	.word	0x00000004
        /*0850*/ 	.word	0x00000000
        /*0854*/ 	.short	0x010a
        /*0856*/ 	.byte	0x3f
	.zero		1


	//   ....[55]....
        /*0858*/ 	.word	0x00011830
        /*085c*/ 	.word	0x00000003
        /*0860*/ 	.word	0x00000000
        /*0864*/ 	.short	0x010a
        /*0866*/ 	.byte	0x3f
	.zero		1


	//   ....[56]....
        /*0868*/ 	.word	0x000118a0
        /*086c*/ 	.word	0x00000003
        /*0870*/ 	.word	0x00028800
        /*0874*/ 	.short	0x010a
        /*0876*/ 	.byte	0x3f
	.zero		1


	//   ....[57]....
        /*0878*/ 	.word	0x000118f0
        /*087c*/ 	.word	0x00000000
        /*0880*/ 	.word	0x00028830
        /*0884*/ 	.short	0x010a
        /*0886*/ 	.byte	0x3f
	.zero		1


	//   ....[58]....
        /*0888*/ 	.word	0x00011950
        /*088c*/ 	.word	0x00000007
        /*0890*/ 	.word	0x00028830
        /*0894*/ 	.short	0x010a
        /*0896*/ 	.byte	0x3f
	.zero		1


	//   ....[59]....
        /*0898*/ 	.word	0x000119b0
        /*089c*/ 	.word	0x00000007
        /*08a0*/ 	.word	0x00028850
        /*08a4*/ 	.short	0x010a
        /*08a6*/ 	.byte	0x3f
	.zero		1


	//   ....[60]....
        /*08a8*/ 	.word	0x00011a10
        /*08ac*/ 	.word	0x00000005
        /*08b0*/ 	.word	0x00028830
        /*08b4*/ 	.short	0x010a
        /*08b6*/ 	.byte	0x3f
	.zero		1


	//   ....[61]....
        /*08b8*/ 	.word	0x00011a70
        /*08bc*/ 	.word	0x00000005
        /*08c0*/ 	.word	0x00028850
        /*08c4*/ 	.short	0x010a
        /*08c6*/ 	.byte	0x3f
	.zero		1


	//   ....[62]....
        /*08c8*/ 	.word	0x00011ad0
        /*08cc*/ 	.word	0x00000006
        /*08d0*/ 	.word	0x00028850
        /*08d4*/ 	.short	0x010a
        /*08d6*/ 	.byte	0x3f
	.zero		1


	//   ....[63]....
        /*08d8*/ 	.word	0x00011c70
        /*08dc*/ 	.word	0x00000008
        /*08e0*/ 	.word	0x00028840
        /*08e4*/ 	.short	0x010a
        /*08e6*/ 	.byte	0x3f
	.zero		1


	//   ....[64]....
        /*08e8*/ 	.word	0x00011cf0
        /*08ec*/ 	.word	0x00000008
        /*08f0*/ 	.word	0x00028820
        /*08f4*/ 	.short	0x010a
        /*08f6*/ 	.byte	0x3f
	.zero		1


	//   ....[65]....
        /*08f8*/ 	.word	0x00011d40
        /*08fc*/ 	.word	0x00000002
        /*0900*/ 	.word	0x00028840
        /*0904*/ 	.short	0x010a
        /*0906*/ 	.byte	0x3f
	.zero		1


	//   ....[66]....
        /*0908*/ 	.word	0x00011d90
        /*090c*/ 	.word	0x00000002
        /*0910*/ 	.word	0x00000060
        /*0914*/ 	.short	0x010a
        /*0916*/ 	.byte	0x3f
	.zero		1


	//   ....[67]....
        /*0918*/ 	.word	0x00011de0
        /*091c*/ 	.word	0x00000002
        /*0920*/ 	.word	0x00028840
        /*0924*/ 	.short	0x010a
        /*0926*/ 	.byte	0x3f
	.zero		1


	//   ....[68]....
        /*0928*/ 	.word	0x00011e30
        /*092c*/ 	.word	0x00000002
        /*0930*/ 	.word	0x00000060
        /*0934*/ 	.short	0x010a
        /*0936*/ 	.byte	0x3f
	.zero		1


	//   ....[69]....
        /*0938*/ 	.word	0x00011e80
        /*093c*/ 	.word	0x00000002
        /*0940*/ 	.word	0x00028840
        /*0944*/ 	.short	0x010a
        /*0946*/ 	.byte	0x3f
	.zero		1


	//   ....[70]....
        /*0948*/ 	.word	0x00011ed0
        /*094c*/ 	.word	0x00000002
        /*0950*/ 	.word	0x00000060
        /*0954*/ 	.short	0x010a
        /*0956*/ 	.byte	0x3f
	.zero		1


	//   ....[71]....
        /*0958*/ 	.word	0x00011f20
        /*095c*/ 	.word	0x00000003
        /*0960*/ 	.word	0x00028860
        /*0964*/ 	.short	0x010a
        /*0966*/ 	.byte	0x3f
	.zero		1


	//   ....[72]....
        /*0968*/ 	.word	0x000128e0
        /*096c*/ 	.word	0x00000000
        /*0970*/ 	.word	0x00028820
        /*0974*/ 	.short	0x010a
        /*0976*/ 	.byte	0x3f
	.zero		1


	//   ....[73]....
        /*0978*/ 	.word	0x00012a80
        /*097c*/ 	.word	0x00000006
        /*0980*/ 	.word	0x00000000
        /*0984*/ 	.short	0x010a
        /*0986*/ 	.byte	0x3f
	.zero		1


	//   ....[74]....
        /*0988*/ 	.word	0x00012ad0
        /*098c*/ 	.word	0x00000007
        /*0990*/ 	.word	0x00000000
        /*0994*/ 	.short	0x010a
        /*0996*/ 	.byte	0x3f
	.zero		1


	//   ....[75]....
        /*0998*/ 	.word	0x00012b20
        /*099c*/ 	.word	0x00000004
        /*09a0*/ 	.word	0x00000000
        /*09a4*/ 	.short	0x010a
        /*09a6*/ 	.byte	0x3f
	.zero		1


	//----- nvinfo : EIATTR_NUM_MBARRIERS
	.align		4
.L_1175:
        /*09a8*/ 	.byte	0x03, 0x38
        /*09aa*/ 	.short	0x0016


	//----- nvinfo : EIATTR_EXIT_INSTR_OFFSETS
	.align		4
        /*09ac*/ 	.byte	0x04, 0x1c
        /*09ae*/ 	.short	(.L_1177 - .L_1176)


	//   ....[0]....
.L_1176:
        /*09b0*/ 	.word	0x00000ab0


	//   ....[1]....
        /*09b4*/ 	.word	0x0000c9c0


	//   ....[2]....
        /*09b8*/ 	.word	0x0000ca20


	//   ....[3]....
        /*09bc*/ 	.word	0x00011880


	//----- nvinfo : EIATTR_MAX_THREADS
	.align		4
.L_1177:
        /*09c0*/ 	.byte	0x04, 0x05
        /*09c2*/ 	.short	(.L_1179 - .L_1178)
.L_1178:
        /*09c4*/ 	.word	0x00000180
        /*09c8*/ 	.word	0x00000001
        /*09cc*/ 	.word	0x00000001


	//----- nvinfo : EIATTR_CRS_STACK_SIZE
	.align		4
.L_1179:
        /*09d0*/ 	.byte	0x04, 0x1e
        /*09d2*/ 	.short	(.L_1181 - .L_1180)
.L_1180:
        /*09d4*/ 	.word	0x00000000


	//----- nvinfo : EIATTR_CBANK_PARAM_SIZE
	.align		4
.L_1181:
        /*09d8*/ 	.byte	0x03, 0x19
        /*09da*/ 	.short	0x0a70


	//----- nvinfo : EIATTR_PARAM_CBANK
	.align		4
        /*09dc*/ 	.byte	0x04, 0x0a
        /*09de*/ 	.short	(.L_1183 - .L_1182)
	.align		4
.L_1182:
        /*09e0*/ 	.word	index@(.nv.constant0._ZN7cutlass13device_kernelIN5flash11enable_sm90INS1_16FlashAttnFwdSm90INS1_25CollectiveMainloopFwdSm90ILi2EN4cute5tupleIJNS5_1CILi1EEES8_S8_EEENS6_IJNS7_ILi128EEESA_SA_EEELi128ENS_6half_tEfNS_4arch4Sm90ELb1ELb0ELb1ELb1ELb0ELb0ELb0ELb1ELb1ELb0ELb0ELb0EEENS1_21CollectiveEpilogueFwdISB_S9_SC_SE_Li256ELb1ELb0ELb0ELb0EEENS1_36VarlenDynamicPersistentTileSchedulerILi128ELi128ELi256ELi32ELb0ELb0ELb1ELb1ELb1ELb1EEEEEEEEEvNT_6ParamsE)
        /*09e4*/ 	.short	0x0210
        /*09e6*/ 	.short	0x0a70


	//----- nvinfo : EIATTR_SW_WAR
	.align		4
.L_1183:
        /*09e8*/ 	.byte	0x04, 0x36
        /*09ea*/ 	.short	(.L_1185 - .L_1184)
.L_1184:
        /*09ec*/ 	.word	0x00000008
.L_1185:


//--------------------- .nv.info._ZN7cutlass13device_kernelIN5flash11enable_sm90INS1_16FlashAttnFwdSm90INS1_25CollectiveMainloopFwdSm90ILi2EN4cute5tupleIJNS5_1CILi1EEES8_S8_EEENS6_IJNS7_ILi128EEESA_SA_EEELi128ENS_6half_tEfNS_4arch4Sm90ELb1ELb0ELb1ELb1ELb0ELb1ELb0ELb1ELb1ELb0ELb0ELb0EEENS1_21CollectiveEpilogueFwdISB_S9_SC_SE_Li256ELb1ELb0ELb0ELb0EEENS1_36VarlenDynamicPersistentTileSchedulerILi128ELi128ELi256ELi32ELb0ELb0ELb1ELb1ELb1ELb1EEEEEEEEEvNT_6ParamsE --------------------------
	.section	.nv.info._ZN7cutlass13device_kernelIN5flash11enable_sm90INS1_16FlashAttnFwdSm90INS1_25CollectiveMainloopFwdSm90ILi2EN4cute5tupleIJNS5_1CILi1EEES8_S8_EEENS6_IJNS7_ILi128EEESA_SA_EEELi128ENS_6half_tEfNS_4arch4Sm90ELb1ELb0ELb1ELb1ELb0ELb1ELb0ELb1ELb1ELb0ELb0ELb0EEENS1_21CollectiveEpilogueFwdISB_S9_SC_SE_Li256ELb1ELb0ELb0ELb0EEENS1_36VarlenDynamicPersistentTileSchedulerILi128ELi128ELi256ELi32ELb0ELb0ELb1ELb1ELb1ELb1EEEEEEEEEvNT_6ParamsE,"",@"SHT_CUDA_INFO"
	.sectionflags	@""
	.align	4


	//----- nvinfo : EIATTR_CUDA_API_VERSION
	.align		4
        /*0000*/ 	.byte	0x04, 0x37
        /*0002*/ 	.short	(.L_1187 - .L_1186)
.L_1186:
        /*0004*/ 	.word	0x00000082


	//----- nvinfo : EIATTR_KPARAM_INFO
	.align		4
.L_1187:
        /*0008*/ 	.byte	0x04, 0x17
        /*000a*/ 	.short	(.L_1189 - .L_1188)
.L_1188:
        /*000c*/ 	.word	0x00000000
        /*0010*/ 	.short	0x0000
        /*0012*/ 	.short	0x0070
        /*0014*/ 	.byte	0x00, 0xf0, 0x01, 0x28


	//----- nvinfo : EIATTR_SPARSE_MMA_MASK
	.align		4
.L_1189:
        /*0018*/ 	.byte	0x03, 0x50
        /*001a*/ 	.short	0x0000


	//----- nvinfo : EIATTR_MAXREG_COUNT
	.align		4
        /*001c*/ 	.byte	0x03, 0x1b
        /*001e*/ 	.short	0x00a8


	//----- nvinfo : EIATTR_NUM_BARRIERS
	.align		4
        /*0020*/ 	.byte	0x02, 0x4c
        /*0022*/ 	.byte	0x10
	.zero		1


	//----- nvinfo : EIATTR_EXTERNS
	.align		4
        /*0024*/ 	.byte	0x04, 0x0f
        /*0026*/ 	.short	(.L_1191 - .L_1190)


	//   ....[0]....
	.align		4
.L_1190:
        /*0028*/ 	.word	index@(__assertfail)


	//----- nvinfo : EIATTR_ANNOTATIONS
	.align		4
.L_1191:
        /*002c*/ 	.byte	0x04, 0x55
        /*002e*/ 	.short	(.L_1193 - .L_1192)


	//   ....[0]....
.L_1192:
        /* <DEDUP_REMOVED lines=50> */


	//----- nvinfo : EIATTR_MERCURY_ISA_VERSION
	.align		4
.L_1193:
        /*0338*/ 	.byte	0x03, 0x5f
        /*033a*/ 	.short	0x0101


	//----- nvinfo : EIATTR_UNUSED_LOAD_BYTE_OFFSET
	.align		4
        /*033c*/ 	.byte	0x04, 0x44
        /*033e*/ 	.short	(.L_1195 - .L_1194)


	//   ....[0]....
.L_1194:
        /*0340*/ 	.word	0x00000ae0
        /*0344*/ 	.word	0x0000fff0


	//   ....[1]....
        /*0348*/ 	.word	0x000172f0
        /*034c*/ 	.word	0x0000fff0


	//----- nvinfo : EIATTR_INT_WARP_WIDE_INSTR_OFFSETS
	.align		4
.L_1195:
        /*0350*/ 	.byte	0x04, 0x31
        /*0352*/ 	.short	(.L_1197 - .L_1196)


	//   ....[0]....
.L_1196:
        /*0354*/ 	.word	0x000001b0


	//   ....[1]....
        /*0358*/ 	.word	0x00000250


	//   ....[2]....
        /*035c*/ 	.word	0x000002c0


	//   ....[3]....
        /*0360*/ 	.word	0x0001b120


	//   ....[4]....
        /*0364*/ 	.word	0x0001b1b0


	//   ....[5]....
        /*0368*/ 	.word	0x0001b640


	//   ....[6]....
        /*036c*/ 	.word	0x0001b670


	//   ....[7]....
        /*0370*/ 	.word	0x0001b870


	//   ....[8]....
        /*0374*/ 	.word	0x0001d9d0


	//   ....[9]....
        /*0378*/ 	.word	0x0001da60


	//----- nvinfo : EIATTR_COOP_GROUP_MASK_REGIDS
	.align		4
.L_1197:
        /*037c*/ 	.byte	0x04, 0x29
        /*037e*/ 	.short	(.L_1199 - .L_1198)


	//   ....[0]....
.L_1198:
        /*0380*/ 	.word	0xffffffff


	//   ....[1]....
        /*0384*/ 	.word	0xffffffff


	//   ....[2]....
        /*0388*/ 	.word	0xffffffff


	//   ....[3]....
        /*038c*/ 	.word	0xffffffff


	//   ....[4]....
        /*0390*/ 	.word	0xffffffff


	//   ....[5]....
        /*0394*/ 	.word	0xffffffff


	//   ....[6]....
        /*0398*/ 	.word	0xffffffff


	//   ....[7]....
        /*039c*/ 	.word	0xffffffff


	//   ....[8]....
        /*03a0*/ 	.word	0xffffffff


	//   ....[9]....
        /*03a4*/ 	.word	0xffffffff


	//   ....[10]....
        /*03a8*/ 	.word	0xffffffff


	//   ....[11]....
        /*03ac*/ 	.word	0xffffffff


	//   ....[12]....
        /*03b0*/ 	.word	0xffffffff


	//   ....[13]....
        /*03b4*/ 	.word	0xffffffff


	//   ....[14]....
        /*03b8*/ 	.word	0xffffffff


	//   ....[15]....
        /*03bc*/ 	.word	0xffffffff


	//   ....[16]....
        /*03c0*/ 	.word	0xffffffff


	//   ....[17]....
        /*03c4*/ 	.word	0xffffffff


	//   ....[18]....
        /*03c8*/ 	.word	0xffffffff


	//   ....[19]....
        /*03cc*/ 	.word	0xffffffff


	//   ....[20]....
        /*03d0*/ 	.word	0xffffffff


	//   ....[21]....
        /*03d4*/ 	.word	0xffffffff


	//   ....[22]....
        /*03d8*/ 	.word	0xffffffff


	//   ....[23]....
        /*03dc*/ 	.word	0xffffffff


	//   ....[24]....
        /*03e0*/ 	.word	0xffffffff


	//   ....[25]....
        /*03e4*/ 	.word	0xffffffff


	//   ....[26]....
        /*03e8*/ 	.word	0xffffffff


	//   ....[27]....
        /*03ec*/ 	.word	0xffffffff


	//   ....[28]....
        /*03f0*/ 	.word	0xffffffff


	//   ....[29]....
        /*03f4*/ 	.word	0xffffffff


	//   ....[30]....
        /*03f8*/ 	.word	0xffffffff


	//   ....[31]....
        /*03fc*/ 	.word	0xffffffff


	//   ....[32]....
        /*0400*/ 	.word	0xffffffff


	//   ....[33]....
        /*0404*/ 	.word	0xffffffff


	//   ....[34]....
        /*0408*/ 	.word	0xffffffff


	//   ....[35]....
        /*040c*/ 	.word	0xffffffff


	//   ....[36]....
        /*0410*/ 	.word	0xffffffff


	//   ....[37]....
        /*0414*/ 	.word	0xffffffff


	//   ....[38]....
        /*0418*/ 	.word	0xffffffff


	//   ....[39]....
        /*041c*/ 	.word	0xffffffff


	//   ....[40]....
        /*0420*/ 	.word	0xffffffff


	//   ....[41]....
        /*0424*/ 	.word	0xffffffff


	//   ....[42]....
        /*0428*/ 	.word	0xffffffff


	//   ....[43]....
        /*042c*/ 	.word	0xffffffff


	//   ....[44]....
        /*0430*/ 	.word	0xffffffff


	//   ....[45]....
        /*0434*/ 	.word	0xffffffff


	//   ....[46]....
        /*0438*/ 	.word	0xffffffff


	//   ....[47]....
        /*043c*/ 	.word	0xffffffff


	//   ....[48]....
        /*0440*/ 	.word	0xffffffff


	//   ....[49]....
        /*0444*/ 	.word	0xffffffff


	//   ....[50]....
        /*0448*/ 	.word	0xffffffff


	//   ....[51]....
        /*044c*/ 	.word	0xffffffff


	//   ....[52]....
        /*0450*/ 	.word	0xffffffff


	//   ....[53]....
        /*0454*/ 	.word	0xffffffff


	//   ....[54]....
        /*0458*/ 	.word	0xffffffff


	//   ....[55]....
        /*045c*/ 	.word	0xffffffff


	//   ....[56]....
        /*0460*/ 	.word	0xffffffff


	//   ....[57]....
        /*0464*/ 	.word	0xffffffff


	//   ....[58]....
        /*0468*/ 	.word	0x0500000f


	//   ....[59]....
        /*046c*/ 	.word	0x0500000f


	//   ....[60]....
        /*0470*/ 	.word	0x0500000f


	//   ....[61]....
        /*0474*/ 	.word	0x0500000f


	//   ....[62]....
        /*0478*/ 	.word	0x0500000f


	//   ....[63]....
        /*047c*/ 	.word	0x0500000f


	//   ....[64]....
        /*0480*/ 	.word	0x0500000f


	//   ....[65]....
        /*0484*/ 	.word	0x0500000f


	//   ....[66]....
        /*0488*/ 	.word	0x0500000f


	//   ....[67]....
        /*048c*/ 	.word	0x0500000f


	//   ....[68]....
        /*0490*/ 	.word	0x0500000f


	//   ....[69]....
        /*0494*/ 	.word	0x0500000f


	//   ....[70]....
        /*0498*/ 	.word	0x0500000f


	//   ....[71]....
        /*049c*/ 	.word	0x0500000f


	//   ....[72]....
        /*04a0*/ 	.word	0x0500000f


	//   ....[73]....
        /*04a4*/ 	.word	0x0500000f


	//   ....[74]....
        /*04a8*/ 	.word	0x0500000f


	//   ....[75]....
        /*04ac*/ 	.word	0x0500000f


	//   ....[76]....
        /*04b0*/ 	.word	0x0500000f


	//   ....[77]....
        /*04b4*/ 	.word	0x0500000f


	//   ....[78]....
        /*04b8*/ 	.word	0x0500000f


	//   ....[79]....
        /*04bc*/ 	.word	0x0500000f


	//   ....[80]....
        /*04c0*/ 	.word	0x0500000f


	//   ....[81]....
        /*04c4*/ 	.word	0x0500000f


	//   ....[82]....
        /*04c8*/ 	.word	0x0500000f


	//   ....[83]....
        /*04cc*/ 	.word	0x0500000f


	//   ....[84]....
        /*04d0*/ 	.word	0x0500000f


	//   ....[85]....
        /*04d4*/ 	.word	0x0500000f


	//   ....[86]....
        /*04d8*/ 	.word	0x0500000f


	//   ....[87]....
        /*04dc*/ 	.word	0x0500000f


	//   ....[88]....
        /*04e0*/ 	.word	0x0500000f


	//   ....[89]....
        /*04e4*/ 	.word	0x0500000f


	//   ....[90]....
        /*04e8*/ 	.word	0x0500000f


	//   ....[91]....
        /*04ec*/ 	.word	0x0500000f


	//   ....[92]....
        /*04f0*/ 	.word	0x0500000f


	//   ....[93]....
        /*04f4*/ 	.word	0x0500000f


	//   ....[94]....
        /*04f8*/ 	.word	0x0500000f


	//   ....[95]....
        /*04fc*/ 	.word	0x0500000f


	//   ....[96]....
        /*0500*/ 	.word	0x0500000f


	//   ....[97]....
        /*0504*/ 	.word	0x0500000f


	//   ....[98]....
        /*0508*/ 	.word	0x0500000f


	//   ....[99]....
        /*050c*/ 	.word	0x0500000f


	//   ....[100]....
        /*0510*/ 	.word	0x0500000f


	//   ....[101]....
        /*0514*/ 	.word	0x0500000f


	//   ....[102]....
        /*0518*/ 	.word	0x0500000f


	//   ....[103]....
        /*051c*/ 	.word	0x0500000f


	//   ....[104]....
        /*0520*/ 	.word	0x0500000f


	//   ....[105]....
        /*0524*/ 	.word	0x0500000f


	//   ....[106]....
        /*0528*/ 	.word	0x0500000f


	//   ....[107]....
        /*052c*/ 	.word	0x0500000f


	//   ....[108]....
        /*0530*/ 	.word	0x0500000f


	//   ....[109]....
        /*0534*/ 	.word	0x0500000f


	//   ....[110]....
        /*0538*/ 	.word	0x0500000f


	//----- nvinfo : EIATTR_COOP_GROUP_INSTR_OFFSETS
	.align		4
.L_1199:
        /*053c*/ 	.byte	0x04, 0x28
        /*053e*/ 	.short	(.L_1201 - .L_1200)


	//   ....[0]....
.L_1200:
        /*0540*/ 	.word	0x00000060


	//   ....[1]....
        /*0544*/ 	.word	0x000001c0


	//   ....[2]....
        /*0548*/ 	.word	0x00000270


	//   ....[3]....
        /*054c*/ 	.word	0x00000430


	//   ....[4]....
        /*0550*/ 	.word	0x00000590


	//   ....[5]....
        /*0554*/ 	.word	0x000006b0


	//   ....[6]....
        /*0558*/ 	.word	0x00000810


	//   ....[7]....
        /*055c*/ 	.word	0x00008700


	//   ....[8]....
        /*0560*/ 	.word	0x0000f100


	//   ....[9]....
        /*0564*/ 	.word	0x0000f150


	//   ....[10]....
        /*0568*/ 	.word	0x0000fc10


	//   ....[11]....
        /*056c*/ 	.word	0x0000fc70


	//   ....[12]....
        /*0570*/ 	.word	0x00012220


	//   ....[13]....
        /*0574*/ 	.word	0x00012260


	//   ....[14]....
        /*0578*/ 	.word	0x00012cd0


	//   ....[15]....
        /*057c*/ 	.word	0x00012d40


	//   ....[16]....
        /*0580*/ 	.word	0x00014fd0


	//   ....[17]....
        /*0584*/ 	.word	0x00014ff0


	//   ....[18]....
        /*0588*/ 	.word	0x00015550


	//   ....[19]....
        /*058c*/ 	.word	0x00015790


	//   ....[20]....
        /*0590*/ 	.word	0x00016940


	//   ....[21]....
        /*0594*/ 	.word	0x00016ce0


	//   ....[22]....
        /*0598*/ 	.word	0x00016d10


	//   ....[23]....
        /*059c*/ 	.word	0x00016d20


	//   ....[24]....
        /*05a0*/ 	.word	0x00018fb0


	//   ....[25]....
        /*05a4*/ 	.word	0x00019130


	//   ....[26]....
        /*05a8*/ 	.word	0x00019160


	//   ....[27]....
        /*05ac*/ 	.word	0x000191a0


	//   ....[28]....
        /*05b0*/ 	.word	0x00019200


	//   ....[29]....
        /*05b4*/ 	.word	0x00019260


	//   ....[30]....
        /*05b8*/ 	.word	0x000192b0


	//   ....[31]....
        /*05bc*/ 	.word	0x00019460


	//   ....[32]....
        /*05c0*/ 	.word	0x000194c0


	//   ....[33]....
        /*05c4*/ 	.word	0x00019500


	//   ....[34]....
        /*05c8*/ 	.word	0x00019540


	//   ....[35]....
        /*05cc*/ 	.word	0x00019570


	//   ....[36]....
        /*05d0*/ 	.word	0x000195a0


	//   ....[37]....
        /*05d4*/ 	.word	0x00019630


	//   ....[38]....
        /*05d8*/ 	.word	0x00019690


	//   ....[39]....
        /*05dc*/ 	.word	0x00019720


	//   ....[40]....
        /*05e0*/ 	.word	0x0001dea0


	//   ....[41]....
        /*05e4*/ 	.word	0x0001deb0


	//   ....[42]....
        /*05e8*/ 	.word	0x0001dfc0


	//   ....[43]....
        /*05ec*/ 	.word	0x0001e020


	//   ....[44]....
        /*05f0*/ 	.word	0x0001e060


	//   ....[45]....
        /*05f4*/ 	.word	0x0001e0a0


	//   ....[46]....
        /*05f8*/ 	.word	0x0001e0d0


	//   ....[47]....
        /*05fc*/ 	.word	0x0001e100


	//   ....[48]....
        /*0600*/ 	.word	0x0001e290


	//   ....[49]....
        /*0604*/ 	.word	0x0001e2f0


	//   ....[50]....
        /*0608*/ 	.word	0x0001e330


	//   ....[51]....
        /*060c*/ 	.word	0x0001e370


	//   ....[52]....
        /*0610*/ 	.word	0x0001e3a0


	//   ....[53]....
        /*0614*/ 	.word	0x0001e3d0


	//   ....[54]....
        /*0618*/ 	.word	0x0001e490


	//   ....[55]....
        /*061c*/ 	.word	0x0001e4b0


	//   ....[56]....
        /*0620*/ 	.word	0x0001e520


	//   ....[57]....
        /*0624*/ 	.word	0x0001ebb0


	//   ....[58]....
        /*0628*/ 	.word	0x0001eff0


	//   ....[59]....
        /*062c*/ 	.word	0x0001f0a0


	//   ....[60]....
        /*0630*/ 	.word	0x0001f140


	//   ....[61]....
        /*0634*/ 	.word	0x0001f1e0


	//   ....[62]....
        /*0638*/ 	.word	0x0001f280


	//   ....[63]....
        /*063c*/ 	.word	0x0001f320


	//   ....[64]....
        /*0640*/ 	.word	0x0001f3c0


	//   ....[65]....
        /*0644*/ 	.word	0x0001f460


	//   ....[66]....
        /*0648*/ 	.word	0x0001f500


	//   ....[67]....
        /*064c*/ 	.word	0x0001f5a0


	//   ....[68]....
        /*0650*/ 	.word	0x0001f640


	//   ....[69]....
        /*0654*/ 	.word	0x0001f6e0


	//   ....[70]....
        /*0658*/ 	.word	0x0001f780


	//   ....[71]....
        /*065c*/ 	.word	0x0001f820


	//   ....[72]....
        /*0660*/ 	.word	0x0001f8c0


	//   ....[73]....
        /*0664*/ 	.word	0x0001f960


	//   ....[74]....
        /*0668*/ 	.word	0x0001fa00


	//   ....[75]....
        /*066c*/ 	.word	0x0001faf0


	//   ....[76]....
        /*0670*/ 	.word	0x0001fb90


	//   ....[77]....
        /*0674*/ 	.word	0x0001fc30


	//   ....[78]....
        /*0678*/ 	.word	0x0001fcd0


	//   ....[79]....
        /*067c*/ 	.word	0x0001fd70


	//   ....[80]....
        /*0680*/ 	.word	0x0001fe10


	//   ....[81]....
        /*0684*/ 	.word	0x0001feb0


	//   ....[82]....
        /*0688*/ 	.word	0x0001ff50


	//   ....[83]....
        /*068c*/ 	.word	0x0001fff0


	//   ....[84]....
        /*0690*/ 	.word	0x00020090


	//   ....[85]....
        /*0694*/ 	.word	0x00020130


	//   ....[86]....
        /*0698*/ 	.word	0x000201d0


	//   ....[87]....
        /*069c*/ 	.word	0x00020270


	//   ....[88]....
        /*06a0*/ 	.word	0x00020310


	//   ....[89]....
        /*06a4*/ 	.word	0x000203b0


	//   ....[90]....
        /*06a8*/ 	.word	0x00020450


	//   ....[91]....
        /*06ac*/ 	.word	0x00020750


	//   ....[92]....
        /*06b0*/ 	.word	0x00020a30


	//   ....[93]....
        /*06b4*/ 	.word	0x00020e50


	//   ....[94]....
        /*06b8*/ 	.word	0x00020ee0


	//   ....[95]....
        /*06bc*/ 	.word	0x00020f80


	//   ....[96]....
        /*06c0*/ 	.word	0x00021030


	//   ....[97]....
        /*06c4*/ 	.word	0x000210b0


	//   ....[98]....
        /*06c8*/ 	.word	0x00021130


	//   ....[99]....
        /*06cc*/ 	.word	0x000211b0


	//   ....[100]....
        /*06d0*/ 	.word	0x00021230


	//   ....[101]....
        /*06d4*/ 	.word	0x000212c0


	//   ....[102]....
        /*06d8*/ 	.word	0x00021380


	//   ....[103]....
        /*06dc*/ 	.word	0x00021400


	//   ....[104]....
        /*06e0*/ 	.word	0x00021480


	//   ....[105]....
        /*06e4*/ 	.word	0x00021500


	//   ....[106]....
        /*06e8*/ 	.word	0x00021580


	//   ....[107]....
        /*06ec*/ 	.word	0x000215f0


	//   ....[108]....
        /*06f0*/ 	.word	0x00021690


	//   ....[109]....
        /*06f4*/ 	.word	0x00021720


	//   ....[110]....
        /*06f8*/ 	.word	0x00021850


	//----- nvinfo : EIATTR_REG_RECONFIG
	.align		4
.L_1201:
        /*06fc*/ 	.byte	0x01, 0x54
	.zero		2


	//----- nvinfo : EIATTR_SYSCALL_OFFSETS
	.align		4
        /*0700*/ 	.byte	0x04, 0x46
        /*0702*/ 	.short	(.L_1203 - .L_1202)


	//   ....[0]....
.L_1202:
        /*0704*/ 	.word	0x000018d0


	//   ....[1]....
        /*0708*/ 	.word	0x00001a20


	//   ....[2]....
        /*070c*/ 	.word	0x00008890


	//   ....[3]....
        /*0710*/ 	.word	0x00008d00


	//   ....[4]....
        /*0714*/ 	.word	0x0001b340


	//   ....[5]....
        /*0718*/ 	.word	0x0001b480


	//   ....[6]....
        /*071c*/ 	.word	0x0001b580


	//----- nvinfo : EIATTR_MBARRIER_INSTR_OFFSETS
	.align		4
.L_1203:
        /*0720*/ 	.byte	0x04, 0x39
        /*0722*/ 	.short	(.L_1205 - .L_1204)


	//   ....[0]....
.L_1204:
        /*0724*/ 	.word	0x000002e0
        /*0728*/ 	.word	0x000000ff
        /*072c*/ 	.word	0x00028800
        /*0730*/ 	.short	0x0100
        /*0732*/ 	.byte	0x08
	.zero		1


	//   ....[1]....
        /*0734*/ 	.word	0x000002f0
        /*0738*/ 	.word	0x000000ff
        /*073c*/ 	.word	0x00028820
        /*0740*/ 	.short	0x0100
        /*0742*/ 	.byte	0x08
	.zero		1


	//   ....[2]....
        /*0744*/ 	.word	0x000003e0
        /*0748*/ 	.word	0x000000ff
        /*074c*/ 	.word	0x00028830
        /*0750*/ 	.short	0x0100
        /*0752*/ 	.byte	0x08
	.zero		1


	//   ....[3]....
        /*0754*/ 	.word	0x000003f0
        /*0758*/ 	.word	0x000000ff
        /*075c*/ 	.word	0x00028840
        /*0760*/ 	.short	0x0100
        /*0762*/ 	.byte	0x08
	.zero		1


	//   ....[4]....
        /*0764*/ 	.word	0x00000400
        /*0768*/ 	.word	0x000000ff
        /*076c*/ 	.word	0x00028838
        /*0770*/ 	.short	0x0100
        /*0772*/ 	.byte	0x08
	.zero		1


	//   ....[5]....
        /*0774*/ 	.word	0x00000410
        /*0778*/ 	.word	0x000000ff
        /*077c*/ 	.word	0x00028848
        /*0780*/ 	.short	0x0100
        /*0782*/ 	.byte	0x08
	.zero		1


	//   ....[6]....
        /*0784*/ 	.word	0x00000540
        /*0788*/ 	.word	0x000000ff
        /*078c*/ 	.word	0x00028850
        /*0790*/ 	.short	0x0100
        /*0792*/ 	.byte	0x08
	.zero		1


	//   ....[7]....
        /*0794*/ 	.word	0x00000550
        /*0798*/ 	.word	0x000000ff
        /*079c*/ 	.word	0x00028860
        /*07a0*/ 	.short	0x0100
        /*07a2*/ 	.byte	0x08
	.zero		1


	//   ....[8]....
        /*07a4*/ 	.word	0x00000560
        /*07a8*/ 	.word	0x000000ff
        /*07ac*/ 	.word	0x00028858
        /*07b0*/ 	.short	0x0100
        /*07b2*/ 	.byte	0x08
	.zero		1


	//   ....[9]....
        /*07b4*/ 	.word	0x00000570
        /*07b8*/ 	.word	0x000000ff
        /*07bc*/ 	.word	0x00028868
        /*07c0*/ 	.short	0x0100
        /*07c2*/ 	.byte	0x08
	.zero		1


	//   ....[10]....
        /*07c4*/ 	.word	0x00000660
        /*07c8*/ 	.word	0x000000ff
        /*07cc*/ 	.word	0x00028870
        /*07d0*/ 	.short	0x0100
        /*07d2*/ 	.byte	0x06
	.zero		1


	//   ....[11]....
        /*07d4*/ 	.word	0x00000670
        /*07d8*/ 	.word	0x000000ff
        /*07dc*/ 	.word	0x00028880
        /*07e0*/ 	.short	0x0100
        /*07e2*/ 	.byte	0x06
	.zero		1


	//   ....[12]....
        /*07e4*/ 	.word	0x00000680
        /*07e8*/ 	.word	0x000000ff
        /*07ec*/ 	.word	0x00028878
        /*07f0*/ 	.short	0x0100
        /*07f2*/ 	.byte	0x06
	.zero		1


	//   ....[13]....
        /*07f4*/ 	.word	0x00000690
        /*07f8*/ 	.word	0x000000ff
        /*07fc*/ 	.word	0x00028888
        /*0800*/ 	.short	0x0100
        /*0802*/ 	.byte	0x06
	.zero		1


	//   ....[14]....
        /*0804*/ 	.word	0x000007c0
        /*0808*/ 	.word	0x000000ff
        /*080c*/ 	.word	0x00028890
        /*0810*/ 	.short	0x0100
        /*0812*/ 	.byte	0x08
	.zero		1


	//   ....[15]....
        /*0814*/ 	.word	0x000007d0
        /*0818*/ 	.word	0x000000ff
        /*081c*/ 	.word	0x000288a0
        /*0820*/ 	.short	0x0100
        /*0822*/ 	.byte	0x08
	.zero		1


	//   ....[16]....
        /*0824*/ 	.word	0x000007e0
        /*0828*/ 	.word	0x000000ff
        /*082c*/ 	.word	0x00028898
        /*0830*/ 	.short	0x0100
        /*0832*/ 	.byte	0x08
	.zero		1


	//   ....[17]....
        /*0834*/ 	.word	0x000007f0
        /*0838*/ 	.word	0x000000ff
        /*083c*/ 	.word	0x000288a8
        /*0840*/ 	.short	0x0100
        /*0842*/ 	.byte	0x08
	.zero		1


	//   ....[18]....
        /*0844*/ 	.word	0x00000920
        /*0848*/ 	.word	0x000000ff
        /*084c*/ 	.word	0x000288b0
        /*0850*/ 	.short	0x0100
        /*0852*/ 	.byte	0x08
	.zero		1


	//   ....[19]....
        /*0854*/ 	.word	0x00000930
        /*0858*/ 	.word	0x000000ff
        /*085c*/ 	.word	0x000288c0
        /*0860*/ 	.short	0x0100
        /*0862*/ 	.byte	0x08
	.zero		1


	//   ....[20]....
        /*0864*/ 	.word	0x00000940
        /*0868*/ 	.word	0x000000ff
        /*086c*/ 	.word	0x000288b8
        /*0870*/ 	.short	0x0100
        /*0872*/ 	.byte	0x08
	.zero		1


	//   ....[21]....
        /*0874*/ 	.word	0x00000950
        /*0878*/ 	.word	0x000000ff
        /*087c*/ 	.word	0x000288c8
        /*0880*/ 	.short	0x0100
        /*0882*/ 	.byte	0x08
	.zero		1


	//   ....[22]....
        /*0884*/ 	.word	0x00003040
        /*0888*/ 	.word	0x00000069
        /*088c*/ 	.word	0x00028890
        /*0890*/ 	.short	0x010a
        /*0892*/ 	.byte	0x3f
	.zero		1


	//   ....[23]....
        /*0894*/ 	.word	0x000055e0
        /*0898*/ 	.word	0x00000069
        /*089c*/ 	.word	0x00028890
        /*08a0*/ 	.short	0x010a
        /*08a2*/ 	.byte	0x3f
	.zero		1


	//   ....[24]....
        /*08a4*/ 	.word	0x000076c0
        /*08a8*/ 	.word	0x00000069
        /*08ac*/ 	.word	0x00028890
        /*08b0*/ 	.short	0x010a
        /*08b2*/ 	.byte	0x3f
	.zero		1


	//   ....[25]....
        /*08b4*/ 	.word	0x00007d20
        /*08b8*/ 	.word	0x0000002c
        /*08bc*/ 	.word	0x00000000
        /*08c0*/ 	.short	0x0101
        /*08c2*/ 	.byte	0x3f
	.zero		1


	//   ....[26]....
        /*08c4*/ 	.word	0x00007d60
        /*08c8*/ 	.word	0x00000069
        /*08cc*/ 	.word	0x000288b0
        /*08d0*/ 	.short	0x010a
        /*08d2*/ 	.byte	0x3f
	.zero		1


	//   ....[27]....
        /*08d4*/ 	.word	0x000083b0
        /*08d8*/ 	.word	0x00000069
        /*08dc*/ 	.word	0x00000000
        /*08e0*/ 	.short	0x0101
        /*08e2*/ 	.byte	0x3f
	.zero		1


	//   ....[28]....
        /*08e4*/ 	.word	0x00008910
        /*08e8*/ 	.word	0x00000002
        /*08ec*/ 	.word	0x00028800
        /*08f0*/ 	.short	0x010a
        /*08f2*/ 	.byte	0x3f
	.zero		1


	//   ....[29]....
        /*08f4*/ 	.word	0x00008960
        /*08f8*/ 	.word	0x00000002
        /*08fc*/ 	.word	0x00028800
        /*0900*/ 	.short	0x010a
        /*0902*/ 	.byte	0x3f
	.zero		1


	//   ....[30]....
        /*0904*/ 	.word	0x00009bb0
        /*0908*/ 	.word	0x00000002
        /*090c*/ 	.word	0x00028800
        /*0910*/ 	.short	0x010a
        /*0912*/ 	.byte	0x3f
	.zero		1


	//   ....[31]....
        /*0914*/ 	.word	0x0000bf90
        /*0918*/ 	.word	0x00000002
        /*091c*/ 	.word	0x00028800
        /*0920*/ 	.short	0x010a
        /*0922*/ 	.byte	0x3f
	.zero		1


	//   ....[32]....
        /*0924*/ 	.word	0x0000dae0
        /*0928*/ 	.word	0x00000000
        /*092c*/ 	.word	0x00028830
        /*0930*/ 	.short	0x010a
        /*0932*/ 	.byte	0x3f
	.zero		1


	//   ....[33]....
        /*0934*/ 	.word	0x0000db60
        /*0938*/ 	.word	0x00000000
        /*093c*/ 	.word	0x00028830
        /*0940*/ 	.short	0x010a
        /*0942*/ 	.byte	0x3f
	.zero		1


	//   ....[34]....
        /*0944*/ 	.word	0x0000eb50
        /*0948*/ 	.word	0x00000000
        /*094c*/ 	.word	0x00000000
        /*0950*/ 	.short	0x0101
        /*0952*/ 	.byte	0x3f
	.zero		1


	//   ....[35]....
        /*0954*/ 	.word	0x00010bc0
        /*0958*/ 	.word	0x00000006
        /*095c*/ 	.word	0x00028830
        /*0960*/ 	.short	0x010a
        /*0962*/ 	.byte	0x3f
	.zero		1


	//   ....[36]....
        /*0964*/ 	.word	0x00010c10
        /*0968*/ 	.word	0x00000006
        /*096c*/ 	.word	0x00028830
        /*0970*/ 	.short	0x010a
        /*0972*/ 	.byte	0x3f
	.zero		1


	//   ....[37]....
        /*0974*/ 	.word	0x00011060
        /*0978*/ 	.word	0x00000007
        /*097c*/ 	.word	0x00028850
        /*0980*/ 	.short	0x010a
        /*0982*/ 	.byte	0x3f
	.zero		1


	//   ....[38]....
        /*0984*/ 	.word	0x000110a0
        /*0988*/ 	.word	0x00000007
        /*098c*/ 	.word	0x00028850
        /*0990*/ 	.short	0x010a
        /*0992*/ 	.byte	0x3f
	.zero		1


	//   ....[39]....
        /*0994*/ 	.word	0x00013410
        /*0998*/ 	.word	0x00000009
        /*099c*/ 	.word	0x00000000
        /*09a0*/ 	.short	0x0101
        /*09a2*/ 	.byte	0x3f
	.zero		1


	//   ....[40]....
        /*09a4*/ 	.word	0x000134a0
        /*09a8*/ 	.word	0x0000000d
        /*09ac*/ 	.word	0x00000000
        /*09b0*/ 	.short	0x0101
        /*09b2*/ 	.byte	0x3f
	.zero		1


	//   ....[41]....
        /*09b4*/ 	.word	0x00013ec0
        /*09b8*/ 	.word	0x00000006
        /*09bc*/ 	.word	0x00028830
        /*09c0*/ 	.short	0x010a
        /*09c2*/ 	.byte	0x3f
	.zero		1


	//   ....[42]....
        /*09c4*/ 	.word	0x00013f10
        /*09c8*/ 	.word	0x00000006
        /*09cc*/ 	.word	0x00028830
        /*09d0*/ 	.short	0x010a
        /*09d2*/ 	.byte	0x3f
	.zero		1


	//   ....[43]....
        /*09d4*/ 	.word	0x00014360
        /*09d8*/ 	.word	0x00000007
        /*09dc*/ 	.word	0x00028850
        /*09e0*/ 	.short	0x010a
        /*09e2*/ 	.byte	0x3f
	.zero		1


	//   ....[44]....
        /*09e4*/ 	.word	0x000143a0
        /*09e8*/ 	.word	0x00000007
        /*09ec*/ 	.word	0x00028850
        /*09f0*/ 	.short	0x010a
        /*09f2*/ 	.byte	0x3f
	.zero		1


	//   ....[45]....
        /*09f4*/ 	.word	0x00015d40
        /*09f8*/ 	.word	0x0000001d
        /*09fc*/ 	.word	0x00000000
        /*0a00*/ 	.short	0x0101
        /*0a02*/ 	.byte	0x3f
	.zero		1


	//   ....[46]....
        /*0a04*/ 	.word	0x00015e90
        /*0a08*/ 	.word	0x00000021
        /*0a0c*/ 	.word	0x00000000
        /*0a10*/ 	.short	0x0101
        /*0a12*/ 	.byte	0x3f
	.zero		1


	//   ....[47]....
        /*0a14*/ 	.word	0x00016830
        /*0a18*/ 	.word	0x0000000b
        /*0a1c*/ 	.word	0x00028850
        /*0a20*/ 	.short	0x010a
        /*0a22*/ 	.byte	0x3f
	.zero		1


	//   ....[48]....
        /*0a24*/ 	.word	0x000168b0
        /*0a28*/ 	.word	0x0000000b
        /*0a2c*/ 	.word	0x00028850
        /*0a30*/ 	.short	0x010a
        /*0a32*/ 	.byte	0x3f
	.zero		1


	//   ....[49]....
        /*0a34*/ 	.word	0x00016e60
        /*0a38*/ 	.word	0x00000008
        /*0a3c*/ 	.word	0x00000000
        /*0a40*/ 	.short	0x0101
        /*0a42*/ 	.byte	0x3f
	.zero		1


	//   ....[50]....
        /*0a44*/ 	.word	0x00018090
        /*0a48*/ 	.word	0x00000000
        /*0a4c*/ 	.word	0x00000000
        /*0a50*/ 	.short	0x0101
        /*0a52*/ 	.byte	0x3f
	.zero		1


	//   ....[51]....
        /*0a54*/ 	.word	0x0001a560
        /*0a58*/ 	.word	0x00000009
        /*0a5c*/ 	.word	0x00028820
        /*0a60*/ 	.short	0x010a
        /*0a62*/ 	.byte	0x3f
	.zero		1


	//   ....[52]....
        /*0a64*/ 	.word	0x0001a5f0
        /*0a68*/ 	.word	0x00000005
        /*0a6c*/ 	.word	0x000288a0
        /*0a70*/ 	.short	0x010a
        /*0a72*/ 	.byte	0x3f
	.zero		1


	//   ....[53]....
        /*0a74*/ 	.word	0x0001a820
        /*0a78*/ 	.word	0x00000005
        /*0a7c*/ 	.word	0x000288c0
        /*0a80*/ 	.short	0x010a
        /*0a82*/ 	.byte	0x3f
	.zero		1


	//   ....[54]....
        /*0a84*/ 	.word	0x0001aba0
        /*0a88*/ 	.word	0x00000006
        /*0a8c*/ 	.word	0x000288a0
        /*0a90*/ 	.short	0x010a
        /*0a92*/ 	.byte	0x3f
	.zero		1


	//   ....[55]....
        /*0a94*/ 	.word	0x0001adb0
        /*0a98*/ 	.word	0x00000006
        /*0a9c*/ 	.word	0x000288c0
        /*0aa0*/ 	.short	0x010a
        /*0aa2*/ 	.byte	0x3f
	.zero		1


	//   ....[56]....
        /*0aa4*/ 	.word	0x0001bba0
        /*0aa8*/ 	.word	0x00000007
        /*0aac*/ 	.word	0x00028840
        /*0ab0*/ 	.short	0x010a
        /*0ab2*/ 	.byte	0x3f
	.zero		1


	//   ....[57]....
        /*0ab4*/ 	.word	0x0001c070
        /*0ab8*/ 	.word	0x0000000a
        /*0abc*/ 	.word	0x00028820
        /*0ac0*/ 	.short	0x010a
        /*0ac2*/ 	.byte	0x3f
	.zero		1


	//   ....[58]....
        /*0ac4*/ 	.word	0x0001c390
        /*0ac8*/ 	.word	0x00000008
        /*0acc*/ 	.word	0x00028840
        /*0ad0*/ 	.short	0x010a
        /*0ad2*/ 	.byte	0x3f
	.zero		1


	//   ....[59]....
        /*0ad4*/ 	.word	0x0001c640
        /*0ad8*/ 	.word	0x00000008
        /*0adc*/ 	.word	0x00028860
        /*0ae0*/ 	.short	0x010a
        /*0ae2*/ 	.byte	0x3f
	.zero		1


	//   ....[60]....
        /*0ae4*/ 	.word	0x0001cbf0
        /*0ae8*/ 	.word	0x00000002
        /*0aec*/ 	.word	0x00028840
        /*0af0*/ 	.short	0x010a
        /*0af2*/ 	.byte	0x3f
	.zero		1


	//   ....[61]....
        /*0af4*/ 	.word	0x0001cea0
        /*0af8*/ 	.word	0x00000002
        /*0afc*/ 	.word	0x00028860
        /*0b00*/ 	.short	0x010a
        /*0b02*/ 	.byte	0x3f
	.zero		1


	//   ....[62]....
        /*0b04*/ 	.word	0x0001d3c0
        /*0b08*/ 	.word	0x00000002
        /*0b0c*/ 	.word	0x00028840
        /*0b10*/ 	.short	0x010a
        /*0b12*/ 	.byte	0x3f
	.zero		1


	//   ....[63]....
        /*0b14*/ 	.word	0x0001d660
        /*0b18*/ 	.word	0x00000002
        /*0b1c*/ 	.word	0x00028860
        /*0b20*/ 	.short	0x010a
        /*0b22*/ 	.byte	0x3f
	.zero		1


	//   ....[64]....
        /*0b24*/ 	.word	0x0001db20
        /*0b28*/ 	.word	0x00000000
        /*0b2c*/ 	.word	0x00028860
        /*0b30*/ 	.short	0x010a
        /*0b32*/ 	.byte	0x3f
	.zero		1


	//   ....[65]....
        /*0b34*/ 	.word	0x0001eb30
        /*0b38*/ 	.word	0x00000000
        /*0b3c*/ 	.word	0x00028820
        /*0b40*/ 	.short	0x010a
        /*0b42*/ 	.byte	0x3f
	.zero		1


	//   ....[66]....
        /*0b44*/ 	.word	0x0001ece0
        /*0b48*/ 	.word	0x00000006
        /*0b4c*/ 	.word	0x00000000
        /*0b50*/ 	.short	0x010a
        /*0b52*/ 	.byte	0x3f
	.zero		1


	//   ....[67]....
        /*0b54*/ 	.word	0x0001ed50
        /*0b58*/ 	.word	0x00000007
        /*0b5c*/ 	.word	0x00000000
        /*0b60*/ 	.short	0x010a
        /*0b62*/ 	.byte	0x3f
	.zero		1


	//   ....[68]....
        /*0b64*/ 	.word	0x0001edc0
        /*0b68*/ 	.word	0x00000004
        /*0b6c*/ 	.word	0x00000000
        /*0b70*/ 	.short	0x010a
        /*0b72*/ 	.byte	0x3f
	.zero		1


	//   ....[69]....
        /*0b74*/ 	.word	0x0001edf0
        /*0b78*/ 	.word	0x00000003
        /*0b7c*/ 	.word	0x00000000
        /*0b80*/ 	.short	0x010a
        /*0b82*/ 	.byte	0x3f
	.zero		1


	//   ....[70]....
        /*0b84*/ 	.word	0x0001ee50
        /*0b88*/ 	.word	0x00000069
        /*0b8c*/ 	.word	0x00028890
        /*0b90*/ 	.short	0x010a
        /*0b92*/ 	.byte	0x3f
	.zero		1


	//   ....[71]....
        /*0b94*/ 	.word	0x0001eea0
        /*0b98*/ 	.word	0x00000069
        /*0b9c*/ 	.word	0x00028890
        /*0ba0*/ 	.short	0x010a
        /*0ba2*/ 	.byte	0x3f
	.zero		1


	//   ....[72]....
        /*0ba4*/ 	.word	0x0001eef0
        /*0ba8*/ 	.word	0x00000069
        /*0bac*/ 	.word	0x00028890
        /*0bb0*/ 	.short	0x010a
        /*0bb2*/ 	.byte	0x3f
	.zero		1


	//   ....[73]....
        /*0bb4*/ 	.word	0x0001ef40
        /*0bb8*/ 	.word	0x00000069
        /*0bbc*/ 	.word	0x000288b0
        /*0bc0*/ 	.short	0x010a
        /*0bc2*/ 	.byte	0x3f
	.zero		1


	//   ....[74]....
        /*0bc4*/ 	.word	0x0001fa40
        /*0bc8*/ 	.word	0x00000002
        /*0bcc*/ 	.word	0x00028800
        /*0bd0*/ 	.short	0x010a
        /*0bd2*/ 	.byte	0x3f
	.zero		1


	//   ....[75]....
        /*0bd4*/ 	.word	0x00020490
        /*0bd8*/ 	.word	0x00000002
        /*0bdc*/ 	.word	0x00028800
        /*0be0*/ 	.short	0x010a
        /*0be2*/ 	.byte	0x3f
	.zero		1


	//   ....[76]....
        /*0be4*/ 	.word	0x000204e0
        /*0be8*/ 	.word	0x00000000
        /*0bec*/ 	.word	0x00028830
        /*0bf0*/ 	.short	0x010a
        /*0bf2*/ 	.byte	0x3f
	.zero		1


	//   ....[77]....
        /*0bf4*/ 	.word	0x00020530
        /*0bf8*/ 	.word	0x00000006
        /*0bfc*/ 	.word	0x00028830
        /*0c00*/ 	.short	0x010a
        /*0c02*/ 	.byte	0x3f
	.zero		1


	//   ....[78]....
        /*0c04*/ 	.word	0x00020580
        /*0c08*/ 	.word	0x00000007
        /*0c0c*/ 	.word	0x00028850
        /*0c10*/ 	.short	0x010a
        /*0c12*/ 	.byte	0x3f
	.zero		1


	//   ....[79]....
        /*0c14*/ 	.word	0x000205d0
        /*0c18*/ 	.word	0x00000006
        /*0c1c*/ 	.word	0x00028830
        /*0c20*/ 	.short	0x010a
        /*0c22*/ 	.byte	0x3f
	.zero		1


	//   ....[80]....
        /*0c24*/ 	.word	0x00020620
        /*0c28*/ 	.word	0x00000007
        /*0c2c*/ 	.word	0x00028850
        /*0c30*/ 	.short	0x010a
        /*0c32*/ 	.byte	0x3f
	.zero		1


	//   ....[81]....
        /*0c34*/ 	.word	0x00020670
        /*0c38*/ 	.word	0x0000000b
        /*0c3c*/ 	.word	0x00028850
        /*0c40*/ 	.short	0x010a
        /*0c42*/ 	.byte	0x3f
	.zero		1


	//   ....[82]....
        /*0c44*/ 	.word	0x00020810
        /*0c48*/ 	.word	0x00000009
        /*0c4c*/ 	.word	0x00028820
        /*0c50*/ 	.short	0x010a
        /*0c52*/ 	.byte	0x3f
	.zero		1


	//   ....[83]....
        /*0c54*/ 	.word	0x00020860
        /*0c58*/ 	.word	0x00000005
        /*0c5c*/ 	.word	0x000288a0
        /*0c60*/ 	.short	0x010a
        /*0c62*/ 	.byte	0x3f
	.zero		1


	//   ....[84]....
        /*0c64*/ 	.word	0x000208b0
        /*0c68*/ 	.word	0x00000005
        /*0c6c*/ 	.word	0x000288c0
        /*0c70*/ 	.short	0x010a
        /*0c72*/ 	.byte	0x3f
	.zero		1


	//   ....[85]....
        /*0c74*/ 	.word	0x00020900
        /*0c78*/ 	.word	0x00000006
        /*0c7c*/ 	.word	0x000288a0
        /*0c80*/ 	.short	0x010a
        /*0c82*/ 	.byte	0x3f
	.zero		1


	//   ....[86]....
        /*0c84*/ 	.word	0x00020950
        /*0c88*/ 	.word	0x00000006
        /*0c8c*/ 	.word	0x000288c0
        /*0c90*/ 	.short	0x010a
        /*0c92*/ 	.byte	0x3f
	.zero		1


	//   ....[87]....
        /*0c94*/ 	.word	0x00020af0
        /*0c98*/ 	.word	0x00000007
        /*0c9c*/ 	.word	0x00028840
        /*0ca0*/ 	.short	0x010a
        /*0ca2*/ 	.byte	0x3f
	.zero		1


	//   ....[88]....
        /*0ca4*/ 	.word	0x00020b70
        /*0ca8*/ 	.word	0x00000003
        /*0cac*/ 	.word	0x00028820
        /*0cb0*/ 	.short	0x010a
        /*0cb2*/ 	.byte	0x3f
	.zero		1


	//   ....[89]....
        /*0cb4*/ 	.word	0x00020bc0
        /*0cb8*/ 	.word	0x00000008
        /*0cbc*/ 	.word	0x00028840
        /*0cc0*/ 	.short	0x010a
        /*0cc2*/ 	.byte	0x3f
	.zero		1


	//   ....[90]....
        /*0cc4*/ 	.word	0x00020c10
        /*0cc8*/ 	.word	0x00000008
        /*0ccc*/ 	.word	0x00028860
        /*0cd0*/ 	.short	0x010a
        /*0cd2*/ 	.byte	0x3f
	.zero		1


	//   ....[91]....
        /*0cd4*/ 	.word	0x00020c60
        /*0cd8*/ 	.word	0x00000002
        /*0cdc*/ 	.word	0x00028840
        /*0ce0*/ 	.short	0x010a
        /*0ce2*/ 	.byte	0x3f
	.zero		1


	//   ....[92]....
        /*0ce4*/ 	.word	0x00020cb0
        /*0ce8*/ 	.word	0x00000002
        /*0cec*/ 	.word	0x00028860
        /*0cf0*/ 	.short	0x010a
        /*0cf2*/ 	.byte	0x3f
	.zero		1


	//   ....[93]....
        /*0cf4*/ 	.word	0x00020d00
        /*0cf8*/ 	.word	0x00000002
        /*0cfc*/ 	.word	0x00028840
        /*0d00*/ 	.short	0x010a
        /*0d02*/ 	.byte	0x3f
	.zero		1


	//   ....[94]....
        /*0d04*/ 	.word	0x00020d50
        /*0d08*/ 	.word	0x00000002
        /*0d0c*/ 	.word	0x00028860
        /*0d10*/ 	.short	0x010a
        /*0d12*/ 	.byte	0x3f
	.zero		1


	//   ....[95]....
        /*0d14*/ 	.word	0x00020da0
        /*0d18*/ 	.word	0x00000000
        /*0d1c*/ 	.word	0x00028860
        /*0d20*/ 	.short	0x010a
        /*0d22*/ 	.byte	0x3f
	.zero		1


	//   ....[96]....
        /*0d24*/ 	.word	0x00021770
        /*0d28*/ 	.word	0x00000000
        /*0d2c*/ 	.word	0x00028820
        /*0d30*/ 	.short	0x010a
        /*0d32*/ 	.byte	0x3f
	.zero		1


	//   ....[97]....
        /*0d34*/ 	.word	0x00021910
        /*0d38*/ 	.word	0x00000006
        /*0d3c*/ 	.word	0x00000000
        /*0d40*/ 	.short	0x010a
        /*0d42*/ 	.byte	0x3f
	.zero		1


	//   ....[98]....
        /*0d44*/ 	.word	0x00021960
        /*0d48*/ 	.word	0x00000007
        /*0d4c*/ 	.word	0x00000000
        /*0d50*/ 	.short	0x010a
        /*0d52*/ 	.byte	0x3f
	.zero		1


	//   ....[99]....
        /*0d54*/ 	.word	0x000219b0
        /*0d58*/ 	.word	0x00000004
        /*0d5c*/ 	.word	0x00000000
        /*0d60*/ 	.short	0x010a
        /*0d62*/ 	.byte	0x3f
	.zero		1


	//----- nvinfo : EIATTR_NUM_MBARRIERS
	.align		4
.L_1205:
        /*0d64*/ 	.byte	0x03, 0x38
        /*0d66*/ 	.short	0x0016


	//----- nvinfo : EIATTR_EXIT_INSTR_OFFSETS
	.align		4
        /*0d68*/ 	.byte	0x04, 0x1c
        /*0d6a*/ 	.short	(.L_1207 - .L_1206)


	//   ....[0]....
.L_1206:
        /*0d6c*/ 	.word	0x0001ee40


	//----- nvinfo : EIATTR_MAX_THREADS
	.align		4
.L_1207:
        /*0d70*/ 	.byte	0x04, 0x05
        /*0d72*/ 	.short	(.L_1209 - .L_1208)
.L_1208:
        /*0d74*/ 	.word	0x00000180
        /*0d78*/ 	.word	0x00000001
        /*0d7c*/ 	.word	0x00000001


	//----- nvinfo : EIATTR_CRS_STACK_SIZE
	.align		4
.L_1209:
        /*0d80*/ 	.byte	0x04, 0x1e
        /*0d82*/ 	.short	(.L_1211 - .L_1210)
.L_1210:
        /*0d84*/ 	.word	0x00000000


	//----- nvinfo : EIATTR_CBANK_PARAM_SIZE
	.align		4
.L_1211:
        /*0d88*/ 	.byte	0x03, 0x19
        /*0d8a*/ 	.short	0x0a70


	//----- nvinfo : EIATTR_PARAM_CBANK
	.align		4
        /*0d8c*/ 	.byte	0x04, 0x0a
        /*0d8e*/ 	.short	(.L_1213 - .L_1212)
	.align		4
.L_1212:
        /*0d90*/ 	.word	index@(.nv.constant0._ZN7cutlass13device_kernelIN5flash11enable_sm90INS1_16FlashAttnFwdSm90INS1_25CollectiveMainloopFwdSm90ILi2EN4cute5tupleIJNS5_1CILi1EEES8_S8_EEENS6_IJNS7_ILi128EEESA_SA_EEELi128ENS_6half_tEfNS_4arch4Sm90ELb1ELb0ELb1ELb1ELb0ELb1ELb0ELb1ELb1ELb0ELb0ELb0EEENS1_21CollectiveEpilogueFwdISB_S9_SC_SE_Li256ELb1ELb0ELb0ELb0EEENS1_36VarlenDynamicPersistentTileSchedulerILi128ELi128ELi256ELi32ELb0ELb0ELb1ELb1ELb1ELb1EEEEEEEEEvNT_6ParamsE)
        /*0d94*/ 	.short	0x0210
        /*0d96*/ 	.short	0x0a70


	//----- nvinfo : EIATTR_SW_WAR
	.align		4
.L_1213:
        /*0d98*/ 	.byte	0x04, 0x36
        /*0d9a*/ 	.short	(.L_1215 - .L_1214)
.L_1214:
        /*0d9c*/ 	.word	0x00000008
.L_1215:


//--------------------- .nv.info._ZN7cutlass13device_kernelIN5flash11enable_sm90INS1_16FlashAttnFwdSm90INS1_25CollectiveMainloopFwdSm90ILi2EN4cute5tupleIJNS5_1CILi1EEES8_S8_EEENS6_IJNS7_ILi192EEENS7_ILi144EEENS7_ILi96EEEEEELi96ENS_6half_tEfNS_4arch4Sm90ELb0ELb0ELb1ELb0ELb0ELb0ELb0ELb0ELb1ELb0ELb0ELb0EEENS1_21CollectiveEpilogueFwdINS6_IJSA_SC_SB_EEES9_SE_SG_Li384ELb0ELb0ELb0ELb0EEENS1_29StaticPersistentTileSchedulerILb0EEEEEEEEEvNT_6ParamsE --------------------------
	.section	.nv.info._ZN7cutlass13device_kernelIN5flash11enable_sm90INS1_16FlashAttnFwdSm90INS1_25CollectiveMainloopFwdSm90ILi2EN4cute5tupleIJNS5_1CILi1EEES8_S8_EEENS6_IJNS7_ILi192EEENS7_ILi144EEENS7_ILi96EEEEEELi96ENS_6half_tEfNS_4arch4Sm90ELb0ELb0ELb1ELb0ELb0ELb0ELb0ELb0ELb1ELb0ELb0ELb0EEENS1_21CollectiveEpilogueFwdINS6_IJSA_SC_SB_EEES9_SE_SG_Li384ELb0ELb0ELb0ELb0EEENS1_29StaticPersistentTileSchedulerILb0EEEEEEEEEvNT_6ParamsE,"",@"SHT_CUDA_INFO"
	.sectionflags	@""
	.align	4


	//----- nvinfo : EIATTR_CUDA_API_VERSION
	.align		4
        /*0000*/ 	.byte	0x04, 0x37
        /*0002*/ 	.short	(.L_1217 - .L_1216)
.L_1216:
        /*0004*/ 	.word	0x00000082


	//----- nvinfo : EIATTR_KPARAM_INFO
	.align		4
.L_1217:
        /*0008*/ 	.byte	0x04, 0x17
        /*000a*/ 	.short	(.L_1219 - .L_1218)
.L_1218:
        /*000c*/ 	.word	0x00000000
        /*0010*/ 	.short	0x0000
        /*0012*/ 	.short	0x0070
        /*0014*/ 	.byte	0x00, 0xf0, 0x01, 0x2e


	//----- nvinfo : EIATTR_SPARSE_MMA_MASK
	.align		4
.L_1219:
        /*0018*/ 	.byte	0x03, 0x50
        /*001a*/ 	.short	0x0000


	//----- nvinfo : EIATTR_MAXREG_COUNT
	.align		4
        /*001c*/ 	.byte	0x03, 0x1b
        /*001e*/ 	.short	0x0080


	//----- nvinfo : EIATTR_NUM_BARRIERS
	.align		4
        /*0020*/ 	.byte	0x02, 0x4c
        /*0022*/ 	.byte	0x10
	.zero		1


	//----- nvinfo : EIATTR_EXTERNS
	.align		4
        /*0024*/ 	.byte	0x04, 0x0f
        /*0026*/ 	.short	(.L_1221 - .L_1220)


	//   ....[0]....
	.align		4
.L_1220:
        /*0028*/ 	.word	index@(__assertfail)


	//----- nvinfo : EIATTR_ANNOTATIONS
	.align		4
.L_1221:
        /*002c*/ 	.byte	0x04, 0x55
        /*002e*/ 	.short	(.L_1223 - .L_1222)


	//   ....[0]....
.L_1222:
        /*0030*/ 	.word	0x00000001
        /*0034*/ 	.byte	0x40, 0x09, 0x00, 0x00, 0x01, 0x00, 0x00, 0x00, 0x40, 0x0a, 0x00, 0x00, 0x01, 0x00, 0x00, 0x00
        /*0044*/ 	.byte	0x60, 0xd3, 0x00, 0x00


	//----- nvinfo : EIATTR_MERCURY_ISA_VERSION
	.align		4
.L_1223:
        /*0048*/ 	.byte	0x03, 0x5f
        /*004a*/ 	.short	0x0101


	//----- nvinfo : EIATTR_INT_WARP_WIDE_INSTR_OFFSETS
	.align		4
        /*004c*/ 	.byte	0x04, 0x31
        /*004e*/ 	.short	(.L_1225 - .L_1224)


	//   ....[0]....
.L_1224:
        /*0050*/ 	.word	0x00000180


	//   ....[1]....
        /*0054*/ 	.word	0x000001c0


	//   ....[2]....
        /*0058*/ 	.word	0x00000250


	//   ....[3]....
        /*005c*/ 	.word	0x0000af10


	//   ....[4]....
        /*0060*/ 	.word	0x0000af90


	//   ....[5]....
        /*0064*/ 	.word	0x0000b080


	//   ....[6]....
        /*0068*/ 	.word	0x0000b140


	//----- nvinfo : EIATTR_COOP_GROUP_MASK_REGIDS
	.align		4
.L_1225:
        /*006c*/ 	.byte	0x04, 0x29
        /*006e*/ 	.short	(.L_1227 - .L_1226)


	//   ....[0]....
.L_1226:
        /*0070*/ 	.word	0xffffffff


	//   ....[1]....
        /*0074*/ 	.word	0xffffffff


	//   ....[2]....
        /*0078*/ 	.word	0xffffffff


	//   ....[3]....
        /*007c*/ 	.word	0xffffffff


	//   ....[4]....
        /*0080*/ 	.word	0xffffffff


	//   ....[5]....
        /*0084*/ 	.word	0xffffffff


	//   ....[6]....
        /*0088*/ 	.word	0xffffffff


	//   ....[7]....
        /*008c*/ 	.word	0xffffffff


	//   ....[8]....
        /*0090*/ 	.word	0xffffffff


	//   ....[9]....
        /*0094*/ 	.word	0xffffffff


	//   ....[10]....
        /*0098*/ 	.word	0xffffffff


	//   ....[11]....
        /*009c*/ 	.word	0xffffffff


	//   ....[12]....
        /*00a0*/ 	.word	0xffffffff


	//   ....[13]....
        /*00a4*/ 	.word	0xffffffff


	//   ....[14]....
        /*00a8*/ 	.word	0xffffffff


	//   ....[15]....
        /*00ac*/ 	.word	0xffffffff


	//   ....[16]....
        /*00b0*/ 	.word	0xffffffff


	//   ....[17]....
        /*00b4*/ 	.word	0xffffffff


	//   ....[18]....
        /*00b8*/ 	.word	0xffffffff


	//   ....[19]....
        /*00bc*/ 	.word	0xffffffff


	//   ....[20]....
        /*00c0*/ 	.word	0xffffffff


	//   ....[21]....
        /*00c4*/ 	.word	0xffffffff


	//   ....[22]....
        /*00c8*/ 	.word	0xffffffff


	//   ....[23]....
        /*00cc*/ 	.word	0xffffffff


	//   ....[24]....
        /*00d0*/ 	.word	0xffffffff


	//   ....[25]....
        /*00d4*/ 	.word	0x0500000f


	//   ....[26]....
        /*00d8*/ 	.word	0x0500000f


	//----- nvinfo : EIATTR_COOP_GROUP_INSTR_OFFSETS
	.align		4
.L_1227:
        /*00dc*/ 	.byte	0x04, 0x28
        /*00de*/ 	.short	(.L_1229 - .L_1228)


	//   ....[0]....
.L_1228:
        /*00e0*/ 	.word	0x00000060


	//   ....[1]....
        /*00e4*/ 	.word	0x00000190


	//   ....[2]....
        /*00e8*/ 	.word	0x00000230


	//   ....[3]....
        /*00ec*/ 	.word	0x000003c0


	//   ....[4]....
        /*00f0*/ 	.word	0x00000520


	//   ....[5]....
        /*00f4*/ 	.word	0x00000640


	//   ....[6]....
        /*00f8*/ 	.word	0x000007a0


	//   ....[7]....
        /*00fc*/ 	.word	0x00000e80


	//   ....[8]....
        /*0100*/ 	.word	0x00003b40


	//   ....[9]....
        /*0104*/ 	.word	0x00003b60


	//   ....[10]....
        /*0108*/ 	.word	0x00004120


	//   ....[11]....
        /*010c*/ 	.word	0x00004180


	//   ....[12]....
        /*0110*/ 	.word	0x00005220


	//   ....[13]....
        /*0114*/ 	.word	0x00007730


	//   ....[14]....
        /*0118*/ 	.word	0x000077e0


	//   ....[15]....
        /*011c*/ 	.word	0x00007fc0


	//   ....[16]....
        /*0120*/ 	.word	0x00008030


	//   ....[17]....
        /*0124*/ 	.word	0x00009410


	//   ....[18]....
        /*0128*/ 	.word	0x00009540


	//   ....[19]....
        /*012c*/ 	.word	0x00009580


	//   ....[20]....
        /*0130*/ 	.word	0x00009710


	//   ....[21]....
        /*0134*/ 	.word	0x00009740


	//   ....[22]....
        /*0138*/ 	.word	0x0000a4e0


	//   ....[23]....
        /*013c*/ 	.word	0x0000a7e0


	//   ....[24]....
        /*0140*/ 	.word	0x0000d2e0


	//   ....[25]....
        /*0144*/ 	.word	0x0000d7c0


	//   ....[26]....
        /*0148*/ 	.word	0x0000dc30


	//----- nvinfo : EIATTR_REG_RECONFIG
	.align		4
.L_1229:
        /*014c*/ 	.byte	0x01, 0x54
	.zero		2


	//----- nvinfo : EIATTR_SYSCALL_OFFSETS
	.align		4
        /*0150*/ 	.byte	0x04, 0x46
        /*0152*/ 	.short	(.L_1231 - .L_1230)


	//   ....[0]....
.L_1230:
        /*0154*/ 	.word	0x00001200


	//   ....[1]....
        /*0158*/ 	.word	0x0000ac00


	//   ....[2]....
        /*015c*/ 	.word	0x0000ad30


	//   ....[3]....
        /*0160*/ 	.word	0x0000ae30


	//----- nvinfo : EIATTR_MBARRIER_INSTR_OFFSETS
	.align		4
.L_1231:
        /*0164*/ 	.byte	0x04, 0x39
        /*0166*/ 	.short	(.L_1233 - .L_1232)


	//   ....[0]....
.L_1232:
        /*0168*/ 	.word	0x00000270
        /*016c*/ 	.word	0x000000ff
        /*0170*/ 	.word	0x00031c00
        /*0174*/ 	.short	0x0100
        /*0176*/ 	.byte	0x06
	.zero		1


	//   ....[1]....
        /*0178*/ 	.word	0x00000280
        /*017c*/ 	.word	0x000000ff
        /*0180*/ 	.word	0x00031c20
        /*0184*/ 	.short	0x0100
        /*0186*/ 	.byte	0x06
	.zero		1


	//   ....[2]....
        /*0188*/ 	.word	0x00000370
        /*018c*/ 	.word	0x000000ff
        /*0190*/ 	.word	0x00031c30
        /*0194*/ 	.short	0x0100
        /*0196*/ 	.byte	0x08
	.zero		1


	//   ....[3]....
        /*0198*/ 	.word	0x00000380
        /*019c*/ 	.word	0x000000ff
        /*01a0*/ 	.word	0x00031c40
        /*01a4*/ 	.short	0x0100
        /*01a6*/ 	.byte	0x08
	.zero		1


	//   ....[4]....
        /*01a8*/ 	.word	0x00000390
        /*01ac*/ 	.word	0x000000ff
        /*01b0*/ 	.word	0x00031c38
        /*01b4*/ 	.short	0x0100
        /*01b6*/ 	.byte	0x08
	.zero		1


	//   ....[5]....
        /*01b8*/ 	.word	0x000003a0
        /*01bc*/ 	.word	0x000000ff
        /*01c0*/ 	.word	0x00031c48
        /*01c4*/ 	.short	0x0100
        /*01c6*/ 	.byte	0x08
	.zero		1


	//   ....[6]....
        /*01c8*/ 	.word	0x000004d0
        /*01cc*/ 	.word	0x000000ff
        /*01d0*/ 	.word	0x00031c50
        /*01d4*/ 	.short	0x0100
        /*01d6*/ 	.byte	0x08
	.zero		1


	//   ....[7]....
        /*01d8*/ 	.word	0x000004e0
        /*01dc*/ 	.word	0x000000ff
        /*01e0*/ 	.word	0x00031c60
        /*01e4*/ 	.short	0x0100
        /*01e6*/ 	.byte	0x08
	.zero		1


	//   ....[8]....
        /*01e8*/ 	.word	0x000004f0
        /*01ec*/ 	.word	0x000000ff
        /*01f0*/ 	.word	0x00031c58
        /*01f4*/ 	.short	0x0100
        /*01f6*/ 	.byte	0x08
	.zero		1


	//   ....[9]....
        /*01f8*/ 	.word	0x00000500
        /*01fc*/ 	.word	0x000000ff
        /*0200*/ 	.word	0x00031c68
        /*0204*/ 	.short	0x0100
        /*0206*/ 	.byte	0x08
	.zero		1


	//   ....[10]....
        /*0208*/ 	.word	0x000005f0
        /*020c*/ 	.word	0x000000ff
        /*0210*/ 	.word	0x00031c70
        /*0214*/ 	.short	0x0100
        /*0216*/ 	.byte	0x06
	.zero		1


	//   ....[11]....
        /*0218*/ 	.word	0x00000600
        /*021c*/ 	.word	0x000000ff
        /*0220*/ 	.word	0x00031c80
        /*0224*/ 	.short	0x0100
        /*0226*/ 	.byte	0x06
	.zero		1


	//   ....[12]....
        /*0228*/ 	.word	0x00000610
        /*022c*/ 	.word	0x000000ff
        /*0230*/ 	.word	0x00031c78
        /*0234*/ 	.short	0x0100
        /*0236*/ 	.byte	0x06
	.zero		1


	//   ....[13]....
        /*0238*/ 	.word	0x00000620
        /*023c*/ 	.word	0x000000ff
        /*0240*/ 	.word	0x00031c88
        /*0244*/ 	.short	0x0100
        /*0246*/ 	.byte	0x06
	.zero		1


	//   ....[14]....
        /*0248*/ 	.word	0x00000750
        /*024c*/ 	.word	0x000000ff
        /*0250*/ 	.word	0x00031c90
        /*0254*/ 	.short	0x0100
        /*0256*/ 	.byte	0x08
	.zero		1


	//   ....[15]....
        /*0258*/ 	.word	0x00000760
        /*025c*/ 	.word	0x000000ff
        /*0260*/ 	.word	0x00031ca0
        /*0264*/ 	.short	0x0100
        /*0266*/ 	.byte	0x08
	.zero		1


	//   ....[16]....
        /*0268*/ 	.word	0x00000770
        /*026c*/ 	.word	0x000000ff
        /*0270*/ 	.word	0x00031c98
        /*0274*/ 	.short	0x0100
        /*0276*/ 	.byte	0x08
	.zero		1


	//   ....[17]....
        /*0278*/ 	.word	0x00000780
        /*027c*/ 	.word	0x000000ff
        /*0280*/ 	.word	0x00031ca8
        /*0284*/ 	.short	0x0100
        /*0286*/ 	.byte	0x08
	.zero		1


	//   ....[18]....
        /*0288*/ 	.word	0x000008b0
        /*028c*/ 	.word	0x000000ff
        /*0290*/ 	.word	0x00031cb0
        /*0294*/ 	.short	0x0100
        /*0296*/ 	.byte	0x08
	.zero		1


	//   ....[19]....
        /*0298*/ 	.word	0x000008c0
        /*029c*/ 	.word	0x000000ff
        /*02a0*/ 	.word	0x00031cc0
        /*02a4*/ 	.short	0x0100
        /*02a6*/ 	.byte	0x08
	.zero		1


	//   ....[20]....
        /*02a8*/ 	.word	0x000008d0
        /*02ac*/ 	.word	0x000000ff
        /*02b0*/ 	.word	0x00031cb8
        /*02b4*/ 	.short	0x0100
        /*02b6*/ 	.byte	0x08
	.zero		1


	//   ....[21]....
        /*02b8*/ 	.word	0x000008e0
        /*02bc*/ 	.word	0x000000ff
        /*02c0*/ 	.word	0x00031cc8
        /*02c4*/ 	.short	0x0100
        /*02c6*/ 	.byte	0x08
	.zero		1


	//   ....[22]....
        /*02c8*/ 	.word	0x00001240
        /*02cc*/ 	.word	0x000000ff
        /*02d0*/ 	.word	0x00031c00
        /*02d4*/ 	.short	0x010a
        /*02d6*/ 	.byte	0x27
	.zero		1


	//   ....[23]....
        /*02d8*/ 	.word	0x000012c0
        /*02dc*/ 	.word	0x00000000
        /*02e0*/ 	.word	0x00031c30
        /*02e4*/ 	.short	0x010a
        /*02e6*/ 	.byte	0x3f
	.zero		1


	//   ....[24]....
        /*02e8*/ 	.word	0x00001330
        /*02ec*/ 	.word	0x00000000
        /*02f0*/ 	.word	0x00031c30
        /*02f4*/ 	.short	0x010a
        /*02f6*/ 	.byte	0x3f
	.zero		1


	//   ....[25]....
        /*02f8*/ 	.word	0x000043d0
        /*02fc*/ 	.word	0x00000004
        /*0300*/ 	.word	0x00000000
        /*0304*/ 	.short	0x0101
        /*0306*/ 	.byte	0x3f
	.zero		1


	//   ....[26]....
        /*0308*/ 	.word	0x000054e0
        /*030c*/ 	.word	0x000000ff
        /*0310*/ 	.word	0x00031c30
        /*0314*/ 	.short	0x010a
        /*0316*/ 	.byte	0x04
	.zero		1


	//   ....[27]....
        /*0318*/ 	.word	0x00005520
        /*031c*/ 	.word	0x000000ff
        /*0320*/ 	.word	0x00031c30
        /*0324*/ 	.short	0x010a
        /*0326*/ 	.byte	0x04
	.zero		1


	//   ....[28]....
        /*0328*/ 	.word	0x00006bb0
        /*032c*/ 	.word	0x000000ff
        /*0330*/ 	.word	0x00031c50
        /*0334*/ 	.short	0x010a
        /*0336*/ 	.byte	0x04
	.zero		1


	//   ....[29]....
        /*0338*/ 	.word	0x00006bf0
        /*033c*/ 	.word	0x000000ff
        /*0340*/ 	.word	0x00031c50
        /*0344*/ 	.short	0x010a
        /*0346*/ 	.byte	0x04
	.zero		1


	//   ....[30]....
        /*0348*/ 	.word	0x00008760
        /*034c*/ 	.word	0x0000006f
        /*0350*/ 	.word	0x00000000
        /*0354*/ 	.short	0x0101
        /*0356*/ 	.byte	0x3f
	.zero		1


	//   ....[31]....
        /*0358*/ 	.word	0x000087f0
        /*035c*/ 	.word	0x0000007f
        /*0360*/ 	.word	0x00000000
        /*0364*/ 	.short	0x0101
        /*0366*/ 	.byte	0x3f
	.zero		1


	//   ....[32]....
        /*0368*/ 	.word	0x00009490
        /*036c*/ 	.word	0x000000ff
        /*0370*/ 	.word	0x00031c50
        /*0374*/ 	.short	0x010a
        /*0376*/ 	.byte	0x0c
	.zero		1


	//   ....[33]....
        /*0378*/ 	.word	0x000094d0
        /*037c*/ 	.word	0x000000ff
        /*0380*/ 	.word	0x00031c50
        /*0384*/ 	.short	0x010a
        /*0386*/ 	.byte	0x0c
	.zero		1


	//   ....[34]....
        /*0388*/ 	.word	0x00009ed0
        /*038c*/ 	.word	0x0000000b
        /*0390*/ 	.word	0x00000000
        /*0394*/ 	.short	0x0101
        /*0396*/ 	.byte	0x3f
	.zero		1


	//   ....[35]....
        /*0398*/ 	.word	0x0000a6e0
        /*039c*/ 	.word	0x000000ff
        /*03a0*/ 	.word	0x00000000
        /*03a4*/ 	.short	0x0101
        /*03a6*/ 	.byte	0x06
	.zero		1


	//   ....[36]....
        /*03a8*/ 	.word	0x0000b460
        /*03ac*/ 	.word	0x00000005
        /*03b0*/ 	.word	0x00031c40
        /*03b4*/ 	.short	0x010a
        /*03b6*/ 	.byte	0x3f
	.zero		1


	//   ....[37]....
        /*03b8*/ 	.word	0x0000b8f0
        /*03bc*/ 	.word	0x00000017
        /*03c0*/ 	.word	0x00031c20
        /*03c4*/ 	.short	0x010a
        /*03c6*/ 	.byte	0x3f
	.zero		1


	//   ....[38]....
        /*03c8*/ 	.word	0x0000bbb0
        /*03cc*/ 	.word	0x00000003
        /*03d0*/ 	.word	0x00031c40
        /*03d4*/ 	.short	0x010a
        /*03d6*/ 	.byte	0x3f
	.zero		1


	//   ....[39]....
        /*03d8*/ 	.word	0x0000bdf0
        /*03dc*/ 	.word	0x00000002
        /*03e0*/ 	.word	0x00000060
        /*03e4*/ 	.short	0x010a
        /*03e6*/ 	.byte	0x3f
	.zero		1


	//   ....[40]....
        /*03e8*/ 	.word	0x0000c300
        /*03ec*/ 	.word	0x00000003
        /*03f0*/ 	.word	0x00031c40
        /*03f4*/ 	.short	0x010a
        /*03f6*/ 	.byte	0x3f
	.zero		1


	//   ....[41]....
        /*03f8*/ 	.word	0x0000c540
        /*03fc*/ 	.word	0x00000002
        /*0400*/ 	.word	0x00000060
        /*0404*/ 	.short	0x010a
        /*0406*/ 	.byte	0x3f
	.zero		1


	//   ....[42]....
        /*0408*/ 	.word	0x0000c9c0
        /*040c*/ 	.word	0x00000002
        /*0410*/ 	.word	0x00031c40
        /*0414*/ 	.short	0x010a
        /*0416*/ 	.byte	0x3f
	.zero		1


	//   ....[43]....
        /*0418*/ 	.word	0x0000cc20
        /*041c*/ 	.word	0x00000002
        /*0420*/ 	.word	0x00000060
        /*0424*/ 	.short	0x010a
        /*0426*/ 	.byte	0x3f
	.zero		1


	//   ....[44]....
        /*0428*/ 	.word	0x0000cf20
        /*042c*/ 	.word	0x00000003
        /*0430*/ 	.word	0x00031c60
        /*0434*/ 	.short	0x010a
        /*0436*/ 	.byte	0x3f
	.zero		1


	//   ....[45]....
        /*0438*/ 	.word	0x0000d260
        /*043c*/ 	.word	0x00000008
        /*0440*/ 	.word	0x00031c20
        /*0444*/ 	.short	0x010a
        /*0446*/ 	.byte	0x3f
	.zero		1


	//   ....[46]....
        /*0448*/ 	.word	0x0000d400
        /*044c*/ 	.word	0x00000005
        /*0450*/ 	.word	0x00000000
        /*0454*/ 	.short	0x010a
        /*0456*/ 	.byte	0x3f
	.zero		1


	//   ....[47]....
        /*0458*/ 	.word	0x0000d470
        /*045c*/ 	.word	0x00000003
        /*0460*/ 	.word	0x00000000
        /*0464*/ 	.short	0x010a
        /*0466*/ 	.byte	0x3f
	.zero		1


	//   ....[48]....
        /*0468*/ 	.word	0x0000d4d0
        /*046c*/ 	.word	0x00000005
        /*0470*/ 	.word	0x00000000
        /*0474*/ 	.short	0x010a
        /*0476*/ 	.byte	0x3f
	.zero		1


	//   ....[49]....
        /*0478*/ 	.word	0x0000d500
        /*047c*/ 	.word	0x00000003
        /*0480*/ 	.word	0x00000000
        /*0484*/ 	.short	0x010a
        /*0486*/ 	.byte	0x3f
	.zero		1


	//   ....[50]....
        /*0488*/ 	.word	0x0000d570
        /*048c*/ 	.word	0x00000003
        /*0490*/ 	.word	0x00031c00
        /*0494*/ 	.short	0x010a
        /*0496*/ 	.byte	0x3f
	.zero		1


	//   ....[51]....
        /*0498*/ 	.word	0x0000d5c0
        /*049c*/ 	.word	0x00000000
        /*04a0*/ 	.word	0x00031c30
        /*04a4*/ 	.short	0x010a
        /*04a6*/ 	.byte	0x3f
	.zero		1


	//   ....[52]....
        /*04a8*/ 	.word	0x0000d620
        /*04ac*/ 	.word	0x00000008
        /*04b0*/ 	.word	0x00031c30
        /*04b4*/ 	.short	0x010a
        /*04b6*/ 	.byte	0x3f
	.zero		1


	//   ....[53]....
        /*04b8*/ 	.word	0x0000d680
        /*04bc*/ 	.word	0x00000008
        /*04c0*/ 	.word	0x00031c50
        /*04c4*/ 	.short	0x010a
        /*04c6*/ 	.byte	0x3f
	.zero		1


	//   ....[54]....
        /*04c8*/ 	.word	0x0000d6e0
        /*04cc*/ 	.word	0x00000006
        /*04d0*/ 	.word	0x00031c50
        /*04d4*/ 	.short	0x010a
        /*04d6*/ 	.byte	0x3f
	.zero		1


	//   ....[55]....
        /*04d8*/ 	.word	0x0000d880
        /*04dc*/ 	.word	0x00000005
        /*04e0*/ 	.word	0x00031c40
        /*04e4*/ 	.short	0x010a
        /*04e6*/ 	.byte	0x3f
	.zero		1


	//   ....[56]....
        /*04e8*/ 	.word	0x0000d8d0
        /*04ec*/ 	.word	0x00000017
        /*04f0*/ 	.word	0x00031c20
        /*04f4*/ 	.short	0x010a
        /*04f6*/ 	.byte	0x3f
	.zero		1


	//   ....[57]....
        /*04f8*/ 	.word	0x0000d920
        /*04fc*/ 	.word	0x00000003
        /*0500*/ 	.word	0x00031c40
        /*0504*/ 	.short	0x010a
        /*0506*/ 	.byte	0x3f
	.zero		1


	//   ....[58]....
        /*0508*/ 	.word	0x0000d970
        /*050c*/ 	.word	0x00000002
        /*0510*/ 	.word	0x00000060
        /*0514*/ 	.short	0x010a
        /*0516*/ 	.byte	0x3f
	.zero		1


	//   ....[59]....
        /*0518*/ 	.word	0x0000d9c0
        /*051c*/ 	.word	0x00000003
        /*0520*/ 	.word	0x00031c40
        /*0524*/ 	.short	0x010a
        /*0526*/ 	.byte	0x3f
	.zero		1


	//   ....[60]....
        /*0528*/ 	.word	0x0000da10
        /*052c*/ 	.word	0x00000002
        /*0530*/ 	.word	0x00000060
        /*0534*/ 	.short	0x010a
        /*0536*/ 	.byte	0x3f
	.zero		1


	//   ....[61]....
        /*0538*/ 	.word	0x0000da60
        /*053c*/ 	.word	0x00000002
        /*0540*/ 	.word	0x00031c40
        /*0544*/ 	.short	0x010a
        /*0546*/ 	.byte	0x3f
	.zero		1


	//   ....[62]....
        /*0548*/ 	.word	0x0000dab0
        /*054c*/ 	.word	0x00000002
        /*0550*/ 	.word	0x00000060
        /*0554*/ 	.short	0x010a
        /*0556*/ 	.byte	0x3f
	.zero		1


	//   ....[63]....
        /*0558*/ 	.word	0x0000db00
        /*055c*/ 	.word	0x00000003
        /*0560*/ 	.word	0x00031c60
        /*0564*/ 	.short	0x010a
        /*0566*/ 	.byte	0x3f
	.zero		1


	//   ....[64]....
        /*0568*/ 	.word	0x0000db50
        /*056c*/ 	.word	0x00000008
        /*0570*/ 	.word	0x00031c20
        /*0574*/ 	.short	0x010a
        /*0576*/ 	.byte	0x3f
	.zero		1


	//   ....[65]....
        /*0578*/ 	.word	0x0000dcf0
        /*057c*/ 	.word	0x00000005
        /*0580*/ 	.word	0x00000000
        /*0584*/ 	.short	0x010a
        /*0586*/ 	.byte	0x3f
	.zero		1


	//   ....[66]....
        /*0588*/ 	.word	0x0000dd40
        /*058c*/ 	.word	0x00000003
        /*0590*/ 	.word	0x00000000
        /*0594*/ 	.short	0x010a
        /*0596*/ 	.byte	0x3f
	.zero		1


	//   ....[67]....
        /*0598*/ 	.word	0x0000dd90
        /*059c*/ 	.word	0x00000005
        /*05a0*/ 	.word	0x00000000
        /*05a4*/ 	.short	0x010a
        /*05a6*/ 	.byte	0x3f
	.zero		1


	//----- nvinfo : EIATTR_NUM_MBARRIERS
	.align		4
.L_1233:
        /*05a8*/ 	.byte	0x03, 0x38
        /*05aa*/ 	.short	0x0016


	//----- nvinfo : EIATTR_EXIT_INSTR_OFFSETS
	.align		4
        /*05ac*/ 	.byte	0x04, 0x1c
        /*05ae*/ 	.short	(.L_1235 - .L_1234)


	//   ....[0]....
.L_1234:
        /*05b0*/ 	.word	0x00000a30


	//   ....[1]....
        /*05b4*/ 	.word	0x0000a7a0


	//   ....[2]....
        /*05b8*/ 	.word	0x0000a800


	//   ....[3]....
        /*05bc*/ 	.word	0x0000d550


	//----- nvinfo : EIATTR_MAX_THREADS
	.align		4
.L_1235:
        /*05c0*/ 	.byte	0x04, 0x05
        /*05c2*/ 	.short	(.L_1237 - .L_1236)
.L_1236:
        /*05c4*/ 	.word	0x00000200
        /*05c8*/ 	.word	0x00000001
        /*05cc*/ 	.word	0x00000001


	//----- nvinfo : EIATTR_CRS_STACK_SIZE
	.align		4
.L_1237:
        /*05d0*/ 	.byte	0x04, 0x1e
        /*05d2*/ 	.short	(.L_1239 - .L_1238)
.L_1238:
        /*05d4*/ 	.word	0x00000000


	//----- nvinfo : EIATTR_CBANK_PARAM_SIZE
	.align		4
.L_1239:
        /*05d8*/ 	.byte	0x03, 0x19
        /*05da*/ 	.short	0x0bf0


	//----- nvinfo : EIATTR_PARAM_CBANK
	.align		4
        /*05dc*/ 	.byte	0x04, 0x0a
        /*05de*/ 	.short	(.L_1241 - .L_1240)
	.align		4
.L_1240:
        /*05e0*/ 	.word	index@(.nv.constant0._ZN7cutlass13device_kernelIN5flash11enable_sm90INS1_16FlashAttnFwdSm90INS1_25CollectiveMainloopFwdSm90ILi2EN4cute5tupleIJNS5_1CILi1EEES8_S8_EEENS6_IJNS7_ILi192EEENS7_ILi144EEENS7_ILi96EEEEEELi96ENS_6half_tEfNS_4arch4Sm90ELb0ELb0ELb1ELb0ELb0ELb0ELb0ELb0ELb1ELb0ELb0ELb0EEENS1_21CollectiveEpilogueFwdINS6_IJSA_SC_SB_EEES9_SE_SG_Li384ELb0ELb0ELb0ELb0EEENS1_29StaticPersistentTileSchedulerILb0EEEEEEEEEvNT_6ParamsE)
        /*05e4*/ 	.short	0x0210
        /*05e6*/ 	.short	0x0bf0


	//----- nvinfo : EIATTR_SW_WAR
	.align		4
.L_1241:
        /*05e8*/ 	.byte	0x04, 0x36
        /*05ea*/ 	.short	(.L_1243 - .L_1242)
.L_1242:
        /*05ec*/ 	.word	0x00000008
.L_1243:


//--------------------- .nv.info._ZN7cutlass13device_kernelIN5flash11enable_sm90INS1_16FlashAttnFwdSm90INS1_25CollectiveMainloopFwdSm90ILi2EN4cute5tupleIJNS5_1CILi1EEES8_S8_EEENS6_IJNS7_ILi192EEENS7_ILi144EEENS7_ILi96EEEEEELi96ENS_6half_tEfNS_4arch4Sm90ELb0ELb0ELb1ELb1ELb0ELb0ELb0ELb0ELb1ELb0ELb0ELb0EEENS1_21CollectiveEpilogueFwdINS6_IJSA_SC_SB_EEES9_SE_SG_Li384ELb1ELb0ELb0ELb0EEENS1_36VarlenDynamicPersistentTileSchedulerILi192ELi144ELi384ELi32ELb0ELb0ELb1ELb0ELb1ELb1EEEEEEEEEvNT_6ParamsE --------------------------
	.section	.nv.info._ZN7cutlass13device_kernelIN5flash11enable_sm90INS1_16FlashAttnFwdSm90INS1_25CollectiveMainloopFwdSm90ILi2EN4cute5tupleIJNS5_1CILi1EEES8_S8_EEENS6_IJNS7_ILi192EEENS7_ILi144EEENS7_ILi96EEEEEELi96ENS_6half_tEfNS_4arch4Sm90ELb0ELb0ELb1ELb1ELb0ELb0ELb0ELb0ELb1ELb0ELb0ELb0EEENS1_21CollectiveEpilogueFwdINS6_IJSA_SC_SB_EEES9_SE_SG_Li384ELb1ELb0ELb0ELb0EEENS1_36VarlenDynamicPersistentTileSchedulerILi192ELi144ELi384ELi32ELb0ELb0ELb1ELb0ELb1ELb1EEEEEEEEEvNT_6ParamsE,"",@"SHT_CUDA_INFO"
	.sectionflags	@""
	.align	4


	//----- nvinfo : EIATTR_CUDA_API_VERSION
	.align		4
        /*0000*/ 	.byte	0x04, 0x37
        /*0002*/ 	.short	(.L_1245 - .L_1244)
.L_1244:
        /*0004*/ 	.word	0x00000082


	//----- nvinfo : EIATTR_KPARAM_INFO
	.align		4
.L_1245:
        /*0008*/ 	.byte	0x04, 0x17
        /*000a*/ 	.short	(.L_1247 - .L_1246)
.L_1246:
        /*000c*/ 	.word	0x00000000
        /*0010*/ 	.short	0x0000
        /*0012*/ 	.short	0x0070
        /*0014*/ 	.byte	0x00, 0xf0, 0x01, 0x28


	//----- nvinfo : EIATTR_SPARSE_MMA_MASK
	.align		4
.L_1247:
        /*0018*/ 	.byte	0x03, 0x50
        /*001a*/ 	.short	0x0000


	//----- nvinfo : EIATTR_MAXREG_COUNT
	.align		4
        /*001c*/ 	.byte	0x03, 0x1b
        /*001e*/ 	.short	0x0080


	//----- nvinfo : EIATTR_NUM_BARRIERS
	.align		4
        /*0020*/ 	.byte	0x02, 0x4c
        /*0022*/ 	.byte	0x10
	.zero		1


	//----- nvinfo : EIATTR_EXTERNS
	.align		4
        /*0024*/ 	.byte	0x04, 0x0f
        /*0026*/ 	.short	(.L_1249 - .L_1248)


	//   ....[0]....
	.align		4
.L_1248:
        /*0028*/ 	.word	index@(__assertfail)


	//----- nvinfo : EIATTR_ANNOTATIONS
	.align		4
.L_1249:
        /*002c*/ 	.byte	0x04, 0x55
        /*002e*/ 	.short	(.L_1251 - .L_1250)


	//   ....[0]....
.L_1250:
        /* <DEDUP_REMOVED lines=9> */


	//----- nvinfo : EIATTR_MERCURY_ISA_VERSION
	.align		4
.L_1251:
        /*00b0*/ 	.byte	0x03, 0x5f
        /*00b2*/ 	.short	0x0101


	//----- nvinfo : EIATTR_UNUSED_LOAD_BYTE_OFFSET
	.align		4
        /*00b4*/ 	.byte	0x04, 0x44
        /*00b6*/ 	.short	(.L_1253 - .L_1252)


	//   ....[0]....
.L_1252:
        /*00b8*/ 	.word	0x00000a70
        /*00bc*/ 	.word	0x0000fff0


	//   ....[1]....
        /*00c0*/ 	.word	0x0000a180
        /*00c4*/ 	.word	0x0000fff0


	//----- nvinfo : EIATTR_INT_WARP_WIDE_INSTR_OFFSETS
	.align		4
.L_1253:
        /*00c8*/ 	.byte	0x04, 0x31
        /*00ca*/ 	.short	(.L_1255 - .L_1254)


	//   ....[0]....
.L_1254:
        /*00cc*/ 	.word	0x00000150


	//   ....[1]....
        /*00d0*/ 	.word	0x000001f0


	//   ....[2]....
        /*00d4*/ 	.word	0x00000260


	//   ....[3]....
        /*00d8*/ 	.word	0x0000c640


	//   ....[4]....
        /*00dc*/ 	.word	0x0000c6d0


	//   ....[5]....
        /*00e0*/ 	.word	0x0000cb20


	//   ....[6]....
        /*00e4*/ 	.word	0x0000cb50


	//   ....[7]....
        /*00e8*/ 	.word	0x0000cd20


	//   ....[8]....
        /*00ec*/ 	.word	0x0000cdf0


	//   ....[9]....
        /*00f0*/ 	.word	0x0000ecf0


	//   ....[10]....
        /*00f4*/ 	.word	0x0000ed80


	//----- nvinfo : EIATTR_COOP_GROUP_MASK_REGIDS
	.align		4
.L_1255:
        /*00f8*/ 	.byte	0x04, 0x29
        /*00fa*/ 	.short	(.L_1257 - .L_1256)


	//   ....[0]....
.L_1256:
        /*00fc*/ 	.word	0xffffffff


	//   ....[1]....
        /*0100*/ 	.word	0xffffffff


	//   ....[2]....
        /*0104*/ 	.word	0xffffffff


	//   ....[3]....
        /*0108*/ 	.word	0xffffffff


	//   ....[4]....
        /*010c*/ 	.word	0xffffffff


	//   ....[5]....
        /*0110*/ 	.word	0xffffffff


	//   ....[6]....
        /*0114*/ 	.word	0xffffffff


	//   ....[7]....
        /*0118*/ 	.word	0xffffffff


	//   ....[8]....
        /*011c*/ 	.word	0xffffffff


	//   ....[9]....
        /*0120*/ 	.word	0xffffffff


	//   ....[10]....
        /*0124*/ 	.word	0xffffffff


	//   ....[11]....
        /*0128*/ 	.word	0xffffffff


	//   ....[12]....
        /*012c*/ 	.word	0xffffffff


	//   ....[13]....
        /*0130*/ 	.word	0xffffffff


	//   ....[14]....
        /*0134*/ 	.word	0xffffffff


	//   ....[15]....
        /*0138*/ 	.word	0xffffffff


	//   ....[16]....
        /*013c*/ 	.word	0xffffffff


	//   ....[17]....
        /*0140*/ 	.word	0xffffffff


	//   ....[18]....
        /*0144*/ 	.word	0xffffffff


	//   ....[19]....
        /*0148*/ 	.word	0xffffffff


	//   ....[20]....
        /*014c*/ 	.word	0xffffffff


	//   ....[21]....
        /*0150*/ 	.word	0xffffffff


	//   ....[22]....
        /*0154*/ 	.word	0xffffffff


	//   ....[23]....
        /*0158*/ 	.word	0xffffffff


	//   ....[24]....
        /*015c*/ 	.word	0xffffffff


	//   ....[25]....
        /*0160*/ 	.word	0xffffffff


	//   ....[26]....
        /*0164*/ 	.word	0xffffffff


	//   ....[27]....
        /*0168*/ 	.word	0xffffffff


	//   ....[28]....
        /*016c*/ 	.word	0xffffffff


	//   ....[29]....
        /*0170*/ 	.word	0xffffffff


	//   ....[30]....
        /*0174*/ 	.word	0xffffffff


	//   ....[31]....
        /*0178*/ 	.word	0xffffffff


	//   ....[32]....
        /*017c*/ 	.word	0xffffffff


	//   ....[33]....
        /*0180*/ 	.word	0xffffffff


	//   ....[34]....
        /*0184*/ 	.word	0xffffffff


	//   ....[35]....
        /*0188*/ 	.word	0xffffffff


	//   ....[36]....
        /*018c*/ 	.word	0xffffffff


	//   ....[37]....
        /*0190*/ 	.word	0xffffffff


	//   ....[38]....
        /*0194*/ 	.word	0xffffffff


	//   ....[39]....
        /*0198*/ 	.word	0xffffffff


	//   ....[40]....
        /*019c*/ 	.word	0xffffffff


	//   ....[41]....
        /*01a0*/ 	.word	0xffffffff


	//   ....[42]....
        /*01a4*/ 	.word	0xffffffff


	//   ....[43]....
        /*01a8*/ 	.word	0xffffffff


	//   ....[44]....
        /*01ac*/ 	.word	0xffffffff


	//   ....[45]....
        /*01b0*/ 	.word	0xffffffff


	//   ....[46]....
        /*01b4*/ 	.word	0xffffffff


	//   ....[47]....
        /*01b8*/ 	.word	0xffffffff


	//   ....[48]....
        /*01bc*/ 	.word	0xffffffff


	//   ....[49]....
        /*01c0*/ 	.word	0xffffffff


	//   ....[50]....
        /*01c4*/ 	.word	0xffffffff


	//   ....[51]....
        /*01c8*/ 	.word	0xffffffff


	//   ....[52]....
        /*01cc*/ 	.word	0xffffffff


	//   ....[53]....
        /*01d0*/ 	.word	0xffffffff


	//   ....[54]....
        /*01d4*/ 	.word	0xffffffff


	//   ....[55]....
        /*01d8*/ 	.word	0xffffffff


	//   ....[56]....
        /*01dc*/ 	.word	0x0500000f


	//   ....[57]....
        /*01e0*/ 	.word	0x0500000f


	//   ....[58]....
        /*01e4*/ 	.word	0x0500000f


	//   ....[59]....
        /*01e8*/ 	.word	0x0500000f


	//   ....[60]....
        /*01ec*/ 	.word	0x0500000f


	//   ....[61]....
        /*01f0*/ 	.word	0x0500000f


	//   ....[62]....
        /*01f4*/ 	.word	0x0500000f


	//   ....[63]....
        /*01f8*/ 	.word	0x0500000f


	//   ....[64]....
        /*01fc*/ 	.word	0x0500000f


	//   ....[65]....
        /*0200*/ 	.word	0x0500000f


	//   ....[66]....
        /*0204*/ 	.word	0x0500000f


	//   ....[67]....
        /*0208*/ 	.word	0x0500000f


	//   ....[68]....
        /*020c*/ 	.word	0x0500000f


	//   ....[69]....
        /*0210*/ 	.word	0x0500000f


	//   ....[70]....
        /*0214*/ 	.word	0x0500000f


	//   ....[71]....
        /*0218*/ 	.word	0x0500000f


	//   ....[72]....
        /*021c*/ 	.word	0x0500000f


	//   ....[73]....
        /*0220*/ 	.word	0x0500000f


	//   ....[74]....
        /*0224*/ 	.word	0x0500000f


	//----- nvinfo : EIATTR_COOP_GROUP_INSTR_OFFSETS
	.align		4
.L_1257:
        /*0228*/ 	.byte	0x04, 0x28
        /*022a*/ 	.short	(.L_1259 - .L_1258)


	//   ....[0]....
.L_1258:
        /*022c*/ 	.word	0x00000060


	//   ....[1]....
        /*0230*/ 	.word	0x00000160


	//   ....[2]....
        /*0234*/ 	.word	0x00000210


	//   ....[3]....
        /*0238*/ 	.word	0x000003d0


	//   ....[4]....
        /*023c*/ 	.word	0x00000530


	//   ....[5]....
        /*0240*/ 	.word	0x00000650


	//   ....[6]....
        /*0244*/ 	.word	0x000007b0


	//   ....[7]....
        /*0248*/ 	.word	0x00001330


	//   ....[8]....
        /*024c*/ 	.word	0x00003df0


	//   ....[9]....
        /*0250*/ 	.word	0x00003e30


	//   ....[10]....
        /*0254*/ 	.word	0x000043f0


	//   ....[11]....
        /*0258*/ 	.word	0x00004470


	//   ....[12]....
        /*025c*/ 	.word	0x000054f0


	//   ....[13]....
        /*0260*/ 	.word	0x00007a00


	//   ....[14]....
        /*0264*/ 	.word	0x00007aa0


	//   ....[15]....
        /*0268*/ 	.word	0x000082a0


	//   ....[16]....
        /*026c*/ 	.word	0x00008310


	//   ....[17]....
        /*0270*/ 	.word	0x000096e0


	//   ....[18]....
        /*0274*/ 	.word	0x000097e0


	//   ....[19]....
        /*0278*/ 	.word	0x00009840


	//   ....[20]....
        /*027c*/ 	.word	0x00009950


	//   ....[21]....
        /*0280*/ 	.word	0x00009980


	//   ....[22]....
        /*0284*/ 	.word	0x0000b860


	//   ....[23]....
        /*0288*/ 	.word	0x0000b9e0


	//   ....[24]....
        /*028c*/ 	.word	0x0000ba10


	//   ....[25]....
        /*0290*/ 	.word	0x0000ba50


	//   ....[26]....
        /*0294*/ 	.word	0x0000bac0


	//   ....[27]....
        /*0298*/ 	.word	0x0000bb20


	//   ....[28]....
        /*029c*/ 	.word	0x0000bb60


	//   ....[29]....
        /*02a0*/ 	.word	0x0000bce0


	//   ....[30]....
        /*02a4*/ 	.word	0x0000bd40


	//   ....[31]....
        /*02a8*/ 	.word	0x0000bd80


	//   ....[32]....
        /*02ac*/ 	.word	0x0000bdc0


	//   ....[33]....
        /*02b0*/ 	.word	0x0000bdf0


	//   ....[34]....
        /*02b4*/ 	.word	0x0000be20


	//   ....[35]....
        /*02b8*/ 	.word	0x0000bea0


	//   ....[36]....
        /*02bc*/ 	.word	0x0000bed0


	//   ....[37]....
        /*02c0*/ 	.word	0x0000bf50


	//   ....[38]....
        /*02c4*/ 	.word	0x0000f0f0


	//   ....[39]....
        /*02c8*/ 	.word	0x0000f100


	//   ....[40]....
        /*02cc*/ 	.word	0x0000f1f0


	//   ....[41]....
        /*02d0*/ 	.word	0x0000f250


	//   ....[42]....
        /*02d4*/ 	.word	0x0000f290


	//   ....[43]....
        /*02d8*/ 	.word	0x0000f2d0


	//   ....[44]....
        /*02dc*/ 	.word	0x0000f300


	//   ....[45]....
        /*02e0*/ 	.word	0x0000f330


	//   ....[46]....
        /*02e4*/ 	.word	0x0000f4a0


	//   ....[47]....
        /*02e8*/ 	.word	0x0000f500


	//   ....[48]....
        /*02ec*/ 	.word	0x0000f540


	//   ....[49]....
        /*02f0*/ 	.word	0x0000f580


	//   ....[50]....
        /*02f4*/ 	.word	0x0000f5b0


	//   ....[51]....
        /*02f8*/ 	.word	0x0000f5e0


	//   ....[52]....
        /*02fc*/ 	.word	0x0000f6a0


	//   ....[53]....
        /*0300*/ 	.word	0x0000f6c0


	//   ....[54]....
        /*0304*/ 	.word	0x0000f730


	//   ....[55]....
        /*0308*/ 	.word	0x0000fb60


	//   ....[56]....
        /*030c*/ 	.word	0x00010040


	//   ....[57]....
        /*0310*/ 	.word	0x00010430


	//   ....[58]....
        /*0314*/ 	.word	0x000104c0


	//   ....[59]....
        /*0318*/ 	.word	0x00010560


	//   ....[60]....
        /*031c*/ 	.word	0x00010610


	//   ....[61]....
        /*0320*/ 	.word	0x00010690


	//   ....[62]....
        /*0324*/ 	.word	0x00010710


	//   ....[63]....
        /*0328*/ 	.word	0x00010790


	//   ....[64]....
        /*032c*/ 	.word	0x00010810


	//   ....[65]....
        /*0330*/ 	.word	0x000108a0


	//   ....[66]....
        /*0334*/ 	.word	0x00010950


	//   ....[67]....
        /*0338*/ 	.word	0x000109d0


	//   ....[68]....
        /*033c*/ 	.word	0x00010a50


	//   ....[69]....
        /*0340*/ 	.word	0x00010ad0


	//   ....[70]....
        /*0344*/ 	.word	0x00010b50


	//   ....[71]....
        /*0348*/ 	.word	0x00010bc0


	//   ....[72]....
        /*034c*/ 	.word	0x00010c60


	//   ....[73]....
        /*0350*/ 	.word	0x00010cf0


	//   ....[74]....
        /*0354*/ 	.word	0x00010e10


	//----- nvinfo : EIATTR_REG_RECONFIG
	.align		4
.L_1259:
        /*0358*/ 	.byte	0x01, 0x54
	.zero		2


	//----- nvinfo : EIATTR_SYSCALL_OFFSETS
	.align		4
        /*035c*/ 	.byte	0x04, 0x46
        /*035e*/ 	.short	(.L_1261 - .L_1260)


	//   ....[0]....
.L_1260:
        /*0360*/ 	.word	0x000014e0


	//   ....[1]....
        /*0364*/ 	.word	0x0000c850


	//   ....[2]....
        /*0368*/ 	.word	0x0000c980


	//   ....[3]....
        /*036c*/ 	.word	0x0000ca80


	//----- nvinfo : EIATTR_MBARRIER_INSTR_OFFSETS
	.align		4
.L_1261:
        /*0370*/ 	.byte	0x04, 0x39
        /*0372*/ 	.short	(.L_1263 - .L_1262)


	//   ....[0]....
.L_1262:
        /*0374*/ 	.word	0x00000280
        /*0378*/ 	.word	0x000000ff
        /*037c*/ 	.word	0x00031c00
        /*0380*/ 	.short	0x0100
        /*0382*/ 	.byte	0x08
	.zero		1


	//   ....[1]....
        /*0384*/ 	.word	0x00000290
        /*0388*/ 	.word	0x000000ff
        /*038c*/ 	.word	0x00031c20
        /*0390*/ 	.short	0x0100
        /*0392*/ 	.byte	0x08
	.zero		1


	//   ....[2]....
        /*0394*/ 	.word	0x00000380
        /*0398*/ 	.word	0x000000ff
        /*039c*/ 	.word	0x00031c30
        /*03a0*/ 	.short	0x0100
        /*03a2*/ 	.byte	0x08
	.zero		1


	//   ....[3]....
        /*03a4*/ 	.word	0x00000390
        /*03a8*/ 	.word	0x000000ff
        /*03ac*/ 	.word	0x00031c40
        /*03b0*/ 	.short	0x0100
        /*03b2*/ 	.byte	0x08
	.zero		1


	//   ....[4]....
        /*03b4*/ 	.word	0x000003a0
        /*03b8*/ 	.word	0x000000ff
        /*03bc*/ 	.word	0x00031c38
        /*03c0*/ 	.short	0x0100
        /*03c2*/ 	.byte	0x08
	.zero		1


	//   ....[5]....
        /*03c4*/ 	.word	0x000003b0
        /*03c8*/ 	.word	0x000000ff
        /*03cc*/ 	.word	0x00031c48
        /*03d0*/ 	.short	0x0100
        /*03d2*/ 	.byte	0x08
	.zero		1


	//   ....[6]....
        /*03d4*/ 	.word	0x000004e0
        /*03d8*/ 	.word	0x000000ff
        /*03dc*/ 	.word	0x00031c50
        /*03e0*/ 	.short	0x0100
        /*03e2*/ 	.byte	0x08
	.zero		1


	//   ....[7]....
        /*03e4*/ 	.word	0x000004f0
        /*03e8*/ 	.word	0x000000ff
        /*03ec*/ 	.word	0x00031c60
        /*03f0*/ 	.short	0x0100
        /*03f2*/ 	.byte	0x08
	.zero		1


	//   ....[8]....
        /*03f4*/ 	.word	0x00000500
        /*03f8*/ 	.word	0x000000ff
        /*03fc*/ 	.word	0x00031c58
        /*0400*/ 	.short	0x0100
        /*0402*/ 	.byte	0x08
	.zero		1


	//   ....[9]....
        /*0404*/ 	.word	0x00000510
        /*0408*/ 	.word	0x000000ff
        /*040c*/ 	.word	0x00031c68
        /*0410*/ 	.short	0x0100
        /*0412*/ 	.byte	0x08
	.zero		1


	//   ....[10]....
        /*0414*/ 	.word	0x00000600
        /*0418*/ 	.word	0x000000ff
        /*041c*/ 	.word	0x00031c70
        /*0420*/ 	.short	0x0100
        /*0422*/ 	.byte	0x06
	.zero		1


	//   ....[11]....
        /*0424*/ 	.word	0x00000610
        /*0428*/ 	.word	0x000000ff
        /*042c*/ 	.word	0x00031c80
        /*0430*/ 	.short	0x0100
        /*0432*/ 	.byte	0x06
	.zero		1


	//   ....[12]....
        /*0434*/ 	.word	0x00000620
        /*0438*/ 	.word	0x000000ff
        /*043c*/ 	.word	0x00031c78
        /*0440*/ 	.short	0x0100
        /*0442*/ 	.byte	0x06
	.zero		1


	//   ....[13]....
        /*0444*/ 	.word	0x00000630
        /*0448*/ 	.word	0x000000ff
        /*044c*/ 	.word	0x00031c88
        /*0450*/ 	.short	0x0100
        /*0452*/ 	.byte	0x06
	.zero		1


	//   ....[14]....
        /*0454*/ 	.word	0x00000760
        /*0458*/ 	.word	0x000000ff
        /*045c*/ 	.word	0x00031c90
        /*0460*/ 	.short	0x0100
        /*0462*/ 	.byte	0x08
	.zero		1


	//   ....[15]....
        /*0464*/ 	.word	0x00000770
        /*0468*/ 	.word	0x000000ff
        /*046c*/ 	.word	0x00031ca0
        /*0470*/ 	.short	0x0100
        /*0472*/ 	.byte	0x08
	.zero		1


	//   ....[16]....
        /*0474*/ 	.word	0x00000780
        /*0478*/ 	.word	0x000000ff
        /*047c*/ 	.word	0x00031c98
        /*0480*/ 	.short	0x0100
        /*0482*/ 	.byte	0x08
	.zero		1


	//   ....[17]....
        /*0484*/ 	.word	0x00000790
        /*0488*/ 	.word	0x000000ff
        /*048c*/ 	.word	0x00031ca8
        /*0490*/ 	.short	0x0100
        /*0492*/ 	.byte	0x08
	.zero		1


	//   ....[18]....
        /*0494*/ 	.word	0x000008c0
        /*0498*/ 	.word	0x000000ff
        /*049c*/ 	.word	0x00031cb0
        /*04a0*/ 	.short	0x0100
        /*04a2*/ 	.byte	0x08
	.zero		1


	//   ....[19]....
        /*04a4*/ 	.word	0x000008d0
        /*04a8*/ 	.word	0x000000ff
        /*04ac*/ 	.word	0x00031cc0
        /*04b0*/ 	.short	0x0100
        /*04b2*/ 	.byte	0x08
	.zero		1


	//   ....[20]....
        /*04b4*/ 	.word	0x000008e0
        /*04b8*/ 	.word	0x000000ff
        /*04bc*/ 	.word	0x00031cb8
        /*04c0*/ 	.short	0x0100
        /*04c2*/ 	.byte	0x08
	.zero		1


	//   ....[21]....
        /*04c4*/ 	.word	0x000008f0
        /*04c8*/ 	.word	0x000000ff
        /*04cc*/ 	.word	0x00031cc8
        /*04d0*/ 	.short	0x0100
        /*04d2*/ 	.byte	0x08
	.zero		1


	//   ....[22]....
        /*04d4*/ 	.word	0x00001540
        /*04d8*/ 	.word	0x000000ff
        /*04dc*/ 	.word	0x00031c00
        /*04e0*/ 	.short	0x010a
        /*04e2*/ 	.byte	0x24
	.zero		1


	//   ....[23]....
        /*04e4*/ 	.word	0x000015b0
        /*04e8*/ 	.word	0x00000000
        /*04ec*/ 	.word	0x00031c30
        /*04f0*/ 	.short	0x010a
        /*04f2*/ 	.byte	0x3f
	.zero		1


	//   ....[24]....
        /*04f4*/ 	.word	0x00001620
        /*04f8*/ 	.word	0x00000000
        /*04fc*/ 	.word	0x00031c30
        /*0500*/ 	.short	0x010a
        /*0502*/ 	.byte	0x3f
	.zero		1


	//   ....[25]....
        /*0504*/ 	.word	0x000046a0
        /*0508*/ 	.word	0x00000004
        /*050c*/ 	.word	0x00000000
        /*0510*/ 	.short	0x0101
        /*0512*/ 	.byte	0x3f
	.zero		1


	//   ....[26]....
        /*0514*/ 	.word	0x000057a0
        /*0518*/ 	.word	0x000000ff
        /*051c*/ 	.word	0x00031c30
        /*0520*/ 	.short	0x010a
        /*0522*/ 	.byte	0x06
	.zero		1


	//   ....[27]....
        /*0524*/ 	.word	0x000057e0
        /*0528*/ 	.word	0x000000ff
        /*052c*/ 	.word	0x00031c30
        /*0530*/ 	.short	0x010a
        /*0532*/ 	.byte	0x06
	.zero		1


	//   ....[28]....
        /*0534*/ 	.word	0x00006e90
        /*0538*/ 	.word	0x000000ff
        /*053c*/ 	.word	0x00031c50
        /*0540*/ 	.short	0x010a
        /*0542*/ 	.byte	0x06
	.zero		1


	//   ....[29]....
        /*0544*/ 	.word	0x00006ed0
        /*0548*/ 	.word	0x000000ff
        /*054c*/ 	.word	0x00031c50
        /*0550*/ 	.short	0x010a
        /*0552*/ 	.byte	0x06
	.zero		1


	//   ....[30]....
        /*0554*/ 	.word	0x00008940
        /*0558*/ 	.word	0x00000015
        /*055c*/ 	.word	0x00000000
        /*0560*/ 	.short	0x0101
        /*0562*/ 	.byte	0x3f
	.zero		1


	//   ....[31]....
        /*0564*/ 	.word	0x00008a70
        /*0568*/ 	.word	0x0000000a
        /*056c*/ 	.word	0x00000000
        /*0570*/ 	.short	0x0101
        /*0572*/ 	.byte	0x3f
	.zero		1


	//   ....[32]....
        /*0574*/ 	.word	0x00009750
        /*0578*/ 	.word	0x000000ff
        /*057c*/ 	.word	0x00031c50
        /*0580*/ 	.short	0x010a
        /*0582*/ 	.byte	0x09
	.zero		1


	//   ....[33]....
        /*0584*/ 	.word	0x00009790
        /*0588*/ 	.word	0x000000ff
        /*058c*/ 	.word	0x00031c50
        /*0590*/ 	.short	0x010a
        /*0592*/ 	.byte	0x09
	.zero		1


	//   ....[34]....
        /*0594*/ 	.word	0x00009f60
        /*0598*/ 	.word	0x00000008
        /*059c*/ 	.word	0x00000000
        /*05a0*/ 	.short	0x0101
        /*05a2*/ 	.byte	0x3f
	.zero		1


	//   ....[35]....
        /*05a4*/ 	.word	0x0000ad40
        /*05a8*/ 	.word	0x000000ff
        /*05ac*/ 	.word	0x00000000
        /*05b0*/ 	.short	0x0101
        /*05b2*/ 	.byte	0x04
	.zero		1


	//   ....[36]....
        /*05b4*/ 	.word	0x0000d0e0
        /*05b8*/ 	.word	0x00000005
        /*05bc*/ 	.word	0x00031c40
        /*05c0*/ 	.short	0x010a
        /*05c2*/ 	.byte	0x3f
	.zero		1


	//   ....[37]....
        /*05c4*/ 	.word	0x0000d5f0
        /*05c8*/ 	.word	0x0000001a
        /*05cc*/ 	.word	0x00031c20
        /*05d0*/ 	.short	0x010a
        /*05d2*/ 	.byte	0x3f
	.zero		1


	//   ....[38]....
        /*05d4*/ 	.word	0x0000d8e0
        /*05d8*/ 	.word	0x00000003
        /*05dc*/ 	.word	0x00031c40
        /*05e0*/ 	.short	0x010a
        /*05e2*/ 	.byte	0x3f
	.zero		1


	//   ....[39]....
        /*05e4*/ 	.word	0x0000db60
        /*05e8*/ 	.word	0x00000002
        /*05ec*/ 	.word	0x00000060
        /*05f0*/ 	.short	0x010a
        /*05f2*/ 	.byte	0x3f
	.zero		1


	//   ....[40]....
        /*05f4*/ 	.word	0x0000e070
        /*05f8*/ 	.word	0x00000003
        /*05fc*/ 	.word	0x00031c40
        /*0600*/ 	.short	0x010a
        /*0602*/ 	.byte	0x3f
	.zero		1


	//   ....[41]....
        /*0604*/ 	.word	0x0000e2f0
        /*0608*/ 	.word	0x00000003
        /*060c*/ 	.word	0x00000060
        /*0610*/ 	.short	0x010a
        /*0612*/ 	.byte	0x3f
	.zero		1


	//   ....[42]....
        /*0614*/ 	.word	0x0000e760
        /*0618*/ 	.word	0x00000002
        /*061c*/ 	.word	0x00031c40
        /*0620*/ 	.short	0x010a
        /*0622*/ 	.byte	0x3f
	.zero		1


	//   ....[43]....
        /*0624*/ 	.word	0x0000ea00
        /*0628*/ 	.word	0x00000002
        /*062c*/ 	.word	0x00000060
        /*0630*/ 	.short	0x010a
        /*0632*/ 	.byte	0x3f
	.zero		1


	//   ....[44]....
        /*0634*/ 	.word	0x0000edf0
        /*0638*/ 	.word	0x00000003
        /*063c*/ 	.word	0x00031c60
        /*0640*/ 	.short	0x010a
        /*0642*/ 	.byte	0x3f
	.zero		1


	//   ....[45]....
        /*0644*/ 	.word	0x0000fae0
        /*0648*/ 	.word	0x00000009
        /*064c*/ 	.word	0x00031c20
        /*0650*/ 	.short	0x010a
        /*0652*/ 	.byte	0x3f
	.zero		1


	//   ....[46]....
        /*0654*/ 	.word	0x0000fc80
        /*0658*/ 	.word	0x00000007
        /*065c*/ 	.word	0x00000000
        /*0660*/ 	.short	0x010a
        /*0662*/ 	.byte	0x3f
	.zero		1


	//   ....[47]....
        /*0664*/ 	.word	0x0000fcf0
        /*0668*/ 	.word	0x00000003
        /*066c*/ 	.word	0x00000000
        /*0670*/ 	.short	0x010a
        /*0672*/ 	.byte	0x3f
	.zero		1


	//   ....[48]....
        /*0674*/ 	.word	0x0000fd50
        /*0678*/ 	.word	0x00000005
        /*067c*/ 	.word	0x00000000
        /*0680*/ 	.short	0x010a
        /*0682*/ 	.byte	0x3f
	.zero		1


	//   ....[49]....
        /*0684*/ 	.word	0x0000fd80
        /*0688*/ 	.word	0x00000003
        /*068c*/ 	.word	0x00000000
        /*0690*/ 	.short	0x010a
        /*0692*/ 	.byte	0x3f
	.zero		1


	//   ....[50]....
        /*0694*/ 	.word	0x0000fdf0
        /*0698*/ 	.word	0x00000003
        /*069c*/ 	.word	0x00031c00
        /*06a0*/ 	.short	0x010a
        /*06a2*/ 	.byte	0x3f
	.zero		1


	//   ....[51]....
        /*06a4*/ 	.word	0x0000fe40
        /*06a8*/ 	.word	0x00000000
        /*06ac*/ 	.word	0x00031c30
        /*06b0*/ 	.short	0x010a
        /*06b2*/ 	.byte	0x3f
	.zero		1


	//   ....[52]....
        /*06b4*/ 	.word	0x0000fea0
        /*06b8*/ 	.word	0x00000009
        /*06bc*/ 	.word	0x00031c30
        /*06c0*/ 	.short	0x010a
        /*06c2*/ 	.byte	0x3f
	.zero		1


	//   ....[53]....
        /*06c4*/ 	.word	0x0000ff00
        /*06c8*/ 	.word	0x00000008
        /*06cc*/ 	.word	0x00031c50
        /*06d0*/ 	.short	0x010a
        /*06d2*/ 	.byte	0x3f
	.zero		1


	//   ....[54]....
        /*06d4*/ 	.word	0x0000ff60
        /*06d8*/ 	.word	0x00000005
        /*06dc*/ 	.word	0x00031c50
        /*06e0*/ 	.short	0x010a
        /*06e2*/ 	.byte	0x3f
	.zero		1


	//   ....[55]....
        /*06e4*/ 	.word	0x00010100
        /*06e8*/ 	.word	0x00000005
        /*06ec*/ 	.word	0x00031c40
        /*06f0*/ 	.short	0x010a
        /*06f2*/ 	.byte	0x3f
	.zero		1


	//   ....[56]....
        /*06f4*/ 	.word	0x00010150
        /*06f8*/ 	.word	0x0000001a
        /*06fc*/ 	.word	0x00031c20
        /*0700*/ 	.short	0x010a
        /*0702*/ 	.byte	0x3f
	.zero		1


	//   ....[57]....
        /*0704*/ 	.word	0x000101a0
        /*0708*/ 	.word	0x00000003
        /*070c*/ 	.word	0x00031c40
        /*0710*/ 	.short	0x010a
        /*0712*/ 	.byte	0x3f
	.zero		1


	//   ....[58]....
        /*0714*/ 	.word	0x000101f0
        /*0718*/ 	.word	0x00000002
        /*071c*/ 	.word	0x00000060
        /*0720*/ 	.short	0x010a
        /*0722*/ 	.byte	0x3f
	.zero		1


	//   ....[59]....
        /*0724*/ 	.word	0x00010240
        /*0728*/ 	.word	0x00000003
        /*072c*/ 	.word	0x00031c40
        /*0730*/ 	.short	0x010a
        /*0732*/ 	.byte	0x3f
	.zero		1


	//   ....[60]....
        /*0734*/ 	.word	0x00010290
        /*0738*/ 	.word	0x00000003
        /*073c*/ 	.word	0x00000060
        /*0740*/ 	.short	0x010a
        /*0742*/ 	.byte	0x3f
	.zero		1


	//   ....[61]....
        /*0744*/ 	.word	0x000102e0
        /*0748*/ 	.word	0x00000002
        /*074c*/ 	.word	0x00031c40
        /*0750*/ 	.short	0x010a
        /*0752*/ 	.byte	0x3f
	.zero		1


	//   ....[62]....
        /*0754*/ 	.word	0x00010330
        /*0758*/ 	.word	0x00000002
        /*075c*/ 	.word	0x00000060
        /*0760*/ 	.short	0x010a
        /*0762*/ 	.byte	0x3f
	.zero		1


	//   ....[63]....
        /*0764*/ 	.word	0x00010380
        /*0768*/ 	.word	0x00000003
        /*076c*/ 	.word	0x00031c60
        /*0770*/ 	.short	0x010a
        /*0772*/ 	.byte	0x3f
	.zero		1


	//   ....[64]....
        /*0774*/ 	.word	0x00010d30
        /*0778*/ 	.word	0x00000009
        /*077c*/ 	.word	0x00031c20
        /*0780*/ 	.short	0x010a
        /*0782*/ 	.byte	0x3f
	.zero		1


	//   ....[65]....
        /*0784*/ 	.word	0x00010ed0
        /*0788*/ 	.word	0x00000007
        /*078c*/ 	.word	0x00000000
        /*0790*/ 	.short	0x010a
        /*0792*/ 	.byte	0x3f
	.zero		1


	//   ....[66]....
        /*0794*/ 	.word	0x00010f20
        /*0798*/ 	.word	0x00000003
        /*079c*/ 	.word	0x00000000
        /*07a0*/ 	.short	0x010a
        /*07a2*/ 	.byte	0x3f
	.zero		1


	//   ....[67]....
        /*07a4*/ 	.word	0x00010f70
        /*07a8*/ 	.word	0x00000005
        /*07ac*/ 	.word	0x00000000
        /*07b0*/ 	.short	0x010a
        /*07b2*/ 	.byte	0x3f
	.zero		1


	//----- nvinfo : EIATTR_NUM_MBARRIERS
	.align		4
.L_1263:
        /*07b4*/ 	.byte	0x03, 0x38
        /*07b6*/ 	.short	0x0016


	//----- nvinfo : EIATTR_EXIT_INSTR_OFFSETS
	.align		4
        /*07b8*/ 	.byte	0x04, 0x1c
        /*07ba*/ 	.short	(.L_1265 - .L_1264)


	//   ....[0]....
.L_1264:
        /*07bc*/ 	.word	0x00000aa0


	//   ....[1]....
        /*07c0*/ 	.word	0x0000b820


	//   ....[2]....
        /*07c4*/ 	.word	0x0000b880


	//   ....[3]....
        /*07c8*/ 	.word	0x0000fdd0


	//----- nvinfo : EIATTR_MAX_THREADS
	.align		4
.L_1265:
        /*07cc*/ 	.byte	0x04, 0x05
        /*07ce*/ 	.short	(.L_1267 - .L_1266)
.L_1266:
        /*07d0*/ 	.word	0x00000200
        /*07d4*/ 	.word	0x00000001
        /*07d8*/ 	.word	0x00000001


	//----- nvinfo : EIATTR_CRS_STACK_SIZE
	.align		4
.L_1267:
        /*07dc*/ 	.byte	0x04, 0x1e
        /*07de*/ 	.short	(.L_1269 - .L_1268)
.L_1268:
        /*07e0*/ 	.word	0x00000000


	//----- nvinfo : EIATTR_CBANK_PARAM_SIZE
	.align		4
.L_1269:
        /*07e4*/ 	.byte	0x03, 0x19
        /*07e6*/ 	.short	0x0a70


	//----- nvinfo : EIATTR_PARAM_CBANK
	.align		4
        /*07e8*/ 	.byte	0x04, 0x0a
        /*07ea*/ 	.short	(.L_1271 - .L_1270)
	.align		4
.L_1270:
        /*07ec*/ 	.word	index@(.nv.constant0._ZN7cutlass13device_kernelIN5flash11enable_sm90INS1_16FlashAttnFwdSm90INS1_25CollectiveMainloopFwdSm90ILi2EN4cute5tupleIJNS5_1CILi1EEES8_S8_EEENS6_IJNS7_ILi192EEENS7_ILi144EEENS7_ILi96EEEEEELi96ENS_6half_tEfNS_4arch4Sm90ELb0ELb0ELb1ELb1ELb0ELb0ELb0ELb0ELb1ELb0ELb0ELb0EEENS1_21CollectiveEpilogueFwdINS6_IJSA_SC_SB_EEES9_SE_SG_Li384ELb1ELb0ELb0ELb0EEENS1_36VarlenDynamicPersistentTileSchedulerILi192ELi144ELi384ELi32ELb0ELb0ELb1ELb0ELb1ELb1EEEEEEEEEvNT_6ParamsE)
        /*07f0*/ 	.short	0x0210
        /*07f2*/ 	.short	0x0a70


	//----- nvinfo : EIATTR_SW_WAR
	.align		4
.L_1271:
        /*07f4*/ 	.byte	0x04, 0x36
        /*07f6*/ 	.short	(.L_1273 - .L_1272)
.L_1272:
        /*07f8*/ 	.word	0x00000008
.L_1273:


//--------------------- .nv.info._ZN7cutlass13device_kernelIN5flash11enable_sm90INS1_16FlashAttnFwdSm90INS1_25CollectiveMainloopFwdSm90ILi2EN4cute5tupleIJNS5_1CILi1EEES8_S8_EEENS6_IJNS7_ILi192EEENS7_ILi144EEENS7_ILi96EEEEEELi96ENS_6half_tEfNS_4arch4Sm90ELb0ELb0ELb1ELb1ELb0ELb1ELb0ELb0ELb1ELb0ELb0ELb0EEENS1_21CollectiveEpilogueFwdINS6_IJSA_SC_SB_EEES9_SE_SG_Li384ELb1ELb0ELb0ELb0EEENS1_36VarlenDynamicPersistentTileSchedulerILi192ELi144ELi384ELi32ELb0ELb0ELb1ELb0ELb1ELb1EEEEEEEEEvNT_6ParamsE --------------------------
	.section	.nv.info._ZN7cutlass13device_kernelIN5flash11enable_sm90INS1_16FlashAttnFwdSm90INS1_25CollectiveMainloopFwdSm90ILi2EN4cute5tupleIJNS5_1CILi1EEES8_S8_EEENS6_IJNS7_ILi192EEENS7_ILi144EEENS7_ILi96EEEEEELi96ENS_6half_tEfNS_4arch4Sm90ELb0ELb0ELb1ELb1ELb0ELb1ELb0ELb0ELb1ELb0ELb0ELb0EEENS1_21CollectiveEpilogueFwdINS6_IJSA_SC_SB_EEES9_SE_SG_Li384ELb1ELb0ELb0ELb0EEENS1_36VarlenDynamicPersistentTileSchedulerILi192ELi144ELi384ELi32ELb0ELb0ELb1ELb0ELb1ELb1EEEEEEEEEvNT_6ParamsE,"",@"SHT_CUDA_INFO"
	.sectionflags	@""
	.align	4


	//----- nvinfo : EIATTR_CUDA_API_VERSION
	.align		4
        /*0000*/ 	.byte	0x04, 0x37
        /*0002*/ 	.short	(.L_1275 - .L_1274)
.L_1274:
        /*0004*/ 	.word	0x00000082


	//----- nvinfo : EIATTR_KPARAM_INFO
	.align		4
.L_1275:
        /*0008*/ 	.byte	0x04, 0x17
        /*000a*/ 	.short	(.L_1277 - .L_1276)
.L_1276:
        /*000c*/ 	.word	0x00000000
        /*0010*/ 	.short	0x0000
        /*0012*/ 	.short	0x0070
        /*0014*/ 	.byte	0x00, 0xf0, 0x01, 0x28


	//----- nvinfo : EIATTR_SPARSE_MMA_MASK
	.align		4
.L_1277:
        /*0018*/ 	.byte	0x03, 0x50
        /*001a*/ 	.short	0x0000


	//----- nvinfo : EIATTR_MAXREG_COUNT
	.align		4
        /*001c*/ 	.byte	0x03, 0x1b
        /*001e*/ 	.short	0x0080


	//----- nvinfo : EIATTR_NUM_BARRIERS
	.align		4
        /*0020*/ 	.byte	0x02, 0x4c
        /*0022*/ 	.byte	0x10
	.zero		1


	//----- nvinfo : EIATTR_EXTERNS
	.align		4
        /*0024*/ 	.byte	0x04, 0x0f
        /*0026*/ 	.short	(.L_1279 - .L_1278)


	//   ....[0]....
	.align		4
.L_1278:
        /*0028*/ 	.word	index@(__assertfail)


	//----- nvinfo : EIATTR_ANNOTATIONS
	.align		4
.L_1279:
        /*002c*/ 	.byte	0x04, 0x55
        /*002e*/ 	.short	(.L_1281 - .L_1280)


	//   ....[0]....
.L_1280:
        /* <DEDUP_REMOVED lines=93> */


	//----- nvinfo : EIATTR_MERCURY_ISA_VERSION
	.align		4
.L_1281:
        /*05e8*/ 	.byte	0x03, 0x5f
        /*05ea*/ 	.short	0x0101


	//----- nvinfo : EIATTR_UNUSED_LOAD_BYTE_OFFSET
	.align		4
        /*05ec*/ 	.byte	0x04, 0x44
        /*05ee*/ 	.short	(.L_1283 - .L_1282)


	//   ....[0]....
.L_1282:
        /*05f0*/ 	.word	0x00000b30
        /*05f4*/ 	.word	0x0000fff0


	//   ....[1]....
        /*05f8*/ 	.word	0x00015460
        /*05fc*/ 	.word	0x0000fff0


	//----- nvinfo : EIATTR_INT_WARP_WIDE_INSTR_OFFSETS
	.align		4
.L_1283:
        /*0600*/ 	.byte	0x04, 0x31
        /*0602*/ 	.short	(.L_1285 - .L_1284)


	//   ....[0]....
.L_1284:
        /*0604*/ 	.word	0x000001c0


	//   ....[1]....
        /*0608*/ 	.word	0x00000200


	//   ....[2]....
        /*060c*/ 	.word	0x00000270


	//   ....[3]....
        /*0610*/ 	.word	0x000189f0


	//   ....[4]....
        /*0614*/ 	.word	0x00018a80


	//   ....[5]....
        /*0618*/ 	.word	0x00018ec0


	//   ....[6]....
        /*061c*/ 	.word	0x00018ef0


	//   ....[7]....
        /*0620*/ 	.word	0x000190e0


	//   ....[8]....
        /*0624*/ 	.word	0x000191b0


	//   ....[9]....
        /*0628*/ 	.word	0x0001b210


	//   ....[10]....
        /*062c*/ 	.word	0x0001b2a0


	//----- nvinfo : EIATTR_COOP_GROUP_MASK_REGIDS
	.align		4
.L_1285:
        /*0630*/ 	.byte	0x04, 0x29
        /*0632*/ 	.short	(.L_1287 - .L_1286)


	//   ....[0]....
.L_1286:
        /*0634*/ 	.word	0xffffffff


	//   ....[1]....
        /*0638*/ 	.word	0xffffffff


	//   ....[2]....
        /*063c*/ 	.word	0xffffffff


	//   ....[3]....
        /*0640*/ 	.word	0xffffffff


	//   ....[4]....
        /*0644*/ 	.word	0xffffffff


	//   ....[5]....
        /*0648*/ 	.word	0xffffffff


	//   ....[6]....
        /*064c*/ 	.word	0xffffffff


	//   ....[7]....
        /*0650*/ 	.word	0xffffffff


	//   ....[8]....
        /*0654*/ 	.word	0xffffffff


	//   ....[9]....
        /*0658*/ 	.word	0xffffffff


	//   ....[10]....
        /*065c*/ 	.word	0xffffffff


	//   ....[11]....
        /*0660*/ 	.word	0xffffffff


	//   ....[12]....
        /*0664*/ 	.word	0xffffffff


	//   ....[13]....
        /*0668*/ 	.word	0xffffffff


	//   ....[14]....
        /*066c*/ 	.word	0xffffffff


	//   ....[15]....
        /*0670*/ 	.word	0xffffffff


	//   ....[16]....
        /*0674*/ 	.word	0xffffffff


	//   ....[17]....
        /*0678*/ 	.word	0xffffffff


	//   ....[18]....
        /*067c*/ 	.word	0xffffffff


	//   ....[19]....
        /*0680*/ 	.word	0xffffffff


	//   ....[20]....
        /*0684*/ 	.word	0xffffffff


	//   ....[21]....
        /*0688*/ 	.word	0xffffffff


	//   ....[22]....
        /*068c*/ 	.word	0xffffffff


	//   ....[23]....
        /*0690*/ 	.word	0xffffffff


	//   ....[24]....
        /*0694*/ 	.word	0xffffffff


	//   ....[25]....
        /*0698*/ 	.word	0xffffffff


	//   ....[26]....
        /*069c*/ 	.word	0xffffffff


	//   ....[27]....
        /*06a0*/ 	.word	0xffffffff


	//   ....[28]....
        /*06a4*/ 	.word	0xffffffff


	//   ....[29]....
        /*06a8*/ 	.word	0xffffffff


	//   ....[30]....
        /*06ac*/ 	.word	0xffffffff


	//   ....[31]....
        /*06b0*/ 	.word	0xffffffff


	//   ....[32]....
        /*06b4*/ 	.word	0xffffffff


	//   ....[33]....
        /*06b8*/ 	.word	0xffffffff


	//   ....[34]....
        /*06bc*/ 	.word	0xffffffff


	//   ....[35]....
        /*06c0*/ 	.word	0xffffffff


	//   ....[36]....
        /*06c4*/ 	.word	0xffffffff


	//   ....[37]....
        /*06c8*/ 	.word	0xffffffff


	//   ....[38]....
        /*06cc*/ 	.word	0xffffffff


	//   ....[39]....
        /*06d0*/ 	.word	0xffffffff


	//   ....[40]....
        /*06d4*/ 	.word	0xffffffff


	//   ....[41]....
        /*06d8*/ 	.word	0xffffffff


	//   ....[42]....
        /*06dc*/ 	.word	0xffffffff


	//   ....[43]....
        /*06e0*/ 	.word	0xffffffff


	//   ....[44]....
        /*06e4*/ 	.word	0xffffffff


	//   ....[45]....
        /*06e8*/ 	.word	0xffffffff


	//   ....[46]....
        /*06ec*/ 	.word	0xffffffff


	//   ....[47]....
        /*06f0*/ 	.word	0xffffffff


	//   ....[48]....
        /*06f4*/ 	.word	0xffffffff


	//   ....[49]....
        /*06f8*/ 	.word	0xffffffff


	//   ....[50]....
        /*06fc*/ 	.word	0xffffffff


	//   ....[51]....
        /*0700*/ 	.word	0xffffffff


	//   ....[52]....
        /*0704*/ 	.word	0xffffffff


	//   ....[53]....
        /*0708*/ 	.word	0xffffffff


	//   ....[54]....
        /*070c*/ 	.word	0xffffffff


	//   ....[55]....
        /*0710*/ 	.word	0xffffffff


	//   ....[56]....
        /*0714*/ 	.word	0x0500000f


	//   ....[57]....
        /*0718*/ 	.word	0x0500000f


	//   ....[58]....
        /*071c*/ 	.word	0x0500000f


	//   ....[59]....
        /*0720*/ 	.word	0x0500000f


	//   ....[60]....
        /*0724*/ 	.word	0x0500000f


	//   ....[61]....
        /*0728*/ 	.word	0x0500000f


	//   ....[62]....
        /*072c*/ 	.word	0x0500000f


	//   ....[63]....
        /*0730*/ 	.word	0x0500000f


	//   ....[64]....
        /*0734*/ 	.word	0x0500000f


	//   ....[65]....
        /*0738*/ 	.word	0x0500000f


	//   ....[66]....
        /*073c*/ 	.word	0x0500000f


	//   ....[67]....
        /*0740*/ 	.word	0x0500000f


	//   ....[68]....
        /*0744*/ 	.word	0x0500000f


	//   ....[69]....
        /*0748*/ 	.word	0x0500000f


	//   ....[70]....
        /*074c*/ 	.word	0x0500000f


	//   ....[71]....
        /*0750*/ 	.word	0x0500000f


	//   ....[72]....
        /*0754*/ 	.word	0x0500000f


	//   ....[73]....
        /*0758*/ 	.word	0x0500000f


	//   ....[74]....
        /*075c*/ 	.word	0x0500000f


	//   ....[75]....
        /*0760*/ 	.word	0x0500000f


	//   ....[76]....
        /*0764*/ 	.word	0x0500000f


	//   ....[77]....
        /*0768*/ 	.word	0x0500000f


	//   ....[78]....
        /*076c*/ 	.word	0x0500000f


	//   ....[79]....
        /*0770*/ 	.word	0x0500000f


	//   ....[80]....
        /*0774*/ 	.word	0x0500000f


	//   ....[81]....
        /*0778*/ 	.word	0x0500000f


	//   ....[82]....
        /*077c*/ 	.word	0x0500000f


	//   ....[83]....
        /*0780*/ 	.word	0x0500000f


	//   ....[84]....
        /*0784*/ 	.word	0x0500000f


	//----- nvinfo : EIATTR_COOP_GROUP_INSTR_OFFSETS
	.align		4
.L_1287:
        /*0788*/ 	.byte	0x04, 0x28
        /*078a*/ 	.short	(.L_1289 - .L_1288)


	//   ....[0]....
.L_1288:
        /*078c*/ 	.word	0x00000070


	//   ....[1]....
        /*0790*/ 	.word	0x000001d0


	//   ....[2]....
        /*0794*/ 	.word	0x00000220


	//   ....[3]....
        /*0798*/ 	.word	0x00000450


	//   ....[4]....
        /*079c*/ 	.word	0x000005b0


	//   ....[5]....
        /*07a0*/ 	.word	0x000006d0


	//   ....[6]....
        /*07a4*/ 	.word	0x00000830


	//   ....[7]....
        /*07a8*/ 	.word	0x00006ef0


	//   ....[8]....
        /*07ac*/ 	.word	0x0000dac0


	//   ....[9]....
        /*07b0*/ 	.word	0x0000dae0


	//   ....[10]....
        /*07b4*/ 	.word	0x0000df40


	//   ....[11]....
        /*07b8*/ 	.word	0x0000df80


	//   ....[12]....
        /*07bc*/ 	.word	0x0000f2b0


	//   ....[13]....
        /*07c0*/ 	.word	0x00012350


	//   ....[14]....
        /*07c4*/ 	.word	0x000123b0


	//   ....[15]....
        /*07c8*/ 	.word	0x00012d60


	//   ....[16]....
        /*07cc*/ 	.word	0x00012d80


	//   ....[17]....
        /*07d0*/ 	.word	0x000146e0


	//   ....[18]....
        /*07d4*/ 	.word	0x00014b60


	//   ....[19]....
        /*07d8*/ 	.word	0x00014e60


	//   ....[20]....
        /*07dc*/ 	.word	0x00014e90


	//   ....[21]....
        /*07e0*/ 	.word	0x00014ee0


	//   ....[22]....
        /*07e4*/ 	.word	0x00016c90


	//   ....[23]....
        /*07e8*/ 	.word	0x00016e30


	//   ....[24]....
        /*07ec*/ 	.word	0x00016e60


	//   ....[25]....
        /*07f0*/ 	.word	0x00016e90


	//   ....[26]....
        /*07f4*/ 	.word	0x00016ed0


	//   ....[27]....
        /*07f8*/ 	.word	0x00016f20


	//   ....[28]....
        /*07fc*/ 	.word	0x00016f80


	//   ....[29]....
        /*0800*/ 	.word	0x00017140


	//   ....[30]....
        /*0804*/ 	.word	0x000171a0


	//   ....[31]....
        /*0808*/ 	.word	0x000171e0


	//   ....[32]....
        /*080c*/ 	.word	0x00017220


	//   ....[33]....
        /*0810*/ 	.word	0x00017250


	//   ....[34]....
        /*0814*/ 	.word	0x00017280


	//   ....[35]....
        /*0818*/ 	.word	0x00017300


	//   ....[36]....
        /*081c*/ 	.word	0x00017330


	//   ....[37]....
        /*0820*/ 	.word	0x000173b0


	//   ....[38]....
        /*0824*/ 	.word	0x0001b660


	//   ....[39]....
        /*0828*/ 	.word	0x0001b670


	//   ....[40]....
        /*082c*/ 	.word	0x0001b760


	//   ....[41]....
        /*0830*/ 	.word	0x0001b7c0


	//   ....[42]....
        /*0834*/ 	.word	0x0001b800


	//   ....[43]....
        /*0838*/ 	.word	0x0001b840


	//   ....[44]....
        /*083c*/ 	.word	0x0001b870


	//   ....[45]....
        /*0840*/ 	.word	0x0001b8a0


	//   ....[46]....
        /*0844*/ 	.word	0x0001ba10


	//   ....[47]....
        /*0848*/ 	.word	0x0001ba70


	//   ....[48]....
        /*084c*/ 	.word	0x0001bab0


	//   ....[49]....
        /*0850*/ 	.word	0x0001baf0


	//   ....[50]....
        /*0854*/ 	.word	0x0001bb20


	//   ....[51]....
        /*0858*/ 	.word	0x0001bb50


	//   ....[52]....
        /*085c*/ 	.word	0x0001bc10


	//   ....[53]....
        /*0860*/ 	.word	0x0001bc30


	//   ....[54]....
        /*0864*/ 	.word	0x0001bca0


	//   ....[55]....
        /*0868*/ 	.word	0x0001c0d0


	//   ....[56]....
        /*086c*/ 	.word	0x0001c550


	//   ....[57]....
        /*0870*/ 	.word	0x0001c600


	//   ....[58]....
        /*0874*/ 	.word	0x0001c6a0


	//   ....[59]....
        /*0878*/ 	.word	0x0001c740


	//   ....[60]....
        /*087c*/ 	.word	0x0001c7e0


	//   ....[61]....
        /*0880*/ 	.word	0x0001c8d0


	//   ....[62]....
        /*0884*/ 	.word	0x0001c970


	//   ....[63]....
        /*0888*/ 	.word	0x0001ca10


	//   ....[64]....
        /*088c*/ 	.word	0x0001cab0


	//   ....[65]....
        /*0890*/ 	.word	0x0001cd10


	//   ....[66]....
        /*0894*/ 	.word	0x0001cff0


	//   ....[67]....
        /*0898*/ 	.word	0x0001d3e0


	//   ....[68]....
        /*089c*/ 	.word	0x0001d470


	//   ....[69]....
        /*08a0*/ 	.word	0x0001d510


	//   ....[70]....
        /*08a4*/ 	.word	0x0001d5c0


	//   ....[71]....
        /*08a8*/ 	.word	0x0001d640


	//   ....[72]....
        /*08ac*/ 	.word	0x0001d6c0


	//   ....[73]....
        /*08b0*/ 	.word	0x0001d740


	//   ....[74]....
        /*08b4*/ 	.word	0x0001d7c0


	//   ....[75]....
        /*08b8*/ 	.word	0x0001d850


	//   ....[76]....
        /*08bc*/ 	.word	0x0001d900


	//   ....[77]....
        /*08c0*/ 	.word	0x0001d980


	//   ....[78]....
        /*08c4*/ 	.word	0x0001da00


	//   ....[79]....
        /*08c8*/ 	.word	0x0001da80


	//   ....[80]....
        /*08cc*/ 	.word	0x0001db00


	//   ....[81]....
        /*08d0*/ 	.word	0x0001db70


	//   ....[82]....
        /*08d4*/ 	.word	0x0001dc10


	//   ....[83]....
        /*08d8*/ 	.word	0x0001dca0


	//   ....[84]....
        /*08dc*/ 	.word	0x0001ddc0


	//----- nvinfo : EIATTR_REG_RECONFIG
	.align		4
.L_1289:
        /*08e0*/ 	.byte	0x01, 0x54
	.zero		2


	//----- nvinfo : EIATTR_SYSCALL_OFFSETS
	.align		4
        /*08e4*/ 	.byte	0x04, 0x46
        /*08e6*/ 	.short	(.L_1291 - .L_1290)


	//   ....[0]....
.L_1290:
        /*08e8*/ 	.word	0x00001bb0


	//   ....[1]....
        /*08ec*/ 	.word	0x00001d00


	//   ....[2]....
        /*08f0*/ 	.word	0x000070c0


	//   ....[3]....
        /*08f4*/ 	.word	0x00007580


	//   ....[4]....
        /*08f8*/ 	.word	0x00018c00


	//   ....[5]....
        /*08fc*/ 	.word	0x00018d30


	//   ....[6]....
        /*0900*/ 	.word	0x00018e30


	//----- nvinfo : EIATTR_MBARRIER_INSTR_OFFSETS
	.align		4
.L_1291:
        /*0904*/ 	.byte	0x04, 0x39
        /*0906*/ 	.short	(.L_1293 - .L_1292)


	//   ....[0]....
.L_1292:
        /*0908*/ 	.word	0x00000300
        /*090c*/ 	.word	0x000000ff
        /*0910*/ 	.word	0x00031c00
        /*0914*/ 	.short	0x0100
        /*0916*/ 	.byte	0x08
	.zero		1


	//   ....[1]....
        /*0918*/ 	.word	0x00000310
        /*091c*/ 	.word	0x000000ff
        /*0920*/ 	.word	0x00031c20
        /*0924*/ 	.short	0x0100
        /*0926*/ 	.byte	0x08
	.zero		1


	//   ....[2]....
        /*0928*/ 	.word	0x00000400
        /*092c*/ 	.word	0x000000ff
        /*0930*/ 	.word	0x00031c30
        /*0934*/ 	.short	0x0100
        /*0936*/ 	.byte	0x08
	.zero		1


	//   ....[3]....
        /*0938*/ 	.word	0x00000410
        /*093c*/ 	.word	0x000000ff
        /*0940*/ 	.word	0x00031c40
        /*0944*/ 	.short	0x0100
        /*0946*/ 	.byte	0x08
	.zero		1


	//   ....[4]....
        /*0948*/ 	.word	0x00000420
        /*094c*/ 	.word	0x000000ff
        /*0950*/ 	.word	0x00031c38
        /*0954*/ 	.short	0x0100
        /*0956*/ 	.byte	0x08
	.zero		1


	//   ....[5]....
        /*0958*/ 	.word	0x00000430
        /*095c*/ 	.word	0x000000ff
        /*0960*/ 	.word	0x00031c48
        /*0964*/ 	.short	0x0100
        /*0966*/ 	.byte	0x08
	.zero		1


	//   ....[6]....
        /*0968*/ 	.word	0x00000560
        /*096c*/ 	.word	0x000000ff
        /*0970*/ 	.word	0x00031c50
        /*0974*/ 	.short	0x0100
        /*0976*/ 	.byte	0x08
	.zero		1


	//   ....[7]....
        /*0978*/ 	.word	0x00000570
        /*097c*/ 	.word	0x000000ff
        /*0980*/ 	.word	0x00031c60
        /*0984*/ 	.short	0x0100
        /*0986*/ 	.byte	0x08
	.zero		1


	//   ....[8]....
        /*0988*/ 	.word	0x00000580
        /*098c*/ 	.word	0x000000ff
        /*0990*/ 	.word	0x00031c58
        /*0994*/ 	.short	0x0100
        /*0996*/ 	.byte	0x08
	.zero		1


	//   ....[9]....
        /*0998*/ 	.word	0x00000590
        /*099c*/ 	.word	0x000000ff
        /*09a0*/ 	.word	0x00031c68
        /*09a4*/ 	.short	0x0100
        /*09a6*/ 	.byte	0x08
	.zero		1


	//   ....[10]....
        /*09a8*/ 	.word	0x00000680
        /*09ac*/ 	.word	0x000000ff
        /*09b0*/ 	.word	0x00031c70
        /*09b4*/ 	.short	0x0100
        /*09b6*/ 	.byte	0x06
	.zero		1


	//   ....[11]....
        /*09b8*/ 	.word	0x00000690
        /*09bc*/ 	.word	0x000000ff
        /*09c0*/ 	.word	0x00031c80
        /*09c4*/ 	.short	0x0100
        /*09c6*/ 	.byte	0x06
	.zero		1


	//   ....[12]....
        /*09c8*/ 	.word	0x000006a0
        /*09cc*/ 	.word	0x000000ff
        /*09d0*/ 	.word	0x00031c78
        /*09d4*/ 	.short	0x0100
        /*09d6*/ 	.byte	0x06
	.zero		1


	//   ....[13]....
        /*09d8*/ 	.word	0x000006b0
        /*09dc*/ 	.word	0x000000ff
        /*09e0*/ 	.word	0x00031c88
        /*09e4*/ 	.short	0x0100
        /*09e6*/ 	.byte	0x06
	.zero		1


	//   ....[14]....
        /*09e8*/ 	.word	0x000007e0
        /*09ec*/ 	.word	0x000000ff
        /*09f0*/ 	.word	0x00031c90
        /*09f4*/ 	.short	0x0100
        /*09f6*/ 	.byte	0x08
	.zero		1


	//   ....[15]....
        /*09f8*/ 	.word	0x000007f0
        /*09fc*/ 	.word	0x000000ff
        /*0a00*/ 	.word	0x00031ca0
        /*0a04*/ 	.short	0x0100
        /*0a06*/ 	.byte	0x08
	.zero		1


	//   ....[16]....
        /*0a08*/ 	.word	0x00000800
        /*0a0c*/ 	.word	0x000000ff
        /*0a10*/ 	.word	0x00031c98
        /*0a14*/ 	.short	0x0100
        /*0a16*/ 	.byte	0x08
	.zero		1


	//   ....[17]....
        /*0a18*/ 	.word	0x00000810
        /*0a1c*/ 	.word	0x000000ff
        /*0a20*/ 	.word	0x00031ca8
        /*0a24*/ 	.short	0x0100
        /*0a26*/ 	.byte	0x08
	.zero		1


	//   ....[18]....
        /*0a28*/ 	.word	0x00000940
        /*0a2c*/ 	.word	0x000000ff
        /*0a30*/ 	.word	0x00031cb0
        /*0a34*/ 	.short	0x0100
        /*0a36*/ 	.byte	0x08
	.zero		1


	//   ....[19]....
        /*0a38*/ 	.word	0x00000950
        /*0a3c*/ 	.word	0x000000ff
        /*0a40*/ 	.word	0x00031cc0
        /*0a44*/ 	.short	0x0100
        /*0a46*/ 	.byte	0x08
	.zero		1


	//   ....[20]....
        /*0a48*/ 	.word	0x00000960
        /*0a4c*/ 	.word	0x000000ff
        /*0a50*/ 	.word	0x00031cb8
        /*0a54*/ 	.short	0x0100
        /*0a56*/ 	.byte	0x08
	.zero		1


	//   ....[21]....
        /*0a58*/ 	.word	0x00000970
        /*0a5c*/ 	.word	0x000000ff
        /*0a60*/ 	.word	0x00031cc8
        /*0a64*/ 	.short	0x0100
        /*0a66*/ 	.byte	0x08
	.zero		1


	//   ....[22]....
        /*0a68*/ 	.word	0x00003160
        /*0a6c*/ 	.word	0x00000014
        /*0a70*/ 	.word	0x00031c90
        /*0a74*/ 	.short	0x010a
        /*0a76*/ 	.byte	0x3f
	.zero		1


	//   ....[23]....
        /*0a78*/ 	.word	0x00004b80
        /*0a7c*/ 	.word	0x00000014
        /*0a80*/ 	.word	0x00031c90
        /*0a84*/ 	.short	0x010a
        /*0a86*/ 	.byte	0x3f
	.zero		1


	//   ....[24]....
        /*0a88*/ 	.word	0x000065c0
        /*0a8c*/ 	.word	0x00000014
        /*0a90*/ 	.word	0x00031c90
        /*0a94*/ 	.short	0x010a
        /*0a96*/ 	.byte	0x3f
	.zero		1


	//   ....[25]....
        /*0a98*/ 	.word	0x00006830
        /*0a9c*/ 	.word	0x00000020
        /*0aa0*/ 	.word	0x00000000
        /*0aa4*/ 	.short	0x0101
        /*0aa6*/ 	.byte	0x3f
	.zero		1


	//   ....[26]....
        /*0aa8*/ 	.word	0x00006870
        /*0aac*/ 	.word	0x00000014
        /*0ab0*/ 	.word	0x00031cb0
        /*0ab4*/ 	.short	0x010a
        /*0ab6*/ 	.byte	0x3f
	.zero		1


	//   ....[27]....
        /*0ab8*/ 	.word	0x00006bb0
        /*0abc*/ 	.word	0x00000014
        /*0ac0*/ 	.word	0x00000000
        /*0ac4*/ 	.short	0x0101
        /*0ac6*/ 	.byte	0x3f
	.zero		1


	//   ....[28]....
        /*0ac8*/ 	.word	0x00007160
        /*0acc*/ 	.word	0x00000012
        /*0ad0*/ 	.word	0x00031c00
        /*0ad4*/ 	.short	0x010a
        /*0ad6*/ 	.byte	0x3f
	.zero		1


	//   ....[29]....
        /*0ad8*/ 	.word	0x000071b0
        /*0adc*/ 	.word	0x00000012
        /*0ae0*/ 	.word	0x00031c00
        /*0ae4*/ 	.short	0x010a
        /*0ae6*/ 	.byte	0x3f
	.zero		1


	//   ....[30]....
        /*0ae8*/ 	.word	0x00007aa0
        /*0aec*/ 	.word	0x00000012
        /*0af0*/ 	.word	0x00031c00
        /*0af4*/ 	.short	0x010a
        /*0af6*/ 	.byte	0x3f
	.zero		1


	//   ....[31]....
        /*0af8*/ 	.word	0x000092b0
        /*0afc*/ 	.word	0x00000012
        /*0b00*/ 	.word	0x00031c00
        /*0b04*/ 	.short	0x010a
        /*0b06*/ 	.byte	0x3f
	.zero		1


	//   ....[32]....
        /*0b08*/ 	.word	0x0000a940
        /*0b0c*/ 	.word	0x00000000
        /*0b10*/ 	.word	0x00031c30
        /*0b14*/ 	.short	0x010a
        /*0b16*/ 	.byte	0x3f
	.zero		1


	//   ....[33]....
        /*0b18*/ 	.word	0x0000aa10
        /*0b1c*/ 	.word	0x00000000
        /*0b20*/ 	.word	0x00031c30
        /*0b24*/ 	.short	0x010a
        /*0b26*/ 	.byte	0x3f
	.zero		1


	//   ....[34]....
        /*0b28*/ 	.word	0x0000e480
        /*0b2c*/ 	.word	0x00000000
        /*0b30*/ 	.word	0x00000000
        /*0b34*/ 	.short	0x0101
        /*0b36*/ 	.byte	0x3f
	.zero		1


	//   ....[35]....
        /*0b38*/ 	.word	0x0000f590
        /*0b3c*/ 	.word	0x0000000e
        /*0b40*/ 	.word	0x00031c30
        /*0b44*/ 	.short	0x010a
        /*0b46*/ 	.byte	0x3f
	.zero		1


	//   ....[36]....
        /*0b48*/ 	.word	0x0000f5e0
        /*0b4c*/ 	.word	0x0000000e
        /*0b50*/ 	.word	0x00031c30
        /*0b54*/ 	.short	0x010a
        /*0b56*/ 	.byte	0x3f
	.zero		1


	//   ....[37]....
        /*0b58*/ 	.word	0x00011a60
        /*0b5c*/ 	.word	0x0000000f
        /*0b60*/ 	.word	0x00031c50
        /*0b64*/ 	.short	0x010a
        /*0b66*/ 	.byte	0x3f
	.zero		1


	//   ....[38]....
        /*0b68*/ 	.word	0x00011aa0
        /*0b6c*/ 	.word	0x0000000f
        /*0b70*/ 	.word	0x00031c50
        /*0b74*/ 	.short	0x010a
        /*0b76*/ 	.byte	0x3f
	.zero		1


	//   ....[39]....
        /*0b78*/ 	.word	0x000139f0
        /*0b7c*/ 	.word	0x0000006f
        /*0b80*/ 	.word	0x00000000
        /*0b84*/ 	.short	0x0101
        /*0b86*/ 	.byte	0x3f
	.zero		1


	//   ....[40]....
        /*0b88*/ 	.word	0x00013a30
        /*0b8c*/ 	.word	0x0000006c
        /*0b90*/ 	.word	0x00000000
        /*0b94*/ 	.short	0x0101
        /*0b96*/ 	.byte	0x3f
	.zero		1


	//   ....[41]....
        /*0b98*/ 	.word	0x00014770
        /*0b9c*/ 	.word	0x00000009
        /*0ba0*/ 	.word	0x00031c50
        /*0ba4*/ 	.short	0x010a
        /*0ba6*/ 	.byte	0x3f
	.zero		1


	//   ....[42]....
        /*0ba8*/ 	.word	0x00014820
        /*0bac*/ 	.word	0x00000009
        /*0bb0*/ 	.word	0x00031c50
        /*0bb4*/ 	.short	0x010a
        /*0bb6*/ 	.byte	0x3f
	.zero		1


	//   ....[43]....
        /*0bb8*/ 	.word	0x00015200
        /*0bbc*/ 	.word	0x00000009
        /*0bc0*/ 	.word	0x00000000
        /*0bc4*/ 	.short	0x0101
        /*0bc6*/ 	.byte	0x3f
	.zero		1


	//   ....[44]....
        /*0bc8*/ 	.word	0x00016130
        /*0bcc*/ 	.word	0x00000000
        /*0bd0*/ 	.word	0x00000000
        /*0bd4*/ 	.short	0x0101
        /*0bd6*/ 	.byte	0x3f
	.zero		1


	//   ....[45]....
        /*0bd8*/ 	.word	0x00017ed0
        /*0bdc*/ 	.word	0x00000006
        /*0be0*/ 	.word	0x00031c20
        /*0be4*/ 	.short	0x010a
        /*0be6*/ 	.byte	0x3f
	.zero		1


	//   ....[46]....
        /*0be8*/ 	.word	0x00017f40
        /*0bec*/ 	.word	0x00000007
        /*0bf0*/ 	.word	0x00031ca0
        /*0bf4*/ 	.short	0x010a
        /*0bf6*/ 	.byte	0x3f
	.zero		1


	//   ....[47]....
        /*0bf8*/ 	.word	0x00018190
        /*0bfc*/ 	.word	0x00000007
        /*0c00*/ 	.word	0x00031cc0
        /*0c04*/ 	.short	0x010a
        /*0c06*/ 	.byte	0x3f
	.zero		1


	//   ....[48]....
        /*0c08*/ 	.word	0x00018480
        /*0c0c*/ 	.word	0x00000007
        /*0c10*/ 	.word	0x00031ca0
        /*0c14*/ 	.short	0x010a
        /*0c16*/ 	.byte	0x3f
	.zero		1


	//   ....[49]....
        /*0c18*/ 	.word	0x000186c0
        /*0c1c*/ 	.word	0x00000007
        /*0c20*/ 	.word	0x00031cc0
        /*0c24*/ 	.short	0x010a
        /*0c26*/ 	.byte	0x3f
	.zero		1


	//   ....[50]....
        /*0c28*/ 	.word	0x000194a0
        /*0c2c*/ 	.word	0x00000004
        /*0c30*/ 	.word	0x00031c40
        /*0c34*/ 	.short	0x010a
        /*0c36*/ 	.byte	0x3f
	.zero		1


	//   ....[51]....
        /*0c38*/ 	.word	0x000199b0
        /*0c3c*/ 	.word	0x0000001d
        /*0c40*/ 	.word	0x00031c20
        /*0c44*/ 	.short	0x010a
        /*0c46*/ 	.byte	0x3f
	.zero		1


	//   ....[52]....
        /*0c48*/ 	.word	0x00019cb0
        /*0c4c*/ 	.word	0x00000003
        /*0c50*/ 	.word	0x00031c40
        /*0c54*/ 	.short	0x010a
        /*0c56*/ 	.byte	0x3f
	.zero		1


	//   ....[53]....
        /*0c58*/ 	.word	0x00019f30
        /*0c5c*/ 	.word	0x00000002
        /*0c60*/ 	.word	0x00031c60
        /*0c64*/ 	.short	0x010a
        /*0c66*/ 	.byte	0x3f
	.zero		1


	//   ....[54]....
        /*0c68*/ 	.word	0x0001a4b0
        /*0c6c*/ 	.word	0x00000003
        /*0c70*/ 	.word	0x00031c40
        /*0c74*/ 	.short	0x010a
        /*0c76*/ 	.byte	0x3f
	.zero		1


	//   ....[55]....
        /*0c78*/ 	.word	0x0001a730
        /*0c7c*/ 	.word	0x00000003
        /*0c80*/ 	.word	0x00031c60
        /*0c84*/ 	.short	0x010a
        /*0c86*/ 	.byte	0x3f
	.zero		1


	//   ....[56]....
        /*0c88*/ 	.word	0x0001ac20
        /*0c8c*/ 	.word	0x00000002
        /*0c90*/ 	.word	0x00031c40
        /*0c94*/ 	.short	0x010a
        /*0c96*/ 	.byte	0x3f
	.zero		1


	//   ....[57]....
        /*0c98*/ 	.word	0x0001aea0
        /*0c9c*/ 	.word	0x00000002
        /*0ca0*/ 	.word	0x00031c60
        /*0ca4*/ 	.short	0x010a
        /*0ca6*/ 	.byte	0x3f
	.zero		1


	//   ....[58]....
        /*0ca8*/ 	.word	0x0001b310
        /*0cac*/ 	.word	0x00000003
        /*0cb0*/ 	.word	0x00031c60
        /*0cb4*/ 	.short	0x010a
        /*0cb6*/ 	.byte	0x3f
	.zero		1


	//   ....[59]....
        /*0cb8*/ 	.word	0x0001c050
        /*0cbc*/ 	.word	0x00000009
        /*0cc0*/ 	.word	0x00031c20
        /*0cc4*/ 	.short	0x010a
        /*0cc6*/ 	.byte	0x3f
	.zero		1


	//   ....[60]....
        /*0cc8*/ 	.word	0x0001c200
        /*0ccc*/ 	.word	0x00000007
        /*0cd0*/ 	.word	0x00000000
        /*0cd4*/ 	.short	0x010a
        /*0cd6*/ 	.byte	0x3f
	.zero		1


	//   ....[61]....
        /*0cd8*/ 	.word	0x0001c270
        /*0cdc*/ 	.word	0x00000003
        /*0ce0*/ 	.word	0x00000000
        /*0ce4*/ 	.short	0x010a
        /*0ce6*/ 	.byte	0x3f
	.zero		1


	//   ....[62]....
        /*0ce8*/ 	.word	0x0001c2d0
        /*0cec*/ 	.word	0x00000005
        /*0cf0*/ 	.word	0x00000000
        /*0cf4*/ 	.short	0x010a
        /*0cf6*/ 	.byte	0x3f
	.zero		1


	//   ....[63]....
        /*0cf8*/ 	.word	0x0001c300
        /*0cfc*/ 	.word	0x00000003
        /*0d00*/ 	.word	0x00000000
        /*0d04*/ 	.short	0x010a
        /*0d06*/ 	.byte	0x3f
	.zero		1


	//   ....[64]....
        /*0d08*/ 	.word	0x0001c360
        /*0d0c*/ 	.word	0x00000014
        /*0d10*/ 	.word	0x00031c90
        /*0d14*/ 	.short	0x010a
        /*0d16*/ 	.byte	0x3f
	.zero		1


	//   ....[65]....
        /*0d18*/ 	.word	0x0001c3b0
        /*0d1c*/ 	.word	0x00000014
        /*0d20*/ 	.word	0x00031c90
        /*0d24*/ 	.short	0x010a
        /*0d26*/ 	.byte	0x3f
	.zero		1


	//   ....[66]....
        /*0d28*/ 	.word	0x0001c400
        /*0d2c*/ 	.word	0x00000014
        /*0d30*/ 	.word	0x00031c90
        /*0d34*/ 	.short	0x010a
        /*0d36*/ 	.byte	0x3f
	.zero		1


	//   ....[67]....
        /*0d38*/ 	.word	0x0001c450
        /*0d3c*/ 	.word	0x00000014
        /*0d40*/ 	.word	0x00031cb0
        /*0d44*/ 	.short	0x010a
        /*0d46*/ 	.byte	0x3f
	.zero		1


	//   ....[68]....
        /*0d48*/ 	.word	0x0001c820
        /*0d4c*/ 	.word	0x00000012
        /*0d50*/ 	.word	0x00031c00
        /*0d54*/ 	.short	0x010a
        /*0d56*/ 	.byte	0x3f
	.zero		1


	//   ....[69]....
        /*0d58*/ 	.word	0x0001caf0
        /*0d5c*/ 	.word	0x00000012
        /*0d60*/ 	.word	0x00031c00
        /*0d64*/ 	.short	0x010a
        /*0d66*/ 	.byte	0x3f
	.zero		1


	//   ....[70]....
        /*0d68*/ 	.word	0x0001cb40
        /*0d6c*/ 	.word	0x00000000
        /*0d70*/ 	.word	0x00031c30
        /*0d74*/ 	.short	0x010a
        /*0d76*/ 	.byte	0x3f
	.zero		1


	//   ....[71]....
        /*0d78*/ 	.word	0x0001cb90
        /*0d7c*/ 	.word	0x0000000e
        /*0d80*/ 	.word	0x00031c30
        /*0d84*/ 	.short	0x010a
        /*0d86*/ 	.byte	0x3f
	.zero		1


	//   ....[72]....
        /*0d88*/ 	.word	0x0001cbe0
        /*0d8c*/ 	.word	0x0000000f
        /*0d90*/ 	.word	0x00031c50
        /*0d94*/ 	.short	0x010a
        /*0d96*/ 	.byte	0x3f
	.zero		1


	//   ....[73]....
        /*0d98*/ 	.word	0x0001cc30
        /*0d9c*/ 	.word	0x00000009
        /*0da0*/ 	.word	0x00031c50
        /*0da4*/ 	.short	0x010a
        /*0da6*/ 	.byte	0x3f
	.zero		1


	//   ....[74]....
        /*0da8*/ 	.word	0x0001cdd0
        /*0dac*/ 	.word	0x00000006
        /*0db0*/ 	.word	0x00031c20
        /*0db4*/ 	.short	0x010a
        /*0db6*/ 	.byte	0x3f
	.zero		1


	//   ....[75]....
        /*0db8*/ 	.word	0x0001ce20
        /*0dbc*/ 	.word	0x00000007
        /*0dc0*/ 	.word	0x00031ca0
        /*0dc4*/ 	.short	0x010a
        /*0dc6*/ 	.byte	0x3f
	.zero		1


	//   ....[76]....
        /*0dc8*/ 	.word	0x0001ce70
        /*0dcc*/ 	.word	0x00000007
        /*0dd0*/ 	.word	0x00031cc0
        /*0dd4*/ 	.short	0x010a
        /*0dd6*/ 	.byte	0x3f
	.zero		1


	//   ....[77]....
        /*0dd8*/ 	.word	0x0001cec0
        /*0ddc*/ 	.word	0x00000007
        /*0de0*/ 	.word	0x00031ca0
        /*0de4*/ 	.short	0x010a
        /*0de6*/ 	.byte	0x3f
	.zero		1


	//   ....[78]....
        /*0de8*/ 	.word	0x0001cf10
        /*0dec*/ 	.word	0x00000007
        /*0df0*/ 	.word	0x00031cc0
        /*0df4*/ 	.short	0x010a
        /*0df6*/ 	.byte	0x3f
	.zero		1


	//   ....[79]....
        /*0df8*/ 	.word	0x0001d0b0
        /*0dfc*/ 	.word	0x00000004
        /*0e00*/ 	.word	0x00031c40
        /*0e04*/ 	.short	0x010a
        /*0e06*/ 	.byte	0x3f
	.zero		1


	//   ....[80]....
        /*0e08*/ 	.word	0x0001d100
        /*0e0c*/ 	.word	0x0000001d
        /*0e10*/ 	.word	0x00031c20
        /*0e14*/ 	.short	0x010a
        /*0e16*/ 	.byte	0x3f
	.zero		1


	//   ....[81]....
        /*0e18*/ 	.word	0x0001d150
        /*0e1c*/ 	.word	0x00000003
        /*0e20*/ 	.word	0x00031c40
        /*0e24*/ 	.short	0x010a
        /*0e26*/ 	.byte	0x3f
	.zero		1


	//   ....[82]....
        /*0e28*/ 	.word	0x0001d1a0
        /*0e2c*/ 	.word	0x00000002
        /*0e30*/ 	.word	0x00031c60
        /*0e34*/ 	.short	0x010a
        /*0e36*/ 	.byte	0x3f
	.zero		1


	//   ....[83]....
        /*0e38*/ 	.word	0x0001d1f0
        /*0e3c*/ 	.word	0x00000003
        /*0e40*/ 	.word	0x00031c40
        /*0e44*/ 	.short	0x010a
        /*0e46*/ 	.byte	0x3f
	.zero		1


	//   ....[84]....
        /*0e48*/ 	.word	0x0001d240
        /*0e4c*/ 	.word	0x00000003
        /*0e50*/ 	.word	0x00031c60
        /*0e54*/ 	.short	0x010a
        /*0e56*/ 	.byte	0x3f
	.zero		1


	//   ....[85]....
        /*0e58*/ 	.word	0x0001d290
        /*0e5c*/ 	.word	0x00000002
        /*0e60*/ 	.word	0x00031c40
        /*0e64*/ 	.short	0x010a
        /*0e66*/ 	.byte	0x3f
	.zero		1


	//   ....[86]....
        /*0e68*/ 	.word	0x0001d2e0
        /*0e6c*/ 	.word	0x00000002
        /*0e70*/ 	.word	0x00031c60
        /*0e74*/ 	.short	0x010a
        /*0e76*/ 	.byte	0x3f
	.zero		1


	//   ....[87]....
        /*0e78*/ 	.word	0x0001d330
        /*0e7c*/ 	.word	0x00000003
        /*0e80*/ 	.word	0x00031c60
        /*0e84*/ 	.short	0x010a
        /*0e86*/ 	.byte	0x3f
	.zero		1


	//   ....[88]....
        /*0e88*/ 	.word	0x0001dce0
        /*0e8c*/ 	.word	0x00000009
        /*0e90*/ 	.word	0x00031c20
        /*0e94*/ 	.short	0x010a
        /*0e96*/ 	.byte	0x3f
	.zero		1


	//   ....[89]....
        /*0e98*/ 	.word	0x0001de80
        /*0e9c*/ 	.word	0x00000007
        /*0ea0*/ 	.word	0x00000000
        /*0ea4*/ 	.short	0x010a
        /*0ea6*/ 	.byte	0x3f
	.zero		1


	//   ....[90]....
        /*0ea8*/ 	.word	0x0001ded0
        /*0eac*/ 	.word	0x00000003
        /*0eb0*/ 	.word	0x00000000
        /*0eb4*/ 	.short	0x010a
        /*0eb6*/ 	.byte	0x3f
	.zero		1


	//   ....[91]....
        /*0eb8*/ 	.word	0x0001df20
        /*0ebc*/ 	.word	0x00000005
        /*0ec0*/ 	.word	0x00000000
        /*0ec4*/ 	.short	0x010a
        /*0ec6*/ 	.byte	0x3f
	.zero		1


	//----- nvinfo : EIATTR_NUM_MBARRIERS
	.align		4
.L_1293:
        /*0ec8*/ 	.byte	0x03, 0x38
        /*0eca*/ 	.short	0x0016


	//----- nvinfo : EIATTR_EXIT_INSTR_OFFSETS
	.align		4
        /*0ecc*/ 	.byte	0x04, 0x1c
        /*0ece*/ 	.short	(.L_1295 - .L_1294)


	//   ....[0]....
.L_1294:
        /*0ed0*/ 	.word	0x0001c350


	//----- nvinfo : EIATTR_MAX_THREADS
	.align		4
.L_1295:
        /*0ed4*/ 	.byte	0x04, 0x05
        /*0ed6*/ 	.short	(.L_1297 - .L_1296)
.L_1296:
        /*0ed8*/ 	.word	0x00000200
        /*0edc*/ 	.word	0x00000001
        /*0ee0*/ 	.word	0x00000001


	//----- nvinfo : EIATTR_CRS_STACK_SIZE
	.align		4
.L_1297:
        /*0ee4*/ 	.byte	0x04, 0x1e
        /*0ee6*/ 	.short	(.L_1299 - .L_1298)
.L_1298:
        /*0ee8*/ 	.word	0x00000000


	//----- nvinfo : EIATTR_CBANK_PARAM_SIZE
	.align		4
.L_1299:
        /*0eec*/ 	.byte	0x03, 0x19
        /*0eee*/ 	.short	0x0a70


	//----- nvinfo : EIATTR_PARAM_CBANK
	.align		4
        /*0ef0*/ 	.byte	0x04, 0x0a
        /*0ef2*/ 	.short	(.L_1301 - .L_1300)
	.align		4
.L_1300:
        /*0ef4*/ 	.word	index@(.nv.constant0._ZN7cutlass13device_kernelIN5flash11enable_sm90INS1_16FlashAttnFwdSm90INS1_25CollectiveMainloopFwdSm90ILi2EN4cute5tupleIJNS5_1CILi1EEES8_S8_EEENS6_IJNS7_ILi192EEENS7_ILi144EEENS7_ILi96EEEEEELi96ENS_6half_tEfNS_4arch4Sm90ELb0ELb0ELb1ELb1ELb0ELb1ELb0ELb0ELb1ELb0ELb0ELb0EEENS1_21CollectiveEpilogueFwdINS6_IJSA_SC_SB_EEES9_SE_SG_Li384ELb1ELb0ELb0ELb0EEENS1_36VarlenDynamicPersistentTileSchedulerILi192ELi144ELi384ELi32ELb0ELb0ELb1ELb0ELb1ELb1EEEEEEEEEvNT_6ParamsE)
        /*0ef8*/ 	.short	0x0210
        /*0efa*/ 	.short	0x0a70


	//----- nvinfo : EIATTR_SW_WAR
	.align		4
.L_1301:
        /*0efc*/ 	.byte	0x04, 0x36
        /*0efe*/ 	.short	(.L_1303 - .L_1302)
.L_1302:
        /*0f00*/ 	.word	0x00000008
.L_1303:


//--------------------- .nv.info._ZN7cutlass13device_kernelIN5flash11enable_sm90INS1_16FlashAttnFwdSm90INS1_25CollectiveMainloopFwdSm90ILi2EN4cute5tupleIJNS5_1CILi1EEES8_S8_EEENS6_IJNS7_ILi192EEENS7_ILi128EEENS7_ILi96EEEEEELi96ENS_6half_tEfNS_4arch4Sm90ELb0ELb1ELb1ELb0ELb0ELb0ELb0ELb0ELb1ELb0ELb0ELb0EEENS1_21CollectiveEpilogueFwdINS6_IJSA_SC_SB_EEES9_SE_SG_Li384ELb0ELb0ELb0ELb0EEENS1_30DynamicPersistentTileSchedulerILi384ELi32ELb0ELb0ELb1EEEEEEEEEvNT_6ParamsE --------------------------
	.section	.nv.info._ZN7cutlass13device_kernelIN5flash11enable_sm90INS1_16FlashAttnFwdSm90INS1_25CollectiveMainloopFwdSm90ILi2EN4cute5tupleIJNS5_1CILi1EEES8_S8_EEENS6_IJNS7_ILi192EEENS7_ILi128EEENS7_ILi96EEEEEELi96ENS_6half_tEfNS_4arch4Sm90ELb0ELb1ELb1ELb0ELb0ELb0ELb0ELb0ELb1ELb0ELb0ELb0EEENS1_21CollectiveEpilogueFwdINS6_IJSA_SC_SB_EEES9_SE_SG_Li384ELb0ELb0ELb0ELb0EEENS1_30DynamicPersistentTileSchedulerILi384ELi32ELb0ELb0ELb1EEEEEEEEEvNT_6ParamsE,"",@"SHT_CUDA_INFO"
	.sectionflags	@""
	.align	4


	//----- nvinfo : EIATTR_CUDA_API_VERSION
	.align		4
        /*0000*/ 	.byte	0x04, 0x37
        /*0002*/ 	.short	(.L_1305 - .L_1304)
.L_1304:
        /*0004*/ 	.word	0x00000082


	//----- nvinfo : EIATTR_KPARAM_INFO
	.align		4
.L_1305:
        /*0008*/ 	.byte	0x04, 0x17
        /*000a*/ 	.short	(.L_1307 - .L_1306)
.L_1306:
        /*000c*/ 	.word	0x00000000
        /*0010*/ 	.short	0x0000
        /*0012*/ 	.short	0x0070
        /*0014*/ 	.byte	0x00, 0xf0, 0x01, 0x2e


	//----- nvinfo : EIATTR_SPARSE_MMA_MASK
	.align		4
.L_1307:
        /*0018*/ 	.byte	0x03, 0x50
        /*001a*/ 	.short	0x0000


	//----- nvinfo : EIATTR_MAXREG_COUNT
	.align		4
        /*001c*/ 	.byte	0x03, 0x1b
        /*001e*/ 	.short	0x0080


	//----- nvinfo : EIATTR_NUM_BARRIERS
	.align		4
        /*0020*/ 	.byte	0x02, 0x4c
        /*0022*/ 	.byte	0x10
	.zero		1


	//----- nvinfo : EIATTR_EXTERNS
	.align		4
        /*0024*/ 	.byte	0x04, 0x0f
        /*0026*/ 	.short	(.L_1309 - .L_1308)


	//   ....[0]....
	.align		4
.L_1308:
        /*0028*/ 	.word	index@(__assertfail)


	//----- nvinfo : EIATTR_MERCURY_ISA_VERSION
	.align		4
.L_1309:
        /*002c*/ 	.byte	0x03, 0x5f
        /*002e*/ 	.short	0x0101


	//----- nvinfo : EIATTR_INT_WARP_WIDE_INSTR_OFFSETS
	.align		4
        /*0030*/ 	.byte	0x04, 0x31
        /*0032*/ 	.short	(.L_1311 - .L_1310)


	//   ....[0]....
.L_1310:
        /*0034*/ 	.word	0x00000180


	//   ....[1]....
        /*0038*/ 	.word	0x000001b0


	//   ....[2]....
        /*003c*/ 	.word	0x000001c0


	//   ....[3]....
        /*0040*/ 	.word	0x00011370


	//   ....[4]....
        /*0044*/ 	.word	0x00011400


	//   ....[5]....
        /*0048*/ 	.word	0x00011920


	//   ....[6]....
        /*004c*/ 	.word	0x00013630


	//   ....[7]....
        /*0050*/ 	.word	0x000136c0


	//----- nvinfo : EIATTR_COOP_GROUP_MASK_REGIDS
	.align		4
.L_1311:
        /*0054*/ 	.byte	0x04, 0x29
        /*0056*/ 	.short	(.L_1313 - .L_1312)


	//   ....[0]....
.L_1312:
        /*0058*/ 	.word	0xffffffff


	//   ....[1]....
        /*005c*/ 	.word	0xffffffff


	//   ....[2]....
        /*0060*/ 	.word	0xffffffff


	//   ....[3]....
        /*0064*/ 	.word	0xffffffff


	//   ....[4]....
        /*0068*/ 	.word	0xffffffff


	//   ....[5]....
        /*006c*/ 	.word	0xffffffff


	//   ....[6]....
        /*0070*/ 	.word	0xffffffff


	//   ....[7]....
        /*0074*/ 	.word	0xffffffff


	//   ....[8]....
        /*0078*/ 	.word	0xffffffff


	//   ....[9]....
        /*007c*/ 	.word	0xffffffff


	//   ....[10]....
        /*0080*/ 	.word	0xffffffff


	//   ....[11]....
        /*0084*/ 	.word	0xffffffff


	//   ....[12]....
        /*0088*/ 	.word	0xffffffff


	//   ....[13]....
        /*008c*/ 	.word	0xffffffff


	//   ....[14]....
        /*0090*/ 	.word	0xffffffff


	//   ....[15]....
        /*0094*/ 	.word	0xffffffff


	//   ....[16]....
        /*0098*/ 	.word	0xffffffff


	//   ....[17]....
        /*009c*/ 	.word	0xffffffff


	//   ....[18]....
        /*00a0*/ 	.word	0xffffffff


	//   ....[19]....
        /*00a4*/ 	.word	0xffffffff


	//   ....[20]....
        /*00a8*/ 	.word	0xffffffff


	//   ....[21]....
        /*00ac*/ 	.word	0xffffffff


	//   ....[22]....
        /*00b0*/ 	.word	0xffffffff


	//   ....[23]....
        /*00b4*/ 	.word	0xffffffff


	//   ....[24]....
        /*00b8*/ 	.word	0xffffffff


	//   ....[25]....
        /*00bc*/ 	.word	0xffffffff


	//   ....[26]....
        /*00c0*/ 	.word	0xffffffff


	//   ....[27]....
        /*00c4*/ 	.word	0xffffffff


	//   ....[28]....
        /*00c8*/ 	.word	0xffffffff


	//   ....[29]....
        /*00cc*/ 	.word	0xffffffff


	//   ....[30]....
        /*00d0*/ 	.word	0xffffffff


	//   ....[31]....
        /*00d4*/ 	.word	0xffffffff


	//   ....[32]....
        /*00d8*/ 	.word	0xffffffff


	//   ....[33]....
        /*00dc*/ 	.word	0xffffffff


	//   ....[34]....
        /*00e0*/ 	.word	0xffffffff


	//   ....[35]....
        /*00e4*/ 	.word	0xffffffff


	//   ....[36]....
        /*00e8*/ 	.word	0x0500000f


	//   ....[37]....
        /*00ec*/ 	.word	0x0500000f


	//----- nvinfo : EIATTR_COOP_GROUP_INSTR_OFFSETS
	.align		4
.L_1313:
        /*00f0*/ 	.byte	0x04, 0x28
        /*00f2*/ 	.short	(.L_1315 - .L_1314)


	//   ....[0]....
.L_1314:
        /*00f4*/ 	.word	0x00000060


	//   ....[1]....
        /*00f8*/ 	.word	0x00000190


	//   ....[2]....
        /*00fc*/ 	.word	0x000001e0


	//   ....[3]....
        /*0100*/ 	.word	0x000003d0


	//   ....[4]....
        /*0104*/ 	.word	0x00000530


	//   ....[5]....
        /*0108*/ 	.word	0x00000650


	//   ....[6]....
        /*010c*/ 	.word	0x000007b0


	//   ....[7]....
        /*0110*/ 	.word	0x00001810


	//   ....[8]....
        /*0114*/ 	.word	0x00003d10


	//   ....[9]....
        /*0118*/ 	.word	0x00003db0


	//   ....[10]....
        /*011c*/ 	.word	0x00004570


	//   ....[11]....
        /*0120*/ 	.word	0x000045c0


	//   ....[12]....
        /*0124*/ 	.word	0x00005210


	//   ....[13]....
        /*0128*/ 	.word	0x00007420


	//   ....[14]....
        /*012c*/ 	.word	0x000074d0


	//   ....[15]....
        /*0130*/ 	.word	0x00007dc0


	//   ....[16]....
        /*0134*/ 	.word	0x00007e20


	//   ....[17]....
        /*0138*/ 	.word	0x00008dc0


	//   ....[18]....
        /*013c*/ 	.word	0x00009e50


	//   ....[19]....
        /*0140*/ 	.word	0x00009ec0


	//   ....[20]....
        /*0144*/ 	.word	0x0000a5b0


	//   ....[21]....
        /*0148*/ 	.word	0x0000a670


	//   ....[22]....
        /*014c*/ 	.word	0x0000b850


	//   ....[23]....
        /*0150*/ 	.word	0x0000d6e0


	//   ....[24]....
        /*0154*/ 	.word	0x0000d700


	//   ....[25]....
        /*0158*/ 	.word	0x0000e140


	//   ....[26]....
        /*015c*/ 	.word	0x0000e1d0


	//   ....[27]....
        /*0160*/ 	.word	0x0000f0f0


	//   ....[28]....
        /*0164*/ 	.word	0x0000f200


	//   ....[29]....
        /*0168*/ 	.word	0x0000f260


	//   ....[30]....
        /*016c*/ 	.word	0x0000f370


	//   ....[31]....
        /*0170*/ 	.word	0x0000f3a0


	//   ....[32]....
        /*0174*/ 	.word	0x00010210


	//   ....[33]....
        /*0178*/ 	.word	0x00010ae0


	//   ....[34]....
        /*017c*/ 	.word	0x00013a10


	//   ....[35]....
        /*0180*/ 	.word	0x00013b90


	//   ....[36]....
        /*0184*/ 	.word	0x00014190


	//   ....[37]....
        /*0188*/ 	.word	0x00014570


	//----- nvinfo : EIATTR_REG_RECONFIG
	.align		4
.L_1315:
        /*018c*/ 	.byte	0x01, 0x54
	.zero		2


	//----- nvinfo : EIATTR_SYSCALL_OFFSETS
	.align		4
        /*0190*/ 	.byte	0x04, 0x46
        /*0192*/ 	.short	(.L_1317 - .L_1316)


	//   ....[0]....
.L_1316:
        /*0194*/ 	.word	0x00001a00


	//   ....[1]....
        /*0198*/ 	.word	0x00011590


	//   ....[2]....
        /*019c*/ 	.word	0x000116d0


	//   ....[3]....
        /*01a0*/ 	.word	0x000117c0


	//----- nvinfo : EIATTR_MBARRIER_INSTR_OFFSETS
	.align		4
.L_1317:
        /*01a4*/ 	.byte	0x04, 0x39
        /*01a6*/ 	.short	(.L_1319 - .L_1318)


	//   ....[0]....
.L_1318:
        /*01a8*/ 	.word	0x00000280
        /*01ac*/ 	.word	0x000000ff
        /*01b0*/ 	.word	0x0002d800
        /*01b4*/ 	.short	0x0100
        /*01b6*/ 	.byte	0x06
	.zero		1


	//   ....[1]....
        /*01b8*/ 	.word	0x00000290
        /*01bc*/ 	.word	0x000000ff
        /*01c0*/ 	.word	0x0002d820
        /*01c4*/ 	.short	0x0100
        /*01c6*/ 	.byte	0x06
	.zero		1


	//   ....[2]....
        /*01c8*/ 	.word	0x00000380
        /*01cc*/ 	.word	0x000000ff
        /*01d0*/ 	.word	0x0002d830
        /*01d4*/ 	.short	0x0100
        /*01d6*/ 	.byte	0x08
	.zero		1


	//   ....[3]....
        /*01d8*/ 	.word	0x00000390
        /*01dc*/ 	.word	0x000000ff
        /*01e0*/ 	.word	0x0002d840
        /*01e4*/ 	.short	0x0100
        /*01e6*/ 	.byte	0x08
	.zero		1


	//   ....[4]....
        /*01e8*/ 	.word	0x000003a0
        /*01ec*/ 	.word	0x000000ff
        /*01f0*/ 	.word	0x0002d838
        /*01f4*/ 	.short	0x0100
        /*01f6*/ 	.byte	0x08
	.zero		1


	//   ....[5]....
        /*01f8*/ 	.word	0x000003b0
        /*01fc*/ 	.word	0x000000ff
        /*0200*/ 	.word	0x0002d848
        /*0204*/ 	.short	0x0100
        /*0206*/ 	.byte	0x08
	.zero		1


	//   ....[6]....
        /*0208*/ 	.word	0x000004e0
        /*020c*/ 	.word	0x000000ff
        /*0210*/ 	.word	0x0002d850
        /*0214*/ 	.short	0x0100
        /*0216*/ 	.byte	0x08
	.zero		1


	//   ....[7]....
        /*0218*/ 	.word	0x000004f0
        /*021c*/ 	.word	0x000000ff
        /*0220*/ 	.word	0x0002d860
        /*0224*/ 	.short	0x0100
        /*0226*/ 	.byte	0x08
	.zero		1


	//   ....[8]....
        /*0228*/ 	.word	0x00000500
        /*022c*/ 	.word	0x000000ff
        /*0230*/ 	.word	0x0002d858
        /*0234*/ 	.short	0x0100
        /*0236*/ 	.byte	0x08
	.zero		1


	//   ....[9]....
        /*0238*/ 	.word	0x00000510
        /*023c*/ 	.word	0x000000ff
        /*0240*/ 	.word	0x0002d868
        /*0244*/ 	.short	0x0100
        /*0246*/ 	.byte	0x08
	.zero		1


	//   ....[10]....
        /*0248*/ 	.word	0x00000600
        /*024c*/ 	.word	0x000000ff
        /*0250*/ 	.word	0x0002d870
        /*0254*/ 	.short	0x0100
        /*0256*/ 	.byte	0x06
	.zero		1


	//   ....[11]....
        /*0258*/ 	.word	0x00000610
        /*025c*/ 	.word	0x000000ff
        /*0260*/ 	.word	0x0002d880
        /*0264*/ 	.short	0x0100
        /*0266*/ 	.byte	0x06
	.zero		1


	//   ....[12]....
        /*0268*/ 	.word	0x00000620
        /*026c*/ 	.word	0x000000ff
        /*0270*/ 	.word	0x0002d878
        /*0274*/ 	.short	0x0100
        /*0276*/ 	.byte	0x06
	.zero		1


	//   ....[13]....
        /*0278*/ 	.word	0x00000630
        /*027c*/ 	.word	0x000000ff
        /*0280*/ 	.word	0x0002d888
        /*0284*/ 	.short	0x0100
        /*0286*/ 	.byte	0x06
	.zero		1


	//   ....[14]....
        /*0288*/ 	.word	0x00000760
        /*028c*/ 	.word	0x000000ff
        /*0290*/ 	.word	0x0002d890
        /*0294*/ 	.short	0x0100
        /*0296*/ 	.byte	0x08
	.zero		1


	//   ....[15]....
        /*0298*/ 	.word	0x00000770
        /*029c*/ 	.word	0x000000ff
        /*02a0*/ 	.word	0x0002d8a0
        /*02a4*/ 	.short	0x0100
        /*02a6*/ 	.byte	0x08
	.zero		1


	//   ....[16]....
        /*02a8*/ 	.word	0x00000780
        /*02ac*/ 	.word	0x000000ff
        /*02b0*/ 	.word	0x0002d898
        /*02b4*/ 	.short	0x0100
        /*02b6*/ 	.byte	0x08
	.zero		1


	//   ....[17]....
        /*02b8*/ 	.word	0x00000790
        /*02bc*/ 	.word	0x000000ff
        /*02c0*/ 	.word	0x0002d8a8
        /*02c4*/ 	.short	0x0100
        /*02c6*/ 	.byte	0x08
	.zero		1


	//   ....[18]....
        /*02c8*/ 	.word	0x000008c0
        /*02cc*/ 	.word	0x000000ff
        /*02d0*/ 	.word	0x0002d8b0
        /*02d4*/ 	.short	0x0100
        /*02d6*/ 	.byte	0x08
	.zero		1


	//   ....[19]....
        /*02d8*/ 	.word	0x000008d0
        /*02dc*/ 	.word	0x000000ff
        /*02e0*/ 	.word	0x0002d8c0
        /*02e4*/ 	.short	0x0100
        /*02e6*/ 	.byte	0x08
	.zero		1


	//   ....[20]....
        /*02e8*/ 	.word	0x000008e0
        /*02ec*/ 	.word	0x000000ff
        /*02f0*/ 	.word	0x0002d8b8
        /*02f4*/ 	.short	0x0100
        /*02f6*/ 	.byte	0x08
	.zero		1


	//   ....[21]....
        /*02f8*/ 	.word	0x000008f0
        /*02fc*/ 	.word	0x000000ff
        /*0300*/ 	.word	0x0002d8c8
        /*0304*/ 	.short	0x0100
        /*0306*/ 	.byte	0x08
	.zero		1


	//   ....[22]....
        /*0308*/ 	.word	0x00001a80
        /*030c*/ 	.word	0x000000ff
        /*0310*/ 	.word	0x0002d800
        /*0314*/ 	.short	0x010a
        /*0316*/ 	.byte	0x27
	.zero		1


	//   ....[23]....
        /*0318*/ 	.word	0x00001b00
        /*031c*/ 	.word	0x00000003
        /*0320*/ 	.word	0x0002d830
        /*0324*/ 	.short	0x010a
        /*0326*/ 	.byte	0x3f
	.zero		1


	//   ....[24]....
        /*0328*/ 	.word	0x00001b50
        /*032c*/ 	.word	0x00000003
        /*0330*/ 	.word	0x0002d830
        /*0334*/ 	.short	0x010a
        /*0336*/ 	.byte	0x3f
	.zero		1


	//   ....[25]....
        /*0338*/ 	.word	0x00002320
        /*033c*/ 	.word	0x00000003
        /*0340*/ 	.word	0x00000000
        /*0344*/ 	.short	0x0101
        /*0346*/ 	.byte	0x3f
	.zero		1


	//   ....[26]....
        /*0348*/ 	.word	0x00005660
        /*034c*/ 	.word	0x000000ff
        /*0350*/ 	.word	0x0002d830
        /*0354*/ 	.short	0x010a
        /*0356*/ 	.byte	0x06
	.zero		1


	//   ....[27]....
        /*0358*/ 	.word	0x000056a0
        /*035c*/ 	.word	0x000000ff
        /*0360*/ 	.word	0x0002d830
        /*0364*/ 	.short	0x010a
        /*0366*/ 	.byte	0x06
	.zero		1


	//   ....[28]....
        /*0368*/ 	.word	0x00005920
        /*036c*/ 	.word	0x000000ff
        /*0370*/ 	.word	0x0002d850
        /*0374*/ 	.short	0x010a
        /*0376*/ 	.byte	0x06
	.zero		1


	//   ....[29]....
        /*0378*/ 	.word	0x00005960
        /*037c*/ 	.word	0x000000ff
        /*0380*/ 	.word	0x0002d850
        /*0384*/ 	.short	0x010a
        /*0386*/ 	.byte	0x06
	.zero		1


	//   ....[30]....
        /*0388*/ 	.word	0x000066d0
        /*038c*/ 	.word	0x00000033
        /*0390*/ 	.word	0x00000000
        /*0394*/ 	.short	0x0101
        /*0396*/ 	.byte	0x3f
	.zero		1


	//   ....[31]....
        /*0398*/ 	.word	0x000081f0
        /*039c*/ 	.word	0x00000024
        /*03a0*/ 	.word	0x00000000
        /*03a4*/ 	.short	0x0101
        /*03a6*/ 	.byte	0x3f
	.zero		1


	//   ....[32]....
        /*03a8*/ 	.word	0x00009130
        /*03ac*/ 	.word	0x000000ff
        /*03b0*/ 	.word	0x0002d830
        /*03b4*/ 	.short	0x010a
        /*03b6*/ 	.byte	0x06
	.zero		1


	//   ....[33]....
        /*03b8*/ 	.word	0x00009170
        /*03bc*/ 	.word	0x000000ff
        /*03c0*/ 	.word	0x0002d830
        /*03c4*/ 	.short	0x010a
        /*03c6*/ 	.byte	0x06
	.zero		1


	//   ....[34]....
        /*03c8*/ 	.word	0x000093f0
        /*03cc*/ 	.word	0x000000ff
        /*03d0*/ 	.word	0x0002d850
        /*03d4*/ 	.short	0x010a
        /*03d6*/ 	.byte	0x06
	.zero		1


	//   ....[35]....
        /*03d8*/ 	.word	0x00009430
        /*03dc*/ 	.word	0x000000ff
        /*03e0*/ 	.word	0x0002d850
        /*03e4*/ 	.short	0x010a
        /*03e6*/ 	.byte	0x06
	.zero		1


	//   ....[36]....
        /*03e8*/ 	.word	0x0000add0
        /*03ec*/ 	.word	0x0000000e
        /*03f0*/ 	.word	0x00000000
        /*03f4*/ 	.short	0x0101
        /*03f6*/ 	.byte	0x3f
	.zero		1


	//   ....[37]....
        /*03f8*/ 	.word	0x0000ae60
        /*03fc*/ 	.word	0x00000024
        /*0400*/ 	.word	0x00000000
        /*0404*/ 	.short	0x0101
        /*0406*/ 	.byte	0x3f
	.zero		1


	//   ....[38]....
        /*0408*/ 	.word	0x0000b9f0
        /*040c*/ 	.word	0x000000ff
        /*0410*/ 	.word	0x0002d830
        /*0414*/ 	.short	0x010a
        /*0416*/ 	.byte	0x06
	.zero		1


	//   ....[39]....
        /*0418*/ 	.word	0x0000ba30
        /*041c*/ 	.word	0x000000ff
        /*0420*/ 	.word	0x0002d830
        /*0424*/ 	.short	0x010a
        /*0426*/ 	.byte	0x06
	.zero		1


	//   ....[40]....
        /*0428*/ 	.word	0x0000bcb0
        /*042c*/ 	.word	0x000000ff
        /*0430*/ 	.word	0x0002d850
        /*0434*/ 	.short	0x010a
        /*0436*/ 	.byte	0x06
	.zero		1


	//   ....[41]....
        /*0438*/ 	.word	0x0000bcf0
        /*043c*/ 	.word	0x000000ff
        /*0440*/ 	.word	0x0002d850
        /*0444*/ 	.short	0x010a
        /*0446*/ 	.byte	0x06
	.zero		1


	//   ....[42]....
        /*0448*/ 	.word	0x0000c9d0
        /*044c*/ 	.word	0x00000053
        /*0450*/ 	.word	0x00000000
        /*0454*/ 	.short	0x0101
        /*0456*/ 	.byte	0x3f
	.zero		1


	//   ....[43]....
        /*0458*/ 	.word	0x0000e410
        /*045c*/ 	.word	0x00000022
        /*0460*/ 	.word	0x00000000
        /*0464*/ 	.short	0x0101
        /*0466*/ 	.byte	0x3f
	.zero		1


	//   ....[44]....
        /*0468*/ 	.word	0x0000f170
        /*046c*/ 	.word	0x000000ff
        /*0470*/ 	.word	0x0002d850
        /*0474*/ 	.short	0x010a
        /*0476*/ 	.byte	0x09
	.zero		1


	//   ....[45]....
        /*0478*/ 	.word	0x0000f1b0
        /*047c*/ 	.word	0x000000ff
        /*0480*/ 	.word	0x0002d850
        /*0484*/ 	.short	0x010a
        /*0486*/ 	.byte	0x09
	.zero		1


	//   ....[46]....
        /*0488*/ 	.word	0x0000f7f0
        /*048c*/ 	.word	0x00000004
        /*0490*/ 	.word	0x00000000
        /*0494*/ 	.short	0x0101
        /*0496*/ 	.byte	0x3f
	.zero		1


	//   ....[47]....
        /*0498*/ 	.word	0x00010400
        /*049c*/ 	.word	0x000000ff
        /*04a0*/ 	.word	0x00000000
        /*04a4*/ 	.short	0x0101
        /*04a6*/ 	.byte	0x05
	.zero		1


	//   ....[48]....
        /*04a8*/ 	.word	0x00011bf0
        /*04ac*/ 	.word	0x0000000d
        /*04b0*/ 	.word	0x0002d840
        /*04b4*/ 	.short	0x010a
        /*04b6*/ 	.byte	0x3f
	.zero		1


	//   ....[49]....
        /*04b8*/ 	.word	0x00012070
        /*04bc*/ 	.word	0x000000ff
        /*04c0*/ 	.word	0x0002d820
        /*04c4*/ 	.short	0x010a
        /*04c6*/ 	.byte	0x2a
	.zero		1


	//   ....[50]....
        /*04c8*/ 	.word	0x00012340
        /*04cc*/ 	.word	0x00000003
        /*04d0*/ 	.word	0x0002d840
        /*04d4*/ 	.short	0x010a
        /*04d6*/ 	.byte	0x3f
	.zero		1


	//   ....[51]....
        /*04d8*/ 	.word	0x00012590
        /*04dc*/ 	.word	0x00000002
        /*04e0*/ 	.word	0x00000060
        /*04e4*/ 	.short	0x010a
        /*04e6*/ 	.byte	0x3f
	.zero		1


	//   ....[52]....
        /*04e8*/ 	.word	0x00012a80
        /*04ec*/ 	.word	0x00000004
        /*04f0*/ 	.word	0x0002d840
        /*04f4*/ 	.short	0x010a
        /*04f6*/ 	.byte	0x3f
	.zero		1


	//   ....[53]....
        /*04f8*/ 	.word	0x00012cd0
        /*04fc*/ 	.word	0x00000003
        /*0500*/ 	.word	0x00000060
        /*0504*/ 	.short	0x010a
        /*0506*/ 	.byte	0x3f
	.zero		1


	//   ....[54]....
        /*0508*/ 	.word	0x00013120
        /*050c*/ 	.word	0x00000003
        /*0510*/ 	.word	0x0002d840
        /*0514*/ 	.short	0x010a
        /*0516*/ 	.byte	0x3f
	.zero		1


	//   ....[55]....
        /*0518*/ 	.word	0x00013370
        /*051c*/ 	.word	0x00000003
        /*0520*/ 	.word	0x00000060
        /*0524*/ 	.short	0x010a
        /*0526*/ 	.byte	0x3f
	.zero		1


	//   ....[56]....
        /*0528*/ 	.word	0x00013740
        /*052c*/ 	.word	0x00000003
        /*0530*/ 	.word	0x0002d860
        /*0534*/ 	.short	0x010a
        /*0536*/ 	.byte	0x3f
	.zero		1


	//   ....[57]....
        /*0538*/ 	.word	0x00013b70
        /*053c*/ 	.word	0x00000009
        /*0540*/ 	.word	0x0002d820
        /*0544*/ 	.short	0x010a
        /*0546*/ 	.byte	0x3f
	.zero		1


	//   ....[58]....
        /*0548*/ 	.word	0x00013c90
        /*054c*/ 	.word	0x00000005
        /*0550*/ 	.word	0x00000000
        /*0554*/ 	.short	0x010a
        /*0556*/ 	.byte	0x3f
	.zero		1


	//   ....[59]....
        /*0558*/ 	.word	0x00013d00
        /*055c*/ 	.word	0x00000003
        /*0560*/ 	.word	0x00000000
        /*0564*/ 	.short	0x010a
        /*0566*/ 	.byte	0x3f
	.zero		1


	//   ....[60]....
        /*0568*/ 	.word	0x00013d60
        /*056c*/ 	.word	0x00000013
        /*0570*/ 	.word	0x00000000
        /*0574*/ 	.short	0x010a
        /*0576*/ 	.byte	0x3f
	.zero		1


	//   ....[61]....
        /*0578*/ 	.word	0x00013d90
        /*057c*/ 	.word	0x00000007
        /*0580*/ 	.word	0x00000000
        /*0584*/ 	.short	0x010a
        /*0586*/ 	.byte	0x3f
	.zero		1


	//   ....[62]....
        /*0588*/ 	.word	0x00013e00
        /*058c*/ 	.word	0x00000003
        /*0590*/ 	.word	0x0002d800
        /*0594*/ 	.short	0x010a
        /*0596*/ 	.byte	0x3f
	.zero		1


	//   ....[63]....
        /*0598*/ 	.word	0x00013e50
        /*059c*/ 	.word	0x00000003
        /*05a0*/ 	.word	0x0002d830
        /*05a4*/ 	.short	0x010a
        /*05a6*/ 	.byte	0x3f
	.zero		1


	//   ....[64]....
        /*05a8*/ 	.word	0x00013eb0
        /*05ac*/ 	.word	0x0000000d
        /*05b0*/ 	.word	0x0002d830
        /*05b4*/ 	.short	0x010a
        /*05b6*/ 	.byte	0x3f
	.zero		1


	//   ....[65]....
        /*05b8*/ 	.word	0x00013f10
        /*05bc*/ 	.word	0x0000000d
        /*05c0*/ 	.word	0x0002d850
        /*05c4*/ 	.short	0x010a
        /*05c6*/ 	.byte	0x3f
	.zero		1


	//   ....[66]....
        /*05c8*/ 	.word	0x00013f70
        /*05cc*/ 	.word	0x0000000b
        /*05d0*/ 	.word	0x0002d830
        /*05d4*/ 	.short	0x010a
        /*05d6*/ 	.byte	0x3f
	.zero		1


	//   ....[67]....
        /*05d8*/ 	.word	0x00013fd0
        /*05dc*/ 	.word	0x0000000b
        /*05e0*/ 	.word	0x0002d850
        /*05e4*/ 	.short	0x010a
        /*05e6*/ 	.byte	0x3f
	.zero		1


	//   ....[68]....
        /*05e8*/ 	.word	0x00014030
        /*05ec*/ 	.word	0x0000000b
        /*05f0*/ 	.word	0x0002d830
        /*05f4*/ 	.short	0x010a
        /*05f6*/ 	.byte	0x3f
	.zero		1


	//   ....[69]....
        /*05f8*/ 	.word	0x00014090
        /*05fc*/ 	.word	0x0000000b
        /*0600*/ 	.word	0x0002d850
        /*0604*/ 	.short	0x010a
        /*0606*/ 	.byte	0x3f
	.zero		1


	//   ....[70]....
        /*0608*/ 	.word	0x000140f0
        /*060c*/ 	.word	0x00000003
        /*0610*/ 	.word	0x0002d850
        /*0614*/ 	.short	0x010a
        /*0616*/ 	.byte	0x3f
	.zero		1


	//   ....[71]....
        /*0618*/ 	.word	0x00014240
        /*061c*/ 	.word	0x0000000d
        /*0620*/ 	.word	0x0002d840
        /*0624*/ 	.short	0x010a
        /*0626*/ 	.byte	0x3f
	.zero		1


	//   ....[72]....
        /*0628*/ 	.word	0x000142a0
        /*062c*/ 	.word	0x00000005
        /*0630*/ 	.word	0x0002d820
        /*0634*/ 	.short	0x010a
        /*0636*/ 	.byte	0x3f
	.zero		1


	//   ....[73]....
        /*0638*/ 	.word	0x000142f0
        /*063c*/ 	.word	0x00000003
        /*0640*/ 	.word	0x0002d840
        /*0644*/ 	.short	0x010a
        /*0646*/ 	.byte	0x3f
	.zero		1


	//   ....[74]....
        /*0648*/ 	.word	0x00014340
        /*064c*/ 	.word	0x00000002
        /*0650*/ 	.word	0x00000060
        /*0654*/ 	.short	0x010a
        /*0656*/ 	.byte	0x3f
	.zero		1


	//   ....[75]....
        /*0658*/ 	.word	0x00014390
        /*065c*/ 	.word	0x00000004
        /*0660*/ 	.word	0x0002d840
        /*0664*/ 	.short	0x010a
        /*0666*/ 	.byte	0x3f
	.zero		1


	//   ....[76]....
        /*0668*/ 	.word	0x000143e0
        /*066c*/ 	.word	0x00000003
        /*0670*/ 	.word	0x00000060
        /*0674*/ 	.short	0x010a
        /*0676*/ 	.byte	0x3f
	.zero		1


	//   ....[77]....
        /*0678*/ 	.word	0x00014430
        /*067c*/ 	.word	0x00000003
        /*0680*/ 	.word	0x0002d840
        /*0684*/ 	.short	0x010a
        /*0686*/ 	.byte	0x3f
	.zero		1


	//   ....[78]....
        /*0688*/ 	.word	0x00014480
        /*068c*/ 	.word	0x00000003
        /*0690*/ 	.word	0x00000060
        /*0694*/ 	.short	0x010a
        /*0696*/ 	.byte	0x3f
	.zero		1


	//   ....[79]....
        /*0698*/ 	.word	0x000144d0
        /*069c*/ 	.word	0x00000003
        /*06a0*/ 	.word	0x0002d860
        /*06a4*/ 	.short	0x010a
        /*06a6*/ 	.byte	0x3f
	.zero		1


	//   ....[80]....
        /*06a8*/ 	.word	0x000145b0
        /*06ac*/ 	.word	0x00000009
        /*06b0*/ 	.word	0x0002d820
        /*06b4*/ 	.short	0x010a
        /*06b6*/ 	.byte	0x3f
	.zero		1


	//   ....[81]....
        /*06b8*/ 	.word	0x00014600
        /*06bc*/ 	.word	0x00000005
        /*06c0*/ 	.word	0x00000000
        /*06c4*/ 	.short	0x010a
        /*06c6*/ 	.byte	0x3f
	.zero		1


	//   ....[82]....
        /*06c8*/ 	.word	0x00014650
        /*06cc*/ 	.word	0x00000003
        /*06d0*/ 	.word	0x00000000
        /*06d4*/ 	.short	0x010a
        /*06d6*/ 	.byte	0x3f
	.zero		1


	//   ....[83]....
        /*06d8*/ 	.word	0x000146a0
        /*06dc*/ 	.word	0x00000013
        /*06e0*/ 	.word	0x00000000
        /*06e4*/ 	.short	0x010a
        /*06e6*/ 	.byte	0x3f
	.zero		1


	//----- nvinfo : EIATTR_NUM_MBARRIERS
	.align		4
.L_1319:
        /*06e8*/ 	.byte	0x03, 0x38
        /*06ea*/ 	.short	0x0016


	//----- nvinfo : EIATTR_EXIT_INSTR_OFFSETS
	.align		4
        /*06ec*/ 	.byte	0x04, 0x1c
        /*06ee*/ 	.short	(.L_1321 - .L_1320)


	//   ....[0]....
.L_1320:
        /*06f0*/ 	.word	0x00000a50


	//   ....[1]....
        /*06f4*/ 	.word	0x00010aa0


	//   ....[2]....
        /*06f8*/ 	.word	0x00010b00


	//   ....[3]....
        /*06fc*/ 	.word	0x00013bb0


	//   ....[4]....
        /*0700*/ 	.word	0x00013de0


	//----- nvinfo : EIATTR_MAX_THREADS
	.align		4
.L_1321:
        /*0704*/ 	.byte	0x04, 0x05
        /*0706*/ 	.short	(.L_1323 - .L_1322)
.L_1322:
        /*0708*/ 	.word	0x00000200
        /*070c*/ 	.word	0x00000001
        /*0710*/ 	.word	0x00000001


	//----- nvinfo : EIATTR_CRS_STACK_SIZE
	.align		4
.L_1323:
        /*0714*/ 	.byte	0x04, 0x1e
        /*0716*/ 	.short	(.L_1325 - .L_1324)
.L_1324:
        /*0718*/ 	.word	0x00000000


	//----- nvinfo : EIATTR_CBANK_PARAM_SIZE
	.align		4
.L_1325:
        /*071c*/ 	.byte	0x03, 0x19
        /*071e*/ 	.short	0x0bf0


	//----- nvinfo : EIATTR_PARAM_CBANK
	.align		4
        /*0720*/ 	.byte	0x04, 0x0a
        /*0722*/ 	.short	(.L_1327 - .L_1326)
	.align		4
.L_1326:
        /*0724*/ 	.word	index@(.nv.constant0._ZN7cutlass13device_kernelIN5flash11enable_sm90INS1_16FlashAttnFwdSm90INS1_25CollectiveMainloopFwdSm90ILi2EN4cute5tupleIJNS5_1CILi1EEES8_S8_EEENS6_IJNS7_ILi192EEENS7_ILi128EEENS7_ILi96EEEEEELi96ENS_6half_tEfNS_4arch4Sm90ELb0ELb1ELb1ELb0ELb0ELb0ELb0ELb0ELb1ELb0ELb0ELb0EEENS1_21CollectiveEpilogueFwdINS6_IJSA_SC_SB_EEES9_SE_SG_Li384ELb0ELb0ELb0ELb0EEENS1_30DynamicPersistentTileSchedulerILi384ELi32ELb0ELb0ELb1EEEEEEEEEvNT_6ParamsE)
        /*0728*/ 	.short	0x0210
        /*072a*/ 	.short	0x0bf0


	//----- nvinfo : EIATTR_SW_WAR
	.align		4
.L_1327:
        /*072c*/ 	.byte	0x04, 0x36
        /*072e*/ 	.short	(.L_1329 - .L_1328)
.L_1328:
        /*0730*/ 	.word	0x00000008
.L_1329:


//--------------------- .nv.info._ZN7cutlass13device_kernelIN5flash11enable_sm90INS1_16FlashAttnFwdSm90INS1_25CollectiveMainloopFwdSm90ILi2EN4cute5tupleIJNS5_1CILi1EEES8_S8_EEENS6_IJNS7_ILi192EEENS7_ILi128EEENS7_ILi96EEEEEELi96ENS_6half_tEfNS_4arch4Sm90ELb0ELb1ELb1ELb1ELb0ELb0ELb0ELb0ELb1ELb0ELb0ELb0EEENS1_21CollectiveEpilogueFwdINS6_IJSA_SC_SB_EEES9_SE_SG_Li384ELb1ELb0ELb0ELb0EEENS1_36VarlenDynamicPersistentTileSchedulerILi192ELi128ELi384ELi32ELb0ELb0ELb1ELb1ELb0ELb1EEEEEEEEEvNT_6ParamsE --------------------------
	.section	.nv.info._ZN7cutlass13device_kernelIN5flash11enable_sm90INS1_16FlashAttnFwdSm90INS1_25CollectiveMainloopFwdSm90ILi2EN4cute5tupleIJNS5_1CILi1EEES8_S8_EEENS6_IJNS7_ILi192EEENS7_ILi128EEENS7_ILi96EEEEEELi96ENS_6half_tEfNS_4arch4Sm90ELb0ELb1ELb1ELb1ELb0ELb0ELb0ELb0ELb1ELb0ELb0ELb0EEENS1_21CollectiveEpilogueFwdINS6_IJSA_SC_SB_EEES9_SE_SG_Li384ELb1ELb0ELb0ELb0EEENS1_36VarlenDynamicPersistentTileSchedulerILi192ELi128ELi384ELi32ELb0ELb0ELb1ELb1ELb0ELb1EEEEEEEEEvNT_6ParamsE,"",@"SHT_CUDA_INFO"
	.sectionflags	@""
	.align	4


	//----- nvinfo : EIATTR_CUDA_API_VERSION
	.align		4
        /*0000*/ 	.byte	0x04, 0x37
        /*0002*/ 	.short	(.L_1331 - .L_1330)
.L_1330:
        /*0004*/ 	.word	0x00000082


	//----- nvinfo : EIATTR_KPARAM_INFO
	.align		4
.L_1331:
        /*0008*/ 	.byte	0x04, 0x17
        /*000a*/ 	.short	(.L_1333 - .L_1332)
.L_1332:
        /*000c*/ 	.word	0x00000000
        /*0010*/ 	.short	0x0000
        /*0012*/ 	.short	0x0070
        /*0014*/ 	.byte	0x00, 0xf0, 0x01, 0x28


	//----- nvinfo : EIATTR_SPARSE_MMA_MASK
	.align		4
.L_1333:
        /*0018*/ 	.byte	0x03, 0x50
        /*001a*/ 	.short	0x0000


	//----- nvinfo : EIATTR_MAXREG_COUNT
	.align		4
        /*001c*/ 	.byte	0x03, 0x1b
        /*001e*/ 	.short	0x0080


	//----- nvinfo : EIATTR_NUM_BARRIERS
	.align		4
        /*0020*/ 	.byte	0x02, 0x4c
        /*0022*/ 	.byte	0x10
	.zero		1


	//----- nvinfo : EIATTR_EXTERNS
	.align		4
        /*0024*/ 	.byte	0x04, 0x0f
        /*0026*/ 	.short	(.L_1335 - .L_1334)


	//   ....[0]....
	.align		4
.L_1334:
        /*0028*/ 	.word	index@(__assertfail)


	//----- nvinfo : EIATTR_ANNOTATIONS
	.align		4
.L_1335:
        /*002c*/ 	.byte	0x04, 0x55
        /*002e*/ 	.short	(.L_1337 - .L_1336)


	//   ....[0]....
.L_1336:
        /*0030*/ 	.word	0x00000001
        /*0034*/ 	.byte	0x80, 0x22, 0x01, 0x00, 0x01, 0x00, 0x00, 0x00, 0x10, 0x2d, 0x01, 0x00


	//----- nvinfo : EIATTR_MERCURY_ISA_VERSION
	.align		4
.L_1337:
        /*0040*/ 	.byte	0x03, 0x5f
        /*0042*/ 	.short	0x0101


	//----- nvinfo : EIATTR_UNUSED_LOAD_BYTE_OFFSET
	.align		4
        /*0044*/ 	.byte	0x04, 0x44
        /*0046*/ 	.short	(.L_1339 - .L_1338)


	//   ....[0]....
.L_1338:
        /*0048*/ 	.word	0x00000a80
        /*004c*/ 	.word	0x0000fff0


	//   ....[1]....
        /*0050*/ 	.word	0x0000fcc0
        /*0054*/ 	.word	0x0000fff0


	//----- nvinfo : EIATTR_INT_WARP_WIDE_INSTR_OFFSETS
	.align		4
.L_1339:
        /*0058*/ 	.byte	0x04, 0x31
        /*005a*/ 	.short	(.L_1341 - .L_1340)


	//   ....[0]....
.L_1340:
        /*005c*/ 	.word	0x00000160


	//   ....[1]....
        /*0060*/ 	.word	0x000001a0


	//   ....[2]....
        /*0064*/ 	.word	0x00000210


	//   ....[3]....
        /*0068*/ 	.word	0x000128c0


	//   ....[4]....
        /*006c*/ 	.word	0x00012950


	//   ....[5]....
        /*0070*/ 	.word	0x00012e00


	//   ....[6]....
        /*0074*/ 	.word	0x00012e40


	//   ....[7]....
        /*0078*/ 	.word	0x00012f80


	//   ....[8]....
        /*007c*/ 	.word	0x00013050


	//   ....[9]....
        /*0080*/ 	.word	0x00014f20


	//   ....[10]....
        /*0084*/ 	.word	0x00014fb0


	//----- nvinfo : EIATTR_COOP_GROUP_MASK_REGIDS
	.align		4
.L_1341:
        /*0088*/ 	.byte	0x04, 0x29
        /*008a*/ 	.short	(.L_1343 - .L_1342)


	//   ....[0]....
.L_1342:
        /*008c*/ 	.word	0xffffffff


	//   ....[1]....
        /*0090*/ 	.word	0xffffffff


	//   ....[2]....
        /*0094*/ 	.word	0xffffffff


	//   ....[3]....
        /*0098*/ 	.word	0xffffffff


	//   ....[4]....
        /*009c*/ 	.word	0xffffffff


	//   ....[5]....
        /*00a0*/ 	.word	0xffffffff


	//   ....[6]....
        /*00a4*/ 	.word	0xffffffff


	//   ....[7]....
        /*00a8*/ 	.word	0xffffffff


	//   ....[8]....
        /*00ac*/ 	.word	0xffffffff


	//   ....[9]....
        /*00b0*/ 	.word	0xffffffff


	//   ....[10]....
        /*00b4*/ 	.word	0xffffffff


	//   ....[11]....
        /*00b8*/ 	.word	0xffffffff


	//   ....[12]....
        /*00bc*/ 	.word	0xffffffff


	//   ....[13]....
        /*00c0*/ 	.word	0xffffffff


	//   ....[14]....
        /*00c4*/ 	.word	0xffffffff


	//   ....[15]....
        /*00c8*/ 	.word	0xffffffff


	//   ....[16]....
        /*00cc*/ 	.word	0xffffffff


	//   ....[17]....
        /*00d0*/ 	.word	0xffffffff


	//   ....[18]....
        /*00d4*/ 	.word	0xffffffff


	//   ....[19]....
        /*00d8*/ 	.word	0xffffffff


	//   ....[20]....
        /*00dc*/ 	.word	0xffffffff


	//   ....[21]....
        /*00e0*/ 	.word	0xffffffff


	//   ....[22]....
        /*00e4*/ 	.word	0xffffffff


	//   ....[23]....
        /*00e8*/ 	.word	0xffffffff


	//   ....[24]....
        /*00ec*/ 	.word	0xffffffff


	//   ....[25]....
        /*00f0*/ 	.word	0xffffffff


	//   ....[26]....
        /*00f4*/ 	.word	0xffffffff


	//   ....[27]....
        /*00f8*/ 	.word	0xffffffff


	//   ....[28]....
        /*00fc*/ 	.word	0xffffffff


	//   ....[29]....
        /*0100*/ 	.word	0xffffffff


	//   ....[30]....
        /*0104*/ 	.word	0xffffffff


	//   ....[31]....
        /*0108*/ 	.word	0xffffffff


	//   ....[32]....
        /*010c*/ 	.word	0xffffffff


	//   ....[33]....
        /*0110*/ 	.word	0xffffffff


	//   ....[34]....
        /*0114*/ 	.word	0xffffffff


	//   ....[35]....
        /*0118*/ 	.word	0xffffffff


	//   ....[36]....
        /*011c*/ 	.word	0xffffffff


	//   ....[37]....
        /*0120*/ 	.word	0xffffffff


	//   ....[38]....
        /*0124*/ 	.word	0xffffffff


	//   ....[39]....
        /*0128*/ 	.word	0xffffffff


	//   ....[40]....
        /*012c*/ 	.word	0xffffffff


	//   ....[41]....
        /*0130*/ 	.word	0xffffffff


	//   ....[42]....
        /*0134*/ 	.word	0xffffffff


	//   ....[43]....
        /*0138*/ 	.word	0xffffffff


	//   ....[44]....
        /*013c*/ 	.word	0xffffffff


	//   ....[45]....
        /*0140*/ 	.word	0xffffffff


	//   ....[46]....
        /*0144*/ 	.word	0xffffffff


	//   ....[47]....
        /*0148*/ 	.word	0xffffffff


	//   ....[48]....
        /*014c*/ 	.word	0xffffffff


	//   ....[49]....
        /*0150*/ 	.word	0xffffffff


	//   ....[50]....
        /*0154*/ 	.word	0xffffffff


	//   ....[51]....
        /*0158*/ 	.word	0xffffffff


	//   ....[52]....
        /*015c*/ 	.word	0xffffffff


	//   ....[53]....
        /*0160*/ 	.word	0xffffffff


	//   ....[54]....
        /*0164*/ 	.word	0xffffffff


	//   ....[55]....
        /*0168*/ 	.word	0xffffffff


	//   ....[56]....
        /*016c*/ 	.word	0xffffffff


	//   ....[57]....
        /*0170*/ 	.word	0xffffffff


	//   ....[58]....
        /*0174*/ 	.word	0xffffffff


	//   ....[59]....
        /*0178*/ 	.word	0xffffffff


	//   ....[60]....
        /*017c*/ 	.word	0xffffffff


	//   ....[61]....
        /*0180*/ 	.word	0xffffffff


	//   ....[62]....
        /*0184*/ 	.word	0xffffffff


	//   ....[63]....
        /*0188*/ 	.word	0xffffffff


	//   ....[64]....
        /*018c*/ 	.word	0xffffffff


	//   ....[65]....
        /*0190*/ 	.word	0xffffffff


	//   ....[66]....
        /*0194*/ 	.word	0x0500000f


	//   ....[67]....
        /*0198*/ 	.word	0x0500000f


	//   ....[68]....
        /*019c*/ 	.word	0x0500000f


	//   ....[69]....
        /*01a0*/ 	.word	0x0500000f


	//   ....[70]....
        /*01a4*/ 	.word	0x0500000f


	//   ....[71]....
        /*01a8*/ 	.word	0x0500000f


	//   ....[72]....
        /*01ac*/ 	.word	0x0500000f


	//   ....[73]....
        /*01b0*/ 	.word	0x0500000f


	//   ....[74]....
        /*01b4*/ 	.word	0x0500000f


	//   ....[75]....
        /*01b8*/ 	.word	0x0500000f


	//   ....[76]....
        /*01bc*/ 	.word	0x0500000f


	//   ....[77]....
        /*01c0*/ 	.word	0x0500000f


	//   ....[78]....
        /*01c4*/ 	.word	0x0500000f


	//   ....[79]....
        /*01c8*/ 	.word	0x0500000f


	//   ....[80]....
        /*01cc*/ 	.word	0x0500000f


	//   ....[81]....
        /*01d0*/ 	.word	0x0500000f


	//   ....[82]....
        /*01d4*/ 	.word	0x0500000f


	//   ....[83]....
        /*01d8*/ 	.word	0x0500000f


	//   ....[84]....
        /*01dc*/ 	.word	0x0500000f


	//----- nvinfo : EIATTR_COOP_GROUP_INSTR_OFFSETS
	.align		4
.L_1343:
        /*01e0*/ 	.byte	0x04, 0x28
        /*01e2*/ 	.short	(.L_1345 - .L_1344)


	//   ....[0]....
.L_1344:
        /*01e4*/ 	.word	0x00000070


	//   ....[1]....
        /*01e8*/ 	.word	0x00000170


	//   ....[2]....
        /*01ec*/ 	.word	0x000001c0


	//   ....[3]....
        /*01f0*/ 	.word	0x000003f0


	//   ....[4]....
        /*01f4*/ 	.word	0x00000550


	//   ....[5]....
        /*01f8*/ 	.word	0x00000670


	//   ....[6]....
        /*01fc*/ 	.word	0x000007d0


	//   ....[7]....
        /*0200*/ 	.word	0x000018b0


	//   ....[8]....
        /*0204*/ 	.word	0x00003ea0


	//   ....[9]....
        /*0208*/ 	.word	0x00003f40


	//   ....[10]....
        /*020c*/ 	.word	0x00004630


	//   ....[11]....
        /*0210*/ 	.word	0x00004690


	//   ....[12]....
        /*0214*/ 	.word	0x00005290


	//   ....[13]....
        /*0218*/ 	.word	0x000074f0


	//   ....[14]....
        /*021c*/ 	.word	0x000075f0


	//   ....[15]....
        /*0220*/ 	.word	0x00007b50


	//   ....[16]....
        /*0224*/ 	.word	0x00007d10


	//   ....[17]....
        /*0228*/ 	.word	0x00008e80


	//   ....[18]....
        /*022c*/ 	.word	0x00009f70


	//   ....[19]....
        /*0230*/ 	.word	0x0000a010


	//   ....[20]....
        /*0234*/ 	.word	0x0000a6e0


	//   ....[21]....
        /*0238*/ 	.word	0x0000a7a0


	//   ....[22]....
        /*023c*/ 	.word	0x0000b980


	//   ....[23]....
        /*0240*/ 	.word	0x0000d8d0


	//   ....[24]....
        /*0244*/ 	.word	0x0000d9d0


	//   ....[25]....
        /*0248*/ 	.word	0x0000e250


	//   ....[26]....
        /*024c*/ 	.word	0x0000e340


	//   ....[27]....
        /*0250*/ 	.word	0x0000f260


	//   ....[28]....
        /*0254*/ 	.word	0x0000f370


	//   ....[29]....
        /*0258*/ 	.word	0x0000f3d0


	//   ....[30]....
        /*025c*/ 	.word	0x0000f4e0


	//   ....[31]....
        /*0260*/ 	.word	0x0000f520


	//   ....[32]....
        /*0264*/ 	.word	0x000114c0


	//   ....[33]....
        /*0268*/ 	.word	0x00011640


	//   ....[34]....
        /*026c*/ 	.word	0x00011670


	//   ....[35]....
        /*0270*/ 	.word	0x000116b0


	//   ....[36]....
        /*0274*/ 	.word	0x00011720


	//   ....[37]....
        /*0278*/ 	.word	0x00011780


	//   ....[38]....
        /*027c*/ 	.word	0x000117c0


	//   ....[39]....
        /*0280*/ 	.word	0x00011940


	//   ....[40]....
        /*0284*/ 	.word	0x000119a0


	//   ....[41]....
        /*0288*/ 	.word	0x000119e0


	//   ....[42]....
        /*028c*/ 	.word	0x00011a20


	//   ....[43]....
        /*0290*/ 	.word	0x00011a50


	//   ....[44]....
        /*0294*/ 	.word	0x00011a80


	//   ....[45]....
        /*0298*/ 	.word	0x00011b20


	//   ....[46]....
        /*029c*/ 	.word	0x00011b80


	//   ....[47]....
        /*02a0*/ 	.word	0x00011c10


	//   ....[48]....
        /*02a4*/ 	.word	0x00015320


	//   ....[49]....
        /*02a8*/ 	.word	0x00015330


	//   ....[50]....
        /*02ac*/ 	.word	0x00015420


	//   ....[51]....
        /*02b0*/ 	.word	0x00015480


	//   ....[52]....
        /*02b4*/ 	.word	0x000154c0


	//   ....[53]....
        /*02b8*/ 	.word	0x00015500


	//   ....[54]....
        /*02bc*/ 	.word	0x00015530


	//   ....[55]....
        /*02c0*/ 	.word	0x00015560


	//   ....[56]....
        /*02c4*/ 	.word	0x000156d0


	//   ....[57]....
        /*02c8*/ 	.word	0x00015730


	//   ....[58]....
        /*02cc*/ 	.word	0x00015770


	//   ....[59]....
        /*02d0*/ 	.word	0x000157b0


	//   ....[60]....
        /*02d4*/ 	.word	0x000157e0


	//   ....[61]....
        /*02d8*/ 	.word	0x00015810


	//   ....[62]....
        /*02dc*/ 	.word	0x000158d0


	//   ....[63]....
        /*02e0*/ 	.word	0x000158f0


	//   ....[64]....
        /*02e4*/ 	.word	0x00015960


	//   ....[65]....
        /*02e8*/ 	.word	0x00015fb0


	//   ....[66]....
        /*02ec*/ 	.word	0x00016610


	//   ....[67]....
        /*02f0*/ 	.word	0x00016a00


	//   ....[68]....
        /*02f4*/ 	.word	0x00016a90


	//   ....[69]....
        /*02f8*/ 	.word	0x00016b30


	//   ....[70]....
        /*02fc*/ 	.word	0x00016be0


	//   ....[71]....
        /*0300*/ 	.word	0x00016c60


	//   ....[72]....
        /*0304*/ 	.word	0x00016ce0


	//   ....[73]....
        /*0308*/ 	.word	0x00016d60


	//   ....[74]....
        /*030c*/ 	.word	0x00016de0


	//   ....[75]....
        /*0310*/ 	.word	0x00016e70


	//   ....[76]....
        /*0314*/ 	.word	0x00016f20


	//   ....[77]....
        /*0318*/ 	.word	0x00016fa0


	//   ....[78]....
        /*031c*/ 	.word	0x00017020


	//   ....[79]....
        /*0320*/ 	.word	0x000170a0


	//   ....[80]....
        /*0324*/ 	.word	0x00017120


	//   ....[81]....
        /*0328*/ 	.word	0x00017190


	//   ....[82]....
        /*032c*/ 	.word	0x00017230


	//   ....[83]....
        /*0330*/ 	.word	0x000172c0


	//   ....[84]....
        /*0334*/ 	.word	0x000173e0


	//----- nvinfo : EIATTR_REG_RECONFIG
	.align		4
.L_1345:
        /*0338*/ 	.byte	0x01, 0x54
	.zero		2


	//----- nvinfo : EIATTR_SYSCALL_OFFSETS
	.align		4
        /*033c*/ 	.byte	0x04, 0x46
        /*033e*/ 	.short	(.L_1347 - .L_1346)


	//   ....[0]....
.L_1346:
        /*0340*/ 	.word	0x00001aa0


	//   ....[1]....
        /*0344*/ 	.word	0x00012ad0


	//   ....[2]....
        /*0348*/ 	.word	0x00012c00


	//   ....[3]....
        /*034c*/ 	.word	0x00012d00


	//----- nvinfo : EIATTR_MBARRIER_INSTR_OFFSETS
	.align		4
.L_1347:
        /*0350*/ 	.byte	0x04, 0x39
        /*0352*/ 	.short	(.L_1349 - .L_1348)


	//   ....[0]....
.L_1348:
        /*0354*/ 	.word	0x000002a0
        /*0358*/ 	.word	0x000000ff
        /*035c*/ 	.word	0x0002d800
        /*0360*/ 	.short	0x0100
        /*0362*/ 	.byte	0x08
	.zero		1


	//   ....[1]....
        /*0364*/ 	.word	0x000002b0
        /*0368*/ 	.word	0x000000ff
        /*036c*/ 	.word	0x0002d820
        /*0370*/ 	.short	0x0100
        /*0372*/ 	.byte	0x08
	.zero		1


	//   ....[2]....
        /*0374*/ 	.word	0x000003a0
        /*0378*/ 	.word	0x000000ff
        /*037c*/ 	.word	0x0002d830
        /*0380*/ 	.short	0x0100
        /*0382*/ 	.byte	0x08
	.zero		1


	//   ....[3]....
        /*0384*/ 	.word	0x000003b0
        /*0388*/ 	.word	0x000000ff
        /*038c*/ 	.word	0x0002d840
        /*0390*/ 	.short	0x0100
        /*0392*/ 	.byte	0x08
	.zero		1


	//   ....[4]....
        /*0394*/ 	.word	0x000003c0
        /*0398*/ 	.word	0x000000ff
        /*039c*/ 	.word	0x0002d838
        /*03a0*/ 	.short	0x0100
        /*03a2*/ 	.byte	0x08
	.zero		1


	//   ....[5]....
        /*03a4*/ 	.word	0x000003d0
        /*03a8*/ 	.word	0x000000ff
        /*03ac*/ 	.word	0x0002d848
        /*03b0*/ 	.short	0x0100
        /*03b2*/ 	.byte	0x08
	.zero		1


	//   ....[6]....
        /*03b4*/ 	.word	0x00000500
        /*03b8*/ 	.word	0x000000ff
        /*03bc*/ 	.word	0x0002d850
        /*03c0*/ 	.short	0x0100
        /*03c2*/ 	.byte	0x08
	.zero		1


	//   ....[7]....
        /*03c4*/ 	.word	0x00000510
        /*03c8*/ 	.word	0x000000ff
        /*03cc*/ 	.word	0x0002d860
        /*03d0*/ 	.short	0x0100
        /*03d2*/ 	.byte	0x08
	.zero		1


	//   ....[8]....
        /*03d4*/ 	.word	0x00000520
        /*03d8*/ 	.word	0x000000ff
        /*03dc*/ 	.word	0x0002d858
        /*03e0*/ 	.short	0x0100
        /*03e2*/ 	.byte	0x08
	.zero		1


	//   ....[9]....
        /*03e4*/ 	.word	0x00000530
        /*03e8*/ 	.word	0x000000ff
        /*03ec*/ 	.word	0x0002d868
        /*03f0*/ 	.short	0x0100
        /*03f2*/ 	.byte	0x08
	.zero		1


	//   ....[10]....
        /*03f4*/ 	.word	0x00000620
        /*03f8*/ 	.word	0x000000ff
        /*03fc*/ 	.word	0x0002d870
        /*0400*/ 	.short	0x0100
        /*0402*/ 	.byte	0x06
	.zero		1


	//   ....[11]....
        /*0404*/ 	.word	0x00000630
        /*0408*/ 	.word	0x000000ff
        /*040c*/ 	.word	0x0002d880
        /*0410*/ 	.short	0x0100
        /*0412*/ 	.byte	0x06
	.zero		1


	//   ....[12]....
        /*0414*/ 	.word	0x00000640
        /*0418*/ 	.word	0x000000ff
        /*041c*/ 	.word	0x0002d878
        /*0420*/ 	.short	0x0100
        /*0422*/ 	.byte	0x06
	.zero		1


	//   ....[13]....
        /*0424*/ 	.word	0x00000650
        /*0428*/ 	.word	0x000000ff
        /*042c*/ 	.word	0x0002d888
        /*0430*/ 	.short	0x0100
        /*0432*/ 	.byte	0x06
	.zero		1


	//   ....[14]....
        /*0434*/ 	.word	0x00000780
        /*0438*/ 	.word	0x000000ff
        /*043c*/ 	.word	0x0002d890
        /*0440*/ 	.short	0x0100
        /*0442*/ 	.byte	0x08
	.zero		1


	//   ....[15]....
        /*0444*/ 	.word	0x00000790
        /*0448*/ 	.word	0x000000ff
        /*044c*/ 	.word	0x0002d8a0
        /*0450*/ 	.short	0x0100
        /*0452*/ 	.byte	0x08
	.zero		1


	//   ....[16]....
        /*0454*/ 	.word	0x000007a0
        /*0458*/ 	.word	0x000000ff
        /*045c*/ 	.word	0x0002d898
        /*0460*/ 	.short	0x0100
        /*0462*/ 	.byte	0x08
	.zero		1


	//   ....[17]....
        /*0464*/ 	.word	0x000007b0
        /*0468*/ 	.word	0x000000ff
        /*046c*/ 	.word	0x0002d8a8
        /*0470*/ 	.short	0x0100
        /*0472*/ 	.byte	0x08
	.zero		1


	//   ....[18]....
        /*0474*/ 	.word	0x000008e0
        /*0478*/ 	.word	0x000000ff
        /*047c*/ 	.word	0x0002d8b0
        /*0480*/ 	.short	0x0100
        /*0482*/ 	.byte	0x08
	.zero		1


	//   ....[19]....
        /*0484*/ 	.word	0x000008f0
        /*0488*/ 	.word	0x000000ff
        /*048c*/ 	.word	0x0002d8c0
        /*0490*/ 	.short	0x0100
        /*0492*/ 	.byte	0x08
	.zero		1


	//   ....[20]....
        /*0494*/ 	.word	0x00000900
        /*0498*/ 	.word	0x000000ff
        /*049c*/ 	.word	0x0002d8b8
        /*04a0*/ 	.short	0x0100
        /*04a2*/ 	.byte	0x08
	.zero		1


	//   ....[21]....
        /*04a4*/ 	.word	0x00000910
        /*04a8*/ 	.word	0x000000ff
        /*04ac*/ 	.word	0x0002d8c8
        /*04b0*/ 	.short	0x0100
        /*04b2*/ 	.byte	0x08
	.zero		1


	//   ....[22]....
        /*04b4*/ 	.word	0x00001b20
        /*04b8*/ 	.word	0x000000ff
        /*04bc*/ 	.word	0x0002d800
        /*04c0*/ 	.short	0x010a
        /*04c2*/ 	.byte	0x2a
	.zero		1


	//   ....[23]....
        /*04c4*/ 	.word	0x00001ba0
        /*04c8*/ 	.word	0x00000004
        /*04cc*/ 	.word	0x0002d830
        /*04d0*/ 	.short	0x010a
        /*04d2*/ 	.byte	0x3f
	.zero		1


	//   ....[24]....
        /*04d4*/ 	.word	0x00001c00
        /*04d8*/ 	.word	0x00000004
        /*04dc*/ 	.word	0x0002d830
        /*04e0*/ 	.short	0x010a
        /*04e2*/ 	.byte	0x3f
	.zero		1


	//   ....[25]....
        /*04e4*/ 	.word	0x000023d0
        /*04e8*/ 	.word	0x00000004
        /*04ec*/ 	.word	0x00000000
        /*04f0*/ 	.short	0x0101
        /*04f2*/ 	.byte	0x3f
	.zero		1


	//   ....[26]....
        /*04f4*/ 	.word	0x00005710
        /*04f8*/ 	.word	0x000000ff
        /*04fc*/ 	.word	0x0002d830
        /*0500*/ 	.short	0x010a
        /*0502*/ 	.byte	0x06
	.zero		1


	//   ....[27]....
        /*0504*/ 	.word	0x00005750
        /*0508*/ 	.word	0x000000ff
        /*050c*/ 	.word	0x0002d830
        /*0510*/ 	.short	0x010a
        /*0512*/ 	.byte	0x06
	.zero		1


	//   ....[28]....
        /*0514*/ 	.word	0x000059f0
        /*0518*/ 	.word	0x000000ff
        /*051c*/ 	.word	0x0002d850
        /*0520*/ 	.short	0x010a
        /*0522*/ 	.byte	0x06
	.zero		1


	//   ....[29]....
        /*0524*/ 	.word	0x00005a30
        /*0528*/ 	.word	0x000000ff
        /*052c*/ 	.word	0x0002d850
        /*0530*/ 	.short	0x010a
        /*0532*/ 	.byte	0x06
	.zero		1


	//   ....[30]....
        /*0534*/ 	.word	0x00006740
        /*0538*/ 	.word	0x00000035
        /*053c*/ 	.word	0x00000000
        /*0540*/ 	.short	0x0101
        /*0542*/ 	.byte	0x3f
	.zero		1


	//   ....[31]....
        /*0544*/ 	.word	0x00008060
        /*0548*/ 	.word	0x0000000d
        /*054c*/ 	.word	0x00000000
        /*0550*/ 	.short	0x0101
        /*0552*/ 	.byte	0x3f
	.zero		1


	//   ....[32]....
        /*0554*/ 	.word	0x00009220
        /*0558*/ 	.word	0x000000ff
        /*055c*/ 	.word	0x0002d830
        /*0560*/ 	.short	0x010a
        /*0562*/ 	.byte	0x06
	.zero		1


	//   ....[33]....
        /*0564*/ 	.word	0x00009260
        /*0568*/ 	.word	0x000000ff
        /*056c*/ 	.word	0x0002d830
        /*0570*/ 	.short	0x010a
        /*0572*/ 	.byte	0x06
	.zero		1


	//   ....[34]....
        /*0574*/ 	.word	0x00009500
        /*0578*/ 	.word	0x000000ff
        /*057c*/ 	.word	0x0002d850
        /*0580*/ 	.short	0x010a
        /*0582*/ 	.byte	0x06
	.zero		1


	//   ....[35]....
        /*0584*/ 	.word	0x00009540
        /*0588*/ 	.word	0x000000ff
        /*058c*/ 	.word	0x0002d850
        /*0590*/ 	.short	0x010a
        /*0592*/ 	.byte	0x06
	.zero		1


	//   ....[36]....
        /*0594*/ 	.word	0x0000ae40
        /*0598*/ 	.word	0x00000018
        /*059c*/ 	.word	0x00000000
        /*05a0*/ 	.short	0x0101
        /*05a2*/ 	.byte	0x3f
	.zero		1


	//   ....[37]....
        /*05a4*/ 	.word	0x0000aec0
        /*05a8*/ 	.word	0x0000002a
        /*05ac*/ 	.word	0x00000000
        /*05b0*/ 	.short	0x0101
        /*05b2*/ 	.byte	0x3f
	.zero		1


	//   ....[38]....
        /*05b4*/ 	.word	0x0000bb50
        /*05b8*/ 	.word	0x000000ff
        /*05bc*/ 	.word	0x0002d830
        /*05c0*/ 	.short	0x010a
        /*05c2*/ 	.byte	0x06
	.zero		1


	//   ....[39]....
        /*05c4*/ 	.word	0x0000bb90
        /*05c8*/ 	.word	0x000000ff
        /*05cc*/ 	.word	0x0002d830
        /*05d0*/ 	.short	0x010a
        /*05d2*/ 	.byte	0x06
	.zero		1


	//   ....[40]....
        /*05d4*/ 	.word	0x0000be30
        /*05d8*/ 	.word	0x000000ff
        /*05dc*/ 	.word	0x0002d850
        /*05e0*/ 	.short	0x010a
        /*05e2*/ 	.byte	0x06
	.zero		1


	//   ....[41]....
        /*05e4*/ 	.word	0x0000be70
        /*05e8*/ 	.word	0x000000ff
        /*05ec*/ 	.word	0x0002d850
        /*05f0*/ 	.short	0x010a
        /*05f2*/ 	.byte	0x06
	.zero		1


	//   ....[42]....
        /*05f4*/ 	.word	0x0000cb30
        /*05f8*/ 	.word	0x00000035
        /*05fc*/ 	.word	0x00000000
        /*0600*/ 	.short	0x0101
        /*0602*/ 	.byte	0x3f
	.zero		1


	//   ....[43]....
        /*0604*/ 	.word	0x0000e6b0
        /*0608*/ 	.word	0x00000020
        /*060c*/ 	.word	0x00000000
        /*0610*/ 	.short	0x0101
        /*0612*/ 	.byte	0x3f
	.zero		1


	//   ....[44]....
        /*0614*/ 	.word	0x0000f2e0
        /*0618*/ 	.word	0x000000ff
        /*061c*/ 	.word	0x0002d850
        /*0620*/ 	.short	0x010a
        /*0622*/ 	.byte	0x09
	.zero		1


	//   ....[45]....
        /*0624*/ 	.word	0x0000f320
        /*0628*/ 	.word	0x000000ff
        /*062c*/ 	.word	0x0002d850
        /*0630*/ 	.short	0x010a
        /*0632*/ 	.byte	0x09
	.zero		1


	//   ....[46]....
        /*0634*/ 	.word	0x0000f960
        /*0638*/ 	.word	0x00000007
        /*063c*/ 	.word	0x00000000
        /*0640*/ 	.short	0x0101
        /*0642*/ 	.byte	0x3f
	.zero		1


	//   ....[47]....
        /*0644*/ 	.word	0x00010960
        /*0648*/ 	.word	0x000000ff
        /*064c*/ 	.word	0x00000000
        /*0650*/ 	.short	0x0101
        /*0652*/ 	.byte	0x04
	.zero		1


	//   ....[48]....
        /*0654*/ 	.word	0x00013330
        /*0658*/ 	.word	0x00000005
        /*065c*/ 	.word	0x0002d840
        /*0660*/ 	.short	0x010a
        /*0662*/ 	.byte	0x3f
	.zero		1


	//   ....[49]....
        /*0664*/ 	.word	0x00013820
        /*0668*/ 	.word	0x00000019
        /*066c*/ 	.word	0x0002d820
        /*0670*/ 	.short	0x010a
        /*0672*/ 	.byte	0x3f
	.zero		1


	//   ....[50]....
        /*0674*/ 	.word	0x00013b00
        /*0678*/ 	.word	0x00000003
        /*067c*/ 	.word	0x0002d840
        /*0680*/ 	.short	0x010a
        /*0682*/ 	.byte	0x3f
	.zero		1


	//   ....[51]....
        /*0684*/ 	.word	0x00013d80
        /*0688*/ 	.word	0x00000002
        /*068c*/ 	.word	0x00000060
        /*0690*/ 	.short	0x010a
        /*0692*/ 	.byte	0x3f
	.zero		1


	//   ....[52]....
        /*0694*/ 	.word	0x000142a0
        /*0698*/ 	.word	0x00000003
        /*069c*/ 	.word	0x0002d840
        /*06a0*/ 	.short	0x010a
        /*06a2*/ 	.byte	0x3f
	.zero		1


	//   ....[53]....
        /*06a4*/ 	.word	0x00014520
        /*06a8*/ 	.word	0x00000003
        /*06ac*/ 	.word	0x00000060
        /*06b0*/ 	.short	0x010a
        /*06b2*/ 	.byte	0x3f
	.zero		1


	//   ....[54]....
        /*06b4*/ 	.word	0x000149a0
        /*06b8*/ 	.word	0x00000002
        /*06bc*/ 	.word	0x0002d840
        /*06c0*/ 	.short	0x010a
        /*06c2*/ 	.byte	0x3f
	.zero		1


	//   ....[55]....
        /*06c4*/ 	.word	0x00014c40
        /*06c8*/ 	.word	0x00000002
        /*06cc*/ 	.word	0x00000060
        /*06d0*/ 	.short	0x010a
        /*06d2*/ 	.byte	0x3f
	.zero		1


	//   ....[56]....
        /*06d4*/ 	.word	0x00015020
        /*06d8*/ 	.word	0x00000003
        /*06dc*/ 	.word	0x0002d860
        /*06e0*/ 	.short	0x010a
        /*06e2*/ 	.byte	0x3f
	.zero		1


	//   ....[57]....
        /*06e4*/ 	.word	0x00015f30
        /*06e8*/ 	.word	0x00000009
        /*06ec*/ 	.word	0x0002d820
        /*06f0*/ 	.short	0x010a
        /*06f2*/ 	.byte	0x3f
	.zero		1


	//   ....[58]....
        /*06f4*/ 	.word	0x000160d0
        /*06f8*/ 	.word	0x00000007
        /*06fc*/ 	.word	0x00000000
        /*0700*/ 	.short	0x010a
        /*0702*/ 	.byte	0x3f
	.zero		1


	//   ....[59]....
        /*0704*/ 	.word	0x00016140
        /*0708*/ 	.word	0x00000003
        /*070c*/ 	.word	0x00000000
        /*0710*/ 	.short	0x010a
        /*0712*/ 	.byte	0x3f
	.zero		1


	//   ....[60]....
        /*0714*/ 	.word	0x000161a0
        /*0718*/ 	.word	0x00000005
        /*071c*/ 	.word	0x00000000
        /*0720*/ 	.short	0x010a
        /*0722*/ 	.byte	0x3f
	.zero		1


	//   ....[61]....
        /*0724*/ 	.word	0x000161d0
        /*0728*/ 	.word	0x00000003
        /*072c*/ 	.word	0x00000000
        /*0730*/ 	.short	0x010a
        /*0732*/ 	.byte	0x3f
	.zero		1


	//   ....[62]....
        /*0734*/ 	.word	0x00016240
        /*0738*/ 	.word	0x00000003
        /*073c*/ 	.word	0x0002d800
        /*0740*/ 	.short	0x010a
        /*0742*/ 	.byte	0x3f
	.zero		1


	//   ....[63]....
        /*0744*/ 	.word	0x00016290
        /*0748*/ 	.word	0x00000004
        /*074c*/ 	.word	0x0002d830
        /*0750*/ 	.short	0x010a
        /*0752*/ 	.byte	0x3f
	.zero		1


	//   ....[64]....
        /*0754*/ 	.word	0x000162f0
        /*0758*/ 	.word	0x0000000b
        /*075c*/ 	.word	0x0002d830
        /*0760*/ 	.short	0x010a
        /*0762*/ 	.byte	0x3f
	.zero		1


	//   ....[65]....
        /*0764*/ 	.word	0x00016350
        /*0768*/ 	.word	0x0000000b
        /*076c*/ 	.word	0x0002d850
        /*0770*/ 	.short	0x010a
        /*0772*/ 	.byte	0x3f
	.zero		1


	//   ....[66]....
        /*0774*/ 	.word	0x000163b0
        /*0778*/ 	.word	0x00000009
        /*077c*/ 	.word	0x0002d830
        /*0780*/ 	.short	0x010a
        /*0782*/ 	.byte	0x3f
	.zero		1


	//   ....[67]....
        /*0784*/ 	.word	0x00016410
        /*0788*/ 	.word	0x00000009
        /*078c*/ 	.word	0x0002d850
        /*0790*/ 	.short	0x010a
        /*0792*/ 	.byte	0x3f
	.zero		1


	//   ....[68]....
        /*0794*/ 	.word	0x00016470
        /*0798*/ 	.word	0x0000000d
        /*079c*/ 	.word	0x0002d830
        /*07a0*/ 	.short	0x010a
        /*07a2*/ 	.byte	0x3f
	.zero		1


	//   ....[69]....
        /*07a4*/ 	.word	0x000164d0
        /*07a8*/ 	.word	0x0000000d
        /*07ac*/ 	.word	0x0002d850
        /*07b0*/ 	.short	0x010a
        /*07b2*/ 	.byte	0x3f
	.zero		1


	//   ....[70]....
        /*07b4*/ 	.word	0x00016530
        /*07b8*/ 	.word	0x00000005
        /*07bc*/ 	.word	0x0002d850
        /*07c0*/ 	.short	0x010a
        /*07c2*/ 	.byte	0x3f
	.zero		1


	//   ....[71]....
        /*07c4*/ 	.word	0x000166d0
        /*07c8*/ 	.word	0x00000005
        /*07cc*/ 	.word	0x0002d840
        /*07d0*/ 	.short	0x010a
        /*07d2*/ 	.byte	0x3f
	.zero		1


	//   ....[72]....
        /*07d4*/ 	.word	0x00016720
        /*07d8*/ 	.word	0x00000019
        /*07dc*/ 	.word	0x0002d820
        /*07e0*/ 	.short	0x010a
        /*07e2*/ 	.byte	0x3f
	.zero		1


	//   ....[73]....
        /*07e4*/ 	.word	0x00016770
        /*07e8*/ 	.word	0x00000003
        /*07ec*/ 	.word	0x0002d840
        /*07f0*/ 	.short	0x010a
        /*07f2*/ 	.byte	0x3f
	.zero		1


	//   ....[74]....
        /*07f4*/ 	.word	0x000167c0
        /*07f8*/ 	.word	0x00000002
        /*07fc*/ 	.word	0x00000060
        /*0800*/ 	.short	0x010a
        /*0802*/ 	.byte	0x3f
	.zero		1


	//   ....[75]....
        /*0804*/ 	.word	0x00016810
        /*0808*/ 	.word	0x00000003
        /*080c*/ 	.word	0x0002d840
        /*0810*/ 	.short	0x010a
        /*0812*/ 	.byte	0x3f
	.zero		1


	//   ....[76]....
        /*0814*/ 	.word	0x00016860
        /*0818*/ 	.word	0x00000003
        /*081c*/ 	.word	0x00000060
        /*0820*/ 	.short	0x010a
        /*0822*/ 	.byte	0x3f
	.zero		1


	//   ....[77]....
        /*0824*/ 	.word	0x000168b0
        /*0828*/ 	.word	0x00000002
        /*082c*/ 	.word	0x0002d840
        /*0830*/ 	.short	0x010a
        /*0832*/ 	.byte	0x3f
	.zero		1


	//   ....[78]....
        /*0834*/ 	.word	0x00016900
        /*0838*/ 	.word	0x00000002
        /*083c*/ 	.word	0x00000060
        /*0840*/ 	.short	0x010a
        /*0842*/ 	.byte	0x3f
	.zero		1


	//   ....[79]....
        /*0844*/ 	.word	0x00016950
        /*0848*/ 	.word	0x00000003
        /*084c*/ 	.word	0x0002d860
        /*0850*/ 	.short	0x010a
        /*0852*/ 	.byte	0x3f
	.zero		1


	//   ....[80]....
        /*0854*/ 	.word	0x00017300
        /*0858*/ 	.word	0x00000009
        /*085c*/ 	.word	0x0002d820
        /*0860*/ 	.short	0x010a
        /*0862*/ 	.byte	0x3f
	.zero		1


	//   ....[81]....
        /*0864*/ 	.word	0x000174a0
        /*0868*/ 	.word	0x00000007
        /*086c*/ 	.word	0x00000000
        /*0870*/ 	.short	0x010a
        /*0872*/ 	.byte	0x3f
	.zero		1


	//   ....[82]....
        /*0874*/ 	.word	0x000174f0
        /*0878*/ 	.word	0x00000003
        /*087c*/ 	.word	0x00000000
        /*0880*/ 	.short	0x010a
        /*0882*/ 	.byte	0x3f
	.zero		1


	//   ....[83]....
        /*0884*/ 	.word	0x00017540
        /*0888*/ 	.word	0x00000005
        /*088c*/ 	.word	0x00000000
        /*0890*/ 	.short	0x010a
        /*0892*/ 	.byte	0x3f
	.zero		1


	//----- nvinfo : EIATTR_NUM_MBARRIERS
	.align		4
.L_1349:
        /*0894*/ 	.byte	0x03, 0x38
        /*0896*/ 	.short	0x0016


	//----- nvinfo : EIATTR_EXIT_INSTR_OFFSETS
	.align		4
        /*0898*/ 	.byte	0x04, 0x1c
        /*089a*/ 	.short	(.L_1351 - .L_1350)


	//   ....[0]....
.L_1350:
        /*089c*/ 	.word	0x00000ab0


	//   ....[1]....
        /*08a0*/ 	.word	0x00011480


	//   ....[2]....
        /*08a4*/ 	.word	0x000114e0


	//   ....[3]....
        /*08a8*/ 	.word	0x00016220


	//----- nvinfo : EIATTR_MAX_THREADS
	.align		4
.L_1351:
        /*08ac*/ 	.byte	0x04, 0x05
        /*08ae*/ 	.short	(.L_1353 - .L_1352)
.L_1352:
        /*08b0*/ 	.word	0x00000200
        /*08b4*/ 	.word	0x00000001
        /*08b8*/ 	.word	0x00000001


	//----- nvinfo : EIATTR_CRS_STACK_SIZE
	.align		4
.L_1353:
        /*08bc*/ 	.byte	0x04, 0x1e
        /*08be*/ 	.short	(.L_1355 - .L_1354)
.L_1354:
        /*08c0*/ 	.word	0x00000000


	//----- nvinfo : EIATTR_CBANK_PARAM_SIZE
	.align		4
.L_1355:
        /*08c4*/ 	.byte	0x03, 0x19
        /*08c6*/ 	.short	0x0a70


	//----- nvinfo : EIATTR_PARAM_CBANK
	.align		4
        /*08c8*/ 	.byte	0x04, 0x0a
        /*08ca*/ 	.short	(.L_1357 - .L_1356)
	.align		4
.L_1356:
        /*08cc*/ 	.word	index@(.nv.constant0._ZN7cutlass13device_kernelIN5flash11enable_sm90INS1_16FlashAttnFwdSm90INS1_25CollectiveMainloopFwdSm90ILi2EN4cute5tupleIJNS5_1CILi1EEES8_S8_EEENS6_IJNS7_ILi192EEENS7_ILi128EEENS7_ILi96EEEEEELi96ENS_6half_tEfNS_4arch4Sm90ELb0ELb1ELb1ELb1ELb0ELb0ELb0ELb0ELb1ELb0ELb0ELb0EEENS1_21CollectiveEpilogueFwdINS6_IJSA_SC_SB_EEES9_SE_SG_Li384ELb1ELb0ELb0ELb0EEENS1_36VarlenDynamicPersistentTileSchedulerILi192ELi128ELi384ELi32ELb0ELb0ELb1ELb1ELb0ELb1EEEEEEEEEvNT_6ParamsE)
        /*08d0*/ 	.short	0x0210
        /*08d2*/ 	.short	0x0a70


	//----- nvinfo : EIATTR_SW_WAR
	.align		4
.L_1357:
        /*08d4*/ 	.byte	0x04, 0x36
        /*08d6*/ 	.short	(.L_1359 - .L_1358)
.L_1358:
        /*08d8*/ 	.word	0x00000008
.L_1359:


//--------------------- .nv.info._ZN7cutlass13device_kernelIN5flash11enable_sm90INS1_16FlashAttnFwdSm90INS1_25CollectiveMainloopFwdSm90ILi2EN4cute5tupleIJNS5_1CILi1EEES8_S8_EEENS6_IJNS7_ILi192EEENS7_ILi128EEENS7_ILi96EEEEEELi96ENS_6half_tEfNS_4arch4Sm90ELb0ELb1ELb1ELb1ELb0ELb1ELb0ELb0ELb1ELb0ELb0ELb0EEENS1_21CollectiveEpilogueFwdINS6_IJSA_SC_SB_EEES9_SE_SG_Li384ELb1ELb0ELb0ELb0EEENS1_36VarlenDynamicPersistentTileSchedulerILi192ELi128ELi384ELi32ELb0ELb0ELb1ELb1ELb0ELb1EEEEEEEEEvNT_6ParamsE --------------------------
	.section	.nv.info._ZN7cutlass13device_kernelIN5flash11enable_sm90INS1_16FlashAttnFwdSm90INS1_25CollectiveMainloopFwdSm90ILi2EN4cute5tupleIJNS5_1CILi1EEES8_S8_EEENS6_IJNS7_ILi192EEENS7_ILi128EEENS7_ILi96EEEEEELi96ENS_6half_tEfNS_4arch4Sm90ELb0ELb1ELb1ELb1ELb0ELb1ELb0ELb0ELb1ELb0ELb0ELb0EEENS1_21CollectiveEpilogueFwdINS6_IJSA_SC_SB_EEES9_SE_SG_Li384ELb1ELb0ELb0ELb0EEENS1_36VarlenDynamicPersistentTileSchedulerILi192ELi128ELi384ELi32ELb0ELb0ELb1ELb1ELb0ELb1EEEEEEEEEvNT_6ParamsE,"",@"SHT_CUDA_INFO"
	.sectionflags	@""
	.align	4


	//----- nvinfo : EIATTR_CUDA_API_VERSION
	.align		4
        /*0000*/ 	.byte	0x04, 0x37
        /*0002*/ 	.short	(.L_1361 - .L_1360)
.L_1360:
        /*0004*/ 	.word	0x00000082


	//----- nvinfo : EIATTR_KPARAM_INFO
	.align		4
.L_1361:
        /*0008*/ 	.byte	0x04, 0x17
        /*000a*/ 	.short	(.L_1363 - .L_1362)
.L_1362:
        /*000c*/ 	.word	0x00000000
        /*0010*/ 	.short	0x0000
        /*0012*/ 	.short	0x0070
        /*0014*/ 	.byte	0x00, 0xf0, 0x01, 0x28


	//----- nvinfo : EIATTR_SPARSE_MMA_MASK
	.align		4
.L_1363:
        /*0018*/ 	.byte	0x03, 0x50
        /*001a*/ 	.short	0x0000


	//----- nvinfo : EIATTR_MAXREG_COUNT
	.align		4
        /*001c*/ 	.byte	0x03, 0x1b
        /*001e*/ 	.short	0x0080


	//----- nvinfo : EIATTR_NUM_BARRIERS
	.align		4
        /*0020*/ 	.byte	0x02, 0x4c
        /*0022*/ 	.byte	0x10
	.zero		1


	//----- nvinfo : EIATTR_EXTERNS
	.align		4
        /*0024*/ 	.byte	0x04, 0x0f
        /*0026*/ 	.short	(.L_1365 - .L_1364)


	//   ....[0]....
	.align		4
.L_1364:
        /*0028*/ 	.word	index@(__assertfail)


	//----- nvinfo : EIATTR_ANNOTATIONS
	.align		4
.L_1365:
        /*002c*/ 	.byte	0x04, 0x55
        /*002e*/ 	.short	(.L_1367 - .L_1366)


	//   ....[0]....
.L_1366:
        /* <DEDUP_REMOVED lines=63> */


	//----- nvinfo : EIATTR_MERCURY_ISA_VERSION
	.align		4
.L_1367:
        /*0410*/ 	.byte	0x03, 0x5f
        /*0412*/ 	.short	0x0101


	//----- nvinfo : EIATTR_UNUSED_LOAD_BYTE_OFFSET
	.align		4
        /*0414*/ 	.byte	0x04, 0x44
        /*0416*/ 	.short	(.L_1369 - .L_1368)


	//   ....[0]....
.L_1368:
        /*0418*/ 	.word	0x00000b10
        /*041c*/ 	.word	0x0000fff0


	//   ....[1]....
        /*0420*/ 	.word	0x0001a2c0
        /*0424*/ 	.word	0x0000fff0


	//----- nvinfo : EIATTR_INT_WARP_WIDE_INSTR_OFFSETS
	.align		4
.L_1369:
        /*0428*/ 	.byte	0x04, 0x31
        /*042a*/ 	.short	(.L_1371 - .L_1370)


	//   ....[0]....
.L_1370:
        /*042c*/ 	.word	0x000001c0


	//   ....[1]....
        /*0430*/ 	.word	0x00000200


	//   ....[2]....
        /*0434*/ 	.word	0x00000270


	//   ....[3]....
        /*0438*/ 	.word	0x0001e290


	//   ....[4]....
        /*043c*/ 	.word	0x0001e320


	//   ....[5]....
        /*0440*/ 	.word	0x0001e7d0


	//   ....[6]....
        /*0444*/ 	.word	0x0001e810


	//   ....[7]....
        /*0448*/ 	.word	0x0001e950


	//   ....[8]....
        /*044c*/ 	.word	0x0001ea20


	//   ....[9]....
        /*0450*/ 	.word	0x00020a80


	//   ....[10]....
        /*0454*/ 	.word	0x00020b10


	//----- nvinfo : EIATTR_COOP_GROUP_MASK_REGIDS
	.align		4
.L_1371:
        /*0458*/ 	.byte	0x04, 0x29
        /*045a*/ 	.short	(.L_1373 - .L_1372)


	//   ....[0]....
.L_1372:
        /*045c*/ 	.word	0xffffffff


	//   ....[1]....
        /*0460*/ 	.word	0xffffffff


	//   ....[2]....
        /*0464*/ 	.word	0xffffffff


	//   ....[3]....
        /*0468*/ 	.word	0xffffffff


	//   ....[4]....
        /*046c*/ 	.word	0xffffffff


	//   ....[5]....
        /*0470*/ 	.word	0xffffffff


	//   ....[6]....
        /*0474*/ 	.word	0xffffffff


	//   ....[7]....
        /*0478*/ 	.word	0xffffffff


	//   ....[8]....
        /*047c*/ 	.word	0xffffffff


	//   ....[9]....
        /*0480*/ 	.word	0xffffffff


	//   ....[10]....
        /*0484*/ 	.word	0xffffffff


	//   ....[11]....
        /*0488*/ 	.word	0xffffffff


	//   ....[12]....
        /*048c*/ 	.word	0xffffffff


	//   ....[13]....
        /*0490*/ 	.word	0xffffffff


	//   ....[14]....
        /*0494*/ 	.word	0xffffffff


	//   ....[15]....
        /*0498*/ 	.word	0xffffffff


	//   ....[16]....
        /*049c*/ 	.word	0xffffffff


	//   ....[17]....
        /*04a0*/ 	.word	0xffffffff


	//   ....[18]....
        /*04a4*/ 	.word	0xffffffff


	//   ....[19]....
        /*04a8*/ 	.word	0xffffffff


	//   ....[20]....
        /*04ac*/ 	.word	0xffffffff


	//   ....[21]....
        /*04b0*/ 	.word	0xffffffff


	//   ....[22]....
        /*04b4*/ 	.word	0xffffffff


	//   ....[23]....
        /*04b8*/ 	.word	0xffffffff


	//   ....[24]....
        /*04bc*/ 	.word	0xffffffff


	//   ....[25]....
        /*04c0*/ 	.word	0xffffffff


	//   ....[26]....
        /*04c4*/ 	.word	0xffffffff


	//   ....[27]....
        /*04c8*/ 	.word	0xffffffff


	//   ....[28]....
        /*04cc*/ 	.word	0xffffffff


	//   ....[29]....
        /*04d0*/ 	.word	0xffffffff


	//   ....[30]....
        /*04d4*/ 	.word	0xffffffff


	//   ....[31]....
        /*04d8*/ 	.word	0xffffffff


	//   ....[32]....
        /*04dc*/ 	.word	0xffffffff


	//   ....[33]....
        /*04e0*/ 	.word	0xffffffff


	//   ....[34]....
        /*04e4*/ 	.word	0xffffffff


	//   ....[35]....
        /*04e8*/ 	.word	0xffffffff


	//   ....[36]....
        /*04ec*/ 	.word	0xffffffff


	//   ....[37]....
        /*04f0*/ 	.word	0xffffffff


	//   ....[38]....
        /*04f4*/ 	.word	0xffffffff


	//   ....[39]....
        /*04f8*/ 	.word	0xffffffff


	//   ....[40]....
        /*04fc*/ 	.word	0xffffffff


	//   ....[41]....
        /*0500*/ 	.word	0xffffffff


	//   ....[42]....
        /*0504*/ 	.word	0xffffffff


	//   ....[43]....
        /*0508*/ 	.word	0xffffffff


	//   ....[44]....
        /*050c*/ 	.word	0xffffffff


	//   ....[45]....
        /*0510*/ 	.word	0xffffffff


	//   ....[46]....
        /*0514*/ 	.word	0xffffffff


	//   ....[47]....
        /*0518*/ 	.word	0xffffffff


	//   ....[48]....
        /*051c*/ 	.word	0xffffffff


	//   ....[49]....
        /*0520*/ 	.word	0xffffffff


	//   ....[50]....
        /*0524*/ 	.word	0xffffffff


	//   ....[51]....
        /*0528*/ 	.word	0xffffffff


	//   ....[52]....
        /*052c*/ 	.word	0xffffffff


	//   ....[53]....
        /*0530*/ 	.word	0xffffffff


	//   ....[54]....
        /*0534*/ 	.word	0xffffffff


	//   ....[55]....
        /*0538*/ 	.word	0xffffffff


	//   ....[56]....
        /*053c*/ 	.word	0xffffffff


	//   ....[57]....
        /*0540*/ 	.word	0xffffffff


	//   ....[58]....
        /*0544*/ 	.word	0xffffffff


	//   ....[59]....
        /*0548*/ 	.word	0xffffffff


	//   ....[60]....
        /*054c*/ 	.word	0xffffffff


	//   ....[61]....
        /*0550*/ 	.word	0xffffffff


	//   ....[62]....
        /*0554*/ 	.word	0xffffffff


	//   ....[63]....
        /*0558*/ 	.word	0xffffffff


	//   ....[64]....
        /*055c*/ 	.word	0xffffffff


	//   ....[65]....
        /*0560*/ 	.word	0xffffffff


	//   ....[66]....
        /*0564*/ 	.word	0x0500000f


	//   ....[67]....
        /*0568*/ 	.word	0x0500000f


	//   ....[68]....
        /*056c*/ 	.word	0x0500000f


	//   ....[69]....
        /*0570*/ 	.word	0x0500000f


	//   ....[70]....
        /*0574*/ 	.word	0x0500000f


	//   ....[71]....
        /*0578*/ 	.word	0x0500000f


	//   ....[72]....
        /*057c*/ 	.word	0x0500000f


	//   ....[73]....
        /*0580*/ 	.word	0x0500000f


	//   ....[74]....
        /*0584*/ 	.word	0x0500000f


	//   ....[75]....
        /*0588*/ 	.word	0x0500000f


	//   ....[76]....
        /*058c*/ 	.word	0x0500000f


	//   ....[77]....
        /*0590*/ 	.word	0x0500000f


	//   ....[78]....
        /*0594*/ 	.word	0x0500000f


	//   ....[79]....
        /*0598*/ 	.word	0x0500000f


	//   ....[80]....
        /*059c*/ 	.word	0x0500000f


	//   ....[81]....
        /*05a0*/ 	.word	0x0500000f


	//   ....[82]....
        /*05a4*/ 	.word	0x0500000f


	//   ....[83]....
        /*05a8*/ 	.word	0x0500000f


	//   ....[84]....
        /*05ac*/ 	.word	0x0500000f


	//   ....[85]....
        /*05b0*/ 	.word	0x0500000f


	//   ....[86]....
        /*05b4*/ 	.word	0x0500000f


	//   ....[87]....
        /*05b8*/ 	.word	0x0500000f


	//   ....[88]....
        /*05bc*/ 	.word	0x0500000f


	//   ....[89]....
        /*05c0*/ 	.word	0x0500000f


	//   ....[90]....
        /*05c4*/ 	.word	0x0500000f


	//   ....[91]....
        /*05c8*/ 	.word	0x0500000f


	//   ....[92]....
        /*05cc*/ 	.word	0x0500000f


	//   ....[93]....
        /*05d0*/ 	.word	0x0500000f


	//   ....[94]....
        /*05d4*/ 	.word	0x0500000f


	//----- nvinfo : EIATTR_COOP_GROUP_INSTR_OFFSETS
	.align		4
.L_1373:
        /*05d8*/ 	.byte	0x04, 0x28
        /*05da*/ 	.short	(.L_1375 - .L_1374)


	//   ....[0]....
.L_1374:
        /*05dc*/ 	.word	0x00000070


	//   ....[1]....
        /*05e0*/ 	.word	0x000001d0


	//   ....[2]....
        /*05e4*/ 	.word	0x00000220


	//   ....[3]....
        /*05e8*/ 	.word	0x00000450


	//   ....[4]....
        /*05ec*/ 	.word	0x000005b0


	//   ....[5]....
        /*05f0*/ 	.word	0x000006d0


	//   ....[6]....
        /*05f4*/ 	.word	0x00000830


	//   ....[7]....
        /*05f8*/ 	.word	0x00007170


	//   ....[8]....
        /*05fc*/ 	.word	0x0000d6d0


	//   ....[9]....
        /*0600*/ 	.word	0x0000d780


	//   ....[10]....
        /*0604*/ 	.word	0x0000dd60


	//   ....[11]....
        /*0608*/ 	.word	0x0000dd80


	//   ....[12]....
        /*060c*/ 	.word	0x0000ec70


	//   ....[13]....
        /*0610*/ 	.word	0x000112a0


	//   ....[14]....
        /*0614*/ 	.word	0x000113a0


	//   ....[15]....
        /*0618*/ 	.word	0x00011c50


	//   ....[16]....
        /*061c*/ 	.word	0x00011cb0


	//   ....[17]....
        /*0620*/ 	.word	0x00012b90


	//   ....[18]....
        /*0624*/ 	.word	0x00013de0


	//   ....[19]....
        /*0628*/ 	.word	0x00013e40


	//   ....[20]....
        /*062c*/ 	.word	0x00014540


	//   ....[21]....
        /*0630*/ 	.word	0x00014560


	//   ....[22]....
        /*0634*/ 	.word	0x000159d0


	//   ....[23]....
        /*0638*/ 	.word	0x00017aa0


	//   ....[24]....
        /*063c*/ 	.word	0x00017ac0


	//   ....[25]....
        /*0640*/ 	.word	0x00018760


	//   ....[26]....
        /*0644*/ 	.word	0x00018780


	//   ....[27]....
        /*0648*/ 	.word	0x00019620


	//   ....[28]....
        /*064c*/ 	.word	0x00019830


	//   ....[29]....
        /*0650*/ 	.word	0x00019860


	//   ....[30]....
        /*0654*/ 	.word	0x00019980


	//   ....[31]....
        /*0658*/ 	.word	0x00019dd0


	//   ....[32]....
        /*065c*/ 	.word	0x0001bc10


	//   ....[33]....
        /*0660*/ 	.word	0x0001bdb0


	//   ....[34]....
        /*0664*/ 	.word	0x0001bde0


	//   ....[35]....
        /*0668*/ 	.word	0x0001be10


	//   ....[36]....
        /*066c*/ 	.word	0x0001be50


	//   ....[37]....
        /*0670*/ 	.word	0x0001bea0


	//   ....[38]....
        /*0674*/ 	.word	0x0001bf00


	//   ....[39]....
        /*0678*/ 	.word	0x0001c0c0


	//   ....[40]....
        /*067c*/ 	.word	0x0001c120


	//   ....[41]....
        /*0680*/ 	.word	0x0001c160


	//   ....[42]....
        /*0684*/ 	.word	0x0001c1a0


	//   ....[43]....
        /*0688*/ 	.word	0x0001c1d0


	//   ....[44]....
        /*068c*/ 	.word	0x0001c200


	//   ....[45]....
        /*0690*/ 	.word	0x0001c2a0


	//   ....[46]....
        /*0694*/ 	.word	0x0001c300


	//   ....[47]....
        /*0698*/ 	.word	0x0001c390


	//   ....[48]....
        /*069c*/ 	.word	0x00020ed0


	//   ....[49]....
        /*06a0*/ 	.word	0x00020ee0


	//   ....[50]....
        /*06a4*/ 	.word	0x00020fd0


	//   ....[51]....
        /*06a8*/ 	.word	0x00021030


	//   ....[52]....
        /*06ac*/ 	.word	0x00021070


	//   ....[53]....
        /*06b0*/ 	.word	0x000210b0


	//   ....[54]....
        /*06b4*/ 	.word	0x000210e0


	//   ....[55]....
        /*06b8*/ 	.word	0x00021110


	//   ....[56]....
        /*06bc*/ 	.word	0x00021280


	//   ....[57]....
        /*06c0*/ 	.word	0x000212e0


	//   ....[58]....
        /*06c4*/ 	.word	0x00021320


	//   ....[59]....
        /*06c8*/ 	.word	0x00021360


	//   ....[60]....
        /*06cc*/ 	.word	0x00021390


	//   ....[61]....
        /*06d0*/ 	.word	0x000213c0


	//   ....[62]....
        /*06d4*/ 	.word	0x00021480


	//   ....[63]....
        /*06d8*/ 	.word	0x000214a0


	//   ....[64]....
        /*06dc*/ 	.word	0x00021510


	//   ....[65]....
        /*06e0*/ 	.word	0x00021b80


	//   ....[66]....
        /*06e4*/ 	.word	0x00021f90


	//   ....[67]....
        /*06e8*/ 	.word	0x00022030


	//   ....[68]....
        /*06ec*/ 	.word	0x000220d0


	//   ....[69]....
        /*06f0*/ 	.word	0x00022170


	//   ....[70]....
        /*06f4*/ 	.word	0x00022210


	//   ....[71]....
        /*06f8*/ 	.word	0x000222f0


	//   ....[72]....
        /*06fc*/ 	.word	0x00022390


	//   ....[73]....
        /*0700*/ 	.word	0x00022430


	//   ....[74]....
        /*0704*/ 	.word	0x000224d0


	//   ....[75]....
        /*0708*/ 	.word	0x00022870


	//   ....[76]....
        /*070c*/ 	.word	0x00022b50


	//   ....[77]....
        /*0710*/ 	.word	0x00022f40


	//   ....[78]....
        /*0714*/ 	.word	0x00022fd0


	//   ....[79]....
        /*0718*/ 	.word	0x00023070


	//   ....[80]....
        /*071c*/ 	.word	0x00023120


	//   ....[81]....
        /*0720*/ 	.word	0x000231a0


	//   ....[82]....
        /*0724*/ 	.word	0x00023220


	//   ....[83]....
        /*0728*/ 	.word	0x000232a0


	//   ....[84]....
        /*072c*/ 	.word	0x00023320


	//   ....[85]....
        /*0730*/ 	.word	0x000233b0


	//   ....[86]....
        /*0734*/ 	.word	0x00023460


	//   ....[87]....
        /*0738*/ 	.word	0x000234e0


	//   ....[88]....
        /*073c*/ 	.word	0x00023560


	//   ....[89]....
        /*0740*/ 	.word	0x000235e0


	//   ....[90]....
        /*0744*/ 	.word	0x00023660


	//   ....[91]....
        /*0748*/ 	.word	0x000236d0


	//   ....[92]....
        /*074c*/ 	.word	0x00023770


	//   ....[93]....
        /*0750*/ 	.word	0x00023800


	//   ....[94]....
        /*0754*/ 	.word	0x00023920


	//----- nvinfo : EIATTR_REG_RECONFIG
	.align		4
.L_1375:
        /*0758*/ 	.byte	0x01, 0x54
	.zero		2


	//----- nvinfo : EIATTR_SYSCALL_OFFSETS
	.align		4
        /*075c*/ 	.byte	0x04, 0x46
        /*075e*/ 	.short	(.L_1377 - .L_1376)


	//   ....[0]....
.L_1376:
        /*0760*/ 	.word	0x00001be0


	//   ....[1]....
        /*0764*/ 	.word	0x00001d30


	//   ....[2]....
        /*0768*/ 	.word	0x00007390


	//   ....[3]....
        /*076c*/ 	.word	0x000076d0


	//   ....[4]....
        /*0770*/ 	.word	0x0001e4a0


	//   ....[5]....
        /*0774*/ 	.word	0x0001e5d0


	//   ....[6]....
        /*0778*/ 	.word	0x0001e6d0


	//----- nvinfo : EIATTR_MBARRIER_INSTR_OFFSETS
	.align		4
.L_1377:
        /*077c*/ 	.byte	0x04, 0x39
        /*077e*/ 	.short	(.L_1379 - .L_1378)


	//   ....[0]....
.L_1378:
        /*0780*/ 	.word	0x00000300
        /*0784*/ 	.word	0x000000ff
        /*0788*/ 	.word	0x0002d800
        /*078c*/ 	.short	0x0100
        /*078e*/ 	.byte	0x08
	.zero		1


	//   ....[1]....
        /*0790*/ 	.word	0x00000310
        /*0794*/ 	.word	0x000000ff
        /*0798*/ 	.word	0x0002d820
        /*079c*/ 	.short	0x0100
        /*079e*/ 	.byte	0x08
	.zero		1


	//   ....[2]....
        /*07a0*/ 	.word	0x00000400
        /*07a4*/ 	.word	0x000000ff
        /*07a8*/ 	.word	0x0002d830
        /*07ac*/ 	.short	0x0100
        /*07ae*/ 	.byte	0x08
	.zero		1


	//   ....[3]....
        /*07b0*/ 	.word	0x00000410
        /*07b4*/ 	.word	0x000000ff
        /*07b8*/ 	.word	0x0002d840
        /*07bc*/ 	.short	0x0100
        /*07be*/ 	.byte	0x08
	.zero		1


	//   ....[4]....
        /*07c0*/ 	.word	0x00000420
        /*07c4*/ 	.word	0x000000ff
        /*07c8*/ 	.word	0x0002d838
        /*07cc*/ 	.short	0x0100
        /*07ce*/ 	.byte	0x08
	.zero		1


	//   ....[5]....
        /*07d0*/ 	.word	0x00000430
        /*07d4*/ 	.word	0x000000ff
        /*07d8*/ 	.word	0x0002d848
        /*07dc*/ 	.short	0x0100
        /*07de*/ 	.byte	0x08
	.zero		1


	//   ....[6]....
        /*07e0*/ 	.word	0x00000560
        /*07e4*/ 	.word	0x000000ff
        /*07e8*/ 	.word	0x0002d850
        /*07ec*/ 	.short	0x0100
        /*07ee*/ 	.byte	0x08
	.zero		1


	//   ....[7]....
        /*07f0*/ 	.word	0x00000570
        /*07f4*/ 	.word	0x000000ff
        /*07f8*/ 	.word	0x0002d860
        /*07fc*/ 	.short	0x0100
        /*07fe*/ 	.byte	0x08
	.zero		1


	//   ....[8]....
        /*0800*/ 	.word	0x00000580
        /*0804*/ 	.word	0x000000ff
        /*0808*/ 	.word	0x0002d858
        /*080c*/ 	.short	0x0100
        /*080e*/ 	.byte	0x08
	.zero		1


	//   ....[9]....
        /*0810*/ 	.word	0x00000590
        /*0814*/ 	.word	0x000000ff
        /*0818*/ 	.word	0x0002d868
        /*081c*/ 	.short	0x0100
        /*081e*/ 	.byte	0x08
	.zero		1


	//   ....[10]....
        /*0820*/ 	.word	0x00000680
        /*0824*/ 	.word	0x000000ff
        /*0828*/ 	.word	0x0002d870
        /*082c*/ 	.short	0x0100
        /*082e*/ 	.byte	0x06
	.zero		1


	//   ....[11]....
        /*0830*/ 	.word	0x00000690
        /*0834*/ 	.word	0x000000ff
        /*0838*/ 	.word	0x0002d880
        /*083c*/ 	.short	0x0100
        /*083e*/ 	.byte	0x06
	.zero		1


	//   ....[12]....
        /*0840*/ 	.word	0x000006a0
        /*0844*/ 	.word	0x000000ff
        /*0848*/ 	.word	0x0002d878
        /*084c*/ 	.short	0x0100
        /*084e*/ 	.byte	0x06
	.zero		1


	//   ....[13]....
        /*0850*/ 	.word	0x000006b0
        /*0854*/ 	.word	0x000000ff
        /*0858*/ 	.word	0x0002d888
        /*085c*/ 	.short	0x0100
        /*085e*/ 	.byte	0x06
	.zero		1


	//   ....[14]....
        /*0860*/ 	.word	0x000007e0
        /*0864*/ 	.word	0x000000ff
        /*0868*/ 	.word	0x0002d890
        /*086c*/ 	.short	0x0100
        /*086e*/ 	.byte	0x08
	.zero		1


	//   ....[15]....
        /*0870*/ 	.word	0x000007f0
        /*0874*/ 	.word	0x000000ff
        /*0878*/ 	.word	0x0002d8a0
        /*087c*/ 	.short	0x0100
        /*087e*/ 	.byte	0x08
	.zero		1


	//   ....[16]....
        /*0880*/ 	.word	0x00000800
        /*0884*/ 	.word	0x000000ff
        /*0888*/ 	.word	0x0002d898
        /*088c*/ 	.short	0x0100
        /*088e*/ 	.byte	0x08
	.zero		1


	//   ....[17]....
        /*0890*/ 	.word	0x00000810
        /*0894*/ 	.word	0x000000ff
        /*0898*/ 	.word	0x0002d8a8
        /*089c*/ 	.short	0x0100
        /*089e*/ 	.byte	0x08
	.zero		1


	//   ....[18]....
        /*08a0*/ 	.word	0x00000940
        /*08a4*/ 	.word	0x000000ff
        /*08a8*/ 	.word	0x0002d8b0
        /*08ac*/ 	.short	0x0100
        /*08ae*/ 	.byte	0x08
	.zero		1


	//   ....[19]....
        /*08b0*/ 	.word	0x00000950
        /*08b4*/ 	.word	0x000000ff
        /*08b8*/ 	.word	0x0002d8c0
        /*08bc*/ 	.short	0x0100
        /*08be*/ 	.byte	0x08
	.zero		1


	//   ....[20]....
        /*08c0*/ 	.word	0x00000960
        /*08c4*/ 	.word	0x000000ff
        /*08c8*/ 	.word	0x0002d8b8
        /*08cc*/ 	.short	0x0100
        /*08ce*/ 	.byte	0x08
	.zero		1


	//   ....[21]....
        /*08d0*/ 	.word	0x00000970
        /*08d4*/ 	.word	0x000000ff
        /*08d8*/ 	.word	0x0002d8c8
        /*08dc*/ 	.short	0x0100
        /*08de*/ 	.byte	0x08
	.zero		1


	//   ....[22]....
        /*08e0*/ 	.word	0x00003200
        /*08e4*/ 	.word	0x0000000f
        /*08e8*/ 	.word	0x0002d890
        /*08ec*/ 	.short	0x010a
        /*08ee*/ 	.byte	0x3f
	.zero		1


	//   ....[23]....
        /*08f0*/ 	.word	0x00004be0
        /*08f4*/ 	.word	0x0000000f
        /*08f8*/ 	.word	0x0002d890
        /*08fc*/ 	.short	0x010a
        /*08fe*/ 	.byte	0x3f
	.zero		1


	//   ....[24]....
        /*0900*/ 	.word	0x00006500
        /*0904*/ 	.word	0x0000000f
        /*0908*/ 	.word	0x0002d890
        /*090c*/ 	.short	0x010a
        /*090e*/ 	.byte	0x3f
	.zero		1


	//   ....[25]....
        /*0910*/ 	.word	0x00006770
        /*0914*/ 	.word	0x0000001c
        /*0918*/ 	.word	0x00000000
        /*091c*/ 	.short	0x0101
        /*091e*/ 	.byte	0x3f
	.zero		1


	//   ....[26]....
        /*0920*/ 	.word	0x000067b0
        /*0924*/ 	.word	0x0000000f
        /*0928*/ 	.word	0x0002d8b0
        /*092c*/ 	.short	0x010a
        /*092e*/ 	.byte	0x3f
	.zero		1


	//   ....[27]....
        /*0930*/ 	.word	0x00006b10
        /*0934*/ 	.word	0x0000000f
        /*0938*/ 	.word	0x00000000
        /*093c*/ 	.short	0x0101
        /*093e*/ 	.byte	0x3f
	.zero		1


	//   ....[28]....
        /*0940*/ 	.word	0x00007430
        /*0944*/ 	.word	0x00000002
        /*0948*/ 	.word	0x0002d800
        /*094c*/ 	.short	0x010a
        /*094e*/ 	.byte	0x3f
	.zero		1


	//   ....[29]....
        /*0950*/ 	.word	0x00007480
        /*0954*/ 	.word	0x00000002
        /*0958*/ 	.word	0x0002d800
        /*095c*/ 	.short	0x010a
        /*095e*/ 	.byte	0x3f
	.zero		1


	//   ....[30]....
        /*0960*/ 	.word	0x00007fd0
        /*0964*/ 	.word	0x00000002
        /*0968*/ 	.word	0x0002d800
        /*096c*/ 	.short	0x010a
        /*096e*/ 	.byte	0x3f
	.zero		1


	//   ....[31]....
        /*0970*/ 	.word	0x00009b30
        /*0974*/ 	.word	0x00000002
        /*0978*/ 	.word	0x0002d800
        /*097c*/ 	.short	0x010a
        /*097e*/ 	.byte	0x3f
	.zero		1


	//   ....[32]....
        /*0980*/ 	.word	0x0000b280
        /*0984*/ 	.word	0x00000000
        /*0988*/ 	.word	0x0002d830
        /*098c*/ 	.short	0x010a
        /*098e*/ 	.byte	0x3f
	.zero		1


	//   ....[33]....
        /*0990*/ 	.word	0x0000b3e0
        /*0994*/ 	.word	0x00000000
        /*0998*/ 	.word	0x0002d830
        /*099c*/ 	.short	0x010a
        /*099e*/ 	.byte	0x3f
	.zero		1


	//   ....[34]....
        /*09a0*/ 	.word	0x0000bc50
        /*09a4*/ 	.word	0x00000032
        /*09a8*/ 	.word	0x00000000
        /*09ac*/ 	.short	0x0101
        /*09ae*/ 	.byte	0x3f
	.zero		1


	//   ....[35]....
        /*09b0*/ 	.word	0x0000f1a0
        /*09b4*/ 	.word	0x00000009
        /*09b8*/ 	.word	0x0002d830
        /*09bc*/ 	.short	0x010a
        /*09be*/ 	.byte	0x3f
	.zero		1


	//   ....[36]....
        /*09c0*/ 	.word	0x0000f1f0
        /*09c4*/ 	.word	0x00000009
        /*09c8*/ 	.word	0x0002d830
        /*09cc*/ 	.short	0x010a
        /*09ce*/ 	.byte	0x3f
	.zero		1


	//   ....[37]....
        /*09d0*/ 	.word	0x0000f610
        /*09d4*/ 	.word	0x00000009
        /*09d8*/ 	.word	0x0002d850
        /*09dc*/ 	.short	0x010a
        /*09de*/ 	.byte	0x3f
	.zero		1


	//   ....[38]....
        /*09e0*/ 	.word	0x0000f650
        /*09e4*/ 	.word	0x00000009
        /*09e8*/ 	.word	0x0002d850
        /*09ec*/ 	.short	0x010a
        /*09ee*/ 	.byte	0x3f
	.zero		1


	//   ....[39]....
        /*09f0*/ 	.word	0x00010030
        /*09f4*/ 	.word	0x00000030
        /*09f8*/ 	.word	0x00000000
        /*09fc*/ 	.short	0x0101
        /*09fe*/ 	.byte	0x3f
	.zero		1


	//   ....[40]....
        /*0a00*/ 	.word	0x00010e40
        /*0a04*/ 	.word	0x00000008
        /*0a08*/ 	.word	0x00000000
        /*0a0c*/ 	.short	0x0101
        /*0a0e*/ 	.byte	0x3f
	.zero		1


	//   ....[41]....
        /*0a10*/ 	.word	0x00012f30
        /*0a14*/ 	.word	0x0000000b
        /*0a18*/ 	.word	0x0002d830
        /*0a1c*/ 	.short	0x010a
        /*0a1e*/ 	.byte	0x3f
	.zero		1


	//   ....[42]....
        /*0a20*/ 	.word	0x00012f80
        /*0a24*/ 	.word	0x0000000b
        /*0a28*/ 	.word	0x0002d830
        /*0a2c*/ 	.short	0x010a
        /*0a2e*/ 	.byte	0x3f
	.zero		1


	//   ....[43]....
        /*0a30*/ 	.word	0x000133a0
        /*0a34*/ 	.word	0x0000000b
        /*0a38*/ 	.word	0x0002d850
        /*0a3c*/ 	.short	0x010a
        /*0a3e*/ 	.byte	0x3f
	.zero		1


	//   ....[44]....
        /*0a40*/ 	.word	0x000133e0
        /*0a44*/ 	.word	0x0000000b
        /*0a48*/ 	.word	0x0002d850
        /*0a4c*/ 	.short	0x010a
        /*0a4e*/ 	.byte	0x3f
	.zero		1


	//   ....[45]....
        /*0a50*/ 	.word	0x00014cf0
        /*0a54*/ 	.word	0x0000000b
        /*0a58*/ 	.word	0x00000000
        /*0a5c*/ 	.short	0x0101
        /*0a5e*/ 	.byte	0x3f
	.zero		1


	//   ....[46]....
        /*0a60*/ 	.word	0x00014d00
        /*0a64*/ 	.word	0x00000009
        /*0a68*/ 	.word	0x00000000
        /*0a6c*/ 	.short	0x0101
        /*0a6e*/ 	.byte	0x3f
	.zero		1


	//   ....[47]....
        /*0a70*/ 	.word	0x00015ba0
        /*0a74*/ 	.word	0x0000000c
        /*0a78*/ 	.word	0x0002d830
        /*0a7c*/ 	.short	0x010a
        /*0a7e*/ 	.byte	0x3f
	.zero		1


	//   ....[48]....
        /*0a80*/ 	.word	0x00015bf0
        /*0a84*/ 	.word	0x0000000c
        /*0a88*/ 	.word	0x0002d830
        /*0a8c*/ 	.short	0x010a
        /*0a8e*/ 	.byte	0x3f
	.zero		1


	//   ....[49]....
        /*0a90*/ 	.word	0x00016010
        /*0a94*/ 	.word	0x0000000d
        /*0a98*/ 	.word	0x0002d850
        /*0a9c*/ 	.short	0x010a
        /*0a9e*/ 	.byte	0x3f
	.zero		1


	//   ....[50]....
        /*0aa0*/ 	.word	0x00016050
        /*0aa4*/ 	.word	0x0000000d
        /*0aa8*/ 	.word	0x0002d850
        /*0aac*/ 	.short	0x010a
        /*0aae*/ 	.byte	0x3f
	.zero		1


	//   ....[51]....
        /*0ab0*/ 	.word	0x00016ae0
        /*0ab4*/ 	.word	0x00000032
        /*0ab8*/ 	.word	0x00000000
        /*0abc*/ 	.short	0x0101
        /*0abe*/ 	.byte	0x3f
	.zero		1


	//   ....[52]....
        /*0ac0*/ 	.word	0x00017890
        /*0ac4*/ 	.word	0x0000000b
        /*0ac8*/ 	.word	0x00000000
        /*0acc*/ 	.short	0x0101
        /*0ace*/ 	.byte	0x3f
	.zero		1


	//   ....[53]....
        /*0ad0*/ 	.word	0x000196a0
        /*0ad4*/ 	.word	0x0000000b
        /*0ad8*/ 	.word	0x0002d850
        /*0adc*/ 	.short	0x010a
        /*0ade*/ 	.byte	0x3f
	.zero		1


	//   ....[54]....
        /*0ae0*/ 	.word	0x00019750
        /*0ae4*/ 	.word	0x0000000b
        /*0ae8*/ 	.word	0x0002d850
        /*0aec*/ 	.short	0x010a
        /*0aee*/ 	.byte	0x3f
	.zero		1


	//   ....[55]....
        /*0af0*/ 	.word	0x00019f30
        /*0af4*/ 	.word	0x00000009
        /*0af8*/ 	.word	0x00000000
        /*0afc*/ 	.short	0x0101
        /*0afe*/ 	.byte	0x3f
	.zero		1


	//   ....[56]....
        /*0b00*/ 	.word	0x0001b100
        /*0b04*/ 	.word	0x00000000
        /*0b08*/ 	.word	0x00000000
        /*0b0c*/ 	.short	0x0101
        /*0b0e*/ 	.byte	0x3f
	.zero		1


	//   ....[57]....
        /*0b10*/ 	.word	0x0001d430
        /*0b14*/ 	.word	0x00000008
        /*0b18*/ 	.word	0x0002d820
        /*0b1c*/ 	.short	0x010a
        /*0b1e*/ 	.byte	0x3f
	.zero		1


	//   ....[58]....
        /*0b20*/ 	.word	0x0001d4a0
        /*0b24*/ 	.word	0x0000000b
        /*0b28*/ 	.word	0x0002d8a0
        /*0b2c*/ 	.short	0x010a
        /*0b2e*/ 	.byte	0x3f
	.zero		1


	//   ....[59]....
        /*0b30*/ 	.word	0x0001d6f0
        /*0b34*/ 	.word	0x0000000b
        /*0b38*/ 	.word	0x0002d8c0
        /*0b3c*/ 	.short	0x010a
        /*0b3e*/ 	.byte	0x3f
	.zero		1


	//   ....[60]....
        /*0b40*/ 	.word	0x0001d9e0
        /*0b44*/ 	.word	0x0000000a
        /*0b48*/ 	.word	0x0002d8a0
        /*0b4c*/ 	.short	0x010a
        /*0b4e*/ 	.byte	0x3f
	.zero		1


	//   ....[61]....
        /*0b50*/ 	.word	0x0001dc20
        /*0b54*/ 	.word	0x0000000a
        /*0b58*/ 	.word	0x0002d8c0
        /*0b5c*/ 	.short	0x010a
        /*0b5e*/ 	.byte	0x3f
	.zero		1


	//   ....[62]....
        /*0b60*/ 	.word	0x0001ed00
        /*0b64*/ 	.word	0x00000005
        /*0b68*/ 	.word	0x0002d840
        /*0b6c*/ 	.short	0x010a
        /*0b6e*/ 	.byte	0x3f
	.zero		1


	//   ....[63]....
        /*0b70*/ 	.word	0x0001f210
        /*0b74*/ 	.word	0x0000001d
        /*0b78*/ 	.word	0x0002d820
        /*0b7c*/ 	.short	0x010a
        /*0b7e*/ 	.byte	0x3f
	.zero		1


	//   ....[64]....
        /*0b80*/ 	.word	0x0001f500
        /*0b84*/ 	.word	0x00000003
        /*0b88*/ 	.word	0x0002d840
        /*0b8c*/ 	.short	0x010a
        /*0b8e*/ 	.byte	0x3f
	.zero		1


	//   ....[65]....
        /*0b90*/ 	.word	0x0001f780
        /*0b94*/ 	.word	0x00000002
        /*0b98*/ 	.word	0x0002d860
        /*0b9c*/ 	.short	0x010a
        /*0b9e*/ 	.byte	0x3f
	.zero		1


	//   ....[66]....
        /*0ba0*/ 	.word	0x0001fd20
        /*0ba4*/ 	.word	0x00000003
        /*0ba8*/ 	.word	0x0002d840
        /*0bac*/ 	.short	0x010a
        /*0bae*/ 	.byte	0x3f
	.zero		1


	//   ....[67]....
        /*0bb0*/ 	.word	0x0001ffa0
        /*0bb4*/ 	.word	0x00000003
        /*0bb8*/ 	.word	0x0002d860
        /*0bbc*/ 	.short	0x010a
        /*0bbe*/ 	.byte	0x3f
	.zero		1


	//   ....[68]....
        /*0bc0*/ 	.word	0x000204a0
        /*0bc4*/ 	.word	0x00000002
        /*0bc8*/ 	.word	0x0002d840
        /*0bcc*/ 	.short	0x010a
        /*0bce*/ 	.byte	0x3f
	.zero		1


	//   ....[69]....
        /*0bd0*/ 	.word	0x00020720
        /*0bd4*/ 	.word	0x00000002
        /*0bd8*/ 	.word	0x0002d860
        /*0bdc*/ 	.short	0x010a
        /*0bde*/ 	.byte	0x3f
	.zero		1


	//   ....[70]....
        /*0be0*/ 	.word	0x00020b80
        /*0be4*/ 	.word	0x00000003
        /*0be8*/ 	.word	0x0002d860
        /*0bec*/ 	.short	0x010a
        /*0bee*/ 	.byte	0x3f
	.zero		1


	//   ....[71]....
        /*0bf0*/ 	.word	0x00021b00
        /*0bf4*/ 	.word	0x00000009
        /*0bf8*/ 	.word	0x0002d820
        /*0bfc*/ 	.short	0x010a
        /*0bfe*/ 	.byte	0x3f
	.zero		1


	//   ....[72]....
        /*0c00*/ 	.word	0x00021c90
        /*0c04*/ 	.word	0x00000007
        /*0c08*/ 	.word	0x00000000
        /*0c0c*/ 	.short	0x010a
        /*0c0e*/ 	.byte	0x3f
	.zero		1


	//   ....[73]....
        /*0c10*/ 	.word	0x00021d00
        /*0c14*/ 	.word	0x00000003
        /*0c18*/ 	.word	0x00000000
        /*0c1c*/ 	.short	0x010a
        /*0c1e*/ 	.byte	0x3f
	.zero		1


	//   ....[74]....
        /*0c20*/ 	.word	0x00021d60
        /*0c24*/ 	.word	0x00000005
        /*0c28*/ 	.word	0x00000000
        /*0c2c*/ 	.short	0x010a
        /*0c2e*/ 	.byte	0x3f
	.zero		1


	//   ....[75]....
        /*0c30*/ 	.word	0x00021d90
        /*0c34*/ 	.word	0x00000003
        /*0c38*/ 	.word	0x00000000
        /*0c3c*/ 	.short	0x010a
        /*0c3e*/ 	.byte	0x3f
	.zero		1


	//   ....[76]....
        /*0c40*/ 	.word	0x00021df0
        /*0c44*/ 	.word	0x0000000f
        /*0c48*/ 	.word	0x0002d890
        /*0c4c*/ 	.short	0x010a
        /*0c4e*/ 	.byte	0x3f
	.zero		1


	//   ....[77]....
        /*0c50*/ 	.word	0x00021e40
        /*0c54*/ 	.word	0x0000000f
        /*0c58*/ 	.word	0x0002d890
        /*0c5c*/ 	.short	0x010a
        /*0c5e*/ 	.byte	0x3f
	.zero		1


	//   ....[78]....
        /*0c60*/ 	.word	0x00021e90
        /*0c64*/ 	.word	0x0000000f
        /*0c68*/ 	.word	0x0002d890
        /*0c6c*/ 	.short	0x010a
        /*0c6e*/ 	.byte	0x3f
	.zero		1


	//   ....[79]....
        /*0c70*/ 	.word	0x00021ee0
        /*0c74*/ 	.word	0x0000000f
        /*0c78*/ 	.word	0x0002d8b0
        /*0c7c*/ 	.short	0x010a
        /*0c7e*/ 	.byte	0x3f
	.zero		1


	//   ....[80]....
        /*0c80*/ 	.word	0x00022250
        /*0c84*/ 	.word	0x00000002
        /*0c88*/ 	.word	0x0002d800
        /*0c8c*/ 	.short	0x010a
        /*0c8e*/ 	.byte	0x3f
	.zero		1


	//   ....[81]....
        /*0c90*/ 	.word	0x00022510
        /*0c94*/ 	.word	0x00000002
        /*0c98*/ 	.word	0x0002d800
        /*0c9c*/ 	.short	0x010a
        /*0c9e*/ 	.byte	0x3f
	.zero		1


	//   ....[82]....
        /*0ca0*/ 	.word	0x00022560
        /*0ca4*/ 	.word	0x00000000
        /*0ca8*/ 	.word	0x0002d830
        /*0cac*/ 	.short	0x010a
        /*0cae*/ 	.byte	0x3f
	.zero		1


	//   ....[83]....
        /*0cb0*/ 	.word	0x000225b0
        /*0cb4*/ 	.word	0x00000009
        /*0cb8*/ 	.word	0x0002d830
        /*0cbc*/ 	.short	0x010a
        /*0cbe*/ 	.byte	0x3f
	.zero		1


	//   ....[84]....
        /*0cc0*/ 	.word	0x00022600
        /*0cc4*/ 	.word	0x00000009
        /*0cc8*/ 	.word	0x0002d850
        /*0ccc*/ 	.short	0x010a
        /*0cce*/ 	.byte	0x3f
	.zero		1


	//   ....[85]....
        /*0cd0*/ 	.word	0x00022650
        /*0cd4*/ 	.word	0x0000000b
        /*0cd8*/ 	.word	0x0002d830
        /*0cdc*/ 	.short	0x010a
        /*0cde*/ 	.byte	0x3f
	.zero		1


	//   ....[86]....
        /*0ce0*/ 	.word	0x000226a0
        /*0ce4*/ 	.word	0x0000000b
        /*0ce8*/ 	.word	0x0002d850
        /*0cec*/ 	.short	0x010a
        /*0cee*/ 	.byte	0x3f
	.zero		1


	//   ....[87]....
        /*0cf0*/ 	.word	0x000226f0
        /*0cf4*/ 	.word	0x0000000c
        /*0cf8*/ 	.word	0x0002d830
        /*0cfc*/ 	.short	0x010a
        /*0cfe*/ 	.byte	0x3f
	.zero		1


	//   ....[88]....
        /*0d00*/ 	.word	0x00022740
        /*0d04*/ 	.word	0x0000000d
        /*0d08*/ 	.word	0x0002d850
        /*0d0c*/ 	.short	0x010a
        /*0d0e*/ 	.byte	0x3f
	.zero		1


	//   ....[89]....
        /*0d10*/ 	.word	0x00022790
        /*0d14*/ 	.word	0x0000000b
        /*0d18*/ 	.word	0x0002d850
        /*0d1c*/ 	.short	0x010a
        /*0d1e*/ 	.byte	0x3f
	.zero		1


	//   ....[90]....
        /*0d20*/ 	.word	0x00022930
        /*0d24*/ 	.word	0x00000008
        /*0d28*/ 	.word	0x0002d820
        /*0d2c*/ 	.short	0x010a
        /*0d2e*/ 	.byte	0x3f
	.zero		1


	//   ....[91]....
        /*0d30*/ 	.word	0x00022980
        /*0d34*/ 	.word	0x0000000b
        /*0d38*/ 	.word	0x0002d8a0
        /*0d3c*/ 	.short	0x010a
        /*0d3e*/ 	.byte	0x3f
	.zero		1


	//   ....[92]....
        /*0d40*/ 	.word	0x000229d0
        /*0d44*/ 	.word	0x0000000b
        /*0d48*/ 	.word	0x0002d8c0
        /*0d4c*/ 	.short	0x010a
        /*0d4e*/ 	.byte	0x3f
	.zero		1


	//   ....[93]....
        /*0d50*/ 	.word	0x00022a20
        /*0d54*/ 	.word	0x0000000a
        /*0d58*/ 	.word	0x0002d8a0
        /*0d5c*/ 	.short	0x010a
        /*0d5e*/ 	.byte	0x3f
	.zero		1


	//   ....[94]....
        /*0d60*/ 	.word	0x00022a70
        /*0d64*/ 	.word	0x0000000a
        /*0d68*/ 	.word	0x0002d8c0
        /*0d6c*/ 	.short	0x010a
        /*0d6e*/ 	.byte	0x3f
	.zero		1


	//   ....[95]....
        /*0d70*/ 	.word	0x00022c10
        /*0d74*/ 	.word	0x00000005
        /*0d78*/ 	.word	0x0002d840
        /*0d7c*/ 	.short	0x010a
        /*0d7e*/ 	.byte	0x3f
	.zero		1


	//   ....[96]....
        /*0d80*/ 	.word	0x00022c60
        /*0d84*/ 	.word	0x0000001d
        /*0d88*/ 	.word	0x0002d820
        /*0d8c*/ 	.short	0x010a
        /*0d8e*/ 	.byte	0x3f
	.zero		1


	//   ....[97]....
        /*0d90*/ 	.word	0x00022cb0
        /*0d94*/ 	.word	0x00000003
        /*0d98*/ 	.word	0x0002d840
        /*0d9c*/ 	.short	0x010a
        /*0d9e*/ 	.byte	0x3f
	.zero		1


	//   ....[98]....
        /*0da0*/ 	.word	0x00022d00
        /*0da4*/ 	.word	0x00000002
        /*0da8*/ 	.word	0x0002d860
        /*0dac*/ 	.short	0x010a
        /*0dae*/ 	.byte	0x3f
	.zero		1


	//   ....[99]....
        /*0db0*/ 	.word	0x00022d50
        /*0db4*/ 	.word	0x00000003
        /*0db8*/ 	.word	0x0002d840
        /*0dbc*/ 	.short	0x010a
        /*0dbe*/ 	.byte	0x3f
	.zero		1


	//   ....[100]....
        /*0dc0*/ 	.word	0x00022da0
        /*0dc4*/ 	.word	0x00000003
        /*0dc8*/ 	.word	0x0002d860
        /*0dcc*/ 	.short	0x010a
        /*0dce*/ 	.byte	0x3f
	.zero		1


	//   ....[101]....
        /*0dd0*/ 	.word	0x00022df0
        /*0dd4*/ 	.word	0x00000002
        /*0dd8*/ 	.word	0x0002d840
        /*0ddc*/ 	.short	0x010a
        /*0dde*/ 	.byte	0x3f
	.zero		1


	//   ....[102]....
        /*0de0*/ 	.word	0x00022e40
        /*0de4*/ 	.word	0x00000002
        /*0de8*/ 	.word	0x0002d860
        /*0dec*/ 	.short	0x010a
        /*0dee*/ 	.byte	0x3f
	.zero		1


	//   ....[103]....
        /*0df0*/ 	.word	0x00022e90
        /*0df4*/ 	.word	0x00000003
        /*0df8*/ 	.word	0x0002d860
        /*0dfc*/ 	.short	0x010a
        /*0dfe*/ 	.byte	0x3f
	.zero		1


	//   ....[104]....
        /*0e00*/ 	.word	0x00023840
        /*0e04*/ 	.word	0x00000009
        /*0e08*/ 	.word	0x0002d820
        /*0e0c*/ 	.short	0x010a
        /*0e0e*/ 	.byte	0x3f
	.zero		1


	//   ....[105]....
        /*0e10*/ 	.word	0x000239e0
        /*0e14*/ 	.word	0x00000007
        /*0e18*/ 	.word	0x00000000
        /*0e1c*/ 	.short	0x010a
        /*0e1e*/ 	.byte	0x3f
	.zero		1


	//   ....[106]....
        /*0e20*/ 	.word	0x00023a30
        /*0e24*/ 	.word	0x00000003
        /*0e28*/ 	.word	0x00000000
        /*0e2c*/ 	.short	0x010a
        /*0e2e*/ 	.byte	0x3f
	.zero		1


	//   ....[107]....
        /*0e30*/ 	.word	0x00023a80
        /*0e34*/ 	.word	0x00000005
        /*0e38*/ 	.word	0x00000000
        /*0e3c*/ 	.short	0x010a
        /*0e3e*/ 	.byte	0x3f
	.zero		1


	//----- nvinfo : EIATTR_NUM_MBARRIERS
	.align		4
.L_1379:
        /*0e40*/ 	.byte	0x03, 0x38
        /*0e42*/ 	.short	0x0016


	//----- nvinfo : EIATTR_EXIT_INSTR_OFFSETS
	.align		4
        /*0e44*/ 	.byte	0x04, 0x1c
        /*0e46*/ 	.short	(.L_1381 - .L_1380)


	//   ....[0]....
.L_1380:
        /*0e48*/ 	.word	0x00021de0


	//----- nvinfo : EIATTR_MAX_THREADS
	.align		4
.L_1381:
        /*0e4c*/ 	.byte	0x04, 0x05
        /*0e4e*/ 	.short	(.L_1383 - .L_1382)
.L_1382:
        /*0e50*/ 	.word	0x00000200
        /*0e54*/ 	.word	0x00000001
        /*0e58*/ 	.word	0x00000001


	//----- nvinfo : EIATTR_CRS_STACK_SIZE
	.align		4
.L_1383:
        /*0e5c*/ 	.byte	0x04, 0x1e
        /*0e5e*/ 	.short	(.L_1385 - .L_1384)
.L_1384:
        /*0e60*/ 	.word	0x00000000


	//----- nvinfo : EIATTR_CBANK_PARAM_SIZE
	.align		4
.L_1385:
        /*0e64*/ 	.byte	0x03, 0x19
        /*0e66*/ 	.short	0x0a70


	//----- nvinfo : EIATTR_PARAM_CBANK
	.align		4
        /*0e68*/ 	.byte	0x04, 0x0a
        /*0e6a*/ 	.short	(.L_1387 - .L_1386)
	.align		4
.L_1386:
        /*0e6c*/ 	.word	index@(.nv.constant0._ZN7cutlass13device_kernelIN5flash11enable_sm90INS1_16FlashAttnFwdSm90INS1_25CollectiveMainloopFwdSm90ILi2EN4cute5tupleIJNS5_1CILi1EEES8_S8_EEENS6_IJNS7_ILi192EEENS7_ILi128EEENS7_ILi96EEEEEELi96ENS_6half_tEfNS_4arch4Sm90ELb0ELb1ELb1ELb1ELb0ELb1ELb0ELb0ELb1ELb0ELb0ELb0EEENS1_21CollectiveEpilogueFwdINS6_IJSA_SC_SB_EEES9_SE_SG_Li384ELb1ELb0ELb0ELb0EEENS1_36VarlenDynamicPersistentTileSchedulerILi192ELi128ELi384ELi32ELb0ELb0ELb1ELb1ELb0ELb1EEEEEEEEEvNT_6ParamsE)
        /*0e70*/ 	.short	0x0210
        /*0e72*/ 	.short	0x0a70


	//----- nvinfo : EIATTR_SW_WAR
	.align		4
.L_1387:
        /*0e74*/ 	.byte	0x04, 0x36
        /*0e76*/ 	.short	(.L_1389 - .L_1388)
.L_1388:
        /*0e78*/ 	.word	0x00000008
.L_1389:


//--------------------- .nv.info._ZN7cutlass13device_kernelIN5flash11enable_sm90INS1_16FlashAttnFwdSm90INS1_25CollectiveMainloopFwdSm90ILi2EN4cute5tupleIJNS5_1CILi1EEES8_S8_EEENS6_IJNS7_ILi192EEENS7_ILi144EEENS7_ILi96EEEEEELi96ENS_6half_tEfNS_4arch4Sm90ELb1ELb0ELb1ELb0ELb0ELb0ELb0ELb0ELb1ELb0ELb0ELb0EEENS1_21CollectiveEpilogueFwdINS6_IJSA_SC_SB_EEES9_SE_SG_Li384ELb0ELb0ELb0ELb0EEENS1_30DynamicPersistentTileSchedulerILi384ELi32ELb0ELb0ELb1EEEEEEEEEvNT_6ParamsE --------------------------
	.section	.nv.info._ZN7cutlass13device_kernelIN5flash11enable_sm90INS1_16FlashAttnFwdSm90INS1_25CollectiveMainloopFwdSm90ILi2EN4cute5tupleIJNS5_1CILi1EEES8_S8_EEENS6_IJNS7_ILi192EEENS7_ILi144EEENS7_ILi96EEEEEELi96ENS_6half_tEfNS_4arch4Sm90ELb1ELb0ELb1ELb0ELb0ELb0ELb0ELb0ELb1ELb0ELb0ELb0EEENS1_21CollectiveEpilogueFwdINS6_IJSA_SC_SB_EEES9_SE_SG_Li384ELb0ELb0ELb0ELb0EEENS1_30DynamicPersistentTileSchedulerILi384ELi32ELb0ELb0ELb1EEEEEEEEEvNT_6ParamsE,"",@"SHT_CUDA_INFO"
	.sectionflags	@""
	.align	4


	//----- nvinfo : EIATTR_CUDA_API_VERSION
	.align		4
        /*0000*/ 	.byte	0x04, 0x37
        /*0002*/ 	.short	(.L_1391 - .L_1390)
.L_1390:
        /*0004*/ 	.word	0x00000082


	//----- nvinfo : EIATTR_KPARAM_INFO
	.align		4
.L_1391:
        /*0008*/ 	.byte	0x04, 0x17
        /*000a*/ 	.short	(.L_1393 - .L_1392)
.L_1392:
        /*000c*/ 	.word	0x00000000
        /*0010*/ 	.short	0x0000
        /*0012*/ 	.short	0x0070
        /*0014*/ 	.byte	0x00, 0xf0, 0x01, 0x2e


	//----- nvinfo : EIATTR_SPARSE_MMA_MASK
	.align		4
.L_1393:
        /*0018*/ 	.byte	0x03, 0x50
        /*001a*/ 	.short	0x0000


	//----- nvinfo : EIATTR_MAXREG_COUNT
	.align		4
        /*001c*/ 	.byte	0x03, 0x1b
        /*001e*/ 	.short	0x0080


	//----- nvinfo : EIATTR_NUM_BARRIERS
	.align		4
        /*0020*/ 	.byte	0x02, 0x4c
        /*0022*/ 	.byte	0x10
	.zero		1


	//----- nvinfo : EIATTR_EXTERNS
	.align		4
        /*0024*/ 	.byte	0x04, 0x0f
        /*0026*/ 	.short	(.L_1395 - .L_1394)


	//   ....[0]....
	.align		4
.L_1394:
        /*0028*/ 	.word	index@(__assertfail)


	//----- nvinfo : EIATTR_MERCURY_ISA_VERSION
	.align		4
.L_1395:
        /*002c*/ 	.byte	0x03, 0x5f
        /*002e*/ 	.short	0x0101


	//----- nvinfo : EIATTR_INT_WARP_WIDE_INSTR_OFFSETS
	.align		4
        /*0030*/ 	.byte	0x04, 0x31
        /*0032*/ 	.short	(.L_1397 - .L_1396)


	//   ....[0]....
.L_1396:
        /*0034*/ 	.word	0x00000170


	//   ....[1]....
        /*0038*/ 	.word	0x000001b0


	//   ....[2]....
        /*003c*/ 	.word	0x00000240


	//   ....[3]....
        /*0040*/ 	.word	0x00010830


	//   ....[4]....
        /*0044*/ 	.word	0x000108d0


	//   ....[5]....
        /*0048*/ 	.word	0x00010de0


	//   ....[6]....
        /*004c*/ 	.word	0x00012ae0


	//   ....[7]....
        /*0050*/ 	.word	0x00012b80


	//----- nvinfo : EIATTR_COOP_GROUP_MASK_REGIDS
	.align		4
.L_1397:
        /*0054*/ 	.byte	0x04, 0x29
        /*0056*/ 	.short	(.L_1399 - .L_1398)


	//   ....[0]....
.L_1398:
        /*0058*/ 	.word	0xffffffff


	//   ....[1]....
        /*005c*/ 	.word	0xffffffff


	//   ....[2]....
        /*0060*/ 	.word	0xffffffff


	//   ....[3]....
        /*0064*/ 	.word	0xffffffff


	//   ....[4]....
        /*0068*/ 	.word	0xffffffff


	//   ....[5]....
        /*006c*/ 	.word	0xffffffff


	//   ....[6]....
        /*0070*/ 	.word	0xffffffff


	//   ....[7]....
        /*0074*/ 	.word	0xffffffff


	//   ....[8]....
        /*0078*/ 	.word	0xffffffff


	//   ....[9]....
        /*007c*/ 	.word	0xffffffff


	//   ....[10]....
        /*0080*/ 	.word	0xffffffff


	//   ....[11]....
        /*0084*/ 	.word	0xffffffff


	//   ....[12]....
        /*0088*/ 	.word	0xffffffff


	//   ....[13]....
        /*008c*/ 	.word	0xffffffff


	//   ....[14]....
        /*0090*/ 	.word	0xffffffff


	//   ....[15]....
        /*0094*/ 	.word	0xffffffff


	//   ....[16]....
        /*0098*/ 	.word	0xffffffff


	//   ....[17]....
        /*009c*/ 	.word	0xffffffff


	//   ....[18]....
        /*00a0*/ 	.word	0xffffffff


	//   ....[19]....
        /*00a4*/ 	.word	0xffffffff


	//   ....[20]....
        /*00a8*/ 	.word	0xffffffff


	//   ....[21]....
        /*00ac*/ 	.word	0xffffffff


	//   ....[22]....
        /*00b0*/ 	.word	0xffffffff


	//   ....[23]....
        /*00b4*/ 	.word	0xffffffff


	//   ....[24]....
        /*00b8*/ 	.word	0xffffffff


	//   ....[25]....
        /*00bc*/ 	.word	0xffffffff


	//   ....[26]....
        /*00c0*/ 	.word	0xffffffff


	//   ....[27]....
        /*00c4*/ 	.word	0xffffffff


	//   ....[28]....
        /*00c8*/ 	.word	0xffffffff


	//   ....[29]....
        /*00cc*/ 	.word	0xffffffff


	//   ....[30]....
        /*00d0*/ 	.word	0xffffffff


	//   ....[31]....
        /*00d4*/ 	.word	0x0500000f


	//   ....[32]....
        /*00d8*/ 	.word	0x0500000f


	//----- nvinfo : EIATTR_COOP_GROUP_INSTR_OFFSETS
	.align		4
.L_1399:
        /*00dc*/ 	.byte	0x04, 0x28
        /*00de*/ 	.short	(.L_1401 - .L_1400)


	//   ....[0]....
.L_1400:
        /*00e0*/ 	.word	0x00000050


	//   ....[1]....
        /*00e4*/ 	.word	0x00000180


	//   ....[2]....
        /*00e8*/ 	.word	0x00000220


	//   ....[3]....
        /*00ec*/ 	.word	0x000003b0


	//   ....[4]....
        /*00f0*/ 	.word	0x00000510


	//   ....[5]....
        /*00f4*/ 	.word	0x00000630


	//   ....[6]....
        /*00f8*/ 	.word	0x00000790


	//   ....[7]....
        /*00fc*/ 	.word	0x000014d0


	//   ....[8]....
        /*0100*/ 	.word	0x00003e90


	//   ....[9]....
        /*0104*/ 	.word	0x00003ef0


	//   ....[10]....
        /*0108*/ 	.word	0x000049b0


	//   ....[11]....
        /*010c*/ 	.word	0x00004a30


	//   ....[12]....
        /*0110*/ 	.word	0x00005a90


	//   ....[13]....
        /*0114*/ 	.word	0x00008600


	//   ....[14]....
        /*0118*/ 	.word	0x00008710


	//   ....[15]....
        /*011c*/ 	.word	0x00009390


	//   ....[16]....
        /*0120*/ 	.word	0x000093f0


	//   ....[17]....
        /*0124*/ 	.word	0x0000a740


	//   ....[18]....
        /*0128*/ 	.word	0x0000cb50


	//   ....[19]....
        /*012c*/ 	.word	0x0000cbc0


	//   ....[20]....
        /*0130*/ 	.word	0x0000d3e0


	//   ....[21]....
        /*0134*/ 	.word	0x0000d460


	//   ....[22]....
        /*0138*/ 	.word	0x0000e810


	//   ....[23]....
        /*013c*/ 	.word	0x0000e950


	//   ....[24]....
        /*0140*/ 	.word	0x0000e990


	//   ....[25]....
        /*0144*/ 	.word	0x0000ead0


	//   ....[26]....
        /*0148*/ 	.word	0x0000eb00


	//   ....[27]....
        /*014c*/ 	.word	0x0000f9d0


	//   ....[28]....
        /*0150*/ 	.word	0x000102d0


	//   ....[29]....
        /*0154*/ 	.word	0x00012ed0


	//   ....[30]....
        /*0158*/ 	.word	0x00013040


	//   ....[31]....
        /*015c*/ 	.word	0x00013570


	//   ....[32]....
        /*0160*/ 	.word	0x00013940


	//----- nvinfo : EIATTR_REG_RECONFIG
	.align		4
.L_1401:
        /*0164*/ 	.byte	0x01, 0x54
	.zero		2


	//----- nvinfo : EIATTR_SYSCALL_OFFSETS
	.align		4
        /*0168*/ 	.byte	0x04, 0x46
        /*016a*/ 	.short	(.L_1403 - .L_1402)


	//   ....[0]....
.L_1402:
        /*016c*/ 	.word	0x000016b0


	//   ....[1]....
        /*0170*/ 	.word	0x00010a50


	//   ....[2]....
        /*0174*/ 	.word	0x00010b80


	//   ....[3]....
        /*0178*/ 	.word	0x00010c70


	//----- nvinfo : EIATTR_MBARRIER_INSTR_OFFSETS
	.align		4
.L_1403:
        /*017c*/ 	.byte	0x04, 0x39
        /*017e*/ 	.short	(.L_1405 - .L_1404)


	//   ....[0]....
.L_1404:
        /*0180*/ 	.word	0x00000260
        /*0184*/ 	.word	0x000000ff
        /*0188*/ 	.word	0x00031c00
        /*018c*/ 	.short	0x0100
        /*018e*/ 	.byte	0x06
	.zero		1


	//   ....[1]....
        /*0190*/ 	.word	0x00000270
        /*0194*/ 	.word	0x000000ff
        /*0198*/ 	.word	0x00031c20
        /*019c*/ 	.short	0x0100
        /*019e*/ 	.byte	0x06
	.zero		1


	//   ....[2]....
        /*01a0*/ 	.word	0x00000360
        /*01a4*/ 	.word	0x000000ff
        /*01a8*/ 	.word	0x00031c30
        /*01ac*/ 	.short	0x0100
        /*01ae*/ 	.byte	0x08
	.zero		1


	//   ....[3]....
        /*01b0*/ 	.word	0x00000370
        /*01b4*/ 	.word	0x000000ff
        /*01b8*/ 	.word	0x00031c40
        /*01bc*/ 	.short	0x0100
        /*01be*/ 	.byte	0x08
	.zero		1


	//   ....[4]....
        /*01c0*/ 	.word	0x00000380
        /*01c4*/ 	.word	0x000000ff
        /*01c8*/ 	.word	0x00031c38
        /*01cc*/ 	.short	0x0100
        /*01ce*/ 	.byte	0x08
	.zero		1


	//   ....[5]....
        /*01d0*/ 	.word	0x00000390
        /*01d4*/ 	.word	0x000000ff
        /*01d8*/ 	.word	0x00031c48
        /*01dc*/ 	.short	0x0100
        /*01de*/ 	.byte	0x08
	.zero		1


	//   ....[6]....
        /*01e0*/ 	.word	0x000004c0
        /*01e4*/ 	.word	0x000000ff
        /*01e8*/ 	.word	0x00031c50
        /*01ec*/ 	.short	0x0100
        /*01ee*/ 	.byte	0x08
	.zero		1


	//   ....[7]....
        /*01f0*/ 	.word	0x000004d0
        /*01f4*/ 	.word	0x000000ff
        /*01f8*/ 	.word	0x00031c60
        /*01fc*/ 	.short	0x0100
        /*01fe*/ 	.byte	0x08
	.zero		1


	//   ....[8]....
        /*0200*/ 	.word	0x000004e0
        /*0204*/ 	.word	0x000000ff
        /*0208*/ 	.word	0x00031c58
        /*020c*/ 	.short	0x0100
        /*020e*/ 	.byte	0x08
	.zero		1


	//   ....[9]....
        /*0210*/ 	.word	0x000004f0
        /*0214*/ 	.word	0x000000ff
        /*0218*/ 	.word	0x00031c68
        /*021c*/ 	.short	0x0100
        /*021e*/ 	.byte	0x08
	.zero		1


	//   ....[10]....
        /*0220*/ 	.word	0x000005e0
        /*0224*/ 	.word	0x000000ff
        /*0228*/ 	.word	0x00031c70
        /*022c*/ 	.short	0x0100
        /*022e*/ 	.byte	0x06
	.zero		1


	//   ....[11]....
        /*0230*/ 	.word	0x000005f0
        /*0234*/ 	.word	0x000000ff
        /*0238*/ 	.word	0x00031c80
        /*023c*/ 	.short	0x0100
        /*023e*/ 	.byte	0x06
	.zero		1


	//   ....[12]....
        /*0240*/ 	.word	0x00000600
        /*0244*/ 	.word	0x000000ff
        /*0248*/ 	.word	0x00031c78
        /*024c*/ 	.short	0x0100
        /*024e*/ 	.byte	0x06
	.zero		1


	//   ....[13]....
        /*0250*/ 	.word	0x00000610
        /*0254*/ 	.word	0x000000ff
        /*0258*/ 	.word	0x00031c88
        /*025c*/ 	.short	0x0100
        /*025e*/ 	.byte	0x06
	.zero		1


	//   ....[14]....
        /*0260*/ 	.word	0x00000740
        /*0264*/ 	.word	0x000000ff
        /*0268*/ 	.word	0x00031c90
        /*026c*/ 	.short	0x0100
        /*026e*/ 	.byte	0x08
	.zero		1


	//   ....[15]....
        /*0270*/ 	.word	0x00000750
        /*0274*/ 	.word	0x000000ff
        /*0278*/ 	.word	0x00031ca0
        /*027c*/ 	.short	0x0100
        /*027e*/ 	.byte	0x08
	.zero		1


	//   ....[16]....
        /*0280*/ 	.word	0x00000760
        /*0284*/ 	.word	0x000000ff
        /*0288*/ 	.word	0x00031c98
        /*028c*/ 	.short	0x0100
        /*028e*/ 	.byte	0x08
	.zero		1


	//   ....[17]....
        /*0290*/ 	.word	0x00000770
        /*0294*/ 	.word	0x000000ff
        /*0298*/ 	.word	0x00031ca8
        /*029c*/ 	.short	0x0100
        /*029e*/ 	.byte	0x08
	.zero		1


	//   ....[18]....
        /*02a0*/ 	.word	0x000008a0
        /*02a4*/ 	.word	0x000000ff
        /*02a8*/ 	.word	0x00031cb0
        /*02ac*/ 	.short	0x0100
        /*02ae*/ 	.byte	0x08
	.zero		1


	//   ....[19]....
        /*02b0*/ 	.word	0x000008b0
        /*02b4*/ 	.word	0x000000ff
        /*02b8*/ 	.word	0x00031cc0
        /*02bc*/ 	.short	0x0100
        /*02be*/ 	.byte	0x08
	.zero		1


	//   ....[20]....
        /*02c0*/ 	.word	0x000008c0
        /*02c4*/ 	.word	0x000000ff
        /*02c8*/ 	.word	0x00031cb8
        /*02cc*/ 	.short	0x0100
        /*02ce*/ 	.byte	0x08
	.zero		1


	//   ....[21]....
        /*02d0*/ 	.word	0x000008d0
        /*02d4*/ 	.word	0x000000ff
        /*02d8*/ 	.word	0x00031cc8
        /*02dc*/ 	.short	0x0100
        /*02de*/ 	.byte	0x08
	.zero		1


	//   ....[22]....
        /*02e0*/ 	.word	0x00001710
        /*02e4*/ 	.word	0x000000ff
        /*02e8*/ 	.word	0x00031c00
        /*02ec*/ 	.short	0x010a
        /*02ee*/ 	.byte	0x2f
	.zero		1


	//   ....[23]....
        /*02f0*/ 	.word	0x000017a0
        /*02f4*/ 	.word	0x00000000
        /*02f8*/ 	.word	0x00031c30
        /*02fc*/ 	.short	0x010a
        /*02fe*/ 	.byte	0x3f
	.zero		1


	//   ....[24]....
        /*0300*/ 	.word	0x00001800
        /*0304*/ 	.word	0x00000000
        /*0308*/ 	.word	0x00031c30
        /*030c*/ 	.short	0x010a
        /*030e*/ 	.byte	0x3f
	.zero		1


	//   ....[25]....
        /*0310*/ 	.word	0x00004ce0
        /*0314*/ 	.word	0x00000004
        /*0318*/ 	.word	0x00000000
        /*031c*/ 	.short	0x0101
        /*031e*/ 	.byte	0x3f
	.zero		1


	//   ....[26]....
        /*0320*/ 	.word	0x00005db0
        /*0324*/ 	.word	0x000000ff
        /*0328*/ 	.word	0x00031c30
        /*032c*/ 	.short	0x010a
        /*032e*/ 	.byte	0x06
	.zero		1


	//   ....[27]....
        /*0330*/ 	.word	0x00005df0
        /*0334*/ 	.word	0x000000ff
        /*0338*/ 	.word	0x00031c30
        /*033c*/ 	.short	0x010a
        /*033e*/ 	.byte	0x06
	.zero		1


	//   ....[28]....
        /*0340*/ 	.word	0x000074a0
        /*0344*/ 	.word	0x000000ff
        /*0348*/ 	.word	0x00031c50
        /*034c*/ 	.short	0x010a
        /*034e*/ 	.byte	0x06
	.zero		1


	//   ....[29]....
        /*0350*/ 	.word	0x000074e0
        /*0354*/ 	.word	0x000000ff
        /*0358*/ 	.word	0x00031c50
        /*035c*/ 	.short	0x010a
        /*035e*/ 	.byte	0x06
	.zero		1


	//   ....[30]....
        /*0360*/ 	.word	0x00009ac0
        /*0364*/ 	.word	0x00000069
        /*0368*/ 	.word	0x00000000
        /*036c*/ 	.short	0x0101
        /*036e*/ 	.byte	0x3f
	.zero		1


	//   ....[31]....
        /*0370*/ 	.word	0x00009b50
        /*0374*/ 	.word	0x00000071
        /*0378*/ 	.word	0x00000000
        /*037c*/ 	.short	0x0101
        /*037e*/ 	.byte	0x3f
	.zero		1


	//   ....[32]....
        /*0380*/ 	.word	0x0000a8d0
        /*0384*/ 	.word	0x000000ff
        /*0388*/ 	.word	0x00031c30
        /*038c*/ 	.short	0x010a
        /*038e*/ 	.byte	0x06
	.zero		1


	//   ....[33]....
        /*0390*/ 	.word	0x0000a910
        /*0394*/ 	.word	0x000000ff
        /*0398*/ 	.word	0x00031c30
        /*039c*/ 	.short	0x010a
        /*039e*/ 	.byte	0x06
	.zero		1


	//   ....[34]....
        /*03a0*/ 	.word	0x0000bfc0
        /*03a4*/ 	.word	0x000000ff
        /*03a8*/ 	.word	0x00031c50
        /*03ac*/ 	.short	0x010a
        /*03ae*/ 	.byte	0x06
	.zero		1


	//   ....[35]....
        /*03b0*/ 	.word	0x0000c000
        /*03b4*/ 	.word	0x000000ff
        /*03b8*/ 	.word	0x00031c50
        /*03bc*/ 	.short	0x010a
        /*03be*/ 	.byte	0x06
	.zero		1


	//   ....[36]....
        /*03c0*/ 	.word	0x0000db40
        /*03c4*/ 	.word	0x0000006f
        /*03c8*/ 	.word	0x00000000
        /*03cc*/ 	.short	0x0101
        /*03ce*/ 	.byte	0x3f
	.zero		1


	//   ....[37]....
        /*03d0*/ 	.word	0x0000dbd0
        /*03d4*/ 	.word	0x00000077
        /*03d8*/ 	.word	0x00000000
        /*03dc*/ 	.short	0x0101
        /*03de*/ 	.byte	0x3f
	.zero		1


	//   ....[38]....
        /*03e0*/ 	.word	0x0000e8a0
        /*03e4*/ 	.word	0x000000ff
        /*03e8*/ 	.word	0x00031c50
        /*03ec*/ 	.short	0x010a
        /*03ee*/ 	.byte	0x0a
	.zero		1


	//   ....[39]....
        /*03f0*/ 	.word	0x0000e8e0
        /*03f4*/ 	.word	0x000000ff
        /*03f8*/ 	.word	0x00031c50
        /*03fc*/ 	.short	0x010a
        /*03fe*/ 	.byte	0x0a
	.zero		1


	//   ....[40]....
        /*0400*/ 	.word	0x0000f120
        /*0404*/ 	.word	0x00000007
        /*0408*/ 	.word	0x00000000
        /*040c*/ 	.short	0x0101
        /*040e*/ 	.byte	0x3f
	.zero		1


	//   ....[41]....
        /*0410*/ 	.word	0x0000fbc0
        /*0414*/ 	.word	0x000000ff
        /*0418*/ 	.word	0x00000000
        /*041c*/ 	.short	0x0101
        /*041e*/ 	.byte	0x05
	.zero		1


	//   ....[42]....
        /*0420*/ 	.word	0x000110c0
        /*0424*/ 	.word	0x0000000d
        /*0428*/ 	.word	0x00031c40
        /*042c*/ 	.short	0x010a
        /*042e*/ 	.byte	0x3f
	.zero		1


	//   ....[43]....
        /*0430*/ 	.word	0x00011580
        /*0434*/ 	.word	0x00000018
        /*0438*/ 	.word	0x00031c20
        /*043c*/ 	.short	0x010a
        /*043e*/ 	.byte	0x3f
	.zero		1


	//   ....[44]....
        /*0440*/ 	.word	0x00011810
        /*0444*/ 	.word	0x00000003
        /*0448*/ 	.word	0x00031c40
        /*044c*/ 	.short	0x010a
        /*044e*/ 	.byte	0x3f
	.zero		1


	//   ....[45]....
        /*0450*/ 	.word	0x00011a50
        /*0454*/ 	.word	0x00000002
        /*0458*/ 	.word	0x00000060
        /*045c*/ 	.short	0x010a
        /*045e*/ 	.byte	0x3f
	.zero		1


	//   ....[46]....
        /*0460*/ 	.word	0x00011f30
        /*0464*/ 	.word	0x0000000a
        /*0468*/ 	.word	0x00031c40
        /*046c*/ 	.short	0x010a
        /*046e*/ 	.byte	0x3f
	.zero		1


	//   ....[47]....
        /*0470*/ 	.word	0x00012170
        /*0474*/ 	.word	0x00000003
        /*0478*/ 	.word	0x00000060
        /*047c*/ 	.short	0x010a
        /*047e*/ 	.byte	0x3f
	.zero		1


	//   ....[48]....
        /*0480*/ 	.word	0x000125c0
        /*0484*/ 	.word	0x00000003
        /*0488*/ 	.word	0x00031c40
        /*048c*/ 	.short	0x010a
        /*048e*/ 	.byte	0x3f
	.zero		1


	//   ....[49]....
        /*0490*/ 	.word	0x00012820
        /*0494*/ 	.word	0x00000003
        /*0498*/ 	.word	0x00000060
        /*049c*/ 	.short	0x010a
        /*049e*/ 	.byte	0x3f
	.zero		1


	//   ....[50]....
        /*04a0*/ 	.word	0x00012c00
        /*04a4*/ 	.word	0x00000003
        /*04a8*/ 	.word	0x00031c60
        /*04ac*/ 	.short	0x010a
        /*04ae*/ 	.byte	0x3f
	.zero		1


	//   ....[51]....
        /*04b0*/ 	.word	0x00013020
        /*04b4*/ 	.word	0x00000009
        /*04b8*/ 	.word	0x00031c20
        /*04bc*/ 	.short	0x010a
        /*04be*/ 	.byte	0x3f
	.zero		1


	//   ....[52]....
        /*04c0*/ 	.word	0x00013130
        /*04c4*/ 	.word	0x00000005
        /*04c8*/ 	.word	0x00000000
        /*04cc*/ 	.short	0x010a
        /*04ce*/ 	.byte	0x3f
	.zero		1


	//   ....[53]....
        /*04d0*/ 	.word	0x000131a0
        /*04d4*/ 	.word	0x00000003
        /*04d8*/ 	.word	0x00000000
        /*04dc*/ 	.short	0x010a
        /*04de*/ 	.byte	0x3f
	.zero		1


	//   ....[54]....
        /*04e0*/ 	.word	0x00013200
        /*04e4*/ 	.word	0x00000013
        /*04e8*/ 	.word	0x00000000
        /*04ec*/ 	.short	0x010a
        /*04ee*/ 	.byte	0x3f
	.zero		1


	//   ....[55]....
        /*04f0*/ 	.word	0x00013230
        /*04f4*/ 	.word	0x00000007
        /*04f8*/ 	.word	0x00000000
        /*04fc*/ 	.short	0x010a
        /*04fe*/ 	.byte	0x3f
	.zero		1


	//   ....[56]....
        /*0500*/ 	.word	0x000132a0
        /*0504*/ 	.word	0x00000003
        /*0508*/ 	.word	0x00031c00
        /*050c*/ 	.short	0x010a
        /*050e*/ 	.byte	0x3f
	.zero		1


	//   ....[57]....
        /*0510*/ 	.word	0x000132f0
        /*0514*/ 	.word	0x00000000
        /*0518*/ 	.word	0x00031c30
        /*051c*/ 	.short	0x010a
        /*051e*/ 	.byte	0x3f
	.zero		1


	//   ....[58]....
        /*0520*/ 	.word	0x00013350
        /*0524*/ 	.word	0x0000000a
        /*0528*/ 	.word	0x00031c30
        /*052c*/ 	.short	0x010a
        /*052e*/ 	.byte	0x3f
	.zero		1


	//   ....[59]....
        /*0530*/ 	.word	0x000133b0
        /*0534*/ 	.word	0x0000000a
        /*0538*/ 	.word	0x00031c50
        /*053c*/ 	.short	0x010a
        /*053e*/ 	.byte	0x3f
	.zero		1


	//   ....[60]....
        /*0540*/ 	.word	0x00013410
        /*0544*/ 	.word	0x00000007
        /*0548*/ 	.word	0x00031c30
        /*054c*/ 	.short	0x010a
        /*054e*/ 	.byte	0x3f
	.zero		1


	//   ....[61]....
        /*0550*/ 	.word	0x00013470
        /*0554*/ 	.word	0x00000007
        /*0558*/ 	.word	0x00031c50
        /*055c*/ 	.short	0x010a
        /*055e*/ 	.byte	0x3f
	.zero		1


	//   ....[62]....
        /*0560*/ 	.word	0x000134d0
        /*0564*/ 	.word	0x00000005
        /*0568*/ 	.word	0x00031c50
        /*056c*/ 	.short	0x010a
        /*056e*/ 	.byte	0x3f
	.zero		1


	//   ....[63]....
        /*0570*/ 	.word	0x00013620
        /*0574*/ 	.word	0x0000000d
        /*0578*/ 	.word	0x00031c40
        /*057c*/ 	.short	0x010a
        /*057e*/ 	.byte	0x3f
	.zero		1


	//   ....[64]....
        /*0580*/ 	.word	0x00013670
        /*0584*/ 	.word	0x00000018
        /*0588*/ 	.word	0x00031c20
        /*058c*/ 	.short	0x010a
        /*058e*/ 	.byte	0x3f
	.zero		1


	//   ....[65]....
        /*0590*/ 	.word	0x000136c0
        /*0594*/ 	.word	0x00000003
        /*0598*/ 	.word	0x00031c40
        /*059c*/ 	.short	0x010a
        /*059e*/ 	.byte	0x3f
	.zero		1


	//   ....[66]....
        /*05a0*/ 	.word	0x00013710
        /*05a4*/ 	.word	0x00000002
        /*05a8*/ 	.word	0x00000060
        /*05ac*/ 	.short	0x010a
        /*05ae*/ 	.byte	0x3f
	.zero		1


	//   ....[67]....
        /*05b0*/ 	.word	0x00013760
        /*05b4*/ 	.word	0x0000000a
        /*05b8*/ 	.word	0x00031c40
        /*05bc*/ 	.short	0x010a
        /*05be*/ 	.byte	0x3f
	.zero		1


	//   ....[68]....
        /*05c0*/ 	.word	0x000137b0
        /*05c4*/ 	.word	0x00000003
        /*05c8*/ 	.word	0x00000060
        /*05cc*/ 	.short	0x010a
        /*05ce*/ 	.byte	0x3f
	.zero		1


	//   ....[69]....
        /*05d0*/ 	.word	0x00013800
        /*05d4*/ 	.word	0x00000003
        /*05d8*/ 	.word	0x00031c40
        /*05dc*/ 	.short	0x010a
        /*05de*/ 	.byte	0x3f
	.zero		1


	//   ....[70]....
        /*05e0*/ 	.word	0x00013850
        /*05e4*/ 	.word	0x00000003
        /*05e8*/ 	.word	0x00000060
        /*05ec*/ 	.short	0x010a
        /*05ee*/ 	.byte	0x3f
	.zero		1


	//   ....[71]....
        /*05f0*/ 	.word	0x000138a0
        /*05f4*/ 	.word	0x00000003
        /*05f8*/ 	.word	0x00031c60
        /*05fc*/ 	.short	0x010a
        /*05fe*/ 	.byte	0x3f
	.zero		1


	//   ....[72]....
        /*0600*/ 	.word	0x00013980
        /*0604*/ 	.word	0x00000009
        /*0608*/ 	.word	0x00031c20
        /*060c*/ 	.short	0x010a
        /*060e*/ 	.byte	0x3f
	.zero		1


	//   ....[73]....
        /*0610*/ 	.word	0x000139d0
        /*0614*/ 	.word	0x00000005
        /*0618*/ 	.word	0x00000000
        /*061c*/ 	.short	0x010a
        /*061e*/ 	.byte	0x3f
	.zero		1


	//   ....[74]....
        /*0620*/ 	.word	0x00013a20
        /*0624*/ 	.word	0x00000003
        /*0628*/ 	.word	0x00000000
        /*062c*/ 	.short	0x010a
        /*062e*/ 	.byte	0x3f
	.zero		1


	//   ....[75]....
        /*0630*/ 	.word	0x00013a70
        /*0634*/ 	.word	0x00000013
        /*0638*/ 	.word	0x00000000
        /*063c*/ 	.short	0x010a
        /*063e*/ 	.byte	0x3f
	.zero		1


	//----- nvinfo : EIATTR_NUM_MBARRIERS
	.align		4
.L_1405:
        /*0640*/ 	.byte	0x03, 0x38
        /*0642*/ 	.short	0x0016


	//----- nvinfo : EIATTR_EXIT_INSTR_OFFSETS
	.align		4
        /*0644*/ 	.byte	0x04, 0x1c
        /*0646*/ 	.short	(.L_1407 - .L_1406)


	//   ....[0]....
.L_1406:
        /*0648*/ 	.word	0x00000a20


	//   ....[1]....
        /*064c*/ 	.word	0x00010290


	//   ....[2]....
        /*0650*/ 	.word	0x000102f0


	//   ....[3]....
        /*0654*/ 	.word	0x00013060


	//   ....[4]....
        /*0658*/ 	.word	0x00013280


	//----- nvinfo : EIATTR_MAX_THREADS
	.align		4
.L_1407:
        /*065c*/ 	.byte	0x04, 0x05
        /*065e*/ 	.short	(.L_1409 - .L_1408)
.L_1408:
        /*0660*/ 	.word	0x00000200
        /*0664*/ 	.word	0x00000001
        /*0668*/ 	.word	0x00000001


	//----- nvinfo : EIATTR_CRS_STACK_SIZE
	.align		4
.L_1409:
        /*066c*/ 	.byte	0x04, 0x1e
        /*066e*/ 	.short	(.L_1411 - .L_1410)
.L_1410:
        /*0670*/ 	.word	0x00000000


	//----- nvinfo : EIATTR_CBANK_PARAM_SIZE
	.align		4
.L_1411:
        /*0674*/ 	.byte	0x03, 0x19
        /*0676*/ 	.short	0x0bf0


	//----- nvinfo : EIATTR_PARAM_CBANK
	.align		4
        /*0678*/ 	.byte	0x04, 0x0a
        /*067a*/ 	.short	(.L_1413 - .L_1412)
	.align		4
.L_1412:
        /*067c*/ 	.word	index@(.nv.constant0._ZN7cutlass13device_kernelIN5flash11enable_sm90INS1_16FlashAttnFwdSm90INS1_25CollectiveMainloopFwdSm90ILi2EN4cute5tupleIJNS5_1CILi1EEES8_S8_EEENS6_IJNS7_ILi192EEENS7_ILi144EEENS7_ILi96EEEEEELi96ENS_6half_tEfNS_4arch4Sm90ELb1ELb0ELb1ELb0ELb0ELb0ELb0ELb0ELb1ELb0ELb0ELb0EEENS1_21CollectiveEpilogueFwdINS6_IJSA_SC_SB_EEES9_SE_SG_Li384ELb0ELb0ELb0ELb0EEENS1_30DynamicPersistentTileSchedulerILi384ELi32ELb0ELb0ELb1EEEEEEEEEvNT_6ParamsE)
        /*0680*/ 	.short	0x0210
        /*0682*/ 	.short	0x0bf0


	//----- nvinfo : EIATTR_SW_WAR
	.align		4
.L_1413:
        /*0684*/ 	.byte	0x04, 0x36
        /*0686*/ 	.short	(.L_1415 - .L_1414)
.L_1414:
        /*0688*/ 	.word	0x00000008
.L_1415:


//--------------------- .nv.info._ZN7cutlass13device_kernelIN5flash11enable_sm90INS1_16FlashAttnFwdSm90INS1_25CollectiveMainloopFwdSm90ILi2EN4cute5tupleIJNS5_1CILi1EEES8_S8_EEENS6_IJNS7_ILi192EEENS7_ILi144EEENS7_ILi96EEEEEELi96ENS_6half_tEfNS_4arch4Sm90ELb1ELb0ELb1ELb1ELb0ELb0ELb0ELb0ELb1ELb0ELb0ELb0EEENS1_21CollectiveEpilogueFwdINS6_IJSA_SC_SB_EEES9_SE_SG_Li384ELb1ELb0ELb0ELb0EEENS1_36VarlenDynamicPersistentTileSchedulerILi192ELi144ELi384ELi32ELb0ELb0ELb1ELb1ELb1ELb1EEEEEEEEEvNT_6ParamsE --------------------------
	.section	.nv.info._ZN7cutlass13device_kernelIN5flash11enable_sm90INS1_16FlashAttnFwdSm90INS1_25CollectiveMainloopFwdSm90ILi2EN4cute5tupleIJNS5_1CILi1EEES8_S8_EEENS6_IJNS7_ILi192EEENS7_ILi144EEENS7_ILi96EEEEEELi96ENS_6half_tEfNS_4arch4Sm90ELb1ELb0ELb1ELb1ELb0ELb0ELb0ELb0ELb1ELb0ELb0ELb0EEENS1_21CollectiveEpilogueFwdINS6_IJSA_SC_SB_EEES9_SE_SG_Li384ELb1ELb0ELb0ELb0EEENS1_36VarlenDynamicPersistentTileSchedulerILi192ELi144ELi384ELi32ELb0ELb0ELb1ELb1ELb1ELb1EEEEEEEEEvNT_6ParamsE,"",@"SHT_CUDA_INFO"
	.sectionflags	@""
	.align	4


	//----- nvinfo : EIATTR_CUDA_API_VERSION
	.align		4
        /*0000*/ 	.byte	0x04, 0x37
        /*0002*/ 	.short	(.L_1417 - .L_1416)
.L_1416:
        /*0004*/ 	.word	0x00000082


	//----- nvinfo : EIATTR_KPARAM_INFO
	.align		4
.L_1417:
        /*0008*/ 	.byte	0x04, 0x17
        /*000a*/ 	.short	(.L_1419 - .L_1418)
.L_1418:
        /*000c*/ 	.word	0x00000000
        /*0010*/ 	.short	0x0000
        /*0012*/ 	.short	0x0070
        /*0014*/ 	.byte	0x00, 0xf0, 0x01, 0x28


	//----- nvinfo : EIATTR_SPARSE_MMA_MASK
	.align		4
.L_1419:
        /*0018*/ 	.byte	0x03, 0x50
        /*001a*/ 	.short	0x0000


	//----- nvinfo : EIATTR_MAXREG_COUNT
	.align		4
        /*001c*/ 	.byte	0x03, 0x1b
        /*001e*/ 	.short	0x0080


	//----- nvinfo : EIATTR_NUM_BARRIERS
	.align		4
        /*0020*/ 	.byte	0x02, 0x4c
        /*0022*/ 	.byte	0x10
	.zero		1


	//----- nvinfo : EIATTR_EXTERNS
	.align		4
        /*0024*/ 	.byte	0x04, 0x0f
        /*0026*/ 	.short	(.L_1421 - .L_1420)


	//   ....[0]....
	.align		4
.L_1420:
        /*0028*/ 	.word	index@(__assertfail)


	//----- nvinfo : EIATTR_ANNOTATIONS
	.align		4
.L_1421:
        /*002c*/ 	.byte	0x04, 0x55
        /*002e*/ 	.short	(.L_1423 - .L_1422)


	//   ....[0]....
.L_1422:
        /*0030*/ 	.word	0x00000001
        /*0034*/ 	.byte	0x80, 0x09, 0x00, 0x00, 0x01, 0x00, 0x00, 0x00, 0xd0, 0x0a, 0x00, 0x00, 0x01, 0x00, 0x00, 0x00
        /*0044*/ 	.byte	0x00, 0x1c, 0x01, 0x00, 0x01, 0x00, 0x00, 0x00, 0xa0, 0x1c, 0x01, 0x00, 0x01, 0x00, 0x00, 0x00
        /*0054*/ 	.byte	0x40, 0x1e, 0x01, 0x00, 0x01, 0x00, 0x00, 0x00, 0x20, 0x1f, 0x01, 0x00, 0x01, 0x00, 0x00, 0x00
        /*0064*/ 	.byte	0xd0, 0x26, 0x01, 0x00, 0x01, 0x00, 0x00, 0x00, 0x00, 0x27, 0x01, 0x00, 0x01, 0x00, 0x00, 0x00
        /*0074*/ 	.byte	0x90, 0x2f, 0x01, 0x00, 0x01, 0x00, 0x00, 0x00, 0x00, 0x32, 0x01, 0x00, 0x01, 0x00, 0x00, 0x00
        /*0084*/ 	.byte	0x00, 0x59, 0x01, 0x00, 0x01, 0x00, 0x00, 0x00, 0xa0, 0x5a, 0x01, 0x00


	//----- nvinfo : EIATTR_MERCURY_ISA_VERSION
	.align		4
.L_1423:
        /*0090*/ 	.byte	0x03, 0x5f
        /*0092*/ 	.short	0x0101


	//----- nvinfo : EIATTR_UNUSED_LOAD_BYTE_OFFSET
	.align		4
        /*0094*/ 	.byte	0x04, 0x44
        /*0096*/ 	.short	(.L_1425 - .L_1424)


	//   ....[0]....
.L_1424:
        /*0098*/ 	.word	0x00000a90
        /*009c*/ 	.word	0x0000fff0


	//   ....[1]....
        /*00a0*/ 	.word	0x0000f5f0
        /*00a4*/ 	.word	0x0000fff0


	//----- nvinfo : EIATTR_INT_WARP_WIDE_INSTR_OFFSETS
	.align		4
.L_1425:
        /*00a8*/ 	.byte	0x04, 0x31
        /*00aa*/ 	.short	(.L_1427 - .L_1426)


	//   ....[0]....
.L_1426:
        /*00ac*/ 	.word	0x00000160


	//   ....[1]....
        /*00b0*/ 	.word	0x000001a0


	//   ....[2]....
        /*00b4*/ 	.word	0x00000210


	//   ....[3]....
        /*00b8*/ 	.word	0x00012270


	//   ....[4]....
        /*00bc*/ 	.word	0x00012310


	//   ....[5]....
        /*00c0*/ 	.word	0x00012770


	//   ....[6]....
        /*00c4*/ 	.word	0x000127a0


	//   ....[7]....
        /*00c8*/ 	.word	0x00012960


	//   ....[8]....
        /*00cc*/ 	.word	0x00012a30


	//   ....[9]....
        /*00d0*/ 	.word	0x00014930


	//   ....[10]....
        /*00d4*/ 	.word	0x000149d0


	//----- nvinfo : EIATTR_COOP_GROUP_MASK_REGIDS
	.align		4
.L_1427:
        /*00d8*/ 	.byte	0x04, 0x29
        /*00da*/ 	.short	(.L_1429 - .L_1428)


	//   ....[0]....
.L_1428:
        /*00dc*/ 	.word	0xffffffff


	//   ....[1]....
        /*00e0*/ 	.word	0xffffffff


	//   ....[2]....
        /*00e4*/ 	.word	0xffffffff


	//   ....[3]....
        /*00e8*/ 	.word	0xffffffff


	//   ....[4]....
        /*00ec*/ 	.word	0xffffffff


	//   ....[5]....
        /*00f0*/ 	.word	0xffffffff


	//   ....[6]....
        /*00f4*/ 	.word	0xffffffff


	//   ....[7]....
        /*00f8*/ 	.word	0xffffffff


	//   ....[8]....
        /*00fc*/ 	.word	0xffffffff


	//   ....[9]....
        /*0100*/ 	.word	0xffffffff


	//   ....[10]....
        /*0104*/ 	.word	0xffffffff


	//   ....[11]....
        /*0108*/ 	.word	0xffffffff


	//   ....[12]....
        /*010c*/ 	.word	0xffffffff


	//   ....[13]....
        /*0110*/ 	.word	0xffffffff


	//   ....[14]....
        /*0114*/ 	.word	0xffffffff


	//   ....[15]....
        /*0118*/ 	.word	0xffffffff


	//   ....[16]....
        /*011c*/ 	.word	0xffffffff


	//   ....[17]....
        /*0120*/ 	.word	0xffffffff


	//   ....[18]....
        /*0124*/ 	.word	0xffffffff


	//   ....[19]....
        /*0128*/ 	.word	0xffffffff


	//   ....[20]....
        /*012c*/ 	.word	0xffffffff


	//   ....[21]....
        /*0130*/ 	.word	0xffffffff


	//   ....[22]....
        /*0134*/ 	.word	0xffffffff


	//   ....[23]....
        /*0138*/ 	.word	0xffffffff


	//   ....[24]....
        /*013c*/ 	.word	0xffffffff


	//   ....[25]....
        /*0140*/ 	.word	0xffffffff


	//   ....[26]....
        /*0144*/ 	.word	0xffffffff


	//   ....[27]....
        /*0148*/ 	.word	0xffffffff


	//   ....[28]....
        /*014c*/ 	.word	0xffffffff


	//   ....[29]....
        /*0150*/ 	.word	0xffffffff


	//   ....[30]....
        /*0154*/ 	.word	0xffffffff


	//   ....[31]....
        /*0158*/ 	.word	0xffffffff


	//   ....[32]....
        /*015c*/ 	.word	0xffffffff


	//   ....[33]....
        /*0160*/ 	.word	0xffffffff


	//   ....[34]....
        /*0164*/ 	.word	0xffffffff


	//   ....[35]....
        /*0168*/ 	.word	0xffffffff


	//   ....[36]....
        /*016c*/ 	.word	0xffffffff


	//   ....[37]....
        /*0170*/ 	.word	0xffffffff


	//   ....[38]....
        /*0174*/ 	.word	0xffffffff


	//   ....[39]....
        /*0178*/ 	.word	0xffffffff


	//   ....[40]....
        /*017c*/ 	.word	0xffffffff


	//   ....[41]....
        /*0180*/ 	.word	0xffffffff


	//   ....[42]....
        /*0184*/ 	.word	0xffffffff


	//   ....[43]....
        /*0188*/ 	.word	0xffffffff


	//   ....[44]....
        /*018c*/ 	.word	0xffffffff


	//   ....[45]....
        /*0190*/ 	.word	0xffffffff


	//   ....[46]....
        /*0194*/ 	.word	0xffffffff


	//   ....[47]....
        /*0198*/ 	.word	0xffffffff


	//   ....[48]....
        /*019c*/ 	.word	0xffffffff


	//   ....[49]....
        /*01a0*/ 	.word	0xffffffff


	//   ....[50]....
        /*01a4*/ 	.word	0xffffffff


	//   ....[51]....
        /*01a8*/ 	.word	0xffffffff


	//   ....[52]....
        /*01ac*/ 	.word	0xffffffff


	//   ....[53]....
        /*01b0*/ 	.word	0xffffffff


	//   ....[54]....
        /*01b4*/ 	.word	0xffffffff


	//   ....[55]....
        /*01b8*/ 	.word	0xffffffff


	//   ....[56]....
        /*01bc*/ 	.word	0xffffffff


	//   ....[57]....
        /*01c0*/ 	.word	0xffffffff


	//   ....[58]....
        /*01c4*/ 	.word	0xffffffff


	//   ....[59]....
        /*01c8*/ 	.word	0xffffffff


	//   ....[60]....
        /*01cc*/ 	.word	0xffffffff


	//   ....[61]....
        /*01d0*/ 	.word	0x0500000f


	//   ....[62]....
        /*01d4*/ 	.word	0x0500000f


	//   ....[63]....
        /*01d8*/ 	.word	0x0500000f


	//   ....[64]....
        /*01dc*/ 	.word	0x0500000f


	//   ....[65]....
        /*01e0*/ 	.word	0x0500000f


	//   ....[66]....
        /*01e4*/ 	.word	0x0500000f


	//   ....[67]....
        /*01e8*/ 	.word	0x0500000f


	//   ....[68]....
        /*01ec*/ 	.word	0x0500000f


	//   ....[69]....
        /*01f0*/ 	.word	0x0500000f


	//   ....[70]....
        /*01f4*/ 	.word	0x0500000f


	//   ....[71]....
        /*01f8*/ 	.word	0x0500000f


	//   ....[72]....
        /*01fc*/ 	.word	0x0500000f


	//   ....[73]....
        /*0200*/ 	.word	0x0500000f


	//   ....[74]....
        /*0204*/ 	.word	0x0500000f


	//   ....[75]....
        /*0208*/ 	.word	0x0500000f


	//   ....[76]....
        /*020c*/ 	.word	0x0500000f


	//   ....[77]....
        /*0210*/ 	.word	0x0500000f


	//   ....[78]....
        /*0214*/ 	.word	0x0500000f


	//   ....[79]....
        /*0218*/ 	.word	0x0500000f


	//----- nvinfo : EIATTR_COOP_GROUP_INSTR_OFFSETS
	.align		4
.L_1429:
        /*021c*/ 	.byte	0x04, 0x28
        /*021e*/ 	.short	(.L_1431 - .L_1430)


	//   ....[0]....
.L_1430:
        /*0220*/ 	.word	0x00000070


	//   ....[1]....
        /*0224*/ 	.word	0x00000170


	//   ....[2]....
        /*0228*/ 	.word	0x000001c0


	//   ....[3]....
        /*022c*/ 	.word	0x000003f0


	//   ....[4]....
        /*0230*/ 	.word	0x00000550


	//   ....[5]....
        /*0234*/ 	.word	0x00000670


	//   ....[6]....
        /*0238*/ 	.word	0x000007d0


	//   ....[7]....
        /*023c*/ 	.word	0x00001790


	//   ....[8]....
        /*0240*/ 	.word	0x00004230


	//   ....[9]....
        /*0244*/ 	.word	0x00004300


	//   ....[10]....
        /*0248*/ 	.word	0x00004d50


	//   ....[11]....
        /*024c*/ 	.word	0x00004dd0


	//   ....[12]....
        /*0250*/ 	.word	0x00005e20


	//   ....[13]....
        /*0254*/ 	.word	0x00008950


	//   ....[14]....
        /*0258*/ 	.word	0x00008a90


	//   ....[15]....
        /*025c*/ 	.word	0x00009630


	//   ....[16]....
        /*0260*/ 	.word	0x000096d0


	//   ....[17]....
        /*0264*/ 	.word	0x0000aa50


	//   ....[18]....
        /*0268*/ 	.word	0x0000ce50


	//   ....[19]....
        /*026c*/ 	.word	0x0000ceb0


	//   ....[20]....
        /*0270*/ 	.word	0x0000d6d0


	//   ....[21]....
        /*0274*/ 	.word	0x0000d730


	//   ....[22]....
        /*0278*/ 	.word	0x0000eb00


	//   ....[23]....
        /*027c*/ 	.word	0x0000ec10


	//   ....[24]....
        /*0280*/ 	.word	0x0000ec70


	//   ....[25]....
        /*0284*/ 	.word	0x0000ed90


	//   ....[26]....
        /*0288*/ 	.word	0x0000edc0


	//   ....[27]....
        /*028c*/ 	.word	0x00011080


	//   ....[28]....
        /*0290*/ 	.word	0x00011220


	//   ....[29]....
        /*0294*/ 	.word	0x00011250


	//   ....[30]....
        /*0298*/ 	.word	0x00011290


	//   ....[31]....
        /*029c*/ 	.word	0x000112f0


	//   ....[32]....
        /*02a0*/ 	.word	0x00011350


	//   ....[33]....
        /*02a4*/ 	.word	0x00011390


	//   ....[34]....
        /*02a8*/ 	.word	0x00011530


	//   ....[35]....
        /*02ac*/ 	.word	0x00011590


	//   ....[36]....
        /*02b0*/ 	.word	0x000115d0


	//   ....[37]....
        /*02b4*/ 	.word	0x00011610


	//   ....[38]....
        /*02b8*/ 	.word	0x00011640


	//   ....[39]....
        /*02bc*/ 	.word	0x00011670


	//   ....[40]....
        /*02c0*/ 	.word	0x00011710


	//   ....[41]....
        /*02c4*/ 	.word	0x00011770


	//   ....[42]....
        /*02c8*/ 	.word	0x00011800


	//   ....[43]....
        /*02cc*/ 	.word	0x00014d40


	//   ....[44]....
        /*02d0*/ 	.word	0x00014d50


	//   ....[45]....
        /*02d4*/ 	.word	0x00014e50


	//   ....[46]....
        /*02d8*/ 	.word	0x00014eb0


	//   ....[47]....
        /*02dc*/ 	.word	0x00014ef0


	//   ....[48]....
        /*02e0*/ 	.word	0x00014f30


	//   ....[49]....
        /*02e4*/ 	.word	0x00014f60


	//   ....[50]....
        /*02e8*/ 	.word	0x00014f90


	//   ....[51]....
        /*02ec*/ 	.word	0x00015110


	//   ....[52]....
        /*02f0*/ 	.word	0x00015170


	//   ....[53]....
        /*02f4*/ 	.word	0x000151b0


	//   ....[54]....
        /*02f8*/ 	.word	0x000151f0


	//   ....[55]....
        /*02fc*/ 	.word	0x00015220


	//   ....[56]....
        /*0300*/ 	.word	0x00015250


	//   ....[57]....
        /*0304*/ 	.word	0x00015310


	//   ....[58]....
        /*0308*/ 	.word	0x00015330


	//   ....[59]....
        /*030c*/ 	.word	0x000153a0


	//   ....[60]....
        /*0310*/ 	.word	0x00015a20


	//   ....[61]....
        /*0314*/ 	.word	0x00015fe0


	//   ....[62]....
        /*0318*/ 	.word	0x000163d0


	//   ....[63]....
        /*031c*/ 	.word	0x00016460


	//   ....[64]....
        /*0320*/ 	.word	0x00016500


	//   ....[65]....
        /*0324*/ 	.word	0x000165b0


	//   ....[66]....
        /*0328*/ 	.word	0x00016630


	//   ....[67]....
        /*032c*/ 	.word	0x000166b0


	//   ....[68]....
        /*0330*/ 	.word	0x00016730


	//   ....[69]....
        /*0334*/ 	.word	0x000167b0


	//   ....[70]....
        /*0338*/ 	.word	0x00016840


	//   ....[71]....
        /*033c*/ 	.word	0x000168f0


	//   ....[72]....
        /*0340*/ 	.word	0x00016970


	//   ....[73]....
        /*0344*/ 	.word	0x000169f0


	//   ....[74]....
        /*0348*/ 	.word	0x00016a70


	//   ....[75]....
        /*034c*/ 	.word	0x00016af0


	//   ....[76]....
        /*0350*/ 	.word	0x00016b60


	//   ....[77]....
        /*0354*/ 	.word	0x00016c00


	//   ....[78]....
        /*0358*/ 	.word	0x00016c90


	//   ....[79]....
        /*035c*/ 	.word	0x00016db0


	//----- nvinfo : EIATTR_REG_RECONFIG
	.align		4
.L_1431:
        /*0360*/ 	.byte	0x01, 0x54
	.zero		2


	//----- nvinfo : EIATTR_SYSCALL_OFFSETS
	.align		4
        /*0364*/ 	.byte	0x04, 0x46
        /*0366*/ 	.short	(.L_1433 - .L_1432)


	//   ....[0]....
.L_1432:
        /*0368*/ 	.word	0x00001990


	//   ....[1]....
        /*036c*/ 	.word	0x00012490


	//   ....[2]....
        /*0370*/ 	.word	0x000125c0


	//   ....[3]....
        /*0374*/ 	.word	0x000126c0


	//----- nvinfo : EIATTR_MBARRIER_INSTR_OFFSETS
	.align		4
.L_1433:
        /*0378*/ 	.byte	0x04, 0x39
        /*037a*/ 	.short	(.L_1435 - .L_1434)


	//   ....[0]....
.L_1434:
        /*037c*/ 	.word	0x000002a0
        /*0380*/ 	.word	0x000000ff
        /*0384*/ 	.word	0x00031c00
        /*0388*/ 	.short	0x0100
        /*038a*/ 	.byte	0x08
	.zero		1


	//   ....[1]....
        /*038c*/ 	.word	0x000002b0
        /*0390*/ 	.word	0x000000ff
        /*0394*/ 	.word	0x00031c20
        /*0398*/ 	.short	0x0100
        /*039a*/ 	.byte	0x08
	.zero		1


	//   ....[2]....
        /*039c*/ 	.word	0x000003a0
        /*03a0*/ 	.word	0x000000ff
        /*03a4*/ 	.word	0x00031c30
        /*03a8*/ 	.short	0x0100
        /*03aa*/ 	.byte	0x08
	.zero		1


	//   ....[3]....
        /*03ac*/ 	.word	0x000003b0
        /*03b0*/ 	.word	0x000000ff
        /*03b4*/ 	.word	0x00031c40
        /*03b8*/ 	.short	0x0100
        /*03ba*/ 	.byte	0x08
	.zero		1


	//   ....[4]....
        /*03bc*/ 	.word	0x000003c0
        /*03c0*/ 	.word	0x000000ff
        /*03c4*/ 	.word	0x00031c38
        /*03c8*/ 	.short	0x0100
        /*03ca*/ 	.byte	0x08
	.zero		1


	//   ....[5]....
        /*03cc*/ 	.word	0x000003d0
        /*03d0*/ 	.word	0x000000ff
        /*03d4*/ 	.word	0x00031c48
        /*03d8*/ 	.short	0x0100
        /*03da*/ 	.byte	0x08
	.zero		1


	//   ....[6]....
        /*03dc*/ 	.word	0x00000500
        /*03e0*/ 	.word	0x000000ff
        /*03e4*/ 	.word	0x00031c50
        /*03e8*/ 	.short	0x0100
        /*03ea*/ 	.byte	0x08
	.zero		1


	//   ....[7]....
        /*03ec*/ 	.word	0x00000510
        /*03f0*/ 	.word	0x000000ff
        /*03f4*/ 	.word	0x00031c60
        /*03f8*/ 	.short	0x0100
        /*03fa*/ 	.byte	0x08
	.zero		1


	//   ....[8]....
        /*03fc*/ 	.word	0x00000520
        /*0400*/ 	.word	0x000000ff
        /*0404*/ 	.word	0x00031c58
        /*0408*/ 	.short	0x0100
        /*040a*/ 	.byte	0x08
	.zero		1


	//   ....[9]....
        /*040c*/ 	.word	0x00000530
        /*0410*/ 	.word	0x000000ff
        /*0414*/ 	.word	0x00031c68
        /*0418*/ 	.short	0x0100
        /*041a*/ 	.byte	0x08
	.zero		1


	//   ....[10]....
        /*041c*/ 	.word	0x00000620
        /*0420*/ 	.word	0x000000ff
        /*0424*/ 	.word	0x00031c70
        /*0428*/ 	.short	0x0100
        /*042a*/ 	.byte	0x06
	.zero		1


	//   ....[11]....
        /*042c*/ 	.word	0x00000630
        /*0430*/ 	.word	0x000000ff
        /*0434*/ 	.word	0x00031c80
        /*0438*/ 	.short	0x0100
        /*043a*/ 	.byte	0x06
	.zero		1


	//   ....[12]....
        /*043c*/ 	.word	0x00000640
        /*0440*/ 	.word	0x000000ff
        /*0444*/ 	.word	0x00031c78
        /*0448*/ 	.short	0x0100
        /*044a*/ 	.byte	0x06
	.zero		1


	//   ....[13]....
        /*044c*/ 	.word	0x00000650
        /*0450*/ 	.word	0x000000ff
        /*0454*/ 	.word	0x00031c88
        /*0458*/ 	.short	0x0100
        /*045a*/ 	.byte	0x06
	.zero		1


	//   ....[14]....
        /*045c*/ 	.word	0x00000780
        /*0460*/ 	.word	0x000000ff
        /*0464*/ 	.word	0x00031c90
        /*0468*/ 	.short	0x0100
        /*046a*/ 	.byte	0x08
	.zero		1


	//   ....[15]....
        /*046c*/ 	.word	0x00000790
        /*0470*/ 	.word	0x000000ff
        /*0474*/ 	.word	0x00031ca0
        /*0478*/ 	.short	0x0100
        /*047a*/ 	.byte	0x08
	.zero		1


	//   ....[16]....
        /*047c*/ 	.word	0x000007a0
        /*0480*/ 	.word	0x000000ff
        /*0484*/ 	.word	0x00031c98
        /*0488*/ 	.short	0x0100
        /*048a*/ 	.byte	0x08
	.zero		1


	//   ....[17]....
        /*048c*/ 	.word	0x000007b0
        /*0490*/ 	.word	0x000000ff
        /*0494*/ 	.word	0x00031ca8
        /*0498*/ 	.short	0x0100
        /*049a*/ 	.byte	0x08
	.zero		1


	//   ....[18]....
        /*049c*/ 	.word	0x000008e0
        /*04a0*/ 	.word	0x000000ff
        /*04a4*/ 	.word	0x00031cb0
        /*04a8*/ 	.short	0x0100
        /*04aa*/ 	.byte	0x08
	.zero		1


	//   ....[19]....
        /*04ac*/ 	.word	0x000008f0
        /*04b0*/ 	.word	0x000000ff
        /*04b4*/ 	.word	0x00031cc0
        /*04b8*/ 	.short	0x0100
        /*04ba*/ 	.byte	0x08
	.zero		1


	//   ....[20]....
        /*04bc*/ 	.word	0x00000900
        /*04c0*/ 	.word	0x000000ff
        /*04c4*/ 	.word	0x00031cb8
        /*04c8*/ 	.short	0x0100
        /*04ca*/ 	.byte	0x08
	.zero		1


	//   ....[21]....
        /*04cc*/ 	.word	0x00000910
        /*04d0*/ 	.word	0x000000ff
        /*04d4*/ 	.word	0x00031cc8
        /*04d8*/ 	.short	0x0100
        /*04da*/ 	.byte	0x08
	.zero		1


	//   ....[22]....
        /*04dc*/ 	.word	0x00001a30
        /*04e0*/ 	.word	0x000000ff
        /*04e4*/ 	.word	0x00031c00
        /*04e8*/ 	.short	0x010a
        /*04ea*/ 	.byte	0x25
	.zero		1


	//   ....[23]....
        /*04ec*/ 	.word	0x00001ab0
        /*04f0*/ 	.word	0x00000000
        /*04f4*/ 	.word	0x00031c30
        /*04f8*/ 	.short	0x010a
        /*04fa*/ 	.byte	0x3f
	.zero		1


	//   ....[24]....
        /*04fc*/ 	.word	0x00001b20
        /*0500*/ 	.word	0x00000000
        /*0504*/ 	.word	0x00031c30
        /*0508*/ 	.short	0x010a
        /*050a*/ 	.byte	0x3f
	.zero		1


	//   ....[25]....
        /*050c*/ 	.word	0x00004fa0
        /*0510*/ 	.word	0x00000004
        /*0514*/ 	.word	0x00000000
        /*0518*/ 	.short	0x0101
        /*051a*/ 	.byte	0x3f
	.zero		1


	//   ....[26]....
        /*051c*/ 	.word	0x000060e0
        /*0520*/ 	.word	0x000000ff
        /*0524*/ 	.word	0x00031c30
        /*0528*/ 	.short	0x010a
        /*052a*/ 	.byte	0x04
	.zero		1


	//   ....[27]....
        /*052c*/ 	.word	0x00006120
        /*0530*/ 	.word	0x000000ff
        /*0534*/ 	.word	0x00031c30
        /*0538*/ 	.short	0x010a
        /*053a*/ 	.byte	0x04
	.zero		1


	//   ....[28]....
        /*053c*/ 	.word	0x000077b0
        /*0540*/ 	.word	0x000000ff
        /*0544*/ 	.word	0x00031c50
        /*0548*/ 	.short	0x010a
        /*054a*/ 	.byte	0x04
	.zero		1


	//   ....[29]....
        /*054c*/ 	.word	0x000077f0
        /*0550*/ 	.word	0x000000ff
        /*0554*/ 	.word	0x00031c50
        /*0558*/ 	.short	0x010a
        /*055a*/ 	.byte	0x04
	.zero		1


	//   ....[30]....
        /*055c*/ 	.word	0x00009db0
        /*0560*/ 	.word	0x0000000a
        /*0564*/ 	.word	0x00000000
        /*0568*/ 	.short	0x0101
        /*056a*/ 	.byte	0x3f
	.zero		1


	//   ....[31]....
        /*056c*/ 	.word	0x00009e50
        /*0570*/ 	.word	0x00000078
        /*0574*/ 	.word	0x00000000
        /*0578*/ 	.short	0x0101
        /*057a*/ 	.byte	0x3f
	.zero		1


	//   ....[32]....
        /*057c*/ 	.word	0x0000abc0
        /*0580*/ 	.word	0x000000ff
        /*0584*/ 	.word	0x00031c30
        /*0588*/ 	.short	0x010a
        /*058a*/ 	.byte	0x04
	.zero		1


	//   ....[33]....
        /*058c*/ 	.word	0x0000ac00
        /*0590*/ 	.word	0x000000ff
        /*0594*/ 	.word	0x00031c30
        /*0598*/ 	.short	0x010a
        /*059a*/ 	.byte	0x04
	.zero		1


	//   ....[34]....
        /*059c*/ 	.word	0x0000c290
        /*05a0*/ 	.word	0x000000ff
        /*05a4*/ 	.word	0x00031c50
        /*05a8*/ 	.short	0x010a
        /*05aa*/ 	.byte	0x04
	.zero		1


	//   ....[35]....
        /*05ac*/ 	.word	0x0000c2d0
        /*05b0*/ 	.word	0x000000ff
        /*05b4*/ 	.word	0x00031c50
        /*05b8*/ 	.short	0x010a
        /*05ba*/ 	.byte	0x04
	.zero		1


	//   ....[36]....
        /*05bc*/ 	.word	0x0000de60
        /*05c0*/ 	.word	0x0000000c
        /*05c4*/ 	.word	0x00000000
        /*05c8*/ 	.short	0x0101
        /*05ca*/ 	.byte	0x3f
	.zero		1


	//   ....[37]....
        /*05cc*/ 	.word	0x0000df00
        /*05d0*/ 	.word	0x0000000d
        /*05d4*/ 	.word	0x00000000
        /*05d8*/ 	.short	0x0101
        /*05da*/ 	.byte	0x3f
	.zero		1


	//   ....[38]....
        /*05dc*/ 	.word	0x0000eb80
        /*05e0*/ 	.word	0x000000ff
        /*05e4*/ 	.word	0x00031c50
        /*05e8*/ 	.short	0x010a
        /*05ea*/ 	.byte	0x06
	.zero		1


	//   ....[39]....
        /*05ec*/ 	.word	0x0000ebc0
        /*05f0*/ 	.word	0x000000ff
        /*05f4*/ 	.word	0x00031c50
        /*05f8*/ 	.short	0x010a
        /*05fa*/ 	.byte	0x06
	.zero		1


	//   ....[40]....
        /*05fc*/ 	.word	0x0000f290
        /*0600*/ 	.word	0x00000004
        /*0604*/ 	.word	0x00000000
        /*0608*/ 	.short	0x0101
        /*060a*/ 	.byte	0x3f
	.zero		1


	//   ....[41]....
        /*060c*/ 	.word	0x000103a0
        /*0610*/ 	.word	0x000000ff
        /*0614*/ 	.word	0x00000000
        /*0618*/ 	.short	0x0101
        /*061a*/ 	.byte	0x04
	.zero		1


	//   ....[42]....
        /*061c*/ 	.word	0x00012d20
        /*0620*/ 	.word	0x00000005
        /*0624*/ 	.word	0x00031c40
        /*0628*/ 	.short	0x010a
        /*062a*/ 	.byte	0x3f
	.zero		1


	//   ....[43]....
        /*062c*/ 	.word	0x00013240
        /*0630*/ 	.word	0x00000019
        /*0634*/ 	.word	0x00031c20
        /*0638*/ 	.short	0x010a
        /*063a*/ 	.byte	0x3f
	.zero		1


	//   ....[44]....
        /*063c*/ 	.word	0x00013510
        /*0640*/ 	.word	0x00000003
        /*0644*/ 	.word	0x00031c40
        /*0648*/ 	.short	0x010a
        /*064a*/ 	.byte	0x3f
	.zero		1


	//   ....[45]....
        /*064c*/ 	.word	0x00013790
        /*0650*/ 	.word	0x00000002
        /*0654*/ 	.word	0x00000060
        /*0658*/ 	.short	0x010a
        /*065a*/ 	.byte	0x3f
	.zero		1


	//   ....[46]....
        /*065c*/ 	.word	0x00013ca0
        /*0660*/ 	.word	0x00000003
        /*0664*/ 	.word	0x00031c40
        /*0668*/ 	.short	0x010a
        /*066a*/ 	.byte	0x3f
	.zero		1


	//   ....[47]....
        /*066c*/ 	.word	0x00013f20
        /*0670*/ 	.word	0x00000003
        /*0674*/ 	.word	0x00000060
        /*0678*/ 	.short	0x010a
        /*067a*/ 	.byte	0x3f
	.zero		1


	//   ....[48]....
        /*067c*/ 	.word	0x000143a0
        /*0680*/ 	.word	0x00000002
        /*0684*/ 	.word	0x00031c40
        /*0688*/ 	.short	0x010a
        /*068a*/ 	.byte	0x3f
	.zero		1


	//   ....[49]....
        /*068c*/ 	.word	0x00014640
        /*0690*/ 	.word	0x00000002
        /*0694*/ 	.word	0x00000060
        /*0698*/ 	.short	0x010a
        /*069a*/ 	.byte	0x3f
	.zero		1


	//   ....[50]....
        /*069c*/ 	.word	0x00014a40
        /*06a0*/ 	.word	0x00000003
        /*06a4*/ 	.word	0x00031c60
        /*06a8*/ 	.short	0x010a
        /*06aa*/ 	.byte	0x3f
	.zero		1


	//   ....[51]....
        /*06ac*/ 	.word	0x000159a0
        /*06b0*/ 	.word	0x00000009
        /*06b4*/ 	.word	0x00031c20
        /*06b8*/ 	.short	0x010a
        /*06ba*/ 	.byte	0x3f
	.zero		1


	//   ....[52]....
        /*06bc*/ 	.word	0x00015b60
        /*06c0*/ 	.word	0x00000007
        /*06c4*/ 	.word	0x00000000
        /*06c8*/ 	.short	0x010a
        /*06ca*/ 	.byte	0x3f
	.zero		1


	//   ....[53]....
        /*06cc*/ 	.word	0x00015bd0
        /*06d0*/ 	.word	0x00000003
        /*06d4*/ 	.word	0x00000000
        /*06d8*/ 	.short	0x010a
        /*06da*/ 	.byte	0x3f
	.zero		1


	//   ....[54]....
        /*06dc*/ 	.word	0x00015c30
        /*06e0*/ 	.word	0x00000005
        /*06e4*/ 	.word	0x00000000
        /*06e8*/ 	.short	0x010a
        /*06ea*/ 	.byte	0x3f
	.zero		1


	//   ....[55]....
        /*06ec*/ 	.word	0x00015c60
        /*06f0*/ 	.word	0x00000003
        /*06f4*/ 	.word	0x00000000
        /*06f8*/ 	.short	0x010a
        /*06fa*/ 	.byte	0x3f
	.zero		1


	//   ....[56]....
        /*06fc*/ 	.word	0x00015cd0
        /*0700*/ 	.word	0x00000003
        /*0704*/ 	.word	0x00031c00
        /*0708*/ 	.short	0x010a
        /*070a*/ 	.byte	0x3f
	.zero		1


	//   ....[57]....
        /*070c*/ 	.word	0x00015d20
        /*0710*/ 	.word	0x00000000
        /*0714*/ 	.word	0x00031c30
        /*0718*/ 	.short	0x010a
        /*071a*/ 	.byte	0x3f
	.zero		1


	//   ....[58]....
        /*071c*/ 	.word	0x00015d80
        /*0720*/ 	.word	0x00000008
        /*0724*/ 	.word	0x00031c30
        /*0728*/ 	.short	0x010a
        /*072a*/ 	.byte	0x3f
	.zero		1


	//   ....[59]....
        /*072c*/ 	.word	0x00015de0
        /*0730*/ 	.word	0x00000008
        /*0734*/ 	.word	0x00031c50
        /*0738*/ 	.short	0x010a
        /*073a*/ 	.byte	0x3f
	.zero		1


	//   ....[60]....
        /*073c*/ 	.word	0x00015e40
        /*0740*/ 	.word	0x00000007
        /*0744*/ 	.word	0x00031c30
        /*0748*/ 	.short	0x010a
        /*074a*/ 	.byte	0x3f
	.zero		1


	//   ....[61]....
        /*074c*/ 	.word	0x00015ea0
        /*0750*/ 	.word	0x00000007
        /*0754*/ 	.word	0x00031c50
        /*0758*/ 	.short	0x010a
        /*075a*/ 	.byte	0x3f
	.zero		1


	//   ....[62]....
        /*075c*/ 	.word	0x00015f00
        /*0760*/ 	.word	0x00000005
        /*0764*/ 	.word	0x00031c50
        /*0768*/ 	.short	0x010a
        /*076a*/ 	.byte	0x3f
	.zero		1


	//   ....[63]....
        /*076c*/ 	.word	0x000160a0
        /*0770*/ 	.word	0x00000005
        /*0774*/ 	.word	0x00031c40
        /*0778*/ 	.short	0x010a
        /*077a*/ 	.byte	0x3f
	.zero		1


	//   ....[64]....
        /*077c*/ 	.word	0x000160f0
        /*0780*/ 	.word	0x00000019
        /*0784*/ 	.word	0x00031c20
        /*0788*/ 	.short	0x010a
        /*078a*/ 	.byte	0x3f
	.zero		1


	//   ....[65]....
        /*078c*/ 	.word	0x00016140
        /*0790*/ 	.word	0x00000003
        /*0794*/ 	.word	0x00031c40
        /*0798*/ 	.short	0x010a
        /*079a*/ 	.byte	0x3f
	.zero		1


	//   ....[66]....
        /*079c*/ 	.word	0x00016190
        /*07a0*/ 	.word	0x00000002
        /*07a4*/ 	.word	0x00000060
        /*07a8*/ 	.short	0x010a
        /*07aa*/ 	.byte	0x3f
	.zero		1


	//   ....[67]....
        /*07ac*/ 	.word	0x000161e0
        /*07b0*/ 	.word	0x00000003
        /*07b4*/ 	.word	0x00031c40
        /*07b8*/ 	.short	0x010a
        /*07ba*/ 	.byte	0x3f
	.zero		1


	//   ....[68]....
        /*07bc*/ 	.word	0x00016230
        /*07c0*/ 	.word	0x00000003
        /*07c4*/ 	.word	0x00000060
        /*07c8*/ 	.short	0x010a
        /*07ca*/ 	.byte	0x3f
	.zero		1


	//   ....[69]....
        /*07cc*/ 	.word	0x00016280
        /*07d0*/ 	.word	0x00000002
        /*07d4*/ 	.word	0x00031c40
        /*07d8*/ 	.short	0x010a
        /*07da*/ 	.byte	0x3f
	.zero		1


	//   ....[70]....
        /*07dc*/ 	.word	0x000162d0
        /*07e0*/ 	.word	0x00000002
        /*07e4*/ 	.word	0x00000060
        /*07e8*/ 	.short	0x010a
        /*07ea*/ 	.byte	0x3f
	.zero		1


	//   ....[71]....
        /*07ec*/ 	.word	0x00016320
        /*07f0*/ 	.word	0x00000003
        /*07f4*/ 	.word	0x00031c60
        /*07f8*/ 	.short	0x010a
        /*07fa*/ 	.byte	0x3f
	.zero		1


	//   ....[72]....
        /*07fc*/ 	.word	0x00016cd0
        /*0800*/ 	.word	0x00000009
        /*0804*/ 	.word	0x00031c20
        /*0808*/ 	.short	0x010a
        /*080a*/ 	.byte	0x3f
	.zero		1


	//   ....[73]....
        /*080c*/ 	.word	0x00016e70
        /*0810*/ 	.word	0x00000007
        /*0814*/ 	.word	0x00000000
        /*0818*/ 	.short	0x010a
        /*081a*/ 	.byte	0x3f
	.zero		1


	//   ....[74]....
        /*081c*/ 	.word	0x00016ec0
        /*0820*/ 	.word	0x00000003
        /*0824*/ 	.word	0x00000000
        /*0828*/ 	.short	0x010a
        /*082a*/ 	.byte	0x3f
	.zero		1


	//   ....[75]....
        /*082c*/ 	.word	0x00016f10
        /*0830*/ 	.word	0x00000005
        /*0834*/ 	.word	0x00000000
        /*0838*/ 	.short	0x010a
        /*083a*/ 	.byte	0x3f
	.zero		1


	//----- nvinfo : EIATTR_NUM_MBARRIERS
	.align		4
.L_1435:
        /*083c*/ 	.byte	0x03, 0x38
        /*083e*/ 	.short	0x0016


	//----- nvinfo : EIATTR_EXIT_INSTR_OFFSETS
	.align		4
        /*0840*/ 	.byte	0x04, 0x1c
        /*0842*/ 	.short	(.L_1437 - .L_1436)


	//   ....[0]....
.L_1436:
        /*0844*/ 	.word	0x00000ac0


	//   ....[1]....
        /*0848*/ 	.word	0x00011040


	//   ....[2]....
        /*084c*/ 	.word	0x000110a0


	//   ....[3]....
        /*0850*/ 	.word	0x00015cb0


	//----- nvinfo : EIATTR_MAX_THREADS
	.align		4
.L_1437:
        /*0854*/ 	.byte	0x04, 0x05
        /*0856*/ 	.short	(.L_1439 - .L_1438)
.L_1438:
        /*0858*/ 	.word	0x00000200
        /*085c*/ 	.word	0x00000001
        /*0860*/ 	.word	0x00000001


	//----- nvinfo : EIATTR_CRS_STACK_SIZE
	.align		4
.L_1439:
        /*0864*/ 	.byte	0x04, 0x1e
        /*0866*/ 	.short	(.L_1441 - .L_1440)
.L_1440:
        /*0868*/ 	.word	0x00000000


	//----- nvinfo : EIATTR_CBANK_PARAM_SIZE
	.align		4
.L_1441:
        /*086c*/ 	.byte	0x03, 0x19
        /*086e*/ 	.short	0x0a70


	//----- nvinfo : EIATTR_PARAM_CBANK
	.align		4
        /*0870*/ 	.byte	0x04, 0x0a
        /*0872*/ 	.short	(.L_1443 - .L_1442)
	.align		4
.L_1442:
        /*0874*/ 	.word	index@(.nv.constant0._ZN7cutlass13device_kernelIN5flash11enable_sm90INS1_16FlashAttnFwdSm90INS1_25CollectiveMainloopFwdSm90ILi2EN4cute5tupleIJNS5_1CILi1EEES8_S8_EEENS6_IJNS7_ILi192EEENS7_ILi144EEENS7_ILi96EEEEEELi96ENS_6half_tEfNS_4arch4Sm90ELb1ELb0ELb1ELb1ELb0ELb0ELb0ELb0ELb1ELb0ELb0ELb0EEENS1_21CollectiveEpilogueFwdINS6_IJSA_SC_SB_EEES9_SE_SG_Li384ELb1ELb0ELb0ELb0EEENS1_36VarlenDynamicPersistentTileSchedulerILi192ELi144ELi384ELi32ELb0ELb0ELb1ELb1ELb1ELb1EEEEEEEEEvNT_6ParamsE)
        /*0878*/ 	.short	0x0210
        /*087a*/ 	.short	0x0a70


	//----- nvinfo : EIATTR_SW_WAR
	.align		4
.L_1443:
        /*087c*/ 	.byte	0x04, 0x36
        /*087e*/ 	.short	(.L_1445 - .L_1444)
.L_1444:
        /*0880*/ 	.word	0x00000008
.L_1445:


//--------------------- .nv.info._ZN7cutlass13device_kernelIN5flash11enable_sm90INS1_16FlashAttnFwdSm90INS1_25CollectiveMainloopFwdSm90ILi2EN4cute5tupleIJNS5_1CILi1EEES8_S8_EEENS6_IJNS7_ILi192EEENS7_ILi144EEENS7_ILi96EEEEEELi96ENS_6half_tEfNS_4arch4Sm90ELb1ELb0ELb1ELb1ELb0ELb1ELb0ELb0ELb1ELb0ELb0ELb0EEENS1_21CollectiveEpilogueFwdINS6_IJSA_SC_SB_EEES9_SE_SG_Li384ELb1ELb0ELb0ELb0EEENS1_36VarlenDynamicPersistentTileSchedulerILi192ELi144ELi384ELi32ELb0ELb0ELb1ELb1ELb1ELb1EEEEEEEEEvNT_6ParamsE --------------------------
	.section	.nv.info._ZN7cutlass13device_kernelIN5flash11enable_sm90INS1_16FlashAttnFwdSm90INS1_25CollectiveMainloopFwdSm90ILi2EN4cute5tupleIJNS5_1CILi1EEES8_S8_EEENS6_IJNS7_ILi192EEENS7_ILi144EEENS7_ILi96EEEEEELi96ENS_6half_tEfNS_4arch4Sm90ELb1ELb0ELb1ELb1ELb0ELb1ELb0ELb0ELb1ELb0ELb0ELb0EEENS1_21CollectiveEpilogueFwdINS6_IJSA_SC_SB_EEES9_SE_SG_Li384ELb1ELb0ELb0ELb0EEENS1_36VarlenDynamicPersistentTileSchedulerILi192ELi144ELi384ELi32ELb0ELb0ELb1ELb1ELb1ELb1EEEEEEEEEvNT_6ParamsE,"",@"SHT_CUDA_INFO"
	.sectionflags	@""
	.align	4


	//----- nvinfo : EIATTR_CUDA_API_VERSION
	.align		4
        /*0000*/ 	.byte	0x04, 0x37
        /*0002*/ 	.short	(.L_1447 - .L_1446)
.L_1446:
        /*0004*/ 	.word	0x00000082


	//----- nvinfo : EIATTR_KPARAM_INFO
	.align		4
.L_1447:
        /*0008*/ 	.byte	0x04, 0x17
        /*000a*/ 	.short	(.L_1449 - .L_1448)
.L_1448:
        /*000c*/ 	.word	0x00000000
        /*0010*/ 	.short	0x0000
        /*0012*/ 	.short	0x0070
        /*0014*/ 	.byte	0x00, 0xf0, 0x01, 0x28


	//----- nvinfo : EIATTR_SPARSE_MMA_MASK
	.align		4
.L_1449:
        /*0018*/ 	.byte	0x03, 0x50
        /*001a*/ 	.short	0x0000


	//----- nvinfo : EIATTR_MAXREG_COUNT
	.align		4
        /*001c*/ 	.byte	0x03, 0x1b
        /*001e*/ 	.short	0x0080


	//----- nvinfo : EIATTR_NUM_BARRIERS
	.align		4
        /*0020*/ 	.byte	0x02, 0x4c
        /*0022*/ 	.byte	0x10
	.zero		1


	//----- nvinfo : EIATTR_EXTERNS
	.align		4
        /*0024*/ 	.byte	0x04, 0x0f
        /*0026*/ 	.short	(.L_1451 - .L_1450)


	//   ....[0]....
	.align		4
.L_1450:
        /*0028*/ 	.word	index@(__assertfail)


	//----- nvinfo : EIATTR_ANNOTATIONS
	.align		4
.L_1451:
        /*002c*/ 	.byte	0x04, 0x55
        /*002e*/ 	.short	(.L_1453 - .L_1452)


	//   ....[0]....
.L_1452:
        /* <DEDUP_REMOVED lines=103> */


	//----- nvinfo : EIATTR_MERCURY_ISA_VERSION
	.align		4
.L_1453:
        /*0690*/ 	.byte	0x03, 0x5f
        /*0692*/ 	.short	0x0101


	//----- nvinfo : EIATTR_UNUSED_LOAD_BYTE_OFFSET
	.align		4
        /*0694*/ 	.byte	0x04, 0x44
        /*0696*/ 	.short	(.L_1455 - .L_1454)


	//   ....[0]....
.L_1454:
        /*0698*/ 	.word	0x00000b00
        /*069c*/ 	.word	0x0000fff0


	//   ....[1]....
        /*06a0*/ 	.word	0x0001b950
        /*06a4*/ 	.word	0x0000fff0


	//----- nvinfo : EIATTR_INT_WARP_WIDE_INSTR_OFFSETS
	.align		4
.L_1455:
        /*06a8*/ 	.byte	0x04, 0x31
        /*06aa*/ 	.short	(.L_1457 - .L_1456)


	//   ....[0]....
.L_1456:
        /*06ac*/ 	.word	0x000001c0


	//   ....[1]....
        /*06b0*/ 	.word	0x00000200


	//   ....[2]....
        /*06b4*/ 	.word	0x00000270


	//   ....[3]....
        /*06b8*/ 	.word	0x0001f3b0


	//   ....[4]....
        /*06bc*/ 	.word	0x0001f450


	//   ....[5]....
        /*06c0*/ 	.word	0x0001f8b0


	//   ....[6]....
        /*06c4*/ 	.word	0x0001f8e0


	//   ....[7]....
        /*06c8*/ 	.word	0x0001fab0


	//   ....[8]....
        /*06cc*/ 	.word	0x0001fb80


	//   ....[9]....
        /*06d0*/ 	.word	0x00021be0


	//   ....[10]....
        /*06d4*/ 	.word	0x00021c80


	//----- nvinfo : EIATTR_COOP_GROUP_MASK_REGIDS
	.align		4
.L_1457:
        /*06d8*/ 	.byte	0x04, 0x29
        /*06da*/ 	.short	(.L_1459 - .L_1458)


	//   ....[0]....
.L_1458:
        /*06dc*/ 	.word	0xffffffff


	//   ....[1]....
        /*06e0*/ 	.word	0xffffffff


	//   ....[2]....
        /*06e4*/ 	.word	0xffffffff


	//   ....[3]....
        /*06e8*/ 	.word	0xffffffff


	//   ....[4]....
        /*06ec*/ 	.word	0xffffffff


	//   ....[5]....
        /*06f0*/ 	.word	0xffffffff


	//   ....[6]....
        /*06f4*/ 	.word	0xffffffff


	//   ....[7]....
        /*06f8*/ 	.word	0xffffffff


	//   ....[8]....
        /*06fc*/ 	.word	0xffffffff


	//   ....[9]....
        /*0700*/ 	.word	0xffffffff


	//   ....[10]....
        /*0704*/ 	.word	0xffffffff


	//   ....[11]....
        /*0708*/ 	.word	0xffffffff


	//   ....[12]....
        /*070c*/ 	.word	0xffffffff


	//   ....[13]....
        /*0710*/ 	.word	0xffffffff


	//   ....[14]....
        /*0714*/ 	.word	0xffffffff


	//   ....[15]....
        /*0718*/ 	.word	0xffffffff


	//   ....[16]....
        /*071c*/ 	.word	0xffffffff


	//   ....[17]....
        /*0720*/ 	.word	0xffffffff


	//   ....[18]....
        /*0724*/ 	.word	0xffffffff


	//   ....[19]....
        /*0728*/ 	.word	0xffffffff


	//   ....[20]....
        /*072c*/ 	.word	0xffffffff


	//   ....[21]....
        /*0730*/ 	.word	0xffffffff


	//   ....[22]....
        /*0734*/ 	.word	0xffffffff


	//   ....[23]....
        /*0738*/ 	.word	0xffffffff


	//   ....[24]....
        /*073c*/ 	.word	0xffffffff


	//   ....[25]....
        /*0740*/ 	.word	0xffffffff


	//   ....[26]....
        /*0744*/ 	.word	0xffffffff


	//   ....[27]....
        /*0748*/ 	.word	0xffffffff


	//   ....[28]....
        /*074c*/ 	.word	0xffffffff


	//   ....[29]....
        /*0750*/ 	.word	0xffffffff


	//   ....[30]....
        /*0754*/ 	.word	0xffffffff


	//   ....[31]....
        /*0758*/ 	.word	0xffffffff


	//   ....[32]....
        /*075c*/ 	.word	0xffffffff


	//   ....[33]....
        /*0760*/ 	.word	0xffffffff


	//   ....[34]....
        /*0764*/ 	.word	0xffffffff


	//   ....[35]....
        /*0768*/ 	.word	0xffffffff


	//   ....[36]....
        /*076c*/ 	.word	0xffffffff


	//   ....[37]....
        /*0770*/ 	.word	0xffffffff


	//   ....[38]....
        /*0774*/ 	.word	0xffffffff


	//   ....[39]....
        /*0778*/ 	.word	0xffffffff


	//   ....[40]....
        /*077c*/ 	.word	0xffffffff


	//   ....[41]....
        /*0780*/ 	.word	0xffffffff


	//   ....[42]....
        /*0784*/ 	.word	0xffffffff


	//   ....[43]....
        /*0788*/ 	.word	0xffffffff


	//   ....[44]....
        /*078c*/ 	.word	0xffffffff


	//   ....[45]....
        /*0790*/ 	.word	0xffffffff


	//   ....[46]....
        /*0794*/ 	.word	0xffffffff


	//   ....[47]....
        /*0798*/ 	.word	0xffffffff


	//   ....[48]....
        /*079c*/ 	.word	0xffffffff


	//   ....[49]....
        /*07a0*/ 	.word	0xffffffff


	//   ....[50]....
        /*07a4*/ 	.word	0xffffffff


	//   ....[51]....
        /*07a8*/ 	.word	0xffffffff


	//   ....[52]....
        /*07ac*/ 	.word	0xffffffff


	//   ....[53]....
        /*07b0*/ 	.word	0xffffffff


	//   ....[54]....
        /*07b4*/ 	.word	0xffffffff


	//   ....[55]....
        /*07b8*/ 	.word	0xffffffff


	//   ....[56]....
        /*07bc*/ 	.word	0xffffffff


	//   ....[57]....
        /*07c0*/ 	.word	0xffffffff


	//   ....[58]....
        /*07c4*/ 	.word	0xffffffff


	//   ....[59]....
        /*07c8*/ 	.word	0xffffffff


	//   ....[60]....
        /*07cc*/ 	.word	0xffffffff


	//   ....[61]....
        /*07d0*/ 	.word	0x0500000f


	//   ....[62]....
        /*07d4*/ 	.word	0x0500000f


	//   ....[63]....
        /*07d8*/ 	.word	0x0500000f


	//   ....[64]....
        /*07dc*/ 	.word	0x0500000f


	//   ....[65]....
        /*07e0*/ 	.word	0x0500000f


	//   ....[66]....
        /*07e4*/ 	.word	0x0500000f


	//   ....[67]....
        /*07e8*/ 	.word	0x0500000f


	//   ....[68]....
        /*07ec*/ 	.word	0x0500000f


	//   ....[69]....
        /*07f0*/ 	.word	0x0500000f


	//   ....[70]....
        /*07f4*/ 	.word	0x0500000f


	//   ....[71]....
        /*07f8*/ 	.word	0x0500000f


	//   ....[72]....
        /*07fc*/ 	.word	0x0500000f


	//   ....[73]....
        /*0800*/ 	.word	0x0500000f


	//   ....[74]....
        /*0804*/ 	.word	0x0500000f


	//   ....[75]....
        /*0808*/ 	.word	0x0500000f


	//   ....[76]....
        /*080c*/ 	.word	0x0500000f


	//   ....[77]....
        /*0810*/ 	.word	0x0500000f


	//   ....[78]....
        /*0814*/ 	.word	0x0500000f


	//   ....[79]....
        /*0818*/ 	.word	0x0500000f


	//   ....[80]....
        /*081c*/ 	.word	0x0500000f


	//   ....[81]....
        /*0820*/ 	.word	0x0500000f


	//   ....[82]....
        /*0824*/ 	.word	0x0500000f


	//   ....[83]....
        /*0828*/ 	.word	0x0500000f


	//   ....[84]....
        /*082c*/ 	.word	0x0500000f


	//   ....[85]....
        /*0830*/ 	.word	0x0500000f


	//   ....[86]....
        /*0834*/ 	.word	0x0500000f


	//   ....[87]....
        /*0838*/ 	.word	0x0500000f


	//   ....[88]....
        /*083c*/ 	.word	0x0500000f


	//   ....[89]....
        /*0840*/ 	.word	0x0500000f


	//----- nvinfo : EIATTR_COOP_GROUP_INSTR_OFFSETS
	.align		4
.L_1459:
        /*0844*/ 	.byte	0x04, 0x28
        /*0846*/ 	.short	(.L_1461 - .L_1460)


	//   ....[0]....
.L_1460:
        /*0848*/ 	.word	0x00000070


	//   ....[1]....
        /*084c*/ 	.word	0x000001d0


	//   ....[2]....
        /*0850*/ 	.word	0x00000220


	//   ....[3]....
        /*0854*/ 	.word	0x00000450


	//   ....[4]....
        /*0858*/ 	.word	0x000005b0


	//   ....[5]....
        /*085c*/ 	.word	0x000006d0


	//   ....[6]....
        /*0860*/ 	.word	0x00000830


	//   ....[7]....
        /*0864*/ 	.word	0x00006fe0


	//   ....[8]....
        /*0868*/ 	.word	0x0000ddd0


	//   ....[9]....
        /*086c*/ 	.word	0x0000ddf0


	//   ....[10]....
        /*0870*/ 	.word	0x0000e960


	//   ....[11]....
        /*0874*/ 	.word	0x0000e990


	//   ....[12]....
        /*0878*/ 	.word	0x0000fd20


	//   ....[13]....
        /*087c*/ 	.word	0x000137c0


	//   ....[14]....
        /*0880*/ 	.word	0x00013810


	//   ....[15]....
        /*0884*/ 	.word	0x00014120


	//   ....[16]....
        /*0888*/ 	.word	0x00014140


	//   ....[17]....
        /*088c*/ 	.word	0x00015a30


	//   ....[18]....
        /*0890*/ 	.word	0x00018890


	//   ....[19]....
        /*0894*/ 	.word	0x00018910


	//   ....[20]....
        /*0898*/ 	.word	0x000192e0


	//   ....[21]....
        /*089c*/ 	.word	0x00019300


	//   ....[22]....
        /*08a0*/ 	.word	0x0001abe0


	//   ....[23]....
        /*08a4*/ 	.word	0x0001b060


	//   ....[24]....
        /*08a8*/ 	.word	0x0001b360


	//   ....[25]....
        /*08ac*/ 	.word	0x0001b390


	//   ....[26]....
        /*08b0*/ 	.word	0x0001b3d0


	//   ....[27]....
        /*08b4*/ 	.word	0x0001d250


	//   ....[28]....
        /*08b8*/ 	.word	0x0001d3f0


	//   ....[29]....
        /*08bc*/ 	.word	0x0001d420


	//   ....[30]....
        /*08c0*/ 	.word	0x0001d450


	//   ....[31]....
        /*08c4*/ 	.word	0x0001d490


	//   ....[32]....
        /*08c8*/ 	.word	0x0001d4e0


	//   ....[33]....
        /*08cc*/ 	.word	0x0001d540


	//   ....[34]....
        /*08d0*/ 	.word	0x0001d710


	//   ....[35]....
        /*08d4*/ 	.word	0x0001d770


	//   ....[36]....
        /*08d8*/ 	.word	0x0001d7b0


	//   ....[37]....
        /*08dc*/ 	.word	0x0001d7f0


	//   ....[38]....
        /*08e0*/ 	.word	0x0001d820


	//   ....[39]....
        /*08e4*/ 	.word	0x0001d850


	//   ....[40]....
        /*08e8*/ 	.word	0x0001d900


	//   ....[41]....
        /*08ec*/ 	.word	0x0001d960


	//   ....[42]....
        /*08f0*/ 	.word	0x0001d9f0


	//   ....[43]....
        /*08f4*/ 	.word	0x00022040


	//   ....[44]....
        /*08f8*/ 	.word	0x00022050


	//   ....[45]....
        /*08fc*/ 	.word	0x00022150


	//   ....[46]....
        /*0900*/ 	.word	0x000221b0


	//   ....[47]....
        /*0904*/ 	.word	0x000221f0


	//   ....[48]....
        /*0908*/ 	.word	0x00022230


	//   ....[49]....
        /*090c*/ 	.word	0x00022260


	//   ....[50]....
        /*0910*/ 	.word	0x00022290


	//   ....[51]....
        /*0914*/ 	.word	0x00022410


	//   ....[52]....
        /*0918*/ 	.word	0x00022470


	//   ....[53]....
        /*091c*/ 	.word	0x000224b0


	//   ....[54]....
        /*0920*/ 	.word	0x000224f0


	//   ....[55]....
        /*0924*/ 	.word	0x00022520


	//   ....[56]....
        /*0928*/ 	.word	0x00022550


	//   ....[57]....
        /*092c*/ 	.word	0x00022610


	//   ....[58]....
        /*0930*/ 	.word	0x00022630


	//   ....[59]....
        /*0934*/ 	.word	0x000226a0


	//   ....[60]....
        /*0938*/ 	.word	0x00022d20


	//   ....[61]....
        /*093c*/ 	.word	0x00023120


	//   ....[62]....
        /*0940*/ 	.word	0x000231c0


	//   ....[63]....
        /*0944*/ 	.word	0x00023260


	//   ....[64]....
        /*0948*/ 	.word	0x00023300


	//   ....[65]....
        /*094c*/ 	.word	0x000233a0


	//   ....[66]....
        /*0950*/ 	.word	0x00023480


	//   ....[67]....
        /*0954*/ 	.word	0x00023520


	//   ....[68]....
        /*0958*/ 	.word	0x000235c0


	//   ....[69]....
        /*095c*/ 	.word	0x00023660


	//   ....[70]....
        /*0960*/ 	.word	0x00023960


	//   ....[71]....
        /*0964*/ 	.word	0x00023c40


	//   ....[72]....
        /*0968*/ 	.word	0x00024030


	//   ....[73]....
        /*096c*/ 	.word	0x000240c0


	//   ....[74]....
        /*0970*/ 	.word	0x00024160


	//   ....[75]....
        /*0974*/ 	.word	0x00024210


	//   ....[76]....
        /*0978*/ 	.word	0x00024290


	//   ....[77]....
        /*097c*/ 	.word	0x00024310


	//   ....[78]....
        /*0980*/ 	.word	0x00024390


	//   ....[79]....
        /*0984*/ 	.word	0x00024410


	//   ....[80]....
        /*0988*/ 	.word	0x000244a0


	//   ....[81]....
        /*098c*/ 	.word	0x00024550


	//   ....[82]....
        /*0990*/ 	.word	0x000245d0


	//   ....[83]....
        /*0994*/ 	.word	0x00024650


	//   ....[84]....
        /*0998*/ 	.word	0x000246d0


	//   ....[85]....
        /*099c*/ 	.word	0x00024750


	//   ....[86]....
        /*09a0*/ 	.word	0x000247c0


	//   ....[87]....
        /*09a4*/ 	.word	0x00024860


	//   ....[88]....
        /*09a8*/ 	.word	0x000248f0


	//   ....[89]....
        /*09ac*/ 	.word	0x00024a10


	//----- nvinfo : EIATTR_REG_RECONFIG
	.align		4
.L_1461:
        /*09b0*/ 	.byte	0x01, 0x54
	.zero		2


	//----- nvinfo : EIATTR_SYSCALL_OFFSETS
	.align		4
        /*09b4*/ 	.byte	0x04, 0x46
        /*09b6*/ 	.short	(.L_1463 - .L_1462)


	//   ....[0]....
.L_1462:
        /*09b8*/ 	.word	0x00001bd0


	//   ....[1]....
        /*09bc*/ 	.word	0x00001d20


	//   ....[2]....
        /*09c0*/ 	.word	0x000071b0


	//   ....[3]....
        /*09c4*/ 	.word	0x000074f0


	//   ....[4]....
        /*09c8*/ 	.word	0x0001f5d0


	//   ....[5]....
        /*09cc*/ 	.word	0x0001f700


	//   ....[6]....
        /*09d0*/ 	.word	0x0001f800


	//----- nvinfo : EIATTR_MBARRIER_INSTR_OFFSETS
	.align		4
.L_1463:
        /*09d4*/ 	.byte	0x04, 0x39
        /*09d6*/ 	.short	(.L_1465 - .L_1464)


	//   ....[0]....
.L_1464:
        /*09d8*/ 	.word	0x00000300
        /*09dc*/ 	.word	0x000000ff
        /*09e0*/ 	.word	0x00031c00
        /*09e4*/ 	.short	0x0100
        /*09e6*/ 	.byte	0x08
	.zero		1


	//   ....[1]....
        /*09e8*/ 	.word	0x00000310
        /*09ec*/ 	.word	0x000000ff
        /*09f0*/ 	.word	0x00031c20
        /*09f4*/ 	.short	0x0100
        /*09f6*/ 	.byte	0x08
	.zero		1


	//   ....[2]....
        /*09f8*/ 	.word	0x00000400
        /*09fc*/ 	.word	0x000000ff
        /*0a00*/ 	.word	0x00031c30
        /*0a04*/ 	.short	0x0100
        /*0a06*/ 	.byte	0x08
	.zero		1


	//   ....[3]....
        /*0a08*/ 	.word	0x00000410
        /*0a0c*/ 	.word	0x000000ff
        /*0a10*/ 	.word	0x00031c40
        /*0a14*/ 	.short	0x0100
        /*0a16*/ 	.byte	0x08
	.zero		1


	//   ....[4]....
        /*0a18*/ 	.word	0x00000420
        /*0a1c*/ 	.word	0x000000ff
        /*0a20*/ 	.word	0x00031c38
        /*0a24*/ 	.short	0x0100
        /*0a26*/ 	.byte	0x08
	.zero		1


	//   ....[5]....
        /*0a28*/ 	.word	0x00000430
        /*0a2c*/ 	.word	0x000000ff
        /*0a30*/ 	.word	0x00031c48
        /*0a34*/ 	.short	0x0100
        /*0a36*/ 	.byte	0x08
	.zero		1


	//   ....[6]....
        /*0a38*/ 	.word	0x00000560
        /*0a3c*/ 	.word	0x000000ff
        /*0a40*/ 	.word	0x00031c50
        /*0a44*/ 	.short	0x0100
        /*0a46*/ 	.byte	0x08
	.zero		1


	//   ....[7]....
        /*0a48*/ 	.word	0x00000570
        /*0a4c*/ 	.word	0x000000ff
        /*0a50*/ 	.word	0x00031c60
        /*0a54*/ 	.short	0x0100
        /*0a56*/ 	.byte	0x08
	.zero		1


	//   ....[8]....
        /*0a58*/ 	.word	0x00000580
        /*0a5c*/ 	.word	0x000000ff
        /*0a60*/ 	.word	0x00031c58
        /*0a64*/ 	.short	0x0100
        /*0a66*/ 	.byte	0x08
	.zero		1


	//   ....[9]....
        /*0a68*/ 	.word	0x00000590
        /*0a6c*/ 	.word	0x000000ff
        /*0a70*/ 	.word	0x00031c68
        /*0a74*/ 	.short	0x0100
        /*0a76*/ 	.byte	0x08
	.zero		1


	//   ....[10]....
        /*0a78*/ 	.word	0x00000680
        /*0a7c*/ 	.word	0x000000ff
        /*0a80*/ 	.word	0x00031c70
        /*0a84*/ 	.short	0x0100
        /*0a86*/ 	.byte	0x06
	.zero		1


	//   ....[11]....
        /*0a88*/ 	.word	0x00000690
        /*0a8c*/ 	.word	0x000000ff
        /*0a90*/ 	.word	0x00031c80
        /*0a94*/ 	.short	0x0100
        /*0a96*/ 	.byte	0x06
	.zero		1


	//   ....[12]....
        /*0a98*/ 	.word	0x000006a0
        /*0a9c*/ 	.word	0x000000ff
        /*0aa0*/ 	.word	0x00031c78
        /*0aa4*/ 	.short	0x0100
        /*0aa6*/ 	.byte	0x06
	.zero		1


	//   ....[13]....
        /*0aa8*/ 	.word	0x000006b0
        /*0aac*/ 	.word	0x000000ff
        /*0ab0*/ 	.word	0x00031c88
        /*0ab4*/ 	.short	0x0100
        /*0ab6*/ 	.byte	0x06
	.zero		1


	//   ....[14]....
        /*0ab8*/ 	.word	0x000007e0
        /*0abc*/ 	.word	0x000000ff
        /*0ac0*/ 	.word	0x00031c90
        /*0ac4*/ 	.short	0x0100
        /*0ac6*/ 	.byte	0x08
	.zero		1


	//   ....[15]....
        /*0ac8*/ 	.word	0x000007f0
        /*0acc*/ 	.word	0x000000ff
        /*0ad0*/ 	.word	0x00031ca0
        /*0ad4*/ 	.short	0x0100
        /*0ad6*/ 	.byte	0x08
	.zero		1


	//   ....[16]....
        /*0ad8*/ 	.word	0x00000800
        /*0adc*/ 	.word	0x000000ff
        /*0ae0*/ 	.word	0x00031c98
        /*0ae4*/ 	.short	0x0100
        /*0ae6*/ 	.byte	0x08
	.zero		1


	//   ....[17]....
        /*0ae8*/ 	.word	0x00000810
        /*0aec*/ 	.word	0x000000ff
        /*0af0*/ 	.word	0x00031ca8
        /*0af4*/ 	.short	0x0100
        /*0af6*/ 	.byte	0x08
	.zero		1


	//   ....[18]....
        /*0af8*/ 	.word	0x00000940
        /*0afc*/ 	.word	0x000000ff
        /*0b00*/ 	.word	0x00031cb0
        /*0b04*/ 	.short	0x0100
        /*0b06*/ 	.byte	0x08
	.zero		1


	//   ....[19]....
        /*0b08*/ 	.word	0x00000950
        /*0b0c*/ 	.word	0x000000ff
        /*0b10*/ 	.word	0x00031cc0
        /*0b14*/ 	.short	0x0100
        /*0b16*/ 	.byte	0x08
	.zero		1


	//   ....[20]....
        /*0b18*/ 	.word	0x00000960
        /*0b1c*/ 	.word	0x000000ff
        /*0b20*/ 	.word	0x00031cb8
        /*0b24*/ 	.short	0x0100
        /*0b26*/ 	.byte	0x08
	.zero		1


	//   ....[21]....
        /*0b28*/ 	.word	0x00000970
        /*0b2c*/ 	.word	0x000000ff
        /*0b30*/ 	.word	0x00031cc8
        /*0b34*/ 	.short	0x0100
        /*0b36*/ 	.byte	0x08
	.zero		1


	//   ....[22]....
        /*0b38*/ 	.word	0x00003200
        /*0b3c*/ 	.word	0x00000014
        /*0b40*/ 	.word	0x00031c90
        /*0b44*/ 	.short	0x010a
        /*0b46*/ 	.byte	0x3f
	.zero		1


	//   ....[23]....
        /*0b48*/ 	.word	0x00004ca0
        /*0b4c*/ 	.word	0x00000014
        /*0b50*/ 	.word	0x00031c90
        /*0b54*/ 	.short	0x010a
        /*0b56*/ 	.byte	0x3f
	.zero		1


	//   ....[24]....
        /*0b58*/ 	.word	0x00006680
        /*0b5c*/ 	.word	0x00000014
        /*0b60*/ 	.word	0x00031c90
        /*0b64*/ 	.short	0x010a
        /*0b66*/ 	.byte	0x3f
	.zero		1


	//   ....[25]....
        /*0b68*/ 	.word	0x000068f0
        /*0b6c*/ 	.word	0x00000024
        /*0b70*/ 	.word	0x00000000
        /*0b74*/ 	.short	0x0101
        /*0b76*/ 	.byte	0x3f
	.zero		1


	//   ....[26]....
        /*0b78*/ 	.word	0x00006930
        /*0b7c*/ 	.word	0x00000014
        /*0b80*/ 	.word	0x00031cb0
        /*0b84*/ 	.short	0x010a
        /*0b86*/ 	.byte	0x3f
	.zero		1


	//   ....[27]....
        /*0b88*/ 	.word	0x00006c90
        /*0b8c*/ 	.word	0x00000014
        /*0b90*/ 	.word	0x00000000
        /*0b94*/ 	.short	0x0101
        /*0b96*/ 	.byte	0x3f
	.zero		1


	//   ....[28]....
        /*0b98*/ 	.word	0x00007250
        /*0b9c*/ 	.word	0x00000010
        /*0ba0*/ 	.word	0x00031c00
        /*0ba4*/ 	.short	0x010a
        /*0ba6*/ 	.byte	0x3f
	.zero		1


	//   ....[29]....
        /*0ba8*/ 	.word	0x000072a0
        /*0bac*/ 	.word	0x00000010
        /*0bb0*/ 	.word	0x00031c00
        /*0bb4*/ 	.short	0x010a
        /*0bb6*/ 	.byte	0x3f
	.zero		1


	//   ....[30]....
        /*0bb8*/ 	.word	0x00007e10
        /*0bbc*/ 	.word	0x00000010
        /*0bc0*/ 	.word	0x00031c00
        /*0bc4*/ 	.short	0x010a
        /*0bc6*/ 	.byte	0x3f
	.zero		1


	//   ....[31]....
        /*0bc8*/ 	.word	0x00009940
        /*0bcc*/ 	.word	0x00000010
        /*0bd0*/ 	.word	0x00031c00
        /*0bd4*/ 	.short	0x010a
        /*0bd6*/ 	.byte	0x3f
	.zero		1


	//   ....[32]....
        /*0bd8*/ 	.word	0x0000b030
        /*0bdc*/ 	.word	0x00000000
        /*0be0*/ 	.word	0x00031c30
        /*0be4*/ 	.short	0x010a
        /*0be6*/ 	.byte	0x3f
	.zero		1


	//   ....[33]....
        /*0be8*/ 	.word	0x0000b100
        /*0bec*/ 	.word	0x00000000
        /*0bf0*/ 	.word	0x00031c30
        /*0bf4*/ 	.short	0x010a
        /*0bf6*/ 	.byte	0x3f
	.zero		1


	//   ....[34]....
        /*0bf8*/ 	.word	0x0000ed80
        /*0bfc*/ 	.word	0x00000018
        /*0c00*/ 	.word	0x00000000
        /*0c04*/ 	.short	0x0101
        /*0c06*/ 	.byte	0x3f
	.zero		1


	//   ....[35]....
        /*0c08*/ 	.word	0x0000ffe0
        /*0c0c*/ 	.word	0x00000014
        /*0c10*/ 	.word	0x00031c30
        /*0c14*/ 	.short	0x010a
        /*0c16*/ 	.byte	0x3f
	.zero		1


	//   ....[36]....
        /*0c18*/ 	.word	0x00010030
        /*0c1c*/ 	.word	0x00000014
        /*0c20*/ 	.word	0x00031c30
        /*0c24*/ 	.short	0x010a
        /*0c26*/ 	.byte	0x3f
	.zero		1


	//   ....[37]....
        /*0c28*/ 	.word	0x00012460
        /*0c2c*/ 	.word	0x00000015
        /*0c30*/ 	.word	0x00031c50
        /*0c34*/ 	.short	0x010a
        /*0c36*/ 	.byte	0x3f
	.zero		1


	//   ....[38]....
        /*0c38*/ 	.word	0x000124a0
        /*0c3c*/ 	.word	0x00000015
        /*0c40*/ 	.word	0x00031c50
        /*0c44*/ 	.short	0x010a
        /*0c46*/ 	.byte	0x3f
	.zero		1


	//   ....[39]....
        /*0c48*/ 	.word	0x00014920
        /*0c4c*/ 	.word	0x0000000f
        /*0c50*/ 	.word	0x00000000
        /*0c54*/ 	.short	0x0101
        /*0c56*/ 	.byte	0x3f
	.zero		1


	//   ....[40]....
        /*0c58*/ 	.word	0x00014930
        /*0c5c*/ 	.word	0x00000055
        /*0c60*/ 	.word	0x00000000
        /*0c64*/ 	.short	0x0101
        /*0c66*/ 	.byte	0x3f
	.zero		1


	//   ....[41]....
        /*0c68*/ 	.word	0x00015bb0
        /*0c6c*/ 	.word	0x00000014
        /*0c70*/ 	.word	0x00031c30
        /*0c74*/ 	.short	0x010a
        /*0c76*/ 	.byte	0x3f
	.zero		1


	//   ....[42]....
        /*0c78*/ 	.word	0x00015c00
        /*0c7c*/ 	.word	0x00000014
        /*0c80*/ 	.word	0x00031c30
        /*0c84*/ 	.short	0x010a
        /*0c86*/ 	.byte	0x3f
	.zero		1


	//   ....[43]....
        /*0c88*/ 	.word	0x00018010
        /*0c8c*/ 	.word	0x00000014
        /*0c90*/ 	.word	0x00031c50
        /*0c94*/ 	.short	0x010a
        /*0c96*/ 	.byte	0x3f
	.zero		1


	//   ....[44]....
        /*0c98*/ 	.word	0x00018050
        /*0c9c*/ 	.word	0x00000014
        /*0ca0*/ 	.word	0x00031c50
        /*0ca4*/ 	.short	0x010a
        /*0ca6*/ 	.byte	0x3f
	.zero		1


	//   ....[45]....
        /*0ca8*/ 	.word	0x00019ca0
        /*0cac*/ 	.word	0x0000006f
        /*0cb0*/ 	.word	0x00000000
        /*0cb4*/ 	.short	0x0101
        /*0cb6*/ 	.byte	0x3f
	.zero		1


	//   ....[46]....
        /*0cb8*/ 	.word	0x00019cb0
        /*0cbc*/ 	.word	0x0000006c
        /*0cc0*/ 	.word	0x00000000
        /*0cc4*/ 	.short	0x0101
        /*0cc6*/ 	.byte	0x3f
	.zero		1


	//   ....[47]....
        /*0cc8*/ 	.word	0x0001ac70
        /*0ccc*/ 	.word	0x00000007
        /*0cd0*/ 	.word	0x00031c50
        /*0cd4*/ 	.short	0x010a
        /*0cd6*/ 	.byte	0x3f
	.zero		1


	//   ....[48]....
        /*0cd8*/ 	.word	0x0001ad20
        /*0cdc*/ 	.word	0x00000007
        /*0ce0*/ 	.word	0x00031c50
        /*0ce4*/ 	.short	0x010a
        /*0ce6*/ 	.byte	0x3f
	.zero		1


	//   ....[49]....
        /*0ce8*/ 	.word	0x0001b730
        /*0cec*/ 	.word	0x00000008
        /*0cf0*/ 	.word	0x00000000
        /*0cf4*/ 	.short	0x0101
        /*0cf6*/ 	.byte	0x3f
	.zero		1


	//   ....[50]....
        /*0cf8*/ 	.word	0x0001c660
        /*0cfc*/ 	.word	0x00000000
        /*0d00*/ 	.word	0x00000000
        /*0d04*/ 	.short	0x0101
        /*0d06*/ 	.byte	0x3f
	.zero		1


	//   ....[51]....
        /*0d08*/ 	.word	0x0001e880
        /*0d0c*/ 	.word	0x00000006
        /*0d10*/ 	.word	0x00031c20
        /*0d14*/ 	.short	0x010a
        /*0d16*/ 	.byte	0x3f
	.zero		1


	//   ....[52]....
        /*0d18*/ 	.word	0x0001e8f0
        /*0d1c*/ 	.word	0x00000005
        /*0d20*/ 	.word	0x00031ca0
        /*0d24*/ 	.short	0x010a
        /*0d26*/ 	.byte	0x3f
	.zero		1


	//   ....[53]....
        /*0d28*/ 	.word	0x0001eb40
        /*0d2c*/ 	.word	0x00000005
        /*0d30*/ 	.word	0x00031cc0
        /*0d34*/ 	.short	0x010a
        /*0d36*/ 	.byte	0x3f
	.zero		1


	//   ....[54]....
        /*0d38*/ 	.word	0x0001ee30
        /*0d3c*/ 	.word	0x0000000a
        /*0d40*/ 	.word	0x00031ca0
        /*0d44*/ 	.short	0x010a
        /*0d46*/ 	.byte	0x3f
	.zero		1


	//   ....[55]....
        /*0d48*/ 	.word	0x0001f070
        /*0d4c*/ 	.word	0x0000000a
        /*0d50*/ 	.word	0x00031cc0
        /*0d54*/ 	.short	0x010a
        /*0d56*/ 	.byte	0x3f
	.zero		1


	//   ....[56]....
        /*0d58*/ 	.word	0x0001fe80
        /*0d5c*/ 	.word	0x00000005
        /*0d60*/ 	.word	0x00031c40
        /*0d64*/ 	.short	0x010a
        /*0d66*/ 	.byte	0x3f
	.zero		1


	//   ....[57]....
        /*0d68*/ 	.word	0x00020390
        /*0d6c*/ 	.word	0x0000001c
        /*0d70*/ 	.word	0x00031c20
        /*0d74*/ 	.short	0x010a
        /*0d76*/ 	.byte	0x3f
	.zero		1


	//   ....[58]....
        /*0d78*/ 	.word	0x00020670
        /*0d7c*/ 	.word	0x00000003
        /*0d80*/ 	.word	0x00031c40
        /*0d84*/ 	.short	0x010a
        /*0d86*/ 	.byte	0x3f
	.zero		1


	//   ....[59]....
        /*0d88*/ 	.word	0x000208f0
        /*0d8c*/ 	.word	0x00000002
        /*0d90*/ 	.word	0x00031c60
        /*0d94*/ 	.short	0x010a
        /*0d96*/ 	.byte	0x3f
	.zero		1


	//   ....[60]....
        /*0d98*/ 	.word	0x00020e70
        /*0d9c*/ 	.word	0x00000003
        /*0da0*/ 	.word	0x00031c40
        /*0da4*/ 	.short	0x010a
        /*0da6*/ 	.byte	0x3f
	.zero		1


	//   ....[61]....
        /*0da8*/ 	.word	0x000210f0
        /*0dac*/ 	.word	0x00000003
        /*0db0*/ 	.word	0x00031c60
        /*0db4*/ 	.short	0x010a
        /*0db6*/ 	.byte	0x3f
	.zero		1


	//   ....[62]....
        /*0db8*/ 	.word	0x000215f0
        /*0dbc*/ 	.word	0x00000002
        /*0dc0*/ 	.word	0x00031c40
        /*0dc4*/ 	.short	0x010a
        /*0dc6*/ 	.byte	0x3f
	.zero		1


	//   ....[63]....
        /*0dc8*/ 	.word	0x00021870
        /*0dcc*/ 	.word	0x00000002
        /*0dd0*/ 	.word	0x00031c60
        /*0dd4*/ 	.short	0x010a
        /*0dd6*/ 	.byte	0x3f
	.zero		1


	//   ....[64]....
        /*0dd8*/ 	.word	0x00021cf0
        /*0ddc*/ 	.word	0x00000003
        /*0de0*/ 	.word	0x00031c60
        /*0de4*/ 	.short	0x010a
        /*0de6*/ 	.byte	0x3f
	.zero		1


	//   ....[65]....
        /*0de8*/ 	.word	0x00022ca0
        /*0dec*/ 	.word	0x00000009
        /*0df0*/ 	.word	0x00031c20
        /*0df4*/ 	.short	0x010a
        /*0df6*/ 	.byte	0x3f
	.zero		1


	//   ....[66]....
        /*0df8*/ 	.word	0x00022e30
        /*0dfc*/ 	.word	0x00000007
        /*0e00*/ 	.word	0x00000000
        /*0e04*/ 	.short	0x010a
        /*0e06*/ 	.byte	0x3f
	.zero		1


	//   ....[67]....
        /*0e08*/ 	.word	0x00022ea0
        /*0e0c*/ 	.word	0x00000003
        /*0e10*/ 	.word	0x00000000
        /*0e14*/ 	.short	0x010a
        /*0e16*/ 	.byte	0x3f
	.zero		1


	//   ....[68]....
        /*0e18*/ 	.word	0x00022f00
        /*0e1c*/ 	.word	0x00000005
        /*0e20*/ 	.word	0x00000000
        /*0e24*/ 	.short	0x010a
        /*0e26*/ 	.byte	0x3f
	.zero		1


	//   ....[69]....
        /*0e28*/ 	.word	0x00022f30
        /*0e2c*/ 	.word	0x00000003
        /*0e30*/ 	.word	0x00000000
        /*0e34*/ 	.short	0x010a
        /*0e36*/ 	.byte	0x3f
	.zero		1


	//   ....[70]....
        /*0e38*/ 	.word	0x00022f90
        /*0e3c*/ 	.word	0x00000014
        /*0e40*/ 	.word	0x00031c90
        /*0e44*/ 	.short	0x010a
        /*0e46*/ 	.byte	0x3f
	.zero		1


	//   ....[71]....
        /*0e48*/ 	.word	0x00022fe0
        /*0e4c*/ 	.word	0x00000014
        /*0e50*/ 	.word	0x00031c90
        /*0e54*/ 	.short	0x010a
        /*0e56*/ 	.byte	0x3f
	.zero		1


	//   ....[72]....
        /*0e58*/ 	.word	0x00023030
        /*0e5c*/ 	.word	0x00000014
        /*0e60*/ 	.word	0x00031c90
        /*0e64*/ 	.short	0x010a
        /*0e66*/ 	.byte	0x3f
	.zero		1


	//   ....[73]....
        /*0e68*/ 	.word	0x00023080
        /*0e6c*/ 	.word	0x00000014
        /*0e70*/ 	.word	0x00031cb0
        /*0e74*/ 	.short	0x010a
        /*0e76*/ 	.byte	0x3f
	.zero		1


	//   ....[74]....
        /*0e78*/ 	.word	0x000233e0
        /*0e7c*/ 	.word	0x00000010
        /*0e80*/ 	.word	0x00031c00
        /*0e84*/ 	.short	0x010a
        /*0e86*/ 	.byte	0x3f
	.zero		1


	//   ....[75]....
        /*0e88*/ 	.word	0x000236a0
        /*0e8c*/ 	.word	0x00000010
        /*0e90*/ 	.word	0x00031c00
        /*0e94*/ 	.short	0x010a
        /*0e96*/ 	.byte	0x3f
	.zero		1


	//   ....[76]....
        /*0e98*/ 	.word	0x000236f0
        /*0e9c*/ 	.word	0x00000000
        /*0ea0*/ 	.word	0x00031c30
        /*0ea4*/ 	.short	0x010a
        /*0ea6*/ 	.byte	0x3f
	.zero		1


	//   ....[77]....
        /*0ea8*/ 	.word	0x00023740
        /*0eac*/ 	.word	0x00000014
        /*0eb0*/ 	.word	0x00031c30
        /*0eb4*/ 	.short	0x010a
        /*0eb6*/ 	.byte	0x3f
	.zero		1


	//   ....[78]....
        /*0eb8*/ 	.word	0x00023790
        /*0ebc*/ 	.word	0x00000015
        /*0ec0*/ 	.word	0x00031c50
        /*0ec4*/ 	.short	0x010a
        /*0ec6*/ 	.byte	0x3f
	.zero		1


	//   ....[79]....
        /*0ec8*/ 	.word	0x000237e0
        /*0ecc*/ 	.word	0x00000014
        /*0ed0*/ 	.word	0x00031c30
        /*0ed4*/ 	.short	0x010a
        /*0ed6*/ 	.byte	0x3f
	.zero		1


	//   ....[80]....
        /*0ed8*/ 	.word	0x00023830
        /*0edc*/ 	.word	0x00000014
        /*0ee0*/ 	.word	0x00031c50
        /*0ee4*/ 	.short	0x010a
        /*0ee6*/ 	.byte	0x3f
	.zero		1


	//   ....[81]....
        /*0ee8*/ 	.word	0x00023880
        /*0eec*/ 	.word	0x00000007
        /*0ef0*/ 	.word	0x00031c50
        /*0ef4*/ 	.short	0x010a
        /*0ef6*/ 	.byte	0x3f
	.zero		1


	//   ....[82]....
        /*0ef8*/ 	.word	0x00023a20
        /*0efc*/ 	.word	0x00000006
        /*0f00*/ 	.word	0x00031c20
        /*0f04*/ 	.short	0x010a
        /*0f06*/ 	.byte	0x3f
	.zero		1


	//   ....[83]....
        /*0f08*/ 	.word	0x00023a70
        /*0f0c*/ 	.word	0x00000005
        /*0f10*/ 	.word	0x00031ca0
        /*0f14*/ 	.short	0x010a
        /*0f16*/ 	.byte	0x3f
	.zero		1


	//   ....[84]....
        /*0f18*/ 	.word	0x00023ac0
        /*0f1c*/ 	.word	0x00000005
        /*0f20*/ 	.word	0x00031cc0
        /*0f24*/ 	.short	0x010a
        /*0f26*/ 	.byte	0x3f
	.zero		1


	//   ....[85]....
        /*0f28*/ 	.word	0x00023b10
        /*0f2c*/ 	.word	0x0000000a
        /*0f30*/ 	.word	0x00031ca0
        /*0f34*/ 	.short	0x010a
        /*0f36*/ 	.byte	0x3f
	.zero		1


	//   ....[86]....
        /*0f38*/ 	.word	0x00023b60
        /*0f3c*/ 	.word	0x0000000a
        /*0f40*/ 	.word	0x00031cc0
        /*0f44*/ 	.short	0x010a
        /*0f46*/ 	.byte	0x3f
	.zero		1


	//   ....[87]....
        /*0f48*/ 	.word	0x00023d00
        /*0f4c*/ 	.word	0x00000005
        /*0f50*/ 	.word	0x00031c40
        /*0f54*/ 	.short	0x010a
        /*0f56*/ 	.byte	0x3f
	.zero		1


	//   ....[88]....
        /*0f58*/ 	.word	0x00023d50
        /*0f5c*/ 	.word	0x0000001c
        /*0f60*/ 	.word	0x00031c20
        /*0f64*/ 	.short	0x010a
        /*0f66*/ 	.byte	0x3f
	.zero		1


	//   ....[89]....
        /*0f68*/ 	.word	0x00023da0
        /*0f6c*/ 	.word	0x00000003
        /*0f70*/ 	.word	0x00031c40
        /*0f74*/ 	.short	0x010a
        /*0f76*/ 	.byte	0x3f
	.zero		1


	//   ....[90]....
        /*0f78*/ 	.word	0x00023df0
        /*0f7c*/ 	.word	0x00000002
        /*0f80*/ 	.word	0x00031c60
        /*0f84*/ 	.short	0x010a
        /*0f86*/ 	.byte	0x3f
	.zero		1


	//   ....[91]....
        /*0f88*/ 	.word	0x00023e40
        /*0f8c*/ 	.word	0x00000003
        /*0f90*/ 	.word	0x00031c40
        /*0f94*/ 	.short	0x010a
        /*0f96*/ 	.byte	0x3f
	.zero		1


	//   ....[92]....
        /*0f98*/ 	.word	0x00023e90
        /*0f9c*/ 	.word	0x00000003
        /*0fa0*/ 	.word	0x00031c60
        /*0fa4*/ 	.short	0x010a
        /*0fa6*/ 	.byte	0x3f
	.zero		1


	//   ....[93]....
        /*0fa8*/ 	.word	0x00023ee0
        /*0fac*/ 	.word	0x00000002
        /*0fb0*/ 	.word	0x00031c40
        /*0fb4*/ 	.short	0x010a
        /*0fb6*/ 	.byte	0x3f
	.zero		1


	//   ....[94]....
        /*0fb8*/ 	.word	0x00023f30
        /*0fbc*/ 	.word	0x00000002
        /*0fc0*/ 	.word	0x00031c60
        /*0fc4*/ 	.short	0x010a
        /*0fc6*/ 	.byte	0x3f
	.zero		1


	//   ....[95]....
        /*0fc8*/ 	.word	0x00023f80
        /*0fcc*/ 	.word	0x00000003
        /*0fd0*/ 	.word	0x00031c60
        /*0fd4*/ 	.short	0x010a
        /*0fd6*/ 	.byte	0x3f
	.zero		1


	//   ....[96]....
        /*0fd8*/ 	.word	0x00024930
        /*0fdc*/ 	.word	0x00000009
        /*0fe0*/ 	.word	0x00031c20
        /*0fe4*/ 	.short	0x010a
        /*0fe6*/ 	.byte	0x3f
	.zero		1


	//   ....[97]....
        /*0fe8*/ 	.word	0x00024ad0
        /*0fec*/ 	.word	0x00000007
        /*0ff0*/ 	.word	0x00000000
        /*0ff4*/ 	.short	0x010a
        /*0ff6*/ 	.byte	0x3f
	.zero		1


	//   ....[98]....
        /*0ff8*/ 	.word	0x00024b20
        /*0ffc*/ 	.word	0x00000003
        /*1000*/ 	.word	0x00000000
        /*1004*/ 	.short	0x010a
        /*1006*/ 	.byte	0x3f
	.zero		1


	//   ....[99]....
        /*1008*/ 	.word	0x00024b70
        /*100c*/ 	.word	0x00000005
        /*1010*/ 	.word	0x00000000
        /*1014*/ 	.short	0x010a
        /*1016*/ 	.byte	0x3f
	.zero		1


	//----- nvinfo : EIATTR_NUM_MBARRIERS
	.align		4
.L_1465:
        /*1018*/ 	.byte	0x03, 0x38
        /*101a*/ 	.short	0x0016


	//----- nvinfo : EIATTR_EXIT_INSTR_OFFSETS
	.align		4
        /*101c*/ 	.byte	0x04, 0x1c
        /*101e*/ 	.short	(.L_1467 - .L_1466)


	//   ....[0]....
.L_1466:
        /*1020*/ 	.word	0x00022f80


	//----- nvinfo : EIATTR_MAX_THREADS
	.align		4
.L_1467:
        /*1024*/ 	.byte	0x04, 0x05
        /*1026*/ 	.short	(.L_1469 - .L_1468)
.L_1468:
        /*1028*/ 	.word	0x00000200
        /*102c*/ 	.word	0x00000001
        /*1030*/ 	.word	0x00000001


	//----- nvinfo : EIATTR_CRS_STACK_SIZE
	.align		4
.L_1469:
        /*1034*/ 	.byte	0x04, 0x1e
        /*1036*/ 	.short	(.L_1471 - .L_1470)
.L_1470:
        /*1038*/ 	.word	0x00000000


	//----- nvinfo : EIATTR_CBANK_PARAM_SIZE
	.align		4
.L_1471:
        /*103c*/ 	.byte	0x03, 0x19
        /*103e*/ 	.short	0x0a70


	//----- nvinfo : EIATTR_PARAM_CBANK
	.align		4
        /*1040*/ 	.byte	0x04, 0x0a
        /*1042*/ 	.short	(.L_1473 - .L_1472)
	.align		4
.L_1472:
        /*1044*/ 	.word	index@(.nv.constant0._ZN7cutlass13device_kernelIN5flash11enable_sm90INS1_16FlashAttnFwdSm90INS1_25CollectiveMainloopFwdSm90ILi2EN4cute5tupleIJNS5_1CILi1EEES8_S8_EEENS6_IJNS7_ILi192EEENS7_ILi144EEENS7_ILi96EEEEEELi96ENS_6half_tEfNS_4arch4Sm90ELb1ELb0ELb1ELb1ELb0ELb1ELb0ELb0ELb1ELb0ELb0ELb0EEENS1_21CollectiveEpilogueFwdINS6_IJSA_SC_SB_EEES9_SE_SG_Li384ELb1ELb0ELb0ELb0EEENS1_36VarlenDynamicPersistentTileSchedulerILi192ELi144ELi384ELi32ELb0ELb0ELb1ELb1ELb1ELb1EEEEEEEEEvNT_6ParamsE)
        /*1048*/ 	.short	0x0210
        /*104a*/ 	.short	0x0a70


	//----- nvinfo : EIATTR_SW_WAR
	.align		4
.L_1473:
        /*104c*/ 	.byte	0x04, 0x36
        /*104e*/ 	.short	(.L_1475 - .L_1474)
.L_1474:
        /*1050*/ 	.word	0x00000008
.L_1475:


//--------------------- .nv.info._ZN7cutlass13device_kernelIN5flash11enable_sm90INS1_16FlashAttnFwdSm90INS1_25CollectiveMainloopFwdSm90ILi2EN4cute5tupleIJNS5_1CILi1EEES8_S8_EEENS6_IJNS7_ILi192EEESA_NS7_ILi64EEEEEELi64ENS_6half_tEfNS_4arch4Sm90ELb0ELb0ELb1ELb0ELb0ELb0ELb0ELb0ELb1ELb0ELb0ELb0EEENS1_21CollectiveEpilogueFwdINS6_IJSA_SB_SA_EEES9_SD_SF_Li384ELb0ELb0ELb0ELb0EEENS1_29StaticPersistentTileSchedulerILb0EEEEEEEEEvNT_6ParamsE --------------------------
	.section	.nv.info._ZN7cutlass13device_kernelIN5flash11enable_sm90INS1_16FlashAttnFwdSm90INS1_25CollectiveMainloopFwdSm90ILi2EN4cute5tupleIJNS5_1CILi1EEES8_S8_EEENS6_IJNS7_ILi192EEESA_NS7_ILi64EEEEEELi64ENS_6half_tEfNS_4arch4Sm90ELb0ELb0ELb1ELb0ELb0ELb0ELb0ELb0ELb1ELb0ELb0ELb0EEENS1_21CollectiveEpilogueFwdINS6_IJSA_SB_SA_EEES9_SD_SF_Li384ELb0ELb0ELb0ELb0EEENS1_29StaticPersistentTileSchedulerILb0EEEEEEEEEvNT_6ParamsE,"",@"SHT_CUDA_INFO"
	.sectionflags	@""
	.align	4


	//----- nvinfo : EIATTR_CUDA_API_VERSION
	.align		4
        /*0000*/ 	.byte	0x04, 0x37
        /*0002*/ 	.short	(.L_1477 - .L_1476)
.L_1476:
        /*0004*/ 	.word	0x00000082


	//----- nvinfo : EIATTR_KPARAM_INFO
	.align		4
.L_1477:
        /*0008*/ 	.byte	0x04, 0x17
        /*000a*/ 	.short	(.L_1479 - .L_1478)
.L_1478:
        /*000c*/ 	.word	0x00000000
        /*0010*/ 	.short	0x0000
        /*0012*/ 	.short	0x0070
        /*0014*/ 	.byte	0x00, 0xf0, 0x01, 0x2e


	//----- nvinfo : EIATTR_SPARSE_MMA_MASK
	.align		4
.L_1479:
        /*0018*/ 	.byte	0x03, 0x50
        /*001a*/ 	.short	0x0000


	//----- nvinfo : EIATTR_MAXREG_COUNT
	.align		4
        /*001c*/ 	.byte	0x03, 0x1b
        /*001e*/ 	.short	0x0080


	//----- nvinfo : EIATTR_NUM_BARRIERS
	.align		4
        /*0020*/ 	.byte	0x02, 0x4c
        /*0022*/ 	.byte	0x10
	.zero		1


	//----- nvinfo : EIATTR_EXTERNS
	.align		4
        /*0024*/ 	.byte	0x04, 0x0f
        /*0026*/ 	.short	(.L_1481 - .L_1480)


	//   ....[0]....
	.align		4
.L_1480:
        /*0028*/ 	.word	index@(__assertfail)


	//----- nvinfo : EIATTR_ANNOTATIONS
	.align		4
.L_1481:
        /*002c*/ 	.byte	0x04, 0x55
        /*002e*/ 	.short	(.L_1483 - .L_1482)


	//   ....[0]....
.L_1482:
        /* <DEDUP_REMOVED lines=10> */


	//----- nvinfo : EIATTR_MERCURY_ISA_VERSION
	.align		4
.L_1483:
        /*00c0*/ 	.byte	0x03, 0x5f
        /*00c2*/ 	.short	0x0101


	//----- nvinfo : EIATTR_INT_WARP_WIDE_INSTR_OFFSETS
	.align		4
        /*00c4*/ 	.byte	0x04, 0x31
        /*00c6*/ 	.short	(.L_1485 - .L_1484)


	//   ....[0]....
.L_1484:
        /*00c8*/ 	.word	0x00000180


	//   ....[1]....
        /*00cc*/ 	.word	0x000001c0


	//   ....[2]....
        /*00d0*/ 	.word	0x00000250


	//   ....[3]....
        /*00d4*/ 	.word	0x00009b40


	//   ....[4]....
        /*00d8*/ 	.word	0x00009b80


	//----- nvinfo : EIATTR_COOP_GROUP_MASK_REGIDS
	.align		4
.L_1485:
        /*00dc*/ 	.byte	0x04, 0x29
        /*00de*/ 	.short	(.L_1487 - .L_1486)


	//   ....[0]....
.L_1486:
        /*00e0*/ 	.word	0xffffffff


	//   ....[1]....
        /*00e4*/ 	.word	0xffffffff


	//   ....[2]....
        /*00e8*/ 	.word	0xffffffff


	//   ....[3]....
        /*00ec*/ 	.word	0xffffffff


	//   ....[4]....
        /*00f0*/ 	.word	0xffffffff


	//   ....[5]....
        /*00f4*/ 	.word	0xffffffff


	//   ....[6]....
        /*00f8*/ 	.word	0xffffffff


	//   ....[7]....
        /*00fc*/ 	.word	0xffffffff


	//   ....[8]....
        /*0100*/ 	.word	0xffffffff


	//   ....[9]....
        /*0104*/ 	.word	0xffffffff


	//   ....[10]....
        /*0108*/ 	.word	0xffffffff


	//   ....[11]....
        /*010c*/ 	.word	0xffffffff


	//   ....[12]....
        /*0110*/ 	.word	0xffffffff


	//   ....[13]....
        /*0114*/ 	.word	0xffffffff


	//   ....[14]....
        /*0118*/ 	.word	0xffffffff


	//   ....[15]....
        /*011c*/ 	.word	0xffffffff


	//   ....[16]....
        /*0120*/ 	.word	0xffffffff


	//   ....[17]....
        /*0124*/ 	.word	0xffffffff


	//   ....[18]....
        /*0128*/ 	.word	0xffffffff


	//   ....[19]....
        /*012c*/ 	.word	0xffffffff


	//   ....[20]....
        /*0130*/ 	.word	0xffffffff


	//   ....[21]....
        /*0134*/ 	.word	0xffffffff


	//   ....[22]....
        /*0138*/ 	.word	0xffffffff


	//   ....[23]....
        /*013c*/ 	.word	0xffffffff


	//   ....[24]....
        /*0140*/ 	.word	0xffffffff


	//   ....[25]....
        /*0144*/ 	.word	0x0500000f


	//   ....[26]....
        /*0148*/ 	.word	0x0500000f


	//----- nvinfo : EIATTR_COOP_GROUP_INSTR_OFFSETS
	.align		4
.L_1487:
        /*014c*/ 	.byte	0x04, 0x28
        /*014e*/ 	.short	(.L_1489 - .L_1488)


	//   ....[0]....
.L_1488:
        /*0150*/ 	.word	0x00000060


	//   ....[1]....
        /*0154*/ 	.word	0x00000190


	//   ....[2]....
        /*0158*/ 	.word	0x00000230


	//   ....[3]....
        /*015c*/ 	.word	0x000003c0


	//   ....[4]....
        /*0160*/ 	.word	0x00000520


	//   ....[5]....
        /*0164*/ 	.word	0x00000640


	//   ....[6]....
        /*0168*/ 	.word	0x000007a0


	//   ....[7]....
        /*016c*/ 	.word	0x00000fe0


	//   ....[8]....
        /*0170*/ 	.word	0x00002f50


	//   ....[9]....
        /*0174*/ 	.word	0x00002f90


	//   ....[10]....
        /*0178*/ 	.word	0x00003770


	//   ....[11]....
        /*017c*/ 	.word	0x000037d0


	//   ....[12]....
        /*0180*/ 	.word	0x00004ab0


	//   ....[13]....
        /*0184*/ 	.word	0x00005d80


	//   ....[14]....
        /*0188*/ 	.word	0x00005e00


	//   ....[15]....
        /*018c*/ 	.word	0x00006bf0


	//   ....[16]....
        /*0190*/ 	.word	0x00006c50


	//   ....[17]....
        /*0194*/ 	.word	0x000081e0


	//   ....[18]....
        /*0198*/ 	.word	0x00008320


	//   ....[19]....
        /*019c*/ 	.word	0x00008360


	//   ....[20]....
        /*01a0*/ 	.word	0x000084b0


	//   ....[21]....
        /*01a4*/ 	.word	0x000084c0


	//   ....[22]....
        /*01a8*/ 	.word	0x00009060


	//   ....[23]....
        /*01ac*/ 	.word	0x000093f0


	//   ....[24]....
        /*01b0*/ 	.word	0x0000b660


	//   ....[25]....
        /*01b4*/ 	.word	0x0000bb00


	//   ....[26]....
        /*01b8*/ 	.word	0x0000bf40


	//----- nvinfo : EIATTR_REG_RECONFIG
	.align		4
.L_1489:
        /*01bc*/ 	.byte	0x01, 0x54
	.zero		2


	//----- nvinfo : EIATTR_SYSCALL_OFFSETS
	.align		4
        /*01c0*/ 	.byte	0x04, 0x46
        /*01c2*/ 	.short	(.L_1491 - .L_1490)


	//   ....[0]....
.L_1490:
        /*01c4*/ 	.word	0x00001250


	//   ....[1]....
        /*01c8*/ 	.word	0x00009810


	//   ....[2]....
        /*01cc*/ 	.word	0x00009940


	//   ....[3]....
        /*01d0*/ 	.word	0x00009a40


	//----- nvinfo : EIATTR_MBARRIER_INSTR_OFFSETS
	.align		4
.L_1491:
        /*01d4*/ 	.byte	0x04, 0x39
        /*01d6*/ 	.short	(.L_1493 - .L_1492)


	//   ....[0]....
.L_1492:
        /*01d8*/ 	.word	0x00000270
        /*01dc*/ 	.word	0x000000ff
        /*01e0*/ 	.word	0x00030800
        /*01e4*/ 	.short	0x0100
        /*01e6*/ 	.byte	0x06
	.zero		1


	//   ....[1]....
        /*01e8*/ 	.word	0x00000280
        /*01ec*/ 	.word	0x000000ff
        /*01f0*/ 	.word	0x00030820
        /*01f4*/ 	.short	0x0100
        /*01f6*/ 	.byte	0x06
	.zero		1


	//   ....[2]....
        /*01f8*/ 	.word	0x00000370
        /*01fc*/ 	.word	0x000000ff
        /*0200*/ 	.word	0x00030830
        /*0204*/ 	.short	0x0100
        /*0206*/ 	.byte	0x08
	.zero		1


	//   ....[3]....
        /*0208*/ 	.word	0x00000380
        /*020c*/ 	.word	0x000000ff
        /*0210*/ 	.word	0x00030840
        /*0214*/ 	.short	0x0100
        /*0216*/ 	.byte	0x08
	.zero		1


	//   ....[4]....
        /*0218*/ 	.word	0x00000390
        /*021c*/ 	.word	0x000000ff
        /*0220*/ 	.word	0x00030838
        /*0224*/ 	.short	0x0100
        /*0226*/ 	.byte	0x08
	.zero		1


	//   ....[5]....
        /*0228*/ 	.word	0x000003a0
        /*022c*/ 	.word	0x000000ff
        /*0230*/ 	.word	0x00030848
        /*0234*/ 	.short	0x0100
        /*0236*/ 	.byte	0x08
	.zero		1


	//   ....[6]....
        /*0238*/ 	.word	0x000004d0
        /*023c*/ 	.word	0x000000ff
        /*0240*/ 	.word	0x00030850
        /*0244*/ 	.short	0x0100
        /*0246*/ 	.byte	0x08
	.zero		1


	//   ....[7]....
        /*0248*/ 	.word	0x000004e0
        /*024c*/ 	.word	0x000000ff
        /*0250*/ 	.word	0x00030860
        /*0254*/ 	.short	0x0100
        /*0256*/ 	.byte	0x08
	.zero		1


	//   ....[8]....
        /*0258*/ 	.word	0x000004f0
        /*025c*/ 	.word	0x000000ff
        /*0260*/ 	.word	0x00030858
        /*0264*/ 	.short	0x0100
        /*0266*/ 	.byte	0x08
	.zero		1


	//   ....[9]....
        /*0268*/ 	.word	0x00000500
        /*026c*/ 	.word	0x000000ff
        /*0270*/ 	.word	0x00030868
        /*0274*/ 	.short	0x0100
        /*0276*/ 	.byte	0x08
	.zero		1


	//   ....[10]....
        /*0278*/ 	.word	0x000005f0
        /*027c*/ 	.word	0x000000ff
        /*0280*/ 	.word	0x00030870
        /*0284*/ 	.short	0x0100
        /*0286*/ 	.byte	0x06
	.zero		1


	//   ....[11]....
        /*0288*/ 	.word	0x00000600
        /*028c*/ 	.word	0x000000ff
        /*0290*/ 	.word	0x00030880
        /*0294*/ 	.short	0x0100
        /*0296*/ 	.byte	0x06
	.zero		1


	//   ....[12]....
        /*0298*/ 	.word	0x00000610
        /*029c*/ 	.word	0x000000ff
        /*02a0*/ 	.word	0x00030878
        /*02a4*/ 	.short	0x0100
        /*02a6*/ 	.byte	0x06
	.zero		1


	//   ....[13]....
        /*02a8*/ 	.word	0x00000620
        /*02ac*/ 	.word	0x000000ff
        /*02b0*/ 	.word	0x00030888
        /*02b4*/ 	.short	0x0100
        /*02b6*/ 	.byte	0x06
	.zero		1


	//   ....[14]....
        /*02b8*/ 	.word	0x00000750
        /*02bc*/ 	.word	0x000000ff
        /*02c0*/ 	.word	0x00030890
        /*02c4*/ 	.short	0x0100
        /*02c6*/ 	.byte	0x08
	.zero		1


	//   ....[15]....
        /*02c8*/ 	.word	0x00000760
        /*02cc*/ 	.word	0x000000ff
        /*02d0*/ 	.word	0x000308a0
        /*02d4*/ 	.short	0x0100
        /*02d6*/ 	.byte	0x08
	.zero		1


	//   ....[16]....
        /*02d8*/ 	.word	0x00000770
        /*02dc*/ 	.word	0x000000ff
        /*02e0*/ 	.word	0x00030898
        /*02e4*/ 	.short	0x0100
        /*02e6*/ 	.byte	0x08
	.zero		1


	//   ....[17]....
        /*02e8*/ 	.word	0x00000780
        /*02ec*/ 	.word	0x000000ff
        /*02f0*/ 	.word	0x000308a8
        /*02f4*/ 	.short	0x0100
        /*02f6*/ 	.byte	0x08
	.zero		1


	//   ....[18]....
        /*02f8*/ 	.word	0x000008b0
        /*02fc*/ 	.word	0x000000ff
        /*0300*/ 	.word	0x000308b0
        /*0304*/ 	.short	0x0100
        /*0306*/ 	.byte	0x08
	.zero		1


	//   ....[19]....
        /*0308*/ 	.word	0x000008c0
        /*030c*/ 	.word	0x000000ff
        /*0310*/ 	.word	0x000308c0
        /*0314*/ 	.short	0x0100
        /*0316*/ 	.byte	0x08
	.zero		1


	//   ....[20]....
        /*0318*/ 	.word	0x000008d0
        /*031c*/ 	.word	0x000000ff
        /*0320*/ 	.word	0x000308b8
        /*0324*/ 	.short	0x0100
        /*0326*/ 	.byte	0x08
	.zero		1


	//   ....[21]....
        /*0328*/ 	.word	0x000008e0
        /*032c*/ 	.word	0x000000ff
        /*0330*/ 	.word	0x000308c8
        /*0334*/ 	.short	0x0100
        /*0336*/ 	.byte	0x08
	.zero		1


	//   ....[22]....
        /*0338*/ 	.word	0x00001290
        /*033c*/ 	.word	0x000000ff
        /*0340*/ 	.word	0x00030800
        /*0344*/ 	.short	0x010a
        /*0346*/ 	.byte	0x28
	.zero		1


	//   ....[23]....
        /*0348*/ 	.word	0x00001320
        /*034c*/ 	.word	0x00000003
        /*0350*/ 	.word	0x00030830
        /*0354*/ 	.short	0x010a
        /*0356*/ 	.byte	0x3f
	.zero		1


	//   ....[24]....
        /*0358*/ 	.word	0x000013b0
        /*035c*/ 	.word	0x00000003
        /*0360*/ 	.word	0x00030830
        /*0364*/ 	.short	0x010a
        /*0366*/ 	.byte	0x3f
	.zero		1


	//   ....[25]....
        /*0368*/ 	.word	0x000039e0
        /*036c*/ 	.word	0x00000005
        /*0370*/ 	.word	0x00000000
        /*0374*/ 	.short	0x0101
        /*0376*/ 	.byte	0x3f
	.zero		1


	//   ....[26]....
        /*0378*/ 	.word	0x00004d00
        /*037c*/ 	.word	0x000000ff
        /*0380*/ 	.word	0x00030830
        /*0384*/ 	.short	0x010a
        /*0386*/ 	.byte	0x0a
	.zero		1


	//   ....[27]....
        /*0388*/ 	.word	0x00004d40
        /*038c*/ 	.word	0x000000ff
        /*0390*/ 	.word	0x00030830
        /*0394*/ 	.short	0x010a
        /*0396*/ 	.byte	0x0a
	.zero		1


	//   ....[28]....
        /*0398*/ 	.word	0x00004f40
        /*039c*/ 	.word	0x000000ff
        /*03a0*/ 	.word	0x00030850
        /*03a4*/ 	.short	0x010a
        /*03a6*/ 	.byte	0x0a
	.zero		1


	//   ....[29]....
        /*03a8*/ 	.word	0x00004f80
        /*03ac*/ 	.word	0x000000ff
        /*03b0*/ 	.word	0x00030850
        /*03b4*/ 	.short	0x010a
        /*03b6*/ 	.byte	0x0a
	.zero		1


	//   ....[30]....
        /*03b8*/ 	.word	0x000070e0
        /*03bc*/ 	.word	0x00000067
        /*03c0*/ 	.word	0x00000000
        /*03c4*/ 	.short	0x0101
        /*03c6*/ 	.byte	0x3f
	.zero		1


	//   ....[31]....
        /*03c8*/ 	.word	0x00007270
        /*03cc*/ 	.word	0x0000000a
        /*03d0*/ 	.word	0x00000000
        /*03d4*/ 	.short	0x0101
        /*03d6*/ 	.byte	0x3f
	.zero		1


	//   ....[32]....
        /*03d8*/ 	.word	0x00008260
        /*03dc*/ 	.word	0x000000ff
        /*03e0*/ 	.word	0x00030850
        /*03e4*/ 	.short	0x010a
        /*03e6*/ 	.byte	0x0c
	.zero		1


	//   ....[33]....
        /*03e8*/ 	.word	0x000082a0
        /*03ec*/ 	.word	0x000000ff
        /*03f0*/ 	.word	0x00030850
        /*03f4*/ 	.short	0x010a
        /*03f6*/ 	.byte	0x0c
	.zero		1


	//   ....[34]....
        /*03f8*/ 	.word	0x00008dc0
        /*03fc*/ 	.word	0x0000000c
        /*0400*/ 	.word	0x00000000
        /*0404*/ 	.short	0x0101
        /*0406*/ 	.byte	0x3f
	.zero		1


	//   ....[35]....
        /*0408*/ 	.word	0x00009300
        /*040c*/ 	.word	0x000000ff
        /*0410*/ 	.word	0x00000000
        /*0414*/ 	.short	0x0101
        /*0416*/ 	.byte	0x06
	.zero		1


	//   ....[36]....
        /*0418*/ 	.word	0x00009ec0
        /*041c*/ 	.word	0x00000007
        /*0420*/ 	.word	0x00030840
        /*0424*/ 	.short	0x010a
        /*0426*/ 	.byte	0x3f
	.zero		1


	//   ....[37]....
        /*0428*/ 	.word	0x0000a1a0
        /*042c*/ 	.word	0x00000019
        /*0430*/ 	.word	0x00030820
        /*0434*/ 	.short	0x010a
        /*0436*/ 	.byte	0x3f
	.zero		1


	//   ....[38]....
        /*0438*/ 	.word	0x0000a430
        /*043c*/ 	.word	0x00000005
        /*0440*/ 	.word	0x00030840
        /*0444*/ 	.short	0x010a
        /*0446*/ 	.byte	0x3f
	.zero		1


	//   ....[39]....
        /*0448*/ 	.word	0x0000a5d0
        /*044c*/ 	.word	0x00000004
        /*0450*/ 	.word	0x00000060
        /*0454*/ 	.short	0x010a
        /*0456*/ 	.byte	0x3f
	.zero		1


	//   ....[40]....
        /*0458*/ 	.word	0x0000aa20
        /*045c*/ 	.word	0x00000006
        /*0460*/ 	.word	0x00030840
        /*0464*/ 	.short	0x010a
        /*0466*/ 	.byte	0x3f
	.zero		1


	//   ....[41]....
        /*0468*/ 	.word	0x0000abc0
        /*046c*/ 	.word	0x00000006
        /*0470*/ 	.word	0x00000060
        /*0474*/ 	.short	0x010a
        /*0476*/ 	.byte	0x3f
	.zero		1


	//   ....[42]....
        /*0478*/ 	.word	0x0000af70
        /*047c*/ 	.word	0x00000005
        /*0480*/ 	.word	0x00030840
        /*0484*/ 	.short	0x010a
        /*0486*/ 	.byte	0x3f
	.zero		1


	//   ....[43]....
        /*0488*/ 	.word	0x0000b120
        /*048c*/ 	.word	0x00000005
        /*0490*/ 	.word	0x00000060
        /*0494*/ 	.short	0x010a
        /*0496*/ 	.byte	0x3f
	.zero		1


	//   ....[44]....
        /*0498*/ 	.word	0x0000b370
        /*049c*/ 	.word	0x00000005
        /*04a0*/ 	.word	0x00030860
        /*04a4*/ 	.short	0x010a
        /*04a6*/ 	.byte	0x3f
	.zero		1


	//   ....[45]....
        /*04a8*/ 	.word	0x0000b610
        /*04ac*/ 	.word	0x00000008
        /*04b0*/ 	.word	0x00030820
        /*04b4*/ 	.short	0x010a
        /*04b6*/ 	.byte	0x3f
	.zero		1


	//   ....[46]....
        /*04b8*/ 	.word	0x0000b770
        /*04bc*/ 	.word	0x00000005
        /*04c0*/ 	.word	0x00000000
        /*04c4*/ 	.short	0x010a
        /*04c6*/ 	.byte	0x3f
	.zero		1


	//   ....[47]....
        /*04c8*/ 	.word	0x0000b7e0
        /*04cc*/ 	.word	0x00000003
        /*04d0*/ 	.word	0x00000000
        /*04d4*/ 	.short	0x010a
        /*04d6*/ 	.byte	0x3f
	.zero		1


	//   ....[48]....
        /*04d8*/ 	.word	0x0000b840
        /*04dc*/ 	.word	0x00000005
        /*04e0*/ 	.word	0x00000000
        /*04e4*/ 	.short	0x010a
        /*04e6*/ 	.byte	0x3f
	.zero		1


	//   ....[49]....
        /*04e8*/ 	.word	0x0000b870
        /*04ec*/ 	.word	0x00000003
        /*04f0*/ 	.word	0x00000000
        /*04f4*/ 	.short	0x010a
        /*04f6*/ 	.byte	0x3f
	.zero		1


	//   ....[50]....
        /*04f8*/ 	.word	0x0000b8e0
        /*04fc*/ 	.word	0x00000003
        /*0500*/ 	.word	0x00030800
        /*0504*/ 	.short	0x010a
        /*0506*/ 	.byte	0x3f
	.zero		1


	//   ....[51]....
        /*0508*/ 	.word	0x0000b930
        /*050c*/ 	.word	0x00000003
        /*0510*/ 	.word	0x00030830
        /*0514*/ 	.short	0x010a
        /*0516*/ 	.byte	0x3f
	.zero		1


	//   ....[52]....
        /*0518*/ 	.word	0x0000b990
        /*051c*/ 	.word	0x0000000b
        /*0520*/ 	.word	0x00030830
        /*0524*/ 	.short	0x010a
        /*0526*/ 	.byte	0x3f
	.zero		1


	//   ....[53]....
        /*0528*/ 	.word	0x0000b9f0
        /*052c*/ 	.word	0x0000000b
        /*0530*/ 	.word	0x00030850
        /*0534*/ 	.short	0x010a
        /*0536*/ 	.byte	0x3f
	.zero		1


	//   ....[54]....
        /*0538*/ 	.word	0x0000ba50
        /*053c*/ 	.word	0x00000004
        /*0540*/ 	.word	0x00030850
        /*0544*/ 	.short	0x010a
        /*0546*/ 	.byte	0x3f
	.zero		1


	//   ....[55]....
        /*0548*/ 	.word	0x0000bbc0
        /*054c*/ 	.word	0x00000007
        /*0550*/ 	.word	0x00030840
        /*0554*/ 	.short	0x010a
        /*0556*/ 	.byte	0x3f
	.zero		1


	//   ....[56]....
        /*0558*/ 	.word	0x0000bc10
        /*055c*/ 	.word	0x00000019
        /*0560*/ 	.word	0x00030820
        /*0564*/ 	.short	0x010a
        /*0566*/ 	.byte	0x3f
	.zero		1


	//   ....[57]....
        /*0568*/ 	.word	0x0000bc60
        /*056c*/ 	.word	0x00000005
        /*0570*/ 	.word	0x00030840
        /*0574*/ 	.short	0x010a
        /*0576*/ 	.byte	0x3f
	.zero		1


	//   ....[58]....
        /*0578*/ 	.word	0x0000bcb0
        /*057c*/ 	.word	0x00000004
        /*0580*/ 	.word	0x00000060
        /*0584*/ 	.short	0x010a
        /*0586*/ 	.byte	0x3f
	.zero		1


	//   ....[59]....
        /*0588*/ 	.word	0x0000bd00
        /*058c*/ 	.word	0x00000006
        /*0590*/ 	.word	0x00030840
        /*0594*/ 	.short	0x010a
        /*0596*/ 	.byte	0x3f
	.zero		1


	//   ....[60]....
        /*0598*/ 	.word	0x0000bd50
        /*059c*/ 	.word	0x00000006
        /*05a0*/ 	.word	0x00000060
        /*05a4*/ 	.short	0x010a
        /*05a6*/ 	.byte	0x3f
	.zero		1


	//   ....[61]....
        /*05a8*/ 	.word	0x0000bda0
        /*05ac*/ 	.word	0x00000005
        /*05b0*/ 	.word	0x00030840
        /*05b4*/ 	.short	0x010a
        /*05b6*/ 	.byte	0x3f
	.zero		1


	//   ....[62]....
        /*05b8*/ 	.word	0x0000bdf0
        /*05bc*/ 	.word	0x00000005
        /*05c0*/ 	.word	0x00000060
        /*05c4*/ 	.short	0x010a
        /*05c6*/ 	.byte	0x3f
	.zero		1


	//   ....[63]....
        /*05c8*/ 	.word	0x0000be40
        /*05cc*/ 	.word	0x00000005
        /*05d0*/ 	.word	0x00030860
        /*05d4*/ 	.short	0x010a
        /*05d6*/ 	.byte	0x3f
	.zero		1


	//   ....[64]....
        /*05d8*/ 	.word	0x0000be90
        /*05dc*/ 	.word	0x00000008
        /*05e0*/ 	.word	0x00030820
        /*05e4*/ 	.short	0x010a
        /*05e6*/ 	.byte	0x3f
	.zero		1


	//   ....[65]....
        /*05e8*/ 	.word	0x0000c000
        /*05ec*/ 	.word	0x00000005
        /*05f0*/ 	.word	0x00000000
        /*05f4*/ 	.short	0x010a
        /*05f6*/ 	.byte	0x3f
	.zero		1


	//   ....[66]....
        /*05f8*/ 	.word	0x0000c050
        /*05fc*/ 	.word	0x00000003
        /*0600*/ 	.word	0x00000000
        /*0604*/ 	.short	0x010a
        /*0606*/ 	.byte	0x3f
	.zero		1


	//   ....[67]....
        /*0608*/ 	.word	0x0000c0a0
        /*060c*/ 	.word	0x00000005
        /*0610*/ 	.word	0x00000000
        /*0614*/ 	.short	0x010a
        /*0616*/ 	.byte	0x3f
	.zero		1


	//----- nvinfo : EIATTR_NUM_MBARRIERS
	.align		4
.L_1493:
        /*0618*/ 	.byte	0x03, 0x38
        /*061a*/ 	.short	0x0016


	//----- nvinfo : EIATTR_EXIT_INSTR_OFFSETS
	.align		4
        /*061c*/ 	.byte	0x04, 0x1c
        /*061e*/ 	.short	(.L_1495 - .L_1494)


	//   ....[0]....
.L_1494:
        /*0620*/ 	.word	0x00000a30


	//   ....[1]....
        /*0624*/ 	.word	0x000093b0


	//   ....[2]....
        /*0628*/ 	.word	0x00009410


	//   ....[3]....
        /*062c*/ 	.word	0x0000b8c0


	//----- nvinfo : EIATTR_MAX_THREADS
	.align		4
.L_1495:
        /*0630*/ 	.byte	0x04, 0x05
        /*0632*/ 	.short	(.L_1497 - .L_1496)
.L_1496:
        /*0634*/ 	.word	0x00000200
        /*0638*/ 	.word	0x00000001
        /*063c*/ 	.word	0x00000001


	//----- nvinfo : EIATTR_CRS_STACK_SIZE
	.align		4
.L_1497:
        /*0640*/ 	.byte	0x04, 0x1e
        /*0642*/ 	.short	(.L_1499 - .L_1498)
.L_1498:
        /*0644*/ 	.word	0x00000000


	//----- nvinfo : EIATTR_CBANK_PARAM_SIZE
	.align		4
.L_1499:
        /*0648*/ 	.byte	0x03, 0x19
        /*064a*/ 	.short	0x0bf0


	//----- nvinfo : EIATTR_PARAM_CBANK
	.align		4
        /*064c*/ 	.byte	0x04, 0x0a
        /*064e*/ 	.short	(.L_1501 - .L_1500)
	.align		4
.L_1500:
        /*0650*/ 	.word	index@(.nv.constant0._ZN7cutlass13device_kernelIN5flash11enable_sm90INS1_16FlashAttnFwdSm90INS1_25CollectiveMainloopFwdSm90ILi2EN4cute5tupleIJNS5_1CILi1EEES8_S8_EEENS6_IJNS7_ILi192EEESA_NS7_ILi64EEEEEELi64ENS_6half_tEfNS_4arch4Sm90ELb0ELb0ELb1ELb0ELb0ELb0ELb0ELb0ELb1ELb0ELb0ELb0EEENS1_21CollectiveEpilogueFwdINS6_IJSA_SB_SA_EEES9_SD_SF_Li384ELb0ELb0ELb0ELb0EEENS1_29StaticPersistentTileSchedulerILb0EEEEEEEEEvNT_6ParamsE)
        /*0654*/ 	.short	0x0210
        /*0656*/ 	.short	0x0bf0


	//----- nvinfo : EIATTR_SW_WAR
	.align		4
.L_1501:
        /*0658*/ 	.byte	0x04, 0x36
        /*065a*/ 	.short	(.L_1503 - .L_1502)
.L_1502:
        /*065c*/ 	.word	0x00000008
.L_1503:


//--------------------- .nv.info._ZN7cutlass13device_kernelIN5flash11enable_sm90INS1_16FlashAttnFwdSm90INS1_25CollectiveMainloopFwdSm90ILi2EN4cute5tupleIJNS5_1CILi1EEES8_S8_EEENS6_IJNS7_ILi192EEESA_NS7_ILi64EEEEEELi64ENS_6half_tEfNS_4arch4Sm90ELb0ELb0ELb1ELb1ELb0ELb0ELb0ELb0ELb1ELb0ELb0ELb0EEENS1_21CollectiveEpilogueFwdINS6_IJSA_SB_SA_EEES9_SD_SF_Li384ELb1ELb0ELb0ELb0EEENS1_36VarlenDynamicPersistentTileSchedulerILi192ELi192ELi384ELi32ELb0ELb0ELb1ELb0ELb1ELb1EEEEEEEEEvNT_6ParamsE --------------------------
	.section	.nv.info._ZN7cutlass13device_kernelIN5flash11enable_sm90INS1_16FlashAttnFwdSm90INS1_25CollectiveMainloopFwdSm90ILi2EN4cute5tupleIJNS5_1CILi1EEES8_S8_EEENS6_IJNS7_ILi192EEESA_NS7_ILi64EEEEEELi64ENS_6half_tEfNS_4arch4Sm90ELb0ELb0ELb1ELb1ELb0ELb0ELb0ELb0ELb1ELb0ELb0ELb0EEENS1_21CollectiveEpilogueFwdINS6_IJSA_SB_SA_EEES9_SD_SF_Li384ELb1ELb0ELb0ELb0EEENS1_36VarlenDynamicPersistentTileSchedulerILi192ELi192ELi384ELi32ELb0ELb0ELb1ELb0ELb1ELb1EEEEEEEEEvNT_6ParamsE,"",@"SHT_CUDA_INFO"
	.sectionflags	@""
	.align	4


	//----- nvinfo : EIATTR_CUDA_API_VERSION
	.align		4
        /*0000*/ 	.byte	0x04, 0x37
        /*0002*/ 	.short	(.L_1505 - .L_1504)
.L_1504:
        /*0004*/ 	.word	0x00000082


	//----- nvinfo : EIATTR_KPARAM_INFO
	.align		4
.L_1505:
        /*0008*/ 	.byte	0x04, 0x17
        /*000a*/ 	.short	(.L_1507 - .L_1506)
.L_1506:
        /*000c*/ 	.word	0x00000000
        /*0010*/ 	.short	0x0000
        /*0012*/ 	.short	0x0070
        /*0014*/ 	.byte	0x00, 0xf0, 0x01, 0x28


	//----- nvinfo : EIATTR_SPARSE_MMA_MASK
	.align		4
.L_1507:
        /*0018*/ 	.byte	0x03, 0x50
        /*001a*/ 	.short	0x0000


	//----- nvinfo : EIATTR_MAXREG_COUNT
	.align		4
        /*001c*/ 	.byte	0x03, 0x1b
        /*001e*/ 	.short	0x0080


	//----- nvinfo : EIATTR_NUM_BARRIERS
	.align		4
        /*0020*/ 	.byte	0x02, 0x4c
        /*0022*/ 	.byte	0x10
	.zero		1


	//----- nvinfo : EIATTR_EXTERNS
	.align		4
        /*0024*/ 	.byte	0x04, 0x0f
        /*0026*/ 	.short	(.L_1509 - .L_1508)


	//   ....[0]....
	.align		4
.L_1508:
        /*0028*/ 	.word	index@(__assertfail)


	//----- nvinfo : EIATTR_ANNOTATIONS
	.align		4
.L_1509:
        /*002c*/ 	.byte	0x04, 0x55
        /*002e*/ 	.short	(.L_1511 - .L_1510)


	//   ....[0]....
.L_1510:
        /* <DEDUP_REMOVED lines=17> */


	//----- nvinfo : EIATTR_MERCURY_ISA_VERSION
	.align		4
.L_1511:
        /*0128*/ 	.byte	0x03, 0x5f
        /*012a*/ 	.short	0x0101


	//----- nvinfo : EIATTR_UNUSED_LOAD_BYTE_OFFSET
	.align		4
        /*012c*/ 	.byte	0x04, 0x44
        /*012e*/ 	.short	(.L_1513 - .L_1512)


	//   ....[0]....
.L_1512:
        /*0130*/ 	.word	0x00000a80
        /*0134*/ 	.word	0x0000fff0


	//   ....[1]....
        /*0138*/ 	.word	0x00009120
        /*013c*/ 	.word	0x0000fff0


	//----- nvinfo : EIATTR_INT_WARP_WIDE_INSTR_OFFSETS
	.align		4
.L_1513:
        /*0140*/ 	.byte	0x04, 0x31
        /*0142*/ 	.short	(.L_1515 - .L_1514)


	//   ....[0]....
.L_1514:
        /*0144*/ 	.word	0x00000160


	//   ....[1]....
        /*0148*/ 	.word	0x000001a0


	//   ....[2]....
        /*014c*/ 	.word	0x00000210


	//   ....[3]....
        /*0150*/ 	.word	0x0000b8a0


	//   ....[4]....
        /*0154*/ 	.word	0x0000b930


	//   ....[5]....
        /*0158*/ 	.word	0x0000bd80


	//   ....[6]....
        /*015c*/ 	.word	0x0000bdb0


	//   ....[7]....
        /*0160*/ 	.word	0x0000d810


	//   ....[8]....
        /*0164*/ 	.word	0x0000d8a0


	//----- nvinfo : EIATTR_COOP_GROUP_MASK_REGIDS
	.align		4
.L_1515:
        /*0168*/ 	.byte	0x04, 0x29
        /*016a*/ 	.short	(.L_1517 - .L_1516)


	//   ....[0]....
.L_1516:
        /*016c*/ 	.word	0xffffffff


	//   ....[1]....
        /*0170*/ 	.word	0xffffffff


	//   ....[2]....
        /*0174*/ 	.word	0xffffffff


	//   ....[3]....
        /*0178*/ 	.word	0xffffffff


	//   ....[4]....
        /*017c*/ 	.word	0xffffffff


	//   ....[5]....
        /*0180*/ 	.word	0xffffffff


	//   ....[6]....
        /*0184*/ 	.word	0xffffffff


	//   ....[7]....
        /*0188*/ 	.word	0xffffffff


	//   ....[8]....
        /*018c*/ 	.word	0xffffffff


	//   ....[9]....
        /*0190*/ 	.word	0xffffffff


	//   ....[10]....
        /*0194*/ 	.word	0xffffffff


	//   ....[11]....
        /*0198*/ 	.word	0xffffffff


	//   ....[12]....
        /*019c*/ 	.word	0xffffffff


	//   ....[13]....
        /*01a0*/ 	.word	0xffffffff


	//   ....[14]....
        /*01a4*/ 	.word	0xffffffff


	//   ....[15]....
        /*01a8*/ 	.word	0xffffffff


	//   ....[16]....
        /*01ac*/ 	.word	0xffffffff


	//   ....[17]....
        /*01b0*/ 	.word	0xffffffff


	//   ....[18]....
        /*01b4*/ 	.word	0xffffffff


	//   ....[19]....
        /*01b8*/ 	.word	0xffffffff


	//   ....[20]....
        /*01bc*/ 	.word	0xffffffff


	//   ....[21]....
        /*01c0*/ 	.word	0xffffffff


	//   ....[22]....
        /*01c4*/ 	.word	0xffffffff


	//   ....[23]....
        /*01c8*/ 	.word	0xffffffff


	//   ....[24]....
        /*01cc*/ 	.word	0xffffffff


	//   ....[25]....
        /*01d0*/ 	.word	0xffffffff


	//   ....[26]....
        /*01d4*/ 	.word	0xffffffff


	//   ....[27]....
        /*01d8*/ 	.word	0xffffffff


	//   ....[28]....
        /*01dc*/ 	.word	0xffffffff


	//   ....[29]....
        /*01e0*/ 	.word	0xffffffff


	//   ....[30]....
        /*01e4*/ 	.word	0xffffffff


	//   ....[31]....
        /*01e8*/ 	.word	0xffffffff


	//   ....[32]....
        /*01ec*/ 	.word	0xffffffff


	//   ....[33]....
        /*01f0*/ 	.word	0xffffffff


	//   ....[34]....
        /*01f4*/ 	.word	0xffffffff


	//   ....[35]....
        /*01f8*/ 	.word	0xffffffff


	//   ....[36]....
        /*01fc*/ 	.word	0xffffffff


	//   ....[37]....
        /*0200*/ 	.word	0xffffffff


	//   ....[38]....
        /*0204*/ 	.word	0xffffffff


	//   ....[39]....
        /*0208*/ 	.word	0xffffffff


	//   ....[40]....
        /*020c*/ 	.word	0xffffffff


	//   ....[41]....
        /*0210*/ 	.word	0xffffffff


	//   ....[42]....
        /*0214*/ 	.word	0xffffffff


	//   ....[43]....
        /*0218*/ 	.word	0xffffffff


	//   ....[44]....
        /*021c*/ 	.word	0xffffffff


	//   ....[45]....
        /*0220*/ 	.word	0xffffffff


	//   ....[46]....
        /*0224*/ 	.word	0xffffffff


	//   ....[47]....
        /*0228*/ 	.word	0xffffffff


	//   ....[48]....
        /*022c*/ 	.word	0xffffffff


	//   ....[49]....
        /*0230*/ 	.word	0xffffffff


	//   ....[50]....
        /*0234*/ 	.word	0xffffffff


	//   ....[51]....
        /*0238*/ 	.word	0xffffffff


	//   ....[52]....
        /*023c*/ 	.word	0xffffffff


	//   ....[53]....
        /*0240*/ 	.word	0xffffffff


	//   ....[54]....
        /*0244*/ 	.word	0xffffffff


	//   ....[55]....
        /*0248*/ 	.word	0xffffffff


	//   ....[56]....
        /*024c*/ 	.word	0x0500000f


	//   ....[57]....
        /*0250*/ 	.word	0x0500000f


	//   ....[58]....
        /*0254*/ 	.word	0x0500000f


	//   ....[59]....
        /*0258*/ 	.word	0x0500000f


	//   ....[60]....
        /*025c*/ 	.word	0x0500000f


	//   ....[61]....
        /*0260*/ 	.word	0x0500000f


	//   ....[62]....
        /*0264*/ 	.word	0x0500000f


	//   ....[63]....
        /*0268*/ 	.word	0x0500000f


	//   ....[64]....
        /*026c*/ 	.word	0x0500000f


	//   ....[65]....
        /*0270*/ 	.word	0x0500000f


	//   ....[66]....
        /*0274*/ 	.word	0x0500000f


	//   ....[67]....
        /*0278*/ 	.word	0x0500000f


	//   ....[68]....
        /*027c*/ 	.word	0x0500000f


	//   ....[69]....
        /*0280*/ 	.word	0x0500000f


	//   ....[70]....
        /*0284*/ 	.word	0x0500000f


	//   ....[71]....
        /*0288*/ 	.word	0x0500000f


	//   ....[72]....
        /*028c*/ 	.word	0x0500000f


	//   ....[73]....
        /*0290*/ 	.word	0x0500000f


	//   ....[74]....
        /*0294*/ 	.word	0x0500000f


	//----- nvinfo : EIATTR_COOP_GROUP_INSTR_OFFSETS
	.align		4
.L_1517:
        /*0298*/ 	.byte	0x04, 0x28
        /*029a*/ 	.short	(.L_1519 - .L_1518)


	//   ....[0]....
.L_1518:
        /*029c*/ 	.word	0x00000070


	//   ....[1]....
        /*02a0*/ 	.word	0x00000170


	//   ....[2]....
        /*02a4*/ 	.word	0x000001c0


	//   ....[3]....
        /*02a8*/ 	.word	0x000003f0


	//   ....[4]....
        /*02ac*/ 	.word	0x00000550


	//   ....[5]....
        /*02b0*/ 	.word	0x00000670


	//   ....[6]....
        /*02b4*/ 	.word	0x000007d0


	//   ....[7]....
        /*02b8*/ 	.word	0x000014f0


	//   ....[8]....
        /*02bc*/ 	.word	0x000031a0


	//   ....[9]....
        /*02c0*/ 	.word	0x000031c0


	//   ....[10]....
        /*02c4*/ 	.word	0x000036d0


	//   ....[11]....
        /*02c8*/ 	.word	0x00003740


	//   ....[12]....
        /*02cc*/ 	.word	0x00004e80


	//   ....[13]....
        /*02d0*/ 	.word	0x00006990


	//   ....[14]....
        /*02d4*/ 	.word	0x00006ae0


	//   ....[15]....
        /*02d8*/ 	.word	0x00006b00


	//   ....[16]....
        /*02dc*/ 	.word	0x00006bf0


	//   ....[17]....
        /*02e0*/ 	.word	0x000085e0


	//   ....[18]....
        /*02e4*/ 	.word	0x000086f0


	//   ....[19]....
        /*02e8*/ 	.word	0x00008730


	//   ....[20]....
        /*02ec*/ 	.word	0x00008870


	//   ....[21]....
        /*02f0*/ 	.word	0x000088a0


	//   ....[22]....
        /*02f4*/ 	.word	0x0000aac0


	//   ....[23]....
        /*02f8*/ 	.word	0x0000ac40


	//   ....[24]....
        /*02fc*/ 	.word	0x0000ac70


	//   ....[25]....
        /*0300*/ 	.word	0x0000acb0


	//   ....[26]....
        /*0304*/ 	.word	0x0000ad20


	//   ....[27]....
        /*0308*/ 	.word	0x0000ad80


	//   ....[28]....
        /*030c*/ 	.word	0x0000adc0


	//   ....[29]....
        /*0310*/ 	.word	0x0000af40


	//   ....[30]....
        /*0314*/ 	.word	0x0000afa0


	//   ....[31]....
        /*0318*/ 	.word	0x0000afe0


	//   ....[32]....
        /*031c*/ 	.word	0x0000b020


	//   ....[33]....
        /*0320*/ 	.word	0x0000b050


	//   ....[34]....
        /*0324*/ 	.word	0x0000b080


	//   ....[35]....
        /*0328*/ 	.word	0x0000b100


	//   ....[36]....
        /*032c*/ 	.word	0x0000b130


	//   ....[37]....
        /*0330*/ 	.word	0x0000b1b0


	//   ....[38]....
        /*0334*/ 	.word	0x0000db60


	//   ....[39]....
        /*0338*/ 	.word	0x0000db70


	//   ....[40]....
        /*033c*/ 	.word	0x0000dc60


	//   ....[41]....
        /*0340*/ 	.word	0x0000dcc0


	//   ....[42]....
        /*0344*/ 	.word	0x0000dd00


	//   ....[43]....
        /*0348*/ 	.word	0x0000dd40


	//   ....[44]....
        /*034c*/ 	.word	0x0000dd70


	//   ....[45]....
        /*0350*/ 	.word	0x0000dda0


	//   ....[46]....
        /*0354*/ 	.word	0x0000df10


	//   ....[47]....
        /*0358*/ 	.word	0x0000df70


	//   ....[48]....
        /*035c*/ 	.word	0x0000dfb0


	//   ....[49]....
        /*0360*/ 	.word	0x0000dff0


	//   ....[50]....
        /*0364*/ 	.word	0x0000e020


	//   ....[51]....
        /*0368*/ 	.word	0x0000e050


	//   ....[52]....
        /*036c*/ 	.word	0x0000e110


	//   ....[53]....
        /*0370*/ 	.word	0x0000e130


	//   ....[54]....
        /*0374*/ 	.word	0x0000e1a0


	//   ....[55]....
        /*0378*/ 	.word	0x0000e5d0


	//   ....[56]....
        /*037c*/ 	.word	0x0000eab0


	//   ....[57]....
        /*0380*/ 	.word	0x0000eea0


	//   ....[58]....
        /*0384*/ 	.word	0x0000ef30


	//   ....[59]....
        /*0388*/ 	.word	0x0000efd0


	//   ....[60]....
        /*038c*/ 	.word	0x0000f080


	//   ....[61]....
        /*0390*/ 	.word	0x0000f100


	//   ....[62]....
        /*0394*/ 	.word	0x0000f180


	//   ....[63]....
        /*0398*/ 	.word	0x0000f200


	//   ....[64]....
        /*039c*/ 	.word	0x0000f280


	//   ....[65]....
        /*03a0*/ 	.word	0x0000f310


	//   ....[66]....
        /*03a4*/ 	.word	0x0000f3c0


	//   ....[67]....
        /*03a8*/ 	.word	0x0000f440


	//   ....[68]....
        /*03ac*/ 	.word	0x0000f4c0


	//   ....[69]....
        /*03b0*/ 	.word	0x0000f540


	//   ....[70]....
        /*03b4*/ 	.word	0x0000f5c0


	//   ....[71]....
        /*03b8*/ 	.word	0x0000f630


	//   ....[72]....
        /*03bc*/ 	.word	0x0000f6d0


	//   ....[73]....
        /*03c0*/ 	.word	0x0000f760


	//   ....[74]....
        /*03c4*/ 	.word	0x0000f880


	//----- nvinfo : EIATTR_REG_RECONFIG
	.align		4
.L_1519:
        /*03c8*/ 	.byte	0x01, 0x54
	.zero		2


	//----- nvinfo : EIATTR_SYSCALL_OFFSETS
	.align		4
        /*03cc*/ 	.byte	0x04, 0x46
        /*03ce*/ 	.short	(.L_1521 - .L_1520)


	//   ....[0]....
.L_1520:
        /*03d0*/ 	.word	0x00001640


	//   ....[1]....
        /*03d4*/ 	.word	0x0000bab0


	//   ....[2]....
        /*03d8*/ 	.word	0x0000bbe0


	//   ....[3]....
        /*03dc*/ 	.word	0x0000bce0


	//----- nvinfo : EIATTR_MBARRIER_INSTR_OFFSETS
	.align		4
.L_1521:
        /*03e0*/ 	.byte	0x04, 0x39
        /*03e2*/ 	.short	(.L_1523 - .L_1522)


	//   ....[0]....
.L_1522:
        /*03e4*/ 	.word	0x000002a0
        /*03e8*/ 	.word	0x000000ff
        /*03ec*/ 	.word	0x00030800
        /*03f0*/ 	.short	0x0100
        /*03f2*/ 	.byte	0x08
	.zero		1


	//   ....[1]....
        /*03f4*/ 	.word	0x000002b0
        /*03f8*/ 	.word	0x000000ff
        /*03fc*/ 	.word	0x00030820
        /*0400*/ 	.short	0x0100
        /*0402*/ 	.byte	0x08
	.zero		1


	//   ....[2]....
        /*0404*/ 	.word	0x000003a0
        /*0408*/ 	.word	0x000000ff
        /*040c*/ 	.word	0x00030830
        /*0410*/ 	.short	0x0100
        /*0412*/ 	.byte	0x08
	.zero		1


	//   ....[3]....
        /*0414*/ 	.word	0x000003b0
        /*0418*/ 	.word	0x000000ff
        /*041c*/ 	.word	0x00030840
        /*0420*/ 	.short	0x0100
        /*0422*/ 	.byte	0x08
	.zero		1


	//   ....[4]....
        /*0424*/ 	.word	0x000003c0
        /*0428*/ 	.word	0x000000ff
        /*042c*/ 	.word	0x00030838
        /*0430*/ 	.short	0x0100
        /*0432*/ 	.byte	0x08
	.zero		1


	//   ....[5]....
        /*0434*/ 	.word	0x000003d0
        /*0438*/ 	.word	0x000000ff
        /*043c*/ 	.word	0x00030848
        /*0440*/ 	.short	0x0100
        /*0442*/ 	.byte	0x08
	.zero		1


	//   ....[6]....
        /*0444*/ 	.word	0x00000500
        /*0448*/ 	.word	0x000000ff
        /*044c*/ 	.word	0x00030850
        /*0450*/ 	.short	0x0100
        /*0452*/ 	.byte	0x08
	.zero		1


	//   ....[7]....
        /*0454*/ 	.word	0x00000510
        /*0458*/ 	.word	0x000000ff
        /*045c*/ 	.word	0x00030860
        /*0460*/ 	.short	0x0100
        /*0462*/ 	.byte	0x08
	.zero		1


	//   ....[8]....
        /*0464*/ 	.word	0x00000520
        /*0468*/ 	.word	0x000000ff
        /*046c*/ 	.word	0x00030858
        /*0470*/ 	.short	0x0100
        /*0472*/ 	.byte	0x08
	.zero		1


	//   ....[9]....
        /*0474*/ 	.word	0x00000530
        /*0478*/ 	.word	0x000000ff
        /*047c*/ 	.word	0x00030868
        /*0480*/ 	.short	0x0100
        /*0482*/ 	.byte	0x08
	.zero		1


	//   ....[10]....
        /*0484*/ 	.word	0x00000620
        /*0488*/ 	.word	0x000000ff
        /*048c*/ 	.word	0x00030870
        /*0490*/ 	.short	0x0100
        /*0492*/ 	.byte	0x06
	.zero		1


	//   ....[11]....
        /*0494*/ 	.word	0x00000630
        /*0498*/ 	.word	0x000000ff
        /*049c*/ 	.word	0x00030880
        /*04a0*/ 	.short	0x0100
        /*04a2*/ 	.byte	0x06
	.zero		1


	//   ....[12]....
        /*04a4*/ 	.word	0x00000640
        /*04a8*/ 	.word	0x000000ff
        /*04ac*/ 	.word	0x00030878
        /*04b0*/ 	.short	0x0100
        /*04b2*/ 	.byte	0x06
	.zero		1


	//   ....[13]....
        /*04b4*/ 	.word	0x00000650
        /*04b8*/ 	.word	0x000000ff
        /*04bc*/ 	.word	0x00030888
        /*04c0*/ 	.short	0x0100
        /*04c2*/ 	.byte	0x06
	.zero		1


	//   ....[14]....
        /*04c4*/ 	.word	0x00000780
        /*04c8*/ 	.word	0x000000ff
        /*04cc*/ 	.word	0x00030890
        /*04d0*/ 	.short	0x0100
        /*04d2*/ 	.byte	0x08
	.zero		1


	//   ....[15]....
        /*04d4*/ 	.word	0x00000790
        /*04d8*/ 	.word	0x000000ff
        /*04dc*/ 	.word	0x000308a0
        /*04e0*/ 	.short	0x0100
        /*04e2*/ 	.byte	0x08
	.zero		1


	//   ....[16]....
        /*04e4*/ 	.word	0x000007a0
        /*04e8*/ 	.word	0x000000ff
        /*04ec*/ 	.word	0x00030898
        /*04f0*/ 	.short	0x0100
        /*04f2*/ 	.byte	0x08
	.zero		1


	//   ....[17]....
        /*04f4*/ 	.word	0x000007b0
        /*04f8*/ 	.word	0x000000ff
        /*04fc*/ 	.word	0x000308a8
        /*0500*/ 	.short	0x0100
        /*0502*/ 	.byte	0x08
	.zero		1


	//   ....[18]....
        /*0504*/ 	.word	0x000008e0
        /*0508*/ 	.word	0x000000ff
        /*050c*/ 	.word	0x000308b0
        /*0510*/ 	.short	0x0100
        /*0512*/ 	.byte	0x08
	.zero		1


	//   ....[19]....
        /*0514*/ 	.word	0x000008f0
        /*0518*/ 	.word	0x000000ff
        /*051c*/ 	.word	0x000308c0
        /*0520*/ 	.short	0x0100
        /*0522*/ 	.byte	0x08
	.zero		1


	//   ....[20]....
        /*0524*/ 	.word	0x00000900
        /*0528*/ 	.word	0x000000ff
        /*052c*/ 	.word	0x000308b8
        /*0530*/ 	.short	0x0100
        /*0532*/ 	.byte	0x08
	.zero		1


	//   ....[21]....
        /*0534*/ 	.word	0x00000910
        /*0538*/ 	.word	0x000000ff
        /*053c*/ 	.word	0x000308c8
        /*0540*/ 	.short	0x0100
        /*0542*/ 	.byte	0x08
	.zero		1


	//   ....[22]....
        /*0544*/ 	.word	0x000016c0
        /*0548*/ 	.word	0x000000ff
        /*054c*/ 	.word	0x00030800
        /*0550*/ 	.short	0x010a
        /*0552*/ 	.byte	0x28
	.zero		1


	//   ....[23]....
        /*0554*/ 	.word	0x00001740
        /*0558*/ 	.word	0x00000000
        /*055c*/ 	.word	0x00030830
        /*0560*/ 	.short	0x010a
        /*0562*/ 	.byte	0x3f
	.zero		1


	//   ....[24]....
        /*0564*/ 	.word	0x000017b0
        /*0568*/ 	.word	0x00000000
        /*056c*/ 	.word	0x00030830
        /*0570*/ 	.short	0x010a
        /*0572*/ 	.byte	0x3f
	.zero		1


	//   ....[25]....
        /*0574*/ 	.word	0x00003b70
        /*0578*/ 	.word	0x00000006
        /*057c*/ 	.word	0x00000000
        /*0580*/ 	.short	0x0101
        /*0582*/ 	.byte	0x3f
	.zero		1


	//   ....[26]....
        /*0584*/ 	.word	0x000050d0
        /*0588*/ 	.word	0x000000ff
        /*058c*/ 	.word	0x00030830
        /*0590*/ 	.short	0x010a
        /*0592*/ 	.byte	0x06
	.zero		1


	//   ....[27]....
        /*0594*/ 	.word	0x00005110
        /*0598*/ 	.word	0x000000ff
        /*059c*/ 	.word	0x00030830
        /*05a0*/ 	.short	0x010a
        /*05a2*/ 	.byte	0x06
	.zero		1


	//   ....[28]....
        /*05a4*/ 	.word	0x00005310
        /*05a8*/ 	.word	0x000000ff
        /*05ac*/ 	.word	0x00030850
        /*05b0*/ 	.short	0x010a
        /*05b2*/ 	.byte	0x06
	.zero		1


	//   ....[29]....
        /*05b4*/ 	.word	0x00005350
        /*05b8*/ 	.word	0x000000ff
        /*05bc*/ 	.word	0x00030850
        /*05c0*/ 	.short	0x010a
        /*05c2*/ 	.byte	0x06
	.zero		1


	//   ....[30]....
        /*05c4*/ 	.word	0x00006cc0
        /*05c8*/ 	.word	0x00000067
        /*05cc*/ 	.word	0x00000000
        /*05d0*/ 	.short	0x0101
        /*05d2*/ 	.byte	0x3f
	.zero		1


	//   ....[31]....
        /*05d4*/ 	.word	0x00006d10
        /*05d8*/ 	.word	0x00000007
        /*05dc*/ 	.word	0x00000000
        /*05e0*/ 	.short	0x0101
        /*05e2*/ 	.byte	0x3f
	.zero		1


	//   ....[32]....
        /*05e4*/ 	.word	0x00008660
        /*05e8*/ 	.word	0x000000ff
        /*05ec*/ 	.word	0x00030850
        /*05f0*/ 	.short	0x010a
        /*05f2*/ 	.byte	0x05
	.zero		1


	//   ....[33]....
        /*05f4*/ 	.word	0x000086a0
        /*05f8*/ 	.word	0x000000ff
        /*05fc*/ 	.word	0x00030850
        /*0600*/ 	.short	0x010a
        /*0602*/ 	.byte	0x05
	.zero		1


	//   ....[34]....
        /*0604*/ 	.word	0x00008ec0
        /*0608*/ 	.word	0x00000006
        /*060c*/ 	.word	0x00000000
        /*0610*/ 	.short	0x0101
        /*0612*/ 	.byte	0x3f
	.zero		1


	//   ....[35]....
        /*0614*/ 	.word	0x00009ca0
        /*0618*/ 	.word	0x000000ff
        /*061c*/ 	.word	0x00000000
        /*0620*/ 	.short	0x0101
        /*0622*/ 	.byte	0x04
	.zero		1


	//   ....[36]....
        /*0624*/ 	.word	0x0000c1a0
        /*0628*/ 	.word	0x00000005
        /*062c*/ 	.word	0x00030840
        /*0630*/ 	.short	0x010a
        /*0632*/ 	.byte	0x3f
	.zero		1


	//   ....[37]....
        /*0634*/ 	.word	0x0000c4f0
        /*0638*/ 	.word	0x0000001a
        /*063c*/ 	.word	0x00030820
        /*0640*/ 	.short	0x010a
        /*0642*/ 	.byte	0x3f
	.zero		1


	//   ....[38]....
        /*0644*/ 	.word	0x0000c7e0
        /*0648*/ 	.word	0x00000003
        /*064c*/ 	.word	0x00030840
        /*0650*/ 	.short	0x010a
        /*0652*/ 	.byte	0x3f
	.zero		1


	//   ....[39]....
        /*0654*/ 	.word	0x0000c9c0
        /*0658*/ 	.word	0x00000002
        /*065c*/ 	.word	0x00000060
        /*0660*/ 	.short	0x010a
        /*0662*/ 	.byte	0x3f
	.zero		1


	//   ....[40]....
        /*0664*/ 	.word	0x0000ce30
        /*0668*/ 	.word	0x00000003
        /*066c*/ 	.word	0x00030840
        /*0670*/ 	.short	0x010a
        /*0672*/ 	.byte	0x3f
	.zero		1


	//   ....[41]....
        /*0674*/ 	.word	0x0000d010
        /*0678*/ 	.word	0x00000003
        /*067c*/ 	.word	0x00000060
        /*0680*/ 	.short	0x010a
        /*0682*/ 	.byte	0x3f
	.zero		1


	//   ....[42]....
        /*0684*/ 	.word	0x0000d3d0
        /*0688*/ 	.word	0x00000002
        /*068c*/ 	.word	0x00030840
        /*0690*/ 	.short	0x010a
        /*0692*/ 	.byte	0x3f
	.zero		1


	//   ....[43]....
        /*0694*/ 	.word	0x0000d5c0
        /*0698*/ 	.word	0x00000002
        /*069c*/ 	.word	0x00000060
        /*06a0*/ 	.short	0x010a
        /*06a2*/ 	.byte	0x3f
	.zero		1


	//   ....[44]....
        /*06a4*/ 	.word	0x0000d910
        /*06a8*/ 	.word	0x00000003
        /*06ac*/ 	.word	0x00030860
        /*06b0*/ 	.short	0x010a
        /*06b2*/ 	.byte	0x3f
	.zero		1


	//   ....[45]....
        /*06b4*/ 	.word	0x0000e550
        /*06b8*/ 	.word	0x00000009
        /*06bc*/ 	.word	0x00030820
        /*06c0*/ 	.short	0x010a
        /*06c2*/ 	.byte	0x3f
	.zero		1


	//   ....[46]....
        /*06c4*/ 	.word	0x0000e6f0
        /*06c8*/ 	.word	0x00000007
        /*06cc*/ 	.word	0x00000000
        /*06d0*/ 	.short	0x010a
        /*06d2*/ 	.byte	0x3f
	.zero		1


	//   ....[47]....
        /*06d4*/ 	.word	0x0000e760
        /*06d8*/ 	.word	0x00000003
        /*06dc*/ 	.word	0x00000000
        /*06e0*/ 	.short	0x010a
        /*06e2*/ 	.byte	0x3f
	.zero		1


	//   ....[48]....
        /*06e4*/ 	.word	0x0000e7c0
        /*06e8*/ 	.word	0x00000005
        /*06ec*/ 	.word	0x00000000
        /*06f0*/ 	.short	0x010a
        /*06f2*/ 	.byte	0x3f
	.zero		1


	//   ....[49]....
        /*06f4*/ 	.word	0x0000e7f0
        /*06f8*/ 	.word	0x00000003
        /*06fc*/ 	.word	0x00000000
        /*0700*/ 	.short	0x010a
        /*0702*/ 	.byte	0x3f
	.zero		1


	//   ....[50]....
        /*0704*/ 	.word	0x0000e860
        /*0708*/ 	.word	0x00000003
        /*070c*/ 	.word	0x00030800
        /*0710*/ 	.short	0x010a
        /*0712*/ 	.byte	0x3f
	.zero		1


	//   ....[51]....
        /*0714*/ 	.word	0x0000e8b0
        /*0718*/ 	.word	0x00000000
        /*071c*/ 	.word	0x00030830
        /*0720*/ 	.short	0x010a
        /*0722*/ 	.byte	0x3f
	.zero		1


	//   ....[52]....
        /*0724*/ 	.word	0x0000e910
        /*0728*/ 	.word	0x00000007
        /*072c*/ 	.word	0x00030830
        /*0730*/ 	.short	0x010a
        /*0732*/ 	.byte	0x3f
	.zero		1


	//   ....[53]....
        /*0734*/ 	.word	0x0000e970
        /*0738*/ 	.word	0x00000007
        /*073c*/ 	.word	0x00030850
        /*0740*/ 	.short	0x010a
        /*0742*/ 	.byte	0x3f
	.zero		1


	//   ....[54]....
        /*0744*/ 	.word	0x0000e9d0
        /*0748*/ 	.word	0x00000003
        /*074c*/ 	.word	0x00030850
        /*0750*/ 	.short	0x010a
        /*0752*/ 	.byte	0x3f
	.zero		1


	//   ....[55]....
        /*0754*/ 	.word	0x0000eb70
        /*0758*/ 	.word	0x00000005
        /*075c*/ 	.word	0x00030840
        /*0760*/ 	.short	0x010a
        /*0762*/ 	.byte	0x3f
	.zero		1


	//   ....[56]....
        /*0764*/ 	.word	0x0000ebc0
        /*0768*/ 	.word	0x0000001a
        /*076c*/ 	.word	0x00030820
        /*0770*/ 	.short	0x010a
        /*0772*/ 	.byte	0x3f
	.zero		1


	//   ....[57]....
        /*0774*/ 	.word	0x0000ec10
        /*0778*/ 	.word	0x00000003
        /*077c*/ 	.word	0x00030840
        /*0780*/ 	.short	0x010a
        /*0782*/ 	.byte	0x3f
	.zero		1


	//   ....[58]....
        /*0784*/ 	.word	0x0000ec60
        /*0788*/ 	.word	0x00000002
        /*078c*/ 	.word	0x00000060
        /*0790*/ 	.short	0x010a
        /*0792*/ 	.byte	0x3f
	.zero		1


	//   ....[59]....
        /*0794*/ 	.word	0x0000ecb0
        /*0798*/ 	.word	0x00000003
        /*079c*/ 	.word	0x00030840
        /*07a0*/ 	.short	0x010a
        /*07a2*/ 	.byte	0x3f
	.zero		1


	//   ....[60]....
        /*07a4*/ 	.word	0x0000ed00
        /*07a8*/ 	.word	0x00000003
        /*07ac*/ 	.word	0x00000060
        /*07b0*/ 	.short	0x010a
        /*07b2*/ 	.byte	0x3f
	.zero		1


	//   ....[61]....
        /*07b4*/ 	.word	0x0000ed50
        /*07b8*/ 	.word	0x00000002
        /*07bc*/ 	.word	0x00030840
        /*07c0*/ 	.short	0x010a
        /*07c2*/ 	.byte	0x3f
	.zero		1


	//   ....[62]....
        /*07c4*/ 	.word	0x0000eda0
        /*07c8*/ 	.word	0x00000002
        /*07cc*/ 	.word	0x00000060
        /*07d0*/ 	.short	0x010a
        /*07d2*/ 	.byte	0x3f
	.zero		1


	//   ....[63]....
        /*07d4*/ 	.word	0x0000edf0
        /*07d8*/ 	.word	0x00000003
        /*07dc*/ 	.word	0x00030860
        /*07e0*/ 	.short	0x010a
        /*07e2*/ 	.byte	0x3f
	.zero		1


	//   ....[64]....
        /*07e4*/ 	.word	0x0000f7a0
        /*07e8*/ 	.word	0x00000009
        /*07ec*/ 	.word	0x00030820
        /*07f0*/ 	.short	0x010a
        /*07f2*/ 	.byte	0x3f
	.zero		1


	//   ....[65]....
        /*07f4*/ 	.word	0x0000f940
        /*07f8*/ 	.word	0x00000007
        /*07fc*/ 	.word	0x00000000
        /*0800*/ 	.short	0x010a
        /*0802*/ 	.byte	0x3f
	.zero		1


	//   ....[66]....
        /*0804*/ 	.word	0x0000f990
        /*0808*/ 	.word	0x00000003
        /*080c*/ 	.word	0x00000000
        /*0810*/ 	.short	0x010a
        /*0812*/ 	.byte	0x3f
	.zero		1


	//   ....[67]....
        /*0814*/ 	.word	0x0000f9e0
        /*0818*/ 	.word	0x00000005
        /*081c*/ 	.word	0x00000000
        /*0820*/ 	.short	0x010a
        /*0822*/ 	.byte	0x3f
	.zero		1


	//----- nvinfo : EIATTR_NUM_MBARRIERS
	.align		4
.L_1523:
        /*0824*/ 	.byte	0x03, 0x38
        /*0826*/ 	.short	0x0016


	//----- nvinfo : EIATTR_EXIT_INSTR_OFFSETS
	.align		4
        /*0828*/ 	.byte	0x04, 0x1c
        /*082a*/ 	.short	(.L_1525 - .L_1524)


	//   ....[0]....
.L_1524:
        /*082c*/ 	.word	0x00000ab0


	//   ....[1]....
        /*0830*/ 	.word	0x0000aa80


	//   ....[2]....
        /*0834*/ 	.word	0x0000aae0


	//   ....[3]....
        /*0838*/ 	.word	0x0000e840


	//----- nvinfo : EIATTR_MAX_THREADS
	.align		4
.L_1525:
        /*083c*/ 	.byte	0x04, 0x05
        /*083e*/ 	.short	(.L_1527 - .L_1526)
.L_1526:
        /*0840*/ 	.word	0x00000200
        /*0844*/ 	.word	0x00000001
        /*0848*/ 	.word	0x00000001


	//----- nvinfo : EIATTR_CRS_STACK_SIZE
	.align		4
.L_1527:
        /*084c*/ 	.byte	0x04, 0x1e
        /*084e*/ 	.short	(.L_1529 - .L_1528)
.L_1528:
        /*0850*/ 	.word	0x00000000


	//----- nvinfo : EIATTR_CBANK_PARAM_SIZE
	.align		4
.L_1529:
        /*0854*/ 	.byte	0x03, 0x19
        /*0856*/ 	.short	0x0a70


	//----- nvinfo : EIATTR_PARAM_CBANK
	.align		4
        /*0858*/ 	.byte	0x04, 0x0a
        /*085a*/ 	.short	(.L_1531 - .L_1530)
	.align		4
.L_1530:
        /*085c*/ 	.word	index@(.nv.constant0._ZN7cutlass13device_kernelIN5flash11enable_sm90INS1_16FlashAttnFwdSm90INS1_25CollectiveMainloopFwdSm90ILi2EN4cute5tupleIJNS5_1CILi1EEES8_S8_EEENS6_IJNS7_ILi192EEESA_NS7_ILi64EEEEEELi64ENS_6half_tEfNS_4arch4Sm90ELb0ELb0ELb1ELb1ELb0ELb0ELb0ELb0ELb1ELb0ELb0ELb0EEENS1_21CollectiveEpilogueFwdINS6_IJSA_SB_SA_EEES9_SD_SF_Li384ELb1ELb0ELb0ELb0EEENS1_36VarlenDynamicPersistentTileSchedulerILi192ELi192ELi384ELi32ELb0ELb0ELb1ELb0ELb1ELb1EEEEEEEEEvNT_6ParamsE)
        /*0860*/ 	.short	0x0210
        /*0862*/ 	.short	0x0a70


	//----- nvinfo : EIATTR_SW_WAR
	.align		4
.L_1531:
        /*0864*/ 	.byte	0x04, 0x36
        /*0866*/ 	.short	(.L_1533 - .L_1532)
.L_1532:
        /*0868*/ 	.word	0x00000008
.L_1533:


//--------------------- .nv.info._ZN7cutlass13device_kernelIN5flash11enable_sm90INS1_16FlashAttnFwdSm90INS1_25CollectiveMainloopFwdSm90ILi2EN4cute5tupleIJNS5_1CILi1EEES8_S8_EEENS6_IJNS7_ILi192EEESA_NS7_ILi64EEEEEELi64ENS_6half_tEfNS_4arch4Sm90ELb0ELb0ELb1ELb1ELb0ELb1ELb0ELb0ELb1ELb0ELb0ELb0EEENS1_21CollectiveEpilogueFwdINS6_IJSA_SB_SA_EEES9_SD_SF_Li384ELb1ELb0ELb0ELb0EEENS1_36VarlenDynamicPersistentTileSchedulerILi192ELi192ELi384ELi32ELb0ELb0ELb1ELb0ELb1ELb1EEEEEEEEEvNT_6ParamsE --------------------------
	.section	.nv.info._ZN7cutlass13device_kernelIN5flash11enable_sm90INS1_16FlashAttnFwdSm90INS1_25CollectiveMainloopFwdSm90ILi2EN4cute5tupleIJNS5_1CILi1EEES8_S8_EEENS6_IJNS7_ILi192EEESA_NS7_ILi64EEEEEELi64ENS_6half_tEfNS_4arch4Sm90ELb0ELb0ELb1ELb1ELb0ELb1ELb0ELb0ELb1ELb0ELb0ELb0EEENS1_21CollectiveEpilogueFwdINS6_IJSA_SB_SA_EEES9_SD_SF_Li384ELb1ELb0ELb0ELb0EEENS1_36VarlenDynamicPersistentTileSchedulerILi192ELi192ELi384ELi32ELb0ELb0ELb1ELb0ELb1ELb1EEEEEEEEEvNT_6ParamsE,"",@"SHT_CUDA_INFO"
	.sectionflags	@""
	.align	4


	//----- nvinfo : EIATTR_CUDA_API_VERSION
	.align		4
        /*0000*/ 	.byte	0x04, 0x37
        /*0002*/ 	.short	(.L_1535 - .L_1534)
.L_1534:
        /*0004*/ 	.word	0x00000082


	//----- nvinfo : EIATTR_KPARAM_INFO
	.align		4
.L_1535:
        /*0008*/ 	.byte	0x04, 0x17
        /*000a*/ 	.short	(.L_1537 - .L_1536)
.L_1536:
        /*000c*/ 	.word	0x00000000
        /*0010*/ 	.short	0x0000
        /*0012*/ 	.short	0x0070
        /*0014*/ 	.byte	0x00, 0xf0, 0x01, 0x28


	//----- nvinfo : EIATTR_SPARSE_MMA_MASK
	.align		4
.L_1537:
        /*0018*/ 	.byte	0x03, 0x50
        /*001a*/ 	.short	0x0000


	//----- nvinfo : EIATTR_MAXREG_COUNT
	.align		4
        /*001c*/ 	.byte	0x03, 0x1b
        /*001e*/ 	.short	0x0080


	//----- nvinfo : EIATTR_NUM_BARRIERS
	.align		4
        /*0020*/ 	.byte	0x02, 0x4c
        /*0022*/ 	.byte	0x10
	.zero		1


	//----- nvinfo : EIATTR_EXTERNS
	.align		4
        /*0024*/ 	.byte	0x04, 0x0f
        /*0026*/ 	.short	(.L_1539 - .L_1538)


	//   ....[0]....
	.align		4
.L_1538:
        /*0028*/ 	.word	index@(__assertfail)


	//----- nvinfo : EIATTR_ANNOTATIONS
	.align		4
.L_1539:
        /*002c*/ 	.byte	0x04, 0x55
        /*002e*/ 	.short	(.L_1541 - .L_1540)


	//   ....[0]....
.L_1540:
        /* <DEDUP_REMOVED lines=59> */


	//----- nvinfo : EIATTR_MERCURY_ISA_VERSION
	.align		4
.L_1541:
        /*03d0*/ 	.byte	0x03, 0x5f
        /*03d2*/ 	.short	0x0101


	//----- nvinfo : EIATTR_UNUSED_LOAD_BYTE_OFFSET
	.align		4
        /*03d4*/ 	.byte	0x04, 0x44
        /*03d6*/ 	.short	(.L_1543 - .L_1542)


	//   ....[0]....
.L_1542:
        /*03d8*/ 	.word	0x00000b00
        /*03dc*/ 	.word	0x0000fff0


	//   ....[1]....
        /*03e0*/ 	.word	0x00010740
        /*03e4*/ 	.word	0x0000fff0


	//----- nvinfo : EIATTR_INT_WARP_WIDE_INSTR_OFFSETS
	.align		4
.L_1543:
        /*03e8*/ 	.byte	0x04, 0x31
        /*03ea*/ 	.short	(.L_1545 - .L_1544)


	//   ....[0]....
.L_1544:
        /*03ec*/ 	.word	0x000001b0


	//   ....[1]....
        /*03f0*/ 	.word	0x00000250


	//   ....[2]....
        /*03f4*/ 	.word	0x000002c0


	//   ....[3]....
        /*03f8*/ 	.word	0x00013a10


	//   ....[4]....
        /*03fc*/ 	.word	0x00013aa0


	//   ....[5]....
        /*0400*/ 	.word	0x00013ee0


	//   ....[6]....
        /*0404*/ 	.word	0x00013f10


	//   ....[7]....
        /*0408*/ 	.word	0x000159b0


	//   ....[8]....
        /*040c*/ 	.word	0x00015a40


	//----- nvinfo : EIATTR_COOP_GROUP_MASK_REGIDS
	.align		4
.L_1545:
        /*0410*/ 	.byte	0x04, 0x29
        /*0412*/ 	.short	(.L_1547 - .L_1546)


	//   ....[0]....
.L_1546:
        /*0414*/ 	.word	0xffffffff


	//   ....[1]....
        /*0418*/ 	.word	0xffffffff


	//   ....[2]....
        /*041c*/ 	.word	0xffffffff


	//   ....[3]....
        /*0420*/ 	.word	0xffffffff


	//   ....[4]....
        /*0424*/ 	.word	0xffffffff


	//   ....[5]....
        /*0428*/ 	.word	0xffffffff


	//   ....[6]....
        /*042c*/ 	.word	0xffffffff


	//   ....[7]....
        /*0430*/ 	.word	0xffffffff


	//   ....[8]....
        /*0434*/ 	.word	0xffffffff


	//   ....[9]....
        /*0438*/ 	.word	0xffffffff


	//   ....[10]....
        /*043c*/ 	.word	0xffffffff


	//   ....[11]....
        /*0440*/ 	.word	0xffffffff


	//   ....[12]....
        /*0444*/ 	.word	0xffffffff


	//   ....[13]....
        /*0448*/ 	.word	0xffffffff


	//   ....[14]....
        /*044c*/ 	.word	0xffffffff


	//   ....[15]....
        /*0450*/ 	.word	0xffffffff


	//   ....[16]....
        /*0454*/ 	.word	0xffffffff


	//   ....[17]....
        /*0458*/ 	.word	0xffffffff


	//   ....[18]....
        /*045c*/ 	.word	0xffffffff


	//   ....[19]....
        /*0460*/ 	.word	0xffffffff


	//   ....[20]....
        /*0464*/ 	.word	0xffffffff


	//   ....[21]....
        /*0468*/ 	.word	0xffffffff


	//   ....[22]....
        /*046c*/ 	.word	0xffffffff


	//   ....[23]....
        /*0470*/ 	.word	0xffffffff


	//   ....[24]....
        /*0474*/ 	.word	0xffffffff


	//   ....[25]....
        /*0478*/ 	.word	0xffffffff


	//   ....[26]....
        /*047c*/ 	.word	0xffffffff


	//   ....[27]....
        /*0480*/ 	.word	0xffffffff


	//   ....[28]....
        /*0484*/ 	.word	0xffffffff


	//   ....[29]....
        /*0488*/ 	.word	0xffffffff


	//   ....[30]....
        /*048c*/ 	.word	0xffffffff


	//   ....[31]....
        /*0490*/ 	.word	0xffffffff


	//   ....[32]....
        /*0494*/ 	.word	0xffffffff


	//   ....[33]....
        /*0498*/ 	.word	0xffffffff


	//   ....[34]....
        /*049c*/ 	.word	0xffffffff


	//   ....[35]....
        /*04a0*/ 	.word	0xffffffff


	//   ....[36]....
        /*04a4*/ 	.word	0xffffffff


	//   ....[37]....
        /*04a8*/ 	.word	0xffffffff


	//   ....[38]....
        /*04ac*/ 	.word	0xffffffff


	//   ....[39]....
        /*04b0*/ 	.word	0xffffffff


	//   ....[40]....
        /*04b4*/ 	.word	0xffffffff


	//   ....[41]....
        /*04b8*/ 	.word	0xffffffff


	//   ....[42]....
        /*04bc*/ 	.word	0xffffffff


	//   ....[43]....
        /*04c0*/ 	.word	0xffffffff


	//   ....[44]....
        /*04c4*/ 	.word	0xffffffff


	//   ....[45]....
        /*04c8*/ 	.word	0xffffffff


	//   ....[46]....
        /*04cc*/ 	.word	0xffffffff


	//   ....[47]....
        /*04d0*/ 	.word	0xffffffff


	//   ....[48]....
        /*04d4*/ 	.word	0xffffffff


	//   ....[49]....
        /*04d8*/ 	.word	0xffffffff


	//   ....[50]....
        /*04dc*/ 	.word	0xffffffff


	//   ....[51]....
        /*04e0*/ 	.word	0xffffffff


	//   ....[52]....
        /*04e4*/ 	.word	0xffffffff


	//   ....[53]....
        /*04e8*/ 	.word	0xffffffff


	//   ....[54]....
        /*04ec*/ 	.word	0xffffffff


	//   ....[55]....
        /*04f0*/ 	.word	0xffffffff


	//   ....[56]....
        /*04f4*/ 	.word	0x0500000f


	//   ....[57]....
        /*04f8*/ 	.word	0x0500000f


	//   ....[58]....
        /*04fc*/ 	.word	0x0500000f


	//   ....[59]....
        /*0500*/ 	.word	0x0500000f


	//   ....[60]....
        /*0504*/ 	.word	0x0500000f


	//   ....[61]....
        /*0508*/ 	.word	0x0500000f


	//   ....[62]....
        /*050c*/ 	.word	0x0500000f


	//   ....[63]....
        /*0510*/ 	.word	0x0500000f


	//   ....[64]....
        /*0514*/ 	.word	0x0500000f


	//   ....[65]....
        /*0518*/ 	.word	0x0500000f


	//   ....[66]....
        /*051c*/ 	.word	0x0500000f


	//   ....[67]....
        /*0520*/ 	.word	0x0500000f


	//   ....[68]....
        /*0524*/ 	.word	0x0500000f


	//   ....[69]....
        /*0528*/ 	.word	0x0500000f


	//   ....[70]....
        /*052c*/ 	.word	0x0500000f


	//   ....[71]....
        /*0530*/ 	.word	0x0500000f


	//   ....[72]....
        /*0534*/ 	.word	0x0500000f


	//   ....[73]....
        /*0538*/ 	.word	0x0500000f


	//   ....[74]....
        /*053c*/ 	.word	0x0500000f


	//   ....[75]....
        /*0540*/ 	.word	0x0500000f


	//   ....[76]....
        /*0544*/ 	.word	0x0500000f


	//   ....[77]....
        /*0548*/ 	.word	0x0500000f


	//   ....[78]....
        /*054c*/ 	.word	0x0500000f


	//   ....[79]....
        /*0550*/ 	.word	0x0500000f


	//   ....[80]....
        /*0554*/ 	.word	0x0500000f


	//   ....[81]....
        /*0558*/ 	.word	0x0500000f


	//   ....[82]....
        /*055c*/ 	.word	0x0500000f


	//   ....[83]....
        /*0560*/ 	.word	0x0500000f


	//   ....[84]....
        /*0564*/ 	.word	0x0500000f


	//----- nvinfo : EIATTR_COOP_GROUP_INSTR_OFFSETS
	.align		4
.L_1547:
        /*0568*/ 	.byte	0x04, 0x28
        /*056a*/ 	.short	(.L_1549 - .L_1548)


	//   ....[0]....
.L_1548:
        /*056c*/ 	.word	0x00000060


	//   ....[1]....
        /*0570*/ 	.word	0x000001c0


	//   ....[2]....
        /*0574*/ 	.word	0x00000270


	//   ....[3]....
        /*0578*/ 	.word	0x00000430


	//   ....[4]....
        /*057c*/ 	.word	0x00000590


	//   ....[5]....
        /*0580*/ 	.word	0x000006b0


	//   ....[6]....
        /*0584*/ 	.word	0x00000810


	//   ....[7]....
        /*0588*/ 	.word	0x00005930


	//   ....[8]....
        /*058c*/ 	.word	0x00009d70


	//   ....[9]....
        /*0590*/ 	.word	0x00009df0


	//   ....[10]....
        /*0594*/ 	.word	0x0000a5a0


	//   ....[11]....
        /*0598*/ 	.word	0x0000a600


	//   ....[12]....
        /*059c*/ 	.word	0x0000ba00


	//   ....[13]....
        /*05a0*/ 	.word	0x0000cd00


	//   ....[14]....
        /*05a4*/ 	.word	0x0000cd60


	//   ....[15]....
        /*05a8*/ 	.word	0x0000d910


	//   ....[16]....
        /*05ac*/ 	.word	0x0000d930


	//   ....[17]....
        /*05b0*/ 	.word	0x0000f820


	//   ....[18]....
        /*05b4*/ 	.word	0x0000fa70


	//   ....[19]....
        /*05b8*/ 	.word	0x0000fd90


	//   ....[20]....
        /*05bc*/ 	.word	0x00010200


	//   ....[21]....
        /*05c0*/ 	.word	0x00010230


	//   ....[22]....
        /*05c4*/ 	.word	0x00012050


	//   ....[23]....
        /*05c8*/ 	.word	0x000121e0


	//   ....[24]....
        /*05cc*/ 	.word	0x00012210


	//   ....[25]....
        /*05d0*/ 	.word	0x00012240


	//   ....[26]....
        /*05d4*/ 	.word	0x00012280


	//   ....[27]....
        /*05d8*/ 	.word	0x000122d0


	//   ....[28]....
        /*05dc*/ 	.word	0x00012330


	//   ....[29]....
        /*05e0*/ 	.word	0x000124f0


	//   ....[30]....
        /*05e4*/ 	.word	0x00012550


	//   ....[31]....
        /*05e8*/ 	.word	0x00012590


	//   ....[32]....
        /*05ec*/ 	.word	0x000125d0


	//   ....[33]....
        /*05f0*/ 	.word	0x00012600


	//   ....[34]....
        /*05f4*/ 	.word	0x00012630


	//   ....[35]....
        /*05f8*/ 	.word	0x000126b0


	//   ....[36]....
        /*05fc*/ 	.word	0x000126e0


	//   ....[37]....
        /*0600*/ 	.word	0x00012760


	//   ....[38]....
        /*0604*/ 	.word	0x00015d00


	//   ....[39]....
        /*0608*/ 	.word	0x00015d10


	//   ....[40]....
        /*060c*/ 	.word	0x00015e00


	//   ....[41]....
        /*0610*/ 	.word	0x00015e60


	//   ....[42]....
        /*0614*/ 	.word	0x00015ea0


	//   ....[43]....
        /*0618*/ 	.word	0x00015ee0


	//   ....[44]....
        /*061c*/ 	.word	0x00015f10


	//   ....[45]....
        /*0620*/ 	.word	0x00015f40


	//   ....[46]....
        /*0624*/ 	.word	0x000160b0


	//   ....[47]....
        /*0628*/ 	.word	0x00016110


	//   ....[48]....
        /*062c*/ 	.word	0x00016150


	//   ....[49]....
        /*0630*/ 	.word	0x00016190


	//   ....[50]....
        /*0634*/ 	.word	0x000161c0


	//   ....[51]....
        /*0638*/ 	.word	0x000161f0


	//   ....[52]....
        /*063c*/ 	.word	0x000162b0


	//   ....[53]....
        /*0640*/ 	.word	0x000162d0


	//   ....[54]....
        /*0644*/ 	.word	0x00016340


	//   ....[55]....
        /*0648*/ 	.word	0x00016770


	//   ....[56]....
        /*064c*/ 	.word	0x00016bd0


	//   ....[57]....
        /*0650*/ 	.word	0x00016c80


	//   ....[58]....
        /*0654*/ 	.word	0x00016d20


	//   ....[59]....
        /*0658*/ 	.word	0x00016dc0


	//   ....[60]....
        /*065c*/ 	.word	0x00016e60


	//   ....[61]....
        /*0660*/ 	.word	0x00016f50


	//   ....[62]....
        /*0664*/ 	.word	0x00016ff0


	//   ....[63]....
        /*0668*/ 	.word	0x00017090


	//   ....[64]....
        /*066c*/ 	.word	0x00017130


	//   ....[65]....
        /*0670*/ 	.word	0x00017390


	//   ....[66]....
        /*0674*/ 	.word	0x00017670


	//   ....[67]....
        /*0678*/ 	.word	0x00017a60


	//   ....[68]....
        /*067c*/ 	.word	0x00017af0


	//   ....[69]....
        /*0680*/ 	.word	0x00017b90


	//   ....[70]....
        /*0684*/ 	.word	0x00017c40


	//   ....[71]....
        /*0688*/ 	.word	0x00017cc0


	//   ....[72]....
        /*068c*/ 	.word	0x00017d40


	//   ....[73]....
        /*0690*/ 	.word	0x00017dc0


	//   ....[74]....
        /*0694*/ 	.word	0x00017e40


	//   ....[75]....
        /*0698*/ 	.word	0x00017ed0


	//   ....[76]....
        /*069c*/ 	.word	0x00017f80


	//   ....[77]....
        /*06a0*/ 	.word	0x00018000


	//   ....[78]....
        /*06a4*/ 	.word	0x00018080


	//   ....[79]....
        /*06a8*/ 	.word	0x00018100


	//   ....[80]....
        /*06ac*/ 	.word	0x00018180


	//   ....[81]....
        /*06b0*/ 	.word	0x000181f0


	//   ....[82]....
        /*06b4*/ 	.word	0x00018290


	//   ....[83]....
        /*06b8*/ 	.word	0x00018320


	//   ....[84]....
        /*06bc*/ 	.word	0x00018440


	//----- nvinfo : EIATTR_REG_RECONFIG
	.align		4
.L_1549:
        /*06c0*/ 	.byte	0x01, 0x54
	.zero		2


	//----- nvinfo : EIATTR_SYSCALL_OFFSETS
	.align		4
        /*06c4*/ 	.byte	0x04, 0x46
        /*06c6*/ 	.short	(.L_1551 - .L_1550)


	//   ....[0]....
.L_1550:
        /*06c8*/ 	.word	0x000018c0


	//   ....[1]....
        /*06cc*/ 	.word	0x00001a10


	//   ....[2]....
        /*06d0*/ 	.word	0x00005ac0


	//   ....[3]....
        /*06d4*/ 	.word	0x00005fe0


	//   ....[4]....
        /*06d8*/ 	.word	0x00013c20


	//   ....[5]....
        /*06dc*/ 	.word	0x00013d50


	//   ....[6]....
        /*06e0*/ 	.word	0x00013e50


	//----- nvinfo : EIATTR_MBARRIER_INSTR_OFFSETS
	.align		4
.L_1551:
        /*06e4*/ 	.byte	0x04, 0x39
        /*06e6*/ 	.short	(.L_1553 - .L_1552)


	//   ....[0]....
.L_1552:
        /*06e8*/ 	.word	0x000002e0
        /*06ec*/ 	.word	0x000000ff
        /*06f0*/ 	.word	0x00030800
        /*06f4*/ 	.short	0x0100
        /*06f6*/ 	.byte	0x08
	.zero		1


	//   ....[1]....
        /*06f8*/ 	.word	0x000002f0
        /*06fc*/ 	.word	0x000000ff
        /*0700*/ 	.word	0x00030820
        /*0704*/ 	.short	0x0100
        /*0706*/ 	.byte	0x08
	.zero		1


	//   ....[2]....
        /*0708*/ 	.word	0x000003e0
        /*070c*/ 	.word	0x000000ff
        /*0710*/ 	.word	0x00030830
        /*0714*/ 	.short	0x0100
        /*0716*/ 	.byte	0x08
	.zero		1


	//   ....[3]....
        /*0718*/ 	.word	0x000003f0
        /*071c*/ 	.word	0x000000ff
        /*0720*/ 	.word	0x00030840
        /*0724*/ 	.short	0x0100
        /*0726*/ 	.byte	0x08
	.zero		1


	//   ....[4]....
        /*0728*/ 	.word	0x00000400
        /*072c*/ 	.word	0x000000ff
        /*0730*/ 	.word	0x00030838
        /*0734*/ 	.short	0x0100
        /*0736*/ 	.byte	0x08
	.zero		1


	//   ....[5]....
        /*0738*/ 	.word	0x00000410
        /*073c*/ 	.word	0x000000ff
        /*0740*/ 	.word	0x00030848
        /*0744*/ 	.short	0x0100
        /*0746*/ 	.byte	0x08
	.zero		1


	//   ....[6]....
        /*0748*/ 	.word	0x00000540
        /*074c*/ 	.word	0x000000ff
        /*0750*/ 	.word	0x00030850
        /*0754*/ 	.short	0x0100
        /*0756*/ 	.byte	0x08
	.zero		1


	//   ....[7]....
        /*0758*/ 	.word	0x00000550
        /*075c*/ 	.word	0x000000ff
        /*0760*/ 	.word	0x00030860
        /*0764*/ 	.short	0x0100
        /*0766*/ 	.byte	0x08
	.zero		1


	//   ....[8]....
        /*0768*/ 	.word	0x00000560
        /*076c*/ 	.word	0x000000ff
        /*0770*/ 	.word	0x00030858
        /*0774*/ 	.short	0x0100
        /*0776*/ 	.byte	0x08
	.zero		1


	//   ....[9]....
        /*0778*/ 	.word	0x00000570
        /*077c*/ 	.word	0x000000ff
        /*0780*/ 	.word	0x00030868
        /*0784*/ 	.short	0x0100
        /*0786*/ 	.byte	0x08
	.zero		1


	//   ....[10]....
        /*0788*/ 	.word	0x00000660
        /*078c*/ 	.word	0x000000ff
        /*0790*/ 	.word	0x00030870
        /*0794*/ 	.short	0x0100
        /*0796*/ 	.byte	0x06
	.zero		1


	//   ....[11]....
        /*0798*/ 	.word	0x00000670
        /*079c*/ 	.word	0x000000ff
        /*07a0*/ 	.word	0x00030880
        /*07a4*/ 	.short	0x0100
        /*07a6*/ 	.byte	0x06
	.zero		1


	//   ....[12]....
        /*07a8*/ 	.word	0x00000680
        /*07ac*/ 	.word	0x000000ff
        /*07b0*/ 	.word	0x00030878
        /*07b4*/ 	.short	0x0100
        /*07b6*/ 	.byte	0x06
	.zero		1


	//   ....[13]....
        /*07b8*/ 	.word	0x00000690
        /*07bc*/ 	.word	0x000000ff
        /*07c0*/ 	.word	0x00030888
        /*07c4*/ 	.short	0x0100
        /*07c6*/ 	.byte	0x06
	.zero		1


	//   ....[14]....
        /*07c8*/ 	.word	0x000007c0
        /*07cc*/ 	.word	0x000000ff
        /*07d0*/ 	.word	0x00030890
        /*07d4*/ 	.short	0x0100
        /*07d6*/ 	.byte	0x08
	.zero		1


	//   ....[15]....
        /*07d8*/ 	.word	0x000007d0
        /*07dc*/ 	.word	0x000000ff
        /*07e0*/ 	.word	0x000308a0
        /*07e4*/ 	.short	0x0100
        /*07e6*/ 	.byte	0x08
	.zero		1


	//   ....[16]....
        /*07e8*/ 	.word	0x000007e0
        /*07ec*/ 	.word	0x000000ff
        /*07f0*/ 	.word	0x00030898
        /*07f4*/ 	.short	0x0100
        /*07f6*/ 	.byte	0x08
	.zero		1


	//   ....[17]....
        /*07f8*/ 	.word	0x000007f0
        /*07fc*/ 	.word	0x000000ff
        /*0800*/ 	.word	0x000308a8
        /*0804*/ 	.short	0x0100
        /*0806*/ 	.byte	0x08
	.zero		1


	//   ....[18]....
        /*0808*/ 	.word	0x00000920
        /*080c*/ 	.word	0x000000ff
        /*0810*/ 	.word	0x000308b0
        /*0814*/ 	.short	0x0100
        /*0816*/ 	.byte	0x08
	.zero		1


	//   ....[19]....
        /*0818*/ 	.word	0x00000930
        /*081c*/ 	.word	0x000000ff
        /*0820*/ 	.word	0x000308c0
        /*0824*/ 	.short	0x0100
        /*0826*/ 	.byte	0x08
	.zero		1


	//   ....[20]....
        /*0828*/ 	.word	0x00000940
        /*082c*/ 	.word	0x000000ff
        /*0830*/ 	.word	0x000308b8
        /*0834*/ 	.short	0x0100
        /*0836*/ 	.byte	0x08
	.zero		1


	//   ....[21]....
        /*0838*/ 	.word	0x00000950
        /*083c*/ 	.word	0x000000ff
        /*0840*/ 	.word	0x000308c8
        /*0844*/ 	.short	0x0100
        /*0846*/ 	.byte	0x08
	.zero		1


	//   ....[22]....
        /*0848*/ 	.word	0x00002d00
        /*084c*/ 	.word	0x00000054
        /*0850*/ 	.word	0x00030890
        /*0854*/ 	.short	0x010a
        /*0856*/ 	.byte	0x3f
	.zero		1


	//   ....[23]....
        /*0858*/ 	.word	0x00003f30
        /*085c*/ 	.word	0x00000054
        /*0860*/ 	.word	0x00030890
        /*0864*/ 	.short	0x010a
        /*0866*/ 	.byte	0x3f
	.zero		1


	//   ....[24]....
        /*0868*/ 	.word	0x00005030
        /*086c*/ 	.word	0x00000054
        /*0870*/ 	.word	0x00030890
        /*0874*/ 	.short	0x010a
        /*0876*/ 	.byte	0x3f
	.zero		1


	//   ....[25]....
        /*0878*/ 	.word	0x00005250
        /*087c*/ 	.word	0x00000024
        /*0880*/ 	.word	0x00000000
        /*0884*/ 	.short	0x0101
        /*0886*/ 	.byte	0x3f
	.zero		1


	//   ....[26]....
        /*0888*/ 	.word	0x00005290
        /*088c*/ 	.word	0x00000054
        /*0890*/ 	.word	0x000308b0
        /*0894*/ 	.short	0x010a
        /*0896*/ 	.byte	0x3f
	.zero		1


	//   ....[27]....
        /*0898*/ 	.word	0x00005650
        /*089c*/ 	.word	0x00000054
        /*08a0*/ 	.word	0x00000000
        /*08a4*/ 	.short	0x0101
        /*08a6*/ 	.byte	0x3f
	.zero		1


	//   ....[28]....
        /*08a8*/ 	.word	0x00005b60
        /*08ac*/ 	.word	0x00000002
        /*08b0*/ 	.word	0x00030800
        /*08b4*/ 	.short	0x010a
        /*08b6*/ 	.byte	0x3f
	.zero		1


	//   ....[29]....
        /*08b8*/ 	.word	0x00005bb0
        /*08bc*/ 	.word	0x00000002
        /*08c0*/ 	.word	0x00030800
        /*08c4*/ 	.short	0x010a
        /*08c6*/ 	.byte	0x3f
	.zero		1


	//   ....[30]....
        /*08c8*/ 	.word	0x000062d0
        /*08cc*/ 	.word	0x00000002
        /*08d0*/ 	.word	0x00030800
        /*08d4*/ 	.short	0x010a
        /*08d6*/ 	.byte	0x3f
	.zero		1


	//   ....[31]....
        /*08d8*/ 	.word	0x000071b0
        /*08dc*/ 	.word	0x00000002
        /*08e0*/ 	.word	0x00030800
        /*08e4*/ 	.short	0x010a
        /*08e6*/ 	.byte	0x3f
	.zero		1


	//   ....[32]....
        /*08e8*/ 	.word	0x00008070
        /*08ec*/ 	.word	0x00000000
        /*08f0*/ 	.word	0x00030830
        /*08f4*/ 	.short	0x010a
        /*08f6*/ 	.byte	0x3f
	.zero		1


	//   ....[33]....
        /*08f8*/ 	.word	0x00008150
        /*08fc*/ 	.word	0x00000000
        /*0900*/ 	.word	0x00030830
        /*0904*/ 	.short	0x010a
        /*0906*/ 	.byte	0x3f
	.zero		1


	//   ....[34]....
        /*0908*/ 	.word	0x0000a8a0
        /*090c*/ 	.word	0x0000000c
        /*0910*/ 	.word	0x00000000
        /*0914*/ 	.short	0x0101
        /*0916*/ 	.byte	0x3f
	.zero		1


	//   ....[35]....
        /*0918*/ 	.word	0x0000bc60
        /*091c*/ 	.word	0x00000005
        /*0920*/ 	.word	0x00030830
        /*0924*/ 	.short	0x010a
        /*0926*/ 	.byte	0x3f
	.zero		1


	//   ....[36]....
        /*0928*/ 	.word	0x0000bcb0
        /*092c*/ 	.word	0x00000005
        /*0930*/ 	.word	0x00030830
        /*0934*/ 	.short	0x010a
        /*0936*/ 	.byte	0x3f
	.zero		1


	//   ....[37]....
        /*0938*/ 	.word	0x0000c000
        /*093c*/ 	.word	0x00000006
        /*0940*/ 	.word	0x00030850
        /*0944*/ 	.short	0x010a
        /*0946*/ 	.byte	0x3f
	.zero		1


	//   ....[38]....
        /*0948*/ 	.word	0x0000c040
        /*094c*/ 	.word	0x00000006
        /*0950*/ 	.word	0x00030850
        /*0954*/ 	.short	0x010a
        /*0956*/ 	.byte	0x3f
	.zero		1


	//   ....[39]....
        /*0958*/ 	.word	0x0000e660
        /*095c*/ 	.word	0x00000042
        /*0960*/ 	.word	0x00000000
        /*0964*/ 	.short	0x0101
        /*0966*/ 	.byte	0x3f
	.zero		1


	//   ....[40]....
        /*0968*/ 	.word	0x0000e690
        /*096c*/ 	.word	0x00000000
        /*0970*/ 	.word	0x00000000
        /*0974*/ 	.short	0x0101
        /*0976*/ 	.byte	0x3f
	.zero		1


	//   ....[41]....
        /*0978*/ 	.word	0x0000f8b0
        /*097c*/ 	.word	0x0000000b
        /*0980*/ 	.word	0x00030850
        /*0984*/ 	.short	0x010a
        /*0986*/ 	.byte	0x3f
	.zero		1


	//   ....[42]....
        /*0988*/ 	.word	0x0000f960
        /*098c*/ 	.word	0x0000000b
        /*0990*/ 	.word	0x00030850
        /*0994*/ 	.short	0x010a
        /*0996*/ 	.byte	0x3f
	.zero		1


	//   ....[43]....
        /*0998*/ 	.word	0x00010400
        /*099c*/ 	.word	0x00000009
        /*09a0*/ 	.word	0x00000000
        /*09a4*/ 	.short	0x0101
        /*09a6*/ 	.byte	0x3f
	.zero		1


	//   ....[44]....
        /*09a8*/ 	.word	0x00011300
        /*09ac*/ 	.word	0x00000000
        /*09b0*/ 	.word	0x00000000
        /*09b4*/ 	.short	0x0101
        /*09b6*/ 	.byte	0x3f
	.zero		1


	//   ....[45]....
        /*09b8*/ 	.word	0x00013170
        /*09bc*/ 	.word	0x00000006
        /*09c0*/ 	.word	0x00030820
        /*09c4*/ 	.short	0x010a
        /*09c6*/ 	.byte	0x3f
	.zero		1


	//   ....[46]....
        /*09c8*/ 	.word	0x000131e0
        /*09cc*/ 	.word	0x00000007
        /*09d0*/ 	.word	0x000308a0
        /*09d4*/ 	.short	0x010a
        /*09d6*/ 	.byte	0x3f
	.zero		1


	//   ....[47]....
        /*09d8*/ 	.word	0x00013390
        /*09dc*/ 	.word	0x00000007
        /*09e0*/ 	.word	0x000308c0
        /*09e4*/ 	.short	0x010a
        /*09e6*/ 	.byte	0x3f
	.zero		1


	//   ....[48]....
        /*09e8*/ 	.word	0x000135e0
        /*09ec*/ 	.word	0x00000007
        /*09f0*/ 	.word	0x000308a0
        /*09f4*/ 	.short	0x010a
        /*09f6*/ 	.byte	0x3f
	.zero		1


	//   ....[49]....
        /*09f8*/ 	.word	0x00013780
        /*09fc*/ 	.word	0x00000007
        /*0a00*/ 	.word	0x000308c0
        /*0a04*/ 	.short	0x010a
        /*0a06*/ 	.byte	0x3f
	.zero		1


	//   ....[50]....
        /*0a08*/ 	.word	0x00014320
        /*0a0c*/ 	.word	0x00000005
        /*0a10*/ 	.word	0x00030840
        /*0a14*/ 	.short	0x010a
        /*0a16*/ 	.byte	0x3f
	.zero		1


	//   ....[51]....
        /*0a18*/ 	.word	0x00014670
        /*0a1c*/ 	.word	0x0000001c
        /*0a20*/ 	.word	0x00030820
        /*0a24*/ 	.short	0x010a
        /*0a26*/ 	.byte	0x3f
	.zero		1


	//   ....[52]....
        /*0a28*/ 	.word	0x00014970
        /*0a2c*/ 	.word	0x00000003
        /*0a30*/ 	.word	0x00030840
        /*0a34*/ 	.short	0x010a
        /*0a36*/ 	.byte	0x3f
	.zero		1


	//   ....[53]....
        /*0a38*/ 	.word	0x00014b50
        /*0a3c*/ 	.word	0x00000002
        /*0a40*/ 	.word	0x00000060
        /*0a44*/ 	.short	0x010a
        /*0a46*/ 	.byte	0x3f
	.zero		1


	//   ....[54]....
        /*0a48*/ 	.word	0x00014fd0
        /*0a4c*/ 	.word	0x00000003
        /*0a50*/ 	.word	0x00030840
        /*0a54*/ 	.short	0x010a
        /*0a56*/ 	.byte	0x3f
	.zero		1


	//   ....[55]....
        /*0a58*/ 	.word	0x000151b0
        /*0a5c*/ 	.word	0x00000003
        /*0a60*/ 	.word	0x00000060
        /*0a64*/ 	.short	0x010a
        /*0a66*/ 	.byte	0x3f
	.zero		1


	//   ....[56]....
        /*0a68*/ 	.word	0x00015570
        /*0a6c*/ 	.word	0x00000002
        /*0a70*/ 	.word	0x00030840
        /*0a74*/ 	.short	0x010a
        /*0a76*/ 	.byte	0x3f
	.zero		1


	//   ....[57]....
        /*0a78*/ 	.word	0x00015760
        /*0a7c*/ 	.word	0x00000002
        /*0a80*/ 	.word	0x00000060
        /*0a84*/ 	.short	0x010a
        /*0a86*/ 	.byte	0x3f
	.zero		1


	//   ....[58]....
        /*0a88*/ 	.word	0x00015ab0
        /*0a8c*/ 	.word	0x00000003
        /*0a90*/ 	.word	0x00030860
        /*0a94*/ 	.short	0x010a
        /*0a96*/ 	.byte	0x3f
	.zero		1


	//   ....[59]....
        /*0a98*/ 	.word	0x000166f0
        /*0a9c*/ 	.word	0x00000009
        /*0aa0*/ 	.word	0x00030820
        /*0aa4*/ 	.short	0x010a
        /*0aa6*/ 	.byte	0x3f
	.zero		1


	//   ....[60]....
        /*0aa8*/ 	.word	0x00016880
        /*0aac*/ 	.word	0x00000007
        /*0ab0*/ 	.word	0x00000000
        /*0ab4*/ 	.short	0x010a
        /*0ab6*/ 	.byte	0x3f
	.zero		1


	//   ....[61]....
        /*0ab8*/ 	.word	0x000168f0
        /*0abc*/ 	.word	0x00000003
        /*0ac0*/ 	.word	0x00000000
        /*0ac4*/ 	.short	0x010a
        /*0ac6*/ 	.byte	0x3f
	.zero		1


	//   ....[62]....
        /*0ac8*/ 	.word	0x00016950
        /*0acc*/ 	.word	0x00000005
        /*0ad0*/ 	.word	0x00000000
        /*0ad4*/ 	.short	0x010a
        /*0ad6*/ 	.byte	0x3f
	.zero		1


	//   ....[63]....
        /*0ad8*/ 	.word	0x00016980
        /*0adc*/ 	.word	0x00000003
        /*0ae0*/ 	.word	0x00000000
        /*0ae4*/ 	.short	0x010a
        /*0ae6*/ 	.byte	0x3f
	.zero		1


	//   ....[64]....
        /*0ae8*/ 	.word	0x000169e0
        /*0aec*/ 	.word	0x00000054
        /*0af0*/ 	.word	0x00030890
        /*0af4*/ 	.short	0x010a
        /*0af6*/ 	.byte	0x3f
	.zero		1


	//   ....[65]....
        /*0af8*/ 	.word	0x00016a30
        /*0afc*/ 	.word	0x00000054
        /*0b00*/ 	.word	0x00030890
        /*0b04*/ 	.short	0x010a
        /*0b06*/ 	.byte	0x3f
	.zero		1


	//   ....[66]....
        /*0b08*/ 	.word	0x00016a80
        /*0b0c*/ 	.word	0x00000054
        /*0b10*/ 	.word	0x00030890
        /*0b14*/ 	.short	0x010a
        /*0b16*/ 	.byte	0x3f
	.zero		1


	//   ....[67]....
        /*0b18*/ 	.word	0x00016ad0
        /*0b1c*/ 	.word	0x00000054
        /*0b20*/ 	.word	0x000308b0
        /*0b24*/ 	.short	0x010a
        /*0b26*/ 	.byte	0x3f
	.zero		1


	//   ....[68]....
        /*0b28*/ 	.word	0x00016ea0
        /*0b2c*/ 	.word	0x00000002
        /*0b30*/ 	.word	0x00030800
        /*0b34*/ 	.short	0x010a
        /*0b36*/ 	.byte	0x3f
	.zero		1


	//   ....[69]....
        /*0b38*/ 	.word	0x00017170
        /*0b3c*/ 	.word	0x00000002
        /*0b40*/ 	.word	0x00030800
        /*0b44*/ 	.short	0x010a
        /*0b46*/ 	.byte	0x3f
	.zero		1


	//   ....[70]....
        /*0b48*/ 	.word	0x000171c0
        /*0b4c*/ 	.word	0x00000000
        /*0b50*/ 	.word	0x00030830
        /*0b54*/ 	.short	0x010a
        /*0b56*/ 	.byte	0x3f
	.zero		1


	//   ....[71]....
        /*0b58*/ 	.word	0x00017210
        /*0b5c*/ 	.word	0x00000005
        /*0b60*/ 	.word	0x00030830
        /*0b64*/ 	.short	0x010a
        /*0b66*/ 	.byte	0x3f
	.zero		1


	//   ....[72]....
        /*0b68*/ 	.word	0x00017260
        /*0b6c*/ 	.word	0x00000006
        /*0b70*/ 	.word	0x00030850
        /*0b74*/ 	.short	0x010a
        /*0b76*/ 	.byte	0x3f
	.zero		1


	//   ....[73]....
        /*0b78*/ 	.word	0x000172b0
        /*0b7c*/ 	.word	0x0000000b
        /*0b80*/ 	.word	0x00030850
        /*0b84*/ 	.short	0x010a
        /*0b86*/ 	.byte	0x3f
	.zero		1


	//   ....[74]....
        /*0b88*/ 	.word	0x00017450
        /*0b8c*/ 	.word	0x00000006
        /*0b90*/ 	.word	0x00030820
        /*0b94*/ 	.short	0x010a
        /*0b96*/ 	.byte	0x3f
	.zero		1


	//   ....[75]....
        /*0b98*/ 	.word	0x000174a0
        /*0b9c*/ 	.word	0x00000007
        /*0ba0*/ 	.word	0x000308a0
        /*0ba4*/ 	.short	0x010a
        /*0ba6*/ 	.byte	0x3f
	.zero		1


	//   ....[76]....
        /*0ba8*/ 	.word	0x000174f0
        /*0bac*/ 	.word	0x00000007
        /*0bb0*/ 	.word	0x000308c0
        /*0bb4*/ 	.short	0x010a
        /*0bb6*/ 	.byte	0x3f
	.zero		1


	//   ....[77]....
        /*0bb8*/ 	.word	0x00017540
        /*0bbc*/ 	.word	0x00000007
        /*0bc0*/ 	.word	0x000308a0
        /*0bc4*/ 	.short	0x010a
        /*0bc6*/ 	.byte	0x3f
	.zero		1


	//   ....[78]....
        /*0bc8*/ 	.word	0x00017590
        /*0bcc*/ 	.word	0x00000007
        /*0bd0*/ 	.word	0x000308c0
        /*0bd4*/ 	.short	0x010a
        /*0bd6*/ 	.byte	0x3f
	.zero		1


	//   ....[79]....
        /*0bd8*/ 	.word	0x00017730
        /*0bdc*/ 	.word	0x00000005
        /*0be0*/ 	.word	0x00030840
        /*0be4*/ 	.short	0x010a
        /*0be6*/ 	.byte	0x3f
	.zero		1


	//   ....[80]....
        /*0be8*/ 	.word	0x00017780
        /*0bec*/ 	.word	0x0000001c
        /*0bf0*/ 	.word	0x00030820
        /*0bf4*/ 	.short	0x010a
        /*0bf6*/ 	.byte	0x3f
	.zero		1


	//   ....[81]....
        /*0bf8*/ 	.word	0x000177d0
        /*0bfc*/ 	.word	0x00000003
        /*0c00*/ 	.word	0x00030840
        /*0c04*/ 	.short	0x010a
        /*0c06*/ 	.byte	0x3f
	.zero		1


	//   ....[82]....
        /*0c08*/ 	.word	0x00017820
        /*0c0c*/ 	.word	0x00000002
        /*0c10*/ 	.word	0x00000060
        /*0c14*/ 	.short	0x010a
        /*0c16*/ 	.byte	0x3f
	.zero		1


	//   ....[83]....
        /*0c18*/ 	.word	0x00017870
        /*0c1c*/ 	.word	0x00000003
        /*0c20*/ 	.word	0x00030840
        /*0c24*/ 	.short	0x010a
        /*0c26*/ 	.byte	0x3f
	.zero		1


	//   ....[84]....
        /*0c28*/ 	.word	0x000178c0
        /*0c2c*/ 	.word	0x00000003
        /*0c30*/ 	.word	0x00000060
        /*0c34*/ 	.short	0x010a
        /*0c36*/ 	.byte	0x3f
	.zero		1


	//   ....[85]....
        /*0c38*/ 	.word	0x00017910
        /*0c3c*/ 	.word	0x00000002
        /*0c40*/ 	.word	0x00030840
        /*0c44*/ 	.short	0x010a
        /*0c46*/ 	.byte	0x3f
	.zero		1


	//   ....[86]....
        /*0c48*/ 	.word	0x00017960
        /*0c4c*/ 	.word	0x00000002
        /*0c50*/ 	.word	0x00000060
        /*0c54*/ 	.short	0x010a
        /*0c56*/ 	.byte	0x3f
	.zero		1


	//   ....[87]....
        /*0c58*/ 	.word	0x000179b0
        /*0c5c*/ 	.word	0x00000003
        /*0c60*/ 	.word	0x00030860
        /*0c64*/ 	.short	0x010a
        /*0c66*/ 	.byte	0x3f
	.zero		1


	//   ....[88]....
        /*0c68*/ 	.word	0x00018360
        /*0c6c*/ 	.word	0x00000009
        /*0c70*/ 	.word	0x00030820
        /*0c74*/ 	.short	0x010a
        /*0c76*/ 	.byte	0x3f
	.zero		1


	//   ....[89]....
        /*0c78*/ 	.word	0x00018500
        /*0c7c*/ 	.word	0x00000007
        /*0c80*/ 	.word	0x00000000
        /*0c84*/ 	.short	0x010a
        /*0c86*/ 	.byte	0x3f
	.zero		1


	//   ....[90]....
        /*0c88*/ 	.word	0x00018550
        /*0c8c*/ 	.word	0x00000003
        /*0c90*/ 	.word	0x00000000
        /*0c94*/ 	.short	0x010a
        /*0c96*/ 	.byte	0x3f
	.zero		1


	//   ....[91]....
        /*0c98*/ 	.word	0x000185a0
        /*0c9c*/ 	.word	0x00000005
        /*0ca0*/ 	.word	0x00000000
        /*0ca4*/ 	.short	0x010a
        /*0ca6*/ 	.byte	0x3f
	.zero		1


	//----- nvinfo : EIATTR_NUM_MBARRIERS
	.align		4
.L_1553:
        /*0ca8*/ 	.byte	0x03, 0x38
        /*0caa*/ 	.short	0x0016


	//----- nvinfo : EIATTR_EXIT_INSTR_OFFSETS
	.align		4
        /*0cac*/ 	.byte	0x04, 0x1c
        /*0cae*/ 	.short	(.L_1555 - .L_1554)


	//   ....[0]....
.L_1554:
        /*0cb0*/ 	.word	0x000169d0


	//----- nvinfo : EIATTR_MAX_THREADS
	.align		4
.L_1555:
        /*0cb4*/ 	.byte	0x04, 0x05
        /*0cb6*/ 	.short	(.L_1557 - .L_1556)
.L_1556:
        /*0cb8*/ 	.word	0x00000200
        /*0cbc*/ 	.word	0x00000001
        /*0cc0*/ 	.word	0x00000001


	//----- nvinfo : EIATTR_CRS_STACK_SIZE
	.align		4
.L_1557:
        /*0cc4*/ 	.byte	0x04, 0x1e
        /*0cc6*/ 	.short	(.L_1559 - .L_1558)
.L_1558:
        /*0cc8*/ 	.word	0x00000000


	//----- nvinfo : EIATTR_CBANK_PARAM_SIZE
	.align		4
.L_1559:
        /*0ccc*/ 	.byte	0x03, 0x19
        /*0cce*/ 	.short	0x0a70


	//----- nvinfo : EIATTR_PARAM_CBANK
	.align		4
        /*0cd0*/ 	.byte	0x04, 0x0a
        /*0cd2*/ 	.short	(.L_1561 - .L_1560)
	.align		4
.L_1560:
        /*0cd4*/ 	.word	index@(.nv.constant0._ZN7cutlass13device_kernelIN5flash11enable_sm90INS1_16FlashAttnFwdSm90INS1_25CollectiveMainloopFwdSm90ILi2EN4cute5tupleIJNS5_1CILi1EEES8_S8_EEENS6_IJNS7_ILi192EEESA_NS7_ILi64EEEEEELi64ENS_6half_tEfNS_4arch4Sm90ELb0ELb0ELb1ELb1ELb0ELb1ELb0ELb0ELb1ELb0ELb0ELb0EEENS1_21CollectiveEpilogueFwdINS6_IJSA_SB_SA_EEES9_SD_SF_Li384ELb1ELb0ELb0ELb0EEENS1_36VarlenDynamicPersistentTileSchedulerILi192ELi192ELi384ELi32ELb0ELb0ELb1ELb0ELb1ELb1EEEEEEEEEvNT_6ParamsE)
        /*0cd8*/ 	.short	0x0210
        /*0cda*/ 	.short	0x0a70


	//----- nvinfo : EIATTR_SW_WAR
	.align		4
.L_1561:
        /*0cdc*/ 	.byte	0x04, 0x36
        /*0cde*/ 	.short	(.L_1563 - .L_1562)
.L_1562:
        /*0ce0*/ 	.word	0x00000008
.L_1563:


//--------------------- .nv.info._ZN7cutlass13device_kernelIN5flash11enable_sm90INS1_16FlashAttnFwdSm90INS1_25CollectiveMainloopFwdSm90ILi2EN4cute5tupleIJNS5_1CILi1EEES8_S8_EEENS6_IJNS7_ILi192EEENS7_ILi128EEENS7_ILi64EEEEEELi64ENS_6half_tEfNS_4arch4Sm90ELb0ELb1ELb1ELb0ELb0ELb0ELb0ELb1ELb1ELb0ELb0ELb0EEENS1_21CollectiveEpilogueFwdINS6_IJSA_SC_SB_EEES9_SE_SG_Li384ELb0ELb0ELb0ELb0EEENS1_30DynamicPersistentTileSchedulerILi384ELi32ELb0ELb0ELb1EEEEEEEEEvNT_6ParamsE --------------------------
	.section	.nv.info._ZN7cutlass13device_kernelIN5flash11enable_sm90INS1_16FlashAttnFwdSm90INS1_25CollectiveMainloopFwdSm90ILi2EN4cute5tupleIJNS5_1CILi1EEES8_S8_EEENS6_IJNS7_ILi192EEENS7_ILi128EEENS7_ILi64EEEEEELi64ENS_6half_tEfNS_4arch4Sm90ELb0ELb1ELb1ELb0ELb0ELb0ELb0ELb1ELb1ELb0ELb0ELb0EEENS1_21CollectiveEpilogueFwdINS6_IJSA_SC_SB_EEES9_SE_SG_Li384ELb0ELb0ELb0ELb0EEENS1_30DynamicPersistentTileSchedulerILi384ELi32ELb0ELb0ELb1EEEEEEEEEvNT_6ParamsE,"",@"SHT_CUDA_INFO"
	.sectionflags	@""
	.align	4


	//----- nvinfo : EIATTR_CUDA_API_VERSION
	.align		4
        /*0000*/ 	.byte	0x04, 0x37
        /*0002*/ 	.short	(.L_1565 - .L_1564)
.L_1564:
        /*0004*/ 	.word	0x00000082


	//----- nvinfo : EIATTR_KPARAM_INFO
	.align		4
.L_1565:
        /*0008*/ 	.byte	0x04, 0x17
        /*000a*/ 	.short	(.L_1567 - .L_1566)
.L_1566:
        /*000c*/ 	.word	0x00000000
        /*0010*/ 	.short	0x0000
        /*0012*/ 	.short	0x0070
        /*0014*/ 	.byte	0x00, 0xf0, 0x01, 0x2e


	//----- nvinfo : EIATTR_SPARSE_MMA_MASK
	.align		4
.L_1567:
        /*0018*/ 	.byte	0x03, 0x50
        /*001a*/ 	.short	0x0000


	//----- nvinfo : EIATTR_MAXREG_COUNT
	.align		4
        /*001c*/ 	.byte	0x03, 0x1b
        /*001e*/ 	.short	0x0080


	//----- nvinfo : EIATTR_NUM_BARRIERS
	.align		4
        /*0020*/ 	.byte	0x02, 0x4c
        /*0022*/ 	.byte	0x10
	.zero		1


	//----- nvinfo : EIATTR_EXTERNS
	.align		4
        /*0024*/ 	.byte	0x04, 0x0f
        /*0026*/ 	.short	(.L_1569 - .L_1568)


	//   ....[0]....
	.align		4
.L_1568:
        /*0028*/ 	.word	index@(__assertfail)


	//----- nvinfo : EIATTR_MERCURY_ISA_VERSION
	.align		4
.L_1569:
        /*002c*/ 	.byte	0x03, 0x5f
        /*002e*/ 	.short	0x0101


	//----- nvinfo : EIATTR_INT_WARP_WIDE_INSTR_OFFSETS
	.align		4
        /*0030*/ 	.byte	0x04, 0x31
        /*0032*/ 	.short	(.L_1571 - .L_1570)


	//   ....[0]....
.L_1570:
        /*0034*/ 	.word	0x00000180


	//   ....[1]....
        /*0038*/ 	.word	0x000001b0


	//   ....[2]....
        /*003c*/ 	.word	0x000001c0


	//   ....[3]....
        /*0040*/ 	.word	0x00010170


	//   ....[4]....
        /*0044*/ 	.word	0x00010200


	//   ....[5]....
        /*0048*/ 	.word	0x000106b0


	//   ....[6]....
        /*004c*/ 	.word	0x00011e00


	//   ....[7]....
        /*0050*/ 	.word	0x00011e90


	//----- nvinfo : EIATTR_COOP_GROUP_MASK_REGIDS
	.align		4
.L_1571:
        /*0054*/ 	.byte	0x04, 0x29
        /*0056*/ 	.short	(.L_1573 - .L_1572)


	//   ....[0]....
.L_1572:
        /*0058*/ 	.word	0xffffffff


	//   ....[1]....
        /*005c*/ 	.word	0xffffffff


	//   ....[2]....
        /*0060*/ 	.word	0xffffffff


	//   ....[3]....
        /*0064*/ 	.word	0xffffffff


	//   ....[4]....
        /*0068*/ 	.word	0xffffffff


	//   ....[5]....
        /*006c*/ 	.word	0xffffffff


	//   ....[6]....
        /*0070*/ 	.word	0xffffffff


	//   ....[7]....
        /*0074*/ 	.word	0xffffffff


	//   ....[8]....
        /*0078*/ 	.word	0xffffffff


	//   ....[9]....
        /*007c*/ 	.word	0xffffffff


	//   ....[10]....
        /*0080*/ 	.word	0xffffffff


	//   ....[11]....
        /*0084*/ 	.word	0xffffffff


	//   ....[12]....
        /*0088*/ 	.word	0xffffffff


	//   ....[13]....
        /*008c*/ 	.word	0xffffffff


	//   ....[14]....
        /*0090*/ 	.word	0xffffffff


	//   ....[15]....
        /*0094*/ 	.word	0xffffffff


	//   ....[16]....
        /*0098*/ 	.word	0xffffffff


	//   ....[17]....
        /*009c*/ 	.word	0xffffffff


	//   ....[18]....
        /*00a0*/ 	.word	0xffffffff


	//   ....[19]....
        /*00a4*/ 	.word	0xffffffff


	//   ....[20]....
        /*00a8*/ 	.word	0xffffffff


	//   ....[21]....
        /*00ac*/ 	.word	0xffffffff


	//   ....[22]....
        /*00b0*/ 	.word	0xffffffff


	//   ....[23]....
        /*00b4*/ 	.word	0xffffffff


	//   ....[24]....
        /*00b8*/ 	.word	0xffffffff


	//   ....[25]....
        /*00bc*/ 	.word	0xffffffff


	//   ....[26]....
        /*00c0*/ 	.word	0xffffffff


	//   ....[27]....
        /*00c4*/ 	.word	0xffffffff


	//   ....[28]....
        /*00c8*/ 	.word	0xffffffff


	//   ....[29]....
        /*00cc*/ 	.word	0xffffffff


	//   ....[30]....
        /*00d0*/ 	.word	0xffffffff


	//   ....[31]....
        /*00d4*/ 	.word	0xffffffff


	//   ....[32]....
        /*00d8*/ 	.word	0x0500000f


	//   ....[33]....
        /*00dc*/ 	.word	0x0500000f


	//----- nvinfo : EIATTR_COOP_GROUP_INSTR_OFFSETS
	.align		4
.L_1573:
        /*00e0*/ 	.byte	0x04, 0x28
        /*00e2*/ 	.short	(.L_1575 - .L_1574)


	//   ....[0]....
.L_1574:
        /*00e4*/ 	.word	0x00000060


	//   ....[1]....
        /*00e8*/ 	.word	0x00000190


	//   ....[2]....
        /*00ec*/ 	.word	0x000001e0


	//   ....[3]....
        /*00f0*/ 	.word	0x000003d0


	//   ....[4]....
        /*00f4*/ 	.word	0x00000530


	//   ....[5]....
        /*00f8*/ 	.word	0x00000650


	//   ....[6]....
        /*00fc*/ 	.word	0x000007b0


	//   ....[7]....
        /*0100*/ 	.word	0x00001600


	//   ....[8]....
        /*0104*/ 	.word	0x00003980


	//   ....[9]....
        /*0108*/ 	.word	0x00003a60


	//   ....[10]....
        /*010c*/ 	.word	0x000042d0


	//   ....[11]....
        /*0110*/ 	.word	0x00004330


	//   ....[12]....
        /*0114*/ 	.word	0x00006dd0


	//   ....[13]....
        /*0118*/ 	.word	0x00006e70


	//   ....[14]....
        /*011c*/ 	.word	0x00007730


	//   ....[15]....
        /*0120*/ 	.word	0x000077b0


	//   ....[16]....
        /*0124*/ 	.word	0x00009550


	//   ....[17]....
        /*0128*/ 	.word	0x000095d0


	//   ....[18]....
        /*012c*/ 	.word	0x00009ca0


	//   ....[19]....
        /*0130*/ 	.word	0x00009d10


	//   ....[20]....
        /*0134*/ 	.word	0x0000c9c0


	//   ....[21]....
        /*0138*/ 	.word	0x0000c9e0


	//   ....[22]....
        /*013c*/ 	.word	0x0000d3c0


	//   ....[23]....
        /*0140*/ 	.word	0x0000d420


	//   ....[24]....
        /*0144*/ 	.word	0x0000e2d0


	//   ....[25]....
        /*0148*/ 	.word	0x0000e310


	//   ....[26]....
        /*014c*/ 	.word	0x0000e400


	//   ....[27]....
        /*0150*/ 	.word	0x0000e410


	//   ....[28]....
        /*0154*/ 	.word	0x0000ef60


	//   ....[29]....
        /*0158*/ 	.word	0x0000f8e0


	//   ....[30]....
        /*015c*/ 	.word	0x00012130


	//   ....[31]....
        /*0160*/ 	.word	0x000122b0


	//   ....[32]....
        /*0164*/ 	.word	0x000128b0


	//   ....[33]....
        /*0168*/ 	.word	0x00012c90


	//----- nvinfo : EIATTR_REG_RECONFIG
	.align		4
.L_1575:
        /*016c*/ 	.byte	0x01, 0x54
	.zero		2


	//----- nvinfo : EIATTR_SYSCALL_OFFSETS
	.align		4
        /*0170*/ 	.byte	0x04, 0x46
        /*0172*/ 	.short	(.L_1577 - .L_1576)


	//   ....[0]....
.L_1576:
        /*0174*/ 	.word	0x000017b0


	//   ....[1]....
        /*0178*/ 	.word	0x00010390


	//   ....[2]....
        /*017c*/ 	.word	0x000104d0


	//   ....[3]....
        /*0180*/ 	.word	0x000105c0


	//----- nvinfo : EIATTR_MBARRIER_INSTR_OFFSETS
	.align		4
.L_1577:
        /*0184*/ 	.byte	0x04, 0x39
        /*0186*/ 	.short	(.L_1579 - .L_1578)


	//   ....[0]....
.L_1578:
        /*0188*/ 	.word	0x00000280
        /*018c*/ 	.word	0x000000ff
        /*0190*/ 	.word	0x00016800
        /*0194*/ 	.short	0x0100
        /*0196*/ 	.byte	0x06
	.zero		1


	//   ....[1]....
        /*0198*/ 	.word	0x00000290
        /*019c*/ 	.word	0x000000ff
        /*01a0*/ 	.word	0x00016820
        /*01a4*/ 	.short	0x0100
        /*01a6*/ 	.byte	0x06
	.zero		1


	//   ....[2]....
        /*01a8*/ 	.word	0x00000380
        /*01ac*/ 	.word	0x000000ff
        /*01b0*/ 	.word	0x00016830
        /*01b4*/ 	.short	0x0100
        /*01b6*/ 	.byte	0x08
	.zero		1


	//   ....[3]....
        /*01b8*/ 	.word	0x00000390
        /*01bc*/ 	.word	0x000000ff
        /*01c0*/ 	.word	0x00016840
        /*01c4*/ 	.short	0x0100
        /*01c6*/ 	.byte	0x08
	.zero		1


	//   ....[4]....
        /*01c8*/ 	.word	0x000003a0
        /*01cc*/ 	.word	0x000000ff
        /*01d0*/ 	.word	0x00016838
        /*01d4*/ 	.short	0x0100
        /*01d6*/ 	.byte	0x08
	.zero		1


	//   ....[5]....
        /*01d8*/ 	.word	0x000003b0
        /*01dc*/ 	.word	0x000000ff
        /*01e0*/ 	.word	0x00016848
        /*01e4*/ 	.short	0x0100
        /*01e6*/ 	.byte	0x08
	.zero		1


	//   ....[6]....
        /*01e8*/ 	.word	0x000004e0
        /*01ec*/ 	.word	0x000000ff
        /*01f0*/ 	.word	0x00016850
        /*01f4*/ 	.short	0x0100
        /*01f6*/ 	.byte	0x08
	.zero		1


	//   ....[7]....
        /*01f8*/ 	.word	0x000004f0
        /*01fc*/ 	.word	0x000000ff
        /*0200*/ 	.word	0x00016860
        /*0204*/ 	.short	0x0100
        /*0206*/ 	.byte	0x08
	.zero		1


	//   ....[8]....
        /*0208*/ 	.word	0x00000500
        /*020c*/ 	.word	0x000000ff
        /*0210*/ 	.word	0x00016858
        /*0214*/ 	.short	0x0100
        /*0216*/ 	.byte	0x08
	.zero		1


	//   ....[9]....
        /*0218*/ 	.word	0x00000510
        /*021c*/ 	.word	0x000000ff
        /*0220*/ 	.word	0x00016868
        /*0224*/ 	.short	0x0100
        /*0226*/ 	.byte	0x08
	.zero		1


	//   ....[10]....
        /*0228*/ 	.word	0x00000600
        /*022c*/ 	.word	0x000000ff
        /*0230*/ 	.word	0x00016870
        /*0234*/ 	.short	0x0100
        /*0236*/ 	.byte	0x06
	.zero		1


	//   ....[11]....
        /*0238*/ 	.word	0x00000610
        /*023c*/ 	.word	0x000000ff
        /*0240*/ 	.word	0x00016880
        /*0244*/ 	.short	0x0100
        /*0246*/ 	.byte	0x06
	.zero		1


	//   ....[12]....
        /*0248*/ 	.word	0x00000620
        /*024c*/ 	.word	0x000000ff
        /*0250*/ 	.word	0x00016878
        /*0254*/ 	.short	0x0100
        /*0256*/ 	.byte	0x06
	.zero		1


	//   ....[13]....
        /*0258*/ 	.word	0x00000630
        /*025c*/ 	.word	0x000000ff
        /*0260*/ 	.word	0x00016888
        /*0264*/ 	.short	0x0100
        /*0266*/ 	.byte	0x06
	.zero		1


	//   ....[14]....
        /*0268*/ 	.word	0x00000760
        /*026c*/ 	.word	0x000000ff
        /*0270*/ 	.word	0x00016890
        /*0274*/ 	.short	0x0100
        /*0276*/ 	.byte	0x08
	.zero		1


	//   ....[15]....
        /*0278*/ 	.word	0x00000770
        /*027c*/ 	.word	0x000000ff
        /*0280*/ 	.word	0x000168a0
        /*0284*/ 	.short	0x0100
        /*0286*/ 	.byte	0x08
	.zero		1


	//   ....[16]....
        /*0288*/ 	.word	0x00000780
        /*028c*/ 	.word	0x000000ff
        /*0290*/ 	.word	0x00016898
        /*0294*/ 	.short	0x0100
        /*0296*/ 	.byte	0x08
	.zero		1


	//   ....[17]....
        /*0298*/ 	.word	0x00000790
        /*029c*/ 	.word	0x000000ff
        /*02a0*/ 	.word	0x000168a8
        /*02a4*/ 	.short	0x0100
        /*02a6*/ 	.byte	0x08
	.zero		1


	//   ....[18]....
        /*02a8*/ 	.word	0x000008c0
        /*02ac*/ 	.word	0x000000ff
        /*02b0*/ 	.word	0x000168b0
        /*02b4*/ 	.short	0x0100
        /*02b6*/ 	.byte	0x08
	.zero		1


	//   ....[19]....
        /*02b8*/ 	.word	0x000008d0
        /*02bc*/ 	.word	0x000000ff
        /*02c0*/ 	.word	0x000168c0
        /*02c4*/ 	.short	0x0100
        /*02c6*/ 	.byte	0x08
	.zero		1


	//   ....[20]....
        /*02c8*/ 	.word	0x000008e0
        /*02cc*/ 	.word	0x000000ff
        /*02d0*/ 	.word	0x000168b8
        /*02d4*/ 	.short	0x0100
        /*02d6*/ 	.byte	0x08
	.zero		1


	//   ....[21]....
        /*02d8*/ 	.word	0x000008f0
        /*02dc*/ 	.word	0x000000ff
        /*02e0*/ 	.word	0x000168c8
        /*02e4*/ 	.short	0x0100
        /*02e6*/ 	.byte	0x08
	.zero		1


	//   ....[22]....
        /*02e8*/ 	.word	0x00001830
        /*02ec*/ 	.word	0x000000ff
        /*02f0*/ 	.word	0x00016800
        /*02f4*/ 	.short	0x010a
        /*02f6*/ 	.byte	0x28
	.zero		1


	//   ....[23]....
        /*02f8*/ 	.word	0x000018b0
        /*02fc*/ 	.word	0x00000003
        /*0300*/ 	.word	0x00016830
        /*0304*/ 	.short	0x010a
        /*0306*/ 	.byte	0x3f
	.zero		1


	//   ....[24]....
        /*0308*/ 	.word	0x00001900
        /*030c*/ 	.word	0x00000003
        /*0310*/ 	.word	0x00016830
        /*0314*/ 	.short	0x010a
        /*0316*/ 	.byte	0x3f
	.zero		1


	//   ....[25]....
        /*0318*/ 	.word	0x00002010
        /*031c*/ 	.word	0x00000003
        /*0320*/ 	.word	0x00000000
        /*0324*/ 	.short	0x0101
        /*0326*/ 	.byte	0x3f
	.zero		1


	//   ....[26]....
        /*0328*/ 	.word	0x00005200
        /*032c*/ 	.word	0x000000ff
        /*0330*/ 	.word	0x00016830
        /*0334*/ 	.short	0x010a
        /*0336*/ 	.byte	0x06
	.zero		1


	//   ....[27]....
        /*0338*/ 	.word	0x00005240
        /*033c*/ 	.word	0x000000ff
        /*0340*/ 	.word	0x00016830
        /*0344*/ 	.short	0x010a
        /*0346*/ 	.byte	0x06
	.zero		1


	//   ....[28]....
        /*0348*/ 	.word	0x00005420
        /*034c*/ 	.word	0x000000ff
        /*0350*/ 	.word	0x00016850
        /*0354*/ 	.short	0x010a
        /*0356*/ 	.byte	0x06
	.zero		1


	//   ....[29]....
        /*0358*/ 	.word	0x00005460
        /*035c*/ 	.word	0x000000ff
        /*0360*/ 	.word	0x00016850
        /*0364*/ 	.short	0x010a
        /*0366*/ 	.byte	0x06
	.zero		1


	//   ....[30]....
        /*0368*/ 	.word	0x00006070
        /*036c*/ 	.word	0x00000027
        /*0370*/ 	.word	0x00000000
        /*0374*/ 	.short	0x0101
        /*0376*/ 	.byte	0x3f
	.zero		1


	//   ....[31]....
        /*0378*/ 	.word	0x00007d90
        /*037c*/ 	.word	0x0000001b
        /*0380*/ 	.word	0x00000000
        /*0384*/ 	.short	0x0101
        /*0386*/ 	.byte	0x3f
	.zero		1


	//   ....[32]....
        /*0388*/ 	.word	0x00008920
        /*038c*/ 	.word	0x000000ff
        /*0390*/ 	.word	0x00016830
        /*0394*/ 	.short	0x010a
        /*0396*/ 	.byte	0x06
	.zero		1


	//   ....[33]....
        /*0398*/ 	.word	0x00008960
        /*039c*/ 	.word	0x000000ff
        /*03a0*/ 	.word	0x00016830
        /*03a4*/ 	.short	0x010a
        /*03a6*/ 	.byte	0x06
	.zero		1


	//   ....[34]....
        /*03a8*/ 	.word	0x00008b40
        /*03ac*/ 	.word	0x000000ff
        /*03b0*/ 	.word	0x00016850
        /*03b4*/ 	.short	0x010a
        /*03b6*/ 	.byte	0x06
	.zero		1


	//   ....[35]....
        /*03b8*/ 	.word	0x00008b80
        /*03bc*/ 	.word	0x000000ff
        /*03c0*/ 	.word	0x00016850
        /*03c4*/ 	.short	0x010a
        /*03c6*/ 	.byte	0x06
	.zero		1


	//   ....[36]....
        /*03c8*/ 	.word	0x0000a200
        /*03cc*/ 	.word	0x0000001b
        /*03d0*/ 	.word	0x00000000
        /*03d4*/ 	.short	0x0101
        /*03d6*/ 	.byte	0x3f
	.zero		1


	//   ....[37]....
        /*03d8*/ 	.word	0x0000a3b0
        /*03dc*/ 	.word	0x00000023
        /*03e0*/ 	.word	0x00000000
        /*03e4*/ 	.short	0x0101
        /*03e6*/ 	.byte	0x3f
	.zero		1


	//   ....[38]....
        /*03e8*/ 	.word	0x0000ae30
        /*03ec*/ 	.word	0x000000ff
        /*03f0*/ 	.word	0x00016830
        /*03f4*/ 	.short	0x010a
        /*03f6*/ 	.byte	0x06
	.zero		1


	//   ....[39]....
        /*03f8*/ 	.word	0x0000ae70
        /*03fc*/ 	.word	0x000000ff
        /*0400*/ 	.word	0x00016830
        /*0404*/ 	.short	0x010a
        /*0406*/ 	.byte	0x06
	.zero		1


	//   ....[40]....
        /*0408*/ 	.word	0x0000b050
        /*040c*/ 	.word	0x000000ff
        /*0410*/ 	.word	0x00016850
        /*0414*/ 	.short	0x010a
        /*0416*/ 	.byte	0x06
	.zero		1


	//   ....[41]....
        /*0418*/ 	.word	0x0000b090
        /*041c*/ 	.word	0x000000ff
        /*0420*/ 	.word	0x00016850
        /*0424*/ 	.short	0x010a
        /*0426*/ 	.byte	0x06
	.zero		1


	//   ....[42]....
        /*0428*/ 	.word	0x0000bc70
        /*042c*/ 	.word	0x00000042
        /*0430*/ 	.word	0x00000000
        /*0434*/ 	.short	0x0101
        /*0436*/ 	.byte	0x3f
	.zero		1


	//   ....[43]....
        /*0438*/ 	.word	0x0000d820
        /*043c*/ 	.word	0x00000028
        /*0440*/ 	.word	0x00000000
        /*0444*/ 	.short	0x0101
        /*0446*/ 	.byte	0x3f
	.zero		1


	//   ....[44]....
        /*0448*/ 	.word	0x0000e240
        /*044c*/ 	.word	0x000000ff
        /*0450*/ 	.word	0x00016850
        /*0454*/ 	.short	0x010a
        /*0456*/ 	.byte	0x05
	.zero		1


	//   ....[45]....
        /*0458*/ 	.word	0x0000e280
        /*045c*/ 	.word	0x000000ff
        /*0460*/ 	.word	0x00016850
        /*0464*/ 	.short	0x010a
        /*0466*/ 	.byte	0x05
	.zero		1


	//   ....[46]....
        /*0468*/ 	.word	0x0000e7b0
        /*046c*/ 	.word	0x00000005
        /*0470*/ 	.word	0x00000000
        /*0474*/ 	.short	0x0101
        /*0476*/ 	.byte	0x3f
	.zero		1


	//   ....[47]....
        /*0478*/ 	.word	0x0000f0b0
        /*047c*/ 	.word	0x000000ff
        /*0480*/ 	.word	0x00000000
        /*0484*/ 	.short	0x0101
        /*0486*/ 	.byte	0x05
	.zero		1


	//   ....[48]....
        /*0488*/ 	.word	0x00010950
        /*048c*/ 	.word	0x0000000d
        /*0490*/ 	.word	0x00016840
        /*0494*/ 	.short	0x010a
        /*0496*/ 	.byte	0x3f
	.zero		1


	//   ....[49]....
        /*0498*/ 	.word	0x00010c40
        /*049c*/ 	.word	0x000000ff
        /*04a0*/ 	.word	0x00016820
        /*04a4*/ 	.short	0x010a
        /*04a6*/ 	.byte	0x27
	.zero		1


	//   ....[50]....
        /*04a8*/ 	.word	0x00010f10
        /*04ac*/ 	.word	0x00000003
        /*04b0*/ 	.word	0x00016840
        /*04b4*/ 	.short	0x010a
        /*04b6*/ 	.byte	0x3f
	.zero		1


	//   ....[51]....
        /*04b8*/ 	.word	0x000110b0
        /*04bc*/ 	.word	0x00000002
        /*04c0*/ 	.word	0x00000060
        /*04c4*/ 	.short	0x010a
        /*04c6*/ 	.byte	0x3f
	.zero		1


	//   ....[52]....
        /*04c8*/ 	.word	0x00011500
        /*04cc*/ 	.word	0x00000004
        /*04d0*/ 	.word	0x00016840
        /*04d4*/ 	.short	0x010a
        /*04d6*/ 	.byte	0x3f
	.zero		1


	//   ....[53]....
        /*04d8*/ 	.word	0x000116a0
        /*04dc*/ 	.word	0x00000003
        /*04e0*/ 	.word	0x00000060
        /*04e4*/ 	.short	0x010a
        /*04e6*/ 	.byte	0x3f
	.zero		1


	//   ....[54]....
        /*04e8*/ 	.word	0x00011a40
        /*04ec*/ 	.word	0x00000003
        /*04f0*/ 	.word	0x00016840
        /*04f4*/ 	.short	0x010a
        /*04f6*/ 	.byte	0x3f
	.zero		1


	//   ....[55]....
        /*04f8*/ 	.word	0x00011be0
        /*04fc*/ 	.word	0x00000003
        /*0500*/ 	.word	0x00000060
        /*0504*/ 	.short	0x010a
        /*0506*/ 	.byte	0x3f
	.zero		1


	//   ....[56]....
        /*0508*/ 	.word	0x00011f10
        /*050c*/ 	.word	0x00000003
        /*0510*/ 	.word	0x00016860
        /*0514*/ 	.short	0x010a
        /*0516*/ 	.byte	0x3f
	.zero		1


	//   ....[57]....
        /*0518*/ 	.word	0x00012290
        /*051c*/ 	.word	0x00000009
        /*0520*/ 	.word	0x00016820
        /*0524*/ 	.short	0x010a
        /*0526*/ 	.byte	0x3f
	.zero		1


	//   ....[58]....
        /*0528*/ 	.word	0x000123b0
        /*052c*/ 	.word	0x00000005
        /*0530*/ 	.word	0x00000000
        /*0534*/ 	.short	0x010a
        /*0536*/ 	.byte	0x3f
	.zero		1


	//   ....[59]....
        /*0538*/ 	.word	0x00012420
        /*053c*/ 	.word	0x00000003
        /*0540*/ 	.word	0x00000000
        /*0544*/ 	.short	0x010a
        /*0546*/ 	.byte	0x3f
	.zero		1


	//   ....[60]....
        /*0548*/ 	.word	0x00012480
        /*054c*/ 	.word	0x00000013
        /*0550*/ 	.word	0x00000000
        /*0554*/ 	.short	0x010a
        /*0556*/ 	.byte	0x3f
	.zero		1


	//   ....[61]....
        /*0558*/ 	.word	0x000124b0
        /*055c*/ 	.word	0x00000007
        /*0560*/ 	.word	0x00000000
        /*0564*/ 	.short	0x010a
        /*0566*/ 	.byte	0x3f
	.zero		1


	//   ....[62]....
        /*0568*/ 	.word	0x00012520
        /*056c*/ 	.word	0x00000003
        /*0570*/ 	.word	0x00016800
        /*0574*/ 	.short	0x010a
        /*0576*/ 	.byte	0x3f
	.zero		1


	//   ....[63]....
        /*0578*/ 	.word	0x00012570
        /*057c*/ 	.word	0x00000003
        /*0580*/ 	.word	0x00016830
        /*0584*/ 	.short	0x010a
        /*0586*/ 	.byte	0x3f
	.zero		1


	//   ....[64]....
        /*0588*/ 	.word	0x000125d0
        /*058c*/ 	.word	0x0000000c
        /*0590*/ 	.word	0x00016830
        /*0594*/ 	.short	0x010a
        /*0596*/ 	.byte	0x3f
	.zero		1


	//   ....[65]....
        /*0598*/ 	.word	0x00012630
        /*059c*/ 	.word	0x0000000c
        /*05a0*/ 	.word	0x00016850
        /*05a4*/ 	.short	0x010a
        /*05a6*/ 	.byte	0x3f
	.zero		1


	//   ....[66]....
        /*05a8*/ 	.word	0x00012690
        /*05ac*/ 	.word	0x0000000d
        /*05b0*/ 	.word	0x00016830
        /*05b4*/ 	.short	0x010a
        /*05b6*/ 	.byte	0x3f
	.zero		1


	//   ....[67]....
        /*05b8*/ 	.word	0x000126f0
        /*05bc*/ 	.word	0x0000000d
        /*05c0*/ 	.word	0x00016850
        /*05c4*/ 	.short	0x010a
        /*05c6*/ 	.byte	0x3f
	.zero		1


	//   ....[68]....
        /*05c8*/ 	.word	0x00012750
        /*05cc*/ 	.word	0x0000000d
        /*05d0*/ 	.word	0x00016830
        /*05d4*/ 	.short	0x010a
        /*05d6*/ 	.byte	0x3f
	.zero		1


	//   ....[69]....
        /*05d8*/ 	.word	0x000127b0
        /*05dc*/ 	.word	0x0000000d
        /*05e0*/ 	.word	0x00016850
        /*05e4*/ 	.short	0x010a
        /*05e6*/ 	.byte	0x3f
	.zero		1


	//   ....[70]....
        /*05e8*/ 	.word	0x00012810
        /*05ec*/ 	.word	0x00000003
        /*05f0*/ 	.word	0x00016850
        /*05f4*/ 	.short	0x010a
        /*05f6*/ 	.byte	0x3f
	.zero		1


	//   ....[71]....
        /*05f8*/ 	.word	0x00012960
        /*05fc*/ 	.word	0x0000000d
        /*0600*/ 	.word	0x00016840
        /*0604*/ 	.short	0x010a
        /*0606*/ 	.byte	0x3f
	.zero		1


	//   ....[72]....
        /*0608*/ 	.word	0x000129c0
        /*060c*/ 	.word	0x00000005
        /*0610*/ 	.word	0x00016820
        /*0614*/ 	.short	0x010a
        /*0616*/ 	.byte	0x3f
	.zero		1


	//   ....[73]....
        /*0618*/ 	.word	0x00012a10
        /*061c*/ 	.word	0x00000003
        /*0620*/ 	.word	0x00016840
        /*0624*/ 	.short	0x010a
        /*0626*/ 	.byte	0x3f
	.zero		1


	//   ....[74]....
        /*0628*/ 	.word	0x00012a60
        /*062c*/ 	.word	0x00000002
        /*0630*/ 	.word	0x00000060
        /*0634*/ 	.short	0x010a
        /*0636*/ 	.byte	0x3f
	.zero		1


	//   ....[75]....
        /*0638*/ 	.word	0x00012ab0
        /*063c*/ 	.word	0x00000004
        /*0640*/ 	.word	0x00016840
        /*0644*/ 	.short	0x010a
        /*0646*/ 	.byte	0x3f
	.zero		1


	//   ....[76]....
        /*0648*/ 	.word	0x00012b00
        /*064c*/ 	.word	0x00000003
        /*0650*/ 	.word	0x00000060
        /*0654*/ 	.short	0x010a
        /*0656*/ 	.byte	0x3f
	.zero		1


	//   ....[77]....
        /*0658*/ 	.word	0x00012b50
        /*065c*/ 	.word	0x00000003
        /*0660*/ 	.word	0x00016840
        /*0664*/ 	.short	0x010a
        /*0666*/ 	.byte	0x3f
	.zero		1


	//   ....[78]....
        /*0668*/ 	.word	0x00012ba0
        /*066c*/ 	.word	0x00000003
        /*0670*/ 	.word	0x00000060
        /*0674*/ 	.short	0x010a
        /*0676*/ 	.byte	0x3f
	.zero		1


	//   ....[79]....
        /*0678*/ 	.word	0x00012bf0
        /*067c*/ 	.word	0x00000003
        /*0680*/ 	.word	0x00016860
        /*0684*/ 	.short	0x010a
        /*0686*/ 	.byte	0x3f
	.zero		1


	//   ....[80]....
        /*0688*/ 	.word	0x00012cd0
        /*068c*/ 	.word	0x00000009
        /*0690*/ 	.word	0x00016820
        /*0694*/ 	.short	0x010a
        /*0696*/ 	.byte	0x3f
	.zero		1


	//   ....[81]....
        /*0698*/ 	.word	0x00012d20
        /*069c*/ 	.word	0x00000005
        /*06a0*/ 	.word	0x00000000
        /*06a4*/ 	.short	0x010a
        /*06a6*/ 	.byte	0x3f
	.zero		1


	//   ....[82]....
        /*06a8*/ 	.word	0x00012d70
        /*06ac*/ 	.word	0x00000003
        /*06b0*/ 	.word	0x00000000
        /*06b4*/ 	.short	0x010a
        /*06b6*/ 	.byte	0x3f
	.zero		1


	//   ....[83]....
        /*06b8*/ 	.word	0x00012dc0
        /*06bc*/ 	.word	0x00000013
        /*06c0*/ 	.word	0x00000000
        /*06c4*/ 	.short	0x010a
        /*06c6*/ 	.byte	0x3f
	.zero		1


	//----- nvinfo : EIATTR_NUM_MBARRIERS
	.align		4
.L_1579:
        /*06c8*/ 	.byte	0x03, 0x38
        /*06ca*/ 	.short	0x0016


	//----- nvinfo : EIATTR_EXIT_INSTR_OFFSETS
	.align		4
        /*06cc*/ 	.byte	0x04, 0x1c
        /*06ce*/ 	.short	(.L_1581 - .L_1580)


	//   ....[0]....
.L_1580:
        /*06d0*/ 	.word	0x00000a50


	//   ....[1]....
        /*06d4*/ 	.word	0x0000f8a0


	//   ....[2]....
        /*06d8*/ 	.word	0x0000f900


	//   ....[3]....
        /*06dc*/ 	.word	0x000122d0


	//   ....[4]....
        /*06e0*/ 	.word	0x00012500


	//----- nvinfo : EIATTR_MAX_THREADS
	.align		4
.L_1581:
        /*06e4*/ 	.byte	0x04, 0x05
        /*06e6*/ 	.short	(.L_1583 - .L_1582)
.L_1582:
        /*06e8*/ 	.word	0x00000200
        /*06ec*/ 	.word	0x00000001
        /*06f0*/ 	.word	0x00000001


	//----- nvinfo : EIATTR_CRS_STACK_SIZE
	.align		4
.L_1583:
        /*06f4*/ 	.byte	0x04, 0x1e
        /*06f6*/ 	.short	(.L_1585 - .L_1584)
.L_1584:
        /*06f8*/ 	.word	0x00000000


	//----- nvinfo : EIATTR_CBANK_PARAM_SIZE
	.align		4
.L_1585:
        /*06fc*/ 	.byte	0x03, 0x19
        /*06fe*/ 	.short	0x0bf0


	//----- nvinfo : EIATTR_PARAM_CBANK
	.align		4
        /*0700*/ 	.byte	0x04, 0x0a
        /*0702*/ 	.short	(.L_1587 - .L_1586)
	.align		4
.L_1586:
        /*0704*/ 	.word	index@(.nv.constant0._ZN7cutlass13device_kernelIN5flash11enable_sm90INS1_16FlashAttnFwdSm90INS1_25CollectiveMainloopFwdSm90ILi2EN4cute5tupleIJNS5_1CILi1EEES8_S8_EEENS6_IJNS7_ILi192EEENS7_ILi128EEENS7_ILi64EEEEEELi64ENS_6half_tEfNS_4arch4Sm90ELb0ELb1ELb1ELb0ELb0ELb0ELb0ELb1ELb1ELb0ELb0ELb0EEENS1_21CollectiveEpilogueFwdINS6_IJSA_SC_SB_EEES9_SE_SG_Li384ELb0ELb0ELb0ELb0EEENS1_30DynamicPersistentTileSchedulerILi384ELi32ELb0ELb0ELb1EEEEEEEEEvNT_6ParamsE)
        /*0708*/ 	.short	0x0210
        /*070a*/ 	.short	0x0bf0


	//----- nvinfo : EIATTR_SW_WAR
	.align		4
.L_1587:
        /*070c*/ 	.byte	0x04, 0x36
        /*070e*/ 	.short	(.L_1589 - .L_1588)
.L_1588:
        /*0710*/ 	.word	0x00000008
.L_1589:


//--------------------- .nv.info._ZN7cutlass13device_kernelIN5flash11enable_sm90INS1_16FlashAttnFwdSm90INS1_25CollectiveMainloopFwdSm90ILi2EN4cute5tupleIJNS5_1CILi1EEES8_S8_EEENS6_IJNS7_ILi192EEENS7_ILi128EEENS7_ILi64EEEEEELi64ENS_6half_tEfNS_4arch4Sm90ELb0ELb1ELb1ELb1ELb0ELb0ELb0ELb1ELb1ELb0ELb0ELb0EEENS1_21CollectiveEpilogueFwdINS6_IJSA_SC_SB_EEES9_SE_SG_Li384ELb1ELb0ELb0ELb0EEENS1_36VarlenDynamicPersistentTileSchedulerILi192ELi128ELi384ELi32ELb0ELb0ELb1ELb1ELb0ELb1EEEEEEEEEvNT_6ParamsE --------------------------
	.section	.nv.info._ZN7cutlass13device_kernelIN5flash11enable_sm90INS1_16FlashAttnFwdSm90INS1_25CollectiveMainloopFwdSm90ILi2EN4cute5tupleIJNS5_1CILi1EEES8_S8_EEENS6_IJNS7_ILi192EEENS7_ILi128EEENS7_ILi64EEEEEELi64ENS_6half_tEfNS_4arch4Sm90ELb0ELb1ELb1ELb1ELb0ELb0ELb0ELb1ELb1ELb0ELb0ELb0EEENS1_21CollectiveEpilogueFwdINS6_IJSA_SC_SB_EEES9_SE_SG_Li384ELb1ELb0ELb0ELb0EEENS1_36VarlenDynamicPersistentTileSchedulerILi192ELi128ELi384ELi32ELb0ELb0ELb1ELb1ELb0ELb1EEEEEEEEEvNT_6ParamsE,"",@"SHT_CUDA_INFO"
	.sectionflags	@""
	.align	4


	//----- nvinfo : EIATTR_CUDA_API_VERSION
	.align		4
        /*0000*/ 	.byte	0x04, 0x37
        /*0002*/ 	.short	(.L_1591 - .L_1590)
.L_1590:
        /*0004*/ 	.word	0x00000082


	//----- nvinfo : EIATTR_KPARAM_INFO
	.align		4
.L_1591:
        /*0008*/ 	.byte	0x04, 0x17
        /*000a*/ 	.short	(.L_1593 - .L_1592)
.L_1592:
        /*000c*/ 	.word	0x00000000
        /*0010*/ 	.short	0x0000
        /*0012*/ 	.short	0x0070
        /*0014*/ 	.byte	0x00, 0xf0, 0x01, 0x28


	//----- nvinfo : EIATTR_SPARSE_MMA_MASK
	.align		4
.L_1593:
        /*0018*/ 	.byte	0x03, 0x50
        /*001a*/ 	.short	0x0000


	//----- nvinfo : EIATTR_MAXREG_COUNT
	.align		4
        /*001c*/ 	.byte	0x03, 0x1b
        /*001e*/ 	.short	0x0080


	//----- nvinfo : EIATTR_NUM_BARRIERS
	.align		4
        /*0020*/ 	.byte	0x02, 0x4c
        /*0022*/ 	.byte	0x10
	.zero		1


	//----- nvinfo : EIATTR_EXTERNS
	.align		4
        /*0024*/ 	.byte	0x04, 0x0f
        /*0026*/ 	.short	(.L_1595 - .L_1594)


	//   ....[0]....
	.align		4
.L_1594:
        /*0028*/ 	.word	index@(__assertfail)


	//----- nvinfo : EIATTR_ANNOTATIONS
	.align		4
.L_1595:
        /*002c*/ 	.byte	0x04, 0x55
        /*002e*/ 	.short	(.L_1597 - .L_1596)


	//   ....[0]....
.L_1596:
        /*0030*/ 	.word	0x00000001
        /*0034*/ 	.byte	0x70, 0x0d, 0x00, 0x00, 0x01, 0x00, 0x00, 0x00, 0x90, 0x0d, 0x00, 0x00, 0x01, 0x00, 0x00, 0x00
        /*0044*/ 	.byte	0xb0, 0x1a, 0x00, 0x00, 0x01, 0x00, 0x00, 0x00, 0xd0, 0xec, 0x00, 0x00, 0x01, 0x00, 0x00, 0x00
        /*0054*/ 	.byte	0x80, 0xf1, 0x00, 0x00, 0x01, 0x00, 0x00, 0x00, 0x80, 0x13, 0x01, 0x00, 0x01, 0x00, 0x00, 0x00
        /*0064*/ 	.byte	0x10, 0x1e, 0x01, 0x00


	//----- nvinfo : EIATTR_MERCURY_ISA_VERSION
	.align		4
.L_1597:
        /*0068*/ 	.byte	0x03, 0x5f
        /*006a*/ 	.short	0x0101


	//----- nvinfo : EIATTR_UNUSED_LOAD_BYTE_OFFSET
	.align		4
        /*006c*/ 	.byte	0x04, 0x44
        /*006e*/ 	.short	(.L_1599 - .L_1598)


	//   ....[0]....
.L_1598:
        /*0070*/ 	.word	0x00000a70
        /*0074*/ 	.word	0x0000fff0


	//   ....[1]....
        /*0078*/ 	.word	0x0000ec80
        /*007c*/ 	.word	0x0000fff0


	//----- nvinfo : EIATTR_INT_WARP_WIDE_INSTR_OFFSETS
	.align		4
.L_1599:
        /*0080*/ 	.byte	0x04, 0x31
        /*0082*/ 	.short	(.L_1601 - .L_1600)


	//   ....[0]....
.L_1600:
        /*0084*/ 	.word	0x00000160


	//   ....[1]....
        /*0088*/ 	.word	0x000001a0


	//   ....[2]....
        /*008c*/ 	.word	0x00000210


	//   ....[3]....
        /*0090*/ 	.word	0x000119c0


	//   ....[4]....
        /*0094*/ 	.word	0x00011a50


	//   ....[5]....
        /*0098*/ 	.word	0x00011f00


	//   ....[6]....
        /*009c*/ 	.word	0x00011f40


	//   ....[7]....
        /*00a0*/ 	.word	0x000138e0


	//   ....[8]....
        /*00a4*/ 	.word	0x00013970


	//----- nvinfo : EIATTR_COOP_GROUP_MASK_REGIDS
	.align		4
.L_1601:
        /*00a8*/ 	.byte	0x04, 0x29
        /*00aa*/ 	.short	(.L_1603 - .L_1602)


	//   ....[0]....
.L_1602:
        /*00ac*/ 	.word	0xffffffff


	//   ....[1]....
        /*00b0*/ 	.word	0xffffffff


	//   ....[2]....
        /*00b4*/ 	.word	0xffffffff


	//   ....[3]....
        /*00b8*/ 	.word	0xffffffff


	//   ....[4]....
        /*00bc*/ 	.word	0xffffffff


	//   ....[5]....
        /*00c0*/ 	.word	0xffffffff


	//   ....[6]....
        /*00c4*/ 	.word	0xffffffff


	//   ....[7]....
        /*00c8*/ 	.word	0xffffffff


	//   ....[8]....
        /*00cc*/ 	.word	0xffffffff


	//   ....[9]....
        /*00d0*/ 	.word	0xffffffff


	//   ....[10]....
        /*00d4*/ 	.word	0xffffffff


	//   ....[11]....
        /*00d8*/ 	.word	0xffffffff


	//   ....[12]....
        /*00dc*/ 	.word	0xffffffff


	//   ....[13]....
        /*00e0*/ 	.word	0xffffffff


	//   ....[14]....
        /*00e4*/ 	.word	0xffffffff


	//   ....[15]....
        /*00e8*/ 	.word	0xffffffff


	//   ....[16]....
        /*00ec*/ 	.word	0xffffffff


	//   ....[17]....
        /*00f0*/ 	.word	0xffffffff


	//   ....[18]....
        /*00f4*/ 	.word	0xffffffff


	//   ....[19]....
        /*00f8*/ 	.word	0xffffffff


	//   ....[20]....
        /*00fc*/ 	.word	0xffffffff


	//   ....[21]....
        /*0100*/ 	.word	0xffffffff


	//   ....[22]....
        /*0104*/ 	.word	0xffffffff


	//   ....[23]....
        /*0108*/ 	.word	0xffffffff


	//   ....[24]....
        /*010c*/ 	.word	0xffffffff


	//   ....[25]....
        /*0110*/ 	.word	0xffffffff


	//   ....[26]....
        /*0114*/ 	.word	0xffffffff


	//   ....[27]....
        /*0118*/ 	.word	0xffffffff


	//   ....[28]....
        /*011c*/ 	.word	0xffffffff


	//   ....[29]....
        /*0120*/ 	.word	0xffffffff


	//   ....[30]....
        /*0124*/ 	.word	0xffffffff


	//   ....[31]....
        /*0128*/ 	.word	0xffffffff


	//   ....[32]....
        /*012c*/ 	.word	0xffffffff


	//   ....[33]....
        /*0130*/ 	.word	0xffffffff


	//   ....[34]....
        /*0134*/ 	.word	0xffffffff


	//   ....[35]....
        /*0138*/ 	.word	0xffffffff


	//   ....[36]....
        /*013c*/ 	.word	0xffffffff


	//   ....[37]....
        /*0140*/ 	.word	0xffffffff


	//   ....[38]....
        /*0144*/ 	.word	0xffffffff


	//   ....[39]....
        /*0148*/ 	.word	0xffffffff


	//   ....[40]....
        /*014c*/ 	.word	0xffffffff


	//   ....[41]....
        /*0150*/ 	.word	0xffffffff


	//   ....[42]....
        /*0154*/ 	.word	0xffffffff


	//   ....[43]....
        /*0158*/ 	.word	0xffffffff


	//   ....[44]....
        /*015c*/ 	.word	0xffffffff


	//   ....[45]....
        /*0160*/ 	.word	0xffffffff


	//   ....[46]....
        /*0164*/ 	.word	0xffffffff


	//   ....[47]....
        /*0168*/ 	.word	0xffffffff


	//   ....[48]....
        /*016c*/ 	.word	0xffffffff


	//   ....[49]....
        /*0170*/ 	.word	0xffffffff


	//   ....[50]....
        /*0174*/ 	.word	0xffffffff


	//   ....[51]....
        /*0178*/ 	.word	0xffffffff


	//   ....[52]....
        /*017c*/ 	.word	0xffffffff


	//   ....[53]....
        /*0180*/ 	.word	0xffffffff


	//   ....[54]....
        /*0184*/ 	.word	0xffffffff


	//   ....[55]....
        /*0188*/ 	.word	0xffffffff


	//   ....[56]....
        /*018c*/ 	.word	0xffffffff


	//   ....[57]....
        /*0190*/ 	.word	0xffffffff


	//   ....[58]....
        /*0194*/ 	.word	0xffffffff


	//   ....[59]....
        /*0198*/ 	.word	0xffffffff


	//   ....[60]....
        /*019c*/ 	.word	0xffffffff


	//   ....[61]....
        /*01a0*/ 	.word	0xffffffff


	//   ....[62]....
        /*01a4*/ 	.word	0x0500000f


	//   ....[63]....
        /*01a8*/ 	.word	0x0500000f


	//   ....[64]....
        /*01ac*/ 	.word	0x0500000f


	//   ....[65]....
        /*01b0*/ 	.word	0x0500000f


	//   ....[66]....
        /*01b4*/ 	.word	0x0500000f


	//   ....[67]....
        /*01b8*/ 	.word	0x0500000f


	//   ....[68]....
        /*01bc*/ 	.word	0x0500000f


	//   ....[69]....
        /*01c0*/ 	.word	0x0500000f


	//   ....[70]....
        /*01c4*/ 	.word	0x0500000f


	//   ....[71]....
        /*01c8*/ 	.word	0x0500000f


	//   ....[72]....
        /*01cc*/ 	.word	0x0500000f


	//   ....[73]....
        /*01d0*/ 	.word	0x0500000f


	//   ....[74]....
        /*01d4*/ 	.word	0x0500000f


	//   ....[75]....
        /*01d8*/ 	.word	0x0500000f


	//   ....[76]....
        /*01dc*/ 	.word	0x0500000f


	//   ....[77]....
        /*01e0*/ 	.word	0x0500000f


	//   ....[78]....
        /*01e4*/ 	.word	0x0500000f


	//   ....[79]....
        /*01e8*/ 	.word	0x0500000f


	//   ....[80]....
        /*01ec*/ 	.word	0x0500000f


	//----- nvinfo : EIATTR_COOP_GROUP_INSTR_OFFSETS
	.align		4
.L_1603:
        /*01f0*/ 	.byte	0x04, 0x28
        /*01f2*/ 	.short	(.L_1605 - .L_1604)


	//   ....[0]....
.L_1604:
        /*01f4*/ 	.word	0x00000070


	//   ....[1]....
        /*01f8*/ 	.word	0x00000170


	//   ....[2]....
        /*01fc*/ 	.word	0x000001c0


	//   ....[3]....
        /*0200*/ 	.word	0x000003f0


	//   ....[4]....
        /*0204*/ 	.word	0x00000550


	//   ....[5]....
        /*0208*/ 	.word	0x00000670


	//   ....[6]....
        /*020c*/ 	.word	0x000007d0


	//   ....[7]....
        /*0210*/ 	.word	0x00001760


	//   ....[8]....
        /*0214*/ 	.word	0x00003ac0


	//   ....[9]....
        /*0218*/ 	.word	0x00003b80


	//   ....[10]....
        /*021c*/ 	.word	0x000043c0


	//   ....[11]....
        /*0220*/ 	.word	0x00004430


	//   ....[12]....
        /*0224*/ 	.word	0x00006f60


	//   ....[13]....
        /*0228*/ 	.word	0x00007010


	//   ....[14]....
        /*022c*/ 	.word	0x00007ad0


	//   ....[15]....
        /*0230*/ 	.word	0x00007b70


	//   ....[16]....
        /*0234*/ 	.word	0x00009780


	//   ....[17]....
        /*0238*/ 	.word	0x000097f0


	//   ....[18]....
        /*023c*/ 	.word	0x00009ed0


	//   ....[19]....
        /*0240*/ 	.word	0x00009f50


	//   ....[20]....
        /*0244*/ 	.word	0x0000cc00


	//   ....[21]....
        /*0248*/ 	.word	0x0000cc20


	//   ....[22]....
        /*024c*/ 	.word	0x0000d7a0


	//   ....[23]....
        /*0250*/ 	.word	0x0000d820


	//   ....[24]....
        /*0254*/ 	.word	0x0000e540


	//   ....[25]....
        /*0258*/ 	.word	0x0000e580


	//   ....[26]....
        /*025c*/ 	.word	0x0000e680


	//   ....[27]....
        /*0260*/ 	.word	0x0000e690


	//   ....[28]....
        /*0264*/ 	.word	0x000105c0


	//   ....[29]....
        /*0268*/ 	.word	0x00010740


	//   ....[30]....
        /*026c*/ 	.word	0x00010770


	//   ....[31]....
        /*0270*/ 	.word	0x000107b0


	//   ....[32]....
        /*0274*/ 	.word	0x00010820


	//   ....[33]....
        /*0278*/ 	.word	0x00010880


	//   ....[34]....
        /*027c*/ 	.word	0x000108c0


	//   ....[35]....
        /*0280*/ 	.word	0x00010a40


	//   ....[36]....
        /*0284*/ 	.word	0x00010aa0


	//   ....[37]....
        /*0288*/ 	.word	0x00010ae0


	//   ....[38]....
        /*028c*/ 	.word	0x00010b20


	//   ....[39]....
        /*0290*/ 	.word	0x00010b50


	//   ....[40]....
        /*0294*/ 	.word	0x00010b80


	//   ....[41]....
        /*0298*/ 	.word	0x00010c20


	//   ....[42]....
        /*029c*/ 	.word	0x00010c80


	//   ....[43]....
        /*02a0*/ 	.word	0x00010d10


	//   ....[44]....
        /*02a4*/ 	.word	0x00013c30


	//   ....[45]....
        /*02a8*/ 	.word	0x00013c40


	//   ....[46]....
        /*02ac*/ 	.word	0x00013d30


	//   ....[47]....
        /*02b0*/ 	.word	0x00013d90


	//   ....[48]....
        /*02b4*/ 	.word	0x00013dd0


	//   ....[49]....
        /*02b8*/ 	.word	0x00013e10


	//   ....[50]....
        /*02bc*/ 	.word	0x00013e40


	//   ....[51]....
        /*02c0*/ 	.word	0x00013e70


	//   ....[52]....
        /*02c4*/ 	.word	0x00013fe0


	//   ....[53]....
        /*02c8*/ 	.word	0x00014040


	//   ....[54]....
        /*02cc*/ 	.word	0x00014080


	//   ....[55]....
        /*02d0*/ 	.word	0x000140c0


	//   ....[56]....
        /*02d4*/ 	.word	0x000140f0


	//   ....[57]....
        /*02d8*/ 	.word	0x00014120


	//   ....[58]....
        /*02dc*/ 	.word	0x000141e0


	//   ....[59]....
        /*02e0*/ 	.word	0x00014200


	//   ....[60]....
        /*02e4*/ 	.word	0x00014270


	//   ....[61]....
        /*02e8*/ 	.word	0x000148c0


	//   ....[62]....
        /*02ec*/ 	.word	0x00014f20


	//   ....[63]....
        /*02f0*/ 	.word	0x00015310


	//   ....[64]....
        /*02f4*/ 	.word	0x000153a0


	//   ....[65]....
        /*02f8*/ 	.word	0x00015440


	//   ....[66]....
        /*02fc*/ 	.word	0x000154f0


	//   ....[67]....
        /*0300*/ 	.word	0x00015570


	//   ....[68]....
        /*0304*/ 	.word	0x000155f0


	//   ....[69]....
        /*0308*/ 	.word	0x00015670


	//   ....[70]....
        /*030c*/ 	.word	0x000156f0


	//   ....[71]....
        /*0310*/ 	.word	0x00015780


	//   ....[72]....
        /*0314*/ 	.word	0x00015830


	//   ....[73]....
        /*0318*/ 	.word	0x000158b0


	//   ....[74]....
        /*031c*/ 	.word	0x00015930


	//   ....[75]....
        /*0320*/ 	.word	0x000159b0


	//   ....[76]....
        /*0324*/ 	.word	0x00015a30


	//   ....[77]....
        /*0328*/ 	.word	0x00015aa0


	//   ....[78]....
        /*032c*/ 	.word	0x00015b40


	//   ....[79]....
        /*0330*/ 	.word	0x00015bd0


	//   ....[80]....
        /*0334*/ 	.word	0x00015cf0


	//----- nvinfo : EIATTR_REG_RECONFIG
	.align		4
.L_1605:
        /*0338*/ 	.byte	0x01, 0x54
	.zero		2


	//----- nvinfo : EIATTR_SYSCALL_OFFSETS
	.align		4
        /*033c*/ 	.byte	0x04, 0x46
        /*033e*/ 	.short	(.L_1607 - .L_1606)


	//   ....[0]....
.L_1606:
        /*0340*/ 	.word	0x00001910


	//   ....[1]....
        /*0344*/ 	.word	0x00011bd0


	//   ....[2]....
        /*0348*/ 	.word	0x00011d00


	//   ....[3]....
        /*034c*/ 	.word	0x00011e00


	//----- nvinfo : EIATTR_MBARRIER_INSTR_OFFSETS
	.align		4
.L_1607:
        /*0350*/ 	.byte	0x04, 0x39
        /*0352*/ 	.short	(.L_1609 - .L_1608)


	//   ....[0]....
.L_1608:
        /*0354*/ 	.word	0x000002a0
        /*0358*/ 	.word	0x000000ff
        /*035c*/ 	.word	0x00016800
        /*0360*/ 	.short	0x0100
        /*0362*/ 	.byte	0x08
	.zero		1


	//   ....[1]....
        /*0364*/ 	.word	0x000002b0
        /*0368*/ 	.word	0x000000ff
        /*036c*/ 	.word	0x00016820
        /*0370*/ 	.short	0x0100
        /*0372*/ 	.byte	0x08
	.zero		1


	//   ....[2]....
        /*0374*/ 	.word	0x000003a0
        /*0378*/ 	.word	0x000000ff
        /*037c*/ 	.word	0x00016830
        /*0380*/ 	.short	0x0100
        /*0382*/ 	.byte	0x08
	.zero		1


	//   ....[3]....
        /*0384*/ 	.word	0x000003b0
        /*0388*/ 	.word	0x000000ff
        /*038c*/ 	.word	0x00016840
        /*0390*/ 	.short	0x0100
        /*0392*/ 	.byte	0x08
	.zero		1


	//   ....[4]....
        /*0394*/ 	.word	0x000003c0
        /*0398*/ 	.word	0x000000ff
        /*039c*/ 	.word	0x00016838
        /*03a0*/ 	.short	0x0100
        /*03a2*/ 	.byte	0x08
	.zero		1


	//   ....[5]....
        /*03a4*/ 	.word	0x000003d0
        /*03a8*/ 	.word	0x000000ff
        /*03ac*/ 	.word	0x00016848
        /*03b0*/ 	.short	0x0100
        /*03b2*/ 	.byte	0x08
	.zero		1


	//   ....[6]....
        /*03b4*/ 	.word	0x00000500
        /*03b8*/ 	.word	0x000000ff
        /*03bc*/ 	.word	0x00016850
        /*03c0*/ 	.short	0x0100
        /*03c2*/ 	.byte	0x08
	.zero		1


	//   ....[7]....
        /*03c4*/ 	.word	0x00000510
        /*03c8*/ 	.word	0x000000ff
        /*03cc*/ 	.word	0x00016860
        /*03d0*/ 	.short	0x0100
        /*03d2*/ 	.byte	0x08
	.zero		1


	//   ....[8]....
        /*03d4*/ 	.word	0x00000520
        /*03d8*/ 	.word	0x000000ff
        /*03dc*/ 	.word	0x00016858
        /*03e0*/ 	.short	0x0100
        /*03e2*/ 	.byte	0x08
	.zero		1


	//   ....[9]....
        /*03e4*/ 	.word	0x00000530
        /*03e8*/ 	.word	0x000000ff
        /*03ec*/ 	.word	0x00016868
        /*03f0*/ 	.short	0x0100
        /*03f2*/ 	.byte	0x08
	.zero		1


	//   ....[10]....
        /*03f4*/ 	.word	0x00000620
        /*03f8*/ 	.word	0x000000ff
        /*03fc*/ 	.word	0x00016870
        /*0400*/ 	.short	0x0100
        /*0402*/ 	.byte	0x06
	.zero		1


	//   ....[11]....
        /*0404*/ 	.word	0x00000630
        /*0408*/ 	.word	0x000000ff
        /*040c*/ 	.word	0x00016880
        /*0410*/ 	.short	0x0100
        /*0412*/ 	.byte	0x06
	.zero		1


	//   ....[12]....
        /*0414*/ 	.word	0x00000640
        /*0418*/ 	.word	0x000000ff
        /*041c*/ 	.word	0x00016878
        /*0420*/ 	.short	0x0100
        /*0422*/ 	.byte	0x06
	.zero		1


	//   ....[13]....
        /*0424*/ 	.word	0x00000650
        /*0428*/ 	.word	0x000000ff
        /*042c*/ 	.word	0x00016888
        /*0430*/ 	.short	0x0100
        /*0432*/ 	.byte	0x06
	.zero		1


	//   ....[14]....
        /*0434*/ 	.word	0x00000780
        /*0438*/ 	.word	0x000000ff
        /*043c*/ 	.word	0x00016890
        /*0440*/ 	.short	0x0100
        /*0442*/ 	.byte	0x08
	.zero		1


	//   ....[15]....
        /*0444*/ 	.word	0x00000790
        /*0448*/ 	.word	0x000000ff
        /*044c*/ 	.word	0x000168a0
        /*0450*/ 	.short	0x0100
        /*0452*/ 	.byte	0x08
	.zero		1


	//   ....[16]....
        /*0454*/ 	.word	0x000007a0
        /*0458*/ 	.word	0x000000ff
        /*045c*/ 	.word	0x00016898
        /*0460*/ 	.short	0x0100
        /*0462*/ 	.byte	0x08
	.zero		1


	//   ....[17]....
        /*0464*/ 	.word	0x000007b0
        /*0468*/ 	.word	0x000000ff
        /*046c*/ 	.word	0x000168a8
        /*0470*/ 	.short	0x0100
        /*0472*/ 	.byte	0x08
	.zero		1


	//   ....[18]....
        /*0474*/ 	.word	0x000008e0
        /*0478*/ 	.word	0x000000ff
        /*047c*/ 	.word	0x000168b0
        /*0480*/ 	.short	0x0100
        /*0482*/ 	.byte	0x08
	.zero		1


	//   ....[19]....
        /*0484*/ 	.word	0x000008f0
        /*0488*/ 	.word	0x000000ff
        /*048c*/ 	.word	0x000168c0
        /*0490*/ 	.short	0x0100
        /*0492*/ 	.byte	0x08
	.zero		1


	//   ....[20]....
        /*0494*/ 	.word	0x00000900
        /*0498*/ 	.word	0x000000ff
        /*049c*/ 	.word	0x000168b8
        /*04a0*/ 	.short	0x0100
        /*04a2*/ 	.byte	0x08
	.zero		1


	//   ....[21]....
        /*04a4*/ 	.word	0x00000910
        /*04a8*/ 	.word	0x000000ff
        /*04ac*/ 	.word	0x000168c8
        /*04b0*/ 	.short	0x0100
        /*04b2*/ 	.byte	0x08
	.zero		1


	//   ....[22]....
        /*04b4*/ 	.word	0x00001990
        /*04b8*/ 	.word	0x000000ff
        /*04bc*/ 	.word	0x00016800
        /*04c0*/ 	.short	0x010a
        /*04c2*/ 	.byte	0x2d
	.zero		1


	//   ....[23]....
        /*04c4*/ 	.word	0x00001a10
        /*04c8*/ 	.word	0x00000004
        /*04cc*/ 	.word	0x00016830
        /*04d0*/ 	.short	0x010a
        /*04d2*/ 	.byte	0x3f
	.zero		1


	//   ....[24]....
        /*04d4*/ 	.word	0x00001a70
        /*04d8*/ 	.word	0x00000004
        /*04dc*/ 	.word	0x00016830
        /*04e0*/ 	.short	0x010a
        /*04e2*/ 	.byte	0x3f
	.zero		1


	//   ....[25]....
        /*04e4*/ 	.word	0x00002160
        /*04e8*/ 	.word	0x00000004
        /*04ec*/ 	.word	0x00000000
        /*04f0*/ 	.short	0x0101
        /*04f2*/ 	.byte	0x3f
	.zero		1


	//   ....[26]....
        /*04f4*/ 	.word	0x00005380
        /*04f8*/ 	.word	0x000000ff
        /*04fc*/ 	.word	0x00016830
        /*0500*/ 	.short	0x010a
        /*0502*/ 	.byte	0x06
	.zero		1


	//   ....[27]....
        /*0504*/ 	.word	0x000053c0
        /*0508*/ 	.word	0x000000ff
        /*050c*/ 	.word	0x00016830
        /*0510*/ 	.short	0x010a
        /*0512*/ 	.byte	0x06
	.zero		1


	//   ....[28]....
        /*0514*/ 	.word	0x000055c0
        /*0518*/ 	.word	0x000000ff
        /*051c*/ 	.word	0x00016850
        /*0520*/ 	.short	0x010a
        /*0522*/ 	.byte	0x06
	.zero		1


	//   ....[29]....
        /*0524*/ 	.word	0x00005600
        /*0528*/ 	.word	0x000000ff
        /*052c*/ 	.word	0x00016850
        /*0530*/ 	.short	0x010a
        /*0532*/ 	.byte	0x06
	.zero		1


	//   ....[30]....
        /*0534*/ 	.word	0x000061f0
        /*0538*/ 	.word	0x00000027
        /*053c*/ 	.word	0x00000000
        /*0540*/ 	.short	0x0101
        /*0542*/ 	.byte	0x3f
	.zero		1


	//   ....[31]....
        /*0544*/ 	.word	0x00007b00
        /*0548*/ 	.word	0x00000026
        /*054c*/ 	.word	0x00000000
        /*0550*/ 	.short	0x0101
        /*0552*/ 	.byte	0x3f
	.zero		1


	//   ....[32]....
        /*0554*/ 	.word	0x00008af0
        /*0558*/ 	.word	0x000000ff
        /*055c*/ 	.word	0x00016830
        /*0560*/ 	.short	0x010a
        /*0562*/ 	.byte	0x06
	.zero		1


	//   ....[33]....
        /*0564*/ 	.word	0x00008b30
        /*0568*/ 	.word	0x000000ff
        /*056c*/ 	.word	0x00016830
        /*0570*/ 	.short	0x010a
        /*0572*/ 	.byte	0x06
	.zero		1


	//   ....[34]....
        /*0574*/ 	.word	0x00008d30
        /*0578*/ 	.word	0x000000ff
        /*057c*/ 	.word	0x00016850
        /*0580*/ 	.short	0x010a
        /*0582*/ 	.byte	0x06
	.zero		1


	//   ....[35]....
        /*0584*/ 	.word	0x00008d70
        /*0588*/ 	.word	0x000000ff
        /*058c*/ 	.word	0x00016850
        /*0590*/ 	.short	0x010a
        /*0592*/ 	.byte	0x06
	.zero		1


	//   ....[36]....
        /*0594*/ 	.word	0x0000a440
        /*0598*/ 	.word	0x00000019
        /*059c*/ 	.word	0x00000000
        /*05a0*/ 	.short	0x0101
        /*05a2*/ 	.byte	0x3f
	.zero		1


	//   ....[37]....
        /*05a4*/ 	.word	0x0000a610
        /*05a8*/ 	.word	0x00000021
        /*05ac*/ 	.word	0x00000000
        /*05b0*/ 	.short	0x0101
        /*05b2*/ 	.byte	0x3f
	.zero		1


	//   ....[38]....
        /*05b4*/ 	.word	0x0000b080
        /*05b8*/ 	.word	0x000000ff
        /*05bc*/ 	.word	0x00016830
        /*05c0*/ 	.short	0x010a
        /*05c2*/ 	.byte	0x06
	.zero		1


	//   ....[39]....
        /*05c4*/ 	.word	0x0000b0c0
        /*05c8*/ 	.word	0x000000ff
        /*05cc*/ 	.word	0x00016830
        /*05d0*/ 	.short	0x010a
        /*05d2*/ 	.byte	0x06
	.zero		1


	//   ....[40]....
        /*05d4*/ 	.word	0x0000b2c0
        /*05d8*/ 	.word	0x000000ff
        /*05dc*/ 	.word	0x00016850
        /*05e0*/ 	.short	0x010a
        /*05e2*/ 	.byte	0x06
	.zero		1


	//   ....[41]....
        /*05e4*/ 	.word	0x0000b300
        /*05e8*/ 	.word	0x000000ff
        /*05ec*/ 	.word	0x00016850
        /*05f0*/ 	.short	0x010a
        /*05f2*/ 	.byte	0x06
	.zero		1


	//   ....[42]....
        /*05f4*/ 	.word	0x0000bea0
        /*05f8*/ 	.word	0x00000051
        /*05fc*/ 	.word	0x00000000
        /*0600*/ 	.short	0x0101
        /*0602*/ 	.byte	0x3f
	.zero		1


	//   ....[43]....
        /*0604*/ 	.word	0x0000dd00
        /*0608*/ 	.word	0x0000001d
        /*060c*/ 	.word	0x00000000
        /*0610*/ 	.short	0x0101
        /*0612*/ 	.byte	0x3f
	.zero		1


	//   ....[44]....
        /*0614*/ 	.word	0x0000e4b0
        /*0618*/ 	.word	0x000000ff
        /*061c*/ 	.word	0x00016850
        /*0620*/ 	.short	0x010a
        /*0622*/ 	.byte	0x05
	.zero		1


	//   ....[45]....
        /*0624*/ 	.word	0x0000e4f0
        /*0628*/ 	.word	0x000000ff
        /*062c*/ 	.word	0x00016850
        /*0630*/ 	.short	0x010a
        /*0632*/ 	.byte	0x05
	.zero		1


	//   ....[46]....
        /*0634*/ 	.word	0x0000ea20
        /*0638*/ 	.word	0x0000000a
        /*063c*/ 	.word	0x00000000
        /*0640*/ 	.short	0x0101
        /*0642*/ 	.byte	0x3f
	.zero		1


	//   ....[47]....
        /*0644*/ 	.word	0x0000f7c0
        /*0648*/ 	.word	0x00000003
        /*064c*/ 	.word	0x00000000
        /*0650*/ 	.short	0x0101
        /*0652*/ 	.byte	0x3f
	.zero		1


	//   ....[48]....
        /*0654*/ 	.word	0x00012290
        /*0658*/ 	.word	0x00000005
        /*065c*/ 	.word	0x00016840
        /*0660*/ 	.short	0x010a
        /*0662*/ 	.byte	0x3f
	.zero		1


	//   ....[49]....
        /*0664*/ 	.word	0x000125c0
        /*0668*/ 	.word	0x00000019
        /*066c*/ 	.word	0x00016820
        /*0670*/ 	.short	0x010a
        /*0672*/ 	.byte	0x3f
	.zero		1


	//   ....[50]....
        /*0674*/ 	.word	0x000128a0
        /*0678*/ 	.word	0x00000003
        /*067c*/ 	.word	0x00016840
        /*0680*/ 	.short	0x010a
        /*0682*/ 	.byte	0x3f
	.zero		1


	//   ....[51]....
        /*0684*/ 	.word	0x00012a80
        /*0688*/ 	.word	0x00000002
        /*068c*/ 	.word	0x00000060
        /*0690*/ 	.short	0x010a
        /*0692*/ 	.byte	0x3f
	.zero		1


	//   ....[52]....
        /*0694*/ 	.word	0x00012f00
        /*0698*/ 	.word	0x00000003
        /*069c*/ 	.word	0x00016840
        /*06a0*/ 	.short	0x010a
        /*06a2*/ 	.byte	0x3f
	.zero		1


	//   ....[53]....
        /*06a4*/ 	.word	0x000130e0
        /*06a8*/ 	.word	0x00000003
        /*06ac*/ 	.word	0x00000060
        /*06b0*/ 	.short	0x010a
        /*06b2*/ 	.byte	0x3f
	.zero		1


	//   ....[54]....
        /*06b4*/ 	.word	0x000134b0
        /*06b8*/ 	.word	0x00000002
        /*06bc*/ 	.word	0x00016840
        /*06c0*/ 	.short	0x010a
        /*06c2*/ 	.byte	0x3f
	.zero		1


	//   ....[55]....
        /*06c4*/ 	.word	0x000136a0
        /*06c8*/ 	.word	0x00000002
        /*06cc*/ 	.word	0x00000060
        /*06d0*/ 	.short	0x010a
        /*06d2*/ 	.byte	0x3f
	.zero		1


	//   ....[56]....
        /*06d4*/ 	.word	0x000139e0
        /*06d8*/ 	.word	0x00000003
        /*06dc*/ 	.word	0x00016860
        /*06e0*/ 	.short	0x010a
        /*06e2*/ 	.byte	0x3f
	.zero		1


	//   ....[57]....
        /*06e4*/ 	.word	0x00014840
        /*06e8*/ 	.word	0x00000009
        /*06ec*/ 	.word	0x00016820
        /*06f0*/ 	.short	0x010a
        /*06f2*/ 	.byte	0x3f
	.zero		1


	//   ....[58]....
        /*06f4*/ 	.word	0x000149e0
        /*06f8*/ 	.word	0x00000007
        /*06fc*/ 	.word	0x00000000
        /*0700*/ 	.short	0x010a
        /*0702*/ 	.byte	0x3f
	.zero		1


	//   ....[59]....
        /*0704*/ 	.word	0x00014a50
        /*0708*/ 	.word	0x00000003
        /*070c*/ 	.word	0x00000000
        /*0710*/ 	.short	0x010a
        /*0712*/ 	.byte	0x3f
	.zero		1


	//   ....[60]....
        /*0714*/ 	.word	0x00014ab0
        /*0718*/ 	.word	0x00000005
        /*071c*/ 	.word	0x00000000
        /*0720*/ 	.short	0x010a
        /*0722*/ 	.byte	0x3f
	.zero		1


	//   ....[61]....
        /*0724*/ 	.word	0x00014ae0
        /*0728*/ 	.word	0x00000003
        /*072c*/ 	.word	0x00000000
        /*0730*/ 	.short	0x010a
        /*0732*/ 	.byte	0x3f
	.zero		1


	//   ....[62]....
        /*0734*/ 	.word	0x00014b50
        /*0738*/ 	.word	0x00000003
        /*073c*/ 	.word	0x00016800
        /*0740*/ 	.short	0x010a
        /*0742*/ 	.byte	0x3f
	.zero		1


	//   ....[63]....
        /*0744*/ 	.word	0x00014ba0
        /*0748*/ 	.word	0x00000004
        /*074c*/ 	.word	0x00016830
        /*0750*/ 	.short	0x010a
        /*0752*/ 	.byte	0x3f
	.zero		1


	//   ....[64]....
        /*0754*/ 	.word	0x00014c00
        /*0758*/ 	.word	0x00000015
        /*075c*/ 	.word	0x00016830
        /*0760*/ 	.short	0x010a
        /*0762*/ 	.byte	0x3f
	.zero		1


	//   ....[65]....
        /*0764*/ 	.word	0x00014c60
        /*0768*/ 	.word	0x00000015
        /*076c*/ 	.word	0x00016850
        /*0770*/ 	.short	0x010a
        /*0772*/ 	.byte	0x3f
	.zero		1


	//   ....[66]....
        /*0774*/ 	.word	0x00014cc0
        /*0778*/ 	.word	0x00000007
        /*077c*/ 	.word	0x00016830
        /*0780*/ 	.short	0x010a
        /*0782*/ 	.byte	0x3f
	.zero		1


	//   ....[67]....
        /*0784*/ 	.word	0x00014d20
        /*0788*/ 	.word	0x00000007
        /*078c*/ 	.word	0x00016850
        /*0790*/ 	.short	0x010a
        /*0792*/ 	.byte	0x3f
	.zero		1


	//   ....[68]....
        /*0794*/ 	.word	0x00014d80
        /*0798*/ 	.word	0x00000007
        /*079c*/ 	.word	0x00016830
        /*07a0*/ 	.short	0x010a
        /*07a2*/ 	.byte	0x3f
	.zero		1


	//   ....[69]....
        /*07a4*/ 	.word	0x00014de0
        /*07a8*/ 	.word	0x00000007
        /*07ac*/ 	.word	0x00016850
        /*07b0*/ 	.short	0x010a
        /*07b2*/ 	.byte	0x3f
	.zero		1


	//   ....[70]....
        /*07b4*/ 	.word	0x00014e40
        /*07b8*/ 	.word	0x00000005
        /*07bc*/ 	.word	0x00016850
        /*07c0*/ 	.short	0x010a
        /*07c2*/ 	.byte	0x3f
	.zero		1


	//   ....[71]....
        /*07c4*/ 	.word	0x00014fe0
        /*07c8*/ 	.word	0x00000005
        /*07cc*/ 	.word	0x00016840
        /*07d0*/ 	.short	0x010a
        /*07d2*/ 	.byte	0x3f
	.zero		1


	//   ....[72]....
        /*07d4*/ 	.word	0x00015030
        /*07d8*/ 	.word	0x00000019
        /*07dc*/ 	.word	0x00016820
        /*07e0*/ 	.short	0x010a
        /*07e2*/ 	.byte	0x3f
	.zero		1


	//   ....[73]....
        /*07e4*/ 	.word	0x00015080
        /*07e8*/ 	.word	0x00000003
        /*07ec*/ 	.word	0x00016840
        /*07f0*/ 	.short	0x010a
        /*07f2*/ 	.byte	0x3f
	.zero		1


	//   ....[74]....
        /*07f4*/ 	.word	0x000150d0
        /*07f8*/ 	.word	0x00000002
        /*07fc*/ 	.word	0x00000060
        /*0800*/ 	.short	0x010a
        /*0802*/ 	.byte	0x3f
	.zero		1


	//   ....[75]....
        /*0804*/ 	.word	0x00015120
        /*0808*/ 	.word	0x00000003
        /*080c*/ 	.word	0x00016840
        /*0810*/ 	.short	0x010a
        /*0812*/ 	.byte	0x3f
	.zero		1


	//   ....[76]....
        /*0814*/ 	.word	0x00015170
        /*0818*/ 	.word	0x00000003
        /*081c*/ 	.word	0x00000060
        /*0820*/ 	.short	0x010a
        /*0822*/ 	.byte	0x3f
	.zero		1


	//   ....[77]....
        /*0824*/ 	.word	0x000151c0
        /*0828*/ 	.word	0x00000002
        /*082c*/ 	.word	0x00016840
        /*0830*/ 	.short	0x010a
        /*0832*/ 	.byte	0x3f
	.zero		1


	//   ....[78]....
        /*0834*/ 	.word	0x00015210
        /*0838*/ 	.word	0x00000002
        /*083c*/ 	.word	0x00000060
        /*0840*/ 	.short	0x010a
        /*0842*/ 	.byte	0x3f
	.zero		1


	//   ....[79]....
        /*0844*/ 	.word	0x00015260
        /*0848*/ 	.word	0x00000003
        /*084c*/ 	.word	0x00016860
        /*0850*/ 	.short	0x010a
        /*0852*/ 	.byte	0x3f
	.zero		1


	//   ....[80]....
        /*0854*/ 	.word	0x00015c10
        /*0858*/ 	.word	0x00000009
        /*085c*/ 	.word	0x00016820
        /*0860*/ 	.short	0x010a
        /*0862*/ 	.byte	0x3f
	.zero		1


	//   ....[81]....
        /*0864*/ 	.word	0x00015db0
        /*0868*/ 	.word	0x00000007
        /*086c*/ 	.word	0x00000000
        /*0870*/ 	.short	0x010a
        /*0872*/ 	.byte	0x3f
	.zero		1


	//   ....[82]....
        /*0874*/ 	.word	0x00015e00
        /*0878*/ 	.word	0x00000003
        /*087c*/ 	.word	0x00000000
        /*0880*/ 	.short	0x010a
        /*0882*/ 	.byte	0x3f
	.zero		1


	//   ....[83]....
        /*0884*/ 	.word	0x00015e50
        /*0888*/ 	.word	0x00000005
        /*088c*/ 	.word	0x00000000
        /*0890*/ 	.short	0x010a
        /*0892*/ 	.byte	0x3f
	.zero		1


	//----- nvinfo : EIATTR_NUM_MBARRIERS
	.align		4
.L_1609:
        /*0894*/ 	.byte	0x03, 0x38
        /*0896*/ 	.short	0x0016


	//----- nvinfo : EIATTR_EXIT_INSTR_OFFSETS
	.align		4
        /*0898*/ 	.byte	0x04, 0x1c
        /*089a*/ 	.short	(.L_1611 - .L_1610)


	//   ....[0]....
.L_1610:
        /*089c*/ 	.word	0x00000ab0


	//   ....[1]....
        /*08a0*/ 	.word	0x00010580


	//   ....[2]....
        /*08a4*/ 	.word	0x000105e0


	//   ....[3]....
        /*08a8*/ 	.word	0x00014b30


	//----- nvinfo : EIATTR_MAX_THREADS
	.align		4
.L_1611:
        /*08ac*/ 	.byte	0x04, 0x05
        /*08ae*/ 	.short	(.L_1613 - .L_1612)
.L_1612:
        /*08b0*/ 	.word	0x00000200
        /*08b4*/ 	.word	0x00000001
        /*08b8*/ 	.word	0x00000001


	//----- nvinfo : EIATTR_CRS_STACK_SIZE
	.align		4
.L_1613:
        /*08bc*/ 	.byte	0x04, 0x1e
        /*08be*/ 	.short	(.L_1615 - .L_1614)
.L_1614:
        /*08c0*/ 	.word	0x00000000


	//----- nvinfo : EIATTR_CBANK_PARAM_SIZE
	.align		4
.L_1615:
        /*08c4*/ 	.byte	0x03, 0x19
        /*08c6*/ 	.short	0x0a70


	//----- nvinfo : EIATTR_PARAM_CBANK
	.align		4
        /*08c8*/ 	.byte	0x04, 0x0a
        /*08ca*/ 	.short	(.L_1617 - .L_1616)
	.align		4
.L_1616:
        /*08cc*/ 	.word	index@(.nv.constant0._ZN7cutlass13device_kernelIN5flash11enable_sm90INS1_16FlashAttnFwdSm90INS1_25CollectiveMainloopFwdSm90ILi2EN4cute5tupleIJNS5_1CILi1EEES8_S8_EEENS6_IJNS7_ILi192EEENS7_ILi128EEENS7_ILi64EEEEEELi64ENS_6half_tEfNS_4arch4Sm90ELb0ELb1ELb1ELb1ELb0ELb0ELb0ELb1ELb1ELb0ELb0ELb0EEENS1_21CollectiveEpilogueFwdINS6_IJSA_SC_SB_EEES9_SE_SG_Li384ELb1ELb0ELb0ELb0EEENS1_36VarlenDynamicPersistentTileSchedulerILi192ELi128ELi384ELi32ELb0ELb0ELb1ELb1ELb0ELb1EEEEEEEEEvNT_6ParamsE)
        /*08d0*/ 	.short	0x0210
        /*08d2*/ 	.short	0x0a70


	//----- nvinfo : EIATTR_SW_WAR
	.align		4
.L_1617:
        /*08d4*/ 	.byte	0x04, 0x36
        /*08d6*/ 	.short	(.L_1619 - .L_1618)
.L_1618:
        /*08d8*/ 	.word	0x00000008
.L_1619:


//--------------------- .nv.info._ZN7cutlass13device_kernelIN5flash11enable_sm90INS1_16FlashAttnFwdSm90INS1_25CollectiveMainloopFwdSm90ILi2EN4cute5tupleIJNS5_1CILi1EEES8_S8_EEENS6_IJNS7_ILi192EEENS7_ILi128EEENS7_ILi64EEEEEELi64ENS_6half_tEfNS_4arch4Sm90ELb0ELb1ELb1ELb1ELb0ELb1ELb0ELb1ELb1ELb0ELb0ELb0EEENS1_21CollectiveEpilogueFwdINS6_IJSA_SC_SB_EEES9_SE_SG_Li384ELb1ELb0ELb0ELb0EEENS1_36VarlenDynamicPersistentTileSchedulerILi192ELi128ELi384ELi32ELb0ELb0ELb1ELb1ELb0ELb1EEEEEEEEEvNT_6ParamsE --------------------------
	.section	.nv.info._ZN7cutlass13device_kernelIN5flash11enable_sm90INS1_16FlashAttnFwdSm90INS1_25CollectiveMainloopFwdSm90ILi2EN4cute5tupleIJNS5_1CILi1EEES8_S8_EEENS6_IJNS7_ILi192EEENS7_ILi128EEENS7_ILi64EEEEEELi64ENS_6half_tEfNS_4arch4Sm90ELb0ELb1ELb1ELb1ELb0ELb1ELb0ELb1ELb1ELb0ELb0ELb0EEENS1_21CollectiveEpilogueFwdINS6_IJSA_SC_SB_EEES9_SE_SG_Li384ELb1ELb0ELb0ELb0EEENS1_36VarlenDynamicPersistentTileSchedulerILi192ELi128ELi384ELi32ELb0ELb0ELb1ELb1ELb0ELb1EEEEEEEEEvNT_6ParamsE,"",@"SHT_CUDA_INFO"
	.sectionflags	@""
	.align	4


	//----- nvinfo : EIATTR_CUDA_API_VERSION
	.align		4
        /*0000*/ 	.byte	0x04, 0x37
        /*0002*/ 	.short	(.L_1621 - .L_1620)
.L_1620:
        /*0004*/ 	.word	0x00000082


	//----- nvinfo : EIATTR_KPARAM_INFO
	.align		4
.L_1621:
        /*0008*/ 	.byte	0x04, 0x17
        /*000a*/ 	.short	(.L_1623 - .L_1622)
.L_1622:
        /*000c*/ 	.word	0x00000000
        /*0010*/ 	.short	0x0000
        /*0012*/ 	.short	0x0070
        /*0014*/ 	.byte	0x00, 0xf0, 0x01, 0x28


	//----- nvinfo : EIATTR_SPARSE_MMA_MASK
	.align		4
.L_1623:
        /*0018*/ 	.byte	0x03, 0x50
        /*001a*/ 	.short	0x0000


	//----- nvinfo : EIATTR_MAXREG_COUNT
	.align		4
        /*001c*/ 	.byte	0x03, 0x1b
        /*001e*/ 	.short	0x0080


	//----- nvinfo : EIATTR_NUM_BARRIERS
	.align		4
        /*0020*/ 	.byte	0x02, 0x4c
        /*0022*/ 	.byte	0x10
	.zero		1


	//----- nvinfo : EIATTR_EXTERNS
	.align		4
        /*0024*/ 	.byte	0x04, 0x0f
        /*0026*/ 	.short	(.L_1625 - .L_1624)


	//   ....[0]....
	.align		4
.L_1624:
        /*0028*/ 	.word	index@(__assertfail)


	//----- nvinfo : EIATTR_ANNOTATIONS
	.align		4
.L_1625:
        /*002c*/ 	.byte	0x04, 0x55
        /*002e*/ 	.short	(.L_1627 - .L_1626)


	//   ....[0]....
.L_1626:
        /* <DEDUP_REMOVED lines=47> */


	//----- nvinfo : EIATTR_MERCURY_ISA_VERSION
	.align		4
.L_1627:
        /*0310*/ 	.byte	0x03, 0x5f
        /*0312*/ 	.short	0x0101


	//----- nvinfo : EIATTR_UNUSED_LOAD_BYTE_OFFSET
	.align		4
        /*0314*/ 	.byte	0x04, 0x44
        /*0316*/ 	.short	(.L_1629 - .L_1628)


	//   ....[0]....
.L_1628:
        /*0318*/ 	.word	0x00000b20
        /*031c*/ 	.word	0x0000fff0


	//   ....[1]....
        /*0320*/ 	.word	0x00016c90
        /*0324*/ 	.word	0x0000fff0


	//----- nvinfo : EIATTR_INT_WARP_WIDE_INSTR_OFFSETS
	.align		4
.L_1629:
        /*0328*/ 	.byte	0x04, 0x31
        /*032a*/ 	.short	(.L_1631 - .L_1630)


	//   ....[0]....
.L_1630:
        /*032c*/ 	.word	0x000001c0


	//   ....[1]....
        /*0330*/ 	.word	0x00000200


	//   ....[2]....
        /*0334*/ 	.word	0x00000270


	//   ....[3]....
        /*0338*/ 	.word	0x0001a9f0


	//   ....[4]....
        /*033c*/ 	.word	0x0001aa80


	//   ....[5]....
        /*0340*/ 	.word	0x0001af30


	//   ....[6]....
        /*0344*/ 	.word	0x0001af70


	//   ....[7]....
        /*0348*/ 	.word	0x0001c960


	//   ....[8]....
        /*034c*/ 	.word	0x0001c9f0


	//----- nvinfo : EIATTR_COOP_GROUP_MASK_REGIDS
	.align		4
.L_1631:
        /*0350*/ 	.byte	0x04, 0x29
        /*0352*/ 	.short	(.L_1633 - .L_1632)


	//   ....[0]....
.L_1632:
        /*0354*/ 	.word	0xffffffff


	//   ....[1]....
        /*0358*/ 	.word	0xffffffff


	//   ....[2]....
        /*035c*/ 	.word	0xffffffff


	//   ....[3]....
        /*0360*/ 	.word	0xffffffff


	//   ....[4]....
        /*0364*/ 	.word	0xffffffff


	//   ....[5]....
        /*0368*/ 	.word	0xffffffff


	//   ....[6]....
        /*036c*/ 	.word	0xffffffff


	//   ....[7]....
        /*0370*/ 	.word	0xffffffff


	//   ....[8]....
        /*0374*/ 	.word	0xffffffff


	//   ....[9]....
        /*0378*/ 	.word	0xffffffff


	//   ....[10]....
        /*037c*/ 	.word	0xffffffff


	//   ....[11]....
        /*0380*/ 	.word	0xffffffff


	//   ....[12]....
        /*0384*/ 	.word	0xffffffff


	//   ....[13]....
        /*0388*/ 	.word	0xffffffff


	//   ....[14]....
        /*038c*/ 	.word	0xffffffff


	//   ....[15]....
        /*0390*/ 	.word	0xffffffff


	//   ....[16]....
        /*0394*/ 	.word	0xffffffff


	//   ....[17]....
        /*0398*/ 	.word	0xffffffff


	//   ....[18]....
        /*039c*/ 	.word	0xffffffff


	//   ....[19]....
        /*03a0*/ 	.word	0xffffffff


	//   ....[20]....
        /*03a4*/ 	.word	0xffffffff


	//   ....[21]....
        /*03a8*/ 	.word	0xffffffff


	//   ....[22]....
        /*03ac*/ 	.word	0xffffffff


	//   ....[23]....
        /*03b0*/ 	.word	0xffffffff


	//   ....[24]....
        /*03b4*/ 	.word	0xffffffff


	//   ....[25]....
        /*03b8*/ 	.word	0xffffffff


	//   ....[26]....
        /*03bc*/ 	.word	0xffffffff


	//   ....[27]....
        /*03c0*/ 	.word	0xffffffff


	//   ....[28]....
        /*03c4*/ 	.word	0xffffffff


	//   ....[29]....
        /*03c8*/ 	.word	0xffffffff


	//   ....[30]....
        /*03cc*/ 	.word	0xffffffff


	//   ....[31]....
        /*03d0*/ 	.word	0xffffffff


	//   ....[32]....
        /*03d4*/ 	.word	0xffffffff


	//   ....[33]....
        /*03d8*/ 	.word	0xffffffff


	//   ....[34]....
        /*03dc*/ 	.word	0xffffffff


	//   ....[35]....
        /*03e0*/ 	.word	0xffffffff


	//   ....[36]....
        /*03e4*/ 	.word	0xffffffff


	//   ....[37]....
        /*03e8*/ 	.word	0xffffffff


	//   ....[38]....
        /*03ec*/ 	.word	0xffffffff


	//   ....[39]....
        /*03f0*/ 	.word	0xffffffff


	//   ....[40]....
        /*03f4*/ 	.word	0xffffffff


	//   ....[41]....
        /*03f8*/ 	.word	0xffffffff


	//   ....[42]....
        /*03fc*/ 	.word	0xffffffff


	//   ....[43]....
        /*0400*/ 	.word	0xffffffff


	//   ....[44]....
        /*0404*/ 	.word	0xffffffff


	//   ....[45]....
        /*0408*/ 	.word	0xffffffff


	//   ....[46]....
        /*040c*/ 	.word	0xffffffff


	//   ....[47]....
        /*0410*/ 	.word	0xffffffff


	//   ....[48]....
        /*0414*/ 	.word	0xffffffff


	//   ....[49]....
        /*0418*/ 	.word	0xffffffff


	//   ....[50]....
        /*041c*/ 	.word	0xffffffff


	//   ....[51]....
        /*0420*/ 	.word	0xffffffff


	//   ....[52]....
        /*0424*/ 	.word	0xffffffff


	//   ....[53]....
        /*0428*/ 	.word	0xffffffff


	//   ....[54]....
        /*042c*/ 	.word	0xffffffff


	//   ....[55]....
        /*0430*/ 	.word	0xffffffff


	//   ....[56]....
        /*0434*/ 	.word	0xffffffff


	//   ....[57]....
        /*0438*/ 	.word	0xffffffff


	//   ....[58]....
        /*043c*/ 	.word	0xffffffff


	//   ....[59]....
        /*0440*/ 	.word	0xffffffff


	//   ....[60]....
        /*0444*/ 	.word	0xffffffff


	//   ....[61]....
        /*0448*/ 	.word	0xffffffff


	//   ....[62]....
        /*044c*/ 	.word	0x0500000f


	//   ....[63]....
        /*0450*/ 	.word	0x0500000f


	//   ....[64]....
        /*0454*/ 	.word	0x0500000f


	//   ....[65]....
        /*0458*/ 	.word	0x0500000f


	//   ....[66]....
        /*045c*/ 	.word	0x0500000f


	//   ....[67]....
        /*0460*/ 	.word	0x0500000f


	//   ....[68]....
        /*0464*/ 	.word	0x0500000f


	//   ....[69]....
        /*0468*/ 	.word	0x0500000f


	//   ....[70]....
        /*046c*/ 	.word	0x0500000f


	//   ....[71]....
        /*0470*/ 	.word	0x0500000f


	//   ....[72]....
        /*0474*/ 	.word	0x0500000f


	//   ....[73]....
        /*0478*/ 	.word	0x0500000f


	//   ....[74]....
        /*047c*/ 	.word	0x0500000f


	//   ....[75]....
        /*0480*/ 	.word	0x0500000f


	//   ....[76]....
        /*0484*/ 	.word	0x0500000f


	//   ....[77]....
        /*0488*/ 	.word	0x0500000f


	//   ....[78]....
        /*048c*/ 	.word	0x0500000f


	//   ....[79]....
        /*0490*/ 	.word	0x0500000f


	//   ....[80]....
        /*0494*/ 	.word	0x0500000f


	//   ....[81]....
        /*0498*/ 	.word	0x0500000f


	//   ....[82]....
        /*049c*/ 	.word	0x0500000f


	//   ....[83]....
        /*04a0*/ 	.word	0x0500000f


	//   ....[84]....
        /*04a4*/ 	.word	0x0500000f


	//   ....[85]....
        /*04a8*/ 	.word	0x0500000f


	//   ....[86]....
        /*04ac*/ 	.word	0x0500000f


	//   ....[87]....
        /*04b0*/ 	.word	0x0500000f


	//   ....[88]....
        /*04b4*/ 	.word	0x0500000f


	//   ....[89]....
        /*04b8*/ 	.word	0x0500000f


	//   ....[90]....
        /*04bc*/ 	.word	0x0500000f


	//   ....[91]....
        /*04c0*/ 	.word	0x0500000f


	//   ....[92]....
        /*04c4*/ 	.word	0x0500000f


	//   ....[93]....
        /*04c8*/ 	.word	0x0500000f


	//   ....[94]....
        /*04cc*/ 	.word	0x0500000f


	//   ....[95]....
        /*04d0*/ 	.word	0x0500000f


	//   ....[96]....
        /*04d4*/ 	.word	0x0500000f


	//   ....[97]....
        /*04d8*/ 	.word	0x0500000f


	//   ....[98]....
        /*04dc*/ 	.word	0x0500000f


	//----- nvinfo : EIATTR_COOP_GROUP_INSTR_OFFSETS
	.align		4
.L_1633:
        /*04e0*/ 	.byte	0x04, 0x28
        /*04e2*/ 	.short	(.L_1635 - .L_1634)


	//   ....[0]....
.L_1634:
        /*04e4*/ 	.word	0x00000070


	//   ....[1]....
        /*04e8*/ 	.word	0x000001d0


	//   ....[2]....
        /*04ec*/ 	.word	0x00000220


	//   ....[3]....
        /*04f0*/ 	.word	0x00000450


	//   ....[4]....
        /*04f4*/ 	.word	0x000005b0


	//   ....[5]....
        /*04f8*/ 	.word	0x000006d0


	//   ....[6]....
        /*04fc*/ 	.word	0x00000830


	//   ....[7]....
        /*0500*/ 	.word	0x00005bc0


	//   ....[8]....
        /*0504*/ 	.word	0x0000b250


	//   ....[9]....
        /*0508*/ 	.word	0x0000b300


	//   ....[10]....
        /*050c*/ 	.word	0x0000bb50


	//   ....[11]....
        /*0510*/ 	.word	0x0000bba0


	//   ....[12]....
        /*0514*/ 	.word	0x0000e9f0


	//   ....[13]....
        /*0518*/ 	.word	0x0000eaf0


	//   ....[14]....
        /*051c*/ 	.word	0x0000f360


	//   ....[15]....
        /*0520*/ 	.word	0x0000f3e0


	//   ....[16]....
        /*0524*/ 	.word	0x000113f0


	//   ....[17]....
        /*0528*/ 	.word	0x00011460


	//   ....[18]....
        /*052c*/ 	.word	0x00011aa0


	//   ....[19]....
        /*0530*/ 	.word	0x00011b50


	//   ....[20]....
        /*0534*/ 	.word	0x00014b40


	//   ....[21]....
        /*0538*/ 	.word	0x00014c40


	//   ....[22]....
        /*053c*/ 	.word	0x00015480


	//   ....[23]....
        /*0540*/ 	.word	0x00015520


	//   ....[24]....
        /*0544*/ 	.word	0x000164b0


	//   ....[25]....
        /*0548*/ 	.word	0x000164f0


	//   ....[26]....
        /*054c*/ 	.word	0x000165c0


	//   ....[27]....
        /*0550*/ 	.word	0x00016880


	//   ....[28]....
        /*0554*/ 	.word	0x000186e0


	//   ....[29]....
        /*0558*/ 	.word	0x00018870


	//   ....[30]....
        /*055c*/ 	.word	0x000188a0


	//   ....[31]....
        /*0560*/ 	.word	0x000188e0


	//   ....[32]....
        /*0564*/ 	.word	0x00018940


	//   ....[33]....
        /*0568*/ 	.word	0x000189a0


	//   ....[34]....
        /*056c*/ 	.word	0x000189e0


	//   ....[35]....
        /*0570*/ 	.word	0x00018b70


	//   ....[36]....
        /*0574*/ 	.word	0x00018bd0


	//   ....[37]....
        /*0578*/ 	.word	0x00018c10


	//   ....[38]....
        /*057c*/ 	.word	0x00018c50


	//   ....[39]....
        /*0580*/ 	.word	0x00018c80


	//   ....[40]....
        /*0584*/ 	.word	0x00018cb0


	//   ....[41]....
        /*0588*/ 	.word	0x00018d50


	//   ....[42]....
        /*058c*/ 	.word	0x00018db0


	//   ....[43]....
        /*0590*/ 	.word	0x00018e40


	//   ....[44]....
        /*0594*/ 	.word	0x0001ccb0


	//   ....[45]....
        /*0598*/ 	.word	0x0001ccc0


	//   ....[46]....
        /*059c*/ 	.word	0x0001cdb0


	//   ....[47]....
        /*05a0*/ 	.word	0x0001ce10


	//   ....[48]....
        /*05a4*/ 	.word	0x0001ce50


	//   ....[49]....
        /*05a8*/ 	.word	0x0001ce90


	//   ....[50]....
        /*05ac*/ 	.word	0x0001cec0


	//   ....[51]....
        /*05b0*/ 	.word	0x0001cef0


	//   ....[52]....
        /*05b4*/ 	.word	0x0001d060


	//   ....[53]....
        /*05b8*/ 	.word	0x0001d0c0


	//   ....[54]....
        /*05bc*/ 	.word	0x0001d100


	//   ....[55]....
        /*05c0*/ 	.word	0x0001d140


	//   ....[56]....
        /*05c4*/ 	.word	0x0001d170


	//   ....[57]....
        /*05c8*/ 	.word	0x0001d1a0


	//   ....[58]....
        /*05cc*/ 	.word	0x0001d260


	//   ....[59]....
        /*05d0*/ 	.word	0x0001d280


	//   ....[60]....
        /*05d4*/ 	.word	0x0001d2f0


	//   ....[61]....
        /*05d8*/ 	.word	0x0001d960


	//   ....[62]....
        /*05dc*/ 	.word	0x0001dd70


	//   ....[63]....
        /*05e0*/ 	.word	0x0001de20


	//   ....[64]....
        /*05e4*/ 	.word	0x0001dec0


	//   ....[65]....
        /*05e8*/ 	.word	0x0001df60


	//   ....[66]....
        /*05ec*/ 	.word	0x0001e000


	//   ....[67]....
        /*05f0*/ 	.word	0x0001e0a0


	//   ....[68]....
        /*05f4*/ 	.word	0x0001e140


	//   ....[69]....
        /*05f8*/ 	.word	0x0001e1e0


	//   ....[70]....
        /*05fc*/ 	.word	0x0001e280


	//   ....[71]....
        /*0600*/ 	.word	0x0001e370


	//   ....[72]....
        /*0604*/ 	.word	0x0001e410


	//   ....[73]....
        /*0608*/ 	.word	0x0001e4b0


	//   ....[74]....
        /*060c*/ 	.word	0x0001e550


	//   ....[75]....
        /*0610*/ 	.word	0x0001e5f0


	//   ....[76]....
        /*0614*/ 	.word	0x0001e690


	//   ....[77]....
        /*0618*/ 	.word	0x0001e730


	//   ....[78]....
        /*061c*/ 	.word	0x0001e7d0


	//   ....[79]....
        /*0620*/ 	.word	0x0001eb60


	//   ....[80]....
        /*0624*/ 	.word	0x0001ee40


	//   ....[81]....
        /*0628*/ 	.word	0x0001f230


	//   ....[82]....
        /*062c*/ 	.word	0x0001f2c0


	//   ....[83]....
        /*0630*/ 	.word	0x0001f360


	//   ....[84]....
        /*0634*/ 	.word	0x0001f410


	//   ....[85]....
        /*0638*/ 	.word	0x0001f490


	//   ....[86]....
        /*063c*/ 	.word	0x0001f510


	//   ....[87]....
        /*0640*/ 	.word	0x0001f590


	//   ....[88]....
        /*0644*/ 	.word	0x0001f610


	//   ....[89]....
        /*0648*/ 	.word	0x0001f6a0


	//   ....[90]....
        /*064c*/ 	.word	0x0001f750


	//   ....[91]....
        /*0650*/ 	.word	0x0001f7d0


	//   ....[92]....
        /*0654*/ 	.word	0x0001f850


	//   ....[93]....
        /*0658*/ 	.word	0x0001f8d0


	//   ....[94]....
        /*065c*/ 	.word	0x0001f950


	//   ....[95]....
        /*0660*/ 	.word	0x0001f9c0


	//   ....[96]....
        /*0664*/ 	.word	0x0001fa60


	//   ....[97]....
        /*0668*/ 	.word	0x0001faf0


	//   ....[98]....
        /*066c*/ 	.word	0x0001fc10


	//----- nvinfo : EIATTR_REG_RECONFIG
	.align		4
.L_1635:
        /*0670*/ 	.byte	0x01, 0x54
	.zero		2


	//----- nvinfo : EIATTR_SYSCALL_OFFSETS
	.align		4
        /*0674*/ 	.byte	0x04, 0x46
        /*0676*/ 	.short	(.L_1637 - .L_1636)


	//   ....[0]....
.L_1636:
        /*0678*/ 	.word	0x000018c0


	//   ....[1]....
        /*067c*/ 	.word	0x00001a10


	//   ....[2]....
        /*0680*/ 	.word	0x00005da0


	//   ....[3]....
        /*0684*/ 	.word	0x00006260


	//   ....[4]....
        /*0688*/ 	.word	0x0001ac00


	//   ....[5]....
        /*068c*/ 	.word	0x0001ad30


	//   ....[6]....
        /*0690*/ 	.word	0x0001ae30


	//----- nvinfo : EIATTR_MBARRIER_INSTR_OFFSETS
	.align		4
.L_1637:
        /*0694*/ 	.byte	0x04, 0x39
        /*0696*/ 	.short	(.L_1639 - .L_1638)


	//   ....[0]....
.L_1638:
        /*0698*/ 	.word	0x00000300
        /*069c*/ 	.word	0x000000ff
        /*06a0*/ 	.word	0x00016800
        /*06a4*/ 	.short	0x0100
        /*06a6*/ 	.byte	0x08
	.zero		1


	//   ....[1]....
        /*06a8*/ 	.word	0x00000310
        /*06ac*/ 	.word	0x000000ff
        /*06b0*/ 	.word	0x00016820
        /*06b4*/ 	.short	0x0100
        /*06b6*/ 	.byte	0x08
	.zero		1


	//   ....[2]....
        /*06b8*/ 	.word	0x00000400
        /*06bc*/ 	.word	0x000000ff
        /*06c0*/ 	.word	0x00016830
        /*06c4*/ 	.short	0x0100
        /*06c6*/ 	.byte	0x08
	.zero		1


	//   ....[3]....
        /*06c8*/ 	.word	0x00000410
        /*06cc*/ 	.word	0x000000ff
        /*06d0*/ 	.word	0x00016840
        /*06d4*/ 	.short	0x0100
        /*06d6*/ 	.byte	0x08
	.zero		1


	//   ....[4]....
        /*06d8*/ 	.word	0x00000420
        /*06dc*/ 	.word	0x000000ff
        /*06e0*/ 	.word	0x00016838
        /*06e4*/ 	.short	0x0100
        /*06e6*/ 	.byte	0x08
	.zero		1


	//   ....[5]....
        /*06e8*/ 	.word	0x00000430
        /*06ec*/ 	.word	0x000000ff
        /*06f0*/ 	.word	0x00016848
        /*06f4*/ 	.short	0x0100
        /*06f6*/ 	.byte	0x08
	.zero		1


	//   ....[6]....
        /*06f8*/ 	.word	0x00000560
        /*06fc*/ 	.word	0x000000ff
        /*0700*/ 	.word	0x00016850
        /*0704*/ 	.short	0x0100
        /*0706*/ 	.byte	0x08
	.zero		1


	//   ....[7]....
        /*0708*/ 	.word	0x00000570
        /*070c*/ 	.word	0x000000ff
        /*0710*/ 	.word	0x00016860
        /*0714*/ 	.short	0x0100
        /*0716*/ 	.byte	0x08
	.zero		1


	//   ....[8]....
        /*0718*/ 	.word	0x00000580
        /*071c*/ 	.word	0x000000ff
        /*0720*/ 	.word	0x00016858
        /*0724*/ 	.short	0x0100
        /*0726*/ 	.byte	0x08
	.zero		1


	//   ....[9]....
        /*0728*/ 	.word	0x00000590
        /*072c*/ 	.word	0x000000ff
        /*0730*/ 	.word	0x00016868
        /*0734*/ 	.short	0x0100
        /*0736*/ 	.byte	0x08
	.zero		1


	//   ....[10]....
        /*0738*/ 	.word	0x00000680
        /*073c*/ 	.word	0x000000ff
        /*0740*/ 	.word	0x00016870
        /*0744*/ 	.short	0x0100
        /*0746*/ 	.byte	0x06
	.zero		1


	//   ....[11]....
        /*0748*/ 	.word	0x00000690
        /*074c*/ 	.word	0x000000ff
        /*0750*/ 	.word	0x00016880
        /*0754*/ 	.short	0x0100
        /*0756*/ 	.byte	0x06
	.zero		1


	//   ....[12]....
        /*0758*/ 	.word	0x000006a0
        /*075c*/ 	.word	0x000000ff
        /*0760*/ 	.word	0x00016878
        /*0764*/ 	.short	0x0100
        /*0766*/ 	.byte	0x06
	.zero		1


	//   ....[13]....
        /*0768*/ 	.word	0x000006b0
        /*076c*/ 	.word	0x000000ff
        /*0770*/ 	.word	0x00016888
        /*0774*/ 	.short	0x0100
        /*0776*/ 	.byte	0x06
	.zero		1


	//   ....[14]....
        /*0778*/ 	.word	0x000007e0
        /*077c*/ 	.word	0x000000ff
        /*0780*/ 	.word	0x00016890
        /*0784*/ 	.short	0x0100
        /*0786*/ 	.byte	0x08
	.zero		1


	//   ....[15]....
        /*0788*/ 	.word	0x000007f0
        /*078c*/ 	.word	0x000000ff
        /*0790*/ 	.word	0x000168a0
        /*0794*/ 	.short	0x0100
        /*0796*/ 	.byte	0x08
	.zero		1


	//   ....[16]....
        /*0798*/ 	.word	0x00000800
        /*079c*/ 	.word	0x000000ff
        /*07a0*/ 	.word	0x00016898
        /*07a4*/ 	.short	0x0100
        /*07a6*/ 	.byte	0x08
	.zero		1


	//   ....[17]....
        /*07a8*/ 	.word	0x00000810
        /*07ac*/ 	.word	0x000000ff
        /*07b0*/ 	.word	0x000168a8
        /*07b4*/ 	.short	0x0100
        /*07b6*/ 	.byte	0x08
	.zero		1


	//   ....[18]....
        /*07b8*/ 	.word	0x00000940
        /*07bc*/ 	.word	0x000000ff
        /*07c0*/ 	.word	0x000168b0
        /*07c4*/ 	.short	0x0100
        /*07c6*/ 	.byte	0x08
	.zero		1


	//   ....[19]....
        /*07c8*/ 	.word	0x00000950
        /*07cc*/ 	.word	0x000000ff
        /*07d0*/ 	.word	0x000168c0
        /*07d4*/ 	.short	0x0100
        /*07d6*/ 	.byte	0x08
	.zero		1


	//   ....[20]....
        /*07d8*/ 	.word	0x00000960
        /*07dc*/ 	.word	0x000000ff
        /*07e0*/ 	.word	0x000168b8
        /*07e4*/ 	.short	0x0100
        /*07e6*/ 	.byte	0x08
	.zero		1


	//   ....[21]....
        /*07e8*/ 	.word	0x00000970
        /*07ec*/ 	.word	0x000000ff
        /*07f0*/ 	.word	0x000168c8
        /*07f4*/ 	.short	0x0100
        /*07f6*/ 	.byte	0x08
	.zero		1


	//   ....[22]....
        /*07f8*/ 	.word	0x00002c90
        /*07fc*/ 	.word	0x00000056
        /*0800*/ 	.word	0x00016890
        /*0804*/ 	.short	0x010a
        /*0806*/ 	.byte	0x3f
	.zero		1


	//   ....[23]....
        /*0808*/ 	.word	0x00003f00
        /*080c*/ 	.word	0x00000056
        /*0810*/ 	.word	0x00016890
        /*0814*/ 	.short	0x010a
        /*0816*/ 	.byte	0x3f
	.zero		1


	//   ....[24]....
        /*0818*/ 	.word	0x00004f90
        /*081c*/ 	.word	0x00000056
        /*0820*/ 	.word	0x00016890
        /*0824*/ 	.short	0x010a
        /*0826*/ 	.byte	0x3f
	.zero		1


	//   ....[25]....
        /*0828*/ 	.word	0x000051a0
        /*082c*/ 	.word	0x00000020
        /*0830*/ 	.word	0x00000000
        /*0834*/ 	.short	0x0101
        /*0836*/ 	.byte	0x3f
	.zero		1


	//   ....[26]....
        /*0838*/ 	.word	0x000051e0
        /*083c*/ 	.word	0x00000056
        /*0840*/ 	.word	0x000168b0
        /*0844*/ 	.short	0x010a
        /*0846*/ 	.byte	0x3f
	.zero		1


	//   ....[27]....
        /*0848*/ 	.word	0x000055c0
        /*084c*/ 	.word	0x00000056
        /*0850*/ 	.word	0x00000000
        /*0854*/ 	.short	0x0101
        /*0856*/ 	.byte	0x3f
	.zero		1


	//   ....[28]....
        /*0858*/ 	.word	0x00005e40
        /*085c*/ 	.word	0x00000002
        /*0860*/ 	.word	0x00016800
        /*0864*/ 	.short	0x010a
        /*0866*/ 	.byte	0x3f
	.zero		1


	//   ....[29]....
        /*0868*/ 	.word	0x00005e90
        /*086c*/ 	.word	0x00000002
        /*0870*/ 	.word	0x00016800
        /*0874*/ 	.short	0x010a
        /*0876*/ 	.byte	0x3f
	.zero		1


	//   ....[30]....
        /*0878*/ 	.word	0x00006bd0
        /*087c*/ 	.word	0x00000002
        /*0880*/ 	.word	0x00016800
        /*0884*/ 	.short	0x010a
        /*0886*/ 	.byte	0x3f
	.zero		1


	//   ....[31]....
        /*0888*/ 	.word	0x00007fc0
        /*088c*/ 	.word	0x00000002
        /*0890*/ 	.word	0x00016800
        /*0894*/ 	.short	0x010a
        /*0896*/ 	.byte	0x3f
	.zero		1


	//   ....[32]....
        /*0898*/ 	.word	0x00008f20
        /*089c*/ 	.word	0x00000059
        /*08a0*/ 	.word	0x00016830
        /*08a4*/ 	.short	0x010a
        /*08a6*/ 	.byte	0x3f
	.zero		1


	//   ....[33]....
        /*08a8*/ 	.word	0x000090a0
        /*08ac*/ 	.word	0x00000059
        /*08b0*/ 	.word	0x00016830
        /*08b4*/ 	.short	0x010a
        /*08b6*/ 	.byte	0x3f
	.zero		1


	//   ....[34]....
        /*08b8*/ 	.word	0x000098d0
        /*08bc*/ 	.word	0x00000059
        /*08c0*/ 	.word	0x00000000
        /*08c4*/ 	.short	0x0101
        /*08c6*/ 	.byte	0x3f
	.zero		1


	//   ....[35]....
        /*08c8*/ 	.word	0x0000cba0
        /*08cc*/ 	.word	0x00000015
        /*08d0*/ 	.word	0x00016830
        /*08d4*/ 	.short	0x010a
        /*08d6*/ 	.byte	0x3f
	.zero		1


	//   ....[36]....
        /*08d8*/ 	.word	0x0000cbf0
        /*08dc*/ 	.word	0x00000015
        /*08e0*/ 	.word	0x00016830
        /*08e4*/ 	.short	0x010a
        /*08e6*/ 	.byte	0x3f
	.zero		1


	//   ....[37]....
        /*08e8*/ 	.word	0x0000cf00
        /*08ec*/ 	.word	0x00000014
        /*08f0*/ 	.word	0x00016850
        /*08f4*/ 	.short	0x010a
        /*08f6*/ 	.byte	0x3f
	.zero		1


	//   ....[38]....
        /*08f8*/ 	.word	0x0000cf40
        /*08fc*/ 	.word	0x00000014
        /*0900*/ 	.word	0x00016850
        /*0904*/ 	.short	0x010a
        /*0906*/ 	.byte	0x3f
	.zero		1


	//   ....[39]....
        /*0908*/ 	.word	0x0000dbe0
        /*090c*/ 	.word	0x00000019
        /*0910*/ 	.word	0x00000000
        /*0914*/ 	.short	0x0101
        /*0916*/ 	.byte	0x3f
	.zero		1


	//   ....[40]....
        /*0918*/ 	.word	0x0000f740
        /*091c*/ 	.word	0x0000002e
        /*0920*/ 	.word	0x00000000
        /*0924*/ 	.short	0x0101
        /*0926*/ 	.byte	0x3f
	.zero		1


	//   ....[41]....
        /*0928*/ 	.word	0x00010560
        /*092c*/ 	.word	0x0000000e
        /*0930*/ 	.word	0x00016830
        /*0934*/ 	.short	0x010a
        /*0936*/ 	.byte	0x3f
	.zero		1


	//   ....[42]....
        /*0938*/ 	.word	0x000105b0
        /*093c*/ 	.word	0x0000000e
        /*0940*/ 	.word	0x00016830
        /*0944*/ 	.short	0x010a
        /*0946*/ 	.byte	0x3f
	.zero		1


	//   ....[43]....
        /*0948*/ 	.word	0x000108c0
        /*094c*/ 	.word	0x0000000f
        /*0950*/ 	.word	0x00016850
        /*0954*/ 	.short	0x010a
        /*0956*/ 	.byte	0x3f
	.zero		1


	//   ....[44]....
        /*0958*/ 	.word	0x00010900
        /*095c*/ 	.word	0x0000000f
        /*0960*/ 	.word	0x00016850
        /*0964*/ 	.short	0x010a
        /*0966*/ 	.byte	0x3f
	.zero		1


	//   ....[45]....
        /*0968*/ 	.word	0x00012010
        /*096c*/ 	.word	0x00000019
        /*0970*/ 	.word	0x00000000
        /*0974*/ 	.short	0x0101
        /*0976*/ 	.byte	0x3f
	.zero		1


	//   ....[46]....
        /*0978*/ 	.word	0x000122b0
        /*097c*/ 	.word	0x00000004
        /*0980*/ 	.word	0x00000000
        /*0984*/ 	.short	0x0101
        /*0986*/ 	.byte	0x3f
	.zero		1


	//   ....[47]....
        /*0988*/ 	.word	0x00012d20
        /*098c*/ 	.word	0x0000000e
        /*0990*/ 	.word	0x00016830
        /*0994*/ 	.short	0x010a
        /*0996*/ 	.byte	0x3f
	.zero		1


	//   ....[48]....
        /*0998*/ 	.word	0x00012d70
        /*099c*/ 	.word	0x0000000e
        /*09a0*/ 	.word	0x00016830
        /*09a4*/ 	.short	0x010a
        /*09a6*/ 	.byte	0x3f
	.zero		1


	//   ....[49]....
        /*09a8*/ 	.word	0x00013080
        /*09ac*/ 	.word	0x0000000f
        /*09b0*/ 	.word	0x00016850
        /*09b4*/ 	.short	0x010a
        /*09b6*/ 	.byte	0x3f
	.zero		1


	//   ....[50]....
        /*09b8*/ 	.word	0x000130c0
        /*09bc*/ 	.word	0x0000000f
        /*09c0*/ 	.word	0x00016850
        /*09c4*/ 	.short	0x010a
        /*09c6*/ 	.byte	0x3f
	.zero		1


	//   ....[51]....
        /*09c8*/ 	.word	0x00013da0
        /*09cc*/ 	.word	0x00000056
        /*09d0*/ 	.word	0x00000000
        /*09d4*/ 	.short	0x0101
        /*09d6*/ 	.byte	0x3f
	.zero		1


	//   ....[52]....
        /*09d8*/ 	.word	0x00015a00
        /*09dc*/ 	.word	0x0000002a
        /*09e0*/ 	.word	0x00000000
        /*09e4*/ 	.short	0x0101
        /*09e6*/ 	.byte	0x3f
	.zero		1


	//   ....[53]....
        /*09e8*/ 	.word	0x000163a0
        /*09ec*/ 	.word	0x00000009
        /*09f0*/ 	.word	0x00016850
        /*09f4*/ 	.short	0x010a
        /*09f6*/ 	.byte	0x3f
	.zero		1


	//   ....[54]....
        /*09f8*/ 	.word	0x00016410
        /*09fc*/ 	.word	0x00000009
        /*0a00*/ 	.word	0x00016850
        /*0a04*/ 	.short	0x010a
        /*0a06*/ 	.byte	0x3f
	.zero		1


	//   ....[55]....
        /*0a08*/ 	.word	0x00016a00
        /*0a0c*/ 	.word	0x00000002
        /*0a10*/ 	.word	0x00000000
        /*0a14*/ 	.short	0x0101
        /*0a16*/ 	.byte	0x3f
	.zero		1


	//   ....[56]....
        /*0a18*/ 	.word	0x00017950
        /*0a1c*/ 	.word	0x00000000
        /*0a20*/ 	.word	0x00000000
        /*0a24*/ 	.short	0x0101
        /*0a26*/ 	.byte	0x3f
	.zero		1


	//   ....[57]....
        /*0a28*/ 	.word	0x00019df0
        /*0a2c*/ 	.word	0x00000008
        /*0a30*/ 	.word	0x00016820
        /*0a34*/ 	.short	0x010a
        /*0a36*/ 	.byte	0x3f
	.zero		1


	//   ....[58]....
        /*0a38*/ 	.word	0x00019e60
        /*0a3c*/ 	.word	0x00000009
        /*0a40*/ 	.word	0x000168a0
        /*0a44*/ 	.short	0x010a
        /*0a46*/ 	.byte	0x3f
	.zero		1


	//   ....[59]....
        /*0a48*/ 	.word	0x0001a010
        /*0a4c*/ 	.word	0x00000009
        /*0a50*/ 	.word	0x000168c0
        /*0a54*/ 	.short	0x010a
        /*0a56*/ 	.byte	0x3f
	.zero		1


	//   ....[60]....
        /*0a58*/ 	.word	0x0001a280
        /*0a5c*/ 	.word	0x0000000c
        /*0a60*/ 	.word	0x000168a0
        /*0a64*/ 	.short	0x010a
        /*0a66*/ 	.byte	0x3f
	.zero		1


	//   ....[61]....
        /*0a68*/ 	.word	0x0001a420
        /*0a6c*/ 	.word	0x0000000c
        /*0a70*/ 	.word	0x000168c0
        /*0a74*/ 	.short	0x010a
        /*0a76*/ 	.byte	0x3f
	.zero		1


	//   ....[62]....
        /*0a78*/ 	.word	0x0001b2c0
        /*0a7c*/ 	.word	0x00000005
        /*0a80*/ 	.word	0x00016840
        /*0a84*/ 	.short	0x010a
        /*0a86*/ 	.byte	0x3f
	.zero		1


	//   ....[63]....
        /*0a88*/ 	.word	0x0001b610
        /*0a8c*/ 	.word	0x0000001b
        /*0a90*/ 	.word	0x00016820
        /*0a94*/ 	.short	0x010a
        /*0a96*/ 	.byte	0x3f
	.zero		1


	//   ....[64]....
        /*0a98*/ 	.word	0x0001b900
        /*0a9c*/ 	.word	0x00000003
        /*0aa0*/ 	.word	0x00016840
        /*0aa4*/ 	.short	0x010a
        /*0aa6*/ 	.byte	0x3f
	.zero		1


	//   ....[65]....
        /*0aa8*/ 	.word	0x0001bae0
        /*0aac*/ 	.word	0x00000002
        /*0ab0*/ 	.word	0x00000060
        /*0ab4*/ 	.short	0x010a
        /*0ab6*/ 	.byte	0x3f
	.zero		1


	//   ....[66]....
        /*0ab8*/ 	.word	0x0001bf80
        /*0abc*/ 	.word	0x00000003
        /*0ac0*/ 	.word	0x00016840
        /*0ac4*/ 	.short	0x010a
        /*0ac6*/ 	.byte	0x3f
	.zero		1


	//   ....[67]....
        /*0ac8*/ 	.word	0x0001c160
        /*0acc*/ 	.word	0x00000003
        /*0ad0*/ 	.word	0x00000060
        /*0ad4*/ 	.short	0x010a
        /*0ad6*/ 	.byte	0x3f
	.zero		1


	//   ....[68]....
        /*0ad8*/ 	.word	0x0001c530
        /*0adc*/ 	.word	0x00000002
        /*0ae0*/ 	.word	0x00016840
        /*0ae4*/ 	.short	0x010a
        /*0ae6*/ 	.byte	0x3f
	.zero		1


	//   ....[69]....
        /*0ae8*/ 	.word	0x0001c720
        /*0aec*/ 	.word	0x00000002
        /*0af0*/ 	.word	0x00000060
        /*0af4*/ 	.short	0x010a
        /*0af6*/ 	.byte	0x3f
	.zero		1


	//   ....[70]....
        /*0af8*/ 	.word	0x0001ca60
        /*0afc*/ 	.word	0x00000003
        /*0b00*/ 	.word	0x00016860
        /*0b04*/ 	.short	0x010a
        /*0b06*/ 	.byte	0x3f
	.zero		1


	//   ....[71]....
        /*0b08*/ 	.word	0x0001d8e0
        /*0b0c*/ 	.word	0x00000009
        /*0b10*/ 	.word	0x00016820
        /*0b14*/ 	.short	0x010a
        /*0b16*/ 	.byte	0x3f
	.zero		1


	//   ....[72]....
        /*0b18*/ 	.word	0x0001da70
        /*0b1c*/ 	.word	0x00000007
        /*0b20*/ 	.word	0x00000000
        /*0b24*/ 	.short	0x010a
        /*0b26*/ 	.byte	0x3f
	.zero		1


	//   ....[73]....
        /*0b28*/ 	.word	0x0001dae0
        /*0b2c*/ 	.word	0x00000003
        /*0b30*/ 	.word	0x00000000
        /*0b34*/ 	.short	0x010a
        /*0b36*/ 	.byte	0x3f
	.zero		1


	//   ....[74]....
        /*0b38*/ 	.word	0x0001db40
        /*0b3c*/ 	.word	0x00000005
        /*0b40*/ 	.word	0x00000000
        /*0b44*/ 	.short	0x010a
        /*0b46*/ 	.byte	0x3f
	.zero		1


	//   ....[75]....
        /*0b48*/ 	.word	0x0001db70
        /*0b4c*/ 	.word	0x00000003
        /*0b50*/ 	.word	0x00000000
        /*0b54*/ 	.short	0x010a
        /*0b56*/ 	.byte	0x3f
	.zero		1


	//   ....[76]....
        /*0b58*/ 	.word	0x0001dbd0
        /*0b5c*/ 	.word	0x00000056
        /*0b60*/ 	.word	0x00016890
        /*0b64*/ 	.short	0x010a
        /*0b66*/ 	.byte	0x3f
	.zero		1


	//   ....[77]....
        /*0b68*/ 	.word	0x0001dc20
        /*0b6c*/ 	.word	0x00000056
        /*0b70*/ 	.word	0x00016890
        /*0b74*/ 	.short	0x010a
        /*0b76*/ 	.byte	0x3f
	.zero		1


	//   ....[78]....
        /*0b78*/ 	.word	0x0001dc70
        /*0b7c*/ 	.word	0x00000056
        /*0b80*/ 	.word	0x00016890
        /*0b84*/ 	.short	0x010a
        /*0b86*/ 	.byte	0x3f
	.zero		1


	//   ....[79]....
        /*0b88*/ 	.word	0x0001dcc0
        /*0b8c*/ 	.word	0x00000056
        /*0b90*/ 	.word	0x000168b0
        /*0b94*/ 	.short	0x010a
        /*0b96*/ 	.byte	0x3f
	.zero		1


	//   ....[80]....
        /*0b98*/ 	.word	0x0001e2c0
        /*0b9c*/ 	.word	0x00000002
        /*0ba0*/ 	.word	0x00016800
        /*0ba4*/ 	.short	0x010a
        /*0ba6*/ 	.byte	0x3f
	.zero		1


	//   ....[81]....
        /*0ba8*/ 	.word	0x0001e810
        /*0bac*/ 	.word	0x00000002
        /*0bb0*/ 	.word	0x00016800
        /*0bb4*/ 	.short	0x010a
        /*0bb6*/ 	.byte	0x3f
	.zero		1


	//   ....[82]....
        /*0bb8*/ 	.word	0x0001e860
        /*0bbc*/ 	.word	0x00000059
        /*0bc0*/ 	.word	0x00016830
        /*0bc4*/ 	.short	0x010a
        /*0bc6*/ 	.byte	0x3f
	.zero		1


	//   ....[83]....
        /*0bc8*/ 	.word	0x0001e8b0
        /*0bcc*/ 	.word	0x00000015
        /*0bd0*/ 	.word	0x00016830
        /*0bd4*/ 	.short	0x010a
        /*0bd6*/ 	.byte	0x3f
	.zero		1


	//   ....[84]....
        /*0bd8*/ 	.word	0x0001e900
        /*0bdc*/ 	.word	0x00000014
        /*0be0*/ 	.word	0x00016850
        /*0be4*/ 	.short	0x010a
        /*0be6*/ 	.byte	0x3f
	.zero		1


	//   ....[85]....
        /*0be8*/ 	.word	0x0001e950
        /*0bec*/ 	.word	0x0000000e
        /*0bf0*/ 	.word	0x00016830
        /*0bf4*/ 	.short	0x010a
        /*0bf6*/ 	.byte	0x3f
	.zero		1


	//   ....[86]....
        /*0bf8*/ 	.word	0x0001e9a0
        /*0bfc*/ 	.word	0x0000000f
        /*0c00*/ 	.word	0x00016850
        /*0c04*/ 	.short	0x010a
        /*0c06*/ 	.byte	0x3f
	.zero		1


	//   ....[87]....
        /*0c08*/ 	.word	0x0001e9f0
        /*0c0c*/ 	.word	0x0000000e
        /*0c10*/ 	.word	0x00016830
        /*0c14*/ 	.short	0x010a
        /*0c16*/ 	.byte	0x3f
	.zero		1


	//   ....[88]....
        /*0c18*/ 	.word	0x0001ea40
        /*0c1c*/ 	.word	0x0000000f
        /*0c20*/ 	.word	0x00016850
        /*0c24*/ 	.short	0x010a
        /*0c26*/ 	.byte	0x3f
	.zero		1


	//   ....[89]....
        /*0c28*/ 	.word	0x0001ea90
        /*0c2c*/ 	.word	0x00000009
        /*0c30*/ 	.word	0x00016850
        /*0c34*/ 	.short	0x010a
        /*0c36*/ 	.byte	0x3f
	.zero		1


	//   ....[90]....
        /*0c38*/ 	.word	0x0001ec20
        /*0c3c*/ 	.word	0x00000008
        /*0c40*/ 	.word	0x00016820
        /*0c44*/ 	.short	0x010a
        /*0c46*/ 	.byte	0x3f
	.zero		1


	//   ....[91]....
        /*0c48*/ 	.word	0x0001ec70
        /*0c4c*/ 	.word	0x00000009
        /*0c50*/ 	.word	0x000168a0
        /*0c54*/ 	.short	0x010a
        /*0c56*/ 	.byte	0x3f
	.zero		1


	//   ....[92]....
        /*0c58*/ 	.word	0x0001ecc0
        /*0c5c*/ 	.word	0x00000009
        /*0c60*/ 	.word	0x000168c0
        /*0c64*/ 	.short	0x010a
        /*0c66*/ 	.byte	0x3f
	.zero		1


	//   ....[93]....
        /*0c68*/ 	.word	0x0001ed10
        /*0c6c*/ 	.word	0x0000000c
        /*0c70*/ 	.word	0x000168a0
        /*0c74*/ 	.short	0x010a
        /*0c76*/ 	.byte	0x3f
	.zero		1


	//   ....[94]....
        /*0c78*/ 	.word	0x0001ed60
        /*0c7c*/ 	.word	0x0000000c
        /*0c80*/ 	.word	0x000168c0
        /*0c84*/ 	.short	0x010a
        /*0c86*/ 	.byte	0x3f
	.zero		1


	//   ....[95]....
        /*0c88*/ 	.word	0x0001ef00
        /*0c8c*/ 	.word	0x00000005
        /*0c90*/ 	.word	0x00016840
        /*0c94*/ 	.short	0x010a
        /*0c96*/ 	.byte	0x3f
	.zero		1


	//   ....[96]....
        /*0c98*/ 	.word	0x0001ef50
        /*0c9c*/ 	.word	0x0000001b
        /*0ca0*/ 	.word	0x00016820
        /*0ca4*/ 	.short	0x010a
        /*0ca6*/ 	.byte	0x3f
	.zero		1


	//   ....[97]....
        /*0ca8*/ 	.word	0x0001efa0
        /*0cac*/ 	.word	0x00000003
        /*0cb0*/ 	.word	0x00016840
        /*0cb4*/ 	.short	0x010a
        /*0cb6*/ 	.byte	0x3f
	.zero		1


	//   ....[98]....
        /*0cb8*/ 	.word	0x0001eff0
        /*0cbc*/ 	.word	0x00000002
        /*0cc0*/ 	.word	0x00000060
        /*0cc4*/ 	.short	0x010a
        /*0cc6*/ 	.byte	0x3f
	.zero		1


	//   ....[99]....
        /*0cc8*/ 	.word	0x0001f040
        /*0ccc*/ 	.word	0x00000003
        /*0cd0*/ 	.word	0x00016840
        /*0cd4*/ 	.short	0x010a
        /*0cd6*/ 	.byte	0x3f
	.zero		1


	//   ....[100]....
        /*0cd8*/ 	.word	0x0001f090
        /*0cdc*/ 	.word	0x00000003
        /*0ce0*/ 	.word	0x00000060
        /*0ce4*/ 	.short	0x010a
        /*0ce6*/ 	.byte	0x3f
	.zero		1


	//   ....[101]....
        /*0ce8*/ 	.word	0x0001f0e0
        /*0cec*/ 	.word	0x00000002
        /*0cf0*/ 	.word	0x00016840
        /*0cf4*/ 	.short	0x010a
        /*0cf6*/ 	.byte	0x3f
	.zero		1


	//   ....[102]....
        /*0cf8*/ 	.word	0x0001f130
        /*0cfc*/ 	.word	0x00000002
        /*0d00*/ 	.word	0x00000060
        /*0d04*/ 	.short	0x010a
        /*0d06*/ 	.byte	0x3f
	.zero		1


	//   ....[103]....
        /*0d08*/ 	.word	0x0001f180
        /*0d0c*/ 	.word	0x00000003
        /*0d10*/ 	.word	0x00016860
        /*0d14*/ 	.short	0x010a
        /*0d16*/ 	.byte	0x3f
	.zero		1


	//   ....[104]....
        /*0d18*/ 	.word	0x0001fb30
        /*0d1c*/ 	.word	0x00000009
        /*0d20*/ 	.word	0x00016820
        /*0d24*/ 	.short	0x010a
        /*0d26*/ 	.byte	0x3f
	.zero		1


	//   ....[105]....
        /*0d28*/ 	.word	0x0001fcd0
        /*0d2c*/ 	.word	0x00000007
        /*0d30*/ 	.word	0x00000000
        /*0d34*/ 	.short	0x010a
        /*0d36*/ 	.byte	0x3f
	.zero		1


	//   ....[106]....
        /*0d38*/ 	.word	0x0001fd20
        /*0d3c*/ 	.word	0x00000003
        /*0d40*/ 	.word	0x00000000
        /*0d44*/ 	.short	0x010a
        /*0d46*/ 	.byte	0x3f
	.zero		1


	//   ....[107]....
        /*0d48*/ 	.word	0x0001fd70
        /*0d4c*/ 	.word	0x00000005
        /*0d50*/ 	.word	0x00000000
        /*0d54*/ 	.short	0x010a
        /*0d56*/ 	.byte	0x3f
	.zero		1


	//----- nvinfo : EIATTR_NUM_MBARRIERS
	.align		4
.L_1639:
        /*0d58*/ 	.byte	0x03, 0x38
        /*0d5a*/ 	.short	0x0016


	//----- nvinfo : EIATTR_EXIT_INSTR_OFFSETS
	.align		4
        /*0d5c*/ 	.byte	0x04, 0x1c
        /*0d5e*/ 	.short	(.L_1641 - .L_1640)


	//   ....[0]....
.L_1640:
        /*0d60*/ 	.word	0x0001dbc0


	//----- nvinfo : EIATTR_MAX_THREADS
	.align		4
.L_1641:
        /*0d64*/ 	.byte	0x04, 0x05
        /*0d66*/ 	.short	(.L_1643 - .L_1642)
.L_1642:
        /*0d68*/ 	.word	0x00000200
        /*0d6c*/ 	.word	0x00000001
        /*0d70*/ 	.word	0x00000001


	//----- nvinfo : EIATTR_CRS_STACK_SIZE
	.align		4
.L_1643:
        /*0d74*/ 	.byte	0x04, 0x1e
        /*0d76*/ 	.short	(.L_1645 - .L_1644)
.L_1644:
        /*0d78*/ 	.word	0x00000000


	//----- nvinfo : EIATTR_CBANK_PARAM_SIZE
	.align		4
.L_1645:
        /*0d7c*/ 	.byte	0x03, 0x19
        /*0d7e*/ 	.short	0x0a70


	//----- nvinfo : EIATTR_PARAM_CBANK
	.align		4
        /*0d80*/ 	.byte	0x04, 0x0a
        /*0d82*/ 	.short	(.L_1647 - .L_1646)
	.align		4
.L_1646:
        /*0d84*/ 	.word	index@(.nv.constant0._ZN7cutlass13device_kernelIN5flash11enable_sm90INS1_16FlashAttnFwdSm90INS1_25CollectiveMainloopFwdSm90ILi2EN4cute5tupleIJNS5_1CILi1EEES8_S8_EEENS6_IJNS7_ILi192EEENS7_ILi128EEENS7_ILi64EEEEEELi64ENS_6half_tEfNS_4arch4Sm90ELb0ELb1ELb1ELb1ELb0ELb1ELb0ELb1ELb1ELb0ELb0ELb0EEENS1_21CollectiveEpilogueFwdINS6_IJSA_SC_SB_EEES9_SE_SG_Li384ELb1ELb0ELb0ELb0EEENS1_36VarlenDynamicPersistentTileSchedulerILi192ELi128ELi384ELi32ELb0ELb0ELb1ELb1ELb0ELb1EEEEEEEEEvNT_6ParamsE)
        /*0d88*/ 	.short	0x0210
        /*0d8a*/ 	.short	0x0a70


	//----- nvinfo : EIATTR_SW_WAR
	.align		4
.L_1647:
        /*0d8c*/ 	.byte	0x04, 0x36
        /*0d8e*/ 	.short	(.L_1649 - .L_1648)
.L_1648:
        /*0d90*/ 	.word	0x00000008
.L_1649:


//--------------------- .nv.info._ZN7cutlass13device_kernelIN5flash11enable_sm90INS1_16FlashAttnFwdSm90INS1_25CollectiveMainloopFwdSm90ILi2EN4cute5tupleIJNS5_1CILi1EEES8_S8_EEENS6_IJNS7_ILi192EEENS7_ILi128EEENS7_ILi64EEEEEELi64ENS_6half_tEfNS_4arch4Sm90ELb1ELb0ELb1ELb0ELb0ELb0ELb0ELb1ELb1ELb0ELb0ELb0EEENS1_21CollectiveEpilogueFwdINS6_IJSA_SC_SB_EEES9_SE_SG_Li384ELb0ELb0ELb0ELb0EEENS1_30DynamicPersistentTileSchedulerILi384ELi32ELb0ELb0ELb1EEEEEEEEEvNT_6ParamsE --------------------------
	.section	.nv.info._ZN7cutlass13device_kernelIN5flash11enable_sm90INS1_16FlashAttnFwdSm90INS1_25CollectiveMainloopFwdSm90ILi2EN4cute5tupleIJNS5_1CILi1EEES8_S8_EEENS6_IJNS7_ILi192EEENS7_ILi128EEENS7_ILi64EEEEEELi64ENS_6half_tEfNS_4arch4Sm90ELb1ELb0ELb1ELb0ELb0ELb0ELb0ELb1ELb1ELb0ELb0ELb0EEENS1_21CollectiveEpilogueFwdINS6_IJSA_SC_SB_EEES9_SE_SG_Li384ELb0ELb0ELb0ELb0EEENS1_30DynamicPersistentTileSchedulerILi384ELi32ELb0ELb0ELb1EEEEEEEEEvNT_6ParamsE,"",@"SHT_CUDA_INFO"
	.sectionflags	@""
	.align	4


	//----- nvinfo : EIATTR_CUDA_API_VERSION
	.align		4
        /*0000*/ 	.byte	0x04, 0x37
        /*0002*/ 	.short	(.L_1651 - .L_1650)
.L_1650:
        /*0004*/ 	.word	0x00000082


	//----- nvinfo : EIATTR_KPARAM_INFO
	.align		4
.L_1651:
        /*0008*/ 	.byte	0x04, 0x17
        /*000a*/ 	.short	(.L_1653 - .L_1652)
.L_1652:
        /*000c*/ 	.word	0x00000000
        /*0010*/ 	.short	0x0000
        /*0012*/ 	.short	0x0070
        /*0014*/ 	.byte	0x00, 0xf0, 0x01, 0x2e


	//----- nvinfo : EIATTR_SPARSE_MMA_MASK
	.align		4
.L_1653:
        /*0018*/ 	.byte	0x03, 0x50
        /*001a*/ 	.short	0x0000


	//----- nvinfo : EIATTR_MAXREG_COUNT
	.align		4
        /*001c*/ 	.byte	0x03, 0x1b
        /*001e*/ 	.short	0x0080


	//----- nvinfo : EIATTR_NUM_BARRIERS
	.align		4
        /*0020*/ 	.byte	0x02, 0x4c
        /*0022*/ 	.byte	0x10
	.zero		1


	//----- nvinfo : EIATTR_EXTERNS
	.align		4
        /*0024*/ 	.byte	0x04, 0x0f
        /*0026*/ 	.short	(.L_1655 - .L_1654)


	//   ....[0]....
	.align		4
.L_1654:
        /*0028*/ 	.word	index@(__assertfail)


	//----- nvinfo : EIATTR_MERCURY_ISA_VERSION
	.align		4
.L_1655:
        /*002c*/ 	.byte	0x03, 0x5f
        /*002e*/ 	.short	0x0101


	//----- nvinfo : EIATTR_INT_WARP_WIDE_INSTR_OFFSETS
	.align		4
        /*0030*/ 	.byte	0x04, 0x31
        /*0032*/ 	.short	(.L_1657 - .L_1656)


	//   ....[0]....
.L_1656:
        /*0034*/ 	.word	0x00000180


	//   ....[1]....
        /*0038*/ 	.word	0x000001b0


	//   ....[2]....
        /*003c*/ 	.word	0x000001c0


	//   ....[3]....
        /*0040*/ 	.word	0x0000aef0


	//   ....[4]....
        /*0044*/ 	.word	0x0000af80


	//   ....[5]....
        /*0048*/ 	.word	0x0000b430


	//   ....[6]....
        /*004c*/ 	.word	0x0000cb50


	//   ....[7]....
        /*0050*/ 	.word	0x0000cbe0


	//----- nvinfo : EIATTR_COOP_GROUP_MASK_REGIDS
	.align		4
.L_1657:
        /*0054*/ 	.byte	0x04, 0x29
        /*0056*/ 	.short	(.L_1659 - .L_1658)


	//   ....[0]....
.L_1658:
        /*0058*/ 	.word	0xffffffff


	//   ....[1]....
        /*005c*/ 	.word	0xffffffff


	//   ....[2]....
        /*0060*/ 	.word	0xffffffff


	//   ....[3]....
        /*0064*/ 	.word	0xffffffff


	//   ....[4]....
        /*0068*/ 	.word	0xffffffff


	//   ....[5]....
        /*006c*/ 	.word	0xffffffff


	//   ....[6]....
        /*0070*/ 	.word	0xffffffff


	//   ....[7]....
        /*0074*/ 	.word	0xffffffff


	//   ....[8]....
        /*0078*/ 	.word	0xffffffff


	//   ....[9]....
        /*007c*/ 	.word	0xffffffff


	//   ....[10]....
        /*0080*/ 	.word	0xffffffff


	//   ....[11]....
        /*0084*/ 	.word	0xffffffff


	//   ....[12]....
        /*0088*/ 	.word	0xffffffff


	//   ....[13]....
        /*008c*/ 	.word	0xffffffff


	//   ....[14]....
        /*0090*/ 	.word	0xffffffff


	//   ....[15]....
        /*0094*/ 	.word	0xffffffff


	//   ....[16]....
        /*0098*/ 	.word	0xffffffff


	//   ....[17]....
        /*009c*/ 	.word	0xffffffff


	//   ....[18]....
        /*00a0*/ 	.word	0xffffffff


	//   ....[19]....
        /*00a4*/ 	.word	0xffffffff


	//   ....[20]....
        /*00a8*/ 	.word	0xffffffff


	//   ....[21]....
        /*00ac*/ 	.word	0xffffffff


	//   ....[22]....
        /*00b0*/ 	.word	0xffffffff


	//   ....[23]....
        /*00b4*/ 	.word	0xffffffff


	//   ....[24]....
        /*00b8*/ 	.word	0xffffffff


	//   ....[25]....
        /*00bc*/ 	.word	0xffffffff


	//   ....[26]....
        /*00c0*/ 	.word	0xffffffff


	//   ....[27]....
        /*00c4*/ 	.word	0xffffffff


	//   ....[28]....
        /*00c8*/ 	.word	0x0500000f


	//   ....[29]....
        /*00cc*/ 	.word	0x0500000f


	//----- nvinfo : EIATTR_COOP_GROUP_INSTR_OFFSETS
	.align		4
.L_1659:
        /*00d0*/ 	.byte	0x04, 0x28
        /*00d2*/ 	.short	(.L_1661 - .L_1660)


	//   ....[0]....
.L_1660:
        /*00d4*/ 	.word	0x00000060


	//   ....[1]....
        /*00d8*/ 	.word	0x00000190


	//   ....[2]....
        /*00dc*/ 	.word	0x000001e0


	//   ....[3]....
        /*00e0*/ 	.word	0x000003d0


	//   ....[4]....
        /*00e4*/ 	.word	0x00000530


	//   ....[5]....
        /*00e8*/ 	.word	0x00000650


	//   ....[6]....
        /*00ec*/ 	.word	0x000007b0


	//   ....[7]....
        /*00f0*/ 	.word	0x000012f0


	//   ....[8]....
        /*00f4*/ 	.word	0x00002700


	//   ....[9]....
        /*00f8*/ 	.word	0x000027a0


	//   ....[10]....
        /*00fc*/ 	.word	0x00003210


	//   ....[11]....
        /*0100*/ 	.word	0x000032a0


	//   ....[12]....
        /*0104*/ 	.word	0x00005300


	//   ....[13]....
        /*0108*/ 	.word	0x000053a0


	//   ....[14]....
        /*010c*/ 	.word	0x00005e00


	//   ....[15]....
        /*0110*/ 	.word	0x00005ea0


	//   ....[16]....
        /*0114*/ 	.word	0x00007b60


	//   ....[17]....
        /*0118*/ 	.word	0x00007bd0


	//   ....[18]....
        /*011c*/ 	.word	0x000082c0


	//   ....[19]....
        /*0120*/ 	.word	0x00008360


	//   ....[20]....
        /*0124*/ 	.word	0x000093a0


	//   ....[21]....
        /*0128*/ 	.word	0x000093e0


	//   ....[22]....
        /*012c*/ 	.word	0x000094c0


	//   ....[23]....
        /*0130*/ 	.word	0x000094d0


	//   ....[24]....
        /*0134*/ 	.word	0x00009fd0


	//   ....[25]....
        /*0138*/ 	.word	0x0000a990


	//   ....[26]....
        /*013c*/ 	.word	0x0000ce80


	//   ....[27]....
        /*0140*/ 	.word	0x0000d000


	//   ....[28]....
        /*0144*/ 	.word	0x0000d540


	//   ....[29]....
        /*0148*/ 	.word	0x0000d930


	//----- nvinfo : EIATTR_REG_RECONFIG
	.align		4
.L_1661:
        /*014c*/ 	.byte	0x01, 0x54
	.zero		2


	//----- nvinfo : EIATTR_SYSCALL_OFFSETS
	.align		4
        /*0150*/ 	.byte	0x04, 0x46
        /*0152*/ 	.short	(.L_1663 - .L_1662)


	//   ....[0]....
.L_1662:
        /*0154*/ 	.word	0x000014a0


	//   ....[1]....
        /*0158*/ 	.word	0x0000b110


	//   ....[2]....
        /*015c*/ 	.word	0x0000b250


	//   ....[3]....
        /*0160*/ 	.word	0x0000b340


	//----- nvinfo : EIATTR_MBARRIER_INSTR_OFFSETS
	.align		4
.L_1663:
        /*0164*/ 	.byte	0x04, 0x39
        /*0166*/ 	.short	(.L_1665 - .L_1664)


	//   ....[0]....
.L_1664:
        /*0168*/ 	.word	0x00000280
        /*016c*/ 	.word	0x000000ff
        /*0170*/ 	.word	0x00016800
        /*0174*/ 	.short	0x0100
        /*0176*/ 	.byte	0x06
	.zero		1


	//   ....[1]....
        /*0178*/ 	.word	0x00000290
        /*017c*/ 	.word	0x000000ff
        /*0180*/ 	.word	0x00016820
        /*0184*/ 	.short	0x0100
        /*0186*/ 	.byte	0x06
	.zero		1


	//   ....[2]....
        /*0188*/ 	.word	0x00000380
        /*018c*/ 	.word	0x000000ff
        /*0190*/ 	.word	0x00016830
        /*0194*/ 	.short	0x0100
        /*0196*/ 	.byte	0x08
	.zero		1


	//   ....[3]....
        /*0198*/ 	.word	0x00000390
        /*019c*/ 	.word	0x000000ff
        /*01a0*/ 	.word	0x00016840
        /*01a4*/ 	.short	0x0100
        /*01a6*/ 	.byte	0x08
	.zero		1


	//   ....[4]....
        /*01a8*/ 	.word	0x000003a0
        /*01ac*/ 	.word	0x000000ff
        /*01b0*/ 	.word	0x00016838
        /*01b4*/ 	.short	0x0100
        /*01b6*/ 	.byte	0x08
	.zero		1


	//   ....[5]....
        /*01b8*/ 	.word	0x000003b0
        /*01bc*/ 	.word	0x000000ff
        /*01c0*/ 	.word	0x00016848
        /*01c4*/ 	.short	0x0100
        /*01c6*/ 	.byte	0x08
	.zero		1


	//   ....[6]....
        /*01c8*/ 	.word	0x000004e0
        /*01cc*/ 	.word	0x000000ff
        /*01d0*/ 	.word	0x00016850
        /*01d4*/ 	.short	0x0100
        /*01d6*/ 	.byte	0x08
	.zero		1


	//   ....[7]....
        /*01d8*/ 	.word	0x000004f0
        /*01dc*/ 	.word	0x000000ff
        /*01e0*/ 	.word	0x00016860
        /*01e4*/ 	.short	0x0100
        /*01e6*/ 	.byte	0x08
	.zero		1


	//   ....[8]....
        /*01e8*/ 	.word	0x00000500
        /*01ec*/ 	.word	0x000000ff
        /*01f0*/ 	.word	0x00016858
        /*01f4*/ 	.short	0x0100
        /*01f6*/ 	.byte	0x08
	.zero		1


	//   ....[9]....
        /*01f8*/ 	.word	0x00000510
        /*01fc*/ 	.word	0x000000ff
        /*0200*/ 	.word	0x00016868
        /*0204*/ 	.short	0x0100
        /*0206*/ 	.byte	0x08
	.zero		1


	//   ....[10]....
        /*0208*/ 	.word	0x00000600
        /*020c*/ 	.word	0x000000ff
        /*0210*/ 	.word	0x00016870
        /*0214*/ 	.short	0x0100
        /*0216*/ 	.byte	0x06
	.zero		1


	//   ....[11]....
        /*0218*/ 	.word	0x00000610
        /*021c*/ 	.word	0x000000ff
        /*0220*/ 	.word	0x00016880
        /*0224*/ 	.short	0x0100
        /*0226*/ 	.byte	0x06
	.zero		1


	//   ....[12]....
        /*0228*/ 	.word	0x00000620
        /*022c*/ 	.word	0x000000ff
        /*0230*/ 	.word	0x00016878
        /*0234*/ 	.short	0x0100
        /*0236*/ 	.byte	0x06
	.zero		1


	//   ....[13]....
        /*0238*/ 	.word	0x00000630
        /*023c*/ 	.word	0x000000ff
        /*0240*/ 	.word	0x00016888
        /*0244*/ 	.short	0x0100
        /*0246*/ 	.byte	0x06
	.zero		1


	//   ....[14]....
        /*0248*/ 	.word	0x00000760
        /*024c*/ 	.word	0x000000ff
        /*0250*/ 	.word	0x00016890
        /*0254*/ 	.short	0x0100
        /*0256*/ 	.byte	0x08
	.zero		1


	//   ....[15]....
        /*0258*/ 	.word	0x00000770
        /*025c*/ 	.word	0x000000ff
        /*0260*/ 	.word	0x000168a0
        /*0264*/ 	.short	0x0100
        /*0266*/ 	.byte	0x08
	.zero		1


	//   ....[16]....
        /*0268*/ 	.word	0x00000780
        /*026c*/ 	.word	0x000000ff
        /*0270*/ 	.word	0x00016898
        /*0274*/ 	.short	0x0100
        /*0276*/ 	.byte	0x08
	.zero		1


	//   ....[17]....
        /*0278*/ 	.word	0x00000790
        /*027c*/ 	.word	0x000000ff
        /*0280*/ 	.word	0x000168a8
        /*0284*/ 	.short	0x0100
        /*0286*/ 	.byte	0x08
	.zero		1


	//   ....[18]....
        /*0288*/ 	.word	0x000008c0
        /*028c*/ 	.word	0x000000ff
        /*0290*/ 	.word	0x000168b0
        /*0294*/ 	.short	0x0100
        /*0296*/ 	.byte	0x08
	.zero		1


	//   ....[19]....
        /*0298*/ 	.word	0x000008d0
        /*029c*/ 	.word	0x000000ff
        /*02a0*/ 	.word	0x000168c0
        /*02a4*/ 	.short	0x0100
        /*02a6*/ 	.byte	0x08
	.zero		1


	//   ....[20]....
        /*02a8*/ 	.word	0x000008e0
        /*02ac*/ 	.word	0x000000ff
        /*02b0*/ 	.word	0x000168b8
        /*02b4*/ 	.short	0x0100
        /*02b6*/ 	.byte	0x08
	.zero		1


	//   ....[21]....
        /*02b8*/ 	.word	0x000008f0
        /*02bc*/ 	.word	0x000000ff
        /*02c0*/ 	.word	0x000168c8
        /*02c4*/ 	.short	0x0100
        /*02c6*/ 	.byte	0x08
	.zero		1


	//   ....[22]....
        /*02c8*/ 	.word	0x00001520
        /*02cc*/ 	.word	0x000000ff
        /*02d0*/ 	.word	0x00016800
        /*02d4*/ 	.short	0x010a
        /*02d6*/ 	.byte	0x28
	.zero		1


	//   ....[23]....
        /*02d8*/ 	.word	0x000015a0
        /*02dc*/ 	.word	0x00000000
        /*02e0*/ 	.word	0x00016830
        /*02e4*/ 	.short	0x010a
        /*02e6*/ 	.byte	0x3f
	.zero		1


	//   ....[24]....
        /*02e8*/ 	.word	0x00001600
        /*02ec*/ 	.word	0x00000000
        /*02f0*/ 	.word	0x00016830
        /*02f4*/ 	.short	0x010a
        /*02f6*/ 	.byte	0x3f
	.zero		1


	//   ....[25]....
        /*02f8*/ 	.word	0x000021d0
        /*02fc*/ 	.word	0x00000000
        /*0300*/ 	.word	0x00000000
        /*0304*/ 	.short	0x0101
        /*0306*/ 	.byte	0x3f
	.zero		1


	//   ....[26]....
        /*0308*/ 	.word	0x00004100
        /*030c*/ 	.word	0x000000ff
        /*0310*/ 	.word	0x00016830
        /*0314*/ 	.short	0x010a
        /*0316*/ 	.byte	0x06
	.zero		1


	//   ....[27]....
        /*0318*/ 	.word	0x00004140
        /*031c*/ 	.word	0x000000ff
        /*0320*/ 	.word	0x00016830
        /*0324*/ 	.short	0x010a
        /*0326*/ 	.byte	0x06
	.zero		1


	//   ....[28]....
        /*0328*/ 	.word	0x00004320
        /*032c*/ 	.word	0x000000ff
        /*0330*/ 	.word	0x00016850
        /*0334*/ 	.short	0x010a
        /*0336*/ 	.byte	0x06
	.zero		1


	//   ....[29]....
        /*0338*/ 	.word	0x00004360
        /*033c*/ 	.word	0x000000ff
        /*0340*/ 	.word	0x00016850
        /*0344*/ 	.short	0x010a
        /*0346*/ 	.byte	0x06
	.zero		1


	//   ....[30]....
        /*0348*/ 	.word	0x00006480
        /*034c*/ 	.word	0x0000001b
        /*0350*/ 	.word	0x00000000
        /*0354*/ 	.short	0x0101
        /*0356*/ 	.byte	0x3f
	.zero		1


	//   ....[31]....
        /*0358*/ 	.word	0x00006500
        /*035c*/ 	.word	0x00000027
        /*0360*/ 	.word	0x00000000
        /*0364*/ 	.short	0x0101
        /*0366*/ 	.byte	0x3f
	.zero		1


	//   ....[32]....
        /*0368*/ 	.word	0x00006f00
        /*036c*/ 	.word	0x000000ff
        /*0370*/ 	.word	0x00016830
        /*0374*/ 	.short	0x010a
        /*0376*/ 	.byte	0x06
	.zero		1


	//   ....[33]....
        /*0378*/ 	.word	0x00006f40
        /*037c*/ 	.word	0x000000ff
        /*0380*/ 	.word	0x00016830
        /*0384*/ 	.short	0x010a
        /*0386*/ 	.byte	0x06
	.zero		1


	//   ....[34]....
        /*0388*/ 	.word	0x00007120
        /*038c*/ 	.word	0x000000ff
        /*0390*/ 	.word	0x00016850
        /*0394*/ 	.short	0x010a
        /*0396*/ 	.byte	0x06
	.zero		1


	//   ....[35]....
        /*0398*/ 	.word	0x00007160
        /*039c*/ 	.word	0x000000ff
        /*03a0*/ 	.word	0x00016850
        /*03a4*/ 	.short	0x010a
        /*03a6*/ 	.byte	0x06
	.zero		1


	//   ....[36]....
        /*03a8*/ 	.word	0x000087f0
        /*03ac*/ 	.word	0x00000021
        /*03b0*/ 	.word	0x00000000
        /*03b4*/ 	.short	0x0101
        /*03b6*/ 	.byte	0x3f
	.zero		1


	//   ....[37]....
        /*03b8*/ 	.word	0x000089a0
        /*03bc*/ 	.word	0x00000021
        /*03c0*/ 	.word	0x00000000
        /*03c4*/ 	.short	0x0101
        /*03c6*/ 	.byte	0x3f
	.zero		1


	//   ....[38]....
        /*03c8*/ 	.word	0x00009310
        /*03cc*/ 	.word	0x000000ff
        /*03d0*/ 	.word	0x00016850
        /*03d4*/ 	.short	0x010a
        /*03d6*/ 	.byte	0x05
	.zero		1


	//   ....[39]....
        /*03d8*/ 	.word	0x00009350
        /*03dc*/ 	.word	0x000000ff
        /*03e0*/ 	.word	0x00016850
        /*03e4*/ 	.short	0x010a
        /*03e6*/ 	.byte	0x05
	.zero		1


	//   ....[40]....
        /*03e8*/ 	.word	0x00009950
        /*03ec*/ 	.word	0x00000000
        /*03f0*/ 	.word	0x00000000
        /*03f4*/ 	.short	0x0101
        /*03f6*/ 	.byte	0x3f
	.zero		1


	//   ....[41]....
        /*03f8*/ 	.word	0x0000a160
        /*03fc*/ 	.word	0x000000ff
        /*0400*/ 	.word	0x00000000
        /*0404*/ 	.short	0x0101
        /*0406*/ 	.byte	0x05
	.zero		1


	//   ....[42]....
        /*0408*/ 	.word	0x0000b6d0
        /*040c*/ 	.word	0x0000000d
        /*0410*/ 	.word	0x00016840
        /*0414*/ 	.short	0x010a
        /*0416*/ 	.byte	0x3f
	.zero		1


	//   ....[43]....
        /*0418*/ 	.word	0x0000b9c0
        /*041c*/ 	.word	0x000000ff
        /*0420*/ 	.word	0x00016820
        /*0424*/ 	.short	0x010a
        /*0426*/ 	.byte	0x27
	.zero		1


	//   ....[44]....
        /*0428*/ 	.word	0x0000bc90
        /*042c*/ 	.word	0x00000003
        /*0430*/ 	.word	0x00016840
        /*0434*/ 	.short	0x010a
        /*0436*/ 	.byte	0x3f
	.zero		1


	//   ....[45]....
        /*0438*/ 	.word	0x0000be30
        /*043c*/ 	.word	0x00000002
        /*0440*/ 	.word	0x00000060
        /*0444*/ 	.short	0x010a
        /*0446*/ 	.byte	0x3f
	.zero		1


	//   ....[46]....
        /*0448*/ 	.word	0x0000c260
        /*044c*/ 	.word	0x00000004
        /*0450*/ 	.word	0x00016840
        /*0454*/ 	.short	0x010a
        /*0456*/ 	.byte	0x3f
	.zero		1


	//   ....[47]....
        /*0458*/ 	.word	0x0000c400
        /*045c*/ 	.word	0x00000004
        /*0460*/ 	.word	0x00000060
        /*0464*/ 	.short	0x010a
        /*0466*/ 	.byte	0x3f
	.zero		1


	//   ....[48]....
        /*0468*/ 	.word	0x0000c790
        /*046c*/ 	.word	0x00000003
        /*0470*/ 	.word	0x00016840
        /*0474*/ 	.short	0x010a
        /*0476*/ 	.byte	0x3f
	.zero		1


	//   ....[49]....
        /*0478*/ 	.word	0x0000c930
        /*047c*/ 	.word	0x00000003
        /*0480*/ 	.word	0x00000060
        /*0484*/ 	.short	0x010a
        /*0486*/ 	.byte	0x3f
	.zero		1


	//   ....[50]....
        /*0488*/ 	.word	0x0000cc60
        /*048c*/ 	.word	0x00000003
        /*0490*/ 	.word	0x00016860
        /*0494*/ 	.short	0x010a
        /*0496*/ 	.byte	0x3f
	.zero		1


	//   ....[51]....
        /*0498*/ 	.word	0x0000cfe0
        /*049c*/ 	.word	0x00000007
        /*04a0*/ 	.word	0x00016820
        /*04a4*/ 	.short	0x010a
        /*04a6*/ 	.byte	0x3f
	.zero		1


	//   ....[52]....
        /*04a8*/ 	.word	0x0000d100
        /*04ac*/ 	.word	0x00000005
        /*04b0*/ 	.word	0x00000000
        /*04b4*/ 	.short	0x010a
        /*04b6*/ 	.byte	0x3f
	.zero		1


	//   ....[53]....
        /*04b8*/ 	.word	0x0000d170
        /*04bc*/ 	.word	0x00000003
        /*04c0*/ 	.word	0x00000000
        /*04c4*/ 	.short	0x010a
        /*04c6*/ 	.byte	0x3f
	.zero		1


	//   ....[54]....
        /*04c8*/ 	.word	0x0000d1d0
        /*04cc*/ 	.word	0x00000005
        /*04d0*/ 	.word	0x00000000
        /*04d4*/ 	.short	0x010a
        /*04d6*/ 	.byte	0x3f
	.zero		1


	//   ....[55]....
        /*04d8*/ 	.word	0x0000d200
        /*04dc*/ 	.word	0x00000003
        /*04e0*/ 	.word	0x00000000
        /*04e4*/ 	.short	0x010a
        /*04e6*/ 	.byte	0x3f
	.zero		1


	//   ....[56]....
        /*04e8*/ 	.word	0x0000d270
        /*04ec*/ 	.word	0x00000003
        /*04f0*/ 	.word	0x00016800
        /*04f4*/ 	.short	0x010a
        /*04f6*/ 	.byte	0x3f
	.zero		1


	//   ....[57]....
        /*04f8*/ 	.word	0x0000d2c0
        /*04fc*/ 	.word	0x00000000
        /*0500*/ 	.word	0x00016830
        /*0504*/ 	.short	0x010a
        /*0506*/ 	.byte	0x3f
	.zero		1


	//   ....[58]....
        /*0508*/ 	.word	0x0000d320
        /*050c*/ 	.word	0x00000007
        /*0510*/ 	.word	0x00016830
        /*0514*/ 	.short	0x010a
        /*0516*/ 	.byte	0x3f
	.zero		1


	//   ....[59]....
        /*0518*/ 	.word	0x0000d380
        /*051c*/ 	.word	0x00000007
        /*0520*/ 	.word	0x00016850
        /*0524*/ 	.short	0x010a
        /*0526*/ 	.byte	0x3f
	.zero		1


	//   ....[60]....
        /*0528*/ 	.word	0x0000d3e0
        /*052c*/ 	.word	0x00000007
        /*0530*/ 	.word	0x00016830
        /*0534*/ 	.short	0x010a
        /*0536*/ 	.byte	0x3f
	.zero		1


	//   ....[61]....
        /*0538*/ 	.word	0x0000d440
        /*053c*/ 	.word	0x00000007
        /*0540*/ 	.word	0x00016850
        /*0544*/ 	.short	0x010a
        /*0546*/ 	.byte	0x3f
	.zero		1


	//   ....[62]....
        /*0548*/ 	.word	0x0000d4a0
        /*054c*/ 	.word	0x00000005
        /*0550*/ 	.word	0x00016850
        /*0554*/ 	.short	0x010a
        /*0556*/ 	.byte	0x3f
	.zero		1


	//   ....[63]....
        /*0558*/ 	.word	0x0000d600
        /*055c*/ 	.word	0x0000000d
        /*0560*/ 	.word	0x00016840
        /*0564*/ 	.short	0x010a
        /*0566*/ 	.byte	0x3f
	.zero		1


	//   ....[64]....
        /*0568*/ 	.word	0x0000d660
        /*056c*/ 	.word	0x00000005
        /*0570*/ 	.word	0x00016820
        /*0574*/ 	.short	0x010a
        /*0576*/ 	.byte	0x3f
	.zero		1


	//   ....[65]....
        /*0578*/ 	.word	0x0000d6b0
        /*057c*/ 	.word	0x00000003
        /*0580*/ 	.word	0x00016840
        /*0584*/ 	.short	0x010a
        /*0586*/ 	.byte	0x3f
	.zero		1


	//   ....[66]....
        /*0588*/ 	.word	0x0000d700
        /*058c*/ 	.word	0x00000002
        /*0590*/ 	.word	0x00000060
        /*0594*/ 	.short	0x010a
        /*0596*/ 	.byte	0x3f
	.zero		1


	//   ....[67]....
        /*0598*/ 	.word	0x0000d750
        /*059c*/ 	.word	0x00000004
        /*05a0*/ 	.word	0x00016840
        /*05a4*/ 	.short	0x010a
        /*05a6*/ 	.byte	0x3f
	.zero		1


	//   ....[68]....
        /*05a8*/ 	.word	0x0000d7a0
        /*05ac*/ 	.word	0x00000004
        /*05b0*/ 	.word	0x00000060
        /*05b4*/ 	.short	0x010a
        /*05b6*/ 	.byte	0x3f
	.zero		1


	//   ....[69]....
        /*05b8*/ 	.word	0x0000d7f0
        /*05bc*/ 	.word	0x00000003
        /*05c0*/ 	.word	0x00016840
        /*05c4*/ 	.short	0x010a
        /*05c6*/ 	.byte	0x3f
	.zero		1


	//   ....[70]....
        /*05c8*/ 	.word	0x0000d840
        /*05cc*/ 	.word	0x00000003
        /*05d0*/ 	.word	0x00000060
        /*05d4*/ 	.short	0x010a
        /*05d6*/ 	.byte	0x3f
	.zero		1


	//   ....[71]....
        /*05d8*/ 	.word	0x0000d890
        /*05dc*/ 	.word	0x00000003
        /*05e0*/ 	.word	0x00016860
        /*05e4*/ 	.short	0x010a
        /*05e6*/ 	.byte	0x3f
	.zero		1


	//   ....[72]....
        /*05e8*/ 	.word	0x0000d970
        /*05ec*/ 	.word	0x00000007
        /*05f0*/ 	.word	0x00016820
        /*05f4*/ 	.short	0x010a
        /*05f6*/ 	.byte	0x3f
	.zero		1


	//   ....[73]....
        /*05f8*/ 	.word	0x0000d9c0
        /*05fc*/ 	.word	0x00000005
        /*0600*/ 	.word	0x00000000
        /*0604*/ 	.short	0x010a
        /*0606*/ 	.byte	0x3f
	.zero		1


	//   ....[74]....
        /*0608*/ 	.word	0x0000da10
        /*060c*/ 	.word	0x00000003
        /*0610*/ 	.word	0x00000000
        /*0614*/ 	.short	0x010a
        /*0616*/ 	.byte	0x3f
	.zero		1


	//   ....[75]....
        /*0618*/ 	.word	0x0000da60
        /*061c*/ 	.word	0x00000005
        /*0620*/ 	.word	0x00000000
        /*0624*/ 	.short	0x010a
        /*0626*/ 	.byte	0x3f
	.zero		1


	//----- nvinfo : EIATTR_NUM_MBARRIERS
	.align		4
.L_1665:
        /*0628*/ 	.byte	0x03, 0x38
        /*062a*/ 	.short	0x0016


	//----- nvinfo : EIATTR_EXIT_INSTR_OFFSETS
	.align		4
        /*062c*/ 	.byte	0x04, 0x1c
        /*062e*/ 	.short	(.L_1667 - .L_1666)


	//   ....[0]....
.L_1666:
        /*0630*/ 	.word	0x00000a50


	//   ....[1]....
        /*0634*/ 	.word	0x0000a950


	//   ....[2]....
        /*0638*/ 	.word	0x0000a9b0


	//   ....[3]....
        /*063c*/ 	.word	0x0000d020


	//   ....[4]....
        /*0640*/ 	.word	0x0000d250


	//----- nvinfo : EIATTR_MAX_THREADS
	.align		4
.L_1667:
        /*0644*/ 	.byte	0x04, 0x05
        /*0646*/ 	.short	(.L_1669 - .L_1668)
.L_1668:
        /*0648*/ 	.word	0x00000200
        /*064c*/ 	.word	0x00000001
        /*0650*/ 	.word	0x00000001


	//----- nvinfo : EIATTR_CRS_STACK_SIZE
	.align		4
.L_1669:
        /*0654*/ 	.byte	0x04, 0x1e
        /*0656*/ 	.short	(.L_1671 - .L_1670)
.L_1670:
        /*0658*/ 	.word	0x00000000


	//----- nvinfo : EIATTR_CBANK_PARAM_SIZE
	.align		4
.L_1671:
        /*065c*/ 	.byte	0x03, 0x19
        /*065e*/ 	.short	0x0bf0


	//----- nvinfo : EIATTR_PARAM_CBANK
	.align		4
        /*0660*/ 	.byte	0x04, 0x0a
        /*0662*/ 	.short	(.L_1673 - .L_1672)
	.align		4
.L_1672:
        /*0664*/ 	.word	index@(.nv.constant0._ZN7cutlass13device_kernelIN5flash11enable_sm90INS1_16FlashAttnFwdSm90INS1_25CollectiveMainloopFwdSm90ILi2EN4cute5tupleIJNS5_1CILi1EEES8_S8_EEENS6_IJNS7_ILi192EEENS7_ILi128EEENS7_ILi64EEEEEELi64ENS_6half_tEfNS_4arch4Sm90ELb1ELb0ELb1ELb0ELb0ELb0ELb0ELb1ELb1ELb0ELb0ELb0EEENS1_21CollectiveEpilogueFwdINS6_IJSA_SC_SB_EEES9_SE_SG_Li384ELb0ELb0ELb0ELb0EEENS1_30DynamicPersistentTileSchedulerILi384ELi32ELb0ELb0ELb1EEEEEEEEEvNT_6ParamsE)
        /*0668*/ 	.short	0x0210
        /*066a*/ 	.short	0x0bf0


	//----- nvinfo : EIATTR_SW_WAR
	.align		4
.L_1673:
        /*066c*/ 	.byte	0x04, 0x36
        /*066e*/ 	.short	(.L_1675 - .L_1674)
.L_1674:
        /*0670*/ 	.word	0x00000008
.L_1675:


//--------------------- .nv.info._ZN7cutlass13device_kernelIN5flash11enable_sm90INS1_16FlashAttnFwdSm90INS1_25CollectiveMainloopFwdSm90ILi2EN4cute5tupleIJNS5_1CILi1EEES8_S8_EEENS6_IJNS7_ILi192EEENS7_ILi128EEENS7_ILi64EEEEEELi64ENS_6half_tEfNS_4arch4Sm90ELb1ELb0ELb1ELb1ELb0ELb0ELb0ELb1ELb1ELb0ELb0ELb0EEENS1_21CollectiveEpilogueFwdINS6_IJSA_SC_SB_EEES9_SE_SG_Li384ELb1ELb0ELb0ELb0EEENS1_36VarlenDynamicPersistentTileSchedulerILi192ELi128ELi384ELi32ELb0ELb0ELb1ELb1ELb1ELb1EEEEEEEEEvNT_6ParamsE --------------------------
	.section	.nv.info._ZN7cutlass13device_kernelIN5flash11enable_sm90INS1_16FlashAttnFwdSm90INS1_25CollectiveMainloopFwdSm90ILi2EN4cute5tupleIJNS5_1CILi1EEES8_S8_EEENS6_IJNS7_ILi192EEENS7_ILi128EEENS7_ILi64EEEEEELi64ENS_6half_tEfNS_4arch4Sm90ELb1ELb0ELb1ELb1ELb0ELb0ELb0ELb1ELb1ELb0ELb0ELb0EEENS1_21CollectiveEpilogueFwdINS6_IJSA_SC_SB_EEES9_SE_SG_Li384ELb1ELb0ELb0ELb0EEENS1_36VarlenDynamicPersistentTileSchedulerILi192ELi128ELi384ELi32ELb0ELb0ELb1ELb1ELb1ELb1EEEEEEEEEvNT_6ParamsE,"",@"SHT_CUDA_INFO"
	.sectionflags	@""
	.align	4


	//----- nvinfo : EIATTR_CUDA_API_VERSION
	.align		4
        /*0000*/ 	.byte	0x04, 0x37
        /*0002*/ 	.short	(.L_1677 - .L_1676)
.L_1676:
        /*0004*/ 	.word	0x00000082


	//----- nvinfo : EIATTR_KPARAM_INFO
	.align		4
.L_1677:
        /*0008*/ 	.byte	0x04, 0x17
        /*000a*/ 	.short	(.L_1679 - .L_1678)
.L_1678:
        /*000c*/ 	.word	0x00000000
        /*0010*/ 	.short	0x0000
        /*0012*/ 	.short	0x0070
        /*0014*/ 	.byte	0x00, 0xf0, 0x01, 0x28


	//----- nvinfo : EIATTR_SPARSE_MMA_MASK
	.align		4
.L_1679:
        /*0018*/ 	.byte	0x03, 0x50
        /*001a*/ 	.short	0x0000


	//----- nvinfo : EIATTR_MAXREG_COUNT
	.align		4
        /*001c*/ 	.byte	0x03, 0x1b
        /*001e*/ 	.short	0x0080


	//----- nvinfo : EIATTR_NUM_BARRIERS
	.align		4
        /*0020*/ 	.byte	0x02, 0x4c
        /*0022*/ 	.byte	0x10
	.zero		1


	//----- nvinfo : EIATTR_EXTERNS
	.align		4
        /*0024*/ 	.byte	0x04, 0x0f
        /*0026*/ 	.short	(.L_1681 - .L_1680)


	//   ....[0]....
	.align		4
.L_1680:
        /*0028*/ 	.word	index@(__assertfail)


	//----- nvinfo : EIATTR_ANNOTATIONS
	.align		4
.L_1681:
        /*002c*/ 	.byte	0x04, 0x55
        /*002e*/ 	.short	(.L_1683 - .L_1682)


	//   ....[0]....
.L_1682:
        /*0030*/ 	.word	0x00000001
        /*0034*/ 	.byte	0xf0, 0xc0, 0x00, 0x00, 0x01, 0x00, 0x00, 0x00, 0x90, 0xc1, 0x00, 0x00, 0x01, 0x00, 0x00, 0x00
        /*0044*/ 	.byte	0x10, 0xc3, 0x00, 0x00, 0x01, 0x00, 0x00, 0x00, 0xe0, 0xc3, 0x00, 0x00, 0x01, 0x00, 0x00, 0x00
        /*0054*/ 	.byte	0x50, 0xcb, 0x00, 0x00, 0x01, 0x00, 0x00, 0x00, 0x80, 0xcb, 0x00, 0x00, 0x01, 0x00, 0x00, 0x00
        /*0064*/ 	.byte	0xa0, 0xd1, 0x00, 0x00, 0x01, 0x00, 0x00, 0x00, 0xf0, 0xd2, 0x00, 0x00, 0x01, 0x00, 0x00, 0x00
        /*0074*/ 	.byte	0xe0, 0xf4, 0x00, 0x00


	//----- nvinfo : EIATTR_MERCURY_ISA_VERSION
	.align		4
.L_1683:
        /*0078*/ 	.byte	0x03, 0x5f
        /*007a*/ 	.short	0x0101


	//----- nvinfo : EIATTR_UNUSED_LOAD_BYTE_OFFSET
	.align		4
        /*007c*/ 	.byte	0x04, 0x44
        /*007e*/ 	.short	(.L_1685 - .L_1684)


	//   ....[0]....
.L_1684:
        /*0080*/ 	.word	0x00000a70
        /*0084*/ 	.word	0x0000fff0


	//   ....[1]....
        /*0088*/ 	.word	0x00009c40
        /*008c*/ 	.word	0x0000fff0


	//----- nvinfo : EIATTR_INT_WARP_WIDE_INSTR_OFFSETS
	.align		4
.L_1685:
        /*0090*/ 	.byte	0x04, 0x31
        /*0092*/ 	.short	(.L_1687 - .L_1686)


	//   ....[0]....
.L_1686:
        /*0094*/ 	.word	0x00000160


	//   ....[1]....
        /*0098*/ 	.word	0x000001a0


	//   ....[2]....
        /*009c*/ 	.word	0x00000210


	//   ....[3]....
        /*00a0*/ 	.word	0x0000c700


	//   ....[4]....
        /*00a4*/ 	.word	0x0000c790


	//   ....[5]....
        /*00a8*/ 	.word	0x0000cbe0


	//   ....[6]....
        /*00ac*/ 	.word	0x0000cc10


	//   ....[7]....
        /*00b0*/ 	.word	0x0000e610


	//   ....[8]....
        /*00b4*/ 	.word	0x0000e6a0


	//----- nvinfo : EIATTR_COOP_GROUP_MASK_REGIDS
	.align		4
.L_1687:
        /*00b8*/ 	.byte	0x04, 0x29
        /*00ba*/ 	.short	(.L_1689 - .L_1688)


	//   ....[0]....
.L_1688:
        /*00bc*/ 	.word	0xffffffff


	//   ....[1]....
        /*00c0*/ 	.word	0xffffffff


	//   ....[2]....
        /*00c4*/ 	.word	0xffffffff


	//   ....[3]....
        /*00c8*/ 	.word	0xffffffff


	//   ....[4]....
        /*00cc*/ 	.word	0xffffffff


	//   ....[5]....
        /*00d0*/ 	.word	0xffffffff


	//   ....[6]....
        /*00d4*/ 	.word	0xffffffff


	//   ....[7]....
        /*00d8*/ 	.word	0xffffffff


	//   ....[8]....
        /*00dc*/ 	.word	0xffffffff


	//   ....[9]....
        /*00e0*/ 	.word	0xffffffff


	//   ....[10]....
        /*00e4*/ 	.word	0xffffffff


	//   ....[11]....
        /*00e8*/ 	.word	0xffffffff


	//   ....[12]....
        /*00ec*/ 	.word	0xffffffff


	//   ....[13]....
        /*00f0*/ 	.word	0xffffffff


	//   ....[14]....
        /*00f4*/ 	.word	0xffffffff


	//   ....[15]....
        /*00f8*/ 	.word	0xffffffff


	//   ....[16]....
        /*00fc*/ 	.word	0xffffffff


	//   ....[17]....
        /*0100*/ 	.word	0xffffffff


	//   ....[18]....
        /*0104*/ 	.word	0xffffffff


	//   ....[19]....
        /*0108*/ 	.word	0xffffffff


	//   ....[20]....
        /*010c*/ 	.word	0xffffffff


	//   ....[21]....
        /*0110*/ 	.word	0xffffffff


	//   ....[22]....
        /*0114*/ 	.word	0xffffffff


	//   ....[23]....
        /*0118*/ 	.word	0xffffffff


	//   ....[24]....
        /*011c*/ 	.word	0xffffffff


	//   ....[25]....
        /*0120*/ 	.word	0xffffffff


	//   ....[26]....
        /*0124*/ 	.word	0xffffffff


	//   ....[27]....
        /*0128*/ 	.word	0xffffffff


	//   ....[28]....
        /*012c*/ 	.word	0xffffffff


	//   ....[29]....
        /*0130*/ 	.word	0xffffffff


	//   ....[30]....
        /*0134*/ 	.word	0xffffffff


	//   ....[31]....
        /*0138*/ 	.word	0xffffffff


	//   ....[32]....
        /*013c*/ 	.word	0xffffffff


	//   ....[33]....
        /*0140*/ 	.word	0xffffffff


	//   ....[34]....
        /*0144*/ 	.word	0xffffffff


	//   ....[35]....
        /*0148*/ 	.word	0xffffffff


	//   ....[36]....
        /*014c*/ 	.word	0xffffffff


	//   ....[37]....
        /*0150*/ 	.word	0xffffffff


	//   ....[38]....
        /*0154*/ 	.word	0xffffffff


	//   ....[39]....
        /*0158*/ 	.word	0xffffffff


	//   ....[40]....
        /*015c*/ 	.word	0xffffffff


	//   ....[41]....
        /*0160*/ 	.word	0xffffffff


	//   ....[42]....
        /*0164*/ 	.word	0xffffffff


	//   ....[43]....
        /*0168*/ 	.word	0xffffffff


	//   ....[44]....
        /*016c*/ 	.word	0xffffffff


	//   ....[45]....
        /*0170*/ 	.word	0xffffffff


	//   ....[46]....
        /*0174*/ 	.word	0xffffffff


	//   ....[47]....
        /*0178*/ 	.word	0xffffffff


	//   ....[48]....
        /*017c*/ 	.word	0xffffffff


	//   ....[49]....
        /*0180*/ 	.word	0xffffffff


	//   ....[50]....
        /*0184*/ 	.word	0xffffffff


	//   ....[51]....
        /*0188*/ 	.word	0xffffffff


	//   ....[52]....
        /*018c*/ 	.word	0xffffffff


	//   ....[53]....
        /*0190*/ 	.word	0xffffffff


	//   ....[54]....
        /*0194*/ 	.word	0xffffffff


	//   ....[55]....
        /*0198*/ 	.word	0xffffffff


	//   ....[56]....
        /*019c*/ 	.word	0xffffffff


	//   ....[57]....
        /*01a0*/ 	.word	0xffffffff


	//   ....[58]....
        /*01a4*/ 	.word	0x0500000f


	//   ....[59]....
        /*01a8*/ 	.word	0x0500000f


	//   ....[60]....
        /*01ac*/ 	.word	0x0500000f


	//   ....[61]....
        /*01b0*/ 	.word	0x0500000f


	//   ....[62]....
        /*01b4*/ 	.word	0x0500000f


	//   ....[63]....
        /*01b8*/ 	.word	0x0500000f


	//   ....[64]....
        /*01bc*/ 	.word	0x0500000f


	//   ....[65]....
        /*01c0*/ 	.word	0x0500000f


	//   ....[66]....
        /*01c4*/ 	.word	0x0500000f


	//   ....[67]....
        /*01c8*/ 	.word	0x0500000f


	//   ....[68]....
        /*01cc*/ 	.word	0x0500000f


	//   ....[69]....
        /*01d0*/ 	.word	0x0500000f


	//   ....[70]....
        /*01d4*/ 	.word	0x0500000f


	//   ....[71]....
        /*01d8*/ 	.word	0x0500000f


	//   ....[72]....
        /*01dc*/ 	.word	0x0500000f


	//   ....[73]....
        /*01e0*/ 	.word	0x0500000f


	//   ....[74]....
        /*01e4*/ 	.word	0x0500000f


	//   ....[75]....
        /*01e8*/ 	.word	0x0500000f


	//   ....[76]....
        /*01ec*/ 	.word	0x0500000f


	//----- nvinfo : EIATTR_COOP_GROUP_INSTR_OFFSETS
	.align		4
.L_1689:
        /*01f0*/ 	.byte	0x04, 0x28
        /*01f2*/ 	.short	(.L_1691 - .L_1690)


	//   ....[0]....
.L_1690:
        /*01f4*/ 	.word	0x00000070


	//   ....[1]....
        /*01f8*/ 	.word	0x00000170


	//   ....[2]....
        /*01fc*/ 	.word	0x000001c0


	//   ....[3]....
        /*0200*/ 	.word	0x000003f0


	//   ....[4]....
        /*0204*/ 	.word	0x00000550


	//   ....[5]....
        /*0208*/ 	.word	0x00000670


	//   ....[6]....
        /*020c*/ 	.word	0x000007d0


	//   ....[7]....
        /*0210*/ 	.word	0x00001470


	//   ....[8]....
        /*0214*/ 	.word	0x00002960


	//   ....[9]....
        /*0218*/ 	.word	0x000029b0


	//   ....[10]....
        /*021c*/ 	.word	0x000033f0


	//   ....[11]....
        /*0220*/ 	.word	0x00003450


	//   ....[12]....
        /*0224*/ 	.word	0x00005400


	//   ....[13]....
        /*0228*/ 	.word	0x00005540


	//   ....[14]....
        /*022c*/ 	.word	0x00005f00


	//   ....[15]....
        /*0230*/ 	.word	0x00005f50


	//   ....[16]....
        /*0234*/ 	.word	0x00007cb0


	//   ....[17]....
        /*0238*/ 	.word	0x00007d20


	//   ....[18]....
        /*023c*/ 	.word	0x00008410


	//   ....[19]....
        /*0240*/ 	.word	0x00008490


	//   ....[20]....
        /*0244*/ 	.word	0x00009500


	//   ....[21]....
        /*0248*/ 	.word	0x00009540


	//   ....[22]....
        /*024c*/ 	.word	0x00009630


	//   ....[23]....
        /*0250*/ 	.word	0x00009650


	//   ....[24]....
        /*0254*/ 	.word	0x0000b5a0


	//   ....[25]....
        /*0258*/ 	.word	0x0000b730


	//   ....[26]....
        /*025c*/ 	.word	0x0000b760


	//   ....[27]....
        /*0260*/ 	.word	0x0000b7a0


	//   ....[28]....
        /*0264*/ 	.word	0x0000b800


	//   ....[29]....
        /*0268*/ 	.word	0x0000b860


	//   ....[30]....
        /*026c*/ 	.word	0x0000b8a0


	//   ....[31]....
        /*0270*/ 	.word	0x0000ba30


	//   ....[32]....
        /*0274*/ 	.word	0x0000ba90


	//   ....[33]....
        /*0278*/ 	.word	0x0000bad0


	//   ....[34]....
        /*027c*/ 	.word	0x0000bb10


	//   ....[35]....
        /*0280*/ 	.word	0x0000bb40


	//   ....[36]....
        /*0284*/ 	.word	0x0000bb70


	//   ....[37]....
        /*0288*/ 	.word	0x0000bc00


	//   ....[38]....
        /*028c*/ 	.word	0x0000bc60


	//   ....[39]....
        /*0290*/ 	.word	0x0000bcf0


	//   ....[40]....
        /*0294*/ 	.word	0x0000e960


	//   ....[41]....
        /*0298*/ 	.word	0x0000e970


	//   ....[42]....
        /*029c*/ 	.word	0x0000ea60


	//   ....[43]....
        /*02a0*/ 	.word	0x0000eac0


	//   ....[44]....
        /*02a4*/ 	.word	0x0000eb00


	//   ....[45]....
        /*02a8*/ 	.word	0x0000eb40


	//   ....[46]....
        /*02ac*/ 	.word	0x0000eb70


	//   ....[47]....
        /*02b0*/ 	.word	0x0000eba0


	//   ....[48]....
        /*02b4*/ 	.word	0x0000ed10


	//   ....[49]....
        /*02b8*/ 	.word	0x0000ed70


	//   ....[50]....
        /*02bc*/ 	.word	0x0000edb0


	//   ....[51]....
        /*02c0*/ 	.word	0x0000edf0


	//   ....[52]....
        /*02c4*/ 	.word	0x0000ee20


	//   ....[53]....
        /*02c8*/ 	.word	0x0000ee50


	//   ....[54]....
        /*02cc*/ 	.word	0x0000ef10


	//   ....[55]....
        /*02d0*/ 	.word	0x0000ef30


	//   ....[56]....
        /*02d4*/ 	.word	0x0000efa0


	//   ....[57]....
        /*02d8*/ 	.word	0x0000f600


	//   ....[58]....
        /*02dc*/ 	.word	0x0000fba0


	//   ....[59]....
        /*02e0*/ 	.word	0x0000ff90


	//   ....[60]....
        /*02e4*/ 	.word	0x00010020


	//   ....[61]....
        /*02e8*/ 	.word	0x000100c0


	//   ....[62]....
        /*02ec*/ 	.word	0x00010170


	//   ....[63]....
        /*02f0*/ 	.word	0x000101f0


	//   ....[64]....
        /*02f4*/ 	.word	0x00010270


	//   ....[65]....
        /*02f8*/ 	.word	0x000102f0


	//   ....[66]....
        /*02fc*/ 	.word	0x00010370


	//   ....[67]....
        /*0300*/ 	.word	0x00010400


	//   ....[68]....
        /*0304*/ 	.word	0x000104b0


	//   ....[69]....
        /*0308*/ 	.word	0x00010530


	//   ....[70]....
        /*030c*/ 	.word	0x000105b0


	//   ....[71]....
        /*0310*/ 	.word	0x00010630


	//   ....[72]....
        /*0314*/ 	.word	0x000106b0


	//   ....[73]....
        /*0318*/ 	.word	0x00010720


	//   ....[74]....
        /*031c*/ 	.word	0x000107c0


	//   ....[75]....
        /*0320*/ 	.word	0x00010850


	//   ....[76]....
        /*0324*/ 	.word	0x00010970


	//----- nvinfo : EIATTR_REG_RECONFIG
	.align		4
.L_1691:
        /*0328*/ 	.byte	0x01, 0x54
	.zero		2


	//----- nvinfo : EIATTR_SYSCALL_OFFSETS
	.align		4
        /*032c*/ 	.byte	0x04, 0x46
        /*032e*/ 	.short	(.L_1693 - .L_1692)


	//   ....[0]....
.L_1692:
        /*0330*/ 	.word	0x00001650


	//   ....[1]....
        /*0334*/ 	.word	0x0000c910


	//   ....[2]....
        /*0338*/ 	.word	0x0000ca40


	//   ....[3]....
        /*033c*/ 	.word	0x0000cb40


	//----- nvinfo : EIATTR_MBARRIER_INSTR_OFFSETS
	.align		4
.L_1693:
        /*0340*/ 	.byte	0x04, 0x39
        /*0342*/ 	.short	(.L_1695 - .L_1694)


	//   ....[0]....
.L_1694:
        /*0344*/ 	.word	0x000002a0
        /*0348*/ 	.word	0x000000ff
        /*034c*/ 	.word	0x00016800
        /*0350*/ 	.short	0x0100
        /*0352*/ 	.byte	0x08
	.zero		1


	//   ....[1]....
        /*0354*/ 	.word	0x000002b0
        /*0358*/ 	.word	0x000000ff
        /*035c*/ 	.word	0x00016820
        /*0360*/ 	.short	0x0100
        /*0362*/ 	.byte	0x08
	.zero		1


	//   ....[2]....
        /*0364*/ 	.word	0x000003a0
        /*0368*/ 	.word	0x000000ff
        /*036c*/ 	.word	0x00016830
        /*0370*/ 	.short	0x0100
        /*0372*/ 	.byte	0x08
	.zero		1


	//   ....[3]....
        /*0374*/ 	.word	0x000003b0
        /*0378*/ 	.word	0x000000ff
        /*037c*/ 	.word	0x00016840
        /*0380*/ 	.short	0x0100
        /*0382*/ 	.byte	0x08
	.zero		1


	//   ....[4]....
        /*0384*/ 	.word	0x000003c0
        /*0388*/ 	.word	0x000000ff
        /*038c*/ 	.word	0x00016838
        /*0390*/ 	.short	0x0100
        /*0392*/ 	.byte	0x08
	.zero		1


	//   ....[5]....
        /*0394*/ 	.word	0x000003d0
        /*0398*/ 	.word	0x000000ff
        /*039c*/ 	.word	0x00016848
        /*03a0*/ 	.short	0x0100
        /*03a2*/ 	.byte	0x08
	.zero		1


	//   ....[6]....
        /*03a4*/ 	.word	0x00000500
        /*03a8*/ 	.word	0x000000ff
        /*03ac*/ 	.word	0x00016850
        /*03b0*/ 	.short	0x0100
        /*03b2*/ 	.byte	0x08
	.zero		1


	//   ....[7]....
        /*03b4*/ 	.word	0x00000510
        /*03b8*/ 	.word	0x000000ff
        /*03bc*/ 	.word	0x00016860
        /*03c0*/ 	.short	0x0100
        /*03c2*/ 	.byte	0x08
	.zero		1


	//   ....[8]....
        /*03c4*/ 	.word	0x00000520
        /*03c8*/ 	.word	0x000000ff
        /*03cc*/ 	.word	0x00016858
        /*03d0*/ 	.short	0x0100
        /*03d2*/ 	.byte	0x08
	.zero		1


	//   ....[9]....
        /*03d4*/ 	.word	0x00000530
        /*03d8*/ 	.word	0x000000ff
        /*03dc*/ 	.word	0x00016868
        /*03e0*/ 	.short	0x0100
        /*03e2*/ 	.byte	0x08
	.zero		1


	//   ....[10]....
        /*03e4*/ 	.word	0x00000620
        /*03e8*/ 	.word	0x000000ff
        /*03ec*/ 	.word	0x00016870
        /*03f0*/ 	.short	0x0100
        /*03f2*/ 	.byte	0x06
	.zero		1


	//   ....[11]....
        /*03f4*/ 	.word	0x00000630
        /*03f8*/ 	.word	0x000000ff
        /*03fc*/ 	.word	0x00016880
        /*0400*/ 	.short	0x0100
        /*0402*/ 	.byte	0x06
	.zero		1


	//   ....[12]....
        /*0404*/ 	.word	0x00000640
        /*0408*/ 	.word	0x000000ff
        /*040c*/ 	.word	0x00016878
        /*0410*/ 	.short	0x0100
        /*0412*/ 	.byte	0x06
	.zero		1


	//   ....[13]....
        /*0414*/ 	.word	0x00000650
        /*0418*/ 	.word	0x000000ff
        /*041c*/ 	.word	0x00016888
        /*0420*/ 	.short	0x0100
        /*0422*/ 	.byte	0x06
	.zero		1


	//   ....[14]....
        /*0424*/ 	.word	0x00000780
        /*0428*/ 	.word	0x000000ff
        /*042c*/ 	.word	0x00016890
        /*0430*/ 	.short	0x0100
        /*0432*/ 	.byte	0x08
	.zero		1


	//   ....[15]....
        /*0434*/ 	.word	0x00000790
        /*0438*/ 	.word	0x000000ff
        /*043c*/ 	.word	0x000168a0
        /*0440*/ 	.short	0x0100
        /*0442*/ 	.byte	0x08
	.zero		1


	//   ....[16]....
        /*0444*/ 	.word	0x000007a0
        /*0448*/ 	.word	0x000000ff
        /*044c*/ 	.word	0x00016898
        /*0450*/ 	.short	0x0100
        /*0452*/ 	.byte	0x08
	.zero		1


	//   ....[17]....
        /*0454*/ 	.word	0x000007b0
        /*0458*/ 	.word	0x000000ff
        /*045c*/ 	.word	0x000168a8
        /*0460*/ 	.short	0x0100
        /*0462*/ 	.byte	0x08
	.zero		1


	//   ....[18]....
        /*0464*/ 	.word	0x000008e0
        /*0468*/ 	.word	0x000000ff
        /*046c*/ 	.word	0x000168b0
        /*0470*/ 	.short	0x0100
        /*0472*/ 	.byte	0x08
	.zero		1


	//   ....[19]....
        /*0474*/ 	.word	0x000008f0
        /*0478*/ 	.word	0x000000ff
        /*047c*/ 	.word	0x000168c0
        /*0480*/ 	.short	0x0100
        /*0482*/ 	.byte	0x08
	.zero		1


	//   ....[20]....
        /*0484*/ 	.word	0x00000900
        /*0488*/ 	.word	0x000000ff
        /*048c*/ 	.word	0x000168b8
        /*0490*/ 	.short	0x0100
        /*0492*/ 	.byte	0x08
	.zero		1


	//   ....[21]....
        /*0494*/ 	.word	0x00000910
        /*0498*/ 	.word	0x000000ff
        /*049c*/ 	.word	0x000168c8
        /*04a0*/ 	.short	0x0100
        /*04a2*/ 	.byte	0x08
	.zero		1


	//   ....[22]....
        /*04a4*/ 	.word	0x000016d0
        /*04a8*/ 	.word	0x000000ff
        /*04ac*/ 	.word	0x00016800
        /*04b0*/ 	.short	0x010a
        /*04b2*/ 	.byte	0x29
	.zero		1


	//   ....[23]....
        /*04b4*/ 	.word	0x00001750
        /*04b8*/ 	.word	0x00000000
        /*04bc*/ 	.word	0x00016830
        /*04c0*/ 	.short	0x010a
        /*04c2*/ 	.byte	0x3f
	.zero		1


	//   ....[24]....
        /*04c4*/ 	.word	0x000017c0
        /*04c8*/ 	.word	0x00000000
        /*04cc*/ 	.word	0x00016830
        /*04d0*/ 	.short	0x010a
        /*04d2*/ 	.byte	0x3f
	.zero		1


	//   ....[25]....
        /*04d4*/ 	.word	0x00002120
        /*04d8*/ 	.word	0x00000000
        /*04dc*/ 	.word	0x00000000
        /*04e0*/ 	.short	0x0101
        /*04e2*/ 	.byte	0x3f
	.zero		1


	//   ....[26]....
        /*04e4*/ 	.word	0x00004270
        /*04e8*/ 	.word	0x000000ff
        /*04ec*/ 	.word	0x00016830
        /*04f0*/ 	.short	0x010a
        /*04f2*/ 	.byte	0x06
	.zero		1


	//   ....[27]....
        /*04f4*/ 	.word	0x000042b0
        /*04f8*/ 	.word	0x000000ff
        /*04fc*/ 	.word	0x00016830
        /*0500*/ 	.short	0x010a
        /*0502*/ 	.byte	0x06
	.zero		1


	//   ....[28]....
        /*0504*/ 	.word	0x00004490
        /*0508*/ 	.word	0x000000ff
        /*050c*/ 	.word	0x00016850
        /*0510*/ 	.short	0x010a
        /*0512*/ 	.byte	0x06
	.zero		1


	//   ....[29]....
        /*0514*/ 	.word	0x000044d0
        /*0518*/ 	.word	0x000000ff
        /*051c*/ 	.word	0x00016850
        /*0520*/ 	.short	0x010a
        /*0522*/ 	.byte	0x06
	.zero		1


	//   ....[30]....
        /*0524*/ 	.word	0x00006500
        /*0528*/ 	.word	0x00000007
        /*052c*/ 	.word	0x00000000
        /*0530*/ 	.short	0x0101
        /*0532*/ 	.byte	0x3f
	.zero		1


	//   ....[31]....
        /*0534*/ 	.word	0x000065a0
        /*0538*/ 	.word	0x0000000f
        /*053c*/ 	.word	0x00000000
        /*0540*/ 	.short	0x0101
        /*0542*/ 	.byte	0x3f
	.zero		1


	//   ....[32]....
        /*0544*/ 	.word	0x00007050
        /*0548*/ 	.word	0x000000ff
        /*054c*/ 	.word	0x00016830
        /*0550*/ 	.short	0x010a
        /*0552*/ 	.byte	0x06
	.zero		1


	//   ....[33]....
        /*0554*/ 	.word	0x00007090
        /*0558*/ 	.word	0x000000ff
        /*055c*/ 	.word	0x00016830
        /*0560*/ 	.short	0x010a
        /*0562*/ 	.byte	0x06
	.zero		1


	//   ....[34]....
        /*0564*/ 	.word	0x00007270
        /*0568*/ 	.word	0x000000ff
        /*056c*/ 	.word	0x00016850
        /*0570*/ 	.short	0x010a
        /*0572*/ 	.byte	0x06
	.zero		1


	//   ....[35]....
        /*0574*/ 	.word	0x000072b0
        /*0578*/ 	.word	0x000000ff
        /*057c*/ 	.word	0x00016850
        /*0580*/ 	.short	0x010a
        /*0582*/ 	.byte	0x06
	.zero		1


	//   ....[36]....
        /*0584*/ 	.word	0x00008940
        /*0588*/ 	.word	0x0000000f
        /*058c*/ 	.word	0x00000000
        /*0590*/ 	.short	0x0101
        /*0592*/ 	.byte	0x3f
	.zero		1


	//   ....[37]....
        /*0594*/ 	.word	0x00008b10
        /*0598*/ 	.word	0x0000000f
        /*059c*/ 	.word	0x00000000
        /*05a0*/ 	.short	0x0101
        /*05a2*/ 	.byte	0x3f
	.zero		1


	//   ....[38]....
        /*05a4*/ 	.word	0x00009470
        /*05a8*/ 	.word	0x000000ff
        /*05ac*/ 	.word	0x00016850
        /*05b0*/ 	.short	0x010a
        /*05b2*/ 	.byte	0x05
	.zero		1


	//   ....[39]....
        /*05b4*/ 	.word	0x000094b0
        /*05b8*/ 	.word	0x000000ff
        /*05bc*/ 	.word	0x00016850
        /*05c0*/ 	.short	0x010a
        /*05c2*/ 	.byte	0x05
	.zero		1


	//   ....[40]....
        /*05c4*/ 	.word	0x000099e0
        /*05c8*/ 	.word	0x00000008
        /*05cc*/ 	.word	0x00000000
        /*05d0*/ 	.short	0x0101
        /*05d2*/ 	.byte	0x3f
	.zero		1


	//   ....[41]....
        /*05d4*/ 	.word	0x0000a770
        /*05d8*/ 	.word	0x00000003
        /*05dc*/ 	.word	0x00000000
        /*05e0*/ 	.short	0x0101
        /*05e2*/ 	.byte	0x3f
	.zero		1


	//   ....[42]....
        /*05e4*/ 	.word	0x0000cfe0
        /*05e8*/ 	.word	0x00000005
        /*05ec*/ 	.word	0x00016840
        /*05f0*/ 	.short	0x010a
        /*05f2*/ 	.byte	0x3f
	.zero		1


	//   ....[43]....
        /*05f4*/ 	.word	0x0000d330
        /*05f8*/ 	.word	0x00000019
        /*05fc*/ 	.word	0x00016820
        /*0600*/ 	.short	0x010a
        /*0602*/ 	.byte	0x3f
	.zero		1


	//   ....[44]....
        /*0604*/ 	.word	0x0000d5f0
        /*0608*/ 	.word	0x00000003
        /*060c*/ 	.word	0x00016840
        /*0610*/ 	.short	0x010a
        /*0612*/ 	.byte	0x3f
	.zero		1


	//   ....[45]....
        /*0614*/ 	.word	0x0000d7d0
        /*0618*/ 	.word	0x00000002
        /*061c*/ 	.word	0x00000060
        /*0620*/ 	.short	0x010a
        /*0622*/ 	.byte	0x3f
	.zero		1


	//   ....[46]....
        /*0624*/ 	.word	0x0000dc30
        /*0628*/ 	.word	0x00000003
        /*062c*/ 	.word	0x00016840
        /*0630*/ 	.short	0x010a
        /*0632*/ 	.byte	0x3f
	.zero		1


	//   ....[47]....
        /*0634*/ 	.word	0x0000de10
        /*0638*/ 	.word	0x00000003
        /*063c*/ 	.word	0x00000060
        /*0640*/ 	.short	0x010a
        /*0642*/ 	.byte	0x3f
	.zero		1


	//   ....[48]....
        /*0644*/ 	.word	0x0000e1d0
        /*0648*/ 	.word	0x00000002
        /*064c*/ 	.word	0x00016840
        /*0650*/ 	.short	0x010a
        /*0652*/ 	.byte	0x3f
	.zero		1


	//   ....[49]....
        /*0654*/ 	.word	0x0000e3c0
        /*0658*/ 	.word	0x00000002
        /*065c*/ 	.word	0x00000060
        /*0660*/ 	.short	0x010a
        /*0662*/ 	.byte	0x3f
	.zero		1


	//   ....[50]....
        /*0664*/ 	.word	0x0000e710
        /*0668*/ 	.word	0x00000003
        /*066c*/ 	.word	0x00016860
        /*0670*/ 	.short	0x010a
        /*0672*/ 	.byte	0x3f
	.zero		1


	//   ....[51]....
        /*0674*/ 	.word	0x0000f580
        /*0678*/ 	.word	0x00000009
        /*067c*/ 	.word	0x00016820
        /*0680*/ 	.short	0x010a
        /*0682*/ 	.byte	0x3f
	.zero		1


	//   ....[52]....
        /*0684*/ 	.word	0x0000f720
        /*0688*/ 	.word	0x00000007
        /*068c*/ 	.word	0x00000000
        /*0690*/ 	.short	0x010a
        /*0692*/ 	.byte	0x3f
	.zero		1


	//   ....[53]....
        /*0694*/ 	.word	0x0000f790
        /*0698*/ 	.word	0x00000003
        /*069c*/ 	.word	0x00000000
        /*06a0*/ 	.short	0x010a
        /*06a2*/ 	.byte	0x3f
	.zero		1


	//   ....[54]....
        /*06a4*/ 	.word	0x0000f7f0
        /*06a8*/ 	.word	0x00000005
        /*06ac*/ 	.word	0x00000000
        /*06b0*/ 	.short	0x010a
        /*06b2*/ 	.byte	0x3f
	.zero		1


	//   ....[55]....
        /*06b4*/ 	.word	0x0000f820
        /*06b8*/ 	.word	0x00000003
        /*06bc*/ 	.word	0x00000000
        /*06c0*/ 	.short	0x010a
        /*06c2*/ 	.byte	0x3f
	.zero		1


	//   ....[56]....
        /*06c4*/ 	.word	0x0000f890
        /*06c8*/ 	.word	0x00000003
        /*06cc*/ 	.word	0x00016800
        /*06d0*/ 	.short	0x010a
        /*06d2*/ 	.byte	0x3f
	.zero		1


	//   ....[57]....
        /*06d4*/ 	.word	0x0000f8e0
        /*06d8*/ 	.word	0x00000000
        /*06dc*/ 	.word	0x00016830
        /*06e0*/ 	.short	0x010a
        /*06e2*/ 	.byte	0x3f
	.zero		1


	//   ....[58]....
        /*06e4*/ 	.word	0x0000f940
        /*06e8*/ 	.word	0x00000006
        /*06ec*/ 	.word	0x00016830
        /*06f0*/ 	.short	0x010a
        /*06f2*/ 	.byte	0x3f
	.zero		1


	//   ....[59]....
        /*06f4*/ 	.word	0x0000f9a0
        /*06f8*/ 	.word	0x00000006
        /*06fc*/ 	.word	0x00016850
        /*0700*/ 	.short	0x010a
        /*0702*/ 	.byte	0x3f
	.zero		1


	//   ....[60]....
        /*0704*/ 	.word	0x0000fa00
        /*0708*/ 	.word	0x00000006
        /*070c*/ 	.word	0x00016830
        /*0710*/ 	.short	0x010a
        /*0712*/ 	.byte	0x3f
	.zero		1


	//   ....[61]....
        /*0714*/ 	.word	0x0000fa60
        /*0718*/ 	.word	0x00000006
        /*071c*/ 	.word	0x00016850
        /*0720*/ 	.short	0x010a
        /*0722*/ 	.byte	0x3f
	.zero		1


	//   ....[62]....
        /*0724*/ 	.word	0x0000fac0
        /*0728*/ 	.word	0x00000004
        /*072c*/ 	.word	0x00016850
        /*0730*/ 	.short	0x010a
        /*0732*/ 	.byte	0x3f
	.zero		1


	//   ....[63]....
        /*0734*/ 	.word	0x0000fc60
        /*0738*/ 	.word	0x00000005
        /*073c*/ 	.word	0x00016840
        /*0740*/ 	.short	0x010a
        /*0742*/ 	.byte	0x3f
	.zero		1


	//   ....[64]....
        /*0744*/ 	.word	0x0000fcb0
        /*0748*/ 	.word	0x00000019
        /*074c*/ 	.word	0x00016820
        /*0750*/ 	.short	0x010a
        /*0752*/ 	.byte	0x3f
	.zero		1


	//   ....[65]....
        /*0754*/ 	.word	0x0000fd00
        /*0758*/ 	.word	0x00000003
        /*075c*/ 	.word	0x00016840
        /*0760*/ 	.short	0x010a
        /*0762*/ 	.byte	0x3f
	.zero		1


	//   ....[66]....
        /*0764*/ 	.word	0x0000fd50
        /*0768*/ 	.word	0x00000002
        /*076c*/ 	.word	0x00000060
        /*0770*/ 	.short	0x010a
        /*0772*/ 	.byte	0x3f
	.zero		1


	//   ....[67]....
        /*0774*/ 	.word	0x0000fda0
        /*0778*/ 	.word	0x00000003
        /*077c*/ 	.word	0x00016840
        /*0780*/ 	.short	0x010a
        /*0782*/ 	.byte	0x3f
	.zero		1


	//   ....[68]....
        /*0784*/ 	.word	0x0000fdf0
        /*0788*/ 	.word	0x00000003
        /*078c*/ 	.word	0x00000060
        /*0790*/ 	.short	0x010a
        /*0792*/ 	.byte	0x3f
	.zero		1


	//   ....[69]....
        /*0794*/ 	.word	0x0000fe40
        /*0798*/ 	.word	0x00000002
        /*079c*/ 	.word	0x00016840
        /*07a0*/ 	.short	0x010a
        /*07a2*/ 	.byte	0x3f
	.zero		1


	//   ....[70]....
        /*07a4*/ 	.word	0x0000fe90
        /*07a8*/ 	.word	0x00000002
        /*07ac*/ 	.word	0x00000060
        /*07b0*/ 	.short	0x010a
        /*07b2*/ 	.byte	0x3f
	.zero		1


	//   ....[71]....
        /*07b4*/ 	.word	0x0000fee0
        /*07b8*/ 	.word	0x00000003
        /*07bc*/ 	.word	0x00016860
        /*07c0*/ 	.short	0x010a
        /*07c2*/ 	.byte	0x3f
	.zero		1


	//   ....[72]....
        /*07c4*/ 	.word	0x00010890
        /*07c8*/ 	.word	0x00000009
        /*07cc*/ 	.word	0x00016820
        /*07d0*/ 	.short	0x010a
        /*07d2*/ 	.byte	0x3f
	.zero		1


	//   ....[73]....
        /*07d4*/ 	.word	0x00010a30
        /*07d8*/ 	.word	0x00000007
        /*07dc*/ 	.word	0x00000000
        /*07e0*/ 	.short	0x010a
        /*07e2*/ 	.byte	0x3f
	.zero		1


	//   ....[74]....
        /*07e4*/ 	.word	0x00010a80
        /*07e8*/ 	.word	0x00000003
        /*07ec*/ 	.word	0x00000000
        /*07f0*/ 	.short	0x010a
        /*07f2*/ 	.byte	0x3f
	.zero		1


	//   ....[75]....
        /*07f4*/ 	.word	0x00010ad0
        /*07f8*/ 	.word	0x00000005
        /*07fc*/ 	.word	0x00000000
        /*0800*/ 	.short	0x010a
        /*0802*/ 	.byte	0x3f
	.zero		1


	//----- nvinfo : EIATTR_NUM_MBARRIERS
	.align		4
.L_1695:
        /*0804*/ 	.byte	0x03, 0x38
        /*0806*/ 	.short	0x0016


	//----- nvinfo : EIATTR_EXIT_INSTR_OFFSETS
	.align		4
        /*0808*/ 	.byte	0x04, 0x1c
        /*080a*/ 	.short	(.L_1697 - .L_1696)


	//   ....[0]....
.L_1696:
        /*080c*/ 	.word	0x00000ab0


	//   ....[1]....
        /*0810*/ 	.word	0x0000b560


	//   ....[2]....
        /*0814*/ 	.word	0x0000b5c0


	//   ....[3]....
        /*0818*/ 	.word	0x0000f870


	//----- nvinfo : EIATTR_MAX_THREADS
	.align		4
.L_1697:
        /*081c*/ 	.byte	0x04, 0x05
        /*081e*/ 	.short	(.L_1699 - .L_1698)
.L_1698:
        /*0820*/ 	.word	0x00000200
        /*0824*/ 	.word	0x00000001
        /*0828*/ 	.word	0x00000001


	//----- nvinfo : EIATTR_CRS_STACK_SIZE
	.align		4
.L_1699:
        /*082c*/ 	.byte	0x04, 0x1e
        /*082e*/ 	.short	(.L_1701 - .L_1700)
.L_1700:
        /*0830*/ 	.word	0x00000000


	//----- nvinfo : EIATTR_CBANK_PARAM_SIZE
	.align		4
.L_1701:
        /*0834*/ 	.byte	0x03, 0x19
        /*0836*/ 	.short	0x0a70


	//----- nvinfo : EIATTR_PARAM_CBANK
	.align		4
        /*0838*/ 	.byte	0x04, 0x0a
        /*083a*/ 	.short	(.L_1703 - .L_1702)
	.align		4
.L_1702:
        /*083c*/ 	.word	index@(.nv.constant0._ZN7cutlass13device_kernelIN5flash11enable_sm90INS1_16FlashAttnFwdSm90INS1_25CollectiveMainloopFwdSm90ILi2EN4cute5tupleIJNS5_1CILi1EEES8_S8_EEENS6_IJNS7_ILi192EEENS7_ILi128EEENS7_ILi64EEEEEELi64ENS_6half_tEfNS_4arch4Sm90ELb1ELb0ELb1ELb1ELb0ELb0ELb0ELb1ELb1ELb0ELb0ELb0EEENS1_21CollectiveEpilogueFwdINS6_IJSA_SC_SB_EEES9_SE_SG_Li384ELb1ELb0ELb0ELb0EEENS1_36VarlenDynamicPersistentTileSchedulerILi192ELi128ELi384ELi32ELb0ELb0ELb1ELb1ELb1ELb1EEEEEEEEEvNT_6ParamsE)
        /*0840*/ 	.short	0x0210
        /*0842*/ 	.short	0x0a70


	//----- nvinfo : EIATTR_SW_WAR
	.align		4
.L_1703:
        /*0844*/ 	.byte	0x04, 0x36
        /*0846*/ 	.short	(.L_1705 - .L_1704)
.L_1704:
        /*0848*/ 	.word	0x00000008
.L_1705:


//--------------------- .nv.info._ZN7cutlass13device_kernelIN5flash11enable_sm90INS1_16FlashAttnFwdSm90INS1_25CollectiveMainloopFwdSm90ILi2EN4cute5tupleIJNS5_1CILi1EEES8_S8_EEENS6_IJNS7_ILi192EEENS7_ILi128EEENS7_ILi64EEEEEELi64ENS_6half_tEfNS_4arch4Sm90ELb1ELb0ELb1ELb1ELb0ELb1ELb0ELb1ELb1ELb0ELb0ELb0EEENS1_21CollectiveEpilogueFwdINS6_IJSA_SC_SB_EEES9_SE_SG_Li384ELb1ELb0ELb0ELb0EEENS1_36VarlenDynamicPersistentTileSchedulerILi192ELi128ELi384ELi32ELb0ELb0ELb1ELb1ELb1ELb1EEEEEEEEEvNT_6ParamsE --------------------------
	.section	.nv.info._ZN7cutlass13device_kernelIN5flash11enable_sm90INS1_16FlashAttnFwdSm90INS1_25CollectiveMainloopFwdSm90ILi2EN4cute5tupleIJNS5_1CILi1EEES8_S8_EEENS6_IJNS7_ILi192EEENS7_ILi128EEENS7_ILi64EEEEEELi64ENS_6half_tEfNS_4arch4Sm90ELb1ELb0ELb1ELb1ELb0ELb1ELb0ELb1ELb1ELb0ELb0ELb0EEENS1_21CollectiveEpilogueFwdINS6_IJSA_SC_SB_EEES9_SE_SG_Li384ELb1ELb0ELb0ELb0EEENS1_36VarlenDynamicPersistentTileSchedulerILi192ELi128ELi384ELi32ELb0ELb0ELb1ELb1ELb1ELb1EEEEEEEEEvNT_6ParamsE,"",@"SHT_CUDA_INFO"
	.sectionflags	@""
	.align	4


	//----- nvinfo : EIATTR_CUDA_API_VERSION
	.align		4
        /*0000*/ 	.byte	0x04, 0x37
        /*0002*/ 	.short	(.L_1707 - .L_1706)
.L_1706:
        /*0004*/ 	.word	0x00000082


	//----- nvinfo : EIATTR_KPARAM_INFO
	.align		4
.L_1707:
        /*0008*/ 	.byte	0x04, 0x17
        /*000a*/ 	.short	(.L_1709 - .L_1708)
.L_1708:
        /*000c*/ 	.word	0x00000000
        /*0010*/ 	.short	0x0000
        /*0012*/ 	.short	0x0070
        /*0014*/ 	.byte	0x00, 0xf0, 0x01, 0x28


	//----- nvinfo : EIATTR_SPARSE_MMA_MASK
	.align		4
.L_1709:
        /*0018*/ 	.byte	0x03, 0x50
        /*001a*/ 	.short	0x0000


	//----- nvinfo : EIATTR_MAXREG_COUNT
	.align		4
        /*001c*/ 	.byte	0x03, 0x1b
        /*001e*/ 	.short	0x0080


	//----- nvinfo : EIATTR_NUM_BARRIERS
	.align		4
        /*0020*/ 	.byte	0x02, 0x4c
        /*0022*/ 	.byte	0x10
	.zero		1


	//----- nvinfo : EIATTR_EXTERNS
	.align		4
        /*0024*/ 	.byte	0x04, 0x0f
        /*0026*/ 	.short	(.L_1711 - .L_1710)


	//   ....[0]....
	.align		4
.L_1710:
        /*0028*/ 	.word	index@(__assertfail)


	//----- nvinfo : EIATTR_ANNOTATIONS
	.align		4
.L_1711:
        /*002c*/ 	.byte	0x04, 0x55
        /*002e*/ 	.short	(.L_1713 - .L_1712)


	//   ....[0]....
.L_1712:
        /* <DEDUP_REMOVED lines=43> */


	//----- nvinfo : EIATTR_MERCURY_ISA_VERSION
	.align		4
.L_1713:
        /*02c8*/ 	.byte	0x03, 0x5f
        /*02ca*/ 	.short	0x0101


	//----- nvinfo : EIATTR_UNUSED_LOAD_BYTE_OFFSET
	.align		4
        /*02cc*/ 	.byte	0x04, 0x44
        /*02ce*/ 	.short	(.L_1715 - .L_1714)


	//   ....[0]....
.L_1714:
        /*02d0*/ 	.word	0x00000b00
        /*02d4*/ 	.word	0x0000fff0


	//   ....[1]....
        /*02d8*/ 	.word	0x00011830
        /*02dc*/ 	.word	0x0000fff0


	//----- nvinfo : EIATTR_INT_WARP_WIDE_INSTR_OFFSETS
	.align		4
.L_1715:
        /*02e0*/ 	.byte	0x04, 0x31
        /*02e2*/ 	.short	(.L_1717 - .L_1716)


	//   ....[0]....
.L_1716:
        /*02e4*/ 	.word	0x000001b0


	//   ....[1]....
        /*02e8*/ 	.word	0x00000250


	//   ....[2]....
        /*02ec*/ 	.word	0x000002c0


	//   ....[3]....
        /*02f0*/ 	.word	0x00014df0


	//   ....[4]....
        /*02f4*/ 	.word	0x00014e80


	//   ....[5]....
        /*02f8*/ 	.word	0x000152d0


	//   ....[6]....
        /*02fc*/ 	.word	0x00015300


	//   ....[7]....
        /*0300*/ 	.word	0x00016d30


	//   ....[8]....
        /*0304*/ 	.word	0x00016dc0


	//----- nvinfo : EIATTR_COOP_GROUP_MASK_REGIDS
	.align		4
.L_1717:
        /*0308*/ 	.byte	0x04, 0x29
        /*030a*/ 	.short	(.L_1719 - .L_1718)


	//   ....[0]....
.L_1718:
        /*030c*/ 	.word	0xffffffff


	//   ....[1]....
        /*0310*/ 	.word	0xffffffff


	//   ....[2]....
        /*0314*/ 	.word	0xffffffff


	//   ....[3]....
        /*0318*/ 	.word	0xffffffff


	//   ....[4]....
        /*031c*/ 	.word	0xffffffff


	//   ....[5]....
        /*0320*/ 	.word	0xffffffff


	//   ....[6]....
        /*0324*/ 	.word	0xffffffff


	//   ....[7]....
        /*0328*/ 	.word	0xffffffff


	//   ....[8]....
        /*032c*/ 	.word	0xffffffff


	//   ....[9]....
        /*0330*/ 	.word	0xffffffff


	//   ....[10]....
        /*0334*/ 	.word	0xffffffff


	//   ....[11]....
        /*0338*/ 	.word	0xffffffff


	//   ....[12]....
        /*033c*/ 	.word	0xffffffff


	//   ....[13]....
        /*0340*/ 	.word	0xffffffff


	//   ....[14]....
        /*0344*/ 	.word	0xffffffff


	//   ....[15]....
        /*0348*/ 	.word	0xffffffff


	//   ....[16]....
        /*034c*/ 	.word	0xffffffff


	//   ....[17]....
        /*0350*/ 	.word	0xffffffff


	//   ....[18]....
        /*0354*/ 	.word	0xffffffff


	//   ....[19]....
        /*0358*/ 	.word	0xffffffff


	//   ....[20]....
        /*035c*/ 	.word	0xffffffff


	//   ....[21]....
        /*0360*/ 	.word	0xffffffff


	//   ....[22]....
        /*0364*/ 	.word	0xffffffff


	//   ....[23]....
        /*0368*/ 	.word	0xffffffff


	//   ....[24]....
        /*036c*/ 	.word	0xffffffff


	//   ....[25]....
        /*0370*/ 	.word	0xffffffff


	//   ....[26]....
        /*0374*/ 	.word	0xffffffff


	//   ....[27]....
        /*0378*/ 	.word	0xffffffff


	//   ....[28]....
        /*037c*/ 	.word	0xffffffff


	//   ....[29]....
        /*0380*/ 	.word	0xffffffff


	//   ....[30]....
        /*0384*/ 	.word	0xffffffff


	//   ....[31]....
        /*0388*/ 	.word	0xffffffff


	//   ....[32]....
        /*038c*/ 	.word	0xffffffff


	//   ....[33]....
        /*0390*/ 	.word	0xffffffff


	//   ....[34]....
        /*0394*/ 	.word	0xffffffff


	//   ....[35]....
        /*0398*/ 	.word	0xffffffff


	//   ....[36]....
        /*039c*/ 	.word	0xffffffff


	//   ....[37]....
        /*03a0*/ 	.word	0xffffffff


	//   ....[38]....
        /*03a4*/ 	.word	0xffffffff


	//   ....[39]....
        /*03a8*/ 	.word	0xffffffff


	//   ....[40]....
        /*03ac*/ 	.word	0xffffffff


	//   ....[41]....
        /*03b0*/ 	.word	0xffffffff


	//   ....[42]....
        /*03b4*/ 	.word	0xffffffff


	//   ....[43]....
        /*03b8*/ 	.word	0xffffffff


	//   ....[44]....
        /*03bc*/ 	.word	0xffffffff


	//   ....[45]....
        /*03c0*/ 	.word	0xffffffff


	//   ....[46]....
        /*03c4*/ 	.word	0xffffffff


	//   ....[47]....
        /*03c8*/ 	.word	0xffffffff


	//   ....[48]....
        /*03cc*/ 	.word	0xffffffff


	//   ....[49]....
        /*03d0*/ 	.word	0xffffffff


	//   ....[50]....
        /*03d4*/ 	.word	0xffffffff


	//   ....[51]....
        /*03d8*/ 	.word	0xffffffff


	//   ....[52]....
        /*03dc*/ 	.word	0xffffffff


	//   ....[53]....
        /*03e0*/ 	.word	0xffffffff


	//   ....[54]....
        /*03e4*/ 	.word	0xffffffff


	//   ....[55]....
        /*03e8*/ 	.word	0xffffffff


	//   ....[56]....
        /*03ec*/ 	.word	0xffffffff


	//   ....[57]....
        /*03f0*/ 	.word	0xffffffff


	//   ....[58]....
        /*03f4*/ 	.word	0x0500000f


	//   ....[59]....
        /*03f8*/ 	.word	0x0500000f


	//   ....[60]....
        /*03fc*/ 	.word	0x0500000f


	//   ....[61]....
        /*0400*/ 	.word	0x0500000f


	//   ....[62]....
        /*0404*/ 	.word	0x0500000f


	//   ....[63]....
        /*0408*/ 	.word	0x0500000f


	//   ....[64]....
        /*040c*/ 	.word	0x0500000f


	//   ....[65]....
        /*0410*/ 	.word	0x0500000f


	//   ....[66]....
        /*0414*/ 	.word	0x0500000f


	//   ....[67]....
        /*0418*/ 	.word	0x0500000f


	//   ....[68]....
        /*041c*/ 	.word	0x0500000f


	//   ....[69]....
        /*0420*/ 	.word	0x0500000f


	//   ....[70]....
        /*0424*/ 	.word	0x0500000f


	//   ....[71]....
        /*0428*/ 	.word	0x0500000f


	//   ....[72]....
        /*042c*/ 	.word	0x0500000f


	//   ....[73]....
        /*0430*/ 	.word	0x0500000f


	//   ....[74]....
        /*0434*/ 	.word	0x0500000f


	//   ....[75]....
        /*0438*/ 	.word	0x0500000f


	//   ....[76]....
        /*043c*/ 	.word	0x0500000f


	//   ....[77]....
        /*0440*/ 	.word	0x0500000f


	//   ....[78]....
        /*0444*/ 	.word	0x0500000f


	//   ....[79]....
        /*0448*/ 	.word	0x0500000f


	//   ....[80]....
        /*044c*/ 	.word	0x0500000f


	//   ....[81]....
        /*0450*/ 	.word	0x0500000f


	//   ....[82]....
        /*0454*/ 	.word	0x0500000f


	//   ....[83]....
        /*0458*/ 	.word	0x0500000f


	//   ....[84]....
        /*045c*/ 	.word	0x0500000f


	//   ....[85]....
        /*0460*/ 	.word	0x0500000f


	//   ....[86]....
        /*0464*/ 	.word	0x0500000f


	//   ....[87]....
        /*0468*/ 	.word	0x0500000f


	//   ....[88]....
        /*046c*/ 	.word	0x0500000f


	//   ....[89]....
        /*0470*/ 	.word	0x0500000f


	//   ....[90]....
        /*0474*/ 	.word	0x0500000f


	//   ....[91]....
        /*0478*/ 	.word	0x0500000f


	//   ....[92]....
        /*047c*/ 	.word	0x0500000f


	//   ....[93]....
        /*0480*/ 	.word	0x0500000f


	//   ....[94]....
        /*0484*/ 	.word	0x0500000f


	//----- nvinfo : EIATTR_COOP_GROUP_INSTR_OFFSETS
	.align		4
.L_1719:
        /*0488*/ 	.byte	0x04, 0x28
        /*048a*/ 	.short	(.L_1721 - .L_1720)


	//   ....[0]....
.L_1720:
        /*048c*/ 	.word	0x00000060


	//   ....[1]....
        /*0490*/ 	.word	0x000001c0


	//   ....[2]....
        /*0494*/ 	.word	0x00000270


	//   ....[3]....
        /*0498*/ 	.word	0x00000430


	//   ....[4]....
        /*049c*/ 	.word	0x00000590


	//   ....[5]....
        /*04a0*/ 	.word	0x000006b0


	//   ....[6]....
        /*04a4*/ 	.word	0x00000810


	//   ....[7]....
        /*04a8*/ 	.word	0x00005820


	//   ....[8]....
        /*04ac*/ 	.word	0x00009b30


	//   ....[9]....
        /*04b0*/ 	.word	0x00009b60


	//   ....[10]....
        /*04b4*/ 	.word	0x0000a620


	//   ....[11]....
        /*04b8*/ 	.word	0x0000a660


	//   ....[12]....
        /*04bc*/ 	.word	0x0000cc60


	//   ....[13]....
        /*04c0*/ 	.word	0x0000cda0


	//   ....[14]....
        /*04c4*/ 	.word	0x0000d710


	//   ....[15]....
        /*04c8*/ 	.word	0x0000d7a0


	//   ....[16]....
        /*04cc*/ 	.word	0x0000f7f0


	//   ....[17]....
        /*04d0*/ 	.word	0x0000f840


	//   ....[18]....
        /*04d4*/ 	.word	0x0000fe30


	//   ....[19]....
        /*04d8*/ 	.word	0x0000fed0


	//   ....[20]....
        /*04dc*/ 	.word	0x00011010


	//   ....[21]....
        /*04e0*/ 	.word	0x00011330


	//   ....[22]....
        /*04e4*/ 	.word	0x000113e0


	//   ....[23]....
        /*04e8*/ 	.word	0x000113f0


	//   ....[24]....
        /*04ec*/ 	.word	0x00013080


	//   ....[25]....
        /*04f0*/ 	.word	0x00013220


	//   ....[26]....
        /*04f4*/ 	.word	0x00013250


	//   ....[27]....
        /*04f8*/ 	.word	0x00013280


	//   ....[28]....
        /*04fc*/ 	.word	0x000132c0


	//   ....[29]....
        /*0500*/ 	.word	0x00013310


	//   ....[30]....
        /*0504*/ 	.word	0x00013370


	//   ....[31]....
        /*0508*/ 	.word	0x00013530


	//   ....[32]....
        /*050c*/ 	.word	0x00013590


	//   ....[33]....
        /*0510*/ 	.word	0x000135d0


	//   ....[34]....
        /*0514*/ 	.word	0x00013610


	//   ....[35]....
        /*0518*/ 	.word	0x00013640


	//   ....[36]....
        /*051c*/ 	.word	0x00013670


	//   ....[37]....
        /*0520*/ 	.word	0x00013710


	//   ....[38]....
        /*0524*/ 	.word	0x00013770


	//   ....[39]....
        /*0528*/ 	.word	0x00013810


	//   ....[40]....
        /*052c*/ 	.word	0x00017080


	//   ....[41]....
        /*0530*/ 	.word	0x00017090


	//   ....[42]....
        /*0534*/ 	.word	0x00017180


	//   ....[43]....
        /*0538*/ 	.word	0x000171e0


	//   ....[44]....
        /*053c*/ 	.word	0x00017220


	//   ....[45]....
        /*0540*/ 	.word	0x00017260


	//   ....[46]....
        /*0544*/ 	.word	0x00017290


	//   ....[47]....
        /*0548*/ 	.word	0x000172c0


	//   ....[48]....
        /*054c*/ 	.word	0x00017430


	//   ....[49]....
        /*0550*/ 	.word	0x00017490


	//   ....[50]....
        /*0554*/ 	.word	0x000174d0


	//   ....[51]....
        /*0558*/ 	.word	0x00017510


	//   ....[52]....
        /*055c*/ 	.word	0x00017540


	//   ....[53]....
        /*0560*/ 	.word	0x00017570


	//   ....[54]....
        /*0564*/ 	.word	0x00017630


	//   ....[55]....
        /*0568*/ 	.word	0x00017650


	//   ....[56]....
        /*056c*/ 	.word	0x000176c0


	//   ....[57]....
        /*0570*/ 	.word	0x00017d30


	//   ....[58]....
        /*0574*/ 	.word	0x00018130


	//   ....[59]....
        /*0578*/ 	.word	0x000181e0


	//   ....[60]....
        /*057c*/ 	.word	0x00018280


	//   ....[61]....
        /*0580*/ 	.word	0x00018320


	//   ....[62]....
        /*0584*/ 	.word	0x000183c0


	//   ....[63]....
        /*0588*/ 	.word	0x00018460


	//   ....[64]....
        /*058c*/ 	.word	0x00018500


	//   ....[65]....
        /*0590*/ 	.word	0x000185a0


	//   ....[66]....
        /*0594*/ 	.word	0x00018640


	//   ....[67]....
        /*0598*/ 	.word	0x00018730


	//   ....[68]....
        /*059c*/ 	.word	0x000187d0


	//   ....[69]....
        /*05a0*/ 	.word	0x00018870


	//   ....[70]....
        /*05a4*/ 	.word	0x00018910


	//   ....[71]....
        /*05a8*/ 	.word	0x000189b0


	//   ....[72]....
        /*05ac*/ 	.word	0x00018a50


	//   ....[73]....
        /*05b0*/ 	.word	0x00018af0


	//   ....[74]....
        /*05b4*/ 	.word	0x00018b90


	//   ....[75]....
        /*05b8*/ 	.word	0x00018e90


	//   ....[76]....
        /*05bc*/ 	.word	0x00019170


	//   ....[77]....
        /*05c0*/ 	.word	0x00019560


	//   ....[78]....
        /*05c4*/ 	.word	0x000195f0


	//   ....[79]....
        /*05c8*/ 	.word	0x00019690


	//   ....[80]....
        /*05cc*/ 	.word	0x00019740


	//   ....[81]....
        /*05d0*/ 	.word	0x000197c0


	//   ....[82]....
        /*05d4*/ 	.word	0x00019840


	//   ....[83]....
        /*05d8*/ 	.word	0x000198c0


	//   ....[84]....
        /*05dc*/ 	.word	0x00019940


	//   ....[85]....
        /*05e0*/ 	.word	0x000199d0


	//   ....[86]....
        /*05e4*/ 	.word	0x00019a80


	//   ....[87]....
        /*05e8*/ 	.word	0x00019b00


	//   ....[88]....
        /*05ec*/ 	.word	0x00019b80


	//   ....[89]....
        /*05f0*/ 	.word	0x00019c00


	//   ....[90]....
        /*05f4*/ 	.word	0x00019c80


	//   ....[91]....
        /*05f8*/ 	.word	0x00019cf0


	//   ....[92]....
        /*05fc*/ 	.word	0x00019d90


	//   ....[93]....
        /*0600*/ 	.word	0x00019e20


	//   ....[94]....
        /*0604*/ 	.word	0x00019f40


	//----- nvinfo : EIATTR_REG_RECONFIG
	.align		4
.L_1721:
        /*0608*/ 	.byte	0x01, 0x54
	.zero		2


	//----- nvinfo : EIATTR_SYSCALL_OFFSETS
	.align		4
        /*060c*/ 	.byte	0x04, 0x46
        /*060e*/ 	.short	(.L_1723 - .L_1722)


	//   ....[0]....
.L_1722:
        /*0610*/ 	.word	0x00001810


	//   ....[1]....
        /*0614*/ 	.word	0x00001960


	//   ....[2]....
        /*0618*/ 	.word	0x00005a00


	//   ....[3]....
        /*061c*/ 	.word	0x00005ee0


	//   ....[4]....
        /*0620*/ 	.word	0x00015000


	//   ....[5]....
        /*0624*/ 	.word	0x00015130


	//   ....[6]....
        /*0628*/ 	.word	0x00015230


	//----- nvinfo : EIATTR_MBARRIER_INSTR_OFFSETS
	.align		4
.L_1723:
        /*062c*/ 	.byte	0x04, 0x39
        /*062e*/ 	.short	(.L_1725 - .L_1724)


	//   ....[0]....
.L_1724:
        /*0630*/ 	.word	0x000002e0
        /*0634*/ 	.word	0x000000ff
        /*0638*/ 	.word	0x00016800
        /*063c*/ 	.short	0x0100
        /*063e*/ 	.byte	0x08
	.zero		1


	//   ....[1]....
        /*0640*/ 	.word	0x000002f0
        /*0644*/ 	.word	0x000000ff
        /*0648*/ 	.word	0x00016820
        /*064c*/ 	.short	0x0100
        /*064e*/ 	.byte	0x08
	.zero		1


	//   ....[2]....
        /*0650*/ 	.word	0x000003e0
        /*0654*/ 	.word	0x000000ff
        /*0658*/ 	.word	0x00016830
        /*065c*/ 	.short	0x0100
        /*065e*/ 	.byte	0x08
	.zero		1


	//   ....[3]....
        /*0660*/ 	.word	0x000003f0
        /*0664*/ 	.word	0x000000ff
        /*0668*/ 	.word	0x00016840
        /*066c*/ 	.short	0x0100
        /*066e*/ 	.byte	0x08
	.zero		1


	//   ....[4]....
        /*0670*/ 	.word	0x00000400
        /*0674*/ 	.word	0x000000ff
        /*0678*/ 	.word	0x00016838
        /*067c*/ 	.short	0x0100
        /*067e*/ 	.byte	0x08
	.zero		1


	//   ....[5]....
        /*0680*/ 	.word	0x00000410
        /*0684*/ 	.word	0x000000ff
        /*0688*/ 	.word	0x00016848
        /*068c*/ 	.short	0x0100
        /*068e*/ 	.byte	0x08
	.zero		1


	//   ....[6]....
        /*0690*/ 	.word	0x00000540
        /*0694*/ 	.word	0x000000ff
        /*0698*/ 	.word	0x00016850
        /*069c*/ 	.short	0x0100
        /*069e*/ 	.byte	0x08
	.zero		1


	//   ....[7]....
        /*06a0*/ 	.word	0x00000550
        /*06a4*/ 	.word	0x000000ff
        /*06a8*/ 	.word	0x00016860
        /*06ac*/ 	.short	0x0100
        /*06ae*/ 	.byte	0x08
	.zero		1


	//   ....[8]....
        /*06b0*/ 	.word	0x00000560
        /*06b4*/ 	.word	0x000000ff
        /*06b8*/ 	.word	0x00016858
        /*06bc*/ 	.short	0x0100
        /*06be*/ 	.byte	0x08
	.zero		1


	//   ....[9]....
        /*06c0*/ 	.word	0x00000570
        /*06c4*/ 	.word	0x000000ff
        /*06c8*/ 	.word	0x00016868
        /*06cc*/ 	.short	0x0100
        /*06ce*/ 	.byte	0x08
	.zero		1


	//   ....[10]....
        /*06d0*/ 	.word	0x00000660
        /*06d4*/ 	.word	0x000000ff
        /*06d8*/ 	.word	0x00016870
        /*06dc*/ 	.short	0x0100
        /*06de*/ 	.byte	0x06
	.zero		1


	//   ....[11]....
        /*06e0*/ 	.word	0x00000670
        /*06e4*/ 	.word	0x000000ff
        /*06e8*/ 	.word	0x00016880
        /*06ec*/ 	.short	0x0100
        /*06ee*/ 	.byte	0x06
	.zero		1


	//   ....[12]....
        /*06f0*/ 	.word	0x00000680
        /*06f4*/ 	.word	0x000000ff
        /*06f8*/ 	.word	0x00016878
        /*06fc*/ 	.short	0x0100
        /*06fe*/ 	.byte	0x06
	.zero		1


	//   ....[13]....
        /*0700*/ 	.word	0x00000690
        /*0704*/ 	.word	0x000000ff
        /*0708*/ 	.word	0x00016888
        /*070c*/ 	.short	0x0100
        /*070e*/ 	.byte	0x06
	.zero		1


	//   ....[14]....
        /*0710*/ 	.word	0x000007c0
        /*0714*/ 	.word	0x000000ff
        /*0718*/ 	.word	0x00016890
        /*071c*/ 	.short	0x0100
        /*071e*/ 	.byte	0x08
	.zero		1


	//   ....[15]....
        /*0720*/ 	.word	0x000007d0
        /*0724*/ 	.word	0x000000ff
        /*0728*/ 	.word	0x000168a0
        /*072c*/ 	.short	0x0100
        /*072e*/ 	.byte	0x08
	.zero		1


	//   ....[16]....
        /*0730*/ 	.word	0x000007e0
        /*0734*/ 	.word	0x000000ff
        /*0738*/ 	.word	0x00016898
        /*073c*/ 	.short	0x0100
        /*073e*/ 	.byte	0x08
	.zero		1


	//   ....[17]....
        /*0740*/ 	.word	0x000007f0
        /*0744*/ 	.word	0x000000ff
        /*0748*/ 	.word	0x000168a8
        /*074c*/ 	.short	0x0100
        /*074e*/ 	.byte	0x08
	.zero		1


	//   ....[18]....
        /*0750*/ 	.word	0x00000920
        /*0754*/ 	.word	0x000000ff
        /*0758*/ 	.word	0x000168b0
        /*075c*/ 	.short	0x0100
        /*075e*/ 	.byte	0x08
	.zero		1


	//   ....[19]....
        /*0760*/ 	.word	0x00000930
        /*0764*/ 	.word	0x000000ff
        /*0768*/ 	.word	0x000168c0
        /*076c*/ 	.short	0x0100
        /*076e*/ 	.byte	0x08
	.zero		1


	//   ....[20]....
        /*0770*/ 	.word	0x00000940
        /*0774*/ 	.word	0x000000ff
        /*0778*/ 	.word	0x000168b8
        /*077c*/ 	.short	0x0100
        /*077e*/ 	.byte	0x08
	.zero		1


	//   ....[21]....
        /*0780*/ 	.word	0x00000950
        /*0784*/ 	.word	0x000000ff
        /*0788*/ 	.word	0x000168c8
        /*078c*/ 	.short	0x0100
        /*078e*/ 	.byte	0x08
	.zero		1


	//   ....[22]....
        /*0790*/ 	.word	0x00002c00
        /*0794*/ 	.word	0x0000004f
        /*0798*/ 	.word	0x00016890
        /*079c*/ 	.short	0x010a
        /*079e*/ 	.byte	0x3f
	.zero		1


	//   ....[23]....
        /*07a0*/ 	.word	0x00003e20
        /*07a4*/ 	.word	0x0000004f
        /*07a8*/ 	.word	0x00016890
        /*07ac*/ 	.short	0x010a
        /*07ae*/ 	.byte	0x3f
	.zero		1


	//   ....[24]....
        /*07b0*/ 	.word	0x00004f20
        /*07b4*/ 	.word	0x0000004f
        /*07b8*/ 	.word	0x00016890
        /*07bc*/ 	.short	0x010a
        /*07be*/ 	.byte	0x3f
	.zero		1


	//   ....[25]....
        /*07c0*/ 	.word	0x00005140
        /*07c4*/ 	.word	0x0000000c
        /*07c8*/ 	.word	0x00000000
        /*07cc*/ 	.short	0x0101
        /*07ce*/ 	.byte	0x3f
	.zero		1


	//   ....[26]....
        /*07d0*/ 	.word	0x00005180
        /*07d4*/ 	.word	0x0000004f
        /*07d8*/ 	.word	0x000168b0
        /*07dc*/ 	.short	0x010a
        /*07de*/ 	.byte	0x3f
	.zero		1


	//   ....[27]....
        /*07e0*/ 	.word	0x00005560
        /*07e4*/ 	.word	0x0000004f
        /*07e8*/ 	.word	0x00000000
        /*07ec*/ 	.short	0x0101
        /*07ee*/ 	.byte	0x3f
	.zero		1


	//   ....[28]....
        /*07f0*/ 	.word	0x00005aa0
        /*07f4*/ 	.word	0x00000002
        /*07f8*/ 	.word	0x00016800
        /*07fc*/ 	.short	0x010a
        /*07fe*/ 	.byte	0x3f
	.zero		1


	//   ....[29]....
        /*0800*/ 	.word	0x00005af0
        /*0804*/ 	.word	0x00000002
        /*0808*/ 	.word	0x00016800
        /*080c*/ 	.short	0x010a
        /*080e*/ 	.byte	0x3f
	.zero		1


	//   ....[30]....
        /*0810*/ 	.word	0x00006820
        /*0814*/ 	.word	0x00000002
        /*0818*/ 	.word	0x00016800
        /*081c*/ 	.short	0x010a
        /*081e*/ 	.byte	0x3f
	.zero		1


	//   ....[31]....
        /*0820*/ 	.word	0x00007c80
        /*0824*/ 	.word	0x00000002
        /*0828*/ 	.word	0x00016800
        /*082c*/ 	.short	0x010a
        /*082e*/ 	.byte	0x3f
	.zero		1


	//   ....[32]....
        /*0830*/ 	.word	0x00008c20
        /*0834*/ 	.word	0x00000000
        /*0838*/ 	.word	0x00016830
        /*083c*/ 	.short	0x010a
        /*083e*/ 	.byte	0x3f
	.zero		1


	//   ....[33]....
        /*0840*/ 	.word	0x00008cd0
        /*0844*/ 	.word	0x00000000
        /*0848*/ 	.word	0x00016830
        /*084c*/ 	.short	0x010a
        /*084e*/ 	.byte	0x3f
	.zero		1


	//   ....[34]....
        /*0850*/ 	.word	0x0000abd0
        /*0854*/ 	.word	0x00000000
        /*0858*/ 	.word	0x00000000
        /*085c*/ 	.short	0x0101
        /*085e*/ 	.byte	0x3f
	.zero		1


	//   ....[35]....
        /*0860*/ 	.word	0x0000b860
        /*0864*/ 	.word	0x0000000b
        /*0868*/ 	.word	0x00016830
        /*086c*/ 	.short	0x010a
        /*086e*/ 	.byte	0x3f
	.zero		1


	//   ....[36]....
        /*0870*/ 	.word	0x0000b8b0
        /*0874*/ 	.word	0x0000000b
        /*0878*/ 	.word	0x00016830
        /*087c*/ 	.short	0x010a
        /*087e*/ 	.byte	0x3f
	.zero		1


	//   ....[37]....
        /*0880*/ 	.word	0x0000bbc0
        /*0884*/ 	.word	0x0000000b
        /*0888*/ 	.word	0x00016850
        /*088c*/ 	.short	0x010a
        /*088e*/ 	.byte	0x3f
	.zero		1


	//   ....[38]....
        /*0890*/ 	.word	0x0000bc00
        /*0894*/ 	.word	0x0000000b
        /*0898*/ 	.word	0x00016850
        /*089c*/ 	.short	0x010a
        /*089e*/ 	.byte	0x3f
	.zero		1


	//   ....[39]....
        /*08a0*/ 	.word	0x0000de60
        /*08a4*/ 	.word	0x0000001b
        /*08a8*/ 	.word	0x00000000
        /*08ac*/ 	.short	0x0101
        /*08ae*/ 	.byte	0x3f
	.zero		1


	//   ....[40]....
        /*08b0*/ 	.word	0x0000df20
        /*08b4*/ 	.word	0x00000003
        /*08b8*/ 	.word	0x00000000
        /*08bc*/ 	.short	0x0101
        /*08be*/ 	.byte	0x3f
	.zero		1


	//   ....[41]....
        /*08c0*/ 	.word	0x0000e8a0
        /*08c4*/ 	.word	0x0000000b
        /*08c8*/ 	.word	0x00016830
        /*08cc*/ 	.short	0x010a
        /*08ce*/ 	.byte	0x3f
	.zero		1


	//   ....[42]....
        /*08d0*/ 	.word	0x0000e8f0
        /*08d4*/ 	.word	0x0000000b
        /*08d8*/ 	.word	0x00016830
        /*08dc*/ 	.short	0x010a
        /*08de*/ 	.byte	0x3f
	.zero		1


	//   ....[43]....
        /*08e0*/ 	.word	0x0000ec00
        /*08e4*/ 	.word	0x0000000b
        /*08e8*/ 	.word	0x00016850
        /*08ec*/ 	.short	0x010a
        /*08ee*/ 	.byte	0x3f
	.zero		1


	//   ....[44]....
        /*08f0*/ 	.word	0x0000ec40
        /*08f4*/ 	.word	0x0000000b
        /*08f8*/ 	.word	0x00016850
        /*08fc*/ 	.short	0x010a
        /*08fe*/ 	.byte	0x3f
	.zero		1


	//   ....[45]....
        /*0900*/ 	.word	0x00010410
        /*0904*/ 	.word	0x00000024
        /*0908*/ 	.word	0x00000000
        /*090c*/ 	.short	0x0101
        /*090e*/ 	.byte	0x3f
	.zero		1


	//   ....[46]....
        /*0910*/ 	.word	0x00010590
        /*0914*/ 	.word	0x0000000f
        /*0918*/ 	.word	0x00000000
        /*091c*/ 	.short	0x0101
        /*091e*/ 	.byte	0x3f
	.zero		1


	//   ....[47]....
        /*0920*/ 	.word	0x00010f00
        /*0924*/ 	.word	0x00000009
        /*0928*/ 	.word	0x00016850
        /*092c*/ 	.short	0x010a
        /*092e*/ 	.byte	0x3f
	.zero		1


	//   ....[48]....
        /*0930*/ 	.word	0x00010f70
        /*0934*/ 	.word	0x00000009
        /*0938*/ 	.word	0x00016850
        /*093c*/ 	.short	0x010a
        /*093e*/ 	.byte	0x3f
	.zero		1


	//   ....[49]....
        /*0940*/ 	.word	0x00011540
        /*0944*/ 	.word	0x00000007
        /*0948*/ 	.word	0x00000000
        /*094c*/ 	.short	0x0101
        /*094e*/ 	.byte	0x3f
	.zero		1


	//   ....[50]....
        /*0950*/ 	.word	0x00012320
        /*0954*/ 	.word	0x00000000
        /*0958*/ 	.word	0x00000000
        /*095c*/ 	.short	0x0101
        /*095e*/ 	.byte	0x3f
	.zero		1


	//   ....[51]....
        /*0960*/ 	.word	0x00014520
        /*0964*/ 	.word	0x00000006
        /*0968*/ 	.word	0x00016820
        /*096c*/ 	.short	0x010a
        /*096e*/ 	.byte	0x3f
	.zero		1


	//   ....[52]....
        /*0970*/ 	.word	0x00014590
        /*0974*/ 	.word	0x00000005
        /*0978*/ 	.word	0x000168a0
        /*097c*/ 	.short	0x010a
        /*097e*/ 	.byte	0x3f
	.zero		1


	//   ....[53]....
        /*0980*/ 	.word	0x00014740
        /*0984*/ 	.word	0x00000005
        /*0988*/ 	.word	0x000168c0
        /*098c*/ 	.short	0x010a
        /*098e*/ 	.byte	0x3f
	.zero		1


	//   ....[54]....
        /*0990*/ 	.word	0x000149b0
        /*0994*/ 	.word	0x0000000a
        /*0998*/ 	.word	0x000168a0
        /*099c*/ 	.short	0x010a
        /*099e*/ 	.byte	0x3f
	.zero		1


	//   ....[55]....
        /*09a0*/ 	.word	0x00014b50
        /*09a4*/ 	.word	0x0000000a
        /*09a8*/ 	.word	0x000168c0
        /*09ac*/ 	.short	0x010a
        /*09ae*/ 	.byte	0x3f
	.zero		1


	//   ....[56]....
        /*09b0*/ 	.word	0x000156e0
        /*09b4*/ 	.word	0x00000005
        /*09b8*/ 	.word	0x00016840
        /*09bc*/ 	.short	0x010a
        /*09be*/ 	.byte	0x3f
	.zero		1


	//   ....[57]....
        /*09c0*/ 	.word	0x00015a30
        /*09c4*/ 	.word	0x0000001b
        /*09c8*/ 	.word	0x00016820
        /*09cc*/ 	.short	0x010a
        /*09ce*/ 	.byte	0x3f
	.zero		1


	//   ....[58]....
        /*09d0*/ 	.word	0x00015d00
        /*09d4*/ 	.word	0x00000003
        /*09d8*/ 	.word	0x00016840
        /*09dc*/ 	.short	0x010a
        /*09de*/ 	.byte	0x3f
	.zero		1


	//   ....[59]....
        /*09e0*/ 	.word	0x00015ee0
        /*09e4*/ 	.word	0x00000002
        /*09e8*/ 	.word	0x00000060
        /*09ec*/ 	.short	0x010a
        /*09ee*/ 	.byte	0x3f
	.zero		1


	//   ....[60]....
        /*09f0*/ 	.word	0x00016350
        /*09f4*/ 	.word	0x00000003
        /*09f8*/ 	.word	0x00016840
        /*09fc*/ 	.short	0x010a
        /*09fe*/ 	.byte	0x3f
	.zero		1


	//   ....[61]....
        /*0a00*/ 	.word	0x00016530
        /*0a04*/ 	.word	0x00000003
        /*0a08*/ 	.word	0x00000060
        /*0a0c*/ 	.short	0x010a
        /*0a0e*/ 	.byte	0x3f
	.zero		1


	//   ....[62]....
        /*0a10*/ 	.word	0x000168f0
        /*0a14*/ 	.word	0x00000002
        /*0a18*/ 	.word	0x00016840
        /*0a1c*/ 	.short	0x010a
        /*0a1e*/ 	.byte	0x3f
	.zero		1


	//   ....[63]....
        /*0a20*/ 	.word	0x00016ae0
        /*0a24*/ 	.word	0x00000002
        /*0a28*/ 	.word	0x00000060
        /*0a2c*/ 	.short	0x010a
        /*0a2e*/ 	.byte	0x3f
	.zero		1


	//   ....[64]....
        /*0a30*/ 	.word	0x00016e30
        /*0a34*/ 	.word	0x00000003
        /*0a38*/ 	.word	0x00016860
        /*0a3c*/ 	.short	0x010a
        /*0a3e*/ 	.byte	0x3f
	.zero		1


	//   ....[65]....
        /*0a40*/ 	.word	0x00017cb0
        /*0a44*/ 	.word	0x00000009
        /*0a48*/ 	.word	0x00016820
        /*0a4c*/ 	.short	0x010a
        /*0a4e*/ 	.byte	0x3f
	.zero		1


	//   ....[66]....
        /*0a50*/ 	.word	0x00017e40
        /*0a54*/ 	.word	0x00000007
        /*0a58*/ 	.word	0x00000000
        /*0a5c*/ 	.short	0x010a
        /*0a5e*/ 	.byte	0x3f
	.zero		1


	//   ....[67]....
        /*0a60*/ 	.word	0x00017eb0
        /*0a64*/ 	.word	0x00000003
        /*0a68*/ 	.word	0x00000000
        /*0a6c*/ 	.short	0x010a
        /*0a6e*/ 	.byte	0x3f
	.zero		1


	//   ....[68]....
        /*0a70*/ 	.word	0x00017f10
        /*0a74*/ 	.word	0x00000005
        /*0a78*/ 	.word	0x00000000
        /*0a7c*/ 	.short	0x010a
        /*0a7e*/ 	.byte	0x3f
	.zero		1


	//   ....[69]....
        /*0a80*/ 	.word	0x00017f40
        /*0a84*/ 	.word	0x00000003
        /*0a88*/ 	.word	0x00000000
        /*0a8c*/ 	.short	0x010a
        /*0a8e*/ 	.byte	0x3f
	.zero		1


	//   ....[70]....
        /*0a90*/ 	.word	0x00017fa0
        /*0a94*/ 	.word	0x0000004f
        /*0a98*/ 	.word	0x00016890
        /*0a9c*/ 	.short	0x010a
        /*0a9e*/ 	.byte	0x3f
	.zero		1


	//   ....[71]....
        /*0aa0*/ 	.word	0x00017ff0
        /*0aa4*/ 	.word	0x0000004f
        /*0aa8*/ 	.word	0x00016890
        /*0aac*/ 	.short	0x010a
        /*0aae*/ 	.byte	0x3f
	.zero		1


	//   ....[72]....
        /*0ab0*/ 	.word	0x00018040
        /*0ab4*/ 	.word	0x0000004f
        /*0ab8*/ 	.word	0x00016890
        /*0abc*/ 	.short	0x010a
        /*0abe*/ 	.byte	0x3f
	.zero		1


	//   ....[73]....
        /*0ac0*/ 	.word	0x00018090
        /*0ac4*/ 	.word	0x0000004f
        /*0ac8*/ 	.word	0x000168b0
        /*0acc*/ 	.short	0x010a
        /*0ace*/ 	.byte	0x3f
	.zero		1


	//   ....[74]....
        /*0ad0*/ 	.word	0x00018680
        /*0ad4*/ 	.word	0x00000002
        /*0ad8*/ 	.word	0x00016800
        /*0adc*/ 	.short	0x010a
        /*0ade*/ 	.byte	0x3f
	.zero		1


	//   ....[75]....
        /*0ae0*/ 	.word	0x00018bd0
        /*0ae4*/ 	.word	0x00000002
        /*0ae8*/ 	.word	0x00016800
        /*0aec*/ 	.short	0x010a
        /*0aee*/ 	.byte	0x3f
	.zero		1


	//   ....[76]....
        /*0af0*/ 	.word	0x00018c20
        /*0af4*/ 	.word	0x00000000
        /*0af8*/ 	.word	0x00016830
        /*0afc*/ 	.short	0x010a
        /*0afe*/ 	.byte	0x3f
	.zero		1


	//   ....[77]....
        /*0b00*/ 	.word	0x00018c70
        /*0b04*/ 	.word	0x0000000b
        /*0b08*/ 	.word	0x00016830
        /*0b0c*/ 	.short	0x010a
        /*0b0e*/ 	.byte	0x3f
	.zero		1


	//   ....[78]....
        /*0b10*/ 	.word	0x00018cc0
        /*0b14*/ 	.word	0x0000000b
        /*0b18*/ 	.word	0x00016850
        /*0b1c*/ 	.short	0x010a
        /*0b1e*/ 	.byte	0x3f
	.zero		1


	//   ....[79]....
        /*0b20*/ 	.word	0x00018d10
        /*0b24*/ 	.word	0x0000000b
        /*0b28*/ 	.word	0x00016830
        /*0b2c*/ 	.short	0x010a
        /*0b2e*/ 	.byte	0x3f
	.zero		1


	//   ....[80]....
        /*0b30*/ 	.word	0x00018d60
        /*0b34*/ 	.word	0x0000000b
        /*0b38*/ 	.word	0x00016850
        /*0b3c*/ 	.short	0x010a
        /*0b3e*/ 	.byte	0x3f
	.zero		1


	//   ....[81]....
        /*0b40*/ 	.word	0x00018db0
        /*0b44*/ 	.word	0x00000009
        /*0b48*/ 	.word	0x00016850
        /*0b4c*/ 	.short	0x010a
        /*0b4e*/ 	.byte	0x3f
	.zero		1


	//   ....[82]....
        /*0b50*/ 	.word	0x00018f50
        /*0b54*/ 	.word	0x00000006
        /*0b58*/ 	.word	0x00016820
        /*0b5c*/ 	.short	0x010a
        /*0b5e*/ 	.byte	0x3f
	.zero		1


	//   ....[83]....
        /*0b60*/ 	.word	0x00018fa0
        /*0b64*/ 	.word	0x00000005
        /*0b68*/ 	.word	0x000168a0
        /*0b6c*/ 	.short	0x010a
        /*0b6e*/ 	.byte	0x3f
	.zero		1


	//   ....[84]....
        /*0b70*/ 	.word	0x00018ff0
        /*0b74*/ 	.word	0x00000005
        /*0b78*/ 	.word	0x000168c0
        /*0b7c*/ 	.short	0x010a
        /*0b7e*/ 	.byte	0x3f
	.zero		1


	//   ....[85]....
        /*0b80*/ 	.word	0x00019040
        /*0b84*/ 	.word	0x0000000a
        /*0b88*/ 	.word	0x000168a0
        /*0b8c*/ 	.short	0x010a
        /*0b8e*/ 	.byte	0x3f
	.zero		1


	//   ....[86]....
        /*0b90*/ 	.word	0x00019090
        /*0b94*/ 	.word	0x0000000a
        /*0b98*/ 	.word	0x000168c0
        /*0b9c*/ 	.short	0x010a
        /*0b9e*/ 	.byte	0x3f
	.zero		1


	//   ....[87]....
        /*0ba0*/ 	.word	0x00019230
        /*0ba4*/ 	.word	0x00000005
        /*0ba8*/ 	.word	0x00016840
        /*0bac*/ 	.short	0x010a
        /*0bae*/ 	.byte	0x3f
	.zero		1


	//   ....[88]....
        /*0bb0*/ 	.word	0x00019280
        /*0bb4*/ 	.word	0x0000001b
        /*0bb8*/ 	.word	0x00016820
        /*0bbc*/ 	.short	0x010a
        /*0bbe*/ 	.byte	0x3f
	.zero		1


	//   ....[89]....
        /*0bc0*/ 	.word	0x000192d0
        /*0bc4*/ 	.word	0x00000003
        /*0bc8*/ 	.word	0x00016840
        /*0bcc*/ 	.short	0x010a
        /*0bce*/ 	.byte	0x3f
	.zero		1


	//   ....[90]....
        /*0bd0*/ 	.word	0x00019320
        /*0bd4*/ 	.word	0x00000002
        /*0bd8*/ 	.word	0x00000060
        /*0bdc*/ 	.short	0x010a
        /*0bde*/ 	.byte	0x3f
	.zero		1


	//   ....[91]....
        /*0be0*/ 	.word	0x00019370
        /*0be4*/ 	.word	0x00000003
        /*0be8*/ 	.word	0x00016840
        /*0bec*/ 	.short	0x010a
        /*0bee*/ 	.byte	0x3f
	.zero		1


	//   ....[92]....
        /*0bf0*/ 	.word	0x000193c0
        /*0bf4*/ 	.word	0x00000003
        /*0bf8*/ 	.word	0x00000060
        /*0bfc*/ 	.short	0x010a
        /*0bfe*/ 	.byte	0x3f
	.zero		1


	//   ....[93]....
        /*0c00*/ 	.word	0x00019410
        /*0c04*/ 	.word	0x00000002
        /*0c08*/ 	.word	0x00016840
        /*0c0c*/ 	.short	0x010a
        /*0c0e*/ 	.byte	0x3f
	.zero		1


	//   ....[94]....
        /*0c10*/ 	.word	0x00019460
        /*0c14*/ 	.word	0x00000002
        /*0c18*/ 	.word	0x00000060
        /*0c1c*/ 	.short	0x010a
        /*0c1e*/ 	.byte	0x3f
	.zero		1


	//   ....[95]....
        /*0c20*/ 	.word	0x000194b0
        /*0c24*/ 	.word	0x00000003
        /*0c28*/ 	.word	0x00016860
        /*0c2c*/ 	.short	0x010a
        /*0c2e*/ 	.byte	0x3f
	.zero		1


	//   ....[96]....
        /*0c30*/ 	.word	0x00019e60
        /*0c34*/ 	.word	0x00000009
        /*0c38*/ 	.word	0x00016820
        /*0c3c*/ 	.short	0x010a
        /*0c3e*/ 	.byte	0x3f
	.zero		1


	//   ....[97]....
        /*0c40*/ 	.word	0x0001a000
        /*0c44*/ 	.word	0x00000007
        /*0c48*/ 	.word	0x00000000
        /*0c4c*/ 	.short	0x010a
        /*0c4e*/ 	.byte	0x3f
	.zero		1


	//   ....[98]....
        /*0c50*/ 	.word	0x0001a050
        /*0c54*/ 	.word	0x00000003
        /*0c58*/ 	.word	0x00000000
        /*0c5c*/ 	.short	0x010a
        /*0c5e*/ 	.byte	0x3f
	.zero		1


	//   ....[99]....
        /*0c60*/ 	.word	0x0001a0a0
        /*0c64*/ 	.word	0x00000005
        /*0c68*/ 	.word	0x00000000
        /*0c6c*/ 	.short	0x010a
        /*0c6e*/ 	.byte	0x3f
	.zero		1


	//----- nvinfo : EIATTR_NUM_MBARRIERS
	.align		4
.L_1725:
        /*0c70*/ 	.byte	0x03, 0x38
        /*0c72*/ 	.short	0x0016


	//----- nvinfo : EIATTR_EXIT_INSTR_OFFSETS
	.align		4
        /*0c74*/ 	.byte	0x04, 0x1c
        /*0c76*/ 	.short	(.L_1727 - .L_1726)


	//   ....[0]....
.L_1726:
        /*0c78*/ 	.word	0x00017f90


	//----- nvinfo : EIATTR_MAX_THREADS
	.align		4
.L_1727:
        /*0c7c*/ 	.byte	0x04, 0x05
        /*0c7e*/ 	.short	(.L_1729 - .L_1728)
.L_1728:
        /*0c80*/ 	.word	0x00000200
        /*0c84*/ 	.word	0x00000001
        /*0c88*/ 	.word	0x00000001


	//----- nvinfo : EIATTR_CRS_STACK_SIZE
	.align		4
.L_1729:
        /*0c8c*/ 	.byte	0x04, 0x1e
        /*0c8e*/ 	.short	(.L_1731 - .L_1730)
.L_1730:
        /*0c90*/ 	.word	0x00000000


	//----- nvinfo : EIATTR_CBANK_PARAM_SIZE
	.align		4
.L_1731:
        /*0c94*/ 	.byte	0x03, 0x19
        /*0c96*/ 	.short	0x0a70


	//----- nvinfo : EIATTR_PARAM_CBANK
	.align		4
        /*0c98*/ 	.byte	0x04, 0x0a
        /*0c9a*/ 	.short	(.L_1733 - .L_1732)
	.align		4
.L_1732:
        /*0c9c*/ 	.word	index@(.nv.constant0._ZN7cutlass13device_kernelIN5flash11enable_sm90INS1_16FlashAttnFwdSm90INS1_25CollectiveMainloopFwdSm90ILi2EN4cute5tupleIJNS5_1CILi1EEES8_S8_EEENS6_IJNS7_ILi192EEENS7_ILi128EEENS7_ILi64EEEEEELi64ENS_6half_tEfNS_4arch4Sm90ELb1ELb0ELb1ELb1ELb0ELb1ELb0ELb1ELb1ELb0ELb0ELb0EEENS1_21CollectiveEpilogueFwdINS6_IJSA_SC_SB_EEES9_SE_SG_Li384ELb1ELb0ELb0ELb0EEENS1_36VarlenDynamicPersistentTileSchedulerILi192ELi128ELi384ELi32ELb0ELb0ELb1ELb1ELb1ELb1EEEEEEEEEvNT_6ParamsE)
        /*0ca0*/ 	.short	0x0210
        /*0ca2*/ 	.short	0x0a70


	//----- nvinfo : EIATTR_SW_WAR
	.align		4
.L_1733:
        /*0ca4*/ 	.byte	0x04, 0x36
        /*0ca6*/ 	.short	(.L_1735 - .L_1734)
.L_1734:
        /*0ca8*/ 	.word	0x00000008
.L_1735:


//--------------------- .nv.callgraph             --------------------------
	.section	.nv.callgraph,"",@"SHT_CUDA_CALLGRAPH"
	.align	4
	.sectionentsize	8
	.align		4
        /*0000*/ 	.word	0x00000000
	.align		4
        /*0004*/ 	.word	0xffffffff
	.align		4
        /*0008*/ 	.word	index@(_ZN7cutlass13device_kernelIN5flash11enable_sm90INS1_16FlashAttnFwdSm90INS1_25CollectiveMainloopFwdSm90ILi2EN4cute5tupleIJNS5_1CILi1EEES8_S8_EEENS6_IJNS7_ILi128EEENS7_ILi80EEENS7_ILi256EEEEEELi256ENS_6half_tEfNS_4arch4Sm90ELb0ELb0ELb1ELb0ELb0ELb0ELb0ELb1ELb1ELb0ELb0ELb0EEENS1_21CollectiveEpilogueFwdINS6_IJSA_SC_SB_EEES9_SE_SG_Li256ELb0ELb0ELb0ELb0EEENS1_29StaticPersistentTileSchedulerILb0EEEEEEEEEvNT_6ParamsE)
	.align		4
        /*000c*/ 	.word	index@(__assertfail)
	.align		4
        /*0010*/ 	.word	index@(_ZN7cutlass13device_kernelIN5flash11enable_sm90INS1_16FlashAttnFwdSm90INS1_25CollectiveMainloopFwdSm90ILi2EN4cute5tupleIJNS5_1CILi2EEENS7_ILi1EEES9_EEENS6_IJNS7_ILi128EEENS7_ILi80EEENS7_ILi256EEEEEELi256ENS_6half_tEfNS_4arch4Sm90ELb0ELb0ELb1ELb0ELb0ELb0ELb0ELb1ELb1ELb0ELb0ELb0EEENS1_21CollectiveEpilogueFwdINS6_IJSB_SD_SC_EEESA_SF_SH_Li256ELb0ELb0ELb0ELb0EEENS1_29StaticPersistentTileSchedulerILb0EEEEEEEEEvNT_6ParamsE)
	.align		4
        /*0014*/ 	.word	index@(__assertfail)
	.align		4
        /*0018*/ 	.word	index@(_ZN7cutlass13device_kernelIN5flash11enable_sm90INS1_16FlashAttnFwdSm90INS1_25CollectiveMainloopFwdSm90ILi2EN4cute5tupleIJNS5_1CILi1EEES8_S8_EEENS6_IJNS7_ILi128EEENS7_ILi80EEENS7_ILi256EEEEEELi256ENS_6half_tEfNS_4arch4Sm90ELb0ELb0ELb1ELb1ELb0ELb0ELb0ELb1ELb1ELb0ELb0ELb0EEENS1_21CollectiveEpilogueFwdINS6_IJSA_SC_SB_EEES9_SE_SG_Li256ELb1ELb0ELb0ELb0EEENS1_36VarlenDynamicPersistentTileSchedulerILi128ELi80ELi256ELi32ELb0ELb0ELb1ELb0ELb1ELb1EEEEEEEEEvNT_6ParamsE)
	.align		4
        /*001c*/ 	.word	index@(__assertfail)
	.align		4
        /*0020*/ 	.word	index@(_ZN7cutlass13device_kernelIN5flash11enable_sm90INS1_16FlashAttnFwdSm90INS1_25CollectiveMainloopFwdSm90ILi2EN4cute5tupleIJNS5_1CILi1EEES8_S8_EEENS6_IJNS7_ILi128EEENS7_ILi80EEENS7_ILi256EEEEEELi256ENS_6half_tEfNS_4arch4Sm90ELb0ELb0ELb1ELb1ELb0ELb1ELb0ELb1ELb1ELb0ELb0ELb0EEENS1_21CollectiveEpilogueFwdINS6_IJSA_SC_SB_EEES9_SE_SG_Li256ELb1ELb0ELb0ELb0EEENS1_36VarlenDynamicPersistentTileSchedulerILi128ELi80ELi256ELi32ELb0ELb0ELb1ELb0ELb1ELb1EEEEEEEEEvNT_6ParamsE)
	.align		4
        /*0024*/ 	.word	index@(__assertfail)
	.align		4
        /*0028*/ 	.word	index@(_ZN7cutlass13device_kernelIN5flash11enable_sm90INS1_16FlashAttnFwdSm90INS1_25CollectiveMainloopFwdSm90ILi2EN4cute5tupleIJNS5_1CILi1EEES8_S8_EEENS6_IJNS7_ILi128EEENS7_ILi64EEENS7_ILi256EEEEEELi256ENS_6half_tEfNS_4arch4Sm90ELb0ELb1ELb1ELb0ELb0ELb0ELb0ELb1ELb1ELb0ELb0ELb0EEENS1_21CollectiveEpilogueFwdINS6_IJSA_SC_SB_EEES9_SE_SG_Li256ELb0ELb0ELb0ELb0EEENS1_30DynamicPersistentTileSchedulerILi256ELi32ELb0ELb0ELb1EEEEEEEEEvNT_6ParamsE)
	.align		4
        /*002c*/ 	.word	index@(__assertfail)
	.align		4
        /*0030*/ 	.word	index@(_ZN7cutlass13device_kernelIN5flash11enable_sm90INS1_16FlashAttnFwdSm90INS1_25CollectiveMainloopFwdSm90ILi2EN4cute5tupleIJNS5_1CILi1EEES8_S8_EEENS6_IJNS7_ILi128EEENS7_ILi64EEENS7_ILi256EEEEEELi256ENS_6half_tEfNS_4arch4Sm90ELb0ELb1ELb1ELb1ELb0ELb0ELb0ELb1ELb1ELb0ELb0ELb0EEENS1_21CollectiveEpilogueFwdINS6_IJSA_SC_SB_EEES9_SE_SG_Li256ELb1ELb0ELb0ELb0EEENS1_36VarlenDynamicPersistentTileSchedulerILi128ELi64ELi256ELi32ELb0ELb0ELb1ELb1ELb0ELb1EEEEEEEEEvNT_6ParamsE)
	.align		4
        /*0034*/ 	.word	index@(__assertfail)
	.align		4
        /*0038*/ 	.word	index@(_ZN7cutlass13device_kernelIN5flash11enable_sm90INS1_16FlashAttnFwdSm90INS1_25CollectiveMainloopFwdSm90ILi2EN4cute5tupleIJNS5_1CILi1EEES8_S8_EEENS6_IJNS7_ILi128EEENS7_ILi64EEENS7_ILi256EEEEEELi256ENS_6half_tEfNS_4arch4Sm90ELb0ELb1ELb1ELb1ELb0ELb1ELb0ELb1ELb1ELb0ELb0ELb0EEENS1_21CollectiveEpilogueFwdINS6_IJSA_SC_SB_EEES9_SE_SG_Li256ELb1ELb0ELb0ELb0EEENS1_36VarlenDynamicPersistentTileSchedulerILi128ELi64ELi256ELi32ELb0ELb0ELb1ELb1ELb0ELb1EEEEEEEEEvNT_6ParamsE)
	.align		4
        /*003c*/ 	.word	index@(__assertfail)
	.align		4
        /*0040*/ 	.word	index@(_ZN7cutlass13device_kernelIN5flash11enable_sm90INS1_16FlashAttnFwdSm90INS1_25CollectiveMainloopFwdSm90ILi2EN4cute5tupleIJNS5_1CILi1EEES8_S8_EEENS6_IJNS7_ILi128EEENS7_ILi80EEENS7_ILi256EEEEEELi256ENS_6half_tEfNS_4arch4Sm90ELb1ELb0ELb1ELb0ELb0ELb0ELb0ELb1ELb1ELb0ELb0ELb0EEENS1_21CollectiveEpilogueFwdINS6_IJSA_SC_SB_EEES9_SE_SG_Li256ELb0ELb0ELb0ELb0EEENS1_30DynamicPersistentTileSchedulerILi256ELi32ELb0ELb0ELb1EEEEEEEEEvNT_6ParamsE)
	.align		4
        /*0044*/ 	.word	index@(__assertfail)
	.align		4
        /*0048*/ 	.word	index@(_ZN7cutlass13device_kernelIN5flash11enable_sm90INS1_16FlashAttnFwdSm90INS1_25CollectiveMainloopFwdSm90ILi2EN4cute5tupleIJNS5_1CILi1EEES8_S8_EEENS6_IJNS7_ILi128EEENS7_ILi80EEENS7_ILi256EEEEEELi256ENS_6half_tEfNS_4arch4Sm90ELb1ELb0ELb1ELb1ELb0ELb0ELb0ELb1ELb1ELb0ELb0ELb0EEENS1_21CollectiveEpilogueFwdINS6_IJSA_SC_SB_EEES9_SE_SG_Li256ELb1ELb0ELb0ELb0EEENS1_36VarlenDynamicPersistentTileSchedulerILi128ELi80ELi256ELi32ELb0ELb0ELb1ELb1ELb1ELb1EEEEEEEEEvNT_6ParamsE)
	.align		4
        /*004c*/ 	.word	index@(__assertfail)
	.align		4
        /*0050*/ 	.word	index@(_ZN7cutlass13device_kernelIN5flash11enable_sm90INS1_16FlashAttnFwdSm90INS1_25CollectiveMainloopFwdSm90ILi2EN4cute5tupleIJNS5_1CILi1EEES8_S8_EEENS6_IJNS7_ILi128EEENS7_ILi80EEENS7_ILi256EEEEEELi256ENS_6half_tEfNS_4arch4Sm90ELb1ELb0ELb1ELb1ELb0ELb1ELb0ELb1ELb1ELb0ELb0ELb0EEENS1_21CollectiveEpilogueFwdINS6_IJSA_SC_SB_EEES9_SE_SG_Li256ELb1ELb0ELb0ELb0EEENS1_36VarlenDynamicPersistentTileSchedulerILi128ELi80ELi256ELi32ELb0ELb0ELb1ELb1ELb1ELb1EEEEEEEEEvNT_6ParamsE)
	.align		4
        /*0054*/ 	.word	index@(__assertfail)
	.align		4
        /*0058*/ 	.word	index@(_ZN7cutlass13device_kernelIN5flash11enable_sm90INS1_16FlashAttnFwdSm90INS1_25CollectiveMainloopFwdSm90ILi2EN4cute5tupleIJNS5_1CILi1EEES8_S8_EEENS6_IJNS7_ILi128EEENS7_ILi112EEENS7_ILi192EEEEEELi192ENS_6half_tEfNS_4arch4Sm90ELb0ELb0ELb1ELb0ELb0ELb0ELb0ELb1ELb1ELb0ELb0ELb0EEENS1_21CollectiveEpilogueFwdINS6_IJSA_SC_SB_EEES9_SE_SG_Li256ELb0ELb0ELb0ELb0EEENS1_29StaticPersistentTileSchedulerILb0EEEEEEEEEvNT_6ParamsE)
	.align		4
        /*005c*/ 	.word	index@(__assertfail)
	.align		4
        /*0060*/ 	.word	index@(_ZN7cutlass13device_kernelIN5flash11enable_sm90INS1_16FlashAttnFwdSm90INS1_25CollectiveMainloopFwdSm90ILi2EN4cute5tupleIJNS5_1CILi2EEENS7_ILi1EEES9_EEENS6_IJNS7_ILi128EEENS7_ILi112EEENS7_ILi192EEEEEELi192ENS_6half_tEfNS_4arch4Sm90ELb0ELb0ELb1ELb0ELb0ELb0ELb0ELb1ELb1ELb0ELb0ELb0EEENS1_21CollectiveEpilogueFwdINS6_IJSB_SD_SC_EEESA_SF_SH_Li256ELb0ELb0ELb0ELb0EEENS1_29StaticPersistentTileSchedulerILb0EEEEEEEEEvNT_6ParamsE)
	.align		4
        /*0064*/ 	.word	index@(__assertfail)
	.align		4
        /*0068*/ 	.word	index@(_ZN7cutlass13device_kernelIN5flash11enable_sm90INS1_16FlashAttnFwdSm90INS1_25CollectiveMainloopFwdSm90ILi2EN4cute5tupleIJNS5_1CILi1EEES8_S8_EEENS6_IJNS7_ILi128EEENS7_ILi112EEENS7_ILi192EEEEEELi192ENS_6half_tEfNS_4arch4Sm90ELb0ELb0ELb1ELb1ELb0ELb0ELb0ELb1ELb1ELb0ELb0ELb0EEENS1_21CollectiveEpilogueFwdINS6_IJSA_SC_SB_EEES9_SE_SG_Li256ELb1ELb0ELb0ELb0EEENS1_36VarlenDynamicPersistentTileSchedulerILi128ELi112ELi256ELi32ELb0ELb0ELb1ELb0ELb1ELb1EEEEEEEEEvNT_6ParamsE)
	.align		4
        /*006c*/ 	.word	index@(__assertfail)
	.align		4
        /*0070*/ 	.word	index@(_ZN7cutlass13device_kernelIN5flash11enable_sm90INS1_16FlashAttnFwdSm90INS1_25CollectiveMainloopFwdSm90ILi2EN4cute5tupleIJNS5_1CILi1EEES8_S8_EEENS6_IJNS7_ILi128EEENS7_ILi112EEENS7_ILi192EEEEEELi192ENS_6half_tEfNS_4arch4Sm90ELb0ELb0ELb1ELb1ELb0ELb1ELb0ELb1ELb1ELb0ELb0ELb0EEENS1_21CollectiveEpilogueFwdINS6_IJSA_SC_SB_EEES9_SE_SG_Li256ELb1ELb0ELb0ELb0EEENS1_36VarlenDynamicPersistentTileSchedulerILi128ELi112ELi256ELi32ELb0ELb0ELb1ELb0ELb1ELb1EEEEEEEEEvNT_6ParamsE)
	.align		4
        /*0074*/ 	.word	index@(__assertfail)
	.align		4
        /*0078*/ 	.word	index@(_ZN7cutlass13device_kernelIN5flash11enable_sm90INS1_16FlashAttnFwdSm90INS1_25CollectiveMainloopFwdSm90ILi2EN4cute5tupleIJNS5_1CILi1EEES8_S8_EEENS6_IJNS7_ILi128EEENS7_ILi96EEENS7_ILi192EEEEEELi192ENS_6half_tEfNS_4arch4Sm90ELb0ELb1ELb1ELb0ELb0ELb0ELb0ELb1ELb1ELb0ELb0ELb0EEENS1_21CollectiveEpilogueFwdINS6_IJSA_SC_SB_EEES9_SE_SG_Li256ELb0ELb0ELb0ELb0EEENS1_30DynamicPersistentTileSchedulerILi256ELi32ELb0ELb0ELb1EEEEEEEEEvNT_6ParamsE)
	.align		4
        /*007c*/ 	.word	index@(__assertfail)
	.align		4
        /*0080*/ 	.word	index@(_ZN7cutlass13device_kernelIN5flash11enable_sm90INS1_16FlashAttnFwdSm90INS1_25CollectiveMainloopFwdSm90ILi2EN4cute5tupleIJNS5_1CILi1EEES8_S8_EEENS6_IJNS7_ILi128EEENS7_ILi96EEENS7_ILi192EEEEEELi192ENS_6half_tEfNS_4arch4Sm90ELb0ELb1ELb1ELb1ELb0ELb0ELb0ELb1ELb1ELb0ELb0ELb0EEENS1_21CollectiveEpilogueFwdINS6_IJSA_SC_SB_EEES9_SE_SG_Li256ELb1ELb0ELb0ELb0EEENS1_36VarlenDynamicPersistentTileSchedulerILi128ELi96ELi256ELi32ELb0ELb0ELb1ELb1ELb0ELb1EEEEEEEEEvNT_6ParamsE)
	.align		4
        /*0084*/ 	.word	index@(__assertfail)
	.align		4
        /*0088*/ 	.word	index@(_ZN7cutlass13device_kernelIN5flash11enable_sm90INS1_16FlashAttnFwdSm90INS1_25CollectiveMainloopFwdSm90ILi2EN4cute5tupleIJNS5_1CILi1EEES8_S8_EEENS6_IJNS7_ILi128EEENS7_ILi96EEENS7_ILi192EEEEEELi192ENS_6half_tEfNS_4arch4Sm90ELb0ELb1ELb1ELb1ELb0ELb1ELb0ELb1ELb1ELb0ELb0ELb0EEENS1_21CollectiveEpilogueFwdINS6_IJSA_SC_SB_EEES9_SE_SG_Li256ELb1ELb0ELb0ELb0EEENS1_36VarlenDynamicPersistentTileSchedulerILi128ELi96ELi256ELi32ELb0ELb0ELb1ELb1ELb0ELb1EEEEEEEEEvNT_6ParamsE)
	.align		4
        /*008c*/ 	.word	index@(__assertfail)
	.align		4
        /*0090*/ 	.word	index@(_ZN7cutlass13device_kernelIN5flash11enable_sm90INS1_16FlashAttnFwdSm90INS1_25CollectiveMainloopFwdSm90ILi2EN4cute5tupleIJNS5_1CILi1EEES8_S8_EEENS6_IJNS7_ILi128EEENS7_ILi112EEENS7_ILi192EEEEEELi192ENS_6half_tEfNS_4arch4Sm90ELb1ELb0ELb1ELb0ELb0ELb0ELb0ELb1ELb1ELb0ELb0ELb0EEENS1_21CollectiveEpilogueFwdINS6_IJSA_SC_SB_EEES9_SE_SG_Li256ELb0ELb0ELb0ELb0EEENS1_30DynamicPersistentTileSchedulerILi256ELi32ELb0ELb0ELb1EEEEEEEEEvNT_6ParamsE)
	.align		4
        /*0094*/ 	.word	index@(__assertfail)
	.align		4
        /*0098*/ 	.word	index@(_ZN7cutlass13device_kernelIN5flash11enable_sm90INS1_16FlashAttnFwdSm90INS1_25CollectiveMainloopFwdSm90ILi2EN4cute5tupleIJNS5_1CILi1EEES8_S8_EEENS6_IJNS7_ILi128EEENS7_ILi112EEENS7_ILi192EEEEEELi192ENS_6half_tEfNS_4arch4Sm90ELb1ELb0ELb1ELb1ELb0ELb0ELb0ELb1ELb1ELb0ELb0ELb0EEENS1_21CollectiveEpilogueFwdINS6_IJSA_SC_SB_EEES9_SE_SG_Li256ELb1ELb0ELb0ELb0EEENS1_36VarlenDynamicPersistentTileSchedulerILi128ELi112ELi256ELi32ELb0ELb0ELb1ELb1ELb1ELb1EEEEEEEEEvNT_6ParamsE)
	.align		4
        /*009c*/ 	.word	index@(__assertfail)
	.align		4
        /*00a0*/ 	.word	index@(_ZN7cutlass13device_kernelIN5flash11enable_sm90INS1_16FlashAttnFwdSm90INS1_25CollectiveMainloopFwdSm90ILi2EN4cute5tupleIJNS5_1CILi1EEES8_S8_EEENS6_IJNS7_ILi128EEENS7_ILi112EEENS7_ILi192EEEEEELi192ENS_6half_tEfNS_4arch4Sm90ELb1ELb0ELb1ELb1ELb0ELb1ELb0ELb1ELb1ELb0ELb0ELb0EEENS1_21CollectiveEpilogueFwdINS6_IJSA_SC_SB_EEES9_SE_SG_Li256ELb1ELb0ELb0ELb0EEENS1_36VarlenDynamicPersistentTileSchedulerILi128ELi112ELi256ELi32ELb0ELb0ELb1ELb1ELb1ELb1EEEEEEEEEvNT_6ParamsE)
	.align		4
        /*00a4*/ 	.word	index@(__assertfail)
	.align		4
        /*00a8*/ 	.word	index@(_ZN7cutlass13device_kernelIN5flash11enable_sm90INS1_16FlashAttnFwdSm90INS1_25CollectiveMainloopFwdSm90ILi2EN4cute5tupleIJNS5_1CILi1EEES8_S8_EEENS6_IJNS7_ILi128EEENS7_ILi176EEESA_EEELi128ENS_6half_tEfNS_4arch4Sm90ELb0ELb0ELb1ELb0ELb0ELb0ELb0ELb1ELb1ELb0ELb0ELb0EEENS1_21CollectiveEpilogueFwdINS6_IJSA_SA_SB_EEES9_SD_SF_Li256ELb0ELb0ELb0ELb0EEENS1_29StaticPersistentTileSchedulerILb0EEEEEEEEEvNT_6ParamsE)
	.align		4
        /*00ac*/ 	.word	index@(__assertfail)
	.align		4
        /*00b0*/ 	.word	index@(_ZN7cutlass13device_kernelIN5flash11enable_sm90INS1_16FlashAttnFwdSm90INS1_25CollectiveMainloopFwdSm90ILi2EN4cute5tupleIJNS5_1CILi2EEENS7_ILi1EEES9_EEENS6_IJNS7_ILi128EEENS7_ILi176EEESB_EEELi128ENS_6half_tEfNS_4arch4Sm90ELb0ELb0ELb1ELb0ELb0ELb0ELb0ELb1ELb1ELb0ELb0ELb0EEENS1_21CollectiveEpilogueFwdINS6_IJSB_SB_SC_EEESA_SE_SG_Li256ELb0ELb0ELb0ELb0EEENS1_29StaticPersistentTileSchedulerILb0EEEEEEEEEvNT_6ParamsE)
	.align		4
        /*00b4*/ 	.word	index@(__assertfail)
	.align		4
        /*00b8*/ 	.word	index@(_ZN7cutlass13device_kernelIN5flash11enable_sm90INS1_16FlashAttnFwdSm90INS1_25CollectiveMainloopFwdSm90ILi2EN4cute5tupleIJNS5_1CILi1EEES8_S8_EEENS6_IJNS7_ILi128EEENS7_ILi176EEESA_EEELi128ENS_6half_tEfNS_4arch4Sm90ELb0ELb0ELb1ELb1ELb0ELb0ELb0ELb1ELb1ELb0ELb0ELb0EEENS1_21CollectiveEpilogueFwdINS6_IJSA_SA_SB_EEES9_SD_SF_Li256ELb1ELb0ELb0ELb0EEENS1_36VarlenDynamicPersistentTileSchedulerILi128ELi176ELi256ELi32ELb0ELb0ELb1ELb0ELb1ELb1EEEEEEEEEvNT_6ParamsE)
	.align		4
        /*00bc*/ 	.word	index@(__assertfail)
	.align		4
        /*00c0*/ 	.word	index@(_ZN7cutlass13device_kernelIN5flash11enable_sm90INS1_16FlashAttnFwdSm90INS1_25CollectiveMainloopFwdSm90ILi2EN4cute5tupleIJNS5_1CILi1EEES8_S8_EEENS6_IJNS7_ILi128EEENS7_ILi176EEESA_EEELi128ENS_6half_tEfNS_4arch4Sm90ELb0ELb0ELb1ELb1ELb0ELb1ELb0ELb1ELb1ELb0ELb0ELb0EEENS1_21CollectiveEpilogueFwdINS6_IJSA_SA_SB_EEES9_SD_SF_Li256ELb1ELb0ELb0ELb0EEENS1_36VarlenDynamicPersistentTileSchedulerILi128ELi176ELi256ELi32ELb0ELb0ELb1ELb0ELb1ELb1EEEEEEEEEvNT_6ParamsE)
	.align		4
        /*00c4*/ 	.word	index@(__assertfail)
	.align		4
        /*00c8*/ 	.word	index@(_ZN7cutlass13device_kernelIN5flash11enable_sm90INS1_16FlashAttnFwdSm90INS1_25CollectiveMainloopFwdSm90ILi2EN4cute5tupleIJNS5_1CILi1EEES8_S8_EEENS6_IJNS7_ILi128EEESA_SA_EEELi128ENS_6half_tEfNS_4arch4Sm90ELb0ELb1ELb1ELb0ELb0ELb0ELb0ELb1ELb1ELb0ELb0ELb0EEENS1_21CollectiveEpilogueFwdISB_S9_SC_SE_Li256ELb0ELb0ELb0ELb0EEENS1_30DynamicPersistentTileSchedulerILi256ELi32ELb0ELb0ELb1EEEEEEEEEvNT_6ParamsE)
	.align		4
        /*00cc*/ 	.word	index@(__assertfail)
	.align		4
        /*00d0*/ 	.word	index@(_ZN7cutlass13device_kernelIN5flash11enable_sm90INS1_16FlashAttnFwdSm90INS1_25CollectiveMainloopFwdSm90ILi2EN4cute5tupleIJNS5_1CILi1EEES8_S8_EEENS6_IJNS7_ILi128EEESA_SA_EEELi128ENS_6half_tEfNS_4arch4Sm90ELb0ELb1ELb1ELb1ELb0ELb0ELb0ELb1ELb1ELb0ELb0ELb0EEENS1_21CollectiveEpilogueFwdISB_S9_SC_SE_Li256ELb1ELb0ELb0ELb0EEENS1_36VarlenDynamicPersistentTileSchedulerILi128ELi128ELi256ELi32ELb0ELb0ELb1ELb1ELb0ELb1EEEEEEEEEvNT_6ParamsE)
	.align		4
        /*00d4*/ 	.word	index@(__assertfail)
	.align		4
        /*00d8*/ 	.word	index@(_ZN7cutlass13device_kernelIN5flash11enable_sm90INS1_16FlashAttnFwdSm90INS1_25CollectiveMainloopFwdSm90ILi2EN4cute5tupleIJNS5_1CILi1EEES8_S8_EEENS6_IJNS7_ILi128EEESA_SA_EEELi128ENS_6half_tEfNS_4arch4Sm90ELb0ELb1ELb1ELb1ELb0ELb1ELb0ELb1ELb1ELb0ELb0ELb0EEENS1_21CollectiveEpilogueFwdISB_S9_SC_SE_Li256ELb1ELb0ELb0ELb0EEENS1_36VarlenDynamicPersistentTileSchedulerILi128ELi128ELi256ELi32ELb0ELb0ELb1ELb1ELb0ELb1EEEEEEEEEvNT_6ParamsE)
	.align		4
        /*00dc*/ 	.word	index@(__assertfail)
	.align		4
        /*00e0*/ 	.word	index@(_ZN7cutlass13device_kernelIN5flash11enable_sm90INS1_16FlashAttnFwdSm90INS1_25CollectiveMainloopFwdSm90ILi2EN4cute5tupleIJNS5_1CILi1EEES8_S8_EEENS6_IJNS7_ILi128EEESA_SA_EEELi128ENS_6half_tEfNS_4arch4Sm90ELb1ELb0ELb1ELb0ELb0ELb0ELb0ELb1ELb1ELb0ELb0ELb0EEENS1_21CollectiveEpilogueFwdISB_S9_SC_SE_Li256ELb0ELb0ELb0ELb0EEENS1_30DynamicPersistentTileSchedulerILi256ELi32ELb0ELb0ELb1EEEEEEEEEvNT_6ParamsE)
	.align		4
        /*00e4*/ 	.word	index@(__assertfail)
	.align		4
        /*00e8*/ 	.word	index@(_ZN7cutlass13device_kernelIN5flash11enable_sm90INS1_16FlashAttnFwdSm90INS1_25CollectiveMainloopFwdSm90ILi2EN4cute5tupleIJNS5_1CILi1EEES8_S8_EEENS6_IJNS7_ILi128EEESA_SA_EEELi128ENS_6half_tEfNS_4arch4Sm90ELb1ELb0ELb1ELb1ELb0ELb0ELb0ELb1ELb1ELb0ELb0ELb0EEENS1_21CollectiveEpilogueFwdISB_S9_SC_SE_Li256ELb1ELb0ELb0ELb0EEENS1_36VarlenDynamicPersistentTileSchedulerILi128ELi128ELi256ELi32ELb0ELb0ELb1ELb1ELb1ELb1EEEEEEEEEvNT_6ParamsE)
	.align		4
        /*00ec*/ 	.word	index@(__assertfail)
	.align		4
        /*00f0*/ 	.word	index@(_ZN7cutlass13device_kernelIN5flash11enable_sm90INS1_16FlashAttnFwdSm90INS1_25CollectiveMainloopFwdSm90ILi2EN4cute5tupleIJNS5_1CILi1EEES8_S8_EEENS6_IJNS7_ILi128EEESA_SA_EEELi128ENS_6half_tEfNS_4arch4Sm90ELb1ELb0ELb1ELb1ELb0ELb1ELb0ELb1ELb1ELb0ELb0ELb0EEENS1_21CollectiveEpilogueFwdISB_S9_SC_SE_Li256ELb1ELb0ELb0ELb0EEENS1_36VarlenDynamicPersistentTileSchedulerILi128ELi128ELi256ELi32ELb0ELb0ELb1ELb1ELb1ELb1EEEEEEEEEvNT_6ParamsE)
	.align		4
        /*00f4*/ 	.word	index@(__assertfail)
	.align		4
        /*00f8*/ 	.word	index@(_ZN7cutlass13device_kernelIN5flash11enable_sm90INS1_16FlashAttnFwdSm90INS1_25CollectiveMainloopFwdSm90ILi2EN4cute5tupleIJNS5_1CILi1EEES8_S8_EEENS6_IJNS7_ILi192EEENS7_ILi144EEENS7_ILi96EEEEEELi96ENS_6half_tEfNS_4arch4Sm90ELb0ELb0ELb1ELb0ELb0ELb0ELb0ELb0ELb1ELb0ELb0ELb0EEENS1_21CollectiveEpilogueFwdINS6_IJSA_SC_SB_EEES9_SE_SG_Li384ELb0ELb0ELb0ELb0EEENS1_29StaticPersistentTileSchedulerILb0EEEEEEEEEvNT_6ParamsE)
	.align		4
        /*00fc*/ 	.word	index@(__assertfail)
	.align		4
        /*0100*/ 	.word	index@(_ZN7cutlass13device_kernelIN5flash11enable_sm90INS1_16FlashAttnFwdSm90INS1_25CollectiveMainloopFwdSm90ILi2EN4cute5tupleIJNS5_1CILi1EEES8_S8_EEENS6_IJNS7_ILi192EEENS7_ILi144EEENS7_ILi96EEEEEELi96ENS_6half_tEfNS_4arch4Sm90ELb0ELb0ELb1ELb1ELb0ELb0ELb0ELb0ELb1ELb0ELb0ELb0EEENS1_21CollectiveEpilogueFwdINS6_IJSA_SC_SB_EEES9_SE_SG_Li384ELb1ELb0ELb0ELb0EEENS1_36VarlenDynamicPersistentTileSchedulerILi192ELi144ELi384ELi32ELb0ELb0ELb1ELb0ELb1ELb1EEEEEEEEEvNT_6ParamsE)
	.align		4
        /*0104*/ 	.word	index@(__assertfail)
	.align		4
        /*0108*/ 	.word	index@(_ZN7cutlass13device_kernelIN5flash11enable_sm90INS1_16FlashAttnFwdSm90INS1_25CollectiveMainloopFwdSm90ILi2EN4cute5tupleIJNS5_1CILi1EEES8_S8_EEENS6_IJNS7_ILi192EEENS7_ILi144EEENS7_ILi96EEEEEELi96ENS_6half_tEfNS_4arch4Sm90ELb0ELb0ELb1ELb1ELb0ELb1ELb0ELb0ELb1ELb0ELb0ELb0EEENS1_21CollectiveEpilogueFwdINS6_IJSA_SC_SB_EEES9_SE_SG_Li384ELb1ELb0ELb0ELb0EEENS1_36VarlenDynamicPersistentTileSchedulerILi192ELi144ELi384ELi32ELb0ELb0ELb1ELb0ELb1ELb1EEEEEEEEEvNT_6ParamsE)
	.align		4
        /*010c*/ 	.word	index@(__assertfail)
	.align		4
        /*0110*/ 	.word	index@(_ZN7cutlass13device_kernelIN5flash11enable_sm90INS1_16FlashAttnFwdSm90INS1_25CollectiveMainloopFwdSm90ILi2EN4cute5tupleIJNS5_1CILi1EEES8_S8_EEENS6_IJNS7_ILi192EEENS7_ILi128EEENS7_ILi96EEEEEELi96ENS_6half_tEfNS_4arch4Sm90ELb0ELb1ELb1ELb0ELb0ELb0ELb0ELb0ELb1ELb0ELb0ELb0EEENS1_21CollectiveEpilogueFwdINS6_IJSA_SC_SB_EEES9_SE_SG_Li384ELb0ELb0ELb0ELb0EEENS1_30DynamicPersistentTileSchedulerILi384ELi32ELb0ELb0ELb1EEEEEEEEEvNT_6ParamsE)
	.align		4
        /*0114*/ 	.word	index@(__assertfail)
	.align		4
        /*0118*/ 	.word	index@(_ZN7cutlass13device_kernelIN5flash11enable_sm90INS1_16FlashAttnFwdSm90INS1_25CollectiveMainloopFwdSm90ILi2EN4cute5tupleIJNS5_1CILi1EEES8_S8_EEENS6_IJNS7_ILi192EEENS7_ILi128EEENS7_ILi96EEEEEELi96ENS_6half_tEfNS_4arch4Sm90ELb0ELb1ELb1ELb1ELb0ELb0ELb0ELb0ELb1ELb0ELb0ELb0EEENS1_21CollectiveEpilogueFwdINS6_IJSA_SC_SB_EEES9_SE_SG_Li384ELb1ELb0ELb0ELb0EEENS1_36VarlenDynamicPersistentTileSchedulerILi192ELi128ELi384ELi32ELb0ELb0ELb1ELb1ELb0ELb1EEEEEEEEEvNT_6ParamsE)
	.align		4
        /*011c*/ 	.word	index@(__assertfail)
	.align		4
        /*0120*/ 	.word	index@(_ZN7cutlass13device_kernelIN5flash11enable_sm90INS1_16FlashAttnFwdSm90INS1_25CollectiveMainloopFwdSm90ILi2EN4cute5tupleIJNS5_1CILi1EEES8_S8_EEENS6_IJNS7_ILi192EEENS7_ILi128EEENS7_ILi96EEEEEELi96ENS_6half_tEfNS_4arch4Sm90ELb0ELb1ELb1ELb1ELb0ELb1ELb0ELb0ELb1ELb0ELb0ELb0EEENS1_21CollectiveEpilogueFwdINS6_IJSA_SC_SB_EEES9_SE_SG_Li384ELb1ELb0ELb0ELb0EEENS1_36VarlenDynamicPersistentTileSchedulerILi192ELi128ELi384ELi32ELb0ELb0ELb1ELb1ELb0ELb1EEEEEEEEEvNT_6ParamsE)
	.align		4
        /*0124*/ 	.word	index@(__assertfail)
	.align		4
        /*0128*/ 	.word	index@(_ZN7cutlass13device_kernelIN5flash11enable_sm90INS1_16FlashAttnFwdSm90INS1_25CollectiveMainloopFwdSm90ILi2EN4cute5tupleIJNS5_1CILi1EEES8_S8_EEENS6_IJNS7_ILi192EEENS7_ILi144EEENS7_ILi96EEEEEELi96ENS_6half_tEfNS_4arch4Sm90ELb1ELb0ELb1ELb0ELb0ELb0ELb0ELb0ELb1ELb0ELb0ELb0EEENS1_21CollectiveEpilogueFwdINS6_IJSA_SC_SB_EEES9_SE_SG_Li384ELb0ELb0ELb0ELb0EEENS1_30DynamicPersistentTileSchedulerILi384ELi32ELb0ELb0ELb1EEEEEEEEEvNT_6ParamsE)
	.align		4
        /*012c*/ 	.word	index@(__assertfail)
	.align		4
        /*0130*/ 	.word	index@(_ZN7cutlass13device_kernelIN5flash11enable_sm90INS1_16FlashAttnFwdSm90INS1_25CollectiveMainloopFwdSm90ILi2EN4cute5tupleIJNS5_1CILi1EEES8_S8_EEENS6_IJNS7_ILi192EEENS7_ILi144EEENS7_ILi96EEEEEELi96ENS_6half_tEfNS_4arch4Sm90ELb1ELb0ELb1ELb1ELb0ELb0ELb0ELb0ELb1ELb0ELb0ELb0EEENS1_21CollectiveEpilogueFwdINS6_IJSA_SC_SB_EEES9_SE_SG_Li384ELb1ELb0ELb0ELb0EEENS1_36VarlenDynamicPersistentTileSchedulerILi192ELi144ELi384ELi32ELb0ELb0ELb1ELb1ELb1ELb1EEEEEEEEEvNT_6ParamsE)
	.align		4
        /*0134*/ 	.word	index@(__assertfail)
	.align		4
        /*0138*/ 	.word	index@(_ZN7cutlass13device_kernelIN5flash11enable_sm90INS1_16FlashAttnFwdSm90INS1_25CollectiveMainloopFwdSm90ILi2EN4cute5tupleIJNS5_1CILi1EEES8_S8_EEENS6_IJNS7_ILi192EEENS7_ILi144EEENS7_ILi96EEEEEELi96ENS_6half_tEfNS_4arch4Sm90ELb1ELb0ELb1ELb1ELb0ELb1ELb0ELb0ELb1ELb0ELb0ELb0EEENS1_21CollectiveEpilogueFwdINS6_IJSA_SC_SB_EEES9_SE_SG_Li384ELb1ELb0ELb0ELb0EEENS1_36VarlenDynamicPersistentTileSchedulerILi192ELi144ELi384ELi32ELb0ELb0ELb1ELb1ELb1ELb1EEEEEEEEEvNT_6ParamsE)
	.align		4
        /*013c*/ 	.word	index@(__assertfail)
	.align		4
        /*0140*/ 	.word	index@(_ZN7cutlass13device_kernelIN5flash11enable_sm90INS1_16FlashAttnFwdSm90INS1_25CollectiveMainloopFwdSm90ILi2EN4cute5tupleIJNS5_1CILi1EEES8_S8_EEENS6_IJNS7_ILi192EEESA_NS7_ILi64EEEEEELi64ENS_6half_tEfNS_4arch4Sm90ELb0ELb0ELb1ELb0ELb0ELb0ELb0ELb0ELb1ELb0ELb0ELb0EEENS1_21CollectiveEpilogueFwdINS6_IJSA_SB_SA_EEES9_SD_SF_Li384ELb0ELb0ELb0ELb0EEENS1_29StaticPersistentTileSchedulerILb0EEEEEEEEEvNT_6ParamsE)
	.align		4
        /*0144*/ 	.word	index@(__assertfail)
	.align		4
        /*0148*/ 	.word	index@(_ZN7cutlass13device_kernelIN5flash11enable_sm90INS1_16FlashAttnFwdSm90INS1_25CollectiveMainloopFwdSm90ILi2EN4cute5tupleIJNS5_1CILi1EEES8_S8_EEENS6_IJNS7_ILi192EEESA_NS7_ILi64EEEEEELi64ENS_6half_tEfNS_4arch4Sm90ELb0ELb0ELb1ELb1ELb0ELb0ELb0ELb0ELb1ELb0ELb0ELb0EEENS1_21CollectiveEpilogueFwdINS6_IJSA_SB_SA_EEES9_SD_SF_Li384ELb1ELb0ELb0ELb0EEENS1_36VarlenDynamicPersistentTileSchedulerILi192ELi192ELi384ELi32ELb0ELb0ELb1ELb0ELb1ELb1EEEEEEEEEvNT_6ParamsE)
	.align		4
        /*014c*/ 	.word	index@(__assertfail)
	.align		4
        /*0150*/ 	.word	index@(_ZN7cutlass13device_kernelIN5flash11enable_sm90INS1_16FlashAttnFwdSm90INS1_25CollectiveMainloopFwdSm90ILi2EN4cute5tupleIJNS5_1CILi1EEES8_S8_EEENS6_IJNS7_ILi192EEESA_NS7_ILi64EEEEEELi64ENS_6half_tEfNS_4arch4Sm90ELb0ELb0ELb1ELb1ELb0ELb1ELb0ELb0ELb1ELb0ELb0ELb0EEENS1_21CollectiveEpilogueFwdINS6_IJSA_SB_SA_EEES9_SD_SF_Li384ELb1ELb0ELb0ELb0EEENS1_36VarlenDynamicPersistentTileSchedulerILi192ELi192ELi384ELi32ELb0ELb0ELb1ELb0ELb1ELb1EEEEEEEEEvNT_6ParamsE)
	.align		4
        /*0154*/ 	.word	index@(__assertfail)
	.align		4
        /*0158*/ 	.word	index@(_ZN7cutlass13device_kernelIN5flash11enable_sm90INS1_16FlashAttnFwdSm90INS1_25CollectiveMainloopFwdSm90ILi2EN4cute5tupleIJNS5_1CILi1EEES8_S8_EEENS6_IJNS7_ILi192EEENS7_ILi128EEENS7_ILi64EEEEEELi64ENS_6half_tEfNS_4arch4Sm90ELb0ELb1ELb1ELb0ELb0ELb0ELb0ELb1ELb1ELb0ELb0ELb0EEENS1_21CollectiveEpilogueFwdINS6_IJSA_SC_SB_EEES9_SE_SG_Li384ELb0ELb0ELb0ELb0EEENS1_30DynamicPersistentTileSchedulerILi384ELi32ELb0ELb0ELb1EEEEEEEEEvNT_6ParamsE)
	.align		4
        /*015c*/ 	.word	index@(__assertfail)
	.align		4
        /*0160*/ 	.word	index@(_ZN7cutlass13device_kernelIN5flash11enable_sm90INS1_16FlashAttnFwdSm90INS1_25CollectiveMainloopFwdSm90ILi2EN4cute5tupleIJNS5_1CILi1EEES8_S8_EEENS6_IJNS7_ILi192EEENS7_ILi128EEENS7_ILi64EEEEEELi64ENS_6half_tEfNS_4arch4Sm90ELb0ELb1ELb1ELb1ELb0ELb0ELb0ELb1ELb1ELb0ELb0ELb0EEENS1_21CollectiveEpilogueFwdINS6_IJSA_SC_SB_EEES9_SE_SG_Li384ELb1ELb0ELb0ELb0EEENS1_36VarlenDynamicPersistentTileSchedulerILi192ELi128ELi384ELi32ELb0ELb0ELb1ELb1ELb0ELb1EEEEEEEEEvNT_6ParamsE)
	.align		4
        /*0164*/ 	.word	index@(__assertfail)
	.align		4
        /*0168*/ 	.word	index@(_ZN7cutlass13device_kernelIN5flash11enable_sm90INS1_16FlashAttnFwdSm90INS1_25CollectiveMainloopFwdSm90ILi2EN4cute5tupleIJNS5_1CILi1EEES8_S8_EEENS6_IJNS7_ILi192EEENS7_ILi128EEENS7_ILi64EEEEEELi64ENS_6half_tEfNS_4arch4Sm90ELb0ELb1ELb1ELb1ELb0ELb1ELb0ELb1ELb1ELb0ELb0ELb0EEENS1_21CollectiveEpilogueFwdINS6_IJSA_SC_SB_EEES9_SE_SG_Li384ELb1ELb0ELb0ELb0EEENS1_36VarlenDynamicPersistentTileSchedulerILi192ELi128ELi384ELi32ELb0ELb0ELb1ELb1ELb0ELb1EEEEEEEEEvNT_6ParamsE)
	.align		4
        /*016c*/ 	.word	index@(__assertfail)
	.align		4
        /*0170*/ 	.word	index@(_ZN7cutlass13device_kernelIN5flash11enable_sm90INS1_16FlashAttnFwdSm90INS1_25CollectiveMainloopFwdSm90ILi2EN4cute5tupleIJNS5_1CILi1EEES8_S8_EEENS6_IJNS7_ILi192EEENS7_ILi128EEENS7_ILi64EEEEEELi64ENS_6half_tEfNS_4arch4Sm90ELb1ELb0ELb1ELb0ELb0ELb0ELb0ELb1ELb1ELb0ELb0ELb0EEENS1_21CollectiveEpilogueFwdINS6_IJSA_SC_SB_EEES9_SE_SG_Li384ELb0ELb0ELb0ELb0EEENS1_30DynamicPersistentTileSchedulerILi384ELi32ELb0ELb0ELb1EEEEEEEEEvNT_6ParamsE)
	.align		4
        /*0174*/ 	.word	index@(__assertfail)
	.align		4
        /*0178*/ 	.word	index@(_ZN7cutlass13device_kernelIN5flash11enable_sm90INS1_16FlashAttnFwdSm90INS1_25CollectiveMainloopFwdSm90ILi2EN4cute5tupleIJNS5_1CILi1EEES8_S8_EEENS6_IJNS7_ILi192EEENS7_ILi128EEENS7_ILi64EEEEEELi64ENS_6half_tEfNS_4arch4Sm90ELb1ELb0ELb1ELb1ELb0ELb0ELb0ELb1ELb1ELb0ELb0ELb0EEENS1_21CollectiveEpilogueFwdINS6_IJSA_SC_SB_EEES9_SE_SG_Li384ELb1ELb0ELb0ELb0EEENS1_36VarlenDynamicPersistentTileSchedulerILi192ELi128ELi384ELi32ELb0ELb0ELb1ELb1ELb1ELb1EEEEEEEEEvNT_6ParamsE)
	.align		4
        /*017c*/ 	.word	index@(__assertfail)
	.align		4
        /*0180*/ 	.word	index@(_ZN7cutlass13device_kernelIN5flash11enable_sm90INS1_16FlashAttnFwdSm90INS1_25CollectiveMainloopFwdSm90ILi2EN4cute5tupleIJNS5_1CILi1EEES8_S8_EEENS6_IJNS7_ILi192EEENS7_ILi128EEENS7_ILi64EEEEEELi64ENS_6half_tEfNS_4arch4Sm90ELb1ELb0ELb1ELb1ELb0ELb1ELb0ELb1ELb1ELb0ELb0ELb0EEENS1_21CollectiveEpilogueFwdINS6_IJSA_SC_SB_EEES9_SE_SG_Li384ELb1ELb0ELb0ELb0EEENS1_36VarlenDynamicPersistentTileSchedulerILi192ELi128ELi384ELi32ELb0ELb0ELb1ELb1ELb1ELb1EEEEEEEEEvNT_6ParamsE)
	.align		4
        /*0184*/ 	.word	index@(__assertfail)
	.align		4
        /*0188*/ 	.word	0x00000000
	.align		4
        /*018c*/ 	.word	0xfffffffe
	.align		4
        /*0190*/ 	.word	0x00000000
	.align		4
        /*0194*/ 	.word	0xfffffffd
	.align		4
        /*0198*/ 	.word	0x00000000
	.align		4
        /*019c*/ 	.word	0xfffffffc


//--------------------- .nv.constant4             --------------------------
	.section	.nv.constant4,"a",@progbits
	.align	8
	.align		8
.nv.constant4:
        /*0000*/ 	.dword	__assertfail
	.align		8
        /*0008*/ 	.dword	__unnamed_1
	.align		8
        /*0010*/ 	.dword	__unnamed_2
	.align		8
        /*0018*/ 	.dword	__unnamed_3
	.align		8
        /*0020*/ 	.dword	__unnamed_4
	.align		8
        /*0028*/ 	.dword	__unnamed_5
	.align		8
        /*0030*/ 	.dword	__unnamed_6
	.align		8
        /*0038*/ 	.dword	__unnamed_7
	.align		8
        /*0040*/ 	.dword	__unnamed_8
	.align		8
        /*0048*/ 	.dword	__unnamed_9
	.align		8
        /*0050*/ 	.dword	__unnamed_10
	.align		8
        /*0058*/ 	.dword	__unnamed_11
	.align		8
        /*0060*/ 	.dword	__unnamed_12
	.align		8
        /*0068*/ 	.dword	__unnamed_13
	.align		8
        /*0070*/ 	.dword	__unnamed_14
	.align		8
        /*0078*/ 	.dword	__unnamed_15
	.align		8
        /*0080*/ 	.dword	__unnamed_16
	.align		8
        /*0088*/ 	.dword	__unnamed_17
	.align		8
        /*0090*/ 	.dword	__unnamed_18
	.align		8
        /*0098*/ 	.dword	__unnamed_19
	.align		8
        /*00a0*/ 	.dword	__unnamed_20
	.align		8
        /*00a8*/ 	.dword	__unnamed_21
	.align		8
        /*00b0*/ 	.dword	__unnamed_22
	.align		8
        /*00b8*/ 	.dword	__unnamed_23
	.align		8
        /*00c0*/ 	.dword	__unnamed_24
	.align		8
        /*00c8*/ 	.dword	__unnamed_25
	.align		8
        /*00d0*/ 	.dword	__unnamed_26
	.align		8
        /*00d8*/ 	.dword	__unnamed_27
	.align		8
        /*00e0*/ 	.dword	__unnamed_28
	.align		8
        /*00e8*/ 	.dword	__unnamed_29
	.align		8
        /*00f0*/ 	.dword	__unnamed_30
	.align		8
        /*00f8*/ 	.dword	__unnamed_31
	.align		8
        /*0100*/ 	.dword	__unnamed_32
	.align		8
        /*0108*/ 	.dword	__unnamed_33
	.align		8
        /*0110*/ 	.dword	__unnamed_34
	.align		8
        /*0118*/ 	.dword	__unnamed_35
	.align		8
        /*0120*/ 	.dword	__unnamed_36
	.align		8
        /*0128*/ 	.dword	__unnamed_37
	.align		8
        /*0130*/ 	.dword	__unnamed_38
	.align		8
        /*0138*/ 	.dword	__unnamed_39
	.align		8
        /*0140*/ 	.dword	__unnamed_40
	.align		8
        /*0148*/ 	.dword	__unnamed_41
	.align		8
        /*0150*/ 	.dword	__unnamed_42
	.align		8
        /*0158*/ 	.dword	__unnamed_43
	.align		8
        /*0160*/ 	.dword	_ZN74_INTERNAL_614cb7fc_38_flash_fwd_hdimall_fp16_softcap_sm90_cu_882f9858_35134cuda3std3__45__cpo5beginE
	.align		8
        /*0168*/ 	.dword	_ZN74_INTERNAL_614cb7fc_38_flash_fwd_hdimall_fp16_softcap_sm90_cu_882f9858_35134cuda3std3__45__cpo3endE
	.align		8
        /*0170*/ 	.dword	_ZN74_INTERNAL_614cb7fc_38_flash_fwd_hdimall_fp16_softcap_sm90_cu_882f9858_35134cuda3std3__45__cpo6cbeginE
	.align		8
        /*0178*/ 	.dword	_ZN74_INTERNAL_614cb7fc_38_flash_fwd_hdimall_fp16_softcap_sm90_cu_882f9858_35134cuda3std3__45__cpo4cendE
	.align		8
        /*0180*/ 	.dword	_ZN74_INTERNAL_614cb7fc_38_flash_fwd_hdimall_fp16_softcap_sm90_cu_882f9858_35134cuda3std3__476_GLOBAL__N__614cb7fc_38_flash_fwd_hdimall_fp16_softcap_sm90_cu_882f9858_35136ignoreE
	.align		8
        /*0188*/ 	.dword	_ZN74_INTERNAL_614cb7fc_38_flash_fwd_hdimall_fp16_softcap_sm90_cu_882f9858_35134cuda3std3__419piecewise_constructE
	.align		8
        /*0190*/ 	.dword	_ZN74_INTERNAL_614cb7fc_38_flash_fwd_hdimall_fp16_softcap_sm90_cu_882f9858_35134cuda3std3__48in_placeE
	.align		8
        /*0198*/ 	.dword	_ZN74_INTERNAL_614cb7fc_38_flash_fwd_hdimall_fp16_softcap_sm90_cu_882f9858_35134cuda3std6ranges3__45__cpo4swapE
	.align		8
        /*01a0*/ 	.dword	_ZN74_INTERNAL_614cb7fc_38_flash_fwd_hdimall_fp16_softcap_sm90_cu_882f9858_35134cuda3std6ranges3__45__cpo9iter_moveE
	.align		8
        /*01a8*/ 	.dword	_ZN74_INTERNAL_614cb7fc_38_flash_fwd_hdimall_fp16_softcap_sm90_cu_882f9858_35134cute7productE
	.align		8
        /*01b0*/ 	.dword	_ZN74_INTERNAL_614cb7fc_38_flash_fwd_hdimall_fp16_softcap_sm90_cu_882f9858_35134cute1_E
	.align		8
        /*01b8*/ 	.dword	$str$23
	.align		8
        /*01c0*/ 	.dword	$str$24


//--------------------- .text._ZN7cutlass13device_kernelIN5flash11enable_sm90INS1_16FlashAttnFwdSm90INS1_25CollectiveMainloopFwdSm90ILi2EN4cute5tupleIJNS5_1CILi1EEES8_S8_EEENS6_IJNS7_ILi128EEENS7_ILi80EEENS7_ILi256EEEEEELi256ENS_6half_tEfNS_4arch4Sm90ELb0ELb0ELb1ELb0ELb0ELb0ELb0ELb1ELb1ELb0ELb0ELb0EEENS1_21CollectiveEpilogueFwdINS6_IJSA_SC_SB_EEES9_SE_SG_Li256ELb0ELb0ELb0ELb0EEENS1_29StaticPersistentTileSchedulerILb0EEEEEEEEEvNT_6ParamsE --------------------------
	.section	.text._ZN7cutlass13device_kernelIN5flash11enable_sm90INS1_16FlashAttnFwdSm90INS1_25CollectiveMainloopFwdSm90ILi2EN4cute5tupleIJNS5_1CILi1EEES8_S8_EEENS6_IJNS7_ILi128EEENS7_ILi80EEENS7_ILi256EEEEEELi256ENS_6half_tEfNS_4arch4Sm90ELb0ELb0ELb1ELb0ELb0ELb0ELb0ELb1ELb1ELb0ELb0ELb0EEENS1_21CollectiveEpilogueFwdINS6_IJSA_SC_SB_EEES9_SE_SG_Li256ELb0ELb0ELb0ELb0EEENS1_29StaticPersistentTileSchedulerILb0EEEEEEEEEvNT_6ParamsE,"ax",@progbits
	.align	128
.text._ZN7cutlass13device_kernelIN5flash11enable_sm90INS1_16FlashAttnFwdSm90INS1_25CollectiveMainloopFwdSm90ILi2EN4cute5tupleIJNS5_1CILi1EEES8_S8_EEENS6_IJNS7_ILi128EEENS7_ILi80EEENS7_ILi256EEEEEELi256ENS_6half_tEfNS_4arch4Sm90ELb0ELb0ELb1ELb0ELb0ELb0ELb0ELb1ELb1ELb0ELb0ELb0EEENS1_21CollectiveEpilogueFwdINS6_IJSA_SC_SB_EEES9_SE_SG_Li256ELb0ELb0ELb0ELb0EEENS1_29StaticPersistentTileSchedulerILb0EEEEEEEEEvNT_6ParamsE:
        .type           _ZN7cutlass13device_kernelIN5flash11enable_sm90INS1_16FlashAttnFwdSm90INS1_25CollectiveMainloopFwdSm90ILi2EN4cute5tupleIJNS5_1CILi1EEES8_S8_EEENS6_IJNS7_ILi128EEENS7_ILi80EEENS7_ILi256EEEEEELi256ENS_6half_tEfNS_4arch4Sm90ELb0ELb0ELb1ELb0ELb0ELb0ELb0ELb1ELb1ELb0ELb0ELb0EEENS1_21CollectiveEpilogueFwdINS6_IJSA_SC_SB_EEES9_SE_SG_Li256ELb0ELb0ELb0ELb0EEENS1_29StaticPersistentTileSchedulerILb0EEEEEEEEEvNT_6ParamsE,@function
        .size           _ZN7cutlass13device_kernelIN5flash11enable_sm90INS1_16FlashAttnFwdSm90INS1_25CollectiveMainloopFwdSm90ILi2EN4cute5tupleIJNS5_1CILi1EEES8_S8_EEENS6_IJNS7_ILi128EEENS7_ILi80EEENS7_ILi256EEEEEELi256ENS_6half_tEfNS_4arch4Sm90ELb0ELb0ELb1ELb0ELb0ELb0ELb0ELb1ELb1ELb0ELb0ELb0EEENS1_21CollectiveEpilogueFwdINS6_IJSA_SC_SB_EEES9_SE_SG_Li256ELb0ELb0ELb0ELb0EEENS1_29StaticPersistentTileSchedulerILb0EEEEEEEEEvNT_6ParamsE,(.L_x_12746 - _ZN7cutlass13device_kernelIN5flash11enable_sm90INS1_16FlashAttnFwdSm90INS1_25CollectiveMainloopFwdSm90ILi2EN4cute5tupleIJNS5_1CILi1EEES8_S8_EEENS6_IJNS7_ILi128EEENS7_ILi80EEENS7_ILi256EEEEEELi256ENS_6half_tEfNS_4arch4Sm90ELb0ELb0ELb1ELb0ELb0ELb0ELb0ELb1ELb1ELb0ELb0ELb0EEENS1_21CollectiveEpilogueFwdINS6_IJSA_SC_SB_EEES9_SE_SG_Li256ELb0ELb0ELb0ELb0EEENS1_29StaticPersistentTileSchedulerILb0EEEEEEEEEvNT_6ParamsE)
        .other          _ZN7cutlass13device_kernelIN5flash11enable_sm90INS1_16FlashAttnFwdSm90INS1_25CollectiveMainloopFwdSm90ILi2EN4cute5tupleIJNS5_1CILi1EEES8_S8_EEENS6_IJNS7_ILi128EEENS7_ILi80EEENS7_ILi256EEEEEELi256ENS_6half_tEfNS_4arch4Sm90ELb0ELb0ELb1ELb0ELb0ELb0ELb0ELb1ELb1ELb0ELb0ELb0EEENS1_21CollectiveEpilogueFwdINS6_IJSA_SC_SB_EEES9_SE_SG_Li256ELb0ELb0ELb0ELb0EEENS1_29StaticPersistentTileSchedulerILb0EEEEEEEEEvNT_6ParamsE,@"STO_CUDA_ENTRY STV_DEFAULT"
_ZN7cutlass13device_kernelIN5flash11enable_sm90INS1_16FlashAttnFwdSm90INS1_25CollectiveMainloopFwdSm90ILi2EN4cute5tupleIJNS5_1CILi1EEES8_S8_EEENS6_IJNS7_ILi128EEENS7_ILi80EEENS7_ILi256EEEEEELi256ENS_6half_tEfNS_4arch4Sm90ELb0ELb0ELb1ELb0ELb0ELb0ELb0ELb1ELb1ELb0ELb0ELb0EEENS1_21CollectiveEpilogueFwdINS6_IJSA_SC_SB_EEES9_SE_SG_Li256ELb0ELb0ELb0ELb0EEENS1_29StaticPersistentTileSchedulerILb0EEEEEEEEEvNT_6ParamsE:
[----:B------:R-:W1:Y:S02]  /*0000*/  LDC R1, c[0x0][0x28] ;  /* 0x00000a00ff017b82 */ /* 0x000e640000000800 */
[----:B-1----:R-:W-:Y:S01]  /*0010*/  VIADD R1, R1, 0xffffffe0 ;  /* 0xffffffe001017836 */ /* 0x002fe20000000000 */
[----:B------:R-:W1:Y:S01]  /*0020*/  S2R R3, SR_TID.X ;  /* 0x0000000000037919 */ /* 0x000e620000002100 */
[----:B------:R-:W-:Y:S01]  /*0030*/  ELECT P0, URZ, PT ;  /* 0x00000000003f782f */ /* 0x000fe20003800000 */
[----:B------:R-:W-:Y:S01]  /*0040*/  BSSY B0, `(.L_x_0) ;  /* 0x0000013000007945 */ /* 0x000fe20003800000 */
[----:B-1----:R-:W-:-:S05]  /*0050*/  SHF.R.U32.HI R0, RZ, 0x5, R3 ;  /* 0x00000005ff007819 */ /* 0x002fca0000011603 */
[----:B------:R-:W1:Y:S02]  /*0060*/  SHFL.IDX PT, R2, R0, RZ, 0x1f ;  /* 0x00001fff00027589 */ /* 0x000e6400000e0000 */
[----:B-1----:R-:W-:-:S13]  /*0070*/  ISETP.EQ.AND P0, PT, R2, RZ, P0 ;  /* 0x000000ff0200720c */ /* 0x002fda0000702270 */
[----:B------:R-:W-:Y:S05]  /*0080*/  @!P0 BRA `(.L_x_1) ;  /* 0x0000000000388947 */ /* 0x000fea0003800000 */
[----:B------:R-:W-:Y:S02]  /*0090*/  ULDC.64 UR4, c[0x0][0x198] ;  /* 0x0000660000047ab9 */ /* 0x000fe40000000a00 */
[----:B------:R-:W-:Y:S02]  /*00a0*/  UIADD3 UR6, UP0, UR4, 0x270, URZ ;  /* 0x0000027004067890 */ /* 0x000fe4000ff1e03f */
[----:B------:R-:W-:Y:S02]  /*00b0*/  UIADD3 UR8, UP1, UR4, 0x370, URZ ;  /* 0x0000037004087890 */ /* 0x000fe4000ff3e03f */
[----:B------:R-:W-:Y:S02]  /*00c0*/  UIADD3 UR10, UP2, UR4, 0x470, URZ ;  /* 0x00000470040a7890 */ /* 0x000fe4000ff5e03f */
[----:B------:R-:W-:Y:S02]  /*00d0*/  UIADD3 UR4, UP3, UR4, 0x9f0, URZ ;  /* 0x000009f004047890 */ /* 0x000fe4000ff7e03f */
[----:B------:R-:W-:-:S02]  /*00e0*/  UIADD3.X UR7, URZ, UR5, URZ, UP0, !UPT ;  /* 0x000000053f077290 */ /* 0x000fc400087fe43f */
[----:B------:R-:W-:Y:S02]  /*00f0*/  UIADD3.X UR9, URZ, UR5, URZ, UP1, !UPT ;  /* 0x000000053f097290 */ /* 0x000fe40008ffe43f */
[----:B------:R-:W-:Y:S02]  /*0100*/  UIADD3.X UR11, URZ, UR5, URZ, UP2, !UPT ;  /* 0x000000053f0b7290 */ /* 0x000fe400097fe43f */
[----:B------:R-:W-:-:S03]  /*0110*/  UIADD3.X UR5, URZ, UR5, URZ, UP3, !UPT ;  /* 0x000000053f057290 */ /* 0x000fc60009ffe43f */
[----:B------:R1:W-:Y:S02]  /*0120*/  UTMACCTL.PF [UR6] ;  /* 0x00000000060079b9 */ /* 0x0003e40008040000 */
[----:B------:R1:W-:Y:S02]  /*0130*/  UTMACCTL.PF [UR8] ;  /* 0x00000000080079b9 */ /* 0x0003e40008040000 */
[----:B------:R1:W-:Y:S02]  /*0140*/  UTMACCTL.PF [UR10] ;  /* 0x000000000a0079b9 */ /* 0x0003e40008040000 */
[----:B------:R1:W-:Y:S02]  /*0150*/  UTMACCTL.PF [UR4] ;  /* 0x00000000040079b9 */ /* 0x0003e40008040000 */
[----:B-1----:R-:W-:Y:S01]  /*0160*/  NOP ;  /* 0x0000000000007918 */ /* 0x002fe20000000000 */
.L_x_1:
[----:B------:R-:W-:Y:S05]  /*0170*/  BSYNC B0 ;  /* 0x0000000000007941 */ /* 0x000fea0003800000 */
.L_x_0:
[----:B------:R-:W-:Y:S01]  /*0180*/  VOTEU.ANY UP0, P0 ;  /* 0x00000000003f7886 */ /* 0x000fe20000000100 */
[----:B------:R-:W1:Y:S01]  /*0190*/  SHFL.IDX PT, R2, R0, RZ, 0x1f ;  /* 0x00001fff00027589 */ /* 0x000e6200000e0000 */
[----:B------:R-:W-:Y:S01]  /*01a0*/  UMOV UR4, 0x1 ;  /* 0x0000000100047882 */ /* 0x000fe20000000000 */
[----:B------:R-:W-:Y:S02]  /*01b0*/  VOTEU.ANY UP1, P0 ;  /* 0x00000000003f7886 */ /* 0x000fe40000020100 */
[----:B------:R-:W2:Y:S01]  /*01c0*/  @UP0 S2UR UR7, SR_CgaCtaId ;  /* 0x00000000000709c3 */ /* 0x000ea20000008800 */
[----:B------:R-:W-:Y:S01]  /*01d0*/  @UP0 UMOV UR6, 0x400 ;  /* 0x0000040000060882 */ /* 0x000fe20000000000 */
[----:B------:R-:W-:-:S04]  /*01e0*/  @UP0 UIADD3 UR4, -UR4, 0x100000, URZ ;  /* 0x0010000004040890 */ /* 0x000fc8000fffe13f */
[----:B------:R-:W-:Y:S02]  /*01f0*/  @UP0 USHF.L.U32 UR5, UR4, 0xb, URZ ;  /* 0x0000000b04050899 */ /* 0x000fe4000800063f */
[----:B------:R-:W-:Y:S01]  /*0200*/  @UP0 USHF.L.U32 UR4, UR4, 0x1, URZ ;  /* 0x0000000104040899 */ /* 0x000fe2000800063f */
[----:B-1----:R-:W-:Y:S02]  /*0210*/  ISETP.NE.AND P1, PT, R2, RZ, PT ;  /* 0x000000ff0200720c */ /* 0x002fe40003f25270 */
[----:B------:R-:W-:Y:S01]  /*0220*/  SHF.R.U32.HI R2, RZ, 0x7, R3 ;  /* 0x00000007ff027819 */ /* 0x000fe20000011603 */
[----:B--2---:R-:W-:Y:S01]  /*0230*/  @UP0 ULEA UR6, UR7, UR6, 0x18 ;  /* 0x0000000607060291 */ /* 0x004fe2000f8ec03f */
[----:B------:R-:W-:-:S04]  /*0240*/  VOTEU.ANY UP0, P0 ;  /* 0x00000000003f7886 */ /* 0x000fc80000000100 */
[----:B------:R-:W1:Y:S04]  /*0250*/  SHFL.IDX PT, R2, R2, RZ, 0x1f ;  /* 0x00001fff02027589 */ /* 0x000e6800000e0000 */
[----:B------:R-:W2:Y:S03]  /*0260*/  FENCE.VIEW.ASYNC.S ;  /* 0x00000000000073c6 */ /* 0x000ea60000000000 */
[----:B--2---:R2:W3:Y:S01]  /*0270*/  @UP0 SYNCS.EXCH.64 URZ, [UR6+0x38800], UR4 ;  /* 0x03880004063f05b2 */ /* 0x0044e20008000100 */
[----:B------:R2:W4:Y:S01]  /*0280*/  @UP1 SYNCS.EXCH.64 URZ, [UR6+0x38820], UR4 ;  /* 0x03882004063f15b2 */ /* 0x0005220008000100 */
[----:B------:R-:W-:Y:S05]  /*0290*/  @P1 BRA `(.L_x_2) ;  /* 0x0000000000481947 */ /* 0x000fea0003800000 */
[----:B--2---:R-:W2:Y:S01]  /*02a0*/  S2UR UR5, SR_CgaCtaId ;  /* 0x00000000000579c3 */ /* 0x004ea20000008800 */
[----:B------:R-:W-:Y:S01]  /*02b0*/  UMOV UR4, 0x400 ;  /* 0x0000040000047882 */ /* 0x000fe20000000000 */
[----:B------:R-:W-:Y:S01]  /*02c0*/  UMOV UR6, 0x1 ;  /* 0x0000000100067882 */ /* 0x000fe20000000000 */
[----:B------:R-:W-:Y:S01]  /*02d0*/  UMOV UR9, 0x2 ;  /* 0x0000000200097882 */ /* 0x000fe20000000000 */
[----:B------:R-:W-:-:S04]  /*02e0*/  UIADD3 UR6, -UR6, 0x100000, URZ ;  /* 0x0010000006067890 */ /* 0x000fc8000fffe13f */
[----:B------:R-:W-:Y:S02]  /*02f0*/  USHF.L.U32 UR7, UR6, 0xb, URZ ;  /* 0x0000000b06077899 */ /* 0x000fe4000800063f */
[----:B------:R-:W-:Y:S01]  /*0300*/  USHF.L.U32 UR6, UR6, 0x1, URZ ;  /* 0x0000000106067899 */ /* 0x000fe2000800063f */
[----:B------:R-:W-:Y:S01]  /*0310*/  ELECT P0, URZ, PT ;  /* 0x00000000003f782f */ /* 0x000fe20003800000 */
[----:B--2---:R-:W-:Y:S02]  /*0320*/  ULEA UR8, UR5, UR4, 0x18 ;  /* 0x0000000405087291 */ /* 0x004fe4000f8ec03f */
[----:B------:R-:W-:-:S04]  /*0330*/  UIADD3 UR4, -UR9, 0x100000, URZ ;  /* 0x0010000009047890 */ /* 0x000fc8000fffe13f */
[----:B------:R-:W-:Y:S02]  /*0340*/  USHF.L.U32 UR5, UR4, 0xb, URZ ;  /* 0x0000000b04057899 */ /* 0x000fe4000800063f */
[----:B------:R-:W-:Y:S01]  /*0350*/  USHF.L.U32 UR4, UR4, 0x1, URZ ;  /* 0x0000000104047899 */ /* 0x000fe2000800063f */
[----:B------:R-:W2:Y:S03]  /*0360*/  FENCE.VIEW.ASYNC.S ;  /* 0x00000000000073c6 */ /* 0x000ea60000000000 */
[----:B--2---:R2:W1:Y:S08]  /*0370*/  SYNCS.EXCH.64 URZ, [UR8+0x38830], UR6 ;  /* 0x03883006083f75b2 */ /* 0x0044700008000100 */
[----:B------:R2:W1:Y:S01]  /*0380*/  SYNCS.EXCH.64 URZ, [UR8+0x38840], UR4 ;  /* 0x03884004083f75b2 */ /* 0x0004620008000100 */
[----:B------:R2:W1:Y:S01]  /*0390*/  SYNCS.EXCH.64 URZ, [UR8+0x38838], UR6 ;  /* 0x03883806083f75b2 */ /* 0x0004620008000100 */
[----:B------:R2:W1:Y:S01]  /*03a0*/  SYNCS.EXCH.64 URZ, [UR8+0x38848], UR4 ;  /* 0x03884804083f75b2 */ /* 0x0004620008000100 */
[----:B------:R-:W-:Y:S01]  /*03b0*/  NOP ;  /* 0x0000000000007918 */ /* 0x000fe20000000000 */
.L_x_2:
[----:B------:R-:W5:Y:S01]  /*03c0*/  SHFL.IDX PT, R4, R0, RZ, 0x1f ;  /* 0x00001fff00047589 */ /* 0x000f6200000e0000 */
[----:B------:R-:W-:Y:S01]  /*03d0*/  NOP ;  /* 0x0000000000007918 */ /* 0x000fe20000000000 */
[----:B-----5:R-:W-:-:S13]  /*03e0*/  ISETP.NE.AND P0, PT, R4, RZ, PT ;  /* 0x000000ff0400720c */ /* 0x020fda0003f05270 */
[----:B------:R-:W-:Y:S05]  /*03f0*/  @P0 BRA `(.L_x_3) ;  /* 0x0000000000480947 */ /* 0x000fea0003800000 */
[----:B--2---:R-:W2:Y:S01]  /*0400*/  S2UR UR5, SR_CgaCtaId ;  /* 0x00000000000579c3 */ /* 0x004ea20000008800 */
[----:B------:R-:W-:Y:S01]  /*0410*/  UMOV UR4, 0x400 ;  /* 0x0000040000047882 */ /* 0x000fe20000000000 */
[----:B------:R-:W-:Y:S01]  /*0420*/  UMOV UR6, 0x1 ;  /* 0x0000000100067882 */ /* 0x000fe20000000000 */
[----:B------:R-:W-:Y:S01]  /*0430*/  UMOV UR7, 0x2 ;  /* 0x0000000200077882 */ /* 0x000fe20000000000 */
[----:B------:R-:W-:Y:S01]  /*0440*/  ELECT P0, URZ, PT ;  /* 0x00000000003f782f */ /* 0x000fe20003800000 */
[----:B--2---:R-:W-:Y:S02]  /*0450*/  ULEA UR8, UR5, UR4, 0x18 ;  /* 0x0000000405087291 */ /* 0x004fe4000f8ec03f */
[----:B------:R-:W-:-:S04]  /*0460*/  UIADD3 UR4, -UR6, 0x100000, URZ ;  /* 0x0010000006047890 */ /* 0x000fc8000fffe13f */
[----:B------:R-:W-:Y:S02]  /*0470*/  USHF.L.U32 UR5, UR4, 0xb, URZ ;  /* 0x0000000b04057899 */ /* 0x000fe4000800063f */
[----:B------:R-:W-:Y:S02]  /*0480*/  USHF.L.U32 UR4, UR4, 0x1, URZ ;  /* 0x0000000104047899 */ /* 0x000fe4000800063f */
        /* <DEDUP_REMOVED lines=9> */
.L_x_3:
[----:B------:R-:W5:Y:S01]  /*0520*/  SHFL.IDX PT, R4, R0, RZ, 0x1f ;  /* 0x00001fff00047589 */ /* 0x000f6200000e0000 */
[----:B------:R-:W-:Y:S01]  /*0530*/  NOP ;  /* 0x0000000000007918 */ /* 0x000fe20000000000 */
[----:B-----5:R-:W-:-:S13]  /*0540*/  ISETP.NE.AND P0, PT, R4, RZ, PT ;  /* 0x000000ff0400720c */ /* 0x020fda0003f05270 */
[----:B------:R-:W-:Y:S05]  /*0550*/  @P0 BRA `(.L_x_4) ;  /* 0x0000000000380947 */ /* 0x000fea0003800000 */
[----:B--2---:R-:W2:Y:S01]  /*0560*/  S2UR UR5, SR_CgaCtaId ;  /* 0x00000000000579c3 */ /* 0x004ea20000008800 */
[----:B------:R-:W-:Y:S01]  /*0570*/  UMOV UR4, 0x400 ;  /* 0x0000040000047882 */ /* 0x000fe20000000000 */
[----:B------:R-:W-:Y:S01]  /*0580*/  UMOV UR7, 0x1 ;  /* 0x0000000100077882 */ /* 0x000fe20000000000 */
[----:B------:R-:W-:Y:S01]  /*0590*/  ELECT P0, URZ, PT ;  /* 0x00000000003f782f */ /* 0x000fe20003800000 */
[----:B--2---:R-:W-:Y:S02]  /*05a0*/  ULEA UR6, UR5, UR4, 0x18 ;  /* 0x0000000405067291 */ /* 0x004fe4000f8ec03f */
[----:B------:R-:W-:-:S04]  /*05b0*/  UIADD3 UR4, -UR7, 0x100000, URZ ;  /* 0x0010000007047890 */ /* 0x000fc8000fffe13f */
[----:B------:R-:W-:Y:S02]  /*05c0*/  USHF.L.U32 UR5, UR4, 0xb, URZ ;  /* 0x0000000b04057899 */ /* 0x000fe4000800063f */
[----:B------:R-:W-:Y:S01]  /*05d0*/  USHF.L.U32 UR4, UR4, 0x1, URZ ;  /* 0x0000000104047899 */ /* 0x000fe2000800063f */
[----:B------:R-:W2:Y:S11]  /*05e0*/  FENCE.VIEW.ASYNC.S ;  /* 0x00000000000073c6 */ /* 0x000eb60000000000 */
[----:B--2---:R2:W1:Y:S01]  /*05f0*/  SYNCS.EXCH.64 URZ, [UR6+0x38870], UR4 ;  /* 0x03887004063f75b2 */ /* 0x0044620008000100 */
[----:B------:R2:W1:Y:S01]  /*0600*/  SYNCS.EXCH.64 URZ, [UR6+0x38880], UR4 ;  /* 0x03888004063f75b2 */ /* 0x0004620008000100 */
[----:B------:R2:W1:Y:S01]  /*0610*/  SYNCS.EXCH.64 URZ, [UR6+0x38878], UR4 ;  /* 0x03887804063f75b2 */ /* 0x0004620008000100 */
[----:B------:R2:W1:Y:S01]  /*0620*/  SYNCS.EXCH.64 URZ, [UR6+0x38888], UR4 ;  /* 0x03888804063f75b2 */ /* 0x0004620008000100 */
[----:B------:R-:W-:Y:S01]  /*0630*/  NOP ;  /* 0x0000000000007918 */ /* 0x000fe20000000000 */
.L_x_4:
        /* <DEDUP_REMOVED lines=22> */
.L_x_5:
        /* <DEDUP_REMOVED lines=22> */
.L_x_6:
[----:B-1----:R-:W-:Y:S01]  /*0900*/  ISETP.NE.AND P0, PT, R2, RZ, PT ;  /* 0x000000ff0200720c */ /* 0x002fe20003f05270 */
[----:B------:R-:W-:Y:S01]  /*0910*/  IMAD.MOV.U32 R2, RZ, RZ, 0x1 ;  /* 0x00000001ff027424 */ /* 0x000fe200078e00ff */
[----:B------:R-:W-:-:S04]  /*0920*/  NOP ;  /* 0x0000000000007918 */ /* 0x000fc80000000000 */
[----:B------:R-:W-:-:S05]  /*0930*/  SEL R2, R2, 0x2, !P0 ;  /* 0x0000000202027807 */ /* 0x000fca0004000000 */
[----:B------:R1:W-:Y:S01]  /*0940*/  STL [R1+0x1c], R2 ;  /* 0x00001c0201007387 */ /* 0x0003e20000100800 */
[----:B---34-:R-:W-:Y:S06]  /*0950*/  BAR.SYNC.DEFER_BLOCKING 0x0 ;  /* 0x0000000000007b1d */ /* 0x018fec0000010000 */
[----:B------:R-:W-:Y:S05]  /*0960*/  @!P0 BRA `(.L_x_7) ;  /* 0x000000b400048947 */ /* 0x000fea0003800000 */
.L_x_8:
[----:B------:R-:W-:-:S08]  /*0970*/  NOP ;  /* 0x0000000000007918 */ /* 0x000fd00000000000 */
[----:B------:R-:W3:Y:S02]  /*0980*/  USETMAXREG.TRY_ALLOC.CTAPOOL UP0, 0xf0 ;  /* 0x000000f0000079c8 */ /* 0x000ee40008000600 */
[----:B---3--:R-:W-:-:S13]  /*0990*/  PLOP3.LUT P0, PT, PT, PT, UP0, 0x80, 0x0 ;  /* 0x000000000000781c */ /* 0x008fda0003f0f008 */
[----:B------:R-:W-:Y:S05]  /*09a0*/  @!P0 BRA `(.L_x_8) ;  /* 0xfffffffc00f08947 */ /* 0x000fea000383ffff */
[----:B--2---:R-:W2:Y:S08]  /*09b0*/  S2UR UR7, SR_CTAID.X ;  /* 0x00000000000779c3 */ /* 0x004eb00000002500 */
[----:B------:R-:W-:Y:S08]  /*09c0*/  BAR.ARV 0x8, 0x120 ;  /* 0x0204800000007b1d */ /* 0x000ff00000002000 */
[----:B------:R-:W2:Y:S02]  /*09d0*/  LDC R0, c[0x0][0xda4] ;  /* 0x00036900ff007b82 */ /* 0x000ea40000000800 */
[----:B--2---:R-:W-:-:S13]  /*09e0*/  ISETP.LE.AND P0, PT, R0, UR7, PT ;  /* 0x0000000700007c0c */ /* 0x004fda000bf03270 */
[----:B------:R-:W-:Y:S05]  /*09f0*/  @P0 EXIT ;  /* 0x000000000000094d */ /* 0x000fea0003800000 */
[----:B------:R-:W2:Y:S01]  /*0a00*/  LDL.LU R8, [R1+0x1c] ;  /* 0x00001c0001087983 */ /* 0x000ea20000300800 */
[----:B------:R-:W-:Y:S01]  /*0a10*/  IADD3 R0, R3, -0x80, RZ ;  /* 0xffffff8003007810 */ /* 0x000fe20007ffe0ff */
[----:B------:R-:W3:Y:S01]  /*0a20*/  S2UR UR5, SR_CgaCtaId ;  /* 0x00000000000579c3 */ /* 0x000ee20000008800 */
[----:B------:R-:W-:Y:S01]  /*0a30*/  UMOV UR4, 0x400 ;  /* 0x0000040000047882 */ /* 0x000fe20000000000 */
[----:B------:R-:W-:Y:S01]  /*0a40*/  IMAD.MOV.U32 R220, RZ, RZ, -0x2 ;  /* 0xfffffffeffdc7424 */ /* 0x000fe200078e00ff */
[----:B------:R-:W-:Y:S01]  /*0a50*/  SHF.R.S32.HI R3, RZ, 0x1f, R0 ;  /* 0x0000001fff037819 */ /* 0x000fe20000011400 */
[----:B------:R-:W-:Y:S01]  /*0a60*/  IMAD.U32 R212, RZ, RZ, UR7 ;  /* 0x00000007ffd47e24 */ /* 0x000fe2000f8e00ff */
[----:B------:R-:W-:Y:S01]  /*0a70*/  UMOV UR38, URZ ;  /* 0x0000003f00267c82 */ /* 0x000fe20008000000 */
[----:B------:R-:W-:Y:S01]  /*0a80*/  IMAD.MOV.U32 R213, RZ, RZ, RZ ;  /* 0x000000ffffd57224 */ /* 0x000fe200078e00ff */
[CC--:B-1----:R-:W-:Y:S01]  /*0a90*/  LEA.HI R2, R3.reuse, R0.reuse, RZ, 0x7 ;  /* 0x0000000003027211 */ /* 0x0c2fe200078f38ff */
[----:B------:R-:W1:Y:S01]  /*0aa0*/  S2UR UR6, SR_SWINHI ;  /* 0x00000000000679c3 */ /* 0x000e620000002f00 */
[----:B------:R-:W-:-:S02]  /*0ab0*/  LEA.HI R6, R3, R0, RZ, 0x4 ;  /* 0x0000000003067211 */ /* 0x000fc400078f20ff */
[----:B------:R-:W-:Y:S02]  /*0ac0*/  LOP3.LUT R5, R2, 0xffffff80, RZ, 0xc0, !PT ;  /* 0xffffff8002057812 */ /* 0x000fe400078ec0ff */
[----:B------:R-:W-:Y:S02]  /*0ad0*/  LOP3.LUT R7, R6, 0x3fffff0, RZ, 0xc0, !PT ;  /* 0x03fffff006077812 */ /* 0x000fe400078ec0ff */
[----:B------:R-:W-:Y:S01]  /*0ae0*/  SHF.R.S32.HI R9, RZ, 0x4, R6 ;  /* 0x00000004ff097819 */ /* 0x000fe20000011406 */
[C---:B------:R-:W-:Y:S01]  /*0af0*/  IMAD.IADD R214, R0.reuse, 0x1, -R5 ;  /* 0x0000000100d67824 */ /* 0x040fe200078e0a05 */
[----:B------:R-:W-:Y:S01]  /*0b00*/  LEA.HI R218, R3, R0, RZ, 0x5 ;  /* 0x0000000003da7211 */ /* 0x000fe200078f28ff */
[----:B------:R-:W-:Y:S01]  /*0b10*/  IMAD.IADD R7, R0, 0x1, -R7 ;  /* 0x0000000100077824 */ /* 0x000fe200078e0a07 */
[----:B------:R-:W-:Y:S02]  /*0b20*/  LEA.HI R6, R6, R9, RZ, 0x1 ;  /* 0x0000000906067211 */ /* 0x000fe400078f08ff */
[----:B------:R-:W-:-:S02]  /*0b30*/  SHF.R.S32.HI R5, RZ, 0x1f, R214 ;  /* 0x0000001fff057819 */ /* 0x000fc400000114d6 */
[----:B------:R-:W-:Y:S01]  /*0b40*/  LOP3.LUT R6, R6, 0x1ffffffe, RZ, 0xc0, !PT ;  /* 0x1ffffffe06067812 */ /* 0x000fe200078ec0ff */
[----:B---3--:R-:W-:Y:S01]  /*0b50*/  ULEA UR8, UR5, UR4, 0x18 ;  /* 0x0000000405087291 */ /* 0x008fe2000f8ec03f */
[----:B------:R-:W-:Y:S02]  /*0b60*/  LEA.HI R4, R5, R214, RZ, 0x2 ;  /* 0x000000d605047211 */ /* 0x000fe400078f10ff */
[----:B------:R-:W-:Y:S02]  /*0b70*/  SHF.R.S32.HI R218, RZ, 0x5, R218 ;  /* 0x00000005ffda7819 */ /* 0x000fe400000114da */
[--C-:B------:R-:W-:Y:S02]  /*0b80*/  SHF.R.S32.HI R0, RZ, 0x2, R4.reuse ;  /* 0x00000002ff007819 */ /* 0x100fe40000011404 */
[----:B------:R-:W-:Y:S01]  /*0b90*/  SHF.R.S32.HI R3, RZ, 0x1f, R4 ;  /* 0x0000001fff037819 */ /* 0x000fe20000011404 */
[----:B------:R-:W-:Y:S01]  /*0ba0*/  IMAD R7, R218, 0x10, R7 ;  /* 0x00000010da077824 */ /* 0x000fe200078e0207 */
[----:B------:R-:W-:Y:S01]  /*0bb0*/  SHF.R.S32.HI R217, RZ, 0x7, R2 ;  /* 0x00000007ffd97819 */ /* 0x000fe20000011402 */
[----:B------:R-:W-:Y:S01]  /*0bc0*/  UMOV UR4, UR8 ;  /* 0x0000000800047c82 */ /* 0x000fe20008000000 */
[----:B-1----:R-:W-:Y:S01]  /*0bd0*/  UMOV UR5, UR6 ;  /* 0x0000000600057c82 */ /* 0x002fe20008000000 */
[----:B------:R-:W-:Y:S01]  /*0be0*/  LEA.HI R3, R3, R0, RZ, 0x3 ;  /* 0x0000000003037211 */ /* 0x000fe200078f18ff */
[----:B------:R-:W-:Y:S01]  /*0bf0*/  IMAD.U32 R17, RZ, RZ, UR5 ;  /* 0x00000005ff117e24 */ /* 0x000fe2000f8e00ff */
[----:B------:R-:W-:-:S02]  /*0c00*/  IADD3 R6, R9, -R6, RZ ;  /* 0x8000000609067210 */ /* 0x000fc40007ffe0ff */
[----:B------:R-:W-:Y:S02]  /*0c10*/  LOP3.LUT R3, R3, 0xfffffff8, RZ, 0xc0, !PT ;  /* 0xfffffff803037812 */ /* 0x000fe400078ec0ff */
[----:B------:R-:W-:Y:S01]  /*0c20*/  LEA.HI R5, R5, R214, RZ, 0x5 ;  /* 0x000000d605057211 */ /* 0x000fe200078f28ff */
[----:B------:R-:W-:Y:S01]  /*0c30*/  IMAD R6, R7, 0x8, R6 ;  /* 0x0000000807067824 */ /* 0x000fe200078e0206 */
[----:B------:R-:W-:Y:S01]  /*0c40*/  LEA.HI R2, R2, R217, RZ, 0x1 ;  /* 0x000000d902027211 */ /* 0x000fe200078f08ff */
[----:B------:R-:W-:Y:S01]  /*0c50*/  IMAD.IADD R7, R0, 0x1, -R3 ;  /* 0x0000000100077824 */ /* 0x000fe200078e0a03 */
[----:B------:R-:W-:Y:S02]  /*0c60*/  SHF.R.S32.HI R0, RZ, 0x5, R5 ;  /* 0x00000005ff007819 */ /* 0x000fe40000011405 */
[----:B------:R-:W-:Y:S02]  /*0c70*/  LOP3.LUT R2, R2, 0x3fffffe, RZ, 0xc0, !PT ;  /* 0x03fffffe02027812 */ /* 0x000fe400078ec0ff */
[----:B------:R-:W-:Y:S01]  /*0c80*/  LOP3.LUT R3, R4, 0x7ffffffc, RZ, 0xc0, !PT ;  /* 0x7ffffffc04037812 */ /* 0x000fe200078ec0ff */
[----:B------:R-:W-:Y:S01]  /*0c90*/  IMAD R7, R0, 0x10, R7 ;  /* 0x0000001000077824 */ /* 0x000fe200078e0207 */
[----:B------:R-:W-:Y:S01]  /*0ca0*/  MOV R16, UR4 ;  /* 0x0000000400107c02 */ /* 0x000fe20008000f00 */
[----:B------:R-:W-:Y:S01]  /*0cb0*/  IMAD.IADD R2, R217, 0x1, -R2 ;  /* 0x00000001d9027824 */ /* 0x000fe200078e0a02 */
[----:B------:R-:W-:Y:S01]  /*0cc0*/  SHF.L.U32 R5, R6, 0x3, RZ ;  /* 0x0000000306057819 */ /* 0x000fe200000006ff */
[----:B------:R-:W-:Y:S01]  /*0cd0*/  IMAD.IADD R3, R214, 0x1, -R3 ;  /* 0x00000001d6037824 */ /* 0x000fe200078e0a03 */
[----:B------:R-:W-:Y:S01]  /*0ce0*/  UMOV UR4, URZ ;  /* 0x0000003f00047c82 */ /* 0x000fe20008000000 */
[----:B------:R-:W-:-:S02]  /*0cf0*/  MOV R18, UR8 ;  /* 0x0000000800127c02 */ /* 0x000fc40008000f00 */
[----:B------:R-:W-:Y:S01]  /*0d00*/  IMAD R220, R3, R220, 0x50 ;  /* 0x0000005003dc7424 */ /* 0x000fe200078e02dc */
[----:B------:R-:W-:Y:S01]  /*0d10*/  LEA R219, R2, R7, 0x6 ;  /* 0x0000000702db7211 */ /* 0x000fe200078e30ff */
[----:B------:R-:W-:Y:S01]  /*0d20*/  IMAD.WIDE R16, R5, 0x2, R16 ;  /* 0x0000000205107825 */ /* 0x000fe200078e0210 */
[----:B------:R-:W-:Y:S02]  /*0d30*/  MOV R19, UR4 ;  /* 0x0000000400137c02 */ /* 0x000fe40008000f00 */
[----:B--2---:R-:W-:-:S07]  /*0d40*/  LOP3.LUT R23, R8, 0x1, RZ, 0xfc, !PT ;  /* 0x0000000108177812 */ /* 0x004fce00078efcff */
.L_x_31:
[----:B------:R-:W1:Y:S01]  /*0d50*/  SHFL.IDX PT, R0, R217, RZ, 0x1f ;  /* 0x00001fffd9007589 */ /* 0x000e6200000e0000 */
[----:B------:R-:W2:Y:S01]  /*0d60*/  LDC R65, c[0x0][0x2e0] ;  /* 0x0000b800ff417b82 */ /* 0x000ea20000000800 */
[----:B------:R-:W-:Y:S01]  /*0d70*/  R2UR UR12, R18 ;  /* 0x00000000120c72ca */ /* 0x000fe200000e0000 */
[----:B------:R-:W-:Y:S01]  /*0d80*/  ULDC UR4, c[0x0][0xda8] ;  /* 0x00036a0000047ab9 */ /* 0x000fe20000000800 */
[----:B------:R-:W-:Y:S01]  /*0d90*/  ULDC.64 UR8, c[0x0][0x3f8] ;  /* 0x0000fe0000087ab9 */ /* 0x000fe20000000a00 */
[----:B------:R-:W-:Y:S01]  /*0da0*/  R2UR UR10, R212 ;  /* 0x00000000d40a72ca */ /* 0x000fe200000e0000 */
[----:B------:R-:W-:Y:S02]  /*0db0*/  UISETP.NE.AND UP1, UPT, UR4, 0x1, UPT ;  /* 0x000000010400788c */ /* 0x000fe4000bf25270 */
[----:B------:R-:W-:Y:S01]  /*0dc0*/  UISETP.NE.U32.AND UP0, UPT, UR8, URZ, UPT ;  /* 0x0000003f0800728c */ /* 0x000fe2000bf05070 */
[----:B------:R-:W-:Y:S01]  /*0dd0*/  ULDC UR5, c[0x0][0xdb4] ;  /* 0x00036d0000057ab9 */ /* 0x000fe20000000800 */
[----:B------:R-:W-:-:S02]  /*0de0*/  ULDC UR6, c[0x0][0x404] ;  /* 0x0001010000067ab9 */ /* 0x000fc40000000800 */
[----:B------:R-:W-:Y:S02]  /*0df0*/  UISETP.NE.AND.EX UP0, UPT, UR9, URZ, UPT, UP0 ;  /* 0x0000003f0900728c */ /* 0x000fe4000bf05300 */
[----:B------:R-:W-:Y:S02]  /*0e00*/  UISETP.NE.AND UP2, UPT, UR5, 0x1, UPT ;  /* 0x000000010500788c */ /* 0x000fe4000bf45270 */
[----:B------:R-:W-:Y:S02]  /*0e10*/  UIADD3 UR9, UR12, 0x14400, URZ ;  /* 0x000144000c097890 */ /* 0x000fe4000fffe03f */
[----:B------:R-:W-:Y:S01]  /*0e20*/  USEL UR6, UR6, 0x1, UP0 ;  /* 0x0000000106067887 */ /* 0x000fe20008000000 */
[----:B------:R-:W-:Y:S01]  /*0e30*/  @UP1 ULDC UR5, c[0x0][0xdac] ;  /* 0x00036b0000051ab9 */ /* 0x000fe20000000800 */
[----:B------:R-:W-:Y:S01]  /*0e40*/  ULOP3.LUT UP0, URZ, UR9, 0x9f, URZ, 0xc0, !UPT ;  /* 0x0000009f093f7892 */ /* 0x000fe2000f80c03f */
[----:B------:R-:W-:Y:S01]  /*0e50*/  UMOV UR11, UR10 ;  /* 0x0000000a000b7c82 */ /* 0x000fe20008000000 */
[----:B-1----:R-:W-:-:S02]  /*0e60*/  R2UR UR7, R0 ;  /* 0x00000000000772ca */ /* 0x002fc400000e0000 */
[----:B--2---:R-:W-:Y:S01]  /*0e70*/  IMAD R65, R65, UR6, RZ ;  /* 0x0000000641417c24 */ /* 0x004fe2000f8e02ff */
[----:B------:R-:W-:Y:S01]  /*0e80*/  @UP1 ULDC UR6, c[0x0][0xdb0] ;  /* 0x00036c0000061ab9 */ /* 0x000fe20000000800 */
[----:B------:R-:W-:Y:S02]  /*0e90*/  PLOP3.LUT P0, PT, PT, PT, UP0, 0x80, 0x0 ;  /* 0x000000000000781c */ /* 0x000fe40003f0f008 */
[----:B------:R-:W-:-:S04]  /*0ea0*/  VIADD R0, R65, 0x4f ;  /* 0x0000004f41007836 */ /* 0x000fc80000000000 */
[----:B------:R-:W-:-:S03]  /*0eb0*/  IMAD.HI R0, R0, 0x66666667, RZ ;  /* 0x6666666700007827 */ /* 0x000fc600078e02ff */
[----:B------:R-:W-:Y:S02]  /*0ec0*/  ULEA.HI UR4, UR7, UR7, URZ, 0x1 ;  /* 0x0000000707047291 */ /* 0x000fe4000f8f083f */
[----:B------:R-:W-:Y:S02]  /*0ed0*/  SHF.R.U32.HI R3, RZ, 0x1f, R0 ;  /* 0x0000001fff037819 */ /* 0x000fe40000011600 */
[----:B------:R-:W-:Y:S02]  /*0ee0*/  ULOP3.LUT UR8, UR4, 0x1e, URZ, 0xc0, !UPT ;  /* 0x0000001e04087892 */ /* 0x000fe4000f8ec03f */
[----:B------:R-:W-:Y:S01]  /*0ef0*/  LEA.HI.SX32 R152, R0, R3, 0x1b ;  /* 0x0000000300987211 */ /* 0x000fe200078fdaff */
[----:B------:R-:W-:Y:S02]  /*0f00*/  UIMAD.WIDE.U32 UR4, UR10, UR5, URZ ;  /* 0x000000050a0472a5 */ /* 0x000fe4000f8e003f */
[----:B------:R-:W-:Y:S02]  /*0f10*/  UIADD3 UR8, UR7, -UR8, URZ ;  /* 0x8000000807087290 */ /* 0x000fe4000fffe03f */
[----:B------:R-:W-:-:S02]  /*0f20*/  @UP1 USHF.R.U32.HI UR11, URZ, UR6, UR5 ;  /* 0x000000063f0b1299 */ /* 0x000fc40008011605 */
[----:B------:R-:W-:Y:S01]  /*0f30*/  ULEA UR8, UR8, UR9, 0xd ;  /* 0x0000000908087291 */ /* 0x000fe2000f8e683f */
[----:B------:R-:W-:Y:S02]  /*0f40*/  @UP2 ULDC.64 UR6, c[0x0][0xdb8] ;  /* 0x00036e0000062ab9 */ /* 0x000fe40000000a00 */
[----:B------:R-:W-:Y:S02]  /*0f50*/  UIMAD.WIDE.U32 UR4, UR11, UR6, URZ ;  /* 0x000000060b0472a5 */ /* 0x000fe4000f8e003f */
[----:B------:R-:W-:Y:S01]  /*0f60*/  IMAD.U32 R216, RZ, RZ, UR11 ;  /* 0x0000000bffd87e24 */ /* 0x000fe2000f8e00ff */
[----:B------:R-:W-:Y:S01]  /*0f70*/  USHF.R.U32.HI UR8, URZ, 0x4, UR8 ;  /* 0x000000043f087899 */ /* 0x000fe20008011608 */
[----:B------:R-:W-:Y:S01]  /*0f80*/  UMOV UR36, UR11 ;  /* 0x0000000b00247c82 */ /* 0x000fe20008000000 */
[----:B------:R-:W-:Y:S02]  /*0f90*/  @UP2 USHF.R.U32.HI UR36, URZ, UR7, UR5 ;  /* 0x000000073f242299 */ /* 0x000fe40008011605 */
[----:B------:R-:W-:Y:S01]  /*0fa0*/  UMOV UR4, UR10 ;  /* 0x0000000a00047c82 */ /* 0x000fe20008000000 */
[----:B------:R-:W-:Y:S01]  /*0fb0*/  ULOP3.LUT UR37, UR8, 0x3fff, URZ, 0xc0, !UPT ;  /* 0x00003fff08257892 */ /* 0x000fe2000f8ec03f */
[----:B------:R-:W-:Y:S01]  /*0fc0*/  MOV R215, UR4 ;  /* 0x0000000400d77c02 */ /* 0x000fe20008000f00 */
[----:B------:R-:W-:Y:S10]  /*0fd0*/  @!P0 BRA `(.L_x_9) ;  /* 0x0000000000408947 */ /* 0x000ff40003800000 */
[----:B------:R-:W-:Y:S01]  /*0fe0*/  MOV R0, 0x0 ;  /* 0x0000000000007802 */ /* 0x000fe20000000f00 */
[----:B------:R-:W-:Y:S01]  /*0ff0*/  ULDC.64 UR4, c[0x4][0x1b8] ;  /* 0x01006e0000047ab9 */ /* 0x000fe20000000a00 */
[----:B------:R-:W-:Y:S01]  /*1000*/  ULDC.64 UR6, c[0x4][0x130] ;  /* 0x01004c0000067ab9 */ /* 0x000fe20000000a00 */
[----:B------:R-:W-:Y:S01]  /*1010*/  IMAD.U32 R4, RZ, RZ, UR4 ;  /* 0x00000004ff047e24 */ /* 0x000fe2000f8e00ff */
[----:B------:R1:W2:Y:S01]  /*1020*/  LDC.64 R2, c[0x4][R0] ;  /* 0x0100000000027b82 */ /* 0x0002a20000000a00 */
[----:B------:R-:W-:Y:S01]  /*1030*/  IMAD.U32 R5, RZ, RZ, UR5 ;  /* 0x00000005ff057e24 */ /* 0x000fe2000f8e00ff */
[----:B------:R-:W-:Y:S01]  /*1040*/  ULDC.64 UR4, c[0x4][0x1c0] ;  /* 0x0100700000047ab9 */ /* 0x000fe20000000a00 */
[----:B------:R-:W-:Y:S01]  /*1050*/  IMAD.U32 R10, RZ, RZ, UR6 ;  /* 0x00000006ff0a7e24 */ /* 0x000fe2000f8e00ff */
[----:B------:R-:W-:Y:S01]  /*1060*/  MOV R6, UR4 ;  /* 0x0000000400067c02 */ /* 0x000fe20008000f00 */
[----:B------:R-:W-:Y:S01]  /*1070*/  IMAD.U32 R7, RZ, RZ, UR5 ;  /* 0x00000005ff077e24 */ /* 0x000fe2000f8e00ff */
[----:B------:R-:W-:Y:S01]  /*1080*/  MOV R11, UR7 ;  /* 0x00000007000b7c02 */ /* 0x000fe20008000f00 */
[----:B------:R-:W-:Y:S01]  /*1090*/  IMAD.MOV.U32 R8, RZ, RZ, 0x70 ;  /* 0x00000070ff087424 */ /* 0x000fe200078e00ff */
[----:B------:R-:W-:Y:S01]  /*10a0*/  MOV R13, RZ ;  /* 0x000000ff000d7202 */ /* 0x000fe20000000f00 */
[----:B-1----:R-:W-:-:S07]  /*10b0*/  IMAD.MOV.U32 R12, RZ, RZ, 0x1 ;  /* 0x00000001ff0c7424 */ /* 0x002fce00078e00ff */
[----:B------:R-:W-:-:S07]  /*10c0*/  LEPC R20, `(.L_x_9) ;  /* 0x000000001014794e */ /* 0x000fce0000000000 */
[----:B--2---:R-:W-:Y:S05]  /*10d0*/  CALL.ABS.NOINC R2 ;  /* 0x0000000002007343 */ /* 0x004fea0003c00000 */
.L_x_9:
[----:B------:R-:W-:Y:S02]  /*10e0*/  R2UR UR4, R18 ;  /* 0x00000000120472ca */ /* 0x000fe400000e0000 */
[----:B------:R-:W-:Y:S02]  /*10f0*/  LOP3.LUT R0, R213, 0x1, RZ, 0xc0, !PT ;  /* 0x00000001d5007812 */ /* 0x000fe400078ec0ff */
[----:B------:R-:W-:Y:S02]  /*1100*/  ISETP.NE.AND P0, PT, R23, 0x3, PT ;  /* 0x000000031700780c */ /* 0x000fe40003f05270 */
[----:B------:R-:W-:-:S07]  /*1110*/  SHF.L.U32 R0, R0, 0x1f, RZ ;  /* 0x0000001f00007819 */ /* 0x000fce00000006ff */
[----:B------:R-:W1:Y:S02]  /*1120*/  SYNCS.PHASECHK.TRANS64.TRYWAIT P1, [UR4+0x38800], R0 ;  /* 0x03880000ff0075a7 */ /* 0x000e640008020144 */
[----:B-1----:R-:W-:Y:S05]  /*1130*/  @!P1 BRA `(.L_x_10) ;  /* 0x000000e000ac9947 */ /* 0x002fea0003800000 */
.L_x_90:
[----:B------:R-:W-:Y:S05]  /*1140*/  @!P0 BRA `(.L_x_11) ;  /* 0x0000000000048947 */ /* 0x000fea0003800000 */
[----:B------:R-:W-:Y:S01]  /*1150*/  BPT.TRAP 0x1 ;  /* 0x000000040000795c */ /* 0x000fe20000300000 */
.L_x_11:
[----:B------:R-:W-:Y:S01]  /*1160*/  R2UR UR5, R19 ;  /* 0x00000000130572ca */ /* 0x000fe200000e0000 */
[----:B-1----:R-:W-:Y:S01]  /*1170*/  IMAD.U32 R0, RZ, RZ, UR38 ;  /* 0x00000026ff007e24 */ /* 0x002fe2000f8e00ff */
[----:B------:R-:W-:-:S11]  /*1180*/  R2UR UR4, R18 ;  /* 0x00000000120472ca */ /* 0x000fd600000e0000 */
[----:B------:R-:W-:Y:S02]  /*1190*/  IMAD.U32 R3, RZ, RZ, UR5 ;  /* 0x00000005ff037e24 */ /* 0x000fe4000f8e00ff */
[----:B------:R-:W-:-:S03]  /*11a0*/  LEA R0, R0, UR4, 0x3 ;  /* 0x0000000400007c11 */ /* 0x000fc6000f8e18ff */
[----:B------:R-:W-:-:S04]  /*11b0*/  SHF.L.U32 R3, R3, 0x1f, RZ ;  /* 0x0000001f03037819 */ /* 0x000fc800000006ff */
[----:B------:R1:W2:Y:S01]  /*11c0*/  SYNCS.PHASECHK.TRANS64.TRYWAIT P2, [R0+URZ+0x38830], R3 ;  /* 0x03883003000075a7 */ /* 0x0002a2000804017f */
[----:B------:R-:W-:Y:S05]  /*11d0*/  @!P0 BRA `(.L_x_12) ;  /* 0x0000000000048947 */ /* 0x000fea0003800000 */
[----:B------:R-:W-:Y:S01]  /*11e0*/  BPT.TRAP 0x1 ;  /* 0x000000040000795c */ /* 0x000fe20000300000 */
.L_x_12:
[----:B------:R-:W3:Y:S01]  /*11f0*/  S2R R2, SR_TID.X ;  /* 0x0000000000027919 */ /* 0x000ee20000002100 */
[----:B------:R-:W-:Y:S02]  /*1200*/  MOV R151, RZ ;  /* 0x000000ff00977202 */ /* 0x000fe40000000f00 */
[----:B---3--:R-:W-:-:S04]  /*1210*/  LOP3.LUT R2, R2, 0x7f, RZ, 0xc0, !PT ;  /* 0x0000007f02027812 */ /* 0x008fc800078ec0ff */
[----:B------:R-:W-:Y:S01]  /*1220*/  ISETP.NE.AND P1, PT, R2, RZ, PT ;  /* 0x000000ff0200720c */ /* 0x000fe20003f25270 */
[----:B--2---:R-:W-:-:S12]  /*1230*/  @P2 BRA `(.L_x_13) ;  /* 0x0000000000082947 */ /* 0x004fd80003800000 */
[----:B------:R-:W2:Y:S02]  /*1240*/  SYNCS.PHASECHK.TRANS64.TRYWAIT P2, [R0+URZ+0x38830], R3 ;  /* 0x03883003000075a7 */ /* 0x000ea4000804017f */
[----:B--2---:R-:W-:Y:S05]  /*1250*/  @!P2 BRA `(.L_x_14) ;  /* 0x000000e00080a947 */ /* 0x004fea0003800000 */
.L_x_13:
[----:B------:R-:W-:Y:S05]  /*1260*/  WARPSYNC.ALL ;  /* 0x0000000000007948 */ /* 0x000fea0003800000 */
[----:B------:R-:W-:Y:S01]  /*1270*/  R2UR UR4, R18 ;  /* 0x00000000120472ca */ /* 0x000fe200000e0000 */
[----:B------:R-:W-:Y:S01]  /*1280*/  ULOP3.LUT UR5, UR37, 0x10000, URZ, 0xfc, !UPT ;  /* 0x0001000025057892 */ /* 0x000fe2000f8efc3f */
[----:B------:R-:W-:Y:S01]  /*1290*/  WARPGROUP.ARRIVE ;  /* 0x00000000000079c5 */ /* 0x000fe20000000000 */
[----:B------:R-:W-:Y:S01]  /*12a0*/  UMOV UR9, 0x40000040 ;  /* 0x4000004000097882 */ /* 0x000fe20000000000 */
[----:B------:R-:W-:Y:S01]  /*12b0*/  UMOV UR11, 0x40000040 ;  /* 0x40000040000b7882 */ /* 0x000fe20000000000 */
[----:B------:R-:W-:Y:S01]  /*12c0*/  UMOV UR21, UR9 ;  /* 0x0000000900157c82 */ /* 0x000fe20008000000 */
[----:B------:R-:W-:Y:S01]  /*12d0*/  MOV R15, UR9 ;  /* 0x00000009000f7c02 */ /* 0x000fe20008000f00 */
[----:B------:R-:W-:Y:S01]  /*12e0*/  UMOV UR13, UR21 ;  /* 0x00000015000d7c82 */ /* 0x000fe20008000000 */
[----:B------:R-:W-:Y:S01]  /*12f0*/  UMOV UR8, UR5 ;  /* 0x0000000500087c82 */ /* 0x000fe20008000000 */
[----:B------:R-:W-:Y:S01]  /*1300*/  UMOV UR15, 0x40000040 ;  /* 0x40000040000f7882 */ /* 0x000fe20000000000 */
[----:B------:R-:W-:Y:S01]  /*1310*/  UMOV UR20, UR8 ;  /* 0x0000000800147c82 */ /* 0x000fe20008000000 */
[----:B------:R-:W-:Y:S01]  /*1320*/  IMAD.U32 R14, RZ, RZ, UR8 ;  /* 0x00000008ff0e7e24 */ /* 0x000fe2000f8e00ff */
[----:B------:R-:W-:Y:S01]  /*1330*/  UMOV UR12, UR20 ;  /* 0x00000014000c7c82 */ /* 0x000fe20008000000 */
[----:B------:R-:W-:Y:S01]  /*1340*/  UIADD3 UR4, UR4, 0x24400, URZ ;  /* 0x0002440004047890 */ /* 0x000fe2000fffe03f */
[----:B------:R-:W-:Y:S01]  /*1350*/  MOV R2, UR38 ;  /* 0x0000002600027c02 */ /* 0x000fe20008000f00 */
[----:B------:R-:W-:Y:S01]  /*1360*/  UMOV UR16, UR20 ;  /* 0x0000001400107c82 */ /* 0x000fe20008000000 */
[----:B------:R-:W-:Y:S01]  /*1370*/  UMOV UR17, UR21 ;  /* 0x0000001500117c82 */ /* 0x000fe20008000000 */
[----:B------:R-:W-:Y:S01]  /*1380*/  USHF.R.U32.HI UR4, URZ, 0x4, UR4 ;  /* 0x000000043f047899 */ /* 0x000fe20008011604 */
[----:B-12---:R-:W-:Y:S01]  /*1390*/  MOV R3, UR36 ;  /* 0x0000002400037c02 */ /* 0x006fe20008000f00 */
[----:B------:R-:W-:Y:S01]  /*13a0*/  UMOV UR19, 0x40000040 ;  /* 0x4000004000137882 */ /* 0x000fe20000000000 */
[----:B------:R-:W-:Y:S01]  /*13b0*/  UMOV UR23, 0x40000040 ;  /* 0x4000004000177882 */ /* 0x000fe20000000000 */
[----:B------:R-:W-:Y:S01]  /*13c0*/  ULOP3.LUT UR4, UR4, 0x3fff, URZ, 0xc0, !UPT ;  /* 0x00003fff04047892 */ /* 0x000fe2000f8ec03f */
[----:B------:R-:W-:Y:S01]  /*13d0*/  P2R R64, PR, RZ, 0x1 ;  /* 0x00000001ff407803 */ /* 0x000fe20000000000 */
[----:B------:R-:W-:Y:S01]  /*13e0*/  UMOV UR27, 0x40000040 ;  /* 0x40000040001b7882 */ /* 0x000fe20000000000 */
[----:B------:R-:W-:Y:S01]  /*13f0*/  UMOV UR31, 0x40000040 ;  /* 0x40000040001f7882 */ /* 0x000fe20000000000 */
[----:B------:R-:W-:Y:S01]  /*1400*/  ULOP3.LUT UR6, UR4, 0x10000, URZ, 0xfc, !UPT ;  /* 0x0001000004067892 */ /* 0x000fe2000f8efc3f */
[----:B------:R-:W-:Y:S01]  /*1410*/  @!P1 VIADD R0, R0, 0x38840 ;  /* 0x0003884000009836 */ /* 0x000fe20000000000 */
[----:B------:R-:W-:Y:S01]  /*1420*/  UMOV UR35, 0x40000040 ;  /* 0x4000004000237882 */ /* 0x000fe20000000000 */
[----:B------:R-:W-:Y:S01]  /*1430*/  UMOV UR43, 0x40000040 ;  /* 0x40000040002b7882 */ /* 0x000fe20000000000 */
[----:B------:R-:W-:Y:S01]  /*1440*/  UIMAD UR4, UR38, 0xa00, UR6 ;  /* 0x00000a00260478a4 */ /* 0x000fe2000f8e0206 */
[--C-:B------:R-:W-:Y:S01]  /*1450*/  IMAD.MOV.U32 R150, RZ, RZ, R151.reuse ;  /* 0x000000ffff967224 */ /* 0x100fe200078e0097 */
[----:B------:R-:W-:Y:S01]  /*1460*/  UMOV UR47, 0x40000040 ;  /* 0x40000040002f7882 */ /* 0x000fe20000000000 */
[----:B------:R-:W-:Y:S01]  /*1470*/  IMAD.U32 R22, RZ, RZ, UR6 ;  /* 0x00000006ff167e24 */ /* 0x000fe2000f8e00ff */
[----:B------:R-:W-:Y:S01]  /*1480*/  UIADD3 UR14, UR4, 0x100, URZ ;  /* 0x00000100040e7890 */ /* 0x000fe2000fffe03f */
[----:B------:R-:W-:Y:S01]  /*1490*/  @!P1 PRMT R0, RZ, 0x654, R0 ;  /* 0x00000654ff009816 */ /* 0x000fe20000000000 */
[----:B------:R-:W-:Y:S01]  /*14a0*/  UIADD3 UR18, UR4, 0x180, URZ ;  /* 0x0000018004127890 */ /* 0x000fe2000fffe03f */
[-C--:B------:R-:W-:Y:S01]  /*14b0*/  MOV R149, R151.reuse ;  /* 0x0000009700957202 */ /* 0x080fe20000000f00 */
[----:B------:R-:W-:Y:S01]  /*14c0*/  UMOV UR10, UR4 ;  /* 0x00000004000a7c82 */ /* 0x000fe20008000000 */
[----:B------:R-:W-:Y:S01]  /*14d0*/  UIADD3 UR6, UR5, 0x2, URZ ;  /* 0x0000000205067890 */ /* 0x000fe2000fffe03f */
[----:B------:R-:W-:Y:S01]  /*14e0*/  HGMMA.64x16x16.F32 R56, gdesc[UR8], RZ, !UPT, gsb0 ;  /* 0x00200000083879f0 */ /* 0x000fe2000c0008ff */
[----:B------:R-:W-:Y:S01]  /*14f0*/  UIADD3 UR10, UR4, 0x80, URZ ;  /* 0x00000080040a7890 */ /* 0x000fe2000fffe03f */
[--C-:B------:R-:W-:Y:S01]  /*1500*/  IMAD.MOV.U32 R148, RZ, RZ, R151.reuse ;  /* 0x000000ffff947224 */ /* 0x100fe200078e0097 */
[----:B------:R-:W-:Y:S01]  /*1510*/  UMOV UR8, UR20 ;  /* 0x0000001400087c82 */ /* 0x000fe20008000000 */
[----:B------:R-:W-:Y:S01]  /*1520*/  UMOV UR9, UR21 ;  /* 0x0000001500097c82 */ /* 0x000fe20008000000 */
[----:B------:R-:W-:Y:S01]  /*1530*/  UMOV UR11, 0x40000040 ;  /* 0x40000040000b7882 */ /* 0x000fe20000000000 */
[----:B------:R-:W-:Y:S01]  /*1540*/  UIADD3 UR7, UR4, 0x2, URZ ;  /* 0x0000000204077890 */ /* 0x000fe2000fffe03f */
[--C-:B------:R-:W-:Y:S01]  /*1550*/  IMAD.MOV.U32 R147, RZ, RZ, R151.reuse ;  /* 0x000000ffff937224 */ /* 0x100fe200078e0097 */
[----:B------:R-:W-:Y:S01]  /*1560*/  UIADD3 UR22, UR4, 0x402, URZ ;  /* 0x0000040204167890 */ /* 0x000fe2000fffe03f */
[-C--:B------:R-:W-:Y:S01]  /*1570*/  MOV R146, R151.reuse ;  /* 0x0000009700927202 */ /* 0x080fe20000000f00 */
[----:B------:R-:W-:Y:S01]  /*1580*/  UIADD3 UR26, UR4, 0x404, URZ ;  /* 0x00000404041a7890 */ /* 0x000fe2000fffe03f */
[--C-:B------:R-:W-:Y:S01]  /*1590*/  IMAD.MOV.U32 R145, RZ, RZ, R151.reuse ;  /* 0x000000ffff917224 */ /* 0x100fe200078e0097 */
        /* <DEDUP_REMOVED lines=10> */
[----:B------:R-:W-:Y:S01]  /*1640*/  UMOV UR51, 0x40000040 ;  /* 0x4000004000337882 */ /* 0x000fe20000000000 */
[----:B------:R-:W-:Y:S01]  /*1650*/  UIADD3 UR54, UR4, 0x800, URZ ;  /* 0x0000080004367890 */ /* 0x000fe2000fffe03f */
[--C-:B------:R-:W-:Y:S01]  /*1660*/  IMAD.MOV.U32 R139, RZ, RZ, R151.reuse ;  /* 0x000000ffff8b7224 */ /* 0x100fe200078e0097 */
[----:B------:R-:W-:Y:S01]  /*1670*/  UMOV UR55, 0x40000040 ;  /* 0x4000004000377882 */ /* 0x000fe20000000000 */
[----:B------:R-:W-:Y:S01]  /*1680*/  UIADD3 UR58, UR4, 0x802, URZ ;  /* 0x00000802043a7890 */ /* 0x000fe2000fffe03f */
[--C-:B------:R-:W-:Y:S01]  /*1690*/  IMAD.MOV.U32 R138, RZ, RZ, R151.reuse ;  /* 0x000000ffff8a7224 */ /* 0x100fe200078e0097 */
[----:B------:R-:W-:Y:S01]  /*16a0*/  UMOV UR59, 0x40000040 ;  /* 0x40000040003b7882 */ /* 0x000fe20000000000 */
[----:B------:R-:W-:Y:S01]  /*16b0*/  UMOV UR39, 0x40000040 ;  /* 0x4000004000277882 */ /* 0x000fe20000000000 */
[-C--:B------:R-:W-:Y:S01]  /*16c0*/  MOV R137, R151.reuse ;  /* 0x0000009700897202 */ /* 0x080fe20000000f00 */
[--C-:B------:R-:W-:Y:S01]  /*16d0*/  IMAD.MOV.U32 R136, RZ, RZ, R151.reuse ;  /* 0x000000ffff887224 */ /* 0x100fe200078e0097 */
        /* <DEDUP_REMOVED lines=18> */
[----:B------:R-:W-:Y:S01]  /*1800*/  MOV R107, R151 ;  /* 0x00000097006b7202 */ /* 0x000fe20000000f00 */
[----:B------:R-:W-:Y:S01]  /*1810*/  IMAD.MOV.U32 R121, RZ, RZ, R151 ;  /* 0x000000ffff797224 */ /* 0x000fe200078e0097 */
[----:B------:R-:W-:-:S02]  /*1820*/  WARPGROUP.DEPBAR.LE gsb0, 0x0 ;  /* 0x00008000000079c5 */ /* 0x000fc40000010000 */
[----:B------:R-:W-:Y:S01]  /*1830*/  WARPGROUP.ARRIVE ;  /* 0x00000000000079c5 */ /* 0x000fe20000000000 */
[--C-:B------:R-:W-:Y:S01]  /*1840*/  IMAD.MOV.U32 R120, RZ, RZ, R151.reuse ;  /* 0x000000ffff787224 */ /* 0x100fe200078e0097 */
[-C--:B------:R-:W-:Y:S01]  /*1850*/  MOV R104, R151.reuse ;  /* 0x0000009700687202 */ /* 0x080fe20000000f00 */
[--C-:B------:R-:W-:Y:S01]  /*1860*/  IMAD.MOV.U32 R118, RZ, RZ, R151.reuse ;  /* 0x000000ffff767224 */ /* 0x100fe200078e0097 */
[-C--:B------:R-:W-:Y:S01]  /*1870*/  MOV R98, R151.reuse ;  /* 0x0000009700627202 */ /* 0x080fe20000000f00 */
[--C-:B------:R-:W-:Y:S01]  /*1880*/  IMAD.MOV.U32 R117, RZ, RZ, R151.reuse ;  /* 0x000000ffff757224 */ /* 0x100fe200078e0097 */
[----:B------:R-:W-:Y:S01]  /*1890*/  HGMMA.64x16x16.F32 R48, gdesc[UR8], RZ, !UPT, gsb0 ;  /* 0x00200000083079f0 */ /* 0x000fe2000c0008ff */
[----:B------:R-:W-:Y:S01]  /*18a0*/  UIADD3 UR10, UR4, 0x200, URZ ;  /* 0x00000200040a7890 */ /* 0x000fe2000fffe03f */
[--C-:B------:R-:W-:Y:S01]  /*18b0*/  IMAD.MOV.U32 R115, RZ, RZ, R151.reuse ;  /* 0x000000ffff737224 */ /* 0x100fe200078e0097 */
[----:B------:R-:W-:Y:S01]  /*18c0*/  UMOV UR8, UR20 ;  /* 0x0000001400087c82 */ /* 0x000fe20008000000 */
[----:B------:R-:W-:Y:S01]  /*18d0*/  UMOV UR9, UR21 ;  /* 0x0000001500097c82 */ /* 0x000fe20008000000 */
[----:B------:R-:W-:Y:S01]  /*18e0*/  UMOV UR11, 0x40000040 ;  /* 0x40000040000b7882 */ /* 0x000fe20000000000 */
        /* <DEDUP_REMOVED lines=10> */
[----:B------:R-:W-:-:S02]  /*1990*/  IMAD.MOV.U32 R106, RZ, RZ, R151 ;  /* 0x000000ffff6a7224 */ /* 0x000fc400078e0097 */
[--C-:B------:R-:W-:Y:S02]  /*19a0*/  IMAD.MOV.U32 R105, RZ, RZ, R151.reuse ;  /* 0x000000ffff697224 */ /* 0x100fe400078e0097 */
[--C-:B------:R-:W-:Y:S02]  /*19b0*/  IMAD.MOV.U32 R103, RZ, RZ, R151.reuse ;  /* 0x000000ffff677224 */ /* 0x100fe400078e0097 */
[--C-:B------:R-:W-:Y:S02]  /*19c0*/  IMAD.MOV.U32 R102, RZ, RZ, R151.reuse ;  /* 0x000000ffff667224 */ /* 0x100fe400078e0097 */
[--C-:B------:R-:W-:Y:S02]  /*19d0*/  IMAD.MOV.U32 R100, RZ, RZ, R151.reuse ;  /* 0x000000ffff647224 */ /* 0x100fe400078e0097 */
[--C-:B------:R-:W-:Y:S02]  /*19e0*/  IMAD.MOV.U32 R96, RZ, RZ, R151.reuse ;  /* 0x000000ffff607224 */ /* 0x100fe400078e0097 */
        /* <DEDUP_REMOVED lines=9> */
[----:B------:R-:W-:Y:S01]  /*1a80*/  IMAD.MOV.U32 R66, RZ, RZ, R151 ;  /* 0x000000ffff427224 */ /* 0x000fe200078e0097 */
[----:B------:R-:W-:Y:S02]  /*1a90*/  WARPGROUP.DEPBAR.LE gsb0, 0x0 ;  /* 0x00008000000079c5 */ /* 0x000fe40000010000 */
[----:B------:R-:W-:-:S06]  /*1aa0*/  WARPGROUP.ARRIVE ;  /* 0x00000000000079c5 */ /* 0x000fcc0000000000 */
[----:B------:R-:W-:Y:S01]  /*1ab0*/  HGMMA.64x16x16.F32 R40, gdesc[UR12], RZ, !UPT, gsb0 ;  /* 0x002000000c2879f0 */ /* 0x000fe2000c0008ff */
[----:B------:R-:W-:Y:S01]  /*1ac0*/  UMOV UR12, UR6 ;  /* 0x00000006000c7c82 */ /* 0x000fe20008000000 */
[----:B------:R-:W-:Y:S01]  /*1ad0*/  UMOV UR13, 0x40000040 ;  /* 0x40000040000d7882 */ /* 0x000fe20000000000 */
[----:B------:R-:W-:Y:S01]  /*1ae0*/  UMOV UR14, UR7 ;  /* 0x00000007000e7c82 */ /* 0x000fe20008000000 */
[----:B------:R-:W-:Y:S01]  /*1af0*/  UMOV UR15, 0x40000040 ;  /* 0x40000040000f7882 */ /* 0x000fe20000000000 */
[----:B------:R-:W-:Y:S01]  /*1b00*/  UMOV UR20, UR12 ;  /* 0x0000000c00147c82 */ /* 0x000fe20008000000 */
[----:B------:R-:W-:Y:S01]  /*1b10*/  UMOV UR21, UR13 ;  /* 0x0000000d00157c82 */ /* 0x000fe20008000000 */
[----:B------:R-:W-:Y:S01]  /*1b20*/  IMAD.U32 R12, RZ, RZ, UR12 ;  /* 0x0000000cff0c7e24 */ /* 0x000fe2000f8e00ff */
[----:B------:R-:W-:Y:S01]  /*1b30*/  UIADD3 UR6, UR5, 0x4, URZ ;  /* 0x0000000405067890 */ /* 0x000fe2000fffe03f */
[----:B------:R-:W-:Y:S01]  /*1b40*/  IMAD.U32 R13, RZ, RZ, UR13 ;  /* 0x0000000dff0d7e24 */ /* 0x000fe2000f8e00ff */
[----:B------:R-:W-:Y:S01]  /*1b50*/  UIADD3 UR7, UR4, 0x4, URZ ;  /* 0x0000000404077890 */ /* 0x000fe2000fffe03f */
[----:B------:R-:W-:-:S02]  /*1b60*/  WARPGROUP.DEPBAR.LE gsb0, 0x0 ;  /* 0x00008000000079c5 */ /* 0x000fc40000010000 */
[----:B------:R-:W-:-:S06]  /*1b70*/  WARPGROUP.ARRIVE ;  /* 0x00000000000079c5 */ /* 0x000fcc0000000000 */
[----:B------:R-:W-:Y:S01]  /*1b80*/  HGMMA.64x16x16.F32 R32, gdesc[UR16], RZ, !UPT, gsb0 ;  /* 0x00200000102079f0 */ /* 0x000fe2000c0008ff */
[----:B------:R-:W-:Y:S01]  /*1b90*/  UIADD3 UR18, UR4, 0x182, URZ ;  /* 0x0000018204127890 */ /* 0x000fe2000fffe03f */
[----:B------:R-:W-:Y:S01]  /*1ba0*/  UMOV UR16, UR20 ;  /* 0x0000001400107c82 */ /* 0x000fe20008000000 */
[----:B------:R-:W-:Y:S01]  /*1bb0*/  UMOV UR17, UR21 ;  /* 0x0000001500117c82 */ /* 0x000fe20008000000 */
[----:B------:R-:W-:Y:S01]  /*1bc0*/  UMOV UR19, 0x40000040 ;  /* 0x4000004000137882 */ /* 0x000fe20000000000 */
[----:B------:R-:W-:Y:S02]  /*1bd0*/  WARPGROUP.DEPBAR.LE gsb0, 0x0 ;  /* 0x00008000000079c5 */ /* 0x000fe40000010000 */
        /* <DEDUP_REMOVED lines=8> */
[----:B------:R-:W-:Y:S01]  /*1c60*/  HGMMA.64x16x16.F32 R56, gdesc[UR12], R56, gsb0 ;  /* 0x002000000c3879f0 */ /* 0x000fe20008000838 */
        /* <DEDUP_REMOVED lines=14> */
[----:B------:R-:W-:Y:S01]  /*1d50*/  UMOV UR12, UR6 ;  /* 0x00000006000c7c82 */ /* 0x000fe20008000000 */
[----:B------:R-:W-:Y:S01]  /*1d60*/  UMOV UR13, 0x40000040 ;  /* 0x40000040000d7882 */ /* 0x000fe20000000000 */
[----:B------:R-:W-:Y:S01]  /*1d70*/  UMOV UR14, UR7 ;  /* 0x00000007000e7c82 */ /* 0x000fe20008000000 */
[----:B------:R-:W-:Y:S01]  /*1d80*/  UMOV UR15, 0x40000040 ;  /* 0x40000040000f7882 */ /* 0x000fe20000000000 */
[----:B------:R-:W-:Y:S01]  /*1d90*/  UMOV UR20, UR12 ;  /* 0x0000000c00147c82 */ /* 0x000fe20008000000 */
[----:B------:R-:W-:Y:S01]  /*1da0*/  UMOV UR21, UR13 ;  /* 0x0000000d00157c82 */ /* 0x000fe20008000000 */
[----:B------:R-:W-:Y:S01]  /*1db0*/  MOV R10, UR12 ;  /* 0x0000000c000a7c02 */ /* 0x000fe20008000f00 */
[----:B------:R-:W-:Y:S01]  /*1dc0*/  IMAD.U32 R11, RZ, RZ, UR13 ;  /* 0x0000000dff0b7e24 */ /* 0x000fe2000f8e00ff */
[----:B------:R-:W-:Y:S02]  /*1dd0*/  UIADD3 UR6, UR5, 0x6, URZ ;  /* 0x0000000605067890 */ /* 0x000fe4000fffe03f */
[----:B------:R-:W-:Y:S01]  /*1de0*/  UIADD3 UR7, UR4, 0x6, URZ ;  /* 0x0000000604077890 */ /* 0x000fe2000fffe03f */
[----:B------:R-:W-:-:S02]  /*1df0*/  WARPGROUP.DEPBAR.LE gsb0, 0x0 ;  /* 0x00008000000079c5 */ /* 0x000fc40000010000 */
        /* <DEDUP_REMOVED lines=36> */
[----:B------:R-:W-:Y:S01]  /*2040*/  IMAD.U32 R8, RZ, RZ, UR12 ;  /* 0x0000000cff087e24 */ /* 0x000fe2000f8e00ff */
[----:B------:R-:W-:Y:S01]  /*2050*/  MOV R9, UR13 ;  /* 0x0000000d00097c02 */ /* 0x000fe20008000f00 */
        /* <DEDUP_REMOVED lines=49> */
[----:B------:R-:W-:Y:S01]  /*2370*/  UMOV UR16, UR8 ;  /* 0x0000000800107c82 */ /* 0x000fe20008000000 */
[----:B------:R-:W-:Y:S01]  /*2380*/  UMOV UR17, UR9 ;  /* 0x0000000900117c82 */ /* 0x000fe20008000000 */
[----:B------:R-:W-:Y:S02]  /*2390*/  UIADD3 UR6, UR5, 0x402, URZ ;  /* 0x0000040205067890 */ /* 0x000fe4000fffe03f */
[----:B------:R-:W-:Y:S01]  /*23a0*/  UIADD3 UR7, UR5, 0x804, URZ ;  /* 0x0000080405077890 */ /* 0x000fe2000fffe03f */
[----:B------:R-:W-:-:S02]  /*23b0*/  WARPGROUP.DEPBAR.LE gsb0, 0x0 ;  /* 0x00008000000079c5 */ /* 0x000fc40000010000 */
        /* <DEDUP_REMOVED lines=13> */
[----:B------:R-:W-:Y:S01]  /*2490*/  UMOV UR12, UR6 ;  /* 0x00000006000c7c82 */ /* 0x000fe20008000000 */
[----:B------:R-:W-:Y:S01]  /*24a0*/  UMOV UR13, 0x40000040 ;  /* 0x40000040000d7882 */ /* 0x000fe20000000000 */
[----:B------:R-:W-:Y:S01]  /*24b0*/  UMOV UR15, 0x40000040 ;  /* 0x40000040000f7882 */ /* 0x000fe20000000000 */
[----:B------:R-:W-:Y:S01]  /*24c0*/  UMOV UR20, UR12 ;  /* 0x0000000c00147c82 */ /* 0x000fe20008000000 */
[----:B------:R-:W-:Y:S01]  /*24d0*/  UMOV UR21, UR13 ;  /* 0x0000000d00157c82 */ /* 0x000fe20008000000 */
[----:B------:R-:W-:Y:S01]  /*24e0*/  UIADD3 UR6, UR5, 0x404, URZ ;  /* 0x0000040405067890 */ /* 0x000fe2000fffe03f */
        /* <DEDUP_REMOVED lines=10> */
[----:B------:R-:W-:Y:S02]  /*2590*/  UIADD3 UR10, UR4, 0x504, URZ ;  /* 0x00000504040a7890 */ /* 0x000fe4000fffe03f */
        /* <DEDUP_REMOVED lines=29> */
[----:B------:R-:W-:Y:S03]  /*2770*/  HGMMA.64x16x16.F32 R24, gdesc[UR12], R24, gsb0 ;  /* 0x002000000c1879f0 */ /* 0x000fe60008000818 */
        /* <DEDUP_REMOVED lines=105> */
[----:B------:R-:W-:Y:S01]  /*2e10*/  UIADD3 UR6, UR4, 0x704, URZ ;  /* 0x0000070404067890 */ /* 0x000fe2000fffe03f */
        /* <DEDUP_REMOVED lines=11> */
[----:B------:R-:W-:Y:S01]  /*2ed0*/  UIADD3 UR7, UR5, 0x806, URZ ;  /* 0x0000080605077890 */ /* 0x000fe2000fffe03f */
[----:B------:R-:W-:Y:S01]  /*2ee0*/  ULDC UR10, c[0x0][0x9d8] ;  /* 0x00027600000a7ab9 */ /* 0x000fe20000000800 */
[----:B------:R-:W-:-:S02]  /*2ef0*/  WARPGROUP.DEPBAR.LE gsb0, 0x0 ;  /* 0x00008000000079c5 */ /* 0x000fc40000010000 */
        /* <DEDUP_REMOVED lines=21> */
[----:B------:R-:W-:Y:S01]  /*3050*/  UMOV UR44, UR40 ;  /* 0x00000028002c7c82 */ /* 0x000fe20008000000 */
[----:B------:R-:W-:Y:S01]  /*3060*/  UMOV UR45, UR41 ;  /* 0x00000029002d7c82 */ /* 0x000fe20008000000 */
[----:B------:R-:W-:Y:S01]  /*3070*/  UIADD3 UR7, UR4, 0x706, URZ ;  /* 0x0000070604077890 */ /* 0x000fe2000fffe03f */
[----:B------:R-:W-:-:S02]  /*3080*/  WARPGROUP.DEPBAR.LE gsb0, 0x0 ;  /* 0x00008000000079c5 */ /* 0x000fc40000010000 */
[----:B------:R-:W-:-:S06]  /*3090*/  WARPGROUP.ARRIVE ;  /* 0x00000000000079c5 */ /* 0x000fcc0000000000 */
[----:B------:R-:W-:Y:S01]  /*30a0*/  HGMMA.64x16x16.F32 R32, gdesc[UR32], R32, gsb0 ;  /* 0x00200000202079f0 */ /* 0x000fe20008000820 */
[----:B------:R-:W-:Y:S01]  /*30b0*/  UMOV UR34, UR6 ;  /* 0x0000000600227c82 */ /* 0x000fe20008000000 */
[----:B------:R-:W-:Y:S01]  /*30c0*/  UMOV UR35, 0x40000040 ;  /* 0x4000004000237882 */ /* 0x000fe20000000000 */
[----:B------:R-:W-:Y:S01]  /*30d0*/  UIADD3 UR6, UR5, 0xc00, URZ ;  /* 0x00000c0005067890 */ /* 0x000fe2000fffe03f */
        /* <DEDUP_REMOVED lines=83> */
[----:B------:R-:W-:Y:S01]  /*3610*/  UIADD3 UR6, UR4, 0x804, URZ ;  /* 0x0000080404067890 */ /* 0x000fe2000fffe03f */
[----:B------:R-:W-:Y:S01]  /*3620*/  UMOV UR36, UR52 ;  /* 0x0000003400247c82 */ /* 0x000fe20008000000 */
[----:B------:R-:W-:Y:S01]  /*3630*/  UMOV UR37, UR53 ;  /* 0x0000003500257c82 */ /* 0x000fe20008000000 */
[----:B------:R-:W-:Y:S01]  /*3640*/  UMOV UR56, UR52 ;  /* 0x0000003400387c82 */ /* 0x000fe20008000000 */
[----:B------:R-:W-:-:S03]  /*3650*/  UMOV UR57, UR53 ;  /* 0x0000003500397c82 */ /* 0x000fc60008000000 */
[----:B------:R-:W-:Y:S01]  /*3660*/  UMOV UR38, UR6 ;  /* 0x0000000600267c82 */ /* 0x000fe20008000000 */
[----:B------:R-:W-:Y:S01]  /*3670*/  UIADD3 UR6, UR4, 0x984, URZ ;  /* 0x0000098404067890 */ /* 0x000fe2000fffe03f */
        /* <DEDUP_REMOVED lines=17> */
[----:B------:R-:W-:Y:S02]  /*3790*/  R2UR UR36, R3 ;  /* 0x00000000032472ca */ /* 0x000fe400000e0000 */
[----:B------:R-:W-:Y:S02]  /*37a0*/  IADD3 R3, R220, R65, RZ ;  /* 0x00000041dc037210 */ /* 0x000fe40007ffe0ff */
[----:B------:R-:W-:-:S03]  /*37b0*/  R2UR UR38, R2 ;  /* 0x00000000022672ca */ /* 0x000fc600000e0000 */
[----:B------:R-:W-:-:S05]  /*37c0*/  IMAD R3, R152, -0x50, R3 ;  /* 0xffffffb098037824 */ /* 0x000fca00078e0203 */
[C---:B------:R-:W-:Y:S02]  /*37d0*/  ISETP.GT.AND P6, PT, R3.reuse, RZ, PT ;  /* 0x000000ff0300720c */ /* 0x040fe40003fc4270 */
[C---:B------:R-:W-:Y:S02]  /*37e0*/  ISETP.GT.AND P5, PT, R3.reuse, 0x1, PT ;  /* 0x000000010300780c */ /* 0x040fe40003fa4270 */
[C---:B------:R-:W-:Y:S02]  /*37f0*/  ISETP.GT.AND P4, PT, R3.reuse, 0x8, PT ;  /* 0x000000080300780c */ /* 0x040fe40003f84270 */
[C---:B------:R-:W-:Y:S02]  /*3800*/  ISETP.GT.AND P2, PT, R3.reuse, 0x9, PT ;  /* 0x000000090300780c */ /* 0x040fe40003f44270 */
[----:B------:R-:W-:Y:S01]  /*3810*/  ISETP.GT.AND P3, PT, R3, 0x10, PT ;  /* 0x000000100300780c */ /* 0x000fe20003f64270 */
        /* <DEDUP_REMOVED lines=10> */
[----:B------:R-:W-:Y:S01]  /*38c0*/  UMOV UR5, UR15 ;  /* 0x0000000f00057c82 */ /* 0x000fe20008000000 */
[----:B------:R-:W-:Y:S01]  /*38d0*/  IMAD.U32 R7, RZ, RZ, UR57 ;  /* 0x00000039ff077e24 */ /* 0x000fe2000f8e00ff */
[----:B------:R-:W-:Y:S01]  /*38e0*/  UMOV UR7, 0x40000040 ;  /* 0x4000004000077882 */ /* 0x000fe20000000000 */
        /* <DEDUP_REMOVED lines=17> */
[----:B------:R-:W-:Y:S01]  /*3a00*/  WARPGROUP.ARRIVE ;  /* 0x00000000000079c5 */ /* 0x000fe20000000000 */
[----:B------:R-:W-:Y:S01]  /*3a10*/  FMUL.FTZ R56, R56, UR10 ;  /* 0x0000000a38387c20 */ /* 0x000fe20008410000 */
[----:B------:R-:W-:Y:S01]  /*3a20*/  FMUL.FTZ R57, R57, UR10 ;  /* 0x0000000a39397c20 */ /* 0x000fe20008410000 */
[----:B------:R-:W-:Y:S01]  /*3a30*/  FMUL.FTZ R60, R60, UR10 ;  /* 0x0000000a3c3c7c20 */ /* 0x000fe20008410000 */
[----:B------:R-:W-:Y:S01]  /*3a40*/  FMUL.FTZ R61, R61, UR10 ;  /* 0x0000000a3d3d7c20 */ /* 0x000fe20008410000 */
[----:B------:R-:W-:Y:S01]  /*3a50*/  FMUL.FTZ R58, R58, UR10 ;  /* 0x0000000a3a3a7c20 */ /* 0x000fe20008410000 */
[----:B------:R-:W-:Y:S01]  /*3a60*/  HGMMA.64x16x16.F32 R48, gdesc[UR56], R48, gsb0 ;  /* 0x00200000383079f0 */ /* 0x000fe20008000830 */
[----:B------:R-:W-:Y:S01]  /*3a70*/  UIADD3 UR58, UR4, 0x886, URZ ;  /* 0x00000886043a7890 */ /* 0x000fe2000fffe03f */
[----:B------:R-:W1:Y:S01]  /*3a80*/  MUFU.TANH R56, R56 ;  /* 0x0000003800387308 */ /* 0x000e620000002400 */
[----:B------:R-:W-:Y:S01]  /*3a90*/  UMOV UR56, UR14 ;  /* 0x0000000e00387c82 */ /* 0x000fe20008000000 */
[----:B------:R-:W-:Y:S01]  /*3aa0*/  UMOV UR57, UR15 ;  /* 0x0000000f00397c82 */ /* 0x000fe20008000000 */
[----:B------:R-:W-:Y:S01]  /*3ab0*/  UMOV UR59, 0x40000040 ;  /* 0x40000040003b7882 */ /* 0x000fe20000000000 */
[----:B------:R-:W-:Y:S01]  /*3ac0*/  FMUL.FTZ R59, R59, UR10 ;  /* 0x0000000a3b3b7c20 */ /* 0x000fe20008410000 */
[----:B------:R-:W-:Y:S01]  /*3ad0*/  FMUL.FTZ R62, R62, UR10 ;  /* 0x0000000a3e3e7c20 */ /* 0x000fe20008410000 */
[----:B------:R-:W-:-:S02]  /*3ae0*/  FMUL.FTZ R63, R63, UR10 ;  /* 0x0000000a3f3f7c20 */ /* 0x000fc40008410000 */
[----:B------:R-:W2:Y:S08]  /*3af0*/  MUFU.TANH R57, R57 ;  /* 0x0000003900397308 */ /* 0x000eb00000002400 */
[----:B------:R-:W3:Y:S01]  /*3b00*/  MUFU.TANH R60, R60 ;  /* 0x0000003c003c7308 */ /* 0x000ee20000002400 */
[----:B-1----:R-:W-:Y:S02]  /*3b10*/  FSEL R67, R56, -INF , P6 ;  /* 0xff80000038437808 */ /* 0x002fe40003000000 */
[----:B------:R-:W-:-:S05]  /*3b20*/  MOV R56, R151 ;  /* 0x0000009700387202 */ /* 0x000fca0000000f00 */
[----:B------:R-:W1:Y:S01]  /*3b30*/  MUFU.TANH R61, R61 ;  /* 0x0000003d003d7308 */ /* 0x000e620000002400 */
[----:B--2---:R-:W-:-:S04]  /*3b40*/  FSEL R57, R57, -INF , P5 ;  /* 0xff80000039397808 */ /* 0x004fc80002800000 */
[----:B------:R-:W-:-:S03]  /*3b50*/  FMNMX.FTZ R2, R67, R57, !PT ;  /* 0x0000003943027209 */ /* 0x000fc60007810000 */
[----:B------:R-:W2:Y:S01]  /*3b60*/  MUFU.TANH R58, R58 ;  /* 0x0000003a003a7308 */ /* 0x000ea20000002400 */
[----:B---3--:R-:W-:Y:S01]  /*3b70*/  FSEL R71, R60, -INF , P4 ;  /* 0xff8000003c477808 */ /* 0x008fe20002000000 */
[----:B------:R-:W-:-:S03]  /*3b80*/  IMAD.MOV.U32 R60, RZ, RZ, R151 ;  /* 0x000000ffff3c7224 */ /* 0x000fc600078e0097 */
[----:B------:R-:W-:-:S03]  /*3b90*/  FMNMX.FTZ R2, R71, R2, !PT ;  /* 0x0000000247027209 */ /* 0x000fc60007810000 */
[----:B------:R-:W3:Y:S01]  /*3ba0*/  MUFU.TANH R59, R59 ;  /* 0x0000003b003b7308 */ /* 0x000ee20000002400 */
[----:B-1----:R-:W-:-:S04]  /*3bb0*/  FSEL R61, R61, -INF , P2 ;  /* 0xff8000003d3d7808 */ /* 0x002fc80001000000 */
[----:B------:R-:W-:-:S03]  /*3bc0*/  FMNMX.FTZ R2, R61, R2, !PT ;  /* 0x000000023d027209 */ /* 0x000fc60007810000 */
[----:B------:R-:W1:Y:S01]  /*3bd0*/  MUFU.TANH R62, R62 ;  /* 0x0000003e003e7308 */ /* 0x000e620000002400 */
[----:B--2---:R-:W-:Y:S01]  /*3be0*/  FSEL R21, R58, -INF , P6 ;  /* 0xff8000003a157808 */ /* 0x004fe20003000000 */
        /* <DEDUP_REMOVED lines=9> */
[----:B------:R-:W2:Y:S01]  /*3c80*/  MUFU.TANH R48, R48 ;  /* 0x0000003000307308 */ /* 0x000ea20000002400 */
[----:B------:R-:W-:Y:S01]  /*3c90*/  UMOV UR56, UR14 ;  /* 0x0000000e00387c82 */ /* 0x000fe20008000000 */
[----:B------:R-:W-:Y:S01]  /*3ca0*/  UMOV UR57, UR15 ;  /* 0x0000000f00397c82 */ /* 0x000fe20008000000 */
[----:B------:R-:W-:Y:S01]  /*3cb0*/  UMOV UR59, 0x40000040 ;  /* 0x40000040003b7882 */ /* 0x000fe20000000000 */
[----:B------:R-:W-:Y:S01]  /*3cc0*/  UMOV UR4, UR14 ;  /* 0x0000000e00047c82 */ /* 0x000fe20008000000 */
[----:B------:R-:W-:Y:S01]  /*3cd0*/  FMUL.FTZ R51, R51, UR10 ;  /* 0x0000000a33337c20 */ /* 0x000fe20008410000 */
[----:B------:R-:W-:Y:S01]  /*3ce0*/  FMUL.FTZ R54, R54, UR10 ;  /* 0x0000000a36367c20 */ /* 0x000fe20008410000 */
[----:B------:R-:W-:Y:S01]  /*3cf0*/  ISETP.GT.AND P6, PT, R3, 0x11, PT ;  /* 0x000000110300780c */ /* 0x000fe20003fc4270 */
[----:B------:R-:W4:Y:S01]  /*3d00*/  MUFU.TANH R49, R49 ;  /* 0x0000003100317308 */ /* 0x000f220000002400 */
[----:B---3--:R-:W-:Y:S01]  /*3d10*/  FSEL R59, R59, -INF , P5 ;  /* 0xff8000003b3b7808 */ /* 0x008fe20002800000 */
[----:B------:R-:W-:Y:S01]  /*3d20*/  FMUL.FTZ R55, R55, UR10 ;  /* 0x0000000a37377c20 */ /* 0x000fe20008410000 */
[----:B------:R-:W-:Y:S01]  /*3d30*/  ISETP.GT.AND P5, PT, R3, 0x18, PT ;  /* 0x000000180300780c */ /* 0x000fe20003fa4270 */
[----:B------:R-:W-:Y:S01]  /*3d40*/  IMAD.MOV.U32 R58, RZ, RZ, R151 ;  /* 0x000000ffff3a7224 */ /* 0x000fe200078e0097 */
[----:B-1----:R-:W-:-:S02]  /*3d50*/  FSEL R69, R62, -INF , P4 ;  /* 0xff8000003e457808 */ /* 0x002fc40002000000 */
[----:B------:R-:W-:Y:S01]  /*3d60*/  ISETP.GT.AND P4, PT, R3, 0x19, PT ;  /* 0x000000190300780c */ /* 0x000fe20003f84270 */
[----:B------:R-:W1:Y:S01]  /*3d70*/  MUFU.TANH R52, R52 ;  /* 0x0000003400347308 */ /* 0x000e620000002400 */
[----:B--2---:R-:W-:Y:S01]  /*3d80*/  FSEL R75, R48, -INF , P3 ;  /* 0xff800000304b7808 */ /* 0x004fe20001800000 */
[----:B------:R-:W-:Y:S01]  /*3d90*/  IMAD.MOV.U32 R48, RZ, RZ, R151 ;  /* 0x000000ffff307224 */ /* 0x000fe200078e0097 */
[----:B------:R-:W-:Y:S02]  /*3da0*/  MOV R62, R151 ;  /* 0x00000097003e7202 */ /* 0x000fe40000000f00 */
[----:B------:R-:W-:-:S03]  /*3db0*/  FMNMX.FTZ R2, R75, R2, !PT ;  /* 0x000000024b027209 */ /* 0x000fc60007810000 */
[----:B------:R-:W2:Y:S01]  /*3dc0*/  MUFU.TANH R63, R63 ;  /* 0x0000003f003f7308 */ /* 0x000ea20000002400 */
[----:B----4-:R-:W-:-:S04]  /*3dd0*/  FSEL R49, R49, -INF , P6 ;  /* 0xff80000031317808 */ /* 0x010fc80003000000 */
[----:B------:R-:W-:-:S03]  /*3de0*/  FMNMX.FTZ R2, R49, R2, !PT ;  /* 0x0000000231027209 */ /* 0x000fc60007810000 */
[----:B------:R-:W3:Y:S01]  /*3df0*/  MUFU.TANH R53, R53 ;  /* 0x0000003500357308 */ /* 0x000ee20000002400 */
[----:B-1----:R-:W-:Y:S01]  /*3e00*/  FSEL R79, R52, -INF , P5 ;  /* 0xff800000344f7808 */ /* 0x002fe20002800000 */
[----:B------:R-:W-:-:S03]  /*3e10*/  IMAD.MOV.U32 R52, RZ, RZ, R151 ;  /* 0x000000ffff347224 */ /* 0x000fc600078e0097 */
[----:B------:R-:W-:-:S03]  /*3e20*/  FMNMX.FTZ R2, R79, R2, !PT ;  /* 0x000000024f027209 */ /* 0x000fc60007810000 */
[----:B------:R-:W1:Y:S01]  /*3e30*/  MUFU.TANH R50, R50 ;  /* 0x0000003200327308 */ /* 0x000e620000002400 */
[----:B--2---:R-:W-:Y:S02]  /*3e40*/  FSEL R63, R63, -INF , P2 ;  /* 0xff8000003f3f7808 */ /* 0x004fe40001000000 */
[----:B------:R-:W-:-:S05]  /*3e50*/  ISETP.GT.AND P2, PT, R3, 0x20, PT ;  /* 0x000000200300780c */ /* 0x000fca0003f44270 */
[----:B------:R-:W2:Y:S01]  /*3e60*/  MUFU.TANH R51, R51 ;  /* 0x0000003300337308 */ /* 0x000ea20000002400 */
[----:B---3--:R-:W-:Y:S01]  /*3e70*/  FSEL R53, R53, -INF , P4 ;  /* 0xff80000035357808 */ /* 0x008fe20002000000 */
[----:B------:R-:W-:Y:S02]  /*3e80*/  WARPGROUP.DEPBAR.LE gsb0, 0x0 ;  /* 0x00008000000079c5 */ /* 0x000fe40000010000 */
[----:B------:R-:W-:Y:S01]  /*3e90*/  WARPGROUP.ARRIVE ;  /* 0x00000000000079c5 */ /* 0x000fe20000000000 */
[----:B------:R-:W-:Y:S01]  /*3ea0*/  FMUL.FTZ R40, R40, UR10 ;  /* 0x0000000a28287c20 */ /* 0x000fe20008410000 */
[----:B------:R-:W-:Y:S01]  /*3eb0*/  FMUL.FTZ R41, R41, UR10 ;  /* 0x0000000a29297c20 */ /* 0x000fe20008410000 */
[----:B------:R-:W-:Y:S01]  /*3ec0*/  FMUL.FTZ R44, R44, UR10 ;  /* 0x0000000a2c2c7c20 */ /* 0x000fe20008410000 */
[----:B------:R-:W-:Y:S01]  /*3ed0*/  FMUL.FTZ R45, R45, UR10 ;  /* 0x0000000a2d2d7c20 */ /* 0x000fe20008410000 */
[----:B------:R-:W3:Y:S01]  /*3ee0*/  MUFU.TANH R54, R54 ;  /* 0x0000003600367308 */ /* 0x000ee20000002400 */
[----:B------:R-:W-:Y:S01]  /*3ef0*/  HGMMA.64x16x16.F32 R32, gdesc[UR56], R32, gsb0 ;  /* 0x00200000382079f0 */ /* 0x000fe20008000820 */
[----:B------:R-:W-:Y:S01]  /*3f00*/  FMUL.FTZ R43, R43, UR10 ;  /* 0x0000000a2b2b7c20 */ /* 0x000fe20008410000 */
[----:B------:R-:W-:Y:S01]  /*3f10*/  FMUL.FTZ R42, R42, UR10 ;  /* 0x0000000a2a2a7c20 */ /* 0x000fe20008410000 */
[----:B-1----:R-:W-:Y:S01]  /*3f20*/  FSEL R73, R50, -INF , P3 ;  /* 0xff80000032497808 */ /* 0x002fe20001800000 */
[----:B------:R-:W-:Y:S01]  /*3f30*/  FMUL.FTZ R46, R46, UR10 ;  /* 0x0000000a2e2e7c20 */ /* 0x000fe20008410000 */
[----:B------:R-:W-:Y:S01]  /*3f40*/  ISETP.GT.AND P3, PT, R3, 0x21, PT ;  /* 0x000000210300780c */ /* 0x000fe20003f64270 */
[----:B------:R-:W-:Y:S01]  /*3f50*/  FMUL.FTZ R47, R47, UR10 ;  /* 0x0000000a2f2f7c20 */ /* 0x000fe20008410000 */
[----:B------:R-:W1:Y:S01]  /*3f60*/  MUFU.TANH R40, R40 ;  /* 0x0000002800287308 */ /* 0x000e620000002400 */
[----:B------:R-:W-:-:S02]  /*3f70*/  FMNMX.FTZ R2, R53, R2, !PT ;  /* 0x0000000235027209 */ /* 0x000fc40007810000 */
[----:B--2---:R-:W-:Y:S02]  /*3f80*/  FSEL R51, R51, -INF , P6 ;  /* 0xff80000033337808 */ /* 0x004fe40003000000 */
[C---:B------:R-:W-:Y:S02]  /*3f90*/  ISETP.GT.AND P6, PT, R3.reuse, 0x28, PT ;  /* 0x000000280300780c */ /* 0x040fe40003fc4270 */
[----:B------:R-:W-:Y:S01]  /*3fa0*/  MOV R50, R151 ;  /* 0x0000009700327202 */ /* 0x000fe20000000f00 */
[----:B------:R-:W2:Y:S01]  /*3fb0*/  MUFU.TANH R41, R41 ;  /* 0x0000002900297308 */ /* 0x000ea20000002400 */
[----:B---3--:R-:W-:Y:S01]  /*3fc0*/  FSEL R77, R54, -INF , P5 ;  /* 0xff800000364d7808 */ /* 0x008fe20002800000 */
[----:B------:R-:W-:Y:S01]  /*3fd0*/  IMAD.MOV.U32 R54, RZ, RZ, R151 ;  /* 0x000000ffff367224 */ /* 0x000fe200078e0097 */
[----:B------:R-:W-:-:S05]  /*3fe0*/  ISETP.GT.AND P5, PT, R3, 0x29, PT ;  /* 0x000000290300780c */ /* 0x000fca0003fa4270 */
[----:B------:R-:W3:Y:S01]  /*3ff0*/  MUFU.TANH R44, R44 ;  /* 0x0000002c002c7308 */ /* 0x000ee20000002400 */
[----:B-1----:R-:W-:-:S04]  /*4000*/  FSEL R83, R40, -INF , P2 ;  /* 0xff80000028537808 */ /* 0x002fc80001000000 */
[----:B------:R-:W-:-:S03]  /*4010*/  FMNMX.FTZ R2, R83, R2, !PT ;  /* 0x0000000253027209 */ /* 0x000fc60007810000 */
[----:B------:R-:W1:Y:S01]  /*4020*/  MUFU.TANH R55, R55 ;  /* 0x0000003700377308 */ /* 0x000e620000002400 */
[----:B--2---:R-:W-:-:S04]  /*4030*/  FSEL R41, R41, -INF , P3 ;  /* 0xff80000029297808 */ /* 0x004fc80001800000 */
[----:B------:R-:W-:-:S03]  /*4040*/  FMNMX.FTZ R2, R41, R2, !PT ;  /* 0x0000000229027209 */ /* 0x000fc60007810000 */
[----:B------:R-:W2:Y:S01]  /*4050*/  MUFU.TANH R45, R45 ;  /* 0x0000002d002d7308 */ /* 0x000ea20000002400 */
[----:B---3--:R-:W-:-:S04]  /*4060*/  FSEL R85, R44, -INF , P6 ;  /* 0xff8000002c557808 */ /* 0x008fc80003000000 */
[----:B------:R-:W-:-:S03]  /*4070*/  FMNMX.FTZ R2, R85, R2, !PT ;  /* 0x0000000255027209 */ /* 0x000fc60007810000 */
[----:B------:R-:W3:Y:S01]  /*4080*/  MUFU.TANH R43, R43 ;  /* 0x0000002b002b7308 */ /* 0x000ee20000002400 */
[----:B-1----:R-:W-:Y:S02]  /*4090*/  FSEL R55, R55, -INF , P4 ;  /* 0xff80000037377808 */ /* 0x002fe40002000000 */
[----:B------:R-:W-:Y:S01]  /*40a0*/  ISETP.GT.AND P4, PT, R3, 0x30, PT ;  /* 0x000000300300780c */ /* 0x000fe20003f84270 */
[----:B------:R-:W-:Y:S02]  /*40b0*/  WARPGROUP.DEPBAR.LE gsb0, 0x0 ;  /* 0x00008000000079c5 */ /* 0x000fe40000010000 */
[----:B------:R-:W-:Y:S01]  /*40c0*/  WARPGROUP.ARRIVE ;  /* 0x00000000000079c5 */ /* 0x000fe20000000000 */
[----:B------:R-:W-:Y:S01]  /*40d0*/  FMUL.FTZ R32, R32, UR10 ;  /* 0x0000000a20207c20 */ /* 0x000fe20008410000 */
[----:B------:R-:W-:Y:S01]  /*40e0*/  FMUL.FTZ R33, R33, UR10 ;  /* 0x0000000a21217c20 */ /* 0x000fe20008410000 */
[----:B------:R-:W-:Y:S01]  /*40f0*/  FMUL.FTZ R36, R36, UR10 ;  /* 0x0000000a24247c20 */ /* 0x000fe20008410000 */
[----:B------:R-:W1:Y:S01]  /*4100*/  MUFU.TANH R42, R42 ;  /* 0x0000002a002a7308 */ /* 0x000e620000002400 */
[----:B------:R-:W-:Y:S01]  /*4110*/  FMUL.FTZ R37, R37, UR10 ;  /* 0x0000000a25257c20 */ /* 0x000fe20008410000 */
[----:B------:R-:W-:Y:S01]  /*4120*/  HGMMA.64x16x16.F32 R24, gdesc[UR4], R24, gsb0 ;  /* 0x00200000041879f0 */ /* 0x000fe20008000818 */
[----:B------:R-:W-:Y:S01]  /*4130*/  FMUL.FTZ R34, R34, UR10 ;  /* 0x0000000a22227c20 */ /* 0x000fe20008410000 */
[----:B------:R-:W-:Y:S01]  /*4140*/  FMUL.FTZ R35, R35, UR10 ;  /* 0x0000000a23237c20 */ /* 0x000fe20008410000 */
[----:B--2---:R-:W-:Y:S01]  /*4150*/  FSEL R87, R45, -INF , P5 ;  /* 0xff8000002d577808 */ /* 0x004fe20002800000 */
[----:B------:R-:W-:Y:S01]  /*4160*/  FMUL.FTZ R38, R38, UR10 ;  /* 0x0000000a26267c20 */ /* 0x000fe20008410000 */
[----:B---3--:R-:W-:Y:S01]  /*4170*/  FSEL R43, R43, -INF , P3 ;  /* 0xff8000002b2b7808 */ /* 0x008fe20001800000 */
[----:B------:R-:W2:Y:S01]  /*4180*/  MUFU.TANH R32, R32 ;  /* 0x0000002000207308 */ /* 0x000ea20000002400 */
[----:B------:R-:W-:Y:S01]  /*4190*/  ISETP.GT.AND P3, PT, R3, 0x31, PT ;  /* 0x000000310300780c */ /* 0x000fe20003f64270 */
[----:B------:R-:W-:Y:S01]  /*41a0*/  FMUL.FTZ R39, R39, UR10 ;  /* 0x0000000a27277c20 */ /* 0x000fe20008410000 */
[----:B------:R-:W-:Y:S01]  /*41b0*/  FMNMX.FTZ R2, R87, R2, !PT ;  /* 0x0000000257027209 */ /* 0x000fe20007810000 */
[----:B------:R-:W-:-:S04]  /*41c0*/  ULDC UR4, c[0x0][0x988] ;  /* 0x0002620000047ab9 */ /* 0x000fc80000000800 */
[----:B------:R-:W3:Y:S01]  /*41d0*/  MUFU.TANH R33, R33 ;  /* 0x0000002100217308 */ /* 0x000ee20000002400 */
[----:B-1----:R-:W-:Y:S02]  /*41e0*/  FSEL R81, R42, -INF , P2 ;  /* 0xff8000002a517808 */ /* 0x002fe40001000000 */
[----:B------:R-:W-:-:S05]  /*41f0*/  ISETP.GT.AND P2, PT, R3, 0x38, PT ;  /* 0x000000380300780c */ /* 0x000fca0003f44270 */
[----:B------:R-:W1:Y:S01]  /*4200*/  MUFU.TANH R46, R46 ;  /* 0x0000002e002e7308 */ /* 0x000e620000002400 */
[----:B--2---:R-:W-:-:S04]  /*4210*/  FSEL R89, R32, -INF , P4 ;  /* 0xff80000020597808 */ /* 0x004fc80002000000 */
[----:B------:R-:W-:-:S03]  /*4220*/  FMNMX.FTZ R2, R89, R2, !PT ;  /* 0x0000000259027209 */ /* 0x000fc60007810000 */
[----:B------:R-:W2:Y:S01]  /*4230*/  MUFU.TANH R36, R36 ;  /* 0x0000002400247308 */ /* 0x000ea20000002400 */
[----:B---3--:R-:W-:-:S04]  /*4240*/  FSEL R91, R33, -INF , P3 ;  /* 0xff800000215b7808 */ /* 0x008fc80001800000 */
[----:B------:R-:W-:-:S03]  /*4250*/  FMNMX.FTZ R2, R91, R2, !PT ;  /* 0x000000025b027209 */ /* 0x000fc60007810000 */
[----:B------:R-:W3:Y:S01]  /*4260*/  MUFU.TANH R47, R47 ;  /* 0x0000002f002f7308 */ /* 0x000ee20000002400 */
[----:B-1----:R-:W-:Y:S01]  /*4270*/  FSEL R45, R46, -INF , P6 ;  /* 0xff8000002e2d7808 */ /* 0x002fe20003000000 */
[----:B------:R-:W-:Y:S01]  /*4280*/  IMAD.MOV.U32 R46, RZ, RZ, R151 ;  /* 0x000000ffff2e7224 */ /* 0x000fe200078e0097 */
[----:B------:R-:W-:-:S05]  /*4290*/  ISETP.GT.AND P6, PT, R3, 0x39, PT ;  /* 0x000000390300780c */ /* 0x000fca0003fc4270 */
[----:B------:R-:W1:Y:S01]  /*42a0*/  MUFU.TANH R37, R37 ;  /* 0x0000002500257308 */ /* 0x000e620000002400 */
[----:B--2---:R-:W-:-:S04]  /*42b0*/  FSEL R93, R36, -INF , P2 ;  /* 0xff800000245d7808 */ /* 0x004fc80001000000 */
[----:B------:R-:W-:Y:S01]  /*42c0*/  FMNMX.FTZ R2, R93, R2, !PT ;  /* 0x000000025d027209 */ /* 0x000fe20007810000 */
[----:B------:R-:W-:Y:S02]  /*42d0*/  WARPGROUP.DEPBAR.LE gsb0, 0x0 ;  /* 0x00008000000079c5 */ /* 0x000fe40000010000 */
[----:B------:R-:W-:Y:S01]  /*42e0*/  FMUL.FTZ R24, R24, UR10 ;  /* 0x0000000a18187c20 */ /* 0x000fe20008410000 */
[----:B------:R-:W-:Y:S01]  /*42f0*/  FMUL.FTZ R25, R25, UR10 ;  /* 0x0000000a19197c20 */ /* 0x000fe20008410000 */
[----:B------:R-:W2:Y:S01]  /*4300*/  MUFU.TANH R34, R34 ;  /* 0x0000002200227308 */ /* 0x000ea20000002400 */
[----:B------:R-:W-:Y:S01]  /*4310*/  FMUL.FTZ R28, R28, UR10 ;  /* 0x0000000a1c1c7c20 */ /* 0x000fe20008410000 */
[----:B------:R-:W-:Y:S01]  /*4320*/  FMUL.FTZ R29, R29, UR10 ;  /* 0x0000000a1d1d7c20 */ /* 0x000fe20008410000 */
[----:B---3--:R-:W-:Y:S01]  /*4330*/  FSEL R47, R47, -INF , P5 ;  /* 0xff8000002f2f7808 */ /* 0x008fe20002800000 */
[----:B------:R-:W-:Y:S01]  /*4340*/  FMUL.FTZ R26, R26, UR10 ;  /* 0x0000000a1a1a7c20 */ /* 0x000fe20008410000 */
[----:B------:R-:W-:Y:S01]  /*4350*/  ISETP.GT.AND P5, PT, R3, 0x40, PT ;  /* 0x000000400300780c */ /* 0x000fe20003fa4270 */
[----:B------:R-:W-:Y:S01]  /*4360*/  FMUL.FTZ R27, R27, UR10 ;  /* 0x0000000a1b1b7c20 */ /* 0x000fe20008410000 */
[----:B-1----:R-:W-:Y:S01]  /*4370*/  FSEL R37, R37, -INF , P6 ;  /* 0xff80000025257808 */ /* 0x002fe20003000000 */
[----:B------:R-:W1:Y:S01]  /*4380*/  MUFU.TANH R24, R24 ;  /* 0x0000001800187308 */ /* 0x000e620000002400 */
[----:B------:R-:W-:Y:S01]  /*4390*/  FMUL.FTZ R30, R30, UR10 ;  /* 0x0000000a1e1e7c20 */ /* 0x000fe20008410000 */
[----:B------:R-:W-:Y:S01]  /*43a0*/  FMUL.FTZ R31, R31, UR10 ;  /* 0x0000000a1f1f7c20 */ /* 0x000fe20008410000 */
[----:B------:R-:W-:Y:S01]  /*43b0*/  FMNMX.FTZ R2, R37, R2, !PT ;  /* 0x0000000225027209 */ /* 0x000fe20007810000 */
[----:B------:R3:W-:Y:S04]  /*43c0*/  @!P1 SYNCS.ARRIVE.TRANS64.RED.A1T0 RZ, [R0+URZ], RZ ;  /* 0x000000ff00ff99a7 */ /* 0x0007e8000810043f */
[----:B------:R-:W4:Y:S01]  /*43d0*/  MUFU.TANH R35, R35 ;  /* 0x0000002300237308 */ /* 0x000f220000002400 */
[----:B--2---:R-:W-:-:S02]  /*43e0*/  FSEL R33, R34, -INF , P4 ;  /* 0xff80000022217808 */ /* 0x004fc40002000000 */
[----:B------:R-:W-:-:S05]  /*43f0*/  ISETP.GT.AND P4, PT, R3, 0x41, PT ;  /* 0x000000410300780c */ /* 0x000fca0003f84270 */
[----:B------:R-:W2:Y:S01]  /*4400*/  MUFU.TANH R25, R25 ;  /* 0x0000001900197308 */ /* 0x000ea20000002400 */
[----:B-1----:R-:W-:-:S04]  /*4410*/  FSEL R95, R24, -INF , P5 ;  /* 0xff800000185f7808 */ /* 0x002fc80002800000 */
[----:B------:R-:W-:-:S03]  /*4420*/  FMNMX.FTZ R2, R95, R2, !PT ;  /* 0x000000025f027209 */ /* 0x000fc60007810000 */
[----:B------:R-:W1:Y:S01]  /*4430*/  MUFU.TANH R38, R38 ;  /* 0x0000002600267308 */ /* 0x000e620000002400 */
[----:B----4-:R-:W-:Y:S02]  /*4440*/  FSEL R35, R35, -INF , P3 ;  /* 0xff80000023237808 */ /* 0x010fe40001800000 */
[----:B------:R-:W-:-:S05]  /*4450*/  ISETP.GT.AND P3, PT, R3, 0x48, PT ;  /* 0x000000480300780c */ /* 0x000fca0003f64270 */
[----:B------:R-:W4:Y:S01]  /*4460*/  MUFU.TANH R28, R28 ;  /* 0x0000001c001c7308 */ /* 0x000f220000002400 */
[----:B--2---:R-:W-:-:S04]  /*4470*/  FSEL R97, R25, -INF , P4 ;  /* 0xff80000019617808 */ /* 0x004fc80002000000 */
[----:B------:R-:W-:-:S03]  /*4480*/  FMNMX.FTZ R2, R97, R2, !PT ;  /* 0x0000000261027209 */ /* 0x000fc60007810000 */
[----:B------:R-:W2:Y:S01]  /*4490*/  MUFU.TANH R29, R29 ;  /* 0x0000001d001d7308 */ /* 0x000ea20000002400 */
[----:B-1----:R-:W-:Y:S02]  /*44a0*/  FSEL R25, R38, -INF , P2 ;  /* 0xff80000026197808 */ /* 0x002fe40001000000 */
[----:B------:R-:W-:-:S05]  /*44b0*/  ISETP.GT.AND P2, PT, R3, 0x49, PT ;  /* 0x000000490300780c */ /* 0x000fca0003f44270 */
[----:B------:R-:W1:Y:S01]  /*44c0*/  MUFU.TANH R39, R39 ;  /* 0x0000002700277308 */ /* 0x000e620000002400 */
[----:B----4-:R-:W-:-:S04]  /*44d0*/  FSEL R99, R28, -INF , P3 ;  /* 0xff8000001c637808 */ /* 0x010fc80001800000 */
[----:B------:R-:W-:-:S03]  /*44e0*/  FMNMX.FTZ R2, R99, R2, !PT ;  /* 0x0000000263027209 */ /* 0x000fc60007810000 */
[----:B------:R-:W-:Y:S01]  /*44f0*/  MUFU.TANH R26, R26 ;  /* 0x0000001a001a7308 */ /* 0x000fe20000002400 */
[----:B--2---:R-:W-:-:S04]  /*4500*/  FSEL R101, R29, -INF , P2 ;  /* 0xff8000001d657808 */ /* 0x004fc80001000000 */
[----:B------:R-:W-:-:S03]  /*4510*/  FMNMX.FTZ R3, R101, R2, !PT ;  /* 0x0000000265037209 */ /* 0x000fc60007810000 */
[----:B------:R-:W2:Y:S01]  /*4520*/  MUFU.TANH R27, R27 ;  /* 0x0000001b001b7308 */ /* 0x000ea20000002400 */
[----:B-1----:R-:W-:Y:S01]  /*4530*/  FSEL R39, R39, -INF , P6 ;  /* 0xff80000027277808 */ /* 0x002fe20003000000 */
[----:B------:R-:W1:Y:S06]  /*4540*/  SHFL.BFLY PT, R2, R3, 0x2, 0x1f ;  /* 0x0c401f0003027f89 */ /* 0x000e6c00000e0000 */
[----:B------:R-:W4:Y:S08]  /*4550*/  MUFU.TANH R30, R30 ;  /* 0x0000001e001e7308 */ /* 0x000f300000002400 */
[----:B------:R-:W5:Y:S01]  /*4560*/  MUFU.TANH R31, R31 ;  /* 0x0000001f001f7308 */ /* 0x000f620000002400 */
[----:B--2---:R-:W-:-:S02]  /*4570*/  FSEL R27, R27, -INF , P4 ;  /* 0xff8000001b1b7808 */ /* 0x004fc40002000000 */
[----:B----4-:R-:W-:Y:S02]  /*4580*/  FSEL R29, R30, -INF , P3 ;  /* 0xff8000001e1d7808 */ /* 0x010fe40001800000 */
[----:B-1----:R-:W-:Y:S01]  /*4590*/  FMNMX.FTZ R4, R3, R2, !PT ;  /* 0x0000000203047209 */ /* 0x002fe20007810000 */
[----:B------:R-:W-:Y:S01]  /*45a0*/  IMAD.U32 R2, RZ, RZ, UR4 ;  /* 0x00000004ff027e24 */ /* 0x000fe2000f8e00ff */
[----:B------:R-:W-:-:S03]  /*45b0*/  FSEL R3, R26, -INF , P5 ;  /* 0xff8000001a037808 */ /* 0x000fc60002800000 */
[----:B------:R-:W1:Y:S01]  /*45c0*/  SHFL.BFLY PT, R5, R4, 0x1, 0x1f ;  /* 0x0c201f0004057f89 */ /* 0x000e6200000e0000 */
[----:B-----5:R-:W-:Y:S02]  /*45d0*/  FSEL R31, R31, -INF , P2 ;  /* 0xff8000001f1f7808 */ /* 0x020fe40001000000 */
[----:B-1----:R-:W-:Y:S02]  /*45e0*/  FMNMX.FTZ R5, R4, R5, !PT ;  /* 0x0000000504057209 */ /* 0x002fe40007810000 */
[----:B------:R-:W-:Y:S02]  /*45f0*/  FMNMX.FTZ R4, R21, R59, !PT ;  /* 0x0000003b15047209 */ /* 0x000fe40007810000 */
[C---:B------:R-:W-:Y:S01]  /*4600*/  FSETP.NEU.FTZ.AND P0, PT, R5.reuse, -INF , PT ;  /* 0xff8000000500780b */ /* 0x040fe20003f1d000 */
[----:B------:R-:W-:Y:S01]  /*4610*/  FMUL.FTZ R20, R5, R2 ;  /* 0x0000000205147220 */ /* 0x000fe20000410000 */
[----:B------:R-:W-:-:S04]  /*4620*/  FMNMX.FTZ R4, R69, R4, !PT ;  /* 0x0000000445047209 */ /* 0x000fc80007810000 */
[----:B------:R-:W-:Y:S02]  /*4630*/  FMNMX.FTZ R4, R63, R4, !PT ;  /* 0x000000043f047209 */ /* 0x000fe40007810000 */
[----:B------:R-:W-:Y:S02]  /*4640*/  FSEL R20, R20, RZ, P0 ;  /* 0x000000ff14147208 */ /* 0x000fe40000000000 */
[----:B------:R-:W-:Y:S02]  /*4650*/  FMNMX.FTZ R4, R73, R4, !PT ;  /* 0x0000000449047209 */ /* 0x000fe40007810000 */
[----:B------:R-:W-:Y:S01]  /*4660*/  ISETP.NE.AND P0, PT, R64, RZ, PT ;  /* 0x000000ff4000720c */ /* 0x000fe20003f05270 */
[--C-:B------:R-:W-:Y:S01]  /*4670*/  FFMA.FTZ R24, R49, R2, -R20.reuse ;  /* 0x0000000231187223 */ /* 0x100fe20000010814 */
[----:B------:R-:W-:Y:S01]  /*4680*/  FMNMX.FTZ R4, R51, R4, !PT ;  /* 0x0000000433047209 */ /* 0x000fe20007810000 */
[-CC-:B------:R-:W-:Y:S01]  /*4690*/  FFMA.FTZ R67, R67, R2.reuse, -R20.reuse ;  /* 0x0000000243437223 */ /* 0x180fe20000010814 */
[-CC-:B------:R-:W-:Y:S01]  /*46a0*/  FFMA.FTZ R57, R57, R2.reuse, -R20.reuse ;  /* 0x0000000239397223 */ /* 0x180fe20000010814 */
[--C-:B------:R-:W-:Y:S01]  /*46b0*/  FFMA.FTZ R71, R71, R2, -R20.reuse ;  /* 0x0000000247477223 */ /* 0x100fe20000010814 */
[----:B------:R-:W-:Y:S01]  /*46c0*/  FMNMX.FTZ R4, R77, R4, !PT ;  /* 0x000000044d047209 */ /* 0x000fe20007810000 */
[-CC-:B------:R-:W-:Y:S01]  /*46d0*/  FFMA.FTZ R61, R61, R2.reuse, -R20.reuse ;  /* 0x000000023d3d7223 */ /* 0x180fe20000010814 */
[----:B------:R-:W-:Y:S01]  /*46e0*/  MUFU.EX2 R208, R57 ;  /* 0x0000003900d07308 */ /* 0x000fe20000000800 */
[--C-:B------:R-:W-:Y:S01]  /*46f0*/  FFMA.FTZ R75, R75, R2, -R20.reuse ;  /* 0x000000024b4b7223 */ /* 0x100fe20000010814 */
[----:B------:R-:W-:Y:S01]  /*4700*/  FMNMX.FTZ R4, R55, R4, !PT ;  /* 0x0000000437047209 */ /* 0x000fe20007810000 */
[-CC-:B------:R-:W-:Y:S01]  /*4710*/  FFMA.FTZ R79, R79, R2.reuse, -R20.reuse ;  /* 0x000000024f4f7223 */ /* 0x180fe20000010814 */
[-CC-:B------:R-:W-:Y:S01]  /*4720*/  FFMA.FTZ R53, R53, R2.reuse, -R20.reuse ;  /* 0x0000000235357223 */ /* 0x180fe20000010814 */
[--C-:B------:R-:W-:Y:S01]  /*4730*/  FFMA.FTZ R83, R83, R2, -R20.reuse ;  /* 0x0000000253537223 */ /* 0x100fe20000010814 */
[----:B------:R-:W-:Y:S01]  /*4740*/  FMNMX.FTZ R4, R81, R4, !PT ;  /* 0x0000000451047209 */ /* 0x000fe20007810000 */
[-CC-:B------:R-:W-:Y:S01]  /*4750*/  FFMA.FTZ R41, R41, R2.reuse, -R20.reuse ;  /* 0x0000000229297223 */ /* 0x180fe20000010814 */
[----:B------:R-:W1:Y:S01]  /*4760*/  MUFU.EX2 R67, R67 ;  /* 0x0000004300437308 */ /* 0x000e620000000800 */
        /* <DEDUP_REMOVED lines=14> */
[----:B------:R-:W-:Y:S01]  /*4850*/  FFMA.FTZ R20, R101, R2, -R20 ;  /* 0x0000000265147223 */ /* 0x000fe20000010814 */
[----:B------:R2:W-:Y:S01]  /*4860*/  MUFU.EX2 R210, R61 ;  /* 0x0000003d00d27308 */ /* 0x0005e20000000800 */
[----:B-1----:R-:W-:Y:S01]  /*4870*/  FADD.FTZ R38, R67, R208 ;  /* 0x000000d043267221 */ /* 0x002fe20000010000 */
[----:B------:R-:W-:Y:S01]  /*4880*/  FMNMX.FTZ R4, R35, R4, !PT ;  /* 0x0000000423047209 */ /* 0x000fe20007810000 */
[--C-:B------:R-:W-:Y:S01]  /*4890*/  IMAD.MOV.U32 R64, RZ, RZ, R151.reuse ;  /* 0x000000ffff407224 */ /* 0x100fe200078e0097 */
[----:B------:R-:W-:Y:S01]  /*48a0*/  F2FP.F16.F32.PACK_AB R208, R208, R67 ;  /* 0x00000043d0d0723e */ /* 0x000fe200000000ff */
[--C-:B------:R-:W-:Y:S01]  /*48b0*/  IMAD.MOV.U32 R67, RZ, RZ, R151.reuse ;  /* 0x000000ffff437224 */ /* 0x100fe200078e0097 */
[----:B------:R-:W-:Y:S01]  /*48c0*/  FMNMX.FTZ R4, R25, R4, !PT ;  /* 0x0000000419047209 */ /* 0x000fe20007810000 */
[--C-:B------:R-:W-:Y:S01]  /*48d0*/  IMAD.MOV.U32 R57, RZ, RZ, R151.reuse ;  /* 0x000000ffff397224 */ /* 0x100fe200078e0097 */
[----:B------:R-:W-:Y:S01]  /*48e0*/  MUFU.EX2 R75, R75 ;  /* 0x0000004b004b7308 */ /* 0x000fe20000000800 */
[----:B------:R-:W-:Y:S01]  /*48f0*/  MOV R101, R151 ;  /* 0x0000009700657202 */ /* 0x000fe20000000f00 */
[----:B--2---:R-:W-:Y:S01]  /*4900*/  IMAD.MOV.U32 R61, RZ, RZ, R151 ;  /* 0x000000ffff3d7224 */ /* 0x004fe200078e0097 */
[----:B------:R-:W-:-:S04]  /*4910*/  FMNMX.FTZ R4, R39, R4, !PT ;  /* 0x0000000427047209 */ /* 0x000fc80007810000 */
[----:B------:R-:W-:Y:S01]  /*4920*/  FMNMX.FTZ R4, R3, R4, !PT ;  /* 0x0000000403047209 */ /* 0x000fe20007810000 */
[----:B------:R-:W1:Y:S03]  /*4930*/  MUFU.EX2 R24, R24 ;  /* 0x0000001800187308 */ /* 0x000e660000000800 */
[----:B------:R-:W-:-:S04]  /*4940*/  FMNMX.FTZ R4, R27, R4, !PT ;  /* 0x000000041b047209 */ /* 0x000fc80007810000 */
[----:B------:R-:W-:Y:S01]  /*4950*/  FMNMX.FTZ R4, R29, R4, !PT ;  /* 0x000000041d047209 */ /* 0x000fe20007810000 */
[----:B------:R-:W-:Y:S03]  /*4960*/  MUFU.EX2 R79, R79 ;  /* 0x0000004f004f7308 */ /* 0x000fe60000000800 */
[----:B------:R-:W-:-:S05]  /*4970*/  FMNMX.FTZ R4, R31, R4, !PT ;  /* 0x000000041f047209 */ /* 0x000fca0007810000 */
[----:B------:R-:W2:Y:S01]  /*4980*/  SHFL.BFLY PT, R49, R4, 0x2, 0x1f ;  /* 0x0c401f0004317f89 */ /* 0x000ea200000e0000 */
[----:B------:R4:W-:Y:S01]  /*4990*/  MUFU.EX2 R206, R53 ;  /* 0x0000003500ce7308 */ /* 0x0009e20000000800 */
[----:B-1----:R-:W-:-:S07]  /*49a0*/  F2FP.F16.F32.PACK_AB R204, R24, R75 ;  /* 0x0000004b18cc723e */ /* 0x002fce00000000ff */
[----:B------:R-:W-:Y:S01]  /*49b0*/  MUFU.EX2 R83, R83 ;  /* 0x0000005300537308 */ /* 0x000fe20000000800 */
[----:B----4-:R-:W-:-:S07]  /*49c0*/  MOV R53, R151 ;  /* 0x0000009700357202 */ /* 0x010fce0000000f00 */
[----:B------:R1:W-:Y:S01]  /*49d0*/  MUFU.EX2 R200, R41 ;  /* 0x0000002900c87308 */ /* 0x0003e20000000800 */
[----:B--2---:R-:W-:-:S07]  /*49e0*/  FMNMX.FTZ R49, R4, R49, !PT ;  /* 0x0000003104317209 */ /* 0x004fce0007810000 */
[----:B------:R-:W-:Y:S01]  /*49f0*/  MUFU.EX2 R85, R85 ;  /* 0x0000005500557308 */ /* 0x000fe20000000800 */
[----:B-1----:R-:W-:Y:S01]  /*4a00*/  MOV R41, R151 ;  /* 0x0000009700297202 */ /* 0x002fe20000000f00 */
[----:B------:R-:W1:Y:S06]  /*4a10*/  SHFL.BFLY PT, R4, R49, 0x1, 0x1f ;  /* 0x0c201f0031047f89 */ /* 0x000e6c00000e0000 */
[----:B------:R-:W-:Y:S08]  /*4a20*/  MUFU.EX2 R198, R37 ;  /* 0x0000002500c67308 */ /* 0x000ff00000000800 */
[----:B------:R2:W-:Y:S08]  /*4a30*/  MUFU.EX2 R202, R87 ;  /* 0x0000005700ca7308 */ /* 0x0005f00000000800 */
[----:B------:R-:W-:Y:S01]  /*4a40*/  MUFU.EX2 R89, R89 ;  /* 0x0000005900597308 */ /* 0x000fe20000000800 */
[--C-:B--2---:R-:W-:Y:S01]  /*4a50*/  IMAD.MOV.U32 R87, RZ, RZ, R151.reuse ;  /* 0x000000ffff577224 */ /* 0x104fe200078e0097 */
[----:B-1----:R-:W-:Y:S01]  /*4a60*/  FMNMX.FTZ R4, R49, R4, !PT ;  /* 0x0000000431047209 */ /* 0x002fe20007810000 */
[----:B------:R-:W-:-:S03]  /*4a70*/  IMAD.MOV.U32 R49, RZ, RZ, R151 ;  /* 0x000000ffff317224 */ /* 0x000fc600078e0097 */
[C---:B------:R-:W-:Y:S01]  /*4a80*/  FSETP.NEU.FTZ.AND P2, PT, R4.reuse, -INF , PT ;  /* 0xff8000000400780b */ /* 0x040fe20003f5d000 */
[-C--:B------:R-:W-:Y:S01]  /*4a90*/  FMUL.FTZ R26, R4, R2.reuse ;  /* 0x00000002041a7220 */ /* 0x080fe20000410000 */
[----:B------:R-:W-:Y:S04]  /*4aa0*/  MUFU.EX2 R196, R91 ;  /* 0x0000005b00c47308 */ /* 0x000fe80000000800 */
[----:B------:R-:W-:Y:S02]  /*4ab0*/  FSEL R26, R26, RZ, P2 ;  /* 0x000000ff1a1a7208 */ /* 0x000fe40001000000 */
[----:B------:R-:W-:Y:S02]  /*4ac0*/  ISETP.GE.AND P2, PT, R65, 0x51, PT ;  /* 0x000000514100780c */ /* 0x000fe40003f46270 */
[----:B------:R-:W-:Y:S01]  /*4ad0*/  MUFU.EX2 R93, R93 ;  /* 0x0000005d005d7308 */ /* 0x000fe20000000800 */
[-CC-:B------:R-:W-:Y:S01]  /*4ae0*/  FFMA.FTZ R21, R21, R2.reuse, -R26.reuse ;  /* 0x0000000215157223 */ /* 0x180fe2000001081a */
[-CC-:B------:R-:W-:Y:S01]  /*4af0*/  FFMA.FTZ R59, R59, R2.reuse, -R26.reuse ;  /* 0x000000023b3b7223 */ /* 0x180fe2000001081a */
[-CC-:B------:R-:W-:Y:S01]  /*4b00*/  FFMA.FTZ R69, R69, R2.reuse, -R26.reuse ;  /* 0x0000000245457223 */ /* 0x180fe2000001081a */
[-CC-:B------:R-:W-:Y:S01]  /*4b10*/  FFMA.FTZ R63, R63, R2.reuse, -R26.reuse ;  /* 0x000000023f3f7223 */ /* 0x180fe2000001081a */
[-CC-:B------:R-:W-:Y:S01]  /*4b20*/  FFMA.FTZ R73, R73, R2.reuse, -R26.reuse ;  /* 0x0000000249497223 */ /* 0x180fe2000001081a */
[-CC-:B------:R-:W-:Y:S01]  /*4b30*/  FFMA.FTZ R51, R51, R2.reuse, -R26.reuse ;  /* 0x0000000233337223 */ /* 0x180fe2000001081a */
[-CC-:B------:R-:W-:Y:S01]  /*4b40*/  FFMA.FTZ R77, R77, R2.reuse, -R26.reuse ;  /* 0x000000024d4d7223 */ /* 0x180fe2000001081a */
[----:B------:R1:W-:Y:S01]  /*4b50*/  MUFU.EX2 R209, R21 ;  /* 0x0000001500d17308 */ /* 0x0003e20000000800 */
[-CC-:B------:R-:W-:Y:S01]  /*4b60*/  FFMA.FTZ R55, R55, R2.reuse, -R26.reuse ;  /* 0x0000000237377223 */ /* 0x180fe2000001081a */
[-CC-:B------:R-:W-:Y:S01]  /*4b70*/  FFMA.FTZ R81, R81, R2.reuse, -R26.reuse ;  /* 0x0000000251517223 */ /* 0x180fe2000001081a */
[-CC-:B------:R-:W-:Y:S01]  /*4b80*/  FFMA.FTZ R43, R43, R2.reuse, -R26.reuse ;  /* 0x000000022b2b7223 */ /* 0x180fe2000001081a */
[-CC-:B------:R-:W-:Y:S01]  /*4b90*/  FFMA.FTZ R45, R45, R2.reuse, -R26.reuse ;  /* 0x000000022d2d7223 */ /* 0x180fe2000001081a */
[-CC-:B------:R-:W-:Y:S01]  /*4ba0*/  FFMA.FTZ R35, R35, R2.reuse, -R26.reuse ;  /* 0x0000000223237223 */ /* 0x180fe2000001081a */
[-CC-:B------:R-:W-:Y:S01]  /*4bb0*/  FFMA.FTZ R47, R47, R2.reuse, -R26.reuse ;  /* 0x000000022f2f7223 */ /* 0x180fe2000001081a */
[-C--:B------:R-:W-:Y:S01]  /*4bc0*/  FFMA.FTZ R33, R33, R2.reuse, -R26 ;  /* 0x0000000221217223 */ /* 0x080fe2000001081a */
[----:B------:R-:W2:Y:S01]  /*4bd0*/  MUFU.EX2 R28, R59 ;  /* 0x0000003b001c7308 */ /* 0x000ea20000000800 */
[----:B-1----:R-:W-:Y:S01]  /*4be0*/  FADD.FTZ R21, R71, R38 ;  /* 0x0000002647157221 */ /* 0x002fe20000010000 */
[-CC-:B------:R-:W-:Y:S01]  /*4bf0*/  FFMA.FTZ R25, R25, R2.reuse, -R26.reuse ;  /* 0x0000000219197223 */ /* 0x180fe2000001081a */
[-CC-:B------:R-:W-:Y:S01]  /*4c00*/  FFMA.FTZ R39, R39, R2.reuse, -R26.reuse ;  /* 0x0000000227277223 */ /* 0x180fe2000001081a */
[-CC-:B------:R-:W-:Y:S01]  /*4c10*/  FFMA.FTZ R3, R3, R2.reuse, -R26.reuse ;  /* 0x0000000203037223 */ /* 0x180fe2000001081a */
[C---:B------:R-:W-:Y:S01]  /*4c20*/  FADD.FTZ R40, R210.reuse, R21 ;  /* 0x00000015d2287221 */ /* 0x040fe20000010000 */
[-CC-:B------:R-:W-:Y:S01]  /*4c30*/  FFMA.FTZ R27, R27, R2.reuse, -R26.reuse ;  /* 0x000000021b1b7223 */ /* 0x180fe2000001081a */
[-C--:B------:R-:W-:Y:S01]  /*4c40*/  FFMA.FTZ R29, R29, R2.reuse, -R26 ;  /* 0x000000021d1d7223 */ /* 0x080fe2000001081a */
[----:B------:R-:W1:Y:S01]  /*4c50*/  MUFU.EX2 R69, R69 ;  /* 0x0000004500457308 */ /* 0x000e620000000800 */
[----:B------:R-:W-:Y:S01]  /*4c60*/  FADD.FTZ R21, R75, R40 ;  /* 0x000000284b157221 */ /* 0x000fe20000010000 */
[----:B------:R-:W-:Y:S01]  /*4c70*/  FFMA.FTZ R31, R31, R2, -R26 ;  /* 0x000000021f1f7223 */ /* 0x000fe2000001081a */
[----:B------:R-:W-:Y:S01]  /*4c80*/  F2FP.F16.F32.PACK_AB R210, R210, R71 ;  /* 0x00000047d2d2723e */ /* 0x000fe200000000ff */
[----:B------:R-:W-:-:S02]  /*4c90*/  IMAD.MOV.U32 R91, RZ, RZ, R151 ;  /* 0x000000ffff5b7224 */ /* 0x000fc400078e0097 */
[----:B------:R-:W-:Y:S01]  /*4ca0*/  FADD.FTZ R42, R24, R21 ;  /* 0x00000015182a7221 */ /* 0x000fe20000010000 */
[--C-:B------:R-:W-:Y:S01]  /*4cb0*/  IMAD.MOV.U32 R75, RZ, RZ, R151.reuse ;  /* 0x000000ffff4b7224 */ /* 0x100fe200078e0097 */
[----:B------:R-:W-:Y:S01]  /*4cc0*/  MOV R71, R151 ;  /* 0x0000009700477202 */ /* 0x000fe20000000f00 */
[----:B------:R4:W5:Y:S01]  /*4cd0*/  MUFU.EX2 R30, R63 ;  /* 0x0000003f001e7308 */ /* 0x0009620000000800 */
[----:B--2---:R-:W-:Y:S01]  /*4ce0*/  FADD.FTZ R40, R209, R28 ;  /* 0x0000001cd1287221 */ /* 0x004fe20000010000 */
[----:B------:R-:W-:Y:S01]  /*4cf0*/  FADD.FTZ R37, R79, R42 ;  /* 0x0000002a4f257221 */ /* 0x000fe20000010000 */
[----:B------:R-:W-:Y:S01]  /*4d00*/  F2FP.F16.F32.PACK_AB R209, R28, R209 ;  /* 0x000000d11cd1723e */ /* 0x000fe200000000ff */
[----:B------:R-:W-:Y:S01]  /*4d10*/  IMAD.MOV.U32 R28, RZ, RZ, R151 ;  /* 0x000000ffff1c7224 */ /* 0x000fe200078e0097 */
[----:B------:R-:W-:Y:S01]  /*4d20*/  MOV R65, R151 ;  /* 0x0000009700417202 */ /* 0x000fe20000000f00 */
[C---:B------:R-:W-:Y:S01]  /*4d30*/  FADD.FTZ R44, R206.reuse, R37 ;  /* 0x00000025ce2c7221 */ /* 0x040fe20000010000 */
[----:B------:R-:W-:Y:S01]  /*4d40*/  F2FP.F16.F32.PACK_AB R206, R206, R79 ;  /* 0x0000004fcece723e */ /* 0x000fe200000000ff */
[----:B------:R-:W2:Y:S01]  /*4d50*/  MUFU.EX2 R73, R73 ;  /* 0x0000004900497308 */ /* 0x000ea20000000800 */
[----:B-1----:R-:W-:Y:S01]  /*4d60*/  FADD.FTZ R21, R69, R40 ;  /* 0x0000002845157221 */ /* 0x002fe20000010000 */
[----:B------:R-:W-:Y:S01]  /*4d70*/  FADD.FTZ R37, R83, R44 ;  /* 0x0000002c53257221 */ /* 0x000fe20000010000 */
[--C-:B------:R-:W-:Y:S01]  /*4d80*/  IMAD.MOV.U32 R79, RZ, RZ, R151.reuse ;  /* 0x000000ffff4f7224 */ /* 0x100fe200078e0097 */
[----:B------:R-:W-:Y:S01]  /*4d90*/  MOV R59, R151 ;  /* 0x00000097003b7202 */ /* 0x000fe20000000f00 */
[----:B----4-:R-:W-:-:S02]  /*4da0*/  IMAD.MOV.U32 R63, RZ, RZ, R151 ;  /* 0x000000ffff3f7224 */ /* 0x010fc400078e0097 */
[C---:B------:R-:W-:Y:S01]  /*4db0*/  FADD.FTZ R44, R200.reuse, R37 ;  /* 0x00000025c82c7221 */ /* 0x040fe20000010000 */
[----:B------:R-:W-:Y:S01]  /*4dc0*/  F2FP.F16.F32.PACK_AB R200, R200, R83 ;  /* 0x00000053c8c8723e */ /* 0x000fe200000000ff */
[----:B------:R1:W4:Y:S01]  /*4dd0*/  MUFU.EX2 R32, R51 ;  /* 0x0000003300207308 */ /* 0x0003220000000800 */
[C---:B-----5:R-:W-:Y:S01]  /*4de0*/  FADD.FTZ R42, R30.reuse, R21 ;  /* 0x000000151e2a7221 */ /* 0x060fe20000010000 */
[----:B------:R-:W-:Y:S01]  /*4df0*/  F2FP.F16.F32.PACK_AB R211, R30, R69 ;  /* 0x000000451ed3723e */ /* 0x000fe200000000ff */
[--C-:B------:R-:W-:Y:S01]  /*4e00*/  IMAD.MOV.U32 R69, RZ, RZ, R151.reuse ;  /* 0x000000ffff457224 */ /* 0x100fe200078e0097 */
[----:B------:R-:W-:Y:S01]  /*4e10*/  MOV R83, R151 ;  /* 0x0000009700537202 */ /* 0x000fe20000000f00 */
[--C-:B------:R-:W-:Y:S02]  /*4e20*/  IMAD.MOV.U32 R37, RZ, RZ, R151.reuse ;  /* 0x000000ffff257224 */ /* 0x100fe400078e0097 */
[--C-:B------:R-:W-:Y:S01]  /*4e30*/  IMAD.MOV.U32 R30, RZ, RZ, R151.reuse ;  /* 0x000000ffff1e7224 */ /* 0x100fe200078e0097 */
[----:B------:R-:W5:Y:S01]  /*4e40*/  MUFU.EX2 R77, R77 ;  /* 0x0000004d004d7308 */ /* 0x000f620000000800 */
[----:B--2---:R-:W-:Y:S01]  /*4e50*/  FADD.FTZ R21, R73, R42 ;  /* 0x0000002a49157221 */ /* 0x004fe20000010000 */
[----:B-1----:R-:W-:-:S06]  /*4e60*/  IMAD.MOV.U32 R51, RZ, RZ, R151 ;  /* 0x000000ffff337224 */ /* 0x002fcc00078e0097 */
[----:B------:R1:W2:Y:S01]  /*4e70*/  MUFU.EX2 R34, R55 ;  /* 0x0000003700227308 */ /* 0x0002a20000000800 */
[C---:B----4-:R-:W-:Y:S01]  /*4e80*/  FADD.FTZ R42, R32.reuse, R21 ;  /* 0x00000015202a7221 */ /* 0x050fe20000010000 */
[----:B------:R-:W-:Y:S01]  /*4e90*/  F2FP.F16.F32.PACK_AB R205, R32, R73 ;  /* 0x0000004920cd723e */ /* 0x000fe200000000ff */
[----:B------:R-:W-:Y:S01]  /*4ea0*/  IMAD.MOV.U32 R73, RZ, RZ, R151 ;  /* 0x000000ffff497224 */ /* 0x000fe200078e0097 */
[----:B------:R-:W-:-:S04]  /*4eb0*/  MOV R32, R151 ;  /* 0x0000009700207202 */ /* 0x000fc80000000f00 */
[----:B------:R-:W4:Y:S01]  /*4ec0*/  MUFU.EX2 R81, R81 ;  /* 0x0000005100517308 */ /* 0x000f220000000800 */
[----:B-----5:R-:W-:Y:S01]  /*4ed0*/  FADD.FTZ R21, R77, R42 ;  /* 0x0000002a4d157221 */ /* 0x020fe20000010000 */
[----:B-1----:R-:W-:-:S06]  /*4ee0*/  IMAD.MOV.U32 R55, RZ, RZ, R151 ;  /* 0x000000ffff377224 */ /* 0x002fcc00078e0097 */
[----:B------:R1:W5:Y:S01]  /*4ef0*/  MUFU.EX2 R36, R43 ;  /* 0x0000002b00247308 */ /* 0x0003620000000800 */
[C---:B--2---:R-:W-:Y:S01]  /*4f00*/  FADD.FTZ R42, R34.reuse, R21 ;  /* 0x00000015222a7221 */ /* 0x044fe20000010000 */
[----:B------:R-:W-:Y:S01]  /*4f10*/  F2FP.F16.F32.PACK_AB R207, R34, R77 ;  /* 0x0000004d22cf723e */ /* 0x000fe200000000ff */
[----:B------:R-:W-:Y:S01]  /*4f20*/  IMAD.MOV.U32 R34, RZ, RZ, R151 ;  /* 0x000000ffff227224 */ /* 0x000fe200078e0097 */
[----:B------:R-:W-:-:S04]  /*4f30*/  MOV R77, R151 ;  /* 0x00000097004d7202 */ /* 0x000fc80000000f00 */
[----:B------:R-:W2:Y:S01]  /*4f40*/  MUFU.EX2 R45, R45 ;  /* 0x0000002d002d7308 */ /* 0x000ea20000000800 */
[----:B----4-:R-:W-:Y:S01]  /*4f50*/  FADD.FTZ R21, R81, R42 ;  /* 0x0000002a51157221 */ /* 0x010fe20000010000 */
[----:B-1----:R-:W-:-:S06]  /*4f60*/  IMAD.MOV.U32 R43, RZ, RZ, R151 ;  /* 0x000000ffff2b7224 */ /* 0x002fcc00078e0097 */
[----:B------:R1:W-:Y:S01]  /*4f70*/  MUFU.EX2 R40, R35 ;  /* 0x0000002300287308 */ /* 0x0003e20000000800 */
[C---:B-----5:R-:W-:Y:S01]  /*4f80*/  FADD.FTZ R42, R36.reuse, R21 ;  /* 0x00000015242a7221 */ /* 0x060fe20000010000 */
[----:B------:R-:W-:Y:S01]  /*4f90*/  F2FP.F16.F32.PACK_AB R201, R36, R81 ;  /* 0x0000005124c9723e */ /* 0x000fe200000000ff */
[--C-:B------:R-:W-:Y:S02]  /*4fa0*/  IMAD.MOV.U32 R81, RZ, RZ, R151.reuse ;  /* 0x000000ffff517224 */ /* 0x100fe400078e0097 */
[----:B------:R-:W-:-:S03]  /*4fb0*/  IMAD.MOV.U32 R36, RZ, RZ, R151 ;  /* 0x000000ffff247224 */ /* 0x000fc600078e0097 */
[----:B------:R4:W5:Y:S01]  /*4fc0*/  MUFU.EX2 R38, R47 ;  /* 0x0000002f00267308 */ /* 0x0009620000000800 */
[----:B-1----:R-:W-:Y:S01]  /*4fd0*/  FADD.FTZ R35, R85, R44 ;  /* 0x0000002c55237221 */ /* 0x002fe20000010000 */
[----:B--2---:R-:W-:-:S03]  /*4fe0*/  FADD.FTZ R21, R45, R42 ;  /* 0x0000002a2d157221 */ /* 0x004fc60000010000 */
[C---:B------:R-:W-:Y:S01]  /*4ff0*/  FADD.FTZ R44, R202.reuse, R35 ;  /* 0x00000023ca2c7221 */ /* 0x040fe20000010000 */
[----:B------:R-:W-:Y:S01]  /*5000*/  F2FP.F16.F32.PACK_AB R202, R202, R85 ;  /* 0x00000055caca723e */ /* 0x000fe200000000ff */
[----:B------:R-:W-:Y:S01]  /*5010*/  IMAD.MOV.U32 R85, RZ, RZ, R151 ;  /* 0x000000ffff557224 */ /* 0x000fe200078e0097 */
[----:B------:R-:W1:Y:S01]  /*5020*/  MUFU.EX2 R33, R33 ;  /* 0x0000002100217308 */ /* 0x000e620000000800 */
[----:B------:R-:W-:Y:S01]  /*5030*/  FADD.FTZ R35, R89, R44 ;  /* 0x0000002c59237221 */ /* 0x000fe20000010000 */
[-C--:B----4-:R-:W-:Y:S02]  /*5040*/  MOV R47, R151.reuse ;  /* 0x00000097002f7202 */ /* 0x090fe40000000f00 */
[----:B------:R-:W-:Y:S01]  /*5050*/  MOV R44, R151 ;  /* 0x00000097002c7202 */ /* 0x000fe20000000f00 */
[C---:B------:R-:W-:Y:S01]  /*5060*/  FADD.FTZ R26, R196.reuse, R35 ;  /* 0x00000023c41a7221 */ /* 0x040fe20000010000 */
[----:B------:R-:W-:Y:S02]  /*5070*/  F2FP.F16.F32.PACK_AB R196, R196, R89 ;  /* 0x00000059c4c4723e */ /* 0x000fe400000000ff */
[----:B------:R-:W2:Y:S01]  /*5080*/  MUFU.EX2 R95, R95 ;  /* 0x0000005f005f7308 */ /* 0x000ea20000000800 */
[----:B------:R-:W-:Y:S01]  /*5090*/  FADD.FTZ R35, R93, R26 ;  /* 0x0000001a5d237221 */ /* 0x000fe20000010000 */
[C---:B-----5:R-:W-:Y:S01]  /*50a0*/  FADD.FTZ R42, R38.reuse, R21 ;  /* 0x00000015262a7221 */ /* 0x060fe20000010000 */
[----:B------:R-:W-:Y:S01]  /*50b0*/  F2FP.F16.F32.PACK_AB R203, R38, R45 ;  /* 0x0000002d26cb723e */ /* 0x000fe200000000ff */
[----:B------:R-:W-:-:S02]  /*50c0*/  IMAD.MOV.U32 R45, RZ, RZ, R151 ;  /* 0x000000ffff2d7224 */ /* 0x000fc400078e0097 */
[C---:B------:R-:W-:Y:S01]  /*50d0*/  FADD.FTZ R24, R198.reuse, R35 ;  /* 0x00000023c6187221 */ /* 0x040fe20000010000 */
[----:B------:R-:W-:Y:S01]  /*50e0*/  F2FP.F16.F32.PACK_AB R198, R198, R93 ;  /* 0x0000005dc6c6723e */ /* 0x000fe200000000ff */
[--C-:B------:R-:W-:Y:S01]  /*50f0*/  IMAD.MOV.U32 R93, RZ, RZ, R151.reuse ;  /* 0x000000ffff5d7224 */ /* 0x100fe200078e0097 */
[----:B------:R4:W5:Y:S01]  /*5100*/  MUFU.EX2 R192, R97 ;  /* 0x0000006100c07308 */ /* 0x0009620000000800 */
[----:B-1----:R-:W-:Y:S01]  /*5110*/  FADD.FTZ R21, R33, R42 ;  /* 0x0000002a21157221 */ /* 0x002fe20000010000 */
[C---:B------:R-:W-:Y:S01]  /*5120*/  F2FP.F16.F32.PACK_AB R197, R40.reuse, R33 ;  /* 0x0000002128c5723e */ /* 0x040fe200000000ff */
[----:B------:R-:W-:Y:S01]  /*5130*/  IMAD.MOV.U32 R33, RZ, RZ, R151 ;  /* 0x000000ffff217224 */ /* 0x000fe200078e0097 */
[-C--:B------:R-:W-:Y:S02]  /*5140*/  MOV R89, R151.reuse ;  /* 0x0000009700597202 */ /* 0x080fe40000000f00 */
[----:B------:R-:W-:Y:S02]  /*5150*/  MOV R38, R151 ;  /* 0x0000009700267202 */ /* 0x000fe40000000f00 */
[----:B------:R-:W1:Y:S01]  /*5160*/  MUFU.EX2 R25, R25 ;  /* 0x0000001900197308 */ /* 0x000e620000000800 */
[----:B--2---:R-:W-:Y:S01]  /*5170*/  FADD.FTZ R35, R95, R24 ;  /* 0x000000185f237221 */ /* 0x004fe20000010000 */
[----:B------:R-:W-:Y:S01]  /*5180*/  FADD.FTZ R24, R40, R21 ;  /* 0x0000001528187221 */ /* 0x000fe20000010000 */
[----:B----4-:R-:W-:-:S02]  /*5190*/  IMAD.MOV.U32 R97, RZ, RZ, R151 ;  /* 0x000000ffff617224 */ /* 0x010fc400078e0097 */
[----:B------:R-:W-:-:S03]  /*51a0*/  IMAD.MOV.U32 R40, RZ, RZ, R151 ;  /* 0x000000ffff287224 */ /* 0x000fc600078e0097 */
[----:B------:R-:W-:Y:S01]  /*51b0*/  MUFU.EX2 R99, R99 ;  /* 0x0000006300637308 */ /* 0x000fe20000000800 */
[C---:B-----5:R-:W-:Y:S01]  /*51c0*/  FADD.FTZ R42, R192.reuse, R35 ;  /* 0x00000023c02a7221 */ /* 0x060fe20000010000 */
[----:B------:R-:W-:Y:S02]  /*51d0*/  F2FP.F16.F32.PACK_AB R192, R192, R95 ;  /* 0x0000005fc0c0723e */ /* 0x000fe400000000ff */
[-C--:B------:R-:W-:Y:S02]  /*51e0*/  MOV R95, R151.reuse ;  /* 0x00000097005f7202 */ /* 0x080fe40000000f00 */
[----:B------:R-:W-:Y:S02]  /*51f0*/  MOV R35, R151 ;  /* 0x0000009700237202 */ /* 0x000fe40000000f00 */
[----:B---3--:R2:W3:Y:S01]  /*5200*/  MUFU.EX2 R0, R39 ;  /* 0x0000002700007308 */ /* 0x0084e20000000800 */
[----:B-1----:R-:W-:-:S07]  /*5210*/  FADD.FTZ R21, R25, R24 ;  /* 0x0000001819157221 */ /* 0x002fce0000010000 */
[----:B------:R-:W1:Y:S01]  /*5220*/  MUFU.EX2 R20, R20 ;  /* 0x0000001400147308 */ /* 0x000e620000000800 */
[----:B--2---:R-:W-:-:S07]  /*5230*/  IMAD.MOV.U32 R39, RZ, RZ, R151 ;  /* 0x000000ffff277224 */ /* 0x004fce00078e0097 */
[----:B------:R-:W2:Y:S01]  /*5240*/  MUFU.EX2 R3, R3 ;  /* 0x0000000300037308 */ /* 0x000ea20000000800 */
[----:B---3--:R-:W-:Y:S01]  /*5250*/  F2FP.F16.F32.PACK_AB R199, R0, R25 ;  /* 0x0000001900c7723e */ /* 0x008fe200000000ff */
[----:B------:R-:W-:-:S06]  /*5260*/  IMAD.MOV.U32 R25, RZ, RZ, R151 ;  /* 0x000000ffff197224 */ /* 0x000fcc00078e0097 */
[----:B------:R3:W4:Y:S01]  /*5270*/  MUFU.EX2 R26, R27 ;  /* 0x0000001b001a7308 */ /* 0x0007220000000800 */
[----:B-1----:R-:W-:-:S07]  /*5280*/  F2FP.F16.F32.PACK_AB R194, R20, R99 ;  /* 0x0000006314c2723e */ /* 0x002fce00000000ff */
[----:B------:R-:W1:Y:S01]  /*5290*/  MUFU.EX2 R29, R29 ;  /* 0x0000001d001d7308 */ /* 0x000e620000000800 */
[----:B---3--:R-:W-:Y:S01]  /*52a0*/  FADD.FTZ R27, R99, R42 ;  /* 0x0000002a631b7221 */ /* 0x008fe20000010000 */
[----:B------:R-:W-:Y:S01]  /*52b0*/  FADD.FTZ R42, R0, R21 ;  /* 0x00000015002a7221 */ /* 0x000fe20000010000 */
[----:B------:R-:W-:Y:S01]  /*52c0*/  MOV R0, 0x3f800000 ;  /* 0x3f80000000007802 */ /* 0x000fe20000000f00 */
[----:B------:R-:W-:Y:S02]  /*52d0*/  IMAD.MOV.U32 R99, RZ, RZ, R151 ;  /* 0x000000ffff637224 */ /* 0x000fe400078e0097 */
[----:B------:R-:W-:Y:S01]  /*52e0*/  FADD.FTZ R21, R20, R27 ;  /* 0x0000001b14157221 */ /* 0x000fe20000010000 */
[----:B--2---:R-:W-:Y:S01]  /*52f0*/  FADD.FTZ R27, R3, R42 ;  /* 0x0000002a031b7221 */ /* 0x004fe20000010000 */
[----:B------:R-:W-:Y:S01]  /*5300*/  IMAD.MOV.U32 R42, RZ, RZ, R151 ;  /* 0x000000ffff2a7224 */ /* 0x000fe200078e0097 */
[----:B------:R2:W3:Y:S01]  /*5310*/  MUFU.EX2 R24, R31 ;  /* 0x0000001f00187308 */ /* 0x0004e20000000800 */
[C---:B----4-:R-:W-:Y:S01]  /*5320*/  F2FP.F16.F32.PACK_AB R193, R26.reuse, R3 ;  /* 0x000000031ac1723e */ /* 0x050fe200000000ff */
[----:B------:R-:W-:Y:S01]  /*5330*/  FADD.FTZ R20, R26, R27 ;  /* 0x0000001b1a147221 */ /* 0x000fe20000010000 */
[----:B------:R-:W-:Y:S01]  /*5340*/  IMAD.MOV.U32 R3, RZ, RZ, 0x3f800000 ;  /* 0x3f800000ff037424 */ /* 0x000fe200078e00ff */
[----:B------:R-:W-:-:S02]  /*5350*/  MOV R26, R151 ;  /* 0x00000097001a7202 */ /* 0x000fc40000000f00 */
[----:B-1----:R-:W-:Y:S01]  /*5360*/  FADD.FTZ R27, R29, R20 ;  /* 0x000000141d1b7221 */ /* 0x002fe20000010000 */
[----:B--2---:R-:W-:-:S03]  /*5370*/  IMAD.MOV.U32 R31, RZ, RZ, R151 ;  /* 0x000000ffff1f7224 */ /* 0x004fc600078e0097 */
[C---:B---3--:R-:W-:Y:S01]  /*5380*/  FADD.FTZ R20, R24.reuse, R27 ;  /* 0x0000001b18147221 */ /* 0x048fe20000010000 */
[----:B------:R-:W-:Y:S01]  /*5390*/  F2FP.F16.F32.PACK_AB R195, R24, R29 ;  /* 0x0000001d18c3723e */ /* 0x000fe200000000ff */
[--C-:B------:R-:W-:Y:S01]  /*53a0*/  IMAD.MOV.U32 R27, RZ, RZ, R151.reuse ;  /* 0x000000ffff1b7224 */ /* 0x100fe200078e0097 */
[----:B------:R-:W-:Y:S01]  /*53b0*/  MOV R29, R151 ;  /* 0x00000097001d7202 */ /* 0x000fe20000000f00 */
[----:B------:R-:W-:Y:S01]  /*53c0*/  IMAD.MOV.U32 R24, RZ, RZ, R151 ;  /* 0x000000ffff187224 */ /* 0x000fe200078e0097 */
[----:B------:R-:W-:Y:S06]  /*53d0*/  @!P2 BRA `(.L_x_15) ;  /* 0x0000004000e0a947 */ /* 0x000fec0003800000 */
[----:B------:R-:W-:Y:S01]  /*53e0*/  R2UR UR61, R19 ;  /* 0x00000000133d72ca */ /* 0x000fe200000e0000 */
[----:B------:R-:W-:Y:S01]  /*53f0*/  IMAD.MOV.U32 R223, RZ, RZ, R4 ;  /* 0x000000ffffdf7224 */ /* 0x000fe200078e0004 */
[----:B------:R-:W-:Y:S01]  /*5400*/  IADD3 R221, R152, -0x2, RZ ;  /* 0xfffffffe98dd7810 */ /* 0x000fe20007ffe0ff */
[----:B------:R-:W-:Y:S01]  /*5410*/  IMAD.MOV.U32 R222, RZ, RZ, R5 ;  /* 0x000000ffffde7224 */ /* 0x000fe200078e0005 */
[----:B------:R-:W-:Y:S02]  /*5420*/  MOV R0, 0x3f800000 ;  /* 0x3f80000000007802 */ /* 0x000fe40000000f00 */
[----:B------:R-:W-:Y:S02]  /*5430*/  CS2R R150, SRZ ;  /* 0x0000000000967805 */ /* 0x000fe4000001ff00 */
[----:B------:R-:W-:Y:S02]  /*5440*/  CS2R R146, SRZ ;  /* 0x0000000000927805 */ /* 0x000fe4000001ff00 */
[----:B------:R-:W-:-:S02]  /*5450*/  CS2R R142, SRZ ;  /* 0x00000000008e7805 */ /* 0x000fc4000001ff00 */
[----:B------:R-:W-:Y:S02]  /*5460*/  CS2R R138, SRZ ;  /* 0x00000000008a7805 */ /* 0x000fe4000001ff00 */
[----:B------:R-:W-:Y:S02]  /*5470*/  CS2R R134, SRZ ;  /* 0x0000000000867805 */ /* 0x000fe4000001ff00 */
[----:B------:R-:W-:Y:S02]  /*5480*/  CS2R R130, SRZ ;  /* 0x0000000000827805 */ /* 0x000fe4000001ff00 */
        /* <DEDUP_REMOVED lines=57> */
[----:B------:R-:W-:Y:S01]  /*5820*/  CS2R R24, SRZ ;  /* 0x0000000000187805 */ /* 0x000fe2000001ff00 */
[----:B------:R-:W-:Y:S01]  /*5830*/  UMOV UR39, UR38 ;  /* 0x0000002600277c82 */ /* 0x000fe20008000000 */
[----:B------:R-:W-:-:S05]  /*5840*/  ULDC UR37, c[0x0][0x9d8] ;  /* 0x0002760000257ab9 */ /* 0x000fca0000000800 */
.L_x_24:
[----:B------:R-:W-:-:S04]  /*5850*/  UIADD3 UR4, UR39, 0x1, URZ ;  /* 0x0000000127047890 */ /* 0x000fc8000fffe03f */
[----:B------:R-:W-:-:S04]  /*5860*/  UISETP.NE.AND UP0, UPT, UR4, 0x2, UPT ;  /* 0x000000020400788c */ /* 0x000fc8000bf05270 */
[----:B------:R-:W-:Y:S02]  /*5870*/  USEL UR5, URZ, 0x1, UP0 ;  /* 0x000000013f057887 */ /* 0x000fe40008000000 */
[----:B------:R-:W-:Y:S02]  /*5880*/  USEL UR38, UR4, URZ, UP0 ;  /* 0x0000003f04267287 */ /* 0x000fe40008000000 */
[----:B------:R-:W-:-:S06]  /*5890*/  ULOP3.LUT UR4, UR61, UR5, URZ, 0x3c, !UPT ;  /* 0x000000053d047292 */ /* 0x000fcc000f8e3c3f */
[----:B------:R-:W-:Y:S01]  /*58a0*/  IMAD.U32 R19, RZ, RZ, UR4 ;  /* 0x00000004ff137e24 */ /* 0x000fe2000f8e00ff */
[----:B------:R-:W-:Y:S06]  /*58b0*/  @!P0 BRA `(.L_x_16) ;  /* 0x0000000000048947 */ /* 0x000fec0003800000 */
[----:B------:R-:W-:Y:S01]  /*58c0*/  BPT.TRAP 0x1 ;  /* 0x000000040000795c */ /* 0x000fe20000300000 */
.L_x_16:
[----:B------:R-:W-:Y:S02]  /*58d0*/  R2UR UR5, R18 ;  /* 0x00000000120572ca */ /* 0x000fe400000e0000 */
[----:B------:R-:W-:-:S11]  /*58e0*/  R2UR UR4, R19 ;  /* 0x00000000130472ca */ /* 0x000fd600000e0000 */
[----:B------:R-:W-:Y:S02]  /*58f0*/  ULEA UR60, UR38, UR5, 0x3 ;  /* 0x00000005263c7291 */ /* 0x000fe4000f8e183f */
[----:B------:R-:W-:-:S05]  /*5900*/  IMAD.U32 R2, RZ, RZ, UR4 ;  /* 0x00000004ff027e24 */ /* 0x000fca000f8e00ff */
[----:B------:R-:W-:-:S04]  /*5910*/  SHF.L.U32 R2, R2, 0x1f, RZ ;  /* 0x0000001f02027819 */ /* 0x000fc800000006ff */
[----:B------:R1:W2:Y:S01]  /*5920*/  SYNCS.PHASECHK.TRANS64.TRYWAIT P2, [UR60+0x38830], R2 ;  /* 0x03883002ff0075a7 */ /* 0x0002a2000804017c */
[----:B------:R-:W-:Y:S05]  /*5930*/  @!P0 BRA `(.L_x_17) ;  /* 0x0000000000048947 */ /* 0x000fea0003800000 */
[----:B------:R-:W-:Y:S01]  /*5940*/  BPT.TRAP 0x1 ;  /* 0x000000040000795c */ /* 0x000fe20000300000 */
.L_x_17:
[----:B--2---:R-:W-:Y:S05]  /*5950*/  @P2 BRA `(.L_x_18) ;  /* 0x0000000000082947 */ /* 0x004fea0003800000 */
[----:B------:R-:W2:Y:S02]  /*5960*/  SYNCS.PHASECHK.TRANS64.TRYWAIT P2, [UR60+0x38830], R2 ;  /* 0x03883002ff0075a7 */ /* 0x000ea4000804017c */
[----:B--2---:R-:W-:Y:S05]  /*5970*/  @!P2 BRA `(.L_x_19) ;  /* 0x0000009800cca947 */ /* 0x004fea0003800000 */
.L_x_18:
[----:B------:R-:W-:Y:S01]  /*5980*/  R2UR UR4, R22 ;  /* 0x00000000160472ca */ /* 0x000fe200000e0000 */
[----:B------:R-:W-:Y:S01]  /*5990*/  WARPGROUP.ARRIVE ;  /* 0x00000000000079c5 */ /* 0x000fe20000000000 */
[----:B------:R-:W-:Y:S01]  /*59a0*/  R2UR UR10, R14 ;  /* 0x000000000e0a72ca */ /* 0x000fe200000e0000 */
[----:B------:R-:W-:Y:S01]  /*59b0*/  UMOV UR59, 0x40000040 ;  /* 0x40000040003b7882 */ /* 0x000fe20000000000 */
        /* <DEDUP_REMOVED lines=9> */
[----:B------:R-:W-:Y:S01]  /*5a50*/  UIMAD UR4, UR38, 0xa00, UR4 ;  /* 0x00000a00260478a4 */ /* 0x000fe2000f8e0204 */
[-C--:B------:R-:W-:Y:S01]  /*5a60*/  FMUL.FTZ R24, R24, R3.reuse ;  /* 0x0000000318187220 */ /* 0x080fe20000410000 */
[----:B------:R-:W-:Y:S01]  /*5a70*/  UMOV UR56, UR10 ;  /* 0x0000000a00387c82 */ /* 0x000fe20008000000 */
[----:B------:R-:W-:Y:S01]  /*5a80*/  UMOV UR43, 0x40000040 ;  /* 0x40000040002b7882 */ /* 0x000fe20000000000 */
[----:B------:R-:W-:Y:S01]  /*5a90*/  UMOV UR57, UR11 ;  /* 0x0000000b00397c82 */ /* 0x000fe20008000000 */
[----:B------:R-:W-:Y:S01]  /*5aa0*/  UIADD3 UR5, UR4, 0x80, URZ ;  /* 0x0000008004057890 */ /* 0x000fe2000fffe03f */
[-C--:B------:R-:W-:Y:S01]  /*5ab0*/  FMUL.FTZ R25, R25, R3.reuse ;  /* 0x0000000319197220 */ /* 0x080fe20000410000 */
[----:B------:R-:W-:Y:S01]  /*5ac0*/  UMOV UR58, UR4 ;  /* 0x00000004003a7c82 */ /* 0x000fe20008000000 */
[----:B------:R-:W-:Y:S01]  /*5ad0*/  UIADD3 UR6, UR4, 0x100, URZ ;  /* 0x0000010004067890 */ /* 0x000fe2000fffe03f */
[----:B------:R-:W-:Y:S01]  /*5ae0*/  HGMMA.64x16x16.F32 R184, gdesc[UR56], RZ, !UPT, gsb0 ;  /* 0x0020000038b879f0 */ /* 0x000fe2000c0008ff */
[----:B------:R-:W-:Y:S01]  /*5af0*/  UMOV UR56, UR10 ;  /* 0x0000000a00387c82 */ /* 0x000fe20008000000 */
[----:B------:R-:W-:Y:S01]  /*5b00*/  UMOV UR57, UR11 ;  /* 0x0000000b00397c82 */ /* 0x000fe20008000000 */
[----:B------:R-:W-:Y:S01]  /*5b10*/  UMOV UR58, UR5 ;  /* 0x00000005003a7c82 */ /* 0x000fe20008000000 */
[----:B------:R-:W-:Y:S01]  /*5b20*/  UMOV UR59, 0x40000040 ;  /* 0x40000040003b7882 */ /* 0x000fe20000000000 */
[----:B------:R-:W-:Y:S01]  /*5b30*/  UIADD3 UR5, UR4, 0x180, URZ ;  /* 0x0000018004057890 */ /* 0x000fe2000fffe03f */
[-C--:B------:R-:W-:Y:S01]  /*5b40*/  FMUL.FTZ R28, R28, R3.reuse ;  /* 0x000000031c1c7220 */ /* 0x080fe20000410000 */
        /* <DEDUP_REMOVED lines=12> */
[----:B------:R-:W-:Y:S01]  /*5c10*/  UMOV UR47, 0x40000040 ;  /* 0x40000040002f7882 */ /* 0x000fe20000000000 */
[----:B------:R-:W-:Y:S01]  /*5c20*/  UIADD3 UR50, UR4, 0x782, URZ ;  /* 0x0000078204327890 */ /* 0x000fe2000fffe03f */
[-C--:B------:R-:W-:Y:S01]  /*5c30*/  FMUL.FTZ R41, R41, R3.reuse ;  /* 0x0000000329297220 */ /* 0x080fe20000410000 */
[----:B------:R-:W-:Y:S01]  /*5c40*/  UMOV UR51, 0x40000040 ;  /* 0x4000004000337882 */ /* 0x000fe20000000000 */
[----:B------:R-:W-:Y:S01]  /*5c50*/  UIADD3 UR54, UR4, 0x784, URZ ;  /* 0x0000078404367890 */ /* 0x000fe2000fffe03f */
[-C--:B------:R-:W-:Y:S01]  /*5c60*/  FMUL.FTZ R44, R44, R3.reuse ;  /* 0x000000032c2c7220 */ /* 0x080fe20000410000 */
[----:B------:R-:W-:Y:S01]  /*5c70*/  UMOV UR55, 0x40000040 ;  /* 0x4000004000377882 */ /* 0x000fe20000000000 */
[----:B------:R-:W-:Y:S01]  /*5c80*/  UMOV UR7, 0x40000040 ;  /* 0x4000004000077882 */ /* 0x000fe20000000000 */
[-C--:B------:R-:W-:Y:S01]  /*5c90*/  FMUL.FTZ R45, R45, R3.reuse ;  /* 0x000000032d2d7220 */ /* 0x080fe20000410000 */
        /* <DEDUP_REMOVED lines=23> */
[----:B------:R-:W-:Y:S01]  /*5e10*/  FMUL.FTZ R93, R93, R3 ;  /* 0x000000035d5d7220 */ /* 0x000fe20000410000 */
[----:B------:R-:W-:-:S02]  /*5e20*/  WARPGROUP.DEPBAR.LE gsb0, 0x0 ;  /* 0x00008000000079c5 */ /* 0x000fc40000010000 */
[----:B------:R-:W-:Y:S01]  /*5e30*/  WARPGROUP.ARRIVE ;  /* 0x00000000000079c5 */ /* 0x000fe20000000000 */
[-C--:B------:R-:W-:Y:S01]  /*5e40*/  FMUL.FTZ R96, R96, R3.reuse ;  /* 0x0000000360607220 */ /* 0x080fe20000410000 */
[-C--:B------:R-:W-:Y:S01]  /*5e50*/  FMUL.FTZ R97, R97, R3.reuse ;  /* 0x0000000361617220 */ /* 0x080fe20000410000 */
[-C--:B------:R-:W-:Y:S01]  /*5e60*/  FMUL.FTZ R100, R100, R3.reuse ;  /* 0x0000000364647220 */ /* 0x080fe20000410000 */
[-C--:B------:R-:W-:Y:S01]  /*5e70*/  FMUL.FTZ R101, R101, R3.reuse ;  /* 0x0000000365657220 */ /* 0x080fe20000410000 */
[-C--:B------:R-:W-:Y:S01]  /*5e80*/  FMUL.FTZ R104, R104, R3.reuse ;  /* 0x0000000368687220 */ /* 0x080fe20000410000 */
[----:B------:R-:W-:Y:S01]  /*5e90*/  HGMMA.64x16x16.F32 R176, gdesc[UR56], RZ, !UPT, gsb0 ;  /* 0x0020000038b079f0 */ /* 0x000fe2000c0008ff */
[----:B------:R-:W-:Y:S01]  /*5ea0*/  UMOV UR56, UR10 ;  /* 0x0000000a00387c82 */ /* 0x000fe20008000000 */
[----:B------:R-:W-:Y:S01]  /*5eb0*/  UMOV UR57, UR11 ;  /* 0x0000000b00397c82 */ /* 0x000fe20008000000 */
[----:B------:R-:W-:Y:S01]  /*5ec0*/  UMOV UR58, UR6 ;  /* 0x00000006003a7c82 */ /* 0x000fe20008000000 */
[----:B------:R-:W-:Y:S01]  /*5ed0*/  UMOV UR59, 0x40000040 ;  /* 0x40000040003b7882 */ /* 0x000fe20000000000 */
[----:B------:R-:W-:Y:S01]  /*5ee0*/  UIADD3 UR6, UR4, 0x200, URZ ;  /* 0x0000020004067890 */ /* 0x000fe2000fffe03f */
        /* <DEDUP_REMOVED lines=96> */
[----:B------:R-:W-:-:S06]  /*64f0*/  WARPGROUP.ARRIVE ;  /* 0x00000000000079c5 */ /* 0x000fcc0000000000 */
[----:B------:R-:W-:Y:S01]  /*6500*/  HGMMA.64x16x16.F32 R160, gdesc[UR56], RZ, !UPT, gsb0 ;  /* 0x0020000038a079f0 */ /* 0x000fe2000c0008ff */
[----:B------:R-:W-:Y:S01]  /*6510*/  UMOV UR56, UR10 ;  /* 0x0000000a00387c82 */ /* 0x000fe20008000000 */
[----:B------:R-:W-:Y:S01]  /*6520*/  UMOV UR57, UR11 ;  /* 0x0000000b00397c82 */ /* 0x000fe20008000000 */
[----:B------:R-:W-:Y:S01]  /*6530*/  UMOV UR58, UR6 ;  /* 0x00000006003a7c82 */ /* 0x000fe20008000000 */
[----:B------:R-:W-:Y:S01]  /*6540*/  UMOV UR59, 0x40000040 ;  /* 0x40000040003b7882 */ /* 0x000fe20000000000 */
[----:B------:R-:W-:Y:S01]  /*6550*/  UIADD3 UR6, UR4, 0x102, URZ ;  /* 0x0000010204067890 */ /* 0x000fe2000fffe03f */
[----:B------:R-:W-:Y:S02]  /*6560*/  R2UR UR10, R8 ;  /* 0x00000000080a72ca */ /* 0x000fe400000e0000 */
[----:B------:R-:W-:Y:S01]  /*6570*/  R2UR UR11, R9 ;  /* 0x00000000090b72ca */ /* 0x000fe200000e0000 */
        /* <DEDUP_REMOVED lines=11> */
[----:B------:R-:W-:Y:S01]  /*6630*/  UMOV UR57, UR19 ;  /* 0x0000001300397c82 */ /* 0x000fe20008000000 */
[----:B------:R-:W-:Y:S01]  /*6640*/  UMOV UR58, UR5 ;  /* 0x00000005003a7c82 */ /* 0x000fe20008000000 */
[----:B------:R-:W-:Y:S01]  /*6650*/  UMOV UR59, 0x40000040 ;  /* 0x40000040003b7882 */ /* 0x000fe20000000000 */
[----:B------:R-:W-:Y:S01]  /*6660*/  UIADD3 UR5, UR4, 0x182, URZ ;  /* 0x0000018204057890 */ /* 0x000fe2000fffe03f */
        /* <DEDUP_REMOVED lines=23> */
[----:B------:R-:W-:Y:S02]  /*67e0*/  UIADD3 UR6, UR4, 0x104, URZ ;  /* 0x0000010404067890 */ /* 0x000fe4000fffe03f */
[----:B------:R-:W-:Y:S01]  /*67f0*/  UIADD3 UR18, UR4, 0x284, URZ ;  /* 0x0000028404127890 */ /* 0x000fe2000fffe03f */
        /* <DEDUP_REMOVED lines=81> */
[----:B------:R-:W-:Y:S01]  /*6d10*/  UMOV UR11, 0x40000040 ;  /* 0x40000040000b7882 */ /* 0x000fe20000000000 */
[----:B------:R-:W-:Y:S01]  /*6d20*/  UIADD3 UR6, UR4, 0x380, URZ ;  /* 0x0000038004067890 */ /* 0x000fe2000fffe03f */
        /* <DEDUP_REMOVED lines=32> */
[----:B------:R-:W-:Y:S02]  /*6f30*/  UIADD3 UR10, UR4, 0x906, URZ ;  /* 0x00000906040a7890 */ /* 0x000fe4000fffe03f */
        /* <DEDUP_REMOVED lines=28> */
[----:B------:R-:W-:Y:S02]  /*7100*/  R2UR UR14, R6 ;  /* 0x00000000060e72ca */ /* 0x000fe400000e0000 */
[----:B------:R-:W-:-:S11]  /*7110*/  R2UR UR15, R7 ;  /* 0x00000000070f72ca */ /* 0x000fd600000e0000 */
[----:B------:R-:W-:Y:S02]  /*7120*/  UMOV UR56, UR14 ;  /* 0x0000000e00387c82 */ /* 0x000fe40008000000 */
[----:B------:R-:W-:Y:S01]  /*7130*/  UMOV UR57, UR15 ;  /* 0x0000000f00397c82 */ /* 0x000fe20008000000 */
        /* <DEDUP_REMOVED lines=239> */
[----:B------:R-:W-:-:S03]  /*8030*/  UIADD3 UR6, UR4, 0x886, URZ ;  /* 0x0000088604067890 */ /* 0x000fc6000fffe03f */
[----:B------:R-:W-:Y:S01]  /*8040*/  UMOV UR4, UR14 ;  /* 0x0000000e00047c82 */ /* 0x000fe20008000000 */
[----:B------:R-:W-:Y:S02]  /*8050*/  WARPGROUP.DEPBAR.LE gsb0, 0x0 ;  /* 0x00008000000079c5 */ /* 0x000fe40000010000 */
[----:B------:R-:W-:-:S06]  /*8060*/  WARPGROUP.ARRIVE ;  /* 0x00000000000079c5 */ /* 0x000fcc0000000000 */
[----:B------:R-:W-:Y:S03]  /*8070*/  HGMMA.64x16x16.F32 R152, gdesc[UR52], R152, gsb0 ;  /* 0x00200000349879f0 */ /* 0x000fe60008000898 */
[----:B------:R-:W-:Y:S02]  /*8080*/  WARPGROUP.DEPBAR.LE gsb0, 0x0 ;  /* 0x00008000000079c5 */ /* 0x000fe40000010000 */
[----:B------:R-:W-:-:S06]  /*8090*/  WARPGROUP.ARRIVE ;  /* 0x00000000000079c5 */ /* 0x000fcc0000000000 */
[----:B------:R-:W-:Y:S01]  /*80a0*/  HGMMA.64x16x16.F32 R184, gdesc[UR56], R184, gsb0 ;  /* 0x0020000038b879f0 */ /* 0x000fe200080008b8 */
[----:B------:R-:W-:Y:S01]  /*80b0*/  UMOV UR56, UR14 ;  /* 0x0000000e00387c82 */ /* 0x000fe20008000000 */
[----:B------:R-:W-:Y:S01]  /*80c0*/  UMOV UR57, UR15 ;  /* 0x0000000f00397c82 */ /* 0x000fe20008000000 */
[----:B------:R-:W-:Y:S01]  /*80d0*/  UMOV UR58, UR5 ;  /* 0x00000005003a7c82 */ /* 0x000fe20008000000 */
[----:B------:R-:W-:Y:S01]  /*80e0*/  UMOV UR59, 0x40000040 ;  /* 0x40000040003b7882 */ /* 0x000fe20000000000 */
[----:B------:R-:W-:Y:S01]  /*80f0*/  UMOV UR5, UR15 ;  /* 0x0000000f00057c82 */ /* 0x000fe20008000000 */
        /* <DEDUP_REMOVED lines=18> */
[----:B------:R-:W-:Y:S02]  /*8220*/  WARPGROUP.DEPBAR.LE gsb0, 0x0 ;  /* 0x00008000000079c5 */ /* 0x000fe40000010000 */
[----:B------:R-:W-:-:S06]  /*8230*/  WARPGROUP.ARRIVE ;  /* 0x00000000000079c5 */ /* 0x000fcc0000000000 */
[----:B------:R-:W-:Y:S03]  /*8240*/  HGMMA.64x16x16.F32 R152, gdesc[UR4], R152, gsb0 ;  /* 0x00200000049879f0 */ /* 0x000fe60008000898 */
[----:B------:R-:W-:Y:S02]  /*8250*/  WARPGROUP.DEPBAR.LE gsb0, 0x0 ;  /* 0x00008000000079c5 */ /* 0x000fe40000010000 */
[----:B------:R-:W-:Y:S05]  /*8260*/  @!P0 BRA `(.L_x_20) ;  /* 0x0000000000048947 */ /* 0x000fea0003800000 */
[----:B------:R-:W-:Y:S01]  /*8270*/  BPT.TRAP 0x1 ;  /* 0x000000040000795c */ /* 0x000fe20000300000 */
.L_x_20:
[----:B------:R-:W-:Y:S02]  /*8280*/  R2UR UR4, R18 ;  /* 0x00000000120472ca */ /* 0x000fe400000e0000 */
[----:B------:R-:W-:-:S04]  /*8290*/  MOV R0, UR61 ;  /* 0x0000003d00007c02 */ /* 0x000fc80008000f00 */
[----:B------:R-:W-:-:S07]  /*82a0*/  SHF.L.U32 R0, R0, 0x1f, RZ ;  /* 0x0000001f00007819 */ /* 0x000fce00000006ff */
[----:B------:R-:W-:-:S09]  /*82b0*/  ULEA UR5, UR39, UR4, 0x3 ;  /* 0x0000000427057291 */ /* 0x000fd2000f8e183f */
[----:B------:R3:W4:Y:S01]  /*82c0*/  SYNCS.PHASECHK.TRANS64.TRYWAIT P2, [UR5+0x38850], R0 ;  /* 0x03885000ff0075a7 */ /* 0x0007220008040145 */
[----:B------:R-:W-:Y:S05]  /*82d0*/  @!P0 BRA `(.L_x_21) ;  /* 0x0000000000048947 */ /* 0x000fea0003800000 */
[----:B------:R-:W-:Y:S01]  /*82e0*/  BPT.TRAP 0x1 ;  /* 0x000000040000795c */ /* 0x000fe20000300000 */
.L_x_21:
[----:B----4-:R-:W-:Y:S05]  /*82f0*/  @P2 BRA `(.L_x_22) ;  /* 0x0000000000082947 */ /* 0x010fea0003800000 */
[----:B------:R-:W4:Y:S02]  /*8300*/  SYNCS.PHASECHK.TRANS64.TRYWAIT P2, [UR5+0x38850], R0 ;  /* 0x03885000ff0075a7 */ /* 0x000f240008040145 */
[----:B----4-:R-:W-:Y:S05]  /*8310*/  @!P2 BRA `(.L_x_23) ;  /* 0x00000070007ca947 */ /* 0x010fea0003800000 */
.L_x_22:
[----:B------:R-:W-:Y:S01]  /*8320*/  R2UR UR4, R18 ;  /* 0x00000000120472ca */ /* 0x000fe200000e0000 */
[----:B------:R-:W-:Y:S01]  /*8330*/  WARPGROUP.ARRIVE ;  /* 0x00000000000079c5 */ /* 0x000fe20000000000 */
[----:B------:R-:W-:Y:S01]  /*8340*/  UMOV UR7, 0x40000040 ;  /* 0x4000004000077882 */ /* 0x000fe20000000000 */
[----:B------:R-:W-:Y:S01]  /*8350*/  FMUL.FTZ R185, R185, UR37 ;  /* 0x00000025b9b97c20 */ /* 0x000fe20008410000 */
[----:B------:R-:W-:Y:S01]  /*8360*/  FMUL.FTZ R225, R177, UR37 ;  /* 0x00000025b1e17c20 */ /* 0x000fe20008410000 */
[----:B------:R-:W-:Y:S01]  /*8370*/  FMUL.FTZ R237, R168, UR37 ;  /* 0x00000025a8ed7c20 */ /* 0x000fe20008410000 */
[----:B------:R-:W-:Y:S01]  /*8380*/  FMUL.FTZ R229, R169, UR37 ;  /* 0x00000025a9e57c20 */ /* 0x000fe20008410000 */
[----:B------:R-:W-:Y:S01]  /*8390*/  FMUL.FTZ R169, R172, UR37 ;  /* 0x00000025aca97c20 */ /* 0x000fe20008410000 */
[----:B------:R-:W-:Y:S01]  /*83a0*/  FMUL.FTZ R235, R173, UR37 ;  /* 0x00000025adeb7c20 */ /* 0x000fe20008410000 */
[----:B------:R-:W-:Y:S01]  /*83b0*/  MUFU.TANH R185, R185 ;  /* 0x000000b900b97308 */ /* 0x000fe20000002400 */
[----:B------:R-:W-:Y:S01]  /*83c0*/  FMUL.FTZ R173, R160, UR37 ;  /* 0x00000025a0ad7c20 */ /* 0x000fe20008410000 */
[----:B------:R-:W-:Y:S01]  /*83d0*/  FMUL.FTZ R233, R161, UR37 ;  /* 0x00000025a1e97c20 */ /* 0x000fe20008410000 */
[----:B------:R-:W-:Y:S01]  /*83e0*/  FMUL.FTZ R227, R164, UR37 ;  /* 0x00000025a4e37c20 */ /* 0x000fe20008410000 */
[----:B------:R-:W-:Y:S01]  /*83f0*/  UIADD3 UR4, UR4, 0x400, URZ ;  /* 0x0000040004047890 */ /* 0x000fe2000fffe03f */
[----:B------:R-:W-:Y:S01]  /*8400*/  FMUL.FTZ R231, R165, UR37 ;  /* 0x00000025a5e77c20 */ /* 0x000fe20008410000 */
[----:B------:R-:W-:Y:S01]  /*8410*/  FMUL.FTZ R161, R152, UR37 ;  /* 0x0000002598a17c20 */ /* 0x000fe20008410000 */
[----:B------:R-:W-:Y:S01]  /*8420*/  FMUL.FTZ R165, R153, UR37 ;  /* 0x0000002599a57c20 */ /* 0x000fe20008410000 */
[----:B------:R-:W-:Y:S01]  /*8430*/  USHF.R.U32.HI UR4, URZ, 0x4, UR4 ;  /* 0x000000043f047899 */ /* 0x000fe20008011604 */
[----:B------:R-:W-:Y:S01]  /*8440*/  MUFU.TANH R225, R225 ;  /* 0x000000e100e17308 */ /* 0x000fe20000002400 */
[----:B------:R-:W-:Y:S01]  /*8450*/  FMUL.FTZ R153, R156, UR37 ;  /* 0x000000259c997c20 */ /* 0x000fe20008410000 */
[----:B------:R-:W-:Y:S01]  /*8460*/  FMUL.FTZ R187, R187, UR37 ;  /* 0x00000025bbbb7c20 */ /* 0x000fe20008410000 */
[----:B------:R-:W-:Y:S01]  /*8470*/  ULOP3.LUT UR4, UR4, 0x3fff, URZ, 0xc0, !UPT ;  /* 0x00003fff04047892 */ /* 0x000fe2000f8ec03f */
[----:B------:R-:W-:Y:S01]  /*8480*/  FMUL.FTZ R191, R191, UR37 ;  /* 0x00000025bfbf7c20 */ /* 0x000fe20008410000 */
[----:B------:R-:W-:Y:S01]  /*8490*/  FMUL.FTZ R177, R178, UR37 ;  /* 0x00000025b2b17c20 */ /* 0x000fe20008410000 */
[----:B------:R-:W-:Y:S01]  /*84a0*/  FMUL.FTZ R179, R179, UR37 ;  /* 0x00000025b3b37c20 */ /* 0x000fe20008410000 */
[----:B------:R-:W-:Y:S01]  /*84b0*/  ULOP3.LUT UR4, UR4, 0x2800000, URZ, 0xfc, !UPT ;  /* 0x0280000004047892 */ /* 0x000fe2000f8efc3f */
[----:B------:R-:W-:Y:S01]  /*84c0*/  MUFU.TANH R237, R237 ;  /* 0x000000ed00ed7308 */ /* 0x000fe20000002400 */
[----:B------:R-:W-:Y:S01]  /*84d0*/  FMUL.FTZ R171, R171, UR37 ;  /* 0x00000025abab7c20 */ /* 0x000fe20008410000 */
[----:B------:R-:W-:Y:S01]  /*84e0*/  FMUL.FTZ R152, R174, UR37 ;  /* 0x00000025ae987c20 */ /* 0x000fe20008410000 */
[----:B------:R-:W-:Y:S01]  /*84f0*/  UIMAD UR4, UR39, 0xa00, UR4 ;  /* 0x00000a00270478a4 */ /* 0x000fe2000f8e0204 */
[----:B------:R-:W-:Y:S01]  /*8500*/  FMUL.FTZ R175, R175, UR37 ;  /* 0x00000025afaf7c20 */ /* 0x000fe20008410000 */
[----:B------:R-:W-:Y:S01]  /*8510*/  FMUL.FTZ R156, R162, UR37 ;  /* 0x00000025a29c7c20 */ /* 0x000fe20008410000 */
[----:B------:R-:W-:Y:S01]  /*8520*/  FMUL.FTZ R163, R163, UR37 ;  /* 0x00000025a3a37c20 */ /* 0x000fe20008410000 */
[----:B------:R-:W-:Y:S01]  /*8530*/  FMUL.FTZ R160, R166, UR37 ;  /* 0x00000025a6a07c20 */ /* 0x000fe20008410000 */
[----:B------:R-:W-:Y:S01]  /*8540*/  MUFU.TANH R229, R229 ;  /* 0x000000e500e57308 */ /* 0x000fe20000002400 */
[----:B------:R-:W-:Y:S01]  /*8550*/  FMUL.FTZ R167, R167, UR37 ;  /* 0x00000025a7a77c20 */ /* 0x000fe20008410000 */
[----:B------:R-:W-:Y:S01]  /*8560*/  UMOV UR6, UR4 ;  /* 0x0000000400067c82 */ /* 0x000fe20008000000 */
[----:B------:R-:W-:Y:S01]  /*8570*/  FMUL.FTZ R155, R155, UR37 ;  /* 0x000000259b9b7c20 */ /* 0x000fe20008410000 */
[----:B------:R-:W-:Y:S01]  /*8580*/  HGMMA.64x256x16.F32 R24, R208, gdesc[UR4].tnspB, R24, gsb0 ;  /* 0x43e00004d0187df0 */ /* 0x000fe20008000818 */
[----:B------:R-:W-:Y:S01]  /*8590*/  UIADD3 UR6, UR4, 0x80, URZ ;  /* 0x0000008004067890 */ /* 0x000fe2000fffe03f */
[----:B------:R-:W-:Y:S01]  /*85a0*/  FMUL.FTZ R159, R159, UR37 ;  /* 0x000000259f9f7c20 */ /* 0x000fe20008410000 */
[----:B------:R-:W-:Y:S01]  /*85b0*/  UMOV UR7, 0x40000040 ;  /* 0x4000004000077882 */ /* 0x000fe20000000000 */
[----:B------:R-:W-:Y:S01]  /*85c0*/  MUFU.TANH R169, R169 ;  /* 0x000000a900a97308 */ /* 0x000fe20000002400 */
[----:B------:R-:W-:Y:S01]  /*85d0*/  IMAD.U32 R174, RZ, RZ, UR60 ;  /* 0x0000003cffae7e24 */ /* 0x000fe2000f8e00ff */
[----:B------:R-:W-:Y:S01]  /*85e0*/  ISETP.GT.AND P2, PT, R221, RZ, PT ;  /* 0x000000ffdd00720c */ /* 0x000fe20003f44270 */
[----:B------:R-:W-:Y:S01]  /*85f0*/  UMOV UR39, UR38 ;  /* 0x0000002600277c82 */ /* 0x000fe20008000000 */
[----:B------:R-:W-:Y:S01]  /*8600*/  R2UR UR61, R19 ;  /* 0x00000000133d72ca */ /* 0x000fe200000e0000 */
[----:B------:R-:W-:Y:S01]  /*8610*/  @!P1 VIADD R174, R174, 0x38840 ;  /* 0x00038840aeae9836 */ /* 0x000fe20000000000 */
[----:B------:R-:W-:-:S02]  /*8620*/  IADD3 R221, R221, -0x1, RZ ;  /* 0xffffffffdddd7810 */ /* 0x000fc40007ffe0ff */
[----:B------:R-:W-:Y:S02]  /*8630*/  MUFU.TANH R235, R235 ;  /* 0x000000eb00eb7308 */ /* 0x000fe40000002400 */
[----:B------:R-:W-:-:S06]  /*8640*/  @!P1 PRMT R174, RZ, 0x654, R174 ;  /* 0x00000654ffae9816 */ /* 0x000fcc00000000ae */
[----:B------:R-:W-:Y:S08]  /*8650*/  MUFU.TANH R173, R173 ;  /* 0x000000ad00ad7308 */ /* 0x000ff00000002400 */
        /* <DEDUP_REMOVED lines=18> */
[----:B------:R-:W-:Y:S01]  /*8780*/  MUFU.TANH R159, R159 ;  /* 0x0000009f009f7308 */ /* 0x000fe20000002400 */
[----:B------:R-:W-:-:S02]  /*8790*/  WARPGROUP.DEPBAR.LE gsb0, 0x0 ;  /* 0x00008000000079c5 */ /* 0x000fc40000010000 */
[----:B------:R-:W-:Y:S01]  /*87a0*/  WARPGROUP.ARRIVE ;  /* 0x00000000000079c5 */ /* 0x000fe20000000000 */
[----:B------:R-:W-:Y:S01]  /*87b0*/  FMUL.FTZ R209, R189, UR37 ;  /* 0x00000025bdd17c20 */ /* 0x000fe20008410000 */
[----:B------:R-:W-:Y:S01]  /*87c0*/  FMUL.FTZ R211, R176, UR37 ;  /* 0x00000025b0d37c20 */ /* 0x000fe20008410000 */
[----:B------:R-:W-:Y:S01]  /*87d0*/  FMUL.FTZ R189, R190, UR37 ;  /* 0x00000025bebd7c20 */ /* 0x000fe20008410000 */
[----:B------:R-:W-:Y:S02]  /*87e0*/  MOV R176, UR5 ;  /* 0x0000000500b07c02 */ /* 0x000fe40008000f00 */
[----:B------:R-:W-:Y:S01]  /*87f0*/  HGMMA.64x256x16.F32 R24, R204, gdesc[UR4].tnspB, R24, gsb0 ;  /* 0x43e00004cc187df0 */ /* 0x000fe20008000818 */
[----:B------:R-:W-:Y:S01]  /*8800*/  UIADD3 UR6, UR4, 0x100, URZ ;  /* 0x0000010004067890 */ /* 0x000fe2000fffe03f */
[----:B------:R-:W-:Y:S01]  /*8810*/  MUFU.TANH R209, R209 ;  /* 0x000000d100d17308 */ /* 0x000fe20000002400 */
[----:B------:R-:W-:Y:S01]  /*8820*/  UMOV UR7, 0x40000040 ;  /* 0x4000004000077882 */ /* 0x000fe20000000000 */
[----:B------:R-:W-:-:S05]  /*8830*/  @!P1 VIADD R176, R176, 0x38860 ;  /* 0x00038860b0b09836 */ /* 0x000fca0000000000 */
[----:B------:R-:W-:Y:S01]  /*8840*/  @!P1 PRMT R176, RZ, 0x654, R176 ;  /* 0x00000654ffb09816 */ /* 0x000fe200000000b0 */
[----:B------:R-:W-:Y:S08]  /*8850*/  MUFU.TANH R211, R211 ;  /* 0x000000d300d37308 */ /* 0x000ff00000002400 */
[----:B------:R-:W-:Y:S01]  /*8860*/  MUFU.TANH R189, R189 ;  /* 0x000000bd00bd7308 */ /* 0x000fe20000002400 */
[----:B------:R-:W-:-:S02]  /*8870*/  WARPGROUP.DEPBAR.LE gsb0, 0x0 ;  /* 0x00008000000079c5 */ /* 0x000fc40000010000 */
[----:B------:R-:W-:Y:S01]  /*8880*/  WARPGROUP.ARRIVE ;  /* 0x00000000000079c5 */ /* 0x000fe20000000000 */
[----:B------:R-:W-:Y:S01]  /*8890*/  FMUL.FTZ R205, R184, UR37 ;  /* 0x00000025b8cd7c20 */ /* 0x000fe20008410000 */
[----:B------:R-:W-:Y:S01]  /*88a0*/  FMUL.FTZ R207, R188, UR37 ;  /* 0x00000025bccf7c20 */ /* 0x000fe20008410000 */
[----:B------:R-:W-:-:S04]  /*88b0*/  FMUL.FTZ R184, R186, UR37 ;  /* 0x00000025bab87c20 */ /* 0x000fc80008410000 */
[----:B------:R-:W-:Y:S01]  /*88c0*/  HGMMA.64x256x16.F32 R24, R200, gdesc[UR4].tnspB, R24, gsb0 ;  /* 0x43e00004c8187df0 */ /* 0x000fe20008000818 */
[----:B------:R-:W-:Y:S01]  /*88d0*/  UIADD3 UR6, UR4, 0x180, URZ ;  /* 0x0000018004067890 */ /* 0x000fe2000fffe03f */
[----:B------:R-:W3:Y:S01]  /*88e0*/  MUFU.TANH R205, R205 ;  /* 0x000000cd00cd7308 */ /* 0x000ee20000002400 */
[----:B------:R-:W-:Y:S01]  /*88f0*/  UMOV UR7, 0x40000040 ;  /* 0x4000004000077882 */ /* 0x000fe20000000000 */
[----:B------:R-:W-:-:S06]  /*8900*/  UIADD3 UR4, UR4, 0x200, URZ ;  /* 0x0000020004047890 */ /* 0x000fcc000fffe03f */
[----:B------:R-:W5:Y:S08]  /*8910*/  MUFU.TANH R207, R207 ;  /* 0x000000cf00cf7308 */ /* 0x000f700000002400 */
[----:B------:R-:W-:Y:S01]  /*8920*/  MUFU.TANH R184, R184 ;  /* 0x000000b800b87308 */ /* 0x000fe20000002400 */
[----:B---34-:R-:W-:-:S04]  /*8930*/  FMNMX.FTZ R0, R205, R222, !PT ;  /* 0x000000decd007209 */ /* 0x018fc80007810000 */
[----:B------:R-:W-:-:S04]  /*8940*/  FMNMX.FTZ R0, R185, R0, !PT ;  /* 0x00000000b9007209 */ /* 0x000fc80007810000 */
[----:B-----5:R-:W-:-:S04]  /*8950*/  FMNMX.FTZ R0, R207, R0, !PT ;  /* 0x00000000cf007209 */ /* 0x020fc80007810000 */
[----:B------:R-:W-:-:S04]  /*8960*/  FMNMX.FTZ R0, R209, R0, !PT ;  /* 0x00000000d1007209 */ /* 0x000fc80007810000 */
[----:B------:R-:W-:-:S04]  /*8970*/  FMNMX.FTZ R0, R211, R0, !PT ;  /* 0x00000000d3007209 */ /* 0x000fc80007810000 */
[----:B------:R-:W-:Y:S01]  /*8980*/  FMNMX.FTZ R0, R225, R0, !PT ;  /* 0x00000000e1007209 */ /* 0x000fe20007810000 */
[----:B------:R-:W-:Y:S02]  /*8990*/  WARPGROUP.DEPBAR.LE gsb0, 0x0 ;  /* 0x00008000000079c5 */ /* 0x000fe40000010000 */
[----:B------:R-:W-:Y:S01]  /*89a0*/  WARPGROUP.ARRIVE ;  /* 0x00000000000079c5 */ /* 0x000fe20000000000 */
[----:B------:R-:W-:Y:S01]  /*89b0*/  FMUL.FTZ R203, R180, UR37 ;  /* 0x00000025b4cb7c20 */ /* 0x000fe20008410000 */
[----:B------:R-:W-:Y:S01]  /*89c0*/  FMUL.FTZ R201, R181, UR37 ;  /* 0x00000025b5c97c20 */ /* 0x000fe20008410000 */
[----:B------:R-:W-:-:S03]  /*89d0*/  FMUL.FTZ R181, R182, UR37 ;  /* 0x00000025b6b57c20 */ /* 0x000fc60008410000 */
[----:B------:R-:W-:Y:S01]  /*89e0*/  HGMMA.64x256x16.F32 R24, R196, gdesc[UR4].tnspB, R24, gsb0 ;  /* 0x43e00004c4187df0 */ /* 0x000fe20008000818 */
[----:B------:R-:W3:Y:S01]  /*89f0*/  MUFU.TANH R203, R203 ;  /* 0x000000cb00cb7308 */ /* 0x000ee20000002400 */
[----:B------:R-:W-:Y:S01]  /*8a00*/  UMOV UR6, UR4 ;  /* 0x0000000400067c82 */ /* 0x000fe20008000000 */
[----:B------:R-:W-:-:S06]  /*8a10*/  UMOV UR7, 0x40000040 ;  /* 0x4000004000077882 */ /* 0x000fcc0000000000 */
[----:B------:R-:W4:Y:S08]  /*8a20*/  MUFU.TANH R201, R201 ;  /* 0x000000c900c97308 */ /* 0x000f300000002400 */
[----:B------:R-:W-:Y:S01]  /*8a30*/  MUFU.TANH R181, R181 ;  /* 0x000000b500b57308 */ /* 0x000fe20000002400 */
[----:B---3--:R-:W-:-:S04]  /*8a40*/  FMNMX.FTZ R0, R203, R0, !PT ;  /* 0x00000000cb007209 */ /* 0x008fc80007810000 */
[----:B----4-:R-:W-:-:S04]  /*8a50*/  FMNMX.FTZ R0, R201, R0, !PT ;  /* 0x00000000c9007209 */ /* 0x010fc80007810000 */
[----:B------:R-:W-:-:S04]  /*8a60*/  FMNMX.FTZ R0, R237, R0, !PT ;  /* 0x00000000ed007209 */ /* 0x000fc80007810000 */
[----:B------:R-:W-:-:S04]  /*8a70*/  FMNMX.FTZ R0, R229, R0, !PT ;  /* 0x00000000e5007209 */ /* 0x000fc80007810000 */
[----:B------:R-:W-:-:S04]  /*8a80*/  FMNMX.FTZ R0, R169, R0, !PT ;  /* 0x00000000a9007209 */ /* 0x000fc80007810000 */
[----:B------:R-:W-:-:S04]  /*8a90*/  FMNMX.FTZ R0, R235, R0, !PT ;  /* 0x00000000eb007209 */ /* 0x000fc80007810000 */
[----:B-12---:R-:W-:Y:S01]  /*8aa0*/  FMNMX.FTZ R2, R173, R0, !PT ;  /* 0x00000000ad027209 */ /* 0x006fe20007810000 */
[----:B------:R-:W-:Y:S01]  /*8ab0*/  FMUL.FTZ R0, R157, UR37 ;  /* 0x000000259d007c20 */ /* 0x000fe20008410000 */
[----:B------:R-:W-:Y:S01]  /*8ac0*/  FMUL.FTZ R157, R183, UR37 ;  /* 0x00000025b79d7c20 */ /* 0x000fe20008410000 */
[----:B------:R-:W-:Y:S01]  /*8ad0*/  FMUL.FTZ R183, R170, UR37 ;  /* 0x00000025aab77c20 */ /* 0x000fe20008410000 */
[----:B------:R-:W-:-:S03]  /*8ae0*/  FMNMX.FTZ R2, R233, R2, !PT ;  /* 0x00000002e9027209 */ /* 0x000fc60007810000 */
[----:B------:R-:W1:Y:S01]  /*8af0*/  MUFU.TANH R0, R0 ;  /* 0x0000000000007308 */ /* 0x000e620000002400 */
[----:B------:R-:W-:-:S04]  /*8b00*/  FMNMX.FTZ R2, R227, R2, !PT ;  /* 0x00000002e3027209 */ /* 0x000fc80007810000 */
[----:B------:R-:W-:-:S03]  /*8b10*/  FMNMX.FTZ R2, R231, R2, !PT ;  /* 0x00000002e7027209 */ /* 0x000fc60007810000 */
[----:B------:R-:W2:Y:S01]  /*8b20*/  MUFU.TANH R157, R157 ;  /* 0x0000009d009d7308 */ /* 0x000ea20000002400 */
[----:B------:R-:W-:-:S04]  /*8b30*/  FMNMX.FTZ R2, R161, R2, !PT ;  /* 0x00000002a1027209 */ /* 0x000fc80007810000 */
[----:B------:R-:W-:-:S03]  /*8b40*/  FMNMX.FTZ R2, R165, R2, !PT ;  /* 0x00000002a5027209 */ /* 0x000fc60007810000 */
[----:B------:R-:W3:Y:S01]  /*8b50*/  MUFU.TANH R183, R183 ;  /* 0x000000b700b77308 */ /* 0x000ee20000002400 */
[----:B------:R-:W-:-:S04]  /*8b60*/  FMNMX.FTZ R3, R153, R2, !PT ;  /* 0x0000000299037209 */ /* 0x000fc80007810000 */
[----:B-1----:R-:W-:-:S05]  /*8b70*/  FMNMX.FTZ R3, R0, R3, !PT ;  /* 0x0000000300037209 */ /* 0x002fca0007810000 */
[----:B------:R-:W1:Y:S02]  /*8b80*/  SHFL.BFLY PT, R2, R3, 0x2, 0x1f ;  /* 0x0c401f0003027f89 */ /* 0x000e6400000e0000 */
[----:B-1----:R-:W-:Y:S02]  /*8b90*/  FMNMX.FTZ R5, R3, R2, !PT ;  /* 0x0000000203057209 */ /* 0x002fe40007810000 */
[----:B------:R-:W1:Y:S03]  /*8ba0*/  LDC R2, c[0x0][0x988] ;  /* 0x00026200ff027b82 */ /* 0x000e660000000800 */
[----:B------:R-:W4:Y:S02]  /*8bb0*/  SHFL.BFLY PT, R4, R5, 0x1, 0x1f ;  /* 0x0c201f0005047f89 */ /* 0x000f2400000e0000 */
[----:B----4-:R-:W-:Y:S02]  /*8bc0*/  FMNMX.FTZ R5, R5, R4, !PT ;  /* 0x0000000405057209 */ /* 0x010fe40007810000 */
[----:B------:R-:W-:-:S03]  /*8bd0*/  FMNMX.FTZ R4, R184, R223, !PT ;  /* 0x000000dfb8047209 */ /* 0x000fc60007810000 */
[----:B------:R-:W-:Y:S01]  /*8be0*/  FADD.FTZ R3, -R5, R222 ;  /* 0x000000de05037221 */ /* 0x000fe20000010100 */
[----:B------:R-:W-:Y:S02]  /*8bf0*/  FMNMX.FTZ R4, R187, R4, !PT ;  /* 0x00000004bb047209 */ /* 0x000fe40007810000 */
[----:B------:R-:W-:Y:S01]  /*8c00*/  MOV R222, R5 ;  /* 0x0000000500de7202 */ /* 0x000fe20000000f00 */
[----:B-1----:R-:W-:Y:S01]  /*8c10*/  FMUL.FTZ R3, R3, R2 ;  /* 0x0000000203037220 */ /* 0x002fe20000410000 */
[----:B------:R-:W-:-:S04]  /*8c20*/  FMNMX.FTZ R4, R189, R4, !PT ;  /* 0x00000004bd047209 */ /* 0x000fc80007810000 */
[----:B------:R-:W-:Y:S01]  /*8c30*/  FMNMX.FTZ R4, R191, R4, !PT ;  /* 0x00000004bf047209 */ /* 0x000fe20007810000 */
[----:B------:R-:W-:Y:S03]  /*8c40*/  MUFU.EX2 R3, R3 ;  /* 0x0000000300037308 */ /* 0x000fe60000000800 */
[----:B------:R-:W-:-:S04]  /*8c50*/  FMNMX.FTZ R4, R177, R4, !PT ;  /* 0x00000004b1047209 */ /* 0x000fc80007810000 */
[----:B------:R-:W-:-:S04]  /*8c60*/  FMNMX.FTZ R4, R179, R4, !PT ;  /* 0x00000004b3047209 */ /* 0x000fc80007810000 */
[----:B------:R-:W-:-:S04]  /*8c70*/  FMNMX.FTZ R4, R181, R4, !PT ;  /* 0x00000004b5047209 */ /* 0x000fc80007810000 */
[----:B--2---:R-:W-:-:S04]  /*8c80*/  FMNMX.FTZ R4, R157, R4, !PT ;  /* 0x000000049d047209 */ /* 0x004fc80007810000 */
[----:B---3--:R-:W-:Y:S01]  /*8c90*/  FMNMX.FTZ R4, R183, R4, !PT ;  /* 0x00000004b7047209 */ /* 0x008fe20007810000 */
[----:B------:R-:W-:Y:S02]  /*8ca0*/  WARPGROUP.DEPBAR.LE gsb0, 0x0 ;  /* 0x00008000000079c5 */ /* 0x000fe40000010000 */
[----:B------:R-:W-:Y:S01]  /*8cb0*/  WARPGROUP.ARRIVE ;  /* 0x00000000000079c5 */ /* 0x000fe20000000000 */
[----:B------:R-:W-:Y:S01]  /*8cc0*/  FMUL.FTZ R199, R158, UR37 ;  /* 0x000000259ec77c20 */ /* 0x000fe20008410000 */
[----:B------:R-:W-:Y:S01]  /*8cd0*/  FMUL.FTZ R158, R5, R2 ;  /* 0x00000002059e7220 */ /* 0x000fe20000410000 */
[----:B------:R-:W-:-:S03]  /*8ce0*/  FMUL.FTZ R197, R154, UR37 ;  /* 0x000000259ac57c20 */ /* 0x000fc60008410000 */
[----:B------:R-:W-:Y:S01]  /*8cf0*/  HGMMA.64x256x16.F32 R24, R192, gdesc[UR4].tnspB, R24, gsb0 ;  /* 0x43e00004c0187df0 */ /* 0x000fe20008000818 */
[--C-:B------:R-:W-:Y:S01]  /*8d00*/  FFMA.FTZ R208, R205, R2, -R158.reuse ;  /* 0x00000002cdd07223 */ /* 0x100fe2000001089e */
[----:B------:R-:W-:Y:S01]  /*8d10*/  FMNMX.FTZ R205, R171, R4, !PT ;  /* 0x00000004abcd7209 */ /* 0x000fe20007810000 */
[-CC-:B------:R-:W-:Y:S01]  /*8d20*/  FFMA.FTZ R210, R207, R2.reuse, -R158.reuse ;  /* 0x00000002cfd27223 */ /* 0x180fe2000001089e */
[----:B------:R-:W1:Y:S01]  /*8d30*/  MUFU.TANH R197, R197 ;  /* 0x000000c500c57308 */ /* 0x000e620000002400 */
[-CC-:B------:R-:W-:Y:S01]  /*8d40*/  FFMA.FTZ R209, R209, R2.reuse, -R158.reuse ;  /* 0x00000002d1d17223 */ /* 0x180fe2000001089e */
[----:B------:R-:W-:Y:S01]  /*8d50*/  FMNMX.FTZ R4, R152, R205, !PT ;  /* 0x000000cd98047209 */ /* 0x000fe20007810000 */
[-CC-:B------:R-:W-:Y:S01]  /*8d60*/  FFMA.FTZ R225, R225, R2.reuse, -R158.reuse ;  /* 0x00000002e1e17223 */ /* 0x180fe2000001089e */
[-CC-:B------:R-:W-:Y:S01]  /*8d70*/  FFMA.FTZ R154, R161, R2.reuse, -R158.reuse ;  /* 0x00000002a19a7223 */ /* 0x180fe2000001089e */
[--C-:B------:R-:W-:Y:S01]  /*8d80*/  FFMA.FTZ R161, R165, R2, -R158.reuse ;  /* 0x00000002a5a17223 */ /* 0x100fe2000001089e */
[----:B------:R-:W-:Y:S01]  /*8d90*/  FMNMX.FTZ R207, R175, R4, !PT ;  /* 0x00000004afcf7209 */ /* 0x000fe20007810000 */
[-CC-:B------:R-:W-:Y:S01]  /*8da0*/  FFMA.FTZ R206, R203, R2.reuse, -R158.reuse ;  /* 0x00000002cbce7223 */ /* 0x180fe2000001089e */
[----:B------:R-:W2:Y:S01]  /*8db0*/  MUFU.TANH R199, R199 ;  /* 0x000000c700c77308 */ /* 0x000ea20000002400 */
[-CC-:B------:R-:W-:Y:S01]  /*8dc0*/  FFMA.FTZ R203, R201, R2.reuse, -R158.reuse ;  /* 0x00000002c9cb7223 */ /* 0x180fe2000001089e */
[----:B------:R-:W-:Y:S01]  /*8dd0*/  FMNMX.FTZ R4, R156, R207, !PT ;  /* 0x000000cf9c047209 */ /* 0x000fe20007810000 */
[-CC-:B------:R-:W-:Y:S01]  /*8de0*/  FFMA.FTZ R202, R169, R2.reuse, -R158.reuse ;  /* 0x00000002a9ca7223 */ /* 0x180fe2000001089e */
[-CC-:B------:R-:W-:Y:S01]  /*8df0*/  FFMA.FTZ R196, R173, R2.reuse, -R158.reuse ;  /* 0x00000002adc47223 */ /* 0x180fe2000001089e */
[--C-:B------:R-:W-:Y:S01]  /*8e00*/  FFMA.FTZ R185, R185, R2, -R158.reuse ;  /* 0x00000002b9b97223 */ /* 0x100fe2000001089e */
[----:B------:R-:W-:Y:S01]  /*8e10*/  FMNMX.FTZ R207, R163, R4, !PT ;  /* 0x00000004a3cf7209 */ /* 0x000fe20007810000 */
[-CC-:B------:R-:W-:Y:S01]  /*8e20*/  FFMA.FTZ R204, R211, R2.reuse, -R158.reuse ;  /* 0x00000002d3cc7223 */ /* 0x180fe2000001089e */
[----:B------:R-:W-:Y:S01]  /*8e30*/  MUFU.EX2 R205, R209 ;  /* 0x000000d100cd7308 */ /* 0x000fe20000000800 */
[-CC-:B------:R-:W-:Y:S01]  /*8e40*/  FFMA.FTZ R200, R237, R2.reuse, -R158.reuse ;  /* 0x00000002edc87223 */ /* 0x180fe2000001089e */
[----:B------:R-:W-:Y:S01]  /*8e50*/  FMNMX.FTZ R4, R160, R207, !PT ;  /* 0x000000cfa0047209 */ /* 0x000fe20007810000 */
[-CC-:B------:R-:W-:Y:S01]  /*8e60*/  FFMA.FTZ R201, R229, R2.reuse, -R158.reuse ;  /* 0x00000002e5c97223 */ /* 0x180fe2000001089e */
[-CC-:B------:R-:W-:Y:S01]  /*8e70*/  FFMA.FTZ R169, R235, R2.reuse, -R158.reuse ;  /* 0x00000002eba97223 */ /* 0x180fe2000001089e */
[--C-:B------:R-:W-:Y:S01]  /*8e80*/  FFMA.FTZ R198, R227, R2, -R158.reuse ;  /* 0x00000002e3c67223 */ /* 0x100fe2000001089e */
[----:B------:R-:W-:Y:S01]  /*8e90*/  FMNMX.FTZ R4, R167, R4, !PT ;  /* 0x00000004a7047209 */ /* 0x000fe20007810000 */
[-CC-:B------:R-:W-:Y:S01]  /*8ea0*/  FFMA.FTZ R173, R231, R2.reuse, -R158.reuse ;  /* 0x00000002e7ad7223 */ /* 0x180fe2000001089e */
[----:B------:R3:W-:Y:S01]  /*8eb0*/  MUFU.EX2 R207, R225 ;  /* 0x000000e100cf7308 */ /* 0x0007e20000000800 */
[----:B------:R-:W-:Y:S01]  /*8ec0*/  FFMA.FTZ R153, R153, R2, -R158 ;  /* 0x0000000299997223 */ /* 0x000fe2000001089e */
[----:B-1----:R-:W-:-:S04]  /*8ed0*/  FMNMX.FTZ R4, R197, R4, !PT ;  /* 0x00000004c5047209 */ /* 0x002fc80007810000 */
[----:B------:R-:W-:Y:S02]  /*8ee0*/  FMNMX.FTZ R4, R155, R4, !PT ;  /* 0x000000049b047209 */ /* 0x000fe40007810000 */
[----:B------:R-:W1:Y:S01]  /*8ef0*/  MUFU.EX2 R208, R208 ;  /* 0x000000d000d07308 */ /* 0x000e620000000800 */
[--C-:B---3--:R-:W-:Y:S01]  /*8f00*/  FFMA.FTZ R225, R233, R2, -R158.reuse ;  /* 0x00000002e9e17223 */ /* 0x108fe2000001089e */
[----:B--2---:R-:W-:Y:S01]  /*8f10*/  FMNMX.FTZ R4, R199, R4, !PT ;  /* 0x00000004c7047209 */ /* 0x004fe20007810000 */
[----:B------:R-:W-:-:S03]  /*8f20*/  FFMA.FTZ R158, R0, R2, -R158 ;  /* 0x00000002009e7223 */ /* 0x000fc6000001089e */
[----:B------:R-:W-:Y:S02]  /*8f30*/  FMNMX.FTZ R4, R159, R4, !PT ;  /* 0x000000049f047209 */ /* 0x000fe40007810000 */
[----:B------:R-:W-:Y:S03]  /*8f40*/  MUFU.EX2 R185, R185 ;  /* 0x000000b900b97308 */ /* 0x000fe60000000800 */
[----:B------:R-:W2:Y:S05]  /*8f50*/  SHFL.BFLY PT, R209, R4, 0x2, 0x1f ;  /* 0x0c401f0004d17f89 */ /* 0x000eaa00000e0000 */
[----:B------:R-:W-:Y:S08]  /*8f60*/  MUFU.EX2 R210, R210 ;  /* 0x000000d200d27308 */ /* 0x000ff00000000800 */
[----:B------:R-:W-:Y:S08]  /*8f70*/  MUFU.EX2 R204, R204 ;  /* 0x000000cc00cc7308 */ /* 0x000ff00000000800 */
[----:B------:R-:W-:Y:S01]  /*8f80*/  MUFU.EX2 R206, R206 ;  /* 0x000000ce00ce7308 */ /* 0x000fe20000000800 */
[----:B--2---:R-:W-:-:S05]  /*8f90*/  FMNMX.FTZ R209, R4, R209, !PT ;  /* 0x000000d104d17209 */ /* 0x004fca0007810000 */
[----:B------:R-:W2:Y:S02]  /*8fa0*/  SHFL.BFLY PT, R4, R209, 0x1, 0x1f ;  /* 0x0c201f00d1047f89 */ /* 0x000ea400000e0000 */
[----:B------:R-:W-:Y:S08]  /*8fb0*/  MUFU.EX2 R203, R203 ;  /* 0x000000cb00cb7308 */ /* 0x000ff00000000800 */
[----:B------:R-:W-:Y:S08]  /*8fc0*/  MUFU.EX2 R200, R200 ;  /* 0x000000c800c87308 */ /* 0x000ff00000000800 */
[----:B------:R-:W-:Y:S01]  /*8fd0*/  MUFU.EX2 R201, R201 ;  /* 0x000000c900c97308 */ /* 0x000fe20000000800 */
[----:B--2---:R-:W-:-:S07]  /*8fe0*/  FMNMX.FTZ R4, R209, R4, !PT ;  /* 0x00000004d1047209 */ /* 0x004fce0007810000 */
[----:B------:R-:W-:Y:S01]  /*8ff0*/  MUFU.EX2 R202, R202 ;  /* 0x000000ca00ca7308 */ /* 0x000fe20000000800 */
[C---:B------:R-:W-:Y:S01]  /*9000*/  FADD.FTZ R165, -R4.reuse, R223 ;  /* 0x000000df04a57221 */ /* 0x040fe20000010100 */
[-C--:B------:R-:W-:Y:S01]  /*9010*/  FMUL.FTZ R162, R4, R2.reuse ;  /* 0x0000000204a27220 */ /* 0x080fe20000410000 */
[----:B------:R-:W-:Y:S02]  /*9020*/  IMAD.MOV.U32 R223, RZ, RZ, R4 ;  /* 0x000000ffffdf7224 */ /* 0x000fe400078e0004 */
[-C--:B------:R-:W-:Y:S01]  /*9030*/  FMUL.FTZ R0, R165, R2.reuse ;  /* 0x00000002a5007220 */ /* 0x080fe20000410000 */
[-CC-:B------:R-:W-:Y:S01]  /*9040*/  FFMA.FTZ R209, R184, R2.reuse, -R162.reuse ;  /* 0x00000002b8d17223 */ /* 0x180fe200000108a2 */
[-CC-:B------:R-:W-:Y:S01]  /*9050*/  FFMA.FTZ R164, R187, R2.reuse, -R162.reuse ;  /* 0x00000002bba47223 */ /* 0x180fe200000108a2 */
[-CC-:B------:R-:W-:Y:S01]  /*9060*/  FFMA.FTZ R211, R189, R2.reuse, -R162.reuse ;  /* 0x00000002bdd37223 */ /* 0x180fe200000108a2 */
[-CC-:B------:R-:W-:Y:S01]  /*9070*/  FFMA.FTZ R166, R191, R2.reuse, -R162.reuse ;  /* 0x00000002bfa67223 */ /* 0x180fe200000108a2 */
[-CC-:B------:R-:W-:Y:S01]  /*9080*/  FFMA.FTZ R165, R177, R2.reuse, -R162.reuse ;  /* 0x00000002b1a57223 */ /* 0x180fe200000108a2 */
        /* <DEDUP_REMOVED lines=8> */
[----:B------:R-:W2:Y:S01]  /*9110*/  MUFU.EX2 R209, R209 ;  /* 0x000000d100d17308 */ /* 0x000ea20000000800 */
[-CC-:B------:R-:W-:Y:S01]  /*9120*/  FFMA.FTZ R175, R175, R2.reuse, -R162.reuse ;  /* 0x00000002afaf7223 */ /* 0x180fe200000108a2 */
[-CC-:B------:R-:W-:Y:S01]  /*9130*/  FFMA.FTZ R160, R160, R2.reuse, -R162.reuse ;  /* 0x00000002a0a07223 */ /* 0x180fe200000108a2 */
[-CC-:B------:R-:W-:Y:S01]  /*9140*/  FFMA.FTZ R167, R167, R2.reuse, -R162.reuse ;  /* 0x00000002a7a77223 */ /* 0x180fe200000108a2 */
[-CC-:B------:R-:W-:Y:S01]  /*9150*/  FFMA.FTZ R197, R197, R2.reuse, -R162.reuse ;  /* 0x00000002c5c57223 */ /* 0x180fe200000108a2 */
[-CC-:B------:R-:W-:Y:S01]  /*9160*/  FFMA.FTZ R199, R199, R2.reuse, -R162.reuse ;  /* 0x00000002c7c77223 */ /* 0x180fe200000108a2 */
[----:B------:R-:W-:-:S02]  /*9170*/  FFMA.FTZ R159, R159, R2, -R162 ;  /* 0x000000029f9f7223 */ /* 0x000fc400000108a2 */
[----:B------:R-:W3:Y:S08]  /*9180*/  MUFU.EX2 R164, R164 ;  /* 0x000000a400a47308 */ /* 0x000ef00000000800 */
[----:B------:R-:W4:Y:S08]  /*9190*/  MUFU.EX2 R211, R211 ;  /* 0x000000d300d37308 */ /* 0x000f300000000800 */
[----:B------:R-:W5:Y:S08]  /*91a0*/  MUFU.EX2 R166, R166 ;  /* 0x000000a600a67308 */ /* 0x000f700000000800 */
[----:B------:R-:W-:Y:S08]  /*91b0*/  MUFU.EX2 R165, R165 ;  /* 0x000000a500a57308 */ /* 0x000ff00000000800 */
[----:B------:R-:W5:Y:S08]  /*91c0*/  MUFU.EX2 R168, R168 ;  /* 0x000000a800a87308 */ /* 0x000f700000000800 */
[----:B------:R-:W-:Y:S08]  /*91d0*/  MUFU.EX2 R170, R170 ;  /* 0x000000aa00aa7308 */ /* 0x000ff00000000800 */
[----:B------:R-:W5:Y:S08]  /*91e0*/  MUFU.EX2 R157, R157 ;  /* 0x0000009d009d7308 */ /* 0x000f700000000800 */
[----:B------:R-:W5:Y:S08]  /*91f0*/  MUFU.EX2 R172, R172 ;  /* 0x000000ac00ac7308 */ /* 0x000f700000000800 */
[----:B------:R-:W-:Y:S08]  /*9200*/  MUFU.EX2 R171, R171 ;  /* 0x000000ab00ab7308 */ /* 0x000ff00000000800 */
        /* <DEDUP_REMOVED lines=8> */
[----:B------:R-:W-:Y:S01]  /*9290*/  MUFU.EX2 R161, R161 ;  /* 0x000000a100a17308 */ /* 0x000fe20000000800 */
[----:B------:R-:W-:-:S02]  /*92a0*/  WARPGROUP.DEPBAR.LE gsb0, 0x0 ;  /* 0x00008000000079c5 */ /* 0x000fc40000010000 */
[----:B------:R1:W-:Y:S05]  /*92b0*/  @!P1 SYNCS.ARRIVE.TRANS64.RED.A1T0 RZ, [R174+URZ], RZ ;  /* 0x000000ffaeff99a7 */ /* 0x0003ea000810043f */
[----:B------:R-:W-:Y:S01]  /*92c0*/  MUFU.EX2 R153, R153 ;  /* 0x0000009900997308 */ /* 0x000fe20000000800 */
[----:B-1----:R-:W-:Y:S01]  /*92d0*/  FFMA.FTZ R174, R3, R21, R208 ;  /* 0x0000001503ae7223 */ /* 0x002fe200000100d0 */
[----:B--2---:R-:W-:Y:S01]  /*92e0*/  FFMA.FTZ R21, R0, R20, R209 ;  /* 0x0000001400157223 */ /* 0x004fe200000100d1 */
[----:B------:R1:W-:Y:S05]  /*92f0*/  @!P1 SYNCS.ARRIVE.TRANS64.RED.A1T0 RZ, [R176+URZ], RZ ;  /* 0x000000ffb0ff99a7 */ /* 0x0003ea000810043f */
[----:B------:R2:W-:Y:S01]  /*9300*/  MUFU.EX2 R20, R156 ;  /* 0x0000009c00147308 */ /* 0x0005e20000000800 */
[----:B------:R-:W-:Y:S01]  /*9310*/  FADD.FTZ R177, R185, R174 ;  /* 0x000000aeb9b17221 */ /* 0x000fe20000010000 */
[C---:B---3--:R-:W-:Y:S01]  /*9320*/  FADD.FTZ R174, R164.reuse, R21 ;  /* 0x00000015a4ae7221 */ /* 0x048fe20000010000 */
[----:B------:R-:W-:Y:S01]  /*9330*/  FFMA.FTZ R21, R163, R2, -R162 ;  /* 0x00000002a3157223 */ /* 0x000fe200000108a2 */
[----:B------:R-:W-:-:S02]  /*9340*/  F2FP.F16.F32.PACK_AB R209, R164, R209 ;  /* 0x000000d1a4d1723e */ /* 0x000fc400000000ff */
[----:B----4-:R-:W-:Y:S01]  /*9350*/  FADD.FTZ R163, R211, R174 ;  /* 0x000000aed3a37221 */ /* 0x010fe20000010000 */
[----:B-1----:R-:W-:Y:S01]  /*9360*/  FADD.FTZ R176, R210, R177 ;  /* 0x000000b1d2b07221 */ /* 0x002fe20000010000 */
[C---:B------:R-:W-:Y:S01]  /*9370*/  F2FP.F16.F32.PACK_AB R210, R205.reuse, R210 ;  /* 0x000000d2cdd2723e */ /* 0x040fe200000000ff */
[----:B------:R-:W1:Y:S01]  /*9380*/  MUFU.EX2 R21, R21 ;  /* 0x0000001500157308 */ /* 0x000e620000000800 */
[----:B-----5:R-:W-:Y:S01]  /*9390*/  FADD.FTZ R174, R166, R163 ;  /* 0x000000a3a6ae7221 */ /* 0x020fe20000010000 */
[----:B------:R-:W-:Y:S01]  /*93a0*/  FADD.FTZ R177, R205, R176 ;  /* 0x000000b0cdb17221 */ /* 0x000fe20000010000 */
[----:B------:R-:W-:Y:S01]  /*93b0*/  FFMA.FTZ R163, R155, R2, -R162 ;  /* 0x000000029ba37223 */ /* 0x000fe200000108a2 */
[----:B------:R-:W-:Y:S02]  /*93c0*/  F2FP.F16.F32.PACK_AB R205, R168, R165 ;  /* 0x000000a5a8cd723e */ /* 0x000fe400000000ff */
[----:B--2---:R-:W-:Y:S01]  /*93d0*/  FADD.FTZ R156, R204, R177 ;  /* 0x000000b1cc9c7221 */ /* 0x004fe20000010000 */
[----:B------:R-:W-:Y:S01]  /*93e0*/  FADD.FTZ R177, R165, R174 ;  /* 0x000000aea5b17221 */ /* 0x000fe20000010000 */
[----:B------:R2:W3:Y:S01]  /*93f0*/  MUFU.EX2 R155, R160 ;  /* 0x000000a0009b7308 */ /* 0x0004e20000000800 */
[C---:B------:R-:W-:Y:S01]  /*9400*/  F2FP.F16.F32.PACK_AB R204, R207.reuse, R204 ;  /* 0x000000cccfcc723e */ /* 0x040fe200000000ff */
[----:B------:R-:W-:Y:S01]  /*9410*/  FADD.FTZ R179, R207, R156 ;  /* 0x0000009ccfb37221 */ /* 0x000fe20000010000 */
[----:B------:R-:W-:Y:S01]  /*9420*/  FADD.FTZ R177, R168, R177 ;  /* 0x000000b1a8b17221 */ /* 0x000fe20000010000 */
[----:B------:R-:W-:-:S02]  /*9430*/  F2FP.F16.F32.PACK_AB R207, R157, R170 ;  /* 0x000000aa9dcf723e */ /* 0x000fc400000000ff */
[----:B------:R-:W-:Y:S01]  /*9440*/  FADD.FTZ R156, R206, R179 ;  /* 0x000000b3ce9c7221 */ /* 0x000fe20000010000 */
[----:B------:R-:W-:Y:S01]  /*9450*/  FADD.FTZ R162, R170, R177 ;  /* 0x000000b1aaa27221 */ /* 0x000fe20000010000 */
[----:B------:R1:W-:Y:S01]  /*9460*/  MUFU.EX2 R164, R197 ;  /* 0x000000c500a47308 */ /* 0x0003e20000000800 */
[----:B------:R-:W-:Y:S01]  /*9470*/  F2FP.F16.F32.PACK_AB R211, R166, R211 ;  /* 0x000000d3a6d3723e */ /* 0x000fe200000000ff */
[----:B------:R-:W-:Y:S01]  /*9480*/  FADD.FTZ R177, R203, R156 ;  /* 0x0000009ccbb17221 */ /* 0x000fe20000010000 */
[----:B------:R-:W-:Y:S01]  /*9490*/  FADD.FTZ R179, R157, R162 ;  /* 0x000000a29db37221 */ /* 0x000fe20000010000 */
[----:B------:R-:W-:Y:S02]  /*94a0*/  F2FP.F16.F32.PACK_AB R206, R203, R206 ;  /* 0x000000cecbce723e */ /* 0x000fe400000000ff */
[----:B--2---:R-:W-:Y:S01]  /*94b0*/  FADD.FTZ R160, R200, R177 ;  /* 0x000000b1c8a07221 */ /* 0x004fe20000010000 */
[----:B------:R-:W-:Y:S01]  /*94c0*/  FADD.FTZ R162, R172, R179 ;  /* 0x000000b3aca27221 */ /* 0x000fe20000010000 */
[----:B------:R2:W4:Y:S01]  /*94d0*/  MUFU.EX2 R156, R167 ;  /* 0x000000a7009c7308 */ /* 0x0005220000000800 */
[----:B-1----:R-:W-:Y:S01]  /*94e0*/  F2FP.F16.F32.PACK_AB R197, R21, R20 ;  /* 0x0000001415c5723e */ /* 0x002fe200000000ff */
[----:B------:R-:W-:Y:S01]  /*94f0*/  FADD.FTZ R177, R201, R160 ;  /* 0x000000a0c9b17221 */ /* 0x000fe20000010000 */
[----:B------:R-:W-:Y:S01]  /*9500*/  FADD.FTZ R179, R171, R162 ;  /* 0x000000a2abb37221 */ /* 0x000fe20000010000 */
[----:B------:R-:W-:-:S02]  /*9510*/  F2FP.F16.F32.PACK_AB R200, R201, R200 ;  /* 0x000000c8c9c8723e */ /* 0x000fc400000000ff */
[----:B------:R-:W-:Y:S01]  /*9520*/  FADD.FTZ R160, R202, R177 ;  /* 0x000000b1caa07221 */ /* 0x000fe20000010000 */
[----:B------:R-:W-:Y:S01]  /*9530*/  FADD.FTZ R162, R152, R179 ;  /* 0x000000b398a27221 */ /* 0x000fe20000010000 */
[----:B------:R1:W5:Y:S01]  /*9540*/  MUFU.EX2 R193, R163 ;  /* 0x000000a300c17308 */ /* 0x0003620000000800 */
[----:B------:R-:W-:Y:S01]  /*9550*/  F2FP.F16.F32.PACK_AB R208, R185, R208 ;  /* 0x000000d0b9d0723e */ /* 0x000fe200000000ff */
[----:B------:R-:W-:Y:S01]  /*9560*/  FADD.FTZ R165, R169, R160 ;  /* 0x000000a0a9a57221 */ /* 0x000fe20000010000 */
[----:B--2---:R-:W-:Y:S01]  /*9570*/  FADD.FTZ R167, R175, R162 ;  /* 0x000000a2afa77221 */ /* 0x004fe20000010000 */
[----:B------:R-:W-:Y:S02]  /*9580*/  F2FP.F16.F32.PACK_AB R201, R171, R172 ;  /* 0x000000acabc9723e */ /* 0x000fe400000000ff */
[----:B------:R-:W-:Y:S01]  /*9590*/  FADD.FTZ R160, R196, R165 ;  /* 0x000000a5c4a07221 */ /* 0x000fe20000010000 */
[----:B------:R-:W-:Y:S01]  /*95a0*/  FADD.FTZ R162, R20, R167 ;  /* 0x000000a714a27221 */ /* 0x000fe20000010000 */
[----:B------:R2:W5:Y:S01]  /*95b0*/  MUFU.EX2 R166, R199 ;  /* 0x000000c700a67308 */ /* 0x0005620000000800 */
[----:B------:R-:W-:Y:S01]  /*95c0*/  F2FP.F16.F32.PACK_AB R202, R169, R202 ;  /* 0x000000caa9ca723e */ /* 0x000fe200000000ff */
[----:B------:R-:W-:Y:S01]  /*95d0*/  FADD.FTZ R157, R225, R160 ;  /* 0x000000a0e19d7221 */ /* 0x000fe20000010000 */
[----:B------:R-:W-:Y:S01]  /*95e0*/  FADD.FTZ R162, R21, R162 ;  /* 0x000000a215a27221 */ /* 0x000fe20000010000 */
[----:B------:R-:W-:-:S02]  /*95f0*/  F2FP.F16.F32.PACK_AB R203, R175, R152 ;  /* 0x00000098afcb723e */ /* 0x000fc400000000ff */
[----:B------:R-:W-:Y:S01]  /*9600*/  FADD.FTZ R160, R198, R157 ;  /* 0x0000009dc6a07221 */ /* 0x000fe20000010000 */
[----:B---3--:R-:W-:Y:S01]  /*9610*/  FADD.FTZ R157, R155, R162 ;  /* 0x000000a29b9d7221 */ /* 0x008fe20000010000 */
[----:B------:R-:W3:Y:S01]  /*9620*/  MUFU.EX2 R158, R158 ;  /* 0x0000009e009e7308 */ /* 0x000ee20000000800 */
[----:B------:R-:W-:Y:S01]  /*9630*/  F2FP.F16.F32.PACK_AB R196, R225, R196 ;  /* 0x000000c4e1c4723e */ /* 0x000fe200000000ff */
[C---:B-1----:R-:W-:Y:S01]  /*9640*/  FADD.FTZ R163, R173.reuse, R160 ;  /* 0x000000a0ada37221 */ /* 0x042fe20000010000 */
[----:B----4-:R-:W-:Y:S01]  /*9650*/  FADD.FTZ R157, R156, R157 ;  /* 0x0000009d9c9d7221 */ /* 0x010fe20000010000 */
[----:B------:R-:W-:Y:S02]  /*9660*/  F2FP.F16.F32.PACK_AB R198, R173, R198 ;  /* 0x000000c6adc6723e */ /* 0x000fe400000000ff */
[----:B------:R-:W-:Y:S01]  /*9670*/  FADD.FTZ R20, R154, R163 ;  /* 0x000000a39a147221 */ /* 0x000fe20000010000 */
[----:B------:R-:W-:Y:S01]  /*9680*/  FADD.FTZ R157, R164, R157 ;  /* 0x0000009da49d7221 */ /* 0x000fe20000010000 */
[----:B------:R-:W1:Y:S01]  /*9690*/  MUFU.EX2 R159, R159 ;  /* 0x0000009f009f7308 */ /* 0x000e620000000800 */
[----:B--2---:R-:W-:Y:S01]  /*96a0*/  F2FP.F16.F32.PACK_AB R199, R156, R155 ;  /* 0x0000009b9cc7723e */ /* 0x004fe200000000ff */
[----:B------:R-:W-:Y:S01]  /*96b0*/  FADD.FTZ R20, R161, R20 ;  /* 0x00000014a1147221 */ /* 0x000fe20000010000 */
[----:B-----5:R-:W-:Y:S01]  /*96c0*/  FADD.FTZ R157, R193, R157 ;  /* 0x0000009dc19d7221 */ /* 0x020fe20000010000 */
[----:B------:R-:W-:-:S02]  /*96d0*/  F2FP.F16.F32.PACK_AB R192, R161, R154 ;  /* 0x0000009aa1c0723e */ /* 0x000fc400000000ff */
[----:B------:R-:W-:Y:S01]  /*96e0*/  FADD.FTZ R21, R153, R20 ;  /* 0x0000001499157221 */ /* 0x000fe20000010000 */
[----:B------:R-:W-:Y:S01]  /*96f0*/  FADD.FTZ R157, R166, R157 ;  /* 0x0000009da69d7221 */ /* 0x000fe20000010000 */
[----:B------:R-:W-:Y:S02]  /*9700*/  F2FP.F16.F32.PACK_AB R193, R193, R164 ;  /* 0x000000a4c1c1723e */ /* 0x000fe400000000ff */
[C---:B---3--:R-:W-:Y:S01]  /*9710*/  FADD.FTZ R21, R158.reuse, R21 ;  /* 0x000000159e157221 */ /* 0x048fe20000010000 */
[----:B------:R-:W-:Y:S01]  /*9720*/  F2FP.F16.F32.PACK_AB R194, R158, R153 ;  /* 0x000000999ec2723e */ /* 0x000fe200000000ff */
[C---:B-1----:R-:W-:Y:S01]  /*9730*/  FADD.FTZ R20, R159.reuse, R157 ;  /* 0x0000009d9f147221 */ /* 0x042fe20000010000 */
[----:B------:R-:W-:Y:S01]  /*9740*/  F2FP.F16.F32.PACK_AB R195, R159, R166 ;  /* 0x000000a69fc3723e */ /* 0x000fe200000000ff */
[----:B------:R-:W-:Y:S06]  /*9750*/  @P2 BRA `(.L_x_24) ;  /* 0xffffffc0003c2947 */ /* 0x000fec000383ffff */
.L_x_15:
[----:B------:R-:W-:Y:S06]  /*9760*/  BAR.ARV 0x8, 0x120 ;  /* 0x0204800000007b1d */ /* 0x000fec0000002000 */
        /* <DEDUP_REMOVED lines=128> */
[----:B------:R-:W-:Y:S06]  /*9f70*/  @!P0 BRA `(.L_x_25) ;  /* 0x0000000000048947 */ /* 0x000fec0003800000 */
[----:B------:R-:W-:Y:S01]  /*9f80*/  BPT.TRAP 0x1 ;  /* 0x000000040000795c */ /* 0x000fe20000300000 */
.L_x_25:
        /* <DEDUP_REMOVED lines=8> */
.L_x_26:
[----:B--2---:R-:W-:Y:S05]  /*a010*/  @P2 BRA `(.L_x_27) ;  /* 0x0000000000082947 */ /* 0x004fea0003800000 */
[----:B------:R-:W2:Y:S02]  /*a020*/  SYNCS.PHASECHK.TRANS64.TRYWAIT P0, [UR7+0x38850], R0 ;  /* 0x03885000ff0075a7 */ /* 0x000ea40008000147 */
[----:B--2---:R-:W-:Y:S05]  /*a030*/  @!P0 BRA `(.L_x_28) ;  /* 0x00000054004c8947 */ /* 0x004fea0003800000 */
.L_x_27:
[----:B------:R-:W-:Y:S01]  /*a040*/  R2UR UR4, R18 ;  /* 0x00000000120472ca */ /* 0x000fe200000e0000 */
[----:B------:R-:W-:Y:S01]  /*a050*/  WARPGROUP.ARRIVE ;  /* 0x00000000000079c5 */ /* 0x000fe20000000000 */
[----:B------:R-:W-:Y:S01]  /*a060*/  UMOV UR11, 0x40000040 ;  /* 0x40000040000b7882 */ /* 0x000fe20000000000 */
[----:B-12---:R-:W1:Y:S01]  /*a070*/  SHFL.BFLY PT, R0, R21, 0x2, 0x1f ;  /* 0x0c401f0015007f89 */ /* 0x006e6200000e0000 */
[C---:B------:R-:W-:Y:S01]  /*a080*/  IADD3 R11, P2, R16.reuse, 0x40, RZ ;  /* 0x00000040100b7810 */ /* 0x040fe20007f5e0ff */
[----:B------:R-:W-:Y:S01]  /*a090*/  UIADD3 UR35, -UR36, URZ, URZ ;  /* 0x0000003f24237290 */ /* 0x000fe2000fffe13f */
[C---:B------:R-:W-:Y:S01]  /*a0a0*/  IADD3 R13, P4, R16.reuse, 0x4000, RZ ;  /* 0x00004000100d7810 */ /* 0x040fe20007f9e0ff */
[----:B------:R-:W2:Y:S01]  /*a0b0*/  SHFL.BFLY PT, R9, R20, 0x2, 0x1f ;  /* 0x0c401f0014097f89 */ /* 0x000ea200000e0000 */
[----:B------:R-:W-:Y:S01]  /*a0c0*/  LOP3.LUT R10, R11, 0x380, RZ, 0xc0, !PT ;  /* 0x000003800b0a7812 */ /* 0x000fe200078ec0ff */
[----:B------:R-:W-:Y:S01]  /*a0d0*/  ULDC.64 UR8, c[0x0][0xb70] ;  /* 0x0002dc0000087ab9 */ /* 0x000fe20000000a00 */
[----:B------:R-:W-:-:S02]  /*a0e0*/  IADD3 R153, P5, R16, 0x4020, RZ ;  /* 0x0000402010997810 */ /* 0x000fc40007fbe0ff */
[----:B------:R-:W-:Y:S01]  /*a0f0*/  SHF.R.U64 R10, R10, 0x3, RZ ;  /* 0x000000030a0a7819 */ /* 0x000fe200000012ff */
[----:B------:R-:W-:Y:S01]  /*a100*/  UIADD3 UR4, UR4, 0x400, URZ ;  /* 0x0000040004047890 */ /* 0x000fe2000fffe03f */
[----:B------:R-:W-:Y:S02]  /*a110*/  LOP3.LUT R12, R13, 0x380, RZ, 0xc0, !PT ;  /* 0x000003800d0c7812 */ /* 0x000fe400078ec0ff */
[----:B------:R-:W-:Y:S01]  /*a120*/  LOP3.LUT R10, R10, R11, RZ, 0x3c, !PT ;  /* 0x0000000b0a0a7212 */ /* 0x000fe200078e3cff */
[----:B------:R-:W-:Y:S01]  /*a130*/  USHF.R.U32.HI UR4, URZ, 0x4, UR4 ;  /* 0x000000043f047899 */ /* 0x000fe20008011604 */
[----:B------:R-:W-:Y:S01]  /*a140*/  IMAD.X R11, RZ, RZ, R17, P2 ;  /* 0x000000ffff0b7224 */ /* 0x000fe200010e0611 */
[----:B------:R-:W-:Y:S02]  /*a150*/  IADD3 R7, P0, R16, 0x20, RZ ;  /* 0x0000002010077810 */ /* 0x000fe40007f1e0ff */
[----:B------:R-:W-:Y:S01]  /*a160*/  ULOP3.LUT UR4, UR4, 0x3fff, URZ, 0xc0, !UPT ;  /* 0x00003fff04047892 */ /* 0x000fe2000f8ec03f */
[----:B------:R-:W-:-:S02]  /*a170*/  LOP3.LUT R152, R153, 0x380, RZ, 0xc0, !PT ;  /* 0x0000038099987812 */ /* 0x000fc400078ec0ff */
[----:B------:R-:W-:Y:S01]  /*a180*/  MOV R165, R10 ;  /* 0x0000000a00a57202 */ /* 0x000fe20000000f00 */
[----:B------:R-:W-:Y:S01]  /*a190*/  ULOP3.LUT UR4, UR4, 0x2800000, URZ, 0xfc, !UPT ;  /* 0x0280000004047892 */ /* 0x000fe2000f8efc3f */
[----:B------:R-:W-:Y:S01]  /*a1a0*/  SHF.R.U64 R12, R12, 0x3, RZ ;  /* 0x000000030c0c7819 */ /* 0x000fe200000012ff */
[----:B-1----:R-:W-:Y:S01]  /*a1b0*/  FADD.FTZ R0, R0, R21 ;  /* 0x0000001500007221 */ /* 0x002fe20000010000 */
[----:B------:R-:W-:Y:S01]  /*a1c0*/  LOP3.LUT R6, R7, 0x380, RZ, 0xc0, !PT ;  /* 0x0000038007067812 */ /* 0x000fe200078ec0ff */
[----:B------:R-:W-:Y:S01]  /*a1d0*/  UIMAD UR4, UR38, 0xa00, UR4 ;  /* 0x00000a00260478a4 */ /* 0x000fe2000f8e0204 */
[----:B------:R-:W-:Y:S01]  /*a1e0*/  SHF.R.U64 R152, R152, 0x3, RZ ;  /* 0x0000000398987819 */ /* 0x000fe200000012ff */
[----:B--2---:R-:W-:Y:S01]  /*a1f0*/  FADD.FTZ R9, R9, R20 ;  /* 0x0000001409097221 */ /* 0x004fe20000010000 */
[----:B------:R-:W1:Y:S01]  /*a200*/  SHFL.BFLY PT, R3, R0, 0x1, 0x1f ;  /* 0x0c201f0000037f89 */ /* 0x000e6200000e0000 */
[----:B------:R-:W-:Y:S01]  /*a210*/  UIADD3 UR6, UR4, 0x80, URZ ;  /* 0x0000008004067890 */ /* 0x000fe2000fffe03f */
[----:B------:R-:W-:Y:S01]  /*a220*/  LOP3.LUT R12, R12, R13, RZ, 0x3c, !PT ;  /* 0x0000000d0c0c7212 */ /* 0x000fe200078e3cff */
[----:B------:R-:W-:Y:S01]  /*a230*/  IMAD.X R13, RZ, RZ, R17, P4 ;  /* 0x000000ffff0d7224 */ /* 0x000fe200020e0611 */
[----:B------:R-:W-:Y:S01]  /*a240*/  UMOV UR10, UR4 ;  /* 0x00000004000a7c82 */ /* 0x000fe20008000000 */
[----:B------:R-:W2:Y:S01]  /*a250*/  SHFL.BFLY PT, R10, R9, 0x1, 0x1f ;  /* 0x0c201f00090a7f89 */ /* 0x000ea200000e0000 */
[----:B------:R-:W-:Y:S01]  /*a260*/  HGMMA.64x256x16.F32 R24, R208, gdesc[UR8].tnspB, R24, gsb0 ;  /* 0x43e00008d0187df0 */ /* 0x000fe20008000818 */
[----:B------:R-:W-:Y:S01]  /*a270*/  UMOV UR11, 0x40000040 ;  /* 0x40000040000b7882 */ /* 0x000fe20000000000 */
[----:B------:R-:W-:Y:S01]  /*a280*/  UMOV UR10, UR6 ;  /* 0x00000006000a7c82 */ /* 0x000fe20008000000 */
[----:B------:R-:W-:Y:S01]  /*a290*/  UIADD3 UR6, UR4, 0x100, URZ ;  /* 0x0000010004067890 */ /* 0x000fe2000fffe03f */
[----:B------:R-:W-:-:S02]  /*a2a0*/  SHF.R.U64 R6, R6, 0x3, RZ ;  /* 0x0000000306067819 */ /* 0x000fc400000012ff */
[----:B------:R-:W-:Y:S02]  /*a2b0*/  IADD3 R171, P4, R16, 0x8040, RZ ;  /* 0x0000804010ab7810 */ /* 0x000fe40007f9e0ff */
[----:B------:R-:W-:Y:S02]  /*a2c0*/  LOP3.LUT R152, R152, R153, RZ, 0x3c, !PT ;  /* 0x0000009998987212 */ /* 0x000fe400078e3cff */
[----:B------:R-:W-:Y:S02]  /*a2d0*/  IADD3.X R153, RZ, R17, RZ, P5, !PT ;  /* 0x00000011ff997210 */ /* 0x000fe40002ffe4ff */
[----:B------:R-:W-:Y:S02]  /*a2e0*/  LOP3.LUT R6, R6, R7, RZ, 0x3c, !PT ;  /* 0x0000000706067212 */ /* 0x000fe400078e3cff */
[C---:B------:R-:W-:Y:S02]  /*a2f0*/  IADD3 R175, P5, R16.reuse, 0x8060, RZ ;  /* 0x0000806010af7810 */ /* 0x040fe40007fbe0ff */
[----:B------:R-:W-:-:S02]  /*a300*/  IADD3 R15, P3, R16, 0x60, RZ ;  /* 0x00000060100f7810 */ /* 0x000fc40007f7e0ff */
[----:B------:R-:W-:Y:S02]  /*a310*/  IADD3.X R7, RZ, R17, RZ, P0, !PT ;  /* 0x00000011ff077210 */ /* 0x000fe400007fe4ff */
[----:B------:R-:W-:Y:S02]  /*a320*/  LOP3.LUT R170, R171, 0x380, RZ, 0xc0, !PT ;  /* 0x00000380abaa7812 */ /* 0x000fe400078ec0ff */
[----:B------:R-:W-:Y:S02]  /*a330*/  LOP3.LUT R174, R175, 0x380, RZ, 0xc0, !PT ;  /* 0x00000380afae7812 */ /* 0x000fe400078ec0ff */
[----:B------:R-:W-:Y:S02]  /*a340*/  LOP3.LUT R14, R15, 0x380, RZ, 0xc0, !PT ;  /* 0x000003800f0e7812 */ /* 0x000fe400078ec0ff */
[----:B------:R-:W-:Y:S02]  /*a350*/  SHF.R.U64 R170, R170, 0x3, RZ ;  /* 0x00000003aaaa7819 */ /* 0x000fe400000012ff */
[----:B------:R-:W-:Y:S01]  /*a360*/  MOV R161, R6 ;  /* 0x0000000600a17202 */ /* 0x000fe20000000f00 */
[----:B-1----:R-:W-:Y:S01]  /*a370*/  FADD.FTZ R7, R0, R3 ;  /* 0x0000000300077221 */ /* 0x002fe20000010000 */
[----:B------:R-:W-:Y:S01]  /*a380*/  SHF.R.U64 R174, R174, 0x3, RZ ;  /* 0x00000003aeae7819 */ /* 0x000fe200000012ff */
[----:B------:R-:W-:Y:S01]  /*a390*/  IMAD.MOV.U32 R6, RZ, RZ, RZ ;  /* 0x000000ffff067224 */ /* 0x000fe200078e00ff */
[----:B------:R-:W-:Y:S01]  /*a3a0*/  MOV R163, R12 ;  /* 0x0000000c00a37202 */ /* 0x000fe20000000f00 */
[----:B--2---:R-:W-:Y:S01]  /*a3b0*/  FADD.FTZ R12, R9, R10 ;  /* 0x0000000a090c7221 */ /* 0x004fe20000010000 */
[----:B------:R-:W-:Y:S01]  /*a3c0*/  SHF.R.U64 R14, R14, 0x3, RZ ;  /* 0x000000030e0e7819 */ /* 0x000fe200000012ff */
[----:B------:R-:W-:Y:S01]  /*a3d0*/  IMAD.MOV.U32 R10, RZ, RZ, RZ ;  /* 0x000000ffff0a7224 */ /* 0x000fe200078e00ff */
[----:B------:R-:W-:-:S02]  /*a3e0*/  LOP3.LUT R170, R170, R171, RZ, 0x3c, !PT ;  /* 0x000000abaaaa7212 */ /* 0x000fc400078e3cff */
[----:B------:R-:W-:Y:S02]  /*a3f0*/  IADD3.X R171, RZ, R17, RZ, P4, !PT ;  /* 0x00000011ffab7210 */ /* 0x000fe400027fe4ff */
[----:B------:R-:W-:Y:S02]  /*a400*/  FSETP.NE.FTZ.AND P4, PT, R7, RZ, PT ;  /* 0x000000ff0700720b */ /* 0x000fe40003f95000 */
[----:B------:R-:W-:Y:S01]  /*a410*/  LOP3.LUT R174, R174, R175, RZ, 0x3c, !PT ;  /* 0x000000afaeae7212 */ /* 0x000fe200078e3cff */
[----:B------:R-:W-:Y:S01]  /*a420*/  IMAD.X R175, RZ, RZ, R17, P5 ;  /* 0x000000ffffaf7224 */ /* 0x000fe200028e0611 */
[----:B------:R-:W-:Y:S02]  /*a430*/  LOP3.LUT R14, R14, R15, RZ, 0x3c, !PT ;  /* 0x0000000f0e0e7212 */ /* 0x000fe400078e3cff */
[----:B------:R-:W-:Y:S02]  /*a440*/  IADD3.X R15, RZ, R17, RZ, P3, !PT ;  /* 0x00000011ff0f7210 */ /* 0x000fe40001ffe4ff */
[----:B------:R-:W-:-:S02]  /*a450*/  FSETP.NE.FTZ.AND P5, PT, R12, RZ, PT ;  /* 0x000000ff0c00720b */ /* 0x000fc40003fb5000 */
[----:B------:R-:W-:Y:S02]  /*a460*/  R2UR UR5, R216 ;  /* 0x00000000d80572ca */ /* 0x000fe400000e0000 */
[C---:B------:R-:W-:Y:S01]  /*a470*/  IADD3 R169, P3, R16.reuse, 0x8020, RZ ;  /* 0x0000802010a97810 */ /* 0x040fe20007f7e0ff */
[----:B------:R-:W1:Y:S01]  /*a480*/  @P4 MUFU.LG2 R3, R7 ;  /* 0x0000000700034308 */ /* 0x000e620000000c00 */
[----:B------:R-:W-:Y:S02]  /*a490*/  R2UR UR12, R215 ;  /* 0x00000000d70c72ca */ /* 0x000fe400000e0000 */
[C---:B------:R-:W-:Y:S02]  /*a4a0*/  IADD3 R155, P6, R16.reuse, 0x4040, RZ ;  /* 0x00004040109b7810 */ /* 0x040fe40007fde0ff */
[----:B------:R-:W-:Y:S02]  /*a4b0*/  LOP3.LUT R168, R169, 0x380, RZ, 0xc0, !PT ;  /* 0x00000380a9a87812 */ /* 0x000fe400078ec0ff */
[----:B------:R-:W-:Y:S01]  /*a4c0*/  IADD3 R157, P0, R16, 0x4060, RZ ;  /* 0x00004060109d7810 */ /* 0x000fe20007f1e0ff */
[----:B------:R-:W2:Y:S01]  /*a4d0*/  @P5 MUFU.LG2 R11, R12 ;  /* 0x0000000c000b5308 */ /* 0x000ea20000000c00 */
[----:B------:R-:W-:Y:S01]  /*a4e0*/  MOV R13, UR7 ;  /* 0x00000007000d7c02 */ /* 0x000fe20008000f00 */
[----:B------:R-:W-:Y:S01]  /*a4f0*/  UIADD3 UR34, -UR5, URZ, URZ ;  /* 0x0000003f05227290 */ /* 0x000fe2000fffe13f */
[----:B------:R-:W-:Y:S01]  /*a500*/  LOP3.LUT R154, R155, 0x380, RZ, 0xc0, !PT ;  /* 0x000003809b9a7812 */ /* 0x000fe200078ec0ff */
[----:B------:R-:W-:Y:S01]  /*a510*/  ULDC UR7, c[0x0][0xa88] ;  /* 0x0002a20000077ab9 */ /* 0x000fe20000000800 */
[----:B------:R-:W-:Y:S01]  /*a520*/  SHF.R.U64 R168, R168, 0x3, RZ ;  /* 0x00000003a8a87819 */ /* 0x000fe200000012ff */
[----:B------:R-:W-:Y:S01]  /*a530*/  @!P1 VIADD R13, R13, 0x38860 ;  /* 0x000388600d0d9836 */ /* 0x000fe20000000000 */
[----:B------:R-:W-:Y:S01]  /*a540*/  IADD3 R159, P2, R16, 0x8000, RZ ;  /* 0x00008000109f7810 */ /* 0x000fe20007f5e0ff */
[----:B------:R1:W3:Y:S01]  /*a550*/  @P4 MUFU.RCP R6, R7 ;  /* 0x0000000700064308 */ /* 0x0002e20000001000 */
[----:B------:R-:W-:-:S02]  /*a560*/  LOP3.LUT R156, R157, 0x380, RZ, 0xc0, !PT ;  /* 0x000003809d9c7812 */ /* 0x000fc400078ec0ff */
[----:B------:R-:W-:Y:S02]  /*a570*/  SHF.R.U64 R154, R154, 0x3, RZ ;  /* 0x000000039a9a7819 */ /* 0x000fe400000012ff */
[----:B------:R-:W-:Y:S02]  /*a580*/  LOP3.LUT R168, R168, R169, RZ, 0x3c, !PT ;  /* 0x000000a9a8a87212 */ /* 0x000fe400078e3cff */
[----:B------:R-:W-:Y:S01]  /*a590*/  LOP3.LUT R158, R159, 0x380, RZ, 0xc0, !PT ;  /* 0x000003809f9e7812 */ /* 0x000fe200078ec0ff */
[----:B------:R4:W5:Y:S01]  /*a5a0*/  @P5 MUFU.RCP R10, R12 ;  /* 0x0000000c000a5308 */ /* 0x0009620000001000 */
[----:B------:R-:W-:Y:S01]  /*a5b0*/  SHF.R.U64 R156, R156, 0x3, RZ ;  /* 0x000000039c9c7819 */ /* 0x000fe200000012ff */
[----:B-1----:R-:W-:Y:S01]  /*a5c0*/  @P4 FMUL.FTZ R7, R3, 0.69314718246459960938 ;  /* 0x3f31721803074820 */ /* 0x002fe20000410000 */
[----:B------:R-:W-:Y:S01]  /*a5d0*/  IADD3.X R169, RZ, R17, RZ, P3, !PT ;  /* 0x00000011ffa97210 */ /* 0x000fe20001ffe4ff */
[----:B--2---:R-:W-:Y:S01]  /*a5e0*/  @P5 FMUL.FTZ R11, R11, 0.69314718246459960938 ;  /* 0x3f3172180b0b5820 */ /* 0x004fe20000410000 */
[----:B------:R-:W-:-:S02]  /*a5f0*/  IADD3 R21, P3, R16, 0xc060, RZ ;  /* 0x0000c06010157810 */ /* 0x000fc40007f7e0ff */
[----:B------:R-:W-:Y:S01]  /*a600*/  LOP3.LUT R154, R154, R155, RZ, 0x3c, !PT ;  /* 0x0000009b9a9a7212 */ /* 0x000fe200078e3cff */
[----:B------:R-:W-:Y:S01]  /*a610*/  IMAD.X R155, RZ, RZ, R17, P6 ;  /* 0x000000ffff9b7224 */ /* 0x000fe200030e0611 */
[----:B------:R-:W-:Y:S01]  /*a620*/  SHF.R.U64 R158, R158, 0x3, RZ ;  /* 0x000000039e9e7819 */ /* 0x000fe200000012ff */
[----:B----4-:R-:W-:Y:S01]  /*a630*/  @P4 FMUL.FTZ R12, R2, 0.69314718246459960938 ;  /* 0x3f317218020c4820 */ /* 0x010fe20000410000 */
[----:B------:R-:W-:Y:S01]  /*a640*/  LOP3.LUT R156, R156, R157, RZ, 0x3c, !PT ;  /* 0x0000009d9c9c7212 */ /* 0x000fe200078e3cff */
[----:B------:R-:W-:Y:S01]  /*a650*/  @P5 FMUL.FTZ R2, R2, 0.69314718246459960938 ;  /* 0x3f31721802025820 */ /* 0x000fe20000410000 */
[----:B------:R-:W-:Y:S02]  /*a660*/  @!P1 PRMT R13, RZ, 0x654, R13 ;  /* 0x00000654ff0d9816 */ /* 0x000fe4000000000d */
[----:B------:R-:W-:Y:S02]  /*a670*/  IADD3 R173, P6, R16, 0xc000, RZ ;  /* 0x0000c00010ad7810 */ /* 0x000fe40007fde0ff */
[----:B------:R-:W-:-:S02]  /*a680*/  IADD3.X R157, RZ, R17, RZ, P0, !PT ;  /* 0x00000011ff9d7210 */ /* 0x000fc400007fe4ff */
[----:B------:R-:W-:Y:S02]  /*a690*/  LOP3.LUT R8, R21, 0x380, RZ, 0xc0, !PT ;  /* 0x0000038015087812 */ /* 0x000fe400078ec0ff */
[----:B------:R-:W-:Y:S02]  /*a6a0*/  IADD3 R177, P0, R16, 0xc020, RZ ;  /* 0x0000c02010b17810 */ /* 0x000fe40007f1e0ff */
[----:B------:R-:W-:Y:S01]  /*a6b0*/  LOP3.LUT R158, R158, R159, RZ, 0x3c, !PT ;  /* 0x0000009f9e9e7212 */ /* 0x000fe200078e3cff */
[----:B------:R-:W-:Y:S01]  /*a6c0*/  IMAD.X R159, RZ, RZ, R17, P2 ;  /* 0x000000ffff9f7224 */ /* 0x000fe200010e0611 */
[----:B------:R-:W-:Y:S02]  /*a6d0*/  LOP3.LUT R167, R16, 0x380, RZ, 0xc0, !PT ;  /* 0x0000038010a77812 */ /* 0x000fe400078ec0ff */
[----:B------:R-:W-:Y:S02]  /*a6e0*/  LOP3.LUT R172, R173, 0x380, RZ, 0xc0, !PT ;  /* 0x00000380adac7812 */ /* 0x000fe400078ec0ff */
[----:B------:R-:W-:-:S02]  /*a6f0*/  SHF.R.U64 R8, R8, 0x3, RZ ;  /* 0x0000000308087819 */ /* 0x000fc400000012ff */
[----:B------:R-:W-:Y:S02]  /*a700*/  IADD3 R179, P2, R16, 0xc040, RZ ;  /* 0x0000c04010b37810 */ /* 0x000fe40007f5e0ff */
[----:B------:R-:W-:Y:S02]  /*a710*/  LOP3.LUT R176, R177, 0x380, RZ, 0xc0, !PT ;  /* 0x00000380b1b07812 */ /* 0x000fe400078ec0ff */
[----:B------:R-:W-:Y:S02]  /*a720*/  SHF.R.U64 R167, R167, 0x3, RZ ;  /* 0x00000003a7a77819 */ /* 0x000fe400000012ff */
[----:B------:R-:W-:Y:S02]  /*a730*/  SHF.R.U64 R172, R172, 0x3, RZ ;  /* 0x00000003acac7819 */ /* 0x000fe400000012ff */
[----:B------:R-:W-:Y:S02]  /*a740*/  LOP3.LUT R8, R8, R21, RZ, 0x3c, !PT ;  /* 0x0000001508087212 */ /* 0x000fe400078e3cff */
[----:B------:R-:W-:-:S02]  /*a750*/  MOV R162, R152 ;  /* 0x0000009800a27202 */ /* 0x000fc40000000f00 */
[----:B------:R-:W-:Y:S02]  /*a760*/  IADD3.X R9, RZ, R17, RZ, P3, !PT ;  /* 0x00000011ff097210 */ /* 0x000fe40001ffe4ff */
[----:B------:R-:W-:Y:S02]  /*a770*/  LOP3.LUT R178, R179, 0x380, RZ, 0xc0, !PT ;  /* 0x00000380b3b27812 */ /* 0x000fe400078ec0ff */
[----:B------:R-:W-:Y:S02]  /*a780*/  SHF.R.U64 R176, R176, 0x3, RZ ;  /* 0x00000003b0b07819 */ /* 0x000fe400000012ff */
[----:B------:R-:W-:Y:S02]  /*a790*/  MOV R153, R156 ;  /* 0x0000009c00997202 */ /* 0x000fe40000000f00 */
[----:B------:R-:W-:Y:S01]  /*a7a0*/  MOV R156, R158 ;  /* 0x0000009e009c7202 */ /* 0x000fe20000000f00 */
[----:B------:R-:W-:Y:S01]  /*a7b0*/  IMAD.MOV.U32 R158, RZ, RZ, -0x800000 ;  /* 0xff800000ff9e7424 */ /* 0x000fe200078e00ff */
[----:B------:R-:W-:Y:S01]  /*a7c0*/  LOP3.LUT R166, R167, R16, RZ, 0x3c, !PT ;  /* 0x00000010a7a67212 */ /* 0x000fe200078e3cff */
[----:B------:R-:W-:Y:S01]  /*a7d0*/  IMAD.MOV.U32 R167, RZ, RZ, R17 ;  /* 0x000000ffffa77224 */ /* 0x000fe200078e0011 */
[----:B------:R-:W-:Y:S01]  /*a7e0*/  LOP3.LUT R172, R172, R173, RZ, 0x3c, !PT ;  /* 0x000000adacac7212 */ /* 0x000fe200078e3cff */
[----:B------:R-:W-:Y:S01]  /*a7f0*/  @P4 FFMA.FTZ R158, R12, R5, R7 ;  /* 0x000000050c9e4223 */ /* 0x000fe20000010007 */
[----:B------:R-:W-:-:S02]  /*a800*/  MOV R159, R8 ;  /* 0x00000008009f7202 */ /* 0x000fc40000000f00 */
[----:B------:R-:W-:Y:S02]  /*a810*/  SHF.R.U64 R178, R178, 0x3, RZ ;  /* 0x00000003b2b27819 */ /* 0x000fe400000012ff */
[----:B------:R-:W-:Y:S02]  /*a820*/  LOP3.LUT R176, R176, R177, RZ, 0x3c, !PT ;  /* 0x000000b1b0b07212 */ /* 0x000fe400078e3cff */
[-C--:B------:R-:W-:Y:S02]  /*a830*/  IADD3.X R173, RZ, R17.reuse, RZ, P6, !PT ;  /* 0x00000011ffad7210 */ /* 0x080fe400037fe4ff */
[----:B------:R-:W-:Y:S02]  /*a840*/  IADD3.X R177, RZ, R17, RZ, P0, !PT ;  /* 0x00000011ffb17210 */ /* 0x000fe400007fe4ff */
[----:B------:R-:W-:Y:S01]  /*a850*/  MOV R157, 0xff800000 ;  /* 0xff800000009d7802 */ /* 0x000fe20000000f00 */
[----:B------:R-:W-:Y:S01]  /*a860*/  @P5 FFMA.FTZ R157, R2, R4, R11 ;  /* 0x00000004029d5223 */ /* 0x000fe2000001000b */
[----:B------:R-:W-:-:S02]  /*a870*/  LOP3.LUT P0, RZ, R214, 0x3, RZ, 0xc0, !PT ;  /* 0x00000003d6ff7812 */ /* 0x000fc4000780c0ff */
[----:B------:R-:W-:Y:S02]  /*a880*/  MOV R154, R154 ;  /* 0x0000009a009a7202 */ /* 0x000fe40000000f00 */
[----:B------:R-:W-:Y:S02]  /*a890*/  MOV R21, R170 ;  /* 0x000000aa00157202 */ /* 0x000fe40000000f00 */
[----:B------:R-:W-:Y:S01]  /*a8a0*/  LOP3.LUT R178, R178, R179, RZ, 0x3c, !PT ;  /* 0x000000b3b2b27212 */ /* 0x000fe200078e3cff */
[----:B------:R-:W-:Y:S01]  /*a8b0*/  IMAD.X R179, RZ, RZ, R17, P2 ;  /* 0x000000ffffb37224 */ /* 0x000fe200010e0611 */
[----:B------:R-:W-:Y:S02]  /*a8c0*/  MOV R166, R166 ;  /* 0x000000a600a67202 */ /* 0x000fe40000000f00 */
[----:B------:R-:W-:Y:S02]  /*a8d0*/  MOV R155, R168 ;  /* 0x000000a8009b7202 */ /* 0x000fe40000000f00 */
[----:B------:R-:W-:-:S02]  /*a8e0*/  MOV R152, R174 ;  /* 0x000000ae00987202 */ /* 0x000fc40000000f00 */
[----:B------:R-:W-:Y:S02]  /*a8f0*/  MOV R22, R172 ;  /* 0x000000ac00167202 */ /* 0x000fe40000000f00 */
[----:B------:R-:W-:Y:S02]  /*a900*/  MOV R164, R14 ;  /* 0x0000000e00a47202 */ /* 0x000fe40000000f00 */
[----:B------:R-:W-:Y:S02]  /*a910*/  MOV R0, R176 ;  /* 0x000000b000007202 */ /* 0x000fe40000000f00 */
[----:B------:R-:W-:Y:S01]  /*a920*/  MOV R20, R178 ;  /* 0x000000b200147202 */ /* 0x000fe20000000f00 */
[----:B------:R-:W-:Y:S02]  /*a930*/  WARPGROUP.DEPBAR.LE gsb0, 0x0 ;  /* 0x00008000000079c5 */ /* 0x000fe40000010000 */
[----:B------:R-:W-:-:S06]  /*a940*/  WARPGROUP.ARRIVE ;  /* 0x00000000000079c5 */ /* 0x000fcc0000000000 */
[----:B------:R-:W-:Y:S01]  /*a950*/  HGMMA.64x256x16.F32 R24, R204, gdesc[UR8].tnspB, R24, gsb0 ;  /* 0x43e00008cc187df0 */ /* 0x000fe20008000818 */
[----:B------:R-:W-:Y:S01]  /*a960*/  UMOV UR10, UR6 ;  /* 0x00000006000a7c82 */ /* 0x000fe20008000000 */
[----:B------:R-:W-:Y:S01]  /*a970*/  UMOV UR11, 0x40000040 ;  /* 0x40000040000b7882 */ /* 0x000fe20000000000 */
[----:B------:R-:W-:Y:S02]  /*a980*/  UIADD3 UR6, UR4, 0x180, URZ ;  /* 0x0000018004067890 */ /* 0x000fe4000fffe03f */
[----:B------:R-:W-:Y:S01]  /*a990*/  UIADD3 UR4, UR4, 0x200, URZ ;  /* 0x0000020004047890 */ /* 0x000fe2000fffe03f */
[----:B------:R-:W-:Y:S02]  /*a9a0*/  WARPGROUP.DEPBAR.LE gsb0, 0x0 ;  /* 0x00008000000079c5 */ /* 0x000fe40000010000 */
[----:B------:R-:W-:-:S15]  /*a9b0*/  WARPGROUP.ARRIVE ;  /* 0x00000000000079c5 */ /* 0x000fde0000000000 */
[----:B------:R-:W-:-:S05]  /*a9c0*/  NOP ;  /* 0x0000000000007918 */ /* 0x000fca0000000000 */
[----:B------:R-:W-:Y:S01]  /*a9d0*/  HGMMA.64x256x16.F32 R24, R200, gdesc[UR8].tnspB, R24, gsb0 ;  /* 0x43e00008c8187df0 */ /* 0x000fe20008000818 */
[----:B------:R-:W-:Y:S01]  /*a9e0*/  UMOV UR10, UR6 ;  /* 0x00000006000a7c82 */ /* 0x000fe20008000000 */
[----:B------:R-:W-:Y:S01]  /*a9f0*/  UMOV UR11, 0x40000040 ;  /* 0x40000040000b7882 */ /* 0x000fe20000000000 */
[----:B------:R-:W-:Y:S02]  /*aa00*/  WARPGROUP.DEPBAR.LE gsb0, 0x0 ;  /* 0x00008000000079c5 */ /* 0x000fe40000010000 */
[----:B------:R-:W-:-:S15]  /*aa10*/  WARPGROUP.ARRIVE ;  /* 0x00000000000079c5 */ /* 0x000fde0000000000 */
[----:B------:R-:W-:-:S08]  /*aa20*/  NOP ;  /* 0x0000000000007918 */ /* 0x000fd00000000000 */
[----:B------:R-:W-:Y:S01]  /*aa30*/  HGMMA.64x256x16.F32 R24, R196, gdesc[UR8].tnspB, R24, gsb0 ;  /* 0x43e00008c4187df0 */ /* 0x000fe20008000818 */
[----:B------:R-:W-:Y:S01]  /*aa40*/  UMOV UR10, UR4 ;  /* 0x00000004000a7c82 */ /* 0x000fe20008000000 */
[----:B------:R-:W-:Y:S01]  /*aa50*/  UMOV UR11, 0x40000040 ;  /* 0x40000040000b7882 */ /* 0x000fe20000000000 */
[----:B------:R-:W-:Y:S02]  /*aa60*/  ULDC UR4, c[0x0][0xdb4] ;  /* 0x00036d0000047ab9 */ /* 0x000fe40000000800 */
[----:B------:R-:W-:-:S03]  /*aa70*/  UIMAD UR35, UR4, UR35, UR5 ;  /* 0x00000023042372a4 */ /* 0x000fc6000f8e0205 */
[----:B------:R-:W-:Y:S01]  /*aa80*/  ULDC UR5, c[0x0][0xda8] ;  /* 0x00036a0000057ab9 */ /* 0x000fe20000000800 */
[----:B------:R-:W-:Y:S02]  /*aa90*/  USHF.R.S32.HI UR4, URZ, 0x1f, UR35 ;  /* 0x0000001f3f047899 */ /* 0x000fe40008011423 */
[----:B------:R-:W-:Y:S02]  /*aaa0*/  UIMAD UR34, UR5, UR34, UR12 ;  /* 0x00000022052272a4 */ /* 0x000fe4000f8e020c */
[----:B------:R-:W-:Y:S02]  /*aab0*/  UIMAD UR6, UR4, UR8, URZ ;  /* 0x00000008040672a4 */ /* 0x000fe4000f8e023f */
[----:B------:R-:W-:Y:S02]  /*aac0*/  USHF.L.U32 UR34, UR34, 0x7, URZ ;  /* 0x0000000722227899 */ /* 0x000fe4000800063f */
[----:B------:R-:W-:Y:S02]  /*aad0*/  UIMAD.WIDE.U32 UR4, UR35, UR8, URZ ;  /* 0x00000008230472a5 */ /* 0x000fe4000f8e003f */
[----:B------:R-:W-:-:S02]  /*aae0*/  UIMAD UR6, UR35, UR9, UR6 ;  /* 0x00000009230672a4 */ /* 0x000fc4000f8e0206 */
[----:B------:R-:W-:Y:S01]  /*aaf0*/  IADD3 R160, R219, UR34, RZ ;  /* 0x00000022dba07c10 */ /* 0x000fe2000fffe0ff */
[----:B------:R-:W-:Y:S01]  /*ab00*/  ULDC.64 UR12, c[0x0][0x208] ;  /* 0x00008200000c7ab9 */ /* 0x000fe20000000a00 */
[----:B------:R-:W-:Y:S01]  /*ab10*/  MOV R9, UR5 ;  /* 0x0000000500097c02 */ /* 0x000fe20008000f00 */
[----:B------:R-:W-:Y:S01]  /*ab20*/  IMAD.U32 R8, RZ, RZ, UR4 ;  /* 0x00000004ff087e24 */ /* 0x000fe2000f8e00ff */
[----:B------:R-:W-:Y:S01]  /*ab30*/  UIADD3 UR4, UR5, UR6, URZ ;  /* 0x0000000605047290 */ /* 0x000fe2000fffe03f */
[----:B------:R-:W-:Y:S02]  /*ab40*/  VIADD R9, R160, 0x8 ;  /* 0x00000008a0097836 */ /* 0x000fe40000000000 */
[----:B------:R-:W-:-:S03]  /*ab50*/  IMAD.MOV.U32 R2, RZ, RZ, R8 ;  /* 0x000000ffff027224 */ /* 0x000fc600078e0008 */
[----:B------:R-:W-:Y:S02]  /*ab60*/  ISETP.GE.OR P2, PT, R9, UR7, P0 ;  /* 0x0000000709007c0c */ /* 0x000fe40008746670 */
[----:B------:R-:W-:Y:S01]  /*ab70*/  MOV R3, UR4 ;  /* 0x0000000400037c02 */ /* 0x000fe20008000f00 */
[----:B------:R-:W-:Y:S01]  /*ab80*/  USHF.R.S32.HI UR4, URZ, 0x1f, UR36 ;  /* 0x0000001f3f047899 */ /* 0x000fe20008011424 */
[----:B------:R-:W-:Y:S01]  /*ab90*/  ISETP.GE.OR P0, PT, R160, UR7, P0 ;  /* 0x00000007a0007c0c */ /* 0x000fe20008706670 */
[----:B------:R-:W-:Y:S02]  /*aba0*/  WARPGROUP.DEPBAR.LE gsb0, 0x0 ;  /* 0x00008000000079c5 */ /* 0x000fe40000010000 */
[----:B------:R-:W-:-:S06]  /*abb0*/  WARPGROUP.ARRIVE ;  /* 0x00000000000079c5 */ /* 0x000fcc0000000000 */
[----:B------:R-:W-:Y:S01]  /*abc0*/  HGMMA.64x256x16.F32 R24, R192, gdesc[UR8].tnspB, R24, gsb0 ;  /* 0x43e00008c0187df0 */ /* 0x000fe20008000818 */
[----:B------:R-:W-:Y:S02]  /*abd0*/  R2UR UR10, R212 ;  /* 0x00000000d40a72ca */ /* 0x000fe400000e0000 */
[----:B------:R-:W-:Y:S02]  /*abe0*/  WARPGROUP.DEPBAR.LE gsb0, 0x0 ;  /* 0x00008000000079c5 */ /* 0x000fe40000010000 */
[----:B------:R1:W-:Y:S01]  /*abf0*/  @!P1 SYNCS.ARRIVE.TRANS64.RED.A1T0 RZ, [R13+URZ], RZ ;  /* 0x000000ff0dff99a7 */ /* 0x0003e2000810043f */
[-C--:B---3--:R-:W-:Y:S01]  /*ac00*/  FMUL.FTZ R12, R41, R6.reuse ;  /* 0x00000006290c7220 */ /* 0x088fe20000410000 */
[-C--:B------:R-:W-:Y:S01]  /*ac10*/  FMUL.FTZ R4, R25, R6.reuse ;  /* 0x0000000619047220 */ /* 0x080fe20000410000 */
[----:B------:R-:W-:Y:S01]  /*ac20*/  FMUL.FTZ R5, R24, R6 ;  /* 0x0000000618057220 */ /* 0x000fe20000410000 */
[-C--:B-----5:R-:W-:Y:S01]  /*ac30*/  FMUL.FTZ R7, R27, R10.reuse ;  /* 0x0000000a1b077220 */ /* 0x0a0fe20000410000 */
[----:B------:R-:W-:Y:S01]  /*ac40*/  FMUL.FTZ R170, R26, R10 ;  /* 0x0000000a1aaa7220 */ /* 0x000fe20000410000 */
[-C--:B------:R-:W-:Y:S01]  /*ac50*/  FMUL.FTZ R167, R29, R6.reuse ;  /* 0x000000061da77220 */ /* 0x080fe20000410000 */
[-C--:B------:R-:W-:Y:S01]  /*ac60*/  FMUL.FTZ R172, R28, R6.reuse ;  /* 0x000000061cac7220 */ /* 0x080fe20000410000 */
[----:B-1----:R-:W-:Y:S01]  /*ac70*/  FMUL.FTZ R13, R40, R6 ;  /* 0x00000006280d7220 */ /* 0x002fe20000410000 */
[-C--:B------:R-:W-:Y:S01]  /*ac80*/  FMUL.FTZ R169, R31, R10.reuse ;  /* 0x0000000a1fa97220 */ /* 0x080fe20000410000 */
[----:B------:R-:W1:Y:S01]  /*ac90*/  LDC.64 R40, c[0x0][0xb78] ;  /* 0x0002de00ff287b82 */ /* 0x000e620000000a00 */
[----:B------:R-:W-:Y:S01]  /*aca0*/  FMUL.FTZ R174, R30, R10 ;  /* 0x0000000a1eae7220 */ /* 0x000fe20000410000 */
[-C--:B------:R-:W-:Y:S01]  /*acb0*/  FMUL.FTZ R8, R33, R6.reuse ;  /* 0x0000000621087220 */ /* 0x080fe20000410000 */
[-C--:B------:R-:W-:Y:S01]  /*acc0*/  FMUL.FTZ R9, R32, R6.reuse ;  /* 0x0000000620097220 */ /* 0x080fe20000410000 */
[-C--:B------:R-:W-:Y:S01]  /*acd0*/  FMUL.FTZ R11, R37, R6.reuse ;  /* 0x00000006250b7220 */ /* 0x080fe20000410000 */
[-C--:B------:R-:W-:Y:S01]  /*ace0*/  FMUL.FTZ R168, R36, R6.reuse ;  /* 0x0000000624a87220 */ /* 0x080fe20000410000 */
[-C--:B------:R-:W-:Y:S01]  /*acf0*/  FMUL.FTZ R14, R45, R6.reuse ;  /* 0x000000062d0e7220 */ /* 0x080fe20000410000 */
[----:B------:R-:W-:Y:S01]  /*ad00*/  FMUL.FTZ R15, R44, R6 ;  /* 0x000000062c0f7220 */ /* 0x000fe20000410000 */
[----:B------:R-:W-:Y:S01]  /*ad10*/  F2FP.F16.F32.PACK_AB R4, R4, R5 ;  /* 0x000000050404723e */ /* 0x000fe200000000ff */
        /* <DEDUP_REMOVED lines=61> */
[----:B------:R-:W-:Y:S01]  /*b0f0*/  F2FP.F16.F32.PACK_AB R6, R167, R172 ;  /* 0x000000aca706723e */ /* 0x000fe200000000ff */
[----:B------:R-:W-:Y:S01]  /*b100*/  FMUL.FTZ R51, R51, R10 ;  /* 0x0000000a33337220 */ /* 0x000fe20000410000 */
[----:B------:R-:W-:Y:S01]  /*b110*/  F2FP.F16.F32.PACK_AB R7, R169, R174 ;  /* 0x000000aea907723e */ /* 0x000fe200000000ff */
[----:B------:R-:W-:Y:S01]  /*b120*/  BAR.SYNC.DEFER_BLOCKING 0x1, 0x100 ;  /* 0x0044000000007b1d */ /* 0x000fe20000010000 */
        /* <DEDUP_REMOVED lines=52> */
[----:B------:R2:W-:Y:S01]  /*b470*/  STSM.16.M88.4 [R166], R4 ;  /* 0x00000004a6007844 */ /* 0x0005e20000000200 */
[----:B------:R-:W-:Y:S01]  /*b480*/  F2FP.F16.F32.PACK_AB R10, R11, R168 ;  /* 0x000000a80b0a723e */ /* 0x000fe200000000ff */
[----:B-1----:R-:W-:Y:S01]  /*b490*/  IMAD.WIDE.U32 R2, R40, UR36, R2 ;  /* 0x0000002428027c25 */ /* 0x002fe2000f8e0002 */
[----:B------:R-:W-:-:S02]  /*b4a0*/  F2FP.F16.F32.PACK_AB R9, R35, R34 ;  /* 0x000000222309723e */ /* 0x000fc400000000ff */
[----:B------:R-:W-:Y:S02]  /*b4b0*/  F2FP.F16.F32.PACK_AB R11, R39, R38 ;  /* 0x00000026270b723e */ /* 0x000fe400000000ff */
[----:B------:R-:W-:Y:S02]  /*b4c0*/  F2FP.F16.F32.PACK_AB R12, R12, R13 ;  /* 0x0000000d0c0c723e */ /* 0x000fe400000000ff */
[----:B------:R-:W-:Y:S01]  /*b4d0*/  F2FP.F16.F32.PACK_AB R14, R14, R15 ;  /* 0x0000000f0e0e723e */ /* 0x000fe200000000ff */
[----:B------:R-:W-:Y:S01]  /*b4e0*/  STSM.16.M88.4 [R161], R8 ;  /* 0x00000008a1007844 */ /* 0x000fe20000000200 */
[----:B------:R-:W-:Y:S02]  /*b4f0*/  F2FP.F16.F32.PACK_AB R13, R43, R42 ;  /* 0x0000002a2b0d723e */ /* 0x000fe400000000ff */
[----:B------:R-:W-:Y:S02]  /*b500*/  F2FP.F16.F32.PACK_AB R15, R47, R46 ;  /* 0x0000002e2f0f723e */ /* 0x000fe400000000ff */
[----:B------:R-:W-:-:S02]  /*b510*/  F2FP.F16.F32.PACK_AB R24, R24, R25 ;  /* 0x000000191818723e */ /* 0x000fc400000000ff */
[----:B------:R-:W-:Y:S01]  /*b520*/  F2FP.F16.F32.PACK_AB R26, R26, R27 ;  /* 0x0000001b1a1a723e */ /* 0x000fe200000000ff */
[----:B------:R-:W-:Y:S01]  /*b530*/  STSM.16.M88.4 [R165], R12 ;  /* 0x0000000ca5007844 */ /* 0x000fe20000000200 */
[----:B------:R-:W-:Y:S02]  /*b540*/  F2FP.F16.F32.PACK_AB R25, R51, R50 ;  /* 0x000000323319723e */ /* 0x000fe400000000ff */
[----:B------:R-:W-:Y:S02]  /*b550*/  F2FP.F16.F32.PACK_AB R27, R55, R54 ;  /* 0x00000036371b723e */ /* 0x000fe400000000ff */
[----:B--2---:R-:W-:Y:S02]  /*b560*/  F2FP.F16.F32.PACK_AB R4, R57, R56 ;  /* 0x000000383904723e */ /* 0x004fe400000000ff */
[----:B------:R-:W-:Y:S01]  /*b570*/  F2FP.F16.F32.PACK_AB R5, R59, R58 ;  /* 0x0000003a3b05723e */ /* 0x000fe200000000ff */
[----:B------:R-:W-:Y:S01]  /*b580*/  STSM.16.M88.4 [R164], R24 ;  /* 0x00000018a4007844 */ /* 0x000fe20000000200 */
[----:B------:R-:W-:-:S02]  /*b590*/  F2FP.F16.F32.PACK_AB R6, R61, R60 ;  /* 0x0000003c3d06723e */ /* 0x000fc400000000ff */
[----:B------:R-:W-:Y:S02]  /*b5a0*/  F2FP.F16.F32.PACK_AB R7, R63, R62 ;  /* 0x0000003e3f07723e */ /* 0x000fe400000000ff */
[----:B------:R-:W-:Y:S02]  /*b5b0*/  F2FP.F16.F32.PACK_AB R28, R28, R29 ;  /* 0x0000001d1c1c723e */ /* 0x000fe400000000ff */
[----:B------:R-:W-:Y:S01]  /*b5c0*/  F2FP.F16.F32.PACK_AB R30, R30, R31 ;  /* 0x0000001f1e1e723e */ /* 0x000fe200000000ff */
[----:B------:R1:W-:Y:S01]  /*b5d0*/  STSM.16.M88.4 [R163], R4 ;  /* 0x00000004a3007844 */ /* 0x0003e20000000200 */
[----:B------:R-:W-:Y:S02]  /*b5e0*/  F2FP.F16.F32.PACK_AB R29, R67, R66 ;  /* 0x00000042431d723e */ /* 0x000fe400000000ff */
[----:B------:R-:W-:Y:S02]  /*b5f0*/  F2FP.F16.F32.PACK_AB R31, R71, R70 ;  /* 0x00000046471f723e */ /* 0x000fe400000000ff */
[----:B------:R-:W-:-:S02]  /*b600*/  F2FP.F16.F32.PACK_AB R32, R32, R33 ;  /* 0x000000212020723e */ /* 0x000fc400000000ff */
[----:B------:R-:W-:Y:S01]  /*b610*/  F2FP.F16.F32.PACK_AB R33, R75, R74 ;  /* 0x0000004a4b21723e */ /* 0x000fe200000000ff */
[----:B------:R-:W-:Y:S01]  /*b620*/  STSM.16.M88.4 [R162], R28 ;  /* 0x0000001ca2007844 */ /* 0x000fe20000000200 */
[----:B------:R-:W-:Y:S02]  /*b630*/  F2FP.F16.F32.PACK_AB R34, R77, R76 ;  /* 0x0000004c4d22723e */ /* 0x000fe400000000ff */
[----:B------:R-:W-:Y:S02]  /*b640*/  F2FP.F16.F32.PACK_AB R35, R79, R78 ;  /* 0x0000004e4f23723e */ /* 0x000fe400000000ff */
[----:B------:R-:W-:Y:S02]  /*b650*/  F2FP.F16.F32.PACK_AB R36, R36, R37 ;  /* 0x000000252424723e */ /* 0x000fe400000000ff */
[----:B------:R-:W-:Y:S01]  /*b660*/  F2FP.F16.F32.PACK_AB R37, R83, R82 ;  /* 0x000000525325723e */ /* 0x000fe200000000ff */
[----:B------:R-:W-:Y:S01]  /*b670*/  STSM.16.M88.4 [R154], R32 ;  /* 0x000000209a007844 */ /* 0x000fe20000000200 */
[----:B------:R-:W-:Y:S01]  /*b680*/  F2FP.F16.F32.PACK_AB R38, R85, R84 ;  /* 0x000000545526723e */ /* 0x000fe200000000ff */
[----:B-1----:R-:W-:Y:S01]  /*b690*/  IMAD R4, R40, UR4, RZ ;  /* 0x0000000428047c24 */ /* 0x002fe2000f8e02ff */
[----:B------:R-:W-:Y:S01]  /*b6a0*/  F2FP.F16.F32.PACK_AB R39, R87, R86 ;  /* 0x000000565727723e */ /* 0x000fe200000000ff */
[----:B------:R-:W-:Y:S01]  /*b6b0*/  ULDC.64 UR4, c[0x0][0xb40] ;  /* 0x0002d00000047ab9 */ /* 0x000fe20000000a00 */
[----:B------:R-:W-:Y:S01]  /*b6c0*/  F2FP.F16.F32.PACK_AB R96, R97, R96 ;  /* 0x000000606160723e */ /* 0x000fe200000000ff */
[----:B------:R-:W-:Y:S01]  /*b6d0*/  IMAD R4, R41, UR36, R4 ;  /* 0x0000002429047c24 */ /* 0x000fe2000f8e0204 */
[----:B------:R-:W-:Y:S01]  /*b6e0*/  F2FP.F16.F32.PACK_AB R8, R89, R88 ;  /* 0x000000585908723e */ /* 0x000fe200000000ff */
[----:B------:R-:W-:Y:S01]  /*b6f0*/  STSM.16.M88.4 [R153], R36 ;  /* 0x0000002499007844 */ /* 0x000fe20000000200 */
[----:B------:R-:W-:-:S02]  /*b700*/  F2FP.F16.F32.PACK_AB R9, R91, R90 ;  /* 0x0000005a5b09723e */ /* 0x000fc400000000ff */
[----:B------:R-:W-:Y:S02]  /*b710*/  F2FP.F16.F32.PACK_AB R10, R93, R92 ;  /* 0x0000005c5d0a723e */ /* 0x000fe400000000ff */
[----:B------:R-:W-:Y:S02]  /*b720*/  F2FP.F16.F32.PACK_AB R11, R95, R94 ;  /* 0x0000005e5f0b723e */ /* 0x000fe400000000ff */
[----:B------:R-:W-:Y:S02]  /*b730*/  F2FP.F16.F32.PACK_AB R97, R99, R98 ;  /* 0x000000626361723e */ /* 0x000fe400000000ff */
[----:B------:R-:W-:Y:S01]  /*b740*/  F2FP.F16.F32.PACK_AB R104, R105, R104 ;  /* 0x000000686968723e */ /* 0x000fe200000000ff */
[----:B------:R-:W-:Y:S01]  /*b750*/  STSM.16.M88.4 [R156], R8 ;  /* 0x000000089c007844 */ /* 0x000fe20000000200 */
[----:B------:R-:W-:Y:S02]  /*b760*/  F2FP.F16.F32.PACK_AB R98, R101, R100 ;  /* 0x000000646562723e */ /* 0x000fe400000000ff */
[----:B------:R-:W-:-:S02]  /*b770*/  F2FP.F16.F32.PACK_AB R99, R103, R102 ;  /* 0x000000666763723e */ /* 0x000fc400000000ff */
[----:B------:R-:W-:Y:S02]  /*b780*/  F2FP.F16.F32.PACK_AB R105, R107, R106 ;  /* 0x0000006a6b69723e */ /* 0x000fe400000000ff */
[----:B------:R-:W-:Y:S01]  /*b790*/  F2FP.F16.F32.PACK_AB R112, R113, R112 ;  /* 0x000000707170723e */ /* 0x000fe200000000ff */
[----:B------:R-:W-:Y:S01]  /*b7a0*/  STSM.16.M88.4 [R155], R96 ;  /* 0x000000609b007844 */ /* 0x000fe20000000200 */
[----:B------:R-:W-:Y:S02]  /*b7b0*/  F2FP.F16.F32.PACK_AB R106, R109, R108 ;  /* 0x0000006c6d6a723e */ /* 0x000fe400000000ff */
[----:B------:R-:W-:Y:S02]  /*b7c0*/  F2FP.F16.F32.PACK_AB R107, R111, R110 ;  /* 0x0000006e6f6b723e */ /* 0x000fe400000000ff */
[----:B------:R-:W-:Y:S02]  /*b7d0*/  F2FP.F16.F32.PACK_AB R113, R115, R114 ;  /* 0x000000727371723e */ /* 0x000fe400000000ff */
[----:B------:R-:W-:Y:S01]  /*b7e0*/  F2FP.F16.F32.PACK_AB R120, R121, R120 ;  /* 0x000000787978723e */ /* 0x000fe200000000ff */
[----:B------:R-:W-:Y:S01]  /*b7f0*/  STSM.16.M88.4 [R21], R104 ;  /* 0x0000006815007844 */ /* 0x000fe20000000200 */
        /* <DEDUP_REMOVED lines=21> */
[----:B------:R-:W-:Y:S02]  /*b950*/  SHF.R.S32.HI R5, RZ, 0x1f, R160 ;  /* 0x0000001fff057819 */ /* 0x000fe400000114a0 */
[----:B------:R-:W-:Y:S01]  /*b960*/  IADD3 R160, P1, R160, R2, RZ ;  /* 0x00000002a0a07210 */ /* 0x000fe20007f3e0ff */
[----:B------:R-:W-:Y:S03]  /*b970*/  STSM.16.M88.4 [R159], R144 ;  /* 0x000000909f007844 */ /* 0x000fe60000000200 */
[----:B------:R-:W-:Y:S01]  /*b980*/  IADD3.X R5, R5, R3, R4, P1, !PT ;  /* 0x0000000305057210 */ /* 0x000fe20000ffe404 */
[----:B------:R-:W-:Y:S01]  /*b990*/  @!PT LDS RZ, [RZ] ;  /* 0x00000000fffff984 */ /* 0x000fe20000000800 */
[----:B------:R-:W-:Y:S01]  /*b9a0*/  @!PT LDS RZ, [RZ] ;  /* 0x00000000fffff984 */ /* 0x000fe20000000800 */
[----:B------:R-:W-:Y:S01]  /*b9b0*/  @!PT LDS RZ, [RZ] ;  /* 0x00000000fffff984 */ /* 0x000fe20000000800 */
[----:B------:R-:W-:Y:S01]  /*b9c0*/  @!PT LDS RZ, [RZ] ;  /* 0x00000000fffff984 */ /* 0x000fe20000000800 */
[----:B------:R1:W-:Y:S06]  /*b9d0*/  MEMBAR.ALL.CTA ;  /* 0x0000000000007992 */ /* 0x0003ec0000008000 */
[----:B-1----:R-:W1:Y:S02]  /*b9e0*/  FENCE.VIEW.ASYNC.S ;  /* 0x00000000000073c6 */ /* 0x002e640000000000 */
[----:B-1----:R-:W-:Y:S06]  /*b9f0*/  BAR.ARV 0x1, 0x120 ;  /* 0x0044800000007b1d */ /* 0x002fec0000002000 */
[C---:B------:R-:W-:Y:S01]  /*ba00*/  LEA R2, P1, R160.reuse, UR4, 0x2 ;  /* 0x00000004a0027c11 */ /* 0x040fe2000f8210ff */
[----:B------:R-:W-:Y:S01]  /*ba10*/  ULDC UR4, c[0x0][0xc] ;  /* 0x0000030000047ab9 */ /* 0x000fe20000000800 */
[----:B------:R-:W1:Y:S01]  /*ba20*/  SHFL.IDX PT, R4, R218, RZ, 0x1f ;  /* 0x00001fffda047589 */ /* 0x000e6200000e0000 */
[----:B------:R-:W-:Y:S01]  /*ba30*/  UIADD3 UR10, UR4, UR10, URZ ;  /* 0x0000000a040a7290 */ /* 0x000fe2000fffe03f */
[----:B------:R-:W-:-:S05]  /*ba40*/  LEA.HI.X R3, R160, UR5, R5, 0x2, P1 ;  /* 0x00000005a0037c11 */ /* 0x000fca00088f1405 */
[----:B------:R2:W-:Y:S01]  /*ba50*/  @!P0 STG.E desc[UR12][R2.64], R158 ;  /* 0x0000009e02008986 */ /* 0x0005e2000c10190c */
[----:B------:R-:W-:-:S03]  /*ba60*/  MOV R212, UR10 ;  /* 0x0000000a00d47c02 */ /* 0x000fc60008000f00 */
[----:B------:R2:W-:Y:S01]  /*ba70*/  @!P2 STG.E desc[UR12][R2.64+0x20], R157 ;  /* 0x0000209d0200a986 */ /* 0x0005e2000c10190c */
[----:B-1----:R-:W-:-:S13]  /*ba80*/  ISETP.NE.AND P0, PT, R4, 0x7, PT ;  /* 0x000000070400780c */ /* 0x002fda0003f05270 */
[----:B--2---:R-:W-:Y:S05]  /*ba90*/  @P0 BRA `(.L_x_29) ;  /* 0x0000000000840947 */ /* 0x004fea0003800000 */
[----:B------:R-:W-:Y:S01]  /*baa0*/  BAR.SYNC.DEFER_BLOCKING 0x1, 0x120 ;  /* 0x0044800000007b1d */ /* 0x000fe20000010000 */
[----:B------:R-:W-:-:S05]  /*bab0*/  ELECT P0, URZ, PT ;  /* 0x00000000003f782f */ /* 0x000fca0003800000 */
[----:B------:R-:W-:Y:S08]  /*bac0*/  BSSY B0, `(.L_x_29) ;  /* 0x000001e000007945 */ /* 0x000ff00003800000 */
[----:B------:R-:W-:Y:S05]  /*bad0*/  @!P0 BRA `(.L_x_30) ;  /* 0x0000000000708947 */ /* 0x000fea0003800000 */
[----:B------:R-:W-:Y:S01]  /*bae0*/  R2UR UR10, R18 ;  /* 0x00000000120a72ca */ /* 0x000fe200000e0000 */
[----:B------:R-:W-:Y:S01]  /*baf0*/  ULDC.64 UR12, c[0x0][0x198] ;  /* 0x00006600000c7ab9 */ /* 0x000fe20000000a00 */
[----:B------:R-:W-:Y:S01]  /*bb00*/  UMOV UR33, URZ ;  /* 0x0000003f00217c82 */ /* 0x000fe20008000000 */
[----:B------:R-:W-:Y:S01]  /*bb10*/  UIADD3 UR4, UP0, UR12, 0x9f0, URZ ;  /* 0x000009f00c047890 */ /* 0x000fe2000ff1e03f */
[----:B------:R-:W-:Y:S01]  /*bb20*/  UMOV UR37, URZ ;  /* 0x0000003f00257c82 */ /* 0x000fe20008000000 */
[----:B------:R-:W-:Y:S02]  /*bb30*/  UMOV UR7, 0x40 ;  /* 0x0000004000077882 */ /* 0x000fe40000000000 */
[----:B------:R-:W-:-:S06]  /*bb40*/  UIADD3.X UR5, URZ, UR13, URZ, UP0, !UPT ;  /* 0x0000000d3f057290 */ /* 0x000fcc00087fe43f */
[----:B------:R-:W-:Y:S02]  /*bb50*/  UIADD3 UR6, UR10, 0x4000, URZ ;  /* 0x000040000a067890 */ /* 0x000fe4000fffe03f */
[----:B------:R-:W-:Y:S02]  /*bb60*/  UIADD3 UR8, UR10, 0x8000, URZ ;  /* 0x000080000a087890 */ /* 0x000fe4000fffe03f */
[----:B------:R-:W-:Y:S01]  /*bb70*/  UMOV UR32, UR10 ;  /* 0x0000000a00207c82 */ /* 0x000fe20008000000 */
[----:B------:R-:W-:Y:S01]  /*bb80*/  UIADD3 UR9, UR10, 0xc000, URZ ;  /* 0x0000c0000a097890 */ /* 0x000fe2000fffe03f */
[----:B------:R1:W-:Y:S02]  /*bb90*/  UTMASTG.5D [UR32], [UR4] ;  /* 0x00000020040073b5 */ /* 0x0003e40008020000 */
[----:B-1----:R-:W-:Y:S01]  /*bba0*/  UMOV UR32, UR6 ;  /* 0x0000000600207c82 */ /* 0x002fe20008000000 */
[----:B------:R-:W-:Y:S01]  /*bbb0*/  UMOV UR33, UR7 ;  /* 0x0000000700217c82 */ /* 0x000fe20008000000 */
[----:B------:R-:W-:Y:S01]  /*bbc0*/  UMOV UR6, 0x80 ;  /* 0x0000008000067882 */ /* 0x000fe20000000000 */
[----:B------:R1:W-:Y:S02]  /*bbd0*/  UTMASTG.5D [UR32], [UR4] ;  /* 0x00000020040073b5 */ /* 0x0003e40008020000 */
[----:B-1----:R-:W-:Y:S01]  /*bbe0*/  UMOV UR32, UR8 ;  /* 0x0000000800207c82 */ /* 0x002fe20008000000 */
[----:B------:R-:W-:Y:S01]  /*bbf0*/  UMOV UR33, UR6 ;  /* 0x0000000600217c82 */ /* 0x000fe20008000000 */
[----:B------:R-:W-:Y:S01]  /*bc00*/  UMOV UR6, 0xc0 ;  /* 0x000000c000067882 */ /* 0x000fe20000000000 */
[----:B------:R1:W-:Y:S02]  /*bc10*/  UTMASTG.5D [UR32], [UR4] ;  /* 0x00000020040073b5 */ /* 0x0003e40008020000 */
[----:B-1----:R-:W-:Y:S01]  /*bc20*/  UMOV UR32, UR9 ;  /* 0x0000000900207c82 */ /* 0x002fe20008000000 */
[----:B------:R-:W-:Y:S01]  /*bc30*/  UMOV UR33, UR6 ;  /* 0x0000000600217c82 */ /* 0x000fe20008000000 */
[----:B------:R-:W-:Y:S01]  /*bc40*/  UIADD3 UR6, UR10, 0x38820, URZ ;  /* 0x000388200a067890 */ /* 0x000fe2000fffe03f */
[----:B------:R1:W-:Y:S03]  /*bc50*/  UTMASTG.5D [UR32], [UR4] ;  /* 0x00000020040073b5 */ /* 0x0003e60008020000 */
[----:B------:R-:W-:Y:S01]  /*bc60*/  UPRMT UR6, URZ, 0x654, UR6 ;  /* 0x000006543f067896 */ /* 0x000fe20008000006 */
[----:B------:R0:W-:Y:S01]  /*bc70*/  UTMACMDFLUSH ;  /* 0x00000000000079b7 */ /* 0x0001e20000000000 */
[----:B------:R-:W-:-:S07]  /*bc80*/  DEPBAR.LE SB0, 0x0 ;  /* 0x000080000000791a */ /* 0x000fce0000000000 */
[----:B-1----:R-:W-:Y:S03]  /*bc90*/  SYNCS.ARRIVE.TRANS64.RED.A1T0 RZ, [UR6], RZ ;  /* 0x000000ffffff79a7 */ /* 0x002fe60008100406 */
.L_x_30:
[----:B------:R-:W-:Y:S05]  /*bca0*/  BSYNC B0 ;  /* 0x0000000000007941 */ /* 0x000fea0003800000 */
.L_x_29:
[----:B------:R-:W1:Y:S01]  /*bcb0*/  LDC R0, c[0x0][0xda4] ;  /* 0x00036900ff007b82 */ /* 0x000e620000000800 */
[----:B------:R-:W-:Y:S01]  /*bcc0*/  R2UR UR6, R212 ;  /* 0x00000000d40672ca */ /* 0x000fe200000e0000 */
[----:B------:R-:W-:Y:S01]  /*bcd0*/  UIADD3 UR38, UR38, 0x1, URZ ;  /* 0x0000000126267890 */ /* 0x000fe2000fffe03f */
[----:B------:R-:W-:Y:S01]  /*bce0*/  R2UR UR5, R19 ;  /* 0x00000000130572ca */ /* 0x000fe200000e0000 */
[----:B------:R-:W-:Y:S02]  /*bcf0*/  VIADD R213, R213, 0x1 ;  /* 0x00000001d5d57836 */ /* 0x000fe40000000000 */
[----:B------:R-:W-:-:S04]  /*bd00*/  UISETP.NE.AND UP0, UPT, UR38, 0x2, UPT ;  /* 0x000000022600788c */ /* 0x000fc8000bf05270 */
[----:B------:R-:W-:Y:S02]  /*bd10*/  USEL UR4, URZ, 0x1, UP0 ;  /* 0x000000013f047887 */ /* 0x000fe40008000000 */
[----:B------:R-:W-:-:S04]  /*bd20*/  USEL UR38, UR38, URZ, UP0 ;  /* 0x0000003f26267287 */ /* 0x000fc80008000000 */
[----:B------:R-:W-:-:S06]  /*bd30*/  ULOP3.LUT UR5, UR5, UR4, URZ, 0x3c, !UPT ;  /* 0x0000000405057292 */ /* 0x000fcc000f8e3c3f */
[----:B------:R-:W-:Y:S02]  /*bd40*/  MOV R19, UR5 ;  /* 0x0000000500137c02 */ /* 0x000fe40008000f00 */
[----:B-1----:R-:W-:-:S13]  /*bd50*/  ISETP.LE.AND P0, PT, R0, UR6, PT ;  /* 0x0000000600007c0c */ /* 0x002fda000bf03270 */
[----:B------:R-:W-:Y:S05]  /*bd60*/  @!P0 BRA `(.L_x_31) ;  /* 0xffffff4c00f88947 */ /* 0x000fea000383ffff */
[----:B------:R-:W-:Y:S05]  /*bd70*/  EXIT ;  /* 0x000000000000794d */ /* 0x000fea0003800000 */
.L_x_7:
[----:B------:R-:W-:-:S08]  /*bd80*/  NOP ;  /* 0x0000000000007918 */ /* 0x000fd00000000000 */
[----:B-1----:R-:W1:-:S00]  /*bd90*/  USETMAXREG.DEALLOC.CTAPOOL 0x18 ;  /* 0x00000018000079c8 */ /* 0x002e4000080e0500 */
[----:B-1----:R-:W-:-:S06]  /*bda0*/  LOP3.LUT R0, R0, 0x3, RZ, 0xc0, !PT ;  /* 0x0000000300007812 */ /* 0x002fcc00078ec0ff */
[----:B------:R-:W1:Y:S02]  /*bdb0*/  SHFL.IDX PT, R0, R0, RZ, 0x1f ;  /* 0x00001fff00007589 */ /* 0x000e6400000e0000 */
[----:B-1----:R-:W-:-:S13]  /*bdc0*/  ISETP.NE.AND P0, PT, R0, RZ, PT ;  /* 0x000000ff0000720c */ /* 0x002fda0003f05270 */
[----:B--2---:R-:W-:Y:S05]  /*bdd0*/  @P0 EXIT ;  /* 0x000000000000094d */ /* 0x004fea0003800000 */
[----:B------:R-:W1:Y:S01]  /*bde0*/  S2UR UR4, SR_CTAID.X ;  /* 0x00000000000479c3 */ /* 0x000e620000002500 */
[----:B------:R-:W-:Y:S01]  /*bdf0*/  IMAD.MOV.U32 R16, RZ, RZ, RZ ;  /* 0x000000ffff107224 */ /* 0x000fe200078e00ff */
[----:B------:R-:W-:Y:S01]  /*be00*/  MOV R2, 0x1 ;  /* 0x0000000100027802 */ /* 0x000fe20000000f00 */
[----:B------:R-:W-:-:S05]  /*be10*/  IMAD.MOV.U32 R19, RZ, RZ, 0x1 ;  /* 0x00000001ff137424 */ /* 0x000fca00078e00ff */
[----:B------:R-:W1:Y:S02]  /*be20*/  LDC R0, c[0x0][0xda4] ;  /* 0x00036900ff007b82 */ /* 0x000e640000000800 */
[----:B-1----:R-:W-:-:S13]  /*be30*/  ISETP.LE.AND P0, PT, R0, UR4, PT ;  /* 0x0000000400007c0c */ /* 0x002fda000bf03270 */
[----:B------:R-:W-:Y:S05]  /*be40*/  @P0 BRA `(.L_x_32) ;  /* 0x0000003000940947 */ /* 0x000fea0003800000 */
[----:B------:R-:W-:Y:S01]  /*be50*/  MOV R0, UR4 ;  /* 0x0000000400007c02 */ /* 0x000fe20008000f00 */
[----:B------:R-:W-:Y:S01]  /*be60*/  IMAD.MOV.U32 R16, RZ, RZ, RZ ;  /* 0x000000ffff107224 */ /* 0x000fe200078e00ff */
[----:B------:R-:W-:Y:S01]  /*be70*/  MOV R19, 0x1 ;  /* 0x0000000100137802 */ /* 0x000fe20000000f00 */
[----:B------:R-:W-:Y:S01]  /*be80*/  ULDC.64 UR36, c[0x0][0x198] ;  /* 0x0000660000247ab9 */ /* 0x000fe20000000a00 */
[----:B------:R-:W-:Y:S01]  /*be90*/  ULDC UR38, c[0x0][0xc] ;  /* 0x0000030000267ab9 */ /* 0x000fe20000000800 */
[----:B------:R1:W-:Y:S04]  /*bea0*/  STL [R1+0x10], R0 ;  /* 0x0000100001007387 */ /* 0x0003e80000100800 */
[----:B------:R1:W-:Y:S02]  /*beb0*/  STL [R1+0x18], RZ ;  /* 0x000018ff01007387 */ /* 0x0003e40000100800 */
.L_x_77:
[----:B------:R-:W2:Y:S01]  /*bec0*/  LDL R2, [R1+0x10] ;  /* 0x0000100001027983 */ /* 0x000ea20000100800 */
[----:B-1----:R-:W1:Y:S01]  /*bed0*/  LDC R0, c[0x0][0xda8] ;  /* 0x00036a00ff007b82 */ /* 0x002e620000000800 */
[----:B------:R-:W-:Y:S05]  /*bee0*/  YIELD ;  /* 0x0000000000007946 */ /* 0x000fea0003800000 */
[----:B------:R-:W3:Y:S01]  /*bef0*/  S2R R5, SR_CgaCtaId ;  /* 0x0000000000057919 */ /* 0x000ee20000008800 */
[----:B------:R-:W-:Y:S01]  /*bf00*/  ULDC.64 UR4, c[0x0][0x3f8] ;  /* 0x0000fe0000047ab9 */ /* 0x000fe20000000a00 */
[----:B------:R-:W4:Y:S01]  /*bf10*/  LDC R18, c[0x0][0xdb4] ;  /* 0x00036d00ff127b82 */ /* 0x000f220000000800 */
[----:B------:R-:W-:-:S03]  /*bf20*/  UISETP.NE.U32.AND UP0, UPT, UR4, URZ, UPT ;  /* 0x0000003f0400728c */ /* 0x000fc6000bf05070 */
[----:B------:R-:W-:Y:S01]  /*bf30*/  ULDC UR4, c[0x0][0x404] ;  /* 0x0001010000047ab9 */ /* 0x000fe20000000800 */
[----:B------:R-:W-:-:S04]  /*bf40*/  UISETP.NE.AND.EX UP0, UPT, UR5, URZ, UPT, UP0 ;  /* 0x0000003f0500728c */ /* 0x000fc8000bf05300 */
[----:B------:R-:W-:Y:S01]  /*bf50*/  USEL UR4, UR4, 0x1, UP0 ;  /* 0x0000000104047887 */ /* 0x000fe20008000000 */
[----:B-1----:R-:W-:Y:S02]  /*bf60*/  ISETP.NE.AND P0, PT, R0, 0x1, PT ;  /* 0x000000010000780c */ /* 0x002fe40003f05270 */
[----:B----4-:R-:W-:-:S11]  /*bf70*/  ISETP.NE.AND P1, PT, R18, 0x1, PT ;  /* 0x000000011200780c */ /* 0x010fd60003f25270 */
[----:B------:R-:W2:Y:S08]  /*bf80*/  @P0 LDC R0, c[0x0][0xdac] ;  /* 0x00036b00ff000b82 */ /* 0x000eb00000000800 */
[----:B------:R-:W1:Y:S01]  /*bf90*/  @P0 LDC R3, c[0x0][0xdb0] ;  /* 0x00036c00ff030b82 */ /* 0x000e620000000800 */
[----:B--2---:R-:W-:-:S04]  /*bfa0*/  @P0 IMAD.HI.U32 R0, R2, R0, RZ ;  /* 0x0000000002000227 */ /* 0x004fc800078e00ff */
[----:B------:R-:W-:Y:S01]  /*bfb0*/  IMAD.MOV.U32 R4, RZ, RZ, R2 ;  /* 0x000000ffff047224 */ /* 0x000fe200078e0002 */
[----:B-1----:R-:W-:Y:S02]  /*bfc0*/  @P0 SHF.R.U32.HI R4, RZ, R3, R0 ;  /* 0x00000003ff040219 */ /* 0x002fe40000011600 */
[----:B------:R-:W1:Y:S02]  /*bfd0*/  @P1 LDC.64 R2, c[0x0][0xdb8] ;  /* 0x00036e00ff021b82 */ /* 0x000e640000000a00 */
[----:B------:R-:W-:Y:S01]  /*bfe0*/  MOV R17, R4 ;  /* 0x0000000400117202 */ /* 0x000fe20000000f00 */
[----:B------:R2:W-:Y:S05]  /*bff0*/  STL [R1+0x8], R4 ;  /* 0x0000080401007387 */ /* 0x0005ea0000100800 */
[----:B------:R-:W4:Y:S01]  /*c000*/  LDC R0, c[0x0][0x2e0] ;  /* 0x0000b800ff007b82 */ /* 0x000f220000000800 */
[----:B-1----:R-:W-:-:S05]  /*c010*/  @P1 IMAD.HI.U32 R2, R4, R2, RZ ;  /* 0x0000000204021227 */ /* 0x002fca00078e00ff */
[----:B------:R-:W-:Y:S01]  /*c020*/  @P1 SHF.R.U32.HI R17, RZ, R3, R2 ;  /* 0x00000003ff111219 */ /* 0x000fe20000011602 */
[----:B----4-:R-:W-:Y:S01]  /*c030*/  IMAD R7, R0, UR4, RZ ;  /* 0x0000000400077c24 */ /* 0x010fe2000f8e02ff */
[----:B------:R-:W-:-:S03]  /*c040*/  MOV R0, 0x400 ;  /* 0x0000040000007802 */ /* 0x000fc60000000f00 */
[----:B------:R-:W-:Y:S01]  /*c050*/  IMAD.MOV R3, RZ, RZ, -R17 ;  /* 0x000000ffff037224 */ /* 0x000fe200078e0a11 */
[----:B---3--:R-:W-:Y:S01]  /*c060*/  LEA R6, R5, R0, 0x18 ;  /* 0x0000000005067211 */ /* 0x008fe200078ec0ff */
[----:B------:R-:W-:Y:S01]  /*c070*/  VIADD R0, R7, 0x4f ;  /* 0x0000004f07007836 */ /* 0x000fe20000000000 */
[----:B------:R2:W-:Y:S01]  /*c080*/  STL [R1+0x14], R7 ;  /* 0x0000140701007387 */ /* 0x0005e20000100800 */
[----:B------:R-:W-:Y:S01]  /*c090*/  IMAD R18, R18, R3, R4 ;  /* 0x0000000312127224 */ /* 0x000fe200078e0204 */
[----:B------:R-:W-:Y:S01]  /*c0a0*/  IADD3 R2, R6, 0x24400, RZ ;  /* 0x0002440006027810 */ /* 0x000fe20007ffe0ff */
[----:B------:R-:W-:Y:S01]  /*c0b0*/  IMAD.HI R0, R0, 0x66666667, RZ ;  /* 0x6666666700007827 */ /* 0x000fe200078e02ff */
[----:B------:R2:W-:Y:S02]  /*c0c0*/  STL [R1+0x4], R6 ;  /* 0x0000040601007387 */ /* 0x0005e40000100800 */
[----:B------:R-:W-:Y:S02]  /*c0d0*/  LOP3.LUT P0, RZ, R2, 0x3ff, RZ, 0xc0, !PT ;  /* 0x000003ff02ff7812 */ /* 0x000fe4000780c0ff */
[----:B------:R-:W-:-:S04]  /*c0e0*/  SHF.R.U32.HI R3, RZ, 0x1f, R0 ;  /* 0x0000001fff037819 */ /* 0x000fc80000011600 */
[----:B------:R-:W-:-:S05]  /*c0f0*/  LEA.HI.SX32 R0, R0, R3, 0x1b ;  /* 0x0000000300007211 */ /* 0x000fca00078fdaff */
[----:B------:R2:W-:Y:S02]  /*c100*/  STL [R1+0xc], R0 ;  /* 0x00000c0001007387 */ /* 0x0005e40000100800 */
[----:B------:R-:W-:Y:S05]  /*c110*/  @!P0 BRA `(.L_x_33) ;  /* 0x0000000000408947 */ /* 0x000fea0003800000 */
[----:B------:R-:W-:Y:S01]  /*c120*/  MOV R2, 0x0 ;  /* 0x0000000000027802 */ /* 0x000fe20000000f00 */
[----:B------:R-:W-:Y:S01]  /*c130*/  ULDC.64 UR6, c[0x4][0x1b8] ;  /* 0x01006e0000067ab9 */ /* 0x000fe20000000a00 */
[----:B------:R-:W-:Y:S01]  /*c140*/  ULDC.64 UR8, c[0x4][0x1c0] ;  /* 0x0100700000087ab9 */ /* 0x000fe20000000a00 */
[----:B------:R-:W-:Y:S01]  /*c150*/  ULDC.64 UR4, c[0x4][0x118] ;  /* 0x0100460000047ab9 */ /* 0x000fe20000000a00 */
[----:B--2---:R-:W-:Y:S01]  /*c160*/  MOV R4, UR6 ;  /* 0x0000000600047c02 */ /* 0x004fe20008000f00 */
[----:B------:R-:W-:Y:S01]  /*c170*/  IMAD.U32 R5, RZ, RZ, UR7 ;  /* 0x00000007ff057e24 */ /* 0x000fe2000f8e00ff */
[----:B------:R-:W1:Y:S01]  /*c180*/  LDC.64 R2, c[0x4][R2] ;  /* 0x0100000002027b82 */ /* 0x000e620000000a00 */
[----:B------:R-:W-:Y:S01]  /*c190*/  MOV R6, UR8 ;  /* 0x0000000800067c02 */ /* 0x000fe20008000f00 */
[----:B------:R-:W-:Y:S01]  /*c1a0*/  IMAD.U32 R7, RZ, RZ, UR9 ;  /* 0x00000009ff077e24 */ /* 0x000fe2000f8e00ff */
[----:B------:R-:W-:Y:S01]  /*c1b0*/  MOV R10, UR4 ;  /* 0x00000004000a7c02 */ /* 0x000fe20008000f00 */
[----:B------:R-:W-:Y:S01]  /*c1c0*/  IMAD.U32 R11, RZ, RZ, UR5 ;  /* 0x00000005ff0b7e24 */ /* 0x000fe2000f8e00ff */
[----:B------:R-:W-:Y:S01]  /*c1d0*/  MOV R8, 0x70 ;  /* 0x0000007000087802 */ /* 0x000fe20000000f00 */
[----:B------:R-:W-:Y:S01]  /*c1e0*/  IMAD.MOV.U32 R12, RZ, RZ, 0x1 ;  /* 0x00000001ff0c7424 */ /* 0x000fe200078e00ff */
[----:B------:R-:W-:-:S07]  /*c1f0*/  MOV R13, RZ ;  /* 0x000000ff000d7202 */ /* 0x000fce0000000f00 */
[----:B------:R-:W-:-:S07]  /*c200*/  LEPC R20, `(.L_x_33) ;  /* 0x000000001014794e */ /* 0x000fce0000000000 */
[----:B-1----:R-:W-:Y:S05]  /*c210*/  CALL.ABS.NOINC R2 ;  /* 0x0000000002007343 */ /* 0x002fea0003c00000 */
.L_x_33:
[----:B------:R-:W2:Y:S02]  /*c220*/  LDL R2, [R1+0x4] ;  /* 0x0000040001027983 */ /* 0x000ea40000100800 */
[----:B--2---:R-:W-:-:S05]  /*c230*/  VIADD R0, R2, 0x400 ;  /* 0x0000040002007836 */ /* 0x004fca0000000000 */
[----:B------:R-:W-:-:S13]  /*c240*/  LOP3.LUT P0, RZ, R0, 0x3ff, RZ, 0xc0, !PT ;  /* 0x000003ff00ff7812 */ /* 0x000fda000780c0ff */
[----:B------:R-:W-:Y:S05]  /*c250*/  @!P0 BRA `(.L_x_34) ;  /* 0x0000000000808947 */ /* 0x000fea0003800000 */
[----:B------:R-:W-:Y:S01]  /*c260*/  MOV R0, 0x0 ;  /* 0x0000000000007802 */ /* 0x000fe20000000f00 */
[----:B------:R-:W-:Y:S01]  /*c270*/  ULDC.64 UR6, c[0x4][0x1b8] ;  /* 0x01006e0000067ab9 */ /* 0x000fe20000000a00 */
[----:B------:R-:W-:Y:S01]  /*c280*/  ULDC.64 UR8, c[0x4][0x1c0] ;  /* 0x0100700000087ab9 */ /* 0x000fe20000000a00 */
[----:B------:R-:W-:Y:S01]  /*c290*/  ULDC.64 UR4, c[0x4][0x120] ;  /* 0x0100480000047ab9 */ /* 0x000fe20000000a00 */
[----:B------:R1:W2:Y:S01]  /*c2a0*/  LDC.64 R2, c[0x4][R0] ;  /* 0x0100000000027b82 */ /* 0x0002a20000000a00 */
[----:B------:R-:W-:Y:S01]  /*c2b0*/  MOV R4, UR6 ;  /* 0x0000000600047c02 */ /* 0x000fe20008000f00 */
[----:B------:R-:W-:Y:S01]  /*c2c0*/  IMAD.U32 R5, RZ, RZ, UR7 ;  /* 0x00000007ff057e24 */ /* 0x000fe2000f8e00ff */
[----:B------:R-:W-:Y:S01]  /*c2d0*/  MOV R6, UR8 ;  /* 0x0000000800067c02 */ /* 0x000fe20008000f00 */
[----:B------:R-:W-:Y:S01]  /*c2e0*/  IMAD.U32 R7, RZ, RZ, UR9 ;  /* 0x00000009ff077e24 */ /* 0x000fe2000f8e00ff */
[----:B------:R-:W-:Y:S01]  /*c2f0*/  MOV R10, UR4 ;  /* 0x00000004000a7c02 */ /* 0x000fe20008000f00 */
[----:B------:R-:W-:Y:S01]  /*c300*/  IMAD.U32 R11, RZ, RZ, UR5 ;  /* 0x00000005ff0b7e24 */ /* 0x000fe2000f8e00ff */
[----:B------:R-:W-:Y:S01]  /*c310*/  MOV R8, 0x70 ;  /* 0x0000007000087802 */ /* 0x000fe20000000f00 */
[----:B------:R-:W-:Y:S01]  /*c320*/  IMAD.MOV.U32 R12, RZ, RZ, 0x1 ;  /* 0x00000001ff0c7424 */ /* 0x000fe200078e00ff */
[----:B-1----:R-:W-:-:S07]  /*c330*/  MOV R13, RZ ;  /* 0x000000ff000d7202 */ /* 0x002fce0000000f00 */
[----:B------:R-:W-:-:S07]  /*c340*/  LEPC R20, `(.L_x_35) ;  /* 0x000000001014794e */ /* 0x000fce0000000000 */
[----:B--2---:R-:W-:Y:S05]  /*c350*/  CALL.ABS.NOINC R2 ;  /* 0x0000000002007343 */ /* 0x004fea0003c00000 */
.L_x_35:
[----:B------:R-:W-:Y:S01]  /*c360*/  MOV R2, 0x0 ;  /* 0x0000000000027802 */ /* 0x000fe20000000f00 */
[----:B------:R-:W-:Y:S01]  /*c370*/  ULDC.64 UR6, c[0x4][0x1b8] ;  /* 0x01006e0000067ab9 */ /* 0x000fe20000000a00 */
[----:B------:R-:W-:Y:S01]  /*c380*/  ULDC.64 UR8, c[0x4][0x1c0] ;  /* 0x0100700000087ab9 */ /* 0x000fe20000000a00 */
[----:B------:R-:W-:Y:S01]  /*c390*/  ULDC.64 UR4, c[0x4][0x128] ;  /* 0x01004a0000047ab9 */ /* 0x000fe20000000a00 */
[----:B------:R-:W-:Y:S01]  /*c3a0*/  IMAD.U32 R4, RZ, RZ, UR6 ;  /* 0x00000006ff047e24 */ /* 0x000fe2000f8e00ff */
[----:B------:R-:W-:Y:S01]  /*c3b0*/  MOV R5, UR7 ;  /* 0x0000000700057c02 */ /* 0x000fe20008000f00 */
[----:B------:R-:W1:Y:S01]  /*c3c0*/  LDC.64 R2, c[0x4][R2] ;  /* 0x0100000002027b82 */ /* 0x000e620000000a00 */
[----:B------:R-:W-:Y:S01]  /*c3d0*/  IMAD.U32 R6, RZ, RZ, UR8 ;  /* 0x00000008ff067e24 */ /* 0x000fe2000f8e00ff */
[----:B------:R-:W-:Y:S01]  /*c3e0*/  MOV R7, UR9 ;  /* 0x0000000900077c02 */ /* 0x000fe20008000f00 */
[----:B------:R-:W-:Y:S01]  /*c3f0*/  IMAD.U32 R10, RZ, RZ, UR4 ;  /* 0x00000004ff0a7e24 */ /* 0x000fe2000f8e00ff */
[----:B------:R-:W-:Y:S01]  /*c400*/  MOV R11, UR5 ;  /* 0x00000005000b7c02 */ /* 0x000fe20008000f00 */
[----:B------:R-:W-:Y:S01]  /*c410*/  IMAD.MOV.U32 R8, RZ, RZ, 0x70 ;  /* 0x00000070ff087424 */ /* 0x000fe200078e00ff */
[----:B------:R-:W-:Y:S01]  /*c420*/  MOV R12, 0x1 ;  /* 0x00000001000c7802 */ /* 0x000fe20000000f00 */
[----:B------:R-:W-:-:S07]  /*c430*/  IMAD.MOV.U32 R13, RZ, RZ, RZ ;  /* 0x000000ffff0d7224 */ /* 0x000fce00078e00ff */
[----:B------:R-:W-:-:S07]  /*c440*/  LEPC R20, `(.L_x_34) ;  /* 0x000000001014794e */ /* 0x000fce0000000000 */
[----:B-1----:R-:W-:Y:S05]  /*c450*/  CALL.ABS.NOINC R2 ;  /* 0x0000000002007343 */ /* 0x002fea0003c00000 */
.L_x_34:
[----:B------:R-:W1:Y:S01]  /*c460*/  LDC R0, c[0x0][0x428] ;  /* 0x00010a00ff007b82 */ /* 0x000e620000000800 */
[----:B------:R-:W-:Y:S01]  /*c470*/  ULDC.64 UR4, c[0x0][0x9f8] ;  /* 0x00027e0000047ab9 */ /* 0x000fe20000000a00 */
[----:B------:R-:W2:Y:S01]  /*c480*/  LDL.LU R7, [R1+0x8] ;  /* 0x0000080001077983 */ /* 0x000ea20000300800 */
[----:B------:R-:W-:Y:S02]  /*c490*/  ISETP.NE.U32.AND P0, PT, RZ, UR4, PT ;  /* 0x00000004ff007c0c */ /* 0x000fe4000bf05070 */
[----:B------:R-:W-:Y:S01]  /*c4a0*/  MOV R4, R18 ;  /* 0x0000001200047202 */ /* 0x000fe20000000f00 */
[----:B------:R-:W3:Y:S01]  /*c4b0*/  LDL R6, [R1+0x10] ;  /* 0x0000100001067983 */ /* 0x000ee20000100800 */
[----:B------:R-:W-:Y:S01]  /*c4c0*/  ISETP.NE.AND.EX P0, PT, RZ, UR5, PT, P0 ;  /* 0x00000005ff007c0c */ /* 0x000fe2000bf05300 */
[----:B------:R-:W-:Y:S01]  /*c4d0*/  ULDC.64 UR6, c[0x0][0x208] ;  /* 0x0000820000067ab9 */ /* 0x000fe20000000a00 */
[----:B------:R-:W-:Y:S01]  /*c4e0*/  ULDC UR4, c[0x0][0xda8] ;  /* 0x00036a0000047ab9 */ /* 0x000fe20000000800 */
[----:B------:R-:W4:Y:S01]  /*c4f0*/  S2R R8, SR_TID.X ;  /* 0x0000000000087919 */ /* 0x000f220000002100 */
[----:B-1----:R-:W-:-:S13]  /*c500*/  ISETP.NE.AND P1, PT, R0, 0x1, PT ;  /* 0x000000010000780c */ /* 0x002fda0003f25270 */
[----:B------:R-:W1:Y:S01]  /*c510*/  @P1 LDC R3, c[0x0][0x42c] ;  /* 0x00010b00ff031b82 */ /* 0x000e620000000800 */
[----:B----4-:R-:W-:-:S07]  /*c520*/  LOP3.LUT R8, R8, 0x1f, RZ, 0xc0, !PT ;  /* 0x0000001f08087812 */ /* 0x010fce00078ec0ff */
[----:B------:R-:W4:Y:S01]  /*c530*/  @P1 LDC R5, c[0x0][0x430] ;  /* 0x00010c00ff051b82 */ /* 0x000f220000000800 */
[----:B-1----:R-:W-:-:S07]  /*c540*/  @P1 IMAD.HI.U32 R0, R18, R3, RZ ;  /* 0x0000000312001227 */ /* 0x002fce00078e00ff */
[----:B------:R-:W1:Y:S01]  /*c550*/  @P0 LDC.64 R2, c[0x0][0x9f8] ;  /* 0x00027e00ff020b82 */ /* 0x000e620000000a00 */
[----:B----4-:R-:W-:Y:S01]  /*c560*/  @P1 SHF.R.U32.HI R4, RZ, R5, R0 ;  /* 0x00000005ff041219 */ /* 0x010fe20000011600 */
[----:B------:R-:W-:Y:S02]  /*c570*/  IMAD.MOV.U32 R0, RZ, RZ, R17 ;  /* 0x000000ffff007224 */ /* 0x000fe400078e0011 */
[----:B-1----:R-:W-:-:S05]  /*c580*/  @P0 IMAD.WIDE R2, R17, 0x4, R2 ;  /* 0x0000000411020825 */ /* 0x002fca00078e0202 */
[----:B------:R1:W5:Y:S01]  /*c590*/  @P0 LDG.E R0, desc[UR6][R2.64] ;  /* 0x0000000602000981 */ /* 0x000362000c1e1900 */
[----:B------:R-:W-:-:S04]  /*c5a0*/  ISETP.NE.AND P1, PT, R8, RZ, PT ;  /* 0x000000ff0800720c */ /* 0x000fc80003f25270 */
[----:B------:R-:W-:-:S09]  /*c5b0*/  PLOP3.LUT P2, PT, P1, PT, PT, 0x8, 0x0 ;  /* 0x000000000000781c */ /* 0x000fd20000f4e170 */
[----:B------:R-:W-:-:S05]  /*c5c0*/  VOTEU.ALL UP1, P1 ;  /* 0x00000000003f7886 */ /* 0x000fca0000820000 */
[----:B------:R-:W-:-:S04]  /*c5d0*/  @!UP1 UIADD3 UR8, UP0, UR36, 0x270, URZ ;  /* 0x0000027024089890 */ /* 0x000fc8000ff1e03f */
[----:B------:R-:W-:-:S03]  /*c5e0*/  @!UP1 UIADD3.X UR9, URZ, UR37, URZ, UP0, !UPT ;  /* 0x000000253f099290 */ /* 0x000fc600087fe43f */
[----:B------:R-:W-:Y:S01]  /*c5f0*/  VOTEU.ALL UP0, P1 ;  /* 0x00000000003f7886 */ /* 0x000fe20000800000 */
[----:B--2---:R-:W-:-:S05]  /*c600*/  IADD3 R8, -R7, RZ, RZ ;  /* 0x000000ff07087210 */ /* 0x004fca0007ffe1ff */
[----:B---3--:R-:W-:-:S04]  /*c610*/  IMAD R8, R8, UR4, R6 ;  /* 0x0000000408087c24 */ /* 0x008fc8000f8e0206 */
[----:B-1----:R-:W-:-:S07]  /*c620*/  IMAD.SHL.U32 R8, R8, 0x80, RZ ;  /* 0x0000008008087824 */ /* 0x002fce00078e00ff */
.L_x_36:
[----:B------:R-:W-:Y:S02]  /*c630*/  PLOP3.LUT P0, PT, P0, P2, PT, 0xa2, 0x0 ;  /* 0x000000000000781c */ /* 0x000fe40000705472 */
[----:B------:R-:W-:Y:S01]  /*c640*/  @P2 R2UR P0, UR7, R17 ;  /* 0x00000000110722ca */ /* 0x000fe20000000000 */
[----:B------:R-:W-:-:S07]  /*c650*/  UMOV UR4, URZ ;  /* 0x0000003f00047c82 */ /* 0x000fce0008000000 */
[----:B------:R-:W-:Y:S02]  /*c660*/  PLOP3.LUT P0, PT, P0, P2, PT, 0xa2, 0x0 ;  /* 0x000000000000781c */ /* 0x000fe40000705472 */
[----:B------:R-:W-:-:S08]  /*c670*/  @P2 R2UR.OR P0, UR6, R18 ;  /* 0x00000000120622ca */ /* 0x000fd00000100000 */
[----:B------:R-:W-:Y:S02]  /*c680*/  PLOP3.LUT P0, PT, P0, P2, PT, 0xa2, 0x0 ;  /* 0x000000000000781c */ /* 0x000fe40000705472 */
[----:B------:R-:W-:-:S08]  /*c690*/  @P2 R2UR.OR P0, UR5, R8 ;  /* 0x00000000080522ca */ /* 0x000fd00000100000 */
[----:B------:R-:W-:-:S05]  /*c6a0*/  @P2 PLOP3.LUT P2, PT, P0, PT, PT, 0x80, 0x0 ;  /* 0x000000000000281c */ /* 0x000fca000074f070 */
[----:B------:R1:W-:Y:S08]  /*c6b0*/  @!UP0 UTMAPF.L2.4D [UR4], [UR8] ;  /* 0x00000004080085b8 */ /* 0x0003f00008018000 */
[----:B-1----:R-:W-:Y:S05]  /*c6c0*/  @P2 BRA.U.ANY `(.L_x_36) ;  /* 0xfffffffd00d82947 */ /* 0x002fea000393ffff */
[----:B------:R-:W-:Y:S01]  /*c6d0*/  PLOP3.LUT P2, PT, P1, PT, PT, 0x8, 0x0 ;  /* 0x000000000000781c */ /* 0x000fe20000f4e170 */
[----:B------:R-:W-:Y:S01]  /*c6e0*/  VOTEU.ALL UP0, P1 ;  /* 0x00000000003f7886 */ /* 0x000fe20000800000 */
[----:B------:R-:W-:-:S11]  /*c6f0*/  UMOV UR4, 0x40 ;  /* 0x0000004000047882 */ /* 0x000fd60000000000 */
.L_x_37:
[----:B------:R-:W-:Y:S02]  /*c700*/  PLOP3.LUT P0, PT, P0, P2, PT, 0xa2, 0x0 ;  /* 0x000000000000781c */ /* 0x000fe40000705472 */
[----:B------:R-:W-:-:S08]  /*c710*/  @P2 R2UR P0, UR7, R17 ;  /* 0x00000000110722ca */ /* 0x000fd00000000000 */
        /* <DEDUP_REMOVED lines=10> */
.L_x_38:
        /* <DEDUP_REMOVED lines=12> */
.L_x_39:
        /* <DEDUP_REMOVED lines=9> */
[----:B------:R-:W1:Y:S01]  /*c910*/  LDC.64 R2, c[0x0][0x3f8] ;  /* 0x0000fe00ff027b82 */ /* 0x000e620000000a00 */
[----:B------:R-:W-:Y:S01]  /*c920*/  UMOV UR4, 0xffffffff ;  /* 0xffffffff00047882 */ /* 0x000fe20000000000 */
[----:B-1----:R-:W-:-:S04]  /*c930*/  ISETP.NE.U32.AND P0, PT, R2, RZ, PT ;  /* 0x000000ff0200720c */ /* 0x002fc80003f05070 */
[----:B------:R-:W-:-:S04]  /*c940*/  ISETP.NE.AND.EX P0, PT, R3, RZ, PT, P0 ;  /* 0x000000ff0300720c */ /* 0x000fc80003f05300 */
[----:B-----5:R-:W-:Y:S01]  /*c950*/  SEL R5, R0, RZ, !P0 ;  /* 0x000000ff00057207 */ /* 0x020fe20004000000 */
[----:B------:R-:W-:Y:S08]  /*c960*/  BRA.DIV UR4, `(.L_x_40) ;  /* 0x0000002e04187947 */ /* 0x000ff0000b800000 */
.L_x_93:
[----:B------:R-:W2:Y:S01]  /*c970*/  LDL R6, [R1+0xc] ;  /* 0x00000c0001067983 */ /* 0x000ea20000100800 */
[----:B------:R-:W-:Y:S01]  /*c980*/  UMOV UR4, 0xffffffff ;  /* 0xffffffff00047882 */ /* 0x000fe20000000000 */
[----:B------:R-:W-:Y:S02]  /*c990*/  SHF.R.S32.HI R11, RZ, 0x1f, R0 ;  /* 0x0000001fff0b7819 */ /* 0x000fe40000011400 */
[----:B--2---:R-:W-:Y:S01]  /*c9a0*/  IADD3 R10, R6, -0x1, RZ ;  /* 0xffffffff060a7810 */ /* 0x004fe20007ffe0ff */
[----:B------:R-:W-:Y:S06]  /*c9b0*/  BRA.DIV UR4, `(.L_x_41) ;  /* 0x0000002e04387947 */ /* 0x000fec000b800000 */
[----:B------:R-:W-:-:S13]  /*c9c0*/  ELECT P6, URZ, PT ;  /* 0x00000000003f782f */ /* 0x000fda00038c0000 */
.L_x_96:
[----:B------:R-:W-:Y:S05]  /*c9d0*/  @!P6 BRA `(.L_x_42) ;  /* 0x000000040030e947 */ /* 0x000fea0003800000 */
[----:B------:R1:W-:Y:S01]  /*c9e0*/  STL [R1], R10 ;  /* 0x0000000a01007387 */ /* 0x0003e20000100800 */
[----:B------:R-:W-:Y:S01]  /*c9f0*/  IMAD.MOV.U32 R5, RZ, RZ, R0 ;  /* 0x000000ffff057224 */ /* 0x000fe200078e0000 */
[----:B------:R-:W-:Y:S06]  /*ca00*/  @!P0 BRA `(.L_x_43) ;  /* 0x0000000000508947 */ /* 0x000fec0003800000 */
[----:B------:R-:W2:Y:S01]  /*ca10*/  LDC R9, c[0x0][0x41c] ;  /* 0x00010700ff097b82 */ /* 0x000ea20000000800 */
[----:B------:R-:W-:Y:S01]  /*ca20*/  MOV R5, R10 ;  /* 0x0000000a00057202 */ /* 0x000fe20000000f00 */
[----:B------:R-:W-:Y:S01]  /*ca30*/  ULDC.64 UR4, c[0x0][0x408] ;  /* 0x0001020000047ab9 */ /* 0x000fe20000000a00 */
[----:B------:R-:W-:Y:S01]  /*ca40*/  ULDC.64 UR6, c[0x0][0x208] ;  /* 0x0000820000067ab9 */ /* 0x000fe20000000a00 */
[----:B--2---:R-:W-:-:S13]  /*ca50*/  ISETP.NE.AND P1, PT, R9, 0x1, PT ;  /* 0x000000010900780c */ /* 0x004fda0003f25270 */
[----:B------:R-:W2:Y:S02]  /*ca60*/  @P1 LDC.64 R6, c[0x0][0x420] ;  /* 0x00010800ff061b82 */ /* 0x000ea40000000a00 */
[----:B--2---:R-:W-:-:S05]  /*ca70*/  @P1 IMAD.HI.U32 R6, R10, R6, RZ ;  /* 0x000000060a061227 */ /* 0x004fca00078e00ff */
[----:B------:R-:W-:-:S05]  /*ca80*/  @P1 SHF.R.U32.HI R5, RZ, R7, R6 ;  /* 0x00000007ff051219 */ /* 0x000fca0000011606 */
[----:B------:R-:W-:-:S04]  /*ca90*/  IMAD.MOV R6, RZ, RZ, -R5 ;  /* 0x000000ffff067224 */ /* 0x000fc800078e0a05 */
[----:B------:R-:W-:Y:S02]  /*caa0*/  IMAD R7, R9, R6, R10 ;  /* 0x0000000609077224 */ /* 0x000fe400078e020a */
[----:B------:R-:W-:-:S03]  /*cab0*/  IMAD R6, R11, UR4, RZ ;  /* 0x000000040b067c24 */ /* 0x000fc6000f8e02ff */
[----:B------:R2:W-:Y:S01]  /*cac0*/  STL [R1], R7 ;  /* 0x0000000701007387 */ /* 0x0005e20000100800 */
[----:B------:R-:W-:Y:S01]  /*cad0*/  IMAD R9, R0, UR5, R6 ;  /* 0x0000000500097c24 */ /* 0x000fe2000f8e0206 */
[----:B------:R-:W-:Y:S02]  /*cae0*/  MOV R6, R5 ;  /* 0x0000000500067202 */ /* 0x000fe40000000f00 */
[----:B--2---:R-:W-:-:S03]  /*caf0*/  SHF.R.S32.HI R7, RZ, 0x1f, R5 ;  /* 0x0000001fff077819 */ /* 0x004fc60000011405 */
[----:B------:R-:W-:-:S04]  /*cb00*/  IMAD.WIDE.U32 R6, R0, UR4, R6 ;  /* 0x0000000400067c25 */ /* 0x000fc8000f8e0006 */
[----:B------:R-:W-:Y:S01]  /*cb10*/  IMAD.IADD R5, R7, 0x1, R9 ;  /* 0x0000000107057824 */ /* 0x000fe200078e0209 */
[----:B------:R-:W-:-:S04]  /*cb20*/  LEA R12, P1, R6, R2, 0x2 ;  /* 0x00000002060c7211 */ /* 0x000fc800078210ff */
[----:B------:R-:W-:-:S05]  /*cb30*/  LEA.HI.X R13, R6, R3, R5, 0x2, P1 ;  /* 0x00000003060d7211 */ /* 0x000fca00008f1405 */
[----:B------:R2:W5:Y:S04]  /*cb40*/  LDG.E R5, desc[UR6][R12.64] ;  /* 0x000000060c057981 */ /* 0x000568000c1e1900 */
.L_x_43:
[----:B------:R-:W3:Y:S01]  /*cb50*/  S2R R7, SR_CgaCtaId ;  /* 0x0000000000077919 */ /* 0x000ee20000008800 */
[----:B------:R-:W-:-:S04]  /*cb60*/  MOV R6, 0x400 ;  /* 0x0000040000067802 */ /* 0x000fc80000000f00 */
[----:B---3--:R-:W-:Y:S02]  /*cb70*/  LEA R6, R7, R6, 0x18 ;  /* 0x0000000607067211 */ /* 0x008fe400078ec0ff */
[----:B------:R-:W-:Y:S02]  /*cb80*/  SHF.L.U32 R7, R19, 0x1f, RZ ;  /* 0x0000001f13077819 */ /* 0x000fe400000006ff */
[----:B------:R-:W-:-:S04]  /*cb90*/  LEA R6, R16, R6, 0x3 ;  /* 0x0000000610067211 */ /* 0x000fc800078e18ff */
[----:B------:R-:W3:Y:S02]  /*cba0*/  SYNCS.PHASECHK.TRANS64.TRYWAIT P1, [R6+URZ+0x38840], R7 ;  /* 0x03884007060075a7 */ /* 0x000ee4000802017f */
[----:B---3--:R-:W-:Y:S05]  /*cbb0*/  @!P1 BRA `(.L_x_44) ;  /* 0x0000002800d89947 */ /* 0x008fea0003800000 */
.L_x_97:
[----:B------:R-:W4:Y:S02]  /*cbc0*/  S2R R9, SR_TID.X ;  /* 0x0000000000097919 */ /* 0x000f240000002100 */
[----:B----4-:R-:W-:-:S04]  /*cbd0*/  LOP3.LUT R9, R9, 0x7f, RZ, 0xc0, !PT ;  /* 0x0000007f09097812 */ /* 0x010fc800078ec0ff */
[----:B------:R-:W-:-:S13]  /*cbe0*/  ISETP.NE.AND P1, PT, R9, RZ, PT ;  /* 0x000000ff0900720c */ /* 0x000fda0003f25270 */
[----:B------:R-:W-:Y:S05]  /*cbf0*/  @P1 BRA `(.L_x_45) ;  /* 0x00000000001c1947 */ /* 0x000fea0003800000 */
[----:B------:R-:W4:Y:S01]  /*cc00*/  S2R R9, SR_TID.X ;  /* 0x0000000000097919 */ /* 0x000f220000002100 */
[----:B---3--:R-:W-:-:S04]  /*cc10*/  IMAD.MOV.U32 R7, RZ, RZ, 0xa000 ;  /* 0x0000a000ff077424 */ /* 0x008fc800078e00ff */
[----:B------:R3:W-:Y:S01]  /*cc20*/  SYNCS.ARRIVE.TRANS64 RZ, [R6+URZ+0x38830], R7 ;  /* 0x0388300706ff79a7 */ /* 0x0007e2000800003f */
[----:B----4-:R-:W-:-:S04]  /*cc30*/  LOP3.LUT R9, R9, 0x1f, RZ, 0xc0, !PT ;  /* 0x0000001f09097812 */ /* 0x010fc800078ec0ff */
[----:B------:R-:W-:-:S13]  /*cc40*/  ISETP.NE.AND P1, PT, R9, RZ, PT ;  /* 0x000000ff0900720c */ /* 0x000fda0003f25270 */
[----:B---3--:R-:W-:Y:S05]  /*cc50*/  @!P1 BRA `(.L_x_45) ;  /* 0x0000000000049947 */ /* 0x008fea0003800000 */
[----:B------:R-:W-:Y:S01]  /*cc60*/  BPT.TRAP 0x1 ;  /* 0x000000040000795c */ /* 0x000fe20000300000 */
.L_x_45:
[----:B---3--:R-:W3:Y:S01]  /*cc70*/  LDL R7, [R1] ;  /* 0x0000000001077983 */ /* 0x008ee20000100800 */
[----:B------:R-:W-:Y:S01]  /*cc80*/  MOV R9, 0x400 ;  /* 0x0000040000097802 */ /* 0x000fe20000000f00 */
[----:B--2---:R-:W2:Y:S01]  /*cc90*/  S2R R12, SR_CgaCtaId ;  /* 0x00000000000c7919 */ /* 0x004ea20000008800 */
[----:B------:R-:W-:Y:S01]  /*cca0*/  R2UR UR9, R6 ;  /* 0x00000000060972ca */ /* 0x000fe200000e0000 */
[----:B------:R-:W-:Y:S01]  /*ccb0*/  UIADD3 UR4, UP0, UR36, 0x370, URZ ;  /* 0x0000037024047890 */ /* 0x000fe2000ff1e03f */
[----:B------:R-:W-:Y:S02]  /*ccc0*/  R2UR UR12, R4 ;  /* 0x00000000040c72ca */ /* 0x000fe400000e0000 */
[----:B-----5:R-:W-:Y:S01]  /*ccd0*/  R2UR UR13, R5 ;  /* 0x00000000050d72ca */ /* 0x020fe200000e0000 */
[----:B------:R-:W-:Y:S01]  /*cce0*/  UIADD3.X UR5, URZ, UR37, URZ, UP0, !UPT ;  /* 0x000000253f057290 */ /* 0x000fe200087fe43f */
[----:B--2---:R-:W-:-:S05]  /*ccf0*/  LEA R9, R12, R9, 0x18 ;  /* 0x000000090c097211 */ /* 0x004fca00078ec0ff */
[----:B------:R-:W-:-:S05]  /*cd00*/  IMAD R6, R16, 0xa000, R9 ;  /* 0x0000a00010067824 */ /* 0x000fca00078e0209 */
[----:B------:R-:W-:Y:S01]  /*cd10*/  R2UR UR14, R6 ;  /* 0x00000000060e72ca */ /* 0x000fe200000e0000 */
[----:B------:R-:W-:Y:S01]  /*cd20*/  UIADD3 UR9, UR9, 0x38830, URZ ;  /* 0x0003883009097890 */ /* 0x000fe2000fffe03f */
[----:B------:R-:W-:Y:S01]  /*cd30*/  UMOV UR10, URZ ;  /* 0x0000003f000a7c82 */ /* 0x000fe20008000000 */
[----:B------:R-:W-:Y:S01]  /*cd40*/  UMOV UR6, 0x0 ;  /* 0x0000000000067882 */ /* 0x000fe20000000000 */
[----:B------:R-:W-:-:S09]  /*cd50*/  UMOV UR7, 0x14f00000 ;  /* 0x14f0000000077882 */ /* 0x000fd20000000000 */
[----:B------:R-:W-:Y:S02]  /*cd60*/  UIADD3 UR8, UR14, 0x24400, URZ ;  /* 0x000244000e087890 */ /* 0x000fe4000fffe03f */
[----:B------:R-:W-:Y:S02]  /*cd70*/  UIADD3 UR15, UR14, 0x26c00, URZ ;  /* 0x00026c000e0f7890 */ /* 0x000fe4000fffe03f */
[----:B------:R-:W-:Y:S01]  /*cd80*/  UIADD3 UR17, UR14, 0x29400, URZ ;  /* 0x000294000e117890 */ /* 0x000fe2000fffe03f */
[----:B------:R-:W-:Y:S01]  /*cd90*/  UMOV UR16, 0x40 ;  /* 0x0000004000107882 */ /* 0x000fe20000000000 */
[----:B------:R-:W-:-:S03]  /*cda0*/  UIADD3 UR18, UR14, 0x2bc00, URZ ;  /* 0x0002bc000e127890 */ /* 0x000fc6000fffe03f */
[----:B------:R-:W-:Y:S01]  /*cdb0*/  UMOV UR14, 0x80 ;  /* 0x00000080000e7882 */ /* 0x000fe20000000000 */
[----:B---3--:R-:W-:-:S13]  /*cdc0*/  R2UR UR11, R7 ;  /* 0x00000000070b72ca */ /* 0x008fda00000e0000 */
[----:B------:R-:W-:-:S09]  /*cdd0*/  UIMAD UR11, UR11, 0x50, URZ ;  /* 0x000000500b0b78a4 */ /* 0x000fd2000f8e023f */
[----:B------:R2:W-:Y:S02]  /*cde0*/  UTMALDG.4D [UR8], [UR4], desc[UR6] ;  /* 0x00000608040075b4 */ /* 0x0005e40008019000 */
[----:B--2---:R-:W-:Y:S01]  /*cdf0*/  UMOV UR8, UR15 ;  /* 0x0000000f00087c82 */ /* 0x004fe20008000000 */
[----:B------:R-:W-:Y:S02]  /*ce00*/  UMOV UR10, UR16 ;  /* 0x00000010000a7c82 */ /* 0x000fe40008000000 */
[----:B------:R2:W-:Y:S02]  /*ce10*/  UTMALDG.4D [UR8], [UR4], desc[UR6] ;  /* 0x00000608040075b4 */ /* 0x0005e40008019000 */
[----:B--2---:R-:W-:Y:S01]  /*ce20*/  UMOV UR8, UR17 ;  /* 0x0000001100087c82 */ /* 0x004fe20008000000 */
[----:B------:R-:W-:Y:S01]  /*ce30*/  UMOV UR10, UR14 ;  /* 0x0000000e000a7c82 */ /* 0x000fe20008000000 */
[----:B------:R-:W-:Y:S01]  /*ce40*/  UMOV UR14, 0xc0 ;  /* 0x000000c0000e7882 */ /* 0x000fe20000000000 */
[----:B------:R2:W-:Y:S02]  /*ce50*/  UTMALDG.4D [UR8], [UR4], desc[UR6] ;  /* 0x00000608040075b4 */ /* 0x0005e40008019000 */
[----:B--2---:R-:W-:Y:S01]  /*ce60*/  UMOV UR8, UR18 ;  /* 0x0000001200087c82 */ /* 0x004fe20008000000 */
[----:B------:R-:W-:-:S02]  /*ce70*/  UMOV UR10, UR14 ;  /* 0x0000000e000a7c82 */ /* 0x000fc40008000000 */
[----:B------:R2:W-:Y:S02]  /*ce80*/  UTMALDG.4D [UR8], [UR4], desc[UR6] ;  /* 0x00000608040075b4 */ /* 0x0005e40008019000 */
[----:B--2---:R-:W-:Y:S01]  /*ce90*/  NOP ;  /* 0x0000000000007918 */ /* 0x004fe20000000000 */
.L_x_42:
[----:B------:R-:W2:Y:S01]  /*cea0*/  LDL R13, [R1+0x18] ;  /* 0x00001800010d7983 */ /* 0x000ea20000100800 */
[----:B------:R-:W-:-:S03]  /*ceb0*/  MOV R9, 0x400 ;  /* 0x0000040000097802 */ /* 0x000fc60000000f00 */
[----:B------:R-:W3:Y:S01]  /*cec0*/  LDL.LU R7, [R1+0x14] ;  /* 0x0000140001077983 */ /* 0x000ee20000300800 */
[----:B------:R-:W4:Y:S01]  /*ced0*/  S2R R12, SR_CgaCtaId ;  /* 0x00000000000c7919 */ /* 0x000f220000008800 */
[----:B------:R-:W-:Y:S05]  /*cee0*/  WARPSYNC.ALL ;  /* 0x0000000000007948 */ /* 0x000fea0003800000 */
[----:B------:R-:W-:-:S13]  /*cef0*/  ELECT P1, URZ, PT ;  /* 0x00000000003f782f */ /* 0x000fda0003820000 */
[----:B------:R-:W-:Y:S01]  /*cf00*/  @P1 R2UR UR13, R17 ;  /* 0x00000000110d12ca */ /* 0x000fe200000e0000 */
[----:B------:R-:W-:Y:S01]  /*cf10*/  UIADD3 UR4, UP0, UR36, 0x270, URZ ;  /* 0x0000027024047890 */ /* 0x000fe2000ff1e03f */
[----:B------:R-:W-:Y:S02]  /*cf20*/  @P1 R2UR UR12, R18 ;  /* 0x00000000120c12ca */ /* 0x000fe400000e0000 */
[----:B------:R-:W-:Y:S01]  /*cf30*/  @P1 R2UR UR11, R8 ;  /* 0x00000000080b12ca */ /* 0x000fe200000e0000 */
[----:B------:R-:W-:Y:S01]  /*cf40*/  UIADD3.X UR5, URZ, UR37, URZ, UP0, !UPT ;  /* 0x000000253f057290 */ /* 0x000fe200087fe43f */
[----:B----4-:R-:W-:-:S04]  /*cf50*/  LEA R9, R12, R9, 0x18 ;  /* 0x000000090c097211 */ /* 0x010fc800078ec0ff */
[----:B------:R-:W-:Y:S02]  /*cf60*/  R2UR UR30, R9 ;  /* 0x00000000091e72ca */ /* 0x000fe400000e0000 */
[----:B------:R-:W-:Y:S01]  /*cf70*/  @P1 MOV R6, 0x10000 ;  /* 0x0001000000061802 */ /* 0x000fe20000000f00 */
[----:B------:R-:W-:Y:S01]  /*cf80*/  BAR.SYNC.DEFER_BLOCKING 0x8, 0x120 ;  /* 0x0204800000007b1d */ /* 0x000fe20000010000 */
[----:B------:R-:W-:-:S09]  /*cf90*/  @P1 R2UR UR29, R17 ;  /* 0x00000000111d12ca */ /* 0x000fd200000e0000 */
[----:B------:R-:W-:Y:S02]  /*cfa0*/  UIADD3 UR8, UR30, 0x14400, URZ ;  /* 0x000144001e087890 */ /* 0x000fe4000fffe03f */
[----:B------:R-:W-:Y:S01]  /*cfb0*/  UIADD3 UR9, UR30, 0x38800, URZ ;  /* 0x000388001e097890 */ /* 0x000fe2000fffe03f */
[----:B------:R-:W-:Y:S01]  /*cfc0*/  @P1 R2UR UR28, R18 ;  /* 0x00000000121c12ca */ /* 0x000fe200000e0000 */
[----:B------:R-:W-:Y:S01]  /*cfd0*/  UMOV UR6, 0x0 ;  /* 0x0000000000067882 */ /* 0x000fe20000000000 */
[----:B------:R-:W-:Y:S01]  /*cfe0*/  UMOV UR7, 0x12f00000 ;  /* 0x12f0000000077882 */ /* 0x000fe20000000000 */
[----:B------:R-:W-:Y:S01]  /*cff0*/  UMOV UR10, URZ ;  /* 0x0000003f000a7c82 */ /* 0x000fe20008000000 */
[----:B------:R-:W-:Y:S02]  /*d000*/  @P1 R2UR UR27, R8 ;  /* 0x00000000081b12ca */ /* 0x000fe400000e0000 */
[----:B------:R-:W-:Y:S02]  /*d010*/  @P1 R2UR UR21, R17 ;  /* 0x00000000111512ca */ /* 0x000fe400000e0000 */
[----:B------:R-:W-:-:S02]  /*d020*/  @P1 R2UR UR20, R18 ;  /* 0x00000000121412ca */ /* 0x000fc400000e0000 */
[----:B------:R-:W-:Y:S01]  /*d030*/  @P1 R2UR UR19, R8 ;  /* 0x00000000081312ca */ /* 0x000fe200000e0000 */
[----:B------:R2:W-:Y:S01]  /*d040*/  @P1 SYNCS.ARRIVE.TRANS64 RZ, [R9+URZ+0x38800], R6 ;  /* 0x0388000609ff19a7 */ /* 0x0005e2000800003f */
[----:B------:R4:W-:Y:S01]  /*d050*/  UTMALDG.4D [UR8], [UR4], desc[UR6] ;  /* 0x00000608040075b4 */ /* 0x0009e20008019000 */
[----:B------:R-:W-:Y:S02]  /*d060*/  UIADD3 UR24, UR30, 0x18400, URZ ;  /* 0x000184001e187890 */ /* 0x000fe4000fffe03f */
[----:B------:R-:W-:Y:S01]  /*d070*/  UIADD3 UR16, UR30, 0x1c400, URZ ;  /* 0x0001c4001e107890 */ /* 0x000fe2000fffe03f */
[----:B------:R-:W-:Y:S01]  /*d080*/  UMOV UR14, 0x0 ;  /* 0x00000000000e7882 */ /* 0x000fe20000000000 */
[----:B------:R-:W-:Y:S01]  /*d090*/  UMOV UR15, 0x12f00000 ;  /* 0x12f00000000f7882 */ /* 0x000fe20000000000 */
[----:B------:R-:W-:Y:S01]  /*d0a0*/  UMOV UR26, 0x40 ;  /* 0x00000040001a7882 */ /* 0x000fe20000000000 */
[----:B------:R-:W-:Y:S01]  /*d0b0*/  UMOV UR25, UR9 ;  /* 0x0000000900197c82 */ /* 0x000fe20008000000 */
[----:B------:R-:W-:Y:S01]  /*d0c0*/  UMOV UR22, 0x0 ;  /* 0x0000000000167882 */ /* 0x000fe20000000000 */
[----:B------:R-:W-:Y:S01]  /*d0d0*/  UMOV UR23, 0x12f00000 ;  /* 0x12f0000000177882 */ /* 0x000fe20000000000 */
[----:B------:R-:W-:Y:S01]  /*d0e0*/  UMOV UR18, 0x80 ;  /* 0x0000008000127882 */ /* 0x000fe20000000000 */
[----:B------:R-:W-:Y:S01]  /*d0f0*/  UMOV UR17, UR9 ;  /* 0x0000000900117c82 */ /* 0x000fe20008000000 */
[----:B------:R1:W-:Y:S01]  /*d100*/  UTMALDG.4D [UR24], [UR4], desc[UR14] ;  /* 0x00000e18040075b4 */ /* 0x0003e20008019000 */
[----:B------:R1:W-:Y:S01]  /*d110*/  UTMALDG.4D [UR16], [UR4], desc[UR22] ;  /* 0x00001610040075b4 */ /* 0x0003e20008019000 */
[----:B----4-:R-:W-:-:S02]  /*d120*/  @P1 R2UR UR13, R17 ;  /* 0x00000000110d12ca */ /* 0x010fc400000e0000 */
[----:B------:R-:W-:Y:S02]  /*d130*/  @P1 R2UR UR12, R18 ;  /* 0x00000000120c12ca */ /* 0x000fe400000e0000 */
[----:B------:R-:W-:Y:S01]  /*d140*/  @P1 R2UR UR11, R8 ;  /* 0x00000000080b12ca */ /* 0x000fe200000e0000 */
[----:B------:R-:W-:Y:S01]  /*d150*/  UIADD3 UR8, UR30, 0x20400, URZ ;  /* 0x000204001e087890 */ /* 0x000fe2000fffe03f */
[----:B------:R-:W-:Y:S01]  /*d160*/  UMOV UR6, 0x0 ;  /* 0x0000000000067882 */ /* 0x000fe20000000000 */
[----:B------:R-:W-:Y:S01]  /*d170*/  UMOV UR7, 0x12f00000 ;  /* 0x12f0000000077882 */ /* 0x000fe20000000000 */
[----:B------:R-:W-:-:S09]  /*d180*/  UMOV UR10, 0xc0 ;  /* 0x000000c0000a7882 */ /* 0x000fd20000000000 */
[----:B------:R1:W-:Y:S01]  /*d190*/  UTMALDG.4D [UR8], [UR4], desc[UR6] ;  /* 0x00000608040075b4 */ /* 0x0003e20008019000 */
[----:B------:R-:W-:Y:S01]  /*d1a0*/  BSSY B0, `(.L_x_46) ;  /* 0x0000006000007945 */ /* 0x000fe20003800000 */
[----:B--2---:R-:W-:-:S04]  /*d1b0*/  LOP3.LUT R6, R13, 0x1, RZ, 0xc, !PT ;  /* 0x000000010d067812 */ /* 0x004fc800078e0cff */
[----:B------:R-:W-:-:S04]  /*d1c0*/  SHF.L.U32 R6, R6, 0x1f, RZ ;  /* 0x0000001f06067819 */ /* 0x000fc800000006ff */
[----:B------:R-:W2:Y:S01]  /*d1d0*/  SYNCS.PHASECHK.TRANS64.TRYWAIT P1, [R9+URZ+0x38820], R6 ;  /* 0x03882006090075a7 */ /* 0x000ea2000802017f */
[----:B---3--:R-:W-:Y:S01]  /*d1e0*/  ISETP.GE.AND P2, PT, R7, 0x51, PT ;  /* 0x000000510700780c */ /* 0x008fe20003f46270 */
[----:B-12---:R-:W-:-:S12]  /*d1f0*/  @!P1 BRA `(.L_x_47) ;  /* 0x00000024005c9947 */ /* 0x006fd80003800000 */
.L_x_98:
[----:B------:R-:W-:Y:S05]  /*d200*/  BSYNC B0 ;  /* 0x0000000000007941 */ /* 0x000fea0003800000 */
.L_x_46:
[----:B------:R-:W-:Y:S05]  /*d210*/  @!P2 BRA `(.L_x_48) ;  /* 0x000000180084a947 */ /* 0x000fea0003800000 */
[----:B-1----:R-:W2:Y:S01]  /*d220*/  LDL R7, [R1+0xc] ;  /* 0x00000c0001077983 */ /* 0x002ea20000100800 */
[----:B------:R-:W-:Y:S01]  /*d230*/  MOV R6, 0x1 ;  /* 0x0000000100067802 */ /* 0x000fe20000000f00 */
[----:B--2---:R-:W-:-:S05]  /*d240*/  IMAD.MOV R13, RZ, RZ, -R7 ;  /* 0x000000ffff0d7224 */ /* 0x004fca00078e0a07 */
[----:B------:R-:W-:-:S05]  /*d250*/  VIADDMNMX R13, R13, R6, 0xffffffff, !PT ;  /* 0xffffffff0d0d7446 */ /* 0x000fca0007800106 */
[----:B------:R-:W-:-:S05]  /*d260*/  IMAD.IADD R6, R7, 0x1, R13 ;  /* 0x0000000107067824 */ /* 0x000fca00078e020d */
[----:B------:R-:W-:-:S04]  /*d270*/  LOP3.LUT R6, R6, 0x1, RZ, 0xc0, !PT ;  /* 0x0000000106067812 */ /* 0x000fc800078ec0ff */
[----:B------:R-:W-:Y:S02]  /*d280*/  ISETP.NE.U32.AND P1, PT, R6, 0x1, PT ;  /* 0x000000010600780c */ /* 0x000fe40003f25070 */
[----:B------:R-:W-:-:S11]  /*d290*/  IADD3 R6, R7, -0x2, RZ ;  /* 0xfffffffe07067810 */ /* 0x000fd60007ffe0ff */
[----:B------:R-:W-:Y:S05]  /*d2a0*/  @P1 BRA `(.L_x_49) ;  /* 0x0000000800281947 */ /* 0x000fea0003800000 */
[----:B------:R-:W-:Y:S01]  /*d2b0*/  VIADD R7, R16, 0x1 ;  /* 0x0000000110077836 */ /* 0x000fe20000000000 */
[----:B------:R-:W-:Y:S04]  /*d2c0*/  BSSY B0, `(.L_x_50) ;  /* 0x0000084000007945 */ /* 0x000fe80003800000 */
[----:B------:R-:W-:-:S04]  /*d2d0*/  ISETP.NE.AND P1, PT, R7, 0x2, PT ;  /* 0x000000020700780c */ /* 0x000fc80003f25270 */
[----:B------:R-:W-:Y:S02]  /*d2e0*/  SEL R12, RZ, 0x1, P1 ;  /* 0x00000001ff0c7807 */ /* 0x000fe40000800000 */
[----:B------:R-:W-:Y:S02]  /*d2f0*/  SEL R7, R7, RZ, P1 ;  /* 0x000000ff07077207 */ /* 0x000fe40000800000 */
[----:B------:R-:W-:Y:S01]  /*d300*/  LOP3.LUT R12, R19, R12, RZ, 0x3c, !PT ;  /* 0x0000000c130c7212 */ /* 0x000fe200078e3cff */
[----:B------:R-:W-:Y:S06]  /*d310*/  @!P6 BRA `(.L_x_51) ;  /* 0x0000000400f8e947 */ /* 0x000fec0003800000 */
[----:B------:R-:W-:Y:S01]  /*d320*/  MOV R8, R5 ;  /* 0x0000000500087202 */ /* 0x000fe20000000f00 */
[----:B------:R-:W-:Y:S06]  /*d330*/  @!P0 BRA `(.L_x_52) ;  /* 0x0000000000488947 */ /* 0x000fec0003800000 */
[----:B------:R-:W1:Y:S01]  /*d340*/  LDC R15, c[0x0][0x41c] ;  /* 0x00010700ff0f7b82 */ /* 0x000e620000000800 */
[----:B------:R-:W-:Y:S01]  /*d350*/  ULDC.64 UR4, c[0x0][0x408] ;  /* 0x0001020000047ab9 */ /* 0x000fe20000000a00 */
[----:B------:R-:W-:Y:S01]  /*d360*/  ULDC.64 UR6, c[0x0][0x208] ;  /* 0x0000820000067ab9 */ /* 0x000fe20000000a00 */
[----:B-1----:R-:W-:-:S13]  /*d370*/  ISETP.NE.AND P1, PT, R15, 0x1, PT ;  /* 0x000000010f00780c */ /* 0x002fda0003f25270 */
[----:B------:R-:W1:Y:S02]  /*d380*/  @P1 LDC.64 R8, c[0x0][0x420] ;  /* 0x00010800ff081b82 */ /* 0x000e640000000a00 */
[----:B-1----:R-:W-:-:S04]  /*d390*/  @P1 IMAD.HI.U32 R14, R6, R8, RZ ;  /* 0x00000008060e1227 */ /* 0x002fc800078e00ff */
[----:B------:R-:W-:Y:S01]  /*d3a0*/  IMAD.MOV.U32 R8, RZ, RZ, R6 ;  /* 0x000000ffff087224 */ /* 0x000fe200078e0006 */
[----:B------:R-:W-:Y:S01]  /*d3b0*/  @P1 SHF.R.U32.HI R8, RZ, R9, R14 ;  /* 0x00000009ff081219 */ /* 0x000fe2000001160e */
[----:B------:R-:W-:-:S03]  /*d3c0*/  IMAD R14, R11, UR4, RZ ;  /* 0x000000040b0e7c24 */ /* 0x000fc6000f8e02ff */
[----:B------:R-:W-:Y:S01]  /*d3d0*/  IADD3 R9, -R8, RZ, RZ ;  /* 0x000000ff08097210 */ /* 0x000fe20007ffe1ff */
[----:B------:R-:W-:-:S04]  /*d3e0*/  IMAD R14, R0, UR5, R14 ;  /* 0x00000005000e7c24 */ /* 0x000fc8000f8e020e */
[----:B------:R-:W-:Y:S01]  /*d3f0*/  IMAD R6, R15, R9, R6 ;  /* 0x000000090f067224 */ /* 0x000fe200078e0206 */
[----:B------:R-:W-:-:S03]  /*d400*/  SHF.R.S32.HI R9, RZ, 0x1f, R8 ;  /* 0x0000001fff097819 */ /* 0x000fc60000011408 */
[----:B------:R-:W-:-:S04]  /*d410*/  IMAD.WIDE.U32 R8, R0, UR4, R8 ;  /* 0x0000000400087c25 */ /* 0x000fc8000f8e0008 */
[----:B------:R-:W-:Y:S01]  /*d420*/  IMAD.IADD R9, R14, 0x1, R9 ;  /* 0x000000010e097824 */ /* 0x000fe200078e0209 */
[----:B------:R-:W-:-:S04]  /*d430*/  LEA R2, P1, R8, R2, 0x2 ;  /* 0x0000000208027211 */ /* 0x000fc800078210ff */
[----:B------:R-:W-:-:S05]  /*d440*/  LEA.HI.X R3, R8, R3, R9, 0x2, P1 ;  /* 0x0000000308037211 */ /* 0x000fca00008f1409 */
[----:B------:R1:W5:Y:S04]  /*d450*/  LDG.E R8, desc[UR6][R2.64] ;  /* 0x0000000602087981 */ /* 0x000368000c1e1900 */
.L_x_52:
[----:B-1----:R-:W1:Y:S01]  /*d460*/  S2R R3, SR_CgaCtaId ;  /* 0x0000000000037919 */ /* 0x002e620000008800 */
[----:B------:R-:W-:-:S04]  /*d470*/  MOV R2, 0x400 ;  /* 0x0000040000027802 */ /* 0x000fc80000000f00 */
[----:B-1----:R-:W-:Y:S02]  /*d480*/  LEA R2, R3, R2, 0x18 ;  /* 0x0000000203027211 */ /* 0x002fe400078ec0ff */
[----:B------:R-:W-:Y:S02]  /*d490*/  SHF.L.U32 R3, R12, 0x1f, RZ ;  /* 0x0000001f0c037819 */ /* 0x000fe400000006ff */
[----:B------:R-:W-:-:S04]  /*d4a0*/  LEA R2, R7, R2, 0x3 ;  /* 0x0000000207027211 */ /* 0x000fc800078e18ff */
[----:B------:R-:W1:Y:S02]  /*d4b0*/  SYNCS.PHASECHK.TRANS64.TRYWAIT P1, [R2+URZ+0x38840], R3 ;  /* 0x03884003020075a7 */ /* 0x000e64000802017f */
[----:B-1----:R-:W-:Y:S05]  /*d4c0*/  @!P1 BRA `(.L_x_53) ;  /* 0x0000002000c89947 */ /* 0x002fea0003800000 */
.L_x_99:
[----:B------:R-:W2:Y:S02]  /*d4d0*/  S2R R9, SR_TID.X ;  /* 0x0000000000097919 */ /* 0x000ea40000002100 */
[----:B--2---:R-:W-:-:S04]  /*d4e0*/  LOP3.LUT R9, R9, 0x7f, RZ, 0xc0, !PT ;  /* 0x0000007f09097812 */ /* 0x004fc800078ec0ff */
[----:B------:R-:W-:-:S13]  /*d4f0*/  ISETP.NE.AND P2, PT, R9, RZ, PT ;  /* 0x000000ff0900720c */ /* 0x000fda0003f45270 */
[----:B------:R-:W-:Y:S05]  /*d500*/  @P2 BRA `(.L_x_54) ;  /* 0x00000000001c2947 */ /* 0x000fea0003800000 */
[----:B------:R-:W2:Y:S01]  /*d510*/  S2R R9, SR_TID.X ;  /* 0x0000000000097919 */ /* 0x000ea20000002100 */
[----:B-1----:R-:W-:-:S04]  /*d520*/  IMAD.MOV.U32 R3, RZ, RZ, 0xa000 ;  /* 0x0000a000ff037424 */ /* 0x002fc800078e00ff */
[----:B------:R3:W-:Y:S01]  /*d530*/  SYNCS.ARRIVE.TRANS64 RZ, [R2+URZ+0x38830], R3 ;  /* 0x0388300302ff79a7 */ /* 0x0007e2000800003f */
[----:B--2---:R-:W-:-:S04]  /*d540*/  LOP3.LUT R9, R9, 0x1f, RZ, 0xc0, !PT ;  /* 0x0000001f09097812 */ /* 0x004fc800078ec0ff */
[----:B------:R-:W-:-:S13]  /*d550*/  ISETP.NE.AND P1, PT, R9, RZ, PT ;  /* 0x000000ff0900720c */ /* 0x000fda0003f25270 */
[----:B---3--:R-:W-:Y:S05]  /*d560*/  @!P1 BRA `(.L_x_54) ;  /* 0x0000000000049947 */ /* 0x008fea0003800000 */
[----:B------:R-:W-:Y:S01]  /*d570*/  BPT.TRAP 0x1 ;  /* 0x000000040000795c */ /* 0x000fe20000300000 */
.L_x_54:
[----:B------:R-:W2:Y:S01]  /*d580*/  S2R R14, SR_CgaCtaId ;  /* 0x00000000000e7919 */ /* 0x000ea20000008800 */
[----:B------:R-:W-:Y:S01]  /*d590*/  MOV R9, 0x400 ;  /* 0x0000040000097802 */ /* 0x000fe20000000f00 */
[----:B------:R-:W-:Y:S01]  /*d5a0*/  UIADD3 UR4, UP0, UR36, 0x370, URZ ;  /* 0x0000037024047890 */ /* 0x000fe2000ff1e03f */
[----:B------:R-:W-:Y:S01]  /*d5b0*/  R2UR UR9, R2 ;  /* 0x00000000020972ca */ /* 0x000fe200000e0000 */
[----:B------:R-:W-:Y:S01]  /*d5c0*/  UMOV UR10, URZ ;  /* 0x0000003f000a7c82 */ /* 0x000fe20008000000 */
[----:B------:R-:W-:Y:S01]  /*d5d0*/  R2UR UR11, R6 ;  /* 0x00000000060b72ca */ /* 0x000fe200000e0000 */
[----:B------:R-:W-:Y:S01]  /*d5e0*/  UIADD3.X UR5, URZ, UR37, URZ, UP0, !UPT ;  /* 0x000000253f057290 */ /* 0x000fe200087fe43f */
[----:B------:R-:W-:Y:S01]  /*d5f0*/  R2UR UR12, R4 ;  /* 0x00000000040c72ca */ /* 0x000fe200000e0000 */
[----:B------:R-:W-:Y:S01]  /*d600*/  UMOV UR6, 0x0 ;  /* 0x0000000000067882 */ /* 0x000fe20000000000 */
[----:B-----5:R-:W-:Y:S01]  /*d610*/  R2UR UR13, R8 ;  /* 0x00000000080d72ca */ /* 0x020fe200000e0000 */
[----:B------:R-:W-:Y:S01]  /*d620*/  UMOV UR7, 0x14f00000 ;  /* 0x14f0000000077882 */ /* 0x000fe20000000000 */
[----:B------:R-:W-:Y:S01]  /*d630*/  UMOV UR17, 0x40 ;  /* 0x0000004000117882 */ /* 0x000fe20000000000 */
[----:B------:R-:W-:Y:S01]  /*d640*/  UMOV UR18, 0x80 ;  /* 0x0000008000127882 */ /* 0x000fe20000000000 */
[----:B------:R-:W-:Y:S01]  /*d650*/  UMOV UR19, 0xc0 ;  /* 0x000000c000137882 */ /* 0x000fe20000000000 */
[----:B-1----:R-:W-:-:S02]  /*d660*/  SHF.L.U32 R3, R19, 0x1f, RZ ;  /* 0x0000001f13037819 */ /* 0x002fc400000006ff */
[----:B------:R-:W-:Y:S02]  /*d670*/  UIADD3 UR9, UR9, 0x38830, URZ ;  /* 0x0003883009097890 */ /* 0x000fe4000fffe03f */
[----:B------:R-:W-:Y:S01]  /*d680*/  UIMAD UR11, UR11, 0x50, URZ ;  /* 0x000000500b0b78a4 */ /* 0x000fe2000f8e023f */
[----:B--2---:R-:W-:-:S05]  /*d690*/  LEA R9, R14, R9, 0x18 ;  /* 0x000000090e097211 */ /* 0x004fca00078ec0ff */
[----:B------:R-:W-:-:S05]  /*d6a0*/  IMAD R2, R7, 0xa000, R9 ;  /* 0x0000a00007027824 */ /* 0x000fca00078e0209 */
[----:B------:R-:W-:Y:S02]  /*d6b0*/  R2UR UR14, R2 ;  /* 0x00000000020e72ca */ /* 0x000fe400000e0000 */
[----:B------:R-:W-:-:S05]  /*d6c0*/  IADD3 R2, R9, 0x38800, RZ ;  /* 0x0003880009027810 */ /* 0x000fca0007ffe0ff */
[----:B------:R-:W-:-:S06]  /*d6d0*/  IMAD R2, R16, 0x8, R2 ;  /* 0x0000000810027824 */ /* 0x000fcc00078e0202 */
[----:B------:R-:W-:Y:S02]  /*d6e0*/  UIADD3 UR8, UR14, 0x24400, URZ ;  /* 0x000244000e087890 */ /* 0x000fe4000fffe03f */
[----:B------:R-:W-:Y:S02]  /*d6f0*/  UIADD3 UR15, UR14, 0x26c00, URZ ;  /* 0x00026c000e0f7890 */ /* 0x000fe4000fffe03f */
[----:B------:R-:W-:Y:S02]  /*d700*/  UIADD3 UR16, UR14, 0x29400, URZ ;  /* 0x000294000e107890 */ /* 0x000fe4000fffe03f */
[----:B------:R-:W-:-:S03]  /*d710*/  UIADD3 UR14, UR14, 0x2bc00, URZ ;  /* 0x0002bc000e0e7890 */ /* 0x000fc6000fffe03f */
[----:B------:R1:W-:Y:S02]  /*d720*/  UTMALDG.4D [UR8], [UR4], desc[UR6] ;  /* 0x00000608040075b4 */ /* 0x0003e40008019000 */
[----:B-1----:R-:W-:Y:S01]  /*d730*/  UMOV UR8, UR15 ;  /* 0x0000000f00087c82 */ /* 0x002fe20008000000 */
[----:B------:R-:W-:Y:S02]  /*d740*/  UMOV UR10, UR17 ;  /* 0x00000011000a7c82 */ /* 0x000fe40008000000 */
[----:B------:R1:W-:Y:S02]  /*d750*/  UTMALDG.4D [UR8], [UR4], desc[UR6] ;  /* 0x00000608040075b4 */ /* 0x0003e40008019000 */
[----:B-1----:R-:W-:Y:S01]  /*d760*/  UMOV UR8, UR16 ;  /* 0x0000001000087c82 */ /* 0x002fe20008000000 */
[----:B------:R-:W-:Y:S02]  /*d770*/  UMOV UR10, UR18 ;  /* 0x00000012000a7c82 */ /* 0x000fe40008000000 */
[----:B------:R1:W-:Y:S02]  /*d780*/  UTMALDG.4D [UR8], [UR4], desc[UR6] ;  /* 0x00000608040075b4 */ /* 0x0003e40008019000 */
[----:B-1----:R-:W-:Y:S01]  /*d790*/  UMOV UR8, UR14 ;  /* 0x0000000e00087c82 */ /* 0x002fe20008000000 */
[----:B------:R-:W-:-:S02]  /*d7a0*/  UMOV UR10, UR19 ;  /* 0x00000013000a7c82 */ /* 0x000fc40008000000 */
[----:B------:R1:W-:Y:S01]  /*d7b0*/  UTMALDG.4D [UR8], [UR4], desc[UR6] ;  /* 0x00000608040075b4 */ /* 0x0003e20008019000 */
[----:B------:R-:W2:Y:S02]  /*d7c0*/  SYNCS.PHASECHK.TRANS64.TRYWAIT P1, [R2+URZ+0x60], R3 ;  /* 0x00006003020075a7 */ /* 0x000ea4000802017f */
[----:B-12---:R-:W-:Y:S05]  /*d7d0*/  @!P1 BRA `(.L_x_55) ;  /* 0x0000002000189947 */ /* 0x006fea0003800000 */
.L_x_100:
[----:B------:R-:W-:Y:S05]  /*d7e0*/  @P2 BRA `(.L_x_56) ;  /* 0x00000000002c2947 */ /* 0x000fea0003800000 */
[----:B------:R-:W2:Y:S01]  /*d7f0*/  S2R R9, SR_TID.X ;  /* 0x0000000000097919 */ /* 0x000ea20000002100 */
[----:B------:R-:W-:Y:S01]  /*d800*/  MOV R14, 0x400 ;  /* 0x00000400000e7802 */ /* 0x000fe20000000f00 */
[----:B-1----:R-:W-:Y:S01]  /*d810*/  IMAD.MOV.U32 R3, RZ, RZ, 0xa000 ;  /* 0x0000a000ff037424 */ /* 0x002fe200078e00ff */
[----:B------:R-:W1:Y:S01]  /*d820*/  S2R R15, SR_CgaCtaId ;  /* 0x00000000000f7919 */ /* 0x000e620000008800 */
[----:B--2---:R-:W-:-:S04]  /*d830*/  LOP3.LUT R9, R9, 0x1f, RZ, 0xc0, !PT ;  /* 0x0000001f09097812 */ /* 0x004fc800078ec0ff */
[----:B------:R-:W-:Y:S02]  /*d840*/  ISETP.NE.AND P1, PT, R9, RZ, PT ;  /* 0x000000ff0900720c */ /* 0x000fe40003f25270 */
[----:B-1----:R-:W-:-:S04]  /*d850*/  LEA R14, R15, R14, 0x18 ;  /* 0x0000000e0f0e7211 */ /* 0x002fc800078ec0ff */
[----:B------:R-:W-:-:S04]  /*d860*/  LEA R2, R16, R14, 0x3 ;  /* 0x0000000e10027211 */ /* 0x000fc800078e18ff */
[----:B------:R2:W-:Y:S03]  /*d870*/  SYNCS.ARRIVE.TRANS64 RZ, [R2+URZ+0x38850], R3 ;  /* 0x0388500302ff79a7 */ /* 0x0005e6000800003f */
[----:B------:R-:W-:Y:S05]  /*d880*/  @!P1 BRA `(.L_x_56) ;  /* 0x0000000000049947 */ /* 0x000fea0003800000 */
[----:B------:R-:W-:Y:S01]  /*d890*/  BPT.TRAP 0x1 ;  /* 0x000000040000795c */ /* 0x000fe20000300000 */
.L_x_56:
[----:B-12---:R-:W2:Y:S01]  /*d8a0*/  LDL.LU R3, [R1] ;  /* 0x0000000001037983 */ /* 0x006ea20000300800 */
[----:B------:R-:W-:Y:S01]  /*d8b0*/  MOV R9, 0x400 ;  /* 0x0000040000097802 */ /* 0x000fe20000000f00 */
[----:B------:R-:W1:Y:S01]  /*d8c0*/  S2R R14, SR_CgaCtaId ;  /* 0x00000000000e7919 */ /* 0x000e620000008800 */
[----:B------:R-:W-:Y:S01]  /*d8d0*/  R2UR UR13, R5 ;  /* 0x00000000050d72ca */ /* 0x000fe200000e0000 */
[----:B------:R-:W-:Y:S01]  /*d8e0*/  UIADD3 UR4, UP0, UR36, 0x470, URZ ;  /* 0x0000047024047890 */ /* 0x000fe2000ff1e03f */
[----:B------:R-:W-:Y:S02]  /*d8f0*/  R2UR UR12, R4 ;  /* 0x00000000040c72ca */ /* 0x000fe400000e0000 */
[----:B-1----:R-:W-:-:S04]  /*d900*/  LEA R9, R14, R9, 0x18 ;  /* 0x000000090e097211 */ /* 0x002fc800078ec0ff */
[----:B------:R-:W-:-:S04]  /*d910*/  LEA R2, R16, R9, 0x3 ;  /* 0x0000000910027211 */ /* 0x000fc800078e18ff */
[----:B------:R-:W-:Y:S01]  /*d920*/  R2UR UR9, R2 ;  /* 0x00000000020972ca */ /* 0x000fe200000e0000 */
[----:B------:R-:W-:-:S05]  /*d930*/  IMAD R2, R16, 0xa000, R9 ;  /* 0x0000a00010027824 */ /* 0x000fca00078e0209 */
[----:B------:R-:W-:Y:S01]  /*d940*/  R2UR UR16, R2 ;  /* 0x00000000021072ca */ /* 0x000fe200000e0000 */
[----:B------:R-:W-:-:S06]  /*d950*/  UIADD3.X UR5, URZ, UR37, URZ, UP0, !UPT ;  /* 0x000000253f057290 */ /* 0x000fcc00087fe43f */
[----:B------:R-:W-:-:S06]  /*d960*/  UIADD3 UR9, UR9, 0x38850, URZ ;  /* 0x0003885009097890 */ /* 0x000fcc000fffe03f */
[----:B------:R-:W-:Y:S02]  /*d970*/  UIADD3 UR8, UR16, 0x400, URZ ;  /* 0x0000040010087890 */ /* 0x000fe4000fffe03f */
[----:B------:R-:W-:Y:S02]  /*d980*/  UIADD3 UR14, UR16, 0x2c00, URZ ;  /* 0x00002c00100e7890 */ /* 0x000fe4000fffe03f */
[----:B------:R-:W-:Y:S01]  /*d990*/  UIADD3 UR15, UR16, 0x5400, URZ ;  /* 0x00005400100f7890 */ /* 0x000fe2000fffe03f */
[----:B------:R-:W-:Y:S01]  /*d9a0*/  UMOV UR10, URZ ;  /* 0x0000003f000a7c82 */ /* 0x000fe20008000000 */
[----:B------:R-:W-:Y:S01]  /*d9b0*/  UMOV UR6, 0x0 ;  /* 0x0000000000067882 */ /* 0x000fe20000000000 */
[----:B------:R-:W-:Y:S01]  /*d9c0*/  UMOV UR7, 0x14f00000 ;  /* 0x14f0000000077882 */ /* 0x000fe20000000000 */
[----:B------:R-:W-:Y:S01]  /*d9d0*/  UMOV UR17, 0x40 ;  /* 0x0000004000117882 */ /* 0x000fe20000000000 */
[----:B------:R-:W-:Y:S01]  /*d9e0*/  UIADD3 UR16, UR16, 0x7c00, URZ ;  /* 0x00007c0010107890 */ /* 0x000fe2000fffe03f */
[----:B------:R1:W-:Y:S01]  /*d9f0*/  STL [R1], R6 ;  /* 0x0000000601007387 */ /* 0x0003e20000100800 */
[----:B------:R-:W-:Y:S01]  /*da00*/  IMAD.MOV.U32 R5, RZ, RZ, R8 ;  /* 0x000000ffff057224 */ /* 0x000fe200078e0008 */
[----:B--2---:R-:W-:-:S13]  /*da10*/  R2UR UR11, R3 ;  /* 0x00000000030b72ca */ /* 0x004fda00000e0000 */
[----:B------:R-:W-:-:S09]  /*da20*/  UIMAD UR11, UR11, 0x50, URZ ;  /* 0x000000500b0b78a4 */ /* 0x000fd2000f8e023f */
[----:B------:R2:W-:Y:S02]  /*da30*/  UTMALDG.4D [UR8], [UR4], desc[UR6] ;  /* 0x00000608040075b4 */ /* 0x0005e40008019000 */
[----:B--2---:R-:W-:Y:S01]  /*da40*/  UMOV UR8, UR14 ;  /* 0x0000000e00087c82 */ /* 0x004fe20008000000 */
[----:B------:R-:W-:Y:S01]  /*da50*/  UMOV UR10, UR17 ;  /* 0x00000011000a7c82 */ /* 0x000fe20008000000 */
[----:B------:R-:W-:Y:S01]  /*da60*/  UMOV UR14, 0x80 ;  /* 0x00000080000e7882 */ /* 0x000fe20000000000 */
        /* <DEDUP_REMOVED lines=8> */
[----:B-1----:R-:W-:Y:S01]  /*daf0*/  NOP ;  /* 0x0000000000007918 */ /* 0x002fe20000000000 */
.L_x_51:
[----:B------:R-:W-:Y:S05]  /*db00*/  BSYNC B0 ;  /* 0x0000000000007941 */ /* 0x000fea0003800000 */
.L_x_50:
[----:B------:R-:W2:Y:S01]  /*db10*/  LDL.LU R2, [R1+0xc] ;  /* 0x00000c0001027983 */ /* 0x000ea20000300800 */
[----:B------:R-:W-:Y:S01]  /*db20*/  IMAD.MOV.U32 R16, RZ, RZ, R7 ;  /* 0x000000ffff107224 */ /* 0x000fe200078e0007 */
[----:B------:R-:W-:Y:S02]  /*db30*/  MOV R19, R12 ;  /* 0x0000000c00137202 */ /* 0x000fe40000000f00 */
[----:B--2---:R-:W-:-:S07]  /*db40*/  IADD3 R6, R2, -0x3, RZ ;  /* 0xfffffffd02067810 */ /* 0x004fce0007ffe0ff */
.L_x_49:
[----:B------:R-:W-:Y:S01]  /*db50*/  IMAD.MOV R13, RZ, RZ, -R13 ;  /* 0x000000ffff0d7224 */ /* 0x000fe200078e0a0d */
[----:B------:R-:W-:Y:S04]  /*db60*/  BSSY B0, `(.L_x_48) ;  /* 0x000010c000007945 */ /* 0x000fe80003800000 */
[----:B------:R-:W-:-:S13]  /*db70*/  ISETP.NE.AND P1, PT, R10, R13, PT ;  /* 0x0000000d0a00720c */ /* 0x000fda0003f25270 */
[----:B------:R-:W-:Y:S05]  /*db80*/  @!P1 BRA `(.L_x_57) ;  /* 0x0000001000249947 */ /* 0x000fea0003800000 */
[----:B------:R-:W-:-:S07]  /*db90*/  MOV R8, R5 ;  /* 0x0000000500087202 */ /* 0x000fce0000000f00 */
.L_x_72:
        /* <DEDUP_REMOVED lines=12> */
[----:B------:R-:W-:-:S04]  /*dc60*/  IMAD R13, R11, UR4, RZ ;  /* 0x000000040b0d7c24 */ /* 0x000fc8000f8e02ff */
[----:B------:R-:W-:Y:S01]  /*dc70*/  IMAD R13, R0, UR5, R13 ;  /* 0x00000005000d7c24 */ /* 0x000fe2000f8e020d */
[----:B-1----:R-:W-:-:S13]  /*dc80*/  ISETP.NE.AND P1, PT, R9, 0x1, PT ;  /* 0x000000010900780c */ /* 0x002fda0003f25270 */
[----:B------:R-:W1:Y:S02]  /*dc90*/  @P1 LDC.64 R2, c[0x0][0x420] ;  /* 0x00010800ff021b82 */ /* 0x000e640000000a00 */
[----:B-1----:R-:W-:-:S04]  /*dca0*/  @P1 IMAD.HI.U32 R8, R6, R2, RZ ;  /* 0x0000000206081227 */ /* 0x002fc800078e00ff */
[----:B------:R-:W-:Y:S01]  /*dcb0*/  IMAD.MOV.U32 R2, RZ, RZ, R6 ;  /* 0x000000ffff027224 */ /* 0x000fe200078e0006 */
[----:B------:R-:W-:-:S04]  /*dcc0*/  @P1 SHF.R.U32.HI R2, RZ, R3, R8 ;  /* 0x00000003ff021219 */ /* 0x000fc80000011608 */
[----:B------:R-:W-:Y:S02]  /*dcd0*/  IADD3 R12, -R2, RZ, RZ ;  /* 0x000000ff020c7210 */ /* 0x000fe40007ffe1ff */
[----:B------:R-:W-:-:S03]  /*dce0*/  SHF.R.S32.HI R3, RZ, 0x1f, R2 ;  /* 0x0000001fff037819 */ /* 0x000fc60000011402 */
[----:B------:R-:W-:Y:S02]  /*dcf0*/  IMAD R12, R9, R12, R6 ;  /* 0x0000000c090c7224 */ /* 0x000fe400078e0206 */
[----:B------:R-:W1:Y:S01]  /*dd00*/  LDC.64 R8, c[0x0][0x3f8] ;  /* 0x0000fe00ff087b82 */ /* 0x000e620000000a00 */
[----:B------:R-:W-:-:S04]  /*dd10*/  IMAD.WIDE.U32 R2, R0, UR4, R2 ;  /* 0x0000000400027c25 */ /* 0x000fc8000f8e0002 */
[----:B------:R-:W-:Y:S01]  /*dd20*/  IMAD.IADD R13, R13, 0x1, R3 ;  /* 0x000000010d0d7824 */ /* 0x000fe200078e0203 */
[----:B-1----:R-:W-:-:S04]  /*dd30*/  LEA R8, P1, R2, R8, 0x2 ;  /* 0x0000000802087211 */ /* 0x002fc800078210ff */
[----:B------:R-:W-:-:S05]  /*dd40*/  LEA.HI.X R9, R2, R9, R13, 0x2, P1 ;  /* 0x0000000902097211 */ /* 0x000fca00008f140d */
[----:B------:R1:W5:Y:S04]  /*dd50*/  LDG.E R8, desc[UR6][R8.64] ;  /* 0x0000000608087981 */ /* 0x000368000c1e1900 */
.L_x_60:
[----:B------:R-:W2:Y:S01]  /*dd60*/  S2R R3, SR_CgaCtaId ;  /* 0x0000000000037919 */ /* 0x000ea20000008800 */
[----:B------:R-:W-:-:S04]  /*dd70*/  MOV R2, 0x400 ;  /* 0x0000040000027802 */ /* 0x000fc80000000f00 */
[----:B--2---:R-:W-:Y:S02]  /*dd80*/  LEA R2, R3, R2, 0x18 ;  /* 0x0000000203027211 */ /* 0x004fe400078ec0ff */
[----:B------:R-:W-:Y:S02]  /*dd90*/  SHF.L.U32 R3, R10, 0x1f, RZ ;  /* 0x0000001f0a037819 */ /* 0x000fe400000006ff */
[----:B------:R-:W-:-:S04]  /*dda0*/  LEA R2, R7, R2, 0x3 ;  /* 0x0000000207027211 */ /* 0x000fc800078e18ff */
[----:B------:R-:W2:Y:S02]  /*ddb0*/  SYNCS.PHASECHK.TRANS64.TRYWAIT P1, [R2+URZ+0x38840], R3 ;  /* 0x03884003020075a7 */ /* 0x000ea4000802017f */
[----:B--2---:R-:W-:Y:S05]  /*ddc0*/  @!P1 BRA `(.L_x_61) ;  /* 0x0000001800b09947 */ /* 0x004fea0003800000 */
.L_x_101:
[----:B-1----:R-:W1:Y:S02]  /*ddd0*/  S2R R9, SR_TID.X ;  /* 0x0000000000097919 */ /* 0x002e640000002100 */
[----:B-1----:R-:W-:-:S04]  /*dde0*/  LOP3.LUT R9, R9, 0x7f, RZ, 0xc0, !PT ;  /* 0x0000007f09097812 */ /* 0x002fc800078ec0ff */
[----:B------:R-:W-:-:S13]  /*ddf0*/  ISETP.NE.AND P2, PT, R9, RZ, PT ;  /* 0x000000ff0900720c */ /* 0x000fda0003f45270 */
[----:B------:R-:W-:Y:S05]  /*de00*/  @P2 BRA `(.L_x_62) ;  /* 0x00000000001c2947 */ /* 0x000fea0003800000 */
[----:B------:R-:W1:Y:S01]  /*de10*/  S2R R9, SR_TID.X ;  /* 0x0000000000097919 */ /* 0x000e620000002100 */
[----:B--2---:R-:W-:-:S04]  /*de20*/  IMAD.MOV.U32 R3, RZ, RZ, 0xa000 ;  /* 0x0000a000ff037424 */ /* 0x004fc800078e00ff */
[----:B------:R3:W-:Y:S01]  /*de30*/  SYNCS.ARRIVE.TRANS64 RZ, [R2+URZ+0x38830], R3 ;  /* 0x0388300302ff79a7 */ /* 0x0007e2000800003f */
[----:B-1----:R-:W-:-:S04]  /*de40*/  LOP3.LUT R9, R9, 0x1f, RZ, 0xc0, !PT ;  /* 0x0000001f09097812 */ /* 0x002fc800078ec0ff */
[----:B------:R-:W-:-:S13]  /*de50*/  ISETP.NE.AND P1, PT, R9, RZ, PT ;  /* 0x000000ff0900720c */ /* 0x000fda0003f25270 */
[----:B---3--:R-:W-:Y:S05]  /*de60*/  @!P1 BRA `(.L_x_62) ;  /* 0x0000000000049947 */ /* 0x008fea0003800000 */
[----:B------:R-:W-:Y:S01]  /*de70*/  BPT.TRAP 0x1 ;  /* 0x000000040000795c */ /* 0x000fe20000300000 */
.L_x_62:
[----:B------:R-:W1:Y:S01]  /*de80*/  S2R R9, SR_CgaCtaId ;  /* 0x0000000000097919 */ /* 0x000e620000008800 */
[----:B--2---:R-:W-:Y:S01]  /*de90*/  MOV R3, 0x400 ;  /* 0x0000040000037802 */ /* 0x004fe20000000f00 */
        /* <DEDUP_REMOVED lines=12> */
[----:B------:R-:W-:-:S02]  /*df60*/  SHF.L.U32 R19, R19, 0x1f, RZ ;  /* 0x0000001f13137819 */ /* 0x000fc400000006ff */
[----:B------:R-:W-:Y:S02]  /*df70*/  UIADD3 UR9, UR9, 0x38830, URZ ;  /* 0x0003883009097890 */ /* 0x000fe4000fffe03f */
[----:B------:R-:W-:Y:S01]  /*df80*/  UIMAD UR11, UR11, 0x50, URZ ;  /* 0x000000500b0b78a4 */ /* 0x000fe2000f8e023f */
[----:B-1----:R-:W-:-:S05]  /*df90*/  LEA R3, R9, R3, 0x18 ;  /* 0x0000000309037211 */ /* 0x002fca00078ec0ff */
[----:B------:R-:W-:Y:S01]  /*dfa0*/  IMAD R2, R7, 0xa000, R3 ;  /* 0x0000a00007027824 */ /* 0x000fe200078e0203 */
[----:B------:R-:W-:-:S04]  /*dfb0*/  IADD3 R3, R3, 0x38800, RZ ;  /* 0x0003880003037810 */ /* 0x000fc80007ffe0ff */
[----:B------:R-:W-:Y:S01]  /*dfc0*/  R2UR UR14, R2 ;  /* 0x00000000020e72ca */ /* 0x000fe200000e0000 */
[----:B------:R-:W-:-:S12]  /*dfd0*/  IMAD R2, R16, 0x8, R3 ;  /* 0x0000000810027824 */ /* 0x000fd800078e0203 */
        /* <DEDUP_REMOVED lines=16> */
.L_x_102:
[----:B------:R-:W-:Y:S05]  /*e0e0*/  @P2 BRA `(.L_x_64) ;  /* 0x00000000001c2947 */ /* 0x000fea0003800000 */
[----:B------:R-:W2:Y:S01]  /*e0f0*/  S2R R9, SR_TID.X ;  /* 0x0000000000097919 */ /* 0x000ea20000002100 */
[----:B------:R-:W-:-:S04]  /*e100*/  MOV R3, 0xa000 ;  /* 0x0000a00000037802 */ /* 0x000fc80000000f00 */
[----:B------:R3:W-:Y:S01]  /*e110*/  SYNCS.ARRIVE.TRANS64 RZ, [R2+URZ+0x50], R3 ;  /* 0x0000500302ff79a7 */ /* 0x0007e2000800003f */
[----:B--2---:R-:W-:-:S04]  /*e120*/  LOP3.LUT R9, R9, 0x1f, RZ, 0xc0, !PT ;  /* 0x0000001f09097812 */ /* 0x004fc800078ec0ff */
[----:B------:R-:W-:-:S13]  /*e130*/  ISETP.NE.AND P1, PT, R9, RZ, PT ;  /* 0x000000ff0900720c */ /* 0x000fda0003f25270 */
[----:B---3--:R-:W-:Y:S05]  /*e140*/  @!P1 BRA `(.L_x_64) ;  /* 0x0000000000049947 */ /* 0x008fea0003800000 */
[----:B------:R-:W-:Y:S01]  /*e150*/  BPT.TRAP 0x1 ;  /* 0x000000040000795c */ /* 0x000fe20000300000 */
.L_x_64:
[----:B------:R-:W2:Y:S01]  /*e160*/  LDL.LU R3, [R1] ;  /* 0x0000000001037983 */ /* 0x000ea20000300800 */
[----:B------:R-:W-:Y:S01]  /*e170*/  MOV R9, 0x400 ;  /* 0x0000040000097802 */ /* 0x000fe20000000f00 */
[----:B------:R-:W3:Y:S01]  /*e180*/  S2R R13, SR_CgaCtaId ;  /* 0x00000000000d7919 */ /* 0x000ee20000008800 */
[----:B------:R-:W-:Y:S01]  /*e190*/  R2UR UR9, R2 ;  /* 0x00000000020972ca */ /* 0x000fe200000e0000 */
[----:B------:R-:W-:Y:S01]  /*e1a0*/  UIADD3 UR4, UP0, UR36, 0x470, URZ ;  /* 0x0000047024047890 */ /* 0x000fe2000ff1e03f */
[----:B------:R-:W-:Y:S02]  /*e1b0*/  R2UR UR13, R5 ;  /* 0x00000000050d72ca */ /* 0x000fe400000e0000 */
[----:B------:R-:W-:Y:S01]  /*e1c0*/  R2UR UR12, R4 ;  /* 0x00000000040c72ca */ /* 0x000fe200000e0000 */
[----:B------:R-:W-:Y:S01]  /*e1d0*/  UIADD3.X UR5, URZ, UR37, URZ, UP0, !UPT ;  /* 0x000000253f057290 */ /* 0x000fe200087fe43f */
[----:B---3--:R-:W-:-:S05]  /*e1e0*/  LEA R9, R13, R9, 0x18 ;  /* 0x000000090d097211 */ /* 0x008fca00078ec0ff */
        /* <DEDUP_REMOVED lines=27> */
[----:B---3--:R-:W-:Y:S01]  /*e3a0*/  NOP ;  /* 0x0000000000007918 */ /* 0x008fe20000000000 */
.L_x_59:
[----:B------:R-:W-:Y:S05]  /*e3b0*/  BSYNC B1 ;  /* 0x0000000000017941 */ /* 0x000fea0003800000 */
.L_x_58:
[----:B------:R-:W-:Y:S01]  /*e3c0*/  IADD3 R16, R7, 0x1, RZ ;  /* 0x0000000107107810 */ /* 0x000fe20007ffe0ff */
[----:B------:R-:W-:Y:S03]  /*e3d0*/  BSSY B1, `(.L_x_65) ;  /* 0x0000081000017945 */ /* 0x000fe60003800000 */
[----:B------:R-:W-:-:S04]  /*e3e0*/  ISETP.NE.AND P1, PT, R16, 0x2, PT ;  /* 0x000000021000780c */ /* 0x000fc80003f25270 */
[----:B-1----:R-:W-:Y:S02]  /*e3f0*/  SEL R19, RZ, 0x1, P1 ;  /* 0x00000001ff137807 */ /* 0x002fe40000800000 */
[----:B------:R-:W-:Y:S02]  /*e400*/  SEL R16, R16, RZ, P1 ;  /* 0x000000ff10107207 */ /* 0x000fe40000800000 */
[----:B------:R-:W-:Y:S01]  /*e410*/  LOP3.LUT R19, R10, R19, RZ, 0x3c, !PT ;  /* 0x000000130a137212 */ /* 0x000fe200078e3cff */
[----:B------:R-:W-:Y:S06]  /*e420*/  @!P6 BRA `(.L_x_66) ;  /* 0x0000000400ece947 */ /* 0x000fec0003800000 */
[----:B------:R-:W-:Y:S01]  /*e430*/  VIADD R12, R6, 0xffffffff ;  /* 0xffffffff060c7836 */ /* 0x000fe20000000000 */
        /* <DEDUP_REMOVED lines=8> */
[----:B-1----:R-:W-:Y:S01]  /*e4c0*/  @P1 IMAD.HI.U32 R9, R12, R2, RZ ;  /* 0x000000020c091227 */ /* 0x002fe200078e00ff */
[----:B------:R-:W-:-:S04]  /*e4d0*/  MOV R2, R12 ;  /* 0x0000000c00027202 */ /* 0x000fc80000000f00 */
[----:B------:R-:W-:-:S05]  /*e4e0*/  @P1 SHF.R.U32.HI R2, RZ, R3, R9 ;  /* 0x00000003ff021219 */ /* 0x000fca0000011609 */
[----:B------:R-:W-:-:S04]  /*e4f0*/  IMAD.MOV R3, RZ, RZ, -R2 ;  /* 0x000000ffff037224 */ /* 0x000fc800078e0a02 */
[----:B------:R-:W-:Y:S01]  /*e500*/  IMAD R12, R8, R3, R12 ;  /* 0x00000003080c7224 */ /* 0x000fe200078e020c */
[--C-:B------:R-:W-:Y:S01]  /*e510*/  SHF.R.S32.HI R3, RZ, 0x1f, R2.reuse ;  /* 0x0000001fff037819 */ /* 0x100fe20000011402 */
[----:B------:R-:W1:Y:S02]  /*e520*/  LDC.64 R8, c[0x0][0x3f8] ;  /* 0x0000fe00ff087b82 */ /* 0x000e640000000a00 */
[----:B------:R-:W-:-:S05]  /*e530*/  IMAD.WIDE.U32 R2, R0, UR4, R2 ;  /* 0x0000000400027c25 */ /* 0x000fca000f8e0002 */
[----:B------:R-:W-:Y:S02]  /*e540*/  IADD3 R13, R13, R3, RZ ;  /* 0x000000030d0d7210 */ /* 0x000fe40007ffe0ff */
[----:B-1----:R-:W-:-:S04]  /*e550*/  LEA R8, P1, R2, R8, 0x2 ;  /* 0x0000000802087211 */ /* 0x002fc800078210ff */
[----:B------:R-:W-:-:S05]  /*e560*/  LEA.HI.X R9, R2, R9, R13, 0x2, P1 ;  /* 0x0000000902097211 */ /* 0x000fca00008f140d */
[----:B------:R1:W5:Y:S04]  /*e570*/  LDG.E R8, desc[UR6][R8.64] ;  /* 0x0000000608087981 */ /* 0x000368000c1e1900 */
.L_x_67:
[----:B------:R-:W2:Y:S01]  /*e580*/  S2R R3, SR_CgaCtaId ;  /* 0x0000000000037919 */ /* 0x000ea20000008800 */
[----:B------:R-:W-:-:S04]  /*e590*/  MOV R2, 0x400 ;  /* 0x0000040000027802 */ /* 0x000fc80000000f00 */
[----:B--2---:R-:W-:Y:S02]  /*e5a0*/  LEA R2, R3, R2, 0x18 ;  /* 0x0000000203027211 */ /* 0x004fe400078ec0ff */
[----:B------:R-:W-:-:S03]  /*e5b0*/  SHF.L.U32 R3, R19, 0x1f, RZ ;  /* 0x0000001f13037819 */ /* 0x000fc600000006ff */
[----:B------:R-:W-:-:S04]  /*e5c0*/  IMAD R2, R16, 0x8, R2 ;  /* 0x0000000810027824 */ /* 0x000fc800078e0202 */
[----:B------:R-:W2:Y:S02]  /*e5d0*/  SYNCS.PHASECHK.TRANS64.TRYWAIT P1, [R2+URZ+0x38840], R3 ;  /* 0x03884003020075a7 */ /* 0x000ea4000802017f */
[----:B--2---:R-:W-:Y:S05]  /*e5e0*/  @!P1 BRA `(.L_x_68) ;  /* 0x0000001000d09947 */ /* 0x004fea0003800000 */
.L_x_103:
[----:B-1----:R-:W1:Y:S02]  /*e5f0*/  S2R R9, SR_TID.X ;  /* 0x0000000000097919 */ /* 0x002e640000002100 */
[----:B-1----:R-:W-:-:S04]  /*e600*/  LOP3.LUT R9, R9, 0x7f, RZ, 0xc0, !PT ;  /* 0x0000007f09097812 */ /* 0x002fc800078ec0ff */
[----:B------:R-:W-:-:S13]  /*e610*/  ISETP.NE.AND P2, PT, R9, RZ, PT ;  /* 0x000000ff0900720c */ /* 0x000fda0003f45270 */
[----:B------:R-:W-:Y:S05]  /*e620*/  @P2 BRA `(.L_x_69) ;  /* 0x00000000001c2947 */ /* 0x000fea0003800000 */
[----:B------:R-:W1:Y:S01]  /*e630*/  S2R R9, SR_TID.X ;  /* 0x0000000000097919 */ /* 0x000e620000002100 */
[----:B--2---:R-:W-:-:S04]  /*e640*/  MOV R3, 0xa000 ;  /* 0x0000a00000037802 */ /* 0x004fc80000000f00 */
[----:B------:R3:W-:Y:S01]  /*e650*/  SYNCS.ARRIVE.TRANS64 RZ, [R2+URZ+0x38830], R3 ;  /* 0x0388300302ff79a7 */ /* 0x0007e2000800003f */
[----:B-1----:R-:W-:-:S04]  /*e660*/  LOP3.LUT R9, R9, 0x1f, RZ, 0xc0, !PT ;  /* 0x0000001f09097812 */ /* 0x002fc800078ec0ff */
[----:B------:R-:W-:-:S13]  /*e670*/  ISETP.NE.AND P1, PT, R9, RZ, PT ;  /* 0x000000ff0900720c */ /* 0x000fda0003f25270 */
[----:B---3--:R-:W-:Y:S05]  /*e680*/  @!P1 BRA `(.L_x_69) ;  /* 0x0000000000049947 */ /* 0x008fea0003800000 */
[----:B------:R-:W-:Y:S01]  /*e690*/  BPT.TRAP 0x1 ;  /* 0x000000040000795c */ /* 0x000fe20000300000 */
.L_x_69:
[----:B------:R-:W1:Y:S01]  /*e6a0*/  S2R R13, SR_CgaCtaId ;  /* 0x00000000000d7919 */ /* 0x000e620000008800 */
[----:B------:R-:W-:Y:S01]  /*e6b0*/  MOV R9, 0x400 ;  /* 0x0000040000097802 */ /* 0x000fe20000000f00 */
[----:B------:R-:W-:Y:S01]  /*e6c0*/  UIADD3 UR4, UP0, UR36, 0x370, URZ ;  /* 0x0000037024047890 */ /* 0x000fe2000ff1e03f */
[----:B------:R-:W-:Y:S01]  /*e6d0*/  R2UR UR11, R12 ;  /* 0x000000000c0b72ca */ /* 0x000fe200000e0000 */
[----:B------:R-:W-:Y:S01]  /*e6e0*/  UMOV UR10, URZ ;  /* 0x0000003f000a7c82 */ /* 0x000fe20008000000 */
[----:B------:R-:W-:Y:S01]  /*e6f0*/  R2UR UR12, R4 ;  /* 0x00000000040c72ca */ /* 0x000fe200000e0000 */
[----:B------:R-:W-:Y:S01]  /*e700*/  UIADD3.X UR5, URZ, UR37, URZ, UP0, !UPT ;  /* 0x000000253f057290 */ /* 0x000fe200087fe43f */
[----:B-----5:R-:W-:Y:S01]  /*e710*/  R2UR UR13, R8 ;  /* 0x00000000080d72ca */ /* 0x020fe200000e0000 */
[----:B------:R-:W-:Y:S01]  /*e720*/  UMOV UR6, 0x0 ;  /* 0x0000000000067882 */ /* 0x000fe20000000000 */
[----:B------:R-:W-:Y:S01]  /*e730*/  UMOV UR7, 0x14f00000 ;  /* 0x14f0000000077882 */ /* 0x000fe20000000000 */
[----:B------:R-:W-:Y:S01]  /*e740*/  UMOV UR17, 0x40 ;  /* 0x0000004000117882 */ /* 0x000fe20000000000 */
[----:B------:R-:W-:Y:S01]  /*e750*/  UMOV UR18, 0x80 ;  /* 0x0000008000127882 */ /* 0x000fe20000000000 */
[----:B------:R-:W-:-:S04]  /*e760*/  UMOV UR19, 0xc0 ;  /* 0x000000c000137882 */ /* 0x000fc80000000000 */
[----:B------:R-:W-:Y:S01]  /*e770*/  UIMAD UR11, UR11, 0x50, URZ ;  /* 0x000000500b0b78a4 */ /* 0x000fe2000f8e023f */
[----:B-1----:R-:W-:-:S05]  /*e780*/  LEA R9, R13, R9, 0x18 ;  /* 0x000000090d097211 */ /* 0x002fca00078ec0ff */
[----:B--2---:R-:W-:-:S05]  /*e790*/  VIADD R2, R9, 0x38800 ;  /* 0x0003880009027836 */ /* 0x004fca0000000000 */
[----:B------:R-:W-:Y:S01]  /*e7a0*/  LEA R3, R16, R2, 0x3 ;  /* 0x0000000210037211 */ /* 0x000fe200078e18ff */
[----:B------:R-:W-:-:S03]  /*e7b0*/  IMAD R2, R7, 0x8, R2 ;  /* 0x0000000807027824 */ /* 0x000fc600078e0202 */
[----:B------:R-:W-:Y:S01]  /*e7c0*/  R2UR UR9, R3 ;  /* 0x00000000030972ca */ /* 0x000fe200000e0000 */
[----:B------:R-:W-:-:S05]  /*e7d0*/  IMAD R3, R16, 0xa000, R9 ;  /* 0x0000a00010037824 */ /* 0x000fca00078e0209 */
[----:B------:R-:W-:Y:S02]  /*e7e0*/  R2UR UR14, R3 ;  /* 0x00000000030e72ca */ /* 0x000fe400000e0000 */
[----:B------:R-:W-:-:S05]  /*e7f0*/  SHF.L.U32 R3, R10, 0x1f, RZ ;  /* 0x0000001f0a037819 */ /* 0x000fca00000006ff */
[----:B------:R-:W-:-:S06]  /*e800*/  UIADD3 UR9, UR9, 0x30, URZ ;  /* 0x0000003009097890 */ /* 0x000fcc000fffe03f */
        /* <DEDUP_REMOVED lines=16> */
.L_x_104:
[----:B------:R-:W-:Y:S05]  /*e910*/  @P2 BRA `(.L_x_71) ;  /* 0x00000000001c2947 */ /* 0x000fea0003800000 */
[----:B------:R-:W2:Y:S01]  /*e920*/  S2R R9, SR_TID.X ;  /* 0x0000000000097919 */ /* 0x000ea20000002100 */
[----:B-1----:R-:W-:-:S04]  /*e930*/  MOV R3, 0xa000 ;  /* 0x0000a00000037802 */ /* 0x002fc80000000f00 */
[----:B------:R3:W-:Y:S01]  /*e940*/  SYNCS.ARRIVE.TRANS64 RZ, [R2+URZ+0x50], R3 ;  /* 0x0000500302ff79a7 */ /* 0x0007e2000800003f */
[----:B--2---:R-:W-:-:S04]  /*e950*/  LOP3.LUT R9, R9, 0x1f, RZ, 0xc0, !PT ;  /* 0x0000001f09097812 */ /* 0x004fc800078ec0ff */
[----:B------:R-:W-:-:S13]  /*e960*/  ISETP.NE.AND P1, PT, R9, RZ, PT ;  /* 0x000000ff0900720c */ /* 0x000fda0003f25270 */
[----:B---3--:R-:W-:Y:S05]  /*e970*/  @!P1 BRA `(.L_x_71) ;  /* 0x0000000000049947 */ /* 0x008fea0003800000 */
[----:B------:R-:W-:Y:S01]  /*e980*/  BPT.TRAP 0x1 ;  /* 0x000000040000795c */ /* 0x000fe20000300000 */
.L_x_71:
[----:B-1----:R-:W2:Y:S01]  /*e990*/  LDL.LU R3, [R1] ;  /* 0x0000000001037983 */ /* 0x002ea20000300800 */
[----:B------:R-:W-:Y:S01]  /*e9a0*/  MOV R9, 0x400 ;  /* 0x0000040000097802 */ /* 0x000fe20000000f00 */
[----:B------:R-:W1:Y:S01]  /*e9b0*/  S2R R10, SR_CgaCtaId ;  /* 0x00000000000a7919 */ /* 0x000e620000008800 */
[----:B------:R-:W-:Y:S01]  /*e9c0*/  R2UR UR9, R2 ;  /* 0x00000000020972ca */ /* 0x000fe200000e0000 */
[----:B------:R-:W-:Y:S01]  /*e9d0*/  UIADD3 UR4, UP0, UR36, 0x470, URZ ;  /* 0x0000047024047890 */ /* 0x000fe2000ff1e03f */
[----:B------:R-:W-:Y:S02]  /*e9e0*/  R2UR UR13, R5 ;  /* 0x00000000050d72ca */ /* 0x000fe400000e0000 */
[----:B------:R-:W-:Y:S01]  /*e9f0*/  R2UR UR12, R4 ;  /* 0x00000000040c72ca */ /* 0x000fe200000e0000 */
[----:B------:R-:W-:Y:S01]  /*ea00*/  UIADD3.X UR5, URZ, UR37, URZ, UP0, !UPT ;  /* 0x000000253f057290 */ /* 0x000fe200087fe43f */
[----:B-1----:R-:W-:-:S05]  /*ea10*/  LEA R9, R10, R9, 0x18 ;  /* 0x000000090a097211 */ /* 0x002fca00078ec0ff */
        /* <DEDUP_REMOVED lines=28> */
.L_x_66:
[----:B------:R-:W-:Y:S05]  /*ebe0*/  BSYNC B1 ;  /* 0x0000000000017941 */ /* 0x000fea0003800000 */
.L_x_65:
[C---:B------:R-:W-:Y:S02]  /*ebf0*/  ISETP.GT.AND P1, PT, R6.reuse, 0x1, PT ;  /* 0x000000010600780c */ /* 0x040fe40003f24270 */
[----:B------:R-:W-:-:S11]  /*ec00*/  IADD3 R6, R6, -0x2, RZ ;  /* 0xfffffffe06067810 */ /* 0x000fd60007ffe0ff */
[----:B------:R-:W-:Y:S05]  /*ec10*/  @P1 BRA `(.L_x_72) ;  /* 0xffffffec00e01947 */ /* 0x000fea000383ffff */
.L_x_57:
[----:B------:R-:W-:Y:S05]  /*ec20*/  BSYNC B0 ;  /* 0x0000000000007941 */ /* 0x000fea0003800000 */
.L_x_48:
[----:B------:R-:W-:Y:S04]  /*ec30*/  BSSY B0, `(.L_x_73) ;  /* 0x0000037000007945 */ /* 0x000fe80003800000 */
[----:B------:R-:W-:Y:S05]  /*ec40*/  @!P6 BRA `(.L_x_74) ;  /* 0x0000000000d4e947 */ /* 0x000fea0003800000 */
[----:B------:R-:W2:Y:S01]  /*ec50*/  S2R R3, SR_CgaCtaId ;  /* 0x0000000000037919 */ /* 0x000ea20000008800 */
[----:B------:R-:W-:Y:S01]  /*ec60*/  MOV R0, 0x400 ;  /* 0x0000040000007802 */ /* 0x000fe20000000f00 */
[----:B------:R-:W3:Y:S03]  /*ec70*/  S2R R2, SR_TID.X ;  /* 0x0000000000027919 */ /* 0x000ee60000002100 */
[----:B--2---:R-:W-:Y:S02]  /*ec80*/  LEA R0, R3, R0, 0x18 ;  /* 0x0000000003007211 */ /* 0x004fe400078ec0ff */
[----:B---3--:R-:W-:-:S03]  /*ec90*/  LOP3.LUT R2, R2, 0x7f, RZ, 0xc0, !PT ;  /* 0x0000007f02027812 */ /* 0x008fc600078ec0ff */
[----:B------:R-:W-:Y:S01]  /*eca0*/  IMAD R3, R16, 0x8, R0 ;  /* 0x0000000810037824 */ /* 0x000fe200078e0200 */
[----:B------:R-:W-:Y:S02]  /*ecb0*/  SHF.L.U32 R0, R19, 0x1f, RZ ;  /* 0x0000001f13007819 */ /* 0x000fe400000006ff */
[----:B------:R-:W-:Y:S02]  /*ecc0*/  ISETP.NE.AND P1, PT, R2, RZ, PT ;  /* 0x000000ff0200720c */ /* 0x000fe40003f25270 */
[----:B------:R-:W2:Y:S02]  /*ecd0*/  SYNCS.PHASECHK.TRANS64.TRYWAIT P0, [R3+URZ+0x38860], R0 ;  /* 0x03886000030075a7 */ /* 0x000ea4000800017f */
[----:B--2---:R-:W-:Y:S09]  /*ece0*/  @!P0 BRA `(.L_x_75) ;  /* 0x0000000c00388947 */ /* 0x004ff20003800000 */
.L_x_105:
[----:B------:R-:W-:Y:S05]  /*ecf0*/  @P1 BRA `(.L_x_76) ;  /* 0x00000000001c1947 */ /* 0x000fea0003800000 */
[----:B------:R-:W3:Y:S01]  /*ed00*/  S2R R2, SR_TID.X ;  /* 0x0000000000027919 */ /* 0x000ee20000002100 */
[----:B--2---:R-:W-:-:S04]  /*ed10*/  MOV R0, 0xa000 ;  /* 0x0000a00000007802 */ /* 0x004fc80000000f00 */
[----:B------:R4:W-:Y:S01]  /*ed20*/  SYNCS.ARRIVE.TRANS64 RZ, [R3+URZ+0x38850], R0 ;  /* 0x0388500003ff79a7 */ /* 0x0009e2000800003f */
[----:B---3--:R-:W-:-:S04]  /*ed30*/  LOP3.LUT R2, R2, 0x1f, RZ, 0xc0, !PT ;  /* 0x0000001f02027812 */ /* 0x008fc800078ec0ff */
[----:B------:R-:W-:-:S13]  /*ed40*/  ISETP.NE.AND P0, PT, R2, RZ, PT ;  /* 0x000000ff0200720c */ /* 0x000fda0003f05270 */
[----:B----4-:R-:W-:Y:S05]  /*ed50*/  @!P0 BRA `(.L_x_76) ;  /* 0x0000000000048947 */ /* 0x010fea0003800000 */
[----:B------:R-:W-:Y:S01]  /*ed60*/  BPT.TRAP 0x1 ;  /* 0x000000040000795c */ /* 0x000fe20000300000 */
.L_x_76:
[----:B------:R-:W3:Y:S01]  /*ed70*/  LDL R2, [R1] ;  /* 0x0000000001027983 */ /* 0x000ee20000100800 */
[----:B--2---:R-:W-:Y:S01]  /*ed80*/  MOV R0, 0x400 ;  /* 0x0000040000007802 */ /* 0x004fe20000000f00 */
[----:B-1----:R-:W1:Y:S01]  /*ed90*/  S2R R6, SR_CgaCtaId ;  /* 0x0000000000067919 */ /* 0x002e620000008800 */
        /* <DEDUP_REMOVED lines=17> */
[----:B---3--:R-:W-:-:S13]  /*eeb0*/  R2UR UR11, R2 ;  /* 0x00000000020b72ca */ /* 0x008fda00000e0000 */
[----:B------:R-:W-:-:S09]  /*eec0*/  UIMAD UR11, UR11, 0x50, URZ ;  /* 0x000000500b0b78a4 */ /* 0x000fd2000f8e023f */
[----:B------:R1:W-:Y:S02]  /*eed0*/  UTMALDG.4D [UR8], [UR4], desc[UR6] ;  /* 0x00000608040075b4 */ /* 0x0003e40008019000 */
[----:B-1----:R-:W-:Y:S01]  /*eee0*/  UMOV UR8, UR15 ;  /* 0x0000000f00087c82 */ /* 0x002fe20008000000 */
[----:B------:R-:W-:Y:S01]  /*eef0*/  UMOV UR10, UR17 ;  /* 0x00000011000a7c82 */ /* 0x000fe20008000000 */
[----:B------:R-:W-:Y:S01]  /*ef00*/  UMOV UR15, 0x80 ;  /* 0x00000080000f7882 */ /* 0x000fe20000000000 */
[----:B------:R1:W-:Y:S02]  /*ef10*/  UTMALDG.4D [UR8], [UR4], desc[UR6] ;  /* 0x00000608040075b4 */ /* 0x0003e40008019000 */
[----:B-1----:R-:W-:Y:S01]  /*ef20*/  UMOV UR8, UR16 ;  /* 0x0000001000087c82 */ /* 0x002fe20008000000 */
[----:B------:R-:W-:Y:S01]  /*ef30*/  UMOV UR10, UR15 ;  /* 0x0000000f000a7c82 */ /* 0x000fe20008000000 */
[----:B------:R-:W-:Y:S01]  /*ef40*/  UMOV UR15, 0xc0 ;  /* 0x000000c0000f7882 */ /* 0x000fe20000000000 */
[----:B------:R1:W-:Y:S02]  /*ef50*/  UTMALDG.4D [UR8], [UR4], desc[UR6] ;  /* 0x00000608040075b4 */ /* 0x0003e40008019000 */
[----:B-1----:R-:W-:Y:S01]  /*ef60*/  UMOV UR8, UR14 ;  /* 0x0000000e00087c82 */ /* 0x002fe20008000000 */
[----:B------:R-:W-:-:S02]  /*ef70*/  UMOV UR10, UR15 ;  /* 0x0000000f000a7c82 */ /* 0x000fc40008000000 */
[----:B------:R2:W-:Y:S02]  /*ef80*/  UTMALDG.4D [UR8], [UR4], desc[UR6] ;  /* 0x00000608040075b4 */ /* 0x0005e40008019000 */
[----:B--2---:R-:W-:Y:S01]  /*ef90*/  NOP ;  /* 0x0000000000007918 */ /* 0x004fe20000000000 */
.L_x_74:
[----:B------:R-:W-:Y:S05]  /*efa0*/  BSYNC B0 ;  /* 0x0000000000007941 */ /* 0x000fea0003800000 */
.L_x_73:
[----:B------:R-:W2:Y:S01]  /*efb0*/  LDL.LU R0, [R1+0x10] ;  /* 0x0000100001007983 */ /* 0x000ea20000300800 */
[----:B------:R-:W-:-:S03]  /*efc0*/  ULDC UR4, c[0x0][0xda4] ;  /* 0x0003690000047ab9 */ /* 0x000fc60000000800 */
[----:B------:R-:W3:Y:S01]  /*efd0*/  LDL.LU R2, [R1+0x18] ;  /* 0x0000180001027983 */ /* 0x000ee20000300800 */
[----:B------:R-:W-:-:S05]  /*efe0*/  VIADD R16, R16, 0x1 ;  /* 0x0000000110107836 */ /* 0x000fca0000000000 */
[----:B------:R-:W-:-:S04]  /*eff0*/  ISETP.NE.AND P0, PT, R16, 0x2, PT ;  /* 0x000000021000780c */ /* 0x000fc80003f05270 */
[----:B------:R-:W-:Y:S02]  /*f000*/  SEL R16, R16, RZ, P0 ;  /* 0x000000ff10107207 */ /* 0x000fe40000000000 */
[----:B--2---:R-:W-:Y:S01]  /*f010*/  IADD3 R0, R0, UR38, RZ ;  /* 0x0000002600007c10 */ /* 0x004fe2000fffe0ff */
[----:B---3--:R-:W-:-:S04]  /*f020*/  VIADD R2, R2, 0x1 ;  /* 0x0000000102027836 */ /* 0x008fc80000000000 */
[----:B------:R2:W-:Y:S01]  /*f030*/  STL [R1+0x10], R0 ;  /* 0x0000100001007387 */ /* 0x0005e20000100800 */
[----:B------:R-:W-:-:S03]  /*f040*/  ISETP.GE.AND P1, PT, R0, UR4, PT ;  /* 0x0000000400007c0c */ /* 0x000fc6000bf26270 */
[----:B------:R3:W-:Y:S01]  /*f050*/  STL [R1+0x18], R2 ;  /* 0x0000180201007387 */ /* 0x0007e20000100800 */
[----:B--2---:R-:W-:-:S04]  /*f060*/  SEL R0, RZ, 0x1, P0 ;  /* 0x00000001ff007807 */ /* 0x004fc80000000000 */
[----:B------:R-:W-:-:S05]  /*f070*/  LOP3.LUT R19, R19, R0, RZ, 0x3c, !PT ;  /* 0x0000000013137212 */ /* 0x000fca00078e3cff */
[----:B---3--:R-:W-:Y:S05]  /*f080*/  @!P1 BRA `(.L_x_77) ;  /* 0xffffffcc008c9947 */ /* 0x008fea000383ffff */
[----:B------:R-:W-:-:S07]  /*f090*/  LOP3.LUT R2, R2, 0x1, RZ, 0xc, !PT ;  /* 0x0000000102027812 */ /* 0x000fce00078e0cff */
.L_x_32:
[----:B------:R-:W2:Y:S01]  /*f0a0*/  S2R R3, SR_CgaCtaId ;  /* 0x0000000000037919 */ /* 0x000ea20000008800 */
[----:B------:R-:W-:Y:S01]  /*f0b0*/  MOV R0, 0x400 ;  /* 0x0000040000007802 */ /* 0x000fe20000000f00 */
[----:B------:R-:W-:Y:S03]  /*f0c0*/  BSSY B0, `(.L_x_78) ;  /* 0x0000005000007945 */ /* 0x000fe60003800000 */
[----:B--2---:R-:W-:Y:S02]  /*f0d0*/  LEA R0, R3, R0, 0x18 ;  /* 0x0000000003007211 */ /* 0x004fe400078ec0ff */
[----:B------:R-:W-:-:S04]  /*f0e0*/  SHF.L.U32 R3, R2, 0x1f, RZ ;  /* 0x0000001f02037819 */ /* 0x000fc800000006ff */
[----:B------:R-:W2:Y:S02]  /*f0f0*/  SYNCS.PHASECHK.TRANS64.TRYWAIT P0, [R0+URZ+0x38820], R3 ;  /* 0x03882003000075a7 */ /* 0x000ea4000800017f */
[----:B--2---:R-:W-:Y:S05]  /*f100*/  @!P0 BRA `(.L_x_79) ;  /* 0x0000000800448947 */ /* 0x004fea0003800000 */
.L_x_106:
[----:B------:R-:W-:Y:S05]  /*f110*/  BSYNC B0 ;  /* 0x0000000000007941 */ /* 0x000fea0003800000 */
.L_x_78:
[----:B------:R-:W-:-:S03]  /*f120*/  UMOV UR4, 0xffffffff ;  /* 0xffffffff00047882 */ /* 0x000fc60000000000 */
[----:B------:R-:W-:Y:S05]  /*f130*/  BRA.DIV UR4, `(.L_x_80) ;  /* 0x0000000a044c7947 */ /* 0x000fea000b800000 */
[----:B------:R-:W3:Y:S02]  /*f140*/  S2R R2, SR_TID.X ;  /* 0x0000000000027919 */ /* 0x000ee40000002100 */
[----:B---3--:R-:W-:-:S04]  /*f150*/  SHF.R.U32.HI R2, RZ, 0x5, R2 ;  /* 0x00000005ff027819 */ /* 0x008fc80000011602 */
[----:B------:R-:W-:-:S05]  /*f160*/  LOP3.LUT R2, R2, 0x3, RZ, 0xc0, !PT ;  /* 0x0000000302027812 */ /* 0x000fca00078ec0ff */
[----:B------:R3:W4:Y:S02]  /*f170*/  SHFL.IDX PT, R14, R2, RZ, 0x1f ;  /* 0x00001fff020e7589 */ /* 0x00072400000e0000 */
.L_x_109:
[----:B----4-:R-:W-:Y:S01]  /*f180*/  ISETP.NE.AND P0, PT, R14, RZ, PT ;  /* 0x000000ff0e00720c */ /* 0x010fe20003f05270 */
[----:B------:R-:W-:-:S12]  /*f190*/  BSSY B0, `(.L_x_81) ;  /* 0x0000024000007945 */ /* 0x000fd80003800000 */
[----:B------:R-:W-:Y:S05]  /*f1a0*/  @P0 BRA `(.L_x_82) ;  /* 0x0000000000880947 */ /* 0x000fea0003800000 */
[----:B------:R-:W-:-:S03]  /*f1b0*/  UMOV UR4, 0xffffffff ;  /* 0xffffffff00047882 */ /* 0x000fc60000000000 */
[----:B------:R-:W-:Y:S05]  /*f1c0*/  BRA.DIV UR4, `(.L_x_83) ;  /* 0x0000000a045c7947 */ /* 0x000fea000b800000 */
[----:B------:R-:W-:-:S13]  /*f1d0*/  ELECT P6, URZ, PT ;  /* 0x00000000003f782f */ /* 0x000fda00038c0000 */
.L_x_112:
[----:B------:R-:W-:Y:S05]  /*f1e0*/  @!P6 BRA `(.L_x_82) ;  /* 0x000000000078e947 */ /* 0x000fea0003800000 */
[----:B---3--:R-:W3:Y:S02]  /*f1f0*/  LDL.LU R2, [R1+0x1c] ;  /* 0x00001c0001027983 */ /* 0x008ee40000300800 */
[----:B---3--:R-:W-:-:S04]  /*f200*/  LOP3.LUT R2, R2, 0x2, RZ, 0xfc, !PT ;  /* 0x0000000202027812 */ /* 0x008fc800078efcff */
[----:B------:R-:W-:-:S13]  /*f210*/  ISETP.NE.AND P2, PT, R2, 0x3, PT ;  /* 0x000000030200780c */ /* 0x000fda0003f45270 */
[----:B------:R-:W-:Y:S05]  /*f220*/  @!P2 BRA `(.L_x_84) ;  /* 0x000000000004a947 */ /* 0x000fea0003800000 */
[----:B------:R-:W-:Y:S01]  /*f230*/  BPT.TRAP 0x1 ;  /* 0x000000040000795c */ /* 0x000fe20000300000 */
.L_x_84:
[----:B--2---:R-:W-:Y:S02]  /*f240*/  IADD3 R3, R0, 0x38840, RZ ;  /* 0x0003884000037810 */ /* 0x004fe40007ffe0ff */
[----:B------:R-:W-:Y:S02]  /*f250*/  SHF.L.U32 R5, R19, 0x1f, RZ ;  /* 0x0000001f13057819 */ /* 0x000fe400000006ff */
[C---:B------:R-:W-:Y:S01]  /*f260*/  IADD3 R2, R16.reuse, 0x1, RZ ;  /* 0x0000000110027810 */ /* 0x040fe20007ffe0ff */
[----:B-1----:R-:W-:-:S03]  /*f270*/  IMAD R6, R16, 0x8, R3 ;  /* 0x0000000810067824 */ /* 0x002fc600078e0203 */
[----:B------:R-:W-:Y:S01]  /*f280*/  ISETP.NE.AND P1, PT, R2, 0x2, PT ;  /* 0x000000020200780c */ /* 0x000fe20003f25270 */
[----:B------:R-:W1:Y:S03]  /*f290*/  SYNCS.PHASECHK.TRANS64.TRYWAIT P0, [R6+URZ], R5 ;  /* 0x00000005060075a7 */ /* 0x000e66000800017f */
[----:B------:R-:W-:-:S04]  /*f2a0*/  SEL R4, RZ, 0x1, P1 ;  /* 0x00000001ff047807 */ /* 0x000fc80000800000 */
[----:B------:R-:W-:Y:S02]  /*f2b0*/  LOP3.LUT R19, R19, R4, RZ, 0x3c, !PT ;  /* 0x0000000413137212 */ /* 0x000fe400078e3cff */
[----:B------:R-:W-:Y:S02]  /*f2c0*/  SEL R4, R2, RZ, P1 ;  /* 0x000000ff02047207 */ /* 0x000fe40000800000 */
[----:B------:R-:W-:-:S03]  /*f2d0*/  SHF.L.U32 R2, R19, 0x1f, RZ ;  /* 0x0000001f13027819 */ /* 0x000fc600000006ff */
[----:B------:R-:W-:Y:S01]  /*f2e0*/  IMAD R3, R4, 0x8, R3 ;  /* 0x0000000804037824 */ /* 0x000fe200078e0203 */
[----:B-1----:R-:W-:Y:S06]  /*f2f0*/  @!P0 BRA `(.L_x_85) ;  /* 0x0000000800308947 */ /* 0x002fec0003800000 */
.L_x_113:
[----:B------:R-:W2:Y:S02]  /*f300*/  SYNCS.PHASECHK.TRANS64.TRYWAIT P0, [R3+URZ], R2 ;  /* 0x00000002030075a7 */ /* 0x000ea4000800017f */
[----:B--2---:R-:W-:Y:S05]  /*f310*/  @!P0 BRA `(.L_x_86) ;  /* 0x00000008003c8947 */ /* 0x004fea0003800000 */
.L_x_114:
[----:B------:R-:W-:Y:S05]  /*f320*/  @!P2 BRA `(.L_x_87) ;  /* 0x000000000004a947 */ /* 0x000fea0003800000 */
[----:B------:R-:W-:Y:S01]  /*f330*/  BPT.TRAP 0x1 ;  /* 0x000000040000795c */ /* 0x000fe20000300000 */
.L_x_87:
[----:B--2---:R-:W-:-:S05]  /*f340*/  IADD3 R3, R0, 0x38860, RZ ;  /* 0x0003886000037810 */ /* 0x004fca0007ffe0ff */
[----:B------:R-:W-:-:S04]  /*f350*/  IMAD R16, R16, 0x8, R3 ;  /* 0x0000000810107824 */ /* 0x000fc800078e0203 */
[----:B------:R-:W2:Y:S02]  /*f360*/  SYNCS.PHASECHK.TRANS64.TRYWAIT P0, [R16+URZ], R5 ;  /* 0x00000005100075a7 */ /* 0x000ea4000800017f */
[----:B--2---:R-:W-:Y:S05]  /*f370*/  @!P0 BRA `(.L_x_88) ;  /* 0x0000000800388947 */ /* 0x004fea0003800000 */
.L_x_115:
[----:B------:R-:W-:-:S07]  /*f380*/  LEA R3, R4, R3, 0x3 ;  /* 0x0000000304037211 */ /* 0x000fce00078e18ff */
.L_x_89:
[----:B---3--:R3:W4:Y:S02]  /*f390*/  SYNCS.PHASECHK.TRANS64.TRYWAIT P0, [R3+URZ], R2 ;  /* 0x00000002030075a7 */ /* 0x008724000800017f */
[----:B----4-:R-:W-:Y:S05]  /*f3a0*/  @!P0 NANOSLEEP.SYNCS 0x989680 ;  /* 0x009896800000895d */ /* 0x010fea0003900000 */
[----:B------:R-:W4:Y:S02]  /*f3b0*/  @!P0 SYNCS.PHASECHK.TRANS64 P0, [R3+URZ], R2 ;  /* 0x00000002030085a7 */ /* 0x000f24000800007f */
[----:B----4-:R-:W-:Y:S05]  /*f3c0*/  @!P0 BRA `(.L_x_89) ;  /* 0xfffffffc00f08947 */ /* 0x010fea000383ffff */
.L_x_82:
[----:B------:R-:W-:Y:S05]  /*f3d0*/  BSYNC B0 ;  /* 0x0000000000007941 */ /* 0x000fea0003800000 */
.L_x_81:
[----:B------:R-:W-:Y:S05]  /*f3e0*/  EXIT ;  /* 0x000000000000794d */ /* 0x000fea0003800000 */
.L_x_10:
[----:B------:R-:W-:-:S13]  /*f3f0*/  R2UR UR4, R18 ;  /* 0x00000000120472ca */ /* 0x000fda00000e0000 */
[----:B-1----:R-:W-:-:S04]  /*f400*/  IMAD.U32 R3, RZ, RZ, UR4 ;  /* 0x00000004ff037e24 */ /* 0x002fc8000f8e00ff */
[----:B------:R1:W2:Y:S03]  /*f410*/  SYNCS.PHASECHK.TRANS64.TRYWAIT P1, [R3+URZ+0x38800], R0 ;  /* 0x03880000030075a7 */ /* 0x0002a6000802017f */
[----:B--2---:R-:W-:Y:S05]  /*f420*/  @!P1 NANOSLEEP.SYNCS 0x989680 ;  /* 0x009896800000995d */ /* 0x004fea0003900000 */
[----:B------:R-:W2:Y:S02]  /*f430*/  @!P1 SYNCS.PHASECHK.TRANS64 P1, [R3+URZ+0x38800], R0 ;  /* 0x03880000030095a7 */ /* 0x000ea4000802007f */
[----:B--2---:R-:W-:Y:S05]  /*f440*/  @!P1 BRA `(.L_x_10) ;  /* 0xfffffffc00e89947 */ /* 0x004fea000383ffff */
[----:B------:R-:W-:Y:S05]  /*f450*/  BRA `(.L_x_90) ;  /* 0xffffff1c00387947 */ /* 0x000fea000383ffff */
.L_x_14:
[----:B--2---:R2:W3:Y:S02]  /*f460*/  SYNCS.PHASECHK.TRANS64.TRYWAIT P2, [R0+URZ+0x38830], R3 ;  /* 0x03883003000075a7 */ /* 0x0044e4000804017f */
[----:B---3--:R-:W-:Y:S05]  /*f470*/  @!P2 NANOSLEEP.SYNCS 0x989680 ;  /* 0x009896800000a95d */ /* 0x008fea0003900000 */
[----:B------:R-:W3:Y:S02]  /*f480*/  @!P2 SYNCS.PHASECHK.TRANS64 P2, [R0+URZ+0x38830], R3 ;  /* 0x038830030000a5a7 */ /* 0x000ee4000804007f */
[----:B---3--:R-:W-:Y:S05]  /*f490*/  @!P2 BRA `(.L_x_14) ;  /* 0xfffffffc00f0a947 */ /* 0x008fea000383ffff */
[----:B------:R-:W-:Y:S05]  /*f4a0*/  BRA `(.L_x_13) ;  /* 0xffffff1c006c7947 */ /* 0x000fea000383ffff */
.L_x_19:
[----:B--2---:R-:W-:-:S04]  /*f4b0*/  MOV R5, UR60 ;  /* 0x0000003c00057c02 */ /* 0x004fc80008000f00 */
[----:B------:R2:W3:Y:S03]  /*f4c0*/  SYNCS.PHASECHK.TRANS64.TRYWAIT P2, [R5+URZ+0x38830], R2 ;  /* 0x03883002050075a7 */ /* 0x0004e6000804017f */
[----:B---3--:R-:W-:Y:S05]  /*f4d0*/  @!P2 NANOSLEEP.SYNCS 0x989680 ;  /* 0x009896800000a95d */ /* 0x008fea0003900000 */
[----:B------:R-:W3:Y:S02]  /*f4e0*/  @!P2 SYNCS.PHASECHK.TRANS64 P2, [R5+URZ+0x38830], R2 ;  /* 0x038830020500a5a7 */ /* 0x000ee4000804007f */
[----:B---3--:R-:W-:Y:S05]  /*f4f0*/  @!P2 BRA `(.L_x_19) ;  /* 0xfffffffc00eca947 */ /* 0x008fea000383ffff */
[----:B------:R-:W-:Y:S05]  /*f500*/  BRA `(.L_x_18) ;  /* 0xffffff64001c7947 */ /* 0x000fea000383ffff */
.L_x_23:
[----:B----4-:R-:W-:-:S04]  /*f510*/  IMAD.U32 R3, RZ, RZ, UR5 ;  /* 0x00000005ff037e24 */ /* 0x010fc8000f8e00ff */
[----:B------:R4:W1:Y:S03]  /*f520*/  SYNCS.PHASECHK.TRANS64.TRYWAIT P2, [R3+URZ+0x38850], R0 ;  /* 0x03885000030075a7 */ /* 0x000866000804017f */
[----:B-1----:R-:W-:Y:S05]  /*f530*/  @!P2 NANOSLEEP.SYNCS 0x989680 ;  /* 0x009896800000a95d */ /* 0x002fea0003900000 */
[----:B------:R-:W1:Y:S02]  /*f540*/  @!P2 SYNCS.PHASECHK.TRANS64 P2, [R3+URZ+0x38850], R0 ;  /* 0x038850000300a5a7 */ /* 0x000e64000804007f */
[----:B-1----:R-:W-:Y:S05]  /*f550*/  @!P2 BRA `(.L_x_23) ;  /* 0xfffffffc00eca947 */ /* 0x002fea000383ffff */
[----:B------:R-:W-:Y:S05]  /*f560*/  BRA `(.L_x_22) ;  /* 0xffffff8c006c7947 */ /* 0x000fea000383ffff */
.L_x_28:
[----:B--2---:R-:W-:-:S04]  /*f570*/  MOV R3, UR7 ;  /* 0x0000000700037c02 */ /* 0x004fc80008000f00 */
[----:B------:R2:W3:Y:S03]  /*f580*/  SYNCS.PHASECHK.TRANS64.TRYWAIT P0, [R3+URZ+0x38850], R0 ;  /* 0x03885000030075a7 */ /* 0x0004e6000800017f */
[----:B---3--:R-:W-:Y:S05]  /*f590*/  @!P0 NANOSLEEP.SYNCS 0x989680 ;  /* 0x009896800000895d */ /* 0x008fea0003900000 */
[----:B------:R-:W3:Y:S02]  /*f5a0*/  @!P0 SYNCS.PHASECHK.TRANS64 P0, [R3+URZ+0x38850], R0 ;  /* 0x03885000030085a7 */ /* 0x000ee4000800007f */
[----:B---3--:R-:W-:Y:S05]  /*f5b0*/  @!P0 BRA `(.L_x_28) ;  /* 0xfffffffc00ec8947 */ /* 0x008fea000383ffff */
[----:B------:R-:W-:Y:S05]  /*f5c0*/  BRA `(.L_x_27) ;  /* 0xffffffa8009c7947 */ /* 0x000fea000383ffff */
.L_x_40:
[----:B------:R-:W1:Y:S01]  /*f5d0*/  S2R R6, SR_TID.X ;  /* 0x0000000000067919 */ /* 0x000e620000002100 */
[----:B------:R-:W-:Y:S01]  /*f5e0*/  BSSY B0, `(.L_x_91) ;  /* 0x000000a000007945 */ /* 0x000fe20003800000 */
[----:B------:R-:W-:Y:S01]  /*f5f0*/  MOV R12, RZ ;  /* 0x000000ff000c7202 */ /* 0x000fe20000000f00 */
[----:B------:R-:W-:Y:S01]  /*f600*/  IMAD.MOV.U32 R11, RZ, RZ, 0x1f ;  /* 0x0000001fff0b7424 */ /* 0x000fe200078e00ff */
[----:B------:R-:W-:Y:S02]  /*f610*/  MOV R15, 0xffffffff ;  /* 0xffffffff000f7802 */ /* 0x000fe40000000f00 */
[----:B-1----:R-:W-:-:S04]  /*f620*/  SHF.R.U32.HI R6, RZ, 0x5, R6 ;  /* 0x00000005ff067819 */ /* 0x002fc80000011606 */
[----:B------:R-:W-:-:S05]  /*f630*/  LOP3.LUT R6, R6, 0x3, RZ, 0xc0, !PT ;  /* 0x0000000306067812 */ /* 0x000fca00078ec0ff */
[----:B------:R-:W-:-:S07]  /*f640*/  IMAD.MOV.U32 R13, RZ, RZ, R6 ;  /* 0x000000ffff0d7224 */ /* 0x000fce00078e0006 */
[----:B------:R-:W-:Y:S05]  /*f650*/  WARPSYNC.COLLECTIVE R15, `(.L_x_92) ;  /* 0x000000000f087348 */ /* 0x000fea0003c00000 */
[----:B------:R1:W2:Y:S02]  /*f660*/  SHFL.IDX P6, R14, R13, R12, R11 ;  /* 0x0000000c0d0e7389 */ /* 0x0002a400000c000b */
[----:B-12---:R-:W-:Y:S01]  /*f670*/  ENDCOLLECTIVE ;  /* 0x000000000000791b */ /* 0x006fe20003800000 */
.L_x_92:
[----:B------:R-:W-:Y:S05]  /*f680*/  BSYNC B0 ;  /* 0x0000000000007941 */ /* 0x000fea0003800000 */
.L_x_91:
[----:B------:R-:W-:Y:S05]  /*f690*/  BRA `(.L_x_93) ;  /* 0xffffffd000b47947 */ /* 0x000fea000383ffff */
.L_x_41:
[----:B------:R-:W-:Y:S01]  /*f6a0*/  BSSY B0, `(.L_x_94) ;  /* 0x0000006000007945 */ /* 0x000fe20003800000 */
[----:B------:R-:W-:-:S07]  /*f6b0*/  IMAD.MOV.U32 R15, RZ, RZ, -0x1 ;  /* 0xffffffffff0f7424 */ /* 0x000fce00078e00ff */
[----:B------:R-:W-:Y:S05]  /*f6c0*/  WARPSYNC.COLLECTIVE R15, `(.L_x_95) ;  /* 0x000000000f0c7348 */ /* 0x000fea0003c00000 */
[----:B------:R-:W-:Y:S02]  /*f6d0*/  ELECT P6, UR62, PT ;  /* 0x00000000003e782f */ /* 0x000fe400038c0000 */
[----:B------:R-:W-:Y:S01]  /*f6e0*/  MOV R14, UR62 ;  /* 0x0000003e000e7c02 */ /* 0x000fe20008000f00 */
[----:B------:R-:W-:Y:S10]  /*f6f0*/  ENDCOLLECTIVE ;  /* 0x000000000000791b */ /* 0x000ff40003800000 */
.L_x_95:
[----:B------:R-:W-:Y:S05]  /*f700*/  BSYNC B0 ;  /* 0x0000000000007941 */ /* 0x000fea0003800000 */
.L_x_94:
[----:B------:R-:W-:Y:S05]  /*f710*/  BRA `(.L_x_96) ;  /* 0xffffffd000ac7947 */ /* 0x000fea000383ffff */
.L_x_44:
[----:B---3--:R3:W4:Y:S02]  /*f720*/  SYNCS.PHASECHK.TRANS64.TRYWAIT P1, [R6+URZ+0x38840], R7 ;  /* 0x03884007060075a7 */ /* 0x008724000802017f */
[----:B----4-:R-:W-:Y:S05]  /*f730*/  @!P1 NANOSLEEP.SYNCS 0x989680 ;  /* 0x009896800000995d */ /* 0x010fea0003900000 */
[----:B------:R-:W4:Y:S02]  /*f740*/  @!P1 SYNCS.PHASECHK.TRANS64 P1, [R6+URZ+0x38840], R7 ;  /* 0x03884007060095a7 */ /* 0x000f24000802007f */
[----:B----4-:R-:W-:Y:S05]  /*f750*/  @!P1 BRA `(.L_x_44) ;  /* 0xfffffffc00f09947 */ /* 0x010fea000383ffff */
[----:B------:R-:W-:Y:S05]  /*f760*/  BRA `(.L_x_97) ;  /* 0xffffffd400147947 */ /* 0x000fea000383ffff */
.L_x_47:
[----:B-1----:R-:W1:Y:S01]  /*f770*/  S2R R8, SR_CgaCtaId ;  /* 0x0000000000087919 */ /* 0x002e620000008800 */
[----:B------:R-:W-:-:S04]  /*f780*/  MOV R7, 0x400 ;  /* 0x0000040000077802 */ /* 0x000fc80000000f00 */
[----:B-1----:R-:W-:-:S04]  /*f790*/  LEA R7, R8, R7, 0x18 ;  /* 0x0000000708077211 */ /* 0x002fc800078ec0ff */
[----:B------:R1:W2:Y:S03]  /*f7a0*/  SYNCS.PHASECHK.TRANS64.TRYWAIT P1, [R7+URZ+0x38820], R6 ;  /* 0x03882006070075a7 */ /* 0x0002a6000802017f */
[----:B--2---:R-:W-:Y:S05]  /*f7b0*/  @!P1 NANOSLEEP.SYNCS 0x989680 ;  /* 0x009896800000995d */ /* 0x004fea0003900000 */
[----:B------:R-:W2:Y:S02]  /*f7c0*/  @!P1 SYNCS.PHASECHK.TRANS64 P1, [R7+URZ+0x38820], R6 ;  /* 0x03882006070095a7 */ /* 0x000ea4000802007f */
[----:B--2---:R-:W-:Y:S05]  /*f7d0*/  @!P1 BRA `(.L_x_47) ;  /* 0xfffffffc00e49947 */ /* 0x004fea000383ffff */
[----:B------:R-:W-:Y:S05]  /*f7e0*/  BRA `(.L_x_98) ;  /* 0xffffffd800847947 */ /* 0x000fea000383ffff */
.L_x_53:
[----:B-1----:R1:W2:Y:S02]  /*f7f0*/  SYNCS.PHASECHK.TRANS64.TRYWAIT P1, [R2+URZ+0x38840], R3 ;  /* 0x03884003020075a7 */ /* 0x0022a4000802017f */
[----:B--2---:R-:W-:Y:S05]  /*f800*/  @!P1 NANOSLEEP.SYNCS 0x989680 ;  /* 0x009896800000995d */ /* 0x004fea0003900000 */
[----:B------:R-:W2:Y:S02]  /*f810*/  @!P1 SYNCS.PHASECHK.TRANS64 P1, [R2+URZ+0x38840], R3 ;  /* 0x03884003020095a7 */ /* 0x000ea4000802007f */
[----:B--2---:R-:W-:Y:S05]  /*f820*/  @!P1 BRA `(.L_x_53) ;  /* 0xfffffffc00f09947 */ /* 0x004fea000383ffff */
[----:B------:R-:W-:Y:S05]  /*f830*/  BRA `(.L_x_99) ;  /* 0xffffffdc00247947 */ /* 0x000fea000383ffff */
.L_x_55:
[----:B-1----:R1:W2:Y:S02]  /*f840*/  SYNCS.PHASECHK.TRANS64.TRYWAIT P1, [R2+URZ+0x60], R3 ;  /* 0x00006003020075a7 */ /* 0x0022a4000802017f */
[----:B--2---:R-:W-:Y:S05]  /*f850*/  @!P1 NANOSLEEP.SYNCS 0x989680 ;  /* 0x009896800000995d */ /* 0x004fea0003900000 */
[----:B------:R-:W2:Y:S02]  /*f860*/  @!P1 SYNCS.PHASECHK.TRANS64 P1, [R2+URZ+0x60], R3 ;  /* 0x00006003020095a7 */ /* 0x000ea4000802007f */
[----:B--2---:R-:W-:Y:S05]  /*f870*/  @!P1 BRA `(.L_x_55) ;  /* 0xfffffffc00f09947 */ /* 0x004fea000383ffff */
[----:B------:R-:W-:Y:S05]  /*f880*/  BRA `(.L_x_100) ;  /* 0xffffffdc00d47947 */ /* 0x000fea000383ffff */
.L_x_61:
[----:B--2---:R2:W3:Y:S02]  /*f890*/  SYNCS.PHASECHK.TRANS64.TRYWAIT P1, [R2+URZ+0x38840], R3 ;  /* 0x03884003020075a7 */ /* 0x0044e4000802017f */
[----:B---3--:R-:W-:Y:S05]  /*f8a0*/  @!P1 NANOSLEEP.SYNCS 0x989680 ;  /* 0x009896800000995d */ /* 0x008fea0003900000 */
[----:B------:R-:W3:Y:S02]  /*f8b0*/  @!P1 SYNCS.PHASECHK.TRANS64 P1, [R2+URZ+0x38840], R3 ;  /* 0x03884003020095a7 */ /* 0x000ee4000802007f */
[----:B---3--:R-:W-:Y:S05]  /*f8c0*/  @!P1 BRA `(.L_x_61) ;  /* 0xfffffffc00f09947 */ /* 0x008fea000383ffff */
[----:B------:R-:W-:Y:S05]  /*f8d0*/  BRA `(.L_x_101) ;  /* 0xffffffe4003c7947 */ /* 0x000fea000383ffff */
.L_x_63:
[----:B-1----:R1:W2:Y:S02]  /*f8e0*/  SYNCS.PHASECHK.TRANS64.TRYWAIT P1, [R2+URZ+0x60], R19 ;  /* 0x00006013020075a7 */ /* 0x0022a4000802017f */
[----:B--2---:R-:W-:Y:S05]  /*f8f0*/  @!P1 NANOSLEEP.SYNCS 0x989680 ;  /* 0x009896800000995d */ /* 0x004fea0003900000 */
[----:B------:R-:W2:Y:S02]  /*f900*/  @!P1 SYNCS.PHASECHK.TRANS64 P1, [R2+URZ+0x60], R19 ;  /* 0x00006013020095a7 */ /* 0x000ea4000802007f */
[----:B--2---:R-:W-:Y:S05]  /*f910*/  @!P1 BRA `(.L_x_63) ;  /* 0xfffffffc00f09947 */ /* 0x004fea000383ffff */
[----:B------:R-:W-:Y:S05]  /*f920*/  BRA `(.L_x_102) ;  /* 0xffffffe400ec7947 */ /* 0x000fea000383ffff */
.L_x_68:
[----:B--2---:R2:W3:Y:S02]  /*f930*/  SYNCS.PHASECHK.TRANS64.TRYWAIT P1, [R2+URZ+0x38840], R3 ;  /* 0x03884003020075a7 */ /* 0x0044e4000802017f */
[----:B---3--:R-:W-:Y:S05]  /*f940*/  @!P1 NANOSLEEP.SYNCS 0x989680 ;  /* 0x009896800000995d */ /* 0x008fea0003900000 */
[----:B------:R-:W3:Y:S02]  /*f950*/  @!P1 SYNCS.PHASECHK.TRANS64 P1, [R2+URZ+0x38840], R3 ;  /* 0x03884003020095a7 */ /* 0x000ee4000802007f */
[----:B---3--:R-:W-:Y:S05]  /*f960*/  @!P1 BRA `(.L_x_68) ;  /* 0xfffffffc00f09947 */ /* 0x008fea000383ffff */
[----:B------:R-:W-:Y:S05]  /*f970*/  BRA `(.L_x_103) ;  /* 0xffffffec001c7947 */ /* 0x000fea000383ffff */
.L_x_70:
[----:B-1----:R1:W2:Y:S02]  /*f980*/  SYNCS.PHASECHK.TRANS64.TRYWAIT P1, [R2+URZ+0x60], R3 ;  /* 0x00006003020075a7 */ /* 0x0022a4000802017f */
[----:B--2---:R-:W-:Y:S05]  /*f990*/  @!P1 NANOSLEEP.SYNCS 0x989680 ;  /* 0x009896800000995d */ /* 0x004fea0003900000 */
[----:B------:R-:W2:Y:S02]  /*f9a0*/  @!P1 SYNCS.PHASECHK.TRANS64 P1, [R2+URZ+0x60], R3 ;  /* 0x00006003020095a7 */ /* 0x000ea4000802007f */
[----:B--2---:R-:W-:Y:S05]  /*f9b0*/  @!P1 BRA `(.L_x_70) ;  /* 0xfffffffc00f09947 */ /* 0x004fea000383ffff */
[----:B------:R-:W-:Y:S05]  /*f9c0*/  BRA `(.L_x_104) ;  /* 0xffffffec00d07947 */ /* 0x000fea000383ffff */
.L_x_75:
[----:B--2---:R2:W3:Y:S02]  /*f9d0*/  SYNCS.PHASECHK.TRANS64.TRYWAIT P0, [R3+URZ+0x38860], R0 ;  /* 0x03886000030075a7 */ /* 0x0044e4000800017f */
[----:B---3--:R-:W-:Y:S05]  /*f9e0*/  @!P0 NANOSLEEP.SYNCS 0x989680 ;  /* 0x009896800000895d */ /* 0x008fea0003900000 */
[----:B------:R-:W3:Y:S02]  /*f9f0*/  @!P0 SYNCS.PHASECHK.TRANS64 P0, [R3+URZ+0x38860], R0 ;  /* 0x03886000030085a7 */ /* 0x000ee4000800007f */
[----:B---3--:R-:W-:Y:S05]  /*fa00*/  @!P0 BRA `(.L_x_75) ;  /* 0xfffffffc00f08947 */ /* 0x008fea000383ffff */
[----:B------:R-:W-:Y:S05]  /*fa10*/  BRA `(.L_x_105) ;  /* 0xfffffff000b47947 */ /* 0x000fea000383ffff */
.L_x_79:
[----:B--2---:R2:W3:Y:S02]  /*fa20*/  SYNCS.PHASECHK.TRANS64.TRYWAIT P0, [R0+URZ+0x38820], R3 ;  /* 0x03882003000075a7 */ /* 0x0044e4000800017f */
[----:B---3--:R-:W-:Y:S05]  /*fa30*/  @!P0 NANOSLEEP.SYNCS 0x989680 ;  /* 0x009896800000895d */ /* 0x008fea0003900000 */
[----:B------:R-:W3:Y:S02]  /*fa40*/  @!P0 SYNCS.PHASECHK.TRANS64 P0, [R0+URZ+0x38820], R3 ;  /* 0x03882003000085a7 */ /* 0x000ee4000800007f */
[----:B---3--:R-:W-:Y:S05]  /*fa50*/  @!P0 BRA `(.L_x_79) ;  /* 0xfffffffc00f08947 */ /* 0x008fea000383ffff */
[----:B------:R-:W-:Y:S05]  /*fa60*/  BRA `(.L_x_106) ;  /* 0xfffffff400a87947 */ /* 0x000fea000383ffff */
.L_x_80:
[----:B------:R-:W3:Y:S01]  /*fa70*/  S2R R2, SR_TID.X ;  /* 0x0000000000027919 */ /* 0x000ee20000002100 */
[----:B------:R-:W-:Y:S01]  /*fa80*/  BSSY B0, `(.L_x_107) ;  /* 0x000000a000007945 */ /* 0x000fe20003800000 */
[----:B------:R-:W-:Y:S01]  /*fa90*/  IMAD.MOV.U32 R12, RZ, RZ, RZ ;  /* 0x000000ffff0c7224 */ /* 0x000fe200078e00ff */
[----:B------:R-:W-:Y:S01]  /*faa0*/  MOV R11, 0x1f ;  /* 0x0000001f000b7802 */ /* 0x000fe20000000f00 */
[----:B------:R-:W-:Y:S01]  /*fab0*/  IMAD.MOV.U32 R15, RZ, RZ, -0x1 ;  /* 0xffffffffff0f7424 */ /* 0x000fe200078e00ff */
[----:B---3--:R-:W-:-:S04]  /*fac0*/  SHF.R.U32.HI R2, RZ, 0x5, R2 ;  /* 0x00000005ff027819 */ /* 0x008fc80000011602 */
[----:B------:R-:W-:-:S04]  /*fad0*/  LOP3.LUT R2, R2, 0x3, RZ, 0xc0, !PT ;  /* 0x0000000302027812 */ /* 0x000fc800078ec0ff */
[----:B------:R-:W-:-:S07]  /*fae0*/  MOV R13, R2 ;  /* 0x00000002000d7202 */ /* 0x000fce0000000f00 */
[----:B-12---:R-:W-:Y:S05]  /*faf0*/  WARPSYNC.COLLECTIVE R15, `(.L_x_108) ;  /* 0x000000000f087348 */ /* 0x006fea0003c00000 */
[----:B------:R3:W4:Y:S02]  /*fb00*/  SHFL.IDX P6, R14, R13, R12, R11 ;  /* 0x0000000c0d0e7389 */ /* 0x00072400000c000b */
[----:B-1234-:R-:W-:Y:S01]  /*fb10*/  ENDCOLLECTIVE ;  /* 0x000000000000791b */ /* 0x01efe20003800000 */
.L_x_108:
[----:B------:R-:W-:Y:S05]  /*fb20*/  BSYNC B0 ;  /* 0x0000000000007941 */ /* 0x000fea0003800000 */
.L_x_107:
[----:B------:R-:W-:Y:S05]  /*fb30*/  BRA `(.L_x_109) ;  /* 0xfffffff400907947 */ /* 0x000fea000383ffff */
.L_x_83:
[----:B------:R-:W-:Y:S01]  /*fb40*/  BSSY B1, `(.L_x_110) ;  /* 0x0000006000017945 */ /* 0x000fe20003800000 */
[----:B------:R-:W-:-:S07]  /*fb50*/  MOV R15, 0xffffffff ;  /* 0xffffffff000f7802 */ /* 0x000fce0000000f00 */
[----:B-123--:R-:W-:Y:S05]  /*fb60*/  WARPSYNC.COLLECTIVE R15, `(.L_x_111) ;  /* 0x000000000f0c7348 */ /* 0x00efea0003c00000 */
[----:B------:R-:W-:Y:S02]  /*fb70*/  ELECT P6, UR62, PT ;  /* 0x00000000003e782f */ /* 0x000fe400038c0000 */
[----:B------:R-:W-:Y:S01]  /*fb80*/  MOV R14, UR62 ;  /* 0x0000003e000e7c02 */ /* 0x000fe20008000f00 */
[----:B-123--:R-:W-:Y:S10]  /*fb90*/  ENDCOLLECTIVE ;  /* 0x000000000000791b */ /* 0x00eff40003800000 */
.L_x_111:
[----:B------:R-:W-:Y:S05]  /*fba0*/  BSYNC B1 ;  /* 0x0000000000017941 */ /* 0x000fea0003800000 */
.L_x_110:
[----:B------:R-:W-:Y:S05]  /*fbb0*/  BRA `(.L_x_112) ;  /* 0xfffffff400887947 */ /* 0x000fea000383ffff */
.L_x_85:
[----:B-1----:R1:W2:Y:S02]  /*fbc0*/  SYNCS.PHASECHK.TRANS64.TRYWAIT P0, [R6+URZ], R5 ;  /* 0x00000005060075a7 */ /* 0x0022a4000800017f */
[----:B--2---:R-:W-:Y:S05]  /*fbd0*/  @!P0 NANOSLEEP.SYNCS 0x989680 ;  /* 0x009896800000895d */ /* 0x004fea0003900000 */
[----:B------:R-:W2:Y:S02]  /*fbe0*/  @!P0 SYNCS.PHASECHK.TRANS64 P0, [R6+URZ], R5 ;  /* 0x00000005060085a7 */ /* 0x000ea4000800007f */
[----:B--2---:R-:W-:Y:S05]  /*fbf0*/  @!P0 BRA `(.L_x_85) ;  /* 0xfffffffc00f08947 */ /* 0x004fea000383ffff */
[----:B------:R-:W-:Y:S05]  /*fc00*/  BRA `(.L_x_113) ;  /* 0xfffffff400bc7947 */ /* 0x000fea000383ffff */
.L_x_86:
[----:B--2---:R2:W3:Y:S02]  /*fc10*/  SYNCS.PHASECHK.TRANS64.TRYWAIT P0, [R3+URZ], R2 ;  /* 0x00000002030075a7 */ /* 0x0044e4000800017f */
[----:B---3--:R-:W-:Y:S05]  /*fc20*/  @!P0 NANOSLEEP.SYNCS 0x989680 ;  /* 0x009896800000895d */ /* 0x008fea0003900000 */
[----:B------:R-:W3:Y:S02]  /*fc30*/  @!P0 SYNCS.PHASECHK.TRANS64 P0, [R3+URZ], R2 ;  /* 0x00000002030085a7 */ /* 0x000ee4000800007f */
[----:B---3--:R-:W-:Y:S05]  /*fc40*/  @!P0 BRA `(.L_x_86) ;  /* 0xfffffffc00f08947 */ /* 0x008fea000383ffff */
[----:B------:R-:W-:Y:S05]  /*fc50*/  BRA `(.L_x_114) ;  /* 0xfffffff400b07947 */ /* 0x000fea000383ffff */
.L_x_88:
[----:B--2---:R2:W3:Y:S02]  /*fc60*/  SYNCS.PHASECHK.TRANS64.TRYWAIT P0, [R16+URZ], R5 ;  /* 0x00000005100075a7 */ /* 0x0044e4000800017f */
[----:B---3--:R-:W-:Y:S05]  /*fc70*/  @!P0 NANOSLEEP.SYNCS 0x989680 ;  /* 0x009896800000895d */ /* 0x008fea0003900000 */
[----:B------:R-:W3:Y:S02]  /*fc80*/  @!P0 SYNCS.PHASECHK.TRANS64 P0, [R16+URZ], R5 ;  /* 0x00000005100085a7 */ /* 0x000ee4000800007f */
[----:B---3--:R-:W-:Y:S05]  /*fc90*/  @!P0 BRA `(.L_x_88) ;  /* 0xfffffffc00f08947 */ /* 0x008fea000383ffff */
[----:B------:R-:W-:Y:S05]  /*fca0*/  BRA `(.L_x_115) ;  /* 0xfffffff400b47947 */ /* 0x000fea000383ffff */
.L_x_116:
[----:B------:R-:W-:-:S00]  /*fcb0*/  BRA `(.L_x_116) ;  /* 0xfffffffc00fc7947 */ /* 0x000fc0000383ffff */
[----:B------:R-:W-:-:S00]  /*fcc0*/  NOP ;  /* 0x0000000000007918 */ /* 0x000fc00000000000 */
        /* <DEDUP_REMOVED lines=11> */
.L_x_12746:


//--------------------- .text._ZN7cutlass13device_kernelIN5flash11enable_sm90INS1_16FlashAttnFwdSm90INS1_25CollectiveMainloopFwdSm90ILi2EN4cute5tupleIJNS5_1CILi2EEENS7_ILi1EEES9_EEENS6_IJNS7_ILi128EEENS7_ILi80EEENS7_ILi256EEEEEELi256ENS_6half_tEfNS_4arch4Sm90ELb0ELb0ELb1ELb0ELb0ELb0ELb0ELb1ELb1ELb0ELb0ELb0EEENS1_21CollectiveEpilogueFwdINS6_IJSB_SD_SC_EEESA_SF_SH_Li256ELb0ELb0ELb0ELb0EEENS1_29StaticPersistentTileSchedulerILb0EEEEEEEEEvNT_6ParamsE --------------------------
	.section	.text._ZN7cutlass13device_kernelIN5flash11enable_sm90INS1_16FlashAttnFwdSm90INS1_25CollectiveMainloopFwdSm90ILi2EN4cute5tupleIJNS5_1CILi2EEENS7_ILi1EEES9_EEENS6_IJNS7_ILi128EEENS7_ILi80EEENS7_ILi256EEEEEELi256ENS_6half_tEfNS_4arch4Sm90ELb0ELb0ELb1ELb0ELb0ELb0ELb0ELb1ELb1ELb0ELb0ELb0EEENS1_21CollectiveEpilogueFwdINS6_IJSB_SD_SC_EEESA_SF_SH_Li256ELb0ELb0ELb0ELb0EEENS1_29StaticPersistentTileSchedulerILb0EEEEEEEEEvNT_6ParamsE,"ax",@progbits
	.align	128
.text._ZN7cutlass13device_kernelIN5flash11enable_sm90INS1_16FlashAttnFwdSm90INS1_25CollectiveMainloopFwdSm90ILi2EN4cute5tupleIJNS5_1CILi2EEENS7_ILi1EEES9_EEENS6_IJNS7_ILi128EEENS7_ILi80EEENS7_ILi256EEEEEELi256ENS_6half_tEfNS_4arch4Sm90ELb0ELb0ELb1ELb0ELb0ELb0ELb0ELb1ELb1ELb0ELb0ELb0EEENS1_21CollectiveEpilogueFwdINS6_IJSB_SD_SC_EEESA_SF_SH_Li256ELb0ELb0ELb0ELb0EEENS1_29StaticPersistentTileSchedulerILb0EEEEEEEEEvNT_6ParamsE:
        .type           _ZN7cutlass13device_kernelIN5flash11enable_sm90INS1_16FlashAttnFwdSm90INS1_25CollectiveMainloopFwdSm90ILi2EN4cute5tupleIJNS5_1CILi2EEENS7_ILi1EEES9_EEENS6_IJNS7_ILi128EEENS7_ILi80EEENS7_ILi256EEEEEELi256ENS_6half_tEfNS_4arch4Sm90ELb0ELb0ELb1ELb0ELb0ELb0ELb0ELb1ELb1ELb0ELb0ELb0EEENS1_21CollectiveEpilogueFwdINS6_IJSB_SD_SC_EEESA_SF_SH_Li256ELb0ELb0ELb0ELb0EEENS1_29StaticPersistentTileSchedulerILb0EEEEEEEEEvNT_6ParamsE,@function
        .size           _ZN7cutlass13device_kernelIN5flash11enable_sm90INS1_16FlashAttnFwdSm90INS1_25CollectiveMainloopFwdSm90ILi2EN4cute5tupleIJNS5_1CILi2EEENS7_ILi1EEES9_EEENS6_IJNS7_ILi128EEENS7_ILi80EEENS7_ILi256EEEEEELi256ENS_6half_tEfNS_4arch4Sm90ELb0ELb0ELb1ELb0ELb0ELb0ELb0ELb1ELb1ELb0ELb0ELb0EEENS1_21CollectiveEpilogueFwdINS6_IJSB_SD_SC_EEESA_SF_SH_Li256ELb0ELb0ELb0ELb0EEENS1_29StaticPersistentTileSchedulerILb0EEEEEEEEEvNT_6ParamsE,(.L_x_12747 - _ZN7cutlass13device_kernelIN5flash11enable_sm90INS1_16FlashAttnFwdSm90INS1_25CollectiveMainloopFwdSm90ILi2EN4cute5tupleIJNS5_1CILi2EEENS7_ILi1EEES9_EEENS6_IJNS7_ILi128EEENS7_ILi80EEENS7_ILi256EEEEEELi256ENS_6half_tEfNS_4arch4Sm90ELb0ELb0ELb1ELb0ELb0ELb0ELb0ELb1ELb1ELb0ELb0ELb0EEENS1_21CollectiveEpilogueFwdINS6_IJSB_SD_SC_EEESA_SF_SH_Li256ELb0ELb0ELb0ELb0EEENS1_29StaticPersistentTileSchedulerILb0EEEEEEEEEvNT_6ParamsE)
        .other          _ZN7cutlass13device_kernelIN5flash11enable_sm90INS1_16FlashAttnFwdSm90INS1_25CollectiveMainloopFwdSm90ILi2EN4cute5tupleIJNS5_1CILi2EEENS7_ILi1EEES9_EEENS6_IJNS7_ILi128EEENS7_ILi80EEENS7_ILi256EEEEEELi256ENS_6half_tEfNS_4arch4Sm90ELb0ELb0ELb1ELb0ELb0ELb0ELb0ELb1ELb1ELb0ELb0ELb0EEENS1_21CollectiveEpilogueFwdINS6_IJSB_SD_SC_EEESA_SF_SH_Li256ELb0ELb0ELb0ELb0EEENS1_29StaticPersistentTileSchedulerILb0EEEEEEEEEvNT_6ParamsE,@"STO_CUDA_ENTRY STV_DEFAULT"
_ZN7cutlass13device_kernelIN5flash11enable_sm90INS1_16FlashAttnFwdSm90INS1_25CollectiveMainloopFwdSm90ILi2EN4cute5tupleIJNS5_1CILi2EEENS7_ILi1EEES9_EEENS6_IJNS7_ILi128EEENS7_ILi80EEENS7_ILi256EEEEEELi256ENS_6half_tEfNS_4arch4Sm90ELb0ELb0ELb1ELb0ELb0ELb0ELb0ELb1ELb1ELb0ELb0ELb0EEENS1_21CollectiveEpilogueFwdINS6_IJSB_SD_SC_EEESA_SF_SH_Li256ELb0ELb0ELb0ELb0EEENS1_29StaticPersistentTileSchedulerILb0EEEEEEEEEvNT_6ParamsE:
[----:B------:R-:W1:Y:S02]  /*0000*/  LDC R1, c[0x0][0x28] ;  /* 0x00000a00ff017b82 */ /* 0x000e640000000800 */
[----:B-1----:R-:W-:Y:S01]  /*0010*/  VIADD R1, R1, 0xffffffd8 ;  /* 0xffffffd801017836 */ /* 0x002fe20000000000 */
[----:B------:R-:W1:Y:S01]  /*0020*/  S2R R8, SR_TID.X ;  /* 0x0000000000087919 */ /* 0x000e620000002100 */
[----:B------:R-:W-:Y:S01]  /*0030*/  ELECT P0, URZ, PT ;  /* 0x00000000003f782f */ /* 0x000fe20003800000 */
[----:B------:R-:W-:Y:S01]  /*0040*/  BSSY B0, `(.L_x_117) ;  /* 0x0000014000007945 */ /* 0x000fe20003800000 */
[----:B-1----:R-:W-:-:S05]  /*0050*/  SHF.R.U32.HI R0, RZ, 0x5, R8 ;  /* 0x00000005ff007819 */ /* 0x002fca0000011608 */
[----:B------:R-:W1:Y:S02]  /*0060*/  SHFL.IDX PT, R2, R0, RZ, 0x1f ;  /* 0x00001fff00027589 */ /* 0x000e6400000e0000 */
[----:B-1----:R-:W-:Y:S02]  /*0070*/  ISETP.EQ.AND P0, PT, R2, RZ, P0 ;  /* 0x000000ff0200720c */ /* 0x002fe40000702270 */
[----:B------:R-:W-:-:S11]  /*0080*/  SHF.R.U32.HI R2, RZ, 0x7, R8 ;  /* 0x00000007ff027819 */ /* 0x000fd60000011608 */
        /* <DEDUP_REMOVED lines=15> */
.L_x_118:
[----:B------:R-:W-:Y:S05]  /*0180*/  BSYNC B0 ;  /* 0x0000000000007941 */ /* 0x000fea0003800000 */
.L_x_117:
[----:B------:R-:W-:Y:S01]  /*0190*/  VOTEU.ANY UP0, P0 ;  /* 0x00000000003f7886 */ /* 0x000fe20000000100 */
[----:B------:R-:W1:Y:S01]  /*01a0*/  SHFL.IDX PT, R2, R2, RZ, 0x1f ;  /* 0x00001fff02027589 */ /* 0x000e6200000e0000 */
[----:B------:R-:W-:Y:S01]  /*01b0*/  UMOV UR4, 0x1 ;  /* 0x0000000100047882 */ /* 0x000fe20000000000 */
[----:B------:R-:W-:Y:S01]  /*01c0*/  UMOV UR7, 0x2 ;  /* 0x0000000200077882 */ /* 0x000fe20000000000 */
[----:B------:R-:W-:Y:S01]  /*01d0*/  VOTEU.ANY UP1, P0 ;  /* 0x00000000003f7886 */ /* 0x000fe20000020100 */
[----:B------:R-:W2:Y:S01]  /*01e0*/  @UP0 S2UR UR8, SR_CgaCtaId ;  /* 0x00000000000809c3 */ /* 0x000ea20000008800 */
[----:B------:R-:W3:Y:S01]  /*01f0*/  SHFL.IDX PT, R3, R0, RZ, 0x1f ;  /* 0x00001fff00037589 */ /* 0x000ee200000e0000 */
[----:B------:R-:W-:Y:S01]  /*0200*/  @UP0 UMOV UR6, 0x400 ;  /* 0x0000040000060882 */ /* 0x000fe20000000000 */
[----:B------:R-:W-:-:S04]  /*0210*/  @UP0 UIADD3 UR4, -UR4, 0x100000, URZ ;  /* 0x0010000004040890 */ /* 0x000fc8000fffe13f */
[----:B------:R-:W-:Y:S02]  /*0220*/  @UP0 USHF.L.U32 UR5, UR4, 0xb, URZ ;  /* 0x0000000b04050899 */ /* 0x000fe4000800063f */
[----:B------:R-:W-:Y:S01]  /*0230*/  @UP0 USHF.L.U32 UR4, UR4, 0x1, URZ ;  /* 0x0000000104040899 */ /* 0x000fe2000800063f */
[----:B------:R-:W-:Y:S01]  /*0240*/  VOTEU.ANY UP2, P0 ;  /* 0x00000000003f7886 */ /* 0x000fe20000040100 */
[----:B-1----:R-:W-:Y:S01]  /*0250*/  R2UR UR9, R2 ;  /* 0x00000000020972ca */ /* 0x002fe200000e0000 */
[----:B--2---:R-:W-:Y:S01]  /*0260*/  @UP0 ULEA UR8, UR8, UR6, 0x18 ;  /* 0x0000000608080291 */ /* 0x004fe2000f8ec03f */
[----:B---3--:R-:W-:Y:S01]  /*0270*/  ISETP.NE.AND P1, PT, R3, RZ, PT ;  /* 0x000000ff0300720c */ /* 0x008fe20003f25270 */
[----:B------:R-:W-:-:S04]  /*0280*/  @UP0 UIADD3 UR6, -UR7, 0x100000, URZ ;  /* 0x0010000007060890 */ /* 0x000fc8000fffe13f */
[----:B------:R-:W-:Y:S02]  /*0290*/  @UP0 USHF.L.U32 UR7, UR6, 0xb, URZ ;  /* 0x0000000b06070899 */ /* 0x000fe4000800063f */
[----:B------:R-:W-:-:S04]  /*02a0*/  @UP0 USHF.L.U32 UR6, UR6, 0x1, URZ ;  /* 0x0000000106060899 */ /* 0x000fc8000800063f */
[----:B------:R-:W-:Y:S01]  /*02b0*/  UISETP.NE.AND UP0, UPT, UR9, URZ, UPT ;  /* 0x0000003f0900728c */ /* 0x000fe2000bf05270 */
[----:B------:R-:W1:Y:S02]  /*02c0*/  FENCE.VIEW.ASYNC.S ;  /* 0x00000000000073c6 */ /* 0x000e640000000000 */
[----:B-1----:R1:W2:Y:S05]  /*02d0*/  @UP1 SYNCS.EXCH.64 URZ, [UR8+0x38800], UR4 ;  /* 0x03880004083f15b2 */ /* 0x0022aa0008000100 */
[----:B------:R1:W3:Y:S01]  /*02e0*/  @UP2 SYNCS.EXCH.64 URZ, [UR8+0x38820], UR6 ;  /* 0x03882006083f25b2 */ /* 0x0002e20008000100 */
[----:B------:R-:W-:Y:S05]  /*02f0*/  @P1 BRA `(.L_x_119) ;  /* 0x0000000000481947 */ /* 0x000fea0003800000 */
[----:B-1----:R-:W1:Y:S01]  /*0300*/  S2UR UR5, SR_CgaCtaId ;  /* 0x00000000000579c3 */ /* 0x002e620000008800 */
[----:B------:R-:W-:Y:S01]  /*0310*/  UMOV UR4, 0x400 ;  /* 0x0000040000047882 */ /* 0x000fe20000000000 */
[----:B------:R-:W-:Y:S01]  /*0320*/  UMOV UR6, 0x1 ;  /* 0x0000000100067882 */ /* 0x000fe20000000000 */
[----:B------:R-:W-:Y:S01]  /*0330*/  UMOV UR9, 0x4 ;  /* 0x0000000400097882 */ /* 0x000fe20000000000 */
[----:B------:R-:W-:-:S04]  /*0340*/  UIADD3 UR6, -UR6, 0x100000, URZ ;  /* 0x0010000006067890 */ /* 0x000fc8000fffe13f */
[----:B------:R-:W-:Y:S02]  /*0350*/  USHF.L.U32 UR7, UR6, 0xb, URZ ;  /* 0x0000000b06077899 */ /* 0x000fe4000800063f */
[----:B------:R-:W-:Y:S01]  /*0360*/  USHF.L.U32 UR6, UR6, 0x1, URZ ;  /* 0x0000000106067899 */ /* 0x000fe2000800063f */
[----:B------:R-:W-:Y:S01]  /*0370*/  ELECT P0, URZ, PT ;  /* 0x00000000003f782f */ /* 0x000fe20003800000 */
[----:B-1----:R-:W-:Y:S02]  /*0380*/  ULEA UR8, UR5, UR4, 0x18 ;  /* 0x0000000405087291 */ /* 0x002fe4000f8ec03f */
[----:B------:R-:W-:-:S04]  /*0390*/  UIADD3 UR4, -UR9, 0x100000, URZ ;  /* 0x0010000009047890 */ /* 0x000fc8000fffe13f */
[----:B------:R-:W-:Y:S02]  /*03a0*/  USHF.L.U32 UR5, UR4, 0xb, URZ ;  /* 0x0000000b04057899 */ /* 0x000fe4000800063f */
[----:B------:R-:W-:Y:S01]  /*03b0*/  USHF.L.U32 UR4, UR4, 0x1, URZ ;  /* 0x0000000104047899 */ /* 0x000fe2000800063f */
[----:B------:R-:W1:Y:S03]  /*03c0*/  FENCE.VIEW.ASYNC.S ;  /* 0x00000000000073c6 */ /* 0x000e660000000000 */
[----:B-1----:R4:W1:Y:S08]  /*03d0*/  SYNCS.EXCH.64 URZ, [UR8+0x38830], UR6 ;  /* 0x03883006083f75b2 */ /* 0x0028700008000100 */
[----:B------:R4:W1:Y:S01]  /*03e0*/  SYNCS.EXCH.64 URZ, [UR8+0x38840], UR4 ;  /* 0x03884004083f75b2 */ /* 0x0008620008000100 */
[----:B------:R4:W1:Y:S01]  /*03f0*/  SYNCS.EXCH.64 URZ, [UR8+0x38838], UR6 ;  /* 0x03883806083f75b2 */ /* 0x0008620008000100 */
[----:B------:R4:W1:Y:S02]  /*0400*/  SYNCS.EXCH.64 URZ, [UR8+0x38848], UR4 ;  /* 0x03884804083f75b2 */ /* 0x0008640008000100 */
[----:B----4-:R-:W-:Y:S01]  /*0410*/  NOP ;  /* 0x0000000000007918 */ /* 0x010fe20000000000 */
.L_x_119:
[----:B-1----:R-:W1:Y:S01]  /*0420*/  S2UR UR4, SR_CTAID.Y ;  /* 0x00000000000479c3 */ /* 0x002e620000002600 */
[----:B------:R-:W4:Y:S01]  /*0430*/  SHFL.IDX PT, R7, R0, RZ, 0x1f ;  /* 0x00001fff00077589 */ /* 0x000f2200000e0000 */
[----:B------:R-:W-:Y:S01]  /*0440*/  ULDC UR5, c[0x0][0x154] ;  /* 0x0000550000057ab9 */ /* 0x000fe20000000800 */
[----:B------:R-:W-:-:S05]  /*0450*/  NOP ;  /* 0x0000000000007918 */ /* 0x000fca0000000000 */
[----:B------:R-:W5:Y:S08]  /*0460*/  S2UR UR6, SR_CTAID.X ;  /* 0x00000000000679c3 */ /* 0x000f700000002500 */
[----:B------:R-:W2:Y:S01]  /*0470*/  LDC R6, c[0x0][0x148] ;  /* 0x00005200ff067b82 */ /* 0x000ea20000000800 */
[----:B-1----:R-:W-:Y:S02]  /*0480*/  I2FP.F32.U32 R2, UR4 ;  /* 0x0000000400027c45 */ /* 0x002fe40008201000 */
[----:B----4-:R-:W-:-:S03]  /*0490*/  ISETP.NE.AND P0, PT, R7, RZ, PT ;  /* 0x000000ff0700720c */ /* 0x010fc60003f05270 */
[----:B------:R-:W-:Y:S01]  /*04a0*/  FMUL R5, R2, UR5 ;  /* 0x0000000502057c20 */ /* 0x000fe20008400000 */
[----:B------:R-:W-:Y:S02]  /*04b0*/  SHF.R.S32.HI R2, RZ, 0x1f, R8 ;  /* 0x0000001fff027819 */ /* 0x000fe40000011408 */
[----:B-----5:R-:W-:Y:S02]  /*04c0*/  I2FP.F32.U32 R4, UR6 ;  /* 0x0000000600047c45 */ /* 0x020fe40008201000 */
[----:B------:R-:W-:Y:S01]  /*04d0*/  LEA.HI R2, R2, R8, RZ, 0x7 ;  /* 0x0000000802027211 */ /* 0x000fe200078f38ff */
[----:B------:R-:W1:Y:S02]  /*04e0*/  F2I.U32.TRUNC.NTZ R5, R5 ;  /* 0x0000000500057305 */ /* 0x000e64000020f000 */
[----:B-1----:R-:W-:-:S04]  /*04f0*/  IMAD.MOV R11, RZ, RZ, -R5 ;  /* 0x000000ffff0b7224 */ /* 0x002fc800078e0a05 */
[----:B--2---:R-:W-:Y:S01]  /*0500*/  IMAD R11, R6, R11, UR4 ;  /* 0x00000004060b7e24 */ /* 0x004fe2000f8e020b */
[----:B------:R-:W-:Y:S02]  /*0510*/  ULDC UR4, c[0x0][0x150] ;  /* 0x0000540000047ab9 */ /* 0x000fe40000000800 */
[----:B------:R-:W-:Y:S01]  /*0520*/  FMUL R9, R4, UR4 ;  /* 0x0000000404097c20 */ /* 0x000fe20008400000 */
[----:B------:R-:W-:Y:S06]  /*0530*/  @P0 BRA `(.L_x_120) ;  /* 0x0000000000480947 */ /* 0x000fec0003800000 */
[----:B------:R-:W1:Y:S01]  /*0540*/  S2UR UR5, SR_CgaCtaId ;  /* 0x00000000000579c3 */ /* 0x000e620000008800 */
[----:B------:R-:W-:Y:S01]  /*0550*/  UMOV UR4, 0x400 ;  /* 0x0000040000047882 */ /* 0x000fe20000000000 */
[----:B------:R-:W-:Y:S01]  /*0560*/  UMOV UR6, 0x1 ;  /* 0x0000000100067882 */ /* 0x000fe20000000000 */
[----:B------:R-:W-:Y:S01]  /*0570*/  UMOV UR7, 0x4 ;  /* 0x0000000400077882 */ /* 0x000fe20000000000 */
[----:B------:R-:W-:Y:S01]  /*0580*/  ELECT P0, URZ, PT ;  /* 0x00000000003f782f */ /* 0x000fe20003800000 */
[----:B-1----:R-:W-:Y:S02]  /*0590*/  ULEA UR8, UR5, UR4, 0x18 ;  /* 0x0000000405087291 */ /* 0x002fe4000f8ec03f */
[----:B------:R-:W-:-:S04]  /*05a0*/  UIADD3 UR4, -UR6, 0x100000, URZ ;  /* 0x0010000006047890 */ /* 0x000fc8000fffe13f */
[----:B------:R-:W-:Y:S02]  /*05b0*/  USHF.L.U32 UR5, UR4, 0xb, URZ ;  /* 0x0000000b04057899 */ /* 0x000fe4000800063f */
[----:B------:R-:W-:Y:S02]  /*05c0*/  USHF.L.U32 UR4, UR4, 0x1, URZ ;  /* 0x0000000104047899 */ /* 0x000fe4000800063f */
[----:B------:R-:W-:-:S04]  /*05d0*/  UIADD3 UR6, -UR7, 0x100000, URZ ;  /* 0x0010000007067890 */ /* 0x000fc8000fffe13f */
[----:B------:R-:W-:Y:S02]  /*05e0*/  USHF.L.U32 UR7, UR6, 0xb, URZ ;  /* 0x0000000b06077899 */ /* 0x000fe4000800063f */
[----:B------:R-:W-:Y:S01]  /*05f0*/  USHF.L.U32 UR6, UR6, 0x1, URZ ;  /* 0x0000000106067899 */ /* 0x000fe2000800063f */
[----:B------:R-:W1:Y:S03]  /*0600*/  FENCE.VIEW.ASYNC.S ;  /* 0x00000000000073c6 */ /* 0x000e660000000000 */
[----:B-1----:R1:W2:Y:S08]  /*0610*/  SYNCS.EXCH.64 URZ, [UR8+0x38850], UR4 ;  /* 0x03885004083f75b2 */ /* 0x0022b00008000100 */
[----:B------:R1:W4:Y:S01]  /*0620*/  SYNCS.EXCH.64 URZ, [UR8+0x38860], UR6 ;  /* 0x03886006083f75b2 */ /* 0x0003220008000100 */
[----:B------:R1:W1:Y:S01]  /*0630*/  SYNCS.EXCH.64 URZ, [UR8+0x38858], UR4 ;  /* 0x03885804083f75b2 */ /* 0x0002620008000100 */
[----:B------:R1:W1:Y:S01]  /*0640*/  SYNCS.EXCH.64 URZ, [UR8+0x38868], UR6 ;  /* 0x03886806083f75b2 */ /* 0x0002620008000100 */
[----:B------:R-:W-:Y:S01]  /*0650*/  NOP ;  /* 0x0000000000007918 */ /* 0x000fe20000000000 */
.L_x_120:
[----:B------:R-:W5:Y:S01]  /*0660*/  SHFL.IDX PT, R6, R0, RZ, 0x1f ;  /* 0x00001fff00067589 */ /* 0x000f6200000e0000 */
[----:B------:R-:W-:Y:S01]  /*0670*/  LOP3.LUT R2, R2, 0xffffff80, RZ, 0xc0, !PT ;  /* 0xffffff8002027812 */ /* 0x000fe200078ec0ff */
[----:B------:R-:W1:Y:S01]  /*0680*/  LDC R10, c[0x0][0x144] ;  /* 0x00005100ff0a7b82 */ /* 0x000e620000000800 */
[----:B------:R-:W1:Y:S01]  /*0690*/  F2I.U32.TRUNC.NTZ R9, R9 ;  /* 0x0000000900097305 */ /* 0x000e62000020f000 */
[----:B------:R-:W-:Y:S02]  /*06a0*/  NOP ;  /* 0x0000000000007918 */ /* 0x000fe40000000000 */
[----:B------:R-:W-:Y:S01]  /*06b0*/  IMAD.IADD R2, R8, 0x1, -R2 ;  /* 0x0000000108027824 */ /* 0x000fe200078e0a02 */
[----:B------:R-:W-:-:S04]  /*06c0*/  SHF.R.S32.HI R8, RZ, 0x1f, R7 ;  /* 0x0000001fff087819 */ /* 0x000fc80000011407 */
[----:B------:R-:W-:-:S04]  /*06d0*/  SHF.R.S32.HI R5, RZ, 0x1f, R2 ;  /* 0x0000001fff057819 */ /* 0x000fc80000011402 */
[----:B------:R-:W-:-:S04]  /*06e0*/  LEA.HI R5, R5, R2, RZ, 0x3 ;  /* 0x0000000205057211 */ /* 0x000fc800078f18ff */
[--C-:B------:R-:W-:Y:S02]  /*06f0*/  SHF.R.S32.HI R4, RZ, 0x3, R5.reuse ;  /* 0x00000003ff047819 */ /* 0x100fe40000011405 */
[----:B------:R-:W-:Y:S02]  /*0700*/  SHF.R.S32.HI R5, RZ, 0x1f, R5 ;  /* 0x0000001fff057819 */ /* 0x000fe40000011405 */
[----:B-----5:R-:W-:Y:S02]  /*0710*/  ISETP.NE.AND P0, PT, R6, RZ, PT ;  /* 0x000000ff0600720c */ /* 0x020fe40003f05270 */
[----:B------:R-:W-:Y:S02]  /*0720*/  LEA.HI R5, R5, R4, RZ, 0x2 ;  /* 0x0000000405057211 */ /* 0x000fe400078f10ff */
[----:B------:R-:W-:Y:S02]  /*0730*/  SHF.R.S32.HI R6, RZ, 0x1f, R3 ;  /* 0x0000001fff067819 */ /* 0x000fe40000011403 */
[----:B------:R-:W-:-:S02]  /*0740*/  LOP3.LUT R5, R5, 0xfffffffc, RZ, 0xc0, !PT ;  /* 0xfffffffc05057812 */ /* 0x000fc400078ec0ff */
[----:B------:R-:W-:-:S05]  /*0750*/  LEA.HI R6, R6, R3, RZ, 0x2 ;  /* 0x0000000306067211 */ /* 0x000fca00078f10ff */
[----:B------:R-:W-:Y:S05]  /*0760*/  @P0 BRA `(.L_x_121) ;  /* 0x0000000000480947 */ /* 0x000fea0003800000 */
[----:B-1----:R-:W1:Y:S01]  /*0770*/  S2UR UR5, SR_CgaCtaId ;  /* 0x00000000000579c3 */ /* 0x002e620000008800 */
        /* <DEDUP_REMOVED lines=12> */
[----:B-1----:R1:W1:Y:S08]  /*0840*/  SYNCS.EXCH.64 URZ, [UR8+0x38870], UR4 ;  /* 0x03887004083f75b2 */ /* 0x0022700008000100 */
[----:B------:R1:W1:Y:S01]  /*0850*/  SYNCS.EXCH.64 URZ, [UR8+0x38880], UR6 ;  /* 0x03888006083f75b2 */ /* 0x0002620008000100 */
[----:B------:R1:W1:Y:S01]  /*0860*/  SYNCS.EXCH.64 URZ, [UR8+0x38878], UR4 ;  /* 0x03887804083f75b2 */ /* 0x0002620008000100 */
[----:B------:R1:W1:Y:S01]  /*0870*/  SYNCS.EXCH.64 URZ, [UR8+0x38888], UR6 ;  /* 0x03888806083f75b2 */ /* 0x0002620008000100 */
[----:B------:R-:W-:Y:S01]  /*0880*/  NOP ;  /* 0x0000000000007918 */ /* 0x000fe20000000000 */
.L_x_121:
[----:B------:R-:W5:Y:S01]  /*0890*/  SHFL.IDX PT, R12, R0, RZ, 0x1f ;  /* 0x00001fff000c7589 */ /* 0x000f6200000e0000 */
[----:B-1----:R-:W1:Y:S01]  /*08a0*/  S2UR UR4, SR_CTAID.X ;  /* 0x00000000000479c3 */ /* 0x002e620000002500 */
[----:B------:R-:W-:Y:S01]  /*08b0*/  LOP3.LUT R6, R6, 0x3ffffffc, RZ, 0xc0, !PT ;  /* 0x3ffffffc06067812 */ /* 0x000fe200078ec0ff */
[----:B------:R-:W-:Y:S01]  /*08c0*/  NOP ;  /* 0x0000000000007918 */ /* 0x000fe20000000000 */
[----:B------:R-:W-:Y:S02]  /*08d0*/  IADD3 R5, R4, -R5, RZ ;  /* 0x8000000504057210 */ /* 0x000fe40007ffe0ff */
[----:B------:R-:W-:Y:S01]  /*08e0*/  LEA.HI R8, R8, R7, RZ, 0x2 ;  /* 0x0000000708087211 */ /* 0x000fe200078f10ff */
[----:B------:R-:W-:Y:S01]  /*08f0*/  IMAD.IADD R6, R3, 0x1, -R6 ;  /* 0x0000000103067824 */ /* 0x000fe200078e0a06 */
[----:B------:R-:W-:Y:S02]  /*0900*/  IADD3 R9, -R9, RZ, RZ ;  /* 0x000000ff09097210 */ /* 0x000fe40007ffe1ff */
[----:B------:R-:W-:Y:S01]  /*0910*/  LOP3.LUT R8, R8, 0x3ffffffc, RZ, 0xc0, !PT ;  /* 0x3ffffffc08087812 */ /* 0x000fe200078ec0ff */
[----:B------:R-:W-:-:S04]  /*0920*/  IMAD R6, R6, 0x4, R5 ;  /* 0x0000000406067824 */ /* 0x000fc800078e0205 */
[----:B------:R-:W-:Y:S01]  /*0930*/  IMAD.IADD R8, R7, 0x1, -R8 ;  /* 0x0000000107087824 */ /* 0x000fe200078e0a08 */
[----:B------:R-:W-:Y:S01]  /*0940*/  LEA.HI R3, R6, R6, RZ, 0x1 ;  /* 0x0000000606037211 */ /* 0x000fe200078f08ff */
[----:B------:R-:W2:Y:S02]  /*0950*/  LDC R7, c[0x0][0x140] ;  /* 0x00005000ff077b82 */ /* 0x000ea40000000800 */
[----:B------:R-:W-:Y:S01]  /*0960*/  IMAD R8, R8, 0x4, R5 ;  /* 0x0000000408087824 */ /* 0x000fe200078e0205 */
[----:B------:R-:W-:Y:S02]  /*0970*/  LOP3.LUT R3, R3, 0xfffffffe, RZ, 0xc0, !PT ;  /* 0xfffffffe03037812 */ /* 0x000fe400078ec0ff */
[----:B-----5:R-:W-:Y:S01]  /*0980*/  ISETP.NE.AND P0, PT, R12, RZ, PT ;  /* 0x000000ff0c00720c */ /* 0x020fe20003f05270 */
[----:B-1----:R-:W-:Y:S01]  /*0990*/  IMAD R10, R10, R9, UR4 ;  /* 0x000000040a0a7e24 */ /* 0x002fe2000f8e0209 */
[----:B------:R-:W-:Y:S01]  /*09a0*/  LEA.HI R4, R8, R8, RZ, 0x1 ;  /* 0x0000000808047211 */ /* 0x000fe200078f08ff */
[----:B------:R-:W-:-:S05]  /*09b0*/  IMAD.IADD R3, R6, 0x1, -R3 ;  /* 0x0000000106037824 */ /* 0x000fca00078e0a03 */
[----:B------:R-:W-:Y:S02]  /*09c0*/  ISETP.NE.AND P6, PT, R3, R10, PT ;  /* 0x0000000a0300720c */ /* 0x000fe40003fc5270 */
[----:B------:R-:W-:-:S05]  /*09d0*/  LOP3.LUT R3, R4, 0xfffffffe, RZ, 0xc0, !PT ;  /* 0xfffffffe04037812 */ /* 0x000fca00078ec0ff */
[----:B------:R-:W-:Y:S01]  /*09e0*/  IMAD.IADD R3, R8, 0x1, -R3 ;  /* 0x0000000108037824 */ /* 0x000fe200078e0a03 */
        /* <DEDUP_REMOVED lines=19> */
.L_x_122:
[----:B------:R-:W5:Y:S01]  /*0b20*/  SHFL.IDX PT, R9, R0, RZ, 0x1f ;  /* 0x00001fff00097589 */ /* 0x000f6200000e0000 */
[----:B------:R-:W-:Y:S01]  /*0b30*/  ISETP.NE.AND P4, PT, R3, R10, PT ;  /* 0x0000000a0300720c */ /* 0x000fe20003f85270 */
[----:B------:R-:W-:Y:S01]  /*0b40*/  IMAD.SHL.U32 R5, R8, 0x4, RZ ;  /* 0x0000000408057824 */ /* 0x000fe200078e00ff */
[----:B------:R-:W-:Y:S01]  /*0b50*/  SHF.L.U32 R3, R6, 0x2, RZ ;  /* 0x0000000206037819 */ /* 0x000fe200000006ff */
[----:B------:R-:W-:Y:S01]  /*0b60*/  IMAD.MOV.U32 R23, RZ, RZ, 0x1 ;  /* 0x00000001ff177424 */ /* 0x000fe200078e00ff */
[----:B------:R-:W-:Y:S01]  /*0b70*/  LOP3.LUT P0, RZ, R2, 0x7, RZ, 0xc0, !PT ;  /* 0x0000000702ff7812 */ /* 0x000fe2000780c0ff */
[----:B------:R-:W-:Y:S01]  /*0b80*/  IMAD.MOV.U32 R22, RZ, RZ, 0x1 ;  /* 0x00000001ff167424 */ /* 0x000fe200078e00ff */
[----:B------:R-:W-:Y:S01]  /*0b90*/  LOP3.LUT R13, R6, 0xc, R3, 0x78, !PT ;  /* 0x0000000c060d7812 */ /* 0x000fe200078e7803 */
[----:B------:R-:W-:Y:S01]  /*0ba0*/  NOP ;  /* 0x0000000000007918 */ /* 0x000fe20000000000 */
[----:B------:R-:W-:Y:S02]  /*0bb0*/  LOP3.LUT R12, R8, 0xc, R5, 0x78, !PT ;  /* 0x0000000c080c7812 */ /* 0x000fe400078e7805 */
[C---:B------:R-:W-:Y:S01]  /*0bc0*/  ISETP.LT.U32.AND P2, PT, R13.reuse, 0x2, !P0 ;  /* 0x000000020d00780c */ /* 0x040fe20004741070 */
[----:B------:R1:W-:Y:S01]  /*0bd0*/  STL [R1+0x4], R13 ;  /* 0x0000040d01007387 */ /* 0x0003e20000100800 */
[----:B------:R-:W-:-:S02]  /*0be0*/  @P6 LEA.HI R3, R13, R13, RZ, 0x1 ;  /* 0x0000000d0d036211 */ /* 0x000fc400078f08ff */
[----:B------:R-:W-:Y:S01]  /*0bf0*/  SEL R2, RZ, 0x1, !P2 ;  /* 0x00000001ff027807 */ /* 0x000fe20005000000 */
[----:B------:R1:W-:Y:S01]  /*0c00*/  STL [R1], R12 ;  /* 0x0000000c01007387 */ /* 0x0003e20000100800 */
[----:B------:R-:W-:Y:S02]  /*0c10*/  @P4 LEA.HI R4, R12, R12, RZ, 0x1 ;  /* 0x0000000c0c044211 */ /* 0x000fe400078f08ff */
[----:B------:R-:W-:Y:S02]  /*0c20*/  @P6 SHF.R.S32.HI R3, RZ, 0x1, R3 ;  /* 0x00000001ff036819 */ /* 0x000fe40000011403 */
[----:B------:R-:W-:Y:S02]  /*0c30*/  @P4 SHF.R.S32.HI R4, RZ, 0x1, R4 ;  /* 0x00000001ff044819 */ /* 0x000fe40000011404 */
[----:B------:R-:W-:Y:S02]  /*0c40*/  @P6 ISETP.NE.AND P5, PT, R3, R11, PT ;  /* 0x0000000b0300620c */ /* 0x000fe40003fa5270 */
[----:B-----5:R-:W-:-:S02]  /*0c50*/  ISETP.NE.AND P2, PT, R9, RZ, PT ;  /* 0x000000ff0900720c */ /* 0x020fc40003f45270 */
[----:B------:R-:W-:Y:S02]  /*0c60*/  @P4 ISETP.NE.AND P3, PT, R4, R11, PT ;  /* 0x0000000b0400420c */ /* 0x000fe40003f65270 */
[----:B------:R-:W-:Y:S02]  /*0c70*/  ISETP.LT.U32.AND P0, PT, R12, 0x2, !P0 ;  /* 0x000000020c00780c */ /* 0x000fe40004701070 */
[----:B--2---:R-:W-:Y:S02]  /*0c80*/  ISETP.EQ.U32.AND P1, PT, R7, 0x1, PT ;  /* 0x000000010700780c */ /* 0x004fe40003f22070 */
[----:B------:R-:W-:Y:S02]  /*0c90*/  @P6 SEL R23, RZ, 0x1, P5 ;  /* 0x00000001ff176807 */ /* 0x000fe40002800000 */
[----:B------:R-:W-:Y:S02]  /*0ca0*/  SEL R3, RZ, 0x1, !P0 ;  /* 0x00000001ff037807 */ /* 0x000fe40004000000 */
[----:B------:R-:W-:Y:S01]  /*0cb0*/  @P4 SEL R22, RZ, 0x1, P3 ;  /* 0x00000001ff164807 */ /* 0x000fe20001800000 */
[----:B-1----:R-:W-:Y:S06]  /*0cc0*/  @P2 BRA `(.L_x_123) ;  /* 0x0000000000482947 */ /* 0x002fec0003800000 */
        /* <DEDUP_REMOVED lines=14> */
[----:B------:R1:W1:Y:S01]  /*0db0*/  SYNCS.EXCH.64 URZ, [UR8+0x388c0], UR6 ;  /* 0x0388c006083f75b2 */ /* 0x0002620008000100 */
[----:B------:R1:W1:Y:S01]  /*0dc0*/  SYNCS.EXCH.64 URZ, [UR8+0x388b8], UR4 ;  /* 0x0388b804083f75b2 */ /* 0x0002620008000100 */
[----:B------:R1:W1:Y:S01]  /*0dd0*/  SYNCS.EXCH.64 URZ, [UR8+0x388c8], UR6 ;  /* 0x0388c806083f75b2 */ /* 0x0002620008000100 */
[----:B------:R-:W-:Y:S01]  /*0de0*/  NOP ;  /* 0x0000000000007918 */ /* 0x000fe20000000000 */
.L_x_123:
[----:B------:R-:W-:Y:S01]  /*0df0*/  LOP3.LUT R23, R23, R2, RZ, 0xc0, !PT ;  /* 0x0000000217177212 */ /* 0x000fe200078ec0ff */
[----:B------:R-:W-:Y:S01]  /*0e00*/  NOP ;  /* 0x0000000000007918 */ /* 0x000fe20000000000 */
[----:B------:R-:W-:Y:S01]  /*0e10*/  LOP3.LUT R22, R22, R3, RZ, 0xc0, !PT ;  /* 0x0000000316167212 */ /* 0x000fe200078ec0ff */
[----:B------:R-:W-:Y:S06]  /*0e20*/  @!P1 BRA `(.L_x_124) ;  /* 0x0000000000089947 */ /* 0x000fec0003800000 */
[----:B-1234-:R-:W-:Y:S01]  /*0e30*/  UCGABAR_ARV ;  /* 0x00000000000079c7 */ /* 0x01efe20008000000 */
[----:B------:R-:W-:Y:S05]  /*0e40*/  BRA `(.L_x_125) ;  /* 0x0000000000047947 */ /* 0x000fea0003800000 */
.L_x_124:
[----:B-1234-:R-:W-:Y:S01]  /*0e50*/  NOP ;  /* 0x0000000000007918 */ /* 0x01efe20000000000 */
.L_x_125:
[----:B------:R-:W-:Y:S05]  /*0e60*/  @!P1 BRA `(.L_x_126) ;  /* 0x00000000000c9947 */ /* 0x000fea0003800000 */
[----:B------:R-:W-:Y:S01]  /*0e70*/  UCGABAR_WAIT ;  /* 0x0000000000007dc7 */ /* 0x000fe20008000000 */
[----:B------:R-:W-:Y:S01]  /*0e80*/  CCTL.IVALL ;  /* 0x00000000ff00798f */ /* 0x000fe20002000000 */
[----:B------:R-:W-:Y:S05]  /*0e90*/  BRA `(.L_x_127) ;  /* 0x0000000000047947 */ /* 0x000fea0003800000 */
.L_x_126:
[----:B------:R-:W-:Y:S06]  /*0ea0*/  BAR.SYNC.DEFER_BLOCKING 0x0 ;  /* 0x0000000000007b1d */ /* 0x000fec0000010000 */
.L_x_127:
[----:B------:R-:W-:Y:S01]  /*0eb0*/  UMOV UR4, 0x1 ;  /* 0x0000000100047882 */ /* 0x000fe20000000000 */
[----:B------:R-:W-:Y:S01]  /*0ec0*/  PLOP3.LUT P0, PT, PT, PT, UP0, 0x80, 0x0 ;  /* 0x000000000000781c */ /* 0x000fe20003f0f008 */
[----:B------:R-:W-:-:S06]  /*0ed0*/  USEL UR4, UR4, 0x2, !UP0 ;  /* 0x0000000204047887 */ /* 0x000fcc000c000000 */
[----:B------:R-:W-:-:S05]  /*0ee0*/  MOV R2, UR4 ;  /* 0x0000000400027c02 */ /* 0x000fca0008000f00 */
[----:B------:R1:W-:Y:S01]  /*0ef0*/  STL [R1+0x24], R2 ;  /* 0x0000240201007387 */ /* 0x0003e20000100800 */
[----:B------:R-:W-:Y:S05]  /*0f00*/  @!P0 BRA `(.L_x_128) ;  /* 0x000000a800508947 */ /* 0x000fea0003800000 */
.L_x_129:
[----:B------:R-:W-:-:S08]  /*0f10*/  NOP ;  /* 0x0000000000007918 */ /* 0x000fd00000000000 */
[----:B------:R-:W2:Y:S02]  /*0f20*/  USETMAXREG.TRY_ALLOC.CTAPOOL UP0, 0xf0 ;  /* 0x000000f0000079c8 */ /* 0x000ea40008000600 */
[----:B--2---:R-:W-:-:S13]  /*0f30*/  PLOP3.LUT P0, PT, PT, PT, UP0, 0x80, 0x0 ;  /* 0x000000000000781c */ /* 0x004fda0003f0f008 */
[----:B------:R-:W-:Y:S05]  /*0f40*/  @!P0 BRA `(.L_x_129) ;  /* 0xfffffffc00f08947 */ /* 0x000fea000383ffff */
[----:B------:R-:W2:Y:S08]  /*0f50*/  S2UR UR7, SR_CTAID.X ;  /* 0x00000000000779c3 */ /* 0x000eb00000002500 */
[----:B------:R-:W-:Y:S08]  /*0f60*/  BAR.ARV 0x8, 0x120 ;  /* 0x0204800000007b1d */ /* 0x000ff00000002000 */
[----:B------:R-:W2:Y:S02]  /*0f70*/  LDC R0, c[0x0][0xda4] ;  /* 0x00036900ff007b82 */ /* 0x000ea40000000800 */
[----:B--2---:R-:W-:-:S13]  /*0f80*/  ISETP.LE.AND P0, PT, R0, UR7, PT ;  /* 0x0000000700007c0c */ /* 0x004fda000bf03270 */
[----:B------:R-:W-:Y:S05]  /*0f90*/  @P0 EXIT ;  /* 0x000000000000094d */ /* 0x000fea0003800000 */
[----:B------:R-:W2:Y:S01]  /*0fa0*/  LDL R3, [R1+0x24] ;  /* 0x0000240001037983 */ /* 0x000ea20000100800 */
[----:B------:R-:W3:Y:S01]  /*0fb0*/  S2UR UR5, SR_CgaCtaId ;  /* 0x00000000000579c3 */ /* 0x000ee20000008800 */
[----:B------:R-:W-:Y:S01]  /*0fc0*/  UMOV UR4, 0x400 ;  /* 0x0000040000047882 */ /* 0x000fe20000000000 */
[----:B------:R-:W-:Y:S01]  /*0fd0*/  IMAD.MOV.U32 R220, RZ, RZ, -0x2 ;  /* 0xfffffffeffdc7424 */ /* 0x000fe200078e00ff */
[----:B-1----:R-:W1:Y:S01]  /*0fe0*/  S2R R2, SR_TID.X ;  /* 0x0000000000027919 */ /* 0x002e620000002100 */
[----:B------:R-:W-:Y:S01]  /*0ff0*/  IMAD.U32 R212, RZ, RZ, UR7 ;  /* 0x00000007ffd47e24 */ /* 0x000fe2000f8e00ff */
[----:B------:R-:W-:-:S03]  /*1000*/  UMOV UR38, URZ ;  /* 0x0000003f00267c82 */ /* 0x000fc60008000000 */
[----:B------:R-:W4:Y:S01]  /*1010*/  S2UR UR6, SR_SWINHI ;  /* 0x00000000000679c3 */ /* 0x000f220000002f00 */
[----:B---3--:R-:W-:-:S06]  /*1020*/  ULEA UR9, UR5, UR4, 0x18 ;  /* 0x0000000405097291 */ /* 0x008fcc000f8ec03f */
[----:B------:R-:W-:Y:S01]  /*1030*/  MOV R18, UR9 ;  /* 0x0000000900127c02 */ /* 0x000fe20008000f00 */
[----:B------:R-:W-:Y:S01]  /*1040*/  UMOV UR4, UR9 ;  /* 0x0000000900047c82 */ /* 0x000fe20008000000 */
[----:B----4-:R-:W-:Y:S01]  /*1050*/  UMOV UR5, UR6 ;  /* 0x0000000600057c82 */ /* 0x010fe20008000000 */
[----:B------:R-:W-:Y:S01]  /*1060*/  IMAD.U32 R16, RZ, RZ, UR4 ;  /* 0x00000004ff107e24 */ /* 0x000fe2000f8e00ff */
[----:B------:R-:W-:Y:S01]  /*1070*/  MOV R17, UR5 ;  /* 0x0000000500117c02 */ /* 0x000fe20008000f00 */
[----:B-1----:R-:W-:Y:S01]  /*1080*/  VIADD R0, R2, 0xffffff80 ;  /* 0xffffff8002007836 */ /* 0x002fe20000000000 */
[----:B------:R-:W-:Y:S02]  /*1090*/  UMOV UR5, URZ ;  /* 0x0000003f00057c82 */ /* 0x000fe40008000000 */
[----:B------:R-:W-:Y:S01]  /*10a0*/  IMAD.U32 R213, RZ, RZ, UR5 ;  /* 0x00000005ffd57e24 */ /* 0x000fe2000f8e00ff */
[----:B--2---:R-:W-:Y:S02]  /*10b0*/  R2UR UR8, R3 ;  /* 0x00000000030872ca */ /* 0x004fe400000e0000 */
[----:B------:R-:W-:-:S04]  /*10c0*/  SHF.R.S32.HI R3, RZ, 0x1f, R0 ;  /* 0x0000001fff037819 */ /* 0x000fc80000011400 */
[CC--:B------:R-:W-:Y:S02]  /*10d0*/  LEA.HI R2, R3.reuse, R0.reuse, RZ, 0x7 ;  /* 0x0000000003027211 */ /* 0x0c0fe400078f38ff */
[CC--:B------:R-:W-:Y:S02]  /*10e0*/  LEA.HI R6, R3.reuse, R0.reuse, RZ, 0x4 ;  /* 0x0000000003067211 */ /* 0x0c0fe400078f20ff */
[----:B------:R-:W-:Y:S02]  /*10f0*/  LOP3.LUT R5, R2, 0xffffff80, RZ, 0xc0, !PT ;  /* 0xffffff8002057812 */ /* 0x000fe400078ec0ff */
[----:B------:R-:W-:Y:S01]  /*1100*/  SHF.R.S32.HI R7, RZ, 0x4, R6 ;  /* 0x00000004ff077819 */ /* 0x000fe20000011406 */
[----:B------:R-:W-:Y:S01]  /*1110*/  ULOP3.LUT UR4, UR8, 0x1, URZ, 0xfc, !UPT ;  /* 0x0000000108047892 */ /* 0x000fe2000f8efc3f */
[----:B------:R-:W-:Y:S01]  /*1120*/  LEA.HI R218, R3, R0, RZ, 0x5 ;  /* 0x0000000003da7211 */ /* 0x000fe200078f28ff */
[----:B------:R-:W-:Y:S01]  /*1130*/  IMAD.IADD R214, R0, 0x1, -R5 ;  /* 0x0000000100d67824 */ /* 0x000fe200078e0a05 */
[----:B------:R-:W-:-:S02]  /*1140*/  LEA.HI R8, R6, R7, RZ, 0x1 ;  /* 0x0000000706087211 */ /* 0x000fc400078f08ff */
[----:B------:R-:W-:Y:S01]  /*1150*/  LOP3.LUT R3, R6, 0x3fffff0, RZ, 0xc0, !PT ;  /* 0x03fffff006037812 */ /* 0x000fe200078ec0ff */
[----:B------:R-:W-:Y:S01]  /*1160*/  IMAD.U32 R221, RZ, RZ, UR4 ;  /* 0x00000004ffdd7e24 */ /* 0x000fe2000f8e00ff */
[----:B------:R-:W-:Y:S01]  /*1170*/  SHF.R.S32.HI R5, RZ, 0x1f, R214 ;  /* 0x0000001fff057819 */ /* 0x000fe200000114d6 */
[----:B------:R-:W-:Y:S01]  /*1180*/  UMOV UR4, URZ ;  /* 0x0000003f00047c82 */ /* 0x000fe20008000000 */
[----:B------:R-:W-:Y:S01]  /*1190*/  LOP3.LUT R8, R8, 0x1ffffffe, RZ, 0xc0, !PT ;  /* 0x1ffffffe08087812 */ /* 0x000fe200078ec0ff */
[----:B------:R-:W-:Y:S01]  /*11a0*/  IMAD.IADD R3, R0, 0x1, -R3 ;  /* 0x0000000100037824 */ /* 0x000fe200078e0a03 */
[----:B------:R-:W-:Y:S02]  /*11b0*/  LEA.HI R4, R5, R214, RZ, 0x2 ;  /* 0x000000d605047211 */ /* 0x000fe400078f10ff */
[----:B------:R-:W-:Y:S02]  /*11c0*/  SHF.R.S32.HI R218, RZ, 0x5, R218 ;  /* 0x00000005ffda7819 */ /* 0x000fe400000114da */
[----:B------:R-:W-:-:S02]  /*11d0*/  SHF.R.S32.HI R6, RZ, 0x2, R4 ;  /* 0x00000002ff067819 */ /* 0x000fc40000011404 */
[----:B------:R-:W-:Y:S01]  /*11e0*/  SHF.R.S32.HI R9, RZ, 0x1f, R4 ;  /* 0x0000001fff097819 */ /* 0x000fe20000011404 */
[----:B------:R-:W-:Y:S01]  /*11f0*/  IMAD R3, R218, 0x10, R3 ;  /* 0x00000010da037824 */ /* 0x000fe200078e0203 */
[----:B------:R-:W-:Y:S02]  /*1200*/  SHF.R.S32.HI R217, RZ, 0x7, R2 ;  /* 0x00000007ffd97819 */ /* 0x000fe40000011402 */
[----:B------:R-:W-:Y:S02]  /*1210*/  LEA.HI R9, R9, R6, RZ, 0x3 ;  /* 0x0000000609097211 */ /* 0x000fe400078f18ff */
[----:B------:R-:W-:Y:S02]  /*1220*/  IADD3 R8, R7, -R8, RZ ;  /* 0x8000000807087210 */ /* 0x000fe40007ffe0ff */
[----:B------:R-:W-:Y:S02]  /*1230*/  LOP3.LUT R9, R9, 0xfffffff8, RZ, 0xc0, !PT ;  /* 0xfffffff809097812 */ /* 0x000fe400078ec0ff */
[----:B------:R-:W-:Y:S01]  /*1240*/  LEA.HI R2, R2, R217, RZ, 0x1 ;  /* 0x000000d902027211 */ /* 0x000fe200078f08ff */
[----:B------:R-:W-:Y:S01]  /*1250*/  IMAD R8, R3, 0x8, R8 ;  /* 0x0000000803087824 */ /* 0x000fe200078e0208 */
[----:B------:R-:W-:Y:S01]  /*1260*/  LEA.HI R5, R5, R214, RZ, 0x5 ;  /* 0x000000d605057211 */ /* 0x000fe200078f28ff */
[----:B------:R-:W-:Y:S01]  /*1270*/  IMAD.IADD R9, R6, 0x1, -R9 ;  /* 0x0000000106097824 */ /* 0x000fe200078e0a09 */
[----:B------:R-:W-:-:S02]  /*1280*/  LOP3.LUT R2, R2, 0x3fffffe, RZ, 0xc0, !PT ;  /* 0x03fffffe02027812 */ /* 0x000fc400078ec0ff */
[----:B------:R-:W-:Y:S01]  /*1290*/  SHF.R.S32.HI R0, RZ, 0x5, R5 ;  /* 0x00000005ff007819 */ /* 0x000fe20000011405 */
[----:B------:R-:W-:Y:S01]  /*12a0*/  IMAD.SHL.U32 R5, R8, 0x8, RZ ;  /* 0x0000000808057824 */ /* 0x000fe200078e00ff */
[----:B------:R-:W-:Y:S01]  /*12b0*/  LOP3.LUT R3, R4, 0x7ffffffc, RZ, 0xc0, !PT ;  /* 0x7ffffffc04037812 */ /* 0x000fe200078ec0ff */
[----:B------:R-:W-:Y:S01]  /*12c0*/  IMAD.IADD R2, R217, 0x1, -R2 ;  /* 0x00000001d9027824 */ /* 0x000fe200078e0a02 */
[----:B------:R-:W-:Y:S01]  /*12d0*/  MOV R19, UR4 ;  /* 0x0000000400137c02 */ /* 0x000fe20008000f00 */
[----:B------:R-:W-:Y:S02]  /*12e0*/  IMAD R9, R0, 0x10, R9 ;  /* 0x0000001000097824 */ /* 0x000fe400078e0209 */
[----:B------:R-:W-:Y:S02]  /*12f0*/  IMAD.IADD R3, R214, 0x1, -R3 ;  /* 0x00000001d6037824 */ /* 0x000fe400078e0a03 */
[----:B------:R-:W-:Y:S01]  /*1300*/  IMAD.WIDE R16, R5, 0x2, R16 ;  /* 0x0000000205107825 */ /* 0x000fe200078e0210 */
[----:B------:R-:W-:-:S03]  /*1310*/  LEA R219, R2, R9, 0x6 ;  /* 0x0000000902db7211 */ /* 0x000fc600078e30ff */
[----:B------:R-:W-:-:S07]  /*1320*/  IMAD R220, R3, R220, 0x50 ;  /* 0x0000005003dc7424 */ /* 0x000fce00078e02dc */
.L_x_156:
[----:B------:R-:W1:Y:S01]  /*1330*/  SHFL.IDX PT, R0, R217, RZ, 0x1f ;  /* 0x00001fffd9007589 */ /* 0x000e6200000e0000 */
[----:B------:R-:W-:Y:S01]  /*1340*/  R2UR UR5, R18 ;  /* 0x00000000120572ca */ /* 0x000fe200000e0000 */
[----:B------:R-:W-:Y:S01]  /*1350*/  ULDC.64 UR6, c[0x0][0x3f8] ;  /* 0x0000fe0000067ab9 */ /* 0x000fe20000000a00 */
[----:B------:R-:W-:Y:S01]  /*1360*/  ULDC UR4, c[0x0][0xda8] ;  /* 0x00036a0000047ab9 */ /* 0x000fe20000000800 */
[----:B------:R-:W-:Y:S01]  /*1370*/  UISETP.NE.U32.AND UP0, UPT, UR6, URZ, UPT ;  /* 0x0000003f0600728c */ /* 0x000fe2000bf05070 */
[----:B------:R-:W-:Y:S01]  /*1380*/  R2UR UR13, R212 ;  /* 0x00000000d40d72ca */ /* 0x000fe200000e0000 */
[----:B------:R-:W-:Y:S02]  /*1390*/  UISETP.NE.AND UP1, UPT, UR4, 0x1, UPT ;  /* 0x000000010400788c */ /* 0x000fe4000bf25270 */
[----:B------:R-:W-:Y:S01]  /*13a0*/  UISETP.NE.AND.EX UP0, UPT, UR7, URZ, UPT, UP0 ;  /* 0x0000003f0700728c */ /* 0x000fe2000bf05300 */
[----:B------:R-:W-:Y:S01]  /*13b0*/  ULDC UR4, c[0x0][0xdb4] ;  /* 0x00036d0000047ab9 */ /* 0x000fe20000000800 */
[----:B------:R-:W-:Y:S01]  /*13c0*/  ULDC UR37, c[0x0][0x404] ;  /* 0x0001010000257ab9 */ /* 0x000fe20000000800 */
[----:B------:R-:W-:-:S03]  /*13d0*/  UISETP.NE.AND UP2, UPT, UR4, 0x1, UPT ;  /* 0x000000010400788c */ /* 0x000fc6000bf45270 */
[----:B------:R-:W-:Y:S02]  /*13e0*/  UIADD3 UR11, UR5, 0x14400, URZ ;  /* 0x00014400050b7890 */ /* 0x000fe4000fffe03f */
[----:B------:R-:W-:Y:S01]  /*13f0*/  USEL UR37, UR37, 0x1, UP0 ;  /* 0x0000000125257887 */ /* 0x000fe20008000000 */
[----:B------:R-:W-:Y:S01]  /*1400*/  ULDC UR10, c[0x0][0x2e0] ;  /* 0x0000b800000a7ab9 */ /* 0x000fe20000000800 */
[----:B------:R-:W-:Y:S02]  /*1410*/  ULOP3.LUT UP0, URZ, UR11, 0x9f, URZ, 0xc0, !UPT ;  /* 0x0000009f0b3f7892 */ /* 0x000fe4000f80c03f */
[----:B------:R-:W-:Y:S01]  /*1420*/  UIMAD UR37, UR37, UR10, URZ ;  /* 0x0000000a252572a4 */ /* 0x000fe2000f8e023f */
[----:B------:R-:W-:Y:S01]  /*1430*/  @UP1 ULDC UR6, c[0x0][0xdac] ;  /* 0x00036b0000061ab9 */ /* 0x000fe20000000800 */
[----:B-1----:R-:W-:Y:S01]  /*1440*/  R2UR UR8, R0 ;  /* 0x00000000000872ca */ /* 0x002fe200000e0000 */
[----:B------:R-:W-:Y:S01]  /*1450*/  UIMAD.WIDE.U32 UR6, UR13, UR6, URZ ;  /* 0x000000060d0672a5 */ /* 0x000fe2000f8e003f */
[----:B------:R-:W-:Y:S01]  /*1460*/  PLOP3.LUT P0, PT, PT, PT, UP0, 0x80, 0x0 ;  /* 0x000000000000781c */ /* 0x000fe20003f0f008 */
[----:B------:R-:W-:Y:S01]  /*1470*/  @UP1 ULDC UR12, c[0x0][0xdb0] ;  /* 0x00036c00000c1ab9 */ /* 0x000fe20000000800 */
[----:B------:R-:W-:Y:S01]  /*1480*/  UMOV UR14, UR13 ;  /* 0x0000000d000e7c82 */ /* 0x000fe20008000000 */
[----:B------:R-:W-:-:S06]  /*1490*/  @UP1 USHF.R.U32.HI UR14, URZ, UR12, UR7 ;  /* 0x0000000c3f0e1299 */ /* 0x000fcc0008011607 */
[----:B------:R-:W-:Y:S01]  /*14a0*/  IMAD.U32 R216, RZ, RZ, UR14 ;  /* 0x0000000effd87e24 */ /* 0x000fe2000f8e00ff */
[----:B------:R-:W-:Y:S01]  /*14b0*/  UMOV UR36, UR14 ;  /* 0x0000000e00247c82 */ /* 0x000fe20008000000 */
[----:B------:R-:W-:-:S04]  /*14c0*/  ULEA.HI UR4, UR8, UR8, URZ, 0x1 ;  /* 0x0000000808047291 */ /* 0x000fc8000f8f083f */
[----:B------:R-:W-:-:S03]  /*14d0*/  ULOP3.LUT UR9, UR4, 0x1e, URZ, 0xc0, !UPT ;  /* 0x0000001e04097892 */ /* 0x000fc6000f8ec03f */
[----:B------:R-:W-:Y:S01]  /*14e0*/  @UP2 ULDC.64 UR4, c[0x0][0xdb8] ;  /* 0x00036e0000042ab9 */ /* 0x000fe20000000a00 */
[----:B------:R-:W-:Y:S02]  /*14f0*/  UIADD3 UR9, UR8, -UR9, URZ ;  /* 0x8000000908097290 */ /* 0x000fe4000fffe03f */
[----:B------:R-:W-:Y:S02]  /*1500*/  UIADD3 UR8, UR37, 0x4f, URZ ;  /* 0x0000004f25087890 */ /* 0x000fe4000fffe03f */
[----:B------:R-:W-:Y:S02]  /*1510*/  ULEA UR10, UR9, UR11, 0xd ;  /* 0x0000000b090a7291 */ /* 0x000fe4000f8e683f */
[----:B------:R-:W-:Y:S02]  /*1520*/  UIMAD.WIDE UR8, UR8, 0x66666667, URZ ;  /* 0x66666667080878a5 */ /* 0x000fe4000f8e023f */
[----:B------:R-:W-:Y:S02]  /*1530*/  UIMAD.WIDE.U32 UR6, UR14, UR4, URZ ;  /* 0x000000040e0672a5 */ /* 0x000fe4000f8e003f */
[----:B------:R-:W-:-:S02]  /*1540*/  USHF.R.U32.HI UR10, URZ, 0x4, UR10 ;  /* 0x000000043f0a7899 */ /* 0x000fc4000801160a */
[----:B------:R-:W-:Y:S01]  /*1550*/  USHF.R.U32.HI UR39, URZ, 0x1f, UR9 ;  /* 0x0000001f3f277899 */ /* 0x000fe20008011609 */
[----:B------:R-:W-:Y:S01]  /*1560*/  UMOV UR4, UR13 ;  /* 0x0000000d00047c82 */ /* 0x000fe20008000000 */
[----:B------:R-:W-:Y:S01]  /*1570*/  ULOP3.LUT UR40, UR10, 0x3fff, URZ, 0xc0, !UPT ;  /* 0x00003fff0a287892 */ /* 0x000fe2000f8ec03f */
[----:B------:R-:W-:Y:S01]  /*1580*/  IMAD.U32 R215, RZ, RZ, UR4 ;  /* 0x00000004ffd77e24 */ /* 0x000fe2000f8e00ff */
[----:B------:R-:W-:Y:S02]  /*1590*/  @UP2 USHF.R.U32.HI UR36, URZ, UR5, UR7 ;  /* 0x000000053f242299 */ /* 0x000fe40008011607 */
[----:B------:R-:W-:Y:S01]  /*15a0*/  ULEA.HI.SX32 UR39, UR9, UR39, 0x1b ;  /* 0x0000002709277291 */ /* 0x000fe2000f8fda3f */
[----:B------:R-:W-:Y:S11]  /*15b0*/  @!P0 BRA `(.L_x_130) ;  /* 0x0000000000408947 */ /* 0x000ff60003800000 */
[----:B------:R-:W-:Y:S01]  /*15c0*/  MOV R0, 0x0 ;  /* 0x0000000000007802 */ /* 0x000fe20000000f00 */
[----:B------:R-:W-:Y:S01]  /*15d0*/  ULDC.64 UR4, c[0x4][0x1b8] ;  /* 0x01006e0000047ab9 */ /* 0x000fe20000000a00 */
[----:B------:R-:W-:Y:S01]  /*15e0*/  ULDC.64 UR6, c[0x4][0x130] ;  /* 0x01004c0000067ab9 */ /* 0x000fe20000000a00 */
[----:B------:R-:W-:Y:S01]  /*15f0*/  IMAD.U32 R4, RZ, RZ, UR4 ;  /* 0x00000004ff047e24 */ /* 0x000fe2000f8e00ff */
[----:B------:R1:W2:Y:S01]  /*1600*/  LDC.64 R2, c[0x4][R0] ;  /* 0x0100000000027b82 */ /* 0x0002a20000000a00 */
[----:B------:R-:W-:Y:S01]  /*1610*/  MOV R5, UR5 ;  /* 0x0000000500057c02 */ /* 0x000fe20008000f00 */
[----:B------:R-:W-:Y:S01]  /*1620*/  ULDC.64 UR4, c[0x4][0x1c0] ;  /* 0x0100700000047ab9 */ /* 0x000fe20000000a00 */
[----:B------:R-:W-:Y:S01]  /*1630*/  IMAD.U32 R10, RZ, RZ, UR6 ;  /* 0x00000006ff0a7e24 */ /* 0x000fe2000f8e00ff */
[----:B------:R-:W-:Y:S01]  /*1640*/  MOV R11, UR7 ;  /* 0x00000007000b7c02 */ /* 0x000fe20008000f00 */
[----:B------:R-:W-:Y:S02]  /*1650*/  IMAD.U32 R6, RZ, RZ, UR4 ;  /* 0x00000004ff067e24 */ /* 0x000fe4000f8e00ff */
[----:B------:R-:W-:-:S02]  /*1660*/  IMAD.U32 R7, RZ, RZ, UR5 ;  /* 0x00000005ff077e24 */ /* 0x000fc4000f8e00ff */
[----:B------:R-:W-:Y:S02]  /*1670*/  IMAD.MOV.U32 R8, RZ, RZ, 0x70 ;  /* 0x00000070ff087424 */ /* 0x000fe400078e00ff */
[----:B------:R-:W-:Y:S02]  /*1680*/  IMAD.MOV.U32 R12, RZ, RZ, 0x1 ;  /* 0x00000001ff0c7424 */ /* 0x000fe400078e00ff */
[----:B-1----:R-:W-:-:S07]  /*1690*/  IMAD.MOV.U32 R13, RZ, RZ, RZ ;  /* 0x000000ffff0d7224 */ /* 0x002fce00078e00ff */
[----:B------:R-:W-:-:S07]  /*16a0*/  LEPC R20, `(.L_x_130) ;  /* 0x000000001014794e */ /* 0x000fce0000000000 */
[----:B--2---:R-:W-:Y:S05]  /*16b0*/  CALL.ABS.NOINC R2 ;  /* 0x0000000002007343 */ /* 0x004fea0003c00000 */
.L_x_130:
[----:B------:R-:W-:Y:S02]  /*16c0*/  R2UR UR4, R213 ;  /* 0x00000000d50472ca */ /* 0x000fe400000e0000 */
[----:B------:R-:W-:Y:S02]  /*16d0*/  R2UR UR6, R18 ;  /* 0x00000000120672ca */ /* 0x000fe400000e0000 */
[----:B------:R-:W-:-:S09]  /*16e0*/  R2UR UR5, R221 ;  /* 0x00000000dd0572ca */ /* 0x000fd200000e0000 */
[----:B------:R-:W-:-:S04]  /*16f0*/  ULOP3.LUT UR4, UR4, 0x1, URZ, 0xc0, !UPT ;  /* 0x0000000104047892 */ /* 0x000fc8000f8ec03f */
[----:B------:R-:W-:Y:S02]  /*1700*/  IMAD.U32 R2, RZ, RZ, UR5 ;  /* 0x00000005ff027e24 */ /* 0x000fe4000f8e00ff */
[----:B------:R-:W-:-:S03]  /*1710*/  MOV R0, UR4 ;  /* 0x0000000400007c02 */ /* 0x000fc60008000f00 */
[----:B------:R-:W-:Y:S02]  /*1720*/  ISETP.NE.AND P0, PT, R2, 0x3, PT ;  /* 0x000000030200780c */ /* 0x000fe40003f05270 */
[----:B------:R-:W-:-:S04]  /*1730*/  SHF.L.U32 R0, R0, 0x1f, RZ ;  /* 0x0000001f00007819 */ /* 0x000fc800000006ff */
[----:B------:R-:W1:Y:S02]  /*1740*/  SYNCS.PHASECHK.TRANS64.TRYWAIT P1, [UR6+0x38800], R0 ;  /* 0x03880000ff0075a7 */ /* 0x000e640008020146 */
[----:B-1----:R-:W-:Y:S05]  /*1750*/  @!P1 BRA `(.L_x_131) ;  /* 0x000000d8009c9947 */ /* 0x002fea0003800000 */
.L_x_223:
[----:B------:R-:W-:Y:S05]  /*1760*/  @!P0 BRA `(.L_x_132) ;  /* 0x0000000000048947 */ /* 0x000fea0003800000 */
[----:B------:R-:W-:Y:S01]  /*1770*/  BPT.TRAP 0x1 ;  /* 0x000000040000795c */ /* 0x000fe20000300000 */
.L_x_132:
        /* <DEDUP_REMOVED lines=9> */
.L_x_133:
[----:B--2---:R-:W-:Y:S05]  /*1810*/  @P1 BRA `(.L_x_134) ;  /* 0x0000000000081947 */ /* 0x004fea0003800000 */
[----:B------:R-:W2:Y:S02]  /*1820*/  SYNCS.PHASECHK.TRANS64.TRYWAIT P1, [R0+URZ+0x38830], R3 ;  /* 0x03883003000075a7 */ /* 0x000ea4000802017f */
[----:B--2---:R-:W-:Y:S05]  /*1830*/  @!P1 BRA `(.L_x_135) ;  /* 0x000000d800809947 */ /* 0x004fea0003800000 */
.L_x_134:
[----:B------:R-:W-:Y:S05]  /*1840*/  WARPSYNC.ALL ;  /* 0x0000000000007948 */ /* 0x000fea0003800000 */
[----:B------:R-:W-:Y:S01]  /*1850*/  R2UR UR4, R18 ;  /* 0x00000000120472ca */ /* 0x000fe200000e0000 */
[----:B------:R-:W-:Y:S01]  /*1860*/  ULOP3.LUT UR5, UR40, 0x10000, URZ, 0xfc, !UPT ;  /* 0x0001000028057892 */ /* 0x000fe2000f8efc3f */
[----:B------:R-:W-:Y:S01]  /*1870*/  WARPGROUP.ARRIVE ;  /* 0x00000000000079c5 */ /* 0x000fe20000000000 */
[----:B------:R-:W-:Y:S01]  /*1880*/  UMOV UR17, 0x40000040 ;  /* 0x4000004000117882 */ /* 0x000fe20000000000 */
[----:B------:R-:W-:Y:S01]  /*1890*/  UMOV UR19, 0x40000040 ;  /* 0x4000004000137882 */ /* 0x000fe20000000000 */
[----:B------:R-:W-:Y:S01]  /*18a0*/  UMOV UR9, UR17 ;  /* 0x0000001100097c82 */ /* 0x000fe20008000000 */
[----:B------:R-:W-:Y:S01]  /*18b0*/  UMOV UR11, 0x40000040 ;  /* 0x40000040000b7882 */ /* 0x000fe20000000000 */
[----:B------:R-:W-:Y:S01]  /*18c0*/  UMOV UR13, UR17 ;  /* 0x00000011000d7c82 */ /* 0x000fe20008000000 */
[----:B------:R-:W-:Y:S01]  /*18d0*/  UMOV UR16, UR5 ;  /* 0x0000000500107c82 */ /* 0x000fe20008000000 */
[----:B------:R-:W-:Y:S01]  /*18e0*/  UMOV UR15, 0x40000040 ;  /* 0x40000040000f7882 */ /* 0x000fe20000000000 */
[----:B------:R-:W-:Y:S01]  /*18f0*/  UMOV UR8, UR16 ;  /* 0x0000001000087c82 */ /* 0x000fe20008000000 */
[----:B------:R-:W-:Y:S01]  /*1900*/  UMOV UR12, UR16 ;  /* 0x00000010000c7c82 */ /* 0x000fe20008000000 */
[----:B------:R-:W-:Y:S01]  /*1910*/  IMAD.U32 R14, RZ, RZ, UR16 ;  /* 0x00000010ff0e7e24 */ /* 0x000fe2000f8e00ff */
[----:B------:R-:W-:Y:S01]  /*1920*/  UIADD3 UR4, UR4, 0x24400, URZ ;  /* 0x0002440004047890 */ /* 0x000fe2000fffe03f */
[----:B------:R-:W-:Y:S01]  /*1930*/  IMAD.U32 R15, RZ, RZ, UR17 ;  /* 0x00000011ff0f7e24 */ /* 0x000fe2000f8e00ff */
[----:B------:R-:W-:Y:S01]  /*1940*/  UMOV UR23, 0x40000040 ;  /* 0x4000004000177882 */ /* 0x000fe20000000000 */
[----:B------:R-:W-:Y:S01]  /*1950*/  UMOV UR27, 0x40000040 ;  /* 0x40000040001b7882 */ /* 0x000fe20000000000 */
[----:B------:R-:W-:Y:S01]  /*1960*/  USHF.R.U32.HI UR4, URZ, 0x4, UR4 ;  /* 0x000000043f047899 */ /* 0x000fe20008011604 */
[----:B------:R-:W-:Y:S01]  /*1970*/  MOV R4, UR39 ;  /* 0x0000002700047c02 */ /* 0x000fe20008000f00 */
[----:B------:R-:W-:Y:S01]  /*1980*/  UMOV UR31, 0x40000040 ;  /* 0x40000040001f7882 */ /* 0x000fe20000000000 */
[----:B------:R-:W-:Y:S01]  /*1990*/  UMOV UR35, 0x40000040 ;  /* 0x4000004000237882 */ /* 0x000fe20000000000 */
[----:B------:R-:W-:Y:S01]  /*19a0*/  ULOP3.LUT UR4, UR4, 0x3fff, URZ, 0xc0, !UPT ;  /* 0x00003fff04047892 */ /* 0x000fe2000f8ec03f */
[----:B------:R-:W-:Y:S01]  /*19b0*/  MOV R5, UR38 ;  /* 0x0000002600057c02 */ /* 0x000fe20008000f00 */
[----:B------:R-:W-:Y:S01]  /*19c0*/  UMOV UR43, 0x40000040 ;  /* 0x40000040002b7882 */ /* 0x000fe20000000000 */
[----:B------:R-:W-:Y:S01]  /*19d0*/  UMOV UR47, 0x40000040 ;  /* 0x40000040002f7882 */ /* 0x000fe20000000000 */
[----:B------:R-:W-:Y:S01]  /*19e0*/  ULOP3.LUT UR6, UR4, 0x10000, URZ, 0xfc, !UPT ;  /* 0x0001000004067892 */ /* 0x000fe2000f8efc3f */
[----:B------:R-:W-:Y:S01]  /*19f0*/  MOV R20, UR37 ;  /* 0x0000002500147c02 */ /* 0x000fe20008000f00 */
[----:B------:R-:W-:Y:S01]  /*1a00*/  UMOV UR51, 0x40000040 ;  /* 0x4000004000337882 */ /* 0x000fe20000000000 */
[----:B------:R-:W-:Y:S01]  /*1a10*/  UMOV UR55, 0x40000040 ;  /* 0x4000004000377882 */ /* 0x000fe20000000000 */
[----:B------:R-:W-:Y:S01]  /*1a20*/  UIMAD UR4, UR38, 0xa00, UR6 ;  /* 0x00000a00260478a4 */ /* 0x000fe2000f8e0206 */
[----:B------:R-:W-:Y:S01]  /*1a30*/  MOV R64, UR36 ;  /* 0x0000002400407c02 */ /* 0x000fe20008000f00 */
[----:B------:R-:W-:Y:S01]  /*1a40*/  UMOV UR59, 0x40000040 ;  /* 0x40000040003b7882 */ /* 0x000fe20000000000 */
[----:B------:R-:W-:Y:S01]  /*1a50*/  MOV R21, UR6 ;  /* 0x0000000600157c02 */ /* 0x000fe20008000f00 */
[----:B------:R-:W-:-:S02]  /*1a60*/  UIADD3 UR10, UR4, 0x80, URZ ;  /* 0x00000080040a7890 */ /* 0x000fc4000fffe03f */
[----:B------:R-:W-:Y:S02]  /*1a70*/  UIADD3 UR14, UR4, 0x100, URZ ;  /* 0x00000100040e7890 */ /* 0x000fe4000fffe03f */
[----:B------:R-:W-:Y:S01]  /*1a80*/  UMOV UR18, UR4 ;  /* 0x0000000400127c82 */ /* 0x000fe20008000000 */
[----:B------:R-:W-:Y:S01]  /*1a90*/  UIADD3 UR6, UR4, 0x200, URZ ;  /* 0x0000020004067890 */ /* 0x000fe2000fffe03f */
[----:B------:R-:W-:Y:S01]  /*1aa0*/  HGMMA.64x16x16.F32 R56, gdesc[UR16], RZ, !UPT, gsb0 ;  /* 0x00200000103879f0 */ /* 0x000fe2000c0008ff */
[----:B------:R-:W-:Y:S01]  /*1ab0*/  UIADD3 UR7, UR4, 0x2, URZ ;  /* 0x0000000204077890 */ /* 0x000fe2000fffe03f */
[----:B------:R-:W-:Y:S01]  /*1ac0*/  UMOV UR19, 0x40000040 ;  /* 0x4000004000137882 */ /* 0x000fe20000000000 */
[----:B------:R-:W-:Y:S02]  /*1ad0*/  UIADD3 UR22, UR4, 0x384, URZ ;  /* 0x0000038404167890 */ /* 0x000fe4000fffe03f */
[----:B------:R-:W-:-:S03]  /*1ae0*/  UIADD3 UR26, UR4, 0x386, URZ ;  /* 0x00000386041a7890 */ /* 0x000fc6000fffe03f */
[----:B------:R-:W-:Y:S01]  /*1af0*/  UMOV UR18, UR7 ;  /* 0x0000000700127c82 */ /* 0x000fe20008000000 */
[----:B------:R-:W-:Y:S02]  /*1b00*/  UIADD3 UR7, UR4, 0x4, URZ ;  /* 0x0000000404077890 */ /* 0x000fe4000fffe03f */
[----:B------:R-:W-:Y:S02]  /*1b10*/  UIADD3 UR30, UR4, 0x600, URZ ;  /* 0x00000600041e7890 */ /* 0x000fe4000fffe03f */
[----:B------:R-:W-:Y:S02]  /*1b20*/  UIADD3 UR34, UR4, 0x602, URZ ;  /* 0x0000060204227890 */ /* 0x000fe4000fffe03f */
[----:B------:R-:W-:Y:S02]  /*1b30*/  UIADD3 UR42, UR4, 0x584, URZ ;  /* 0x00000584042a7890 */ /* 0x000fe4000fffe03f */
[----:B------:R-:W-:Y:S02]  /*1b40*/  UIADD3 UR46, UR4, 0x586, URZ ;  /* 0x00000586042e7890 */ /* 0x000fe4000fffe03f */
[----:B------:R-:W-:-:S02]  /*1b50*/  UIADD3 UR50, UR4, 0x800, URZ ;  /* 0x0000080004327890 */ /* 0x000fc4000fffe03f */
[----:B------:R-:W-:Y:S02]  /*1b60*/  UIADD3 UR54, UR4, 0x802, URZ ;  /* 0x0000080204367890 */ /* 0x000fe4000fffe03f */
[----:B------:R-:W-:Y:S01]  /*1b70*/  UIADD3 UR58, UR4, 0x804, URZ ;  /* 0x00000804043a7890 */ /* 0x000fe2000fffe03f */
        /* <DEDUP_REMOVED lines=12> */
[----:B------:R-:W-:Y:S01]  /*1c40*/  UMOV UR15, 0x40000040 ;  /* 0x40000040000f7882 */ /* 0x000fe20000000000 */
[----:B------:R-:W-:Y:S02]  /*1c50*/  WARPGROUP.DEPBAR.LE gsb0, 0x0 ;  /* 0x00008000000079c5 */ /* 0x000fe40000010000 */
[----:B------:R-:W-:-:S06]  /*1c60*/  WARPGROUP.ARRIVE ;  /* 0x00000000000079c5 */ /* 0x000fcc0000000000 */
[----:B------:R-:W-:Y:S01]  /*1c70*/  HGMMA.64x16x16.F32 R32, gdesc[UR8], RZ, !UPT, gsb0 ;  /* 0x00200000082079f0 */ /* 0x000fe2000c0008ff */
[----:B------:R-:W-:Y:S01]  /*1c80*/  UMOV UR8, UR16 ;  /* 0x0000001000087c82 */ /* 0x000fe20008000000 */
[----:B------:R-:W-:Y:S01]  /*1c90*/  UMOV UR9, UR17 ;  /* 0x0000001100097c82 */ /* 0x000fe20008000000 */
[----:B------:R-:W-:Y:S01]  /*1ca0*/  UMOV UR10, UR6 ;  /* 0x00000006000a7c82 */ /* 0x000fe20008000000 */
[----:B------:R-:W-:Y:S01]  /*1cb0*/  UMOV UR11, 0x40000040 ;  /* 0x40000040000b7882 */ /* 0x000fe20000000000 */
[----:B------:R-:W-:Y:S01]  /*1cc0*/  UIADD3 UR6, UR5, 0x2, URZ ;  /* 0x0000000205067890 */ /* 0x000fe2000fffe03f */
[----:B------:R-:W-:Y:S02]  /*1cd0*/  UMOV UR17, 0x40000040 ;  /* 0x4000004000117882 */ /* 0x000fe40000000000 */
[----:B------:R-:W-:Y:S01]  /*1ce0*/  UMOV UR13, UR17 ;  /* 0x00000011000d7c82 */ /* 0x000fe20008000000 */
[----:B------:R-:W-:-:S03]  /*1cf0*/  MOV R13, UR17 ;  /* 0x00000011000d7c02 */ /* 0x000fc60008000f00 */
[----:B------:R-:W-:Y:S01]  /*1d00*/  UMOV UR16, UR6 ;  /* 0x0000000600107c82 */ /* 0x000fe20008000000 */
[----:B------:R-:W-:Y:S01]  /*1d10*/  UIADD3 UR6, UR4, 0x202, URZ ;  /* 0x0000020204067890 */ /* 0x000fe2000fffe03f */
[----:B------:R-:W-:Y:S01]  /*1d20*/  IMAD.U32 R12, RZ, RZ, UR16 ;  /* 0x00000010ff0c7e24 */ /* 0x000fe2000f8e00ff */
[----:B------:R-:W-:Y:S01]  /*1d30*/  UMOV UR12, UR16 ;  /* 0x00000010000c7c82 */ /* 0x000fe20008000000 */
        /* <DEDUP_REMOVED lines=33> */
[----:B------:R-:W-:Y:S02]  /*1f50*/  UMOV UR17, 0x40000040 ;  /* 0x4000004000117882 */ /* 0x000fe40000000000 */
[----:B------:R-:W-:Y:S01]  /*1f60*/  UMOV UR13, UR17 ;  /* 0x00000011000d7c82 */ /* 0x000fe20008000000 */
[----:B------:R-:W-:-:S03]  /*1f70*/  IMAD.U32 R11, RZ, RZ, UR17 ;  /* 0x00000011ff0b7e24 */ /* 0x000fc6000f8e00ff */
[----:B------:R-:W-:Y:S01]  /*1f80*/  UMOV UR16, UR6 ;  /* 0x0000000600107c82 */ /* 0x000fe20008000000 */
[----:B------:R-:W-:Y:S01]  /*1f90*/  UIADD3 UR6, UR4, 0x204, URZ ;  /* 0x0000020404067890 */ /* 0x000fe2000fffe03f */
[----:B------:R-:W-:Y:S01]  /*1fa0*/  IMAD.U32 R10, RZ, RZ, UR16 ;  /* 0x00000010ff0a7e24 */ /* 0x000fe2000f8e00ff */
[----:B------:R-:W-:Y:S01]  /*1fb0*/  UMOV UR12, UR16 ;  /* 0x00000010000c7c82 */ /* 0x000fe20008000000 */
        /* <DEDUP_REMOVED lines=77> */
[----:B------:R-:W-:Y:S01]  /*2490*/  UMOV UR9, 0x40000040 ;  /* 0x4000004000097882 */ /* 0x000fe20000000000 */
[----:B------:R-:W-:Y:S01]  /*24a0*/  UMOV UR11, 0x40000040 ;  /* 0x40000040000b7882 */ /* 0x000fe20000000000 */
[----:B------:R-:W-:Y:S02]  /*24b0*/  UMOV UR13, UR9 ;  /* 0x00000009000d7c82 */ /* 0x000fe40008000000 */
[----:B------:R-:W-:Y:S01]  /*24c0*/  UMOV UR12, UR8 ;  /* 0x00000008000c7c82 */ /* 0x000fe20008000000 */
[----:B------:R-:W-:Y:S02]  /*24d0*/  MOV R2, UR9 ;  /* 0x0000000900027c02 */ /* 0x000fe40008000f00 */
[----:B-12---:R-:W-:Y:S01]  /*24e0*/  MOV R3, UR8 ;  /* 0x0000000800037c02 */ /* 0x006fe20008000f00 */
        /* <DEDUP_REMOVED lines=29> */
[----:B------:R-:W-:Y:S01]  /*26c0*/  UMOV UR9, 0x40000040 ;  /* 0x4000004000097882 */ /* 0x000fe20000000000 */
[----:B------:R-:W-:Y:S01]  /*26d0*/  UMOV UR11, 0x40000040 ;  /* 0x40000040000b7882 */ /* 0x000fe20000000000 */
[----:B------:R-:W-:Y:S01]  /*26e0*/  UMOV UR37, UR9 ;  /* 0x0000000900257c82 */ /* 0x000fe20008000000 */
[----:B------:R-:W-:Y:S01]  /*26f0*/  IMAD.U32 R7, RZ, RZ, UR9 ;  /* 0x00000009ff077e24 */ /* 0x000fe2000f8e00ff */
        /* <DEDUP_REMOVED lines=29> */
[----:B------:R-:W-:Y:S02]  /*28d0*/  UMOV UR15, UR9 ;  /* 0x00000009000f7c82 */ /* 0x000fe40008000000 */
        /* <DEDUP_REMOVED lines=217> */
[----:B------:R-:W-:-:S07]  /*3670*/  UIADD3 UR5, UR5, 0xc06, URZ ;  /* 0x00000c0605057890 */ /* 0x000fce000fffe03f */
[----:B------:R-:W-:Y:S01]  /*3680*/  UMOV UR8, UR5 ;  /* 0x0000000500087c82 */ /* 0x000fe20008000000 */
[----:B------:R-:W-:Y:S01]  /*3690*/  UIADD3 UR5, UR4, 0x806, URZ ;  /* 0x0000080604057890 */ /* 0x000fe2000fffe03f */
[----:B------:R-:W-:Y:S01]  /*36a0*/  IMAD.U32 R6, RZ, RZ, UR8 ;  /* 0x00000008ff067e24 */ /* 0x000fe2000f8e00ff */
[----:B------:R-:W-:Y:S01]  /*36b0*/  UMOV UR36, UR8 ;  /* 0x0000000800247c82 */ /* 0x000fe20008000000 */
[----:B------:R-:W-:-:S04]  /*36c0*/  UMOV UR14, UR8 ;  /* 0x00000008000e7c82 */ /* 0x000fc80008000000 */
[----:B------:R-:W-:Y:S01]  /*36d0*/  UMOV UR38, UR5 ;  /* 0x0000000500267c82 */ /* 0x000fe20008000000 */
        /* <DEDUP_REMOVED lines=33> */
[----:B------:R-:W-:Y:S01]  /*38f0*/  UMOV UR7, 0x40000040 ;  /* 0x4000004000077882 */ /* 0x000fe20000000000 */
[----:B------:R-:W-:Y:S02]  /*3900*/  WARPGROUP.DEPBAR.LE gsb0, 0x0 ;  /* 0x00008000000079c5 */ /* 0x000fe40000010000 */
[----:B------:R-:W-:-:S06]  /*3910*/  WARPGROUP.ARRIVE ;  /* 0x00000000000079c5 */ /* 0x000fcc0000000000 */
[----:B------:R-:W-:Y:S01]  /*3920*/  HGMMA.64x16x16.F32 R32, gdesc[UR52], R32, gsb0 ;  /* 0x00200000342079f0 */ /* 0x000fe20008000820 */
[----:B------:R-:W-:Y:S01]  /*3930*/  UMOV UR54, UR6 ;  /* 0x0000000600367c82 */ /* 0x000fe20008000000 */
[----:B------:R-:W-:Y:S01]  /*3940*/  UMOV UR55, 0x40000040 ;  /* 0x4000004000377882 */ /* 0x000fe20000000000 */
[----:B------:R-:W-:-:S07]  /*3950*/  UIADD3 UR6, UR4, 0x786, URZ ;  /* 0x0000078604067890 */ /* 0x000fce000fffe03f */
[----:B------:R-:W-:Y:S01]  /*3960*/  UMOV UR10, UR6 ;  /* 0x00000006000a7c82 */ /* 0x000fe20008000000 */
        /* <DEDUP_REMOVED lines=8> */
[----:B------:R-:W-:Y:S02]  /*39f0*/  R2UR UR9, R2 ;  /* 0x00000000020972ca */ /* 0x000fe400000e0000 */
[----:B------:R-:W-:Y:S01]  /*3a00*/  UMOV UR4, UR14 ;  /* 0x0000000e00047c82 */ /* 0x000fe20008000000 */
[----:B------:R-:W-:Y:S01]  /*3a10*/  R2UR UR8, R3 ;  /* 0x00000000030872ca */ /* 0x000fe200000e0000 */
[----:B------:R-:W-:Y:S02]  /*3a20*/  WARPGROUP.DEPBAR.LE gsb0, 0x0 ;  /* 0x00008000000079c5 */ /* 0x000fe40000010000 */
[----:B------:R-:W-:-:S06]  /*3a30*/  WARPGROUP.ARRIVE ;  /* 0x00000000000079c5 */ /* 0x000fcc0000000000 */
[----:B------:R-:W-:Y:S01]  /*3a40*/  HGMMA.64x16x16.F32 R48, gdesc[UR36], R48, gsb0 ;  /* 0x00200000243079f0 */ /* 0x000fe20008000830 */
[----:B------:R-:W-:Y:S02]  /*3a50*/  R2UR UR39, R4 ;  /* 0x00000000042772ca */ /* 0x000fe400000e0000 */
[----:B------:R-:W-:Y:S02]  /*3a60*/  R2UR UR38, R5 ;  /* 0x00000000052672ca */ /* 0x000fe400000e0000 */
[----:B------:R-:W-:Y:S02]  /*3a70*/  R2UR UR37, R20 ;  /* 0x00000000142572ca */ /* 0x000fe400000e0000 */
[----:B------:R-:W-:Y:S01]  /*3a80*/  R2UR UR36, R64 ;  /* 0x00000000402472ca */ /* 0x000fe200000e0000 */
        /* <DEDUP_REMOVED lines=16> */
.L_x_136:
[----:B------:R-:W-:Y:S01]  /*3b90*/  ULDC UR4, c[0x0][0x9d8] ;  /* 0x0002760000047ab9 */ /* 0x000fe20000000800 */
[----:B------:R-:W-:Y:S01]  /*3ba0*/  MOV R3, UR39 ;  /* 0x0000002700037c02 */ /* 0x000fe20008000f00 */
[----:B------:R-:W-:Y:S01]  /*3bb0*/  FMUL.FTZ R56, R56, UR4 ;  /* 0x0000000438387c20 */ /* 0x000fe20008410000 */
[----:B------:R-:W-:Y:S01]  /*3bc0*/  FMUL.FTZ R57, R57, UR4 ;  /* 0x0000000439397c20 */ /* 0x000fe20008410000 */
[----:B------:R-:W-:Y:S01]  /*3bd0*/  FMUL.FTZ R60, R60, UR4 ;  /* 0x000000043c3c7c20 */ /* 0x000fe20008410000 */
[----:B------:R-:W-:Y:S01]  /*3be0*/  FMUL.FTZ R61, R61, UR4 ;  /* 0x000000043d3d7c20 */ /* 0x000fe20008410000 */
[----:B------:R-:W-:Y:S01]  /*3bf0*/  VIADD R2, R220, UR37 ;  /* 0x00000025dc027c36 */ /* 0x000fe20008000000 */
[----:B------:R-:W2:Y:S01]  /*3c00*/  LDL R66, [R1+0x4] ;  /* 0x0000040001427983 */ /* 0x000ea20000100800 */
[----:B------:R-:W1:Y:S01]  /*3c10*/  MUFU.TANH R56, R56 ;  /* 0x0000003800387308 */ /* 0x000e620000002400 */
[----:B------:R-:W-:Y:S01]  /*3c20*/  FMUL.FTZ R48, R48, UR4 ;  /* 0x0000000430307c20 */ /* 0x000fe20008410000 */
[----:B------:R-:W-:-:S02]  /*3c30*/  IMAD R2, R3, -0x50, R2 ;  /* 0xffffffb003027824 */ /* 0x000fc400078e0202 */
[----:B------:R-:W-:Y:S01]  /*3c40*/  FMUL.FTZ R58, R58, UR4 ;  /* 0x000000043a3a7c20 */ /* 0x000fe20008410000 */
[----:B------:R-:W-:Y:S01]  /*3c50*/  FMUL.FTZ R49, R49, UR4 ;  /* 0x0000000431317c20 */ /* 0x000fe20008410000 */
[----:B------:R-:W-:Y:S01]  /*3c60*/  FMUL.FTZ R59, R59, UR4 ;  /* 0x000000043b3b7c20 */ /* 0x000fe20008410000 */
[----:B------:R-:W-:Y:S01]  /*3c70*/  FMUL.FTZ R52, R52, UR4 ;  /* 0x0000000434347c20 */ /* 0x000fe20008410000 */
[C---:B------:R-:W-:Y:S01]  /*3c80*/  ISETP.GT.AND P2, PT, R2.reuse, RZ, PT ;  /* 0x000000ff0200720c */ /* 0x040fe20003f44270 */
[----:B------:R-:W3:Y:S01]  /*3c90*/  MUFU.TANH R57, R57 ;  /* 0x0000003900397308 */ /* 0x000ee20000002400 */
[----:B------:R-:W-:Y:S01]  /*3ca0*/  ISETP.GT.AND P1, PT, R2, 0x1, PT ;  /* 0x000000010200780c */ /* 0x000fe20003f24270 */
[----:B------:R-:W-:Y:S01]  /*3cb0*/  FMUL.FTZ R62, R62, UR4 ;  /* 0x000000043e3e7c20 */ /* 0x000fe20008410000 */
[C---:B------:R-:W-:Y:S01]  /*3cc0*/  ISETP.GT.AND P6, PT, R2.reuse, 0x8, PT ;  /* 0x000000080200780c */ /* 0x040fe20003fc4270 */
[----:B------:R-:W-:Y:S01]  /*3cd0*/  FMUL.FTZ R53, R53, UR4 ;  /* 0x0000000435357c20 */ /* 0x000fe20008410000 */
[----:B------:R-:W-:Y:S01]  /*3ce0*/  FMUL.FTZ R63, R63, UR4 ;  /* 0x000000043f3f7c20 */ /* 0x000fe20008410000 */
[----:B------:R-:W-:Y:S01]  /*3cf0*/  ISETP.GT.AND P5, PT, R2, 0x9, PT ;  /* 0x000000090200780c */ /* 0x000fe20003fa4270 */
[----:B------:R-:W-:Y:S01]  /*3d00*/  FMUL.FTZ R40, R40, UR4 ;  /* 0x0000000428287c20 */ /* 0x000fe20008410000 */
[----:B------:R-:W4:Y:S01]  /*3d10*/  MUFU.TANH R60, R60 ;  /* 0x0000003c003c7308 */ /* 0x000f220000002400 */
[----:B-1----:R-:W-:Y:S01]  /*3d20*/  FSEL R56, R56, -INF , P2 ;  /* 0xff80000038387808 */ /* 0x002fe20001000000 */
[----:B------:R-:W-:Y:S01]  /*3d30*/  FMUL.FTZ R50, R50, UR4 ;  /* 0x0000000432327c20 */ /* 0x000fe20008410000 */
[C---:B------:R-:W-:Y:S01]  /*3d40*/  ISETP.GT.AND P4, PT, R2.reuse, 0x10, PT ;  /* 0x000000100200780c */ /* 0x040fe20003f84270 */
[----:B------:R-:W-:Y:S01]  /*3d50*/  FMUL.FTZ R41, R41, UR4 ;  /* 0x0000000429297c20 */ /* 0x000fe20008410000 */
[----:B------:R-:W-:Y:S01]  /*3d60*/  FMUL.FTZ R51, R51, UR4 ;  /* 0x0000000433337c20 */ /* 0x000fe20008410000 */
[----:B------:R-:W-:Y:S01]  /*3d70*/  ISETP.GT.AND P3, PT, R2, 0x11, PT ;  /* 0x000000110200780c */ /* 0x000fe20003f64270 */
[----:B------:R-:W-:Y:S01]  /*3d80*/  FMUL.FTZ R44, R44, UR4 ;  /* 0x000000042c2c7c20 */ /* 0x000fe20008410000 */
[----:B------:R-:W1:Y:S01]  /*3d90*/  MUFU.TANH R61, R61 ;  /* 0x0000003d003d7308 */ /* 0x000e620000002400 */
[----:B---3--:R-:W-:Y:S01]  /*3da0*/  FSEL R57, R57, -INF , P1 ;  /* 0xff80000039397808 */ /* 0x008fe20000800000 */
[----:B------:R-:W-:Y:S01]  /*3db0*/  FMUL.FTZ R54, R54, UR4 ;  /* 0x0000000436367c20 */ /* 0x000fe20008410000 */
[----:B------:R-:W-:Y:S01]  /*3dc0*/  FMUL.FTZ R45, R45, UR4 ;  /* 0x000000042d2d7c20 */ /* 0x000fe20008410000 */
[----:B------:R-:W-:Y:S01]  /*3dd0*/  FMUL.FTZ R55, R55, UR4 ;  /* 0x0000000437377c20 */ /* 0x000fe20008410000 */
[----:B------:R-:W-:Y:S01]  /*3de0*/  FMNMX.FTZ R3, R56, R57, !PT ;  /* 0x0000003938037209 */ /* 0x000fe20007810000 */
[----:B------:R-:W-:Y:S01]  /*3df0*/  FMUL.FTZ R32, R32, UR4 ;  /* 0x0000000420207c20 */ /* 0x000fe20008410000 */
[----:B------:R-:W-:Y:S01]  /*3e00*/  FMUL.FTZ R42, R42, UR4 ;  /* 0x000000042a2a7c20 */ /* 0x000fe20008410000 */
[----:B------:R-:W3:Y:S01]  /*3e10*/  MUFU.TANH R48, R48 ;  /* 0x0000003000307308 */ /* 0x000ee20000002400 */
[----:B----4-:R-:W-:Y:S01]  /*3e20*/  FSEL R60, R60, -INF , P6 ;  /* 0xff8000003c3c7808 */ /* 0x010fe20003000000 */
[----:B------:R-:W-:Y:S01]  /*3e30*/  FMUL.FTZ R33, R33, UR4 ;  /* 0x0000000421217c20 */ /* 0x000fe20008410000 */
[----:B------:R-:W-:Y:S01]  /*3e40*/  FMUL.FTZ R43, R43, UR4 ;  /* 0x000000042b2b7c20 */ /* 0x000fe20008410000 */
[----:B------:R-:W-:Y:S01]  /*3e50*/  FMUL.FTZ R36, R36, UR4 ;  /* 0x0000000424247c20 */ /* 0x000fe20008410000 */
[----:B------:R-:W-:Y:S01]  /*3e60*/  FMNMX.FTZ R4, R60, R3, !PT ;  /* 0x000000033c047209 */ /* 0x000fe20007810000 */
[----:B------:R-:W-:Y:S01]  /*3e70*/  FMUL.FTZ R46, R46, UR4 ;  /* 0x000000042e2e7c20 */ /* 0x000fe20008410000 */
[----:B------:R-:W-:Y:S01]  /*3e80*/  FMUL.FTZ R37, R37, UR4 ;  /* 0x0000000425257c20 */ /* 0x000fe20008410000 */
[----:B------:R-:W4:Y:S01]  /*3e90*/  MUFU.TANH R58, R58 ;  /* 0x0000003a003a7308 */ /* 0x000f220000002400 */
[----:B-1----:R-:W-:Y:S01]  /*3ea0*/  FSEL R61, R61, -INF , P5 ;  /* 0xff8000003d3d7808 */ /* 0x002fe20002800000 */
[----:B------:R-:W-:Y:S01]  /*3eb0*/  FMUL.FTZ R47, R47, UR4 ;  /* 0x000000042f2f7c20 */ /* 0x000fe20008410000 */
[----:B------:R-:W-:Y:S01]  /*3ec0*/  FMUL.FTZ R24, R24, UR4 ;  /* 0x0000000418187c20 */ /* 0x000fe20008410000 */
[----:B------:R-:W-:Y:S01]  /*3ed0*/  FMUL.FTZ R34, R34, UR4 ;  /* 0x0000000422227c20 */ /* 0x000fe20008410000 */
[----:B------:R-:W-:Y:S01]  /*3ee0*/  FMNMX.FTZ R3, R61, R4, !PT ;  /* 0x000000043d037209 */ /* 0x000fe20007810000 */
[----:B------:R-:W-:Y:S01]  /*3ef0*/  FMUL.FTZ R25, R25, UR4 ;  /* 0x0000000419197c20 */ /* 0x000fe20008410000 */
        /* <DEDUP_REMOVED lines=12> */
[----:B------:R-:W-:Y:S01]  /*3fc0*/  ISETP.GT.AND P2, PT, R2, 0x18, PT ;  /* 0x000000180200780c */ /* 0x000fe20003f44270 */
[----:B------:R-:W-:Y:S01]  /*3fd0*/  FMUL.FTZ R30, R30, UR4 ;  /* 0x000000041e1e7c20 */ /* 0x000fe20008410000 */
[----:B------:R-:W-:Y:S01]  /*3fe0*/  FMUL.FTZ R31, R31, UR4 ;  /* 0x000000041f1f7c20 */ /* 0x000fe20008410000 */
[----:B------:R-:W-:Y:S01]  /*3ff0*/  ULDC UR5, c[0x0][0x988] ;  /* 0x0002620000057ab9 */ /* 0x000fe20000000800 */
[----:B------:R-:W-:Y:S01]  /*4000*/  P2R R64, PR, RZ, 0x1 ;  /* 0x00000001ff407803 */ /* 0x000fe20000000000 */
[----:B------:R-:W4:Y:S01]  /*4010*/  MUFU.TANH R52, R52 ;  /* 0x0000003400347308 */ /* 0x000f220000002400 */
[----:B-1----:R-:W-:Y:S01]  /*4020*/  FSEL R49, R49, -INF , P3 ;  /* 0xff80000031317808 */ /* 0x002fe20001800000 */
[----:B------:R-:W-:Y:S01]  /*4030*/  UISETP.GE.AND UP0, UPT, UR37, 0x51, UPT ;  /* 0x000000512500788c */ /* 0x000fe2000bf06270 */
[----:B------:R-:W-:-:S02]  /*4040*/  CS2R R150, SRZ ;  /* 0x0000000000967805 */ /* 0x000fc4000001ff00 */
[----:B------:R-:W-:Y:S02]  /*4050*/  CS2R R148, SRZ ;  /* 0x0000000000947805 */ /* 0x000fe4000001ff00 */
[----:B------:R-:W-:Y:S02]  /*4060*/  FMNMX.FTZ R3, R49, R4, !PT ;  /* 0x0000000431037209 */ /* 0x000fe40007810000 */
[----:B------:R-:W-:Y:S02]  /*4070*/  CS2R R146, SRZ ;  /* 0x0000000000927805 */ /* 0x000fe4000001ff00 */
[----:B------:R-:W-:Y:S01]  /*4080*/  CS2R R144, SRZ ;  /* 0x0000000000907805 */ /* 0x000fe2000001ff00 */
[----:B------:R-:W1:Y:S01]  /*4090*/  MUFU.TANH R62, R62 ;  /* 0x0000003e003e7308 */ /* 0x000e620000002400 */
[----:B---3--:R-:W-:Y:S02]  /*40a0*/  FSEL R59, R59, -INF , P1 ;  /* 0xff8000003b3b7808 */ /* 0x008fe40000800000 */
[----:B------:R-:W-:-:S02]  /*40b0*/  CS2R R142, SRZ ;  /* 0x00000000008e7805 */ /* 0x000fc4000001ff00 */
[----:B------:R-:W-:Y:S02]  /*40c0*/  ISETP.GT.AND P1, PT, R2, 0x19, PT ;  /* 0x000000190200780c */ /* 0x000fe40003f24270 */
[----:B------:R-:W-:Y:S02]  /*40d0*/  CS2R R140, SRZ ;  /* 0x00000000008c7805 */ /* 0x000fe4000001ff00 */
[----:B------:R-:W-:Y:S02]  /*40e0*/  CS2R R138, SRZ ;  /* 0x00000000008a7805 */ /* 0x000fe4000001ff00 */
[----:B------:R-:W-:Y:S02]  /*40f0*/  CS2R R136, SRZ ;  /* 0x0000000000887805 */ /* 0x000fe4000001ff00 */
[----:B------:R-:W-:Y:S01]  /*4100*/  CS2R R134, SRZ ;  /* 0x0000000000867805 */ /* 0x000fe2000001ff00 */
[----:B------:R-:W3:Y:S01]  /*4110*/  MUFU.TANH R53, R53 ;  /* 0x0000003500357308 */ /* 0x000ee20000002400 */
[----:B----4-:R-:W-:-:S02]  /*4120*/  FSEL R52, R52, -INF , P2 ;  /* 0xff80000034347808 */ /* 0x010fc40001000000 */
[----:B------:R-:W-:Y:S02]  /*4130*/  CS2R R132, SRZ ;  /* 0x0000000000847805 */ /* 0x000fe4000001ff00 */
[----:B------:R-:W-:Y:S02]  /*4140*/  CS2R R130, SRZ ;  /* 0x0000000000827805 */ /* 0x000fe4000001ff00 */
[----:B------:R-:W-:Y:S02]  /*4150*/  CS2R R128, SRZ ;  /* 0x0000000000807805 */ /* 0x000fe4000001ff00 */
[----:B------:R-:W-:Y:S02]  /*4160*/  FMNMX.FTZ R4, R52, R3, !PT ;  /* 0x0000000334047209 */ /* 0x000fe40007810000 */
[----:B------:R-:W-:Y:S02]  /*4170*/  CS2R R126, SRZ ;  /* 0x00000000007e7805 */ /* 0x000fe4000001ff00 */
[----:B------:R-:W-:Y:S01]  /*4180*/  CS2R R124, SRZ ;  /* 0x00000000007c7805 */ /* 0x000fe2000001ff00 */
[----:B------:R-:W4:Y:S01]  /*4190*/  MUFU.TANH R63, R63 ;  /* 0x0000003f003f7308 */ /* 0x000f220000002400 */
[----:B-1----:R-:W-:-:S02]  /*41a0*/  FSEL R62, R62, -INF , P6 ;  /* 0xff8000003e3e7808 */ /* 0x002fc40003000000 */
[----:B------:R-:W-:Y:S02]  /*41b0*/  CS2R R122, SRZ ;  /* 0x00000000007a7805 */ /* 0x000fe4000001ff00 */
[----:B------:R-:W-:Y:S02]  /*41c0*/  ISETP.GT.AND P6, PT, R2, 0x20, PT ;  /* 0x000000200200780c */ /* 0x000fe40003fc4270 */
[----:B------:R-:W-:Y:S02]  /*41d0*/  CS2R R120, SRZ ;  /* 0x0000000000787805 */ /* 0x000fe4000001ff00 */
[----:B------:R-:W-:Y:S02]  /*41e0*/  CS2R R118, SRZ ;  /* 0x0000000000767805 */ /* 0x000fe4000001ff00 */
[----:B------:R-:W-:Y:S02]  /*41f0*/  CS2R R116, SRZ ;  /* 0x0000000000747805 */ /* 0x000fe4000001ff00 */
[----:B------:R-:W-:Y:S01]  /*4200*/  CS2R R114, SRZ ;  /* 0x0000000000727805 */ /* 0x000fe2000001ff00 */
[----:B------:R-:W1:Y:S01]  /*4210*/  MUFU.TANH R40, R40 ;  /* 0x0000002800287308 */ /* 0x000e620000002400 */
[----:B---3--:R-:W-:-:S02]  /*4220*/  FSEL R53, R53, -INF , P1 ;  /* 0xff80000035357808 */ /* 0x008fc40000800000 */
[----:B------:R-:W-:Y:S02]  /*4230*/  CS2R R112, SRZ ;  /* 0x0000000000707805 */ /* 0x000fe4000001ff00 */
[----:B------:R-:W-:Y:S02]  /*4240*/  CS2R R110, SRZ ;  /* 0x00000000006e7805 */ /* 0x000fe4000001ff00 */
[----:B------:R-:W-:Y:S02]  /*4250*/  CS2R R108, SRZ ;  /* 0x00000000006c7805 */ /* 0x000fe4000001ff00 */
[----:B------:R-:W-:Y:S02]  /*4260*/  FMNMX.FTZ R3, R53, R4, !PT ;  /* 0x0000000435037209 */ /* 0x000fe40007810000 */
[----:B------:R-:W-:Y:S02]  /*4270*/  CS2R R106, SRZ ;  /* 0x00000000006a7805 */ /* 0x000fe4000001ff00 */
[----:B------:R-:W-:Y:S01]  /*4280*/  CS2R R104, SRZ ;  /* 0x0000000000687805 */ /* 0x000fe2000001ff00 */
[----:B------:R-:W3:Y:S01]  /*4290*/  MUFU.TANH R50, R50 ;  /* 0x0000003200327308 */ /* 0x000ee20000002400 */
[----:B----4-:R-:W-:-:S02]  /*42a0*/  FSEL R63, R63, -INF , P5 ;  /* 0xff8000003f3f7808 */ /* 0x010fc40002800000 */
[----:B------:R-:W-:Y:S02]  /*42b0*/  CS2R R102, SRZ ;  /* 0x0000000000667805 */ /* 0x000fe4000001ff00 */
[----:B------:R-:W-:Y:S02]  /*42c0*/  ISETP.GT.AND P5, PT, R2, 0x21, PT ;  /* 0x000000210200780c */ /* 0x000fe40003fa4270 */
[----:B------:R-:W-:Y:S02]  /*42d0*/  CS2R R100, SRZ ;  /* 0x0000000000647805 */ /* 0x000fe4000001ff00 */
[----:B------:R-:W-:Y:S02]  /*42e0*/  CS2R R98, SRZ ;  /* 0x0000000000627805 */ /* 0x000fe4000001ff00 */
[----:B------:R-:W-:Y:S02]  /*42f0*/  CS2R R96, SRZ ;  /* 0x0000000000607805 */ /* 0x000fe4000001ff00 */
[----:B------:R-:W-:Y:S01]  /*4300*/  CS2R R94, SRZ ;  /* 0x00000000005e7805 */ /* 0x000fe2000001ff00 */
[----:B------:R-:W4:Y:S01]  /*4310*/  MUFU.TANH R41, R41 ;  /* 0x0000002900297308 */ /* 0x000f220000002400 */
[----:B-1----:R-:W-:-:S02]  /*4320*/  FSEL R40, R40, -INF , P6 ;  /* 0xff80000028287808 */ /* 0x002fc40003000000 */
[----:B------:R-:W-:Y:S02]  /*4330*/  CS2R R92, SRZ ;  /* 0x00000000005c7805 */ /* 0x000fe4000001ff00 */
[----:B------:R-:W-:Y:S02]  /*4340*/  CS2R R90, SRZ ;  /* 0x00000000005a7805 */ /* 0x000fe4000001ff00 */
[----:B------:R-:W-:Y:S02]  /*4350*/  CS2R R88, SRZ ;  /* 0x0000000000587805 */ /* 0x000fe4000001ff00 */
[----:B------:R-:W-:Y:S02]  /*4360*/  FMNMX.FTZ R4, R40, R3, !PT ;  /* 0x0000000328047209 */ /* 0x000fe40007810000 */
[----:B------:R-:W-:Y:S02]  /*4370*/  CS2R R86, SRZ ;  /* 0x0000000000567805 */ /* 0x000fe4000001ff00 */
[----:B------:R-:W-:Y:S01]  /*4380*/  CS2R R84, SRZ ;  /* 0x0000000000547805 */ /* 0x000fe2000001ff00 */
[----:B------:R-:W1:Y:S01]  /*4390*/  MUFU.TANH R51, R51 ;  /* 0x0000003300337308 */ /* 0x000e620000002400 */
[----:B---3--:R-:W-:-:S02]  /*43a0*/  FSEL R50, R50, -INF , P4 ;  /* 0xff80000032327808 */ /* 0x008fc40002000000 */
[----:B------:R-:W-:Y:S02]  /*43b0*/  CS2R R82, SRZ ;  /* 0x0000000000527805 */ /* 0x000fe4000001ff00 */
        /* <DEDUP_REMOVED lines=10> */
[----:B------:R-:W-:Y:S01]  /*4460*/  FMNMX.FTZ R3, R41, R4, !PT ;  /* 0x0000000429037209 */ /* 0x000fe20007810000 */
[----:B------:R-:W4:Y:S01]  /*4470*/  MUFU.TANH R54, R54 ;  /* 0x0000003600367308 */ /* 0x000f220000002400 */
[----:B-1----:R-:W-:Y:S02]  /*4480*/  FSEL R51, R51, -INF , P3 ;  /* 0xff80000033337808 */ /* 0x002fe40001800000 */
[----:B------:R-:W-:-:S05]  /*4490*/  ISETP.GT.AND P3, PT, R2, 0x29, PT ;  /* 0x000000290200780c */ /* 0x000fca0003f64270 */
[----:B------:R-:W1:Y:S01]  /*44a0*/  MUFU.TANH R45, R45 ;  /* 0x0000002d002d7308 */ /* 0x000e620000002400 */
[----:B---3--:R-:W-:-:S04]  /*44b0*/  FSEL R44, R44, -INF , P4 ;  /* 0xff8000002c2c7808 */ /* 0x008fc80002000000 */
[----:B------:R-:W-:-:S03]  /*44c0*/  FMNMX.FTZ R4, R44, R3, !PT ;  /* 0x000000032c047209 */ /* 0x000fc60007810000 */
[----:B------:R-:W3:Y:S01]  /*44d0*/  MUFU.TANH R55, R55 ;  /* 0x0000003700377308 */ /* 0x000ee20000002400 */
[----:B----4-:R-:W-:Y:S02]  /*44e0*/  FSEL R54, R54, -INF , P2 ;  /* 0xff80000036367808 */ /* 0x010fe40001000000 */
[----:B------:R-:W-:-:S05]  /*44f0*/  ISETP.GT.AND P2, PT, R2, 0x30, PT ;  /* 0x000000300200780c */ /* 0x000fca0003f44270 */
[----:B------:R-:W4:Y:S01]  /*4500*/  MUFU.TANH R32, R32 ;  /* 0x0000002000207308 */ /* 0x000f220000002400 */
[----:B-1----:R-:W-:-:S04]  /*4510*/  FSEL R45, R45, -INF , P3 ;  /* 0xff8000002d2d7808 */ /* 0x002fc80001800000 */
[----:B------:R-:W-:-:S03]  /*4520*/  FMNMX.FTZ R3, R45, R4, !PT ;  /* 0x000000042d037209 */ /* 0x000fc60007810000 */
[----:B------:R-:W1:Y:S01]  /*4530*/  MUFU.TANH R42, R42 ;  /* 0x0000002a002a7308 */ /* 0x000e620000002400 */
[----:B---3--:R-:W-:Y:S02]  /*4540*/  FSEL R55, R55, -INF , P1 ;  /* 0xff80000037377808 */ /* 0x008fe40000800000 */
[----:B------:R-:W-:-:S05]  /*4550*/  ISETP.GT.AND P1, PT, R2, 0x31, PT ;  /* 0x000000310200780c */ /* 0x000fca0003f24270 */
[----:B------:R-:W3:Y:S01]  /*4560*/  MUFU.TANH R33, R33 ;  /* 0x0000002100217308 */ /* 0x000ee20000002400 */
[----:B----4-:R-:W-:-:S04]  /*4570*/  FSEL R32, R32, -INF , P2 ;  /* 0xff80000020207808 */ /* 0x010fc80001000000 */
[----:B------:R-:W-:-:S03]  /*4580*/  FMNMX.FTZ R4, R32, R3, !PT ;  /* 0x0000000320047209 */ /* 0x000fc60007810000 */
        /* <DEDUP_REMOVED lines=37> */
[----:B-1----:R-:W-:-:S04]  /*47e0*/  FSEL R29, R29, -INF , P1 ;  /* 0xff8000001d1d7808 */ /* 0x002fc80000800000 */
[----:B------:R-:W-:-:S03]  /*47f0*/  FMNMX.FTZ R2, R29, R2, !PT ;  /* 0x000000021d027209 */ /* 0x000fc60007810000 */
[----:B------:R-:W1:Y:S01]  /*4800*/  MUFU.TANH R26, R26 ;  /* 0x0000001a001a7308 */ /* 0x000e620000002400 */
[----:B---3--:R-:W-:Y:S01]  /*4810*/  FSEL R38, R38, -INF , P6 ;  /* 0xff80000026267808 */ /* 0x008fe20003000000 */
[----:B------:R-:W3:Y:S06]  /*4820*/  SHFL.BFLY PT, R3, R2, 0x2, 0x1f ;  /* 0x0c401f0002037f89 */ /* 0x000eec00000e0000 */
[----:B------:R-:W5:Y:S01]  /*4830*/  MUFU.TANH R27, R27 ;  /* 0x0000001b001b7308 */ /* 0x000f620000002400 */
[----:B----4-:R-:W-:-:S07]  /*4840*/  FSEL R39, R39, -INF , P5 ;  /* 0xff80000027277808 */ /* 0x010fce0002800000 */
[----:B------:R-:W4:Y:S01]  /*4850*/  MUFU.TANH R30, R30 ;  /* 0x0000001e001e7308 */ /* 0x000f220000002400 */
[----:B-1----:R-:W-:-:S07]  /*4860*/  FSEL R26, R26, -INF , P4 ;  /* 0xff8000001a1a7808 */ /* 0x002fce0002000000 */
[----:B------:R-:W1:Y:S01]  /*4870*/  MUFU.TANH R31, R31 ;  /* 0x0000001f001f7308 */ /* 0x000e620000002400 */
[----:B-----5:R-:W-:Y:S02]  /*4880*/  FSEL R27, R27, -INF , P3 ;  /* 0xff8000001b1b7808 */ /* 0x020fe40001800000 */
[----:B---3--:R-:W-:-:S05]  /*4890*/  FMNMX.FTZ R3, R2, R3, !PT ;  /* 0x0000000302037209 */ /* 0x008fca0007810000 */
[----:B------:R-:W3:Y:S01]  /*48a0*/  SHFL.BFLY PT, R4, R3, 0x1, 0x1f ;  /* 0x0c201f0003047f89 */ /* 0x000ee200000e0000 */
[----:B----4-:R-:W-:Y:S02]  /*48b0*/  FSEL R30, R30, -INF , P2 ;  /* 0xff8000001e1e7808 */ /* 0x010fe40001000000 */
[----:B-1----:R-:W-:Y:S02]  /*48c0*/  FSEL R31, R31, -INF , P1 ;  /* 0xff8000001f1f7808 */ /* 0x002fe40000800000 */
[----:B---3--:R-:W-:Y:S02]  /*48d0*/  FMNMX.FTZ R4, R3, R4, !PT ;  /* 0x0000000403047209 */ /* 0x008fe40007810000 */
[----:B------:R-:W-:Y:S02]  /*48e0*/  FMNMX.FTZ R3, R58, R59, !PT ;  /* 0x0000003b3a037209 */ /* 0x000fe40007810000 */
[C---:B------:R-:W-:Y:S01]  /*48f0*/  FSETP.NEU.FTZ.AND P0, PT, R4.reuse, -INF , PT ;  /* 0xff8000000400780b */ /* 0x040fe20003f1d000 */
[----:B------:R-:W-:Y:S01]  /*4900*/  FMUL.FTZ R5, R4, UR5 ;  /* 0x0000000504057c20 */ /* 0x000fe20008410000 */
[----:B------:R-:W-:-:S04]  /*4910*/  FMNMX.FTZ R2, R62, R3, !PT ;  /* 0x000000033e027209 */ /* 0x000fc80007810000 */
[----:B------:R-:W-:Y:S02]  /*4920*/  FMNMX.FTZ R3, R63, R2, !PT ;  /* 0x000000023f037209 */ /* 0x000fe40007810000 */
[----:B------:R-:W-:Y:S02]  /*4930*/  FSEL R20, R5, RZ, P0 ;  /* 0x000000ff05147208 */ /* 0x000fe40000000000 */
[----:B------:R-:W-:Y:S02]  /*4940*/  FMNMX.FTZ R2, R50, R3, !PT ;  /* 0x0000000332027209 */ /* 0x000fe40007810000 */
[----:B------:R-:W-:Y:S01]  /*4950*/  ISETP.NE.AND P0, PT, R64, RZ, PT ;  /* 0x000000ff4000720c */ /* 0x000fe20003f05270 */
[--C-:B------:R-:W-:Y:S01]  /*4960*/  FFMA.FTZ R56, R56, UR5, -R20.reuse ;  /* 0x0000000538387c23 */ /* 0x100fe20008010814 */
[----:B------:R-:W-:Y:S01]  /*4970*/  FMNMX.FTZ R3, R51, R2, !PT ;  /* 0x0000000233037209 */ /* 0x000fe20007810000 */
[--C-:B------:R-:W-:Y:S01]  /*4980*/  FFMA.FTZ R57, R57, UR5, -R20.reuse ;  /* 0x0000000539397c23 */ /* 0x100fe20008010814 */
[--C-:B------:R-:W-:Y:S01]  /*4990*/  FFMA.FTZ R60, R60, UR5, -R20.reuse ;  /* 0x000000053c3c7c23 */ /* 0x100fe20008010814 */
[--C-:B------:R-:W-:Y:S01]  /*49a0*/  FFMA.FTZ R61, R61, UR5, -R20.reuse ;  /* 0x000000053d3d7c23 */ /* 0x100fe20008010814 */
[----:B------:R-:W-:Y:S01]  /*49b0*/  FMNMX.FTZ R2, R54, R3, !PT ;  /* 0x0000000336027209 */ /* 0x000fe20007810000 */
[----:B------:R-:W-:Y:S01]  /*49c0*/  MUFU.EX2 R56, R56 ;  /* 0x0000003800387308 */ /* 0x000fe20000000800 */
[--C-:B------:R-:W-:Y:S01]  /*49d0*/  FFMA.FTZ R48, R48, UR5, -R20.reuse ;  /* 0x0000000530307c23 */ /* 0x100fe20008010814 */
[--C-:B------:R-:W-:Y:S01]  /*49e0*/  FFMA.FTZ R49, R49, UR5, -R20.reuse ;  /* 0x0000000531317c23 */ /* 0x100fe20008010814 */
[----:B------:R-:W-:Y:S01]  /*49f0*/  FMNMX.FTZ R3, R55, R2, !PT ;  /* 0x0000000237037209 */ /* 0x000fe20007810000 */
[--C-:B------:R-:W-:Y:S01]  /*4a00*/  FFMA.FTZ R52, R52, UR5, -R20.reuse ;  /* 0x0000000534347c23 */ /* 0x100fe20008010814 */
[--C-:B------:R-:W-:Y:S01]  /*4a10*/  FFMA.FTZ R53, R53, UR5, -R20.reuse ;  /* 0x0000000535357c23 */ /* 0x100fe20008010814 */
[--C-:B------:R-:W-:Y:S01]  /*4a20*/  FFMA.FTZ R40, R40, UR5, -R20.reuse ;  /* 0x0000000528287c23 */ /* 0x100fe20008010814 */
[----:B------:R-:W-:Y:S01]  /*4a30*/  FMNMX.FTZ R2, R42, R3, !PT ;  /* 0x000000032a027209 */ /* 0x000fe20007810000 */
[----:B------:R-:W1:Y:S01]  /*4a40*/  MUFU.EX2 R57, R57 ;  /* 0x0000003900397308 */ /* 0x000e620000000800 */
[--C-:B------:R-:W-:Y:S01]  /*4a50*/  FFMA.FTZ R41, R41, UR5, -R20.reuse ;  /* 0x0000000529297c23 */ /* 0x100fe20008010814 */
        /* <DEDUP_REMOVED lines=14> */
[----:B------:R-:W3:Y:S01]  /*4b40*/  MUFU.EX2 R61, R61 ;  /* 0x0000003d003d7308 */ /* 0x000ee20000000800 */
[----:B------:R-:W-:Y:S01]  /*4b50*/  FFMA.FTZ R20, R29, UR5, -R20 ;  /* 0x000000051d147c23 */ /* 0x000fe20008010814 */
[----:B-1----:R-:W-:Y:S01]  /*4b60*/  FADD.FTZ R29, R56, R57 ;  /* 0x00000039381d7221 */ /* 0x002fe20000010000 */
[----:B------:R-:W-:-:S02]  /*4b70*/  FMNMX.FTZ R3, R35, R2, !PT ;  /* 0x0000000223037209 */ /* 0x000fc40007810000 */
[----:B------:R-:W-:Y:S02]  /*4b80*/  F2FP.F16.F32.PACK_AB R208, R57, R56 ;  /* 0x0000003839d0723e */ /* 0x000fe400000000ff */
[----:B------:R-:W-:Y:S02]  /*4b90*/  CS2R R56, SRZ ;  /* 0x0000000000387805 */ /* 0x000fe4000001ff00 */
[----:B------:R-:W-:Y:S01]  /*4ba0*/  FMNMX.FTZ R2, R38, R3, !PT ;  /* 0x0000000326027209 */ /* 0x000fe20007810000 */
[----:B------:R-:W-:Y:S03]  /*4bb0*/  MUFU.EX2 R48, R48 ;  /* 0x0000003000307308 */ /* 0x000fe60000000800 */
[----:B------:R-:W-:-:S04]  /*4bc0*/  FMNMX.FTZ R3, R39, R2, !PT ;  /* 0x0000000227037209 */ /* 0x000fc80007810000 */
[----:B------:R-:W-:Y:S01]  /*4bd0*/  FMNMX.FTZ R2, R26, R3, !PT ;  /* 0x000000031a027209 */ /* 0x000fe20007810000 */
[----:B------:R-:W1:Y:S01]  /*4be0*/  MUFU.EX2 R49, R49 ;  /* 0x0000003100317308 */ /* 0x000e620000000800 */
[----:B---3--:R-:W-:Y:S02]  /*4bf0*/  F2FP.F16.F32.PACK_AB R210, R61, R60 ;  /* 0x0000003c3dd2723e */ /* 0x008fe400000000ff */
[----:B------:R-:W-:-:S04]  /*4c00*/  FMNMX.FTZ R3, R27, R2, !PT ;  /* 0x000000021b037209 */ /* 0x000fc80007810000 */
[----:B------:R-:W-:Y:S01]  /*4c10*/  FMNMX.FTZ R2, R30, R3, !PT ;  /* 0x000000031e027209 */ /* 0x000fe20007810000 */
[----:B------:R-:W-:Y:S03]  /*4c20*/  MUFU.EX2 R52, R52 ;  /* 0x0000003400347308 */ /* 0x000fe60000000800 */
[----:B------:R-:W-:-:S05]  /*4c30*/  FMNMX.FTZ R2, R31, R2, !PT ;  /* 0x000000021f027209 */ /* 0x000fca0007810000 */
[----:B------:R-:W3:Y:S01]  /*4c40*/  SHFL.BFLY PT, R3, R2, 0x2, 0x1f ;  /* 0x0c401f0002037f89 */ /* 0x000ee200000e0000 */
[----:B------:R-:W4:Y:S01]  /*4c50*/  MUFU.EX2 R53, R53 ;  /* 0x0000003500357308 */ /* 0x000f220000000800 */
[----:B-1----:R-:W-:-:S07]  /*4c60*/  F2FP.F16.F32.PACK_AB R204, R49, R48 ;  /* 0x0000003031cc723e */ /* 0x002fce00000000ff */
[----:B------:R-:W-:Y:S08]  /*4c70*/  MUFU.EX2 R40, R40 ;  /* 0x0000002800287308 */ /* 0x000ff00000000800 */
[----:B------:R-:W1:Y:S01]  /*4c80*/  MUFU.EX2 R41, R41 ;  /* 0x0000002900297308 */ /* 0x000e620000000800 */
[----:B----4-:R-:W-:Y:S02]  /*4c90*/  F2FP.F16.F32.PACK_AB R206, R53, R52 ;  /* 0x0000003435ce723e */ /* 0x010fe400000000ff */
[----:B---3--:R-:W-:-:S05]  /*4ca0*/  FMNMX.FTZ R5, R2, R3, !PT ;  /* 0x0000000302057209 */ /* 0x008fca0007810000 */
[----:B------:R-:W-:Y:S01]  /*4cb0*/  MUFU.EX2 R44, R44 ;  /* 0x0000002c002c7308 */ /* 0x000fe20000000800 */
[----:B------:R-:W3:Y:S07]  /*4cc0*/  SHFL.BFLY PT, R2, R5, 0x1, 0x1f ;  /* 0x0c201f0005027f89 */ /* 0x000eee00000e0000 */
[----:B------:R-:W4:Y:S01]  /*4cd0*/  MUFU.EX2 R45, R45 ;  /* 0x0000002d002d7308 */ /* 0x000f220000000800 */
[----:B-1----:R-:W-:-:S07]  /*4ce0*/  F2FP.F16.F32.PACK_AB R200, R41, R40 ;  /* 0x0000002829c8723e */ /* 0x002fce00000000ff */
[----:B------:R-:W-:Y:S08]  /*4cf0*/  MUFU.EX2 R32, R32 ;  /* 0x0000002000207308 */ /* 0x000ff00000000800 */
[----:B------:R-:W-:Y:S01]  /*4d00*/  MUFU.EX2 R33, R33 ;  /* 0x0000002100217308 */ /* 0x000fe20000000800 */
[----:B----4-:R-:W-:Y:S02]  /*4d10*/  F2FP.F16.F32.PACK_AB R202, R45, R44 ;  /* 0x0000002c2dca723e */ /* 0x010fe400000000ff */
[----:B---3--:R-:W-:-:S04]  /*4d20*/  FMNMX.FTZ R3, R5, R2, !PT ;  /* 0x0000000205037209 */ /* 0x008fc80007810000 */
[C---:B------:R-:W-:Y:S01]  /*4d30*/  FSETP.NEU.FTZ.AND P1, PT, R3.reuse, -INF , PT ;  /* 0xff8000000300780b */ /* 0x040fe20003f3d000 */
[----:B------:R-:W-:Y:S01]  /*4d40*/  FMUL.FTZ R2, R3, UR5 ;  /* 0x0000000503027c20 */ /* 0x000fe20008410000 */
[----:B------:R1:W-:Y:S04]  /*4d50*/  MUFU.EX2 R5, R20 ;  /* 0x0000001400057308 */ /* 0x0003e80000000800 */
[----:B------:R-:W-:Y:S02]  /*4d60*/  FSEL R2, R2, RZ, P1 ;  /* 0x000000ff02027208 */ /* 0x000fe40000800000 */
[----:B------:R-:W-:Y:S02]  /*4d70*/  ISETP.NE.AND P1, PT, R23, RZ, PT ;  /* 0x000000ff1700720c */ /* 0x000fe40003f25270 */
[----:B------:R-:W-:Y:S01]  /*4d80*/  MUFU.EX2 R36, R36 ;  /* 0x0000002400247308 */ /* 0x000fe20000000800 */
[--C-:B------:R-:W-:Y:S01]  /*4d90*/  FFMA.FTZ R58, R58, UR5, -R2.reuse ;  /* 0x000000053a3a7c23 */ /* 0x100fe20008010802 */
[--C-:B------:R-:W-:Y:S01]  /*4da0*/  FFMA.FTZ R59, R59, UR5, -R2.reuse ;  /* 0x000000053b3b7c23 */ /* 0x100fe20008010802 */
[--C-:B------:R-:W-:Y:S01]  /*4db0*/  FFMA.FTZ R62, R62, UR5, -R2.reuse ;  /* 0x000000053e3e7c23 */ /* 0x100fe20008010802 */
[--C-:B------:R-:W-:Y:S01]  /*4dc0*/  FFMA.FTZ R63, R63, UR5, -R2.reuse ;  /* 0x000000053f3f7c23 */ /* 0x100fe20008010802 */
[--C-:B------:R-:W-:Y:S01]  /*4dd0*/  FFMA.FTZ R50, R50, UR5, -R2.reuse ;  /* 0x0000000532327c23 */ /* 0x100fe20008010802 */
[----:B-1----:R-:W-:Y:S01]  /*4de0*/  FADD.FTZ R20, R60, R29 ;  /* 0x0000001d3c147221 */ /* 0x002fe20000010000 */
[--C-:B------:R-:W-:Y:S01]  /*4df0*/  FFMA.FTZ R51, R51, UR5, -R2.reuse ;  /* 0x0000000533337c23 */ /* 0x100fe20008010802 */
[----:B------:R-:W-:Y:S01]  /*4e00*/  MUFU.EX2 R58, R58 ;  /* 0x0000003a003a7308 */ /* 0x000fe20000000800 */
[----:B------:R-:W-:Y:S01]  /*4e10*/  FFMA.FTZ R54, R54, UR5, -R2 ;  /* 0x0000000536367c23 */ /* 0x000fe20008010802 */
[----:B------:R-:W-:Y:S01]  /*4e20*/  FADD.FTZ R29, R61, R20 ;  /* 0x000000143d1d7221 */ /* 0x000fe20000010000 */
[--C-:B------:R-:W-:Y:S01]  /*4e30*/  FFMA.FTZ R55, R55, UR5, -R2.reuse ;  /* 0x0000000537377c23 */ /* 0x100fe20008010802 */
[--C-:B------:R-:W-:Y:S01]  /*4e40*/  FFMA.FTZ R42, R42, UR5, -R2.reuse ;  /* 0x000000052a2a7c23 */ /* 0x100fe20008010802 */
[--C-:B------:R-:W-:Y:S01]  /*4e50*/  FFMA.FTZ R43, R43, UR5, -R2.reuse ;  /* 0x000000052b2b7c23 */ /* 0x100fe20008010802 */
[----:B------:R-:W-:Y:S01]  /*4e60*/  FADD.FTZ R20, R48, R29 ;  /* 0x0000001d30147221 */ /* 0x000fe20000010000 */
[----:B------:R-:W-:Y:S01]  /*4e70*/  FFMA.FTZ R46, R46, UR5, -R2 ;  /* 0x000000052e2e7c23 */ /* 0x000fe20008010802 */
[----:B------:R-:W1:Y:S01]  /*4e80*/  MUFU.EX2 R59, R59 ;  /* 0x0000003b003b7308 */ /* 0x000e620000000800 */
[----:B------:R-:W-:-:S02]  /*4e90*/  @P1 VIADD R0, R0, 0x38840 ;  /* 0x0003884000001836 */ /* 0x000fc40000000000 */
[----:B------:R-:W-:Y:S01]  /*4ea0*/  FADD.FTZ R65, R49, R20 ;  /* 0x0000001431417221 */ /* 0x000fe20000010000 */
[--C-:B------:R-:W-:Y:S01]  /*4eb0*/  FFMA.FTZ R47, R47, UR5, -R2.reuse ;  /* 0x000000052f2f7c23 */ /* 0x100fe20008010802 */
[--C-:B------:R-:W-:Y:S01]  /*4ec0*/  FFMA.FTZ R34, R34, UR5, -R2.reuse ;  /* 0x0000000522227c23 */ /* 0x100fe20008010802 */
[----:B------:R-:W-:Y:S01]  /*4ed0*/  FFMA.FTZ R35, R35, UR5, -R2 ;  /* 0x0000000523237c23 */ /* 0x000fe20008010802 */
[----:B------:R-:W-:Y:S01]  /*4ee0*/  FADD.FTZ R64, R52, R65 ;  /* 0x0000004134407221 */ /* 0x000fe20000010000 */
[----:B--2---:R-:W-:Y:S01]  /*4ef0*/  @P1 PRMT R0, R66, 0x654, R0 ;  /* 0x0000065442001816 */ /* 0x004fe20000000000 */
[----:B------:R-:W2:Y:S01]  /*4f00*/  MUFU.EX2 R62, R62 ;  /* 0x0000003e003e7308 */ /* 0x000ea20000000800 */
[----:B------:R-:W-:Y:S01]  /*4f10*/  FFMA.FTZ R38, R38, UR5, -R2 ;  /* 0x0000000526267c23 */ /* 0x000fe20008010802 */
[----:B------:R-:W-:Y:S01]  /*4f20*/  FADD.FTZ R65, R53, R64 ;  /* 0x0000004035417221 */ /* 0x000fe20000010000 */
[----:B------:R3:W-:Y:S01]  /*4f30*/  @P1 SYNCS.ARRIVE.TRANS64.RED.A1T0 RZ, [R0+URZ], RZ ;  /* 0x000000ff00ff19a7 */ /* 0x0007e2000810043f */
[--C-:B------:R-:W-:Y:S01]  /*4f40*/  FFMA.FTZ R39, R39, UR5, -R2.reuse ;  /* 0x0000000527277c23 */ /* 0x100fe20008010802 */
[--C-:B------:R-:W-:Y:S01]  /*4f50*/  FFMA.FTZ R26, R26, UR5, -R2.reuse ;  /* 0x000000051a1a7c23 */ /* 0x100fe20008010802 */
[----:B------:R-:W-:Y:S01]  /*4f60*/  FADD.FTZ R64, R40, R65 ;  /* 0x0000004128407221 */ /* 0x000fe20000010000 */
[----:B------:R-:W-:Y:S01]  /*4f70*/  FFMA.FTZ R27, R27, UR5, -R2 ;  /* 0x000000051b1b7c23 */ /* 0x000fe20008010802 */
[----:B------:R-:W4:Y:S01]  /*4f80*/  MUFU.EX2 R63, R63 ;  /* 0x0000003f003f7308 */ /* 0x000f220000000800 */
[----:B-1----:R-:W-:Y:S01]  /*4f90*/  FADD.FTZ R29, R58, R59 ;  /* 0x0000003b3a1d7221 */ /* 0x002fe20000010000 */
[----:B------:R-:W-:Y:S01]  /*4fa0*/  FADD.FTZ R65, R41, R64 ;  /* 0x0000004029417221 */ /* 0x000fe20000010000 */
[--C-:B------:R-:W-:Y:S01]  /*4fb0*/  FFMA.FTZ R30, R30, UR5, -R2.reuse ;  /* 0x000000051e1e7c23 */ /* 0x100fe20008010802 */
[----:B------:R-:W-:Y:S01]  /*4fc0*/  FFMA.FTZ R2, R31, UR5, -R2 ;  /* 0x000000051f027c23 */ /* 0x000fe20008010802 */
[----:B------:R-:W-:Y:S01]  /*4fd0*/  PLOP3.LUT P1, PT, PT, PT, UP0, 0x80, 0x0 ;  /* 0x000000000000781c */ /* 0x000fe20003f2f008 */
[----:B---3--:R-:W-:Y:S01]  /*4fe0*/  FADD.FTZ R0, R44, R65 ;  /* 0x000000412c007221 */ /* 0x008fe20000010000 */
[----:B------:R-:W-:Y:S01]  /*4ff0*/  F2FP.F16.F32.PACK_AB R196, R33, R32 ;  /* 0x0000002021c4723e */ /* 0x000fe200000000ff */
[----:B------:R-:W1:Y:S01]  /*5000*/  MUFU.EX2 R50, R50 ;  /* 0x0000003200327308 */ /* 0x000e620000000800 */
[----:B--2---:R-:W-:Y:S01]  /*5010*/  FADD.FTZ R20, R62, R29 ;  /* 0x0000001d3e147221 */ /* 0x004fe20000010000 */
[----:B------:R-:W-:Y:S01]  /*5020*/  FADD.FTZ R65, R45, R0 ;  /* 0x000000002d417221 */ /* 0x000fe20000010000 */
[----:B------:R-:W-:-:S02]  /*5030*/  F2FP.F16.F32.PACK_AB R209, R59, R58 ;  /* 0x0000003a3bd1723e */ /* 0x000fc400000000ff */
[----:B------:R-:W-:Y:S02]  /*5040*/  CS2R R66, SRZ ;  /* 0x0000000000427805 */ /* 0x000fe4000001ff00 */
[----:B------:R-:W-:Y:S02]  /*5050*/  CS2R R60, SRZ ;  /* 0x00000000003c7805 */ /* 0x000fe4000001ff00 */
[----:B------:R-:W-:Y:S02]  /*5060*/  CS2R R58, SRZ ;  /* 0x00000000003a7805 */ /* 0x000fe4000001ff00 */
[----:B------:R-:W-:Y:S01]  /*5070*/  CS2R R52, SRZ ;  /* 0x0000000000347805 */ /* 0x000fe2000001ff00 */
[----:B------:R-:W2:Y:S01]  /*5080*/  MUFU.EX2 R51, R51 ;  /* 0x0000003300337308 */ /* 0x000ea20000000800 */
[C---:B----4-:R-:W-:Y:S01]  /*5090*/  FADD.FTZ R29, R63.reuse, R20 ;  /* 0x000000143f1d7221 */ /* 0x050fe20000010000 */
[----:B------:R-:W-:Y:S02]  /*50a0*/  F2FP.F16.F32.PACK_AB R211, R63, R62 ;  /* 0x0000003e3fd3723e */ /* 0x000fe400000000ff */
[----:B------:R-:W-:-:S02]  /*50b0*/  CS2R R62, SRZ ;  /* 0x00000000003e7805 */ /* 0x000fc4000001ff00 */
[----:B------:R-:W-:Y:S02]  /*50c0*/  CS2R R48, SRZ ;  /* 0x0000000000307805 */ /* 0x000fe4000001ff00 */
[----:B------:R-:W-:Y:S02]  /*50d0*/  CS2R R44, SRZ ;  /* 0x00000000002c7805 */ /* 0x000fe4000001ff00 */
[----:B------:R-:W-:Y:S01]  /*50e0*/  CS2R R40, SRZ ;  /* 0x0000000000287805 */ /* 0x000fe2000001ff00 */
[----:B------:R-:W3:Y:S01]  /*50f0*/  MUFU.EX2 R54, R54 ;  /* 0x0000003600367308 */ /* 0x000ee20000000800 */
[----:B-1----:R-:W-:-:S07]  /*5100*/  FADD.FTZ R20, R50, R29 ;  /* 0x0000001d32147221 */ /* 0x002fce0000010000 */
[----:B------:R-:W1:Y:S01]  /*5110*/  MUFU.EX2 R55, R55 ;  /* 0x0000003700377308 */ /* 0x000e620000000800 */
[C---:B--2---:R-:W-:Y:S01]  /*5120*/  FADD.FTZ R29, R51.reuse, R20 ;  /* 0x00000014331d7221 */ /* 0x044fe20000010000 */
[----:B------:R-:W-:Y:S02]  /*5130*/  F2FP.F16.F32.PACK_AB R205, R51, R50 ;  /* 0x0000003233cd723e */ /* 0x000fe400000000ff */
[----:B------:R-:W-:-:S04]  /*5140*/  CS2R R50, SRZ ;  /* 0x0000000000327805 */ /* 0x000fc8000001ff00 */
[----:B------:R-:W2:Y:S01]  /*5150*/  MUFU.EX2 R42, R42 ;  /* 0x0000002a002a7308 */ /* 0x000ea20000000800 */
[----:B---3--:R-:W-:-:S07]  /*5160*/  FADD.FTZ R20, R54, R29 ;  /* 0x0000001d36147221 */ /* 0x008fce0000010000 */
[----:B------:R-:W3:Y:S01]  /*5170*/  MUFU.EX2 R43, R43 ;  /* 0x0000002b002b7308 */ /* 0x000ee20000000800 */
[C---:B-1----:R-:W-:Y:S01]  /*5180*/  FADD.FTZ R29, R55.reuse, R20 ;  /* 0x00000014371d7221 */ /* 0x042fe20000010000 */
[----:B------:R-:W-:Y:S01]  /*5190*/  FADD.FTZ R20, R32, R65 ;  /* 0x0000004120147221 */ /* 0x000fe20000010000 */
[----:B------:R-:W-:Y:S02]  /*51a0*/  F2FP.F16.F32.PACK_AB R207, R55, R54 ;  /* 0x0000003637cf723e */ /* 0x000fe400000000ff */
[----:B------:R-:W-:Y:S02]  /*51b0*/  CS2R R64, SRZ ;  /* 0x0000000000407805 */ /* 0x000fe4000001ff00 */
[----:B------:R-:W-:Y:S01]  /*51c0*/  CS2R R54, SRZ ;  /* 0x0000000000367805 */ /* 0x000fe2000001ff00 */
[----:B------:R-:W-:Y:S01]  /*51d0*/  FADD.FTZ R31, R33, R20 ;  /* 0x00000014211f7221 */ /* 0x000fe20000010000 */
[----:B------:R-:W-:Y:S01]  /*51e0*/  CS2R R32, SRZ ;  /* 0x0000000000207805 */ /* 0x000fe2000001ff00 */
[----:B------:R-:W1:Y:S01]  /*51f0*/  MUFU.EX2 R46, R46 ;  /* 0x0000002e002e7308 */ /* 0x000e620000000800 */
[----:B--2---:R-:W-:Y:S01]  /*5200*/  FADD.FTZ R0, R42, R29 ;  /* 0x0000001d2a007221 */ /* 0x004fe20000010000 */
[----:B------:R-:W-:-:S06]  /*5210*/  FADD.FTZ R20, R36, R31 ;  /* 0x0000001f24147221 */ /* 0x000fcc0000010000 */
[----:B------:R-:W2:Y:S01]  /*5220*/  MUFU.EX2 R47, R47 ;  /* 0x0000002f002f7308 */ /* 0x000ea20000000800 */
[C---:B---3--:R-:W-:Y:S01]  /*5230*/  FADD.FTZ R29, R43.reuse, R0 ;  /* 0x000000002b1d7221 */ /* 0x048fe20000010000 */
[----:B------:R-:W-:Y:S02]  /*5240*/  F2FP.F16.F32.PACK_AB R201, R43, R42 ;  /* 0x0000002a2bc9723e */ /* 0x000fe400000000ff */
[----:B------:R-:W-:-:S04]  /*5250*/  CS2R R42, SRZ ;  /* 0x00000000002a7805 */ /* 0x000fc8000001ff00 */
        /* <DEDUP_REMOVED lines=10> */
[----:B------:R-:W-:Y:S02]  /*5300*/  F2FP.F16.F32.PACK_AB R198, R37, R36 ;  /* 0x0000002425c6723e */ /* 0x000fe400000000ff */
[----:B------:R-:W-:-:S04]  /*5310*/  CS2R R36, SRZ ;  /* 0x0000000000247805 */ /* 0x000fc8000001ff00 */
[----:B------:R-:W1:Y:S01]  /*5320*/  MUFU.EX2 R38, R38 ;  /* 0x0000002600267308 */ /* 0x000e620000000800 */
[C---:B--2---:R-:W-:Y:S01]  /*5330*/  FADD.FTZ R29, R35.reuse, R0 ;  /* 0x00000000231d7221 */ /* 0x044fe20000010000 */
[----:B------:R-:W-:Y:S02]  /*5340*/  F2FP.F16.F32.PACK_AB R197, R35, R34 ;  /* 0x0000002223c5723e */ /* 0x000fe400000000ff */
[----:B------:R-:W-:-:S04]  /*5350*/  CS2R R34, SRZ ;  /* 0x0000000000227805 */ /* 0x000fc8000001ff00 */
[----:B------:R-:W2:Y:S01]  /*5360*/  MUFU.EX2 R25, R25 ;  /* 0x0000001900197308 */ /* 0x000ea20000000800 */
[----:B---3--:R-:W-:-:S07]  /*5370*/  FADD.FTZ R20, R24, R31 ;  /* 0x0000001f18147221 */ /* 0x008fce0000010000 */
[----:B------:R-:W3:Y:S01]  /*5380*/  MUFU.EX2 R39, R39 ;  /* 0x0000002700277308 */ /* 0x000ee20000000800 */
[----:B-1----:R-:W-:-:S07]  /*5390*/  FADD.FTZ R0, R38, R29 ;  /* 0x0000001d26007221 */ /* 0x002fce0000010000 */
[----:B------:R-:W1:Y:S01]  /*53a0*/  MUFU.EX2 R28, R28 ;  /* 0x0000001c001c7308 */ /* 0x000e620000000800 */
[C---:B--2---:R-:W-:Y:S01]  /*53b0*/  FADD.FTZ R31, R25.reuse, R20 ;  /* 0x00000014191f7221 */ /* 0x044fe20000010000 */
[----:B------:R-:W-:Y:S02]  /*53c0*/  F2FP.F16.F32.PACK_AB R192, R25, R24 ;  /* 0x0000001819c0723e */ /* 0x000fe400000000ff */
[----:B------:R-:W-:-:S04]  /*53d0*/  CS2R R24, SRZ ;  /* 0x0000000000187805 */ /* 0x000fc8000001ff00 */
[----:B------:R-:W2:Y:S01]  /*53e0*/  MUFU.EX2 R26, R26 ;  /* 0x0000001a001a7308 */ /* 0x000ea20000000800 */
[C---:B---3--:R-:W-:Y:S01]  /*53f0*/  FADD.FTZ R29, R39.reuse, R0 ;  /* 0x00000000271d7221 */ /* 0x048fe20000010000 */
[----:B------:R-:W-:Y:S02]  /*5400*/  F2FP.F16.F32.PACK_AB R199, R39, R38 ;  /* 0x0000002627c7723e */ /* 0x000fe400000000ff */
[----:B------:R-:W-:-:S04]  /*5410*/  CS2R R38, SRZ ;  /* 0x0000000000267805 */ /* 0x000fc8000001ff00 */
[----:B------:R-:W3:Y:S01]  /*5420*/  MUFU.EX2 R27, R27 ;  /* 0x0000001b001b7308 */ /* 0x000ee20000000800 */
[----:B-1----:R-:W-:Y:S01]  /*5430*/  FADD.FTZ R20, R28, R31 ;  /* 0x0000001f1c147221 */ /* 0x002fe20000010000 */
[----:B------:R-:W-:-:S03]  /*5440*/  F2FP.F16.F32.PACK_AB R194, R5, R28 ;  /* 0x0000001c05c2723e */ /* 0x000fc600000000ff */
[----:B------:R-:W-:-:S03]  /*5450*/  FADD.FTZ R20, R5, R20 ;  /* 0x0000001405147221 */ /* 0x000fc60000010000 */
[----:B------:R-:W1:Y:S01]  /*5460*/  MUFU.EX2 R30, R30 ;  /* 0x0000001e001e7308 */ /* 0x000e620000000800 */
[----:B--2---:R-:W-:Y:S01]  /*5470*/  FADD.FTZ R0, R26, R29 ;  /* 0x0000001d1a007221 */ /* 0x004fe20000010000 */
[----:B------:R-:W-:-:S06]  /*5480*/  CS2R R28, SRZ ;  /* 0x00000000001c7805 */ /* 0x000fcc000001ff00 */
[----:B------:R2:W4:Y:S01]  /*5490*/  MUFU.EX2 R195, R2 ;  /* 0x0000000200c37308 */ /* 0x0005220000000800 */
[C---:B---3--:R-:W-:Y:S01]  /*54a0*/  FADD.FTZ R5, R27.reuse, R0 ;  /* 0x000000001b057221 */ /* 0x048fe20000010000 */
[----:B------:R-:W-:Y:S02]  /*54b0*/  F2FP.F16.F32.PACK_AB R193, R27, R26 ;  /* 0x0000001a1bc1723e */ /* 0x000fe400000000ff */
[----:B------:R-:W-:Y:S01]  /*54c0*/  CS2R R26, SRZ ;  /* 0x00000000001a7805 */ /* 0x000fe2000001ff00 */
[----:B-1----:R-:W-:Y:S01]  /*54d0*/  FADD.FTZ R0, R30, R5 ;  /* 0x000000051e007221 */ /* 0x002fe20000010000 */
[----:B--2---:R-:W-:-:S03]  /*54e0*/  IMAD.MOV.U32 R2, RZ, RZ, 0x3f800000 ;  /* 0x3f800000ff027424 */ /* 0x004fc600078e00ff */
[C---:B----4-:R-:W-:Y:S01]  /*54f0*/  FADD.FTZ R5, R195.reuse, R0 ;  /* 0x00000000c3057221 */ /* 0x050fe20000010000 */
[----:B------:R-:W-:Y:S01]  /*5500*/  F2FP.F16.F32.PACK_AB R195, R195, R30 ;  /* 0x0000001ec3c3723e */ /* 0x000fe200000000ff */
[----:B------:R-:W-:Y:S01]  /*5510*/  IMAD.MOV.U32 R0, RZ, RZ, 0x3f800000 ;  /* 0x3f800000ff007424 */ /* 0x000fe200078e00ff */
[----:B------:R-:W-:Y:S01]  /*5520*/  CS2R R30, SRZ ;  /* 0x00000000001e7805 */ /* 0x000fe2000001ff00 */
[----:B------:R-:W-:Y:S06]  /*5530*/  @!P1 BRA `(.L_x_137) ;  /* 0x0000003c001c9947 */ /* 0x000fec0003800000 */
[----:B------:R-:W-:Y:S01]  /*5540*/  R2UR UR61, R19 ;  /* 0x00000000133d72ca */ /* 0x000fe200000e0000 */
[----:B------:R-:W-:Y:S01]  /*5550*/  UIADD3 UR4, UR39, -0x2, URZ ;  /* 0xfffffffe27047890 */ /* 0x000fe2000fffe03f */
[----:B------:R-:W-:Y:S01]  /*5560*/  MOV R222, R3 ;  /* 0x0000000300de7202 */ /* 0x000fe20000000f00 */
[----:B------:R-:W-:Y:S01]  /*5570*/  IMAD.MOV.U32 R223, RZ, RZ, R4 ;  /* 0x000000ffffdf7224 */ /* 0x000fe200078e0004 */
[----:B------:R-:W-:Y:S01]  /*5580*/  MOV R151, RZ ;  /* 0x000000ff00977202 */ /* 0x000fe20000000f00 */
[----:B------:R-:W-:Y:S01]  /*5590*/  IMAD.MOV.U32 R0, RZ, RZ, 0x3f800000 ;  /* 0x3f800000ff007424 */ /* 0x000fe200078e00ff */
[----:B------:R-:W-:Y:S01]  /*55a0*/  UMOV UR39, UR38 ;  /* 0x0000002600277c82 */ /* 0x000fe20008000000 */
[----:B------:R-:W-:Y:S01]  /*55b0*/  IMAD.U32 R224, RZ, RZ, UR4 ;  /* 0x00000004ffe07e24 */ /* 0x000fe2000f8e00ff */
[----:B------:R-:W-:-:S07]  /*55c0*/  ULDC UR37, c[0x0][0x9d8] ;  /* 0x0002760000257ab9 */ /* 0x000fce0000000800 */
.L_x_148:
        /* <DEDUP_REMOVED lines=8> */
.L_x_138:
        /* <DEDUP_REMOVED lines=8> */
.L_x_139:
[----:B--2---:R-:W-:Y:S05]  /*56d0*/  @P1 BRA `(.L_x_140) ;  /* 0x0000000000081947 */ /* 0x004fea0003800000 */
[----:B------:R-:W2:Y:S02]  /*56e0*/  SYNCS.PHASECHK.TRANS64.TRYWAIT P1, [UR60+0x38830], R3 ;  /* 0x03883003ff0075a7 */ /* 0x000ea4000802017c */
[----:B--2---:R-:W-:Y:S05]  /*56f0*/  @!P1 BRA `(.L_x_141) ;  /* 0x0000009800e49947 */ /* 0x004fea0003800000 */
.L_x_140:
        /* <DEDUP_REMOVED lines=23> */
[----:B------:R-:W-:Y:S01]  /*5870*/  UIADD3 UR58, UR4, 0x80, URZ ;  /* 0x00000080043a7890 */ /* 0x000fe2000fffe03f */
[-C--:B------:R-:W-:Y:S01]  /*5880*/  FMUL.FTZ R28, R28, R2.reuse ;  /* 0x000000021c1c7220 */ /* 0x080fe20000410000 */
        /* <DEDUP_REMOVED lines=57> */
[----:B------:R-:W-:Y:S01]  /*5c20*/  UIADD3 UR58, UR4, 0x100, URZ ;  /* 0x00000100043a7890 */ /* 0x000fe2000fffe03f */
[-C--:B------:R-:W-:Y:S01]  /*5c30*/  FMUL.FTZ R109, R109, R2.reuse ;  /* 0x000000026d6d7220 */ /* 0x080fe20000410000 */
[----:B------:R-:W-:Y:S01]  /*5c40*/  UMOV UR56, UR6 ;  /* 0x0000000600387c82 */ /* 0x000fe20008000000 */
[----:B------:R-:W-:Y:S01]  /*5c50*/  UMOV UR57, UR7 ;  /* 0x0000000700397c82 */ /* 0x000fe20008000000 */
        /* <DEDUP_REMOVED lines=95> */
[----:B------:R-:W-:Y:S01]  /*6250*/  UIADD3 UR58, UR4, 0x200, URZ ;  /* 0x00000200043a7890 */ /* 0x000fe2000fffe03f */
[----:B------:R-:W-:Y:S01]  /*6260*/  UMOV UR56, UR6 ;  /* 0x0000000600387c82 */ /* 0x000fe20008000000 */
[----:B------:R-:W-:Y:S01]  /*6270*/  UMOV UR57, UR7 ;  /* 0x0000000700397c82 */ /* 0x000fe20008000000 */
[----:B------:R-:W-:Y:S01]  /*6280*/  UMOV UR59, 0x40000040 ;  /* 0x40000040003b7882 */ /* 0x000fe20000000000 */
        /* <DEDUP_REMOVED lines=142> */
[----:B------:R-:W-:-:S11]  /*6b70*/  R2UR UR11, R7 ;  /* 0x00000000070b72ca */ /* 0x000fd600000e0000 */
[----:B------:R-:W-:Y:S02]  /*6b80*/  UMOV UR56, UR10 ;  /* 0x0000000a00387c82 */ /* 0x000fe40008000000 */
[----:B------:R-:W-:Y:S01]  /*6b90*/  UMOV UR57, UR11 ;  /* 0x0000000b00397c82 */ /* 0x000fe20008000000 */
[----:B------:R-:W-:Y:S01]  /*6ba0*/  UMOV UR5, UR11 ;  /* 0x0000000b00057c82 */ /* 0x000fe20008000000 */
        /* <DEDUP_REMOVED lines=257> */
[----:B------:R-:W-:Y:S03]  /*7bc0*/  HGMMA.64x16x16.F32 R152, gdesc[UR4], R152, gsb0 ;  /* 0x00200000049879f0 */ /* 0x000fe60008000898 */
[----:B------:R-:W-:Y:S02]  /*7bd0*/  WARPGROUP.DEPBAR.LE gsb0, 0x0 ;  /* 0x00008000000079c5 */ /* 0x000fe40000010000 */
[----:B------:R-:W-:Y:S05]  /*7be0*/  @!P0 BRA `(.L_x_142) ;  /* 0x0000000000048947 */ /* 0x000fea0003800000 */
[----:B------:R-:W-:Y:S01]  /*7bf0*/  BPT.TRAP 0x1 ;  /* 0x000000040000795c */ /* 0x000fe20000300000 */
.L_x_142:
[----:B------:R-:W-:Y:S01]  /*7c00*/  R2UR UR4, R18 ;  /* 0x00000000120472ca */ /* 0x000fe200000e0000 */
[----:B------:R-:W-:-:S05]  /*7c10*/  IMAD.U32 R0, RZ, RZ, UR61 ;  /* 0x0000003dff007e24 */ /* 0x000fca000f8e00ff */
[----:B------:R-:W-:-:S07]  /*7c20*/  SHF.L.U32 R0, R0, 0x1f, RZ ;  /* 0x0000001f00007819 */ /* 0x000fce00000006ff */
[----:B------:R-:W-:-:S09]  /*7c30*/  ULEA UR4, UR39, UR4, 0x3 ;  /* 0x0000000427047291 */ /* 0x000fd2000f8e183f */
[----:B------:R3:W4:Y:S01]  /*7c40*/  SYNCS.PHASECHK.TRANS64.TRYWAIT P1, [UR4+0x38850], R0 ;  /* 0x03885000ff0075a7 */ /* 0x0007220008020144 */
[----:B------:R-:W-:Y:S05]  /*7c50*/  @!P0 BRA `(.L_x_143) ;  /* 0x0000000000048947 */ /* 0x000fea0003800000 */
[----:B------:R-:W-:Y:S01]  /*7c60*/  BPT.TRAP 0x1 ;  /* 0x000000040000795c */ /* 0x000fe20000300000 */
.L_x_143:
[----:B----4-:R-:W-:Y:S05]  /*7c70*/  @P1 BRA `(.L_x_144) ;  /* 0x0000000000081947 */ /* 0x010fea0003800000 */
[----:B------:R-:W4:Y:S02]  /*7c80*/  SYNCS.PHASECHK.TRANS64.TRYWAIT P1, [UR4+0x38850], R0 ;  /* 0x03885000ff0075a7 */ /* 0x000f240008020144 */
[----:B----4-:R-:W-:Y:S05]  /*7c90*/  @!P1 BRA `(.L_x_145) ;  /* 0x0000007400949947 */ /* 0x010fea0003800000 */
.L_x_144:
[----:B------:R-:W-:Y:S01]  /*7ca0*/  R2UR UR5, R18 ;  /* 0x00000000120572ca */ /* 0x000fe200000e0000 */
[----:B------:R-:W-:Y:S01]  /*7cb0*/  WARPGROUP.ARRIVE ;  /* 0x00000000000079c5 */ /* 0x000fe20000000000 */
[----:B------:R-:W-:-:S11]  /*7cc0*/  UMOV UR7, 0x40000040 ;  /* 0x4000004000077882 */ /* 0x000fd60000000000 */
[----:B------:R-:W-:-:S04]  /*7cd0*/  UIADD3 UR5, UR5, 0x400, URZ ;  /* 0x0000040005057890 */ /* 0x000fc8000fffe03f */
[----:B------:R-:W-:-:S04]  /*7ce0*/  USHF.R.U32.HI UR5, URZ, 0x4, UR5 ;  /* 0x000000043f057899 */ /* 0x000fc80008011605 */
[----:B------:R-:W-:-:S04]  /*7cf0*/  ULOP3.LUT UR5, UR5, 0x3fff, URZ, 0xc0, !UPT ;  /* 0x00003fff05057892 */ /* 0x000fc8000f8ec03f */
[----:B------:R-:W-:-:S04]  /*7d00*/  ULOP3.LUT UR5, UR5, 0x2800000, URZ, 0xfc, !UPT ;  /* 0x0280000005057892 */ /* 0x000fc8000f8efc3f */
[----:B------:R-:W-:-:S07]  /*7d10*/  UIMAD UR5, UR39, 0xa00, UR5 ;  /* 0x00000a00270578a4 */ /* 0x000fce000f8e0205 */
[----:B------:R-:W-:Y:S02]  /*7d20*/  UMOV UR6, UR5 ;  /* 0x0000000500067c82 */ /* 0x000fe40008000000 */
[----:B------:R-:W-:Y:S01]  /*7d30*/  HGMMA.64x256x16.F32 R24, R208, gdesc[UR4].tnspB, R24, gsb0 ;  /* 0x43e00004d0187df0 */ /* 0x000fe20008000818 */
[----:B------:R-:W-:Y:S01]  /*7d40*/  UIADD3 UR6, UR5, 0x80, URZ ;  /* 0x0000008005067890 */ /* 0x000fe2000fffe03f */
[----:B------:R-:W-:Y:S01]  /*7d50*/  UMOV UR7, 0x40000040 ;  /* 0x4000004000077882 */ /* 0x000fe20000000000 */
[----:B------:R-:W-:Y:S02]  /*7d60*/  WARPGROUP.DEPBAR.LE gsb0, 0x0 ;  /* 0x00008000000079c5 */ /* 0x000fe40000010000 */
[----:B------:R-:W-:-:S15]  /*7d70*/  WARPGROUP.ARRIVE ;  /* 0x00000000000079c5 */ /* 0x000fde0000000000 */
[----:B------:R-:W-:-:S08]  /*7d80*/  NOP ;  /* 0x0000000000007918 */ /* 0x000fd00000000000 */
        /* <DEDUP_REMOVED lines=18> */
[----:B------:R-:W-:Y:S03]  /*7eb0*/  HGMMA.64x256x16.F32 R24, R192, gdesc[UR4].tnspB, R24, gsb0 ;  /* 0x43e00004c0187df0 */ /* 0x000fe60008000818 */
[----:B------:R-:W-:Y:S02]  /*7ec0*/  WARPGROUP.DEPBAR.LE gsb0, 0x0 ;  /* 0x00008000000079c5 */ /* 0x000fe40000010000 */
[----:B------:R-:W-:Y:S05]  /*7ed0*/  @!P0 BRA `(.L_x_146) ;  /* 0x0000000000048947 */ /* 0x000fea0003800000 */
[----:B------:R-:W-:Y:S01]  /*7ee0*/  BPT.TRAP 0x1 ;  /* 0x000000040000795c */ /* 0x000fe20000300000 */
.L_x_146:
[----:B------:R-:W4:Y:S01]  /*7ef0*/  LDL R225, [R1+0x4] ;  /* 0x0000040001e17983 */ /* 0x000f220000100800 */
[----:B------:R-:W-:Y:S01]  /*7f00*/  FMUL.FTZ R192, R184, UR37 ;  /* 0x00000025b8c07c20 */ /* 0x000fe20008410000 */
[----:B------:R-:W-:Y:S01]  /*7f10*/  FMUL.FTZ R193, R185, UR37 ;  /* 0x00000025b9c17c20 */ /* 0x000fe20008410000 */
[----:B------:R-:W-:Y:S01]  /*7f20*/  FMUL.FTZ R185, R186, UR37 ;  /* 0x00000025bab97c20 */ /* 0x000fe20008410000 */
[----:B------:R-:W-:Y:S01]  /*7f30*/  FMUL.FTZ R184, R187, UR37 ;  /* 0x00000025bbb87c20 */ /* 0x000fe20008410000 */
[----:B------:R-:W-:Y:S01]  /*7f40*/  FMUL.FTZ R188, R188, UR37 ;  /* 0x00000025bcbc7c20 */ /* 0x000fe20008410000 */
[----:B------:R-:W-:Y:S01]  /*7f50*/  FMUL.FTZ R186, R190, UR37 ;  /* 0x00000025beba7c20 */ /* 0x000fe20008410000 */
[----:B------:R-:W1:Y:S01]  /*7f60*/  MUFU.TANH R192, R192 ;  /* 0x000000c000c07308 */ /* 0x000e620000002400 */
[----:B------:R-:W-:Y:S01]  /*7f70*/  FMUL.FTZ R189, R189, UR37 ;  /* 0x00000025bdbd7c20 */ /* 0x000fe20008410000 */
[----:B------:R-:W-:Y:S01]  /*7f80*/  FMUL.FTZ R187, R191, UR37 ;  /* 0x00000025bfbb7c20 */ /* 0x000fe20008410000 */
[----:B------:R-:W-:Y:S01]  /*7f90*/  FMUL.FTZ R190, R176, UR37 ;  /* 0x00000025b0be7c20 */ /* 0x000fe20008410000 */
[----:B------:R-:W-:Y:S01]  /*7fa0*/  FMUL.FTZ R176, R178, UR37 ;  /* 0x00000025b2b07c20 */ /* 0x000fe20008410000 */
[----:B------:R-:W-:Y:S01]  /*7fb0*/  FMUL.FTZ R191, R177, UR37 ;  /* 0x00000025b1bf7c20 */ /* 0x000fe20008410000 */
[----:B------:R-:W-:Y:S01]  /*7fc0*/  FMUL.FTZ R177, R179, UR37 ;  /* 0x00000025b3b17c20 */ /* 0x000fe20008410000 */
[----:B------:R-:W-:Y:S01]  /*7fd0*/  FMUL.FTZ R180, R180, UR37 ;  /* 0x00000025b4b47c20 */ /* 0x000fe20008410000 */
[----:B------:R-:W2:Y:S01]  /*7fe0*/  MUFU.TANH R185, R185 ;  /* 0x000000b900b97308 */ /* 0x000ea20000002400 */
[----:B------:R-:W-:Y:S01]  /*7ff0*/  FMUL.FTZ R194, R161, UR37 ;  /* 0x00000025a1c27c20 */ /* 0x000fe20008410000 */
[----:B------:R-:W-:Y:S01]  /*8000*/  FMUL.FTZ R161, R163, UR37 ;  /* 0x00000025a3a17c20 */ /* 0x000fe20008410000 */
[----:B------:R-:W-:Y:S01]  /*8010*/  FMUL.FTZ R163, R167, UR37 ;  /* 0x00000025a7a37c20 */ /* 0x000fe20008410000 */
[----:B------:R-:W-:Y:S01]  /*8020*/  FMUL.FTZ R178, R182, UR37 ;  /* 0x00000025b6b27c20 */ /* 0x000fe20008410000 */
[----:B------:R-:W-:Y:S01]  /*8030*/  FMUL.FTZ R181, R181, UR37 ;  /* 0x00000025b5b57c20 */ /* 0x000fe20008410000 */
[----:B------:R-:W-:Y:S01]  /*8040*/  FMUL.FTZ R179, R183, UR37 ;  /* 0x00000025b7b37c20 */ /* 0x000fe20008410000 */
[----:B------:R-:W-:Y:S01]  /*8050*/  FMUL.FTZ R182, R168, UR37 ;  /* 0x00000025a8b67c20 */ /* 0x000fe20008410000 */
[----:B------:R-:W5:Y:S01]  /*8060*/  MUFU.TANH R193, R193 ;  /* 0x000000c100c17308 */ /* 0x000f620000002400 */
[----:B-1-3--:R-:W-:Y:S01]  /*8070*/  FMNMX.FTZ R0, R192, R223, !PT ;  /* 0x000000dfc0007209 */ /* 0x00afe20007810000 */
[----:B------:R-:W-:Y:S01]  /*8080*/  FMUL.FTZ R168, R170, UR37 ;  /* 0x00000025aaa87c20 */ /* 0x000fe20008410000 */
[----:B------:R-:W-:Y:S01]  /*8090*/  FMUL.FTZ R183, R169, UR37 ;  /* 0x00000025a9b77c20 */ /* 0x000fe20008410000 */
[----:B------:R-:W-:Y:S01]  /*80a0*/  FMUL.FTZ R195, R153, UR37 ;  /* 0x0000002599c37c20 */ /* 0x000fe20008410000 */
[----:B------:R-:W-:Y:S01]  /*80b0*/  FMUL.FTZ R169, R171, UR37 ;  /* 0x00000025aba97c20 */ /* 0x000fe20008410000 */
[----:B------:R-:W-:Y:S01]  /*80c0*/  FMUL.FTZ R172, R172, UR37 ;  /* 0x00000025acac7c20 */ /* 0x000fe20008410000 */
[----:B------:R-:W-:Y:S01]  /*80d0*/  FMUL.FTZ R170, R174, UR37 ;  /* 0x00000025aeaa7c20 */ /* 0x000fe20008410000 */
[----:B------:R-:W1:Y:S01]  /*80e0*/  MUFU.TANH R184, R184 ;  /* 0x000000b800b87308 */ /* 0x000e620000002400 */
[----:B--2---:R-:W-:Y:S01]  /*80f0*/  FMNMX.FTZ R3, R185, R222, !PT ;  /* 0x000000deb9037209 */ /* 0x004fe20007810000 */
[----:B------:R-:W-:Y:S01]  /*8100*/  FMUL.FTZ R173, R173, UR37 ;  /* 0x00000025adad7c20 */ /* 0x000fe20008410000 */
[----:B------:R-:W-:Y:S01]  /*8110*/  FMUL.FTZ R171, R175, UR37 ;  /* 0x00000025afab7c20 */ /* 0x000fe20008410000 */
[----:B------:R-:W-:Y:S01]  /*8120*/  FMUL.FTZ R174, R160, UR37 ;  /* 0x00000025a0ae7c20 */ /* 0x000fe20008410000 */
[----:B------:R-:W-:Y:S01]  /*8130*/  FMUL.FTZ R160, R162, UR37 ;  /* 0x00000025a2a07c20 */ /* 0x000fe20008410000 */
[----:B------:R-:W-:Y:S01]  /*8140*/  FMUL.FTZ R164, R164, UR37 ;  /* 0x00000025a4a47c20 */ /* 0x000fe20008410000 */
[----:B------:R-:W-:Y:S01]  /*8150*/  FMUL.FTZ R165, R165, UR37 ;  /* 0x00000025a5a57c20 */ /* 0x000fe20008410000 */
[----:B------:R-:W2:Y:S01]  /*8160*/  MUFU.TANH R188, R188 ;  /* 0x000000bc00bc7308 */ /* 0x000ea20000002400 */
[----:B-----5:R-:W-:Y:S01]  /*8170*/  FMNMX.FTZ R167, R193, R0, !PT ;  /* 0x00000000c1a77209 */ /* 0x020fe20007810000 */
[----:B------:R-:W-:Y:S01]  /*8180*/  FMUL.FTZ R162, R166, UR37 ;  /* 0x00000025a6a27c20 */ /* 0x000fe20008410000 */
[----:B------:R-:W-:Y:S01]  /*8190*/  FMUL.FTZ R166, R152, UR37 ;  /* 0x0000002598a67c20 */ /* 0x000fe20008410000 */
[----:B------:R-:W-:Y:S01]  /*81a0*/  FMUL.FTZ R152, R154, UR37 ;  /* 0x000000259a987c20 */ /* 0x000fe20008410000 */
[----:B------:R-:W-:Y:S01]  /*81b0*/  FMUL.FTZ R156, R156, UR37 ;  /* 0x000000259c9c7c20 */ /* 0x000fe20008410000 */
[----:B------:R-:W-:Y:S01]  /*81c0*/  FMUL.FTZ R197, R157, UR37 ;  /* 0x000000259dc57c20 */ /* 0x000fe20008410000 */
[----:B------:R-:W-:Y:S01]  /*81d0*/  FMUL.FTZ R154, R158, UR37 ;  /* 0x000000259e9a7c20 */ /* 0x000fe20008410000 */
[----:B------:R-:W3:Y:S01]  /*81e0*/  MUFU.TANH R186, R186 ;  /* 0x000000ba00ba7308 */ /* 0x000ee20000002400 */
[----:B-1----:R-:W-:Y:S01]  /*81f0*/  FMNMX.FTZ R3, R184, R3, !PT ;  /* 0x00000003b8037209 */ /* 0x002fe20007810000 */
[----:B------:R-:W-:Y:S01]  /*8200*/  ULDC UR5, c[0x0][0x988] ;  /* 0x0002620000057ab9 */ /* 0x000fe20000000800 */
[----:B------:R-:W-:-:S05]  /*8210*/  ISETP.NE.AND P1, PT, R23, RZ, PT ;  /* 0x000000ff1700720c */ /* 0x000fca0003f25270 */
[----:B------:R-:W1:Y:S01]  /*8220*/  MUFU.TANH R189, R189 ;  /* 0x000000bd00bd7308 */ /* 0x000e620000002400 */
[----:B--2---:R-:W-:-:S07]  /*8230*/  FMNMX.FTZ R0, R188, R167, !PT ;  /* 0x000000a7bc007209 */ /* 0x004fce0007810000 */
[----:B------:R-:W2:Y:S01]  /*8240*/  MUFU.TANH R187, R187 ;  /* 0x000000bb00bb7308 */ /* 0x000ea20000002400 */
[----:B---3--:R-:W-:-:S07]  /*8250*/  FMNMX.FTZ R2, R186, R3, !PT ;  /* 0x00000003ba027209 */ /* 0x008fce0007810000 */
[----:B------:R-:W3:Y:S01]  /*8260*/  MUFU.TANH R190, R190 ;  /* 0x000000be00be7308 */ /* 0x000ee20000002400 */
[----:B-1----:R-:W-:-:S07]  /*8270*/  FMNMX.FTZ R3, R189, R0, !PT ;  /* 0x00000000bd037209 */ /* 0x002fce0007810000 */
[----:B------:R-:W1:Y:S01]  /*8280*/  MUFU.TANH R176, R176 ;  /* 0x000000b000b07308 */ /* 0x000e620000002400 */
[----:B--2---:R-:W-:-:S07]  /*8290*/  FMNMX.FTZ R153, R187, R2, !PT ;  /* 0x00000002bb997209 */ /* 0x004fce0007810000 */
[----:B------:R-:W2:Y:S01]  /*82a0*/  MUFU.TANH R191, R191 ;  /* 0x000000bf00bf7308 */ /* 0x000ea20000002400 */
[----:B---3--:R-:W-:-:S07]  /*82b0*/  FMNMX.FTZ R0, R190, R3, !PT ;  /* 0x00000003be007209 */ /* 0x008fce0007810000 */
[----:B------:R-:W3:Y:S01]  /*82c0*/  MUFU.TANH R177, R177 ;  /* 0x000000b100b17308 */ /* 0x000ee20000002400 */
[----:B-1----:R-:W-:Y:S01]  /*82d0*/  FMNMX.FTZ R2, R176, R153, !PT ;  /* 0x00000099b0027209 */ /* 0x002fe20007810000 */
[----:B------:R-:W-:-:S06]  /*82e0*/  FMUL.FTZ R153, R155, UR37 ;  /* 0x000000259b997c20 */ /* 0x000fcc0008410000 */
        /* <DEDUP_REMOVED lines=31> */
[----:B--2---:R-:W-:Y:S01]  /*84e0*/  FMNMX.FTZ R0, R160, R155, !PT ;  /* 0x0000009ba0007209 */ /* 0x004fe20007810000 */
[----:B------:R-:W-:-:S06]  /*84f0*/  FMUL.FTZ R155, R159, UR37 ;  /* 0x000000259f9b7c20 */ /* 0x000fcc0008410000 */
        /* <DEDUP_REMOVED lines=23> */
[----:B--2---:R-:W-:-:S05]  /*8670*/  FMNMX.FTZ R0, R197, R0, !PT ;  /* 0x00000000c5007209 */ /* 0x004fca0007810000 */
[----:B------:R-:W2:Y:S01]  /*8680*/  SHFL.BFLY PT, R3, R0, 0x2, 0x1f ;  /* 0x0c401f0000037f89 */ /* 0x000ea200000e0000 */
[----:B---3--:R-:W-:-:S04]  /*8690*/  FMNMX.FTZ R2, R154, R157, !PT ;  /* 0x0000009d9a027209 */ /* 0x008fc80007810000 */
[----:B-1----:R-:W-:-:S05]  /*86a0*/  FMNMX.FTZ R2, R155, R2, !PT ;  /* 0x000000029b027209 */ /* 0x002fca0007810000 */
[----:B------:R-:W1:Y:S01]  /*86b0*/  SHFL.BFLY PT, R159, R2, 0x2, 0x1f ;  /* 0x0c401f00029f7f89 */ /* 0x000e6200000e0000 */
[----:B--2---:R-:W-:-:S05]  /*86c0*/  FMNMX.FTZ R157, R0, R3, !PT ;  /* 0x00000003009d7209 */ /* 0x004fca0007810000 */
[----:B------:R-:W2:Y:S01]  /*86d0*/  SHFL.BFLY PT, R4, R157, 0x1, 0x1f ;  /* 0x0c201f009d047f89 */ /* 0x000ea200000e0000 */
[----:B-1----:R-:W-:-:S05]  /*86e0*/  FMNMX.FTZ R159, R2, R159, !PT ;  /* 0x0000009f029f7209 */ /* 0x002fca0007810000 */
[----:B------:R-:W1:Y:S01]  /*86f0*/  SHFL.BFLY PT, R158, R159, 0x1, 0x1f ;  /* 0x0c201f009f9e7f89 */ /* 0x000e6200000e0000 */
[----:B--2---:R-:W-:-:S05]  /*8700*/  FMNMX.FTZ R4, R157, R4, !PT ;  /* 0x000000049d047209 */ /* 0x004fca0007810000 */
[----:B------:R-:W-:-:S04]  /*8710*/  FMUL.FTZ R199, R4, UR5 ;  /* 0x0000000504c77c20 */ /* 0x000fc80008410000 */
[--C-:B------:R-:W-:Y:S01]  /*8720*/  FFMA.FTZ R167, R194, UR5, -R199.reuse ;  /* 0x00000005c2a77c23 */ /* 0x100fe200080108c7 */
[--C-:B------:R-:W-:Y:S01]  /*8730*/  FFMA.FTZ R194, R156, UR5, -R199.reuse ;  /* 0x000000059cc27c23 */ /* 0x100fe200080108c7 */
[--C-:B------:R-:W-:Y:S01]  /*8740*/  FFMA.FTZ R157, R192, UR5, -R199.reuse ;  /* 0x00000005c09d7c23 */ /* 0x100fe200080108c7 */
[--C-:B------:R-:W-:Y:S01]  /*8750*/  FFMA.FTZ R208, R193, UR5, -R199.reuse ;  /* 0x00000005c1d07c23 */ /* 0x100fe200080108c7 */
[--C-:B------:R-:W-:Y:S01]  /*8760*/  FFMA.FTZ R210, R188, UR5, -R199.reuse ;  /* 0x00000005bcd27c23 */ /* 0x100fe200080108c7 */
[--C-:B------:R-:W-:Y:S01]  /*8770*/  FFMA.FTZ R193, R189, UR5, -R199.reuse ;  /* 0x00000005bdc17c23 */ /* 0x100fe200080108c7 */
[----:B------:R-:W-:Y:S01]  /*8780*/  FFMA.FTZ R198, R164, UR5, -R199 ;  /* 0x00000005a4c67c23 */ /* 0x000fe200080108c7 */
[----:B-1----:R-:W-:Y:S01]  /*8790*/  FMNMX.FTZ R3, R159, R158, !PT ;  /* 0x0000009e9f037209 */ /* 0x002fe20007810000 */
[----:B------:R-:W-:Y:S01]  /*87a0*/  FADD.FTZ R158, -R4, R223 ;  /* 0x000000df049e7221 */ /* 0x000fe20000010100 */
[----:B------:R-:W-:Y:S01]  /*87b0*/  MUFU.EX2 R157, R157 ;  /* 0x0000009d009d7308 */ /* 0x000fe20000000800 */
[--C-:B------:R-:W-:Y:S01]  /*87c0*/  FFMA.FTZ R204, R190, UR5, -R199.reuse ;  /* 0x00000005becc7c23 */ /* 0x100fe200080108c7 */
[--C-:B------:R-:W-:Y:S01]  /*87d0*/  FFMA.FTZ R189, R191, UR5, -R199.reuse ;  /* 0x00000005bfbd7c23 */ /* 0x100fe200080108c7 */
[C---:B------:R-:W-:Y:S01]  /*87e0*/  FADD.FTZ R0, -R3.reuse, R222 ;  /* 0x000000de03007221 */ /* 0x040fe20000010100 */
[----:B------:R-:W-:Y:S01]  /*87f0*/  FMUL.FTZ R156, R3, UR5 ;  /* 0x00000005039c7c20 */ /* 0x000fe20008410000 */
[----:B------:R-:W-:Y:S01]  /*8800*/  FMUL.FTZ R158, R158, UR5 ;  /* 0x000000059e9e7c20 */ /* 0x000fe20008410000 */
[--C-:B------:R-:W-:Y:S01]  /*8810*/  FFMA.FTZ R192, R166, UR5, -R199.reuse ;  /* 0x00000005a6c07c23 */ /* 0x100fe200080108c7 */
[----:B------:R-:W-:Y:S01]  /*8820*/  FMUL.FTZ R0, R0, UR5 ;  /* 0x0000000500007c20 */ /* 0x000fe20008410000 */
[--C-:B------:R-:W-:Y:S01]  /*8830*/  FFMA.FTZ R209, R185, UR5, -R156.reuse ;  /* 0x00000005b9d17c23 */ /* 0x100fe2000801089c */
[----:B------:R1:W2:Y:S01]  /*8840*/  MUFU.EX2 R2, R158 ;  /* 0x0000009e00027308 */ /* 0x0002a20000000800 */
[--C-:B------:R-:W-:Y:S01]  /*8850*/  FFMA.FTZ R211, R186, UR5, -R156.reuse ;  /* 0x00000005bad37c23 */ /* 0x100fe2000801089c */
[--C-:B------:R-:W-:Y:S01]  /*8860*/  FFMA.FTZ R164, R187, UR5, -R156.reuse ;  /* 0x00000005bba47c23 */ /* 0x100fe2000801089c */
[--C-:B------:R-:W-:Y:S01]  /*8870*/  FFMA.FTZ R205, R176, UR5, -R156.reuse ;  /* 0x00000005b0cd7c23 */ /* 0x100fe2000801089c */
[--C-:B------:R-:W-:Y:S01]  /*8880*/  FFMA.FTZ R166, R177, UR5, -R156.reuse ;  /* 0x00000005b1a67c23 */ /* 0x100fe2000801089c */
[--C-:B------:R-:W-:Y:S01]  /*8890*/  FFMA.FTZ R201, R168, UR5, -R156.reuse ;  /* 0x00000005a8c97c23 */ /* 0x100fe2000801089c */
[--C-:B------:R-:W-:Y:S01]  /*88a0*/  FFMA.FTZ R168, R169, UR5, -R156.reuse ;  /* 0x00000005a9a87c23 */ /* 0x100fe2000801089c */
[--C-:B------:R-:W-:Y:S01]  /*88b0*/  FFMA.FTZ R206, R180, UR5, -R199.reuse ;  /* 0x00000005b4ce7c23 */ /* 0x100fe200080108c7 */
[----:B------:R-:W-:Y:S01]  /*88c0*/  MUFU.EX2 R0, R0 ;  /* 0x0000000000007308 */ /* 0x000fe20000000800 */
[--C-:B-1----:R-:W-:Y:S01]  /*88d0*/  FFMA.FTZ R158, R184, UR5, -R156.reuse ;  /* 0x00000005b89e7c23 */ /* 0x102fe2000801089c */
[--C-:B------:R-:W-:Y:S01]  /*88e0*/  FFMA.FTZ R207, R178, UR5, -R156.reuse ;  /* 0x00000005b2cf7c23 */ /* 0x100fe2000801089c */
[--C-:B------:R-:W-:Y:S01]  /*88f0*/  FFMA.FTZ R181, R181, UR5, -R199.reuse ;  /* 0x00000005b5b57c23 */ /* 0x100fe200080108c7 */
[--C-:B------:R-:W-:Y:S01]  /*8900*/  FFMA.FTZ R202, R172, UR5, -R199.reuse ;  /* 0x00000005acca7c23 */ /* 0x100fe200080108c7 */
[--C-:B------:R-:W-:Y:S01]  /*8910*/  FFMA.FTZ R172, R179, UR5, -R156.reuse ;  /* 0x00000005b3ac7c23 */ /* 0x100fe2000801089c */
[--C-:B------:R-:W-:Y:S01]  /*8920*/  FFMA.FTZ R196, R174, UR5, -R199.reuse ;  /* 0x00000005aec47c23 */ /* 0x100fe200080108c7 */
[----:B------:R-:W-:Y:S01]  /*8930*/  FFMA.FTZ R175, R183, UR5, -R199 ;  /* 0x00000005b7af7c23 */ /* 0x000fe200080108c7 */
[----:B------:R-:W1:Y:S01]  /*8940*/  MUFU.EX2 R209, R209 ;  /* 0x000000d100d17308 */ /* 0x000e620000000800 */
[----:B--2---:R-:W-:Y:S01]  /*8950*/  FFMA.FTZ R169, R2, R20, R157 ;  /* 0x0000001402a97223 */ /* 0x004fe2000001009d */
[--C-:B------:R-:W-:Y:S01]  /*8960*/  FFMA.FTZ R200, R182, UR5, -R199.reuse ;  /* 0x00000005b6c87c23 */ /* 0x100fe200080108c7 */
[--C-:B------:R-:W-:Y:S01]  /*8970*/  FFMA.FTZ R183, R197, UR5, -R199.reuse ;  /* 0x00000005c5b77c23 */ /* 0x100fe200080108c7 */
[--C-:B------:R-:W-:Y:S01]  /*8980*/  FFMA.FTZ R197, R160, UR5, -R156.reuse ;  /* 0x00000005a0c57c23 */ /* 0x100fe2000801089c */
[--C-:B------:R-:W-:Y:S01]  /*8990*/  FFMA.FTZ R160, R161, UR5, -R156.reuse ;  /* 0x00000005a1a07c23 */ /* 0x100fe2000801089c */
[--C-:B------:R-:W-:Y:S01]  /*89a0*/  FFMA.FTZ R173, R173, UR5, -R199.reuse ;  /* 0x00000005adad7c23 */ /* 0x100fe200080108c7 */
[--C-:B------:R-:W-:Y:S01]  /*89b0*/  FFMA.FTZ R165, R165, UR5, -R199.reuse ;  /* 0x00000005a5a57c23 */ /* 0x100fe200080108c7 */
[----:B------:R-:W2:Y:S01]  /*89c0*/  MUFU.EX2 R208, R208 ;  /* 0x000000d000d07308 */ /* 0x000ea20000000800 */
[----:B------:R-:W-:Y:S01]  /*89d0*/  FFMA.FTZ R159, R195, UR5, -R199 ;  /* 0x00000005c39f7c23 */ /* 0x000fe200080108c7 */
[--C-:B------:R-:W-:Y:S01]  /*89e0*/  FFMA.FTZ R199, R162, UR5, -R156.reuse ;  /* 0x00000005a2c77c23 */ /* 0x100fe2000801089c */
[--C-:B------:R-:W-:Y:S01]  /*89f0*/  FFMA.FTZ R203, R170, UR5, -R156.reuse ;  /* 0x00000005aacb7c23 */ /* 0x100fe2000801089c */
[--C-:B------:R-:W-:Y:S01]  /*8a00*/  FFMA.FTZ R170, R171, UR5, -R156.reuse ;  /* 0x00000005abaa7c23 */ /* 0x100fe2000801089c */
[--C-:B------:R-:W-:Y:S01]  /*8a10*/  FFMA.FTZ R152, R152, UR5, -R156.reuse ;  /* 0x0000000598987c23 */ /* 0x100fe2000801089c */
[--C-:B------:R-:W-:Y:S01]  /*8a20*/  FFMA.FTZ R153, R153, UR5, -R156.reuse ;  /* 0x0000000599997c23 */ /* 0x100fe2000801089c */
[--C-:B------:R-:W-:Y:S01]  /*8a30*/  FFMA.FTZ R195, R154, UR5, -R156.reuse ;  /* 0x000000059ac37c23 */ /* 0x100fe2000801089c */
[----:B------:R-:W3:Y:S01]  /*8a40*/  MUFU.EX2 R158, R158 ;  /* 0x0000009e009e7308 */ /* 0x000ee20000000800 */
[----:B-1----:R-:W-:Y:S01]  /*8a50*/  FFMA.FTZ R5, R0, R5, R209 ;  /* 0x0000000500057223 */ /* 0x002fe200000100d1 */
[----:B------:R-:W-:-:S06]  /*8a60*/  FFMA.FTZ R155, R155, UR5, -R156 ;  /* 0x000000059b9b7c23 */ /* 0x000fcc000801089c */
[----:B------:R-:W1:Y:S01]  /*8a70*/  MUFU.EX2 R210, R210 ;  /* 0x000000d200d27308 */ /* 0x000e620000000800 */
[----:B--2---:R-:W-:-:S07]  /*8a80*/  FADD.FTZ R169, R208, R169 ;  /* 0x000000a9d0a97221 */ /* 0x004fce0000010000 */
[----:B------:R-:W2:Y:S01]  /*8a90*/  MUFU.EX2 R211, R211 ;  /* 0x000000d300d37308 */ /* 0x000ea20000000800 */
[----:B---3--:R-:W-:-:S07]  /*8aa0*/  FADD.FTZ R20, R158, R5 ;  /* 0x000000059e147221 */ /* 0x008fce0000010000 */
[----:B------:R-:W3:Y:S01]  /*8ab0*/  MUFU.EX2 R193, R193 ;  /* 0x000000c100c17308 */ /* 0x000ee20000000800 */
[----:B-1----:R-:W-:-:S07]  /*8ac0*/  FADD.FTZ R174, R210, R169 ;  /* 0x000000a9d2ae7221 */ /* 0x002fce0000010000 */
        /* <DEDUP_REMOVED lines=11> */
[----:B-1----:R-:W-:Y:S01]  /*8b80*/  FADD.FTZ R161, R189, R162 ;  /* 0x000000a2bda17221 */ /* 0x002fe20000010000 */
        /* <DEDUP_REMOVED lines=26> */
[----:B--2---:R-:W-:Y:S01]  /*8d30*/  FADD.FTZ R20, R170, R5 ;  /* 0x00000005aa147221 */ /* 0x004fe20000010000 */
[----:B------:R-:W-:-:S05]  /*8d40*/  MOV R5, UR60 ;  /* 0x0000003c00057c02 */ /* 0x000fca0008000f00 */
[----:B------:R-:W-:Y:S01]  /*8d50*/  @P1 VIADD R5, R5, 0x38840 ;  /* 0x0003884005051836 */ /* 0x000fe20000000000 */
[----:B------:R-:W2:Y:S01]  /*8d60*/  MUFU.EX2 R167, R167 ;  /* 0x000000a700a77308 */ /* 0x000ea20000000800 */
[----:B---3--:R-:W-:-:S03]  /*8d70*/  FADD.FTZ R154, R196, R161 ;  /* 0x000000a1c49a7221 */ /* 0x008fc60000010000 */
[----:B----4-:R-:W-:-:S04]  /*8d80*/  @P1 PRMT R5, R225, 0x654, R5 ;  /* 0x00000654e1051816 */ /* 0x010fc80000000005 */
[----:B------:R-:W3:Y:S01]  /*8d90*/  MUFU.EX2 R160, R160 ;  /* 0x000000a000a07308 */ /* 0x000ee20000000800 */
[----:B-1----:R-:W-:Y:S01]  /*8da0*/  FADD.FTZ R161, R197, R20 ;  /* 0x00000014c5a17221 */ /* 0x002fe20000010000 */
[----:B------:R1:W-:Y:S06]  /*8db0*/  @P1 SYNCS.ARRIVE.TRANS64.RED.A1T0 RZ, [R5+URZ], RZ ;  /* 0x000000ff05ff19a7 */ /* 0x0003ec000810043f */
[----:B------:R-:W4:Y:S01]  /*8dc0*/  MUFU.EX2 R198, R198 ;  /* 0x000000c600c67308 */ /* 0x000f220000000800 */
[----:B--2---:R-:W-:-:S07]  /*8dd0*/  FADD.FTZ R163, R167, R154 ;  /* 0x0000009aa7a37221 */ /* 0x004fce0000010000 */
[----:B------:R-:W2:Y:S01]  /*8de0*/  MUFU.EX2 R199, R199 ;  /* 0x000000c700c77308 */ /* 0x000ea20000000800 */
[----:B---3--:R-:W-:-:S07]  /*8df0*/  FADD.FTZ R20, R160, R161 ;  /* 0x000000a1a0147221 */ /* 0x008fce0000010000 */
[----:B------:R-:W1:Y:S01]  /*8e00*/  MUFU.EX2 R165, R165 ;  /* 0x000000a500a57308 */ /* 0x000e620000000800 */
[----:B----4-:R-:W-:-:S07]  /*8e10*/  FADD.FTZ R154, R198, R163 ;  /* 0x000000a3c69a7221 */ /* 0x010fce0000010000 */
[----:B------:R-:W3:Y:S01]  /*8e20*/  MUFU.EX2 R162, R162 ;  /* 0x000000a200a27308 */ /* 0x000ee20000000800 */
[----:B--2---:R-:W-:-:S07]  /*8e30*/  FADD.FTZ R161, R199, R20 ;  /* 0x00000014c7a17221 */ /* 0x004fce0000010000 */
[----:B------:R-:W2:Y:S01]  /*8e40*/  MUFU.EX2 R192, R192 ;  /* 0x000000c000c07308 */ /* 0x000ea20000000800 */
[----:B-1----:R-:W-:-:S07]  /*8e50*/  FADD.FTZ R5, R165, R154 ;  /* 0x0000009aa5057221 */ /* 0x002fce0000010000 */
[----:B------:R-:W1:Y:S01]  /*8e60*/  MUFU.EX2 R152, R152 ;  /* 0x0000009800987308 */ /* 0x000e620000000800 */
[----:B---3--:R-:W-:-:S07]  /*8e70*/  FADD.FTZ R161, R162, R161 ;  /* 0x000000a1a2a17221 */ /* 0x008fce0000010000 */
        /* <DEDUP_REMOVED lines=11> */
[----:B---3--:R-:W-:Y:S01]  /*8f30*/  FADD.FTZ R154, R195, R154 ;  /* 0x0000009ac39a7221 */ /* 0x008fe20000010000 */
[----:B--2---:R-:W-:-:S03]  /*8f40*/  FADD.FTZ R20, R183, R20 ;  /* 0x00000014b7147221 */ /* 0x004fc60000010000 */
[----:B-1----:R-:W-:Y:S01]  /*8f50*/  FADD.FTZ R5, R155, R154 ;  /* 0x0000009a9b057221 */ /* 0x002fe20000010000 */
[----:B------:R-:W-:Y:S06]  /*8f60*/  @!P0 BRA `(.L_x_147) ;  /* 0x0000000000048947 */ /* 0x000fec0003800000 */
[----:B------:R-:W-:Y:S01]  /*8f70*/  BPT.TRAP 0x1 ;  /* 0x000000040000795c */ /* 0x000fe20000300000 */
.L_x_147:
[----:B------:R-:W2:Y:S01]  /*8f80*/  LDL R156, [R1] ;  /* 0x00000000019c7983 */ /* 0x000ea20000100800 */
[----:B------:R-:W-:Y:S01]  /*8f90*/  ISETP.NE.AND P1, PT, R22, RZ, PT ;  /* 0x000000ff1600720c */ /* 0x000fe20003f25270 */
[----:B------:R-:W-:Y:S01]  /*8fa0*/  IMAD.U32 R154, RZ, RZ, UR4 ;  /* 0x00000004ff9a7e24 */ /* 0x000fe2000f8e00ff */
[----:B------:R-:W-:Y:S01]  /*8fb0*/  R2UR UR6, R224 ;  /* 0x00000000e00672ca */ /* 0x000fe200000e0000 */
[----:B------:R-:W-:Y:S01]  /*8fc0*/  UMOV UR39, UR38 ;  /* 0x0000002600277c82 */ /* 0x000fe20008000000 */
[----:B------:R-:W-:Y:S01]  /*8fd0*/  R2UR UR61, R19 ;  /* 0x00000000133d72ca */ /* 0x000fe200000e0000 */
[----:B------:R-:W-:Y:S01]  /*8fe0*/  IMAD.MOV.U32 R223, RZ, RZ, R4 ;  /* 0x000000ffffdf7224 */ /* 0x000fe200078e0004 */
[----:B------:R-:W-:Y:S02]  /*8ff0*/  F2FP.F16.F32.PACK_AB R210, R193, R210 ;  /* 0x000000d2c1d2723e */ /* 0x000fe400000000ff */
[----:B------:R-:W-:Y:S02]  /*9000*/  F2FP.F16.F32.PACK_AB R208, R208, R157 ;  /* 0x0000009dd0d0723e */ /* 0x000fe400000000ff */
[----:B------:R-:W-:-:S02]  /*9010*/  F2FP.F16.F32.PACK_AB R209, R158, R209 ;  /* 0x000000d19ed1723e */ /* 0x000fc400000000ff */
[----:B------:R-:W-:Y:S01]  /*9020*/  F2FP.F16.F32.PACK_AB R211, R164, R211 ;  /* 0x000000d3a4d3723e */ /* 0x000fe200000000ff */
[----:B------:R-:W-:Y:S01]  /*9030*/  @P1 VIADD R154, R154, 0x38860 ;  /* 0x000388609a9a1836 */ /* 0x000fe20000000000 */
[----:B------:R-:W-:Y:S01]  /*9040*/  F2FP.F16.F32.PACK_AB R204, R189, R204 ;  /* 0x000000ccbdcc723e */ /* 0x000fe200000000ff */
[----:B------:R-:W-:Y:S01]  /*9050*/  UIADD3 UR4, UR6, -0x1, URZ ;  /* 0xffffffff06047890 */ /* 0x000fe2000fffe03f */
[----:B------:R-:W-:Y:S02]  /*9060*/  F2FP.F16.F32.PACK_AB R205, R166, R205 ;  /* 0x000000cda6cd723e */ /* 0x000fe400000000ff */
[----:B------:R-:W-:Y:S02]  /*9070*/  F2FP.F16.F32.PACK_AB R206, R181, R206 ;  /* 0x000000ceb5ce723e */ /* 0x000fe400000000ff */
[----:B------:R-:W-:Y:S01]  /*9080*/  F2FP.F16.F32.PACK_AB R207, R172, R207 ;  /* 0x000000cfaccf723e */ /* 0x000fe200000000ff */
[----:B------:R-:W-:Y:S01]  /*9090*/  IMAD.U32 R224, RZ, RZ, UR4 ;  /* 0x00000004ffe07e24 */ /* 0x000fe2000f8e00ff */
[----:B------:R-:W-:-:S02]  /*90a0*/  F2FP.F16.F32.PACK_AB R200, R175, R200 ;  /* 0x000000c8afc8723e */ /* 0x000fc400000000ff */
[----:B------:R-:W-:Y:S02]  /*90b0*/  F2FP.F16.F32.PACK_AB R201, R168, R201 ;  /* 0x000000c9a8c9723e */ /* 0x000fe400000000ff */
[----:B------:R-:W-:Y:S02]  /*90c0*/  F2FP.F16.F32.PACK_AB R202, R173, R202 ;  /* 0x000000caadca723e */ /* 0x000fe400000000ff */
[----:B------:R-:W-:Y:S02]  /*90d0*/  F2FP.F16.F32.PACK_AB R203, R170, R203 ;  /* 0x000000cbaacb723e */ /* 0x000fe400000000ff */
[----:B------:R-:W-:Y:S02]  /*90e0*/  F2FP.F16.F32.PACK_AB R196, R167, R196 ;  /* 0x000000c4a7c4723e */ /* 0x000fe400000000ff */
[----:B------:R-:W-:Y:S02]  /*90f0*/  F2FP.F16.F32.PACK_AB R197, R160, R197 ;  /* 0x000000c5a0c5723e */ /* 0x000fe400000000ff */
[----:B------:R-:W-:-:S02]  /*9100*/  F2FP.F16.F32.PACK_AB R198, R165, R198 ;  /* 0x000000c6a5c6723e */ /* 0x000fc400000000ff */
[----:B------:R-:W-:Y:S02]  /*9110*/  F2FP.F16.F32.PACK_AB R199, R162, R199 ;  /* 0x000000c7a2c7723e */ /* 0x000fe400000000ff */
[----:B------:R-:W-:Y:S02]  /*9120*/  F2FP.F16.F32.PACK_AB R192, R159, R192 ;  /* 0x000000c09fc0723e */ /* 0x000fe400000000ff */
[----:B------:R-:W-:Y:S02]  /*9130*/  F2FP.F16.F32.PACK_AB R193, R153, R152 ;  /* 0x0000009899c1723e */ /* 0x000fe400000000ff */
[----:B------:R-:W-:Y:S02]  /*9140*/  F2FP.F16.F32.PACK_AB R194, R183, R194 ;  /* 0x000000c2b7c2723e */ /* 0x000fe400000000ff */
[----:B------:R-:W-:Y:S02]  /*9150*/  F2FP.F16.F32.PACK_AB R195, R155, R195 ;  /* 0x000000c39bc3723e */ /* 0x000fe400000000ff */
[----:B------:R-:W-:-:S02]  /*9160*/  MOV R222, R3 ;  /* 0x0000000300de7202 */ /* 0x000fc40000000f00 */
[----:B--2---:R-:W-:-:S04]  /*9170*/  @P1 PRMT R154, R156, 0x654, R154 ;  /* 0x000006549c9a1816 */ /* 0x004fc8000000009a */
[----:B------:R1:W-:Y:S01]  /*9180*/  @P1 SYNCS.ARRIVE.TRANS64.RED.A1T0 RZ, [R154+URZ], RZ ;  /* 0x000000ff9aff19a7 */ /* 0x0003e2000810043f */
[----:B------:R-:W-:-:S13]  /*9190*/  ISETP.LT.AND P1, PT, RZ, UR6, PT ;  /* 0x00000006ff007c0c */ /* 0x000fda000bf21270 */
[----:B-1----:R-:W-:Y:S05]  /*91a0*/  @P1 BRA `(.L_x_148) ;  /* 0xffffffc400081947 */ /* 0x002fea000383ffff */
.L_x_137:
        /* <DEDUP_REMOVED lines=131> */
.L_x_149:
        /* <DEDUP_REMOVED lines=8> */
.L_x_150:
[----:B--2---:R-:W-:Y:S05]  /*9a60*/  @P1 BRA `(.L_x_151) ;  /* 0x0000000000081947 */ /* 0x004fea0003800000 */
[----:B------:R-:W2:Y:S02]  /*9a70*/  SYNCS.PHASECHK.TRANS64.TRYWAIT P1, [UR8+0x38850], R0 ;  /* 0x03885000ff0075a7 */ /* 0x000ea40008020148 */
[----:B--2---:R-:W-:Y:S05]  /*9a80*/  @!P1 BRA `(.L_x_152) ;  /* 0x0000005800309947 */ /* 0x004fea0003800000 */
.L_x_151:
[----:B------:R-:W-:Y:S01]  /*9a90*/  R2UR UR4, R18 ;  /* 0x00000000120472ca */ /* 0x000fe200000e0000 */
[----:B------:R-:W-:Y:S01]  /*9aa0*/  WARPGROUP.ARRIVE ;  /* 0x00000000000079c5 */ /* 0x000fe20000000000 */
[----:B------:R-:W-:Y:S01]  /*9ab0*/  UMOV UR7, 0x40000040 ;  /* 0x4000004000077882 */ /* 0x000fe20000000000 */
[----:B--2---:R-:W2:Y:S04]  /*9ac0*/  SHFL.BFLY PT, R7, R20, 0x2, 0x1f ;  /* 0x0c401f0014077f89 */ /* 0x004ea800000e0000 */
[----:B-1----:R-:W1:Y:S06]  /*9ad0*/  SHFL.BFLY PT, R0, R5, 0x2, 0x1f ;  /* 0x0c401f0005007f89 */ /* 0x002e6c00000e0000 */
[----:B------:R-:W-:-:S04]  /*9ae0*/  UIADD3 UR4, UR4, 0x400, URZ ;  /* 0x0000040004047890 */ /* 0x000fc8000fffe03f */
[----:B------:R-:W-:-:S04]  /*9af0*/  USHF.R.U32.HI UR4, URZ, 0x4, UR4 ;  /* 0x000000043f047899 */ /* 0x000fc80008011604 */
[----:B------:R-:W-:-:S04]  /*9b00*/  ULOP3.LUT UR4, UR4, 0x3fff, URZ, 0xc0, !UPT ;  /* 0x00003fff04047892 */ /* 0x000fc8000f8ec03f */
[----:B------:R-:W-:Y:S01]  /*9b10*/  ULOP3.LUT UR4, UR4, 0x2800000, URZ, 0xfc, !UPT ;  /* 0x0280000004047892 */ /* 0x000fe2000f8efc3f */
[----:B--2---:R-:W-:Y:S01]  /*9b20*/  FADD.FTZ R7, R7, R20 ;  /* 0x0000001407077221 */ /* 0x004fe20000010000 */
[----:B------:R-:W-:Y:S02]  /*9b30*/  MOV R20, RZ ;  /* 0x000000ff00147202 */ /* 0x000fe40000000f00 */
[----:B------:R-:W-:Y:S01]  /*9b40*/  UIMAD UR4, UR38, 0xa00, UR4 ;  /* 0x00000a00260478a4 */ /* 0x000fe2000f8e0204 */
[----:B-1----:R-:W-:Y:S01]  /*9b50*/  FADD.FTZ R2, R0, R5 ;  /* 0x0000000500027221 */ /* 0x002fe20000010000 */
[----:B------:R-:W-:Y:S01]  /*9b60*/  IMAD.U32 R5, RZ, RZ, UR5 ;  /* 0x00000005ff057e24 */ /* 0x000fe2000f8e00ff */
[----:B------:R-:W1:Y:S04]  /*9b70*/  SHFL.BFLY PT, R0, R7, 0x1, 0x1f ;  /* 0x0c201f0007007f89 */ /* 0x000e6800000e0000 */
[----:B------:R-:W-:Y:S01]  /*9b80*/  UMOV UR6, UR4 ;  /* 0x0000000400067c82 */ /* 0x000fe20008000000 */
[----:B------:R-:W2:Y:S01]  /*9b90*/  SHFL.BFLY PT, R9, R2, 0x1, 0x1f ;  /* 0x0c201f0002097f89 */ /* 0x000ea200000e0000 */
[----:B------:R-:W-:Y:S01]  /*9ba0*/  HGMMA.64x256x16.F32 R24, R208, gdesc[UR4].tnspB, R24, gsb0 ;  /* 0x43e00004d0187df0 */ /* 0x000fe20008000818 */
[----:B------:R-:W-:Y:S01]  /*9bb0*/  UIADD3 UR6, UR4, 0x80, URZ ;  /* 0x0000008004067890 */ /* 0x000fe2000fffe03f */
[----:B------:R-:W-:Y:S01]  /*9bc0*/  UMOV UR7, 0x40000040 ;  /* 0x4000004000077882 */ /* 0x000fe20000000000 */
[----:B-1----:R-:W-:Y:S01]  /*9bd0*/  FADD.FTZ R10, R7, R0 ;  /* 0x00000000070a7221 */ /* 0x002fe20000010000 */
[----:B------:R-:W-:-:S02]  /*9be0*/  IMAD.U32 R7, RZ, RZ, UR5 ;  /* 0x00000005ff077e24 */ /* 0x000fc4000f8e00ff */
[----:B------:R-:W-:Y:S02]  /*9bf0*/  IMAD.MOV.U32 R0, RZ, RZ, -0x800000 ;  /* 0xff800000ff007424 */ /* 0x000fe400078e00ff */
[----:B--2---:R-:W-:Y:S01]  /*9c00*/  FADD.FTZ R11, R2, R9 ;  /* 0x00000009020b7221 */ /* 0x004fe20000010000 */
[----:B------:R-:W-:Y:S01]  /*9c10*/  FSETP.NE.FTZ.AND P1, PT, R10, RZ, PT ;  /* 0x000000ff0a00720b */ /* 0x000fe20003f35000 */
[----:B------:R-:W-:Y:S01]  /*9c20*/  IMAD.MOV.U32 R9, RZ, RZ, RZ ;  /* 0x000000ffff097224 */ /* 0x000fe200078e00ff */
[----:B------:R-:W-:Y:S02]  /*9c30*/  MOV R2, 0xff800000 ;  /* 0xff80000000027802 */ /* 0x000fe40000000f00 */
[----:B------:R-:W-:-:S09]  /*9c40*/  FSETP.NE.FTZ.AND P2, PT, R11, RZ, PT ;  /* 0x000000ff0b00720b */ /* 0x000fd20003f55000 */
[----:B------:R-:W1:Y:S01]  /*9c50*/  @P1 MUFU.LG2 R6, R10 ;  /* 0x0000000a00061308 */ /* 0x000e620000000c00 */
[----:B------:R-:W-:-:S03]  /*9c60*/  @P1 FMUL.FTZ R5, R5, 0.69314718246459960938 ;  /* 0x3f31721805051820 */ /* 0x000fc60000410000 */
[----:B------:R-:W-:-:S04]  /*9c70*/  @P2 FMUL.FTZ R7, R7, 0.69314718246459960938 ;  /* 0x3f31721807072820 */ /* 0x000fc80000410000 */
[----:B------:R-:W2:Y:S08]  /*9c80*/  @P2 MUFU.LG2 R8, R11 ;  /* 0x0000000b00082308 */ /* 0x000eb00000000c00 */
[----:B------:R3:W4:Y:S01]  /*9c90*/  @P1 MUFU.RCP R20, R10 ;  /* 0x0000000a00141308 */ /* 0x0007220000001000 */
[----:B-1----:R-:W-:-:S04]  /*9ca0*/  @P1 FMUL.FTZ R6, R6, 0.69314718246459960938 ;  /* 0x3f31721806061820 */ /* 0x002fc80000410000 */
[----:B------:R-:W-:-:S03]  /*9cb0*/  @P1 FFMA.FTZ R2, R5, R4, R6 ;  /* 0x0000000405021223 */ /* 0x000fc60000010006 */
[----:B------:R3:W1:Y:S01]  /*9cc0*/  @P2 MUFU.RCP R9, R11 ;  /* 0x0000000b00092308 */ /* 0x0006620000001000 */
[----:B--2---:R-:W-:-:S04]  /*9cd0*/  @P2 FMUL.FTZ R8, R8, 0.69314718246459960938 ;  /* 0x3f31721808082820 */ /* 0x004fc80000410000 */
[----:B------:R-:W-:Y:S01]  /*9ce0*/  @P2 FFMA.FTZ R0, R7, R3, R8 ;  /* 0x0000000307002223 */ /* 0x000fe20000010008 */
[----:B------:R-:W-:Y:S02]  /*9cf0*/  WARPGROUP.DEPBAR.LE gsb0, 0x0 ;  /* 0x00008000000079c5 */ /* 0x000fe40000010000 */
[----:B------:R-:W-:-:S06]  /*9d00*/  WARPGROUP.ARRIVE ;  /* 0x00000000000079c5 */ /* 0x000fcc0000000000 */
        /* <DEDUP_REMOVED lines=9> */
[----:B------:R-:W-:Y:S01]  /*9da0*/  UIADD3 UR4, UR4, 0x200, URZ ;  /* 0x0000020004047890 */ /* 0x000fe2000fffe03f */
[----:B------:R-:W-:Y:S02]  /*9db0*/  WARPGROUP.DEPBAR.LE gsb0, 0x0 ;  /* 0x00008000000079c5 */ /* 0x000fe40000010000 */
[----:B------:R-:W-:-:S15]  /*9dc0*/  WARPGROUP.ARRIVE ;  /* 0x00000000000079c5 */ /* 0x000fde0000000000 */
[----:B------:R-:W-:-:S07]  /*9dd0*/  NOP ;  /* 0x0000000000007918 */ /* 0x000fce0000000000 */
[----:B------:R-:W-:Y:S01]  /*9de0*/  HGMMA.64x256x16.F32 R24, R196, gdesc[UR4].tnspB, R24, gsb0 ;  /* 0x43e00004c4187df0 */ /* 0x000fe20008000818 */
[----:B------:R-:W-:Y:S01]  /*9df0*/  UMOV UR6, UR4 ;  /* 0x0000000400067c82 */ /* 0x000fe20008000000 */
[----:B------:R-:W-:Y:S01]  /*9e00*/  UMOV UR7, 0x40000040 ;  /* 0x4000004000077882 */ /* 0x000fe20000000000 */
[----:B------:R-:W-:Y:S02]  /*9e10*/  WARPGROUP.DEPBAR.LE gsb0, 0x0 ;  /* 0x00008000000079c5 */ /* 0x000fe40000010000 */
[----:B------:R-:W-:-:S15]  /*9e20*/  WARPGROUP.ARRIVE ;  /* 0x00000000000079c5 */ /* 0x000fde0000000000 */
[----:B------:R-:W-:-:S08]  /*9e30*/  NOP ;  /* 0x0000000000007918 */ /* 0x000fd00000000000 */
[----:B------:R-:W-:Y:S03]  /*9e40*/  HGMMA.64x256x16.F32 R24, R192, gdesc[UR4].tnspB, R24, gsb0 ;  /* 0x43e00004c0187df0 */ /* 0x000fe60008000818 */
[----:B------:R-:W-:Y:S02]  /*9e50*/  WARPGROUP.DEPBAR.LE gsb0, 0x0 ;  /* 0x00008000000079c5 */ /* 0x000fe40000010000 */
[----:B-1-34-:R-:W-:Y:S05]  /*9e60*/  @!P0 BRA `(.L_x_153) ;  /* 0x0000000000048947 */ /* 0x01afea0003800000 */
[----:B------:R-:W-:Y:S01]  /*9e70*/  BPT.TRAP 0x1 ;  /* 0x000000040000795c */ /* 0x000fe20000300000 */
.L_x_153:
[----:B------:R-:W2:Y:S01]  /*9e80*/  LDL R21, [R1] ;  /* 0x0000000001157983 */ /* 0x000ea20000100800 */
[----:B------:R-:W-:Y:S01]  /*9e90*/  ISETP.NE.AND P0, PT, R22, RZ, PT ;  /* 0x000000ff1600720c */ /* 0x000fe20003f05270 */
        /* <DEDUP_REMOVED lines=64> */
[----:B------:R-:W-:Y:S01]  /*a2a0*/  IMAD.U32 R20, RZ, RZ, UR8 ;  /* 0x00000008ff147e24 */ /* 0x000fe2000f8e00ff */
[----:B------:R-:W-:Y:S01]  /*a2b0*/  IADD3 R29, P4, R16, 0x60, RZ ;  /* 0x00000060101d7810 */ /* 0x000fe20007f9e0ff */
[-C--:B------:R-:W-:Y:S01]  /*a2c0*/  FMUL.FTZ R156, R35, R9.reuse ;  /* 0x00000009239c7220 */ /* 0x080fe20000410000 */
[----:B------:R-:W-:Y:S01]  /*a2d0*/  R2UR UR5, R216 ;  /* 0x00000000d80572ca */ /* 0x000fe200000e0000 */
[----:B------:R-:W-:Y:S01]  /*a2e0*/  @P0 VIADD R20, R20, 0x38860 ;  /* 0x0003886014140836 */ /* 0x000fe20000000000 */
[----:B------:R-:W-:Y:S01]  /*a2f0*/  LOP3.LUT R28, R29, 0x380, RZ, 0xc0, !PT ;  /* 0x000003801d1c7812 */ /* 0x000fe200078ec0ff */
[-C--:B------:R-:W-:Y:S01]  /*a300*/  FMUL.FTZ R25, R39, R9.reuse ;  /* 0x0000000927197220 */ /* 0x080fe20000410000 */
[----:B------:R-:W-:Y:S01]  /*a310*/  IADD3 R35, P6, R16, 0x4020, RZ ;  /* 0x0000402010237810 */ /* 0x000fe20007fde0ff */
[-C--:B------:R-:W-:Y:S01]  /*a320*/  FMUL.FTZ R49, R27, R9.reuse ;  /* 0x000000091b317220 */ /* 0x080fe20000410000 */
[----:B------:R-:W-:Y:S01]  /*a330*/  SHF.R.U64 R28, R28, 0x3, RZ ;  /* 0x000000031c1c7819 */ /* 0x000fe200000012ff */
[-C--:B------:R-:W-:Y:S01]  /*a340*/  FMUL.FTZ R56, R26, R9.reuse ;  /* 0x000000091a387220 */ /* 0x080fe20000410000 */
[----:B------:R-:W-:Y:S01]  /*a350*/  R2UR UR6, R215 ;  /* 0x00000000d70672ca */ /* 0x000fe200000e0000 */
[----:B------:R-:W-:Y:S01]  /*a360*/  FMUL.FTZ R53, R31, R9 ;  /* 0x000000091f357220 */ /* 0x000fe20000410000 */
[----:B------:R-:W-:Y:S01]  /*a370*/  LOP3.LUT R28, R28, R29, RZ, 0x3c, !PT ;  /* 0x0000001d1c1c7212 */ /* 0x000fe200078e3cff */
[-C--:B------:R-:W-:Y:S01]  /*a380*/  FMUL.FTZ R164, R30, R9.reuse ;  /* 0x000000091ea47220 */ /* 0x080fe20000410000 */
[----:B------:R-:W-:Y:S01]  /*a390*/  IADD3 R39, P5, R16, 0x4040, RZ ;  /* 0x0000404010277810 */ /* 0x000fe20007fbe0ff */
        /* <DEDUP_REMOVED lines=58> */
[--C-:B------:R-:W-:Y:S01]  /*a740*/  IMAD.X R29, RZ, RZ, R17.reuse, P4 ;  /* 0x000000ffff1d7224 */ /* 0x100fe200020e0611 */
[C---:B------:R-:W-:Y:S01]  /*a750*/  IADD3 R9, P4, R16.reuse, 0x8040, RZ ;  /* 0x0000804010097810 */ /* 0x040fe20007f9e0ff */
[----:B------:R-:W-:Y:S01]  /*a760*/  UIADD3 UR34, -UR5, URZ, URZ ;  /* 0x0000003f05227290 */ /* 0x000fe2000fffe13f */
[----:B------:R-:W-:Y:S01]  /*a770*/  LOP3.LUT R34, R35, 0x380, RZ, 0xc0, !PT ;  /* 0x0000038023227812 */ /* 0x000fe200078ec0ff */
[----:B------:R-:W-:Y:S01]  /*a780*/  ULDC UR4, c[0x0][0xda8] ;  /* 0x00036a0000047ab9 */ /* 0x000fe20000000800 */
[C---:B------:R-:W-:Y:S01]  /*a790*/  IADD3 R31, P3, R16.reuse, 0x4000, RZ ;  /* 0x00004000101f7810 */ /* 0x040fe20007f7e0ff */
[----:B------:R-:W-:Y:S01]  /*a7a0*/  UIMAD UR34, UR4, UR34, UR6 ;  /* 0x00000022042272a4 */ /* 0x000fe2000f8e0206 */
[----:B------:R-:W-:Y:S01]  /*a7b0*/  LOP3.LUT R38, R39, 0x380, RZ, 0xc0, !PT ;  /* 0x0000038027267812 */ /* 0x000fe200078ec0ff */
[----:B------:R-:W-:Y:S01]  /*a7c0*/  UIADD3 UR35, -UR36, URZ, URZ ;  /* 0x0000003f24237290 */ /* 0x000fe2000fffe13f */
[----:B------:R-:W-:Y:S01]  /*a7d0*/  LOP3.LUT R55, R16, 0x380, RZ, 0xc0, !PT ;  /* 0x0000038010377812 */ /* 0x000fe200078ec0ff */
[----:B------:R-:W-:Y:S01]  /*a7e0*/  ULDC UR4, c[0x0][0xdb4] ;  /* 0x00036d0000047ab9 */ /* 0x000fe20000000800 */
[----:B------:R-:W-:Y:S01]  /*a7f0*/  LOP3.LUT R48, R9, 0x380, RZ, 0xc0, !PT ;  /* 0x0000038009307812 */ /* 0x000fe200078ec0ff */
[----:B------:R-:W-:Y:S01]  /*a800*/  USHF.L.U32 UR34, UR34, 0x7, URZ ;  /* 0x0000000722227899 */ /* 0x000fe2000800063f */
[----:B------:R-:W-:Y:S01]  /*a810*/  SHF.R.U64 R34, R34, 0x3, RZ ;  /* 0x0000000322227819 */ /* 0x000fe200000012ff */
[----:B------:R-:W-:Y:S01]  /*a820*/  UIMAD UR35, UR4, UR35, UR5 ;  /* 0x00000023042372a4 */ /* 0x000fe2000f8e0205 */
[----:B------:R-:W-:Y:S01]  /*a830*/  LOP3.LUT R30, R31, 0x380, RZ, 0xc0, !PT ;  /* 0x000003801f1e7812 */ /* 0x000fe200078ec0ff */
[----:B------:R-:W-:Y:S01]  /*a840*/  ULDC.64 UR8, c[0x0][0xb70] ;  /* 0x0002dc0000087ab9 */ /* 0x000fe20000000a00 */
[----:B------:R-:W-:Y:S01]  /*a850*/  SHF.R.U64 R38, R38, 0x3, RZ ;  /* 0x0000000326267819 */ /* 0x000fe200000012ff */
[----:B------:R-:W-:Y:S01]  /*a860*/  USHF.R.S32.HI UR4, URZ, 0x1f, UR35 ;  /* 0x0000001f3f047899 */ /* 0x000fe20008011423 */
[----:B------:R-:W-:Y:S01]  /*a870*/  SHF.R.U64 R55, R55, 0x3, RZ ;  /* 0x0000000337377819 */ /* 0x000fe200000012ff */
[----:B------:R-:W-:Y:S01]  /*a880*/  ULDC UR7, c[0x0][0xa88] ;  /* 0x0002a20000077ab9 */ /* 0x000fe20000000800 */
[----:B------:R-:W-:Y:S01]  /*a890*/  SHF.R.U64 R48, R48, 0x3, RZ ;  /* 0x0000000330307819 */ /* 0x000fe200000012ff */
[----:B------:R-:W-:Y:S01]  /*a8a0*/  UIMAD UR6, UR4, UR8, URZ ;  /* 0x00000008040672a4 */ /* 0x000fe2000f8e023f */
[----:B------:R-:W-:Y:S01]  /*a8b0*/  LOP3.LUT R34, R34, R35, RZ, 0x3c, !PT ;  /* 0x0000002322227212 */ /* 0x000fe200078e3cff */
[----:B------:R-:W-:Y:S01]  /*a8c0*/  UIMAD.WIDE.U32 UR4, UR35, UR8, URZ ;  /* 0x00000008230472a5 */ /* 0x000fe2000f8e003f */
[----:B------:R-:W-:Y:S01]  /*a8d0*/  SHF.R.U64 R30, R30, 0x3, RZ ;  /* 0x000000031e1e7819 */ /* 0x000fe200000012ff */
[----:B------:R-:W-:Y:S01]  /*a8e0*/  UIMAD UR6, UR35, UR9, UR6 ;  /* 0x00000009230672a4 */ /* 0x000fe2000f8e0206 */
[----:B------:R-:W-:Y:S01]  /*a8f0*/  LOP3.LUT R38, R38, R39, RZ, 0x3c, !PT ;  /* 0x0000002726267212 */ /* 0x000fe200078e3cff */
[----:B------:R-:W-:Y:S01]  /*a900*/  ULDC.64 UR12, c[0x0][0x208] ;  /* 0x00008200000c7ab9 */ /* 0x000fe20000000a00 */
[----:B------:R-:W-:Y:S01]  /*a910*/  IADD3.X R35, RZ, R17, RZ, P6, !PT ;  /* 0x00000011ff237210 */ /* 0x000fe200037fe4ff */
[----:B------:R-:W-:Y:S01]  /*a920*/  UIADD3 UR6, UR5, UR6, URZ ;  /* 0x0000000605067290 */ /* 0x000fe2000fffe03f */
[----:B------:R-:W-:Y:S01]  /*a930*/  LOP3.LUT R54, R55, R16, RZ, 0x3c, !PT ;  /* 0x0000001037367212 */ /* 0x000fe200078e3cff */
[----:B------:R-:W-:Y:S01]  /*a940*/  IMAD.MOV.U32 R55, RZ, RZ, R17 ;  /* 0x000000ffff377224 */ /* 0x000fe200078e0011 */
[----:B------:R-:W-:-:S02]  /*a950*/  IADD3 R39, P6, R16, 0xc000, RZ ;  /* 0x0000c00010277810 */ /* 0x000fc40007fde0ff */
[----:B------:R-:W-:Y:S02]  /*a960*/  IADD3 R43, P2, R16, 0x4060, RZ ;  /* 0x00004060102b7810 */ /* 0x000fe40007f5e0ff */
[----:B------:R-:W-:Y:S02]  /*a970*/  LOP3.LUT R48, R48, R9, RZ, 0x3c, !PT ;  /* 0x0000000930307212 */ /* 0x000fe400078e3cff */
[----:B------:R-:W-:Y:S01]  /*a980*/  LOP3.LUT R30, R30, R31, RZ, 0x3c, !PT ;  /* 0x0000001f1e1e7212 */ /* 0x000fe200078e3cff */
[----:B------:R-:W-:Y:S01]  /*a990*/  IMAD.X R31, RZ, RZ, R17, P3 ;  /* 0x000000ffff1f7224 */ /* 0x000fe200018e0611 */
[----:B------:R-:W-:Y:S02]  /*a9a0*/  LOP3.LUT R52, R39, 0x380, RZ, 0xc0, !PT ;  /* 0x0000038027347812 */ /* 0x000fe400078ec0ff */
[----:B------:R-:W-:Y:S02]  /*a9b0*/  LOP3.LUT R42, R43, 0x380, RZ, 0xc0, !PT ;  /* 0x000003802b2a7812 */ /* 0x000fe400078ec0ff */
[----:B------:R-:W-:-:S02]  /*a9c0*/  MOV R55, R54 ;  /* 0x0000003600377202 */ /* 0x000fc40000000f00 */
[----:B------:R-:W-:Y:S02]  /*a9d0*/  F2FP.F16.F32.PACK_AB R6, R6, R7 ;  /* 0x000000070606723e */ /* 0x000fe400000000ff */
[----:B------:R-:W-:Y:S02]  /*a9e0*/  F2FP.F16.F32.PACK_AB R7, R53, R164 ;  /* 0x000000a43507723e */ /* 0x000fe400000000ff */
[----:B------:R-:W-:Y:S02]  /*a9f0*/  MOV R164, R28 ;  /* 0x0000001c00a47202 */ /* 0x000fe40000000f00 */
[----:B------:R-:W-:Y:S01]  /*aa00*/  SHF.R.U64 R52, R52, 0x3, RZ ;  /* 0x0000000334347819 */ /* 0x000fe200000012ff */
[----:B------:R-:W1:Y:S01]  /*aa10*/  LDC.64 R28, c[0x0][0xb78] ;  /* 0x0002de00ff1c7b82 */ /* 0x000e620000000a00 */
[----:B------:R-:W-:Y:S02]  /*aa20*/  SHF.R.U64 R42, R42, 0x3, RZ ;  /* 0x000000032a2a7819 */ /* 0x000fe400000012ff */
[----:B------:R-:W-:-:S02]  /*aa30*/  MOV R30, R30 ;  /* 0x0000001e001e7202 */ /* 0x000fc40000000f00 */
[----:B------:R-:W-:Y:S02]  /*aa40*/  IADD3 R31, R219, UR34, RZ ;  /* 0x00000022db1f7c10 */ /* 0x000fe4000fffe0ff */
[----:B------:R-:W-:Y:S02]  /*aa50*/  F2FP.F16.F32.PACK_AB R4, R4, R5 ;  /* 0x000000050404723e */ /* 0x000fe400000000ff */
[----:B------:R-:W-:Y:S02]  /*aa60*/  IADD3 R51, P3, R16, 0x8060, RZ ;  /* 0x0000806010337810 */ /* 0x000fe40007f7e0ff */
[----:B------:R-:W-:Y:S01]  /*aa70*/  LOP3.LUT R52, R52, R39, RZ, 0x3c, !PT ;  /* 0x0000002734347212 */ /* 0x000fe200078e3cff */
[--C-:B------:R-:W-:Y:S01]  /*aa80*/  IMAD.X R39, RZ, RZ, R17.reuse, P5 ;  /* 0x000000ffff277224 */ /* 0x100fe200028e0611 */
[----:B------:R-:W-:Y:S01]  /*aa90*/  F2FP.F16.F32.PACK_AB R5, R49, R56 ;  /* 0x000000383105723e */ /* 0x000fe200000000ff */
[--C-:B------:R-:W-:Y:S01]  /*aaa0*/  IMAD.X R49, RZ, RZ, R17.reuse, P4 ;  /* 0x000000ffff317224 */ /* 0x100fe200020e0611 */
[----:B------:R-:W-:Y:S01]  /*aab0*/  LOP3.LUT R42, R42, R43, RZ, 0x3c, !PT ;  /* 0x0000002b2a2a7212 */ /* 0x000fe200078e3cff */
[----:B------:R-:W-:Y:S01]  /*aac0*/  IMAD.X R43, RZ, RZ, R17, P2 ;  /* 0x000000ffff2b7224 */ /* 0x000fe200010e0611 */
[----:B------:R-:W-:-:S02]  /*aad0*/  IADD3 R57, P5, R16, 0xc020, RZ ;  /* 0x0000c02010397810 */ /* 0x000fc40007fbe0ff */
[----:B------:R-:W-:Y:S02]  /*aae0*/  IADD3 R59, P2, R16, 0xc040, RZ ;  /* 0x0000c040103b7810 */ /* 0x000fe40007f5e0ff */
[----:B------:R-:W-:Y:S02]  /*aaf0*/  LOP3.LUT R50, R51, 0x380, RZ, 0xc0, !PT ;  /* 0x0000038033327812 */ /* 0x000fe400078ec0ff */
[----:B------:R-:W-:Y:S02]  /*ab00*/  LOP3.LUT R56, R57, 0x380, RZ, 0xc0, !PT ;  /* 0x0000038039387812 */ /* 0x000fe400078ec0ff */
[----:B------:R-:W-:Y:S02]  /*ab10*/  LOP3.LUT R58, R59, 0x380, RZ, 0xc0, !PT ;  /* 0x000003803b3a7812 */ /* 0x000fe400078ec0ff */
[----:B------:R-:W-:Y:S02]  /*ab20*/  SHF.R.U64 R50, R50, 0x3, RZ ;  /* 0x0000000332327819 */ /* 0x000fe400000012ff */
[----:B------:R-:W-:-:S02]  /*ab30*/  F2FP.F16.F32.PACK_AB R10, R10, R11 ;  /* 0x0000000b0a0a723e */ /* 0x000fc400000000ff */
[----:B------:R-:W-:Y:S02]  /*ab40*/  F2FP.F16.F32.PACK_AB R8, R41, R8 ;  /* 0x000000082908723e */ /* 0x000fe400000000ff */
[----:B------:R-:W-:Y:S02]  /*ab50*/  F2FP.F16.F32.PACK_AB R11, R40, R163 ;  /* 0x000000a3280b723e */ /* 0x000fe400000000ff */
[----:B------:R-:W-:Y:S02]  /*ab60*/  F2FP.F16.F32.PACK_AB R12, R12, R13 ;  /* 0x0000000d0c0c723e */ /* 0x000fe400000000ff */
[----:B------:R-:W-:Y:S02]  /*ab70*/  F2FP.F16.F32.PACK_AB R14, R14, R15 ;  /* 0x0000000f0e0e723e */ /* 0x000fe400000000ff */
[----:B------:R-:W-:Y:S02]  /*ab80*/  SHF.R.U64 R56, R56, 0x3, RZ ;  /* 0x0000000338387819 */ /* 0x000fe400000012ff */
[----:B------:R-:W-:-:S02]  /*ab90*/  F2FP.F16.F32.PACK_AB R13, R153, R160 ;  /* 0x000000a0990d723e */ /* 0x000fc400000000ff */
[----:B------:R-:W-:Y:S02]  /*aba0*/  F2FP.F16.F32.PACK_AB R15, R154, R161 ;  /* 0x000000a19a0f723e */ /* 0x000fe400000000ff */
[----:B------:R-:W-:Y:S02]  /*abb0*/  SHF.R.U64 R58, R58, 0x3, RZ ;  /* 0x000000033a3a7819 */ /* 0x000fe400000012ff */
[----:B------:R-:W-:Y:S02]  /*abc0*/  F2FP.F16.F32.PACK_AB R24, R24, R3 ;  /* 0x000000031818723e */ /* 0x000fe400000000ff */
[----:B------:R-:W-:Y:S02]  /*abd0*/  F2FP.F16.F32.PACK_AB R72, R73, R72 ;  /* 0x000000484948723e */ /* 0x000fe400000000ff */
[----:B------:R-:W-:Y:S01]  /*abe0*/  LOP3.LUT R50, R50, R51, RZ, 0x3c, !PT ;  /* 0x0000003332327212 */ /* 0x000fe200078e3cff */
[----:B------:R-:W-:Y:S01]  /*abf0*/  IMAD.X R51, RZ, RZ, R17, P3 ;  /* 0x000000ffff337224 */ /* 0x000fe200018e0611 */
[----:B------:R-:W-:-:S02]  /*ac00*/  MOV R34, R34 ;  /* 0x0000002200227202 */ /* 0x000fc40000000f00 */
[----:B------:R-:W-:Y:S02]  /*ac10*/  F2FP.F16.F32.PACK_AB R73, R75, R74 ;  /* 0x0000004a4b49723e */ /* 0x000fe400000000ff */
[----:B------:R-:W-:Y:S02]  /*ac20*/  F2FP.F16.F32.PACK_AB R80, R81, R80 ;  /* 0x000000505150723e */ /* 0x000fe400000000ff */
[----:B------:R-:W-:Y:S02]  /*ac30*/  MOV R38, R38 ;  /* 0x0000002600267202 */ /* 0x000fe40000000f00 */
[----:B------:R-:W-:Y:S02]  /*ac40*/  F2FP.F16.F32.PACK_AB R74, R77, R76 ;  /* 0x0000004c4d4a723e */ /* 0x000fe400000000ff */
[----:B------:R-:W-:Y:S02]  /*ac50*/  F2FP.F16.F32.PACK_AB R75, R79, R78 ;  /* 0x0000004e4f4b723e */ /* 0x000fe400000000ff */
[----:B------:R-:W-:-:S02]  /*ac60*/  F2FP.F16.F32.PACK_AB R81, R83, R82 ;  /* 0x000000525351723e */ /* 0x000fc400000000ff */
[----:B------:R-:W-:Y:S02]  /*ac70*/  F2FP.F16.F32.PACK_AB R88, R89, R88 ;  /* 0x000000585958723e */ /* 0x000fe400000000ff */
[----:B------:R-:W-:Y:S01]  /*ac80*/  LOP3.LUT R56, R56, R57, RZ, 0x3c, !PT ;  /* 0x0000003938387212 */ /* 0x000fe200078e3cff */
[----:B------:R-:W-:Y:S01]  /*ac90*/  IMAD.X R57, RZ, RZ, R17, P5 ;  /* 0x000000ffff397224 */ /* 0x000fe200028e0611 */
[----:B------:R-:W-:Y:S02]  /*aca0*/  MOV R42, R42 ;  /* 0x0000002a002a7202 */ /* 0x000fe40000000f00 */
[----:B------:R-:W-:Y:S02]  /*acb0*/  F2FP.F16.F32.PACK_AB R82, R85, R84 ;  /* 0x000000545552723e */ /* 0x000fe400000000ff */
[----:B------:R-:W-:Y:S02]  /*acc0*/  F2FP.F16.F32.PACK_AB R83, R87, R86 ;  /* 0x000000565753723e */ /* 0x000fe400000000ff */
[----:B------:R-:W-:-:S02]  /*acd0*/  F2FP.F16.F32.PACK_AB R89, R91, R90 ;  /* 0x0000005a5b59723e */ /* 0x000fc400000000ff */
[----:B------:R-:W-:Y:S02]  /*ace0*/  F2FP.F16.F32.PACK_AB R96, R97, R96 ;  /* 0x000000606160723e */ /* 0x000fe400000000ff */
[----:B------:R-:W-:Y:S01]  /*acf0*/  LOP3.LUT R58, R58, R59, RZ, 0x3c, !PT ;  /* 0x0000003b3a3a7212 */ /* 0x000fe200078e3cff */
[----:B------:R-:W-:Y:S01]  /*ad00*/  IMAD.X R59, RZ, RZ, R17, P2 ;  /* 0x000000ffff3b7224 */ /* 0x000fe200010e0611 */
[----:B------:R-:W-:Y:S02]  /*ad10*/  IADD3.X R53, RZ, R17, RZ, P6, !PT ;  /* 0x00000011ff357210 */ /* 0x000fe400037fe4ff */
        /* <DEDUP_REMOVED lines=9> */
[----:B------:R-:W-:Y:S02]  /*adb0*/  F2FP.F16.F32.PACK_AB R106, R109, R108 ;  /* 0x0000006c6d6a723e */ /* 0x000fe400000000ff */
[----:B------:R-:W-:Y:S02]  /*adc0*/  F2FP.F16.F32.PACK_AB R107, R111, R110 ;  /* 0x0000006e6f6b723e */ /* 0x000fe400000000ff */
[----:B--2---:R-:W-:Y:S02]  /*add0*/  @P0 PRMT R20, R21, 0x654, R20 ;  /* 0x0000065415140816 */ /* 0x004fe40000000014 */
[C---:B------:R-:W-:Y:S02]  /*ade0*/  IADD3 R21, P1, R16.reuse, 0x20, RZ ;  /* 0x0000002010157810 */ /* 0x040fe40007f3e0ff */
[----:B------:R2:W-:Y:S01]  /*adf0*/  @P0 SYNCS.ARRIVE.TRANS64.RED.A1T0 RZ, [R20+URZ], RZ ;  /* 0x000000ff14ff09a7 */ /* 0x0005e2000810043f */
[----:B------:R-:W-:Y:S01]  /*ae00*/  IADD3 R27, P0, R16, 0x40, RZ ;  /* 0x00000040101b7810 */ /* 0x000fe20007f1e0ff */
[----:B------:R-:W-:Y:S01]  /*ae10*/  BAR.SYNC.DEFER_BLOCKING 0x1, 0x100 ;  /* 0x0044000000007b1d */ /* 0x000fe20000010000 */
[----:B------:R-:W-:-:S02]  /*ae20*/  F2FP.F16.F32.PACK_AB R113, R115, R114 ;  /* 0x000000727371723e */ /* 0x000fc400000000ff */
[----:B------:R-:W-:Y:S02]  /*ae30*/  LOP3.LUT R26, R27, 0x380, RZ, 0xc0, !PT ;  /* 0x000003801b1a7812 */ /* 0x000fe400078ec0ff */
[----:B------:R-:W-:Y:S02]  /*ae40*/  F2FP.F16.F32.PACK_AB R120, R121, R120 ;  /* 0x000000787978723e */ /* 0x000fe400000000ff */
[----:B--2---:R-:W-:Y:S02]  /*ae50*/  LOP3.LUT R20, R21, 0x380, RZ, 0xc0, !PT ;  /* 0x0000038015147812 */ /* 0x004fe400078ec0ff */
[----:B------:R-:W-:Y:S02]  /*ae60*/  SHF.R.U64 R26, R26, 0x3, RZ ;  /* 0x000000031a1a7819 */ /* 0x000fe400000012ff */
[----:B------:R-:W-:Y:S02]  /*ae70*/  SHF.R.U64 R20, R20, 0x3, RZ ;  /* 0x0000000314147819 */ /* 0x000fe400000012ff */
[----:B------:R-:W-:Y:S01]  /*ae80*/  LOP3.LUT R26, R26, R27, RZ, 0x3c, !PT ;  /* 0x0000001b1a1a7212 */ /* 0x000fe200078e3cff */
[----:B------:R-:W-:Y:S01]  /*ae90*/  IMAD.X R27, RZ, RZ, R17, P0 ;  /* 0x000000ffff1b7224 */ /* 0x000fe200000e0611 */
[----:B------:R-:W-:-:S02]  /*aea0*/  LOP3.LUT R20, R20, R21, RZ, 0x3c, !PT ;  /* 0x0000001514147212 */ /* 0x000fc400078e3cff */
[----:B------:R-:W-:Y:S02]  /*aeb0*/  IADD3.X R21, RZ, R17, RZ, P1, !PT ;  /* 0x00000011ff157210 */ /* 0x000fe40000ffe4ff */
[C---:B------:R-:W-:Y:S02]  /*aec0*/  IADD3 R45, P1, R16.reuse, 0x8000, RZ ;  /* 0x00008000102d7810 */ /* 0x040fe40007f3e0ff */
[----:B------:R-:W-:Y:S02]  /*aed0*/  IADD3 R47, P0, R16, 0x8020, RZ ;  /* 0x00008020102f7810 */ /* 0x000fe40007f1e0ff */
[----:B------:R-:W-:Y:S01]  /*aee0*/  LOP3.LUT R44, R45, 0x380, RZ, 0xc0, !PT ;  /* 0x000003802d2c7812 */ /* 0x000fe200078ec0ff */
[----:B------:R2:W-:Y:S01]  /*aef0*/  STSM.16.M88.4 [R55], R4 ;  /* 0x0000000437007844 */ /* 0x0005e20000000200 */
[----:B------:R-:W-:Y:S02]  /*af00*/  LOP3.LUT R46, R47, 0x380, RZ, 0xc0, !PT ;  /* 0x000003802f2e7812 */ /* 0x000fe400078ec0ff */
[----:B------:R-:W-:-:S02]  /*af10*/  SHF.R.U64 R44, R44, 0x3, RZ ;  /* 0x000000032c2c7819 */ /* 0x000fc400000012ff */
[----:B------:R-:W-:Y:S02]  /*af20*/  SHF.R.U64 R46, R46, 0x3, RZ ;  /* 0x000000032e2e7819 */ /* 0x000fe400000012ff */
[----:B------:R-:W-:Y:S02]  /*af30*/  LOP3.LUT R44, R44, R45, RZ, 0x3c, !PT ;  /* 0x0000002d2c2c7212 */ /* 0x000fe400078e3cff */
[----:B------:R-:W-:Y:S02]  /*af40*/  IADD3.X R45, RZ, R17, RZ, P1, !PT ;  /* 0x00000011ff2d7210 */ /* 0x000fe40000ffe4ff */
[----:B------:R-:W-:Y:S02]  /*af50*/  IADD3 R9, P1, R16, 0xc060, RZ ;  /* 0x0000c06010097810 */ /* 0x000fe40007f3e0ff */
[----:B------:R-:W-:Y:S01]  /*af60*/  LOP3.LUT R46, R46, R47, RZ, 0x3c, !PT ;  /* 0x0000002f2e2e7212 */ /* 0x000fe200078e3cff */
[--C-:B------:R-:W-:Y:S01]  /*af70*/  IMAD.X R47, RZ, RZ, R17.reuse, P0 ;  /* 0x000000ffff2f7224 */ /* 0x100fe200000e0611 */
[----:B------:R-:W-:Y:S01]  /*af80*/  LOP3.LUT R54, R9, 0x380, RZ, 0xc0, !PT ;  /* 0x0000038009367812 */ /* 0x000fe200078ec0ff */
[----:B--2---:R-:W-:Y:S01]  /*af90*/  IMAD.X R55, RZ, RZ, R17, P1 ;  /* 0x000000ffff377224 */ /* 0x004fe200008e0611 */
[----:B------:R-:W-:-:S02]  /*afa0*/  LOP3.LUT P0, RZ, R214, 0x3, RZ, 0xc0, !PT ;  /* 0x00000003d6ff7812 */ /* 0x000fc4000780c0ff */
[----:B------:R-:W-:Y:S02]  /*afb0*/  SHF.R.U64 R54, R54, 0x3, RZ ;  /* 0x0000000336367819 */ /* 0x000fe400000012ff */
[----:B------:R-:W-:Y:S01]  /*afc0*/  MOV R20, R20 ;  /* 0x0000001400147202 */ /* 0x000fe20000000f00 */
[----:B------:R-:W-:Y:S01]  /*afd0*/  IMAD.U32 R21, RZ, RZ, UR5 ;  /* 0x00000005ff157e24 */ /* 0x000fe2000f8e00ff */
[----:B------:R-:W-:Y:S01]  /*afe0*/  LOP3.LUT R54, R54, R9, RZ, 0x3c, !PT ;  /* 0x0000000936367212 */ /* 0x000fe200078e3cff */
[----:B------:R-:W-:Y:S01]  /*aff0*/  VIADD R9, R31, 0x8 ;  /* 0x000000081f097836 */ /* 0x000fe20000000000 */
[----:B------:R-:W-:Y:S02]  /*b000*/  F2FP.F16.F32.PACK_AB R4, R33, R32 ;  /* 0x000000202104723e */ /* 0x000fe400000000ff */
[----:B------:R-:W-:Y:S02]  /*b010*/  F2FP.F16.F32.PACK_AB R5, R156, R157 ;  /* 0x0000009d9c05723e */ /* 0x000fe400000000ff */
[----:B------:R-:W-:-:S02]  /*b020*/  F2FP.F16.F32.PACK_AB R6, R37, R36 ;  /* 0x000000242506723e */ /* 0x000fc400000000ff */
[----:B------:R-:W-:Y:S02]  /*b030*/  F2FP.F16.F32.PACK_AB R7, R25, R158 ;  /* 0x0000009e1907723e */ /* 0x000fe400000000ff */
[----:B------:R-:W-:Y:S02]  /*b040*/  ISETP.GE.OR P1, PT, R9, UR7, P0 ;  /* 0x0000000709007c0c */ /* 0x000fe40008726670 */
[----:B------:R-:W-:Y:S01]  /*b050*/  MOV R165, R26 ;  /* 0x0000001a00a57202 */ /* 0x000fe20000000f00 */
[----:B------:R2:W-:Y:S01]  /*b060*/  STSM.16.M88.4 [R20], R4 ;  /* 0x0000000414007844 */ /* 0x0005e20000000200 */
[----:B------:R-:W-:Y:S02]  /*b070*/  F2FP.F16.F32.PACK_AB R9, R155, R162 ;  /* 0x000000a29b09723e */ /* 0x000fe400000000ff */
[----:B------:R-:W-:Y:S02]  /*b080*/  F2FP.F16.F32.PACK_AB R25, R152, R159 ;  /* 0x0000009f9819723e */ /* 0x000fe400000000ff */
[----:B------:R-:W-:Y:S01]  /*b090*/  F2FP.F16.F32.PACK_AB R26, R61, R60 ;  /* 0x0000003c3d1a723e */ /* 0x000fe200000000ff */
[----:B------:R-:W-:Y:S01]  /*b0a0*/  STSM.16.M88.4 [R165], R8 ;  /* 0x00000008a5007844 */ /* 0x000fe20000000200 */
[----:B------:R-:W-:-:S02]  /*b0b0*/  F2FP.F16.F32.PACK_AB R27, R63, R62 ;  /* 0x0000003e3f1b723e */ /* 0x000fc400000000ff */
[----:B------:R-:W-:Y:S01]  /*b0c0*/  MOV R44, R44 ;  /* 0x0000002c002c7202 */ /* 0x000fe20000000f00 */
[----:B------:R-:W-:Y:S01]  /*b0d0*/  STSM.16.M88.4 [R164], R12 ;  /* 0x0000000ca4007844 */ /* 0x000fe20000000200 */
[----:B------:R-:W-:Y:S02]  /*b0e0*/  MOV R21, UR6 ;  /* 0x0000000600157c02 */ /* 0x000fe40008000f00 */
[----:B------:R-:W-:Y:S01]  /*b0f0*/  MOV R46, R46 ;  /* 0x0000002e002e7202 */ /* 0x000fe20000000f00 */
[----:B------:R-:W-:Y:S01]  /*b100*/  STSM.16.M88.4 [R30], R24 ;  /* 0x000000181e007844 */ /* 0x000fe20000000200 */
[----:B------:R-:W-:Y:S01]  /*b110*/  MOV R50, R50 ;  /* 0x0000003200327202 */ /* 0x000fe20000000f00 */
[----:B--2---:R-:W-:Y:S01]  /*b120*/  IMAD.U32 R20, RZ, RZ, UR4 ;  /* 0x00000004ff147e24 */ /* 0x004fe2000f8e00ff */
[----:B------:R-:W-:Y:S01]  /*b130*/  F2FP.F16.F32.PACK_AB R4, R65, R64 ;  /* 0x000000404104723e */ /* 0x000fe200000000ff */
[----:B------:R-:W-:Y:S01]  /*b140*/  USHF.R.S32.HI UR4, URZ, 0x1f, UR36 ;  /* 0x0000001f3f047899 */ /* 0x000fe20008011424 */
[----:B------:R-:W-:Y:S01]  /*b150*/  F2FP.F16.F32.PACK_AB R5, R67, R66 ;  /* 0x000000424305723e */ /* 0x000fe200000000ff */
[----:B-1----:R-:W-:Y:S01]  /*b160*/  IMAD.WIDE.U32 R20, R28, UR36, R20 ;  /* 0x000000241c147c25 */ /* 0x002fe2000f8e0014 */
[----:B------:R-:W-:-:S02]  /*b170*/  F2FP.F16.F32.PACK_AB R6, R69, R68 ;  /* 0x000000444506723e */ /* 0x000fc400000000ff */
[----:B------:R-:W-:Y:S02]  /*b180*/  F2FP.F16.F32.PACK_AB R7, R71, R70 ;  /* 0x000000464707723e */ /* 0x000fe400000000ff */
[----:B------:R-:W-:Y:S02]  /*b190*/  F2FP.F16.F32.PACK_AB R114, R117, R116 ;  /* 0x000000747572723e */ /* 0x000fe400000000ff */
[----:B------:R-:W-:Y:S01]  /*b1a0*/  F2FP.F16.F32.PACK_AB R115, R119, R118 ;  /* 0x000000767773723e */ /* 0x000fe200000000ff */
[----:B------:R1:W-:Y:S01]  /*b1b0*/  STSM.16.M88.4 [R34], R4 ;  /* 0x0000000422007844 */ /* 0x0003e20000000200 */
[----:B------:R-:W-:Y:S02]  /*b1c0*/  F2FP.F16.F32.PACK_AB R121, R123, R122 ;  /* 0x0000007a7b79723e */ /* 0x000fe400000000ff */
[----:B------:R-:W-:Y:S01]  /*b1d0*/  F2FP.F16.F32.PACK_AB R128, R129, R128 ;  /* 0x000000808180723e */ /* 0x000fe200000000ff */
[----:B------:R-:W-:Y:S01]  /*b1e0*/  STSM.16.M88.4 [R38], R72 ;  /* 0x0000004826007844 */ /* 0x000fe20000000200 */
[----:B------:R-:W-:-:S02]  /*b1f0*/  MOV R52, R52 ;  /* 0x0000003400347202 */ /* 0x000fc40000000f00 */
[----:B------:R-:W-:Y:S01]  /*b200*/  F2FP.F16.F32.PACK_AB R122, R125, R124 ;  /* 0x0000007c7d7a723e */ /* 0x000fe200000000ff */
[----:B------:R-:W-:Y:S01]  /*b210*/  STSM.16.M88.4 [R42], R80 ;  /* 0x000000502a007844 */ /* 0x000fe20000000200 */
[----:B------:R-:W-:Y:S02]  /*b220*/  F2FP.F16.F32.PACK_AB R123, R127, R126 ;  /* 0x0000007e7f7b723e */ /* 0x000fe400000000ff */
[----:B------:R-:W-:Y:S01]  /*b230*/  F2FP.F16.F32.PACK_AB R129, R131, R130 ;  /* 0x000000828381723e */ /* 0x000fe200000000ff */
[----:B------:R-:W-:Y:S01]  /*b240*/  STSM.16.M88.4 [R44], R88 ;  /* 0x000000582c007844 */ /* 0x000fe20000000200 */
[----:B------:R-:W-:Y:S02]  /*b250*/  F2FP.F16.F32.PACK_AB R136, R137, R136 ;  /* 0x000000888988723e */ /* 0x000fe400000000ff */
[----:B------:R-:W-:Y:S01]  /*b260*/  MOV R56, R56 ;  /* 0x0000003800387202 */ /* 0x000fe20000000f00 */
[----:B-1----:R-:W-:Y:S01]  /*b270*/  IMAD R4, R28, UR4, RZ ;  /* 0x000000041c047c24 */ /* 0x002fe2000f8e02ff */
[----:B------:R-:W-:Y:S01]  /*b280*/  F2FP.F16.F32.PACK_AB R130, R133, R132 ;  /* 0x000000848582723e */ /* 0x000fe200000000ff */
[----:B------:R-:W-:Y:S01]  /*b290*/  STSM.16.M88.4 [R46], R96 ;  /* 0x000000602e007844 */ /* 0x000fe20000000200 */
[----:B------:R-:W-:Y:S01]  /*b2a0*/  F2FP.F16.F32.PACK_AB R131, R135, R134 ;  /* 0x000000868783723e */ /* 0x000fe200000000ff */
[----:B------:R-:W-:Y:S01]  /*b2b0*/  IMAD R4, R29, UR36, R4 ;  /* 0x000000241d047c24 */ /* 0x000fe2000f8e0204 */
[----:B------:R-:W-:Y:S01]  /*b2c0*/  F2FP.F16.F32.PACK_AB R137, R139, R138 ;  /* 0x0000008a8b89723e */ /* 0x000fe200000000ff */
[----:B------:R-:W-:Y:S01]  /*b2d0*/  STSM.16.M88.4 [R48], R104 ;  /* 0x0000006830007844 */ /* 0x000fe20000000200 */
[----:B------:R-:W-:Y:S01]  /*b2e0*/  F2FP.F16.F32.PACK_AB R144, R145, R144 ;  /* 0x000000909190723e */ /* 0x000fe200000000ff */
[----:B------:R-:W-:Y:S01]  /*b2f0*/  ULDC.64 UR4, c[0x0][0xb40] ;  /* 0x0002d00000047ab9 */ /* 0x000fe20000000a00 */
[----:B------:R-:W-:Y:S01]  /*b300*/  MOV R58, R58 ;  /* 0x0000003a003a7202 */ /* 0x000fe20000000f00 */
[----:B------:R-:W-:Y:S01]  /*b310*/  STSM.16.M88.4 [R50], R112 ;  /* 0x0000007032007844 */ /* 0x000fe20000000200 */
[----:B------:R-:W-:-:S02]  /*b320*/  F2FP.F16.F32.PACK_AB R138, R141, R140 ;  /* 0x0000008c8d8a723e */ /* 0x000fc400000000ff */
[----:B------:R-:W-:Y:S01]  /*b330*/  F2FP.F16.F32.PACK_AB R139, R143, R142 ;  /* 0x0000008e8f8b723e */ /* 0x000fe200000000ff */
[----:B------:R-:W-:Y:S01]  /*b340*/  STSM.16.M88.4 [R52], R120 ;  /* 0x0000007834007844 */ /* 0x000fe20000000200 */
[----:B------:R-:W-:Y:S02]  /*b350*/  F2FP.F16.F32.PACK_AB R145, R147, R146 ;  /* 0x000000929391723e */ /* 0x000fe400000000ff */
[----:B------:R-:W-:Y:S01]  /*b360*/  MOV R54, R54 ;  /* 0x0000003600367202 */ /* 0x000fe20000000f00 */
[----:B------:R-:W-:Y:S01]  /*b370*/  STSM.16.M88.4 [R56], R128 ;  /* 0x0000008038007844 */ /* 0x000fe20000000200 */
[----:B------:R-:W-:Y:S02]  /*b380*/  F2FP.F16.F32.PACK_AB R146, R149, R148 ;  /* 0x000000949592723e */ /* 0x000fe400000000ff */
[----:B------:R-:W-:Y:S01]  /*b390*/  F2FP.F16.F32.PACK_AB R147, R151, R150 ;  /* 0x000000969793723e */ /* 0x000fe200000000ff */
[----:B------:R-:W-:Y:S01]  /*b3a0*/  STSM.16.M88.4 [R58], R136 ;  /* 0x000000883a007844 */ /* 0x000fe20000000200 */
[----:B------:R-:W-:-:S02]  /*b3b0*/  SHF.R.S32.HI R3, RZ, 0x1f, R31 ;  /* 0x0000001fff037819 */ /* 0x000fc4000001141f */
[C---:B------:R-:W-:Y:S01]  /*b3c0*/  IADD3 R5, P2, R31.reuse, R20, RZ ;  /* 0x000000141f057210 */ /* 0x040fe20007f5e0ff */
[----:B------:R-:W-:Y:S01]  /*b3d0*/  STSM.16.M88.4 [R54], R144 ;  /* 0x0000009036007844 */ /* 0x000fe20000000200 */
[----:B------:R-:W-:Y:S02]  /*b3e0*/  ISETP.GE.OR P0, PT, R31, UR7, P0 ;  /* 0x000000071f007c0c */ /* 0x000fe40008706670 */
        /* <DEDUP_REMOVED lines=8> */
[----:B------:R-:W-:Y:S01]  /*b470*/  LEA R4, P2, R5, UR4, 0x2 ;  /* 0x0000000405047c11 */ /* 0x000fe2000f8410ff */
[----:B------:R-:W-:Y:S01]  /*b480*/  ULDC UR4, c[0x0][0xc] ;  /* 0x0000030000047ab9 */ /* 0x000fe20000000800 */
[----:B------:R-:W1:Y:S01]  /*b490*/  SHFL.IDX PT, R3, R218, RZ, 0x1f ;  /* 0x00001fffda037589 */ /* 0x000e6200000e0000 */
[----:B------:R-:W-:-:S02]  /*b4a0*/  R2UR UR10, R212 ;  /* 0x00000000d40a72ca */ /* 0x000fc400000e0000 */
[----:B------:R-:W-:-:S05]  /*b4b0*/  LEA.HI.X R5, R5, UR5, R20, 0x2, P2 ;  /* 0x0000000505057c11 */ /* 0x000fca00090f1414 */
[----:B------:R2:W-:Y:S04]  /*b4c0*/  @!P0 STG.E desc[UR12][R4.64], R2 ;  /* 0x0000000204008986 */ /* 0x0005e8000c10190c */
[----:B------:R2:W-:Y:S02]  /*b4d0*/  @!P1 STG.E desc[UR12][R4.64+0x20], R0 ;  /* 0x0000200004009986 */ /* 0x0005e4000c10190c */
[----:B------:R-:W-:-:S06]  /*b4e0*/  UIADD3 UR10, UR4, UR10, URZ ;  /* 0x0000000a040a7290 */ /* 0x000fcc000fffe03f */
[----:B------:R-:W-:Y:S01]  /*b4f0*/  IMAD.U32 R212, RZ, RZ, UR10 ;  /* 0x0000000affd47e24 */ /* 0x000fe2000f8e00ff */
        /* <DEDUP_REMOVED lines=25> */
[----:B------:R1:W-:Y:S01]  /*b690*/  UTMASTG.5D [UR32], [UR4] ;  /* 0x00000020040073b5 */ /* 0x0003e20008020000 */
[----:B------:R-:W-:Y:S01]  /*b6a0*/  UMOV UR8, 0x1 ;  /* 0x0000000100087882 */ /* 0x000fe20000000000 */
[----:B-1----:R-:W-:Y:S01]  /*b6b0*/  UMOV UR32, UR9 ;  /* 0x0000000900207c82 */ /* 0x002fe20008000000 */
[----:B------:R-:W-:Y:S01]  /*b6c0*/  UMOV UR33, UR6 ;  /* 0x0000000600217c82 */ /* 0x000fe20008000000 */
[----:B------:R-:W-:Y:S01]  /*b6d0*/  UIADD3 UR6, UR10, 0x38820, URZ ;  /* 0x000388200a067890 */ /* 0x000fe2000fffe03f */
[----:B------:R1:W-:Y:S03]  /*b6e0*/  UTMASTG.5D [UR32], [UR4] ;  /* 0x00000020040073b5 */ /* 0x0003e60008020000 */
[----:B------:R-:W-:-:S02]  /*b6f0*/  UPRMT UR7, URZ, 0x654, UR6 ;  /* 0x000006543f077896 */ /* 0x000fc40008000006 */
[----:B------:R-:W-:Y:S01]  /*b700*/  UPRMT UR6, UR8, 0x654, UR6 ;  /* 0x0000065408067896 */ /* 0x000fe20008000006 */
[----:B------:R0:W-:Y:S01]  /*b710*/  UTMACMDFLUSH ;  /* 0x00000000000079b7 */ /* 0x0001e20000000000 */
[----:B------:R-:W-:-:S05]  /*b720*/  DEPBAR.LE SB0, 0x0 ;  /* 0x000080000000791a */ /* 0x000fca0000000000 */
[----:B------:R-:W-:Y:S02]  /*b730*/  SYNCS.ARRIVE.TRANS64.RED.A1T0 RZ, [UR7], RZ ;  /* 0x000000ffffff79a7 */ /* 0x000fe40008100407 */
[----:B-1----:R-:W-:Y:S03]  /*b740*/  SYNCS.ARRIVE.TRANS64.RED.A1T0 RZ, [UR6], RZ ;  /* 0x000000ffffff79a7 */ /* 0x002fe60008100406 */
.L_x_155:
[----:B------:R-:W-:Y:S05]  /*b750*/  BSYNC B0 ;  /* 0x0000000000007941 */ /* 0x000fea0003800000 */
.L_x_154:
[----:B------:R-:W1:Y:S01]  /*b760*/  LDC R0, c[0x0][0xda4] ;  /* 0x00036900ff007b82 */ /* 0x000e620000000800 */
[----:B------:R-:W-:Y:S01]  /*b770*/  R2UR UR4, R213 ;  /* 0x00000000d50472ca */ /* 0x000fe200000e0000 */
[----:B------:R-:W-:Y:S01]  /*b780*/  UIADD3 UR38, UR38, 0x1, URZ ;  /* 0x0000000126267890 */ /* 0x000fe2000fffe03f */
[----:B------:R-:W-:Y:S02]  /*b790*/  R2UR UR6, R212 ;  /* 0x00000000d40672ca */ /* 0x000fe400000e0000 */
[----:B------:R-:W-:Y:S01]  /*b7a0*/  R2UR UR5, R19 ;  /* 0x00000000130572ca */ /* 0x000fe200000e0000 */
[----:B------:R-:W-:-:S04]  /*b7b0*/  UISETP.NE.AND UP0, UPT, UR38, 0x2, UPT ;  /* 0x000000022600788c */ /* 0x000fc8000bf05270 */
[----:B------:R-:W-:-:S04]  /*b7c0*/  USEL UR38, UR38, URZ, UP0 ;  /* 0x0000003f26267287 */ /* 0x000fc80008000000 */
[----:B------:R-:W-:-:S06]  /*b7d0*/  UIADD3 UR4, UR4, 0x1, URZ ;  /* 0x0000000104047890 */ /* 0x000fcc000fffe03f */
[----:B------:R-:W-:Y:S01]  /*b7e0*/  IMAD.U32 R213, RZ, RZ, UR4 ;  /* 0x00000004ffd57e24 */ /* 0x000fe2000f8e00ff */
[----:B------:R-:W-:Y:S01]  /*b7f0*/  USEL UR4, URZ, 0x1, UP0 ;  /* 0x000000013f047887 */ /* 0x000fe20008000000 */
[----:B-1----:R-:W-:-:S03]  /*b800*/  ISETP.LE.AND P0, PT, R0, UR6, PT ;  /* 0x0000000600007c0c */ /* 0x002fc6000bf03270 */
[----:B------:R-:W-:-:S06]  /*b810*/  ULOP3.LUT UR5, UR5, UR4, URZ, 0x3c, !UPT ;  /* 0x0000000405057292 */ /* 0x000fcc000f8e3c3f */
[----:B------:R-:W-:-:S04]  /*b820*/  IMAD.U32 R19, RZ, RZ, UR5 ;  /* 0x00000005ff137e24 */ /* 0x000fc8000f8e00ff */
[----:B------:R-:W-:Y:S05]  /*b830*/  @!P0 BRA `(.L_x_156) ;  /* 0xffffff5800bc8947 */ /* 0x000fea000383ffff */
[----:B------:R-:W-:Y:S05]  /*b840*/  EXIT ;  /* 0x000000000000794d */ /* 0x000fea0003800000 */
.L_x_128:
[----:B------:R-:W-:-:S08]  /*b850*/  NOP ;  /* 0x0000000000007918 */ /* 0x000fd00000000000 */
[----:B-1----:R-:W1:-:S00]  /*b860*/  USETMAXREG.DEALLOC.CTAPOOL 0x18 ;  /* 0x00000018000079c8 */ /* 0x002e4000080e0500 */
[----:B-1----:R-:W-:-:S06]  /*b870*/  LOP3.LUT R0, R0, 0x3, RZ, 0xc0, !PT ;  /* 0x0000000300007812 */ /* 0x002fcc00078ec0ff */
[----:B------:R-:W1:Y:S02]  /*b880*/  SHFL.IDX PT, R0, R0, RZ, 0x1f ;  /* 0x00001fff00007589 */ /* 0x000e6400000e0000 */
[----:B-1----:R-:W-:-:S13]  /*b890*/  ISETP.NE.AND P0, PT, R0, RZ, PT ;  /* 0x000000ff0000720c */ /* 0x002fda0003f05270 */
[----:B------:R-:W-:Y:S05]  /*b8a0*/  @P0 EXIT ;  /* 0x000000000000094d */ /* 0x000fea0003800000 */
[----:B------:R-:W1:Y:S01]  /*b8b0*/  S2UR UR4, SR_CTAID.X ;  /* 0x00000000000479c3 */ /* 0x000e620000002500 */
[----:B------:R-:W-:Y:S01]  /*b8c0*/  MOV R16, RZ ;  /* 0x000000ff00107202 */ /* 0x000fe20000000f00 */
[----:B------:R-:W-:Y:S02]  /*b8d0*/  IMAD.MOV.U32 R2, RZ, RZ, 0x1 ;  /* 0x00000001ff027424 */ /* 0x000fe400078e00ff */
[----:B------:R-:W-:-:S04]  /*b8e0*/  IMAD.MOV.U32 R19, RZ, RZ, 0x1 ;  /* 0x00000001ff137424 */ /* 0x000fc800078e00ff */
[----:B------:R-:W1:Y:S02]  /*b8f0*/  LDC R0, c[0x0][0xda4] ;  /* 0x00036900ff007b82 */ /* 0x000e640000000800 */
[----:B-1----:R-:W-:-:S13]  /*b900*/  ISETP.LE.AND P0, PT, R0, UR4, PT ;  /* 0x0000000400007c0c */ /* 0x002fda000bf03270 */
[----:B------:R-:W-:Y:S05]  /*b910*/  @P0 BRA `(.L_x_157) ;  /* 0x0000003400500947 */ /* 0x000fea0003800000 */
[----:B------:R-:W2:Y:S01]  /*b920*/  LDL R4, [R1+0x24] ;  /* 0x0000240001047983 */ /* 0x000ea20000100800 */
[----:B------:R-:W1:Y:S01]  /*b930*/  S2UR UR4, SR_CTAID.X ;  /* 0x00000000000479c3 */ /* 0x000e620000002500 */
[----:B------:R-:W-:Y:S01]  /*b940*/  MOV R16, RZ ;  /* 0x000000ff00107202 */ /* 0x000fe20000000f00 */
[----:B------:R-:W-:Y:S01]  /*b950*/  IMAD.MOV.U32 R19, RZ, RZ, 0x1 ;  /* 0x00000001ff137424 */ /* 0x000fe200078e00ff */
[----:B------:R-:W3:Y:S01]  /*b960*/  S2R R3, SR_TID.X ;  /* 0x0000000000037919 */ /* 0x000ee20000002100 */
[----:B------:R-:W-:Y:S01]  /*b970*/  ULDC.64 UR36, c[0x0][0x198] ;  /* 0x0000660000247ab9 */ /* 0x000fe20000000a00 */
[----:B------:R-:W-:Y:S01]  /*b980*/  ULDC UR39, c[0x0][0xc] ;  /* 0x0000030000277ab9 */ /* 0x000fe20000000800 */
[C---:B---3--:R-:W-:Y:S02]  /*b990*/  LOP3.LUT P1, RZ, R3.reuse, 0x7f, RZ, 0xc0, !PT ;  /* 0x0000007f03ff7812 */ /* 0x048fe4000782c0ff */
[----:B------:R-:W-:-:S04]  /*b9a0*/  LOP3.LUT P0, R0, R3, 0x1f, RZ, 0xc0, !PT ;  /* 0x0000001f03007812 */ /* 0x000fc8000780c0ff */
[----:B------:R-:W-:Y:S01]  /*b9b0*/  PLOP3.LUT P0, PT, P0, P1, PT, 0x8a, 0x0 ;  /* 0x000000000000781c */ /* 0x000fe20000703172 */
[----:B------:R1:W-:Y:S03]  /*b9c0*/  STL [R1+0x20], R0 ;  /* 0x0000200001007387 */ /* 0x0003e60000100800 */
[----:B------:R-:W-:-:S05]  /*b9d0*/  P2R R2, PR, RZ, 0x1 ;  /* 0x00000001ff027803 */ /* 0x000fca0000000000 */
[----:B------:R3:W-:Y:S01]  /*b9e0*/  STL [R1+0x4], R2 ;  /* 0x0000040201007387 */ /* 0x0007e20000100800 */
[----:B-1----:R-:W-:-:S05]  /*b9f0*/  IMAD.U32 R0, RZ, RZ, UR4 ;  /* 0x00000004ff007e24 */ /* 0x002fca000f8e00ff */
[----:B------:R3:W-:Y:S04]  /*ba00*/  STL [R1+0x14], R0 ;  /* 0x0000140001007387 */ /* 0x0007e80000100800 */
[----:B------:R3:W-:Y:S01]  /*ba10*/  STL [R1+0x1c], RZ ;  /* 0x00001cff01007387 */ /* 0x0007e20000100800 */
[----:B--2---:R-:W-:-:S13]  /*ba20*/  R2UR UR5, R4 ;  /* 0x00000000040572ca */ /* 0x004fda00000e0000 */
[----:B---3--:R-:W-:-:S12]  /*ba30*/  ULOP3.LUT UR38, UR5, 0x2, URZ, 0xfc, !UPT ;  /* 0x0000000205267892 */ /* 0x008fd8000f8efc3f */
.L_x_210:
[----:B--2---:R-:W2:Y:S01]  /*ba40*/  LDL R2, [R1+0x14] ;  /* 0x0000140001027983 */ /* 0x004ea20000100800 */
        /* <DEDUP_REMOVED lines=16> */
[----:B------:R-:W1:Y:S03]  /*bb50*/  LDC R0, c[0x0][0x2e0] ;  /* 0x0000b800ff007b82 */ /* 0x000e660000000800 */
[----:B------:R-:W-:Y:S01]  /*bb60*/  IMAD.MOV.U32 R17, RZ, RZ, R4 ;  /* 0x000000ffff117224 */ /* 0x000fe200078e0004 */
[----:B------:R2:W-:Y:S04]  /*bb70*/  STL [R1+0xc], R4 ;  /* 0x00000c0401007387 */ /* 0x0005e80000100800 */
[----:B------:R-:W4:Y:S01]  /*bb80*/  @P1 LDC.64 R2, c[0x0][0xdb8] ;  /* 0x00036e00ff021b82 */ /* 0x000f220000000a00 */
[----:B-1----:R-:W-:Y:S01]  /*bb90*/  IMAD R7, R0, UR4, RZ ;  /* 0x0000000400077c24 */ /* 0x002fe2000f8e02ff */
[----:B------:R-:W-:-:S04]  /*bba0*/  MOV R0, 0x400 ;  /* 0x0000040000007802 */ /* 0x000fc80000000f00 */
[----:B---3--:R-:W-:Y:S01]  /*bbb0*/  LEA R6, R5, R0, 0x18 ;  /* 0x0000000005067211 */ /* 0x008fe200078ec0ff */
[----:B------:R2:W-:Y:S01]  /*bbc0*/  STL [R1+0x18], R7 ;  /* 0x0000180701007387 */ /* 0x0005e20000100800 */
[----:B------:R-:W-:Y:S01]  /*bbd0*/  IADD3 R0, R7, 0x4f, RZ ;  /* 0x0000004f07007810 */ /* 0x000fe20007ffe0ff */
[----:B----4-:R-:W-:Y:S02]  /*bbe0*/  @P1 IMAD.HI.U32 R2, R4, R2, RZ ;  /* 0x0000000204021227 */ /* 0x010fe400078e00ff */
[----:B------:R2:W-:Y:S02]  /*bbf0*/  STL [R1+0x8], R6 ;  /* 0x0000080601007387 */ /* 0x0005e40000100800 */
[----:B------:R-:W-:Y:S01]  /*bc00*/  IMAD.HI R0, R0, 0x66666667, RZ ;  /* 0x6666666700007827 */ /* 0x000fe200078e02ff */
[----:B------:R-:W-:-:S03]  /*bc10*/  @P1 SHF.R.U32.HI R17, RZ, R3, R2 ;  /* 0x00000003ff111219 */ /* 0x000fc60000011602 */
[----:B------:R-:W-:Y:S02]  /*bc20*/  VIADD R2, R6, 0x24400 ;  /* 0x0002440006027836 */ /* 0x000fe40000000000 */
[----:B------:R-:W-:-:S03]  /*bc30*/  IMAD.MOV R3, RZ, RZ, -R17 ;  /* 0x000000ffff037224 */ /* 0x000fc600078e0a11 */
[----:B------:R-:W-:Y:S01]  /*bc40*/  LOP3.LUT P0, RZ, R2, 0x3ff, RZ, 0xc0, !PT ;  /* 0x000003ff02ff7812 */ /* 0x000fe2000780c0ff */
[----:B------:R-:W-:Y:S01]  /*bc50*/  IMAD R18, R18, R3, R4 ;  /* 0x0000000312127224 */ /* 0x000fe200078e0204 */
        /* <DEDUP_REMOVED lines=8> */
[----:B--2---:R-:W-:Y:S01]  /*bce0*/  IMAD.U32 R4, RZ, RZ, UR6 ;  /* 0x00000006ff047e24 */ /* 0x004fe2000f8e00ff */
[----:B------:R-:W-:Y:S01]  /*bcf0*/  MOV R5, UR7 ;  /* 0x0000000700057c02 */ /* 0x000fe20008000f00 */
[----:B------:R-:W1:Y:S01]  /*bd00*/  LDC.64 R2, c[0x4][R2] ;  /* 0x0100000002027b82 */ /* 0x000e620000000a00 */
[----:B------:R-:W-:Y:S01]  /*bd10*/  IMAD.U32 R6, RZ, RZ, UR8 ;  /* 0x00000008ff067e24 */ /* 0x000fe2000f8e00ff */
[----:B------:R-:W-:Y:S01]  /*bd20*/  MOV R11, UR5 ;  /* 0x00000005000b7c02 */ /* 0x000fe20008000f00 */
[----:B------:R-:W-:Y:S02]  /*bd30*/  IMAD.U32 R7, RZ, RZ, UR9 ;  /* 0x00000009ff077e24 */ /* 0x000fe4000f8e00ff */
[----:B------:R-:W-:-:S02]  /*bd40*/  IMAD.U32 R10, RZ, RZ, UR4 ;  /* 0x00000004ff0a7e24 */ /* 0x000fc4000f8e00ff */
[----:B------:R-:W-:Y:S02]  /*bd50*/  IMAD.MOV.U32 R8, RZ, RZ, 0x70 ;  /* 0x00000070ff087424 */ /* 0x000fe400078e00ff */
[----:B------:R-:W-:Y:S02]  /*bd60*/  IMAD.MOV.U32 R12, RZ, RZ, 0x1 ;  /* 0x00000001ff0c7424 */ /* 0x000fe400078e00ff */
[----:B------:R-:W-:-:S07]  /*bd70*/  IMAD.MOV.U32 R13, RZ, RZ, RZ ;  /* 0x000000ffff0d7224 */ /* 0x000fce00078e00ff */
[----:B------:R-:W-:-:S07]  /*bd80*/  LEPC R20, `(.L_x_158) ;  /* 0x000000001014794e */ /* 0x000fce0000000000 */
[----:B-1----:R-:W-:Y:S05]  /*bd90*/  CALL.ABS.NOINC R2 ;  /* 0x0000000002007343 */ /* 0x002fea0003c00000 */
.L_x_158:
[----:B------:R-:W2:Y:S02]  /*bda0*/  LDL R2, [R1+0x8] ;  /* 0x0000080001027983 */ /* 0x000ea40000100800 */
[----:B--2---:R-:W-:-:S04]  /*bdb0*/  IADD3 R0, R2, 0x400, RZ ;  /* 0x0000040002007810 */ /* 0x004fc80007ffe0ff */
[----:B------:R-:W-:-:S13]  /*bdc0*/  LOP3.LUT P0, RZ, R0, 0x3ff, RZ, 0xc0, !PT ;  /* 0x000003ff00ff7812 */ /* 0x000fda000780c0ff */
[----:B------:R-:W-:Y:S05]  /*bdd0*/  @!P0 BRA `(.L_x_159) ;  /* 0x0000000000808947 */ /* 0x000fea0003800000 */
[----:B------:R-:W-:Y:S01]  /*bde0*/  MOV R0, 0x0 ;  /* 0x0000000000007802 */ /* 0x000fe20000000f00 */
[----:B------:R-:W-:Y:S01]  /*bdf0*/  ULDC.64 UR6, c[0x4][0x1b8] ;  /* 0x01006e0000067ab9 */ /* 0x000fe20000000a00 */
[----:B------:R-:W-:Y:S01]  /*be00*/  ULDC.64 UR8, c[0x4][0x1c0] ;  /* 0x0100700000087ab9 */ /* 0x000fe20000000a00 */
[----:B------:R-:W-:Y:S01]  /*be10*/  ULDC.64 UR4, c[0x4][0x120] ;  /* 0x0100480000047ab9 */ /* 0x000fe20000000a00 */
[----:B------:R1:W2:Y:S01]  /*be20*/  LDC.64 R2, c[0x4][R0] ;  /* 0x0100000000027b82 */ /* 0x0002a20000000a00 */
[----:B------:R-:W-:Y:S01]  /*be30*/  IMAD.U32 R4, RZ, RZ, UR6 ;  /* 0x00000006ff047e24 */ /* 0x000fe2000f8e00ff */
[----:B------:R-:W-:Y:S01]  /*be40*/  MOV R7, UR9 ;  /* 0x0000000900077c02 */ /* 0x000fe20008000f00 */
[----:B------:R-:W-:Y:S01]  /*be50*/  IMAD.U32 R5, RZ, RZ, UR7 ;  /* 0x00000007ff057e24 */ /* 0x000fe2000f8e00ff */
[----:B------:R-:W-:Y:S01]  /*be60*/  MOV R12, 0x1 ;  /* 0x00000001000c7802 */ /* 0x000fe20000000f00 */
[----:B------:R-:W-:Y:S02]  /*be70*/  IMAD.U32 R6, RZ, RZ, UR8 ;  /* 0x00000008ff067e24 */ /* 0x000fe4000f8e00ff */
[----:B------:R-:W-:-:S02]  /*be80*/  IMAD.U32 R10, RZ, RZ, UR4 ;  /* 0x00000004ff0a7e24 */ /* 0x000fc4000f8e00ff */
[----:B------:R-:W-:Y:S02]  /*be90*/  IMAD.U32 R11, RZ, RZ, UR5 ;  /* 0x00000005ff0b7e24 */ /* 0x000fe4000f8e00ff */
[----:B------:R-:W-:Y:S02]  /*bea0*/  IMAD.MOV.U32 R8, RZ, RZ, 0x70 ;  /* 0x00000070ff087424 */ /* 0x000fe400078e00ff */
[----:B-1----:R-:W-:-:S07]  /*beb0*/  IMAD.MOV.U32 R13, RZ, RZ, RZ ;  /* 0x000000ffff0d7224 */ /* 0x002fce00078e00ff */
[----:B------:R-:W-:-:S07]  /*bec0*/  LEPC R20, `(.L_x_160) ;  /* 0x000000001014794e */ /* 0x000fce0000000000 */
[----:B--2---:R-:W-:Y:S05]  /*bed0*/  CALL.ABS.NOINC R2 ;  /* 0x0000000002007343 */ /* 0x004fea0003c00000 */
.L_x_160:
        /* <DEDUP_REMOVED lines=8> */
[----:B------:R-:W-:Y:S01]  /*bf60*/  MOV R8, 0x70 ;  /* 0x0000007000087802 */ /* 0x000fe20000000f00 */
[----:B------:R-:W-:Y:S02]  /*bf70*/  IMAD.U32 R7, RZ, RZ, UR9 ;  /* 0x00000009ff077e24 */ /* 0x000fe4000f8e00ff */
[----:B------:R-:W-:-:S02]  /*bf80*/  IMAD.U32 R10, RZ, RZ, UR4 ;  /* 0x00000004ff0a7e24 */ /* 0x000fc4000f8e00ff */
[----:B------:R-:W-:Y:S02]  /*bf90*/  IMAD.U32 R11, RZ, RZ, UR5 ;  /* 0x00000005ff0b7e24 */ /* 0x000fe4000f8e00ff */
[----:B------:R-:W-:Y:S02]  /*bfa0*/  IMAD.MOV.U32 R12, RZ, RZ, 0x1 ;  /* 0x00000001ff0c7424 */ /* 0x000fe400078e00ff */
[----:B------:R-:W-:-:S07]  /*bfb0*/  IMAD.MOV.U32 R13, RZ, RZ, RZ ;  /* 0x000000ffff0d7224 */ /* 0x000fce00078e00ff */
[----:B------:R-:W-:-:S07]  /*bfc0*/  LEPC R20, `(.L_x_159) ;  /* 0x000000001014794e */ /* 0x000fce0000000000 */
[----:B-1----:R-:W-:Y:S05]  /*bfd0*/  CALL.ABS.NOINC R2 ;  /* 0x0000000002007343 */ /* 0x002fea0003c00000 */
.L_x_159:
[----:B------:R-:W-:Y:S01]  /*bfe0*/  ULDC.64 UR4, c[0x0][0x9f8] ;  /* 0x00027e0000047ab9 */ /* 0x000fe20000000a00 */
[----:B------:R-:W2:Y:S01]  /*bff0*/  LDL R9, [R1+0x20] ;  /* 0x0000200001097983 */ /* 0x000ea20000100800 */
[----:B------:R-:W-:Y:S01]  /*c000*/  ISETP.NE.U32.AND P0, PT, RZ, UR4, PT ;  /* 0x00000004ff007c0c */ /* 0x000fe2000bf05070 */
[----:B------:R-:W-:Y:S01]  /*c010*/  ULDC.64 UR6, c[0x0][0x208] ;  /* 0x0000820000067ab9 */ /* 0x000fe20000000a00 */
[----:B------:R-:W-:Y:S01]  /*c020*/  MOV R7, R17 ;  /* 0x0000001100077202 */ /* 0x000fe20000000f00 */
[----:B------:R-:W3:Y:S01]  /*c030*/  LDL.LU R6, [R1+0xc] ;  /* 0x00000c0001067983 */ /* 0x000ee20000300800 */
[----:B------:R-:W-:Y:S01]  /*c040*/  ISETP.NE.AND.EX P0, PT, RZ, UR5, PT, P0 ;  /* 0x00000005ff007c0c */ /* 0x000fe2000bf05300 */
[----:B------:R-:W1:Y:S01]  /*c050*/  LDC R0, c[0x0][0x428] ;  /* 0x00010a00ff007b82 */ /* 0x000e620000000800 */
[----:B------:R-:W-:Y:S01]  /*c060*/  ULDC UR4, c[0x0][0xda8] ;  /* 0x00036a0000047ab9 */ /* 0x000fe20000000800 */
[----:B------:R-:W4:Y:S10]  /*c070*/  LDL R8, [R1+0x14] ;  /* 0x0000140001087983 */ /* 0x000f340000100800 */
[----:B------:R-:W1:Y:S02]  /*c080*/  @P0 LDC.64 R2, c[0x0][0x9f8] ;  /* 0x00027e00ff020b82 */ /* 0x000e640000000a00 */
[----:B-1----:R-:W-:Y:S01]  /*c090*/  ISETP.NE.AND P1, PT, R0, 0x1, PT ;  /* 0x000000010000780c */ /* 0x002fe20003f25270 */
[----:B------:R-:W-:-:S02]  /*c0a0*/  IMAD.MOV.U32 R0, RZ, RZ, R18 ;  /* 0x000000ffff007224 */ /* 0x000fc400078e0012 */
[----:B------:R-:W-:-:S10]  /*c0b0*/  @P0 IMAD.WIDE R2, R17, 0x4, R2 ;  /* 0x0000000411020825 */ /* 0x000fd400078e0202 */
[----:B------:R-:W1:Y:S01]  /*c0c0*/  @P1 LDC R5, c[0x0][0x42c] ;  /* 0x00010b00ff051b82 */ /* 0x000e620000000800 */
[----:B------:R1:W5:Y:S07]  /*c0d0*/  @P0 LDG.E R7, desc[UR6][R2.64] ;  /* 0x0000000602070981 */ /* 0x00036e000c1e1900 */
[----:B------:R-:W1:Y:S02]  /*c0e0*/  @P1 LDC R4, c[0x0][0x430] ;  /* 0x00010c00ff041b82 */ /* 0x000e640000000800 */
[----:B-1----:R-:W-:-:S05]  /*c0f0*/  @P1 IMAD.HI.U32 R5, R18, R5, RZ ;  /* 0x0000000512051227 */ /* 0x002fca00078e00ff */
[----:B------:R-:W-:Y:S02]  /*c100*/  @P1 SHF.R.U32.HI R0, RZ, R4, R5 ;  /* 0x00000004ff001219 */ /* 0x000fe40000011605 */
[----:B------:R-:W1:Y:S01]  /*c110*/  S2R R4, SR_CgaCtaId ;  /* 0x0000000000047919 */ /* 0x000e620000008800 */
[----:B--2---:R-:W-:Y:S01]  /*c120*/  ISETP.NE.AND P1, PT, R9, RZ, PT ;  /* 0x000000ff0900720c */ /* 0x004fe20003f25270 */
[----:B---3--:R-:W-:-:S04]  /*c130*/  IMAD.MOV R6, RZ, RZ, -R6 ;  /* 0x000000ffff067224 */ /* 0x008fc800078e0a06 */
[----:B----4-:R-:W-:-:S08]  /*c140*/  IMAD R6, R6, UR4, R8 ;  /* 0x0000000406067c24 */ /* 0x010fd0000f8e0208 */
[----:B------:R-:W-:Y:S01]  /*c150*/  VOTEU.ALL UP1, P1 ;  /* 0x00000000003f7886 */ /* 0x000fe20000820000 */
[----:B------:R-:W-:-:S04]  /*c160*/  PLOP3.LUT P2, PT, P1, PT, PT, 0x8, 0x0 ;  /* 0x000000000000781c */ /* 0x000fc80000f4e170 */
[----:B------:R-:W-:Y:S01]  /*c170*/  @!UP1 UIADD3 UR8, UP0, UR36, 0x270, URZ ;  /* 0x0000027024089890 */ /* 0x000fe2000ff1e03f */
[----:B------:R-:W-:-:S03]  /*c180*/  IMAD.SHL.U32 R6, R6, 0x80, RZ ;  /* 0x0000008006067824 */ /* 0x000fc600078e00ff */
[----:B------:R-:W-:-:S03]  /*c190*/  @!UP1 UIADD3.X UR9, URZ, UR37, URZ, UP0, !UPT ;  /* 0x000000253f099290 */ /* 0x000fc600087fe43f */
[----:B-1----:R-:W-:-:S09]  /*c1a0*/  VOTEU.ALL UP0, P1 ;  /* 0x00000000003f7886 */ /* 0x002fd20000800000 */
.L_x_161:
        /* <DEDUP_REMOVED lines=13> */
.L_x_162:
        /* <DEDUP_REMOVED lines=12> */
.L_x_163:
        /* <DEDUP_REMOVED lines=12> */
.L_x_164:
        /* <DEDUP_REMOVED lines=10> */
[----:B------:R-:W-:Y:S01]  /*c4a0*/  LOP3.LUT R4, R4, 0x1, RZ, 0xc0, !PT ;  /* 0x0000000104047812 */ /* 0x000fe200078ec0ff */
[----:B------:R-:W-:-:S04]  /*c4b0*/  UMOV UR4, 0xffffffff ;  /* 0xffffffff00047882 */ /* 0x000fc80000000000 */
[C---:B------:R-:W-:Y:S02]  /*c4c0*/  IMAD R20, R4.reuse, 0x28, RZ ;  /* 0x0000002804147824 */ /* 0x040fe400078e02ff */
[----:B------:R-:W-:Y:S01]  /*c4d0*/  IMAD R21, R4, 0xa00, RZ ;  /* 0x00000a0004157824 */ /* 0x000fe200078e02ff */
[----:B-1----:R-:W-:-:S04]  /*c4e0*/  ISETP.NE.U32.AND P0, PT, R2, RZ, PT ;  /* 0x000000ff0200720c */ /* 0x002fc80003f05070 */
[----:B------:R-:W-:-:S04]  /*c4f0*/  ISETP.NE.AND.EX P0, PT, R3, RZ, PT, P0 ;  /* 0x000000ff0300720c */ /* 0x000fc80003f05300 */
[----:B-----5:R-:W-:Y:S01]  /*c500*/  SEL R4, R7, RZ, !P0 ;  /* 0x000000ff07047207 */ /* 0x020fe20004000000 */
[----:B------:R-:W-:Y:S08]  /*c510*/  BRA.DIV UR4, `(.L_x_165) ;  /* 0x0000002e04a47947 */ /* 0x000ff0000b800000 */
.L_x_226:
[----:B------:R-:W2:Y:S01]  /*c520*/  LDL R8, [R1+0x10] ;  /* 0x0000100001087983 */ /* 0x000ea20000100800 */
[----:B------:R-:W-:Y:S01]  /*c530*/  UMOV UR4, 0xffffffff ;  /* 0xffffffff00047882 */ /* 0x000fe20000000000 */
[--C-:B------:R-:W-:Y:S01]  /*c540*/  SHF.R.S32.HI R12, RZ, 0x1f, R7.reuse ;  /* 0x0000001fff0c7819 */ /* 0x100fe20000011407 */
[----:B------:R-:W-:Y:S01]  /*c550*/  IMAD.MOV.U32 R5, RZ, RZ, R7 ;  /* 0x000000ffff057224 */ /* 0x000fe200078e0007 */
[----:B--2---:R-:W-:Y:S01]  /*c560*/  IADD3 R8, R8, -0x1, RZ ;  /* 0xffffffff08087810 */ /* 0x004fe20007ffe0ff */
[----:B------:R-:W-:Y:S06]  /*c570*/  BRA.DIV UR4, `(.L_x_166) ;  /* 0x0000002e04c07947 */ /* 0x000fec000b800000 */
[----:B------:R-:W-:-:S13]  /*c580*/  ELECT P6, URZ, PT ;  /* 0x00000000003f782f */ /* 0x000fda00038c0000 */
.L_x_229:
[----:B------:R-:W-:Y:S05]  /*c590*/  @!P6 BRA `(.L_x_167) ;  /* 0x000000040044e947 */ /* 0x000fea0003800000 */
[----:B------:R1:W-:Y:S01]  /*c5a0*/  STL [R1], R8 ;  /* 0x0000000801007387 */ /* 0x0003e20000100800 */
[----:B------:R-:W-:Y:S05]  /*c5b0*/  @!P0 BRA `(.L_x_168) ;  /* 0x0000000000508947 */ /* 0x000fea0003800000 */
[----:B------:R-:W2:Y:S01]  /*c5c0*/  LDC R13, c[0x0][0x41c] ;  /* 0x00010700ff0d7b82 */ /* 0x000ea20000000800 */
[----:B------:R-:W-:Y:S01]  /*c5d0*/  IMAD.MOV.U32 R4, RZ, RZ, R8 ;  /* 0x000000ffff047224 */ /* 0x000fe200078e0008 */
[----:B------:R-:W-:Y:S01]  /*c5e0*/  ULDC.64 UR4, c[0x0][0x408] ;  /* 0x0001020000047ab9 */ /* 0x000fe20000000a00 */
[----:B------:R-:W-:Y:S01]  /*c5f0*/  ULDC.64 UR6, c[0x0][0x208] ;  /* 0x0000820000067ab9 */ /* 0x000fe20000000a00 */
[----:B--2---:R-:W-:-:S13]  /*c600*/  ISETP.NE.AND P1, PT, R13, 0x1, PT ;  /* 0x000000010d00780c */ /* 0x004fda0003f25270 */
[----:B------:R-:W2:Y:S02]  /*c610*/  @P1 LDC.64 R10, c[0x0][0x420] ;  /* 0x00010800ff0a1b82 */ /* 0x000ea40000000a00 */
[----:B--2---:R-:W-:-:S05]  /*c620*/  @P1 IMAD.HI.U32 R10, R8, R10, RZ ;  /* 0x0000000a080a1227 */ /* 0x004fca00078e00ff */
[----:B------:R-:W-:-:S04]  /*c630*/  @P1 SHF.R.U32.HI R4, RZ, R11, R10 ;  /* 0x0000000bff041219 */ /* 0x000fc8000001160a */
[--C-:B------:R-:W-:Y:S01]  /*c640*/  SHF.R.S32.HI R11, RZ, 0x1f, R4.reuse ;  /* 0x0000001fff0b7819 */ /* 0x100fe20000011404 */
[--C-:B------:R-:W-:Y:S02]  /*c650*/  IMAD.MOV R9, RZ, RZ, -R4.reuse ;  /* 0x000000ffff097224 */ /* 0x100fe400078e0a04 */
[----:B------:R-:W-:Y:S02]  /*c660*/  IMAD.MOV.U32 R10, RZ, RZ, R4 ;  /* 0x000000ffff0a7224 */ /* 0x000fe400078e0004 */
[----:B------:R-:W-:Y:S02]  /*c670*/  IMAD R9, R13, R9, R8 ;  /* 0x000000090d097224 */ /* 0x000fe400078e0208 */
[----:B------:R-:W-:-:S03]  /*c680*/  IMAD.WIDE.U32 R10, R7, UR4, R10 ;  /* 0x00000004070a7c25 */ /* 0x000fc6000f8e000a */
[----:B------:R2:W-:Y:S01]  /*c690*/  STL [R1], R9 ;  /* 0x0000000901007387 */ /* 0x0005e20000100800 */
[----:B------:R-:W-:Y:S01]  /*c6a0*/  LEA R14, P1, R10, R2, 0x2 ;  /* 0x000000020a0e7211 */ /* 0x000fe200078210ff */
[----:B--2---:R-:W-:-:S04]  /*c6b0*/  IMAD R9, R12, UR4, RZ ;  /* 0x000000040c097c24 */ /* 0x004fc8000f8e02ff */
[----:B------:R-:W-:-:S05]  /*c6c0*/  IMAD R4, R7, UR5, R9 ;  /* 0x0000000507047c24 */ /* 0x000fca000f8e0209 */
[----:B------:R-:W-:-:S04]  /*c6d0*/  IADD3 R4, R11, R4, RZ ;  /* 0x000000040b047210 */ /* 0x000fc80007ffe0ff */
[----:B------:R-:W-:-:S05]  /*c6e0*/  LEA.HI.X R15, R10, R3, R4, 0x2, P1 ;  /* 0x000000030a0f7211 */ /* 0x000fca00008f1404 */
[----:B------:R2:W5:Y:S02]  /*c6f0*/  LDG.E R7, desc[UR6][R14.64] ;  /* 0x000000060e077981 */ /* 0x000564000c1e1900 */
.L_x_168:
[----:B------:R-:W3:Y:S01]  /*c700*/  S2R R9, SR_CgaCtaId ;  /* 0x0000000000097919 */ /* 0x000ee20000008800 */
[----:B------:R-:W-:-:S04]  /*c710*/  MOV R4, 0x400 ;  /* 0x0000040000047802 */ /* 0x000fc80000000f00 */
[----:B---3--:R-:W-:Y:S02]  /*c720*/  LEA R4, R9, R4, 0x18 ;  /* 0x0000000409047211 */ /* 0x008fe400078ec0ff */
[----:B------:R-:W-:-:S03]  /*c730*/  SHF.L.U32 R9, R19, 0x1f, RZ ;  /* 0x0000001f13097819 */ /* 0x000fc600000006ff */
[----:B------:R-:W-:-:S04]  /*c740*/  IMAD R4, R16, 0x8, R4 ;  /* 0x0000000810047824 */ /* 0x000fc800078e0204 */
[----:B------:R-:W3:Y:S02]  /*c750*/  SYNCS.PHASECHK.TRANS64.TRYWAIT P1, [R4+URZ+0x38840], R9 ;  /* 0x03884009040075a7 */ /* 0x000ee4000802017f */
[----:B---3--:R-:W-:Y:S05]  /*c760*/  @!P1 BRA `(.L_x_169) ;  /* 0x0000002c00649947 */ /* 0x008fea0003800000 */
.L_x_230:
[----:B------:R-:W4:Y:S01]  /*c770*/  S2R R10, SR_TID.X ;  /* 0x00000000000a7919 */ /* 0x000f220000002100 */
[----:B------:R-:W-:-:S04]  /*c780*/  UPRMT UR4, UR38, 0x9910, URZ ;  /* 0x0000991026047896 */ /* 0x000fc8000800003f */
[----:B------:R-:W-:Y:S01]  /*c790*/  UISETP.NE.AND UP0, UPT, UR4, 0x2, UPT ;  /* 0x000000020400788c */ /* 0x000fe2000bf05270 */
[----:B----4-:R-:W-:-:S13]  /*c7a0*/  LOP3.LUT P1, RZ, R10, 0x7f, RZ, 0xc0, !PT ;  /* 0x0000007f0aff7812 */ /* 0x010fda000782c0ff */
[----:B---3--:R-:W-:-:S04]  /*c7b0*/  @!P1 IMAD.MOV.U32 R9, RZ, RZ, 0xa000 ;  /* 0x0000a000ff099424 */ /* 0x008fc800078e00ff */
[----:B------:R3:W-:Y:S01]  /*c7c0*/  @!P1 SYNCS.ARRIVE.TRANS64 RZ, [R4+URZ+0x38830], R9 ;  /* 0x0388300904ff99a7 */ /* 0x0007e2000800003f */
[----:B------:R-:W-:-:S13]  /*c7d0*/  PLOP3.LUT P1, PT, PT, PT, UP0, 0x80, 0x0 ;  /* 0x000000000000781c */ /* 0x000fda0003f2f008 */
[----:B---3--:R-:W-:Y:S05]  /*c7e0*/  @P1 BRA `(.L_x_170) ;  /* 0x0000000000041947 */ /* 0x008fea0003800000 */
[----:B------:R-:W-:Y:S01]  /*c7f0*/  BPT.TRAP 0x1 ;  /* 0x000000040000795c */ /* 0x000fe20000300000 */
.L_x_170:
[----:B------:R-:W3:Y:S02]  /*c800*/  LDL R9, [R1+0x4] ;  /* 0x0000040001097983 */ /* 0x000ee40000100800 */
[----:B---3--:R-:W-:-:S13]  /*c810*/  ISETP.NE.AND P1, PT, R9, RZ, PT ;  /* 0x000000ff0900720c */ /* 0x008fda0003f25270 */
[----:B------:R-:W-:Y:S05]  /*c820*/  @P1 BRA `(.L_x_171) ;  /* 0x0000000000041947 */ /* 0x000fea0003800000 */
[----:B------:R-:W-:Y:S01]  /*c830*/  BPT.TRAP 0x1 ;  /* 0x000000040000795c */ /* 0x000fe20000300000 */
.L_x_171:
[----:B------:R-:W3:Y:S01]  /*c840*/  LDL R9, [R1] ;  /* 0x0000000001097983 */ /* 0x000ee20000100800 */
[----:B------:R-:W-:Y:S01]  /*c850*/  MOV R10, 0x400 ;  /* 0x00000400000a7802 */ /* 0x000fe20000000f00 */
[----:B------:R-:W4:Y:S01]  /*c860*/  S2R R11, SR_CgaCtaId ;  /* 0x00000000000b7919 */ /* 0x000f220000008800 */
[----:B------:R-:W-:Y:S01]  /*c870*/  R2UR UR9, R4 ;  /* 0x00000000040972ca */ /* 0x000fe200000e0000 */
[----:B------:R-:W-:Y:S01]  /*c880*/  IMAD R4, R16, 0x5000, R21 ;  /* 0x0000500010047824 */ /* 0x000fe200078e0215 */
[----:B------:R-:W-:Y:S01]  /*c890*/  R2UR UR5, R20 ;  /* 0x00000000140572ca */ /* 0x000fe200000e0000 */
[----:B------:R-:W-:Y:S01]  /*c8a0*/  UIADD3 UR4, UP0, UR36, 0x370, URZ ;  /* 0x0000037024047890 */ /* 0x000fe2000ff1e03f */
[----:B------:R-:W-:Y:S02]  /*c8b0*/  R2UR UR12, R0 ;  /* 0x00000000000c72ca */ /* 0x000fe400000e0000 */
[----:B-----5:R-:W-:Y:S02]  /*c8c0*/  R2UR UR13, R7 ;  /* 0x00000000070d72ca */ /* 0x020fe400000e0000 */
[----:B----4-:R-:W-:-:S05]  /*c8d0*/  LEA R10, R11, R10, 0x18 ;  /* 0x0000000a0b0a7211 */ /* 0x010fca00078ec0ff */
[----:B------:R-:W-:-:S05]  /*c8e0*/  IMAD R4, R4, 0x2, R10 ;  /* 0x0000000204047824 */ /* 0x000fca00078e020a */
[----:B------:R-:W-:Y:S01]  /*c8f0*/  R2UR UR14, R4 ;  /* 0x00000000040e72ca */ /* 0x000fe200000e0000 */
[----:B------:R-:W-:Y:S01]  /*c900*/  UIADD3 UR9, UR9, 0x38830, URZ ;  /* 0x0003883009097890 */ /* 0x000fe2000fffe03f */
[----:B------:R-:W-:Y:S01]  /*c910*/  UMOV UR10, URZ ;  /* 0x0000003f000a7c82 */ /* 0x000fe20008000000 */
[----:B------:R-:W-:Y:S01]  /*c920*/  UMOV UR19, 0x30000 ;  /* 0x0003000000137882 */ /* 0x000fe20000000000 */
[----:B------:R-:W-:Y:S01]  /*c930*/  UMOV UR6, 0x0 ;  /* 0x0000000000067882 */ /* 0x000fe20000000000 */
[----:B------:R-:W-:-:S08]  /*c940*/  UMOV UR7, 0x14f00000 ;  /* 0x14f0000000077882 */ /* 0x000fd00000000000 */
[----:B------:R-:W-:Y:S02]  /*c950*/  UIADD3 UR8, UR14, 0x24400, URZ ;  /* 0x000244000e087890 */ /* 0x000fe4000fffe03f */
[----:B------:R-:W-:Y:S02]  /*c960*/  UIADD3 UR15, UR14, 0x26c00, URZ ;  /* 0x00026c000e0f7890 */ /* 0x000fe4000fffe03f */
[----:B------:R-:W-:Y:S01]  /*c970*/  UIADD3 UR17, UR14, 0x29400, URZ ;  /* 0x000294000e117890 */ /* 0x000fe2000fffe03f */
[----:B------:R-:W-:Y:S01]  /*c980*/  UMOV UR16, 0x40 ;  /* 0x0000004000107882 */ /* 0x000fe20000000000 */
[----:B------:R-:W-:-:S03]  /*c990*/  UIADD3 UR18, UR14, 0x2bc00, URZ ;  /* 0x0002bc000e127890 */ /* 0x000fc6000fffe03f */
[----:B------:R-:W-:Y:S01]  /*c9a0*/  UMOV UR14, 0x80 ;  /* 0x00000080000e7882 */ /* 0x000fe20000000000 */
[----:B------:R-:W-:Y:S02]  /*c9b0*/  MOV R4, R7 ;  /* 0x0000000700047202 */ /* 0x000fe40000000f00 */
[----:B---3--:R-:W-:-:S13]  /*c9c0*/  R2UR UR11, R9 ;  /* 0x00000000090b72ca */ /* 0x008fda00000e0000 */
[----:B------:R-:W-:Y:S02]  /*c9d0*/  UIMAD UR11, UR11, 0x50, UR5 ;  /* 0x000000500b0b78a4 */ /* 0x000fe4000f8e0205 */
[----:B------:R-:W-:-:S09]  /*c9e0*/  UIADD3.X UR5, URZ, UR37, URZ, UP0, !UPT ;  /* 0x000000253f057290 */ /* 0x000fd200087fe43f */
[----:B------:R3:W-:Y:S02]  /*c9f0*/  UTMALDG.4D.MULTICAST [UR8], [UR4], UR19, desc[UR6] ;  /* 0x00000608040073b4 */ /* 0x0007e40008019813 */
[----:B---3--:R-:W-:Y:S01]  /*ca00*/  UMOV UR8, UR15 ;  /* 0x0000000f00087c82 */ /* 0x008fe20008000000 */
[----:B------:R-:W-:Y:S02]  /*ca10*/  UMOV UR10, UR16 ;  /* 0x00000010000a7c82 */ /* 0x000fe40008000000 */
[----:B------:R3:W-:Y:S02]  /*ca20*/  UTMALDG.4D.MULTICAST [UR8], [UR4], UR19, desc[UR6] ;  /* 0x00000608040073b4 */ /* 0x0007e40008019813 */
[----:B---3--:R-:W-:Y:S01]  /*ca30*/  UMOV UR8, UR17 ;  /* 0x0000001100087c82 */ /* 0x008fe20008000000 */
[----:B------:R-:W-:Y:S01]  /*ca40*/  UMOV UR10, UR14 ;  /* 0x0000000e000a7c82 */ /* 0x000fe20008000000 */
[----:B------:R-:W-:Y:S01]  /*ca50*/  UMOV UR14, 0xc0 ;  /* 0x000000c0000e7882 */ /* 0x000fe20000000000 */
[----:B------:R3:W-:Y:S02]  /*ca60*/  UTMALDG.4D.MULTICAST [UR8], [UR4], UR19, desc[UR6] ;  /* 0x00000608040073b4 */ /* 0x0007e40008019813 */
[----:B---3--:R-:W-:Y:S01]  /*ca70*/  UMOV UR8, UR18 ;  /* 0x0000001200087c82 */ /* 0x008fe20008000000 */
[----:B------:R-:W-:-:S02]  /*ca80*/  UMOV UR10, UR14 ;  /* 0x0000000e000a7c82 */ /* 0x000fc40008000000 */
[----:B------:R3:W-:Y:S02]  /*ca90*/  UTMALDG.4D.MULTICAST [UR8], [UR4], UR19, desc[UR6] ;  /* 0x00000608040073b4 */ /* 0x0007e40008019813 */
[----:B---3--:R-:W-:Y:S01]  /*caa0*/  NOP ;  /* 0x0000000000007918 */ /* 0x008fe20000000000 */
.L_x_167:
[----:B------:R-:W3:Y:S01]  /*cab0*/  LDL R13, [R1+0x1c] ;  /* 0x00001c00010d7983 */ /* 0x000ee20000100800 */
[----:B------:R-:W-:-:S03]  /*cac0*/  MOV R10, 0x400 ;  /* 0x00000400000a7802 */ /* 0x000fc60000000f00 */
[----:B------:R-:W4:Y:S01]  /*cad0*/  LDL.LU R9, [R1+0x18] ;  /* 0x0000180001097983 */ /* 0x000f220000300800 */
[----:B------:R-:W5:Y:S01]  /*cae0*/  S2R R11, SR_CgaCtaId ;  /* 0x00000000000b7919 */ /* 0x000f620000008800 */
[----:B------:R-:W-:Y:S05]  /*caf0*/  WARPSYNC.ALL ;  /* 0x0000000000007948 */ /* 0x000fea0003800000 */
[----:B------:R-:W-:-:S13]  /*cb00*/  ELECT P1, URZ, PT ;  /* 0x00000000003f782f */ /* 0x000fda0003820000 */
[----:B------:R-:W-:Y:S01]  /*cb10*/  @P1 R2UR UR13, R17 ;  /* 0x00000000110d12ca */ /* 0x000fe200000e0000 */
[----:B------:R-:W-:Y:S01]  /*cb20*/  UIADD3 UR4, UP0, UR36, 0x270, URZ ;  /* 0x0000027024047890 */ /* 0x000fe2000ff1e03f */
[----:B------:R-:W-:Y:S02]  /*cb30*/  @P1 R2UR UR12, R18 ;  /* 0x00000000120c12ca */ /* 0x000fe400000e0000 */
[----:B------:R-:W-:Y:S01]  /*cb40*/  @P1 R2UR UR11, R6 ;  /* 0x00000000060b12ca */ /* 0x000fe200000e0000 */
[----:B------:R-:W-:Y:S01]  /*cb50*/  UIADD3.X UR5, URZ, UR37, URZ, UP0, !UPT ;  /* 0x000000253f057290 */ /* 0x000fe200087fe43f */
[----:B-----5:R-:W-:-:S04]  /*cb60*/  LEA R10, R11, R10, 0x18 ;  /* 0x0000000a0b0a7211 */ /* 0x020fc800078ec0ff */
[----:B------:R-:W-:Y:S01]  /*cb70*/  R2UR UR30, R10 ;  /* 0x000000000a1e72ca */ /* 0x000fe200000e0000 */
[----:B------:R-:W-:Y:S01]  /*cb80*/  @P1 IMAD.MOV.U32 R7, RZ, RZ, 0x10000 ;  /* 0x00010000ff071424 */ /* 0x000fe200078e00ff */
[----:B------:R-:W-:Y:S01]  /*cb90*/  BAR.SYNC.DEFER_BLOCKING 0x8, 0x120 ;  /* 0x0204800000007b1d */ /* 0x000fe20000010000 */
[----:B------:R-:W-:Y:S02]  /*cba0*/  @P1 R2UR UR29, R17 ;  /* 0x00000000111d12ca */ /* 0x000fe400000e0000 */
[----:B------:R-:W-:-:S08]  /*cbb0*/  @P1 R2UR UR28, R18 ;  /* 0x00000000121c12ca */ /* 0x000fd000000e0000 */
        /* <DEDUP_REMOVED lines=8> */
[----:B------:R-:W-:Y:S01]  /*cc40*/  @P1 R2UR UR19, R6 ;  /* 0x00000000061312ca */ /* 0x000fe200000e0000 */
[----:B------:R1:W-:Y:S01]  /*cc50*/  @P1 SYNCS.ARRIVE.TRANS64 RZ, [R10+URZ+0x38800], R7 ;  /* 0x038800070aff19a7 */ /* 0x0003e2000800003f */
[----:B------:R5:W-:Y:S01]  /*cc60*/  UTMALDG.4D [UR8], [UR4], desc[UR6] ;  /* 0x00000608040075b4 */ /* 0x000be20008019000 */
[----:B------:R-:W-:-:S02]  /*cc70*/  UIADD3 UR24, UR30, 0x18400, URZ ;  /* 0x000184001e187890 */ /* 0x000fc4000fffe03f */
        /* <DEDUP_REMOVED lines=11> */
[----:B-----5:R-:W-:-:S02]  /*cd30*/  @P1 R2UR UR13, R17 ;  /* 0x00000000110d12ca */ /* 0x020fc400000e0000 */
        /* <DEDUP_REMOVED lines=8> */
[----:B---3--:R-:W-:-:S04]  /*cdc0*/  LOP3.LUT R6, R13, 0x1, RZ, 0xc, !PT ;  /* 0x000000010d067812 */ /* 0x008fc800078e0cff */
[----:B------:R-:W-:-:S04]  /*cdd0*/  SHF.L.U32 R6, R6, 0x1f, RZ ;  /* 0x0000001f06067819 */ /* 0x000fc800000006ff */
[----:B------:R-:W3:Y:S01]  /*cde0*/  SYNCS.PHASECHK.TRANS64.TRYWAIT P1, [R10+URZ+0x38820], R6 ;  /* 0x038820060a0075a7 */ /* 0x000ee2000802017f */
[----:B----4-:R-:W-:Y:S01]  /*cdf0*/  ISETP.GE.AND P2, PT, R9, 0x51, PT ;  /* 0x000000510900780c */ /* 0x010fe20003f46270 */
[----:B-1-3--:R-:W-:-:S12]  /*ce00*/  @!P1 BRA `(.L_x_173) ;  /* 0x0000002400d09947 */ /* 0x00afd80003800000 */
.L_x_231:
[----:B------:R-:W-:Y:S05]  /*ce10*/  BSYNC B0 ;  /* 0x0000000000007941 */ /* 0x000fea0003800000 */
.L_x_172:
[----:B------:R-:W-:Y:S05]  /*ce20*/  @!P2 BRA `(.L_x_174) ;  /* 0x0000001800dca947 */ /* 0x000fea0003800000 */
[----:B-1----:R-:W2:Y:S01]  /*ce30*/  LDL R7, [R1+0x10] ;  /* 0x0000100001077983 */ /* 0x002ea20000100800 */
[----:B------:R-:W-:Y:S02]  /*ce40*/  IMAD.MOV.U32 R6, RZ, RZ, 0x1 ;  /* 0x00000001ff067424 */ /* 0x000fe400078e00ff */
[----:B--2---:R-:W-:-:S05]  /*ce50*/  IMAD.MOV R14, RZ, RZ, -R7 ;  /* 0x000000ffff0e7224 */ /* 0x004fca00078e0a07 */
[----:B------:R-:W-:-:S04]  /*ce60*/  VIADDMNMX R14, R14, R6, 0xffffffff, !PT ;  /* 0xffffffff0e0e7446 */ /* 0x000fc80007800106 */
[----:B------:R-:W-:-:S04]  /*ce70*/  IADD3 R6, R7, R14, RZ ;  /* 0x0000000e07067210 */ /* 0x000fc80007ffe0ff */
[----:B------:R-:W-:-:S04]  /*ce80*/  LOP3.LUT R6, R6, 0x1, RZ, 0xc0, !PT ;  /* 0x0000000106067812 */ /* 0x000fc800078ec0ff */
[----:B------:R-:W-:Y:S01]  /*ce90*/  ISETP.NE.U32.AND P1, PT, R6, 0x1, PT ;  /* 0x000000010600780c */ /* 0x000fe20003f25070 */
[----:B------:R-:W-:-:S12]  /*cea0*/  VIADD R6, R7, 0xfffffffe ;  /* 0xfffffffe07067836 */ /* 0x000fd80000000000 */
        /* <DEDUP_REMOVED lines=8> */
[----:B------:R-:W-:Y:S01]  /*cf30*/  IMAD.MOV.U32 R7, RZ, RZ, R4 ;  /* 0x000000ffff077224 */ /* 0x000fe200078e0004 */
[----:B------:R-:W-:Y:S06]  /*cf40*/  @!P0 BRA `(.L_x_178) ;  /* 0x00000000004c8947 */ /* 0x000fec0003800000 */
[----:B------:R-:W1:Y:S01]  /*cf50*/  LDC R15, c[0x0][0x41c] ;  /* 0x00010700ff0f7b82 */ /* 0x000e620000000800 */
[----:B------:R-:W-:Y:S01]  /*cf60*/  MOV R7, R6 ;  /* 0x0000000600077202 */ /* 0x000fe20000000f00 */
[----:B------:R-:W-:Y:S01]  /*cf70*/  ULDC.64 UR4, c[0x0][0x408] ;  /* 0x0001020000047ab9 */ /* 0x000fe20000000a00 */
[----:B------:R-:W-:Y:S01]  /*cf80*/  ULDC.64 UR6, c[0x0][0x208] ;  /* 0x0000820000067ab9 */ /* 0x000fe20000000a00 */
[----:B-1----:R-:W-:-:S13]  /*cf90*/  ISETP.NE.AND P1, PT, R15, 0x1, PT ;  /* 0x000000010f00780c */ /* 0x002fda0003f25270 */
[----:B------:R-:W1:Y:S02]  /*cfa0*/  @P1 LDC.64 R10, c[0x0][0x420] ;  /* 0x00010800ff0a1b82 */ /* 0x000e640000000a00 */
[----:B-1----:R-:W-:-:S05]  /*cfb0*/  @P1 IMAD.HI.U32 R10, R6, R10, RZ ;  /* 0x0000000a060a1227 */ /* 0x002fca00078e00ff */
[----:B------:R-:W-:-:S04]  /*cfc0*/  @P1 SHF.R.U32.HI R7, RZ, R11, R10 ;  /* 0x0000000bff071219 */ /* 0x000fc8000001160a */
[--C-:B------:R-:W-:Y:S01]  /*cfd0*/  SHF.R.S32.HI R11, RZ, 0x1f, R7.reuse ;  /* 0x0000001fff0b7819 */ /* 0x100fe20000011407 */
[----:B------:R-:W-:-:S04]  /*cfe0*/  IMAD.MOV R10, RZ, RZ, -R7 ;  /* 0x000000ffff0a7224 */ /* 0x000fc800078e0a07 */
[----:B------:R-:W-:Y:S02]  /*cff0*/  IMAD R6, R15, R10, R6 ;  /* 0x0000000a0f067224 */ /* 0x000fe400078e0206 */
[----:B------:R-:W-:Y:S02]  /*d000*/  IMAD R15, R12, UR4, RZ ;  /* 0x000000040c0f7c24 */ /* 0x000fe4000f8e02ff */
[----:B------:R-:W-:Y:S02]  /*d010*/  IMAD.MOV.U32 R10, RZ, RZ, R7 ;  /* 0x000000ffff0a7224 */ /* 0x000fe400078e0007 */
[C---:B------:R-:W-:Y:S02]  /*d020*/  IMAD R7, R5.reuse, UR5, R15 ;  /* 0x0000000505077c24 */ /* 0x040fe4000f8e020f */
[----:B------:R-:W-:-:S04]  /*d030*/  IMAD.WIDE.U32 R10, R5, UR4, R10 ;  /* 0x00000004050a7c25 */ /* 0x000fc8000f8e000a */
[----:B------:R-:W-:Y:S01]  /*d040*/  IMAD.IADD R7, R7, 0x1, R11 ;  /* 0x0000000107077824 */ /* 0x000fe200078e020b */
[----:B------:R-:W-:-:S04]  /*d050*/  LEA R2, P1, R10, R2, 0x2 ;  /* 0x000000020a027211 */ /* 0x000fc800078210ff */
[----:B------:R-:W-:-:S05]  /*d060*/  LEA.HI.X R3, R10, R3, R7, 0x2, P1 ;  /* 0x000000030a037211 */ /* 0x000fca00008f1407 */
[----:B------:R1:W5:Y:S04]  /*d070*/  LDG.E R7, desc[UR6][R2.64] ;  /* 0x0000000602077981 */ /* 0x000368000c1e1900 */
.L_x_178:
[----:B-1----:R-:W1:Y:S01]  /*d080*/  S2R R3, SR_CgaCtaId ;  /* 0x0000000000037919 */ /* 0x002e620000008800 */
[----:B------:R-:W-:-:S04]  /*d090*/  MOV R2, 0x400 ;  /* 0x0000040000027802 */ /* 0x000fc80000000f00 */
[----:B-1----:R-:W-:Y:S02]  /*d0a0*/  LEA R2, R3, R2, 0x18 ;  /* 0x0000000203027211 */ /* 0x002fe400078ec0ff */
[----:B------:R-:W-:Y:S02]  /*d0b0*/  SHF.L.U32 R3, R13, 0x1f, RZ ;  /* 0x0000001f0d037819 */ /* 0x000fe400000006ff */
[----:B------:R-:W-:-:S04]  /*d0c0*/  LEA R2, R9, R2, 0x3 ;  /* 0x0000000209027211 */ /* 0x000fc800078e18ff */
[----:B------:R-:W1:Y:S02]  /*d0d0*/  SYNCS.PHASECHK.TRANS64.TRYWAIT P1, [R2+URZ+0x38840], R3 ;  /* 0x03884003020075a7 */ /* 0x000e64000802017f */
[----:B-1----:R-:W-:Y:S05]  /*d0e0*/  @!P1 BRA `(.L_x_179) ;  /* 0x0000002400389947 */ /* 0x002fea0003800000 */
.L_x_232:
[----:B------:R-:W2:Y:S01]  /*d0f0*/  S2R R10, SR_TID.X ;  /* 0x00000000000a7919 */ /* 0x000ea20000002100 */
[----:B------:R-:W-:Y:S01]  /*d100*/  UPRMT UR4, UR38, 0x9910, URZ ;  /* 0x0000991026047896 */ /* 0x000fe2000800003f */
[----:B--2---:R-:W-:-:S13]  /*d110*/  LOP3.LUT P1, RZ, R10, 0x7f, RZ, 0xc0, !PT ;  /* 0x0000007f0aff7812 */ /* 0x004fda000782c0ff */
[----:B-1----:R-:W-:-:S04]  /*d120*/  @!P1 IMAD.MOV.U32 R3, RZ, RZ, 0xa000 ;  /* 0x0000a000ff039424 */ /* 0x002fc800078e00ff */
[----:B------:R1:W-:Y:S02]  /*d130*/  @!P1 SYNCS.ARRIVE.TRANS64 RZ, [R2+URZ+0x38830], R3 ;  /* 0x0388300302ff99a7 */ /* 0x0003e4000800003f */
[----:B-1----:R-:W-:-:S05]  /*d140*/  IMAD.U32 R3, RZ, RZ, UR4 ;  /* 0x00000004ff037e24 */ /* 0x002fca000f8e00ff */
[----:B------:R-:W-:-:S13]  /*d150*/  ISETP.NE.AND P2, PT, R3, 0x2, PT ;  /* 0x000000020300780c */ /* 0x000fda0003f45270 */
[----:B------:R-:W-:Y:S05]  /*d160*/  @P2 BRA `(.L_x_180) ;  /* 0x0000000000042947 */ /* 0x000fea0003800000 */
[----:B------:R-:W-:Y:S01]  /*d170*/  BPT.TRAP 0x1 ;  /* 0x000000040000795c */ /* 0x000fe20000300000 */
.L_x_180:
[----:B------:R-:W2:Y:S02]  /*d180*/  LDL R3, [R1+0x4] ;  /* 0x0000040001037983 */ /* 0x000ea40000100800 */
[----:B--2---:R-:W-:-:S13]  /*d190*/  ISETP.NE.AND P1, PT, R3, RZ, PT ;  /* 0x000000ff0300720c */ /* 0x004fda0003f25270 */
[----:B------:R-:W-:Y:S05]  /*d1a0*/  @P1 BRA `(.L_x_181) ;  /* 0x0000000000041947 */ /* 0x000fea0003800000 */
[----:B------:R-:W-:Y:S01]  /*d1b0*/  BPT.TRAP 0x1 ;  /* 0x000000040000795c */ /* 0x000fe20000300000 */
.L_x_181:
[----:B------:R-:W1:Y:S01]  /*d1c0*/  S2R R11, SR_CgaCtaId ;  /* 0x00000000000b7919 */ /* 0x000e620000008800 */
[----:B------:R-:W-:Y:S01]  /*d1d0*/  MOV R10, 0x400 ;  /* 0x00000400000a7802 */ /* 0x000fe20000000f00 */
[----:B------:R-:W-:Y:S01]  /*d1e0*/  UIADD3 UR4, UP0, UR36, 0x370, URZ ;  /* 0x0000037024047890 */ /* 0x000fe2000ff1e03f */
[----:B------:R-:W-:Y:S01]  /*d1f0*/  R2UR UR9, R2 ;  /* 0x00000000020972ca */ /* 0x000fe200000e0000 */
[----:B------:R-:W-:Y:S01]  /*d200*/  IMAD R2, R9, 0x5000, R21 ;  /* 0x0000500009027824 */ /* 0x000fe200078e0215 */
[----:B------:R-:W-:Y:S01]  /*d210*/  R2UR UR11, R6 ;  /* 0x00000000060b72ca */ /* 0x000fe200000e0000 */
[----:B------:R-:W-:Y:S01]  /*d220*/  UMOV UR10, URZ ;  /* 0x0000003f000a7c82 */ /* 0x000fe20008000000 */
[----:B------:R-:W-:Y:S01]  /*d230*/  R2UR UR5, R20 ;  /* 0x00000000140572ca */ /* 0x000fe200000e0000 */
[----:B------:R-:W-:Y:S01]  /*d240*/  UMOV UR19, 0x30000 ;  /* 0x0003000000137882 */ /* 0x000fe20000000000 */
[----:B------:R-:W-:Y:S01]  /*d250*/  R2UR UR12, R0 ;  /* 0x00000000000c72ca */ /* 0x000fe200000e0000 */
[----:B------:R-:W-:Y:S01]  /*d260*/  UMOV UR6, 0x0 ;  /* 0x0000000000067882 */ /* 0x000fe20000000000 */
[----:B-----5:R-:W-:Y:S01]  /*d270*/  R2UR UR13, R7 ;  /* 0x00000000070d72ca */ /* 0x020fe200000e0000 */
[----:B------:R-:W-:Y:S01]  /*d280*/  UMOV UR7, 0x14f00000 ;  /* 0x14f0000000077882 */ /* 0x000fe20000000000 */
[----:B------:R-:W-:Y:S01]  /*d290*/  UMOV UR17, 0x40 ;  /* 0x0000004000117882 */ /* 0x000fe20000000000 */
[----:B------:R-:W-:Y:S01]  /*d2a0*/  UMOV UR18, 0x80 ;  /* 0x0000008000127882 */ /* 0x000fe20000000000 */
[----:B------:R-:W-:Y:S01]  /*d2b0*/  SHF.L.U32 R3, R19, 0x1f, RZ ;  /* 0x0000001f13037819 */ /* 0x000fe200000006ff */
[----:B------:R-:W-:-:S04]  /*d2c0*/  UIADD3 UR9, UR9, 0x38830, URZ ;  /* 0x0003883009097890 */ /* 0x000fc8000fffe03f */
[----:B------:R-:W-:Y:S02]  /*d2d0*/  UIMAD UR11, UR11, 0x50, UR5 ;  /* 0x000000500b0b78a4 */ /* 0x000fe4000f8e0205 */
[----:B------:R-:W-:Y:S01]  /*d2e0*/  UIADD3.X UR5, URZ, UR37, URZ, UP0, !UPT ;  /* 0x000000253f057290 */ /* 0x000fe200087fe43f */
[----:B-1----:R-:W-:-:S05]  /*d2f0*/  LEA R10, R11, R10, 0x18 ;  /* 0x0000000a0b0a7211 */ /* 0x002fca00078ec0ff */
[----:B------:R-:W-:-:S05]  /*d300*/  IMAD R2, R2, 0x2, R10 ;  /* 0x0000000202027824 */ /* 0x000fca00078e020a */
[----:B------:R-:W-:Y:S02]  /*d310*/  R2UR UR14, R2 ;  /* 0x00000000020e72ca */ /* 0x000fe400000e0000 */
[----:B------:R-:W-:-:S11]  /*d320*/  LEA R2, R16, R10, 0x3 ;  /* 0x0000000a10027211 */ /* 0x000fd600078e18ff */
[----:B------:R-:W-:Y:S02]  /*d330*/  UIADD3 UR8, UR14, 0x24400, URZ ;  /* 0x000244000e087890 */ /* 0x000fe4000fffe03f */
[----:B------:R-:W-:Y:S02]  /*d340*/  UIADD3 UR15, UR14, 0x26c00, URZ ;  /* 0x00026c000e0f7890 */ /* 0x000fe4000fffe03f */
[----:B------:R-:W-:Y:S02]  /*d350*/  UIADD3 UR16, UR14, 0x29400, URZ ;  /* 0x000294000e107890 */ /* 0x000fe4000fffe03f */
[----:B------:R-:W-:-:S03]  /*d360*/  UIADD3 UR14, UR14, 0x2bc00, URZ ;  /* 0x0002bc000e0e7890 */ /* 0x000fc6000fffe03f */
[----:B------:R1:W-:Y:S02]  /*d370*/  UTMALDG.4D.MULTICAST [UR8], [UR4], UR19, desc[UR6] ;  /* 0x00000608040073b4 */ /* 0x0003e40008019813 */
[----:B-1----:R-:W-:Y:S01]  /*d380*/  UMOV UR8, UR15 ;  /* 0x0000000f00087c82 */ /* 0x002fe20008000000 */
[----:B------:R-:W-:Y:S01]  /*d390*/  UMOV UR10, UR17 ;  /* 0x00000011000a7c82 */ /* 0x000fe20008000000 */
[----:B------:R-:W-:Y:S01]  /*d3a0*/  UMOV UR15, 0xc0 ;  /* 0x000000c0000f7882 */ /* 0x000fe20000000000 */
[----:B------:R1:W-:Y:S02]  /*d3b0*/  UTMALDG.4D.MULTICAST [UR8], [UR4], UR19, desc[UR6] ;  /* 0x00000608040073b4 */ /* 0x0003e40008019813 */
[----:B-1----:R-:W-:Y:S01]  /*d3c0*/  UMOV UR8, UR16 ;  /* 0x0000001000087c82 */ /* 0x002fe20008000000 */
[----:B------:R-:W-:Y:S02]  /*d3d0*/  UMOV UR10, UR18 ;  /* 0x00000012000a7c82 */ /* 0x000fe40008000000 */
[----:B------:R1:W-:Y:S02]  /*d3e0*/  UTMALDG.4D.MULTICAST [UR8], [UR4], UR19, desc[UR6] ;  /* 0x00000608040073b4 */ /* 0x0003e40008019813 */
[----:B-1----:R-:W-:Y:S01]  /*d3f0*/  UMOV UR8, UR14 ;  /* 0x0000000e00087c82 */ /* 0x002fe20008000000 */
[----:B------:R-:W-:-:S02]  /*d400*/  UMOV UR10, UR15 ;  /* 0x0000000f000a7c82 */ /* 0x000fc40008000000 */
[----:B------:R1:W-:Y:S01]  /*d410*/  UTMALDG.4D.MULTICAST [UR8], [UR4], UR19, desc[UR6] ;  /* 0x00000608040073b4 */ /* 0x0003e20008019813 */
[----:B------:R-:W2:Y:S02]  /*d420*/  SYNCS.PHASECHK.TRANS64.TRYWAIT P1, [R2+URZ+0x38860], R3 ;  /* 0x03886003020075a7 */ /* 0x000ea4000802017f */
[----:B-12---:R-:W-:Y:S05]  /*d430*/  @!P1 BRA `(.L_x_182) ;  /* 0x0000002000789947 */ /* 0x006fea0003800000 */
.L_x_233:
[----:B------:R-:W2:Y:S02]  /*d440*/  S2R R10, SR_TID.X ;  /* 0x00000000000a7919 */ /* 0x000ea40000002100 */
[----:B--2---:R-:W-:-:S13]  /*d450*/  LOP3.LUT P1, RZ, R10, 0x7f, RZ, 0xc0, !PT ;  /* 0x0000007f0aff7812 */ /* 0x004fda000782c0ff */
[----:B-1----:R-:W-:-:S04]  /*d460*/  @!P1 IMAD.MOV.U32 R3, RZ, RZ, 0xa000 ;  /* 0x0000a000ff039424 */ /* 0x002fc800078e00ff */
[----:B------:R1:W-:Y:S01]  /*d470*/  @!P1 SYNCS.ARRIVE.TRANS64 RZ, [R2+URZ+0x38850], R3 ;  /* 0x0388500302ff99a7 */ /* 0x0003e2000800003f */
[----:B------:R-:W-:Y:S05]  /*d480*/  @P2 BRA `(.L_x_183) ;  /* 0x0000000000042947 */ /* 0x000fea0003800000 */
[----:B------:R-:W-:Y:S01]  /*d490*/  BPT.TRAP 0x1 ;  /* 0x000000040000795c */ /* 0x000fe20000300000 */
.L_x_183:
[----:B-1----:R-:W2:Y:S02]  /*d4a0*/  LDL R3, [R1+0x4] ;  /* 0x0000040001037983 */ /* 0x002ea40000100800 */
[----:B--2---:R-:W-:-:S13]  /*d4b0*/  ISETP.NE.AND P1, PT, R3, RZ, PT ;  /* 0x000000ff0300720c */ /* 0x004fda0003f25270 */
[----:B------:R-:W-:Y:S05]  /*d4c0*/  @P1 BRA `(.L_x_184) ;  /* 0x0000000000041947 */ /* 0x000fea0003800000 */
[----:B------:R-:W-:Y:S01]  /*d4d0*/  BPT.TRAP 0x1 ;  /* 0x000000040000795c */ /* 0x000fe20000300000 */
.L_x_184:
[----:B------:R-:W2:Y:S01]  /*d4e0*/  LDL.LU R3, [R1] ;  /* 0x0000000001037983 */ /* 0x000ea20000300800 */
[----:B------:R-:W-:Y:S01]  /*d4f0*/  MOV R10, 0x400 ;  /* 0x00000400000a7802 */ /* 0x000fe20000000f00 */
[----:B------:R-:W-:Y:S01]  /*d500*/  UIADD3 UR4, UP0, UR36, 0x470, URZ ;  /* 0x0000047024047890 */ /* 0x000fe2000ff1e03f */
[----:B------:R-:W-:Y:S01]  /*d510*/  R2UR UR5, R20 ;  /* 0x00000000140572ca */ /* 0x000fe200000e0000 */
[----:B------:R-:W1:Y:S01]  /*d520*/  S2R R11, SR_CgaCtaId ;  /* 0x00000000000b7919 */ /* 0x000e620000008800 */
[----:B------:R-:W-:Y:S01]  /*d530*/  R2UR UR9, R2 ;  /* 0x00000000020972ca */ /* 0x000fe200000e0000 */
[----:B------:R-:W-:Y:S01]  /*d540*/  UMOV UR10, URZ ;  /* 0x0000003f000a7c82 */ /* 0x000fe20008000000 */
[----:B------:R-:W-:Y:S01]  /*d550*/  R2UR UR13, R4 ;  /* 0x00000000040d72ca */ /* 0x000fe200000e0000 */
[----:B------:R-:W-:Y:S01]  /*d560*/  UMOV UR18, 0x30000 ;  /* 0x0003000000127882 */ /* 0x000fe20000000000 */
[----:B------:R-:W-:Y:S01]  /*d570*/  R2UR UR12, R0 ;  /* 0x00000000000c72ca */ /* 0x000fe200000e0000 */
[----:B------:R-:W-:Y:S01]  /*d580*/  UMOV UR6, 0x0 ;  /* 0x0000000000067882 */ /* 0x000fe20000000000 */
[----:B------:R-:W-:Y:S01]  /*d590*/  UMOV UR7, 0x14f00000 ;  /* 0x14f0000000077882 */ /* 0x000fe20000000000 */
[----:B------:R-:W-:Y:S01]  /*d5a0*/  UMOV UR17, 0x40 ;  /* 0x0000004000117882 */ /* 0x000fe20000000000 */
[----:B------:R3:W-:Y:S01]  /*d5b0*/  STL [R1], R6 ;  /* 0x0000000601007387 */ /* 0x0007e20000100800 */
[----:B------:R-:W-:-:S04]  /*d5c0*/  IMAD.MOV.U32 R4, RZ, RZ, R7 ;  /* 0x000000ffff047224 */ /* 0x000fc800078e0007 */
[----:B------:R-:W-:Y:S01]  /*d5d0*/  UIADD3 UR9, UR9, 0x38850, URZ ;  /* 0x0003885009097890 */ /* 0x000fe2000fffe03f */
[----:B-1----:R-:W-:Y:S02]  /*d5e0*/  LEA R10, R11, R10, 0x18 ;  /* 0x0000000a0b0a7211 */ /* 0x002fe400078ec0ff */
[----:B--2---:R-:W-:Y:S01]  /*d5f0*/  R2UR UR11, R3 ;  /* 0x00000000030b72ca */ /* 0x004fe200000e0000 */
[----:B------:R-:W-:-:S04]  /*d600*/  IMAD R3, R16, 0x5000, R21 ;  /* 0x0000500010037824 */ /* 0x000fc800078e0215 */
[----:B------:R-:W-:-:S05]  /*d610*/  IMAD R3, R3, 0x2, R10 ;  /* 0x0000000203037824 */ /* 0x000fca00078e020a */
[----:B------:R-:W-:-:S03]  /*d620*/  R2UR UR16, R3 ;  /* 0x00000000031072ca */ /* 0x000fc600000e0000 */
[----:B------:R-:W-:Y:S02]  /*d630*/  UIMAD UR11, UR11, 0x50, UR5 ;  /* 0x000000500b0b78a4 */ /* 0x000fe4000f8e0205 */
[----:B------:R-:W-:-:S08]  /*d640*/  UIADD3.X UR5, URZ, UR37, URZ, UP0, !UPT ;  /* 0x000000253f057290 */ /* 0x000fd000087fe43f */
        /* <DEDUP_REMOVED lines=10> */
[----:B------:R-:W-:Y:S01]  /*d6f0*/  UMOV UR10, UR14 ;  /* 0x0000000e000a7c82 */ /* 0x000fe20008000000 */
[----:B------:R-:W-:Y:S01]  /*d700*/  UMOV UR14, 0xc0 ;  /* 0x000000c0000e7882 */ /* 0x000fe20000000000 */
[----:B------:R1:W-:Y:S02]  /*d710*/  UTMALDG.4D.MULTICAST [UR8], [UR4], UR18, desc[UR6] ;  /* 0x00000608040073b4 */ /* 0x0003e40008019812 */
[----:B-1----:R-:W-:Y:S01]  /*d720*/  UMOV UR8, UR16 ;  /* 0x0000001000087c82 */ /* 0x002fe20008000000 */
[----:B------:R-:W-:-:S02]  /*d730*/  UMOV UR10, UR14 ;  /* 0x0000000e000a7c82 */ /* 0x000fc40008000000 */
[----:B------:R3:W-:Y:S02]  /*d740*/  UTMALDG.4D.MULTICAST [UR8], [UR4], UR18, desc[UR6] ;  /* 0x00000608040073b4 */ /* 0x0007e40008019812 */
[----:B---3--:R-:W-:Y:S01]  /*d750*/  NOP ;  /* 0x0000000000007918 */ /* 0x008fe20000000000 */
.L_x_177:
[----:B------:R-:W-:Y:S05]  /*d760*/  BSYNC B0 ;  /* 0x0000000000007941 */ /* 0x000fea0003800000 */
.L_x_176:
[----:B------:R-:W2:Y:S01]  /*d770*/  LDL.LU R2, [R1+0x10] ;  /* 0x0000100001027983 */ /* 0x000ea20000300800 */
[----:B------:R-:W-:Y:S02]  /*d780*/  IMAD.MOV.U32 R16, RZ, RZ, R9 ;  /* 0x000000ffff107224 */ /* 0x000fe400078e0009 */
[----:B------:R-:W-:Y:S01]  /*d790*/  IMAD.MOV.U32 R19, RZ, RZ, R13 ;  /* 0x000000ffff137224 */ /* 0x000fe200078e000d */
[----:B--2---:R-:W-:-:S07]  /*d7a0*/  IADD3 R6, R2, -0x3, RZ ;  /* 0xfffffffd02067810 */ /* 0x004fce0007ffe0ff */
.L_x_175:
[----:B------:R-:W-:Y:S01]  /*d7b0*/  IMAD.MOV R3, RZ, RZ, -R14 ;  /* 0x000000ffff037224 */ /* 0x000fe200078e0a0e */
[----:B------:R-:W-:Y:S04]  /*d7c0*/  BSSY B0, `(.L_x_174) ;  /* 0x000011d000007945 */ /* 0x000fe80003800000 */
[----:B------:R-:W-:-:S13]  /*d7d0*/  ISETP.NE.AND P1, PT, R8, R3, PT ;  /* 0x000000030800720c */ /* 0x000fda0003f25270 */
[----:B------:R-:W-:Y:S05]  /*d7e0*/  @!P1 BRA `(.L_x_185) ;  /* 0x0000001000689947 */ /* 0x000fea0003800000 */
[----:B------:R-:W-:-:S07]  /*d7f0*/  MOV R8, R4 ;  /* 0x0000000400087202 */ /* 0x000fce0000000f00 */
.L_x_204:
        /* <DEDUP_REMOVED lines=18> */
[----:B------:R-:W-:Y:S02]  /*d920*/  @P1 SHF.R.U32.HI R2, RZ, R3, R8 ;  /* 0x00000003ff021219 */ /* 0x000fe40000011608 */
[----:B------:R-:W1:Y:S02]  /*d930*/  LDC.64 R8, c[0x0][0x3f8] ;  /* 0x0000fe00ff087b82 */ /* 0x000e640000000a00 */
[----:B------:R-:W-:-:S05]  /*d940*/  IADD3 R3, -R2, RZ, RZ ;  /* 0x000000ff02037210 */ /* 0x000fca0007ffe1ff */
[----:B------:R-:W-:Y:S01]  /*d950*/  IMAD R11, R11, R3, R6 ;  /* 0x000000030b0b7224 */ /* 0x000fe200078e0206 */
[----:B------:R-:W-:-:S03]  /*d960*/  SHF.R.S32.HI R3, RZ, 0x1f, R2 ;  /* 0x0000001fff037819 */ /* 0x000fc60000011402 */
[----:B------:R-:W-:-:S04]  /*d970*/  IMAD.WIDE.U32 R2, R5, UR4, R2 ;  /* 0x0000000405027c25 */ /* 0x000fc8000f8e0002 */
[----:B------:R-:W-:Y:S01]  /*d980*/  IMAD.IADD R13, R13, 0x1, R3 ;  /* 0x000000010d0d7824 */ /* 0x000fe200078e0203 */
[----:B-1----:R-:W-:-:S04]  /*d990*/  LEA R8, P1, R2, R8, 0x2 ;  /* 0x0000000802087211 */ /* 0x002fc800078210ff */
[----:B------:R-:W-:-:S05]  /*d9a0*/  LEA.HI.X R9, R2, R9, R13, 0x2, P1 ;  /* 0x0000000902097211 */ /* 0x000fca00008f140d */
[----:B------:R1:W5:Y:S04]  /*d9b0*/  LDG.E R8, desc[UR6][R8.64] ;  /* 0x0000000608087981 */ /* 0x000368000c1e1900 */
.L_x_188:
[----:B------:R-:W2:Y:S01]  /*d9c0*/  S2R R3, SR_CgaCtaId ;  /* 0x0000000000037919 */ /* 0x000ea20000008800 */
[----:B------:R-:W-:-:S04]  /*d9d0*/  MOV R2, 0x400 ;  /* 0x0000040000027802 */ /* 0x000fc80000000f00 */
[----:B--2---:R-:W-:Y:S02]  /*d9e0*/  LEA R2, R3, R2, 0x18 ;  /* 0x0000000203027211 */ /* 0x004fe400078ec0ff */
[----:B------:R-:W-:-:S03]  /*d9f0*/  SHF.L.U32 R3, R10, 0x1f, RZ ;  /* 0x0000001f0a037819 */ /* 0x000fc600000006ff */
[----:B------:R-:W-:-:S04]  /*da00*/  IMAD R2, R7, 0x8, R2 ;  /* 0x0000000807027824 */ /* 0x000fc800078e0202 */
[----:B------:R-:W2:Y:S02]  /*da10*/  SYNCS.PHASECHK.TRANS64.TRYWAIT P1, [R2+URZ+0x38840], R3 ;  /* 0x03884003020075a7 */ /* 0x000ea4000802017f */
[----:B--2---:R-:W-:Y:S05]  /*da20*/  @!P1 BRA `(.L_x_189) ;  /* 0x0000001c00109947 */ /* 0x004fea0003800000 */
.L_x_234:
[----:B-1----:R-:W1:Y:S01]  /*da30*/  S2R R9, SR_TID.X ;  /* 0x0000000000097919 */ /* 0x002e620000002100 */
[----:B------:R-:W-:Y:S01]  /*da40*/  UPRMT UR4, UR38, 0x9910, URZ ;  /* 0x0000991026047896 */ /* 0x000fe2000800003f */
[----:B-1----:R-:W-:-:S13]  /*da50*/  LOP3.LUT P1, RZ, R9, 0x7f, RZ, 0xc0, !PT ;  /* 0x0000007f09ff7812 */ /* 0x002fda000782c0ff */
[----:B--2---:R-:W-:-:S04]  /*da60*/  @!P1 IMAD.MOV.U32 R3, RZ, RZ, 0xa000 ;  /* 0x0000a000ff039424 */ /* 0x004fc800078e00ff */
[----:B------:R1:W-:Y:S02]  /*da70*/  @!P1 SYNCS.ARRIVE.TRANS64 RZ, [R2+URZ+0x38830], R3 ;  /* 0x0388300302ff99a7 */ /* 0x0003e4000800003f */
[----:B-1----:R-:W-:-:S04]  /*da80*/  MOV R3, UR4 ;  /* 0x0000000400037c02 */ /* 0x002fc80008000f00 */
[----:B------:R-:W-:-:S13]  /*da90*/  ISETP.NE.AND P2, PT, R3, 0x2, PT ;  /* 0x000000020300780c */ /* 0x000fda0003f45270 */
[----:B------:R-:W-:Y:S05]  /*daa0*/  @P2 BRA `(.L_x_190) ;  /* 0x0000000000042947 */ /* 0x000fea0003800000 */
[----:B------:R-:W-:Y:S01]  /*dab0*/  BPT.TRAP 0x1 ;  /* 0x000000040000795c */ /* 0x000fe20000300000 */
.L_x_190:
[----:B------:R-:W2:Y:S02]  /*dac0*/  LDL R3, [R1+0x4] ;  /* 0x0000040001037983 */ /* 0x000ea40000100800 */
[----:B--2---:R-:W-:-:S13]  /*dad0*/  ISETP.NE.AND P1, PT, R3, RZ, PT ;  /* 0x000000ff0300720c */ /* 0x004fda0003f25270 */
[----:B------:R-:W-:Y:S05]  /*dae0*/  @P1 BRA `(.L_x_191) ;  /* 0x0000000000041947 */ /* 0x000fea0003800000 */
[----:B------:R-:W-:Y:S01]  /*daf0*/  BPT.TRAP 0x1 ;  /* 0x000000040000795c */ /* 0x000fe20000300000 */
.L_x_191:
        /* <DEDUP_REMOVED lines=21> */
[----:B------:R-:W-:Y:S01]  /*dc50*/  R2UR UR14, R2 ;  /* 0x00000000020e72ca */ /* 0x000fe200000e0000 */
[----:B------:R-:W-:-:S12]  /*dc60*/  IMAD R2, R16, 0x8, R3 ;  /* 0x0000000810027824 */ /* 0x000fd800078e0203 */
        /* <DEDUP_REMOVED lines=17> */
.L_x_235:
[----:B------:R-:W2:Y:S02]  /*dd80*/  S2R R3, SR_TID.X ;  /* 0x0000000000037919 */ /* 0x000ea40000002100 */
[----:B--2---:R-:W-:-:S13]  /*dd90*/  LOP3.LUT P1, RZ, R3, 0x7f, RZ, 0xc0, !PT ;  /* 0x0000007f03ff7812 */ /* 0x004fda000782c0ff */
[----:B------:R-:W-:-:S04]  /*dda0*/  @!P1 IMAD.MOV.U32 R3, RZ, RZ, 0xa000 ;  /* 0x0000a000ff039424 */ /* 0x000fc800078e00ff */
[----:B------:R2:W-:Y:S01]  /*ddb0*/  @!P1 SYNCS.ARRIVE.TRANS64 RZ, [R2+URZ+0x38850], R3 ;  /* 0x0388500302ff99a7 */ /* 0x0005e2000800003f */
[----:B------:R-:W-:Y:S05]  /*ddc0*/  @P2 BRA `(.L_x_193) ;  /* 0x0000000000042947 */ /* 0x000fea0003800000 */
[----:B------:R-:W-:Y:S01]  /*ddd0*/  BPT.TRAP 0x1 ;  /* 0x000000040000795c */ /* 0x000fe20000300000 */
.L_x_193:
[----:B--2---:R-:W2:Y:S02]  /*dde0*/  LDL R3, [R1+0x4] ;  /* 0x0000040001037983 */ /* 0x004ea40000100800 */
[----:B--2---:R-:W-:-:S13]  /*ddf0*/  ISETP.NE.AND P1, PT, R3, RZ, PT ;  /* 0x000000ff0300720c */ /* 0x004fda0003f25270 */
[----:B------:R-:W-:Y:S05]  /*de00*/  @P1 BRA `(.L_x_194) ;  /* 0x0000000000041947 */ /* 0x000fea0003800000 */
[----:B------:R-:W-:Y:S01]  /*de10*/  BPT.TRAP 0x1 ;  /* 0x000000040000795c */ /* 0x000fe20000300000 */
.L_x_194:
[----:B------:R-:W2:Y:S01]  /*de20*/  LDL.LU R13, [R1] ;  /* 0x00000000010d7983 */ /* 0x000ea20000300800 */
[----:B------:R-:W-:Y:S01]  /*de30*/  MOV R3, 0x400 ;  /* 0x0000040000037802 */ /* 0x000fe20000000f00 */
[----:B------:R-:W-:Y:S01]  /*de40*/  IMAD R16, R16, 0x5000, R21 ;  /* 0x0000500010107824 */ /* 0x000fe200078e0215 */
[----:B------:R-:W-:Y:S01]  /*de50*/  R2UR UR5, R20 ;  /* 0x00000000140572ca */ /* 0x000fe200000e0000 */
[----:B------:R-:W3:Y:S01]  /*de60*/  S2R R9, SR_CgaCtaId ;  /* 0x0000000000097919 */ /* 0x000ee20000008800 */
[----:B------:R-:W-:Y:S01]  /*de70*/  R2UR UR9, R2 ;  /* 0x00000000020972ca */ /* 0x000fe200000e0000 */
[----:B------:R-:W-:Y:S01]  /*de80*/  UIADD3 UR4, UP0, UR36, 0x470, URZ ;  /* 0x0000047024047890 */ /* 0x000fe2000ff1e03f */
[----:B------:R-:W-:Y:S01]  /*de90*/  R2UR UR13, R4 ;  /* 0x00000000040d72ca */ /* 0x000fe200000e0000 */
[----:B------:R-:W-:Y:S01]  /*dea0*/  UMOV UR10, URZ ;  /* 0x0000003f000a7c82 */ /* 0x000fe20008000000 */
[----:B------:R-:W-:Y:S01]  /*deb0*/  R2UR UR12, R0 ;  /* 0x00000000000c72ca */ /* 0x000fe200000e0000 */
[----:B------:R-:W-:Y:S01]  /*dec0*/  UMOV UR18, 0x30000 ;  /* 0x0003000000127882 */ /* 0x000fe20000000000 */
[----:B------:R-:W-:Y:S01]  /*ded0*/  UMOV UR6, 0x0 ;  /* 0x0000000000067882 */ /* 0x000fe20000000000 */
[----:B------:R-:W-:Y:S01]  /*dee0*/  UMOV UR7, 0x14f00000 ;  /* 0x14f0000000077882 */ /* 0x000fe20000000000 */
[----:B------:R-:W-:Y:S01]  /*def0*/  UMOV UR17, 0x40 ;  /* 0x0000004000117882 */ /* 0x000fe20000000000 */
[----:B------:R4:W-:Y:S01]  /*df00*/  STL [R1], R11 ;  /* 0x0000000b01007387 */ /* 0x0009e20000100800 */
[----:B------:R-:W-:-:S03]  /*df10*/  IMAD.MOV.U32 R4, RZ, RZ, R8 ;  /* 0x000000ffff047224 */ /* 0x000fc600078e0008 */
[----:B------:R-:W-:Y:S01]  /*df20*/  UIADD3 UR9, UR9, 0x38850, URZ ;  /* 0x0003885009097890 */ /* 0x000fe2000fffe03f */
[----:B---3--:R-:W-:-:S04]  /*df30*/  LEA R3, R9, R3, 0x18 ;  /* 0x0000000309037211 */ /* 0x008fc800078ec0ff */
[----:B------:R-:W-:-:S04]  /*df40*/  LEA R16, R16, R3, 0x1 ;  /* 0x0000000310107211 */ /* 0x000fc800078e08ff */
[----:B------:R-:W-:-:S13]  /*df50*/  R2UR UR14, R16 ;  /* 0x00000000100e72ca */ /* 0x000fda00000e0000 */
[----:B------:R-:W-:Y:S02]  /*df60*/  UIADD3 UR8, UR14, 0x400, URZ ;  /* 0x000004000e087890 */ /* 0x000fe4000fffe03f */
[----:B------:R-:W-:Y:S02]  /*df70*/  UIADD3 UR15, UR14, 0x2c00, URZ ;  /* 0x00002c000e0f7890 */ /* 0x000fe4000fffe03f */
[----:B------:R-:W-:Y:S02]  /*df80*/  UIADD3 UR16, UR14, 0x5400, URZ ;  /* 0x000054000e107890 */ /* 0x000fe4000fffe03f */
[----:B------:R-:W-:Y:S01]  /*df90*/  UIADD3 UR14, UR14, 0x7c00, URZ ;  /* 0x00007c000e0e7890 */ /* 0x000fe2000fffe03f */
[----:B--2---:R-:W-:-:S13]  /*dfa0*/  R2UR UR11, R13 ;  /* 0x000000000d0b72ca */ /* 0x004fda00000e0000 */
[----:B------:R-:W-:Y:S02]  /*dfb0*/  UIMAD UR11, UR11, 0x50, UR5 ;  /* 0x000000500b0b78a4 */ /* 0x000fe4000f8e0205 */
[----:B------:R-:W-:-:S09]  /*dfc0*/  UIADD3.X UR5, URZ, UR37, URZ, UP0, !UPT ;  /* 0x000000253f057290 */ /* 0x000fd200087fe43f */
[----:B------:R2:W-:Y:S02]  /*dfd0*/  UTMALDG.4D.MULTICAST [UR8], [UR4], UR18, desc[UR6] ;  /* 0x00000608040073b4 */ /* 0x0005e40008019812 */
[----:B--2---:R-:W-:Y:S01]  /*dfe0*/  UMOV UR8, UR15 ;  /* 0x0000000f00087c82 */ /* 0x004fe20008000000 */
[----:B------:R-:W-:Y:S01]  /*dff0*/  UMOV UR10, UR17 ;  /* 0x00000011000a7c82 */ /* 0x000fe20008000000 */
[----:B------:R-:W-:Y:S01]  /*e000*/  UMOV UR15, 0x80 ;  /* 0x00000080000f7882 */ /* 0x000fe20000000000 */
[----:B------:R2:W-:Y:S02]  /*e010*/  UTMALDG.4D.MULTICAST [UR8], [UR4], UR18, desc[UR6] ;  /* 0x00000608040073b4 */ /* 0x0005e40008019812 */
[----:B--2---:R-:W-:Y:S01]  /*e020*/  UMOV UR8, UR16 ;  /* 0x0000001000087c82 */ /* 0x004fe20008000000 */
[----:B------:R-:W-:Y:S01]  /*e030*/  UMOV UR10, UR15 ;  /* 0x0000000f000a7c82 */ /* 0x000fe20008000000 */
[----:B------:R-:W-:Y:S01]  /*e040*/  UMOV UR15, 0xc0 ;  /* 0x000000c0000f7882 */ /* 0x000fe20000000000 */
[----:B------:R2:W-:Y:S02]  /*e050*/  UTMALDG.4D.MULTICAST [UR8], [UR4], UR18, desc[UR6] ;  /* 0x00000608040073b4 */ /* 0x0005e40008019812 */
[----:B--2---:R-:W-:Y:S01]  /*e060*/  UMOV UR8, UR14 ;  /* 0x0000000e00087c82 */ /* 0x004fe20008000000 */
[----:B------:R-:W-:-:S02]  /*e070*/  UMOV UR10, UR15 ;  /* 0x0000000f000a7c82 */ /* 0x000fc40008000000 */
[----:B------:R4:W-:Y:S02]  /*e080*/  UTMALDG.4D.MULTICAST [UR8], [UR4], UR18, desc[UR6] ;  /* 0x00000608040073b4 */ /* 0x0009e40008019812 */
[----:B----4-:R-:W-:Y:S01]  /*e090*/  NOP ;  /* 0x0000000000007918 */ /* 0x010fe20000000000 */
.L_x_187:
[----:B------:R-:W-:Y:S05]  /*e0a0*/  BSYNC B1 ;  /* 0x0000000000017941 */ /* 0x000fea0003800000 */
.L_x_186:
[----:B------:R-:W-:Y:S01]  /*e0b0*/  VIADD R16, R7, 0x1 ;  /* 0x0000000107107836 */ /* 0x000fe20000000000 */
[----:B------:R-:W-:Y:S04]  /*e0c0*/  BSSY B1, `(.L_x_195) ;  /* 0x0000089000017945 */ /* 0x000fe80003800000 */
[----:B------:R-:W-:-:S04]  /*e0d0*/  ISETP.NE.AND P1, PT, R16, 0x2, PT ;  /* 0x000000021000780c */ /* 0x000fc80003f25270 */
[----:B-1----:R-:W-:Y:S02]  /*e0e0*/  SEL R19, RZ, 0x1, P1 ;  /* 0x00000001ff137807 */ /* 0x002fe40000800000 */
[----:B------:R-:W-:Y:S02]  /*e0f0*/  SEL R16, R16, RZ, P1 ;  /* 0x000000ff10107207 */ /* 0x000fe40000800000 */
[----:B------:R-:W-:Y:S01]  /*e100*/  LOP3.LUT R19, R10, R19, RZ, 0x3c, !PT ;  /* 0x000000130a137212 */ /* 0x000fe200078e3cff */
[----:B------:R-:W-:Y:S06]  /*e110*/  @!P6 BRA `(.L_x_196) ;  /* 0x00000008000ce947 */ /* 0x000fec0003800000 */
[----:B------:R-:W-:Y:S01]  /*e120*/  IADD3 R11, R6, -0x1, RZ ;  /* 0xffffffff060b7810 */ /* 0x000fe20007ffe0ff */
        /* <DEDUP_REMOVED lines=20> */
.L_x_197:
[----:B------:R-:W2:Y:S01]  /*e270*/  S2R R3, SR_CgaCtaId ;  /* 0x0000000000037919 */ /* 0x000ea20000008800 */
[----:B------:R-:W-:-:S04]  /*e280*/  MOV R2, 0x400 ;  /* 0x0000040000027802 */ /* 0x000fc80000000f00 */
[----:B--2---:R-:W-:Y:S02]  /*e290*/  LEA R2, R3, R2, 0x18 ;  /* 0x0000000203027211 */ /* 0x004fe400078ec0ff */
[----:B------:R-:W-:-:S03]  /*e2a0*/  SHF.L.U32 R3, R19, 0x1f, RZ ;  /* 0x0000001f13037819 */ /* 0x000fc600000006ff */
[----:B------:R-:W-:-:S04]  /*e2b0*/  IMAD R2, R16, 0x8, R2 ;  /* 0x0000000810027824 */ /* 0x000fc800078e0202 */
[----:B------:R-:W2:Y:S02]  /*e2c0*/  SYNCS.PHASECHK.TRANS64.TRYWAIT P1, [R2+URZ+0x38840], R3 ;  /* 0x03884003020075a7 */ /* 0x000ea4000802017f */
[----:B--2---:R-:W-:Y:S05]  /*e2d0*/  @!P1 BRA `(.L_x_198) ;  /* 0x00000014000c9947 */ /* 0x004fea0003800000 */
.L_x_236:
        /* <DEDUP_REMOVED lines=9> */
.L_x_199:
[----:B------:R-:W2:Y:S02]  /*e370*/  LDL R3, [R1+0x4] ;  /* 0x0000040001037983 */ /* 0x000ea40000100800 */
[----:B--2---:R-:W-:-:S13]  /*e380*/  ISETP.NE.AND P1, PT, R3, RZ, PT ;  /* 0x000000ff0300720c */ /* 0x004fda0003f25270 */
[----:B------:R-:W-:Y:S05]  /*e390*/  @P1 BRA `(.L_x_200) ;  /* 0x0000000000041947 */ /* 0x000fea0003800000 */
[----:B------:R-:W-:Y:S01]  /*e3a0*/  BPT.TRAP 0x1 ;  /* 0x000000040000795c */ /* 0x000fe20000300000 */
.L_x_200:
        /* <DEDUP_REMOVED lines=40> */
.L_x_237:
[----:B------:R-:W2:Y:S02]  /*e630*/  S2R R3, SR_TID.X ;  /* 0x0000000000037919 */ /* 0x000ea40000002100 */
[----:B--2---:R-:W-:-:S13]  /*e640*/  LOP3.LUT P1, RZ, R3, 0x7f, RZ, 0xc0, !PT ;  /* 0x0000007f03ff7812 */ /* 0x004fda000782c0ff */
[----:B------:R-:W-:-:S04]  /*e650*/  @!P1 MOV R3, 0xa000 ;  /* 0x0000a00000039802 */ /* 0x000fc80000000f00 */
[----:B------:R2:W-:Y:S01]  /*e660*/  @!P1 SYNCS.ARRIVE.TRANS64 RZ, [R2+URZ+0x38850], R3 ;  /* 0x0388500302ff99a7 */ /* 0x0005e2000800003f */
[----:B------:R-:W-:Y:S05]  /*e670*/  @P2 BRA `(.L_x_202) ;  /* 0x0000000000042947 */ /* 0x000fea0003800000 */
[----:B------:R-:W-:Y:S01]  /*e680*/  BPT.TRAP 0x1 ;  /* 0x000000040000795c */ /* 0x000fe20000300000 */
.L_x_202:
[----:B--2---:R-:W2:Y:S02]  /*e690*/  LDL R3, [R1+0x4] ;  /* 0x0000040001037983 */ /* 0x004ea40000100800 */
[----:B--2---:R-:W-:-:S13]  /*e6a0*/  ISETP.NE.AND P1, PT, R3, RZ, PT ;  /* 0x000000ff0300720c */ /* 0x004fda0003f25270 */
[----:B------:R-:W-:Y:S05]  /*e6b0*/  @P1 BRA `(.L_x_203) ;  /* 0x0000000000041947 */ /* 0x000fea0003800000 */
[----:B------:R-:W-:Y:S01]  /*e6c0*/  BPT.TRAP 0x1 ;  /* 0x000000040000795c */ /* 0x000fe20000300000 */
.L_x_203:
[----:B-1----:R-:W2:Y:S01]  /*e6d0*/  LDL.LU R10, [R1] ;  /* 0x00000000010a7983 */ /* 0x002ea20000300800 */
[----:B------:R-:W-:Y:S01]  /*e6e0*/  MOV R3, 0x400 ;  /* 0x0000040000037802 */ /* 0x000fe20000000f00 */
[----:B------:R-:W-:Y:S01]  /*e6f0*/  IMAD R7, R7, 0x5000, R21 ;  /* 0x0000500007077824 */ /* 0x000fe200078e0215 */
[----:B------:R-:W-:Y:S01]  /*e700*/  R2UR UR5, R20 ;  /* 0x00000000140572ca */ /* 0x000fe200000e0000 */
[----:B------:R-:W1:Y:S01]  /*e710*/  S2R R9, SR_CgaCtaId ;  /* 0x0000000000097919 */ /* 0x000e620000008800 */
        /* <DEDUP_REMOVED lines=12> */
[----:B-1----:R-:W-:-:S05]  /*e7e0*/  LEA R3, R9, R3, 0x18 ;  /* 0x0000000309037211 */ /* 0x002fca00078ec0ff */
[----:B------:R-:W-:-:S05]  /*e7f0*/  IMAD R7, R7, 0x2, R3 ;  /* 0x0000000207077824 */ /* 0x000fca00078e0203 */
        /* <DEDUP_REMOVED lines=21> */
.L_x_196:
[----:B------:R-:W-:Y:S05]  /*e950*/  BSYNC B1 ;  /* 0x0000000000017941 */ /* 0x000fea0003800000 */
.L_x_195:
[C---:B------:R-:W-:Y:S02]  /*e960*/  ISETP.GT.AND P1, PT, R6.reuse, 0x1, PT ;  /* 0x000000010600780c */ /* 0x040fe40003f24270 */
[----:B------:R-:W-:-:S11]  /*e970*/  IADD3 R6, R6, -0x2, RZ ;  /* 0xfffffffe06067810 */ /* 0x000fd60007ffe0ff */
[----:B------:R-:W-:Y:S05]  /*e980*/  @P1 BRA `(.L_x_204) ;  /* 0xffffffec009c1947 */ /* 0x000fea000383ffff */
.L_x_185:
[----:B------:R-:W-:Y:S05]  /*e990*/  BSYNC B0 ;  /* 0x0000000000007941 */ /* 0x000fea0003800000 */
.L_x_174:
[----:B------:R-:W-:Y:S04]  /*e9a0*/  BSSY B0, `(.L_x_205) ;  /* 0x000003c000007945 */ /* 0x000fe80003800000 */
[----:B------:R-:W-:Y:S05]  /*e9b0*/  @!P6 BRA `(.L_x_206) ;  /* 0x0000000000e8e947 */ /* 0x000fea0003800000 */
[----:B------:R-:W3:Y:S01]  /*e9c0*/  S2R R3, SR_CgaCtaId ;  /* 0x0000000000037919 */ /* 0x000ee20000008800 */
[----:B------:R-:W-:-:S04]  /*e9d0*/  MOV R2, 0x400 ;  /* 0x0000040000027802 */ /* 0x000fc80000000f00 */
[----:B---3--:R-:W-:-:S05]  /*e9e0*/  LEA R2, R3, R2, 0x18 ;  /* 0x0000000203027211 */ /* 0x008fca00078ec0ff */
[----:B------:R-:W-:Y:S01]  /*e9f0*/  IMAD R3, R16, 0x8, R2 ;  /* 0x0000000810037824 */ /* 0x000fe200078e0202 */
[----:B------:R-:W-:-:S04]  /*ea00*/  SHF.L.U32 R2, R19, 0x1f, RZ ;  /* 0x0000001f13027819 */ /* 0x000fc800000006ff */
[----:B------:R-:W3:Y:S02]  /*ea10*/  SYNCS.PHASECHK.TRANS64.TRYWAIT P0, [R3+URZ+0x38860], R2 ;  /* 0x03886002030075a7 */ /* 0x000ee4000800017f */
[----:B---3--:R-:W-:Y:S05]  /*ea20*/  @!P0 BRA `(.L_x_207) ;  /* 0x0000000c00608947 */ /* 0x008fea0003800000 */
.L_x_238:
        /* <DEDUP_REMOVED lines=9> */
.L_x_208:
[----:B------:R-:W3:Y:S02]  /*eac0*/  LDL R2, [R1+0x4] ;  /* 0x0000040001027983 */ /* 0x000ee40000100800 */
[----:B---3--:R-:W-:-:S13]  /*ead0*/  ISETP.NE.AND P0, PT, R2, RZ, PT ;  /* 0x000000ff0200720c */ /* 0x008fda0003f05270 */
[----:B------:R-:W-:Y:S05]  /*eae0*/  @P0 BRA `(.L_x_209) ;  /* 0x0000000000040947 */ /* 0x000fea0003800000 */
[----:B------:R-:W-:Y:S01]  /*eaf0*/  BPT.TRAP 0x1 ;  /* 0x000000040000795c */ /* 0x000fe20000300000 */
.L_x_209:
[----:B------:R-:W3:Y:S01]  /*eb00*/  LDL R2, [R1] ;  /* 0x0000000001027983 */ /* 0x000ee20000100800 */
[----:B------:R-:W-:Y:S01]  /*eb10*/  MOV R5, 0x400 ;  /* 0x0000040000057802 */ /* 0x000fe20000000f00 */
[----:B-1----:R-:W1:Y:S01]  /*eb20*/  S2R R6, SR_CgaCtaId ;  /* 0x0000000000067919 */ /* 0x002e620000008800 */
[----:B------:R-:W-:Y:S01]  /*eb30*/  IMAD R21, R16, 0x5000, R21 ;  /* 0x0000500010157824 */ /* 0x000fe200078e0215 */
[----:B------:R-:W-:Y:S02]  /*eb40*/  R2UR UR5, R20 ;  /* 0x00000000140572ca */ /* 0x000fe400000e0000 */
[----:B------:R-:W-:Y:S01]  /*eb50*/  R2UR UR9, R3 ;  /* 0x00000000030972ca */ /* 0x000fe200000e0000 */
[----:B------:R-:W-:Y:S01]  /*eb60*/  UIADD3 UR4, UP0, UR36, 0x470, URZ ;  /* 0x0000047024047890 */ /* 0x000fe2000ff1e03f */
[----:B------:R-:W-:Y:S02]  /*eb70*/  R2UR UR12, R0 ;  /* 0x00000000000c72ca */ /* 0x000fe400000e0000 */
[----:B------:R-:W-:-:S02]  /*eb80*/  R2UR UR13, R4 ;  /* 0x00000000040d72ca */ /* 0x000fc400000e0000 */
[----:B-1----:R-:W-:-:S04]  /*eb90*/  LEA R5, R6, R5, 0x18 ;  /* 0x0000000506057211 */ /* 0x002fc800078ec0ff */
[----:B------:R-:W-:-:S04]  /*eba0*/  LEA R21, R21, R5, 0x1 ;  /* 0x0000000515157211 */ /* 0x000fc800078e08ff */
        /* <DEDUP_REMOVED lines=10> */
[----:B------:R-:W-:Y:S01]  /*ec50*/  UIADD3 UR14, UR14, 0x7c00, URZ ;  /* 0x00007c000e0e7890 */ /* 0x000fe2000fffe03f */
[----:B---3--:R-:W-:-:S13]  /*ec60*/  R2UR UR11, R2 ;  /* 0x00000000020b72ca */ /* 0x008fda00000e0000 */
        /* <DEDUP_REMOVED lines=15> */
.L_x_206:
[----:B------:R-:W-:Y:S05]  /*ed60*/  BSYNC B0 ;  /* 0x0000000000007941 */ /* 0x000fea0003800000 */
.L_x_205:
[----:B------:R-:W3:Y:S01]  /*ed70*/  LDL.LU R0, [R1+0x14] ;  /* 0x0000140001007983 */ /* 0x000ee20000300800 */
[----:B------:R-:W-:-:S03]  /*ed80*/  ULDC UR4, c[0x0][0xda4] ;  /* 0x0003690000047ab9 */ /* 0x000fc60000000800 */
[----:B------:R-:W4:Y:S01]  /*ed90*/  LDL.LU R2, [R1+0x1c] ;  /* 0x00001c0001027983 */ /* 0x000f220000300800 */
[----:B------:R-:W-:-:S05]  /*eda0*/  VIADD R16, R16, 0x1 ;  /* 0x0000000110107836 */ /* 0x000fca0000000000 */
[----:B------:R-:W-:-:S04]  /*edb0*/  ISETP.NE.AND P0, PT, R16, 0x2, PT ;  /* 0x000000021000780c */ /* 0x000fc80003f05270 */
[----:B------:R-:W-:Y:S01]  /*edc0*/  SEL R16, R16, RZ, P0 ;  /* 0x000000ff10107207 */ /* 0x000fe20000000000 */
[----:B---3--:R-:W-:Y:S01]  /*edd0*/  VIADD R0, R0, UR39 ;  /* 0x0000002700007c36 */ /* 0x008fe20008000000 */
[----:B----4-:R-:W-:-:S04]  /*ede0*/  IADD3 R2, R2, 0x1, RZ ;  /* 0x0000000102027810 */ /* 0x010fc80007ffe0ff */
[----:B------:R3:W-:Y:S01]  /*edf0*/  STL [R1+0x14], R0 ;  /* 0x0000140001007387 */ /* 0x0007e20000100800 */
[----:B------:R-:W-:-:S03]  /*ee00*/  ISETP.GE.AND P1, PT, R0, UR4, PT ;  /* 0x0000000400007c0c */ /* 0x000fc6000bf26270 */
[----:B------:R4:W-:Y:S01]  /*ee10*/  STL [R1+0x1c], R2 ;  /* 0x00001c0201007387 */ /* 0x0009e20000100800 */
[----:B---3--:R-:W-:-:S04]  /*ee20*/  SEL R0, RZ, 0x1, P0 ;  /* 0x00000001ff007807 */ /* 0x008fc80000000000 */
[----:B------:R-:W-:-:S05]  /*ee30*/  LOP3.LUT R19, R19, R0, RZ, 0x3c, !PT ;  /* 0x0000000013137212 */ /* 0x000fca00078e3cff */
[----:B----4-:R-:W-:Y:S05]  /*ee40*/  @!P1 BRA `(.L_x_210) ;  /* 0xffffffc800fc9947 */ /* 0x010fea000383ffff */
[----:B------:R-:W-:-:S07]  /*ee50*/  LOP3.LUT R2, R2, 0x1, RZ, 0xc, !PT ;  /* 0x0000000102027812 */ /* 0x000fce00078e0cff */
.L_x_157:
[----:B------:R-:W3:Y:S01]  /*ee60*/  S2R R3, SR_CgaCtaId ;  /* 0x0000000000037919 */ /* 0x000ee20000008800 */
[----:B------:R-:W-:Y:S01]  /*ee70*/  MOV R0, 0x400 ;  /* 0x0000040000007802 */ /* 0x000fe20000000f00 */
[----:B------:R-:W-:Y:S03]  /*ee80*/  BSSY B0, `(.L_x_211) ;  /* 0x0000005000007945 */ /* 0x000fe60003800000 */
[----:B---3--:R-:W-:Y:S02]  /*ee90*/  LEA R0, R3, R0, 0x18 ;  /* 0x0000000003007211 */ /* 0x008fe400078ec0ff */
[----:B------:R-:W-:-:S04]  /*eea0*/  SHF.L.U32 R3, R2, 0x1f, RZ ;  /* 0x0000001f02037819 */ /* 0x000fc800000006ff */
[----:B------:R-:W3:Y:S02]  /*eeb0*/  SYNCS.PHASECHK.TRANS64.TRYWAIT P0, [R0+URZ+0x38820], R3 ;  /* 0x03882003000075a7 */ /* 0x000ee4000800017f */
[----:B---3--:R-:W-:Y:S05]  /*eec0*/  @!P0 BRA `(.L_x_212) ;  /* 0x00000008004c8947 */ /* 0x008fea0003800000 */
.L_x_239:
[----:B------:R-:W-:Y:S05]  /*eed0*/  BSYNC B0 ;  /* 0x0000000000007941 */ /* 0x000fea0003800000 */
.L_x_211:
[----:B------:R-:W-:-:S03]  /*eee0*/  UMOV UR4, 0xffffffff ;  /* 0xffffffff00047882 */ /* 0x000fc60000000000 */
[----:B------:R-:W-:Y:S05]  /*eef0*/  BRA.DIV UR4, `(.L_x_213) ;  /* 0x0000000a04547947 */ /* 0x000fea000b800000 */
[----:B------:R-:W4:Y:S02]  /*ef00*/  S2R R2, SR_TID.X ;  /* 0x0000000000027919 */ /* 0x000f240000002100 */
[----:B----4-:R-:W-:-:S04]  /*ef10*/  SHF.R.U32.HI R2, RZ, 0x5, R2 ;  /* 0x00000005ff027819 */ /* 0x010fc80000011602 */
[----:B------:R-:W-:-:S05]  /*ef20*/  LOP3.LUT R2, R2, 0x3, RZ, 0xc0, !PT ;  /* 0x0000000302027812 */ /* 0x000fca00078ec0ff */
[----:B--2---:R2:W4:Y:S02]  /*ef30*/  SHFL.IDX PT, R14, R2, RZ, 0x1f ;  /* 0x00001fff020e7589 */ /* 0x00452400000e0000 */
.L_x_242:
[----:B----4-:R-:W-:Y:S01]  /*ef40*/  ISETP.NE.AND P0, PT, R14, RZ, PT ;  /* 0x000000ff0e00720c */ /* 0x010fe20003f05270 */
[----:B------:R-:W-:-:S12]  /*ef50*/  BSSY B0, `(.L_x_214) ;  /* 0x0000026000007945 */ /* 0x000fd80003800000 */
[----:B------:R-:W-:Y:S05]  /*ef60*/  @P0 BRA `(.L_x_215) ;  /* 0x0000000000900947 */ /* 0x000fea0003800000 */
[----:B------:R-:W-:-:S03]  /*ef70*/  UMOV UR4, 0xffffffff ;  /* 0xffffffff00047882 */ /* 0x000fc60000000000 */
[----:B------:R-:W-:Y:S05]  /*ef80*/  BRA.DIV UR4, `(.L_x_216) ;  /* 0x0000000a04647947 */ /* 0x000fea000b800000 */
[----:B------:R-:W-:-:S13]  /*ef90*/  ELECT P6, URZ, PT ;  /* 0x00000000003f782f */ /* 0x000fda00038c0000 */
.L_x_245:
[----:B------:R-:W-:Y:S05]  /*efa0*/  @!P6 BRA `(.L_x_215) ;  /* 0x000000000080e947 */ /* 0x000fea0003800000 */
[----:B--2---:R-:W2:Y:S02]  /*efb0*/  LDL R2, [R1+0x24] ;  /* 0x0000240001027983 */ /* 0x004ea40000100800 */
[----:B--2---:R-:W-:-:S13]  /*efc0*/  R2UR UR4, R2 ;  /* 0x00000000020472ca */ /* 0x004fda00000e0000 */
[----:B------:R-:W-:-:S06]  /*efd0*/  ULOP3.LUT UR4, UR4, 0x2, URZ, 0xfc, !UPT ;  /* 0x0000000204047892 */ /* 0x000fcc000f8efc3f */
[----:B------:R-:W-:-:S05]  /*efe0*/  IMAD.U32 R2, RZ, RZ, UR4 ;  /* 0x00000004ff027e24 */ /* 0x000fca000f8e00ff */
[----:B------:R-:W-:-:S13]  /*eff0*/  ISETP.NE.AND P2, PT, R2, 0x3, PT ;  /* 0x000000030200780c */ /* 0x000fda0003f45270 */
[----:B------:R-:W-:Y:S05]  /*f000*/  @!P2 BRA `(.L_x_217) ;  /* 0x000000000004a947 */ /* 0x000fea0003800000 */
[----:B------:R-:W-:Y:S01]  /*f010*/  BPT.TRAP 0x1 ;  /* 0x000000040000795c */ /* 0x000fe20000300000 */
.L_x_217:
[----:B---3--:R-:W-:Y:S01]  /*f020*/  VIADD R3, R0, 0x38840 ;  /* 0x0003884000037836 */ /* 0x008fe20000000000 */
[----:B------:R-:W-:Y:S01]  /*f030*/  SHF.L.U32 R5, R19, 0x1f, RZ ;  /* 0x0000001f13057819 */ /* 0x000fe200000006ff */
[----:B------:R-:W-:-:S03]  /*f040*/  VIADD R2, R16, 0x1 ;  /* 0x0000000110027836 */ /* 0x000fc60000000000 */
[----:B-1----:R-:W-:Y:S02]  /*f050*/  LEA R6, R16, R3, 0x3 ;  /* 0x0000000310067211 */ /* 0x002fe400078e18ff */
[----:B------:R-:W-:Y:S02]  /*f060*/  ISETP.NE.AND P1, PT, R2, 0x2, PT ;  /* 0x000000020200780c */ /* 0x000fe40003f25270 */
[----:B------:R-:W1:Y:S02]  /*f070*/  SYNCS.PHASECHK.TRANS64.TRYWAIT P0, [R6+URZ], R5 ;  /* 0x00000005060075a7 */ /* 0x000e64000800017f */
[----:B------:R-:W-:-:S04]  /*f080*/  SEL R4, RZ, 0x1, P1 ;  /* 0x00000001ff047807 */ /* 0x000fc80000800000 */
[----:B------:R-:W-:Y:S02]  /*f090*/  LOP3.LUT R19, R19, R4, RZ, 0x3c, !PT ;  /* 0x0000000413137212 */ /* 0x000fe400078e3cff */
[----:B------:R-:W-:Y:S02]  /*f0a0*/  SEL R4, R2, RZ, P1 ;  /* 0x000000ff02047207 */ /* 0x000fe40000800000 */
[----:B------:R-:W-:-:S03]  /*f0b0*/  SHF.L.U32 R2, R19, 0x1f, RZ ;  /* 0x0000001f13027819 */ /* 0x000fc600000006ff */
[----:B------:R-:W-:Y:S01]  /*f0c0*/  IMAD R3, R4, 0x8, R3 ;  /* 0x0000000804037824 */ /* 0x000fe200078e0203 */
[----:B-1----:R-:W-:Y:S06]  /*f0d0*/  @!P0 BRA `(.L_x_218) ;  /* 0x0000000800308947 */ /* 0x002fec0003800000 */
.L_x_246:
[----:B------:R-:W2:Y:S02]  /*f0e0*/  SYNCS.PHASECHK.TRANS64.TRYWAIT P0, [R3+URZ], R2 ;  /* 0x00000002030075a7 */ /* 0x000ea4000800017f */
[----:B--2---:R-:W-:Y:S05]  /*f0f0*/  @!P0 BRA `(.L_x_219) ;  /* 0x00000008003c8947 */ /* 0x004fea0003800000 */
.L_x_247:
[----:B------:R-:W-:Y:S05]  /*f100*/  @!P2 BRA `(.L_x_220) ;  /* 0x000000000004a947 */ /* 0x000fea0003800000 */
[----:B------:R-:W-:Y:S01]  /*f110*/  BPT.TRAP 0x1 ;  /* 0x000000040000795c */ /* 0x000fe20000300000 */
.L_x_220:
[----:B--2---:R-:W-:-:S05]  /*f120*/  IADD3 R3, R0, 0x38860, RZ ;  /* 0x0003886000037810 */ /* 0x004fca0007ffe0ff */
[----:B------:R-:W-:-:S04]  /*f130*/  IMAD R16, R16, 0x8, R3 ;  /* 0x0000000810107824 */ /* 0x000fc800078e0203 */
[----:B------:R-:W2:Y:S02]  /*f140*/  SYNCS.PHASECHK.TRANS64.TRYWAIT P0, [R16+URZ], R5 ;  /* 0x00000005100075a7 */ /* 0x000ea4000800017f */
[----:B--2---:R-:W-:Y:S05]  /*f150*/  @!P0 BRA `(.L_x_221) ;  /* 0x0000000800388947 */ /* 0x004fea0003800000 */
.L_x_248:
[----:B------:R-:W-:-:S07]  /*f160*/  IMAD R3, R4, 0x8, R3 ;  /* 0x0000000804037824 */ /* 0x000fce00078e0203 */
.L_x_222:
[----:B---3--:R3:W4:Y:S02]  /*f170*/  SYNCS.PHASECHK.TRANS64.TRYWAIT P0, [R3+URZ], R2 ;  /* 0x00000002030075a7 */ /* 0x008724000800017f */
[----:B----4-:R-:W-:Y:S05]  /*f180*/  @!P0 NANOSLEEP.SYNCS 0x989680 ;  /* 0x009896800000895d */ /* 0x010fea0003900000 */
[----:B------:R-:W4:Y:S02]  /*f190*/  @!P0 SYNCS.PHASECHK.TRANS64 P0, [R3+URZ], R2 ;  /* 0x00000002030085a7 */ /* 0x000f24000800007f */
[----:B----4-:R-:W-:Y:S05]  /*f1a0*/  @!P0 BRA `(.L_x_222) ;  /* 0xfffffffc00f08947 */ /* 0x010fea000383ffff */
.L_x_215:
[----:B------:R-:W-:Y:S05]  /*f1b0*/  BSYNC B0 ;  /* 0x0000000000007941 */ /* 0x000fea0003800000 */
.L_x_214:
[----:B------:R-:W-:Y:S05]  /*f1c0*/  EXIT ;  /* 0x000000000000794d */ /* 0x000fea0003800000 */
.L_x_131:
[----:B------:R-:W-:-:S13]  /*f1d0*/  R2UR UR4, R18 ;  /* 0x00000000120472ca */ /* 0x000fda00000e0000 */
[----:B-1----:R-:W-:-:S04]  /*f1e0*/  MOV R3, UR4 ;  /* 0x0000000400037c02 */ /* 0x002fc80008000f00 */
[----:B------:R1:W2:Y:S03]  /*f1f0*/  SYNCS.PHASECHK.TRANS64.TRYWAIT P1, [R3+URZ+0x38800], R0 ;  /* 0x03880000030075a7 */ /* 0x0002a6000802017f */
[----:B--2---:R-:W-:Y:S05]  /*f200*/  @!P1 NANOSLEEP.SYNCS 0x989680 ;  /* 0x009896800000995d */ /* 0x004fea0003900000 */
[----:B------:R-:W2:Y:S02]  /*f210*/  @!P1 SYNCS.PHASECHK.TRANS64 P1, [R3+URZ+0x38800], R0 ;  /* 0x03880000030095a7 */ /* 0x000ea4000802007f */
[----:B--2---:R-:W-:Y:S05]  /*f220*/  @!P1 BRA `(.L_x_131) ;  /* 0xfffffffc00e89947 */ /* 0x004fea000383ffff */
[----:B------:R-:W-:Y:S05]  /*f230*/  BRA `(.L_x_223) ;  /* 0xffffff2400487947 */ /* 0x000fea000383ffff */
.L_x_135:
[----:B--2---:R2:W3:Y:S02]  /*f240*/  SYNCS.PHASECHK.TRANS64.TRYWAIT P1, [R0+URZ+0x38830], R3 ;  /* 0x03883003000075a7 */ /* 0x0044e4000802017f */
[----:B---3--:R-:W-:Y:S05]  /*f250*/  @!P1 NANOSLEEP.SYNCS 0x989680 ;  /* 0x009896800000995d */ /* 0x008fea0003900000 */
[----:B------:R-:W3:Y:S02]  /*f260*/  @!P1 SYNCS.PHASECHK.TRANS64 P1, [R0+URZ+0x38830], R3 ;  /* 0x03883003000095a7 */ /* 0x000ee4000802007f */
[----:B---3--:R-:W-:Y:S05]  /*f270*/  @!P1 BRA `(.L_x_135) ;  /* 0xfffffffc00f09947 */ /* 0x008fea000383ffff */
[----:B------:R-:W-:Y:S05]  /*f280*/  BRA `(.L_x_134) ;  /* 0xffffff24006c7947 */ /* 0x000fea000383ffff */
.L_x_141:
[----:B--2---:R-:W-:-:S04]  /*f290*/  IMAD.U32 R4, RZ, RZ, UR60 ;  /* 0x0000003cff047e24 */ /* 0x004fc8000f8e00ff */
[----:B------:R2:W3:Y:S03]  /*f2a0*/  SYNCS.PHASECHK.TRANS64.TRYWAIT P1, [R4+URZ+0x38830], R3 ;  /* 0x03883003040075a7 */ /* 0x0004e6000802017f */
[----:B---3--:R-:W-:Y:S05]  /*f2b0*/  @!P1 NANOSLEEP.SYNCS 0x989680 ;  /* 0x009896800000995d */ /* 0x008fea0003900000 */
[----:B------:R-:W3:Y:S02]  /*f2c0*/  @!P1 SYNCS.PHASECHK.TRANS64 P1, [R4+URZ+0x38830], R3 ;  /* 0x03883003040095a7 */ /* 0x000ee4000802007f */
[----:B---3--:R-:W-:Y:S05]  /*f2d0*/  @!P1 BRA `(.L_x_141) ;  /* 0xfffffffc00ec9947 */ /* 0x008fea000383ffff */
[----:B------:R-:W-:Y:S05]  /*f2e0*/  BRA `(.L_x_140) ;  /* 0xffffff6400047947 */ /* 0x000fea000383ffff */
.L_x_145:
[----:B-12---:R-:W-:-:S04]  /*f2f0*/  IMAD.U32 R3, RZ, RZ, UR4 ;  /* 0x00000004ff037e24 */ /* 0x006fc8000f8e00ff */
[----:B------:R1:W2:Y:S03]  /*f300*/  SYNCS.PHASECHK.TRANS64.TRYWAIT P1, [R3+URZ+0x38850], R0 ;  /* 0x03885000030075a7 */ /* 0x0002a6000802017f */
[----:B--2---:R-:W-:Y:S05]  /*f310*/  @!P1 NANOSLEEP.SYNCS 0x989680 ;  /* 0x009896800000995d */ /* 0x004fea0003900000 */
[----:B------:R-:W2:Y:S02]  /*f320*/  @!P1 SYNCS.PHASECHK.TRANS64 P1, [R3+URZ+0x38850], R0 ;  /* 0x03885000030095a7 */ /* 0x000ea4000802007f */
[----:B--2---:R-:W-:Y:S05]  /*f330*/  @!P1 BRA `(.L_x_145) ;  /* 0xfffffffc00ec9947 */ /* 0x004fea000383ffff */
[----:B------:R-:W-:Y:S05]  /*f340*/  BRA `(.L_x_144) ;  /* 0xffffff8800547947 */ /* 0x000fea000383ffff */
.L_x_152:
[----:B--2---:R-:W-:-:S04]  /*f350*/  MOV R7, UR8 ;  /* 0x0000000800077c02 */ /* 0x004fc80008000f00 */
[----:B------:R2:W3:Y:S03]  /*f360*/  SYNCS.PHASECHK.TRANS64.TRYWAIT P1, [R7+URZ+0x38850], R0 ;  /* 0x03885000070075a7 */ /* 0x0004e6000802017f */
[----:B---3--:R-:W-:Y:S05]  /*f370*/  @!P1 NANOSLEEP.SYNCS 0x989680 ;  /* 0x009896800000995d */ /* 0x008fea0003900000 */
[----:B------:R-:W3:Y:S02]  /*f380*/  @!P1 SYNCS.PHASECHK.TRANS64 P1, [R7+URZ+0x38850], R0 ;  /* 0x03885000070095a7 */ /* 0x000ee4000802007f */
[----:B---3--:R-:W-:Y:S05]  /*f390*/  @!P1 BRA `(.L_x_152) ;  /* 0xfffffffc00ec9947 */ /* 0x008fea000383ffff */
[----:B------:R-:W-:Y:S05]  /*f3a0*/  BRA `(.L_x_151) ;  /* 0xffffffa400b87947 */ /* 0x000fea000383ffff */
.L_x_165:
[----:B------:R-:W1:Y:S01]  /*f3b0*/  S2R R5, SR_TID.X ;  /* 0x0000000000057919 */ /* 0x000e620000002100 */
[----:B------:R-:W-:Y:S01]  /*f3c0*/  BSSY B0, `(.L_x_224) ;  /* 0x000000a000007945 */ /* 0x000fe20003800000 */
[----:B------:R-:W-:Y:S01]  /*f3d0*/  IMAD.MOV.U32 R12, RZ, RZ, RZ ;  /* 0x000000ffff0c7224 */ /* 0x000fe200078e00ff */
[----:B------:R-:W-:Y:S01]  /*f3e0*/  MOV R11, 0x1f ;  /* 0x0000001f000b7802 */ /* 0x000fe20000000f00 */
[----:B------:R-:W-:Y:S01]  /*f3f0*/  IMAD.MOV.U32 R15, RZ, RZ, -0x1 ;  /* 0xffffffffff0f7424 */ /* 0x000fe200078e00ff */
[----:B-1----:R-:W-:-:S04]  /*f400*/  SHF.R.U32.HI R5, RZ, 0x5, R5 ;  /* 0x00000005ff057819 */ /* 0x002fc80000011605 */
[----:B------:R-:W-:-:S05]  /*f410*/  LOP3.LUT R5, R5, 0x3, RZ, 0xc0, !PT ;  /* 0x0000000305057812 */ /* 0x000fca00078ec0ff */
[----:B------:R-:W-:-:S07]  /*f420*/  IMAD.MOV.U32 R13, RZ, RZ, R5 ;  /* 0x000000ffff0d7224 */ /* 0x000fce00078e0005 */
[----:B------:R-:W-:Y:S05]  /*f430*/  WARPSYNC.COLLECTIVE R15, `(.L_x_225) ;  /* 0x000000000f087348 */ /* 0x000fea0003c00000 */
[----:B------:R1:W2:Y:S02]  /*f440*/  SHFL.IDX P6, R14, R13, R12, R11 ;  /* 0x0000000c0d0e7389 */ /* 0x0002a400000c000b */
[----:B-12---:R-:W-:Y:S01]  /*f450*/  ENDCOLLECTIVE ;  /* 0x000000000000791b */ /* 0x006fe20003800000 */
.L_x_225:
[----:B------:R-:W-:Y:S05]  /*f460*/  BSYNC B0 ;  /* 0x0000000000007941 */ /* 0x000fea0003800000 */
.L_x_224:
[----:B------:R-:W-:Y:S05]  /*f470*/  BRA `(.L_x_226) ;  /* 0xffffffd000287947 */ /* 0x000fea000383ffff */
.L_x_166:
[----:B------:R-:W-:Y:S01]  /*f480*/  BSSY B0, `(.L_x_227) ;  /* 0x0000006000007945 */ /* 0x000fe20003800000 */
[----:B------:R-:W-:-:S07]  /*f490*/  IMAD.MOV.U32 R15, RZ, RZ, -0x1 ;  /* 0xffffffffff0f7424 */ /* 0x000fce00078e00ff */
[----:B------:R-:W-:Y:S05]  /*f4a0*/  WARPSYNC.COLLECTIVE R15, `(.L_x_228) ;  /* 0x000000000f0c7348 */ /* 0x000fea0003c00000 */
[----:B------:R-:W-:Y:S02]  /*f4b0*/  ELECT P6, UR62, PT ;  /* 0x00000000003e782f */ /* 0x000fe400038c0000 */
[----:B------:R-:W-:Y:S01]  /*f4c0*/  MOV R14, UR62 ;  /* 0x0000003e000e7c02 */ /* 0x000fe20008000f00 */
[----:B------:R-:W-:Y:S10]  /*f4d0*/  ENDCOLLECTIVE ;  /* 0x000000000000791b */ /* 0x000ff40003800000 */
.L_x_228:
[----:B------:R-:W-:Y:S05]  /*f4e0*/  BSYNC B0 ;  /* 0x0000000000007941 */ /* 0x000fea0003800000 */
.L_x_227:
[----:B------:R-:W-:Y:S05]  /*f4f0*/  BRA `(.L_x_229) ;  /* 0xffffffd000247947 */ /* 0x000fea000383ffff */
.L_x_169:
[----:B---3--:R3:W4:Y:S02]  /*f500*/  SYNCS.PHASECHK.TRANS64.TRYWAIT P1, [R4+URZ+0x38840], R9 ;  /* 0x03884009040075a7 */ /* 0x008724000802017f */
[----:B----4-:R-:W-:Y:S05]  /*f510*/  @!P1 NANOSLEEP.SYNCS 0x989680 ;  /* 0x009896800000995d */ /* 0x010fea0003900000 */
[----:B------:R-:W4:Y:S02]  /*f520*/  @!P1 SYNCS.PHASECHK.TRANS64 P1, [R4+URZ+0x38840], R9 ;  /* 0x03884009040095a7 */ /* 0x000f24000802007f */
[----:B----4-:R-:W-:Y:S05]  /*f530*/  @!P1 BRA `(.L_x_169) ;  /* 0xfffffffc00f09947 */ /* 0x010fea000383ffff */
[----:B------:R-:W-:Y:S05]  /*f540*/  BRA `(.L_x_230) ;  /* 0xffffffd000887947 */ /* 0x000fea000383ffff */
.L_x_173:
[----:B-1----:R-:W1:Y:S01]  /*f550*/  S2R R9, SR_CgaCtaId ;  /* 0x0000000000097919 */ /* 0x002e620000008800 */
[----:B------:R-:W-:-:S04]  /*f560*/  MOV R7, 0x400 ;  /* 0x0000040000077802 */ /* 0x000fc80000000f00 */
[----:B-1----:R-:W-:-:S04]  /*f570*/  LEA R7, R9, R7, 0x18 ;  /* 0x0000000709077211 */ /* 0x002fc800078ec0ff */
[----:B------:R1:W3:Y:S03]  /*f580*/  SYNCS.PHASECHK.TRANS64.TRYWAIT P1, [R7+URZ+0x38820], R6 ;  /* 0x03882006070075a7 */ /* 0x0002e6000802017f */
[----:B---3--:R-:W-:Y:S05]  /*f590*/  @!P1 NANOSLEEP.SYNCS 0x989680 ;  /* 0x009896800000995d */ /* 0x008fea0003900000 */
[----:B------:R-:W3:Y:S02]  /*f5a0*/  @!P1 SYNCS.PHASECHK.TRANS64 P1, [R7+URZ+0x38820], R6 ;  /* 0x03882006070095a7 */ /* 0x000ee4000802007f */
[----:B---3--:R-:W-:Y:S05]  /*f5b0*/  @!P1 BRA `(.L_x_173) ;  /* 0xfffffffc00e49947 */ /* 0x008fea000383ffff */
[----:B------:R-:W-:Y:S05]  /*f5c0*/  BRA `(.L_x_231) ;  /* 0xffffffd800107947 */ /* 0x000fea000383ffff */
.L_x_179:
[----:B-1----:R1:W2:Y:S02]  /*f5d0*/  SYNCS.PHASECHK.TRANS64.TRYWAIT P1, [R2+URZ+0x38840], R3 ;  /* 0x03884003020075a7 */ /* 0x0022a4000802017f */
[----:B--2---:R-:W-:Y:S05]  /*f5e0*/  @!P1 NANOSLEEP.SYNCS 0x989680 ;  /* 0x009896800000995d */ /* 0x004fea0003900000 */
[----:B------:R-:W2:Y:S02]  /*f5f0*/  @!P1 SYNCS.PHASECHK.TRANS64 P1, [R2+URZ+0x38840], R3 ;  /* 0x03884003020095a7 */ /* 0x000ea4000802007f */
[----:B--2---:R-:W-:Y:S05]  /*f600*/  @!P1 BRA `(.L_x_179) ;  /* 0xfffffffc00f09947 */ /* 0x004fea000383ffff */
[----:B------:R-:W-:Y:S05]  /*f610*/  BRA `(.L_x_232) ;  /* 0xffffffd800b47947 */ /* 0x000fea000383ffff */
.L_x_182:
[----:B-1----:R1:W2:Y:S02]  /*f620*/  SYNCS.PHASECHK.TRANS64.TRYWAIT P1, [R2+URZ+0x38860], R3 ;  /* 0x03886003020075a7 */ /* 0x0022a4000802017f */
[----:B--2---:R-:W-:Y:S05]  /*f630*/  @!P1 NANOSLEEP.SYNCS 0x989680 ;  /* 0x009896800000995d */ /* 0x004fea0003900000 */
[----:B------:R-:W2:Y:S02]  /*f640*/  @!P1 SYNCS.PHASECHK.TRANS64 P1, [R2+URZ+0x38860], R3 ;  /* 0x03886003020095a7 */ /* 0x000ea4000802007f */
[----:B--2---:R-:W-:Y:S05]  /*f650*/  @!P1 BRA `(.L_x_182) ;  /* 0xfffffffc00f09947 */ /* 0x004fea000383ffff */
[----:B------:R-:W-:Y:S05]  /*f660*/  BRA `(.L_x_233) ;  /* 0xffffffdc00747947 */ /* 0x000fea000383ffff */
.L_x_189:
[----:B--2---:R2:W3:Y:S02]  /*f670*/  SYNCS.PHASECHK.TRANS64.TRYWAIT P1, [R2+URZ+0x38840], R3 ;  /* 0x03884003020075a7 */ /* 0x0044e4000802017f */
[----:B---3--:R-:W-:Y:S05]  /*f680*/  @!P1 NANOSLEEP.SYNCS 0x989680 ;  /* 0x009896800000995d */ /* 0x008fea0003900000 */
[----:B------:R-:W3:Y:S02]  /*f690*/  @!P1 SYNCS.PHASECHK.TRANS64 P1, [R2+URZ+0x38840], R3 ;  /* 0x03884003020095a7 */ /* 0x000ee4000802007f */
[----:B---3--:R-:W-:Y:S05]  /*f6a0*/  @!P1 BRA `(.L_x_189) ;  /* 0xfffffffc00f09947 */ /* 0x008fea000383ffff */
[----:B------:R-:W-:Y:S05]  /*f6b0*/  BRA `(.L_x_234) ;  /* 0xffffffe000dc7947 */ /* 0x000fea000383ffff */
.L_x_192:
[----:B-1----:R1:W2:Y:S02]  /*f6c0*/  SYNCS.PHASECHK.TRANS64.TRYWAIT P1, [R2+URZ+0x38860], R19 ;  /* 0x03886013020075a7 */ /* 0x0022a4000802017f */
[----:B--2---:R-:W-:Y:S05]  /*f6d0*/  @!P1 NANOSLEEP.SYNCS 0x989680 ;  /* 0x009896800000995d */ /* 0x004fea0003900000 */
[----:B------:R-:W2:Y:S02]  /*f6e0*/  @!P1 SYNCS.PHASECHK.TRANS64 P1, [R2+URZ+0x38860], R19 ;  /* 0x03886013020095a7 */ /* 0x000ea4000802007f */
[----:B--2---:R-:W-:Y:S05]  /*f6f0*/  @!P1 BRA `(.L_x_192) ;  /* 0xfffffffc00f09947 */ /* 0x004fea000383ffff */
[----:B------:R-:W-:Y:S05]  /*f700*/  BRA `(.L_x_235) ;  /* 0xffffffe4009c7947 */ /* 0x000fea000383ffff */
.L_x_198:
[----:B--2---:R2:W3:Y:S02]  /*f710*/  SYNCS.PHASECHK.TRANS64.TRYWAIT P1, [R2+URZ+0x38840], R3 ;  /* 0x03884003020075a7 */ /* 0x0044e4000802017f */
[----:B---3--:R-:W-:Y:S05]  /*f720*/  @!P1 NANOSLEEP.SYNCS 0x989680 ;  /* 0x009896800000995d */ /* 0x008fea0003900000 */
[----:B------:R-:W3:Y:S02]  /*f730*/  @!P1 SYNCS.PHASECHK.TRANS64 P1, [R2+URZ+0x38840], R3 ;  /* 0x03884003020095a7 */ /* 0x000ee4000802007f */
[----:B---3--:R-:W-:Y:S05]  /*f740*/  @!P1 BRA `(.L_x_198) ;  /* 0xfffffffc00f09947 */ /* 0x008fea000383ffff */
[----:B------:R-:W-:Y:S05]  /*f750*/  BRA `(.L_x_236) ;  /* 0xffffffe800e07947 */ /* 0x000fea000383ffff */
.L_x_201:
[----:B-1----:R1:W2:Y:S02]  /*f760*/  SYNCS.PHASECHK.TRANS64.TRYWAIT P1, [R2+URZ+0x38860], R10 ;  /* 0x0388600a020075a7 */ /* 0x0022a4000802017f */
[----:B--2---:R-:W-:Y:S05]  /*f770*/  @!P1 NANOSLEEP.SYNCS 0x989680 ;  /* 0x009896800000995d */ /* 0x004fea0003900000 */
[----:B------:R-:W2:Y:S02]  /*f780*/  @!P1 SYNCS.PHASECHK.TRANS64 P1, [R2+URZ+0x38860], R10 ;  /* 0x0388600a020095a7 */ /* 0x000ea4000802007f */
[----:B--2---:R-:W-:Y:S05]  /*f790*/  @!P1 BRA `(.L_x_201) ;  /* 0xfffffffc00f09947 */ /* 0x004fea000383ffff */
[----:B------:R-:W-:Y:S05]  /*f7a0*/  BRA `(.L_x_237) ;  /* 0xffffffec00a07947 */ /* 0x000fea000383ffff */
.L_x_207:
[----:B---3--:R3:W4:Y:S02]  /*f7b0*/  SYNCS.PHASECHK.TRANS64.TRYWAIT P0, [R3+URZ+0x38860], R2 ;  /* 0x03886002030075a7 */ /* 0x008724000800017f */
[----:B----4-:R-:W-:Y:S05]  /*f7c0*/  @!P0 NANOSLEEP.SYNCS 0x989680 ;  /* 0x009896800000895d */ /* 0x010fea0003900000 */
[----:B------:R-:W4:Y:S02]  /*f7d0*/  @!P0 SYNCS.PHASECHK.TRANS64 P0, [R3+URZ+0x38860], R2 ;  /* 0x03886002030085a7 */ /* 0x000f24000800007f */
[----:B----4-:R-:W-:Y:S05]  /*f7e0*/  @!P0 BRA `(.L_x_207) ;  /* 0xfffffffc00f08947 */ /* 0x010fea000383ffff */
[----:B------:R-:W-:Y:S05]  /*f7f0*/  BRA `(.L_x_238) ;  /* 0xfffffff0008c7947 */ /* 0x000fea000383ffff */
.L_x_212:
[----:B---3--:R3:W4:Y:S02]  /*f800*/  SYNCS.PHASECHK.TRANS64.TRYWAIT P0, [R0+URZ+0x38820], R3 ;  /* 0x03882003000075a7 */ /* 0x008724000800017f */
[----:B----4-:R-:W-:Y:S05]  /*f810*/  @!P0 NANOSLEEP.SYNCS 0x989680 ;  /* 0x009896800000895d */ /* 0x010fea0003900000 */
[----:B------:R-:W4:Y:S02]  /*f820*/  @!P0 SYNCS.PHASECHK.TRANS64 P0, [R0+URZ+0x38820], R3 ;  /* 0x03882003000085a7 */ /* 0x000f24000800007f */
[----:B----4-:R-:W-:Y:S05]  /*f830*/  @!P0 BRA `(.L_x_212) ;  /* 0xfffffffc00f08947 */ /* 0x010fea000383ffff */
[----:B------:R-:W-:Y:S05]  /*f840*/  BRA `(.L_x_239) ;  /* 0xfffffff400a07947 */ /* 0x000fea000383ffff */
.L_x_213:
[----:B------:R-:W4:Y:S01]  /*f850*/  S2R R2, SR_TID.X ;  /* 0x0000000000027919 */ /* 0x000f220000002100 */
[----:B------:R-:W-:Y:S01]  /*f860*/  BSSY B0, `(.L_x_240) ;  /* 0x000000a000007945 */ /* 0x000fe20003800000 */
[----:B------:R-:W-:Y:S01]  /*f870*/  IMAD.MOV.U32 R12, RZ, RZ, RZ ;  /* 0x000000ffff0c7224 */ /* 0x000fe200078e00ff */
[----:B--2---:R-:W-:Y:S01]  /*f880*/  MOV R15, 0xffffffff ;  /* 0xffffffff000f7802 */ /* 0x004fe20000000f00 */
[----:B------:R-:W-:Y:S01]  /*f890*/  IMAD.MOV.U32 R11, RZ, RZ, 0x1f ;  /* 0x0000001fff0b7424 */ /* 0x000fe200078e00ff */
[----:B----4-:R-:W-:-:S04]  /*f8a0*/  SHF.R.U32.HI R2, RZ, 0x5, R2 ;  /* 0x00000005ff027819 */ /* 0x010fc80000011602 */
[----:B------:R-:W-:-:S04]  /*f8b0*/  LOP3.LUT R2, R2, 0x3, RZ, 0xc0, !PT ;  /* 0x0000000302027812 */ /* 0x000fc800078ec0ff */
[----:B------:R-:W-:-:S07]  /*f8c0*/  MOV R13, R2 ;  /* 0x00000002000d7202 */ /* 0x000fce0000000f00 */
[----:B-1-3--:R-:W-:Y:S05]  /*f8d0*/  WARPSYNC.COLLECTIVE R15, `(.L_x_241) ;  /* 0x000000000f087348 */ /* 0x00afea0003c00000 */
[----:B------:R2:W4:Y:S02]  /*f8e0*/  SHFL.IDX P6, R14, R13, R12, R11 ;  /* 0x0000000c0d0e7389 */ /* 0x00052400000c000b */
[----:B-1234-:R-:W-:Y:S01]  /*f8f0*/  ENDCOLLECTIVE ;  /* 0x000000000000791b */ /* 0x01efe20003800000 */
.L_x_241:
[----:B------:R-:W-:Y:S05]  /*f900*/  BSYNC B0 ;  /* 0x0000000000007941 */ /* 0x000fea0003800000 */
.L_x_240:
[----:B------:R-:W-:Y:S05]  /*f910*/  BRA `(.L_x_242) ;  /* 0xfffffff400887947 */ /* 0x000fea000383ffff */
.L_x_216:
[----:B------:R-:W-:Y:S01]  /*f920*/  BSSY B1, `(.L_x_243) ;  /* 0x0000006000017945 */ /* 0x000fe20003800000 */
[----:B------:R-:W-:-:S07]  /*f930*/  IMAD.MOV.U32 R15, RZ, RZ, -0x1 ;  /* 0xffffffffff0f7424 */ /* 0x000fce00078e00ff */
[----:B-123--:R-:W-:Y:S05]  /*f940*/  WARPSYNC.COLLECTIVE R15, `(.L_x_244) ;  /* 0x000000000f0c7348 */ /* 0x00efea0003c00000 */
[----:B------:R-:W-:Y:S02]  /*f950*/  ELECT P6, UR62, PT ;  /* 0x00000000003e782f */ /* 0x000fe400038c0000 */
[----:B------:R-:W-:Y:S01]  /*f960*/  MOV R14, UR62 ;  /* 0x0000003e000e7c02 */ /* 0x000fe20008000f00 */
[----:B-123--:R-:W-:Y:S10]  /*f970*/  ENDCOLLECTIVE ;  /* 0x000000000000791b */ /* 0x00eff40003800000 */
.L_x_244:
[----:B------:R-:W-:Y:S05]  /*f980*/  BSYNC B1 ;  /* 0x0000000000017941 */ /* 0x000fea0003800000 */
.L_x_243:
[----:B------:R-:W-:Y:S05]  /*f990*/  BRA `(.L_x_245) ;  /* 0xfffffff400807947 */ /* 0x000fea000383ffff */
.L_x_218:
[----:B-1----:R1:W2:Y:S02]  /*f9a0*/  SYNCS.PHASECHK.TRANS64.TRYWAIT P0, [R6+URZ], R5 ;  /* 0x00000005060075a7 */ /* 0x0022a4000800017f */
[----:B--2---:R-:W-:Y:S05]  /*f9b0*/  @!P0 NANOSLEEP.SYNCS 0x989680 ;  /* 0x009896800000895d */ /* 0x004fea0003900000 */
[----:B------:R-:W2:Y:S02]  /*f9c0*/  @!P0 SYNCS.PHASECHK.TRANS64 P0, [R6+URZ], R5 ;  /* 0x00000005060085a7 */ /* 0x000ea4000800007f */
[----:B--2---:R-:W-:Y:S05]  /*f9d0*/  @!P0 BRA `(.L_x_218) ;  /* 0xfffffffc00f08947 */ /* 0x004fea000383ffff */
[----:B------:R-:W-:Y:S05]  /*f9e0*/  BRA `(.L_x_246) ;  /* 0xfffffff400bc7947 */ /* 0x000fea000383ffff */
.L_x_219:
[----:B--2---:R2:W3:Y:S02]  /*f9f0*/  SYNCS.PHASECHK.TRANS64.TRYWAIT P0, [R3+URZ], R2 ;  /* 0x00000002030075a7 */ /* 0x0044e4000800017f */
[----:B---3--:R-:W-:Y:S05]  /*fa00*/  @!P0 NANOSLEEP.SYNCS 0x989680 ;  /* 0x009896800000895d */ /* 0x008fea0003900000 */
[----:B------:R-:W3:Y:S02]  /*fa10*/  @!P0 SYNCS.PHASECHK.TRANS64 P0, [R3+URZ], R2 ;  /* 0x00000002030085a7 */ /* 0x000ee4000800007f */
[----:B---3--:R-:W-:Y:S05]  /*fa20*/  @!P0 BRA `(.L_x_219) ;  /* 0xfffffffc00f08947 */ /* 0x008fea000383ffff */
[----:B------:R-:W-:Y:S05]  /*fa30*/  BRA `(.L_x_247) ;  /* 0xfffffff400b07947 */ /* 0x000fea000383ffff */
.L_x_221:
[----:B--2---:R2:W3:Y:S02]  /*fa40*/  SYNCS.PHASECHK.TRANS64.TRYWAIT P0, [R16+URZ], R5 ;  /* 0x00000005100075a7 */ /* 0x0044e4000800017f */
[----:B---3--:R-:W-:Y:S05]  /*fa50*/  @!P0 NANOSLEEP.SYNCS 0x989680 ;  /* 0x009896800000895d */ /* 0x008fea0003900000 */
[----:B------:R-:W3:Y:S02]  /*fa60*/  @!P0 SYNCS.PHASECHK.TRANS64 P0, [R16+URZ], R5 ;  /* 0x00000005100085a7 */ /* 0x000ee4000800007f */
[----:B---3--:R-:W-:Y:S05]  /*fa70*/  @!P0 BRA `(.L_x_221) ;  /* 0xfffffffc00f08947 */ /* 0x008fea000383ffff */
[----:B------:R-:W-:Y:S05]  /*fa80*/  BRA `(.L_x_248) ;  /* 0xfffffff400b47947 */ /* 0x000fea000383ffff */
.L_x_249:
        /* <DEDUP_REMOVED lines=15> */
.L_x_12747:


//--------------------- .text._ZN7cutlass13device_kernelIN5flash11enable_sm90INS1_16FlashAttnFwdSm90INS1_25CollectiveMainloopFwdSm90ILi2EN4cute5tupleIJNS5_1CILi1EEES8_S8_EEENS6_IJNS7_ILi128EEENS7_ILi80EEENS7_ILi256EEEEEELi256ENS_6half_tEfNS_4arch4Sm90ELb0ELb0ELb1ELb1ELb0ELb0ELb0ELb1ELb1ELb0ELb0ELb0EEENS1_21CollectiveEpilogueFwdINS6_IJSA_SC_SB_EEES9_SE_SG_Li256ELb1ELb0ELb0ELb0EEENS1_36VarlenDynamicPersistentTileSchedulerILi128ELi80ELi256ELi32ELb0ELb0ELb1ELb0ELb1ELb1EEEEEEEEEvNT_6ParamsE --------------------------
	.section	.text._ZN7cutlass13device_kernelIN5flash11enable_sm90INS1_16FlashAttnFwdSm90INS1_25CollectiveMainloopFwdSm90ILi2EN4cute5tupleIJNS5_1CILi1EEES8_S8_EEENS6_IJNS7_ILi128EEENS7_ILi80EEENS7_ILi256EEEEEELi256ENS_6half_tEfNS_4arch4Sm90ELb0ELb0ELb1ELb1ELb0ELb0ELb0ELb1ELb1ELb0ELb0ELb0EEENS1_21CollectiveEpilogueFwdINS6_IJSA_SC_SB_EEES9_SE_SG_Li256ELb1ELb0ELb0ELb0EEENS1_36VarlenDynamicPersistentTileSchedulerILi128ELi80ELi256ELi32ELb0ELb0ELb1ELb0ELb1ELb1EEEEEEEEEvNT_6ParamsE,"ax",@progbits
	.align	128
.text._ZN7cutlass13device_kernelIN5flash11enable_sm90INS1_16FlashAttnFwdSm90INS1_25CollectiveMainloopFwdSm90ILi2EN4cute5tupleIJNS5_1CILi1EEES8_S8_EEENS6_IJNS7_ILi128EEENS7_ILi80EEENS7_ILi256EEEEEELi256ENS_6half_tEfNS_4arch4Sm90ELb0ELb0ELb1ELb1ELb0ELb0ELb0ELb1ELb1ELb0ELb0ELb0EEENS1_21CollectiveEpilogueFwdINS6_IJSA_SC_SB_EEES9_SE_SG_Li256ELb1ELb0ELb0ELb0EEENS1_36VarlenDynamicPersistentTileSchedulerILi128ELi80ELi256ELi32ELb0ELb0ELb1ELb0ELb1ELb1EEEEEEEEEvNT_6ParamsE:
        .type           _ZN7cutlass13device_kernelIN5flash11enable_sm90INS1_16FlashAttnFwdSm90INS1_25CollectiveMainloopFwdSm90ILi2EN4cute5tupleIJNS5_1CILi1EEES8_S8_EEENS6_IJNS7_ILi128EEENS7_ILi80EEENS7_ILi256EEEEEELi256ENS_6half_tEfNS_4arch4Sm90ELb0ELb0ELb1ELb1ELb0ELb0ELb0ELb1ELb1ELb0ELb0ELb0EEENS1_21CollectiveEpilogueFwdINS6_IJSA_SC_SB_EEES9_SE_SG_Li256ELb1ELb0ELb0ELb0EEENS1_36VarlenDynamicPersistentTileSchedulerILi128ELi80ELi256ELi32ELb0ELb0ELb1ELb0ELb1ELb1EEEEEEEEEvNT_6ParamsE,@function
        .size           _ZN7cutlass13device_kernelIN5flash11enable_sm90INS1_16FlashAttnFwdSm90INS1_25CollectiveMainloopFwdSm90ILi2EN4cute5tupleIJNS5_1CILi1EEES8_S8_EEENS6_IJNS7_ILi128EEENS7_ILi80EEENS7_ILi256EEEEEELi256ENS_6half_tEfNS_4arch4Sm90ELb0ELb0ELb1ELb1ELb0ELb0ELb0ELb1ELb1ELb0ELb0ELb0EEENS1_21CollectiveEpilogueFwdINS6_IJSA_SC_SB_EEES9_SE_SG_Li256ELb1ELb0ELb0ELb0EEENS1_36VarlenDynamicPersistentTileSchedulerILi128ELi80ELi256ELi32ELb0ELb0ELb1ELb0ELb1ELb1EEEEEEEEEvNT_6ParamsE,(.L_x_12748 - _ZN7cutlass13device_kernelIN5flash11enable_sm90INS1_16FlashAttnFwdSm90INS1_25CollectiveMainloopFwdSm90ILi2EN4cute5tupleIJNS5_1CILi1EEES8_S8_EEENS6_IJNS7_ILi128EEENS7_ILi80EEENS7_ILi256EEEEEELi256ENS_6half_tEfNS_4arch4Sm90ELb0ELb0ELb1ELb1ELb0ELb0ELb0ELb1ELb1ELb0ELb0ELb0EEENS1_21CollectiveEpilogueFwdINS6_IJSA_SC_SB_EEES9_SE_SG_Li256ELb1ELb0ELb0ELb0EEENS1_36VarlenDynamicPersistentTileSchedulerILi128ELi80ELi256ELi32ELb0ELb0ELb1ELb0ELb1ELb1EEEEEEEEEvNT_6ParamsE)
        .other          _ZN7cutlass13device_kernelIN5flash11enable_sm90INS1_16FlashAttnFwdSm90INS1_25CollectiveMainloopFwdSm90ILi2EN4cute5tupleIJNS5_1CILi1EEES8_S8_EEENS6_IJNS7_ILi128EEENS7_ILi80EEENS7_ILi256EEEEEELi256ENS_6half_tEfNS_4arch4Sm90ELb0ELb0ELb1ELb1ELb0ELb0ELb0ELb1ELb1ELb0ELb0ELb0EEENS1_21CollectiveEpilogueFwdINS6_IJSA_SC_SB_EEES9_SE_SG_Li256ELb1ELb0ELb0ELb0EEENS1_36VarlenDynamicPersistentTileSchedulerILi128ELi80ELi256ELi32ELb0ELb0ELb1ELb0ELb1ELb1EEEEEEEEEvNT_6ParamsE,@"STO_CUDA_ENTRY STV_DEFAULT"
_ZN7cutlass13device_kernelIN5flash11enable_sm90INS1_16FlashAttnFwdSm90INS1_25CollectiveMainloopFwdSm90ILi2EN4cute5tupleIJNS5_1CILi1EEES8_S8_EEENS6_IJNS7_ILi128EEENS7_ILi80EEENS7_ILi256EEEEEELi256ENS_6half_tEfNS_4arch4Sm90ELb0ELb0ELb1ELb1ELb0ELb0ELb0ELb1ELb1ELb0ELb0ELb0EEENS1_21CollectiveEpilogueFwdINS6_IJSA_SC_SB_EEES9_SE_SG_Li256ELb1ELb0ELb0ELb0EEENS1_36VarlenDynamicPersistentTileSchedulerILi128ELi80ELi256ELi32ELb0ELb0ELb1ELb0ELb1ELb1EEEEEEEEEvNT_6ParamsE:
[----:B------:R-:W0:Y:S02]  /*0000*/  LDC R1, c[0x0][0x28] ;  /* 0x00000a00ff017b82 */ /* 0x000e240000000800 */
[----:B0-----:R-:W-:Y:S01]  /*0010*/  VIADD R1, R1, 0xffffffc8 ;  /* 0xffffffc801017836 */ /* 0x001fe20000000000 */
[----:B------:R-:W0:Y:S01]  /*0020*/  S2R R3, SR_TID.X ;  /* 0x0000000000037919 */ /* 0x000e220000002100 */
[----:B------:R-:W-:Y:S01]  /*0030*/  ELECT P0, URZ, PT ;  /* 0x00000000003f782f */ /* 0x000fe20003800000 */
[----:B------:R-:W-:Y:S01]  /*0040*/  BSSY B0, `(.L_x_250) ;  /* 0x0000011000007945 */ /* 0x000fe20003800000 */
[----:B0-----:R-:W-:-:S05]  /*0050*/  SHF.R.U32.HI R0, RZ, 0x5, R3 ;  /* 0x00000005ff007819 */ /* 0x001fca0000011603 */
[----:B------:R-:W0:Y:S02]  /*0060*/  SHFL.IDX PT, R2, R0, RZ, 0x1f ;  /* 0x00001fff00027589 */ /* 0x000e2400000e0000 */
[----:B0-----:R-:W-:Y:S02]  /*0070*/  ISETP.EQ.AND P0, PT, R2, RZ, P0 ;  /* 0x000000ff0200720c */ /* 0x001fe40000702270 */
[----:B------:R-:W-:-:S11]  /*0080*/  SHF.R.U32.HI R2, RZ, 0x7, R3 ;  /* 0x00000007ff027819 */ /* 0x000fd60000011603 */
[----:B------:R-:W-:Y:S05]  /*0090*/  @!P0 BRA `(.L_x_251) ;  /* 0x00000000002c8947 */ /* 0x000fea0003800000 */
[----:B------:R-:W-:Y:S02]  /*00a0*/  ULDC.64 UR4, c[0x0][0x198] ;  /* 0x0000660000047ab9 */ /* 0x000fe40000000a00 */
[----:B------:R-:W-:Y:S02]  /*00b0*/  UIADD3 UR6, UP0, UR4, 0x270, URZ ;  /* 0x0000027004067890 */ /* 0x000fe4000ff1e03f */
[----:B------:R-:W-:Y:S02]  /*00c0*/  UIADD3 UR8, UP1, UR4, 0x370, URZ ;  /* 0x0000037004087890 */ /* 0x000fe4000ff3e03f */
[----:B------:R-:W-:Y:S02]  /*00d0*/  UIADD3 UR4, UP2, UR4, 0x470, URZ ;  /* 0x0000047004047890 */ /* 0x000fe4000ff5e03f */
[----:B------:R-:W-:Y:S02]  /*00e0*/  UIADD3.X UR7, URZ, UR5, URZ, UP0, !UPT ;  /* 0x000000053f077290 */ /* 0x000fe400087fe43f */
[----:B------:R-:W-:-:S02]  /*00f0*/  UIADD3.X UR9, URZ, UR5, URZ, UP1, !UPT ;  /* 0x000000053f097290 */ /* 0x000fc40008ffe43f */
[----:B------:R-:W-:-:S05]  /*0100*/  UIADD3.X UR5, URZ, UR5, URZ, UP2, !UPT ;  /* 0x000000053f057290 */ /* 0x000fca00097fe43f */
[----:B------:R0:W-:Y:S02]  /*0110*/  UTMACCTL.PF [UR6] ;  /* 0x00000000060079b9 */ /* 0x0001e40008040000 */
[----:B------:R0:W-:Y:S02]  /*0120*/  UTMACCTL.PF [UR8] ;  /* 0x00000000080079b9 */ /* 0x0001e40008040000 */
[----:B------:R0:W-:Y:S02]  /*0130*/  UTMACCTL.PF [UR4] ;  /* 0x00000000040079b9 */ /* 0x0001e40008040000 */
[----:B0-----:R-:W-:Y:S01]  /*0140*/  NOP ;  /* 0x0000000000007918 */ /* 0x001fe20000000000 */
.L_x_251:
[----:B------:R-:W-:Y:S05]  /*0150*/  BSYNC B0 ;  /* 0x0000000000007941 */ /* 0x000fea0003800000 */
.L_x_250:
[----:B------:R-:W-:Y:S01]  /*0160*/  VOTEU.ANY UP0, P0 ;  /* 0x00000000003f7886 */ /* 0x000fe20000000100 */
[----:B------:R-:W0:Y:S01]  /*0170*/  SHFL.IDX PT, R2, R2, RZ, 0x1f ;  /* 0x00001fff02027589 */ /* 0x000e2200000e0000 */
[----:B------:R-:W-:Y:S01]  /*0180*/  UMOV UR4, 0x1 ;  /* 0x0000000100047882 */ /* 0x000fe20000000000 */
[----:B------:R-:W-:Y:S01]  /*0190*/  UMOV UR7, 0x100 ;  /* 0x0000010000077882 */ /* 0x000fe20000000000 */
[----:B------:R-:W-:Y:S01]  /*01a0*/  VOTEU.ANY UP1, P0 ;  /* 0x00000000003f7886 */ /* 0x000fe20000020100 */
[----:B------:R-:W1:Y:S01]  /*01b0*/  @UP0 S2UR UR8, SR_CgaCtaId ;  /* 0x00000000000809c3 */ /* 0x000e620000008800 */
[----:B------:R-:W2:Y:S01]  /*01c0*/  SHFL.IDX PT, R3, R0, RZ, 0x1f ;  /* 0x00001fff00037589 */ /* 0x000ea200000e0000 */
[----:B------:R-:W-:Y:S01]  /*01d0*/  @UP0 UMOV UR6, 0x400 ;  /* 0x0000040000060882 */ /* 0x000fe20000000000 */
[----:B------:R-:W-:-:S04]  /*01e0*/  @UP0 UIADD3 UR4, -UR4, 0x100000, URZ ;  /* 0x0010000004040890 */ /* 0x000fc8000fffe13f */
[----:B------:R-:W-:Y:S02]  /*01f0*/  @UP0 USHF.L.U32 UR5, UR4, 0xb, URZ ;  /* 0x0000000b04050899 */ /* 0x000fe4000800063f */
[----:B------:R-:W-:Y:S01]  /*0200*/  @UP0 USHF.L.U32 UR4, UR4, 0x1, URZ ;  /* 0x0000000104040899 */ /* 0x000fe2000800063f */
[----:B------:R-:W-:Y:S01]  /*0210*/  VOTEU.ANY UP2, P0 ;  /* 0x00000000003f7886 */ /* 0x000fe20000040100 */
[----:B0-----:R-:W-:Y:S01]  /*0220*/  R2UR UR9, R2 ;  /* 0x00000000020972ca */ /* 0x001fe200000e0000 */
[----:B-1----:R-:W-:Y:S01]  /*0230*/  @UP0 ULEA UR8, UR8, UR6, 0x18 ;  /* 0x0000000608080291 */ /* 0x002fe2000f8ec03f */
[----:B--2---:R-:W-:Y:S01]  /*0240*/  ISETP.NE.AND P1, PT, R3, RZ, PT ;  /* 0x000000ff0300720c */ /* 0x004fe20003f25270 */
[----:B------:R-:W-:-:S04]  /*0250*/  @UP0 UIADD3 UR6, -UR7, 0x100000, URZ ;  /* 0x0010000007060890 */ /* 0x000fc8000fffe13f */
[----:B------:R-:W-:Y:S02]  /*0260*/  @UP0 USHF.L.U32 UR7, UR6, 0xb, URZ ;  /* 0x0000000b06070899 */ /* 0x000fe4000800063f */
[----:B------:R-:W-:-:S04]  /*0270*/  @UP0 USHF.L.U32 UR6, UR6, 0x1, URZ ;  /* 0x0000000106060899 */ /* 0x000fc8000800063f */
[----:B------:R-:W-:Y:S01]  /*0280*/  UISETP.NE.AND UP0, UPT, UR9, URZ, UPT ;  /* 0x0000003f0900728c */ /* 0x000fe2000bf05270 */
[----:B------:R-:W0:Y:S02]  /*0290*/  FENCE.VIEW.ASYNC.S ;  /* 0x00000000000073c6 */ /* 0x000e240000000000 */
[----:B0-----:R0:W1:Y:S05]  /*02a0*/  @UP1 SYNCS.EXCH.64 URZ, [UR8+0x38800], UR4 ;  /* 0x03880004083f15b2 */ /* 0x00106a0008000100 */
[----:B------:R0:W2:Y:S01]  /*02b0*/  @UP2 SYNCS.EXCH.64 URZ, [UR8+0x38820], UR6 ;  /* 0x03882006083f25b2 */ /* 0x0000a20008000100 */
[----:B------:R-:W-:Y:S05]  /*02c0*/  @P1 BRA `(.L_x_252) ;  /* 0x0000000000481947 */ /* 0x000fea0003800000 */
[----:B0-----:R-:W0:Y:S01]  /*02d0*/  S2UR UR5, SR_CgaCtaId ;  /* 0x00000000000579c3 */ /* 0x001e220000008800 */
[----:B------:R-:W-:Y:S01]  /*02e0*/  UMOV UR4, 0x400 ;  /* 0x0000040000047882 */ /* 0x000fe20000000000 */
[----:B------:R-:W-:Y:S01]  /*02f0*/  UMOV UR6, 0x1 ;  /* 0x0000000100067882 */ /* 0x000fe20000000000 */
[----:B------:R-:W-:Y:S01]  /*0300*/  UMOV UR9, 0x2 ;  /* 0x0000000200097882 */ /* 0x000fe20000000000 */
[----:B------:R-:W-:-:S04]  /*0310*/  UIADD3 UR6, -UR6, 0x100000, URZ ;  /* 0x0010000006067890 */ /* 0x000fc8000fffe13f */
[----:B------:R-:W-:Y:S02]  /*0320*/  USHF.L.U32 UR7, UR6, 0xb, URZ ;  /* 0x0000000b06077899 */ /* 0x000fe4000800063f */
[----:B------:R-:W-:Y:S01]  /*0330*/  USHF.L.U32 UR6, UR6, 0x1, URZ ;  /* 0x0000000106067899 */ /* 0x000fe2000800063f */
[----:B------:R-:W-:Y:S01]  /*0340*/  ELECT P0, URZ, PT ;  /* 0x00000000003f782f */ /* 0x000fe20003800000 */
[----:B0-----:R-:W-:Y:S02]  /*0350*/  ULEA UR8, UR5, UR4, 0x18 ;  /* 0x0000000405087291 */ /* 0x001fe4000f8ec03f */
[----:B------:R-:W-:-:S04]  /*0360*/  UIADD3 UR4, -UR9, 0x100000, URZ ;  /* 0x0010000009047890 */ /* 0x000fc8000fffe13f */
[----:B------:R-:W-:Y:S02]  /*0370*/  USHF.L.U32 UR5, UR4, 0xb, URZ ;  /* 0x0000000b04057899 */ /* 0x000fe4000800063f */
[----:B------:R-:W-:Y:S01]  /*0380*/  USHF.L.U32 UR4, UR4, 0x1, URZ ;  /* 0x0000000104047899 */ /* 0x000fe2000800063f */
[----:B------:R-:W0:Y:S03]  /*0390*/  FENCE.VIEW.ASYNC.S ;  /* 0x00000000000073c6 */ /* 0x000e260000000000 */
[----:B0-----:R3:W4:Y:S08]  /*03a0*/  SYNCS.EXCH.64 URZ, [UR8+0x38830], UR6 ;  /* 0x03883006083f75b2 */ /* 0x0017300008000100 */
[----:B------:R3:W0:Y:S01]  /*03b0*/  SYNCS.EXCH.64 URZ, [UR8+0x38840], UR4 ;  /* 0x03884004083f75b2 */ /* 0x0006220008000100 */
[----:B------:R3:W0:Y:S01]  /*03c0*/  SYNCS.EXCH.64 URZ, [UR8+0x38838], UR6 ;  /* 0x03883806083f75b2 */ /* 0x0006220008000100 */
[----:B------:R3:W0:Y:S02]  /*03d0*/  SYNCS.EXCH.64 URZ, [UR8+0x38848], UR4 ;  /* 0x03884804083f75b2 */ /* 0x0006240008000100 */
[----:B---3--:R-:W-:Y:S01]  /*03e0*/  NOP ;  /* 0x0000000000007918 */ /* 0x008fe20000000000 */
.L_x_252:
[----:B------:R-:W3:Y:S01]  /*03f0*/  SHFL.IDX PT, R2, R0, RZ, 0x1f ;  /* 0x00001fff00027589 */ /* 0x000ee200000e0000 */
[----:B------:R-:W-:Y:S01]  /*0400*/  NOP ;  /* 0x0000000000007918 */ /* 0x000fe20000000000 */
[----:B---3--:R-:W-:-:S13]  /*0410*/  ISETP.NE.AND P0, PT, R2, RZ, PT ;  /* 0x000000ff0200720c */ /* 0x008fda0003f05270 */
[----:B------:R-:W-:Y:S05]  /*0420*/  @P0 BRA `(.L_x_253) ;  /* 0x0000000000480947 */ /* 0x000fea0003800000 */
[----:B0-----:R-:W0:Y:S01]  /*0430*/  S2UR UR5, SR_CgaCtaId ;  /* 0x00000000000579c3 */ /* 0x001e220000008800 */
[----:B------:R-:W-:Y:S01]  /*0440*/  UMOV UR4, 0x400 ;  /* 0x0000040000047882 */ /* 0x000fe20000000000 */
[----:B------:R-:W-:Y:S01]  /*0450*/  UMOV UR6, 0x1 ;  /* 0x0000000100067882 */ /* 0x000fe20000000000 */
[----:B------:R-:W-:Y:S01]  /*0460*/  UMOV UR7, 0x2 ;  /* 0x0000000200077882 */ /* 0x000fe20000000000 */
[----:B------:R-:W-:Y:S01]  /*0470*/  ELECT P0, URZ, PT ;  /* 0x00000000003f782f */ /* 0x000fe20003800000 */
[----:B0-----:R-:W-:Y:S02]  /*0480*/  ULEA UR8, UR5, UR4, 0x18 ;  /* 0x0000000405087291 */ /* 0x001fe4000f8ec03f */
[----:B------:R-:W-:-:S04]  /*0490*/  UIADD3 UR4, -UR6, 0x100000, URZ ;  /* 0x0010000006047890 */ /* 0x000fc8000fffe13f */
[----:B------:R-:W-:Y:S02]  /*04a0*/  USHF.L.U32 UR5, UR4, 0xb, URZ ;  /* 0x0000000b04057899 */ /* 0x000fe4000800063f */
[----:B------:R-:W-:Y:S02]  /*04b0*/  USHF.L.U32 UR4, UR4, 0x1, URZ ;  /* 0x0000000104047899 */ /* 0x000fe4000800063f */
[----:B------:R-:W-:-:S04]  /*04c0*/  UIADD3 UR6, -UR7, 0x100000, URZ ;  /* 0x0010000007067890 */ /* 0x000fc8000fffe13f */
[----:B------:R-:W-:Y:S02]  /*04d0*/  USHF.L.U32 UR7, UR6, 0xb, URZ ;  /* 0x0000000b06077899 */ /* 0x000fe4000800063f */
[----:B------:R-:W-:Y:S01]  /*04e0*/  USHF.L.U32 UR6, UR6, 0x1, URZ ;  /* 0x0000000106067899 */ /* 0x000fe2000800063f */
[----:B------:R-:W0:Y:S03]  /*04f0*/  FENCE.VIEW.ASYNC.S ;  /* 0x00000000000073c6 */ /* 0x000e260000000000 */
[----:B0-----:R3:W0:Y:S08]  /*0500*/  SYNCS.EXCH.64 URZ, [UR8+0x38850], UR4 ;  /* 0x03885004083f75b2 */ /* 0x0016300008000100 */
[----:B------:R3:W0:Y:S01]  /*0510*/  SYNCS.EXCH.64 URZ, [UR8+0x38860], UR6 ;  /* 0x03886006083f75b2 */ /* 0x0006220008000100 */
[----:B------:R3:W0:Y:S01]  /*0520*/  SYNCS.EXCH.64 URZ, [UR8+0x38858], UR4 ;  /* 0x03885804083f75b2 */ /* 0x0006220008000100 */
[----:B------:R3:W0:Y:S02]  /*0530*/  SYNCS.EXCH.64 URZ, [UR8+0x38868], UR6 ;  /* 0x03886806083f75b2 */ /* 0x0006240008000100 */
[----:B---3--:R-:W-:Y:S01]  /*0540*/  NOP ;  /* 0x0000000000007918 */ /* 0x008fe20000000000 */
.L_x_253:
[----:B------:R-:W3:Y:S01]  /*0550*/  SHFL.IDX PT, R2, R0, RZ, 0x1f ;  /* 0x00001fff00027589 */ /* 0x000ee200000e0000 */
[----:B------:R-:W-:Y:S01]  /*0560*/  NOP ;  /* 0x0000000000007918 */ /* 0x000fe20000000000 */
[----:B---3--:R-:W-:-:S13]  /*0570*/  ISETP.NE.AND P0, PT, R2, RZ, PT ;  /* 0x000000ff0200720c */ /* 0x008fda0003f05270 */
[----:B------:R-:W-:Y:S05]  /*0580*/  @P0 BRA `(.L_x_254) ;  /* 0x0000000000380947 */ /* 0x000fea0003800000 */
[----:B0-----:R-:W0:Y:S01]  /*0590*/  S2UR UR5, SR_CgaCtaId ;  /* 0x00000000000579c3 */ /* 0x001e220000008800 */
[----:B------:R-:W-:Y:S01]  /*05a0*/  UMOV UR4, 0x400 ;  /* 0x0000040000047882 */ /* 0x000fe20000000000 */
[----:B------:R-:W-:Y:S01]  /*05b0*/  UMOV UR7, 0x1 ;  /* 0x0000000100077882 */ /* 0x000fe20000000000 */
[----:B------:R-:W-:Y:S01]  /*05c0*/  ELECT P0, URZ, PT ;  /* 0x00000000003f782f */ /* 0x000fe20003800000 */
[----:B0-----:R-:W-:Y:S02]  /*05d0*/  ULEA UR6, UR5, UR4, 0x18 ;  /* 0x0000000405067291 */ /* 0x001fe4000f8ec03f */
[----:B------:R-:W-:-:S04]  /*05e0*/  UIADD3 UR4, -UR7, 0x100000, URZ ;  /* 0x0010000007047890 */ /* 0x000fc8000fffe13f */
[----:B------:R-:W-:Y:S02]  /*05f0*/  USHF.L.U32 UR5, UR4, 0xb, URZ ;  /* 0x0000000b04057899 */ /* 0x000fe4000800063f */
[----:B------:R-:W-:Y:S01]  /*0600*/  USHF.L.U32 UR4, UR4, 0x1, URZ ;  /* 0x0000000104047899 */ /* 0x000fe2000800063f */
[----:B------:R-:W0:Y:S11]  /*0610*/  FENCE.VIEW.ASYNC.S ;  /* 0x00000000000073c6 */ /* 0x000e360000000000 */
[----:B0-----:R3:W0:Y:S01]  /*0620*/  SYNCS.EXCH.64 URZ, [UR6+0x38870], UR4 ;  /* 0x03887004063f75b2 */ /* 0x0016220008000100 */
[----:B------:R3:W0:Y:S01]  /*0630*/  SYNCS.EXCH.64 URZ, [UR6+0x38880], UR4 ;  /* 0x03888004063f75b2 */ /* 0x0006220008000100 */
[----:B------:R3:W0:Y:S01]  /*0640*/  SYNCS.EXCH.64 URZ, [UR6+0x38878], UR4 ;  /* 0x03887804063f75b2 */ /* 0x0006220008000100 */
[----:B------:R3:W0:Y:S02]  /*0650*/  SYNCS.EXCH.64 URZ, [UR6+0x38888], UR4 ;  /* 0x03888804063f75b2 */ /* 0x0006240008000100 */
[----:B---3--:R-:W-:Y:S01]  /*0660*/  NOP ;  /* 0x0000000000007918 */ /* 0x008fe20000000000 */
.L_x_254:
        /* <DEDUP_REMOVED lines=22> */
.L_x_255:
        /* <DEDUP_REMOVED lines=22> */
.L_x_256:
[----:B0-----:R-:W-:Y:S01]  /*0930*/  UMOV UR4, 0x1 ;  /* 0x0000000100047882 */ /* 0x001fe20000000000 */
[----:B------:R-:W-:Y:S01]  /*0940*/  PLOP3.LUT P0, PT, PT, PT, UP0, 0x80, 0x0 ;  /* 0x000000000000781c */ /* 0x000fe20003f0f008 */
[----:B------:R-:W-:Y:S01]  /*0950*/  USEL UR4, UR4, 0x2, !UP0 ;  /* 0x0000000204047887 */ /* 0x000fe2000c000000 */
[----:B------:R-:W-:-:S05]  /*0960*/  NOP ;  /* 0x0000000000007918 */ /* 0x000fca0000000000 */
[----:B------:R-:W-:-:S05]  /*0970*/  IMAD.U32 R2, RZ, RZ, UR4 ;  /* 0x00000004ff027e24 */ /* 0x000fca000f8e00ff */
[----:B------:R0:W-:Y:S01]  /*0980*/  STL [R1+0x30], R2 ;  /* 0x0000300201007387 */ /* 0x0001e20000100800 */
[----:B-12-4-:R-:W-:Y:S06]  /*0990*/  BAR.SYNC.DEFER_BLOCKING 0x0 ;  /* 0x0000000000007b1d */ /* 0x016fec0000010000 */
[----:B------:R-:W-:Y:S05]  /*09a0*/  @!P0 BRA `(.L_x_257) ;  /* 0x000000d400908947 */ /* 0x000fea0003800000 */
.L_x_258:
[----:B------:R-:W-:-:S08]  /*09b0*/  NOP ;  /* 0x0000000000007918 */ /* 0x000fd00000000000 */
[----:B------:R-:W1:Y:S02]  /*09c0*/  USETMAXREG.TRY_ALLOC.CTAPOOL UP0, 0xf0 ;  /* 0x000000f0000079c8 */ /* 0x000e640008000600 */
[----:B-1----:R-:W-:-:S13]  /*09d0*/  PLOP3.LUT P0, PT, PT, PT, UP0, 0x80, 0x0 ;  /* 0x000000000000781c */ /* 0x002fda0003f0f008 */
[----:B------:R-:W-:Y:S05]  /*09e0*/  @!P0 BRA `(.L_x_258) ;  /* 0xfffffffc00f08947 */ /* 0x000fea000383ffff */
[----:B------:R-:W1:Y:S08]  /*09f0*/  S2UR UR5, SR_CgaCtaId ;  /* 0x00000000000579c3 */ /* 0x000e700000008800 */
[----:B------:R-:W-:Y:S06]  /*0a00*/  BAR.ARV 0x8, 0x120 ;  /* 0x0204800000007b1d */ /* 0x000fec0000002000 */
[----:B------:R-:W-:-:S02]  /*0a10*/  UMOV UR4, 0x400 ;  /* 0x0000040000047882 */ /* 0x000fc40000000000 */
[----:B------:R-:W-:Y:S01]  /*0a20*/  BAR.SYNC.DEFER_BLOCKING 0x5, 0x120 ;  /* 0x0144800000007b1d */ /* 0x000fe20000010000 */
[----:B-1----:R-:W-:-:S09]  /*0a30*/  ULEA UR4, UR5, UR4, 0x18 ;  /* 0x0000000405047291 */ /* 0x002fd2000f8ec03f */
[----:B------:R-:W1:Y:S01]  /*0a40*/  LDS.128 R12, [UR4+0x388d0] ;  /* 0x0388d004ff0c7984 */ /* 0x000e620008000c00 */
[----:B------:R-:W-:Y:S01]  /*0a50*/  ULDC UR4, c[0x0][0xc14] ;  /* 0x0003050000047ab9 */ /* 0x000fe20000000800 */
[----:B------:R-:W-:Y:S06]  /*0a60*/  BAR.ARV 0x4, 0x120 ;  /* 0x0104800000007b1d */ /* 0x000fec0000002000 */
[----:B-1----:R-:W-:-:S13]  /*0a70*/  ISETP.GE.AND P0, PT, R15, UR4, PT ;  /* 0x000000040f007c0c */ /* 0x002fda000bf06270 */
[----:B------:R-:W-:Y:S05]  /*0a80*/  @P0 EXIT ;  /* 0x000000000000094d */ /* 0x000fea0003800000 */
[----:B0-----:R-:W2:Y:S01]  /*0a90*/  LDL R2, [R1+0x30] ;  /* 0x0000300001027983 */ /* 0x001ea20000100800 */
[----:B------:R-:W-:Y:S01]  /*0aa0*/  R2UR UR5, R14 ;  /* 0x000000000e0572ca */ /* 0x000fe200000e0000 */
[----:B------:R-:W-:Y:S01]  /*0ab0*/  IMAD.MOV.U32 R219, RZ, RZ, -0x2 ;  /* 0xfffffffeffdb7424 */ /* 0x000fe200078e00ff */
[----:B------:R-:W-:Y:S01]  /*0ac0*/  CS2R R16, SRZ ;  /* 0x0000000000107805 */ /* 0x000fe2000001ff00 */
[----:B------:R-:W0:Y:S01]  /*0ad0*/  S2R R0, SR_TID.X ;  /* 0x0000000000007919 */ /* 0x000e220000002100 */
[----:B------:R-:W-:Y:S02]  /*0ae0*/  IMAD.MOV.U32 R216, RZ, RZ, RZ ;  /* 0x000000ffffd87224 */ /* 0x000fe400078e00ff */
[----:B0-----:R-:W-:-:S05]  /*0af0*/  VIADD R223, R0, 0xffffff80 ;  /* 0xffffff8000df7836 */ /* 0x001fca0000000000 */
[----:B------:R-:W-:-:S04]  /*0b00*/  SHF.R.S32.HI R0, RZ, 0x1f, R223 ;  /* 0x0000001fff007819 */ /* 0x000fc800000114df */
[CC--:B------:R-:W-:Y:S02]  /*0b10*/  LEA.HI R3, R0.reuse, R223.reuse, RZ, 0x7 ;  /* 0x000000df00037211 */ /* 0x0c0fe400078f38ff */
[----:B------:R-:W-:Y:S02]  /*0b20*/  LEA.HI R4, R0, R223, RZ, 0x5 ;  /* 0x000000df00047211 */ /* 0x000fe400078f28ff */
[----:B------:R-:W-:-:S03]  /*0b30*/  SHF.R.S32.HI R218, RZ, 0x7, R3 ;  /* 0x00000007ffda7819 */ /* 0x000fc60000011403 */
[----:B------:R-:W-:-:S05]  /*0b40*/  IMAD.SHL.U32 R6, R4, 0x20, RZ ;  /* 0x0000002004067824 */ /* 0x000fca00078e00ff */
[----:B------:R-:W-:Y:S02]  /*0b50*/  LOP3.LUT R7, R6, 0xfffffc00, RZ, 0xc0, !PT ;  /* 0xfffffc0006077812 */ /* 0x000fe400078ec0ff */
[----:B--2---:R-:W-:Y:S02]  /*0b60*/  R2UR UR4, R2 ;  /* 0x00000000020472ca */ /* 0x004fe400000e0000 */
[C---:B------:R-:W-:Y:S02]  /*0b70*/  LOP3.LUT R2, R3.reuse, 0xffffff80, RZ, 0xc0, !PT ;  /* 0xffffff8003027812 */ /* 0x040fe400078ec0ff */
[----:B------:R-:W-:-:S03]  /*0b80*/  LEA.HI R3, R3, R218, RZ, 0x1 ;  /* 0x000000da03037211 */ /* 0x000fc600078f08ff */
[C---:B------:R-:W-:Y:S01]  /*0b90*/  IMAD.IADD R217, R223.reuse, 0x1, -R2 ;  /* 0x00000001dfd97824 */ /* 0x040fe200078e0a02 */
[CC--:B------:R-:W-:Y:S02]  /*0ba0*/  LEA.HI R2, R0.reuse, R223.reuse, RZ, 0x4 ;  /* 0x000000df00027211 */ /* 0x0c0fe400078f20ff */
[----:B------:R-:W-:Y:S02]  /*0bb0*/  LEA.HI R0, R0, R223, RZ, 0x3 ;  /* 0x000000df00007211 */ /* 0x000fe400078f18ff */
[----:B------:R-:W-:Y:S01]  /*0bc0*/  SHF.R.S32.HI R8, RZ, 0x1f, R217 ;  /* 0x0000001fff087819 */ /* 0x000fe200000114d9 */
[----:B------:R-:W-:Y:S01]  /*0bd0*/  ULOP3.LUT UR4, UR4, 0x1, URZ, 0xfc, !UPT ;  /* 0x0000000104047892 */ /* 0x000fe2000f8efc3f */
[----:B------:R-:W-:Y:S02]  /*0be0*/  SHF.R.S32.HI R5, RZ, 0x4, R2 ;  /* 0x00000004ff057819 */ /* 0x000fe40000011402 */
[----:B------:R-:W-:Y:S02]  /*0bf0*/  LOP3.LUT R4, R2, 0x3fffff0, RZ, 0xc0, !PT ;  /* 0x03fffff002047812 */ /* 0x000fe400078ec0ff */
[----:B------:R-:W-:Y:S01]  /*0c00*/  LEA.HI R9, R8, R217, RZ, 0x2 ;  /* 0x000000d908097211 */ /* 0x000fe200078f10ff */
[----:B------:R-:W-:Y:S01]  /*0c10*/  IMAD.U32 R222, RZ, RZ, UR4 ;  /* 0x00000004ffde7e24 */ /* 0x000fe2000f8e00ff */
[----:B------:R-:W-:Y:S01]  /*0c20*/  LEA.HI R2, R2, R5, RZ, 0x1 ;  /* 0x0000000502027211 */ /* 0x000fe200078f08ff */
[----:B------:R-:W-:Y:S01]  /*0c30*/  IMAD.IADD R4, R223, 0x1, -R4 ;  /* 0x00000001df047824 */ /* 0x000fe200078e0a04 */
[----:B------:R-:W-:-:S02]  /*0c40*/  SHF.R.S32.HI R6, RZ, 0x2, R9 ;  /* 0x00000002ff067819 */ /* 0x000fc40000011409 */
[----:B------:R-:W-:Y:S02]  /*0c50*/  SHF.R.S32.HI R11, RZ, 0x1f, R9 ;  /* 0x0000001fff0b7819 */ /* 0x000fe40000011409 */
[----:B------:R-:W-:Y:S02]  /*0c60*/  LOP3.LUT R2, R2, 0x1ffffffe, RZ, 0xc0, !PT ;  /* 0x1ffffffe02027812 */ /* 0x000fe400078ec0ff */
[----:B------:R-:W-:Y:S02]  /*0c70*/  LEA.HI R11, R11, R6, RZ, 0x3 ;  /* 0x000000060b0b7211 */ /* 0x000fe400078f18ff */
[----:B------:R-:W-:Y:S01]  /*0c80*/  LEA R7, R4, R7, 0x6 ;  /* 0x0000000704077211 */ /* 0x000fe200078e30ff */
[----:B------:R-:W-:Y:S01]  /*0c90*/  IMAD.IADD R2, R5, 0x1, -R2 ;  /* 0x0000000105027824 */ /* 0x000fe200078e0a02 */
[----:B------:R-:W-:Y:S01]  /*0ca0*/  LOP3.LUT R11, R11, 0xfffffff8, RZ, 0xc0, !PT ;  /* 0xfffffff80b0b7812 */ /* 0x000fe200078ec0ff */
[----:B------:R-:W-:Y:S01]  /*0cb0*/  IMAD.MOV.U32 R5, RZ, RZ, R13 ;  /* 0x000000ffff057224 */ /* 0x000fe200078e000d */
[----:B------:R-:W-:-:S02]  /*0cc0*/  LEA.HI R8, R8, R217, RZ, 0x5 ;  /* 0x000000d908087211 */ /* 0x000fc400078f28ff */
[----:B------:R-:W-:Y:S01]  /*0cd0*/  LEA R221, R2, R7, 0x3 ;  /* 0x0000000702dd7211 */ /* 0x000fe200078e18ff */
[----:B------:R-:W-:Y:S01]  /*0ce0*/  IMAD.IADD R11, R6, 0x1, -R11 ;  /* 0x00000001060b7824 */ /* 0x000fe200078e0a0b */
[----:B------:R-:W-:Y:S01]  /*0cf0*/  LOP3.LUT R2, R0, 0x1ffffff8, RZ, 0xc0, !PT ;  /* 0x1ffffff800027812 */ /* 0x000fe200078ec0ff */
[----:B------:R-:W-:Y:S01]  /*0d00*/  IMAD.MOV.U32 R7, RZ, RZ, R15 ;  /* 0x000000ffff077224 */ /* 0x000fe200078e000f */
[----:B------:R-:W-:Y:S02]  /*0d10*/  LOP3.LUT R4, R9, 0x7ffffffc, RZ, 0xc0, !PT ;  /* 0x7ffffffc09047812 */ /* 0x000fe400078ec0ff */
[----:B------:R-:W-:Y:S01]  /*0d20*/  SHF.R.S32.HI R8, RZ, 0x5, R8 ;  /* 0x00000005ff087819 */ /* 0x000fe20000011408 */
[----:B------:R-:W-:Y:S01]  /*0d30*/  IMAD.IADD R2, R223, 0x1, -R2 ;  /* 0x00000001df027824 */ /* 0x000fe200078e0a02 */
[----:B------:R-:W-:Y:S01]  /*0d40*/  LOP3.LUT R3, R3, 0x3fffffe, RZ, 0xc0, !PT ;  /* 0x03fffffe03037812 */ /* 0x000fe200078ec0ff */
[----:B------:R-:W-:Y:S01]  /*0d50*/  IMAD.IADD R4, R217, 0x1, -R4 ;  /* 0x00000001d9047824 */ /* 0x000fe200078e0a04 */
[----:B------:R-:W-:Y:S01]  /*0d60*/  SHF.R.S32.HI R22, RZ, 0x3, R0 ;  /* 0x00000003ff167819 */ /* 0x000fe20000011400 */
[----:B------:R-:W-:Y:S01]  /*0d70*/  IMAD R8, R8, 0x10, R11 ;  /* 0x0000001008087824 */ /* 0x000fe200078e020b */
[----:B------:R-:W-:Y:S01]  /*0d80*/  SHF.L.U32 R18, R2, 0x3, RZ ;  /* 0x0000000302127819 */ /* 0x000fe200000006ff */
[----:B------:R-:W-:-:S02]  /*0d90*/  IMAD.IADD R3, R218, 0x1, -R3 ;  /* 0x00000001da037824 */ /* 0x000fc400078e0a03 */
[----:B------:R-:W-:Y:S02]  /*0da0*/  IMAD R219, R4, R219, 0x50 ;  /* 0x0000005004db7424 */ /* 0x000fe400078e02db */
[----:B------:R-:W-:-:S07]  /*0db0*/  IMAD R220, R3, 0x40, R8 ;  /* 0x0000004003dc7824 */ /* 0x000fce00078e0208 */
.L_x_301:
[----:B0-----:R-:W0:Y:S01]  /*0dc0*/  LDC.64 R2, c[0x0][0xc60] ;  /* 0x00031800ff027b82 */ /* 0x001e220000000a00 */
[----:B------:R-:W-:Y:S01]  /*0dd0*/  ULDC.64 UR10, c[0x0][0x208] ;  /* 0x00008200000a7ab9 */ /* 0x000fe20000000a00 */
[----:B------:R-:W-:Y:S01]  /*0de0*/  ULDC.64 UR6, c[0x0][0xa28] ;  /* 0x00028a0000067ab9 */ /* 0x000fe20000000a00 */
[----:B------:R-:W-:Y:S01]  /*0df0*/  ULDC.64 UR8, c[0x0][0xa20] ;  /* 0x0002880000087ab9 */ /* 0x000fe20000000a00 */
[----:B0-----:R-:W-:-:S06]  /*0e00*/  IMAD.WIDE R2, R7, 0x4, R2 ;  /* 0x0000000407027825 */ /* 0x001fcc00078e0202 */
[----:B--2---:R-:W2:Y:S01]  /*0e10*/  LDG.E R2, desc[UR10][R2.64] ;  /* 0x0000000a02027981 */ /* 0x004ea2000c1e1900 */
[----:B------:R-:W-:Y:S02]  /*0e20*/  UISETP.NE.U32.AND UP0, UPT, UR6, URZ, UPT ;  /* 0x0000003f0600728c */ /* 0x000fe4000bf05070 */
[----:B------:R-:W-:Y:S02]  /*0e30*/  UISETP.NE.U32.AND UP1, UPT, UR8, URZ, UPT ;  /* 0x0000003f0800728c */ /* 0x000fe4000bf25070 */
[----:B------:R-:W-:Y:S02]  /*0e40*/  UISETP.NE.AND.EX UP0, UPT, UR7, URZ, UPT, UP0 ;  /* 0x0000003f0700728c */ /* 0x000fe4000bf05300 */
[----:B------:R-:W-:-:S04]  /*0e50*/  UISETP.NE.AND.EX UP1, UPT, UR9, URZ, UPT, UP1 ;  /* 0x0000003f0900728c */ /* 0x000fc8000bf25310 */
[----:B------:R-:W-:Y:S02]  /*0e60*/  PLOP3.LUT P0, PT, PT, PT, UP0, 0x80, 0x0 ;  /* 0x000000000000781c */ /* 0x000fe40003f0f008 */
[----:B------:R-:W-:Y:S02]  /*0e70*/  PLOP3.LUT P1, PT, PT, PT, UP1, 0x80, 0x0 ;  /* 0x000000000000781c */ /* 0x000fe40003f2f018 */
[----:B--2---:R-:W-:-:S13]  /*0e80*/  R2UR UR4, R2 ;  /* 0x00000000020472ca */ /* 0x004fda00000e0000 */
[----:B------:R-:W-:Y:S02]  /*0e90*/  USHF.R.S32.HI UR12, URZ, 0x1f, UR4 ;  /* 0x0000001f3f0c7899 */ /* 0x000fe40008011404 */
[----:B------:R-:W-:Y:S01]  /*0ea0*/  IMAD.U32 R214, RZ, RZ, UR4 ;  /* 0x00000004ffd67e24 */ /* 0x000fe2000f8e00ff */
[----:B------:R-:W-:Y:S02]  /*0eb0*/  @UP0 ULEA UR6, UP2, UR4, UR6, 0x2 ;  /* 0x0000000604060291 */ /* 0x000fe4000f84103f */
[----:B------:R-:W-:Y:S02]  /*0ec0*/  @UP1 ULEA UR8, UP3, UR4, UR8, 0x2 ;  /* 0x0000000804081291 */ /* 0x000fe4000f86103f */
[----:B------:R-:W-:Y:S02]  /*0ed0*/  @UP0 ULEA.HI.X UR7, UR4, UR7, UR12, 0x2, UP2 ;  /* 0x0000000704070291 */ /* 0x000fe400090f140c */
[----:B------:R-:W-:Y:S01]  /*0ee0*/  IMAD.U32 R215, RZ, RZ, UR12 ;  /* 0x0000000cffd77e24 */ /* 0x000fe2000f8e00ff */
[----:B------:R-:W-:Y:S01]  /*0ef0*/  @UP1 ULEA.HI.X UR9, UR4, UR9, UR12, 0x2, UP3 ;  /* 0x0000000904091291 */ /* 0x000fe200098f140c */
[----:B------:R-:W-:-:S02]  /*0f00*/  IMAD.U32 R2, RZ, RZ, UR6 ;  /* 0x00000006ff027e24 */ /* 0x000fc4000f8e00ff */
[----:B------:R-:W-:Y:S01]  /*0f10*/  IMAD.U32 R6, RZ, RZ, UR8 ;  /* 0x00000008ff067e24 */ /* 0x000fe2000f8e00ff */
[----:B------:R-:W-:Y:S01]  /*0f20*/  ULDC UR4, c[0x0][0x404] ;  /* 0x0001010000047ab9 */ /* 0x000fe20000000800 */
[----:B------:R-:W-:Y:S01]  /*0f30*/  IMAD.U32 R3, RZ, RZ, UR7 ;  /* 0x00000007ff037e24 */ /* 0x000fe2000f8e00ff */
[----:B------:R-:W-:Y:S01]  /*0f40*/  ULDC.64 UR6, c[0x0][0x3f8] ;  /* 0x0000fe0000067ab9 */ /* 0x000fe20000000a00 */
[----:B------:R-:W-:-:S03]  /*0f50*/  IMAD.U32 R7, RZ, RZ, UR9 ;  /* 0x00000009ff077e24 */ /* 0x000fc6000f8e00ff */
[----:B------:R-:W2:Y:S04]  /*0f60*/  @P0 LDG.E R2, desc[UR10][R2.64] ;  /* 0x0000000a02020981 */ /* 0x000ea8000c1e1900 */
[----:B---3--:R-:W3:Y:S01]  /*0f70*/  @P1 LDG.E R6, desc[UR10][R6.64] ;  /* 0x0000000a06061981 */ /* 0x008ee2000c1e1900 */
[----:B------:R-:W-:Y:S01]  /*0f80*/  UISETP.NE.U32.AND UP0, UPT, UR6, URZ, UPT ;  /* 0x0000003f0600728c */ /* 0x000fe2000bf05070 */
[----:B------:R-:W-:Y:S01]  /*0f90*/  MOV R212, R5 ;  /* 0x0000000500d47202 */ /* 0x000fe20000000f00 */
[----:B------:R-:W-:Y:S01]  /*0fa0*/  UMOV UR60, URZ ;  /* 0x0000003f003c7c82 */ /* 0x000fe20008000000 */
[----:B------:R-:W-:Y:S01]  /*0fb0*/  ULDC UR6, c[0x0][0x2e0] ;  /* 0x0000b80000067ab9 */ /* 0x000fe20000000800 */
[----:B------:R-:W-:Y:S01]  /*0fc0*/  UISETP.NE.AND.EX UP0, UPT, UR7, URZ, UPT, UP0 ;  /* 0x0000003f0700728c */ /* 0x000fe2000bf05300 */
[----:B------:R-:W-:Y:S01]  /*0fd0*/  IMAD.MOV.U32 R0, RZ, RZ, RZ ;  /* 0x000000ffff007224 */ /* 0x000fe200078e00ff */
[----:B------:R-:W-:-:S02]  /*0fe0*/  CS2R R150, SRZ ;  /* 0x0000000000967805 */ /* 0x000fc4000001ff00 */
[----:B------:R-:W-:Y:S01]  /*0ff0*/  CS2R R148, SRZ ;  /* 0x0000000000947805 */ /* 0x000fe2000001ff00 */
[----:B------:R-:W-:Y:S01]  /*1000*/  USEL UR4, UR4, 0x1, UP0 ;  /* 0x0000000104047887 */ /* 0x000fe20008000000 */
[----:B------:R-:W-:Y:S02]  /*1010*/  CS2R R146, SRZ ;  /* 0x0000000000927805 */ /* 0x000fe4000001ff00 */
[----:B------:R-:W-:Y:S02]  /*1020*/  CS2R R144, SRZ ;  /* 0x0000000000907805 */ /* 0x000fe4000001ff00 */
[----:B------:R-:W-:Y:S01]  /*1030*/  CS2R R142, SRZ ;  /* 0x00000000008e7805 */ /* 0x000fe2000001ff00 */
[----:B------:R-:W-:Y:S01]  /*1040*/  UIMAD UR4, UR4, UR6, URZ ;  /* 0x00000006040472a4 */ /* 0x000fe2000f8e023f */
        /* <DEDUP_REMOVED lines=22> */
[----:B------:R-:W-:Y:S01]  /*11b0*/  CS2R R96, SRZ ;  /* 0x0000000000607805 */ /* 0x000fe2000001ff00 */
[----:B------:R-:W-:Y:S01]  /*11c0*/  IMAD.MOV.U32 R165, RZ, RZ, RZ ;  /* 0x000000ffffa57224 */ /* 0x000fe200078e00ff */
[----:B------:R-:W-:Y:S02]  /*11d0*/  CS2R R86, SRZ ;  /* 0x0000000000567805 */ /* 0x000fe4000001ff00 */
[----:B------:R-:W-:Y:S02]  /*11e0*/  CS2R R92, SRZ ;  /* 0x00000000005c7805 */ /* 0x000fe4000001ff00 */
[----:B------:R-:W-:-:S02]  /*11f0*/  CS2R R90, SRZ ;  /* 0x00000000005a7805 */ /* 0x000fc4000001ff00 */
[----:B------:R-:W-:Y:S02]  /*1200*/  CS2R R88, SRZ ;  /* 0x0000000000587805 */ /* 0x000fe4000001ff00 */
[----:B-1----:R-:W-:Y:S02]  /*1210*/  CS2R R82, SRZ ;  /* 0x0000000000527805 */ /* 0x002fe4000001ff00 */
[----:B------:R-:W-:Y:S02]  /*1220*/  CS2R R84, SRZ ;  /* 0x0000000000547805 */ /* 0x000fe4000001ff00 */
[----:B------:R-:W-:Y:S01]  /*1230*/  CS2R R80, SRZ ;  /* 0x0000000000507805 */ /* 0x000fe2000001ff00 */
[----:B------:R-:W-:Y:S01]  /*1240*/  IMAD.MOV.U32 R19, RZ, RZ, RZ ;  /* 0x000000ffff137224 */ /* 0x000fe200078e00ff */
[----:B-----5:R-:W-:Y:S02]  /*1250*/  CS2R R74, SRZ ;  /* 0x00000000004a7805 */ /* 0x020fe4000001ff00 */
[----:B------:R-:W-:Y:S01]  /*1260*/  CS2R R76, SRZ ;  /* 0x00000000004c7805 */ /* 0x000fe2000001ff00 */
[----:B------:R-:W-:Y:S01]  /*1270*/  IMAD.MOV.U32 R153, RZ, RZ, RZ ;  /* 0x000000ffff997224 */ /* 0x000fe200078e00ff */
        /* <DEDUP_REMOVED lines=15> */
[----:B----4-:R-:W-:Y:S01]  /*1370*/  CS2R R44, SRZ ;  /* 0x00000000002c7805 */ /* 0x010fe2000001ff00 */
[----:B------:R-:W-:Y:S02]  /*1380*/  IMAD.MOV.U32 R41, RZ, RZ, RZ ;  /* 0x000000ffff297224 */ /* 0x000fe400078e00ff */
[----:B------:R-:W-:Y:S01]  /*1390*/  IMAD.U32 R213, RZ, RZ, UR5 ;  /* 0x00000005ffd57e24 */ /* 0x000fe2000f8e00ff */
[----:B--2---:R-:W-:Y:S02]  /*13a0*/  @P0 R2UR UR60, R2 ;  /* 0x00000000023c02ca */ /* 0x004fe400000e0000 */
[----:B------:R-:W-:-:S02]  /*13b0*/  CS2R R2, SRZ ;  /* 0x0000000000027805 */ /* 0x000fc4000001ff00 */
[----:B------:R-:W-:Y:S02]  /*13c0*/  PLOP3.LUT P0, PT, PT, PT, PT, 0x80, 0x0 ;  /* 0x000000000000781c */ /* 0x000fe40003f0f070 */
[----:B---3--:R-:W-:Y:S01]  /*13d0*/  @P1 R2UR UR4, R6 ;  /* 0x00000000060412ca */ /* 0x008fe200000e0000 */
[----:B------:R-:W-:-:S14]  /*13e0*/  @P1 BRA `(.L_x_259) ;  /* 0x00000000003c1947 */ /* 0x000fdc0003800000 */
[----:B------:R-:W-:Y:S02]  /*13f0*/  ULDC.64 UR6, c[0x0][0xa08] ;  /* 0x0002820000067ab9 */ /* 0x000fe40000000a00 */
[----:B------:R-:W-:-:S04]  /*1400*/  ISETP.NE.U32.AND P1, PT, RZ, UR6, PT ;  /* 0x00000006ff007c0c */ /* 0x000fc8000bf25070 */
[----:B------:R-:W-:-:S13]  /*1410*/  ISETP.NE.AND.EX P1, PT, RZ, UR7, PT, P1 ;  /* 0x00000007ff007c0c */ /* 0x000fda000bf25310 */
[----:B------:R-:W-:Y:S05]  /*1420*/  @!P1 BRA `(.L_x_259) ;  /* 0x00000000002c9947 */ /* 0x000fea0003800000 */
[----:B------:R-:W-:Y:S01]  /*1430*/  R2UR UR8, R214 ;  /* 0x00000000d60872ca */ /* 0x000fe200000e0000 */
[----:B------:R-:W-:Y:S01]  /*1440*/  ULDC.64 UR4, c[0x0][0xa08] ;  /* 0x0002820000047ab9 */ /* 0x000fe20000000a00 */
[----:B------:R-:W-:-:S11]  /*1450*/  ULDC.64 UR6, c[0x0][0x208] ;  /* 0x0000820000067ab9 */ /* 0x000fd60000000a00 */
[----:B------:R-:W-:-:S06]  /*1460*/  UIMAD.WIDE UR4, UR8, 0x4, UR4 ;  /* 0x00000004080478a5 */ /* 0x000fcc000f8e0204 */
[----:B------:R-:W-:Y:S01]  /*1470*/  MOV R4, UR4 ;  /* 0x0000000400047c02 */ /* 0x000fe20008000f00 */
[----:B------:R-:W-:-:S05]  /*1480*/  IMAD.U32 R5, RZ, RZ, UR5 ;  /* 0x00000005ff057e24 */ /* 0x000fca000f8e00ff */
[----:B------:R-:W2:Y:S04]  /*1490*/  LDG.E R7, desc[UR6][R4.64] ;  /* 0x0000000604077981 */ /* 0x000ea8000c1e1900 */
[----:B------:R-:W3:Y:S01]  /*14a0*/  LDG.E R6, desc[UR6][R4.64+0x4] ;  /* 0x0000040604067981 */ /* 0x000ee2000c1e1900 */
[----:B--2---:R-:W-:Y:S02]  /*14b0*/  R2UR UR4, R7 ;  /* 0x00000000070472ca */ /* 0x004fe400000e0000 */
[----:B---3--:R-:W-:-:S13]  /*14c0*/  R2UR UR5, R6 ;  /* 0x00000000060572ca */ /* 0x008fda00000e0000 */
[----:B------:R-:W-:-:S12]  /*14d0*/  UIADD3 UR4, -UR4, UR5, URZ ;  /* 0x0000000504047290 */ /* 0x000fd8000fffe13f */
.L_x_259:
[----:B------:R-:W-:Y:S01]  /*14e0*/  UIADD3 UR60, -UR60, UR4, URZ ;  /* 0x000000043c3c7290 */ /* 0x000fe2000fffe13f */
[----:B------:R-:W-:Y:S01]  /*14f0*/  IMAD.MOV.U32 R40, RZ, RZ, RZ ;  /* 0x000000ffff287224 */ /* 0x000fe200078e00ff */
[----:B------:R-:W-:Y:S02]  /*1500*/  CS2R R162, SRZ ;  /* 0x0000000000a27805 */ /* 0x000fe4000001ff00 */
[----:B------:R-:W-:Y:S01]  /*1510*/  CS2R R34, SRZ ;  /* 0x0000000000227805 */ /* 0x000fe2000001ff00 */
[----:B------:R-:W-:Y:S01]  /*1520*/  UIADD3 UR4, UR60, 0x4f, URZ ;  /* 0x0000004f3c047890 */ /* 0x000fe2000fffe03f */
[----:B------:R-:W-:Y:S01]  /*1530*/  CS2R R36, SRZ ;  /* 0x0000000000247805 */ /* 0x000fe2000001ff00 */
[----:B------:R-:W-:Y:S01]  /*1540*/  UISETP.GE.AND UP0, UPT, UR60, 0x1, UPT ;  /* 0x000000013c00788c */ /* 0x000fe2000bf06270 */
[----:B------:R-:W-:Y:S01]  /*1550*/  CS2R R32, SRZ ;  /* 0x0000000000207805 */ /* 0x000fe2000001ff00 */
[----:B------:R-:W-:Y:S01]  /*1560*/  UIMAD.WIDE UR4, UR4, 0x66666667, URZ ;  /* 0x66666667040478a5 */ /* 0x000fe2000f8e023f */
[----:B------:R-:W-:Y:S01]  /*1570*/  IMAD.MOV.U32 R10, RZ, RZ, RZ ;  /* 0x000000ffff0a7224 */ /* 0x000fe200078e00ff */
[----:B------:R-:W-:-:S02]  /*1580*/  CS2R R26, SRZ ;  /* 0x00000000001a7805 */ /* 0x000fc4000001ff00 */
[----:B------:R-:W-:Y:S02]  /*1590*/  CS2R R28, SRZ ;  /* 0x00000000001c7805 */ /* 0x000fe4000001ff00 */
[----:B------:R-:W-:Y:S01]  /*15a0*/  PLOP3.LUT P1, PT, PT, PT, UP0, 0x80, 0x0 ;  /* 0x000000000000781c */ /* 0x000fe20003f2f008 */
[----:B------:R-:W-:Y:S01]  /*15b0*/  USHF.R.U32.HI UR4, URZ, 0x1f, UR5 ;  /* 0x0000001f3f047899 */ /* 0x000fe20008011605 */
[----:B------:R-:W-:Y:S01]  /*15c0*/  IMAD.MOV.U32 R164, RZ, RZ, RZ ;  /* 0x000000ffffa47224 */ /* 0x000fe200078e00ff */
[----:B------:R-:W-:Y:S02]  /*15d0*/  CS2R R24, SRZ ;  /* 0x0000000000187805 */ /* 0x000fe4000001ff00 */
[----:B------:R-:W-:-:S06]  /*15e0*/  ULEA.HI.SX32 UR4, UR5, UR4, 0x1b ;  /* 0x0000000405047291 */ /* 0x000fcc000f8fda3f */
[----:B------:R-:W-:Y:S02]  /*15f0*/  IMAD.U32 R152, RZ, RZ, UR4 ;  /* 0x00000004ff987e24 */ /* 0x000fe4000f8e00ff */
[----:B------:R-:W-:Y:S05]  /*1600*/  @!P1 BRA `(.L_x_260) ;  /* 0x0000009c00609947 */ /* 0x000fea0003800000 */
[----:B------:R-:W0:Y:S01]  /*1610*/  SHFL.IDX PT, R0, R218, RZ, 0x1f ;  /* 0x00001fffda007589 */ /* 0x000e2200000e0000 */
[----:B------:R-:W1:Y:S01]  /*1620*/  S2UR UR7, SR_CgaCtaId ;  /* 0x00000000000779c3 */ /* 0x000e620000008800 */
[----:B------:R-:W-:Y:S01]  /*1630*/  UMOV UR6, 0x400 ;  /* 0x0000040000067882 */ /* 0x000fe20000000000 */
[----:B0-----:R-:W-:Y:S01]  /*1640*/  R2UR UR4, R0 ;  /* 0x00000000000472ca */ /* 0x001fe200000e0000 */
[----:B-1----:R-:W-:-:S04]  /*1650*/  ULEA UR6, UR7, UR6, 0x18 ;  /* 0x0000000607067291 */ /* 0x002fc8000f8ec03f */
[----:B------:R-:W-:-:S04]  /*1660*/  UIADD3 UR6, UR6, 0x14400, URZ ;  /* 0x0001440006067890 */ /* 0x000fc8000fffe03f */
[----:B------:R-:W-:-:S04]  /*1670*/  ULOP3.LUT UP0, URZ, UR6, 0x9f, URZ, 0xc0, !UPT ;  /* 0x0000009f063f7892 */ /* 0x000fc8000f80c03f */
[----:B------:R-:W-:Y:S02]  /*1680*/  ULEA.HI UR5, UR4, UR4, URZ, 0x1 ;  /* 0x0000000404057291 */ /* 0x000fe4000f8f083f */
[----:B------:R-:W-:Y:S02]  /*1690*/  PLOP3.LUT P0, PT, PT, PT, UP0, 0x80, 0x0 ;  /* 0x000000000000781c */ /* 0x000fe40003f0f008 */
[----:B------:R-:W-:-:S04]  /*16a0*/  ULOP3.LUT UR5, UR5, 0x1e, URZ, 0xc0, !UPT ;  /* 0x0000001e05057892 */ /* 0x000fc8000f8ec03f */
[----:B------:R-:W-:-:S04]  /*16b0*/  UIADD3 UR5, UR4, -UR5, URZ ;  /* 0x8000000504057290 */ /* 0x000fc8000fffe03f */
[----:B------:R-:W-:-:S04]  /*16c0*/  ULEA UR5, UR5, UR6, 0xd ;  /* 0x0000000605057291 */ /* 0x000fc8000f8e683f */
[----:B------:R-:W-:-:S04]  /*16d0*/  USHF.R.U32.HI UR5, URZ, 0x4, UR5 ;  /* 0x000000043f057899 */ /* 0x000fc80008011605 */
[----:B------:R-:W-:Y:S01]  /*16e0*/  ULOP3.LUT UR36, UR5, 0x3fff, URZ, 0xc0, !UPT ;  /* 0x00003fff05247892 */ /* 0x000fe2000f8ec03f */
[----:B------:R-:W-:Y:S11]  /*16f0*/  @!P0 BRA `(.L_x_261) ;  /* 0x0000000000408947 */ /* 0x000ff60003800000 */
[----:B------:R-:W-:Y:S01]  /*1700*/  MOV R0, 0x0 ;  /* 0x0000000000007802 */ /* 0x000fe20000000f00 */
[----:B------:R-:W-:Y:S01]  /*1710*/  ULDC.64 UR4, c[0x4][0x1b8] ;  /* 0x01006e0000047ab9 */ /* 0x000fe20000000a00 */
[----:B------:R-:W-:Y:S01]  /*1720*/  ULDC.64 UR6, c[0x4][0x130] ;  /* 0x01004c0000067ab9 */ /* 0x000fe20000000a00 */
[----:B------:R-:W-:Y:S01]  /*1730*/  IMAD.U32 R4, RZ, RZ, UR4 ;  /* 0x00000004ff047e24 */ /* 0x000fe2000f8e00ff */
[----:B------:R0:W1:Y:S01]  /*1740*/  LDC.64 R2, c[0x4][R0] ;  /* 0x0100000000027b82 */ /* 0x0000620000000a00 */
[----:B------:R-:W-:Y:S01]  /*1750*/  MOV R5, UR5 ;  /* 0x0000000500057c02 */ /* 0x000fe20008000f00 */
[----:B------:R-:W-:Y:S01]  /*1760*/  ULDC.64 UR4, c[0x4][0x1c0] ;  /* 0x0100700000047ab9 */ /* 0x000fe20000000a00 */
[----:B------:R-:W-:Y:S01]  /*1770*/  IMAD.U32 R10, RZ, RZ, UR6 ;  /* 0x00000006ff0a7e24 */ /* 0x000fe2000f8e00ff */
[----:B------:R-:W-:Y:S01]  /*1780*/  MOV R13, RZ ;  /* 0x000000ff000d7202 */ /* 0x000fe20000000f00 */
[----:B------:R-:W-:Y:S02]  /*1790*/  IMAD.U32 R6, RZ, RZ, UR4 ;  /* 0x00000004ff067e24 */ /* 0x000fe4000f8e00ff */
[----:B------:R-:W-:-:S02]  /*17a0*/  IMAD.U32 R7, RZ, RZ, UR5 ;  /* 0x00000005ff077e24 */ /* 0x000fc4000f8e00ff */
[----:B------:R-:W-:Y:S02]  /*17b0*/  IMAD.U32 R11, RZ, RZ, UR7 ;  /* 0x00000007ff0b7e24 */ /* 0x000fe4000f8e00ff */
[----:B------:R-:W-:Y:S02]  /*17c0*/  IMAD.MOV.U32 R8, RZ, RZ, 0x70 ;  /* 0x00000070ff087424 */ /* 0x000fe400078e00ff */
[----:B0-----:R-:W-:-:S07]  /*17d0*/  IMAD.MOV.U32 R12, RZ, RZ, 0x1 ;  /* 0x00000001ff0c7424 */ /* 0x001fce00078e00ff */
[----:B------:R-:W-:-:S07]  /*17e0*/  LEPC R20, `(.L_x_261) ;  /* 0x000000001014794e */ /* 0x000fce0000000000 */
[----:B-1----:R-:W-:Y:S05]  /*17f0*/  CALL.ABS.NOINC R2 ;  /* 0x0000000002007343 */ /* 0x002fea0003c00000 */
.L_x_261:
[----:B------:R-:W0:Y:S01]  /*1800*/  S2UR UR5, SR_CgaCtaId ;  /* 0x00000000000579c3 */ /* 0x000e220000008800 */
[----:B------:R-:W-:Y:S01]  /*1810*/  LEA.HI R0, R216, R216, RZ, 0x1 ;  /* 0x000000d8d8007211 */ /* 0x000fe200078f08ff */
[----:B------:R-:W-:Y:S01]  /*1820*/  UMOV UR4, 0x400 ;  /* 0x0000040000047882 */ /* 0x000fe20000000000 */
[----:B------:R-:W-:Y:S01]  /*1830*/  R2UR UR6, R222 ;  /* 0x00000000de0672ca */ /* 0x000fe200000e0000 */
[----:B------:R-:W-:Y:S01]  /*1840*/  BSSY B0, `(.L_x_262) ;  /* 0x000000a000007945 */ /* 0x000fe20003800000 */
[----:B------:R-:W-:-:S05]  /*1850*/  LOP3.LUT R3, R0, 0xfffffffe, RZ, 0xc0, !PT ;  /* 0xfffffffe00037812 */ /* 0x000fca00078ec0ff */
[----:B------:R-:W-:-:S05]  /*1860*/  IMAD.IADD R0, R216, 0x1, -R3 ;  /* 0x00000001d8007824 */ /* 0x000fca00078e0a03 */
[----:B------:R-:W-:Y:S01]  /*1870*/  SHF.L.U32 R0, R0, 0x1f, RZ ;  /* 0x0000001f00007819 */ /* 0x000fe200000006ff */
[----:B------:R-:W-:-:S05]  /*1880*/  IMAD.U32 R2, RZ, RZ, UR6 ;  /* 0x00000006ff027e24 */ /* 0x000fca000f8e00ff */
[----:B------:R-:W-:Y:S01]  /*1890*/  ISETP.NE.AND P0, PT, R2, 0x3, PT ;  /* 0x000000030200780c */ /* 0x000fe20003f05270 */
[----:B0-----:R-:W-:-:S06]  /*18a0*/  ULEA UR4, UR5, UR4, 0x18 ;  /* 0x0000000405047291 */ /* 0x001fcc000f8ec03f */
[----:B------:R-:W-:-:S04]  /*18b0*/  IMAD.U32 R5, RZ, RZ, UR4 ;  /* 0x00000004ff057e24 */ /* 0x000fc8000f8e00ff */
[----:B------:R-:W0:Y:S02]  /*18c0*/  SYNCS.PHASECHK.TRANS64.TRYWAIT P1, [R5+URZ+0x38800], R0 ;  /* 0x03880000050075a7 */ /* 0x000e24000802017f */
[----:B0-----:R-:W-:Y:S05]  /*18d0*/  @!P1 BRA `(.L_x_263) ;  /* 0x0000011800649947 */ /* 0x001fea0003800000 */
.L_x_388:
[----:B------:R-:W-:Y:S05]  /*18e0*/  BSYNC B0 ;  /* 0x0000000000007941 */ /* 0x000fea0003800000 */
.L_x_262:
[----:B------:R-:W-:Y:S05]  /*18f0*/  @!P0 BRA `(.L_x_264) ;  /* 0x0000000000048947 */ /* 0x000fea0003800000 */
[----:B------:R-:W-:Y:S01]  /*1900*/  BPT.TRAP 0x1 ;  /* 0x000000040000795c */ /* 0x000fe20000300000 */
.L_x_264:
[----:B0-----:R-:W-:Y:S01]  /*1910*/  IMAD R0, R16, 0x8, R5 ;  /* 0x0000000810007824 */ /* 0x001fe200078e0205 */
[----:B------:R-:W-:-:S04]  /*1920*/  SHF.L.U32 R3, R17, 0x1f, RZ ;  /* 0x0000001f11037819 */ /* 0x000fc800000006ff */
[----:B------:R0:W1:Y:S01]  /*1930*/  SYNCS.PHASECHK.TRANS64.TRYWAIT P2, [R0+URZ+0x38830], R3 ;  /* 0x03883003000075a7 */ /* 0x000062000804017f */
[----:B------:R-:W-:Y:S05]  /*1940*/  @!P0 BRA `(.L_x_265) ;  /* 0x0000000000048947 */ /* 0x000fea0003800000 */
[----:B------:R-:W-:Y:S01]  /*1950*/  BPT.TRAP 0x1 ;  /* 0x000000040000795c */ /* 0x000fe20000300000 */
.L_x_265:
[----:B------:R-:W2:Y:S01]  /*1960*/  S2R R2, SR_TID.X ;  /* 0x0000000000027919 */ /* 0x000ea20000002100 */
[----:B------:R-:W-:Y:S01]  /*1970*/  IMAD.MOV.U32 R151, RZ, RZ, RZ ;  /* 0x000000ffff977224 */ /* 0x000fe200078e00ff */
[----:B--2---:R-:W-:Y:S01]  /*1980*/  LOP3.LUT P1, RZ, R2, 0x7f, RZ, 0xc0, !PT ;  /* 0x0000007f02ff7812 */ /* 0x004fe2000782c0ff */
[----:B-1----:R-:W-:-:S12]  /*1990*/  @P2 BRA `(.L_x_266) ;  /* 0x0000000000082947 */ /* 0x002fd80003800000 */
[----:B------:R-:W1:Y:S02]  /*19a0*/  SYNCS.PHASECHK.TRANS64.TRYWAIT P2, [R0+URZ+0x38830], R3 ;  /* 0x03883003000075a7 */ /* 0x000e64000804017f */
[----:B-1----:R-:W-:Y:S05]  /*19b0*/  @!P2 BRA `(.L_x_267) ;  /* 0x000001180040a947 */ /* 0x002fea0003800000 */
.L_x_266:
[----:B------:R-:W-:Y:S05]  /*19c0*/  WARPSYNC.ALL ;  /* 0x0000000000007948 */ /* 0x000fea0003800000 */
[----:B------:R-:W-:Y:S01]  /*19d0*/  R2UR UR4, R5 ;  /* 0x00000000050472ca */ /* 0x000fe200000e0000 */
[----:B------:R-:W-:Y:S01]  /*19e0*/  ULOP3.LUT UR5, UR36, 0x10000, URZ, 0xfc, !UPT ;  /* 0x0001000024057892 */ /* 0x000fe2000f8efc3f */
[----:B------:R-:W-:Y:S01]  /*19f0*/  R2UR UR6, R16 ;  /* 0x00000000100672ca */ /* 0x000fe200000e0000 */
[----:B------:R-:W-:Y:S01]  /*1a00*/  WARPGROUP.ARRIVE ;  /* 0x00000000000079c5 */ /* 0x000fe20000000000 */
[----:B------:R-:W-:Y:S01]  /*1a10*/  UMOV UR9, 0x40000040 ;  /* 0x4000004000097882 */ /* 0x000fe20000000000 */
[----:B------:R-:W-:Y:S01]  /*1a20*/  UMOV UR11, 0x40000040 ;  /* 0x40000040000b7882 */ /* 0x000fe20000000000 */
[----:B------:R-:W-:Y:S01]  /*1a30*/  UMOV UR21, UR9 ;  /* 0x0000000900157c82 */ /* 0x000fe20008000000 */
[----:B------:R-:W-:Y:S01]  /*1a40*/  IMAD.U32 R13, RZ, RZ, UR9 ;  /* 0x00000009ff0d7e24 */ /* 0x000fe2000f8e00ff */
[----:B------:R-:W-:Y:S01]  /*1a50*/  UMOV UR8, UR5 ;  /* 0x0000000500087c82 */ /* 0x000fe20008000000 */
[----:B------:R-:W-:Y:S01]  /*1a60*/  UMOV UR13, UR21 ;  /* 0x00000015000d7c82 */ /* 0x000fe20008000000 */
[----:B------:R-:W-:Y:S01]  /*1a70*/  UMOV UR20, UR8 ;  /* 0x0000000800147c82 */ /* 0x000fe20008000000 */
[----:B------:R-:W-:Y:S01]  /*1a80*/  MOV R12, UR8 ;  /* 0x00000008000c7c02 */ /* 0x000fe20008000f00 */
[----:B------:R-:W-:Y:S01]  /*1a90*/  UMOV UR12, UR20 ;  /* 0x00000014000c7c82 */ /* 0x000fe20008000000 */
[----:B------:R-:W-:Y:S01]  /*1aa0*/  UIADD3 UR4, UR4, 0x24400, URZ ;  /* 0x0002440004047890 */ /* 0x000fe2000fffe03f */
[----:B------:R-:W-:Y:S01]  /*1ab0*/  P2R R20, PR, RZ, 0x1 ;  /* 0x00000001ff147803 */ /* 0x000fe20000000000 */
[----:B------:R-:W-:Y:S01]  /*1ac0*/  UMOV UR15, 0x40000040 ;  /* 0x40000040000f7882 */ /* 0x000fe20000000000 */
[----:B------:R-:W-:Y:S01]  /*1ad0*/  UMOV UR16, UR20 ;  /* 0x0000001400107c82 */ /* 0x000fe20008000000 */
[----:B------:R-:W-:Y:S01]  /*1ae0*/  USHF.R.U32.HI UR4, URZ, 0x4, UR4 ;  /* 0x000000043f047899 */ /* 0x000fe20008011604 */
[----:B01----:R-:W-:Y:S01]  /*1af0*/  @!P1 VIADD R0, R0, 0x38840 ;  /* 0x0003884000009836 */ /* 0x003fe20000000000 */
[----:B------:R-:W-:Y:S01]  /*1b00*/  UMOV UR17, UR21 ;  /* 0x0000001500117c82 */ /* 0x000fe20008000000 */
[----:B------:R-:W-:Y:S01]  /*1b10*/  UMOV UR19, 0x40000040 ;  /* 0x4000004000137882 */ /* 0x000fe20000000000 */
[----:B------:R-:W-:Y:S01]  /*1b20*/  ULOP3.LUT UR4, UR4, 0x3fff, URZ, 0xc0, !UPT ;  /* 0x00003fff04047892 */ /* 0x000fe2000f8ec03f */
[--C-:B------:R-:W-:Y:S01]  /*1b30*/  IMAD.MOV.U32 R150, RZ, RZ, R151.reuse ;  /* 0x000000ffff967224 */ /* 0x100fe200078e0097 */
[----:B------:R-:W-:Y:S01]  /*1b40*/  UMOV UR23, 0x40000040 ;  /* 0x4000004000177882 */ /* 0x000fe20000000000 */
[----:B------:R-:W-:Y:S01]  /*1b50*/  UMOV UR27, 0x40000040 ;  /* 0x40000040001b7882 */ /* 0x000fe20000000000 */
[----:B------:R-:W-:Y:S01]  /*1b60*/  ULOP3.LUT UR7, UR4, 0x10000, URZ, 0xfc, !UPT ;  /* 0x0001000004077892 */ /* 0x000fe2000f8efc3f */
[----:B------:R-:W-:Y:S01]  /*1b70*/  @!P1 PRMT R0, RZ, 0x654, R0 ;  /* 0x00000654ff009816 */ /* 0x000fe20000000000 */
[----:B------:R-:W-:Y:S01]  /*1b80*/  UMOV UR31, 0x40000040 ;  /* 0x40000040001f7882 */ /* 0x000fe20000000000 */
[----:B------:R-:W-:Y:S01]  /*1b90*/  UMOV UR35, 0x40000040 ;  /* 0x4000004000237882 */ /* 0x000fe20000000000 */
[----:B------:R-:W-:Y:S01]  /*1ba0*/  UIMAD UR4, UR6, 0xa00, UR7 ;  /* 0x00000a00060478a4 */ /* 0x000fe2000f8e0207 */
[-C--:B------:R-:W-:Y:S01]  /*1bb0*/  MOV R149, R151.reuse ;  /* 0x0000009700957202 */ /* 0x080fe20000000f00 */
[----:B------:R-:W-:Y:S01]  /*1bc0*/  IMAD.U32 R19, RZ, RZ, UR7 ;  /* 0x00000007ff137e24 */ /* 0x000fe2000f8e00ff */
[----:B------:R-:W-:Y:S01]  /*1bd0*/  UIADD3 UR6, UR5, 0x2, URZ ;  /* 0x0000000205067890 */ /* 0x000fe2000fffe03f */
[--C-:B------:R-:W-:Y:S01]  /*1be0*/  IMAD.MOV.U32 R148, RZ, RZ, R151.reuse ;  /* 0x000000ffff947224 */ /* 0x100fe200078e0097 */
[----:B------:R-:W-:Y:S01]  /*1bf0*/  UIADD3 UR14, UR4, 0x100, URZ ;  /* 0x00000100040e7890 */ /* 0x000fe2000fffe03f */
[--C-:B------:R-:W-:Y:S01]  /*1c00*/  IMAD.MOV.U32 R147, RZ, RZ, R151.reuse ;  /* 0x000000ffff937224 */ /* 0x100fe200078e0097 */
        /* <DEDUP_REMOVED lines=20> */
[----:B------:R-:W-:Y:S01]  /*1d50*/  UMOV UR39, 0x40000040 ;  /* 0x4000004000277882 */ /* 0x000fe20000000000 */
        /* <DEDUP_REMOVED lines=13> */
[-C--:B------:R-:W-:Y:S01]  /*1e30*/  MOV R135, R151.reuse ;  /* 0x0000009700877202 */ /* 0x080fe20000000f00 */
[----:B------:R-:W-:Y:S01]  /*1e40*/  UMOV UR59, 0x40000040 ;  /* 0x40000040003b7882 */ /* 0x000fe20000000000 */
[----:B------:R-:W-:Y:S01]  /*1e50*/  UISETP.GE.AND UP0, UPT, UR60, 0x51, UPT ;  /* 0x000000513c00788c */ /* 0x000fe2000bf06270 */
        /* <DEDUP_REMOVED lines=22> */
[----:B------:R-:W-:Y:S01]  /*1fc0*/  MOV R65, R151 ;  /* 0x0000009700417202 */ /* 0x000fe20000000f00 */
[--C-:B------:R-:W-:Y:S01]  /*1fd0*/  IMAD.MOV.U32 R122, RZ, RZ, R151.reuse ;  /* 0x000000ffff7a7224 */ /* 0x100fe200078e0097 */
[----:B------:R-:W-:Y:S01]  /*1fe0*/  HGMMA.64x16x16.F32 R48, gdesc[UR8], RZ, !UPT, gsb0 ;  /* 0x00200000083079f0 */ /* 0x000fe2000c0008ff */
[----:B------:R-:W-:Y:S01]  /*1ff0*/  UIADD3 UR10, UR4, 0x200, URZ ;  /* 0x00000200040a7890 */ /* 0x000fe2000fffe03f */
[--C-:B------:R-:W-:Y:S01]  /*2000*/  IMAD.MOV.U32 R120, RZ, RZ, R151.reuse ;  /* 0x000000ffff787224 */ /* 0x100fe200078e0097 */
[----:B------:R-:W-:Y:S01]  /*2010*/  UMOV UR8, UR20 ;  /* 0x0000001400087c82 */ /* 0x000fe20008000000 */
[----:B------:R-:W-:Y:S01]  /*2020*/  UMOV UR9, UR21 ;  /* 0x0000001500097c82 */ /* 0x000fe20008000000 */
[----:B------:R-:W-:Y:S01]  /*2030*/  UMOV UR11, 0x40000040 ;  /* 0x40000040000b7882 */ /* 0x000fe20000000000 */
        /* <DEDUP_REMOVED lines=22> */
[--C-:B------:R-:W-:Y:S01]  /*21a0*/  IMAD.MOV.U32 R94, RZ, RZ, R151.reuse ;  /* 0x000000ffff5e7224 */ /* 0x100fe200078e0097 */
[----:B------:R-:W-:Y:S02]  /*21b0*/  WARPGROUP.DEPBAR.LE gsb0, 0x0 ;  /* 0x00008000000079c5 */ /* 0x000fe40000010000 */
[----:B------:R-:W-:Y:S01]  /*21c0*/  WARPGROUP.ARRIVE ;  /* 0x00000000000079c5 */ /* 0x000fe20000000000 */
[----:B------:R-:W-:-:S02]  /*21d0*/  IMAD.MOV.U32 R92, RZ, RZ, R151 ;  /* 0x000000ffff5c7224 */ /* 0x000fc400078e0097 */
[--C-:B------:R-:W-:Y:S02]  /*21e0*/  IMAD.MOV.U32 R91, RZ, RZ, R151.reuse ;  /* 0x000000ffff5b7224 */ /* 0x100fe400078e0097 */
[--C-:B------:R-:W-:Y:S01]  /*21f0*/  IMAD.MOV.U32 R90, RZ, RZ, R151.reuse ;  /* 0x000000ffff5a7224 */ /* 0x100fe200078e0097 */
        /* <DEDUP_REMOVED lines=31> */
[--C-:B------:R-:W-:Y:S01]  /*23f0*/  IMAD.MOV.U32 R66, RZ, RZ, R151.reuse ;  /* 0x000000ffff427224 */ /* 0x100fe200078e0097 */
[----:B------:R-:W-:Y:S02]  /*2400*/  WARPGROUP.DEPBAR.LE gsb0, 0x0 ;  /* 0x00008000000079c5 */ /* 0x000fe40000010000 */
[----:B------:R-:W-:Y:S01]  /*2410*/  WARPGROUP.ARRIVE ;  /* 0x00000000000079c5 */ /* 0x000fe20000000000 */
[----:B------:R-:W-:-:S05]  /*2420*/  IMAD.MOV.U32 R64, RZ, RZ, R151 ;  /* 0x000000ffff407224 */ /* 0x000fca00078e0097 */
        /* <DEDUP_REMOVED lines=110> */
[----:B------:R-:W-:Y:S02]  /*2b10*/  MOV R2, UR13 ;  /* 0x0000000d00027c02 */ /* 0x000fe40008000f00 */
[----:B------:R-:W-:Y:S01]  /*2b20*/  MOV R3, UR12 ;  /* 0x0000000c00037c02 */ /* 0x000fe20008000f00 */
        /* <DEDUP_REMOVED lines=41> */
[----:B------:R-:W-:Y:S02]  /*2dc0*/  UMOV UR15, 0x40000040 ;  /* 0x40000040000f7882 */ /* 0x000fe40000000000 */
        /* <DEDUP_REMOVED lines=286> */
[----:B------:R-:W-:Y:S01]  /*3fb0*/  R2UR UR13, R2 ;  /* 0x00000000020d72ca */ /* 0x000fe200000e0000 */
[----:B------:R-:W-:Y:S01]  /*3fc0*/  VIADD R2, R219, UR60 ;  /* 0x0000003cdb027c36 */ /* 0x000fe20008000000 */
        /* <DEDUP_REMOVED lines=11> */
[----:B------:R-:W-:Y:S01]  /*4080*/  UMOV UR7, 0x40000040 ;  /* 0x4000004000077882 */ /* 0x000fe20000000000 */
[----:B------:R-:W-:-:S13]  /*4090*/  R2UR UR5, R152 ;  /* 0x00000000980572ca */ /* 0x000fda00000e0000 */
[----:B------:R-:W-:Y:S01]  /*40a0*/  IMAD.U32 R3, RZ, RZ, UR5 ;  /* 0x00000005ff037e24 */ /* 0x000fe2000f8e00ff */
[----:B------:R-:W-:-:S03]  /*40b0*/  UMOV UR5, UR15 ;  /* 0x0000000f00057c82 */ /* 0x000fc60008000000 */
        /* <DEDUP_REMOVED lines=31> */
[----:B------:R-:W0:Y:S01]  /*42b0*/  MUFU.TANH R56, R56 ;  /* 0x0000003800387308 */ /* 0x000e220000002400 */
[----:B------:R-:W-:Y:S01]  /*42c0*/  UMOV UR56, UR14 ;  /* 0x0000000e00387c82 */ /* 0x000fe20008000000 */
[----:B------:R-:W-:Y:S01]  /*42d0*/  UMOV UR57, UR15 ;  /* 0x0000000f00397c82 */ /* 0x000fe20008000000 */
[----:B------:R-:W-:Y:S01]  /*42e0*/  UMOV UR59, 0x40000040 ;  /* 0x40000040003b7882 */ /* 0x000fe20000000000 */
[----:B------:R-:W-:Y:S01]  /*42f0*/  FMUL.FTZ R59, R59, UR10 ;  /* 0x0000000a3b3b7c20 */ /* 0x000fe20008410000 */
[----:B------:R-:W-:Y:S01]  /*4300*/  FMUL.FTZ R62, R62, UR10 ;  /* 0x0000000a3e3e7c20 */ /* 0x000fe20008410000 */
[----:B------:R-:W-:-:S02]  /*4310*/  FMUL.FTZ R63, R63, UR10 ;  /* 0x0000000a3f3f7c20 */ /* 0x000fc40008410000 */
[----:B------:R-:W1:Y:S08]  /*4320*/  MUFU.TANH R57, R57 ;  /* 0x0000003900397308 */ /* 0x000e700000002400 */
[----:B------:R-:W2:Y:S01]  /*4330*/  MUFU.TANH R60, R60 ;  /* 0x0000003c003c7308 */ /* 0x000ea20000002400 */
[----:B0-----:R-:W-:-:S07]  /*4340*/  FSEL R56, R56, -INF , P6 ;  /* 0xff80000038387808 */ /* 0x001fce0003000000 */
[----:B------:R-:W0:Y:S01]  /*4350*/  MUFU.TANH R61, R61 ;  /* 0x0000003d003d7308 */ /* 0x000e220000002400 */
[----:B-1----:R-:W-:-:S04]  /*4360*/  FSEL R57, R57, -INF , P5 ;  /* 0xff80000039397808 */ /* 0x002fc80002800000 */
[----:B------:R-:W-:-:S03]  /*4370*/  FMNMX.FTZ R3, R56, R57, !PT ;  /* 0x0000003938037209 */ /* 0x000fc60007810000 */
[----:B------:R-:W1:Y:S01]  /*4380*/  MUFU.TANH R58, R58 ;  /* 0x0000003a003a7308 */ /* 0x000e620000002400 */
[----:B--2---:R-:W-:-:S04]  /*4390*/  FSEL R60, R60, -INF , P4 ;  /* 0xff8000003c3c7808 */ /* 0x004fc80002000000 */
[----:B------:R-:W-:-:S03]  /*43a0*/  FMNMX.FTZ R4, R60, R3, !PT ;  /* 0x000000033c047209 */ /* 0x000fc60007810000 */
[----:B------:R-:W2:Y:S01]  /*43b0*/  MUFU.TANH R59, R59 ;  /* 0x0000003b003b7308 */ /* 0x000ea20000002400 */
[----:B0-----:R-:W-:-:S04]  /*43c0*/  FSEL R61, R61, -INF , P2 ;  /* 0xff8000003d3d7808 */ /* 0x001fc80001000000 */
[----:B------:R-:W-:-:S03]  /*43d0*/  FMNMX.FTZ R3, R61, R4, !PT ;  /* 0x000000043d037209 */ /* 0x000fc60007810000 */
[----:B------:R-:W0:Y:S01]  /*43e0*/  MUFU.TANH R62, R62 ;  /* 0x0000003e003e7308 */ /* 0x000e220000002400 */
[----:B-1----:R-:W-:Y:S01]  /*43f0*/  FSEL R58, R58, -INF , P6 ;  /* 0xff8000003a3a7808 */ /* 0x002fe20003000000 */
        /* <DEDUP_REMOVED lines=13> */
[----:B------:R-:W-:Y:S01]  /*44d0*/  UMOV UR4, UR14 ;  /* 0x0000000e00047c82 */ /* 0x000fe20008000000 */
[----:B------:R-:W-:Y:S01]  /*44e0*/  FMUL.FTZ R51, R51, UR10 ;  /* 0x0000000a33337c20 */ /* 0x000fe20008410000 */
[----:B------:R-:W-:Y:S01]  /*44f0*/  FMUL.FTZ R54, R54, UR10 ;  /* 0x0000000a36367c20 */ /* 0x000fe20008410000 */
[C---:B------:R-:W-:Y:S01]  /*4500*/  ISETP.GT.AND P6, PT, R2.reuse, 0x11, PT ;  /* 0x000000110200780c */ /* 0x040fe20003fc4270 */
[----:B------:R-:W3:Y:S01]  /*4510*/  MUFU.TANH R49, R49 ;  /* 0x0000003100317308 */ /* 0x000ee20000002400 */
[----:B--2---:R-:W-:Y:S01]  /*4520*/  FSEL R59, R59, -INF , P5 ;  /* 0xff8000003b3b7808 */ /* 0x004fe20002800000 */
[----:B------:R-:W-:Y:S01]  /*4530*/  FMUL.FTZ R55, R55, UR10 ;  /* 0x0000000a37377c20 */ /* 0x000fe20008410000 */
[----:B------:R-:W-:-:S02]  /*4540*/  ISETP.GT.AND P5, PT, R2, 0x18, PT ;  /* 0x000000180200780c */ /* 0x000fc40003fa4270 */
[----:B0-----:R-:W-:Y:S02]  /*4550*/  FSEL R62, R62, -INF , P4 ;  /* 0xff8000003e3e7808 */ /* 0x001fe40002000000 */
[----:B------:R-:W-:Y:S01]  /*4560*/  ISETP.GT.AND P4, PT, R2, 0x19, PT ;  /* 0x000000190200780c */ /* 0x000fe20003f84270 */
[----:B------:R-:W0:Y:S01]  /*4570*/  MUFU.TANH R52, R52 ;  /* 0x0000003400347308 */ /* 0x000e220000002400 */
[----:B-1----:R-:W-:-:S04]  /*4580*/  FSEL R48, R48, -INF , P3 ;  /* 0xff80000030307808 */ /* 0x002fc80001800000 */
[----:B------:R-:W-:-:S03]  /*4590*/  FMNMX.FTZ R4, R48, R3, !PT ;  /* 0x0000000330047209 */ /* 0x000fc60007810000 */
[----:B------:R-:W1:Y:S01]  /*45a0*/  MUFU.TANH R63, R63 ;  /* 0x0000003f003f7308 */ /* 0x000e620000002400 */
[----:B---3--:R-:W-:-:S04]  /*45b0*/  FSEL R49, R49, -INF , P6 ;  /* 0xff80000031317808 */ /* 0x008fc80003000000 */
[----:B------:R-:W-:-:S03]  /*45c0*/  FMNMX.FTZ R3, R49, R4, !PT ;  /* 0x0000000431037209 */ /* 0x000fc60007810000 */
[----:B------:R-:W2:Y:S01]  /*45d0*/  MUFU.TANH R53, R53 ;  /* 0x0000003500357308 */ /* 0x000ea20000002400 */
[----:B0-----:R-:W-:-:S04]  /*45e0*/  FSEL R52, R52, -INF , P5 ;  /* 0xff80000034347808 */ /* 0x001fc80002800000 */
[----:B------:R-:W-:-:S03]  /*45f0*/  FMNMX.FTZ R4, R52, R3, !PT ;  /* 0x0000000334047209 */ /* 0x000fc60007810000 */
[----:B------:R-:W0:Y:S01]  /*4600*/  MUFU.TANH R50, R50 ;  /* 0x0000003200327308 */ /* 0x000e220000002400 */
[----:B-1----:R-:W-:Y:S02]  /*4610*/  FSEL R63, R63, -INF , P2 ;  /* 0xff8000003f3f7808 */ /* 0x002fe40001000000 */
[----:B------:R-:W-:-:S05]  /*4620*/  ISETP.GT.AND P2, PT, R2, 0x20, PT ;  /* 0x000000200200780c */ /* 0x000fca0003f44270 */
        /* <DEDUP_REMOVED lines=8> */
[----:B------:R-:W2:Y:S01]  /*46b0*/  MUFU.TANH R54, R54 ;  /* 0x0000003600367308 */ /* 0x000ea20000002400 */
[----:B------:R-:W-:Y:S01]  /*46c0*/  HGMMA.64x16x16.F32 R32, gdesc[UR56], R32, gsb0 ;  /* 0x00200000382079f0 */ /* 0x000fe20008000820 */
[----:B------:R-:W-:Y:S01]  /*46d0*/  FMUL.FTZ R43, R43, UR10 ;  /* 0x0000000a2b2b7c20 */ /* 0x000fe20008410000 */
[----:B------:R-:W-:Y:S01]  /*46e0*/  FMUL.FTZ R42, R42, UR10 ;  /* 0x0000000a2a2a7c20 */ /* 0x000fe20008410000 */
[----:B0-----:R-:W-:Y:S01]  /*46f0*/  FSEL R50, R50, -INF , P3 ;  /* 0xff80000032327808 */ /* 0x001fe20001800000 */
[----:B------:R-:W-:Y:S01]  /*4700*/  FMUL.FTZ R46, R46, UR10 ;  /* 0x0000000a2e2e7c20 */ /* 0x000fe20008410000 */
[----:B------:R-:W-:Y:S01]  /*4710*/  ISETP.GT.AND P3, PT, R2, 0x21, PT ;  /* 0x000000210200780c */ /* 0x000fe20003f64270 */
[----:B------:R-:W-:Y:S01]  /*4720*/  FMUL.FTZ R47, R47, UR10 ;  /* 0x0000000a2f2f7c20 */ /* 0x000fe20008410000 */
[----:B------:R-:W0:Y:S01]  /*4730*/  MUFU.TANH R40, R40 ;  /* 0x0000002800287308 */ /* 0x000e220000002400 */
[----:B------:R-:W-:-:S02]  /*4740*/  FMNMX.FTZ R3, R53, R4, !PT ;  /* 0x0000000435037209 */ /* 0x000fc40007810000 */
[----:B-1----:R-:W-:Y:S02]  /*4750*/  FSEL R51, R51, -INF , P6 ;  /* 0xff80000033337808 */ /* 0x002fe40003000000 */
[----:B------:R-:W-:-:S03]  /*4760*/  ISETP.GT.AND P6, PT, R2, 0x28, PT ;  /* 0x000000280200780c */ /* 0x000fc60003fc4270 */
[----:B------:R-:W1:Y:S01]  /*4770*/  MUFU.TANH R41, R41 ;  /* 0x0000002900297308 */ /* 0x000e620000002400 */
[----:B--2---:R-:W-:Y:S02]  /*4780*/  FSEL R54, R54, -INF , P5 ;  /* 0xff80000036367808 */ /* 0x004fe40002800000 */
[----:B------:R-:W-:-:S05]  /*4790*/  ISETP.GT.AND P5, PT, R2, 0x29, PT ;  /* 0x000000290200780c */ /* 0x000fca0003fa4270 */
[----:B------:R-:W2:Y:S01]  /*47a0*/  MUFU.TANH R44, R44 ;  /* 0x0000002c002c7308 */ /* 0x000ea20000002400 */
[----:B0-----:R-:W-:-:S04]  /*47b0*/  FSEL R40, R40, -INF , P2 ;  /* 0xff80000028287808 */ /* 0x001fc80001000000 */
[----:B------:R-:W-:-:S03]  /*47c0*/  FMNMX.FTZ R4, R40, R3, !PT ;  /* 0x0000000328047209 */ /* 0x000fc60007810000 */
[----:B------:R-:W0:Y:S01]  /*47d0*/  MUFU.TANH R55, R55 ;  /* 0x0000003700377308 */ /* 0x000e220000002400 */
[----:B-1----:R-:W-:-:S04]  /*47e0*/  FSEL R41, R41, -INF , P3 ;  /* 0xff80000029297808 */ /* 0x002fc80001800000 */
[----:B------:R-:W-:-:S03]  /*47f0*/  FMNMX.FTZ R3, R41, R4, !PT ;  /* 0x0000000429037209 */ /* 0x000fc60007810000 */
[----:B------:R-:W1:Y:S01]  /*4800*/  MUFU.TANH R45, R45 ;  /* 0x0000002d002d7308 */ /* 0x000e620000002400 */
[----:B--2---:R-:W-:-:S04]  /*4810*/  FSEL R44, R44, -INF , P6 ;  /* 0xff8000002c2c7808 */ /* 0x004fc80003000000 */
[----:B------:R-:W-:-:S03]  /*4820*/  FMNMX.FTZ R4, R44, R3, !PT ;  /* 0x000000032c047209 */ /* 0x000fc60007810000 */
[----:B------:R-:W2:Y:S01]  /*4830*/  MUFU.TANH R43, R43 ;  /* 0x0000002b002b7308 */ /* 0x000ea20000002400 */
[----:B0-----:R-:W-:Y:S02]  /*4840*/  FSEL R55, R55, -INF , P4 ;  /* 0xff80000037377808 */ /* 0x001fe40002000000 */
[----:B------:R-:W-:Y:S01]  /*4850*/  ISETP.GT.AND P4, PT, R2, 0x30, PT ;  /* 0x000000300200780c */ /* 0x000fe20003f84270 */
[----:B------:R-:W-:Y:S02]  /*4860*/  WARPGROUP.DEPBAR.LE gsb0, 0x0 ;  /* 0x00008000000079c5 */ /* 0x000fe40000010000 */
[----:B------:R-:W-:Y:S01]  /*4870*/  WARPGROUP.ARRIVE ;  /* 0x00000000000079c5 */ /* 0x000fe20000000000 */
[----:B------:R-:W-:Y:S01]  /*4880*/  FMUL.FTZ R32, R32, UR10 ;  /* 0x0000000a20207c20 */ /* 0x000fe20008410000 */
[----:B------:R-:W-:Y:S01]  /*4890*/  FMUL.FTZ R33, R33, UR10 ;  /* 0x0000000a21217c20 */ /* 0x000fe20008410000 */
[----:B------:R-:W-:Y:S01]  /*48a0*/  FMUL.FTZ R36, R36, UR10 ;  /* 0x0000000a24247c20 */ /* 0x000fe20008410000 */
[----:B------:R-:W0:Y:S01]  /*48b0*/  MUFU.TANH R42, R42 ;  /* 0x0000002a002a7308 */ /* 0x000e220000002400 */
[----:B------:R-:W-:Y:S01]  /*48c0*/  FMUL.FTZ R37, R37, UR10 ;  /* 0x0000000a25257c20 */ /* 0x000fe20008410000 */
[----:B------:R-:W-:Y:S01]  /*48d0*/  HGMMA.64x16x16.F32 R24, gdesc[UR4], R24, gsb0 ;  /* 0x00200000041879f0 */ /* 0x000fe20008000818 */
[----:B------:R-:W-:Y:S01]  /*48e0*/  FMUL.FTZ R34, R34, UR10 ;  /* 0x0000000a22227c20 */ /* 0x000fe20008410000 */
[----:B------:R-:W-:Y:S01]  /*48f0*/  FMUL.FTZ R35, R35, UR10 ;  /* 0x0000000a23237c20 */ /* 0x000fe20008410000 */
[----:B-1----:R-:W-:Y:S01]  /*4900*/  FSEL R45, R45, -INF , P5 ;  /* 0xff8000002d2d7808 */ /* 0x002fe20002800000 */
[----:B------:R-:W-:Y:S01]  /*4910*/  FMUL.FTZ R38, R38, UR10 ;  /* 0x0000000a26267c20 */ /* 0x000fe20008410000 */
[----:B--2---:R-:W-:Y:S01]  /*4920*/  FSEL R43, R43, -INF , P3 ;  /* 0xff8000002b2b7808 */ /* 0x004fe20001800000 */
[----:B------:R-:W1:Y:S01]  /*4930*/  MUFU.TANH R32, R32 ;  /* 0x0000002000207308 */ /* 0x000e620000002400 */
[----:B------:R-:W-:Y:S01]  /*4940*/  ISETP.GT.AND P3, PT, R2, 0x31, PT ;  /* 0x000000310200780c */ /* 0x000fe20003f64270 */
[----:B------:R-:W-:Y:S01]  /*4950*/  FMUL.FTZ R39, R39, UR10 ;  /* 0x0000000a27277c20 */ /* 0x000fe20008410000 */
[----:B------:R-:W-:Y:S01]  /*4960*/  FMNMX.FTZ R3, R45, R4, !PT ;  /* 0x000000042d037209 */ /* 0x000fe20007810000 */
[----:B------:R-:W-:-:S04]  /*4970*/  ULDC UR5, c[0x0][0x988] ;  /* 0x0002620000057ab9 */ /* 0x000fc80000000800 */
[----:B------:R-:W2:Y:S01]  /*4980*/  MUFU.TANH R33, R33 ;  /* 0x0000002100217308 */ /* 0x000ea20000002400 */
[----:B0-----:R-:W-:Y:S02]  /*4990*/  FSEL R42, R42, -INF , P2 ;  /* 0xff8000002a2a7808 */ /* 0x001fe40001000000 */
[----:B------:R-:W-:-:S05]  /*49a0*/  ISETP.GT.AND P2, PT, R2, 0x38, PT ;  /* 0x000000380200780c */ /* 0x000fca0003f44270 */
        /* <DEDUP_REMOVED lines=8> */
[----:B------:R-:W-:-:S05]  /*4a30*/  ISETP.GT.AND P6, PT, R2, 0x39, PT ;  /* 0x000000390200780c */ /* 0x000fca0003fc4270 */
[----:B------:R-:W0:Y:S01]  /*4a40*/  MUFU.TANH R37, R37 ;  /* 0x0000002500257308 */ /* 0x000e220000002400 */
[----:B-1----:R-:W-:-:S04]  /*4a50*/  FSEL R36, R36, -INF , P2 ;  /* 0xff80000024247808 */ /* 0x002fc80001000000 */
[----:B------:R-:W-:Y:S01]  /*4a60*/  FMNMX.FTZ R4, R36, R3, !PT ;  /* 0x0000000324047209 */ /* 0x000fe20007810000 */
[----:B------:R-:W-:Y:S02]  /*4a70*/  WARPGROUP.DEPBAR.LE gsb0, 0x0 ;  /* 0x00008000000079c5 */ /* 0x000fe40000010000 */
[----:B------:R-:W-:Y:S01]  /*4a80*/  FMUL.FTZ R24, R24, UR10 ;  /* 0x0000000a18187c20 */ /* 0x000fe20008410000 */
[----:B------:R-:W-:Y:S01]  /*4a90*/  FMUL.FTZ R25, R25, UR10 ;  /* 0x0000000a19197c20 */ /* 0x000fe20008410000 */
[----:B------:R-:W1:Y:S01]  /*4aa0*/  MUFU.TANH R34, R34 ;  /* 0x0000002200227308 */ /* 0x000e620000002400 */
[----:B------:R-:W-:Y:S01]  /*4ab0*/  FMUL.FTZ R28, R28, UR10 ;  /* 0x0000000a1c1c7c20 */ /* 0x000fe20008410000 */
[----:B------:R-:W-:Y:S01]  /*4ac0*/  FMUL.FTZ R29, R29, UR10 ;  /* 0x0000000a1d1d7c20 */ /* 0x000fe20008410000 */
[----:B--2---:R-:W-:Y:S01]  /*4ad0*/  FSEL R47, R47, -INF , P5 ;  /* 0xff8000002f2f7808 */ /* 0x004fe20002800000 */
[----:B------:R-:W-:Y:S01]  /*4ae0*/  FMUL.FTZ R26, R26, UR10 ;  /* 0x0000000a1a1a7c20 */ /* 0x000fe20008410000 */
[----:B------:R-:W-:Y:S01]  /*4af0*/  ISETP.GT.AND P5, PT, R2, 0x40, PT ;  /* 0x000000400200780c */ /* 0x000fe20003fa4270 */
[----:B------:R-:W-:Y:S01]  /*4b00*/  FMUL.FTZ R27, R27, UR10 ;  /* 0x0000000a1b1b7c20 */ /* 0x000fe20008410000 */
[----:B0-----:R-:W-:Y:S01]  /*4b10*/  FSEL R37, R37, -INF , P6 ;  /* 0xff80000025257808 */ /* 0x001fe20003000000 */
[----:B------:R-:W0:Y:S01]  /*4b20*/  MUFU.TANH R24, R24 ;  /* 0x0000001800187308 */ /* 0x000e220000002400 */
[----:B------:R-:W-:Y:S01]  /*4b30*/  FMUL.FTZ R30, R30, UR10 ;  /* 0x0000000a1e1e7c20 */ /* 0x000fe20008410000 */
[----:B------:R-:W-:Y:S01]  /*4b40*/  FMUL.FTZ R31, R31, UR10 ;  /* 0x0000000a1f1f7c20 */ /* 0x000fe20008410000 */
[----:B------:R-:W-:Y:S01]  /*4b50*/  FMNMX.FTZ R3, R37, R4, !PT ;  /* 0x0000000425037209 */ /* 0x000fe20007810000 */
[----:B------:R2:W-:Y:S04]  /*4b60*/  @!P1 SYNCS.ARRIVE.TRANS64.RED.A1T0 RZ, [R0+URZ], RZ ;  /* 0x000000ff00ff99a7 */ /* 0x0005e8000810043f */
[----:B------:R-:W3:Y:S01]  /*4b70*/  MUFU.TANH R35, R35 ;  /* 0x0000002300237308 */ /* 0x000ee20000002400 */
[----:B-1----:R-:W-:-:S02]  /*4b80*/  FSEL R34, R34, -INF , P4 ;  /* 0xff80000022227808 */ /* 0x002fc40002000000 */
[----:B------:R-:W-:-:S05]  /*4b90*/  ISETP.GT.AND P4, PT, R2, 0x41, PT ;  /* 0x000000410200780c */ /* 0x000fca0003f84270 */
[----:B------:R-:W1:Y:S01]  /*4ba0*/  MUFU.TANH R25, R25 ;  /* 0x0000001900197308 */ /* 0x000e620000002400 */
[----:B0-----:R-:W-:-:S04]  /*4bb0*/  FSEL R24, R24, -INF , P5 ;  /* 0xff80000018187808 */ /* 0x001fc80002800000 */
[----:B------:R-:W-:-:S03]  /*4bc0*/  FMNMX.FTZ R4, R24, R3, !PT ;  /* 0x0000000318047209 */ /* 0x000fc60007810000 */
[----:B------:R-:W0:Y:S01]  /*4bd0*/  MUFU.TANH R38, R38 ;  /* 0x0000002600267308 */ /* 0x000e220000002400 */
[----:B---3--:R-:W-:Y:S02]  /*4be0*/  FSEL R35, R35, -INF , P3 ;  /* 0xff80000023237808 */ /* 0x008fe40001800000 */
[----:B------:R-:W-:-:S05]  /*4bf0*/  ISETP.GT.AND P3, PT, R2, 0x48, PT ;  /* 0x000000480200780c */ /* 0x000fca0003f64270 */
[----:B------:R-:W3:Y:S01]  /*4c00*/  MUFU.TANH R28, R28 ;  /* 0x0000001c001c7308 */ /* 0x000ee20000002400 */
[----:B-1----:R-:W-:-:S04]  /*4c10*/  FSEL R25, R25, -INF , P4 ;  /* 0xff80000019197808 */ /* 0x002fc80002000000 */
[----:B------:R-:W-:-:S03]  /*4c20*/  FMNMX.FTZ R3, R25, R4, !PT ;  /* 0x0000000419037209 */ /* 0x000fc60007810000 */
[----:B------:R-:W1:Y:S01]  /*4c30*/  MUFU.TANH R29, R29 ;  /* 0x0000001d001d7308 */ /* 0x000e620000002400 */
[----:B0-----:R-:W-:Y:S02]  /*4c40*/  FSEL R38, R38, -INF , P2 ;  /* 0xff80000026267808 */ /* 0x001fe40001000000 */
[----:B------:R-:W-:-:S05]  /*4c50*/  ISETP.GT.AND P2, PT, R2, 0x49, PT ;  /* 0x000000490200780c */ /* 0x000fca0003f44270 */
[----:B------:R-:W0:Y:S01]  /*4c60*/  MUFU.TANH R39, R39 ;  /* 0x0000002700277308 */ /* 0x000e220000002400 */
[----:B---3--:R-:W-:-:S04]  /*4c70*/  FSEL R28, R28, -INF , P3 ;  /* 0xff8000001c1c7808 */ /* 0x008fc80001800000 */
[----:B------:R-:W-:-:S03]  /*4c80*/  FMNMX.FTZ R2, R28, R3, !PT ;  /* 0x000000031c027209 */ /* 0x000fc60007810000 */
[----:B------:R-:W3:Y:S01]  /*4c90*/  MUFU.TANH R26, R26 ;  /* 0x0000001a001a7308 */ /* 0x000ee20000002400 */
[----:B-1----:R-:W-:-:S04]  /*4ca0*/  FSEL R29, R29, -INF , P2 ;  /* 0xff8000001d1d7808 */ /* 0x002fc80001000000 */
[----:B------:R-:W-:-:S03]  /*4cb0*/  FMNMX.FTZ R2, R29, R2, !PT ;  /* 0x000000021d027209 */ /* 0x000fc60007810000 */
[----:B------:R-:W1:Y:S01]  /*4cc0*/  MUFU.TANH R27, R27 ;  /* 0x0000001b001b7308 */ /* 0x000e620000002400 */
[----:B0-----:R-:W-:Y:S01]  /*4cd0*/  FSEL R39, R39, -INF , P6 ;  /* 0xff80000027277808 */ /* 0x001fe20003000000 */
[----:B------:R-:W0:Y:S06]  /*4ce0*/  SHFL.BFLY PT, R3, R2, 0x2, 0x1f ;  /* 0x0c401f0002037f89 */ /* 0x000e2c00000e0000 */
[----:B------:R-:W4:Y:S01]  /*4cf0*/  MUFU.TANH R30, R30 ;  /* 0x0000001e001e7308 */ /* 0x000f220000002400 */
[----:B---3--:R-:W-:-:S07]  /*4d00*/  FSEL R26, R26, -INF , P5 ;  /* 0xff8000001a1a7808 */ /* 0x008fce0002800000 */
[----:B------:R-:W3:Y:S01]  /*4d10*/  MUFU.TANH R31, R31 ;  /* 0x0000001f001f7308 */ /* 0x000ee20000002400 */
[----:B-1----:R-:W-:Y:S02]  /*4d20*/  FSEL R27, R27, -INF , P4 ;  /* 0xff8000001b1b7808 */ /* 0x002fe40002000000 */
[----:B----4-:R-:W-:Y:S02]  /*4d30*/  FSEL R30, R30, -INF , P3 ;  /* 0xff8000001e1e7808 */ /* 0x010fe40001800000 */
[----:B0-----:R-:W-:-:S05]  /*4d40*/  FMNMX.FTZ R3, R2, R3, !PT ;  /* 0x0000000302037209 */ /* 0x001fca0007810000 */
[----:B------:R-:W0:Y:S01]  /*4d50*/  SHFL.BFLY PT, R4, R3, 0x1, 0x1f ;  /* 0x0c201f0003047f89 */ /* 0x000e2200000e0000 */
[----:B---3--:R-:W-:Y:S02]  /*4d60*/  FSEL R31, R31, -INF , P2 ;  /* 0xff8000001f1f7808 */ /* 0x008fe40001000000 */
[----:B0-----:R-:W-:Y:S02]  /*4d70*/  FMNMX.FTZ R4, R3, R4, !PT ;  /* 0x0000000403047209 */ /* 0x001fe40007810000 */
        /* <DEDUP_REMOVED lines=22> */
[----:B------:R-:W0:Y:S01]  /*4ee0*/  MUFU.EX2 R57, R57 ;  /* 0x0000003900397308 */ /* 0x000e220000000800 */
        /* <DEDUP_REMOVED lines=16> */
[----:B------:R-:W-:Y:S01]  /*4ff0*/  FFMA.FTZ R15, R29, UR5, -R15 ;  /* 0x000000051d0f7c23 */ /* 0x000fe2000801080f */
[----:B0-----:R-:W-:-:S02]  /*5000*/  F2FP.F16.F32.PACK_AB R208, R57, R56 ;  /* 0x0000003839d0723e */ /* 0x001fc400000000ff */
[----:B------:R-:W-:-:S04]  /*5010*/  FMNMX.FTZ R3, R35, R2, !PT ;  /* 0x0000000223037209 */ /* 0x000fc80007810000 */
[----:B------:R-:W-:Y:S01]  /*5020*/  FMNMX.FTZ R2, R38, R3, !PT ;  /* 0x0000000326027209 */ /* 0x000fe20007810000 */
[----:B------:R-:W-:Y:S03]  /*5030*/  MUFU.EX2 R48, R48 ;  /* 0x0000003000307308 */ /* 0x000fe60000000800 */
[----:B------:R-:W-:-:S04]  /*5040*/  FMNMX.FTZ R3, R39, R2, !PT ;  /* 0x0000000227037209 */ /* 0x000fc80007810000 */
[----:B------:R-:W-:Y:S01]  /*5050*/  FMNMX.FTZ R2, R26, R3, !PT ;  /* 0x000000031a027209 */ /* 0x000fe20007810000 */
[----:B------:R-:W0:Y:S01]  /*5060*/  MUFU.EX2 R49, R49 ;  /* 0x0000003100317308 */ /* 0x000e220000000800 */
[----:B-1----:R-:W-:Y:S02]  /*5070*/  F2FP.F16.F32.PACK_AB R210, R61, R60 ;  /* 0x0000003c3dd2723e */ /* 0x002fe400000000ff */
[----:B------:R-:W-:-:S04]  /*5080*/  FMNMX.FTZ R3, R27, R2, !PT ;  /* 0x000000021b037209 */ /* 0x000fc80007810000 */
[----:B------:R-:W-:Y:S01]  /*5090*/  FMNMX.FTZ R2, R30, R3, !PT ;  /* 0x000000031e027209 */ /* 0x000fe20007810000 */
[----:B------:R1:W-:Y:S03]  /*50a0*/  MUFU.EX2 R21, R15 ;  /* 0x0000000f00157308 */ /* 0x0003e60000000800 */
[----:B------:R-:W-:-:S05]  /*50b0*/  FMNMX.FTZ R2, R31, R2, !PT ;  /* 0x000000021f027209 */ /* 0x000fca0007810000 */
[----:B------:R-:W3:Y:S01]  /*50c0*/  SHFL.BFLY PT, R3, R2, 0x2, 0x1f ;  /* 0x0c401f0002037f89 */ /* 0x000ee200000e0000 */
[----:B-1----:R-:W-:Y:S01]  /*50d0*/  FADD.FTZ R15, R56, R57 ;  /* 0x00000039380f7221 */ /* 0x002fe20000010000 */
[----:B------:R-:W-:Y:S01]  /*50e0*/  MUFU.EX2 R52, R52 ;  /* 0x0000003400347308 */ /* 0x000fe20000000800 */
[----:B0-----:R-:W-:Y:S01]  /*50f0*/  F2FP.F16.F32.PACK_AB R204, R49, R48 ;  /* 0x0000003031cc723e */ /* 0x001fe200000000ff */
[--C-:B------:R-:W-:Y:S02]  /*5100*/  IMAD.MOV.U32 R57, RZ, RZ, R151.reuse ;  /* 0x000000ffff397224 */ /* 0x100fe400078e0097 */
[----:B------:R-:W-:-:S04]  /*5110*/  IMAD.MOV.U32 R56, RZ, RZ, R151 ;  /* 0x000000ffff387224 */ /* 0x000fc800078e0097 */
[----:B------:R-:W0:Y:S08]  /*5120*/  MUFU.EX2 R53, R53 ;  /* 0x0000003500357308 */ /* 0x000e300000000800 */
[----:B------:R-:W-:Y:S01]  /*5130*/  MUFU.EX2 R40, R40 ;  /* 0x0000002800287308 */ /* 0x000fe20000000800 */
[----:B---3--:R-:W-:-:S07]  /*5140*/  FMNMX.FTZ R14, R2, R3, !PT ;  /* 0x00000003020e7209 */ /* 0x008fce0007810000 */
[----:B------:R-:W1:Y:S01]  /*5150*/  MUFU.EX2 R41, R41 ;  /* 0x0000002900297308 */ /* 0x000e620000000800 */
[----:B0-----:R-:W-:Y:S01]  /*5160*/  F2FP.F16.F32.PACK_AB R206, R53, R52 ;  /* 0x0000003435ce723e */ /* 0x001fe200000000ff */
[----:B------:R-:W0:Y:S06]  /*5170*/  SHFL.BFLY PT, R3, R14, 0x1, 0x1f ;  /* 0x0c201f000e037f89 */ /* 0x000e2c00000e0000 */
[----:B------:R-:W-:Y:S08]  /*5180*/  MUFU.EX2 R44, R44 ;  /* 0x0000002c002c7308 */ /* 0x000ff00000000800 */
[----:B------:R-:W3:Y:S01]  /*5190*/  MUFU.EX2 R45, R45 ;  /* 0x0000002d002d7308 */ /* 0x000ee20000000800 */
[----:B-1----:R-:W-:-:S07]  /*51a0*/  F2FP.F16.F32.PACK_AB R200, R41, R40 ;  /* 0x0000002829c8723e */ /* 0x002fce00000000ff */
[----:B------:R-:W-:Y:S01]  /*51b0*/  MUFU.EX2 R32, R32 ;  /* 0x0000002000207308 */ /* 0x000fe20000000800 */
[----:B0-----:R-:W-:Y:S01]  /*51c0*/  FMNMX.FTZ R3, R14, R3, !PT ;  /* 0x000000030e037209 */ /* 0x001fe20007810000 */
[----:B------:R-:W-:Y:S01]  /*51d0*/  FADD.FTZ R14, R60, R15 ;  /* 0x0000000f3c0e7221 */ /* 0x000fe20000010000 */
[--C-:B------:R-:W-:Y:S02]  /*51e0*/  IMAD.MOV.U32 R60, RZ, RZ, R151.reuse ;  /* 0x000000ffff3c7224 */ /* 0x100fe400078e0097 */
[C---:B------:R-:W-:Y:S01]  /*51f0*/  FSETP.NEU.FTZ.AND P2, PT, R3.reuse, -INF , PT ;  /* 0xff8000000300780b */ /* 0x040fe20003f5d000 */
[----:B------:R-:W-:Y:S01]  /*5200*/  FMUL.FTZ R2, R3, UR5 ;  /* 0x0000000503027c20 */ /* 0x000fe20008410000 */
[----:B------:R-:W-:Y:S01]  /*5210*/  FADD.FTZ R15, R61, R14 ;  /* 0x0000000e3d0f7221 */ /* 0x000fe20000010000 */
[----:B------:R-:W0:Y:S01]  /*5220*/  MUFU.EX2 R33, R33 ;  /* 0x0000002100217308 */ /* 0x000e220000000800 */
[----:B---3--:R-:W-:Y:S01]  /*5230*/  F2FP.F16.F32.PACK_AB R202, R45, R44 ;  /* 0x0000002c2dca723e */ /* 0x008fe200000000ff */
[----:B------:R-:W-:Y:S01]  /*5240*/  IMAD.MOV.U32 R61, RZ, RZ, R151 ;  /* 0x000000ffff3d7224 */ /* 0x000fe200078e0097 */
[----:B------:R-:W-:Y:S01]  /*5250*/  FSEL R2, R2, RZ, P2 ;  /* 0x000000ff02027208 */ /* 0x000fe20001000000 */
[----:B------:R-:W-:Y:S01]  /*5260*/  FADD.FTZ R14, R48, R15 ;  /* 0x0000000f300e7221 */ /* 0x000fe20000010000 */
[----:B------:R-:W-:Y:S01]  /*5270*/  PLOP3.LUT P2, PT, PT, PT, UP0, 0x80, 0x0 ;  /* 0x000000000000781c */ /* 0x000fe20003f4f008 */
[----:B------:R-:W-:-:S02]  /*5280*/  IMAD.MOV.U32 R48, RZ, RZ, R151 ;  /* 0x000000ffff307224 */ /* 0x000fc400078e0097 */
[--C-:B------:R-:W-:Y:S01]  /*5290*/  FFMA.FTZ R58, R58, UR5, -R2.reuse ;  /* 0x000000053a3a7c23 */ /* 0x100fe20008010802 */
[--C-:B------:R-:W-:Y:S01]  /*52a0*/  FFMA.FTZ R59, R59, UR5, -R2.reuse ;  /* 0x000000053b3b7c23 */ /* 0x100fe20008010802 */
[--C-:B------:R-:W-:Y:S01]  /*52b0*/  FFMA.FTZ R62, R62, UR5, -R2.reuse ;  /* 0x000000053e3e7c23 */ /* 0x100fe20008010802 */
[--C-:B------:R-:W-:Y:S01]  /*52c0*/  FFMA.FTZ R63, R63, UR5, -R2.reuse ;  /* 0x000000053f3f7c23 */ /* 0x100fe20008010802 */
[--C-:B------:R-:W-:Y:S01]  /*52d0*/  FFMA.FTZ R50, R50, UR5, -R2.reuse ;  /* 0x0000000532327c23 */ /* 0x100fe20008010802 */
[--C-:B------:R-:W-:Y:S01]  /*52e0*/  FFMA.FTZ R51, R51, UR5, -R2.reuse ;  /* 0x0000000533337c23 */ /* 0x100fe20008010802 */
[----:B------:R-:W-:Y:S01]  /*52f0*/  MUFU.EX2 R58, R58 ;  /* 0x0000003a003a7308 */ /* 0x000fe20000000800 */
[--C-:B------:R-:W-:Y:S01]  /*5300*/  FFMA.FTZ R54, R54, UR5, -R2.reuse ;  /* 0x0000000536367c23 */ /* 0x100fe20008010802 */
[----:B------:R-:W-:Y:S01]  /*5310*/  FFMA.FTZ R55, R55, UR5, -R2 ;  /* 0x0000000537377c23 */ /* 0x000fe20008010802 */
[----:B------:R-:W-:Y:S01]  /*5320*/  FADD.FTZ R29, R49, R14 ;  /* 0x0000000e311d7221 */ /* 0x000fe20000010000 */
[--C-:B------:R-:W-:Y:S01]  /*5330*/  FFMA.FTZ R42, R42, UR5, -R2.reuse ;  /* 0x000000052a2a7c23 */ /* 0x100fe20008010802 */
[--C-:B------:R-:W-:Y:S01]  /*5340*/  FFMA.FTZ R43, R43, UR5, -R2.reuse ;  /* 0x000000052b2b7c23 */ /* 0x100fe20008010802 */
[--C-:B------:R-:W-:Y:S01]  /*5350*/  FFMA.FTZ R46, R46, UR5, -R2.reuse ;  /* 0x000000052e2e7c23 */ /* 0x100fe20008010802 */
[----:B------:R-:W-:Y:S01]  /*5360*/  FADD.FTZ R20, R52, R29 ;  /* 0x0000001d34147221 */ /* 0x000fe20000010000 */
[----:B------:R-:W1:Y:S01]  /*5370*/  MUFU.EX2 R59, R59 ;  /* 0x0000003b003b7308 */ /* 0x000e620000000800 */
[--C-:B------:R-:W-:Y:S01]  /*5380*/  FFMA.FTZ R47, R47, UR5, -R2.reuse ;  /* 0x000000052f2f7c23 */ /* 0x100fe20008010802 */
[----:B------:R-:W-:Y:S01]  /*5390*/  FFMA.FTZ R34, R34, UR5, -R2 ;  /* 0x0000000522227c23 */ /* 0x000fe20008010802 */
[----:B------:R-:W-:Y:S01]  /*53a0*/  FADD.FTZ R29, R53, R20 ;  /* 0x00000014351d7221 */ /* 0x000fe20000010000 */
[--C-:B------:R-:W-:Y:S01]  /*53b0*/  FFMA.FTZ R35, R35, UR5, -R2.reuse ;  /* 0x0000000523237c23 */ /* 0x100fe20008010802 */
[--C-:B------:R-:W-:Y:S01]  /*53c0*/  FFMA.FTZ R38, R38, UR5, -R2.reuse ;  /* 0x0000000526267c23 */ /* 0x100fe20008010802 */
[--C-:B------:R-:W-:Y:S01]  /*53d0*/  FFMA.FTZ R39, R39, UR5, -R2.reuse ;  /* 0x0000000527277c23 */ /* 0x100fe20008010802 */
[----:B------:R-:W-:Y:S01]  /*53e0*/  FADD.FTZ R20, R40, R29 ;  /* 0x0000001d28147221 */ /* 0x000fe20000010000 */
[----:B------:R-:W3:Y:S01]  /*53f0*/  MUFU.EX2 R62, R62 ;  /* 0x0000003e003e7308 */ /* 0x000ee20000000800 */
[--C-:B------:R-:W-:Y:S01]  /*5400*/  FFMA.FTZ R26, R26, UR5, -R2.reuse ;  /* 0x000000051a1a7c23 */ /* 0x100fe20008010802 */
[----:B------:R-:W-:Y:S01]  /*5410*/  FFMA.FTZ R27, R27, UR5, -R2 ;  /* 0x000000051b1b7c23 */ /* 0x000fe20008010802 */
[----:B------:R-:W-:Y:S01]  /*5420*/  FADD.FTZ R29, R41, R20 ;  /* 0x00000014291d7221 */ /* 0x000fe20000010000 */
[--C-:B------:R-:W-:Y:S01]  /*5430*/  FFMA.FTZ R30, R30, UR5, -R2.reuse ;  /* 0x000000051e1e7c23 */ /* 0x100fe20008010802 */
[----:B------:R-:W-:Y:S01]  /*5440*/  FFMA.FTZ R2, R31, UR5, -R2 ;  /* 0x000000051f027c23 */ /* 0x000fe20008010802 */
[----:B0-----:R-:W-:Y:S01]  /*5450*/  F2FP.F16.F32.PACK_AB R196, R33, R32 ;  /* 0x0000002021c4723e */ /* 0x001fe200000000ff */
[----:B--2---:R-:W-:Y:S01]  /*5460*/  FADD.FTZ R0, R44, R29 ;  /* 0x0000001d2c007221 */ /* 0x004fe20000010000 */
[----:B------:R-:W0:Y:S01]  /*5470*/  MUFU.EX2 R63, R63 ;  /* 0x0000003f003f7308 */ /* 0x000e220000000800 */
[----:B-1----:R-:W-:Y:S01]  /*5480*/  FADD.FTZ R15, R58, R59 ;  /* 0x0000003b3a0f7221 */ /* 0x002fe20000010000 */
[----:B------:R-:W-:Y:S01]  /*5490*/  F2FP.F16.F32.PACK_AB R209, R59, R58 ;  /* 0x0000003a3bd1723e */ /* 0x000fe200000000ff */
[----:B------:R-:W-:Y:S01]  /*54a0*/  FADD.FTZ R29, R45, R0 ;  /* 0x000000002d1d7221 */ /* 0x000fe20000010000 */
[--C-:B------:R-:W-:Y:S01]  /*54b0*/  IMAD.MOV.U32 R59, RZ, RZ, R151.reuse ;  /* 0x000000ffff3b7224 */ /* 0x100fe200078e0097 */
[-C--:B------:R-:W-:Y:S01]  /*54c0*/  MOV R58, R151.reuse ;  /* 0x00000097003a7202 */ /* 0x080fe20000000f00 */
[----:B------:R-:W-:Y:S01]  /*54d0*/  IMAD.MOV.U32 R53, RZ, RZ, R151 ;  /* 0x000000ffff357224 */ /* 0x000fe200078e0097 */
[----:B------:R-:W-:Y:S01]  /*54e0*/  MOV R44, R151 ;  /* 0x00000097002c7202 */ /* 0x000fe20000000f00 */
[----:B------:R-:W1:Y:S01]  /*54f0*/  MUFU.EX2 R50, R50 ;  /* 0x0000003200327308 */ /* 0x000e620000000800 */
[----:B---3--:R-:W-:Y:S01]  /*5500*/  FADD.FTZ R14, R62, R15 ;  /* 0x0000000f3e0e7221 */ /* 0x008fe20000010000 */
[----:B------:R-:W-:-:S02]  /*5510*/  IMAD.MOV.U32 R52, RZ, RZ, R151 ;  /* 0x000000ffff347224 */ /* 0x000fc400078e0097 */
[--C-:B------:R-:W-:Y:S02]  /*5520*/  IMAD.MOV.U32 R49, RZ, RZ, R151.reuse ;  /* 0x000000ffff317224 */ /* 0x100fe400078e0097 */
[--C-:B------:R-:W-:Y:S02]  /*5530*/  IMAD.MOV.U32 R45, RZ, RZ, R151.reuse ;  /* 0x000000ffff2d7224 */ /* 0x100fe400078e0097 */
[----:B------:R-:W2:Y:S01]  /*5540*/  MUFU.EX2 R51, R51 ;  /* 0x0000003300337308 */ /* 0x000ea20000000800 */
[C---:B0-----:R-:W-:Y:S01]  /*5550*/  FADD.FTZ R15, R63.reuse, R14 ;  /* 0x0000000e3f0f7221 */ /* 0x041fe20000010000 */
[----:B------:R-:W-:Y:S01]  /*5560*/  F2FP.F16.F32.PACK_AB R211, R63, R62 ;  /* 0x0000003e3fd3723e */ /* 0x000fe200000000ff */
[--C-:B------:R-:W-:Y:S02]  /*5570*/  IMAD.MOV.U32 R63, RZ, RZ, R151.reuse ;  /* 0x000000ffff3f7224 */ /* 0x100fe400078e0097 */
[--C-:B------:R-:W-:Y:S02]  /*5580*/  IMAD.MOV.U32 R62, RZ, RZ, R151.reuse ;  /* 0x000000ffff3e7224 */ /* 0x100fe400078e0097 */
[----:B------:R-:W-:Y:S01]  /*5590*/  IMAD.MOV.U32 R41, RZ, RZ, R151 ;  /* 0x000000ffff297224 */ /* 0x000fe200078e0097 */
[----:B------:R-:W0:Y:S01]  /*55a0*/  MUFU.EX2 R54, R54 ;  /* 0x0000003600367308 */ /* 0x000e220000000800 */
[----:B-1----:R-:W-:Y:S01]  /*55b0*/  FADD.FTZ R14, R50, R15 ;  /* 0x0000000f320e7221 */ /* 0x002fe20000010000 */
[----:B------:R-:W-:-:S02]  /*55c0*/  IMAD.MOV.U32 R40, RZ, RZ, R151 ;  /* 0x000000ffff287224 */ /* 0x000fc400078e0097 */
[----:B------:R-:W-:-:S04]  /*55d0*/  IMAD.MOV.U32 R31, RZ, RZ, R151 ;  /* 0x000000ffff1f7224 */ /* 0x000fc800078e0097 */
[----:B------:R-:W1:Y:S01]  /*55e0*/  MUFU.EX2 R55, R55 ;  /* 0x0000003700377308 */ /* 0x000e620000000800 */
[C---:B--2---:R-:W-:Y:S01]  /*55f0*/  FADD.FTZ R15, R51.reuse, R14 ;  /* 0x0000000e330f7221 */ /* 0x044fe20000010000 */
[----:B------:R-:W-:Y:S01]  /*5600*/  F2FP.F16.F32.PACK_AB R205, R51, R50 ;  /* 0x0000003233cd723e */ /* 0x000fe200000000ff */
[----:B------:R-:W-:Y:S01]  /*5610*/  IMAD.MOV.U32 R50, RZ, RZ, R151 ;  /* 0x000000ffff327224 */ /* 0x000fe200078e0097 */
[----:B------:R-:W-:-:S04]  /*5620*/  MOV R51, R151 ;  /* 0x0000009700337202 */ /* 0x000fc80000000f00 */
[----:B------:R-:W2:Y:S01]  /*5630*/  MUFU.EX2 R42, R42 ;  /* 0x0000002a002a7308 */ /* 0x000ea20000000800 */
[----:B0-----:R-:W-:-:S07]  /*5640*/  FADD.FTZ R14, R54, R15 ;  /* 0x0000000f360e7221 */ /* 0x001fce0000010000 */
[----:B------:R-:W0:Y:S01]  /*5650*/  MUFU.EX2 R43, R43 ;  /* 0x0000002b002b7308 */ /* 0x000e220000000800 */
[C---:B-1----:R-:W-:Y:S01]  /*5660*/  FADD.FTZ R15, R55.reuse, R14 ;  /* 0x0000000e370f7221 */ /* 0x042fe20000010000 */
[----:B------:R-:W-:Y:S01]  /*5670*/  FADD.FTZ R14, R32, R29 ;  /* 0x0000001d200e7221 */ /* 0x000fe20000010000 */
[----:B------:R-:W-:Y:S01]  /*5680*/  F2FP.F16.F32.PACK_AB R207, R55, R54 ;  /* 0x0000003637cf723e */ /* 0x000fe200000000ff */
[--C-:B------:R-:W-:Y:S02]  /*5690*/  IMAD.MOV.U32 R55, RZ, RZ, R151.reuse ;  /* 0x000000ffff377224 */ /* 0x100fe400078e0097 */
[----:B------:R-:W-:Y:S01]  /*56a0*/  FADD.FTZ R29, R33, R14 ;  /* 0x0000000e211d7221 */ /* 0x000fe20000010000 */
[----:B------:R-:W-:Y:S01]  /*56b0*/  IMAD.MOV.U32 R54, RZ, RZ, R151 ;  /* 0x000000ffff367224 */ /* 0x000fe200078e0097 */
[----:B------:R-:W1:Y:S01]  /*56c0*/  MUFU.EX2 R46, R46 ;  /* 0x0000002e002e7308 */ /* 0x000e620000000800 */
[----:B--2---:R-:W-:Y:S01]  /*56d0*/  FADD.FTZ R0, R42, R15 ;  /* 0x0000000f2a007221 */ /* 0x004fe20000010000 */
[----:B------:R-:W-:-:S02]  /*56e0*/  IMAD.MOV.U32 R33, RZ, RZ, R151 ;  /* 0x000000ffff217224 */ /* 0x000fc400078e0097 */
[----:B------:R-:W-:-:S04]  /*56f0*/  IMAD.MOV.U32 R32, RZ, RZ, R151 ;  /* 0x000000ffff207224 */ /* 0x000fc800078e0097 */
[----:B------:R-:W2:Y:S01]  /*5700*/  MUFU.EX2 R36, R36 ;  /* 0x0000002400247308 */ /* 0x000ea20000000800 */
[C---:B0-----:R-:W-:Y:S01]  /*5710*/  FADD.FTZ R15, R43.reuse, R0 ;  /* 0x000000002b0f7221 */ /* 0x041fe20000010000 */
[----:B------:R-:W-:Y:S01]  /*5720*/  F2FP.F16.F32.PACK_AB R201, R43, R42 ;  /* 0x0000002a2bc9723e */ /* 0x000fe200000000ff */
[--C-:B------:R-:W-:Y:S02]  /*5730*/  IMAD.MOV.U32 R43, RZ, RZ, R151.reuse ;  /* 0x000000ffff2b7224 */ /* 0x100fe400078e0097 */
[----:B------:R-:W-:-:S03]  /*5740*/  IMAD.MOV.U32 R42, RZ, RZ, R151 ;  /* 0x000000ffff2a7224 */ /* 0x000fc600078e0097 */
[----:B------:R-:W0:Y:S01]  /*5750*/  MUFU.EX2 R47, R47 ;  /* 0x0000002f002f7308 */ /* 0x000e220000000800 */
[----:B-1----:R-:W-:-:S07]  /*5760*/  FADD.FTZ R0, R46, R15 ;  /* 0x0000000f2e007221 */ /* 0x002fce0000010000 */
[----:B------:R-:W1:Y:S01]  /*5770*/  MUFU.EX2 R37, R37 ;  /* 0x0000002500257308 */ /* 0x000e620000000800 */
[----:B--2---:R-:W-:-:S07]  /*5780*/  FADD.FTZ R14, R36, R29 ;  /* 0x0000001d240e7221 */ /* 0x004fce0000010000 */
[----:B------:R-:W2:Y:S01]  /*5790*/  MUFU.EX2 R34, R34 ;  /* 0x0000002200227308 */ /* 0x000ea20000000800 */
[C---:B0-----:R-:W-:Y:S01]  /*57a0*/  FADD.FTZ R15, R47.reuse, R0 ;  /* 0x000000002f0f7221 */ /* 0x041fe20000010000 */
[----:B------:R-:W-:Y:S01]  /*57b0*/  F2FP.F16.F32.PACK_AB R203, R47, R46 ;  /* 0x0000002e2fcb723e */ /* 0x000fe200000000ff */
[--C-:B------:R-:W-:Y:S02]  /*57c0*/  IMAD.MOV.U32 R47, RZ, RZ, R151.reuse ;  /* 0x000000ffff2f7224 */ /* 0x100fe400078e0097 */
[----:B------:R-:W-:-:S03]  /*57d0*/  IMAD.MOV.U32 R46, RZ, RZ, R151 ;  /* 0x000000ffff2e7224 */ /* 0x000fc600078e0097 */
[----:B------:R-:W0:Y:S01]  /*57e0*/  MUFU.EX2 R24, R24 ;  /* 0x0000001800187308 */ /* 0x000e220000000800 */
[C---:B-1----:R-:W-:Y:S01]  /*57f0*/  FADD.FTZ R29, R37.reuse, R14 ;  /* 0x0000000e251d7221 */ /* 0x042fe20000010000 */
[----:B------:R-:W-:Y:S01]  /*5800*/  F2FP.F16.F32.PACK_AB R198, R37, R36 ;  /* 0x0000002425c6723e */ /* 0x000fe200000000ff */
[----:B------:R-:W-:Y:S01]  /*5810*/  IMAD.MOV.U32 R36, RZ, RZ, R151 ;  /* 0x000000ffff247224 */ /* 0x000fe200078e0097 */
[----:B------:R-:W-:-:S04]  /*5820*/  MOV R37, R151 ;  /* 0x0000009700257202 */ /* 0x000fc80000000f00 */
[----:B------:R-:W1:Y:S01]  /*5830*/  MUFU.EX2 R35, R35 ;  /* 0x0000002300237308 */ /* 0x000e620000000800 */
[----:B--2---:R-:W-:-:S07]  /*5840*/  FADD.FTZ R0, R34, R15 ;  /* 0x0000000f22007221 */ /* 0x004fce0000010000 */
[----:B------:R-:W2:Y:S01]  /*5850*/  MUFU.EX2 R25, R25 ;  /* 0x0000001900197308 */ /* 0x000ea20000000800 */
[----:B0-----:R-:W-:-:S07]  /*5860*/  FADD.FTZ R14, R24, R29 ;  /* 0x0000001d180e7221 */ /* 0x001fce0000010000 */
[----:B------:R-:W0:Y:S01]  /*5870*/  MUFU.EX2 R38, R38 ;  /* 0x0000002600267308 */ /* 0x000e220000000800 */
[C---:B-1----:R-:W-:Y:S01]  /*5880*/  FADD.FTZ R15, R35.reuse, R0 ;  /* 0x00000000230f7221 */ /* 0x042fe20000010000 */
[----:B------:R-:W-:Y:S01]  /*5890*/  F2FP.F16.F32.PACK_AB R197, R35, R34 ;  /* 0x0000002223c5723e */ /* 0x000fe200000000ff */
[--C-:B------:R-:W-:Y:S02]  /*58a0*/  IMAD.MOV.U32 R35, RZ, RZ, R151.reuse ;  /* 0x000000ffff237224 */ /* 0x100fe400078e0097 */
[----:B------:R-:W-:-:S03]  /*58b0*/  IMAD.MOV.U32 R34, RZ, RZ, R151 ;  /* 0x000000ffff227224 */ /* 0x000fc600078e0097 */
[----:B------:R-:W1:Y:S01]  /*58c0*/  MUFU.EX2 R28, R28 ;  /* 0x0000001c001c7308 */ /* 0x000e620000000800 */
[C---:B--2---:R-:W-:Y:S01]  /*58d0*/  FADD.FTZ R29, R25.reuse, R14 ;  /* 0x0000000e191d7221 */ /* 0x044fe20000010000 */
[----:B------:R-:W-:Y:S01]  /*58e0*/  F2FP.F16.F32.PACK_AB R192, R25, R24 ;  /* 0x0000001819c0723e */ /* 0x000fe200000000ff */
[--C-:B------:R-:W-:Y:S02]  /*58f0*/  IMAD.MOV.U32 R25, RZ, RZ, R151.reuse ;  /* 0x000000ffff197224 */ /* 0x100fe400078e0097 */
[----:B------:R-:W-:-:S03]  /*5900*/  IMAD.MOV.U32 R24, RZ, RZ, R151 ;  /* 0x000000ffff187224 */ /* 0x000fc600078e0097 */
[----:B------:R-:W2:Y:S01]  /*5910*/  MUFU.EX2 R39, R39 ;  /* 0x0000002700277308 */ /* 0x000ea20000000800 */
[----:B0-----:R-:W-:-:S07]  /*5920*/  FADD.FTZ R0, R38, R15 ;  /* 0x0000000f26007221 */ /* 0x001fce0000010000 */
[----:B------:R-:W0:Y:S01]  /*5930*/  MUFU.EX2 R26, R26 ;  /* 0x0000001a001a7308 */ /* 0x000e220000000800 */
[----:B-1----:R-:W-:Y:S01]  /*5940*/  FADD.FTZ R14, R28, R29 ;  /* 0x0000001d1c0e7221 */ /* 0x002fe20000010000 */
[C---:B------:R-:W-:Y:S01]  /*5950*/  F2FP.F16.F32.PACK_AB R194, R21.reuse, R28 ;  /* 0x0000001c15c2723e */ /* 0x040fe200000000ff */
[----:B------:R-:W-:Y:S02]  /*5960*/  IMAD.MOV.U32 R28, RZ, RZ, R151 ;  /* 0x000000ffff1c7224 */ /* 0x000fe400078e0097 */
[----:B------:R-:W-:-:S03]  /*5970*/  FADD.FTZ R15, R21, R14 ;  /* 0x0000000e150f7221 */ /* 0x000fc60000010000 */
[----:B------:R-:W1:Y:S01]  /*5980*/  MUFU.EX2 R27, R27 ;  /* 0x0000001b001b7308 */ /* 0x000e620000000800 */
[C---:B--2---:R-:W-:Y:S01]  /*5990*/  FADD.FTZ R29, R39.reuse, R0 ;  /* 0x00000000271d7221 */ /* 0x044fe20000010000 */
[----:B------:R-:W-:Y:S01]  /*59a0*/  F2FP.F16.F32.PACK_AB R199, R39, R38 ;  /* 0x0000002627c7723e */ /* 0x000fe200000000ff */
[--C-:B------:R-:W-:Y:S02]  /*59b0*/  IMAD.MOV.U32 R39, RZ, RZ, R151.reuse ;  /* 0x000000ffff277224 */ /* 0x100fe400078e0097 */
[----:B------:R-:W-:-:S03]  /*59c0*/  IMAD.MOV.U32 R38, RZ, RZ, R151 ;  /* 0x000000ffff267224 */ /* 0x000fc600078e0097 */
[----:B------:R-:W2:Y:S01]  /*59d0*/  MUFU.EX2 R30, R30 ;  /* 0x0000001e001e7308 */ /* 0x000ea20000000800 */
[----:B0-----:R-:W-:Y:S01]  /*59e0*/  FADD.FTZ R0, R26, R29 ;  /* 0x0000001d1a007221 */ /* 0x001fe20000010000 */
[----:B------:R-:W-:-:S06]  /*59f0*/  IMAD.MOV.U32 R29, RZ, RZ, R151 ;  /* 0x000000ffff1d7224 */ /* 0x000fcc00078e0097 */
[----:B------:R0:W3:Y:S01]  /*5a00*/  MUFU.EX2 R195, R2 ;  /* 0x0000000200c37308 */ /* 0x0000e20000000800 */
[C---:B-1----:R-:W-:Y:S01]  /*5a10*/  FADD.FTZ R21, R27.reuse, R0 ;  /* 0x000000001b157221 */ /* 0x042fe20000010000 */
[----:B------:R-:W-:Y:S01]  /*5a20*/  F2FP.F16.F32.PACK_AB R193, R27, R26 ;  /* 0x0000001a1bc1723e */ /* 0x000fe200000000ff */
[----:B------:R-:W-:Y:S02]  /*5a30*/  IMAD.MOV.U32 R0, RZ, RZ, 0x3f800000 ;  /* 0x3f800000ff007424 */ /* 0x000fe400078e00ff */
[--C-:B------:R-:W-:Y:S02]  /*5a40*/  IMAD.MOV.U32 R27, RZ, RZ, R151.reuse ;  /* 0x000000ffff1b7224 */ /* 0x100fe400078e0097 */
[----:B------:R-:W-:Y:S02]  /*5a50*/  IMAD.MOV.U32 R26, RZ, RZ, R151 ;  /* 0x000000ffff1a7224 */ /* 0x000fe400078e0097 */
[----:B--2---:R-:W-:Y:S01]  /*5a60*/  FADD.FTZ R14, R30, R21 ;  /* 0x000000151e0e7221 */ /* 0x004fe20000010000 */
[----:B0-----:R-:W-:-:S03]  /*5a70*/  IMAD.MOV.U32 R2, RZ, RZ, 0x3f800000 ;  /* 0x3f800000ff027424 */ /* 0x001fc600078e00ff */
[C---:B---3--:R-:W-:Y:S01]  /*5a80*/  FADD.FTZ R14, R195.reuse, R14 ;  /* 0x0000000ec30e7221 */ /* 0x048fe20000010000 */
[----:B------:R-:W-:Y:S02]  /*5a90*/  F2FP.F16.F32.PACK_AB R195, R195, R30 ;  /* 0x0000001ec3c3723e */ /* 0x000fe400000000ff */
[----:B------:R-:W-:Y:S01]  /*5aa0*/  MOV R30, R151 ;  /* 0x00000097001e7202 */ /* 0x000fe20000000f00 */
[----:B------:R-:W-:Y:S06]  /*5ab0*/  @!P2 BRA `(.L_x_268) ;  /* 0x0000004000d0a947 */ /* 0x000fec0003800000 */
[----:B------:R-:W-:Y:S01]  /*5ac0*/  R2UR UR4, R152 ;  /* 0x00000000980472ca */ /* 0x000fe200000e0000 */
[----:B------:R-:W-:Y:S01]  /*5ad0*/  IMAD.MOV.U32 R21, RZ, RZ, R4 ;  /* 0x000000ffff157224 */ /* 0x000fe200078e0004 */
[----:B------:R-:W-:Y:S01]  /*5ae0*/  R2UR UR61, R16 ;  /* 0x00000000103d72ca */ /* 0x000fe200000e0000 */
[----:B------:R-:W-:Y:S01]  /*5af0*/  IMAD.MOV.U32 R226, RZ, RZ, R17 ;  /* 0x000000ffffe27224 */ /* 0x000fe200078e0011 */
[----:B------:R-:W-:Y:S01]  /*5b00*/  MOV R20, R3 ;  /* 0x0000000300147202 */ /* 0x000fe20000000f00 */
[----:B------:R-:W-:Y:S01]  /*5b10*/  IMAD.MOV.U32 R0, RZ, RZ, 0x3f800000 ;  /* 0x3f800000ff007424 */ /* 0x000fe200078e00ff */
[----:B------:R-:W-:Y:S02]  /*5b20*/  CS2R R150, SRZ ;  /* 0x0000000000967805 */ /* 0x000fe4000001ff00 */
[----:B------:R-:W-:Y:S02]  /*5b30*/  CS2R R146, SRZ ;  /* 0x0000000000927805 */ /* 0x000fe4000001ff00 */
[----:B------:R-:W-:-:S02]  /*5b40*/  CS2R R142, SRZ ;  /* 0x00000000008e7805 */ /* 0x000fc4000001ff00 */
[----:B------:R-:W-:Y:S02]  /*5b50*/  CS2R R138, SRZ ;  /* 0x00000000008a7805 */ /* 0x000fe4000001ff00 */
[----:B------:R-:W-:Y:S02]  /*5b60*/  CS2R R134, SRZ ;  /* 0x0000000000867805 */ /* 0x000fe4000001ff00 */
[----:B------:R-:W-:Y:S02]  /*5b70*/  CS2R R130, SRZ ;  /* 0x0000000000827805 */ /* 0x000fe4000001ff00 */
[----:B------:R-:W-:Y:S01]  /*5b80*/  CS2R R126, SRZ ;  /* 0x00000000007e7805 */ /* 0x000fe2000001ff00 */
[----:B------:R-:W-:Y:S01]  /*5b90*/  UIADD3 UR4, UR4, -0x2, URZ ;  /* 0xfffffffe04047890 */ /* 0x000fe2000fffe03f */
[----:B------:R-:W-:Y:S02]  /*5ba0*/  CS2R R122, SRZ ;  /* 0x00000000007a7805 */ /* 0x000fe4000001ff00 */
[----:B------:R-:W-:-:S02]  /*5bb0*/  CS2R R118, SRZ ;  /* 0x0000000000767805 */ /* 0x000fc4000001ff00 */
[----:B------:R-:W-:Y:S02]  /*5bc0*/  CS2R R114, SRZ ;  /* 0x0000000000727805 */ /* 0x000fe4000001ff00 */
[----:B------:R-:W-:Y:S02]  /*5bd0*/  CS2R R110, SRZ ;  /* 0x00000000006e7805 */ /* 0x000fe4000001ff00 */
[----:B------:R-:W-:Y:S01]  /*5be0*/  CS2R R106, SRZ ;  /* 0x00000000006a7805 */ /* 0x000fe2000001ff00 */
[----:B------:R-:W-:Y:S01]  /*5bf0*/  IMAD.U32 R224, RZ, RZ, UR4 ;  /* 0x00000004ffe07e24 */ /* 0x000fe2000f8e00ff */
        /* <DEDUP_REMOVED lines=52> */
[----:B------:R-:W-:-:S06]  /*5f40*/  ULDC UR60, c[0x0][0x9d8] ;  /* 0x00027600003c7ab9 */ /* 0x000fcc0000000800 */
.L_x_277:
[----:B------:R-:W-:-:S04]  /*5f50*/  UIADD3 UR4, UR61, 0x1, URZ ;  /* 0x000000013d047890 */ /* 0x000fc8000fffe03f */
[----:B------:R-:W-:-:S04]  /*5f60*/  UISETP.NE.AND UP0, UPT, UR4, 0x2, UPT ;  /* 0x000000020400788c */ /* 0x000fc8000bf05270 */
[----:B------:R-:W-:Y:S02]  /*5f70*/  USEL UR5, URZ, 0x1, UP0 ;  /* 0x000000013f057887 */ /* 0x000fe40008000000 */
[----:B------:R-:W-:-:S04]  /*5f80*/  USEL UR4, UR4, URZ, UP0 ;  /* 0x0000003f04047287 */ /* 0x000fc80008000000 */
[----:B------:R-:W-:Y:S02]  /*5f90*/  LOP3.LUT R17, R226, UR5, RZ, 0x3c, !PT ;  /* 0x00000005e2117c12 */ /* 0x000fe4000f8e3cff */
[----:B------:R-:W-:Y:S01]  /*5fa0*/  IMAD.U32 R16, RZ, RZ, UR4 ;  /* 0x00000004ff107e24 */ /* 0x000fe2000f8e00ff */
[----:B------:R-:W-:Y:S06]  /*5fb0*/  @!P0 BRA `(.L_x_269) ;  /* 0x0000000000048947 */ /* 0x000fec0003800000 */
[----:B------:R-:W-:Y:S01]  /*5fc0*/  BPT.TRAP 0x1 ;  /* 0x000000040000795c */ /* 0x000fe20000300000 */
.L_x_269:
[----:B------:R-:W0:Y:S01]  /*5fd0*/  S2UR UR6, SR_CgaCtaId ;  /* 0x00000000000679c3 */ /* 0x000e220000008800 */
[----:B------:R-:W-:Y:S01]  /*5fe0*/  UMOV UR5, 0x400 ;  /* 0x0000040000057882 */ /* 0x000fe20000000000 */
[----:B------:R-:W-:Y:S01]  /*5ff0*/  SHF.L.U32 R3, R17, 0x1f, RZ ;  /* 0x0000001f11037819 */ /* 0x000fe200000006ff */
[----:B0-----:R-:W-:-:S06]  /*6000*/  ULEA UR5, UR6, UR5, 0x18 ;  /* 0x0000000506057291 */ /* 0x001fcc000f8ec03f */
[----:B------:R-:W-:-:S05]  /*6010*/  IMAD.U32 R5, RZ, RZ, UR5 ;  /* 0x00000005ff057e24 */ /* 0x000fca000f8e00ff */
[----:B------:R-:W-:-:S13]  /*6020*/  R2UR UR5, R5 ;  /* 0x00000000050572ca */ /* 0x000fda00000e0000 */
[----:B------:R-:W-:-:S06]  /*6030*/  ULEA UR4, UR4, UR5, 0x3 ;  /* 0x0000000504047291 */ /* 0x000fcc000f8e183f */
[----:B------:R-:W-:-:S03]  /*6040*/  MOV R225, UR4 ;  /* 0x0000000400e17c02 */ /* 0x000fc60008000f00 */
[----:B------:R0:W1:Y:S01]  /*6050*/  SYNCS.PHASECHK.TRANS64.TRYWAIT P2, [UR4+0x38830], R3 ;  /* 0x03883003ff0075a7 */ /* 0x0000620008040144 */
[----:B------:R-:W-:Y:S05]  /*6060*/  @!P0 BRA `(.L_x_270) ;  /* 0x0000000000048947 */ /* 0x000fea0003800000 */
[----:B------:R-:W-:Y:S01]  /*6070*/  BPT.TRAP 0x1 ;  /* 0x000000040000795c */ /* 0x000fe20000300000 */
.L_x_270:
[----:B-1----:R-:W-:Y:S05]  /*6080*/  @P2 BRA `(.L_x_271) ;  /* 0x00000000000c2947 */ /* 0x002fea0003800000 */
[----:B------:R-:W-:-:S13]  /*6090*/  R2UR UR4, R225 ;  /* 0x00000000e10472ca */ /* 0x000fda00000e0000 */
[----:B------:R-:W1:Y:S02]  /*60a0*/  SYNCS.PHASECHK.TRANS64.TRYWAIT P2, [UR4+0x38830], R3 ;  /* 0x03883003ff0075a7 */ /* 0x000e640008040144 */
[----:B-1----:R-:W-:Y:S05]  /*60b0*/  @!P2 BRA `(.L_x_272) ;  /* 0x000000d00094a947 */ /* 0x002fea0003800000 */
.L_x_271:
        /* <DEDUP_REMOVED lines=645> */
.L_x_273:
[----:B------:R-:W-:Y:S02]  /*8910*/  R2UR UR4, R5 ;  /* 0x00000000050472ca */ /* 0x000fe400000e0000 */
[----:B------:R-:W-:-:S11]  /*8920*/  SHF.L.U32 R0, R226, 0x1f, RZ ;  /* 0x0000001fe2007819 */ /* 0x000fd600000006ff */
[----:B------:R-:W-:-:S09]  /*8930*/  ULEA UR4, UR61, UR4, 0x3 ;  /* 0x000000043d047291 */ /* 0x000fd2000f8e183f */
[----:B------:R2:W3:Y:S01]  /*8940*/  SYNCS.PHASECHK.TRANS64.TRYWAIT P2, [UR4+0x38850], R0 ;  /* 0x03885000ff0075a7 */ /* 0x0004e20008040144 */
[----:B------:R-:W-:Y:S05]  /*8950*/  @!P0 BRA `(.L_x_274) ;  /* 0x0000000000048947 */ /* 0x000fea0003800000 */
[----:B------:R-:W-:Y:S01]  /*8960*/  BPT.TRAP 0x1 ;  /* 0x000000040000795c */ /* 0x000fe20000300000 */
.L_x_274:
[----:B---3--:R-:W-:Y:S05]  /*8970*/  @P2 BRA `(.L_x_275) ;  /* 0x0000000000082947 */ /* 0x008fea0003800000 */
[----:B------:R-:W3:Y:S02]  /*8980*/  SYNCS.PHASECHK.TRANS64.TRYWAIT P2, [UR4+0x38850], R0 ;  /* 0x03885000ff0075a7 */ /* 0x000ee40008040144 */
[----:B---3--:R-:W-:Y:S05]  /*8990*/  @!P2 BRA `(.L_x_276) ;  /* 0x000000a80078a947 */ /* 0x008fea0003800000 */
.L_x_275:
[----:B------:R-:W-:Y:S01]  /*89a0*/  R2UR UR5, R5 ;  /* 0x00000000050572ca */ /* 0x000fe200000e0000 */
[----:B------:R-:W-:Y:S01]  /*89b0*/  WARPGROUP.ARRIVE ;  /* 0x00000000000079c5 */ /* 0x000fe20000000000 */
[----:B------:R-:W-:Y:S01]  /*89c0*/  UMOV UR7, 0x40000040 ;  /* 0x4000004000077882 */ /* 0x000fe20000000000 */
[----:B------:R-:W-:Y:S01]  /*89d0*/  UMOV UR11, 0x40000040 ;  /* 0x40000040000b7882 */ /* 0x000fe20000000000 */
[----:B0-2---:R-:W-:Y:S01]  /*89e0*/  FMUL.FTZ R0, R184, UR60 ;  /* 0x0000003cb8007c20 */ /* 0x005fe20008410000 */
[----:B-1----:R-:W-:Y:S01]  /*89f0*/  FMUL.FTZ R3, R185, UR60 ;  /* 0x0000003cb9037c20 */ /* 0x002fe20008410000 */
[----:B------:R-:W-:Y:S01]  /*8a00*/  FMUL.FTZ R184, R187, UR60 ;  /* 0x0000003cbbb87c20 */ /* 0x000fe20008410000 */
[----:B------:R-:W-:Y:S01]  /*8a10*/  FMUL.FTZ R187, R188, UR60 ;  /* 0x0000003cbcbb7c20 */ /* 0x000fe20008410000 */
[----:B------:R-:W-:Y:S01]  /*8a20*/  FMUL.FTZ R188, R189, UR60 ;  /* 0x0000003cbdbc7c20 */ /* 0x000fe20008410000 */
[----:B------:R-:W-:Y:S01]  /*8a30*/  FMUL.FTZ R185, R186, UR60 ;  /* 0x0000003cbab97c20 */ /* 0x000fe20008410000 */
[----:B------:R-:W0:Y:S01]  /*8a40*/  MUFU.TANH R0, R0 ;  /* 0x0000000000007308 */ /* 0x000e220000002400 */
[----:B------:R-:W-:Y:S01]  /*8a50*/  FMUL.FTZ R186, R190, UR60 ;  /* 0x0000003cbeba7c20 */ /* 0x000fe20008410000 */
[----:B------:R-:W-:Y:S01]  /*8a60*/  FMUL.FTZ R190, R176, UR60 ;  /* 0x0000003cb0be7c20 */ /* 0x000fe20008410000 */
[----:B------:R-:W-:Y:S01]  /*8a70*/  UIADD3 UR5, UR5, 0x400, URZ ;  /* 0x0000040005057890 */ /* 0x000fe2000fffe03f */
[----:B------:R-:W-:Y:S01]  /*8a80*/  FMUL.FTZ R177, R177, UR60 ;  /* 0x0000003cb1b17c20 */ /* 0x000fe20008410000 */
[----:B------:R-:W-:Y:S01]  /*8a90*/  FMUL.FTZ R176, R178, UR60 ;  /* 0x0000003cb2b07c20 */ /* 0x000fe20008410000 */
[----:B------:R-:W-:Y:S01]  /*8aa0*/  FMUL.FTZ R180, R180, UR60 ;  /* 0x0000003cb4b47c20 */ /* 0x000fe20008410000 */
[----:B------:R-:W-:Y:S01]  /*8ab0*/  USHF.R.U32.HI UR5, URZ, 0x4, UR5 ;  /* 0x000000043f057899 */ /* 0x000fe20008011605 */
[----:B------:R-:W1:Y:S01]  /*8ac0*/  MUFU.TANH R3, R3 ;  /* 0x0000000300037308 */ /* 0x000e620000002400 */
[----:B------:R-:W-:Y:S01]  /*8ad0*/  FMUL.FTZ R178, R179, UR60 ;  /* 0x0000003cb3b27c20 */ /* 0x000fe20008410000 */
[----:B------:R-:W-:Y:S01]  /*8ae0*/  FMUL.FTZ R179, R182, UR60 ;  /* 0x0000003cb6b37c20 */ /* 0x000fe20008410000 */
[----:B------:R-:W-:Y:S01]  /*8af0*/  ULOP3.LUT UR5, UR5, 0x3fff, URZ, 0xc0, !UPT ;  /* 0x00003fff05057892 */ /* 0x000fe2000f8ec03f */
[----:B------:R-:W-:Y:S01]  /*8b00*/  FMUL.FTZ R182, R168, UR60 ;  /* 0x0000003ca8b67c20 */ /* 0x000fe20008410000 */
[----:B------:R-:W-:Y:S01]  /*8b10*/  FMUL.FTZ R181, R181, UR60 ;  /* 0x0000003cb5b57c20 */ /* 0x000fe20008410000 */
[----:B------:R-:W-:Y:S01]  /*8b20*/  FMUL.FTZ R168, R169, UR60 ;  /* 0x0000003ca9a87c20 */ /* 0x000fe20008410000 */
[----:B------:R-:W-:Y:S01]  /*8b30*/  ULOP3.LUT UR5, UR5, 0x2800000, URZ, 0xfc, !UPT ;  /* 0x0280000005057892 */ /* 0x000fe2000f8efc3f */
[----:B------:R-:W2:Y:S01]  /*8b40*/  MUFU.TANH R187, R187 ;  /* 0x000000bb00bb7308 */ /* 0x000ea20000002400 */
[----:B0-----:R-:W-:Y:S01]  /*8b50*/  FMNMX.FTZ R2, R0, R21, !PT ;  /* 0x0000001500027209 */ /* 0x001fe20007810000 */
[----:B------:R-:W-:Y:S01]  /*8b60*/  FMUL.FTZ R169, R172, UR60 ;  /* 0x0000003caca97c20 */ /* 0x000fe20008410000 */
[----:B------:R-:W-:Y:S01]  /*8b70*/  UIMAD UR6, UR61, 0xa00, UR5 ;  /* 0x00000a003d0678a4 */ /* 0x000fe2000f8e0205 */
[----:B------:R-:W-:Y:S01]  /*8b80*/  FMUL.FTZ R172, R173, UR60 ;  /* 0x0000003cadac7c20 */ /* 0x000fe20008410000 */
[----:B------:R-:W-:Y:S01]  /*8b90*/  FMUL.FTZ R160, R160, UR60 ;  /* 0x0000003ca0a07c20 */ /* 0x000fe20008410000 */
[----:B------:R-:W-:Y:S01]  /*8ba0*/  FMUL.FTZ R161, R161, UR60 ;  /* 0x0000003ca1a17c20 */ /* 0x000fe20008410000 */
[----:B------:R-:W-:Y:S01]  /*8bb0*/  UIADD3 UR10, UR6, 0x80, URZ ;  /* 0x00000080060a7890 */ /* 0x000fe2000fffe03f */
[----:B------:R-:W0:Y:S01]  /*8bc0*/  MUFU.TANH R188, R188 ;  /* 0x000000bc00bc7308 */ /* 0x000e220000002400 */
[----:B-1----:R-:W-:Y:S01]  /*8bd0*/  FMNMX.FTZ R2, R3, R2, !PT ;  /* 0x0000000203027209 */ /* 0x002fe20007810000 */
[----:B------:R-:W-:Y:S01]  /*8be0*/  FMUL.FTZ R164, R164, UR60 ;  /* 0x0000003ca4a47c20 */ /* 0x000fe20008410000 */
[----:B------:R-:W-:Y:S01]  /*8bf0*/  FMUL.FTZ R165, R165, UR60 ;  /* 0x0000003ca5a57c20 */ /* 0x000fe20008410000 */
[----:B------:R-:W-:Y:S01]  /*8c00*/  HGMMA.64x256x16.F32 R24, R208, gdesc[UR4].tnspB, R24, gsb0 ;  /* 0x43e00004d0187df0 */ /* 0x000fe20008000818 */
[----:B------:R-:W-:Y:S01]  /*8c10*/  FMUL.FTZ R152, R152, UR60 ;  /* 0x0000003c98987c20 */ /* 0x000fe20008410000 */
[----:B------:R-:W-:Y:S01]  /*8c20*/  FMUL.FTZ R153, R153, UR60 ;  /* 0x0000003c99997c20 */ /* 0x000fe20008410000 */
[----:B------:R-:W-:Y:S01]  /*8c30*/  FMUL.FTZ R156, R156, UR60 ;  /* 0x0000003c9c9c7c20 */ /* 0x000fe20008410000 */
[----:B------:R-:W1:Y:S01]  /*8c40*/  MUFU.TANH R190, R190 ;  /* 0x000000be00be7308 */ /* 0x000e620000002400 */
[----:B--2---:R-:W-:Y:S01]  /*8c50*/  FMNMX.FTZ R173, R187, R2, !PT ;  /* 0x00000002bbad7209 */ /* 0x004fe20007810000 */
[----:B------:R-:W-:Y:S01]  /*8c60*/  FMUL.FTZ R189, R191, UR60 ;  /* 0x0000003cbfbd7c20 */ /* 0x000fe20008410000 */
[----:B------:R-:W-:Y:S01]  /*8c70*/  FMUL.FTZ R170, R170, UR60 ;  /* 0x0000003caaaa7c20 */ /* 0x000fe20008410000 */
[----:B------:R-:W-:Y:S01]  /*8c80*/  ULDC UR14, c[0x0][0x988] ;  /* 0x00026200000e7ab9 */ /* 0x000fe20000000800 */
[----:B------:R-:W-:Y:S01]  /*8c90*/  FMUL.FTZ R171, R171, UR60 ;  /* 0x0000003cabab7c20 */ /* 0x000fe20008410000 */
[----:B------:R-:W-:Y:S01]  /*8ca0*/  UMOV UR5, UR14 ;  /* 0x0000000e00057c82 */ /* 0x000fe20008000000 */
[----:B------:R-:W-:Y:S01]  /*8cb0*/  FMUL.FTZ R174, R174, UR60 ;  /* 0x0000003caeae7c20 */ /* 0x000fe20008410000 */
[----:B------:R-:W2:Y:S01]  /*8cc0*/  MUFU.TANH R177, R177 ;  /* 0x000000b100b17308 */ /* 0x000ea20000002400 */
[----:B0-----:R-:W-:Y:S01]  /*8cd0*/  FMNMX.FTZ R173, R188, R173, !PT ;  /* 0x000000adbcad7209 */ /* 0x001fe20007810000 */
[----:B------:R-:W-:Y:S01]  /*8ce0*/  FMUL.FTZ R175, R175, UR60 ;  /* 0x0000003cafaf7c20 */ /* 0x000fe20008410000 */
[----:B------:R-:W-:Y:S01]  /*8cf0*/  FMUL.FTZ R162, R162, UR60 ;  /* 0x0000003ca2a27c20 */ /* 0x000fe20008410000 */
[----:B------:R-:W-:Y:S01]  /*8d00*/  FMUL.FTZ R163, R163, UR60 ;  /* 0x0000003ca3a37c20 */ /* 0x000fe20008410000 */
[----:B------:R-:W-:Y:S01]  /*8d10*/  FMUL.FTZ R166, R166, UR60 ;  /* 0x0000003ca6a67c20 */ /* 0x000fe20008410000 */
[----:B------:R-:W-:Y:S01]  /*8d20*/  FMUL.FTZ R167, R167, UR60 ;  /* 0x0000003ca7a77c20 */ /* 0x000fe20008410000 */
[----:B------:R-:W-:Y:S01]  /*8d30*/  FMUL.FTZ R154, R154, UR60 ;  /* 0x0000003c9a9a7c20 */ /* 0x000fe20008410000 */
[----:B------:R-:W0:Y:S01]  /*8d40*/  MUFU.TANH R180, R180 ;  /* 0x000000b400b47308 */ /* 0x000e220000002400 */
[----:B-1----:R-:W-:Y:S01]  /*8d50*/  FMNMX.FTZ R2, R190, R173, !PT ;  /* 0x000000adbe027209 */ /* 0x002fe20007810000 */
[----:B------:R-:W-:Y:S01]  /*8d60*/  FMUL.FTZ R155, R155, UR60 ;  /* 0x0000003c9b9b7c20 */ /* 0x000fe20008410000 */
[----:B------:R-:W-:Y:S01]  /*8d70*/  UMOV UR7, 0x40000040 ;  /* 0x4000004000077882 */ /* 0x000fe20000000000 */
[----:B------:R-:W-:Y:S01]  /*8d80*/  FMUL.FTZ R158, R158, UR60 ;  /* 0x0000003c9e9e7c20 */ /* 0x000fe20008410000 */
[----:B------:R-:W-:Y:S01]  /*8d90*/  FMUL.FTZ R159, R159, UR60 ;  /* 0x0000003c9f9f7c20 */ /* 0x000fe20008410000 */
[----:B------:R-:W-:Y:S01]  /*8da0*/  VOTEU.ALL UP0, P1 ;  /* 0x00000000003f7886 */ /* 0x000fe20000800000 */
[----:B------:R-:W-:Y:S01]  /*8db0*/  R2UR UR61, R16 ;  /* 0x00000000103d72ca */ /* 0x000fe200000e0000 */
[----:B------:R-:W1:Y:S01]  /*8dc0*/  MUFU.TANH R181, R181 ;  /* 0x000000b500b57308 */ /* 0x000e620000002400 */
[----:B--2---:R-:W-:Y:S01]  /*8dd0*/  FMNMX.FTZ R173, R177, R2, !PT ;  /* 0x00000002b1ad7209 */ /* 0x004fe20007810000 */
[----:B------:R-:W-:Y:S01]  /*8de0*/  IMAD.MOV.U32 R226, RZ, RZ, R17 ;  /* 0x000000ffffe27224 */ /* 0x000fe200078e0011 */
[----:B------:R-:W-:-:S04]  /*8df0*/  @!UP0 UIADD3 UR4, UR4, 0x38860, URZ ;  /* 0x0003886004048890 */ /* 0x000fc8000fffe03f */
[----:B------:R-:W-:Y:S01]  /*8e00*/  @!UP0 UPRMT UR4, URZ, 0x654, UR4 ;  /* 0x000006543f048896 */ /* 0x000fe20008000004 */
[----:B------:R-:W2:Y:S01]  /*8e10*/  MUFU.TANH R182, R182 ;  /* 0x000000b600b67308 */ /* 0x000ea20000002400 */
[----:B0-----:R-:W-:-:S07]  /*8e20*/  FMNMX.FTZ R2, R180, R173, !PT ;  /* 0x000000adb4027209 */ /* 0x001fce0007810000 */
[----:B------:R-:W0:Y:S01]  /*8e30*/  MUFU.TANH R168, R168 ;  /* 0x000000a800a87308 */ /* 0x000e220000002400 */
[----:B-1----:R-:W-:-:S07]  /*8e40*/  FMNMX.FTZ R173, R181, R2, !PT ;  /* 0x00000002b5ad7209 */ /* 0x002fce0007810000 */
[----:B------:R-:W1:Y:S01]  /*8e50*/  MUFU.TANH R169, R169 ;  /* 0x000000a900a97308 */ /* 0x000e620000002400 */
[----:B--2---:R-:W-:-:S07]  /*8e60*/  FMNMX.FTZ R173, R182, R173, !PT ;  /* 0x000000adb6ad7209 */ /* 0x004fce0007810000 */
[----:B------:R-:W2:Y:S01]  /*8e70*/  MUFU.TANH R172, R172 ;  /* 0x000000ac00ac7308 */ /* 0x000ea20000002400 */
[----:B0-----:R-:W-:-:S07]  /*8e80*/  FMNMX.FTZ R2, R168, R173, !PT ;  /* 0x000000ada8027209 */ /* 0x001fce0007810000 */
[----:B------:R-:W0:Y:S01]  /*8e90*/  MUFU.TANH R160, R160 ;  /* 0x000000a000a07308 */ /* 0x000e220000002400 */
[----:B-1----:R-:W-:-:S07]  /*8ea0*/  FMNMX.FTZ R173, R169, R2, !PT ;  /* 0x00000002a9ad7209 */ /* 0x002fce0007810000 */
[----:B------:R-:W1:Y:S01]  /*8eb0*/  MUFU.TANH R161, R161 ;  /* 0x000000a100a17308 */ /* 0x000e620000002400 */
[----:B--2---:R-:W-:-:S07]  /*8ec0*/  FMNMX.FTZ R173, R172, R173, !PT ;  /* 0x000000adacad7209 */ /* 0x004fce0007810000 */
[----:B------:R-:W2:Y:S01]  /*8ed0*/  MUFU.TANH R164, R164 ;  /* 0x000000a400a47308 */ /* 0x000ea20000002400 */
[----:B0-----:R-:W-:Y:S01]  /*8ee0*/  FMNMX.FTZ R2, R160, R173, !PT ;  /* 0x000000ada0027209 */ /* 0x001fe20007810000 */
[----:B------:R-:W-:-:S06]  /*8ef0*/  FMUL.FTZ R173, R157, UR60 ;  /* 0x0000003c9dad7c20 */ /* 0x000fcc0008410000 */
[----:B------:R-:W0:Y:S01]  /*8f00*/  MUFU.TANH R165, R165 ;  /* 0x000000a500a57308 */ /* 0x000e220000002400 */
[----:B-1----:R-:W-:-:S07]  /*8f10*/  FMNMX.FTZ R157, R161, R2, !PT ;  /* 0x00000002a19d7209 */ /* 0x002fce0007810000 */
[----:B------:R-:W1:Y:S01]  /*8f20*/  MUFU.TANH R152, R152 ;  /* 0x0000009800987308 */ /* 0x000e620000002400 */
[----:B--2---:R-:W-:Y:S01]  /*8f30*/  FMNMX.FTZ R2, R164, R157, !PT ;  /* 0x0000009da4027209 */ /* 0x004fe20007810000 */
[----:B------:R-:W-:-:S06]  /*8f40*/  FMUL.FTZ R157, R183, UR60 ;  /* 0x0000003cb79d7c20 */ /* 0x000fcc0008410000 */
        /* <DEDUP_REMOVED lines=9> */
[----:B-1----:R-:W-:-:S05]  /*8fe0*/  FMNMX.FTZ R2, R173, R2, !PT ;  /* 0x00000002ad027209 */ /* 0x002fca0007810000 */
[----:B------:R-:W1:Y:S02]  /*8ff0*/  SHFL.BFLY PT, R183, R2, 0x2, 0x1f ;  /* 0x0c401f0002b77f89 */ /* 0x000e6400000e0000 */
[----:B------:R-:W3:Y:S08]  /*9000*/  MUFU.TANH R186, R186 ;  /* 0x000000ba00ba7308 */ /* 0x000ef00000002400 */
[----:B------:R-:W4:Y:S08]  /*9010*/  MUFU.TANH R189, R189 ;  /* 0x000000bd00bd7308 */ /* 0x000f300000002400 */
[----:B------:R-:W5:Y:S01]  /*9020*/  MUFU.TANH R176, R176 ;  /* 0x000000b000b07308 */ /* 0x000f620000002400 */
[----:B-1----:R-:W-:-:S07]  /*9030*/  FMNMX.FTZ R183, R2, R183, !PT ;  /* 0x000000b702b77209 */ /* 0x002fce0007810000 */
[----:B------:R-:W1:Y:S01]  /*9040*/  MUFU.TANH R178, R178 ;  /* 0x000000b200b27308 */ /* 0x000e620000002400 */
[----:B------:R-:W2:Y:S07]  /*9050*/  SHFL.BFLY PT, R4, R183, 0x1, 0x1f ;  /* 0x0c201f00b7047f89 */ /* 0x000eae00000e0000 */
[----:B------:R-:W1:Y:S08]  /*9060*/  MUFU.TANH R179, R179 ;  /* 0x000000b300b37308 */ /* 0x000e700000002400 */
[----:B------:R-:W1:Y:S08]  /*9070*/  MUFU.TANH R157, R157 ;  /* 0x0000009d009d7308 */ /* 0x000e700000002400 */
[----:B------:R-:W1:Y:S01]  /*9080*/  MUFU.TANH R170, R170 ;  /* 0x000000aa00aa7308 */ /* 0x000e620000002400 */
[----:B--2---:R-:W-:-:S02]  /*9090*/  FMNMX.FTZ R4, R183, R4, !PT ;  /* 0x00000004b7047209 */ /* 0x004fc40007810000 */
[----:B------:R-:W-:-:S03]  /*90a0*/  FMNMX.FTZ R183, R185, R20, !PT ;  /* 0x00000014b9b77209 */ /* 0x000fc60007810000 */
[----:B------:R-:W-:Y:S01]  /*90b0*/  FADD.FTZ R2, -R4, R21 ;  /* 0x0000001504027221 */ /* 0x000fe20000010100 */
[----:B0-----:R-:W-:Y:S01]  /*90c0*/  FMNMX.FTZ R183, R184, R183, !PT ;  /* 0x000000b7b8b77209 */ /* 0x001fe20007810000 */
[----:B------:R-:W0:Y:S02]  /*90d0*/  MUFU.TANH R171, R171 ;  /* 0x000000ab00ab7308 */ /* 0x000e240000002400 */
[----:B------:R-:W-:-:S06]  /*90e0*/  FMUL.FTZ R2, R2, UR5 ;  /* 0x0000000502027c20 */ /* 0x000fcc0008410000 */
        /* <DEDUP_REMOVED lines=8> */
[----:B------:R-:W-:-:S05]  /*9170*/  WARPGROUP.ARRIVE ;  /* 0x00000000000079c5 */ /* 0x000fca0000000000 */
[----:B------:R-:W-:Y:S01]  /*9180*/  MUFU.TANH R155, R155 ;  /* 0x0000009b009b7308 */ /* 0x000fe20000002400 */
[----:B------:R-:W-:Y:S01]  /*9190*/  HGMMA.64x256x16.F32 R24, R204, gdesc[UR8].tnspB, R24, gsb0 ;  /* 0x43e00008cc187df0 */ /* 0x000fe20008000818 */
[----:B------:R-:W-:Y:S01]  /*91a0*/  UIADD3 UR10, UR6, 0x100, URZ ;  /* 0x00000100060a7890 */ /* 0x000fe2000fffe03f */
[----:B------:R-:W-:-:S05]  /*91b0*/  UMOV UR11, 0x40000040 ;  /* 0x40000040000b7882 */ /* 0x000fca0000000000 */
[----:B------:R-:W-:Y:S08]  /*91c0*/  MUFU.TANH R158, R158 ;  /* 0x0000009e009e7308 */ /* 0x000ff00000002400 */
[----:B------:R-:W-:Y:S08]  /*91d0*/  MUFU.TANH R159, R159 ;  /* 0x0000009f009f7308 */ /* 0x000ff00000002400 */
[----:B------:R-:W-:Y:S01]  /*91e0*/  MUFU.EX2 R2, R2 ;  /* 0x0000000200027308 */ /* 0x000fe20000000800 */
[----:B------:R-:W-:-:S02]  /*91f0*/  WARPGROUP.DEPBAR.LE gsb0, 0x0 ;  /* 0x00008000000079c5 */ /* 0x000fc40000010000 */
[----:B------:R-:W-:-:S06]  /*9200*/  WARPGROUP.ARRIVE ;  /* 0x00000000000079c5 */ /* 0x000fcc0000000000 */
        /* <DEDUP_REMOVED lines=8> */
[----:B------:R-:W-:Y:S02]  /*9290*/  R2UR UR10, R225 ;  /* 0x00000000e10a72ca */ /* 0x000fe400000e0000 */
[----:B------:R-:W-:Y:S02]  /*92a0*/  WARPGROUP.DEPBAR.LE gsb0, 0x0 ;  /* 0x00008000000079c5 */ /* 0x000fe40000010000 */
[----:B---3--:R-:W-:Y:S01]  /*92b0*/  FMNMX.FTZ R196, R186, R183, !PT ;  /* 0x000000b7bac47209 */ /* 0x008fe20007810000 */
[----:B------:R-:W-:Y:S01]  /*92c0*/  FMUL.FTZ R199, R4, UR5 ;  /* 0x0000000504c77c20 */ /* 0x000fe20008410000 */
[----:B------:R-:W-:Y:S02]  /*92d0*/  WARPGROUP.ARRIVE ;  /* 0x00000000000079c5 */ /* 0x000fe40000000000 */
[----:B----4-:R-:W-:Y:S01]  /*92e0*/  FMNMX.FTZ R21, R189, R196, !PT ;  /* 0x000000c4bd157209 */ /* 0x010fe20007810000 */
[--C-:B------:R-:W-:Y:S01]  /*92f0*/  FFMA.FTZ R183, R0, UR5, -R199.reuse ;  /* 0x0000000500b77c23 */ /* 0x100fe200080108c7 */
[--C-:B------:R-:W-:Y:S01]  /*9300*/  FFMA.FTZ R208, R3, UR5, -R199.reuse ;  /* 0x0000000503d07c23 */ /* 0x100fe200080108c7 */
[----:B------:R-:W-:Y:S01]  /*9310*/  FFMA.FTZ R196, R160, UR5, -R199 ;  /* 0x00000005a0c47c23 */ /* 0x000fe200080108c7 */
[----:B-----5:R-:W-:-:S15]  /*9320*/  FMNMX.FTZ R21, R176, R21, !PT ;  /* 0x00000015b0157209 */ /* 0x020fde0007810000 */
[----:B------:R-:W-:Y:S01]  /*9330*/  HGMMA.64x256x16.F32 R24, R192, gdesc[UR4].tnspB, R24, gsb0 ;  /* 0x43e00004c0187df0 */ /* 0x000fe20008000818 */
[--C-:B------:R-:W-:Y:S01]  /*9340*/  FFMA.FTZ R210, R187, UR5, -R199.reuse ;  /* 0x00000005bbd27c23 */ /* 0x100fe200080108c7 */
[----:B------:R-:W2:Y:S01]  /*9350*/  MUFU.EX2 R183, R183 ;  /* 0x000000b700b77308 */ /* 0x000ea20000000800 */
[----:B-1----:R-:W-:Y:S01]  /*9360*/  FMNMX.FTZ R0, R178, R21, !PT ;  /* 0x00000015b2007209 */ /* 0x002fe20007810000 */
[--C-:B------:R-:W-:Y:S01]  /*9370*/  FFMA.FTZ R21, R152, UR5, -R199.reuse ;  /* 0x0000000598157c23 */ /* 0x100fe200080108c7 */
[--C-:B------:R-:W-:Y:S01]  /*9380*/  FFMA.FTZ R152, R153, UR5, -R199.reuse ;  /* 0x0000000599987c23 */ /* 0x100fe200080108c7 */
[--C-:B------:R-:W-:Y:S01]  /*9390*/  FFMA.FTZ R153, R156, UR5, -R199.reuse ;  /* 0x000000059c997c23 */ /* 0x100fe200080108c7 */
[----:B------:R-:W-:Y:S01]  /*93a0*/  FMNMX.FTZ R0, R179, R0, !PT ;  /* 0x00000000b3007209 */ /* 0x000fe20007810000 */
[--C-:B------:R-:W-:Y:S01]  /*93b0*/  FFMA.FTZ R197, R188, UR5, -R199.reuse ;  /* 0x00000005bcc57c23 */ /* 0x100fe200080108c7 */
[--C-:B------:R-:W-:Y:S01]  /*93c0*/  FFMA.FTZ R198, R164, UR5, -R199.reuse ;  /* 0x00000005a4c67c23 */ /* 0x100fe200080108c7 */
[----:B------:R-:W1:Y:S01]  /*93d0*/  MUFU.EX2 R208, R208 ;  /* 0x000000d000d07308 */ /* 0x000e620000000800 */
[----:B------:R-:W-:Y:S01]  /*93e0*/  FMNMX.FTZ R3, R157, R0, !PT ;  /* 0x000000009d037209 */ /* 0x000fe20007810000 */
[--C-:B------:R-:W-:Y:S01]  /*93f0*/  FFMA.FTZ R204, R190, UR5, -R199.reuse ;  /* 0x00000005becc7c23 */ /* 0x100fe200080108c7 */
[--C-:B------:R-:W-:Y:S01]  /*9400*/  FFMA.FTZ R191, R181, UR5, -R199.reuse ;  /* 0x00000005b5bf7c23 */ /* 0x100fe200080108c7 */
[--C-:B------:R-:W-:Y:S01]  /*9410*/  FFMA.FTZ R177, R177, UR5, -R199.reuse ;  /* 0x00000005b1b17c23 */ /* 0x100fe200080108c7 */
[----:B------:R-:W-:Y:S01]  /*9420*/  FMNMX.FTZ R0, R170, R3, !PT ;  /* 0x00000003aa007209 */ /* 0x000fe20007810000 */
[--C-:B------:R-:W-:Y:S01]  /*9430*/  FFMA.FTZ R181, R168, UR5, -R199.reuse ;  /* 0x00000005a8b57c23 */ /* 0x100fe200080108c7 */
[--C-:B------:R-:W-:Y:S01]  /*9440*/  FFMA.FTZ R187, R161, UR5, -R199.reuse ;  /* 0x00000005a1bb7c23 */ /* 0x100fe200080108c7 */
[----:B------:R-:W3:Y:S01]  /*9450*/  MUFU.EX2 R210, R210 ;  /* 0x000000d200d27308 */ /* 0x000ee20000000800 */
[----:B0-----:R-:W-:Y:S01]  /*9460*/  FMNMX.FTZ R3, R171, R0, !PT ;  /* 0x00000000ab037209 */ /* 0x001fe20007810000 */
[----:B------:R-:W-:Y:S01]  /*9470*/  FFMA.FTZ R161, R165, UR5, -R199 ;  /* 0x00000005a5a17c23 */ /* 0x000fe200080108c7 */
[----:B--2---:R-:W-:Y:S01]  /*9480*/  FFMA.FTZ R15, R2, R15, R183 ;  /* 0x0000000f020f7223 */ /* 0x004fe200000100b7 */
[--C-:B------:R-:W-:Y:S01]  /*9490*/  FFMA.FTZ R206, R180, UR5, -R199.reuse ;  /* 0x00000005b4ce7c23 */ /* 0x100fe200080108c7 */
[----:B------:R-:W-:Y:S01]  /*94a0*/  FMNMX.FTZ R0, R174, R3, !PT ;  /* 0x00000003ae007209 */ /* 0x000fe20007810000 */
[--C-:B------:R-:W-:Y:S01]  /*94b0*/  FFMA.FTZ R202, R169, UR5, -R199.reuse ;  /* 0x00000005a9ca7c23 */ /* 0x100fe200080108c7 */
[--C-:B------:R-:W-:Y:S01]  /*94c0*/  FFMA.FTZ R200, R182, UR5, -R199.reuse ;  /* 0x00000005b6c87c23 */ /* 0x100fe200080108c7 */
[----:B------:R-:W0:Y:S01]  /*94d0*/  MUFU.EX2 R197, R197 ;  /* 0x000000c500c57308 */ /* 0x000e220000000800 */
[----:B------:R-:W-:Y:S01]  /*94e0*/  FMNMX.FTZ R3, R175, R0, !PT ;  /* 0x00000000af037209 */ /* 0x000fe20007810000 */
[--C-:B------:R-:W-:Y:S01]  /*94f0*/  FFMA.FTZ R169, R172, UR5, -R199.reuse ;  /* 0x00000005aca97c23 */ /* 0x100fe200080108c7 */
[----:B------:R-:W-:Y:S01]  /*9500*/  FFMA.FTZ R173, R173, UR5, -R199 ;  /* 0x00000005adad7c23 */ /* 0x000fe200080108c7 */
[----:B-1----:R-:W-:Y:S01]  /*9510*/  FADD.FTZ R15, R208, R15 ;  /* 0x0000000fd00f7221 */ /* 0x002fe20000010000 */
[----:B------:R-:W-:Y:S01]  /*9520*/  FMNMX.FTZ R0, R162, R3, !PT ;  /* 0x00000003a2007209 */ /* 0x000fe20007810000 */
[----:B------:R-:W-:Y:S01]  /*9530*/  @!UP0 UIADD3 UR6, UR10, 0x38840, URZ ;  /* 0x000388400a068890 */ /* 0x000fe2000fffe03f */
[----:B------:R-:W-:Y:S01]  /*9540*/  R2UR UR7, R224 ;  /* 0x00000000e00772ca */ /* 0x000fe200000e0000 */
[----:B------:R-:W1:Y:S01]  /*9550*/  MUFU.EX2 R204, R204 ;  /* 0x000000cc00cc7308 */ /* 0x000e620000000800 */
[----:B------:R-:W-:Y:S01]  /*9560*/  FMNMX.FTZ R3, R163, R0, !PT ;  /* 0x00000000a3037209 */ /* 0x000fe20007810000 */
[----:B------:R-:W-:Y:S01]  /*9570*/  @!UP0 UPRMT UR6, URZ, 0x654, UR6 ;  /* 0x000006543f068896 */ /* 0x000fe20008000006 */
[----:B------:R-:W-:-:S02]  /*9580*/  F2FP.F16.F32.PACK_AB R208, R208, R183 ;  /* 0x000000b7d0d0723e */ /* 0x000fc400000000ff */
[----:B------:R-:W-:-:S03]  /*9590*/  FMNMX.FTZ R0, R166, R3, !PT ;  /* 0x00000003a6007209 */ /* 0x000fc60007810000 */
[----:B------:R-:W2:Y:S01]  /*95a0*/  MUFU.EX2 R177, R177 ;  /* 0x000000b100b17308 */ /* 0x000ea20000000800 */
[----:B------:R-:W-:-:S03]  /*95b0*/  FMNMX.FTZ R3, R167, R0, !PT ;  /* 0x00000000a7037209 */ /* 0x000fc60007810000 */
[----:B------:R-:W-:Y:S02]  /*95c0*/  ISETP.LT.AND P2, PT, RZ, UR7, PT ;  /* 0x00000007ff007c0c */ /* 0x000fe4000bf41270 */
[----:B------:R-:W-:Y:S02]  /*95d0*/  FMNMX.FTZ R0, R154, R3, !PT ;  /* 0x000000039a007209 */ /* 0x000fe40007810000 */
[----:B------:R-:W-:Y:S02]  /*95e0*/  MUFU.EX2 R206, R206 ;  /* 0x000000ce00ce7308 */ /* 0x000fe40000000800 */
[----:B------:R-:W-:-:S04]  /*95f0*/  FMNMX.FTZ R3, R155, R0, !PT ;  /* 0x000000009b037209 */ /* 0x000fc80007810000 */
[----:B------:R-:W-:Y:S02]  /*9600*/  FMNMX.FTZ R0, R158, R3, !PT ;  /* 0x000000039e007209 */ /* 0x000fe40007810000 */
[----:B------:R-:W-:Y:S02]  /*9610*/  MUFU.EX2 R191, R191 ;  /* 0x000000bf00bf7308 */ /* 0x000fe40000000800 */
[----:B------:R-:W-:-:S05]  /*9620*/  FMNMX.FTZ R0, R159, R0, !PT ;  /* 0x000000009f007209 */ /* 0x000fca0007810000 */
[----:B------:R-:W4:Y:S01]  /*9630*/  SHFL.BFLY PT, R3, R0, 0x2, 0x1f ;  /* 0x0c401f0000037f89 */ /* 0x000f2200000e0000 */
[----:B------:R-:W-:Y:S08]  /*9640*/  MUFU.EX2 R200, R200 ;  /* 0x000000c800c87308 */ /* 0x000ff00000000800 */
[----:B------:R-:W-:Y:S08]  /*9650*/  MUFU.EX2 R181, R181 ;  /* 0x000000b500b57308 */ /* 0x000ff00000000800 */
[----:B------:R-:W-:Y:S01]  /*9660*/  MUFU.EX2 R202, R202 ;  /* 0x000000ca00ca7308 */ /* 0x000fe20000000800 */
[----:B----4-:R-:W-:-:S07]  /*9670*/  FMNMX.FTZ R3, R0, R3, !PT ;  /* 0x0000000300037209 */ /* 0x010fce0007810000 */
[----:B------:R-:W-:Y:S01]  /*9680*/  MUFU.EX2 R169, R169 ;  /* 0x000000a900a97308 */ /* 0x000fe20000000800 */
[----:B------:R-:W4:Y:S07]  /*9690*/  SHFL.BFLY PT, R0, R3, 0x1, 0x1f ;  /* 0x0c201f0003007f89 */ /* 0x000f2e00000e0000 */
[----:B------:R-:W-:Y:S08]  /*96a0*/  MUFU.EX2 R196, R196 ;  /* 0x000000c400c47308 */ /* 0x000ff00000000800 */
[----:B------:R-:W-:Y:S08]  /*96b0*/  MUFU.EX2 R187, R187 ;  /* 0x000000bb00bb7308 */ /* 0x000ff00000000800 */
[----:B------:R-:W-:Y:S01]  /*96c0*/  MUFU.EX2 R198, R198 ;  /* 0x000000c600c67308 */ /* 0x000fe20000000800 */
[----:B----4-:R-:W-:-:S07]  /*96d0*/  FMNMX.FTZ R3, R3, R0, !PT ;  /* 0x0000000003037209 */ /* 0x010fce0007810000 */
[----:B------:R-:W-:Y:S01]  /*96e0*/  MUFU.EX2 R161, R161 ;  /* 0x000000a100a17308 */ /* 0x000fe20000000800 */
[C---:B------:R-:W-:Y:S01]  /*96f0*/  FADD.FTZ R0, -R3.reuse, R20 ;  /* 0x0000001403007221 */ /* 0x040fe20000010100 */
[----:B------:R-:W-:-:S03]  /*9700*/  FMUL.FTZ R156, R3, UR5 ;  /* 0x00000005039c7c20 */ /* 0x000fc60008410000 */
[----:B------:R-:W-:Y:S01]  /*9710*/  FMUL.FTZ R0, R0, UR5 ;  /* 0x0000000500007c20 */ /* 0x000fe20008410000 */
[--C-:B------:R-:W-:Y:S01]  /*9720*/  FFMA.FTZ R209, R185, UR5, -R156.reuse ;  /* 0x00000005b9d17c23 */ /* 0x100fe2000801089c */
[--C-:B------:R-:W-:Y:S01]  /*9730*/  FFMA.FTZ R160, R184, UR5, -R156.reuse ;  /* 0x00000005b8a07c23 */ /* 0x100fe2000801089c */
[--C-:B------:R-:W-:Y:S01]  /*9740*/  FFMA.FTZ R211, R186, UR5, -R156.reuse ;  /* 0x00000005bad37c23 */ /* 0x100fe2000801089c */
[--C-:B------:R-:W-:Y:S01]  /*9750*/  FFMA.FTZ R164, R189, UR5, -R156.reuse ;  /* 0x00000005bda47c23 */ /* 0x100fe2000801089c */
[--C-:B------:R-:W-:Y:S01]  /*9760*/  FFMA.FTZ R205, R176, UR5, -R156.reuse ;  /* 0x00000005b0cd7c23 */ /* 0x100fe2000801089c */
[----:B------:R-:W-:Y:S01]  /*9770*/  MUFU.EX2 R0, R0 ;  /* 0x0000000000007308 */ /* 0x000fe20000000800 */
[--C-:B------:R-:W-:Y:S01]  /*9780*/  FFMA.FTZ R168, R178, UR5, -R156.reuse ;  /* 0x00000005b2a87c23 */ /* 0x100fe2000801089c */
[--C-:B------:R-:W-:Y:S01]  /*9790*/  FFMA.FTZ R207, R179, UR5, -R156.reuse ;  /* 0x00000005b3cf7c23 */ /* 0x100fe2000801089c */
[--C-:B------:R-:W-:Y:S01]  /*97a0*/  FFMA.FTZ R199, R166, UR5, -R156.reuse ;  /* 0x00000005a6c77c23 */ /* 0x100fe2000801089c */
[--C-:B------:R-:W-:Y:S01]  /*97b0*/  FFMA.FTZ R172, R157, UR5, -R156.reuse ;  /* 0x000000059dac7c23 */ /* 0x100fe2000801089c */
[--C-:B------:R-:W-:Y:S01]  /*97c0*/  FFMA.FTZ R203, R174, UR5, -R156.reuse ;  /* 0x00000005aecb7c23 */ /* 0x100fe2000801089c */
[----:B---3--:R-:W-:Y:S01]  /*97d0*/  FADD.FTZ R174, R210, R15 ;  /* 0x0000000fd2ae7221 */ /* 0x008fe20000010000 */
[--C-:B------:R-:W-:Y:S01]  /*97e0*/  FFMA.FTZ R201, R170, UR5, -R156.reuse ;  /* 0x00000005aac97c23 */ /* 0x100fe2000801089c */
[----:B------:R-:W3:Y:S01]  /*97f0*/  MUFU.EX2 R209, R209 ;  /* 0x000000d100d17308 */ /* 0x000ee20000000800 */
[--C-:B------:R-:W-:Y:S01]  /*9800*/  FFMA.FTZ R170, R171, UR5, -R156.reuse ;  /* 0x00000005abaa7c23 */ /* 0x100fe2000801089c */
[----:B------:R-:W-:Y:S01]  /*9810*/  FFMA.FTZ R157, R162, UR5, -R156 ;  /* 0x00000005a29d7c23 */ /* 0x000fe2000801089c */
[----:B0-----:R-:W-:Y:S01]  /*9820*/  FADD.FTZ R171, R197, R174 ;  /* 0x000000aec5ab7221 */ /* 0x001fe20000010000 */
[--C-:B------:R-:W-:Y:S01]  /*9830*/  FFMA.FTZ R175, R175, UR5, -R156.reuse ;  /* 0x00000005afaf7c23 */ /* 0x100fe2000801089c */
[--C-:B------:R-:W-:Y:S01]  /*9840*/  FFMA.FTZ R163, R163, UR5, -R156.reuse ;  /* 0x00000005a3a37c23 */ /* 0x100fe2000801089c */
[--C-:B------:R-:W-:Y:S01]  /*9850*/  FFMA.FTZ R167, R167, UR5, -R156.reuse ;  /* 0x00000005a7a77c23 */ /* 0x100fe2000801089c */
[----:B-1----:R-:W-:Y:S01]  /*9860*/  FADD.FTZ R174, R204, R171 ;  /* 0x000000abccae7221 */ /* 0x002fe20000010000 */
[----:B------:R-:W0:Y:S01]  /*9870*/  MUFU.EX2 R160, R160 ;  /* 0x000000a000a07308 */ /* 0x000e220000000800 */
[--C-:B------:R-:W-:Y:S01]  /*9880*/  FFMA.FTZ R154, R154, UR5, -R156.reuse ;  /* 0x000000059a9a7c23 */ /* 0x100fe2000801089c */
[--C-:B------:R-:W-:Y:S01]  /*9890*/  FFMA.FTZ R155, R155, UR5, -R156.reuse ;  /* 0x000000059b9b7c23 */ /* 0x100fe2000801089c */
[--C-:B------:R-:W-:Y:S01]  /*98a0*/  FFMA.FTZ R158, R158, UR5, -R156.reuse ;  /* 0x000000059e9e7c23 */ /* 0x100fe2000801089c */
[----:B------:R-:W-:Y:S01]  /*98b0*/  FFMA.FTZ R156, R159, UR5, -R156 ;  /* 0x000000059f9c7c23 */ /* 0x000fe2000801089c */
[----:B--2---:R-:W-:Y:S01]  /*98c0*/  FADD.FTZ R159, R177, R174 ;  /* 0x000000aeb19f7221 */ /* 0x004fe20000010000 */
[----:B------:R-:W-:-:S02]  /*98d0*/  F2FP.F16.F32.PACK_AB R210, R197, R210 ;  /* 0x000000d2c5d2723e */ /* 0x000fc400000000ff */
[----:B------:R-:W1:Y:S01]  /*98e0*/  MUFU.EX2 R211, R211 ;  /* 0x000000d300d37308 */ /* 0x000e620000000800 */
[----:B---3--:R-:W-:Y:S01]  /*98f0*/  FFMA.FTZ R165, R0, R14, R209 ;  /* 0x0000000e00a57223 */ /* 0x008fe200000100d1 */
[----:B------:R-:W-:-:S06]  /*9900*/  F2FP.F16.F32.PACK_AB R204, R177, R204 ;  /* 0x000000ccb1cc723e */ /* 0x000fcc00000000ff */
[----:B------:R-:W2:Y:S01]  /*9910*/  MUFU.EX2 R164, R164 ;  /* 0x000000a400a47308 */ /* 0x000ea20000000800 */
[C---:B0-----:R-:W-:Y:S01]  /*9920*/  FADD.FTZ R166, R160.reuse, R165 ;  /* 0x000000a5a0a67221 */ /* 0x041fe20000010000 */
[----:B------:R-:W-:-:S06]  /*9930*/  F2FP.F16.F32.PACK_AB R209, R160, R209 ;  /* 0x000000d1a0d1723e */ /* 0x000fcc00000000ff */
[----:B------:R-:W0:Y:S01]  /*9940*/  MUFU.EX2 R205, R205 ;  /* 0x000000cd00cd7308 */ /* 0x000e220000000800 */
[----:B-1----:R-:W-:-:S07]  /*9950*/  FADD.FTZ R165, R211, R166 ;  /* 0x000000a6d3a57221 */ /* 0x002fce0000010000 */
[----:B------:R-:W1:Y:S01]  /*9960*/  MUFU.EX2 R168, R168 ;  /* 0x000000a800a87308 */ /* 0x000e620000000800 */
[C---:B--2---:R-:W-:Y:S01]  /*9970*/  FADD.FTZ R166, R164.reuse, R165 ;  /* 0x000000a5a4a67221 */ /* 0x044fe20000010000 */
[----:B------:R-:W-:-:S06]  /*9980*/  F2FP.F16.F32.PACK_AB R211, R164, R211 ;  /* 0x000000d3a4d3723e */ /* 0x000fcc00000000ff */
[----:B------:R-:W2:Y:S08]  /*9990*/  MUFU.EX2 R207, R207 ;  /* 0x000000cf00cf7308 */ /* 0x000eb00000000800 */
[----:B------:R-:W3:Y:S08]  /*99a0*/  MUFU.EX2 R172, R172 ;  /* 0x000000ac00ac7308 */ /* 0x000ef00000000800 */
[----:B------:R-:W4:Y:S08]  /*99b0*/  MUFU.EX2 R201, R201 ;  /* 0x000000c900c97308 */ /* 0x000f300000000800 */
[----:B------:R0:W-:Y:S08]  /*99c0*/  MUFU.EX2 R14, R157 ;  /* 0x0000009d000e7308 */ /* 0x0001f00000000800 */
[----:B------:R-:W5:Y:S01]  /*99d0*/  MUFU.EX2 R170, R170 ;  /* 0x000000aa00aa7308 */ /* 0x000f620000000800 */
[----:B0-----:R-:W-:Y:S01]  /*99e0*/  FADD.FTZ R157, R205, R166 ;  /* 0x000000a6cd9d7221 */ /* 0x001fe20000010000 */
[----:B------:R-:W-:Y:S01]  /*99f0*/  FADD.FTZ R166, R206, R159 ;  /* 0x0000009fcea67221 */ /* 0x000fe20000010000 */
[----:B-1----:R-:W-:-:S02]  /*9a00*/  F2FP.F16.F32.PACK_AB R205, R168, R205 ;  /* 0x000000cda8cd723e */ /* 0x002fc400000000ff */
[----:B------:R-:W-:Y:S01]  /*9a10*/  FADD.FTZ R160, R168, R157 ;  /* 0x0000009da8a07221 */ /* 0x000fe20000010000 */
[C---:B------:R-:W-:Y:S01]  /*9a20*/  FADD.FTZ R159, R191.reuse, R166 ;  /* 0x000000a6bf9f7221 */ /* 0x040fe20000010000 */
[----:B------:R-:W-:Y:S01]  /*9a30*/  F2FP.F16.F32.PACK_AB R206, R191, R206 ;  /* 0x000000cebfce723e */ /* 0x000fe200000000ff */
[----:B------:R-:W0:Y:S01]  /*9a40*/  MUFU.EX2 R203, R203 ;  /* 0x000000cb00cb7308 */ /* 0x000e220000000800 */
[----:B--2---:R-:W-:Y:S01]  /*9a50*/  FADD.FTZ R157, R207, R160 ;  /* 0x000000a0cf9d7221 */ /* 0x004fe20000010000 */
[----:B------:R-:W-:Y:S01]  /*9a60*/  FADD.FTZ R164, R200, R159 ;  /* 0x0000009fc8a47221 */ /* 0x000fe20000010000 */
[C---:B---3--:R-:W-:Y:S02]  /*9a70*/  F2FP.F16.F32.PACK_AB R207, R172.reuse, R207 ;  /* 0x000000cfaccf723e */ /* 0x048fe400000000ff */
[----:B------:R-:W-:Y:S01]  /*9a80*/  FADD.FTZ R160, R172, R157 ;  /* 0x0000009daca07221 */ /* 0x000fe20000010000 */
[C---:B------:R-:W-:Y:S01]  /*9a90*/  FADD.FTZ R159, R181.reuse, R164 ;  /* 0x000000a4b59f7221 */ /* 0x040fe20000010000 */
[----:B------:R-:W-:Y:S01]  /*9aa0*/  F2FP.F16.F32.PACK_AB R200, R181, R200 ;  /* 0x000000c8b5c8723e */ /* 0x000fe200000000ff */
[----:B------:R-:W1:Y:S01]  /*9ab0*/  MUFU.EX2 R162, R175 ;  /* 0x000000af00a27308 */ /* 0x000e620000000800 */
[----:B----4-:R-:W-:Y:S01]  /*9ac0*/  FADD.FTZ R157, R201, R160 ;  /* 0x000000a0c99d7221 */ /* 0x010fe20000010000 */
[----:B------:R-:W-:Y:S01]  /*9ad0*/  FADD.FTZ R164, R202, R159 ;  /* 0x0000009fcaa47221 */ /* 0x000fe20000010000 */
[----:B-----5:R-:W-:-:S02]  /*9ae0*/  F2FP.F16.F32.PACK_AB R201, R170, R201 ;  /* 0x000000c9aac9723e */ /* 0x020fc400000000ff */
[----:B------:R-:W-:Y:S01]  /*9af0*/  FADD.FTZ R160, R170, R157 ;  /* 0x0000009daaa07221 */ /* 0x000fe20000010000 */
[C---:B------:R-:W-:Y:S01]  /*9b00*/  FADD.FTZ R159, R169.reuse, R164 ;  /* 0x000000a4a99f7221 */ /* 0x040fe20000010000 */
[----:B------:R-:W-:Y:S01]  /*9b10*/  F2FP.F16.F32.PACK_AB R202, R169, R202 ;  /* 0x000000caa9ca723e */ /* 0x000fe200000000ff */
[----:B------:R-:W2:Y:S01]  /*9b20*/  MUFU.EX2 R15, R163 ;  /* 0x000000a3000f7308 */ /* 0x000ea20000000800 */
[----:B0-----:R-:W-:-:S07]  /*9b30*/  FADD.FTZ R157, R203, R160 ;  /* 0x000000a0cb9d7221 */ /* 0x001fce0000010000 */
[----:B------:R-:W0:Y:S01]  /*9b40*/  MUFU.EX2 R199, R199 ;  /* 0x000000c700c77308 */ /* 0x000e220000000800 */
[C---:B-1----:R-:W-:Y:S01]  /*9b50*/  FADD.FTZ R157, R162.reuse, R157 ;  /* 0x0000009da29d7221 */ /* 0x042fe20000010000 */
[----:B------:R-:W-:-:S03]  /*9b60*/  F2FP.F16.F32.PACK_AB R203, R162, R203 ;  /* 0x000000cba2cb723e */ /* 0x000fc600000000ff */
[----:B------:R-:W-:-:S03]  /*9b70*/  FADD.FTZ R160, R14, R157 ;  /* 0x0000009d0ea07221 */ /* 0x000fc60000010000 */
[----:B------:R-:W1:Y:S01]  /*9b80*/  MUFU.EX2 R167, R167 ;  /* 0x000000a700a77308 */ /* 0x000e620000000800 */
[C---:B--2---:R-:W-:Y:S01]  /*9b90*/  FADD.FTZ R160, R15.reuse, R160 ;  /* 0x000000a00fa07221 */ /* 0x044fe20000010000 */
[----:B------:R-:W-:-:S06]  /*9ba0*/  F2FP.F16.F32.PACK_AB R197, R15, R14 ;  /* 0x0000000e0fc5723e */ /* 0x000fcc00000000ff */
[----:B------:R-:W-:Y:S01]  /*9bb0*/  MUFU.EX2 R21, R21 ;  /* 0x0000001500157308 */ /* 0x000fe20000000800 */
[----:B------:R-:W-:Y:S02]  /*9bc0*/  WARPGROUP.DEPBAR.LE gsb0, 0x0 ;  /* 0x00008000000079c5 */ /* 0x000fe40000010000 */
[----:B0-----:R-:W-:Y:S01]  /*9bd0*/  FADD.FTZ R160, R199, R160 ;  /* 0x000000a0c7a07221 */ /* 0x001fe20000010000 */
[----:B------:R-:W-:Y:S04]  /*9be0*/  @!P1 SYNCS.ARRIVE.TRANS64.RED.A1T0 RZ, [UR6], RZ ;  /* 0x000000ffffff99a7 */ /* 0x000fe80008100406 */
[----:B------:R0:W2:Y:S01]  /*9bf0*/  MUFU.EX2 R193, R154 ;  /* 0x0000009a00c17308 */ /* 0x0000a20000000800 */
[C---:B-1----:R-:W-:Y:S01]  /*9c00*/  FADD.FTZ R160, R167.reuse, R160 ;  /* 0x000000a0a7a07221 */ /* 0x042fe20000010000 */
[----:B------:R-:W-:Y:S01]  /*9c10*/  F2FP.F16.F32.PACK_AB R199, R167, R199 ;  /* 0x000000c7a7c7723e */ /* 0x000fe200000000ff */
[----:B------:R-:W-:Y:S01]  /*9c20*/  @!P1 SYNCS.ARRIVE.TRANS64.RED.A1T0 RZ, [UR4], RZ ;  /* 0x000000ffffff99a7 */ /* 0x000fe20008100404 */
[----:B------:R-:W-:-:S04]  /*9c30*/  UIADD3 UR4, UR7, -0x1, URZ ;  /* 0xffffffff07047890 */ /* 0x000fc8000fffe03f */
[----:B------:R-:W1:Y:S01]  /*9c40*/  MUFU.EX2 R152, R152 ;  /* 0x0000009800987308 */ /* 0x000e620000000800 */
[----:B0-----:R-:W-:Y:S01]  /*9c50*/  FADD.FTZ R154, R196, R159 ;  /* 0x0000009fc49a7221 */ /* 0x001fe20000010000 */
[C---:B------:R-:W-:Y:S01]  /*9c60*/  F2FP.F16.F32.PACK_AB R196, R187.reuse, R196 ;  /* 0x000000c4bbc4723e */ /* 0x040fe200000000ff */
[----:B------:R-:W-:Y:S02]  /*9c70*/  IMAD.U32 R224, RZ, RZ, UR4 ;  /* 0x00000004ffe07e24 */ /* 0x000fe4000f8e00ff */
[----:B------:R-:W-:-:S03]  /*9c80*/  FADD.FTZ R157, R187, R154 ;  /* 0x0000009abb9d7221 */ /* 0x000fc60000010000 */
[----:B------:R-:W0:Y:S01]  /*9c90*/  MUFU.EX2 R155, R155 ;  /* 0x0000009b009b7308 */ /* 0x000e220000000800 */
[----:B------:R-:W-:Y:S01]  /*9ca0*/  FADD.FTZ R154, R198, R157 ;  /* 0x0000009dc69a7221 */ /* 0x000fe20000010000 */
[----:B--2---:R-:W-:Y:S01]  /*9cb0*/  FADD.FTZ R160, R193, R160 ;  /* 0x000000a0c1a07221 */ /* 0x004fe20000010000 */
[C---:B------:R-:W-:Y:S02]  /*9cc0*/  F2FP.F16.F32.PACK_AB R198, R161.reuse, R198 ;  /* 0x000000c6a1c6723e */ /* 0x040fe400000000ff */
[----:B------:R-:W-:-:S03]  /*9cd0*/  FADD.FTZ R154, R161, R154 ;  /* 0x0000009aa19a7221 */ /* 0x000fc60000010000 */
[----:B------:R-:W2:Y:S01]  /*9ce0*/  MUFU.EX2 R153, R153 ;  /* 0x0000009900997308 */ /* 0x000ea20000000800 */
[----:B------:R-:W-:Y:S01]  /*9cf0*/  FADD.FTZ R15, R21, R154 ;  /* 0x0000009a150f7221 */ /* 0x000fe20000010000 */
[C---:B-1----:R-:W-:Y:S01]  /*9d00*/  F2FP.F16.F32.PACK_AB R192, R152.reuse, R21 ;  /* 0x0000001598c0723e */ /* 0x042fe200000000ff */
[----:B------:R-:W-:Y:S02]  /*9d10*/  IMAD.MOV.U32 R21, RZ, RZ, R4 ;  /* 0x000000ffff157224 */ /* 0x000fe400078e0004 */
[----:B------:R-:W-:-:S03]  /*9d20*/  FADD.FTZ R14, R152, R15 ;  /* 0x0000000f980e7221 */ /* 0x000fc60000010000 */
[----:B------:R-:W1:Y:S01]  /*9d30*/  MUFU.EX2 R195, R158 ;  /* 0x0000009e00c37308 */ /* 0x000e620000000800 */
[C---:B0-----:R-:W-:Y:S01]  /*9d40*/  FADD.FTZ R160, R155.reuse, R160 ;  /* 0x000000a09ba07221 */ /* 0x041fe20000010000 */
[----:B------:R-:W-:-:S06]  /*9d50*/  F2FP.F16.F32.PACK_AB R193, R155, R193 ;  /* 0x000000c19bc1723e */ /* 0x000fcc00000000ff */
[----:B------:R-:W0:Y:S01]  /*9d60*/  MUFU.EX2 R20, R173 ;  /* 0x000000ad00147308 */ /* 0x000e220000000800 */
[----:B--2---:R-:W-:-:S07]  /*9d70*/  FADD.FTZ R15, R153, R14 ;  /* 0x0000000e990f7221 */ /* 0x004fce0000010000 */
[----:B------:R-:W2:Y:S01]  /*9d80*/  MUFU.EX2 R156, R156 ;  /* 0x0000009c009c7308 */ /* 0x000ea20000000800 */
[----:B-1----:R-:W-:Y:S01]  /*9d90*/  FADD.FTZ R160, R195, R160 ;  /* 0x000000a0c3a07221 */ /* 0x002fe20000010000 */
[C---:B0-----:R-:W-:Y:S01]  /*9da0*/  FADD.FTZ R15, R20.reuse, R15 ;  /* 0x0000000f140f7221 */ /* 0x041fe20000010000 */
[----:B------:R-:W-:Y:S01]  /*9db0*/  F2FP.F16.F32.PACK_AB R194, R20, R153 ;  /* 0x0000009914c2723e */ /* 0x000fe200000000ff */
[----:B------:R-:W-:Y:S02]  /*9dc0*/  IMAD.MOV.U32 R20, RZ, RZ, R3 ;  /* 0x000000ffff147224 */ /* 0x000fe400078e0003 */
[C---:B--2---:R-:W-:Y:S01]  /*9dd0*/  FADD.FTZ R14, R156.reuse, R160 ;  /* 0x000000a09c0e7221 */ /* 0x044fe20000010000 */
[----:B------:R-:W-:Y:S01]  /*9de0*/  F2FP.F16.F32.PACK_AB R195, R156, R195 ;  /* 0x000000c39cc3723e */ /* 0x000fe200000000ff */
[----:B------:R-:W-:Y:S06]  /*9df0*/  @P2 BRA `(.L_x_277) ;  /* 0xffffffc000542947 */ /* 0x000fec000383ffff */
.L_x_268:
        /* <DEDUP_REMOVED lines=131> */
.L_x_278:
[----:B------:R-:W-:Y:S01]  /*a630*/  IMAD R11, R16, 0x8, R5 ;  /* 0x00000008100b7824 */ /* 0x000fe200078e0205 */
[----:B------:R-:W-:-:S04]  /*a640*/  SHF.L.U32 R0, R17, 0x1f, RZ ;  /* 0x0000001f11007819 */ /* 0x000fc800000006ff */
[----:B------:R0:W1:Y:S01]  /*a650*/  SYNCS.PHASECHK.TRANS64.TRYWAIT P2, [R11+URZ+0x38850], R0 ;  /* 0x038850000b0075a7 */ /* 0x000062000804017f */
[----:B------:R-:W-:Y:S05]  /*a660*/  @!P0 BRA `(.L_x_279) ;  /* 0x0000000000048947 */ /* 0x000fea0003800000 */
[----:B------:R-:W-:Y:S01]  /*a670*/  BPT.TRAP 0x1 ;  /* 0x000000040000795c */ /* 0x000fe20000300000 */
.L_x_279:
[----:B-1----:R-:W-:Y:S05]  /*a680*/  @P2 BRA `(.L_x_280) ;  /* 0x0000000000082947 */ /* 0x002fea0003800000 */
[----:B------:R-:W1:Y:S02]  /*a690*/  SYNCS.PHASECHK.TRANS64.TRYWAIT P0, [R11+URZ+0x38850], R0 ;  /* 0x038850000b0075a7 */ /* 0x000e64000800017f */
[----:B-1----:R-:W-:Y:S05]  /*a6a0*/  @!P0 BRA `(.L_x_281) ;  /* 0x0000008c004c8947 */ /* 0x002fea0003800000 */
.L_x_280:
[----:B------:R-:W-:Y:S05]  /*a6b0*/  WARPSYNC.ALL ;  /* 0x0000000000007948 */ /* 0x000fea0003800000 */
[----:B------:R-:W-:Y:S01]  /*a6c0*/  VIADD R5, R5, 0x400 ;  /* 0x0000040005057836 */ /* 0x000fe20000000000 */
[----:B------:R-:W-:Y:S01]  /*a6d0*/  MOV R7, 0x40000040 ;  /* 0x4000004000077802 */ /* 0x000fe20000000f00 */
[----:B------:R-:W-:Y:S01]  /*a6e0*/  WARPGROUP.ARRIVE ;  /* 0x00000000000079c5 */ /* 0x000fe20000000000 */
[----:B------:R-:W-:Y:S01]  /*a6f0*/  IMAD.MOV.U32 R9, RZ, RZ, 0x40000040 ;  /* 0x40000040ff097424 */ /* 0x000fe200078e00ff */
[----:B01----:R-:W0:Y:S01]  /*a700*/  SHFL.BFLY PT, R0, R15, 0x2, 0x1f ;  /* 0x0c401f000f007f89 */ /* 0x003e2200000e0000 */
[----:B------:R-:W-:Y:S01]  /*a710*/  SHF.R.U32.HI R5, RZ, 0x4, R5 ;  /* 0x00000004ff057819 */ /* 0x000fe20000011605 */
[----:B------:R-:W-:Y:S01]  /*a720*/  @!P1 VIADD R11, R11, 0x38860 ;  /* 0x000388600b0b9836 */ /* 0x000fe20000000000 */
[----:B------:R-:W-:Y:S01]  /*a730*/  R2UR UR7, R7 ;  /* 0x00000000070772ca */ /* 0x000fe200000e0000 */
[----:B------:R-:W-:Y:S01]  /*a740*/  IMAD.MOV.U32 R7, RZ, RZ, 0x40000040 ;  /* 0x40000040ff077424 */ /* 0x000fe200078e00ff */
[----:B------:R-:W-:Y:S01]  /*a750*/  LOP3.LUT R5, R5, 0x3fff, RZ, 0xc0, !PT ;  /* 0x00003fff05057812 */ /* 0x000fe200078ec0ff */
[----:B------:R-:W-:Y:S01]  /*a760*/  IMAD.U32 R13, RZ, RZ, UR5 ;  /* 0x00000005ff0d7e24 */ /* 0x000fe2000f8e00ff */
[----:B------:R-:W-:Y:S01]  /*a770*/  @!P1 PRMT R11, RZ, 0x654, R11 ;  /* 0x00000654ff0b9816 */ /* 0x000fe2000000000b */
[----:B------:R-:W-:Y:S01]  /*a780*/  VIADD R216, R216, 0x1 ;  /* 0x00000001d8d87836 */ /* 0x000fe20000000000 */
[----:B------:R-:W-:-:S05]  /*a790*/  LOP3.LUT R5, R5, 0x2800000, RZ, 0xfc, !PT ;  /* 0x0280000005057812 */ /* 0x000fca00078efcff */
[C---:B------:R-:W-:Y:S02]  /*a7a0*/  IMAD R6, R16.reuse, 0xa00, R5 ;  /* 0x00000a0010067824 */ /* 0x040fe400078e0205 */
[----:B------:R-:W1:Y:S01]  /*a7b0*/  SHFL.BFLY PT, R5, R14, 0x2, 0x1f ;  /* 0x0c401f000e057f89 */ /* 0x000e6200000e0000 */
[----:B------:R-:W-:Y:S02]  /*a7c0*/  VIADD R16, R16, 0x1 ;  /* 0x0000000110107836 */ /* 0x000fe40000000000 */
[C---:B------:R-:W-:Y:S01]  /*a7d0*/  R2UR UR6, R6.reuse ;  /* 0x00000000060672ca */ /* 0x040fe200000e0000 */
[----:B------:R-:W-:Y:S02]  /*a7e0*/  VIADD R8, R6, 0x80 ;  /* 0x0000008006087836 */ /* 0x000fe40000000000 */
[----:B------:R-:W-:Y:S01]  /*a7f0*/  ISETP.NE.AND P2, PT, R16, 0x2, PT ;  /* 0x000000021000780c */ /* 0x000fe20003f45270 */
[----:B0-----:R-:W-:-:S03]  /*a800*/  FADD.FTZ R0, R0, R15 ;  /* 0x0000000f00007221 */ /* 0x001fc60000010000 */
[----:B------:R-:W-:-:S06]  /*a810*/  SEL R16, R16, RZ, P2 ;  /* 0x000000ff10107207 */ /* 0x000fcc0001000000 */
[----:B------:R-:W-:Y:S01]  /*a820*/  HGMMA.64x256x16.F32 R24, R208, gdesc[UR4].tnspB, R24, gsb0 ;  /* 0x43e00004d0187df0 */ /* 0x000fe20008000818 */
[----:B------:R-:W-:Y:S01]  /*a830*/  R2UR UR6, R8 ;  /* 0x00000000080672ca */ /* 0x000fe200000e0000 */
[----:B------:R-:W-:Y:S01]  /*a840*/  VIADD R8, R6, 0x100 ;  /* 0x0000010006087836 */ /* 0x000fe20000000000 */
[----:B------:R-:W-:Y:S01]  /*a850*/  R2UR UR7, R9 ;  /* 0x00000000090772ca */ /* 0x000fe200000e0000 */
[----:B------:R-:W-:Y:S02]  /*a860*/  IMAD.MOV.U32 R9, RZ, RZ, 0x40000040 ;  /* 0x40000040ff097424 */ /* 0x000fe400078e00ff */
[----:B-1----:R-:W-:Y:S02]  /*a870*/  FADD.FTZ R2, R5, R14 ;  /* 0x0000000e05027221 */ /* 0x002fe40000010000 */
[----:B------:R-:W0:Y:S02]  /*a880*/  SHFL.BFLY PT, R5, R0, 0x1, 0x1f ;  /* 0x0c201f0000057f89 */ /* 0x000e2400000e0000 */
[----:B0-----:R-:W-:Y:S01]  /*a890*/  FADD.FTZ R10, R0, R5 ;  /* 0x00000005000a7221 */ /* 0x001fe20000010000 */
[----:B------:R-:W-:Y:S01]  /*a8a0*/  IMAD.MOV.U32 R5, RZ, RZ, RZ ;  /* 0x000000ffff057224 */ /* 0x000fe200078e00ff */
[----:B------:R-:W-:-:S03]  /*a8b0*/  SEL R0, RZ, 0x1, P2 ;  /* 0x00000001ff007807 */ /* 0x000fc60001000000 */
[----:B------:R-:W-:Y:S02]  /*a8c0*/  FSETP.NE.FTZ.AND P0, PT, R10, RZ, PT ;  /* 0x000000ff0a00720b */ /* 0x000fe40003f15000 */
[----:B------:R-:W-:Y:S01]  /*a8d0*/  LOP3.LUT R17, R17, R0, RZ, 0x3c, !PT ;  /* 0x0000000011117212 */ /* 0x000fe200078e3cff */
[----:B------:R-:W-:Y:S01]  /*a8e0*/  IMAD.MOV.U32 R0, RZ, RZ, -0x800000 ;  /* 0xff800000ff007424 */ /* 0x000fe200078e00ff */
[----:B------:R-:W-:Y:S02]  /*a8f0*/  WARPGROUP.DEPBAR.LE gsb0, 0x0 ;  /* 0x00008000000079c5 */ /* 0x000fe40000010000 */
[----:B------:R-:W-:-:S07]  /*a900*/  WARPGROUP.ARRIVE ;  /* 0x00000000000079c5 */ /* 0x000fce0000000000 */
[----:B------:R-:W-:Y:S01]  /*a910*/  HGMMA.64x256x16.F32 R24, R204, gdesc[UR4].tnspB, R24, gsb0 ;  /* 0x43e00004cc187df0 */ /* 0x000fe20008000818 */
[----:B------:R-:W-:Y:S01]  /*a920*/  R2UR UR6, R8 ;  /* 0x00000000080672ca */ /* 0x000fe200000e0000 */
[C---:B------:R-:W-:Y:S01]  /*a930*/  VIADD R8, R6.reuse, 0x180 ;  /* 0x0000018006087836 */ /* 0x040fe20000000000 */
[----:B------:R-:W-:Y:S01]  /*a940*/  R2UR UR7, R9 ;  /* 0x00000000090772ca */ /* 0x000fe200000e0000 */
[----:B------:R-:W-:Y:S01]  /*a950*/  IMAD.MOV.U32 R9, RZ, RZ, 0x40000040 ;  /* 0x40000040ff097424 */ /* 0x000fe200078e00ff */
[----:B------:R-:W-:Y:S01]  /*a960*/  IADD3 R6, R6, 0x200, RZ ;  /* 0x0000020006067810 */ /* 0x000fe20007ffe0ff */
[----:B------:R-:W-:Y:S02]  /*a970*/  WARPGROUP.DEPBAR.LE gsb0, 0x0 ;  /* 0x00008000000079c5 */ /* 0x000fe40000010000 */
[----:B------:R-:W-:-:S15]  /*a980*/  WARPGROUP.ARRIVE ;  /* 0x00000000000079c5 */ /* 0x000fde0000000000 */
[----:B------:R-:W-:-:S05]  /*a990*/  NOP ;  /* 0x0000000000007918 */ /* 0x000fca0000000000 */
[----:B------:R-:W-:Y:S01]  /*a9a0*/  HGMMA.64x256x16.F32 R24, R200, gdesc[UR4].tnspB, R24, gsb0 ;  /* 0x43e00004c8187df0 */ /* 0x000fe20008000818 */
[----:B------:R-:W-:Y:S02]  /*a9b0*/  R2UR UR6, R8 ;  /* 0x00000000080672ca */ /* 0x000fe400000e0000 */
[----:B------:R-:W-:Y:S01]  /*a9c0*/  R2UR UR7, R9 ;  /* 0x00000000090772ca */ /* 0x000fe200000e0000 */
[----:B------:R-:W0:Y:S02]  /*a9d0*/  @P0 MUFU.LG2 R8, R10 ;  /* 0x0000000a00080308 */ /* 0x000e240000000c00 */
[----:B0-----:R-:W-:Y:S01]  /*a9e0*/  @P0 FMUL.FTZ R8, R8, 0.69314718246459960938 ;  /* 0x3f31721808080820 */ /* 0x001fe20000410000 */
[----:B------:R-:W-:Y:S02]  /*a9f0*/  WARPGROUP.DEPBAR.LE gsb0, 0x0 ;  /* 0x00008000000079c5 */ /* 0x000fe40000010000 */
[----:B------:R-:W-:-:S15]  /*aa00*/  WARPGROUP.ARRIVE ;  /* 0x00000000000079c5 */ /* 0x000fde0000000000 */
[----:B------:R-:W-:-:S04]  /*aa10*/  NOP ;  /* 0x0000000000007918 */ /* 0x000fc80000000000 */
[----:B------:R-:W-:Y:S01]  /*aa20*/  HGMMA.64x256x16.F32 R24, R196, gdesc[UR4].tnspB, R24, gsb0 ;  /* 0x43e00004c4187df0 */ /* 0x000fe20008000818 */
[----:B------:R-:W-:Y:S01]  /*aa30*/  R2UR UR6, R6 ;  /* 0x00000000060672ca */ /* 0x000fe200000e0000 */
[----:B------:R-:W-:Y:S01]  /*aa40*/  IMAD.MOV.U32 R6, RZ, RZ, RZ ;  /* 0x000000ffff067224 */ /* 0x000fe200078e00ff */
[----:B------:R-:W-:Y:S02]  /*aa50*/  R2UR UR7, R7 ;  /* 0x00000000070772ca */ /* 0x000fe400000e0000 */
[----:B------:R-:W0:Y:S03]  /*aa60*/  SHFL.BFLY PT, R7, R2, 0x1, 0x1f ;  /* 0x0c201f0002077f89 */ /* 0x000e2600000e0000 */
[----:B------:R-:W-:Y:S01]  /*aa70*/  @P0 MUFU.RCP R6, R10 ;  /* 0x0000000a00060308 */ /* 0x000fe20000001000 */
[----:B0-----:R-:W-:Y:S01]  /*aa80*/  FADD.FTZ R12, R2, R7 ;  /* 0x00000007020c7221 */ /* 0x001fe20000010000 */
[----:B------:R-:W-:Y:S01]  /*aa90*/  IMAD.U32 R7, RZ, RZ, UR5 ;  /* 0x00000005ff077e24 */ /* 0x000fe2000f8e00ff */
[----:B------:R-:W-:-:S03]  /*aaa0*/  MOV R2, 0xff800000 ;  /* 0xff80000000027802 */ /* 0x000fc60000000f00 */
[----:B------:R-:W-:Y:S01]  /*aab0*/  FSETP.NE.FTZ.AND P3, PT, R12, RZ, PT ;  /* 0x000000ff0c00720b */ /* 0x000fe20003f75000 */
[----:B------:R-:W-:-:S04]  /*aac0*/  @P0 FMUL.FTZ R7, R7, 0.69314718246459960938 ;  /* 0x3f31721807070820 */ /* 0x000fc80000410000 */
[----:B------:R-:W-:Y:S01]  /*aad0*/  @P0 FFMA.FTZ R2, R7, R4, R8 ;  /* 0x0000000407020223 */ /* 0x000fe20000010008 */
[----:B------:R-:W-:-:S07]  /*aae0*/  PLOP3.LUT P0, PT, PT, PT, PT, 0x8, 0x0 ;  /* 0x000000000000781c */ /* 0x000fce0003f0e170 */
[----:B------:R-:W0:Y:S01]  /*aaf0*/  @P3 MUFU.LG2 R9, R12 ;  /* 0x0000000c00093308 */ /* 0x000e220000000c00 */
[----:B------:R-:W-:-:S07]  /*ab00*/  @P3 FMUL.FTZ R13, R13, 0.69314718246459960938 ;  /* 0x3f3172180d0d3820 */ /* 0x000fce0000410000 */
[----:B------:R-:W1:Y:S01]  /*ab10*/  @P3 MUFU.RCP R5, R12 ;  /* 0x0000000c00053308 */ /* 0x000e620000001000 */
[----:B0-----:R-:W-:-:S04]  /*ab20*/  @P3 FMUL.FTZ R10, R9, 0.69314718246459960938 ;  /* 0x3f317218090a3820 */ /* 0x001fc80000410000 */
[----:B------:R-:W-:Y:S01]  /*ab30*/  @P3 FFMA.FTZ R0, R13, R3, R10 ;  /* 0x000000030d003223 */ /* 0x000fe2000001000a */
[----:B------:R-:W-:Y:S02]  /*ab40*/  WARPGROUP.DEPBAR.LE gsb0, 0x0 ;  /* 0x00008000000079c5 */ /* 0x000fe40000010000 */
[----:B------:R-:W-:-:S06]  /*ab50*/  WARPGROUP.ARRIVE ;  /* 0x00000000000079c5 */ /* 0x000fcc0000000000 */
[----:B------:R-:W-:Y:S03]  /*ab60*/  HGMMA.64x256x16.F32 R24, R192, gdesc[UR4].tnspB, R24, gsb0 ;  /* 0x43e00004c0187df0 */ /* 0x000fe60008000818 */
[----:B------:R-:W-:Y:S02]  /*ab70*/  WARPGROUP.DEPBAR.LE gsb0, 0x0 ;  /* 0x00008000000079c5 */ /* 0x000fe40000010000 */
[----:B------:R0:W-:Y:S01]  /*ab80*/  @!P1 SYNCS.ARRIVE.TRANS64.RED.A1T0 RZ, [R11+URZ], RZ ;  /* 0x000000ff0bff99a7 */ /* 0x0001e2000810043f */
[-C--:B-1----:R-:W-:Y:S01]  /*ab90*/  FMUL.FTZ R3, R83, R5.reuse ;  /* 0x0000000553037220 */ /* 0x082fe20000410000 */
        /* <DEDUP_REMOVED lines=126> */
[----:B0-----:R-:W-:-:S07]  /*b380*/  FMUL.FTZ R151, R151, R5 ;  /* 0x0000000597977220 */ /* 0x001fce0000410000 */
.L_x_260:
[----:B------:R-:W0:Y:S01]  /*b390*/  S2R R5, SR_CgaCtaId ;  /* 0x0000000000057919 */ /* 0x000e220000008800 */
[----:B------:R-:W-:Y:S01]  /*b3a0*/  MOV R152, 0x400 ;  /* 0x0000040000987802 */ /* 0x000fe20000000f00 */
[----:B------:R-:W-:Y:S01]  /*b3b0*/  BSSY B0, `(.L_x_282) ;  /* 0x00002bf000007945 */ /* 0x000fe20003800000 */
[----:B------:R-:W-:Y:S02]  /*b3c0*/  BAR.SYNC.DEFER_BLOCKING 0x5, 0x120 ;  /* 0x0144800000007b1d */ /* 0x000fe40000010000 */
[----:B0-----:R-:W-:-:S05]  /*b3d0*/  LEA R152, R5, R152, 0x18 ;  /* 0x0000009805987211 */ /* 0x001fca00078ec0ff */
[----:B------:R-:W0:Y:S02]  /*b3e0*/  LDS.128 R4, [R152+0x388d0] ;  /* 0x0388d00098047984 */ /* 0x000e240000000c00 */
[----:B0-----:R-:W-:Y:S01]  /*b3f0*/  R2UR UR5, R6 ;  /* 0x00000000060572ca */ /* 0x001fe200000e0000 */
[----:B------:R-:W-:Y:S06]  /*b400*/  BAR.ARV 0x4, 0x120 ;  /* 0x0104800000007b1d */ /* 0x000fec0000002000 */
[----:B------:R-:W-:Y:S08]  /*b410*/  @P0 BRA `(.L_x_283) ;  /* 0x0000001c00a80947 */ /* 0x000ff00003800000 */
[----:B------:R-:W0:Y:S01]  /*b420*/  S2R R11, SR_SWINHI ;  /* 0x00000000000b7919 */ /* 0x000e220000002f00 */
[----:B------:R-:W-:Y:S01]  /*b430*/  F2FP.F16.F32.PACK_AB R24, R25, R24 ;  /* 0x000000181918723e */ /* 0x000fe200000000ff */
[----:B------:R-:W-:Y:S01]  /*b440*/  ULDC.64 UR10, c[0x0][0x208] ;  /* 0x00008200000a7ab9 */ /* 0x000fe20000000a00 */
[----:B------:R-:W-:Y:S01]  /*b450*/  F2FP.F16.F32.PACK_AB R25, R164, R26 ;  /* 0x0000001aa419723e */ /* 0x000fe200000000ff */
[----:B------:R-:W-:Y:S01]  /*b460*/  BAR.SYNC.DEFER_BLOCKING 0x1, 0x100 ;  /* 0x0044000000007b1d */ /* 0x000fe20000010000 */
        /* <DEDUP_REMOVED lines=14> */
[----:B------:R-:W-:Y:S02]  /*b550*/  MOV R8, R152 ;  /* 0x0000009800087202 */ /* 0x000fe40000000f00 */
[----:B0-----:R-:W-:-:S02]  /*b560*/  MOV R9, R11 ;  /* 0x0000000b00097202 */ /* 0x001fc40000000f00 */
[----:B------:R-:W-:Y:S02]  /*b570*/  F2FP.F16.F32.PACK_AB R51, R158, R51 ;  /* 0x000000339e33723e */ /* 0x000fe400000000ff */
[----:B------:R-:W-:Y:S01]  /*b580*/  F2FP.F16.F32.PACK_AB R57, R157, R58 ;  /* 0x0000003a9d39723e */ /* 0x000fe200000000ff */
[----:B------:R-:W-:Y:S01]  /*b590*/  IMAD.WIDE R110, R221, 0x2, R8 ;  /* 0x00000002dd6e7825 */ /* 0x000fe200078e0208 */
[----:B------:R-:W-:Y:S02]  /*b5a0*/  F2FP.F16.F32.PACK_AB R64, R65, R64 ;  /* 0x000000404140723e */ /* 0x000fe400000000ff */
[----:B------:R-:W-:Y:S02]  /*b5b0*/  F2FP.F16.F32.PACK_AB R58, R61, R60 ;  /* 0x0000003c3d3a723e */ /* 0x000fe400000000ff */
[C---:B------:R-:W-:Y:S02]  /*b5c0*/  IADD3 R175, P1, R110.reuse, 0x20, RZ ;  /* 0x000000206eaf7810 */ /* 0x040fe40007f3e0ff */
[----:B------:R-:W-:-:S02]  /*b5d0*/  LOP3.LUT R11, R110, 0x380, RZ, 0xc0, !PT ;  /* 0x000003806e0b7812 */ /* 0x000fc400078ec0ff */
[C---:B------:R-:W-:Y:S01]  /*b5e0*/  IADD3 R177, P0, R110.reuse, 0x40, RZ ;  /* 0x000000406eb17810 */ /* 0x040fe20007f1e0ff */
[--C-:B------:R-:W-:Y:S01]  /*b5f0*/  IMAD.X R13, RZ, RZ, R111.reuse, P1 ;  /* 0x000000ffff0d7224 */ /* 0x100fe200008e066f */
[C---:B------:R-:W-:Y:S02]  /*b600*/  IADD3 R179, P4, R110.reuse, 0x60, RZ ;  /* 0x000000606eb37810 */ /* 0x040fe40007f9e0ff */
[C---:B------:R-:W-:Y:S01]  /*b610*/  IADD3 R183, P6, R110.reuse, 0x4020, RZ ;  /* 0x000040206eb77810 */ /* 0x040fe20007fde0ff */
[--C-:B------:R-:W-:Y:S01]  /*b620*/  IMAD.X R15, RZ, RZ, R111.reuse, P0 ;  /* 0x000000ffff0f7224 */ /* 0x100fe200000e066f */
[C---:B------:R-:W-:Y:S01]  /*b630*/  IADD3 R185, P5, R110.reuse, 0x4040, RZ ;  /* 0x000040406eb97810 */ /* 0x040fe20007fbe0ff */
[--C-:B------:R-:W-:Y:S01]  /*b640*/  IMAD.X R21, RZ, RZ, R111.reuse, P4 ;  /* 0x000000ffff157224 */ /* 0x100fe200020e066f */
[C---:B------:R-:W-:Y:S01]  /*b650*/  IADD3 R187, P2, R110.reuse, 0x4060, RZ ;  /* 0x000040606ebb7810 */ /* 0x040fe20007f5e0ff */
[--C-:B------:R-:W-:Y:S01]  /*b660*/  IMAD.X R39, RZ, RZ, R111.reuse, P6 ;  /* 0x000000ffff277224 */ /* 0x100fe200030e066f */
[C---:B------:R-:W-:Y:S01]  /*b670*/  IADD3 R189, P1, R110.reuse, 0x8000, RZ ;  /* 0x000080006ebd7810 */ /* 0x040fe20007f3e0ff */
[--C-:B------:R-:W-:Y:S01]  /*b680*/  IMAD.X R47, RZ, RZ, R111.reuse, P5 ;  /* 0x000000ffff2f7224 */ /* 0x100fe200028e066f */
[----:B------:R-:W-:Y:S01]  /*b690*/  IADD3 R181, P3, R110, 0x4000, RZ ;  /* 0x000040006eb57810 */ /* 0x000fe20007f7e0ff */
[--C-:B------:R-:W-:Y:S01]  /*b6a0*/  IMAD.X R55, RZ, RZ, R111.reuse, P2 ;  /* 0x000000ffff377224 */ /* 0x100fe200010e066f */
[----:B------:R-:W-:Y:S01]  /*b6b0*/  SHF.R.U64 R11, R11, 0x3, RZ ;  /* 0x000000030b0b7819 */ /* 0x000fe200000012ff */
[----:B------:R-:W-:Y:S01]  /*b6c0*/  IMAD.X R63, RZ, RZ, R111, P1 ;  /* 0x000000ffff3f7224 */ /* 0x000fe200008e066f */
[----:B------:R-:W-:-:S02]  /*b6d0*/  LOP3.LUT R12, R175, 0x380, RZ, 0xc0, !PT ;  /* 0x00000380af0c7812 */ /* 0x000fc400078ec0ff */
[----:B------:R-:W-:Y:S02]  /*b6e0*/  IADD3.X R31, RZ, R111, RZ, P3, !PT ;  /* 0x0000006fff1f7210 */ /* 0x000fe40001ffe4ff */
[----:B------:R-:W-:Y:S02]  /*b6f0*/  LOP3.LUT R14, R177, 0x380, RZ, 0xc0, !PT ;  /* 0x00000380b10e7812 */ /* 0x000fe400078ec0ff */
[C---:B------:R-:W-:Y:S02]  /*b700*/  IADD3 R191, P0, R110.reuse, 0x8020, RZ ;  /* 0x000080206ebf7810 */ /* 0x040fe40007f1e0ff */
[C---:B------:R-:W-:Y:S02]  /*b710*/  IADD3 R193, P4, R110.reuse, 0x8040, RZ ;  /* 0x000080406ec17810 */ /* 0x040fe40007f9e0ff */
[C---:B------:R-:W-:Y:S01]  /*b720*/  IADD3 R195, P3, R110.reuse, 0x8060, RZ ;  /* 0x000080606ec37810 */ /* 0x040fe20007f7e0ff */
[--C-:B------:R-:W-:Y:S01]  /*b730*/  IMAD.X R71, RZ, RZ, R111.reuse, P0 ;  /* 0x000000ffff477224 */ /* 0x100fe200000e066f */
[C---:B------:R-:W-:Y:S01]  /*b740*/  IADD3 R197, P6, R110.reuse, 0xc000, RZ ;  /* 0x0000c0006ec57810 */ /* 0x040fe20007fde0ff */
[----:B------:R-:W-:Y:S01]  /*b750*/  IMAD.X R79, RZ, RZ, R111, P4 ;  /* 0x000000ffff4f7224 */ /* 0x000fe200020e066f */
[----:B------:R-:W-:-:S02]  /*b760*/  IADD3 R4, P5, R110, 0xc020, RZ ;  /* 0x0000c0206e047810 */ /* 0x000fc40007fbe0ff */
[C---:B------:R-:W-:Y:S01]  /*b770*/  IADD3 R106, P2, R110.reuse, 0xc040, RZ ;  /* 0x0000c0406e6a7810 */ /* 0x040fe20007f5e0ff */
[--C-:B------:R-:W-:Y:S01]  /*b780*/  IMAD.X R99, RZ, RZ, R111.reuse, P6 ;  /* 0x000000ffff637224 */ /* 0x100fe200030e066f */
[----:B------:R-:W-:Y:S01]  /*b790*/  IADD3 R6, P1, R110, 0xc060, RZ ;  /* 0x0000c0606e067810 */ /* 0x000fe20007f3e0ff */
[--C-:B------:R-:W-:Y:S01]  /*b7a0*/  IMAD.X R103, RZ, RZ, R111.reuse, P5 ;  /* 0x000000ffff677224 */ /* 0x100fe200028e066f */
[----:B------:R-:W-:Y:S01]  /*b7b0*/  LOP3.LUT R20, R179, 0x380, RZ, 0xc0, !PT ;  /* 0x00000380b3147812 */ /* 0x000fe200078ec0ff */
[--C-:B------:R-:W-:Y:S01]  /*b7c0*/  IMAD.X R107, RZ, RZ, R111.reuse, P2 ;  /* 0x000000ffff6b7224 */ /* 0x100fe200010e066f */
[----:B------:R-:W-:Y:S01]  /*b7d0*/  LOP3.LUT R110, R11, R110, RZ, 0x3c, !PT ;  /* 0x0000006e0b6e7212 */ /* 0x000fe200078e3cff */
[----:B------:R-:W-:Y:S01]  /*b7e0*/  IMAD.X R11, RZ, RZ, R111, P1 ;  /* 0x000000ffff0b7224 */ /* 0x000fe200008e066f */
[----:B------:R-:W-:Y:S02]  /*b7f0*/  LOP3.LUT R30, R181, 0x380, RZ, 0xc0, !PT ;  /* 0x00000380b51e7812 */ /* 0x000fe400078ec0ff */
[----:B------:R-:W-:-:S02]  /*b800*/  SHF.R.U64 R12, R12, 0x3, RZ ;  /* 0x000000030c0c7819 */ /* 0x000fc400000012ff */
[----:B------:R-:W-:Y:S02]  /*b810*/  LOP3.LUT R38, R183, 0x380, RZ, 0xc0, !PT ;  /* 0x00000380b7267812 */ /* 0x000fe400078ec0ff */
[----:B------:R-:W-:Y:S02]  /*b820*/  SHF.R.U64 R14, R14, 0x3, RZ ;  /* 0x000000030e0e7819 */ /* 0x000fe400000012ff */
[----:B------:R-:W-:Y:S02]  /*b830*/  LOP3.LUT R46, R185, 0x380, RZ, 0xc0, !PT ;  /* 0x00000380b92e7812 */ /* 0x000fe400078ec0ff */
[----:B------:R-:W-:Y:S02]  /*b840*/  SHF.R.U64 R20, R20, 0x3, RZ ;  /* 0x0000000314147819 */ /* 0x000fe400000012ff */
[----:B------:R-:W-:Y:S02]  /*b850*/  LOP3.LUT R54, R187, 0x380, RZ, 0xc0, !PT ;  /* 0x00000380bb367812 */ /* 0x000fe400078ec0ff */
[----:B------:R-:W-:-:S02]  /*b860*/  IADD3.X R95, RZ, R111, RZ, P3, !PT ;  /* 0x0000006fff5f7210 */ /* 0x000fc40001ffe4ff */
[----:B------:R-:W-:Y:S02]  /*b870*/  SHF.R.U64 R30, R30, 0x3, RZ ;  /* 0x000000031e1e7819 */ /* 0x000fe400000012ff */
[----:B------:R-:W-:Y:S02]  /*b880*/  LOP3.LUT R62, R189, 0x380, RZ, 0xc0, !PT ;  /* 0x00000380bd3e7812 */ /* 0x000fe400078ec0ff */
[----:B------:R-:W-:Y:S02]  /*b890*/  LOP3.LUT R98, R197, 0x380, RZ, 0xc0, !PT ;  /* 0x00000380c5627812 */ /* 0x000fe400078ec0ff */
[----:B------:R-:W-:Y:S02]  /*b8a0*/  MOV R110, R110 ;  /* 0x0000006e006e7202 */ /* 0x000fe40000000f00 */
[----:B------:R-:W-:Y:S02]  /*b8b0*/  LOP3.LUT R12, R12, R175, RZ, 0x3c, !PT ;  /* 0x000000af0c0c7212 */ /* 0x000fe400078e3cff */
[----:B------:R-:W-:Y:S01]  /*b8c0*/  SHF.R.U64 R38, R38, 0x3, RZ ;  /* 0x0000000326267819 */ /* 0x000fe200000012ff */
[----:B------:R-:W-:Y:S01]  /*b8d0*/  STSM.16.M88.4 [R110], R24 ;  /* 0x000000186e007844 */ /* 0x000fe20000000200 */
[----:B------:R-:W-:-:S02]  /*b8e0*/  LOP3.LUT R70, R191, 0x380, RZ, 0xc0, !PT ;  /* 0x00000380bf467812 */ /* 0x000fc400078ec0ff */
[----:B------:R-:W-:Y:S02]  /*b8f0*/  LOP3.LUT R111, R106, 0x380, RZ, 0xc0, !PT ;  /* 0x000003806a6f7812 */ /* 0x000fe400078ec0ff */
[----:B------:R-:W-:Y:S02]  /*b900*/  LOP3.LUT R14, R14, R177, RZ, 0x3c, !PT ;  /* 0x000000b10e0e7212 */ /* 0x000fe400078e3cff */
[----:B------:R-:W-:Y:S02]  /*b910*/  SHF.R.U64 R46, R46, 0x3, RZ ;  /* 0x000000032e2e7819 */ /* 0x000fe400000012ff */
[----:B------:R-:W-:Y:S02]  /*b920*/  LOP3.LUT R78, R193, 0x380, RZ, 0xc0, !PT ;  /* 0x00000380c14e7812 */ /* 0x000fe400078ec0ff */
[----:B------:R-:W-:Y:S02]  /*b930*/  LOP3.LUT R20, R20, R179, RZ, 0x3c, !PT ;  /* 0x000000b314147212 */ /* 0x000fe400078e3cff */
[----:B------:R-:W-:-:S02]  /*b940*/  SHF.R.U64 R54, R54, 0x3, RZ ;  /* 0x0000000336367819 */ /* 0x000fc400000012ff */
[----:B------:R-:W-:Y:S02]  /*b950*/  LOP3.LUT R94, R195, 0x380, RZ, 0xc0, !PT ;  /* 0x00000380c35e7812 */ /* 0x000fe400078ec0ff */
[----:B------:R-:W-:Y:S02]  /*b960*/  LOP3.LUT R30, R30, R181, RZ, 0x3c, !PT ;  /* 0x000000b51e1e7212 */ /* 0x000fe400078e3cff */
[----:B------:R-:W-:Y:S02]  /*b970*/  SHF.R.U64 R62, R62, 0x3, RZ ;  /* 0x000000033e3e7819 */ /* 0x000fe400000012ff */
[----:B------:R-:W-:Y:S02]  /*b980*/  SHF.R.U64 R98, R98, 0x3, RZ ;  /* 0x0000000362627819 */ /* 0x000fe400000012ff */
[----:B------:R-:W-:Y:S02]  /*b990*/  LOP3.LUT R175, R6, 0x380, RZ, 0xc0, !PT ;  /* 0x0000038006af7812 */ /* 0x000fe400078ec0ff */
[----:B------:R-:W-:-:S02]  /*b9a0*/  LOP3.LUT R38, R38, R183, RZ, 0x3c, !PT ;  /* 0x000000b726267212 */ /* 0x000fc400078e3cff */
[----:B------:R-:W-:Y:S02]  /*b9b0*/  SHF.R.U64 R70, R70, 0x3, RZ ;  /* 0x0000000346467819 */ /* 0x000fe400000012ff */
[----:B------:R-:W-:Y:S02]  /*b9c0*/  LOP3.LUT R102, R4, 0x380, RZ, 0xc0, !PT ;  /* 0x0000038004667812 */ /* 0x000fe400078ec0ff */
[----:B------:R-:W-:Y:S02]  /*b9d0*/  SHF.R.U64 R111, R111, 0x3, RZ ;  /* 0x000000036f6f7819 */ /* 0x000fe400000012ff */
[----:B------:R-:W-:Y:S02]  /*b9e0*/  MOV R13, R12 ;  /* 0x0000000c000d7202 */ /* 0x000fe40000000f00 */
[----:B------:R-:W-:Y:S02]  /*b9f0*/  LOP3.LUT R46, R46, R185, RZ, 0x3c, !PT ;  /* 0x000000b92e2e7212 */ /* 0x000fe400078e3cff */
[----:B------:R-:W-:Y:S01]  /*ba00*/  SHF.R.U64 R78, R78, 0x3, RZ ;  /* 0x000000034e4e7819 */ /* 0x000fe200000012ff */
[----:B------:R-:W-:Y:S01]  /*ba10*/  STSM.16.M88.4 [R13], R32 ;  /* 0x000000200d007844 */ /* 0x000fe20000000200 */
[----:B------:R-:W-:-:S02]  /*ba20*/  MOV R14, R14 ;  /* 0x0000000e000e7202 */ /* 0x000fc40000000f00 */
[----:B------:R-:W-:Y:S02]  /*ba30*/  LOP3.LUT R54, R54, R187, RZ, 0x3c, !PT ;  /* 0x000000bb36367212 */ /* 0x000fe400078e3cff */
[----:B------:R-:W-:Y:S01]  /*ba40*/  SHF.R.U64 R94, R94, 0x3, RZ ;  /* 0x000000035e5e7819 */ /* 0x000fe200000012ff */
[----:B------:R-:W-:Y:S01]  /*ba50*/  STSM.16.M88.4 [R14], R40 ;  /* 0x000000280e007844 */ /* 0x000fe20000000200 */
[----:B------:R-:W-:Y:S02]  /*ba60*/  MOV R20, R20 ;  /* 0x0000001400147202 */ /* 0x000fe40000000f00 */
[----:B------:R-:W-:Y:S02]  /*ba70*/  LOP3.LUT R62, R62, R189, RZ, 0x3c, !PT ;  /* 0x000000bd3e3e7212 */ /* 0x000fe400078e3cff */
[----:B------:R-:W-:Y:S01]  /*ba80*/  LOP3.LUT R98, R98, R197, RZ, 0x3c, !PT ;  /* 0x000000c562627212 */ /* 0x000fe200078e3cff */
[----:B------:R-:W-:Y:S01]  /*ba90*/  STSM.16.M88.4 [R20], R48 ;  /* 0x0000003014007844 */ /* 0x000fe20000000200 */
[----:B------:R-:W-:-:S02]  /*baa0*/  SHF.R.U64 R175, R175, 0x3, RZ ;  /* 0x00000003afaf7819 */ /* 0x000fc400000012ff */
[----:B------:R-:W-:Y:S02]  /*bab0*/  MOV R30, R30 ;  /* 0x0000001e001e7202 */ /* 0x000fe40000000f00 */
[----:B------:R-:W-:Y:S02]  /*bac0*/  F2FP.F16.F32.PACK_AB R59, R156, R59 ;  /* 0x0000003b9c3b723e */ /* 0x000fe400000000ff */
[----:B------:R-:W-:Y:S02]  /*bad0*/  F2FP.F16.F32.PACK_AB R65, R155, R66 ;  /* 0x000000429b41723e */ /* 0x000fe400000000ff */
[----:B------:R-:W-:Y:S01]  /*bae0*/  F2FP.F16.F32.PACK_AB R72, R73, R72 ;  /* 0x000000484948723e */ /* 0x000fe200000000ff */
[----:B------:R-:W-:Y:S01]  /*baf0*/  STSM.16.M88.4 [R30], R56 ;  /* 0x000000381e007844 */ /* 0x000fe20000000200 */
[----:B------:R-:W-:Y:S02]  /*bb00*/  LOP3.LUT R70, R70, R191, RZ, 0x3c, !PT ;  /* 0x000000bf46467212 */ /* 0x000fe400078e3cff */
[----:B------:R-:W-:-:S02]  /*bb10*/  SHF.R.U64 R29, R102, 0x3, RZ ;  /* 0x00000003661d7819 */ /* 0x000fc400000012ff */
[----:B------:R-:W-:Y:S02]  /*bb20*/  LOP3.LUT R106, R111, R106, RZ, 0x3c, !PT ;  /* 0x0000006a6f6a7212 */ /* 0x000fe400078e3cff */
[----:B------:R-:W-:Y:S02]  /*bb30*/  MOV R38, R38 ;  /* 0x0000002600267202 */ /* 0x000fe40000000f00 */
[----:B------:R-:W-:Y:S02]  /*bb40*/  F2FP.F16.F32.PACK_AB R66, R69, R68 ;  /* 0x000000444542723e */ /* 0x000fe400000000ff */
[----:B------:R-:W-:Y:S02]  /*bb50*/  F2FP.F16.F32.PACK_AB R67, R154, R67 ;  /* 0x000000439a43723e */ /* 0x000fe400000000ff */
[----:B------:R-:W-:Y:S02]  /*bb60*/  F2FP.F16.F32.PACK_AB R73, R153, R74 ;  /* 0x0000004a9949723e */ /* 0x000fe400000000ff */
[----:B------:R-:W-:Y:S01]  /*bb70*/  F2FP.F16.F32.PACK_AB R80, R81, R80 ;  /* 0x000000505150723e */ /* 0x000fe200000000ff */
[----:B------:R-:W-:Y:S01]  /*bb80*/  STSM.16.M88.4 [R38], R64 ;  /* 0x0000004026007844 */ /* 0x000fe20000000200 */
[----:B------:R-:W-:-:S02]  /*bb90*/  R2UR UR6, R215 ;  /* 0x00000000d70672ca */ /* 0x000fc400000e0000 */
[----:B------:R-:W-:Y:S02]  /*bba0*/  R2UR UR4, R214 ;  /* 0x00000000d60472ca */ /* 0x000fe400000e0000 */
[----:B------:R-:W-:Y:S02]  /*bbb0*/  LOP3.LUT R78, R78, R193, RZ, 0x3c, !PT ;  /* 0x000000c14e4e7212 */ /* 0x000fe400078e3cff */
[----:B------:R-:W-:Y:S02]  /*bbc0*/  MOV R46, R46 ;  /* 0x0000002e002e7202 */ /* 0x000fe40000000f00 */
[----:B------:R-:W-:Y:S02]  /*bbd0*/  F2FP.F16.F32.PACK_AB R74, R77, R76 ;  /* 0x0000004c4d4a723e */ /* 0x000fe400000000ff */
[----:B------:R-:W-:Y:S02]  /*bbe0*/  F2FP.F16.F32.PACK_AB R75, R19, R75 ;  /* 0x0000004b134b723e */ /* 0x000fe400000000ff */
[----:B------:R-:W-:-:S02]  /*bbf0*/  F2FP.F16.F32.PACK_AB R81, R3, R82 ;  /* 0x000000520351723e */ /* 0x000fc400000000ff */
[----:B------:R-:W-:Y:S01]  /*bc00*/  LOP3.LUT R94, R94, R195, RZ, 0x3c, !PT ;  /* 0x000000c35e5e7212 */ /* 0x000fe200078e3cff */
[----:B------:R-:W-:Y:S01]  /*bc10*/  STSM.16.M88.4 [R46], R72 ;  /* 0x000000482e007844 */ /* 0x000fe20000000200 */
[----:B------:R-:W-:Y:S01]  /*bc20*/  MOV R54, R54 ;  /* 0x0000003600367202 */ /* 0x000fe20000000f00 */
[----:B------:R-:W-:Y:S01]  /*bc30*/  USHF.L.U64.HI UR9, UR4, 0x2, UR6 ;  /* 0x0000000204097899 */ /* 0x000fe20008010206 */
[----:B------:R-:W-:Y:S01]  /*bc40*/  F2FP.F16.F32.PACK_AB R82, R85, R84 ;  /* 0x000000545552723e */ /* 0x000fe200000000ff */
[----:B------:R-:W-:Y:S01]  /*bc50*/  USHF.L.U32 UR8, UR4, 0x2, URZ ;  /* 0x0000000204087899 */ /* 0x000fe2000800063f */
[----:B------:R-:W-:Y:S01]  /*bc60*/  F2FP.F16.F32.PACK_AB R83, R83, R86 ;  /* 0x000000565353723e */ /* 0x000fe200000000ff */
[----:B------:R-:W-:Y:S01]  /*bc70*/  ULDC.64 UR6, c[0x0][0xbd8] ;  /* 0x0002f60000067ab9 */ /* 0x000fe20000000a00 */
[----:B------:R-:W-:Y:S01]  /*bc80*/  LOP3.LUT R10, R175, R6, RZ, 0x3c, !PT ;  /* 0x00000006af0a7212 */ /* 0x000fe200078e3cff */
[----:B------:R-:W-:Y:S01]  /*bc90*/  UISETP.NE.U32.AND UP0, UPT, UR6, URZ, UPT ;  /* 0x0000003f0600728c */ /* 0x000fe2000bf05070 */
[----:B------:R-:W-:Y:S01]  /*bca0*/  MOV R62, R62 ;  /* 0x0000003e003e7202 */ /* 0x000fe20000000f00 */
[----:B------:R0:W-:Y:S01]  /*bcb0*/  STSM.16.M88.4 [R54], R80 ;  /* 0x0000005036007844 */ /* 0x0001e20000000200 */
[----:B------:R-:W-:Y:S01]  /*bcc0*/  MOV R12, R98 ;  /* 0x00000062000c7202 */ /* 0x000fe20000000f00 */
[----:B------:R-:W-:Y:S01]  /*bcd0*/  UISETP.NE.AND.EX UP0, UPT, UR7, URZ, UPT, UP0 ;  /* 0x0000003f0700728c */ /* 0x000fe2000bf05300 */
[----:B------:R-:W-:Y:S01]  /*bce0*/  F2FP.F16.F32.PACK_AB R84, R89, R88 ;  /* 0x000000585954723e */ /* 0x000fe200000000ff */
[----:B------:R-:W-:Y:S01]  /*bcf0*/  UIADD3 UR4, UP1, UR8, UR6, URZ ;  /* 0x0000000608047290 */ /* 0x000fe2000ff3e03f */
[----:B------:R-:W-:-:S02]  /*bd00*/  F2FP.F16.F32.PACK_AB R85, R91, R90 ;  /* 0x0000005a5b55723e */ /* 0x000fc400000000ff */
[----:B------:R-:W-:Y:S01]  /*bd10*/  F2FP.F16.F32.PACK_AB R86, R93, R92 ;  /* 0x0000005c5d56723e */ /* 0x000fe200000000ff */
[----:B------:R-:W-:Y:S01]  /*bd20*/  UIADD3.X UR6, UR9, UR7, URZ, UP1, !UPT ;  /* 0x0000000709067290 */ /* 0x000fe20008ffe43f */
[----:B------:R-:W-:Y:S02]  /*bd30*/  F2FP.F16.F32.PACK_AB R87, R165, R87 ;  /* 0x00000057a557723e */ /* 0x000fe400000000ff */
[----:B------:R-:W-:Y:S02]  /*bd40*/  F2FP.F16.F32.PACK_AB R96, R97, R96 ;  /* 0x000000606160723e */ /* 0x000fe400000000ff */
[----:B------:R-:W-:Y:S01]  /*bd50*/  LOP3.LUT R102, R29, R4, RZ, 0x3c, !PT ;  /* 0x000000041d667212 */ /* 0x000fe200078e3cff */
[----:B------:R-:W-:Y:S01]  /*bd60*/  STSM.16.M88.4 [R62], R84 ;  /* 0x000000543e007844 */ /* 0x000fe20000000200 */
[----:B------:R-:W-:Y:S02]  /*bd70*/  MOV R70, R70 ;  /* 0x0000004600467202 */ /* 0x000fe40000000f00 */
[----:B------:R-:W-:-:S02]  /*bd80*/  MOV R6, R106 ;  /* 0x0000006a00067202 */ /* 0x000fc40000000f00 */
[----:B------:R-:W-:Y:S02]  /*bd90*/  F2FP.F16.F32.PACK_AB R97, R167, R166 ;  /* 0x000000a6a761723e */ /* 0x000fe400000000ff */
[----:B------:R-:W-:Y:S02]  /*bda0*/  F2FP.F16.F32.PACK_AB R98, R101, R100 ;  /* 0x000000646562723e */ /* 0x000fe400000000ff */
[----:B------:R-:W-:Y:S02]  /*bdb0*/  F2FP.F16.F32.PACK_AB R99, R169, R168 ;  /* 0x000000a8a963723e */ /* 0x000fe400000000ff */
[----:B------:R-:W-:Y:S02]  /*bdc0*/  F2FP.F16.F32.PACK_AB R104, R105, R104 ;  /* 0x000000686968723e */ /* 0x000fe400000000ff */
[----:B------:R-:W-:Y:S01]  /*bdd0*/  F2FP.F16.F32.PACK_AB R112, R113, R112 ;  /* 0x000000707170723e */ /* 0x000fe200000000ff */
[----:B------:R-:W-:Y:S01]  /*bde0*/  STSM.16.M88.4 [R70], R96 ;  /* 0x0000006046007844 */ /* 0x000fe20000000200 */
        /* <DEDUP_REMOVED lines=17> */
[----:B------:R1:W-:Y:S01]  /*bf00*/  STSM.16.M88.4 [R12], R120 ;  /* 0x000000780c007844 */ /* 0x0003e20000000200 */
[----:B------:R-:W-:Y:S02]  /*bf10*/  MOV R102, R102 ;  /* 0x0000006600667202 */ /* 0x000fe40000000f00 */
[----:B------:R-:W-:Y:S02]  /*bf20*/  F2FP.F16.F32.PACK_AB R130, R133, R132 ;  /* 0x000000848582723e */ /* 0x000fe400000000ff */
[----:B------:R-:W-:Y:S02]  /*bf30*/  F2FP.F16.F32.PACK_AB R131, R135, R134 ;  /* 0x000000868783723e */ /* 0x000fe400000000ff */
[----:B------:R-:W-:-:S02]  /*bf40*/  F2FP.F16.F32.PACK_AB R137, R139, R138 ;  /* 0x0000008a8b89723e */ /* 0x000fc400000000ff */
[----:B------:R-:W-:Y:S01]  /*bf50*/  F2FP.F16.F32.PACK_AB R144, R145, R144 ;  /* 0x000000909190723e */ /* 0x000fe200000000ff */
[----:B------:R2:W-:Y:S01]  /*bf60*/  STSM.16.M88.4 [R102], R128 ;  /* 0x0000008066007844 */ /* 0x0005e20000000200 */
[----:B------:R-:W-:Y:S02]  /*bf70*/  F2FP.F16.F32.PACK_AB R138, R141, R140 ;  /* 0x0000008c8d8a723e */ /* 0x000fe400000000ff */
[----:B------:R-:W-:Y:S02]  /*bf80*/  F2FP.F16.F32.PACK_AB R139, R143, R142 ;  /* 0x0000008e8f8b723e */ /* 0x000fe400000000ff */
[----:B------:R-:W-:Y:S02]  /*bf90*/  F2FP.F16.F32.PACK_AB R145, R147, R146 ;  /* 0x000000929391723e */ /* 0x000fe400000000ff */
[----:B------:R-:W-:Y:S01]  /*bfa0*/  MOV R4, R10 ;  /* 0x0000000a00047202 */ /* 0x000fe20000000f00 */
[----:B------:R2:W-:Y:S01]  /*bfb0*/  STSM.16.M88.4 [R6], R136 ;  /* 0x0000008806007844 */ /* 0x0005e20000000200 */
[----:B------:R-:W-:Y:S01]  /*bfc0*/  F2FP.F16.F32.PACK_AB R146, R149, R148 ;  /* 0x000000949592723e */ /* 0x000fe200000000ff */
[----:B------:R-:W-:Y:S01]  /*bfd0*/  IMAD.U32 R10, RZ, RZ, UR4 ;  /* 0x00000004ff0a7e24 */ /* 0x000fe2000f8e00ff */
[----:B------:R-:W-:Y:S01]  /*bfe0*/  F2FP.F16.F32.PACK_AB R147, R151, R150 ;  /* 0x000000969793723e */ /* 0x000fe200000000ff */
[----:B------:R-:W-:Y:S01]  /*bff0*/  IMAD.U32 R11, RZ, RZ, UR6 ;  /* 0x00000006ff0b7e24 */ /* 0x000fe2000f8e00ff */
[----:B------:R-:W-:Y:S01]  /*c000*/  PLOP3.LUT P1, PT, PT, PT, UP0, 0x80, 0x0 ;  /* 0x000000000000781c */ /* 0x000fe20003f2f008 */
[----:B------:R-:W-:-:S02]  /*c010*/  ULDC.64 UR6, c[0x0][0xbe0] ;  /* 0x0002f80000067ab9 */ /* 0x000fc40000000a00 */
[----:B------:R2:W-:Y:S01]  /*c020*/  STSM.16.M88.4 [R4], R144 ;  /* 0x0000009004007844 */ /* 0x0005e20000000200 */
[----:B------:R-:W-:Y:S09]  /*c030*/  BAR.SYNC.DEFER_BLOCKING 0x1, 0x100 ;  /* 0x0044000000007b1d */ /* 0x000ff20000010000 */
[----:B------:R-:W3:Y:S01]  /*c040*/  @P1 LDG.E R3, desc[UR10][R10.64] ;  /* 0x0000000a0a031981 */ /* 0x000ee2000c1e1900 */
[----:B------:R-:W-:Y:S01]  /*c050*/  UISETP.NE.U32.AND UP1, UPT, UR6, URZ, UPT ;  /* 0x0000003f0600728c */ /* 0x000fe2000bf25070 */
[----:B0-----:R-:W0:Y:S01]  /*c060*/  LDC R81, c[0x0][0xa88] ;  /* 0x0002a200ff517b82 */ /* 0x001e220000000800 */
[----:B------:R-:W-:Y:S01]  /*c070*/  LEA R13, R22, R18, 0x6 ;  /* 0x00000012160d7211 */ /* 0x000fe200078e30ff */
[----:B------:R-:W-:Y:S01]  /*c080*/  UMOV UR4, URZ ;  /* 0x0000003f00047c82 */ /* 0x000fe20008000000 */
[----:B------:R-:W-:-:S03]  /*c090*/  UISETP.NE.AND.EX UP1, UPT, UR7, URZ, UPT, UP1 ;  /* 0x0000003f0700728c */ /* 0x000fc6000bf25310 */
[----:B------:R-:W-:-:S03]  /*c0a0*/  IMAD.WIDE R8, R13, 0x2, R8 ;  /* 0x000000020d087825 */ /* 0x000fc600078e0208 */
[----:B------:R-:W-:Y:S02]  /*c0b0*/  PLOP3.LUT P2, PT, PT, PT, UP1, 0x80, 0x0 ;  /* 0x000000000000781c */ /* 0x000fe40003f4f018 */
[----:B------:R-:W-:-:S03]  /*c0c0*/  IADD3 R25, P0, R8, 0x1000, RZ ;  /* 0x0000100008197810 */ /* 0x000fc60007f1e0ff */
[----:B------:R-:W-:-:S04]  /*c0d0*/  @UP1 UIADD3 UR6, UP2, UR8, UR6, URZ ;  /* 0x0000000608061290 */ /* 0x000fc8000ff5e03f */
[----:B------:R-:W-:Y:S02]  /*c0e0*/  @UP1 UIADD3.X UR7, UR9, UR7, URZ, UP2, !UPT ;  /* 0x0000000709071290 */ /* 0x000fe400097fe43f */
[----:B-1----:R-:W-:-:S04]  /*c0f0*/  IMAD.U32 R12, RZ, RZ, UR6 ;  /* 0x00000006ff0c7e24 */ /* 0x002fc8000f8e00ff */
[----:B------:R-:W-:-:S05]  /*c100*/  IMAD.U32 R13, RZ, RZ, UR7 ;  /* 0x00000007ff0d7e24 */ /* 0x000fca000f8e00ff */
[----:B0-----:R2:W5:Y:S01]  /*c110*/  @P2 LDG.E R81, desc[UR10][R12.64] ;  /* 0x0000000a0c512981 */ /* 0x001562000c1e1900 */
[----:B---3--:R-:W-:Y:S01]  /*c120*/  @P1 R2UR UR4, R3 ;  /* 0x00000000030412ca */ /* 0x008fe200000e0000 */
[----:B--2---:R-:W-:-:S14]  /*c130*/  @P2 BRA `(.L_x_284) ;  /* 0x0000000000142947 */ /* 0x004fdc0003800000 */
[----:B------:R-:W-:Y:S05]  /*c140*/  @!P1 BRA `(.L_x_284) ;  /* 0x0000000000109947 */ /* 0x000fea0003800000 */
[----:B------:R-:W-:Y:S02]  /*c150*/  ULDC.64 UR6, c[0x0][0x208] ;  /* 0x0000820000067ab9 */ /* 0x000fe40000000a00 */
[----:B------:R-:W2:Y:S04]  /*c160*/  LDG.E R4, desc[UR6][R10.64] ;  /* 0x000000060a047981 */ /* 0x000ea8000c1e1900 */
[----:B-----5:R-:W2:Y:S02]  /*c170*/  LDG.E R81, desc[UR6][R10.64+0x4] ;  /* 0x000004060a517981 */ /* 0x020ea4000c1e1900 */
[----:B--2---:R-:W-:-:S07]  /*c180*/  IMAD.IADD R81, R81, 0x1, -R4 ;  /* 0x0000000151517824 */ /* 0x004fce00078e0a04 */
.L_x_284:
[----:B------:R-:W-:Y:S01]  /*c190*/  R2UR UR16, R213 ;  /* 0x00000000d51072ca */ /* 0x000fe200000e0000 */
[----:B------:R-:W-:Y:S01]  /*c1a0*/  ULDC.64 UR12, c[0x0][0xb70] ;  /* 0x0002dc00000c7ab9 */ /* 0x000fe20000000a00 */
[----:B------:R-:W-:Y:S01]  /*c1b0*/  R2UR UR15, R215 ;  /* 0x00000000d70f72ca */ /* 0x000fe200000e0000 */
[----:B------:R-:W-:Y:S01]  /*c1c0*/  USHF.R.S32.HI UR9, URZ, 0x1f, UR4 ;  /* 0x0000001f3f097899 */ /* 0x000fe20008011404 */
[----:B------:R-:W-:Y:S01]  /*c1d0*/  R2UR UR14, R214 ;  /* 0x00000000d60e72ca */ /* 0x000fe200000e0000 */
[----:B------:R-:W-:Y:S01]  /*c1e0*/  UMOV UR8, UR4 ;  /* 0x0000000400087c82 */ /* 0x000fe20008000000 */
[----:B------:R-:W-:Y:S01]  /*c1f0*/  IMAD R6, R212, 0x80, R220 ;  /* 0x00000080d4067824 */ /* 0x000fe200078e02dc */
[----:B------:R-:W-:Y:S01]  /*c200*/  LOP3.LUT R24, R25, 0x380, RZ, 0xc0, !PT ;  /* 0x0000038019187812 */ /* 0x000fe200078ec0ff */
[----:B------:R-:W-:Y:S01]  /*c210*/  ULDC.64 UR18, c[0x0][0x208] ;  /* 0x0000820000127ab9 */ /* 0x000fe20000000a00 */
[C---:B------:R-:W-:Y:S02]  /*c220*/  IADD3 R11, P1, R8.reuse, 0x2000, RZ ;  /* 0x00002000080b7810 */ /* 0x040fe40007f3e0ff */
[----:B------:R-:W-:-:S02]  /*c230*/  IADD3 R13, P2, R8, 0x3000, RZ ;  /* 0x00003000080d7810 */ /* 0x000fc40007f5e0ff */
[----:B------:R-:W-:Y:S01]  /*c240*/  USHF.R.S32.HI UR11, URZ, 0x1f, UR16 ;  /* 0x0000001f3f0b7899 */ /* 0x000fe20008011410 */
[----:B------:R-:W-:Y:S01]  /*c250*/  SHF.R.U64 R24, R24, 0x3, RZ ;  /* 0x0000000318187819 */ /* 0x000fe200000012ff */
[----:B------:R-:W-:Y:S01]  /*c260*/  USEL UR15, UR15, URZ, !UP0 ;  /* 0x0000003f0f0f7287 */ /* 0x000fe2000c000000 */
[----:B------:R-:W-:Y:S01]  /*c270*/  LOP3.LUT R10, R11, 0x380, RZ, 0xc0, !PT ;  /* 0x000003800b0a7812 */ /* 0x000fe200078ec0ff */
[----:B------:R-:W-:Y:S01]  /*c280*/  UIMAD UR10, UR11, UR12, URZ ;  /* 0x0000000c0b0a72a4 */ /* 0x000fe2000f8e023f */
[----:B------:R-:W-:Y:S01]  /*c290*/  SHF.R.S32.HI R3, RZ, 0x1f, R6 ;  /* 0x0000001fff037819 */ /* 0x000fe20000011406 */
[----:B------:R-:W-:Y:S01]  /*c2a0*/  UIMAD.WIDE.U32 UR6, UR16, UR12, UR8 ;  /* 0x0000000c100672a5 */ /* 0x000fe2000f8e0008 */
[----:B------:R-:W-:Y:S01]  /*c2b0*/  LOP3.LUT R12, R13, 0x380, RZ, 0xc0, !PT ;  /* 0x000003800d0c7812 */ /* 0x000fe200078ec0ff */
[----:B------:R-:W-:Y:S01]  /*c2c0*/  UIMAD UR10, UR16, UR13, UR10 ;  /* 0x0000000d100a72a4 */ /* 0x000fe2000f8e020a */
[----:B------:R-:W-:Y:S01]  /*c2d0*/  LOP3.LUT R24, R24, R25, RZ, 0x3c, !PT ;  /* 0x0000001918187212 */ /* 0x000fe200078e3cff */
[----:B------:R-:W-:Y:S01]  /*c2e0*/  USEL UR14, UR14, URZ, !UP0 ;  /* 0x0000003f0e0e7287 */ /* 0x000fe2000c000000 */
[----:B------:R-:W-:Y:S01]  /*c2f0*/  SHF.R.U64 R10, R10, 0x3, RZ ;  /* 0x000000030a0a7819 */ /* 0x000fe200000012ff */
[----:B------:R-:W-:Y:S01]  /*c300*/  ULDC.64 UR12, c[0x0][0xb78] ;  /* 0x0002de00000c7ab9 */ /* 0x000fe20000000a00 */
[----:B------:R-:W-:Y:S01]  /*c310*/  UIADD3 UR7, UR7, UR10, URZ ;  /* 0x0000000a07077290 */ /* 0x000fe2000fffe03f */
[----:B------:R-:W-:Y:S01]  /*c320*/  SHF.R.U64 R12, R12, 0x3, RZ ;  /* 0x000000030c0c7819 */ /* 0x000fe200000012ff */
[----:B------:R-:W-:Y:S01]  /*c330*/  UIMAD UR8, UR15, UR12, URZ ;  /* 0x0000000c0f0872a4 */ /* 0x000fe2000f8e023f */
[----:B------:R-:W-:Y:S01]  /*c340*/  IMAD.X R25, RZ, RZ, R9, P0 ;  /* 0x000000ffff197224 */ /* 0x000fe200000e0609 */
[----:B------:R-:W-:Y:S01]  /*c350*/  UIMAD.WIDE.U32 UR6, UR14, UR12, UR6 ;  /* 0x0000000c0e0672a5 */ /* 0x000fe2000f8e0006 */
[----:B------:R-:W-:Y:S01]  /*c360*/  IADD3 R73, P0, R8, 0x8000, RZ ;  /* 0x0000800008497810 */ /* 0x000fe20007f1e0ff */
[----:B------:R-:W-:Y:S01]  /*c370*/  UIMAD UR8, UR14, UR13, UR8 ;  /* 0x0000000d0e0872a4 */ /* 0x000fe2000f8e0208 */
[----:B------:R-:W-:-:S02]  /*c380*/  LOP3.LUT R10, R10, R11, RZ, 0x3c, !PT ;  /* 0x0000000b0a0a7212 */ /* 0x000fc400078e3cff */
[----:B------:R-:W-:Y:S01]  /*c390*/  LOP3.LUT R12, R12, R13, RZ, 0x3c, !PT ;  /* 0x0000000d0c0c7212 */ /* 0x000fe200078e3cff */
[----:B------:R-:W-:Y:S01]  /*c3a0*/  IMAD.X R13, RZ, RZ, R9, P2 ;  /* 0x000000ffff0d7224 */ /* 0x000fe200010e0609 */
[----:B------:R-:W-:Y:S01]  /*c3b0*/  IADD3 R4, P3, R6, UR6, RZ ;  /* 0x0000000606047c10 */ /* 0x000fe2000ff7e0ff */
[----:B------:R-:W-:Y:S01]  /*c3c0*/  IMAD.U32 R14, RZ, RZ, UR8 ;  /* 0x00000008ff0e7e24 */ /* 0x000fe2000f8e00ff */
[----:B------:R-:W-:Y:S01]  /*c3d0*/  IADD3.X R11, RZ, R9, RZ, P1, !PT ;  /* 0x00000009ff0b7210 */ /* 0x000fe20000ffe4ff */
[----:B------:R-:W-:Y:S01]  /*c3e0*/  ULDC.64 UR12, c[0x0][0xaa0] ;  /* 0x0002a800000c7ab9 */ /* 0x000fe20000000a00 */
[----:B------:R-:W-:Y:S02]  /*c3f0*/  IADD3 R65, P1, R8, 0x9000, RZ ;  /* 0x0000900008417810 */ /* 0x000fe40007f3e0ff */
[----:B------:R-:W-:Y:S01]  /*c400*/  IADD3.X R3, R3, UR7, R14, P3, !PT ;  /* 0x0000000703037c10 */ /* 0x000fe20009ffe40e */
[----:B------:R-:W-:Y:S01]  /*c410*/  ULDC.64 UR6, c[0x0][0xb40] ;  /* 0x0002d00000067ab9 */ /* 0x000fe20000000a00 */
[----:B------:R-:W-:-:S02]  /*c420*/  LOP3.LUT R72, R73, 0x380, RZ, 0xc0, !PT ;  /* 0x0000038049487812 */ /* 0x000fc400078ec0ff */
[----:B------:R-:W-:Y:S02]  /*c430*/  LEA R20, P3, R4, UR6, 0x2 ;  /* 0x0000000604147c11 */ /* 0x000fe4000f8610ff */
[----:B------:R-:W-:Y:S02]  /*c440*/  IADD3 R53, P2, R8, 0xa000, RZ ;  /* 0x0000a00008357810 */ /* 0x000fe40007f5e0ff */
[----:B------:R-:W-:Y:S01]  /*c450*/  LEA.HI.X R21, R4, UR7, R3, 0x2, P3 ;  /* 0x0000000704157c11 */ /* 0x000fe200098f1403 */
[----:B------:R-:W-:Y:S01]  /*c460*/  VIADD R4, R6, 0x8 ;  /* 0x0000000806047836 */ /* 0x000fe20000000000 */
[C---:B------:R-:W-:Y:S02]  /*c470*/  IADD3 R49, P6, R8.reuse, 0x4000, RZ ;  /* 0x0000400008317810 */ /* 0x040fe40007fde0ff */
[C---:B------:R-:W-:Y:S02]  /*c480*/  IADD3 R41, P5, R8.reuse, 0x5000, RZ ;  /* 0x0000500008297810 */ /* 0x040fe40007fbe0ff */
[----:B------:R-:W-:-:S02]  /*c490*/  IADD3 R37, P4, R8, 0x6000, RZ ;  /* 0x0000600008257810 */ /* 0x000fc40007f9e0ff */
[----:B------:R-:W-:Y:S02]  /*c4a0*/  IADD3 R29, P3, R8, 0x7000, RZ ;  /* 0x00007000081d7810 */ /* 0x000fe40007f7e0ff */
[----:B------:R-:W-:Y:S02]  /*c4b0*/  LOP3.LUT R64, R65, 0x380, RZ, 0xc0, !PT ;  /* 0x0000038041407812 */ /* 0x000fe400078ec0ff */
[----:B------:R-:W-:Y:S02]  /*c4c0*/  SHF.R.U64 R72, R72, 0x3, RZ ;  /* 0x0000000348487819 */ /* 0x000fe400000012ff */
[----:B------:R-:W-:Y:S02]  /*c4d0*/  LOP3.LUT R52, R53, 0x380, RZ, 0xc0, !PT ;  /* 0x0000038035347812 */ /* 0x000fe400078ec0ff */
[----:B------:R-:W-:Y:S02]  /*c4e0*/  LOP3.LUT R48, R49, 0x380, RZ, 0xc0, !PT ;  /* 0x0000038031307812 */ /* 0x000fe400078ec0ff */
[----:B------:R-:W-:-:S02]  /*c4f0*/  LOP3.LUT R40, R41, 0x380, RZ, 0xc0, !PT ;  /* 0x0000038029287812 */ /* 0x000fc400078ec0ff */
[----:B------:R-:W-:Y:S02]  /*c500*/  LOP3.LUT R36, R37, 0x380, RZ, 0xc0, !PT ;  /* 0x0000038025247812 */ /* 0x000fe400078ec0ff */
[----:B------:R-:W-:Y:S02]  /*c510*/  LOP3.LUT R28, R29, 0x380, RZ, 0xc0, !PT ;  /* 0x000003801d1c7812 */ /* 0x000fe400078ec0ff */
[----:B------:R-:W-:Y:S02]  /*c520*/  SHF.R.U64 R64, R64, 0x3, RZ ;  /* 0x0000000340407819 */ /* 0x000fe400000012ff */
[----:B------:R-:W-:Y:S01]  /*c530*/  LOP3.LUT R72, R72, R73, RZ, 0x3c, !PT ;  /* 0x0000004948487212 */ /* 0x000fe200078e3cff */
[----:B------:R-:W-:Y:S01]  /*c540*/  IMAD.X R73, RZ, RZ, R9, P0 ;  /* 0x000000ffff497224 */ /* 0x000fe200000e0609 */
[----:B------:R-:W-:Y:S02]  /*c550*/  SHF.R.U64 R52, R52, 0x3, RZ ;  /* 0x0000000334347819 */ /* 0x000fe400000012ff */
[----:B------:R-:W-:-:S02]  /*c560*/  SHF.R.U64 R48, R48, 0x3, RZ ;  /* 0x0000000330307819 */ /* 0x000fc400000012ff */
[----:B------:R-:W-:Y:S02]  /*c570*/  SHF.R.U64 R40, R40, 0x3, RZ ;  /* 0x0000000328287819 */ /* 0x000fe400000012ff */
[----:B------:R-:W-:Y:S02]  /*c580*/  SHF.R.U64 R36, R36, 0x3, RZ ;  /* 0x0000000324247819 */ /* 0x000fe400000012ff */
[----:B------:R-:W-:Y:S02]  /*c590*/  SHF.R.U64 R28, R28, 0x3, RZ ;  /* 0x000000031c1c7819 */ /* 0x000fe400000012ff */
[----:B------:R-:W-:Y:S02]  /*c5a0*/  LOP3.LUT P0, RZ, R217, 0x3, RZ, 0xc0, !PT ;  /* 0x00000003d9ff7812 */ /* 0x000fe4000780c0ff */
[----:B------:R-:W-:Y:S02]  /*c5b0*/  LOP3.LUT R64, R64, R65, RZ, 0x3c, !PT ;  /* 0x0000004140407212 */ /* 0x000fe400078e3cff */
[----:B------:R-:W-:Y:S01]  /*c5c0*/  LOP3.LUT R52, R52, R53, RZ, 0x3c, !PT ;  /* 0x0000003534347212 */ /* 0x000fe200078e3cff */
[----:B------:R-:W-:Y:S01]  /*c5d0*/  IMAD.X R53, RZ, RZ, R9, P2 ;  /* 0x000000ffff357224 */ /* 0x000fe200010e0609 */
[----:B------:R-:W-:-:S02]  /*c5e0*/  IADD3.X R65, RZ, R9, RZ, P1, !PT ;  /* 0x00000009ff417210 */ /* 0x000fc40000ffe4ff */
[----:B------:R-:W-:Y:S01]  /*c5f0*/  LOP3.LUT R48, R48, R49, RZ, 0x3c, !PT ;  /* 0x0000003130307212 */ /* 0x000fe200078e3cff */
[--C-:B------:R-:W-:Y:S01]  /*c600*/  IMAD.X R49, RZ, RZ, R9.reuse, P6 ;  /* 0x000000ffff317224 */ /* 0x100fe200030e0609 */
[----:B------:R-:W-:Y:S01]  /*c610*/  LOP3.LUT R40, R40, R41, RZ, 0x3c, !PT ;  /* 0x0000002928287212 */ /* 0x000fe200078e3cff */
[--C-:B------:R-:W-:Y:S01]  /*c620*/  IMAD.X R41, RZ, RZ, R9.reuse, P5 ;  /* 0x000000ffff297224 */ /* 0x100fe200028e0609 */
[----:B------:R-:W-:Y:S01]  /*c630*/  LOP3.LUT R36, R36, R37, RZ, 0x3c, !PT ;  /* 0x0000002524247212 */ /* 0x000fe200078e3cff */
[--C-:B------:R-:W-:Y:S01]  /*c640*/  IMAD.X R37, RZ, RZ, R9.reuse, P4 ;  /* 0x000000ffff257224 */ /* 0x100fe200020e0609 */
[----:B------:R-:W-:Y:S01]  /*c650*/  LOP3.LUT R28, R28, R29, RZ, 0x3c, !PT ;  /* 0x0000001d1c1c7212 */ /* 0x000fe200078e3cff */
[----:B------:R-:W-:Y:S01]  /*c660*/  IMAD.X R29, RZ, RZ, R9, P3 ;  /* 0x000000ffff1d7224 */ /* 0x000fe200018e0609 */
[----:B-----5:R-:W-:Y:S02]  /*c670*/  ISETP.GE.OR P1, PT, R6, R81, P0 ;  /* 0x000000510600720c */ /* 0x020fe40000726670 */
[----:B------:R-:W-:-:S02]  /*c680*/  IADD3 R6, P2, R8, 0xf000, RZ ;  /* 0x0000f00008067810 */ /* 0x000fc40007f5e0ff */
[C---:B------:R-:W-:Y:S02]  /*c690*/  IADD3 R45, P6, R8.reuse, 0xb000, RZ ;  /* 0x0000b000082d7810 */ /* 0x040fe40007fde0ff */
[C---:B------:R-:W-:Y:S02]  /*c6a0*/  IADD3 R77, P5, R8.reuse, 0xc000, RZ ;  /* 0x0000c000084d7810 */ /* 0x040fe40007fbe0ff */
[C---:B------:R-:W-:Y:S02]  /*c6b0*/  IADD3 R69, P4, R8.reuse, 0xd000, RZ ;  /* 0x0000d00008457810 */ /* 0x040fe40007f9e0ff */
[----:B------:R-:W-:Y:S02]  /*c6c0*/  IADD3 R61, P3, R8, 0xe000, RZ ;  /* 0x0000e000083d7810 */ /* 0x000fe40007f7e0ff */
[----:B------:R-:W-:Y:S02]  /*c6d0*/  LOP3.LUT R3, R6, 0x380, RZ, 0xc0, !PT ;  /* 0x0000038006037812 */ /* 0x000fe400078ec0ff */
[----:B------:R-:W-:Y:S01]  /*c6e0*/  LOP3.LUT R33, R8, 0x380, RZ, 0xc0, !PT ;  /* 0x0000038008217812 */ /* 0x000fe200078ec0ff */
[----:B------:R-:W-:Y:S01]  /*c6f0*/  UIMAD UR6, UR9, UR12, URZ ;  /* 0x0000000c090672a4 */ /* 0x000fe2000f8e023f */
[----:B------:R-:W-:Y:S01]  /*c700*/  LOP3.LUT R44, R45, 0x380, RZ, 0xc0, !PT ;  /* 0x000003802d2c7812 */ /* 0x000fe200078ec0ff */
[----:B------:R0:W-:Y:S01]  /*c710*/  @!P1 STG.E desc[UR18][R20.64], R2 ;  /* 0x0000000214009986 */ /* 0x0001e2000c101912 */
[----:B------:R-:W-:-:S02]  /*c720*/  LOP3.LUT R76, R77, 0x380, RZ, 0xc0, !PT ;  /* 0x000003804d4c7812 */ /* 0x000fc400078ec0ff */
[----:B------:R-:W-:Y:S02]  /*c730*/  LOP3.LUT R68, R69, 0x380, RZ, 0xc0, !PT ;  /* 0x0000038045447812 */ /* 0x000fe400078ec0ff */
[----:B------:R-:W-:Y:S02]  /*c740*/  LOP3.LUT R60, R61, 0x380, RZ, 0xc0, !PT ;  /* 0x000003803d3c7812 */ /* 0x000fe400078ec0ff */
[----:B------:R-:W-:Y:S02]  /*c750*/  ISETP.GE.OR P0, PT, R4, R81, P0 ;  /* 0x000000510400720c */ /* 0x000fe40000706670 */
[----:B------:R-:W-:Y:S02]  /*c760*/  SHF.R.U64 R3, R3, 0x3, RZ ;  /* 0x0000000303037819 */ /* 0x000fe400000012ff */
[----:B------:R-:W-:Y:S02]  /*c770*/  SHF.R.U64 R44, R44, 0x3, RZ ;  /* 0x000000032c2c7819 */ /* 0x000fe400000012ff */
[----:B------:R-:W-:-:S02]  /*c780*/  SHF.R.U64 R76, R76, 0x3, RZ ;  /* 0x000000034c4c7819 */ /* 0x000fc400000012ff */
[----:B------:R-:W-:Y:S02]  /*c790*/  SHF.R.U64 R68, R68, 0x3, RZ ;  /* 0x0000000344447819 */ /* 0x000fe400000012ff */
[----:B------:R-:W-:Y:S02]  /*c7a0*/  SHF.R.U64 R60, R60, 0x3, RZ ;  /* 0x000000033c3c7819 */ /* 0x000fe400000012ff */
[----:B------:R-:W-:Y:S02]  /*c7b0*/  SHF.R.U64 R33, R33, 0x3, RZ ;  /* 0x0000000321217819 */ /* 0x000fe400000012ff */
[--C-:B------:R-:W-:Y:S01]  /*c7c0*/  SHF.R.S32.HI R19, RZ, 0x1f, R18.reuse ;  /* 0x0000001fff137819 */ /* 0x100fe20000011412 */
[----:B------:R-:W-:Y:S01]  /*c7d0*/  UIMAD UR6, UR4, UR13, UR6 ;  /* 0x0000000d040672a4 */ /* 0x000fe2000f8e0206 */
[----:B------:R-:W-:Y:S01]  /*c7e0*/  LOP3.LUT R56, R3, R6, RZ, 0x3c, !PT ;  /* 0x0000000603387212 */ /* 0x000fe200078e3cff */
[----:B------:R-:W-:Y:S01]  /*c7f0*/  IMAD.U32 R3, RZ, RZ, UR12 ;  /* 0x0000000cff037e24 */ /* 0x000fe2000f8e00ff */
[----:B------:R-:W-:Y:S01]  /*c800*/  LOP3.LUT R44, R44, R45, RZ, 0x3c, !PT ;  /* 0x0000002d2c2c7212 */ /* 0x000fe200078e3cff */
[--C-:B------:R-:W-:Y:S01]  /*c810*/  IMAD.X R45, RZ, RZ, R9.reuse, P6 ;  /* 0x000000ffff2d7224 */ /* 0x100fe200030e0609 */
[----:B------:R-:W-:Y:S01]  /*c820*/  LOP3.LUT R76, R76, R77, RZ, 0x3c, !PT ;  /* 0x0000004d4c4c7212 */ /* 0x000fe200078e3cff */
[--C-:B------:R-:W-:Y:S01]  /*c830*/  IMAD.X R77, RZ, RZ, R9.reuse, P5 ;  /* 0x000000ffff4d7224 */ /* 0x100fe200028e0609 */
[----:B------:R-:W-:Y:S01]  /*c840*/  LOP3.LUT R68, R68, R69, RZ, 0x3c, !PT ;  /* 0x0000004544447212 */ /* 0x000fe200078e3cff */
[--C-:B------:R-:W-:Y:S01]  /*c850*/  IMAD.X R69, RZ, RZ, R9.reuse, P4 ;  /* 0x000000ffff457224 */ /* 0x100fe200020e0609 */
[----:B------:R-:W-:Y:S01]  /*c860*/  LOP3.LUT R60, R60, R61, RZ, 0x3c, !PT ;  /* 0x0000003d3c3c7212 */ /* 0x000fe200078e3cff */
[--C-:B------:R-:W-:Y:S01]  /*c870*/  IMAD.X R61, RZ, RZ, R9.reuse, P3 ;  /* 0x000000ffff3d7224 */ /* 0x100fe200018e0609 */
[----:B------:R-:W-:Y:S01]  /*c880*/  LOP3.LUT R32, R33, R8, RZ, 0x3c, !PT ;  /* 0x0000000821207212 */ /* 0x000fe200078e3cff */
[----:B------:R-:W-:Y:S01]  /*c890*/  IMAD.MOV.U32 R33, RZ, RZ, R9 ;  /* 0x000000ffff217224 */ /* 0x000fe200078e0009 */
[----:B------:R-:W-:Y:S01]  /*c8a0*/  IADD3.X R57, RZ, R9, RZ, P2, !PT ;  /* 0x00000009ff397210 */ /* 0x000fe200017fe4ff */
[----:B0-----:R-:W-:Y:S01]  /*c8b0*/  IMAD.WIDE.U32 R2, R3, UR4, R18 ;  /* 0x0000000403027c25 */ /* 0x001fe2000f8e0012 */
[----:B------:R0:W-:Y:S03]  /*c8c0*/  @!P0 STG.E desc[UR18][R20.64+0x20], R0 ;  /* 0x0000200014008986 */ /* 0x0001e6000c101912 */
[----:B------:R-:W-:Y:S01]  /*c8d0*/  VIADD R3, R3, UR6 ;  /* 0x0000000603037c36 */ /* 0x000fe20008000000 */
[----:B------:R-:W5:Y:S01]  /*c8e0*/  LD.E.128 R32, desc[UR18][R32.64] ;  /* 0x0000001220207980 */ /* 0x000f62000c101d00 */
[----:B------:R-:W-:-:S03]  /*c8f0*/  ULDC.64 UR6, c[0x0][0xae0] ;  /* 0x0002b80000067ab9 */ /* 0x000fc60000000a00 */
[----:B------:R-:W5:Y:S04]  /*c900*/  LD.E.128 R24, desc[UR18][R24.64] ;  /* 0x0000001218187980 */ /* 0x000f68000c101d00 */
        /* <DEDUP_REMOVED lines=13> */
[----:B------:R-:W5:Y:S01]  /*c9e0*/  LD.E.128 R56, desc[UR18][R56.64] ;  /* 0x0000001238387980 */ /* 0x000f62000c101d00 */
[----:B------:R-:W-:Y:S01]  /*c9f0*/  UIMAD UR4, UR11, UR6, URZ ;  /* 0x000000060b0472a4 */ /* 0x000fe2000f8e023f */
[----:B------:R-:W-:Y:S01]  /*ca00*/  IMAD R81, R212, -0x80, R81 ;  /* 0xffffff80d4517824 */ /* 0x000fe200078e0251 */
[C---:B------:R-:W-:Y:S01]  /*ca10*/  IADD3 R4, R22.reuse, 0x60, RZ ;  /* 0x0000006016047810 */ /* 0x040fe20007ffe0ff */
[----:B------:R-:W-:Y:S01]  /*ca20*/  @!PT LDS RZ, [RZ] ;  /* 0x00000000fffff984 */ /* 0x000fe20000000800 */
[----:B------:R-:W-:Y:S01]  /*ca30*/  @!PT LDS RZ, [RZ] ;  /* 0x00000000fffff984 */ /* 0x000fe20000000800 */
[----:B------:R-:W-:Y:S01]  /*ca40*/  @!PT LDS RZ, [RZ] ;  /* 0x00000000fffff984 */ /* 0x000fe20000000800 */
[----:B------:R-:W-:Y:S01]  /*ca50*/  @!PT LDS RZ, [RZ] ;  /* 0x00000000fffff984 */ /* 0x000fe20000000800 */
[----:B------:R1:W-:Y:S06]  /*ca60*/  MEMBAR.ALL.CTA ;  /* 0x0000000000007992 */ /* 0x0003ec0000008000 */
[----:B-1----:R-:W1:Y:S01]  /*ca70*/  FENCE.VIEW.ASYNC.S ;  /* 0x00000000000073c6 */ /* 0x002e620000000000 */
[C---:B0-----:R-:W-:Y:S01]  /*ca80*/  VIADD R0, R22.reuse, 0x20 ;  /* 0x0000002016007836 */ /* 0x041fe20000000000 */
[----:B------:R-:W-:Y:S01]  /*ca90*/  UIMAD UR4, UR16, UR7, UR4 ;  /* 0x00000007100472a4 */ /* 0x000fe2000f8e0204 */
[----:B------:R-:W-:Y:S01]  /*caa0*/  IMAD.U32 R19, RZ, RZ, UR6 ;  /* 0x00000006ff137e24 */ /* 0x000fe2000f8e00ff */
[-C--:B------:R-:W-:Y:S01]  /*cab0*/  ISETP.GE.AND P3, PT, R22, R81.reuse, PT ;  /* 0x000000511600720c */ /* 0x080fe20003f66270 */
[----:B------:R-:W-:Y:S01]  /*cac0*/  ULDC.64 UR6, c[0x0][0xae8] ;  /* 0x0002ba0000067ab9 */ /* 0x000fe20000000a00 */
[-C--:B------:R-:W-:Y:S01]  /*cad0*/  ISETP.GE.AND P0, PT, R0, R81.reuse, PT ;  /* 0x000000510000720c */ /* 0x080fe20003f06270 */
[----:B------:R-:W-:Y:S01]  /*cae0*/  IMAD.WIDE.U32 R2, R19, UR16, R2 ;  /* 0x0000001013027c25 */ /* 0x000fe2000f8e0002 */
[----:B------:R-:W-:Y:S01]  /*caf0*/  ISETP.GE.AND P2, PT, R4, R81, PT ;  /* 0x000000510400720c */ /* 0x000fe20003f46270 */
[----:B------:R-:W-:Y:S01]  /*cb00*/  BSSY B1, `(.L_x_285) ;  /* 0x0000026000017945 */ /* 0x000fe20003800000 */
[----:B------:R-:W-:Y:S01]  /*cb10*/  SHF.R.S32.HI R23, RZ, 0x1f, R22 ;  /* 0x0000001fff177819 */ /* 0x000fe20000011416 */
[----:B------:R-:W-:-:S02]  /*cb20*/  VIADD R0, R22, 0x40 ;  /* 0x0000004016007836 */ /* 0x000fc40000000000 */
[----:B------:R-:W-:Y:S01]  /*cb30*/  VIADD R3, R3, UR4 ;  /* 0x0000000403037c36 */ /* 0x000fe20008000000 */
[----:B------:R-:W-:Y:S01]  /*cb40*/  UIMAD UR4, UR15, UR6, URZ ;  /* 0x000000060f0472a4 */ /* 0x000fe2000f8e023f */
[----:B------:R-:W-:Y:S01]  /*cb50*/  VIADD R152, R152, 0x38820 ;  /* 0x0003882098987836 */ /* 0x000fe20000000000 */
[----:B------:R-:W-:Y:S01]  /*cb60*/  ISETP.GE.AND P1, PT, R0, R81, PT ;  /* 0x000000510000720c */ /* 0x000fe20003f26270 */
[----:B------:R-:W-:Y:S01]  /*cb70*/  IMAD.U32 R81, RZ, RZ, UR6 ;  /* 0x00000006ff517e24 */ /* 0x000fe2000f8e00ff */
[----:B------:R-:W-:Y:S01]  /*cb80*/  UIMAD UR4, UR14, UR7, UR4 ;  /* 0x000000070e0472a4 */ /* 0x000fe2000f8e0204 */
[----:B------:R-:W-:Y:S01]  /*cb90*/  IMAD.WIDE R20, R212, 0x80, R22 ;  /* 0x00000080d4147825 */ /* 0x000fe200078e0216 */
[----:B------:R-:W-:-:S03]  /*cba0*/  PRMT R152, RZ, 0x654, R152 ;  /* 0x00000654ff987816 */ /* 0x000fc60000000098 */
[----:B------:R-:W-:Y:S01]  /*cbb0*/  IMAD.WIDE.U32 R80, R81, UR14, R2 ;  /* 0x0000000e51507c25 */ /* 0x000fe2000f8e0002 */
[----:B-1----:R0:W-:Y:S03]  /*cbc0*/  SYNCS.ARRIVE.TRANS64.RED.A1T0 RZ, [R152+URZ], RZ ;  /* 0x000000ff98ff79a7 */ /* 0x0021e6000810043f */
[----:B------:R-:W-:Y:S01]  /*cbd0*/  VIADD R85, R81, UR4 ;  /* 0x0000000451557c36 */ /* 0x000fe20008000000 */
[----:B------:R-:W-:Y:S06]  /*cbe0*/  @P3 BRA `(.L_x_286) ;  /* 0x00000000005c3947 */ /* 0x000fec0003800000 */
[----:B------:R-:W-:Y:S01]  /*cbf0*/  ULDC.64 UR6, c[0x0][0xad8] ;  /* 0x0002b60000067ab9 */ /* 0x000fe20000000a00 */
[----:B------:R-:W-:Y:S01]  /*cc00*/  MOV R3, R85 ;  /* 0x0000005500037202 */ /* 0x000fe20000000f00 */
[----:B------:R-:W-:Y:S01]  /*cc10*/  IMAD R19, R21, UR6, RZ ;  /* 0x0000000615137c24 */ /* 0x000fe2000f8e02ff */
[----:B------:R-:W-:Y:S01]  /*cc20*/  ULDC UR4, c[0x0][0xa8c] ;  /* 0x0002a30000047ab9 */ /* 0x000fe20000000800 */
[----:B------:R-:W-:Y:S01]  /*cc30*/  IMAD.MOV.U32 R2, RZ, RZ, R80 ;  /* 0x000000ffff027224 */ /* 0x000fe200078e0050 */
[C---:B------:R-:W-:Y:S01]  /*cc40*/  ISETP.GE.AND P4, PT, R18.reuse, UR4, PT ;  /* 0x0000000412007c0c */ /* 0x040fe2000bf86270 */
[----:B------:R-:W-:Y:S01]  /*cc50*/  VIADD R0, R18, 0x40 ;  /* 0x0000004012007836 */ /* 0x000fe20000000000 */
[----:B------:R-:W-:Y:S01]  /*cc60*/  ULDC.64 UR8, c[0x0][0x208] ;  /* 0x0000820000087ab9 */ /* 0x000fe20000000a00 */
[----:B------:R-:W-:-:S03]  /*cc70*/  IMAD.WIDE.U32 R2, R20, UR6, R2 ;  /* 0x0000000614027c25 */ /* 0x000fc6000f8e0002 */
[----:B------:R-:W-:Y:S01]  /*cc80*/  ISETP.GE.AND P3, PT, R0, UR4, PT ;  /* 0x0000000400007c0c */ /* 0x000fe2000bf66270 */
[----:B------:R-:W-:Y:S01]  /*cc90*/  IMAD R19, R20, UR7, R19 ;  /* 0x0000000714137c24 */ /* 0x000fe2000f8e0213 */
[----:B------:R-:W-:Y:S01]  /*cca0*/  ULDC.64 UR6, c[0x0][0xa80] ;  /* 0x0002a00000067ab9 */ /* 0x000fe20000000a00 */
[----:B------:R-:W-:Y:S01]  /*ccb0*/  VIADD R0, R18, 0x80 ;  /* 0x0000008012007836 */ /* 0x000fe20000000000 */
[----:B------:R-:W-:Y:S01]  /*ccc0*/  LEA R82, P6, R2, UR6, 0x1 ;  /* 0x0000000602527c11 */ /* 0x000fe2000f8c08ff */
[----:B------:R-:W-:Y:S02]  /*ccd0*/  IMAD.IADD R3, R3, 0x1, R19 ;  /* 0x0000000103037824 */ /* 0x000fe400078e0213 */
[----:B------:R-:W-:Y:S01]  /*cce0*/  VIADD R4, R18, 0xc0 ;  /* 0x000000c012047836 */ /* 0x000fe20000000000 */
[----:B------:R-:W-:Y:S02]  /*ccf0*/  ISETP.GE.AND P5, PT, R0, UR4, PT ;  /* 0x0000000400007c0c */ /* 0x000fe4000bfa6270 */
[----:B------:R-:W-:-:S02]  /*cd00*/  LEA.HI.X R83, R2, UR7, R3, 0x1, P6 ;  /* 0x0000000702537c11 */ /* 0x000fc4000b0f0c03 */
[----:B------:R-:W-:-:S03]  /*cd10*/  ISETP.GE.AND P6, PT, R4, UR4, PT ;  /* 0x0000000404007c0c */ /* 0x000fc6000bfc6270 */
[----:B-----5:R1:W-:Y:S04]  /*cd20*/  @!P4 STG.E.128 desc[UR8][R82.64], R32 ;  /* 0x000000205200c986 */ /* 0x0203e8000c101d08 */
[----:B------:R1:W-:Y:S04]  /*cd30*/  @!P3 STG.E.128 desc[UR8][R82.64+0x80], R48 ;  /* 0x000080305200b986 */ /* 0x0003e8000c101d08 */
[----:B------:R1:W-:Y:S04]  /*cd40*/  @!P5 STG.E.128 desc[UR8][R82.64+0x100], R72 ;  /* 0x000100485200d986 */ /* 0x0003e8000c101d08 */
[----:B------:R1:W-:Y:S02]  /*cd50*/  @!P6 STG.E.128 desc[UR8][R82.64+0x180], R76 ;  /* 0x0001804c5200e986 */ /* 0x0003e4000c101d08 */
.L_x_286:
[----:B------:R-:W-:Y:S05]  /*cd60*/  BSYNC B1 ;  /* 0x0000000000017941 */ /* 0x000fea0003800000 */
.L_x_285:
[----:B------:R-:W-:Y:S04]  /*cd70*/  BSSY B1, `(.L_x_287) ;  /* 0x000001b000017945 */ /* 0x000fe80003800000 */
[----:B------:R-:W-:Y:S05]  /*cd80*/  @P0 BRA `(.L_x_288) ;  /* 0x0000000000640947 */ /* 0x000fea0003800000 */
[----:B------:R-:W-:Y:S01]  /*cd90*/  IADD3 R19, P0, R20, 0x20, RZ ;  /* 0x0000002014137810 */ /* 0x000fe20007f1e0ff */
[C---:B------:R-:W-:Y:S01]  /*cda0*/  VIADD R2, R18.reuse, 0x40 ;  /* 0x0000004012027836 */ /* 0x040fe20000000000 */
[----:B------:R-:W-:Y:S01]  /*cdb0*/  ULDC UR4, c[0x0][0xa8c] ;  /* 0x0002a30000047ab9 */ /* 0x000fe20000000800 */
[----:B------:R-:W-:Y:S01]  /*cdc0*/  VIADD R3, R18, 0x80 ;  /* 0x0000008012037836 */ /* 0x000fe20000000000 */
[----:B------:R-:W-:Y:S01]  /*cdd0*/  ULDC.64 UR6, c[0x0][0xad8] ;  /* 0x0002b60000067ab9 */ /* 0x000fe20000000a00 */
[----:B------:R-:W-:Y:S01]  /*cde0*/  IMAD.X R0, RZ, RZ, R21, P0 ;  /* 0x000000ffff007224 */ /* 0x000fe200000e0615 */
[----:B------:R-:W-:Y:S01]  /*cdf0*/  ISETP.GE.AND P4, PT, R2, UR4, PT ;  /* 0x0000000402007c0c */ /* 0x000fe2000bf86270 */
[----:B------:R-:W-:Y:S01]  /*ce00*/  IMAD.MOV.U32 R2, RZ, RZ, R80 ;  /* 0x000000ffff027224 */ /* 0x000fe200078e0050 */
[----:B------:R-:W-:Y:S01]  /*ce10*/  ISETP.GE.AND P5, PT, R3, UR4, PT ;  /* 0x0000000403007c0c */ /* 0x000fe2000bfa6270 */
[----:B------:R-:W-:Y:S01]  /*ce20*/  IMAD.MOV.U32 R3, RZ, RZ, R85 ;  /* 0x000000ffff037224 */ /* 0x000fe200078e0055 */
[----:B------:R-:W-:Y:S01]  /*ce30*/  IADD3 R4, R18, 0xc0, RZ ;  /* 0x000000c012047810 */ /* 0x000fe20007ffe0ff */
[----:B------:R-:W-:Y:S01]  /*ce40*/  IMAD R0, R0, UR6, RZ ;  /* 0x0000000600007c24 */ /* 0x000fe2000f8e02ff */
[----:B------:R-:W-:Y:S01]  /*ce50*/  ISETP.GE.AND P3, PT, R18, UR4, PT ;  /* 0x0000000412007c0c */ /* 0x000fe2000bf66270 */
[----:B------:R-:W-:Y:S01]  /*ce60*/  IMAD.WIDE.U32 R2, R19, UR6, R2 ;  /* 0x0000000613027c25 */ /* 0x000fe2000f8e0002 */
[----:B------:R-:W-:Y:S01]  /*ce70*/  ISETP.GE.AND P6, PT, R4, UR4, PT ;  /* 0x0000000404007c0c */ /* 0x000fe2000bfc6270 */
[----:B------:R-:W-:-:S02]  /*ce80*/  ULDC.64 UR8, c[0x0][0x208] ;  /* 0x0000820000087ab9 */ /* 0x000fc40000000a00 */
[----:B------:R-:W-:Y:S01]  /*ce90*/  IMAD R19, R19, UR7, R0 ;  /* 0x0000000713137c24 */ /* 0x000fe2000f8e0200 */
[----:B------:R-:W-:Y:S02]  /*cea0*/  ULDC.64 UR6, c[0x0][0xa80] ;  /* 0x0002a00000067ab9 */ /* 0x000fe40000000a00 */
[----:B-1---5:R-:W-:Y:S01]  /*ceb0*/  LEA R32, P0, R2, UR6, 0x1 ;  /* 0x0000000602207c11 */ /* 0x022fe2000f8008ff */
[----:B------:R-:W-:-:S05]  /*cec0*/  IMAD.IADD R3, R3, 0x1, R19 ;  /* 0x0000000103037824 */ /* 0x000fca00078e0213 */
[----:B------:R-:W-:-:S05]  /*ced0*/  LEA.HI.X R33, R2, UR7, R3, 0x1, P0 ;  /* 0x0000000702217c11 */ /* 0x000fca00080f0c03 */
[----:B------:R2:W-:Y:S04]  /*cee0*/  @!P3 STG.E.128 desc[UR8][R32.64], R24 ;  /* 0x000000182000b986 */ /* 0x0005e8000c101d08 */
[----:B------:R2:W-:Y:S04]  /*cef0*/  @!P4 STG.E.128 desc[UR8][R32.64+0x80], R40 ;  /* 0x000080282000c986 */ /* 0x0005e8000c101d08 */
[----:B------:R2:W-:Y:S04]  /*cf00*/  @!P5 STG.E.128 desc[UR8][R32.64+0x100], R64 ;  /* 0x000100402000d986 */ /* 0x0005e8000c101d08 */
[----:B------:R2:W-:Y:S02]  /*cf10*/  @!P6 STG.E.128 desc[UR8][R32.64+0x180], R68 ;  /* 0x000180442000e986 */ /* 0x0005e4000c101d08 */
.L_x_288:
[----:B------:R-:W-:Y:S05]  /*cf20*/  BSYNC B1 ;  /* 0x0000000000017941 */ /* 0x000fea0003800000 */
.L_x_287:
        /* <DEDUP_REMOVED lines=20> */
[----:B--2--5:R-:W-:Y:S01]  /*d070*/  LEA R24, P0, R2, UR6, 0x1 ;  /* 0x0000000602187c11 */ /* 0x024fe2000f8008ff */
[----:B------:R-:W-:-:S05]  /*d080*/  IMAD.IADD R3, R3, 0x1, R19 ;  /* 0x0000000103037824 */ /* 0x000fca00078e0213 */
[----:B------:R-:W-:-:S05]  /*d090*/  LEA.HI.X R25, R2, UR7, R3, 0x1, P0 ;  /* 0x0000000702197c11 */ /* 0x000fca00080f0c03 */
[----:B------:R3:W-:Y:S04]  /*d0a0*/  @!P1 STG.E.128 desc[UR8][R24.64], R8 ;  /* 0x0000000818009986 */ /* 0x0007e8000c101d08 */
[----:B------:R3:W-:Y:S04]  /*d0b0*/  @!P3 STG.E.128 desc[UR8][R24.64+0x80], R36 ;  /* 0x000080241800b986 */ /* 0x0007e8000c101d08 */
[----:B------:R3:W-:Y:S04]  /*d0c0*/  @!P4 STG.E.128 desc[UR8][R24.64+0x100], R52 ;  /* 0x000100341800c986 */ /* 0x0007e8000c101d08 */
[----:B------:R3:W-:Y:S02]  /*d0d0*/  @!P5 STG.E.128 desc[UR8][R24.64+0x180], R60 ;  /* 0x0001803c1800d986 */ /* 0x0007e4000c101d08 */
.L_x_290:
[----:B------:R-:W-:Y:S05]  /*d0e0*/  BSYNC B1 ;  /* 0x0000000000017941 */ /* 0x000fea0003800000 */
.L_x_289:
[----:B------:R-:W-:Y:S05]  /*d0f0*/  @P2 BRA `(.L_x_291) ;  /* 0x0000000c00a82947 */ /* 0x000fea0003800000 */
[----:B---3-5:R-:W-:Y:S01]  /*d100*/  IADD3 R9, P0, R20, 0x60, RZ ;  /* 0x0000006014097810 */ /* 0x028fe20007f1e0ff */
[----:B------:R-:W-:Y:S01]  /*d110*/  ULDC.64 UR6, c[0x0][0xad8] ;  /* 0x0002b60000067ab9 */ /* 0x000fe20000000a00 */
[----:B------:R-:W-:Y:S01]  /*d120*/  IADD3 R0, R18, 0x40, RZ ;  /* 0x0000004012007810 */ /* 0x000fe20007ffe0ff */
[----:B------:R-:W-:Y:S01]  /*d130*/  IMAD.MOV.U32 R2, RZ, RZ, R80 ;  /* 0x000000ffff027224 */ /* 0x000fe200078e0050 */
[----:B------:R-:W-:Y:S01]  /*d140*/  ULDC UR4, c[0x0][0xa8c] ;  /* 0x0002a30000047ab9 */ /* 0x000fe20000000800 */
[----:B------:R-:W-:Y:S01]  /*d150*/  IMAD.X R20, RZ, RZ, R21, P0 ;  /* 0x000000ffff147224 */ /* 0x000fe200000e0615 */
[----:B------:R-:W-:Y:S01]  /*d160*/  ISETP.GE.AND P2, PT, R0, UR4, PT ;  /* 0x0000000400007c0c */ /* 0x000fe2000bf46270 */
[----:B------:R-:W-:Y:S01]  /*d170*/  IMAD.MOV.U32 R3, RZ, RZ, R85 ;  /* 0x000000ffff037224 */ /* 0x000fe200078e0055 */
[----:B------:R-:W-:Y:S01]  /*d180*/  ISETP.GE.AND P1, PT, R18, UR4, PT ;  /* 0x0000000412007c0c */ /* 0x000fe2000bf26270 */
[----:B------:R-:W-:Y:S01]  /*d190*/  IMAD R20, R20, UR6, RZ ;  /* 0x0000000614147c24 */ /* 0x000fe2000f8e02ff */
[----:B------:R-:W-:Y:S01]  /*d1a0*/  ULDC.64 UR8, c[0x0][0x208] ;  /* 0x0000820000087ab9 */ /* 0x000fe20000000a00 */
[----:B------:R-:W-:-:S02]  /*d1b0*/  VIADD R0, R18, 0x80 ;  /* 0x0000008012007836 */ /* 0x000fc40000000000 */
[----:B------:R-:W-:-:S03]  /*d1c0*/  IMAD.WIDE.U32 R2, R9, UR6, R2 ;  /* 0x0000000609027c25 */ /* 0x000fc6000f8e0002 */
[----:B------:R-:W-:Y:S01]  /*d1d0*/  ISETP.GE.AND P3, PT, R0, UR4, PT ;  /* 0x0000000400007c0c */ /* 0x000fe2000bf66270 */
[----:B------:R-:W-:Y:S01]  /*d1e0*/  IMAD R9, R9, UR7, R20 ;  /* 0x0000000709097c24 */ /* 0x000fe2000f8e0214 */
[----:B------:R-:W-:Y:S01]  /*d1f0*/  ULDC.64 UR6, c[0x0][0xa80] ;  /* 0x0002a00000067ab9 */ /* 0x000fe20000000a00 */
[----:B------:R-:W-:Y:S01]  /*d200*/  VIADD R0, R18, 0xc0 ;  /* 0x000000c012007836 */ /* 0x000fe20000000000 */
[----:B------:R-:W-:Y:S01]  /*d210*/  LEA R8, P0, R2, UR6, 0x1 ;  /* 0x0000000602087c11 */ /* 0x000fe2000f8008ff */
[----:B------:R-:W-:-:S05]  /*d220*/  IMAD.IADD R3, R3, 0x1, R9 ;  /* 0x0000000103037824 */ /* 0x000fca00078e0209 */
[----:B------:R-:W-:Y:S02]  /*d230*/  LEA.HI.X R9, R2, UR7, R3, 0x1, P0 ;  /* 0x0000000702097c11 */ /* 0x000fe400080f0c03 */
[----:B------:R-:W-:-:S03]  /*d240*/  ISETP.GE.AND P0, PT, R0, UR4, PT ;  /* 0x0000000400007c0c */ /* 0x000fc6000bf06270 */
[----:B------:R4:W-:Y:S04]  /*d250*/  @!P1 STG.E.128 desc[UR8][R8.64], R12 ;  /* 0x0000000c08009986 */ /* 0x0009e8000c101d08 */
[----:B------:R4:W-:Y:S04]  /*d260*/  @!P2 STG.E.128 desc[UR8][R8.64+0x80], R28 ;  /* 0x0000801c0800a986 */ /* 0x0009e8000c101d08 */
[----:B------:R4:W-:Y:S02]  /*d270*/  @!P3 STG.E.128 desc[UR8][R8.64+0x100], R44 ;  /* 0x0001002c0800b986 */ /* 0x0009e4000c101d08 */
[----:B------:R-:W-:Y:S05]  /*d280*/  @P0 BRA `(.L_x_291) ;  /* 0x0000000c00440947 */ /* 0x000fea0003800000 */
[----:B------:R-:W-:Y:S02]  /*d290*/  ULDC.64 UR6, c[0x0][0x208] ;  /* 0x0000820000067ab9 */ /* 0x000fe40000000a00 */
[----:B------:R3:W-:Y:S01]  /*d2a0*/  STG.E.128 desc[UR6][R8.64+0x180], R56 ;  /* 0x0001803808007986 */ /* 0x0007e2000c101d06 */
[----:B------:R-:W-:Y:S05]  /*d2b0*/  BRA `(.L_x_291) ;  /* 0x0000000c00387947 */ /* 0x000fea0003800000 */
.L_x_283:
[----:B------:R-:W-:Y:S01]  /*d2c0*/  R2UR UR4, R214 ;  /* 0x00000000d60472ca */ /* 0x000fe200000e0000 */
[----:B------:R-:W-:Y:S01]  /*d2d0*/  ULDC.64 UR6, c[0x0][0xbd8] ;  /* 0x0002f60000067ab9 */ /* 0x000fe20000000a00 */
[----:B------:R-:W-:Y:S01]  /*d2e0*/  R2UR UR9, R215 ;  /* 0x00000000d70972ca */ /* 0x000fe200000e0000 */
[----:B------:R-:W-:Y:S01]  /*d2f0*/  UISETP.NE.U32.AND UP0, UPT, UR6, URZ, UPT ;  /* 0x0000003f0600728c */ /* 0x000fe2000bf05070 */
[----:B------:R-:W-:Y:S01]  /*d300*/  IMAD.MOV.U32 R13, RZ, RZ, RZ ;  /* 0x000000ffff0d7224 */ /* 0x000fe200078e00ff */
[----:B------:R-:W-:Y:S02]  /*d310*/  ULDC.64 UR10, c[0x0][0x208] ;  /* 0x00008200000a7ab9 */ /* 0x000fe40000000a00 */
[----:B------:R-:W-:-:S06]  /*d320*/  UISETP.NE.AND.EX UP0, UPT, UR7, URZ, UPT, UP0 ;  /* 0x0000003f0700728c */ /* 0x000fcc000bf05300 */
[----:B------:R-:W-:Y:S01]  /*d330*/  USHF.L.U32 UR8, UR4, 0x2, URZ ;  /* 0x0000000204087899 */ /* 0x000fe2000800063f */
[----:B------:R-:W0:Y:S01]  /*d340*/  LDC R11, c[0x0][0xa88] ;  /* 0x0002a200ff0b7b82 */ /* 0x000e220000000800 */
[----:B------:R-:W-:Y:S01]  /*d350*/  USHF.L.U64.HI UR9, UR4, 0x2, UR9 ;  /* 0x0000000204097899 */ /* 0x000fe20008010209 */
[----:B------:R-:W-:Y:S01]  /*d360*/  PLOP3.LUT P1, PT, PT, PT, UP0, 0x80, 0x0 ;  /* 0x000000000000781c */ /* 0x000fe20003f2f008 */
[----:B------:R-:W-:-:S04]  /*d370*/  UIADD3 UR4, UP1, UR8, UR6, URZ ;  /* 0x0000000608047290 */ /* 0x000fc8000ff3e03f */
[----:B------:R-:W-:Y:S02]  /*d380*/  UIADD3.X UR6, UR9, UR7, URZ, UP1, !UPT ;  /* 0x0000000709067290 */ /* 0x000fe40008ffe43f */
[----:B------:R-:W-:-:S04]  /*d390*/  IMAD.U32 R2, RZ, RZ, UR4 ;  /* 0x00000004ff027e24 */ /* 0x000fc8000f8e00ff */
[----:B------:R-:W-:Y:S01]  /*d3a0*/  IMAD.U32 R3, RZ, RZ, UR6 ;  /* 0x00000006ff037e24 */ /* 0x000fe2000f8e00ff */
[----:B------:R-:W-:Y:S02]  /*d3b0*/  ULDC.64 UR6, c[0x0][0xbe0] ;  /* 0x0002f80000067ab9 */ /* 0x000fe40000000a00 */
[----:B------:R-:W-:Y:S02]  /*d3c0*/  UISETP.NE.U32.AND UP1, UPT, UR6, URZ, UPT ;  /* 0x0000003f0600728c */ /* 0x000fe4000bf25070 */
[----:B------:R1:W5:Y:S02]  /*d3d0*/  @P1 LDG.E R13, desc[UR10][R2.64] ;  /* 0x0000000a020d1981 */ /* 0x000364000c1e1900 */
[----:B------:R-:W-:-:S06]  /*d3e0*/  UISETP.NE.AND.EX UP1, UPT, UR7, URZ, UPT, UP1 ;  /* 0x0000003f0700728c */ /* 0x000fcc000bf25310 */
[----:B------:R-:W-:-:S05]  /*d3f0*/  PLOP3.LUT P2, PT, PT, PT, UP1, 0x80, 0x0 ;  /* 0x000000000000781c */ /* 0x000fca0003f4f018 */
[----:B------:R-:W-:-:S04]  /*d400*/  @UP1 UIADD3 UR6, UP2, UR8, UR6, URZ ;  /* 0x0000000608061290 */ /* 0x000fc8000ff5e03f */
[----:B------:R-:W-:Y:S02]  /*d410*/  @UP1 UIADD3.X UR7, UR9, UR7, URZ, UP2, !UPT ;  /* 0x0000000709071290 */ /* 0x000fe400097fe43f */
[----:B------:R-:W-:-:S04]  /*d420*/  MOV R8, UR6 ;  /* 0x0000000600087c02 */ /* 0x000fc80008000f00 */
[----:B------:R-:W-:Y:S01]  /*d430*/  IMAD.U32 R9, RZ, RZ, UR7 ;  /* 0x00000007ff097e24 */ /* 0x000fe2000f8e00ff */
[----:B------:R-:W-:-:S04]  /*d440*/  ISETP.GE.AND P0, PT, R223, 0x80, PT ;  /* 0x00000080df00780c */ /* 0x000fc80003f06270 */
[----:B0-----:R1:W5:Y:S01]  /*d450*/  @P2 LDG.E R11, desc[UR10][R8.64] ;  /* 0x0000000a080b2981 */ /* 0x001362000c1e1900 */
[----:B------:R-:W-:Y:S08]  /*d460*/  @P2 BRA `(.L_x_292) ;  /* 0x0000000000142947 */ /* 0x000ff00003800000 */
[----:B------:R-:W-:Y:S05]  /*d470*/  @!P1 BRA `(.L_x_292) ;  /* 0x0000000000109947 */ /* 0x000fea0003800000 */
[----:B------:R-:W-:Y:S02]  /*d480*/  ULDC.64 UR6, c[0x0][0x208] ;  /* 0x0000820000067ab9 */ /* 0x000fe40000000a00 */
[----:B------:R-:W2:Y:S04]  /*d490*/  LDG.E R0, desc[UR6][R2.64] ;  /* 0x0000000602007981 */ /* 0x000ea8000c1e1900 */
[----:B-----5:R-:W2:Y:S02]  /*d4a0*/  LDG.E R11, desc[UR6][R2.64+0x4] ;  /* 0x00000406020b7981 */ /* 0x020ea4000c1e1900 */
[----:B--2---:R-:W-:-:S07]  /*d4b0*/  IMAD.IADD R11, R11, 0x1, -R0 ;  /* 0x000000010b0b7824 */ /* 0x004fce00078e0a00 */
.L_x_292:
[----:B------:R-:W-:Y:S01]  /*d4c0*/  R2UR UR7, R213 ;  /* 0x00000000d50772ca */ /* 0x000fe200000e0000 */
[----:B------:R-:W-:Y:S01]  /*d4d0*/  BSSY B1, `(.L_x_293) ;  /* 0x0000023000017945 */ /* 0x000fe20003800000 */
[----:B------:R-:W-:Y:S02]  /*d4e0*/  R2UR UR6, R214 ;  /* 0x00000000d60672ca */ /* 0x000fe400000e0000 */
[----:B------:R-:W-:Y:S02]  /*d4f0*/  R2UR UR4, R215 ;  /* 0x00000000d70472ca */ /* 0x000fe400000e0000 */
[----:B------:R-:W-:Y:S02]  /*d500*/  SHF.R.S32.HI R19, RZ, 0x1f, R18 ;  /* 0x0000001fff137819 */ /* 0x000fe40000011412 */
[----:B-----5:R-:W-:-:S05]  /*d510*/  SHF.R.S32.HI R4, RZ, 0x1f, R13 ;  /* 0x0000001fff047819 */ /* 0x020fca000001140d */
[----:B------:R-:W-:Y:S02]  /*d520*/  USHF.R.S32.HI UR7, URZ, 0x1f, UR7 ;  /* 0x0000001f3f077899 */ /* 0x000fe40008011407 */
[----:B------:R-:W-:Y:S02]  /*d530*/  USEL UR8, UR6, URZ, !UP0 ;  /* 0x0000003f06087287 */ /* 0x000fe4000c000000 */
[----:B------:R-:W-:Y:S01]  /*d540*/  USEL UR9, UR4, URZ, !UP0 ;  /* 0x0000003f04097287 */ /* 0x000fe2000c000000 */
[----:B------:R-:W-:Y:S11]  /*d550*/  @P0 BRA `(.L_x_294) ;  /* 0x0000000000680947 */ /* 0x000ff60003800000 */
[----:B------:R-:W0:Y:S02]  /*d560*/  S2R R0, SR_TID.X ;  /* 0x0000000000007919 */ /* 0x000e240000002100 */
[----:B0-----:R-:W-:-:S04]  /*d570*/  IMAD R0, R212, 0x80, R0 ;  /* 0x00000080d4007824 */ /* 0x001fc800078e0200 */
[----:B------:R-:W-:-:S05]  /*d580*/  VIADD R0, R0, 0xffffff80 ;  /* 0xffffff8000007836 */ /* 0x000fca0000000000 */
[----:B------:R-:W-:-:S13]  /*d590*/  ISETP.GE.AND P0, PT, R0, R11, PT ;  /* 0x0000000b0000720c */ /* 0x000fda0003f06270 */
[----:B------:R-:W-:Y:S05]  /*d5a0*/  @P0 BRA `(.L_x_294) ;  /* 0x0000000000540947 */ /* 0x000fea0003800000 */
[----:B------:R-:W-:Y:S01]  /*d5b0*/  R2UR UR6, R213 ;  /* 0x00000000d50672ca */ /* 0x000fe200000e0000 */
[----:B------:R-:W-:Y:S01]  /*d5c0*/  ULDC.64 UR10, c[0x0][0xb70] ;  /* 0x0002dc00000a7ab9 */ /* 0x000fe20000000a00 */
[C---:B-1----:R-:W-:Y:S01]  /*d5d0*/  IADD3 R2, P0, R0.reuse, R13, RZ ;  /* 0x0000000d00027210 */ /* 0x042fe20007f1e0ff */
[----:B------:R-:W-:Y:S02]  /*d5e0*/  UIMAD UR4, UR7, UR10, URZ ;  /* 0x0000000a070472a4 */ /* 0x000fe4000f8e023f */
[----:B------:R-:W-:Y:S01]  /*d5f0*/  IMAD.U32 R9, RZ, RZ, UR10 ;  /* 0x0000000aff097e24 */ /* 0x000fe2000f8e00ff */
[----:B------:R-:W-:Y:S01]  /*d600*/  ULDC.64 UR12, c[0x0][0x208] ;  /* 0x00008200000c7ab9 */ /* 0x000fe20000000a00 */
[----:B------:R-:W-:-:S06]  /*d610*/  LEA.HI.X.SX32 R3, R0, R4, 0x1, P0 ;  /* 0x0000000400037211 */ /* 0x000fcc00000f0eff */
[----:B------:R-:W-:Y:S02]  /*d620*/  UIMAD UR4, UR6, UR11, UR4 ;  /* 0x0000000b060472a4 */ /* 0x000fe4000f8e0204 */
[----:B------:R-:W-:Y:S01]  /*d630*/  IMAD.WIDE.U32 R2, R9, UR6, R2 ;  /* 0x0000000609027c25 */ /* 0x000fe2000f8e0002 */
[----:B------:R-:W-:Y:S02]  /*d640*/  ULDC.64 UR10, c[0x0][0xb78] ;  /* 0x0002de00000a7ab9 */ /* 0x000fe40000000a00 */
[----:B------:R-:W-:Y:S02]  /*d650*/  UIMAD UR6, UR9, UR10, URZ ;  /* 0x0000000a090672a4 */ /* 0x000fe4000f8e023f */
[----:B------:R-:W-:Y:S01]  /*d660*/  MOV R9, UR10 ;  /* 0x0000000a00097c02 */ /* 0x000fe20008000f00 */
[----:B------:R-:W-:Y:S01]  /*d670*/  VIADD R3, R3, UR4 ;  /* 0x0000000403037c36 */ /* 0x000fe20008000000 */
[----:B------:R-:W-:-:S03]  /*d680*/  UIMAD UR6, UR8, UR11, UR6 ;  /* 0x0000000b080672a4 */ /* 0x000fc6000f8e0206 */
[----:B------:R-:W-:Y:S01]  /*d690*/  IMAD.WIDE.U32 R2, R9, UR8, R2 ;  /* 0x0000000809027c25 */ /* 0x000fe2000f8e0002 */
[----:B------:R-:W-:-:S03]  /*d6a0*/  ULDC.64 UR10, c[0x0][0xb40] ;  /* 0x0002d000000a7ab9 */ /* 0x000fc60000000a00 */
[----:B------:R-:W-:Y:S01]  /*d6b0*/  VIADD R3, R3, UR6 ;  /* 0x0000000603037c36 */ /* 0x000fe20008000000 */
[----:B------:R-:W-:-:S04]  /*d6c0*/  LEA R8, P0, R2, UR10, 0x2 ;  /* 0x0000000a02087c11 */ /* 0x000fc8000f8010ff */
[----:B------:R-:W-:Y:S01]  /*d6d0*/  LEA.HI.X R9, R2, UR11, R3, 0x2, P0 ;  /* 0x0000000b02097c11 */ /* 0x000fe200080f1403 */
[----:B------:R-:W-:-:S05]  /*d6e0*/  IMAD.MOV.U32 R3, RZ, RZ, -0x800000 ;  /* 0xff800000ff037424 */ /* 0x000fca00078e00ff */
[----:B------:R0:W-:Y:S03]  /*d6f0*/  STG.E desc[UR12][R8.64], R3 ;  /* 0x0000000308007986 */ /* 0x0001e6000c10190c */
.L_x_294:
[----:B------:R-:W-:Y:S05]  /*d700*/  BSYNC B1 ;  /* 0x0000000000017941 */ /* 0x000fea0003800000 */
.L_x_293:
[----:B------:R-:W-:Y:S01]  /*d710*/  R2UR UR6, R213 ;  /* 0x00000000d50672ca */ /* 0x000fe200000e0000 */
[----:B------:R-:W-:Y:S01]  /*d720*/  ULDC.64 UR10, c[0x0][0xaa0] ;  /* 0x0002a800000a7ab9 */ /* 0x000fe20000000a00 */
[----:B------:R-:W-:Y:S01]  /*d730*/  IMAD R15, R212, -0x80, R11 ;  /* 0xffffff80d40f7824 */ /* 0x000fe200078e020b */
[----:B------:R-:W-:Y:S01]  /*d740*/  SHF.R.S32.HI R11, RZ, 0x1f, R22 ;  /* 0x0000001fff0b7819 */ /* 0x000fe20000011416 */
[----:B------:R-:W-:Y:S01]  /*d750*/  IMAD R0, R4, UR10, RZ ;  /* 0x0000000a04007c24 */ /* 0x000fe2000f8e02ff */
[----:B------:R-:W-:Y:S01]  /*d760*/  BSSY B1, `(.L_x_295) ;  /* 0x0000030000017945 */ /* 0x000fe20003800000 */
[----:B01----:R-:W-:Y:S01]  /*d770*/  IMAD.WIDE.U32 R2, R13, UR10, R18 ;  /* 0x0000000a0d027c25 */ /* 0x003fe2000f8e0012 */
[----:B------:R-:W-:-:S03]  /*d780*/  ISETP.GE.AND P2, PT, R22, R15, PT ;  /* 0x0000000f1600720c */ /* 0x000fc60003f46270 */
[----:B------:R-:W-:Y:S01]  /*d790*/  IMAD R13, R13, UR11, R0 ;  /* 0x0000000b0d0d7c24 */ /* 0x000fe2000f8e0200 */
[----:B------:R-:W-:Y:S01]  /*d7a0*/  ULDC.64 UR10, c[0x0][0xae0] ;  /* 0x0002b800000a7ab9 */ /* 0x000fe20000000a00 */
[C---:B------:R-:W-:Y:S01]  /*d7b0*/  VIADD R0, R22.reuse, 0x20 ;  /* 0x0000002016007836 */ /* 0x040fe20000000000 */
[----:B------:R-:W-:Y:S01]  /*d7c0*/  UIMAD UR4, UR7, UR10, URZ ;  /* 0x0000000a070472a4 */ /* 0x000fe2000f8e023f */
[----:B------:R-:W-:Y:S02]  /*d7d0*/  IMAD.IADD R3, R3, 0x1, R13 ;  /* 0x0000000103037824 */ /* 0x000fe400078e020d */
[----:B------:R-:W-:Y:S01]  /*d7e0*/  IMAD.U32 R9, RZ, RZ, UR10 ;  /* 0x0000000aff097e24 */ /* 0x000fe2000f8e00ff */
[----:B------:R-:W-:Y:S01]  /*d7f0*/  UIMAD UR4, UR6, UR11, UR4 ;  /* 0x0000000b060472a4 */ /* 0x000fe2000f8e0204 */
[----:B------:R-:W-:Y:S01]  /*d800*/  VIADD R4, R22, 0x40 ;  /* 0x0000004016047836 */ /* 0x000fe20000000000 */
[----:B------:R-:W-:Y:S01]  /*d810*/  ISETP.GE.AND P1, PT, R0, R15, PT ;  /* 0x0000000f0000720c */ /* 0x000fe20003f26270 */
[----:B------:R-:W-:Y:S01]  /*d820*/  IMAD.WIDE.U32 R2, R9, UR6, R2 ;  /* 0x0000000609027c25 */ /* 0x000fe2000f8e0002 */
[----:B------:R-:W-:-:S02]  /*d830*/  ULDC.64 UR6, c[0x0][0xae8] ;  /* 0x0002ba0000067ab9 */ /* 0x000fc40000000a00 */
[----:B------:R-:W-:Y:S01]  /*d840*/  ISETP.GE.AND P0, PT, R4, R15, PT ;  /* 0x0000000f0400720c */ /* 0x000fe20003f06270 */
[----:B------:R-:W-:Y:S01]  /*d850*/  IMAD.U32 R9, RZ, RZ, UR6 ;  /* 0x00000006ff097e24 */ /* 0x000fe2000f8e00ff */
[----:B------:R-:W-:Y:S01]  /*d860*/  IADD3 R3, R3, UR4, RZ ;  /* 0x0000000403037c10 */ /* 0x000fe2000fffe0ff */
[----:B------:R-:W-:Y:S01]  /*d870*/  UIMAD UR4, UR9, UR6, URZ ;  /* 0x00000006090472a4 */ /* 0x000fe2000f8e023f */
[----:B------:R-:W-:Y:S02]  /*d880*/  IMAD.MOV.U32 R10, RZ, RZ, R22 ;  /* 0x000000ffff0a7224 */ /* 0x000fe400078e0016 */
[----:B------:R-:W-:Y:S01]  /*d890*/  VIADD R0, R22, 0x60 ;  /* 0x0000006016007836 */ /* 0x000fe20000000000 */
[----:B------:R-:W-:Y:S02]  /*d8a0*/  UIMAD UR4, UR8, UR7, UR4 ;  /* 0x00000007080472a4 */ /* 0x000fe4000f8e0204 */
[----:B------:R-:W-:-:S04]  /*d8b0*/  IMAD.WIDE.U32 R8, R9, UR8, R2 ;  /* 0x0000000809087c25 */ /* 0x000fc8000f8e0002 */
[----:B------:R-:W-:-:S04]  /*d8c0*/  IMAD.WIDE R10, R212, 0x80, R10 ;  /* 0x00000080d40a7825 */ /* 0x000fc800078e020a */
[----:B------:R-:W-:Y:S01]  /*d8d0*/  VIADD R19, R9, UR4 ;  /* 0x0000000409137c36 */ /* 0x000fe20008000000 */
[----:B------:R-:W-:Y:S06]  /*d8e0*/  @P2 BRA `(.L_x_296) ;  /* 0x00000000005c2947 */ /* 0x000fec0003800000 */
[C---:B------:R-:W-:Y:S01]  /*d8f0*/  VIADD R2, R18.reuse, 0x40 ;  /* 0x0000004012027836 */ /* 0x040fe20000000000 */
[----:B------:R-:W-:Y:S01]  /*d900*/  ULDC UR4, c[0x0][0xa8c] ;  /* 0x0002a30000047ab9 */ /* 0x000fe20000000800 */
[C---:B------:R-:W-:Y:S01]  /*d910*/  VIADD R3, R18.reuse, 0x80 ;  /* 0x0000008012037836 */ /* 0x040fe20000000000 */
[----:B------:R-:W-:Y:S01]  /*d920*/  ULDC.64 UR6, c[0x0][0xad8] ;  /* 0x0002b60000067ab9 */ /* 0x000fe20000000a00 */
[----:B------:R-:W-:Y:S01]  /*d930*/  IADD3 R4, R18, 0xc0, RZ ;  /* 0x000000c012047810 */ /* 0x000fe20007ffe0ff */
[----:B------:R-:W-:Y:S01]  /*d940*/  IMAD R13, R11, UR6, RZ ;  /* 0x000000060b0d7c24 */ /* 0x000fe2000f8e02ff */
[----:B------:R-:W-:Y:S01]  /*d950*/  ISETP.GE.AND P4, PT, R2, UR4, PT ;  /* 0x0000000402007c0c */ /* 0x000fe2000bf86270 */
[----:B------:R-:W-:Y:S01]  /*d960*/  IMAD.MOV.U32 R2, RZ, RZ, R8 ;  /* 0x000000ffff027224 */ /* 0x000fe200078e0008 */
[----:B------:R-:W-:Y:S01]  /*d970*/  ISETP.GE.AND P5, PT, R3, UR4, PT ;  /* 0x0000000403007c0c */ /* 0x000fe2000bfa6270 */
[----:B------:R-:W-:Y:S01]  /*d980*/  IMAD.MOV.U32 R3, RZ, RZ, R19 ;  /* 0x000000ffff037224 */ /* 0x000fe200078e0013 */
[----:B------:R-:W-:Y:S01]  /*d990*/  ISETP.GE.AND P3, PT, R18, UR4, PT ;  /* 0x0000000412007c0c */ /* 0x000fe2000bf66270 */
[----:B------:R-:W-:Y:S01]  /*d9a0*/  IMAD R13, R10, UR7, R13 ;  /* 0x000000070a0d7c24 */ /* 0x000fe2000f8e020d */
[----:B------:R-:W-:Y:S01]  /*d9b0*/  ISETP.GE.AND P6, PT, R4, UR4, PT ;  /* 0x0000000404007c0c */ /* 0x000fe2000bfc6270 */
[----:B------:R-:W-:Y:S01]  /*d9c0*/  IMAD.WIDE.U32 R2, R10, UR6, R2 ;  /* 0x000000060a027c25 */ /* 0x000fe2000f8e0002 */
[----:B------:R-:W-:Y:S01]  /*d9d0*/  ULDC.64 UR6, c[0x0][0xa80] ;  /* 0x0002a00000067ab9 */ /* 0x000fe20000000a00 */
[----:B------:R-:W-:-:S02]  /*d9e0*/  ULDC.64 UR8, c[0x0][0x208] ;  /* 0x0000820000087ab9 */ /* 0x000fc40000000a00 */
[----:B------:R-:W-:Y:S01]  /*d9f0*/  IMAD.IADD R3, R3, 0x1, R13 ;  /* 0x0000000103037824 */ /* 0x000fe200078e020d */
[----:B------:R-:W-:-:S04]  /*da00*/  LEA R12, P2, R2, UR6, 0x1 ;  /* 0x00000006020c7c11 */ /* 0x000fc8000f8408ff */
[----:B------:R-:W-:-:S05]  /*da10*/  LEA.HI.X R13, R2, UR7, R3, 0x1, P2 ;  /* 0x00000007020d7c11 */ /* 0x000fca00090f0c03 */
[----:B------:R0:W-:Y:S04]  /*da20*/  @!P3 STG.E.128 desc[UR8][R12.64], RZ ;  /* 0x000000ff0c00b986 */ /* 0x0001e8000c101d08 */
[----:B------:R0:W-:Y:S04]  /*da30*/  @!P4 STG.E.128 desc[UR8][R12.64+0x80], RZ ;  /* 0x000080ff0c00c986 */ /* 0x0001e8000c101d08 */
[----:B------:R0:W-:Y:S04]  /*da40*/  @!P5 STG.E.128 desc[UR8][R12.64+0x100], RZ ;  /* 0x000100ff0c00d986 */ /* 0x0001e8000c101d08 */
[----:B------:R0:W-:Y:S02]  /*da50*/  @!P6 STG.E.128 desc[UR8][R12.64+0x180], RZ ;  /* 0x000180ff0c00e986 */ /* 0x0001e4000c101d08 */
.L_x_296:
[----:B------:R-:W-:Y:S05]  /*da60*/  BSYNC B1 ;  /* 0x0000000000017941 */ /* 0x000fea0003800000 */
.L_x_295:
[----:B------:R-:W-:Y:S01]  /*da70*/  BSSY B1, `(.L_x_297) ;  /* 0x000001c000017945 */ /* 0x000fe20003800000 */
[----:B------:R-:W-:-:S03]  /*da80*/  ISETP.GE.AND P2, PT, R0, R15, PT ;  /* 0x0000000f0000720c */ /* 0x000fc60003f46270 */
[----:B------:R-:W-:Y:S10]  /*da90*/  @P1 BRA `(.L_x_298) ;  /* 0x0000000000641947 */ /* 0x000ff40003800000 */
[----:B0-----:R-:W-:Y:S01]  /*daa0*/  IADD3 R13, P1, R10, 0x20, RZ ;  /* 0x000000200a0d7810 */ /* 0x001fe20007f3e0ff */
        /* <DEDUP_REMOVED lines=17> */
[----:B------:R-:W-:Y:S01]  /*dbc0*/  LEA R12, P1, R2, UR6, 0x1 ;  /* 0x00000006020c7c11 */ /* 0x000fe2000f8208ff */
[----:B------:R-:W-:-:S05]  /*dbd0*/  IMAD.IADD R3, R3, 0x1, R13 ;  /* 0x0000000103037824 */ /* 0x000fca00078e020d */
[----:B------:R-:W-:-:S05]  /*dbe0*/  LEA.HI.X R13, R2, UR7, R3, 0x1, P1 ;  /* 0x00000007020d7c11 */ /* 0x000fca00088f0c03 */
[----:B------:R1:W-:Y:S04]  /*dbf0*/  @!P3 STG.E.128 desc[UR8][R12.64], RZ ;  /* 0x000000ff0c00b986 */ /* 0x0003e8000c101d08 */
[----:B------:R1:W-:Y:S04]  /*dc00*/  @!P4 STG.E.128 desc[UR8][R12.64+0x80], RZ ;  /* 0x000080ff0c00c986 */ /* 0x0003e8000c101d08 */
[----:B------:R1:W-:Y:S04]  /*dc10*/  @!P5 STG.E.128 desc[UR8][R12.64+0x100], RZ ;  /* 0x000100ff0c00d986 */ /* 0x0003e8000c101d08 */
[----:B------:R1:W-:Y:S02]  /*dc20*/  @!P6 STG.E.128 desc[UR8][R12.64+0x180], RZ ;  /* 0x000180ff0c00e986 */ /* 0x0003e4000c101d08 */
.L_x_298:
[----:B------:R-:W-:Y:S05]  /*dc30*/  BSYNC B1 ;  /* 0x0000000000017941 */ /* 0x000fea0003800000 */
.L_x_297:
[----:B------:R-:W-:Y:S04]  /*dc40*/  BSSY B1, `(.L_x_299) ;  /* 0x000001b000017945 */ /* 0x000fe80003800000 */
[----:B------:R-:W-:Y:S05]  /*dc50*/  @P0 BRA `(.L_x_300) ;  /* 0x0000000000640947 */ /* 0x000fea0003800000 */
[----:B01----:R-:W-:Y:S01]  /*dc60*/  IADD3 R13, P0, R10, 0x40, RZ ;  /* 0x000000400a0d7810 */ /* 0x003fe20007f1e0ff */
[C---:B------:R-:W-:Y:S01]  /*dc70*/  VIADD R2, R18.reuse, 0x40 ;  /* 0x0000004012027836 */ /* 0x040fe20000000000 */
[----:B------:R-:W-:Y:S01]  /*dc80*/  ULDC UR4, c[0x0][0xa8c] ;  /* 0x0002a30000047ab9 */ /* 0x000fe20000000800 */
[----:B------:R-:W-:Y:S01]  /*dc90*/  VIADD R3, R18, 0x80 ;  /* 0x0000008012037836 */ /* 0x000fe20000000000 */
[----:B------:R-:W-:Y:S01]  /*dca0*/  IADD3.X R0, RZ, R11, RZ, P0, !PT ;  /* 0x0000000bff007210 */ /* 0x000fe200007fe4ff */
[----:B------:R-:W-:Y:S01]  /*dcb0*/  ULDC.64 UR6, c[0x0][0xad8] ;  /* 0x0002b60000067ab9 */ /* 0x000fe20000000a00 */
[----:B------:R-:W-:Y:S01]  /*dcc0*/  ISETP.GE.AND P3, PT, R2, UR4, PT ;  /* 0x0000000402007c0c */ /* 0x000fe2000bf66270 */
[----:B------:R-:W-:Y:S01]  /*dcd0*/  IMAD.MOV.U32 R2, RZ, RZ, R8 ;  /* 0x000000ffff027224 */ /* 0x000fe200078e0008 */
        /* <DEDUP_REMOVED lines=17> */
.L_x_300:
[----:B------:R-:W-:Y:S05]  /*ddf0*/  BSYNC B1 ;  /* 0x0000000000017941 */ /* 0x000fea0003800000 */
.L_x_299:
[----:B------:R-:W-:Y:S05]  /*de00*/  @P2 BRA `(.L_x_291) ;  /* 0x0000000000642947 */ /* 0x000fea0003800000 */
[----:B------:R-:W-:Y:S01]  /*de10*/  IADD3 R9, P0, R10, 0x60, RZ ;  /* 0x000000600a097810 */ /* 0x000fe20007f1e0ff */
[----:B------:R-:W-:Y:S01]  /*de20*/  VIADD R0, R18, 0x40 ;  /* 0x0000004012007836 */ /* 0x000fe20000000000 */
[----:B------:R-:W-:Y:S01]  /*de30*/  ULDC UR4, c[0x0][0xa8c] ;  /* 0x0002a30000047ab9 */ /* 0x000fe20000000800 */
[----:B------:R-:W-:Y:S01]  /*de40*/  MOV R3, R19 ;  /* 0x0000001300037202 */ /* 0x000fe20000000f00 */
[----:B------:R-:W-:Y:S01]  /*de50*/  ULDC.64 UR6, c[0x0][0xad8] ;  /* 0x0002b60000067ab9 */ /* 0x000fe20000000a00 */
[----:B------:R-:W-:Y:S01]  /*de60*/  IMAD.X R10, RZ, RZ, R11, P0 ;  /* 0x000000ffff0a7224 */ /* 0x000fe200000e060b */
[----:B------:R-:W-:Y:S01]  /*de70*/  ISETP.GE.AND P2, PT, R0, UR4, PT ;  /* 0x0000000400007c0c */ /* 0x000fe2000bf46270 */
[----:B------:R-:W-:Y:S01]  /*de80*/  IMAD.MOV.U32 R2, RZ, RZ, R8 ;  /* 0x000000ffff027224 */ /* 0x000fe200078e0008 */
[C---:B------:R-:W-:Y:S01]  /*de90*/  ISETP.GE.AND P1, PT, R18.reuse, UR4, PT ;  /* 0x0000000412007c0c */ /* 0x040fe2000bf26270 */
[----:B------:R-:W-:Y:S01]  /*dea0*/  VIADD R4, R18, 0x80 ;  /* 0x0000008012047836 */ /* 0x000fe20000000000 */
[----:B------:R-:W-:Y:S01]  /*deb0*/  ULDC.64 UR8, c[0x0][0x208] ;  /* 0x0000820000087ab9 */ /* 0x000fe20000000a00 */
[----:B------:R-:W-:-:S02]  /*dec0*/  IMAD R10, R10, UR6, RZ ;  /* 0x000000060a0a7c24 */ /* 0x000fc4000f8e02ff */
[----:B------:R-:W-:Y:S01]  /*ded0*/  VIADD R0, R18, 0xc0 ;  /* 0x000000c012007836 */ /* 0x000fe20000000000 */
[----:B------:R-:W-:Y:S01]  /*dee0*/  ISETP.GE.AND P3, PT, R4, UR4, PT ;  /* 0x0000000404007c0c */ /* 0x000fe2000bf66270 */
        /* <DEDUP_REMOVED lines=11> */
.L_x_291:
[----:B------:R-:W-:Y:S05]  /*dfa0*/  BSYNC B0 ;  /* 0x0000000000007941 */ /* 0x000fea0003800000 */
.L_x_282:
[----:B------:R-:W-:Y:S02]  /*dfb0*/  ULDC UR4, c[0x0][0xc14] ;  /* 0x0003050000047ab9 */ /* 0x000fe40000000800 */
[----:B------:R-:W-:-:S13]  /*dfc0*/  ISETP.GE.AND P0, PT, R7, UR4, PT ;  /* 0x0000000407007c0c */ /* 0x000fda000bf06270 */
[----:B------:R-:W-:Y:S05]  /*dfd0*/  @!P0 BRA `(.L_x_301) ;  /* 0xffffff2c00788947 */ /* 0x000fea000383ffff */
[----:B------:R-:W-:Y:S05]  /*dfe0*/  EXIT ;  /* 0x000000000000794d */ /* 0x000fea0003800000 */
.L_x_257:
[----:B------:R-:W-:-:S08]  /*dff0*/  NOP ;  /* 0x0000000000007918 */ /* 0x000fd00000000000 */
[----:B0-----:R-:W0:-:S00]  /*e000*/  USETMAXREG.DEALLOC.CTAPOOL 0x18 ;  /* 0x00000018000079c8 */ /* 0x001e0000080e0500 */
[----:B0-----:R-:W-:-:S06]  /*e010*/  LOP3.LUT R0, R0, 0x3, RZ, 0xc0, !PT ;  /* 0x0000000300007812 */ /* 0x001fcc00078ec0ff */
[----:B------:R-:W0:Y:S02]  /*e020*/  SHFL.IDX PT, R0, R0, RZ, 0x1f ;  /* 0x00001fff00007589 */ /* 0x000e2400000e0000 */
[----:B0-----:R-:W-:-:S13]  /*e030*/  ISETP.NE.AND P0, PT, R0, RZ, PT ;  /* 0x000000ff0000720c */ /* 0x001fda0003f05270 */
[----:B------:R-:W-:Y:S05]  /*e040*/  @P0 EXIT ;  /* 0x000000000000094d */ /* 0x000fea0003800000 */
[----:B------:R-:W0:Y:S01]  /*e050*/  S2R R2, SR_TID.X ;  /* 0x0000000000027919 */ /* 0x000e220000002100 */
[----:B------:R-:W-:Y:S01]  /*e060*/  LOP3.LUT R4, R4, 0xffffffdf, RZ, 0xc0, !PT ;  /* 0xffffffdf04047812 */ /* 0x000fe200078ec0ff */
[----:B------:R-:W-:Y:S01]  /*e070*/  ULDC UR5, c[0x0][0xc14] ;  /* 0x0003050000057ab9 */ /* 0x000fe20000000800 */
[----:B------:R-:W-:Y:S01]  /*e080*/  MOV R0, RZ ;  /* 0x000000ff00007202 */ /* 0x000fe20000000f00 */
[----:B------:R-:W-:Y:S01]  /*e090*/  ULDC.64 UR6, c[0x0][0x208] ;  /* 0x0000820000067ab9 */ /* 0x000fe20000000a00 */
[----:B------:R-:W-:Y:S01]  /*e0a0*/  ULDC UR4, c[0x0][0xc10] ;  /* 0x0003040000047ab9 */ /* 0x000fe20000000800 */
[----:B0-----:R-:W-:-:S04]  /*e0b0*/  LOP3.LUT R8, R2, 0x1f, RZ, 0xc0, !PT ;  /* 0x0000001f02087812 */ /* 0x001fc800078ec0ff */
[----:B------:R-:W-:-:S13]  /*e0c0*/  ISETP.NE.AND P0, PT, R8, 0x1f, PT ;  /* 0x0000001f0800780c */ /* 0x000fda0003f05270 */
[----:B------:R-:W-:Y:S02]  /*e0d0*/  @P0 LOP3.LUT R4, R4, 0x20, RZ, 0xfc, !PT ;  /* 0x0000002004040812 */ /* 0x000fe400078efcff */
[----:B------:R-:W-:-:S13]  /*e0e0*/  ISETP.GE.OR P0, PT, R8, UR5, !P0 ;  /* 0x0000000508007c0c */ /* 0x000fda000c706670 */
[----:B------:R-:W0:Y:S02]  /*e0f0*/  @!P0 LDC.64 R2, c[0x0][0xc58] ;  /* 0x00031600ff028b82 */ /* 0x000e240000000a00 */
[----:B0-----:R-:W-:-:S05]  /*e100*/  @!P0 IMAD.WIDE.U32 R2, R8, 0x4, R2 ;  /* 0x0000000408028825 */ /* 0x001fca00078e0002 */
[----:B------:R-:W2:Y:S01]  /*e110*/  @!P0 LDG.E R0, desc[UR6][R2.64] ;  /* 0x0000000602008981 */ /* 0x000ea2000c1e1900 */
[C---:B------:R-:W-:Y:S01]  /*e120*/  ISETP.NE.AND P1, PT, R8.reuse, RZ, PT ;  /* 0x000000ff0800720c */ /* 0x040fe20003f25270 */
[----:B------:R-:W0:Y:S01]  /*e130*/  S2UR UR6, SR_CTAID.X ;  /* 0x00000000000679c3 */ /* 0x000e220000002500 */
[----:B------:R-:W-:Y:S01]  /*e140*/  ISETP.GE.U32.AND P0, PT, R8, 0x2, PT ;  /* 0x000000020800780c */ /* 0x000fe20003f06070 */
[----:B------:R-:W-:Y:S01]  /*e150*/  IMAD.MOV.U32 R19, RZ, RZ, RZ ;  /* 0x000000ffff137224 */ /* 0x000fe200078e00ff */
[----:B------:R-:W-:Y:S02]  /*e160*/  LOP3.LUT R4, R4, 0xfffffffe, RZ, 0xc0, !PT ;  /* 0xfffffffe04047812 */ /* 0x000fe400078ec0ff */
[----:B------:R-:W-:-:S07]  /*e170*/  MOV R16, RZ ;  /* 0x000000ff00107202 */ /* 0x000fce0000000f00 */
[----:B------:R-:W-:-:S04]  /*e180*/  @P1 LOP3.LUT R4, R4, 0x1, RZ, 0xfc, !PT ;  /* 0x0000000104041812 */ /* 0x000fc800078efcff */
[----:B------:R-:W-:-:S04]  /*e190*/  LOP3.LUT R4, R4, 0xffffffef, RZ, 0xc0, !PT ;  /* 0xffffffef04047812 */ /* 0x000fc800078ec0ff */
[----:B------:R-:W-:-:S04]  /*e1a0*/  @P0 LOP3.LUT R4, R4, 0x10, RZ, 0xfc, !PT ;  /* 0x0000001004040812 */ /* 0x000fc800078efcff */
[----:B------:R-:W-:Y:S01]  /*e1b0*/  LOP3.LUT R4, R4, 0xfffffff7, RZ, 0xc0, !PT ;  /* 0xfffffff704047812 */ /* 0x000fe200078ec0ff */
[----:B--2---:R-:W1:Y:S02]  /*e1c0*/  SHFL.UP PT, R5, R0, 0x1, RZ ;  /* 0x0420000000057989 */ /* 0x004e6400000e00ff */
[----:B-1----:R-:W-:-:S05]  /*e1d0*/  SEL R5, R5, RZ, P1 ;  /* 0x000000ff05057207 */ /* 0x002fca0000800000 */
[----:B------:R-:W-:-:S05]  /*e1e0*/  IMAD.IADD R5, R0, 0x1, R5 ;  /* 0x0000000100057824 */ /* 0x000fca00078e0205 */
[----:B------:R-:W1:Y:S02]  /*e1f0*/  SHFL.UP PT, R6, R5, 0x2, RZ ;  /* 0x0440000005067989 */ /* 0x000e6400000e00ff */
[----:B-1----:R-:W-:Y:S02]  /*e200*/  SEL R6, R6, RZ, P0 ;  /* 0x000000ff06067207 */ /* 0x002fe40000000000 */
[----:B------:R-:W-:-:S03]  /*e210*/  ISETP.GE.U32.AND P0, PT, R8, 0x4, PT ;  /* 0x000000040800780c */ /* 0x000fc60003f06070 */
[----:B------:R-:W-:-:S05]  /*e220*/  IMAD.IADD R6, R5, 0x1, R6 ;  /* 0x0000000105067824 */ /* 0x000fca00078e0206 */
[----:B------:R-:W1:Y:S05]  /*e230*/  SHFL.UP PT, R7, R6, 0x4, RZ ;  /* 0x0480000006077989 */ /* 0x000e6a00000e00ff */
[----:B------:R-:W-:-:S04]  /*e240*/  @P0 LOP3.LUT R4, R4, 0x8, RZ, 0xfc, !PT ;  /* 0x0000000804040812 */ /* 0x000fc800078efcff */
[----:B------:R-:W-:Y:S02]  /*e250*/  LOP3.LUT R4, R4, 0xfffffffb, RZ, 0xc0, !PT ;  /* 0xfffffffb04047812 */ /* 0x000fe400078ec0ff */
        /* <DEDUP_REMOVED lines=10> */
[----:B------:R-:W-:Y:S02]  /*e300*/  @P0 LOP3.LUT R4, R4, 0x2, RZ, 0xfc, !PT ;  /* 0x0000000204040812 */ /* 0x000fe400078efcff */
[----:B-1----:R-:W-:-:S05]  /*e310*/  SEL R2, R2, RZ, P0 ;  /* 0x000000ff02027207 */ /* 0x002fca0000000000 */
[----:B------:R-:W-:-:S05]  /*e320*/  IMAD.IADD R2, R3, 0x1, R2 ;  /* 0x0000000103027824 */ /* 0x000fca00078e0202 */
[----:B------:R-:W1:Y:S02]  /*e330*/  SHFL.IDX PT, R5, R2, 0x1f, 0x1f ;  /* 0x03e01f0002057f89 */ /* 0x000e6400000e0000 */
[----:B-1----:R-:W-:-:S04]  /*e340*/  IMAD R5, R5, UR4, RZ ;  /* 0x0000000405057c24 */ /* 0x002fc8000f8e02ff */
[----:B------:R-:W-:Y:S01]  /*e350*/  IMAD.MOV.U32 R6, RZ, RZ, R5 ;  /* 0x000000ffff067224 */ /* 0x000fe200078e0005 */
[----:B0-----:R-:W-:-:S13]  /*e360*/  ISETP.GT.AND P0, PT, R5, UR6, PT ;  /* 0x0000000605007c0c */ /* 0x001fda000bf04270 */
[----:B------:R-:W-:Y:S05]  /*e370*/  @P0 BRA `(.L_x_302) ;  /* 0x0000000000c40947 */ /* 0x000fea0003800000 */
[----:B------:R-:W-:Y:S01]  /*e380*/  IMAD.MOV.U32 R5, RZ, RZ, R6 ;  /* 0x000000ffff057224 */ /* 0x000fe200078e0006 */
[----:B------:R-:W-:Y:S01]  /*e390*/  ULDC UR5, c[0x0][0xc14] ;  /* 0x0003050000057ab9 */ /* 0x000fe20000000800 */
[----:B------:R-:W-:Y:S01]  /*e3a0*/  IMAD.MOV.U32 R19, RZ, RZ, RZ ;  /* 0x000000ffff137224 */ /* 0x000fe200078e00ff */
[----:B------:R-:W-:Y:S01]  /*e3b0*/  ULDC UR7, c[0x0][0xc14] ;  /* 0x0003050000077ab9 */ /* 0x000fe20000000800 */
[----:B------:R-:W-:-:S05]  /*e3c0*/  ULDC UR4, c[0x0][0xc10] ;  /* 0x0003040000047ab9 */ /* 0x000fca0000000800 */
.L_x_306:
[----:B------:R-:W-:Y:S01]  /*e3d0*/  VIADD R0, R19, 0x1f ;  /* 0x0000001f13007836 */ /* 0x000fe20000000000 */
[----:B------:R-:W-:-:S04]  /*e3e0*/  MOV R19, UR7 ;  /* 0x0000000700137c02 */ /* 0x000fc80008000f00 */
[----:B------:R-:W-:-:S13]  /*e3f0*/  ISETP.GE.AND P0, PT, R0, UR5, PT ;  /* 0x0000000500007c0c */ /* 0x000fda000bf06270 */
[----:B------:R-:W-:Y:S05]  /*e400*/  @P0 BRA `(.L_x_303) ;  /* 0x0000000400440947 */ /* 0x000fea0003800000 */
[----:B------:R-:W0:Y:S01]  /*e410*/  S2R R2, SR_TID.X ;  /* 0x0000000000027919 */ /* 0x000e220000002100 */
[----:B------:R-:W-:Y:S01]  /*e420*/  IMAD.MOV.U32 R19, RZ, RZ, R0 ;  /* 0x000000ffff137224 */ /* 0x000fe200078e0000 */
[----:B------:R-:W-:Y:S01]  /*e430*/  BSSY B0, `(.L_x_304) ;  /* 0x000000b000007945 */ /* 0x000fe20003800000 */
[----:B------:R-:W-:Y:S01]  /*e440*/  IMAD.MOV.U32 R0, RZ, RZ, RZ ;  /* 0x000000ffff007224 */ /* 0x000fe200078e00ff */
[----:B0-----:R-:W-:-:S04]  /*e450*/  LOP3.LUT R8, R2, 0x1f, RZ, 0xc0, !PT ;  /* 0x0000001f02087812 */ /* 0x001fc800078ec0ff */
[C---:B------:R-:W-:Y:S01]  /*e460*/  ISETP.NE.AND P1, PT, R8.reuse, 0x1f, PT ;  /* 0x0000001f0800780c */ /* 0x040fe20003f25270 */
[----:B------:R-:W-:-:S05]  /*e470*/  IMAD.IADD R7, R8, 0x1, R19 ;  /* 0x0000000108077824 */ /* 0x000fca00078e0213 */
[----:B------:R-:W-:-:S13]  /*e480*/  ISETP.GE.OR P0, PT, R7, UR5, !P1 ;  /* 0x0000000507007c0c */ /* 0x000fda000cf06670 */
[----:B------:R-:W-:Y:S05]  /*e490*/  @P0 BRA `(.L_x_305) ;  /* 0x0000000000100947 */ /* 0x000fea0003800000 */
[----:B------:R-:W0:Y:S01]  /*e4a0*/  LDC.64 R2, c[0x0][0xc58] ;  /* 0x00031600ff027b82 */ /* 0x000e220000000a00 */
[----:B------:R-:W-:Y:S01]  /*e4b0*/  ULDC.64 UR8, c[0x0][0x208] ;  /* 0x0000820000087ab9 */ /* 0x000fe20000000a00 */
[----:B0-----:R-:W-:-:S05]  /*e4c0*/  IMAD.WIDE R2, R7, 0x4, R2 ;  /* 0x0000000407027825 */ /* 0x001fca00078e0202 */
[----:B------:R0:W5:Y:S02]  /*e4d0*/  LDG.E R0, desc[UR8][R2.64] ;  /* 0x0000000802007981 */ /* 0x000164000c1e1900 */
.L_x_305:
[----:B------:R-:W-:Y:S05]  /*e4e0*/  BSYNC B0 ;  /* 0x0000000000007941 */ /* 0x000fea0003800000 */
.L_x_304:
[----:B0----5:R-:W0:Y:S01]  /*e4f0*/  SHFL.UP PT, R2, R0, 0x1, RZ ;  /* 0x0420000000027989 */ /* 0x021e2200000e00ff */
[C---:B------:R-:W-:Y:S02]  /*e500*/  ISETP.NE.AND P0, PT, R8.reuse, RZ, PT ;  /* 0x000000ff0800720c */ /* 0x040fe40003f05270 */
[----:B------:R-:W-:Y:S02]  /*e510*/  ISETP.GE.U32.AND P1, PT, R8, 0x2, PT ;  /* 0x000000020800780c */ /* 0x000fe40003f26070 */
[----:B0-----:R-:W-:Y:S02]  /*e520*/  SEL R3, R2, RZ, P0 ;  /* 0x000000ff02037207 */ /* 0x001fe40000000000 */
[----:B------:R-:W-:-:S03]  /*e530*/  ISETP.GE.U32.AND P0, PT, R8, 0x4, PT ;  /* 0x000000040800780c */ /* 0x000fc60003f06070 */
[----:B------:R-:W-:-:S05]  /*e540*/  IMAD.IADD R3, R0, 0x1, R3 ;  /* 0x0000000100037824 */ /* 0x000fca00078e0203 */
[----:B------:R-:W0:Y:S02]  /*e550*/  SHFL.UP PT, R2, R3, 0x2, RZ ;  /* 0x0440000003027989 */ /* 0x000e2400000e00ff */
[----:B0-----:R-:W-:Y:S02]  /*e560*/  SEL R2, R2, RZ, P1 ;  /* 0x000000ff02027207 */ /* 0x001fe40000800000 */
[----:B------:R-:W-:-:S03]  /*e570*/  ISETP.GE.U32.AND P1, PT, R8, 0x8, PT ;  /* 0x000000080800780c */ /* 0x000fc60003f26070 */
[----:B------:R-:W-:-:S05]  /*e580*/  IMAD.IADD R2, R3, 0x1, R2 ;  /* 0x0000000103027824 */ /* 0x000fca00078e0202 */
[----:B------:R-:W0:Y:S02]  /*e590*/  SHFL.UP PT, R6, R2, 0x4, RZ ;  /* 0x0480000002067989 */ /* 0x000e2400000e00ff */
[----:B0-----:R-:W-:Y:S02]  /*e5a0*/  SEL R7, R6, RZ, P0 ;  /* 0x000000ff06077207 */ /* 0x001fe40000000000 */
[----:B------:R-:W-:Y:S02]  /*e5b0*/  ISETP.GE.U32.AND P0, PT, R8, 0x10, PT ;  /* 0x000000100800780c */ /* 0x000fe40003f06070 */
[----:B------:R-:W-:-:S05]  /*e5c0*/  IADD3 R7, R2, R7, RZ ;  /* 0x0000000702077210 */ /* 0x000fca0007ffe0ff */
[----:B------:R-:W0:Y:S02]  /*e5d0*/  SHFL.UP PT, R6, R7, 0x8, RZ ;  /* 0x0500000007067989 */ /* 0x000e2400000e00ff */
[----:B0-----:R-:W-:-:S05]  /*e5e0*/  SEL R6, R6, RZ, P1 ;  /* 0x000000ff06067207 */ /* 0x001fca0000800000 */
[----:B------:R-:W-:-:S05]  /*e5f0*/  IMAD.IADD R6, R7, 0x1, R6 ;  /* 0x0000000107067824 */ /* 0x000fca00078e0206 */
[----:B------:R-:W0:Y:S02]  /*e600*/  SHFL.UP PT, R8, R6, 0x10, RZ ;  /* 0x0600000006087989 */ /* 0x000e2400000e00ff */
[----:B0-----:R-:W-:-:S05]  /*e610*/  SEL R9, R8, RZ, P0 ;  /* 0x000000ff08097207 */ /* 0x001fca0000000000 */
[----:B------:R-:W-:-:S05]  /*e620*/  IMAD.IADD R9, R6, 0x1, R9 ;  /* 0x0000000106097824 */ /* 0x000fca00078e0209 */
[----:B------:R-:W0:Y:S02]  /*e630*/  SHFL.IDX PT, R3, R9, 0x1f, 0x1f ;  /* 0x03e01f0009037f89 */ /* 0x000e2400000e0000 */
[----:B0-----:R-:W-:-:S04]  /*e640*/  IMAD R6, R3, UR4, RZ ;  /* 0x0000000403067c24 */ /* 0x001fc8000f8e02ff */
[----:B------:R-:W-:-:S05]  /*e650*/  IMAD.IADD R5, R6, 0x1, R5 ;  /* 0x0000000106057824 */ /* 0x000fca00078e0205 */
[----:B------:R-:W-:-:S13]  /*e660*/  ISETP.GT.AND P0, PT, R5, UR6, PT ;  /* 0x0000000605007c0c */ /* 0x000fda000bf04270 */
[----:B------:R-:W-:Y:S05]  /*e670*/  @!P0 BRA `(.L_x_306) ;  /* 0xfffffffc00548947 */ /* 0x000fea000383ffff */
[----:B------:R-:W-:-:S07]  /*e680*/  IMAD.MOV.U32 R2, RZ, RZ, R9 ;  /* 0x000000ffff027224 */ /* 0x000fce00078e0009 */
.L_x_302:
[----:B------:R-:W-:-:S04]  /*e690*/  IMAD.IADD R7, R5, 0x1, -R6 ;  /* 0x0000000105077824 */ /* 0x000fc800078e0a06 */
[----:B------:R-:W-:-:S05]  /*e6a0*/  IMAD R3, R2, UR4, R7 ;  /* 0x0000000402037c24 */ /* 0x000fca000f8e0207 */
[----:B------:R-:W-:-:S13]  /*e6b0*/  ISETP.GT.AND P0, PT, R3, UR6, PT ;  /* 0x0000000603007c0c */ /* 0x000fda000bf04270 */
[----:B------:R-:W-:-:S04]  /*e6c0*/  VOTE.ANY R8, PT, !P0 ;  /* 0x0000000000087806 */ /* 0x000fc800040e0100 */
[----:B------:R-:W0:Y:S01]  /*e6d0*/  POPC R5, R8 ;  /* 0x0000000800057309 */ /* 0x000e220000000000 */
[----:B------:R-:W-:Y:S01]  /*e6e0*/  ISETP.NE.AND P0, PT, R8, RZ, PT ;  /* 0x000000ff0800720c */ /* 0x000fe20003f05270 */
[----:B0-----:R-:W0:Y:S02]  /*e6f0*/  SHFL.IDX PT, R0, R0, R5, 0x1f ;  /* 0x00001f0500007589 */ /* 0x001e2400000e0000 */
[----:B0-----:R-:W-:-:S04]  /*e700*/  IABS R6, R0 ;  /* 0x0000000000067213 */ /* 0x001fc80000000000 */
[----:B------:R-:W0:Y:S08]  /*e710*/  I2F.RP R9, R6 ;  /* 0x0000000600097306 */ /* 0x000e300000209400 */
[----:B0-----:R-:W0:Y:S02]  /*e720*/  MUFU.RCP R9, R9 ;  /* 0x0000000900097308 */ /* 0x001e240000001000 */
[----:B0-----:R-:W-:-:S06]  /*e730*/  IADD3 R3, R9, 0xffffffe, RZ ;  /* 0x0ffffffe09037810 */ /* 0x001fcc0007ffe0ff */
[----:B------:R-:W0:Y:S02]  /*e740*/  F2I.FTZ.U32.TRUNC.NTZ R3, R3 ;  /* 0x0000000300037305 */ /* 0x000e24000021f000 */
[----:B0-----:R-:W-:Y:S01]  /*e750*/  IMAD.MOV R11, RZ, RZ, -R3 ;  /* 0x000000ffff0b7224 */ /* 0x001fe200078e0a03 */
[----:B------:R-:W-:Y:S06]  /*e760*/  @!P0 BRA `(.L_x_307) ;  /* 0x0000000000088947 */ /* 0x000fec0003800000 */
[----:B------:R-:W-:-:S05]  /*e770*/  VIADD R9, R5, 0xffffffff ;  /* 0xffffffff05097836 */ /* 0x000fca0000000000 */
[----:B------:R0:W1:Y:S02]  /*e780*/  SHFL.IDX PT, R16, R2, R9, 0x1f ;  /* 0x00001f0902107589 */ /* 0x00006400000e0000 */
.L_x_307:
[----:B-1----:R-:W-:Y:S02]  /*e790*/  IMAD R16, R16, UR4, R7 ;  /* 0x0000000410107c24 */ /* 0x002fe4000f8e0207 */
[----:B------:R-:W-:Y:S02]  /*e7a0*/  IMAD R7, R11, R6, RZ ;  /* 0x000000060b077224 */ /* 0x000fe400078e02ff */
[----:B0-----:R-:W-:Y:S01]  /*e7b0*/  IMAD.MOV.U32 R2, RZ, RZ, RZ ;  /* 0x000000ffff027224 */ /* 0x001fe200078e00ff */
[----:B------:R-:W-:Y:S01]  /*e7c0*/  IADD3 R17, -R16, UR6, RZ ;  /* 0x0000000610117c10 */ /* 0x000fe2000fffe1ff */
[----:B------:R-:W-:Y:S02]  /*e7d0*/  IMAD.IADD R19, R5, 0x1, R19 ;  /* 0x0000000105137824 */ /* 0x000fe400078e0213 */
[----:B------:R-:W-:Y:S01]  /*e7e0*/  IMAD.HI.U32 R2, R3, R7, R2 ;  /* 0x0000000703027227 */ /* 0x000fe200078e0002 */
[----:B------:R-:W-:Y:S02]  /*e7f0*/  IABS R7, R0 ;  /* 0x0000000000077213 */ /* 0x000fe40000000000 */
[----:B------:R-:W-:-:S03]  /*e800*/  IABS R3, R17 ;  /* 0x0000001100037213 */ /* 0x000fc60000000000 */
[----:B------:R-:W-:Y:S02]  /*e810*/  IMAD.MOV R7, RZ, RZ, -R7 ;  /* 0x000000ffff077224 */ /* 0x000fe400078e0a07 */
[----:B------:R-:W-:-:S04]  /*e820*/  IMAD.HI.U32 R2, R2, R3, RZ ;  /* 0x0000000302027227 */ /* 0x000fc800078e00ff */
[----:B------:R-:W-:-:S05]  /*e830*/  IMAD R3, R2, R7, R3 ;  /* 0x0000000702037224 */ /* 0x000fca00078e0203 */
[----:B------:R-:W-:-:S13]  /*e840*/  ISETP.GT.U32.AND P0, PT, R6, R3, PT ;  /* 0x000000030600720c */ /* 0x000fda0003f04070 */
[----:B------:R-:W-:Y:S01]  /*e850*/  @!P0 IADD3 R3, R3, -R6, RZ ;  /* 0x8000000603038210 */ /* 0x000fe20007ffe0ff */
[----:B------:R-:W-:-:S03]  /*e860*/  @!P0 VIADD R2, R2, 0x1 ;  /* 0x0000000102028836 */ /* 0x000fc60000000000 */
[----:B------:R-:W-:Y:S02]  /*e870*/  ISETP.GE.U32.AND P0, PT, R3, R6, PT ;  /* 0x000000060300720c */ /* 0x000fe40003f06070 */
[----:B------:R-:W-:-:S11]  /*e880*/  LOP3.LUT R3, R17, R0, RZ, 0x3c, !PT ;  /* 0x0000000011037212 */ /* 0x000fd600078e3cff */
[----:B------:R-:W-:Y:S01]  /*e890*/  @P0 VIADD R2, R2, 0x1 ;  /* 0x0000000102020836 */ /* 0x000fe20000000000 */
[----:B------:R-:W-:-:S13]  /*e8a0*/  ISETP.GE.AND P0, PT, R3, RZ, PT ;  /* 0x000000ff0300720c */ /* 0x000fda0003f06270 */
[----:B------:R-:W-:Y:S01]  /*e8b0*/  @!P0 IMAD.MOV R2, RZ, RZ, -R2 ;  /* 0x000000ffff028224 */ /* 0x000fe200078e0a02 */
[----:B------:R-:W-:-:S13]  /*e8c0*/  ISETP.NE.AND P0, PT, R0, RZ, PT ;  /* 0x000000ff0000720c */ /* 0x000fda0003f05270 */
[----:B------:R-:W-:-:S05]  /*e8d0*/  @!P0 LOP3.LUT R2, RZ, R0, RZ, 0x33, !PT ;  /* 0x00000000ff028212 */ /* 0x000fca00078e33ff */
[--C-:B------:R-:W-:Y:S02]  /*e8e0*/  IMAD.MOV R3, RZ, RZ, -R2.reuse ;  /* 0x000000ffff037224 */ /* 0x100fe400078e0a02 */
[----:B------:R-:W-:Y:S02]  /*e8f0*/  IMAD.MOV.U32 R18, RZ, RZ, R2 ;  /* 0x000000ffff127224 */ /* 0x000fe400078e0002 */
[----:B------:R-:W-:Y:S01]  /*e900*/  IMAD R17, R0, R3, R17 ;  /* 0x0000000300117224 */ /* 0x000fe200078e0211 */
[----:B------:R-:W-:Y:S06]  /*e910*/  BRA `(.L_x_308) ;  /* 0x00000000000c7947 */ /* 0x000fec0003800000 */
.L_x_303:
[----:B------:R-:W-:Y:S01]  /*e920*/  MOV R17, RZ ;  /* 0x000000ff00117202 */ /* 0x000fe20000000f00 */
[----:B------:R-:W-:Y:S02]  /*e930*/  IMAD.U32 R16, RZ, RZ, UR6 ;  /* 0x00000006ff107e24 */ /* 0x000fe4000f8e00ff */
[----:B------:R-:W-:-:S07]  /*e940*/  IMAD.MOV.U32 R18, RZ, RZ, RZ ;  /* 0x000000ffff127224 */ /* 0x000fce00078e00ff */
.L_x_308:
[----:B------:R-:W0:Y:S01]  /*e950*/  S2R R0, SR_TID.X ;  /* 0x0000000000007919 */ /* 0x000e220000002100 */
[----:B------:R-:W-:Y:S01]  /*e960*/  STL [R1+0x28], RZ ;  /* 0x000028ff01007387 */ /* 0x000fe20000100800 */
[----:B0-----:R-:W-:-:S04]  /*e970*/  LOP3.LUT R0, R0, 0x1f, RZ, 0xc0, !PT ;  /* 0x0000001f00007812 */ /* 0x001fc800078ec0ff */
[----:B------:R-:W-:-:S13]  /*e980*/  ISETP.NE.AND P0, PT, R0, RZ, PT ;  /* 0x000000ff0000720c */ /* 0x000fda0003f05270 */
[----:B------:R-:W0:Y:S01]  /*e990*/  @!P0 S2R R3, SR_CgaCtaId ;  /* 0x0000000000038919 */ /* 0x000e220000008800 */
[----:B------:R-:W-:-:S04]  /*e9a0*/  @!P0 MOV R0, 0x400 ;  /* 0x0000040000008802 */ /* 0x000fc80000000f00 */
[----:B0-----:R-:W-:-:S05]  /*e9b0*/  @!P0 LEA R0, R3, R0, 0x18 ;  /* 0x0000000003008211 */ /* 0x001fca00078ec0ff */
[----:B------:R0:W-:Y:S01]  /*e9c0*/  @!P0 STS.128 [R0+0x388d0], R16 ;  /* 0x0388d01000008388 */ /* 0x0001e20000000c00 */
[----:B------:R-:W-:Y:S06]  /*e9d0*/  BAR.ARV 0x5, 0x120 ;  /* 0x0144800000007b1d */ /* 0x000fec0000002000 */
[----:B------:R-:W-:Y:S01]  /*e9e0*/  ISETP.GE.AND P0, PT, R19, UR5, PT ;  /* 0x0000000513007c0c */ /* 0x000fe2000bf06270 */
[----:B0-----:R-:W-:-:S05]  /*e9f0*/  IMAD.MOV.U32 R0, RZ, RZ, 0x1 ;  /* 0x00000001ff007424 */ /* 0x001fca00078e00ff */
[----:B------:R0:W-:Y:S04]  /*ea00*/  STL [R1+0x8], R0 ;  /* 0x0000080001007387 */ /* 0x0001e80000100800 */
[----:B------:R0:W-:Y:S03]  /*ea10*/  STL [R1], RZ ;  /* 0x000000ff01007387 */ /* 0x0001e60000100800 */
[----:B------:R-:W-:Y:S05]  /*ea20*/  @P0 BRA `(.L_x_309) ;  /* 0x0000004400140947 */ /* 0x000fea0003800000 */
[----:B0-----:R-:W-:Y:S01]  /*ea30*/  IMAD.MOV.U32 R0, RZ, RZ, 0x1 ;  /* 0x00000001ff007424 */ /* 0x001fe200078e00ff */
[----:B------:R0:W-:Y:S01]  /*ea40*/  STL [R1], RZ ;  /* 0x000000ff01007387 */ /* 0x0001e20000100800 */
[----:B------:R-:W-:Y:S01]  /*ea50*/  ULDC UR38, c[0x0][0xc] ;  /* 0x0000030000267ab9 */ /* 0x000fe20000000800 */
[----:B------:R-:W-:Y:S02]  /*ea60*/  ULDC.64 UR36, c[0x0][0x198] ;  /* 0x0000660000247ab9 */ /* 0x000fe40000000a00 */
[----:B------:R0:W-:Y:S04]  /*ea70*/  STL [R1+0x8], R0 ;  /* 0x0000080001007387 */ /* 0x0001e80000100800 */
[----:B------:R0:W-:Y:S02]  /*ea80*/  STL [R1+0x28], RZ ;  /* 0x000028ff01007387 */ /* 0x0001e40000100800 */
.L_x_375:
[----:B-1----:R-:W1:Y:S01]  /*ea90*/  LDC.64 R2, c[0x0][0xc60] ;  /* 0x00031800ff027b82 */ /* 0x002e620000000a00 */
[----:B------:R-:W-:Y:S01]  /*eaa0*/  ULDC.64 UR4, c[0x0][0x208] ;  /* 0x0000820000047ab9 */ /* 0x000fe20000000a00 */
[----:B-1----:R-:W-:-:S05]  /*eab0*/  IMAD.WIDE R2, R19, 0x4, R2 ;  /* 0x0000000413027825 */ /* 0x002fca00078e0202 */
[----:B------:R-:W2:Y:S01]  /*eac0*/  LDG.E R5, desc[UR4][R2.64] ;  /* 0x0000000402057981 */ /* 0x000ea2000c1e1900 */
[----:B------:R-:W-:Y:S05]  /*ead0*/  YIELD ;  /* 0x0000000000007946 */ /* 0x000fea0003800000 */
[----:B------:R-:W-:Y:S01]  /*eae0*/  ULDC.64 UR4, c[0x0][0xa28] ;  /* 0x00028a0000047ab9 */ /* 0x000fe20000000a00 */
[----:B0-----:R-:W-:Y:S01]  /*eaf0*/  IMAD.MOV.U32 R0, RZ, RZ, RZ ;  /* 0x000000ffff007224 */ /* 0x001fe200078e00ff */
[----:B------:R-:W-:Y:S01]  /*eb00*/  ISETP.NE.U32.AND P0, PT, RZ, UR4, PT ;  /* 0x00000004ff007c0c */ /* 0x000fe2000bf05070 */
[----:B------:R-:W-:-:S03]  /*eb10*/  ULDC.64 UR6, c[0x0][0x208] ;  /* 0x0000820000067ab9 */ /* 0x000fc60000000a00 */
[----:B------:R-:W-:Y:S02]  /*eb20*/  ISETP.NE.AND.EX P0, PT, RZ, UR5, PT, P0 ;  /* 0x00000005ff007c0c */ /* 0x000fe4000bf05300 */
[----:B------:R-:W-:Y:S02]  /*eb30*/  MOV R6, RZ ;  /* 0x000000ff00067202 */ /* 0x000fe40000000f00 */
[----:B--2---:R-:W-:Y:S01]  /*eb40*/  SHF.R.S32.HI R4, RZ, 0x1f, R5 ;  /* 0x0000001fff047819 */ /* 0x004fe20000011405 */
[----:B------:R-:W-:-:S08]  /*eb50*/  IMAD.SHL.U32 R7, R5, 0x4, RZ ;  /* 0x0000000405077824 */ /* 0x000fd000078e00ff */
[C---:B------:R-:W-:Y:S01]  /*eb60*/  @P0 LEA R2, P1, R5.reuse, UR4, 0x2 ;  /* 0x0000000405020c11 */ /* 0x040fe2000f8210ff */
[----:B------:R-:W-:Y:S03]  /*eb70*/  STL [R1+0x14], R5 ;  /* 0x0000140501007387 */ /* 0x000fe60000100800 */
[----:B------:R-:W-:Y:S01]  /*eb80*/  @P0 LEA.HI.X R3, R5, UR5, R4, 0x2, P1 ;  /* 0x0000000505030c11 */ /* 0x000fe200088f1404 */
[----:B------:R-:W-:-:S04]  /*eb90*/  ULDC.64 UR4, c[0x0][0xa00] ;  /* 0x0002800000047ab9 */ /* 0x000fc80000000a00 */
[----:B------:R0:W5:Y:S01]  /*eba0*/  @P0 LDG.E R0, desc[UR6][R2.64] ;  /* 0x0000000602000981 */ /* 0x000162000c1e1900 */
[----:B------:R-:W-:-:S04]  /*ebb0*/  ISETP.NE.U32.AND P0, PT, RZ, UR4, PT ;  /* 0x00000004ff007c0c */ /* 0x000fc8000bf05070 */
[----:B------:R-:W-:-:S13]  /*ebc0*/  ISETP.NE.AND.EX P0, PT, RZ, UR5, PT, P0 ;  /* 0x00000005ff007c0c */ /* 0x000fda000bf05300 */
[----:B0-----:R-:W-:-:S04]  /*ebd0*/  @P0 LEA R2, P1, R5, UR4, 0x2 ;  /* 0x0000000405020c11 */ /* 0x001fc8000f8210ff */
[----:B------:R-:W-:Y:S01]  /*ebe0*/  @P0 LEA.HI.X R3, R5, UR5, R4, 0x2, P1 ;  /* 0x0000000505030c11 */ /* 0x000fe200088f1404 */
[----:B------:R-:W-:-:S04]  /*ebf0*/  ULDC.64 UR4, c[0x0][0xa20] ;  /* 0x0002880000047ab9 */ /* 0x000fc80000000a00 */
[----:B------:R-:W2:Y:S01]  /*ec00*/  @P0 LDG.E R6, desc[UR6][R2.64] ;  /* 0x0000000602060981 */ /* 0x000ea2000c1e1900 */
[----:B------:R-:W-:-:S04]  /*ec10*/  ISETP.NE.U32.AND P0, PT, RZ, UR4, PT ;  /* 0x00000004ff007c0c */ /* 0x000fc8000bf05070 */
[----:B------:R-:W-:Y:S01]  /*ec20*/  ISETP.NE.AND.EX P0, PT, RZ, UR5, PT, P0 ;  /* 0x00000005ff007c0c */ /* 0x000fe2000bf05300 */
[----:B--2---:R0:W-:Y:S04]  /*ec30*/  STL [R1+0x2c], R6 ;  /* 0x00002c0601007387 */ /* 0x0041e80000100800 */
[----:B------:R1:W-:Y:S01]  /*ec40*/  STL [R1+0x1c], R7 ;  /* 0x00001c0701007387 */ /* 0x0003e20000100800 */
[----:B0-----:R-:W-:-:S07]  /*ec50*/  SHF.L.U64.HI R6, R5, 0x2, R4 ;  /* 0x0000000205067819 */ /* 0x001fce0000010204 */
[C---:B------:R-:W-:Y:S01]  /*ec60*/  @P0 IADD3 R4, P1, R7.reuse, UR4, RZ ;  /* 0x0000000407040c10 */ /* 0x040fe2000ff3e0ff */
[----:B------:R0:W-:Y:S03]  /*ec70*/  STL [R1+0x20], R6 ;  /* 0x0000200601007387 */ /* 0x0001e60000100800 */
[----:B------:R-:W-:Y:S01]  /*ec80*/  @P0 IADD3.X R5, R6, UR5, RZ, P1, !PT ;  /* 0x0000000506050c10 */ /* 0x000fe20008ffe4ff */
[----:B------:R-:W-:Y:S02]  /*ec90*/  ULDC.64 UR4, c[0x0][0xa08] ;  /* 0x0002820000047ab9 */ /* 0x000fe40000000a00 */
[----:B------:R-:W-:Y:S01]  /*eca0*/  IADD3 R2, P1, R7, UR4, RZ ;  /* 0x0000000407027c10 */ /* 0x000fe2000ff3e0ff */
[----:B-1----:R-:W-:-:S03]  /*ecb0*/  IMAD.MOV.U32 R7, RZ, RZ, RZ ;  /* 0x000000ffff077224 */ /* 0x002fc600078e00ff */
[----:B------:R-:W-:Y:S02]  /*ecc0*/  IADD3.X R3, R6, UR5, RZ, P1, !PT ;  /* 0x0000000506037c10 */ /* 0x000fe40008ffe4ff */
[----:B------:R-:W-:-:S04]  /*ecd0*/  ISETP.NE.U32.AND P1, PT, RZ, UR4, PT ;  /* 0x00000004ff007c0c */ /* 0x000fc8000bf25070 */
[----:B------:R-:W-:Y:S01]  /*ece0*/  ISETP.NE.AND.EX P1, PT, RZ, UR5, PT, P1 ;  /* 0x00000005ff007c0c */ /* 0x000fe2000bf25310 */
[----:B------:R-:W-:Y:S02]  /*ecf0*/  ULDC.64 UR4, c[0x0][0x3f8] ;  /* 0x0000fe0000047ab9 */ /* 0x000fe40000000a00 */
[----:B------:R-:W-:-:S03]  /*ed00*/  UISETP.NE.U32.AND UP0, UPT, UR4, URZ, UPT ;  /* 0x0000003f0400728c */ /* 0x000fc6000bf05070 */
[----:B------:R-:W-:Y:S01]  /*ed10*/  ULDC UR4, c[0x0][0x404] ;  /* 0x0001010000047ab9 */ /* 0x000fe20000000800 */
[----:B------:R-:W-:-:S03]  /*ed20*/  UISETP.NE.AND.EX UP0, UPT, UR5, URZ, UPT, UP0 ;  /* 0x0000003f0500728c */ /* 0x000fc6000bf05300 */
[----:B------:R-:W-:Y:S01]  /*ed30*/  ULDC UR5, c[0x0][0x2e0] ;  /* 0x0000b80000057ab9 */ /* 0x000fe20000000800 */
[----:B------:R-:W-:Y:S02]  /*ed40*/  USEL UR4, UR4, 0x1, UP0 ;  /* 0x0000000104047887 */ /* 0x000fe40008000000 */
[----:B------:R1:W5:Y:S02]  /*ed50*/  @P1 LDG.E R7, desc[UR6][R2.64] ;  /* 0x0000000602071981 */ /* 0x000364000c1e1900 */
[----:B------:R-:W-:-:S06]  /*ed60*/  UIMAD UR4, UR4, UR5, URZ ;  /* 0x00000005040472a4 */ /* 0x000fcc000f8e023f */
[----:B0-----:R-:W-:-:S06]  /*ed70*/  IMAD.U32 R6, RZ, RZ, UR4 ;  /* 0x00000004ff067e24 */ /* 0x001fcc000f8e00ff */
[----:B------:R1:W5:Y:S01]  /*ed80*/  @P0 LDG.E R6, desc[UR6][R4.64] ;  /* 0x0000000604060981 */ /* 0x000362000c1e1900 */
[----:B------:R-:W-:Y:S05]  /*ed90*/  @P0 BRA `(.L_x_310) ;  /* 0x0000000000140947 */ /* 0x000fea0003800000 */
[----:B------:R-:W-:Y:S05]  /*eda0*/  @!P1 BRA `(.L_x_310) ;  /* 0x0000000000109947 */ /* 0x000fea0003800000 */
[----:B------:R-:W-:Y:S02]  /*edb0*/  ULDC.64 UR4, c[0x0][0x208] ;  /* 0x0000820000047ab9 */ /* 0x000fe40000000a00 */
[----:B-----5:R-:W2:Y:S04]  /*edc0*/  LDG.E R6, desc[UR4][R2.64] ;  /* 0x0000000402067981 */ /* 0x020ea8000c1e1900 */
[----:B-1----:R-:W2:Y:S02]  /*edd0*/  LDG.E R5, desc[UR4][R2.64+0x4] ;  /* 0x0000040402057981 */ /* 0x002ea4000c1e1900 */
[----:B--2---:R-:W-:-:S07]  /*ede0*/  IMAD.IADD R6, R5, 0x1, -R6 ;  /* 0x0000000105067824 */ /* 0x004fce00078e0a06 */
.L_x_310:
[----:B-1---5:R-:W-:Y:S01]  /*edf0*/  IADD3 R2, -R0, R6, RZ ;  /* 0x0000000600027210 */ /* 0x022fe20007ffe1ff */
[----:B------:R-:W-:Y:S01]  /*ee00*/  IMAD.IADD R3, R7, 0x1, R0 ;  /* 0x0000000107037824 */ /* 0x000fe200078e0200 */
[----:B------:R-:W-:Y:S02]  /*ee10*/  BSSY B6, `(.L_x_311) ;  /* 0x0000367000067945 */ /* 0x000fe40003800000 */
[C---:B------:R-:W-:Y:S01]  /*ee20*/  ISETP.GT.AND P0, PT, R2.reuse, RZ, PT ;  /* 0x000000ff0200720c */ /* 0x040fe20003f04270 */
[----:B------:R-:W-:Y:S01]  /*ee30*/  VIADD R0, R2, 0x4f ;  /* 0x0000004f02007836 */ /* 0x000fe20000000000 */
[----:B------:R-:W-:Y:S03]  /*ee40*/  STL [R1+0x24], R2 ;  /* 0x0000240201007387 */ /* 0x000fe60000100800 */
[----:B------:R-:W-:Y:S01]  /*ee50*/  IMAD.HI R0, R0, 0x66666667, RZ ;  /* 0x6666666700007827 */ /* 0x000fe200078e02ff */
[----:B------:R0:W-:Y:S04]  /*ee60*/  STL [R1+0x4], R3 ;  /* 0x0000040301007387 */ /* 0x0001e80000100800 */
[----:B0-----:R-:W-:-:S04]  /*ee70*/  SHF.R.U32.HI R3, RZ, 0x1f, R0 ;  /* 0x0000001fff037819 */ /* 0x001fc80000011600 */
[----:B------:R-:W-:-:S05]  /*ee80*/  LEA.HI.SX32 R0, R0, R3, 0x1b ;  /* 0x0000000300007211 */ /* 0x000fca00078fdaff */
[----:B------:R0:W-:Y:S01]  /*ee90*/  STL [R1+0x18], R0 ;  /* 0x0000180001007387 */ /* 0x0001e20000100800 */
[----:B------:R-:W-:Y:S05]  /*eea0*/  @P0 BRA `(.L_x_312) ;  /* 0x0000000000480947 */ /* 0x000fea0003800000 */
[----:B------:R-:W1:Y:S02]  /*eeb0*/  S2R R2, SR_TID.X ;  /* 0x0000000000027919 */ /* 0x000e640000002100 */
[----:B-1----:R-:W-:-:S04]  /*eec0*/  LOP3.LUT R2, R2, 0x1f, RZ, 0xc0, !PT ;  /* 0x0000001f02027812 */ /* 0x002fc800078ec0ff */
[----:B------:R-:W-:-:S13]  /*eed0*/  ISETP.NE.AND P1, PT, R2, RZ, PT ;  /* 0x000000ff0200720c */ /* 0x000fda0003f25270 */
[----:B------:R-:W-:Y:S05]  /*eee0*/  @P1 BRA `(.L_x_313) ;  /* 0x0000003400641947 */ /* 0x000fea0003800000 */
[----:B------:R-:W1:Y:S01]  /*eef0*/  S2R R7, SR_LANEID ;  /* 0x0000000000077919 */ /* 0x000e620000000000 */
[----:B------:R-:W-:Y:S01]  /*ef00*/  VOTEU.ANY UR4, UPT, PT ;  /* 0x0000000000047886 */ /* 0x000fe200038e0100 */
[----:B------:R-:W2:Y:S01]  /*ef10*/  LDC.64 R2, c[0x0][0xc38] ;  /* 0x00030e00ff027b82 */ /* 0x000ea20000000a00 */
[----:B0-----:R-:W1:Y:S01]  /*ef20*/  FLO.U32 R0, UR4 ;  /* 0x0000000400007d00 */ /* 0x001e6200080e0000 */
[----:B------:R-:W-:-:S07]  /*ef30*/  ULDC.64 UR6, c[0x0][0x208] ;  /* 0x0000820000067ab9 */ /* 0x000fce0000000a00 */
[----:B------:R-:W2:Y:S01]  /*ef40*/  POPC R5, UR4 ;  /* 0x0000000400057d09 */ /* 0x000ea20008000000 */
[----:B-1----:R-:W-:-:S13]  /*ef50*/  ISETP.EQ.U32.AND P0, PT, R0, R7, PT ;  /* 0x000000070000720c */ /* 0x002fda0003f02070 */
[----:B--2---:R-:W2:Y:S01]  /*ef60*/  @P0 ATOMG.E.ADD.STRONG.GPU PT, R3, desc[UR6][R2.64], R5 ;  /* 0x00000005020309a8 */ /* 0x004ea200081ee1c6 */
[----:B------:R-:W0:Y:S02]  /*ef70*/  S2R R4, SR_LTMASK ;  /* 0x0000000000047919 */ /* 0x000e240000003900 */
[----:B0-----:R-:W-:-:S04]  /*ef80*/  LOP3.LUT R4, R4, UR4, RZ, 0xc0, !PT ;  /* 0x0000000404047c12 */ /* 0x001fc8000f8ec0ff */
[----:B------:R-:W0:Y:S01]  /*ef90*/  POPC R7, R4 ;  /* 0x0000000400077309 */ /* 0x000e220000000000 */
[----:B--2---:R-:W0:Y:S02]  /*efa0*/  SHFL.IDX PT, R0, R3, R0, 0x1f ;  /* 0x00001f0003007589 */ /* 0x004e2400000e0000 */
[----:B0-----:R-:W-:Y:S01]  /*efb0*/  IADD3 R16, R0, UR38, R7 ;  /* 0x0000002600107c10 */ /* 0x001fe2000fffe007 */
[----:B------:R-:W-:Y:S06]  /*efc0*/  BRA `(.L_x_313) ;  /* 0x00000034002c7947 */ /* 0x000fec0003800000 */
.L_x_312:
[----:B------:R-:W1:Y:S01]  /*efd0*/  S2R R3, SR_CgaCtaId ;  /* 0x0000000000037919 */ /* 0x000e620000008800 */
[----:B0-----:R-:W-:-:S04]  /*efe0*/  MOV R0, 0x400 ;  /* 0x0000040000007802 */ /* 0x001fc80000000f00 */
[----:B-1----:R-:W-:-:S05]  /*eff0*/  LEA R2, R3, R0, 0x18 ;  /* 0x0000000003027211 */ /* 0x002fca00078ec0ff */
[----:B------:R0:W-:Y:S01]  /*f000*/  STL [R1+0x10], R2 ;  /* 0x0000100201007387 */ /* 0x0001e20000100800 */
[----:B------:R-:W-:-:S05]  /*f010*/  VIADD R0, R2, 0x24400 ;  /* 0x0002440002007836 */ /* 0x000fca0000000000 */
[----:B------:R-:W-:-:S13]  /*f020*/  LOP3.LUT P0, RZ, R0, 0x3ff, RZ, 0xc0, !PT ;  /* 0x000003ff00ff7812 */ /* 0x000fda000780c0ff */
[----:B0-----:R-:W-:Y:S05]  /*f030*/  @!P0 BRA `(.L_x_314) ;  /* 0x0000000000408947 */ /* 0x001fea0003800000 */
[----:B------:R-:W-:Y:S01]  /*f040*/  MOV R2, 0x0 ;  /* 0x0000000000027802 */ /* 0x000fe20000000f00 */
[----:B------:R-:W-:Y:S01]  /*f050*/  ULDC.64 UR6, c[0x4][0x1b8] ;  /* 0x01006e0000067ab9 */ /* 0x000fe20000000a00 */
[----:B------:R-:W-:Y:S01]  /*f060*/  ULDC.64 UR8, c[0x4][0x1c0] ;  /* 0x0100700000087ab9 */ /* 0x000fe20000000a00 */
[----:B------:R-:W-:Y:S01]  /*f070*/  ULDC.64 UR4, c[0x4][0x118] ;  /* 0x0100460000047ab9 */ /* 0x000fe20000000a00 */
[----:B------:R-:W-:Y:S01]  /*f080*/  IMAD.U32 R4, RZ, RZ, UR6 ;  /* 0x00000006ff047e24 */ /* 0x000fe2000f8e00ff */
[----:B------:R-:W-:Y:S01]  /*f090*/  MOV R7, UR9 ;  /* 0x0000000900077c02 */ /* 0x000fe20008000f00 */
[----:B------:R-:W0:Y:S01]  /*f0a0*/  LDC.64 R2, c[0x4][R2] ;  /* 0x0100000002027b82 */ /* 0x000e220000000a00 */
[----:B------:R-:W-:Y:S02]  /*f0b0*/  IMAD.U32 R5, RZ, RZ, UR7 ;  /* 0x00000007ff057e24 */ /* 0x000fe4000f8e00ff */
[----:B------:R-:W-:Y:S02]  /*f0c0*/  IMAD.U32 R6, RZ, RZ, UR8 ;  /* 0x00000008ff067e24 */ /* 0x000fe4000f8e00ff */
[----:B------:R-:W-:-:S02]  /*f0d0*/  IMAD.U32 R10, RZ, RZ, UR4 ;  /* 0x00000004ff0a7e24 */ /* 0x000fc4000f8e00ff */
[----:B------:R-:W-:Y:S02]  /*f0e0*/  IMAD.U32 R11, RZ, RZ, UR5 ;  /* 0x00000005ff0b7e24 */ /* 0x000fe4000f8e00ff */
[----:B------:R-:W-:Y:S02]  /*f0f0*/  IMAD.MOV.U32 R8, RZ, RZ, 0x70 ;  /* 0x00000070ff087424 */ /* 0x000fe400078e00ff */
[----:B------:R-:W-:Y:S02]  /*f100*/  IMAD.MOV.U32 R12, RZ, RZ, 0x1 ;  /* 0x00000001ff0c7424 */ /* 0x000fe400078e00ff */
[----:B------:R-:W-:-:S07]  /*f110*/  IMAD.MOV.U32 R13, RZ, RZ, RZ ;  /* 0x000000ffff0d7224 */ /* 0x000fce00078e00ff */
[----:B------:R-:W-:-:S07]  /*f120*/  LEPC R20, `(.L_x_314) ;  /* 0x000000001014794e */ /* 0x000fce0000000000 */
[----:B0-----:R-:W-:Y:S05]  /*f130*/  CALL.ABS.NOINC R2 ;  /* 0x0000000002007343 */ /* 0x001fea0003c00000 */
.L_x_314:
        /* <DEDUP_REMOVED lines=8> */
[----:B------:R0:W1:Y:S01]  /*f1c0*/  LDC.64 R2, c[0x4][R0] ;  /* 0x0100000000027b82 */ /* 0x0000620000000a00 */
[----:B------:R-:W-:Y:S01]  /*f1d0*/  IMAD.U32 R4, RZ, RZ, UR6 ;  /* 0x00000006ff047e24 */ /* 0x000fe2000f8e00ff */
[----:B------:R-:W-:Y:S01]  /*f1e0*/  MOV R11, UR5 ;  /* 0x00000005000b7c02 */ /* 0x000fe20008000f00 */
[----:B------:R-:W-:Y:S02]  /*f1f0*/  IMAD.U32 R5, RZ, RZ, UR7 ;  /* 0x00000007ff057e24 */ /* 0x000fe4000f8e00ff */
[----:B------:R-:W-:Y:S02]  /*f200*/  IMAD.U32 R6, RZ, RZ, UR8 ;  /* 0x00000008ff067e24 */ /* 0x000fe4000f8e00ff */
[----:B------:R-:W-:-:S02]  /*f210*/  IMAD.U32 R7, RZ, RZ, UR9 ;  /* 0x00000009ff077e24 */ /* 0x000fc4000f8e00ff */
[----:B------:R-:W-:Y:S02]  /*f220*/  IMAD.U32 R10, RZ, RZ, UR4 ;  /* 0x00000004ff0a7e24 */ /* 0x000fe4000f8e00ff */
[----:B------:R-:W-:Y:S02]  /*f230*/  IMAD.MOV.U32 R8, RZ, RZ, 0x70 ;  /* 0x00000070ff087424 */ /* 0x000fe400078e00ff */
[----:B------:R-:W-:Y:S02]  /*f240*/  IMAD.MOV.U32 R12, RZ, RZ, 0x1 ;  /* 0x00000001ff0c7424 */ /* 0x000fe400078e00ff */
[----:B0-----:R-:W-:-:S07]  /*f250*/  IMAD.MOV.U32 R13, RZ, RZ, RZ ;  /* 0x000000ffff0d7224 */ /* 0x001fce00078e00ff */
[----:B------:R-:W-:-:S07]  /*f260*/  LEPC R20, `(.L_x_316) ;  /* 0x000000001014794e */ /* 0x000fce0000000000 */
[----:B-1----:R-:W-:Y:S05]  /*f270*/  CALL.ABS.NOINC R2 ;  /* 0x0000000002007343 */ /* 0x002fea0003c00000 */
.L_x_316:
[----:B------:R-:W-:Y:S01]  /*f280*/  MOV R2, 0x0 ;  /* 0x0000000000027802 */ /* 0x000fe20000000f00 */
[----:B------:R-:W-:Y:S01]  /*f290*/  ULDC.64 UR6, c[0x4][0x1b8] ;  /* 0x01006e0000067ab9 */ /* 0x000fe20000000a00 */
[----:B------:R-:W-:Y:S01]  /*f2a0*/  ULDC.64 UR8, c[0x4][0x1c0] ;  /* 0x0100700000087ab9 */ /* 0x000fe20000000a00 */
[----:B------:R-:W-:Y:S01]  /*f2b0*/  ULDC.64 UR4, c[0x4][0x128] ;  /* 0x01004a0000047ab9 */ /* 0x000fe20000000a00 */
[----:B------:R-:W-:Y:S01]  /*f2c0*/  IMAD.U32 R4, RZ, RZ, UR6 ;  /* 0x00000006ff047e24 */ /* 0x000fe2000f8e00ff */
[----:B------:R-:W-:Y:S01]  /*f2d0*/  MOV R6, UR8 ;  /* 0x0000000800067c02 */ /* 0x000fe20008000f00 */
[----:B------:R-:W0:Y:S01]  /*f2e0*/  LDC.64 R2, c[0x4][R2] ;  /* 0x0100000002027b82 */ /* 0x000e220000000a00 */
[----:B------:R-:W-:Y:S01]  /*f2f0*/  IMAD.U32 R5, RZ, RZ, UR7 ;  /* 0x00000007ff057e24 */ /* 0x000fe2000f8e00ff */
[----:B------:R-:W-:Y:S01]  /*f300*/  MOV R13, RZ ;  /* 0x000000ff000d7202 */ /* 0x000fe20000000f00 */
[----:B------:R-:W-:Y:S02]  /*f310*/  IMAD.U32 R7, RZ, RZ, UR9 ;  /* 0x00000009ff077e24 */ /* 0x000fe4000f8e00ff */
[----:B------:R-:W-:-:S02]  /*f320*/  IMAD.U32 R10, RZ, RZ, UR4 ;  /* 0x00000004ff0a7e24 */ /* 0x000fc4000f8e00ff */
[----:B------:R-:W-:Y:S02]  /*f330*/  IMAD.U32 R11, RZ, RZ, UR5 ;  /* 0x00000005ff0b7e24 */ /* 0x000fe4000f8e00ff */
[----:B------:R-:W-:Y:S02]  /*f340*/  IMAD.MOV.U32 R8, RZ, RZ, 0x70 ;  /* 0x00000070ff087424 */ /* 0x000fe400078e00ff */
[----:B------:R-:W-:-:S07]  /*f350*/  IMAD.MOV.U32 R12, RZ, RZ, 0x1 ;  /* 0x00000001ff0c7424 */ /* 0x000fce00078e00ff */
[----:B------:R-:W-:-:S07]  /*f360*/  LEPC R20, `(.L_x_315) ;  /* 0x000000001014794e */ /* 0x000fce0000000000 */
[----:B0-----:R-:W-:Y:S05]  /*f370*/  CALL.ABS.NOINC R2 ;  /* 0x0000000002007343 */ /* 0x001fea0003c00000 */
.L_x_315:
[----:B------:R-:W2:Y:S01]  /*f380*/  LDL.LU R2, [R1+0x1c] ;  /* 0x00001c0001027983 */ /* 0x000ea20000300800 */
[----:B------:R-:W-:-:S03]  /*f390*/  ULDC.64 UR4, c[0x0][0x9f8] ;  /* 0x00027e0000047ab9 */ /* 0x000fc60000000a00 */
[----:B------:R-:W3:Y:S04]  /*f3a0*/  LDL.LU R0, [R1+0x20] ;  /* 0x0000200001007983 */ /* 0x000ee80000300800 */
[----:B------:R-:W4:Y:S04]  /*f3b0*/  LDL.LU R4, [R1+0x2c] ;  /* 0x00002c0001047983 */ /* 0x000f280000300800 */
[----:B------:R-:W4:Y:S01]  /*f3c0*/  LDL.LU R8, [R1+0x14] ;  /* 0x0000140001087983 */ /* 0x000f220000300800 */
[----:B------:R-:W-:Y:S01]  /*f3d0*/  ISETP.NE.U32.AND P0, PT, RZ, UR4, PT ;  /* 0x00000004ff007c0c */ /* 0x000fe2000bf05070 */
[----:B------:R-:W-:-:S03]  /*f3e0*/  ULDC.64 UR6, c[0x0][0x208] ;  /* 0x0000820000067ab9 */ /* 0x000fc60000000a00 */
[----:B------:R-:W-:Y:S01]  /*f3f0*/  ISETP.NE.AND.EX P0, PT, RZ, UR5, PT, P0 ;  /* 0x00000005ff007c0c */ /* 0x000fe2000bf05300 */
[----:B------:R-:W0:Y:S02]  /*f400*/  S2R R9, SR_TID.X ;  /* 0x0000000000097919 */ /* 0x000e240000002100 */
[----:B0-----:R-:W-:-:S04]  /*f410*/  LOP3.LUT R9, R9, 0x1f, RZ, 0xc0, !PT ;  /* 0x0000001f09097812 */ /* 0x001fc800078ec0ff */
[----:B------:R-:W-:-:S13]  /*f420*/  ISETP.NE.AND P6, PT, R9, RZ, PT ;  /* 0x000000ff0900720c */ /* 0x000fda0003fc5270 */
[----:B------:R-:W-:-:S05]  /*f430*/  VOTEU.ALL UP1, P6 ;  /* 0x00000000003f7886 */ /* 0x000fca0003020000 */
[----:B------:R-:W-:-:S04]  /*f440*/  @!UP1 UIADD3 UR8, UP0, UR36, 0x270, URZ ;  /* 0x0000027024089890 */ /* 0x000fc8000ff1e03f */
[----:B------:R-:W-:-:S03]  /*f450*/  @!UP1 UIADD3.X UR9, URZ, UR37, URZ, UP0, !UPT ;  /* 0x000000253f099290 */ /* 0x000fc600087fe43f */
[----:B------:R-:W-:Y:S01]  /*f460*/  VOTEU.ALL UP0, P6 ;  /* 0x00000000003f7886 */ /* 0x000fe20003000000 */
[----:B--2---:R-:W-:-:S04]  /*f470*/  @P0 IADD3 R2, P1, R2, UR4, RZ ;  /* 0x0000000402020c10 */ /* 0x004fc8000ff3e0ff */
[----:B---3--:R-:W-:Y:S01]  /*f480*/  @P0 IADD3.X R3, R0, UR5, RZ, P1, !PT ;  /* 0x0000000500030c10 */ /* 0x008fe20008ffe4ff */
[----:B------:R-:W-:Y:S01]  /*f490*/  ULDC.64 UR4, c[0x0][0xa00] ;  /* 0x0002800000047ab9 */ /* 0x000fe20000000a00 */
[----:B----4-:R-:W-:Y:S02]  /*f4a0*/  IMAD R17, R17, 0x80, R4 ;  /* 0x0000008011117824 */ /* 0x010fe400078e0204 */
[----:B------:R-:W0:Y:S01]  /*f4b0*/  LDC R4, c[0x0][0x428] ;  /* 0x00010a00ff047b82 */ /* 0x000e220000000800 */
[----:B------:R-:W-:-:S06]  /*f4c0*/  IMAD.MOV.U32 R0, RZ, RZ, R8 ;  /* 0x000000ffff007224 */ /* 0x000fcc00078e0008 */
[----:B------:R1:W5:Y:S01]  /*f4d0*/  @P0 LDG.E R0, desc[UR6][R2.64] ;  /* 0x0000000602000981 */ /* 0x000362000c1e1900 */
[----:B------:R-:W-:Y:S02]  /*f4e0*/  PLOP3.LUT P1, PT, P6, PT, PT, 0x8, 0x0 ;  /* 0x000000000000781c */ /* 0x000fe4000372e170 */
[----:B0-----:R-:W-:Y:S01]  /*f4f0*/  ISETP.NE.AND P0, PT, R4, 0x1, PT ;  /* 0x000000010400780c */ /* 0x001fe20003f05270 */
[----:B------:R-:W-:-:S12]  /*f500*/  IMAD.MOV.U32 R4, RZ, RZ, R18 ;  /* 0x000000ffff047224 */ /* 0x000fd800078e0012 */
[----:B------:R-:W0:Y:S08]  /*f510*/  @P0 LDC R7, c[0x0][0x42c] ;  /* 0x00010b00ff070b82 */ /* 0x000e300000000800 */
[----:B------:R-:W2:Y:S01]  /*f520*/  @P0 LDC R5, c[0x0][0x430] ;  /* 0x00010c00ff050b82 */ /* 0x000ea20000000800 */
[----:B0-----:R-:W-:-:S05]  /*f530*/  @P0 IMAD.HI.U32 R6, R18, R7, RZ ;  /* 0x0000000712060227 */ /* 0x001fca00078e00ff */
[----:B--2---:R-:W-:Y:S02]  /*f540*/  @P0 SHF.R.U32.HI R4, RZ, R5, R6 ;  /* 0x00000005ff040219 */ /* 0x004fe40000011606 */
[----:B------:R-:W-:-:S04]  /*f550*/  ISETP.NE.U32.AND P0, PT, RZ, UR4, PT ;  /* 0x00000004ff007c0c */ /* 0x000fc8000bf05070 */
[----:B------:R-:W-:-:S04]  /*f560*/  ISETP.NE.AND.EX P0, PT, RZ, UR5, PT, P0 ;  /* 0x00000005ff007c0c */ /* 0x000fc8000bf05300 */
[----:B-1----:R-:W-:-:S09]  /*f570*/  SEL R6, R8, RZ, !P0 ;  /* 0x000000ff08067207 */ /* 0x002fd20004000000 */
.L_x_317:
        /* <DEDUP_REMOVED lines=9> */
[----:B0-----:R-:W-:Y:S05]  /*f610*/  @P1 BRA.U.ANY `(.L_x_317) ;  /* 0xfffffffd00d81947 */ /* 0x001fea000393ffff */
[----:B------:R-:W0:Y:S01]  /*f620*/  S2R R2, SR_TID.X ;  /* 0x0000000000027919 */ /* 0x000e220000002100 */
[----:B------:R-:W-:Y:S01]  /*f630*/  UMOV UR4, 0x40 ;  /* 0x0000004000047882 */ /* 0x000fe20000000000 */
[----:B0-----:R-:W-:-:S04]  /*f640*/  LOP3.LUT R2, R2, 0x1f, RZ, 0xc0, !PT ;  /* 0x0000001f02027812 */ /* 0x001fc800078ec0ff */
[----:B------:R-:W-:-:S04]  /*f650*/  ISETP.NE.AND P2, PT, R2, RZ, PT ;  /* 0x000000ff0200720c */ /* 0x000fc80003f45270 */
[----:B------:R-:W-:-:S09]  /*f660*/  PLOP3.LUT P1, PT, P2, PT, PT, 0x8, 0x0 ;  /* 0x000000000000781c */ /* 0x000fd2000172e170 */
[----:B------:R-:W-:-:S05]  /*f670*/  VOTEU.ALL UP0, P2 ;  /* 0x00000000003f7886 */ /* 0x000fca0001000000 */
.L_x_318:
        /* <DEDUP_REMOVED lines=15> */
.L_x_319:
        /* <DEDUP_REMOVED lines=15> */
.L_x_320:
        /* <DEDUP_REMOVED lines=9> */
[----:B------:R-:W0:Y:S01]  /*f8f0*/  LDC.64 R2, c[0x0][0x3f8] ;  /* 0x0000fe00ff027b82 */ /* 0x000e220000000a00 */
[----:B------:R-:W-:Y:S02]  /*f900*/  ULDC.64 UR4, c[0x0][0xa08] ;  /* 0x0002820000047ab9 */ /* 0x000fe40000000a00 */
[----:B0-----:R-:W-:Y:S01]  /*f910*/  LOP3.LUT P0, RZ, R2, UR4, RZ, 0xfc, !PT ;  /* 0x0000000402ff7c12 */ /* 0x001fe2000f80fcff */
[----:B------:R-:W-:-:S03]  /*f920*/  UMOV UR4, 0xffffffff ;  /* 0xffffffff00047882 */ /* 0x000fc60000000000 */
[----:B------:R-:W-:-:S04]  /*f930*/  LOP3.LUT P0, RZ, R3, UR5, RZ, 0xfc, P0 ;  /* 0x0000000503ff7c12 */ /* 0x000fc8000800fcff */
[----:B-----5:R-:W-:Y:S01]  /*f940*/  SEL R5, R0, RZ, !P0 ;  /* 0x000000ff00057207 */ /* 0x020fe20004000000 */
[----:B------:R-:W-:Y:S08]  /*f950*/  BRA.DIV UR4, `(.L_x_321) ;  /* 0x0000003a04b47947 */ /* 0x000ff0000b800000 */
.L_x_391:
[----:B------:R-:W2:Y:S01]  /*f960*/  LDL R7, [R1+0x18] ;  /* 0x0000180001077983 */ /* 0x000ea20000100800 */
[----:B------:R-:W-:Y:S01]  /*f970*/  UMOV UR4, 0xffffffff ;  /* 0xffffffff00047882 */ /* 0x000fe20000000000 */
[----:B------:R-:W-:Y:S01]  /*f980*/  SHF.R.S32.HI R12, RZ, 0x1f, R0 ;  /* 0x0000001fff0c7819 */ /* 0x000fe20000011400 */
[----:B--2---:R-:W-:Y:S01]  /*f990*/  VIADD R7, R7, 0xffffffff ;  /* 0xffffffff07077836 */ /* 0x004fe20000000000 */
[----:B------:R-:W-:Y:S06]  /*f9a0*/  BRA.DIV UR4, `(.L_x_322) ;  /* 0x0000003a04d47947 */ /* 0x000fec000b800000 */
[----:B------:R-:W-:-:S13]  /*f9b0*/  ELECT P6, URZ, PT ;  /* 0x00000000003f782f */ /* 0x000fda00038c0000 */
.L_x_394:
[----:B------:R-:W-:Y:S05]  /*f9c0*/  @!P6 BRA `(.L_x_323) ;  /* 0x000000040048e947 */ /* 0x000fea0003800000 */
[----:B------:R0:W-:Y:S01]  /*f9d0*/  STL [R1+0xc], R7 ;  /* 0x00000c0701007387 */ /* 0x0001e20000100800 */
[----:B------:R-:W-:-:S04]  /*f9e0*/  ISETP.NE.U32.AND P0, PT, R2, RZ, PT ;  /* 0x000000ff0200720c */ /* 0x000fc80003f05070 */
[----:B------:R-:W-:-:S13]  /*f9f0*/  ISETP.NE.AND.EX P0, PT, R3, RZ, PT, P0 ;  /* 0x000000ff0300720c */ /* 0x000fda0003f05300 */
[----:B0-----:R-:W-:Y:S05]  /*fa00*/  @!P0 BRA `(.L_x_324) ;  /* 0x0000000000508947 */ /* 0x001fea0003800000 */
[----:B------:R-:W0:Y:S01]  /*fa10*/  LDC R10, c[0x0][0x41c] ;  /* 0x00010700ff0a7b82 */ /* 0x000e220000000800 */
[----:B------:R-:W-:Y:S01]  /*fa20*/  IMAD.MOV.U32 R5, RZ, RZ, R7 ;  /* 0x000000ffff057224 */ /* 0x000fe200078e0007 */
[----:B------:R-:W-:Y:S01]  /*fa30*/  ULDC.64 UR4, c[0x0][0x408] ;  /* 0x0001020000047ab9 */ /* 0x000fe20000000a00 */
[----:B------:R-:W-:Y:S01]  /*fa40*/  ULDC.64 UR6, c[0x0][0x208] ;  /* 0x0000820000067ab9 */ /* 0x000fe20000000a00 */
[----:B0-----:R-:W-:-:S13]  /*fa50*/  ISETP.NE.AND P0, PT, R10, 0x1, PT ;  /* 0x000000010a00780c */ /* 0x001fda0003f05270 */
[----:B------:R-:W0:Y:S02]  /*fa60*/  @P0 LDC.64 R8, c[0x0][0x420] ;  /* 0x00010800ff080b82 */ /* 0x000e240000000a00 */
[----:B0-----:R-:W-:-:S05]  /*fa70*/  @P0 IMAD.HI.U32 R8, R7, R8, RZ ;  /* 0x0000000807080227 */ /* 0x001fca00078e00ff */
[----:B------:R-:W-:-:S04]  /*fa80*/  @P0 SHF.R.U32.HI R5, RZ, R9, R8 ;  /* 0x00000009ff050219 */ /* 0x000fc80000011608 */
[----:B------:R-:W-:-:S05]  /*fa90*/  IADD3 R8, -R5, RZ, RZ ;  /* 0x000000ff05087210 */ /* 0x000fca0007ffe1ff */
[----:B------:R-:W-:Y:S02]  /*faa0*/  IMAD R9, R10, R8, R7 ;  /* 0x000000080a097224 */ /* 0x000fe400078e0207 */
[----:B------:R-:W-:-:S03]  /*fab0*/  IMAD R8, R12, UR4, RZ ;  /* 0x000000040c087c24 */ /* 0x000fc6000f8e02ff */
[----:B------:R0:W-:Y:S01]  /*fac0*/  STL [R1+0xc], R9 ;  /* 0x00000c0901007387 */ /* 0x0001e20000100800 */
[----:B------:R-:W-:Y:S02]  /*fad0*/  IMAD R10, R0, UR5, R8 ;  /* 0x00000005000a7c24 */ /* 0x000fe4000f8e0208 */
[--C-:B------:R-:W-:Y:S01]  /*fae0*/  IMAD.MOV.U32 R8, RZ, RZ, R5.reuse ;  /* 0x000000ffff087224 */ /* 0x100fe200078e0005 */
[----:B0-----:R-:W-:-:S03]  /*faf0*/  SHF.R.S32.HI R9, RZ, 0x1f, R5 ;  /* 0x0000001fff097819 */ /* 0x001fc60000011405 */
[----:B------:R-:W-:-:S04]  /*fb00*/  IMAD.WIDE.U32 R8, R0, UR4, R8 ;  /* 0x0000000400087c25 */ /* 0x000fc8000f8e0008 */
[----:B------:R-:W-:Y:S01]  /*fb10*/  IMAD.IADD R5, R9, 0x1, R10 ;  /* 0x0000000109057824 */ /* 0x000fe200078e020a */
[----:B------:R-:W-:-:S04]  /*fb20*/  LEA R10, P0, R8, R2, 0x2 ;  /* 0x00000002080a7211 */ /* 0x000fc800078010ff */
[----:B------:R-:W-:-:S05]  /*fb30*/  LEA.HI.X R11, R8, R3, R5, 0x2, P0 ;  /* 0x00000003080b7211 */ /* 0x000fca00000f1405 */
[----:B------:R0:W5:Y:S04]  /*fb40*/  LDG.E R5, desc[UR6][R10.64] ;  /* 0x000000060a057981 */ /* 0x000168000c1e1900 */
.L_x_324:
[----:B------:R-:W2:Y:S01]  /*fb50*/  LDL R8, [R1] ;  /* 0x0000000001087983 */ /* 0x000ea20000100800 */
[----:B0-----:R-:W-:-:S03]  /*fb60*/  MOV R10, 0x400 ;  /* 0x00000400000a7802 */ /* 0x001fc60000000f00 */
[----:B------:R-:W3:Y:S01]  /*fb70*/  LDL R9, [R1+0x8] ;  /* 0x0000080001097983 */ /* 0x000ee20000100800 */
[----:B------:R-:W0:Y:S02]  /*fb80*/  S2R R11, SR_CgaCtaId ;  /* 0x00000000000b7919 */ /* 0x000e240000008800 */
[----:B0-----:R-:W-:-:S05]  /*fb90*/  LEA R10, R11, R10, 0x18 ;  /* 0x0000000a0b0a7211 */ /* 0x001fca00078ec0ff */
[----:B--2---:R-:W-:Y:S01]  /*fba0*/  IMAD R8, R8, 0x8, R10 ;  /* 0x0000000808087824 */ /* 0x004fe200078e020a */
[----:B---3--:R-:W-:-:S04]  /*fbb0*/  SHF.L.U32 R9, R9, 0x1f, RZ ;  /* 0x0000001f09097819 */ /* 0x008fc800000006ff */
[----:B------:R-:W0:Y:S02]  /*fbc0*/  SYNCS.PHASECHK.TRANS64.TRYWAIT P0, [R8+URZ+0x38840], R9 ;  /* 0x03884009080075a7 */ /* 0x000e24000800017f */
[----:B0-----:R-:W-:Y:S05]  /*fbd0*/  @!P0 BRA `(.L_x_325) ;  /* 0x0000003800688947 */ /* 0x001fea0003800000 */
.L_x_395:
[----:B------:R-:W1:Y:S02]  /*fbe0*/  S2R R10, SR_TID.X ;  /* 0x00000000000a7919 */ /* 0x000e640000002100 */
[----:B-1----:R-:W-:-:S04]  /*fbf0*/  LOP3.LUT R10, R10, 0x7f, RZ, 0xc0, !PT ;  /* 0x0000007f0a0a7812 */ /* 0x002fc800078ec0ff */
[----:B------:R-:W-:-:S13]  /*fc00*/  ISETP.NE.AND P0, PT, R10, RZ, PT ;  /* 0x000000ff0a00720c */ /* 0x000fda0003f05270 */
[----:B------:R-:W-:Y:S05]  /*fc10*/  @P0 BRA `(.L_x_326) ;  /* 0x00000000001c0947 */ /* 0x000fea0003800000 */
[----:B------:R-:W1:Y:S01]  /*fc20*/  S2R R10, SR_TID.X ;  /* 0x00000000000a7919 */ /* 0x000e620000002100 */
[----:B0-----:R-:W-:-:S04]  /*fc30*/  IMAD.MOV.U32 R9, RZ, RZ, 0xa000 ;  /* 0x0000a000ff097424 */ /* 0x001fc800078e00ff */
[----:B------:R2:W-:Y:S01]  /*fc40*/  SYNCS.ARRIVE.TRANS64 RZ, [R8+URZ+0x38830], R9 ;  /* 0x0388300908ff79a7 */ /* 0x0005e2000800003f */
[----:B-1----:R-:W-:-:S04]  /*fc50*/  LOP3.LUT R10, R10, 0x1f, RZ, 0xc0, !PT ;  /* 0x0000001f0a0a7812 */ /* 0x002fc800078ec0ff */
[----:B------:R-:W-:-:S13]  /*fc60*/  ISETP.NE.AND P1, PT, R10, RZ, PT ;  /* 0x000000ff0a00720c */ /* 0x000fda0003f25270 */
[----:B--2---:R-:W-:Y:S05]  /*fc70*/  @!P1 BRA `(.L_x_326) ;  /* 0x0000000000049947 */ /* 0x004fea0003800000 */
[----:B------:R-:W-:Y:S01]  /*fc80*/  BPT.TRAP 0x1 ;  /* 0x000000040000795c */ /* 0x000fe20000300000 */
.L_x_326:
[----:B------:R-:W2:Y:S01]  /*fc90*/  LDL R11, [R1] ;  /* 0x00000000010b7983 */ /* 0x000ea20000100800 */
[----:B------:R-:W-:-:S03]  /*fca0*/  MOV R13, 0x400 ;  /* 0x00000400000d7802 */ /* 0x000fc60000000f00 */
[----:B------:R-:W3:Y:S04]  /*fcb0*/  LDL R10, [R1+0xc] ;  /* 0x00000c00010a7983 */ /* 0x000ee80000100800 */
[----:B0-----:R-:W4:Y:S01]  /*fcc0*/  LDL R9, [R1+0x4] ;  /* 0x0000040001097983 */ /* 0x001f220000100800 */
[----:B------:R-:W0:Y:S01]  /*fcd0*/  S2R R14, SR_CgaCtaId ;  /* 0x00000000000e7919 */ /* 0x000e220000008800 */
[----:B------:R-:W-:Y:S01]  /*fce0*/  R2UR UR9, R8 ;  /* 0x00000000080972ca */ /* 0x000fe200000e0000 */
[----:B------:R-:W-:Y:S01]  /*fcf0*/  UIADD3 UR4, UP0, UR36, 0x370, URZ ;  /* 0x0000037024047890 */ /* 0x000fe2000ff1e03f */
[----:B------:R-:W-:Y:S02]  /*fd00*/  R2UR UR12, R4 ;  /* 0x00000000040c72ca */ /* 0x000fe400000e0000 */
[----:B-----5:R-:W-:-:S02]  /*fd10*/  R2UR UR13, R5 ;  /* 0x00000000050d72ca */ /* 0x020fc400000e0000 */
[----:B0-----:R-:W-:-:S07]  /*fd20*/  LEA R13, R14, R13, 0x18 ;  /* 0x0000000d0e0d7211 */ /* 0x001fce00078ec0ff */
[----:B------:R-:W-:Y:S01]  /*fd30*/  UIADD3 UR9, UR9, 0x38830, URZ ;  /* 0x0003883009097890 */ /* 0x000fe2000fffe03f */
[----:B------:R-:W-:Y:S01]  /*fd40*/  UMOV UR10, URZ ;  /* 0x0000003f000a7c82 */ /* 0x000fe20008000000 */
[----:B------:R-:W-:Y:S01]  /*fd50*/  UMOV UR6, 0x0 ;  /* 0x0000000000067882 */ /* 0x000fe20000000000 */
[----:B------:R-:W-:Y:S01]  /*fd60*/  UMOV UR7, 0x14f00000 ;  /* 0x14f0000000077882 */ /* 0x000fe20000000000 */
[----:B------:R-:W-:Y:S01]  /*fd70*/  UMOV UR16, 0x40 ;  /* 0x0000004000107882 */ /* 0x000fe20000000000 */
[----:B--2---:R-:W-:Y:S01]  /*fd80*/  IMAD R8, R11, 0xa000, R13 ;  /* 0x0000a0000b087824 */ /* 0x004fe200078e020d */
[----:B---3--:R-:W-:-:S04]  /*fd90*/  R2UR UR11, R10 ;  /* 0x000000000a0b72ca */ /* 0x008fc800000e0000 */
[----:B------:R-:W-:Y:S02]  /*fda0*/  R2UR UR14, R8 ;  /* 0x00000000080e72ca */ /* 0x000fe400000e0000 */
[----:B----4-:R-:W-:-:S11]  /*fdb0*/  R2UR UR5, R9 ;  /* 0x00000000090572ca */ /* 0x010fd600000e0000 */
[----:B------:R-:W-:Y:S02]  /*fdc0*/  UIADD3 UR8, UR14, 0x24400, URZ ;  /* 0x000244000e087890 */ /* 0x000fe4000fffe03f */
[----:B------:R-:W-:Y:S02]  /*fdd0*/  UIMAD UR11, UR11, 0x50, UR5 ;  /* 0x000000500b0b78a4 */ /* 0x000fe4000f8e0205 */
[----:B------:R-:W-:Y:S02]  /*fde0*/  UIADD3.X UR5, URZ, UR37, URZ, UP0, !UPT ;  /* 0x000000253f057290 */ /* 0x000fe400087fe43f */
[----:B------:R-:W-:Y:S02]  /*fdf0*/  UIADD3 UR15, UR14, 0x26c00, URZ ;  /* 0x00026c000e0f7890 */ /* 0x000fe4000fffe03f */
[----:B------:R-:W-:Y:S02]  /*fe00*/  UIADD3 UR17, UR14, 0x29400, URZ ;  /* 0x000294000e117890 */ /* 0x000fe4000fffe03f */
[----:B------:R-:W-:-:S03]  /*fe10*/  UIADD3 UR18, UR14, 0x2bc00, URZ ;  /* 0x0002bc000e127890 */ /* 0x000fc6000fffe03f */
[----:B------:R0:W-:Y:S01]  /*fe20*/  UTMALDG.4D [UR8], [UR4], desc[UR6] ;  /* 0x00000608040075b4 */ /* 0x0001e20008019000 */
[----:B------:R-:W-:Y:S01]  /*fe30*/  UMOV UR14, 0x80 ;  /* 0x00000080000e7882 */ /* 0x000fe20000000000 */
[----:B0-----:R-:W-:Y:S01]  /*fe40*/  UMOV UR8, UR15 ;  /* 0x0000000f00087c82 */ /* 0x001fe20008000000 */
[----:B------:R-:W-:Y:S02]  /*fe50*/  UMOV UR10, UR16 ;  /* 0x00000010000a7c82 */ /* 0x000fe40008000000 */
[----:B------:R0:W-:Y:S02]  /*fe60*/  UTMALDG.4D [UR8], [UR4], desc[UR6] ;  /* 0x00000608040075b4 */ /* 0x0001e40008019000 */
[----:B0-----:R-:W-:Y:S01]  /*fe70*/  UMOV UR8, UR17 ;  /* 0x0000001100087c82 */ /* 0x001fe20008000000 */
[----:B------:R-:W-:Y:S01]  /*fe80*/  UMOV UR10, UR14 ;  /* 0x0000000e000a7c82 */ /* 0x000fe20008000000 */
[----:B------:R-:W-:Y:S01]  /*fe90*/  UMOV UR14, 0xc0 ;  /* 0x000000c0000e7882 */ /* 0x000fe20000000000 */
[----:B------:R0:W-:Y:S02]  /*fea0*/  UTMALDG.4D [UR8], [UR4], desc[UR6] ;  /* 0x00000608040075b4 */ /* 0x0001e40008019000 */
[----:B0-----:R-:W-:Y:S01]  /*feb0*/  UMOV UR8, UR18 ;  /* 0x0000001200087c82 */ /* 0x001fe20008000000 */
[----:B------:R-:W-:-:S02]  /*fec0*/  UMOV UR10, UR14 ;  /* 0x0000000e000a7c82 */ /* 0x000fc40008000000 */
[----:B------:R0:W-:Y:S02]  /*fed0*/  UTMALDG.4D [UR8], [UR4], desc[UR6] ;  /* 0x00000608040075b4 */ /* 0x0001e40008019000 */
[----:B0-----:R-:W-:Y:S01]  /*fee0*/  NOP ;  /* 0x0000000000007918 */ /* 0x001fe20000000000 */
.L_x_323:
[----:B------:R-:W2:Y:S01]  /*fef0*/  LDL.LU R11, [R1+0x28] ;  /* 0x00002800010b7983 */ /* 0x000ea20000300800 */
[----:B------:R-:W-:Y:S01]  /*ff00*/  MOV R9, 0x400 ;  /* 0x0000040000097802 */ /* 0x000fe20000000f00 */
[----:B------:R-:W-:Y:S05]  /*ff10*/  WARPSYNC.ALL ;  /* 0x0000000000007948 */ /* 0x000fea0003800000 */
[----:B------:R-:W0:Y:S01]  /*ff20*/  S2R R10, SR_CgaCtaId ;  /* 0x00000000000a7919 */ /* 0x000e220000008800 */
[----:B------:R-:W-:-:S13]  /*ff30*/  ELECT P0, URZ, PT ;  /* 0x00000000003f782f */ /* 0x000fda0003800000 */
[----:B------:R-:W-:Y:S01]  /*ff40*/  @P0 R2UR UR13, R6 ;  /* 0x00000000060d02ca */ /* 0x000fe200000e0000 */
[----:B------:R-:W-:Y:S01]  /*ff50*/  UIADD3 UR4, UP0, UR36, 0x270, URZ ;  /* 0x0000027024047890 */ /* 0x000fe2000ff1e03f */
[----:B------:R-:W-:Y:S01]  /*ff60*/  @P0 R2UR UR12, R18 ;  /* 0x00000000120c02ca */ /* 0x000fe200000e0000 */
[----:B------:R-:W-:Y:S01]  /*ff70*/  UMOV UR6, 0x0 ;  /* 0x0000000000067882 */ /* 0x000fe20000000000 */
[C---:B------:R-:W-:Y:S01]  /*ff80*/  @P0 R2UR UR11, R17.reuse ;  /* 0x00000000110b02ca */ /* 0x040fe200000e0000 */
[----:B------:R-:W-:Y:S01]  /*ff90*/  UIADD3.X UR5, URZ, UR37, URZ, UP0, !UPT ;  /* 0x000000253f057290 */ /* 0x000fe200087fe43f */
[----:B------:R-:W-:Y:S01]  /*ffa0*/  @P0 R2UR UR21, R6 ;  /* 0x00000000061502ca */ /* 0x000fe200000e0000 */
[----:B------:R-:W-:Y:S01]  /*ffb0*/  UMOV UR7, 0x12f00000 ;  /* 0x12f0000000077882 */ /* 0x000fe20000000000 */
[----:B------:R-:W-:Y:S01]  /*ffc0*/  UMOV UR10, URZ ;  /* 0x0000003f000a7c82 */ /* 0x000fe20008000000 */
[----:B------:R-:W-:Y:S01]  /*ffd0*/  @P0 R2UR UR20, R18 ;  /* 0x00000000121402ca */ /* 0x000fe200000e0000 */
[----:B------:R-:W-:Y:S01]  /*ffe0*/  UMOV UR14, 0x0 ;  /* 0x00000000000e7882 */ /* 0x000fe20000000000 */
[----:B------:R-:W-:Y:S01]  /*fff0*/  @P0 R2UR UR19, R17 ;  /* 0x00000000111302ca */ /* 0x000fe200000e0000 */
[----:B------:R-:W-:Y:S01]  /*10000*/  @P0 IMAD.MOV.U32 R8, RZ, RZ, 0x10000 ;  /* 0x00010000ff080424 */ /* 0x000fe200078e00ff */
[----:B------:R-:W-:Y:S01]  /*10010*/  UMOV UR15, 0x12f00000 ;  /* 0x12f00000000f7882 */ /* 0x000fe20000000000 */
[----:B------:R-:W-:Y:S01]  /*10020*/  UMOV UR18, 0x40 ;  /* 0x0000004000127882 */ /* 0x000fe20000000000 */
[----:B------:R-:W-:Y:S01]  /*10030*/  UMOV UR22, 0x0 ;  /* 0x0000000000167882 */ /* 0x000fe20000000000 */
[----:B------:R-:W-:Y:S01]  /*10040*/  UMOV UR23, 0x12f00000 ;  /* 0x12f0000000177882 */ /* 0x000fe20000000000 */
[----:B------:R-:W-:Y:S01]  /*10050*/  BSSY B0, `(.L_x_327) ;  /* 0x0000021000007945 */ /* 0x000fe20003800000 */
[----:B0-----:R-:W-:Y:S01]  /*10060*/  LEA R9, R10, R9, 0x18 ;  /* 0x000000090a097211 */ /* 0x001fe200078ec0ff */
[----:B------:R-:W-:Y:S03]  /*10070*/  BAR.SYNC.DEFER_BLOCKING 0x8, 0x120 ;  /* 0x0204800000007b1d */ /* 0x000fe60000010000 */
[----:B------:R-:W-:-:S13]  /*10080*/  R2UR UR24, R9 ;  /* 0x00000000091872ca */ /* 0x000fda00000e0000 */
[----:B------:R-:W-:Y:S02]  /*10090*/  UIADD3 UR8, UR24, 0x14400, URZ ;  /* 0x0001440018087890 */ /* 0x000fe4000fffe03f */
[----:B------:R-:W-:Y:S02]  /*100a0*/  UIADD3 UR9, UR24, 0x38800, URZ ;  /* 0x0003880018097890 */ /* 0x000fe4000fffe03f */
[----:B------:R-:W-:Y:S01]  /*100b0*/  UIADD3 UR16, UR24, 0x18400, URZ ;  /* 0x0001840018107890 */ /* 0x000fe2000fffe03f */
[----:B------:R0:W-:Y:S04]  /*100c0*/  @P0 SYNCS.ARRIVE.TRANS64 RZ, [R9+URZ+0x38800], R8 ;  /* 0x0388000809ff09a7 */ /* 0x0001e8000800003f */
[----:B------:R-:W-:Y:S02]  /*100d0*/  UMOV UR17, UR9 ;  /* 0x0000000900117c82 */ /* 0x000fe40008000000 */
[----:B------:R1:W-:Y:S02]  /*100e0*/  UTMALDG.4D [UR8], [UR4], desc[UR6] ;  /* 0x00000608040075b4 */ /* 0x0003e40008019000 */
[----:B------:R-:W-:Y:S01]  /*100f0*/  UTMALDG.4D [UR16], [UR4], desc[UR14] ;  /* 0x00000e10040075b4 */ /* 0x000fe20008019000 */
[----:B-1----:R-:W-:Y:S01]  /*10100*/  @P0 R2UR UR13, R6 ;  /* 0x00000000060d02ca */ /* 0x002fe200000e0000 */
[----:B------:R-:W-:Y:S01]  /*10110*/  UIADD3 UR8, UR24, 0x1c400, URZ ;  /* 0x0001c40018087890 */ /* 0x000fe2000fffe03f */
[----:B------:R-:W-:Y:S01]  /*10120*/  @P0 R2UR UR12, R18 ;  /* 0x00000000120c02ca */ /* 0x000fe200000e0000 */
[----:B------:R-:W-:Y:S01]  /*10130*/  UMOV UR10, 0x80 ;  /* 0x00000080000a7882 */ /* 0x000fe20000000000 */
[----:B------:R-:W-:Y:S01]  /*10140*/  @P0 R2UR UR11, R17 ;  /* 0x00000000110b02ca */ /* 0x000fe200000e0000 */
[----:B------:R-:W-:Y:S01]  /*10150*/  UMOV UR6, 0x0 ;  /* 0x0000000000067882 */ /* 0x000fe20000000000 */
[----:B------:R-:W-:-:S11]  /*10160*/  UMOV UR7, 0x12f00000 ;  /* 0x12f0000000077882 */ /* 0x000fd60000000000 */
[----:B------:R1:W-:Y:S02]  /*10170*/  UTMALDG.4D [UR8], [UR4], desc[UR22] ;  /* 0x00001608040075b4 */ /* 0x0003e40008019000 */
[----:B-1----:R-:W-:Y:S01]  /*10180*/  @P0 R2UR UR13, R6 ;  /* 0x00000000060d02ca */ /* 0x002fe200000e0000 */
[----:B------:R-:W-:Y:S01]  /*10190*/  UIADD3 UR8, UR24, 0x20400, URZ ;  /* 0x0002040018087890 */ /* 0x000fe2000fffe03f */
[----:B------:R-:W-:Y:S01]  /*101a0*/  @P0 R2UR UR12, R18 ;  /* 0x00000000120c02ca */ /* 0x000fe200000e0000 */
[----:B------:R-:W-:Y:S01]  /*101b0*/  UMOV UR10, 0xc0 ;  /* 0x000000c0000a7882 */ /* 0x000fe20000000000 */
[----:B------:R-:W-:-:S13]  /*101c0*/  @P0 R2UR UR11, R17 ;  /* 0x00000000110b02ca */ /* 0x000fda00000e0000 */
[----:B------:R0:W-:Y:S01]  /*101d0*/  UTMALDG.4D [UR8], [UR4], desc[UR6] ;  /* 0x00000608040075b4 */ /* 0x0001e20008019000 */
[----:B--2---:R-:W-:-:S04]  /*101e0*/  IADD3 R11, R11, 0x1, RZ ;  /* 0x000000010b0b7810 */ /* 0x004fc80007ffe0ff */
[----:B------:R-:W-:Y:S01]  /*101f0*/  LEA.HI R6, R11, R11, RZ, 0x1 ;  /* 0x0000000b0b067211 */ /* 0x000fe200078f08ff */
[----:B------:R0:W-:Y:S03]  /*10200*/  STL [R1+0x28], R11 ;  /* 0x0000280b01007387 */ /* 0x0001e60000100800 */
[----:B------:R-:W-:-:S05]  /*10210*/  LOP3.LUT R6, R6, 0xfffffffe, RZ, 0xc0, !PT ;  /* 0xfffffffe06067812 */ /* 0x000fca00078ec0ff */
[----:B------:R-:W-:-:S05]  /*10220*/  IMAD.IADD R6, R11, 0x1, -R6 ;  /* 0x000000010b067824 */ /* 0x000fca00078e0a06 */
[----:B------:R-:W-:-:S04]  /*10230*/  SHF.L.U32 R6, R6, 0x1f, RZ ;  /* 0x0000001f06067819 */ /* 0x000fc800000006ff */
[----:B------:R-:W1:Y:S02]  /*10240*/  SYNCS.PHASECHK.TRANS64.TRYWAIT P0, [R9+URZ+0x38820], R6 ;  /* 0x03882006090075a7 */ /* 0x000e64000800017f */
[----:B01----:R-:W-:Y:S05]  /*10250*/  @!P0 BRA `(.L_x_328) ;  /* 0x0000003000dc8947 */ /* 0x003fea0003800000 */
.L_x_396:
[----:B------:R-:W-:Y:S05]  /*10260*/  BSYNC B0 ;  /* 0x0000000000007941 */ /* 0x000fea0003800000 */
.L_x_327:
[----:B0-----:R-:W2:Y:S01]  /*10270*/  LDL.LU R8, [R1+0x24] ;  /* 0x0000240001087983 */ /* 0x001ea20000300800 */
[----:B------:R-:W-:Y:S01]  /*10280*/  BSSY B0, `(.L_x_329) ;  /* 0x00001c6000007945 */ /* 0x000fe20003800000 */
[----:B--2---:R-:W-:-:S13]  /*10290*/  ISETP.GE.AND P0, PT, R8, 0x51, PT ;  /* 0x000000510800780c */ /* 0x004fda0003f06270 */
[----:B------:R-:W-:Y:S05]  /*102a0*/  @!P0 BRA `(.L_x_330) ;  /* 0x0000001c000c8947 */ /* 0x000fea0003800000 */
[----:B------:R-:W2:Y:S01]  /*102b0*/  LDL R8, [R1+0x18] ;  /* 0x0000180001087983 */ /* 0x000ea20000100800 */
[----:B------:R-:W-:Y:S01]  /*102c0*/  IMAD.MOV.U32 R6, RZ, RZ, 0x1 ;  /* 0x00000001ff067424 */ /* 0x000fe200078e00ff */
[----:B------:R-:W-:Y:S01]  /*102d0*/  BSSY B1, `(.L_x_331) ;  /* 0x000009e000017945 */ /* 0x000fe20003800000 */
[----:B--2---:R-:W-:-:S05]  /*102e0*/  IMAD.MOV R14, RZ, RZ, -R8 ;  /* 0x000000ffff0e7224 */ /* 0x004fca00078e0a08 */
[----:B------:R-:W-:-:S05]  /*102f0*/  VIADDMNMX R14, R14, R6, 0xffffffff, !PT ;  /* 0xffffffff0e0e7446 */ /* 0x000fca0007800106 */
[----:B------:R-:W-:-:S05]  /*10300*/  IMAD.IADD R6, R8, 0x1, R14 ;  /* 0x0000000108067824 */ /* 0x000fca00078e020e */
[----:B------:R-:W-:-:S04]  /*10310*/  LOP3.LUT R6, R6, 0x1, RZ, 0xc0, !PT ;  /* 0x0000000106067812 */ /* 0x000fc800078ec0ff */
[----:B------:R-:W-:Y:S01]  /*10320*/  ISETP.NE.U32.AND P0, PT, R6, 0x1, PT ;  /* 0x000000010600780c */ /* 0x000fe20003f05070 */
[----:B------:R-:W-:-:S12]  /*10330*/  VIADD R6, R8, 0xfffffffe ;  /* 0xfffffffe08067836 */ /* 0x000fd80000000000 */
[----:B------:R-:W-:Y:S05]  /*10340*/  @P0 BRA `(.L_x_332) ;  /* 0x0000000800580947 */ /* 0x000fea0003800000 */
[----:B------:R-:W2:Y:S04]  /*10350*/  LDL R9, [R1] ;  /* 0x0000000001097983 */ /* 0x000ea80000100800 */
[----:B------:R-:W3:Y:S01]  /*10360*/  LDL R8, [R1+0x8] ;  /* 0x0000080001087983 */ /* 0x000ee20000100800 */
[----:B------:R-:W-:Y:S01]  /*10370*/  BSSY B2, `(.L_x_333) ;  /* 0x000008f000027945 */ /* 0x000fe20003800000 */
[----:B--2---:R-:W-:-:S04]  /*10380*/  IADD3 R13, R9, 0x1, RZ ;  /* 0x00000001090d7810 */ /* 0x004fc80007ffe0ff */
[----:B------:R-:W-:-:S04]  /*10390*/  ISETP.NE.AND P0, PT, R13, 0x2, PT ;  /* 0x000000020d00780c */ /* 0x000fc80003f05270 */
[----:B------:R-:W-:Y:S02]  /*103a0*/  SEL R15, RZ, 0x1, P0 ;  /* 0x00000001ff0f7807 */ /* 0x000fe40000000000 */
[----:B------:R-:W-:Y:S02]  /*103b0*/  SEL R13, R13, RZ, P0 ;  /* 0x000000ff0d0d7207 */ /* 0x000fe40000000000 */
[----:B---3--:R-:W-:Y:S01]  /*103c0*/  LOP3.LUT R15, R8, R15, RZ, 0x3c, !PT ;  /* 0x0000000f080f7212 */ /* 0x008fe200078e3cff */
[----:B------:R-:W-:Y:S06]  /*103d0*/  @!P6 BRA `(.L_x_334) ;  /* 0x000000080020e947 */ /* 0x000fec0003800000 */
[----:B------:R-:W-:Y:S01]  /*103e0*/  ISETP.NE.U32.AND P0, PT, R2, RZ, PT ;  /* 0x000000ff0200720c */ /* 0x000fe20003f05070 */
[----:B------:R-:W-:-:S03]  /*103f0*/  IMAD.MOV.U32 R8, RZ, RZ, R5 ;  /* 0x000000ffff087224 */ /* 0x000fc600078e0005 */
[----:B------:R-:W-:-:S13]  /*10400*/  ISETP.NE.AND.EX P0, PT, R3, RZ, PT, P0 ;  /* 0x000000ff0300720c */ /* 0x000fda0003f05300 */
[----:B------:R-:W-:Y:S05]  /*10410*/  @!P0 BRA `(.L_x_335) ;  /* 0x0000000000488947 */ /* 0x000fea0003800000 */
[----:B------:R-:W0:Y:S01]  /*10420*/  LDC R18, c[0x0][0x41c] ;  /* 0x00010700ff127b82 */ /* 0x000e220000000800 */
[----:B------:R-:W-:Y:S01]  /*10430*/  ULDC.64 UR4, c[0x0][0x408] ;  /* 0x0001020000047ab9 */ /* 0x000fe20000000a00 */
[----:B------:R-:W-:Y:S01]  /*10440*/  ULDC.64 UR6, c[0x0][0x208] ;  /* 0x0000820000067ab9 */ /* 0x000fe20000000a00 */
[----:B0-----:R-:W-:-:S13]  /*10450*/  ISETP.NE.AND P0, PT, R18, 0x1, PT ;  /* 0x000000011200780c */ /* 0x001fda0003f05270 */
[----:B------:R-:W0:Y:S02]  /*10460*/  @P0 LDC.64 R8, c[0x0][0x420] ;  /* 0x00010800ff080b82 */ /* 0x000e240000000a00 */
[----:B0-----:R-:W-:-:S04]  /*10470*/  @P0 IMAD.HI.U32 R10, R6, R8, RZ ;  /* 0x00000008060a0227 */ /* 0x001fc800078e00ff */
[----:B------:R-:W-:Y:S01]  /*10480*/  IMAD.MOV.U32 R8, RZ, RZ, R6 ;  /* 0x000000ffff087224 */ /* 0x000fe200078e0006 */
[----:B------:R-:W-:Y:S01]  /*10490*/  @P0 SHF.R.U32.HI R8, RZ, R9, R10 ;  /* 0x00000009ff080219 */ /* 0x000fe2000001160a */
[----:B------:R-:W-:-:S03]  /*104a0*/  IMAD R10, R12, UR4, RZ ;  /* 0x000000040c0a7c24 */ /* 0x000fc6000f8e02ff */
[----:B------:R-:W-:Y:S01]  /*104b0*/  SHF.R.S32.HI R9, RZ, 0x1f, R8 ;  /* 0x0000001fff097819 */ /* 0x000fe20000011408 */
[C---:B------:R-:W-:Y:S02]  /*104c0*/  IMAD R17, R0.reuse, UR5, R10 ;  /* 0x0000000500117c24 */ /* 0x040fe4000f8e020a */
[----:B------:R-:W-:-:S04]  /*104d0*/  IMAD.WIDE.U32 R10, R0, UR4, R8 ;  /* 0x00000004000a7c25 */ /* 0x000fc8000f8e0008 */
[----:B------:R-:W-:Y:S01]  /*104e0*/  IMAD.IADD R17, R17, 0x1, R11 ;  /* 0x0000000111117824 */ /* 0x000fe200078e020b */
[----:B------:R-:W-:Y:S01]  /*104f0*/  LEA R2, P0, R10, R2, 0x2 ;  /* 0x000000020a027211 */ /* 0x000fe200078010ff */
[----:B------:R-:W-:-:S03]  /*10500*/  IMAD.MOV R8, RZ, RZ, -R8 ;  /* 0x000000ffff087224 */ /* 0x000fc600078e0a08 */
[----:B------:R-:W-:Y:S01]  /*10510*/  LEA.HI.X R3, R10, R3, R17, 0x2, P0 ;  /* 0x000000030a037211 */ /* 0x000fe200000f1411 */
[----:B------:R-:W-:-:S04]  /*10520*/  IMAD R6, R18, R8, R6 ;  /* 0x0000000812067224 */ /* 0x000fc800078e0206 */
[----:B------:R0:W5:Y:S04]  /*10530*/  LDG.E R8, desc[UR6][R2.64] ;  /* 0x0000000602087981 */ /* 0x000168000c1e1900 */
.L_x_335:
[----:B0-----:R-:W0:Y:S01]  /*10540*/  S2R R3, SR_CgaCtaId ;  /* 0x0000000000037919 */ /* 0x001e220000008800 */
[----:B------:R-:W-:-:S04]  /*10550*/  MOV R2, 0x400 ;  /* 0x0000040000027802 */ /* 0x000fc80000000f00 */
[----:B0-----:R-:W-:Y:S02]  /*10560*/  LEA R2, R3, R2, 0x18 ;  /* 0x0000000203027211 */ /* 0x001fe400078ec0ff */
[----:B------:R-:W-:-:S03]  /*10570*/  SHF.L.U32 R3, R15, 0x1f, RZ ;  /* 0x0000001f0f037819 */ /* 0x000fc600000006ff */
[----:B------:R-:W-:-:S04]  /*10580*/  IMAD R2, R13, 0x8, R2 ;  /* 0x000000080d027824 */ /* 0x000fc800078e0202 */
[----:B------:R-:W0:Y:S02]  /*10590*/  SYNCS.PHASECHK.TRANS64.TRYWAIT P0, [R2+URZ+0x38840], R3 ;  /* 0x03884003020075a7 */ /* 0x000e24000800017f */
[----:B0-----:R-:W-:Y:S05]  /*105a0*/  @!P0 BRA `(.L_x_336) ;  /* 0x0000003000288947 */ /* 0x001fea0003800000 */
.L_x_397:
[----:B------:R-:W1:Y:S02]  /*105b0*/  S2R R9, SR_TID.X ;  /* 0x0000000000097919 */ /* 0x000e640000002100 */
[----:B-1----:R-:W-:-:S04]  /*105c0*/  LOP3.LUT R9, R9, 0x7f, RZ, 0xc0, !PT ;  /* 0x0000007f09097812 */ /* 0x002fc800078ec0ff */
[----:B------:R-:W-:-:S13]  /*105d0*/  ISETP.NE.AND P1, PT, R9, RZ, PT ;  /* 0x000000ff0900720c */ /* 0x000fda0003f25270 */
[----:B------:R-:W-:Y:S05]  /*105e0*/  @P1 BRA `(.L_x_337) ;  /* 0x00000000001c1947 */ /* 0x000fea0003800000 */
[----:B------:R-:W1:Y:S01]  /*105f0*/  S2R R9, SR_TID.X ;  /* 0x0000000000097919 */ /* 0x000e620000002100 */
[----:B0-----:R-:W-:-:S04]  /*10600*/  MOV R3, 0xa000 ;  /* 0x0000a00000037802 */ /* 0x001fc80000000f00 */
[----:B------:R2:W-:Y:S01]  /*10610*/  SYNCS.ARRIVE.TRANS64 RZ, [R2+URZ+0x38830], R3 ;  /* 0x0388300302ff79a7 */ /* 0x0005e2000800003f */
[----:B-1----:R-:W-:-:S04]  /*10620*/  LOP3.LUT R9, R9, 0x1f, RZ, 0xc0, !PT ;  /* 0x0000001f09097812 */ /* 0x002fc800078ec0ff */
[----:B------:R-:W-:-:S13]  /*10630*/  ISETP.NE.AND P0, PT, R9, RZ, PT ;  /* 0x000000ff0900720c */ /* 0x000fda0003f05270 */
[----:B--2---:R-:W-:Y:S05]  /*10640*/  @!P0 BRA `(.L_x_337) ;  /* 0x0000000000048947 */ /* 0x004fea0003800000 */
[----:B------:R-:W-:Y:S01]  /*10650*/  BPT.TRAP 0x1 ;  /* 0x000000040000795c */ /* 0x000fe20000300000 */
.L_x_337:
[----:B------:R-:W2:Y:S04]  /*10660*/  LDL R17, [R1+0x4] ;  /* 0x0000040001117983 */ /* 0x000ea80000100800 */
[----:B------:R-:W3:Y:S01]  /*10670*/  LDL.LU R11, [R1+0x8] ;  /* 0x00000800010b7983 */ /* 0x000ee20000300800 */
[----:B0-----:R-:W-:-:S03]  /*10680*/  MOV R3, 0x400 ;  /* 0x0000040000037802 */ /* 0x001fc60000000f00 */
[----:B------:R-:W4:Y:S01]  /*10690*/  LDL R9, [R1] ;  /* 0x0000000001097983 */ /* 0x000f220000100800 */
[----:B------:R-:W0:Y:S01]  /*106a0*/  S2R R10, SR_CgaCtaId ;  /* 0x00000000000a7919 */ /* 0x000e220000008800 */
[----:B------:R-:W-:Y:S02]  /*106b0*/  R2UR UR9, R2 ;  /* 0x00000000020972ca */ /* 0x000fe400000e0000 */
[----:B------:R-:W-:Y:S01]  /*106c0*/  R2UR UR11, R6 ;  /* 0x00000000060b72ca */ /* 0x000fe200000e0000 */
[----:B------:R-:W-:Y:S01]  /*106d0*/  UIADD3 UR4, UP0, UR36, 0x370, URZ ;  /* 0x0000037024047890 */ /* 0x000fe2000ff1e03f */
[----:B------:R-:W-:Y:S02]  /*106e0*/  R2UR UR12, R4 ;  /* 0x00000000040c72ca */ /* 0x000fe400000e0000 */
[----:B-----5:R-:W-:Y:S02]  /*106f0*/  R2UR UR13, R8 ;  /* 0x00000000080d72ca */ /* 0x020fe400000e0000 */
[----:B0-----:R-:W-:-:S05]  /*10700*/  LEA R3, R10, R3, 0x18 ;  /* 0x000000030a037211 */ /* 0x001fca00078ec0ff */
        /* <DEDUP_REMOVED lines=11> */
[----:B------:R-:W-:Y:S01]  /*107c0*/  VIADD R3, R3, 0x38800 ;  /* 0x0003880003037836 */ /* 0x000fe20000000000 */
[----:B------:R-:W-:Y:S01]  /*107d0*/  UMOV UR18, 0x80 ;  /* 0x0000008000127882 */ /* 0x000fe20000000000 */
[----:B------:R-:W-:Y:S01]  /*107e0*/  UMOV UR19, 0xc0 ;  /* 0x000000c000137882 */ /* 0x000fe20000000000 */
[----:B--2---:R-:W-:-:S13]  /*107f0*/  R2UR UR5, R17 ;  /* 0x00000000110572ca */ /* 0x004fda00000e0000 */
[----:B------:R-:W-:Y:S02]  /*10800*/  UIMAD UR11, UR11, 0x50, UR5 ;  /* 0x000000500b0b78a4 */ /* 0x000fe4000f8e0205 */
[----:B------:R-:W-:Y:S01]  /*10810*/  UIADD3.X UR5, URZ, UR37, URZ, UP0, !UPT ;  /* 0x000000253f057290 */ /* 0x000fe200087fe43f */
[----:B---3--:R-:W-:Y:S01]  /*10820*/  SHF.L.U32 R2, R11, 0x1f, RZ ;  /* 0x0000001f0b027819 */ /* 0x008fe200000006ff */
[----:B----4-:R-:W-:-:S07]  /*10830*/  IMAD R3, R9, 0x8, R3 ;  /* 0x0000000809037824 */ /* 0x010fce00078e0203 */
[----:B------:R0:W-:Y:S02]  /*10840*/  UTMALDG.4D [UR8], [UR4], desc[UR6] ;  /* 0x00000608040075b4 */ /* 0x0001e40008019000 */
[----:B0-----:R-:W-:Y:S01]  /*10850*/  UMOV UR8, UR15 ;  /* 0x0000000f00087c82 */ /* 0x001fe20008000000 */
[----:B------:R-:W-:Y:S02]  /*10860*/  UMOV UR10, UR17 ;  /* 0x00000011000a7c82 */ /* 0x000fe40008000000 */
[----:B------:R0:W-:Y:S02]  /*10870*/  UTMALDG.4D [UR8], [UR4], desc[UR6] ;  /* 0x00000608040075b4 */ /* 0x0001e40008019000 */
[----:B0-----:R-:W-:Y:S01]  /*10880*/  UMOV UR8, UR16 ;  /* 0x0000001000087c82 */ /* 0x001fe20008000000 */
[----:B------:R-:W-:Y:S02]  /*10890*/  UMOV UR10, UR18 ;  /* 0x00000012000a7c82 */ /* 0x000fe40008000000 */
[----:B------:R0:W-:Y:S02]  /*108a0*/  UTMALDG.4D [UR8], [UR4], desc[UR6] ;  /* 0x00000608040075b4 */ /* 0x0001e40008019000 */
[----:B0-----:R-:W-:Y:S01]  /*108b0*/  UMOV UR8, UR14 ;  /* 0x0000000e00087c82 */ /* 0x001fe20008000000 */
[----:B------:R-:W-:-:S02]  /*108c0*/  UMOV UR10, UR19 ;  /* 0x00000013000a7c82 */ /* 0x000fc40008000000 */
[----:B------:R0:W-:Y:S01]  /*108d0*/  UTMALDG.4D [UR8], [UR4], desc[UR6] ;  /* 0x00000608040075b4 */ /* 0x0001e20008019000 */
[----:B------:R-:W1:Y:S02]  /*108e0*/  SYNCS.PHASECHK.TRANS64.TRYWAIT P0, [R3+URZ+0x60], R2 ;  /* 0x00006002030075a7 */ /* 0x000e64000800017f */
[----:B01----:R-:W-:Y:S05]  /*108f0*/  @!P0 BRA `(.L_x_338) ;  /* 0x0000002c00688947 */ /* 0x003fea0003800000 */
.L_x_398:
[----:B------:R-:W-:Y:S05]  /*10900*/  @P1 BRA `(.L_x_339) ;  /* 0x0000000000301947 */ /* 0x000fea0003800000 */
[----:B------:R-:W1:Y:S01]  /*10910*/  S2R R9, SR_TID.X ;  /* 0x0000000000097919 */ /* 0x000e620000002100 */
[----:B------:R-:W-:Y:S01]  /*10920*/  MOV R10, 0x400 ;  /* 0x00000400000a7802 */ /* 0x000fe20000000f00 */
[----:B------:R-:W2:Y:S01]  /*10930*/  S2R R11, SR_CgaCtaId ;  /* 0x00000000000b7919 */ /* 0x000ea20000008800 */
[----:B-1----:R-:W-:Y:S02]  /*10940*/  LOP3.LUT R17, R9, 0x1f, RZ, 0xc0, !PT ;  /* 0x0000001f09117812 */ /* 0x002fe400078ec0ff */
[----:B------:R-:W3:Y:S02]  /*10950*/  LDL R9, [R1] ;  /* 0x0000000001097983 */ /* 0x000ee40000100800 */
[----:B------:R-:W-:Y:S02]  /*10960*/  ISETP.NE.AND P0, PT, R17, RZ, PT ;  /* 0x000000ff1100720c */ /* 0x000fe40003f05270 */
[----:B--2---:R-:W-:Y:S01]  /*10970*/  LEA R10, R11, R10, 0x18 ;  /* 0x0000000a0b0a7211 */ /* 0x004fe200078ec0ff */
[----:B0-----:R-:W-:-:S04]  /*10980*/  IMAD.MOV.U32 R3, RZ, RZ, 0xa000 ;  /* 0x0000a000ff037424 */ /* 0x001fc800078e00ff */
[----:B---3--:R-:W-:-:S04]  /*10990*/  IMAD R2, R9, 0x8, R10 ;  /* 0x0000000809027824 */ /* 0x008fc800078e020a */
[----:B------:R1:W-:Y:S02]  /*109a0*/  SYNCS.ARRIVE.TRANS64 RZ, [R2+URZ+0x38850], R3 ;  /* 0x0388500302ff79a7 */ /* 0x0003e4000800003f */
[----:B------:R-:W-:Y:S05]  /*109b0*/  @!P0 BRA `(.L_x_339) ;  /* 0x0000000000048947 */ /* 0x000fea0003800000 */
[----:B------:R-:W-:Y:S01]  /*109c0*/  BPT.TRAP 0x1 ;  /* 0x000000040000795c */ /* 0x000fe20000300000 */
.L_x_339:
[----:B01----:R-:W2:Y:S01]  /*109d0*/  LDL.LU R2, [R1+0xc] ;  /* 0x00000c0001027983 */ /* 0x003ea20000300800 */
[----:B------:R-:W-:-:S03]  /*109e0*/  MOV R10, 0x400 ;  /* 0x00000400000a7802 */ /* 0x000fc60000000f00 */
[----:B------:R-:W3:Y:S04]  /*109f0*/  LDL.LU R9, [R1] ;  /* 0x0000000001097983 */ /* 0x000ee80000300800 */
[----:B------:R-:W4:Y:S01]  /*10a00*/  LDL R3, [R1+0x4] ;  /* 0x0000040001037983 */ /* 0x000f220000100800 */
[----:B------:R-:W0:Y:S01]  /*10a10*/  S2R R11, SR_CgaCtaId ;  /* 0x00000000000b7919 */ /* 0x000e220000008800 */
[----:B------:R-:W-:Y:S01]  /*10a20*/  R2UR UR13, R5 ;  /* 0x00000000050d72ca */ /* 0x000fe200000e0000 */
[----:B------:R-:W-:Y:S01]  /*10a30*/  UIADD3 UR4, UP0, UR36, 0x470, URZ ;  /* 0x0000047024047890 */ /* 0x000fe2000ff1e03f */
[----:B------:R-:W-:Y:S02]  /*10a40*/  R2UR UR12, R4 ;  /* 0x00000000040c72ca */ /* 0x000fe400000e0000 */
[----:B0-----:R-:W-:Y:S01]  /*10a50*/  LEA R10, R11, R10, 0x18 ;  /* 0x0000000a0b0a7211 */ /* 0x001fe200078ec0ff */
[----:B------:R-:W-:Y:S01]  /*10a60*/  UMOV UR10, URZ ;  /* 0x0000003f000a7c82 */ /* 0x000fe20008000000 */
[----:B------:R-:W-:Y:S01]  /*10a70*/  UMOV UR6, 0x0 ;  /* 0x0000000000067882 */ /* 0x000fe20000000000 */
[----:B------:R-:W-:Y:S01]  /*10a80*/  UMOV UR7, 0x14f00000 ;  /* 0x14f0000000077882 */ /* 0x000fe20000000000 */
[----:B------:R-:W-:Y:S01]  /*10a90*/  UMOV UR17, 0x40 ;  /* 0x0000004000117882 */ /* 0x000fe20000000000 */
[----:B------:R0:W-:Y:S01]  /*10aa0*/  STL [R1+0xc], R6 ;  /* 0x00000c0601007387 */ /* 0x0001e20000100800 */
[----:B------:R-:W-:-:S02]  /*10ab0*/  MOV R5, R8 ;  /* 0x0000000800057202 */ /* 0x000fc40000000f00 */
[----:B--2---:R-:W-:Y:S01]  /*10ac0*/  R2UR UR11, R2 ;  /* 0x00000000020b72ca */ /* 0x004fe200000e0000 */
[----:B---3--:R-:W-:-:S05]  /*10ad0*/  IMAD R2, R9, 0x8, R10 ;  /* 0x0000000809027824 */ /* 0x008fca00078e020a */
[----:B------:R-:W-:Y:S01]  /*10ae0*/  R2UR UR9, R2 ;  /* 0x00000000020972ca */ /* 0x000fe200000e0000 */
[----:B------:R-:W-:Y:S01]  /*10af0*/  IMAD R2, R9, 0xa000, R10 ;  /* 0x0000a00009027824 */ /* 0x000fe200078e020a */
[----:B----4-:R-:W-:-:S04]  /*10b00*/  R2UR UR5, R3 ;  /* 0x00000000030572ca */ /* 0x010fc800000e0000 */
[----:B------:R-:W-:-:S07]  /*10b10*/  R2UR UR16, R2 ;  /* 0x00000000021072ca */ /* 0x000fce00000e0000 */
[----:B------:R-:W-:Y:S02]  /*10b20*/  UIADD3 UR9, UR9, 0x38850, URZ ;  /* 0x0003885009097890 */ /* 0x000fe4000fffe03f */
[----:B------:R-:W-:Y:S02]  /*10b30*/  UIMAD UR11, UR11, 0x50, UR5 ;  /* 0x000000500b0b78a4 */ /* 0x000fe4000f8e0205 */
[----:B------:R-:W-:Y:S02]  /*10b40*/  UIADD3.X UR5, URZ, UR37, URZ, UP0, !UPT ;  /* 0x000000253f057290 */ /* 0x000fe400087fe43f */
[----:B------:R-:W-:Y:S02]  /*10b50*/  UIADD3 UR8, UR16, 0x400, URZ ;  /* 0x0000040010087890 */ /* 0x000fe4000fffe03f */
[----:B------:R-:W-:Y:S02]  /*10b60*/  UIADD3 UR14, UR16, 0x2c00, URZ ;  /* 0x00002c00100e7890 */ /* 0x000fe4000fffe03f */
[----:B------:R-:W-:-:S02]  /*10b70*/  UIADD3 UR15, UR16, 0x5400, URZ ;  /* 0x00005400100f7890 */ /* 0x000fc4000fffe03f */
[----:B------:R-:W-:-:S03]  /*10b80*/  UIADD3 UR16, UR16, 0x7c00, URZ ;  /* 0x00007c0010107890 */ /* 0x000fc6000fffe03f */
        /* <DEDUP_REMOVED lines=12> */
[----:B0-----:R-:W-:Y:S01]  /*10c50*/  NOP ;  /* 0x0000000000007918 */ /* 0x001fe20000000000 */
.L_x_334:
[----:B------:R-:W-:Y:S05]  /*10c60*/  BSYNC B2 ;  /* 0x0000000000027941 */ /* 0x000fea0003800000 */
.L_x_333:
[----:B------:R-:W2:Y:S04]  /*10c70*/  LDL.LU R2, [R1+0x18] ;  /* 0x0000180001027983 */ /* 0x000ea80000300800 */
[----:B------:R0:W-:Y:S04]  /*10c80*/  STL [R1], R13 ;  /* 0x0000000d01007387 */ /* 0x0001e80000100800 */
[----:B------:R0:W-:Y:S02]  /*10c90*/  STL [R1+0x8], R15 ;  /* 0x0000080f01007387 */ /* 0x0001e40000100800 */
[----:B0-2---:R-:W-:-:S07]  /*10ca0*/  VIADD R6, R2, 0xfffffffd ;  /* 0xfffffffd02067836 */ /* 0x005fce0000000000 */
.L_x_332:
[----:B------:R-:W-:Y:S05]  /*10cb0*/  BSYNC B1 ;  /* 0x0000000000017941 */ /* 0x000fea0003800000 */
.L_x_331:
[----:B------:R-:W-:-:S05]  /*10cc0*/  IMAD.MOV R14, RZ, RZ, -R14 ;  /* 0x000000ffff0e7224 */ /* 0x000fca00078e0a0e */
[----:B------:R-:W-:-:S13]  /*10cd0*/  ISETP.NE.AND P0, PT, R7, R14, PT ;  /* 0x0000000e0700720c */ /* 0x000fda0003f05270 */
[----:B------:R-:W-:Y:S05]  /*10ce0*/  @!P0 BRA `(.L_x_330) ;  /* 0x00000010007c8947 */ /* 0x000fea0003800000 */
[----:B------:R-:W-:-:S07]  /*10cf0*/  IMAD.MOV.U32 R10, RZ, RZ, R5 ;  /* 0x000000ffff0a7224 */ /* 0x000fce00078e0005 */
.L_x_354:
[----:B------:R-:W2:Y:S04]  /*10d00*/  LDL R3, [R1] ;  /* 0x0000000001037983 */ /* 0x000ea80000100800 */
[----:B------:R-:W3:Y:S01]  /*10d10*/  LDL R2, [R1+0x8] ;  /* 0x0000080001027983 */ /* 0x000ee20000100800 */
[----:B------:R-:W-:Y:S05]  /*10d20*/  YIELD ;  /* 0x0000000000007946 */ /* 0x000fea0003800000 */
[----:B------:R-:W-:Y:S01]  /*10d30*/  BSSY B1, `(.L_x_340) ;  /* 0x000008a000017945 */ /* 0x000fe20003800000 */
[----:B--2---:R-:W-:-:S05]  /*10d40*/  VIADD R7, R3, 0x1 ;  /* 0x0000000103077836 */ /* 0x004fca0000000000 */
[----:B------:R-:W-:-:S04]  /*10d50*/  ISETP.NE.AND P0, PT, R7, 0x2, PT ;  /* 0x000000020700780c */ /* 0x000fc80003f05270 */
[----:B------:R-:W-:Y:S02]  /*10d60*/  SEL R8, RZ, 0x1, P0 ;  /* 0x00000001ff087807 */ /* 0x000fe40000000000 */
[----:B------:R-:W-:Y:S02]  /*10d70*/  SEL R7, R7, RZ, P0 ;  /* 0x000000ff07077207 */ /* 0x000fe40000000000 */
[----:B---3--:R-:W-:Y:S01]  /*10d80*/  LOP3.LUT R8, R2, R8, RZ, 0x3c, !PT ;  /* 0x0000000802087212 */ /* 0x008fe200078e3cff */
[----:B0-----:R-:W-:Y:S06]  /*10d90*/  @!P6 BRA `(.L_x_341) ;  /* 0x00000008000ce947 */ /* 0x001fec0003800000 */
[----:B------:R-:W-:Y:S01]  /*10da0*/  ULDC.64 UR4, c[0x0][0x3f8] ;  /* 0x0000fe0000047ab9 */ /* 0x000fe20000000a00 */
[----:B------:R-:W-:Y:S01]  /*10db0*/  IMAD.MOV.U32 R9, RZ, RZ, R6 ;  /* 0x000000ffff097224 */ /* 0x000fe200078e0006 */
[----:B------:R-:W-:-:S04]  /*10dc0*/  ISETP.NE.U32.AND P0, PT, RZ, UR4, PT ;  /* 0x00000004ff007c0c */ /* 0x000fc8000bf05070 */
[----:B------:R-:W-:-:S13]  /*10dd0*/  ISETP.NE.AND.EX P0, PT, RZ, UR5, PT, P0 ;  /* 0x00000005ff007c0c */ /* 0x000fda000bf05300 */
[----:B------:R-:W-:Y:S05]  /*10de0*/  @!P0 BRA `(.L_x_342) ;  /* 0x0000000000488947 */ /* 0x000fea0003800000 */
[----:B------:R-:W0:Y:S01]  /*10df0*/  LDC R9, c[0x0][0x41c] ;  /* 0x00010700ff097b82 */ /* 0x000e220000000800 */
[----:B------:R-:W-:Y:S01]  /*10e00*/  ULDC.64 UR6, c[0x0][0x408] ;  /* 0x0001020000067ab9 */ /* 0x000fe20000000a00 */
[----:B------:R-:W-:Y:S01]  /*10e10*/  ULDC.64 UR8, c[0x0][0x208] ;  /* 0x0000820000087ab9 */ /* 0x000fe20000000a00 */
[----:B0-----:R-:W-:-:S13]  /*10e20*/  ISETP.NE.AND P0, PT, R9, 0x1, PT ;  /* 0x000000010900780c */ /* 0x001fda0003f05270 */
[----:B------:R-:W0:Y:S02]  /*10e30*/  @P0 LDC.64 R2, c[0x0][0x420] ;  /* 0x00010800ff020b82 */ /* 0x000e240000000a00 */
[----:B0-----:R-:W-:Y:S01]  /*10e40*/  @P0 IMAD.HI.U32 R10, R6, R2, RZ ;  /* 0x00000002060a0227 */ /* 0x001fe200078e00ff */
[----:B------:R-:W-:-:S04]  /*10e50*/  MOV R2, R6 ;  /* 0x0000000600027202 */ /* 0x000fc80000000f00 */
[----:B------:R-:W-:Y:S01]  /*10e60*/  @P0 SHF.R.U32.HI R2, RZ, R3, R10 ;  /* 0x00000003ff020219 */ /* 0x000fe2000001160a */
[----:B------:R-:W-:-:S04]  /*10e70*/  IMAD R10, R12, UR6, RZ ;  /* 0x000000060c0a7c24 */ /* 0x000fc8000f8e02ff */
[----:B------:R-:W-:Y:S02]  /*10e80*/  IMAD.MOV R3, RZ, RZ, -R2 ;  /* 0x000000ffff037224 */ /* 0x000fe400078e0a02 */
[----:B------:R-:W-:Y:S02]  /*10e90*/  IMAD R10, R0, UR7, R10 ;  /* 0x00000007000a7c24 */ /* 0x000fe4000f8e020a */
[----:B------:R-:W-:Y:S01]  /*10ea0*/  IMAD R9, R9, R3, R6 ;  /* 0x0000000309097224 */ /* 0x000fe200078e0206 */
[----:B------:R-:W-:-:S03]  /*10eb0*/  SHF.R.S32.HI R3, RZ, 0x1f, R2 ;  /* 0x0000001fff037819 */ /* 0x000fc60000011402 */
[----:B------:R-:W-:-:S04]  /*10ec0*/  IMAD.WIDE.U32 R2, R0, UR6, R2 ;  /* 0x0000000600027c25 */ /* 0x000fc8000f8e0002 */
[----:B------:R-:W-:Y:S01]  /*10ed0*/  IMAD.IADD R3, R10, 0x1, R3 ;  /* 0x000000010a037824 */ /* 0x000fe200078e0203 */
[----:B------:R-:W-:-:S04]  /*10ee0*/  LEA R10, P0, R2, UR4, 0x2 ;  /* 0x00000004020a7c11 */ /* 0x000fc8000f8010ff */
[----:B------:R-:W-:-:S05]  /*10ef0*/  LEA.HI.X R11, R2, UR5, R3, 0x2, P0 ;  /* 0x00000005020b7c11 */ /* 0x000fca00080f1403 */
[----:B------:R0:W5:Y:S04]  /*10f00*/  LDG.E R10, desc[UR8][R10.64] ;  /* 0x000000080a0a7981 */ /* 0x000168000c1e1900 */
.L_x_342:
[----:B------:R-:W1:Y:S01]  /*10f10*/  S2R R3, SR_CgaCtaId ;  /* 0x0000000000037919 */ /* 0x000e620000008800 */
[----:B------:R-:W-:-:S04]  /*10f20*/  MOV R2, 0x400 ;  /* 0x0000040000027802 */ /* 0x000fc80000000f00 */
[----:B-1----:R-:W-:Y:S02]  /*10f30*/  LEA R2, R3, R2, 0x18 ;  /* 0x0000000203027211 */ /* 0x002fe400078ec0ff */
[----:B------:R-:W-:-:S03]  /*10f40*/  SHF.L.U32 R3, R8, 0x1f, RZ ;  /* 0x0000001f08037819 */ /* 0x000fc600000006ff */
[----:B------:R-:W-:-:S04]  /*10f50*/  IMAD R2, R7, 0x8, R2 ;  /* 0x0000000807027824 */ /* 0x000fc800078e0202 */
[----:B------:R-:W1:Y:S02]  /*10f60*/  SYNCS.PHASECHK.TRANS64.TRYWAIT P0, [R2+URZ+0x38840], R3 ;  /* 0x03884003020075a7 */ /* 0x000e64000800017f */
[----:B-1----:R-:W-:Y:S05]  /*10f70*/  @!P0 BRA `(.L_x_343) ;  /* 0x0000002400dc8947 */ /* 0x002fea0003800000 */
.L_x_399:
[----:B0-----:R-:W0:Y:S02]  /*10f80*/  S2R R11, SR_TID.X ;  /* 0x00000000000b7919 */ /* 0x001e240000002100 */
[----:B0-----:R-:W-:-:S04]  /*10f90*/  LOP3.LUT R11, R11, 0x7f, RZ, 0xc0, !PT ;  /* 0x0000007f0b0b7812 */ /* 0x001fc800078ec0ff */
[----:B------:R-:W-:-:S13]  /*10fa0*/  ISETP.NE.AND P0, PT, R11, RZ, PT ;  /* 0x000000ff0b00720c */ /* 0x000fda0003f05270 */
[----:B------:R-:W-:Y:S05]  /*10fb0*/  @P0 BRA `(.L_x_344) ;  /* 0x00000000001c0947 */ /* 0x000fea0003800000 */
[----:B------:R-:W0:Y:S01]  /*10fc0*/  S2R R11, SR_TID.X ;  /* 0x00000000000b7919 */ /* 0x000e220000002100 */
[----:B-1----:R-:W-:-:S04]  /*10fd0*/  IMAD.MOV.U32 R3, RZ, RZ, 0xa000 ;  /* 0x0000a000ff037424 */ /* 0x002fc800078e00ff */
[----:B------:R2:W-:Y:S01]  /*10fe0*/  SYNCS.ARRIVE.TRANS64 RZ, [R2+URZ+0x38830], R3 ;  /* 0x0388300302ff79a7 */ /* 0x0005e2000800003f */
[----:B0-----:R-:W-:-:S04]  /*10ff0*/  LOP3.LUT R11, R11, 0x1f, RZ, 0xc0, !PT ;  /* 0x0000001f0b0b7812 */ /* 0x001fc800078ec0ff */
[----:B------:R-:W-:-:S13]  /*11000*/  ISETP.NE.AND P1, PT, R11, RZ, PT ;  /* 0x000000ff0b00720c */ /* 0x000fda0003f25270 */
[----:B--2---:R-:W-:Y:S05]  /*11010*/  @!P1 BRA `(.L_x_344) ;  /* 0x0000000000049947 */ /* 0x004fea0003800000 */
[----:B------:R-:W-:Y:S01]  /*11020*/  BPT.TRAP 0x1 ;  /* 0x000000040000795c */ /* 0x000fe20000300000 */
.L_x_344:
[----:B------:R-:W2:Y:S04]  /*11030*/  LDL R15, [R1+0x4] ;  /* 0x00000400010f7983 */ /* 0x000ea80000100800 */
[----:B-1----:R-:W3:Y:S01]  /*11040*/  LDL.LU R3, [R1+0x8] ;  /* 0x0000080001037983 */ /* 0x002ee20000300800 */
[----:B------:R-:W-:-:S03]  /*11050*/  MOV R13, 0x400 ;  /* 0x00000400000d7802 */ /* 0x000fc60000000f00 */
        /* <DEDUP_REMOVED lines=25> */
[----:B---3--:R-:W-:Y:S02]  /*111f0*/  SHF.L.U32 R3, R3, 0x1f, RZ ;  /* 0x0000001f03037819 */ /* 0x008fe400000006ff */
[----:B----4-:R-:W-:-:S06]  /*11200*/  LEA R2, R11, R2, 0x3 ;  /* 0x000000020b027211 */ /* 0x010fcc00078e18ff */
        /* <DEDUP_REMOVED lines=12> */
.L_x_400:
        /* <DEDUP_REMOVED lines=8> */
.L_x_346:
[----:B------:R-:W2:Y:S01]  /*11350*/  LDL.LU R15, [R1+0xc] ;  /* 0x00000c00010f7983 */ /* 0x000ea20000300800 */
[----:B------:R-:W-:-:S03]  /*11360*/  MOV R13, 0x400 ;  /* 0x00000400000d7802 */ /* 0x000fc60000000f00 */
[----:B0-----:R-:W3:Y:S04]  /*11370*/  LDL.LU R3, [R1] ;  /* 0x0000000001037983 */ /* 0x001ee80000300800 */
[----:B------:R-:W4:Y:S01]  /*11380*/  LDL R11, [R1+0x4] ;  /* 0x00000400010b7983 */ /* 0x000f220000100800 */
[----:B------:R-:W0:Y:S01]  /*11390*/  S2R R14, SR_CgaCtaId ;  /* 0x00000000000e7919 */ /* 0x000e220000008800 */
[----:B------:R-:W-:Y:S01]  /*113a0*/  R2UR UR9, R2 ;  /* 0x00000000020972ca */ /* 0x000fe200000e0000 */
[----:B------:R-:W-:Y:S01]  /*113b0*/  UIADD3 UR4, UP0, UR36, 0x470, URZ ;  /* 0x0000047024047890 */ /* 0x000fe2000ff1e03f */
[----:B------:R-:W-:Y:S02]  /*113c0*/  R2UR UR13, R5 ;  /* 0x00000000050d72ca */ /* 0x000fe400000e0000 */
[----:B------:R-:W-:-:S02]  /*113d0*/  R2UR UR12, R4 ;  /* 0x00000000040c72ca */ /* 0x000fc400000e0000 */
[----:B0-----:R-:W-:-:S07]  /*113e0*/  LEA R13, R14, R13, 0x18 ;  /* 0x0000000d0e0d7211 */ /* 0x001fce00078ec0ff */
[----:B------:R-:W-:Y:S01]  /*113f0*/  UIADD3 UR9, UR9, 0x50, URZ ;  /* 0x0000005009097890 */ /* 0x000fe2000fffe03f */
[----:B------:R-:W-:Y:S01]  /*11400*/  UMOV UR10, URZ ;  /* 0x0000003f000a7c82 */ /* 0x000fe20008000000 */
[----:B------:R-:W-:Y:S01]  /*11410*/  UMOV UR6, 0x0 ;  /* 0x0000000000067882 */ /* 0x000fe20000000000 */
[----:B------:R-:W-:Y:S01]  /*11420*/  UMOV UR7, 0x14f00000 ;  /* 0x14f0000000077882 */ /* 0x000fe20000000000 */
[----:B------:R-:W-:Y:S01]  /*11430*/  UMOV UR17, 0x40 ;  /* 0x0000004000117882 */ /* 0x000fe20000000000 */
[----:B------:R0:W-:Y:S01]  /*11440*/  STL [R1+0xc], R9 ;  /* 0x00000c0901007387 */ /* 0x0001e20000100800 */
[----:B------:R-:W-:Y:S01]  /*11450*/  IMAD.MOV.U32 R5, RZ, RZ, R10 ;  /* 0x000000ffff057224 */ /* 0x000fe200078e000a */
[----:B--2---:R-:W-:Y:S01]  /*11460*/  R2UR UR11, R15 ;  /* 0x000000000f0b72ca */ /* 0x004fe200000e0000 */
[----:B---3--:R-:W-:Y:S01]  /*11470*/  IMAD R3, R3, 0xa000, R13 ;  /* 0x0000a00003037824 */ /* 0x008fe200078e020d */
[----:B----4-:R-:W-:-:S04]  /*11480*/  R2UR UR5, R11 ;  /* 0x000000000b0572ca */ /* 0x010fc800000e0000 */
[----:B------:R-:W-:-:S09]  /*11490*/  R2UR UR14, R3 ;  /* 0x00000000030e72ca */ /* 0x000fd200000e0000 */
[----:B------:R-:W-:-:S04]  /*114a0*/  UIMAD UR11, UR11, 0x50, UR5 ;  /* 0x000000500b0b78a4 */ /* 0x000fc8000f8e0205 */
[----:B------:R-:W-:Y:S02]  /*114b0*/  UIADD3 UR8, UR14, 0x400, URZ ;  /* 0x000004000e087890 */ /* 0x000fe4000fffe03f */
[----:B------:R-:W-:Y:S02]  /*114c0*/  UIADD3.X UR5, URZ, UR37, URZ, UP0, !UPT ;  /* 0x000000253f057290 */ /* 0x000fe400087fe43f */
[----:B------:R-:W-:Y:S02]  /*114d0*/  UIADD3 UR15, UR14, 0x2c00, URZ ;  /* 0x00002c000e0f7890 */ /* 0x000fe4000fffe03f */
[----:B------:R-:W-:Y:S02]  /*114e0*/  UIADD3 UR16, UR14, 0x5400, URZ ;  /* 0x000054000e107890 */ /* 0x000fe4000fffe03f */
        /* <DEDUP_REMOVED lines=14> */
.L_x_341:
[----:B------:R-:W-:Y:S05]  /*115d0*/  BSYNC B1 ;  /* 0x0000000000017941 */ /* 0x000fea0003800000 */
.L_x_340:
[----:B------:R-:W-:Y:S01]  /*115e0*/  VIADD R2, R7, 0x1 ;  /* 0x0000000107027836 */ /* 0x000fe20000000000 */
[----:B------:R-:W-:Y:S04]  /*115f0*/  BSSY B1, `(.L_x_347) ;  /* 0x000008a000017945 */ /* 0x000fe80003800000 */
[----:B------:R-:W-:-:S04]  /*11600*/  ISETP.NE.AND P0, PT, R2, 0x2, PT ;  /* 0x000000020200780c */ /* 0x000fc80003f05270 */
[----:B------:R-:W-:Y:S02]  /*11610*/  SEL R3, RZ, 0x1, P0 ;  /* 0x00000001ff037807 */ /* 0x000fe40000000000 */
[----:B------:R-:W-:Y:S02]  /*11620*/  SEL R14, R2, RZ, P0 ;  /* 0x000000ff020e7207 */ /* 0x000fe40000000000 */
[----:B------:R-:W-:-:S05]  /*11630*/  LOP3.LUT R13, R8, R3, RZ, 0x3c, !PT ;  /* 0x00000003080d7212 */ /* 0x000fca00078e3cff */
[----:B------:R0:W-:Y:S04]  /*11640*/  STL [R1+0x8], R13 ;  /* 0x0000080d01007387 */ /* 0x0001e80000100800 */
[----:B------:R0:W-:Y:S01]  /*11650*/  STL [R1], R14 ;  /* 0x0000000e01007387 */ /* 0x0001e20000100800 */
[----:B------:R-:W-:Y:S05]  /*11660*/  @!P6 BRA `(.L_x_348) ;  /* 0x000000080008e947 */ /* 0x000fea0003800000 */
[----:B------:R-:W-:Y:S01]  /*11670*/  ULDC.64 UR4, c[0x0][0x3f8] ;  /* 0x0000fe0000047ab9 */ /* 0x000fe20000000a00 */
[----:B------:R-:W-:Y:S01]  /*11680*/  VIADD R9, R6, 0xffffffff ;  /* 0xffffffff06097836 */ /* 0x000fe20000000000 */
[----:B------:R-:W-:-:S04]  /*11690*/  ISETP.NE.U32.AND P0, PT, RZ, UR4, PT ;  /* 0x00000004ff007c0c */ /* 0x000fc8000bf05070 */
[----:B------:R-:W-:-:S13]  /*116a0*/  ISETP.NE.AND.EX P0, PT, RZ, UR5, PT, P0 ;  /* 0x00000005ff007c0c */ /* 0x000fda000bf05300 */
[----:B------:R-:W-:Y:S05]  /*116b0*/  @!P0 BRA `(.L_x_349) ;  /* 0x0000000000488947 */ /* 0x000fea0003800000 */
        /* <DEDUP_REMOVED lines=15> */
[----:B------:R-:W-:-:S04]  /*117b0*/  LEA R10, P0, R2, UR4, 0x2 ;  /* 0x00000004020a7c11 */ /* 0x000fc8000f8010ff */
[----:B------:R-:W-:-:S05]  /*117c0*/  LEA.HI.X R11, R2, UR5, R3, 0x2, P0 ;  /* 0x00000005020b7c11 */ /* 0x000fca00080f1403 */
[----:B------:R1:W5:Y:S04]  /*117d0*/  LDG.E R10, desc[UR8][R10.64] ;  /* 0x000000080a0a7981 */ /* 0x000368000c1e1900 */
.L_x_349:
[----:B------:R-:W2:Y:S01]  /*117e0*/  S2R R3, SR_CgaCtaId ;  /* 0x0000000000037919 */ /* 0x000ea20000008800 */
[----:B------:R-:W-:-:S04]  /*117f0*/  MOV R2, 0x400 ;  /* 0x0000040000027802 */ /* 0x000fc80000000f00 */
[----:B--2---:R-:W-:Y:S02]  /*11800*/  LEA R2, R3, R2, 0x18 ;  /* 0x0000000203027211 */ /* 0x004fe400078ec0ff */
[----:B------:R-:W-:-:S03]  /*11810*/  SHF.L.U32 R3, R13, 0x1f, RZ ;  /* 0x0000001f0d037819 */ /* 0x000fc600000006ff */
[----:B------:R-:W-:-:S04]  /*11820*/  IMAD R2, R14, 0x8, R2 ;  /* 0x000000080e027824 */ /* 0x000fc800078e0202 */
[----:B------:R-:W2:Y:S02]  /*11830*/  SYNCS.PHASECHK.TRANS64.TRYWAIT P0, [R2+URZ+0x38840], R3 ;  /* 0x03884003020075a7 */ /* 0x000ea4000800017f */
[----:B--2---:R-:W-:Y:S05]  /*11840*/  @!P0 BRA `(.L_x_350) ;  /* 0x0000001c00d08947 */ /* 0x004fea0003800000 */
.L_x_401:
        /* <DEDUP_REMOVED lines=11> */
.L_x_351:
[----:B0-----:R-:W3:Y:S01]  /*11900*/  LDL R13, [R1] ;  /* 0x00000000010d7983 */ /* 0x001ee20000100800 */
[----:B------:R-:W-:-:S03]  /*11910*/  MOV R14, 0x400 ;  /* 0x00000400000e7802 */ /* 0x000fc60000000f00 */
[----:B------:R-:W4:Y:S01]  /*11920*/  LDL R11, [R1+0x4] ;  /* 0x00000400010b7983 */ /* 0x000f220000100800 */
[----:B------:R-:W0:Y:S01]  /*11930*/  S2R R15, SR_CgaCtaId ;  /* 0x00000000000f7919 */ /* 0x000e220000008800 */
[----:B------:R-:W-:Y:S01]  /*11940*/  R2UR UR11, R9 ;  /* 0x00000000090b72ca */ /* 0x000fe200000e0000 */
[----:B------:R-:W-:Y:S01]  /*11950*/  UIADD3 UR4, UP0, UR36, 0x370, URZ ;  /* 0x0000037024047890 */ /* 0x000fe2000ff1e03f */
[----:B------:R-:W-:Y:S02]  /*11960*/  R2UR UR12, R4 ;  /* 0x00000000040c72ca */ /* 0x000fe400000e0000 */
[----:B0-----:R-:W-:-:S05]  /*11970*/  LEA R14, R15, R14, 0x18 ;  /* 0x0000000e0f0e7211 */ /* 0x001fca00078ec0ff */
[----:B--2---:R-:W-:Y:S01]  /*11980*/  VIADD R2, R14, 0x38800 ;  /* 0x000388000e027836 */ /* 0x004fe20000000000 */
[----:B-----5:R-:W-:Y:S01]  /*11990*/  R2UR UR13, R10 ;  /* 0x000000000a0d72ca */ /* 0x020fe200000e0000 */
[----:B------:R-:W-:Y:S01]  /*119a0*/  UMOV UR10, URZ ;  /* 0x0000003f000a7c82 */ /* 0x000fe20008000000 */
[----:B------:R-:W-:Y:S01]  /*119b0*/  UMOV UR6, 0x0 ;  /* 0x0000000000067882 */ /* 0x000fe20000000000 */
[----:B------:R-:W-:Y:S01]  /*119c0*/  UMOV UR7, 0x14f00000 ;  /* 0x14f0000000077882 */ /* 0x000fe20000000000 */
[----:B------:R-:W-:Y:S01]  /*119d0*/  UMOV UR17, 0x40 ;  /* 0x0000004000117882 */ /* 0x000fe20000000000 */
[----:B------:R-:W-:Y:S01]  /*119e0*/  UMOV UR18, 0x80 ;  /* 0x0000008000127882 */ /* 0x000fe20000000000 */
[----:B------:R-:W-:Y:S01]  /*119f0*/  UMOV UR19, 0xc0 ;  /* 0x000000c000137882 */ /* 0x000fe20000000000 */
[----:B------:R-:W-:Y:S01]  /*11a00*/  SHF.L.U32 R8, R8, 0x1f, RZ ;  /* 0x0000001f08087819 */ /* 0x000fe200000006ff */
        /* <DEDUP_REMOVED lines=12> */
[----:B------:R0:W-:Y:S01]  /*11ad0*/  UTMALDG.4D [UR8], [UR4], desc[UR6] ;  /* 0x00000608040075b4 */ /* 0x0001e20008019000 */
[----:B------:R-:W-:Y:S01]  /*11ae0*/  LEA R2, R7, R2, 0x3 ;  /* 0x0000000207027211 */ /* 0x000fe200078e18ff */
        /* <DEDUP_REMOVED lines=11> */
.L_x_402:
[----:B------:R-:W-:Y:S05]  /*11ba0*/  @P0 BRA `(.L_x_353) ;  /* 0x00000000001c0947 */ /* 0x000fea0003800000 */
[----:B------:R-:W1:Y:S02]  /*11bb0*/  S2R R3, SR_TID.X ;  /* 0x0000000000037919 */ /* 0x000e640000002100 */
[----:B-1----:R-:W-:-:S04]  /*11bc0*/  LOP3.LUT R3, R3, 0x1f, RZ, 0xc0, !PT ;  /* 0x0000001f03037812 */ /* 0x002fc800078ec0ff */
[----:B------:R-:W-:Y:S01]  /*11bd0*/  ISETP.NE.AND P1, PT, R3, RZ, PT ;  /* 0x000000ff0300720c */ /* 0x000fe20003f25270 */
[----:B------:R-:W-:-:S04]  /*11be0*/  IMAD.MOV.U32 R3, RZ, RZ, 0xa000 ;  /* 0x0000a000ff037424 */ /* 0x000fc800078e00ff */
[----:B------:R1:W-:Y:S08]  /*11bf0*/  SYNCS.ARRIVE.TRANS64 RZ, [R2+URZ+0x50], R3 ;  /* 0x0000500302ff79a7 */ /* 0x0003f0000800003f */
[----:B------:R-:W-:Y:S05]  /*11c00*/  @!P1 BRA `(.L_x_353) ;  /* 0x0000000000049947 */ /* 0x000fea0003800000 */
[----:B------:R-:W-:Y:S01]  /*11c10*/  BPT.TRAP 0x1 ;  /* 0x000000040000795c */ /* 0x000fe20000300000 */
.L_x_353:
[----:B------:R-:W2:Y:S01]  /*11c20*/  LDL.LU R13, [R1+0xc] ;  /* 0x00000c00010d7983 */ /* 0x000ea20000300800 */
[----:B0-----:R-:W-:-:S03]  /*11c30*/  MOV R8, 0x400 ;  /* 0x0000040000087802 */ /* 0x001fc60000000f00 */
[----:B-1----:R-:W3:Y:S01]  /*11c40*/  LDL R3, [R1+0x4] ;  /* 0x0000040001037983 */ /* 0x002ee20000100800 */
[----:B------:R-:W0:Y:S01]  /*11c50*/  S2R R11, SR_CgaCtaId ;  /* 0x00000000000b7919 */ /* 0x000e220000008800 */
[----:B------:R-:W-:Y:S01]  /*11c60*/  R2UR UR9, R2 ;  /* 0x00000000020972ca */ /* 0x000fe200000e0000 */
[----:B------:R-:W-:Y:S01]  /*11c70*/  UIADD3 UR4, UP0, UR36, 0x470, URZ ;  /* 0x0000047024047890 */ /* 0x000fe2000ff1e03f */
[----:B------:R-:W-:Y:S02]  /*11c80*/  R2UR UR13, R5 ;  /* 0x00000000050d72ca */ /* 0x000fe400000e0000 */
[----:B------:R-:W-:Y:S02]  /*11c90*/  R2UR UR12, R4 ;  /* 0x00000000040c72ca */ /* 0x000fe400000e0000 */
        /* <DEDUP_REMOVED lines=12> */
[----:B------:R1:W-:Y:S01]  /*11d60*/  STL [R1+0xc], R9 ;  /* 0x00000c0901007387 */ /* 0x0003e20000100800 */
[----:B------:R-:W-:Y:S01]  /*11d70*/  IMAD.MOV.U32 R5, RZ, RZ, R10 ;  /* 0x000000ffff057224 */ /* 0x000fe200078e000a */
[----:B--2---:R-:W-:Y:S02]  /*11d80*/  R2UR UR11, R13 ;  /* 0x000000000d0b72ca */ /* 0x004fe400000e0000 */
[----:B---3--:R-:W-:-:S13]  /*11d90*/  R2UR UR5, R3 ;  /* 0x00000000030572ca */ /* 0x008fda00000e0000 */
[----:B------:R-:W-:Y:S02]  /*11da0*/  UIMAD UR11, UR11, 0x50, UR5 ;  /* 0x000000500b0b78a4 */ /* 0x000fe4000f8e0205 */
[----:B------:R-:W-:-:S09]  /*11db0*/  UIADD3.X UR5, URZ, UR37, URZ, UP0, !UPT ;  /* 0x000000253f057290 */ /* 0x000fd200087fe43f */
[----:B------:R0:W-:Y:S02]  /*11dc0*/  UTMALDG.4D [UR8], [UR4], desc[UR6] ;  /* 0x00000608040075b4 */ /* 0x0001e40008019000 */
[----:B0-----:R-:W-:Y:S01]  /*11dd0*/  UMOV UR8, UR14 ;  /* 0x0000000e00087c82 */ /* 0x001fe20008000000 */
[----:B------:R-:W-:Y:S01]  /*11de0*/  UMOV UR10, UR17 ;  /* 0x00000011000a7c82 */ /* 0x000fe20008000000 */
[----:B------:R-:W-:Y:S01]  /*11df0*/  UMOV UR14, 0x80 ;  /* 0x00000080000e7882 */ /* 0x000fe20000000000 */
        /* <DEDUP_REMOVED lines=8> */
[----:B-1----:R-:W-:Y:S01]  /*11e80*/  NOP ;  /* 0x0000000000007918 */ /* 0x002fe20000000000 */
.L_x_348:
[----:B------:R-:W-:Y:S05]  /*11e90*/  BSYNC B1 ;  /* 0x0000000000017941 */ /* 0x000fea0003800000 */
.L_x_347:
[C---:B------:R-:W-:Y:S01]  /*11ea0*/  ISETP.GT.AND P0, PT, R6.reuse, 0x1, PT ;  /* 0x000000010600780c */ /* 0x040fe20003f04270 */
[----:B------:R-:W-:-:S04]  /*11eb0*/  VIADD R2, R6, 0xfffffffe ;  /* 0xfffffffe06027836 */ /* 0x000fc80000000000 */
[----:B------:R-:W-:-:S08]  /*11ec0*/  IMAD.MOV.U32 R6, RZ, RZ, R2 ;  /* 0x000000ffff067224 */ /* 0x000fd000078e0002 */
[----:B------:R-:W-:Y:S05]  /*11ed0*/  @P0 BRA `(.L_x_354) ;  /* 0xffffffec00880947 */ /* 0x000fea000383ffff */
.L_x_330:
[----:B------:R-:W-:Y:S05]  /*11ee0*/  BSYNC B0 ;  /* 0x0000000000007941 */ /* 0x000fea0003800000 */
.L_x_329:
[----:B------:R-:W1:Y:S01]  /*11ef0*/  S2R R2, SR_TID.X ;  /* 0x0000000000027919 */ /* 0x000e620000002100 */
[----:B------:R-:W-:Y:S01]  /*11f00*/  BSSY B0, `(.L_x_355) ;  /* 0x0000011000007945 */ /* 0x000fe20003800000 */
[----:B-1----:R-:W-:-:S04]  /*11f10*/  LOP3.LUT R2, R2, 0x1f, RZ, 0xc0, !PT ;  /* 0x0000001f02027812 */ /* 0x002fc800078ec0ff */
[----:B------:R-:W-:-:S13]  /*11f20*/  ISETP.NE.AND P0, PT, R2, RZ, PT ;  /* 0x000000ff0200720c */ /* 0x000fda0003f05270 */
[----:B------:R-:W-:Y:S05]  /*11f30*/  @P0 BRA `(.L_x_356) ;  /* 0x0000000000340947 */ /* 0x000fea0003800000 */
[----:B------:R-:W1:Y:S01]  /*11f40*/  S2R R9, SR_LANEID ;  /* 0x0000000000097919 */ /* 0x000e620000000000 */
[----:B------:R-:W-:Y:S01]  /*11f50*/  VOTEU.ANY UR4, UPT, PT ;  /* 0x0000000000047886 */ /* 0x000fe200038e0100 */
[----:B------:R-:W2:Y:S01]  /*11f60*/  LDC.64 R2, c[0x0][0xc38] ;  /* 0x00030e00ff027b82 */ /* 0x000ea20000000a00 */
[----:B------:R-:W1:Y:S01]  /*11f70*/  FLO.U32 R0, UR4 ;  /* 0x0000000400007d00 */ /* 0x000e6200080e0000 */
[----:B------:R-:W-:-:S07]  /*11f80*/  ULDC.64 UR6, c[0x0][0x208] ;  /* 0x0000820000067ab9 */ /* 0x000fce0000000a00 */
[----:B------:R-:W2:Y:S01]  /*11f90*/  POPC R7, UR4 ;  /* 0x0000000400077d09 */ /* 0x000ea20008000000 */
[----:B-1----:R-:W-:-:S13]  /*11fa0*/  ISETP.EQ.U32.AND P0, PT, R0, R9, PT ;  /* 0x000000090000720c */ /* 0x002fda0003f02070 */
[----:B--2---:R-:W2:Y:S01]  /*11fb0*/  @P0 ATOMG.E.ADD.STRONG.GPU PT, R3, desc[UR6][R2.64], R7 ;  /* 0x00000007020309a8 */ /* 0x004ea200081ee1c6 */
[----:B------:R-:W1:Y:S02]  /*11fc0*/  S2R R6, SR_LTMASK ;  /* 0x0000000000067919 */ /* 0x000e640000003900 */
[----:B-1----:R-:W-:-:S04]  /*11fd0*/  LOP3.LUT R6, R6, UR4, RZ, 0xc0, !PT ;  /* 0x0000000406067c12 */ /* 0x002fc8000f8ec0ff */
[----:B------:R-:W1:Y:S01]  /*11fe0*/  POPC R9, R6 ;  /* 0x0000000600097309 */ /* 0x000e620000000000 */
[----:B--2---:R-:W1:Y:S02]  /*11ff0*/  SHFL.IDX PT, R0, R3, R0, 0x1f ;  /* 0x00001f0003007589 */ /* 0x004e6400000e0000 */
[----:B-1----:R-:W-:-:S07]  /*12000*/  IADD3 R16, R0, UR38, R9 ;  /* 0x0000002600107c10 */ /* 0x002fce000fffe009 */
.L_x_356:
[----:B------:R-:W-:Y:S05]  /*12010*/  BSYNC B0 ;  /* 0x0000000000007941 */ /* 0x000fea0003800000 */
.L_x_355:
[----:B------:R-:W-:Y:S04]  /*12020*/  BSSY B0, `(.L_x_357) ;  /* 0x000003c000007945 */ /* 0x000fe80003800000 */
[----:B------:R-:W-:Y:S05]  /*12030*/  @!P6 BRA `(.L_x_358) ;  /* 0x0000000000e8e947 */ /* 0x000fea0003800000 */
[----:B------:R-:W2:Y:S01]  /*12040*/  LDL R2, [R1] ;  /* 0x0000000001027983 */ /* 0x000ea20000100800 */
[----:B------:R-:W-:-:S03]  /*12050*/  MOV R3, 0x400 ;  /* 0x0000040000037802 */ /* 0x000fc60000000f00 */
[----:B------:R-:W3:Y:S01]  /*12060*/  LDL R0, [R1+0x8] ;  /* 0x0000080001007983 */ /* 0x000ee20000100800 */
[----:B------:R-:W1:Y:S02]  /*12070*/  S2R R6, SR_CgaCtaId ;  /* 0x0000000000067919 */ /* 0x000e640000008800 */
[----:B-1----:R-:W-:-:S05]  /*12080*/  LEA R3, R6, R3, 0x18 ;  /* 0x0000000306037211 */ /* 0x002fca00078ec0ff */
[----:B--2---:R-:W-:Y:S01]  /*12090*/  IMAD R3, R2, 0x8, R3 ;  /* 0x0000000802037824 */ /* 0x004fe200078e0203 */
[----:B---3--:R-:W-:-:S04]  /*120a0*/  SHF.L.U32 R0, R0, 0x1f, RZ ;  /* 0x0000001f00007819 */ /* 0x008fc800000006ff */
[----:B------:R-:W1:Y:S02]  /*120b0*/  SYNCS.PHASECHK.TRANS64.TRYWAIT P0, [R3+URZ+0x38860], R0 ;  /* 0x03886000030075a7 */ /* 0x000e64000800017f */
[----:B-1----:R-:W-:Y:S05]  /*120c0*/  @!P0 BRA `(.L_x_359) ;  /* 0x0000001400d88947 */ /* 0x002fea0003800000 */
.L_x_403:
[----:B------:R-:W2:Y:S02]  /*120d0*/  S2R R2, SR_TID.X ;  /* 0x0000000000027919 */ /* 0x000ea40000002100 */
[----:B--2---:R-:W-:-:S04]  /*120e0*/  LOP3.LUT R2, R2, 0x7f, RZ, 0xc0, !PT ;  /* 0x0000007f02027812 */ /* 0x004fc800078ec0ff */
[----:B------:R-:W-:-:S13]  /*120f0*/  ISETP.NE.AND P0, PT, R2, RZ, PT ;  /* 0x000000ff0200720c */ /* 0x000fda0003f05270 */
        /* <DEDUP_REMOVED lines=8> */
.L_x_360:
[----:B-1----:R-:W2:Y:S01]  /*12180*/  LDL R0, [R1] ;  /* 0x0000000001007983 */ /* 0x002ea20000100800 */
[----:B------:R-:W-:-:S03]  /*12190*/  MOV R7, 0x400 ;  /* 0x0000040000077802 */ /* 0x000fc60000000f00 */
[----:B------:R-:W3:Y:S04]  /*121a0*/  LDL.LU R6, [R1+0x4] ;  /* 0x0000040001067983 */ /* 0x000ee80000300800 */
[----:B------:R-:W4:Y:S01]  /*121b0*/  LDL R2, [R1+0xc] ;  /* 0x00000c0001027983 */ /* 0x000f220000100800 */
[----:B------:R-:W1:Y:S01]  /*121c0*/  S2R R8, SR_CgaCtaId ;  /* 0x0000000000087919 */ /* 0x000e620000008800 */
[----:B------:R-:W-:Y:S01]  /*121d0*/  R2UR UR9, R3 ;  /* 0x00000000030972ca */ /* 0x000fe200000e0000 */
[----:B------:R-:W-:Y:S01]  /*121e0*/  UIADD3 UR4, UP0, UR36, 0x470, URZ ;  /* 0x0000047024047890 */ /* 0x000fe2000ff1e03f */
[----:B------:R-:W-:Y:S02]  /*121f0*/  R2UR UR12, R4 ;  /* 0x00000000040c72ca */ /* 0x000fe400000e0000 */
[----:B------:R-:W-:-:S02]  /*12200*/  R2UR UR13, R5 ;  /* 0x00000000050d72ca */ /* 0x000fc400000e0000 */
[----:B-1----:R-:W-:-:S07]  /*12210*/  LEA R7, R8, R7, 0x18 ;  /* 0x0000000708077211 */ /* 0x002fce00078ec0ff */
        /* <DEDUP_REMOVED lines=27> */
[----:B-1----:R-:W-:Y:S01]  /*123d0*/  NOP ;  /* 0x0000000000007918 */ /* 0x002fe20000000000 */
.L_x_358:
[----:B------:R-:W-:Y:S05]  /*123e0*/  BSYNC B0 ;  /* 0x0000000000007941 */ /* 0x000fea0003800000 */
.L_x_357:
[----:B------:R-:W2:Y:S04]  /*123f0*/  LDL.LU R0, [R1] ;  /* 0x0000000001007983 */ /* 0x000ea80000300800 */
[----:B------:R-:W3:Y:S01]  /*12400*/  LDL.LU R3, [R1+0x8] ;  /* 0x0000080001037983 */ /* 0x000ee20000300800 */
[----:B--2---:R-:W-:-:S05]  /*12410*/  VIADD R0, R0, 0x1 ;  /* 0x0000000100007836 */ /* 0x004fca0000000000 */
[----:B------:R-:W-:-:S04]  /*12420*/  ISETP.NE.AND P0, PT, R0, 0x2, PT ;  /* 0x000000020000780c */ /* 0x000fc80003f05270 */
[----:B------:R-:W-:Y:S02]  /*12430*/  SEL R2, RZ, 0x1, P0 ;  /* 0x00000001ff027807 */ /* 0x000fe40000000000 */
[----:B------:R-:W-:Y:S02]  /*12440*/  SEL R0, R0, RZ, P0 ;  /* 0x000000ff00007207 */ /* 0x000fe40000000000 */
[----:B---3--:R-:W-:-:S05]  /*12450*/  LOP3.LUT R3, R3, R2, RZ, 0x3c, !PT ;  /* 0x0000000203037212 */ /* 0x008fca00078e3cff */
[----:B------:R1:W-:Y:S04]  /*12460*/  STL [R1+0x8], R3 ;  /* 0x0000080301007387 */ /* 0x0003e80000100800 */
[----:B------:R1:W-:Y:S02]  /*12470*/  STL [R1], R0 ;  /* 0x0000000001007387 */ /* 0x0003e40000100800 */
.L_x_313:
[----:B------:R-:W-:Y:S05]  /*12480*/  BSYNC B6 ;  /* 0x0000000000067941 */ /* 0x000fea0003800000 */
.L_x_311:
[----:B------:R-:W-:-:S03]  /*12490*/  UMOV UR4, 0xffffffff ;  /* 0xffffffff00047882 */ /* 0x000fc60000000000 */
[----:B------:R-:W-:Y:S05]  /*124a0*/  BRA.DIV UR4, `(.L_x_361) ;  /* 0x0000001204f47947 */ /* 0x000fea000b800000 */
[----:B------:R2:W3:Y:S04]  /*124b0*/  SHFL.IDX PT, R4, R16, RZ, 0x1f ;  /* 0x00001fff10047589 */ /* 0x0004e800000e0000 */
[----:B------:R2:W4:Y:S02]  /*124c0*/  SHFL.IDX PT, R5, R16, 0x1, 0x1f ;  /* 0x00201f0010057f89 */ /* 0x00052400000e0000 */
.L_x_407:
[----:B01----:R-:W0:Y:S01]  /*124d0*/  S2R R0, SR_TID.X ;  /* 0x0000000000007919 */ /* 0x003e220000002100 */
[----:B------:R-:W-:Y:S01]  /*124e0*/  ULDC UR4, c[0x0][0xc14] ;  /* 0x0003050000047ab9 */ /* 0x000fe20000000800 */
[----:B------:R-:W-:Y:S01]  /*124f0*/  BSSY B0, `(.L_x_362) ;  /* 0x000000c000007945 */ /* 0x000fe20003800000 */
[----:B------:R-:W-:Y:S01]  /*12500*/  IMAD.MOV.U32 R3, RZ, RZ, RZ ;  /* 0x000000ffff037224 */ /* 0x000fe200078e00ff */
[----:B0-----:R-:W-:Y:S01]  /*12510*/  LOP3.LUT R9, R0, 0x1f, RZ, 0xc0, !PT ;  /* 0x0000001f00097812 */ /* 0x001fe200078ec0ff */
[----:B------:R-:W-:-:S03]  /*12520*/  IMAD.U32 R0, RZ, RZ, UR4 ;  /* 0x00000004ff007e24 */ /* 0x000fc6000f8e00ff */
[C---:B------:R-:W-:Y:S01]  /*12530*/  ISETP.NE.AND P0, PT, R9.reuse, 0x1f, PT ;  /* 0x0000001f0900780c */ /* 0x040fe20003f05270 */
[----:B------:R-:W-:-:S05]  /*12540*/  IMAD.IADD R7, R9, 0x1, R19 ;  /* 0x0000000109077824 */ /* 0x000fca00078e0213 */
[----:B------:R-:W-:-:S13]  /*12550*/  ISETP.GE.OR P0, PT, R7, R0, !P0 ;  /* 0x000000000700720c */ /* 0x000fda0004706670 */
[----:B------:R-:W-:Y:S05]  /*12560*/  @P0 BRA `(.L_x_363) ;  /* 0x0000000000100947 */ /* 0x000fea0003800000 */
[----:B------:R-:W0:Y:S01]  /*12570*/  LDC.64 R2, c[0x0][0xc58] ;  /* 0x00031600ff027b82 */ /* 0x000e220000000a00 */
[----:B------:R-:W-:Y:S01]  /*12580*/  ULDC.64 UR4, c[0x0][0x208] ;  /* 0x0000820000047ab9 */ /* 0x000fe20000000a00 */
[----:B0-----:R-:W-:-:S06]  /*12590*/  IMAD.WIDE R2, R7, 0x4, R2 ;  /* 0x0000000407027825 */ /* 0x001fcc00078e0202 */
[----:B------:R0:W5:Y:S02]  /*125a0*/  LDG.E R3, desc[UR4][R2.64] ;  /* 0x0000000402037981 */ /* 0x000164000c1e1900 */
.L_x_363:
[----:B------:R-:W-:Y:S05]  /*125b0*/  BSYNC B0 ;  /* 0x0000000000007941 */ /* 0x000fea0003800000 */
.L_x_362:
[----:B------:R-:W-:-:S03]  /*125c0*/  UMOV UR4, 0xffffffff ;  /* 0xffffffff00047882 */ /* 0x000fc60000000000 */
[----:B------:R-:W-:Y:S05]  /*125d0*/  BRA.DIV UR4, `(.L_x_364) ;  /* 0x0000001204f47947 */ /* 0x000fea000b800000 */
[----:B-----5:R-:W1:Y:S01]  /*125e0*/  SHFL.UP PT, R14, R3, 0x1, RZ ;  /* 0x04200000030e7989 */ /* 0x020e6200000e00ff */
[C---:B------:R-:W-:Y:S02]  /*125f0*/  ISETP.NE.AND P0, PT, R9.reuse, RZ, PT ;  /* 0x000000ff0900720c */ /* 0x040fe40003f05270 */
[C---:B------:R-:W-:Y:S02]  /*12600*/  ISETP.GE.U32.AND P1, PT, R9.reuse, 0x2, PT ;  /* 0x000000020900780c */ /* 0x040fe40003f26070 */
[----:B-1----:R-:W-:Y:S02]  /*12610*/  SEL R14, R14, RZ, P0 ;  /* 0x000000ff0e0e7207 */ /* 0x002fe40000000000 */
[----:B------:R-:W-:-:S03]  /*12620*/  ISETP.GE.U32.AND P0, PT, R9, 0x4, PT ;  /* 0x000000040900780c */ /* 0x000fc60003f06070 */
[----:B------:R-:W-:-:S05]  /*12630*/  IMAD.IADD R13, R3, 0x1, R14 ;  /* 0x00000001030d7824 */ /* 0x000fca00078e020e */
[----:B------:R-:W1:Y:S02]  /*12640*/  SHFL.UP PT, R14, R13, 0x2, RZ ;  /* 0x044000000d0e7989 */ /* 0x000e6400000e00ff */
[----:B-1----:R-:W-:Y:S02]  /*12650*/  SEL R6, R14, RZ, P1 ;  /* 0x000000ff0e067207 */ /* 0x002fe40000800000 */
[----:B------:R-:W-:Y:S02]  /*12660*/  ISETP.GE.U32.AND P1, PT, R9, 0x8, PT ;  /* 0x000000080900780c */ /* 0x000fe40003f26070 */
[----:B------:R-:W-:-:S05]  /*12670*/  IADD3 R6, R13, R6, RZ ;  /* 0x000000060d067210 */ /* 0x000fca0007ffe0ff */
[----:B------:R-:W1:Y:S02]  /*12680*/  SHFL.UP PT, R14, R6, 0x4, RZ ;  /* 0x04800000060e7989 */ /* 0x000e6400000e00ff */
[----:B-1----:R-:W-:Y:S02]  /*12690*/  SEL R7, R14, RZ, P0 ;  /* 0x000000ff0e077207 */ /* 0x002fe40000000000 */
[----:B------:R-:W-:-:S03]  /*126a0*/  ISETP.GE.U32.AND P0, PT, R9, 0x10, PT ;  /* 0x000000100900780c */ /* 0x000fc60003f06070 */
[----:B------:R-:W-:-:S05]  /*126b0*/  IMAD.IADD R7, R6, 0x1, R7 ;  /* 0x0000000106077824 */ /* 0x000fca00078e0207 */
[----:B------:R-:W1:Y:S02]  /*126c0*/  SHFL.UP PT, R14, R7, 0x8, RZ ;  /* 0x05000000070e7989 */ /* 0x000e6400000e00ff */
[----:B-1----:R-:W-:-:S05]  /*126d0*/  SEL R8, R14, RZ, P1 ;  /* 0x000000ff0e087207 */ /* 0x002fca0000800000 */
[----:B------:R-:W-:-:S05]  /*126e0*/  IMAD.IADD R8, R7, 0x1, R8 ;  /* 0x0000000107087824 */ /* 0x000fca00078e0208 */
[----:B------:R-:W1:Y:S02]  /*126f0*/  SHFL.UP PT, R14, R8, 0x10, RZ ;  /* 0x06000000080e7989 */ /* 0x000e6400000e00ff */
[----:B-1----:R-:W-:-:S05]  /*12700*/  SEL R9, R14, RZ, P0 ;  /* 0x000000ff0e097207 */ /* 0x002fca0000000000 */
[----:B0-----:R-:W-:-:S05]  /*12710*/  IMAD.IADD R2, R8, 0x1, R9 ;  /* 0x0000000108027824 */ /* 0x001fca00078e0209 */
[----:B------:R0:W1:Y:S02]  /*12720*/  SHFL.IDX PT, R14, R2, 0x1f, 0x1f ;  /* 0x03e01f00020e7f89 */ /* 0x00006400000e0000 */
.L_x_415:
[----:B------:R-:W-:Y:S02]  /*12730*/  ULDC UR4, c[0x0][0xc10] ;  /* 0x0003040000047ab9 */ /* 0x000fe40000000800 */
[----:B--2---:R-:W-:-:S04]  /*12740*/  IMAD.U32 R16, RZ, RZ, UR4 ;  /* 0x00000004ff107e24 */ /* 0x004fc8000f8e00ff */
[----:B-1----:R-:W-:-:S04]  /*12750*/  IMAD R6, R14, R16, RZ ;  /* 0x000000100e067224 */ /* 0x002fc800078e02ff */
[----:B----4-:R-:W-:-:S05]  /*12760*/  IMAD.IADD R5, R5, 0x1, R6 ;  /* 0x0000000105057824 */ /* 0x010fca00078e0206 */
[----:B---3--:R-:W-:-:S13]  /*12770*/  ISETP.GT.AND P0, PT, R5, R4, PT ;  /* 0x000000040500720c */ /* 0x008fda0003f04270 */
[----:B------:R-:W-:Y:S05]  /*12780*/  @P0 BRA `(.L_x_365) ;  /* 0x0000000000b80947 */ /* 0x000fea0003800000 */
[----:B------:R-:W1:Y:S02]  /*12790*/  LDC R0, c[0x0][0xc14] ;  /* 0x00030500ff007b82 */ /* 0x000e640000000800 */
.L_x_370:
[----:B------:R-:W-:-:S04]  /*127a0*/  IADD3 R19, R19, 0x1f, RZ ;  /* 0x0000001f13137810 */ /* 0x000fc80007ffe0ff */
[----:B-1----:R-:W-:-:S13]  /*127b0*/  ISETP.GE.AND P0, PT, R19, R0, PT ;  /* 0x000000001300720c */ /* 0x002fda0003f06270 */
[----:B------:R-:W-:Y:S05]  /*127c0*/  @P0 BRA `(.L_x_366) ;  /* 0x0000000400600947 */ /* 0x000fea0003800000 */
[----:B0-----:R-:W0:Y:S01]  /*127d0*/  S2R R2, SR_TID.X ;  /* 0x0000000000027919 */ /* 0x001e220000002100 */
[----:B------:R-:W-:Y:S01]  /*127e0*/  BSSY B0, `(.L_x_367) ;  /* 0x000000b000007945 */ /* 0x000fe20003800000 */
[----:B------:R-:W-:Y:S01]  /*127f0*/  IMAD.MOV.U32 R3, RZ, RZ, RZ ;  /* 0x000000ffff037224 */ /* 0x000fe200078e00ff */
[----:B0-----:R-:W-:-:S04]  /*12800*/  LOP3.LUT R8, R2, 0x1f, RZ, 0xc0, !PT ;  /* 0x0000001f02087812 */ /* 0x001fc800078ec0ff */
        /* <DEDUP_REMOVED lines=8> */
.L_x_368:
[----:B------:R-:W-:Y:S05]  /*12890*/  BSYNC B0 ;  /* 0x0000000000007941 */ /* 0x000fea0003800000 */
.L_x_367:
[----:B------:R-:W-:-:S03]  /*128a0*/  UMOV UR4, 0xffffffff ;  /* 0xffffffff00047882 */ /* 0x000fc60000000000 */
[----:B------:R-:W-:Y:S05]  /*128b0*/  BRA.DIV UR4, `(.L_x_369) ;  /* 0x00000016040c7947 */ /* 0x000fea000b800000 */
[----:B-----5:R-:W1:Y:S01]  /*128c0*/  SHFL.UP PT, R14, R3, 0x1, RZ ;  /* 0x04200000030e7989 */ /* 0x020e6200000e00ff */
[C---:B------:R-:W-:Y:S02]  /*128d0*/  ISETP.NE.AND P0, PT, R8.reuse, RZ, PT ;  /* 0x000000ff0800720c */ /* 0x040fe40003f05270 */
[----:B------:R-:W-:Y:S02]  /*128e0*/  ISETP.GE.U32.AND P1, PT, R8, 0x2, PT ;  /* 0x000000020800780c */ /* 0x000fe40003f26070 */
[----:B-1----:R-:W-:Y:S02]  /*128f0*/  SEL R14, R14, RZ, P0 ;  /* 0x000000ff0e0e7207 */ /* 0x002fe40000000000 */
        /* <DEDUP_REMOVED lines=11> */
[----:B0-----:R-:W-:-:S04]  /*129b0*/  SEL R7, R14, RZ, P1 ;  /* 0x000000ff0e077207 */ /* 0x001fc80000800000 */
[----:B------:R-:W-:-:S05]  /*129c0*/  IADD3 R7, R6, R7, RZ ;  /* 0x0000000706077210 */ /* 0x000fca0007ffe0ff */
[----:B------:R-:W0:Y:S02]  /*129d0*/  SHFL.UP PT, R14, R7, 0x10, RZ ;  /* 0x06000000070e7989 */ /* 0x000e2400000e00ff */
[----:B0-----:R-:W-:-:S05]  /*129e0*/  SEL R14, R14, RZ, P0 ;  /* 0x000000ff0e0e7207 */ /* 0x001fca0000000000 */
[----:B------:R-:W-:-:S05]  /*129f0*/  IMAD.IADD R2, R7, 0x1, R14 ;  /* 0x0000000107027824 */ /* 0x000fca00078e020e */
[----:B------:R0:W1:Y:S02]  /*12a00*/  SHFL.IDX PT, R14, R2, 0x1f, 0x1f ;  /* 0x03e01f00020e7f89 */ /* 0x00006400000e0000 */
.L_x_423:
[----:B------:R-:W-:Y:S02]  /*12a10*/  ULDC UR4, c[0x0][0xc10] ;  /* 0x0003040000047ab9 */ /* 0x000fe40000000800 */
[----:B------:R-:W-:-:S04]  /*12a20*/  IMAD.U32 R16, RZ, RZ, UR4 ;  /* 0x00000004ff107e24 */ /* 0x000fc8000f8e00ff */
[----:B-1----:R-:W-:-:S04]  /*12a30*/  IMAD R6, R14, R16, RZ ;  /* 0x000000100e067224 */ /* 0x002fc800078e02ff */
[----:B------:R-:W-:-:S05]  /*12a40*/  IMAD.IADD R5, R6, 0x1, R5 ;  /* 0x0000000106057824 */ /* 0x000fca00078e0205 */
[----:B------:R-:W-:-:S13]  /*12a50*/  ISETP.GT.AND P0, PT, R5, R4, PT ;  /* 0x000000040500720c */ /* 0x000fda0003f04270 */
[----:B------:R-:W-:Y:S05]  /*12a60*/  @!P0 BRA `(.L_x_370) ;  /* 0xfffffffc004c8947 */ /* 0x000fea000383ffff */
.L_x_365:
[----:B------:R-:W-:Y:S01]  /*12a70*/  IMAD.IADD R6, R5, 0x1, -R6 ;  /* 0x0000000105067824 */ /* 0x000fe200078e0a06 */
[----:B------:R-:W-:-:S03]  /*12a80*/  UMOV UR4, 0xffffffff ;  /* 0xffffffff00047882 */ /* 0x000fc60000000000 */
[----:B------:R-:W-:-:S05]  /*12a90*/  IMAD R5, R2, R16, R6 ;  /* 0x0000001002057224 */ /* 0x000fca00078e0206 */
[----:B------:R-:W-:Y:S01]  /*12aa0*/  ISETP.GT.AND P6, PT, R5, R4, PT ;  /* 0x000000040500720c */ /* 0x000fe20003fc4270 */
[----:B------:R-:W-:-:S12]  /*12ab0*/  BRA.DIV UR4, `(.L_x_371) ;  /* 0x00000016045c7947 */ /* 0x000fd8000b800000 */
[----:B------:R-:W-:-:S04]  /*12ac0*/  VOTE.ANY R7, PT, !P6 ;  /* 0x0000000000077806 */ /* 0x000fc800070e0100 */
[----:B------:R-:W1:Y:S02]  /*12ad0*/  POPC R5, R7 ;  /* 0x0000000700057309 */ /* 0x000e640000000000 */
[----:B-1----:R1:W2:Y:S02]  /*12ae0*/  SHFL.IDX PT, R17, R3, R5, 0x1f ;  /* 0x00001f0503117589 */ /* 0x0022a400000e0000 */
.L_x_427:
[----:B------:R-:W-:Y:S01]  /*12af0*/  ISETP.NE.AND P0, PT, R7, RZ, PT ;  /* 0x000000ff0700720c */ /* 0x000fe20003f05270 */
[----:B------:R-:W-:-:S12]  /*12b00*/  IMAD.MOV.U32 R14, RZ, RZ, RZ ;  /* 0x000000ffff0e7224 */ /* 0x000fd800078e00ff */
[----:B------:R-:W-:Y:S05]  /*12b10*/  @!P0 BRA `(.L_x_372) ;  /* 0x0000000000108947 */ /* 0x000fea0003800000 */
[----:B------:R-:W-:Y:S01]  /*12b20*/  UMOV UR4, 0xffffffff ;  /* 0xffffffff00047882 */ /* 0x000fe20000000000 */
[----:B------:R-:W-:Y:S02]  /*12b30*/  IADD3 R12, R5, -0x1, RZ ;  /* 0xffffffff050c7810 */ /* 0x000fe40007ffe0ff */
[----:B------:R-:W-:Y:S05]  /*12b40*/  BRA.DIV UR4, `(.L_x_373) ;  /* 0x0000001604807947 */ /* 0x000fea000b800000 */
[----:B------:R3:W4:Y:S02]  /*12b50*/  SHFL.IDX PT, R14, R2, R12, 0x1f ;  /* 0x00001f0c020e7589 */ /* 0x00072400000e0000 */
.L_x_372:
[-C--:B--2---:R-:W-:Y:S01]  /*12b60*/  IABS R7, R17.reuse ;  /* 0x0000001100077213 */ /* 0x084fe20000000000 */
[----:B----4-:R-:W-:Y:S01]  /*12b70*/  IMAD R16, R14, R16, R6 ;  /* 0x000000100e107224 */ /* 0x010fe200078e0206 */
[----:B------:R-:W-:Y:S01]  /*12b80*/  IABS R6, R17 ;  /* 0x0000001100067213 */ /* 0x000fe20000000000 */
[----:B------:R-:W-:Y:S01]  /*12b90*/  IMAD.IADD R19, R5, 0x1, R19 ;  /* 0x0000000105137824 */ /* 0x000fe200078e0213 */
[----:B------:R-:W2:Y:S03]  /*12ba0*/  I2F.RP R8, R7 ;  /* 0x0000000700087306 */ /* 0x000ea60000209400 */
[----:B------:R-:W-:-:S05]  /*12bb0*/  IMAD.MOV R6, RZ, RZ, -R6 ;  /* 0x000000ffff067224 */ /* 0x000fca00078e0a06 */
[----:B--2---:R-:W2:Y:S02]  /*12bc0*/  MUFU.RCP R8, R8 ;  /* 0x0000000800087308 */ /* 0x004ea40000001000 */
[----:B--2---:R-:W-:-:S06]  /*12bd0*/  VIADD R9, R8, 0xffffffe ;  /* 0x0ffffffe08097836 */ /* 0x004fcc0000000000 */
[----:B-1----:R-:W0:Y:S02]  /*12be0*/  F2I.FTZ.U32.TRUNC.NTZ R3, R9 ;  /* 0x0000000900037305 */ /* 0x002e24000021f000 */
[----:B0--3--:R-:W-:-:S04]  /*12bf0*/  IMAD.MOV R2, RZ, RZ, -R3 ;  /* 0x000000ffff027224 */ /* 0x009fc800078e0a03 */
[----:B------:R-:W-:Y:S02]  /*12c00*/  IMAD R11, R2, R7, RZ ;  /* 0x00000007020b7224 */ /* 0x000fe400078e02ff */
[----:B------:R-:W-:-:S04]  /*12c10*/  IMAD.MOV.U32 R2, RZ, RZ, RZ ;  /* 0x000000ffff027224 */ /* 0x000fc800078e00ff */
[----:B------:R-:W-:-:S04]  /*12c20*/  IMAD.HI.U32 R3, R3, R11, R2 ;  /* 0x0000000b03037227 */ /* 0x000fc800078e0002 */
[----:B------:R-:W-:-:S05]  /*12c30*/  IMAD.IADD R2, R4, 0x1, -R16 ;  /* 0x0000000104027824 */ /* 0x000fca00078e0a10 */
[----:B------:R-:W-:-:S05]  /*12c40*/  IABS R4, R2 ;  /* 0x0000000200047213 */ /* 0x000fca0000000000 */
        /* <DEDUP_REMOVED lines=11> */
[----:B------:R-:W-:-:S04]  /*12d00*/  @!P0 LOP3.LUT R3, RZ, R17, RZ, 0x33, !PT ;  /* 0x00000011ff038212 */ /* 0x000fc800078e33ff */
[----:B------:R-:W-:Y:S01]  /*12d10*/  MOV R18, R3 ;  /* 0x0000000300127202 */ /* 0x000fe20000000f00 */
[----:B------:R-:W-:-:S04]  /*12d20*/  IMAD.MOV R4, RZ, RZ, -R3 ;  /* 0x000000ffff047224 */ /* 0x000fc800078e0a03 */
[----:B------:R-:W-:Y:S01]  /*12d30*/  IMAD R17, R17, R4, R2 ;  /* 0x0000000411117224 */ /* 0x000fe200078e0202 */
[----:B------:R-:W-:Y:S06]  /*12d40*/  BRA `(.L_x_374) ;  /* 0x00000000001c7947 */ /* 0x000fec0003800000 */
.L_x_366:
[----:B------:R-:W-:Y:S01]  /*12d50*/  UMOV UR4, URZ ;  /* 0x0000003f00047c82 */ /* 0x000fe20008000000 */
[----:B------:R-:W-:Y:S01]  /*12d60*/  UMOV UR5, URZ ;  /* 0x0000003f00057c82 */ /* 0x000fe20008000000 */
[----:B------:R-:W-:Y:S01]  /*12d70*/  ULDC UR6, c[0x0][0xc14] ;  /* 0x0003050000067ab9 */ /* 0x000fe20000000800 */
[----:B------:R-:W-:Y:S02]  /*12d80*/  IMAD.MOV.U32 R16, RZ, RZ, R4 ;  /* 0x000000ffff107224 */ /* 0x000fe400078e0004 */
[----:B------:R-:W-:Y:S02]  /*12d90*/  IMAD.U32 R17, RZ, RZ, UR4 ;  /* 0x00000004ff117e24 */ /* 0x000fe4000f8e00ff */
[----:B------:R-:W-:Y:S02]  /*12da0*/  IMAD.U32 R18, RZ, RZ, UR5 ;  /* 0x00000005ff127e24 */ /* 0x000fe4000f8e00ff */
[----:B------:R-:W-:-:S07]  /*12db0*/  IMAD.U32 R19, RZ, RZ, UR6 ;  /* 0x00000006ff137e24 */ /* 0x000fce000f8e00ff */
.L_x_374:
[----:B0-----:R-:W0:Y:S01]  /*12dc0*/  S2R R2, SR_TID.X ;  /* 0x0000000000027919 */ /* 0x001e220000002100 */
[----:B------:R-:W-:Y:S05]  /*12dd0*/  WARPSYNC.ALL ;  /* 0x0000000000007948 */ /* 0x000fea0003800000 */
[----:B------:R-:W-:Y:S01]  /*12de0*/  BAR.SYNC.DEFER_BLOCKING 0x4, 0x120 ;  /* 0x0104800000007b1d */ /* 0x000fe20000010000 */
[----:B0-----:R-:W-:-:S04]  /*12df0*/  LOP3.LUT R2, R2, 0x1f, RZ, 0xc0, !PT ;  /* 0x0000001f02027812 */ /* 0x001fc800078ec0ff */
[----:B------:R-:W-:-:S13]  /*12e00*/  ISETP.NE.AND P0, PT, R2, RZ, PT ;  /* 0x000000ff0200720c */ /* 0x000fda0003f05270 */
[----:B------:R-:W0:Y:S01]  /*12e10*/  @!P0 S2R R3, SR_CgaCtaId ;  /* 0x0000000000038919 */ /* 0x000e220000008800 */
[----:B------:R-:W-:-:S04]  /*12e20*/  @!P0 MOV R2, 0x400 ;  /* 0x0000040000028802 */ /* 0x000fc80000000f00 */
[----:B0-----:R-:W-:-:S05]  /*12e30*/  @!P0 LEA R2, R3, R2, 0x18 ;  /* 0x0000000203028211 */ /* 0x001fca00078ec0ff */
[----:B------:R1:W-:Y:S01]  /*12e40*/  @!P0 STS.128 [R2+0x388d0], R16 ;  /* 0x0388d01002008388 */ /* 0x0003e20000000c00 */
[----:B------:R-:W-:Y:S06]  /*12e50*/  BAR.ARV 0x5, 0x120 ;  /* 0x0144800000007b1d */ /* 0x000fec0000002000 */
[----:B------:R-:W-:-:S13]  /*12e60*/  ISETP.GE.AND P0, PT, R19, R0, PT ;  /* 0x000000001300720c */ /* 0x000fda0003f06270 */
[----:B------:R-:W-:Y:S05]  /*12e70*/  @!P0 BRA `(.L_x_375) ;  /* 0xffffffbc00048947 */ /* 0x000fea000383ffff */
.L_x_309:
[----:B0-----:R-:W2:Y:S01]  /*12e80*/  LDL.LU R0, [R1+0x28] ;  /* 0x0000280001007983 */ /* 0x001ea20000300800 */
[----:B------:R-:W-:Y:S01]  /*12e90*/  BSSY B0, `(.L_x_376) ;  /* 0x000000b000007945 */ /* 0x000fe20003800000 */
[----:B------:R-:W0:Y:S01]  /*12ea0*/  S2R R5, SR_CgaCtaId ;  /* 0x0000000000057919 */ /* 0x000e220000008800 */
[----:B--2---:R-:W-:-:S05]  /*12eb0*/  VIADD R0, R0, 0x1 ;  /* 0x0000000100007836 */ /* 0x004fca0000000000 */
[----:B-1----:R-:W-:-:S04]  /*12ec0*/  LEA.HI R2, R0, R0, RZ, 0x1 ;  /* 0x0000000000027211 */ /* 0x002fc800078f08ff */
[----:B------:R-:W-:-:S04]  /*12ed0*/  LOP3.LUT R3, R2, 0xfffffffe, RZ, 0xc0, !PT ;  /* 0xfffffffe02037812 */ /* 0x000fc800078ec0ff */
[----:B------:R-:W-:Y:S02]  /*12ee0*/  IADD3 R3, R0, -R3, RZ ;  /* 0x8000000300037210 */ /* 0x000fe40007ffe0ff */
[----:B------:R-:W-:Y:S02]  /*12ef0*/  MOV R0, 0x400 ;  /* 0x0000040000007802 */ /* 0x000fe40000000f00 */
[----:B------:R-:W-:Y:S02]  /*12f00*/  SHF.L.U32 R3, R3, 0x1f, RZ ;  /* 0x0000001f03037819 */ /* 0x000fe400000006ff */
[----:B0-----:R-:W-:-:S04]  /*12f10*/  LEA R0, R5, R0, 0x18 ;  /* 0x0000000005007211 */ /* 0x001fc800078ec0ff */
[----:B------:R-:W0:Y:S02]  /*12f20*/  SYNCS.PHASECHK.TRANS64.TRYWAIT P0, [R0+URZ+0x38820], R3 ;  /* 0x03882003000075a7 */ /* 0x000e24000800017f */
[----:B0-----:R-:W-:Y:S05]  /*12f30*/  @!P0 BRA `(.L_x_377) ;  /* 0x0000001000a88947 */ /* 0x001fea0003800000 */
.L_x_430:
[----:B------:R-:W-:Y:S05]  /*12f40*/  BSYNC B0 ;  /* 0x0000000000007941 */ /* 0x000fea0003800000 */
.L_x_376:
[----:B------:R-:W-:-:S03]  /*12f50*/  UMOV UR4, 0xffffffff ;  /* 0xffffffff00047882 */ /* 0x000fc60000000000 */
[----:B------:R-:W-:Y:S05]  /*12f60*/  BRA.DIV UR4, `(.L_x_378) ;  /* 0x0000001204b07947 */ /* 0x000fea000b800000 */
[----:B------:R-:W1:Y:S02]  /*12f70*/  S2R R2, SR_TID.X ;  /* 0x0000000000027919 */ /* 0x000e640000002100 */
[----:B-1----:R-:W-:-:S04]  /*12f80*/  SHF.R.U32.HI R2, RZ, 0x5, R2 ;  /* 0x00000005ff027819 */ /* 0x002fc80000011602 */
[----:B------:R-:W-:-:S05]  /*12f90*/  LOP3.LUT R2, R2, 0x3, RZ, 0xc0, !PT ;  /* 0x0000000302027812 */ /* 0x000fca00078ec0ff */
[----:B------:R1:W2:Y:S02]  /*12fa0*/  SHFL.IDX PT, R14, R2, RZ, 0x1f ;  /* 0x00001fff020e7589 */ /* 0x0002a400000e0000 */
.L_x_433:
[----:B--2---:R-:W-:Y:S01]  /*12fb0*/  ISETP.NE.AND P0, PT, R14, RZ, PT ;  /* 0x000000ff0e00720c */ /* 0x004fe20003f05270 */
[----:B------:R-:W-:-:S12]  /*12fc0*/  BSSY B0, `(.L_x_379) ;  /* 0x0000029000007945 */ /* 0x000fd80003800000 */
[----:B------:R-:W-:Y:S05]  /*12fd0*/  @P0 BRA `(.L_x_380) ;  /* 0x00000000009c0947 */ /* 0x000fea0003800000 */
[----:B------:R-:W-:-:S03]  /*12fe0*/  UMOV UR4, 0xffffffff ;  /* 0xffffffff00047882 */ /* 0x000fc60000000000 */
[----:B------:R-:W-:Y:S05]  /*12ff0*/  BRA.DIV UR4, `(.L_x_381) ;  /* 0x0000001204c07947 */ /* 0x000fea000b800000 */
[----:B------:R-:W-:-:S13]  /*13000*/  ELECT P6, URZ, PT ;  /* 0x00000000003f782f */ /* 0x000fda00038c0000 */
.L_x_436:
[----:B------:R-:W-:Y:S05]  /*13010*/  @!P6 BRA `(.L_x_380) ;  /* 0x00000000008ce947 */ /* 0x000fea0003800000 */
[----:B-1----:R-:W2:Y:S02]  /*13020*/  LDL R2, [R1+0x30] ;  /* 0x0000300001027983 */ /* 0x002ea40000100800 */
[----:B--2---:R-:W-:-:S13]  /*13030*/  R2UR UR4, R2 ;  /* 0x00000000020472ca */ /* 0x004fda00000e0000 */
[----:B------:R-:W-:-:S06]  /*13040*/  ULOP3.LUT UR4, UR4, 0x2, URZ, 0xfc, !UPT ;  /* 0x0000000204047892 */ /* 0x000fcc000f8efc3f */
[----:B------:R-:W-:-:S05]  /*13050*/  IMAD.U32 R2, RZ, RZ, UR4 ;  /* 0x00000004ff027e24 */ /* 0x000fca000f8e00ff */
[----:B------:R-:W-:-:S13]  /*13060*/  ISETP.NE.AND P2, PT, R2, 0x3, PT ;  /* 0x000000030200780c */ /* 0x000fda0003f45270 */
[----:B------:R-:W-:Y:S05]  /*13070*/  @!P2 BRA `(.L_x_382) ;  /* 0x000000000004a947 */ /* 0x000fea0003800000 */
[----:B------:R-:W-:Y:S01]  /*13080*/  BPT.TRAP 0x1 ;  /* 0x000000040000795c */ /* 0x000fe20000300000 */
.L_x_382:
[----:B0-----:R-:W2:Y:S04]  /*13090*/  LDL R3, [R1] ;  /* 0x0000000001037983 */ /* 0x001ea80000100800 */
[----:B------:R-:W3:Y:S01]  /*130a0*/  LDL.LU R7, [R1+0x8] ;  /* 0x0000080001077983 */ /* 0x000ee20000300800 */
[----:B------:R-:W-:-:S04]  /*130b0*/  VIADD R2, R0, 0x38840 ;  /* 0x0003884000027836 */ /* 0x000fc80000000000 */
[C---:B--2---:R-:W-:Y:S02]  /*130c0*/  IMAD R6, R3.reuse, 0x8, R2 ;  /* 0x0000000803067824 */ /* 0x044fe400078e0202 */
[----:B------:R-:W-:Y:S01]  /*130d0*/  VIADD R3, R3, 0x1 ;  /* 0x0000000103037836 */ /* 0x000fe20000000000 */
[----:B---3--:R-:W-:-:S04]  /*130e0*/  SHF.L.U32 R5, R7, 0x1f, RZ ;  /* 0x0000001f07057819 */ /* 0x008fc800000006ff */
[C---:B------:R-:W-:Y:S01]  /*130f0*/  ISETP.NE.AND P1, PT, R3.reuse, 0x2, PT ;  /* 0x000000020300780c */ /* 0x040fe20003f25270 */
[----:B------:R-:W0:Y:S03]  /*13100*/  SYNCS.PHASECHK.TRANS64.TRYWAIT P0, [R6+URZ], R5 ;  /* 0x00000005060075a7 */ /* 0x000e26000800017f */
[----:B------:R-:W-:Y:S02]  /*13110*/  SEL R4, RZ, 0x1, P1 ;  /* 0x00000001ff047807 */ /* 0x000fe40000800000 */
[----:B------:R-:W-:Y:S02]  /*13120*/  SEL R3, R3, RZ, P1 ;  /* 0x000000ff03037207 */ /* 0x000fe40000800000 */
[----:B------:R-:W-:-:S03]  /*13130*/  LOP3.LUT R4, R7, R4, RZ, 0x3c, !PT ;  /* 0x0000000407047212 */ /* 0x000fc600078e3cff */
[----:B------:R-:W-:Y:S01]  /*13140*/  IMAD R7, R3, 0x8, R2 ;  /* 0x0000000803077824 */ /* 0x000fe200078e0202 */
[----:B------:R-:W-:Y:S01]  /*13150*/  SHF.L.U32 R2, R4, 0x1f, RZ ;  /* 0x0000001f04027819 */ /* 0x000fe200000006ff */
[----:B0-----:R-:W-:Y:S06]  /*13160*/  @!P0 BRA `(.L_x_383) ;  /* 0x0000001000848947 */ /* 0x001fec0003800000 */
.L_x_437:
[----:B------:R-:W1:Y:S02]  /*13170*/  SYNCS.PHASECHK.TRANS64.TRYWAIT P0, [R7+URZ], R2 ;  /* 0x00000002070075a7 */ /* 0x000e64000800017f */
[----:B-1----:R-:W-:Y:S05]  /*13180*/  @!P0 BRA `(.L_x_384) ;  /* 0x0000001000908947 */ /* 0x002fea0003800000 */
.L_x_438:
[----:B------:R-:W-:Y:S05]  /*13190*/  @!P2 BRA `(.L_x_385) ;  /* 0x000000000004a947 */ /* 0x000fea0003800000 */
[----:B------:R-:W-:Y:S01]  /*131a0*/  BPT.TRAP 0x1 ;  /* 0x000000040000795c */ /* 0x000fe20000300000 */
.L_x_385:
[----:B------:R-:W2:Y:S01]  /*131b0*/  LDL.LU R4, [R1] ;  /* 0x0000000001047983 */ /* 0x000ea20000300800 */
[----:B------:R-:W-:-:S05]  /*131c0*/  IADD3 R0, R0, 0x38860, RZ ;  /* 0x0003886000007810 */ /* 0x000fca0007ffe0ff */
[----:B--2---:R-:W-:-:S04]  /*131d0*/  IMAD R4, R4, 0x8, R0 ;  /* 0x0000000804047824 */ /* 0x004fc800078e0200 */
[----:B------:R-:W2:Y:S02]  /*131e0*/  SYNCS.PHASECHK.TRANS64.TRYWAIT P0, [R4+URZ], R5 ;  /* 0x00000005040075a7 */ /* 0x000ea4000800017f */
[----:B--2---:R-:W-:Y:S05]  /*131f0*/  @!P0 BRA `(.L_x_386) ;  /* 0x0000001000888947 */ /* 0x004fea0003800000 */
.L_x_439:
[----:B------:R-:W-:-:S07]  /*13200*/  IMAD R3, R3, 0x8, R0 ;  /* 0x0000000803037824 */ /* 0x000fce00078e0200 */
.L_x_387:
[----:B---3--:R3:W4:Y:S02]  /*13210*/  SYNCS.PHASECHK.TRANS64.TRYWAIT P0, [R3+URZ], R2 ;  /* 0x00000002030075a7 */ /* 0x008724000800017f */
[----:B----4-:R-:W-:Y:S05]  /*13220*/  @!P0 NANOSLEEP.SYNCS 0x989680 ;  /* 0x009896800000895d */ /* 0x010fea0003900000 */
[----:B------:R-:W4:Y:S02]  /*13230*/  @!P0 SYNCS.PHASECHK.TRANS64 P0, [R3+URZ], R2 ;  /* 0x00000002030085a7 */ /* 0x000f24000800007f */
[----:B----4-:R-:W-:Y:S05]  /*13240*/  @!P0 BRA `(.L_x_387) ;  /* 0xfffffffc00f08947 */ /* 0x010fea000383ffff */
.L_x_380:
[----:B------:R-:W-:Y:S05]  /*13250*/  BSYNC B0 ;  /* 0x0000000000007941 */ /* 0x000fea0003800000 */
.L_x_379:
[----:B------:R-:W-:Y:S05]  /*13260*/  EXIT ;  /* 0x000000000000794d */ /* 0x000fea0003800000 */
.L_x_263:
[----:B0-----:R0:W1:Y:S02]  /*13270*/  SYNCS.PHASECHK.TRANS64.TRYWAIT P1, [R5+URZ+0x38800], R0 ;  /* 0x03880000050075a7 */ /* 0x001064000802017f */
[----:B-1----:R-:W-:Y:S05]  /*13280*/  @!P1 NANOSLEEP.SYNCS 0x989680 ;  /* 0x009896800000995d */ /* 0x002fea0003900000 */
[----:B------:R-:W1:Y:S02]  /*13290*/  @!P1 SYNCS.PHASECHK.TRANS64 P1, [R5+URZ+0x38800], R0 ;  /* 0x03880000050095a7 */ /* 0x000e64000802007f */
[----:B-1----:R-:W-:Y:S05]  /*132a0*/  @!P1 BRA `(.L_x_263) ;  /* 0xfffffffc00f09947 */ /* 0x002fea000383ffff */
[----:B------:R-:W-:Y:S05]  /*132b0*/  BRA `(.L_x_388) ;  /* 0xfffffee400887947 */ /* 0x000fea000383ffff */
.L_x_267:
[----:B-1----:R1:W2:Y:S02]  /*132c0*/  SYNCS.PHASECHK.TRANS64.TRYWAIT P2, [R0+URZ+0x38830], R3 ;  /* 0x03883003000075a7 */ /* 0x0022a4000804017f */
[----:B--2---:R-:W-:Y:S05]  /*132d0*/  @!P2 NANOSLEEP.SYNCS 0x989680 ;  /* 0x009896800000a95d */ /* 0x004fea0003900000 */
[----:B------:R-:W2:Y:S02]  /*132e0*/  @!P2 SYNCS.PHASECHK.TRANS64 P2, [R0+URZ+0x38830], R3 ;  /* 0x038830030000a5a7 */ /* 0x000ea4000804007f */
[----:B--2---:R-:W-:Y:S05]  /*132f0*/  @!P2 BRA `(.L_x_267) ;  /* 0xfffffffc00f0a947 */ /* 0x004fea000383ffff */
[----:B------:R-:W-:Y:S05]  /*13300*/  BRA `(.L_x_266) ;  /* 0xfffffee400ac7947 */ /* 0x000fea000383ffff */
.L_x_272:
[----:B------:R-:W-:-:S13]  /*13310*/  R2UR UR4, R225 ;  /* 0x00000000e10472ca */ /* 0x000fda00000e0000 */
[----:B-1----:R-:W-:-:S04]  /*13320*/  IMAD.U32 R4, RZ, RZ, UR4 ;  /* 0x00000004ff047e24 */ /* 0x002fc8000f8e00ff */
[----:B------:R1:W2:Y:S03]  /*13330*/  SYNCS.PHASECHK.TRANS64.TRYWAIT P2, [R4+URZ+0x38830], R3 ;  /* 0x03883003040075a7 */ /* 0x0002a6000804017f */
[----:B--2---:R-:W-:Y:S05]  /*13340*/  @!P2 NANOSLEEP.SYNCS 0x989680 ;  /* 0x009896800000a95d */ /* 0x004fea0003900000 */
[----:B------:R-:W2:Y:S02]  /*13350*/  @!P2 SYNCS.PHASECHK.TRANS64 P2, [R4+URZ+0x38830], R3 ;  /* 0x038830030400a5a7 */ /* 0x000ea4000804007f */
[----:B--2---:R-:W-:Y:S05]  /*13360*/  @!P2 BRA `(.L_x_272) ;  /* 0xfffffffc00e8a947 */ /* 0x004fea000383ffff */
[----:B------:R-:W-:Y:S05]  /*13370*/  BRA `(.L_x_271) ;  /* 0xffffff2c00507947 */ /* 0x000fea000383ffff */
.L_x_276:
[----:B01----:R-:W-:-:S04]  /*13380*/  IMAD.U32 R3, RZ, RZ, UR4 ;  /* 0x00000004ff037e24 */ /* 0x003fc8000f8e00ff */
[----:B------:R0:W1:Y:S03]  /*13390*/  SYNCS.PHASECHK.TRANS64.TRYWAIT P2, [R3+URZ+0x38850], R0 ;  /* 0x03885000030075a7 */ /* 0x000066000804017f */
[----:B-1----:R-:W-:Y:S05]  /*133a0*/  @!P2 NANOSLEEP.SYNCS 0x989680 ;  /* 0x009896800000a95d */ /* 0x002fea0003900000 */
[----:B------:R-:W1:Y:S02]  /*133b0*/  @!P2 SYNCS.PHASECHK.TRANS64 P2, [R3+URZ+0x38850], R0 ;  /* 0x038850000300a5a7 */ /* 0x000e64000804007f */
[----:B-1----:R-:W-:Y:S05]  /*133c0*/  @!P2 BRA `(.L_x_276) ;  /* 0xfffffffc00eca947 */ /* 0x002fea000383ffff */
[----:B------:R-:W-:Y:S05]  /*133d0*/  BRA `(.L_x_275) ;  /* 0xffffff5400707947 */ /* 0x000fea000383ffff */
.L_x_281:
[----:B-1----:R1:W2:Y:S02]  /*133e0*/  SYNCS.PHASECHK.TRANS64.TRYWAIT P0, [R11+URZ+0x38850], R0 ;  /* 0x038850000b0075a7 */ /* 0x0022a4000800017f */
[----:B--2---:R-:W-:Y:S05]  /*133f0*/  @!P0 NANOSLEEP.SYNCS 0x989680 ;  /* 0x009896800000895d */ /* 0x004fea0003900000 */
[----:B------:R-:W2:Y:S02]  /*13400*/  @!P0 SYNCS.PHASECHK.TRANS64 P0, [R11+URZ+0x38850], R0 ;  /* 0x038850000b0085a7 */ /* 0x000ea4000800007f */
[----:B--2---:R-:W-:Y:S05]  /*13410*/  @!P0 BRA `(.L_x_281) ;  /* 0xfffffffc00f08947 */ /* 0x004fea000383ffff */
[----:B------:R-:W-:Y:S05]  /*13420*/  BRA `(.L_x_280) ;  /* 0xffffff7000a07947 */ /* 0x000fea000383ffff */
.L_x_321:
[----:B------:R-:W0:Y:S01]  /*13430*/  S2R R7, SR_TID.X ;  /* 0x0000000000077919 */ /* 0x000e220000002100 */
[----:B------:R-:W-:Y:S01]  /*13440*/  BSSY B0, `(.L_x_389) ;  /* 0x000000a000007945 */ /* 0x000fe20003800000 */
[----:B------:R-:W-:Y:S01]  /*13450*/  MOV R12, RZ ;  /* 0x000000ff000c7202 */ /* 0x000fe20000000f00 */
[----:B------:R-:W-:Y:S02]  /*13460*/  IMAD.MOV.U32 R11, RZ, RZ, 0x1f ;  /* 0x0000001fff0b7424 */ /* 0x000fe400078e00ff */
[----:B------:R-:W-:Y:S01]  /*13470*/  IMAD.MOV.U32 R15, RZ, RZ, -0x1 ;  /* 0xffffffffff0f7424 */ /* 0x000fe200078e00ff */
[----:B0-----:R-:W-:-:S04]  /*13480*/  SHF.R.U32.HI R7, RZ, 0x5, R7 ;  /* 0x00000005ff077819 */ /* 0x001fc80000011607 */
[----:B------:R-:W-:-:S05]  /*13490*/  LOP3.LUT R7, R7, 0x3, RZ, 0xc0, !PT ;  /* 0x0000000307077812 */ /* 0x000fca00078ec0ff */
[----:B------:R-:W-:-:S07]  /*134a0*/  IMAD.MOV.U32 R13, RZ, RZ, R7 ;  /* 0x000000ffff0d7224 */ /* 0x000fce00078e0007 */
[----:B------:R-:W-:Y:S05]  /*134b0*/  WARPSYNC.COLLECTIVE R15, `(.L_x_390) ;  /* 0x000000000f087348 */ /* 0x000fea0003c00000 */
[----:B------:R0:W1:Y:S02]  /*134c0*/  SHFL.IDX P6, R14, R13, R12, R11 ;  /* 0x0000000c0d0e7389 */ /* 0x00006400000c000b */
[----:B01----:R-:W-:Y:S01]  /*134d0*/  ENDCOLLECTIVE ;  /* 0x000000000000791b */ /* 0x003fe20003800000 */
.L_x_390:
[----:B------:R-:W-:Y:S05]  /*134e0*/  BSYNC B0 ;  /* 0x0000000000007941 */ /* 0x000fea0003800000 */
.L_x_389:
[----:B------:R-:W-:Y:S05]  /*134f0*/  BRA `(.L_x_391) ;  /* 0xffffffc400187947 */ /* 0x000fea000383ffff */
.L_x_322:
[----:B------:R-:W-:Y:S01]  /*13500*/  BSSY B0, `(.L_x_392) ;  /* 0x0000006000007945 */ /* 0x000fe20003800000 */
[----:B------:R-:W-:-:S07]  /*13510*/  IMAD.MOV.U32 R15, RZ, RZ, -0x1 ;  /* 0xffffffffff0f7424 */ /* 0x000fce00078e00ff */
[----:B------:R-:W-:Y:S05]  /*13520*/  WARPSYNC.COLLECTIVE R15, `(.L_x_393) ;  /* 0x000000000f0c7348 */ /* 0x000fea0003c00000 */
[----:B------:R-:W-:Y:S02]  /*13530*/  ELECT P6, UR62, PT ;  /* 0x00000000003e782f */ /* 0x000fe400038c0000 */
[----:B------:R-:W-:Y:S01]  /*13540*/  MOV R14, UR62 ;  /* 0x0000003e000e7c02 */ /* 0x000fe20008000f00 */
[----:B------:R-:W-:Y:S10]  /*13550*/  ENDCOLLECTIVE ;  /* 0x000000000000791b */ /* 0x000ff40003800000 */
.L_x_393:
[----:B------:R-:W-:Y:S05]  /*13560*/  BSYNC B0 ;  /* 0x0000000000007941 */ /* 0x000fea0003800000 */
.L_x_392:
[----:B------:R-:W-:Y:S05]  /*13570*/  BRA `(.L_x_394) ;  /* 0xffffffc400107947 */ /* 0x000fea000383ffff */
.L_x_325:
[----:B0-----:R0:W1:Y:S02]  /*13580*/  SYNCS.PHASECHK.TRANS64.TRYWAIT P0, [R8+URZ+0x38840], R9 ;  /* 0x03884009080075a7 */ /* 0x001064000800017f */
[----:B-1----:R-:W-:Y:S05]  /*13590*/  @!P0 NANOSLEEP.SYNCS 0x989680 ;  /* 0x009896800000895d */ /* 0x002fea0003900000 */
[----:B------:R-:W1:Y:S02]  /*135a0*/  @!P0 SYNCS.PHASECHK.TRANS64 P0, [R8+URZ+0x38840], R9 ;  /* 0x03884009080085a7 */ /* 0x000e64000800007f */
[----:B-1----:R-:W-:Y:S05]  /*135b0*/  @!P0 BRA `(.L_x_325) ;  /* 0xfffffffc00f08947 */ /* 0x002fea000383ffff */
[----:B------:R-:W-:Y:S05]  /*135c0*/  BRA `(.L_x_395) ;  /* 0xffffffc400847947 */ /* 0x000fea000383ffff */
.L_x_328:
[----:B0-----:R-:W0:Y:S01]  /*135d0*/  S2R R9, SR_CgaCtaId ;  /* 0x0000000000097919 */ /* 0x001e220000008800 */
[----:B------:R-:W-:-:S04]  /*135e0*/  MOV R8, 0x400 ;  /* 0x0000040000087802 */ /* 0x000fc80000000f00 */
[----:B0-----:R-:W-:-:S04]  /*135f0*/  LEA R8, R9, R8, 0x18 ;  /* 0x0000000809087211 */ /* 0x001fc800078ec0ff */
[----:B------:R0:W1:Y:S03]  /*13600*/  SYNCS.PHASECHK.TRANS64.TRYWAIT P0, [R8+URZ+0x38820], R6 ;  /* 0x03882006080075a7 */ /* 0x000066000800017f */
[----:B-1----:R-:W-:Y:S05]  /*13610*/  @!P0 NANOSLEEP.SYNCS 0x989680 ;  /* 0x009896800000895d */ /* 0x002fea0003900000 */
[----:B------:R-:W1:Y:S02]  /*13620*/  @!P0 SYNCS.PHASECHK.TRANS64 P0, [R8+URZ+0x38820], R6 ;  /* 0x03882006080085a7 */ /* 0x000e64000800007f */
[----:B-1----:R-:W-:Y:S05]  /*13630*/  @!P0 BRA `(.L_x_328) ;  /* 0xfffffffc00e48947 */ /* 0x002fea000383ffff */
[----:B------:R-:W-:Y:S05]  /*13640*/  BRA `(.L_x_396) ;  /* 0xffffffcc00047947 */ /* 0x000fea000383ffff */
.L_x_336:
[----:B0-----:R0:W1:Y:S02]  /*13650*/  SYNCS.PHASECHK.TRANS64.TRYWAIT P0, [R2+URZ+0x38840], R3 ;  /* 0x03884003020075a7 */ /* 0x001064000800017f */
[----:B-1----:R-:W-:Y:S05]  /*13660*/  @!P0 NANOSLEEP.SYNCS 0x989680 ;  /* 0x009896800000895d */ /* 0x002fea0003900000 */
[----:B------:R-:W1:Y:S02]  /*13670*/  @!P0 SYNCS.PHASECHK.TRANS64 P0, [R2+URZ+0x38840], R3 ;  /* 0x03884003020085a7 */ /* 0x000e64000800007f */
[----:B-1----:R-:W-:Y:S05]  /*13680*/  @!P0 BRA `(.L_x_336) ;  /* 0xfffffffc00f08947 */ /* 0x002fea000383ffff */
[----:B------:R-:W-:Y:S05]  /*13690*/  BRA `(.L_x_397) ;  /* 0xffffffcc00c47947 */ /* 0x000fea000383ffff */
.L_x_338:
[----:B0-----:R0:W1:Y:S02]  /*136a0*/  SYNCS.PHASECHK.TRANS64.TRYWAIT P0, [R3+URZ+0x60], R2 ;  /* 0x00006002030075a7 */ /* 0x001064000800017f */
[----:B-1----:R-:W-:Y:S05]  /*136b0*/  @!P0 NANOSLEEP.SYNCS 0x989680 ;  /* 0x009896800000895d */ /* 0x002fea0003900000 */
[----:B------:R-:W1:Y:S02]  /*136c0*/  @!P0 SYNCS.PHASECHK.TRANS64 P0, [R3+URZ+0x60], R2 ;  /* 0x00006002030085a7 */ /* 0x000e64000800007f */
[----:B-1----:R-:W-:Y:S05]  /*136d0*/  @!P0 BRA `(.L_x_338) ;  /* 0xfffffffc00f08947 */ /* 0x002fea000383ffff */
[----:B------:R-:W-:Y:S05]  /*136e0*/  BRA `(.L_x_398) ;  /* 0xffffffd000847947 */ /* 0x000fea000383ffff */
.L_x_343:
[----:B-1----:R1:W2:Y:S02]  /*136f0*/  SYNCS.PHASECHK.TRANS64.TRYWAIT P0, [R2+URZ+0x38840], R3 ;  /* 0x03884003020075a7 */ /* 0x0022a4000800017f */
[----:B--2---:R-:W-:Y:S05]  /*13700*/  @!P0 NANOSLEEP.SYNCS 0x989680 ;  /* 0x009896800000895d */ /* 0x004fea0003900000 */
[----:B------:R-:W2:Y:S02]  /*13710*/  @!P0 SYNCS.PHASECHK.TRANS64 P0, [R2+URZ+0x38840], R3 ;  /* 0x03884003020085a7 */ /* 0x000ea4000800007f */
[----:B--2---:R-:W-:Y:S05]  /*13720*/  @!P0 BRA `(.L_x_343) ;  /* 0xfffffffc00f08947 */ /* 0x004fea000383ffff */
[----:B------:R-:W-:Y:S05]  /*13730*/  BRA `(.L_x_399) ;  /* 0xffffffd800107947 */ /* 0x000fea000383ffff */
.L_x_345:
[----:B0-----:R0:W1:Y:S02]  /*13740*/  SYNCS.PHASECHK.TRANS64.TRYWAIT P1, [R2+URZ+0x60], R3 ;  /* 0x00006003020075a7 */ /* 0x001064000802017f */
[----:B-1----:R-:W-:Y:S05]  /*13750*/  @!P1 NANOSLEEP.SYNCS 0x989680 ;  /* 0x009896800000995d */ /* 0x002fea0003900000 */
[----:B------:R-:W1:Y:S02]  /*13760*/  @!P1 SYNCS.PHASECHK.TRANS64 P1, [R2+URZ+0x60], R3 ;  /* 0x00006003020095a7 */ /* 0x000e64000802007f */
[----:B-1----:R-:W-:Y:S05]  /*13770*/  @!P1 BRA `(.L_x_345) ;  /* 0xfffffffc00f09947 */ /* 0x002fea000383ffff */
[----:B------:R-:W-:Y:S05]  /*13780*/  BRA `(.L_x_400) ;  /* 0xffffffd800d07947 */ /* 0x000fea000383ffff */
.L_x_350:
[----:B--2---:R2:W3:Y:S02]  /*13790*/  SYNCS.PHASECHK.TRANS64.TRYWAIT P0, [R2+URZ+0x38840], R3 ;  /* 0x03884003020075a7 */ /* 0x0044e4000800017f */
[----:B---3--:R-:W-:Y:S05]  /*137a0*/  @!P0 NANOSLEEP.SYNCS 0x989680 ;  /* 0x009896800000895d */ /* 0x008fea0003900000 */
[----:B------:R-:W3:Y:S02]  /*137b0*/  @!P0 SYNCS.PHASECHK.TRANS64 P0, [R2+URZ+0x38840], R3 ;  /* 0x03884003020085a7 */ /* 0x000ee4000800007f */
[----:B---3--:R-:W-:Y:S05]  /*137c0*/  @!P0 BRA `(.L_x_350) ;  /* 0xfffffffc00f08947 */ /* 0x008fea000383ffff */
[----:B------:R-:W-:Y:S05]  /*137d0*/  BRA `(.L_x_401) ;  /* 0xffffffe0001c7947 */ /* 0x000fea000383ffff */
.L_x_352:
[----:B0-----:R0:W1:Y:S02]  /*137e0*/  SYNCS.PHASECHK.TRANS64.TRYWAIT P1, [R2+URZ+0x60], R8 ;  /* 0x00006008020075a7 */ /* 0x001064000802017f */
[----:B-1----:R-:W-:Y:S05]  /*137f0*/  @!P1 NANOSLEEP.SYNCS 0x989680 ;  /* 0x009896800000995d */ /* 0x002fea0003900000 */
[----:B------:R-:W1:Y:S02]  /*13800*/  @!P1 SYNCS.PHASECHK.TRANS64 P1, [R2+URZ+0x60], R8 ;  /* 0x00006008020095a7 */ /* 0x000e64000802007f */
[----:B-1----:R-:W-:Y:S05]  /*13810*/  @!P1 BRA `(.L_x_352) ;  /* 0xfffffffc00f09947 */ /* 0x002fea000383ffff */
[----:B------:R-:W-:Y:S05]  /*13820*/  BRA `(.L_x_402) ;  /* 0xffffffe000dc7947 */ /* 0x000fea000383ffff */
.L_x_359:
[----:B-1----:R1:W2:Y:S02]  /*13830*/  SYNCS.PHASECHK.TRANS64.TRYWAIT P0, [R3+URZ+0x38860], R0 ;  /* 0x03886000030075a7 */ /* 0x0022a4000800017f */
[----:B--2---:R-:W-:Y:S05]  /*13840*/  @!P0 NANOSLEEP.SYNCS 0x989680 ;  /* 0x009896800000895d */ /* 0x004fea0003900000 */
[----:B------:R-:W2:Y:S02]  /*13850*/  @!P0 SYNCS.PHASECHK.TRANS64 P0, [R3+URZ+0x38860], R0 ;  /* 0x03886000030085a7 */ /* 0x000ea4000800007f */
[----:B--2---:R-:W-:Y:S05]  /*13860*/  @!P0 BRA `(.L_x_359) ;  /* 0xfffffffc00f08947 */ /* 0x004fea000383ffff */
[----:B------:R-:W-:Y:S05]  /*13870*/  BRA `(.L_x_403) ;  /* 0xffffffe800147947 */ /* 0x000fea000383ffff */
.L_x_361:
[----:B------:R-:W-:Y:S01]  /*13880*/  BSSY B0, `(.L_x_404) ;  /* 0x0000008000007945 */ /* 0x000fe20003800000 */
[----:B0-----:R-:W-:Y:S01]  /*13890*/  IMAD.MOV.U32 R13, RZ, RZ, R16 ;  /* 0x000000ffff0d7224 */ /* 0x001fe200078e0010 */
[----:B------:R-:W-:Y:S01]  /*138a0*/  MOV R11, 0x1f ;  /* 0x0000001f000b7802 */ /* 0x000fe20000000f00 */
[----:B------:R-:W-:Y:S02]  /*138b0*/  IMAD.MOV.U32 R12, RZ, RZ, RZ ;  /* 0x000000ffff0c7224 */ /* 0x000fe400078e00ff */
[----:B------:R-:W-:-:S07]  /*138c0*/  IMAD.MOV.U32 R15, RZ, RZ, -0x1 ;  /* 0xffffffffff0f7424 */ /* 0x000fce00078e00ff */
[----:B-1----:R-:W-:Y:S05]  /*138d0*/  WARPSYNC.COLLECTIVE R15, `(.L_x_405) ;  /* 0x000000000f087348 */ /* 0x002fea0003c00000 */
[----:B------:R0:W2:Y:S02]  /*138e0*/  SHFL.IDX P6, R14, R13, R12, R11 ;  /* 0x0000000c0d0e7389 */ /* 0x0000a400000c000b */
[----:B012---:R-:W-:Y:S01]  /*138f0*/  ENDCOLLECTIVE ;  /* 0x000000000000791b */ /* 0x007fe20003800000 */
.L_x_405:
[----:B------:R-:W-:Y:S05]  /*13900*/  BSYNC B0 ;  /* 0x0000000000007941 */ /* 0x000fea0003800000 */
.L_x_404:
[----:B------:R-:W-:Y:S01]  /*13910*/  IMAD.MOV.U32 R13, RZ, RZ, R16 ;  /* 0x000000ffff0d7224 */ /* 0x000fe200078e0010 */
[----:B------:R-:W-:Y:S01]  /*13920*/  MOV R15, 0xffffffff ;  /* 0xffffffff000f7802 */ /* 0x000fe20000000f00 */
[----:B------:R-:W-:Y:S02]  /*13930*/  IMAD.MOV.U32 R12, RZ, RZ, 0x1 ;  /* 0x00000001ff0c7424 */ /* 0x000fe400078e00ff */
[----:B------:R-:W-:Y:S02]  /*13940*/  IMAD.MOV.U32 R11, RZ, RZ, 0x1f ;  /* 0x0000001fff0b7424 */ /* 0x000fe400078e00ff */
[----:B------:R-:W-:-:S07]  /*13950*/  IMAD.MOV.U32 R4, RZ, RZ, R14 ;  /* 0x000000ffff047224 */ /* 0x000fce00078e000e */
[----:B------:R-:W-:Y:S05]  /*13960*/  WARPSYNC.COLLECTIVE R15, `(.L_x_406) ;  /* 0x000000000f087348 */ /* 0x000fea0003c00000 */
[----:B------:R0:W1:Y:S02]  /*13970*/  SHFL.IDX P6, R14, R13, R12, R11 ;  /* 0x0000000c0d0e7389 */ /* 0x00006400000c000b */
[----:B01----:R-:W-:Y:S01]  /*13980*/  ENDCOLLECTIVE ;  /* 0x000000000000791b */ /* 0x003fe20003800000 */
.L_x_406:
[----:B------:R-:W-:Y:S01]  /*13990*/  IMAD.MOV.U32 R5, RZ, RZ, R14 ;  /* 0x000000ffff057224 */ /* 0x000fe200078e000e */
[----:B------:R-:W-:Y:S06]  /*139a0*/  BRA `(.L_x_407) ;  /* 0xffffffe800c87947 */ /* 0x000fec000383ffff */
.L_x_364:
[----:B------:R-:W-:Y:S01]  /*139b0*/  BSSY B0, `(.L_x_408) ;  /* 0x0000008000007945 */ /* 0x000fe20003800000 */
[----:B-----5:R-:W-:Y:S02]  /*139c0*/  IMAD.MOV.U32 R13, RZ, RZ, R3 ;  /* 0x000000ffff0d7224 */ /* 0x020fe400078e0003 */
[----:B------:R-:W-:Y:S02]  /*139d0*/  IMAD.MOV.U32 R12, RZ, RZ, 0x1 ;  /* 0x00000001ff0c7424 */ /* 0x000fe400078e00ff */
[----:B------:R-:W-:Y:S02]  /*139e0*/  IMAD.MOV.U32 R11, RZ, RZ, RZ ;  /* 0x000000ffff0b7224 */ /* 0x000fe400078e00ff */
[----:B------:R-:W-:-:S07]  /*139f0*/  IMAD.MOV.U32 R15, RZ, RZ, -0x1 ;  /* 0xffffffffff0f7424 */ /* 0x000fce00078e00ff */
[----:B0-234-:R-:W-:Y:S05]  /*13a00*/  WARPSYNC.COLLECTIVE R15, `(.L_x_409) ;  /* 0x000000000f087348 */ /* 0x01dfea0003c00000 */
[----:B------:R1:W0:Y:S02]  /*13a10*/  SHFL.UP P6, R14, R13, R12, R11 ;  /* 0x0400000c0d0e7389 */ /* 0x00022400000c000b */
[----:B01234-:R-:W-:Y:S01]  /*13a20*/  ENDCOLLECTIVE ;  /* 0x000000000000791b */ /* 0x01ffe20003800000 */
.L_x_409:
[----:B------:R-:W-:Y:S05]  /*13a30*/  BSYNC B0 ;  /* 0x0000000000007941 */ /* 0x000fea0003800000 */
.L_x_408:
[C---:B------:R-:W-:Y:S01]  /*13a40*/  ISETP.NE.AND P0, PT, R9.reuse, RZ, PT ;  /* 0x000000ff0900720c */ /* 0x040fe20003f05270 */
[----:B------:R-:W-:Y:S02]  /*13a50*/  IMAD.MOV.U32 R12, RZ, RZ, 0x2 ;  /* 0x00000002ff0c7424 */ /* 0x000fe400078e00ff */
[----:B------:R-:W-:Y:S01]  /*13a60*/  IMAD.MOV.U32 R11, RZ, RZ, RZ ;  /* 0x000000ffff0b7224 */ /* 0x000fe200078e00ff */
[----:B------:R-:W-:Y:S01]  /*13a70*/  SEL R14, R14, RZ, P0 ;  /* 0x000000ff0e0e7207 */ /* 0x000fe20000000000 */
[----:B------:R-:W-:Y:S01]  /*13a80*/  IMAD.MOV.U32 R15, RZ, RZ, -0x1 ;  /* 0xffffffffff0f7424 */ /* 0x000fe200078e00ff */
[----:B------:R-:W-:Y:S02]  /*13a90*/  ISETP.GE.U32.AND P0, PT, R9, 0x2, PT ;  /* 0x000000020900780c */ /* 0x000fe40003f06070 */
[----:B------:R-:W-:-:S11]  /*13aa0*/  IADD3 R13, R3, R14, RZ ;  /* 0x0000000e030d7210 */ /* 0x000fd60007ffe0ff */
[----:B------:R-:W-:Y:S05]  /*13ab0*/  WARPSYNC.COLLECTIVE R15, `(.L_x_410) ;  /* 0x000000000f087348 */ /* 0x000fea0003c00000 */
[----:B------:R0:W1:Y:S02]  /*13ac0*/  SHFL.UP P6, R14, R13, R12, R11 ;  /* 0x0400000c0d0e7389 */ /* 0x00006400000c000b */
[----:B01----:R-:W-:Y:S01]  /*13ad0*/  ENDCOLLECTIVE ;  /* 0x000000000000791b */ /* 0x003fe20003800000 */
.L_x_410:
[----:B------:R-:W-:Y:S02]  /*13ae0*/  MOV R12, 0x4 ;  /* 0x00000004000c7802 */ /* 0x000fe40000000f00 */
[----:B------:R-:W-:Y:S02]  /*13af0*/  SEL R6, R14, RZ, P0 ;  /* 0x000000ff0e067207 */ /* 0x000fe40000000000 */
[----:B------:R-:W-:-:S03]  /*13b00*/  ISETP.GE.U32.AND P0, PT, R9, 0x4, PT ;  /* 0x000000040900780c */ /* 0x000fc60003f06070 */
[----:B------:R-:W-:-:S04]  /*13b10*/  IMAD.IADD R6, R13, 0x1, R6 ;  /* 0x000000010d067824 */ /* 0x000fc800078e0206 */
[----:B------:R-:W-:-:S07]  /*13b20*/  IMAD.MOV.U32 R13, RZ, RZ, R6 ;  /* 0x000000ffff0d7224 */ /* 0x000fce00078e0006 */
[----:B------:R-:W-:Y:S05]  /*13b30*/  WARPSYNC.COLLECTIVE R15, `(.L_x_411) ;  /* 0x000000000f087348 */ /* 0x000fea0003c00000 */
[----:B------:R0:W1:Y:S02]  /*13b40*/  SHFL.UP P6, R14, R13, R12, R11 ;  /* 0x0400000c0d0e7389 */ /* 0x00006400000c000b */
[----:B01----:R-:W-:Y:S01]  /*13b50*/  ENDCOLLECTIVE ;  /* 0x000000000000791b */ /* 0x003fe20003800000 */
.L_x_411:
[----:B------:R-:W-:Y:S01]  /*13b60*/  IMAD.MOV.U32 R12, RZ, RZ, 0x8 ;  /* 0x00000008ff0c7424 */ /* 0x000fe200078e00ff */
[----:B------:R-:W-:Y:S02]  /*13b70*/  SEL R7, R14, RZ, P0 ;  /* 0x000000ff0e077207 */ /* 0x000fe40000000000 */
[----:B------:R-:W-:-:S03]  /*13b80*/  ISETP.GE.U32.AND P0, PT, R9, 0x8, PT ;  /* 0x000000080900780c */ /* 0x000fc60003f06070 */
[----:B------:R-:W-:-:S04]  /*13b90*/  IMAD.IADD R7, R6, 0x1, R7 ;  /* 0x0000000106077824 */ /* 0x000fc800078e0207 */
[----:B------:R-:W-:-:S07]  /*13ba0*/  IMAD.MOV.U32 R13, RZ, RZ, R7 ;  /* 0x000000ffff0d7224 */ /* 0x000fce00078e0007 */
[----:B------:R-:W-:Y:S05]  /*13bb0*/  WARPSYNC.COLLECTIVE R15, `(.L_x_412) ;  /* 0x000000000f087348 */ /* 0x000fea0003c00000 */
[----:B------:R0:W1:Y:S02]  /*13bc0*/  SHFL.UP P6, R14, R13, R12, R11 ;  /* 0x0400000c0d0e7389 */ /* 0x00006400000c000b */
[----:B01----:R-:W-:Y:S01]  /*13bd0*/  ENDCOLLECTIVE ;  /* 0x000000000000791b */ /* 0x003fe20003800000 */
.L_x_412:
        /* <DEDUP_REMOVED lines=8> */
.L_x_413:
[----:B------:R-:W-:Y:S02]  /*13c60*/  IMAD.MOV.U32 R12, RZ, RZ, 0x1f ;  /* 0x0000001fff0c7424 */ /* 0x000fe400078e00ff */
[----:B------:R-:W-:Y:S01]  /*13c70*/  IMAD.MOV.U32 R11, RZ, RZ, 0x1f ;  /* 0x0000001fff0b7424 */ /* 0x000fe200078e00ff */
[----:B------:R-:W-:-:S05]  /*13c80*/  SEL R7, R14, RZ, P0 ;  /* 0x000000ff0e077207 */ /* 0x000fca0000000000 */
[----:B------:R-:W-:-:S04]  /*13c90*/  IMAD.IADD R2, R8, 0x1, R7 ;  /* 0x0000000108027824 */ /* 0x000fc800078e0207 */
[----:B------:R-:W-:-:S07]  /*13ca0*/  IMAD.MOV.U32 R13, RZ, RZ, R2 ;  /* 0x000000ffff0d7224 */ /* 0x000fce00078e0002 */
[----:B------:R-:W-:Y:S05]  /*13cb0*/  WARPSYNC.COLLECTIVE R15, `(.L_x_414) ;  /* 0x000000000f087348 */ /* 0x000fea0003c00000 */
[----:B------:R0:W1:Y:S02]  /*13cc0*/  SHFL.IDX P6, R14, R13, R12, R11 ;  /* 0x0000000c0d0e7389 */ /* 0x00006400000c000b */
[----:B01----:R-:W-:Y:S01]  /*13cd0*/  ENDCOLLECTIVE ;  /* 0x000000000000791b */ /* 0x003fe20003800000 */
.L_x_414:
[----:B------:R-:W-:Y:S05]  /*13ce0*/  BRA `(.L_x_415) ;  /* 0xffffffe800907947 */ /* 0x000fea000383ffff */
.L_x_369:
[----:B------:R-:W-:Y:S01]  /*13cf0*/  BSSY B0, `(.L_x_416) ;  /* 0x0000008000007945 */ /* 0x000fe20003800000 */
[----:B-----5:R-:W-:Y:S01]  /*13d00*/  IMAD.MOV.U32 R13, RZ, RZ, R3 ;  /* 0x000000ffff0d7224 */ /* 0x020fe200078e0003 */
[----:B------:R-:W-:Y:S01]  /*13d10*/  MOV R12, 0x1 ;  /* 0x00000001000c7802 */ /* 0x000fe20000000f00 */
[----:B------:R-:W-:Y:S02]  /*13d20*/  IMAD.MOV.U32 R11, RZ, RZ, RZ ;  /* 0x000000ffff0b7224 */ /* 0x000fe400078e00ff */
[----:B------:R-:W-:-:S07]  /*13d30*/  IMAD.MOV.U32 R15, RZ, RZ, -0x1 ;  /* 0xffffffffff0f7424 */ /* 0x000fce00078e00ff */
[----:B0-----:R-:W-:Y:S05]  /*13d40*/  WARPSYNC.COLLECTIVE R15, `(.L_x_417) ;  /* 0x000000000f087348 */ /* 0x001fea0003c00000 */
[----:B------:R1:W2:Y:S02]  /*13d50*/  SHFL.UP P6, R14, R13, R12, R11 ;  /* 0x0400000c0d0e7389 */ /* 0x0002a400000c000b */
[----:B012---:R-:W-:Y:S01]  /*13d60*/  ENDCOLLECTIVE ;  /* 0x000000000000791b */ /* 0x007fe20003800000 */
.L_x_417:
[----:B------:R-:W-:Y:S05]  /*13d70*/  BSYNC B0 ;  /* 0x0000000000007941 */ /* 0x000fea0003800000 */
.L_x_416:
[----:B------:R-:W-:Y:S01]  /*13d80*/  ISETP.NE.AND P0, PT, R8, RZ, PT ;  /* 0x000000ff0800720c */ /* 0x000fe20003f05270 */
[----:B------:R-:W-:Y:S01]  /*13d90*/  IMAD.MOV.U32 R12, RZ, RZ, 0x2 ;  /* 0x00000002ff0c7424 */ /* 0x000fe200078e00ff */
[----:B------:R-:W-:Y:S01]  /*13da0*/  MOV R15, 0xffffffff ;  /* 0xffffffff000f7802 */ /* 0x000fe20000000f00 */
[----:B------:R-:W-:Y:S01]  /*13db0*/  IMAD.MOV.U32 R11, RZ, RZ, RZ ;  /* 0x000000ffff0b7224 */ /* 0x000fe200078e00ff */
[----:B------:R-:W-:Y:S02]  /*13dc0*/  SEL R14, R14, RZ, P0 ;  /* 0x000000ff0e0e7207 */ /* 0x000fe40000000000 */
[----:B------:R-:W-:-:S03]  /*13dd0*/  ISETP.GE.U32.AND P0, PT, R8, 0x2, PT ;  /* 0x000000020800780c */ /* 0x000fc60003f06070 */
[----:B------:R-:W-:-:S10]  /*13de0*/  IMAD.IADD R13, R3, 0x1, R14 ;  /* 0x00000001030d7824 */ /* 0x000fd400078e020e */
[----:B------:R-:W-:Y:S05]  /*13df0*/  WARPSYNC.COLLECTIVE R15, `(.L_x_418) ;  /* 0x000000000f087348 */ /* 0x000fea0003c00000 */
[----:B------:R0:W1:Y:S02]  /*13e00*/  SHFL.UP P6, R14, R13, R12, R11 ;  /* 0x0400000c0d0e7389 */ /* 0x00006400000c000b */
[----:B01----:R-:W-:Y:S01]  /*13e10*/  ENDCOLLECTIVE ;  /* 0x000000000000791b */ /* 0x003fe20003800000 */
.L_x_418:
        /* <DEDUP_REMOVED lines=8> */
.L_x_419:
        /* <DEDUP_REMOVED lines=8> */
.L_x_420:
        /* <DEDUP_REMOVED lines=8> */
.L_x_421:
[----:B------:R-:W-:Y:S01]  /*13fa0*/  MOV R12, 0x1f ;  /* 0x0000001f000c7802 */ /* 0x000fe20000000f00 */
[----:B------:R-:W-:Y:S01]  /*13fb0*/  IMAD.MOV.U32 R11, RZ, RZ, 0x1f ;  /* 0x0000001fff0b7424 */ /* 0x000fe200078e00ff */
[----:B------:R-:W-:-:S05]  /*13fc0*/  SEL R2, R14, RZ, P0 ;  /* 0x000000ff0e027207 */ /* 0x000fca0000000000 */
[----:B------:R-:W-:-:S04]  /*13fd0*/  IMAD.IADD R2, R7, 0x1, R2 ;  /* 0x0000000107027824 */ /* 0x000fc800078e0202 */
[----:B------:R-:W-:-:S07]  /*13fe0*/  IMAD.MOV.U32 R13, RZ, RZ, R2 ;  /* 0x000000ffff0d7224 */ /* 0x000fce00078e0002 */
[----:B------:R-:W-:Y:S05]  /*13ff0*/  WARPSYNC.COLLECTIVE R15, `(.L_x_422) ;  /* 0x000000000f087348 */ /* 0x000fea0003c00000 */
[----:B------:R0:W1:Y:S02]  /*14000*/  SHFL.IDX P6, R14, R13, R12, R11 ;  /* 0x0000000c0d0e7389 */ /* 0x00006400000c000b */
[----:B01----:R-:W-:Y:S01]  /*14010*/  ENDCOLLECTIVE ;  /* 0x000000000000791b */ /* 0x003fe20003800000 */
.L_x_422:
[----:B------:R-:W-:Y:S05]  /*14020*/  BRA `(.L_x_423) ;  /* 0xffffffe800787947 */ /* 0x000fea000383ffff */
.L_x_371:
[----:B------:R-:W-:Y:S01]  /*14030*/  BSSY B0, `(.L_x_424) ;  /* 0x0000006000007945 */ /* 0x000fe20003800000 */
[----:B------:R-:W-:Y:S01]  /*14040*/  PLOP3.LUT P6, PT, P6, PT, PT, 0x8, 0x0 ;  /* 0x000000000000781c */ /* 0x000fe200037ce170 */
[----:B------:R-:W-:-:S12]  /*14050*/  IMAD.MOV.U32 R15, RZ, RZ, -0x1 ;  /* 0xffffffffff0f7424 */ /* 0x000fd800078e00ff */
[----:B0-----:R-:W-:Y:S05]  /*14060*/  WARPSYNC.COLLECTIVE R15, `(.L_x_425) ;  /* 0x000000000f087348 */ /* 0x001fea0003c00000 */
[----:B------:R-:W-:Y:S01]  /*14070*/  VOTE.ANY R14, PT, P6 ;  /* 0x00000000000e7806 */ /* 0x000fe200030e0100 */
[----:B0-----:R-:W-:Y:S06]  /*14080*/  ENDCOLLECTIVE ;  /* 0x000000000000791b */ /* 0x001fec0003800000 */
.L_x_425:
[----:B------:R-:W-:Y:S05]  /*14090*/  BSYNC B0 ;  /* 0x0000000000007941 */ /* 0x000fea0003800000 */
.L_x_424:
[----:B------:R-:W-:Y:S01]  /*140a0*/  IMAD.MOV.U32 R7, RZ, RZ, R14 ;  /* 0x000000ffff077224 */ /* 0x000fe200078e000e */
[----:B------:R-:W-:Y:S01]  /*140b0*/  MOV R11, 0x1f ;  /* 0x0000001f000b7802 */ /* 0x000fe20000000f00 */
[----:B------:R-:W-:Y:S02]  /*140c0*/  IMAD.MOV.U32 R13, RZ, RZ, R3 ;  /* 0x000000ffff0d7224 */ /* 0x000fe400078e0003 */
[----:B------:R-:W0:Y:S01]  /*140d0*/  POPC R5, R7 ;  /* 0x0000000700057309 */ /* 0x000e220000000000 */
[----:B------:R-:W-:Y:S02]  /*140e0*/  IMAD.MOV.U32 R15, RZ, RZ, -0x1 ;  /* 0xffffffffff0f7424 */ /* 0x000fe400078e00ff */
[----:B0-----:R-:W-:-:S07]  /*140f0*/  IMAD.MOV.U32 R12, RZ, RZ, R5 ;  /* 0x000000ffff0c7224 */ /* 0x001fce00078e0005 */
[----:B------:R-:W-:Y:S05]  /*14100*/  WARPSYNC.COLLECTIVE R15, `(.L_x_426) ;  /* 0x000000000f087348 */ /* 0x000fea0003c00000 */
[----:B------:R0:W1:Y:S02]  /*14110*/  SHFL.IDX P6, R14, R13, R12, R11 ;  /* 0x0000000c0d0e7389 */ /* 0x00006400000c000b */
[----:B01----:R-:W-:Y:S01]  /*14120*/  ENDCOLLECTIVE ;  /* 0x000000000000791b */ /* 0x003fe20003800000 */
.L_x_426:
[----:B------:R-:W-:Y:S01]  /*14130*/  IMAD.MOV.U32 R17, RZ, RZ, R14 ;  /* 0x000000ffff117224 */ /* 0x000fe200078e000e */
[----:B------:R-:W-:Y:S06]  /*14140*/  BRA `(.L_x_427) ;  /* 0xffffffe800687947 */ /* 0x000fec000383ffff */
.L_x_373:
[----:B------:R-:W-:Y:S01]  /*14150*/  BSSY B0, `(.L_x_428) ;  /* 0x0000007000007945 */ /* 0x000fe20003800000 */
[----:B------:R-:W-:Y:S02]  /*14160*/  IMAD.MOV.U32 R13, RZ, RZ, R2 ;  /* 0x000000ffff0d7224 */ /* 0x000fe400078e0002 */
[----:B------:R-:W-:Y:S02]  /*14170*/  IMAD.MOV.U32 R11, RZ, RZ, 0x1f ;  /* 0x0000001fff0b7424 */ /* 0x000fe400078e00ff */
[----:B------:R-:W-:-:S07]  /*14180*/  IMAD.MOV.U32 R15, RZ, RZ, -0x1 ;  /* 0xffffffffff0f7424 */ /* 0x000fce00078e00ff */
[----:B012---:R-:W-:Y:S05]  /*14190*/  WARPSYNC.COLLECTIVE R15, `(.L_x_429) ;  /* 0x000000000f087348 */ /* 0x007fea0003c00000 */
[----:B------:R3:W4:Y:S02]  /*141a0*/  SHFL.IDX P6, R14, R13, R12, R11 ;  /* 0x0000000c0d0e7389 */ /* 0x00072400000c000b */
[----:B01234-:R-:W-:Y:S01]  /*141b0*/  ENDCOLLECTIVE ;  /* 0x000000000000791b */ /* 0x01ffe20003800000 */
.L_x_429:
[----:B------:R-:W-:Y:S05]  /*141c0*/  BSYNC B0 ;  /* 0x0000000000007941 */ /* 0x000fea0003800000 */
.L_x_428:
[----:B------:R-:W-:Y:S05]  /*141d0*/  BRA `(.L_x_372) ;  /* 0xffffffe800607947 */ /* 0x000fea000383ffff */
.L_x_377:
[----:B0-----:R0:W1:Y:S02]  /*141e0*/  SYNCS.PHASECHK.TRANS64.TRYWAIT P0, [R0+URZ+0x38820], R3 ;  /* 0x03882003000075a7 */ /* 0x001064000800017f */
[----:B-1----:R-:W-:Y:S05]  /*141f0*/  @!P0 NANOSLEEP.SYNCS 0x989680 ;  /* 0x009896800000895d */ /* 0x002fea0003900000 */
[----:B------:R-:W1:Y:S02]  /*14200*/  @!P0 SYNCS.PHASECHK.TRANS64 P0, [R0+URZ+0x38820], R3 ;  /* 0x03882003000085a7 */ /* 0x000e64000800007f */
[----:B-1----:R-:W-:Y:S05]  /*14210*/  @!P0 BRA `(.L_x_377) ;  /* 0xfffffffc00f08947 */ /* 0x002fea000383ffff */
[----:B------:R-:W-:Y:S05]  /*14220*/  BRA `(.L_x_430) ;  /* 0xffffffec00447947 */ /* 0x000fea000383ffff */
.L_x_378:
[----:B------:R-:W1:Y:S01]  /*14230*/  S2R R2, SR_TID.X ;  /* 0x0000000000027919 */ /* 0x000e620000002100 */
[----:B------:R-:W-:Y:S01]  /*14240*/  BSSY B0, `(.L_x_431) ;  /* 0x000000a000007945 */ /* 0x000fe20003800000 */
[----:B------:R-:W-:Y:S02]  /*14250*/  IMAD.MOV.U32 R12, RZ, RZ, RZ ;  /* 0x000000ffff0c7224 */ /* 0x000fe400078e00ff */
[----:B------:R-:W-:Y:S02]  /*14260*/  IMAD.MOV.U32 R11, RZ, RZ, 0x1f ;  /* 0x0000001fff0b7424 */ /* 0x000fe400078e00ff */
[----:B------:R-:W-:Y:S01]  /*14270*/  IMAD.MOV.U32 R15, RZ, RZ, -0x1 ;  /* 0xffffffffff0f7424 */ /* 0x000fe200078e00ff */
[----:B-1----:R-:W-:-:S04]  /*14280*/  SHF.R.U32.HI R2, RZ, 0x5, R2 ;  /* 0x00000005ff027819 */ /* 0x002fc80000011602 */
[----:B------:R-:W-:-:S04]  /*14290*/  LOP3.LUT R2, R2, 0x3, RZ, 0xc0, !PT ;  /* 0x0000000302027812 */ /* 0x000fc800078ec0ff */
[----:B------:R-:W-:-:S07]  /*142a0*/  MOV R13, R2 ;  /* 0x00000002000d7202 */ /* 0x000fce0000000f00 */
[----:B0-----:R-:W-:Y:S05]  /*142b0*/  WARPSYNC.COLLECTIVE R15, `(.L_x_432) ;  /* 0x000000000f087348 */ /* 0x001fea0003c00000 */
[----:B------:R1:W2:Y:S02]  /*142c0*/  SHFL.IDX P6, R14, R13, R12, R11 ;  /* 0x0000000c0d0e7389 */ /* 0x0002a400000c000b */
[----:B012---:R-:W-:Y:S01]  /*142d0*/  ENDCOLLECTIVE ;  /* 0x000000000000791b */ /* 0x007fe20003800000 */
.L_x_432:
[----:B------:R-:W-:Y:S05]  /*142e0*/  BSYNC B0 ;  /* 0x0000000000007941 */ /* 0x000fea0003800000 */
.L_x_431:
[----:B------:R-:W-:Y:S05]  /*142f0*/  BRA `(.L_x_433) ;  /* 0xffffffec002c7947 */ /* 0x000fea000383ffff */
.L_x_381:
[----:B------:R-:W-:Y:S01]  /*14300*/  BSSY B1, `(.L_x_434) ;  /* 0x0000006000017945 */ /* 0x000fe20003800000 */
[----:B------:R-:W-:-:S07]  /*14310*/  IMAD.MOV.U32 R15, RZ, RZ, -0x1 ;  /* 0xffffffffff0f7424 */ /* 0x000fce00078e00ff */
[----:B01----:R-:W-:Y:S05]  /*14320*/  WARPSYNC.COLLECTIVE R15, `(.L_x_435) ;  /* 0x000000000f0c7348 */ /* 0x003fea0003c00000 */
[----:B------:R-:W-:Y:S02]  /*14330*/  ELECT P6, UR62, PT ;  /* 0x00000000003e782f */ /* 0x000fe400038c0000 */
[----:B------:R-:W-:Y:S01]  /*14340*/  MOV R14, UR62 ;  /* 0x0000003e000e7c02 */ /* 0x000fe20008000f00 */
[----:B01----:R-:W-:Y:S10]  /*14350*/  ENDCOLLECTIVE ;  /* 0x000000000000791b */ /* 0x003ff40003800000 */
.L_x_435:
[----:B------:R-:W-:Y:S05]  /*14360*/  BSYNC B1 ;  /* 0x0000000000017941 */ /* 0x000fea0003800000 */
.L_x_434:
[----:B------:R-:W-:Y:S05]  /*14370*/  BRA `(.L_x_436) ;  /* 0xffffffec00247947 */ /* 0x000fea000383ffff */
.L_x_383:
[----:B0-----:R0:W1:Y:S02]  /*14380*/  SYNCS.PHASECHK.TRANS64.TRYWAIT P0, [R6+URZ], R5 ;  /* 0x00000005060075a7 */ /* 0x001064000800017f */
[----:B-1----:R-:W-:Y:S05]  /*14390*/  @!P0 NANOSLEEP.SYNCS 0x989680 ;  /* 0x009896800000895d */ /* 0x002fea0003900000 */
[----:B------:R-:W1:Y:S02]  /*143a0*/  @!P0 SYNCS.PHASECHK.TRANS64 P0, [R6+URZ], R5 ;  /* 0x00000005060085a7 */ /* 0x000e64000800007f */
[----:B-1----:R-:W-:Y:S05]  /*143b0*/  @!P0 BRA `(.L_x_383) ;  /* 0xfffffffc00f08947 */ /* 0x002fea000383ffff */
[----:B------:R-:W-:Y:S05]  /*143c0*/  BRA `(.L_x_437) ;  /* 0xffffffec00687947 */ /* 0x000fea000383ffff */
.L_x_384:
[----:B-1----:R1:W2:Y:S02]  /*143d0*/  SYNCS.PHASECHK.TRANS64.TRYWAIT P0, [R7+URZ], R2 ;  /* 0x00000002070075a7 */ /* 0x0022a4000800017f */
[----:B--2---:R-:W-:Y:S05]  /*143e0*/  @!P0 NANOSLEEP.SYNCS 0x989680 ;  /* 0x009896800000895d */ /* 0x004fea0003900000 */
[----:B------:R-:W2:Y:S02]  /*143f0*/  @!P0 SYNCS.PHASECHK.TRANS64 P0, [R7+URZ], R2 ;  /* 0x00000002070085a7 */ /* 0x000ea4000800007f */
[----:B--2---:R-:W-:Y:S05]  /*14400*/  @!P0 BRA `(.L_x_384) ;  /* 0xfffffffc00f08947 */ /* 0x004fea000383ffff */
[----:B------:R-:W-:Y:S05]  /*14410*/  BRA `(.L_x_438) ;  /* 0xffffffec005c7947 */ /* 0x000fea000383ffff */
.L_x_386:
[----:B--2---:R2:W3:Y:S02]  /*14420*/  SYNCS.PHASECHK.TRANS64.TRYWAIT P0, [R4+URZ], R5 ;  /* 0x00000005040075a7 */ /* 0x0044e4000800017f */
[----:B---3--:R-:W-:Y:S05]  /*14430*/  @!P0 NANOSLEEP.SYNCS 0x989680 ;  /* 0x009896800000895d */ /* 0x008fea0003900000 */
[----:B------:R-:W3:Y:S02]  /*14440*/  @!P0 SYNCS.PHASECHK.TRANS64 P0, [R4+URZ], R5 ;  /* 0x00000005040085a7 */ /* 0x000ee4000800007f */
[----:B---3--:R-:W-:Y:S05]  /*14450*/  @!P0 BRA `(.L_x_386) ;  /* 0xfffffffc00f08947 */ /* 0x008fea000383ffff */
[----:B------:R-:W-:Y:S05]  /*14460*/  BRA `(.L_x_439) ;  /* 0xffffffec00647947 */ /* 0x000fea000383ffff */
.L_x_440:
        /* <DEDUP_REMOVED lines=9> */
.L_x_12748:


//--------------------- .text._ZN7cutlass13device_kernelIN5flash11enable_sm90INS1_16FlashAttnFwdSm90INS1_25CollectiveMainloopFwdSm90ILi2EN4cute5tupleIJNS5_1CILi1EEES8_S8_EEENS6_IJNS7_ILi128EEENS7_ILi80EEENS7_ILi256EEEEEELi256ENS_6half_tEfNS_4arch4Sm90ELb0ELb0ELb1ELb1ELb0ELb1ELb0ELb1ELb1ELb0ELb0ELb0EEENS1_21CollectiveEpilogueFwdINS6_IJSA_SC_SB_EEES9_SE_SG_Li256ELb1ELb0ELb0ELb0EEENS1_36VarlenDynamicPersistentTileSchedulerILi128ELi80ELi256ELi32ELb0ELb0ELb1ELb0ELb1ELb1EEEEEEEEEvNT_6ParamsE --------------------------
	.section	.text._ZN7cutlass13device_kernelIN5flash11enable_sm90INS1_16FlashAttnFwdSm90INS1_25CollectiveMainloopFwdSm90ILi2EN4cute5tupleIJNS5_1CILi1EEES8_S8_EEENS6_IJNS7_ILi128EEENS7_ILi80EEENS7_ILi256EEEEEELi256ENS_6half_tEfNS_4arch4Sm90ELb0ELb0ELb1ELb1ELb0ELb1ELb0ELb1ELb1ELb0ELb0ELb0EEENS1_21CollectiveEpilogueFwdINS6_IJSA_SC_SB_EEES9_SE_SG_Li256ELb1ELb0ELb0ELb0EEENS1_36VarlenDynamicPersistentTileSchedulerILi128ELi80ELi256ELi32ELb0ELb0ELb1ELb0ELb1ELb1EEEEEEEEEvNT_6ParamsE,"ax",@progbits
	.align	128
.text._ZN7cutlass13device_kernelIN5flash11enable_sm90INS1_16FlashAttnFwdSm90INS1_25CollectiveMainloopFwdSm90ILi2EN4cute5tupleIJNS5_1CILi1EEES8_S8_EEENS6_IJNS7_ILi128EEENS7_ILi80EEENS7_ILi256EEEEEELi256ENS_6half_tEfNS_4arch4Sm90ELb0ELb0ELb1ELb1ELb0ELb1ELb0ELb1ELb1ELb0ELb0ELb0EEENS1_21CollectiveEpilogueFwdINS6_IJSA_SC_SB_EEES9_SE_SG_Li256ELb1ELb0ELb0ELb0EEENS1_36VarlenDynamicPersistentTileSchedulerILi128ELi80ELi256ELi32ELb0ELb0ELb1ELb0ELb1ELb1EEEEEEEEEvNT_6ParamsE:
        .type           _ZN7cutlass13device_kernelIN5flash11enable_sm90INS1_16FlashAttnFwdSm90INS1_25CollectiveMainloopFwdSm90ILi2EN4cute5tupleIJNS5_1CILi1EEES8_S8_EEENS6_IJNS7_ILi128EEENS7_ILi80EEENS7_ILi256EEEEEELi256ENS_6half_tEfNS_4arch4Sm90ELb0ELb0ELb1ELb1ELb0ELb1ELb0ELb1ELb1ELb0ELb0ELb0EEENS1_21CollectiveEpilogueFwdINS6_IJSA_SC_SB_EEES9_SE_SG_Li256ELb1ELb0ELb0ELb0EEENS1_36VarlenDynamicPersistentTileSchedulerILi128ELi80ELi256ELi32ELb0ELb0ELb1ELb0ELb1ELb1EEEEEEEEEvNT_6ParamsE,@function
        .size           _ZN7cutlass13device_kernelIN5flash11enable_sm90INS1_16FlashAttnFwdSm90INS1_25CollectiveMainloopFwdSm90ILi2EN4cute5tupleIJNS5_1CILi1EEES8_S8_EEENS6_IJNS7_ILi128EEENS7_ILi80EEENS7_ILi256EEEEEELi256ENS_6half_tEfNS_4arch4Sm90ELb0ELb0ELb1ELb1ELb0ELb1ELb0ELb1ELb1ELb0ELb0ELb0EEENS1_21CollectiveEpilogueFwdINS6_IJSA_SC_SB_EEES9_SE_SG_Li256ELb1ELb0ELb0ELb0EEENS1_36VarlenDynamicPersistentTileSchedulerILi128ELi80ELi256ELi32ELb0ELb0ELb1ELb0ELb1ELb1EEEEEEEEEvNT_6ParamsE,(.L_x_12749 - _ZN7cutlass13device_kernelIN5flash11enable_sm90INS1_16FlashAttnFwdSm90INS1_25CollectiveMainloopFwdSm90ILi2EN4cute5tupleIJNS5_1CILi1EEES8_S8_EEENS6_IJNS7_ILi128EEENS7_ILi80EEENS7_ILi256EEEEEELi256ENS_6half_tEfNS_4arch4Sm90ELb0ELb0ELb1ELb1ELb0ELb1ELb0ELb1ELb1ELb0ELb0ELb0EEENS1_21CollectiveEpilogueFwdINS6_IJSA_SC_SB_EEES9_SE_SG_Li256ELb1ELb0ELb0ELb0EEENS1_36VarlenDynamicPersistentTileSchedulerILi128ELi80ELi256ELi32ELb0ELb0ELb1ELb0ELb1ELb1EEEEEEEEEvNT_6ParamsE)
        .other          _ZN7cutlass13device_kernelIN5flash11enable_sm90INS1_16FlashAttnFwdSm90INS1_25CollectiveMainloopFwdSm90ILi2EN4cute5tupleIJNS5_1CILi1EEES8_S8_EEENS6_IJNS7_ILi128EEENS7_ILi80EEENS7_ILi256EEEEEELi256ENS_6half_tEfNS_4arch4Sm90ELb0ELb0ELb1ELb1ELb0ELb1ELb0ELb1ELb1ELb0ELb0ELb0EEENS1_21CollectiveEpilogueFwdINS6_IJSA_SC_SB_EEES9_SE_SG_Li256ELb1ELb0ELb0ELb0EEENS1_36VarlenDynamicPersistentTileSchedulerILi128ELi80ELi256ELi32ELb0ELb0ELb1ELb0ELb1ELb1EEEEEEEEEvNT_6ParamsE,@"STO_CUDA_ENTRY STV_DEFAULT"
_ZN7cutlass13device_kernelIN5flash11enable_sm90INS1_16FlashAttnFwdSm90INS1_25CollectiveMainloopFwdSm90ILi2EN4cute5tupleIJNS5_1CILi1EEES8_S8_EEENS6_IJNS7_ILi128EEENS7_ILi80EEENS7_ILi256EEEEEELi256ENS_6half_tEfNS_4arch4Sm90ELb0ELb0ELb1ELb1ELb0ELb1ELb0ELb1ELb1ELb0ELb0ELb0EEENS1_21CollectiveEpilogueFwdINS6_IJSA_SC_SB_EEES9_SE_SG_Li256ELb1ELb0ELb0ELb0EEENS1_36VarlenDynamicPersistentTileSchedulerILi128ELi80ELi256ELi32ELb0ELb0ELb1ELb0ELb1ELb1EEEEEEEEEvNT_6ParamsE:
        /* <DEDUP_REMOVED lines=14> */
[----:B------:R-:W-:Y:S02]  /*00e0*/  UIADD3 UR12, UP3, UR4, 0x570, URZ ;  /* 0x00000570040c7890 */ /* 0x000fe4000ff7e03f */
[----:B------:R-:W-:-:S02]  /*00f0*/  UIADD3 UR4, UP4, UR4, 0x670, URZ ;  /* 0x0000067004047890 */ /* 0x000fc4000ff9e03f */
[----:B------:R-:W-:Y:S02]  /*0100*/  UIADD3.X UR7, URZ, UR5, URZ, UP0, !UPT ;  /* 0x000000053f077290 */ /* 0x000fe400087fe43f */
[----:B------:R-:W-:Y:S02]  /*0110*/  UIADD3.X UR9, URZ, UR5, URZ, UP1, !UPT ;  /* 0x000000053f097290 */ /* 0x000fe40008ffe43f */
[----:B------:R-:W-:Y:S02]  /*0120*/  UIADD3.X UR11, URZ, UR5, URZ, UP2, !UPT ;  /* 0x000000053f0b7290 */ /* 0x000fe400097fe43f */
[----:B------:R-:W-:Y:S02]  /*0130*/  UIADD3.X UR13, URZ, UR5, URZ, UP3, !UPT ;  /* 0x000000053f0d7290 */ /* 0x000fe40009ffe43f */
[----:B------:R-:W-:Y:S01]  /*0140*/  UIADD3.X UR5, URZ, UR5, URZ, UP4, !UPT ;  /* 0x000000053f057290 */ /* 0x000fe2000a7fe43f */
[----:B------:R0:W-:Y:S02]  /*0150*/  UTMACCTL.PF [UR6] ;  /* 0x00000000060079b9 */ /* 0x0001e40008040000 */
[----:B------:R0:W-:Y:S02]  /*0160*/  UTMACCTL.PF [UR8] ;  /* 0x00000000080079b9 */ /* 0x0001e40008040000 */
[----:B------:R0:W-:Y:S02]  /*0170*/  UTMACCTL.PF [UR10] ;  /* 0x000000000a0079b9 */ /* 0x0001e40008040000 */
[----:B------:R0:W-:Y:S02]  /*0180*/  UTMACCTL.PF [UR12] ;  /* 0x000000000c0079b9 */ /* 0x0001e40008040000 */
[----:B------:R0:W-:Y:S02]  /*0190*/  UTMACCTL.PF [UR4] ;  /* 0x00000000040079b9 */ /* 0x0001e40008040000 */
[----:B0-----:R-:W-:Y:S01]  /*01a0*/  NOP ;  /* 0x0000000000007918 */ /* 0x001fe20000000000 */
.L_x_442:
[----:B------:R-:W-:Y:S05]  /*01b0*/  BSYNC B0 ;  /* 0x0000000000007941 */ /* 0x000fea0003800000 */
.L_x_441:
        /* <DEDUP_REMOVED lines=41> */
.L_x_443:
        /* <DEDUP_REMOVED lines=22> */
.L_x_444:
        /* <DEDUP_REMOVED lines=18> */
.L_x_445:
        /* <DEDUP_REMOVED lines=22> */
.L_x_446:
        /* <DEDUP_REMOVED lines=22> */
.L_x_447:
[----:B------:R-:W-:Y:S01]  /*0990*/  PLOP3.LUT P0, PT, PT, PT, UP0, 0x80, 0x0 ;  /* 0x000000000000781c */ /* 0x000fe20003f0f008 */
[----:B------:R-:W-:Y:S01]  /*09a0*/  UMOV UR60, 0x1 ;  /* 0x00000001003c7882 */ /* 0x000fe20000000000 */
[----:B------:R-:W-:Y:S01]  /*09b0*/  NOP ;  /* 0x0000000000007918 */ /* 0x000fe20000000000 */
[----:B------:R-:W-:Y:S01]  /*09c0*/  USEL UR60, UR60, 0x2, !UP0 ;  /* 0x000000023c3c7887 */ /* 0x000fe2000c000000 */
[----:B------:R-:W-:Y:S01]  /*09d0*/  BSSY B7, `(.L_x_448) ;  /* 0x0002553000077945 */ /* 0x000fe20003800000 */
[----:B012-4-:R-:W-:Y:S08]  /*09e0*/  BAR.SYNC.DEFER_BLOCKING 0x0 ;  /* 0x0000000000007b1d */ /* 0x017ff00000010000 */
[----:B------:R-:W-:Y:S05]  /*09f0*/  @!P0 BRA `(.L_x_449) ;  /* 0x000001f000088947 */ /* 0x000fea0003800000 */
.L_x_450:
[----:B------:R-:W-:-:S08]  /*0a00*/  NOP ;  /* 0x0000000000007918 */ /* 0x000fd00000000000 */
[----:B------:R-:W0:Y:S02]  /*0a10*/  USETMAXREG.TRY_ALLOC.CTAPOOL UP0, 0xf0 ;  /* 0x000000f0000079c8 */ /* 0x000e240008000600 */
[----:B0-----:R-:W-:-:S13]  /*0a20*/  PLOP3.LUT P0, PT, PT, PT, UP0, 0x80, 0x0 ;  /* 0x000000000000781c */ /* 0x001fda0003f0f008 */
[----:B------:R-:W-:Y:S05]  /*0a30*/  @!P0 BRA `(.L_x_450) ;  /* 0xfffffffc00f08947 */ /* 0x000fea000383ffff */
[----:B------:R-:W0:Y:S08]  /*0a40*/  S2UR UR5, SR_CgaCtaId ;  /* 0x00000000000579c3 */ /* 0x000e300000008800 */
[----:B------:R-:W-:Y:S06]  /*0a50*/  BAR.ARV 0x8, 0x120 ;  /* 0x0204800000007b1d */ /* 0x000fec0000002000 */
[----:B------:R-:W-:-:S02]  /*0a60*/  UMOV UR4, 0x400 ;  /* 0x0000040000047882 */ /* 0x000fc40000000000 */
[----:B------:R-:W-:Y:S01]  /*0a70*/  BAR.SYNC.DEFER_BLOCKING 0x5, 0x120 ;  /* 0x0144800000007b1d */ /* 0x000fe20000010000 */
[----:B0-----:R-:W-:-:S06]  /*0a80*/  ULEA UR4, UR5, UR4, 0x18 ;  /* 0x0000000405047291 */ /* 0x001fcc000f8ec03f */
[----:B------:R-:W-:Y:S01]  /*0a90*/  IMAD.U32 R16, RZ, RZ, UR4 ;  /* 0x00000004ff107e24 */ /* 0x000fe2000f8e00ff */
[----:B------:R-:W-:-:S04]  /*0aa0*/  ULDC UR4, c[0x0][0xc14] ;  /* 0x0003050000047ab9 */ /* 0x000fc80000000800 */
[----:B------:R-:W0:Y:S01]  /*0ab0*/  LDS.128 R148, [R16+0x388d0] ;  /* 0x0388d00010947984 */ /* 0x000e220000000c00 */
[----:B------:R-:W-:Y:S06]  /*0ac0*/  BAR.ARV 0x4, 0x120 ;  /* 0x0104800000007b1d */ /* 0x000fec0000002000 */
[----:B0-----:R-:W-:-:S13]  /*0ad0*/  ISETP.GE.AND P0, PT, R151, UR4, PT ;  /* 0x0000000497007c0c */ /* 0x001fda000bf06270 */
[----:B------:R-:W-:Y:S05]  /*0ae0*/  @P0 BRA `(.L_x_451) ;  /* 0x0000025400040947 */ /* 0x000fea0003800000 */
[----:B------:R-:W-:Y:S01]  /*0af0*/  IADD3 R220, R4, -0x80, RZ ;  /* 0xffffff8004dc7810 */ /* 0x000fe20007ffe0ff */
[----:B------:R-:W-:Y:S01]  /*0b00*/  ULOP3.LUT UR5, UR60, 0x1, URZ, 0xfc, !UPT ;  /* 0x000000013c057892 */ /* 0x000fe2000f8efc3f */
[----:B------:R-:W-:Y:S01]  /*0b10*/  R2UR UR4, R16 ;  /* 0x00000000100472ca */ /* 0x000fe200000e0000 */
[----:B------:R-:W-:Y:S01]  /*0b20*/  IMAD.MOV.U32 R219, RZ, RZ, RZ ;  /* 0x000000ffffdb7224 */ /* 0x000fe200078e00ff */
[----:B------:R-:W-:Y:S01]  /*0b30*/  SHF.R.S32.HI R3, RZ, 0x1f, R220 ;  /* 0x0000001fff037819 */ /* 0x000fe200000114dc */
[----:B------:R-:W-:Y:S01]  /*0b40*/  IMAD.MOV.U32 R221, RZ, RZ, RZ ;  /* 0x000000ffffdd7224 */ /* 0x000fe200078e00ff */
[----:B------:R-:W-:Y:S02]  /*0b50*/  MOV R17, RZ ;  /* 0x000000ff00117202 */ /* 0x000fe40000000f00 */
[CC--:B------:R-:W-:Y:S02]  /*0b60*/  LEA.HI R0, R3.reuse, R220.reuse, RZ, 0x7 ;  /* 0x000000dc03007211 */ /* 0x0c0fe400078f38ff */
[----:B------:R-:W-:-:S02]  /*0b70*/  LEA.HI R2, R3, R220, RZ, 0x4 ;  /* 0x000000dc03027211 */ /* 0x000fc400078f20ff */
[----:B------:R-:W-:Y:S02]  /*0b80*/  LOP3.LUT R5, R0, 0xffffff80, RZ, 0xc0, !PT ;  /* 0xffffff8000057812 */ /* 0x000fe400078ec0ff */
[----:B------:R-:W-:Y:S01]  /*0b90*/  SHF.R.S32.HI R7, RZ, 0x4, R2 ;  /* 0x00000004ff077819 */ /* 0x000fe20000011402 */
[----:B------:R-:W-:Y:S01]  /*0ba0*/  UIADD3 UR4, UR4, 0x14400, URZ ;  /* 0x0001440004047890 */ /* 0x000fe2000fffe03f */
[----:B------:R-:W-:Y:S01]  /*0bb0*/  LEA.HI R4, R3, R220, RZ, 0x5 ;  /* 0x000000dc03047211 */ /* 0x000fe200078f28ff */
[----:B------:R-:W-:Y:S01]  /*0bc0*/  IMAD.IADD R11, R220, 0x1, -R5 ;  /* 0x00000001dc0b7824 */ /* 0x000fe200078e0a05 */
[C---:B------:R-:W-:Y:S02]  /*0bd0*/  LOP3.LUT R5, R2.reuse, 0x3fffff0, RZ, 0xc0, !PT ;  /* 0x03fffff002057812 */ /* 0x040fe400078ec0ff */
[----:B------:R-:W-:Y:S01]  /*0be0*/  LEA.HI R2, R2, R7, RZ, 0x1 ;  /* 0x0000000702027211 */ /* 0x000fe200078f08ff */
[----:B------:R-:W-:Y:S01]  /*0bf0*/  IMAD.SHL.U32 R4, R4, 0x20, RZ ;  /* 0x0000002004047824 */ /* 0x000fe200078e00ff */
[----:B------:R-:W-:Y:S01]  /*0c00*/  SHF.R.S32.HI R6, RZ, 0x1f, R11 ;  /* 0x0000001fff067819 */ /* 0x000fe2000001140b */
[----:B------:R-:W-:Y:S01]  /*0c10*/  STL [R1+0x6c], R11 ;  /* 0x00006c0b01007387 */ /* 0x000fe20000100800 */
[----:B------:R-:W-:-:S02]  /*0c20*/  SHF.R.S32.HI R10, RZ, 0x7, R0 ;  /* 0x00000007ff0a7819 */ /* 0x000fc40000011400 */
[CC--:B------:R-:W-:Y:S02]  /*0c30*/  LEA.HI R8, R6.reuse, R11.reuse, RZ, 0x2 ;  /* 0x0000000b06087211 */ /* 0x0c0fe400078f10ff */
[----:B------:R-:W-:Y:S01]  /*0c40*/  LEA.HI R6, R6, R11, RZ, 0x5 ;  /* 0x0000000b06067211 */ /* 0x000fe200078f28ff */
[----:B------:R-:W-:Y:S01]  /*0c50*/  STL [R1+0x90], R10 ;  /* 0x0000900a01007387 */ /* 0x000fe20000100800 */
[--C-:B------:R-:W-:Y:S02]  /*0c60*/  SHF.R.S32.HI R9, RZ, 0x2, R8.reuse ;  /* 0x00000002ff097819 */ /* 0x100fe40000011408 */
[----:B------:R-:W-:Y:S02]  /*0c70*/  SHF.R.S32.HI R8, RZ, 0x1f, R8 ;  /* 0x0000001fff087819 */ /* 0x000fe40000011408 */
[----:B------:R-:W-:Y:S02]  /*0c80*/  LOP3.LUT R2, R2, 0x1ffffffe, RZ, 0xc0, !PT ;  /* 0x1ffffffe02027812 */ /* 0x000fe400078ec0ff */
[----:B------:R-:W-:-:S02]  /*0c90*/  LEA.HI R8, R8, R9, RZ, 0x3 ;  /* 0x0000000908087211 */ /* 0x000fc400078f18ff */
[----:B------:R-:W-:Y:S01]  /*0ca0*/  LEA.HI R0, R0, R10, RZ, 0x1 ;  /* 0x0000000a00007211 */ /* 0x000fe200078f08ff */
[----:B------:R-:W-:Y:S01]  /*0cb0*/  IMAD.IADD R2, R7, 0x1, -R2 ;  /* 0x0000000107027824 */ /* 0x000fe200078e0a02 */
[----:B------:R-:W-:Y:S02]  /*0cc0*/  LOP3.LUT R8, R8, 0xfffffff8, RZ, 0xc0, !PT ;  /* 0xfffffff808087812 */ /* 0x000fe400078ec0ff */
[----:B------:R-:W-:Y:S02]  /*0cd0*/  LEA.HI R18, R3, R220, RZ, 0x3 ;  /* 0x000000dc03127211 */ /* 0x000fe400078f18ff */
[----:B------:R-:W-:Y:S02]  /*0ce0*/  LOP3.LUT R4, R4, 0xfffffc00, RZ, 0xc0, !PT ;  /* 0xfffffc0004047812 */ /* 0x000fe400078ec0ff */
[----:B------:R-:W-:Y:S02]  /*0cf0*/  IADD3 R5, R220, -R5, RZ ;  /* 0x80000005dc057210 */ /* 0x000fe40007ffe0ff */
[----:B------:R-:W-:-:S02]  /*0d00*/  IADD3 R9, R9, -R8, RZ ;  /* 0x8000000809097210 */ /* 0x000fc40007ffe0ff */
[----:B------:R-:W-:Y:S01]  /*0d10*/  SHF.R.S32.HI R6, RZ, 0x5, R6 ;  /* 0x00000005ff067819 */ /* 0x000fe20000011406 */
[----:B------:R-:W-:Y:S01]  /*0d20*/  IMAD R5, R5, 0x40, R4 ;  /* 0x0000004005057824 */ /* 0x000fe200078e0204 */
[----:B------:R-:W-:Y:S02]  /*0d30*/  LOP3.LUT R0, R0, 0x3fffffe, RZ, 0xc0, !PT ;  /* 0x03fffffe00007812 */ /* 0x000fe400078ec0ff */
[----:B------:R-:W-:Y:S01]  /*0d40*/  LOP3.LUT R7, R18, 0xfffffff8, RZ, 0xc0, !PT ;  /* 0xfffffff812077812 */ /* 0x000fe200078ec0ff */
[----:B------:R-:W-:Y:S01]  /*0d50*/  IMAD R9, R6, 0x10, R9 ;  /* 0x0000001006097824 */ /* 0x000fe200078e0209 */
[----:B------:R-:W-:Y:S01]  /*0d60*/  IADD3 R0, R10, -R0, RZ ;  /* 0x800000000a007210 */ /* 0x000fe20007ffe0ff */
[----:B------:R-:W-:Y:S01]  /*0d70*/  IMAD R2, R2, 0x8, R5 ;  /* 0x0000000802027824 */ /* 0x000fe200078e0205 */
[----:B------:R-:W-:Y:S02]  /*0d80*/  SHF.R.S32.HI R18, RZ, 0x3, R18 ;  /* 0x00000003ff127819 */ /* 0x000fe40000011412 */
[----:B------:R-:W-:Y:S01]  /*0d90*/  LEA.HI R3, R3, R220, RZ, 0x6 ;  /* 0x000000dc03037211 */ /* 0x000fe200078f30ff */
[----:B------:R-:W-:Y:S01]  /*0da0*/  IMAD.IADD R220, R220, 0x1, -R7 ;  /* 0x00000001dcdc7824 */ /* 0x000fe200078e0a07 */
[----:B------:R-:W-:Y:S01]  /*0db0*/  LEA R0, R0, R9, 0x6 ;  /* 0x0000000900007211 */ /* 0x000fe200078e30ff */
[----:B------:R-:W-:Y:S01]  /*0dc0*/  VIADD R217, R18, 0x20 ;  /* 0x0000002012d97836 */ /* 0x000fe20000000000 */
[----:B------:R0:W-:Y:S01]  /*0dd0*/  STL [R1+0x98], R2 ;  /* 0x0000980201007387 */ /* 0x0001e20000100800 */
[----:B------:R-:W-:Y:S01]  /*0de0*/  IMAD.SHL.U32 R22, R220, 0x4, RZ ;  /* 0x00000004dc167824 */ /* 0x000fe200078e00ff */
[C---:B------:R-:W-:Y:S01]  /*0df0*/  IADD3 R218, R18.reuse, 0x40, RZ ;  /* 0x0000004012da7810 */ /* 0x040fe20007ffe0ff */
[----:B------:R-:W-:Y:S01]  /*0e00*/  VIADD R5, R18, 0x60 ;  /* 0x0000006012057836 */ /* 0x000fe20000000000 */
[----:B------:R1:W-:Y:S01]  /*0e10*/  STL [R1+0x94], R0 ;  /* 0x0000940001007387 */ /* 0x0003e20000100800 */
[----:B------:R-:W-:Y:S01]  /*0e20*/  IMAD.SHL.U32 R3, R3, 0x8, RZ ;  /* 0x0000000803037824 */ /* 0x000fe200078e00ff */
[----:B------:R-:W-:Y:S01]  /*0e30*/  IADD3 R214, R22, 0x40, RZ ;  /* 0x0000004016d67810 */ /* 0x000fe20007ffe0ff */
[----:B------:R-:W-:Y:S01]  /*0e40*/  IMAD.SHL.U32 R231, R18, 0x40, RZ ;  /* 0x0000004012e77824 */ /* 0x000fe200078e00ff */
[----:B------:R-:W-:Y:S01]  /*0e50*/  SHF.R.S32.HI R4, RZ, 0x1f, R5 ;  /* 0x0000001fff047819 */ /* 0x000fe20000011405 */
[----:B------:R2:W-:Y:S01]  /*0e60*/  STL [R1+0x70], R5 ;  /* 0x0000700501007387 */ /* 0x0005e20000100800 */
[----:B0-----:R-:W-:Y:S01]  /*0e70*/  IMAD.SHL.U32 R2, R5, 0x40, RZ ;  /* 0x0000004005027824 */ /* 0x001fe200078e00ff */
[----:B------:R-:W-:Y:S01]  /*0e80*/  LOP3.LUT R234, R3, 0xfffffe00, RZ, 0xc0, !PT ;  /* 0xfffffe0003ea7812 */ /* 0x000fe200078ec0ff */
[----:B------:R-:W-:Y:S01]  /*0e90*/  IMAD.IADD R213, R22, 0x1, R214 ;  /* 0x0000000116d57824 */ /* 0x000fe200078e02d6 */
[----:B------:R-:W-:Y:S01]  /*0ea0*/  SHF.R.S32.HI R3, RZ, 0x1f, R218 ;  /* 0x0000001fff037819 */ /* 0x000fe200000114da */
[----:B------:R-:W-:Y:S01]  /*0eb0*/  IMAD.SHL.U32 R225, R218, 0x40, RZ ;  /* 0x00000040dae17824 */ /* 0x000fe200078e00ff */
[----:B-1----:R-:W-:Y:S01]  /*0ec0*/  SHF.R.S32.HI R0, RZ, 0x1f, R217 ;  /* 0x0000001fff007819 */ /* 0x002fe200000114d9 */
[----:B------:R-:W-:Y:S01]  /*0ed0*/  IMAD.SHL.U32 R212, R220, 0x8, RZ ;  /* 0x00000008dcd47824 */ /* 0x000fe200078e00ff */
[----:B------:R-:W-:Y:S01]  /*0ee0*/  LEA.HI R4, R4, R5, RZ, 0x3 ;  /* 0x0000000504047211 */ /* 0x000fe200078f18ff */
[----:B------:R-:W-:Y:S01]  /*0ef0*/  VIADD R215, R22, 0x20 ;  /* 0x0000002016d77836 */ /* 0x000fe20000000000 */
[----:B------:R-:W-:Y:S01]  /*0f00*/  LEA.HI R0, R0, R217, RZ, 0x3 ;  /* 0x000000d900007211 */ /* 0x000fe200078f18ff */
[----:B------:R-:W-:Y:S01]  /*0f10*/  VIADD R216, R22, 0x60 ;  /* 0x0000006016d87836 */ /* 0x000fe20000000000 */
[----:B--2---:R-:W-:Y:S01]  /*0f20*/  LOP3.LUT R5, R2, 0x1c0, RZ, 0xc0, !PT ;  /* 0x000001c002057812 */ /* 0x004fe200078ec0ff */
[----:B------:R-:W-:Y:S01]  /*0f30*/  IMAD.SHL.U32 R4, R4, 0x40, RZ ;  /* 0x0000004004047824 */ /* 0x000fe200078e00ff */
[----:B------:R-:W-:Y:S01]  /*0f40*/  SHF.R.S32.HI R2, RZ, 0x1f, R213 ;  /* 0x0000001fff027819 */ /* 0x000fe200000114d5 */
[----:B------:R-:W-:Y:S01]  /*0f50*/  IMAD.SHL.U32 R0, R0, 0x40, RZ ;  /* 0x0000004000007824 */ /* 0x000fe200078e00ff */
[----:B------:R-:W-:Y:S01]  /*0f60*/  LEA.HI R3, R3, R218, RZ, 0x3 ;  /* 0x000000da03037211 */ /* 0x000fe200078f18ff */
[----:B------:R0:W-:Y:S01]  /*0f70*/  STL [R1+0x74], R5 ;  /* 0x0000740501007387 */ /* 0x0001e20000100800 */
[----:B------:R-:W-:Y:S01]  /*0f80*/  SHF.L.U32 R226, R217, 0x6, RZ ;  /* 0x00000006d9e27819 */ /* 0x000fe200000006ff */
[----:B------:R-:W-:Y:S01]  /*0f90*/  VIADD R223, R212, 0xc0 ;  /* 0x000000c0d4df7836 */ /* 0x000fe20000000000 */
[----:B------:R-:W-:-:S02]  /*0fa0*/  LOP3.LUT R230, R0, 0xfffffe00, RZ, 0xc0, !PT ;  /* 0xfffffe0000e67812 */ /* 0x000fc400078ec0ff */
[-C--:B------:R-:W-:Y:S02]  /*0fb0*/  LEA.HI R0, R2, R213.reuse, RZ, 0x6 ;  /* 0x000000d502007211 */ /* 0x080fe400078f30ff */
[----:B------:R-:W-:Y:S02]  /*0fc0*/  SHF.L.U32 R3, R3, 0x6, RZ ;  /* 0x0000000603037819 */ /* 0x000fe400000006ff */
[----:B------:R-:W-:Y:S01]  /*0fd0*/  LOP3.LUT R231, R231, 0x1c0, RZ, 0xc0, !PT ;  /* 0x000001c0e7e77812 */ /* 0x000fe200078ec0ff */
[----:B------:R-:W-:Y:S01]  /*0fe0*/  IMAD.SHL.U32 R0, R0, 0x80, RZ ;  /* 0x0000008000007824 */ /* 0x000fe200078e00ff */
[----:B------:R-:W-:Y:S02]  /*0ff0*/  LEA.HI R2, R2, R213, RZ, 0x3 ;  /* 0x000000d502027211 */ /* 0x000fe400078f18ff */
[----:B------:R-:W-:Y:S02]  /*1000*/  LOP3.LUT R226, R226, 0x1c0, RZ, 0xc0, !PT ;  /* 0x000001c0e2e27812 */ /* 0x000fe400078ec0ff */
[----:B------:R-:W-:-:S02]  /*1010*/  LOP3.LUT R225, R225, 0x1c0, RZ, 0xc0, !PT ;  /* 0x000001c0e1e17812 */ /* 0x000fc400078ec0ff */
[----:B------:R-:W-:Y:S02]  /*1020*/  LOP3.LUT R228, R3, 0xfffffe00, RZ, 0xc0, !PT ;  /* 0xfffffe0003e47812 */ /* 0x000fe400078ec0ff */
[----:B------:R-:W-:Y:S02]  /*1030*/  SHF.R.U32.HI R232, RZ, 0x3, R231 ;  /* 0x00000003ffe87819 */ /* 0x000fe400000116e7 */
[--C-:B------:R-:W-:Y:S02]  /*1040*/  LOP3.LUT R3, R231, 0x38, R2.reuse, 0xf8, !PT ;  /* 0x00000038e7037812 */ /* 0x100fe400078ef802 */
[----:B------:R-:W-:Y:S02]  /*1050*/  LOP3.LUT R7, R4, 0xfffffe00, RZ, 0xc0, !PT ;  /* 0xfffffe0004077812 */ /* 0x000fe400078ec0ff */
[--C-:B------:R-:W-:Y:S02]  /*1060*/  LOP3.LUT R4, R226, 0x38, R2.reuse, 0xf8, !PT ;  /* 0x00000038e2047812 */ /* 0x100fe400078ef802 */
[----:B------:R-:W-:-:S02]  /*1070*/  LOP3.LUT R6, R225, 0x38, R2, 0xf8, !PT ;  /* 0x00000038e1067812 */ /* 0x000fc400078ef802 */
[----:B------:R-:W-:Y:S02]  /*1080*/  SHF.R.U32.HI R8, RZ, 0x3, R5 ;  /* 0x00000003ff087819 */ /* 0x000fe40000011605 */
[----:B------:R-:W-:Y:S02]  /*1090*/  LOP3.LUT R2, R5, 0x38, R2, 0xf8, !PT ;  /* 0x0000003805027812 */ /* 0x000fe400078ef802 */
[----:B0-----:R-:W-:Y:S01]  /*10a0*/  LOP3.LUT R5, R0, 0xffffe000, RZ, 0xc0, !PT ;  /* 0xffffe00000057812 */ /* 0x001fe200078ec0ff */
[----:B------:R-:W-:Y:S01]  /*10b0*/  IMAD.U32 R0, RZ, RZ, UR5 ;  /* 0x00000005ff007e24 */ /* 0x000fe2000f8e00ff */
[----:B------:R-:W-:Y:S01]  /*10c0*/  LOP3.LUT R3, R3, R232, RZ, 0x3c, !PT ;  /* 0x000000e803037212 */ /* 0x000fe200078e3cff */
[----:B------:R-:W-:Y:S01]  /*10d0*/  STL [R1+0x78], R8 ;  /* 0x0000780801007387 */ /* 0x000fe20000100800 */
[----:B------:R-:W-:Y:S02]  /*10e0*/  SHF.R.U32.HI R229, RZ, 0x3, R226 ;  /* 0x00000003ffe57819 */ /* 0x000fe400000116e2 */
[----:B------:R-:W-:Y:S01]  /*10f0*/  MOV R0, UR4 ;  /* 0x0000000400007c02 */ /* 0x000fe20008000f00 */
[----:B------:R-:W-:Y:S01]  /*1100*/  STL [R1+0x7c], R7 ;  /* 0x00007c0701007387 */ /* 0x000fe20000100800 */
[----:B------:R-:W-:-:S02]  /*1110*/  SHF.R.U32.HI R227, RZ, 0x3, R225 ;  /* 0x00000003ffe37819 */ /* 0x000fc400000116e1 */
[----:B------:R-:W-:Y:S01]  /*1120*/  IADD3 R3, R3, R5, R234 ;  /* 0x0000000503037210 */ /* 0x000fe20007ffe0ea */
[----:B------:R-:W-:Y:S01]  /*1130*/  STL [R1+0x60], RZ ;  /* 0x000060ff01007387 */ /* 0x000fe20000100800 */
[----:B------:R-:W-:Y:S02]  /*1140*/  LOP3.LUT R4, R4, R229, RZ, 0x3c, !PT ;  /* 0x000000e504047212 */ /* 0x000fe400078e3cff */
[----:B------:R-:W-:Y:S01]  /*1150*/  LOP3.LUT R2, R2, R8, RZ, 0x3c, !PT ;  /* 0x0000000802027212 */ /* 0x000fe200078e3cff */
[----:B------:R0:W-:Y:S01]  /*1160*/  STL [R1+0x68], R0 ;  /* 0x0000680001007387 */ /* 0x0001e20000100800 */
[----:B------:R-:W-:Y:S02]  /*1170*/  LOP3.LUT R6, R6, R227, RZ, 0x3c, !PT ;  /* 0x000000e306067212 */ /* 0x000fe400078e3cff */
[-C--:B------:R-:W-:Y:S02]  /*1180*/  IADD3 R4, R4, R5.reuse, R230 ;  /* 0x0000000504047210 */ /* 0x080fe40007ffe0e6 */
[----:B------:R-:W-:-:S02]  /*1190*/  IADD3 R2, R2, R5, R7 ;  /* 0x0000000502027210 */ /* 0x000fc40007ffe007 */
[----:B------:R-:W-:Y:S02]  /*11a0*/  IADD3 R6, R6, R5, R228 ;  /* 0x0000000506067210 */ /* 0x000fe40007ffe0e4 */
[----:B------:R-:W-:Y:S02]  /*11b0*/  LEA R4, R4, UR4, 0x1 ;  /* 0x0000000404047c11 */ /* 0x000fe4000f8e08ff */
[----:B0-----:R-:W-:Y:S02]  /*11c0*/  LEA R0, R3, UR4, 0x1 ;  /* 0x0000000403007c11 */ /* 0x001fe4000f8e08ff */
[----:B------:R-:W-:Y:S02]  /*11d0*/  LEA R3, R6, UR4, 0x1 ;  /* 0x0000000406037c11 */ /* 0x000fe4000f8e08ff */
[----:B------:R-:W-:Y:S01]  /*11e0*/  LOP3.LUT R235, R231, 0x38, R212, 0xf8, !PT ;  /* 0x00000038e7eb7812 */ /* 0x000fe200078ef8d4 */
[----:B------:R0:W-:Y:S01]  /*11f0*/  STL [R1+0x8c], R0 ;  /* 0x00008c0001007387 */ /* 0x0001e20000100800 */
[----:B------:R-:W-:-:S02]  /*1200*/  MOV R222, RZ ;  /* 0x000000ff00de7202 */ /* 0x000fc40000000f00 */
[----:B------:R-:W-:Y:S01]  /*1210*/  SHF.R.S32.HI R237, RZ, 0x1f, R217 ;  /* 0x0000001fffed7819 */ /* 0x000fe200000114d9 */
[----:B------:R1:W-:Y:S01]  /*1220*/  STL [R1+0x88], R4 ;  /* 0x0000880401007387 */ /* 0x0003e20000100800 */
[----:B------:R-:W-:Y:S02]  /*1230*/  SHF.R.S32.HI R236, RZ, 0x1f, R218 ;  /* 0x0000001fffec7819 */ /* 0x000fe400000114da */
[----:B------:R-:W-:Y:S02]  /*1240*/  IADD3 R224, R212, 0x80, RZ ;  /* 0x00000080d4e07810 */ /* 0x000fe40007ffe0ff */
[----:B------:R-:W-:Y:S02]  /*1250*/  LOP3.LUT R235, R234, R235, R232, 0xf6, !PT ;  /* 0x000000ebeaeb7212 */ /* 0x000fe400078ef6e8 */
[----:B0-----:R-:W-:-:S05]  /*1260*/  LEA R0, R2, UR4, 0x1 ;  /* 0x0000000402007c11 */ /* 0x001fca000f8e08ff */
[----:B------:R1:W-:Y:S04]  /*1270*/  STL [R1+0x80], R0 ;  /* 0x0000800001007387 */ /* 0x0003e80000100800 */
[----:B------:R1:W-:Y:S02]  /*1280*/  STL [R1+0x84], R3 ;  /* 0x0000840301007387 */ /* 0x0003e40000100800 */
.L_x_682:
[----:B01----:R-:W0:Y:S01]  /*1290*/  LDC.64 R2, c[0x0][0xc60] ;  /* 0x00031800ff027b82 */ /* 0x003e220000000a00 */
[----:B------:R-:W-:Y:S01]  /*12a0*/  ULDC.64 UR10, c[0x0][0x208] ;  /* 0x00008200000a7ab9 */ /* 0x000fe20000000a00 */
[----:B------:R-:W-:Y:S01]  /*12b0*/  ULDC.64 UR4, c[0x0][0xa28] ;  /* 0x00028a0000047ab9 */ /* 0x000fe20000000a00 */
[----:B------:R-:W-:Y:S01]  /*12c0*/  ULDC.64 UR8, c[0x0][0xa18] ;  /* 0x0002860000087ab9 */ /* 0x000fe20000000a00 */
[----:B------:R-:W-:Y:S01]  /*12d0*/  ULDC.64 UR6, c[0x0][0xa08] ;  /* 0x0002820000067ab9 */ /* 0x000fe20000000a00 */
[----:B0-----:R-:W-:-:S05]  /*12e0*/  IMAD.WIDE R2, R151, 0x4, R2 ;  /* 0x0000000497027825 */ /* 0x001fca00078e0202 */
[----:B--2345:R-:W2:Y:S01]  /*12f0*/  LDG.E R8, desc[UR10][R2.64] ;  /* 0x0000000a02087981 */ /* 0x03cea2000c1e1900 */
[----:B------:R-:W-:Y:S01]  /*1300*/  ISETP.NE.U32.AND P2, PT, RZ, UR4, PT ;  /* 0x00000004ff007c0c */ /* 0x000fe2000bf45070 */
[----:B------:R-:W-:Y:S01]  /*1310*/  IMAD.MOV.U32 R26, RZ, RZ, RZ ;  /* 0x000000ffff1a7224 */ /* 0x000fe200078e00ff */
[----:B------:R-:W-:Y:S02]  /*1320*/  ISETP.NE.U32.AND P1, PT, RZ, UR8, PT ;  /* 0x00000008ff007c0c */ /* 0x000fe4000bf25070 */
[----:B------:R-:W-:Y:S02]  /*1330*/  ISETP.NE.AND.EX P2, PT, RZ, UR5, PT, P2 ;  /* 0x00000005ff007c0c */ /* 0x000fe4000bf45320 */
[----:B------:R-:W-:Y:S02]  /*1340*/  ISETP.NE.AND.EX P1, PT, RZ, UR9, PT, P1 ;  /* 0x00000009ff007c0c */ /* 0x000fe4000bf25310 */
[----:B------:R-:W-:-:S04]  /*1350*/  ISETP.NE.U32.AND P0, PT, RZ, UR6, PT ;  /* 0x00000006ff007c0c */ /* 0x000fc8000bf05070 */
[----:B------:R-:W-:Y:S02]  /*1360*/  ISETP.NE.AND.EX P0, PT, RZ, UR7, PT, P0 ;  /* 0x00000007ff007c0c */ /* 0x000fe4000bf05300 */
[----:B--2---:R-:W-:Y:S01]  /*1370*/  SHF.R.S32.HI R0, RZ, 0x1f, R8 ;  /* 0x0000001fff007819 */ /* 0x004fe20000011408 */
[----:B------:R0:W-:Y:S02]  /*1380*/  STL [R1+0x58], R8 ;  /* 0x0000580801007387 */ /* 0x0001e40000100800 */
[C---:B------:R-:W-:Y:S01]  /*1390*/  @P2 LEA R2, P3, R8.reuse, UR4, 0x2 ;  /* 0x0000000408022c11 */ /* 0x040fe2000f8610ff */
[----:B------:R-:W-:Y:S01]  /*13a0*/  ULDC UR4, c[0x0][0x288] ;  /* 0x0000a20000047ab9 */ /* 0x000fe20000000800 */
[C-C-:B------:R-:W-:Y:S01]  /*13b0*/  SHF.L.U64.HI R29, R8.reuse, 0x2, R0.reuse ;  /* 0x00000002081d7819 */ /* 0x140fe20000010200 */
[----:B------:R0:W-:Y:S01]  /*13c0*/  STL [R1+0x64], R149 ;  /* 0x0000649501007387 */ /* 0x0001e20000100800 */
[C---:B------:R-:W-:Y:S01]  /*13d0*/  @P2 LEA.HI.X R3, R8.reuse, UR5, R0, 0x2, P3 ;  /* 0x0000000508032c11 */ /* 0x040fe200098f1400 */
[----:B------:R-:W-:Y:S01]  /*13e0*/  IMAD.SHL.U32 R28, R8, 0x4, RZ ;  /* 0x00000004081c7824 */ /* 0x000fe200078e00ff */
[----:B------:R-:W-:Y:S01]  /*13f0*/  MOV R0, RZ ;  /* 0x000000ff00007202 */ /* 0x000fe20000000f00 */
[----:B------:R0:W-:Y:S01]  /*1400*/  STL [R1+0x5c], R150 ;  /* 0x00005c9601007387 */ /* 0x0001e20000100800 */
[----:B------:R-:W-:Y:S01]  /*1410*/  IMAD.U32 R151, RZ, RZ, UR4 ;  /* 0x00000004ff977e24 */ /* 0x000fe2000f8e00ff */
[----:B------:R-:W-:Y:S01]  /*1420*/  ULDC.64 UR4, c[0x0][0x3f8] ;  /* 0x0000fe0000047ab9 */ /* 0x000fe20000000a00 */
[C---:B------:R-:W-:Y:S01]  /*1430*/  IADD3 R6, P4, R28.reuse, UR6, RZ ;  /* 0x000000061c067c10 */ /* 0x040fe2000ff9e0ff */
[----:B------:R-:W-:Y:S01]  /*1440*/  UISETP.NE.U32.AND UP0, UPT, UR4, URZ, UPT ;  /* 0x0000003f0400728c */ /* 0x000fe2000bf05070 */
[----:B------:R0:W5:Y:S01]  /*1450*/  @P2 LDG.E R0, desc[UR10][R2.64] ;  /* 0x0000000a02002981 */ /* 0x000162000c1e1900 */
[----:B------:R-:W-:Y:S01]  /*1460*/  @P1 IADD3 R4, P2, R28, UR8, RZ ;  /* 0x000000081c041c10 */ /* 0x000fe2000ff5e0ff */
[----:B------:R-:W-:Y:S01]  /*1470*/  ULDC UR4, c[0x0][0x404] ;  /* 0x0001010000047ab9 */ /* 0x000fe20000000800 */
[----:B------:R-:W-:Y:S01]  /*1480*/  UISETP.NE.AND.EX UP0, UPT, UR5, URZ, UPT, UP0 ;  /* 0x0000003f0500728c */ /* 0x000fe2000bf05300 */
[C---:B------:R-:W-:Y:S01]  /*1490*/  IADD3.X R7, R29.reuse, UR7, RZ, P4, !PT ;  /* 0x000000071d077c10 */ /* 0x040fe2000a7fe4ff */
[----:B------:R-:W-:Y:S01]  /*14a0*/  ULDC.64 UR6, c[0x0][0xa20] ;  /* 0x0002880000067ab9 */ /* 0x000fe20000000a00 */
[----:B------:R-:W-:Y:S01]  /*14b0*/  @P1 IADD3.X R5, R29, UR9, RZ, P2, !PT ;  /* 0x000000091d051c10 */ /* 0x000fe200097fe4ff */
[----:B------:R-:W-:Y:S01]  /*14c0*/  USEL UR4, UR4, 0x1, UP0 ;  /* 0x0000000104047887 */ /* 0x000fe20008000000 */
[----:B------:R-:W-:Y:S01]  /*14d0*/  ISETP.NE.U32.AND P2, PT, RZ, UR6, PT ;  /* 0x00000006ff007c0c */ /* 0x000fe2000bf45070 */
[----:B------:R-:W-:Y:S01]  /*14e0*/  ULDC UR5, c[0x0][0x2e0] ;  /* 0x0000b80000057ab9 */ /* 0x000fe20000000800 */
[----:B------:R0:W5:Y:S01]  /*14f0*/  @P0 LDG.E R26, desc[UR10][R6.64] ;  /* 0x0000000a061a0981 */ /* 0x000162000c1e1900 */
[----:B------:R-:W-:Y:S01]  /*1500*/  UIMAD UR4, UR4, UR5, URZ ;  /* 0x00000005040472a4 */ /* 0x000fe2000f8e023f */
[----:B------:R-:W-:-:S02]  /*1510*/  ISETP.NE.AND.EX P2, PT, RZ, UR7, PT, P2 ;  /* 0x00000007ff007c0c */ /* 0x000fc4000bf45320 */
[----:B------:R0:W5:Y:S01]  /*1520*/  @P1 LDG.E R151, desc[UR10][R4.64] ;  /* 0x0000000a04971981 */ /* 0x000162000c1e1900 */
[----:B------:R-:W-:Y:S01]  /*1530*/  ULDC UR5, c[0x0][0x338] ;  /* 0x0000ce0000057ab9 */ /* 0x000fe20000000800 */
[----:B------:R-:W-:Y:S01]  /*1540*/  MOV R25, R8 ;  /* 0x0000000800197202 */ /* 0x000fe20000000f00 */
[----:B------:R-:W-:Y:S08]  /*1550*/  @P1 BRA `(.L_x_452) ;  /* 0x0000000000281947 */ /* 0x000ff00003800000 */
[----:B------:R-:W-:Y:S02]  /*1560*/  ULDC.64 UR8, c[0x0][0xa00] ;  /* 0x0002800000087ab9 */ /* 0x000fe40000000a00 */
[----:B------:R-:W-:-:S04]  /*1570*/  ISETP.NE.U32.AND P1, PT, RZ, UR8, PT ;  /* 0x00000008ff007c0c */ /* 0x000fc8000bf25070 */
[----:B------:R-:W-:-:S13]  /*1580*/  ISETP.NE.AND.EX P1, PT, RZ, UR9, PT, P1 ;  /* 0x00000009ff007c0c */ /* 0x000fda000bf25310 */
[----:B------:R-:W-:Y:S05]  /*1590*/  @!P1 BRA `(.L_x_452) ;  /* 0x0000000000189947 */ /* 0x000fea0003800000 */
[----:B0-----:R-:W0:Y:S01]  /*15a0*/  LDC.64 R2, c[0x0][0xa00] ;  /* 0x00028000ff027b82 */ /* 0x001e220000000a00 */
[----:B------:R-:W-:Y:S01]  /*15b0*/  ULDC.64 UR8, c[0x0][0x208] ;  /* 0x0000820000087ab9 */ /* 0x000fe20000000a00 */
[----:B0-----:R-:W-:-:S05]  /*15c0*/  IMAD.WIDE R2, R25, 0x4, R2 ;  /* 0x0000000419027825 */ /* 0x001fca00078e0202 */
[----:B-----5:R-:W2:Y:S04]  /*15d0*/  LDG.E R151, desc[UR8][R2.64] ;  /* 0x0000000802977981 */ /* 0x020ea8000c1e1900 */
[----:B------:R-:W2:Y:S02]  /*15e0*/  LDG.E R4, desc[UR8][R2.64+0x4] ;  /* 0x0000040802047981 */ /* 0x000ea4000c1e1900 */
[----:B--2---:R-:W-:-:S07]  /*15f0*/  IMAD.IADD R151, R4, 0x1, -R151 ;  /* 0x0000000104977824 */ /* 0x004fce00078e0a97 */
.L_x_452:
[----:B0-----:R-:W-:Y:S01]  /*1600*/  IMAD.U32 R2, RZ, RZ, UR5 ;  /* 0x00000005ff027e24 */ /* 0x001fe2000f8e00ff */
[----:B------:R-:W-:Y:S01]  /*1610*/  MOV R27, UR4 ;  /* 0x00000004001b7c02 */ /* 0x000fe20008000f00 */
[----:B------:R-:W-:Y:S06]  /*1620*/  @!P2 BRA `(.L_x_453) ;  /* 0x000000000014a947 */ /* 0x000fec0003800000 */
[----:B------:R-:W-:Y:S01]  /*1630*/  IADD3 R4, P0, R28, UR6, RZ ;  /* 0x000000061c047c10 */ /* 0x000fe2000ff1e0ff */
[----:B------:R-:W-:-:S03]  /*1640*/  ULDC.64 UR4, c[0x0][0x208] ;  /* 0x0000820000047ab9 */ /* 0x000fc60000000a00 */
[----:B------:R-:W-:-:S05]  /*1650*/  IADD3.X R5, R29, UR7, RZ, P0, !PT ;  /* 0x000000071d057c10 */ /* 0x000fca00087fe4ff */
[----:B------:R0:W5:Y:S01]  /*1660*/  LDG.E R27, desc[UR4][R4.64] ;  /* 0x00000004041b7981 */ /* 0x000162000c1e1900 */
[----:B------:R-:W-:Y:S05]  /*1670*/  BRA `(.L_x_454) ;  /* 0x0000000000147947 */ /* 0x000fea0003800000 */
.L_x_453:
[----:B------:R-:W-:Y:S05]  /*1680*/  @!P0 BRA `(.L_x_454) ;  /* 0x0000000000108947 */ /* 0x000fea0003800000 */
[----:B------:R-:W-:Y:S02]  /*1690*/  ULDC.64 UR4, c[0x0][0x208] ;  /* 0x0000820000047ab9 */ /* 0x000fe40000000a00 */
[----:B------:R-:W2:Y:S04]  /*16a0*/  LDG.E R4, desc[UR4][R6.64] ;  /* 0x0000000406047981 */ /* 0x000ea8000c1e1900 */
[----:B------:R-:W2:Y:S02]  /*16b0*/  LDG.E R27, desc[UR4][R6.64+0x4] ;  /* 0x00000404061b7981 */ /* 0x000ea4000c1e1900 */
[----:B--2---:R-:W-:-:S07]  /*16c0*/  IMAD.IADD R27, R27, 0x1, -R4 ;  /* 0x000000011b1b7824 */ /* 0x004fce00078e0a04 */
.L_x_454:
[----:B------:R-:W-:Y:S01]  /*16d0*/  ULDC.64 UR4, c[0x0][0xa10] ;  /* 0x0002840000047ab9 */ /* 0x000fe20000000a00 */
[----:B------:R-:W-:Y:S01]  /*16e0*/  ULDC.64 UR6, c[0x0][0x208] ;  /* 0x0000820000067ab9 */ /* 0x000fe20000000a00 */
[----:B------:R-:W-:-:S04]  /*16f0*/  ISETP.NE.U32.AND P0, PT, RZ, UR4, PT ;  /* 0x00000004ff007c0c */ /* 0x000fc8000bf05070 */
[----:B------:R-:W-:Y:S01]  /*1700*/  ISETP.NE.AND.EX P0, PT, RZ, UR5, PT, P0 ;  /* 0x00000005ff007c0c */ /* 0x000fe2000bf05300 */
[----:B------:R-:W-:-:S12]  /*1710*/  ULDC.64 UR4, c[0x0][0xa30] ;  /* 0x00028c0000047ab9 */ /* 0x000fd80000000a00 */
[----:B0-----:R-:W0:Y:S02]  /*1720*/  @P0 LDC.64 R4, c[0x0][0xa10] ;  /* 0x00028400ff040b82 */ /* 0x001e240000000a00 */
[----:B0-----:R-:W-:-:S05]  /*1730*/  @P0 IMAD.WIDE R4, R25, 0x4, R4 ;  /* 0x0000000419040825 */ /* 0x001fca00078e0204 */
[----:B------:R-:W2:Y:S04]  /*1740*/  @P0 LDG.E R3, desc[UR6][R4.64] ;  /* 0x0000000604030981 */ /* 0x000ea8000c1e1900 */
[----:B------:R0:W2:Y:S01]  /*1750*/  @P0 LDG.E R8, desc[UR6][R4.64+0x4] ;  /* 0x0000040604080981 */ /* 0x0000a2000c1e1900 */
[----:B-----5:R-:W-:Y:S01]  /*1760*/  IADD3 R9, R27, -R0, RZ ;  /* 0x800000001b097210 */ /* 0x020fe20007ffe0ff */
[----:B------:R-:W-:Y:S01]  /*1770*/  IMAD.MOV.U32 R147, RZ, RZ, R27 ;  /* 0x000000ffff937224 */ /* 0x000fe200078e001b */
[----:B------:R-:W-:-:S04]  /*1780*/  ISETP.NE.U32.AND P1, PT, RZ, UR4, PT ;  /* 0x00000004ff007c0c */ /* 0x000fc8000bf25070 */
[----:B------:R-:W-:Y:S01]  /*1790*/  ISETP.NE.AND.EX P1, PT, RZ, UR5, PT, P1 ;  /* 0x00000005ff007c0c */ /* 0x000fe2000bf25310 */
[----:B0-----:R-:W-:-:S05]  /*17a0*/  IMAD.MOV R4, RZ, RZ, -R9 ;  /* 0x000000ffff047224 */ /* 0x001fca00078e0a09 */
[----:B------:R-:W-:-:S07]  /*17b0*/  VIMNMX R4, RZ, R4, !PT ;  /* 0x00000004ff047248 */ /* 0x000fce0007fe0100 */
[----:B------:R-:W-:-:S04]  /*17c0*/  @P1 IADD3 R6, P2, R28, UR4, RZ ;  /* 0x000000041c061c10 */ /* 0x000fc8000ff5e0ff */
[----:B------:R-:W-:Y:S02]  /*17d0*/  @P1 IADD3.X R7, R29, UR5, RZ, P2, !PT ;  /* 0x000000051d071c10 */ /* 0x000fe400097fe4ff */
[----:B------:R-:W-:-:S03]  /*17e0*/  PLOP3.LUT P2, PT, PT, PT, PT, 0x80, 0x0 ;  /* 0x000000000000781c */ /* 0x000fc60003f4f070 */
[----:B------:R0:W5:Y:S01]  /*17f0*/  @P1 LDG.E R147, desc[UR6][R6.64] ;  /* 0x0000000606931981 */ /* 0x000162000c1e1900 */
[----:B--2---:R-:W-:-:S04]  /*1800*/  @P0 IMAD.IADD R2, R8, 0x1, -R3 ;  /* 0x0000000108020824 */ /* 0x004fc800078e0a03 */
[----:B------:R-:W-:-:S05]  /*1810*/  IMAD.IADD R148, R9, 0x1, R2 ;  /* 0x0000000109947824 */ /* 0x000fca00078e0202 */
[----:B------:R-:W-:-:S05]  /*1820*/  IADD3 R0, R148, 0x4f, RZ ;  /* 0x0000004f94007810 */ /* 0x000fca0007ffe0ff */
[----:B------:R-:W-:-:S05]  /*1830*/  IMAD.HI R0, R0, 0x66666667, RZ ;  /* 0x6666666700007827 */ /* 0x000fca00078e02ff */
[----:B------:R-:W-:-:S04]  /*1840*/  SHF.R.U32.HI R3, RZ, 0x1f, R0 ;  /* 0x0000001fff037819 */ /* 0x000fc80000011600 */
[----:B------:R-:W-:-:S05]  /*1850*/  LEA.HI.SX32 R180, R0, R3, 0x1b ;  /* 0x0000000300b47211 */ /* 0x000fca00078fdaff */
[----:B------:R-:W-:-:S05]  /*1860*/  IMAD R3, R180, 0x50, -R9 ;  /* 0x00000050b4037824 */ /* 0x000fca00078e0a09 */
[----:B------:R-:W-:-:S04]  /*1870*/  VIMNMX R3, R3, R2, PT ;  /* 0x0000000203037248 */ /* 0x000fc80003fe0100 */
[----:B------:R-:W-:Y:S01]  /*1880*/  ISETP.GT.AND P0, PT, R3, R4, PT ;  /* 0x000000040300720c */ /* 0x000fe20003f04270 */
[----:B------:R-:W-:-:S05]  /*1890*/  IMAD.WIDE.U32 R4, R4, -0x33333333, RZ ;  /* 0xcccccccd04047825 */ /* 0x000fca00078e00ff */
[----:B------:R-:W-:-:S04]  /*18a0*/  SHF.R.U32.HI R121, RZ, 0x6, R5 ;  /* 0x00000006ff797819 */ /* 0x000fc80000011605 */
[----:B------:R-:W-:-:S03]  /*18b0*/  MOV R24, R121 ;  /* 0x0000007900187202 */ /* 0x000fc60000000f00 */
[----:B------:R-:W-:-:S04]  /*18c0*/  @P0 VIADD R0, R3, 0x4f ;  /* 0x0000004f03000836 */ /* 0x000fc80000000000 */
[----:B------:R-:W-:-:S05]  /*18d0*/  @P0 IMAD.HI R0, R0, 0x66666667, RZ ;  /* 0x6666666700000827 */ /* 0x000fca00078e02ff */
[----:B------:R-:W-:-:S04]  /*18e0*/  @P0 SHF.R.U32.HI R3, RZ, 0x1f, R0 ;  /* 0x0000001fff030819 */ /* 0x000fc80000011600 */
[----:B------:R-:W-:-:S04]  /*18f0*/  @P0 LEA.HI.SX32 R24, R0, R3, 0x1b ;  /* 0x0000000300180211 */ /* 0x000fc800078fdaff */
[----:B------:R-:W-:-:S13]  /*1900*/  ISETP.GT.AND P0, PT, R24, R121, PT ;  /* 0x000000791800720c */ /* 0x000fda0003f04270 */
[----:B0-----:R-:W-:Y:S05]  /*1910*/  @!P0 BRA `(.L_x_455) ;  /* 0x0000008c00908947 */ /* 0x001fea0003800000 */
[----:B------:R-:W-:Y:S01]  /*1920*/  VIADD R0, R16, 0x24400 ;  /* 0x0002440010007836 */ /* 0x000fe20000000000 */
[----:B------:R-:W-:Y:S04]  /*1930*/  BSSY B6, `(.L_x_456) ;  /* 0x0000013000067945 */ /* 0x000fe80003800000 */
[----:B------:R-:W-:-:S13]  /*1940*/  LOP3.LUT P0, RZ, R0, 0x3ff, RZ, 0xc0, !PT ;  /* 0x000003ff00ff7812 */ /* 0x000fda000780c0ff */
[----:B------:R-:W-:Y:S05]  /*1950*/  @!P0 BRA `(.L_x_457) ;  /* 0x0000000000408947 */ /* 0x000fea0003800000 */
[----:B------:R-:W-:Y:S01]  /*1960*/  MOV R0, 0x0 ;  /* 0x0000000000007802 */ /* 0x000fe20000000f00 */
[----:B------:R-:W-:Y:S01]  /*1970*/  ULDC.64 UR4, c[0x4][0x1b8] ;  /* 0x01006e0000047ab9 */ /* 0x000fe20000000a00 */
[----:B------:R-:W-:Y:S01]  /*1980*/  ULDC.64 UR6, c[0x4][0x128] ;  /* 0x01004a0000067ab9 */ /* 0x000fe20000000a00 */
[----:B------:R-:W-:Y:S01]  /*1990*/  IMAD.U32 R4, RZ, RZ, UR4 ;  /* 0x00000004ff047e24 */ /* 0x000fe2000f8e00ff */
[----:B------:R0:W1:Y:S01]  /*19a0*/  LDC.64 R14, c[0x4][R0] ;  /* 0x01000000000e7b82 */ /* 0x0000620000000a00 */
[----:B------:R-:W-:Y:S01]  /*19b0*/  MOV R5, UR5 ;  /* 0x0000000500057c02 */ /* 0x000fe20008000f00 */
[----:B------:R-:W-:Y:S01]  /*19c0*/  ULDC.64 UR4, c[0x4][0x1c0] ;  /* 0x0100700000047ab9 */ /* 0x000fe20000000a00 */
[----:B------:R-:W-:Y:S01]  /*19d0*/  MOV R10, UR6 ;  /* 0x00000006000a7c02 */ /* 0x000fe20008000f00 */
[----:B------:R-:W-:Y:S01]  /*19e0*/  IMAD.U32 R6, RZ, RZ, UR4 ;  /* 0x00000004ff067e24 */ /* 0x000fe2000f8e00ff */
[----:B------:R-:W-:Y:S01]  /*19f0*/  MOV R12, 0x1 ;  /* 0x00000001000c7802 */ /* 0x000fe20000000f00 */
[----:B------:R-:W-:-:S02]  /*1a00*/  IMAD.U32 R7, RZ, RZ, UR5 ;  /* 0x00000005ff077e24 */ /* 0x000fc4000f8e00ff */
[----:B------:R-:W-:Y:S02]  /*1a10*/  IMAD.U32 R11, RZ, RZ, UR7 ;  /* 0x00000007ff0b7e24 */ /* 0x000fe4000f8e00ff */
[----:B------:R-:W-:Y:S02]  /*1a20*/  IMAD.MOV.U32 R8, RZ, RZ, 0x70 ;  /* 0x00000070ff087424 */ /* 0x000fe400078e00ff */
[----:B0-----:R-:W-:-:S07]  /*1a30*/  IMAD.MOV.U32 R13, RZ, RZ, RZ ;  /* 0x000000ffff0d7224 */ /* 0x001fce00078e00ff */
[----:B------:R-:W-:-:S07]  /*1a40*/  LEPC R20, `(.L_x_457) ;  /* 0x000000001014794e */ /* 0x000fce0000000000 */
[----:B-1---5:R-:W-:Y:S05]  /*1a50*/  CALL.ABS.NOINC R14 ;  /* 0x000000000e007343 */ /* 0x022fea0003c00000 */
.L_x_457:
[----:B------:R-:W-:Y:S05]  /*1a60*/  BSYNC B6 ;  /* 0x0000000000067941 */ /* 0x000fea0003800000 */
.L_x_456:
[----:B------:R-:W-:Y:S01]  /*1a70*/  VIADD R0, R16, 0x400 ;  /* 0x0000040010007836 */ /* 0x000fe20000000000 */
[----:B------:R-:W-:Y:S04]  /*1a80*/  BSSY B6, `(.L_x_458) ;  /* 0x0000013000067945 */ /* 0x000fe80003800000 */
[----:B------:R-:W-:-:S13]  /*1a90*/  LOP3.LUT P0, RZ, R0, 0x3ff, RZ, 0xc0, !PT ;  /* 0x000003ff00ff7812 */ /* 0x000fda000780c0ff */
[----:B------:R-:W-:Y:S05]  /*1aa0*/  @!P0 BRA `(.L_x_459) ;  /* 0x0000000000408947 */ /* 0x000fea0003800000 */
[----:B------:R-:W-:Y:S01]  /*1ab0*/  MOV R0, 0x0 ;  /* 0x0000000000007802 */ /* 0x000fe20000000f00 */
[----:B------:R-:W-:Y:S01]  /*1ac0*/  ULDC.64 UR4, c[0x4][0x1b8] ;  /* 0x01006e0000047ab9 */ /* 0x000fe20000000a00 */
[----:B------:R-:W-:Y:S01]  /*1ad0*/  ULDC.64 UR6, c[0x4][0x128] ;  /* 0x01004a0000067ab9 */ /* 0x000fe20000000a00 */
[----:B------:R-:W-:Y:S01]  /*1ae0*/  MOV R4, UR4 ;  /* 0x0000000400047c02 */ /* 0x000fe20008000f00 */
[----:B------:R0:W1:Y:S01]  /*1af0*/  LDC.64 R14, c[0x4][R0] ;  /* 0x01000000000e7b82 */ /* 0x0000620000000a00 */
[----:B------:R-:W-:Y:S01]  /*1b00*/  IMAD.U32 R5, RZ, RZ, UR5 ;  /* 0x00000005ff057e24 */ /* 0x000fe2000f8e00ff */
[----:B------:R-:W-:Y:S01]  /*1b10*/  ULDC.64 UR4, c[0x4][0x1c0] ;  /* 0x0100700000047ab9 */ /* 0x000fe20000000a00 */
[----:B------:R-:W-:Y:S01]  /*1b20*/  IMAD.U32 R10, RZ, RZ, UR6 ;  /* 0x00000006ff0a7e24 */ /* 0x000fe2000f8e00ff */
[----:B------:R-:W-:Y:S01]  /*1b30*/  MOV R7, UR5 ;  /* 0x0000000500077c02 */ /* 0x000fe20008000f00 */
[----:B------:R-:W-:Y:S01]  /*1b40*/  IMAD.U32 R6, RZ, RZ, UR4 ;  /* 0x00000004ff067e24 */ /* 0x000fe2000f8e00ff */
[----:B------:R-:W-:Y:S01]  /*1b50*/  MOV R8, 0x70 ;  /* 0x0000007000087802 */ /* 0x000fe20000000f00 */
[----:B------:R-:W-:-:S02]  /*1b60*/  IMAD.U32 R11, RZ, RZ, UR7 ;  /* 0x00000007ff0b7e24 */ /* 0x000fc4000f8e00ff */
[----:B------:R-:W-:Y:S02]  /*1b70*/  IMAD.MOV.U32 R12, RZ, RZ, 0x1 ;  /* 0x00000001ff0c7424 */ /* 0x000fe400078e00ff */
[----:B0-----:R-:W-:-:S07]  /*1b80*/  IMAD.MOV.U32 R13, RZ, RZ, RZ ;  /* 0x000000ffff0d7224 */ /* 0x001fce00078e00ff */
[----:B------:R-:W-:-:S07]  /*1b90*/  LEPC R20, `(.L_x_459) ;  /* 0x000000001014794e */ /* 0x000fce0000000000 */
[----:B-1---5:R-:W-:Y:S05]  /*1ba0*/  CALL.ABS.NOINC R14 ;  /* 0x000000000e007343 */ /* 0x022fea0003c00000 */
.L_x_459:
[----:B------:R-:W-:Y:S05]  /*1bb0*/  BSYNC B6 ;  /* 0x0000000000067941 */ /* 0x000fea0003800000 */
.L_x_458:
[----:B------:R-:W-:Y:S01]  /*1bc0*/  ULDC.64 UR4, c[0x0][0x9f8] ;  /* 0x00027e0000047ab9 */ /* 0x000fe20000000a00 */
[----:B------:R-:W-:Y:S01]  /*1bd0*/  ULDC.64 UR6, c[0x0][0x208] ;  /* 0x0000820000067ab9 */ /* 0x000fe20000000a00 */
[----:B------:R-:W-:Y:S01]  /*1be0*/  ISETP.NE.U32.AND P0, PT, RZ, UR4, PT ;  /* 0x00000004ff007c0c */ /* 0x000fe2000bf05070 */
[----:B------:R-:W0:Y:S08]  /*1bf0*/  LDC R0, c[0x0][0x428] ;  /* 0x00010a00ff007b82 */ /* 0x000e300000000800 */
[----:B------:R-:W1:Y:S01]  /*1c00*/  LDC.64 R98, c[0x0][0x2f0] ;  /* 0x0000bc00ff627b82 */ /* 0x000e620000000a00 */
[----:B------:R-:W-:Y:S01]  /*1c10*/  ISETP.NE.AND.EX P0, PT, RZ, UR5, PT, P0 ;  /* 0x00000005ff007c0c */ /* 0x000fe2000bf05300 */
[----:B------:R-:W-:Y:S01]  /*1c20*/  ULDC.64 UR8, c[0x0][0x320] ;  /* 0x0000c80000087ab9 */ /* 0x000fe20000000a00 */
[----:B------:R-:W-:-:S05]  /*1c30*/  IADD3 R113, R26, R27, RZ ;  /* 0x0000001b1a717210 */ /* 0x000fca0007ffe0ff */
[----:B------:R-:W2:Y:S06]  /*1c40*/  LDC.64 R104, c[0x0][0x3e8] ;  /* 0x0000fa00ff687b82 */ /* 0x000eac0000000a00 */
[----:B------:R-:W-:Y:S02]  /*1c50*/  @P0 IADD3 R4, P1, R28, UR4, RZ ;  /* 0x000000041c040c10 */ /* 0x000fe4000ff3e0ff */
[----:B------:R-:W3:Y:S02]  /*1c60*/  LDC R120, c[0x0][0x3d4] ;  /* 0x0000f500ff787b82 */ /* 0x000ee40000000800 */
[----:B------:R-:W-:Y:S01]  /*1c70*/  @P0 IADD3.X R5, R29, UR5, RZ, P1, !PT ;  /* 0x000000051d050c10 */ /* 0x000fe20008ffe4ff */
[----:B------:R-:W-:-:S04]  /*1c80*/  ULDC.64 UR4, c[0x0][0x2f8] ;  /* 0x0000be0000047ab9 */ /* 0x000fc80000000a00 */
[----:B------:R4:W3:Y:S01]  /*1c90*/  @P0 LDG.E R25, desc[UR6][R4.64] ;  /* 0x0000000604190981 */ /* 0x0008e2000c1e1900 */
[----:B0-----:R-:W-:Y:S01]  /*1ca0*/  ISETP.NE.AND P0, PT, R0, 0x1, PT ;  /* 0x000000010000780c */ /* 0x001fe20003f05270 */
[----:B------:R-:W-:Y:S01]  /*1cb0*/  ULDC UR6, c[0x0][0x2e4] ;  /* 0x0000b90000067ab9 */ /* 0x000fe20000000800 */
[----:B------:R-:W-:Y:S01]  /*1cc0*/  SHF.R.S32.HI R12, RZ, 0x1f, R113 ;  /* 0x0000001fff0c7819 */ /* 0x000fe20000011471 */
[----:B------:R-:W0:Y:S01]  /*1cd0*/  LDC.64 R110, c[0x0][0x3d8] ;  /* 0x0000f600ff6e7b82 */ /* 0x000e220000000a00 */
[----:B------:R-:W-:Y:S01]  /*1ce0*/  ISETP.GE.AND P1, PT, R213, UR6, PT ;  /* 0x00000006d5007c0c */ /* 0x000fe2000bf26270 */
[----:B-1----:R-:W-:Y:S01]  /*1cf0*/  IMAD.SHL.U32 R130, R98, 0x20, RZ ;  /* 0x0000002062827824 */ /* 0x002fe200078e00ff */
[----:B------:R-:W-:Y:S01]  /*1d00*/  SHF.R.S32.HI R117, RZ, 0x1f, R18 ;  /* 0x0000001fff757819 */ /* 0x000fe20000011412 */
[-C--:B------:R-:W-:Y:S01]  /*1d10*/  IMAD R6, R12, R98.reuse, RZ ;  /* 0x000000620c067224 */ /* 0x080fe200078e02ff */
[----:B------:R-:W-:Y:S01]  /*1d20*/  SHF.R.S32.HI R23, RZ, 0x1f, R22 ;  /* 0x0000001fff177819 */ /* 0x000fe20000011416 */
[----:B----4-:R-:W-:Y:S01]  /*1d30*/  IMAD.WIDE.U32 R4, R113, R98, RZ ;  /* 0x0000006271047225 */ /* 0x010fe200078e00ff */
[----:B------:R-:W-:-:S02]  /*1d40*/  ISETP.GE.AND P2, PT, R223, UR6, PT ;  /* 0x00000006df007c0c */ /* 0x000fc4000bf46270 */
[----:B------:R-:W-:Y:S01]  /*1d50*/  SHF.L.U64.HI R129, R98, 0x5, R99 ;  /* 0x0000000562817819 */ /* 0x000fe20000010263 */
[----:B------:R-:W1:Y:S01]  /*1d60*/  @P0 LDC R3, c[0x0][0x42c] ;  /* 0x00010b00ff030b82 */ /* 0x000e620000000800 */
[----:B--2---:R-:W-:Y:S01]  /*1d70*/  IMAD.WIDE.U32 R100, R18, R104, R22 ;  /* 0x0000006812647225 */ /* 0x004fe200078e0016 */
[C---:B------:R-:W-:Y:S02]  /*1d80*/  SHF.L.U64.HI R131, R98.reuse, 0x6, R99 ;  /* 0x0000000662837819 */ /* 0x040fe40000010263 */
[----:B------:R-:W-:Y:S01]  /*1d90*/  SHF.L.U32 R132, R98, 0x6, RZ ;  /* 0x0000000662847819 */ /* 0x000fe200000006ff */
[C---:B------:R-:W-:Y:S01]  /*1da0*/  IMAD.SHL.U32 R32, R104.reuse, 0x20, RZ ;  /* 0x0000002068207824 */ /* 0x040fe200078e00ff */
[C-C-:B------:R-:W-:Y:S01]  /*1db0*/  SHF.L.U64.HI R34, R104.reuse, 0x5, R105.reuse ;  /* 0x0000000568227819 */ /* 0x140fe20000010269 */
[C---:B------:R-:W-:Y:S01]  /*1dc0*/  IMAD.SHL.U32 R31, R104.reuse, 0x40, RZ ;  /* 0x00000040681f7824 */ /* 0x040fe200078e00ff */
[----:B------:R-:W2:Y:S01]  /*1dd0*/  @P0 LDC R7, c[0x0][0x430] ;  /* 0x00010c00ff070b82 */ /* 0x000ea20000000800 */
[----:B------:R-:W-:-:S02]  /*1de0*/  SHF.L.U64.HI R33, R104, 0x6, R105 ;  /* 0x0000000668217819 */ /* 0x000fc40000010269 */
[C---:B------:R-:W-:Y:S01]  /*1df0*/  IADD3 R112, P3, R18.reuse, R113, RZ ;  /* 0x0000007112707210 */ /* 0x040fe20007f7e0ff */
[----:B0-----:R-:W-:Y:S01]  /*1e00*/  IMAD.WIDE.U32 R106, R18, R110, R22 ;  /* 0x0000006e126a7225 */ /* 0x001fe200078e0016 */
[C-C-:B------:R-:W-:Y:S02]  /*1e10*/  SHF.L.U64.HI R30, R110.reuse, 0x5, R111.reuse ;  /* 0x000000056e1e7819 */ /* 0x140fe4000001026f */
[C---:B------:R-:W-:Y:S01]  /*1e20*/  SHF.L.U64.HI R29, R110.reuse, 0x6, R111 ;  /* 0x000000066e1d7819 */ /* 0x040fe2000001026f */
[----:B------:R-:W-:Y:S01]  /*1e30*/  IMAD R127, R111, 0x50, RZ ;  /* 0x000000506f7f7824 */ /* 0x000fe200078e02ff */
[C---:B------:R-:W-:Y:S01]  /*1e40*/  SHF.L.U32 R28, R110.reuse, 0x5, RZ ;  /* 0x000000056e1c7819 */ /* 0x040fe200000006ff */
[----:B------:R-:W-:Y:S02]  /*1e50*/  IMAD.SHL.U32 R27, R110, 0x40, RZ ;  /* 0x000000406e1b7824 */ /* 0x000fe400078e00ff */
[----:B-1----:R-:W-:-:S04]  /*1e60*/  @P0 IMAD.HI.U32 R0, R150, R3, RZ ;  /* 0x0000000396000227 */ /* 0x002fc800078e00ff */
[----:B------:R-:W-:Y:S01]  /*1e70*/  IMAD R3, R113, R99, R6 ;  /* 0x0000006371037224 */ /* 0x000fe200078e0206 */
[----:B------:R-:W-:Y:S02]  /*1e80*/  IADD3.X R113, R12, R117, RZ, P3, !PT ;  /* 0x000000750c717210 */ /* 0x000fe40001ffe4ff */
[----:B--2---:R-:W-:Y:S01]  /*1e90*/  @P0 SHF.R.U32.HI R150, RZ, R7, R0 ;  /* 0x00000007ff960219 */ /* 0x004fe20000011600 */
[----:B------:R-:W-:Y:S01]  /*1ea0*/  IMAD.IADD R5, R5, 0x1, R3 ;  /* 0x0000000105057824 */ /* 0x000fe200078e0203 */
[----:B------:R-:W-:Y:S02]  /*1eb0*/  SEL R3, RZ, 0xffffffff, P1 ;  /* 0xffffffffff037807 */ /* 0x000fe40000800000 */
[----:B------:R-:W-:Y:S01]  /*1ec0*/  SHF.R.S32.HI R6, RZ, 0x1f, R150 ;  /* 0x0000001fff067819 */ /* 0x000fe20000011496 */
[----:B------:R-:W-:Y:S01]  /*1ed0*/  IMAD.WIDE.U32 R4, R150, UR4, R4 ;  /* 0x0000000496047c25 */ /* 0x000fe2000f8e0004 */
[----:B------:R-:W-:Y:S02]  /*1ee0*/  ISETP.GE.AND P0, PT, R212, UR6, PT ;  /* 0x00000006d4007c0c */ /* 0x000fe4000bf06270 */
[----:B---3--:R-:W-:Y:S01]  /*1ef0*/  ISETP.GE.AND P1, PT, R213, R120, PT ;  /* 0x00000078d500720c */ /* 0x008fe20003f26270 */
[----:B------:R-:W-:Y:S01]  /*1f00*/  IMAD R7, R6, UR4, RZ ;  /* 0x0000000406077c24 */ /* 0x000fe2000f8e02ff */
[----:B------:R-:W-:Y:S01]  /*1f10*/  SEL R0, RZ, 0x1, P0 ;  /* 0x00000001ff007807 */ /* 0x000fe20000000000 */
[----:B------:R-:W-:Y:S01]  /*1f20*/  IMAD.SHL.U32 R3, R3, 0x2, RZ ;  /* 0x0000000203037824 */ /* 0x000fe200078e00ff */
[----:B------:R-:W-:Y:S01]  /*1f30*/  ISETP.GE.AND P0, PT, R224, UR6, PT ;  /* 0x00000006e0007c0c */ /* 0x000fe2000bf06270 */
[----:B------:R-:W-:Y:S01]  /*1f40*/  IMAD R7, R150, UR5, R7 ;  /* 0x0000000596077c24 */ /* 0x000fe2000f8e0207 */
[----:B------:R-:W-:Y:S01]  /*1f50*/  ULDC.64 UR4, c[0x0][0xa08] ;  /* 0x0002820000047ab9 */ /* 0x000fe20000000a00 */
[----:B------:R-:W-:Y:S01]  /*1f60*/  IMAD.MOV.U32 R38, RZ, RZ, R4 ;  /* 0x000000ffff267224 */ /* 0x000fe200078e0004 */
[----:B------:R-:W-:Y:S01]  /*1f70*/  LOP3.LUT R0, R3, 0x2, R0, 0xe2, !PT ;  /* 0x0000000203007812 */ /* 0x000fe200078ee200 */
[----:B------:R-:W-:Y:S01]  /*1f80*/  IMAD.MOV.U32 R4, RZ, RZ, R212 ;  /* 0x000000ffff047224 */ /* 0x000fe200078e00d4 */
[----:B------:R-:W-:-:S02]  /*1f90*/  SEL R3, RZ, 0x4, P0 ;  /* 0x00000004ff037807 */ /* 0x000fc40000000000 */
[----:B------:R-:W-:Y:S02]  /*1fa0*/  ISETP.NE.U32.AND P0, PT, RZ, UR4, PT ;  /* 0x00000004ff007c0c */ /* 0x000fe4000bf05070 */
[----:B------:R-:W-:Y:S02]  /*1fb0*/  LOP3.LUT R3, R0, R3, RZ, 0xfc, !PT ;  /* 0x0000000300037212 */ /* 0x000fe400078efcff */
[----:B------:R-:W-:Y:S01]  /*1fc0*/  ISETP.NE.AND.EX P0, PT, RZ, UR5, PT, P0 ;  /* 0x00000005ff007c0c */ /* 0x000fe2000bf05300 */
[----:B------:R-:W-:Y:S01]  /*1fd0*/  ULDC.64 UR4, c[0x0][0x300] ;  /* 0x0000c00000047ab9 */ /* 0x000fe20000000a00 */
[----:B------:R-:W-:Y:S01]  /*1fe0*/  IADD3 R39, R5, R7, RZ ;  /* 0x0000000705277210 */ /* 0x000fe20007ffe0ff */
[----:B------:R-:W-:Y:S01]  /*1ff0*/  IMAD R7, R6, UR8, RZ ;  /* 0x0000000806077c24 */ /* 0x000fe2000f8e02ff */
[----:B------:R-:W-:Y:S01]  /*2000*/  SHF.R.S32.HI R5, RZ, 0x1f, R212 ;  /* 0x0000001fff057819 */ /* 0x000fe200000114d4 */
[----:B------:R-:W-:Y:S01]  /*2010*/  IMAD R6, R117, R104, RZ ;  /* 0x0000006875067224 */ /* 0x000fe200078e02ff */
[----:B------:R-:W-:Y:S01]  /*2020*/  LOP3.LUT R26, R3, 0x1, RZ, 0xc0, !PT ;  /* 0x00000001031a7812 */ /* 0x000fe200078ec0ff */
[----:B------:R-:W-:-:S02]  /*2030*/  IMAD R15, R150, UR9, R7 ;  /* 0x00000009960f7c24 */ /* 0x000fc4000f8e0207 */
[-C--:B------:R-:W-:Y:S02]  /*2040*/  IMAD R7, R117, R98.reuse, RZ ;  /* 0x0000006275077224 */ /* 0x080fe400078e02ff */
[C---:B------:R-:W-:Y:S02]  /*2050*/  IMAD R13, R18.reuse, R105, R6 ;  /* 0x00000069120d7224 */ /* 0x040fe400078e0206 */
[C---:B------:R-:W-:Y:S02]  /*2060*/  IMAD R35, R18.reuse, R99, R7 ;  /* 0x0000006312237224 */ /* 0x040fe400078e0207 */
[----:B------:R-:W-:-:S04]  /*2070*/  IMAD.WIDE.U32 R6, R18, R98, R4 ;  /* 0x0000006212067225 */ /* 0x000fc800078e0004 */
[--C-:B------:R-:W-:Y:S02]  /*2080*/  IMAD.WIDE.U32 R8, R150, UR8, R4.reuse ;  /* 0x0000000896087c25 */ /* 0x100fe4000f8e0004 */
[----:B------:R-:W0:Y:S02]  /*2090*/  S2R R150, SR_TID.X ;  /* 0x0000000000967919 */ /* 0x000e240000002100 */
[----:B------:R-:W-:Y:S01]  /*20a0*/  IMAD.WIDE.U32 R102, R18, R104, R4 ;  /* 0x0000006812667225 */ /* 0x000fe200078e0004 */
[----:B------:R-:W-:-:S03]  /*20b0*/  IADD3 R9, R9, R15, RZ ;  /* 0x0000000f09097210 */ /* 0x000fc60007ffe0ff */
[----:B------:R-:W-:Y:S01]  /*20c0*/  IMAD.WIDE.U32 R108, R18, R110, R4 ;  /* 0x0000006e126c7225 */ /* 0x000fe200078e0004 */
[----:B------:R-:W-:Y:S02]  /*20d0*/  SEL R4, R120, RZ, P1 ;  /* 0x000000ff78047207 */ /* 0x000fe40000800000 */
[----:B------:R-:W-:Y:S01]  /*20e0*/  IADD3 R103, R13, R103, RZ ;  /* 0x000000670d677210 */ /* 0x000fe20007ffe0ff */
[----:B------:R-:W-:Y:S02]  /*20f0*/  IMAD.IADD R101, R101, 0x1, R13 ;  /* 0x0000000165657824 */ /* 0x000fe400078e020d */
[----:B-----5:R-:W-:-:S04]  /*2100*/  IMAD.WIDE.U32 R100, R147, R104, R100 ;  /* 0x0000006893647225 */ /* 0x020fc800078e0064 */
[----:B------:R-:W-:Y:S01]  /*2110*/  IMAD.WIDE.U32 R102, R147, R104, R102 ;  /* 0x0000006893667225 */ /* 0x000fe200078e0066 */
[----:B0-----:R-:W-:Y:S02]  /*2120*/  LEA.HI R150, R150, 0x8, RZ, 0x19 ;  /* 0x0000000896967811 */ /* 0x001fe400078fc8ff */
[----:B------:R-:W-:Y:S02]  /*2130*/  SHF.R.S32.HI R0, RZ, 0x1f, R25 ;  /* 0x0000001fff007819 */ /* 0x000fe40000011419 */
[----:B------:R-:W-:Y:S02]  /*2140*/  SEL R11, R25, RZ, !P0 ;  /* 0x000000ff190b7207 */ /* 0x000fe40004000000 */
[----:B------:R-:W-:-:S03]  /*2150*/  SEL R0, R0, RZ, !P0 ;  /* 0x000000ff00007207 */ /* 0x000fc60004000000 */
[----:B------:R-:W-:-:S04]  /*2160*/  IMAD.WIDE.U32 R38, R11, UR4, R38 ;  /* 0x000000040b267c25 */ /* 0x000fc8000f8e0026 */
[----:B------:R-:W-:Y:S01]  /*2170*/  IMAD R10, R0, UR4, RZ ;  /* 0x00000004000a7c24 */ /* 0x000fe2000f8e02ff */
[----:B------:R-:W-:Y:S02]  /*2180*/  IADD3 R36, P0, R38, R6, RZ ;  /* 0x0000000626247210 */ /* 0x000fe40007f1e0ff */
[----:B------:R-:W-:Y:S01]  /*2190*/  IADD3 R6, R213, R4, RZ ;  /* 0x00000004d5067210 */ /* 0x000fe20007ffe0ff */
[----:B------:R-:W-:Y:S01]  /*21a0*/  IMAD R37, R11, UR5, R10 ;  /* 0x000000050b257c24 */ /* 0x000fe2000f8e020a */
[----:B------:R-:W-:Y:S02]  /*21b0*/  ULDC.64 UR4, c[0x0][0x328] ;  /* 0x0000ca0000047ab9 */ /* 0x000fe40000000a00 */
[----:B------:R-:W-:Y:S02]  /*21c0*/  IMAD R0, R0, UR4, RZ ;  /* 0x0000000400007c24 */ /* 0x000fe4000f8e02ff */
[----:B------:R-:W-:Y:S02]  /*21d0*/  IMAD.IADD R37, R39, 0x1, R37 ;  /* 0x0000000127257824 */ /* 0x000fe400078e0225 */
[----:B------:R-:W-:-:S02]  /*21e0*/  IMAD R41, R11, UR5, R0 ;  /* 0x000000050b297c24 */ /* 0x000fc4000f8e0200 */
[----:B------:R-:W-:Y:S01]  /*21f0*/  IMAD R0, R117, R110, RZ ;  /* 0x0000006e75007224 */ /* 0x000fe200078e02ff */
[----:B------:R-:W-:Y:S01]  /*2200*/  IADD3.X R35, R37, R7, R35, P0, !PT ;  /* 0x0000000725237210 */ /* 0x000fe200007fe423 */
[----:B------:R-:W-:Y:S01]  /*2210*/  IMAD.WIDE.U32 R96, R11, UR4, R8 ;  /* 0x000000040b607c25 */ /* 0x000fe2000f8e0008 */
[----:B------:R-:W-:-:S03]  /*2220*/  ISETP.GE.AND P0, PT, R212, R120, PT ;  /* 0x00000078d400720c */ /* 0x000fc60003f06270 */
[----:B------:R-:W-:Y:S01]  /*2230*/  IMAD R9, R18, R111, R0 ;  /* 0x0000006f12097224 */ /* 0x000fe200078e0200 */
[C---:B------:R-:W-:Y:S01]  /*2240*/  SEL R7, R120.reuse, RZ, P0 ;  /* 0x000000ff78077207 */ /* 0x040fe20000000000 */
[----:B------:R-:W-:Y:S02]  /*2250*/  IMAD.SHL.U32 R120, R120, 0x2, RZ ;  /* 0x0000000278787824 */ /* 0x000fe400078e00ff */
[----:B------:R-:W-:Y:S02]  /*2260*/  IMAD.IADD R107, R107, 0x1, R9 ;  /* 0x000000016b6b7824 */ /* 0x000fe400078e0209 */
[----:B------:R-:W-:Y:S02]  /*2270*/  IMAD.IADD R7, R212, 0x1, R7 ;  /* 0x00000001d4077824 */ /* 0x000fe400078e0207 */
[----:B------:R-:W-:Y:S01]  /*2280*/  IMAD.IADD R109, R9, 0x1, R109 ;  /* 0x00000001096d7824 */ /* 0x000fe200078e026d */
[----:B------:R-:W-:Y:S01]  /*2290*/  SHF.R.S32.HI R9, RZ, 0x1f, R6 ;  /* 0x0000001fff097819 */ /* 0x000fe20000011406 */
[----:B------:R-:W-:Y:S01]  /*22a0*/  IMAD.WIDE.U32 R106, R147, R110, R106 ;  /* 0x0000006e936a7225 */ /* 0x000fe200078e006a */
[----:B------:R-:W-:-:S02]  /*22b0*/  SHF.R.S32.HI R0, RZ, 0x1f, R7 ;  /* 0x0000001fff007819 */ /* 0x000fc40000011407 */
[----:B------:R-:W-:Y:S01]  /*22c0*/  LEA.HI R8, R9, R6, RZ, 0x3 ;  /* 0x0000000609087211 */ /* 0x000fe200078f18ff */
[----:B------:R-:W-:Y:S01]  /*22d0*/  IMAD.WIDE.U32 R108, R147, R110, R108 ;  /* 0x0000006e936c7225 */ /* 0x000fe200078e006c */
[CC--:B------:R-:W-:Y:S02]  /*22e0*/  LEA.HI R5, R0.reuse, R7.reuse, RZ, 0x6 ;  /* 0x0000000700057211 */ /* 0x0c0fe400078f30ff */
[----:B------:R-:W-:Y:S02]  /*22f0*/  LEA.HI R4, R0, R7, RZ, 0x3 ;  /* 0x0000000700047211 */ /* 0x000fe400078f18ff */
[----:B------:R-:W-:Y:S02]  /*2300*/  SHF.R.S32.HI R7, RZ, 0x6, R5 ;  /* 0x00000006ff077819 */ /* 0x000fe40000011405 */
[----:B------:R-:W-:Y:S02]  /*2310*/  LOP3.LUT R5, R231, 0x38, R4, 0xf8, !PT ;  /* 0x00000038e7057812 */ /* 0x000fe400078ef804 */
[----:B------:R-:W-:Y:S01]  /*2320*/  LEA.HI R6, R9, R6, RZ, 0x6 ;  /* 0x0000000609067211 */ /* 0x000fe200078f30ff */
[----:B------:R-:W-:Y:S01]  /*2330*/  IMAD R144, R7, 0x1400, R234 ;  /* 0x0000140007907824 */ /* 0x000fe200078e02ea */
[----:B------:R-:W-:Y:S01]  /*2340*/  LOP3.LUT R5, R5, R232, RZ, 0x3c, !PT ;  /* 0x000000e805057212 */ /* 0x000fe200078e3cff */
[C---:B------:R-:W-:Y:S01]  /*2350*/  IMAD R142, R7.reuse, 0x1400, R230 ;  /* 0x00001400078e7824 */ /* 0x040fe200078e02e6 */
[----:B------:R-:W-:Y:S01]  /*2360*/  LOP3.LUT R0, R226, 0x38, R4, 0xf8, !PT ;  /* 0x00000038e2007812 */ /* 0x000fe200078ef804 */
[----:B------:R-:W-:Y:S01]  /*2370*/  IMAD R134, R7, 0x1400, R228 ;  /* 0x0000140007867824 */ /* 0x000fe200078e02e4 */
[----:B------:R-:W-:Y:S01]  /*2380*/  SHF.R.S32.HI R7, RZ, 0x6, R6 ;  /* 0x00000006ff077819 */ /* 0x000fe20000011406 */
[----:B------:R-:W-:Y:S01]  /*2390*/  IMAD.IADD R144, R144, 0x1, R5 ;  /* 0x0000000190907824 */ /* 0x000fe200078e0205 */
[----:B------:R-:W-:-:S02]  /*23a0*/  LOP3.LUT R5, R231, 0x38, R8, 0xf8, !PT ;  /* 0x00000038e7057812 */ /* 0x000fc400078ef808 */
[----:B------:R-:W-:Y:S01]  /*23b0*/  LOP3.LUT R9, R0, R229, RZ, 0x3c, !PT ;  /* 0x000000e500097212 */ /* 0x000fe200078e3cff */
[----:B------:R-:W-:Y:S01]  /*23c0*/  IMAD R143, R7, 0x1400, R234 ;  /* 0x00001400078f7824 */ /* 0x000fe200078e02ea */
[----:B------:R-:W-:Y:S01]  /*23d0*/  LOP3.LUT R0, R5, R232, RZ, 0x3c, !PT ;  /* 0x000000e805007212 */ /* 0x000fe200078e3cff */
[C---:B------:R-:W-:Y:S01]  /*23e0*/  IMAD R135, R7.reuse, 0x1400, R230 ;  /* 0x0000140007877824 */ /* 0x040fe200078e02e6 */
[----:B------:R-:W-:Y:S01]  /*23f0*/  SHF.R.S32.HI R5, RZ, 0x1f, R147 ;  /* 0x0000001fff057819 */ /* 0x000fe20000011493 */
[----:B------:R-:W-:Y:S01]  /*2400*/  IMAD R133, R7, 0x1400, R228 ;  /* 0x0000140007857824 */ /* 0x000fe200078e02e4 */
[----:B------:R-:W-:Y:S01]  /*2410*/  LOP3.LUT R10, R225, 0x38, R4, 0xf8, !PT ;  /* 0x00000038e10a7812 */ /* 0x000fe200078ef804 */
[----:B------:R-:W-:Y:S01]  /*2420*/  IMAD.IADD R143, R143, 0x1, R0 ;  /* 0x000000018f8f7824 */ /* 0x000fe200078e0200 */
[--C-:B------:R-:W-:Y:S01]  /*2430*/  LOP3.LUT R6, R226, 0x38, R8.reuse, 0xf8, !PT ;  /* 0x00000038e2067812 */ /* 0x100fe200078ef808 */
[----:B------:R-:W-:Y:S01]  /*2440*/  IMAD R0, R5, R104, RZ ;  /* 0x0000006805007224 */ /* 0x000fe200078e02ff */
[----:B------:R-:W-:Y:S01]  /*2450*/  LOP3.LUT R11, R10, R227, RZ, 0x3c, !PT ;  /* 0x000000e30a0b7212 */ /* 0x000fe200078e3cff */
[----:B------:R-:W-:Y:S01]  /*2460*/  IMAD R7, R99, 0x50, RZ ;  /* 0x0000005063077824 */ /* 0x000fe200078e02ff */
[----:B------:R-:W-:Y:S01]  /*2470*/  LOP3.LUT R10, R225, 0x38, R8, 0xf8, !PT ;  /* 0x00000038e10a7812 */ /* 0x000fe200078ef808 */
[----:B------:R-:W-:Y:S01]  /*2480*/  IMAD R21, R147, R105, R0 ;  /* 0x0000006993157224 */ /* 0x000fe200078e0200 */
[----:B------:R-:W-:Y:S01]  /*2490*/  IADD3 R142, R142, R9, RZ ;  /* 0x000000098e8e7210 */ /* 0x000fe20007ffe0ff */
[----:B------:R-:W-:Y:S01]  /*24a0*/  IMAD R0, R5, R110, RZ ;  /* 0x0000006e05007224 */ /* 0x000fe200078e02ff */
[----:B------:R-:W-:Y:S01]  /*24b0*/  LOP3.LUT R10, R10, R227, RZ, 0x3c, !PT ;  /* 0x000000e30a0a7212 */ /* 0x000fe200078e3cff */
[----:B------:R-:W-:Y:S01]  /*24c0*/  IMAD R9, R105, 0x50, RZ ;  /* 0x0000005069097824 */ /* 0x000fe200078e02ff */
[----:B------:R-:W-:Y:S01]  /*24d0*/  LOP3.LUT R6, R6, R229, RZ, 0x3c, !PT ;  /* 0x000000e506067212 */ /* 0x000fe200078e3cff */
[----:B------:R-:W-:Y:S01]  /*24e0*/  IMAD R15, R147, R111, R0 ;  /* 0x0000006f930f7224 */ /* 0x000fe200078e0200 */
[----:B------:R-:W-:Y:S01]  /*24f0*/  SEL R0, RZ, 0x8, P2 ;  /* 0x00000008ff007807 */ /* 0x000fe20001000000 */
[----:B------:R-:W-:Y:S01]  /*2500*/  IMAD.IADD R134, R134, 0x1, R11 ;  /* 0x0000000186867824 */ /* 0x000fe200078e020b */
[----:B------:R-:W-:Y:S01]  /*2510*/  LOP3.LUT R13, R4, 0xfffffff8, RZ, 0xc0, !PT ;  /* 0xfffffff8040d7812 */ /* 0x000fe200078ec0ff */
[----:B------:R-:W-:Y:S01]  /*2520*/  IMAD.WIDE.U32 R98, R98, 0x50, RZ ;  /* 0x0000005062627825 */ /* 0x000fe200078e00ff */
[----:B------:R-:W-:-:S02]  /*2530*/  LOP3.LUT R0, R3, R0, RZ, 0xfc, !PT ;  /* 0x0000000003007212 */ /* 0x000fc400078efcff */
[----:B------:R-:W-:Y:S01]  /*2540*/  LOP3.LUT R11, R8, 0xfffffff8, RZ, 0xc0, !PT ;  /* 0xfffffff8080b7812 */ /* 0x000fe200078ec0ff */
[----:B------:R-:W-:Y:S01]  /*2550*/  IMAD.WIDE.U32 R104, R104, 0x50, RZ ;  /* 0x0000005068687825 */ /* 0x000fe200078e00ff */
[----:B------:R-:W-:Y:S02]  /*2560*/  IADD3 R135, R135, R6, RZ ;  /* 0x0000000687877210 */ /* 0x000fe40007ffe0ff */
[----:B------:R-:W-:Y:S01]  /*2570*/  IADD3 R20, R107, R15, RZ ;  /* 0x0000000f6b147210 */ /* 0x000fe20007ffe0ff */
[----:B------:R-:W-:Y:S01]  /*2580*/  IMAD.WIDE.U32 R110, R110, 0x50, RZ ;  /* 0x000000506e6e7825 */ /* 0x000fe200078e00ff */
[----:B------:R-:W-:Y:S02]  /*2590*/  SHF.R.S32.HI R12, RZ, 0x3, R8 ;  /* 0x00000003ff0c7819 */ /* 0x000fe40000011408 */
[----:B------:R-:W-:Y:S01]  /*25a0*/  SHF.R.S32.HI R14, RZ, 0x3, R4 ;  /* 0x00000003ff0e7819 */ /* 0x000fe20000011404 */
[----:B------:R-:W-:Y:S01]  /*25b0*/  IMAD.IADD R133, R133, 0x1, R10 ;  /* 0x0000000185857824 */ /* 0x000fe200078e020a */
[----:B------:R-:W-:Y:S01]  /*25c0*/  IADD3 R127, R111, R127, RZ ;  /* 0x0000007f6f7f7210 */ /* 0x000fe20007ffe0ff */
[----:B------:R-:W-:Y:S01]  /*25d0*/  IMAD.IADD R126, R99, 0x1, R7 ;  /* 0x00000001637e7824 */ /* 0x000fe200078e0207 */
[C---:B------:R-:W-:Y:S01]  /*25e0*/  LOP3.LUT R10, R0.reuse, 0x2, RZ, 0xc0, !PT ;  /* 0x00000002000a7812 */ /* 0x040fe200078ec0ff */
[----:B------:R-:W-:Y:S01]  /*25f0*/  IMAD.IADD R128, R105, 0x1, R9 ;  /* 0x0000000169807824 */ /* 0x000fe200078e0209 */
[C---:B------:R-:W-:Y:S01]  /*2600*/  LOP3.LUT R9, R0.reuse, 0x4, RZ, 0xc0, !PT ;  /* 0x0000000400097812 */ /* 0x040fe200078ec0ff */
[----:B------:R-:W-:Y:S01]  /*2610*/  IMAD.IADD R25, R101, 0x1, R21 ;  /* 0x0000000165197824 */ /* 0x000fe200078e0215 */
[----:B------:R-:W-:Y:S01]  /*2620*/  LOP3.LUT R8, R0, 0x8, RZ, 0xc0, !PT ;  /* 0x0000000800087812 */ /* 0x000fe200078ec0ff */
[----:B------:R-:W-:Y:S01]  /*2630*/  IMAD.IADD R21, R21, 0x1, R103 ;  /* 0x0000000115157824 */ /* 0x000fe200078e0267 */
[----:B------:R-:W-:Y:S01]  /*2640*/  SHF.R.S32.HI R7, RZ, 0x1f, R13 ;  /* 0x0000001fff077819 */ /* 0x000fe2000001140d */
[----:B------:R-:W-:Y:S01]  /*2650*/  IMAD.IADD R15, R15, 0x1, R109 ;  /* 0x000000010f0f7824 */ /* 0x000fe200078e026d */
[----:B------:R-:W-:Y:S01]  /*2660*/  SHF.R.S32.HI R6, RZ, 0x1f, R11 ;  /* 0x0000001fff067819 */ /* 0x000fe2000001140b */
[----:B------:R-:W-:-:S07]  /*2670*/  IMAD.IADD R5, R97, 0x1, R41 ;  /* 0x0000000161057824 */ /* 0x000fce00078e0229 */
.L_x_567:
[----:B------:R-:W0:Y:S01]  /*2680*/  LDC.64 R118, c[0x0][0x2d8] ;  /* 0x0000b600ff767b82 */ /* 0x000e220000000a00 */
[----:B---3--:R-:W-:Y:S01]  /*2690*/  IADD3 R45, R24, -0x1, RZ ;  /* 0xffffffff182d7810 */ /* 0x008fe20007ffe0ff */
[----:B------:R-:W-:Y:S05]  /*26a0*/  YIELD ;  /* 0x0000000000007946 */ /* 0x000fea0003800000 */
[----:B------:R-:W-:Y:S01]  /*26b0*/  SHF.R.S32.HI R42, RZ, 0x1f, R45 ;  /* 0x0000001fff2a7819 */ /* 0x000fe2000001142d */
[----:B-1----:R-:W1:Y:S01]  /*26c0*/  LDC R116, c[0x0][0x3d4] ;  /* 0x0000f500ff747b82 */ /* 0x002e620000000800 */
[-C--:B------:R-:W-:Y:S01]  /*26d0*/  IMAD R3, R126, R45.reuse, RZ ;  /* 0x0000002d7e037224 */ /* 0x080fe200078e02ff */
[----:B------:R-:W-:Y:S01]  /*26e0*/  BSSY B0, `(.L_x_460) ;  /* 0x000078c000007945 */ /* 0x000fe20003800000 */
[----:B------:R-:W-:-:S04]  /*26f0*/  IMAD.WIDE.U32 R124, R98, R45, RZ ;  /* 0x0000002d627c7225 */ /* 0x000fc800078e00ff */
[----:B------:R-:W-:Y:S01]  /*2700*/  IMAD R3, R42, R98, R3 ;  /* 0x000000622a037224 */ /* 0x000fe200078e0203 */
[CC--:B------:R-:W-:Y:S02]  /*2710*/  IADD3 R40, P2, R36.reuse, R124.reuse, RZ ;  /* 0x0000007c24287210 */ /* 0x0c0fe40007f5e0ff */
[CC--:B------:R-:W-:Y:S01]  /*2720*/  IADD3 R0, P3, P4, R36.reuse, R124.reuse, R132 ;  /* 0x0000007c24007210 */ /* 0x0c0fe20007c7e084 */
[----:B------:R-:W-:Y:S01]  /*2730*/  IMAD.IADD R92, R125, 0x1, R3 ;  /* 0x000000017d5c7824 */ /* 0x000fe200078e0203 */
[----:B------:R-:W-:-:S03]  /*2740*/  IADD3 R4, P5, P6, R36, R124, R130 ;  /* 0x0000007c24047210 */ /* 0x000fc60007ebe082 */
[----:B------:R-:W-:Y:S01]  /*2750*/  IMAD.X R41, R92, 0x1, R35, P2 ;  /* 0x000000015c297824 */ /* 0x000fe200010e0623 */
[C---:B0-----:R-:W-:Y:S02]  /*2760*/  LEA R52, P2, R0.reuse, R118, 0x1 ;  /* 0x0000007600347211 */ /* 0x041fe400078408ff */
[CC--:B------:R-:W-:Y:S02]  /*2770*/  IADD3.X R3, R35.reuse, R92.reuse, R131, P3, P4 ;  /* 0x0000005c23037210 */ /* 0x0c0fe40001fe8483 */
[----:B------:R-:W-:Y:S02]  /*2780*/  IADD3.X R24, R35, R92, R129, P5, P6 ;  /* 0x0000005c23187210 */ /* 0x000fe40002fec481 */
[----:B------:R-:W-:Y:S01]  /*2790*/  LEA.HI.X R53, R0, R119, R3, 0x1, P2 ;  /* 0x0000007700357211 */ /* 0x000fe200010f0c03 */
[----:B------:R-:W-:Y:S01]  /*27a0*/  IMAD R3, R17, 0x5000, R235 ;  /* 0x0000500011037824 */ /* 0x000fe200078e02eb */
[----:B-1----:R-:W-:Y:S02]  /*27b0*/  ISETP.GE.AND P2, PT, R116, 0x1, PT ;  /* 0x000000017400780c */ /* 0x002fe40003f46270 */
[----:B------:R-:W-:-:S02]  /*27c0*/  LEA R54, P5, R4, R118, 0x1 ;  /* 0x0000007604367211 */ /* 0x000fc400078a08ff */
[----:B------:R-:W-:Y:S02]  /*27d0*/  LEA R60, P6, R40, R118, 0x1 ;  /* 0x00000076283c7211 */ /* 0x000fe400078c08ff */
[----:B------:R-:W-:Y:S02]  /*27e0*/  ISETP.GT.AND P3, PT, R45, R121, PT ;  /* 0x000000792d00720c */ /* 0x000fe40003f64270 */
[-C--:B------:R-:W-:Y:S01]  /*27f0*/  LEA.HI.X R55, R4, R119.reuse, R24, 0x1, P5 ;  /* 0x0000007704377211 */ /* 0x080fe200028f0c18 */
[----:B------:R-:W-:Y:S01]  /*2800*/  IMAD.MOV.U32 R24, RZ, RZ, R45 ;  /* 0x000000ffff187224 */ /* 0x000fe200078e002d */
[----:B------:R-:W-:Y:S02]  /*2810*/  LEA.HI.X R61, R40, R119, R41, 0x1, P6 ;  /* 0x00000077283d7211 */ /* 0x000fe400030f0c29 */
[----:B------:R-:W-:Y:S02]  /*2820*/  P2R R114, PR, RZ, 0x8 ;  /* 0x00000008ff727803 */ /* 0x000fe40000000000 */
[----:B------:R-:W-:Y:S01]  /*2830*/  LEA R4, R3, R16, 0x1 ;  /* 0x0000001003047211 */ /* 0x000fe200078e08ff */
[----:B------:R-:W-:Y:S06]  /*2840*/  @!P2 BRA `(.L_x_461) ;  /* 0x0000007000dca947 */ /* 0x000fec0003800000 */
[----:B------:R-:W-:Y:S01]  /*2850*/  ULDC.U8 UR4, c[0x0][0x3f0] ;  /* 0x0000fc0000047ab9 */ /* 0x000fe20000000000 */
[-C--:B------:R-:W-:Y:S01]  /*2860*/  IMAD R3, R127, R45.reuse, RZ ;  /* 0x0000002d7f037224 */ /* 0x080fe200078e02ff */
[----:B------:R-:W-:Y:S01]  /*2870*/  ISETP.NE.AND P2, PT, RZ, UR4, PT ;  /* 0x00000004ff007c0c */ /* 0x000fe2000bf45270 */
[-C--:B------:R-:W-:Y:S02]  /*2880*/  IMAD R43, R128, R45.reuse, RZ ;  /* 0x0000002d802b7224 */ /* 0x080fe400078e02ff */
[C---:B------:R-:W-:Y:S02]  /*2890*/  IMAD R41, R42.reuse, R110, R3 ;  /* 0x0000006e2a297224 */ /* 0x040fe400078e0203 */
[----:B------:R-:W-:Y:S02]  /*28a0*/  IMAD R43, R42, R104, R43 ;  /* 0x000000682a2b7224 */ /* 0x000fe400078e022b */
[----:B------:R-:W-:Y:S02]  /*28b0*/  IMAD R3, R24, -0x50, R2 ;  /* 0xffffffb018037824 */ /* 0x000fe400078e0202 */
[----:B------:R-:W-:-:S03]  /*28c0*/  IMAD.WIDE.U32 R88, R104, R45, RZ ;  /* 0x0000002d68587225 */ /* 0x000fc600078e00ff */
[----:B------:R-:W-:Y:S01]  /*28d0*/  VIMNMX R3, R3, 0x50, PT ;  /* 0x0000005003037848 */ /* 0x000fe20003fe0100 */
[----:B------:R-:W-:Y:S01]  /*28e0*/  IMAD.WIDE.U32 R90, R110, R45, RZ ;  /* 0x0000002d6e5a7225 */ /* 0x000fe200078e00ff */
[----:B------:R-:W-:-:S03]  /*28f0*/  IADD3 R115, R89, R43, RZ ;  /* 0x0000002b59737210 */ /* 0x000fc60007ffe0ff */
[----:B------:R-:W-:Y:S01]  /*2900*/  IMAD.IADD R0, R91, 0x1, R41 ;  /* 0x000000015b007824 */ /* 0x000fe200078e0229 */
[----:B------:R-:W-:Y:S06]  /*2910*/  @!P2 BRA `(.L_x_462) ;  /* 0x00000034004ca947 */ /* 0x000fec0003800000 */
[----:B------:R-:W-:Y:S01]  /*2920*/  ISETP.GE.AND P3, PT, R18, R3, PT ;  /* 0x000000031200720c */ /* 0x000fe20003f66270 */
[----:B------:R-:W-:Y:S01]  /*2930*/  BSSY B1, `(.L_x_463) ;  /* 0x000002a000017945 */ /* 0x000fe20003800000 */
        /* <DEDUP_REMOVED lines=8> */
[----:B------:R-:W-:Y:S01]  /*29c0*/  CS2R R124, SRZ ;  /* 0x00000000007c7805 */ /* 0x000fe2000001ff00 */
[----:B------:R-:W-:Y:S06]  /*29d0*/  @P3 BRA `(.L_x_464) ;  /* 0x00000000007c3947 */ /* 0x000fec0003800000 */
[----:B------:R-:W-:Y:S01]  /*29e0*/  IADD3 R41, P2, R106, R90, RZ ;  /* 0x0000005a6a297210 */ /* 0x000fe20007f5e0ff */
[----:B------:R-:W-:Y:S01]  /*29f0*/  ULDC.64 UR4, c[0x0][0x3c8] ;  /* 0x0000f20000047ab9 */ /* 0x000fe20000000a00 */
[----:B------:R-:W-:Y:S02]  /*2a00*/  IADD3 R43, P4, R100, R88, RZ ;  /* 0x00000058642b7210 */ /* 0x000fe40007f9e0ff */
[----:B------:R-:W-:Y:S02]  /*2a10*/  CS2R R122, SRZ ;  /* 0x00000000007a7805 */ /* 0x000fe4000001ff00 */
[-C--:B------:R-:W-:Y:S01]  /*2a20*/  ISETP.GE.AND P5, PT, R22, R116.reuse, PT ;  /* 0x000000741600720c */ /* 0x080fe20003fa6270 */
[----:B------:R-:W-:Y:S01]  /*2a30*/  IMAD.X R42, R0, 0x1, R20, P2 ;  /* 0x00000001002a7824 */ /* 0x000fe200010e0614 */
[----:B------:R-:W-:Y:S01]  /*2a40*/  LEA R40, P2, R41, UR4, 0x1 ;  /* 0x0000000429287c11 */ /* 0x000fe2000f8408ff */
[----:B------:R-:W-:Y:S01]  /*2a50*/  IMAD.X R44, R115, 0x1, R25, P4 ;  /* 0x00000001732c7824 */ /* 0x000fe200020e0619 */
[----:B------:R-:W-:Y:S01]  /*2a60*/  CS2R R124, SRZ ;  /* 0x00000000007c7805 */ /* 0x000fe2000001ff00 */
[----:B------:R-:W-:Y:S01]  /*2a70*/  ULDC.64 UR6, c[0x0][0x208] ;  /* 0x0000820000067ab9 */ /* 0x000fe20000000a00 */
[----:B------:R-:W-:Y:S01]  /*2a80*/  LEA.HI.X R41, R41, UR5, R42, 0x1, P2 ;  /* 0x0000000529297c11 */ /* 0x000fe200090f0c2a */
[----:B------:R-:W-:Y:S01]  /*2a90*/  ULDC.64 UR4, c[0x0][0x3e0] ;  /* 0x0000f80000047ab9 */ /* 0x000fe20000000a00 */
[----:B------:R-:W-:-:S02]  /*2aa0*/  ISETP.GE.AND P4, PT, R215, R116, PT ;  /* 0x00000074d700720c */ /* 0x000fc40003f86270 */
[----:B------:R-:W-:-:S03]  /*2ab0*/  LEA R42, P2, R43, UR4, 0x1 ;  /* 0x000000042b2a7c11 */ /* 0x000fc6000f8408ff */
[----:B------:R0:W5:Y:S01]  /*2ac0*/  @!P5 LDG.E.64 R122, desc[UR6][R40.64] ;  /* 0x00000006287ad981 */ /* 0x000162000c1e1b00 */
[----:B------:R-:W-:Y:S02]  /*2ad0*/  LEA.HI.X R43, R43, UR5, R44, 0x1, P2 ;  /* 0x000000052b2b7c11 */ /* 0x000fe400090f0c2c */
[----:B------:R-:W-:-:S03]  /*2ae0*/  ISETP.GE.AND P2, PT, R214, R116, PT ;  /* 0x00000074d600720c */ /* 0x000fc60003f46270 */
[----:B------:R0:W5:Y:S01]  /*2af0*/  @!P5 LDG.E.64 R124, desc[UR6][R42.64] ;  /* 0x000000062a7cd981 */ /* 0x000162000c1e1b00 */
[----:B------:R-:W-:Y:S02]  /*2b00*/  ISETP.GE.AND P5, PT, R216, R116, PT ;  /* 0x00000074d800720c */ /* 0x000fe40003fa6270 */
[----:B------:R-:W-:Y:S02]  /*2b10*/  CS2R R94, SRZ ;  /* 0x00000000005e7805 */ /* 0x000fe4000001ff00 */
[----:B------:R-:W-:Y:S02]  /*2b20*/  CS2R R86, SRZ ;  /* 0x0000000000567805 */ /* 0x000fe4000001ff00 */
[----:B------:R-:W-:Y:S02]  /*2b30*/  CS2R R82, SRZ ;  /* 0x0000000000527805 */ /* 0x000fe4000001ff00 */
[----:B------:R-:W-:Y:S02]  /*2b40*/  CS2R R118, SRZ ;  /* 0x0000000000767805 */ /* 0x000fe4000001ff00 */
[----:B------:R-:W-:-:S02]  /*2b50*/  CS2R R92, SRZ ;  /* 0x00000000005c7805 */ /* 0x000fc4000001ff00 */
[----:B------:R-:W-:Y:S01]  /*2b60*/  CS2R R84, SRZ ;  /* 0x0000000000547805 */ /* 0x000fe2000001ff00 */
[----:B------:R0:W5:Y:S04]  /*2b70*/  @!P4 LDG.E.64 R94, desc[UR6][R40.64+0x40] ;  /* 0x00004006285ec981 */ /* 0x000168000c1e1b00 */
[----:B------:R0:W5:Y:S04]  /*2b80*/  @!P2 LDG.E.64 R86, desc[UR6][R40.64+0x80] ;  /* 0x000080062856a981 */ /* 0x000168000c1e1b00 */
[----:B------:R0:W5:Y:S04]  /*2b90*/  @!P5 LDG.E.64 R82, desc[UR6][R40.64+0xc0] ;  /* 0x0000c0062852d981 */ /* 0x000168000c1e1b00 */
[----:B------:R0:W5:Y:S04]  /*2ba0*/  @!P4 LDG.E.64 R118, desc[UR6][R42.64+0x40] ;  /* 0x000040062a76c981 */ /* 0x000168000c1e1b00 */
[----:B------:R0:W5:Y:S04]  /*2bb0*/  @!P2 LDG.E.64 R92, desc[UR6][R42.64+0x80] ;  /* 0x000080062a5ca981 */ /* 0x000168000c1e1b00 */
[----:B------:R0:W5:Y:S02]  /*2bc0*/  @!P5 LDG.E.64 R84, desc[UR6][R42.64+0xc0] ;  /* 0x0000c0062a54d981 */ /* 0x000164000c1e1b00 */
.L_x_464:
[----:B------:R-:W-:Y:S05]  /*2bd0*/  BSYNC B1 ;  /* 0x0000000000017941 */ /* 0x000fea0003800000 */
.L_x_463:
[----:B0----5:R-:W-:Y:S01]  /*2be0*/  IMAD.MOV.U32 R41, RZ, RZ, R83 ;  /* 0x000000ffff297224 */ /* 0x021fe200078e0053 */
[----:B------:R-:W-:Y:S01]  /*2bf0*/  MOV R40, R82 ;  /* 0x0000005200287202 */ /* 0x000fe20000000f00 */
[----:B------:R-:W-:Y:S01]  /*2c00*/  IMAD.MOV.U32 R42, RZ, RZ, R86 ;  /* 0x000000ffff2a7224 */ /* 0x000fe200078e0056 */
[----:B------:R-:W-:Y:S01]  /*2c10*/  ISETP.GE.AND P4, PT, R217, R3, PT ;  /* 0x00000003d900720c */ /* 0x000fe20003f86270 */
[----:B------:R-:W-:Y:S01]  /*2c20*/  BSSY B1, `(.L_x_465) ;  /* 0x000003d000017945 */ /* 0x000fe20003800000 */
[----:B------:R-:W-:Y:S01]  /*2c30*/  PRMT R162, R41, 0x5410, R40 ;  /* 0x0000541029a27816 */ /* 0x000fe20000000028 */
[----:B------:R-:W-:Y:S01]  /*2c40*/  IMAD.MOV.U32 R41, RZ, RZ, R94 ;  /* 0x000000ffff297224 */ /* 0x000fe200078e005e */
[----:B------:R-:W-:Y:S02]  /*2c50*/  MOV R40, R87 ;  /* 0x0000005700287202 */ /* 0x000fe40000000f00 */
[----:B------:R-:W-:Y:S02]  /*2c60*/  CS2R R70, SRZ ;  /* 0x0000000000467805 */ /* 0x000fe4000001ff00 */
[----:B------:R-:W-:-:S02]  /*2c70*/  CS2R R74, SRZ ;  /* 0x00000000004a7805 */ /* 0x000fc4000001ff00 */
[----:B------:R-:W-:Y:S02]  /*2c80*/  CS2R R78, SRZ ;  /* 0x00000000004e7805 */ /* 0x000fe4000001ff00 */
[----:B------:R-:W-:Y:S01]  /*2c90*/  PRMT R164, R42, 0x5410, R40 ;  /* 0x000054102aa47816 */ /* 0x000fe20000000028 */
[----:B------:R-:W-:Y:S01]  /*2ca0*/  IMAD.MOV.U32 R40, RZ, RZ, R95 ;  /* 0x000000ffff287224 */ /* 0x000fe200078e005f */
[----:B------:R-:W-:Y:S02]  /*2cb0*/  MOV R42, R122 ;  /* 0x0000007a002a7202 */ /* 0x000fe40000000f00 */
[----:B------:R-:W-:Y:S02]  /*2cc0*/  CS2R R68, SRZ ;  /* 0x0000000000447805 */ /* 0x000fe4000001ff00 */
[----:B------:R-:W-:Y:S02]  /*2cd0*/  CS2R R72, SRZ ;  /* 0x0000000000487805 */ /* 0x000fe4000001ff00 */
[----:B------:R-:W-:-:S02]  /*2ce0*/  CS2R R76, SRZ ;  /* 0x00000000004c7805 */ /* 0x000fc4000001ff00 */
[----:B------:R-:W-:Y:S01]  /*2cf0*/  PRMT R165, R41, 0x5410, R40 ;  /* 0x0000541029a57816 */ /* 0x000fe20000000028 */
[----:B------:R-:W-:Y:S01]  /*2d00*/  IMAD.MOV.U32 R41, RZ, RZ, R123 ;  /* 0x000000ffff297224 */ /* 0x000fe200078e007b */
[----:B------:R-:W-:Y:S01]  /*2d10*/  CS2R R80, SRZ ;  /* 0x0000000000507805 */ /* 0x000fe2000001ff00 */
[----:B------:R-:W-:-:S03]  /*2d20*/  IMAD.MOV.U32 R40, RZ, RZ, R84 ;  /* 0x000000ffff287224 */ /* 0x000fc600078e0054 */
[----:B------:R-:W-:Y:S01]  /*2d30*/  PRMT R157, R42, 0x5410, R41 ;  /* 0x000054102a9d7816 */ /* 0x000fe20000000029 */
[----:B------:R-:W-:Y:S01]  /*2d40*/  IMAD.MOV.U32 R42, RZ, RZ, R92 ;  /* 0x000000ffff2a7224 */ /* 0x000fe200078e005c */
[----:B------:R-:W-:-:S04]  /*2d50*/  MOV R41, R85 ;  /* 0x0000005500297202 */ /* 0x000fc80000000f00 */
[----:B------:R-:W-:Y:S01]  /*2d60*/  PRMT R163, R40, 0x5410, R41 ;  /* 0x0000541028a37816 */ /* 0x000fe20000000029 */
[----:B------:R-:W-:Y:S01]  /*2d70*/  IMAD.MOV.U32 R40, RZ, RZ, R93 ;  /* 0x000000ffff287224 */ /* 0x000fe200078e005d */
[----:B------:R-:W-:-:S04]  /*2d80*/  MOV R41, R118 ;  /* 0x0000007600297202 */ /* 0x000fc80000000f00 */
[----:B------:R-:W-:Y:S01]  /*2d90*/  PRMT R166, R42, 0x5410, R40 ;  /* 0x000054102aa67816 */ /* 0x000fe20000000028 */
[----:B------:R-:W-:Y:S02]  /*2da0*/  IMAD.MOV.U32 R40, RZ, RZ, R119 ;  /* 0x000000ffff287224 */ /* 0x000fe400078e0077 */
[----:B------:R-:W-:-:S03]  /*2db0*/  IMAD.MOV.U32 R42, RZ, RZ, R124 ;  /* 0x000000ffff2a7224 */ /* 0x000fc600078e007c */
[----:B------:R-:W-:Y:S02]  /*2dc0*/  PRMT R167, R41, 0x5410, R40 ;  /* 0x0000541029a77816 */ /* 0x000fe40000000028 */
[----:B------:R-:W-:-:S04]  /*2dd0*/  MOV R41, R125 ;  /* 0x0000007d00297202 */ /* 0x000fc80000000f00 */
[----:B------:R-:W-:Y:S01]  /*2de0*/  PRMT R159, R42, 0x5410, R41 ;  /* 0x000054102a9f7816 */ /* 0x000fe20000000029 */
[----:B------:R-:W-:Y:S06]  /*2df0*/  @P4 BRA `(.L_x_466) ;  /* 0x00000000007c4947 */ /* 0x000fec0003800000 */
[----:B------:R-:W-:Y:S01]  /*2e00*/  IADD3 R41, P2, P5, R106, R90, R28 ;  /* 0x0000005a6a297210 */ /* 0x000fe20007d5e01c */
[----:B------:R-:W-:Y:S01]  /*2e10*/  ULDC.64 UR4, c[0x0][0x3c8] ;  /* 0x0000f20000047ab9 */ /* 0x000fe20000000a00 */
[----:B------:R-:W-:Y:S01]  /*2e20*/  ULDC.64 UR6, c[0x0][0x3e0] ;  /* 0x0000f80000067ab9 */ /* 0x000fe20000000a00 */
[----:B------:R-:W-:Y:S02]  /*2e30*/  CS2R R78, SRZ ;  /* 0x00000000004e7805 */ /* 0x000fe4000001ff00 */
[----:B------:R-:W-:Y:S02]  /*2e40*/  IADD3.X R46, R20, R0, R30, P2, P5 ;  /* 0x00000000142e7210 */ /* 0x000fe400017ea41e */
[----:B------:R-:W-:Y:S02]  /*2e50*/  CS2R R74, SRZ ;  /* 0x00000000004a7805 */ /* 0x000fe4000001ff00 */
[----:B------:R-:W-:Y:S02]  /*2e60*/  IADD3 R43, P2, P5, R100, R88, R32 ;  /* 0x00000058642b7210 */ /* 0x000fe40007d5e020 */
[----:B------:R-:W-:-:S02]  /*2e70*/  CS2R R80, SRZ ;  /* 0x0000000000507805 */ /* 0x000fc4000001ff00 */
[----:B------:R-:W-:Y:S01]  /*2e80*/  CS2R R76, SRZ ;  /* 0x00000000004c7805 */ /* 0x000fe2000001ff00 */
[----:B------:R-:W-:Y:S01]  /*2e90*/  ULDC.64 UR8, c[0x0][0x208] ;  /* 0x0000820000087ab9 */ /* 0x000fe20000000a00 */
[----:B------:R-:W-:Y:S02]  /*2ea0*/  IADD3.X R44, R25, R115, R34, P2, P5 ;  /* 0x00000073192c7210 */ /* 0x000fe400017ea422 */
[----:B------:R-:W-:Y:S02]  /*2eb0*/  LEA R40, P2, R41, UR4, 0x1 ;  /* 0x0000000429287c11 */ /* 0x000fe4000f8408ff */
[----:B------:R-:W-:Y:S02]  /*2ec0*/  LEA R42, P5, R43, UR6, 0x1 ;  /* 0x000000062b2a7c11 */ /* 0x000fe4000f8a08ff */
[----:B------:R-:W-:Y:S02]  /*2ed0*/  LEA.HI.X R41, R41, UR5, R46, 0x1, P2 ;  /* 0x0000000529297c11 */ /* 0x000fe400090f0c2e */
[----:B------:R-:W-:-:S02]  /*2ee0*/  LEA.HI.X R43, R43, UR7, R44, 0x1, P5 ;  /* 0x000000072b2b7c11 */ /* 0x000fc4000a8f0c2c */
[-C--:B------:R-:W-:Y:S02]  /*2ef0*/  ISETP.GE.AND P2, PT, R22, R116.reuse, PT ;  /* 0x000000741600720c */ /* 0x080fe40003f46270 */
[----:B------:R-:W-:Y:S02]  /*2f00*/  ISETP.GE.AND P5, PT, R215, R116, PT ;  /* 0x00000074d700720c */ /* 0x000fe40003fa6270 */
[----:B------:R-:W-:Y:S02]  /*2f10*/  CS2R R70, SRZ ;  /* 0x0000000000467805 */ /* 0x000fe4000001ff00 */
[----:B------:R-:W-:Y:S02]  /*2f20*/  CS2R R66, SRZ ;  /* 0x0000000000427805 */ /* 0x000fe4000001ff00 */
[----:B------:R-:W-:-:S05]  /*2f30*/  CS2R R72, SRZ ;  /* 0x0000000000487805 */ /* 0x000fca000001ff00 */
[----:B------:R0:W5:Y:S04]  /*2f40*/  @!P2 LDG.E.64 R78, desc[UR8][R40.64] ;  /* 0x00000008284ea981 */ /* 0x000168000c1e1b00 */
[----:B------:R0:W5:Y:S01]  /*2f50*/  @!P2 LDG.E.64 R80, desc[UR8][R42.64] ;  /* 0x000000082a50a981 */ /* 0x000162000c1e1b00 */
[----:B------:R-:W-:-:S03]  /*2f60*/  ISETP.GE.AND P2, PT, R214, R116, PT ;  /* 0x00000074d600720c */ /* 0x000fc60003f46270 */
[----:B------:R0:W5:Y:S04]  /*2f70*/  @!P5 LDG.E.64 R74, desc[UR8][R40.64+0x40] ;  /* 0x00004008284ad981 */ /* 0x000168000c1e1b00 */
[----:B------:R0:W5:Y:S01]  /*2f80*/  @!P5 LDG.E.64 R76, desc[UR8][R42.64+0x40] ;  /* 0x000040082a4cd981 */ /* 0x000162000c1e1b00 */
[----:B------:R-:W-:Y:S02]  /*2f90*/  ISETP.GE.AND P5, PT, R216, R116, PT ;  /* 0x00000074d800720c */ /* 0x000fe40003fa6270 */
[----:B------:R-:W-:-:S03]  /*2fa0*/  CS2R R68, SRZ ;  /* 0x0000000000447805 */ /* 0x000fc6000001ff00 */
[----:B------:R0:W5:Y:S04]  /*2fb0*/  @!P2 LDG.E.64 R70, desc[UR8][R40.64+0x80] ;  /* 0x000080082846a981 */ /* 0x000168000c1e1b00 */
[----:B------:R0:W5:Y:S04]  /*2fc0*/  @!P2 LDG.E.64 R72, desc[UR8][R42.64+0x80] ;  /* 0x000080082a48a981 */ /* 0x000168000c1e1b00 */
[----:B------:R0:W5:Y:S04]  /*2fd0*/  @!P5 LDG.E.64 R66, desc[UR8][R40.64+0xc0] ;  /* 0x0000c0082842d981 */ /* 0x000168000c1e1b00 */
[----:B------:R0:W5:Y:S02]  /*2fe0*/  @!P5 LDG.E.64 R68, desc[UR8][R42.64+0xc0] ;  /* 0x0000c0082a44d981 */ /* 0x000164000c1e1b00 */
.L_x_466:
[----:B------:R-:W-:Y:S05]  /*2ff0*/  BSYNC B1 ;  /* 0x0000000000017941 */ /* 0x000fea0003800000 */
.L_x_465:
        /* <DEDUP_REMOVED lines=8> */
[----:B------:R-:W-:Y:S01]  /*3080*/  CS2R R58, SRZ ;  /* 0x00000000003a7805 */ /* 0x000fe2000001ff00 */
[----:B-----5:R-:W-:Y:S01]  /*3090*/  IMAD.MOV.U32 R136, RZ, RZ, R66 ;  /* 0x000000ffff887224 */ /* 0x020fe200078e0042 */
[----:B------:R-:W-:Y:S01]  /*30a0*/  CS2R R64, SRZ ;  /* 0x0000000000407805 */ /* 0x000fe2000001ff00 */
[----:B------:R-:W-:Y:S06]  /*30b0*/  @P5 BRA `(.L_x_468) ;  /* 0x00000000007c5947 */ /* 0x000fec0003800000 */
[----:B------:R-:W-:Y:S01]  /*30c0*/  IADD3 R90, P2, P6, R106, R27, R90 ;  /* 0x0000001b6a5a7210 */ /* 0x000fe20007e5e05a */
[----:B------:R-:W-:Y:S01]  /*30d0*/  ULDC.64 UR4, c[0x0][0x3c8] ;  /* 0x0000f20000047ab9 */ /* 0x000fe20000000a00 */
[----:B------:R-:W-:Y:S01]  /*30e0*/  ULDC.64 UR6, c[0x0][0x3e0] ;  /* 0x0000f80000067ab9 */ /* 0x000fe20000000a00 */
[----:B------:R-:W-:Y:S02]  /*30f0*/  CS2R R62, SRZ ;  /* 0x00000000003e7805 */ /* 0x000fe4000001ff00 */
[----:B0-----:R-:W-:Y:S02]  /*3100*/  IADD3.X R41, R20, R29, R0, P2, P6 ;  /* 0x0000001d14297210 */ /* 0x001fe400017ec400 */
[----:B------:R-:W-:Y:S02]  /*3110*/  CS2R R64, SRZ ;  /* 0x0000000000407805 */ /* 0x000fe4000001ff00 */
[----:B------:R-:W-:Y:S01]  /*3120*/  IADD3 R88, P2, P6, R100, R31, R88 ;  /* 0x0000001f64587210 */ /* 0x000fe20007e5e058 */
[----:B------:R-:W-:-:S03]  /*3130*/  ULDC.64 UR8, c[0x0][0x208] ;  /* 0x0000820000087ab9 */ /* 0x000fc60000000a00 */
[----:B------:R-:W-:Y:S02]  /*3140*/  IADD3.X R115, R25, R33, R115, P2, P6 ;  /* 0x0000002119737210 */ /* 0x000fe400017ec473 */
[----:B------:R-:W-:-:S04]  /*3150*/  LEA R40, P2, R90, UR4, 0x1 ;  /* 0x000000045a287c11 */ /* 0x000fc8000f8408ff */
[----:B------:R-:W-:Y:S02]  /*3160*/  LEA.HI.X R41, R90, UR5, R41, 0x1, P2 ;  /* 0x000000055a297c11 */ /* 0x000fe400090f0c29 */
[----:B------:R-:W-:-:S04]  /*3170*/  LEA R42, P2, R88, UR6, 0x1 ;  /* 0x00000006582a7c11 */ /* 0x000fc8000f8408ff */
[----:B------:R-:W-:Y:S02]  /*3180*/  LEA.HI.X R43, R88, UR7, R115, 0x1, P2 ;  /* 0x00000007582b7c11 */ /* 0x000fe400090f0c73 */
[----:B------:R-:W-:Y:S02]  /*3190*/  ISETP.GE.AND P2, PT, R22, R116, PT ;  /* 0x000000741600720c */ /* 0x000fe40003f46270 */
[----:B------:R-:W-:Y:S02]  /*31a0*/  CS2R R56, SRZ ;  /* 0x0000000000387805 */ /* 0x000fe4000001ff00 */
[----:B------:R-:W-:-:S09]  /*31b0*/  CS2R R58, SRZ ;  /* 0x00000000003a7805 */ /* 0x000fd2000001ff00 */
[----:B------:R1:W5:Y:S04]  /*31c0*/  @!P2 LDG.E.64 R62, desc[UR8][R40.64] ;  /* 0x00000008283ea981 */ /* 0x000368000c1e1b00 */
[----:B------:R1:W5:Y:S01]  /*31d0*/  @!P2 LDG.E.64 R64, desc[UR8][R42.64] ;  /* 0x000000082a40a981 */ /* 0x000362000c1e1b00 */
        /* <DEDUP_REMOVED lines=10> */
[----:B------:R-:W-:-:S13]  /*3280*/  ISETP.GE.AND P2, PT, R216, R116, PT ;  /* 0x00000074d800720c */ /* 0x000fda0003f46270 */
[----:B------:R1:W5:Y:S04]  /*3290*/  @!P2 LDG.E.64 R44, desc[UR8][R40.64+0xc0] ;  /* 0x0000c008282ca981 */ /* 0x000368000c1e1b00 */
[----:B------:R1:W5:Y:S02]  /*32a0*/  @!P2 LDG.E.64 R46, desc[UR8][R42.64+0xc0] ;  /* 0x0000c0082a2ea981 */ /* 0x000364000c1e1b00 */
.L_x_468:
[----:B------:R-:W-:Y:S05]  /*32b0*/  BSYNC B1 ;  /* 0x0000000000017941 */ /* 0x000fea0003800000 */
.L_x_467:
[----:B01----:R-:W-:Y:S01]  /*32c0*/  IMAD.MOV.U32 R41, RZ, RZ, R71 ;  /* 0x000000ffff297224 */ /* 0x003fe200078e0047 */
[----:B------:R-:W-:Y:S01]  /*32d0*/  MOV R40, R70 ;  /* 0x0000004600287202 */ /* 0x000fe20000000f00 */
[----:B------:R-:W-:Y:S01]  /*32e0*/  IMAD.MOV.U32 R0, RZ, RZ, R67 ;  /* 0x000000ffff007224 */ /* 0x000fe200078e0043 */
[----:B------:R-:W-:Y:S01]  /*32f0*/  PRMT R139, R136, 0x7610, R139 ;  /* 0x00007610888b7816 */ /* 0x000fe2000000008b */
[----:B------:R-:W-:Y:S01]  /*3300*/  IMAD.MOV.U32 R42, RZ, RZ, R74 ;  /* 0x000000ffff2a7224 */ /* 0x000fe200078e004a */
[----:B------:R-:W-:Y:S01]  /*3310*/  PRMT R141, R40, 0x5410, R41 ;  /* 0x00005410288d7816 */ /* 0x000fe20000000029 */
[----:B------:R-:W-:Y:S01]  /*3320*/  IMAD.MOV.U32 R40, RZ, RZ, R78 ;  /* 0x000000ffff287224 */ /* 0x000fe200078e004e */
[----:B------:R-:W-:Y:S01]  /*3330*/  PRMT R139, R139, 0x5410, R0 ;  /* 0x000054108b8b7816 */ /* 0x000fe20000000000 */
[----:B------:R-:W-:Y:S01]  /*3340*/  IMAD.MOV.U32 R41, RZ, RZ, R79 ;  /* 0x000000ffff297224 */ /* 0x000fe200078e004f */
[----:B------:R-:W-:Y:S01]  /*3350*/  PRMT R153, R42, 0x7610, R153 ;  /* 0x000076102a997816 */ /* 0x000fe20000000099 */
[----:B------:R-:W-:Y:S01]  /*3360*/  ULOP3.LUT UR4, UR60, 0x1, URZ, 0xfc, !UPT ;  /* 0x000000013c047892 */ /* 0x000fe2000f8efc3f */
[----:B------:R-:W-:-:S02]  /*3370*/  MOV R0, R75 ;  /* 0x0000004b00007202 */ /* 0x000fc40000000f00 */
[----:B------:R-:W-:Y:S01]  /*3380*/  MOV R42, R68 ;  /* 0x00000044002a7202 */ /* 0x000fe20000000f00 */
[----:B------:R-:W-:Y:S01]  /*3390*/  UISETP.NE.AND UP0, UPT, UR4, 0x3, UPT ;  /* 0x000000030400788c */ /* 0x000fe2000bf05270 */
[----:B------:R-:W-:Y:S01]  /*33a0*/  PRMT R153, R153, 0x5410, R0 ;  /* 0x0000541099997816 */ /* 0x000fe20000000000 */
[----:B------:R-:W-:Y:S01]  /*33b0*/  IMAD.MOV.U32 R0, RZ, RZ, R69 ;  /* 0x000000ffff007224 */ /* 0x000fe200078e0045 */
[----:B------:R-:W-:Y:S01]  /*33c0*/  PRMT R161, R161, 0x5410, R40 ;  /* 0x00005410a1a17816 */ /* 0x000fe20000000028 */
[----:B------:R-:W-:Y:S01]  /*33d0*/  IMAD.MOV.U32 R40, RZ, RZ, R72 ;  /* 0x000000ffff287224 */ /* 0x000fe200078e0048 */
[----:B------:R-:W-:Y:S02]  /*33e0*/  PRMT R160, R41, 0x7610, R160 ;  /* 0x0000761029a07816 */ /* 0x000fe400000000a0 */
[----:B------:R-:W-:Y:S01]  /*33f0*/  PRMT R140, R42, 0x7610, R140 ;  /* 0x000076102a8c7816 */ /* 0x000fe2000000008c */
[----:B------:R-:W-:Y:S01]  /*3400*/  IMAD.MOV.U32 R42, RZ, RZ, R76 ;  /* 0x000000ffff2a7224 */ /* 0x000fe200078e004c */
[----:B------:R-:W-:-:S02]  /*3410*/  MOV R41, R73 ;  /* 0x0000004900297202 */ /* 0x000fc40000000f00 */
[----:B------:R-:W-:Y:S01]  /*3420*/  PRMT R140, R140, 0x5410, R0 ;  /* 0x000054108c8c7816 */ /* 0x000fe20000000000 */
[----:B------:R-:W-:Y:S01]  /*3430*/  IMAD.MOV.U32 R0, RZ, RZ, R77 ;  /* 0x000000ffff007224 */ /* 0x000fe200078e004d */
[----:B------:R-:W-:Y:S01]  /*3440*/  PRMT R145, R40, 0x5410, R41 ;  /* 0x0000541028917816 */ /* 0x000fe20000000029 */
[----:B------:R-:W-:Y:S01]  /*3450*/  IMAD.MOV.U32 R41, RZ, RZ, R81 ;  /* 0x000000ffff297224 */ /* 0x000fe200078e0051 */
[----:B------:R-:W-:Y:S01]  /*3460*/  PRMT R154, R42, 0x7610, R154 ;  /* 0x000076102a9a7816 */ /* 0x000fe2000000009a */
[----:B-----5:R-:W-:Y:S01]  /*3470*/  IMAD.MOV.U32 R42, RZ, RZ, R44 ;  /* 0x000000ffff2a7224 */ /* 0x020fe200078e002c */
[----:B------:R-:W-:Y:S02]  /*3480*/  MOV R40, R80 ;  /* 0x0000005000287202 */ /* 0x000fe40000000f00 */
[----:B------:R-:W-:Y:S02]  /*3490*/  PRMT R154, R154, 0x5410, R0 ;  /* 0x000054109a9a7816 */ /* 0x000fe40000000000 */
[----:B------:R-:W-:Y:S01]  /*34a0*/  PRMT R161, R40, 0x7610, R161 ;  /* 0x0000761028a17816 */ /* 0x000fe200000000a1 */
[----:B------:R-:W-:Y:S01]  /*34b0*/  IMAD.MOV.U32 R40, RZ, RZ, R51 ;  /* 0x000000ffff287224 */ /* 0x000fe200078e0033 */
[----:B------:R-:W-:Y:S01]  /*34c0*/  PRMT R160, R160, 0x5410, R41 ;  /* 0x00005410a0a07816 */ /* 0x000fe20000000029 */
[----:B------:R-:W-:Y:S01]  /*34d0*/  IMAD.MOV.U32 R41, RZ, RZ, R50 ;  /* 0x000000ffff297224 */ /* 0x000fe200078e0032 */
[----:B------:R-:W-:-:S02]  /*34e0*/  MOV R0, R56 ;  /* 0x0000003800007202 */ /* 0x000fc40000000f00 */
[----:B------:R-:W-:Y:S02]  /*34f0*/  PRMT R88, R42, 0x7610, R88 ;  /* 0x000076102a587816 */ /* 0x000fe40000000058 */
[----:B------:R-:W-:Y:S01]  /*3500*/  PRMT R136, R0, 0x7610, R136 ;  /* 0x0000761000887816 */ /* 0x000fe20000000088 */
[----:B------:R-:W-:Y:S01]  /*3510*/  IMAD.MOV.U32 R0, RZ, RZ, R46 ;  /* 0x000000ffff007224 */ /* 0x000fe200078e002e */
[----:B------:R-:W-:Y:S01]  /*3520*/  PRMT R90, R41, 0x5410, R40 ;  /* 0x00005410295a7816 */ /* 0x000fe20000000028 */
[----:B------:R-:W-:Y:S01]  /*3530*/  IMAD.MOV.U32 R41, RZ, RZ, R62 ;  /* 0x000000ffff297224 */ /* 0x000fe200078e003e */
[----:B------:R-:W-:Y:S02]  /*3540*/  MOV R42, R45 ;  /* 0x0000002d002a7202 */ /* 0x000fe40000000f00 */
[----:B------:R-:W-:Y:S02]  /*3550*/  MOV R40, R63 ;  /* 0x0000003f00287202 */ /* 0x000fe40000000f00 */
[----:B------:R-:W-:-:S02]  /*3560*/  PLOP3.LUT P2, PT, PT, PT, UP0, 0x80, 0x0 ;  /* 0x000000000000781c */ /* 0x000fc40003f4f008 */
[----:B------:R-:W-:Y:S01]  /*3570*/  PRMT R88, R88, 0x5410, R42 ;  /* 0x0000541058587816 */ /* 0x000fe2000000002a */
[----:B------:R-:W-:Y:S01]  /*3580*/  IMAD.MOV.U32 R42, RZ, RZ, R57 ;  /* 0x000000ffff2a7224 */ /* 0x000fe200078e0039 */
[----:B------:R-:W-:Y:S01]  /*3590*/  PRMT R89, R0, 0x7610, R89 ;  /* 0x0000761000597816 */ /* 0x000fe20000000059 */
[----:B------:R-:W-:Y:S01]  /*35a0*/  IMAD.MOV.U32 R0, RZ, RZ, R49 ;  /* 0x000000ffff007224 */ /* 0x000fe200078e0031 */
[----:B------:R-:W-:Y:S01]  /*35b0*/  PRMT R138, R41, 0x5410, R40 ;  /* 0x00005410298a7816 */ /* 0x000fe20000000028 */
[----:B------:R-:W-:Y:S01]  /*35c0*/  IMAD.MOV.U32 R41, RZ, RZ, R47 ;  /* 0x000000ffff297224 */ /* 0x000fe200078e002f */
[----:B------:R-:W-:Y:S02]  /*35d0*/  MOV R40, R48 ;  /* 0x0000003000287202 */ /* 0x000fe40000000f00 */
[----:B------:R-:W-:Y:S01]  /*35e0*/  PRMT R136, R136, 0x5410, R42 ;  /* 0x0000541088887816 */ /* 0x000fe2000000002a */
[----:B------:R-:W-:Y:S01]  /*35f0*/  IMAD.MOV.U32 R42, RZ, RZ, R58 ;  /* 0x000000ffff2a7224 */ /* 0x000fe200078e003a */
[----:B------:R-:W-:Y:S01]  /*3600*/  PRMT R91, R40, 0x5410, R0 ;  /* 0x00005410285b7816 */ /* 0x000fe20000000000 */
[----:B------:R-:W-:Y:S01]  /*3610*/  IMAD.MOV.U32 R40, RZ, RZ, R64 ;  /* 0x000000ffff287224 */ /* 0x000fe200078e0040 */
[----:B------:R-:W-:Y:S01]  /*3620*/  PRMT R89, R89, 0x5410, R41 ;  /* 0x0000541059597816 */ /* 0x000fe20000000029 */
[----:B------:R-:W-:Y:S01]  /*3630*/  IMAD.MOV.U32 R0, RZ, RZ, R65 ;  /* 0x000000ffff007224 */ /* 0x000fe200078e0041 */
[----:B------:R-:W-:-:S04]  /*3640*/  MOV R41, R59 ;  /* 0x0000003b00297202 */ /* 0x000fc80000000f00 */
[----:B------:R-:W-:Y:S02]  /*3650*/  PRMT R137, R42, 0x5410, R41 ;  /* 0x000054102a897816 */ /* 0x000fe40000000029 */
[----:B------:R-:W-:Y:S01]  /*3660*/  PRMT R158, R40, 0x5410, R0 ;  /* 0x00005410289e7816 */ /* 0x000fe20000000000 */
[----:B------:R-:W-:Y:S06]  /*3670*/  @!P2 BRA `(.L_x_469) ;  /* 0x000000000004a947 */ /* 0x000fec0003800000 */
[----:B------:R-:W-:Y:S01]  /*3680*/  BPT.TRAP 0x1 ;  /* 0x000000040000795c */ /* 0x000fe20000300000 */
.L_x_469:
[----:B------:R-:W-:Y:S01]  /*3690*/  LEA R0, R17, R16, 0x3 ;  /* 0x0000001011007211 */ /* 0x000fe200078e18ff */
[----:B------:R-:W-:Y:S01]  /*36a0*/  BSSY B1, `(.L_x_470) ;  /* 0x0000004000017945 */ /* 0x000fe20003800000 */
[----:B------:R-:W-:-:S04]  /*36b0*/  SHF.L.U32 R115, R219, 0x1f, RZ ;  /* 0x0000001fdb737819 */ /* 0x000fc800000006ff */
[----:B------:R-:W0:Y:S02]  /*36c0*/  SYNCS.PHASECHK.TRANS64.TRYWAIT P6, [R0+URZ+0x38890], R115 ;  /* 0x03889073000075a7 */ /* 0x000e2400080c017f */
[----:B0-----:R-:W-:Y:S05]  /*36d0*/  @!P6 BRA `(.L_x_471) ;  /* 0x000002280010e947 */ /* 0x001fea0003800000 */
.L_x_790:
[----:B------:R-:W-:Y:S05]  /*36e0*/  BSYNC B1 ;  /* 0x0000000000017941 */ /* 0x000fea0003800000 */
.L_x_470:
[----:B------:R-:W-:Y:S04]  /*36f0*/  BSSY B1, `(.L_x_472) ;  /* 0x00000d3000017945 */ /* 0x000fe80003800000 */
[----:B------:R-:W-:Y:S05]  /*3700*/  @P3 BRA `(.L_x_473) ;  /* 0x0000000c00443947 */ /* 0x000fea0003800000 */
[----:B------:R-:W-:Y:S01]  /*3710*/  ISETP.NE.AND P3, PT, R26, RZ, PT ;  /* 0x000000ff1a00720c */ /* 0x000fe20003f65270 */
[----:B------:R-:W-:-:S12]  /*3720*/  BSSY B2, `(.L_x_474) ;  /* 0x0000033000027945 */ /* 0x000fd80003800000 */
[----:B------:R-:W-:Y:S05]  /*3730*/  @!P3 BRA `(.L_x_475) ;  /* 0x0000000000c4b947 */ /* 0x000fea0003800000 */
[----:B------:R1:W2:Y:S01]  /*3740*/  LDS.128 R40, [R4+0x24400] ;  /* 0x0244000004287984 */ /* 0x0002a20000000c00 */
[----:B------:R-:W-:Y:S01]  /*3750*/  ISETP.GE.AND P3, PT, R22, R116, PT ;  /* 0x000000741600720c */ /* 0x000fe20003f66270 */
[----:B------:R-:W-:-:S12]  /*3760*/  BSSY B3, `(.L_x_476) ;  /* 0x000002c000037945 */ /* 0x000fd80003800000 */
[----:B-1----:R-:W-:Y:S05]  /*3770*/  @P3 BRA `(.L_x_477) ;  /* 0x0000000000a83947 */ /* 0x002fea0003800000 */
[--C-:B------:R-:W-:Y:S01]  /*3780*/  SHF.R.U64 R146, R122, 0x10, R123.reuse ;  /* 0x000000107a927819 */ /* 0x100fe2000000127b */
[--C-:B--2---:R-:W-:Y:S01]  /*3790*/  HADD2.F32 R152, -RZ, R43.reuse.H0_H0 ;  /* 0x2000002bff987230 */ /* 0x104fe20000004100 */
[----:B------:R-:W-:Y:S02]  /*37a0*/  SHF.R.U32.HI R122, RZ, 0x10, R123 ;  /* 0x00000010ff7a7819 */ /* 0x000fe4000001167b */
[--C-:B------:R-:W-:Y:S01]  /*37b0*/  SHF.R.U64 R123, R124, 0x10, R125.reuse ;  /* 0x000000107c7b7819 */ /* 0x100fe2000000127d */
[----:B------:R-:W-:Y:S01]  /*37c0*/  HADD2.F32 R124, -RZ, R43.H1_H1 ;  /* 0x3000002bff7c7230 */ /* 0x000fe20000004100 */
[----:B------:R-:W-:Y:S01]  /*37d0*/  SHF.R.U32.HI R155, RZ, 0x10, R125 ;  /* 0x00000010ff9b7819 */ /* 0x000fe2000001167d */
[----:B------:R-:W-:Y:S02]  /*37e0*/  HADD2.F32 R146, -RZ, R146.H0_H0 ;  /* 0x20000092ff927230 */ /* 0x000fe40000004100 */
[----:B------:R-:W-:Y:S02]  /*37f0*/  HADD2.F32 R156, -RZ, R123.H0_H0 ;  /* 0x2000007bff9c7230 */ /* 0x000fe40000004100 */
[----:B------:R-:W-:-:S02]  /*3800*/  HADD2.F32 R155, -RZ, R155.H0_H0 ;  /* 0x2000009bff9b7230 */ /* 0x000fc40000004100 */
[--C-:B------:R-:W-:Y:S02]  /*3810*/  HADD2.F32 R123, -RZ, R41.reuse.H1_H1 ;  /* 0x30000029ff7b7230 */ /* 0x100fe40000004100 */
[----:B------:R-:W-:Y:S02]  /*3820*/  HADD2.F32 R41, -RZ, R41.H0_H0 ;  /* 0x20000029ff297230 */ /* 0x000fe40000004100 */
[-C--:B------:R-:W-:Y:S01]  /*3830*/  FMUL.FTZ R43, R124, R155.reuse ;  /* 0x0000009b7c2b7220 */ /* 0x080fe20000410000 */
[----:B------:R-:W-:Y:S02]  /*3840*/  HADD2.F32 R125, -RZ, R122.H0_H0 ;  /* 0x2000007aff7d7230 */ /* 0x000fe40000004100 */
[-C--:B------:R-:W-:Y:S01]  /*3850*/  FMUL.FTZ R122, R123, R156.reuse ;  /* 0x0000009c7b7a7220 */ /* 0x080fe20000410000 */
[C---:B------:R-:W-:Y:S01]  /*3860*/  FMUL.FTZ R155, R152.reuse, R155 ;  /* 0x0000009b989b7220 */ /* 0x040fe20000410000 */
[C---:B------:R-:W-:Y:S02]  /*3870*/  FMUL.FTZ R156, R41.reuse, R156 ;  /* 0x0000009c299c7220 */ /* 0x040fe40000410000 */
[-C--:B------:R-:W-:Y:S01]  /*3880*/  FFMA.FTZ R41, R41, R146.reuse, -R122 ;  /* 0x0000009229297223 */ /* 0x080fe2000001087a */
[-C--:B------:R-:W-:Y:S01]  /*3890*/  FFMA.FTZ R43, R152, R125.reuse, -R43 ;  /* 0x0000007d982b7223 */ /* 0x080fe2000001082b */
[----:B------:R-:W-:Y:S01]  /*38a0*/  FFMA.FTZ R124, R124, R125, R155 ;  /* 0x0000007d7c7c7223 */ /* 0x000fe2000001009b */
[----:B------:R-:W-:Y:S01]  /*38b0*/  FFMA.FTZ R122, R123, R146, R156 ;  /* 0x000000927b7a7223 */ /* 0x000fe2000001009c */
[----:B------:R-:W-:-:S02]  /*38c0*/  HADD2.F32 R125, -RZ, R159.H0_H0 ;  /* 0x2000009fff7d7230 */ /* 0x000fc40000004100 */
[--C-:B------:R-:W-:Y:S01]  /*38d0*/  HADD2.F32 R152, -RZ, R40.reuse.H1_H1 ;  /* 0x30000028ff987230 */ /* 0x100fe20000004100 */
[----:B------:R-:W-:Y:S01]  /*38e0*/  F2FP.F16.F32.PACK_AB R43, R124, R43 ;  /* 0x0000002b7c2b723e */ /* 0x000fe200000000ff */
[----:B------:R-:W-:Y:S01]  /*38f0*/  HADD2.F32 R155, -RZ, R40.H0_H0 ;  /* 0x20000028ff9b7230 */ /* 0x000fe20000004100 */
[----:B------:R-:W-:Y:S01]  /*3900*/  F2FP.F16.F32.PACK_AB R41, R122, R41 ;  /* 0x000000297a29723e */ /* 0x000fe200000000ff */
[----:B------:R-:W-:Y:S02]  /*3910*/  HADD2.F32 R123, -RZ, R159.H1_H1 ;  /* 0x3000009fff7b7230 */ /* 0x000fe40000004100 */
[--C-:B------:R-:W-:Y:S02]  /*3920*/  HADD2.F32 R40, -RZ, R42.reuse.H1_H1 ;  /* 0x3000002aff287230 */ /* 0x100fe40000004100 */
[-C--:B------:R-:W-:Y:S01]  /*3930*/  FMUL.FTZ R159, R155, R125.reuse ;  /* 0x0000007d9b9f7220 */ /* 0x080fe20000410000 */
[----:B------:R-:W-:Y:S02]  /*3940*/  HADD2.F32 R156, -RZ, R42.H0_H0 ;  /* 0x2000002aff9c7230 */ /* 0x000fe40000004100 */
[----:B------:R-:W-:Y:S01]  /*3950*/  FMUL.FTZ R42, R152, R125 ;  /* 0x0000007d982a7220 */ /* 0x000fe20000410000 */
[----:B------:R-:W-:-:S02]  /*3960*/  HADD2.F32 R146, -RZ, R157.H0_H0 ;  /* 0x2000009dff927230 */ /* 0x000fc40000004100 */
[-C--:B------:R-:W-:Y:S01]  /*3970*/  FMUL.FTZ R125, R40, R123.reuse ;  /* 0x0000007b287d7220 */ /* 0x080fe20000410000 */
[----:B------:R-:W-:Y:S02]  /*3980*/  HADD2.F32 R157, -RZ, R157.H1_H1 ;  /* 0x3000009dff9d7230 */ /* 0x000fe40000004100 */
[----:B------:R-:W-:Y:S01]  /*3990*/  FMUL.FTZ R123, R156, R123 ;  /* 0x0000007b9c7b7220 */ /* 0x000fe20000410000 */
[-C--:B------:R-:W-:Y:S01]  /*39a0*/  FFMA.FTZ R42, R155, R146.reuse, -R42 ;  /* 0x000000929b2a7223 */ /* 0x080fe2000001082a */
[----:B------:R-:W-:Y:S01]  /*39b0*/  FFMA.FTZ R159, R152, R146, R159 ;  /* 0x00000092989f7223 */ /* 0x000fe2000001009f */
[-C--:B------:R-:W-:Y:S01]  /*39c0*/  FFMA.FTZ R125, R156, R157.reuse, -R125 ;  /* 0x0000009d9c7d7223 */ /* 0x080fe2000001087d */
[----:B------:R-:W-:-:S03]  /*39d0*/  FFMA.FTZ R40, R40, R157, R123 ;  /* 0x0000009d28287223 */ /* 0x000fc6000001007b */
[----:B------:R-:W-:Y:S02]  /*39e0*/  F2FP.F16.F32.PACK_AB R42, R159, R42 ;  /* 0x0000002a9f2a723e */ /* 0x000fe400000000ff */
[----:B------:R-:W-:-:S03]  /*39f0*/  F2FP.F16.F32.PACK_AB R122, R40, R125 ;  /* 0x0000007d287a723e */ /* 0x000fc600000000ff */
[----:B------:R-:W-:Y:S02]  /*3a00*/  IMAD.MOV.U32 R40, RZ, RZ, R42 ;  /* 0x000000ffff287224 */ /* 0x000fe400078e002a */
[----:B------:R-:W-:-:S07]  /*3a10*/  IMAD.MOV.U32 R42, RZ, RZ, R122 ;  /* 0x000000ffff2a7224 */ /* 0x000fce00078e007a */
.L_x_477:
[----:B------:R-:W-:Y:S05]  /*3a20*/  BSYNC B3 ;  /* 0x0000000000037941 */ /* 0x000fea0003800000 */
.L_x_476:
[----:B------:R-:W-:Y:S02]  /*3a30*/  ULDC.64 UR4, c[0x0][0x208] ;  /* 0x0000820000047ab9 */ /* 0x000fe40000000a00 */
[----:B--2---:R1:W-:Y:S03]  /*3a40*/  STG.E.128 desc[UR4][R60.64], R40 ;  /* 0x000000283c007986 */ /* 0x0043e6000c101d04 */
.L_x_475:
[----:B------:R-:W-:Y:S05]  /*3a50*/  BSYNC B2 ;  /* 0x0000000000027941 */ /* 0x000fea0003800000 */
.L_x_474:
[----:B------:R-:W-:Y:S01]  /*3a60*/  ISETP.NE.AND P3, PT, R10, RZ, PT ;  /* 0x000000ff0a00720c */ /* 0x000fe20003f65270 */
[----:B------:R-:W-:-:S12]  /*3a70*/  BSSY B2, `(.L_x_478) ;  /* 0x0000032000027945 */ /* 0x000fd80003800000 */
[----:B------:R-:W-:Y:S05]  /*3a80*/  @!P3 BRA `(.L_x_479) ;  /* 0x0000000000c0b947 */ /* 0x000fea0003800000 */
[----:B-1----:R1:W2:Y:S01]  /*3a90*/  LDS.128 R40, [R4+0x26c00] ;  /* 0x026c000004287984 */ /* 0x0022a20000000c00 */
[----:B------:R-:W-:Y:S01]  /*3aa0*/  ISETP.GE.AND P3, PT, R215, R116, PT ;  /* 0x00000074d700720c */ /* 0x000fe20003f66270 */
[----:B------:R-:W-:-:S12]  /*3ab0*/  BSSY B3, `(.L_x_480) ;  /* 0x000002b000037945 */ /* 0x000fd80003800000 */
[----:B-1----:R-:W-:Y:S05]  /*3ac0*/  @P3 BRA `(.L_x_481) ;  /* 0x0000000000a43947 */ /* 0x002fea0003800000 */
[--C-:B------:R-:W-:Y:S01]  /*3ad0*/  SHF.R.U64 R122, R94, 0x10, R95.reuse ;  /* 0x000000105e7a7819 */ /* 0x100fe2000000125f */
[----:B--2---:R-:W-:Y:S01]  /*3ae0*/  HADD2.F32 R124, -RZ, R43.H0_H0 ;  /* 0x2000002bff7c7230 */ /* 0x004fe20000004100 */
[----:B------:R-:W-:Y:S01]  /*3af0*/  SHF.R.U32.HI R94, RZ, 0x10, R95 ;  /* 0x00000010ff5e7819 */ /* 0x000fe2000001165f */
[----:B------:R-:W-:Y:S01]  /*3b00*/  HADD2.F32 R155, -RZ, R165.H1_H1 ;  /* 0x300000a5ff9b7230 */ /* 0x000fe20000004100 */
[--C-:B------:R-:W-:Y:S01]  /*3b10*/  SHF.R.U32.HI R123, RZ, 0x10, R119.reuse ;  /* 0x00000010ff7b7819 */ /* 0x100fe20000011677 */
[----:B------:R-:W-:Y:S01]  /*3b20*/  HADD2.F32 R122, -RZ, R122.H0_H0 ;  /* 0x2000007aff7a7230 */ /* 0x000fe20000004100 */
[----:B------:R-:W-:Y:S01]  /*3b30*/  SHF.R.U64 R95, R118, 0x10, R119 ;  /* 0x00000010765f7819 */ /* 0x000fe20000001277 */
[----:B------:R-:W-:Y:S02]  /*3b40*/  HADD2.F32 R118, -RZ, R43.H1_H1 ;  /* 0x3000002bff767230 */ /* 0x000fe40000004100 */
[----:B------:R-:W-:Y:S02]  /*3b50*/  HADD2.F32 R123, -RZ, R123.H0_H0 ;  /* 0x2000007bff7b7230 */ /* 0x000fe40000004100 */
[----:B------:R-:W-:-:S02]  /*3b60*/  HADD2.F32 R146, -RZ, R95.H0_H0 ;  /* 0x2000005fff927230 */ /* 0x000fc40000004100 */
[--C-:B------:R-:W-:Y:S02]  /*3b70*/  HADD2.F32 R95, -RZ, R41.reuse.H1_H1 ;  /* 0x30000029ff5f7230 */ /* 0x100fe40000004100 */
[-C--:B------:R-:W-:Y:S01]  /*3b80*/  FMUL.FTZ R43, R118, R123.reuse ;  /* 0x0000007b762b7220 */ /* 0x080fe20000410000 */
[----:B------:R-:W-:Y:S02]  /*3b90*/  HADD2.F32 R41, -RZ, R41.H0_H0 ;  /* 0x20000029ff297230 */ /* 0x000fe40000004100 */
[C---:B------:R-:W-:Y:S01]  /*3ba0*/  FMUL.FTZ R123, R124.reuse, R123 ;  /* 0x0000007b7c7b7220 */ /* 0x040fe20000410000 */
[----:B------:R-:W-:Y:S02]  /*3bb0*/  HADD2.F32 R119, -RZ, R94.H0_H0 ;  /* 0x2000005eff777230 */ /* 0x000fe40000004100 */
[-C--:B------:R-:W-:Y:S01]  /*3bc0*/  FMUL.FTZ R94, R95, R146.reuse ;  /* 0x000000925f5e7220 */ /* 0x080fe20000410000 */
[C---:B------:R-:W-:Y:S02]  /*3bd0*/  FMUL.FTZ R146, R41.reuse, R146 ;  /* 0x0000009229927220 */ /* 0x040fe40000410000 */
[-C--:B------:R-:W-:Y:S01]  /*3be0*/  FFMA.FTZ R43, R124, R119.reuse, -R43 ;  /* 0x000000777c2b7223 */ /* 0x080fe2000001082b */
[----:B------:R-:W-:Y:S01]  /*3bf0*/  FFMA.FTZ R118, R118, R119, R123 ;  /* 0x0000007776767223 */ /* 0x000fe2000001007b */
[----:B------:R-:W-:Y:S01]  /*3c00*/  FFMA.FTZ R41, R41, R122, -R94 ;  /* 0x0000007a29297223 */ /* 0x000fe2000001085e */
[----:B------:R-:W-:-:S02]  /*3c10*/  HADD2.F32 R119, -RZ, R167.H0_H0 ;  /* 0x200000a7ff777230 */ /* 0x000fc40000004100 */
[----:B------:R-:W-:Y:S01]  /*3c20*/  FFMA.FTZ R94, R95, R122, R146 ;  /* 0x0000007a5f5e7223 */ /* 0x000fe20000010092 */
[--C-:B------:R-:W-:Y:S01]  /*3c30*/  HADD2.F32 R123, -RZ, R40.reuse.H1_H1 ;  /* 0x30000028ff7b7230 */ /* 0x100fe20000004100 */
[----:B------:R-:W-:Y:S01]  /*3c40*/  F2FP.F16.F32.PACK_AB R43, R118, R43 ;  /* 0x0000002b762b723e */ /* 0x000fe200000000ff */
[----:B------:R-:W-:Y:S02]  /*3c50*/  HADD2.F32 R124, -RZ, R40.H0_H0 ;  /* 0x20000028ff7c7230 */ /* 0x000fe40000004100 */
[----:B------:R-:W-:Y:S02]  /*3c60*/  HADD2.F32 R95, -RZ, R167.H1_H1 ;  /* 0x300000a7ff5f7230 */ /* 0x000fe40000004100 */
[-C--:B------:R-:W-:Y:S01]  /*3c70*/  FMUL.FTZ R125, R123, R119.reuse ;  /* 0x000000777b7d7220 */ /* 0x080fe20000410000 */
[--C-:B------:R-:W-:Y:S02]  /*3c80*/  HADD2.F32 R40, -RZ, R42.reuse.H1_H1 ;  /* 0x3000002aff287230 */ /* 0x100fe40000004100 */
[----:B------:R-:W-:Y:S01]  /*3c90*/  FMUL.FTZ R146, R124, R119 ;  /* 0x000000777c927220 */ /* 0x000fe20000410000 */
[----:B------:R-:W-:Y:S01]  /*3ca0*/  HADD2.F32 R42, -RZ, R42.H0_H0 ;  /* 0x2000002aff2a7230 */ /* 0x000fe20000004100 */
[----:B------:R-:W-:Y:S01]  /*3cb0*/  F2FP.F16.F32.PACK_AB R41, R94, R41 ;  /* 0x000000295e29723e */ /* 0x000fe200000000ff */
[----:B------:R-:W-:-:S02]  /*3cc0*/  HADD2.F32 R122, -RZ, R165.H0_H0 ;  /* 0x200000a5ff7a7230 */ /* 0x000fc40000004100 */
[-C--:B------:R-:W-:Y:S01]  /*3cd0*/  FMUL.FTZ R119, R40, R95.reuse ;  /* 0x0000005f28777220 */ /* 0x080fe20000410000 */
[----:B------:R-:W-:Y:S02]  /*3ce0*/  FMUL.FTZ R95, R42, R95 ;  /* 0x0000005f2a5f7220 */ /* 0x000fe40000410000 */
[-C--:B------:R-:W-:Y:S01]  /*3cf0*/  FFMA.FTZ R125, R124, R122.reuse, -R125 ;  /* 0x0000007a7c7d7223 */ /* 0x080fe2000001087d */
[----:B------:R-:W-:Y:S01]  /*3d00*/  FFMA.FTZ R146, R123, R122, R146 ;  /* 0x0000007a7b927223 */ /* 0x000fe20000010092 */
[-C--:B------:R-:W-:Y:S01]  /*3d10*/  FFMA.FTZ R119, R42, R155.reuse, -R119 ;  /* 0x0000009b2a777223 */ /* 0x080fe20000010877 */
[----:B------:R-:W-:-:S03]  /*3d20*/  FFMA.FTZ R40, R40, R155, R95 ;  /* 0x0000009b28287223 */ /* 0x000fc6000001005f */
[----:B------:R-:W-:Y:S02]  /*3d30*/  F2FP.F16.F32.PACK_AB R146, R146, R125 ;  /* 0x0000007d9292723e */ /* 0x000fe400000000ff */
[----:B------:R-:W-:Y:S02]  /*3d40*/  F2FP.F16.F32.PACK_AB R42, R40, R119 ;  /* 0x00000077282a723e */ /* 0x000fe400000000ff */
[----:B------:R-:W-:-:S07]  /*3d50*/  MOV R40, R146 ;  /* 0x0000009200287202 */ /* 0x000fce0000000f00 */
.L_x_481:
[----:B------:R-:W-:Y:S05]  /*3d60*/  BSYNC B3 ;  /* 0x0000000000037941 */ /* 0x000fea0003800000 */
.L_x_480:
[----:B------:R-:W-:Y:S02]  /*3d70*/  ULDC.64 UR4, c[0x0][0x208] ;  /* 0x0000820000047ab9 */ /* 0x000fe40000000a00 */
[----:B--2---:R2:W-:Y:S03]  /*3d80*/  STG.E.128 desc[UR4][R60.64+0x80], R40 ;  /* 0x000080283c007986 */ /* 0x0045e6000c101d04 */
.L_x_479:
[----:B------:R-:W-:Y:S05]  /*3d90*/  BSYNC B2 ;  /* 0x0000000000027941 */ /* 0x000fea0003800000 */
.L_x_478:
[----:B------:R-:W-:Y:S01]  /*3da0*/  ISETP.NE.AND P3, PT, R9, RZ, PT ;  /* 0x000000ff0900720c */ /* 0x000fe20003f65270 */
[----:B------:R-:W-:-:S12]  /*3db0*/  BSSY B2, `(.L_x_482) ;  /* 0x0000032000027945 */ /* 0x000fd80003800000 */
[----:B------:R-:W-:Y:S05]  /*3dc0*/  @!P3 BRA `(.L_x_483) ;  /* 0x0000000000c0b947 */ /* 0x000fea0003800000 */
[----:B-12---:R1:W2:Y:S01]  /*3dd0*/  LDS.128 R40, [R4+0x29400] ;  /* 0x0294000004287984 */ /* 0x0062a20000000c00 */
[----:B------:R-:W-:Y:S01]  /*3de0*/  ISETP.GE.AND P3, PT, R214, R116, PT ;  /* 0x00000074d600720c */ /* 0x000fe20003f66270 */
[----:B------:R-:W-:-:S12]  /*3df0*/  BSSY B3, `(.L_x_484) ;  /* 0x000002b000037945 */ /* 0x000fd80003800000 */
[----:B-1----:R-:W-:Y:S05]  /*3e00*/  @P3 BRA `(.L_x_485) ;  /* 0x0000000000a43947 */ /* 0x002fea0003800000 */
[----:B------:R-:W-:Y:S01]  /*3e10*/  SHF.R.U64 R94, R86, 0x10, R87 ;  /* 0x00000010565e7819 */ /* 0x000fe20000001257 */
[----:B--2---:R-:W-:Y:S01]  /*3e20*/  HADD2.F32 R118, -RZ, R43.H0_H0 ;  /* 0x2000002bff767230 */ /* 0x004fe20000004100 */
[----:B------:R-:W-:Y:S01]  /*3e30*/  SHF.R.U32.HI R95, RZ, 0x10, R93 ;  /* 0x00000010ff5f7819 */ /* 0x000fe2000001165d */
[----:B------:R-:W-:Y:S01]  /*3e40*/  HADD2.F32 R123, -RZ, R164.H1_H1 ;  /* 0x300000a4ff7b7230 */ /* 0x000fe20000004100 */
[----:B------:R-:W-:Y:S01]  /*3e50*/  SHF.R.U32.HI R86, RZ, 0x10, R87 ;  /* 0x00000010ff567819 */ /* 0x000fe20000011657 */
[----:B------:R-:W-:Y:S01]  /*3e60*/  HADD2.F32 R94, -RZ, R94.H0_H0 ;  /* 0x2000005eff5e7230 */ /* 0x000fe20000004100 */
[----:B------:R-:W-:Y:S01]  /*3e70*/  SHF.R.U64 R87, R92, 0x10, R93 ;  /* 0x000000105c577819 */ /* 0x000fe2000000125d */
[----:B------:R-:W-:Y:S02]  /*3e80*/  HADD2.F32 R95, -RZ, R95.H0_H0 ;  /* 0x2000005fff5f7230 */ /* 0x000fe40000004100 */
[----:B------:R-:W-:Y:S02]  /*3e90*/  HADD2.F32 R92, -RZ, R43.H1_H1 ;  /* 0x3000002bff5c7230 */ /* 0x000fe40000004100 */
[----:B------:R-:W-:-:S02]  /*3ea0*/  HADD2.F32 R122, -RZ, R87.H0_H0 ;  /* 0x20000057ff7a7230 */ /* 0x000fc40000004100 */
[--C-:B------:R-:W-:Y:S02]  /*3eb0*/  HADD2.F32 R87, -RZ, R41.reuse.H1_H1 ;  /* 0x30000029ff577230 */ /* 0x100fe40000004100 */
[-C--:B------:R-:W-:Y:S01]  /*3ec0*/  FMUL.FTZ R43, R92, R95.reuse ;  /* 0x0000005f5c2b7220 */ /* 0x080fe20000410000 */
[----:B------:R-:W-:Y:S02]  /*3ed0*/  HADD2.F32 R41, -RZ, R41.H0_H0 ;  /* 0x20000029ff297230 */ /* 0x000fe40000004100 */
[C---:B------:R-:W-:Y:S01]  /*3ee0*/  FMUL.FTZ R95, R118.reuse, R95 ;  /* 0x0000005f765f7220 */ /* 0x040fe20000410000 */
[----:B------:R-:W-:Y:S02]  /*3ef0*/  HADD2.F32 R93, -RZ, R86.H0_H0 ;  /* 0x20000056ff5d7230 */ /* 0x000fe40000004100 */
[-C--:B------:R-:W-:Y:S01]  /*3f00*/  FMUL.FTZ R86, R87, R122.reuse ;  /* 0x0000007a57567220 */ /* 0x080fe20000410000 */
[----:B------:R-:W-:Y:S02]  /*3f10*/  FMUL.FTZ R122, R41, R122 ;  /* 0x0000007a297a7220 */ /* 0x000fe40000410000 */
[-C--:B------:R-:W-:Y:S01]  /*3f20*/  FFMA.FTZ R43, R118, R93.reuse, -R43 ;  /* 0x0000005d762b7223 */ /* 0x080fe2000001082b */
[----:B------:R-:W-:Y:S01]  /*3f30*/  FFMA.FTZ R92, R92, R93, R95 ;  /* 0x0000005d5c5c7223 */ /* 0x000fe2000001005f */
[----:B------:R-:W-:-:S02]  /*3f40*/  HADD2.F32 R93, -RZ, R166.H0_H0 ;  /* 0x200000a6ff5d7230 */ /* 0x000fc40000004100 */
[-C--:B------:R-:W-:Y:S01]  /*3f50*/  FFMA.FTZ R41, R41, R94.reuse, -R86 ;  /* 0x0000005e29297223 */ /* 0x080fe20000010856 */
[--C-:B------:R-:W-:Y:S02]  /*3f60*/  HADD2.F32 R95, -RZ, R40.reuse.H1_H1 ;  /* 0x30000028ff5f7230 */ /* 0x100fe40000004100 */
[----:B------:R-:W-:Y:S01]  /*3f70*/  FFMA.FTZ R86, R87, R94, R122 ;  /* 0x0000005e57567223 */ /* 0x000fe2000001007a */
[----:B------:R-:W-:Y:S01]  /*3f80*/  HADD2.F32 R118, -RZ, R40.H0_H0 ;  /* 0x20000028ff767230 */ /* 0x000fe20000004100 */
[----:B------:R-:W-:Y:S01]  /*3f90*/  F2FP.F16.F32.PACK_AB R43, R92, R43 ;  /* 0x0000002b5c2b723e */ /* 0x000fe200000000ff */
[----:B------:R-:W-:Y:S02]  /*3fa0*/  HADD2.F32 R87, -RZ, R166.H1_H1 ;  /* 0x300000a6ff577230 */ /* 0x000fe40000004100 */
[-C--:B------:R-:W-:Y:S01]  /*3fb0*/  FMUL.FTZ R119, R95, R93.reuse ;  /* 0x0000005d5f777220 */ /* 0x080fe20000410000 */
[----:B------:R-:W-:Y:S02]  /*3fc0*/  HADD2.F32 R40, -RZ, R42.H1_H1 ;  /* 0x3000002aff287230 */ /* 0x000fe40000004100 */
[----:B------:R-:W-:Y:S01]  /*3fd0*/  FMUL.FTZ R122, R118, R93 ;  /* 0x0000005d767a7220 */ /* 0x000fe20000410000 */
[----:B------:R-:W-:Y:S01]  /*3fe0*/  HADD2.F32 R94, -RZ, R164.H0_H0 ;  /* 0x200000a4ff5e7230 */ /* 0x000fe20000004100 */
[----:B------:R-:W-:Y:S01]  /*3ff0*/  F2FP.F16.F32.PACK_AB R41, R86, R41 ;  /* 0x000000295629723e */ /* 0x000fe200000000ff */
[----:B------:R-:W-:-:S02]  /*4000*/  HADD2.F32 R42, -RZ, R42.H0_H0 ;  /* 0x2000002aff2a7230 */ /* 0x000fc40000004100 */
[-C--:B------:R-:W-:Y:S01]  /*4010*/  FMUL.FTZ R93, R40, R87.reuse ;  /* 0x00000057285d7220 */ /* 0x080fe20000410000 */
[-C--:B------:R-:W-:Y:S01]  /*4020*/  FFMA.FTZ R119, R118, R94.reuse, -R119 ;  /* 0x0000005e76777223 */ /* 0x080fe20000010877 */
[----:B------:R-:W-:Y:S01]  /*4030*/  FFMA.FTZ R122, R95, R94, R122 ;  /* 0x0000005e5f7a7223 */ /* 0x000fe2000001007a */
[C---:B------:R-:W-:Y:S01]  /*4040*/  FMUL.FTZ R87, R42.reuse, R87 ;  /* 0x000000572a577220 */ /* 0x040fe20000410000 */
[----:B------:R-:W-:-:S03]  /*4050*/  FFMA.FTZ R93, R42, R123, -R93 ;  /* 0x0000007b2a5d7223 */ /* 0x000fc6000001085d */
[----:B------:R-:W-:Y:S01]  /*4060*/  FFMA.FTZ R40, R40, R123, R87 ;  /* 0x0000007b28287223 */ /* 0x000fe20000010057 */
[----:B------:R-:W-:-:S04]  /*4070*/  F2FP.F16.F32.PACK_AB R122, R122, R119 ;  /* 0x000000777a7a723e */ /* 0x000fc800000000ff */
[----:B------:R-:W-:Y:S01]  /*4080*/  F2FP.F16.F32.PACK_AB R42, R40, R93 ;  /* 0x0000005d282a723e */ /* 0x000fe200000000ff */
[----:B------:R-:W-:-:S07]  /*4090*/  IMAD.MOV.U32 R40, RZ, RZ, R122 ;  /* 0x000000ffff287224 */ /* 0x000fce00078e007a */
.L_x_485:
[----:B------:R-:W-:Y:S05]  /*40a0*/  BSYNC B3 ;  /* 0x0000000000037941 */ /* 0x000fea0003800000 */
.L_x_484:
[----:B------:R-:W-:Y:S02]  /*40b0*/  ULDC.64 UR4, c[0x0][0x208] ;  /* 0x0000820000047ab9 */ /* 0x000fe40000000a00 */
[----:B--2---:R3:W-:Y:S03]  /*40c0*/  STG.E.128 desc[UR4][R60.64+0x100], R40 ;  /* 0x000100283c007986 */ /* 0x0047e6000c101d04 */
.L_x_483:
[----:B------:R-:W-:Y:S05]  /*40d0*/  BSYNC B2 ;  /* 0x0000000000027941 */ /* 0x000fea0003800000 */
.L_x_482:
[----:B------:R-:W-:-:S13]  /*40e0*/  ISETP.NE.AND P3, PT, R8, RZ, PT ;  /* 0x000000ff0800720c */ /* 0x000fda0003f65270 */
[----:B------:R-:W-:Y:S05]  /*40f0*/  @!P3 BRA `(.L_x_473) ;  /* 0x0000000000c8b947 */ /* 0x000fea0003800000 */
[----:B-123--:R1:W2:Y:S01]  /*4100*/  LDS.128 R40, [R4+0x2bc00] ;  /* 0x02bc000004287984 */ /* 0x00e2a20000000c00 */
[----:B------:R-:W-:Y:S01]  /*4110*/  ISETP.GE.AND P3, PT, R216, R116, PT ;  /* 0x00000074d800720c */ /* 0x000fe20003f66270 */
[----:B------:R-:W-:-:S12]  /*4120*/  BSSY B2, `(.L_x_486) ;  /* 0x000002d000027945 */ /* 0x000fd80003800000 */
[----:B-1----:R-:W-:Y:S05]  /*4130*/  @P3 BRA `(.L_x_487) ;  /* 0x0000000000ac3947 */ /* 0x002fea0003800000 */
[--C-:B------:R-:W-:Y:S02]  /*4140*/  SHF.R.U64 R94, R84, 0x10, R85.reuse ;  /* 0x00000010545e7819 */ /* 0x100fe40000001255 */
[----:B------:R-:W-:Y:S01]  /*4150*/  SHF.R.U32.HI R84, RZ, 0x10, R85 ;  /* 0x00000010ff547819 */ /* 0x000fe20000011655 */
[----:B--2---:R-:W-:Y:S01]  /*4160*/  IMAD.MOV.U32 R85, RZ, RZ, R41 ;  /* 0x000000ffff557224 */ /* 0x004fe200078e0029 */
[----:B------:R-:W-:Y:S01]  /*4170*/  MOV R92, R43 ;  /* 0x0000002b005c7202 */ /* 0x000fe20000000f00 */
[----:B------:R-:W-:Y:S01]  /*4180*/  HADD2.F32 R94, -RZ, R94.H0_H0 ;  /* 0x2000005eff5e7230 */ /* 0x000fe20000004100 */
[--C-:B------:R-:W-:Y:S01]  /*4190*/  SHF.R.U64 R86, R82, 0x10, R83.reuse ;  /* 0x0000001052567819 */ /* 0x100fe20000001253 */
[----:B------:R-:W-:Y:S01]  /*41a0*/  HADD2.F32 R41, -RZ, R84.H0_H0 ;  /* 0x20000054ff297230 */ /* 0x000fe20000004100 */
[----:B------:R-:W-:Y:S01]  /*41b0*/  SHF.R.U32.HI R82, RZ, 0x10, R83 ;  /* 0x00000010ff527819 */ /* 0x000fe20000011653 */
[--C-:B------:R-:W-:Y:S02]  /*41c0*/  HADD2.F32 R43, -RZ, R85.reuse.H1_H1 ;  /* 0x30000055ff2b7230 */ /* 0x100fe40000004100 */
[----:B------:R-:W-:-:S02]  /*41d0*/  HADD2.F32 R85, -RZ, R85.H0_H0 ;  /* 0x20000055ff557230 */ /* 0x000fc40000004100 */
[--C-:B------:R-:W-:Y:S02]  /*41e0*/  HADD2.F32 R84, -RZ, R92.reuse.H1_H1 ;  /* 0x3000005cff547230 */ /* 0x100fe40000004100 */
[----:B------:R-:W-:Y:S02]  /*41f0*/  HADD2.F32 R92, -RZ, R92.H0_H0 ;  /* 0x2000005cff5c7230 */ /* 0x000fe40000004100 */
[----:B------:R-:W-:Y:S02]  /*4200*/  HADD2.F32 R86, -RZ, R86.H0_H0 ;  /* 0x20000056ff567230 */ /* 0x000fe40000004100 */
[-C--:B------:R-:W-:Y:S01]  /*4210*/  FMUL.FTZ R87, R84, R41.reuse ;  /* 0x0000002954577220 */ /* 0x080fe20000410000 */
[----:B------:R-:W-:Y:S02]  /*4220*/  HADD2.F32 R83, -RZ, R82.H0_H0 ;  /* 0x20000052ff537230 */ /* 0x000fe40000004100 */
[-C--:B------:R-:W-:Y:S01]  /*4230*/  FMUL.FTZ R82, R43, R94.reuse ;  /* 0x0000005e2b527220 */ /* 0x080fe20000410000 */
[----:B------:R-:W-:Y:S01]  /*4240*/  FMUL.FTZ R94, R85, R94 ;  /* 0x0000005e555e7220 */ /* 0x000fe20000410000 */
[----:B------:R-:W-:-:S02]  /*4250*/  FMUL.FTZ R93, R92, R41 ;  /* 0x000000295c5d7220 */ /* 0x000fc40000410000 */
[-C--:B------:R-:W-:Y:S01]  /*4260*/  FFMA.FTZ R41, R85, R86.reuse, -R82 ;  /* 0x0000005655297223 */ /* 0x080fe20000010852 */
[----:B------:R-:W-:Y:S01]  /*4270*/  FFMA.FTZ R82, R43, R86, R94 ;  /* 0x000000562b527223 */ /* 0x000fe2000001005e */
[-C--:B------:R-:W-:Y:S01]  /*4280*/  FFMA.FTZ R43, R92, R83.reuse, -R87 ;  /* 0x000000535c2b7223 */ /* 0x080fe20000010857 */
[--C-:B------:R-:W-:Y:S02]  /*4290*/  HADD2.F32 R87, -RZ, R163.reuse.H0_H0 ;  /* 0x200000a3ff577230 */ /* 0x100fe40000004100 */
[----:B------:R-:W-:Y:S01]  /*42a0*/  FFMA.FTZ R84, R84, R83, R93 ;  /* 0x0000005354547223 */ /* 0x000fe2000001005d */
[--C-:B------:R-:W-:Y:S01]  /*42b0*/  HADD2.F32 R86, -RZ, R40.reuse.H1_H1 ;  /* 0x30000028ff567230 */ /* 0x100fe20000004100 */
[----:B------:R-:W-:Y:S01]  /*42c0*/  F2FP.F16.F32.PACK_AB R41, R82, R41 ;  /* 0x000000295229723e */ /* 0x000fe200000000ff */
[----:B------:R-:W-:Y:S02]  /*42d0*/  HADD2.F32 R92, -RZ, R40.H0_H0 ;  /* 0x20000028ff5c7230 */ /* 0x000fe40000004100 */
[----:B------:R-:W-:-:S02]  /*42e0*/  HADD2.F32 R163, -RZ, R163.H1_H1 ;  /* 0x300000a3ffa37230 */ /* 0x000fc40000004100 */
[-C--:B------:R-:W-:Y:S01]  /*42f0*/  FMUL.FTZ R93, R86, R87.reuse ;  /* 0x00000057565d7220 */ /* 0x080fe20000410000 */
[----:B------:R-:W-:Y:S02]  /*4300*/  HADD2.F32 R40, -RZ, R42.H1_H1 ;  /* 0x3000002aff287230 */ /* 0x000fe40000004100 */
[----:B------:R-:W-:Y:S01]  /*4310*/  FMUL.FTZ R87, R92, R87 ;  /* 0x000000575c577220 */ /* 0x000fe20000410000 */
[----:B------:R-:W-:Y:S01]  /*4320*/  HADD2.F32 R83, -RZ, R162.H1_H1 ;  /* 0x300000a2ff537230 */ /* 0x000fe20000004100 */
[----:B------:R-:W-:Y:S01]  /*4330*/  F2FP.F16.F32.PACK_AB R43, R84, R43 ;  /* 0x0000002b542b723e */ /* 0x000fe200000000ff */
[----:B------:R-:W-:Y:S02]  /*4340*/  HADD2.F32 R42, -RZ, R42.H0_H0 ;  /* 0x2000002aff2a7230 */ /* 0x000fe40000004100 */
[----:B------:R-:W-:Y:S01]  /*4350*/  FMUL.FTZ R95, R40, R163 ;  /* 0x000000a3285f7220 */ /* 0x000fe20000410000 */
[----:B------:R-:W-:Y:S02]  /*4360*/  HADD2.F32 R85, -RZ, R162.H0_H0 ;  /* 0x200000a2ff557230 */ /* 0x000fe40000004100 */
        /* <DEDUP_REMOVED lines=8> */
.L_x_487:
[----:B------:R-:W-:Y:S05]  /*43f0*/  BSYNC B2 ;  /* 0x0000000000027941 */ /* 0x000fea0003800000 */
.L_x_486:
[----:B------:R-:W-:Y:S02]  /*4400*/  ULDC.64 UR4, c[0x0][0x208] ;  /* 0x0000820000047ab9 */ /* 0x000fe40000000a00 */
[----:B--2---:R4:W-:Y:S03]  /*4410*/  STG.E.128 desc[UR4][R60.64+0x180], R40 ;  /* 0x000180283c007986 */ /* 0x0049e6000c101d04 */
.L_x_473:
[----:B------:R-:W-:Y:S05]  /*4420*/  BSYNC B1 ;  /* 0x0000000000017941 */ /* 0x000fea0003800000 */
.L_x_472:
[----:B------:R-:W-:Y:S04]  /*4430*/  BSSY B1, `(.L_x_488) ;  /* 0x00000d1000017945 */ /* 0x000fe80003800000 */
[----:B------:R-:W-:Y:S05]  /*4440*/  @P4 BRA `(.L_x_489) ;  /* 0x0000000c003c4947 */ /* 0x000fea0003800000 */
[----:B------:R-:W-:Y:S01]  /*4450*/  ISETP.NE.AND P3, PT, R26, RZ, PT ;  /* 0x000000ff1a00720c */ /* 0x000fe20003f65270 */
[----:B------:R-:W-:-:S12]  /*4460*/  BSSY B2, `(.L_x_490) ;  /* 0x0000033000027945 */ /* 0x000fd80003800000 */
[----:B------:R-:W-:Y:S05]  /*4470*/  @!P3 BRA `(.L_x_491) ;  /* 0x0000000000c4b947 */ /* 0x000fea0003800000 */
[----:B-1234-:R1:W2:Y:S01]  /*4480*/  LDS.128 R40, [R4+0x25400] ;  /* 0x0254000004287984 */ /* 0x01e2a20000000c00 */
[----:B------:R-:W-:Y:S01]  /*4490*/  ISETP.GE.AND P3, PT, R22, R116, PT ;  /* 0x000000741600720c */ /* 0x000fe20003f66270 */
[----:B------:R-:W-:-:S12]  /*44a0*/  BSSY B3, `(.L_x_492) ;  /* 0x000002c000037945 */ /* 0x000fd80003800000 */
[----:B-1----:R-:W-:Y:S05]  /*44b0*/  @P3 BRA `(.L_x_493) ;  /* 0x0000000000a83947 */ /* 0x002fea0003800000 */
[----:B------:R-:W-:Y:S01]  /*44c0*/  SHF.R.U64 R84, R78, 0x10, R79 ;  /* 0x000000104e547819 */ /* 0x000fe2000000124f */
[----:B--2---:R-:W-:Y:S01]  /*44d0*/  IMAD.MOV.U32 R60, RZ, RZ, R40 ;  /* 0x000000ffff3c7224 */ /* 0x004fe200078e0028 */
[--C-:B------:R-:W-:Y:S01]  /*44e0*/  SHF.R.U64 R78, R80, 0x10, R81.reuse ;  /* 0x00000010504e7819 */ /* 0x100fe20000001251 */
[--C-:B------:R-:W-:Y:S01]  /*44f0*/  HADD2.F32 R40, -RZ, R41.reuse.H0_H0 ;  /* 0x20000029ff287230 */ /* 0x100fe20000004100 */
[----:B------:R-:W-:Y:S01]  /*4500*/  MOV R61, R43 ;  /* 0x0000002b003d7202 */ /* 0x000fe20000000f00 */
[----:B------:R-:W-:Y:S01]  /*4510*/  HADD2.F32 R43, -RZ, R41.H1_H1 ;  /* 0x30000029ff2b7230 */ /* 0x000fe20000004100 */
[----:B------:R-:W-:Y:S01]  /*4520*/  SHF.R.U32.HI R82, RZ, 0x10, R81 ;  /* 0x00000010ff527819 */ /* 0x000fe20000011651 */
[----:B------:R-:W-:Y:S01]  /*4530*/  HADD2.F32 R81, -RZ, R78.H0_H0 ;  /* 0x2000004eff517230 */ /* 0x000fe20000004100 */
[----:B------:R-:W-:Y:S01]  /*4540*/  SHF.R.U32.HI R83, RZ, 0x10, R79 ;  /* 0x00000010ff537819 */ /* 0x000fe2000001164f */
[----:B------:R-:W-:Y:S02]  /*4550*/  HADD2.F32 R78, -RZ, R61.H1_H1 ;  /* 0x3000003dff4e7230 */ /* 0x000fe40000004100 */
[----:B------:R-:W-:-:S02]  /*4560*/  HADD2.F32 R82, -RZ, R82.H0_H0 ;  /* 0x20000052ff527230 */ /* 0x000fc40000004100 */
[-C--:B------:R-:W-:Y:S01]  /*4570*/  FMUL.FTZ R41, R43, R81.reuse ;  /* 0x000000512b297220 */ /* 0x080fe20000410000 */
[----:B------:R-:W-:Y:S02]  /*4580*/  HADD2.F32 R61, -RZ, R61.H0_H0 ;  /* 0x2000003dff3d7230 */ /* 0x000fe40000004100 */
[----:B------:R-:W-:Y:S02]  /*4590*/  HADD2.F32 R79, -RZ, R84.H0_H0 ;  /* 0x20000054ff4f7230 */ /* 0x000fe40000004100 */
[----:B------:R-:W-:Y:S01]  /*45a0*/  FMUL.FTZ R84, R40, R81 ;  /* 0x0000005128547220 */ /* 0x000fe20000410000 */
[----:B------:R-:W-:Y:S02]  /*45b0*/  HADD2.F32 R80, -RZ, R83.H0_H0 ;  /* 0x20000053ff507230 */ /* 0x000fe40000004100 */
[-C--:B------:R-:W-:Y:S01]  /*45c0*/  FMUL.FTZ R86, R78, R82.reuse ;  /* 0x000000524e567220 */ /* 0x080fe20000410000 */
[----:B------:R-:W-:Y:S01]  /*45d0*/  FMUL.FTZ R81, R61, R82 ;  /* 0x000000523d517220 */ /* 0x000fe20000410000 */
[-C--:B------:R-:W-:Y:S01]  /*45e0*/  FFMA.FTZ R40, R40, R79.reuse, -R41 ;  /* 0x0000004f28287223 */ /* 0x080fe20000010829 */
[----:B------:R-:W-:Y:S01]  /*45f0*/  FFMA.FTZ R41, R43, R79, R84 ;  /* 0x0000004f2b297223 */ /* 0x000fe20000010054 */
[-C--:B------:R-:W-:Y:S01]  /*4600*/  FFMA.FTZ R43, R61, R80.reuse, -R86 ;  /* 0x000000503d2b7223 */ /* 0x080fe20000010856 */
[----:B------:R-:W-:Y:S01]  /*4610*/  FFMA.FTZ R82, R78, R80, R81 ;  /* 0x000000504e527223 */ /* 0x000fe20000010051 */
[----:B------:R-:W-:-:S02]  /*4620*/  HADD2.F32 R79, -RZ, R161.H1_H1 ;  /* 0x300000a1ff4f7230 */ /* 0x000fc40000004100 */
[----:B------:R-:W-:Y:S01]  /*4630*/  HADD2.F32 R83, -RZ, R160.H1_H1 ;  /* 0x300000a0ff537230 */ /* 0x000fe20000004100 */
[----:B------:R-:W-:Y:S01]  /*4640*/  F2FP.F16.F32.PACK_AB R41, R41, R40 ;  /* 0x000000282929723e */ /* 0x000fe200000000ff */
[----:B------:R-:W-:Y:S01]  /*4650*/  HADD2.F32 R61, -RZ, R60.H1_H1 ;  /* 0x3000003cff3d7230 */ /* 0x000fe20000004100 */
[----:B------:R-:W-:Y:S01]  /*4660*/  F2FP.F16.F32.PACK_AB R43, R82, R43 ;  /* 0x0000002b522b723e */ /* 0x000fe200000000ff */
[----:B------:R-:W-:Y:S02]  /*4670*/  HADD2.F32 R78, -RZ, R42.H1_H1 ;  /* 0x3000002aff4e7230 */ /* 0x000fe40000004100 */
[----:B------:R-:W-:Y:S02]  /*4680*/  HADD2.F32 R161, -RZ, R161.H0_H0 ;  /* 0x200000a1ffa17230 */ /* 0x000fe40000004100 */
[----:B------:R-:W-:Y:S02]  /*4690*/  HADD2.F32 R60, -RZ, R60.H0_H0 ;  /* 0x2000003cff3c7230 */ /* 0x000fe40000004100 */
[----:B------:R-:W-:Y:S01]  /*46a0*/  FMUL.FTZ R87, R78, R83 ;  /* 0x000000534e577220 */ /* 0x000fe20000410000 */
[----:B------:R-:W-:-:S02]  /*46b0*/  HADD2.F32 R42, -RZ, R42.H0_H0 ;  /* 0x2000002aff2a7230 */ /* 0x000fc40000004100 */
[CC--:B------:R-:W-:Y:S01]  /*46c0*/  FMUL.FTZ R85, R61.reuse, R161.reuse ;  /* 0x000000a13d557220 */ /* 0x0c0fe20000410000 */
[----:B------:R-:W-:Y:S02]  /*46d0*/  HADD2.F32 R81, -RZ, R160.H0_H0 ;  /* 0x200000a0ff517230 */ /* 0x000fe40000004100 */
[----:B------:R-:W-:Y:S01]  /*46e0*/  FMUL.FTZ R80, R60, R161 ;  /* 0x000000a13c507220 */ /* 0x000fe20000410000 */
[----:B------:R-:W-:Y:S01]  /*46f0*/  FMUL.FTZ R83, R42, R83 ;  /* 0x000000532a537220 */ /* 0x000fe20000410000 */
[-C--:B------:R-:W-:Y:S02]  /*4700*/  FFMA.FTZ R85, R60, R79.reuse, -R85 ;  /* 0x0000004f3c557223 */ /* 0x080fe40000010855 */
[----:B------:R-:W-:Y:S01]  /*4710*/  FFMA.FTZ R80, R61, R79, R80 ;  /* 0x0000004f3d507223 */ /* 0x000fe20000010050 */
[-C--:B------:R-:W-:Y:S01]  /*4720*/  FFMA.FTZ R87, R42, R81.reuse, -R87 ;  /* 0x000000512a577223 */ /* 0x080fe20000010857 */
[----:B------:R-:W-:-:S03]  /*4730*/  FFMA.FTZ R78, R78, R81, R83 ;  /* 0x000000514e4e7223 */ /* 0x000fc60000010053 */
[----:B------:R-:W-:Y:S02]  /*4740*/  F2FP.F16.F32.PACK_AB R40, R80, R85 ;  /* 0x000000555028723e */ /* 0x000fe400000000ff */
[----:B------:R-:W-:-:S07]  /*4750*/  F2FP.F16.F32.PACK_AB R42, R78, R87 ;  /* 0x000000574e2a723e */ /* 0x000fce00000000ff */
.L_x_493:
[----:B------:R-:W-:Y:S05]  /*4760*/  BSYNC B3 ;  /* 0x0000000000037941 */ /* 0x000fea0003800000 */
.L_x_492:
[----:B------:R-:W-:Y:S02]  /*4770*/  ULDC.64 UR4, c[0x0][0x208] ;  /* 0x0000820000047ab9 */ /* 0x000fe40000000a00 */
[----:B--2---:R1:W-:Y:S03]  /*4780*/  STG.E.128 desc[UR4][R54.64], R40 ;  /* 0x0000002836007986 */ /* 0x0043e6000c101d04 */
.L_x_491:
[----:B------:R-:W-:Y:S05]  /*4790*/  BSYNC B2 ;  /* 0x0000000000027941 */ /* 0x000fea0003800000 */
.L_x_490:
[----:B------:R-:W-:Y:S01]  /*47a0*/  ISETP.NE.AND P3, PT, R10, RZ, PT ;  /* 0x000000ff0a00720c */ /* 0x000fe20003f65270 */
[----:B------:R-:W-:-:S12]  /*47b0*/  BSSY B2, `(.L_x_494) ;  /* 0x0000032000027945 */ /* 0x000fd80003800000 */
[----:B------:R-:W-:Y:S05]  /*47c0*/  @!P3 BRA `(.L_x_495) ;  /* 0x0000000000c0b947 */ /* 0x000fea0003800000 */
[----:B-1234-:R1:W2:Y:S01]  /*47d0*/  LDS.128 R40, [R4+0x27c00] ;  /* 0x027c000004287984 */ /* 0x01e2a20000000c00 */
[----:B------:R-:W-:Y:S01]  /*47e0*/  ISETP.GE.AND P3, PT, R215, R116, PT ;  /* 0x00000074d700720c */ /* 0x000fe20003f66270 */
[----:B------:R-:W-:-:S12]  /*47f0*/  BSSY B3, `(.L_x_496) ;  /* 0x000002b000037945 */ /* 0x000fd80003800000 */
[----:B-1----:R-:W-:Y:S05]  /*4800*/  @P3 BRA `(.L_x_497) ;  /* 0x0000000000a43947 */ /* 0x002fea0003800000 */
[--C-:B------:R-:W-:Y:S01]  /*4810*/  SHF.R.U64 R74, R74, 0x10, R75.reuse ;  /* 0x000000104a4a7819 */ /* 0x100fe2000000124b */
[----:B--2---:R-:W-:Y:S01]  /*4820*/  IMAD.MOV.U32 R60, RZ, RZ, R42 ;  /* 0x000000ffff3c7224 */ /* 0x004fe200078e002a */
[----:B------:R-:W-:Y:S01]  /*4830*/  SHF.R.U32.HI R79, RZ, 0x10, R75 ;  /* 0x00000010ff4f7819 */ /* 0x000fe2000001164b */
[----:B------:R-:W-:Y:S01]  /*4840*/  HADD2.F32 R42, -RZ, R41.H1_H1 ;  /* 0x30000029ff2a7230 */ /* 0x000fe20000004100 */
[--C-:B------:R-:W-:Y:S01]  /*4850*/  SHF.R.U64 R75, R76, 0x10, R77.reuse ;  /* 0x000000104c4b7819 */ /* 0x100fe2000000124d */
[--C-:B------:R-:W-:Y:S01]  /*4860*/  HADD2.F32 R61, -RZ, R43.reuse.H1_H1 ;  /* 0x3000002bff3d7230 */ /* 0x100fe20000004100 */
[----:B------:R-:W-:Y:S01]  /*4870*/  SHF.R.U32.HI R78, RZ, 0x10, R77 ;  /* 0x00000010ff4e7819 */ /* 0x000fe2000001164d */
[----:B------:R-:W-:Y:S02]  /*4880*/  HADD2.F32 R43, -RZ, R43.H0_H0 ;  /* 0x2000002bff2b7230 */ /* 0x000fe40000004100 */
[----:B------:R-:W-:Y:S02]  /*4890*/  HADD2.F32 R75, -RZ, R75.H0_H0 ;  /* 0x2000004bff4b7230 */ /* 0x000fe40000004100 */
[----:B------:R-:W-:-:S02]  /*48a0*/  HADD2.F32 R78, -RZ, R78.H0_H0 ;  /* 0x2000004eff4e7230 */ /* 0x000fc40000004100 */
[----:B------:R-:W-:Y:S02]  /*48b0*/  HADD2.F32 R41, -RZ, R41.H0_H0 ;  /* 0x20000029ff297230 */ /* 0x000fe40000004100 */
[-C--:B------:R-:W-:Y:S01]  /*48c0*/  FMUL.FTZ R80, R42, R75.reuse ;  /* 0x0000004b2a507220 */ /* 0x080fe20000410000 */
[----:B------:R-:W-:Y:S02]  /*48d0*/  HADD2.F32 R74, -RZ, R74.H0_H0 ;  /* 0x2000004aff4a7230 */ /* 0x000fe40000004100 */
[-C--:B------:R-:W-:Y:S01]  /*48e0*/  FMUL.FTZ R82, R61, R78.reuse ;  /* 0x0000004e3d527220 */ /* 0x080fe20000410000 */
[----:B------:R-:W-:Y:S02]  /*48f0*/  HADD2.F32 R76, -RZ, R79.H0_H0 ;  /* 0x2000004fff4c7230 */ /* 0x000fe40000004100 */
[----:B------:R-:W-:Y:S01]  /*4900*/  FMUL.FTZ R78, R43, R78 ;  /* 0x0000004e2b4e7220 */ /* 0x000fe20000410000 */
[C---:B------:R-:W-:Y:S01]  /*4910*/  FMUL.FTZ R75, R41.reuse, R75 ;  /* 0x0000004b294b7220 */ /* 0x040fe20000410000 */
[----:B------:R-:W-:Y:S01]  /*4920*/  FFMA.FTZ R80, R41, R74, -R80 ;  /* 0x0000004a29507223 */ /* 0x000fe20000010850 */
[----:B------:R-:W-:-:S02]  /*4930*/  HADD2.F32 R41, -RZ, R40.H1_H1 ;  /* 0x30000028ff297230 */ /* 0x000fc40000004100 */
[----:B------:R-:W-:Y:S01]  /*4940*/  FFMA.FTZ R81, R61, R76, R78 ;  /* 0x0000004c3d517223 */ /* 0x000fe2000001004e */
[----:B------:R-:W-:Y:S01]  /*4950*/  FFMA.FTZ R79, R42, R74, R75 ;  /* 0x0000004a2a4f7223 */ /* 0x000fe2000001004b */
[----:B------:R-:W-:Y:S02]  /*4960*/  HADD2.F32 R61, -RZ, R154.H0_H0 ;  /* 0x2000009aff3d7230 */ /* 0x000fe40000004100 */
[----:B------:R-:W-:Y:S01]  /*4970*/  FFMA.FTZ R82, R43, R76, -R82 ;  /* 0x0000004c2b527223 */ /* 0x000fe20000010852 */
[----:B------:R-:W-:Y:S02]  /*4980*/  HADD2.F32 R40, -RZ, R40.H0_H0 ;  /* 0x20000028ff287230 */ /* 0x000fe40000004100 */
[----:B------:R-:W-:Y:S02]  /*4990*/  HADD2.F32 R75, -RZ, R154.H1_H1 ;  /* 0x3000009aff4b7230 */ /* 0x000fe40000004100 */
[----:B------:R-:W-:Y:S01]  /*49a0*/  FMUL.FTZ R77, R41, R61 ;  /* 0x0000003d294d7220 */ /* 0x000fe20000410000 */
[----:B------:R-:W-:-:S02]  /*49b0*/  HADD2.F32 R42, -RZ, R60.H1_H1 ;  /* 0x3000003cff2a7230 */ /* 0x000fc40000004100 */
[----:B------:R-:W-:Y:S01]  /*49c0*/  FMUL.FTZ R74, R40, R61 ;  /* 0x0000003d284a7220 */ /* 0x000fe20000410000 */
[----:B------:R-:W-:Y:S02]  /*49d0*/  HADD2.F32 R60, -RZ, R60.H0_H0 ;  /* 0x2000003cff3c7230 */ /* 0x000fe40000004100 */
[--C-:B------:R-:W-:Y:S02]  /*49e0*/  HADD2.F32 R43, -RZ, R153.reuse.H0_H0 ;  /* 0x20000099ff2b7230 */ /* 0x100fe40000004100 */
[-C--:B------:R-:W-:Y:S01]  /*49f0*/  FMUL.FTZ R61, R42, R75.reuse ;  /* 0x0000004b2a3d7220 */ /* 0x080fe20000410000 */
[----:B------:R-:W-:Y:S02]  /*4a00*/  HADD2.F32 R153, -RZ, R153.H1_H1 ;  /* 0x30000099ff997230 */ /* 0x000fe40000004100 */
[----:B------:R-:W-:Y:S01]  /*4a10*/  FMUL.FTZ R75, R60, R75 ;  /* 0x0000004b3c4b7220 */ /* 0x000fe20000410000 */
[-C--:B------:R-:W-:Y:S01]  /*4a20*/  FFMA.FTZ R77, R40, R43.reuse, -R77 ;  /* 0x0000002b284d7223 */ /* 0x080fe2000001084d */
[----:B------:R-:W-:Y:S01]  /*4a30*/  FFMA.FTZ R74, R41, R43, R74 ;  /* 0x0000002b294a7223 */ /* 0x000fe2000001004a */
[-C--:B------:R-:W-:Y:S01]  /*4a40*/  FFMA.FTZ R61, R60, R153.reuse, -R61 ;  /* 0x000000993c3d7223 */ /* 0x080fe2000001083d */
[----:B------:R-:W-:Y:S01]  /*4a50*/  FFMA.FTZ R42, R42, R153, R75 ;  /* 0x000000992a2a7223 */ /* 0x000fe2000001004b */
[----:B------:R-:W-:-:S02]  /*4a60*/  F2FP.F16.F32.PACK_AB R41, R79, R80 ;  /* 0x000000504f29723e */ /* 0x000fc400000000ff */
[----:B------:R-:W-:Y:S02]  /*4a70*/  F2FP.F16.F32.PACK_AB R43, R81, R82 ;  /* 0x00000052512b723e */ /* 0x000fe400000000ff */
[----:B------:R-:W-:Y:S02]  /*4a80*/  F2FP.F16.F32.PACK_AB R40, R74, R77 ;  /* 0x0000004d4a28723e */ /* 0x000fe400000000ff */
[----:B------:R-:W-:-:S07]  /*4a90*/  F2FP.F16.F32.PACK_AB R42, R42, R61 ;  /* 0x0000003d2a2a723e */ /* 0x000fce00000000ff */
.L_x_497:
[----:B------:R-:W-:Y:S05]  /*4aa0*/  BSYNC B3 ;  /* 0x0000000000037941 */ /* 0x000fea0003800000 */
.L_x_496:
[----:B------:R-:W-:Y:S02]  /*4ab0*/  ULDC.64 UR4, c[0x0][0x208] ;  /* 0x0000820000047ab9 */ /* 0x000fe40000000a00 */
[----:B--2---:R1:W-:Y:S03]  /*4ac0*/  STG.E.128 desc[UR4][R54.64+0x80], R40 ;  /* 0x0000802836007986 */ /* 0x0043e6000c101d04 */
.L_x_495:
[----:B------:R-:W-:Y:S05]  /*4ad0*/  BSYNC B2 ;  /* 0x0000000000027941 */ /* 0x000fea0003800000 */
.L_x_494:
        /* <DEDUP_REMOVED lines=28> */
[--C-:B------:R-:W-:Y:S02]  /*4ca0*/  HADD2.F32 R61, -RZ, R145.reuse.H0_H0 ;  /* 0x20000091ff3d7230 */ /* 0x100fe40000004100 */
        /* <DEDUP_REMOVED lines=19> */
.L_x_501:
[----:B------:R-:W-:Y:S05]  /*4de0*/  BSYNC B3 ;  /* 0x0000000000037941 */ /* 0x000fea0003800000 */
.L_x_500:
[----:B------:R-:W-:Y:S02]  /*4df0*/  ULDC.64 UR4, c[0x0][0x208] ;  /* 0x0000820000047ab9 */ /* 0x000fe40000000a00 */
[----:B--2---:R1:W-:Y:S03]  /*4e00*/  STG.E.128 desc[UR4][R54.64+0x100], R40 ;  /* 0x0001002836007986 */ /* 0x0043e6000c101d04 */
.L_x_499:
[----:B------:R-:W-:Y:S05]  /*4e10*/  BSYNC B2 ;  /* 0x0000000000027941 */ /* 0x000fea0003800000 */
.L_x_498:
[----:B------:R-:W-:-:S13]  /*4e20*/  ISETP.NE.AND P3, PT, R8, RZ, PT ;  /* 0x000000ff0800720c */ /* 0x000fda0003f65270 */
[----:B------:R-:W-:Y:S05]  /*4e30*/  @!P3 BRA `(.L_x_489) ;  /* 0x0000000000c0b947 */ /* 0x000fea0003800000 */
[----:B-1234-:R1:W2:Y:S01]  /*4e40*/  LDS.128 R40, [R4+0x2cc00] ;  /* 0x02cc000004287984 */ /* 0x01e2a20000000c00 */
[----:B------:R-:W-:Y:S01]  /*4e50*/  ISETP.GE.AND P3, PT, R216, R116, PT ;  /* 0x00000074d800720c */ /* 0x000fe20003f66270 */
[----:B------:R-:W-:-:S12]  /*4e60*/  BSSY B2, `(.L_x_502) ;  /* 0x000002b000027945 */ /* 0x000fd80003800000 */
[----:B-1----:R-:W-:Y:S05]  /*4e70*/  @P3 BRA `(.L_x_503) ;  /* 0x0000000000a43947 */ /* 0x002fea0003800000 */
[--C-:B------:R-:W-:Y:S01]  /*4e80*/  SHF.R.U64 R66, R66, 0x10, R67.reuse ;  /* 0x0000001042427819 */ /* 0x100fe20000001243 */
[--C-:B--2---:R-:W-:Y:S01]  /*4e90*/  HADD2.F32 R61, -RZ, R43.reuse.H1_H1 ;  /* 0x3000002bff3d7230 */ /* 0x104fe20000004100 */
[----:B------:R-:W-:Y:S01]  /*4ea0*/  SHF.R.U32.HI R71, RZ, 0x10, R67 ;  /* 0x00000010ff477819 */ /* 0x000fe20000011643 */
[----:B------:R-:W-:Y:S01]  /*4eb0*/  HADD2.F32 R43, -RZ, R43.H0_H0 ;  /* 0x2000002bff2b7230 */ /* 0x000fe20000004100 */
[--C-:B------:R-:W-:Y:S01]  /*4ec0*/  SHF.R.U64 R67, R68, 0x10, R69.reuse ;  /* 0x0000001044437819 */ /* 0x100fe20000001245 */
[----:B------:R-:W-:Y:S01]  /*4ed0*/  HADD2.F32 R66, -RZ, R66.H0_H0 ;  /* 0x20000042ff427230 */ /* 0x000fe20000004100 */
[----:B------:R-:W-:Y:S01]  /*4ee0*/  SHF.R.U32.HI R70, RZ, 0x10, R69 ;  /* 0x00000010ff467819 */ /* 0x000fe20000011645 */
[----:B------:R-:W-:Y:S01]  /*4ef0*/  HADD2.F32 R68, -RZ, R71.H0_H0 ;  /* 0x20000047ff447230 */ /* 0x000fe20000004100 */
[----:B------:R-:W-:Y:S01]  /*4f00*/  MOV R60, R42 ;  /* 0x0000002a003c7202 */ /* 0x000fe20000000f00 */
[----:B------:R-:W-:Y:S02]  /*4f10*/  HADD2.F32 R67, -RZ, R67.H0_H0 ;  /* 0x20000043ff437230 */ /* 0x000fe40000004100 */
[----:B------:R-:W-:-:S02]  /*4f20*/  HADD2.F32 R70, -RZ, R70.H0_H0 ;  /* 0x20000046ff467230 */ /* 0x000fc40000004100 */
[--C-:B------:R-:W-:Y:S02]  /*4f30*/  HADD2.F32 R42, -RZ, R41.reuse.H1_H1 ;  /* 0x30000029ff2a7230 */ /* 0x100fe40000004100 */
[----:B------:R-:W-:Y:S02]  /*4f40*/  HADD2.F32 R41, -RZ, R41.H0_H0 ;  /* 0x20000029ff297230 */ /* 0x000fe40000004100 */
[-C--:B------:R-:W-:Y:S01]  /*4f50*/  FMUL.FTZ R74, R61, R70.reuse ;  /* 0x000000463d4a7220 */ /* 0x080fe20000410000 */
[----:B------:R-:W-:Y:S01]  /*4f60*/  FMUL.FTZ R70, R43, R70 ;  /* 0x000000462b467220 */ /* 0x000fe20000410000 */
[-C--:B------:R-:W-:Y:S01]  /*4f70*/  FMUL.FTZ R72, R42, R67.reuse ;  /* 0x000000432a487220 */ /* 0x080fe20000410000 */
[----:B------:R-:W-:Y:S02]  /*4f80*/  FMUL.FTZ R67, R41, R67 ;  /* 0x0000004329437220 */ /* 0x000fe40000410000 */
[----:B------:R-:W-:Y:S01]  /*4f90*/  FFMA.FTZ R73, R61, R68, R70 ;  /* 0x000000443d497223 */ /* 0x000fe20000010046 */
[----:B------:R-:W-:Y:S01]  /*4fa0*/  FFMA.FTZ R72, R41, R66, -R72 ;  /* 0x0000004229487223 */ /* 0x000fe20000010848 */
[----:B------:R-:W-:-:S02]  /*4fb0*/  HADD2.F32 R41, -RZ, R40.H1_H1 ;  /* 0x30000028ff297230 */ /* 0x000fc40000004100 */
[----:B------:R-:W-:Y:S01]  /*4fc0*/  FFMA.FTZ R71, R42, R66, R67 ;  /* 0x000000422a477223 */ /* 0x000fe20000010043 */
[----:B------:R-:W-:Y:S02]  /*4fd0*/  HADD2.F32 R61, -RZ, R140.H0_H0 ;  /* 0x2000008cff3d7230 */ /* 0x000fe40000004100 */
[----:B------:R-:W-:Y:S01]  /*4fe0*/  FFMA.FTZ R74, R43, R68, -R74 ;  /* 0x000000442b4a7223 */ /* 0x000fe2000001084a */
[----:B------:R-:W-:Y:S02]  /*4ff0*/  HADD2.F32 R40, -RZ, R40.H0_H0 ;  /* 0x20000028ff287230 */ /* 0x000fe40000004100 */
[----:B------:R-:W-:Y:S02]  /*5000*/  HADD2.F32 R67, -RZ, R140.H1_H1 ;  /* 0x3000008cff437230 */ /* 0x000fe40000004100 */
[-C--:B------:R-:W-:Y:S01]  /*5010*/  FMUL.FTZ R69, R41, R61.reuse ;  /* 0x0000003d29457220 */ /* 0x080fe20000410000 */
[--C-:B------:R-:W-:Y:S02]  /*5020*/  HADD2.F32 R42, -RZ, R60.reuse.H1_H1 ;  /* 0x3000003cff2a7230 */ /* 0x100fe40000004100 */
[----:B------:R-:W-:Y:S01]  /*5030*/  FMUL.FTZ R66, R40, R61 ;  /* 0x0000003d28427220 */ /* 0x000fe20000410000 */
[----:B------:R-:W-:-:S02]  /*5040*/  HADD2.F32 R60, -RZ, R60.H0_H0 ;  /* 0x2000003cff3c7230 */ /* 0x000fc40000004100 */
        /* <DEDUP_REMOVED lines=12> */
.L_x_503:
[----:B------:R-:W-:Y:S05]  /*5110*/  BSYNC B2 ;  /* 0x0000000000027941 */ /* 0x000fea0003800000 */
.L_x_502:
[----:B------:R-:W-:Y:S02]  /*5120*/  ULDC.64 UR4, c[0x0][0x208] ;  /* 0x0000820000047ab9 */ /* 0x000fe40000000a00 */
[----:B--2---:R1:W-:Y:S03]  /*5130*/  STG.E.128 desc[UR4][R54.64+0x180], R40 ;  /* 0x0001802836007986 */ /* 0x0043e6000c101d04 */
.L_x_489:
[----:B------:R-:W-:Y:S05]  /*5140*/  BSYNC B1 ;  /* 0x0000000000017941 */ /* 0x000fea0003800000 */
.L_x_488:
        /* <DEDUP_REMOVED lines=10> */
[----:B------:R-:W-:Y:S01]  /*51f0*/  SHF.R.U64 R60, R62, 0x10, R63 ;  /* 0x000000103e3c7819 */ /* 0x000fe2000000123f */
[----:B------:R-:W-:Y:S01]  /*5200*/  HADD2.F32 R42, -RZ, R41.H1_H1 ;  /* 0x30000029ff2a7230 */ /* 0x000fe20000004100 */
[----:B------:R-:W-:Y:S01]  /*5210*/  SHF.R.U32.HI R64, RZ, 0x10, R65 ;  /* 0x00000010ff407819 */ /* 0x000fe20000011641 */
[----:B------:R-:W-:Y:S01]  /*5220*/  HADD2.F32 R61, -RZ, R61.H0_H0 ;  /* 0x2000003dff3d7230 */ /* 0x000fe20000004100 */
[----:B------:R-:W-:Y:S01]  /*5230*/  SHF.R.U32.HI R62, RZ, 0x10, R63 ;  /* 0x00000010ff3e7819 */ /* 0x000fe2000001163f */
[----:B------:R-:W-:Y:S02]  /*5240*/  HADD2.F32 R41, -RZ, R41.H0_H0 ;  /* 0x20000029ff297230 */ /* 0x000fe40000004100 */
[----:B------:R-:W-:Y:S02]  /*5250*/  HADD2.F32 R60, -RZ, R60.H0_H0 ;  /* 0x2000003cff3c7230 */ /* 0x000fe40000004100 */
[----:B------:R-:W-:Y:S01]  /*5260*/  FMUL.FTZ R66, R42, R61 ;  /* 0x0000003d2a427220 */ /* 0x000fe20000410000 */
[----:B------:R-:W-:-:S02]  /*5270*/  HADD2.F32 R64, -RZ, R64.H0_H0 ;  /* 0x20000040ff407230 */ /* 0x000fc40000004100 */
[C---:B------:R-:W-:Y:S01]  /*5280*/  FMUL.FTZ R61, R41.reuse, R61 ;  /* 0x0000003d293d7220 */ /* 0x040fe20000410000 */
[--C-:B------:R-:W-:Y:S02]  /*5290*/  HADD2.F32 R55, -RZ, R43.reuse.H1_H1 ;  /* 0x3000002bff377230 */ /* 0x100fe40000004100 */
[-C--:B------:R-:W-:Y:S01]  /*52a0*/  FFMA.FTZ R66, R41, R60.reuse, -R66 ;  /* 0x0000003c29427223 */ /* 0x080fe20000010842 */
[----:B------:R-:W-:Y:S02]  /*52b0*/  HADD2.F32 R43, -RZ, R43.H0_H0 ;  /* 0x2000002bff2b7230 */ /* 0x000fe40000004100 */
[----:B------:R-:W-:Y:S01]  /*52c0*/  FFMA.FTZ R65, R42, R60, R61 ;  /* 0x0000003c2a417223 */ /* 0x000fe2000001003d */
[----:B------:R-:W-:Y:S02]  /*52d0*/  HADD2.F32 R62, -RZ, R62.H0_H0 ;  /* 0x2000003eff3e7230 */ /* 0x000fe40000004100 */
[----:B------:R-:W-:Y:S01]  /*52e0*/  FMUL.FTZ R68, R55, R64 ;  /* 0x0000004037447220 */ /* 0x000fe20000410000 */
[----:B------:R-:W-:-:S02]  /*52f0*/  HADD2.F32 R60, -RZ, R158.H0_H0 ;  /* 0x2000009eff3c7230 */ /* 0x000fc40000004100 */
[C---:B------:R-:W-:Y:S01]  /*5300*/  FMUL.FTZ R64, R43.reuse, R64 ;  /* 0x000000402b407220 */ /* 0x040fe20000410000 */
[----:B------:R-:W-:Y:S02]  /*5310*/  HADD2.F32 R61, -RZ, R158.H1_H1 ;  /* 0x3000009eff3d7230 */ /* 0x000fe40000004100 */
[-C--:B------:R-:W-:Y:S01]  /*5320*/  FFMA.FTZ R68, R43, R62.reuse, -R68 ;  /* 0x0000003e2b447223 */ /* 0x080fe20000010844 */
[----:B------:R-:W-:Y:S02]  /*5330*/  HADD2.F32 R41, -RZ, R40.H1_H1 ;  /* 0x30000028ff297230 */ /* 0x000fe40000004100 */
[----:B------:R-:W-:Y:S01]  /*5340*/  FFMA.FTZ R69, R55, R62, R64 ;  /* 0x0000003e37457223 */ /* 0x000fe20000010040 */
[----:B------:R-:W-:Y:S02]  /*5350*/  HADD2.F32 R42, -RZ, R54.H1_H1 ;  /* 0x30000036ff2a7230 */ /* 0x000fe40000004100 */
[----:B------:R-:W-:Y:S02]  /*5360*/  HADD2.F32 R40, -RZ, R40.H0_H0 ;  /* 0x20000028ff287230 */ /* 0x000fe40000004100 */
[----:B------:R-:W-:Y:S01]  /*5370*/  FMUL.FTZ R63, R41, R60 ;  /* 0x0000003c293f7220 */ /* 0x000fe20000410000 */
[----:B------:R-:W-:-:S02]  /*5380*/  HADD2.F32 R54, -RZ, R54.H0_H0 ;  /* 0x20000036ff367230 */ /* 0x000fc40000004100 */
[-C--:B------:R-:W-:Y:S01]  /*5390*/  FMUL.FTZ R67, R42, R61.reuse ;  /* 0x0000003d2a437220 */ /* 0x080fe20000410000 */
[--C-:B------:R-:W-:Y:S02]  /*53a0*/  HADD2.F32 R43, -RZ, R138.reuse.H0_H0 ;  /* 0x2000008aff2b7230 */ /* 0x100fe40000004100 */
[----:B------:R-:W-:Y:S01]  /*53b0*/  FMUL.FTZ R60, R40, R60 ;  /* 0x0000003c283c7220 */ /* 0x000fe20000410000 */
        /* <DEDUP_REMOVED lines=10> */
.L_x_508:
[----:B------:R-:W-:Y:S05]  /*5460*/  BSYNC B2 ;  /* 0x0000000000027941 */ /* 0x000fea0003800000 */
.L_x_507:
[----:B------:R-:W-:Y:S02]  /*5470*/  ULDC.64 UR4, c[0x0][0x208] ;  /* 0x0000820000047ab9 */ /* 0x000fe40000000a00 */
[----:B--2---:R1:W-:Y:S03]  /*5480*/  STG.E.128 desc[UR4][R52.64], R40 ;  /* 0x0000002834007986 */ /* 0x0043e6000c101d04 */
.L_x_506:
[----:B------:R-:W-:Y:S05]  /*5490*/  BSYNC B1 ;  /* 0x0000000000017941 */ /* 0x000fea0003800000 */
.L_x_505:
        /* <DEDUP_REMOVED lines=10> */
[--C-:B------:R-:W-:Y:S01]  /*5540*/  HADD2.F32 R42, -RZ, R41.reuse.H1_H1 ;  /* 0x30000029ff2a7230 */ /* 0x100fe20000004100 */
[--C-:B------:R-:W-:Y:S01]  /*5550*/  SHF.R.U64 R57, R58, 0x10, R59.reuse ;  /* 0x000000103a397819 */ /* 0x100fe2000000123b */
[----:B------:R-:W-:Y:S01]  /*5560*/  HADD2.F32 R41, -RZ, R41.H0_H0 ;  /* 0x20000029ff297230 */ /* 0x000fe20000004100 */
[----:B------:R-:W-:Y:S01]  /*5570*/  SHF.R.U32.HI R60, RZ, 0x10, R59 ;  /* 0x00000010ff3c7819 */ /* 0x000fe2000001163b */
[----:B------:R-:W-:Y:S02]  /*5580*/  HADD2.F32 R56, -RZ, R56.H0_H0 ;  /* 0x20000038ff387230 */ /* 0x000fe40000004100 */
[----:B------:R-:W-:Y:S02]  /*5590*/  HADD2.F32 R57, -RZ, R57.H0_H0 ;  /* 0x20000039ff397230 */ /* 0x000fe40000004100 */
[----:B------:R-:W-:-:S02]  /*55a0*/  HADD2.F32 R60, -RZ, R60.H0_H0 ;  /* 0x2000003cff3c7230 */ /* 0x000fc40000004100 */
[--C-:B------:R-:W-:Y:S02]  /*55b0*/  HADD2.F32 R55, -RZ, R43.reuse.H1_H1 ;  /* 0x3000002bff377230 */ /* 0x100fe40000004100 */
[CC--:B------:R-:W-:Y:S01]  /*55c0*/  FMUL.FTZ R62, R42.reuse, R57.reuse ;  /* 0x000000392a3e7220 */ /* 0x0c0fe20000410000 */
[C---:B------:R-:W-:Y:S01]  /*55d0*/  FMUL.FTZ R57, R41.reuse, R57 ;  /* 0x0000003929397220 */ /* 0x040fe20000410000 */
[----:B------:R-:W-:Y:S02]  /*55e0*/  HADD2.F32 R43, -RZ, R43.H0_H0 ;  /* 0x2000002bff2b7230 */ /* 0x000fe40000004100 */
[-C--:B------:R-:W-:Y:S01]  /*55f0*/  FFMA.FTZ R62, R41, R56.reuse, -R62 ;  /* 0x00000038293e7223 */ /* 0x080fe2000001083e */
        /* <DEDUP_REMOVED lines=26> */
.L_x_512:
[----:B------:R-:W-:Y:S05]  /*57a0*/  BSYNC B2 ;  /* 0x0000000000027941 */ /* 0x000fea0003800000 */
.L_x_511:
[----:B------:R-:W-:Y:S02]  /*57b0*/  ULDC.64 UR4, c[0x0][0x208] ;  /* 0x0000820000047ab9 */ /* 0x000fe40000000a00 */
[----:B--2---:R1:W-:Y:S03]  /*57c0*/  STG.E.128 desc[UR4][R52.64+0x80], R40 ;  /* 0x0000802834007986 */ /* 0x0043e6000c101d04 */
.L_x_510:
[----:B------:R-:W-:Y:S05]  /*57d0*/  BSYNC B1 ;  /* 0x0000000000017941 */ /* 0x000fea0003800000 */
.L_x_509:
[----:B------:R-:W-:Y:S01]  /*57e0*/  ISETP.NE.AND P3, PT, R9, RZ, PT ;  /* 0x000000ff0900720c */ /* 0x000fe20003f65270 */
[----:B------:R-:W-:-:S12]  /*57f0*/  BSSY B1, `(.L_x_513) ;  /* 0x0000032000017945 */ /* 0x000fd80003800000 */
[----:B------:R-:W-:Y:S05]  /*5800*/  @!P3 BRA `(.L_x_514) ;  /* 0x0000000000c0b947 */ /* 0x000fea0003800000 */
[----:B-1234-:R1:W2:Y:S01]  /*5810*/  LDS.128 R40, [R4+0x2b400] ;  /* 0x02b4000004287984 */ /* 0x01e2a20000000c00 */
[----:B------:R-:W-:Y:S01]  /*5820*/  ISETP.GE.AND P3, PT, R214, R116, PT ;  /* 0x00000074d600720c */ /* 0x000fe20003f66270 */
[----:B------:R-:W-:-:S12]  /*5830*/  BSSY B2, `(.L_x_515) ;  /* 0x000002b000027945 */ /* 0x000fd80003800000 */
[----:B-1----:R-:W-:Y:S05]  /*5840*/  @P3 BRA `(.L_x_516) ;  /* 0x0000000000a43947 */ /* 0x002fea0003800000 */
[--C-:B------:R-:W-:Y:S02]  /*5850*/  SHF.R.U64 R50, R50, 0x10, R51.reuse ;  /* 0x0000001032327819 */ /* 0x100fe40000001233 */
[----:B------:R-:W-:Y:S02]  /*5860*/  SHF.R.U32.HI R54, RZ, 0x10, R51 ;  /* 0x00000010ff367819 */ /* 0x000fe40000011633 */
[--C-:B------:R-:W-:Y:S01]  /*5870*/  SHF.R.U64 R51, R48, 0x10, R49.reuse ;  /* 0x0000001030337819 */ /* 0x100fe20000001231 */
[----:B------:R-:W-:Y:S01]  /*5880*/  HADD2.F32 R50, -RZ, R50.H0_H0 ;  /* 0x20000032ff327230 */ /* 0x000fe20000004100 */
[----:B--2---:R-:W-:Y:S01]  /*5890*/  MOV R48, R42 ;  /* 0x0000002a00307202 */ /* 0x004fe20000000f00 */
[----:B------:R-:W-:Y:S01]  /*58a0*/  HADD2.F32 R42, -RZ, R41.H1_H1 ;  /* 0x30000029ff2a7230 */ /* 0x000fe20000004100 */
[----:B------:R-:W-:Y:S01]  /*58b0*/  SHF.R.U32.HI R56, RZ, 0x10, R49 ;  /* 0x00000010ff387819 */ /* 0x000fe20000011631 */
[----:B------:R-:W-:Y:S02]  /*58c0*/  HADD2.F32 R51, -RZ, R51.H0_H0 ;  /* 0x20000033ff337230 */ /* 0x000fe40000004100 */
[----:B------:R-:W-:-:S02]  /*58d0*/  HADD2.F32 R41, -RZ, R41.H0_H0 ;  /* 0x20000029ff297230 */ /* 0x000fc40000004100 */
[----:B------:R-:W-:Y:S02]  /*58e0*/  HADD2.F32 R56, -RZ, R56.H0_H0 ;  /* 0x20000038ff387230 */ /* 0x000fe40000004100 */
[CC--:B------:R-:W-:Y:S01]  /*58f0*/  FMUL.FTZ R58, R42.reuse, R51.reuse ;  /* 0x000000332a3a7220 */ /* 0x0c0fe20000410000 */
[--C-:B------:R-:W-:Y:S02]  /*5900*/  HADD2.F32 R49, -RZ, R43.reuse.H1_H1 ;  /* 0x3000002bff317230 */ /* 0x100fe40000004100 */
[C---:B------:R-:W-:Y:S01]  /*5910*/  FMUL.FTZ R51, R41.reuse, R51 ;  /* 0x0000003329337220 */ /* 0x040fe20000410000 */
[----:B------:R-:W-:Y:S02]  /*5920*/  HADD2.F32 R43, -RZ, R43.H0_H0 ;  /* 0x2000002bff2b7230 */ /* 0x000fe40000004100 */
[-C--:B------:R-:W-:Y:S01]  /*5930*/  FFMA.FTZ R58, R41, R50.reuse, -R58 ;  /* 0x00000032293a7223 */ /* 0x080fe2000001083a */
[----:B------:R-:W-:Y:S02]  /*5940*/  HADD2.F32 R54, -RZ, R54.H0_H0 ;  /* 0x20000036ff367230 */ /* 0x000fe40000004100 */
[----:B------:R-:W-:Y:S01]  /*5950*/  FFMA.FTZ R55, R42, R50, R51 ;  /* 0x000000322a377223 */ /* 0x000fe20000010033 */
        /* <DEDUP_REMOVED lines=24> */
.L_x_516:
[----:B------:R-:W-:Y:S05]  /*5ae0*/  BSYNC B2 ;  /* 0x0000000000027941 */ /* 0x000fea0003800000 */
.L_x_515:
[----:B------:R-:W-:Y:S02]  /*5af0*/  ULDC.64 UR4, c[0x0][0x208] ;  /* 0x0000820000047ab9 */ /* 0x000fe40000000a00 */
[----:B--2---:R1:W-:Y:S03]  /*5b00*/  STG.E.128 desc[UR4][R52.64+0x100], R40 ;  /* 0x0001002834007986 */ /* 0x0043e6000c101d04 */
.L_x_514:
[----:B------:R-:W-:Y:S05]  /*5b10*/  BSYNC B1 ;  /* 0x0000000000017941 */ /* 0x000fea0003800000 */
.L_x_513:
[----:B------:R-:W-:-:S13]  /*5b20*/  ISETP.NE.AND P3, PT, R8, RZ, PT ;  /* 0x000000ff0800720c */ /* 0x000fda0003f65270 */
        /* <DEDUP_REMOVED lines=46> */
.L_x_518:
[----:B------:R-:W-:Y:S05]  /*5e10*/  BSYNC B1 ;  /* 0x0000000000017941 */ /* 0x000fea0003800000 */
.L_x_517:
[----:B------:R-:W-:Y:S02]  /*5e20*/  ULDC.64 UR4, c[0x0][0x208] ;  /* 0x0000820000047ab9 */ /* 0x000fe40000000a00 */
[----:B--2---:R1:W-:Y:S01]  /*5e30*/  STG.E.128 desc[UR4][R52.64+0x180], R40 ;  /* 0x0001802834007986 */ /* 0x0043e2000c101d04 */
[----:B------:R-:W-:Y:S05]  /*5e40*/  BRA `(.L_x_504) ;  /* 0x0000004000547947 */ /* 0x000fea0003800000 */
.L_x_462:
        /* <DEDUP_REMOVED lines=14> */
[----:B------:R-:W-:Y:S01]  /*5f30*/  IADD3 R40, P4, R102, R88, RZ ;  /* 0x0000005866287210 */ /* 0x000fe20007f9e0ff */
[----:B------:R-:W-:Y:S01]  /*5f40*/  ULDC.64 UR6, c[0x0][0x3e0] ;  /* 0x0000f80000067ab9 */ /* 0x000fe20000000a00 */
[----:B------:R-:W-:Y:S01]  /*5f50*/  LEA R56, P3, R42, UR4, 0x1 ;  /* 0x000000042a387c11 */ /* 0x000fe2000f8608ff */
[----:B------:R-:W-:Y:S01]  /*5f60*/  IMAD.X R43, R0, 0x1, R15, P2 ;  /* 0x00000001002b7824 */ /* 0x000fe200010e060f */
[----:B------:R-:W-:Y:S02]  /*5f70*/  IADD3.X R41, R115, R21, RZ, P4, !PT ;  /* 0x0000001573297210 */ /* 0x000fe400027fe4ff */
[----:B------:R-:W-:Y:S02]  /*5f80*/  CS2R R46, SRZ ;  /* 0x00000000002e7805 */ /* 0x000fe4000001ff00 */
[----:B------:R-:W-:-:S02]  /*5f90*/  ISETP.GE.AND P4, PT, R213, R116, PT ;  /* 0x00000074d500720c */ /* 0x000fc40003f86270 */
[----:B------:R-:W-:Y:S02]  /*5fa0*/  CS2R R44, SRZ ;  /* 0x00000000002c7805 */ /* 0x000fe4000001ff00 */
[----:B------:R-:W-:Y:S02]  /*5fb0*/  LEA.HI.X R57, R42, UR5, R43, 0x1, P3 ;  /* 0x000000052a397c11 */ /* 0x000fe400098f0c2b */
[----:B------:R-:W-:Y:S02]  /*5fc0*/  CS2R R42, SRZ ;  /* 0x00000000002a7805 */ /* 0x000fe4000001ff00 */
[----:B------:R-:W-:Y:S02]  /*5fd0*/  ISETP.GE.AND P3, PT, R212, R116, PT ;  /* 0x00000074d400720c */ /* 0x000fe40003f66270 */
[----:B------:R-:W-:Y:S02]  /*5fe0*/  CS2R R54, SRZ ;  /* 0x0000000000367805 */ /* 0x000fe4000001ff00 */
[----:B------:R-:W-:-:S02]  /*5ff0*/  LEA R60, P2, R40, UR6, 0x1 ;  /* 0x00000006283c7c11 */ /* 0x000fc4000f8408ff */
[----:B------:R-:W-:Y:S02]  /*6000*/  CS2R R52, SRZ ;  /* 0x0000000000347805 */ /* 0x000fe4000001ff00 */
[----:B------:R-:W-:Y:S02]  /*6010*/  CS2R R50, SRZ ;  /* 0x0000000000327805 */ /* 0x000fe4000001ff00 */
[----:B------:R-:W-:Y:S02]  /*6020*/  CS2R R48, SRZ ;  /* 0x0000000000307805 */ /* 0x000fe4000001ff00 */
[----:B------:R-:W-:Y:S02]  /*6030*/  LEA.HI.X R61, R40, UR7, R41, 0x1, P2 ;  /* 0x00000007283d7c11 */ /* 0x000fe400090f0c29 */
[----:B------:R-:W-:Y:S01]  /*6040*/  CS2R R40, SRZ ;  /* 0x0000000000287805 */ /* 0x000fe2000001ff00 */
[----:B------:R-:W-:Y:S02]  /*6050*/  ULDC.64 UR8, c[0x0][0x208] ;  /* 0x0000820000087ab9 */ /* 0x000fe40000000a00 */
[----:B------:R0:W5:Y:S04]  /*6060*/  @!P4 LDG.E.128 R48, desc[UR8][R60.64+0x80] ;  /* 0x000080083c30c981 */ /* 0x000168000c1e1d00 */
[----:B------:R0:W5:Y:S04]  /*6070*/  @!P3 LDG.E.128 R44, desc[UR8][R56.64] ;  /* 0x00000008382cb981 */ /* 0x000168000c1e1d00 */
[----:B------:R0:W5:Y:S04]  /*6080*/  @!P4 LDG.E.128 R40, desc[UR8][R56.64+0x80] ;  /* 0x000080083828c981 */ /* 0x000168000c1e1d00 */
[----:B------:R0:W5:Y:S02]  /*6090*/  @!P3 LDG.E.128 R52, desc[UR8][R60.64] ;  /* 0x000000083c34b981 */ /* 0x000164000c1e1d00 */
.L_x_520:
[----:B------:R-:W-:Y:S05]  /*60a0*/  BSYNC B1 ;  /* 0x0000000000017941 */ /* 0x000fea0003800000 */
.L_x_519:
[----:B0----5:R-:W-:Y:S01]  /*60b0*/  IMAD.MOV.U32 R57, RZ, RZ, R43 ;  /* 0x000000ffff397224 */ /* 0x021fe200078e002b */
[----:B------:R-:W-:Y:S01]  /*60c0*/  MOV R60, R40 ;  /* 0x00000028003c7202 */ /* 0x000fe20000000f00 */
[----:B------:R-:W-:Y:S01]  /*60d0*/  IMAD.MOV.U32 R56, RZ, RZ, R42 ;  /* 0x000000ffff387224 */ /* 0x000fe200078e002a */
[----:B------:R-:W-:Y:S01]  /*60e0*/  ISETP.GE.AND P3, PT, R217, R3, PT ;  /* 0x00000003d900720c */ /* 0x000fe20003f66270 */
[----:B------:R-:W-:Y:S01]  /*60f0*/  BSSY B1, `(.L_x_521) ;  /* 0x000003d000017945 */ /* 0x000fe20003800000 */
[----:B------:R-:W-:Y:S01]  /*6100*/  PRMT R177, R177, 0x5410, R57 ;  /* 0x00005410b1b17816 */ /* 0x000fe20000000039 */
[----:B------:R-:W-:Y:S01]  /*6110*/  IMAD.MOV.U32 R57, RZ, RZ, R46 ;  /* 0x000000ffff397224 */ /* 0x000fe200078e002e */
[----:B------:R-:W-:Y:S01]  /*6120*/  PRMT R175, R175, 0x5410, R56 ;  /* 0x00005410afaf7816 */ /* 0x000fe20000000038 */
[----:B------:R-:W-:Y:S01]  /*6130*/  IMAD.MOV.U32 R56, RZ, RZ, R41 ;  /* 0x000000ffff387224 */ /* 0x000fe200078e0029 */
[----:B------:R-:W-:Y:S01]  /*6140*/  PRMT R176, R176, 0x5410, R60 ;  /* 0x00005410b0b07816 */ /* 0x000fe2000000003c */
[----:B------:R-:W-:Y:S01]  /*6150*/  IMAD.MOV.U32 R60, RZ, RZ, R44 ;  /* 0x000000ffff3c7224 */ /* 0x000fe200078e002c */
[----:B------:R-:W-:Y:S01]  /*6160*/  PRMT R179, R57, 0x7610, R179 ;  /* 0x0000761039b37816 */ /* 0x000fe200000000b3 */
[----:B------:R-:W-:Y:S01]  /*6170*/  IMAD.MOV.U32 R57, RZ, RZ, R45 ;  /* 0x000000ffff397224 */ /* 0x000fe200078e002d */
[----:B------:R-:W-:-:S02]  /*6180*/  PRMT R178, R56, 0x7610, R178 ;  /* 0x0000761038b27816 */ /* 0x000fc400000000b2 */
[----:B------:R-:W-:Y:S02]  /*6190*/  CS2R R62, SRZ ;  /* 0x00000000003e7805 */ /* 0x000fe4000001ff00 */
[----:B------:R-:W-:Y:S02]  /*61a0*/  MOV R56, R47 ;  /* 0x0000002f00387202 */ /* 0x000fe40000000f00 */
[----:B------:R-:W-:Y:S02]  /*61b0*/  CS2R R66, SRZ ;  /* 0x0000000000427805 */ /* 0x000fe4000001ff00 */
[----:B------:R-:W-:Y:S01]  /*61c0*/  PRMT R163, R57, 0x7610, R163 ;  /* 0x0000761039a37816 */ /* 0x000fe200000000a3 */
[----:B------:R-:W-:Y:S01]  /*61d0*/  IMAD.MOV.U32 R57, RZ, RZ, R51 ;  /* 0x000000ffff397224 */ /* 0x000fe200078e0033 */
[----:B------:R-:W-:Y:S01]  /*61e0*/  PRMT R165, R56, 0x5410, R60 ;  /* 0x0000541038a57816 */ /* 0x000fe2000000003c */
[----:B------:R-:W-:Y:S01]  /*61f0*/  IMAD.MOV.U32 R60, RZ, RZ, R48 ;  /* 0x000000ffff3c7224 */ /* 0x000fe200078e0030 */
[----:B------:R-:W-:-:S02]  /*6200*/  MOV R56, R50 ;  /* 0x0000003200387202 */ /* 0x000fc40000000f00 */
[----:B------:R-:W-:Y:S02]  /*6210*/  CS2R R64, SRZ ;  /* 0x0000000000407805 */ /* 0x000fe4000001ff00 */
[----:B------:R-:W-:Y:S01]  /*6220*/  PRMT R177, R57, 0x7610, R177 ;  /* 0x0000761039b17816 */ /* 0x000fe200000000b1 */
[----:B------:R-:W-:Y:S01]  /*6230*/  IMAD.MOV.U32 R57, RZ, RZ, R54 ;  /* 0x000000ffff397224 */ /* 0x000fe200078e0036 */
[----:B------:R-:W-:Y:S02]  /*6240*/  PRMT R175, R56, 0x7610, R175 ;  /* 0x0000761038af7816 */ /* 0x000fe400000000af */
[----:B------:R-:W-:Y:S02]  /*6250*/  CS2R R70, SRZ ;  /* 0x0000000000467805 */ /* 0x000fe4000001ff00 */
[----:B------:R-:W-:Y:S02]  /*6260*/  MOV R56, R49 ;  /* 0x0000003100387202 */ /* 0x000fe40000000f00 */
[----:B------:R-:W-:-:S02]  /*6270*/  CS2R R68, SRZ ;  /* 0x0000000000447805 */ /* 0x000fc4000001ff00 */
[----:B------:R-:W-:Y:S01]  /*6280*/  PRMT R179, R179, 0x5410, R57 ;  /* 0x00005410b3b37816 */ /* 0x000fe20000000039 */
[----:B------:R-:W-:Y:S01]  /*6290*/  IMAD.MOV.U32 R57, RZ, RZ, R53 ;  /* 0x000000ffff397224 */ /* 0x000fe200078e0035 */
[----:B------:R-:W-:Y:S01]  /*62a0*/  PRMT R178, R178, 0x5410, R56 ;  /* 0x00005410b2b27816 */ /* 0x000fe20000000038 */
[----:B------:R-:W-:Y:S01]  /*62b0*/  IMAD.MOV.U32 R56, RZ, RZ, R55 ;  /* 0x000000ffff387224 */ /* 0x000fe200078e0037 */
[----:B------:R-:W-:Y:S02]  /*62c0*/  PRMT R176, R60, 0x7610, R176 ;  /* 0x000076103cb07816 */ /* 0x000fe400000000b0 */
[----:B------:R-:W-:Y:S02]  /*62d0*/  MOV R60, R52 ;  /* 0x00000034003c7202 */ /* 0x000fe40000000f00 */
[----:B------:R-:W-:Y:S02]  /*62e0*/  PRMT R164, R57, 0x7610, R164 ;  /* 0x0000761039a47816 */ /* 0x000fe400000000a4 */
[----:B------:R-:W-:-:S02]  /*62f0*/  PRMT R181, R56, 0x5410, R60 ;  /* 0x0000541038b57816 */ /* 0x000fc4000000003c */
[----:B------:R-:W-:Y:S02]  /*6300*/  CS2R R56, SRZ ;  /* 0x0000000000387805 */ /* 0x000fe4000001ff00 */
[----:B------:R-:W-:Y:S01]  /*6310*/  CS2R R60, SRZ ;  /* 0x00000000003c7805 */ /* 0x000fe2000001ff00 */
        /* <DEDUP_REMOVED lines=9> */
[----:B------:R-:W-:Y:S02]  /*63b0*/  CS2R R68, SRZ ;  /* 0x0000000000447805 */ /* 0x000fe4000001ff00 */
[----:B------:R-:W-:Y:S02]  /*63c0*/  CS2R R66, SRZ ;  /* 0x0000000000427805 */ /* 0x000fe4000001ff00 */
[----:B------:R-:W-:Y:S02]  /*63d0*/  IADD3.X R57, R21, R115, R34, P2, P4 ;  /* 0x0000007315397210 */ /* 0x000fe400017e8422 */
[----:B------:R-:W-:Y:S02]  /*63e0*/  CS2R R64, SRZ ;  /* 0x0000000000407805 */ /* 0x000fe4000001ff00 */
[----:B------:R-:W-:Y:S01]  /*63f0*/  LEA R72, P4, R58, UR4, 0x1 ;  /* 0x000000043a487c11 */ /* 0x000fe2000f8808ff */
[----:B------:R-:W-:Y:S01]  /*6400*/  ULDC.64 UR8, c[0x0][0x208] ;  /* 0x0000820000087ab9 */ /* 0x000fe20000000a00 */
[----:B------:R-:W-:-:S02]  /*6410*/  LEA R74, P2, R56, UR6, 0x1 ;  /* 0x00000006384a7c11 */ /* 0x000fc4000f8408ff */
[----:B------:R-:W-:Y:S02]  /*6420*/  LEA.HI.X R73, R58, UR5, R59, 0x1, P4 ;  /* 0x000000053a497c11 */ /* 0x000fe4000a0f0c3b */
[----:B------:R-:W-:Y:S02]  /*6430*/  CS2R R58, SRZ ;  /* 0x00000000003a7805 */ /* 0x000fe4000001ff00 */
[----:B------:R-:W-:Y:S02]  /*6440*/  LEA.HI.X R75, R56, UR7, R57, 0x1, P2 ;  /* 0x00000007384b7c11 */ /* 0x000fe400090f0c39 */
[----:B------:R-:W-:Y:S02]  /*6450*/  CS2R R56, SRZ ;  /* 0x0000000000387805 */ /* 0x000fe4000001ff00 */
[-C--:B------:R-:W-:Y:S02]  /*6460*/  ISETP.GE.AND P4, PT, R212, R116.reuse, PT ;  /* 0x00000074d400720c */ /* 0x080fe40003f86270 */
[----:B------:R-:W-:-:S11]  /*6470*/  ISETP.GE.AND P2, PT, R213, R116, PT ;  /* 0x00000074d500720c */ /* 0x000fd60003f46270 */
[----:B------:R0:W5:Y:S04]  /*6480*/  @!P4 LDG.E.128 R60, desc[UR8][R72.64] ;  /* 0x00000008483cc981 */ /* 0x000168000c1e1d00 */
[----:B------:R0:W5:Y:S04]  /*6490*/  @!P2 LDG.E.128 R56, desc[UR8][R72.64+0x80] ;  /* 0x000080084838a981 */ /* 0x000168000c1e1d00 */
[----:B------:R0:W5:Y:S04]  /*64a0*/  @!P4 LDG.E.128 R68, desc[UR8][R74.64] ;  /* 0x000000084a44c981 */ /* 0x000168000c1e1d00 */
[----:B------:R0:W5:Y:S02]  /*64b0*/  @!P2 LDG.E.128 R64, desc[UR8][R74.64+0x80] ;  /* 0x000080084a40a981 */ /* 0x000164000c1e1d00 */
.L_x_522:
[----:B------:R-:W-:Y:S05]  /*64c0*/  BSYNC B1 ;  /* 0x0000000000017941 */ /* 0x000fea0003800000 */
.L_x_521:
[----:B------:R-:W-:Y:S01]  /*64d0*/  ISETP.GE.AND P4, PT, R218, R3, PT ;  /* 0x00000003da00720c */ /* 0x000fe20003f86270 */
[----:B------:R-:W-:Y:S01]  /*64e0*/  BSSY B1, `(.L_x_523) ;  /* 0x0000020000017945 */ /* 0x000fe20003800000 */
[----:B0-----:R-:W-:Y:S02]  /*64f0*/  CS2R R74, SRZ ;  /* 0x00000000004a7805 */ /* 0x001fe4000001ff00 */
        /* <DEDUP_REMOVED lines=12> */
[----:B------:R-:W-:Y:S01]  /*65c0*/  ULDC.64 UR8, c[0x0][0x208] ;  /* 0x0000820000087ab9 */ /* 0x000fe20000000a00 */
[----:B------:R-:W-:Y:S02]  /*65d0*/  IADD3.X R73, R15, R29, R0, P2, P6 ;  /* 0x0000001d0f497210 */ /* 0x000fe400017ec400 */
[----:B------:R-:W-:-:S04]  /*65e0*/  IADD3 R0, P2, P6, R102, R31, R88 ;  /* 0x0000001f66007210 */ /* 0x000fc80007e5e058 */
[----:B------:R-:W-:Y:S02]  /*65f0*/  IADD3.X R115, R21, R33, R115, P2, P6 ;  /* 0x0000002115737210 */ /* 0x000fe400017ec473 */
[----:B------:R-:W-:-:S04]  /*6600*/  LEA R88, P2, R90, UR4, 0x1 ;  /* 0x000000045a587c11 */ /* 0x000fc8000f8408ff */
[----:B------:R-:W-:Y:S02]  /*6610*/  LEA.HI.X R89, R90, UR5, R73, 0x1, P2 ;  /* 0x000000055a597c11 */ /* 0x000fe400090f0c49 */
[----:B------:R-:W-:-:S04]  /*6620*/  LEA R90, P2, R0, UR6, 0x1 ;  /* 0x00000006005a7c11 */ /* 0x000fc8000f8408ff */
[----:B------:R-:W-:Y:S02]  /*6630*/  LEA.HI.X R91, R0, UR7, R115, 0x1, P2 ;  /* 0x00000007005b7c11 */ /* 0x000fe400090f0c73 */
[----:B------:R-:W-:Y:S02]  /*6640*/  ISETP.GE.AND P2, PT, R212, R116, PT ;  /* 0x00000074d400720c */ /* 0x000fe40003f46270 */
[----:B------:R-:W-:Y:S02]  /*6650*/  CS2R R74, SRZ ;  /* 0x00000000004a7805 */ /* 0x000fe4000001ff00 */
[----:B------:R-:W-:Y:S02]  /*6660*/  CS2R R72, SRZ ;  /* 0x0000000000487805 */ /* 0x000fe4000001ff00 */
[----:B------:R-:W-:Y:S02]  /*6670*/  CS2R R82, SRZ ;  /* 0x0000000000527805 */ /* 0x000fe4000001ff00 */
[----:B------:R-:W-:-:S05]  /*6680*/  CS2R R80, SRZ ;  /* 0x0000000000507805 */ /* 0x000fca000001ff00 */
[----:B------:R0:W5:Y:S04]  /*6690*/  @!P2 LDG.E.128 R76, desc[UR8][R88.64] ;  /* 0x00000008584ca981 */ /* 0x000168000c1e1d00 */
[----:B------:R0:W5:Y:S01]  /*66a0*/  @!P2 LDG.E.128 R84, desc[UR8][R90.64] ;  /* 0x000000085a54a981 */ /* 0x000162000c1e1d00 */
[----:B------:R-:W-:-:S13]  /*66b0*/  ISETP.GE.AND P2, PT, R213, R116, PT ;  /* 0x00000074d500720c */ /* 0x000fda0003f46270 */
[----:B------:R0:W5:Y:S04]  /*66c0*/  @!P2 LDG.E.128 R72, desc[UR8][R88.64+0x80] ;  /* 0x000080085848a981 */ /* 0x000168000c1e1d00 */
[----:B------:R0:W5:Y:S02]  /*66d0*/  @!P2 LDG.E.128 R80, desc[UR8][R90.64+0x80] ;  /* 0x000080085a50a981 */ /* 0x000164000c1e1d00 */
.L_x_524:
[----:B------:R-:W-:Y:S05]  /*66e0*/  BSYNC B1 ;  /* 0x0000000000017941 */ /* 0x000fea0003800000 */
.L_x_523:
[----:B0-----:R-:W-:Y:S01]  /*66f0*/  IMAD.MOV.U32 R88, RZ, RZ, R56 ;  /* 0x000000ffff587224 */ /* 0x001fe200078e0038 */
[----:B------:R-:W-:Y:S01]  /*6700*/  PRMT R167, R93, 0x7610, R167 ;  /* 0x000076105da77816 */ /* 0x000fe200000000a7 */
[----:B------:R-:W-:Y:S01]  /*6710*/  IMAD.MOV.U32 R89, RZ, RZ, R57 ;  /* 0x000000ffff597224 */ /* 0x000fe200078e0039 */
[----:B------:R-:W-:Y:S01]  /*6720*/  MOV R0, R59 ;  /* 0x0000003b00007202 */ /* 0x000fe20000000f00 */
[----:B------:R-:W-:Y:S01]  /*6730*/  ULOP3.LUT UR4, UR60, 0x1, URZ, 0xfc, !UPT ;  /* 0x000000013c047892 */ /* 0x000fe2000f8efc3f */
[----:B------:R-:W-:Y:S02]  /*6740*/  MOV R90, R62 ;  /* 0x0000003e005a7202 */ /* 0x000fe40000000f00 */
[----:B------:R-:W-:Y:S01]  /*6750*/  PRMT R167, R167, 0x5410, R0 ;  /* 0x00005410a7a77816 */ /* 0x000fe20000000000 */
[----:B------:R-:W-:Y:S01]  /*6760*/  IMAD.MOV.U32 R0, RZ, RZ, R63 ;  /* 0x000000ffff007224 */ /* 0x000fe200078e003f */
[----:B------:R-:W-:Y:S01]  /*6770*/  PRMT R168, R88, 0x5410, R89 ;  /* 0x0000541058a87816 */ /* 0x000fe20000000059 */
[----:B------:R-:W-:Y:S01]  /*6780*/  IMAD.MOV.U32 R88, RZ, RZ, R60 ;  /* 0x000000ffff587224 */ /* 0x000fe200078e003c */
[----:B------:R-:W-:Y:S01]  /*6790*/  PRMT R172, R172, 0x5410, R90 ;  /* 0x00005410acac7816 */ /* 0x000fe2000000005a */
[----:B------:R-:W-:Y:S01]  /*67a0*/  IMAD.MOV.U32 R90, RZ, RZ, R66 ;  /* 0x000000ffff5a7224 */ /* 0x000fe200078e0042 */
[----:B------:R-:W-:Y:S01]  /*67b0*/  MOV R89, R61 ;  /* 0x0000003d00597202 */ /* 0x000fe20000000f00 */
[----:B------:R-:W-:Y:S01]  /*67c0*/  UISETP.NE.AND UP0, UPT, UR4, 0x3, UPT ;  /* 0x000000030400788c */ /* 0x000fe2000bf05270 */
[----:B------:R-:W-:Y:S01]  /*67d0*/  PRMT R171, R88, 0x5410, R0 ;  /* 0x0000541058ab7816 */ /* 0x000fe20000000000 */
[----:B------:R-:W-:Y:S01]  /*67e0*/  IMAD.MOV.U32 R0, RZ, RZ, R67 ;  /* 0x000000ffff007224 */ /* 0x000fe200078e0043 */
        /* <DEDUP_REMOVED lines=11> */
[----:B-----5:R-:W-:Y:S02]  /*68a0*/  MOV R90, R74 ;  /* 0x0000004a005a7202 */ /* 0x020fe40000000f00 */
[----:B------:R-:W-:Y:S01]  /*68b0*/  PRMT R173, R173, 0x5410, R0 ;  /* 0x00005410adad7816 */ /* 0x000fe20000000000 */
[----:B------:R-:W-:Y:S01]  /*68c0*/  IMAD.MOV.U32 R0, RZ, RZ, R78 ;  /* 0x000000ffff007224 */ /* 0x000fe200078e004e */
[----:B------:R-:W-:Y:S01]  /*68d0*/  PRMT R152, R90, 0x7610, R152 ;  /* 0x000076105a987816 */ /* 0x000fe20000000098 */
[----:B------:R-:W-:Y:S01]  /*68e0*/  IMAD.MOV.U32 R90, RZ, RZ, R72 ;  /* 0x000000ffff5a7224 */ /* 0x000fe200078e0048 */
[----:B------:R-:W-:-:S02]  /*68f0*/  PRMT R172, R88, 0x7610, R172 ;  /* 0x0000761058ac7816 */ /* 0x000fc400000000ac */
        /* <DEDUP_REMOVED lines=9> */
[----:B------:R-:W-:-:S02]  /*6990*/  MOV R89, R76 ;  /* 0x0000004c00597202 */ /* 0x000fc40000000f00 */
[----:B------:R-:W-:Y:S02]  /*69a0*/  PLOP3.LUT P2, PT, PT, PT, UP0, 0x80, 0x0 ;  /* 0x000000000000781c */ /* 0x000fe40003f4f008 */
[----:B------:R-:W-:Y:S01]  /*69b0*/  PRMT R157, R89, 0x5410, R88 ;  /* 0x00005410599d7816 */ /* 0x000fe20000000058 */
[----:B------:R-:W-:Y:S01]  /*69c0*/  IMAD.MOV.U32 R88, RZ, RZ, R80 ;  /* 0x000000ffff587224 */ /* 0x000fe200078e0050 */
[----:B------:R-:W-:Y:S01]  /*69d0*/  PRMT R154, R0, 0x7610, R154 ;  /* 0x00007610009a7816 */ /* 0x000fe2000000009a */
[----:B------:R-:W-:Y:S01]  /*69e0*/  IMAD.MOV.U32 R0, RZ, RZ, R81 ;  /* 0x000000ffff007224 */ /* 0x000fe200078e0051 */
[----:B------:R-:W-:Y:S02]  /*69f0*/  MOV R89, R83 ;  /* 0x0000005300597202 */ /* 0x000fe40000000f00 */
[----:B------:R-:W-:Y:S02]  /*6a00*/  PRMT R156, R156, 0x5410, R90 ;  /* 0x000054109c9c7816 */ /* 0x000fe4000000005a */
[----:B------:R-:W-:Y:S01]  /*6a10*/  PRMT R154, R154, 0x5410, R89 ;  /* 0x000054109a9a7816 */ /* 0x000fe20000000059 */
[----:B------:R-:W-:Y:S01]  /*6a20*/  IMAD.MOV.U32 R89, RZ, RZ, R87 ;  /* 0x000000ffff597224 */ /* 0x000fe200078e0057 */
[----:B------:R-:W-:Y:S01]  /*6a30*/  PRMT R155, R88, 0x5410, R0 ;  /* 0x00005410589b7816 */ /* 0x000fe20000000000 */
[----:B------:R-:W-:Y:S01]  /*6a40*/  IMAD.MOV.U32 R88, RZ, RZ, R84 ;  /* 0x000000ffff587224 */ /* 0x000fe200078e0054 */
[----:B------:R-:W-:-:S02]  /*6a50*/  MOV R90, R86 ;  /* 0x00000056005a7202 */ /* 0x000fc40000000f00 */
[----:B------:R-:W-:Y:S02]  /*6a60*/  MOV R0, R85 ;  /* 0x0000005500007202 */ /* 0x000fe40000000f00 */
[----:B------:R-:W-:Y:S02]  /*6a70*/  PRMT R158, R90, 0x5410, R89 ;  /* 0x000054105a9e7816 */ /* 0x000fe40000000059 */
[----:B------:R-:W-:Y:S01]  /*6a80*/  PRMT R166, R88, 0x5410, R0 ;  /* 0x0000541058a67816 */ /* 0x000fe20000000000 */
[----:B------:R-:W-:Y:S06]  /*6a90*/  @!P2 BRA `(.L_x_525) ;  /* 0x000000000004a947 */ /* 0x000fec0003800000 */
[----:B------:R-:W-:Y:S01]  /*6aa0*/  BPT.TRAP 0x1 ;  /* 0x000000040000795c */ /* 0x000fe20000300000 */
.L_x_525:
[----:B------:R-:W-:Y:S01]  /*6ab0*/  IMAD R0, R17, 0x8, R16 ;  /* 0x0000000811007824 */ /* 0x000fe200078e0210 */
[----:B------:R-:W-:Y:S01]  /*6ac0*/  SHF.L.U32 R115, R219, 0x1f, RZ ;  /* 0x0000001fdb737819 */ /* 0x000fe200000006ff */
[----:B------:R-:W0:Y:S01]  /*6ad0*/  LDC R145, c[0x0][0x2e4] ;  /* 0x0000b900ff917b82 */ /* 0x000e220000000800 */
[----:B------:R-:W-:Y:S02]  /*6ae0*/  BSSY B1, `(.L_x_526) ;  /* 0x0000004000017945 */ /* 0x000fe40003800000 */
[----:B------:R-:W1:Y:S05]  /*6af0*/  SYNCS.PHASECHK.TRANS64.TRYWAIT P6, [R0+URZ+0x38890], R115 ;  /* 0x03889073000075a7 */ /* 0x000e6a00080c017f */
[----:B------:R-:W2:Y:S01]  /*6b00*/  LDC.64 R122, c[0x0][0x2f0] ;  /* 0x0000bc00ff7a7b82 */ /* 0x000ea20000000a00 */
[----:B-1----:R-:W-:Y:S05]  /*6b10*/  @!P6 BRA `(.L_x_527) ;  /* 0x000001f40014e947 */ /* 0x002fea0003800000 */
.L_x_791:
[----:B------:R-:W-:Y:S05]  /*6b20*/  BSYNC B1 ;  /* 0x0000000000017941 */ /* 0x000fea0003800000 */
.L_x_526:
[----:B------:R-:W-:Y:S01]  /*6b30*/  BSSY B1, `(.L_x_528) ;  /* 0x000010e000017945 */ /* 0x000fe20003800000 */
[----:B0-----:R-:W-:Y:S01]  /*6b40*/  IMAD.IADD R146, R145, 0x1, -R120 ;  /* 0x0000000191927824 */ /* 0x001fe200078e0a78 */
[----:B------:R-:W-:Y:S02]  /*6b50*/  MOV R125, R92 ;  /* 0x0000005c007d7202 */ /* 0x000fe40000000f00 */
[----:B------:R-:W-:Y:S05]  /*6b60*/  @P5 BRA `(.L_x_529) ;  /* 0x0000001000285947 */ /* 0x000fea0003800000 */
[----:B------:R-:W-:Y:S01]  /*6b70*/  ISETP.NE.AND P5, PT, R26, RZ, PT ;  /* 0x000000ff1a00720c */ /* 0x000fe20003fa5270 */
[-C--:B--2---:R-:W-:Y:S01]  /*6b80*/  IMAD R88, R117, R122.reuse, RZ ;  /* 0x0000007a75587224 */ /* 0x084fe200078e02ff */
[----:B------:R-:W-:Y:S01]  /*6b90*/  BSSY B2, `(.L_x_530) ;  /* 0x0000086000027945 */ /* 0x000fe20003800000 */
[----:B------:R-:W-:-:S04]  /*6ba0*/  IMAD.WIDE.U32 R136, R18, R122, R124 ;  /* 0x0000007a12887225 */ /* 0x000fc800078e007c */
[----:B------:R-:W-:-:S04]  /*6bb0*/  IMAD R88, R18, R123, R88 ;  /* 0x0000007b12587224 */ /* 0x000fc800078e0258 */
[----:B------:R-:W-:Y:S02]  /*6bc0*/  IMAD.IADD R159, R88, 0x1, R137 ;  /* 0x00000001589f7824 */ /* 0x000fe400078e0289 */
[----:B------:R-:W-:Y:S05]  /*6bd0*/  @!P5 BRA `(.L_x_531) ;  /* 0x000000080004d947 */ /* 0x000fea0003800000 */
[----:B------:R-:W-:Y:S01]  /*6be0*/  SEL R88, R120, R146, !P0 ;  /* 0x0000009278587207 */ /* 0x000fe20004000000 */
[----:B------:R-:W-:Y:S01]  /*6bf0*/  BSSY B3, `(.L_x_532) ;  /* 0x000007c000037945 */ /* 0x000fe20003800000 */
[----:B------:R-:W-:Y:S02]  /*6c00*/  IADD3 R92, P5, P6, R38, R136, R13 ;  /* 0x00000088265c7210 */ /* 0x000fe40007ebe00d */
[----:B------:R-:W-:Y:S02]  /*6c10*/  SHF.R.S32.HI R89, RZ, 0x1f, R88 ;  /* 0x0000001fff597819 */ /* 0x000fe40000011458 */
[----:B------:R-:W-:Y:S02]  /*6c20*/  IADD3.X R93, R37, R159, R7, P5, P6 ;  /* 0x0000009f255d7210 */ /* 0x000fe40002fec407 */
[----:B------:R-:W-:Y:S02]  /*6c30*/  LEA.HI R88, R89, R88, RZ, 0x4 ;  /* 0x0000005859587211 */ /* 0x000fe400078f20ff */
[----:B------:R-:W-:-:S02]  /*6c40*/  P2R R94, PR, RZ, 0x2 ;  /* 0x00000002ff5e7803 */ /* 0x000fc40000000000 */
[----:B------:R-:W-:-:S05]  /*6c50*/  LEA.HI.SX32 R88, R88, R14, 0x1c ;  /* 0x0000000e58587211 */ /* 0x000fca00078fe2ff */
[----:B------:R-:W-:-:S05]  /*6c60*/  IMAD.SHL.U32 R89, R88, 0x8, RZ ;  /* 0x0000000858597824 */ /* 0x000fca00078e00ff */
[----:B------:R-:W-:-:S13]  /*6c70*/  ISETP.GE.AND P5, PT, R89, R145, PT ;  /* 0x000000915900720c */ /* 0x000fda0003fa6270 */
[--C-:B------:R-:W-:Y:S02]  /*6c80*/  @!P5 SHF.R.S32.HI R91, RZ, 0x1f, R89.reuse ;  /* 0x0000001fff5bd819 */ /* 0x100fe40000011459 */
[--C-:B------:R-:W-:Y:S02]  /*6c90*/  @!P5 IADD3 R90, P1, P6, R38, R136, R89.reuse ;  /* 0x00000088265ad210 */ /* 0x100fe40007e3e059 */
[----:B------:R-:W-:Y:S02]  /*6ca0*/  LOP3.LUT R89, R231, 0x38, R89, 0xf8, !PT ;  /* 0x00000038e7597812 */ /* 0x000fe400078ef859 */
[----:B------:R-:W-:Y:S02]  /*6cb0*/  @!P5 IADD3.X R91, R37, R159, R91, P1, P6 ;  /* 0x0000009f255bd210 */ /* 0x000fe40000fec45b */
[----:B------:R-:W-:Y:S02]  /*6cc0*/  LEA R138, P6, R92, R118, 0x1 ;  /* 0x000000765c8a7211 */ /* 0x000fe400078c08ff */
[----:B------:R-:W-:-:S02]  /*6cd0*/  LOP3.LUT R89, R89, R232, RZ, 0x3c, !PT ;  /* 0x000000e859597212 */ /* 0x000fc400078e3cff */
[-C--:B------:R-:W-:Y:S02]  /*6ce0*/  LEA.HI.X R139, R92, R119.reuse, R93, 0x1, P6 ;  /* 0x000000775c8b7211 */ /* 0x080fe400030f0c5d */
[----:B------:R-:W-:Y:S02]  /*6cf0*/  @!P5 LEA R140, P6, R90, R118, 0x1 ;  /* 0x000000765a8cd211 */ /* 0x000fe400078c08ff */
[----:B------:R-:W-:Y:S02]  /*6d00*/  ISETP.NE.AND P1, PT, R94, RZ, PT ;  /* 0x000000ff5e00720c */ /* 0x000fe40003f25270 */
[----:B------:R-:W-:Y:S02]  /*6d10*/  @!P5 LEA.HI.X R141, R90, R119, R91, 0x1, P6 ;  /* 0x000000775a8dd211 */ /* 0x000fe400030f0c5b */
[----:B------:R-:W-:Y:S02]  /*6d20*/  SHF.R.S32.HI R90, RZ, 0x1f, R88 ;  /* 0x0000001fff5a7819 */ /* 0x000fe40000011458 */
[----:B------:R-:W-:-:S02]  /*6d30*/  ISETP.GE.AND P6, PT, R212, R116, PT ;  /* 0x00000074d400720c */ /* 0x000fc40003fc6270 */
[----:B------:R-:W-:-:S04]  /*6d40*/  LEA.HI R88, R90, R88, RZ, 0x3 ;  /* 0x000000585a587211 */ /* 0x000fc800078f18ff */
[----:B------:R-:W-:-:S05]  /*6d50*/  SHF.R.S32.HI R88, RZ, 0x3, R88 ;  /* 0x00000003ff587819 */ /* 0x000fca0000011458 */
[----:B------:R-:W-:-:S05]  /*6d60*/  IMAD R88, R88, 0x1400, R234 ;  /* 0x0000140058587824 */ /* 0x000fca00078e02ea */
[----:B------:R-:W-:Y:S01]  /*6d70*/  IADD3 R89, R88, R89, RZ ;  /* 0x0000005958597210 */ /* 0x000fe20007ffe0ff */
[----:B------:R-:W-:-:S04]  /*6d80*/  IMAD R88, R17, 0x5000, R144 ;  /* 0x0000500011587824 */ /* 0x000fc800078e0290 */
[----:B------:R-:W-:Y:S02]  /*6d90*/  IMAD R92, R17, 0x5000, R89 ;  /* 0x00005000115c7824 */ /* 0x000fe400078e0259 */
[--C-:B------:R-:W-:Y:S02]  /*6da0*/  IMAD R88, R88, 0x2, R16.reuse ;  /* 0x0000000258587824 */ /* 0x100fe400078e0210 */
[----:B------:R-:W-:-:S04]  /*6db0*/  IMAD R92, R92, 0x2, R16 ;  /* 0x000000025c5c7824 */ /* 0x000fc800078e0210 */
[----:B------:R-:W0:Y:S04]  /*6dc0*/  LDS.128 R88, [R88+0x24400] ;  /* 0x0244000058587984 */ /* 0x000e280000000c00 */
[----:B------:R-:W2:Y:S01]  /*6dd0*/  LDS.128 R92, [R92+0x24400] ;  /* 0x024400005c5c7984 */ /* 0x000ea20000000c00 */
[----:B------:R-:W-:Y:S05]  /*6de0*/  @P6 BRA `(.L_x_533) ;  /* 0x0000000400706947 */ /* 0x000fea0003800000 */
[--C-:B------:R-:W-:Y:S01]  /*6df0*/  SHF.R.U64 R44, R44, 0x10, R45.reuse ;  /* 0x000000102c2c7819 */ /* 0x100fe2000000122d */
[----:B------:R-:W-:Y:S01]  /*6e00*/  HADD2.F32 R164, -RZ, R164.H0_H0 ;  /* 0x200000a4ffa47230 */ /* 0x000fe20000004100 */
[----:B------:R-:W-:Y:S01]  /*6e10*/  SHF.R.U32.HI R160, RZ, 0x10, R45 ;  /* 0x00000010ffa07819 */ /* 0x000fe2000001162d */
[----:B--2---:R-:W-:Y:S01]  /*6e20*/  HADD2.F32 R161, -RZ, R93.H0_H0 ;  /* 0x2000005dffa17230 */ /* 0x004fe20000004100 */
[--C-:B------:R-:W-:Y:S01]  /*6e30*/  SHF.R.U64 R45, R52, 0x10, R53.reuse ;  /* 0x00000010342d7819 */ /* 0x100fe20000001235 */
[----:B------:R-:W-:Y:S01]  /*6e40*/  HADD2.F32 R163, -RZ, R163.H0_H0 ;  /* 0x200000a3ffa37230 */ /* 0x000fe20000004100 */
[----:B------:R-:W-:Y:S01]  /*6e50*/  SHF.R.U32.HI R52, RZ, 0x10, R53 ;  /* 0x00000010ff347819 */ /* 0x000fe20000011635 */
[----:B------:R-:W-:Y:S01]  /*6e60*/  HADD2.F32 R93, -RZ, R93.H1_H1 ;  /* 0x3000005dff5d7230 */ /* 0x000fe20000004100 */
[--C-:B------:R-:W-:Y:S01]  /*6e70*/  SHF.R.U64 R46, R46, 0x10, R47.reuse ;  /* 0x000000102e2e7819 */ /* 0x100fe2000000122f */
[----:B------:R-:W-:Y:S01]  /*6e80*/  FMUL.FTZ R162, R161, R164 ;  /* 0x000000a4a1a27220 */ /* 0x000fe20000410000 */
[----:B------:R-:W-:Y:S01]  /*6e90*/  SHF.R.U32.HI R53, RZ, 0x10, R47 ;  /* 0x00000010ff357819 */ /* 0x000fe2000001162f */
[----:B------:R-:W-:Y:S01]  /*6ea0*/  HADD2.F32 R45, -RZ, R45.H0_H0 ;  /* 0x2000002dff2d7230 */ /* 0x000fe20000004100 */
[----:B------:R-:W-:-:S02]  /*6eb0*/  SHF.R.U64 R47, R54, 0x10, R55 ;  /* 0x00000010362f7819 */ /* 0x000fc40000001237 */
[----:B------:R-:W-:Y:S01]  /*6ec0*/  SHF.R.U32.HI R54, RZ, 0x10, R55 ;  /* 0x00000010ff367819 */ /* 0x000fe20000011637 */
[----:B------:R-:W-:Y:S01]  /*6ed0*/  HADD2.F32 R53, -RZ, R53.H0_H0 ;  /* 0x20000035ff357230 */ /* 0x000fe20000004100 */
[----:B0-----:R-:W-:Y:S01]  /*6ee0*/  MOV R55, R89 ;  /* 0x0000005900377202 */ /* 0x001fe20000000f00 */
[----:B------:R-:W-:Y:S02]  /*6ef0*/  IMAD.MOV.U32 R89, RZ, RZ, R92 ;  /* 0x000000ffff597224 */ /* 0x000fe400078e005c */
[----:B------:R-:W-:Y:S02]  /*6f00*/  IMAD.MOV.U32 R92, RZ, RZ, R90 ;  /* 0x000000ffff5c7224 */ /* 0x000fe400078e005a */
[----:B------:R-:W-:Y:S02]  /*6f10*/  HADD2.F32 R90, -RZ, R55.H0_H0 ;  /* 0x20000037ff5a7230 */ /* 0x000fe40000004100 */
[----:B------:R-:W-:Y:S02]  /*6f20*/  HADD2.F32 R54, -RZ, R54.H0_H0 ;  /* 0x20000036ff367230 */ /* 0x000fe40000004100 */
[----:B------:R-:W-:-:S02]  /*6f30*/  HADD2.F32 R47, -RZ, R47.H0_H0 ;  /* 0x2000002fff2f7230 */ /* 0x000fc40000004100 */
[C---:B------:R-:W-:Y:S01]  /*6f40*/  FMUL.FTZ R164, R90.reuse, R164 ;  /* 0x000000a45aa47220 */ /* 0x040fe20000410000 */
[-C--:B------:R-:W-:Y:S01]  /*6f50*/  FFMA.FTZ R90, R90, R163.reuse, -R162 ;  /* 0x000000a35a5a7223 */ /* 0x080fe200000108a2 */
[----:B------:R-:W-:Y:S02]  /*6f60*/  HADD2.F32 R162, -RZ, R52.H0_H0 ;  /* 0x20000034ffa27230 */ /* 0x000fe40000004100 */
[----:B------:R-:W-:Y:S01]  /*6f70*/  FFMA.FTZ R52, R161, R163, R164 ;  /* 0x000000a3a1347223 */ /* 0x000fe200000100a4 */
[----:B------:R-:W-:Y:S01]  /*6f80*/  HADD2.F32 R161, -RZ, R55.H1_H1 ;  /* 0x30000037ffa17230 */ /* 0x000fe20000004100 */
[----:B------:R-:W-:Y:S01]  /*6f90*/  MOV R55, R95 ;  /* 0x0000005f00377202 */ /* 0x000fe20000000f00 */
[----:B------:R-:W-:Y:S02]  /*6fa0*/  HADD2.F32 R163, -RZ, R160.H0_H0 ;  /* 0x200000a0ffa37230 */ /* 0x000fe40000004100 */
[----:B------:R-:W-:Y:S01]  /*6fb0*/  FMUL.FTZ R160, R93, R162 ;  /* 0x000000a25da07220 */ /* 0x000fe20000410000 */
[----:B------:R-:W-:-:S02]  /*6fc0*/  IMAD.MOV.U32 R95, RZ, RZ, R94 ;  /* 0x000000ffff5f7224 */ /* 0x000fc400078e005e */
[C---:B------:R-:W-:Y:S01]  /*6fd0*/  FMUL.FTZ R162, R161.reuse, R162 ;  /* 0x000000a2a1a27220 */ /* 0x040fe20000410000 */
[----:B------:R-:W-:Y:S02]  /*6fe0*/  HADD2.F32 R164, -RZ, R55.H1_H1 ;  /* 0x30000037ffa47230 */ /* 0x000fe40000004100 */
[-C--:B------:R-:W-:Y:S01]  /*6ff0*/  FFMA.FTZ R94, R161, R163.reuse, -R160 ;  /* 0x000000a3a15e7223 */ /* 0x080fe200000108a0 */
[----:B------:R-:W-:Y:S02]  /*7000*/  HADD2.F32 R160, -RZ, R181.H0_H0 ;  /* 0x200000b5ffa07230 */ /* 0x000fe40000004100 */
[----:B------:R-:W-:Y:S01]  /*7010*/  FFMA.FTZ R93, R93, R163, R162 ;  /* 0x000000a35d5d7223 */ /* 0x000fe200000100a2 */
[----:B------:R-:W-:Y:S02]  /*7020*/  HADD2.F32 R161, -RZ, R55.H0_H0 ;  /* 0x20000037ffa17230 */ /* 0x000fe40000004100 */
[----:B------:R-:W-:Y:S01]  /*7030*/  HADD2.F32 R162, -RZ, R165.H0_H0 ;  /* 0x200000a5ffa27230 */ /* 0x000fe20000004100 */
[----:B------:R-:W-:Y:S01]  /*7040*/  F2FP.F16.F32.PACK_AB R90, R94, R90 ;  /* 0x0000005a5e5a723e */ /* 0x000fe200000000ff */
[----:B------:R-:W-:-:S02]  /*7050*/  HADD2.F32 R163, -RZ, R91.H0_H0 ;  /* 0x2000005bffa37230 */ /* 0x000fc40000004100 */
[----:B------:R-:W-:Y:S01]  /*7060*/  FMUL.FTZ R55, R161, R160 ;  /* 0x000000a0a1377220 */ /* 0x000fe20000410000 */
[----:B------:R-:W-:Y:S01]  /*7070*/  HADD2.F32 R91, -RZ, R91.H1_H1 ;  /* 0x3000005bff5b7230 */ /* 0x000fe20000004100 */
[----:B------:R-:W-:Y:S01]  /*7080*/  F2FP.F16.F32.PACK_AB R93, R93, R52 ;  /* 0x000000345d5d723e */ /* 0x000fe200000000ff */
[C---:B------:R-:W-:Y:S01]  /*7090*/  FMUL.FTZ R160, R163.reuse, R160 ;  /* 0x000000a0a3a07220 */ /* 0x040fe20000410000 */
[----:B------:R-:W-:Y:S01]  /*70a0*/  FFMA.FTZ R55, R163, R162, -R55 ;  /* 0x000000a2a3377223 */ /* 0x000fe20000010837 */
[CC--:B------:R-:W-:Y:S01]  /*70b0*/  FMUL.FTZ R163, R164.reuse, R54.reuse ;  /* 0x00000036a4a37220 */ /* 0x0c0fe20000410000 */
[----:B------:R-:W-:Y:S01]  /*70c0*/  FMUL.FTZ R54, R91, R54 ;  /* 0x000000365b367220 */ /* 0x000fe20000410000 */
[----:B------:R-:W-:Y:S01]  /*70d0*/  FFMA.FTZ R160, R161, R162, R160 ;  /* 0x000000a2a1a07223 */ /* 0x000fe200000100a0 */
[----:B------:R-:W-:Y:S02]  /*70e0*/  HADD2.F32 R162, -RZ, R89.H0_H0 ;  /* 0x20000059ffa27230 */ /* 0x000fe40000004100 */
[-C--:B------:R-:W-:Y:S01]  /*70f0*/  FFMA.FTZ R163, R91, R53.reuse, -R163 ;  /* 0x000000355ba37223 */ /* 0x080fe200000108a3 */
[----:B------:R-:W-:Y:S01]  /*7100*/  FFMA.FTZ R54, R164, R53, R54 ;  /* 0x00000035a4367223 */ /* 0x000fe20000010036 */
[----:B------:R-:W-:-:S02]  /*7110*/  HADD2.F32 R53, -RZ, R181.H1_H1 ;  /* 0x300000b5ff357230 */ /* 0x000fc40000004100 */
[--C-:B------:R-:W-:Y:S01]  /*7120*/  HADD2.F32 R161, -RZ, R88.reuse.H0_H0 ;  /* 0x20000058ffa17230 */ /* 0x100fe20000004100 */
[----:B------:R-:W-:Y:S01]  /*7130*/  F2FP.F16.F32.PACK_AB R55, R163, R55 ;  /* 0x00000037a337723e */ /* 0x000fe200000000ff */
[----:B------:R-:W-:Y:S01]  /*7140*/  HADD2.F32 R89, -RZ, R89.H1_H1 ;  /* 0x30000059ff597230 */ /* 0x000fe20000004100 */
[----:B------:R-:W-:Y:S01]  /*7150*/  F2FP.F16.F32.PACK_AB R54, R54, R160 ;  /* 0x000000a03636723e */ /* 0x000fe200000000ff */
[----:B------:R-:W-:Y:S02]  /*7160*/  HADD2.F32 R88, -RZ, R88.H1_H1 ;  /* 0x30000058ff587230 */ /* 0x000fe40000004100 */
[----:B------:R-:W-:Y:S02]  /*7170*/  HADD2.F32 R91, -RZ, R165.H1_H1 ;  /* 0x300000a5ff5b7230 */ /* 0x000fe40000004100 */
[-C--:B------:R-:W-:Y:S01]  /*7180*/  FMUL.FTZ R165, R161, R53.reuse ;  /* 0x00000035a1a57220 */ /* 0x080fe20000410000 */
[----:B------:R-:W-:Y:S02]  /*7190*/  HADD2.F32 R164, -RZ, R44.H0_H0 ;  /* 0x2000002cffa47230 */ /* 0x000fe40000004100 */
[----:B------:R-:W-:Y:S01]  /*71a0*/  FMUL.FTZ R44, R162, R53 ;  /* 0x00000035a22c7220 */ /* 0x000fe20000410000 */
[-C--:B------:R-:W-:Y:S01]  /*71b0*/  FMUL.FTZ R53, R89, R45.reuse ;  /* 0x0000002d59357220 */ /* 0x080fe20000410000 */
[----:B------:R-:W-:Y:S01]  /*71c0*/  FMUL.FTZ R45, R88, R45 ;  /* 0x0000002d582d7220 */ /* 0x000fe20000410000 */
[-C--:B------:R-:W-:Y:S01]  /*71d0*/  FFMA.FTZ R165, R162, R91.reuse, R165 ;  /* 0x0000005ba2a57223 */ /* 0x080fe200000100a5 */
[----:B------:R-:W-:Y:S01]  /*71e0*/  FFMA.FTZ R44, R161, R91, -R44 ;  /* 0x0000005ba12c7223 */ /* 0x000fe2000001082c */
[----:B------:R-:W-:-:S02]  /*71f0*/  HADD2.F32 R161, -RZ, R95.H0_H0 ;  /* 0x2000005fffa17230 */ /* 0x000fc40000004100 */
[-C--:B------:R-:W-:Y:S01]  /*7200*/  FFMA.FTZ R89, R89, R164.reuse, R45 ;  /* 0x000000a459597223 */ /* 0x080fe2000001002d */
[----:B------:R-:W-:Y:S02]  /*7210*/  HADD2.F32 R45, -RZ, R179.H1_H1 ;  /* 0x300000b3ff2d7230 */ /* 0x000fe40000004100 */
[----:B------:R-:W-:Y:S01]  /*7220*/  FFMA.FTZ R53, R88, R164, -R53 ;  /* 0x000000a458357223 */ /* 0x000fe20000010835 */
[--C-:B------:R-:W-:Y:S02]  /*7230*/  HADD2.F32 R91, -RZ, R92.reuse.H0_H0 ;  /* 0x2000005cff5b7230 */ /* 0x100fe40000004100 */
[----:B------:R-:W-:Y:S01]  /*7240*/  HADD2.F32 R95, -RZ, R95.H1_H1 ;  /* 0x3000005fff5f7230 */ /* 0x000fe20000004100 */
[----:B------:R-:W-:Y:S01]  /*7250*/  F2FP.F16.F32.PACK_AB R165, R89, R165 ;  /* 0x000000a559a5723e */ /* 0x000fe200000000ff */
[----:B------:R-:W-:Y:S02]  /*7260*/  HADD2.F32 R92, -RZ, R92.H1_H1 ;  /* 0x3000005cff5c7230 */ /* 0x000fe40000004100 */
[----:B------:R-:W-:Y:S01]  /*7270*/  FMUL.FTZ R164, R91, R45 ;  /* 0x0000002d5ba47220 */ /* 0x000fe20000410000 */
[----:B------:R-:W-:-:S02]  /*7280*/  HADD2.F32 R162, -RZ, R46.H0_H0 ;  /* 0x2000002effa27230 */ /* 0x000fc40000004100 */
[----:B------:R-:W-:Y:S01]  /*7290*/  FMUL.FTZ R46, R161, R45 ;  /* 0x0000002da12e7220 */ /* 0x000fe20000410000 */
[----:B------:R-:W-:Y:S02]  /*72a0*/  HADD2.F32 R88, -RZ, R179.H0_H0 ;  /* 0x200000b3ff587230 */ /* 0x000fe40000004100 */
[-C--:B------:R-:W-:Y:S01]  /*72b0*/  FMUL.FTZ R45, R95, R47.reuse ;  /* 0x0000002f5f2d7220 */ /* 0x080fe20000410000 */
[C---:B------:R-:W-:Y:S01]  /*72c0*/  FMUL.FTZ R47, R92.reuse, R47 ;  /* 0x0000002f5c2f7220 */ /* 0x040fe20000410000 */
[----:B------:R-:W-:Y:S01]  /*72d0*/  F2FP.F16.F32.PACK_AB R44, R53, R44 ;  /* 0x0000002c352c723e */ /* 0x000fe200000000ff */
[-C--:B------:R-:W-:Y:S01]  /*72e0*/  FFMA.FTZ R46, R91, R88.reuse, -R46 ;  /* 0x000000585b2e7223 */ /* 0x080fe2000001082e */
[----:B------:R-:W-:Y:S01]  /*72f0*/  FFMA.FTZ R164, R161, R88, R164 ;  /* 0x00000058a1a47223 */ /* 0x000fe200000100a4 */
[-C--:B------:R-:W-:Y:S01]  /*7300*/  FFMA.FTZ R45, R92, R162.reuse, -R45 ;  /* 0x000000a25c2d7223 */ /* 0x080fe2000001082d */
[----:B------:R-:W-:Y:S01]  /*7310*/  FFMA.FTZ R47, R95, R162, R47 ;  /* 0x000000a25f2f7223 */ /* 0x000fe2000001002f */
[----:B------:R-:W-:Y:S01]  /*7320*/  MOV R89, R90 ;  /* 0x0000005a00597202 */ /* 0x000fe20000000f00 */
[----:B------:R-:W-:Y:S01]  /*7330*/  IMAD.MOV.U32 R88, RZ, RZ, R44 ;  /* 0x000000ffff587224 */ /* 0x000fe200078e002c */
[----:B------:R-:W-:Y:S01]  /*7340*/  MOV R91, R55 ;  /* 0x00000037005b7202 */ /* 0x000fe20000000f00 */
[----:B------:R-:W-:Y:S01]  /*7350*/  IMAD.MOV.U32 R92, RZ, RZ, R165 ;  /* 0x000000ffff5c7224 */ /* 0x000fe200078e00a5 */
[----:B------:R-:W-:Y:S01]  /*7360*/  F2FP.F16.F32.PACK_AB R45, R45, R46 ;  /* 0x0000002e2d2d723e */ /* 0x000fe200000000ff */
[----:B------:R-:W-:Y:S01]  /*7370*/  IMAD.MOV.U32 R95, RZ, RZ, R54 ;  /* 0x000000ffff5f7224 */ /* 0x000fe200078e0036 */
[----:B------:R-:W-:-:S03]  /*7380*/  F2FP.F16.F32.PACK_AB R47, R47, R164 ;  /* 0x000000a42f2f723e */ /* 0x000fc600000000ff */
[----:B------:R-:W-:Y:S02]  /*7390*/  IMAD.MOV.U32 R90, RZ, RZ, R45 ;  /* 0x000000ffff5a7224 */ /* 0x000fe400078e002d */
[----:B------:R-:W-:-:S07]  /*73a0*/  IMAD.MOV.U32 R94, RZ, RZ, R47 ;  /* 0x000000ffff5e7224 */ /* 0x000fce00078e002f */
.L_x_533:
[----:B------:R-:W-:Y:S05]  /*73b0*/  BSYNC B3 ;  /* 0x0000000000037941 */ /* 0x000fea0003800000 */
.L_x_532:
[----:B------:R-:W-:Y:S02]  /*73c0*/  ULDC.64 UR4, c[0x0][0x208] ;  /* 0x0000820000047ab9 */ /* 0x000fe40000000a00 */
[----:B0-----:R0:W-:Y:S04]  /*73d0*/  STG.E.128 desc[UR4][R138.64], R88 ;  /* 0x000000588a007986 */ /* 0x0011e8000c101d04 */
[----:B--2---:R0:W-:Y:S02]  /*73e0*/  @!P5 STG.E.128 desc[UR4][R140.64], R92 ;  /* 0x0000005c8c00d986 */ /* 0x0041e4000c101d04 */
.L_x_531:
[----:B------:R-:W-:Y:S05]  /*73f0*/  BSYNC B2 ;  /* 0x0000000000027941 */ /* 0x000fea0003800000 */
.L_x_530:
[----:B------:R-:W-:-:S13]  /*7400*/  ISETP.NE.AND P5, PT, R10, RZ, PT ;  /* 0x000000ff0a00720c */ /* 0x000fda0003fa5270 */
        /* <DEDUP_REMOVED lines=8> */
[----:B------:R-:W-:-:S04]  /*7490*/  LEA.HI.SX32 R45, R45, R12, 0x1c ;  /* 0x0000000c2d2d7211 */ /* 0x000fc800078fe2ff */
[----:B------:R-:W-:-:S04]  /*74a0*/  SHF.L.U32 R44, R45, 0x3, RZ ;  /* 0x000000032d2c7819 */ /* 0x000fc800000006ff */
[----:B------:R-:W-:-:S13]  /*74b0*/  ISETP.GE.AND P5, PT, R44, R145, PT ;  /* 0x000000912c00720c */ /* 0x000fda0003fa6270 */
[--C-:B------:R-:W-:Y:S02]  /*74c0*/  @!P5 SHF.R.S32.HI R53, RZ, 0x1f, R44.reuse ;  /* 0x0000001fff35d819 */ /* 0x100fe4000001142c */
[----:B------:R-:W-:-:S04]  /*74d0*/  @!P5 IADD3 R136, P0, P6, R38, R136, R44 ;  /* 0x000000882688d210 */ /* 0x000fc80007e1e02c */
[----:B------:R-:W-:Y:S02]  /*74e0*/  @!P5 IADD3.X R159, R37, R159, R53, P0, P6 ;  /* 0x0000009f259fd210 */ /* 0x000fe400007ec435 */
[C---:B0-----:R-:W-:Y:S02]  /*74f0*/  LEA R88, P6, R47.reuse, R118, 0x1 ;  /* 0x000000762f587211 */ /* 0x041fe400078c08ff */
[----:B------:R-:W-:Y:S02]  /*7500*/  ISETP.NE.AND P0, PT, R52, RZ, PT ;  /* 0x000000ff3400720c */ /* 0x000fe40003f05270 */
[----:B------:R-:W-:Y:S02]  /*7510*/  LEA.HI.X R89, R47, R119, R46, 0x1, P6 ;  /* 0x000000772f597211 */ /* 0x000fe400030f0c2e */
[----:B------:R-:W-:Y:S02]  /*7520*/  SHF.R.S32.HI R46, RZ, 0x1f, R45 ;  /* 0x0000001fff2e7819 */ /* 0x000fe4000001142d */
[----:B------:R-:W-:-:S02]  /*7530*/  LOP3.LUT R47, R231, 0x38, R44, 0xf8, !PT ;  /* 0x00000038e72f7812 */ /* 0x000fc400078ef82c */
[----:B------:R-:W-:Y:S02]  /*7540*/  LEA.HI R45, R46, R45, RZ, 0x3 ;  /* 0x0000002d2e2d7211 */ /* 0x000fe400078f18ff */
[----:B------:R-:W-:Y:S01]  /*7550*/  LOP3.LUT R44, R47, R232, RZ, 0x3c, !PT ;  /* 0x000000e82f2c7212 */ /* 0x000fe200078e3cff */
[----:B------:R-:W-:Y:S01]  /*7560*/  IMAD R47, R17, 0x5000, R143 ;  /* 0x00005000112f7824 */ /* 0x000fe200078e028f */
[----:B------:R-:W-:Y:S02]  /*7570*/  SHF.R.S32.HI R45, RZ, 0x3, R45 ;  /* 0x00000003ff2d7819 */ /* 0x000fe4000001142d */
[----:B------:R-:W-:-:S03]  /*7580*/  @!P5 LEA R90, P6, R136, R118, 0x1 ;  /* 0x00000076885ad211 */ /* 0x000fc600078c08ff */
[----:B------:R-:W-:Y:S01]  /*7590*/  IMAD R45, R45, 0x1400, R234 ;  /* 0x000014002d2d7824 */ /* 0x000fe200078e02ea */
[----:B------:R-:W-:Y:S02]  /*75a0*/  @!P5 LEA.HI.X R91, R136, R119, R159, 0x1, P6 ;  /* 0x00000077885bd211 */ /* 0x000fe400030f0c9f */
[----:B------:R-:W-:Y:S01]  /*75b0*/  ISETP.GE.AND P6, PT, R213, R116, PT ;  /* 0x00000074d500720c */ /* 0x000fe20003fc6270 */
[----:B------:R-:W-:-:S04]  /*75c0*/  IMAD.IADD R44, R45, 0x1, R44 ;  /* 0x000000012d2c7824 */ /* 0x000fc800078e022c */
[----:B------:R-:W-:Y:S02]  /*75d0*/  IMAD R45, R17, 0x5000, R44 ;  /* 0x00005000112d7824 */ /* 0x000fe400078e022c */
[----:B------:R-:W-:-:S03]  /*75e0*/  IMAD R44, R47, 0x2, R16 ;  /* 0x000000022f2c7824 */ /* 0x000fc600078e0210 */
[----:B------:R-:W-:-:S03]  /*75f0*/  LEA R52, R45, R16, 0x1 ;  /* 0x000000102d347211 */ /* 0x000fc600078e08ff */
[----:B------:R-:W0:Y:S04]  /*7600*/  LDS.128 R44, [R44+0x24400] ;  /* 0x024400002c2c7984 */ /* 0x000e280000000c00 */
[----:B------:R-:W2:Y:S01]  /*7610*/  LDS.128 R52, [R52+0x24400] ;  /* 0x0244000034347984 */ /* 0x000ea20000000c00 */
[----:B------:R-:W-:Y:S05]  /*7620*/  @P6 BRA `(.L_x_535) ;  /* 0x0000000400686947 */ /* 0x000fea0003800000 */
[--C-:B------:R-:W-:Y:S01]  /*7630*/  SHF.R.U64 R40, R40, 0x10, R41.reuse ;  /* 0x0000001028287819 */ /* 0x100fe20000001229 */
[----:B------:R-:W-:Y:S01]  /*7640*/  HADD2.F32 R93, -RZ, R178.H0_H0 ;  /* 0x200000b2ff5d7230 */ /* 0x000fe20000004100 */
[----:B------:R-:W-:Y:S02]  /*7650*/  SHF.R.U32.HI R92, RZ, 0x10, R41 ;  /* 0x00000010ff5c7819 */ /* 0x000fe40000011629 */
[--C-:B------:R-:W-:Y:S02]  /*7660*/  SHF.R.U64 R41, R48, 0x10, R49.reuse ;  /* 0x0000001030297819 */ /* 0x100fe40000001231 */
[----:B------:R-:W-:Y:S01]  /*7670*/  SHF.R.U32.HI R48, RZ, 0x10, R49 ;  /* 0x00000010ff307819 */ /* 0x000fe20000011631 */
[----:B------:R-:W-:Y:S01]  /*7680*/  HADD2.F32 R136, -RZ, R92.H0_H0 ;  /* 0x2000005cff887230 */ /* 0x000fe20000004100 */
[--C-:B------:R-:W-:Y:S01]  /*7690*/  SHF.R.U64 R49, R50, 0x10, R51.reuse ;  /* 0x0000001032317819 */ /* 0x100fe20000001233 */
[----:B------:R-:W-:Y:S01]  /*76a0*/  HADD2.F32 R41, -RZ, R41.H0_H0 ;  /* 0x20000029ff297230 */ /* 0x000fe20000004100 */
[----:B------:R-:W-:Y:S01]  /*76b0*/  SHF.R.U32.HI R50, RZ, 0x10, R51 ;  /* 0x00000010ff327819 */ /* 0x000fe20000011633 */
[----:B--2---:R-:W-:Y:S01]  /*76c0*/  IMAD.MOV.U32 R51, RZ, RZ, R53 ;  /* 0x000000ffff337224 */ /* 0x004fe200078e0035 */
[----:B------:R-:W-:Y:S01]  /*76d0*/  SHF.R.U64 R42, R42, 0x10, R43 ;  /* 0x000000102a2a7819 */ /* 0x000fe2000000122b */
[----:B------:R-:W-:Y:S01]  /*76e0*/  IMAD.MOV.U32 R53, RZ, RZ, R55 ;  /* 0x000000ffff357224 */ /* 0x000fe200078e0037 */
[----:B------:R-:W-:Y:S01]  /*76f0*/  MOV R55, R54 ;  /* 0x0000003600377202 */ /* 0x000fe20000000f00 */
[----:B------:R-:W-:Y:S01]  /*7700*/  HADD2.F32 R54, -RZ, R178.H1_H1 ;  /* 0x300000b2ff367230 */ /* 0x000fe20000004100 */
[----:B------:R-:W-:Y:S01]  /*7710*/  SHF.R.U32.HI R43, RZ, 0x10, R43 ;  /* 0x00000010ff2b7819 */ /* 0x000fe2000001162b */
[----:B------:R-:W-:-:S02]  /*7720*/  HADD2.F32 R94, -RZ, R51.H0_H0 ;  /* 0x20000033ff5e7230 */ /* 0x000fc40000004100 */
[----:B------:R-:W-:Y:S02]  /*7730*/  HADD2.F32 R95, -RZ, R51.H1_H1 ;  /* 0x30000033ff5f7230 */ /* 0x000fe40000004100 */
[--C-:B0-----:R-:W-:Y:S02]  /*7740*/  HADD2.F32 R51, -RZ, R45.reuse.H0_H0 ;  /* 0x2000002dff337230 */ /* 0x101fe40000004100 */
[-C--:B------:R-:W-:Y:S01]  /*7750*/  FMUL.FTZ R92, R94, R54.reuse ;  /* 0x000000365e5c7220 */ /* 0x080fe20000410000 */
[----:B------:R-:W-:Y:S02]  /*7760*/  HADD2.F32 R48, -RZ, R48.H0_H0 ;  /* 0x20000030ff307230 */ /* 0x000fe40000004100 */
[----:B------:R-:W-:Y:S02]  /*7770*/  HADD2.F32 R45, -RZ, R45.H1_H1 ;  /* 0x3000002dff2d7230 */ /* 0x000fe40000004100 */
[C---:B------:R-:W-:Y:S01]  /*7780*/  FMUL.FTZ R137, R51.reuse, R54 ;  /* 0x0000003633897220 */ /* 0x040fe20000410000 */
[----:B------:R-:W-:Y:S01]  /*7790*/  FFMA.FTZ R92, R51, R93, -R92 ;  /* 0x0000005d335c7223 */ /* 0x000fe2000001085c */
[----:B------:R-:W-:Y:S01]  /*77a0*/  FMUL.FTZ R54, R95, R48 ;  /* 0x000000305f367220 */ /* 0x000fe20000410000 */
[----:B------:R-:W-:-:S02]  /*77b0*/  HADD2.F32 R50, -RZ, R50.H0_H0 ;  /* 0x20000032ff327230 */ /* 0x000fc40000004100 */
[----:B------:R-:W-:Y:S01]  /*77c0*/  FFMA.FTZ R137, R94, R93, R137 ;  /* 0x0000005d5e897223 */ /* 0x000fe20000010089 */
[C---:B------:R-:W-:Y:S01]  /*77d0*/  FMUL.FTZ R48, R45.reuse, R48 ;  /* 0x000000302d307220 */ /* 0x040fe20000410000 */
[-C--:B------:R-:W-:Y:S01]  /*77e0*/  FFMA.FTZ R54, R45, R136.reuse, -R54 ;  /* 0x000000882d367223 */ /* 0x080fe20000010836 */
[--C-:B------:R-:W-:Y:S02]  /*77f0*/  HADD2.F32 R93, -RZ, R53.reuse.H0_H0 ;  /* 0x20000035ff5d7230 */ /* 0x100fe40000004100 */
[----:B------:R-:W-:Y:S02]  /*7800*/  HADD2.F32 R94, -RZ, R53.H1_H1 ;  /* 0x30000035ff5e7230 */ /* 0x000fe40000004100 */
[----:B------:R-:W-:Y:S01]  /*7810*/  FFMA.FTZ R48, R95, R136, R48 ;  /* 0x000000885f307223 */ /* 0x000fe20000010030 */
[----:B------:R-:W-:Y:S01]  /*7820*/  HADD2.F32 R45, -RZ, R177.H0_H0 ;  /* 0x200000b1ff2d7230 */ /* 0x000fe20000004100 */
[----:B------:R-:W-:Y:S01]  /*7830*/  F2FP.F16.F32.PACK_AB R54, R54, R92 ;  /* 0x0000005c3636723e */ /* 0x000fe200000000ff */
[----:B------:R-:W-:-:S02]  /*7840*/  HADD2.F32 R53, -RZ, R47.H0_H0 ;  /* 0x2000002fff357230 */ /* 0x000fc40000004100 */
[----:B------:R-:W-:Y:S02]  /*7850*/  HADD2.F32 R95, -RZ, R43.H0_H0 ;  /* 0x2000002bff5f7230 */ /* 0x000fe40000004100 */
[-C--:B------:R-:W-:Y:S01]  /*7860*/  FMUL.FTZ R43, R93, R45.reuse ;  /* 0x0000002d5d2b7220 */ /* 0x080fe20000410000 */
[----:B------:R-:W-:Y:S02]  /*7870*/  HADD2.F32 R51, -RZ, R177.H1_H1 ;  /* 0x300000b1ff337230 */ /* 0x000fe40000004100 */
[C---:B------:R-:W-:Y:S01]  /*7880*/  FMUL.FTZ R136, R53.reuse, R45 ;  /* 0x0000002d35887220 */ /* 0x040fe20000410000 */
[----:B------:R-:W-:Y:S02]  /*7890*/  HADD2.F32 R47, -RZ, R47.H1_H1 ;  /* 0x3000002fff2f7230 */ /* 0x000fe40000004100 */
[-C--:B------:R-:W-:Y:S01]  /*78a0*/  FMUL.FTZ R45, R94, R50.reuse ;  /* 0x000000325e2d7220 */ /* 0x080fe20000410000 */
[----:B------:R-:W-:Y:S02]  /*78b0*/  HADD2.F32 R49, -RZ, R49.H0_H0 ;  /* 0x20000031ff317230 */ /* 0x000fe40000004100 */
[-C--:B------:R-:W-:Y:S01]  /*78c0*/  FFMA.FTZ R43, R53, R51.reuse, -R43 ;  /* 0x00000033352b7223 */ /* 0x080fe2000001082b */
[----:B------:R-:W-:Y:S01]  /*78d0*/  FFMA.FTZ R136, R93, R51, R136 ;  /* 0x000000335d887223 */ /* 0x000fe20000010088 */
[C---:B------:R-:W-:Y:S01]  /*78e0*/  FMUL.FTZ R50, R47.reuse, R50 ;  /* 0x000000322f327220 */ /* 0x040fe20000410000 */
[----:B------:R-:W-:Y:S01]  /*78f0*/  FFMA.FTZ R45, R47, R95, -R45 ;  /* 0x0000005f2f2d7223 */ /* 0x000fe2000001082d */
[----:B------:R-:W-:Y:S01]  /*7900*/  HADD2.F32 R47, -RZ, R176.H0_H0 ;  /* 0x200000b0ff2f7230 */ /* 0x000fe20000004100 */
[----:B------:R-:W-:Y:S01]  /*7910*/  F2FP.F16.F32.PACK_AB R48, R48, R137 ;  /* 0x000000893030723e */ /* 0x000fe200000000ff */
[----:B------:R-:W-:-:S02]  /*7920*/  HADD2.F32 R93, -RZ, R52.H0_H0 ;  /* 0x20000034ff5d7230 */ /* 0x000fc40000004100 */
[----:B------:R-:W-:Y:S01]  /*7930*/  FFMA.FTZ R50, R94, R95, R50 ;  /* 0x0000005f5e327223 */ /* 0x000fe20000010032 */
[----:B------:R-:W-:Y:S01]  /*7940*/  HADD2.F32 R53, -RZ, R44.H0_H0 ;  /* 0x2000002cff357230 */ /* 0x000fe20000004100 */
[----:B------:R-:W-:Y:S01]  /*7950*/  F2FP.F16.F32.PACK_AB R43, R45, R43 ;  /* 0x0000002b2d2b723e */ /* 0x000fe200000000ff */
[----:B------:R-:W-:Y:S02]  /*7960*/  HADD2.F32 R52, -RZ, R52.H1_H1 ;  /* 0x30000034ff347230 */ /* 0x000fe40000004100 */
[----:B------:R-:W-:Y:S02]  /*7970*/  HADD2.F32 R44, -RZ, R44.H1_H1 ;  /* 0x3000002cff2c7230 */ /* 0x000fe40000004100 */
[-C--:B------:R-:W-:Y:S01]  /*7980*/  FMUL.FTZ R95, R53, R47.reuse ;  /* 0x0000002f355f7220 */ /* 0x080fe20000410000 */
[----:B------:R-:W-:Y:S02]  /*7990*/  HADD2.F32 R94, -RZ, R40.H0_H0 ;  /* 0x20000028ff5e7230 */ /* 0x000fe40000004100 */
[----:B------:R-:W-:Y:S01]  /*79a0*/  FMUL.FTZ R40, R93, R47 ;  /* 0x0000002f5d287220 */ /* 0x000fe20000410000 */
[----:B------:R-:W-:-:S02]  /*79b0*/  HADD2.F32 R51, -RZ, R176.H1_H1 ;  /* 0x300000b0ff337230 */ /* 0x000fc40000004100 */
[-C--:B------:R-:W-:Y:S01]  /*79c0*/  FMUL.FTZ R47, R52, R41.reuse ;  /* 0x00000029342f7220 */ /* 0x080fe20000410000 */
[----:B------:R-:W-:Y:S01]  /*79d0*/  FMUL.FTZ R41, R44, R41 ;  /* 0x000000292c297220 */ /* 0x000fe20000410000 */
[----:B------:R-:W-:Y:S01]  /*79e0*/  F2FP.F16.F32.PACK_AB R50, R50, R136 ;  /* 0x000000883232723e */ /* 0x000fe200000000ff */
[----:B------:R-:W-:Y:S02]  /*79f0*/  IMAD.MOV.U32 R45, RZ, RZ, R54 ;  /* 0x000000ffff2d7224 */ /* 0x000fe400078e0036 */
[-C--:B------:R-:W-:Y:S01]  /*7a00*/  FFMA.FTZ R40, R53, R51.reuse, -R40 ;  /* 0x0000003335287223 */ /* 0x080fe20000010828 */
[----:B------:R-:W-:Y:S01]  /*7a10*/  FFMA.FTZ R95, R93, R51, R95 ;  /* 0x000000335d5f7223 */ /* 0x000fe2000001005f */
[-C--:B------:R-:W-:Y:S01]  /*7a20*/  FFMA.FTZ R52, R52, R94.reuse, R41 ;  /* 0x0000005e34347223 */ /* 0x080fe20000010029 */
[----:B------:R-:W-:Y:S02]  /*7a30*/  HADD2.F32 R41, -RZ, R175.H0_H0 ;  /* 0x200000afff297230 */ /* 0x000fe40000004100 */
[----:B------:R-:W-:Y:S01]  /*7a40*/  FFMA.FTZ R47, R44, R94, -R47 ;  /* 0x0000005e2c2f7223 */ /* 0x000fe2000001082f */
[----:B------:R-:W-:-:S02]  /*7a50*/  HADD2.F32 R53, -RZ, R55.H0_H0 ;  /* 0x20000037ff357230 */ /* 0x000fc40000004100 */
[--C-:B------:R-:W-:Y:S01]  /*7a60*/  HADD2.F32 R51, -RZ, R46.reuse.H0_H0 ;  /* 0x2000002eff337230 */ /* 0x100fe20000004100 */
[----:B------:R-:W-:Y:S01]  /*7a70*/  F2FP.F16.F32.PACK_AB R52, R52, R95 ;  /* 0x0000005f3434723e */ /* 0x000fe200000000ff */
[----:B------:R-:W-:Y:S01]  /*7a80*/  HADD2.F32 R55, -RZ, R55.H1_H1 ;  /* 0x30000037ff377230 */ /* 0x000fe20000004100 */
[----:B------:R-:W-:Y:S01]  /*7a90*/  F2FP.F16.F32.PACK_AB R40, R47, R40 ;  /* 0x000000282f28723e */ /* 0x000fe200000000ff */
[----:B------:R-:W-:Y:S02]  /*7aa0*/  HADD2.F32 R46, -RZ, R46.H1_H1 ;  /* 0x3000002eff2e7230 */ /* 0x000fe40000004100 */
[-C--:B------:R-:W-:Y:S01]  /*7ab0*/  FMUL.FTZ R94, R51, R41.reuse ;  /* 0x00000029335e7220 */ /* 0x080fe20000410000 */
[----:B------:R-:W-:Y:S02]  /*7ac0*/  HADD2.F32 R93, -RZ, R42.H0_H0 ;  /* 0x2000002aff5d7230 */ /* 0x000fe40000004100 */
[----:B------:R-:W-:Y:S01]  /*7ad0*/  FMUL.FTZ R42, R53, R41 ;  /* 0x00000029352a7220 */ /* 0x000fe20000410000 */
[----:B------:R-:W-:-:S02]  /*7ae0*/  HADD2.F32 R44, -RZ, R175.H1_H1 ;  /* 0x300000afff2c7230 */ /* 0x000fc40000004100 */
[-C--:B------:R-:W-:Y:S01]  /*7af0*/  FMUL.FTZ R41, R55, R49.reuse ;  /* 0x0000003137297220 */ /* 0x080fe20000410000 */
[C---:B------:R-:W-:Y:S01]  /*7b00*/  FMUL.FTZ R49, R46.reuse, R49 ;  /* 0x000000312e317220 */ /* 0x040fe20000410000 */
[----:B------:R-:W-:Y:S02]  /*7b10*/  IMAD.MOV.U32 R47, RZ, RZ, R43 ;  /* 0x000000ffff2f7224 */ /* 0x000fe400078e002b */
[-C--:B------:R-:W-:Y:S01]  /*7b20*/  FFMA.FTZ R42, R51, R44.reuse, -R42 ;  /* 0x0000002c332a7223 */ /* 0x080fe2000001082a */
[-C--:B------:R-:W-:Y:S01]  /*7b30*/  FFMA.FTZ R41, R46, R93.reuse, -R41 ;  /* 0x0000005d2e297223 */ /* 0x080fe20000010829 */
[----:B------:R-:W-:Y:S01]  /*7b40*/  FFMA.FTZ R94, R53, R44, R94 ;  /* 0x0000002c355e7223 */ /* 0x000fe2000001005e */
[----:B------:R-:W-:Y:S01]  /*7b50*/  FFMA.FTZ R49, R55, R93, R49 ;  /* 0x0000005d37317223 */ /* 0x000fe20000010031 */
[----:B------:R-:W-:Y:S01]  /*7b60*/  IMAD.MOV.U32 R44, RZ, RZ, R40 ;  /* 0x000000ffff2c7224 */ /* 0x000fe200078e0028 */
[----:B------:R-:W-:Y:S01]  /*7b70*/  MOV R53, R48 ;  /* 0x0000003000357202 */ /* 0x000fe20000000f00 */
[----:B------:R-:W-:Y:S01]  /*7b80*/  IMAD.MOV.U32 R55, RZ, RZ, R50 ;  /* 0x000000ffff377224 */ /* 0x000fe200078e0032 */
[----:B------:R-:W-:-:S02]  /*7b90*/  F2FP.F16.F32.PACK_AB R41, R41, R42 ;  /* 0x0000002a2929723e */ /* 0x000fc400000000ff */
[----:B------:R-:W-:-:S03]  /*7ba0*/  F2FP.F16.F32.PACK_AB R49, R49, R94 ;  /* 0x0000005e3131723e */ /* 0x000fc600000000ff */
[----:B------:R-:W-:Y:S01]  /*7bb0*/  IMAD.MOV.U32 R46, RZ, RZ, R41 ;  /* 0x000000ffff2e7224 */ /* 0x000fe200078e0029 */
[----:B------:R-:W-:-:S07]  /*7bc0*/  MOV R54, R49 ;  /* 0x0000003100367202 */ /* 0x000fce0000000f00 */
.L_x_535:
[----:B------:R-:W-:Y:S05]  /*7bd0*/  BSYNC B2 ;  /* 0x0000000000027941 */ /* 0x000fea0003800000 */
.L_x_534:
[----:B------:R-:W-:Y:S02]  /*7be0*/  ULDC.64 UR4, c[0x0][0x208] ;  /* 0x0000820000047ab9 */ /* 0x000fe40000000a00 */
[----:B0-----:R3:W-:Y:S04]  /*7bf0*/  STG.E.128 desc[UR4][R88.64], R44 ;  /* 0x0000002c58007986 */ /* 0x0017e8000c101d04 */
[----:B--2---:R3:W-:Y:S02]  /*7c00*/  @!P5 STG.E.128 desc[UR4][R90.64], R52 ;  /* 0x000000345a00d986 */ /* 0x0047e4000c101d04 */
.L_x_529:
[----:B------:R-:W-:Y:S05]  /*7c10*/  BSYNC B1 ;  /* 0x0000000000017941 */ /* 0x000fea0003800000 */
.L_x_528:
[----:B------:R-:W-:Y:S04]  /*7c20*/  BSSY B1, `(.L_x_536) ;  /* 0x00000f8000017945 */ /* 0x000fe80003800000 */
[----:B------:R-:W-:Y:S05]  /*7c30*/  @P3 BRA `(.L_x_537) ;  /* 0x0000000c00d83947 */ /* 0x000fea0003800000 */
[----:B------:R-:W-:Y:S01]  /*7c40*/  ISETP.NE.AND P3, PT, R26, RZ, PT ;  /* 0x000000ff1a00720c */ /* 0x000fe20003f65270 */
[-C--:B--2---:R-:W-:Y:S01]  /*7c50*/  IMAD R40, R237, R122.reuse, RZ ;  /* 0x0000007aed287224 */ /* 0x084fe200078e02ff */
[----:B------:R-:W-:Y:S01]  /*7c60*/  BSSY B2, `(.L_x_538) ;  /* 0x000007a000027945 */ /* 0x000fe20003800000 */
[----:B------:R-:W-:-:S04]  /*7c70*/  IMAD.WIDE.U32 R48, R217, R122, R124 ;  /* 0x0000007ad9307225 */ /* 0x000fc800078e007c */
[----:B------:R-:W-:-:S05]  /*7c80*/  IMAD R41, R217, R123, R40 ;  /* 0x0000007bd9297224 */ /* 0x000fca00078e0228 */
[----:B---3--:R-:W-:Y:S01]  /*7c90*/  IADD3 R54, R49, R41, RZ ;  /* 0x0000002931367210 */ /* 0x008fe20007ffe0ff */
[----:B------:R-:W-:Y:S06]  /*7ca0*/  @!P3 BRA `(.L_x_539) ;  /* 0x0000000400d4b947 */ /* 0x000fec0003800000 */
[----:B------:R-:W-:Y:S01]  /*7cb0*/  SEL R40, R120, R146, !P0 ;  /* 0x0000009278287207 */ /* 0x000fe20004000000 */
[----:B------:R-:W-:Y:S01]  /*7cc0*/  BSSY B3, `(.L_x_540) ;  /* 0x0000070000037945 */ /* 0x000fe20003800000 */
[----:B------:R-:W-:Y:S02]  /*7cd0*/  IADD3 R42, P3, P5, R38, R48, R13 ;  /* 0x00000030262a7210 */ /* 0x000fe40007d7e00d */
[----:B------:R-:W-:Y:S02]  /*7ce0*/  SHF.R.S32.HI R41, RZ, 0x1f, R40 ;  /* 0x0000001fff297819 */ /* 0x000fe40000011428 */
[----:B------:R-:W-:Y:S02]  /*7cf0*/  IADD3.X R43, R37, R54, R7, P3, P5 ;  /* 0x00000036252b7210 */ /* 0x000fe40001fea407 */
[----:B------:R-:W-:-:S04]  /*7d00*/  LEA.HI R41, R41, R40, RZ, 0x4 ;  /* 0x0000002829297211 */ /* 0x000fc800078f20ff */
[----:B------:R-:W-:-:S04]  /*7d10*/  LEA.HI.SX32 R44, R41, R14, 0x1c ;  /* 0x0000000e292c7211 */ /* 0x000fc800078fe2ff */
[----:B------:R-:W-:Y:S01]  /*7d20*/  SHF.R.S32.HI R47, RZ, 0x1f, R44 ;  /* 0x0000001fff2f7819 */ /* 0x000fe2000001142c */
[----:B------:R-:W-:-:S03]  /*7d30*/  IMAD.SHL.U32 R45, R44, 0x8, RZ ;  /* 0x000000082c2d7824 */ /* 0x000fc600078e00ff */
[----:B------:R-:W-:Y:S02]  /*7d40*/  LEA.HI R47, R47, R44, RZ, 0x3 ;  /* 0x0000002c2f2f7211 */ /* 0x000fe400078f18ff */
[----:B------:R-:W-:Y:S02]  /*7d50*/  ISETP.GE.AND P3, PT, R45, R145, PT ;  /* 0x000000912d00720c */ /* 0x000fe40003f66270 */
[----:B------:R-:W-:Y:S02]  /*7d60*/  SHF.R.S32.HI R47, RZ, 0x3, R47 ;  /* 0x00000003ff2f7819 */ /* 0x000fe4000001142f */
[----:B------:R-:W-:-:S04]  /*7d70*/  LOP3.LUT R44, R226, 0x38, R45, 0xf8, !PT ;  /* 0x00000038e22c7812 */ /* 0x000fc800078ef82d */
[----:B------:R-:W-:-:S05]  /*7d80*/  LOP3.LUT R44, R44, R229, RZ, 0x3c, !PT ;  /* 0x000000e52c2c7212 */ /* 0x000fca00078e3cff */
[--C-:B------:R-:W-:Y:S02]  /*7d90*/  @!P3 SHF.R.S32.HI R40, RZ, 0x1f, R45.reuse ;  /* 0x0000001fff28b819 */ /* 0x100fe4000001142d */
[----:B------:R-:W-:Y:S01]  /*7da0*/  @!P3 IADD3 R41, P5, P6, R38, R48, R45 ;  /* 0x000000302629b210 */ /* 0x000fe20007ebe02d */
[----:B------:R-:W-:-:S03]  /*7db0*/  IMAD R45, R47, 0x1400, R230 ;  /* 0x000014002f2d7824 */ /* 0x000fc600078e02e6 */
[----:B------:R-:W-:Y:S02]  /*7dc0*/  @!P3 IADD3.X R40, R37, R54, R40, P5, P6 ;  /* 0x000000362528b210 */ /* 0x000fe40002fec428 */
[----:B------:R-:W-:Y:S01]  /*7dd0*/  IADD3 R44, R45, R44, RZ ;  /* 0x0000002c2d2c7210 */ /* 0x000fe20007ffe0ff */
[----:B------:R-:W-:Y:S01]  /*7de0*/  IMAD R45, R17, 0x5000, R142 ;  /* 0x00005000112d7824 */ /* 0x000fe200078e028e */
[----:B------:R-:W-:-:S03]  /*7df0*/  LEA R50, P5, R42, R118, 0x1 ;  /* 0x000000762a327211 */ /* 0x000fc600078a08ff */
[----:B------:R-:W-:Y:S01]  /*7e00*/  IMAD R47, R17, 0x5000, R44 ;  /* 0x00005000112f7824 */ /* 0x000fe200078e022c */
[-C--:B------:R-:W-:Y:S01]  /*7e10*/  LEA.HI.X R51, R42, R119.reuse, R43, 0x1, P5 ;  /* 0x000000772a337211 */ /* 0x080fe200028f0c2b */
[----:B------:R-:W-:Y:S01]  /*7e20*/  IMAD R42, R45, 0x2, R16 ;  /* 0x000000022d2a7824 */ /* 0x000fe200078e0210 */
[----:B------:R-:W-:Y:S02]  /*7e30*/  @!P3 LEA R52, P5, R41, R118, 0x1 ;  /* 0x000000762934b211 */ /* 0x000fe400078a08ff */
[----:B------:R-:W-:Y:S02]  /*7e40*/  LEA R47, R47, R16, 0x1 ;  /* 0x000000102f2f7211 */ /* 0x000fe400078e08ff */
[----:B------:R-:W-:Y:S02]  /*7e50*/  @!P3 LEA.HI.X R53, R41, R119, R40, 0x1, P5 ;  /* 0x000000772935b211 */ /* 0x000fe400028f0c28 */
[----:B------:R-:W2:Y:S01]  /*7e60*/  LDS.128 R40, [R42+0x24400] ;  /* 0x024400002a287984 */ /* 0x000ea20000000c00 */
[----:B------:R-:W-:-:S03]  /*7e70*/  ISETP.GE.AND P5, PT, R212, R116, PT ;  /* 0x00000074d400720c */ /* 0x000fc60003fa6270 */
[----:B------:R-:W3:Y:S10]  /*7e80*/  LDS.128 R44, [R47+0x24400] ;  /* 0x024400002f2c7984 */ /* 0x000ef40000000c00 */
[----:B------:R-:W-:Y:S05]  /*7e90*/  @P5 BRA `(.L_x_541) ;  /* 0x0000000400485947 */ /* 0x000fea0003800000 */
[----:B------:R-:W-:Y:S01]  /*7ea0*/  SHF.R.U64 R55, R60, 0x10, R61 ;  /* 0x000000103c377819 */ /* 0x000fe2000000123d */
[--C-:B0--3--:R-:W-:Y:S01]  /*7eb0*/  HADD2.F32 R89, -RZ, R45.reuse.H0_H0 ;  /* 0x2000002dff597230 */ /* 0x109fe20000004100 */
[--C-:B------:R-:W-:Y:S01]  /*7ec0*/  SHF.R.U64 R60, R68, 0x10, R69.reuse ;  /* 0x00000010443c7819 */ /* 0x100fe20000001245 */
[----:B------:R-:W-:Y:S01]  /*7ed0*/  HADD2.F32 R90, -RZ, R45.H1_H1 ;  /* 0x3000002dff5a7230 */ /* 0x000fe20000004100 */
[----:B------:R-:W-:Y:S01]  /*7ee0*/  SHF.R.U32.HI R68, RZ, 0x10, R69 ;  /* 0x00000010ff447819 */ /* 0x000fe20000011645 */
[----:B------:R-:W-:Y:S01]  /*7ef0*/  HADD2.F32 R88, -RZ, R174.H0_H0 ;  /* 0x200000aeff587230 */ /* 0x000fe20000004100 */
[----:B------:R-:W-:Y:S01]  /*7f00*/  SHF.R.U32.HI R61, RZ, 0x10, R61 ;  /* 0x00000010ff3d7819 */ /* 0x000fe2000001163d */
[--C-:B--2---:R-:W-:Y:S01]  /*7f10*/  HADD2.F32 R45, -RZ, R41.reuse.H0_H0 ;  /* 0x20000029ff2d7230 */ /* 0x104fe20000004100 */
[--C-:B------:R-:W-:Y:S01]  /*7f20*/  SHF.R.U64 R69, R70, 0x10, R71.reuse ;  /* 0x0000001046457819 */ /* 0x100fe20000001247 */
[----:B------:R-:W-:Y:S01]  /*7f30*/  HADD2.F32 R68, -RZ, R68.H0_H0 ;  /* 0x20000044ff447230 */ /* 0x000fe20000004100 */
[----:B------:R-:W-:Y:S01]  /*7f40*/  SHF.R.U32.HI R70, RZ, 0x10, R71 ;  /* 0x00000010ff467819 */ /* 0x000fe20000011647 */
[----:B------:R-:W-:-:S02]  /*7f50*/  HADD2.F32 R41, -RZ, R41.H1_H1 ;  /* 0x30000029ff297230 */ /* 0x000fc40000004100 */
[-C--:B------:R-:W-:Y:S01]  /*7f60*/  FMUL.FTZ R92, R45, R88.reuse ;  /* 0x000000582d5c7220 */ /* 0x080fe20000410000 */
[----:B------:R-:W-:Y:S02]  /*7f70*/  HADD2.F32 R91, -RZ, R61.H0_H0 ;  /* 0x2000003dff5b7230 */ /* 0x000fe40000004100 */
[----:B------:R-:W-:Y:S01]  /*7f80*/  FMUL.FTZ R61, R89, R88 ;  /* 0x00000058593d7220 */ /* 0x000fe20000410000 */
[-C--:B------:R-:W-:Y:S01]  /*7f90*/  FMUL.FTZ R88, R90, R68.reuse ;  /* 0x000000445a587220 */ /* 0x080fe20000410000 */
[C---:B------:R-:W-:Y:S01]  /*7fa0*/  FMUL.FTZ R68, R41.reuse, R68 ;  /* 0x0000004429447220 */ /* 0x040fe20000410000 */
[--C-:B------:R-:W-:Y:S01]  /*7fb0*/  HADD2.F32 R71, -RZ, R173.reuse.H0_H0 ;  /* 0x200000adff477230 */ /* 0x100fe20000004100 */
[--C-:B------:R-:W-:Y:S01]  /*7fc0*/  SHF.R.U64 R62, R62, 0x10, R63.reuse ;  /* 0x000000103e3e7819 */ /* 0x100fe2000000123f */
[-C--:B------:R-:W-:Y:S01]  /*7fd0*/  FFMA.FTZ R88, R41, R91.reuse, -R88 ;  /* 0x0000005b29587223 */ /* 0x080fe20000010858 */
[----:B------:R-:W-:Y:S01]  /*7fe0*/  FFMA.FTZ R91, R90, R91, R68 ;  /* 0x0000005b5a5b7223 */ /* 0x000fe20000010044 */
[----:B------:R-:W-:Y:S01]  /*7ff0*/  HADD2.F32 R173, -RZ, R173.H1_H1 ;  /* 0x300000adffad7230 */ /* 0x000fe20000004100 */
[----:B------:R-:W-:Y:S01]  /*8000*/  SHF.R.U32.HI R63, RZ, 0x10, R63 ;  /* 0x00000010ff3f7819 */ /* 0x000fe2000001163f */
[----:B------:R-:W-:-:S02]  /*8010*/  HADD2.F32 R68, -RZ, R47.H0_H0 ;  /* 0x2000002fff447230 */ /* 0x000fc40000004100 */
[-C--:B------:R-:W-:Y:S01]  /*8020*/  FFMA.FTZ R61, R45, R71.reuse, -R61 ;  /* 0x000000472d3d7223 */ /* 0x080fe2000001083d */
[----:B------:R-:W-:Y:S02]  /*8030*/  HADD2.F32 R90, -RZ, R43.H0_H0 ;  /* 0x2000002bff5a7230 */ /* 0x000fe40000004100 */
[----:B------:R-:W-:Y:S01]  /*8040*/  FFMA.FTZ R92, R89, R71, R92 ;  /* 0x00000047595c7223 */ /* 0x000fe2000001005c */
[----:B------:R-:W-:Y:S02]  /*8050*/  HADD2.F32 R47, -RZ, R47.H1_H1 ;  /* 0x3000002fff2f7230 */ /* 0x000fe40000004100 */
[-C--:B------:R-:W-:Y:S01]  /*8060*/  FMUL.FTZ R45, R68, R173.reuse ;  /* 0x000000ad442d7220 */ /* 0x080fe20000410000 */
[----:B------:R-:W-:Y:S02]  /*8070*/  HADD2.F32 R70, -RZ, R70.H0_H0 ;  /* 0x20000046ff467230 */ /* 0x000fe40000004100 */
[----:B------:R-:W-:Y:S01]  /*8080*/  FMUL.FTZ R173, R90, R173 ;  /* 0x000000ad5aad7220 */ /* 0x000fe20000410000 */
[----:B------:R-:W-:Y:S01]  /*8090*/  HADD2.F32 R41, -RZ, R171.H1_H1 ;  /* 0x300000abff297230 */ /* 0x000fe20000004100 */
[----:B------:R-:W-:Y:S01]  /*80a0*/  F2FP.F16.F32.PACK_AB R61, R88, R61 ;  /* 0x0000003d583d723e */ /* 0x000fe200000000ff */
[----:B------:R-:W-:-:S02]  /*80b0*/  HADD2.F32 R43, -RZ, R43.H1_H1 ;  /* 0x3000002bff2b7230 */ /* 0x000fc40000004100 */
[-C--:B------:R-:W-:Y:S01]  /*80c0*/  FMUL.FTZ R136, R47, R70.reuse ;  /* 0x000000462f887220 */ /* 0x080fe20000410000 */
[----:B------:R-:W-:Y:S02]  /*80d0*/  HADD2.F32 R94, -RZ, R63.H0_H0 ;  /* 0x2000003fff5e7230 */ /* 0x000fe40000004100 */
[-C--:B------:R-:W-:Y:S01]  /*80e0*/  FFMA.FTZ R45, R90, R41.reuse, -R45 ;  /* 0x000000295a2d7223 */ /* 0x080fe2000001082d */
[----:B------:R-:W-:Y:S01]  /*80f0*/  FFMA.FTZ R173, R68, R41, R173 ;  /* 0x0000002944ad7223 */ /* 0x000fe200000100ad */
[C---:B------:R-:W-:Y:S01]  /*8100*/  FMUL.FTZ R70, R43.reuse, R70 ;  /* 0x000000462b467220 */ /* 0x040fe20000410000 */
[----:B------:R-:W-:Y:S02]  /*8110*/  HADD2.F32 R41, -RZ, R60.H0_H0 ;  /* 0x2000003cff297230 */ /* 0x000fe40000004100 */
[-C--:B------:R-:W-:Y:S01]  /*8120*/  FFMA.FTZ R136, R43, R94.reuse, -R136 ;  /* 0x0000005e2b887223 */ /* 0x080fe20000010888 */
[----:B------:R-:W-:Y:S02]  /*8130*/  HADD2.F32 R43, -RZ, R172.H0_H0 ;  /* 0x200000acff2b7230 */ /* 0x000fe40000004100 */
[----:B------:R-:W-:Y:S01]  /*8140*/  FFMA.FTZ R70, R47, R94, R70 ;  /* 0x0000005e2f467223 */ /* 0x000fe20000010046 */
[----:B------:R-:W-:-:S02]  /*8150*/  HADD2.F32 R60, -RZ, R44.H0_H0 ;  /* 0x2000002cff3c7230 */ /* 0x000fc40000004100 */
[----:B------:R-:W-:Y:S01]  /*8160*/  HADD2.F32 R68, -RZ, R40.H0_H0 ;  /* 0x20000028ff447230 */ /* 0x000fe20000004100 */
[----:B------:R-:W-:Y:S01]  /*8170*/  F2FP.F16.F32.PACK_AB R136, R136, R45 ;  /* 0x0000002d8888723e */ /* 0x000fe200000000ff */
[----:B------:R-:W-:Y:S02]  /*8180*/  HADD2.F32 R44, -RZ, R44.H1_H1 ;  /* 0x3000002cff2c7230 */ /* 0x000fe40000004100 */
[-C--:B------:R-:W-:Y:S01]  /*8190*/  FMUL.FTZ R63, R60, R43.reuse ;  /* 0x0000002b3c3f7220 */ /* 0x080fe20000410000 */
[----:B------:R-:W-:Y:S02]  /*81a0*/  HADD2.F32 R40, -RZ, R40.H1_H1 ;  /* 0x30000028ff287230 */ /* 0x000fe40000004100 */
[----:B------:R-:W-:Y:S01]  /*81b0*/  FMUL.FTZ R71, R68, R43 ;  /* 0x0000002b44477220 */ /* 0x000fe20000410000 */
[----:B------:R-:W-:Y:S02]  /*81c0*/  HADD2.F32 R55, -RZ, R55.H0_H0 ;  /* 0x20000037ff377230 */ /* 0x000fe40000004100 */
[----:B------:R-:W-:Y:S01]  /*81d0*/  FMUL.FTZ R43, R44, R41 ;  /* 0x000000292c2b7220 */ /* 0x000fe20000410000 */
[----:B------:R-:W-:-:S02]  /*81e0*/  HADD2.F32 R171, -RZ, R171.H0_H0 ;  /* 0x200000abffab7230 */ /* 0x000fc40000004100 */
[C---:B------:R-:W-:Y:S01]  /*81f0*/  FMUL.FTZ R47, R40.reuse, R41 ;  /* 0x00000029282f7220 */ /* 0x040fe20000410000 */
[----:B------:R-:W-:Y:S02]  /*8200*/  HADD2.F32 R174, -RZ, R174.H1_H1 ;  /* 0x300000aeffae7230 */ /* 0x000fe40000004100 */
[----:B------:R-:W-:Y:S01]  /*8210*/  FFMA.FTZ R41, R40, R55, -R43 ;  /* 0x0000003728297223 */ /* 0x000fe2000001082b */
[----:B------:R-:W-:Y:S02]  /*8220*/  HADD2.F32 R43, -RZ, R46.H0_H0 ;  /* 0x2000002eff2b7230 */ /* 0x000fe40000004100 */
[-C--:B------:R-:W-:Y:S01]  /*8230*/  FFMA.FTZ R68, R68, R171.reuse, -R63 ;  /* 0x000000ab44447223 */ /* 0x080fe2000001083f */
[----:B------:R-:W-:Y:S02]  /*8240*/  HADD2.F32 R69, -RZ, R69.H0_H0 ;  /* 0x20000045ff457230 */ /* 0x000fe40000004100 */
[----:B------:R-:W-:Y:S01]  /*8250*/  FFMA.FTZ R60, R60, R171, R71 ;  /* 0x000000ab3c3c7223 */ /* 0x000fe20000010047 */
[----:B------:R-:W-:-:S02]  /*8260*/  HADD2.F32 R63, -RZ, R42.H0_H0 ;  /* 0x2000002aff3f7230 */ /* 0x000fc40000004100 */
[----:B------:R-:W-:Y:S01]  /*8270*/  FFMA.FTZ R55, R44, R55, R47 ;  /* 0x000000372c377223 */ /* 0x000fe2000001002f */
[----:B------:R-:W-:Y:S02]  /*8280*/  HADD2.F32 R46, -RZ, R46.H1_H1 ;  /* 0x3000002eff2e7230 */ /* 0x000fe40000004100 */
[-C--:B------:R-:W-:Y:S01]  /*8290*/  FMUL.FTZ R40, R43, R174.reuse ;  /* 0x000000ae2b287220 */ /* 0x080fe20000410000 */
[----:B------:R-:W-:Y:S02]  /*82a0*/  HADD2.F32 R42, -RZ, R42.H1_H1 ;  /* 0x3000002aff2a7230 */ /* 0x000fe40000004100 */
[----:B------:R-:W-:Y:S01]  /*82b0*/  FMUL.FTZ R174, R63, R174 ;  /* 0x000000ae3fae7220 */ /* 0x000fe20000410000 */
[----:B------:R-:W-:Y:S02]  /*82c0*/  HADD2.F32 R172, -RZ, R172.H1_H1 ;  /* 0x300000acffac7230 */ /* 0x000fe40000004100 */
[----:B------:R-:W-:Y:S01]  /*82d0*/  FMUL.FTZ R71, R46, R69 ;  /* 0x000000452e477220 */ /* 0x000fe20000410000 */
[----:B------:R-:W-:-:S02]  /*82e0*/  HADD2.F32 R47, -RZ, R62.H0_H0 ;  /* 0x2000003eff2f7230 */ /* 0x000fc40000004100 */
[----:B------:R-:W-:Y:S01]  /*82f0*/  FMUL.FTZ R69, R42, R69 ;  /* 0x000000452a457220 */ /* 0x000fe20000410000 */
[----:B------:R-:W-:Y:S01]  /*8300*/  F2FP.F16.F32.PACK_AB R45, R91, R92 ;  /* 0x0000005c5b2d723e */ /* 0x000fe200000000ff */
[-C--:B------:R-:W-:Y:S01]  /*8310*/  FFMA.FTZ R43, R43, R172.reuse, R174 ;  /* 0x000000ac2b2b7223 */ /* 0x080fe200000100ae */
[----:B------:R-:W-:Y:S01]  /*8320*/  FFMA.FTZ R63, R63, R172, -R40 ;  /* 0x000000ac3f3f7223 */ /* 0x000fe20000010828 */
[-C--:B------:R-:W-:Y:S01]  /*8330*/  FFMA.FTZ R46, R46, R47.reuse, R69 ;  /* 0x0000002f2e2e7223 */ /* 0x080fe20000010045 */
[----:B------:R-:W-:Y:S01]  /*8340*/  FFMA.FTZ R42, R42, R47, -R71 ;  /* 0x0000002f2a2a7223 */ /* 0x000fe20000010847 */
[----:B------:R-:W-:Y:S01]  /*8350*/  F2FP.F16.F32.PACK_AB R40, R41, R68 ;  /* 0x000000442928723e */ /* 0x000fe200000000ff */
[----:B------:R-:W-:Y:S01]  /*8360*/  IMAD.MOV.U32 R41, RZ, RZ, R61 ;  /* 0x000000ffff297224 */ /* 0x000fe200078e003d */
[----:B------:R-:W-:Y:S02]  /*8370*/  F2FP.F16.F32.PACK_AB R47, R70, R173 ;  /* 0x000000ad462f723e */ /* 0x000fe400000000ff */
[----:B------:R-:W-:-:S02]  /*8380*/  F2FP.F16.F32.PACK_AB R46, R46, R43 ;  /* 0x0000002b2e2e723e */ /* 0x000fc400000000ff */
[----:B------:R-:W-:Y:S02]  /*8390*/  F2FP.F16.F32.PACK_AB R44, R55, R60 ;  /* 0x0000003c372c723e */ /* 0x000fe400000000ff */
[----:B------:R-:W-:Y:S02]  /*83a0*/  F2FP.F16.F32.PACK_AB R42, R42, R63 ;  /* 0x0000003f2a2a723e */ /* 0x000fe400000000ff */
[----:B------:R-:W-:-:S07]  /*83b0*/  MOV R43, R136 ;  /* 0x00000088002b7202 */ /* 0x000fce0000000f00 */
.L_x_541:
[----:B------:R-:W-:Y:S05]  /*83c0*/  BSYNC B3 ;  /* 0x0000000000037941 */ /* 0x000fea0003800000 */
.L_x_540:
[----:B------:R-:W-:Y:S02]  /*83d0*/  ULDC.64 UR4, c[0x0][0x208] ;  /* 0x0000820000047ab9 */ /* 0x000fe40000000a00 */
[----:B--2---:R2:W-:Y:S04]  /*83e0*/  STG.E.128 desc[UR4][R50.64], R40 ;  /* 0x0000002832007986 */ /* 0x0045e8000c101d04 */
[----:B---3--:R2:W-:Y:S02]  /*83f0*/  @!P3 STG.E.128 desc[UR4][R52.64], R44 ;  /* 0x0000002c3400b986 */ /* 0x0085e4000c101d04 */
.L_x_539:
[----:B------:R-:W-:Y:S05]  /*8400*/  BSYNC B2 ;  /* 0x0000000000027941 */ /* 0x000fea0003800000 */
.L_x_538:
[----:B------:R-:W-:-:S13]  /*8410*/  ISETP.NE.AND P3, PT, R10, RZ, PT ;  /* 0x000000ff0a00720c */ /* 0x000fda0003f65270 */
[----:B------:R-:W-:Y:S05]  /*8420*/  @!P3 BRA `(.L_x_537) ;  /* 0x0000000400dcb947 */ /* 0x000fea0003800000 */
[----:B--2---:R-:W-:Y:S01]  /*8430*/  SEL R40, R120, R146, !P1 ;  /* 0x0000009278287207 */ /* 0x004fe20004800000 */
[----:B------:R-:W-:Y:S01]  /*8440*/  BSSY B2, `(.L_x_542) ;  /* 0x0000072000027945 */ /* 0x000fe20003800000 */
[----:B------:R-:W-:Y:S02]  /*8450*/  IADD3 R44, P3, P5, R38, R48, R11 ;  /* 0x00000030262c7210 */ /* 0x000fe40007d7e00b */
[----:B------:R-:W-:Y:S02]  /*8460*/  SHF.R.S32.HI R41, RZ, 0x1f, R40 ;  /* 0x0000001fff297819 */ /* 0x000fe40000011428 */
[----:B------:R-:W-:Y:S02]  /*8470*/  IADD3.X R45, R37, R54, R6, P3, P5 ;  /* 0x00000036252d7210 */ /* 0x000fe40001fea406 */
[----:B------:R-:W-:-:S04]  /*8480*/  LEA.HI R41, R41, R40, RZ, 0x4 ;  /* 0x0000002829297211 */ /* 0x000fc800078f20ff */
[----:B------:R-:W-:-:S05]  /*8490*/  LEA.HI.SX32 R41, R41, R12, 0x1c ;  /* 0x0000000c29297211 */ /* 0x000fca00078fe2ff */
[----:B------:R-:W-:-:S05]  /*84a0*/  IMAD.SHL.U32 R43, R41, 0x8, RZ ;  /* 0x00000008292b7824 */ /* 0x000fca00078e00ff */
[----:B------:R-:W-:-:S13]  /*84b0*/  ISETP.GE.AND P3, PT, R43, R145, PT ;  /* 0x000000912b00720c */ /* 0x000fda0003f66270 */
[--C-:B------:R-:W-:Y:S02]  /*84c0*/  @!P3 SHF.R.S32.HI R40, RZ, 0x1f, R43.reuse ;  /* 0x0000001fff28b819 */ /* 0x100fe4000001142b */
[----:B------:R-:W-:-:S04]  /*84d0*/  @!P3 IADD3 R42, P5, P6, R38, R48, R43 ;  /* 0x00000030262ab210 */ /* 0x000fc80007ebe02b */
[----:B------:R-:W-:Y:S02]  /*84e0*/  @!P3 IADD3.X R54, R37, R54, R40, P5, P6 ;  /* 0x000000362536b210 */ /* 0x000fe40002fec428 */
[----:B------:R-:W-:Y:S02]  /*84f0*/  SHF.R.S32.HI R40, RZ, 0x1f, R41 ;  /* 0x0000001fff287819 */ /* 0x000fe40000011429 */
[----:B------:R-:W-:Y:S02]  /*8500*/  LEA R48, P5, R44, R118, 0x1 ;  /* 0x000000762c307211 */ /* 0x000fe400078a08ff */
[----:B------:R-:W-:Y:S02]  /*8510*/  LEA.HI R40, R40, R41, RZ, 0x3 ;  /* 0x0000002928287211 */ /* 0x000fe400078f18ff */
[----:B------:R-:W-:Y:S02]  /*8520*/  LEA.HI.X R49, R44, R119, R45, 0x1, P5 ;  /* 0x000000772c317211 */ /* 0x000fe400028f0c2d */
[----:B------:R-:W-:-:S02]  /*8530*/  SHF.R.S32.HI R41, RZ, 0x3, R40 ;  /* 0x00000003ff297819 */ /* 0x000fc40000011428 */
[----:B------:R-:W-:Y:S02]  /*8540*/  LOP3.LUT R40, R226, 0x38, R43, 0xf8, !PT ;  /* 0x00000038e2287812 */ /* 0x000fe400078ef82b */
[----:B------:R-:W-:Y:S01]  /*8550*/  @!P3 LEA R50, P5, R42, R118, 0x1 ;  /* 0x000000762a32b211 */ /* 0x000fe200078a08ff */
[----:B------:R-:W-:Y:S01]  /*8560*/  IMAD R41, R41, 0x1400, R230 ;  /* 0x0000140029297824 */ /* 0x000fe200078e02e6 */
[----:B------:R-:W-:Y:S02]  /*8570*/  LOP3.LUT R40, R40, R229, RZ, 0x3c, !PT ;  /* 0x000000e528287212 */ /* 0x000fe400078e3cff */
[----:B------:R-:W-:Y:S02]  /*8580*/  @!P3 LEA.HI.X R51, R42, R119, R54, 0x1, P5 ;  /* 0x000000772a33b211 */ /* 0x000fe400028f0c36 */
[----:B------:R-:W-:Y:S01]  /*8590*/  IADD3 R40, R41, R40, RZ ;  /* 0x0000002829287210 */ /* 0x000fe20007ffe0ff */
[----:B------:R-:W-:Y:S01]  /*85a0*/  IMAD R41, R17, 0x5000, R135 ;  /* 0x0000500011297824 */ /* 0x000fe200078e0287 */
[----:B------:R-:W-:-:S03]  /*85b0*/  ISETP.GE.AND P5, PT, R213, R116, PT ;  /* 0x00000074d500720c */ /* 0x000fc60003fa6270 */
[----:B------:R-:W-:Y:S02]  /*85c0*/  IMAD R43, R17, 0x5000, R40 ;  /* 0x00005000112b7824 */ /* 0x000fe400078e0228 */
[----:B------:R-:W-:-:S03]  /*85d0*/  IMAD R41, R41, 0x2, R16 ;  /* 0x0000000229297824 */ /* 0x000fc600078e0210 */
[----:B------:R-:W-:-:S03]  /*85e0*/  LEA R44, R43, R16, 0x1 ;  /* 0x000000102b2c7211 */ /* 0x000fc600078e08ff */
[----:B------:R-:W2:Y:S04]  /*85f0*/  LDS.128 R40, [R41+0x24400] ;  /* 0x0244000029287984 */ /* 0x000ea80000000c00 */
[----:B------:R-:W3:Y:S01]  /*8600*/  LDS.128 R44, [R44+0x24400] ;  /* 0x024400002c2c7984 */ /* 0x000ee20000000c00 */
[----:B------:R-:W-:Y:S05]  /*8610*/  @P5 BRA `(.L_x_543) ;  /* 0x0000000400505947 */ /* 0x000fea0003800000 */
[----:B------:R-:W-:Y:S01]  /*8620*/  SHF.R.U64 R52, R56, 0x10, R57 ;  /* 0x0000001038347819 */ /* 0x000fe20000001239 */
[----:B---3--:R-:W-:Y:S01]  /*8630*/  IMAD.MOV.U32 R56, RZ, RZ, R45 ;  /* 0x000000ffff387224 */ /* 0x008fe200078e002d */
[----:B------:R-:W-:Y:S01]  /*8640*/  SHF.R.U32.HI R61, RZ, 0x10, R65 ;  /* 0x00000010ff3d7819 */ /* 0x000fe20000011641 */
[----:B------:R-:W-:Y:S01]  /*8650*/  HADD2.F32 R62, -RZ, R168.H1_H1 ;  /* 0x300000a8ff3e7230 */ /* 0x000fe20000004100 */
[----:B------:R-:W-:Y:S01]  /*8660*/  SHF.R.U32.HI R63, RZ, 0x10, R57 ;  /* 0x00000010ff3f7819 */ /* 0x000fe20000011639 */
[----:B------:R-:W-:Y:S01]  /*8670*/  IMAD.MOV.U32 R57, RZ, RZ, R47 ;  /* 0x000000ffff397224 */ /* 0x000fe200078e002f */
[----:B------:R-:W-:Y:S01]  /*8680*/  SHF.R.U64 R54, R64, 0x10, R65 ;  /* 0x0000001040367819 */ /* 0x000fe20000001241 */
[--C-:B------:R-:W-:Y:S01]  /*8690*/  HADD2.F32 R47, -RZ, R56.reuse.H0_H0 ;  /* 0x20000038ff2f7230 */ /* 0x100fe20000004100 */
[----:B--2---:R-:W-:Y:S01]  /*86a0*/  MOV R45, R43 ;  /* 0x0000002b002d7202 */ /* 0x004fe20000000f00 */
[----:B------:R-:W-:Y:S01]  /*86b0*/  HADD2.F32 R60, -RZ, R56.H1_H1 ;  /* 0x30000038ff3c7230 */ /* 0x000fe20000004100 */
[--C-:B------:R-:W-:Y:S01]  /*86c0*/  SHF.R.U64 R53, R58, 0x10, R59.reuse ;  /* 0x000000103a357819 */ /* 0x100fe2000000123b */
[----:B------:R-:W-:Y:S01]  /*86d0*/  HADD2.F32 R61, -RZ, R61.H0_H0 ;  /* 0x2000003dff3d7230 */ /* 0x000fe20000004100 */
[----:B------:R-:W-:Y:S01]  /*86e0*/  SHF.R.U32.HI R58, RZ, 0x10, R59 ;  /* 0x00000010ff3a7819 */ /* 0x000fe2000001163b */
[----:B------:R-:W-:Y:S01]  /*86f0*/  HADD2.F32 R64, -RZ, R170.H1_H1 ;  /* 0x300000aaff407230 */ /* 0x000fe20000004100 */
[--C-:B------:R-:W-:Y:S01]  /*8700*/  SHF.R.U64 R55, R66, 0x10, R67.reuse ;  /* 0x0000001042377819 */ /* 0x100fe20000001243 */
[--C-:B------:R-:W-:Y:S01]  /*8710*/  HADD2.F32 R56, -RZ, R41.reuse.H1_H1 ;  /* 0x30000029ff387230 */ /* 0x100fe20000004100 */
[----:B------:R-:W-:Y:S01]  /*8720*/  SHF.R.U32.HI R66, RZ, 0x10, R67 ;  /* 0x00000010ff427819 */ /* 0x000fe20000011643 */
[----:B------:R-:W-:-:S02]  /*8730*/  HADD2.F32 R43, -RZ, R41.H0_H0 ;  /* 0x20000029ff2b7230 */ /* 0x000fc40000004100 */
[-C--:B------:R-:W-:Y:S01]  /*8740*/  FMUL.FTZ R68, R47, R64.reuse ;  /* 0x000000402f447220 */ /* 0x080fe20000410000 */
[----:B------:R-:W-:Y:S02]  /*8750*/  HADD2.F32 R59, -RZ, R63.H0_H0 ;  /* 0x2000003fff3b7230 */ /* 0x000fe40000004100 */
[-C--:B------:R-:W-:Y:S01]  /*8760*/  FMUL.FTZ R63, R60, R61.reuse ;  /* 0x0000003d3c3f7220 */ /* 0x080fe20000410000 */
[C---:B------:R-:W-:Y:S01]  /*8770*/  FMUL.FTZ R61, R56.reuse, R61 ;  /* 0x0000003d383d7220 */ /* 0x040fe20000410000 */
[C---:B------:R-:W-:Y:S01]  /*8780*/  FMUL.FTZ R64, R43.reuse, R64 ;  /* 0x000000402b407220 */ /* 0x040fe20000410000 */
[-C--:B------:R-:W-:Y:S01]  /*8790*/  FFMA.FTZ R41, R43, R62.reuse, -R68 ;  /* 0x0000003e2b297223 */ /* 0x080fe20000010844 */
[-C--:B------:R-:W-:Y:S01]  /*87a0*/  FFMA.FTZ R56, R56, R59.reuse, -R63 ;  /* 0x0000003b38387223 */ /* 0x080fe2000001083f */
[----:B------:R-:W-:Y:S01]  /*87b0*/  FFMA.FTZ R60, R60, R59, R61 ;  /* 0x0000003b3c3c7223 */ /* 0x000fe2000001003d */
[----:B------:R-:W-:Y:S01]  /*87c0*/  FFMA.FTZ R43, R47, R62, R64 ;  /* 0x0000003e2f2b7223 */ /* 0x000fe20000010040 */
[----:B------:R-:W-:-:S02]  /*87d0*/  HADD2.F32 R68, -RZ, R169.H1_H1 ;  /* 0x300000a9ff447230 */ /* 0x000fc40000004100 */
[--C-:B------:R-:W-:Y:S01]  /*87e0*/  HADD2.F32 R59, -RZ, R57.reuse.H0_H0 ;  /* 0x20000039ff3b7230 */ /* 0x100fe20000004100 */
[----:B------:R-:W-:Y:S01]  /*87f0*/  F2FP.F16.F32.PACK_AB R41, R56, R41 ;  /* 0x000000293829723e */ /* 0x000fe200000000ff */
[----:B------:R-:W-:Y:S02]  /*8800*/  HADD2.F32 R62, -RZ, R57.H1_H1 ;  /* 0x30000039ff3e7230 */ /* 0x000fe40000004100 */
[--C-:B------:R-:W-:Y:S02]  /*8810*/  HADD2.F32 R47, -RZ, R45.reuse.H0_H0 ;  /* 0x2000002dff2f7230 */ /* 0x100fe40000004100 */
[----:B------:R-:W-:Y:S02]  /*8820*/  HADD2.F32 R66, -RZ, R66.H0_H0 ;  /* 0x20000042ff427230 */ /* 0x000fe40000004100 */
[----:B------:R-:W-:Y:S02]  /*8830*/  HADD2.F32 R57, -RZ, R45.H1_H1 ;  /* 0x3000002dff397230 */ /* 0x000fe40000004100 */
[----:B------:R-:W-:-:S02]  /*8840*/  HADD2.F32 R64, -RZ, R167.H1_H1 ;  /* 0x300000a7ff407230 */ /* 0x000fc40000004100 */
[C---:B------:R-:W-:Y:S01]  /*8850*/  FMUL.FTZ R70, R62.reuse, R66 ;  /* 0x000000423e467220 */ /* 0x040fe20000410000 */
[----:B------:R-:W-:Y:S02]  /*8860*/  HADD2.F32 R61, -RZ, R58.H0_H0 ;  /* 0x2000003aff3d7230 */ /* 0x000fe40000004100 */
[-C--:B------:R-:W-:Y:S01]  /*8870*/  FMUL.FTZ R58, R59, R68.reuse ;  /* 0x000000443b3a7220 */ /* 0x080fe20000410000 */
[----:B------:R-:W-:Y:S01]  /*8880*/  FMUL.FTZ R68, R47, R68 ;  /* 0x000000442f447220 */ /* 0x000fe20000410000 */
[----:B------:R-:W-:Y:S01]  /*8890*/  FMUL.FTZ R63, R57, R66 ;  /* 0x00000042393f7220 */ /* 0x000fe20000410000 */
[----:B------:R-:W-:Y:S02]  /*88a0*/  HADD2.F32 R52, -RZ, R52.H0_H0 ;  /* 0x20000034ff347230 */ /* 0x000fe40000004100 */
[-C--:B------:R-:W-:Y:S01]  /*88b0*/  FFMA.FTZ R45, R47, R64.reuse, -R58 ;  /* 0x000000402f2d7223 */ /* 0x080fe2000001083a */
[----:B------:R-:W-:Y:S01]  /*88c0*/  FFMA.FTZ R47, R59, R64, R68 ;  /* 0x000000403b2f7223 */ /* 0x000fe20000010044 */
[-C--:B------:R-:W-:Y:S01]  /*88d0*/  FFMA.FTZ R58, R57, R61.reuse, -R70 ;  /* 0x0000003d393a7223 */ /* 0x080fe20000010846 */
[----:B------:R-:W-:Y:S01]  /*88e0*/  FFMA.FTZ R62, R62, R61, R63 ;  /* 0x0000003d3e3e7223 */ /* 0x000fe2000001003f */
[----:B------:R-:W-:-:S02]  /*88f0*/  HADD2.F32 R57, -RZ, R44.H0_H0 ;  /* 0x2000002cff397230 */ /* 0x000fc40000004100 */
[----:B------:R-:W-:Y:S01]  /*8900*/  HADD2.F32 R59, -RZ, R44.H1_H1 ;  /* 0x3000002cff3b7230 */ /* 0x000fe20000004100 */
[----:B------:R-:W-:Y:S01]  /*8910*/  F2FP.F16.F32.PACK_AB R58, R58, R45 ;  /* 0x0000002d3a3a723e */ /* 0x000fe200000000ff */
[----:B------:R-:W-:Y:S01]  /*8920*/  HADD2.F32 R61, -RZ, R54.H0_H0 ;  /* 0x20000036ff3d7230 */ /* 0x000fe20000004100 */
[----:B------:R-:W-:Y:S01]  /*8930*/  F2FP.F16.F32.PACK_AB R45, R60, R43 ;  /* 0x0000002b3c2d723e */ /* 0x000fe200000000ff */
[----:B------:R-:W-:Y:S01]  /*8940*/  HADD2.F32 R44, -RZ, R40.H1_H1 ;  /* 0x30000028ff2c7230 */ /* 0x000fe20000004100 */
[----:B------:R-:W-:Y:S01]  /*8950*/  F2FP.F16.F32.PACK_AB R47, R62, R47 ;  /* 0x0000002f3e2f723e */ /* 0x000fe200000000ff */
[----:B------:R-:W-:Y:S02]  /*8960*/  HADD2.F32 R170, -RZ, R170.H0_H0 ;  /* 0x200000aaffaa7230 */ /* 0x000fe40000004100 */
[-C--:B------:R-:W-:Y:S01]  /*8970*/  FMUL.FTZ R65, R59, R61.reuse ;  /* 0x0000003d3b417220 */ /* 0x080fe20000410000 */
[----:B------:R-:W-:Y:S02]  /*8980*/  HADD2.F32 R54, -RZ, R40.H0_H0 ;  /* 0x20000028ff367230 */ /* 0x000fe40000004100 */
[----:B------:R-:W-:Y:S01]  /*8990*/  FMUL.FTZ R64, R44, R61 ;  /* 0x0000003d2c407220 */ /* 0x000fe20000410000 */
[----:B------:R-:W-:-:S02]  /*89a0*/  HADD2.F32 R168, -RZ, R168.H0_H0 ;  /* 0x200000a8ffa87230 */ /* 0x000fc40000004100 */
[----:B------:R-:W-:Y:S01]  /*89b0*/  FFMA.FTZ R65, R44, R52, -R65 ;  /* 0x000000342c417223 */ /* 0x000fe20000010841 */
[----:B------:R-:W-:Y:S01]  /*89c0*/  FMUL.FTZ R63, R57, R170 ;  /* 0x000000aa393f7220 */ /* 0x000fe20000410000 */
[----:B------:R-:W-:Y:S01]  /*89d0*/  FFMA.FTZ R59, R59, R52, R64 ;  /* 0x000000343b3b7223 */ /* 0x000fe20000010040 */
[----:B------:R-:W-:Y:S02]  /*89e0*/  HADD2.F32 R52, -RZ, R46.H0_H0 ;  /* 0x2000002eff347230 */ /* 0x000fe40000004100 */
[C---:B------:R-:W-:Y:S01]  /*89f0*/  FMUL.FTZ R170, R54.reuse, R170 ;  /* 0x000000aa36aa7220 */ /* 0x040fe20000410000 */
[----:B------:R-:W-:Y:S02]  /*8a00*/  HADD2.F32 R169, -RZ, R169.H0_H0 ;  /* 0x200000a9ffa97230 */ /* 0x000fe40000004100 */
[-C--:B------:R-:W-:Y:S01]  /*8a10*/  FFMA.FTZ R40, R54, R168.reuse, -R63 ;  /* 0x000000a836287223 */ /* 0x080fe2000001083f */
[----:B------:R-:W-:Y:S02]  /*8a20*/  HADD2.F32 R55, -RZ, R55.H0_H0 ;  /* 0x20000037ff377230 */ /* 0x000fe40000004100 */
[----:B------:R-:W-:Y:S01]  /*8a30*/  FFMA.FTZ R170, R57, R168, R170 ;  /* 0x000000a839aa7223 */ /* 0x000fe200000100aa */
[----:B------:R-:W-:-:S02]  /*8a40*/  HADD2.F32 R44, -RZ, R42.H0_H0 ;  /* 0x2000002aff2c7230 */ /* 0x000fc40000004100 */
[-C--:B------:R-:W-:Y:S01]  /*8a50*/  FMUL.FTZ R57, R52, R169.reuse ;  /* 0x000000a934397220 */ /* 0x080fe20000410000 */
[----:B------:R-:W-:Y:S01]  /*8a60*/  HADD2.F32 R46, -RZ, R46.H1_H1 ;  /* 0x3000002eff2e7230 */ /* 0x000fe20000004100 */
[----:B------:R-:W-:Y:S01]  /*8a70*/  F2FP.F16.F32.PACK_AB R40, R65, R40 ;  /* 0x000000284128723e */ /* 0x000fe200000000ff */
[----:B------:R-:W-:Y:S02]  /*8a80*/  HADD2.F32 R42, -RZ, R42.H1_H1 ;  /* 0x3000002aff2a7230 */ /* 0x000fe40000004100 */
[----:B------:R-:W-:Y:S01]  /*8a90*/  FMUL.FTZ R169, R44, R169 ;  /* 0x000000a92ca97220 */ /* 0x000fe20000410000 */
[----:B------:R-:W-:Y:S02]  /*8aa0*/  HADD2.F32 R167, -RZ, R167.H0_H0 ;  /* 0x200000a7ffa77230 */ /* 0x000fe40000004100 */
[-C--:B------:R-:W-:Y:S01]  /*8ab0*/  FMUL.FTZ R61, R46, R55.reuse ;  /* 0x000000372e3d7220 */ /* 0x080fe20000410000 */
[----:B------:R-:W-:Y:S02]  /*8ac0*/  HADD2.F32 R53, -RZ, R53.H0_H0 ;  /* 0x20000035ff357230 */ /* 0x000fe40000004100 */
[----:B------:R-:W-:Y:S01]  /*8ad0*/  FMUL.FTZ R55, R42, R55 ;  /* 0x000000372a377220 */ /* 0x000fe20000410000 */
[----:B------:R-:W-:Y:S01]  /*8ae0*/  MOV R43, R58 ;  /* 0x0000003a002b7202 */ /* 0x000fe20000000f00 */
[-C--:B------:R-:W-:Y:S01]  /*8af0*/  FFMA.FTZ R57, R44, R167.reuse, -R57 ;  /* 0x000000a72c397223 */ /* 0x080fe20000010839 */
[----:B------:R-:W-:Y:S01]  /*8b00*/  FFMA.FTZ R169, R52, R167, R169 ;  /* 0x000000a734a97223 */ /* 0x000fe200000100a9 */
[-C--:B------:R-:W-:Y:S01]  /*8b10*/  FFMA.FTZ R42, R42, R53.reuse, -R61 ;  /* 0x000000352a2a7223 */ /* 0x080fe2000001083d */
[----:B------:R-:W-:Y:S01]  /*8b20*/  FFMA.FTZ R46, R46, R53, R55 ;  /* 0x000000352e2e7223 */ /* 0x000fe20000010037 */
[----:B------:R-:W-:-:S03]  /*8b30*/  F2FP.F16.F32.PACK_AB R44, R59, R170 ;  /* 0x000000aa3b2c723e */ /* 0x000fc600000000ff */
[----:B------:R-:W-:Y:S02]  /*8b40*/  F2FP.F16.F32.PACK_AB R42, R42, R57 ;  /* 0x000000392a2a723e */ /* 0x000fe400000000ff */
[----:B------:R-:W-:-:S07]  /*8b50*/  F2FP.F16.F32.PACK_AB R46, R46, R169 ;  /* 0x000000a92e2e723e */ /* 0x000fce00000000ff */
.L_x_543:
[----:B------:R-:W-:Y:S05]  /*8b60*/  BSYNC B2 ;  /* 0x0000000000027941 */ /* 0x000fea0003800000 */
.L_x_542:
[----:B------:R-:W-:Y:S02]  /*8b70*/  ULDC.64 UR4, c[0x0][0x208] ;  /* 0x0000820000047ab9 */ /* 0x000fe40000000a00 */
[----:B--2---:R4:W-:Y:S04]  /*8b80*/  STG.E.128 desc[UR4][R48.64], R40 ;  /* 0x0000002830007986 */ /* 0x0049e8000c101d04 */
[----:B---3--:R4:W-:Y:S02]  /*8b90*/  @!P3 STG.E.128 desc[UR4][R50.64], R44 ;  /* 0x0000002c3200b986 */ /* 0x0089e4000c101d04 */
.L_x_537:
[----:B------:R-:W-:Y:S05]  /*8ba0*/  BSYNC B1 ;  /* 0x0000000000017941 */ /* 0x000fea0003800000 */
.L_x_536:
[-C--:B--2-4-:R-:W-:Y:S02]  /*8bb0*/  IMAD R40, R236, R122.reuse, RZ ;  /* 0x0000007aec287224 */ /* 0x094fe400078e02ff */
[----:B------:R-:W-:-:S04]  /*8bc0*/  IMAD.WIDE.U32 R124, R218, R122, R124 ;  /* 0x0000007ada7c7225 */ /* 0x000fc800078e007c */
[----:B------:R-:W-:Y:S01]  /*8bd0*/  IMAD R123, R218, R123, R40 ;  /* 0x0000007bda7b7224 */ /* 0x000fe200078e0228 */
[----:B------:R-:W-:Y:S06]  /*8be0*/  @P4 BRA `(.L_x_504) ;  /* 0x0000001000ec4947 */ /* 0x000fec0003800000 */
[----:B------:R-:W-:Y:S01]  /*8bf0*/  ISETP.NE.AND P3, PT, R26, RZ, PT ;  /* 0x000000ff1a00720c */ /* 0x000fe20003f65270 */
[----:B------:R-:W-:Y:S01]  /*8c00*/  BSSY B1, `(.L_x_544) ;  /* 0x000007d000017945 */ /* 0x000fe20003800000 */
[----:B---3--:R-:W-:-:S11]  /*8c10*/  IMAD.IADD R52, R125, 0x1, R123 ;  /* 0x000000017d347824 */ /* 0x008fd600078e027b */
[----:B------:R-:W-:Y:S05]  /*8c20*/  @!P3 BRA `(.L_x_545) ;  /* 0x0000000400e8b947 */ /* 0x000fea0003800000 */
[----:B------:R-:W-:Y:S01]  /*8c30*/  SEL R40, R120, R146, !P0 ;  /* 0x0000009278287207 */ /* 0x000fe20004000000 */
[----:B------:R-:W-:Y:S01]  /*8c40*/  BSSY B2, `(.L_x_546) ;  /* 0x0000075000027945 */ /* 0x000fe20003800000 */
[----:B------:R-:W-:Y:S02]  /*8c50*/  IADD3 R42, P4, P5, R38, R124, R13 ;  /* 0x0000007c262a7210 */ /* 0x000fe40007d9e00d */
[----:B------:R-:W-:Y:S02]  /*8c60*/  SHF.R.S32.HI R41, RZ, 0x1f, R40 ;  /* 0x0000001fff297819 */ /* 0x000fe40000011428 */
[----:B------:R-:W-:Y:S02]  /*8c70*/  IADD3.X R43, R37, R52, R7, P4, P5 ;  /* 0x00000034252b7210 */ /* 0x000fe400027ea407 */
[----:B------:R-:W-:Y:S02]  /*8c80*/  LEA.HI R41, R41, R40, RZ, 0x4 ;  /* 0x0000002829297211 */ /* 0x000fe400078f20ff */
[----:B------:R-:W-:-:S02]  /*8c90*/  LEA R48, P4, R42, R118, 0x1 ;  /* 0x000000762a307211 */ /* 0x000fc400078808ff */
[----:B------:R-:W-:Y:S02]  /*8ca0*/  LEA.HI.SX32 R41, R41, R14, 0x1c ;  /* 0x0000000e29297211 */ /* 0x000fe400078fe2ff */
[----:B------:R-:W-:Y:S02]  /*8cb0*/  LEA.HI.X R49, R42, R119, R43, 0x1, P4 ;  /* 0x000000772a317211 */ /* 0x000fe400020f0c2b */
[----:B------:R-:W-:Y:S02]  /*8cc0*/  SHF.R.S32.HI R40, RZ, 0x1f, R41 ;  /* 0x0000001fff287819 */ /* 0x000fe40000011429 */
[----:B------:R-:W-:Y:S02]  /*8cd0*/  SHF.L.U32 R51, R41, 0x3, RZ ;  /* 0x0000000329337819 */ /* 0x000fe400000006ff */
[----:B------:R-:W-:Y:S02]  /*8ce0*/  LEA.HI R40, R40, R41, RZ, 0x3 ;  /* 0x0000002928287211 */ /* 0x000fe400078f18ff */
[----:B------:R-:W-:-:S02]  /*8cf0*/  ISETP.GE.AND P3, PT, R51, R145, PT ;  /* 0x000000913300720c */ /* 0x000fc40003f66270 */
[----:B------:R-:W-:Y:S02]  /*8d00*/  SHF.R.S32.HI R41, RZ, 0x3, R40 ;  /* 0x00000003ff297819 */ /* 0x000fe40000011428 */
[----:B------:R-:W-:-:S03]  /*8d10*/  LOP3.LUT R40, R225, 0x38, R51, 0xf8, !PT ;  /* 0x00000038e1287812 */ /* 0x000fc600078ef833 */
[----:B------:R-:W-:Y:S01]  /*8d20*/  IMAD R41, R41, 0x1400, R228 ;  /* 0x0000140029297824 */ /* 0x000fe200078e02e4 */
[----:B------:R-:W-:-:S05]  /*8d30*/  LOP3.LUT R40, R40, R227, RZ, 0x3c, !PT ;  /* 0x000000e328287212 */ /* 0x000fca00078e3cff */
[----:B------:R-:W-:Y:S01]  /*8d40*/  IMAD.IADD R40, R41, 0x1, R40 ;  /* 0x0000000129287824 */ /* 0x000fe200078e0228 */
[--C-:B------:R-:W-:Y:S01]  /*8d50*/  @!P3 SHF.R.S32.HI R54, RZ, 0x1f, R51.reuse ;  /* 0x0000001fff36b819 */ /* 0x100fe20000011433 */
[C---:B------:R-:W-:Y:S01]  /*8d60*/  IMAD R41, R17.reuse, 0x5000, R134 ;  /* 0x0000500011297824 */ /* 0x040fe200078e0286 */
[----:B------:R-:W-:Y:S01]  /*8d70*/  @!P3 IADD3 R51, P4, P5, R38, R124, R51 ;  /* 0x0000007c2633b210 */ /* 0x000fe20007d9e033 */
[----:B------:R-:W-:-:S03]  /*8d80*/  IMAD R43, R17, 0x5000, R40 ;  /* 0x00005000112b7824 */ /* 0x000fc600078e0228 */
[----:B------:R-:W-:Y:S01]  /*8d90*/  LEA R41, R41, R16, 0x1 ;  /* 0x0000001029297211 */ /* 0x000fe200078e08ff */
[----:B------:R-:W-:Y:S01]  /*8da0*/  IMAD R44, R43, 0x2, R16 ;  /* 0x000000022b2c7824 */ /* 0x000fe200078e0210 */
[----:B------:R-:W-:Y:S02]  /*8db0*/  @!P3 IADD3.X R54, R37, R52, R54, P4, P5 ;  /* 0x000000342536b210 */ /* 0x000fe400027ea436 */
[----:B------:R-:W-:Y:S02]  /*8dc0*/  ISETP.GE.AND P5, PT, R212, R116, PT ;  /* 0x00000074d400720c */ /* 0x000fe40003fa6270 */
[----:B------:R-:W2:Y:S01]  /*8dd0*/  LDS.128 R40, [R41+0x24400] ;  /* 0x0244000029287984 */ /* 0x000ea20000000c00 */
[----:B------:R-:W-:-:S03]  /*8de0*/  @!P3 LEA R50, P4, R51, R118, 0x1 ;  /* 0x000000763332b211 */ /* 0x000fc600078808ff */
[----:B------:R-:W3:Y:S01]  /*8df0*/  LDS.128 R44, [R44+0x24400] ;  /* 0x024400002c2c7984 */ /* 0x000ee20000000c00 */
[----:B------:R-:W-:-:S06]  /*8e00*/  @!P3 LEA.HI.X R51, R51, R119, R54, 0x1, P4 ;  /* 0x000000773333b211 */ /* 0x000fcc00020f0c36 */
[----:B------:R-:W-:Y:S05]  /*8e10*/  @P5 BRA `(.L_x_547) ;  /* 0x00000004005c5947 */ /* 0x000fea0003800000 */
[----:B--2---:R-:W-:Y:S01]  /*8e20*/  MOV R57, R40 ;  /* 0x0000002800397202 */ /* 0x004fe20000000f00 */
[----:B---3--:R-:W-:Y:S01]  /*8e30*/  IMAD.MOV.U32 R40, RZ, RZ, R45 ;  /* 0x000000ffff287224 */ /* 0x008fe200078e002d */
[----:B------:R-:W-:Y:S01]  /*8e40*/  SHF.R.U32.HI R62, RZ, 0x10, R85 ;  /* 0x00000010ff3e7819 */ /* 0x000fe20000011655 */
[----:B------:R-:W-:Y:S01]  /*8e50*/  HADD2.F32 R63, -RZ, R166.H1_H1 ;  /* 0x300000a6ff3f7230 */ /* 0x000fe20000004100 */
[----:B------:R-:W-:Y:S01]  /*8e60*/  MOV R58, R44 ;  /* 0x0000002c003a7202 */ /* 0x000fe20000000f00 */
[----:B------:R-:W-:Y:S01]  /*8e70*/  IMAD.MOV.U32 R45, RZ, RZ, R43 ;  /* 0x000000ffff2d7224 */ /* 0x000fe200078e002b */
[----:B------:R-:W-:Y:S01]  /*8e80*/  MOV R59, R47 ;  /* 0x0000002f003b7202 */ /* 0x000fe20000000f00 */
[--C-:B------:R-:W-:Y:S01]  /*8e90*/  HADD2.F32 R44, -RZ, R40.reuse.H0_H0 ;  /* 0x20000028ff2c7230 */ /* 0x100fe20000004100 */
[----:B------:R-:W-:Y:S01]  /*8ea0*/  SHF.R.U32.HI R60, RZ, 0x10, R77 ;  /* 0x00000010ff3c7819 */ /* 0x000fe2000001164d */
[----:B------:R-:W-:Y:S01]  /*8eb0*/  HADD2.F32 R47, -RZ, R40.H1_H1 ;  /* 0x30000028ff2f7230 */ /* 0x000fe20000004100 */
[--C-:B------:R-:W-:Y:S01]  /*8ec0*/  SHF.R.U64 R55, R86, 0x10, R87.reuse ;  /* 0x0000001056377819 */ /* 0x100fe20000001257 */
[--C-:B------:R-:W-:Y:S01]  /*8ed0*/  HADD2.F32 R40, -RZ, R41.reuse.H0_H0 ;  /* 0x20000029ff287230 */ /* 0x100fe20000004100 */
[----:B------:R-:W-:Y:S01]  /*8ee0*/  SHF.R.U32.HI R86, RZ, 0x10, R87 ;  /* 0x00000010ff567819 */ /* 0x000fe20000011657 */
[----:B------:R-:W-:Y:S01]  /*8ef0*/  HADD2.F32 R62, -RZ, R62.H0_H0 ;  /* 0x2000003eff3e7230 */ /* 0x000fe20000004100 */
[----:B------:R-:W-:Y:S01]  /*8f00*/  SHF.R.U64 R53, R78, 0x10, R79 ;  /* 0x000000104e357819 */ /* 0x000fe2000000124f */
[----:B------:R-:W-:-:S02]  /*8f10*/  HADD2.F32 R43, -RZ, R41.H1_H1 ;  /* 0x30000029ff2b7230 */ /* 0x000fc40000004100 */
[-C--:B------:R-:W-:Y:S01]  /*8f20*/  FMUL.FTZ R41, R44, R63.reuse ;  /* 0x0000003f2c297220 */ /* 0x080fe20000410000 */
[----:B------:R-:W-:Y:S02]  /*8f30*/  HADD2.F32 R61, -RZ, R157.H1_H1 ;  /* 0x3000009dff3d7230 */ /* 0x000fe40000004100 */
[C---:B------:R-:W-:Y:S01]  /*8f40*/  FMUL.FTZ R63, R40.reuse, R63 ;  /* 0x0000003f283f7220 */ /* 0x040fe20000410000 */
[----:B------:R-:W-:Y:S02]  /*8f50*/  HADD2.F32 R60, -RZ, R60.H0_H0 ;  /* 0x2000003cff3c7230 */ /* 0x000fe40000004100 */
[-C--:B------:R-:W-:Y:S01]  /*8f60*/  FMUL.FTZ R64, R47, R62.reuse ;  /* 0x0000003e2f407220 */ /* 0x080fe20000410000 */
[C---:B------:R-:W-:Y:S01]  /*8f70*/  FMUL.FTZ R62, R43.reuse, R62 ;  /* 0x0000003e2b3e7220 */ /* 0x040fe20000410000 */
[-C--:B------:R-:W-:Y:S01]  /*8f80*/  FFMA.FTZ R40, R40, R61.reuse, -R41 ;  /* 0x0000003d28287223 */ /* 0x080fe20000010829 */
[----:B------:R-:W-:Y:S01]  /*8f90*/  FFMA.FTZ R41, R44, R61, R63 ;  /* 0x0000003d2c297223 */ /* 0x000fe2000001003f */
[-C--:B------:R-:W-:Y:S01]  /*8fa0*/  FFMA.FTZ R43, R43, R60.reuse, -R64 ;  /* 0x0000003c2b2b7223 */ /* 0x080fe20000010840 */
[----:B------:R-:W-:Y:S01]  /*8fb0*/  FFMA.FTZ R44, R47, R60, R62 ;  /* 0x0000003c2f2c7223 */ /* 0x000fe2000001003e */
[----:B------:R-:W-:Y:S01]  /*8fc0*/  SHF.R.U32.HI R78, RZ, 0x10, R79 ;  /* 0x00000010ff4e7819 */ /* 0x000fe2000001164f */
[----:B------:R-:W-:Y:S01]  /*8fd0*/  HADD2.F32 R63, -RZ, R158.H1_H1 ;  /* 0x3000009eff3f7230 */ /* 0x000fe20000004100 */
[----:B------:R-:W-:Y:S01]  /*8fe0*/  SHF.R.U64 R56, R84, 0x10, R85 ;  /* 0x0000001054387819 */ /* 0x000fe20000001255 */
[--C-:B------:R-:W-:Y:S01]  /*8ff0*/  HADD2.F32 R60, -RZ, R59.reuse.H0_H0 ;  /* 0x2000003bff3c7230 */ /* 0x100fe20000004100 */
[----:B------:R-:W-:Y:S01]  /*9000*/  SHF.R.U64 R54, R76, 0x10, R77 ;  /* 0x000000104c367819 */ /* 0x000fe2000000124d */
[----:B------:R-:W-:Y:S01]  /*9010*/  HADD2.F32 R59, -RZ, R59.H1_H1 ;  /* 0x3000003bff3b7230 */ /* 0x000fe20000004100 */
[----:B------:R-:W-:Y:S01]  /*9020*/  F2FP.F16.F32.PACK_AB R43, R43, R40 ;  /* 0x000000282b2b723e */ /* 0x000fe200000000ff */
[----:B------:R-:W-:-:S02]  /*9030*/  HADD2.F32 R64, -RZ, R86.H0_H0 ;  /* 0x20000056ff407230 */ /* 0x000fc40000004100 */
[-C--:B------:R-:W-:Y:S01]  /*9040*/  FMUL.FTZ R66, R60, R63.reuse ;  /* 0x0000003f3c427220 */ /* 0x080fe20000410000 */
[----:B------:R-:W-:Y:S02]  /*9050*/  HADD2.F32 R61, -RZ, R156.H1_H1 ;  /* 0x3000009cff3d7230 */ /* 0x000fe40000004100 */
[--C-:B------:R-:W-:Y:S02]  /*9060*/  HADD2.F32 R47, -RZ, R45.reuse.H0_H0 ;  /* 0x2000002dff2f7230 */ /* 0x100fe40000004100 */
[-C--:B------:R-:W-:Y:S01]  /*9070*/  FMUL.FTZ R68, R59, R64.reuse ;  /* 0x000000403b447220 */ /* 0x080fe20000410000 */
[----:B------:R-:W-:Y:S02]  /*9080*/  HADD2.F32 R45, -RZ, R45.H1_H1 ;  /* 0x3000002dff2d7230 */ /* 0x000fe40000004100 */
[----:B------:R-:W-:Y:S02]  /*9090*/  HADD2.F32 R62, -RZ, R78.H0_H0 ;  /* 0x2000004eff3e7230 */ /* 0x000fe40000004100 */
[C---:B------:R-:W-:Y:S01]  /*90a0*/  FMUL.FTZ R63, R47.reuse, R63 ;  /* 0x0000003f2f3f7220 */ /* 0x040fe20000410000 */
[----:B------:R-:W-:Y:S01]  /*90b0*/  FFMA.FTZ R66, R47, R61, -R66 ;  /* 0x0000003d2f427223 */ /* 0x000fe20000010842 */
[----:B------:R-:W-:Y:S01]  /*90c0*/  FMUL.FTZ R64, R45, R64 ;  /* 0x000000402d407220 */ /* 0x000fe20000410000 */
[----:B------:R-:W-:-:S02]  /*90d0*/  HADD2.F32 R166, -RZ, R166.H0_H0 ;  /* 0x200000a6ffa67230 */ /* 0x000fc40000004100 */
[-C--:B------:R-:W-:Y:S01]  /*90e0*/  FFMA.FTZ R65, R45, R62.reuse, -R68 ;  /* 0x0000003e2d417223 */ /* 0x080fe20000010844 */
[----:B------:R-:W-:Y:S02]  /*90f0*/  HADD2.F32 R47, -RZ, R58.H0_H0 ;  /* 0x2000003aff2f7230 */ /* 0x000fe40000004100 */
[----:B------:R-:W-:Y:S01]  /*9100*/  FFMA.FTZ R63, R60, R61, R63 ;  /* 0x0000003d3c3f7223 */ /* 0x000fe2000001003f */
        /* <DEDUP_REMOVED lines=10> */
[----:B------:R-:W-:Y:S02]  /*91b0*/  HADD2.F32 R54, -RZ, R54.H0_H0 ;  /* 0x20000036ff367230 */ /* 0x000fe40000004100 */
[----:B------:R-:W-:Y:S01]  /*91c0*/  FMUL.FTZ R64, R58, R56 ;  /* 0x000000383a407220 */ /* 0x000fe20000410000 */
[----:B------:R-:W-:-:S02]  /*91d0*/  HADD2.F32 R47, -RZ, R46.H0_H0 ;  /* 0x2000002eff2f7230 */ /* 0x000fc40000004100 */
[C---:B------:R-:W-:Y:S01]  /*91e0*/  FMUL.FTZ R59, R57.reuse, R56 ;  /* 0x00000038393b7220 */ /* 0x040fe20000410000 */
[----:B------:R-:W-:Y:S02]  /*91f0*/  HADD2.F32 R158, -RZ, R158.H0_H0 ;  /* 0x2000009eff9e7230 */ /* 0x000fe40000004100 */
[-C--:B------:R-:W-:Y:S01]  /*9200*/  FFMA.FTZ R57, R57, R54.reuse, -R64 ;  /* 0x0000003639397223 */ /* 0x080fe20000010840 */
[----:B------:R-:W-:Y:S02]  /*9210*/  HADD2.F32 R55, -RZ, R55.H0_H0 ;  /* 0x20000037ff377230 */ /* 0x000fe40000004100 */
[----:B------:R-:W-:Y:S01]  /*9220*/  FFMA.FTZ R59, R58, R54, R59 ;  /* 0x000000363a3b7223 */ /* 0x000fe2000001003b */
[----:B------:R-:W-:Y:S02]  /*9230*/  HADD2.F32 R45, -RZ, R42.H0_H0 ;  /* 0x2000002aff2d7230 */ /* 0x000fe40000004100 */
[----:B------:R-:W-:Y:S01]  /*9240*/  FMUL.FTZ R54, R47, R158 ;  /* 0x0000009e2f367220 */ /* 0x000fe20000410000 */
[----:B------:R-:W-:Y:S01]  /*9250*/  HADD2.F32 R46, -RZ, R46.H1_H1 ;  /* 0x3000002eff2e7230 */ /* 0x000fe20000004100 */
[----:B------:R-:W-:Y:S01]  /*9260*/  F2FP.F16.F32.PACK_AB R65, R65, R66 ;  /* 0x000000424141723e */ /* 0x000fe200000000ff */
[----:B------:R-:W-:-:S02]  /*9270*/  HADD2.F32 R42, -RZ, R42.H1_H1 ;  /* 0x3000002aff2a7230 */ /* 0x000fc40000004100 */
[----:B------:R-:W-:Y:S01]  /*9280*/  FMUL.FTZ R158, R45, R158 ;  /* 0x0000009e2d9e7220 */ /* 0x000fe20000410000 */
[----:B------:R-:W-:Y:S02]  /*9290*/  HADD2.F32 R156, -RZ, R156.H0_H0 ;  /* 0x2000009cff9c7230 */ /* 0x000fe40000004100 */
[-C--:B------:R-:W-:Y:S01]  /*92a0*/  FMUL.FTZ R61, R46, R55.reuse ;  /* 0x000000372e3d7220 */ /* 0x080fe20000410000 */
[----:B------:R-:W-:Y:S02]  /*92b0*/  HADD2.F32 R53, -RZ, R53.H0_H0 ;  /* 0x20000035ff357230 */ /* 0x000fe40000004100 */
[C---:B------:R-:W-:Y:S01]  /*92c0*/  FMUL.FTZ R55, R42.reuse, R55 ;  /* 0x000000372a377220 */ /* 0x040fe20000410000 */
[----:B------:R-:W-:Y:S01]  /*92d0*/  F2FP.F16.F32.PACK_AB R40, R57, R62 ;  /* 0x0000003e3928723e */ /* 0x000fe200000000ff */
[-C--:B------:R-:W-:Y:S01]  /*92e0*/  FFMA.FTZ R54, R45, R156.reuse, -R54 ;  /* 0x0000009c2d367223 */ /* 0x080fe20000010836 */
[----:B------:R-:W-:Y:S01]  /*92f0*/  FFMA.FTZ R158, R47, R156, R158 ;  /* 0x0000009c2f9e7223 */ /* 0x000fe2000001009e */
[-C--:B------:R-:W-:Y:S01]  /*9300*/  FFMA.FTZ R61, R42, R53.reuse, -R61 ;  /* 0x000000352a3d7223 */ /* 0x080fe2000001083d */
[----:B------:R-:W-:Y:S01]  /*9310*/  FFMA.FTZ R55, R46, R53, R55 ;  /* 0x000000352e377223 */ /* 0x000fe20000010037 */
[----:B------:R-:W-:Y:S01]  /*9320*/  F2FP.F16.F32.PACK_AB R45, R44, R41 ;  /* 0x000000292c2d723e */ /* 0x000fe200000000ff */
[----:B------:R-:W-:Y:S01]  /*9330*/  IMAD.MOV.U32 R41, RZ, RZ, R43 ;  /* 0x000000ffff297224 */ /* 0x000fe200078e002b */
[----:B------:R-:W-:-:S02]  /*9340*/  F2FP.F16.F32.PACK_AB R47, R68, R63 ;  /* 0x0000003f442f723e */ /* 0x000fc400000000ff */
[----:B------:R-:W-:Y:S02]  /*9350*/  F2FP.F16.F32.PACK_AB R44, R59, R166 ;  /* 0x000000a63b2c723e */ /* 0x000fe400000000ff */
[----:B------:R-:W-:Y:S02]  /*9360*/  F2FP.F16.F32.PACK_AB R42, R61, R54 ;  /* 0x000000363d2a723e */ /* 0x000fe400000000ff */
[----:B------:R-:W-:Y:S02]  /*9370*/  F2FP.F16.F32.PACK_AB R46, R55, R158 ;  /* 0x0000009e372e723e */ /* 0x000fe400000000ff */
[----:B------:R-:W-:-:S07]  /*9380*/  MOV R43, R65 ;  /* 0x00000041002b7202 */ /* 0x000fce0000000f00 */
.L_x_547:
[----:B------:R-:W-:Y:S05]  /*9390*/  BSYNC B2 ;  /* 0x0000000000027941 */ /* 0x000fea0003800000 */
.L_x_546:
[----:B------:R-:W-:Y:S02]  /*93a0*/  ULDC.64 UR4, c[0x0][0x208] ;  /* 0x0000820000047ab9 */ /* 0x000fe40000000a00 */
[----:B--2---:R2:W-:Y:S04]  /*93b0*/  STG.E.128 desc[UR4][R48.64], R40 ;  /* 0x0000002830007986 */ /* 0x0045e8000c101d04 */
[----:B---3--:R2:W-:Y:S02]  /*93c0*/  @!P3 STG.E.128 desc[UR4][R50.64], R44 ;  /* 0x0000002c3200b986 */ /* 0x0085e4000c101d04 */
.L_x_545:
[----:B------:R-:W-:Y:S05]  /*93d0*/  BSYNC B1 ;  /* 0x0000000000017941 */ /* 0x000fea0003800000 */
.L_x_544:
[----:B------:R-:W-:-:S13]  /*93e0*/  ISETP.NE.AND P3, PT, R10, RZ, PT ;  /* 0x000000ff0a00720c */ /* 0x000fda0003f65270 */
[----:B------:R-:W-:Y:S05]  /*93f0*/  @!P3 BRA `(.L_x_504) ;  /* 0x0000000800e8b947 */ /* 0x000fea0003800000 */
[----:B------:R-:W-:Y:S01]  /*9400*/  SEL R146, R120, R146, !P1 ;  /* 0x0000009278927207 */ /* 0x000fe20004800000 */
[----:B------:R-:W-:Y:S01]  /*9410*/  BSSY B1, `(.L_x_548) ;  /* 0x000006e000017945 */ /* 0x000fe20003800000 */
[----:B--2---:R-:W-:Y:S02]  /*9420*/  IADD3 R49, P3, P4, R38, R124, R11 ;  /* 0x0000007c26317210 */ /* 0x004fe40007c7e00b */
[----:B------:R-:W-:Y:S02]  /*9430*/  SHF.R.S32.HI R41, RZ, 0x1f, R146 ;  /* 0x0000001fff297819 */ /* 0x000fe40000011492 */
[----:B------:R-:W-:Y:S02]  /*9440*/  IADD3.X R54, R37, R52, R6, P3, P4 ;  /* 0x0000003425367210 */ /* 0x000fe40001fe8406 */
[----:B------:R-:W-:Y:S02]  /*9450*/  LEA.HI R41, R41, R146, RZ, 0x4 ;  /* 0x0000009229297211 */ /* 0x000fe400078f20ff */
[----:B------:R-:W-:-:S02]  /*9460*/  ISETP.GE.AND P4, PT, R213, R116, PT ;  /* 0x00000074d500720c */ /* 0x000fc40003f86270 */
[----:B------:R-:W-:Y:S02]  /*9470*/  LEA.HI.SX32 R41, R41, R12, 0x1c ;  /* 0x0000000c29297211 */ /* 0x000fe400078fe2ff */
[----:B------:R-:W-:Y:S02]  /*9480*/  LEA R48, P3, R49, R118, 0x1 ;  /* 0x0000007631307211 */ /* 0x000fe400078608ff */
[----:B------:R-:W-:Y:S01]  /*9490*/  SHF.R.S32.HI R40, RZ, 0x1f, R41 ;  /* 0x0000001fff287819 */ /* 0x000fe20000011429 */
[----:B------:R-:W-:Y:S01]  /*94a0*/  IMAD.SHL.U32 R50, R41, 0x8, RZ ;  /* 0x0000000829327824 */ /* 0x000fe200078e00ff */
[----:B------:R-:W-:Y:S02]  /*94b0*/  LEA.HI.X R49, R49, R119, R54, 0x1, P3 ;  /* 0x0000007731317211 */ /* 0x000fe400018f0c36 */
[----:B------:R-:W-:-:S04]  /*94c0*/  LEA.HI R40, R40, R41, RZ, 0x3 ;  /* 0x0000002928287211 */ /* 0x000fc800078f18ff */
[----:B------:R-:W-:Y:S02]  /*94d0*/  SHF.R.S32.HI R41, RZ, 0x3, R40 ;  /* 0x00000003ff297819 */ /* 0x000fe40000011428 */
[----:B------:R-:W-:-:S03]  /*94e0*/  LOP3.LUT R40, R225, 0x38, R50, 0xf8, !PT ;  /* 0x00000038e1287812 */ /* 0x000fc600078ef832 */
[----:B------:R-:W-:Y:S01]  /*94f0*/  IMAD R41, R41, 0x1400, R228 ;  /* 0x0000140029297824 */ /* 0x000fe200078e02e4 */
[----:B------:R-:W-:-:S04]  /*9500*/  LOP3.LUT R40, R40, R227, RZ, 0x3c, !PT ;  /* 0x000000e328287212 */ /* 0x000fc800078e3cff */
[----:B------:R-:W-:Y:S01]  /*9510*/  IADD3 R40, R41, R40, RZ ;  /* 0x0000002829287210 */ /* 0x000fe20007ffe0ff */
[----:B------:R-:W-:-:S04]  /*9520*/  IMAD R41, R17, 0x5000, R133 ;  /* 0x0000500011297824 */ /* 0x000fc800078e0285 */
[----:B------:R-:W-:Y:S02]  /*9530*/  IMAD R43, R17, 0x5000, R40 ;  /* 0x00005000112b7824 */ /* 0x000fe400078e0228 */
[----:B------:R-:W-:-:S03]  /*9540*/  IMAD R41, R41, 0x2, R16 ;  /* 0x0000000229297824 */ /* 0x000fc600078e0210 */
[----:B------:R-:W-:-:S03]  /*9550*/  LEA R44, R43, R16, 0x1 ;  /* 0x000000102b2c7211 */ /* 0x000fc600078e08ff */
[----:B------:R-:W2:Y:S04]  /*9560*/  LDS.128 R40, [R41+0x24400] ;  /* 0x0244000029287984 */ /* 0x000ea80000000c00 */
[----:B------:R-:W3:Y:S01]  /*9570*/  LDS.128 R44, [R44+0x24400] ;  /* 0x024400002c2c7984 */ /* 0x000ee20000000c00 */
[----:B------:R-:W-:Y:S05]  /*9580*/  @P4 BRA `(.L_x_549) ;  /* 0x0000000400584947 */ /* 0x000fea0003800000 */
[----:B------:R-:W-:Y:S01]  /*9590*/  SHF.R.U32.HI R58, RZ, 0x10, R81 ;  /* 0x00000010ff3a7819 */ /* 0x000fe20000011651 */
[----:B---3--:R-:W-:Y:S01]  /*95a0*/  IMAD.MOV.U32 R54, RZ, RZ, R44 ;  /* 0x000000ffff367224 */ /* 0x008fe200078e002c */
[----:B--2---:R-:W-:Y:S01]  /*95b0*/  MOV R44, R42 ;  /* 0x0000002a002c7202 */ /* 0x004fe20000000f00 */
[----:B------:R-:W-:Y:S01]  /*95c0*/  IMAD.MOV.U32 R55, RZ, RZ, R46 ;  /* 0x000000ffff377224 */ /* 0x000fe200078e002e */
[----:B------:R-:W-:Y:S01]  /*95d0*/  SHF.R.U32.HI R56, RZ, 0x10, R73 ;  /* 0x00000010ff387819 */ /* 0x000fe20000011649 */
[--C-:B------:R-:W-:Y:S01]  /*95e0*/  HADD2.F32 R46, -RZ, R45.reuse.H0_H0 ;  /* 0x2000002dff2e7230 */ /* 0x100fe20000004100 */
[--C-:B------:R-:W-:Y:S01]  /*95f0*/  SHF.R.U64 R53, R82, 0x10, R83.reuse ;  /* 0x0000001052357819 */ /* 0x100fe20000001253 */
[----:B------:R-:W-:Y:S01]  /*9600*/  HADD2.F32 R45, -RZ, R45.H1_H1 ;  /* 0x3000002dff2d7230 */ /* 0x000fe20000004100 */
[----:B------:R-:W-:Y:S01]  /*9610*/  SHF.R.U32.HI R82, RZ, 0x10, R83 ;  /* 0x00000010ff527819 */ /* 0x000fe20000011653 */
[--C-:B------:R-:W-:Y:S01]  /*9620*/  HADD2.F32 R42, -RZ, R41.reuse.H0_H0 ;  /* 0x20000029ff2a7230 */ /* 0x100fe20000004100 */
[--C-:B------:R-:W-:Y:S01]  /*9630*/  SHF.R.U64 R51, R74, 0x10, R75.reuse ;  /* 0x000000104a337819 */ /* 0x100fe2000000124b */
[----:B------:R-:W-:Y:S01]  /*9640*/  HADD2.F32 R58, -RZ, R58.H0_H0 ;  /* 0x2000003aff3a7230 */ /* 0x000fe20000004100 */
[----:B------:R-:W-:Y:S01]  /*9650*/  SHF.R.U32.HI R74, RZ, 0x10, R75 ;  /* 0x00000010ff4a7819 */ /* 0x000fe2000001164b */
[----:B------:R-:W-:Y:S01]  /*9660*/  HADD2.F32 R41, -RZ, R41.H1_H1 ;  /* 0x30000029ff297230 */ /* 0x000fe20000004100 */
[----:B------:R-:W-:Y:S01]  /*9670*/  SHF.R.U64 R65, R80, 0x10, R81 ;  /* 0x0000001050417819 */ /* 0x000fe20000001251 */
[----:B------:R-:W-:-:S02]  /*9680*/  HADD2.F32 R59, -RZ, R155.H1_H1 ;  /* 0x3000009bff3b7230 */ /* 0x000fc40000004100 */
[-C--:B------:R-:W-:Y:S01]  /*9690*/  FMUL.FTZ R60, R45, R58.reuse ;  /* 0x0000003a2d3c7220 */ /* 0x080fe20000410000 */
[----:B------:R-:W-:Y:S02]  /*96a0*/  HADD2.F32 R56, -RZ, R56.H0_H0 ;  /* 0x20000038ff387230 */ /* 0x000fe40000004100 */
[C---:B------:R-:W-:Y:S01]  /*96b0*/  FMUL.FTZ R58, R41.reuse, R58 ;  /* 0x0000003a293a7220 */ /* 0x040fe20000410000 */
[----:B------:R-:W-:Y:S02]  /*96c0*/  HADD2.F32 R57, -RZ, R153.H1_H1 ;  /* 0x30000099ff397230 */ /* 0x000fe40000004100 */
[-C--:B------:R-:W-:Y:S01]  /*96d0*/  FMUL.FTZ R61, R46, R59.reuse ;  /* 0x0000003b2e3d7220 */ /* 0x080fe20000410000 */
[C---:B------:R-:W-:Y:S01]  /*96e0*/  FMUL.FTZ R59, R42.reuse, R59 ;  /* 0x0000003b2a3b7220 */ /* 0x040fe20000410000 */
[-C--:B------:R-:W-:Y:S01]  /*96f0*/  FFMA.FTZ R60, R41, R56.reuse, -R60 ;  /* 0x00000038293c7223 */ /* 0x080fe2000001083c */
[----:B------:R-:W-:Y:S01]  /*9700*/  FFMA.FTZ R62, R45, R56, R58 ;  /* 0x000000382d3e7223 */ /* 0x000fe2000001003a */
[----:B------:R-:W-:Y:S01]  /*9710*/  FFMA.FTZ R61, R42, R57, -R61 ;  /* 0x000000392a3d7223 */ /* 0x000fe2000001083d */
[----:B------:R-:W-:-:S02]  /*9720*/  HADD2.F32 R56, -RZ, R154.H1_H1 ;  /* 0x3000009aff387230 */ /* 0x000fc40000004100 */
[----:B------:R-:W-:Y:S01]  /*9730*/  FFMA.FTZ R59, R46, R57, R59 ;  /* 0x000000392e3b7223 */ /* 0x000fe2000001003b */
[----:B------:R-:W-:Y:S01]  /*9740*/  HADD2.F32 R41, -RZ, R43.H0_H0 ;  /* 0x2000002bff297230 */ /* 0x000fe20000004100 */
[----:B------:R-:W-:Y:S01]  /*9750*/  SHF.R.U64 R66, R72, 0x10, R73 ;  /* 0x0000001048427819 */ /* 0x000fe20000001249 */
[--C-:B------:R-:W-:Y:S02]  /*9760*/  HADD2.F32 R42, -RZ, R47.reuse.H0_H0 ;  /* 0x2000002fff2a7230 */ /* 0x100fe40000004100 */
[----:B------:R-:W-:Y:S02]  /*9770*/  HADD2.F32 R45, -RZ, R152.H1_H1 ;  /* 0x30000098ff2d7230 */ /* 0x000fe40000004100 */
[-C--:B------:R-:W-:Y:S01]  /*9780*/  FMUL.FTZ R57, R41, R56.reuse ;  /* 0x0000003829397220 */ /* 0x080fe20000410000 */
[----:B------:R-:W-:Y:S02]  /*9790*/  HADD2.F32 R47, -RZ, R47.H1_H1 ;  /* 0x3000002fff2f7230 */ /* 0x000fe40000004100 */
[----:B------:R-:W-:Y:S01]  /*97a0*/  FMUL.FTZ R64, R42, R56 ;  /* 0x000000382a407220 */ /* 0x000fe20000410000 */
[----:B------:R-:W-:-:S02]  /*97b0*/  HADD2.F32 R58, -RZ, R82.H0_H0 ;  /* 0x20000052ff3a7230 */ /* 0x000fc40000004100 */
[-C--:B------:R-:W-:Y:S01]  /*97c0*/  FFMA.FTZ R57, R42, R45.reuse, R57 ;  /* 0x0000002d2a397223 */ /* 0x080fe20000010039 */
[----:B------:R-:W-:Y:S02]  /*97d0*/  HADD2.F32 R43, -RZ, R43.H1_H1 ;  /* 0x3000002bff2b7230 */ /* 0x000fe40000004100 */
[----:B------:R-:W-:Y:S01]  /*97e0*/  FFMA.FTZ R64, R41, R45, -R64 ;  /* 0x0000002d29407223 */ /* 0x000fe20000010840 */
[----:B------:R-:W-:Y:S02]  /*97f0*/  HADD2.F32 R46, -RZ, R74.H0_H0 ;  /* 0x2000004aff2e7230 */ /* 0x000fe40000004100 */
[-C--:B------:R-:W-:Y:S01]  /*9800*/  FMUL.FTZ R56, R47, R58.reuse ;  /* 0x0000003a2f387220 */ /* 0x080fe20000410000 */
[----:B------:R-:W-:Y:S02]  /*9810*/  HADD2.F32 R155, -RZ, R155.H0_H0 ;  /* 0x2000009bff9b7230 */ /* 0x000fe40000004100 */
[----:B------:R-:W-:Y:S01]  /*9820*/  FMUL.FTZ R58, R43, R58 ;  /* 0x0000003a2b3a7220 */ /* 0x000fe20000410000 */
[----:B------:R-:W-:-:S02]  /*9830*/  HADD2.F32 R42, -RZ, R54.H0_H0 ;  /* 0x20000036ff2a7230 */ /* 0x000fc40000004100 */
[-C--:B------:R-:W-:Y:S01]  /*9840*/  FFMA.FTZ R63, R43, R46.reuse, -R56 ;  /* 0x0000002e2b3f7223 */ /* 0x080fe20000010838 */
[----:B------:R-:W-:Y:S02]  /*9850*/  HADD2.F32 R45, -RZ, R65.H0_H0 ;  /* 0x20000041ff2d7230 */ /* 0x000fe40000004100 */
[----:B------:R-:W-:Y:S01]  /*9860*/  FFMA.FTZ R58, R47, R46, R58 ;  /* 0x0000002e2f3a7223 */ /* 0x000fe2000001003a */
[----:B------:R-:W-:Y:S02]  /*9870*/  HADD2.F32 R54, -RZ, R54.H1_H1 ;  /* 0x30000036ff367230 */ /* 0x000fe40000004100 */
[----:B------:R-:W-:Y:S01]  /*9880*/  FMUL.FTZ R46, R42, R155 ;  /* 0x0000009b2a2e7220 */ /* 0x000fe20000410000 */
[----:B------:R-:W-:Y:S01]  /*9890*/  HADD2.F32 R153, -RZ, R153.H0_H0 ;  /* 0x20000099ff997230 */ /* 0x000fe20000004100 */
[----:B------:R-:W-:Y:S01]  /*98a0*/  F2FP.F16.F32.PACK_AB R63, R63, R64 ;  /* 0x000000403f3f723e */ /* 0x000fe200000000ff */
[--C-:B------:R-:W-:Y:S02]  /*98b0*/  HADD2.F32 R41, -RZ, R40.reuse.H0_H0 ;  /* 0x20000028ff297230 */ /* 0x100fe40000004100 */
[----:B------:R-:W-:Y:S01]  /*98c0*/  FMUL.FTZ R47, R54, R45 ;  /* 0x0000002d362f7220 */ /* 0x000fe20000410000 */
[----:B------:R-:W-:Y:S01]  /*98d0*/  HADD2.F32 R40, -RZ, R40.H1_H1 ;  /* 0x30000028ff287230 */ /* 0x000fe20000004100 */
[----:B------:R-:W-:Y:S01]  /*98e0*/  F2FP.F16.F32.PACK_AB R57, R58, R57 ;  /* 0x000000393a39723e */ /* 0x000fe200000000ff */
[----:B------:R-:W-:-:S02]  /*98f0*/  HADD2.F32 R43, -RZ, R66.H0_H0 ;  /* 0x20000042ff2b7230 */ /* 0x000fc40000004100 */
[C---:B------:R-:W-:Y:S01]  /*9900*/  FMUL.FTZ R155, R41.reuse, R155 ;  /* 0x0000009b299b7220 */ /* 0x040fe20000410000 */
[----:B------:R-:W-:Y:S01]  /*9910*/  FFMA.FTZ R46, R41, R153, -R46 ;  /* 0x00000099292e7223 */ /* 0x000fe2000001082e */
[C---:B------:R-:W-:Y:S01]  /*9920*/  FMUL.FTZ R45, R40.reuse, R45 ;  /* 0x0000002d282d7220 */ /* 0x040fe20000410000 */
[----:B------:R-:W-:Y:S02]  /*9930*/  HADD2.F32 R41, -RZ, R55.H0_H0 ;  /* 0x20000037ff297230 */ /* 0x000fe40000004100 */
[-C--:B------:R-:W-:Y:S01]  /*9940*/  FFMA.FTZ R47, R40, R43.reuse, -R47 ;  /* 0x0000002b282f7223 */ /* 0x080fe2000001082f */
[----:B------:R-:W-:Y:S02]  /*9950*/  HADD2.F32 R154, -RZ, R154.H0_H0 ;  /* 0x2000009aff9a7230 */ /* 0x000fe40000004100 */
[----:B------:R-:W-:Y:S01]  /*9960*/  FFMA.FTZ R54, R54, R43, R45 ;  /* 0x0000002b36367223 */ /* 0x000fe2000001002d */
[----:B------:R-:W-:Y:S02]  /*9970*/  HADD2.F32 R53, -RZ, R53.H0_H0 ;  /* 0x20000035ff357230 */ /* 0x000fe40000004100 */
[----:B------:R-:W-:Y:S01]  /*9980*/  FFMA.FTZ R155, R42, R153, R155 ;  /* 0x000000992a9b7223 */ /* 0x000fe2000001009b */
[----:B------:R-:W-:-:S02]  /*9990*/  HADD2.F32 R40, -RZ, R44.H0_H0 ;  /* 0x2000002cff287230 */ /* 0x000fc40000004100 */
[-C--:B------:R-:W-:Y:S01]  /*99a0*/  FMUL.FTZ R43, R41, R154.reuse ;  /* 0x0000009a292b7220 */ /* 0x080fe20000410000 */
[----:B------:R-:W-:Y:S02]  /*99b0*/  HADD2.F32 R55, -RZ, R55.H1_H1 ;  /* 0x30000037ff377230 */ /* 0x000fe40000004100 */
[----:B------:R-:W-:Y:S02]  /*99c0*/  HADD2.F32 R44, -RZ, R44.H1_H1 ;  /* 0x3000002cff2c7230 */ /* 0x000fe40000004100 */
[----:B------:R-:W-:Y:S01]  /*99d0*/  FMUL.FTZ R154, R40, R154 ;  /* 0x0000009a289a7220 */ /* 0x000fe20000410000 */
[----:B------:R-:W-:Y:S02]  /*99e0*/  HADD2.F32 R152, -RZ, R152.H0_H0 ;  /* 0x20000098ff987230 */ /* 0x000fe40000004100 */
[-C--:B------:R-:W-:Y:S01]  /*99f0*/  FMUL.FTZ R45, R55, R53.reuse ;  /* 0x00000035372d7220 */ /* 0x080fe20000410000 */
[----:B------:R-:W-:Y:S02]  /*9a00*/  HADD2.F32 R51, -RZ, R51.H0_H0 ;  /* 0x20000033ff337230 */ /* 0x000fe40000004100 */
[----:B------:R-:W-:Y:S01]  /*9a10*/  FMUL.FTZ R42, R44, R53 ;  /* 0x000000352c2a7220 */ /* 0x000fe20000410000 */
[----:B------:R-:W-:Y:S01]  /*9a20*/  F2FP.F16.F32.PACK_AB R54, R54, R155 ;  /* 0x0000009b3636723e */ /* 0x000fe200000000ff */
[-C--:B------:R-:W-:Y:S01]  /*9a30*/  FFMA.FTZ R43, R40, R152.reuse, -R43 ;  /* 0x00000098282b7223 */ /* 0x080fe2000001082b */
[----:B------:R-:W-:Y:S01]  /*9a40*/  FFMA.FTZ R154, R41, R152, R154 ;  /* 0x00000098299a7223 */ /* 0x000fe2000001009a */
[-C--:B------:R-:W-:Y:S01]  /*9a50*/  FFMA.FTZ R44, R44, R51.reuse, -R45 ;  /* 0x000000332c2c7223 */ /* 0x080fe2000001082d */
[----:B------:R-:W-:Y:S01]  /*9a60*/  FFMA.FTZ R51, R55, R51, R42 ;  /* 0x0000003337337223 */ /* 0x000fe2000001002a */
[----:B------:R-:W-:-:S02]  /*9a70*/  F2FP.F16.F32.PACK_AB R40, R47, R46 ;  /* 0x0000002e2f28723e */ /* 0x000fc400000000ff */
[----:B------:R-:W-:Y:S02]  /*9a80*/  F2FP.F16.F32.PACK_AB R41, R60, R61 ;  /* 0x0000003d3c29723e */ /* 0x000fe400000000ff */
[----:B------:R-:W-:Y:S01]  /*9a90*/  F2FP.F16.F32.PACK_AB R42, R44, R43 ;  /* 0x0000002b2c2a723e */ /* 0x000fe200000000ff */
[----:B------:R-:W-:Y:S01]  /*9aa0*/  IMAD.MOV.U32 R43, RZ, RZ, R63 ;  /* 0x000000ffff2b7224 */ /* 0x000fe200078e003f */
[----:B------:R-:W-:Y:S02]  /*9ab0*/  F2FP.F16.F32.PACK_AB R45, R62, R59 ;  /* 0x0000003b3e2d723e */ /* 0x000fe400000000ff */
[----:B------:R-:W-:Y:S02]  /*9ac0*/  F2FP.F16.F32.PACK_AB R46, R51, R154 ;  /* 0x0000009a332e723e */ /* 0x000fe400000000ff */
[----:B------:R-:W-:Y:S02]  /*9ad0*/  MOV R44, R54 ;  /* 0x00000036002c7202 */ /* 0x000fe40000000f00 */
[----:B------:R-:W-:-:S07]  /*9ae0*/  MOV R47, R57 ;  /* 0x00000039002f7202 */ /* 0x000fce0000000f00 */
.L_x_549:
[----:B------:R-:W-:Y:S05]  /*9af0*/  BSYNC B1 ;  /* 0x0000000000017941 */ /* 0x000fea0003800000 */
.L_x_548:
[----:B------:R-:W-:Y:S01]  /*9b00*/  ISETP.GE.AND P3, PT, R50, R145, PT ;  /* 0x000000913200720c */ /* 0x000fe20003f66270 */
[----:B------:R-:W-:Y:S02]  /*9b10*/  ULDC.64 UR4, c[0x0][0x208] ;  /* 0x0000820000047ab9 */ /* 0x000fe40000000a00 */
[----:B--2---:R2:W-:Y:S10]  /*9b20*/  STG.E.128 desc[UR4][R48.64], R40 ;  /* 0x0000002830007986 */ /* 0x0045f4000c101d04 */
[----:B------:R-:W-:Y:S05]  /*9b30*/  @P3 BRA `(.L_x_504) ;  /* 0x0000000400183947 */ /* 0x000fea0003800000 */
[--C-:B------:R-:W-:Y:S01]  /*9b40*/  IADD3 R124, P3, P4, R38, R124, R50.reuse ;  /* 0x0000007c267c7210 */ /* 0x100fe20007c7e032 */
[----:B------:R-:W-:Y:S01]  /*9b50*/  ULDC.64 UR4, c[0x0][0x208] ;  /* 0x0000820000047ab9 */ /* 0x000fe20000000a00 */
[----:B------:R-:W-:-:S04]  /*9b60*/  SHF.R.S32.HI R50, RZ, 0x1f, R50 ;  /* 0x0000001fff327819 */ /* 0x000fc80000011432 */
[----:B------:R-:W-:Y:S02]  /*9b70*/  IADD3.X R52, R37, R52, R50, P3, P4 ;  /* 0x0000003425347210 */ /* 0x000fe40001fe8432 */
[----:B------:R-:W-:-:S04]  /*9b80*/  LEA R118, P3, R124, R118, 0x1 ;  /* 0x000000767c767211 */ /* 0x000fc800078608ff */
[----:B------:R-:W-:-:S05]  /*9b90*/  LEA.HI.X R119, R124, R119, R52, 0x1, P3 ;  /* 0x000000777c777211 */ /* 0x000fca00018f0c34 */
[----:B---3--:R3:W-:Y:S01]  /*9ba0*/  STG.E.128 desc[UR4][R118.64], R44 ;  /* 0x0000002c76007986 */ /* 0x0087e2000c101d04 */
[----:B------:R-:W-:Y:S05]  /*9bb0*/  BRA `(.L_x_504) ;  /* 0x0000000000f87947 */ /* 0x000fea0003800000 */
.L_x_461:
[----:B------:R-:W-:-:S04]  /*9bc0*/  ULOP3.LUT UR4, UR60, 0x1, URZ, 0xfc, !UPT ;  /* 0x000000013c047892 */ /* 0x000fc8000f8efc3f */
[----:B------:R-:W-:-:S06]  /*9bd0*/  UISETP.NE.AND UP0, UPT, UR4, 0x3, UPT ;  /* 0x000000030400788c */ /* 0x000fcc000bf05270 */
[----:B------:R-:W-:-:S13]  /*9be0*/  PLOP3.LUT P2, PT, PT, PT, UP0, 0x80, 0x0 ;  /* 0x000000000000781c */ /* 0x000fda0003f4f008 */
[----:B------:R-:W-:Y:S05]  /*9bf0*/  @!P2 BRA `(.L_x_550) ;  /* 0x000000000004a947 */ /* 0x000fea0003800000 */
[----:B------:R-:W-:Y:S01]  /*9c00*/  BPT.TRAP 0x1 ;  /* 0x000000040000795c */ /* 0x000fe20000300000 */
.L_x_550:
[----:B------:R-:W-:Y:S01]  /*9c10*/  IMAD R0, R17, 0x8, R16 ;  /* 0x0000000811007824 */ /* 0x000fe200078e0210 */
[----:B------:R-:W-:Y:S01]  /*9c20*/  SHF.L.U32 R115, R219, 0x1f, RZ ;  /* 0x0000001fdb737819 */ /* 0x000fe200000006ff */
[----:B------:R-:W-:Y:S01]  /*9c30*/  IMAD R3, R24, -0x50, R2 ;  /* 0xffffffb018037824 */ /* 0x000fe200078e0202 */
[----:B------:R-:W-:Y:S02]  /*9c40*/  BSSY B1, `(.L_x_551) ;  /* 0x0000005000017945 */ /* 0x000fe40003800000 */
[----:B------:R-:W0:Y:S02]  /*9c50*/  SYNCS.PHASECHK.TRANS64.TRYWAIT P3, [R0+URZ+0x38890], R115 ;  /* 0x03889073000075a7 */ /* 0x000e24000806017f */
[----:B------:R-:W-:-:S04]  /*9c60*/  VIMNMX R3, R3, 0x50, PT ;  /* 0x0000005003037848 */ /* 0x000fc80003fe0100 */
[----:B------:R-:W-:Y:S01]  /*9c70*/  ISETP.GE.AND P4, PT, R18, R3, PT ;  /* 0x000000031200720c */ /* 0x000fe20003f86270 */
[----:B0-----:R-:W-:-:S12]  /*9c80*/  @!P3 BRA `(.L_x_552) ;  /* 0x000001c000ccb947 */ /* 0x001fd80003800000 */
.L_x_792:
[----:B------:R-:W-:Y:S05]  /*9c90*/  BSYNC B1 ;  /* 0x0000000000017941 */ /* 0x000fea0003800000 */
.L_x_551:
[----:B------:R-:W-:Y:S04]  /*9ca0*/  BSSY B1, `(.L_x_553) ;  /* 0x000000f000017945 */ /* 0x000fe80003800000 */
[----:B------:R-:W-:Y:S05]  /*9cb0*/  @P4 BRA `(.L_x_554) ;  /* 0x0000000000344947 */ /* 0x000fea0003800000 */
[----:B------:R-:W-:Y:S01]  /*9cc0*/  ISETP.NE.AND P5, PT, R26, RZ, PT ;  /* 0x000000ff1a00720c */ /* 0x000fe20003fa5270 */
[----:B------:R-:W-:Y:S01]  /*9cd0*/  ULDC.64 UR4, c[0x0][0x208] ;  /* 0x0000820000047ab9 */ /* 0x000fe20000000a00 */
[----:B------:R-:W-:Y:S02]  /*9ce0*/  ISETP.NE.AND P4, PT, R10, RZ, PT ;  /* 0x000000ff0a00720c */ /* 0x000fe40003f85270 */
[----:B------:R-:W-:-:S09]  /*9cf0*/  ISETP.NE.AND P3, PT, R9, RZ, PT ;  /* 0x000000ff0900720c */ /* 0x000fd20003f65270 */
[----:B------:R-:W1:Y:S04]  /*9d00*/  @P5 LDS.128 R40, [R4+0x24400] ;  /* 0x0244000004285984 */ /* 0x000e680000000c00 */
[----:B------:R-:W2:Y:S04]  /*9d10*/  @P3 LDS.128 R44, [R4+0x29400] ;  /* 0x02940000042c3984 */ /* 0x000ea80000000c00 */
[----:B-1----:R-:W-:Y:S01]  /*9d20*/  @P5 STG.E.128 desc[UR4][R60.64], R40 ;  /* 0x000000283c005986 */ /* 0x002fe2000c101d04 */
[----:B------:R-:W-:-:S03]  /*9d30*/  ISETP.NE.AND P5, PT, R8, RZ, PT ;  /* 0x000000ff0800720c */ /* 0x000fc60003fa5270 */
[----:B------:R-:W1:Y:S04]  /*9d40*/  @P4 LDS.128 R40, [R4+0x26c00] ;  /* 0x026c000004284984 */ /* 0x000e680000000c00 */
[----:B--2---:R-:W-:Y:S06]  /*9d50*/  @P3 STG.E.128 desc[UR4][R60.64+0x100], R44 ;  /* 0x0001002c3c003986 */ /* 0x004fec000c101d04 */
[----:B------:R-:W2:Y:S04]  /*9d60*/  @P5 LDS.128 R48, [R4+0x2bc00] ;  /* 0x02bc000004305984 */ /* 0x000ea80000000c00 */
[----:B-1----:R1:W-:Y:S04]  /*9d70*/  @P4 STG.E.128 desc[UR4][R60.64+0x80], R40 ;  /* 0x000080283c004986 */ /* 0x0023e8000c101d04 */
[----:B--2---:R1:W-:Y:S02]  /*9d80*/  @P5 STG.E.128 desc[UR4][R60.64+0x180], R48 ;  /* 0x000180303c005986 */ /* 0x0043e4000c101d04 */
.L_x_554:
[----:B------:R-:W-:Y:S05]  /*9d90*/  BSYNC B1 ;  /* 0x0000000000017941 */ /* 0x000fea0003800000 */
.L_x_553:
[----:B------:R-:W-:Y:S01]  /*9da0*/  ISETP.GE.AND P3, PT, R217, R3, PT ;  /* 0x00000003d900720c */ /* 0x000fe20003f66270 */
[----:B------:R-:W-:-:S12]  /*9db0*/  BSSY B1, `(.L_x_555) ;  /* 0x000000f000017945 */ /* 0x000fd80003800000 */
[----:B------:R-:W-:Y:S05]  /*9dc0*/  @P3 BRA `(.L_x_556) ;  /* 0x0000000000343947 */ /* 0x000fea0003800000 */
[----:B------:R-:W-:Y:S01]  /*9dd0*/  ISETP.NE.AND P5, PT, R26, RZ, PT ;  /* 0x000000ff1a00720c */ /* 0x000fe20003fa5270 */
[----:B------:R-:W-:Y:S01]  /*9de0*/  ULDC.64 UR4, c[0x0][0x208] ;  /* 0x0000820000047ab9 */ /* 0x000fe20000000a00 */
[----:B------:R-:W-:Y:S02]  /*9df0*/  ISETP.NE.AND P4, PT, R10, RZ, PT ;  /* 0x000000ff0a00720c */ /* 0x000fe40003f85270 */
[----:B------:R-:W-:-:S09]  /*9e00*/  ISETP.NE.AND P3, PT, R9, RZ, PT ;  /* 0x000000ff0900720c */ /* 0x000fd20003f65270 */
[----:B-1----:R-:W1:Y:S04]  /*9e10*/  @P5 LDS.128 R40, [R4+0x25400] ;  /* 0x0254000004285984 */ /* 0x002e680000000c00 */
        /* <DEDUP_REMOVED lines=8> */
.L_x_556:
[----:B------:R-:W-:Y:S05]  /*9ea0*/  BSYNC B1 ;  /* 0x0000000000017941 */ /* 0x000fea0003800000 */
.L_x_555:
[----:B------:R-:W-:-:S13]  /*9eb0*/  ISETP.GE.AND P3, PT, R218, R3, PT ;  /* 0x00000003da00720c */ /* 0x000fda0003f66270 */
[----:B------:R-:W-:Y:S05]  /*9ec0*/  @P3 BRA `(.L_x_504) ;  /* 0x0000000000343947 */ /* 0x000fea0003800000 */
[----:B------:R-:W-:Y:S01]  /*9ed0*/  ISETP.NE.AND P5, PT, R26, RZ, PT ;  /* 0x000000ff1a00720c */ /* 0x000fe20003fa5270 */
[----:B------:R-:W-:Y:S01]  /*9ee0*/  ULDC.64 UR4, c[0x0][0x208] ;  /* 0x0000820000047ab9 */ /* 0x000fe20000000a00 */
[----:B------:R-:W-:Y:S02]  /*9ef0*/  ISETP.NE.AND P4, PT, R10, RZ, PT ;  /* 0x000000ff0a00720c */ /* 0x000fe40003f85270 */
[----:B------:R-:W-:-:S09]  /*9f00*/  ISETP.NE.AND P3, PT, R9, RZ, PT ;  /* 0x000000ff0900720c */ /* 0x000fd20003f65270 */
[----:B-1-3--:R-:W1:Y:S04]  /*9f10*/  @P5 LDS.128 R40, [R4+0x26400] ;  /* 0x0264000004285984 */ /* 0x00ae680000000c00 */
        /* <DEDUP_REMOVED lines=8> */
.L_x_504:
[----:B------:R-:W-:Y:S05]  /*9fa0*/  BSYNC B0 ;  /* 0x0000000000007941 */ /* 0x000fea0003800000 */
.L_x_460:
[----:B-1234-:R-:W1:Y:S01]  /*9fb0*/  S2R R40, SR_TID.X ;  /* 0x0000000000287919 */ /* 0x01ee620000002100 */
[----:B------:R-:W-:Y:S01]  /*9fc0*/  @!PT LDS RZ, [RZ] ;  /* 0x00000000fffff984 */ /* 0x000fe20000000800 */
[----:B------:R-:W-:Y:S01]  /*9fd0*/  @!PT LDS RZ, [RZ] ;  /* 0x00000000fffff984 */ /* 0x000fe20000000800 */
[----:B------:R-:W-:Y:S01]  /*9fe0*/  @!PT LDS RZ, [RZ] ;  /* 0x00000000fffff984 */ /* 0x000fe20000000800 */
[----:B------:R-:W-:Y:S01]  /*9ff0*/  @!PT LDS RZ, [RZ] ;  /* 0x00000000fffff984 */ /* 0x000fe20000000800 */
[----:B------:R2:W-:Y:S06]  /*a000*/  MEMBAR.ALL.CTA ;  /* 0x0000000000007992 */ /* 0x0005ec0000008000 */
[----:B--2---:R-:W2:Y:S01]  /*a010*/  FENCE.VIEW.ASYNC.S ;  /* 0x00000000000073c6 */ /* 0x004ea20000000000 */
[----:B------:R-:W-:Y:S05]  /*a020*/  WARPSYNC.ALL ;  /* 0x0000000000007948 */ /* 0x000fea0003800000 */
[----:B------:R-:W-:Y:S01]  /*a030*/  BSSY B0, `(.L_x_557) ;  /* 0x0000009000007945 */ /* 0x000fe20003800000 */
[----:B-1----:R-:W-:Y:S01]  /*a040*/  LOP3.LUT R40, R40, 0x7f, RZ, 0xc0, !PT ;  /* 0x0000007f28287812 */ /* 0x002fe200078ec0ff */
[----:B--2---:R1:W-:Y:S03]  /*a050*/  BAR.SYNC.DEFER_BLOCKING R150, 0x80 ;  /* 0x000200960000751d */ /* 0x0043e60000010000 */
[----:B------:R-:W-:-:S13]  /*a060*/  ISETP.NE.AND P3, PT, R40, RZ, PT ;  /* 0x000000ff2800720c */ /* 0x000fda0003f65270 */
[----:B------:R-:W-:-:S04]  /*a070*/  @!P3 IADD3 R40, R0, 0x388a0, RZ ;  /* 0x000388a00028b810 */ /* 0x000fc80007ffe0ff */
[----:B------:R-:W-:-:S04]  /*a080*/  @!P3 PRMT R40, RZ, 0x654, R40 ;  /* 0x00000654ff28b816 */ /* 0x000fc80000000028 */
[----:B------:R1:W-:Y:S01]  /*a090*/  @!P3 SYNCS.ARRIVE.TRANS64.RED.A1T0 RZ, [R40+URZ], RZ ;  /* 0x000000ff28ffb9a7 */ /* 0x0003e2000810043f */
[----:B------:R-:W-:Y:S05]  /*a0a0*/  @!P2 BRA `(.L_x_558) ;  /* 0x000000000004a947 */ /* 0x000fea0003800000 */
[----:B------:R-:W-:Y:S01]  /*a0b0*/  BPT.TRAP 0x1 ;  /* 0x000000040000795c */ /* 0x000fe20000300000 */
.L_x_558:
[----:B------:R-:W-:Y:S05]  /*a0c0*/  BSYNC B0 ;  /* 0x0000000000007941 */ /* 0x000fea0003800000 */
.L_x_557:
[----:B------:R-:W2:Y:S01]  /*a0d0*/  SYNCS.PHASECHK.TRANS64.TRYWAIT P2, [R0+URZ+0x388b0], R115 ;  /* 0x0388b073000075a7 */ /* 0x000ea2000804017f */
[----:B------:R-:W-:Y:S01]  /*a0e0*/  ULDC UR61, c[0x0][0x2e4] ;  /* 0x0000b900003d7ab9 */ /* 0x000fe20000000800 */
[----:B------:R-:W-:Y:S01]  /*a0f0*/  ULDC.64 UR56, c[0x0][0x318] ;  /* 0x0000c60000387ab9 */ /* 0x000fe20000000a00 */
[----:B------:R-:W-:Y:S01]  /*a100*/  ULDC.64 UR58, c[0x0][0x308] ;  /* 0x0000c200003a7ab9 */ /* 0x000fe20000000a00 */
[----:B------:R-:W-:Y:S01]  /*a110*/  BSSY B0, `(.L_x_559) ;  /* 0x0000004000007945 */ /* 0x000fe20003800000 */
[----:B------:R-:W-:Y:S01]  /*a120*/  ISETP.GE.AND P4, PT, R18, R3, PT ;  /* 0x000000031200720c */ /* 0x000fe20003f86270 */
[----:B------:R-:W-:Y:S02]  /*a130*/  IMAD.WIDE R52, R24, 0x50, R112 ;  /* 0x0000005018347825 */ /* 0x000fe400078e0270 */
[----:B--2---:R-:W-:Y:S10]  /*a140*/  @!P2 BRA `(.L_x_560) ;  /* 0x000001bc00b0a947 */ /* 0x004ff40003800000 */
.L_x_793:
[----:B------:R-:W-:Y:S05]  /*a150*/  BSYNC B0 ;  /* 0x0000000000007941 */ /* 0x000fea0003800000 */
.L_x_559:
[----:B------:R-:W-:Y:S04]  /*a160*/  BSSY B0, `(.L_x_561) ;  /* 0x0000017000007945 */ /* 0x000fe80003800000 */
[----:B------:R-:W-:Y:S05]  /*a170*/  @P4 BRA `(.L_x_562) ;  /* 0x0000000000544947 */ /* 0x000fea0003800000 */
[----:B------:R-:W-:Y:S01]  /*a180*/  ISETP.GE.AND P5, PT, R212, UR61, PT ;  /* 0x0000003dd4007c0c */ /* 0x000fe2000bfa6270 */
[----:B------:R-:W-:Y:S01]  /*a190*/  IMAD R47, R53, UR56, RZ ;  /* 0x00000038352f7c24 */ /* 0x000fe2000f8e02ff */
[----:B------:R-:W-:Y:S01]  /*a1a0*/  MOV R45, R5 ;  /* 0x00000005002d7202 */ /* 0x000fe20000000f00 */
[----:B------:R-:W-:Y:S01]  /*a1b0*/  IMAD.MOV.U32 R44, RZ, RZ, R96 ;  /* 0x000000ffff2c7224 */ /* 0x000fe200078e0060 */
[----:B------:R-:W-:Y:S01]  /*a1c0*/  ULDC.64 UR4, c[0x0][0x208] ;  /* 0x0000820000047ab9 */ /* 0x000fe20000000a00 */
[C---:B------:R-:W-:Y:S01]  /*a1d0*/  IMAD R47, R52.reuse, UR57, R47 ;  /* 0x00000039342f7c24 */ /* 0x040fe2000f8e022f */
[----:B------:R-:W-:Y:S01]  /*a1e0*/  ISETP.GE.AND P4, PT, R213, UR61, PT ;  /* 0x0000003dd5007c0c */ /* 0x000fe2000bf86270 */
[----:B------:R-:W-:-:S04]  /*a1f0*/  IMAD.WIDE.U32 R44, R52, UR56, R44 ;  /* 0x00000038342c7c25 */ /* 0x000fc8000f8e002c */
[----:B------:R-:W-:Y:S01]  /*a200*/  IMAD.IADD R45, R45, 0x1, R47 ;  /* 0x000000012d2d7824 */ /* 0x000fe200078e022f */
[C---:B------:R-:W-:Y:S01]  /*a210*/  LEA R54, P2, R44.reuse, UR58, 0x1 ;  /* 0x0000003a2c367c11 */ /* 0x040fe2000f8408ff */
[----:B-1----:R-:W1:Y:S03]  /*a220*/  @!P5 LDS.128 R40, [R4+0x400] ;  /* 0x000400000428d984 */ /* 0x002e660000000c00 */
[----:B------:R-:W-:Y:S02]  /*a230*/  LEA.HI.X R55, R44, UR59, R45, 0x1, P2 ;  /* 0x0000003b2c377c11 */ /* 0x000fe400090f0c2d */
[----:B------:R-:W-:-:S13]  /*a240*/  ISETP.GE.AND P2, PT, R224, UR61, PT ;  /* 0x0000003de0007c0c */ /* 0x000fda000bf46270 */
[----:B------:R-:W3:Y:S04]  /*a250*/  @!P2 LDS.128 R44, [R4+0x5400] ;  /* 0x00540000042ca984 */ /* 0x000ee80000000c00 */
[----:B-1----:R-:W-:Y:S01]  /*a260*/  @!P5 STG.E.128 desc[UR4][R54.64], R40 ;  /* 0x000000283600d986 */ /* 0x002fe2000c101d04 */
[----:B------:R-:W-:-:S03]  /*a270*/  ISETP.GE.AND P5, PT, R223, UR61, PT ;  /* 0x0000003ddf007c0c */ /* 0x000fc6000bfa6270 */
[----:B------:R-:W1:Y:S10]  /*a280*/  @!P4 LDS.128 R40, [R4+0x2c00] ;  /* 0x002c00000428c984 */ /* 0x000e740000000c00 */
[----:B------:R-:W4:Y:S04]  /*a290*/  @!P5 LDS.128 R48, [R4+0x7c00] ;  /* 0x007c00000430d984 */ /* 0x000f280000000c00 */
[----:B---3--:R3:W-:Y:S04]  /*a2a0*/  @!P2 STG.E.128 desc[UR4][R54.64+0x100], R44 ;  /* 0x0001002c3600a986 */ /* 0x0087e8000c101d04 */
[----:B-1----:R3:W-:Y:S04]  /*a2b0*/  @!P4 STG.E.128 desc[UR4][R54.64+0x80], R40 ;  /* 0x000080283600c986 */ /* 0x0027e8000c101d04 */
[----:B----4-:R3:W-:Y:S02]  /*a2c0*/  @!P5 STG.E.128 desc[UR4][R54.64+0x180], R48 ;  /* 0x000180303600d986 */ /* 0x0107e4000c101d04 */
.L_x_562:
[----:B------:R-:W-:Y:S05]  /*a2d0*/  BSYNC B0 ;  /* 0x0000000000007941 */ /* 0x000fea0003800000 */
.L_x_561:
[----:B------:R-:W-:Y:S01]  /*a2e0*/  ISETP.GE.AND P2, PT, R217, R3, PT ;  /* 0x00000003d900720c */ /* 0x000fe20003f46270 */
[----:B------:R-:W-:-:S12]  /*a2f0*/  BSSY B0, `(.L_x_563) ;  /* 0x0000019000007945 */ /* 0x000fd80003800000 */
[----:B------:R-:W-:Y:S05]  /*a300*/  @P2 BRA `(.L_x_564) ;  /* 0x00000000005c2947 */ /* 0x000fea0003800000 */
[----:B------:R-:W-:Y:S01]  /*a310*/  ISETP.GE.AND P2, PT, R212, UR61, PT ;  /* 0x0000003dd4007c0c */ /* 0x000fe2000bf46270 */
[----:B------:R-:W-:Y:S01]  /*a320*/  ULDC.64 UR4, c[0x0][0x208] ;  /* 0x0000820000047ab9 */ /* 0x000fe20000000a00 */
[----:B---3--:R-:W-:Y:S02]  /*a330*/  IADD3 R47, P4, R52, 0x20, RZ ;  /* 0x00000020342f7810 */ /* 0x008fe40007f9e0ff */
[----:B------:R-:W-:Y:S02]  /*a340*/  MOV R45, R5 ;  /* 0x00000005002d7202 */ /* 0x000fe40000000f00 */
[----:B------:R-:W-:Y:S02]  /*a350*/  IADD3.X R44, RZ, R53, RZ, P4, !PT ;  /* 0x00000035ff2c7210 */ /* 0x000fe400027fe4ff */
[----:B------:R-:W-:-:S03]  /*a360*/  ISETP.GE.AND P5, PT, R213, UR61, PT ;  /* 0x0000003dd5007c0c */ /* 0x000fc6000bfa6270 */
[----:B------:R-:W-:Y:S02]  /*a370*/  IMAD R46, R44, UR56, RZ ;  /* 0x000000382c2e7c24 */ /* 0x000fe4000f8e02ff */
[----:B-1----:R-:W1:Y:S01]  /*a380*/  @!P2 LDS.128 R40, [R4+0x1400] ;  /* 0x001400000428a984 */ /* 0x002e620000000c00 */
[----:B------:R-:W-:-:S04]  /*a390*/  IMAD.MOV.U32 R44, RZ, RZ, R96 ;  /* 0x000000ffff2c7224 */ /* 0x000fc800078e0060 */
[----:B------:R-:W-:-:S04]  /*a3a0*/  IMAD.WIDE.U32 R44, R47, UR56, R44 ;  /* 0x000000382f2c7c25 */ /* 0x000fc8000f8e002c */
[----:B------:R-:W-:Y:S01]  /*a3b0*/  IMAD R47, R47, UR57, R46 ;  /* 0x000000392f2f7c24 */ /* 0x000fe2000f8e022e */
[----:B------:R-:W-:-:S03]  /*a3c0*/  LEA R54, P4, R44, UR58, 0x1 ;  /* 0x0000003a2c367c11 */ /* 0x000fc6000f8808ff */
[----:B------:R-:W-:-:S05]  /*a3d0*/  IMAD.IADD R45, R45, 0x1, R47 ;  /* 0x000000012d2d7824 */ /* 0x000fca00078e022f */
        /* <DEDUP_REMOVED lines=10> */
.L_x_564:
[----:B------:R-:W-:Y:S05]  /*a480*/  BSYNC B0 ;  /* 0x0000000000007941 */ /* 0x000fea0003800000 */
.L_x_563:
[----:B------:R-:W-:Y:S01]  /*a490*/  ISETP.GE.AND P2, PT, R218, R3, PT ;  /* 0x00000003da00720c */ /* 0x000fe20003f46270 */
[----:B------:R-:W-:-:S12]  /*a4a0*/  BSSY B0, `(.L_x_565) ;  /* 0x0000019000007945 */ /* 0x000fd80003800000 */
[----:B------:R-:W-:Y:S05]  /*a4b0*/  @P2 BRA `(.L_x_566) ;  /* 0x00000000005c2947 */ /* 0x000fea0003800000 */
[----:B------:R-:W-:Y:S01]  /*a4c0*/  ISETP.GE.AND P2, PT, R212, UR61, PT ;  /* 0x0000003dd4007c0c */ /* 0x000fe2000bf46270 */
[----:B---3--:R-:W-:Y:S01]  /*a4d0*/  IMAD.MOV.U32 R44, RZ, RZ, R96 ;  /* 0x000000ffff2c7224 */ /* 0x008fe200078e0060 */
[----:B------:R-:W-:Y:S01]  /*a4e0*/  IADD3 R3, P4, R52, 0x40, RZ ;  /* 0x0000004034037810 */ /* 0x000fe20007f9e0ff */
[----:B------:R-:W-:Y:S01]  /*a4f0*/  ULDC.64 UR4, c[0x0][0x208] ;  /* 0x0000820000047ab9 */ /* 0x000fe20000000a00 */
[----:B------:R-:W-:Y:S02]  /*a500*/  MOV R45, R5 ;  /* 0x00000005002d7202 */ /* 0x000fe40000000f00 */
[----:B------:R-:W-:Y:S02]  /*a510*/  IADD3.X R52, RZ, R53, RZ, P4, !PT ;  /* 0x00000035ff347210 */ /* 0x000fe400027fe4ff */
[----:B------:R-:W-:Y:S01]  /*a520*/  ISETP.GE.AND P5, PT, R213, UR61, PT ;  /* 0x0000003dd5007c0c */ /* 0x000fe2000bfa6270 */
[----:B------:R-:W-:-:S04]  /*a530*/  IMAD.WIDE.U32 R44, R3, UR56, R44 ;  /* 0x00000038032c7c25 */ /* 0x000fc8000f8e002c */
[----:B-1----:R-:W1:Y:S01]  /*a540*/  @!P2 LDS.128 R40, [R4+0x2400] ;  /* 0x002400000428a984 */ /* 0x002e620000000c00 */
[----:B------:R-:W-:-:S04]  /*a550*/  IMAD R52, R52, UR56, RZ ;  /* 0x0000003834347c24 */ /* 0x000fc8000f8e02ff */
[----:B------:R-:W-:Y:S01]  /*a560*/  IMAD R3, R3, UR57, R52 ;  /* 0x0000003903037c24 */ /* 0x000fe2000f8e0234 */
[----:B------:R-:W-:-:S03]  /*a570*/  LEA R52, P4, R44, UR58, 0x1 ;  /* 0x0000003a2c347c11 */ /* 0x000fc6000f8808ff */
[----:B------:R-:W-:-:S05]  /*a580*/  IMAD.IADD R3, R45, 0x1, R3 ;  /* 0x000000012d037824 */ /* 0x000fca00078e0203 */
[----:B------:R-:W-:Y:S02]  /*a590*/  LEA.HI.X R53, R44, UR59, R3, 0x1, P4 ;  /* 0x0000003b2c357c11 */ /* 0x000fe4000a0f0c03 */
[----:B------:R-:W-:Y:S01]  /*a5a0*/  ISETP.GE.AND P4, PT, R224, UR61, PT ;  /* 0x0000003de0007c0c */ /* 0x000fe2000bf86270 */
[----:B------:R-:W3:Y:S04]  /*a5b0*/  @!P5 LDS.128 R44, [R4+0x4c00] ;  /* 0x004c0000042cd984 */ /* 0x000ee80000000c00 */
[----:B-1----:R-:W-:Y:S01]  /*a5c0*/  @!P2 STG.E.128 desc[UR4][R52.64], R40 ;  /* 0x000000283400a986 */ /* 0x002fe2000c101d04 */
[----:B------:R-:W-:-:S07]  /*a5d0*/  ISETP.GE.AND P2, PT, R223, UR61, PT ;  /* 0x0000003ddf007c0c */ /* 0x000fce000bf46270 */
[----:B------:R-:W1:Y:S06]  /*a5e0*/  @!P4 LDS.128 R40, [R4+0x7400] ;  /* 0x007400000428c984 */ /* 0x000e6c0000000c00 */
[----:B------:R-:W4:Y:S04]  /*a5f0*/  @!P2 LDS.128 R48, [R4+0x9c00] ;  /* 0x009c00000430a984 */ /* 0x000f280000000c00 */
[----:B---3--:R3:W-:Y:S04]  /*a600*/  @!P5 STG.E.128 desc[UR4][R52.64+0x80], R44 ;  /* 0x0000802c3400d986 */ /* 0x0087e8000c101d04 */
[----:B-1----:R3:W-:Y:S04]  /*a610*/  @!P4 STG.E.128 desc[UR4][R52.64+0x100], R40 ;  /* 0x000100283400c986 */ /* 0x0027e8000c101d04 */
[----:B----4-:R3:W-:Y:S02]  /*a620*/  @!P2 STG.E.128 desc[UR4][R52.64+0x180], R48 ;  /* 0x000180303400a986 */ /* 0x0107e4000c101d04 */
.L_x_566:
[----:B------:R-:W-:Y:S05]  /*a630*/  BSYNC B0 ;  /* 0x0000000000007941 */ /* 0x000fea0003800000 */
.L_x_565:
[----:B------:R-:W-:Y:S01]  /*a640*/  @!PT LDS RZ, [RZ] ;  /* 0x00000000fffff984 */ /* 0x000fe20000000800 */
[----:B------:R-:W-:Y:S01]  /*a650*/  @!PT LDS RZ, [RZ] ;  /* 0x00000000fffff984 */ /* 0x000fe20000000800 */
[----:B------:R-:W-:Y:S01]  /*a660*/  @!PT LDS RZ, [RZ] ;  /* 0x00000000fffff984 */ /* 0x000fe20000000800 */
[----:B------:R-:W-:Y:S01]  /*a670*/  @!PT LDS RZ, [RZ] ;  /* 0x00000000fffff984 */ /* 0x000fe20000000800 */
[----:B------:R4:W-:Y:S06]  /*a680*/  MEMBAR.ALL.CTA ;  /* 0x0000000000007992 */ /* 0x0009ec0000008000 */
[----:B----4-:R-:W4:Y:S01]  /*a690*/  FENCE.VIEW.ASYNC.S ;  /* 0x00000000000073c6 */ /* 0x010f220000000000 */
[----:B0-2---:R-:W-:Y:S01]  /*a6a0*/  @!P3 IADD3 R0, R0, 0x388c0, RZ ;  /* 0x000388c00000b810 */ /* 0x005fe20007ffe0ff */
[----:B------:R-:W-:Y:S01]  /*a6b0*/  VIADD R17, R17, 0x1 ;  /* 0x0000000111117836 */ /* 0x000fe20000000000 */
[----:B----4-:R0:W-:Y:S01]  /*a6c0*/  BAR.SYNC.DEFER_BLOCKING R150, 0x80 ;  /* 0x000200960000751d */ /* 0x0101e20000010000 */
[----:B------:R-:W-:-:S02]  /*a6d0*/  ISETP.NE.AND P4, PT, R114, RZ, PT ;  /* 0x000000ff7200720c */ /* 0x000fc40003f85270 */
[----:B------:R-:W-:Y:S02]  /*a6e0*/  @!P3 PRMT R0, RZ, 0x654, R0 ;  /* 0x00000654ff00b816 */ /* 0x000fe40000000000 */
[----:B------:R-:W-:Y:S02]  /*a6f0*/  PLOP3.LUT P2, PT, PT, PT, PT, 0x8, 0x0 ;  /* 0x000000000000781c */ /* 0x000fe40003f4e170 */
[----:B------:R2:W-:Y:S01]  /*a700*/  @!P3 SYNCS.ARRIVE.TRANS64.RED.A1T0 RZ, [R0+URZ], RZ ;  /* 0x000000ff00ffb9a7 */ /* 0x0005e2000810043f */
[----:B------:R-:W-:-:S04]  /*a710*/  ISETP.NE.AND P3, PT, R17, 0x2, PT ;  /* 0x000000021100780c */ /* 0x000fc80003f65270 */
[----:B------:R-:W-:Y:S02]  /*a720*/  SEL R17, R17, RZ, P3 ;  /* 0x000000ff11117207 */ /* 0x000fe40001800000 */
[----:B--2---:R-:W-:-:S04]  /*a730*/  SEL R0, RZ, 0x1, P3 ;  /* 0x00000001ff007807 */ /* 0x004fc80001800000 */
[----:B------:R-:W-:Y:S01]  /*a740*/  LOP3.LUT R219, R219, R0, RZ, 0x3c, !PT ;  /* 0x00000000dbdb7212 */ /* 0x000fe200078e3cff */
[----:B0-----:R-:W-:Y:S06]  /*a750*/  @P4 BRA `(.L_x_567) ;  /* 0xffffff7c00c84947 */ /* 0x001fec000383ffff */
.L_x_455:
[----:B------:R-:W-:Y:S01]  /*a760*/  BSSY B0, `(.L_x_568) ;  /* 0x000004a000007945 */ /* 0x000fe20003800000 */
[----:B------:R-:W-:Y:S02]  /*a770*/  ISETP.GE.AND P1, PT, R148, 0x1, PT ;  /* 0x000000019400780c */ /* 0x000fe40003f26270 */
[----:B------:R-:W-:Y:S02]  /*a780*/  CS2R R2, SRZ ;  /* 0x0000000000027805 */ /* 0x000fe4000001ff00 */
[----:B------:R-:W-:Y:S02]  /*a790*/  PLOP3.LUT P0, PT, PT, PT, PT, 0x80, 0x0 ;  /* 0x000000000000781c */ /* 0x000fe40003f0f070 */
[----:B------:R-:W-:Y:S02]  /*a7a0*/  CS2R R76, SRZ ;  /* 0x00000000004c7805 */ /* 0x000fe4000001ff00 */
[----:B------:R-:W-:Y:S02]  /*a7b0*/  MOV R0, RZ ;  /* 0x000000ff00007202 */ /* 0x000fe40000000f00 */
[----:B------:R-:W-:-:S02]  /*a7c0*/  CS2R R72, SRZ ;  /* 0x0000000000487805 */ /* 0x000fc4000001ff00 */
[----:B------:R-:W-:Y:S02]  /*a7d0*/  CS2R R12, SRZ ;  /* 0x00000000000c7805 */ /* 0x000fe4000001ff00 */
[----:B------:R-:W-:Y:S01]  /*a7e0*/  CS2R R68, SRZ ;  /* 0x0000000000447805 */ /* 0x000fe2000001ff00 */
[----:B------:R-:W-:Y:S01]  /*a7f0*/  IMAD.MOV.U32 R146, RZ, RZ, RZ ;  /* 0x000000ffff927224 */ /* 0x000fe200078e00ff */
        /* <DEDUP_REMOVED lines=18> */
[----:B---3--:R-:W-:Y:S02]  /*a920*/  CS2R R54, SRZ ;  /* 0x0000000000367805 */ /* 0x008fe4000001ff00 */
[----:B------:R-:W-:Y:S02]  /*a930*/  CS2R R176, SRZ ;  /* 0x0000000000b07805 */ /* 0x000fe4000001ff00 */
[----:B------:R-:W-:Y:S02]  /*a940*/  CS2R R52, SRZ ;  /* 0x0000000000347805 */ /* 0x000fe4000001ff00 */
[----:B------:R-:W-:-:S02]  /*a950*/  CS2R R48, SRZ ;  /* 0x0000000000307805 */ /* 0x000fc4000001ff00 */
[----:B------:R-:W-:Y:S02]  /*a960*/  CS2R R154, SRZ ;  /* 0x00000000009a7805 */ /* 0x000fe4000001ff00 */
[----:B------:R-:W-:Y:S02]  /*a970*/  CS2R R42, SRZ ;  /* 0x00000000002a7805 */ /* 0x000fe4000001ff00 */
[----:B-1----:R-:W-:Y:S02]  /*a980*/  CS2R R40, SRZ ;  /* 0x0000000000287805 */ /* 0x002fe4000001ff00 */
        /* <DEDUP_REMOVED lines=20> */
[----:B------:R-:W-:-:S02]  /*aad0*/  MOV R31, RZ ;  /* 0x000000ff001f7202 */ /* 0x000fc40000000f00 */
[----:B------:R-:W-:Y:S02]  /*aae0*/  CS2R R58, SRZ ;  /* 0x00000000003a7805 */ /* 0x000fe4000001ff00 */
[----:B------:R-:W-:Y:S01]  /*aaf0*/  CS2R R162, SRZ ;  /* 0x0000000000a27805 */ /* 0x000fe2000001ff00 */
[----:B------:R-:W-:Y:S01]  /*ab00*/  IMAD.MOV.U32 R27, RZ, RZ, RZ ;  /* 0x000000ffff1b7224 */ /* 0x000fe200078e00ff */
[----:B------:R-:W-:Y:S02]  /*ab10*/  CS2R R50, SRZ ;  /* 0x0000000000327805 */ /* 0x000fe4000001ff00 */
        /* <DEDUP_REMOVED lines=8> */
[----:B------:R-:W-:Y:S02]  /*aba0*/  MOV R7, RZ ;  /* 0x000000ff00077202 */ /* 0x000fe40000000f00 */
[----:B------:R-:W-:Y:S01]  /*abb0*/  CS2R R28, SRZ ;  /* 0x00000000001c7805 */ /* 0x000fe2000001ff00 */
[----:B------:R-:W-:Y:S01]  /*abc0*/  IMAD.MOV.U32 R5, RZ, RZ, RZ ;  /* 0x000000ffff057224 */ /* 0x000fe200078e00ff */
[----:B------:R-:W-:Y:S06]  /*abd0*/  @P2 BRA `(.L_x_569) ;  /* 0x0000000000082947 */ /* 0x000fec0003800000 */
[----:B------:R-:W0:Y:S02]  /*abe0*/  FENCE.VIEW.ASYNC.G ;  /* 0x00000000000073c6 */ /* 0x000e240000000100 */
[----:B0-----:R-:W-:Y:S06]  /*abf0*/  BAR.ARV 0xc, 0x120 ;  /* 0x0304800000007b1d */ /* 0x001fec0000002000 */
.L_x_569:
[----:B------:R-:W-:Y:S05]  /*ac00*/  BSYNC B0 ;  /* 0x0000000000007941 */ /* 0x000fea0003800000 */
.L_x_568:
[----:B------:R-:W-:Y:S01]  /*ac10*/  MOV R25, RZ ;  /* 0x000000ff00197202 */ /* 0x000fe20000000f00 */
[----:B------:R-:W-:Y:S01]  /*ac20*/  IMAD.MOV.U32 R4, RZ, RZ, RZ ;  /* 0x000000ffff047224 */ /* 0x000fe200078e00ff */
[----:B------:R-:W-:Y:S06]  /*ac30*/  @!P1 BRA `(.L_x_570) ;  /* 0x00000124000c9947 */ /* 0x000fec0003800000 */
[----:B------:R-:W2:Y:S04]  /*ac40*/  LDL R6, [R1+0x90] ;  /* 0x0000900001067983 */ /* 0x000ea80000100800 */
[----:B------:R-:W3:Y:S04]  /*ac50*/  LDL R14, [R1+0x68] ;  /* 0x00006800010e7983 */ /* 0x000ee80000100800 */
[----:B--2---:R-:W0:Y:S01]  /*ac60*/  SHFL.IDX PT, R0, R6, RZ, 0x1f ;  /* 0x00001fff06007589 */ /* 0x004e2200000e0000 */
[----:B---3--:R-:W-:-:S13]  /*ac70*/  R2UR UR4, R14 ;  /* 0x000000000e0472ca */ /* 0x008fda00000e0000 */
[----:B------:R-:W-:Y:S01]  /*ac80*/  ULOP3.LUT UP0, URZ, UR4, 0x9f, URZ, 0xc0, !UPT ;  /* 0x0000009f043f7892 */ /* 0x000fe2000f80c03f */
[----:B0-----:R-:W-:-:S05]  /*ac90*/  LEA.HI R2, R0, R0, RZ, 0x1 ;  /* 0x0000000000027211 */ /* 0x001fca00078f08ff */
[----:B------:R-:W-:Y:S02]  /*aca0*/  PLOP3.LUT P0, PT, PT, PT, UP0, 0x80, 0x0 ;  /* 0x000000000000781c */ /* 0x000fe40003f0f008 */
[----:B------:R-:W-:-:S04]  /*acb0*/  LOP3.LUT R3, R2, 0x1e, RZ, 0xc0, !PT ;  /* 0x0000001e02037812 */ /* 0x000fc800078ec0ff */
[----:B------:R-:W-:-:S04]  /*acc0*/  IADD3 R3, R0, -R3, RZ ;  /* 0x8000000300037210 */ /* 0x000fc80007ffe0ff */
[----:B------:R-:W-:-:S04]  /*acd0*/  LEA R3, R3, UR4, 0xd ;  /* 0x0000000403037c11 */ /* 0x000fc8000f8e68ff */
[----:B------:R-:W-:-:S04]  /*ace0*/  SHF.R.U32.HI R2, RZ, 0x4, R3 ;  /* 0x00000004ff027819 */ /* 0x000fc80000011603 */
[----:B------:R-:W-:Y:S01]  /*acf0*/  LOP3.LUT R2, R2, 0x3fff, RZ, 0xc0, !PT ;  /* 0x00003fff02027812 */ /* 0x000fe200078ec0ff */
[----:B------:R-:W-:Y:S06]  /*ad00*/  @!P0 BRA `(.L_x_571) ;  /* 0x0000000000408947 */ /* 0x000fec0003800000 */
        /* <DEDUP_REMOVED lines=8> */
[----:B------:R-:W-:Y:S01]  /*ad90*/  MOV R7, UR7 ;  /* 0x0000000700077c02 */ /* 0x000fe20008000f00 */
[----:B------:R-:W-:Y:S01]  /*ada0*/  IMAD.U32 R10, RZ, RZ, UR4 ;  /* 0x00000004ff0a7e24 */ /* 0x000fe2000f8e00ff */
[----:B------:R-:W-:Y:S01]  /*adb0*/  MOV R11, UR5 ;  /* 0x00000005000b7c02 */ /* 0x000fe20008000f00 */
[----:B------:R-:W-:Y:S01]  /*adc0*/  IMAD.MOV.U32 R8, RZ, RZ, 0x70 ;  /* 0x00000070ff087424 */ /* 0x000fe200078e00ff */
[----:B------:R-:W-:Y:S01]  /*add0*/  MOV R12, 0x1 ;  /* 0x00000001000c7802 */ /* 0x000fe20000000f00 */
[----:B0-----:R-:W-:-:S07]  /*ade0*/  IMAD.MOV.U32 R13, RZ, RZ, RZ ;  /* 0x000000ffff0d7224 */ /* 0x001fce00078e00ff */
[----:B------:R-:W-:-:S07]  /*adf0*/  LEPC R20, `(.L_x_571) ;  /* 0x000000001014794e */ /* 0x000fce0000000000 */
[----:B-1---5:R-:W-:Y:S05]  /*ae00*/  CALL.ABS.NOINC R14 ;  /* 0x000000000e007343 */ /* 0x022fea0003c00000 */
.L_x_571:
[----:B------:R-:W-:Y:S02]  /*ae10*/  ULDC UR4, c[0x0][0x3d4] ;  /* 0x0000f50000047ab9 */ /* 0x000fe40000000800 */
[----:B------:R-:W-:-:S13]  /*ae20*/  ISETP.LT.AND P0, PT, RZ, UR4, PT ;  /* 0x00000004ff007c0c */ /* 0x000fda000bf01270 */
[----:B------:R-:W-:Y:S05]  /*ae30*/  @P0 BRA `(.L_x_572) ;  /* 0x0000000000400947 */ /* 0x000fea0003800000 */
[----:B------:R-:W2:Y:S02]  /*ae40*/  LDL R20, [R1+0x60] ;  /* 0x0000600001147983 */ /* 0x000ea40000100800 */
[----:B--2---:R-:W-:-:S04]  /*ae50*/  LEA.HI R0, R20, R20, RZ, 0x1 ;  /* 0x0000001414007211 */ /* 0x004fc800078f08ff */
[----:B------:R-:W-:-:S04]  /*ae60*/  LOP3.LUT R0, R0, 0xfffffffe, RZ, 0xc0, !PT ;  /* 0xfffffffe00007812 */ /* 0x000fc800078ec0ff */
[----:B------:R-:W-:-:S04]  /*ae70*/  IADD3 R0, R20, -R0, RZ ;  /* 0x8000000014007210 */ /* 0x000fc80007ffe0ff */
[----:B------:R-:W-:-:S04]  /*ae80*/  SHF.L.U32 R3, R0, 0x1f, RZ ;  /* 0x0000001f00037819 */ /* 0x000fc800000006ff */
[----:B------:R0:W1:Y:S03]  /*ae90*/  SYNCS.PHASECHK.TRANS64.TRYWAIT P0, [R16+URZ+0x38800], R3 ;  /* 0x03880003100075a7 */ /* 0x000066000800017f */
[----:B-1----:R-:W-:Y:S05]  /*aea0*/  @!P0 NANOSLEEP.SYNCS 0x989680 ;  /* 0x009896800000895d */ /* 0x002fea0003900000 */
[----:B------:R-:W1:Y:S01]  /*aeb0*/  @!P0 SYNCS.PHASECHK.TRANS64 P0, [R16+URZ+0x38800], R3 ;  /* 0x03880003100085a7 */ /* 0x000e62000800007f */
[----:B------:R-:W-:Y:S04]  /*aec0*/  BSSY B0, `(.L_x_573) ;  /* 0x0000006000007945 */ /* 0x000fe80003800000 */
[----:B-1----:R-:W-:Y:S05]  /*aed0*/  @P0 BRA `(.L_x_574) ;  /* 0x0000000000100947 */ /* 0x002fea0003800000 */
.L_x_575:
[----:B-1----:R1:W2:Y:S02]  /*aee0*/  SYNCS.PHASECHK.TRANS64.TRYWAIT P0, [R16+URZ+0x38800], R3 ;  /* 0x03880003100075a7 */ /* 0x0022a4000800017f */
[----:B--2---:R-:W-:Y:S05]  /*aef0*/  @!P0 NANOSLEEP.SYNCS 0x989680 ;  /* 0x009896800000895d */ /* 0x004fea0003900000 */
[----:B------:R-:W2:Y:S02]  /*af00*/  @!P0 SYNCS.PHASECHK.TRANS64 P0, [R16+URZ+0x38800], R3 ;  /* 0x03880003100085a7 */ /* 0x000ea4000800007f */
[----:B--2---:R-:W-:Y:S05]  /*af10*/  @!P0 BRA `(.L_x_575) ;  /* 0xfffffffc00f08947 */ /* 0x004fea000383ffff */
.L_x_574:
[----:B------:R-:W-:Y:S05]  /*af20*/  BSYNC B0 ;  /* 0x0000000000007941 */ /* 0x000fea0003800000 */
.L_x_573:
[----:B------:R-:W-:Y:S05]  /*af30*/  BRA `(.L_x_576) ;  /* 0x0000006800a07947 */ /* 0x000fea0003800000 */
.L_x_572:
[----:B------:R-:W2:Y:S01]  /*af40*/  LDL R24, [R1+0x68] ;  /* 0x0000680001187983 */ /* 0x000ea20000100800 */
[----:B-----5:R-:W-:Y:S01]  /*af50*/  SHF.R.S32.HI R0, RZ, 0x1f, R147 ;  /* 0x0000001fff007819 */ /* 0x020fe20000011493 */
[----:B------:R-:W-:Y:S01]  /*af60*/  ULDC.64 UR4, c[0x0][0x3d8] ;  /* 0x0000f60000047ab9 */ /* 0x000fe20000000a00 */
[----:B------:R-:W-:Y:S01]  /*af70*/  ULDC.64 UR6, c[0x0][0x3e8] ;  /* 0x0000fa0000067ab9 */ /* 0x000fe20000000a00 */
[----:B------:R-:W-:Y:S01]  /*af80*/  IMAD.WIDE.U32 R4, R147, UR4, RZ ;  /* 0x0000000493047c25 */ /* 0x000fe2000f8e00ff */
[----:B------:R-:W-:Y:S02]  /*af90*/  SHF.R.S32.HI R10, RZ, 0x1f, R22 ;  /* 0x0000001fff0a7819 */ /* 0x000fe40000011416 */
[----:B------:R-:W-:Y:S01]  /*afa0*/  SHF.R.S32.HI R12, RZ, 0x1f, R212 ;  /* 0x0000001fff0c7819 */ /* 0x000fe200000114d4 */
[C---:B------:R-:W-:Y:S02]  /*afb0*/  IMAD R6, R0.reuse, UR4, RZ ;  /* 0x0000000400067c24 */ /* 0x040fe4000f8e02ff */
[----:B------:R-:W-:-:S02]  /*afc0*/  IMAD R0, R0, UR6, RZ ;  /* 0x0000000600007c24 */ /* 0x000fc4000f8e02ff */
[C---:B------:R-:W-:Y:S01]  /*afd0*/  IMAD R9, R147.reuse, UR5, R6 ;  /* 0x0000000593097c24 */ /* 0x040fe2000f8e0206 */
[----:B------:R-:W-:Y:S01]  /*afe0*/  ULDC.64 UR4, c[0x0][0x3c8] ;  /* 0x0000f20000047ab9 */ /* 0x000fe20000000a00 */
[----:B------:R-:W-:Y:S01]  /*aff0*/  IMAD R31, R147, UR7, R0 ;  /* 0x00000007931f7c24 */ /* 0x000fe2000f8e0200 */
[----:B------:R-:W-:Y:S01]  /*b000*/  IADD3 R0, P0, R22, R4, RZ ;  /* 0x0000000416007210 */ /* 0x000fe20007f1e0ff */
[----:B------:R-:W-:Y:S01]  /*b010*/  IMAD.IADD R9, R9, 0x1, R5 ;  /* 0x0000000109097824 */ /* 0x000fe200078e0205 */
[----:B------:R-:W-:Y:S01]  /*b020*/  LEA R28, P1, R4, UR4, 0x1 ;  /* 0x00000004041c7c11 */ /* 0x000fe2000f8208ff */
[----:B------:R-:W-:Y:S01]  /*b030*/  IMAD.WIDE.U32 R6, R147, UR6, RZ ;  /* 0x0000000693067c25 */ /* 0x000fe2000f8e00ff */
[----:B------:R-:W-:Y:S01]  /*b040*/  LEA R26, P2, R0, UR4, 0x1 ;  /* 0x00000004001a7c11 */ /* 0x000fe2000f8408ff */
[----:B------:R-:W-:Y:S01]  /*b050*/  ULDC.64 UR6, c[0x0][0x3e0] ;  /* 0x0000f80000067ab9 */ /* 0x000fe20000000a00 */
[----:B------:R-:W-:Y:S01]  /*b060*/  IADD3.X R3, R10, R9, RZ, P0, !PT ;  /* 0x000000090a037210 */ /* 0x000fe200007fe4ff */
[----:B------:R-:W-:Y:S01]  /*b070*/  IMAD.IADD R31, R31, 0x1, R7 ;  /* 0x000000011f1f7824 */ /* 0x000fe200078e0207 */
[----:B------:R-:W-:-:S02]  /*b080*/  LEA.HI.X R29, R4, UR5, R9, 0x1, P1 ;  /* 0x00000005041d7c11 */ /* 0x000fc400088f0c09 */
[----:B------:R-:W-:Y:S02]  /*b090*/  IADD3 R5, P0, R212, R4, RZ ;  /* 0x00000004d4057210 */ /* 0x000fe40007f1e0ff */
[----:B------:R-:W-:Y:S02]  /*b0a0*/  LEA.HI.X R27, R0, UR5, R3, 0x1, P2 ;  /* 0x00000005001b7c11 */ /* 0x000fe400090f0c03 */
[-C--:B------:R-:W-:Y:S01]  /*b0b0*/  IADD3 R8, P4, R22, R6.reuse, RZ ;  /* 0x0000000616087210 */ /* 0x080fe20007f9e0ff */
[----:B------:R-:W-:Y:S01]  /*b0c0*/  IMAD.X R4, R12, 0x1, R9, P0 ;  /* 0x000000010c047824 */ /* 0x000fe200000e0609 */
[----:B------:R-:W-:Y:S02]  /*b0d0*/  IADD3 R0, P5, R212, R6, RZ ;  /* 0x00000006d4007210 */ /* 0x000fe40007fbe0ff */
[----:B------:R-:W-:Y:S02]  /*b0e0*/  IADD3.X R7, R10, R31, RZ, P4, !PT ;  /* 0x0000001f0a077210 */ /* 0x000fe400027fe4ff */
[----:B------:R-:W-:-:S02]  /*b0f0*/  LEA R32, P2, R8, UR6, 0x1 ;  /* 0x0000000608207c11 */ /* 0x000fc4000f8408ff */
[C---:B------:R-:W-:Y:S02]  /*b100*/  LEA R34, P3, R5.reuse, UR4, 0x1 ;  /* 0x0000000405227c11 */ /* 0x040fe4000f8608ff */
[----:B------:R-:W-:Y:S02]  /*b110*/  LEA R36, P4, R0, UR6, 0x1 ;  /* 0x0000000600247c11 */ /* 0x000fe4000f8808ff */
[----:B------:R-:W-:Y:S02]  /*b120*/  IADD3.X R3, R12, R31, RZ, P5, !PT ;  /* 0x0000001f0c037210 */ /* 0x000fe40002ffe4ff */
[----:B------:R-:W-:Y:S02]  /*b130*/  LEA R30, P0, R6, UR6, 0x1 ;  /* 0x00000006061e7c11 */ /* 0x000fe4000f8008ff */
[----:B------:R-:W-:Y:S02]  /*b140*/  LEA.HI.X R33, R8, UR7, R7, 0x1, P2 ;  /* 0x0000000708217c11 */ /* 0x000fe400090f0c07 */
[----:B------:R-:W-:-:S02]  /*b150*/  LEA.HI.X R35, R5, UR5, R4, 0x1, P3 ;  /* 0x0000000505237c11 */ /* 0x000fc400098f0c04 */
[----:B------:R-:W-:Y:S02]  /*b160*/  LEA.HI.X R37, R0, UR7, R3, 0x1, P4 ;  /* 0x0000000700257c11 */ /* 0x000fe4000a0f0c03 */
[----:B------:R-:W-:Y:S02]  /*b170*/  LEA.HI.X R31, R6, UR7, R31, 0x1, P0 ;  /* 0x00000007061f7c11 */ /* 0x000fe400080f0c1f */
[----:B--2---:R-:W-:-:S13]  /*b180*/  R2UR UR8, R24 ;  /* 0x00000000180872ca */ /* 0x004fda00000e0000 */
[----:B------:R-:W-:-:S06]  /*b190*/  ULOP3.LUT UP0, URZ, UR8, 0x3ff, URZ, 0xc0, !UPT ;  /* 0x000003ff083f7892 */ /* 0x000fcc000f80c03f */
[----:B------:R-:W-:-:S13]  /*b1a0*/  PLOP3.LUT P1, PT, PT, PT, UP0, 0x80, 0x0 ;  /* 0x000000000000781c */ /* 0x000fda0003f2f008 */
        /* <DEDUP_REMOVED lines=16> */
[----:B-1----:R-:W-:Y:S05]  /*b2b0*/  CALL.ABS.NOINC R14 ;  /* 0x000000000e007343 */ /* 0x002fea0003c00000 */
.L_x_577:
[----:B------:R-:W-:Y:S01]  /*b2c0*/  ULDC.U8 UR4, c[0x0][0x3f0] ;  /* 0x0000fc0000047ab9 */ /* 0x000fe20000000000 */
[----:B------:R-:W-:Y:S01]  /*b2d0*/  R2UR UR5, R24 ;  /* 0x00000000180572ca */ /* 0x000fe200000e0000 */
[----:B------:R-:W-:Y:S01]  /*b2e0*/  IMAD R0, R149, -0x80, R151 ;  /* 0xffffff8095007824 */ /* 0x000fe200078e0297 */
[----:B------:R-:W-:Y:S01]  /*b2f0*/  ISETP.NE.AND P0, PT, RZ, UR4, PT ;  /* 0x00000004ff007c0c */ /* 0x000fe2000bf05270 */
[----:B------:R-:W-:Y:S03]  /*b300*/  BSSY B0, `(.L_x_578) ;  /* 0x0000663000007945 */ /* 0x000fe60003800000 */
[----:B------:R-:W-:-:S07]  /*b310*/  VIMNMX R0, R0, 0x80, PT ;  /* 0x0000008000007848 */ /* 0x000fce0003fe0100 */
[----:B------:R-:W-:Y:S02]  /*b320*/  LEA R3, R235, UR5, 0x1 ;  /* 0x00000005eb037c11 */ /* 0x000fe4000f8e08ff */
[----:B------:R-:W-:Y:S05]  /*b330*/  @!P0 BRA `(.L_x_579) ;  /* 0x0000003000388947 */ /* 0x000fea0003800000 */
        /* <DEDUP_REMOVED lines=10> */
[----:B------:R-:W-:Y:S06]  /*b3e0*/  @P0 BRA `(.L_x_581) ;  /* 0x0000000000580947 */ /* 0x000fec0003800000 */
[----:B------:R-:W-:Y:S01]  /*b3f0*/  ULDC UR4, c[0x0][0x3d4] ;  /* 0x0000f50000047ab9 */ /* 0x000fe20000000800 */
[----:B------:R-:W-:Y:S02]  /*b400*/  CS2R R10, SRZ ;  /* 0x00000000000a7805 */ /* 0x000fe4000001ff00 */
[----:B------:R-:W-:Y:S02]  /*b410*/  ISETP.GE.AND P1, PT, R22, UR4, PT ;  /* 0x0000000416007c0c */ /* 0x000fe4000bf26270 */
[----:B------:R-:W-:Y:S02]  /*b420*/  CS2R R8, SRZ ;  /* 0x0000000000087805 */ /* 0x000fe4000001ff00 */
[----:B------:R-:W-:Y:S02]  /*b430*/  ISETP.GE.AND P2, PT, R215, UR4, PT ;  /* 0x00000004d7007c0c */ /* 0x000fe4000bf46270 */
[----:B------:R-:W-:Y:S02]  /*b440*/  CS2R R6, SRZ ;  /* 0x0000000000067805 */ /* 0x000fe4000001ff00 */
[----:B------:R-:W-:-:S02]  /*b450*/  ISETP.GE.AND P3, PT, R214, UR4, PT ;  /* 0x00000004d6007c0c */ /* 0x000fc4000bf66270 */
[----:B------:R-:W-:Y:S02]  /*b460*/  CS2R R4, SRZ ;  /* 0x0000000000047805 */ /* 0x000fe4000001ff00 */
[----:B------:R-:W-:Y:S02]  /*b470*/  ISETP.GE.AND P4, PT, R216, UR4, PT ;  /* 0x00000004d8007c0c */ /* 0x000fe4000bf86270 */
[----:B------:R-:W-:Y:S02]  /*b480*/  CS2R R24, SRZ ;  /* 0x0000000000187805 */ /* 0x000fe4000001ff00 */
[----:B------:R-:W-:Y:S02]  /*b490*/  CS2R R14, SRZ ;  /* 0x00000000000e7805 */ /* 0x000fe4000001ff00 */
[----:B------:R-:W-:Y:S02]  /*b4a0*/  CS2R R12, SRZ ;  /* 0x00000000000c7805 */ /* 0x000fe4000001ff00 */
[----:B------:R-:W-:Y:S01]  /*b4b0*/  CS2R R20, SRZ ;  /* 0x0000000000147805 */ /* 0x000fe2000001ff00 */
[----:B------:R-:W-:-:S02]  /*b4c0*/  ULDC.64 UR6, c[0x0][0x208] ;  /* 0x0000820000067ab9 */ /* 0x000fc40000000a00 */
[----:B------:R0:W5:Y:S04]  /*b4d0*/  @!P1 LDG.E.64 R10, desc[UR6][R26.64] ;  /* 0x000000061a0a9981 */ /* 0x000168000c1e1b00 */
[----:B------:R0:W5:Y:S04]  /*b4e0*/  @!P2 LDG.E.64 R8, desc[UR6][R26.64+0x40] ;  /* 0x000040061a08a981 */ /* 0x000168000c1e1b00 */
[----:B------:R0:W5:Y:S04]  /*b4f0*/  @!P3 LDG.E.64 R6, desc[UR6][R26.64+0x80] ;  /* 0x000080061a06b981 */ /* 0x000168000c1e1b00 */
[----:B------:R0:W5:Y:S04]  /*b500*/  @!P4 LDG.E.64 R4, desc[UR6][R26.64+0xc0] ;  /* 0x0000c0061a04c981 */ /* 0x000168000c1e1b00 */
[----:B------:R0:W5:Y:S04]  /*b510*/  @!P1 LDG.E.64 R24, desc[UR6][R32.64] ;  /* 0x0000000620189981 */ /* 0x000168000c1e1b00 */
[----:B------:R0:W5:Y:S04]  /*b520*/  @!P2 LDG.E.64 R14, desc[UR6][R32.64+0x40] ;  /* 0x00004006200ea981 */ /* 0x000168000c1e1b00 */
[----:B------:R0:W5:Y:S04]  /*b530*/  @!P3 LDG.E.64 R12, desc[UR6][R32.64+0x80] ;  /* 0x00008006200cb981 */ /* 0x000168000c1e1b00 */
[----:B------:R0:W5:Y:S02]  /*b540*/  @!P4 LDG.E.64 R20, desc[UR6][R32.64+0xc0] ;  /* 0x0000c0062014c981 */ /* 0x000164000c1e1b00 */
.L_x_581:
[----:B------:R-:W-:Y:S05]  /*b550*/  BSYNC B1 ;  /* 0x0000000000017941 */ /* 0x000fea0003800000 */
.L_x_580:
[----:B------:R-:W2:Y:S01]  /*b560*/  LDL R52, [R1+0x60] ;  /* 0x0000600001347983 */ /* 0x000ea20000100800 */
[----:B------:R-:W-:Y:S01]  /*b570*/  UMOV UR4, 0xffffffff ;  /* 0xffffffff00047882 */ /* 0x000fe20000000000 */
[----:B0----5:R-:W-:Y:S01]  /*b580*/  MOV R32, R8 ;  /* 0x0000000800207202 */ /* 0x021fe20000000f00 */
[--C-:B------:R-:W-:Y:S01]  /*b590*/  IMAD.MOV.U32 R33, RZ, RZ, R9.reuse ;  /* 0x000000ffff217224 */ /* 0x100fe200078e0009 */
[----:B------:R-:W-:Y:S01]  /*b5a0*/  SHF.R.U64 R40, R8, 0x10, R9 ;  /* 0x0000001008287819 */ /* 0x000fe20000001209 */
[----:B------:R-:W-:Y:S01]  /*b5b0*/  IMAD.MOV.U32 R37, RZ, RZ, R25 ;  /* 0x000000ffff257224 */ /* 0x000fe200078e0019 */
[----:B------:R-:W-:Y:S01]  /*b5c0*/  SHF.R.U32.HI R41, RZ, 0x10, R9 ;  /* 0x00000010ff297819 */ /* 0x000fe20000011609 */
[----:B------:R-:W-:Y:S01]  /*b5d0*/  IMAD.MOV.U32 R27, RZ, RZ, R11 ;  /* 0x000000ffff1b7224 */ /* 0x000fe200078e000b */
[----:B------:R-:W-:Y:S01]  /*b5e0*/  MOV R26, R10 ;  /* 0x0000000a001a7202 */ /* 0x000fe20000000f00 */
[----:B------:R-:W-:Y:S01]  /*b5f0*/  IMAD.MOV.U32 R35, RZ, RZ, R13 ;  /* 0x000000ffff237224 */ /* 0x000fe200078e000d */
[----:B------:R-:W-:Y:S01]  /*b600*/  SHF.R.U64 R38, R10, 0x10, R11 ;  /* 0x000000100a267819 */ /* 0x000fe2000000120b */
[----:B------:R-:W-:Y:S01]  /*b610*/  IMAD.MOV.U32 R10, RZ, RZ, R7 ;  /* 0x000000ffff0a7224 */ /* 0x000fe200078e0007 */
[----:B------:R-:W-:-:S02]  /*b620*/  MOV R9, R6 ;  /* 0x0000000600097202 */ /* 0x000fc40000000f00 */
[----:B------:R-:W-:Y:S01]  /*b630*/  SHF.R.U64 R42, R6, 0x10, R7 ;  /* 0x00000010062a7819 */ /* 0x000fe20000001207 */
[--C-:B------:R-:W-:Y:S01]  /*b640*/  IMAD.MOV.U32 R6, RZ, RZ, R5.reuse ;  /* 0x000000ffff067224 */ /* 0x100fe200078e0005 */
[----:B------:R-:W-:Y:S02]  /*b650*/  MOV R8, R4 ;  /* 0x0000000400087202 */ /* 0x000fe40000000f00 */
[----:B------:R-:W-:Y:S02]  /*b660*/  SHF.R.U64 R44, R4, 0x10, R5 ;  /* 0x00000010042c7819 */ /* 0x000fe40000001205 */
[----:B------:R-:W-:Y:S02]  /*b670*/  MOV R36, R24 ;  /* 0x0000001800247202 */ /* 0x000fe40000000f00 */
[--C-:B------:R-:W-:Y:S02]  /*b680*/  SHF.R.U64 R46, R24, 0x10, R25.reuse ;  /* 0x00000010182e7819 */ /* 0x100fe40000001219 */
[----:B------:R-:W-:Y:S01]  /*b690*/  SHF.R.U32.HI R47, RZ, 0x10, R25 ;  /* 0x00000010ff2f7819 */ /* 0x000fe20000011619 */
[----:B------:R-:W-:Y:S01]  /*b6a0*/  IMAD.MOV.U32 R25, RZ, RZ, R15 ;  /* 0x000000ffff197224 */ /* 0x000fe200078e000f */
[----:B------:R-:W-:-:S02]  /*b6b0*/  SHF.R.U32.HI R39, RZ, 0x10, R11 ;  /* 0x00000010ff277819 */ /* 0x000fc4000001160b */
[----:B------:R-:W-:Y:S02]  /*b6c0*/  SHF.R.U32.HI R43, RZ, 0x10, R7 ;  /* 0x00000010ff2b7819 */ /* 0x000fe40000011607 */
[----:B------:R-:W-:Y:S02]  /*b6d0*/  SHF.R.U32.HI R45, RZ, 0x10, R5 ;  /* 0x00000010ff2d7819 */ /* 0x000fe40000011605 */
[----:B------:R-:W-:Y:S02]  /*b6e0*/  MOV R24, R14 ;  /* 0x0000000e00187202 */ /* 0x000fe40000000f00 */
[--C-:B------:R-:W-:Y:S02]  /*b6f0*/  SHF.R.U64 R48, R14, 0x10, R15.reuse ;  /* 0x000000100e307819 */ /* 0x100fe4000000120f */
[----:B------:R-:W-:Y:S02]  /*b700*/  SHF.R.U32.HI R49, RZ, 0x10, R15 ;  /* 0x00000010ff317819 */ /* 0x000fe4000001160f */
[----:B------:R-:W-:-:S02]  /*b710*/  MOV R34, R12 ;  /* 0x0000000c00227202 */ /* 0x000fc40000000f00 */
[--C-:B------:R-:W-:Y:S02]  /*b720*/  SHF.R.U64 R50, R12, 0x10, R13.reuse ;  /* 0x000000100c327819 */ /* 0x100fe4000000120d */
[----:B------:R-:W-:Y:S02]  /*b730*/  SHF.R.U32.HI R51, RZ, 0x10, R13 ;  /* 0x00000010ff337819 */ /* 0x000fe4000001160d */
[----:B--2---:R-:W-:Y:S01]  /*b740*/  LEA.HI R4, R52, R52, RZ, 0x1 ;  /* 0x0000003434047211 */ /* 0x004fe200078f08ff */
[----:B------:R-:W-:Y:S06]  /*b750*/  BRA.DIV UR4, `(.L_x_582) ;  /* 0x000001aa04407947 */ /* 0x000fec000b800000 */
.L_x_796:
[----:B------:R-:W-:Y:S01]  /*b760*/  UMOV UR4, 0xffffffff ;  /* 0xffffffff00047882 */ /* 0x000fe20000000000 */
[----:B------:R-:W-:Y:S02]  /*b770*/  LOP3.LUT R4, R4, 0xfffffffe, RZ, 0xc0, !PT ;  /* 0xfffffffe04047812 */ /* 0x000fe400078ec0ff */
[----:B------:R-:W-:Y:S05]  /*b780*/  BRA.DIV UR4, `(.L_x_583) ;  /* 0x000001aa045c7947 */ /* 0x000fea000b800000 */
.L_x_799:
[----:B------:R-:W-:Y:S01]  /*b790*/  UMOV UR4, 0xffffffff ;  /* 0xffffffff00047882 */ /* 0x000fe20000000000 */
[----:B------:R-:W-:Y:S02]  /*b7a0*/  IADD3 R4, R52, -R4, RZ ;  /* 0x8000000434047210 */ /* 0x000fe40007ffe0ff */
[----:B------:R-:W-:Y:S05]  /*b7b0*/  BRA.DIV UR4, `(.L_x_584) ;  /* 0x000001aa04787947 */ /* 0x000fea000b800000 */
.L_x_802:
[----:B------:R-:W-:Y:S01]  /*b7c0*/  UMOV UR4, 0xffffffff ;  /* 0xffffffff00047882 */ /* 0x000fe20000000000 */
[----:B------:R-:W-:Y:S02]  /*b7d0*/  SHF.L.U32 R5, R4, 0x1f, RZ ;  /* 0x0000001f04057819 */ /* 0x000fe400000006ff */
[----:B------:R-:W-:Y:S05]  /*b7e0*/  BRA.DIV UR4, `(.L_x_585) ;  /* 0x000001aa04947947 */ /* 0x000fea000b800000 */
.L_x_805:
[----:B------:R-:W0:Y:S01]  /*b7f0*/  SYNCS.PHASECHK.TRANS64.TRYWAIT P1, [R16+URZ+0x38800], R5 ;  /* 0x03880005100075a7 */ /* 0x000e22000802017f */
[----:B------:R-:W-:Y:S01]  /*b800*/  IMAD.MOV.U32 R4, RZ, RZ, R20 ;  /* 0x000000ffff047224 */ /* 0x000fe200078e0014 */
[----:B------:R-:W-:Y:S01]  /*b810*/  MOV R7, R21 ;  /* 0x0000001500077202 */ /* 0x000fe20000000f00 */
[----:B------:R-:W-:Y:S01]  /*b820*/  BSSY B1, `(.L_x_586) ;  /* 0x0000013000017945 */ /* 0x000fe20003800000 */
[--C-:B------:R-:W-:Y:S02]  /*b830*/  SHF.R.U64 R11, R20, 0x10, R21.reuse ;  /* 0x00000010140b7819 */ /* 0x100fe40000001215 */
[----:B------:R-:W-:Y:S02]  /*b840*/  SHF.R.U32.HI R30, RZ, 0x10, R21 ;  /* 0x00000010ff1e7819 */ /* 0x000fe40000011615 */
[----:B------:R-:W-:Y:S02]  /*b850*/  PRMT R26, R26, 0x5410, R27 ;  /* 0x000054101a1a7816 */ /* 0x000fe4000000001b */
[----:B------:R-:W-:-:S02]  /*b860*/  PRMT R12, R9, 0x5410, R10 ;  /* 0x00005410090c7816 */ /* 0x000fc4000000000a */
[----:B------:R-:W-:Y:S02]  /*b870*/  PRMT R24, R24, 0x5410, R25 ;  /* 0x0000541018187816 */ /* 0x000fe40000000019 */
[----:B------:R-:W-:Y:S02]  /*b880*/  PRMT R27, R38, 0x5410, R39 ;  /* 0x00005410261b7816 */ /* 0x000fe40000000027 */
[----:B------:R-:W-:Y:S02]  /*b890*/  PRMT R20, R32, 0x5410, R33 ;  /* 0x0000541020147816 */ /* 0x000fe40000000021 */
[----:B------:R-:W-:Y:S02]  /*b8a0*/  PRMT R21, R40, 0x5410, R41 ;  /* 0x0000541028157816 */ /* 0x000fe40000000029 */
        /* <DEDUP_REMOVED lines=8> */
[----:B------:R-:W-:Y:S01]  /*b930*/  PRMT R10, R4, 0x5410, R7 ;  /* 0x00005410040a7816 */ /* 0x000fe20000000007 */
[----:B0-----:R-:W-:Y:S06]  /*b940*/  @!P1 BRA `(.L_x_587) ;  /* 0x000001a800649947 */ /* 0x001fec0003800000 */
.L_x_806:
[----:B------:R-:W-:Y:S05]  /*b950*/  BSYNC B1 ;  /* 0x0000000000017941 */ /* 0x000fea0003800000 */
.L_x_586:
[----:B------:R-:W-:Y:S01]  /*b960*/  BSSY B1, `(.L_x_588) ;  /* 0x00000aa000017945 */ /* 0x000fe20003800000 */
[----:B------:R-:W-:-:S03]  /*b970*/  PRMT R11, R11, 0x5410, R30 ;  /* 0x000054100b0b7816 */ /* 0x000fc6000000001e */
[----:B------:R-:W-:Y:S05]  /*b980*/  @P0 BRA `(.L_x_589) ;  /* 0x00000008009c0947 */ /* 0x000fea0003800000 */
[----:B0-----:R-:W0:Y:S01]  /*b990*/  LDC R5, c[0x0][0x3d4] ;  /* 0x0000f500ff057b82 */ /* 0x001e220000000800 */
[----:B------:R-:W-:Y:S01]  /*b9a0*/  BSSY B2, `(.L_x_590) ;  /* 0x000002c000027945 */ /* 0x000fe20003800000 */
[-C--:B0-----:R-:W-:Y:S02]  /*b9b0*/  ISETP.GE.AND P0, PT, R22, R5.reuse, PT ;  /* 0x000000051600720c */ /* 0x081fe40003f06270 */
[-C--:B------:R-:W-:Y:S02]  /*b9c0*/  ISETP.GE.AND P1, PT, R215, R5.reuse, PT ;  /* 0x00000005d700720c */ /* 0x080fe40003f26270 */
[-C--:B------:R-:W-:Y:S02]  /*b9d0*/  ISETP.GE.AND P2, PT, R214, R5.reuse, PT ;  /* 0x00000005d600720c */ /* 0x080fe40003f46270 */
[----:B------:R-:W-:-:S07]  /*b9e0*/  ISETP.GE.AND P3, PT, R216, R5, PT ;  /* 0x00000005d800720c */ /* 0x000fce0003f66270 */
[----:B------:R-:W-:Y:S06]  /*b9f0*/  @P0 BRA `(.L_x_591) ;  /* 0x0000000000980947 */ /* 0x000fec0003800000 */
[----:B------:R-:W0:Y:S01]  /*ba00*/  LDS.128 R4, [R3] ;  /* 0x0000000003047984 */ /* 0x000e220000000c00 */
[----:B------:R-:W-:Y:S02]  /*ba10*/  HADD2.F32 R37, -RZ, R28.H0_H0 ;  /* 0x2000001cff257230 */ /* 0x000fe40000004100 */
[----:B------:R-:W-:Y:S02]  /*ba20*/  HADD2.F32 R35, -RZ, R26.H0_H0 ;  /* 0x2000001aff237230 */ /* 0x000fe40000004100 */
[----:B------:R-:W-:Y:S02]  /*ba30*/  HADD2.F32 R34, -RZ, R27.H0_H0 ;  /* 0x2000001bff227230 */ /* 0x000fe40000004100 */
[----:B------:R-:W-:Y:S02]  /*ba40*/  HADD2.F32 R36, -RZ, R29.H0_H0 ;  /* 0x2000001dff247230 */ /* 0x000fe40000004100 */
[--C-:B0-----:R-:W-:Y:S02]  /*ba50*/  HADD2.F32 R30, -RZ, R4.reuse.H0_H0 ;  /* 0x20000004ff1e7230 */ /* 0x101fe40000004100 */
[----:B------:R-:W-:-:S02]  /*ba60*/  HADD2.F32 R4, -RZ, R4.H1_H1 ;  /* 0x30000004ff047230 */ /* 0x000fc40000004100 */
[--C-:B------:R-:W-:Y:S02]  /*ba70*/  HADD2.F32 R31, -RZ, R5.reuse.H0_H0 ;  /* 0x20000005ff1f7230 */ /* 0x100fe40000004100 */
[----:B------:R-:W-:Y:S02]  /*ba80*/  HADD2.F32 R5, -RZ, R5.H1_H1 ;  /* 0x30000005ff057230 */ /* 0x000fe40000004100 */
[C---:B------:R-:W-:Y:S01]  /*ba90*/  FMUL.FTZ R39, R4.reuse, R37 ;  /* 0x0000002504277220 */ /* 0x040fe20000410000 */
[-C--:B------:R-:W-:Y:S01]  /*baa0*/  FMUL.FTZ R4, R4, R35.reuse ;  /* 0x0000002304047220 */ /* 0x080fe20000410000 */
[--C-:B------:R-:W-:Y:S02]  /*bab0*/  HADD2.F32 R32, -RZ, R6.reuse.H0_H0 ;  /* 0x20000006ff207230 */ /* 0x100fe40000004100 */
[----:B------:R-:W-:Y:S02]  /*bac0*/  HADD2.F32 R33, -RZ, R7.H0_H0 ;  /* 0x20000007ff217230 */ /* 0x000fe40000004100 */
[C---:B------:R-:W-:Y:S01]  /*bad0*/  FMUL.FTZ R40, R5.reuse, R36 ;  /* 0x0000002405287220 */ /* 0x040fe20000410000 */
[C---:B------:R-:W-:Y:S01]  /*bae0*/  FFMA.FTZ R39, R30.reuse, R35, -R39 ;  /* 0x000000231e277223 */ /* 0x040fe20000010827 */
[----:B------:R-:W-:Y:S01]  /*baf0*/  FFMA.FTZ R38, R30, R37, R4 ;  /* 0x000000251e267223 */ /* 0x000fe20000010004 */
[----:B------:R-:W-:Y:S01]  /*bb00*/  FMUL.FTZ R42, R5, R34 ;  /* 0x00000022052a7220 */ /* 0x000fe20000410000 */
[----:B------:R-:W-:-:S02]  /*bb10*/  HADD2.F32 R6, -RZ, R6.H1_H1 ;  /* 0x30000006ff067230 */ /* 0x000fc40000004100 */
[C---:B------:R-:W-:Y:S01]  /*bb20*/  FFMA.FTZ R40, R31.reuse, R34, -R40 ;  /* 0x000000221f287223 */ /* 0x040fe20000010828 */
[----:B------:R-:W-:Y:S02]  /*bb30*/  HADD2.F32 R7, -RZ, R7.H1_H1 ;  /* 0x30000007ff077230 */ /* 0x000fe40000004100 */
[----:B------:R-:W-:Y:S01]  /*bb40*/  FFMA.FTZ R31, R31, R36, R42 ;  /* 0x000000241f1f7223 */ /* 0x000fe2000001002a */
[----:B------:R-:W-:Y:S02]  /*bb50*/  HADD2.F32 R35, -RZ, R28.H1_H1 ;  /* 0x3000001cff237230 */ /* 0x000fe40000004100 */
[----:B------:R-:W-:Y:S02]  /*bb60*/  HADD2.F32 R5, -RZ, R26.H1_H1 ;  /* 0x3000001aff057230 */ /* 0x000fe40000004100 */
[----:B------:R-:W-:Y:S02]  /*bb70*/  HADD2.F32 R30, -RZ, R29.H1_H1 ;  /* 0x3000001dff1e7230 */ /* 0x000fe40000004100 */
[----:B------:R-:W-:Y:S01]  /*bb80*/  FMUL.FTZ R37, R6, R35 ;  /* 0x0000002306257220 */ /* 0x000fe20000410000 */
[----:B------:R-:W-:-:S02]  /*bb90*/  HADD2.F32 R4, -RZ, R27.H1_H1 ;  /* 0x3000001bff047230 */ /* 0x000fc40000004100 */
[-C--:B------:R-:W-:Y:S01]  /*bba0*/  FMUL.FTZ R34, R6, R5.reuse ;  /* 0x0000000506227220 */ /* 0x080fe20000410000 */
[C---:B------:R-:W-:Y:S01]  /*bbb0*/  FMUL.FTZ R36, R7.reuse, R30 ;  /* 0x0000001e07247220 */ /* 0x040fe20000410000 */
[C---:B------:R-:W-:Y:S01]  /*bbc0*/  FFMA.FTZ R6, R32.reuse, R5, -R37 ;  /* 0x0000000520067223 */ /* 0x040fe20000010825 */
[-C--:B------:R-:W-:Y:S01]  /*bbd0*/  FMUL.FTZ R41, R7, R4.reuse ;  /* 0x0000000407297220 */ /* 0x080fe20000410000 */
[----:B------:R-:W-:Y:S01]  /*bbe0*/  FFMA.FTZ R35, R32, R35, R34 ;  /* 0x0000002320237223 */ /* 0x000fe20000010022 */
[C---:B------:R-:W-:Y:S01]  /*bbf0*/  FFMA.FTZ R7, R33.reuse, R4, -R36 ;  /* 0x0000000421077223 */ /* 0x040fe20000010824 */
[----:B------:R-:W-:Y:S01]  /*bc00*/  F2FP.F16.F32.PACK_AB R4, R38, R39 ;  /* 0x000000272604723e */ /* 0x000fe200000000ff */
[----:B------:R-:W-:Y:S01]  /*bc10*/  FFMA.FTZ R30, R33, R30, R41 ;  /* 0x0000001e211e7223 */ /* 0x000fe20000010029 */
[----:B------:R-:W-:Y:S02]  /*bc20*/  F2FP.F16.F32.PACK_AB R5, R31, R40 ;  /* 0x000000281f05723e */ /* 0x000fe400000000ff */
[----:B------:R-:W-:-:S02]  /*bc30*/  F2FP.F16.F32.PACK_AB R6, R35, R6 ;  /* 0x000000062306723e */ /* 0x000fc400000000ff */
[----:B------:R-:W-:-:S05]  /*bc40*/  F2FP.F16.F32.PACK_AB R7, R30, R7 ;  /* 0x000000071e07723e */ /* 0x000fca00000000ff */
[----:B------:R0:W-:Y:S02]  /*bc50*/  STS.128 [R3], R4 ;  /* 0x0000000403007388 */ /* 0x0001e40000000c00 */
.L_x_591:
[----:B------:R-:W-:Y:S05]  /*bc60*/  BSYNC B2 ;  /* 0x0000000000027941 */ /* 0x000fea0003800000 */
.L_x_590:
[----:B------:R-:W-:Y:S04]  /*bc70*/  BSSY B2, `(.L_x_592) ;  /* 0x0000028000027945 */ /* 0x000fe80003800000 */
[----:B------:R-:W-:Y:S05]  /*bc80*/  @P1 BRA `(.L_x_593) ;  /* 0x0000000000981947 */ /* 0x000fea0003800000 */
[----:B0-----:R-:W0:Y:S01]  /*bc90*/  LDS.128 R4, [R3+0x4000] ;  /* 0x0040000003047984 */ /* 0x001e220000000c00 */
        /* <DEDUP_REMOVED lines=36> */
[----:B------:R1:W-:Y:S02]  /*bee0*/  STS.128 [R3+0x4000], R4 ;  /* 0x0040000403007388 */ /* 0x0003e40000000c00 */
.L_x_593:
[----:B------:R-:W-:Y:S05]  /*bef0*/  BSYNC B2 ;  /* 0x0000000000027941 */ /* 0x000fea0003800000 */
.L_x_592:
[----:B------:R-:W-:Y:S04]  /*bf00*/  BSSY B2, `(.L_x_594) ;  /* 0x0000028000027945 */ /* 0x000fe80003800000 */
[----:B------:R-:W-:Y:S05]  /*bf10*/  @P2 BRA `(.L_x_595) ;  /* 0x0000000000982947 */ /* 0x000fea0003800000 */
[----:B01----:R-:W0:Y:S01]  /*bf20*/  LDS.128 R4, [R3+0x8000] ;  /* 0x0080000003047984 */ /* 0x003e220000000c00 */
        /* <DEDUP_REMOVED lines=37> */
.L_x_595:
[----:B------:R-:W-:Y:S05]  /*c180*/  BSYNC B2 ;  /* 0x0000000000027941 */ /* 0x000fea0003800000 */
.L_x_594:
[----:B------:R-:W-:Y:S05]  /*c190*/  @P3 BRA `(.L_x_589) ;  /* 0x0000000000983947 */ /* 0x000fea0003800000 */
[----:B012---:R-:W0:Y:S01]  /*c1a0*/  LDS.128 R4, [R3+0xc000] ;  /* 0x00c0000003047984 */ /* 0x007e220000000c00 */
        /* <DEDUP_REMOVED lines=37> */
.L_x_589:
[----:B------:R-:W-:Y:S05]  /*c400*/  BSYNC B1 ;  /* 0x0000000000017941 */ /* 0x000fea0003800000 */
.L_x_588:
[----:B------:R-:W-:Y:S01]  /*c410*/  ISETP.GE.AND P0, PT, R217, R0, PT ;  /* 0x00000000d900720c */ /* 0x000fe20003f06270 */
[----:B------:R-:W-:-:S12]  /*c420*/  BSSY B1, `(.L_x_596) ;  /* 0x00000a9000017945 */ /* 0x000fd80003800000 */
[----:B------:R-:W-:Y:S05]  /*c430*/  @P0 BRA `(.L_x_597) ;  /* 0x00000008009c0947 */ /* 0x000fea0003800000 */
[----:B0123--:R-:W0:Y:S01]  /*c440*/  LDC R5, c[0x0][0x3d4] ;  /* 0x0000f500ff057b82 */ /* 0x00fe220000000800 */
[----:B------:R-:W-:Y:S01]  /*c450*/  BSSY B2, `(.L_x_598) ;  /* 0x000002c000027945 */ /* 0x000fe20003800000 */
[-C--:B0-----:R-:W-:Y:S02]  /*c460*/  ISETP.GE.AND P0, PT, R22, R5.reuse, PT ;  /* 0x000000051600720c */ /* 0x081fe40003f06270 */
[-C--:B------:R-:W-:Y:S02]  /*c470*/  ISETP.GE.AND P1, PT, R215, R5.reuse, PT ;  /* 0x00000005d700720c */ /* 0x080fe40003f26270 */
[-C--:B------:R-:W-:Y:S02]  /*c480*/  ISETP.GE.AND P2, PT, R214, R5.reuse, PT ;  /* 0x00000005d600720c */ /* 0x080fe40003f46270 */
[----:B------:R-:W-:-:S07]  /*c490*/  ISETP.GE.AND P3, PT, R216, R5, PT ;  /* 0x00000005d800720c */ /* 0x000fce0003f66270 */
[----:B------:R-:W-:Y:S06]  /*c4a0*/  @P0 BRA `(.L_x_599) ;  /* 0x0000000000980947 */ /* 0x000fec0003800000 */
[----:B------:R-:W0:Y:S01]  /*c4b0*/  LDS.128 R4, [R3+0x1000] ;  /* 0x0010000003047984 */ /* 0x000e220000000c00 */
[----:B------:R-:W-:Y:S02]  /*c4c0*/  HADD2.F32 R36, -RZ, R26.H0_H0 ;  /* 0x2000001aff247230 */ /* 0x000fe40000004100 */
[--C-:B------:R-:W-:Y:S02]  /*c4d0*/  HADD2.F32 R38, -RZ, R28.reuse.H0_H0 ;  /* 0x2000001cff267230 */ /* 0x100fe40000004100 */
[----:B------:R-:W-:Y:S02]  /*c4e0*/  HADD2.F32 R41, -RZ, R29.H0_H0 ;  /* 0x2000001dff297230 */ /* 0x000fe40000004100 */
[----:B------:R-:W-:Y:S02]  /*c4f0*/  HADD2.F32 R39, -RZ, R27.H0_H0 ;  /* 0x2000001bff277230 */ /* 0x000fe40000004100 */
[----:B------:R-:W-:Y:S02]  /*c500*/  HADD2.F32 R40, -RZ, R28.H1_H1 ;  /* 0x3000001cff287230 */ /* 0x000fe40000004100 */
[----:B------:R-:W-:-:S02]  /*c510*/  HADD2.F32 R43, -RZ, R29.H1_H1 ;  /* 0x3000001dff2b7230 */ /* 0x000fc40000004100 */
[--C-:B0-----:R-:W-:Y:S02]  /*c520*/  HADD2.F32 R30, -RZ, R4.reuse.H0_H0 ;  /* 0x20000004ff1e7230 */ /* 0x101fe40000004100 */
[----:B------:R-:W-:Y:S02]  /*c530*/  HADD2.F32 R4, -RZ, R4.H1_H1 ;  /* 0x30000004ff047230 */ /* 0x000fe40000004100 */
[--C-:B------:R-:W-:Y:S02]  /*c540*/  HADD2.F32 R31, -RZ, R5.reuse.H0_H0 ;  /* 0x20000005ff1f7230 */ /* 0x100fe40000004100 */
[----:B------:R-:W-:Y:S02]  /*c550*/  HADD2.F32 R5, -RZ, R5.H1_H1 ;  /* 0x30000005ff057230 */ /* 0x000fe40000004100 */
[-C--:B------:R-:W-:Y:S01]  /*c560*/  FMUL.FTZ R35, R38, R4.reuse ;  /* 0x0000000426237220 */ /* 0x080fe20000410000 */
[----:B------:R-:W-:Y:S01]  /*c570*/  FMUL.FTZ R37, R36, R4 ;  /* 0x0000000424257220 */ /* 0x000fe20000410000 */
[----:B------:R-:W-:-:S02]  /*c580*/  HADD2.F32 R32, -RZ, R6.H0_H0 ;  /* 0x20000006ff207230 */ /* 0x000fc40000004100 */
[-C--:B------:R-:W-:Y:S01]  /*c590*/  FMUL.FTZ R34, R41, R5.reuse ;  /* 0x0000000529227220 */ /* 0x080fe20000410000 */
[-C--:B------:R-:W-:Y:S01]  /*c5a0*/  FFMA.FTZ R4, R36, R30.reuse, -R35 ;  /* 0x0000001e24047223 */ /* 0x080fe20000010823 */
[----:B------:R-:W-:Y:S01]  /*c5b0*/  FFMA.FTZ R37, R38, R30, R37 ;  /* 0x0000001e26257223 */ /* 0x000fe20000010025 */
[C---:B------:R-:W-:Y:S01]  /*c5c0*/  FMUL.FTZ R30, R39.reuse, R5 ;  /* 0x00000005271e7220 */ /* 0x040fe20000410000 */
[--C-:B------:R-:W-:Y:S02]  /*c5d0*/  HADD2.F32 R33, -RZ, R7.reuse.H0_H0 ;  /* 0x20000007ff217230 */ /* 0x100fe40000004100 */
[-C--:B------:R-:W-:Y:S01]  /*c5e0*/  FFMA.FTZ R5, R39, R31.reuse, -R34 ;  /* 0x0000001f27057223 */ /* 0x080fe20000010822 */
[----:B------:R-:W-:Y:S02]  /*c5f0*/  HADD2.F32 R6, -RZ, R6.H1_H1 ;  /* 0x30000006ff067230 */ /* 0x000fe40000004100 */
[----:B------:R-:W-:Y:S01]  /*c600*/  FFMA.FTZ R30, R41, R31, R30 ;  /* 0x0000001f291e7223 */ /* 0x000fe2000001001e */
[----:B------:R-:W-:Y:S01]  /*c610*/  HADD2.F32 R7, -RZ, R7.H1_H1 ;  /* 0x30000007ff077230 */ /* 0x000fe20000004100 */
[----:B------:R-:W-:Y:S01]  /*c620*/  F2FP.F16.F32.PACK_AB R4, R37, R4 ;  /* 0x000000042504723e */ /* 0x000fe200000000ff */
[----:B------:R-:W-:-:S02]  /*c630*/  HADD2.F32 R38, -RZ, R26.H1_H1 ;  /* 0x3000001aff267230 */ /* 0x000fc40000004100 */
[-C--:B------:R-:W-:Y:S01]  /*c640*/  FMUL.FTZ R31, R40, R6.reuse ;  /* 0x00000006281f7220 */ /* 0x080fe20000410000 */
[----:B------:R-:W-:Y:S02]  /*c650*/  HADD2.F32 R39, -RZ, R27.H1_H1 ;  /* 0x3000001bff277230 */ /* 0x000fe40000004100 */
[----:B------:R-:W-:Y:S01]  /*c660*/  FMUL.FTZ R34, R43, R7 ;  /* 0x000000072b227220 */ /* 0x000fe20000410000 */
[----:B------:R-:W-:Y:S01]  /*c670*/  F2FP.F16.F32.PACK_AB R5, R30, R5 ;  /* 0x000000051e05723e */ /* 0x000fe200000000ff */
[C---:B------:R-:W-:Y:S01]  /*c680*/  FMUL.FTZ R35, R38.reuse, R6 ;  /* 0x0000000626237220 */ /* 0x040fe20000410000 */
[-C--:B------:R-:W-:Y:S01]  /*c690*/  FFMA.FTZ R6, R38, R32.reuse, -R31 ;  /* 0x0000002026067223 */ /* 0x080fe2000001081f */
[C---:B------:R-:W-:Y:S01]  /*c6a0*/  FMUL.FTZ R36, R39.reuse, R7 ;  /* 0x0000000727247220 */ /* 0x040fe20000410000 */
[-C--:B------:R-:W-:Y:S01]  /*c6b0*/  FFMA.FTZ R7, R39, R33.reuse, -R34 ;  /* 0x0000002127077223 */ /* 0x080fe20000010822 */
[----:B------:R-:W-:Y:S02]  /*c6c0*/  FFMA.FTZ R35, R40, R32, R35 ;  /* 0x0000002028237223 */ /* 0x000fe40000010023 */
[----:B------:R-:W-:-:S03]  /*c6d0*/  FFMA.FTZ R36, R43, R33, R36 ;  /* 0x000000212b247223 */ /* 0x000fc60000010024 */
[----:B------:R-:W-:Y:S02]  /*c6e0*/  F2FP.F16.F32.PACK_AB R6, R35, R6 ;  /* 0x000000062306723e */ /* 0x000fe400000000ff */
[----:B------:R-:W-:-:S05]  /*c6f0*/  F2FP.F16.F32.PACK_AB R7, R36, R7 ;  /* 0x000000072407723e */ /* 0x000fca00000000ff */
[----:B------:R0:W-:Y:S02]  /*c700*/  STS.128 [R3+0x1000], R4 ;  /* 0x0010000403007388 */ /* 0x0001e40000000c00 */
.L_x_599:
[----:B------:R-:W-:Y:S05]  /*c710*/  BSYNC B2 ;  /* 0x0000000000027941 */ /* 0x000fea0003800000 */
.L_x_598:
[----:B------:R-:W-:Y:S04]  /*c720*/  BSSY B2, `(.L_x_600) ;  /* 0x0000028000027945 */ /* 0x000fe80003800000 */
[----:B------:R-:W-:Y:S05]  /*c730*/  @P1 BRA `(.L_x_601) ;  /* 0x0000000000981947 */ /* 0x000fea0003800000 */
[----:B0-----:R-:W0:Y:S01]  /*c740*/  LDS.128 R4, [R3+0x5000] ;  /* 0x0050000003047984 */ /* 0x001e220000000c00 */
        /* <DEDUP_REMOVED lines=37> */
.L_x_601:
[----:B------:R-:W-:Y:S05]  /*c9a0*/  BSYNC B2 ;  /* 0x0000000000027941 */ /* 0x000fea0003800000 */
.L_x_600:
[----:B------:R-:W-:Y:S04]  /*c9b0*/  BSSY B2, `(.L_x_602) ;  /* 0x0000028000027945 */ /* 0x000fe80003800000 */
[----:B------:R-:W-:Y:S05]  /*c9c0*/  @P2 BRA `(.L_x_603) ;  /* 0x0000000000982947 */ /* 0x000fea0003800000 */
[----:B01----:R-:W0:Y:S01]  /*c9d0*/  LDS.128 R4, [R3+0x9000] ;  /* 0x0090000003047984 */ /* 0x003e220000000c00 */
        /* <DEDUP_REMOVED lines=37> */
.L_x_603:
[----:B------:R-:W-:Y:S05]  /*cc30*/  BSYNC B2 ;  /* 0x0000000000027941 */ /* 0x000fea0003800000 */
.L_x_602:
[----:B------:R-:W-:Y:S05]  /*cc40*/  @P3 BRA `(.L_x_597) ;  /* 0x0000000000983947 */ /* 0x000fea0003800000 */
[----:B012---:R-:W0:Y:S01]  /*cc50*/  LDS.128 R4, [R3+0xd000] ;  /* 0x00d0000003047984 */ /* 0x007e220000000c00 */
        /* <DEDUP_REMOVED lines=37> */
.L_x_597:
[----:B------:R-:W-:Y:S05]  /*ceb0*/  BSYNC B1 ;  /* 0x0000000000017941 */ /* 0x000fea0003800000 */
.L_x_596:
[----:B------:R-:W-:Y:S01]  /*cec0*/  ISETP.GE.AND P0, PT, R218, R0, PT ;  /* 0x00000000da00720c */ /* 0x000fe20003f06270 */
[----:B------:R-:W-:-:S12]  /*ced0*/  BSSY B1, `(.L_x_604) ;  /* 0x00000a9000017945 */ /* 0x000fd80003800000 */
[----:B------:R-:W-:Y:S05]  /*cee0*/  @P0 BRA `(.L_x_605) ;  /* 0x00000008009c0947 */ /* 0x000fea0003800000 */
[----:B01234-:R-:W0:Y:S01]  /*cef0*/  LDC R5, c[0x0][0x3d4] ;  /* 0x0000f500ff057b82 */ /* 0x01fe220000000800 */
        /* <DEDUP_REMOVED lines=44> */
.L_x_607:
[----:B------:R-:W-:Y:S05]  /*d1c0*/  BSYNC B2 ;  /* 0x0000000000027941 */ /* 0x000fea0003800000 */
.L_x_606:
        /* <DEDUP_REMOVED lines=40> */
.L_x_609:
[----:B------:R-:W-:Y:S05]  /*d450*/  BSYNC B2 ;  /* 0x0000000000027941 */ /* 0x000fea0003800000 */
.L_x_608:
        /* <DEDUP_REMOVED lines=40> */
.L_x_611:
[----:B------:R-:W-:Y:S05]  /*d6e0*/  BSYNC B2 ;  /* 0x0000000000027941 */ /* 0x000fea0003800000 */
.L_x_610:
        /* <DEDUP_REMOVED lines=39> */
.L_x_605:
[----:B------:R-:W-:Y:S05]  /*d960*/  BSYNC B1 ;  /* 0x0000000000017941 */ /* 0x000fea0003800000 */
.L_x_604:
[----:B01234-:R-:W2:Y:S02]  /*d970*/  LDL R4, [R1+0x70] ;  /* 0x0000700001047983 */ /* 0x01fea40000100800 */
[----:B--2---:R-:W-:-:S13]  /*d980*/  ISETP.GE.AND P0, PT, R4, R0, PT ;  /* 0x000000000400720c */ /* 0x004fda0003f06270 */
[----:B------:R-:W-:Y:S05]  /*d990*/  @P0 BRA `(.L_x_612) ;  /* 0x0000003c00e40947 */ /* 0x000fea0003800000 */
[----:B------:R-:W0:Y:S01]  /*d9a0*/  LDC R5, c[0x0][0x3d4] ;  /* 0x0000f500ff057b82 */ /* 0x000e220000000800 */
        /* <DEDUP_REMOVED lines=8> */
[----:B------:R-:W-:Y:S02]  /*da30*/  HADD2.F32 R40, -RZ, R29.H0_H0 ;  /* 0x2000001dff287230 */ /* 0x000fe40000004100 */
        /* <DEDUP_REMOVED lines=12> */
[----:B------:R-:W-:Y:S01]  /*db00*/  FFMA.FTZ R4, R34, R0, -R33 ;  /* 0x0000000022047223 */ /* 0x000fe20000010821 */
[C---:B------:R-:W-:Y:S01]  /*db10*/  FMUL.FTZ R33, R36.reuse, R5 ;  /* 0x0000000524217220 */ /* 0x040fe20000410000 */
[--C-:B------:R-:W-:Y:S02]  /*db20*/  HADD2.F32 R32, -RZ, R7.reuse.H0_H0 ;  /* 0x20000007ff207230 */ /* 0x100fe40000004100 */
[----:B------:R-:W-:Y:S01]  /*db30*/  FFMA.FTZ R5, R36, R30, -R37 ;  /* 0x0000001e24057223 */ /* 0x000fe20000010825 */
[----:B------:R-:W-:Y:S02]  /*db40*/  HADD2.F32 R6, -RZ, R6.H1_H1 ;  /* 0x30000006ff067230 */ /* 0x000fe40000004100 */
[----:B------:R-:W-:Y:S01]  /*db50*/  FFMA.FTZ R35, R38, R0, R35 ;  /* 0x0000000026237223 */ /* 0x000fe20000010023 */
[----:B------:R-:W-:Y:S02]  /*db60*/  HADD2.F32 R7, -RZ, R7.H1_H1 ;  /* 0x30000007ff077230 */ /* 0x000fe40000004100 */
[----:B------:R-:W-:Y:S01]  /*db70*/  FFMA.FTZ R30, R40, R30, R33 ;  /* 0x0000001e281e7223 */ /* 0x000fe20000010021 */
[----:B------:R-:W-:-:S02]  /*db80*/  HADD2.F32 R37, -RZ, R26.H1_H1 ;  /* 0x3000001aff257230 */ /* 0x000fc40000004100 */
[----:B------:R-:W-:Y:S01]  /*db90*/  FMUL.FTZ R0, R39, R6 ;  /* 0x0000000627007220 */ /* 0x000fe20000410000 */
[----:B------:R-:W-:Y:S02]  /*dba0*/  HADD2.F32 R26, -RZ, R27.H1_H1 ;  /* 0x3000001bff1a7230 */ /* 0x000fe40000004100 */
[----:B------:R-:W-:Y:S01]  /*dbb0*/  FMUL.FTZ R27, R28, R7 ;  /* 0x000000071c1b7220 */ /* 0x000fe20000410000 */
[----:B------:R-:W-:Y:S01]  /*dbc0*/  F2FP.F16.F32.PACK_AB R4, R35, R4 ;  /* 0x000000042304723e */ /* 0x000fe200000000ff */
[C---:B------:R-:W-:Y:S01]  /*dbd0*/  FMUL.FTZ R6, R37.reuse, R6 ;  /* 0x0000000625067220 */ /* 0x040fe20000410000 */
[----:B------:R-:W-:Y:S01]  /*dbe0*/  FFMA.FTZ R0, R37, R31, -R0 ;  /* 0x0000001f25007223 */ /* 0x000fe20000010800 */
[C---:B------:R-:W-:Y:S01]  /*dbf0*/  FMUL.FTZ R29, R26.reuse, R7 ;  /* 0x000000071a1d7220 */ /* 0x040fe20000410000 */
[-C--:B------:R-:W-:Y:S01]  /*dc00*/  FFMA.FTZ R7, R26, R32.reuse, -R27 ;  /* 0x000000201a077223 */ /* 0x080fe2000001081b */
[----:B------:R-:W-:Y:S01]  /*dc10*/  FFMA.FTZ R31, R39, R31, R6 ;  /* 0x0000001f271f7223 */ /* 0x000fe20000010006 */
[----:B------:R-:W-:Y:S01]  /*dc20*/  F2FP.F16.F32.PACK_AB R5, R30, R5 ;  /* 0x000000051e05723e */ /* 0x000fe200000000ff */
[----:B------:R-:W-:-:S03]  /*dc30*/  FFMA.FTZ R32, R28, R32, R29 ;  /* 0x000000201c207223 */ /* 0x000fc6000001001d */
[----:B------:R-:W-:Y:S02]  /*dc40*/  F2FP.F16.F32.PACK_AB R6, R31, R0 ;  /* 0x000000001f06723e */ /* 0x000fe400000000ff */
[----:B------:R-:W-:-:S05]  /*dc50*/  F2FP.F16.F32.PACK_AB R7, R32, R7 ;  /* 0x000000072007723e */ /* 0x000fca00000000ff */
[----:B------:R0:W-:Y:S02]  /*dc60*/  STS.128 [R3+0x3000], R4 ;  /* 0x0030000403007388 */ /* 0x0001e40000000c00 */
.L_x_614:
[----:B------:R-:W-:Y:S05]  /*dc70*/  BSYNC B1 ;  /* 0x0000000000017941 */ /* 0x000fea0003800000 */
.L_x_613:
[----:B------:R-:W-:Y:S04]  /*dc80*/  BSSY B1, `(.L_x_615) ;  /* 0x0000028000017945 */ /* 0x000fe80003800000 */
[----:B------:R-:W-:Y:S05]  /*dc90*/  @P1 BRA `(.L_x_616) ;  /* 0x0000000000981947 */ /* 0x000fea0003800000 */
[----:B0-----:R-:W0:Y:S01]  /*dca0*/  LDS.128 R4, [R3+0x7000] ;  /* 0x0070000003047984 */ /* 0x001e220000000c00 */
        /* <DEDUP_REMOVED lines=37> */
.L_x_616:
[----:B------:R-:W-:Y:S05]  /*df00*/  BSYNC B1 ;  /* 0x0000000000017941 */ /* 0x000fea0003800000 */
.L_x_615:
[----:B------:R-:W-:Y:S04]  /*df10*/  BSSY B1, `(.L_x_617) ;  /* 0x0000028000017945 */ /* 0x000fe80003800000 */
[----:B------:R-:W-:Y:S05]  /*df20*/  @P2 BRA `(.L_x_618) ;  /* 0x0000000000982947 */ /* 0x000fea0003800000 */
[----:B01----:R-:W0:Y:S01]  /*df30*/  LDS.128 R4, [R3+0xb000] ;  /* 0x00b0000003047984 */ /* 0x003e220000000c00 */
        /* <DEDUP_REMOVED lines=37> */
.L_x_618:
[----:B------:R-:W-:Y:S05]  /*e190*/  BSYNC B1 ;  /* 0x0000000000017941 */ /* 0x000fea0003800000 */
.L_x_617:
[----:B------:R-:W-:Y:S05]  /*e1a0*/  @P3 BRA `(.L_x_612) ;  /* 0x0000003400e03947 */ /* 0x000fea0003800000 */
[----:B012---:R-:W0:Y:S01]  /*e1b0*/  LDS.128 R4, [R3+0xf000] ;  /* 0x00f0000003047984 */ /* 0x007e220000000c00 */
        /* <DEDUP_REMOVED lines=36> */
[----:B------:R3:W-:Y:S01]  /*e400*/  STS.128 [R3+0xf000], R4 ;  /* 0x00f0000403007388 */ /* 0x0007e20000000c00 */
[----:B------:R-:W-:Y:S05]  /*e410*/  BRA `(.L_x_612) ;  /* 0x0000003400447947 */ /* 0x000fea0003800000 */
.L_x_579:
        /* <DEDUP_REMOVED lines=17> */
[----:B------:R-:W-:-:S02]  /*e530*/  CS2R R26, SRZ ;  /* 0x00000000001a7805 */ /* 0x000fc4000001ff00 */
[----:B------:R-:W-:Y:S02]  /*e540*/  CS2R R8, SRZ ;  /* 0x0000000000087805 */ /* 0x000fe4000001ff00 */
[----:B------:R-:W-:Y:S02]  /*e550*/  CS2R R10, SRZ ;  /* 0x00000000000a7805 */ /* 0x000fe4000001ff00 */
[----:B------:R-:W-:Y:S02]  /*e560*/  CS2R R4, SRZ ;  /* 0x0000000000047805 */ /* 0x000fe4000001ff00 */
[----:B------:R-:W-:Y:S01]  /*e570*/  CS2R R6, SRZ ;  /* 0x0000000000067805 */ /* 0x000fe2000001ff00 */
[----:B------:R-:W-:Y:S02]  /*e580*/  ULDC.64 UR6, c[0x0][0x208] ;  /* 0x0000820000067ab9 */ /* 0x000fe40000000a00 */
[----:B------:R0:W5:Y:S04]  /*e590*/  @!P0 LDG.E.128 R12, desc[UR6][R34.64] ;  /* 0x00000006220c8981 */ /* 0x000168000c1e1d00 */
[----:B------:R0:W5:Y:S04]  /*e5a0*/  @!P2 LDG.E.128 R24, desc[UR6][R34.64+0x80] ;  /* 0x000080062218a981 */ /* 0x000168000c1e1d00 */
[----:B------:R0:W5:Y:S04]  /*e5b0*/  @!P0 LDG.E.128 R8, desc[UR6][R36.64] ;  /* 0x0000000624088981 */ /* 0x000168000c1e1d00 */
[----:B------:R0:W5:Y:S02]  /*e5c0*/  @!P2 LDG.E.128 R4, desc[UR6][R36.64+0x80] ;  /* 0x000080062404a981 */ /* 0x000164000c1e1d00 */
.L_x_620:
[----:B------:R-:W-:Y:S05]  /*e5d0*/  BSYNC B1 ;  /* 0x0000000000017941 */ /* 0x000fea0003800000 */
.L_x_619:
[----:B------:R-:W-:Y:S01]  /*e5e0*/  UMOV UR4, 0xffffffff ;  /* 0xffffffff00047882 */ /* 0x000fe20000000000 */
[----:B0----5:R-:W-:Y:S01]  /*e5f0*/  IMAD.MOV.U32 R36, RZ, RZ, R24 ;  /* 0x000000ffff247224 */ /* 0x021fe200078e0018 */
[----:B------:R-:W-:Y:S01]  /*e600*/  SHF.R.U64 R44, R24, 0x10, R25 ;  /* 0x00000010182c7819 */ /* 0x000fe20000001219 */
[----:B------:R-:W-:Y:S01]  /*e610*/  IMAD.MOV.U32 R38, RZ, RZ, R26 ;  /* 0x000000ffff267224 */ /* 0x000fe200078e001a */
[----:B------:R-:W-:Y:S01]  /*e620*/  MOV R24, R9 ;  /* 0x0000000900187202 */ /* 0x000fe20000000f00 */
[----:B------:R-:W-:Y:S01]  /*e630*/  IMAD.MOV.U32 R21, RZ, RZ, R8 ;  /* 0x000000ffff157224 */ /* 0x000fe200078e0008 */
[--C-:B------:R-:W-:Y:S01]  /*e640*/  SHF.R.U64 R47, R8, 0x10, R9.reuse ;  /* 0x00000010082f7819 */ /* 0x100fe20000001209 */
[----:B------:R-:W-:Y:S01]  /*e650*/  IMAD.MOV.U32 R33, RZ, RZ, R10 ;  /* 0x000000ffff217224 */ /* 0x000fe200078e000a */
[----:B------:R-:W-:Y:S01]  /*e660*/  SHF.R.U32.HI R48, RZ, 0x10, R9 ;  /* 0x00000010ff307819 */ /* 0x000fe20000011609 */
[----:B------:R-:W-:Y:S01]  /*e670*/  IMAD.MOV.U32 R20, RZ, RZ, R12 ;  /* 0x000000ffff147224 */ /* 0x000fe200078e000c */
[----:B------:R-:W-:Y:S01]  /*e680*/  SHF.R.U64 R49, R10, 0x10, R11 ;  /* 0x000000100a317819 */ /* 0x000fe2000000120b */
[----:B------:R-:W-:Y:S01]  /*e690*/  IMAD.MOV.U32 R34, RZ, RZ, R14 ;  /* 0x000000ffff227224 */ /* 0x000fe200078e000e */
[----:B------:R-:W-:Y:S01]  /*e6a0*/  MOV R32, R13 ;  /* 0x0000000d00207202 */ /* 0x000fe20000000f00 */
[----:B------:R-:W-:Y:S01]  /*e6b0*/  IMAD.MOV.U32 R9, RZ, RZ, R4 ;  /* 0x000000ffff097224 */ /* 0x000fe200078e0004 */
[----:B------:R-:W-:-:S02]  /*e6c0*/  SHF.R.U64 R40, R12, 0x10, R13 ;  /* 0x000000100c287819 */ /* 0x000fc4000000120d */
[----:B------:R-:W-:Y:S02]  /*e6d0*/  SHF.R.U32.HI R41, RZ, 0x10, R13 ;  /* 0x00000010ff297819 */ /* 0x000fe4000001160d */
[----:B------:R-:W-:Y:S02]  /*e6e0*/  MOV R35, R15 ;  /* 0x0000000f00237202 */ /* 0x000fe40000000f00 */
[--C-:B------:R-:W-:Y:S02]  /*e6f0*/  SHF.R.U64 R42, R14, 0x10, R15.reuse ;  /* 0x000000100e2a7819 */ /* 0x100fe4000000120f */
[----:B------:R-:W-:Y:S02]  /*e700*/  SHF.R.U32.HI R43, RZ, 0x10, R15 ;  /* 0x00000010ff2b7819 */ /* 0x000fe4000001160f */
[----:B------:R-:W-:Y:S02]  /*e710*/  MOV R37, R25 ;  /* 0x0000001900257202 */ /* 0x000fe40000000f00 */
[----:B------:R-:W-:-:S02]  /*e720*/  SHF.R.U32.HI R45, RZ, 0x10, R25 ;  /* 0x00000010ff2d7819 */ /* 0x000fc40000011619 */
[----:B------:R-:W-:Y:S02]  /*e730*/  MOV R39, R27 ;  /* 0x0000001b00277202 */ /* 0x000fe40000000f00 */
[--C-:B------:R-:W-:Y:S02]  /*e740*/  SHF.R.U64 R26, R26, 0x10, R27.reuse ;  /* 0x000000101a1a7819 */ /* 0x100fe4000000121b */
[----:B------:R-:W-:Y:S02]  /*e750*/  SHF.R.U32.HI R46, RZ, 0x10, R27 ;  /* 0x00000010ff2e7819 */ /* 0x000fe4000001161b */
[----:B------:R-:W-:Y:S02]  /*e760*/  MOV R8, R11 ;  /* 0x0000000b00087202 */ /* 0x000fe40000000f00 */
[----:B------:R-:W-:Y:S02]  /*e770*/  SHF.R.U32.HI R50, RZ, 0x10, R11 ;  /* 0x00000010ff327819 */ /* 0x000fe4000001160b */
[----:B------:R-:W-:-:S02]  /*e780*/  MOV R10, R5 ;  /* 0x00000005000a7202 */ /* 0x000fc40000000f00 */
[--C-:B------:R-:W-:Y:S02]  /*e790*/  SHF.R.U64 R51, R4, 0x10, R5.reuse ;  /* 0x0000001004337819 */ /* 0x100fe40000001205 */
[----:B------:R-:W-:Y:S01]  /*e7a0*/  SHF.R.U32.HI R52, RZ, 0x10, R5 ;  /* 0x00000010ff347819 */ /* 0x000fe20000011605 */
[----:B------:R-:W-:Y:S06]  /*e7b0*/  BRA.DIV UR4, `(.L_x_621) ;  /* 0x0000017a04dc7947 */ /* 0x000fec000b800000 */
.L_x_809:
[----:B------:R-:W2:Y:S01]  /*e7c0*/  LDL R5, [R1+0x60] ;  /* 0x0000600001057983 */ /* 0x000ea20000100800 */
[----:B------:R-:W-:Y:S01]  /*e7d0*/  UMOV UR4, 0xffffffff ;  /* 0xffffffff00047882 */ /* 0x000fe20000000000 */
[----:B--2---:R-:W-:Y:S02]  /*e7e0*/  LEA.HI R4, R5, R5, RZ, 0x1 ;  /* 0x0000000505047211 */ /* 0x004fe400078f08ff */
[----:B------:R-:W-:Y:S05]  /*e7f0*/  BRA.DIV UR4, `(.L_x_622) ;  /* 0x0000017a04f47947 */ /* 0x000fea000b800000 */
.L_x_812:
[----:B------:R-:W-:Y:S01]  /*e800*/  UMOV UR4, 0xffffffff ;  /* 0xffffffff00047882 */ /* 0x000fe20000000000 */
[----:B------:R-:W-:Y:S02]  /*e810*/  LOP3.LUT R4, R4, 0xfffffffe, RZ, 0xc0, !PT ;  /* 0xfffffffe04047812 */ /* 0x000fe400078ec0ff */
[----:B------:R-:W-:Y:S05]  /*e820*/  BRA.DIV UR4, `(.L_x_623) ;  /* 0x0000017e04107947 */ /* 0x000fea000b800000 */
.L_x_815:
[----:B------:R-:W-:Y:S01]  /*e830*/  UMOV UR4, 0xffffffff ;  /* 0xffffffff00047882 */ /* 0x000fe20000000000 */
[----:B------:R-:W-:Y:S02]  /*e840*/  IMAD.IADD R4, R5, 0x1, -R4 ;  /* 0x0000000105047824 */ /* 0x000fe400078e0a04 */
[----:B------:R-:W-:Y:S05]  /*e850*/  BRA.DIV UR4, `(.L_x_624) ;  /* 0x0000017e042c7947 */ /* 0x000fea000b800000 */
.L_x_818:
[----:B------:R-:W-:Y:S01]  /*e860*/  SHF.L.U32 R5, R4, 0x1f, RZ ;  /* 0x0000001f04057819 */ /* 0x000fe200000006ff */
[--C-:B------:R-:W-:Y:S01]  /*e870*/  IMAD.MOV.U32 R11, RZ, RZ, R7.reuse ;  /* 0x000000ffff0b7224 */ /* 0x100fe200078e0007 */
[----:B------:R-:W-:Y:S01]  /*e880*/  MOV R25, R6 ;  /* 0x0000000600197202 */ /* 0x000fe20000000f00 */
[----:B------:R-:W-:Y:S01]  /*e890*/  BSSY B1, `(.L_x_625) ;  /* 0x0000017000017945 */ /* 0x000fe20003800000 */
[----:B------:R-:W0:Y:S01]  /*e8a0*/  SYNCS.PHASECHK.TRANS64.TRYWAIT P0, [R16+URZ+0x38800], R5 ;  /* 0x03880005100075a7 */ /* 0x000e22000800017f */
[----:B------:R-:W-:Y:S02]  /*e8b0*/  SHF.R.U64 R6, R6, 0x10, R7 ;  /* 0x0000001006067819 */ /* 0x000fe40000001207 */
[----:B------:R-:W-:Y:S02]  /*e8c0*/  SHF.R.S32.HI R4, RZ, 0x1f, R213 ;  /* 0x0000001fff047819 */ /* 0x000fe400000114d5 */
[----:B------:R-:W-:Y:S02]  /*e8d0*/  PRMT R27, R20, 0x5410, R32 ;  /* 0x00005410141b7816 */ /* 0x000fe40000000020 */
[----:B------:R-:W-:-:S02]  /*e8e0*/  PRMT R29, R34, 0x5410, R35 ;  /* 0x00005410221d7816 */ /* 0x000fc40000000023 */
[----:B------:R-:W-:Y:S02]  /*e8f0*/  PRMT R20, R26, 0x5410, R46 ;  /* 0x000054101a147816 */ /* 0x000fe4000000002e */
[----:B------:R-:W-:Y:S02]  /*e900*/  PRMT R31, R21, 0x5410, R24 ;  /* 0x00005410151f7816 */ /* 0x000fe40000000018 */
[----:B------:R-:W-:Y:S02]  /*e910*/  SHF.R.U32.HI R7, RZ, 0x10, R7 ;  /* 0x00000010ff077819 */ /* 0x000fe40000011607 */
        /* <DEDUP_REMOVED lines=12> */
[----:B------:R-:W-:Y:S01]  /*e9e0*/  LEA.HI R4, R4, R213, RZ, 0x3 ;  /* 0x000000d504047211 */ /* 0x000fe200078f18ff */
[----:B0-----:R-:W-:Y:S06]  /*e9f0*/  @!P0 BRA `(.L_x_626) ;  /* 0x0000017800ec8947 */ /* 0x001fec0003800000 */
.L_x_819:
[----:B------:R-:W-:Y:S05]  /*ea00*/  BSYNC B1 ;  /* 0x0000000000017941 */ /* 0x000fea0003800000 */
.L_x_625:
[----:B------:R-:W-:Y:S01]  /*ea10*/  BSSY B1, `(.L_x_627) ;  /* 0x00000b8000017945 */ /* 0x000fe20003800000 */
[----:B------:R-:W-:Y:S02]  /*ea20*/  PRMT R26, R26, 0x5410, R7 ;  /* 0x000054101a1a7816 */ /* 0x000fe40000000007 */
[----:B------:R-:W-:Y:S01]  /*ea30*/  SHF.R.S32.HI R12, RZ, 0x3, R4 ;  /* 0x00000003ff0c7819 */ /* 0x000fe20000011404 */
[----:B------:R-:W-:Y:S06]  /*ea40*/  @P1 BRA `(.L_x_628) ;  /* 0x0000000800d01947 */ /* 0x000fec0003800000 */
[----:B------:R-:W1:Y:S01]  /*ea50*/  LDC R57, c[0x0][0x3d4] ;  /* 0x0000f500ff397b82 */ /* 0x000e620000000800 */
[----:B------:R-:W-:Y:S01]  /*ea60*/  BSSY B2, `(.L_x_629) ;  /* 0x000005a000027945 */ /* 0x000fe20003800000 */
[-C--:B-1----:R-:W-:Y:S02]  /*ea70*/  ISETP.GE.AND P0, PT, R212, R57.reuse, PT ;  /* 0x00000039d400720c */ /* 0x082fe40003f06270 */
[----:B------:R-:W-:-:S11]  /*ea80*/  ISETP.GE.AND P1, PT, R213, R57, PT ;  /* 0x00000039d500720c */ /* 0x000fd60003f26270 */
[----:B------:R-:W-:Y:S05]  /*ea90*/  @P0 BRA `(.L_x_630) ;  /* 0x0000000400580947 */ /* 0x000fea0003800000 */
[----:B------:R-:W-:Y:S01]  /*eaa0*/  LEA.HI R4, R57, R220, RZ, 0x1d ;  /* 0x000000dc39047211 */ /* 0x000fe200078fe8ff */
[----:B------:R-:W-:Y:S02]  /*eab0*/  HADD2.F32 R47, -RZ, R31.H0_H0 ;  /* 0x2000001fff2f7230 */ /* 0x000fe40000004100 */
[----:B------:R-:W-:Y:S01]  /*eac0*/  HADD2.F32 R45, -RZ, R27.H0_H0 ;  /* 0x2000001bff2d7230 */ /* 0x000fe20000004100 */
[----:B0-----:R-:W-:Y:S01]  /*ead0*/  SHF.R.S32.HI R5, RZ, 0x1f, R4 ;  /* 0x0000001fff057819 */ /* 0x001fe20000011404 */
[----:B------:R-:W-:Y:S01]  /*eae0*/  HADD2.F32 R49, -RZ, R32.H0_H0 ;  /* 0x20000020ff317230 */ /* 0x000fe20000004100 */
[----:B------:R-:W-:Y:S02]  /*eaf0*/  SHF.L.U32 R6, R4, 0x3, RZ ;  /* 0x0000000304067819 */ /* 0x000fe400000006ff */
[----:B------:R-:W-:Y:S02]  /*eb00*/  LEA.HI R4, R5, R4, RZ, 0x3 ;  /* 0x0000000405047211 */ /* 0x000fe400078f18ff */
[----:B------:R-:W-:-:S03]  /*eb10*/  LOP3.LUT R5, R231, 0x38, R6, 0xf8, !PT ;  /* 0x00000038e7057812 */ /* 0x000fc600078ef806 */
[----:B------:R-:W-:Y:S01]  /*eb20*/  IMAD.SHL.U32 R4, R4, 0x400, RZ ;  /* 0x0000040004047824 */ /* 0x000fe200078e00ff */
[----:B------:R-:W-:-:S04]  /*eb30*/  LOP3.LUT R8, R5, R232, RZ, 0x3c, !PT ;  /* 0x000000e805087212 */ /* 0x000fc800078e3cff */
[----:B------:R-:W-:Y:S02]  /*eb40*/  LOP3.LUT R9, R4, 0x7fffe000, RZ, 0xc0, !PT ;  /* 0x7fffe00004097812 */ /* 0x000fe400078ec0ff */
[----:B------:R-:W0:Y:S02]  /*eb50*/  LDS.128 R4, [R3] ;  /* 0x0000000003047984 */ /* 0x000e240000000c00 */
[----:B------:R-:W-:-:S04]  /*eb60*/  IADD3 R9, R8, R9, R234 ;  /* 0x0000000908097210 */ /* 0x000fc80007ffe0ea */
[----:B------:R-:W-:-:S05]  /*eb70*/  LEA R35, R9, R16, 0x1 ;  /* 0x0000001009237211 */ /* 0x000fca00078e08ff */
[----:B------:R-:W1:Y:S01]  /*eb80*/  LDS.128 R8, [R35+0x14400] ;  /* 0x0144000023087984 */ /* 0x000e620000000c00 */
[--C-:B0-----:R-:W-:Y:S02]  /*eb90*/  HADD2.F32 R36, -RZ, R4.reuse.H0_H0 ;  /* 0x20000004ff247230 */ /* 0x101fe40000004100 */
[----:B------:R-:W-:Y:S02]  /*eba0*/  HADD2.F32 R4, -RZ, R4.H1_H1 ;  /* 0x30000004ff047230 */ /* 0x000fe40000004100 */
[--C-:B------:R-:W-:Y:S02]  /*ebb0*/  HADD2.F32 R37, -RZ, R5.reuse.H0_H0 ;  /* 0x20000005ff257230 */ /* 0x100fe40000004100 */
[----:B------:R-:W-:Y:S02]  /*ebc0*/  HADD2.F32 R5, -RZ, R5.H1_H1 ;  /* 0x30000005ff057230 */ /* 0x000fe40000004100 */
[--C-:B------:R-:W-:Y:S02]  /*ebd0*/  HADD2.F32 R38, -RZ, R6.reuse.H0_H0 ;  /* 0x20000006ff267230 */ /* 0x100fe40000004100 */
[----:B------:R-:W-:-:S02]  /*ebe0*/  HADD2.F32 R6, -RZ, R6.H1_H1 ;  /* 0x30000006ff067230 */ /* 0x000fc40000004100 */
[--C-:B-1----:R-:W-:Y:S02]  /*ebf0*/  HADD2.F32 R40, -RZ, R8.reuse.H0_H0 ;  /* 0x20000008ff287230 */ /* 0x102fe40000004100 */
[----:B------:R-:W-:Y:S02]  /*ec00*/  HADD2.F32 R8, -RZ, R8.H1_H1 ;  /* 0x30000008ff087230 */ /* 0x000fe40000004100 */
[----:B------:R-:W-:Y:S02]  /*ec10*/  HADD2.F32 R41, -RZ, R9.H0_H0 ;  /* 0x20000009ff297230 */ /* 0x000fe40000004100 */
[C---:B------:R-:W-:Y:S01]  /*ec20*/  FMUL.FTZ R51, R40.reuse, R47 ;  /* 0x0000002f28337220 */ /* 0x040fe20000410000 */
[----:B------:R-:W-:Y:S01]  /*ec30*/  FMUL.FTZ R53, R40, R45 ;  /* 0x0000002d28357220 */ /* 0x000fe20000410000 */
[----:B------:R-:W-:Y:S02]  /*ec40*/  HADD2.F32 R40, -RZ, R31.H1_H1 ;  /* 0x3000001fff287230 */ /* 0x000fe40000004100 */
[----:B------:R-:W-:Y:S01]  /*ec50*/  FMUL.FTZ R55, R8, R49 ;  /* 0x0000003108377220 */ /* 0x000fe20000410000 */
[----:B------:R-:W-:Y:S01]  /*ec60*/  FFMA.FTZ R51, R36, R45, -R51 ;  /* 0x0000002d24337223 */ /* 0x000fe20000010833 */
[----:B------:R-:W-:-:S02]  /*ec70*/  HADD2.F32 R45, -RZ, R28.H0_H0 ;  /* 0x2000001cff2d7230 */ /* 0x000fc40000004100 */
[----:B------:R-:W-:Y:S01]  /*ec80*/  FFMA.FTZ R53, R36, R47, R53 ;  /* 0x0000002f24357223 */ /* 0x000fe20000010035 */
[----:B------:R-:W-:Y:S02]  /*ec90*/  HADD2.F32 R36, -RZ, R27.H1_H1 ;  /* 0x3000001bff247230 */ /* 0x000fe40000004100 */
[C---:B------:R-:W-:Y:S01]  /*eca0*/  FMUL.FTZ R48, R41.reuse, R40 ;  /* 0x0000002829307220 */ /* 0x040fe20000410000 */
[----:B------:R-:W-:Y:S02]  /*ecb0*/  HADD2.F32 R9, -RZ, R9.H1_H1 ;  /* 0x30000009ff097230 */ /* 0x000fe40000004100 */
[-C--:B------:R-:W-:Y:S01]  /*ecc0*/  FMUL.FTZ R47, R8, R45.reuse ;  /* 0x0000002d082f7220 */ /* 0x080fe20000410000 */
[C---:B------:R-:W-:Y:S01]  /*ecd0*/  FFMA.FTZ R44, R4.reuse, R45, -R55 ;  /* 0x0000002d042c7223 */ /* 0x040fe20000010837 */
[----:B------:R-:W-:Y:S01]  /*ece0*/  FMUL.FTZ R41, R41, R36 ;  /* 0x0000002429297220 */ /* 0x000fe20000410000 */
[----:B------:R-:W-:Y:S02]  /*ecf0*/  HADD2.F32 R8, -RZ, R32.H1_H1 ;  /* 0x30000020ff087230 */ /* 0x000fe40000004100 */
[----:B------:R-:W-:Y:S01]  /*ed00*/  FFMA.FTZ R46, R4, R49, R47 ;  /* 0x00000031042e7223 */ /* 0x000fe2000001002f */
[----:B------:R-:W-:-:S02]  /*ed10*/  HADD2.F32 R4, -RZ, R28.H1_H1 ;  /* 0x3000001cff047230 */ /* 0x000fc40000004100 */
[C---:B------:R-:W-:Y:S01]  /*ed20*/  FFMA.FTZ R40, R37.reuse, R40, R41 ;  /* 0x0000002825287223 */ /* 0x040fe20000010029 */
[--C-:B------:R-:W-:Y:S02]  /*ed30*/  HADD2.F32 R42, -RZ, R10.reuse.H0_H0 ;  /* 0x2000000aff2a7230 */ /* 0x100fe40000004100 */
[----:B------:R-:W-:Y:S01]  /*ed40*/  FFMA.FTZ R48, R37, R36, -R48 ;  /* 0x0000002425307223 */ /* 0x000fe20000010830 */
[----:B------:R-:W-:Y:S02]  /*ed50*/  HADD2.F32 R41, -RZ, R33.H0_H0 ;  /* 0x20000021ff297230 */ /* 0x000fe40000004100 */
[C---:B------:R-:W-:Y:S01]  /*ed60*/  FMUL.FTZ R36, R9.reuse, R8 ;  /* 0x0000000809247220 */ /* 0x040fe20000410000 */
[----:B------:R-:W-:Y:S02]  /*ed70*/  HADD2.F32 R37, -RZ, R29.H0_H0 ;  /* 0x2000001dff257230 */ /* 0x000fe40000004100 */
[----:B------:R-:W-:Y:S01]  /*ed80*/  FMUL.FTZ R50, R9, R4 ;  /* 0x0000000409327220 */ /* 0x000fe20000410000 */
[----:B------:R-:W-:-:S02]  /*ed90*/  HADD2.F32 R10, -RZ, R10.H1_H1 ;  /* 0x3000000aff0a7230 */ /* 0x000fc40000004100 */
[C---:B------:R-:W-:Y:S01]  /*eda0*/  FMUL.FTZ R55, R42.reuse, R41 ;  /* 0x000000292a377220 */ /* 0x040fe20000410000 */
[----:B------:R-:W-:Y:S02]  /*edb0*/  HADD2.F32 R45, -RZ, R34.H0_H0 ;  /* 0x20000022ff2d7230 */ /* 0x000fe40000004100 */
[C---:B------:R-:W-:Y:S01]  /*edc0*/  FFMA.FTZ R47, R5.reuse, R4, -R36 ;  /* 0x00000004052f7223 */ /* 0x040fe20000010824 */
[----:B------:R-:W-:Y:S02]  /*edd0*/  HADD2.F32 R9, -RZ, R30.H0_H0 ;  /* 0x2000001eff097230 */ /* 0x000fe40000004100 */
[-C--:B------:R-:W-:Y:S01]  /*ede0*/  FMUL.FTZ R42, R42, R37.reuse ;  /* 0x000000252a2a7220 */ /* 0x080fe20000410000 */
[----:B------:R-:W-:Y:S01]  /*edf0*/  FFMA.FTZ R49, R5, R8, R50 ;  /* 0x0000000805317223 */ /* 0x000fe20000010032 */
[----:B------:R-:W-:Y:S01]  /*ee00*/  FFMA.FTZ R55, R38, R37, -R55 ;  /* 0x0000002526377223 */ /* 0x000fe20000010837 */
[--C-:B------:R-:W-:Y:S02]  /*ee10*/  HADD2.F32 R43, -RZ, R11.reuse.H0_H0 ;  /* 0x2000000bff2b7230 */ /* 0x100fe40000004100 */
[C---:B------:R-:W-:Y:S01]  /*ee20*/  FMUL.FTZ R5, R10.reuse, R45 ;  /* 0x0000002d0a057220 */ /* 0x040fe20000410000 */
[----:B------:R-:W-:Y:S01]  /*ee30*/  FMUL.FTZ R37, R10, R9 ;  /* 0x000000090a257220 */ /* 0x000fe20000410000 */
[----:B------:R-:W-:-:S02]  /*ee40*/  HADD2.F32 R11, -RZ, R11.H1_H1 ;  /* 0x3000000bff0b7230 */ /* 0x000fc40000004100 */
[----:B------:R-:W-:Y:S01]  /*ee50*/  FFMA.FTZ R42, R38, R41, R42 ;  /* 0x00000029262a7223 */ /* 0x000fe2000001002a */
[----:B------:R-:W-:Y:S02]  /*ee60*/  HADD2.F32 R10, -RZ, R33.H1_H1 ;  /* 0x30000021ff0a7230 */ /* 0x000fe40000004100 */
[C---:B------:R-:W-:Y:S01]  /*ee70*/  FFMA.FTZ R38, R6.reuse, R9, -R5 ;  /* 0x0000000906267223 */ /* 0x040fe20000010805 */
[----:B------:R-:W-:Y:S02]  /*ee80*/  HADD2.F32 R36, -RZ, R34.H1_H1 ;  /* 0x30000022ff247230 */ /* 0x000fe40000004100 */
[----:B------:R-:W-:Y:S01]  /*ee90*/  FFMA.FTZ R37, R6, R45, R37 ;  /* 0x0000002d06257223 */ /* 0x000fe20000010025 */
[----:B------:R-:W-:Y:S02]  /*eea0*/  HADD2.F32 R4, -RZ, R29.H1_H1 ;  /* 0x3000001dff047230 */ /* 0x000fe40000004100 */
[----:B------:R-:W-:Y:S01]  /*eeb0*/  FMUL.FTZ R6, R43, R10 ;  /* 0x0000000a2b067220 */ /* 0x000fe20000410000 */
[----:B------:R-:W-:-:S02]  /*eec0*/  HADD2.F32 R8, -RZ, R30.H1_H1 ;  /* 0x3000001eff087230 */ /* 0x000fc40000004100 */
[----:B------:R-:W-:Y:S01]  /*eed0*/  FMUL.FTZ R50, R11, R36 ;  /* 0x000000240b327220 */ /* 0x000fe20000410000 */
[--C-:B------:R-:W-:Y:S02]  /*eee0*/  HADD2.F32 R39, -RZ, R7.reuse.H0_H0 ;  /* 0x20000007ff277230 */ /* 0x100fe40000004100 */
[----:B------:R-:W-:Y:S01]  /*eef0*/  FMUL.FTZ R43, R43, R4 ;  /* 0x000000042b2b7220 */ /* 0x000fe20000410000 */
[----:B------:R-:W-:Y:S02]  /*ef00*/  HADD2.F32 R7, -RZ, R7.H1_H1 ;  /* 0x30000007ff077230 */ /* 0x000fe40000004100 */
[----:B------:R-:W-:Y:S01]  /*ef10*/  FMUL.FTZ R5, R11, R8 ;  /* 0x000000080b057220 */ /* 0x000fe20000410000 */
[----:B------:R-:W-:Y:S01]  /*ef20*/  F2FP.F16.F32.PACK_AB R9, R49, R40 ;  /* 0x000000283109723e */ /* 0x000fe200000000ff */
[C---:B------:R-:W-:Y:S01]  /*ef30*/  FFMA.FTZ R11, R39.reuse, R4, -R6 ;  /* 0x00000004270b7223 */ /* 0x040fe20000010806 */
[----:B------:R-:W-:Y:S01]  /*ef40*/  FFMA.FTZ R43, R39, R10, R43 ;  /* 0x0000000a272b7223 */ /* 0x000fe2000001002b */
[C---:B------:R-:W-:Y:S01]  /*ef50*/  FFMA.FTZ R50, R7.reuse, R8, -R50 ;  /* 0x0000000807327223 */ /* 0x040fe20000010832 */
[----:B------:R-:W-:Y:S01]  /*ef60*/  FFMA.FTZ R36, R7, R36, R5 ;  /* 0x0000002407247223 */ /* 0x000fe20000010005 */
[----:B------:R-:W-:-:S02]  /*ef70*/  F2FP.F16.F32.PACK_AB R4, R44, R51 ;  /* 0x000000332c04723e */ /* 0x000fc400000000ff */
[----:B------:R-:W-:Y:S02]  /*ef80*/  F2FP.F16.F32.PACK_AB R5, R47, R48 ;  /* 0x000000302f05723e */ /* 0x000fe400000000ff */
[----:B------:R-:W-:Y:S02]  /*ef90*/  F2FP.F16.F32.PACK_AB R6, R38, R55 ;  /* 0x000000372606723e */ /* 0x000fe400000000ff */
[----:B------:R-:W-:Y:S02]  /*efa0*/  F2FP.F16.F32.PACK_AB R7, R50, R11 ;  /* 0x0000000b3207723e */ /* 0x000fe400000000ff */
[----:B------:R-:W-:Y:S02]  /*efb0*/  F2FP.F16.F32.PACK_AB R8, R46, R53 ;  /* 0x000000352e08723e */ /* 0x000fe400000000ff */
[----:B------:R-:W-:Y:S01]  /*efc0*/  F2FP.F16.F32.PACK_AB R10, R37, R42 ;  /* 0x0000002a250a723e */ /* 0x000fe200000000ff */
[----:B------:R1:W-:Y:S01]  /*efd0*/  STS.128 [R3], R4 ;  /* 0x0000000403007388 */ /* 0x0003e20000000c00 */
[----:B------:R-:W-:-:S05]  /*efe0*/  F2FP.F16.F32.PACK_AB R11, R36, R43 ;  /* 0x0000002b240b723e */ /* 0x000fca00000000ff */
[----:B------:R1:W-:Y:S02]  /*eff0*/  STS.128 [R35+0x14400], R8 ;  /* 0x0144000823007388 */ /* 0x0003e40000000c00 */
.L_x_630:
[----:B------:R-:W-:Y:S05]  /*f000*/  BSYNC B2 ;  /* 0x0000000000027941 */ /* 0x000fea0003800000 */
.L_x_629:
[----:B------:R-:W-:Y:S05]  /*f010*/  @P1 BRA `(.L_x_628) ;  /* 0x00000004005c1947 */ /* 0x000fea0003800000 */
[----:B------:R-:W0:Y:S01]  /*f020*/  LDL R51, [R1+0x8c] ;  /* 0x00008c0001337983 */ /* 0x000e220000100800 */
[----:B-1----:R-:W-:Y:S01]  /*f030*/  LEA.HI R3, R57, R12, RZ, 0x1d ;  /* 0x0000000c39037211 */ /* 0x002fe200078fe8ff */
[----:B------:R-:W-:Y:S02]  /*f040*/  HADD2.F32 R44, -RZ, R13.H0_H0 ;  /* 0x2000000dff2c7230 */ /* 0x000fe40000004100 */
[--C-:B------:R-:W-:Y:S01]  /*f050*/  HADD2.F32 R46, -RZ, R21.reuse.H0_H0 ;  /* 0x20000015ff2e7230 */ /* 0x100fe20000004100 */
[----:B------:R-:W-:Y:S01]  /*f060*/  SHF.R.S32.HI R6, RZ, 0x1f, R3 ;  /* 0x0000001fff067819 */ /* 0x000fe20000011403 */
[----:B------:R-:W-:Y:S02]  /*f070*/  IMAD.SHL.U32 R4, R3, 0x8, RZ ;  /* 0x0000000803047824 */ /* 0x000fe400078e00ff */
[----:B------:R-:W-:Y:S01]  /*f080*/  HADD2.F32 R43, -RZ, R24.H0_H0 ;  /* 0x20000018ff2b7230 */ /* 0x000fe20000004100 */
[----:B------:R-:W-:Y:S01]  /*f090*/  LEA.HI R6, R6, R3, RZ, 0x3 ;  /* 0x0000000306067211 */ /* 0x000fe200078f18ff */
[----:B------:R-:W-:Y:S01]  /*f0a0*/  HADD2.F32 R45, -RZ, R21.H1_H1 ;  /* 0x30000015ff2d7230 */ /* 0x000fe20000004100 */
[----:B------:R-:W-:-:S02]  /*f0b0*/  LOP3.LUT R3, R231, 0x38, R4, 0xf8, !PT ;  /* 0x00000038e7037812 */ /* 0x000fc400078ef804 */
[----:B------:R-:W-:Y:S02]  /*f0c0*/  SHF.L.U32 R6, R6, 0xa, RZ ;  /* 0x0000000a06067819 */ /* 0x000fe400000006ff */
[----:B------:R-:W-:Y:S02]  /*f0d0*/  LOP3.LUT R8, R3, R232, RZ, 0x3c, !PT ;  /* 0x000000e803087212 */ /* 0x000fe400078e3cff */
[----:B------:R-:W-:-:S04]  /*f0e0*/  LOP3.LUT R3, R6, 0x7fffe000, RZ, 0xc0, !PT ;  /* 0x7fffe00006037812 */ /* 0x000fc800078ec0ff */
[----:B------:R-:W-:-:S05]  /*f0f0*/  IADD3 R3, R8, R3, R234 ;  /* 0x0000000308037210 */ /* 0x000fca0007ffe0ea */
[----:B------:R-:W-:-:S05]  /*f100*/  IMAD R3, R3, 0x2, R16 ;  /* 0x0000000203037824 */ /* 0x000fca00078e0210 */
[----:B------:R-:W1:Y:S02]  /*f110*/  LDS.128 R8, [R3+0x14400] ;  /* 0x0144000003087984 */ /* 0x000e640000000c00 */
[--C-:B-1----:R-:W-:Y:S02]  /*f120*/  HADD2.F32 R39, -RZ, R8.reuse.H0_H0 ;  /* 0x20000008ff277230 */ /* 0x102fe40000004100 */
[----:B------:R-:W-:Y:S02]  /*f130*/  HADD2.F32 R8, -RZ, R8.H1_H1 ;  /* 0x30000008ff087230 */ /* 0x000fe40000004100 */
[----:B------:R-:W-:Y:S02]  /*f140*/  HADD2.F32 R40, -RZ, R9.H0_H0 ;  /* 0x20000009ff287230 */ /* 0x000fe40000004100 */
[C---:B------:R-:W-:Y:S01]  /*f150*/  FMUL.FTZ R48, R39.reuse, R46 ;  /* 0x0000002e27307220 */ /* 0x040fe20000410000 */
[----:B------:R-:W-:Y:S01]  /*f160*/  FMUL.FTZ R50, R39, R44 ;  /* 0x0000002c27327220 */ /* 0x000fe20000410000 */
[----:B------:R-:W-:-:S02]  /*f170*/  HADD2.F32 R39, -RZ, R14.H0_H0 ;  /* 0x2000000eff277230 */ /* 0x000fc40000004100 */
[C---:B------:R-:W-:Y:S01]  /*f180*/  FMUL.FTZ R47, R8.reuse, R43 ;  /* 0x0000002b082f7220 */ /* 0x040fe20000410000 */
[----:B------:R-:W-:Y:S02]  /*f190*/  HADD2.F32 R9, -RZ, R9.H1_H1 ;  /* 0x30000009ff097230 */ /* 0x000fe40000004100 */
[--C-:B------:R-:W-:Y:S02]  /*f1a0*/  HADD2.F32 R41, -RZ, R10.reuse.H0_H0 ;  /* 0x2000000aff297230 */ /* 0x100fe40000004100 */
[----:B------:R-:W-:Y:S01]  /*f1b0*/  FMUL.FTZ R49, R8, R39 ;  /* 0x0000002708317220 */ /* 0x000fe20000410000 */
[----:B------:R-:W-:Y:S02]  /*f1c0*/  HADD2.F32 R8, -RZ, R15.H0_H0 ;  /* 0x2000000fff087230 */ /* 0x000fe40000004100 */
[----:B------:R-:W-:Y:S02]  /*f1d0*/  HADD2.F32 R10, -RZ, R10.H1_H1 ;  /* 0x3000000aff0a7230 */ /* 0x000fe40000004100 */
[----:B------:R-:W-:-:S02]  /*f1e0*/  HADD2.F32 R42, -RZ, R11.H0_H0 ;  /* 0x2000000bff2a7230 */ /* 0x000fc40000004100 */
[----:B------:R-:W-:Y:S01]  /*f1f0*/  HADD2.F32 R11, -RZ, R11.H1_H1 ;  /* 0x3000000bff0b7230 */ /* 0x000fe20000004100 */
[----:B0-----:R-:W0:Y:S02]  /*f200*/  LDS.128 R4, [R51] ;  /* 0x0000000033047984 */ /* 0x001e240000000c00 */
[--C-:B0-----:R-:W-:Y:S02]  /*f210*/  HADD2.F32 R35, -RZ, R4.reuse.H0_H0 ;  /* 0x20000004ff237230 */ /* 0x101fe40000004100 */
[----:B------:R-:W-:Y:S02]  /*f220*/  HADD2.F32 R4, -RZ, R4.H1_H1 ;  /* 0x30000004ff047230 */ /* 0x000fe40000004100 */
[----:B------:R-:W-:Y:S02]  /*f230*/  HADD2.F32 R36, -RZ, R5.H0_H0 ;  /* 0x20000005ff247230 */ /* 0x000fe40000004100 */
[C---:B------:R-:W-:Y:S01]  /*f240*/  FFMA.FTZ R48, R35.reuse, R44, -R48 ;  /* 0x0000002c23307223 */ /* 0x040fe20000010830 */
[----:B------:R-:W-:Y:S01]  /*f250*/  FFMA.FTZ R50, R35, R46, R50 ;  /* 0x0000002e23327223 */ /* 0x000fe20000010032 */
[----:B------:R-:W-:-:S02]  /*f260*/  HADD2.F32 R35, -RZ, R13.H1_H1 ;  /* 0x3000000dff237230 */ /* 0x000fc40000004100 */
[----:B------:R-:W-:Y:S01]  /*f270*/  FFMA.FTZ R47, R4, R39, -R47 ;  /* 0x00000027042f7223 */ /* 0x000fe2000001082f */
[----:B------:R-:W-:Y:S01]  /*f280*/  FMUL.FTZ R39, R40, R45 ;  /* 0x0000002d28277220 */ /* 0x000fe20000410000 */
[----:B------:R-:W-:Y:S02]  /*f290*/  HADD2.F32 R44, -RZ, R24.H1_H1 ;  /* 0x30000018ff2c7230 */ /* 0x000fe40000004100 */
[----:B------:R-:W-:Y:S01]  /*f2a0*/  FFMA.FTZ R49, R4, R43, R49 ;  /* 0x0000002b04317223 */ /* 0x000fe20000010031 */
[-C--:B------:R-:W-:Y:S01]  /*f2b0*/  FMUL.FTZ R40, R40, R35.reuse ;  /* 0x0000002328287220 */ /* 0x080fe20000410000 */
[----:B------:R-:W-:Y:S02]  /*f2c0*/  HADD2.F32 R4, -RZ, R14.H1_H1 ;  /* 0x3000000eff047230 */ /* 0x000fe40000004100 */
[C---:B------:R-:W-:Y:S01]  /*f2d0*/  FFMA.FTZ R39, R36.reuse, R35, -R39 ;  /* 0x0000002324277223 */ /* 0x040fe20000010827 */
[----:B------:R-:W-:Y:S02]  /*f2e0*/  HADD2.F32 R5, -RZ, R5.H1_H1 ;  /* 0x30000005ff057230 */ /* 0x000fe40000004100 */
[----:B------:R-:W-:Y:S01]  /*f2f0*/  FFMA.FTZ R40, R36, R45, R40 ;  /* 0x0000002d24287223 */ /* 0x000fe20000010028 */
[----:B------:R-:W-:Y:S01]  /*f300*/  FMUL.FTZ R46, R9, R44 ;  /* 0x0000002c092e7220 */ /* 0x000fe20000410000 */
[----:B------:R-:W-:-:S02]  /*f310*/  HADD2.F32 R36, -RZ, R25.H0_H0 ;  /* 0x20000019ff247230 */ /* 0x000fc40000004100 */
[-C--:B------:R-:W-:Y:S01]  /*f320*/  FMUL.FTZ R52, R9, R4.reuse ;  /* 0x0000000409347220 */ /* 0x080fe20000410000 */
[----:B------:R-:W-:Y:S02]  /*f330*/  HADD2.F32 R35, -RZ, R26.H0_H0 ;  /* 0x2000001aff237230 */ /* 0x000fe40000004100 */
[----:B------:R-:W-:Y:S01]  /*f340*/  FFMA.FTZ R46, R5, R4, -R46 ;  /* 0x00000004052e7223 */ /* 0x000fe2000001082e */
[----:B------:R-:W-:Y:S02]  /*f350*/  HADD2.F32 R37, -RZ, R6.H0_H0 ;  /* 0x20000006ff257230 */ /* 0x000fe40000004100 */
[C---:B------:R-:W-:Y:S01]  /*f360*/  FMUL.FTZ R4, R41.reuse, R36 ;  /* 0x0000002429047220 */ /* 0x040fe20000410000 */
[----:B------:R-:W-:Y:S02]  /*f370*/  HADD2.F32 R9, -RZ, R20.H0_H0 ;  /* 0x20000014ff097230 */ /* 0x000fe40000004100 */
[----:B------:R-:W-:Y:S01]  /*f380*/  FMUL.FTZ R45, R41, R8 ;  /* 0x00000008292d7220 */ /* 0x000fe20000410000 */
[----:B------:R-:W-:-:S02]  /*f390*/  HADD2.F32 R6, -RZ, R6.H1_H1 ;  /* 0x30000006ff067230 */ /* 0x000fc40000004100 */
[----:B------:R-:W-:Y:S01]  /*f3a0*/  FFMA.FTZ R41, R5, R44, R52 ;  /* 0x0000002c05297223 */ /* 0x000fe20000010034 */
[C---:B------:R-:W-:Y:S01]  /*f3b0*/  FMUL.FTZ R5, R10.reuse, R35 ;  /* 0x000000230a057220 */ /* 0x040fe20000410000 */
[C---:B------:R-:W-:Y:S01]  /*f3c0*/  FFMA.FTZ R43, R37.reuse, R8, -R4 ;  /* 0x00000008252b7223 */ /* 0x040fe20000010804 */
[----:B------:R-:W-:Y:S01]  /*f3d0*/  FFMA.FTZ R45, R37, R36, R45 ;  /* 0x00000024252d7223 */ /* 0x000fe2000001002d */
[-C--:B------:R-:W-:Y:S01]  /*f3e0*/  FMUL.FTZ R37, R10, R9.reuse ;  /* 0x000000090a257220 */ /* 0x080fe20000410000 */
[C---:B------:R-:W-:Y:S01]  /*f3f0*/  FFMA.FTZ R10, R6.reuse, R9, -R5 ;  /* 0x00000009060a7223 */ /* 0x040fe20000010805 */
[----:B------:R-:W-:Y:S02]  /*f400*/  HADD2.F32 R9, -RZ, R25.H1_H1 ;  /* 0x30000019ff097230 */ /* 0x000fe40000004100 */
[----:B------:R-:W-:Y:S02]  /*f410*/  HADD2.F32 R5, -RZ, R15.H1_H1 ;  /* 0x3000000fff057230 */ /* 0x000fe40000004100 */
[----:B------:R-:W-:Y:S01]  /*f420*/  FFMA.FTZ R36, R6, R35, R37 ;  /* 0x0000002306247223 */ /* 0x000fe20000010025 */
[----:B------:R-:W-:-:S02]  /*f430*/  HADD2.F32 R8, -RZ, R26.H1_H1 ;  /* 0x3000001aff087230 */ /* 0x000fc40000004100 */
[C---:B------:R-:W-:Y:S01]  /*f440*/  FMUL.FTZ R35, R42.reuse, R9 ;  /* 0x000000092a237220 */ /* 0x040fe20000410000 */
[----:B------:R-:W-:Y:S02]  /*f450*/  HADD2.F32 R4, -RZ, R20.H1_H1 ;  /* 0x30000014ff047230 */ /* 0x000fe40000004100 */
[-C--:B------:R-:W-:Y:S01]  /*f460*/  FMUL.FTZ R42, R42, R5.reuse ;  /* 0x000000052a2a7220 */ /* 0x080fe20000410000 */
[--C-:B------:R-:W-:Y:S02]  /*f470*/  HADD2.F32 R38, -RZ, R7.reuse.H0_H0 ;  /* 0x20000007ff267230 */ /* 0x100fe40000004100 */
[C---:B------:R-:W-:Y:S01]  /*f480*/  FMUL.FTZ R6, R11.reuse, R8 ;  /* 0x000000080b067220 */ /* 0x040fe20000410000 */
[----:B------:R-:W-:Y:S02]  /*f490*/  HADD2.F32 R7, -RZ, R7.H1_H1 ;  /* 0x30000007ff077230 */ /* 0x000fe40000004100 */
[-C--:B------:R-:W-:Y:S01]  /*f4a0*/  FMUL.FTZ R37, R11, R4.reuse ;  /* 0x000000040b257220 */ /* 0x080fe20000410000 */
        /* <DEDUP_REMOVED lines=11> */
[----:B------:R-:W-:-:S02]  /*f560*/  F2FP.F16.F32.PACK_AB R10, R36, R45 ;  /* 0x0000002d240a723e */ /* 0x000fc400000000ff */
[----:B------:R-:W-:-:S05]  /*f570*/  F2FP.F16.F32.PACK_AB R11, R42, R11 ;  /* 0x0000000b2a0b723e */ /* 0x000fca00000000ff */
[----:B------:R2:W-:Y:S02]  /*f580*/  STS.128 [R3+0x14400], R8 ;  /* 0x0144000803007388 */ /* 0x0005e40000000c00 */
.L_x_628:
[----:B------:R-:W-:Y:S05]  /*f590*/  BSYNC B1 ;  /* 0x0000000000017941 */ /* 0x000fea0003800000 */
.L_x_627:
[----:B------:R-:W-:Y:S01]  /*f5a0*/  ISETP.GE.AND P0, PT, R217, R0, PT ;  /* 0x00000000d900720c */ /* 0x000fe20003f06270 */
[----:B------:R-:W-:-:S12]  /*f5b0*/  BSSY B1, `(.L_x_631) ;  /* 0x00000bb000017945 */ /* 0x000fd80003800000 */
[----:B------:R-:W-:Y:S05]  /*f5c0*/  @P0 BRA `(.L_x_632) ;  /* 0x0000000800e40947 */ /* 0x000fea0003800000 */
[----:B------:R-:W3:Y:S01]  /*f5d0*/  LDC R49, c[0x0][0x3d4] ;  /* 0x0000f500ff317b82 */ /* 0x000ee20000000800 */
[----:B------:R-:W-:Y:S01]  /*f5e0*/  BSSY B2, `(.L_x_633) ;  /* 0x000005f000027945 */ /* 0x000fe20003800000 */
[-C--:B---3--:R-:W-:Y:S02]  /*f5f0*/  ISETP.GE.AND P0, PT, R212, R49.reuse, PT ;  /* 0x00000031d400720c */ /* 0x088fe40003f06270 */
[----:B------:R-:W-:-:S11]  /*f600*/  ISETP.GE.AND P1, PT, R213, R49, PT ;  /* 0x00000031d500720c */ /* 0x000fd60003f26270 */
[----:B------:R-:W-:Y:S05]  /*f610*/  @P0 BRA `(.L_x_634) ;  /* 0x00000004006c0947 */ /* 0x000fea0003800000 */
[----:B-12---:R-:W2:Y:S01]  /*f620*/  LDL R3, [R1+0x68] ;  /* 0x0000680001037983 */ /* 0x006ea20000100800 */
[----:B------:R-:W-:Y:S01]  /*f630*/  LOP3.LUT R6, R226, 0x38, R212, 0xf8, !PT ;  /* 0x00000038e2067812 */ /* 0x000fe200078ef8d4 */
[----:B------:R-:W-:Y:S02]  /*f640*/  HADD2.F32 R43, -RZ, R27.H0_H0 ;  /* 0x2000001bff2b7230 */ /* 0x000fe40000004100 */
[--C-:B------:R-:W-:Y:S01]  /*f650*/  HADD2.F32 R45, -RZ, R31.reuse.H0_H0 ;  /* 0x2000001fff2d7230 */ /* 0x100fe20000004100 */
[----:B------:R-:W-:Y:S01]  /*f660*/  LOP3.LUT R6, R230, R6, R229, 0xf6, !PT ;  /* 0x00000006e6067212 */ /* 0x000fe200078ef6e5 */
[----:B------:R-:W-:Y:S02]  /*f670*/  HADD2.F32 R52, -RZ, R32.H0_H0 ;  /* 0x20000020ff347230 */ /* 0x000fe40000004100 */
[----:B------:R-:W-:Y:S02]  /*f680*/  HADD2.F32 R48, -RZ, R28.H0_H0 ;  /* 0x2000001cff307230 */ /* 0x000fe40000004100 */
[----:B------:R-:W-:-:S02]  /*f690*/  HADD2.F32 R54, -RZ, R31.H1_H1 ;  /* 0x3000001fff367230 */ /* 0x000fc40000004100 */
[----:B------:R-:W-:Y:S02]  /*f6a0*/  HADD2.F32 R50, -RZ, R27.H1_H1 ;  /* 0x3000001bff327230 */ /* 0x000fe40000004100 */
[----:B------:R-:W-:Y:S02]  /*f6b0*/  HADD2.F32 R53, -RZ, R32.H1_H1 ;  /* 0x30000020ff357230 */ /* 0x000fe40000004100 */
[----:B------:R-:W-:Y:S02]  /*f6c0*/  HADD2.F32 R47, -RZ, R28.H1_H1 ;  /* 0x3000001cff2f7230 */ /* 0x000fe40000004100 */
[----:B------:R-:W-:Y:S02]  /*f6d0*/  HADD2.F32 R55, -RZ, R33.H0_H0 ;  /* 0x20000021ff377230 */ /* 0x000fe40000004100 */
[----:B------:R-:W-:Y:S01]  /*f6e0*/  HADD2.F32 R51, -RZ, R29.H0_H0 ;  /* 0x2000001dff337230 */ /* 0x000fe20000004100 */
[----:B--2---:R-:W-:Y:S02]  /*f6f0*/  R2UR UR4, R3 ;  /* 0x00000000030472ca */ /* 0x004fe400000e0000 */
[----:B------:R-:W-:-:S04]  /*f700*/  LEA.HI R3, R49, R220, RZ, 0x1d ;  /* 0x000000dc31037211 */ /* 0x000fc800078fe8ff */
[----:B------:R-:W-:Y:S02]  /*f710*/  SHF.R.S32.HI R4, RZ, 0x1f, R3 ;  /* 0x0000001fff047819 */ /* 0x000fe40000011403 */
[----:B0-----:R-:W-:Y:S02]  /*f720*/  SHF.L.U32 R5, R3, 0x3, RZ ;  /* 0x0000000303057819 */ /* 0x001fe400000006ff */
[----:B------:R-:W-:Y:S02]  /*f730*/  LEA.HI R3, R4, R3, RZ, 0x3 ;  /* 0x0000000304037211 */ /* 0x000fe400078f18ff */
[----:B------:R-:W-:Y:S02]  /*f740*/  LOP3.LUT R4, R226, 0x38, R5, 0xf8, !PT ;  /* 0x00000038e2047812 */ /* 0x000fe400078ef805 */
[----:B------:R-:W-:Y:S01]  /*f750*/  LEA R56, R6, UR4, 0x1 ;  /* 0x0000000406387c11 */ /* 0x000fe2000f8e08ff */
        /* <DEDUP_REMOVED lines=15> */
[--C-:B------:R-:W-:Y:S02]  /*f850*/  HADD2.F32 R40, -RZ, R9.reuse.H0_H0 ;  /* 0x20000009ff287230 */ /* 0x100fe40000004100 */
[-C--:B------:R-:W-:Y:S01]  /*f860*/  FMUL.FTZ R44, R45, R39.reuse ;  /* 0x000000272d2c7220 */ /* 0x080fe20000410000 */
[C---:B------:R-:W-:Y:S01]  /*f870*/  FMUL.FTZ R46, R43.reuse, R39 ;  /* 0x000000272b2e7220 */ /* 0x040fe20000410000 */
[----:B------:R-:W-:Y:S02]  /*f880*/  HADD2.F32 R9, -RZ, R9.H1_H1 ;  /* 0x30000009ff097230 */ /* 0x000fe40000004100 */
[-C--:B------:R-:W-:Y:S01]  /*f890*/  FMUL.FTZ R39, R52, R8.reuse ;  /* 0x0000000834277220 */ /* 0x080fe20000410000 */
[-C--:B------:R-:W-:Y:S01]  /*f8a0*/  FFMA.FTZ R44, R43, R35.reuse, -R44 ;  /* 0x000000232b2c7223 */ /* 0x080fe2000001082c */
[----:B------:R-:W-:Y:S01]  /*f8b0*/  FFMA.FTZ R46, R45, R35, R46 ;  /* 0x000000232d2e7223 */ /* 0x000fe2000001002e */
[----:B------:R-:W-:Y:S01]  /*f8c0*/  FMUL.FTZ R35, R48, R8 ;  /* 0x0000000830237220 */ /* 0x000fe20000410000 */
[----:B------:R-:W-:Y:S01]  /*f8d0*/  FMUL.FTZ R43, R54, R40 ;  /* 0x00000028362b7220 */ /* 0x000fe20000410000 */
[----:B------:R-:W-:-:S02]  /*f8e0*/  HADD2.F32 R41, -RZ, R10.H0_H0 ;  /* 0x2000000aff297230 */ /* 0x000fc40000004100 */
[----:B------:R-:W-:Y:S01]  /*f8f0*/  FFMA.FTZ R39, R48, R4, -R39 ;  /* 0x0000000430277223 */ /* 0x000fe20000010827 */
[----:B------:R-:W-:Y:S01]  /*f900*/  FMUL.FTZ R45, R50, R40 ;  /* 0x00000028322d7220 */ /* 0x000fe20000410000 */
[----:B------:R-:W-:Y:S01]  /*f910*/  FFMA.FTZ R35, R52, R4, R35 ;  /* 0x0000000434237223 */ /* 0x000fe20000010023 */
[----:B------:R-:W-:Y:S02]  /*f920*/  HADD2.F32 R10, -RZ, R10.H1_H1 ;  /* 0x3000000aff0a7230 */ /* 0x000fe40000004100 */
[-C--:B------:R-:W-:Y:S01]  /*f930*/  FMUL.FTZ R4, R53, R9.reuse ;  /* 0x0000000935047220 */ /* 0x080fe20000410000 */
[----:B------:R-:W-:Y:S01]  /*f940*/  FMUL.FTZ R8, R47, R9 ;  /* 0x000000092f087220 */ /* 0x000fe20000410000 */
[----:B------:R-:W-:Y:S02]  /*f950*/  HADD2.F32 R52, -RZ, R34.H0_H0 ;  /* 0x20000022ff347230 */ /* 0x000fe40000004100 */
[-C--:B------:R-:W-:Y:S01]  /*f960*/  FFMA.FTZ R43, R50, R36.reuse, -R43 ;  /* 0x00000024322b7223 */ /* 0x080fe2000001082b */
[----:B------:R-:W-:Y:S01]  /*f970*/  FFMA.FTZ R45, R54, R36, R45 ;  /* 0x00000024362d7223 */ /* 0x000fe2000001002d */
[----:B------:R-:W-:-:S02]  /*f980*/  HADD2.F32 R50, -RZ, R30.H0_H0 ;  /* 0x2000001eff327230 */ /* 0x000fc40000004100 */
[-C--:B------:R-:W-:Y:S01]  /*f990*/  FFMA.FTZ R36, R47, R5.reuse, -R4 ;  /* 0x000000052f247223 */ /* 0x080fe20000010804 */
[----:B------:R-:W-:Y:S01]  /*f9a0*/  FFMA.FTZ R40, R53, R5, R8 ;  /* 0x0000000535287223 */ /* 0x000fe20000010008 */
[-C--:B------:R-:W-:Y:S01]  /*f9b0*/  FMUL.FTZ R4, R55, R41.reuse ;  /* 0x0000002937047220 */ /* 0x080fe20000410000 */
[-C--:B------:R-:W-:Y:S01]  /*f9c0*/  FMUL.FTZ R5, R52, R10.reuse ;  /* 0x0000000a34057220 */ /* 0x080fe20000410000 */
[C---:B------:R-:W-:Y:S01]  /*f9d0*/  FMUL.FTZ R48, R51.reuse, R41 ;  /* 0x0000002933307220 */ /* 0x040fe20000410000 */
[C---:B------:R-:W-:Y:S01]  /*f9e0*/  FMUL.FTZ R9, R50.reuse, R10 ;  /* 0x0000000a32097220 */ /* 0x040fe20000410000 */
[--C-:B------:R-:W-:Y:S02]  /*f9f0*/  HADD2.F32 R42, -RZ, R11.reuse.H0_H0 ;  /* 0x2000000bff2a7230 */ /* 0x100fe40000004100 */
[----:B------:R-:W-:Y:S01]  /*fa00*/  FFMA.FTZ R41, R51, R37, -R4 ;  /* 0x0000002533297223 */ /* 0x000fe20000010804 */
[----:B------:R-:W-:Y:S01]  /*fa10*/  FFMA.FTZ R10, R50, R6, -R5 ;  /* 0x00000006320a7223 */ /* 0x000fe20000010805 */
[----:B------:R-:W-:-:S02]  /*fa20*/  HADD2.F32 R11, -RZ, R11.H1_H1 ;  /* 0x3000000bff0b7230 */ /* 0x000fc40000004100 */
[----:B------:R-:W-:Y:S01]  /*fa30*/  FFMA.FTZ R48, R55, R37, R48 ;  /* 0x0000002537307223 */ /* 0x000fe20000010030 */
[----:B------:R-:W-:Y:S02]  /*fa40*/  HADD2.F32 R50, -RZ, R33.H1_H1 ;  /* 0x30000021ff327230 */ /* 0x000fe40000004100 */
[----:B------:R-:W-:Y:S01]  /*fa50*/  FFMA.FTZ R37, R52, R6, R9 ;  /* 0x0000000634257223 */ /* 0x000fe20000010009 */
[----:B------:R-:W-:Y:S02]  /*fa60*/  HADD2.F32 R51, -RZ, R34.H1_H1 ;  /* 0x30000022ff337230 */ /* 0x000fe40000004100 */
[----:B------:R-:W-:Y:S02]  /*fa70*/  HADD2.F32 R8, -RZ, R29.H1_H1 ;  /* 0x3000001dff087230 */ /* 0x000fe40000004100 */
[----:B------:R-:W-:Y:S01]  /*fa80*/  FMUL.FTZ R5, R50, R42 ;  /* 0x0000002a32057220 */ /* 0x000fe20000410000 */
[----:B------:R-:W-:Y:S02]  /*fa90*/  HADD2.F32 R47, -RZ, R30.H1_H1 ;  /* 0x3000001eff2f7230 */ /* 0x000fe40000004100 */
[----:B------:R-:W-:Y:S01]  /*faa0*/  FMUL.FTZ R4, R51, R11 ;  /* 0x0000000b33047220 */ /* 0x000fe20000410000 */
[----:B------:R-:W-:-:S02]  /*fab0*/  HADD2.F32 R38, -RZ, R7.H0_H0 ;  /* 0x20000007ff267230 */ /* 0x000fc40000004100 */
[C---:B------:R-:W-:Y:S01]  /*fac0*/  FMUL.FTZ R9, R8.reuse, R42 ;  /* 0x0000002a08097220 */ /* 0x040fe20000410000 */
[----:B------:R-:W-:Y:S02]  /*fad0*/  HADD2.F32 R7, -RZ, R7.H1_H1 ;  /* 0x30000007ff077230 */ /* 0x000fe40000004100 */
[C---:B------:R-:W-:Y:S01]  /*fae0*/  FMUL.FTZ R6, R47.reuse, R11 ;  /* 0x0000000b2f067220 */ /* 0x040fe20000410000 */
[-C--:B------:R-:W-:Y:S01]  /*faf0*/  FFMA.FTZ R11, R8, R38.reuse, -R5 ;  /* 0x00000026080b7223 */ /* 0x080fe20000010805 */
[----:B------:R-:W-:Y:S01]  /*fb00*/  FFMA.FTZ R38, R50, R38, R9 ;  /* 0x0000002632267223 */ /* 0x000fe20000010009 */
[-C--:B------:R-:W-:Y:S01]  /*fb10*/  FFMA.FTZ R42, R47, R7.reuse, -R4 ;  /* 0x000000072f2a7223 */ /* 0x080fe20000010804 */
[----:B------:R-:W-:Y:S01]  /*fb20*/  FFMA.FTZ R47, R51, R7, R6 ;  /* 0x00000007332f7223 */ /* 0x000fe20000010006 */
[----:B------:R-:W-:Y:S02]  /*fb30*/  F2FP.F16.F32.PACK_AB R4, R39, R44 ;  /* 0x0000002c2704723e */ /* 0x000fe400000000ff */
[----:B------:R-:W-:-:S02]  /*fb40*/  F2FP.F16.F32.PACK_AB R5, R36, R43 ;  /* 0x0000002b2405723e */ /* 0x000fc400000000ff */
[----:B------:R-:W-:Y:S02]  /*fb50*/  F2FP.F16.F32.PACK_AB R6, R10, R41 ;  /* 0x000000290a06723e */ /* 0x000fe400000000ff */
[----:B------:R-:W-:Y:S02]  /*fb60*/  F2FP.F16.F32.PACK_AB R7, R42, R11 ;  /* 0x0000000b2a07723e */ /* 0x000fe400000000ff */
[----:B------:R-:W-:Y:S02]  /*fb70*/  F2FP.F16.F32.PACK_AB R8, R35, R46 ;  /* 0x0000002e2308723e */ /* 0x000fe400000000ff */
[----:B------:R-:W-:Y:S01]  /*fb80*/  F2FP.F16.F32.PACK_AB R9, R40, R45 ;  /* 0x0000002d2809723e */ /* 0x000fe200000000ff */
[----:B------:R3:W-:Y:S01]  /*fb90*/  STS.128 [R56], R4 ;  /* 0x0000000438007388 */ /* 0x0007e20000000c00 */
[----:B------:R-:W-:Y:S02]  /*fba0*/  F2FP.F16.F32.PACK_AB R10, R37, R48 ;  /* 0x00000030250a723e */ /* 0x000fe400000000ff */
[----:B------:R-:W-:-:S05]  /*fbb0*/  F2FP.F16.F32.PACK_AB R11, R47, R38 ;  /* 0x000000262f0b723e */ /* 0x000fca00000000ff */
[----:B------:R3:W-:Y:S02]  /*fbc0*/  STS.128 [R3+0x14400], R8 ;  /* 0x0144000803007388 */ /* 0x0007e40000000c00 */
.L_x_634:
[----:B------:R-:W-:Y:S05]  /*fbd0*/  BSYNC B2 ;  /* 0x0000000000027941 */ /* 0x000fea0003800000 */
.L_x_633:
[----:B------:R-:W-:Y:S05]  /*fbe0*/  @P1 BRA `(.L_x_632) ;  /* 0x00000004005c1947 */ /* 0x000fea0003800000 */
[----:B------:R-:W0:Y:S01]  /*fbf0*/  LDL R55, [R1+0x88] ;  /* 0x0000880001377983 */ /* 0x000e220000100800 */
[----:B------:R-:W-:Y:S01]  /*fc00*/  LEA.HI R49, R49, R12, RZ, 0x1d ;  /* 0x0000000c31317211 */ /* 0x000fe200078fe8ff */
[----:B------:R-:W-:Y:S02]  /*fc10*/  HADD2.F32 R43, -RZ, R13.H0_H0 ;  /* 0x2000000dff2b7230 */ /* 0x000fe40000004100 */
[--C-:B------:R-:W-:Y:S01]  /*fc20*/  HADD2.F32 R45, -RZ, R21.reuse.H0_H0 ;  /* 0x20000015ff2d7230 */ /* 0x100fe20000004100 */
[----:B-123--:R-:W-:Y:S01]  /*fc30*/  SHF.R.S32.HI R4, RZ, 0x1f, R49 ;  /* 0x0000001fff047819 */ /* 0x00efe20000011431 */
[----:B------:R-:W-:Y:S02]  /*fc40*/  IMAD.SHL.U32 R3, R49, 0x8, RZ ;  /* 0x0000000831037824 */ /* 0x000fe400078e00ff */
[----:B------:R-:W-:Y:S01]  /*fc50*/  HADD2.F32 R52, -RZ, R24.H0_H0 ;  /* 0x20000018ff347230 */ /* 0x000fe20000004100 */
[----:B------:R-:W-:Y:S01]  /*fc60*/  LEA.HI R49, R4, R49, RZ, 0x3 ;  /* 0x0000003104317211 */ /* 0x000fe200078f18ff */
[----:B------:R-:W-:Y:S01]  /*fc70*/  HADD2.F32 R48, -RZ, R14.H0_H0 ;  /* 0x2000000eff307230 */ /* 0x000fe20000004100 */
[----:B------:R-:W-:Y:S01]  /*fc80*/  LOP3.LUT R4, R226, 0x38, R3, 0xf8, !PT ;  /* 0x00000038e2047812 */ /* 0x000fe200078ef803 */
[----:B------:R-:W-:Y:S01]  /*fc90*/  HADD2.F32 R54, -RZ, R21.H1_H1 ;  /* 0x30000015ff367230 */ /* 0x000fe20000004100 */
[----:B------:R-:W-:Y:S01]  /*fca0*/  SHF.L.U32 R49, R49, 0xa, RZ ;  /* 0x0000000a31317819 */ /* 0x000fe200000006ff */
[----:B------:R-:W-:Y:S01]  /*fcb0*/  HADD2.F32 R50, -RZ, R13.H1_H1 ;  /* 0x3000000dff327230 */ /* 0x000fe20000004100 */
[----:B------:R-:W-:Y:S01]  /*fcc0*/  LOP3.LUT R3, R4, R229, RZ, 0x3c, !PT ;  /* 0x000000e504037212 */ /* 0x000fe200078e3cff */
[----:B------:R-:W-:Y:S01]  /*fcd0*/  HADD2.F32 R51, -RZ, R24.H1_H1 ;  /* 0x30000018ff337230 */ /* 0x000fe20000004100 */
[----:B------:R-:W-:Y:S01]  /*fce0*/  LOP3.LUT R49, R49, 0x7fffe000, RZ, 0xc0, !PT ;  /* 0x7fffe00031317812 */ /* 0x000fe200078ec0ff */
[----:B------:R-:W-:-:S02]  /*fcf0*/  HADD2.F32 R47, -RZ, R14.H1_H1 ;  /* 0x3000000eff2f7230 */ /* 0x000fc40000004100 */
[----:B------:R-:W-:Y:S01]  /*fd00*/  HADD2.F32 R53, -RZ, R25.H0_H0 ;  /* 0x20000019ff357230 */ /* 0x000fe20000004100 */
[----:B------:R-:W-:Y:S01]  /*fd10*/  IADD3 R3, R3, R49, R230 ;  /* 0x0000003103037210 */ /* 0x000fe20007ffe0e6 */
[----:B------:R-:W-:-:S04]  /*fd20*/  HADD2.F32 R49, -RZ, R15.H0_H0 ;  /* 0x2000000fff317230 */ /* 0x000fc80000004100 */
[----:B------:R-:W-:-:S05]  /*fd30*/  IMAD R3, R3, 0x2, R16 ;  /* 0x0000000203037824 */ /* 0x000fca00078e0210 */
[----:B------:R-:W1:Y:S02]  /*fd40*/  LDS.128 R8, [R3+0x14400] ;  /* 0x0144000003087984 */ /* 0x000e640000000c00 */
[--C-:B-1----:R-:W-:Y:S02]  /*fd50*/  HADD2.F32 R39, -RZ, R8.reuse.H0_H0 ;  /* 0x20000008ff277230 */ /* 0x102fe40000004100 */
[----:B------:R-:W-:Y:S02]  /*fd60*/  HADD2.F32 R8, -RZ, R8.H1_H1 ;  /* 0x30000008ff087230 */ /* 0x000fe40000004100 */
[--C-:B------:R-:W-:Y:S02]  /*fd70*/  HADD2.F32 R40, -RZ, R9.reuse.H0_H0 ;  /* 0x20000009ff287230 */ /* 0x100fe40000004100 */
[-C--:B------:R-:W-:Y:S01]  /*fd80*/  FMUL.FTZ R44, R45, R39.reuse ;  /* 0x000000272d2c7220 */ /* 0x080fe20000410000 */
[----:B------:R-:W-:Y:S01]  /*fd90*/  FMUL.FTZ R46, R43, R39 ;  /* 0x000000272b2e7220 */ /* 0x000fe20000410000 */
[----:B------:R-:W-:-:S02]  /*fda0*/  HADD2.F32 R9, -RZ, R9.H1_H1 ;  /* 0x30000009ff097230 */ /* 0x000fc40000004100 */
[----:B------:R-:W-:Y:S01]  /*fdb0*/  FMUL.FTZ R39, R52, R8 ;  /* 0x0000000834277220 */ /* 0x000fe20000410000 */
[--C-:B------:R-:W-:Y:S02]  /*fdc0*/  HADD2.F32 R41, -RZ, R10.reuse.H0_H0 ;  /* 0x2000000aff297230 */ /* 0x100fe40000004100 */
[----:B------:R-:W-:Y:S02]  /*fdd0*/  HADD2.F32 R10, -RZ, R10.H1_H1 ;  /* 0x3000000aff0a7230 */ /* 0x000fe40000004100 */
[--C-:B------:R-:W-:Y:S02]  /*fde0*/  HADD2.F32 R42, -RZ, R11.reuse.H0_H0 ;  /* 0x2000000bff2a7230 */ /* 0x100fe40000004100 */
[----:B------:R-:W-:Y:S01]  /*fdf0*/  HADD2.F32 R11, -RZ, R11.H1_H1 ;  /* 0x3000000bff0b7230 */ /* 0x000fe20000004100 */
[----:B0-----:R-:W0:Y:S02]  /*fe00*/  LDS.128 R4, [R55] ;  /* 0x0000000037047984 */ /* 0x001e240000000c00 */
[----:B0-----:R-:W-:-:S02]  /*fe10*/  HADD2.F32 R35, -RZ, R4.H0_H0 ;  /* 0x20000004ff237230 */ /* 0x001fc40000004100 */
[----:B------:R-:W-:Y:S02]  /*fe20*/  HADD2.F32 R4, -RZ, R4.H1_H1 ;  /* 0x30000004ff047230 */ /* 0x000fe40000004100 */
[--C-:B------:R-:W-:Y:S02]  /*fe30*/  HADD2.F32 R36, -RZ, R5.reuse.H0_H0 ;  /* 0x20000005ff247230 */ /* 0x100fe40000004100 */
[-C--:B------:R-:W-:Y:S01]  /*fe40*/  FFMA.FTZ R44, R43, R35.reuse, -R44 ;  /* 0x000000232b2c7223 */ /* 0x080fe2000001082c */
[----:B------:R-:W-:Y:S01]  /*fe50*/  FFMA.FTZ R46, R45, R35, R46 ;  /* 0x000000232d2e7223 */ /* 0x000fe2000001002e */
[----:B------:R-:W-:Y:S01]  /*fe60*/  FMUL.FTZ R35, R48, R8 ;  /* 0x0000000830237220 */ /* 0x000fe20000410000 */
[----:B------:R-:W-:Y:S01]  /*fe70*/  FMUL.FTZ R43, R54, R40 ;  /* 0x00000028362b7220 */ /* 0x000fe20000410000 */
[----:B------:R-:W-:Y:S02]  /*fe80*/  HADD2.F32 R5, -RZ, R5.H1_H1 ;  /* 0x30000005ff057230 */ /* 0x000fe40000004100 */
[----:B------:R-:W-:Y:S01]  /*fe90*/  FFMA.FTZ R39, R48, R4, -R39 ;  /* 0x0000000430277223 */ /* 0x000fe20000010827 */
[----:B------:R-:W-:Y:S01]  /*fea0*/  FMUL.FTZ R45, R50, R40 ;  /* 0x00000028322d7220 */ /* 0x000fe20000410000 */
[----:B------:R-:W-:Y:S01]  /*feb0*/  FFMA.FTZ R35, R52, R4, R35 ;  /* 0x0000000434237223 */ /* 0x000fe20000010023 */
[-C--:B------:R-:W-:Y:S01]  /*fec0*/  FMUL.FTZ R4, R51, R9.reuse ;  /* 0x0000000933047220 */ /* 0x080fe20000410000 */
[----:B------:R-:W-:Y:S01]  /*fed0*/  FMUL.FTZ R8, R47, R9 ;  /* 0x000000092f087220 */ /* 0x000fe20000410000 */
[----:B------:R-:W-:-:S02]  /*fee0*/  HADD2.F32 R52, -RZ, R26.H0_H0 ;  /* 0x2000001aff347230 */ /* 0x000fc40000004100 */
[-C--:B------:R-:W-:Y:S01]  /*fef0*/  FFMA.FTZ R43, R50, R36.reuse, -R43 ;  /* 0x00000024322b7223 */ /* 0x080fe2000001082b */
[----:B------:R-:W-:Y:S02]  /*ff00*/  HADD2.F32 R37, -RZ, R6.H0_H0 ;  /* 0x20000006ff257230 */ /* 0x000fe40000004100 */
[----:B------:R-:W-:Y:S01]  /*ff10*/  FFMA.FTZ R45, R54, R36, R45 ;  /* 0x00000024362d7223 */ /* 0x000fe2000001002d */
[----:B------:R-:W-:Y:S02]  /*ff20*/  HADD2.F32 R50, -RZ, R20.H0_H0 ;  /* 0x20000014ff327230 */ /* 0x000fe40000004100 */
[-C--:B------:R-:W-:Y:S01]  /*ff30*/  FFMA.FTZ R36, R47, R5.reuse, -R4 ;  /* 0x000000052f247223 */ /* 0x080fe20000010804 */
[----:B------:R-:W-:Y:S02]  /*ff40*/  HADD2.F32 R6, -RZ, R6.H1_H1 ;  /* 0x30000006ff067230 */ /* 0x000fe40000004100 */
[----:B------:R-:W-:Y:S01]  /*ff50*/  FFMA.FTZ R40, R51, R5, R8 ;  /* 0x0000000533287223 */ /* 0x000fe20000010008 */
[-C--:B------:R-:W-:Y:S01]  /*ff60*/  FMUL.FTZ R4, R53, R41.reuse ;  /* 0x0000002935047220 */ /* 0x080fe20000410000 */
[-C--:B------:R-:W-:Y:S01]  /*ff70*/  FMUL.FTZ R5, R52, R10.reuse ;  /* 0x0000000a34057220 */ /* 0x080fe20000410000 */
[C---:B------:R-:W-:Y:S01]  /*ff80*/  FMUL.FTZ R48, R49.reuse, R41 ;  /* 0x0000002931307220 */ /* 0x040fe20000410000 */
[C---:B------:R-:W-:Y:S01]  /*ff90*/  FMUL.FTZ R9, R50.reuse, R10 ;  /* 0x0000000a32097220 */ /* 0x040fe20000410000 */
[----:B------:R-:W-:Y:S01]  /*ffa0*/  FFMA.FTZ R41, R49, R37, -R4 ;  /* 0x0000002531297223 */ /* 0x000fe20000010804 */
[----:B------:R-:W-:Y:S01]  /*ffb0*/  FFMA.FTZ R10, R50, R6, -R5 ;  /* 0x00000006320a7223 */ /* 0x000fe20000010805 */
[----:B------:R-:W-:-:S02]  /*ffc0*/  HADD2.F32 R50, -RZ, R25.H1_H1 ;  /* 0x30000019ff327230 */ /* 0x000fc40000004100 */
[----:B------:R-:W-:Y:S01]  /*ffd0*/  FFMA.FTZ R48, R53, R37, R48 ;  /* 0x0000002535307223 */ /* 0x000fe20000010030 */
[----:B------:R-:W-:Y:S02]  /*ffe0*/  HADD2.F32 R49, -RZ, R26.H1_H1 ;  /* 0x3000001aff317230 */ /* 0x000fe40000004100 */
[----:B------:R-:W-:Y:S01]  /*fff0*/  FFMA.FTZ R37, R52, R6, R9 ;  /* 0x0000000634257223 */ /* 0x000fe20000010009 */
        /* <DEDUP_REMOVED lines=22> */
.L_x_632:
[----:B------:R-:W-:Y:S05]  /*10160*/  BSYNC B1 ;  /* 0x0000000000017941 */ /* 0x000fea0003800000 */
.L_x_631:
[----:B------:R-:W-:Y:S01]  /*10170*/  ISETP.GE.AND P0, PT, R218, R0, PT ;  /* 0x00000000da00720c */ /* 0x000fe20003f06270 */
[----:B------:R-:W-:-:S12]  /*10180*/  BSSY B1, `(.L_x_635) ;  /* 0x00000bb000017945 */ /* 0x000fd80003800000 */
[----:B------:R-:W-:Y:S05]  /*10190*/  @P0 BRA `(.L_x_636) ;  /* 0x0000000800e40947 */ /* 0x000fea0003800000 */
[----:B------:R-:W5:Y:S01]  /*101a0*/  LDC R49, c[0x0][0x3d4] ;  /* 0x0000f500ff317b82 */ /* 0x000f620000000800 */
[----:B------:R-:W-:Y:S01]  /*101b0*/  BSSY B2, `(.L_x_637) ;  /* 0x000005f000027945 */ /* 0x000fe20003800000 */
[-C--:B-----5:R-:W-:Y:S02]  /*101c0*/  ISETP.GE.AND P0, PT, R212, R49.reuse, PT ;  /* 0x00000031d400720c */ /* 0x0a0fe40003f06270 */
[----:B------:R-:W-:-:S11]  /*101d0*/  ISETP.GE.AND P1, PT, R213, R49, PT ;  /* 0x00000031d500720c */ /* 0x000fd60003f26270 */
[----:B------:R-:W-:Y:S05]  /*101e0*/  @P0 BRA `(.L_x_638) ;  /* 0x00000004006c0947 */ /* 0x000fea0003800000 */
[----:B-1234-:R-:W2:Y:S01]  /*101f0*/  LDL R3, [R1+0x68] ;  /* 0x0000680001037983 */ /* 0x01eea20000100800 */
[----:B0-----:R-:W-:Y:S01]  /*10200*/  LOP3.LUT R5, R225, 0x38, R212, 0xf8, !PT ;  /* 0x00000038e1057812 */ /* 0x001fe200078ef8d4 */
        /* <DEDUP_REMOVED lines=14> */
[----:B------:R-:W-:Y:S02]  /*102f0*/  SHF.L.U32 R4, R3, 0x3, RZ ;  /* 0x0000000303047819 */ /* 0x000fe400000006ff */
        /* <DEDUP_REMOVED lines=74> */
.L_x_638:
[----:B------:R-:W-:Y:S05]  /*107a0*/  BSYNC B2 ;  /* 0x0000000000027941 */ /* 0x000fea0003800000 */
.L_x_637:
[----:B------:R-:W-:Y:S05]  /*107b0*/  @P1 BRA `(.L_x_636) ;  /* 0x00000004005c1947 */ /* 0x000fea0003800000 */
[----:B----4-:R-:W4:Y:S01]  /*107c0*/  LDL R55, [R1+0x84] ;  /* 0x0000840001377983 */ /* 0x010f220000100800 */
[----:B------:R-:W-:Y:S01]  /*107d0*/  LEA.HI R49, R49, R12, RZ, 0x1d ;  /* 0x0000000c31317211 */ /* 0x000fe200078fe8ff */
[----:B------:R-:W-:Y:S02]  /*107e0*/  HADD2.F32 R43, -RZ, R13.H0_H0 ;  /* 0x2000000dff2b7230 */ /* 0x000fe40000004100 */
[--C-:B------:R-:W-:Y:S01]  /*107f0*/  HADD2.F32 R45, -RZ, R21.reuse.H0_H0 ;  /* 0x20000015ff2d7230 */ /* 0x100fe20000004100 */
[----:B0123--:R-:W-:Y:S01]  /*10800*/  SHF.R.S32.HI R6, RZ, 0x1f, R49 ;  /* 0x0000001fff067819 */ /* 0x00ffe20000011431 */
        /* <DEDUP_REMOVED lines=16> */
[----:B------:R-:W0:Y:S02]  /*10910*/  LDS.128 R8, [R3+0x14400] ;  /* 0x0144000003087984 */ /* 0x000e240000000c00 */
[--C-:B0-----:R-:W-:Y:S02]  /*10920*/  HADD2.F32 R39, -RZ, R8.reuse.H0_H0 ;  /* 0x20000008ff277230 */ /* 0x101fe40000004100 */
        /* <DEDUP_REMOVED lines=10> */
[----:B----4-:R-:W0:Y:S02]  /*109d0*/  LDS.128 R4, [R55] ;  /* 0x0000000037047984 */ /* 0x010e240000000c00 */
        /* <DEDUP_REMOVED lines=53> */
.L_x_636:
[----:B------:R-:W-:Y:S05]  /*10d30*/  BSYNC B1 ;  /* 0x0000000000017941 */ /* 0x000fea0003800000 */
.L_x_635:
[----:B01234-:R-:W2:Y:S02]  /*10d40*/  LDL R3, [R1+0x70] ;  /* 0x0000700001037983 */ /* 0x01fea40000100800 */
[----:B--2---:R-:W-:-:S13]  /*10d50*/  ISETP.GE.AND P0, PT, R3, R0, PT ;  /* 0x000000000300720c */ /* 0x004fda0003f06270 */
[----:B------:R-:W-:Y:S05]  /*10d60*/  @P0 BRA `(.L_x_612) ;  /* 0x0000000800f00947 */ /* 0x000fea0003800000 */
[----:B------:R0:W5:Y:S01]  /*10d70*/  LDL R54, [R1+0x74] ;  /* 0x0000740001367983 */ /* 0x0001620000100800 */
[----:B------:R-:W1:Y:S03]  /*10d80*/  LDC R47, c[0x0][0x3d4] ;  /* 0x0000f500ff2f7b82 */ /* 0x000e660000000800 */
[----:B------:R0:W5:Y:S04]  /*10d90*/  LDL R52, [R1+0x78] ;  /* 0x0000780001347983 */ /* 0x0001680000100800 */
[----:B------:R0:W5:Y:S01]  /*10da0*/  LDL R50, [R1+0x7c] ;  /* 0x00007c0001327983 */ /* 0x0001620000100800 */
[----:B------:R-:W-:Y:S01]  /*10db0*/  BSSY B1, `(.L_x_639) ;  /* 0x000005f000017945 */ /* 0x000fe20003800000 */
[----:B-1----:R-:W-:-:S02]  /*10dc0*/  ISETP.GE.AND P0, PT, R212, R47, PT ;  /* 0x0000002fd400720c */ /* 0x002fc40003f06270 */
[----:B------:R-:W-:-:S11]  /*10dd0*/  ISETP.GE.AND P1, PT, R213, R47, PT ;  /* 0x0000002fd500720c */ /* 0x000fd60003f26270 */
[----:B0-----:R-:W-:Y:S05]  /*10de0*/  @P0 BRA `(.L_x_640) ;  /* 0x00000004006c0947 */ /* 0x001fea0003800000 */
[----:B------:R-:W2:Y:S01]  /*10df0*/  LDL R3, [R1+0x68] ;  /* 0x0000680001037983 */ /* 0x000ea20000100800 */
[----:B------:R-:W-:Y:S01]  /*10e00*/  LEA.HI R0, R47, R220, RZ, 0x1d ;  /* 0x000000dc2f007211 */ /* 0x000fe200078fe8ff */
[----:B------:R-:W-:Y:S01]  /*10e10*/  HADD2.F32 R42, -RZ, R27.H0_H0 ;  /* 0x2000001bff2a7230 */ /* 0x000fe20000004100 */
[----:B-----5:R-:W-:Y:S01]  /*10e20*/  LOP3.LUT R4, R54, 0x38, R212, 0xf8, !PT ;  /* 0x0000003836047812 */ /* 0x020fe200078ef8d4 */
[----:B------:R-:W-:Y:S01]  /*10e30*/  HADD2.F32 R44, -RZ, R31.H0_H0 ;  /* 0x2000001fff2c7230 */ /* 0x000fe20000004100 */
[----:B------:R-:W-:Y:S01]  /*10e40*/  SHF.R.S32.HI R5, RZ, 0x1f, R0 ;  /* 0x0000001fff057819 */ /* 0x000fe20000011400 */
[----:B------:R-:W-:Y:S01]  /*10e50*/  HADD2.F32 R46, -RZ, R32.H0_H0 ;  /* 0x20000020ff2e7230 */ /* 0x000fe20000004100 */
[----:B------:R-:W-:Y:S01]  /*10e60*/  LOP3.LUT R4, R50, R4, R52, 0xf6, !PT ;  /* 0x0000000432047212 */ /* 0x000fe200078ef634 */
[----:B------:R-:W-:Y:S01]  /*10e70*/  HADD2.F32 R49, -RZ, R27.H1_H1 ;  /* 0x3000001bff317230 */ /* 0x000fe20000004100 */
[----:B------:R-:W-:Y:S01]  /*10e80*/  LEA.HI R5, R5, R0, RZ, 0x3 ;  /* 0x0000000005057211 */ /* 0x000fe200078f18ff */
[----:B------:R-:W-:-:S02]  /*10e90*/  HADD2.F32 R51, -RZ, R31.H1_H1 ;  /* 0x3000001fff337230 */ /* 0x000fc40000004100 */
[----:B------:R-:W-:Y:S02]  /*10ea0*/  HADD2.F32 R53, -RZ, R32.H1_H1 ;  /* 0x30000020ff357230 */ /* 0x000fe40000004100 */
[----:B------:R-:W-:Y:S01]  /*10eb0*/  IMAD.SHL.U32 R5, R5, 0x400, RZ ;  /* 0x0000040005057824 */ /* 0x000fe200078e00ff */
[----:B--2---:R-:W-:Y:S02]  /*10ec0*/  R2UR UR4, R3 ;  /* 0x00000000030472ca */ /* 0x004fe400000e0000 */
[----:B------:R-:W-:-:S04]  /*10ed0*/  SHF.L.U32 R3, R0, 0x3, RZ ;  /* 0x0000000300037819 */ /* 0x000fc800000006ff */
[----:B------:R-:W-:Y:S02]  /*10ee0*/  LOP3.LUT R0, R54, 0x38, R3, 0xf8, !PT ;  /* 0x0000003836007812 */ /* 0x000fe400078ef803 */
[----:B------:R-:W-:Y:S02]  /*10ef0*/  LOP3.LUT R3, R5, 0x7fffe000, RZ, 0xc0, !PT ;  /* 0x7fffe00005037812 */ /* 0x000fe400078ec0ff */
[----:B------:R-:W-:-:S03]  /*10f00*/  LOP3.LUT R0, R0, R52, RZ, 0x3c, !PT ;  /* 0x0000003400007212 */ /* 0x000fc600078e3cff */
[----:B------:R-:W-:Y:S02]  /*10f10*/  LEA R48, R4, UR4, 0x1 ;  /* 0x0000000404307c11 */ /* 0x000fe4000f8e08ff */
[----:B------:R-:W-:-:S03]  /*10f20*/  IADD3 R3, R0, R3, R50 ;  /* 0x0000000300037210 */ /* 0x000fc60007ffe032 */
[----:B------:R-:W0:Y:S01]  /*10f30*/  LDS.128 R4, [R48] ;  /* 0x0000000030047984 */ /* 0x000e220000000c00 */
[----:B------:R-:W-:-:S05]  /*10f40*/  LEA R3, R3, R16, 0x1 ;  /* 0x0000001003037211 */ /* 0x000fca00078e08ff */
[----:B------:R-:W1:Y:S01]  /*10f50*/  LDS.128 R8, [R3+0x14400] ;  /* 0x0144000003087984 */ /* 0x000e620000000c00 */
[--C-:B0-----:R-:W-:Y:S02]  /*10f60*/  HADD2.F32 R0, -RZ, R4.reuse.H0_H0 ;  /* 0x20000004ff007230 */ /* 0x101fe40000004100 */
[----:B------:R-:W-:Y:S02]  /*10f70*/  HADD2.F32 R4, -RZ, R4.H1_H1 ;  /* 0x30000004ff047230 */ /* 0x000fe40000004100 */
[----:B------:R-:W-:Y:S02]  /*10f80*/  HADD2.F32 R35, -RZ, R5.H0_H0 ;  /* 0x20000005ff237230 */ /* 0x000fe40000004100 */
[--C-:B-1----:R-:W-:Y:S02]  /*10f90*/  HADD2.F32 R38, -RZ, R8.reuse.H0_H0 ;  /* 0x20000008ff267230 */ /* 0x102fe40000004100 */
[----:B------:R-:W-:Y:S02]  /*10fa0*/  HADD2.F32 R8, -RZ, R8.H1_H1 ;  /* 0x30000008ff087230 */ /* 0x000fe40000004100 */
[----:B------:R-:W-:-:S02]  /*10fb0*/  HADD2.F32 R39, -RZ, R9.H0_H0 ;  /* 0x20000009ff277230 */ /* 0x000fc40000004100 */
[-C--:B------:R-:W-:Y:S01]  /*10fc0*/  FMUL.FTZ R43, R44, R38.reuse ;  /* 0x000000262c2b7220 */ /* 0x080fe20000410000 */
[----:B------:R-:W-:Y:S01]  /*10fd0*/  FMUL.FTZ R45, R42, R38 ;  /* 0x000000262a2d7220 */ /* 0x000fe20000410000 */
[----:B------:R-:W-:Y:S02]  /*10fe0*/  HADD2.F32 R38, -RZ, R28.H0_H0 ;  /* 0x2000001cff267230 */ /* 0x000fe40000004100 */
[----:B------:R-:W-:Y:S01]  /*10ff0*/  FMUL.FTZ R31, R46, R8 ;  /* 0x000000082e1f7220 */ /* 0x000fe20000410000 */
[----:B------:R-:W-:Y:S02]  /*11000*/  HADD2.F32 R9, -RZ, R9.H1_H1 ;  /* 0x30000009ff097230 */ /* 0x000fe40000004100 */
[-C--:B------:R-:W-:Y:S01]  /*11010*/  FFMA.FTZ R43, R42, R0.reuse, -R43 ;  /* 0x000000002a2b7223 */ /* 0x080fe2000001082b */
[----:B------:R-:W-:Y:S01]  /*11020*/  FFMA.FTZ R45, R44, R0, R45 ;  /* 0x000000002c2d7223 */ /* 0x000fe2000001002d */
[----:B------:R-:W-:Y:S01]  /*11030*/  FMUL.FTZ R27, R38, R8 ;  /* 0x00000008261b7220 */ /* 0x000fe20000410000 */
[----:B------:R-:W-:-:S02]  /*11040*/  HADD2.F32 R5, -RZ, R5.H1_H1 ;  /* 0x30000005ff057230 */ /* 0x000fc40000004100 */
[-C--:B------:R-:W-:Y:S01]  /*11050*/  FFMA.FTZ R0, R38, R4.reuse, -R31 ;  /* 0x0000000426007223 */ /* 0x080fe2000001081f */
[----:B------:R-:W-:Y:S02]  /*11060*/  HADD2.F32 R40, -RZ, R10.H0_H0 ;  /* 0x2000000aff287230 */ /* 0x000fe40000004100 */
[----:B------:R-:W-:Y:S01]  /*11070*/  FFMA.FTZ R8, R46, R4, R27 ;  /* 0x000000042e087223 */ /* 0x000fe2000001001b */
[----:B------:R-:W-:Y:S02]  /*11080*/  HADD2.F32 R27, -RZ, R28.H1_H1 ;  /* 0x3000001cff1b7230 */ /* 0x000fe40000004100 */
[----:B------:R-:W-:Y:S01]  /*11090*/  FMUL.FTZ R4, R53, R9 ;  /* 0x0000000935047220 */ /* 0x000fe20000410000 */
[----:B------:R-:W-:Y:S02]  /*110a0*/  HADD2.F32 R10, -RZ, R10.H1_H1 ;  /* 0x3000000aff0a7230 */ /* 0x000fe40000004100 */
[----:B------:R-:W-:Y:S01]  /*110b0*/  FMUL.FTZ R38, R51, R39 ;  /* 0x0000002733267220 */ /* 0x000fe20000410000 */
[----:B------:R-:W-:-:S02]  /*110c0*/  HADD2.F32 R46, -RZ, R34.H0_H0 ;  /* 0x20000022ff2e7230 */ /* 0x000fc40000004100 */
[C---:B------:R-:W-:Y:S01]  /*110d0*/  FMUL.FTZ R28, R27.reuse, R9 ;  /* 0x000000091b1c7220 */ /* 0x040fe20000410000 */
[----:B------:R-:W-:Y:S01]  /*110e0*/  FFMA.FTZ R9, R27, R5, -R4 ;  /* 0x000000051b097223 */ /* 0x000fe20000010804 */
[----:B------:R-:W-:Y:S02]  /*110f0*/  HADD2.F32 R36, -RZ, R6.H0_H0 ;  /* 0x20000006ff247230 */ /* 0x000fe40000004100 */
[----:B------:R-:W-:Y:S01]  /*11100*/  FMUL.FTZ R32, R49, R39 ;  /* 0x0000002731207220 */ /* 0x000fe20000410000 */
[----:B------:R-:W-:Y:S02]  /*11110*/  HADD2.F32 R4, -RZ, R30.H0_H0 ;  /* 0x2000001eff047230 */ /* 0x000fe40000004100 */
[----:B------:R-:W-:Y:S01]  /*11120*/  FFMA.FTZ R27, R53, R5, R28 ;  /* 0x00000005351b7223 */ /* 0x000fe2000001001c */
[----:B------:R-:W-:Y:S02]  /*11130*/  HADD2.F32 R6, -RZ, R6.H1_H1 ;  /* 0x30000006ff067230 */ /* 0x000fe40000004100 */
[----:B------:R-:W-:Y:S01]  /*11140*/  FMUL.FTZ R5, R46, R10 ;  /* 0x0000000a2e057220 */ /* 0x000fe20000410000 */
[----:B------:R-:W-:-:S02]  /*11150*/  HADD2.F32 R41, -RZ, R11.H0_H0 ;  /* 0x2000000bff297230 */ /* 0x000fc40000004100 */
[-C--:B------:R-:W-:Y:S01]  /*11160*/  FFMA.FTZ R38, R49, R35.reuse, -R38 ;  /* 0x0000002331267223 */ /* 0x080fe20000010826 */
[----:B------:R-:W-:Y:S02]  /*11170*/  HADD2.F32 R44, -RZ, R33.H0_H0 ;  /* 0x20000021ff2c7230 */ /* 0x000fe40000004100 */
[C---:B------:R-:W-:Y:S01]  /*11180*/  FMUL.FTZ R39, R4.reuse, R10 ;  /* 0x0000000a04277220 */ /* 0x040fe20000410000 */
[----:B------:R-:W-:Y:S02]  /*11190*/  HADD2.F32 R11, -RZ, R11.H1_H1 ;  /* 0x3000000bff0b7230 */ /* 0x000fe40000004100 */
[----:B------:R-:W-:Y:S01]  /*111a0*/  FFMA.FTZ R10, R4, R6, -R5 ;  /* 0x00000006040a7223 */ /* 0x000fe20000010805 */
[----:B------:R-:W-:Y:S02]  /*111b0*/  HADD2.F32 R42, -RZ, R29.H0_H0 ;  /* 0x2000001dff2a7230 */ /* 0x000fe40000004100 */
[----:B------:R-:W-:Y:S01]  /*111c0*/  FFMA.FTZ R32, R51, R35, R32 ;  /* 0x0000002333207223 */ /* 0x000fe20000010020 */
[----:B------:R-:W-:-:S02]  /*111d0*/  HADD2.F32 R33, -RZ, R33.H1_H1 ;  /* 0x30000021ff217230 */ /* 0x000fc40000004100 */
[----:B------:R-:W-:Y:S01]  /*111e0*/  FMUL.FTZ R31, R44, R40 ;  /* 0x000000282c1f7220 */ /* 0x000fe20000410000 */
        /* <DEDUP_REMOVED lines=9> */
[----:B------:R-:W-:Y:S01]  /*11280*/  FMUL.FTZ R6, R29, R41 ;  /* 0x000000291d067220 */ /* 0x000fe20000410000 */
[----:B------:R-:W-:Y:S01]  /*11290*/  FMUL.FTZ R34, R5, R11 ;  /* 0x0000000b05227220 */ /* 0x000fe20000410000 */
[-C--:B------:R-:W-:Y:S01]  /*112a0*/  FFMA.FTZ R31, R42, R36.reuse, -R31 ;  /* 0x000000242a1f7223 */ /* 0x080fe2000001081f */
[----:B------:R-:W-:Y:S01]  /*112b0*/  FFMA.FTZ R11, R29, R37, -R4 ;  /* 0x000000251d0b7223 */ /* 0x000fe20000010804 */
[----:B------:R-:W-:Y:S01]  /*112c0*/  FFMA.FTZ R30, R5, R7, -R30 ;  /* 0x00000007051e7223 */ /* 0x000fe2000001081e */
[----:B------:R-:W-:Y:S01]  /*112d0*/  FFMA.FTZ R35, R44, R36, R35 ;  /* 0x000000242c237223 */ /* 0x000fe20000010023 */
[----:B------:R-:W-:Y:S01]  /*112e0*/  FFMA.FTZ R37, R33, R37, R6 ;  /* 0x0000002521257223 */ /* 0x000fe20000010006 */
        /* <DEDUP_REMOVED lines=11> */
.L_x_640:
[----:B------:R-:W-:Y:S05]  /*113a0*/  BSYNC B1 ;  /* 0x0000000000017941 */ /* 0x000fea0003800000 */
.L_x_639:
[----:B------:R-:W-:Y:S05]  /*113b0*/  @P1 BRA `(.L_x_612) ;  /* 0x00000004005c1947 */ /* 0x000fea0003800000 */
[----:B------:R-:W2:Y:S01]  /*113c0*/  LDL R42, [R1+0x80] ;  /* 0x00008000012a7983 */ /* 0x000ea20000100800 */
[----:B------:R-:W-:Y:S01]  /*113d0*/  LEA.HI R12, R47, R12, RZ, 0x1d ;  /* 0x0000000c2f0c7211 */ /* 0x000fe200078fe8ff */
[----:B------:R-:W-:Y:S02]  /*113e0*/  HADD2.F32 R36, -RZ, R21.H0_H0 ;  /* 0x20000015ff247230 */ /* 0x000fe40000004100 */
[----:B------:R-:W-:Y:S01]  /*113f0*/  HADD2.F32 R34, -RZ, R13.H0_H0 ;  /* 0x2000000dff227230 */ /* 0x000fe20000004100 */
[----:B0-----:R-:W-:Y:S01]  /*11400*/  SHF.R.S32.HI R3, RZ, 0x1f, R12 ;  /* 0x0000001fff037819 */ /* 0x001fe2000001140c */
[----:B------:R-:W-:Y:S02]  /*11410*/  IMAD.SHL.U32 R0, R12, 0x8, RZ ;  /* 0x000000080c007824 */ /* 0x000fe400078e00ff */
[--C-:B------:R-:W-:Y:S01]  /*11420*/  HADD2.F32 R38, -RZ, R24.reuse.H0_H0 ;  /* 0x20000018ff267230 */ /* 0x100fe20000004100 */
[----:B------:R-:W-:Y:S01]  /*11430*/  LEA.HI R3, R3, R12, RZ, 0x3 ;  /* 0x0000000c03037211 */ /* 0x000fe200078f18ff */
[----:B------:R-:W-:Y:S01]  /*11440*/  HADD2.F32 R40, -RZ, R21.H1_H1 ;  /* 0x30000015ff287230 */ /* 0x000fe20000004100 */
[----:B-----5:R-:W-:Y:S01]  /*11450*/  LOP3.LUT R0, R54, 0x38, R0, 0xf8, !PT ;  /* 0x0000003836007812 */ /* 0x020fe200078ef800 */
[----:B------:R-:W-:Y:S01]  /*11460*/  HADD2.F32 R39, -RZ, R24.H1_H1 ;  /* 0x30000018ff277230 */ /* 0x000fe20000004100 */
[----:B------:R-:W-:Y:S01]  /*11470*/  SHF.L.U32 R3, R3, 0xa, RZ ;  /* 0x0000000a03037819 */ /* 0x000fe200000006ff */
[----:B------:R-:W-:Y:S01]  /*11480*/  HADD2.F32 R37, -RZ, R15.H0_H0 ;  /* 0x2000000fff257230 */ /* 0x000fe20000004100 */
[----:B------:R-:W-:Y:S01]  /*11490*/  LOP3.LUT R0, R0, R52, RZ, 0x3c, !PT ;  /* 0x0000003400007212 */ /* 0x000fe200078e3cff */
[----:B------:R-:W-:Y:S01]  /*114a0*/  HADD2.F32 R41, -RZ, R25.H0_H0 ;  /* 0x20000019ff297230 */ /* 0x000fe20000004100 */
[----:B------:R-:W-:-:S04]  /*114b0*/  LOP3.LUT R3, R3, 0x7fffe000, RZ, 0xc0, !PT ;  /* 0x7fffe00003037812 */ /* 0x000fc800078ec0ff */
[----:B------:R-:W-:-:S05]  /*114c0*/  IADD3 R3, R0, R3, R50 ;  /* 0x0000000300037210 */ /* 0x000fca0007ffe032 */
[----:B------:R-:W-:-:S05]  /*114d0*/  IMAD R3, R3, 0x2, R16 ;  /* 0x0000000203037824 */ /* 0x000fca00078e0210 */
[----:B------:R-:W0:Y:S02]  /*114e0*/  LDS.128 R8, [R3+0x14400] ;  /* 0x0144000003087984 */ /* 0x000e240000000c00 */
[--C-:B0-----:R-:W-:Y:S02]  /*114f0*/  HADD2.F32 R29, -RZ, R8.reuse.H0_H0 ;  /* 0x20000008ff1d7230 */ /* 0x101fe40000004100 */
[----:B------:R-:W-:Y:S02]  /*11500*/  HADD2.F32 R8, -RZ, R8.H1_H1 ;  /* 0x30000008ff087230 */ /* 0x000fe40000004100 */
[--C-:B------:R-:W-:Y:S02]  /*11510*/  HADD2.F32 R30, -RZ, R9.reuse.H0_H0 ;  /* 0x20000009ff1e7230 */ /* 0x100fe40000004100 */
[-C--:B------:R-:W-:Y:S01]  /*11520*/  FMUL.FTZ R33, R36, R29.reuse ;  /* 0x0000001d24217220 */ /* 0x080fe20000410000 */
[----:B------:R-:W-:Y:S01]  /*11530*/  FMUL.FTZ R29, R34, R29 ;  /* 0x0000001d221d7220 */ /* 0x000fe20000410000 */
[----:B------:R-:W-:Y:S01]  /*11540*/  FMUL.FTZ R21, R38, R8 ;  /* 0x0000000826157220 */ /* 0x000fe20000410000 */
[----:B------:R-:W-:-:S02]  /*11550*/  HADD2.F32 R9, -RZ, R9.H1_H1 ;  /* 0x30000009ff097230 */ /* 0x000fc40000004100 */
[--C-:B------:R-:W-:Y:S02]  /*11560*/  HADD2.F32 R31, -RZ, R10.reuse.H0_H0 ;  /* 0x2000000aff1f7230 */ /* 0x100fe40000004100 */
[----:B------:R-:W-:Y:S02]  /*11570*/  HADD2.F32 R10, -RZ, R10.H1_H1 ;  /* 0x3000000aff0a7230 */ /* 0x000fe40000004100 */
[--C-:B------:R-:W-:Y:S02]  /*11580*/  HADD2.F32 R32, -RZ, R11.reuse.H0_H0 ;  /* 0x2000000bff207230 */ /* 0x100fe40000004100 */
[----:B------:R-:W-:Y:S01]  /*11590*/  FMUL.FTZ R24, R37, R31 ;  /* 0x0000001f25187220 */ /* 0x000fe20000410000 */
[----:B------:R-:W-:Y:S01]  /*115a0*/  HADD2.F32 R11, -RZ, R11.H1_H1 ;  /* 0x3000000bff0b7230 */ /* 0x000fe20000004100 */
[----:B--2---:R-:W0:Y:S02]  /*115b0*/  LDS.128 R4, [R42] ;  /* 0x000000002a047984 */ /* 0x004e240000000c00 */
[----:B0-----:R-:W-:-:S02]  /*115c0*/  HADD2.F32 R0, -RZ, R4.H0_H0 ;  /* 0x20000004ff007230 */ /* 0x001fc40000004100 */
[----:B------:R-:W-:Y:S02]  /*115d0*/  HADD2.F32 R4, -RZ, R4.H1_H1 ;  /* 0x30000004ff047230 */ /* 0x000fe40000004100 */
[----:B------:R-:W-:Y:S02]  /*115e0*/  HADD2.F32 R12, -RZ, R5.H0_H0 ;  /* 0x20000005ff0c7230 */ /* 0x000fe40000004100 */
[-C--:B------:R-:W-:Y:S01]  /*115f0*/  FFMA.FTZ R33, R34, R0.reuse, -R33 ;  /* 0x0000000022217223 */ /* 0x080fe20000010821 */
[----:B------:R-:W-:Y:S02]  /*11600*/  HADD2.F32 R34, -RZ, R14.H0_H0 ;  /* 0x2000000eff227230 */ /* 0x000fe40000004100 */
[----:B------:R-:W-:Y:S01]  /*11610*/  FFMA.FTZ R29, R36, R0, R29 ;  /* 0x00000000241d7223 */ /* 0x000fe2000001001d */
[----:B------:R-:W-:Y:S02]  /*11620*/  HADD2.F32 R36, -RZ, R13.H1_H1 ;  /* 0x3000000dff247230 */ /* 0x000fe40000004100 */
[----:B------:R-:W-:-:S02]  /*11630*/  HADD2.F32 R5, -RZ, R5.H1_H1 ;  /* 0x30000005ff057230 */ /* 0x000fc40000004100 */
[C---:B------:R-:W-:Y:S01]  /*11640*/  FMUL.FTZ R13, R34.reuse, R8 ;  /* 0x00000008220d7220 */ /* 0x040fe20000410000 */
[----:B------:R-:W-:Y:S01]  /*11650*/  FFMA.FTZ R0, R34, R4, -R21 ;  /* 0x0000000422007223 */ /* 0x000fe20000010815 */
[-C--:B------:R-:W-:Y:S01]  /*11660*/  FMUL.FTZ R21, R40, R30.reuse ;  /* 0x0000001e28157220 */ /* 0x080fe20000410000 */
[----:B------:R-:W-:Y:S01]  /*11670*/  FMUL.FTZ R35, R36, R30 ;  /* 0x0000001e24237220 */ /* 0x000fe20000410000 */
[----:B------:R-:W-:Y:S01]  /*11680*/  FFMA.FTZ R8, R38, R4, R13 ;  /* 0x0000000426087223 */ /* 0x000fe2000001000d */
[----:B------:R-:W-:Y:S02]  /*11690*/  HADD2.F32 R13, -RZ, R14.H1_H1 ;  /* 0x3000000eff0d7230 */ /* 0x000fe40000004100 */
[-C--:B------:R-:W-:Y:S01]  /*116a0*/  FMUL.FTZ R4, R39, R9.reuse ;  /* 0x0000000927047220 */ /* 0x080fe20000410000 */
[----:B------:R-:W-:Y:S02]  /*116b0*/  HADD2.F32 R34, -RZ, R26.H0_H0 ;  /* 0x2000001aff227230 */ /* 0x000fe40000004100 */
[-C--:B------:R-:W-:Y:S01]  /*116c0*/  FFMA.FTZ R21, R36, R12.reuse, -R21 ;  /* 0x0000000c24157223 */ /* 0x080fe20000010815 */
[----:B------:R-:W-:Y:S01]  /*116d0*/  FFMA.FTZ R35, R40, R12, R35 ;  /* 0x0000000c28237223 */ /* 0x000fe20000010023 */
[----:B------:R-:W-:Y:S01]  /*116e0*/  FMUL.FTZ R14, R13, R9 ;  /* 0x000000090d0e7220 */ /* 0x000fe20000410000 */
[----:B------:R-:W-:-:S02]  /*116f0*/  HADD2.F32 R27, -RZ, R6.H0_H0 ;  /* 0x20000006ff1b7230 */ /* 0x000fc40000004100 */
[----:B------:R-:W-:Y:S01]  /*11700*/  FFMA.FTZ R12, R13, R5, -R4 ;  /* 0x000000050d0c7223 */ /* 0x000fe20000010804 */
[----:B------:R-:W-:Y:S02]  /*11710*/  HADD2.F32 R30, -RZ, R20.H0_H0 ;  /* 0x20000014ff1e7230 */ /* 0x000fe40000004100 */
[----:B------:R-:W-:Y:S01]  /*11720*/  FMUL.FTZ R4, R41, R31 ;  /* 0x0000001f29047220 */ /* 0x000fe20000410000 */
[----:B------:R-:W-:Y:S02]  /*11730*/  HADD2.F32 R6, -RZ, R6.H1_H1 ;  /* 0x30000006ff067230 */ /* 0x000fe40000004100 */
[----:B------:R-:W-:Y:S01]  /*11740*/  FFMA.FTZ R14, R39, R5, R14 ;  /* 0x00000005270e7223 */ /* 0x000fe2000001000e */
[-C--:B------:R-:W-:Y:S01]  /*11750*/  FMUL.FTZ R5, R34, R10.reuse ;  /* 0x0000000a22057220 */ /* 0x080fe20000410000 */
[-C--:B------:R-:W-:Y:S01]  /*11760*/  FFMA.FTZ R13, R37, R27.reuse, -R4 ;  /* 0x0000001b250d7223 */ /* 0x080fe20000010804 */
[----:B------:R-:W-:Y:S01]  /*11770*/  FFMA.FTZ R24, R41, R27, R24 ;  /* 0x0000001b29187223 */ /* 0x000fe20000010018 */
[C---:B------:R-:W-:Y:S01]  /*11780*/  FMUL.FTZ R9, R30.reuse, R10 ;  /* 0x0000000a1e097220 */ /* 0x040fe20000410000 */
[----:B------:R-:W-:Y:S01]  /*11790*/  FFMA.FTZ R10, R30, R6, -R5 ;  /* 0x000000061e0a7223 */ /* 0x000fe20000010805 */
[----:B------:R-:W-:Y:S01]  /*117a0*/  HADD2.F32 R36, -RZ, R25.H1_H1 ;  /* 0x30000019ff247230 */ /* 0x000fe20000004100 */
[----:B------:R-:W-:Y:S01]  /*117b0*/  F2FP.F16.F32.PACK_AB R8, R8, R29 ;  /* 0x0000001d0808723e */ /* 0x000fe200000000ff */
[----:B------:R-:W-:-:S02]  /*117c0*/  HADD2.F32 R27, -RZ, R26.H1_H1 ;  /* 0x3000001aff1b7230 */ /* 0x000fc40000004100 */
[----:B------:R-:W-:Y:S02]  /*117d0*/  HADD2.F32 R30, -RZ, R15.H1_H1 ;  /* 0x3000000fff1e7230 */ /* 0x000fe40000004100 */
[----:B------:R-:W-:Y:S01]  /*117e0*/  FFMA.FTZ R15, R34, R6, R9 ;  /* 0x00000006220f7223 */ /* 0x000fe20000010009 */
[----:B------:R-:W-:Y:S02]  /*117f0*/  HADD2.F32 R25, -RZ, R20.H1_H1 ;  /* 0x30000014ff197230 */ /* 0x000fe40000004100 */
[-C--:B------:R-:W-:Y:S01]  /*11800*/  FMUL.FTZ R5, R36, R32.reuse ;  /* 0x0000002024057220 */ /* 0x080fe20000410000 */
[--C-:B------:R-:W-:Y:S02]  /*11810*/  HADD2.F32 R28, -RZ, R7.reuse.H0_H0 ;  /* 0x20000007ff1c7230 */ /* 0x100fe40000004100 */
[-C--:B------:R-:W-:Y:S01]  /*11820*/  FMUL.FTZ R4, R27, R11.reuse ;  /* 0x0000000b1b047220 */ /* 0x080fe20000410000 */
[----:B------:R-:W-:Y:S02]  /*11830*/  HADD2.F32 R7, -RZ, R7.H1_H1 ;  /* 0x30000007ff077230 */ /* 0x000fe40000004100 */
[C---:B------:R-:W-:Y:S01]  /*11840*/  FMUL.FTZ R9, R30.reuse, R32 ;  /* 0x000000201e097220 */ /* 0x040fe20000410000 */
[C---:B------:R-:W-:Y:S01]  /*11850*/  FMUL.FTZ R6, R25.reuse, R11 ;  /* 0x0000000b19067220 */ /* 0x040fe20000410000 */
[-C--:B------:R-:W-:Y:S01]  /*11860*/  FFMA.FTZ R11, R30, R28.reuse, -R5 ;  /* 0x0000001c1e0b7223 */ /* 0x080fe20000010805 */
[----:B------:R-:W-:Y:S01]  /*11870*/  F2FP.F16.F32.PACK_AB R5, R12, R21 ;  /* 0x000000150c05723e */ /* 0x000fe200000000ff */
[-C--:B------:R-:W-:Y:S01]  /*11880*/  FFMA.FTZ R20, R25, R7.reuse, -R4 ;  /* 0x0000000719147223 */ /* 0x080fe20000010804 */
[----:B------:R-:W-:Y:S01]  /*11890*/  FFMA.FTZ R28, R36, R28, R9 ;  /* 0x0000001c241c7223 */ /* 0x000fe20000010009 */
[----:B------:R-:W-:Y:S01]  /*118a0*/  FFMA.FTZ R25, R27, R7, R6 ;  /* 0x000000071b197223 */ /* 0x000fe20000010006 */
[----:B------:R-:W-:-:S02]  /*118b0*/  F2FP.F16.F32.PACK_AB R4, R0, R33 ;  /* 0x000000210004723e */ /* 0x000fc400000000ff */
[----:B------:R-:W-:Y:S02]  /*118c0*/  F2FP.F16.F32.PACK_AB R6, R10, R13 ;  /* 0x0000000d0a06723e */ /* 0x000fe400000000ff */
[----:B------:R-:W-:Y:S02]  /*118d0*/  F2FP.F16.F32.PACK_AB R7, R20, R11 ;  /* 0x0000000b1407723e */ /* 0x000fe400000000ff */
[----:B------:R-:W-:Y:S02]  /*118e0*/  F2FP.F16.F32.PACK_AB R9, R14, R35 ;  /* 0x000000230e09723e */ /* 0x000fe400000000ff */
[----:B------:R-:W-:Y:S01]  /*118f0*/  F2FP.F16.F32.PACK_AB R10, R15, R24 ;  /* 0x000000180f0a723e */ /* 0x000fe200000000ff */
[----:B------:R4:W-:Y:S01]  /*11900*/  STS.128 [R42], R4 ;  /* 0x000000042a007388 */ /* 0x0009e20000000c00 */
[----:B------:R-:W-:-:S05]  /*11910*/  F2FP.F16.F32.PACK_AB R11, R25, R28 ;  /* 0x0000001c190b723e */ /* 0x000fca00000000ff */
[----:B------:R4:W-:Y:S02]  /*11920*/  STS.128 [R3+0x14400], R8 ;  /* 0x0144000803007388 */ /* 0x0009e40000000c00 */
.L_x_612:
[----:B------:R-:W-:Y:S05]  /*11930*/  BSYNC B0 ;  /* 0x0000000000007941 */ /* 0x000fea0003800000 */
.L_x_578:
[----:B------:R-:W-:Y:S01]  /*11940*/  @!PT LDS RZ, [RZ] ;  /* 0x00000000fffff984 */ /* 0x000fe20000000800 */
[----:B------:R-:W-:Y:S01]  /*11950*/  @!PT LDS RZ, [RZ] ;  /* 0x00000000fffff984 */ /* 0x000fe20000000800 */
[----:B------:R-:W-:Y:S01]  /*11960*/  @!PT LDS RZ, [RZ] ;  /* 0x00000000fffff984 */ /* 0x000fe20000000800 */
[----:B------:R-:W-:Y:S01]  /*11970*/  @!PT LDS RZ, [RZ] ;  /* 0x00000000fffff984 */ /* 0x000fe20000000800 */
[----:B------:R0:W-:Y:S06]  /*11980*/  MEMBAR.ALL.CTA ;  /* 0x0000000000007992 */ /* 0x0001ec0000008000 */
[----:B0-----:R-:W0:Y:S01]  /*11990*/  FENCE.VIEW.ASYNC.S ;  /* 0x00000000000073c6 */ /* 0x001e220000000000 */
[----:B------:R-:W-:Y:S05]  /*119a0*/  WARPSYNC.ALL ;  /* 0x0000000000007948 */ /* 0x000fea0003800000 */
[----:B0-----:R-:W-:Y:S06]  /*119b0*/  BAR.SYNC.DEFER_BLOCKING 0xd, 0x100 ;  /* 0x0344000000007b1d */ /* 0x001fec0000010000 */
.L_x_576:
[----:B------:R-:W-:-:S06]  /*119c0*/  ULOP3.LUT UR4, UR60, 0x1, URZ, 0xfc, !UPT ;  /* 0x000000013c047892 */ /* 0x000fcc000f8efc3f */
[----:B------:R-:W-:-:S04]  /*119d0*/  MOV R0, UR4 ;  /* 0x0000000400007c02 */ /* 0x000fc80008000f00 */
[----:B------:R-:W-:-:S13]  /*119e0*/  ISETP.NE.AND P0, PT, R0, 0x3, PT ;  /* 0x000000030000780c */ /* 0x000fda0003f05270 */
[----:B------:R-:W-:Y:S05]  /*119f0*/  @!P0 BRA `(.L_x_641) ;  /* 0x0000000000048947 */ /* 0x000fea0003800000 */
[----:B------:R-:W-:Y:S01]  /*11a00*/  BPT.TRAP 0x1 ;  /* 0x000000040000795c */ /* 0x000fe20000300000 */
.L_x_641:
[----:B------:R-:W-:Y:S01]  /*11a10*/  IMAD R0, R221, 0x8, R16 ;  /* 0x00000008dd007824 */ /* 0x000fe200078e0210 */
[----:B01234-:R-:W-:-:S04]  /*11a20*/  SHF.L.U32 R3, R222, 0x1f, RZ ;  /* 0x0000001fde037819 */ /* 0x01ffc800000006ff */
[----:B------:R0:W1:Y:S01]  /*11a30*/  SYNCS.PHASECHK.TRANS64.TRYWAIT P1, [R0+URZ+0x38830], R3 ;  /* 0x03883003000075a7 */ /* 0x000062000802017f */
[----:B------:R-:W-:Y:S05]  /*11a40*/  @!P0 BRA `(.L_x_642) ;  /* 0x0000000000048947 */ /* 0x000fea0003800000 */
[----:B------:R-:W-:Y:S01]  /*11a50*/  BPT.TRAP 0x1 ;  /* 0x000000040000795c */ /* 0x000fe20000300000 */
.L_x_642:
[----:B------:R-:W2:Y:S01]  /*11a60*/  LDL R6, [R1+0x6c] ;  /* 0x00006c0001067983 */ /* 0x000ea20000100800 */
[----:B------:R-:W-:Y:S02]  /*11a70*/  MOV R5, 0xfffffffe ;  /* 0xfffffffe00057802 */ /* 0x000fe40000000f00 */
[----:B--2---:R-:W-:-:S04]  /*11a80*/  SHF.R.S32.HI R4, RZ, 0x1f, R6 ;  /* 0x0000001fff047819 */ /* 0x004fc80000011406 */
[----:B------:R-:W-:-:S04]  /*11a90*/  LEA.HI R4, R4, R6, RZ, 0x2 ;  /* 0x0000000604047211 */ /* 0x000fc800078f10ff */
[----:B------:R-:W-:-:S05]  /*11aa0*/  LOP3.LUT R4, R4, 0x7ffffffc, RZ, 0xc0, !PT ;  /* 0x7ffffffc04047812 */ /* 0x000fca00078ec0ff */
[----:B------:R-:W-:Y:S01]  /*11ab0*/  IMAD.IADD R4, R6, 0x1, -R4 ;  /* 0x0000000106047824 */ /* 0x000fe200078e0a04 */
[----:B-1----:R-:W-:Y:S06]  /*11ac0*/  @P1 BRA `(.L_x_643) ;  /* 0x0000000000081947 */ /* 0x002fec0003800000 */
[----:B------:R-:W1:Y:S02]  /*11ad0*/  SYNCS.PHASECHK.TRANS64.TRYWAIT P1, [R0+URZ+0x38830], R3 ;  /* 0x03883003000075a7 */ /* 0x000e64000802017f */
[----:B-1----:R-:W-:Y:S05]  /*11ae0*/  @!P1 BRA `(.L_x_644) ;  /* 0x0000014800c49947 */ /* 0x002fea0003800000 */
.L_x_643:
[----:B------:R-:W2:Y:S01]  /*11af0*/  S2R R6, SR_TID.X ;  /* 0x0000000000067919 */ /* 0x000ea20000002100 */
[----:B------:R-:W-:Y:S05]  /*11b00*/  WARPSYNC.ALL ;  /* 0x0000000000007948 */ /* 0x000fea0003800000 */
[----:B------:R-:W-:Y:S01]  /*11b10*/  IMAD R5, R4, R5, 0x50 ;  /* 0x0000005004057424 */ /* 0x000fe200078e0205 */
[----:B------:R-:W-:Y:S02]  /*11b20*/  MOV R151, RZ ;  /* 0x000000ff00977202 */ /* 0x000fe40000000f00 */
[----:B--2---:R-:W-:-:S04]  /*11b30*/  LOP3.LUT R6, R6, 0x7f, RZ, 0xc0, !PT ;  /* 0x0000007f06067812 */ /* 0x004fc800078ec0ff */
[----:B------:R-:W-:Y:S01]  /*11b40*/  ISETP.NE.AND P1, PT, R6, RZ, PT ;  /* 0x000000ff0600720c */ /* 0x000fe20003f25270 */
[----:B01----:R-:W-:Y:S01]  /*11b50*/  VIADD R3, R16, 0x24400 ;  /* 0x0002440010037836 */ /* 0x003fe20000000000 */
[----:B------:R-:W-:Y:S01]  /*11b60*/  R2UR UR20, R2 ;  /* 0x00000000021472ca */ /* 0x000fe200000e0000 */
[----:B------:R-:W-:Y:S01]  /*11b70*/  WARPGROUP.ARRIVE ;  /* 0x00000000000079c5 */ /* 0x000fe20000000000 */
[----:B------:R-:W-:Y:S01]  /*11b80*/  UMOV UR5, 0x40000040 ;  /* 0x4000004000057882 */ /* 0x000fe20000000000 */
[----:B------:R-:W-:Y:S01]  /*11b90*/  IMAD.MOV.U32 R7, RZ, RZ, 0x40000040 ;  /* 0x40000040ff077424 */ /* 0x000fe200078e00ff */
[----:B------:R-:W-:Y:S01]  /*11ba0*/  SHF.R.U32.HI R3, RZ, 0x4, R3 ;  /* 0x00000004ff037819 */ /* 0x000fe20000011603 */
[----:B------:R-:W-:Y:S01]  /*11bb0*/  UMOV UR17, UR5 ;  /* 0x0000000500117c82 */ /* 0x000fe20008000000 */
[----:B------:R-:W-:Y:S01]  /*11bc0*/  MOV R15, UR5 ;  /* 0x00000005000f7c02 */ /* 0x000fe20008000f00 */
[----:B------:R-:W-:Y:S01]  /*11bd0*/  IMAD.MOV.U32 R9, RZ, RZ, 0x40000040 ;  /* 0x40000040ff097424 */ /* 0x000fe200078e00ff */
[----:B------:R-:W-:Y:S01]  /*11be0*/  LOP3.LUT R3, R3, 0x3fff, RZ, 0xc0, !PT ;  /* 0x00003fff03037812 */ /* 0x000fe200078ec0ff */
[----:B------:R-:W-:Y:S01]  /*11bf0*/  UMOV UR9, UR17 ;  /* 0x0000001100097c82 */ /* 0x000fe20008000000 */
[----:B------:R-:W-:Y:S01]  /*11c00*/  UMOV UR13, UR17 ;  /* 0x00000011000d7c82 */ /* 0x000fe20008000000 */
[----:B------:R-:W-:Y:S01]  /*11c10*/  MOV R13, 0x40000040 ;  /* 0x40000040000d7802 */ /* 0x000fe20000000f00 */
[----:B------:R-:W-:Y:S01]  /*11c20*/  UMOV UR25, 0x40000040 ;  /* 0x4000004000197882 */ /* 0x000fe20000000000 */
[----:B------:R-:W-:Y:S01]  /*11c30*/  LOP3.LUT R233, R3, 0x10000, RZ, 0xfc, !PT ;  /* 0x0001000003e97812 */ /* 0x000fe200078efcff */
[----:B------:R-:W-:Y:S01]  /*11c40*/  ULOP3.LUT UR20, UR20, 0x10000, URZ, 0xfc, !UPT ;  /* 0x0001000014147892 */ /* 0x000fe2000f8efc3f */
[----:B------:R-:W-:Y:S01]  /*11c50*/  MOV R3, 0x40000040 ;  /* 0x4000004000037802 */ /* 0x000fe20000000f00 */
[----:B------:R-:W-:Y:S01]  /*11c60*/  UMOV UR53, 0x40000040 ;  /* 0x4000004000357882 */ /* 0x000fe20000000000 */
[----:B------:R-:W-:Y:S01]  /*11c70*/  R2UR UR11, R9 ;  /* 0x00000000090b72ca */ /* 0x000fe200000e0000 */
[----:B------:R-:W-:Y:S01]  /*11c80*/  IMAD R2, R221, 0xa00, R233 ;  /* 0x00000a00dd027824 */ /* 0x000fe200078e02e9 */
[----:B------:R-:W-:Y:S01]  /*11c90*/  R2UR UR7, R3 ;  /* 0x00000000030772ca */ /* 0x000fe200000e0000 */
[----:B------:R-:W-:Y:S01]  /*11ca0*/  IMAD.MOV.U32 R9, RZ, RZ, 0x40000040 ;  /* 0x40000040ff097424 */ /* 0x000fe200078e00ff */
[----:B------:R-:W-:Y:S01]  /*11cb0*/  UMOV UR4, UR20 ;  /* 0x0000001400047c82 */ /* 0x000fe20008000000 */
[C---:B------:R-:W-:Y:S01]  /*11cc0*/  VIADD R6, R2.reuse, 0x80 ;  /* 0x0000008002067836 */ /* 0x040fe20000000000 */
[C---:B------:R-:W-:Y:S01]  /*11cd0*/  R2UR UR6, R2.reuse ;  /* 0x00000000020672ca */ /* 0x040fe200000e0000 */
[----:B------:R-:W-:Y:S01]  /*11ce0*/  UMOV UR16, UR4 ;  /* 0x0000000400107c82 */ /* 0x000fe20008000000 */
[----:B------:R-:W-:Y:S01]  /*11cf0*/  IMAD.U32 R14, RZ, RZ, UR4 ;  /* 0x00000004ff0e7e24 */ /* 0x000fe2000f8e00ff */
[C---:B------:R-:W-:Y:S01]  /*11d00*/  IADD3 R8, R2.reuse, 0x100, RZ ;  /* 0x0000010002087810 */ /* 0x040fe20007ffe0ff */
[----:B------:R-:W-:Y:S01]  /*11d10*/  UMOV UR8, UR16 ;  /* 0x0000001000087c82 */ /* 0x000fe20008000000 */
[----:B------:R-:W-:Y:S01]  /*11d20*/  UMOV UR12, UR16 ;  /* 0x00000010000c7c82 */ /* 0x000fe20008000000 */
[----:B------:R-:W-:Y:S01]  /*11d30*/  R2UR UR19, R9 ;  /* 0x00000000091372ca */ /* 0x000fe200000e0000 */
[----:B------:R-:W-:Y:S01]  /*11d40*/  VIADD R12, R2, 0x2 ;  /* 0x00000002020c7836 */ /* 0x000fe20000000000 */
[----:B------:R-:W-:Y:S01]  /*11d50*/  R2UR UR10, R8 ;  /* 0x00000000080a72ca */ /* 0x000fe200000e0000 */
[----:B------:R-:W-:Y:S01]  /*11d60*/  IMAD.MOV.U32 R9, RZ, RZ, 0x40000040 ;  /* 0x40000040ff097424 */ /* 0x000fe200078e00ff */
[----:B------:R-:W-:Y:S01]  /*11d70*/  IADD3 R8, R2, 0x200, RZ ;  /* 0x0000020002087810 */ /* 0x000fe20007ffe0ff */
[----:B------:R0:W-:Y:S01]  /*11d80*/  STL.64 [R1+0x50], R14 ;  /* 0x0000500e01007387 */ /* 0x0001e20000100a00 */
[----:B------:R-:W-:Y:S01]  /*11d90*/  R2UR UR26, R12 ;  /* 0x000000000c1a72ca */ /* 0x000fe200000e0000 */
[----:B------:R-:W-:Y:S01]  /*11da0*/  HGMMA.64x16x16.F32 R56, gdesc[UR4], RZ, !UPT, gsb0 ;  /* 0x00200000043879f0 */ /* 0x000fe2000c0008ff */
[----:B------:R-:W-:Y:S01]  /*11db0*/  R2UR UR6, R6 ;  /* 0x00000000060672ca */ /* 0x000fe200000e0000 */
[----:B------:R-:W-:Y:S01]  /*11dc0*/  UMOV UR4, UR16 ;  /* 0x0000001000047c82 */ /* 0x000fe20008000000 */
[----:B------:R-:W-:Y:S01]  /*11dd0*/  R2UR UR7, R7 ;  /* 0x00000000070772ca */ /* 0x000fe200000e0000 */
[----:B------:R-:W-:Y:S01]  /*11de0*/  UMOV UR5, UR17 ;  /* 0x0000001100057c82 */ /* 0x000fe20008000000 */
[C---:B------:R-:W-:Y:S01]  /*11df0*/  IADD3 R6, R2.reuse, 0x180, RZ ;  /* 0x0000018002067810 */ /* 0x040fe20007ffe0ff */
[----:B------:R-:W-:Y:S01]  /*11e00*/  VIADD R12, R2, 0x4 ;  /* 0x00000004020c7836 */ /* 0x000fe20000000000 */
[----:B------:R-:W-:Y:S01]  /*11e10*/  MOV R7, 0x40000040 ;  /* 0x4000004000077802 */ /* 0x000fe20000000f00 */
[----:B------:R-:W-:Y:S01]  /*11e20*/  UIADD3 UR52, UR20, 0x806, URZ ;  /* 0x0000080614347890 */ /* 0x000fe2000fffe03f */
[----:B------:R-:W-:Y:S01]  /*11e30*/  R2UR UR14, R6 ;  /* 0x00000000060e72ca */ /* 0x000fe200000e0000 */
[----:B------:R-:W-:Y:S01]  /*11e40*/  VIADD R6, R2, 0x82 ;  /* 0x0000008202067836 */ /* 0x000fe20000000000 */
[----:B------:R-:W-:Y:S01]  /*11e50*/  R2UR UR15, R7 ;  /* 0x00000000070f72ca */ /* 0x000fe200000e0000 */
[----:B------:R-:W-:Y:S01]  /*11e60*/  IMAD.MOV.U32 R7, RZ, RZ, 0x40000040 ;  /* 0x40000040ff077424 */ /* 0x000fe200078e00ff */
[----:B------:R-:W-:Y:S01]  /*11e70*/  R2UR UR18, R8 ;  /* 0x00000000081272ca */ /* 0x000fe200000e0000 */
[----:B------:R-:W-:Y:S01]  /*11e80*/  UIADD3 UR48, UR20, 0xc00, URZ ;  /* 0x00000c0014307890 */ /* 0x000fe2000fffe03f */
[----:B------:R-:W-:Y:S01]  /*11e90*/  R2UR UR27, R13 ;  /* 0x000000000d1b72ca */ /* 0x000fe200000e0000 */
[----:B------:R-:W-:Y:S01]  /*11ea0*/  UMOV UR49, 0x40000040 ;  /* 0x4000004000317882 */ /* 0x000fe20000000000 */
[----:B------:R-:W-:Y:S01]  /*11eb0*/  IADD3 R8, R2, 0x102, RZ ;  /* 0x0000010202087810 */ /* 0x000fe20007ffe0ff */
[----:B------:R-:W-:Y:S01]  /*11ec0*/  UIADD3 UR44, UR20, 0xc02, URZ ;  /* 0x00000c02142c7890 */ /* 0x000fe2000fffe03f */
[----:B------:R-:W-:Y:S01]  /*11ed0*/  MOV R13, 0x40000040 ;  /* 0x40000040000d7802 */ /* 0x000fe20000000f00 */
[----:B------:R-:W-:Y:S01]  /*11ee0*/  UMOV UR45, 0x40000040 ;  /* 0x40000040002d7882 */ /* 0x000fe20000000000 */
[----:B0-----:R-:W-:Y:S01]  /*11ef0*/  MOV R15, UR25 ;  /* 0x00000019000f7c02 */ /* 0x001fe20008000f00 */
[----:B------:R-:W-:Y:S01]  /*11f00*/  UIADD3 UR40, UR20, 0xc04, URZ ;  /* 0x00000c0414287890 */ /* 0x000fe2000fffe03f */
[----:B------:R-:W-:Y:S01]  /*11f10*/  MOV R3, 0x40000040 ;  /* 0x4000004000037802 */ /* 0x000fe20000000f00 */
[----:B------:R-:W-:Y:S01]  /*11f20*/  UMOV UR41, 0x40000040 ;  /* 0x4000004000297882 */ /* 0x000fe20000000000 */
[----:B------:R-:W-:Y:S01]  /*11f30*/  UIADD3 UR36, UR20, 0xc06, URZ ;  /* 0x00000c0614247890 */ /* 0x000fe2000fffe03f */
[----:B------:R-:W-:Y:S01]  /*11f40*/  IMAD.IADD R5, R5, 0x1, R148 ;  /* 0x0000000105057824 */ /* 0x000fe200078e0294 */
[----:B------:R-:W-:Y:S01]  /*11f50*/  UMOV UR37, 0x40000040 ;  /* 0x4000004000257882 */ /* 0x000fe20000000000 */
[----:B------:R-:W-:Y:S01]  /*11f60*/  P2R R10, PR, RZ, 0x1 ;  /* 0x00000001ff0a7803 */ /* 0x000fe20000000000 */
[----:B------:R-:W-:Y:S01]  /*11f70*/  @!P1 VIADD R0, R0, 0x38840 ;  /* 0x0003884000009836 */ /* 0x000fe20000000000 */
[----:B------:R-:W-:Y:S01]  /*11f80*/  BSSY B0, `(.L_x_645) ;  /* 0x00009b3000007945 */ /* 0x000fe20003800000 */
[-C--:B------:R-:W-:Y:S01]  /*11f90*/  MOV R150, R151.reuse ;  /* 0x0000009700967202 */ /* 0x080fe20000000f00 */
[--C-:B------:R-:W-:Y:S01]  /*11fa0*/  IMAD.MOV.U32 R149, RZ, RZ, R151.reuse ;  /* 0x000000ffff957224 */ /* 0x100fe200078e0097 */
[-C--:B------:R-:W-:Y:S01]  /*11fb0*/  MOV R146, R151.reuse ;  /* 0x0000009700927202 */ /* 0x080fe20000000f00 */
[--C-:B-----5:R-:W-:Y:S01]  /*11fc0*/  IMAD.MOV.U32 R147, RZ, RZ, R151.reuse ;  /* 0x000000ffff937224 */ /* 0x120fe200078e0097 */
[----:B------:R-:W-:Y:S01]  /*11fd0*/  @!P1 PRMT R0, RZ, 0x654, R0 ;  /* 0x00000654ff009816 */ /* 0x000fe20000000000 */
        /* <DEDUP_REMOVED lines=14> */
[----:B------:R-:W-:Y:S01]  /*120c0*/  IMAD.MOV.U32 R131, RZ, RZ, R151 ;  /* 0x000000ffff837224 */ /* 0x000fe200078e0097 */
[----:B------:R-:W-:Y:S01]  /*120d0*/  MOV R130, R151 ;  /* 0x0000009700827202 */ /* 0x000fe20000000f00 */
        /* <DEDUP_REMOVED lines=9> */
[-C--:B------:R-:W-:Y:S01]  /*12170*/  MOV R124, R151.reuse ;  /* 0x00000097007c7202 */ /* 0x080fe20000000f00 */
[--C-:B------:R-:W-:Y:S01]  /*12180*/  IMAD.MOV.U32 R123, RZ, RZ, R151.reuse ;  /* 0x000000ffff7b7224 */ /* 0x100fe200078e0097 */
[-C--:B------:R-:W-:Y:S01]  /*12190*/  MOV R122, R151.reuse ;  /* 0x00000097007a7202 */ /* 0x080fe20000000f00 */
[--C-:B------:R-:W-:Y:S01]  /*121a0*/  IMAD.MOV.U32 R121, RZ, RZ, R151.reuse ;  /* 0x000000ffff797224 */ /* 0x100fe200078e0097 */
[-C--:B------:R-:W-:Y:S01]  /*121b0*/  MOV R120, R151.reuse ;  /* 0x0000009700787202 */ /* 0x080fe20000000f00 */
[--C-:B------:R-:W-:Y:S01]  /*121c0*/  IMAD.MOV.U32 R119, RZ, RZ, R151.reuse ;  /* 0x000000ffff777224 */ /* 0x100fe200078e0097 */
[----:B------:R-:W-:Y:S01]  /*121d0*/  UMOV UR24, UR4 ;  /* 0x0000000400187c82 */ /* 0x000fe20008000000 */
[-C--:B------:R-:W-:Y:S01]  /*121e0*/  MOV R118, R151.reuse ;  /* 0x0000009700767202 */ /* 0x080fe20000000f00 */
[----:B------:R-:W-:Y:S01]  /*121f0*/  IMAD.U32 R14, RZ, RZ, UR24 ;  /* 0x00000018ff0e7e24 */ /* 0x000fe2000f8e00ff */
[-C--:B------:R-:W-:Y:S01]  /*12200*/  MOV R116, R151.reuse ;  /* 0x0000009700747202 */ /* 0x080fe20000000f00 */
[--C-:B------:R-:W-:Y:S01]  /*12210*/  IMAD.MOV.U32 R117, RZ, RZ, R151.reuse ;  /* 0x000000ffff757224 */ /* 0x100fe200078e0097 */
[-C--:B------:R-:W-:Y:S01]  /*12220*/  MOV R114, R151.reuse ;  /* 0x0000009700727202 */ /* 0x080fe20000000f00 */
[--C-:B------:R-:W-:Y:S01]  /*12230*/  IMAD.MOV.U32 R115, RZ, RZ, R151.reuse ;  /* 0x000000ffff737224 */ /* 0x100fe200078e0097 */
[----:B------:R0:W-:Y:S01]  /*12240*/  STL.64 [R1+0x48], R14 ;  /* 0x0000480e01007387 */ /* 0x0001e20000100a00 */
        /* <DEDUP_REMOVED lines=29> */
[----:B------:R-:W-:-:S02]  /*12420*/  MOV R84, R151 ;  /* 0x0000009700547202 */ /* 0x000fc40000000f00 */
[-C--:B------:R-:W-:Y:S02]  /*12430*/  MOV R82, R151.reuse ;  /* 0x0000009700527202 */ /* 0x080fe40000000f00 */
[-C--:B------:R-:W-:Y:S02]  /*12440*/  MOV R80, R151.reuse ;  /* 0x0000009700507202 */ /* 0x080fe40000000f00 */
[-C--:B------:R-:W-:Y:S01]  /*12450*/  MOV R78, R151.reuse ;  /* 0x00000097004e7202 */ /* 0x080fe20000000f00 */
[----:B------:R-:W-:Y:S02]  /*12460*/  WARPGROUP.DEPBAR.LE gsb0, 0x0 ;  /* 0x00008000000079c5 */ /* 0x000fe40000010000 */
[----:B------:R-:W-:Y:S01]  /*12470*/  WARPGROUP.ARRIVE ;  /* 0x00000000000079c5 */ /* 0x000fe20000000000 */
[-C--:B------:R-:W-:Y:S02]  /*12480*/  MOV R76, R151.reuse ;  /* 0x00000097004c7202 */ /* 0x080fe40000000f00 */
[----:B------:R-:W-:-:S02]  /*12490*/  MOV R74, R151 ;  /* 0x00000097004a7202 */ /* 0x000fc40000000f00 */
[-C--:B------:R-:W-:Y:S01]  /*124a0*/  MOV R72, R151.reuse ;  /* 0x0000009700487202 */ /* 0x080fe20000000f00 */
[----:B------:R-:W-:Y:S01]  /*124b0*/  HGMMA.64x16x16.F32 R40, gdesc[UR8], RZ, !UPT, gsb0 ;  /* 0x00200000082879f0 */ /* 0x000fe2000c0008ff */
[----:B------:R-:W-:Y:S01]  /*124c0*/  UMOV UR8, UR24 ;  /* 0x0000001800087c82 */ /* 0x000fe20008000000 */
[----:B------:R-:W-:Y:S01]  /*124d0*/  UMOV UR9, UR25 ;  /* 0x0000001900097c82 */ /* 0x000fe20008000000 */
[----:B------:R-:W-:Y:S01]  /*124e0*/  UMOV UR4, UR8 ;  /* 0x0000000800047c82 */ /* 0x000fe20008000000 */
[----:B------:R-:W-:Y:S01]  /*124f0*/  UMOV UR5, UR9 ;  /* 0x0000000900057c82 */ /* 0x000fe20008000000 */
[-C--:B------:R-:W-:Y:S02]  /*12500*/  MOV R70, R151.reuse ;  /* 0x0000009700467202 */ /* 0x080fe40000000f00 */
[-C--:B------:R-:W-:Y:S02]  /*12510*/  MOV R68, R151.reuse ;  /* 0x0000009700447202 */ /* 0x080fe40000000f00 */
[----:B------:R-:W-:-:S02]  /*12520*/  MOV R66, R151 ;  /* 0x0000009700427202 */ /* 0x000fc40000000f00 */
[----:B------:R-:W-:Y:S01]  /*12530*/  MOV R64, R151 ;  /* 0x0000009700407202 */ /* 0x000fe20000000f00 */
[----:B------:R-:W-:Y:S02]  /*12540*/  WARPGROUP.DEPBAR.LE gsb0, 0x0 ;  /* 0x00008000000079c5 */ /* 0x000fe40000010000 */
[----:B------:R-:W-:-:S06]  /*12550*/  WARPGROUP.ARRIVE ;  /* 0x00000000000079c5 */ /* 0x000fcc0000000000 */
[----:B------:R-:W-:Y:S01]  /*12560*/  HGMMA.64x16x16.F32 R32, gdesc[UR12], RZ, !UPT, gsb0 ;  /* 0x002000000c2079f0 */ /* 0x000fe2000c0008ff */
[----:B------:R-:W-:Y:S01]  /*12570*/  R2UR UR14, R6 ;  /* 0x00000000060e72ca */ /* 0x000fe200000e0000 */
[----:B------:R-:W-:Y:S01]  /*12580*/  UMOV UR12, UR8 ;  /* 0x00000008000c7c82 */ /* 0x000fe20008000000 */
[----:B------:R-:W-:Y:S01]  /*12590*/  R2UR UR15, R7 ;  /* 0x00000000070f72ca */ /* 0x000fe200000e0000 */
[----:B------:R-:W-:Y:S01]  /*125a0*/  UMOV UR13, UR9 ;  /* 0x00000009000d7c82 */ /* 0x000fe20008000000 */
[----:B------:R-:W-:Y:S02]  /*125b0*/  IADD3 R6, R2, 0x182, RZ ;  /* 0x0000018202067810 */ /* 0x000fe40007ffe0ff */
[----:B------:R-:W-:Y:S02]  /*125c0*/  MOV R7, 0x40000040 ;  /* 0x4000004000077802 */ /* 0x000fe40000000f00 */
[----:B------:R-:W-:Y:S01]  /*125d0*/  R2UR UR6, R6 ;  /* 0x00000000060672ca */ /* 0x000fe200000e0000 */
[----:B------:R-:W-:Y:S01]  /*125e0*/  VIADD R6, R2, 0x84 ;  /* 0x0000008402067836 */ /* 0x000fe20000000000 */
[----:B------:R-:W-:Y:S01]  /*125f0*/  R2UR UR7, R7 ;  /* 0x00000000070772ca */ /* 0x000fe200000e0000 */
[----:B------:R-:W-:Y:S01]  /*12600*/  IMAD.MOV.U32 R7, RZ, RZ, 0x40000040 ;  /* 0x40000040ff077424 */ /* 0x000fe200078e00ff */
[----:B------:R-:W-:-:S02]  /*12610*/  WARPGROUP.DEPBAR.LE gsb0, 0x0 ;  /* 0x00008000000079c5 */ /* 0x000fc40000010000 */
[----:B------:R-:W-:-:S06]  /*12620*/  WARPGROUP.ARRIVE ;  /* 0x00000000000079c5 */ /* 0x000fcc0000000000 */
[----:B------:R-:W-:Y:S01]  /*12630*/  HGMMA.64x16x16.F32 R24, gdesc[UR16], RZ, !UPT, gsb0 ;  /* 0x00200000101879f0 */ /* 0x000fe2000c0008ff */
[----:B------:R-:W-:Y:S01]  /*12640*/  R2UR UR18, R8 ;  /* 0x00000000081272ca */ /* 0x000fe200000e0000 */
[----:B------:R-:W-:Y:S01]  /*12650*/  UMOV UR16, UR8 ;  /* 0x0000000800107c82 */ /* 0x000fe20008000000 */
[----:B------:R-:W-:Y:S01]  /*12660*/  R2UR UR19, R9 ;  /* 0x00000000091372ca */ /* 0x000fe200000e0000 */
[----:B------:R-:W-:Y:S01]  /*12670*/  UMOV UR17, UR9 ;  /* 0x0000000900117c82 */ /* 0x000fe20008000000 */
[----:B------:R-:W-:Y:S01]  /*12680*/  IMAD.MOV.U32 R9, RZ, RZ, 0x40000040 ;  /* 0x40000040ff097424 */ /* 0x000fe200078e00ff */
[----:B------:R-:W-:-:S04]  /*12690*/  IADD3 R8, R2, 0x202, RZ ;  /* 0x0000020202087810 */ /* 0x000fc80007ffe0ff */
[----:B------:R-:W-:Y:S02]  /*126a0*/  R2UR UR10, R8 ;  /* 0x00000000080a72ca */ /* 0x000fe400000e0000 */
[----:B------:R-:W-:Y:S01]  /*126b0*/  R2UR UR11, R9 ;  /* 0x00000000090b72ca */ /* 0x000fe200000e0000 */
[----:B------:R-:W-:Y:S01]  /*126c0*/  IMAD.MOV.U32 R9, RZ, RZ, 0x40000040 ;  /* 0x40000040ff097424 */ /* 0x000fe200078e00ff */
[----:B------:R-:W-:Y:S01]  /*126d0*/  IADD3 R8, R2, 0x104, RZ ;  /* 0x0000010402087810 */ /* 0x000fe20007ffe0ff */
[----:B------:R-:W-:Y:S02]  /*126e0*/  WARPGROUP.DEPBAR.LE gsb0, 0x0 ;  /* 0x00008000000079c5 */ /* 0x000fe40000010000 */
[----:B------:R-:W-:-:S06]  /*126f0*/  WARPGROUP.ARRIVE ;  /* 0x00000000000079c5 */ /* 0x000fcc0000000000 */
[----:B------:R-:W-:Y:S01]  /*12700*/  HGMMA.64x16x16.F32 R56, gdesc[UR24], R56, gsb0 ;  /* 0x00200000183879f0 */ /* 0x000fe20008000838 */
[----:B------:R-:W-:Y:S01]  /*12710*/  R2UR UR26, R12 ;  /* 0x000000000c1a72ca */ /* 0x000fe200000e0000 */
[----:B------:R-:W-:Y:S01]  /*12720*/  UMOV UR25, 0x40000040 ;  /* 0x4000004000197882 */ /* 0x000fe20000000000 */
[----:B------:R-:W-:Y:S01]  /*12730*/  R2UR UR27, R13 ;  /* 0x000000000d1b72ca */ /* 0x000fe200000e0000 */
[----:B------:R-:W-:Y:S01]  /*12740*/  VIADD R12, R2, 0x6 ;  /* 0x00000006020c7836 */ /* 0x000fe20000000000 */
[----:B------:R-:W-:Y:S02]  /*12750*/  MOV R13, 0x40000040 ;  /* 0x40000040000d7802 */ /* 0x000fe40000000f00 */
[----:B0-----:R-:W-:Y:S01]  /*12760*/  MOV R15, UR25 ;  /* 0x00000019000f7c02 */ /* 0x001fe20008000f00 */
[----:B------:R-:W-:Y:S02]  /*12770*/  WARPGROUP.DEPBAR.LE gsb0, 0x0 ;  /* 0x00008000000079c5 */ /* 0x000fe40000010000 */
[----:B------:R-:W-:-:S06]  /*12780*/  WARPGROUP.ARRIVE ;  /* 0x00000000000079c5 */ /* 0x000fcc0000000000 */
[----:B------:R-:W-:Y:S01]  /*12790*/  HGMMA.64x16x16.F32 R48, gdesc[UR12], R48, gsb0 ;  /* 0x002000000c3079f0 */ /* 0x000fe20008000830 */
[----:B------:R-:W-:-:S07]  /*127a0*/  UIADD3 UR12, UR20, 0x4, URZ ;  /* 0x00000004140c7890 */ /* 0x000fce000fffe03f */
[----:B------:R-:W-:Y:S02]  /*127b0*/  UMOV UR24, UR12 ;  /* 0x0000000c00187c82 */ /* 0x000fe40008000000 */
[----:B------:R-:W-:-:S05]  /*127c0*/  IMAD.U32 R14, RZ, RZ, UR24 ;  /* 0x00000018ff0e7e24 */ /* 0x000fca000f8e00ff */
[----:B------:R0:W-:Y:S01]  /*127d0*/  STL.64 [R1+0x40], R14 ;  /* 0x0000400e01007387 */ /* 0x0001e20000100a00 */
[----:B------:R-:W-:Y:S02]  /*127e0*/  WARPGROUP.DEPBAR.LE gsb0, 0x0 ;  /* 0x00008000000079c5 */ /* 0x000fe40000010000 */
[----:B------:R-:W-:-:S06]  /*127f0*/  WARPGROUP.ARRIVE ;  /* 0x00000000000079c5 */ /* 0x000fcc0000000000 */
[----:B------:R-:W-:Y:S01]  /*12800*/  HGMMA.64x16x16.F32 R40, gdesc[UR16], R40, gsb0 ;  /* 0x00200000102879f0 */ /* 0x000fe20008000828 */
[----:B------:R-:W-:Y:S01]  /*12810*/  UMOV UR16, UR24 ;  /* 0x0000001800107c82 */ /* 0x000fe20008000000 */
[----:B------:R-:W-:Y:S01]  /*12820*/  UMOV UR17, UR25 ;  /* 0x0000001900117c82 */ /* 0x000fe20008000000 */
[----:B------:R-:W-:Y:S01]  /*12830*/  UMOV UR12, UR16 ;  /* 0x00000010000c7c82 */ /* 0x000fe20008000000 */
[----:B------:R-:W-:Y:S01]  /*12840*/  UMOV UR13, UR17 ;  /* 0x00000011000d7c82 */ /* 0x000fe20008000000 */
[----:B------:R-:W-:Y:S02]  /*12850*/  WARPGROUP.DEPBAR.LE gsb0, 0x0 ;  /* 0x00008000000079c5 */ /* 0x000fe40000010000 */
[----:B------:R-:W-:-:S06]  /*12860*/  WARPGROUP.ARRIVE ;  /* 0x00000000000079c5 */ /* 0x000fcc0000000000 */
[----:B------:R-:W-:Y:S01]  /*12870*/  HGMMA.64x16x16.F32 R32, gdesc[UR4], R32, gsb0 ;  /* 0x00200000042079f0 */ /* 0x000fe20008000820 */
        /* <DEDUP_REMOVED lines=12> */
[----:B------:R-:W-:Y:S01]  /*12940*/  HGMMA.64x16x16.F32 R24, gdesc[UR8], R24, gsb0 ;  /* 0x00200000081879f0 */ /* 0x000fe20008000818 */
        /* <DEDUP_REMOVED lines=22> */
[----:B------:R-:W-:Y:S01]  /*12ab0*/  UIADD3 UR4, UR20, 0x6, URZ ;  /* 0x0000000614047890 */ /* 0x000fe2000fffe03f */
[----:B------:R-:W-:Y:S02]  /*12ac0*/  R2UR UR6, R6 ;  /* 0x00000000060672ca */ /* 0x000fe400000e0000 */
[----:B------:R-:W-:Y:S02]  /*12ad0*/  R2UR UR7, R7 ;  /* 0x00000000070772ca */ /* 0x000fe400000e0000 */
[----:B------:R-:W-:Y:S02]  /*12ae0*/  IADD3 R6, R2, 0x186, RZ ;  /* 0x0000018602067810 */ /* 0x000fe40007ffe0ff */
[----:B------:R-:W-:Y:S01]  /*12af0*/  UMOV UR24, UR4 ;  /* 0x0000000400187c82 */ /* 0x000fe20008000000 */
[----:B------:R-:W-:Y:S01]  /*12b00*/  MOV R7, 0x40000040 ;  /* 0x4000004000077802 */ /* 0x000fe20000000f00 */
[----:B------:R-:W-:-:S05]  /*12b10*/  IMAD.U32 R14, RZ, RZ, UR24 ;  /* 0x00000018ff0e7e24 */ /* 0x000fca000f8e00ff */
[----:B------:R0:W-:Y:S01]  /*12b20*/  STL.64 [R1+0x38], R14 ;  /* 0x0000380e01007387 */ /* 0x0001e20000100a00 */
[----:B------:R-:W-:Y:S02]  /*12b30*/  WARPGROUP.DEPBAR.LE gsb0, 0x0 ;  /* 0x00008000000079c5 */ /* 0x000fe40000010000 */
[----:B------:R-:W-:-:S06]  /*12b40*/  WARPGROUP.ARRIVE ;  /* 0x00000000000079c5 */ /* 0x000fcc0000000000 */
[----:B------:R-:W-:Y:S01]  /*12b50*/  HGMMA.64x16x16.F32 R40, gdesc[UR8], R40, gsb0 ;  /* 0x00200000082879f0 */ /* 0x000fe20008000828 */
        /* <DEDUP_REMOVED lines=8> */
[----:B------:R-:W-:Y:S01]  /*12be0*/  VIADD R6, R2, 0x300 ;  /* 0x0000030002067836 */ /* 0x000fe20000000000 */
[----:B------:R-:W-:Y:S01]  /*12bf0*/  R2UR UR15, R7 ;  /* 0x00000000070f72ca */ /* 0x000fe200000e0000 */
[----:B------:R-:W-:Y:S01]  /*12c00*/  IMAD.MOV.U32 R7, RZ, RZ, 0x40000040 ;  /* 0x40000040ff077424 */ /* 0x000fe200078e00ff */
[----:B------:R-:W-:Y:S02]  /*12c10*/  WARPGROUP.DEPBAR.LE gsb0, 0x0 ;  /* 0x00008000000079c5 */ /* 0x000fe40000010000 */
[----:B------:R-:W-:-:S06]  /*12c20*/  WARPGROUP.ARRIVE ;  /* 0x00000000000079c5 */ /* 0x000fcc0000000000 */
[----:B------:R-:W-:Y:S01]  /*12c30*/  HGMMA.64x16x16.F32 R24, gdesc[UR16], R24, gsb0 ;  /* 0x00200000101879f0 */ /* 0x000fe20008000818 */
[----:B------:R-:W-:Y:S01]  /*12c40*/  UMOV UR16, UR24 ;  /* 0x0000001800107c82 */ /* 0x000fe20008000000 */
[----:B------:R-:W-:Y:S01]  /*12c50*/  UMOV UR17, UR25 ;  /* 0x0000001900117c82 */ /* 0x000fe20008000000 */
[----:B------:R-:W-:Y:S01]  /*12c60*/  UMOV UR4, UR16 ;  /* 0x0000001000047c82 */ /* 0x000fe20008000000 */
[----:B------:R-:W-:Y:S01]  /*12c70*/  UMOV UR5, UR17 ;  /* 0x0000001100057c82 */ /* 0x000fe20008000000 */
[----:B------:R-:W-:Y:S01]  /*12c80*/  UMOV UR8, UR16 ;  /* 0x0000001000087c82 */ /* 0x000fe20008000000 */
[----:B------:R-:W-:Y:S01]  /*12c90*/  UMOV UR9, UR17 ;  /* 0x0000001100097c82 */ /* 0x000fe20008000000 */
[----:B------:R-:W-:Y:S01]  /*12ca0*/  UMOV UR12, UR16 ;  /* 0x00000010000c7c82 */ /* 0x000fe20008000000 */
[----:B------:R-:W-:Y:S01]  /*12cb0*/  UMOV UR13, UR17 ;  /* 0x00000011000d7c82 */ /* 0x000fe20008000000 */
[----:B------:R-:W-:Y:S02]  /*12cc0*/  R2UR UR18, R8 ;  /* 0x00000000081272ca */ /* 0x000fe400000e0000 */
[----:B------:R-:W-:Y:S01]  /*12cd0*/  R2UR UR19, R9 ;  /* 0x00000000091372ca */ /* 0x000fe200000e0000 */
[----:B------:R-:W-:Y:S01]  /*12ce0*/  IMAD.MOV.U32 R9, RZ, RZ, 0x40000040 ;  /* 0x40000040ff097424 */ /* 0x000fe200078e00ff */
[----:B------:R-:W-:Y:S01]  /*12cf0*/  IADD3 R8, R2, 0x380, RZ ;  /* 0x0000038002087810 */ /* 0x000fe20007ffe0ff */
[----:B------:R-:W-:-:S02]  /*12d00*/  WARPGROUP.DEPBAR.LE gsb0, 0x0 ;  /* 0x00008000000079c5 */ /* 0x000fc40000010000 */
        /* <DEDUP_REMOVED lines=209> */
[----:B------:R-:W-:Y:S01]  /*13a20*/  R2UR UR7, R9 ;  /* 0x00000000090772ca */ /* 0x000fe200000e0000 */
[----:B------:R-:W-:Y:S01]  /*13a30*/  IMAD.MOV.U32 R9, RZ, RZ, 0x40000040 ;  /* 0x40000040ff097424 */ /* 0x000fe200078e00ff */
[----:B------:R-:W-:Y:S02]  /*13a40*/  IADD3 R8, R2, 0x700, RZ ;  /* 0x0000070002087810 */ /* 0x000fe40007ffe0ff */
[----:B------:R-:W-:Y:S02]  /*13a50*/  UMOV UR24, UR4 ;  /* 0x0000000400187c82 */ /* 0x000fe40008000000 */
[----:B------:R-:W-:-:S05]  /*13a60*/  IMAD.U32 R14, RZ, RZ, UR24 ;  /* 0x00000018ff0e7e24 */ /* 0x000fca000f8e00ff */
[----:B------:R0:W-:Y:S01]  /*13a70*/  STL.64 [R1+0x10], R14 ;  /* 0x0000100e01007387 */ /* 0x0001e20000100a00 */
        /* <DEDUP_REMOVED lines=41> */
[----:B------:R-:W-:Y:S02]  /*13d10*/  R2UR UR18, R6 ;  /* 0x00000000061272ca */ /* 0x000fe400000e0000 */
[----:B------:R-:W-:Y:S02]  /*13d20*/  R2UR UR19, R7 ;  /* 0x00000000071372ca */ /* 0x000fe400000e0000 */
[----:B------:R-:W-:Y:S02]  /*13d30*/  IADD3 R6, R2, 0x682, RZ ;  /* 0x0000068202067810 */ /* 0x000fe40007ffe0ff */
[----:B------:R-:W-:Y:S01]  /*13d40*/  MOV R7, 0x40000040 ;  /* 0x4000004000077802 */ /* 0x000fe20000000f00 */
[----:B------:R-:W-:Y:S02]  /*13d50*/  WARPGROUP.DEPBAR.LE gsb0, 0x0 ;  /* 0x00008000000079c5 */ /* 0x000fe40000010000 */
[----:B------:R-:W-:-:S06]  /*13d60*/  WARPGROUP.ARRIVE ;  /* 0x00000000000079c5 */ /* 0x000fcc0000000000 */
[----:B------:R-:W-:Y:S01]  /*13d70*/  HGMMA.64x16x16.F32 R40, gdesc[UR4], R40, gsb0 ;  /* 0x00200000042879f0 */ /* 0x000fe20008000828 */
[----:B------:R-:W-:Y:S01]  /*13d80*/  UIADD3 UR4, UR20, 0x802, URZ ;  /* 0x0000080214047890 */ /* 0x000fe2000fffe03f */
[----:B------:R-:W-:Y:S01]  /*13d90*/  R2UR UR6, R6 ;  /* 0x00000000060672ca */ /* 0x000fe200000e0000 */
[----:B------:R-:W-:Y:S01]  /*13da0*/  VIADD R6, R2, 0x584 ;  /* 0x0000058402067836 */ /* 0x000fe20000000000 */
[----:B------:R-:W-:Y:S01]  /*13db0*/  R2UR UR7, R7 ;  /* 0x00000000070772ca */ /* 0x000fe200000e0000 */
[----:B------:R-:W-:-:S03]  /*13dc0*/  IMAD.MOV.U32 R7, RZ, RZ, 0x40000040 ;  /* 0x40000040ff077424 */ /* 0x000fc600078e00ff */
        /* <DEDUP_REMOVED lines=33> */
[----:B0-----:R-:W-:Y:S02]  /*13fe0*/  MOV R15, UR25 ;  /* 0x00000019000f7c02 */ /* 0x001fe40008000f00 */
[----:B------:R-:W-:Y:S01]  /*13ff0*/  R2UR UR54, R12 ;  /* 0x000000000c3672ca */ /* 0x000fe200000e0000 */
[----:B------:R-:W-:Y:S01]  /*14000*/  VIADD R12, R2, 0x780 ;  /* 0x00000780020c7836 */ /* 0x000fe20000000000 */
[----:B------:R-:W-:-:S02]  /*14010*/  R2UR UR55, R13 ;  /* 0x000000000d3772ca */ /* 0x000fc400000e0000 */
[----:B------:R-:W-:Y:S02]  /*14020*/  MOV R13, 0x40000040 ;  /* 0x40000040000d7802 */ /* 0x000fe40000000f00 */
[----:B------:R-:W-:Y:S01]  /*14030*/  R2UR UR50, R12 ;  /* 0x000000000c3272ca */ /* 0x000fe200000e0000 */
[----:B------:R-:W-:Y:S01]  /*14040*/  VIADD R12, R2, 0x782 ;  /* 0x00000782020c7836 */ /* 0x000fe20000000000 */
[----:B------:R-:W-:Y:S02]  /*14050*/  R2UR UR51, R13 ;  /* 0x000000000d3372ca */ /* 0x000fe400000e0000 */
[----:B------:R-:W-:Y:S02]  /*14060*/  MOV R13, 0x40000040 ;  /* 0x40000040000d7802 */ /* 0x000fe40000000f00 */
        /* <DEDUP_REMOVED lines=8> */
[----:B------:R-:W-:Y:S02]  /*140f0*/  R2UR UR38, R12 ;  /* 0x000000000c2672ca */ /* 0x000fe400000e0000 */
[----:B------:R-:W-:Y:S01]  /*14100*/  R2UR UR39, R13 ;  /* 0x000000000d2772ca */ /* 0x000fe200000e0000 */
[----:B------:R-:W-:-:S02]  /*14110*/  WARPGROUP.DEPBAR.LE gsb0, 0x0 ;  /* 0x00008000000079c5 */ /* 0x000fc40000010000 */
        /* <DEDUP_REMOVED lines=16> */
[----:B------:R0:W-:Y:S01]  /*14220*/  STL.64 [R1], R14 ;  /* 0x0000000e01007387 */ /* 0x0001e20000100a00 */
        /* <DEDUP_REMOVED lines=20> */
[----:B------:R-:W-:Y:S02]  /*14370*/  VIADD R6, R2, 0x586 ;  /* 0x0000058602067836 */ /* 0x000fe40000000000 */
[----:B------:R-:W-:Y:S01]  /*14380*/  IMAD.MOV.U32 R7, RZ, RZ, 0x40000040 ;  /* 0x40000040ff077424 */ /* 0x000fe200078e00ff */
[----:B------:R-:W-:Y:S02]  /*14390*/  WARPGROUP.DEPBAR.LE gsb0, 0x0 ;  /* 0x00008000000079c5 */ /* 0x000fe40000010000 */
[----:B------:R-:W-:-:S06]  /*143a0*/  WARPGROUP.ARRIVE ;  /* 0x00000000000079c5 */ /* 0x000fcc0000000000 */
[----:B------:R-:W-:Y:S03]  /*143b0*/  HGMMA.64x16x16.F32 R56, gdesc[UR24], R56, gsb0 ;  /* 0x00200000183879f0 */ /* 0x000fe60008000838 */
        /* <DEDUP_REMOVED lines=8> */
[----:B------:R-:W-:Y:S01]  /*14440*/  MOV R7, 0x40000040 ;  /* 0x4000004000077802 */ /* 0x000fe20000000f00 */
        /* <DEDUP_REMOVED lines=8> */
[----:B------:R-:W-:Y:S01]  /*144d0*/  IADD3 R8, R2, 0x706, RZ ;  /* 0x0000070602087810 */ /* 0x000fe20007ffe0ff */
[----:B------:R-:W-:Y:S02]  /*144e0*/  WARPGROUP.DEPBAR.LE gsb0, 0x0 ;  /* 0x00008000000079c5 */ /* 0x000fe40000010000 */
        /* <DEDUP_REMOVED lines=123> */
[----:B------:R-:W-:Y:S01]  /*14ca0*/  VIADD R6, R2, 0x806 ;  /* 0x0000080602067836 */ /* 0x000fe20000000000 */
        /* <DEDUP_REMOVED lines=16> */
[----:B------:R-:W-:Y:S03]  /*14db0*/  HGMMA.64x16x16.F32 R56, gdesc[UR40], R56, gsb0 ;  /* 0x00200000283879f0 */ /* 0x000fe60008000838 */
        /* <DEDUP_REMOVED lines=8> */
[----:B------:R-:W-:Y:S01]  /*14e40*/  HGMMA.64x16x16.F32 R32, gdesc[UR8], R32, gsb0 ;  /* 0x00200000082079f0 */ /* 0x000fe20008000820 */
[----:B------:R-:W-:Y:S02]  /*14e50*/  ULDC UR8, c[0x0][0x9d8] ;  /* 0x0002760000087ab9 */ /* 0x000fe40000000800 */
        /* <DEDUP_REMOVED lines=12> */
[----:B------:R-:W-:Y:S01]  /*14f20*/  ULDC UR39, c[0x0][0x9d8] ;  /* 0x0002760000277ab9 */ /* 0x000fe20000000800 */
[----:B------:R-:W-:Y:S01]  /*14f30*/  ULDC UR38, c[0x0][0x988] ;  /* 0x0002620000267ab9 */ /* 0x000fe20000000800 */
        /* <DEDUP_REMOVED lines=8> */
[----:B------:R-:W-:Y:S01]  /*14fc0*/  R2UR UR6, R6 ;  /* 0x00000000060672ca */ /* 0x000fe200000e0000 */
[----:B------:R-:W-:Y:S01]  /*14fd0*/  UMOV UR4, UR36 ;  /* 0x0000002400047c82 */ /* 0x000fe20008000000 */
[----:B------:R-:W-:Y:S01]  /*14fe0*/  R2UR UR7, R7 ;  /* 0x00000000070772ca */ /* 0x000fe200000e0000 */
[----:B------:R-:W-:Y:S01]  /*14ff0*/  UMOV UR5, UR37 ;  /* 0x0000002500057c82 */ /* 0x000fe20008000000 */
[C---:B------:R-:W-:Y:S01]  /*15000*/  VIADD R6, R2.reuse, 0x906 ;  /* 0x0000090602067836 */ /* 0x040fe20000000000 */
[----:B------:R-:W-:Y:S01]  /*15010*/  MOV R7, 0x40000040 ;  /* 0x4000004000077802 */ /* 0x000fe20000000f00 */
[----:B------:R-:W-:Y:S01]  /*15020*/  VIADD R2, R2, 0x986 ;  /* 0x0000098602027836 */ /* 0x000fe20000000000 */
[----:B------:R-:W-:Y:S01]  /*15030*/  MUFU.TANH R56, R56 ;  /* 0x0000003800387308 */ /* 0x000fe20000002400 */
[----:B------:R-:W-:Y:S01]  /*15040*/  FMUL.FTZ R59, R59, UR8 ;  /* 0x000000083b3b7c20 */ /* 0x000fe20008410000 */
[----:B------:R-:W-:Y:S01]  /*15050*/  FMUL.FTZ R62, R62, UR8 ;  /* 0x000000083e3e7c20 */ /* 0x000fe20008410000 */
[----:B------:R-:W-:-:S05]  /*15060*/  FMUL.FTZ R63, R63, UR8 ;  /* 0x000000083f3f7c20 */ /* 0x000fca0008410000 */
[----:B------:R-:W1:Y:S08]  /*15070*/  MUFU.TANH R57, R57 ;  /* 0x0000003900397308 */ /* 0x000e700000002400 */
[----:B------:R-:W-:Y:S08]  /*15080*/  MUFU.TANH R60, R60 ;  /* 0x0000003c003c7308 */ /* 0x000ff00000002400 */
[----:B------:R-:W2:Y:S01]  /*15090*/  MUFU.TANH R61, R61 ;  /* 0x0000003d003d7308 */ /* 0x000ea20000002400 */
[----:B-1----:R-:W-:-:S07]  /*150a0*/  FSEL R57, R57, -INF , P5 ;  /* 0xff80000039397808 */ /* 0x002fce0002800000 */
[----:B------:R-:W-:Y:S08]  /*150b0*/  MUFU.TANH R58, R58 ;  /* 0x0000003a003a7308 */ /* 0x000ff00000002400 */
[----:B------:R-:W1:Y:S01]  /*150c0*/  MUFU.TANH R59, R59 ;  /* 0x0000003b003b7308 */ /* 0x000e620000002400 */
[----:B--2---:R-:W-:Y:S01]  /*150d0*/  FSEL R61, R61, -INF , P2 ;  /* 0xff8000003d3d7808 */ /* 0x004fe20001000000 */
[----:B------:R-:W-:-:S02]  /*150e0*/  WARPGROUP.DEPBAR.LE gsb0, 0x0 ;  /* 0x00008000000079c5 */ /* 0x000fc40000010000 */
        /* <DEDUP_REMOVED lines=11> */
[----:B------:R-:W2:Y:S01]  /*151a0*/  MUFU.TANH R48, R48 ;  /* 0x0000003000307308 */ /* 0x000ea20000002400 */
[----:B------:R-:W-:Y:S01]  /*151b0*/  FMUL.FTZ R53, R53, UR8 ;  /* 0x0000000835357c20 */ /* 0x000fe20008410000 */
[----:B------:R-:W-:Y:S01]  /*151c0*/  FMUL.FTZ R50, R50, UR8 ;  /* 0x0000000832327c20 */ /* 0x000fe20008410000 */
[----:B-1----:R-:W-:Y:S01]  /*151d0*/  FSEL R6, R59, -INF , P5 ;  /* 0xff8000003b067808 */ /* 0x002fe20002800000 */
[----:B------:R-:W-:Y:S01]  /*151e0*/  FMUL.FTZ R54, R54, UR8 ;  /* 0x0000000836367c20 */ /* 0x000fe20008410000 */
[----:B------:R-:W-:-:S03]  /*151f0*/  ISETP.GT.AND P5, PT, R8, 0x18, PT ;  /* 0x000000180800780c */ /* 0x000fc60003fa4270 */
[----:B------:R-:W-:Y:S08]  /*15200*/  MUFU.TANH R49, R49 ;  /* 0x0000003100317308 */ /* 0x000ff00000002400 */
[----:B------:R1:W-:Y:S01]  /*15210*/  MUFU.TANH R13, R51 ;  /* 0x00000033000d7308 */ /* 0x0003e20000002400 */
[----:B--2---:R-:W-:Y:S02]  /*15220*/  FSEL R59, R48, -INF , P3 ;  /* 0xff800000303b7808 */ /* 0x004fe40001800000 */
[----:B------:R-:W-:-:S05]  /*15230*/  MOV R48, R151 ;  /* 0x0000009700307202 */ /* 0x000fca0000000f00 */
[----:B------:R-:W2:Y:S01]  /*15240*/  MUFU.TANH R62, R62 ;  /* 0x0000003e003e7308 */ /* 0x000ea20000002400 */
[----:B-1----:R-:W-:Y:S02]  /*15250*/  FSEL R51, R56, -INF , P6 ;  /* 0xff80000038337808 */ /* 0x002fe40003000000 */
[----:B------:R-:W-:Y:S02]  /*15260*/  MOV R56, R151 ;  /* 0x0000009700387202 */ /* 0x000fe40000000f00 */
[----:B------:R-:W-:-:S03]  /*15270*/  FMNMX.FTZ R12, R51, R57, !PT ;  /* 0x00000039330c7209 */ /* 0x000fc60007810000 */
[----:B------:R-:W1:Y:S08]  /*15280*/  MUFU.TANH R52, R52 ;  /* 0x0000003400347308 */ /* 0x000e700000002400 */
[----:B------:R3:W-:Y:S01]  /*15290*/  MUFU.TANH R21, R55 ;  /* 0x0000003700157308 */ /* 0x0007e20000002400 */
[----:B--2---:R-:W-:Y:S02]  /*152a0*/  FSEL R7, R62, -INF , P4 ;  /* 0xff8000003e077808 */ /* 0x004fe40002000000 */
[----:B------:R-:W-:Y:S01]  /*152b0*/  MOV R62, R151 ;  /* 0x00000097003e7202 */ /* 0x000fe20000000f00 */
[----:B------:R-:W-:-:S02]  /*152c0*/  WARPGROUP.DEPBAR.LE gsb0, 0x0 ;  /* 0x00008000000079c5 */ /* 0x000fc40000010000 */
[----:B------:R-:W-:Y:S01]  /*152d0*/  WARPGROUP.ARRIVE ;  /* 0x00000000000079c5 */ /* 0x000fe20000000000 */
[----:B---3--:R-:W-:Y:S01]  /*152e0*/  FSEL R55, R60, -INF , P4 ;  /* 0xff8000003c377808 */ /* 0x008fe20002000000 */
[----:B------:R-:W-:Y:S01]  /*152f0*/  FMUL.FTZ R40, R40, UR8 ;  /* 0x0000000828287c20 */ /* 0x000fe20008410000 */
[----:B------:R1:W2:Y:S01]  /*15300*/  MUFU.TANH R9, R63 ;  /* 0x0000003f00097308 */ /* 0x0002a20000002400 */
[----:B------:R-:W-:Y:S01]  /*15310*/  FMUL.FTZ R41, R41, UR8 ;  /* 0x0000000829297c20 */ /* 0x000fe20008410000 */
[----:B------:R-:W-:Y:S01]  /*15320*/  FMNMX.FTZ R12, R55, R12, !PT ;  /* 0x0000000c370c7209 */ /* 0x000fe20007810000 */
[----:B------:R-:W-:Y:S01]  /*15330*/  HGMMA.64x16x16.F32 R32, gdesc[UR4], R32, gsb0 ;  /* 0x00200000042079f0 */ /* 0x000fe20008000820 */
[----:B------:R-:W-:Y:S01]  /*15340*/  R2UR UR6, R2 ;  /* 0x00000000020672ca */ /* 0x000fe200000e0000 */
[----:B------:R-:W-:Y:S01]  /*15350*/  UMOV UR4, UR36 ;  /* 0x0000002400047c82 */ /* 0x000fe20008000000 */
[----:B------:R-:W-:Y:S01]  /*15360*/  R2UR UR7, R3 ;  /* 0x00000000030772ca */ /* 0x000fe200000e0000 */
[----:B------:R-:W-:Y:S01]  /*15370*/  UMOV UR5, UR37 ;  /* 0x0000002500057c82 */ /* 0x000fe20008000000 */
[----:B------:R-:W3:Y:S01]  /*15380*/  MUFU.TANH R53, R53 ;  /* 0x0000003500357308 */ /* 0x000ee20000002400 */
[----:B------:R-:W-:Y:S01]  /*15390*/  FSEL R3, R58, -INF , P6 ;  /* 0xff8000003a037808 */ /* 0x000fe20003000000 */
[----:B------:R-:W-:Y:S01]  /*153a0*/  FMUL.FTZ R44, R44, UR8 ;  /* 0x000000082c2c7c20 */ /* 0x000fe20008410000 */
[----:B------:R-:W-:Y:S01]  /*153b0*/  ISETP.GT.AND P6, PT, R8, 0x11, PT ;  /* 0x000000110800780c */ /* 0x000fe20003fc4270 */
[----:B------:R-:W-:Y:S01]  /*153c0*/  FMUL.FTZ R45, R45, UR8 ;  /* 0x000000082d2d7c20 */ /* 0x000fe20008410000 */
[----:B------:R-:W-:Y:S01]  /*153d0*/  FMNMX.FTZ R12, R61, R12, !PT ;  /* 0x0000000c3d0c7209 */ /* 0x000fe20007810000 */
[----:B------:R-:W-:Y:S01]  /*153e0*/  FMUL.FTZ R43, R43, UR8 ;  /* 0x000000082b2b7c20 */ /* 0x000fe20008410000 */
[----:B------:R-:W-:Y:S01]  /*153f0*/  FSEL R49, R49, -INF , P6 ;  /* 0xff80000031317808 */ /* 0x000fe20003000000 */
[----:B------:R-:W4:Y:S01]  /*15400*/  MUFU.TANH R11, R50 ;  /* 0x00000032000b7308 */ /* 0x000f220000002400 */
[----:B------:R-:W-:Y:S01]  /*15410*/  FMNMX.FTZ R12, R59, R12, !PT ;  /* 0x0000000c3b0c7209 */ /* 0x000fe20007810000 */
[----:B------:R-:W-:Y:S01]  /*15420*/  FMUL.FTZ R42, R42, UR8 ;  /* 0x000000082a2a7c20 */ /* 0x000fe20008410000 */
[----:B------:R-:W-:Y:S01]  /*15430*/  ISETP.GT.AND P4, PT, R8, 0x19, PT ;  /* 0x000000190800780c */ /* 0x000fe20003f84270 */
[----:B------:R-:W-:Y:S01]  /*15440*/  FMUL.FTZ R46, R46, UR8 ;  /* 0x000000082e2e7c20 */ /* 0x000fe20008410000 */
[----:B-1----:R-:W-:Y:S01]  /*15450*/  FSEL R63, R52, -INF , P5 ;  /* 0xff800000343f7808 */ /* 0x002fe20002800000 */
[----:B------:R-:W-:Y:S01]  /*15460*/  FMUL.FTZ R47, R47, UR8 ;  /* 0x000000082f2f7c20 */ /* 0x000fe20008410000 */
[----:B------:R-:W-:Y:S01]  /*15470*/  FMNMX.FTZ R12, R49, R12, !PT ;  /* 0x0000000c310c7209 */ /* 0x000fe20007810000 */
[----:B------:R-:W1:Y:S01]  /*15480*/  MUFU.TANH R40, R40 ;  /* 0x0000002800287308 */ /* 0x000e620000002400 */
[----:B--2---:R-:W-:-:S02]  /*15490*/  FSEL R9, R9, -INF , P2 ;  /* 0xff80000009097808 */ /* 0x004fc40001000000 */
[C---:B------:R-:W-:Y:S02]  /*154a0*/  ISETP.GT.AND P2, PT, R8.reuse, 0x20, PT ;  /* 0x000000200800780c */ /* 0x040fe40003f44270 */
[----:B---3--:R-:W-:Y:S02]  /*154b0*/  FSEL R53, R53, -INF , P4 ;  /* 0xff80000035357808 */ /* 0x008fe40002000000 */
[----:B------:R-:W-:Y:S01]  /*154c0*/  FMNMX.FTZ R12, R63, R12, !PT ;  /* 0x0000000c3f0c7209 */ /* 0x000fe20007810000 */
[----:B------:R-:W2:Y:S01]  /*154d0*/  MUFU.TANH R41, R41 ;  /* 0x0000002900297308 */ /* 0x000ea20000002400 */
[----:B----4-:R-:W-:Y:S02]  /*154e0*/  FSEL R11, R11, -INF , P3 ;  /* 0xff8000000b0b7808 */ /* 0x010fe40001800000 */
[----:B------:R-:W-:Y:S02]  /*154f0*/  ISETP.GT.AND P3, PT, R8, 0x21, PT ;  /* 0x000000210800780c */ /* 0x000fe40003f64270 */
[----:B------:R-:W-:-:S02]  /*15500*/  FMNMX.FTZ R12, R53, R12, !PT ;  /* 0x0000000c350c7209 */ /* 0x000fc40007810000 */
[----:B------:R-:W-:Y:S01]  /*15510*/  FSEL R13, R13, -INF , P6 ;  /* 0xff8000000d0d7808 */ /* 0x000fe20003000000 */
[----:B0-----:R-:W0:Y:S01]  /*15520*/  MUFU.TANH R15, R54 ;  /* 0x00000036000f7308 */ /* 0x001e220000002400 */
[----:B-1----:R-:W-:Y:S02]  /*15530*/  FSEL R65, R40, -INF , P2 ;  /* 0xff80000028417808 */ /* 0x002fe40001000000 */
[----:B------:R-:W-:Y:S02]  /*15540*/  ISETP.GT.AND P6, PT, R8, 0x28, PT ;  /* 0x000000280800780c */ /* 0x000fe40003fc4270 */
[----:B------:R-:W-:Y:S02]  /*15550*/  FMNMX.FTZ R12, R65, R12, !PT ;  /* 0x0000000c410c7209 */ /* 0x000fe40007810000 */
[----:B------:R-:W-:Y:S01]  /*15560*/  FSEL R21, R21, -INF , P4 ;  /* 0xff80000015157808 */ /* 0x000fe20002000000 */
[----:B------:R-:W1:Y:S01]  /*15570*/  MUFU.TANH R44, R44 ;  /* 0x0000002c002c7308 */ /* 0x000e620000002400 */
[----:B--2---:R-:W-:-:S02]  /*15580*/  FSEL R67, R41, -INF , P3 ;  /* 0xff80000029437808 */ /* 0x004fc40001800000 */
[----:B------:R-:W-:Y:S02]  /*15590*/  ISETP.GT.AND P4, PT, R8, 0x30, PT ;  /* 0x000000300800780c */ /* 0x000fe40003f84270 */
[----:B------:R-:W-:Y:S01]  /*155a0*/  FMNMX.FTZ R12, R67, R12, !PT ;  /* 0x0000000c430c7209 */ /* 0x000fe20007810000 */
[----:B------:R-:W-:Y:S02]  /*155b0*/  WARPGROUP.DEPBAR.LE gsb0, 0x0 ;  /* 0x00008000000079c5 */ /* 0x000fe40000010000 */
[----:B------:R-:W-:Y:S01]  /*155c0*/  WARPGROUP.ARRIVE ;  /* 0x00000000000079c5 */ /* 0x000fe20000000000 */
[----:B------:R-:W-:Y:S01]  /*155d0*/  FMUL.FTZ R32, R32, UR8 ;  /* 0x0000000820207c20 */ /* 0x000fe20008410000 */
[----:B------:R-:W2:Y:S01]  /*155e0*/  MUFU.TANH R45, R45 ;  /* 0x0000002d002d7308 */ /* 0x000ea20000002400 */
[----:B------:R-:W-:Y:S01]  /*155f0*/  FMUL.FTZ R33, R33, UR8 ;  /* 0x0000000821217c20 */ /* 0x000fe20008410000 */
[----:B------:R-:W-:Y:S01]  /*15600*/  FMUL.FTZ R36, R36, UR8 ;  /* 0x0000000824247c20 */ /* 0x000fe20008410000 */
[----:B------:R-:W-:Y:S01]  /*15610*/  FMUL.FTZ R37, R37, UR8 ;  /* 0x0000000825257c20 */ /* 0x000fe20008410000 */
[----:B------:R-:W-:Y:S01]  /*15620*/  HGMMA.64x16x16.F32 R24, gdesc[UR4], R24, gsb0 ;  /* 0x00200000041879f0 */ /* 0x000fe20008000818 */
[----:B0-----:R-:W-:Y:S01]  /*15630*/  FSEL R15, R15, -INF , P5 ;  /* 0xff8000000f0f7808 */ /* 0x001fe20002800000 */
[----:B------:R-:W-:Y:S01]  /*15640*/  FMUL.FTZ R34, R34, UR8 ;  /* 0x0000000822227c20 */ /* 0x000fe20008410000 */
[----:B------:R-:W-:Y:S01]  /*15650*/  ISETP.GT.AND P5, PT, R8, 0x29, PT ;  /* 0x000000290800780c */ /* 0x000fe20003fa4270 */
[----:B------:R-:W-:Y:S01]  /*15660*/  MUFU.TANH R43, R43 ;  /* 0x0000002b002b7308 */ /* 0x000fe20000002400 */
[----:B-1----:R-:W-:Y:S01]  /*15670*/  FSEL R69, R44, -INF , P6 ;  /* 0xff8000002c457808 */ /* 0x002fe20003000000 */
[----:B------:R-:W-:Y:S01]  /*15680*/  FMUL.FTZ R35, R35, UR8 ;  /* 0x0000000823237c20 */ /* 0x000fe20008410000 */
[----:B------:R-:W-:Y:S01]  /*15690*/  FMUL.FTZ R38, R38, UR8 ;  /* 0x0000000826267c20 */ /* 0x000fe20008410000 */
[----:B------:R-:W-:Y:S01]  /*156a0*/  ULDC UR4, c[0x0][0x988] ;  /* 0x0002620000047ab9 */ /* 0x000fe20000000800 */
[----:B------:R-:W-:Y:S01]  /*156b0*/  FMNMX.FTZ R12, R69, R12, !PT ;  /* 0x0000000c450c7209 */ /* 0x000fe20007810000 */
[----:B------:R-:W-:Y:S01]  /*156c0*/  FMUL.FTZ R39, R39, UR8 ;  /* 0x0000000827277c20 */ /* 0x000fe20008410000 */
[----:B------:R-:W-:Y:S01]  /*156d0*/  MOV R60, R151 ;  /* 0x00000097003c7202 */ /* 0x000fe20000000f00 */
[----:B------:R-:W0:Y:S01]  /*156e0*/  MUFU.TANH R32, R32 ;  /* 0x0000002000207308 */ /* 0x000e220000002400 */
[----:B--2---:R-:W-:-:S02]  /*156f0*/  FSEL R45, R45, -INF , P5 ;  /* 0xff8000002d2d7808 */ /* 0x004fc40002800000 */
[-C--:B------:R-:W-:Y:S02]  /*15700*/  MOV R58, R151.reuse ;  /* 0x00000097003a7202 */ /* 0x080fe40000000f00 */
[----:B------:R-:W-:Y:S02]  /*15710*/  FMNMX.FTZ R12, R45, R12, !PT ;  /* 0x0000000c2d0c7209 */ /* 0x000fe40007810000 */
[-C--:B------:R-:W-:Y:S01]  /*15720*/  MOV R54, R151.reuse ;  /* 0x0000009700367202 */ /* 0x080fe20000000f00 */
[----:B------:R-:W1:Y:S01]  /*15730*/  MUFU.TANH R42, R42 ;  /* 0x0000002a002a7308 */ /* 0x000e620000002400 */
[-C--:B------:R-:W-:Y:S02]  /*15740*/  MOV R52, R151.reuse ;  /* 0x0000009700347202 */ /* 0x080fe40000000f00 */
[-C--:B------:R-:W-:Y:S02]  /*15750*/  MOV R50, R151.reuse ;  /* 0x0000009700327202 */ /* 0x080fe40000000f00 */
[----:B------:R-:W-:-:S02]  /*15760*/  MOV R44, R151 ;  /* 0x00000097002c7202 */ /* 0x000fc40000000f00 */
[----:B------:R-:W-:Y:S01]  /*15770*/  MOV R40, R151 ;  /* 0x0000009700287202 */ /* 0x000fe20000000f00 */
[----:B------:R1:W-:Y:S01]  /*15780*/  MUFU.TANH R2, R33 ;  /* 0x0000002100027308 */ /* 0x0003e20000002400 */
[----:B0-----:R-:W-:-:S04]  /*15790*/  FSEL R71, R32, -INF , P4 ;  /* 0xff80000020477808 */ /* 0x001fc80002000000 */
[----:B------:R-:W-:-:S03]  /*157a0*/  FMNMX.FTZ R12, R71, R12, !PT ;  /* 0x0000000c470c7209 */ /* 0x000fc60007810000 */
[----:B------:R-:W0:Y:S01]  /*157b0*/  MUFU.TANH R46, R46 ;  /* 0x0000002e002e7308 */ /* 0x000e220000002400 */
[----:B-1----:R-:W-:Y:S02]  /*157c0*/  FSEL R33, R42, -INF , P2 ;  /* 0xff8000002a217808 */ /* 0x002fe40001000000 */
[----:B------:R-:W-:Y:S02]  /*157d0*/  ISETP.GT.AND P2, PT, R8, 0x38, PT ;  /* 0x000000380800780c */ /* 0x000fe40003f44270 */
[----:B------:R-:W-:-:S03]  /*157e0*/  MOV R42, R151 ;  /* 0x00000097002a7202 */ /* 0x000fc60000000f00 */
[----:B------:R-:W-:Y:S08]  /*157f0*/  MUFU.TANH R47, R47 ;  /* 0x0000002f002f7308 */ /* 0x000ff00000002400 */
[----:B------:R-:W-:Y:S01]  /*15800*/  MUFU.TANH R36, R36 ;  /* 0x0000002400247308 */ /* 0x000fe20000002400 */
[----:B------:R-:W-:Y:S02]  /*15810*/  WARPGROUP.DEPBAR.LE gsb0, 0x0 ;  /* 0x00008000000079c5 */ /* 0x000fe40000010000 */
[----:B------:R-:W-:Y:S01]  /*15820*/  FMUL.FTZ R24, R24, UR8 ;  /* 0x0000000818187c20 */ /* 0x000fe20008410000 */
[----:B------:R-:W-:Y:S01]  /*15830*/  FMUL.FTZ R5, R25, UR8 ;  /* 0x0000000819057c20 */ /* 0x000fe20008410000 */
[----:B------:R-:W-:Y:S01]  /*15840*/  FMUL.FTZ R28, R28, UR8 ;  /* 0x000000081c1c7c20 */ /* 0x000fe20008410000 */
[----:B0-----:R-:W-:Y:S01]  /*15850*/  FSEL R25, R46, -INF , P6 ;  /* 0xff8000002e197808 */ /* 0x001fe20003000000 */
[----:B------:R-:W-:Y:S01]  /*15860*/  FMUL.FTZ R26, R26, UR8 ;  /* 0x000000081a1a7c20 */ /* 0x000fe20008410000 */
[----:B------:R-:W0:Y:S01]  /*15870*/  MUFU.TANH R37, R37 ;  /* 0x0000002500257308 */ /* 0x000e220000002400 */
[----:B------:R-:W-:Y:S01]  /*15880*/  ISETP.GT.AND P6, PT, R8, 0x39, PT ;  /* 0x000000390800780c */ /* 0x000fe20003fc4270 */
[----:B------:R-:W-:Y:S01]  /*15890*/  FMUL.FTZ R27, R27, UR8 ;  /* 0x000000081b1b7c20 */ /* 0x000fe20008410000 */
[----:B------:R-:W-:Y:S01]  /*158a0*/  FMUL.FTZ R30, R30, UR8 ;  /* 0x000000081e1e7c20 */ /* 0x000fe20008410000 */
[----:B------:R-:W-:Y:S01]  /*158b0*/  FMUL.FTZ R31, R31, UR8 ;  /* 0x000000081f1f7c20 */ /* 0x000fe20008410000 */
[----:B------:R1:W-:Y:S01]  /*158c0*/  @!P1 SYNCS.ARRIVE.TRANS64.RED.A1T0 RZ, [R0+URZ], RZ ;  /* 0x000000ff00ff99a7 */ /* 0x0003e2000810043f */
[----:B------:R-:W-:-:S02]  /*158d0*/  MOV R46, R151 ;  /* 0x00000097002e7202 */ /* 0x000fc40000000f00 */
[----:B------:R-:W2:Y:S08]  /*158e0*/  MUFU.TANH R34, R34 ;  /* 0x0000002200227308 */ /* 0x000eb00000002400 */
[----:B------:R3:W-:Y:S01]  /*158f0*/  MUFU.TANH R4, R35 ;  /* 0x0000002300047308 */ /* 0x0007e20000002400 */
[----:B0-----:R-:W-:-:S07]  /*15900*/  FSEL R75, R37, -INF , P6 ;  /* 0xff800000254b7808 */ /* 0x001fce0003000000 */
[----:B------:R-:W0:Y:S01]  /*15910*/  MUFU.TANH R24, R24 ;  /* 0x0000001800187308 */ /* 0x000e220000002400 */
[----:B---3--:R-:W-:Y:S02]  /*15920*/  FSEL R35, R43, -INF , P3 ;  /* 0xff8000002b237808 */ /* 0x008fe40001800000 */
[----:B------:R-:W-:Y:S02]  /*15930*/  ISETP.GT.AND P3, PT, R8, 0x31, PT ;  /* 0x000000310800780c */ /* 0x000fe40003f64270 */
[----:B--2---:R-:W-:Y:S02]  /*15940*/  FSEL R37, R34, -INF , P4 ;  /* 0xff80000022257808 */ /* 0x004fe40002000000 */
[----:B------:R-:W-:Y:S01]  /*15950*/  FSEL R73, R2, -INF , P3 ;  /* 0xff80000002497808 */ /* 0x000fe20001800000 */
[----:B------:R-:W2:Y:S01]  /*15960*/  MUFU.TANH R5, R5 ;  /* 0x0000000500057308 */ /* 0x000ea20000002400 */
[----:B------:R-:W-:Y:S01]  /*15970*/  FMUL.FTZ R2, R29, UR8 ;  /* 0x000000081d027c20 */ /* 0x000fe20008410000 */
[----:B------:R-:W-:-:S02]  /*15980*/  FSEL R29, R47, -INF , P5 ;  /* 0xff8000002f1d7808 */ /* 0x000fc40002800000 */
[----:B------:R-:W-:Y:S02]  /*15990*/  FSEL R47, R36, -INF , P2 ;  /* 0xff800000242f7808 */ /* 0x000fe40001000000 */
[----:B------:R-:W-:Y:S02]  /*159a0*/  FMNMX.FTZ R12, R73, R12, !PT ;  /* 0x0000000c490c7209 */ /* 0x000fe40007810000 */
[----:B------:R-:W3:Y:S01]  /*159b0*/  MUFU.TANH R38, R38 ;  /* 0x0000002600267308 */ /* 0x000ee20000002400 */
[C---:B------:R-:W-:Y:S02]  /*159c0*/  ISETP.GT.AND P5, PT, R8.reuse, 0x40, PT ;  /* 0x000000400800780c */ /* 0x040fe40003fa4270 */
[----:B------:R-:W-:Y:S02]  /*159d0*/  FMNMX.FTZ R12, R47, R12, !PT ;  /* 0x0000000c2f0c7209 */ /* 0x000fe40007810000 */
[----:B------:R-:W-:Y:S02]  /*159e0*/  ISETP.GT.AND P4, PT, R8, 0x41, PT ;  /* 0x000000410800780c */ /* 0x000fe40003f84270 */
[----:B0-----:R-:W-:Y:S01]  /*159f0*/  FSEL R77, R24, -INF , P5 ;  /* 0xff800000184d7808 */ /* 0x001fe20002800000 */
[----:B------:R-:W0:Y:S01]  /*15a00*/  MUFU.TANH R28, R28 ;  /* 0x0000001c001c7308 */ /* 0x000e220000002400 */
[----:B------:R-:W-:-:S02]  /*15a10*/  FMNMX.FTZ R12, R75, R12, !PT ;  /* 0x0000000c4b0c7209 */ /* 0x000fc40007810000 */
[----:B------:R-:W-:Y:S02]  /*15a20*/  FSEL R41, R4, -INF , P3 ;  /* 0xff80000004297808 */ /* 0x000fe40001800000 */
[----:B------:R-:W-:Y:S02]  /*15a30*/  ISETP.GT.AND P3, PT, R8, 0x48, PT ;  /* 0x000000480800780c */ /* 0x000fe40003f64270 */
[----:B--2---:R-:W-:Y:S01]  /*15a40*/  FSEL R79, R5, -INF , P4 ;  /* 0xff800000054f7808 */ /* 0x004fe20002000000 */
[----:B------:R-:W2:Y:S01]  /*15a50*/  MUFU.TANH R2, R2 ;  /* 0x0000000200027308 */ /* 0x000ea20000002400 */
[----:B------:R-:W-:Y:S02]  /*15a60*/  FMNMX.FTZ R12, R77, R12, !PT ;  /* 0x0000000c4d0c7209 */ /* 0x000fe40007810000 */
[----:B---3--:R-:W-:Y:S02]  /*15a70*/  FSEL R43, R38, -INF , P2 ;  /* 0xff800000262b7808 */ /* 0x008fe40001000000 */
[----:B------:R-:W-:-:S02]  /*15a80*/  ISETP.GT.AND P2, PT, R8, 0x49, PT ;  /* 0x000000490800780c */ /* 0x000fc40003f44270 */
[----:B------:R-:W-:Y:S01]  /*15a90*/  FMNMX.FTZ R12, R79, R12, !PT ;  /* 0x0000000c4f0c7209 */ /* 0x000fe20007810000 */
[----:B------:R-:W3:Y:S01]  /*15aa0*/  MUFU.TANH R39, R39 ;  /* 0x0000002700277308 */ /* 0x000ee20000002400 */
[----:B0-----:R-:W-:Y:S02]  /*15ab0*/  FSEL R81, R28, -INF , P3 ;  /* 0xff8000001c517808 */ /* 0x001fe40001800000 */
[-C--:B------:R-:W-:Y:S02]  /*15ac0*/  MOV R38, R151.reuse ;  /* 0x0000009700267202 */ /* 0x080fe40000000f00 */
[----:B------:R-:W-:Y:S02]  /*15ad0*/  FMNMX.FTZ R12, R81, R12, !PT ;  /* 0x0000000c510c7209 */ /* 0x000fe40007810000 */
[----:B------:R-:W-:Y:S01]  /*15ae0*/  MOV R36, R151 ;  /* 0x0000009700247202 */ /* 0x000fe20000000f00 */
[----:B------:R-:W-:Y:S01]  /*15af0*/  MUFU.TANH R26, R26 ;  /* 0x0000001a001a7308 */ /* 0x000fe20000002400 */
[----:B--2---:R-:W-:-:S02]  /*15b00*/  FSEL R83, R2, -INF , P2 ;  /* 0xff80000002537808 */ /* 0x004fc40001000000 */
[----:B------:R-:W-:Y:S02]  /*15b10*/  MOV R2, UR4 ;  /* 0x0000000400027c02 */ /* 0x000fe40008000f00 */
[----:B------:R-:W-:-:S03]  /*15b20*/  FMNMX.FTZ R12, R83, R12, !PT ;  /* 0x0000000c530c7209 */ /* 0x000fc60007810000 */
[----:B------:R-:W-:Y:S01]  /*15b30*/  MUFU.TANH R30, R30 ;  /* 0x0000001e001e7308 */ /* 0x000fe20000002400 */
[----:B---3--:R-:W-:Y:S01]  /*15b40*/  FSEL R39, R39, -INF , P6 ;  /* 0xff80000027277808 */ /* 0x008fe20003000000 */
[----:B------:R-:W0:Y:S06]  /*15b50*/  SHFL.BFLY PT, R5, R12, 0x2, 0x1f ;  /* 0x0c401f000c057f89 */ /* 0x000e2c00000e0000 */
[----:B------:R-:W2:Y:S02]  /*15b60*/  MUFU.TANH R31, R31 ;  /* 0x0000001f001f7308 */ /* 0x000ea40000002400 */
[----:B--2---:R-:W-:-:S02]  /*15b70*/  FSEL R31, R31, -INF , P2 ;  /* 0xff8000001f1f7808 */ /* 0x004fc40001000000 */
[----:B0-----:R-:W-:-:S05]  /*15b80*/  FMNMX.FTZ R4, R12, R5, !PT ;  /* 0x000000050c047209 */ /* 0x001fca0007810000 */
[----:B------:R-:W0:Y:S02]  /*15b90*/  SHFL.BFLY PT, R5, R4, 0x1, 0x1f ;  /* 0x0c201f0004057f89 */ /* 0x000e2400000e0000 */
[----:B0-----:R-:W-:Y:S02]  /*15ba0*/  FMNMX.FTZ R5, R4, R5, !PT ;  /* 0x0000000504057209 */ /* 0x001fe40007810000 */
[----:B------:R0:W2:Y:S02]  /*15bb0*/  MUFU.TANH R4, R27 ;  /* 0x0000001b00047308 */ /* 0x0000a40000002400 */
[C---:B------:R-:W-:Y:S01]  /*15bc0*/  FSETP.NEU.FTZ.AND P0, PT, R5.reuse, -INF , PT ;  /* 0xff8000000500780b */ /* 0x040fe20003f1d000 */
[----:B------:R-:W-:-:S05]  /*15bd0*/  FMUL.FTZ R8, R5, R2 ;  /* 0x0000000205087220 */ /* 0x000fca0000410000 */
[----:B------:R-:W-:Y:S02]  /*15be0*/  FSEL R14, R8, RZ, P0 ;  /* 0x000000ff080e7208 */ /* 0x000fe40000000000 */
[----:B------:R-:W-:Y:S02]  /*15bf0*/  FMNMX.FTZ R8, R3, R6, !PT ;  /* 0x0000000603087209 */ /* 0x000fe40007810000 */
[----:B------:R-:W-:Y:S01]  /*15c00*/  ISETP.NE.AND P0, PT, R10, RZ, PT ;  /* 0x000000ff0a00720c */ /* 0x000fe20003f05270 */
[--C-:B------:R-:W-:Y:S01]  /*15c10*/  FFMA.FTZ R208, R51, R2, -R14.reuse ;  /* 0x0000000233d07223 */ /* 0x100fe2000001080e */
[----:B------:R-:W-:Y:S01]  /*15c20*/  FMNMX.FTZ R8, R7, R8, !PT ;  /* 0x0000000807087209 */ /* 0x000fe20007810000 */
[-CC-:B------:R-:W-:Y:S01]  /*15c30*/  FFMA.FTZ R10, R55, R2.reuse, -R14.reuse ;  /* 0x00000002370a7223 */ /* 0x180fe2000001080e */
[----:B------:R-:W-:Y:S01]  /*15c40*/  FSEL R51, R26, -INF , P5 ;  /* 0xff8000001a337808 */ /* 0x000fe20002800000 */
[--C-:B0-----:R-:W-:Y:S01]  /*15c50*/  FFMA.FTZ R27, R57, R2, -R14.reuse ;  /* 0x00000002391b7223 */ /* 0x101fe2000001080e */
[----:B------:R-:W-:Y:S01]  /*15c60*/  FMNMX.FTZ R8, R9, R8, !PT ;  /* 0x0000000809087209 */ /* 0x000fe20007810000 */
[----:B------:R-:W-:Y:S01]  /*15c70*/  MUFU.EX2 R208, R208 ;  /* 0x000000d000d07308 */ /* 0x000fe20000000800 */
[----:B--2---:R-:W-:Y:S01]  /*15c80*/  FSEL R55, R4, -INF , P4 ;  /* 0xff80000004377808 */ /* 0x004fe20002000000 */
[--C-:B------:R-:W-:Y:S01]  /*15c90*/  FFMA.FTZ R4, R49, R2, -R14.reuse ;  /* 0x0000000231047223 */ /* 0x100fe2000001080e */
[----:B------:R-:W-:Y:S01]  /*15ca0*/  FMNMX.FTZ R8, R11, R8, !PT ;  /* 0x000000080b087209 */ /* 0x000fe20007810000 */
[-CC-:B------:R-:W-:Y:S01]  /*15cb0*/  FFMA.FTZ R61, R61, R2.reuse, -R14.reuse ;  /* 0x000000023d3d7223 */ /* 0x180fe2000001080e */
[----:B------:R-:W-:Y:S01]  /*15cc0*/  FSEL R57, R30, -INF , P3 ;  /* 0xff8000001e397808 */ /* 0x000fe20001800000 */
[--C-:B------:R-:W-:Y:S01]  /*15cd0*/  FFMA.FTZ R59, R59, R2, -R14.reuse ;  /* 0x000000023b3b7223 */ /* 0x100fe2000001080e */
[----:B------:R-:W-:Y:S01]  /*15ce0*/  FMNMX.FTZ R8, R13, R8, !PT ;  /* 0x000000080d087209 */ /* 0x000fe20007810000 */
[----:B------:R-:W-:Y:S01]  /*15cf0*/  MUFU.EX2 R204, R4 ;  /* 0x0000000400cc7308 */ /* 0x000fe20000000800 */
[-CC-:B------:R-:W-:Y:S01]  /*15d00*/  FFMA.FTZ R63, R63, R2.reuse, -R14.reuse ;  /* 0x000000023f3f7223 */ /* 0x180fe2000001080e */
[--C-:B------:R-:W-:Y:S01]  /*15d10*/  FFMA.FTZ R53, R53, R2, -R14.reuse ;  /* 0x0000000235357223 */ /* 0x100fe2000001080e */
[----:B------:R-:W-:Y:S01]  /*15d20*/  FMNMX.FTZ R8, R15, R8, !PT ;  /* 0x000000080f087209 */ /* 0x000fe20007810000 */
[-CC-:B------:R-:W-:Y:S01]  /*15d30*/  FFMA.FTZ R65, R65, R2.reuse, -R14.reuse ;  /* 0x0000000241417223 */ /* 0x180fe2000001080e */
[-CC-:B------:R-:W-:Y:S01]  /*15d40*/  FFMA.FTZ R67, R67, R2.reuse, -R14.reuse ;  /* 0x0000000243437223 */ /* 0x180fe2000001080e */
        /* <DEDUP_REMOVED lines=15> */
[----:B------:R-:W-:Y:S01]  /*15e40*/  FFMA.FTZ R14, R83, R2, -R14 ;  /* 0x00000002530e7223 */ /* 0x000fe2000001080e */
[----:B------:R-:W-:Y:S01]  /*15e50*/  IMAD.MOV.U32 R83, RZ, RZ, R151 ;  /* 0x000000ffff537224 */ /* 0x000fe200078e0097 */
[----:B------:R-:W-:Y:S01]  /*15e60*/  FMNMX.FTZ R8, R29, R8, !PT ;  /* 0x000000081d087209 */ /* 0x000fe20007810000 */
[----:B------:R-:W0:Y:S03]  /*15e70*/  MUFU.EX2 R61, R61 ;  /* 0x0000003d003d7308 */ /* 0x000e260000000800 */
[----:B------:R-:W-:-:S04]  /*15e80*/  FMNMX.FTZ R8, R37, R8, !PT ;  /* 0x0000000825087209 */ /* 0x000fc80007810000 */
[----:B------:R-:W-:Y:S01]  /*15e90*/  FMNMX.FTZ R8, R41, R8, !PT ;  /* 0x0000000829087209 */ /* 0x000fe20007810000 */
[----:B------:R-:W-:Y:S03]  /*15ea0*/  MUFU.EX2 R59, R59 ;  /* 0x0000003b003b7308 */ /* 0x000fe60000000800 */
[----:B------:R-:W-:-:S04]  /*15eb0*/  FMNMX.FTZ R8, R43, R8, !PT ;  /* 0x000000082b087209 */ /* 0x000fc80007810000 */
[----:B------:R-:W-:Y:S01]  /*15ec0*/  FMNMX.FTZ R8, R39, R8, !PT ;  /* 0x0000000827087209 */ /* 0x000fe20007810000 */
[----:B------:R-:W-:Y:S01]  /*15ed0*/  MUFU.EX2 R63, R63 ;  /* 0x0000003f003f7308 */ /* 0x000fe20000000800 */
[----:B0-----:R-:W-:Y:S02]  /*15ee0*/  F2FP.F16.F32.PACK_AB R210, R61, R10 ;  /* 0x0000000a3dd2723e */ /* 0x001fe400000000ff */
[----:B------:R-:W-:-:S04]  /*15ef0*/  FMNMX.FTZ R8, R51, R8, !PT ;  /* 0x0000000833087209 */ /* 0x000fc80007810000 */
[----:B------:R-:W-:Y:S01]  /*15f00*/  FMNMX.FTZ R8, R55, R8, !PT ;  /* 0x0000000837087209 */ /* 0x000fe20007810000 */
[----:B------:R0:W-:Y:S03]  /*15f10*/  MUFU.EX2 R206, R53 ;  /* 0x0000003500ce7308 */ /* 0x0001e60000000800 */
[----:B------:R-:W-:-:S04]  /*15f20*/  FMNMX.FTZ R8, R57, R8, !PT ;  /* 0x0000000839087209 */ /* 0x000fc80007810000 */
[----:B------:R-:W-:Y:S01]  /*15f30*/  FMNMX.FTZ R8, R31, R8, !PT ;  /* 0x000000081f087209 */ /* 0x000fe20007810000 */
[----:B------:R-:W-:Y:S01]  /*15f40*/  MUFU.EX2 R65, R65 ;  /* 0x0000004100417308 */ /* 0x000fe20000000800 */
[----:B0-----:R-:W-:-:S03]  /*15f50*/  IMAD.MOV.U32 R53, RZ, RZ, R151 ;  /* 0x000000ffff357224 */ /* 0x001fc600078e0097 */
[----:B------:R-:W0:Y:S04]  /*15f60*/  SHFL.BFLY PT, R49, R8, 0x2, 0x1f ;  /* 0x0c401f0008317f89 */ /* 0x000e2800000e0000 */
[----:B------:R2:W-:Y:S08]  /*15f70*/  MUFU.EX2 R200, R67 ;  /* 0x0000004300c87308 */ /* 0x0005f00000000800 */
[----:B------:R-:W-:Y:S01]  /*15f80*/  MUFU.EX2 R69, R69 ;  /* 0x0000004500457308 */ /* 0x000fe20000000800 */
[----:B--2---:R-:W-:-:S07]  /*15f90*/  IMAD.MOV.U32 R67, RZ, RZ, R151 ;  /* 0x000000ffff437224 */ /* 0x004fce00078e0097 */
[----:B------:R2:W-:Y:S01]  /*15fa0*/  MUFU.EX2 R202, R45 ;  /* 0x0000002d00ca7308 */ /* 0x0005e20000000800 */
[----:B0-----:R-:W-:-:S07]  /*15fb0*/  FMNMX.FTZ R49, R8, R49, !PT ;  /* 0x0000003108317209 */ /* 0x001fce0007810000 */
[----:B------:R-:W-:Y:S01]  /*15fc0*/  MUFU.EX2 R71, R71 ;  /* 0x0000004700477308 */ /* 0x000fe20000000800 */
[----:B------:R-:W0:Y:S01]  /*15fd0*/  SHFL.BFLY PT, R4, R49, 0x1, 0x1f ;  /* 0x0c201f0031047f89 */ /* 0x000e2200000e0000 */
[----:B--2---:R-:W-:-:S06]  /*15fe0*/  IMAD.MOV.U32 R45, RZ, RZ, R151 ;  /* 0x000000ffff2d7224 */ /* 0x004fcc00078e0097 */
[----:B------:R2:W-:Y:S08]  /*15ff0*/  MUFU.EX2 R196, R73 ;  /* 0x0000004900c47308 */ /* 0x0005f00000000800 */
[----:B------:R-:W-:Y:S01]  /*16000*/  MUFU.EX2 R47, R47 ;  /* 0x0000002f002f7308 */ /* 0x000fe20000000800 */
[----:B--2---:R-:W-:-:S07]  /*16010*/  IMAD.MOV.U32 R73, RZ, RZ, R151 ;  /* 0x000000ffff497224 */ /* 0x004fce00078e0097 */
[----:B------:R2:W-:Y:S01]  /*16020*/  MUFU.EX2 R198, R75 ;  /* 0x0000004b00c67308 */ /* 0x0005e20000000800 */
[----:B0-----:R-:W-:Y:S01]  /*16030*/  FMNMX.FTZ R4, R49, R4, !PT ;  /* 0x0000000431047209 */ /* 0x001fe20007810000 */
[----:B------:R-:W-:-:S03]  /*16040*/  IMAD.MOV.U32 R49, RZ, RZ, R151 ;  /* 0x000000ffff317224 */ /* 0x000fc600078e0097 */
[C---:B------:R-:W-:Y:S01]  /*16050*/  FSETP.NEU.FTZ.AND P2, PT, R4.reuse, -INF , PT ;  /* 0xff8000000400780b */ /* 0x040fe20003f5d000 */
[-C--:B------:R-:W-:Y:S02]  /*16060*/  FMUL.FTZ R8, R4, R2.reuse ;  /* 0x0000000204087220 */ /* 0x080fe40000410000 */
[----:B------:R-:W-:Y:S01]  /*16070*/  MUFU.EX2 R77, R77 ;  /* 0x0000004d004d7308 */ /* 0x000fe20000000800 */
[----:B--2---:R-:W-:Y:S02]  /*16080*/  IMAD.MOV.U32 R75, RZ, RZ, R151 ;  /* 0x000000ffff4b7224 */ /* 0x004fe400078e0097 */
[----:B------:R-:W-:Y:S02]  /*16090*/  FSEL R8, R8, RZ, P2 ;  /* 0x000000ff08087208 */ /* 0x000fe40001000000 */
[----:B------:R-:W-:Y:S02]  /*160a0*/  ISETP.GE.AND P2, PT, R148, 0x51, PT ;  /* 0x000000519400780c */ /* 0x000fe40003f46270 */
[----:B------:R-:W-:Y:S01]  /*160b0*/  MOV R148, R151 ;  /* 0x0000009700947202 */ /* 0x000fe20000000f00 */
[-CC-:B------:R-:W-:Y:S01]  /*160c0*/  FFMA.FTZ R3, R3, R2.reuse, -R8.reuse ;  /* 0x0000000203037223 */ /* 0x180fe20000010808 */
        /* <DEDUP_REMOVED lines=13> */
[----:B------:R-:W0:Y:S01]  /*161a0*/  MUFU.EX2 R6, R6 ;  /* 0x0000000600067308 */ /* 0x000e220000000800 */
[-CC-:B------:R-:W-:Y:S01]  /*161b0*/  FFMA.FTZ R41, R41, R2.reuse, -R8.reuse ;  /* 0x0000000229297223 */ /* 0x180fe20000010808 */
[-CC-:B------:R-:W-:Y:S01]  /*161c0*/  FFMA.FTZ R43, R43, R2.reuse, -R8.reuse ;  /* 0x000000022b2b7223 */ /* 0x180fe20000010808 */
[-CC-:B------:R-:W-:Y:S01]  /*161d0*/  FFMA.FTZ R39, R39, R2.reuse, -R8.reuse ;  /* 0x0000000227277223 */ /* 0x180fe20000010808 */
[-CC-:B------:R-:W-:Y:S01]  /*161e0*/  FFMA.FTZ R51, R51, R2.reuse, -R8.reuse ;  /* 0x0000000233337223 */ /* 0x180fe20000010808 */
[-CC-:B------:R-:W-:Y:S01]  /*161f0*/  FFMA.FTZ R55, R55, R2.reuse, -R8.reuse ;  /* 0x0000000237377223 */ /* 0x180fe20000010808 */
[-CC-:B------:R-:W-:Y:S01]  /*16200*/  FFMA.FTZ R57, R57, R2.reuse, -R8.reuse ;  /* 0x0000000239397223 */ /* 0x180fe20000010808 */
[----:B------:R-:W-:Y:S01]  /*16210*/  FFMA.FTZ R31, R31, R2, -R8 ;  /* 0x000000021f1f7223 */ /* 0x000fe20000010808 */
[----:B------:R2:W-:Y:S08]  /*16220*/  MUFU.EX2 R12, R9 ;  /* 0x00000009000c7308 */ /* 0x0005f00000000800 */
[----:B------:R-:W3:Y:S01]  /*16230*/  MUFU.EX2 R7, R7 ;  /* 0x0000000700077308 */ /* 0x000ee20000000800 */
[----:B--2---:R-:W-:Y:S01]  /*16240*/  FADD.FTZ R9, R208, R27 ;  /* 0x0000001bd0097221 */ /* 0x004fe20000010000 */
[----:B0-----:R-:W-:-:S02]  /*16250*/  F2FP.F16.F32.PACK_AB R209, R6, R3 ;  /* 0x0000000306d1723e */ /* 0x001fc400000000ff */
[----:B------:R-:W-:Y:S01]  /*16260*/  F2FP.F16.F32.PACK_AB R208, R27, R208 ;  /* 0x000000d01bd0723e */ /* 0x000fe200000000ff */
[----:B------:R-:W-:Y:S01]  /*16270*/  FADD.FTZ R30, R10, R9 ;  /* 0x000000090a1e7221 */ /* 0x000fe20000010000 */
[--C-:B------:R-:W-:Y:S02]  /*16280*/  IMAD.MOV.U32 R27, RZ, RZ, R151.reuse ;  /* 0x000000ffff1b7224 */ /* 0x100fe400078e0097 */
[----:B------:R-:W0:Y:S01]  /*16290*/  MUFU.EX2 R11, R11 ;  /* 0x0000000b000b7308 */ /* 0x000e220000000800 */
[----:B------:R-:W-:Y:S01]  /*162a0*/  FADD.FTZ R30, R61, R30 ;  /* 0x0000001e3d1e7221 */ /* 0x000fe20000010000 */
[----:B------:R-:W-:-:S03]  /*162b0*/  IMAD.MOV.U32 R61, RZ, RZ, R151 ;  /* 0x000000ffff3d7224 */ /* 0x000fc600078e0097 */
[----:B------:R-:W-:Y:S01]  /*162c0*/  FADD.FTZ R9, R59, R30 ;  /* 0x0000001e3b097221 */ /* 0x000fe20000010000 */
[----:B------:R-:W-:Y:S02]  /*162d0*/  FADD.FTZ R30, R3, R6 ;  /* 0x00000006031e7221 */ /* 0x000fe40000010000 */
[----:B------:R2:W4:Y:S01]  /*162e0*/  MUFU.EX2 R20, R13 ;  /* 0x0000000d00147308 */ /* 0x0005220000000800 */
[C---:B------:R-:W-:Y:S01]  /*162f0*/  FADD.FTZ R32, R204.reuse, R9 ;  /* 0x00000009cc207221 */ /* 0x040fe20000010000 */
[----:B---3--:R-:W-:Y:S01]  /*16300*/  FADD.FTZ R9, R7, R30 ;  /* 0x0000001e07097221 */ /* 0x008fe20000010000 */
[----:B------:R-:W-:Y:S01]  /*16310*/  F2FP.F16.F32.PACK_AB R204, R204, R59 ;  /* 0x0000003bcccc723e */ /* 0x000fe200000000ff */
[----:B------:R-:W-:Y:S01]  /*16320*/  IMAD.MOV.U32 R59, RZ, RZ, R151 ;  /* 0x000000ffff3b7224 */ /* 0x000fe200078e0097 */
[----:B------:R-:W-:-:S03]  /*16330*/  F2FP.F16.F32.PACK_AB R211, R12, R7 ;  /* 0x000000070cd3723e */ /* 0x000fc600000000ff */
[----:B------:R-:W3:Y:S01]  /*16340*/  MUFU.EX2 R15, R15 ;  /* 0x0000000f000f7308 */ /* 0x000ee20000000800 */
[----:B--2---:R-:W-:Y:S01]  /*16350*/  FADD.FTZ R13, R63, R32 ;  /* 0x000000203f0d7221 */ /* 0x004fe20000010000 */
[----:B------:R-:W-:-:S03]  /*16360*/  FADD.FTZ R32, R12, R9 ;  /* 0x000000090c207221 */ /* 0x000fc60000010000 */
[C---:B------:R-:W-:Y:S01]  /*16370*/  FADD.FTZ R34, R206.reuse, R13 ;  /* 0x0000000dce227221 */ /* 0x040fe20000010000 */
[----:B0-----:R-:W-:Y:S01]  /*16380*/  FADD.FTZ R9, R11, R32 ;  /* 0x000000200b097221 */ /* 0x001fe20000010000 */
[----:B------:R-:W-:Y:S01]  /*16390*/  F2FP.F16.F32.PACK_AB R206, R206, R63 ;  /* 0x0000003fcece723e */ /* 0x000fe200000000ff */
[----:B------:R-:W0:Y:S01]  /*163a0*/  MUFU.EX2 R24, R21 ;  /* 0x0000001500187308 */ /* 0x000e220000000800 */
[----:B------:R-:W-:Y:S01]  /*163b0*/  FADD.FTZ R13, R65, R34 ;  /* 0x00000022410d7221 */ /* 0x000fe20000010000 */
[C---:B----4-:R-:W-:Y:S01]  /*163c0*/  FADD.FTZ R32, R20.reuse, R9 ;  /* 0x0000000914207221 */ /* 0x050fe20000010000 */
[----:B------:R-:W-:Y:S01]  /*163d0*/  F2FP.F16.F32.PACK_AB R205, R20, R11 ;  /* 0x0000000b14cd723e */ /* 0x000fe200000000ff */
[----:B------:R-:W-:Y:S02]  /*163e0*/  IMAD.MOV.U32 R63, RZ, RZ, R151 ;  /* 0x000000ffff3f7224 */ /* 0x000fe400078e0097 */
[C---:B------:R-:W-:Y:S01]  /*163f0*/  FADD.FTZ R34, R200.reuse, R13 ;  /* 0x0000000dc8227221 */ /* 0x040fe20000010000 */
[----:B------:R-:W-:Y:S01]  /*16400*/  F2FP.F16.F32.PACK_AB R200, R200, R65 ;  /* 0x00000041c8c8723e */ /* 0x000fe200000000ff */
[----:B------:R-:W-:Y:S01]  /*16410*/  IMAD.MOV.U32 R65, RZ, RZ, R151 ;  /* 0x000000ffff417224 */ /* 0x000fe200078e0097 */
[----:B------:R-:W2:Y:S01]  /*16420*/  MUFU.EX2 R33, R33 ;  /* 0x0000002100217308 */ /* 0x000ea20000000800 */
[----:B---3--:R-:W-:Y:S01]  /*16430*/  FADD.FTZ R9, R15, R32 ;  /* 0x000000200f097221 */ /* 0x008fe20000010000 */
[----:B------:R-:W-:-:S04]  /*16440*/  FADD.FTZ R13, R69, R34 ;  /* 0x00000022450d7221 */ /* 0x000fc80000010000 */
[C---:B------:R-:W-:Y:S01]  /*16450*/  FADD.FTZ R34, R202.reuse, R13 ;  /* 0x0000000dca227221 */ /* 0x040fe20000010000 */
[----:B------:R-:W-:Y:S01]  /*16460*/  F2FP.F16.F32.PACK_AB R202, R202, R69 ;  /* 0x00000045caca723e */ /* 0x000fe200000000ff */
[----:B------:R3:W4:Y:S01]  /*16470*/  MUFU.EX2 R26, R35 ;  /* 0x00000023001a7308 */ /* 0x0007220000000800 */
[C---:B0-----:R-:W-:Y:S01]  /*16480*/  FADD.FTZ R32, R24.reuse, R9 ;  /* 0x0000000918207221 */ /* 0x041fe20000010000 */
[----:B------:R-:W-:Y:S01]  /*16490*/  FADD.FTZ R13, R71, R34 ;  /* 0x00000022470d7221 */ /* 0x000fe20000010000 */
[----:B------:R-:W-:Y:S01]  /*164a0*/  F2FP.F16.F32.PACK_AB R207, R24, R15 ;  /* 0x0000000f18cf723e */ /* 0x000fe200000000ff */
[----:B------:R-:W-:Y:S01]  /*164b0*/  IMAD.MOV.U32 R69, RZ, RZ, R151 ;  /* 0x000000ffff457224 */ /* 0x000fe200078e0097 */
[----:B------:R-:W-:Y:S01]  /*164c0*/  MOV R34, R151 ;  /* 0x0000009700227202 */ /* 0x000fe20000000f00 */
[C---:B------:R-:W-:Y:S01]  /*164d0*/  FADD.FTZ R8, R196.reuse, R13 ;  /* 0x0000000dc4087221 */ /* 0x040fe20000010000 */
[----:B------:R-:W-:Y:S01]  /*164e0*/  F2FP.F16.F32.PACK_AB R196, R196, R71 ;  /* 0x00000047c4c4723e */ /* 0x000fe200000000ff */
[----:B------:R-:W0:Y:S01]  /*164f0*/  MUFU.EX2 R25, R25 ;  /* 0x0000001900197308 */ /* 0x000e220000000800 */
[----:B--2---:R-:W-:Y:S01]  /*16500*/  FADD.FTZ R9, R33, R32 ;  /* 0x0000002021097221 */ /* 0x004fe20000010000 */
[----:B------:R-:W-:Y:S01]  /*16510*/  FADD.FTZ R13, R47, R8 ;  /* 0x000000082f0d7221 */ /* 0x000fe20000010000 */
[--C-:B------:R-:W-:Y:S01]  /*16520*/  IMAD.MOV.U32 R71, RZ, RZ, R151.reuse ;  /* 0x000000ffff477224 */ /* 0x100fe200078e0097 */
[----:B------:R-:W-:Y:S01]  /*16530*/  MOV R24, R151 ;  /* 0x0000009700187202 */ /* 0x000fe20000000f00 */
[----:B---3--:R-:W-:-:S03]  /*16540*/  IMAD.MOV.U32 R35, RZ, RZ, R151 ;  /* 0x000000ffff237224 */ /* 0x008fc600078e0097 */
[----:B------:R2:W3:Y:S01]  /*16550*/  MUFU.EX2 R28, R29 ;  /* 0x0000001d001c7308 */ /* 0x0004e20000000800 */
[C---:B----4-:R-:W-:Y:S01]  /*16560*/  FADD.FTZ R32, R26.reuse, R9 ;  /* 0x000000091a207221 */ /* 0x050fe20000010000 */
[----:B------:R-:W-:Y:S01]  /*16570*/  F2FP.F16.F32.PACK_AB R201, R26, R33 ;  /* 0x000000211ac9723e */ /* 0x000fe200000000ff */
[----:B------:R-:W-:Y:S01]  /*16580*/  IMAD.MOV.U32 R33, RZ, RZ, R151 ;  /* 0x000000ffff217224 */ /* 0x000fe200078e0097 */
[----:B------:R-:W-:-:S04]  /*16590*/  MOV R26, R151 ;  /* 0x00000097001a7202 */ /* 0x000fc80000000f00 */
[----:B------:R-:W4:Y:S01]  /*165a0*/  MUFU.EX2 R37, R37 ;  /* 0x0000002500257308 */ /* 0x000f220000000800 */
[----:B0-----:R-:W-:Y:S01]  /*165b0*/  FADD.FTZ R9, R25, R32 ;  /* 0x0000002019097221 */ /* 0x001fe20000010000 */
[C---:B------:R-:W-:Y:S01]  /*165c0*/  FADD.FTZ R32, R198.reuse, R13 ;  /* 0x0000000dc6207221 */ /* 0x040fe20000010000 */
[----:B------:R-:W-:Y:S01]  /*165d0*/  F2FP.F16.F32.PACK_AB R198, R198, R47 ;  /* 0x0000002fc6c6723e */ /* 0x000fe200000000ff */
[--C-:B------:R-:W-:Y:S02]  /*165e0*/  IMAD.MOV.U32 R47, RZ, RZ, R151.reuse ;  /* 0x000000ffff2f7224 */ /* 0x100fe400078e0097 */
[----:B------:R-:W-:Y:S01]  /*165f0*/  FADD.FTZ R13, R77, R32 ;  /* 0x000000204d0d7221 */ /* 0x000fe20000010000 */
[----:B--2---:R-:W-:Y:S01]  /*16600*/  IMAD.MOV.U32 R29, RZ, RZ, R151 ;  /* 0x000000ffff1d7224 */ /* 0x004fe200078e0097 */
[----:B------:R0:W2:Y:S01]  /*16610*/  MUFU.EX2 R30, R41 ;  /* 0x00000029001e7308 */ /* 0x0000a20000000800 */
[C---:B---3--:R-:W-:Y:S01]  /*16620*/  FADD.FTZ R10, R28.reuse, R9 ;  /* 0x000000091c0a7221 */ /* 0x048fe20000010000 */
[----:B------:R-:W-:Y:S01]  /*16630*/  F2FP.F16.F32.PACK_AB R203, R28, R25 ;  /* 0x000000191ccb723e */ /* 0x000fe200000000ff */
[----:B------:R-:W-:Y:S01]  /*16640*/  IMAD.MOV.U32 R25, RZ, RZ, R151 ;  /* 0x000000ffff197224 */ /* 0x000fe200078e0097 */
[----:B------:R-:W-:-:S04]  /*16650*/  MOV R28, R151 ;  /* 0x00000097001c7202 */ /* 0x000fc80000000f00 */
[----:B------:R3:W1:Y:S01]  /*16660*/  MUFU.EX2 R192, R79 ;  /* 0x0000004f00c07308 */ /* 0x0006620000000800 */
[----:B----4-:R-:W-:Y:S01]  /*16670*/  FADD.FTZ R9, R37, R10 ;  /* 0x0000000a25097221 */ /* 0x010fe20000010000 */
[----:B0-----:R-:W-:-:S06]  /*16680*/  IMAD.MOV.U32 R41, RZ, RZ, R151 ;  /* 0x000000ffff297224 */ /* 0x001fcc00078e0097 */
[----:B------:R-:W0:Y:S01]  /*16690*/  MUFU.EX2 R43, R43 ;  /* 0x0000002b002b7308 */ /* 0x000e220000000800 */
[C---:B--2---:R-:W-:Y:S01]  /*166a0*/  FADD.FTZ R10, R30.reuse, R9 ;  /* 0x000000091e0a7221 */ /* 0x044fe20000010000 */
[----:B------:R-:W-:Y:S01]  /*166b0*/  F2FP.F16.F32.PACK_AB R197, R30, R37 ;  /* 0x000000251ec5723e */ /* 0x000fe200000000ff */
[--C-:B---3--:R-:W-:Y:S01]  /*166c0*/  IMAD.MOV.U32 R79, RZ, RZ, R151.reuse ;  /* 0x000000ffff4f7224 */ /* 0x108fe200078e0097 */
[----:B------:R-:W-:Y:S01]  /*166d0*/  MOV R30, R151 ;  /* 0x00000097001e7202 */ /* 0x000fe20000000f00 */
[----:B------:R-:W-:-:S03]  /*166e0*/  IMAD.MOV.U32 R37, RZ, RZ, R151 ;  /* 0x000000ffff257224 */ /* 0x000fc600078e0097 */
[----:B------:R-:W2:Y:S01]  /*166f0*/  MUFU.EX2 R81, R81 ;  /* 0x0000005100517308 */ /* 0x000ea20000000800 */
[C---:B-1----:R-:W-:Y:S01]  /*16700*/  FADD.FTZ R32, R192.reuse, R13 ;  /* 0x0000000dc0207221 */ /* 0x042fe20000010000 */
[----:B------:R-:W-:Y:S01]  /*16710*/  F2FP.F16.F32.PACK_AB R192, R192, R77 ;  /* 0x0000004dc0c0723e */ /* 0x000fe200000000ff */
[----:B------:R-:W-:-:S05]  /*16720*/  IMAD.MOV.U32 R77, RZ, RZ, R151 ;  /* 0x000000ffff4d7224 */ /* 0x000fca00078e0097 */
[----:B------:R1:W3:Y:S01]  /*16730*/  MUFU.EX2 R0, R39 ;  /* 0x0000002700007308 */ /* 0x0002e20000000800 */
[----:B0-----:R-:W-:-:S07]  /*16740*/  FADD.FTZ R9, R43, R10 ;  /* 0x0000000a2b097221 */ /* 0x001fce0000010000 */
[----:B------:R-:W0:Y:S01]  /*16750*/  MUFU.EX2 R51, R51 ;  /* 0x0000003300337308 */ /* 0x000e220000000800 */
[----:B--2---:R-:W-:Y:S01]  /*16760*/  FADD.FTZ R21, R81, R32 ;  /* 0x0000002051157221 */ /* 0x004fe20000010000 */
[----:B-1----:R-:W-:-:S06]  /*16770*/  IMAD.MOV.U32 R39, RZ, RZ, R151 ;  /* 0x000000ffff277224 */ /* 0x002fcc00078e0097 */
[----:B------:R1:W2:Y:S01]  /*16780*/  MUFU.EX2 R8, R55 ;  /* 0x0000003700087308 */ /* 0x0002a20000000800 */
[C---:B---3--:R-:W-:Y:S01]  /*16790*/  FADD.FTZ R32, R0.reuse, R9 ;  /* 0x0000000900207221 */ /* 0x048fe20000010000 */
[----:B------:R-:W-:Y:S01]  /*167a0*/  F2FP.F16.F32.PACK_AB R199, R0, R43 ;  /* 0x0000002b00c7723e */ /* 0x000fe200000000ff */
[----:B------:R-:W-:Y:S01]  /*167b0*/  IMAD.MOV.U32 R43, RZ, RZ, R151 ;  /* 0x000000ffff2b7224 */ /* 0x000fe200078e0097 */
[----:B------:R-:W-:-:S04]  /*167c0*/  MOV R0, 0x3f800000 ;  /* 0x3f80000000007802 */ /* 0x000fc80000000f00 */
[----:B------:R-:W3:Y:S01]  /*167d0*/  MUFU.EX2 R57, R57 ;  /* 0x0000003900397308 */ /* 0x000ee20000000800 */
[----:B0-----:R-:W-:Y:S01]  /*167e0*/  FADD.FTZ R9, R51, R32 ;  /* 0x0000002033097221 */ /* 0x001fe20000010000 */
[----:B-1----:R-:W-:Y:S01]  /*167f0*/  IMAD.MOV.U32 R55, RZ, RZ, R151 ;  /* 0x000000ffff377224 */ /* 0x002fe200078e0097 */
[----:B------:R-:W-:-:S05]  /*16800*/  MOV R32, R151 ;  /* 0x0000009700207202 */ /* 0x000fca0000000f00 */
[----:B------:R-:W0:Y:S01]  /*16810*/  MUFU.EX2 R14, R14 ;  /* 0x0000000e000e7308 */ /* 0x000e220000000800 */
[C---:B--2---:R-:W-:Y:S01]  /*16820*/  FADD.FTZ R6, R8.reuse, R9 ;  /* 0x0000000908067221 */ /* 0x044fe20000010000 */
[----:B------:R-:W-:Y:S01]  /*16830*/  F2FP.F16.F32.PACK_AB R193, R8, R51 ;  /* 0x0000003308c1723e */ /* 0x000fe200000000ff */
[----:B------:R-:W-:-:S05]  /*16840*/  IMAD.MOV.U32 R51, RZ, RZ, R151 ;  /* 0x000000ffff337224 */ /* 0x000fca00078e0097 */
[----:B------:R1:W2:Y:S01]  /*16850*/  MUFU.EX2 R10, R31 ;  /* 0x0000001f000a7308 */ /* 0x0002a20000000800 */
[----:B---3--:R-:W-:Y:S01]  /*16860*/  FADD.FTZ R3, R57, R6 ;  /* 0x0000000639037221 */ /* 0x008fe20000010000 */
[C---:B0-----:R-:W-:Y:S01]  /*16870*/  F2FP.F16.F32.PACK_AB R194, R14.reuse, R81 ;  /* 0x000000510ec2723e */ /* 0x041fe200000000ff */
[----:B------:R-:W-:Y:S01]  /*16880*/  FADD.FTZ R21, R14, R21 ;  /* 0x000000150e157221 */ /* 0x000fe20000010000 */
[--C-:B------:R-:W-:Y:S02]  /*16890*/  IMAD.MOV.U32 R81, RZ, RZ, R151.reuse ;  /* 0x000000ffff517224 */ /* 0x100fe400078e0097 */
[----:B-1----:R-:W-:Y:S02]  /*168a0*/  IMAD.MOV.U32 R31, RZ, RZ, R151 ;  /* 0x000000ffff1f7224 */ /* 0x002fe400078e0097 */
[C---:B--2---:R-:W-:Y:S01]  /*168b0*/  FADD.FTZ R20, R10.reuse, R3 ;  /* 0x000000030a147221 */ /* 0x044fe20000010000 */
[----:B------:R-:W-:Y:S01]  /*168c0*/  F2FP.F16.F32.PACK_AB R195, R10, R57 ;  /* 0x000000390ac3723e */ /* 0x000fe200000000ff */
[----:B------:R-:W-:-:S02]  /*168d0*/  IMAD.MOV.U32 R3, RZ, RZ, 0x3f800000 ;  /* 0x3f800000ff037424 */ /* 0x000fc400078e00ff */
[----:B------:R-:W-:Y:S01]  /*168e0*/  IMAD.MOV.U32 R57, RZ, RZ, R151 ;  /* 0x000000ffff397224 */ /* 0x000fe200078e0097 */
[----:B------:R-:W-:Y:S06]  /*168f0*/  @!P2 BRA `(.L_x_646) ;  /* 0x00000050006ca947 */ /* 0x000fec0003800000 */
[----:B------:R-:W-:Y:S01]  /*16900*/  VIADD R6, R180, 0xfffffffe ;  /* 0xfffffffeb4067836 */ /* 0x000fe20000000000 */
[----:B------:R-:W-:Y:S01]  /*16910*/  MOV R7, R4 ;  /* 0x0000000400077202 */ /* 0x000fe20000000f00 */
[----:B------:R-:W-:Y:S01]  /*16920*/  IMAD.MOV.U32 R8, RZ, RZ, R5 ;  /* 0x000000ffff087224 */ /* 0x000fe200078e0005 */
[----:B------:R-:W-:Y:S01]  /*16930*/  MOV R9, R222 ;  /* 0x000000de00097202 */ /* 0x000fe20000000f00 */
        /* <DEDUP_REMOVED lines=65> */
[----:B------:R-:W-:-:S07]  /*16d50*/  CS2R R24, SRZ ;  /* 0x0000000000187805 */ /* 0x000fce000001ff00 */
.L_x_657:
[----:B------:R-:W-:-:S05]  /*16d60*/  VIADD R2, R10, 0x1 ;  /* 0x000000010a027836 */ /* 0x000fca0000000000 */
[----:B------:R-:W-:-:S04]  /*16d70*/  ISETP.NE.AND P2, PT, R2, 0x2, PT ;  /* 0x000000020200780c */ /* 0x000fc80003f45270 */
[----:B------:R-:W-:Y:S02]  /*16d80*/  SEL R222, RZ, 0x1, P2 ;  /* 0x00000001ffde7807 */ /* 0x000fe40001000000 */
[----:B------:R-:W-:Y:S02]  /*16d90*/  SEL R221, R2, RZ, P2 ;  /* 0x000000ff02dd7207 */ /* 0x000fe40001000000 */
[----:B------:R-:W-:Y:S01]  /*16da0*/  LOP3.LUT R222, R9, R222, RZ, 0x3c, !PT ;  /* 0x000000de09de7212 */ /* 0x000fe200078e3cff */
[----:B------:R-:W-:Y:S06]  /*16db0*/  @!P0 BRA `(.L_x_647) ;  /* 0x0000000000048947 */ /* 0x000fec0003800000 */
[----:B------:R-:W-:Y:S01]  /*16dc0*/  BPT.TRAP 0x1 ;  /* 0x000000040000795c */ /* 0x000fe20000300000 */
.L_x_647:
[----:B------:R-:W-:Y:S02]  /*16dd0*/  LEA R11, R221, R16, 0x3 ;  /* 0x00000010dd0b7211 */ /* 0x000fe400078e18ff */
[----:B------:R-:W-:-:S04]  /*16de0*/  SHF.L.U32 R4, R222, 0x1f, RZ ;  /* 0x0000001fde047819 */ /* 0x000fc800000006ff */
[----:B------:R0:W1:Y:S01]  /*16df0*/  SYNCS.PHASECHK.TRANS64.TRYWAIT P2, [R11+URZ+0x38830], R4 ;  /* 0x038830040b0075a7 */ /* 0x000062000804017f */
[----:B------:R-:W-:Y:S05]  /*16e00*/  @!P0 BRA `(.L_x_648) ;  /* 0x0000000000048947 */ /* 0x000fea0003800000 */
[----:B------:R-:W-:Y:S01]  /*16e10*/  BPT.TRAP 0x1 ;  /* 0x000000040000795c */ /* 0x000fe20000300000 */
.L_x_648:
[----:B------:R-:W-:Y:S01]  /*16e20*/  IMAD R2, R221, 0xa00, R233 ;  /* 0x00000a00dd027824 */ /* 0x000fe200078e02e9 */
[----:B------:R-:W-:Y:S03]  /*16e30*/  BSSY B1, `(.L_x_649) ;  /* 0x0000006000017945 */ /* 0x000fe60003800000 */
[C---:B------:R-:W-:Y:S01]  /*16e40*/  VIADD R12, R2.reuse, 0x80 ;  /* 0x00000080020c7836 */ /* 0x040fe20000000000 */
[----:B------:R-:W-:Y:S01]  /*16e50*/  IADD3 R14, R2, 0x100, RZ ;  /* 0x00000100020e7810 */ /* 0x000fe20007ffe0ff */
[----:B-1----:R-:W-:Y:S06]  /*16e60*/  @P2 BRA `(.L_x_650) ;  /* 0x0000000000082947 */ /* 0x002fec0003800000 */
[----:B------:R-:W1:Y:S02]  /*16e70*/  SYNCS.PHASECHK.TRANS64.TRYWAIT P2, [R11+URZ+0x38830], R4 ;  /* 0x038830040b0075a7 */ /* 0x000e64000804017f */
[----:B-1----:R-:W-:Y:S05]  /*16e80*/  @!P2 BRA `(.L_x_651) ;  /* 0x000000f400f0a947 */ /* 0x002fea0003800000 */
.L_x_650:
[----:B------:R-:W-:Y:S05]  /*16e90*/  BSYNC B1 ;  /* 0x0000000000017941 */ /* 0x000fea0003800000 */
.L_x_649:
[----:B------:R-:W2:Y:S04]  /*16ea0*/  LDL.64 R152, [R1+0x48] ;  /* 0x0000480001987983 */ /* 0x000ea80000100a00 */
[----:B------:R-:W3:Y:S01]  /*16eb0*/  LDL.64 R154, [R1+0x50] ;  /* 0x00005000019a7983 */ /* 0x000ee20000100a00 */
[----:B01----:R-:W-:Y:S01]  /*16ec0*/  IMAD.MOV.U32 R4, RZ, RZ, R2 ;  /* 0x000000ffff047224 */ /* 0x003fe200078e0002 */
[----:B------:R-:W-:-:S04]  /*16ed0*/  MOV R5, 0x40000040 ;  /* 0x4000004000057802 */ /* 0x000fc80000000f00 */
[----:B------:R-:W-:Y:S02]  /*16ee0*/  R2UR UR14, R4 ;  /* 0x00000000040e72ca */ /* 0x000fe400000e0000 */
[----:B------:R-:W-:Y:S01]  /*16ef0*/  R2UR UR15, R5 ;  /* 0x00000000050f72ca */ /* 0x000fe200000e0000 */
[----:B------:R-:W-:Y:S01]  /*16f00*/  WARPGROUP.ARRIVE ;  /* 0x00000000000079c5 */ /* 0x000fe20000000000 */
[----:B------:R-:W-:Y:S02]  /*16f10*/  MOV R13, 0x40000040 ;  /* 0x40000040000d7802 */ /* 0x000fe40000000f00 */
[----:B------:R-:W-:Y:S02]  /*16f20*/  R2UR UR10, R12 ;  /* 0x000000000c0a72ca */ /* 0x000fe400000e0000 */
[----:B------:R-:W-:Y:S02]  /*16f30*/  R2UR UR11, R13 ;  /* 0x000000000d0b72ca */ /* 0x000fe400000e0000 */
[----:B------:R-:W-:-:S02]  /*16f40*/  MOV R15, 0x40000040 ;  /* 0x40000040000f7802 */ /* 0x000fc40000000f00 */
[----:B------:R-:W-:Y:S02]  /*16f50*/  R2UR UR6, R14 ;  /* 0x000000000e0672ca */ /* 0x000fe400000e0000 */
[----:B------:R-:W-:Y:S01]  /*16f60*/  R2UR UR7, R15 ;  /* 0x000000000f0772ca */ /* 0x000fe200000e0000 */
[----:B------:R-:W-:Y:S01]  /*16f70*/  VIADD R4, R2, 0x180 ;  /* 0x0000018002047836 */ /* 0x000fe20000000000 */
[----:B------:R-:W-:-:S04]  /*16f80*/  R2UR UR23, R5 ;  /* 0x00000000051772ca */ /* 0x000fc800000e0000 */
[----:B------:R-:W-:Y:S02]  /*16f90*/  R2UR UR22, R4 ;  /* 0x00000000041672ca */ /* 0x000fe400000e0000 */
[----:B--2---:R-:W-:Y:S02]  /*16fa0*/  R2UR UR30, R152 ;  /* 0x00000000981e72ca */ /* 0x004fe400000e0000 */
[----:B------:R-:W-:Y:S02]  /*16fb0*/  R2UR UR31, R153 ;  /* 0x00000000991f72ca */ /* 0x000fe400000e0000 */
[----:B------:R-:W2:Y:S01]  /*16fc0*/  LDL.64 R152, [R1+0x40] ;  /* 0x0000400001987983 */ /* 0x000ea20000100a00 */
[----:B---3--:R-:W-:Y:S02]  /*16fd0*/  R2UR UR16, R154 ;  /* 0x000000009a1072ca */ /* 0x008fe400000e0000 */
[----:B------:R-:W-:-:S11]  /*16fe0*/  R2UR UR17, R155 ;  /* 0x000000009b1172ca */ /* 0x000fd600000e0000 */
[----:B------:R-:W-:Y:S02]  /*16ff0*/  UMOV UR12, UR16 ;  /* 0x00000010000c7c82 */ /* 0x000fe40008000000 */
[----:B------:R-:W-:Y:S02]  /*17000*/  UMOV UR13, UR17 ;  /* 0x00000011000d7c82 */ /* 0x000fe40008000000 */
[----:B------:R-:W-:Y:S01]  /*17010*/  HGMMA.64x16x16.F32 R184, gdesc[UR12], RZ, !UPT, gsb0 ;  /* 0x002000000cb879f0 */ /* 0x000fe2000c0008ff */
[----:B------:R-:W-:Y:S01]  /*17020*/  UMOV UR8, UR16 ;  /* 0x0000001000087c82 */ /* 0x000fe20008000000 */
[----:B------:R-:W-:Y:S01]  /*17030*/  UMOV UR9, UR17 ;  /* 0x0000001100097c82 */ /* 0x000fe20008000000 */
[----:B------:R-:W-:Y:S02]  /*17040*/  WARPGROUP.DEPBAR.LE gsb0, 0x0 ;  /* 0x00008000000079c5 */ /* 0x000fe40000010000 */
[----:B------:R-:W-:-:S06]  /*17050*/  WARPGROUP.ARRIVE ;  /* 0x00000000000079c5 */ /* 0x000fcc0000000000 */
        /* <DEDUP_REMOVED lines=8> */
[----:B------:R-:W-:Y:S01]  /*170e0*/  VIADD R12, R2, 0x200 ;  /* 0x00000200020c7836 */ /* 0x000fe20000000000 */
[----:B------:R-:W-:Y:S02]  /*170f0*/  WARPGROUP.DEPBAR.LE gsb0, 0x0 ;  /* 0x00008000000079c5 */ /* 0x000fe40000010000 */
[----:B------:R-:W-:-:S06]  /*17100*/  WARPGROUP.ARRIVE ;  /* 0x00000000000079c5 */ /* 0x000fcc0000000000 */
[----:B------:R-:W-:Y:S01]  /*17110*/  HGMMA.64x16x16.F32 R160, gdesc[UR20], RZ, !UPT, gsb0 ;  /* 0x0020000014a079f0 */ /* 0x000fe2000c0008ff */
[----:B------:R-:W-:Y:S02]  /*17120*/  R2UR UR18, R12 ;  /* 0x000000000c1272ca */ /* 0x000fe400000e0000 */
[----:B------:R-:W-:Y:S01]  /*17130*/  R2UR UR19, R13 ;  /* 0x000000000d1372ca */ /* 0x000fe200000e0000 */
[----:B------:R-:W-:Y:S01]  /*17140*/  VIADD R4, R2, 0x2 ;  /* 0x0000000202047836 */ /* 0x000fe20000000000 */
[----:B------:R-:W-:Y:S02]  /*17150*/  WARPGROUP.DEPBAR.LE gsb0, 0x0 ;  /* 0x00008000000079c5 */ /* 0x000fe40000010000 */
[----:B--2---:R-:W-:Y:S02]  /*17160*/  R2UR UR28, R152 ;  /* 0x00000000981c72ca */ /* 0x004fe400000e0000 */
[----:B------:R-:W-:Y:S02]  /*17170*/  R2UR UR29, R153 ;  /* 0x00000000991d72ca */ /* 0x000fe400000e0000 */
[----:B------:R-:W-:-:S06]  /*17180*/  WARPGROUP.ARRIVE ;  /* 0x00000000000079c5 */ /* 0x000fcc0000000000 */
[----:B------:R-:W-:Y:S01]  /*17190*/  HGMMA.64x16x16.F32 R152, gdesc[UR16], RZ, !UPT, gsb0 ;  /* 0x00200000109879f0 */ /* 0x000fe2000c0008ff */
[----:B------:R-:W-:Y:S02]  /*171a0*/  MOV R5, 0x40000040 ;  /* 0x4000004000057802 */ /* 0x000fe40000000f00 */
[----:B------:R-:W-:Y:S02]  /*171b0*/  R2UR UR14, R4 ;  /* 0x00000000040e72ca */ /* 0x000fe400000e0000 */
[----:B------:R-:W-:Y:S01]  /*171c0*/  R2UR UR15, R5 ;  /* 0x00000000050f72ca */ /* 0x000fe200000e0000 */
[----:B------:R-:W-:Y:S01]  /*171d0*/  UMOV UR12, UR30 ;  /* 0x0000001e000c7c82 */ /* 0x000fe20008000000 */
[----:B------:R-:W-:Y:S01]  /*171e0*/  UMOV UR13, UR31 ;  /* 0x0000001f000d7c82 */ /* 0x000fe20008000000 */
[----:B------:R-:W-:Y:S02]  /*171f0*/  WARPGROUP.DEPBAR.LE gsb0, 0x0 ;  /* 0x00008000000079c5 */ /* 0x000fe40000010000 */
[----:B------:R-:W-:-:S08]  /*17200*/  WARPGROUP.ARRIVE ;  /* 0x00000000000079c5 */ /* 0x000fd00000000000 */
[----:B------:R-:W-:Y:S01]  /*17210*/  HGMMA.64x16x16.F32 R184, gdesc[UR12], R184, gsb0 ;  /* 0x002000000cb879f0 */ /* 0x000fe200080008b8 */
[----:B------:R-:W-:Y:S01]  /*17220*/  VIADD R12, R2, 0x82 ;  /* 0x00000082020c7836 */ /* 0x000fe20000000000 */
[----:B------:R-:W-:-:S04]  /*17230*/  MOV R13, 0x40000040 ;  /* 0x40000040000d7802 */ /* 0x000fc80000000f00 */
[----:B------:R-:W-:Y:S02]  /*17240*/  R2UR UR26, R12 ;  /* 0x000000000c1a72ca */ /* 0x000fe400000e0000 */
[----:B------:R-:W-:Y:S01]  /*17250*/  R2UR UR27, R13 ;  /* 0x000000000d1b72ca */ /* 0x000fe200000e0000 */
[----:B------:R-:W-:Y:S01]  /*17260*/  UMOV UR24, UR30 ;  /* 0x0000001e00187c82 */ /* 0x000fe20008000000 */
[----:B------:R-:W-:Y:S01]  /*17270*/  UMOV UR25, UR31 ;  /* 0x0000001f00197c82 */ /* 0x000fe20008000000 */
[----:B------:R-:W-:Y:S01]  /*17280*/  IMAD.MOV.U32 R15, RZ, RZ, 0x40000040 ;  /* 0x40000040ff0f7424 */ /* 0x000fe200078e00ff */
[C---:B------:R-:W-:Y:S01]  /*17290*/  IADD3 R14, R2.reuse, 0x102, RZ ;  /* 0x00000102020e7810 */ /* 0x040fe20007ffe0ff */
[----:B------:R-:W-:Y:S01]  /*172a0*/  UMOV UR8, UR30 ;  /* 0x0000001e00087c82 */ /* 0x000fe20008000000 */
[----:B------:R-:W-:Y:S01]  /*172b0*/  UMOV UR9, UR31 ;  /* 0x0000001f00097c82 */ /* 0x000fe20008000000 */
[----:B------:R-:W-:Y:S01]  /*172c0*/  VIADD R4, R2, 0x182 ;  /* 0x0000018202047836 */ /* 0x000fe20000000000 */
[----:B------:R-:W-:-:S02]  /*172d0*/  WARPGROUP.DEPBAR.LE gsb0, 0x0 ;  /* 0x00008000000079c5 */ /* 0x000fc40000010000 */
[----:B------:R-:W-:Y:S01]  /*172e0*/  WARPGROUP.ARRIVE ;  /* 0x00000000000079c5 */ /* 0x000fe20000000000 */
[----:B------:R-:W-:Y:S01]  /*172f0*/  MOV R5, 0x40000040 ;  /* 0x4000004000057802 */ /* 0x000fe20000000f00 */
[----:B------:R-:W-:Y:S01]  /*17300*/  UMOV UR4, UR30 ;  /* 0x0000001e00047c82 */ /* 0x000fe20008000000 */
[----:B------:R-:W-:Y:S01]  /*17310*/  UMOV UR5, UR31 ;  /* 0x0000001f00057c82 */ /* 0x000fe20008000000 */
[----:B------:R-:W-:Y:S01]  /*17320*/  UMOV UR20, UR30 ;  /* 0x0000001e00147c82 */ /* 0x000fe20008000000 */
[----:B------:R-:W-:Y:S01]  /*17330*/  UMOV UR21, UR31 ;  /* 0x0000001f00157c82 */ /* 0x000fe20008000000 */
[----:B------:R-:W-:Y:S01]  /*17340*/  HGMMA.64x16x16.F32 R176, gdesc[UR24], R176, gsb0 ;  /* 0x0020000018b079f0 */ /* 0x000fe200080008b0 */
[----:B------:R-:W-:Y:S01]  /*17350*/  R2UR UR10, R14 ;  /* 0x000000000e0a72ca */ /* 0x000fe200000e0000 */
[----:B------:R-:W-:Y:S01]  /*17360*/  UMOV UR16, UR28 ;  /* 0x0000001c00107c82 */ /* 0x000fe20008000000 */
[----:B------:R-:W-:Y:S01]  /*17370*/  R2UR UR11, R15 ;  /* 0x000000000f0b72ca */ /* 0x000fe200000e0000 */
[----:B------:R-:W-:Y:S01]  /*17380*/  UMOV UR17, UR29 ;  /* 0x0000001d00117c82 */ /* 0x000fe20008000000 */
[----:B------:R-:W-:Y:S01]  /*17390*/  R2UR UR6, R4 ;  /* 0x00000000040672ca */ /* 0x000fe200000e0000 */
[----:B------:R-:W-:Y:S01]  /*173a0*/  UMOV UR12, UR28 ;  /* 0x0000001c000c7c82 */ /* 0x000fe20008000000 */
[----:B------:R-:W-:Y:S01]  /*173b0*/  UMOV UR13, UR29 ;  /* 0x0000001d000d7c82 */ /* 0x000fe20008000000 */
[----:B------:R-:W2:Y:S01]  /*173c0*/  LDL.64 R12, [R1+0x30] ;  /* 0x00003000010c7983 */ /* 0x000ea20000100a00 */
[----:B------:R-:W-:-:S02]  /*173d0*/  WARPGROUP.DEPBAR.LE gsb0, 0x0 ;  /* 0x00008000000079c5 */ /* 0x000fc40000010000 */
[----:B------:R-:W-:Y:S01]  /*173e0*/  WARPGROUP.ARRIVE ;  /* 0x00000000000079c5 */ /* 0x000fe20000000000 */
[----:B------:R-:W-:Y:S01]  /*173f0*/  R2UR UR7, R5 ;  /* 0x00000000050772ca */ /* 0x000fe200000e0000 */
[----:B------:R-:W3:Y:S04]  /*17400*/  LDL.64 R14, [R1+0x38] ;  /* 0x00003800010e7983 */ /* 0x000ee80000100a00 */
[----:B------:R-:W-:Y:S01]  /*17410*/  HGMMA.64x16x16.F32 R168, gdesc[UR8], R168, gsb0 ;  /* 0x0020000008a879f0 */ /* 0x000fe200080008a8 */
[----:B------:R-:W-:Y:S01]  /*17420*/  VIADD R4, R2, 0x202 ;  /* 0x0000020202047836 */ /* 0x000fe20000000000 */
[----:B------:R-:W-:Y:S01]  /*17430*/  MOV R5, 0x40000040 ;  /* 0x4000004000057802 */ /* 0x000fe20000000f00 */
[----:B------:R-:W-:Y:S02]  /*17440*/  WARPGROUP.DEPBAR.LE gsb0, 0x0 ;  /* 0x00008000000079c5 */ /* 0x000fe40000010000 */
[----:B------:R-:W-:-:S06]  /*17450*/  WARPGROUP.ARRIVE ;  /* 0x00000000000079c5 */ /* 0x000fcc0000000000 */
[----:B------:R-:W-:Y:S01]  /*17460*/  HGMMA.64x16x16.F32 R160, gdesc[UR4], R160, gsb0 ;  /* 0x0020000004a079f0 */ /* 0x000fe200080008a0 */
[----:B------:R-:W-:Y:S02]  /*17470*/  R2UR UR22, R4 ;  /* 0x00000000041672ca */ /* 0x000fe400000e0000 */
[----:B------:R-:W-:Y:S01]  /*17480*/  R2UR UR23, R5 ;  /* 0x00000000051772ca */ /* 0x000fe200000e0000 */
[----:B------:R-:W-:Y:S01]  /*17490*/  VIADD R4, R2, 0x4 ;  /* 0x0000000402047836 */ /* 0x000fe20000000000 */
[----:B------:R-:W-:Y:S02]  /*174a0*/  WARPGROUP.DEPBAR.LE gsb0, 0x0 ;  /* 0x00008000000079c5 */ /* 0x000fe40000010000 */
[----:B------:R-:W-:-:S09]  /*174b0*/  WARPGROUP.ARRIVE ;  /* 0x00000000000079c5 */ /* 0x000fd20000000000 */
[----:B------:R-:W-:Y:S01]  /*174c0*/  HGMMA.64x16x16.F32 R152, gdesc[UR20], R152, gsb0 ;  /* 0x00200000149879f0 */ /* 0x000fe20008000898 */
[----:B------:R-:W-:Y:S02]  /*174d0*/  MOV R5, 0x40000040 ;  /* 0x4000004000057802 */ /* 0x000fe40000000f00 */
[----:B------:R-:W-:Y:S02]  /*174e0*/  R2UR UR18, R4 ;  /* 0x00000000041272ca */ /* 0x000fe400000e0000 */
[----:B------:R-:W-:Y:S01]  /*174f0*/  R2UR UR19, R5 ;  /* 0x00000000051372ca */ /* 0x000fe200000e0000 */
[----:B------:R-:W-:Y:S02]  /*17500*/  WARPGROUP.DEPBAR.LE gsb0, 0x0 ;  /* 0x00008000000079c5 */ /* 0x000fe40000010000 */
[----:B------:R-:W-:-:S10]  /*17510*/  WARPGROUP.ARRIVE ;  /* 0x00000000000079c5 */ /* 0x000fd40000000000 */
[----:B------:R-:W-:Y:S01]  /*17520*/  HGMMA.64x16x16.F32 R184, gdesc[UR16], R184, gsb0 ;  /* 0x0020000010b879f0 */ /* 0x000fe200080008b8 */
[----:B------:R-:W-:Y:S01]  /*17530*/  VIADD R4, R2, 0x84 ;  /* 0x0000008402047836 */ /* 0x000fe20000000000 */
[----:B------:R-:W-:-:S04]  /*17540*/  MOV R5, 0x40000040 ;  /* 0x4000004000057802 */ /* 0x000fc80000000f00 */
        /* <DEDUP_REMOVED lines=33> */
[----:B------:R-:W-:Y:S02]  /*17760*/  MOV R5, 0x40000040 ;  /* 0x4000004000057802 */ /* 0x000fe40000000f00 */
[----:B---3--:R-:W-:Y:S02]  /*17770*/  R2UR UR30, R14 ;  /* 0x000000000e1e72ca */ /* 0x008fe400000e0000 */
[----:B------:R-:W-:Y:S02]  /*17780*/  R2UR UR31, R15 ;  /* 0x000000000f1f72ca */ /* 0x000fe400000e0000 */
[----:B------:R-:W-:Y:S01]  /*17790*/  R2UR UR22, R4 ;  /* 0x00000000041672ca */ /* 0x000fe200000e0000 */
[----:B------:R-:W3:Y:S01]  /*177a0*/  LDL.64 R14, [R1+0x28] ;  /* 0x00002800010e7983 */ /* 0x000ee20000100a00 */
[----:B------:R-:W-:-:S07]  /*177b0*/  R2UR UR23, R5 ;  /* 0x00000000051772ca */ /* 0x000fce00000e0000 */
[----:B------:R-:W-:Y:S02]  /*177c0*/  UMOV UR20, UR30 ;  /* 0x0000001e00147c82 */ /* 0x000fe40008000000 */
[----:B------:R-:W-:Y:S01]  /*177d0*/  UMOV UR21, UR31 ;  /* 0x0000001f00157c82 */ /* 0x000fe20008000000 */
[----:B------:R-:W-:Y:S02]  /*177e0*/  WARPGROUP.DEPBAR.LE gsb0, 0x0 ;  /* 0x00008000000079c5 */ /* 0x000fe40000010000 */
[----:B------:R-:W-:-:S06]  /*177f0*/  WARPGROUP.ARRIVE ;  /* 0x00000000000079c5 */ /* 0x000fcc0000000000 */
        /* <DEDUP_REMOVED lines=39> */
[----:B--2---:R-:W-:Y:S02]  /*17a70*/  R2UR UR28, R12 ;  /* 0x000000000c1c72ca */ /* 0x004fe400000e0000 */
[----:B------:R-:W-:Y:S02]  /*17a80*/  R2UR UR29, R13 ;  /* 0x000000000d1d72ca */ /* 0x000fe400000e0000 */
[----:B------:R-:W-:Y:S01]  /*17a90*/  R2UR UR26, R4 ;  /* 0x00000000041a72ca */ /* 0x000fe200000e0000 */
[----:B------:R-:W2:Y:S01]  /*17aa0*/  LDL.64 R12, [R1+0x20] ;  /* 0x00002000010c7983 */ /* 0x000ea20000100a00 */
        /* <DEDUP_REMOVED lines=191> */
[----:B------:R-:W2:Y:S01]  /*186a0*/  LDL.64 R12, [R1] ;  /* 0x00000000010c7983 */ /* 0x000ea20000100a00 */
        /* <DEDUP_REMOVED lines=46> */
[----:B------:R-:W-:Y:S02]  /*18990*/  R2UR UR14, R4 ;  /* 0x00000000040e72ca */ /* 0x000fe400000e0000 */
        /* <DEDUP_REMOVED lines=445> */
.L_x_652:
[----:B------:R-:W-:Y:S01]  /*1a570*/  SHF.L.U32 R0, R9, 0x1f, RZ ;  /* 0x0000001f09007819 */ /* 0x000fe200000006ff */
[----:B------:R-:W-:-:S04]  /*1a580*/  IMAD R9, R10, 0x8, R16 ;  /* 0x000000080a097824 */ /* 0x000fc800078e0210 */
[----:B------:R0:W1:Y:S01]  /*1a590*/  SYNCS.PHASECHK.TRANS64.TRYWAIT P2, [R9+URZ+0x38850], R0 ;  /* 0x03885000090075a7 */ /* 0x000062000804017f */
[----:B------:R-:W-:Y:S05]  /*1a5a0*/  @!P0 BRA `(.L_x_653) ;  /* 0x0000000000048947 */ /* 0x000fea0003800000 */
[----:B------:R-:W-:Y:S01]  /*1a5b0*/  BPT.TRAP 0x1 ;  /* 0x000000040000795c */ /* 0x000fe20000300000 */
.L_x_653:
[----:B------:R-:W-:Y:S04]  /*1a5c0*/  BSSY B1, `(.L_x_654) ;  /* 0x0000004000017945 */ /* 0x000fe80003800000 */
[----:B-1----:R-:W-:Y:S05]  /*1a5d0*/  @P2 BRA `(.L_x_655) ;  /* 0x0000000000082947 */ /* 0x002fea0003800000 */
[----:B------:R-:W1:Y:S02]  /*1a5e0*/  SYNCS.PHASECHK.TRANS64.TRYWAIT P2, [R9+URZ+0x38850], R0 ;  /* 0x03885000090075a7 */ /* 0x000e64000804017f */
[----:B-1----:R-:W-:Y:S05]  /*1a5f0*/  @!P2 BRA `(.L_x_656) ;  /* 0x000000c00028a947 */ /* 0x002fea0003800000 */
.L_x_655:
[----:B------:R-:W-:Y:S05]  /*1a600*/  BSYNC B1 ;  /* 0x0000000000017941 */ /* 0x000fea0003800000 */
.L_x_654:
[----:B01----:R-:W-:Y:S01]  /*1a610*/  IADD3 R0, R16, 0x400, RZ ;  /* 0x0000040010007810 */ /* 0x003fe20007ffe0ff */
[----:B------:R-:W-:Y:S01]  /*1a620*/  IMAD.MOV.U32 R3, RZ, RZ, 0x40000040 ;  /* 0x40000040ff037424 */ /* 0x000fe200078e00ff */
[----:B------:R-:W-:Y:S01]  /*1a630*/  WARPGROUP.ARRIVE ;  /* 0x00000000000079c5 */ /* 0x000fe20000000000 */
[----:B------:R-:W-:Y:S01]  /*1a640*/  IMAD.MOV.U32 R5, RZ, RZ, 0x40000040 ;  /* 0x40000040ff057424 */ /* 0x000fe200078e00ff */
[----:B------:R-:W-:Y:S01]  /*1a650*/  SHF.R.U32.HI R0, RZ, 0x4, R0 ;  /* 0x00000004ff007819 */ /* 0x000fe20000011600 */
[----:B------:R-:W-:Y:S01]  /*1a660*/  FMUL.FTZ R14, R188, UR39 ;  /* 0x00000027bc0e7c20 */ /* 0x000fe20008410000 */
[----:B------:R-:W-:Y:S01]  /*1a670*/  R2UR UR7, R3 ;  /* 0x00000000030772ca */ /* 0x000fe200000e0000 */
[----:B------:R-:W-:Y:S01]  /*1a680*/  FMUL.FTZ R15, R189, UR39 ;  /* 0x00000027bd0f7c20 */ /* 0x000fe20008410000 */
[----:B------:R-:W-:Y:S01]  /*1a690*/  LOP3.LUT R0, R0, 0x3fff, RZ, 0xc0, !PT ;  /* 0x00003fff00007812 */ /* 0x000fe200078ec0ff */
[----:B------:R-:W-:Y:S01]  /*1a6a0*/  FMUL.FTZ R177, R177, UR39 ;  /* 0x00000027b1b17c20 */ /* 0x000fe20008410000 */
[----:B------:R-:W-:Y:S01]  /*1a6b0*/  FMUL.FTZ R180, R180, UR39 ;  /* 0x00000027b4b47c20 */ /* 0x000fe20008410000 */
[----:B------:R-:W-:Y:S01]  /*1a6c0*/  MUFU.TANH R14, R14 ;  /* 0x0000000e000e7308 */ /* 0x000fe20000002400 */
[----:B------:R-:W-:Y:S01]  /*1a6d0*/  LOP3.LUT R0, R0, 0x2800000, RZ, 0xfc, !PT ;  /* 0x0280000000007812 */ /* 0x000fe200078efcff */
[----:B------:R-:W-:Y:S01]  /*1a6e0*/  FMUL.FTZ R181, R181, UR39 ;  /* 0x00000027b5b57c20 */ /* 0x000fe20008410000 */
[----:B------:R-:W-:Y:S01]  /*1a6f0*/  FMUL.FTZ R168, R168, UR39 ;  /* 0x00000027a8a87c20 */ /* 0x000fe20008410000 */
[----:B------:R-:W-:Y:S01]  /*1a700*/  FMUL.FTZ R169, R169, UR39 ;  /* 0x00000027a9a97c20 */ /* 0x000fe20008410000 */
[----:B------:R-:W-:Y:S01]  /*1a710*/  FMUL.FTZ R172, R172, UR39 ;  /* 0x00000027acac7c20 */ /* 0x000fe20008410000 */
[----:B------:R-:W-:-:S02]  /*1a720*/  IMAD R2, R10, 0xa00, R0 ;  /* 0x00000a000a027824 */ /* 0x000fc400078e0200 */
[----:B------:R-:W-:Y:S01]  /*1a730*/  FMUL.FTZ R0, R184, UR39 ;  /* 0x00000027b8007c20 */ /* 0x000fe20008410000 */
[----:B------:R-:W-:Y:S01]  /*1a740*/  MUFU.TANH R15, R15 ;  /* 0x0000000f000f7308 */ /* 0x000fe20000002400 */
[----:B------:R-:W-:Y:S01]  /*1a750*/  FMUL.FTZ R173, R173, UR39 ;  /* 0x00000027adad7c20 */ /* 0x000fe20008410000 */
[----:B------:R-:W-:Y:S01]  /*1a760*/  FMUL.FTZ R160, R160, UR39 ;  /* 0x00000027a0a07c20 */ /* 0x000fe20008410000 */
[C---:B------:R-:W-:Y:S01]  /*1a770*/  R2UR UR6, R2.reuse ;  /* 0x00000000020672ca */ /* 0x040fe200000e0000 */
[----:B------:R-:W-:Y:S01]  /*1a780*/  FMUL.FTZ R161, R161, UR39 ;  /* 0x00000027a1a17c20 */ /* 0x000fe20008410000 */
[----:B------:R-:W-:Y:S01]  /*1a790*/  IADD3 R4, R2, 0x80, RZ ;  /* 0x0000008002047810 */ /* 0x000fe20007ffe0ff */
[----:B------:R-:W-:Y:S01]  /*1a7a0*/  FMUL.FTZ R164, R164, UR39 ;  /* 0x00000027a4a47c20 */ /* 0x000fe20008410000 */
[----:B------:R-:W-:Y:S01]  /*1a7b0*/  FMUL.FTZ R165, R165, UR39 ;  /* 0x00000027a5a57c20 */ /* 0x000fe20008410000 */
[----:B------:R-:W0:Y:S01]  /*1a7c0*/  MUFU.TANH R0, R0 ;  /* 0x0000000000007308 */ /* 0x000e220000002400 */
[----:B------:R-:W-:Y:S01]  /*1a7d0*/  FMUL.FTZ R152, R152, UR39 ;  /* 0x0000002798987c20 */ /* 0x000fe20008410000 */
[----:B------:R-:W-:Y:S01]  /*1a7e0*/  FMUL.FTZ R153, R153, UR39 ;  /* 0x0000002799997c20 */ /* 0x000fe20008410000 */
[----:B------:R-:W-:Y:S01]  /*1a7f0*/  FMUL.FTZ R156, R156, UR39 ;  /* 0x000000279c9c7c20 */ /* 0x000fe20008410000 */
[----:B------:R-:W-:-:S02]  /*1a800*/  IMAD.MOV.U32 R3, RZ, RZ, 0x40000040 ;  /* 0x40000040ff037424 */ /* 0x000fc400078e00ff */
[----:B------:R-:W-:Y:S01]  /*1a810*/  FMUL.FTZ R10, R186, UR39 ;  /* 0x00000027ba0a7c20 */ /* 0x000fe20008410000 */
[----:B------:R-:W-:Y:S01]  /*1a820*/  FMUL.FTZ R12, R187, UR39 ;  /* 0x00000027bb0c7c20 */ /* 0x000fe20008410000 */
[----:B------:R-:W-:Y:S01]  /*1a830*/  FMUL.FTZ R13, R190, UR39 ;  /* 0x00000027be0d7c20 */ /* 0x000fe20008410000 */
[----:B------:R-:W-:Y:S01]  /*1a840*/  HGMMA.64x256x16.F32 R24, R208, gdesc[UR4].tnspB, R24, gsb0 ;  /* 0x43e00004d0187df0 */ /* 0x000fe20008000818 */
[----:B------:R-:W-:Y:S01]  /*1a850*/  R2UR UR6, R4 ;  /* 0x00000000040672ca */ /* 0x000fe200000e0000 */
[----:B------:R-:W-:Y:S01]  /*1a860*/  MUFU.TANH R177, R177 ;  /* 0x000000b100b17308 */ /* 0x000fe20000002400 */
[----:B------:R-:W-:Y:S01]  /*1a870*/  R2UR UR7, R5 ;  /* 0x00000000050772ca */ /* 0x000fe200000e0000 */
[----:B------:R-:W-:Y:S01]  /*1a880*/  IMAD.MOV.U32 R5, RZ, RZ, 0x40000040 ;  /* 0x40000040ff057424 */ /* 0x000fe200078e00ff */
[----:B------:R-:W-:Y:S01]  /*1a890*/  IADD3 R4, R2, 0x100, RZ ;  /* 0x0000010002047810 */ /* 0x000fe20007ffe0ff */
        /* <DEDUP_REMOVED lines=15> */
[----:B------:R-:W-:Y:S01]  /*1a990*/  @!P1 VIADD R11, R11, 0x38840 ;  /* 0x000388400b0b9836 */ /* 0x000fe20000000000 */
[----:B------:R-:W-:-:S02]  /*1a9a0*/  @!P1 IADD3 R9, R9, 0x38860, RZ ;  /* 0x0003886009099810 */ /* 0x000fc40007ffe0ff */
[C---:B------:R-:W-:Y:S01]  /*1a9b0*/  ISETP.GT.AND P2, PT, R6.reuse, RZ, PT ;  /* 0x000000ff0600720c */ /* 0x040fe20003f44270 */
[----:B------:R-:W-:Y:S01]  /*1a9c0*/  VIADD R6, R6, 0xffffffff ;  /* 0xffffffff06067836 */ /* 0x000fe20000000000 */
[----:B------:R-:W-:Y:S01]  /*1a9d0*/  MUFU.TANH R168, R168 ;  /* 0x000000a800a87308 */ /* 0x000fe20000002400 */
[----:B------:R-:W-:-:S07]  /*1a9e0*/  @!P1 PRMT R9, RZ, 0x654, R9 ;  /* 0x00000654ff099816 */ /* 0x000fce0000000009 */
        /* <DEDUP_REMOVED lines=27> */
[----:B------:R-:W-:-:S06]  /*1aba0*/  WARPGROUP.ARRIVE ;  /* 0x00000000000079c5 */ /* 0x000fcc0000000000 */
[----:B------:R-:W-:Y:S01]  /*1abb0*/  HGMMA.64x256x16.F32 R24, R204, gdesc[UR4].tnspB, R24, gsb0 ;  /* 0x43e00004cc187df0 */ /* 0x000fe20008000818 */
[----:B------:R-:W-:Y:S02]  /*1abc0*/  R2UR UR6, R4 ;  /* 0x00000000040672ca */ /* 0x000fe400000e0000 */
[----:B------:R-:W-:Y:S01]  /*1abd0*/  R2UR UR7, R5 ;  /* 0x00000000050772ca */ /* 0x000fe200000e0000 */
[----:B------:R-:W-:Y:S01]  /*1abe0*/  IMAD.MOV.U32 R5, RZ, RZ, 0x40000040 ;  /* 0x40000040ff057424 */ /* 0x000fe200078e00ff */
[C---:B------:R-:W-:Y:S02]  /*1abf0*/  IADD3 R4, R2.reuse, 0x180, RZ ;  /* 0x0000018002047810 */ /* 0x040fe40007ffe0ff */
[----:B------:R-:W-:Y:S01]  /*1ac00*/  IADD3 R2, R2, 0x200, RZ ;  /* 0x0000020002027810 */ /* 0x000fe20007ffe0ff */
[----:B------:R-:W-:Y:S02]  /*1ac10*/  WARPGROUP.DEPBAR.LE gsb0, 0x0 ;  /* 0x00008000000079c5 */ /* 0x000fe40000010000 */
[----:B------:R-:W-:-:S15]  /*1ac20*/  WARPGROUP.ARRIVE ;  /* 0x00000000000079c5 */ /* 0x000fde0000000000 */
[----:B------:R-:W-:-:S03]  /*1ac30*/  NOP ;  /* 0x0000000000007918 */ /* 0x000fc60000000000 */
[----:B------:R-:W-:Y:S01]  /*1ac40*/  HGMMA.64x256x16.F32 R24, R200, gdesc[UR4].tnspB, R24, gsb0 ;  /* 0x43e00004c8187df0 */ /* 0x000fe20008000818 */
[----:B------:R-:W-:Y:S01]  /*1ac50*/  R2UR UR6, R4 ;  /* 0x00000000040672ca */ /* 0x000fe200000e0000 */
[----:B------:R-:W-:Y:S01]  /*1ac60*/  FMUL.FTZ R4, R185, UR39 ;  /* 0x00000027b9047c20 */ /* 0x000fe20008410000 */
[----:B------:R-:W-:Y:S01]  /*1ac70*/  R2UR UR7, R5 ;  /* 0x00000000050772ca */ /* 0x000fe200000e0000 */
[----:B------:R-:W-:Y:S01]  /*1ac80*/  FMUL.FTZ R185, R176, UR39 ;  /* 0x00000027b0b97c20 */ /* 0x000fe20008410000 */
[----:B------:R-:W-:Y:S01]  /*1ac90*/  FMUL.FTZ R176, R178, UR39 ;  /* 0x00000027b2b07c20 */ /* 0x000fe20008410000 */
[----:B------:R-:W-:Y:S01]  /*1aca0*/  FMUL.FTZ R178, R179, UR39 ;  /* 0x00000027b3b27c20 */ /* 0x000fe20008410000 */
[----:B------:R-:W-:Y:S01]  /*1acb0*/  FMUL.FTZ R179, R182, UR39 ;  /* 0x00000027b6b37c20 */ /* 0x000fe20008410000 */
[----:B------:R-:W1:Y:S01]  /*1acc0*/  MUFU.TANH R4, R4 ;  /* 0x0000000400047308 */ /* 0x000e620000002400 */
[----:B------:R-:W-:Y:S01]  /*1acd0*/  FMUL.FTZ R182, R157, UR39 ;  /* 0x000000279db67c20 */ /* 0x000fe20008410000 */
[----:B------:R-:W-:-:S06]  /*1ace0*/  FMUL.FTZ R157, R183, UR39 ;  /* 0x00000027b79d7c20 */ /* 0x000fcc0008410000 */
[----:B------:R-:W2:Y:S08]  /*1acf0*/  MUFU.TANH R185, R185 ;  /* 0x000000b900b97308 */ /* 0x000eb00000002400 */
[----:B------:R-:W3:Y:S08]  /*1ad00*/  MUFU.TANH R182, R182 ;  /* 0x000000b600b67308 */ /* 0x000ef00000002400 */
[----:B------:R-:W4:Y:S08]  /*1ad10*/  MUFU.TANH R176, R176 ;  /* 0x000000b000b07308 */ /* 0x000f300000002400 */
[----:B------:R-:W5:Y:S08]  /*1ad20*/  MUFU.TANH R178, R178 ;  /* 0x000000b200b27308 */ /* 0x000f700000002400 */
[----:B------:R-:W5:Y:S08]  /*1ad30*/  MUFU.TANH R179, R179 ;  /* 0x000000b300b37308 */ /* 0x000f700000002400 */
[----:B------:R-:W5:Y:S01]  /*1ad40*/  MUFU.TANH R157, R157 ;  /* 0x0000009d009d7308 */ /* 0x000f620000002400 */
[----:B------:R-:W-:-:S02]  /*1ad50*/  WARPGROUP.DEPBAR.LE gsb0, 0x0 ;  /* 0x00008000000079c5 */ /* 0x000fc40000010000 */
[----:B------:R-:W-:-:S06]  /*1ad60*/  WARPGROUP.ARRIVE ;  /* 0x00000000000079c5 */ /* 0x000fcc0000000000 */
[----:B------:R-:W-:Y:S01]  /*1ad70*/  HGMMA.64x256x16.F32 R24, R196, gdesc[UR4].tnspB, R24, gsb0 ;  /* 0x43e00004c4187df0 */ /* 0x000fe20008000818 */
[----:B------:R-:W-:Y:S02]  /*1ad80*/  R2UR UR6, R2 ;  /* 0x00000000020672ca */ /* 0x000fe400000e0000 */
[----:B0-----:R-:W-:Y:S02]  /*1ad90*/  FMNMX.FTZ R2, R0, R8, !PT ;  /* 0x0000000800027209 */ /* 0x001fe40007810000 */
[----:B------:R-:W-:Y:S02]  /*1ada0*/  R2UR UR7, R3 ;  /* 0x00000000030772ca */ /* 0x000fe400000e0000 */
[----:B-1----:R-:W-:-:S04]  /*1adb0*/  FMNMX.FTZ R2, R4, R2, !PT ;  /* 0x0000000204027209 */ /* 0x002fc80007810000 */
[----:B------:R-:W-:-:S04]  /*1adc0*/  FMNMX.FTZ R2, R14, R2, !PT ;  /* 0x000000020e027209 */ /* 0x000fc80007810000 */
[----:B------:R-:W-:-:S04]  /*1add0*/  FMNMX.FTZ R2, R15, R2, !PT ;  /* 0x000000020f027209 */ /* 0x000fc80007810000 */
[----:B--2---:R-:W-:-:S04]  /*1ade0*/  FMNMX.FTZ R2, R185, R2, !PT ;  /* 0x00000002b9027209 */ /* 0x004fc80007810000 */
[----:B------:R-:W-:-:S04]  /*1adf0*/  FMNMX.FTZ R2, R177, R2, !PT ;  /* 0x00000002b1027209 */ /* 0x000fc80007810000 */
        /* <DEDUP_REMOVED lines=13> */
[----:B---3--:R-:W-:-:S05]  /*1aed0*/  FMNMX.FTZ R2, R182, R2, !PT ;  /* 0x00000002b6027209 */ /* 0x008fca0007810000 */
[----:B------:R-:W0:Y:S02]  /*1aee0*/  SHFL.BFLY PT, R3, R2, 0x2, 0x1f ;  /* 0x0c401f0002037f89 */ /* 0x000e2400000e0000 */
[----:B0-----:R-:W-:Y:S02]  /*1aef0*/  FMNMX.FTZ R3, R2, R3, !PT ;  /* 0x0000000302037209 */ /* 0x001fe40007810000 */
[----:B------:R-:W-:-:S03]  /*1af00*/  MOV R2, UR38 ;  /* 0x0000002600027c02 */ /* 0x000fc60008000f00 */
[----:B------:R-:W0:Y:S02]  /*1af10*/  SHFL.BFLY PT, R5, R3, 0x1, 0x1f ;  /* 0x0c201f0003057f89 */ /* 0x000e2400000e0000 */
[----:B0-----:R-:W-:Y:S02]  /*1af20*/  FMNMX.FTZ R5, R3, R5, !PT ;  /* 0x0000000503057209 */ /* 0x001fe40007810000 */
[----:B------:R-:W-:-:S03]  /*1af30*/  FMNMX.FTZ R3, R10, R7, !PT ;  /* 0x000000070a037209 */ /* 0x000fc60007810000 */
[----:B------:R-:W-:Y:S01]  /*1af40*/  FADD.FTZ R8, -R5, R8 ;  /* 0x0000000805087221 */ /* 0x000fe20000010100 */
[----:B------:R-:W-:-:S03]  /*1af50*/  FMNMX.FTZ R183, R12, R3, !PT ;  /* 0x000000030cb77209 */ /* 0x000fc60007810000 */
[-C--:B------:R-:W-:Y:S01]  /*1af60*/  FMUL.FTZ R3, R8, R2.reuse ;  /* 0x0000000208037220 */ /* 0x080fe20000410000 */
[----:B------:R-:W-:Y:S01]  /*1af70*/  FMNMX.FTZ R8, R13, R183, !PT ;  /* 0x000000b70d087209 */ /* 0x000fe20007810000 */
[----:B------:R-:W-:-:S03]  /*1af80*/  FMUL.FTZ R183, R5, R2 ;  /* 0x0000000205b77220 */ /* 0x000fc60000410000 */
[----:B------:R-:W-:Y:S01]  /*1af90*/  FMNMX.FTZ R8, R184, R8, !PT ;  /* 0x00000008b8087209 */ /* 0x000fe20007810000 */
[-CC-:B------:R-:W-:Y:S01]  /*1afa0*/  FFMA.FTZ R208, R0, R2.reuse, -R183.reuse ;  /* 0x0000000200d07223 */ /* 0x180fe200000108b7 */
[--C-:B------:R-:W-:Y:S01]  /*1afb0*/  FFMA.FTZ R4, R4, R2, -R183.reuse ;  /* 0x0000000204047223 */ /* 0x100fe200000108b7 */
[----:B------:R-:W-:Y:S01]  /*1afc0*/  MUFU.EX2 R3, R3 ;  /* 0x0000000300037308 */ /* 0x000fe20000000800 */
[----:B----4-:R-:W-:Y:S01]  /*1afd0*/  FMNMX.FTZ R8, R176, R8, !PT ;  /* 0x00000008b0087209 */ /* 0x010fe20007810000 */
[-CC-:B------:R-:W-:Y:S01]  /*1afe0*/  FFMA.FTZ R210, R14, R2.reuse, -R183.reuse ;  /* 0x000000020ed27223 */ /* 0x180fe200000108b7 */
[-CC-:B------:R-:W-:Y:S01]  /*1aff0*/  FFMA.FTZ R186, R15, R2.reuse, -R183.reuse ;  /* 0x000000020fba7223 */ /* 0x180fe200000108b7 */
[--C-:B------:R-:W-:Y:S01]  /*1b000*/  FFMA.FTZ R204, R185, R2, -R183.reuse ;  /* 0x00000002b9cc7223 */ /* 0x100fe200000108b7 */
[----:B-----5:R-:W-:Y:S01]  /*1b010*/  FMNMX.FTZ R8, R178, R8, !PT ;  /* 0x00000008b2087209 */ /* 0x020fe20007810000 */
[-CC-:B------:R-:W-:Y:S01]  /*1b020*/  FFMA.FTZ R14, R177, R2.reuse, -R183.reuse ;  /* 0x00000002b10e7223 */ /* 0x180fe200000108b7 */
[--C-:B------:R-:W-:Y:S01]  /*1b030*/  FFMA.FTZ R206, R180, R2, -R183.reuse ;  /* 0x00000002b4ce7223 */ /* 0x100fe200000108b7 */
[----:B------:R-:W0:Y:S01]  /*1b040*/  MUFU.EX2 R208, R208 ;  /* 0x000000d000d07308 */ /* 0x000e220000000800 */
[----:B------:R-:W-:Y:S01]  /*1b050*/  FMNMX.FTZ R0, R179, R8, !PT ;  /* 0x00000008b3007209 */ /* 0x000fe20007810000 */
[-CC-:B------:R-:W-:Y:S01]  /*1b060*/  FFMA.FTZ R15, R181, R2.reuse, -R183.reuse ;  /* 0x00000002b50f7223 */ /* 0x180fe200000108b7 */
[-CC-:B------:R-:W-:Y:S01]  /*1b070*/  FFMA.FTZ R200, R168, R2.reuse, -R183.reuse ;  /* 0x00000002a8c87223 */ /* 0x180fe200000108b7 */
[--C-:B------:R-:W-:Y:S01]  /*1b080*/  FFMA.FTZ R168, R169, R2, -R183.reuse ;  /* 0x00000002a9a87223 */ /* 0x100fe200000108b7 */
[----:B------:R-:W-:Y:S01]  /*1b090*/  FMNMX.FTZ R0, R157, R0, !PT ;  /* 0x000000009d007209 */ /* 0x000fe20007810000 */
[-CC-:B------:R-:W-:Y:S01]  /*1b0a0*/  FFMA.FTZ R202, R172, R2.reuse, -R183.reuse ;  /* 0x00000002acca7223 */ /* 0x180fe200000108b7 */
[--C-:B------:R-:W-:Y:S01]  /*1b0b0*/  FFMA.FTZ R169, R173, R2, -R183.reuse ;  /* 0x00000002ada97223 */ /* 0x100fe200000108b7 */
[----:B------:R-:W1:Y:S01]  /*1b0c0*/  MUFU.EX2 R8, R4 ;  /* 0x0000000400087308 */ /* 0x000e620000000800 */
[----:B------:R-:W-:Y:S01]  /*1b0d0*/  FMNMX.FTZ R0, R170, R0, !PT ;  /* 0x00000000aa007209 */ /* 0x000fe20007810000 */
[----:B------:R-:W-:-:S03]  /*1b0e0*/  FFMA.FTZ R182, R182, R2, -R183 ;  /* 0x00000002b6b67223 */ /* 0x000fc600000108b7 */
[----:B------:R-:W-:-:S03]  /*1b0f0*/  FMNMX.FTZ R0, R171, R0, !PT ;  /* 0x00000000ab007209 */ /* 0x000fc60007810000 */
[----:B------:R-:W2:Y:S01]  /*1b100*/  MUFU.EX2 R210, R210 ;  /* 0x000000d200d27308 */ /* 0x000ea20000000800 */
[----:B------:R-:W-:Y:S01]  /*1b110*/  FMNMX.FTZ R0, R174, R0, !PT ;  /* 0x00000000ae007209 */ /* 0x000fe20007810000 */
[----:B0-----:R-:W-:-:S03]  /*1b120*/  FFMA.FTZ R21, R3, R21, R208 ;  /* 0x0000001503157223 */ /* 0x001fc600000100d0 */
[----:B------:R-:W-:-:S03]  /*1b130*/  FMNMX.FTZ R0, R175, R0, !PT ;  /* 0x00000000af007209 */ /* 0x000fc60007810000 */
[----:B------:R-:W0:Y:S01]  /*1b140*/  MUFU.EX2 R186, R186 ;  /* 0x000000ba00ba7308 */ /* 0x000e220000000800 */
[----:B------:R-:W-:Y:S01]  /*1b150*/  FMNMX.FTZ R0, R162, R0, !PT ;  /* 0x00000000a2007209 */ /* 0x000fe20007810000 */
[C---:B-1----:R-:W-:Y:S01]  /*1b160*/  FADD.FTZ R21, R8.reuse, R21 ;  /* 0x0000001508157221 */ /* 0x042fe20000010000 */
[----:B------:R-:W-:Y:S02]  /*1b170*/  F2FP.F16.F32.PACK_AB R208, R8, R208 ;  /* 0x000000d008d0723e */ /* 0x000fe400000000ff */
[----:B------:R-:W-:-:S03]  /*1b180*/  FMNMX.FTZ R0, R163, R0, !PT ;  /* 0x00000000a3007209 */ /* 0x000fc60007810000 */
[----:B------:R-:W1:Y:S01]  /*1b190*/  MUFU.EX2 R204, R204 ;  /* 0x000000cc00cc7308 */ /* 0x000e620000000800 */
[----:B------:R-:W-:Y:S01]  /*1b1a0*/  FMNMX.FTZ R0, R166, R0, !PT ;  /* 0x00000000a6007209 */ /* 0x000fe20007810000 */
[----:B--2---:R-:W-:-:S03]  /*1b1b0*/  FADD.FTZ R21, R210, R21 ;  /* 0x00000015d2157221 */ /* 0x004fc60000010000 */
[----:B------:R-:W-:-:S03]  /*1b1c0*/  FMNMX.FTZ R0, R167, R0, !PT ;  /* 0x00000000a7007209 */ /* 0x000fc60007810000 */
[----:B------:R-:W2:Y:S01]  /*1b1d0*/  MUFU.EX2 R14, R14 ;  /* 0x0000000e000e7308 */ /* 0x000ea20000000800 */
[----:B------:R-:W-:Y:S01]  /*1b1e0*/  FMNMX.FTZ R0, R154, R0, !PT ;  /* 0x000000009a007209 */ /* 0x000fe20007810000 */
[C---:B0-----:R-:W-:Y:S01]  /*1b1f0*/  FADD.FTZ R21, R186.reuse, R21 ;  /* 0x00000015ba157221 */ /* 0x041fe20000010000 */
[----:B------:R-:W-:Y:S02]  /*1b200*/  F2FP.F16.F32.PACK_AB R210, R186, R210 ;  /* 0x000000d2bad2723e */ /* 0x000fe400000000ff */
[----:B------:R-:W-:-:S03]  /*1b210*/  FMNMX.FTZ R0, R155, R0, !PT ;  /* 0x000000009b007209 */ /* 0x000fc60007810000 */
[----:B------:R-:W0:Y:S01]  /*1b220*/  MUFU.EX2 R206, R206 ;  /* 0x000000ce00ce7308 */ /* 0x000e220000000800 */
[----:B------:R-:W-:Y:S01]  /*1b230*/  FMNMX.FTZ R0, R158, R0, !PT ;  /* 0x000000009e007209 */ /* 0x000fe20007810000 */
[----:B-1----:R-:W-:-:S03]  /*1b240*/  FADD.FTZ R21, R204, R21 ;  /* 0x00000015cc157221 */ /* 0x002fc60000010000 */
[----:B------:R-:W-:-:S03]  /*1b250*/  FMNMX.FTZ R0, R159, R0, !PT ;  /* 0x000000009f007209 */ /* 0x000fc60007810000 */
[----:B------:R-:W1:Y:S01]  /*1b260*/  MUFU.EX2 R15, R15 ;  /* 0x0000000f000f7308 */ /* 0x000e620000000800 */
[C---:B--2---:R-:W-:Y:S01]  /*1b270*/  FADD.FTZ R21, R14.reuse, R21 ;  /* 0x000000150e157221 */ /* 0x044fe20000010000 */
[----:B------:R-:W2:Y:S01]  /*1b280*/  SHFL.BFLY PT, R4, R0, 0x2, 0x1f ;  /* 0x0c401f0000047f89 */ /* 0x000ea200000e0000 */
[----:B------:R-:W-:-:S05]  /*1b290*/  F2FP.F16.F32.PACK_AB R204, R14, R204 ;  /* 0x000000cc0ecc723e */ /* 0x000fca00000000ff */
[----:B------:R-:W3:Y:S01]  /*1b2a0*/  MUFU.EX2 R200, R200 ;  /* 0x000000c800c87308 */ /* 0x000ee20000000800 */
[----:B0-----:R-:W-:-:S07]  /*1b2b0*/  FADD.FTZ R21, R206, R21 ;  /* 0x00000015ce157221 */ /* 0x001fce0000010000 */
[----:B------:R-:W0:Y:S01]  /*1b2c0*/  MUFU.EX2 R168, R168 ;  /* 0x000000a800a87308 */ /* 0x000e220000000800 */
[C---:B-1----:R-:W-:Y:S01]  /*1b2d0*/  FADD.FTZ R21, R15.reuse, R21 ;  /* 0x000000150f157221 */ /* 0x042fe20000010000 */
[----:B------:R-:W-:-:S06]  /*1b2e0*/  F2FP.F16.F32.PACK_AB R206, R15, R206 ;  /* 0x000000ce0fce723e */ /* 0x000fcc00000000ff */
[----:B------:R-:W1:Y:S01]  /*1b2f0*/  MUFU.EX2 R202, R202 ;  /* 0x000000ca00ca7308 */ /* 0x000e620000000800 */
[----:B---3--:R-:W-:Y:S01]  /*1b300*/  FADD.FTZ R21, R200, R21 ;  /* 0x00000015c8157221 */ /* 0x008fe20000010000 */
[----:B--2---:R-:W-:-:S05]  /*1b310*/  FMNMX.FTZ R0, R0, R4, !PT ;  /* 0x0000000400007209 */ /* 0x004fca0007810000 */
[----:B------:R-:W2:Y:S01]  /*1b320*/  SHFL.BFLY PT, R4, R0, 0x1, 0x1f ;  /* 0x0c201f0000047f89 */ /* 0x000ea200000e0000 */
[----:B------:R-:W3:Y:S01]  /*1b330*/  MUFU.EX2 R169, R169 ;  /* 0x000000a900a97308 */ /* 0x000ee20000000800 */
[C---:B0-----:R-:W-:Y:S01]  /*1b340*/  FADD.FTZ R21, R168.reuse, R21 ;  /* 0x00000015a8157221 */ /* 0x041fe20000010000 */
[----:B------:R-:W-:-:S03]  /*1b350*/  F2FP.F16.F32.PACK_AB R200, R168, R200 ;  /* 0x000000c8a8c8723e */ /* 0x000fc600000000ff */
[----:B-1----:R-:W-:-:S04]  /*1b360*/  FADD.FTZ R21, R202, R21 ;  /* 0x00000015ca157221 */ /* 0x002fc80000010000 */
[C---:B---3--:R-:W-:Y:S01]  /*1b370*/  FADD.FTZ R21, R169.reuse, R21 ;  /* 0x00000015a9157221 */ /* 0x048fe20000010000 */
[----:B------:R-:W-:Y:S01]  /*1b380*/  F2FP.F16.F32.PACK_AB R202, R169, R202 ;  /* 0x000000caa9ca723e */ /* 0x000fe200000000ff */
[----:B------:R-:W-:Y:S02]  /*1b390*/  WARPGROUP.DEPBAR.LE gsb0, 0x0 ;  /* 0x00008000000079c5 */ /* 0x000fe40000010000 */
[----:B------:R-:W-:Y:S01]  /*1b3a0*/  WARPGROUP.ARRIVE ;  /* 0x00000000000079c5 */ /* 0x000fe20000000000 */
[----:B--2---:R-:W-:Y:S01]  /*1b3b0*/  FMNMX.FTZ R4, R0, R4, !PT ;  /* 0x0000000400047209 */ /* 0x004fe20007810000 */
[-CC-:B------:R-:W-:Y:S01]  /*1b3c0*/  FFMA.FTZ R196, R160, R2.reuse, -R183.reuse ;  /* 0x00000002a0c47223 */ /* 0x180fe200000108b7 */
[-C--:B------:R-:W-:Y:S01]  /*1b3d0*/  FFMA.FTZ R198, R164, R2.reuse, -R183 ;  /* 0x00000002a4c67223 */ /* 0x080fe200000108b7 */
[----:B------:R-:W-:Y:S01]  /*1b3e0*/  @!P1 PRMT R164, RZ, 0x654, R11 ;  /* 0x00000654ffa49816 */ /* 0x000fe2000000000b */
[-C--:B------:R-:W-:Y:S01]  /*1b3f0*/  FFMA.FTZ R160, R161, R2.reuse, -R183 ;  /* 0x00000002a1a07223 */ /* 0x080fe200000108b7 */
[----:B------:R-:W-:Y:S01]  /*1b400*/  HGMMA.64x256x16.F32 R24, R192, gdesc[UR4].tnspB, R24, gsb0 ;  /* 0x43e00004c0187df0 */ /* 0x000fe20008000818 */
[----:B------:R-:W-:Y:S01]  /*1b410*/  FADD.FTZ R0, -R4, R7 ;  /* 0x0000000704007221 */ /* 0x000fe20000010100 */
[----:B------:R-:W0:Y:S01]  /*1b420*/  MUFU.EX2 R196, R196 ;  /* 0x000000c400c47308 */ /* 0x000e220000000800 */
[----:B------:R-:W-:-:S02]  /*1b430*/  FFMA.FTZ R161, R165, R2, -R183 ;  /* 0x00000002a5a17223 */ /* 0x000fc400000108b7 */
[----:B------:R-:W-:-:S05]  /*1b440*/  FMUL.FTZ R0, R0, R2 ;  /* 0x0000000200007220 */ /* 0x000fca0000410000 */
[----:B------:R-:W1:Y:S08]  /*1b450*/  MUFU.EX2 R160, R160 ;  /* 0x000000a000a07308 */ /* 0x000e700000000800 */
[----:B------:R-:W-:Y:S01]  /*1b460*/  MUFU.EX2 R0, R0 ;  /* 0x0000000000007308 */ /* 0x000fe20000000800 */
[----:B0-----:R-:W-:-:S07]  /*1b470*/  FADD.FTZ R21, R196, R21 ;  /* 0x00000015c4157221 */ /* 0x001fce0000010000 */
[----:B------:R-:W0:Y:S01]  /*1b480*/  MUFU.EX2 R198, R198 ;  /* 0x000000c600c67308 */ /* 0x000e220000000800 */
[C---:B-1----:R-:W-:Y:S01]  /*1b490*/  FADD.FTZ R21, R160.reuse, R21 ;  /* 0x00000015a0157221 */ /* 0x042fe20000010000 */
[----:B------:R-:W-:-:S06]  /*1b4a0*/  F2FP.F16.F32.PACK_AB R196, R160, R196 ;  /* 0x000000c4a0c4723e */ /* 0x000fcc00000000ff */
[----:B------:R-:W1:Y:S08]  /*1b4b0*/  MUFU.EX2 R161, R161 ;  /* 0x000000a100a17308 */ /* 0x000e700000000800 */
[----:B------:R-:W-:Y:S01]  /*1b4c0*/  MUFU.EX2 R7, R182 ;  /* 0x000000b600077308 */ /* 0x000fe20000000800 */
[----:B0-----:R-:W-:-:S04]  /*1b4d0*/  FADD.FTZ R21, R198, R21 ;  /* 0x00000015c6157221 */ /* 0x001fc80000010000 */
[C---:B-1----:R-:W-:Y:S01]  /*1b4e0*/  FADD.FTZ R21, R161.reuse, R21 ;  /* 0x00000015a1157221 */ /* 0x042fe20000010000 */
[----:B------:R-:W-:Y:S01]  /*1b4f0*/  F2FP.F16.F32.PACK_AB R198, R161, R198 ;  /* 0x000000c6a1c6723e */ /* 0x000fe200000000ff */
[----:B------:R-:W-:Y:S02]  /*1b500*/  WARPGROUP.DEPBAR.LE gsb0, 0x0 ;  /* 0x00008000000079c5 */ /* 0x000fe40000010000 */
[-CC-:B------:R-:W-:Y:S01]  /*1b510*/  FFMA.FTZ R192, R152, R2.reuse, -R183.reuse ;  /* 0x0000000298c07223 */ /* 0x180fe200000108b7 */
[-CC-:B------:R-:W-:Y:S01]  /*1b520*/  FFMA.FTZ R152, R153, R2.reuse, -R183.reuse ;  /* 0x0000000299987223 */ /* 0x180fe200000108b7 */
[-C--:B------:R-:W-:Y:S01]  /*1b530*/  FMUL.FTZ R153, R4, R2.reuse ;  /* 0x0000000204997220 */ /* 0x080fe20000410000 */
[-C--:B------:R-:W-:Y:S01]  /*1b540*/  FFMA.FTZ R194, R156, R2.reuse, -R183 ;  /* 0x000000029cc27223 */ /* 0x080fe200000108b7 */
[----:B------:R-:W-:Y:S02]  /*1b550*/  @!P1 SYNCS.ARRIVE.TRANS64.RED.A1T0 RZ, [R164+URZ], RZ ;  /* 0x000000ffa4ff99a7 */ /* 0x000fe4000810043f */
        /* <DEDUP_REMOVED lines=13> */
[-CC-:B------:R-:W-:Y:S01]  /*1b630*/  FFMA.FTZ R175, R175, R2.reuse, -R153.reuse ;  /* 0x00000002afaf7223 */ /* 0x180fe20000010899 */
[----:B------:R-:W1:Y:S01]  /*1b640*/  MUFU.EX2 R10, R10 ;  /* 0x0000000a000a7308 */ /* 0x000e620000000800 */
[-CC-:B------:R-:W-:Y:S01]  /*1b650*/  FFMA.FTZ R163, R163, R2.reuse, -R153.reuse ;  /* 0x00000002a3a37223 */ /* 0x180fe20000010899 */
[-CC-:B------:R-:W-:Y:S01]  /*1b660*/  FFMA.FTZ R199, R166, R2.reuse, -R153.reuse ;  /* 0x00000002a6c77223 */ /* 0x180fe20000010899 */
[----:B------:R2:W-:Y:S01]  /*1b670*/  @!P1 SYNCS.ARRIVE.TRANS64.RED.A1T0 RZ, [R9+URZ], RZ ;  /* 0x000000ff09ff99a7 */ /* 0x0005e2000810043f */
[-CC-:B------:R-:W-:Y:S01]  /*1b680*/  FFMA.FTZ R193, R154, R2.reuse, -R153.reuse ;  /* 0x000000029ac17223 */ /* 0x180fe20000010899 */
[-CC-:B------:R-:W-:Y:S01]  /*1b690*/  FFMA.FTZ R155, R155, R2.reuse, -R153.reuse ;  /* 0x000000029b9b7223 */ /* 0x180fe20000010899 */
[----:B------:R-:W-:-:S02]  /*1b6a0*/  FFMA.FTZ R158, R158, R2, -R153 ;  /* 0x000000029e9e7223 */ /* 0x000fc40000010899 */
[----:B------:R-:W3:Y:S01]  /*1b6b0*/  MUFU.EX2 R211, R211 ;  /* 0x000000d300d37308 */ /* 0x000ee20000000800 */
[----:B0-----:R-:W-:-:S07]  /*1b6c0*/  FFMA.FTZ R20, R0, R20, R209 ;  /* 0x0000001400147223 */ /* 0x001fce00000100d1 */
[----:B------:R-:W0:Y:S01]  /*1b6d0*/  MUFU.EX2 R13, R13 ;  /* 0x0000000d000d7308 */ /* 0x000e220000000800 */
[C---:B-1----:R-:W-:Y:S01]  /*1b6e0*/  FADD.FTZ R20, R10.reuse, R20 ;  /* 0x000000140a147221 */ /* 0x042fe20000010000 */
[----:B------:R-:W-:Y:S01]  /*1b6f0*/  F2FP.F16.F32.PACK_AB R209, R10, R209 ;  /* 0x000000d10ad1723e */ /* 0x000fe200000000ff */
[----:B------:R-:W-:-:S05]  /*1b700*/  IMAD.MOV.U32 R10, RZ, RZ, R221 ;  /* 0x000000ffff0a7224 */ /* 0x000fca00078e00dd */
[----:B------:R-:W1:Y:S01]  /*1b710*/  MUFU.EX2 R205, R205 ;  /* 0x000000cd00cd7308 */ /* 0x000e620000000800 */
[----:B---3--:R-:W-:-:S07]  /*1b720*/  FADD.FTZ R20, R211, R20 ;  /* 0x00000014d3147221 */ /* 0x008fce0000010000 */
[----:B------:R-:W3:Y:S01]  /*1b730*/  MUFU.EX2 R156, R156 ;  /* 0x0000009c009c7308 */ /* 0x000ee20000000800 */
[----:B0-----:R-:W-:Y:S01]  /*1b740*/  FADD.FTZ R162, R13, R20 ;  /* 0x000000140da27221 */ /* 0x001fe20000010000 */
[-CC-:B------:R-:W-:Y:S01]  /*1b750*/  FFMA.FTZ R20, R167, R2.reuse, -R153.reuse ;  /* 0x00000002a7147223 */ /* 0x180fe20000010899 */
[----:B------:R-:W-:Y:S01]  /*1b760*/  FFMA.FTZ R153, R159, R2, -R153 ;  /* 0x000000029f997223 */ /* 0x000fe20000010899 */
[----:B------:R-:W-:-:S04]  /*1b770*/  F2FP.F16.F32.PACK_AB R211, R13, R211 ;  /* 0x000000d30dd3723e */ /* 0x000fc800000000ff */
[----:B------:R-:W0:Y:S01]  /*1b780*/  MUFU.EX2 R207, R207 ;  /* 0x000000cf00cf7308 */ /* 0x000e220000000800 */
[----:B-1----:R-:W-:-:S07]  /*1b790*/  FADD.FTZ R162, R205, R162 ;  /* 0x000000a2cda27221 */ /* 0x002fce0000010000 */
[----:B------:R-:W1:Y:S01]  /*1b7a0*/  MUFU.EX2 R12, R12 ;  /* 0x0000000c000c7308 */ /* 0x000e620000000800 */
[C---:B---3--:R-:W-:Y:S01]  /*1b7b0*/  FADD.FTZ R162, R156.reuse, R162 ;  /* 0x000000a29ca27221 */ /* 0x048fe20000010000 */
[----:B------:R-:W-:-:S06]  /*1b7c0*/  F2FP.F16.F32.PACK_AB R205, R156, R205 ;  /* 0x000000cd9ccd723e */ /* 0x000fcc00000000ff */
[----:B------:R-:W3:Y:S01]  /*1b7d0*/  MUFU.EX2 R201, R201 ;  /* 0x000000c900c97308 */ /* 0x000ee20000000800 */
[----:B0-----:R-:W-:-:S07]  /*1b7e0*/  FADD.FTZ R162, R207, R162 ;  /* 0x000000a2cfa27221 */ /* 0x001fce0000010000 */
[----:B------:R-:W0:Y:S01]  /*1b7f0*/  MUFU.EX2 R157, R157 ;  /* 0x0000009d009d7308 */ /* 0x000e220000000800 */
[C---:B-1----:R-:W-:Y:S01]  /*1b800*/  FADD.FTZ R162, R12.reuse, R162 ;  /* 0x000000a20ca27221 */ /* 0x042fe20000010000 */
[----:B------:R-:W-:-:S06]  /*1b810*/  F2FP.F16.F32.PACK_AB R207, R12, R207 ;  /* 0x000000cf0ccf723e */ /* 0x000fcc00000000ff */
[----:B------:R-:W1:Y:S01]  /*1b820*/  MUFU.EX2 R203, R203 ;  /* 0x000000cb00cb7308 */ /* 0x000e620000000800 */
[----:B---3--:R-:W-:-:S07]  /*1b830*/  FADD.FTZ R162, R201, R162 ;  /* 0x000000a2c9a27221 */ /* 0x008fce0000010000 */
[----:B------:R-:W3:Y:S01]  /*1b840*/  MUFU.EX2 R11, R175 ;  /* 0x000000af000b7308 */ /* 0x000ee20000000800 */
[C---:B0-----:R-:W-:Y:S01]  /*1b850*/  FADD.FTZ R162, R157.reuse, R162 ;  /* 0x000000a29da27221 */ /* 0x041fe20000010000 */
[----:B------:R-:W-:-:S06]  /*1b860*/  F2FP.F16.F32.PACK_AB R201, R157, R201 ;  /* 0x000000c99dc9723e */ /* 0x000fcc00000000ff */
[----:B------:R-:W0:Y:S01]  /*1b870*/  MUFU.EX2 R197, R197 ;  /* 0x000000c500c57308 */ /* 0x000e220000000800 */
[----:B-1----:R-:W-:-:S07]  /*1b880*/  FADD.FTZ R162, R203, R162 ;  /* 0x000000a2cba27221 */ /* 0x002fce0000010000 */
[----:B--2---:R-:W1:Y:S01]  /*1b890*/  MUFU.EX2 R9, R163 ;  /* 0x000000a300097308 */ /* 0x004e620000000800 */
[C---:B---3--:R-:W-:Y:S01]  /*1b8a0*/  FADD.FTZ R162, R11.reuse, R162 ;  /* 0x000000a20ba27221 */ /* 0x048fe20000010000 */
[----:B------:R-:W-:-:S06]  /*1b8b0*/  F2FP.F16.F32.PACK_AB R203, R11, R203 ;  /* 0x000000cb0bcb723e */ /* 0x000fcc00000000ff */
[----:B------:R-:W2:Y:S01]  /*1b8c0*/  MUFU.EX2 R199, R199 ;  /* 0x000000c700c77308 */ /* 0x000ea20000000800 */
[----:B0-----:R-:W-:-:S07]  /*1b8d0*/  FADD.FTZ R162, R197, R162 ;  /* 0x000000a2c5a27221 */ /* 0x001fce0000010000 */
[----:B------:R-:W0:Y:S01]  /*1b8e0*/  MUFU.EX2 R20, R20 ;  /* 0x0000001400147308 */ /* 0x000e220000000800 */
[C---:B-1----:R-:W-:Y:S01]  /*1b8f0*/  FADD.FTZ R162, R9.reuse, R162 ;  /* 0x000000a209a27221 */ /* 0x042fe20000010000 */
[----:B------:R-:W-:-:S06]  /*1b900*/  F2FP.F16.F32.PACK_AB R197, R9, R197 ;  /* 0x000000c509c5723e */ /* 0x000fcc00000000ff */
[----:B------:R-:W1:Y:S01]  /*1b910*/  MUFU.EX2 R192, R192 ;  /* 0x000000c000c07308 */ /* 0x000e620000000800 */
[----:B--2---:R-:W-:-:S07]  /*1b920*/  FADD.FTZ R162, R199, R162 ;  /* 0x000000a2c7a27221 */ /* 0x004fce0000010000 */
[----:B------:R-:W2:Y:S01]  /*1b930*/  MUFU.EX2 R193, R193 ;  /* 0x000000c100c17308 */ /* 0x000ea20000000800 */
[C---:B0-----:R-:W-:Y:S01]  /*1b940*/  FADD.FTZ R162, R20.reuse, R162 ;  /* 0x000000a214a27221 */ /* 0x041fe20000010000 */
[----:B------:R-:W-:-:S06]  /*1b950*/  F2FP.F16.F32.PACK_AB R199, R20, R199 ;  /* 0x000000c714c7723e */ /* 0x000fcc00000000ff */
[----:B------:R-:W0:Y:S01]  /*1b960*/  MUFU.EX2 R152, R152 ;  /* 0x0000009800987308 */ /* 0x000e220000000800 */
[----:B-1----:R-:W-:-:S07]  /*1b970*/  FADD.FTZ R21, R192, R21 ;  /* 0x00000015c0157221 */ /* 0x002fce0000010000 */
[----:B------:R-:W1:Y:S01]  /*1b980*/  MUFU.EX2 R155, R155 ;  /* 0x0000009b009b7308 */ /* 0x000e620000000800 */
[----:B--2---:R-:W-:-:S07]  /*1b990*/  FADD.FTZ R162, R193, R162 ;  /* 0x000000a2c1a27221 */ /* 0x004fce0000010000 */
[----:B------:R-:W2:Y:S01]  /*1b9a0*/  MUFU.EX2 R194, R194 ;  /* 0x000000c200c27308 */ /* 0x000ea20000000800 */
[C---:B0-----:R-:W-:Y:S01]  /*1b9b0*/  FADD.FTZ R21, R152.reuse, R21 ;  /* 0x0000001598157221 */ /* 0x041fe20000010000 */
[----:B------:R-:W-:-:S06]  /*1b9c0*/  F2FP.F16.F32.PACK_AB R192, R152, R192 ;  /* 0x000000c098c0723e */ /* 0x000fcc00000000ff */
[----:B------:R-:W0:Y:S01]  /*1b9d0*/  MUFU.EX2 R158, R158 ;  /* 0x0000009e009e7308 */ /* 0x000e220000000800 */
[C---:B-1----:R-:W-:Y:S01]  /*1b9e0*/  FADD.FTZ R9, R155.reuse, R162 ;  /* 0x000000a29b097221 */ /* 0x042fe20000010000 */
[----:B------:R-:W-:-:S06]  /*1b9f0*/  F2FP.F16.F32.PACK_AB R193, R155, R193 ;  /* 0x000000c19bc1723e */ /* 0x000fcc00000000ff */
[----:B------:R-:W1:Y:S01]  /*1ba00*/  MUFU.EX2 R153, R153 ;  /* 0x0000009900997308 */ /* 0x000e620000000800 */
[----:B--2---:R-:W-:Y:S01]  /*1ba10*/  FADD.FTZ R8, R194, R21 ;  /* 0x00000015c2087221 */ /* 0x004fe20000010000 */
[----:B------:R-:W-:-:S03]  /*1ba20*/  F2FP.F16.F32.PACK_AB R194, R7, R194 ;  /* 0x000000c207c2723e */ /* 0x000fc600000000ff */
[----:B------:R-:W-:Y:S01]  /*1ba30*/  FADD.FTZ R21, R7, R8 ;  /* 0x0000000807157221 */ /* 0x000fe20000010000 */
[----:B------:R-:W-:Y:S01]  /*1ba40*/  MOV R7, R4 ;  /* 0x0000000400077202 */ /* 0x000fe20000000f00 */
[----:B------:R-:W-:Y:S02]  /*1ba50*/  IMAD.MOV.U32 R8, RZ, RZ, R5 ;  /* 0x000000ffff087224 */ /* 0x000fe400078e0005 */
[----:B0-----:R-:W-:Y:S01]  /*1ba60*/  FADD.FTZ R20, R158, R9 ;  /* 0x000000099e147221 */ /* 0x001fe20000010000 */
[----:B------:R-:W-:-:S03]  /*1ba70*/  MOV R9, R222 ;  /* 0x000000de00097202 */ /* 0x000fc60000000f00 */
[C---:B-1----:R-:W-:Y:S01]  /*1ba80*/  FADD.FTZ R20, R153.reuse, R20 ;  /* 0x0000001499147221 */ /* 0x042fe20000010000 */
[----:B------:R-:W-:Y:S01]  /*1ba90*/  F2FP.F16.F32.PACK_AB R195, R153, R158 ;  /* 0x0000009e99c3723e */ /* 0x000fe200000000ff */
[----:B------:R-:W-:Y:S06]  /*1baa0*/  @P2 BRA `(.L_x_657) ;  /* 0xffffffb000ac2947 */ /* 0x000fec000383ffff */
.L_x_646:
[----:B------:R-:W-:Y:S05]  /*1bab0*/  BSYNC B0 ;  /* 0x0000000000007941 */ /* 0x000fea0003800000 */
.L_x_645:
        /* <DEDUP_REMOVED lines=131> */
.L_x_658:
[----:B------:R-:W-:Y:S02]  /*1c2f0*/  LEA R0, R221, R16, 0x3 ;  /* 0x00000010dd007211 */ /* 0x000fe400078e18ff */
[----:B------:R-:W-:-:S04]  /*1c300*/  SHF.L.U32 R7, R222, 0x1f, RZ ;  /* 0x0000001fde077819 */ /* 0x000fc800000006ff */
[----:B------:R0:W1:Y:S01]  /*1c310*/  SYNCS.PHASECHK.TRANS64.TRYWAIT P2, [R0+URZ+0x38850], R7 ;  /* 0x03885007000075a7 */ /* 0x000062000804017f */
[----:B------:R-:W-:Y:S05]  /*1c320*/  @!P0 BRA `(.L_x_659) ;  /* 0x0000000000048947 */ /* 0x000fea0003800000 */
[----:B------:R-:W-:Y:S01]  /*1c330*/  BPT.TRAP 0x1 ;  /* 0x000000040000795c */ /* 0x000fe20000300000 */
.L_x_659:
[----:B------:R-:W-:Y:S01]  /*1c340*/  VIADD R16, R16, 0x400 ;  /* 0x0000040010107836 */ /* 0x000fe20000000000 */
[----:B------:R-:W-:Y:S04]  /*1c350*/  BSSY B0, `(.L_x_660) ;  /* 0x0000008000007945 */ /* 0x000fe80003800000 */
[----:B------:R-:W-:-:S04]  /*1c360*/  SHF.R.U32.HI R16, RZ, 0x4, R16 ;  /* 0x00000004ff107819 */ /* 0x000fc80000011610 */
[----:B------:R-:W-:-:S04]  /*1c370*/  LOP3.LUT R16, R16, 0x3fff, RZ, 0xc0, !PT ;  /* 0x00003fff10107812 */ /* 0x000fc800078ec0ff */
[----:B------:R-:W-:-:S05]  /*1c380*/  LOP3.LUT R16, R16, 0x2800000, RZ, 0xfc, !PT ;  /* 0x0280000010107812 */ /* 0x000fca00078efcff */
[----:B------:R-:W-:Y:S01]  /*1c390*/  IMAD R3, R221, 0xa00, R16 ;  /* 0x00000a00dd037824 */ /* 0x000fe200078e0210 */
[----:B-1----:R-:W-:Y:S06]  /*1c3a0*/  @P2 BRA `(.L_x_661) ;  /* 0x0000000000082947 */ /* 0x002fec0003800000 */
[----:B------:R-:W1:Y:S02]  /*1c3b0*/  SYNCS.PHASECHK.TRANS64.TRYWAIT P0, [R0+URZ+0x38850], R7 ;  /* 0x03885007000075a7 */ /* 0x000e64000800017f */
[----:B-1----:R-:W-:Y:S05]  /*1c3c0*/  @!P0 BRA `(.L_x_662) ;  /* 0x000000a000c88947 */ /* 0x002fea0003800000 */
.L_x_661:
[----:B------:R-:W-:Y:S05]  /*1c3d0*/  BSYNC B0 ;  /* 0x0000000000007941 */ /* 0x000fea0003800000 */
.L_x_660:
[----:B01----:R-:W-:Y:S01]  /*1c3e0*/  IMAD.MOV.U32 R7, RZ, RZ, 0x40000040 ;  /* 0x40000040ff077424 */ /* 0x003fe200078e00ff */
[----:B------:R-:W-:Y:S01]  /*1c3f0*/  MOV R6, R3 ;  /* 0x0000000300067202 */ /* 0x000fe20000000f00 */
[----:B------:R-:W2:Y:S01]  /*1c400*/  LDL.LU R15, [R1+0x60] ;  /* 0x00006000010f7983 */ /* 0x000ea20000300800 */
[----:B------:R-:W-:Y:S01]  /*1c410*/  WARPGROUP.ARRIVE ;  /* 0x00000000000079c5 */ /* 0x000fe20000000000 */
[----:B------:R-:W-:Y:S01]  /*1c420*/  IMAD.MOV.U32 R12, RZ, RZ, RZ ;  /* 0x000000ffff0c7224 */ /* 0x000fe200078e00ff */
[----:B------:R-:W-:Y:S02]  /*1c430*/  R2UR UR6, R6 ;  /* 0x00000000060672ca */ /* 0x000fe400000e0000 */
[----:B------:R-:W-:Y:S01]  /*1c440*/  R2UR UR7, R7 ;  /* 0x00000000070772ca */ /* 0x000fe200000e0000 */
[----:B------:R-:W-:Y:S01]  /*1c450*/  IMAD.MOV.U32 R7, RZ, RZ, 0x40000040 ;  /* 0x40000040ff077424 */ /* 0x000fe200078e00ff */
[----:B------:R-:W-:Y:S02]  /*1c460*/  IADD3 R6, R3, 0x80, RZ ;  /* 0x0000008003067810 */ /* 0x000fe40007ffe0ff */
[----:B------:R-:W-:-:S02]  /*1c470*/  IADD3 R221, R221, 0x1, RZ ;  /* 0x00000001dddd7810 */ /* 0x000fc40007ffe0ff */
[----:B------:R-:W-:Y:S01]  /*1c480*/  @!P1 IADD3 R11, R0, 0x38860, RZ ;  /* 0x00038860000b9810 */ /* 0x000fe20007ffe0ff */
[----:B------:R-:W-:Y:S01]  /*1c490*/  IMAD.MOV.U32 R0, RZ, RZ, -0x800000 ;  /* 0xff800000ff007424 */ /* 0x000fe200078e00ff */
[C---:B------:R-:W-:Y:S02]  /*1c4a0*/  ISETP.NE.AND P2, PT, R221.reuse, 0x2, PT ;  /* 0x00000002dd00780c */ /* 0x040fe40003f45270 */
[----:B------:R-:W-:Y:S02]  /*1c4b0*/  @!P1 PRMT R11, RZ, 0x654, R11 ;  /* 0x00000654ff0b9816 */ /* 0x000fe4000000000b */
[----:B------:R-:W-:Y:S01]  /*1c4c0*/  SEL R221, R221, RZ, P2 ;  /* 0x000000ffdddd7207 */ /* 0x000fe20001000000 */
[----:B------:R-:W-:Y:S01]  /*1c4d0*/  HGMMA.64x256x16.F32 R24, R208, gdesc[UR4].tnspB, R24, gsb0 ;  /* 0x43e00004d0187df0 */ /* 0x000fe20008000818 */
[----:B------:R-:W-:Y:S02]  /*1c4e0*/  R2UR UR6, R6 ;  /* 0x00000000060672ca */ /* 0x000fe400000e0000 */
[----:B------:R-:W-:Y:S01]  /*1c4f0*/  R2UR UR7, R7 ;  /* 0x00000000070772ca */ /* 0x000fe200000e0000 */
[----:B------:R-:W-:Y:S01]  /*1c500*/  IMAD.MOV.U32 R7, RZ, RZ, 0x40000040 ;  /* 0x40000040ff077424 */ /* 0x000fe200078e00ff */
[----:B------:R-:W-:Y:S01]  /*1c510*/  IADD3 R6, R3, 0x100, RZ ;  /* 0x0000010003067810 */ /* 0x000fe20007ffe0ff */
[----:B------:R-:W-:-:S02]  /*1c520*/  WARPGROUP.DEPBAR.LE gsb0, 0x0 ;  /* 0x00008000000079c5 */ /* 0x000fc40000010000 */
[----:B------:R-:W-:-:S15]  /*1c530*/  WARPGROUP.ARRIVE ;  /* 0x00000000000079c5 */ /* 0x000fde0000000000 */
[----:B------:R-:W-:-:S05]  /*1c540*/  NOP ;  /* 0x0000000000007918 */ /* 0x000fca0000000000 */
[----:B------:R-:W-:Y:S01]  /*1c550*/  HGMMA.64x256x16.F32 R24, R204, gdesc[UR4].tnspB, R24, gsb0 ;  /* 0x43e00004cc187df0 */ /* 0x000fe20008000818 */
[----:B------:R-:W-:Y:S02]  /*1c560*/  R2UR UR6, R6 ;  /* 0x00000000060672ca */ /* 0x000fe400000e0000 */
[----:B------:R-:W-:Y:S01]  /*1c570*/  R2UR UR7, R7 ;  /* 0x00000000070772ca */ /* 0x000fe200000e0000 */
[----:B------:R-:W-:Y:S01]  /*1c580*/  IMAD.MOV.U32 R7, RZ, RZ, 0x40000040 ;  /* 0x40000040ff077424 */ /* 0x000fe200078e00ff */
[----:B------:R-:W-:Y:S02]  /*1c590*/  IADD3 R6, R3, 0x180, RZ ;  /* 0x0000018003067810 */ /* 0x000fe40007ffe0ff */
[----:B--2---:R-:W-:-:S05]  /*1c5a0*/  IADD3 R15, R15, 0x1, RZ ;  /* 0x000000010f0f7810 */ /* 0x004fca0007ffe0ff */
[----:B------:R-:W-:Y:S01]  /*1c5b0*/  STL [R1+0x60], R15 ;  /* 0x0000600f01007387 */ /* 0x000fe20000100800 */
[----:B------:R-:W-:Y:S02]  /*1c5c0*/  WARPGROUP.DEPBAR.LE gsb0, 0x0 ;  /* 0x00008000000079c5 */ /* 0x000fe40000010000 */
[----:B------:R-:W-:-:S13]  /*1c5d0*/  WARPGROUP.ARRIVE ;  /* 0x00000000000079c5 */ /* 0x000fda0000000000 */
[----:B------:R-:W-:Y:S01]  /*1c5e0*/  HGMMA.64x256x16.F32 R24, R200, gdesc[UR4].tnspB, R24, gsb0 ;  /* 0x43e00004c8187df0 */ /* 0x000fe20008000818 */
[----:B------:R-:W-:Y:S02]  /*1c5f0*/  R2UR UR6, R6 ;  /* 0x00000000060672ca */ /* 0x000fe400000e0000 */
[----:B------:R-:W-:Y:S01]  /*1c600*/  R2UR UR7, R7 ;  /* 0x00000000070772ca */ /* 0x000fe200000e0000 */
[----:B------:R-:W-:Y:S01]  /*1c610*/  IMAD.MOV.U32 R7, RZ, RZ, 0x40000040 ;  /* 0x40000040ff077424 */ /* 0x000fe200078e00ff */
[----:B------:R-:W-:Y:S02]  /*1c620*/  IADD3 R6, R3, 0x200, RZ ;  /* 0x0000020003067810 */ /* 0x000fe40007ffe0ff */
[----:B------:R-:W0:Y:S01]  /*1c630*/  SHFL.BFLY PT, R3, R20, 0x2, 0x1f ;  /* 0x0c401f0014037f89 */ /* 0x000e2200000e0000 */
[----:B------:R-:W-:Y:S02]  /*1c640*/  WARPGROUP.DEPBAR.LE gsb0, 0x0 ;  /* 0x00008000000079c5 */ /* 0x000fe40000010000 */
[----:B------:R-:W-:-:S15]  /*1c650*/  WARPGROUP.ARRIVE ;  /* 0x00000000000079c5 */ /* 0x000fde0000000000 */
[----:B------:R-:W-:-:S03]  /*1c660*/  NOP ;  /* 0x0000000000007918 */ /* 0x000fc60000000000 */
[----:B------:R-:W-:Y:S01]  /*1c670*/  HGMMA.64x256x16.F32 R24, R196, gdesc[UR4].tnspB, R24, gsb0 ;  /* 0x43e00004c4187df0 */ /* 0x000fe20008000818 */
[----:B------:R-:W-:Y:S02]  /*1c680*/  R2UR UR6, R6 ;  /* 0x00000000060672ca */ /* 0x000fe400000e0000 */
[----:B------:R-:W-:Y:S01]  /*1c690*/  R2UR UR7, R7 ;  /* 0x00000000070772ca */ /* 0x000fe200000e0000 */
[----:B------:R-:W1:Y:S01]  /*1c6a0*/  SHFL.BFLY PT, R6, R21, 0x2, 0x1f ;  /* 0x0c401f0015067f89 */ /* 0x000e6200000e0000 */
[----:B0-----:R-:W-:-:S05]  /*1c6b0*/  FADD.FTZ R7, R3, R20 ;  /* 0x0000001403077221 */ /* 0x001fca0000010000 */
[----:B------:R-:W0:Y:S01]  /*1c6c0*/  SHFL.BFLY PT, R8, R7, 0x1, 0x1f ;  /* 0x0c201f0007087f89 */ /* 0x000e2200000e0000 */
[----:B-1----:R-:W-:-:S05]  /*1c6d0*/  FADD.FTZ R6, R6, R21 ;  /* 0x0000001506067221 */ /* 0x002fca0000010000 */
[----:B------:R-:W1:Y:S01]  /*1c6e0*/  SHFL.BFLY PT, R3, R6, 0x1, 0x1f ;  /* 0x0c201f0006037f89 */ /* 0x000e6200000e0000 */
[----:B0-----:R-:W-:-:S05]  /*1c6f0*/  FADD.FTZ R14, R7, R8 ;  /* 0x00000008070e7221 */ /* 0x001fca0000010000 */
[----:B------:R-:W-:-:S13]  /*1c700*/  FSETP.NE.FTZ.AND P3, PT, R14, RZ, PT ;  /* 0x000000ff0e00720b */ /* 0x000fda0003f75000 */
[----:B------:R-:W0:Y:S01]  /*1c710*/  @P3 MUFU.LG2 R10, R14 ;  /* 0x0000000e000a3308 */ /* 0x000e220000000c00 */
[----:B-1----:R-:W-:Y:S01]  /*1c720*/  FADD.FTZ R13, R6, R3 ;  /* 0x00000003060d7221 */ /* 0x002fe20000010000 */
[----:B------:R-:W-:Y:S02]  /*1c730*/  MOV R6, RZ ;  /* 0x000000ff00067202 */ /* 0x000fe40000000f00 */
[----:B------:R-:W-:Y:S02]  /*1c740*/  SEL R3, RZ, 0x1, P2 ;  /* 0x00000001ff037807 */ /* 0x000fe40001000000 */
[----:B------:R-:W-:Y:S02]  /*1c750*/  FSETP.NE.FTZ.AND P0, PT, R13, RZ, PT ;  /* 0x000000ff0d00720b */ /* 0x000fe40003f15000 */
[----:B------:R-:W-:Y:S01]  /*1c760*/  @P3 MUFU.RCP R6, R14 ;  /* 0x0000000e00063308 */ /* 0x000fe20000001000 */
[----:B------:R-:W-:Y:S01]  /*1c770*/  LOP3.LUT R222, R222, R3, RZ, 0x3c, !PT ;  /* 0x00000003dede7212 */ /* 0x000fe200078e3cff */
[----:B------:R-:W-:-:S02]  /*1c780*/  IMAD.MOV.U32 R3, RZ, RZ, -0x800000 ;  /* 0xff800000ff037424 */ /* 0x000fc400078e00ff */
[----:B0-----:R-:W-:-:S07]  /*1c790*/  @P3 FMUL.FTZ R7, R10, 0.69314718246459960938 ;  /* 0x3f3172180a073820 */ /* 0x001fce0000410000 */
[----:B------:R-:W0:Y:S01]  /*1c7a0*/  @P0 MUFU.LG2 R9, R13 ;  /* 0x0000000d00090308 */ /* 0x000e220000000c00 */
[C---:B------:R-:W-:Y:S01]  /*1c7b0*/  @P0 FMUL.FTZ R8, R2.reuse, 0.69314718246459960938 ;  /* 0x3f31721802080820 */ /* 0x040fe20000410000 */
[----:B------:R-:W-:-:S04]  /*1c7c0*/  @P3 FMUL.FTZ R2, R2, 0.69314718246459960938 ;  /* 0x3f31721802023820 */ /* 0x000fc80000410000 */
[----:B------:R-:W-:Y:S02]  /*1c7d0*/  @P3 FFMA.FTZ R3, R2, R4, R7 ;  /* 0x0000000402033223 */ /* 0x000fe40000010007 */
[----:B------:R-:W1:Y:S01]  /*1c7e0*/  @P0 MUFU.RCP R12, R13 ;  /* 0x0000000d000c0308 */ /* 0x000e620000001000 */
[----:B0-----:R-:W-:-:S04]  /*1c7f0*/  @P0 FMUL.FTZ R9, R9, 0.69314718246459960938 ;  /* 0x3f31721809090820 */ /* 0x001fc80000410000 */
[----:B------:R-:W-:Y:S01]  /*1c800*/  @P0 FFMA.FTZ R0, R8, R5, R9 ;  /* 0x0000000508000223 */ /* 0x000fe20000010009 */
[----:B------:R-:W-:Y:S01]  /*1c810*/  PLOP3.LUT P0, PT, PT, PT, PT, 0x8, 0x0 ;  /* 0x000000000000781c */ /* 0x000fe20003f0e170 */
[----:B------:R-:W-:Y:S02]  /*1c820*/  WARPGROUP.DEPBAR.LE gsb0, 0x0 ;  /* 0x00008000000079c5 */ /* 0x000fe40000010000 */
[----:B------:R-:W-:-:S06]  /*1c830*/  WARPGROUP.ARRIVE ;  /* 0x00000000000079c5 */ /* 0x000fcc0000000000 */
[----:B------:R-:W-:Y:S03]  /*1c840*/  HGMMA.64x256x16.F32 R24, R192, gdesc[UR4].tnspB, R24, gsb0 ;  /* 0x43e00004c0187df0 */ /* 0x000fe60008000818 */
[----:B------:R-:W-:Y:S02]  /*1c850*/  WARPGROUP.DEPBAR.LE gsb0, 0x0 ;  /* 0x00008000000079c5 */ /* 0x000fe40000010000 */
[-C--:B-1----:R-:W-:Y:S01]  /*1c860*/  FMUL.FTZ R4, R24, R12.reuse ;  /* 0x0000000c18047220 */ /* 0x082fe20000410000 */
[-C--:B------:R-:W-:Y:S01]  /*1c870*/  FMUL.FTZ R160, R44, R12.reuse ;  /* 0x0000000c2ca07220 */ /* 0x080fe20000410000 */
[-C--:B------:R-:W-:Y:S01]  /*1c880*/  FMUL.FTZ R163, R56, R12.reuse ;  /* 0x0000000c38a37220 */ /* 0x080fe20000410000 */
[----:B------:R-:W-:Y:S01]  /*1c890*/  FMUL.FTZ R169, R80, R12 ;  /* 0x0000000c50a97220 */ /* 0x000fe20000410000 */
[-C--:B------:R-:W-:Y:S01]  /*1c8a0*/  FMUL.FTZ R10, R27, R6.reuse ;  /* 0x000000061b0a7220 */ /* 0x080fe20000410000 */
[----:B------:R-:W-:Y:S01]  /*1c8b0*/  FMUL.FTZ R8, R31, R6 ;  /* 0x000000061f087220 */ /* 0x000fe20000410000 */
[----:B------:R0:W-:Y:S01]  /*1c8c0*/  @!P1 SYNCS.ARRIVE.TRANS64.RED.A1T0 RZ, [R11+URZ], RZ ;  /* 0x000000ff0bff99a7 */ /* 0x0001e2000810043f */
        /* <DEDUP_REMOVED lines=61> */
[----:B------:R-:W-:Y:S01]  /*1cca0*/  FMUL.FTZ R31, R63, R6 ;  /* 0x000000063f1f7220 */ /* 0x000fe20000410000 */
        /* <DEDUP_REMOVED lines=8> */
[-C--:B0-----:R-:W-:Y:S01]  /*1cd30*/  FMUL.FTZ R11, R46, R6.reuse ;  /* 0x000000062e0b7220 */ /* 0x081fe20000410000 */
        /* <DEDUP_REMOVED lines=50> */
[----:B------:R-:W-:-:S07]  /*1d060*/  FMUL.FTZ R76, R151, R6 ;  /* 0x00000006974c7220 */ /* 0x000fce0000410000 */
.L_x_570:
[----:B------:R-:W0:Y:S08]  /*1d070*/  S2UR UR5, SR_CgaCtaId ;  /* 0x00000000000579c3 */ /* 0x000e300000008800 */
[----:B------:R-:W-:Y:S06]  /*1d080*/  BAR.SYNC.DEFER_BLOCKING 0x5, 0x120 ;  /* 0x0144800000007b1d */ /* 0x000fec0000010000 */
[----:B------:R-:W-:Y:S01]  /*1d090*/  UMOV UR4, 0x400 ;  /* 0x0000040000047882 */ /* 0x000fe20000000000 */
[----:B------:R-:W-:Y:S01]  /*1d0a0*/  BSSY B0, `(.L_x_663) ;  /* 0x0000293000007945 */ /* 0x000fe20003800000 */
[----:B0-----:R-:W-:-:S06]  /*1d0b0*/  ULEA UR4, UR5, UR4, 0x18 ;  /* 0x0000000405047291 */ /* 0x001fcc000f8ec03f */
[----:B------:R-:W-:-:S05]  /*1d0c0*/  IMAD.U32 R16, RZ, RZ, UR4 ;  /* 0x00000004ff107e24 */ /* 0x000fca000f8e00ff */
[----:B------:R0:W1:Y:S01]  /*1d0d0*/  LDS.128 R148, [R16+0x388d0] ;  /* 0x0388d00010947984 */ /* 0x0000620000000c00 */
[----:B------:R-:W-:Y:S06]  /*1d0e0*/  BAR.ARV 0x4, 0x120 ;  /* 0x0104800000007b1d */ /* 0x000fec0000002000 */
[----:B------:R-:W-:Y:S05]  /*1d0f0*/  @P0 BRA `(.L_x_664) ;  /* 0x0000001c00580947 */ /* 0x000fea0003800000 */
[----:B------:R-:W2:Y:S04]  /*1d100*/  LDL R6, [R1+0x98] ;  /* 0x0000980001067983 */ /* 0x000ea80000100800 */
[----:B-1----:R-:W3:Y:S01]  /*1d110*/  LDL R148, [R1+0x58] ;  /* 0x0000580001947983 */ /* 0x002ee20000100800 */
[----:B------:R-:W1:Y:S01]  /*1d120*/  S2R R21, SR_SWINHI ;  /* 0x0000000000157919 */ /* 0x000e620000002f00 */
[----:B------:R-:W-:Y:S01]  /*1d130*/  F2FP.F16.F32.PACK_AB R5, R10, R5 ;  /* 0x000000050a05723e */ /* 0x000fe200000000ff */
[----:B------:R-:W-:Y:S01]  /*1d140*/  ULDC.64 UR4, c[0x0][0xbd8] ;  /* 0x0002f60000047ab9 */ /* 0x000fe20000000a00 */
[----:B------:R-:W-:Y:S02]  /*1d150*/  MOV R14, R16 ;  /* 0x00000010000e7202 */ /* 0x000fe40000000f00 */
[----:B-1----:R-:W-:-:S02]  /*1d160*/  MOV R15, R21 ;  /* 0x00000015000f7202 */ /* 0x002fc40000000f00 */
        /* <DEDUP_REMOVED lines=11> */
[----:B-----5:R-:W-:Y:S01]  /*1d220*/  F2FP.F16.F32.PACK_AB R147, R76, R72 ;  /* 0x000000484c93723e */ /* 0x020fe200000000ff */
[----:B------:R-:W-:Y:S01]  /*1d230*/  ULDC.64 UR6, c[0x0][0x208] ;  /* 0x0000820000067ab9 */ /* 0x000fe20000000a00 */
[----:B------:R-:W-:Y:S01]  /*1d240*/  BAR.SYNC.DEFER_BLOCKING 0x1, 0x100 ;  /* 0x0044000000007b1d */ /* 0x000fe20000010000 */
[----:B--2---:R-:W-:-:S03]  /*1d250*/  IMAD.WIDE R120, R6, 0x2, R14 ;  /* 0x0000000206787825 */ /* 0x004fc600078e020e */
[C---:B------:R-:W-:Y:S02]  /*1d260*/  IADD3 R6, P1, R120.reuse, 0x20, RZ ;  /* 0x0000002078067810 */ /* 0x040fe40007f3e0ff */
[----:B------:R-:W-:Y:S02]  /*1d270*/  IADD3 R46, P0, R120, 0x40, RZ ;  /* 0x00000040782e7810 */ /* 0x000fe40007f1e0ff */
[----:B------:R-:W-:Y:S02]  /*1d280*/  LOP3.LUT R88, R6, 0x380, RZ, 0xc0, !PT ;  /* 0x0000038006587812 */ /* 0x000fe400078ec0ff */
[----:B------:R-:W-:Y:S02]  /*1d290*/  IADD3 R100, P3, R120, 0x4000, RZ ;  /* 0x0000400078647810 */ /* 0x000fe40007f7e0ff */
[----:B------:R-:W-:Y:S02]  /*1d2a0*/  LOP3.LUT R92, R46, 0x380, RZ, 0xc0, !PT ;  /* 0x000003802e5c7812 */ /* 0x000fe400078ec0ff */
[----:B------:R-:W-:-:S02]  /*1d2b0*/  SHF.R.U64 R88, R88, 0x3, RZ ;  /* 0x0000000358587819 */ /* 0x000fc400000012ff */
[C---:B------:R-:W-:Y:S02]  /*1d2c0*/  IADD3 R104, P5, R120.reuse, 0x4040, RZ ;  /* 0x0000404078687810 */ /* 0x040fe40007fbe0ff */
[----:B------:R-:W-:Y:S02]  /*1d2d0*/  IADD3 R84, P4, R120, 0x60, RZ ;  /* 0x0000006078547810 */ /* 0x000fe40007f9e0ff */
[----:B------:R-:W-:Y:S02]  /*1d2e0*/  LOP3.LUT R118, R100, 0x380, RZ, 0xc0, !PT ;  /* 0x0000038064767812 */ /* 0x000fe400078ec0ff */
[----:B------:R-:W-:Y:S02]  /*1d2f0*/  SHF.R.U64 R92, R92, 0x3, RZ ;  /* 0x000000035c5c7819 */ /* 0x000fe400000012ff */
[----:B------:R-:W-:Y:S02]  /*1d300*/  IADD3 R106, P2, R120, 0x4060, RZ ;  /* 0x00004060786a7810 */ /* 0x000fe40007f5e0ff */
[----:B------:R-:W-:-:S02]  /*1d310*/  LOP3.LUT R88, R88, R6, RZ, 0x3c, !PT ;  /* 0x0000000658587212 */ /* 0x000fc400078e3cff */
[----:B------:R-:W-:Y:S02]  /*1d320*/  LOP3.LUT R6, R104, 0x380, RZ, 0xc0, !PT ;  /* 0x0000038068067812 */ /* 0x000fe400078ec0ff */
[----:B------:R-:W-:Y:S02]  /*1d330*/  LOP3.LUT R96, R84, 0x380, RZ, 0xc0, !PT ;  /* 0x0000038054607812 */ /* 0x000fe400078ec0ff */
[----:B------:R-:W-:Y:S02]  /*1d340*/  SHF.R.U64 R118, R118, 0x3, RZ ;  /* 0x0000000376767819 */ /* 0x000fe400000012ff */
[----:B------:R-:W-:Y:S02]  /*1d350*/  LOP3.LUT R92, R92, R46, RZ, 0x3c, !PT ;  /* 0x0000002e5c5c7212 */ /* 0x000fe400078e3cff */
[----:B------:R-:W-:Y:S02]  /*1d360*/  IADD3 R102, P6, R120, 0x4020, RZ ;  /* 0x0000402078667810 */ /* 0x000fe40007fde0ff */
[----:B------:R-:W-:Y:S01]  /*1d370*/  LOP3.LUT R46, R106, 0x380, RZ, 0xc0, !PT ;  /* 0x000003806a2e7812 */ /* 0x000fe200078ec0ff */
[----:B------:R-:W-:Y:S01]  /*1d380*/  IMAD.X R101, RZ, RZ, R121, P3 ;  /* 0x000000ffff657224 */ /* 0x000fe200018e0679 */
[----:B------:R-:W-:-:S02]  /*1d390*/  SHF.R.U64 R6, R6, 0x3, RZ ;  /* 0x0000000306067819 */ /* 0x000fc400000012ff */
[----:B------:R-:W-:Y:S02]  /*1d3a0*/  IADD3.X R89, RZ, R121, RZ, P1, !PT ;  /* 0x00000079ff597210 */ /* 0x000fe40000ffe4ff */
[----:B------:R-:W-:Y:S02]  /*1d3b0*/  IADD3 R114, P3, R120, 0x8060, RZ ;  /* 0x0000806078727810 */ /* 0x000fe40007f7e0ff */
[----:B------:R-:W-:Y:S02]  /*1d3c0*/  SHF.R.U64 R96, R96, 0x3, RZ ;  /* 0x0000000360607819 */ /* 0x000fe400000012ff */
[----:B------:R-:W-:Y:S02]  /*1d3d0*/  LOP3.LUT R100, R118, R100, RZ, 0x3c, !PT ;  /* 0x0000006476647212 */ /* 0x000fe400078e3cff */
[C---:B------:R-:W-:Y:S02]  /*1d3e0*/  LOP3.LUT R21, R120.reuse, 0x380, RZ, 0xc0, !PT ;  /* 0x0000038078157812 */ /* 0x040fe400078ec0ff */
[----:B------:R-:W-:-:S02]  /*1d3f0*/  IADD3 R108, P1, R120, 0x8000, RZ ;  /* 0x00008000786c7810 */ /* 0x000fc40007f3e0ff */
[----:B------:R-:W-:Y:S02]  /*1d400*/  IADD3.X R103, RZ, R121, RZ, P6, !PT ;  /* 0x00000079ff677210 */ /* 0x000fe400037fe4ff */
[----:B------:R-:W-:Y:S02]  /*1d410*/  LOP3.LUT R118, R102, 0x380, RZ, 0xc0, !PT ;  /* 0x0000038066767812 */ /* 0x000fe400078ec0ff */
[----:B------:R-:W-:Y:S02]  /*1d420*/  SHF.R.U64 R46, R46, 0x3, RZ ;  /* 0x000000032e2e7819 */ /* 0x000fe400000012ff */
[----:B------:R-:W-:Y:S02]  /*1d430*/  IADD3 R116, P6, R120, 0xc000, RZ ;  /* 0x0000c00078747810 */ /* 0x000fe40007fde0ff */
[----:B------:R-:W-:Y:S02]  /*1d440*/  LOP3.LUT R104, R6, R104, RZ, 0x3c, !PT ;  /* 0x0000006806687212 */ /* 0x000fe400078e3cff */
[----:B------:R-:W-:-:S02]  /*1d450*/  LOP3.LUT R96, R96, R84, RZ, 0x3c, !PT ;  /* 0x0000005460607212 */ /* 0x000fc400078e3cff */
[----:B------:R-:W-:Y:S01]  /*1d460*/  LOP3.LUT R6, R114, 0x380, RZ, 0xc0, !PT ;  /* 0x0000038072067812 */ /* 0x000fe200078ec0ff */
[--C-:B------:R-:W-:Y:S01]  /*1d470*/  IMAD.X R105, RZ, RZ, R121.reuse, P5 ;  /* 0x000000ffff697224 */ /* 0x100fe200028e0679 */
[----:B------:R-:W-:Y:S02]  /*1d480*/  IADD3.X R97, RZ, R121, RZ, P4, !PT ;  /* 0x00000079ff617210 */ /* 0x000fe400027fe4ff */
[----:B------:R-:W-:Y:S02]  /*1d490*/  SHF.R.U64 R21, R21, 0x3, RZ ;  /* 0x0000000315157819 */ /* 0x000fe400000012ff */
[----:B------:R-:W-:Y:S02]  /*1d4a0*/  LOP3.LUT R84, R108, 0x380, RZ, 0xc0, !PT ;  /* 0x000003806c547812 */ /* 0x000fe400078ec0ff */
[----:B------:R-:W-:Y:S02]  /*1d4b0*/  SHF.R.U64 R118, R118, 0x3, RZ ;  /* 0x0000000376767819 */ /* 0x000fe400000012ff */
[----:B------:R-:W-:Y:S01]  /*1d4c0*/  LOP3.LUT R106, R46, R106, RZ, 0x3c, !PT ;  /* 0x0000006a2e6a7212 */ /* 0x000fe200078e3cff */
[--C-:B------:R-:W-:Y:S01]  /*1d4d0*/  IMAD.X R93, RZ, RZ, R121.reuse, P0 ;  /* 0x000000ffff5d7224 */ /* 0x100fe200000e0679 */
[----:B------:R-:W-:Y:S01]  /*1d4e0*/  IADD3 R112, P4, R120, 0x8040, RZ ;  /* 0x0000804078707810 */ /* 0x000fe20007f9e0ff */
[----:B------:R-:W-:Y:S01]  /*1d4f0*/  IMAD.X R109, RZ, RZ, R121, P1 ;  /* 0x000000ffff6d7224 */ /* 0x000fe200008e0679 */
[----:B------:R-:W-:-:S02]  /*1d500*/  LOP3.LUT R46, R116, 0x380, RZ, 0xc0, !PT ;  /* 0x00000380742e7812 */ /* 0x000fc400078ec0ff */
[C---:B------:R-:W-:Y:S02]  /*1d510*/  IADD3 R20, P5, R120.reuse, 0xc020, RZ ;  /* 0x0000c02078147810 */ /* 0x040fe40007fbe0ff */
[----:B------:R-:W-:Y:S02]  /*1d520*/  IADD3.X R107, RZ, R121, RZ, P2, !PT ;  /* 0x00000079ff6b7210 */ /* 0x000fe400017fe4ff */
[C---:B------:R-:W-:Y:S02]  /*1d530*/  IADD3 R110, P0, R120.reuse, 0x8020, RZ ;  /* 0x00008020786e7810 */ /* 0x040fe40007f1e0ff */
[C---:B------:R-:W-:Y:S02]  /*1d540*/  IADD3 R26, P2, R120.reuse, 0xc040, RZ ;  /* 0x0000c040781a7810 */ /* 0x040fe40007f5e0ff */
[----:B------:R-:W-:Y:S02]  /*1d550*/  IADD3 R30, P1, R120, 0xc060, RZ ;  /* 0x0000c060781e7810 */ /* 0x000fe40007f3e0ff */
[----:B------:R-:W-:-:S02]  /*1d560*/  SHF.R.U64 R6, R6, 0x3, RZ ;  /* 0x0000000306067819 */ /* 0x000fc400000012ff */
[----:B------:R-:W-:Y:S02]  /*1d570*/  LOP3.LUT R120, R21, R120, RZ, 0x3c, !PT ;  /* 0x0000007815787212 */ /* 0x000fe400078e3cff */
[----:B------:R-:W-:Y:S02]  /*1d580*/  SHF.R.U64 R84, R84, 0x3, RZ ;  /* 0x0000000354547819 */ /* 0x000fe400000012ff */
[----:B------:R-:W-:Y:S02]  /*1d590*/  LOP3.LUT R102, R118, R102, RZ, 0x3c, !PT ;  /* 0x0000006676667212 */ /* 0x000fe400078e3cff */
[----:B------:R-:W-:Y:S02]  /*1d5a0*/  LOP3.LUT R118, R112, 0x380, RZ, 0xc0, !PT ;  /* 0x0000038070767812 */ /* 0x000fe400078ec0ff */
[----:B------:R-:W-:Y:S02]  /*1d5b0*/  SHF.R.U64 R46, R46, 0x3, RZ ;  /* 0x000000032e2e7819 */ /* 0x000fe400000012ff */
[----:B------:R-:W-:-:S02]  /*1d5c0*/  LOP3.LUT R10, R20, 0x380, RZ, 0xc0, !PT ;  /* 0x00000380140a7812 */ /* 0x000fc400078ec0ff */
[----:B------:R-:W-:Y:S02]  /*1d5d0*/  LOP3.LUT R114, R6, R114, RZ, 0x3c, !PT ;  /* 0x0000007206727212 */ /* 0x000fe400078e3cff */
[----:B------:R-:W-:Y:S02]  /*1d5e0*/  LOP3.LUT R108, R84, R108, RZ, 0x3c, !PT ;  /* 0x0000006c546c7212 */ /* 0x000fe400078e3cff */
[----:B------:R-:W-:Y:S02]  /*1d5f0*/  MOV R120, R120 ;  /* 0x0000007800787202 */ /* 0x000fe40000000f00 */
[----:B------:R-:W-:Y:S02]  /*1d600*/  F2FP.F16.F32.PACK_AB R6, R29, R28 ;  /* 0x0000001c1d06723e */ /* 0x000fe400000000ff */
[----:B------:R-:W-:Y:S02]  /*1d610*/  LOP3.LUT R84, R110, 0x380, RZ, 0xc0, !PT ;  /* 0x000003806e547812 */ /* 0x000fe400078ec0ff */
[----:B------:R-:W-:-:S02]  /*1d620*/  SHF.R.U64 R118, R118, 0x3, RZ ;  /* 0x0000000376767819 */ /* 0x000fc400000012ff */
[----:B------:R-:W-:Y:S02]  /*1d630*/  LOP3.LUT R116, R46, R116, RZ, 0x3c, !PT ;  /* 0x000000742e747212 */ /* 0x000fe400078e3cff */
[----:B------:R-:W-:Y:S02]  /*1d640*/  LOP3.LUT R25, R26, 0x380, RZ, 0xc0, !PT ;  /* 0x000003801a197812 */ /* 0x000fe400078ec0ff */
[----:B------:R-:W-:Y:S02]  /*1d650*/  LOP3.LUT R46, R30, 0x380, RZ, 0xc0, !PT ;  /* 0x000003801e2e7812 */ /* 0x000fe400078ec0ff */
[----:B------:R-:W-:Y:S01]  /*1d660*/  SHF.R.U64 R10, R10, 0x3, RZ ;  /* 0x000000030a0a7819 */ /* 0x000fe200000012ff */
[----:B------:R1:W-:Y:S01]  /*1d670*/  STSM.16.M88.4 [R120], R4 ;  /* 0x0000000478007844 */ /* 0x0003e20000000200 */
[----:B------:R-:W-:Y:S02]  /*1d680*/  SHF.R.U64 R84, R84, 0x3, RZ ;  /* 0x0000000354547819 */ /* 0x000fe400000012ff */
[----:B------:R-:W-:-:S02]  /*1d690*/  LOP3.LUT R112, R118, R112, RZ, 0x3c, !PT ;  /* 0x0000007076707212 */ /* 0x000fc400078e3cff */
[----:B------:R-:W-:Y:S02]  /*1d6a0*/  SHF.R.U64 R25, R25, 0x3, RZ ;  /* 0x0000000319197819 */ /* 0x000fe400000012ff */
[----:B------:R-:W-:Y:S02]  /*1d6b0*/  SHF.R.U64 R46, R46, 0x3, RZ ;  /* 0x000000032e2e7819 */ /* 0x000fe400000012ff */
[----:B------:R-:W-:Y:S02]  /*1d6c0*/  LOP3.LUT R118, R10, R20, RZ, 0x3c, !PT ;  /* 0x000000140a767212 */ /* 0x000fe400078e3cff */
[----:B------:R-:W-:Y:S02]  /*1d6d0*/  MOV R88, R88 ;  /* 0x0000005800587202 */ /* 0x000fe40000000f00 */
[----:B------:R-:W-:Y:S02]  /*1d6e0*/  MOV R92, R92 ;  /* 0x0000005c005c7202 */ /* 0x000fe40000000f00 */
[----:B------:R-:W-:-:S02]  /*1d6f0*/  F2FP.F16.F32.PACK_AB R10, R45, R160 ;  /* 0x000000a02d0a723e */ /* 0x000fc400000000ff */
[----:B-1----:R-:W-:Y:S02]  /*1d700*/  F2FP.F16.F32.PACK_AB R4, R33, R32 ;  /* 0x000000202104723e */ /* 0x002fe400000000ff */
[----:B------:R-:W-:Y:S02]  /*1d710*/  F2FP.F16.F32.PACK_AB R5, R35, R34 ;  /* 0x000000222305723e */ /* 0x000fe400000000ff */
[----:B------:R-:W-:Y:S02]  /*1d720*/  F2FP.F16.F32.PACK_AB R6, R37, R24 ;  /* 0x000000182506723e */ /* 0x000fe400000000ff */
[----:B------:R-:W-:Y:S02]  /*1d730*/  F2FP.F16.F32.PACK_AB R7, R39, R38 ;  /* 0x000000262707723e */ /* 0x000fe400000000ff */
[----:B------:R-:W-:Y:S02]  /*1d740*/  LOP3.LUT R110, R84, R110, RZ, 0x3c, !PT ;  /* 0x0000006e546e7212 */ /* 0x000fe400078e3cff */
[----:B------:R-:W-:Y:S01]  /*1d750*/  LOP3.LUT R20, R25, R26, RZ, 0x3c, !PT ;  /* 0x0000001a19147212 */ /* 0x000fe200078e3cff */
[----:B------:R1:W-:Y:S01]  /*1d760*/  STSM.16.M88.4 [R88], R4 ;  /* 0x0000000458007844 */ /* 0x0003e20000000200 */
[----:B------:R-:W-:-:S02]  /*1d770*/  LOP3.LUT R84, R46, R30, RZ, 0x3c, !PT ;  /* 0x0000001e2e547212 */ /* 0x000fc400078e3cff */
[----:B------:R-:W-:Y:S02]  /*1d780*/  MOV R96, R96 ;  /* 0x0000006000607202 */ /* 0x000fe40000000f00 */
[----:B------:R-:W-:Y:S02]  /*1d790*/  F2FP.F16.F32.PACK_AB R24, R49, R161 ;  /* 0x000000a13118723e */ /* 0x000fe400000000ff */
[----:B------:R-:W-:Y:S02]  /*1d7a0*/  F2FP.F16.F32.PACK_AB R25, R51, R50 ;  /* 0x000000323319723e */ /* 0x000fe400000000ff */
[----:B------:R-:W-:Y:S01]  /*1d7b0*/  F2FP.F16.F32.PACK_AB R26, R53, R162 ;  /* 0x000000a2351a723e */ /* 0x000fe200000000ff */
[----:B------:R2:W-:Y:S01]  /*1d7c0*/  STSM.16.M88.4 [R92], R8 ;  /* 0x000000085c007844 */ /* 0x0005e20000000200 */
[----:B------:R-:W-:Y:S02]  /*1d7d0*/  MOV R100, R100 ;  /* 0x0000006400647202 */ /* 0x000fe40000000f00 */
[----:B------:R-:W-:-:S02]  /*1d7e0*/  F2FP.F16.F32.PACK_AB R28, R57, R163 ;  /* 0x000000a3391c723e */ /* 0x000fc400000000ff */
[----:B------:R-:W-:Y:S02]  /*1d7f0*/  F2FP.F16.F32.PACK_AB R29, R59, R58 ;  /* 0x0000003a3b1d723e */ /* 0x000fe400000000ff */
[----:B------:R-:W-:Y:S01]  /*1d800*/  F2FP.F16.F32.PACK_AB R30, R61, R164 ;  /* 0x000000a43d1e723e */ /* 0x000fe200000000ff */
[----:B------:R-:W-:Y:S01]  /*1d810*/  IMAD.X R113, RZ, RZ, R121, P4 ;  /* 0x000000ffff717224 */ /* 0x000fe200020e0679 */
[----:B------:R-:W-:Y:S02]  /*1d820*/  MOV R102, R102 ;  /* 0x0000006600667202 */ /* 0x000fe40000000f00 */
[----:B-1----:R-:W-:Y:S02]  /*1d830*/  F2FP.F16.F32.PACK_AB R4, R65, R165 ;  /* 0x000000a54104723e */ /* 0x002fe400000000ff */
[----:B------:R-:W-:Y:S02]  /*1d840*/  F2FP.F16.F32.PACK_AB R5, R67, R66 ;  /* 0x000000424305723e */ /* 0x000fe400000000ff */
[----:B------:R-:W-:-:S02]  /*1d850*/  F2FP.F16.F32.PACK_AB R6, R69, R166 ;  /* 0x000000a64506723e */ /* 0x000fc400000000ff */
[----:B------:R-:W-:Y:S02]  /*1d860*/  F2FP.F16.F32.PACK_AB R7, R71, R70 ;  /* 0x000000464707723e */ /* 0x000fe400000000ff */
[----:B------:R-:W-:Y:S02]  /*1d870*/  IADD3.X R111, RZ, R121, RZ, P0, !PT ;  /* 0x00000079ff6f7210 */ /* 0x000fe400007fe4ff */
[----:B------:R-:W-:Y:S02]  /*1d880*/  MOV R104, R104 ;  /* 0x0000006800687202 */ /* 0x000fe40000000f00 */
[----:B--2---:R-:W-:Y:S02]  /*1d890*/  F2FP.F16.F32.PACK_AB R8, R73, R167 ;  /* 0x000000a74908723e */ /* 0x004fe400000000ff */
[----:B------:R-:W-:Y:S02]  /*1d8a0*/  F2FP.F16.F32.PACK_AB R9, R75, R74 ;  /* 0x0000004a4b09723e */ /* 0x000fe400000000ff */
[----:B------:R-:W-:-:S02]  /*1d8b0*/  F2FP.F16.F32.PACK_AB R10, R77, R168 ;  /* 0x000000a84d0a723e */ /* 0x000fc400000000ff */
[----:B------:R-:W-:Y:S01]  /*1d8c0*/  F2FP.F16.F32.PACK_AB R11, R79, R78 ;  /* 0x0000004e4f0b723e */ /* 0x000fe200000000ff */
[----:B------:R-:W-:Y:S01]  /*1d8d0*/  STSM.16.M88.4 [R96], R24 ;  /* 0x0000001860007844 */ /* 0x000fe20000000200 */
[----:B------:R-:W-:Y:S02]  /*1d8e0*/  IADD3.X R115, RZ, R121, RZ, P3, !PT ;  /* 0x00000079ff737210 */ /* 0x000fe40001ffe4ff */
[----:B------:R-:W-:Y:S01]  /*1d8f0*/  MOV R106, R106 ;  /* 0x0000006a006a7202 */ /* 0x000fe20000000f00 */
[----:B------:R-:W-:Y:S01]  /*1d900*/  STSM.16.M88.4 [R100], R28 ;  /* 0x0000001c64007844 */ /* 0x000fe20000000200 */
[----:B------:R-:W-:Y:S02]  /*1d910*/  F2FP.F16.F32.PACK_AB R32, R81, R169 ;  /* 0x000000a95120723e */ /* 0x000fe400000000ff */
[----:B------:R-:W-:Y:S02]  /*1d920*/  F2FP.F16.F32.PACK_AB R33, R83, R82 ;  /* 0x000000525321723e */ /* 0x000fe400000000ff */
[----:B------:R-:W-:-:S02]  /*1d930*/  F2FP.F16.F32.PACK_AB R34, R44, R170 ;  /* 0x000000aa2c22723e */ /* 0x000fc400000000ff */
[----:B------:R-:W-:Y:S01]  /*1d940*/  F2FP.F16.F32.PACK_AB R35, R87, R86 ;  /* 0x000000565723723e */ /* 0x000fe200000000ff */
[----:B------:R1:W-:Y:S01]  /*1d950*/  STSM.16.M88.4 [R102], R4 ;  /* 0x0000000466007844 */ /* 0x0003e20000000200 */
[----:B------:R-:W-:Y:S02]  /*1d960*/  MOV R108, R108 ;  /* 0x0000006c006c7202 */ /* 0x000fe40000000f00 */
[----:B------:R-:W-:Y:S02]  /*1d970*/  F2FP.F16.F32.PACK_AB R44, R56, R171 ;  /* 0x000000ab382c723e */ /* 0x000fe400000000ff */
[----:B------:R-:W-:Y:S02]  /*1d980*/  F2FP.F16.F32.PACK_AB R45, R91, R90 ;  /* 0x0000005a5b2d723e */ /* 0x000fe400000000ff */
[----:B------:R-:W-:Y:S01]  /*1d990*/  F2FP.F16.F32.PACK_AB R46, R80, R172 ;  /* 0x000000ac502e723e */ /* 0x000fe200000000ff */
[----:B------:R2:W-:Y:S01]  /*1d9a0*/  STSM.16.M88.4 [R104], R8 ;  /* 0x0000000868007844 */ /* 0x0005e20000000200 */
[----:B------:R-:W-:-:S02]  /*1d9b0*/  MOV R110, R110 ;  /* 0x0000006e006e7202 */ /* 0x000fc40000000f00 */
[----:B------:R-:W-:Y:S02]  /*1d9c0*/  F2FP.F16.F32.PACK_AB R56, R152, R173 ;  /* 0x000000ad9838723e */ /* 0x000fe400000000ff */
[----:B------:R-:W-:Y:S02]  /*1d9d0*/  F2FP.F16.F32.PACK_AB R57, R99, R98 ;  /* 0x000000626339723e */ /* 0x000fe400000000ff */
[----:B------:R-:W-:Y:S02]  /*1d9e0*/  F2FP.F16.F32.PACK_AB R58, R153, R174 ;  /* 0x000000ae993a723e */ /* 0x000fe400000000ff */
[----:B------:R-:W-:Y:S02]  /*1d9f0*/  F2FP.F16.F32.PACK_AB R59, R36, R13 ;  /* 0x0000000d243b723e */ /* 0x000fe400000000ff */
[----:B------:R-:W-:Y:S02]  /*1da00*/  MOV R112, R112 ;  /* 0x0000007000707202 */ /* 0x000fe40000000f00 */
[----:B-1----:R-:W-:-:S02]  /*1da10*/  F2FP.F16.F32.PACK_AB R4, R154, R175 ;  /* 0x000000af9a04723e */ /* 0x002fc400000000ff */
[----:B------:R-:W-:Y:S02]  /*1da20*/  F2FP.F16.F32.PACK_AB R5, R42, R40 ;  /* 0x000000282a05723e */ /* 0x000fe400000000ff */
[----:B------:R-:W-:Y:S02]  /*1da30*/  F2FP.F16.F32.PACK_AB R6, R155, R176 ;  /* 0x000000b09b06723e */ /* 0x000fe400000000ff */
[----:B------:R-:W-:Y:S01]  /*1da40*/  F2FP.F16.F32.PACK_AB R7, R52, R48 ;  /* 0x000000303407723e */ /* 0x000fe200000000ff */
[----:B------:R-:W-:Y:S01]  /*1da50*/  STSM.16.M88.4 [R106], R32 ;  /* 0x000000206a007844 */ /* 0x000fe20000000200 */
[----:B------:R-:W-:Y:S02]  /*1da60*/  MOV R114, R114 ;  /* 0x0000007200727202 */ /* 0x000fe40000000f00 */
[----:B--2---:R-:W-:Y:S02]  /*1da70*/  F2FP.F16.F32.PACK_AB R8, R156, R177 ;  /* 0x000000b19c08723e */ /* 0x004fe400000000ff */
[----:B------:R-:W-:-:S02]  /*1da80*/  F2FP.F16.F32.PACK_AB R9, R60, R55 ;  /* 0x000000373c09723e */ /* 0x000fc400000000ff */
[----:B------:R-:W-:Y:S02]  /*1da90*/  F2FP.F16.F32.PACK_AB R10, R157, R178 ;  /* 0x000000b29d0a723e */ /* 0x000fe400000000ff */
[----:B------:R-:W-:Y:S01]  /*1daa0*/  F2FP.F16.F32.PACK_AB R11, R64, R63 ;  /* 0x0000003f400b723e */ /* 0x000fe200000000ff */
[----:B------:R-:W-:Y:S01]  /*1dab0*/  STSM.16.M88.4 [R108], R44 ;  /* 0x0000002c6c007844 */ /* 0x000fe20000000200 */
[----:B------:R-:W-:-:S03]  /*1dac0*/  IMAD.X R117, RZ, RZ, R121, P6 ;  /* 0x000000ffff757224 */ /* 0x000fc600030e0679 */
[----:B------:R-:W-:Y:S01]  /*1dad0*/  STSM.16.M88.4 [R110], R56 ;  /* 0x000000386e007844 */ /* 0x000fe20000000200 */
[----:B------:R-:W-:-:S03]  /*1dae0*/  IADD3.X R119, RZ, R121, RZ, P5, !PT ;  /* 0x00000079ff777210 */ /* 0x000fc60002ffe4ff */
[----:B------:R3:W-:Y:S01]  /*1daf0*/  STSM.16.M88.4 [R112], R4 ;  /* 0x0000000470007844 */ /* 0x0007e20000000200 */
[----:B------:R-:W-:-:S03]  /*1db00*/  IMAD.X R21, RZ, RZ, R121, P2 ;  /* 0x000000ffff157224 */ /* 0x000fc600010e0679 */
[----:B------:R1:W-:Y:S01]  /*1db10*/  STSM.16.M88.4 [R114], R8 ;  /* 0x0000000872007844 */ /* 0x0003e20000000200 */
[----:B------:R-:W-:Y:S02]  /*1db20*/  IADD3.X R85, RZ, R121, RZ, P1, !PT ;  /* 0x00000079ff557210 */ /* 0x000fe40000ffe4ff */
[----:B------:R-:W-:Y:S02]  /*1db30*/  MOV R116, R116 ;  /* 0x0000007400747202 */ /* 0x000fe40000000f00 */
[----:B------:R-:W-:Y:S02]  /*1db40*/  F2FP.F16.F32.PACK_AB R24, R158, R179 ;  /* 0x000000b39e18723e */ /* 0x000fe400000000ff */
[----:B------:R-:W-:Y:S01]  /*1db50*/  F2FP.F16.F32.PACK_AB R25, R123, R122 ;  /* 0x0000007a7b19723e */ /* 0x000fe200000000ff */
[----:B---3--:R-:W-:Y:S01]  /*1db60*/  IMAD.SHL.U32 R4, R148, 0x4, RZ ;  /* 0x0000000494047824 */ /* 0x008fe200078e00ff */
[----:B-1----:R-:W-:Y:S02]  /*1db70*/  SHF.R.S32.HI R10, RZ, 0x1f, R148 ;  /* 0x0000001fff0a7819 */ /* 0x002fe40000011494 */
[----:B------:R-:W-:-:S02]  /*1db80*/  F2FP.F16.F32.PACK_AB R26, R125, R124 ;  /* 0x0000007c7d1a723e */ /* 0x000fc400000000ff */
[----:B------:R-:W-:Y:S02]  /*1db90*/  F2FP.F16.F32.PACK_AB R27, R127, R126 ;  /* 0x0000007e7f1b723e */ /* 0x000fe400000000ff */
[----:B------:R-:W-:Y:S02]  /*1dba0*/  ISETP.NE.U32.AND P3, PT, RZ, UR4, PT ;  /* 0x00000004ff007c0c */ /* 0x000fe4000bf65070 */
[----:B------:R-:W-:Y:S02]  /*1dbb0*/  SHF.L.U64.HI R8, R148, 0x2, R10 ;  /* 0x0000000294087819 */ /* 0x000fe4000001020a */
[----:B------:R-:W-:Y:S02]  /*1dbc0*/  IADD3 R6, P0, R4, UR4, RZ ;  /* 0x0000000404067c10 */ /* 0x000fe4000ff1e0ff */
[----:B------:R-:W-:Y:S02]  /*1dbd0*/  MOV R118, R118 ;  /* 0x0000007600767202 */ /* 0x000fe40000000f00 */
[----:B------:R-:W-:-:S02]  /*1dbe0*/  F2FP.F16.F32.PACK_AB R28, R129, R128 ;  /* 0x00000080811c723e */ /* 0x000fc400000000ff */
[----:B------:R-:W-:Y:S02]  /*1dbf0*/  F2FP.F16.F32.PACK_AB R29, R131, R130 ;  /* 0x00000082831d723e */ /* 0x000fe400000000ff */
[----:B------:R-:W-:Y:S02]  /*1dc00*/  F2FP.F16.F32.PACK_AB R30, R133, R132 ;  /* 0x00000084851e723e */ /* 0x000fe400000000ff */
[----:B------:R-:W-:Y:S02]  /*1dc10*/  F2FP.F16.F32.PACK_AB R31, R135, R134 ;  /* 0x00000086871f723e */ /* 0x000fe400000000ff */
[----:B------:R-:W-:Y:S02]  /*1dc20*/  MOV R20, R20 ;  /* 0x0000001400147202 */ /* 0x000fe40000000f00 */
[----:B------:R-:W-:Y:S02]  /*1dc30*/  F2FP.F16.F32.PACK_AB R32, R137, R136 ;  /* 0x000000888920723e */ /* 0x000fe400000000ff */
[----:B------:R-:W-:-:S02]  /*1dc40*/  F2FP.F16.F32.PACK_AB R33, R139, R138 ;  /* 0x0000008a8b21723e */ /* 0x000fc400000000ff */
[----:B------:R-:W-:Y:S02]  /*1dc50*/  F2FP.F16.F32.PACK_AB R34, R141, R140 ;  /* 0x0000008c8d22723e */ /* 0x000fe400000000ff */
[----:B------:R-:W-:Y:S02]  /*1dc60*/  F2FP.F16.F32.PACK_AB R35, R143, R142 ;  /* 0x0000008e8f23723e */ /* 0x000fe400000000ff */
[----:B------:R-:W-:Y:S01]  /*1dc70*/  MOV R84, R84 ;  /* 0x0000005400547202 */ /* 0x000fe20000000f00 */
[----:B------:R1:W-:Y:S01]  /*1dc80*/  STSM.16.M88.4 [R116], R24 ;  /* 0x0000001874007844 */ /* 0x0003e20000000200 */
[----:B------:R-:W-:Y:S02]  /*1dc90*/  ISETP.NE.AND.EX P3, PT, RZ, UR5, PT, P3 ;  /* 0x00000005ff007c0c */ /* 0x000fe4000bf65330 */
[----:B------:R-:W-:Y:S01]  /*1dca0*/  IADD3.X R7, R8, UR5, RZ, P0, !PT ;  /* 0x0000000508077c10 */ /* 0x000fe200087fe4ff */
[----:B------:R-:W-:Y:S01]  /*1dcb0*/  ULDC.64 UR4, c[0x0][0xbe0] ;  /* 0x0002f80000047ab9 */ /* 0x000fe20000000a00 */
[----:B------:R1:W-:Y:S01]  /*1dcc0*/  STSM.16.M88.4 [R118], R28 ;  /* 0x0000001c76007844 */ /* 0x0003e20000000200 */
[----:B------:R-:W-:-:S03]  /*1dcd0*/  ISETP.NE.U32.AND P1, PT, RZ, UR4, PT ;  /* 0x00000004ff007c0c */ /* 0x000fc6000bf25070 */
[----:B------:R1:W-:Y:S01]  /*1dce0*/  STSM.16.M88.4 [R20], R32 ;  /* 0x0000002014007844 */ /* 0x0003e20000000200 */
[----:B------:R-:W-:-:S03]  /*1dcf0*/  ISETP.NE.AND.EX P1, PT, RZ, UR5, PT, P1 ;  /* 0x00000005ff007c0c */ /* 0x000fc6000bf25310 */
[----:B------:R1:W-:Y:S01]  /*1dd00*/  STSM.16.M88.4 [R84], R144 ;  /* 0x0000009054007844 */ /* 0x0003e20000000200 */
[----:B------:R-:W-:-:S05]  /*1dd10*/  IMAD R5, R18, 0x8, R220 ;  /* 0x0000000812057824 */ /* 0x000fca00078e02dc */
[----:B------:R-:W-:Y:S01]  /*1dd20*/  SHF.L.U32 R5, R5, 0x3, RZ ;  /* 0x0000000305057819 */ /* 0x000fe200000006ff */
[----:B------:R-:W-:Y:S03]  /*1dd30*/  BAR.SYNC.DEFER_BLOCKING 0x1, 0x100 ;  /* 0x0044000000007b1d */ /* 0x000fe60000010000 */
[----:B------:R-:W-:Y:S01]  /*1dd40*/  @P1 IADD3 R4, P0, R4, UR4, RZ ;  /* 0x0000000404041c10 */ /* 0x000fe2000ff1e0ff */
[----:B------:R-:W-:Y:S02]  /*1dd50*/  IMAD.WIDE R14, R5, 0x2, R14 ;  /* 0x00000002050e7825 */ /* 0x000fe400078e020e */
[----:B------:R-:W-:Y:S01]  /*1dd60*/  ULDC UR4, c[0x0][0xa88] ;  /* 0x0002a20000047ab9 */ /* 0x000fe20000000800 */
[----:B------:R-:W-:Y:S01]  /*1dd70*/  MOV R77, RZ ;  /* 0x000000ff004d7202 */ /* 0x000fe20000000f00 */
[----:B------:R-:W-:Y:S01]  /*1dd80*/  IMAD.U32 R2, RZ, RZ, UR4 ;  /* 0x00000004ff027e24 */ /* 0x000fe2000f8e00ff */
[----:B------:R-:W-:-:S02]  /*1dd90*/  @P1 IADD3.X R5, R8, UR5, RZ, P0, !PT ;  /* 0x0000000508051c10 */ /* 0x000fc400087fe4ff */
[----:B------:R-:W-:-:S04]  /*1dda0*/  IADD3 R9, P0, R14, 0x1000, RZ ;  /* 0x000010000e097810 */ /* 0x000fc80007f1e0ff */
[----:B------:R-:W-:Y:S01]  /*1ddb0*/  LOP3.LUT R8, R9, 0x380, RZ, 0xc0, !PT ;  /* 0x0000038009087812 */ /* 0x000fe200078ec0ff */
[----:B------:R1:W5:Y:S04]  /*1ddc0*/  @P3 LDG.E R77, desc[UR6][R6.64] ;  /* 0x00000006064d3981 */ /* 0x000368000c1e1900 */
[----:B------:R1:W5:Y:S01]  /*1ddd0*/  @P1 LDG.E R2, desc[UR6][R4.64] ;  /* 0x0000000604021981 */ /* 0x000362000c1e1900 */
[----:B------:R-:W-:Y:S05]  /*1dde0*/  @P1 BRA `(.L_x_665) ;  /* 0x0000000000141947 */ /* 0x000fea0003800000 */
[----:B------:R-:W-:Y:S05]  /*1ddf0*/  @!P3 BRA `(.L_x_665) ;  /* 0x000000000010b947 */ /* 0x000fea0003800000 */
[----:B------:R-:W-:Y:S02]  /*1de00*/  ULDC.64 UR4, c[0x0][0x208] ;  /* 0x0000820000047ab9 */ /* 0x000fe40000000a00 */
[----:B-1----:R-:W2:Y:S04]  /*1de10*/  LDG.E R5, desc[UR4][R6.64] ;  /* 0x0000000406057981 */ /* 0x002ea8000c1e1900 */
[----:B-----5:R-:W2:Y:S02]  /*1de20*/  LDG.E R2, desc[UR4][R6.64+0x4] ;  /* 0x0000040406027981 */ /* 0x020ea4000c1e1900 */
[----:B--2---:R-:W-:-:S07]  /*1de30*/  IADD3 R2, -R5, R2, RZ ;  /* 0x0000000205027210 */ /* 0x004fce0007ffe1ff */
.L_x_665:
[----:B-1----:R-:W2:Y:S01]  /*1de40*/  LDL R6, [R1+0x94] ;  /* 0x0000940001067983 */ /* 0x002ea20000100800 */
[----:B------:R-:W-:-:S03]  /*1de50*/  ULDC.64 UR4, c[0x0][0xb70] ;  /* 0x0002dc0000047ab9 */ /* 0x000fc60000000a00 */
[----:B------:R-:W3:Y:S04]  /*1de60*/  LDL.LU R82, [R1+0x5c] ;  /* 0x00005c0001527983 */ /* 0x000ee80000300800 */
[----:B------:R-:W2:Y:S01]  /*1de70*/  LDL.LU R80, [R1+0x64] ;  /* 0x0000640001507983 */ /* 0x000ea20000300800 */
[----:B------:R-:W-:Y:S01]  /*1de80*/  SEL R19, R10, RZ, !P3 ;  /* 0x000000ff0a137207 */ /* 0x000fe20005800000 */
[--C-:B-----5:R-:W-:Y:S01]  /*1de90*/  IMAD.MOV.U32 R20, RZ, RZ, R77.reuse ;  /* 0x000000ffff147224 */ /* 0x120fe200078e004d */
[----:B------:R-:W-:Y:S01]  /*1dea0*/  SHF.R.S32.HI R21, RZ, 0x1f, R77 ;  /* 0x0000001fff157819 */ /* 0x000fe2000001144d */
[----:B------:R-:W4:Y:S01]  /*1deb0*/  LDL R10, [R1+0x6c] ;  /* 0x00006c00010a7983 */ /* 0x000f220000100800 */
[C---:B------:R-:W-:Y:S02]  /*1dec0*/  IADD3 R25, P2, R14.reuse, 0x3000, RZ ;  /* 0x000030000e197810 */ /* 0x040fe40007f5e0ff */
[----:B------:R-:W-:Y:S01]  /*1ded0*/  IADD3 R13, P1, R14, 0x2000, RZ ;  /* 0x000020000e0d7810 */ /* 0x000fe20007f3e0ff */
[----:B------:R-:W4:Y:S01]  /*1dee0*/  LDL R81, [R1+0x70] ;  /* 0x0000700001517983 */ /* 0x000f220000100800 */
[----:B------:R-:W-:-:S02]  /*1def0*/  LOP3.LUT R24, R25, 0x380, RZ, 0xc0, !PT ;  /* 0x0000038019187812 */ /* 0x000fc400078ec0ff */
[----:B------:R-:W-:Y:S02]  /*1df00*/  SHF.R.U64 R8, R8, 0x3, RZ ;  /* 0x0000000308087819 */ /* 0x000fe400000012ff */
[----:B------:R-:W-:Y:S02]  /*1df10*/  LOP3.LUT R12, R13, 0x380, RZ, 0xc0, !PT ;  /* 0x000003800d0c7812 */ /* 0x000fe400078ec0ff */
[----:B------:R-:W-:Y:S02]  /*1df20*/  SHF.R.U64 R24, R24, 0x3, RZ ;  /* 0x0000000318187819 */ /* 0x000fe400000012ff */
[----:B------:R-:W-:Y:S02]  /*1df30*/  LOP3.LUT R8, R8, R9, RZ, 0x3c, !PT ;  /* 0x0000000908087212 */ /* 0x000fe400078e3cff */
[----:B------:R-:W-:Y:S02]  /*1df40*/  SHF.R.U64 R12, R12, 0x3, RZ ;  /* 0x000000030c0c7819 */ /* 0x000fe400000012ff */
[----:B------:R-:W-:-:S02]  /*1df50*/  IADD3.X R9, RZ, R15, RZ, P0, !PT ;  /* 0x0000000fff097210 */ /* 0x000fc400007fe4ff */
[----:B------:R-:W-:Y:S02]  /*1df60*/  LOP3.LUT R24, R24, R25, RZ, 0x3c, !PT ;  /* 0x0000001918187212 */ /* 0x000fe400078e3cff */
[C---:B------:R-:W-:Y:S02]  /*1df70*/  IADD3 R45, P0, R14.reuse, 0x8000, RZ ;  /* 0x000080000e2d7810 */ /* 0x040fe40007f1e0ff */
[C---:B------:R-:W-:Y:S02]  /*1df80*/  IADD3 R33, P4, R14.reuse, 0x5000, RZ ;  /* 0x000050000e217810 */ /* 0x040fe40007f9e0ff */
[----:B------:R-:W-:Y:S02]  /*1df90*/  IADD3 R37, P5, R14, 0x6000, RZ ;  /* 0x000060000e257810 */ /* 0x000fe40007fbe0ff */
[----:B------:R-:W-:Y:S02]  /*1dfa0*/  IADD3.X R25, RZ, R15, RZ, P2, !PT ;  /* 0x0000000fff197210 */ /* 0x000fe400017fe4ff */
[----:B------:R-:W-:Y:S01]  /*1dfb0*/  LOP3.LUT R12, R12, R13, RZ, 0x3c, !PT ;  /* 0x0000000d0c0c7212 */ /* 0x000fe200078e3cff */
[----:B------:R-:W-:Y:S01]  /*1dfc0*/  IMAD.X R13, RZ, RZ, R15, P1 ;  /* 0x000000ffff0d7224 */ /* 0x000fe200008e060f */
[----:B------:R-:W-:-:S02]  /*1dfd0*/  IADD3 R53, P2, R14, 0xa000, RZ ;  /* 0x0000a0000e357810 */ /* 0x000fc40007f5e0ff */
[----:B------:R-:W-:Y:S02]  /*1dfe0*/  IADD3 R49, P1, R14, 0x9000, RZ ;  /* 0x000090000e317810 */ /* 0x000fe40007f3e0ff */
[----:B------:R-:W-:Y:S02]  /*1dff0*/  LOP3.LUT R44, R45, 0x380, RZ, 0xc0, !PT ;  /* 0x000003802d2c7812 */ /* 0x000fe400078ec0ff */
[----:B------:R-:W-:Y:S02]  /*1e000*/  LOP3.LUT R32, R33, 0x380, RZ, 0xc0, !PT ;  /* 0x0000038021207812 */ /* 0x000fe400078ec0ff */
[----:B------:R-:W-:Y:S02]  /*1e010*/  LOP3.LUT R36, R37, 0x380, RZ, 0xc0, !PT ;  /* 0x0000038025247812 */ /* 0x000fe400078ec0ff */
[----:B------:R-:W-:Y:S02]  /*1e020*/  LOP3.LUT R52, R53, 0x380, RZ, 0xc0, !PT ;  /* 0x0000038035347812 */ /* 0x000fe400078ec0ff */
[----:B------:R-:W-:-:S02]  /*1e030*/  LOP3.LUT R48, R49, 0x380, RZ, 0xc0, !PT ;  /* 0x0000038031307812 */ /* 0x000fc400078ec0ff */
[----:B------:R-:W-:Y:S02]  /*1e040*/  SHF.R.U64 R44, R44, 0x3, RZ ;  /* 0x000000032c2c7819 */ /* 0x000fe400000012ff */
[----:B------:R-:W-:Y:S02]  /*1e050*/  SHF.R.U64 R32, R32, 0x3, RZ ;  /* 0x0000000320207819 */ /* 0x000fe400000012ff */
[----:B------:R-:W-:Y:S02]  /*1e060*/  SHF.R.U64 R36, R36, 0x3, RZ ;  /* 0x0000000324247819 */ /* 0x000fe400000012ff */
[----:B------:R-:W-:Y:S02]  /*1e070*/  SHF.R.U64 R52, R52, 0x3, RZ ;  /* 0x0000000334347819 */ /* 0x000fe400000012ff */
[----:B------:R-:W-:Y:S02]  /*1e080*/  SHF.R.U64 R48, R48, 0x3, RZ ;  /* 0x0000000330307819 */ /* 0x000fe400000012ff */
[----:B------:R-:W-:Y:S01]  /*1e090*/  LOP3.LUT R44, R44, R45, RZ, 0x3c, !PT ;  /* 0x0000002d2c2c7212 */ /* 0x000fe200078e3cff */
[----:B------:R-:W-:Y:S01]  /*1e0a0*/  IMAD.X R45, RZ, RZ, R15, P0 ;  /* 0x000000ffff2d7224 */ /* 0x000fe200000e060f */
[----:B------:R-:W-:-:S02]  /*1e0b0*/  LOP3.LUT R32, R32, R33, RZ, 0x3c, !PT ;  /* 0x0000002120207212 */ /* 0x000fc400078e3cff */
[----:B------:R-:W-:Y:S01]  /*1e0c0*/  LOP3.LUT R36, R36, R37, RZ, 0x3c, !PT ;  /* 0x0000002524247212 */ /* 0x000fe200078e3cff */
[----:B------:R-:W-:Y:S01]  /*1e0d0*/  IMAD.X R37, RZ, RZ, R15, P5 ;  /* 0x000000ffff257224 */ /* 0x000fe200028e060f */
[----:B------:R-:W-:Y:S02]  /*1e0e0*/  LOP3.LUT R52, R52, R53, RZ, 0x3c, !PT ;  /* 0x0000003534347212 */ /* 0x000fe400078e3cff */
[-C--:B------:R-:W-:Y:S02]  /*1e0f0*/  IADD3.X R33, RZ, R15.reuse, RZ, P4, !PT ;  /* 0x0000000fff217210 */ /* 0x080fe400027fe4ff */
[C---:B------:R-:W-:Y:S02]  /*1e100*/  IADD3 R61, P4, R14.reuse, 0xc000, RZ ;  /* 0x0000c0000e3d7810 */ /* 0x040fe40007f9e0ff */
[----:B------:R-:W-:Y:S02]  /*1e110*/  IADD3 R65, P5, R14, 0xd000, RZ ;  /* 0x0000d0000e417810 */ /* 0x000fe40007fbe0ff */
[----:B------:R-:W-:-:S02]  /*1e120*/  IADD3.X R53, RZ, R15, RZ, P2, !PT ;  /* 0x0000000fff357210 */ /* 0x000fc400017fe4ff */
[----:B------:R-:W-:Y:S02]  /*1e130*/  LOP3.LUT R48, R48, R49, RZ, 0x3c, !PT ;  /* 0x0000003130307212 */ /* 0x000fe400078e3cff */
[----:B------:R-:W-:Y:S02]  /*1e140*/  IADD3.X R49, RZ, R15, RZ, P1, !PT ;  /* 0x0000000fff317210 */ /* 0x000fe40000ffe4ff */
[----:B------:R-:W-:Y:S02]  /*1e150*/  LOP3.LUT R60, R61, 0x380, RZ, 0xc0, !PT ;  /* 0x000003803d3c7812 */ /* 0x000fe400078ec0ff */
[----:B------:R-:W-:Y:S02]  /*1e160*/  LOP3.LUT R64, R65, 0x380, RZ, 0xc0, !PT ;  /* 0x0000038041407812 */ /* 0x000fe400078ec0ff */
[----:B------:R-:W-:Y:S02]  /*1e170*/  SHF.R.U64 R60, R60, 0x3, RZ ;  /* 0x000000033c3c7819 */ /* 0x000fe400000012ff */
[----:B------:R-:W-:-:S02]  /*1e180*/  SHF.R.U64 R64, R64, 0x3, RZ ;  /* 0x0000000340407819 */ /* 0x000fc400000012ff */
[----:B------:R-:W-:Y:S02]  /*1e190*/  LOP3.LUT R60, R60, R61, RZ, 0x3c, !PT ;  /* 0x0000003d3c3c7212 */ /* 0x000fe400078e3cff */
[----:B------:R-:W-:Y:S01]  /*1e1a0*/  LOP3.LUT R64, R64, R65, RZ, 0x3c, !PT ;  /* 0x0000004140407212 */ /* 0x000fe200078e3cff */
[----:B------:R-:W-:Y:S01]  /*1e1b0*/  IMAD.X R65, RZ, RZ, R15, P5 ;  /* 0x000000ffff417224 */ /* 0x000fe200028e060f */
[----:B------:R-:W-:Y:S01]  /*1e1c0*/  IADD3.X R61, RZ, R15, RZ, P4, !PT ;  /* 0x0000000fff3d7210 */ /* 0x000fe200027fe4ff */
[----:B------:R-:W-:Y:S01]  /*1e1d0*/  ULDC.64 UR6, c[0x0][0x208] ;  /* 0x0000820000067ab9 */ /* 0x000fe20000000a00 */
[--C-:B------:R-:W-:Y:S01]  /*1e1e0*/  SHF.R.S32.HI R79, RZ, 0x1f, R212.reuse ;  /* 0x0000001fff4f7819 */ /* 0x100fe200000114d4 */
[----:B------:R-:W-:Y:S01]  /*1e1f0*/  IMAD.MOV.U32 R78, RZ, RZ, R212 ;  /* 0x000000ffff4e7224 */ /* 0x000fe200078e00d4 */
[----:B------:R-:W-:Y:S01]  /*1e200*/  BSSY B1, `(.L_x_666) ;  /* 0x0000079000017945 */ /* 0x000fe20003800000 */
[----:B---3--:R-:W-:Y:S01]  /*1e210*/  SHF.R.S32.HI R76, RZ, 0x1f, R82 ;  /* 0x0000001fff4c7819 */ /* 0x008fe20000011452 */
[----:B--2---:R-:W-:-:S04]  /*1e220*/  IMAD R11, R80, 0x80, R6 ;  /* 0x00000080500b7824 */ /* 0x004fc800078e0206 */
[----:B------:R-:W-:-:S04]  /*1e230*/  IMAD R4, R76, UR4, RZ ;  /* 0x000000044c047c24 */ /* 0x000fc8000f8e02ff */
[C---:B------:R-:W-:Y:S02]  /*1e240*/  IMAD R7, R82.reuse, UR5, R4 ;  /* 0x0000000552077c24 */ /* 0x040fe4000f8e0204 */
[----:B------:R-:W-:Y:S01]  /*1e250*/  IMAD.WIDE.U32 R4, R82, UR4, R20 ;  /* 0x0000000452047c25 */ /* 0x000fe2000f8e0014 */
[----:B------:R-:W-:Y:S01]  /*1e260*/  SEL R20, R148, RZ, !P3 ;  /* 0x000000ff94147207 */ /* 0x000fe20005800000 */
[----:B------:R-:W-:-:S03]  /*1e270*/  ULDC.64 UR4, c[0x0][0xb78] ;  /* 0x0002de0000047ab9 */ /* 0x000fc60000000a00 */
[----:B------:R-:W-:Y:S01]  /*1e280*/  IADD3 R5, R5, R7, RZ ;  /* 0x0000000705057210 */ /* 0x000fe20007ffe0ff */
[----:B------:R-:W-:Y:S02]  /*1e290*/  IMAD R7, R19, UR4, RZ ;  /* 0x0000000413077c24 */ /* 0x000fe4000f8e02ff */
[----:B------:R-:W-:-:S04]  /*1e2a0*/  IMAD.WIDE.U32 R4, R20, UR4, R4 ;  /* 0x0000000414047c25 */ /* 0x000fc8000f8e0004 */
[----:B------:R-:W-:Y:S01]  /*1e2b0*/  IMAD R6, R20, UR5, R7 ;  /* 0x0000000514067c24 */ /* 0x000fe2000f8e0207 */
[----:B------:R-:W-:Y:S01]  /*1e2c0*/  SHF.R.S32.HI R7, RZ, 0x1f, R11 ;  /* 0x0000001fff077819 */ /* 0x000fe2000001140b */
[----:B------:R-:W-:Y:S01]  /*1e2d0*/  ULDC.64 UR4, c[0x0][0xb40] ;  /* 0x0002d00000047ab9 */ /* 0x000fe20000000a00 */
[----:B------:R-:W-:-:S04]  /*1e2e0*/  IADD3 R4, P6, R11, R4, RZ ;  /* 0x000000040b047210 */ /* 0x000fc80007fde0ff */
[----:B------:R-:W-:Y:S02]  /*1e2f0*/  IADD3.X R7, R7, R5, R6, P6, !PT ;  /* 0x0000000507077210 */ /* 0x000fe400037fe406 */
[----:B------:R-:W-:Y:S02]  /*1e300*/  LEA R54, P6, R4, UR4, 0x2 ;  /* 0x0000000404367c11 */ /* 0x000fe4000f8c10ff */
[----:B------:R-:W-:Y:S02]  /*1e310*/  IADD3 R29, P3, R14, 0x4000, RZ ;  /* 0x000040000e1d7810 */ /* 0x000fe40007f7e0ff */
[----:B------:R-:W-:Y:S01]  /*1e320*/  LEA.HI.X R55, R4, UR5, R7, 0x2, P6 ;  /* 0x0000000504377c11 */ /* 0x000fe2000b0f1407 */
[----:B------:R-:W-:Y:S01]  /*1e330*/  VIADD R5, R11, 0x8 ;  /* 0x000000080b057836 */ /* 0x000fe20000000000 */
[----:B------:R-:W-:Y:S01]  /*1e340*/  IADD3 R41, P6, R14, 0x7000, RZ ;  /* 0x000070000e297810 */ /* 0x000fe20007fde0ff */
[----:B------:R-:W-:Y:S01]  /*1e350*/  ULDC.64 UR4, c[0x0][0xaa0] ;  /* 0x0002a80000047ab9 */ /* 0x000fe20000000a00 */
[----:B------:R-:W-:-:S02]  /*1e360*/  LOP3.LUT R28, R29, 0x380, RZ, 0xc0, !PT ;  /* 0x000003801d1c7812 */ /* 0x000fc400078ec0ff */
[----:B------:R-:W-:Y:S02]  /*1e370*/  LOP3.LUT R40, R41, 0x380, RZ, 0xc0, !PT ;  /* 0x0000038029287812 */ /* 0x000fe400078ec0ff */
[----:B------:R-:W-:Y:S02]  /*1e380*/  SHF.R.U64 R28, R28, 0x3, RZ ;  /* 0x000000031c1c7819 */ /* 0x000fe400000012ff */
[----:B------:R-:W-:Y:S02]  /*1e390*/  SHF.R.U64 R40, R40, 0x3, RZ ;  /* 0x0000000328287819 */ /* 0x000fe400000012ff */
[----:B------:R-:W-:Y:S01]  /*1e3a0*/  LOP3.LUT R28, R28, R29, RZ, 0x3c, !PT ;  /* 0x0000001d1c1c7212 */ /* 0x000fe200078e3cff */
[----:B------:R-:W-:Y:S01]  /*1e3b0*/  IMAD.X R29, RZ, RZ, R15, P3 ;  /* 0x000000ffff1d7224 */ /* 0x000fe200018e060f */
[----:B------:R-:W-:Y:S02]  /*1e3c0*/  LOP3.LUT R40, R40, R41, RZ, 0x3c, !PT ;  /* 0x0000002928287212 */ /* 0x000fe400078e3cff */
[----:B------:R-:W-:-:S02]  /*1e3d0*/  IADD3.X R41, RZ, R15, RZ, P6, !PT ;  /* 0x0000000fff297210 */ /* 0x000fc400037fe4ff */
[----:B----4-:R-:W-:Y:S02]  /*1e3e0*/  LOP3.LUT P0, RZ, R10, 0x3, RZ, 0xc0, !PT ;  /* 0x000000030aff7812 */ /* 0x010fe4000780c0ff */
[C---:B------:R-:W-:Y:S02]  /*1e3f0*/  IADD3 R57, P3, R14.reuse, 0xb000, RZ ;  /* 0x0000b0000e397810 */ /* 0x040fe40007f7e0ff */
[C---:B------:R-:W-:Y:S02]  /*1e400*/  IADD3 R69, P6, R14.reuse, 0xe000, RZ ;  /* 0x0000e0000e457810 */ /* 0x040fe40007fde0ff */
[----:B------:R-:W-:Y:S02]  /*1e410*/  IADD3 R7, P2, R14, 0xf000, RZ ;  /* 0x0000f0000e077810 */ /* 0x000fe40007f5e0ff */
[----:B------:R-:W-:Y:S02]  /*1e420*/  ISETP.GE.OR P1, PT, R11, R2, P0 ;  /* 0x000000020b00720c */ /* 0x000fe40000726670 */
[----:B------:R-:W-:-:S02]  /*1e430*/  LOP3.LUT R56, R57, 0x380, RZ, 0xc0, !PT ;  /* 0x0000038039387812 */ /* 0x000fc400078ec0ff */
[----:B------:R-:W-:Y:S02]  /*1e440*/  LOP3.LUT R68, R69, 0x380, RZ, 0xc0, !PT ;  /* 0x0000038045447812 */ /* 0x000fe400078ec0ff */
[----:B------:R-:W-:Y:S02]  /*1e450*/  LOP3.LUT R4, R14, 0x380, RZ, 0xc0, !PT ;  /* 0x000003800e047812 */ /* 0x000fe400078ec0ff */
[----:B------:R-:W-:Y:S02]  /*1e460*/  ISETP.GE.OR P0, PT, R5, R2, P0 ;  /* 0x000000020500720c */ /* 0x000fe40000706670 */
[----:B------:R-:W-:Y:S02]  /*1e470*/  LOP3.LUT R6, R7, 0x380, RZ, 0xc0, !PT ;  /* 0x0000038007067812 */ /* 0x000fe400078ec0ff */
[----:B------:R-:W-:Y:S02]  /*1e480*/  SHF.R.U64 R56, R56, 0x3, RZ ;  /* 0x0000000338387819 */ /* 0x000fe400000012ff */
[----:B------:R-:W-:-:S02]  /*1e490*/  SHF.R.U64 R68, R68, 0x3, RZ ;  /* 0x0000000344447819 */ /* 0x000fc400000012ff */
[----:B------:R-:W-:Y:S02]  /*1e4a0*/  SHF.R.U64 R5, R4, 0x3, RZ ;  /* 0x0000000304057819 */ /* 0x000fe400000012ff */
[----:B------:R-:W-:Y:S01]  /*1e4b0*/  SHF.R.U64 R6, R6, 0x3, RZ ;  /* 0x0000000306067819 */ /* 0x000fe200000012ff */
[--C-:B------:R-:W-:Y:S01]  /*1e4c0*/  IMAD.X R73, RZ, RZ, R15.reuse, P2 ;  /* 0x000000ffff497224 */ /* 0x100fe200010e060f */
[----:B------:R-:W-:Y:S01]  /*1e4d0*/  LOP3.LUT R56, R56, R57, RZ, 0x3c, !PT ;  /* 0x0000003938387212 */ /* 0x000fe200078e3cff */
[----:B------:R-:W-:Y:S01]  /*1e4e0*/  IMAD.X R57, RZ, RZ, R15, P3 ;  /* 0x000000ffff397224 */ /* 0x000fe200018e060f */
[----:B------:R-:W-:Y:S02]  /*1e4f0*/  LOP3.LUT R68, R68, R69, RZ, 0x3c, !PT ;  /* 0x0000004544447212 */ /* 0x000fe400078e3cff */
[----:B------:R-:W-:Y:S02]  /*1e500*/  LOP3.LUT R4, R5, R14, RZ, 0x3c, !PT ;  /* 0x0000000e05047212 */ /* 0x000fe400078e3cff */
[----:B------:R-:W-:-:S02]  /*1e510*/  IADD3.X R69, RZ, R15, RZ, P6, !PT ;  /* 0x0000000fff457210 */ /* 0x000fc400037fe4ff */
[----:B------:R-:W-:Y:S02]  /*1e520*/  MOV R5, R15 ;  /* 0x0000000f00057202 */ /* 0x000fe40000000f00 */
[----:B------:R-:W-:Y:S01]  /*1e530*/  LOP3.LUT R72, R6, R7, RZ, 0x3c, !PT ;  /* 0x0000000706487212 */ /* 0x000fe200078e3cff */
[----:B------:R1:W-:Y:S01]  /*1e540*/  @!P1 STG.E desc[UR6][R54.64], R0 ;  /* 0x0000000036009986 */ /* 0x0003e2000c101906 */
[----:B------:R-:W-:-:S03]  /*1e550*/  IMAD.WIDE.U32 R78, R77, UR4, R78 ;  /* 0x000000044d4e7c25 */ /* 0x000fc6000f8e004e */
[----:B------:R2:W-:Y:S04]  /*1e560*/  @!P0 STG.E desc[UR6][R54.64+0x20], R3 ;  /* 0x0000200336008986 */ /* 0x0005e8000c101906 */
[----:B------:R-:W5:Y:S01]  /*1e570*/  LD.E.128 R4, desc[UR6][R4.64] ;  /* 0x0000000604047980 */ /* 0x000f62000c101d00 */
[----:B-1----:R-:W-:-:S03]  /*1e580*/  IMAD R0, R21, UR4, RZ ;  /* 0x0000000415007c24 */ /* 0x002fc6000f8e02ff */
[----:B------:R-:W5:Y:S04]  /*1e590*/  LD.E.128 R8, desc[UR6][R8.64] ;  /* 0x0000000608087980 */ /* 0x000f68000c101d00 */
[----:B------:R-:W5:Y:S01]  /*1e5a0*/  LD.E.128 R12, desc[UR6][R12.64] ;  /* 0x000000060c0c7980 */ /* 0x000f62000c101d00 */
[----:B------:R-:W-:Y:S01]  /*1e5b0*/  IMAD R77, R77, UR5, R0 ;  /* 0x000000054d4d7c24 */ /* 0x000fe2000f8e0200 */
[----:B------:R-:W-:Y:S02]  /*1e5c0*/  ULDC.64 UR4, c[0x0][0xae0] ;  /* 0x0002b80000047ab9 */ /* 0x000fe40000000a00 */
[----:B------:R-:W5:Y:S04]  /*1e5d0*/  LD.E.128 R24, desc[UR6][R24.64] ;  /* 0x0000000618187980 */ /* 0x000f68000c101d00 */
[----:B------:R-:W5:Y:S04]  /*1e5e0*/  LD.E.128 R28, desc[UR6][R28.64] ;  /* 0x000000061c1c7980 */ /* 0x000f68000c101d00 */
[----:B------:R-:W5:Y:S04]  /*1e5f0*/  LD.E.128 R32, desc[UR6][R32.64] ;  /* 0x0000000620207980 */ /* 0x000f68000c101d00 */
[----:B------:R-:W5:Y:S04]  /*1e600*/  LD.E.128 R36, desc[UR6][R36.64] ;  /* 0x0000000624247980 */ /* 0x000f68000c101d00 */
[----:B------:R-:W5:Y:S04]  /*1e610*/  LD.E.128 R40, desc[UR6][R40.64] ;  /* 0x0000000628287980 */ /* 0x000f68000c101d00 */
[----:B------:R-:W5:Y:S04]  /*1e620*/  LD.E.128 R44, desc[UR6][R44.64] ;  /* 0x000000062c2c7980 */ /* 0x000f68000c101d00 */
[----:B------:R-:W5:Y:S04]  /*1e630*/  LD.E.128 R48, desc[UR6][R48.64] ;  /* 0x0000000630307980 */ /* 0x000f68000c101d00 */
[----:B--2---:R-:W5:Y:S04]  /*1e640*/  LD.E.128 R52, desc[UR6][R52.64] ;  /* 0x0000000634347980 */ /* 0x004f68000c101d00 */
[----:B------:R-:W5:Y:S04]  /*1e650*/  LD.E.128 R56, desc[UR6][R56.64] ;  /* 0x0000000638387980 */ /* 0x000f68000c101d00 */
[----:B------:R-:W5:Y:S04]  /*1e660*/  LD.E.128 R60, desc[UR6][R60.64] ;  /* 0x000000063c3c7980 */ /* 0x000f68000c101d00 */
[----:B------:R-:W5:Y:S04]  /*1e670*/  LD.E.128 R64, desc[UR6][R64.64] ;  /* 0x0000000640407980 */ /* 0x000f68000c101d00 */
[----:B------:R-:W5:Y:S04]  /*1e680*/  LD.E.128 R68, desc[UR6][R68.64] ;  /* 0x0000000644447980 */ /* 0x000f68000c101d00 */
[----:B------:R-:W5:Y:S01]  /*1e690*/  LD.E.128 R72, desc[UR6][R72.64] ;  /* 0x0000000648487980 */ /* 0x000f62000c101d00 */
[----:B------:R-:W-:Y:S01]  /*1e6a0*/  @!PT LDS RZ, [RZ] ;  /* 0x00000000fffff984 */ /* 0x000fe20000000800 */
[----:B------:R-:W-:Y:S01]  /*1e6b0*/  @!PT LDS RZ, [RZ] ;  /* 0x00000000fffff984 */ /* 0x000fe20000000800 */
[----:B------:R-:W-:Y:S01]  /*1e6c0*/  @!PT LDS RZ, [RZ] ;  /* 0x00000000fffff984 */ /* 0x000fe20000000800 */
[----:B------:R-:W-:Y:S01]  /*1e6d0*/  @!PT LDS RZ, [RZ] ;  /* 0x00000000fffff984 */ /* 0x000fe20000000800 */
[----:B------:R1:W-:Y:S06]  /*1e6e0*/  MEMBAR.ALL.CTA ;  /* 0x0000000000007992 */ /* 0x0003ec0000008000 */
[----:B-1----:R-:W1:Y:S01]  /*1e6f0*/  FENCE.VIEW.ASYNC.S ;  /* 0x00000000000073c6 */ /* 0x002e620000000000 */
[----:B------:R-:W-:Y:S01]  /*1e700*/  IADD3 R79, R79, R77, RZ ;  /* 0x0000004d4f4f7210 */ /* 0x000fe20007ffe0ff */
[----:B------:R-:W-:-:S02]  /*1e710*/  IMAD R77, R80, -0x80, R2 ;  /* 0xffffff80504d7824 */ /* 0x000fc400078e0202 */
[----:B------:R-:W-:Y:S02]  /*1e720*/  IMAD R76, R76, UR4, RZ ;  /* 0x000000044c4c7c24 */ /* 0x000fe4000f8e02ff */
[----:B------:R-:W-:Y:S01]  /*1e730*/  IMAD.WIDE.U32 R2, R82, UR4, R78 ;  /* 0x0000000452027c25 */ /* 0x000fe2000f8e004e */
[----:B------:R-:W-:-:S03]  /*1e740*/  ISETP.GE.AND P3, PT, R18, R77, PT ;  /* 0x0000004d1200720c */ /* 0x000fc60003f66270 */
[----:B------:R-:W-:Y:S01]  /*1e750*/  IMAD R21, R82, UR5, R76 ;  /* 0x0000000552157c24 */ /* 0x000fe2000f8e024c */
[----:B------:R-:W-:Y:S01]  /*1e760*/  ULDC.64 UR4, c[0x0][0xae8] ;  /* 0x0002ba0000047ab9 */ /* 0x000fe20000000a00 */
[----:B------:R-:W-:Y:S02]  /*1e770*/  IADD3 R0, R16, 0x38820, RZ ;  /* 0x0003882010007810 */ /* 0x000fe40007ffe0ff */
[----:B------:R-:W-:Y:S02]  /*1e780*/  IMAD.IADD R3, R3, 0x1, R21 ;  /* 0x0000000103037824 */ /* 0x000fe400078e0215 */
[----:B------:R-:W-:Y:S01]  /*1e790*/  IMAD R21, R19, UR4, RZ ;  /* 0x0000000413157c24 */ /* 0x000fe2000f8e02ff */
[----:B------:R-:W-:Y:S02]  /*1e7a0*/  PRMT R0, RZ, 0x654, R0 ;  /* 0x00000654ff007816 */ /* 0x000fe40000000000 */
[----:B------:R-:W-:Y:S01]  /*1e7b0*/  SHF.R.S32.HI R19, RZ, 0x1f, R18 ;  /* 0x0000001fff137819 */ /* 0x000fe20000011412 */
[----:B------:R-:W-:-:S02]  /*1e7c0*/  IMAD R79, R20, UR5, R21 ;  /* 0x00000005144f7c24 */ /* 0x000fc4000f8e0215 */
[----:B------:R-:W-:Y:S01]  /*1e7d0*/  IMAD.WIDE.U32 R20, R20, UR4, R2 ;  /* 0x0000000414147c25 */ /* 0x000fe2000f8e0002 */
[----:B-1----:R1:W-:Y:S01]  /*1e7e0*/  SYNCS.ARRIVE.TRANS64.RED.A1T0 RZ, [R0+URZ], RZ ;  /* 0x000000ff00ff79a7 */ /* 0x0023e2000810043f */
[-C--:B------:R-:W-:Y:S02]  /*1e7f0*/  ISETP.GE.AND P0, PT, R217, R77.reuse, PT ;  /* 0x0000004dd900720c */ /* 0x080fe40003f06270 */
[-C--:B------:R-:W-:Y:S02]  /*1e800*/  ISETP.GE.AND P1, PT, R218, R77.reuse, PT ;  /* 0x0000004dda00720c */ /* 0x080fe40003f26270 */
[----:B------:R-:W-:Y:S01]  /*1e810*/  ISETP.GE.AND P2, PT, R81, R77, PT ;  /* 0x0000004d5100720c */ /* 0x000fe20003f46270 */
[----:B------:R-:W-:-:S04]  /*1e820*/  IMAD.WIDE R76, R80, 0x80, R18 ;  /* 0x00000080504c7825 */ /* 0x000fc800078e0212 */
[----:B------:R-:W-:Y:S01]  /*1e830*/  IMAD.IADD R81, R21, 0x1, R79 ;  /* 0x0000000115517824 */ /* 0x000fe200078e024f */
[----:B-1----:R-:W-:Y:S07]  /*1e840*/  @P3 BRA `(.L_x_667) ;  /* 0x0000000000503947 */ /* 0x002fee0003800000 */
[----:B------:R-:W-:Y:S01]  /*1e850*/  ULDC.64 UR4, c[0x0][0xad8] ;  /* 0x0002b60000047ab9 */ /* 0x000fe20000000a00 */
[----:B------:R-:W-:Y:S01]  /*1e860*/  MOV R2, R20 ;  /* 0x0000001400027202 */ /* 0x000fe20000000f00 */
[----:B------:R-:W-:Y:S01]  /*1e870*/  IMAD R79, R77, UR4, RZ ;  /* 0x000000044d4f7c24 */ /* 0x000fe2000f8e02ff */
[----:B------:R-:W-:Y:S01]  /*1e880*/  ULDC.64 UR6, c[0x0][0xa80] ;  /* 0x0002a00000067ab9 */ /* 0x000fe20000000a00 */
[----:B------:R-:W-:Y:S01]  /*1e890*/  IMAD.MOV.U32 R3, RZ, RZ, R81 ;  /* 0x000000ffff037224 */ /* 0x000fe200078e0051 */
[----:B------:R-:W-:Y:S01]  /*1e8a0*/  ULDC.64 UR8, c[0x0][0x208] ;  /* 0x0000820000087ab9 */ /* 0x000fe20000000a00 */
[C---:B------:R-:W-:Y:S02]  /*1e8b0*/  IMAD R79, R76.reuse, UR5, R79 ;  /* 0x000000054c4f7c24 */ /* 0x040fe4000f8e024f */
[----:B------:R-:W-:Y:S01]  /*1e8c0*/  IMAD.WIDE.U32 R2, R76, UR4, R2 ;  /* 0x000000044c027c25 */ /* 0x000fe2000f8e0002 */
[----:B------:R-:W-:Y:S02]  /*1e8d0*/  ULDC UR4, c[0x0][0xa8c] ;  /* 0x0002a30000047ab9 */ /* 0x000fe40000000800 */
[----:B------:R-:W-:-:S02]  /*1e8e0*/  ISETP.GE.AND P3, PT, R212, UR4, PT ;  /* 0x00000004d4007c0c */ /* 0x000fc4000bf66270 */
[C---:B------:R-:W-:Y:S02]  /*1e8f0*/  LEA R78, P5, R2.reuse, UR6, 0x1 ;  /* 0x00000006024e7c11 */ /* 0x040fe4000f8a08ff */
[----:B------:R-:W-:Y:S02]  /*1e900*/  IADD3 R3, R3, R79, RZ ;  /* 0x0000004f03037210 */ /* 0x000fe40007ffe0ff */
[----:B------:R-:W-:Y:S02]  /*1e910*/  ISETP.GE.AND P4, PT, R213, UR4, PT ;  /* 0x00000004d5007c0c */ /* 0x000fe4000bf86270 */
[----:B------:R-:W-:Y:S02]  /*1e920*/  LEA.HI.X R79, R2, UR7, R3, 0x1, P5 ;  /* 0x00000007024f7c11 */ /* 0x000fe4000a8f0c03 */
[----:B------:R-:W-:Y:S02]  /*1e930*/  ISETP.GE.AND P5, PT, R224, UR4, PT ;  /* 0x00000004e0007c0c */ /* 0x000fe4000bfa6270 */
[----:B------:R-:W-:Y:S01]  /*1e940*/  ISETP.GE.AND P6, PT, R223, UR4, PT ;  /* 0x00000004df007c0c */ /* 0x000fe2000bfc6270 */
[----:B-----5:R1:W-:Y:S06]  /*1e950*/  @!P3 STG.E.128 desc[UR8][R78.64], R4 ;  /* 0x000000044e00b986 */ /* 0x0203ec000c101d08 */
[----:B------:R1:W-:Y:S04]  /*1e960*/  @!P4 STG.E.128 desc[UR8][R78.64+0x80], R28 ;  /* 0x0000801c4e00c986 */ /* 0x0003e8000c101d08 */
[----:B------:R1:W-:Y:S04]  /*1e970*/  @!P5 STG.E.128 desc[UR8][R78.64+0x100], R44 ;  /* 0x0001002c4e00d986 */ /* 0x0003e8000c101d08 */
[----:B------:R1:W-:Y:S02]  /*1e980*/  @!P6 STG.E.128 desc[UR8][R78.64+0x180], R60 ;  /* 0x0001803c4e00e986 */ /* 0x0003e4000c101d08 */
.L_x_667:
[----:B------:R-:W-:Y:S05]  /*1e990*/  BSYNC B1 ;  /* 0x0000000000017941 */ /* 0x000fea0003800000 */
.L_x_666:
[----:B------:R-:W-:Y:S04]  /*1e9a0*/  BSSY B1, `(.L_x_668) ;  /* 0x0000018000017945 */ /* 0x000fe80003800000 */
[----:B------:R-:W-:Y:S05]  /*1e9b0*/  @P0 BRA `(.L_x_669) ;  /* 0x0000000000580947 */ /* 0x000fea0003800000 */
[----:B-1---5:R-:W-:Y:S01]  /*1e9c0*/  IADD3 R5, P0, R76, 0x20, RZ ;  /* 0x000000204c057810 */ /* 0x022fe20007f1e0ff */
[----:B------:R-:W-:Y:S01]  /*1e9d0*/  ULDC.64 UR6, c[0x0][0xad8] ;  /* 0x0002b60000067ab9 */ /* 0x000fe20000000a00 */
[----:B------:R-:W-:Y:S01]  /*1e9e0*/  MOV R2, R20 ;  /* 0x0000001400027202 */ /* 0x000fe20000000f00 */
[----:B------:R-:W-:Y:S01]  /*1e9f0*/  IMAD.MOV.U32 R3, RZ, RZ, R81 ;  /* 0x000000ffff037224 */ /* 0x000fe200078e0051 */
[----:B------:R-:W-:Y:S01]  /*1ea00*/  ULDC UR4, c[0x0][0xa8c] ;  /* 0x0002a30000047ab9 */ /* 0x000fe20000000800 */
[----:B------:R-:W-:Y:S01]  /*1ea10*/  IMAD.X R0, RZ, RZ, R77, P0 ;  /* 0x000000ffff007224 */ /* 0x000fe200000e064d */
[----:B------:R-:W-:Y:S01]  /*1ea20*/  ISETP.GE.AND P3, PT, R212, UR4, PT ;  /* 0x00000004d4007c0c */ /* 0x000fe2000bf66270 */
[----:B------:R-:W-:Y:S01]  /*1ea30*/  IMAD.WIDE.U32 R2, R5, UR6, R2 ;  /* 0x0000000605027c25 */ /* 0x000fe2000f8e0002 */
[----:B------:R-:W-:Y:S01]  /*1ea40*/  ISETP.GE.AND P4, PT, R213, UR4, PT ;  /* 0x00000004d5007c0c */ /* 0x000fe2000bf86270 */
[----:B------:R-:W-:Y:S01]  /*1ea50*/  ULDC.64 UR8, c[0x0][0x208] ;  /* 0x0000820000087ab9 */ /* 0x000fe20000000a00 */
[----:B------:R-:W-:Y:S01]  /*1ea60*/  ISETP.GE.AND P5, PT, R224, UR4, PT ;  /* 0x00000004e0007c0c */ /* 0x000fe2000bfa6270 */
[----:B------:R-:W-:Y:S01]  /*1ea70*/  IMAD R0, R0, UR6, RZ ;  /* 0x0000000600007c24 */ /* 0x000fe2000f8e02ff */
[----:B------:R-:W-:-:S03]  /*1ea80*/  ISETP.GE.AND P6, PT, R223, UR4, PT ;  /* 0x00000004df007c0c */ /* 0x000fc6000bfc6270 */
[----:B------:R-:W-:Y:S01]  /*1ea90*/  IMAD R5, R5, UR7, R0 ;  /* 0x0000000705057c24 */ /* 0x000fe2000f8e0200 */
[----:B------:R-:W-:Y:S02]  /*1eaa0*/  ULDC.64 UR6, c[0x0][0xa80] ;  /* 0x0002a00000067ab9 */ /* 0x000fe40000000a00 */
[----:B------:R-:W-:Y:S02]  /*1eab0*/  LEA R4, P0, R2, UR6, 0x1 ;  /* 0x0000000602047c11 */ /* 0x000fe4000f8008ff */
[----:B------:R-:W-:-:S04]  /*1eac0*/  IADD3 R3, R3, R5, RZ ;  /* 0x0000000503037210 */ /* 0x000fc80007ffe0ff */
[----:B------:R-:W-:-:S05]  /*1ead0*/  LEA.HI.X R5, R2, UR7, R3, 0x1, P0 ;  /* 0x0000000702057c11 */ /* 0x000fca00080f0c03 */
[----:B------:R2:W-:Y:S04]  /*1eae0*/  @!P3 STG.E.128 desc[UR8][R4.64], R8 ;  /* 0x000000080400b986 */ /* 0x0005e8000c101d08 */
[----:B------:R2:W-:Y:S04]  /*1eaf0*/  @!P4 STG.E.128 desc[UR8][R4.64+0x80], R32 ;  /* 0x000080200400c986 */ /* 0x0005e8000c101d08 */
[----:B------:R2:W-:Y:S04]  /*1eb00*/  @!P5 STG.E.128 desc[UR8][R4.64+0x100], R48 ;  /* 0x000100300400d986 */ /* 0x0005e8000c101d08 */
[----:B------:R2:W-:Y:S02]  /*1eb10*/  @!P6 STG.E.128 desc[UR8][R4.64+0x180], R64 ;  /* 0x000180400400e986 */ /* 0x0005e4000c101d08 */
.L_x_669:
[----:B------:R-:W-:Y:S05]  /*1eb20*/  BSYNC B1 ;  /* 0x0000000000017941 */ /* 0x000fea0003800000 */
.L_x_668:
[----:B------:R-:W-:Y:S04]  /*1eb30*/  BSSY B1, `(.L_x_670) ;  /* 0x0000018000017945 */ /* 0x000fe80003800000 */
[----:B------:R-:W-:Y:S05]  /*1eb40*/  @P1 BRA `(.L_x_671) ;  /* 0x0000000000581947 */ /* 0x000fea0003800000 */
[----:B-12--5:R-:W-:Y:S01]  /*1eb50*/  IADD3 R5, P0, R76, 0x40, RZ ;  /* 0x000000404c057810 */ /* 0x026fe20007f1e0ff */
        /* <DEDUP_REMOVED lines=21> */
.L_x_671:
[----:B------:R-:W-:Y:S05]  /*1ecb0*/  BSYNC B1 ;  /* 0x0000000000017941 */ /* 0x000fea0003800000 */
.L_x_670:
[----:B------:R-:W-:Y:S05]  /*1ecc0*/  @P2 BRA `(.L_x_672) ;  /* 0x0000000c00402947 */ /* 0x000fea0003800000 */
[----:B-123-5:R-:W-:Y:S01]  /*1ecd0*/  IADD3 R5, P0, R76, 0x60, RZ ;  /* 0x000000604c057810 */ /* 0x02efe20007f1e0ff */
        /* <DEDUP_REMOVED lines=10> */
[----:B------:R-:W-:-:S04]  /*1ed80*/  IMAD R76, R76, UR6, RZ ;  /* 0x000000064c4c7c24 */ /* 0x000fc8000f8e02ff */
[----:B------:R-:W-:Y:S01]  /*1ed90*/  IMAD R5, R5, UR7, R76 ;  /* 0x0000000705057c24 */ /* 0x000fe2000f8e024c */
[----:B------:R-:W-:Y:S02]  /*1eda0*/  ULDC.64 UR6, c[0x0][0xa80] ;  /* 0x0002a00000067ab9 */ /* 0x000fe40000000a00 */
[----:B------:R-:W-:Y:S02]  /*1edb0*/  LEA R4, P0, R2, UR6, 0x1 ;  /* 0x0000000602047c11 */ /* 0x000fe4000f8008ff */
[----:B------:R-:W-:-:S04]  /*1edc0*/  IADD3 R3, R3, R5, RZ ;  /* 0x0000000503037210 */ /* 0x000fc80007ffe0ff */
        /* <DEDUP_REMOVED lines=9> */
.L_x_664:
[----:B------:R-:W2:Y:S01]  /*1ee60*/  LDL R13, [R1+0x58] ;  /* 0x00005800010d7983 */ /* 0x000ea20000100800 */
[----:B------:R-:W-:Y:S01]  /*1ee70*/  ULDC.64 UR4, c[0x0][0xbd8] ;  /* 0x0002f60000047ab9 */ /* 0x000fe20000000a00 */
[----:B------:R-:W-:Y:S01]  /*1ee80*/  MOV R7, RZ ;  /* 0x000000ff00077202 */ /* 0x000fe20000000f00 */
[----:B------:R-:W-:Y:S01]  /*1ee90*/  ULDC.64 UR6, c[0x0][0x208] ;  /* 0x0000820000067ab9 */ /* 0x000fe20000000a00 */
[----:B------:R-:W-:Y:S01]  /*1eea0*/  ISETP.NE.U32.AND P0, PT, RZ, UR4, PT ;  /* 0x00000004ff007c0c */ /* 0x000fe2000bf05070 */
[----:B------:R-:W3:Y:S03]  /*1eeb0*/  S2R R8, SR_TID.X ;  /* 0x0000000000087919 */ /* 0x000ee60000002100 */
[----:B------:R-:W-:Y:S02]  /*1eec0*/  ISETP.NE.AND.EX P0, PT, RZ, UR5, PT, P0 ;  /* 0x00000005ff007c0c */ /* 0x000fe4000bf05300 */
[----:B---3--:R-:W-:Y:S01]  /*1eed0*/  IADD3 R6, R8, -0x80, RZ ;  /* 0xffffff8008067810 */ /* 0x008fe20007ffe0ff */
[----:B--2---:R-:W-:Y:S01]  /*1eee0*/  IMAD.SHL.U32 R4, R13, 0x4, RZ ;  /* 0x000000040d047824 */ /* 0x004fe200078e00ff */
[----:B------:R-:W-:-:S04]  /*1eef0*/  SHF.R.S32.HI R10, RZ, 0x1f, R13 ;  /* 0x0000001fff0a7819 */ /* 0x000fc8000001140d */
[----:B------:R-:W-:Y:S02]  /*1ef00*/  IADD3 R2, P1, R4, UR4, RZ ;  /* 0x0000000404027c10 */ /* 0x000fe4000ff3e0ff */
[----:B------:R-:W-:-:S04]  /*1ef10*/  SHF.L.U64.HI R0, R13, 0x2, R10 ;  /* 0x000000020d007819 */ /* 0x000fc8000001020a */
[----:B------:R-:W-:Y:S01]  /*1ef20*/  IADD3.X R3, R0, UR5, RZ, P1, !PT ;  /* 0x0000000500037c10 */ /* 0x000fe20008ffe4ff */
[----:B------:R-:W-:Y:S02]  /*1ef30*/  ULDC.64 UR4, c[0x0][0xbe0] ;  /* 0x0002f80000047ab9 */ /* 0x000fe40000000a00 */
[----:B------:R-:W-:Y:S02]  /*1ef40*/  ISETP.NE.U32.AND P1, PT, RZ, UR4, PT ;  /* 0x00000004ff007c0c */ /* 0x000fe4000bf25070 */
[----:B------:R2:W5:Y:S02]  /*1ef50*/  @P0 LDG.E R7, desc[UR6][R2.64] ;  /* 0x0000000602070981 */ /* 0x000564000c1e1900 */
[----:B------:R-:W-:-:S13]  /*1ef60*/  ISETP.NE.AND.EX P1, PT, RZ, UR5, PT, P1 ;  /* 0x00000005ff007c0c */ /* 0x000fda000bf25310 */
[----:B------:R-:W-:Y:S01]  /*1ef70*/  @P1 IADD3 R4, P2, R4, UR4, RZ ;  /* 0x0000000404041c10 */ /* 0x000fe2000ff5e0ff */
[----:B------:R-:W-:-:S03]  /*1ef80*/  ULDC UR4, c[0x0][0xa88] ;  /* 0x0002a20000047ab9 */ /* 0x000fc60000000800 */
[----:B------:R-:W-:Y:S01]  /*1ef90*/  @P1 IADD3.X R5, R0, UR5, RZ, P2, !PT ;  /* 0x0000000500051c10 */ /* 0x000fe200097fe4ff */
[----:B------:R-:W-:Y:S01]  /*1efa0*/  IMAD.U32 R0, RZ, RZ, UR4 ;  /* 0x00000004ff007e24 */ /* 0x000fe2000f8e00ff */
[----:B------:R-:W-:-:S05]  /*1efb0*/  ISETP.GE.AND P2, PT, R6, 0x80, PT ;  /* 0x000000800600780c */ /* 0x000fca0003f46270 */
[----:B------:R2:W5:Y:S01]  /*1efc0*/  @P1 LDG.E R0, desc[UR6][R4.64] ;  /* 0x0000000604001981 */ /* 0x000562000c1e1900 */
[----:B------:R-:W-:Y:S07]  /*1efd0*/  @P1 BRA `(.L_x_673) ;  /* 0x0000000000141947 */ /* 0x000fee0003800000 */
[----:B------:R-:W-:Y:S05]  /*1efe0*/  @!P0 BRA `(.L_x_673) ;  /* 0x0000000000108947 */ /* 0x000fea0003800000 */
[----:B------:R-:W-:Y:S02]  /*1eff0*/  ULDC.64 UR4, c[0x0][0x208] ;  /* 0x0000820000047ab9 */ /* 0x000fe40000000a00 */
[----:B--2---:R-:W2:Y:S04]  /*1f000*/  LDG.E R5, desc[UR4][R2.64] ;  /* 0x0000000402057981 */ /* 0x004ea8000c1e1900 */
[----:B-----5:R-:W2:Y:S02]  /*1f010*/  LDG.E R0, desc[UR4][R2.64+0x4] ;  /* 0x0000040402007981 */ /* 0x020ea4000c1e1900 */
[----:B--2---:R-:W-:-:S07]  /*1f020*/  IMAD.IADD R0, R0, 0x1, -R5 ;  /* 0x0000000100007824 */ /* 0x004fce00078e0a05 */
.L_x_673:
[----:B------:R-:W3:Y:S04]  /*1f030*/  LDL R14, [R1+0x5c] ;  /* 0x00005c00010e7983 */ /* 0x000ee80000100800 */
[----:B------:R4:W5:Y:S01]  /*1f040*/  LDL R12, [R1+0x64] ;  /* 0x00006400010c7983 */ /* 0x0009620000100800 */
[----:B------:R-:W-:Y:S01]  /*1f050*/  BSSY B1, `(.L_x_674) ;  /* 0x000001d000017945 */ /* 0x000fe20003800000 */
[----:B------:R-:W-:Y:S02]  /*1f060*/  SHF.R.S32.HI R11, RZ, 0x1f, R212 ;  /* 0x0000001fff0b7819 */ /* 0x000fe400000114d4 */
[----:B------:R-:W-:Y:S02]  /*1f070*/  SEL R13, R13, RZ, !P0 ;  /* 0x000000ff0d0d7207 */ /* 0x000fe40004000000 */
[----:B------:R-:W-:-:S02]  /*1f080*/  SEL R10, R10, RZ, !P0 ;  /* 0x000000ff0a0a7207 */ /* 0x000fc40004000000 */
[----:B-----5:R-:W-:Y:S02]  /*1f090*/  SHF.R.S32.HI R6, RZ, 0x1f, R7 ;  /* 0x0000001fff067819 */ /* 0x020fe40000011407 */
[----:B---3--:R-:W-:Y:S01]  /*1f0a0*/  SHF.R.S32.HI R9, RZ, 0x1f, R14 ;  /* 0x0000001fff097819 */ /* 0x008fe2000001140e */
[----:B----4-:R-:W-:Y:S06]  /*1f0b0*/  @P2 BRA `(.L_x_675) ;  /* 0x0000000000582947 */ /* 0x010fec0003800000 */
[----:B--2---:R-:W-:-:S05]  /*1f0c0*/  LEA R2, R12, R8, 0x7 ;  /* 0x000000080c027211 */ /* 0x004fca00078e38ff */
[----:B------:R-:W-:-:S05]  /*1f0d0*/  VIADD R3, R2, 0xffffff80 ;  /* 0xffffff8002037836 */ /* 0x000fca0000000000 */
[----:B------:R-:W-:-:S13]  /*1f0e0*/  ISETP.GE.AND P0, PT, R3, R0, PT ;  /* 0x000000000300720c */ /* 0x000fda0003f06270 */
[----:B------:R-:W-:Y:S05]  /*1f0f0*/  @P0 BRA `(.L_x_675) ;  /* 0x0000000000480947 */ /* 0x000fea0003800000 */
[----:B------:R-:W-:Y:S01]  /*1f100*/  IADD3 R2, P0, R3, R7, RZ ;  /* 0x0000000703027210 */ /* 0x000fe20007f1e0ff */
[----:B------:R-:W-:Y:S01]  /*1f110*/  ULDC.64 UR4, c[0x0][0xb70] ;  /* 0x0002dc0000047ab9 */ /* 0x000fe20000000a00 */
[----:B------:R-:W-:Y:S01]  /*1f120*/  ULDC.64 UR6, c[0x0][0x208] ;  /* 0x0000820000067ab9 */ /* 0x000fe20000000a00 */
[----:B------:R-:W-:Y:S01]  /*1f130*/  IMAD R4, R9, UR4, RZ ;  /* 0x0000000409047c24 */ /* 0x000fe2000f8e02ff */
[----:B------:R-:W-:-:S03]  /*1f140*/  LEA.HI.X.SX32 R3, R3, R6, 0x1, P0 ;  /* 0x0000000603037211 */ /* 0x000fc600000f0eff */
[C---:B------:R-:W-:Y:S02]  /*1f150*/  IMAD R5, R14.reuse, UR5, R4 ;  /* 0x000000050e057c24 */ /* 0x040fe4000f8e0204 */
[----:B------:R-:W-:Y:S01]  /*1f160*/  IMAD.WIDE.U32 R2, R14, UR4, R2 ;  /* 0x000000040e027c25 */ /* 0x000fe2000f8e0002 */
[----:B------:R-:W-:-:S03]  /*1f170*/  ULDC.64 UR4, c[0x0][0xb78] ;  /* 0x0002de0000047ab9 */ /* 0x000fc60000000a00 */
[----:B------:R-:W-:Y:S01]  /*1f180*/  IMAD R4, R10, UR4, RZ ;  /* 0x000000040a047c24 */ /* 0x000fe2000f8e02ff */
[----:B------:R-:W-:-:S03]  /*1f190*/  IADD3 R3, R3, R5, RZ ;  /* 0x0000000503037210 */ /* 0x000fc60007ffe0ff */
[C---:B------:R-:W-:Y:S02]  /*1f1a0*/  IMAD R5, R13.reuse, UR5, R4 ;  /* 0x000000050d057c24 */ /* 0x040fe4000f8e0204 */
[----:B------:R-:W-:Y:S01]  /*1f1b0*/  IMAD.WIDE.U32 R2, R13, UR4, R2 ;  /* 0x000000040d027c25 */ /* 0x000fe2000f8e0002 */
[----:B------:R-:W-:-:S03]  /*1f1c0*/  ULDC.64 UR4, c[0x0][0xb40] ;  /* 0x0002d00000047ab9 */ /* 0x000fc60000000a00 */
[----:B------:R-:W-:Y:S01]  /*1f1d0*/  IMAD.IADD R3, R3, 0x1, R5 ;  /* 0x0000000103037824 */ /* 0x000fe200078e0205 */
[----:B------:R-:W-:-:S04]  /*1f1e0*/  LEA R4, P0, R2, UR4, 0x2 ;  /* 0x0000000402047c11 */ /* 0x000fc8000f8010ff */
[----:B------:R-:W-:Y:S02]  /*1f1f0*/  LEA.HI.X R5, R2, UR5, R3, 0x2, P0 ;  /* 0x0000000502057c11 */ /* 0x000fe400080f1403 */
[----:B------:R-:W-:-:S05]  /*1f200*/  MOV R3, 0xff800000 ;  /* 0xff80000000037802 */ /* 0x000fca0000000f00 */
[----:B------:R3:W-:Y:S02]  /*1f210*/  STG.E desc[UR6][R4.64], R3 ;  /* 0x0000000304007986 */ /* 0x0007e4000c101906 */
.L_x_675:
[----:B------:R-:W-:Y:S05]  /*1f220*/  BSYNC B1 ;  /* 0x0000000000017941 */ /* 0x000fea0003800000 */
.L_x_674:
[----:B------:R-:W-:Y:S01]  /*1f230*/  ULDC.64 UR4, c[0x0][0xaa0] ;  /* 0x0002a80000047ab9 */ /* 0x000fe20000000a00 */
[----:B--23--:R-:W-:Y:S01]  /*1f240*/  MOV R3, R11 ;  /* 0x0000000b00037202 */ /* 0x00cfe20000000f00 */
[----:B------:R-:W-:Y:S01]  /*1f250*/  IMAD.MOV.U32 R2, RZ, RZ, R212 ;  /* 0x000000ffff027224 */ /* 0x000fe200078e00d4 */
[----:B------:R-:W-:Y:S01]  /*1f260*/  BSSY B1, `(.L_x_676) ;  /* 0x000002b000017945 */ /* 0x000fe20003800000 */
[----:B------:R-:W-:Y:S02]  /*1f270*/  IMAD R4, R6, UR4, RZ ;  /* 0x0000000406047c24 */ /* 0x000fe4000f8e02ff */
[----:B------:R-:W-:-:S04]  /*1f280*/  IMAD.WIDE.U32 R2, R7, UR4, R2 ;  /* 0x0000000407027c25 */ /* 0x000fc8000f8e0002 */
[----:B------:R-:W-:Y:S01]  /*1f290*/  IMAD R7, R7, UR5, R4 ;  /* 0x0000000507077c24 */ /* 0x000fe2000f8e0204 */
[----:B------:R-:W-:Y:S01]  /*1f2a0*/  ULDC.64 UR4, c[0x0][0xae0] ;  /* 0x0002b80000047ab9 */ /* 0x000fe20000000a00 */
[----:B------:R-:W-:Y:S02]  /*1f2b0*/  IMAD R11, R12, -0x80, R0 ;  /* 0xffffff800c0b7824 */ /* 0x000fe400078e0200 */
[----:B------:R-:W-:Y:S02]  /*1f2c0*/  IMAD R4, R9, UR4, RZ ;  /* 0x0000000409047c24 */ /* 0x000fe4000f8e02ff */
[----:B------:R-:W-:Y:S01]  /*1f2d0*/  IMAD.IADD R3, R3, 0x1, R7 ;  /* 0x0000000103037824 */ /* 0x000fe200078e0207 */
[-C--:B------:R-:W-:Y:S01]  /*1f2e0*/  ISETP.GE.AND P2, PT, R18, R11.reuse, PT ;  /* 0x0000000b1200720c */ /* 0x080fe20003f46270 */
[C---:B------:R-:W-:Y:S01]  /*1f2f0*/  IMAD R5, R14.reuse, UR5, R4 ;  /* 0x000000050e057c24 */ /* 0x040fe2000f8e0204 */
[----:B------:R-:W-:Y:S01]  /*1f300*/  SHF.R.S32.HI R7, RZ, 0x1f, R18 ;  /* 0x0000001fff077819 */ /* 0x000fe20000011412 */
[----:B------:R-:W-:Y:S01]  /*1f310*/  IMAD.WIDE.U32 R2, R14, UR4, R2 ;  /* 0x000000040e027c25 */ /* 0x000fe2000f8e0002 */
[----:B------:R-:W-:Y:S01]  /*1f320*/  ULDC.64 UR4, c[0x0][0xae8] ;  /* 0x0002ba0000047ab9 */ /* 0x000fe20000000a00 */
[----:B------:R-:W-:-:S02]  /*1f330*/  ISETP.GE.AND P1, PT, R217, R11, PT ;  /* 0x0000000bd900720c */ /* 0x000fc40003f26270 */
[----:B------:R-:W-:Y:S01]  /*1f340*/  IMAD R0, R10, UR4, RZ ;  /* 0x000000040a007c24 */ /* 0x000fe2000f8e02ff */
[----:B------:R-:W-:Y:S01]  /*1f350*/  IADD3 R3, R3, R5, RZ ;  /* 0x0000000503037210 */ /* 0x000fe20007ffe0ff */
[----:B------:R-:W-:Y:S01]  /*1f360*/  IMAD.MOV.U32 R6, RZ, RZ, R18 ;  /* 0x000000ffff067224 */ /* 0x000fe200078e0012 */
[----:B------:R-:W-:Y:S01]  /*1f370*/  ISETP.GE.AND P0, PT, R218, R11, PT ;  /* 0x0000000bda00720c */ /* 0x000fe20003f06270 */
[C---:B------:R-:W-:Y:S02]  /*1f380*/  IMAD R9, R13.reuse, UR5, R0 ;  /* 0x000000050d097c24 */ /* 0x040fe4000f8e0200 */
[----:B------:R-:W-:-:S04]  /*1f390*/  IMAD.WIDE.U32 R4, R13, UR4, R2 ;  /* 0x000000040d047c25 */ /* 0x000fc8000f8e0002 */
[----:B------:R-:W-:Y:S01]  /*1f3a0*/  IMAD.WIDE R6, R12, 0x80, R6 ;  /* 0x000000800c067825 */ /* 0x000fe200078e0206 */
[----:B------:R-:W-:Y:S01]  /*1f3b0*/  IADD3 R13, R5, R9, RZ ;  /* 0x00000009050d7210 */ /* 0x000fe20007ffe0ff */
[----:B------:R-:W-:Y:S06]  /*1f3c0*/  @P2 BRA `(.L_x_677) ;  /* 0x0000000000502947 */ /* 0x000fec0003800000 */
[----:B------:R-:W-:Y:S01]  /*1f3d0*/  ULDC.64 UR6, c[0x0][0xad8] ;  /* 0x0002b60000067ab9 */ /* 0x000fe20000000a00 */
[----:B------:R-:W-:Y:S01]  /*1f3e0*/  MOV R3, R13 ;  /* 0x0000000d00037202 */ /* 0x000fe20000000f00 */
[----:B------:R-:W-:Y:S01]  /*1f3f0*/  IMAD R9, R7, UR6, RZ ;  /* 0x0000000607097c24 */ /* 0x000fe2000f8e02ff */
[----:B------:R-:W-:Y:S01]  /*1f400*/  ULDC UR4, c[0x0][0xa8c] ;  /* 0x0002a30000047ab9 */ /* 0x000fe20000000800 */
[----:B------:R-:W-:Y:S01]  /*1f410*/  IMAD.MOV.U32 R2, RZ, RZ, R4 ;  /* 0x000000ffff027224 */ /* 0x000fe200078e0004 */
[----:B------:R-:W-:Y:S01]  /*1f420*/  ISETP.GE.AND P3, PT, R212, UR4, PT ;  /* 0x00000004d4007c0c */ /* 0x000fe2000bf66270 */
[C---:B------:R-:W-:Y:S01]  /*1f430*/  IMAD R9, R6.reuse, UR7, R9 ;  /* 0x0000000706097c24 */ /* 0x040fe2000f8e0209 */
[----:B------:R-:W-:Y:S01]  /*1f440*/  ISETP.GE.AND P4, PT, R213, UR4, PT ;  /* 0x00000004d5007c0c */ /* 0x000fe2000bf86270 */
[----:B------:R-:W-:Y:S01]  /*1f450*/  IMAD.WIDE.U32 R2, R6, UR6, R2 ;  /* 0x0000000606027c25 */ /* 0x000fe2000f8e0002 */
[----:B------:R-:W-:Y:S01]  /*1f460*/  ISETP.GE.AND P5, PT, R224, UR4, PT ;  /* 0x00000004e0007c0c */ /* 0x000fe2000bfa6270 */
[----:B------:R-:W-:Y:S01]  /*1f470*/  ULDC.64 UR6, c[0x0][0xa80] ;  /* 0x0002a00000067ab9 */ /* 0x000fe20000000a00 */
[----:B------:R-:W-:Y:S01]  /*1f480*/  ISETP.GE.AND P6, PT, R223, UR4, PT ;  /* 0x00000004df007c0c */ /* 0x000fe2000bfc6270 */
[----:B------:R-:W-:Y:S01]  /*1f490*/  IMAD.IADD R3, R3, 0x1, R9 ;  /* 0x0000000103037824 */ /* 0x000fe200078e0209 */
[----:B------:R-:W-:Y:S01]  /*1f4a0*/  LEA R8, P2, R2, UR6, 0x1 ;  /* 0x0000000602087c11 */ /* 0x000fe2000f8408ff */
[----:B------:R-:W-:-:S03]  /*1f4b0*/  ULDC.64 UR8, c[0x0][0x208] ;  /* 0x0000820000087ab9 */ /* 0x000fc60000000a00 */
[----:B------:R-:W-:-:S05]  /*1f4c0*/  LEA.HI.X R9, R2, UR7, R3, 0x1, P2 ;  /* 0x0000000702097c11 */ /* 0x000fca00090f0c03 */
[----:B------:R2:W-:Y:S04]  /*1f4d0*/  @!P3 STG.E.128 desc[UR8][R8.64], RZ ;  /* 0x000000ff0800b986 */ /* 0x0005e8000c101d08 */
[----:B------:R2:W-:Y:S04]  /*1f4e0*/  @!P4 STG.E.128 desc[UR8][R8.64+0x80], RZ ;  /* 0x000080ff0800c986 */ /* 0x0005e8000c101d08 */
[----:B------:R2:W-:Y:S04]  /*1f4f0*/  @!P5 STG.E.128 desc[UR8][R8.64+0x100], RZ ;  /* 0x000100ff0800d986 */ /* 0x0005e8000c101d08 */
[----:B------:R2:W-:Y:S02]  /*1f500*/  @!P6 STG.E.128 desc[UR8][R8.64+0x180], RZ ;  /* 0x000180ff0800e986 */ /* 0x0005e4000c101d08 */
.L_x_677:
[----:B------:R-:W-:Y:S05]  /*1f510*/  BSYNC B1 ;  /* 0x0000000000017941 */ /* 0x000fea0003800000 */
.L_x_676:
[----:B------:R-:W3:Y:S01]  /*1f520*/  LDL R0, [R1+0x70] ;  /* 0x0000700001007983 */ /* 0x000ee20000100800 */
[----:B------:R-:W-:Y:S01]  /*1f530*/  BSSY B1, `(.L_x_678) ;  /* 0x0000019000017945 */ /* 0x000fe20003800000 */
[----:B---3--:R-:W-:-:S03]  /*1f540*/  ISETP.GE.AND P2, PT, R0, R11, PT ;  /* 0x0000000b0000720c */ /* 0x008fc60003f46270 */
[----:B------:R-:W-:Y:S10]  /*1f550*/  @P1 BRA `(.L_x_679) ;  /* 0x0000000000581947 */ /* 0x000ff40003800000 */
[----:B--2---:R-:W-:Y:S01]  /*1f560*/  IADD3 R9, P1, R6, 0x20, RZ ;  /* 0x0000002006097810 */ /* 0x004fe20007f3e0ff */
[----:B------:R-:W-:Y:S01]  /*1f570*/  ULDC.64 UR6, c[0x0][0xad8] ;  /* 0x0002b60000067ab9 */ /* 0x000fe20000000a00 */
[----:B------:R-:W-:Y:S01]  /*1f580*/  MOV R3, R13 ;  /* 0x0000000d00037202 */ /* 0x000fe20000000f00 */
[----:B------:R-:W-:Y:S01]  /*1f590*/  IMAD.MOV.U32 R2, RZ, RZ, R4 ;  /* 0x000000ffff027224 */ /* 0x000fe200078e0004 */
[----:B------:R-:W-:Y:S01]  /*1f5a0*/  IADD3.X R0, RZ, R7, RZ, P1, !PT ;  /* 0x00000007ff007210 */ /* 0x000fe20000ffe4ff */
[----:B------:R-:W-:Y:S01]  /*1f5b0*/  ULDC UR4, c[0x0][0xa8c] ;  /* 0x0002a30000047ab9 */ /* 0x000fe20000000800 */
[----:B------:R-:W-:Y:S01]  /*1f5c0*/  ULDC.64 UR8, c[0x0][0x208] ;  /* 0x0000820000087ab9 */ /* 0x000fe20000000a00 */
[----:B------:R-:W-:Y:S01]  /*1f5d0*/  IMAD.WIDE.U32 R2, R9, UR6, R2 ;  /* 0x0000000609027c25 */ /* 0x000fe2000f8e0002 */
[----:B------:R-:W-:Y:S02]  /*1f5e0*/  ISETP.GE.AND P3, PT, R212, UR4, PT ;  /* 0x00000004d4007c0c */ /* 0x000fe4000bf66270 */
[----:B------:R-:W-:Y:S01]  /*1f5f0*/  ISETP.GE.AND P4, PT, R213, UR4, PT ;  /* 0x00000004d5007c0c */ /* 0x000fe2000bf86270 */
[----:B------:R-:W-:Y:S01]  /*1f600*/  IMAD R0, R0, UR6, RZ ;  /* 0x0000000600007c24 */ /* 0x000fe2000f8e02ff */
[----:B------:R-:W-:-:S02]  /*1f610*/  ISETP.GE.AND P5, PT, R224, UR4, PT ;  /* 0x00000004e0007c0c */ /* 0x000fc4000bfa6270 */
        /* <DEDUP_REMOVED lines=10> */
.L_x_679:
[----:B------:R-:W-:Y:S05]  /*1f6c0*/  BSYNC B1 ;  /* 0x0000000000017941 */ /* 0x000fea0003800000 */
.L_x_678:
[----:B------:R-:W-:Y:S04]  /*1f6d0*/  BSSY B1, `(.L_x_680) ;  /* 0x0000018000017945 */ /* 0x000fe80003800000 */
[----:B------:R-:W-:Y:S05]  /*1f6e0*/  @P0 BRA `(.L_x_681) ;  /* 0x0000000000580947 */ /* 0x000fea0003800000 */
[----:B--23--:R-:W-:Y:S01]  /*1f6f0*/  IADD3 R9, P0, R6, 0x40, RZ ;  /* 0x0000004006097810 */ /* 0x00cfe20007f1e0ff */
        /* <DEDUP_REMOVED lines=21> */
.L_x_681:
[----:B------:R-:W-:Y:S05]  /*1f850*/  BSYNC B1 ;  /* 0x0000000000017941 */ /* 0x000fea0003800000 */
.L_x_680:
[----:B------:R-:W-:Y:S05]  /*1f860*/  @P2 BRA `(.L_x_672) ;  /* 0x0000000000582947 */ /* 0x000fea0003800000 */
[----:B------:R-:W-:Y:S01]  /*1f870*/  IADD3 R5, P0, R6, 0x60, RZ ;  /* 0x0000006006057810 */ /* 0x000fe20007f1e0ff */
        /* <DEDUP_REMOVED lines=21> */
.L_x_672:
[----:B------:R-:W-:Y:S05]  /*1f9d0*/  BSYNC B0 ;  /* 0x0000000000007941 */ /* 0x000fea0003800000 */
.L_x_663:
[----:B------:R-:W-:Y:S02]  /*1f9e0*/  ULDC UR4, c[0x0][0xc14] ;  /* 0x0003050000047ab9 */ /* 0x000fe40000000800 */
[----:B-1----:R-:W-:-:S13]  /*1f9f0*/  ISETP.GE.AND P0, PT, R151, UR4, PT ;  /* 0x0000000497007c0c */ /* 0x002fda000bf06270 */
[----:B------:R-:W-:Y:S05]  /*1fa00*/  @!P0 BRA `(.L_x_682) ;  /* 0xfffffe1800208947 */ /* 0x000fea000383ffff */
[----:B------:R-:W-:Y:S05]  /*1fa10*/  BRA `(.L_x_451) ;  /* 0x0000006400387947 */ /* 0x000fea0003800000 */
.L_x_449:
[----:B------:R-:W-:-:S08]  /*1fa20*/  NOP ;  /* 0x0000000000007918 */ /* 0x000fd00000000000 */
[----:B------:R-:W0:-:S00]  /*1fa30*/  USETMAXREG.DEALLOC.CTAPOOL 0x18 ;  /* 0x00000018000079c8 */ /* 0x000e0000080e0500 */
[----:B0-----:R-:W-:-:S06]  /*1fa40*/  LOP3.LUT R0, R0, 0x3, RZ, 0xc0, !PT ;  /* 0x0000000300007812 */ /* 0x001fcc00078ec0ff */
[----:B------:R-:W0:Y:S02]  /*1fa50*/  SHFL.IDX PT, R0, R0, RZ, 0x1f ;  /* 0x00001fff00007589 */ /* 0x000e2400000e0000 */
[----:B0-----:R-:W-:-:S13]  /*1fa60*/  ISETP.NE.AND P0, PT, R0, RZ, PT ;  /* 0x000000ff0000720c */ /* 0x001fda0003f05270 */
[----:B------:R-:W-:Y:S05]  /*1fa70*/  @P0 BRA `(.L_x_451) ;  /* 0x0000006400200947 */ /* 0x000fea0003800000 */
[----:B------:R-:W2:Y:S01]  /*1fa80*/  LDL.LU R7, [R1+0x18] ;  /* 0x0000180001077983 */ /* 0x000ea20000300800 */
[----:B------:R-:W-:Y:S01]  /*1fa90*/  LOP3.LUT R8, R4, 0x1f, RZ, 0xc0, !PT ;  /* 0x0000001f04087812 */ /* 0x000fe200078ec0ff */
[----:B------:R-:W-:Y:S01]  /*1faa0*/  ULDC UR5, c[0x0][0xc14] ;  /* 0x0003050000057ab9 */ /* 0x000fe20000000800 */
[----:B------:R-:W-:Y:S01]  /*1fab0*/  MOV R0, RZ ;  /* 0x000000ff00007202 */ /* 0x000fe20000000f00 */
[----:B------:R-:W-:Y:S01]  /*1fac0*/  ULDC.64 UR6, c[0x0][0x208] ;  /* 0x0000820000067ab9 */ /* 0x000fe20000000a00 */
[----:B------:R-:W-:Y:S01]  /*1fad0*/  ISETP.NE.AND P0, PT, R8, 0x1f, PT ;  /* 0x0000001f0800780c */ /* 0x000fe20003f05270 */
[----:B------:R-:W-:Y:S01]  /*1fae0*/  ULDC UR4, c[0x0][0xc10] ;  /* 0x0003040000047ab9 */ /* 0x000fe20000000800 */
[----:B--2---:R-:W-:-:S11]  /*1faf0*/  LOP3.LUT R7, R7, 0xffffff7f, RZ, 0xc0, !PT ;  /* 0xffffff7f07077812 */ /* 0x004fd600078ec0ff */
        /* <DEDUP_REMOVED lines=20> */
[----:B------:R-:W-:Y:S02]  /*1fc40*/  ISETP.GE.U32.AND P0, PT, R8, 0x4, PT ;  /* 0x000000040800780c */ /* 0x000fe40003f06070 */
[----:B------:R-:W-:-:S05]  /*1fc50*/  IADD3 R4, R5, R4, RZ ;  /* 0x0000000405047210 */ /* 0x000fca0007ffe0ff */
[----:B------:R-:W1:Y:S06]  /*1fc60*/  SHFL.UP PT, R6, R4, 0x4, RZ ;  /* 0x0480000004067989 */ /* 0x000e6c00000e00ff */
        /* <DEDUP_REMOVED lines=9> */
[----:B------:R-:W-:Y:S02]  /*1fd00*/  ISETP.GE.U32.AND P0, PT, R8, 0x10, PT ;  /* 0x000000100800780c */ /* 0x000fe40003f06070 */
[----:B------:R-:W-:-:S05]  /*1fd10*/  IADD3 R5, R3, R2, RZ ;  /* 0x0000000203057210 */ /* 0x000fca0007ffe0ff */
[----:B------:R-:W1:Y:S06]  /*1fd20*/  SHFL.UP PT, R2, R5, 0x10, RZ ;  /* 0x0600000005027989 */ /* 0x000e6c00000e00ff */
[----:B------:R-:W-:-:S05]  /*1fd30*/  @P0 LOP3.LUT R7, R7, 0x4, RZ, 0xfc, !PT ;  /* 0x0000000407070812 */ /* 0x000fca00078efcff */
[----:B------:R-:W-:Y:S01]  /*1fd40*/  STL [R1+0x18], R7 ;  /* 0x0000180701007387 */ /* 0x000fe20000100800 */
[----:B-1----:R-:W-:-:S05]  /*1fd50*/  SEL R2, R2, RZ, P0 ;  /* 0x000000ff02027207 */ /* 0x002fca0000000000 */
[----:B------:R-:W-:-:S05]  /*1fd60*/  IMAD.IADD R2, R5, 0x1, R2 ;  /* 0x0000000105027824 */ /* 0x000fca00078e0202 */
[----:B------:R-:W1:Y:S02]  /*1fd70*/  SHFL.IDX PT, R4, R2, 0x1f, 0x1f ;  /* 0x03e01f0002047f89 */ /* 0x000e6400000e0000 */
[----:B-1----:R-:W-:-:S05]  /*1fd80*/  IMAD R4, R4, UR4, RZ ;  /* 0x0000000404047c24 */ /* 0x002fca000f8e02ff */
[----:B0-----:R-:W-:Y:S02]  /*1fd90*/  ISETP.GT.AND P0, PT, R4, UR6, PT ;  /* 0x0000000604007c0c */ /* 0x001fe4000bf04270 */
[----:B------:R-:W-:-:S11]  /*1fda0*/  MOV R7, R4 ;  /* 0x0000000400077202 */ /* 0x000fd60000000f00 */
[----:B------:R-:W-:Y:S05]  /*1fdb0*/  @P0 BRA `(.L_x_683) ;  /* 0x0000000000c80947 */ /* 0x000fea0003800000 */
[----:B------:R-:W-:Y:S01]  /*1fdc0*/  IMAD.MOV.U32 R4, RZ, RZ, R7 ;  /* 0x000000ffff047224 */ /* 0x000fe200078e0007 */
[----:B------:R-:W-:Y:S01]  /*1fdd0*/  MOV R19, RZ ;  /* 0x000000ff00137202 */ /* 0x000fe20000000f00 */
[----:B------:R-:W-:Y:S01]  /*1fde0*/  ULDC UR5, c[0x0][0xc14] ;  /* 0x0003050000057ab9 */ /* 0x000fe20000000800 */
[----:B------:R-:W-:Y:S01]  /*1fdf0*/  ULDC UR7, c[0x0][0xc14] ;  /* 0x0003050000077ab9 */ /* 0x000fe20000000800 */
[----:B------:R-:W-:-:S05]  /*1fe00*/  ULDC UR4, c[0x0][0xc10] ;  /* 0x0003040000047ab9 */ /* 0x000fca0000000800 */
.L_x_687:
        /* <DEDUP_REMOVED lines=9> */
[C---:B------:R-:W-:Y:S02]  /*1fea0*/  ISETP.NE.AND P1, PT, R7.reuse, 0x1f, PT ;  /* 0x0000001f0700780c */ /* 0x040fe40003f25270 */
[----:B------:R-:W-:-:S04]  /*1feb0*/  IADD3 R5, R7, R19, RZ ;  /* 0x0000001307057210 */ /* 0x000fc80007ffe0ff */
[----:B------:R-:W-:-:S13]  /*1fec0*/  ISETP.GE.OR P0, PT, R5, UR5, !P1 ;  /* 0x0000000505007c0c */ /* 0x000fda000cf06670 */
[----:B------:R-:W-:Y:S05]  /*1fed0*/  @P0 BRA `(.L_x_686) ;  /* 0x0000000000100947 */ /* 0x000fea0003800000 */
[----:B------:R-:W0:Y:S01]  /*1fee0*/  LDC.64 R2, c[0x0][0xc58] ;  /* 0x00031600ff027b82 */ /* 0x000e220000000a00 */
[----:B------:R-:W-:Y:S01]  /*1fef0*/  ULDC.64 UR8, c[0x0][0x208] ;  /* 0x0000820000087ab9 */ /* 0x000fe20000000a00 */
[----:B0-----:R-:W-:-:S05]  /*1ff00*/  IMAD.WIDE R2, R5, 0x4, R2 ;  /* 0x0000000405027825 */ /* 0x001fca00078e0202 */
[----:B------:R0:W5:Y:S02]  /*1ff10*/  LDG.E R0, desc[UR8][R2.64] ;  /* 0x0000000802007981 */ /* 0x000164000c1e1900 */
.L_x_686:
[----:B------:R-:W-:Y:S05]  /*1ff20*/  BSYNC B0 ;  /* 0x0000000000007941 */ /* 0x000fea0003800000 */
.L_x_685:
[----:B0----5:R-:W0:Y:S01]  /*1ff30*/  SHFL.UP PT, R2, R0, 0x1, RZ ;  /* 0x0420000000027989 */ /* 0x021e2200000e00ff */
[C---:B------:R-:W-:Y:S02]  /*1ff40*/  ISETP.NE.AND P0, PT, R7.reuse, RZ, PT ;  /* 0x000000ff0700720c */ /* 0x040fe40003f05270 */
[C---:B------:R-:W-:Y:S02]  /*1ff50*/  ISETP.GE.U32.AND P1, PT, R7.reuse, 0x2, PT ;  /* 0x000000020700780c */ /* 0x040fe40003f26070 */
[----:B0-----:R-:W-:Y:S02]  /*1ff60*/  SEL R3, R2, RZ, P0 ;  /* 0x000000ff02037207 */ /* 0x001fe40000000000 */
[----:B------:R-:W-:Y:S02]  /*1ff70*/  ISETP.GE.U32.AND P0, PT, R7, 0x4, PT ;  /* 0x000000040700780c */ /* 0x000fe40003f06070 */
[----:B------:R-:W-:-:S05]  /*1ff80*/  IADD3 R3, R0, R3, RZ ;  /* 0x0000000300037210 */ /* 0x000fca0007ffe0ff */
        /* <DEDUP_REMOVED lines=12> */
[----:B0-----:R-:W-:-:S04]  /*20050*/  SEL R7, R7, RZ, P0 ;  /* 0x000000ff07077207 */ /* 0x001fc80000000000 */
[----:B------:R-:W-:-:S05]  /*20060*/  IADD3 R7, R6, R7, RZ ;  /* 0x0000000706077210 */ /* 0x000fca0007ffe0ff */
[----:B------:R-:W0:Y:S02]  /*20070*/  SHFL.IDX PT, R3, R7, 0x1f, 0x1f ;  /* 0x03e01f0007037f89 */ /* 0x000e2400000e0000 */
[----:B0-----:R-:W-:-:S04]  /*20080*/  IMAD R3, R3, UR4, RZ ;  /* 0x0000000403037c24 */ /* 0x001fc8000f8e02ff */
[----:B------:R-:W-:-:S05]  /*20090*/  IMAD.IADD R4, R3, 0x1, R4 ;  /* 0x0000000103047824 */ /* 0x000fca00078e0204 */
[----:B------:R-:W-:-:S13]  /*200a0*/  ISETP.GT.AND P0, PT, R4, UR6, PT ;  /* 0x0000000604007c0c */ /* 0x000fda000bf04270 */
[----:B------:R-:W-:Y:S05]  /*200b0*/  @!P0 BRA `(.L_x_687) ;  /* 0xfffffffc00548947 */ /* 0x000fea000383ffff */
[----:B------:R-:W-:Y:S01]  /*200c0*/  MOV R2, R7 ;  /* 0x0000000700027202 */ /* 0x000fe20000000f00 */
[----:B------:R-:W-:-:S07]  /*200d0*/  IMAD.MOV.U32 R7, RZ, RZ, R3 ;  /* 0x000000ffff077224 */ /* 0x000fce00078e0003 */
.L_x_683:
[----:B------:R-:W-:-:S05]  /*200e0*/  IADD3 R7, -R7, R4, RZ ;  /* 0x0000000407077210 */ /* 0x000fca0007ffe1ff */
        /* <DEDUP_REMOVED lines=9> */
[----:B0-----:R-:W-:-:S06]  /*20180*/  VIADD R3, R8, 0xffffffe ;  /* 0x0ffffffe08037836 */ /* 0x001fcc0000000000 */
[----:B------:R-:W0:Y:S02]  /*20190*/  F2I.FTZ.U32.TRUNC.NTZ R3, R3 ;  /* 0x0000000300037305 */ /* 0x000e24000021f000 */
[----:B0-----:R-:W-:Y:S01]  /*201a0*/  IADD3 R10, RZ, -R3, RZ ;  /* 0x80000003ff0a7210 */ /* 0x001fe20007ffe0ff */
[----:B------:R-:W-:Y:S06]  /*201b0*/  @!P0 BRA `(.L_x_688) ;  /* 0x0000000000088947 */ /* 0x000fec0003800000 */
[----:B------:R-:W-:-:S05]  /*201c0*/  VIADD R9, R4, 0xffffffff ;  /* 0xffffffff04097836 */ /* 0x000fca0000000000 */
[----:B------:R0:W1:Y:S02]  /*201d0*/  SHFL.IDX PT, R16, R2, R9, 0x1f ;  /* 0x00001f0902107589 */ /* 0x00006400000e0000 */
.L_x_688:
[----:B-1----:R-:W-:Y:S01]  /*201e0*/  IMAD R16, R16, UR4, R7 ;  /* 0x0000000410107c24 */ /* 0x002fe2000f8e0207 */
[----:B0-----:R-:W-:Y:S01]  /*201f0*/  MOV R2, RZ ;  /* 0x000000ff00027202 */ /* 0x001fe20000000f00 */
[----:B------:R-:W-:Y:S01]  /*20200*/  IMAD R7, R10, R5, RZ ;  /* 0x000000050a077224 */ /* 0x000fe200078e02ff */
[----:B------:R-:W-:Y:S01]  /*20210*/  IABS R6, R0 ;  /* 0x0000000000067213 */ /* 0x000fe20000000000 */
[----:B------:R-:W-:Y:S02]  /*20220*/  IMAD.IADD R19, R4, 0x1, R19 ;  /* 0x0000000104137824 */ /* 0x000fe400078e0213 */
[----:B------:R-:W-:Y:S01]  /*20230*/  IMAD.HI.U32 R2, R3, R7, R2 ;  /* 0x0000000703027227 */ /* 0x000fe200078e0002 */
[----:B------:R-:W-:-:S03]  /*20240*/  IADD3 R7, -R16, UR6, RZ ;  /* 0x0000000610077c10 */ /* 0x000fc6000fffe1ff */
[----:B------:R-:W-:Y:S01]  /*20250*/  IMAD.MOV R6, RZ, RZ, -R6 ;  /* 0x000000ffff067224 */ /* 0x000fe200078e0a06 */
[----:B------:R-:W-:-:S05]  /*20260*/  IABS R3, R7 ;  /* 0x0000000700037213 */ /* 0x000fca0000000000 */
[----:B------:R-:W-:-:S04]  /*20270*/  IMAD.HI.U32 R2, R2, R3, RZ ;  /* 0x0000000302027227 */ /* 0x000fc800078e00ff */
[----:B------:R-:W-:Y:S01]  /*20280*/  IMAD R6, R2, R6, R3 ;  /* 0x0000000602067224 */ /* 0x000fe200078e0203 */
[----:B------:R-:W-:-:S04]  /*20290*/  LOP3.LUT R3, R7, R0, RZ, 0x3c, !PT ;  /* 0x0000000007037212 */ /* 0x000fc800078e3cff */
[----:B------:R-:W-:-:S13]  /*202a0*/  ISETP.GT.U32.AND P0, PT, R5, R6, PT ;  /* 0x000000060500720c */ /* 0x000fda0003f04070 */
[----:B------:R-:W-:Y:S01]  /*202b0*/  @!P0 IMAD.IADD R6, R6, 0x1, -R5 ;  /* 0x0000000106068824 */ /* 0x000fe200078e0a05 */
[----:B------:R-:W-:-:S04]  /*202c0*/  @!P0 IADD3 R2, R2, 0x1, RZ ;  /* 0x0000000102028810 */ /* 0x000fc80007ffe0ff */
[----:B------:R-:W-:-:S13]  /*202d0*/  ISETP.GE.U32.AND P0, PT, R6, R5, PT ;  /* 0x000000050600720c */ /* 0x000fda0003f06070 */
[----:B------:R-:W-:Y:S02]  /*202e0*/  @P0 IADD3 R2, R2, 0x1, RZ ;  /* 0x0000000102020810 */ /* 0x000fe40007ffe0ff */
[----:B------:R-:W-:-:S13]  /*202f0*/  ISETP.GE.AND P0, PT, R3, RZ, PT ;  /* 0x000000ff0300720c */ /* 0x000fda0003f06270 */
[----:B------:R-:W-:Y:S01]  /*20300*/  @!P0 IMAD.MOV R2, RZ, RZ, -R2 ;  /* 0x000000ffff028224 */ /* 0x000fe200078e0a02 */
[----:B------:R-:W-:-:S13]  /*20310*/  ISETP.NE.AND P0, PT, R0, RZ, PT ;  /* 0x000000ff0000720c */ /* 0x000fda0003f05270 */
[----:B------:R-:W-:-:S04]  /*20320*/  @!P0 LOP3.LUT R2, RZ, R0, RZ, 0x33, !PT ;  /* 0x00000000ff028212 */ /* 0x000fc800078e33ff */
[----:B------:R-:W-:Y:S02]  /*20330*/  IADD3 R17, -R2, RZ, RZ ;  /* 0x000000ff02117210 */ /* 0x000fe40007ffe1ff */
[----:B------:R-:W-:-:S03]  /*20340*/  MOV R18, R2 ;  /* 0x0000000200127202 */ /* 0x000fc60000000f00 */
[----:B------:R-:W-:Y:S01]  /*20350*/  IMAD R17, R0, R17, R7 ;  /* 0x0000001100117224 */ /* 0x000fe200078e0207 */
[----:B------:R-:W-:Y:S06]  /*20360*/  BRA `(.L_x_689) ;  /* 0x00000000000c7947 */ /* 0x000fec0003800000 */
.L_x_684:
[----:B------:R-:W-:Y:S01]  /*20370*/  IMAD.MOV.U32 R17, RZ, RZ, RZ ;  /* 0x000000ffff117224 */ /* 0x000fe200078e00ff */
[----:B------:R-:W-:Y:S01]  /*20380*/  MOV R16, UR6 ;  /* 0x0000000600107c02 */ /* 0x000fe20008000f00 */
[----:B------:R-:W-:-:S07]  /*20390*/  IMAD.MOV.U32 R18, RZ, RZ, RZ ;  /* 0x000000ffff127224 */ /* 0x000fce00078e00ff */
.L_x_689:
[----:B------:R-:W2:Y:S01]  /*203a0*/  LDL.LU R2, [R1+0x18] ;  /* 0x0000180001027983 */ /* 0x000ea20000300800 */
[----:B------:R-:W0:Y:S02]  /*203b0*/  S2R R5, SR_TID.X ;  /* 0x0000000000057919 */ /* 0x000e240000002100 */
[----:B0-----:R-:W-:-:S04]  /*203c0*/  LOP3.LUT R5, R5, 0x1f, RZ, 0xc0, !PT ;  /* 0x0000001f05057812 */ /* 0x001fc800078ec0ff */
[----:B------:R-:W-:-:S13]  /*203d0*/  ISETP.NE.AND P0, PT, R5, RZ, PT ;  /* 0x000000ff0500720c */ /* 0x000fda0003f05270 */
[----:B------:R-:W0:Y:S01]  /*203e0*/  @!P0 S2R R3, SR_CgaCtaId ;  /* 0x0000000000038919 */ /* 0x000e220000008800 */
[----:B------:R-:W-:-:S04]  /*203f0*/  @!P0 MOV R0, 0x400 ;  /* 0x0000040000008802 */ /* 0x000fc80000000f00 */
[----:B0-----:R-:W-:-:S05]  /*20400*/  @!P0 LEA R0, R3, R0, 0x18 ;  /* 0x0000000003008211 */ /* 0x001fca00078ec0ff */
[----:B------:R0:W-:Y:S02]  /*20410*/  @!P0 STS.128 [R0+0x388d0], R16 ;  /* 0x0388d01000008388 */ /* 0x0001e40000000c00 */
[----:B0-----:R-:W-:Y:S02]  /*20420*/  MOV R0, 0x1 ;  /* 0x0000000100007802 */ /* 0x001fe40000000f00 */
[----:B--2---:R-:W-:-:S04]  /*20430*/  LOP3.LUT R2, R2, 0xfffffeff, RZ, 0xc0, !PT ;  /* 0xfffffeff02027812 */ /* 0x004fc800078ec0ff */
[----:B------:R-:W-:Y:S01]  /*20440*/  @P0 LOP3.LUT R2, R2, 0x100, RZ, 0xfc, !PT ;  /* 0x0000010002020812 */ /* 0x000fe200078efcff */
[----:B------:R-:W-:Y:S06]  /*20450*/  BAR.ARV 0x5, 0x120 ;  /* 0x0144800000007b1d */ /* 0x000fec0000002000 */
[----:B------:R-:W-:Y:S01]  /*20460*/  ISETP.GE.AND P0, PT, R19, UR5, PT ;  /* 0x0000000513007c0c */ /* 0x000fe2000bf06270 */
[----:B------:R0:W-:Y:S04]  /*20470*/  STL [R1+0x18], R2 ;  /* 0x0000180201007387 */ /* 0x0001e80000100800 */
[----:B------:R0:W-:Y:S04]  /*20480*/  STL [R1], RZ ;  /* 0x000000ff01007387 */ /* 0x0001e80000100800 */
[----:B------:R0:W-:Y:S04]  /*20490*/  STL [R1+0x8], R0 ;  /* 0x0000080001007387 */ /* 0x0001e80000100800 */
[----:B------:R0:W-:Y:S01]  /*204a0*/  STL [R1+0x34], RZ ;  /* 0x000034ff01007387 */ /* 0x0001e20000100800 */
[----:B------:R-:W-:Y:S05]  /*204b0*/  @P0 BRA `(.L_x_690) ;  /* 0x0000005400a80947 */ /* 0x000fea0003800000 */
[----:B------:R-:W1:Y:S01]  /*204c0*/  S2R R4, SR_TID.X ;  /* 0x0000000000047919 */ /* 0x000e620000002100 */
[----:B------:R-:W-:Y:S01]  /*204d0*/  ISETP.NE.AND P1, PT, R5, RZ, PT ;  /* 0x000000ff0500720c */ /* 0x000fe20003f25270 */
[----:B0-----:R-:W-:Y:S01]  /*204e0*/  IMAD.MOV.U32 R0, RZ, RZ, 0x1 ;  /* 0x00000001ff007424 */ /* 0x001fe200078e00ff */
[----:B------:R-:W-:Y:S01]  /*204f0*/  LOP3.LUT R2, R2, 0xffffffbf, RZ, 0xc0, !PT ;  /* 0xffffffbf02027812 */ /* 0x000fe200078ec0ff */
[----:B------:R0:W-:Y:S01]  /*20500*/  STL [R1+0x10], RZ ;  /* 0x000010ff01007387 */ /* 0x0001e20000100800 */
[----:B------:R-:W-:Y:S01]  /*20510*/  ULDC.64 UR38, c[0x0][0x198] ;  /* 0x0000660000267ab9 */ /* 0x000fe20000000a00 */
[----:B------:R-:W-:Y:S01]  /*20520*/  ULDC UR36, c[0x0][0xc] ;  /* 0x0000030000247ab9 */ /* 0x000fe20000000800 */
[----:B------:R-:W-:Y:S01]  /*20530*/  LOP3.LUT R2, R2, 0xfffffffd, RZ, 0xc0, !PT ;  /* 0xfffffffd02027812 */ /* 0x000fe200078ec0ff */
[----:B------:R0:W-:Y:S01]  /*20540*/  STL [R1+0x14], R0 ;  /* 0x0000140001007387 */ /* 0x0001e20000100800 */
[----:B------:R-:W-:-:S03]  /*20550*/  ULOP3.LUT UR37, UR60, 0x2, URZ, 0xfc, !UPT ;  /* 0x000000023c257892 */ /* 0x000fc6000f8efc3f */
[----:B------:R0:W-:Y:S04]  /*20560*/  STL [R1+0x34], RZ ;  /* 0x000034ff01007387 */ /* 0x0001e80000100800 */
[----:B------:R0:W-:Y:S04]  /*20570*/  STL [R1], RZ ;  /* 0x000000ff01007387 */ /* 0x0001e80000100800 */
[----:B------:R0:W-:Y:S01]  /*20580*/  STL [R1+0x8], R0 ;  /* 0x0000080001007387 */ /* 0x0001e20000100800 */
[----:B-1----:R-:W-:-:S04]  /*20590*/  LOP3.LUT R4, R4, 0x7f, RZ, 0xc0, !PT ;  /* 0x0000007f04047812 */ /* 0x002fc800078ec0ff */
[C---:B------:R-:W-:Y:S02]  /*205a0*/  ISETP.NE.AND P2, PT, R4.reuse, RZ, PT ;  /* 0x000000ff0400720c */ /* 0x040fe40003f45270 */
[----:B------:R-:W-:-:S11]  /*205b0*/  ISETP.NE.OR P0, PT, R4, RZ, !P1 ;  /* 0x000000ff0400720c */ /* 0x000fd60004f05670 */
[----:B------:R-:W-:-:S04]  /*205c0*/  @P2 LOP3.LUT R2, R2, 0x2, RZ, 0xfc, !PT ;  /* 0x0000000202022812 */ /* 0x000fc800078efcff */
[----:B------:R-:W-:-:S05]  /*205d0*/  @P0 LOP3.LUT R2, R2, 0x40, RZ, 0xfc, !PT ;  /* 0x0000004002020812 */ /* 0x000fca00078efcff */
[----:B------:R0:W-:Y:S02]  /*205e0*/  STL [R1+0x18], R2 ;  /* 0x0000180201007387 */ /* 0x0001e40000100800 */
.L_x_779:
[----:B01----:R-:W0:Y:S01]  /*205f0*/  LDC.64 R2, c[0x0][0xc60] ;  /* 0x00031800ff027b82 */ /* 0x003e220000000a00 */
[----:B------:R-:W-:Y:S01]  /*20600*/  ULDC.64 UR4, c[0x0][0x208] ;  /* 0x0000820000047ab9 */ /* 0x000fe20000000a00 */
[----:B0-----:R-:W-:-:S05]  /*20610*/  IMAD.WIDE R2, R19, 0x4, R2 ;  /* 0x0000000413027825 */ /* 0x001fca00078e0202 */
[----:B------:R-:W2:Y:S01]  /*20620*/  LDG.E R11, desc[UR4][R2.64] ;  /* 0x00000004020b7981 */ /* 0x000ea2000c1e1900 */
[----:B------:R-:W-:Y:S05]  /*20630*/  YIELD ;  /* 0x0000000000007946 */ /* 0x000fea0003800000 */
[----:B------:R-:W-:Y:S01]  /*20640*/  ULDC.64 UR4, c[0x0][0xa28] ;  /* 0x00028a0000047ab9 */ /* 0x000fe20000000a00 */
[----:B------:R-:W-:Y:S02]  /*20650*/  CS2R R4, SRZ ;  /* 0x0000000000047805 */ /* 0x000fe4000001ff00 */
[----:B------:R-:W-:Y:S01]  /*20660*/  ISETP.NE.U32.AND P0, PT, RZ, UR4, PT ;  /* 0x00000004ff007c0c */ /* 0x000fe2000bf05070 */
[----:B------:R-:W-:Y:S01]  /*20670*/  ULDC.64 UR8, c[0x0][0x208] ;  /* 0x0000820000087ab9 */ /* 0x000fe20000000a00 */
[----:B------:R-:W-:-:S02]  /*20680*/  ULDC.64 UR6, c[0x0][0xa10] ;  /* 0x0002840000067ab9 */ /* 0x000fc40000000a00 */
[----:B------:R-:W-:Y:S02]  /*20690*/  ISETP.NE.AND.EX P0, PT, RZ, UR5, PT, P0 ;  /* 0x00000005ff007c0c */ /* 0x000fe4000bf05300 */
[----:B--2---:R-:W-:Y:S01]  /*206a0*/  SHF.R.S32.HI R0, RZ, 0x1f, R11 ;  /* 0x0000001fff007819 */ /* 0x004fe2000001140b */
[----:B------:R-:W-:Y:S10]  /*206b0*/  STL [R1+0x24], R11 ;  /* 0x0000240b01007387 */ /* 0x000ff40000100800 */
[----:B------:R-:W-:-:S04]  /*206c0*/  @P0 LEA R2, P1, R11, UR4, 0x2 ;  /* 0x000000040b020c11 */ /* 0x000fc8000f8210ff */
        /* <DEDUP_REMOVED lines=9> */
[----:B------:R-:W-:Y:S01]  /*20760*/  ISETP.NE.U32.AND P1, PT, RZ, UR4, PT ;  /* 0x00000004ff007c0c */ /* 0x000fe2000bf25070 */
[----:B------:R-:W-:Y:S01]  /*20770*/  IMAD.MOV.U32 R10, RZ, RZ, RZ ;  /* 0x000000ffff0a7224 */ /* 0x000fe200078e00ff */
[C---:B------:R-:W-:Y:S02]  /*20780*/  SHF.L.U64.HI R0, R11.reuse, 0x2, R0 ;  /* 0x000000020b007819 */ /* 0x040fe40000010200 */
[----:B------:R-:W-:Y:S01]  /*20790*/  ISETP.NE.AND.EX P1, PT, RZ, UR5, PT, P1 ;  /* 0x00000005ff007c0c */ /* 0x000fe2000bf25310 */
[----:B--2---:R0:W-:Y:S02]  /*207a0*/  STL [R1+0x3c], R4 ;  /* 0x00003c0401007387 */ /* 0x0041e40000100800 */
[----:B0-----:R-:W-:-:S10]  /*207b0*/  SHF.L.U32 R4, R11, 0x2, RZ ;  /* 0x000000020b047819 */ /* 0x001fd400000006ff */
[----:B------:R-:W-:Y:S01]  /*207c0*/  @P1 IADD3 R8, P0, R4, UR4, RZ ;  /* 0x0000000404081c10 */ /* 0x000fe2000ff1e0ff */
[----:B------:R0:W-:Y:S03]  /*207d0*/  STL [R1+0x2c], R4 ;  /* 0x00002c0401007387 */ /* 0x0001e60000100800 */
[----:B------:R-:W-:Y:S01]  /*207e0*/  @P1 IADD3.X R9, R0, UR5, RZ, P0, !PT ;  /* 0x0000000500091c10 */ /* 0x000fe200087fe4ff */
[----:B------:R-:W-:Y:S01]  /*207f0*/  ULDC.64 UR4, c[0x0][0xa08] ;  /* 0x0002820000047ab9 */ /* 0x000fe20000000a00 */
[----:B------:R1:W-:Y:S01]  /*20800*/  STL [R1+0x30], R0 ;  /* 0x0000300001007387 */ /* 0x0003e20000100800 */
[----:B------:R-:W-:Y:S02]  /*20810*/  IADD3 R2, P0, R4, UR4, RZ ;  /* 0x0000000404027c10 */ /* 0x000fe4000ff1e0ff */
[----:B------:R-:W-:Y:S02]  /*20820*/  ISETP.NE.U32.AND P2, PT, RZ, UR4, PT ;  /* 0x00000004ff007c0c */ /* 0x000fe4000bf45070 */
[----:B------:R-:W-:-:S02]  /*20830*/  IADD3.X R3, R0, UR5, RZ, P0, !PT ;  /* 0x0000000500037c10 */ /* 0x000fc400087fe4ff */
[----:B------:R-:W-:Y:S01]  /*20840*/  ISETP.NE.AND.EX P2, PT, RZ, UR5, PT, P2 ;  /* 0x00000005ff007c0c */ /* 0x000fe2000bf45320 */
[----:B------:R-:W-:Y:S01]  /*20850*/  ULDC.64 UR4, c[0x0][0x3f8] ;  /* 0x0000fe0000047ab9 */ /* 0x000fe20000000a00 */
[----:B------:R-:W-:Y:S01]  /*20860*/  IADD3 R6, P0, R4, UR6, RZ ;  /* 0x0000000604067c10 */ /* 0x000fe2000ff1e0ff */
[----:B------:R-:W-:-:S03]  /*20870*/  UISETP.NE.U32.AND UP0, UPT, UR4, URZ, UPT ;  /* 0x0000003f0400728c */ /* 0x000fc6000bf05070 */
[----:B------:R-:W-:Y:S01]  /*20880*/  ULDC UR4, c[0x0][0x404] ;  /* 0x0001010000047ab9 */ /* 0x000fe20000000800 */
[----:B------:R-:W-:Y:S01]  /*20890*/  UISETP.NE.AND.EX UP0, UPT, UR5, URZ, UPT, UP0 ;  /* 0x0000003f0500728c */ /* 0x000fe2000bf05300 */
[----:B------:R-:W-:Y:S02]  /*208a0*/  IADD3.X R7, R0, UR7, RZ, P0, !PT ;  /* 0x0000000700077c10 */ /* 0x000fe400087fe4ff */
[----:B------:R-:W-:Y:S01]  /*208b0*/  ULDC UR5, c[0x0][0x2e0] ;  /* 0x0000b80000057ab9 */ /* 0x000fe20000000800 */
[----:B------:R-:W-:Y:S02]  /*208c0*/  USEL UR4, UR4, 0x1, UP0 ;  /* 0x0000000104047887 */ /* 0x000fe40008000000 */
[----:B------:R2:W5:Y:S02]  /*208d0*/  @P2 LDG.E R10, desc[UR8][R2.64] ;  /* 0x00000008020a2981 */ /* 0x000564000c1e1900 */
[----:B------:R-:W-:Y:S01]  /*208e0*/  UIMAD UR4, UR4, UR5, URZ ;  /* 0x00000005040472a4 */ /* 0x000fe2000f8e023f */
[----:B------:R-:W-:-:S05]  /*208f0*/  ISETP.NE.U32.AND P0, PT, RZ, UR6, PT ;  /* 0x00000006ff007c0c */ /* 0x000fca000bf05070 */
[----:B0-----:R-:W-:Y:S01]  /*20900*/  MOV R4, UR4 ;  /* 0x0000000400047c02 */ /* 0x001fe20008000f00 */
[----:B------:R-:W-:Y:S01]  /*20910*/  ULDC UR4, c[0x0][0x338] ;  /* 0x0000ce0000047ab9 */ /* 0x000fe20000000800 */
[----:B------:R-:W-:Y:S01]  /*20920*/  ISETP.NE.AND.EX P0, PT, RZ, UR7, PT, P0 ;  /* 0x00000007ff007c0c */ /* 0x000fe2000bf05300 */
[----:B-1----:R-:W-:-:S03]  /*20930*/  IMAD.U32 R0, RZ, RZ, UR4 ;  /* 0x00000004ff007e24 */ /* 0x002fc6000f8e00ff */
[----:B------:R2:W5:Y:S01]  /*20940*/  @P1 LDG.E R4, desc[UR8][R8.64] ;  /* 0x0000000808041981 */ /* 0x000562000c1e1900 */
[----:B------:R-:W-:Y:S08]  /*20950*/  @P1 BRA `(.L_x_691) ;  /* 0x0000000000141947 */ /* 0x000ff00003800000 */
[----:B------:R-:W-:Y:S05]  /*20960*/  @!P2 BRA `(.L_x_691) ;  /* 0x000000000010a947 */ /* 0x000fea0003800000 */
[----:B------:R-:W-:Y:S02]  /*20970*/  ULDC.64 UR4, c[0x0][0x208] ;  /* 0x0000820000047ab9 */ /* 0x000fe40000000a00 */
[----:B-----5:R-:W3:Y:S04]  /*20980*/  LDG.E R4, desc[UR4][R2.64] ;  /* 0x0000000402047981 */ /* 0x020ee8000c1e1900 */
[----:B--2---:R-:W3:Y:S02]  /*20990*/  LDG.E R2, desc[UR4][R2.64+0x4] ;  /* 0x0000040402027981 */ /* 0x004ee4000c1e1900 */
[----:B---3--:R-:W-:-:S07]  /*209a0*/  IADD3 R4, -R4, R2, RZ ;  /* 0x0000000204047210 */ /* 0x008fce0007ffe1ff */
.L_x_691:
[----:B------:R-:W-:Y:S02]  /*209b0*/  ULDC.64 UR4, c[0x0][0x208] ;  /* 0x0000820000047ab9 */ /* 0x000fe40000000a00 */
[----:B--2---:R-:W2:Y:S04]  /*209c0*/  @P0 LDG.E R2, desc[UR4][R6.64] ;  /* 0x0000000406020981 */ /* 0x004ea8000c1e1900 */
[----:B------:R-:W2:Y:S01]  /*209d0*/  @P0 LDG.E R3, desc[UR4][R6.64+0x4] ;  /* 0x0000040406030981 */ /* 0x000ea2000c1e1900 */
[----:B-----5:R-:W-:Y:S01]  /*209e0*/  IADD3 R4, -R5, R4, RZ ;  /* 0x0000000405047210 */ /* 0x020fe20007ffe1ff */
[----:B------:R-:W-:Y:S01]  /*209f0*/  BSSY B0, `(.L_x_692) ;  /* 0x0000108000007945 */ /* 0x000fe20003800000 */
[----:B------:R-:W-:Y:S01]  /*20a00*/  PLOP3.LUT P2, PT, PT, PT, PT, 0x80, 0x0 ;  /* 0x000000000000781c */ /* 0x000fe20003f4f070 */
[----:B--2---:R-:W-:-:S04]  /*20a10*/  @P0 IMAD.IADD R0, R3, 0x1, -R2 ;  /* 0x0000000103000824 */ /* 0x004fc800078e0a02 */
[----:B------:R-:W-:-:S05]  /*20a20*/  IMAD.IADD R8, R4, 0x1, R0 ;  /* 0x0000000104087824 */ /* 0x000fca00078e0200 */
[----:B------:R-:W-:Y:S01]  /*20a30*/  IADD3 R2, R8, 0x4f, RZ ;  /* 0x0000004f08027810 */ /* 0x000fe20007ffe0ff */
[----:B------:R0:W-:Y:S04]  /*20a40*/  STL [R1+0x38], R8 ;  /* 0x0000380801007387 */ /* 0x0001e80000100800 */
[----:B------:R-:W-:-:S05]  /*20a50*/  IMAD.HI R2, R2, 0x66666667, RZ ;  /* 0x6666666702027827 */ /* 0x000fca00078e02ff */
[----:B------:R-:W-:-:S04]  /*20a60*/  SHF.R.U32.HI R3, RZ, 0x1f, R2 ;  /* 0x0000001fff037819 */ /* 0x000fc80000011602 */
[----:B0-----:R-:W-:-:S05]  /*20a70*/  LEA.HI.SX32 R8, R2, R3, 0x1b ;  /* 0x0000000302087211 */ /* 0x001fca00078fdaff */
[--C-:B------:R-:W-:Y:S01]  /*20a80*/  IMAD R2, R8, 0x50, -R4.reuse ;  /* 0x0000005008027824 */ /* 0x100fe200078e0a04 */
[----:B------:R0:W-:Y:S01]  /*20a90*/  STL [R1+0x28], R8 ;  /* 0x0000280801007387 */ /* 0x0001e20000100800 */
[----:B------:R-:W-:-:S03]  /*20aa0*/  IMAD.MOV R4, RZ, RZ, -R4 ;  /* 0x000000ffff047224 */ /* 0x000fc600078e0a04 */
[----:B------:R-:W-:Y:S02]  /*20ab0*/  VIMNMX R0, R2, R0, PT ;  /* 0x0000000002007248 */ /* 0x000fe40003fe0100 */
[----:B------:R-:W-:-:S04]  /*20ac0*/  VIMNMX R2, RZ, R4, !PT ;  /* 0x00000004ff027248 */ /* 0x000fc80007fe0100 */
[----:B------:R-:W-:Y:S01]  /*20ad0*/  ISETP.GT.AND P1, PT, R0, R2, PT ;  /* 0x000000020000720c */ /* 0x000fe20003f24270 */
[----:B0-----:R-:W-:Y:S01]  /*20ae0*/  IMAD.WIDE.U32 R8, R2, -0x33333333, RZ ;  /* 0xcccccccd02087825 */ /* 0x001fe200078e00ff */
[----:B------:R-:W-:-:S06]  /*20af0*/  MOV R8, RZ ;  /* 0x000000ff00087202 */ /* 0x000fcc0000000f00 */
[----:B------:R0:W5:Y:S05]  /*20b00*/  @P0 LDG.E R8, desc[UR4][R6.64] ;  /* 0x0000000406080981 */ /* 0x00016a000c1e1900 */
[----:B------:R-:W-:Y:S02]  /*20b10*/  @P1 IADD3 R3, R0, 0x4f, RZ ;  /* 0x0000004f00031810 */ /* 0x000fe40007ffe0ff */
[----:B------:R-:W-:-:S03]  /*20b20*/  SHF.R.U32.HI R0, RZ, 0x6, R9 ;  /* 0x00000006ff007819 */ /* 0x000fc60000011609 */
[----:B------:R-:W-:-:S04]  /*20b30*/  @P1 IMAD.HI R2, R3, 0x66666667, RZ ;  /* 0x6666666703021827 */ /* 0x000fc800078e02ff */
[----:B------:R-:W-:Y:S01]  /*20b40*/  IMAD.MOV.U32 R4, RZ, RZ, R0 ;  /* 0x000000ffff047224 */ /* 0x000fe200078e0000 */
[----:B------:R-:W-:-:S04]  /*20b50*/  @P1 SHF.R.U32.HI R3, RZ, 0x1f, R2 ;  /* 0x0000001fff031819 */ /* 0x000fc80000011602 */
[----:B------:R-:W-:Y:S01]  /*20b60*/  @P1 LEA.HI.SX32 R4, R2, R3, 0x1b ;  /* 0x0000000302041211 */ /* 0x000fe200078fdaff */
[----:B------:R-:W-:-:S05]  /*20b70*/  IMAD.IADD R2, R10, 0x1, R5 ;  /* 0x000000010a027824 */ /* 0x000fca00078e0205 */
[----:B------:R0:W-:Y:S01]  /*20b80*/  STL [R1+0x4], R2 ;  /* 0x0000040201007387 */ /* 0x0001e20000100800 */
[----:B------:R-:W-:-:S13]  /*20b90*/  ISETP.GT.AND P1, PT, R4, R0, PT ;  /* 0x000000000400720c */ /* 0x000fda0003f24270 */
[----:B0-----:R-:W-:Y:S05]  /*20ba0*/  @!P1 BRA `(.L_x_693) ;  /* 0x0000000c00b09947 */ /* 0x001fea0003800000 */
[----:B------:R-:W0:Y:S01]  /*20bb0*/  LDC R2, c[0x0][0x428] ;  /* 0x00010a00ff027b82 */ /* 0x000e220000000800 */
[----:B------:R-:W-:Y:S01]  /*20bc0*/  UMOV UR4, 0xffffffff ;  /* 0xffffffff00047882 */ /* 0x000fe20000000000 */
[----:B0-----:R-:W-:Y:S02]  /*20bd0*/  ISETP.NE.AND P1, PT, R2, 0x1, PT ;  /* 0x000000010200780c */ /* 0x001fe40003f25270 */
[----:B------:R-:W-:-:S11]  /*20be0*/  MOV R2, R18 ;  /* 0x0000001200027202 */ /* 0x000fd60000000f00 */
[----:B------:R-:W0:Y:S08]  /*20bf0*/  @P1 LDC R3, c[0x0][0x42c] ;  /* 0x00010b00ff031b82 */ /* 0x000e300000000800 */
[----:B------:R-:W1:Y:S01]  /*20c00*/  @P1 LDC R5, c[0x0][0x430] ;  /* 0x00010c00ff051b82 */ /* 0x000e620000000800 */
[----:B0-----:R-:W-:-:S05]  /*20c10*/  @P1 IMAD.HI.U32 R3, R18, R3, RZ ;  /* 0x0000000312031227 */ /* 0x001fca00078e00ff */
[----:B-1----:R-:W-:Y:S02]  /*20c20*/  @P1 SHF.R.U32.HI R2, RZ, R5, R3 ;  /* 0x00000005ff021219 */ /* 0x002fe40000011603 */
[----:B------:R-:W-:Y:S01]  /*20c30*/  SEL R3, R11, RZ, !P0 ;  /* 0x000000ff0b037207 */ /* 0x000fe20004000000 */
[----:B------:R-:W-:Y:S06]  /*20c40*/  BRA.DIV UR4, `(.L_x_694) ;  /* 0x0000005a04bc7947 */ /* 0x000fec000b800000 */
.L_x_822:
[----:B------:R-:W-:-:S03]  /*20c50*/  UMOV UR4, 0xffffffff ;  /* 0xffffffff00047882 */ /* 0x000fc60000000000 */
[----:B------:R-:W-:Y:S05]  /*20c60*/  BRA.DIV UR4, `(.L_x_695) ;  /* 0x0000005a04e87947 */ /* 0x000fea000b800000 */
[----:B------:R-:W-:-:S13]  /*20c70*/  ELECT P6, URZ, PT ;  /* 0x00000000003f782f */ /* 0x000fda00038c0000 */
.L_x_825:
[----:B------:R-:W2:Y:S01]  /*20c80*/  LDL R5, [R1+0x34] ;  /* 0x0000340001057983 */ /* 0x000ea20000100800 */
[----:B------:R-:W-:Y:S01]  /*20c90*/  BSSY B1, `(.L_x_696) ;  /* 0x000000b000017945 */ /* 0x000fe20003800000 */
[----:B------:R-:W0:Y:S01]  /*20ca0*/  S2R R9, SR_CgaCtaId ;  /* 0x0000000000097919 */ /* 0x000e220000008800 */
[----:B--2---:R-:W-:-:S05]  /*20cb0*/  VIADD R5, R5, 0x1 ;  /* 0x0000000105057836 */ /* 0x004fca0000000000 */
[----:B------:R-:W-:-:S04]  /*20cc0*/  LEA.HI R6, R5, R5, RZ, 0x1 ;  /* 0x0000000505067211 */ /* 0x000fc800078f08ff */
[----:B------:R-:W-:-:S04]  /*20cd0*/  LOP3.LUT R6, R6, 0xfffffffe, RZ, 0xc0, !PT ;  /* 0xfffffffe06067812 */ /* 0x000fc800078ec0ff */
[----:B------:R-:W-:Y:S02]  /*20ce0*/  IADD3 R5, R5, -R6, RZ ;  /* 0x8000000605057210 */ /* 0x000fe40007ffe0ff */
[----:B------:R-:W-:Y:S02]  /*20cf0*/  MOV R6, 0x400 ;  /* 0x0000040000067802 */ /* 0x000fe40000000f00 */
[----:B------:R-:W-:Y:S02]  /*20d00*/  SHF.L.U32 R5, R5, 0x1f, RZ ;  /* 0x0000001f05057819 */ /* 0x000fe400000006ff */
[----:B0-----:R-:W-:-:S04]  /*20d10*/  LEA R9, R9, R6, 0x18 ;  /* 0x0000000609097211 */ /* 0x001fc800078ec0ff */
[----:B------:R-:W0:Y:S02]  /*20d20*/  SYNCS.PHASECHK.TRANS64.TRYWAIT P0, [R9+URZ+0x38820], R5 ;  /* 0x03882005090075a7 */ /* 0x000e24000800017f */
[----:B0-----:R-:W-:Y:S05]  /*20d30*/  @!P0 BRA `(.L_x_697) ;  /* 0x0000005800d48947 */ /* 0x001fea0003800000 */
.L_x_826:
[----:B------:R-:W-:Y:S05]  /*20d40*/  BSYNC B1 ;  /* 0x0000000000017941 */ /* 0x000fea0003800000 */
.L_x_696:
[----:B------:R-:W-:Y:S04]  /*20d50*/  BSSY B1, `(.L_x_698) ;  /* 0x000005a000017945 */ /* 0x000fe80003800000 */
[----:B------:R-:W-:Y:S05]  /*20d60*/  @!P6 BRA `(.L_x_699) ;  /* 0x000000040060e947 */ /* 0x000fea0003800000 */
[----:B------:R-:W0:Y:S04]  /*20d70*/  LDL R7, [R1+0x10] ;  /* 0x0000100001077983 */ /* 0x000e280000100800 */
[----:B------:R-:W2:Y:S01]  /*20d80*/  LDL R6, [R1+0x14] ;  /* 0x0000140001067983 */ /* 0x000ea20000100800 */
[----:B0-----:R-:W-:Y:S01]  /*20d90*/  IMAD R5, R7, 0x8, R9 ;  /* 0x0000000807057824 */ /* 0x001fe200078e0209 */
[----:B--2---:R-:W-:-:S04]  /*20da0*/  SHF.L.U32 R10, R6, 0x1f, RZ ;  /* 0x0000001f060a7819 */ /* 0x004fc800000006ff */
[----:B------:R-:W0:Y:S02]  /*20db0*/  SYNCS.PHASECHK.TRANS64.TRYWAIT P0, [R5+URZ+0x388a0], R10 ;  /* 0x0388a00a050075a7 */ /* 0x000e24000800017f */
[----:B0-----:R-:W-:Y:S05]  /*20dc0*/  @!P0 BRA `(.L_x_700) ;  /* 0x0000005800c48947 */ /* 0x001fea0003800000 */
.L_x_827:
[----:B------:R-:W1:Y:S02]  /*20dd0*/  S2R R6, SR_TID.X ;  /* 0x0000000000067919 */ /* 0x000e640000002100 */
[----:B-1----:R-:W-:-:S04]  /*20de0*/  LOP3.LUT R6, R6, 0x7f, RZ, 0xc0, !PT ;  /* 0x0000007f06067812 */ /* 0x002fc800078ec0ff */
[----:B------:R-:W-:-:S13]  /*20df0*/  ISETP.NE.AND P1, PT, R6, RZ, PT ;  /* 0x000000ff0600720c */ /* 0x000fda0003f25270 */
[----:B------:R-:W-:Y:S05]  /*20e00*/  @P1 BRA `(.L_x_701) ;  /* 0x00000000001c1947 */ /* 0x000fea0003800000 */
[----:B------:R-:W1:Y:S02]  /*20e10*/  S2R R6, SR_TID.X ;  /* 0x0000000000067919 */ /* 0x000e640000002100 */
[----:B-1----:R-:W-:-:S04]  /*20e20*/  LOP3.LUT R6, R6, 0x1f, RZ, 0xc0, !PT ;  /* 0x0000001f06067812 */ /* 0x002fc800078ec0ff */
[----:B------:R-:W-:Y:S02]  /*20e30*/  ISETP.NE.AND P0, PT, R6, RZ, PT ;  /* 0x000000ff0600720c */ /* 0x000fe40003f05270 */
[----:B------:R-:W-:-:S04]  /*20e40*/  MOV R6, 0xa000 ;  /* 0x0000a00000067802 */ /* 0x000fc80000000f00 */
[----:B------:R1:W-:Y:S07]  /*20e50*/  SYNCS.ARRIVE.TRANS64 RZ, [R5+URZ+0x38890], R6 ;  /* 0x0388900605ff79a7 */ /* 0x0003ee000800003f */
[----:B------:R-:W-:Y:S05]  /*20e60*/  @!P0 BRA `(.L_x_701) ;  /* 0x0000000000048947 */ /* 0x000fea0003800000 */
[----:B------:R-:W-:Y:S01]  /*20e70*/  BPT.TRAP 0x1 ;  /* 0x000000040000795c */ /* 0x000fe20000300000 */
.L_x_701:
[----:B-1----:R-:W2:Y:S01]  /*20e80*/  LDL R6, [R1+0x10] ;  /* 0x0000100001067983 */ /* 0x002ea20000100800 */
[----:B------:R-:W-:Y:S01]  /*20e90*/  R2UR UR9, R5 ;  /* 0x00000000050972ca */ /* 0x000fe200000e0000 */
[----:B-----5:R-:W-:Y:S01]  /*20ea0*/  IMAD R7, R4, 0x50, R8 ;  /* 0x0000005004077824 */ /* 0x020fe200078e0208 */
[----:B------:R-:W-:Y:S01]  /*20eb0*/  UIADD3 UR4, UP0, UR38, 0x570, URZ ;  /* 0x0000057026047890 */ /* 0x000fe2000ff1e03f */
[----:B------:R-:W-:Y:S01]  /*20ec0*/  R2UR UR12, R2 ;  /* 0x00000000020c72ca */ /* 0x000fe200000e0000 */
[----:B------:R-:W-:Y:S01]  /*20ed0*/  UMOV UR10, URZ ;  /* 0x0000003f000a7c82 */ /* 0x000fe20008000000 */
[----:B------:R-:W-:Y:S01]  /*20ee0*/  VIADD R7, R7, 0xffffffb0 ;  /* 0xffffffb007077836 */ /* 0x000fe20000000000 */
[----:B------:R-:W-:Y:S01]  /*20ef0*/  R2UR UR13, R3 ;  /* 0x00000000030d72ca */ /* 0x000fe200000e0000 */
[----:B------:R-:W-:Y:S01]  /*20f00*/  UIADD3.X UR5, URZ, UR39, URZ, UP0, !UPT ;  /* 0x000000273f057290 */ /* 0x000fe200087fe43f */
[----:B------:R-:W-:Y:S02]  /*20f10*/  UMOV UR6, 0x0 ;  /* 0x0000000000067882 */ /* 0x000fe40000000000 */
[----:B------:R-:W-:Y:S01]  /*20f20*/  R2UR UR11, R7 ;  /* 0x00000000070b72ca */ /* 0x000fe200000e0000 */
[----:B------:R-:W-:Y:S01]  /*20f30*/  UMOV UR7, 0x12f00000 ;  /* 0x12f0000000077882 */ /* 0x000fe20000000000 */
[----:B------:R-:W-:Y:S01]  /*20f40*/  UMOV UR17, 0x40 ;  /* 0x0000004000117882 */ /* 0x000fe20000000000 */
[----:B------:R-:W-:Y:S01]  /*20f50*/  UIADD3 UR9, UR9, 0x38890, URZ ;  /* 0x0003889009097890 */ /* 0x000fe2000fffe03f */
[----:B--2---:R-:W-:-:S05]  /*20f60*/  IMAD R6, R6, 0xa000, R9 ;  /* 0x0000a00006067824 */ /* 0x004fca00078e0209 */
[----:B------:R-:W-:-:S13]  /*20f70*/  R2UR UR16, R6 ;  /* 0x00000000061072ca */ /* 0x000fda00000e0000 */
[----:B------:R-:W-:Y:S02]  /*20f80*/  UIADD3 UR8, UR16, 0x24400, URZ ;  /* 0x0002440010087890 */ /* 0x000fe4000fffe03f */
        /* <DEDUP_REMOVED lines=14> */
[----:B------:R1:W-:Y:S01]  /*21070*/  UTMALDG.4D [UR8], [UR4], desc[UR6] ;  /* 0x00000608040075b4 */ /* 0x0003e20008019000 */
[----:B------:R-:W2:Y:S02]  /*21080*/  SYNCS.PHASECHK.TRANS64.TRYWAIT P0, [R5+URZ+0x388c0], R10 ;  /* 0x0388c00a050075a7 */ /* 0x000ea4000800017f */
[----:B-12---:R-:W-:Y:S05]  /*21090*/  @!P0 BRA `(.L_x_702) ;  /* 0x0000005800248947 */ /* 0x006fea0003800000 */
.L_x_828:
[----:B------:R-:W-:Y:S05]  /*210a0*/  @P1 BRA `(.L_x_703) ;  /* 0x00000000001c1947 */ /* 0x000fea0003800000 */
[----:B------:R-:W2:Y:S01]  /*210b0*/  S2R R11, SR_TID.X ;  /* 0x00000000000b7919 */ /* 0x000ea20000002100 */
[----:B01----:R-:W-:-:S04]  /*210c0*/  MOV R10, 0xa000 ;  /* 0x0000a000000a7802 */ /* 0x003fc80000000f00 */
[----:B------:R3:W-:Y:S01]  /*210d0*/  SYNCS.ARRIVE.TRANS64 RZ, [R5+URZ+0x388b0], R10 ;  /* 0x0388b00a05ff79a7 */ /* 0x0007e2000800003f */
[----:B--2---:R-:W-:-:S04]  /*210e0*/  LOP3.LUT R11, R11, 0x1f, RZ, 0xc0, !PT ;  /* 0x0000001f0b0b7812 */ /* 0x004fc800078ec0ff */
[----:B------:R-:W-:-:S13]  /*210f0*/  ISETP.NE.AND P0, PT, R11, RZ, PT ;  /* 0x000000ff0b00720c */ /* 0x000fda0003f05270 */
[----:B---3--:R-:W-:Y:S05]  /*21100*/  @!P0 BRA `(.L_x_703) ;  /* 0x0000000000048947 */ /* 0x008fea0003800000 */
[----:B------:R-:W-:Y:S01]  /*21110*/  BPT.TRAP 0x1 ;  /* 0x000000040000795c */ /* 0x000fe20000300000 */
.L_x_703:
[----:B------:R-:W-:Y:S01]  /*21120*/  R2UR UR16, R6 ;  /* 0x00000000061072ca */ /* 0x000fe200000e0000 */
[----:B------:R-:W-:Y:S01]  /*21130*/  UIADD3 UR4, UP0, UR38, 0x670, URZ ;  /* 0x0000067026047890 */ /* 0x000fe2000ff1e03f */
[----:B------:R-:W-:Y:S01]  /*21140*/  R2UR UR9, R5 ;  /* 0x00000000050972ca */ /* 0x000fe200000e0000 */
[----:B------:R-:W-:Y:S01]  /*21150*/  UMOV UR10, URZ ;  /* 0x0000003f000a7c82 */ /* 0x000fe20008000000 */
[----:B------:R-:W-:Y:S01]  /*21160*/  R2UR UR11, R7 ;  /* 0x00000000070b72ca */ /* 0x000fe200000e0000 */
[----:B------:R-:W-:Y:S01]  /*21170*/  UIADD3.X UR5, URZ, UR39, URZ, UP0, !UPT ;  /* 0x000000273f057290 */ /* 0x000fe200087fe43f */
[----:B------:R-:W-:Y:S01]  /*21180*/  R2UR UR12, R2 ;  /* 0x00000000020c72ca */ /* 0x000fe200000e0000 */
[----:B------:R-:W-:Y:S01]  /*21190*/  UMOV UR6, 0x0 ;  /* 0x0000000000067882 */ /* 0x000fe20000000000 */
[----:B------:R-:W-:Y:S01]  /*211a0*/  R2UR UR13, R3 ;  /* 0x00000000030d72ca */ /* 0x000fe200000e0000 */
[----:B------:R-:W-:Y:S01]  /*211b0*/  UMOV UR7, 0x12f00000 ;  /* 0x12f0000000077882 */ /* 0x000fe20000000000 */
[----:B------:R-:W-:-:S03]  /*211c0*/  UMOV UR17, 0x40 ;  /* 0x0000004000117882 */ /* 0x000fc60000000000 */
[----:B------:R-:W-:Y:S02]  /*211d0*/  UIADD3 UR8, UR16, 0x400, URZ ;  /* 0x0000040010087890 */ /* 0x000fe4000fffe03f */
[----:B------:R-:W-:Y:S02]  /*211e0*/  UIADD3 UR9, UR9, 0x388b0, URZ ;  /* 0x000388b009097890 */ /* 0x000fe4000fffe03f */
[----:B------:R-:W-:Y:S02]  /*211f0*/  UIADD3 UR14, UR16, 0x2c00, URZ ;  /* 0x00002c00100e7890 */ /* 0x000fe4000fffe03f */
[----:B------:R-:W-:Y:S02]  /*21200*/  UIADD3 UR15, UR16, 0x5400, URZ ;  /* 0x00005400100f7890 */ /* 0x000fe4000fffe03f */
[----:B------:R-:W-:-:S03]  /*21210*/  UIADD3 UR16, UR16, 0x7c00, URZ ;  /* 0x00007c0010107890 */ /* 0x000fc6000fffe03f */
        /* <DEDUP_REMOVED lines=13> */
.L_x_699:
[----:B------:R-:W-:Y:S05]  /*212f0*/  BSYNC B1 ;  /* 0x0000000000017941 */ /* 0x000fea0003800000 */
.L_x_698:
[----:B01----:R-:W2:Y:S04]  /*21300*/  LDL.LU R5, [R1+0x10] ;  /* 0x0000100001057983 */ /* 0x003ea80000300800 */
[----:B------:R-:W3:Y:S01]  /*21310*/  LDL.LU R7, [R1+0x14] ;  /* 0x0000140001077983 */ /* 0x000ee20000300800 */
[----:B------:R-:W-:Y:S01]  /*21320*/  PLOP3.LUT P2, PT, PT, PT, PT, 0x8, 0x0 ;  /* 0x000000000000781c */ /* 0x000fe20003f4e170 */
[----:B--2---:R-:W-:-:S05]  /*21330*/  VIADD R5, R5, 0x1 ;  /* 0x0000000105057836 */ /* 0x004fca0000000000 */
[----:B------:R-:W-:-:S04]  /*21340*/  ISETP.NE.AND P0, PT, R5, 0x2, PT ;  /* 0x000000020500780c */ /* 0x000fc80003f05270 */
[----:B------:R-:W-:Y:S02]  /*21350*/  SEL R6, RZ, 0x1, P0 ;  /* 0x00000001ff067807 */ /* 0x000fe40000000000 */
[----:B------:R-:W-:Y:S02]  /*21360*/  SEL R10, R5, RZ, P0 ;  /* 0x000000ff050a7207 */ /* 0x000fe40000000000 */
[----:B---3--:R-:W-:Y:S02]  /*21370*/  LOP3.LUT R7, R7, R6, RZ, 0x3c, !PT ;  /* 0x0000000607077212 */ /* 0x008fe400078e3cff */
[----:B------:R-:W-:Y:S01]  /*21380*/  IADD3 R5, R4, -0x2, RZ ;  /* 0xfffffffe04057810 */ /* 0x000fe20007ffe0ff */
[----:B------:R0:W-:Y:S03]  /*21390*/  STL [R1+0x10], R10 ;  /* 0x0000100a01007387 */ /* 0x0001e60000100800 */
[----:B------:R-:W-:Y:S01]  /*213a0*/  ISETP.GE.AND P0, PT, R5, R0, PT ;  /* 0x000000000500720c */ /* 0x000fe20003f06270 */
[----:B------:R0:W-:-:S12]  /*213b0*/  STL [R1+0x14], R7 ;  /* 0x0000140701007387 */ /* 0x0001d80000100800 */
[----:B0-----:R-:W-:Y:S05]  /*213c0*/  @!P0 BRA `(.L_x_693) ;  /* 0x0000000400a88947 */ /* 0x001fea0003800000 */
[C---:B-----5:R-:W-:Y:S02]  /*213d0*/  IMAD R5, R4.reuse, 0x50, R8 ;  /* 0x0000005004057824 */ /* 0x060fe400078e0208 */
[----:B------:R-:W-:-:S03]  /*213e0*/  VIADD R4, R4, 0xffffffff ;  /* 0xffffffff04047836 */ /* 0x000fc60000000000 */
[----:B------:R-:W-:-:S07]  /*213f0*/  IADD3 R5, R5, -0xa0, RZ ;  /* 0xffffff6005057810 */ /* 0x000fce0007ffe0ff */
.L_x_710:
[----:B------:R-:W-:Y:S05]  /*21400*/  YIELD ;  /* 0x0000000000007946 */ /* 0x000fea0003800000 */
[----:B------:R-:W-:Y:S04]  /*21410*/  BSSY B1, `(.L_x_704) ;  /* 0x0000058000017945 */ /* 0x000fe80003800000 */
[----:B0-----:R-:W-:Y:S05]  /*21420*/  @!P6 BRA `(.L_x_705) ;  /* 0x000000040058e947 */ /* 0x001fea0003800000 */
[----:B------:R-:W2:Y:S04]  /*21430*/  LDL R6, [R1+0x10] ;  /* 0x0000100001067983 */ /* 0x000ea80000100800 */
[----:B------:R-:W3:Y:S01]  /*21440*/  LDL R7, [R1+0x14] ;  /* 0x0000140001077983 */ /* 0x000ee20000100800 */
[----:B--2---:R-:W-:Y:S01]  /*21450*/  IMAD R6, R6, 0x8, R9 ;  /* 0x0000000806067824 */ /* 0x004fe200078e0209 */
[----:B---3--:R-:W-:-:S04]  /*21460*/  SHF.L.U32 R7, R7, 0x1f, RZ ;  /* 0x0000001f07077819 */ /* 0x008fc800000006ff */
[----:B------:R-:W0:Y:S02]  /*21470*/  SYNCS.PHASECHK.TRANS64.TRYWAIT P0, [R6+URZ+0x388a0], R7 ;  /* 0x0388a007060075a7 */ /* 0x000e24000800017f */
[----:B0-----:R-:W-:Y:S05]  /*21480*/  @!P0 BRA `(.L_x_706) ;  /* 0x00000054003c8947 */ /* 0x001fea0003800000 */
.L_x_829:
        /* <DEDUP_REMOVED lines=11> */
.L_x_707:
[----:B-1----:R-:W2:Y:S01]  /*21540*/  LDL R8, [R1+0x10] ;  /* 0x0000100001087983 */ /* 0x002ea20000100800 */
        /* <DEDUP_REMOVED lines=8> */
[----:B------:R-:W-:Y:S01]  /*215d0*/  UMOV UR7, 0x12f00000 ;  /* 0x12f0000000077882 */ /* 0x000fe20000000000 */
[----:B------:R-:W-:-:S04]  /*215e0*/  UMOV UR17, 0x40 ;  /* 0x0000004000117882 */ /* 0x000fc80000000000 */
        /* <DEDUP_REMOVED lines=21> */
.L_x_830:
[----:B------:R-:W-:Y:S05]  /*21740*/  @P0 BRA `(.L_x_709) ;  /* 0x00000000001c0947 */ /* 0x000fea0003800000 */
[----:B------:R-:W2:Y:S01]  /*21750*/  S2R R10, SR_TID.X ;  /* 0x00000000000a7919 */ /* 0x000ea20000002100 */
[----:B01----:R-:W-:-:S04]  /*21760*/  IMAD.MOV.U32 R7, RZ, RZ, 0xa000 ;  /* 0x0000a000ff077424 */ /* 0x003fc800078e00ff */
[----:B------:R3:W-:Y:S01]  /*21770*/  SYNCS.ARRIVE.TRANS64 RZ, [R6+URZ+0x388b0], R7 ;  /* 0x0388b00706ff79a7 */ /* 0x0007e2000800003f */
[----:B--2---:R-:W-:-:S04]  /*21780*/  LOP3.LUT R10, R10, 0x1f, RZ, 0xc0, !PT ;  /* 0x0000001f0a0a7812 */ /* 0x004fc800078ec0ff */
[----:B------:R-:W-:-:S13]  /*21790*/  ISETP.NE.AND P1, PT, R10, RZ, PT ;  /* 0x000000ff0a00720c */ /* 0x000fda0003f25270 */
[----:B---3--:R-:W-:Y:S05]  /*217a0*/  @!P1 BRA `(.L_x_709) ;  /* 0x0000000000049947 */ /* 0x008fea0003800000 */
[----:B------:R-:W-:Y:S01]  /*217b0*/  BPT.TRAP 0x1 ;  /* 0x000000040000795c */ /* 0x000fe20000300000 */
.L_x_709:
        /* <DEDUP_REMOVED lines=29> */
.L_x_705:
[----:B------:R-:W-:Y:S05]  /*21990*/  BSYNC B1 ;  /* 0x0000000000017941 */ /* 0x000fea0003800000 */
.L_x_704:
[----:B01----:R-:W2:Y:S04]  /*219a0*/  LDL.LU R6, [R1+0x10] ;  /* 0x0000100001067983 */ /* 0x003ea80000300800 */
[----:B------:R-:W3:Y:S01]  /*219b0*/  LDL.LU R7, [R1+0x14] ;  /* 0x0000140001077983 */ /* 0x000ee20000300800 */
[----:B------:R-:W-:Y:S01]  /*219c0*/  VIADD R4, R4, 0xffffffff ;  /* 0xffffffff04047836 */ /* 0x000fe20000000000 */
[----:B------:R-:W-:Y:S02]  /*219d0*/  IADD3 R5, R5, -0x50, RZ ;  /* 0xffffffb005057810 */ /* 0x000fe40007ffe0ff */
[----:B--2---:R-:W-:-:S04]  /*219e0*/  IADD3 R6, R6, 0x1, RZ ;  /* 0x0000000106067810 */ /* 0x004fc80007ffe0ff */
[----:B------:R-:W-:-:S04]  /*219f0*/  ISETP.NE.AND P0, PT, R6, 0x2, PT ;  /* 0x000000020600780c */ /* 0x000fc80003f05270 */
[----:B------:R-:W-:Y:S02]  /*21a00*/  SEL R8, R6, RZ, P0 ;  /* 0x000000ff06087207 */ /* 0x000fe40000000000 */
[----:B------:R-:W-:Y:S02]  /*21a10*/  SEL R6, RZ, 0x1, P0 ;  /* 0x00000001ff067807 */ /* 0x000fe40000000000 */
[----:B------:R-:W-:Y:S01]  /*21a20*/  ISETP.GT.AND P0, PT, R4, R0, PT ;  /* 0x000000000400720c */ /* 0x000fe20003f04270 */
[----:B------:R0:W-:Y:S01]  /*21a30*/  STL [R1+0x10], R8 ;  /* 0x0000100801007387 */ /* 0x0001e20000100800 */
[----:B---3--:R-:W-:-:S05]  /*21a40*/  LOP3.LUT R7, R7, R6, RZ, 0x3c, !PT ;  /* 0x0000000607077212 */ /* 0x008fca00078e3cff */
[----:B------:R0:W-:Y:S06]  /*21a50*/  STL [R1+0x14], R7 ;  /* 0x0000140701007387 */ /* 0x0001ec0000100800 */
[----:B------:R-:W-:Y:S05]  /*21a60*/  @P0 BRA `(.L_x_710) ;  /* 0xfffffff800640947 */ /* 0x000fea000383ffff */
.L_x_693:
[----:B------:R-:W-:Y:S05]  /*21a70*/  BSYNC B0 ;  /* 0x0000000000007941 */ /* 0x000fea0003800000 */
.L_x_692:
[----:B------:R-:W2:Y:S01]  /*21a80*/  LDL R6, [R1+0x38] ;  /* 0x0000380001067983 */ /* 0x000ea20000100800 */
[----:B------:R-:W-:Y:S05]  /*21a90*/  @!P2 WARPSYNC.ALL ;  /* 0x000000000000a948 */ /* 0x000fea0003800000 */
[----:B------:R-:W-:Y:S01]  /*21aa0*/  BSSY B6, `(.L_x_711) ;  /* 0x000036c000067945 */ /* 0x000fe20003800000 */
[----:B------:R-:W-:Y:S01]  /*21ab0*/  @!P2 BAR.SYNC.DEFER_BLOCKING 0xc, 0x120 ;  /* 0x030480000000ab1d */ /* 0x000fe20000010000 */
[----:B--2---:R-:W-:-:S13]  /*21ac0*/  ISETP.GT.AND P0, PT, R6, RZ, PT ;  /* 0x000000ff0600720c */ /* 0x004fda0003f04270 */
[----:B------:R-:W-:Y:S05]  /*21ad0*/  @P0 BRA `(.L_x_712) ;  /* 0x0000000000480947 */ /* 0x000fea0003800000 */
[----:B------:R-:W1:Y:S02]  /*21ae0*/  S2R R6, SR_TID.X ;  /* 0x0000000000067919 */ /* 0x000e640000002100 */
[----:B-1----:R-:W-:-:S04]  /*21af0*/  LOP3.LUT R6, R6, 0x1f, RZ, 0xc0, !PT ;  /* 0x0000001f06067812 */ /* 0x002fc800078ec0ff */
[----:B------:R-:W-:-:S13]  /*21b00*/  ISETP.NE.AND P1, PT, R6, RZ, PT ;  /* 0x000000ff0600720c */ /* 0x000fda0003f25270 */
[----:B------:R-:W-:Y:S05]  /*21b10*/  @P1 BRA `(.L_x_713) ;  /* 0x0000003400901947 */ /* 0x000fea0003800000 */
[----:B0-----:R-:W0:Y:S01]  /*21b20*/  S2R R7, SR_LANEID ;  /* 0x0000000000077919 */ /* 0x001e220000000000 */
[----:B------:R-:W-:Y:S01]  /*21b30*/  VOTEU.ANY UR4, UPT, PT ;  /* 0x0000000000047886 */ /* 0x000fe200038e0100 */
[----:B------:R-:W1:Y:S01]  /*21b40*/  LDC.64 R2, c[0x0][0xc38] ;  /* 0x00030e00ff027b82 */ /* 0x000e620000000a00 */
[----:B------:R-:W0:Y:S01]  /*21b50*/  FLO.U32 R0, UR4 ;  /* 0x0000000400007d00 */ /* 0x000e2200080e0000 */
[----:B------:R-:W-:-:S07]  /*21b60*/  ULDC.64 UR6, c[0x0][0x208] ;  /* 0x0000820000067ab9 */ /* 0x000fce0000000a00 */
[----:B------:R-:W1:Y:S01]  /*21b70*/  POPC R5, UR4 ;  /* 0x0000000400057d09 */ /* 0x000e620008000000 */
[----:B0-----:R-:W-:-:S13]  /*21b80*/  ISETP.EQ.U32.AND P0, PT, R0, R7, PT ;  /* 0x000000070000720c */ /* 0x001fda0003f02070 */
[----:B-1----:R-:W2:Y:S01]  /*21b90*/  @P0 ATOMG.E.ADD.STRONG.GPU PT, R3, desc[UR6][R2.64], R5 ;  /* 0x00000005020309a8 */ /* 0x002ea200081ee1c6 */
[----:B------:R-:W0:Y:S02]  /*21ba0*/  S2R R4, SR_LTMASK ;  /* 0x0000000000047919 */ /* 0x000e240000003900 */
[----:B0-----:R-:W-:-:S04]  /*21bb0*/  LOP3.LUT R4, R4, UR4, RZ, 0xc0, !PT ;  /* 0x0000000404047c12 */ /* 0x001fc8000f8ec0ff */
[----:B------:R-:W0:Y:S01]  /*21bc0*/  POPC R7, R4 ;  /* 0x0000000400077309 */ /* 0x000e220000000000 */
[----:B--2---:R-:W0:Y:S02]  /*21bd0*/  SHFL.IDX PT, R0, R3, R0, 0x1f ;  /* 0x00001f0003007589 */ /* 0x004e2400000e0000 */
[----:B0-----:R-:W-:Y:S01]  /*21be0*/  IADD3 R16, R0, UR36, R7 ;  /* 0x0000002400107c10 */ /* 0x001fe2000fffe007 */
[----:B------:R-:W-:Y:S06]  /*21bf0*/  BRA `(.L_x_713) ;  /* 0x0000003400587947 */ /* 0x000fec0003800000 */
.L_x_712:
[----:B------:R-:W1:Y:S01]  /*21c00*/  S2R R0, SR_CgaCtaId ;  /* 0x0000000000007919 */ /* 0x000e620000008800 */
[----:B------:R-:W-:-:S04]  /*21c10*/  MOV R2, 0x400 ;  /* 0x0000040000027802 */ /* 0x000fc80000000f00 */
[----:B-1----:R-:W-:-:S05]  /*21c20*/  LEA R3, R0, R2, 0x18 ;  /* 0x0000000200037211 */ /* 0x002fca00078ec0ff */
[----:B------:R1:W-:Y:S01]  /*21c30*/  STL [R1+0x20], R3 ;  /* 0x0000200301007387 */ /* 0x0003e20000100800 */
[----:B------:R-:W-:-:S05]  /*21c40*/  VIADD R0, R3, 0x24400 ;  /* 0x0002440003007836 */ /* 0x000fca0000000000 */
[----:B------:R-:W-:-:S13]  /*21c50*/  LOP3.LUT P0, RZ, R0, 0x3ff, RZ, 0xc0, !PT ;  /* 0x000003ff00ff7812 */ /* 0x000fda000780c0ff */
[----:B-1----:R-:W-:Y:S05]  /*21c60*/  @!P0 BRA `(.L_x_714) ;  /* 0x0000000000408947 */ /* 0x002fea0003800000 */
[----:B------:R-:W-:Y:S01]  /*21c70*/  MOV R2, 0x0 ;  /* 0x0000000000027802 */ /* 0x000fe20000000f00 */
[----:B------:R-:W-:Y:S01]  /*21c80*/  ULDC.64 UR6, c[0x4][0x1b8] ;  /* 0x01006e0000067ab9 */ /* 0x000fe20000000a00 */
[----:B------:R-:W-:Y:S01]  /*21c90*/  ULDC.64 UR8, c[0x4][0x1c0] ;  /* 0x0100700000087ab9 */ /* 0x000fe20000000a00 */
[----:B------:R-:W-:Y:S01]  /*21ca0*/  ULDC.64 UR4, c[0x4][0x118] ;  /* 0x0100460000047ab9 */ /* 0x000fe20000000a00 */
[----:B------:R-:W-:Y:S01]  /*21cb0*/  MOV R4, UR6 ;  /* 0x0000000600047c02 */ /* 0x000fe20008000f00 */
[----:B------:R-:W-:Y:S01]  /*21cc0*/  IMAD.U32 R5, RZ, RZ, UR7 ;  /* 0x00000007ff057e24 */ /* 0x000fe2000f8e00ff */
[----:B------:R-:W1:Y:S01]  /*21cd0*/  LDC.64 R2, c[0x4][R2] ;  /* 0x0100000002027b82 */ /* 0x000e620000000a00 */
[----:B------:R-:W-:Y:S01]  /*21ce0*/  MOV R6, UR8 ;  /* 0x0000000800067c02 */ /* 0x000fe20008000f00 */
[----:B0-----:R-:W-:Y:S01]  /*21cf0*/  IMAD.U32 R7, RZ, RZ, UR9 ;  /* 0x00000009ff077e24 */ /* 0x001fe2000f8e00ff */
[----:B------:R-:W-:Y:S01]  /*21d00*/  MOV R10, UR4 ;  /* 0x00000004000a7c02 */ /* 0x000fe20008000f00 */
[----:B------:R-:W-:Y:S01]  /*21d10*/  IMAD.U32 R11, RZ, RZ, UR5 ;  /* 0x00000005ff0b7e24 */ /* 0x000fe2000f8e00ff */
[----:B-----5:R-:W-:Y:S01]  /*21d20*/  MOV R8, 0x70 ;  /* 0x0000007000087802 */ /* 0x020fe20000000f00 */
[----:B------:R-:W-:Y:S01]  /*21d30*/  IMAD.MOV.U32 R12, RZ, RZ, 0x1 ;  /* 0x00000001ff0c7424 */ /* 0x000fe200078e00ff */
[----:B------:R-:W-:-:S07]  /*21d40*/  MOV R13, RZ ;  /* 0x000000ff000d7202 */ /* 0x000fce0000000f00 */
[----:B------:R-:W-:-:S07]  /*21d50*/  LEPC R20, `(.L_x_714) ;  /* 0x000000001014794e */ /* 0x000fce0000000000 */
[----:B-1----:R-:W-:Y:S05]  /*21d60*/  CALL.ABS.NOINC R2 ;  /* 0x0000000002007343 */ /* 0x002fea0003c00000 */
.L_x_714:
        /* <DEDUP_REMOVED lines=12> */
[----:B0-----:R-:W-:Y:S01]  /*21e30*/  IMAD.U32 R7, RZ, RZ, UR9 ;  /* 0x00000009ff077e24 */ /* 0x001fe2000f8e00ff */
[----:B------:R-:W-:Y:S01]  /*21e40*/  MOV R10, UR4 ;  /* 0x00000004000a7c02 */ /* 0x000fe20008000f00 */
[----:B------:R-:W-:Y:S01]  /*21e50*/  IMAD.U32 R11, RZ, RZ, UR5 ;  /* 0x00000005ff0b7e24 */ /* 0x000fe2000f8e00ff */
[----:B-----5:R-:W-:Y:S01]  /*21e60*/  MOV R8, 0x70 ;  /* 0x0000007000087802 */ /* 0x020fe20000000f00 */
[----:B------:R-:W-:Y:S01]  /*21e70*/  IMAD.MOV.U32 R12, RZ, RZ, 0x1 ;  /* 0x00000001ff0c7424 */ /* 0x000fe200078e00ff */
[----:B-1----:R-:W-:-:S07]  /*21e80*/  MOV R13, RZ ;  /* 0x000000ff000d7202 */ /* 0x002fce0000000f00 */
[----:B------:R-:W-:-:S07]  /*21e90*/  LEPC R20, `(.L_x_716) ;  /* 0x000000001014794e */ /* 0x000fce0000000000 */
[----:B--2---:R-:W-:Y:S05]  /*21ea0*/  CALL.ABS.NOINC R2 ;  /* 0x0000000002007343 */ /* 0x004fea0003c00000 */
.L_x_716:
        /* <DEDUP_REMOVED lines=15> */
[----:B0-----:R-:W-:Y:S05]  /*21fa0*/  CALL.ABS.NOINC R2 ;  /* 0x0000000002007343 */ /* 0x001fea0003c00000 */
.L_x_715:
        /* <DEDUP_REMOVED lines=8> */
[----:B------:R-:W1:Y:S02]  /*22030*/  S2R R6, SR_TID.X ;  /* 0x0000000000067919 */ /* 0x000e640000002100 */
[----:B-1----:R-:W-:-:S04]  /*22040*/  LOP3.LUT R6, R6, 0x1f, RZ, 0xc0, !PT ;  /* 0x0000001f06067812 */ /* 0x002fc800078ec0ff */
        /* <DEDUP_REMOVED lines=9> */
[----:B------:R-:W1:Y:S01]  /*220e0*/  LDC R4, c[0x0][0x428] ;  /* 0x00010a00ff047b82 */ /* 0x000e620000000800 */
[----:B------:R-:W-:-:S06]  /*220f0*/  MOV R0, R5 ;  /* 0x0000000500007202 */ /* 0x000fcc0000000f00 */
[----:B------:R2:W5:Y:S01]  /*22100*/  @P0 LDG.E R0, desc[UR6][R2.64] ;  /* 0x0000000602000981 */ /* 0x000562000c1e1900 */
[----:B------:R-:W-:Y:S02]  /*22110*/  PLOP3.LUT P1, PT, P6, PT, PT, 0x8, 0x0 ;  /* 0x000000000000781c */ /* 0x000fe4000372e170 */
[----:B-1----:R-:W-:Y:S02]  /*22120*/  ISETP.NE.AND P0, PT, R4, 0x1, PT ;  /* 0x000000010400780c */ /* 0x002fe40003f05270 */
[----:B------:R-:W-:-:S11]  /*22130*/  MOV R4, R18 ;  /* 0x0000001200047202 */ /* 0x000fd60000000f00 */
[----:B--2---:R-:W1:Y:S08]  /*22140*/  @P0 LDC R3, c[0x0][0x42c] ;  /* 0x00010b00ff030b82 */ /* 0x004e700000000800 */
[----:B------:R-:W2:Y:S01]  /*22150*/  @P0 LDC R2, c[0x0][0x430] ;  /* 0x00010c00ff020b82 */ /* 0x000ea20000000800 */
[----:B-1----:R-:W-:-:S05]  /*22160*/  @P0 IMAD.HI.U32 R3, R18, R3, RZ ;  /* 0x0000000312030227 */ /* 0x002fca00078e00ff */
[----:B--2---:R-:W-:Y:S02]  /*22170*/  @P0 SHF.R.U32.HI R4, RZ, R2, R3 ;  /* 0x00000002ff040219 */ /* 0x004fe40000011603 */
[----:B------:R-:W-:-:S04]  /*22180*/  ISETP.NE.U32.AND P0, PT, RZ, UR4, PT ;  /* 0x00000004ff007c0c */ /* 0x000fc8000bf05070 */
[----:B------:R-:W-:-:S04]  /*22190*/  ISETP.NE.AND.EX P0, PT, RZ, UR5, PT, P0 ;  /* 0x00000005ff007c0c */ /* 0x000fc8000bf05300 */
[----:B------:R-:W-:-:S09]  /*221a0*/  SEL R2, R5, RZ, !P0 ;  /* 0x000000ff05027207 */ /* 0x000fd20004000000 */
.L_x_717:
        /* <DEDUP_REMOVED lines=10> */
[----:B------:R-:W1:Y:S01]  /*22250*/  S2R R3, SR_TID.X ;  /* 0x0000000000037919 */ /* 0x000e620000002100 */
[----:B------:R-:W-:Y:S01]  /*22260*/  UMOV UR4, 0x40 ;  /* 0x0000004000047882 */ /* 0x000fe20000000000 */
[----:B-1----:R-:W-:-:S04]  /*22270*/  LOP3.LUT R3, R3, 0x1f, RZ, 0xc0, !PT ;  /* 0x0000001f03037812 */ /* 0x002fc800078ec0ff */
[----:B------:R-:W-:-:S04]  /*22280*/  ISETP.NE.AND P2, PT, R3, RZ, PT ;  /* 0x000000ff0300720c */ /* 0x000fc80003f45270 */
[----:B------:R-:W-:-:S09]  /*22290*/  PLOP3.LUT P1, PT, P2, PT, PT, 0x8, 0x0 ;  /* 0x000000000000781c */ /* 0x000fd2000172e170 */
[----:B------:R-:W-:-:S05]  /*222a0*/  VOTEU.ALL UP0, P2 ;  /* 0x00000000003f7886 */ /* 0x000fca0001000000 */
.L_x_718:
        /* <DEDUP_REMOVED lines=15> */
.L_x_719:
        /* <DEDUP_REMOVED lines=15> */
.L_x_720:
        /* <DEDUP_REMOVED lines=9> */
[----:B0----5:R-:W0:Y:S01]  /*22520*/  LDC.64 R8, c[0x0][0x3f8] ;  /* 0x0000fe00ff087b82 */ /* 0x021e220000000a00 */
[----:B------:R-:W-:Y:S02]  /*22530*/  ULDC.64 UR4, c[0x0][0xa08] ;  /* 0x0002820000047ab9 */ /* 0x000fe40000000a00 */
[----:B0-----:R-:W-:Y:S01]  /*22540*/  LOP3.LUT P0, RZ, R8, UR4, RZ, 0xfc, !PT ;  /* 0x0000000408ff7c12 */ /* 0x001fe2000f80fcff */
[----:B------:R-:W-:-:S03]  /*22550*/  UMOV UR4, 0xffffffff ;  /* 0xffffffff00047882 */ /* 0x000fc60000000000 */
[----:B------:R-:W-:-:S04]  /*22560*/  LOP3.LUT P0, RZ, R9, UR5, RZ, 0xfc, P0 ;  /* 0x0000000509ff7c12 */ /* 0x000fc8000800fcff */
[----:B------:R-:W-:Y:S01]  /*22570*/  SEL R5, R0, RZ, !P0 ;  /* 0x000000ff00057207 */ /* 0x000fe20004000000 */
[----:B------:R-:W-:Y:S08]  /*22580*/  BRA.DIV UR4, `(.L_x_721) ;  /* 0x0000004604247947 */ /* 0x000ff0000b800000 */
.L_x_833:
[----:B------:R-:W2:Y:S01]  /*22590*/  LDL R3, [R1+0x28] ;  /* 0x0000280001037983 */ /* 0x000ea20000100800 */
[----:B------:R-:W-:Y:S01]  /*225a0*/  UMOV UR4, 0xffffffff ;  /* 0xffffffff00047882 */ /* 0x000fe20000000000 */
[----:B------:R-:W-:Y:S01]  /*225b0*/  SHF.R.S32.HI R12, RZ, 0x1f, R0 ;  /* 0x0000001fff0c7819 */ /* 0x000fe20000011400 */
[----:B--2---:R-:W-:Y:S01]  /*225c0*/  VIADD R3, R3, 0xffffffff ;  /* 0xffffffff03037836 */ /* 0x004fe20000000000 */
[----:B------:R-:W-:Y:S06]  /*225d0*/  BRA.DIV UR4, `(.L_x_722) ;  /* 0x0000004604447947 */ /* 0x000fec000b800000 */
[----:B------:R-:W-:-:S13]  /*225e0*/  ELECT P6, URZ, PT ;  /* 0x00000000003f782f */ /* 0x000fda00038c0000 */
.L_x_836:
[----:B------:R-:W-:Y:S05]  /*225f0*/  @!P6 BRA `(.L_x_723) ;  /* 0x000000040048e947 */ /* 0x000fea0003800000 */
[----:B------:R0:W-:Y:S01]  /*22600*/  STL [R1+0xc], R3 ;  /* 0x00000c0301007387 */ /* 0x0001e20000100800 */
[----:B------:R-:W-:-:S04]  /*22610*/  ISETP.NE.U32.AND P0, PT, R8, RZ, PT ;  /* 0x000000ff0800720c */ /* 0x000fc80003f05070 */
[----:B------:R-:W-:-:S13]  /*22620*/  ISETP.NE.AND.EX P0, PT, R9, RZ, PT, P0 ;  /* 0x000000ff0900720c */ /* 0x000fda0003f05300 */
[----:B0-----:R-:W-:Y:S05]  /*22630*/  @!P0 BRA `(.L_x_724) ;  /* 0x0000000000508947 */ /* 0x001fea0003800000 */
[----:B------:R-:W0:Y:S01]  /*22640*/  LDC R10, c[0x0][0x41c] ;  /* 0x00010700ff0a7b82 */ /* 0x000e220000000800 */
[----:B------:R-:W-:Y:S01]  /*22650*/  MOV R5, R3 ;  /* 0x0000000300057202 */ /* 0x000fe20000000f00 */
[----:B------:R-:W-:Y:S01]  /*22660*/  ULDC.64 UR4, c[0x0][0x408] ;  /* 0x0001020000047ab9 */ /* 0x000fe20000000a00 */
[----:B------:R-:W-:Y:S01]  /*22670*/  ULDC.64 UR6, c[0x0][0x208] ;  /* 0x0000820000067ab9 */ /* 0x000fe20000000a00 */
[----:B0-----:R-:W-:-:S13]  /*22680*/  ISETP.NE.AND P0, PT, R10, 0x1, PT ;  /* 0x000000010a00780c */ /* 0x001fda0003f05270 */
[----:B------:R-:W0:Y:S02]  /*22690*/  @P0 LDC.64 R6, c[0x0][0x420] ;  /* 0x00010800ff060b82 */ /* 0x000e240000000a00 */
[----:B0-----:R-:W-:-:S05]  /*226a0*/  @P0 IMAD.HI.U32 R6, R3, R6, RZ ;  /* 0x0000000603060227 */ /* 0x001fca00078e00ff */
[----:B------:R-:W-:-:S05]  /*226b0*/  @P0 SHF.R.U32.HI R5, RZ, R7, R6 ;  /* 0x00000007ff050219 */ /* 0x000fca0000011606 */
[----:B------:R-:W-:-:S04]  /*226c0*/  IMAD.MOV R6, RZ, RZ, -R5 ;  /* 0x000000ffff067224 */ /* 0x000fc800078e0a05 */
[----:B------:R-:W-:Y:S02]  /*226d0*/  IMAD R7, R10, R6, R3 ;  /* 0x000000060a077224 */ /* 0x000fe400078e0203 */
[----:B------:R-:W-:-:S03]  /*226e0*/  IMAD R6, R12, UR4, RZ ;  /* 0x000000040c067c24 */ /* 0x000fc6000f8e02ff */
[----:B------:R0:W-:Y:S01]  /*226f0*/  STL [R1+0xc], R7 ;  /* 0x00000c0701007387 */ /* 0x0001e20000100800 */
[----:B------:R-:W-:Y:S01]  /*22700*/  IMAD R10, R0, UR5, R6 ;  /* 0x00000005000a7c24 */ /* 0x000fe2000f8e0206 */
[----:B------:R-:W-:Y:S02]  /*22710*/  MOV R6, R5 ;  /* 0x0000000500067202 */ /* 0x000fe40000000f00 */
[----:B0-----:R-:W-:-:S03]  /*22720*/  SHF.R.S32.HI R7, RZ, 0x1f, R5 ;  /* 0x0000001fff077819 */ /* 0x001fc60000011405 */
[----:B------:R-:W-:-:S04]  /*22730*/  IMAD.WIDE.U32 R6, R0, UR4, R6 ;  /* 0x0000000400067c25 */ /* 0x000fc8000f8e0006 */
[----:B------:R-:W-:Y:S01]  /*22740*/  IMAD.IADD R5, R7, 0x1, R10 ;  /* 0x0000000107057824 */ /* 0x000fe200078e020a */
[----:B------:R-:W-:-:S04]  /*22750*/  LEA R10, P0, R6, R8, 0x2 ;  /* 0x00000008060a7211 */ /* 0x000fc800078010ff */
[----:B------:R-:W-:-:S05]  /*22760*/  LEA.HI.X R11, R6, R9, R5, 0x2, P0 ;  /* 0x00000009060b7211 */ /* 0x000fca00000f1405 */
[----:B------:R0:W5:Y:S04]  /*22770*/  LDG.E R5, desc[UR6][R10.64] ;  /* 0x000000060a057981 */ /* 0x000168000c1e1900 */
.L_x_724:
[----:B------:R-:W2:Y:S01]  /*22780*/  LDL R6, [R1] ;  /* 0x0000000001067983 */ /* 0x000ea20000100800 */
[----:B0-----:R-:W-:-:S03]  /*22790*/  MOV R10, 0x400 ;  /* 0x00000400000a7802 */ /* 0x001fc60000000f00 */
[----:B------:R-:W3:Y:S01]  /*227a0*/  LDL R7, [R1+0x8] ;  /* 0x0000080001077983 */ /* 0x000ee20000100800 */
[----:B------:R-:W0:Y:S02]  /*227b0*/  S2R R11, SR_CgaCtaId ;  /* 0x00000000000b7919 */ /* 0x000e240000008800 */
[----:B0-----:R-:W-:-:S04]  /*227c0*/  LEA R10, R11, R10, 0x18 ;  /* 0x0000000a0b0a7211 */ /* 0x001fc800078ec0ff */
[----:B--2---:R-:W-:Y:S02]  /*227d0*/  LEA R6, R6, R10, 0x3 ;  /* 0x0000000a06067211 */ /* 0x004fe400078e18ff */
[----:B---3--:R-:W-:-:S04]  /*227e0*/  SHF.L.U32 R7, R7, 0x1f, RZ ;  /* 0x0000001f07077819 */ /* 0x008fc800000006ff */
[----:B------:R-:W0:Y:S02]  /*227f0*/  SYNCS.PHASECHK.TRANS64.TRYWAIT P0, [R6+URZ+0x38840], R7 ;  /* 0x03884007060075a7 */ /* 0x000e24000800017f */
[----:B0-----:R-:W-:Y:S05]  /*22800*/  @!P0 BRA `(.L_x_725) ;  /* 0x0000004000d88947 */ /* 0x001fea0003800000 */
.L_x_837:
        /* <DEDUP_REMOVED lines=11> */
.L_x_726:
        /* <DEDUP_REMOVED lines=38> */
.L_x_723:
        /* <DEDUP_REMOVED lines=17> */
[----:B------:R-:W-:Y:S01]  /*22c30*/  UMOV UR15, 0x12f00000 ;  /* 0x12f00000000f7882 */ /* 0x000fe20000000000 */
[----:B------:R-:W-:Y:S01]  /*22c40*/  @P0 MOV R6, 0x10000 ;  /* 0x0001000000060802 */ /* 0x000fe20000000f00 */
        /* <DEDUP_REMOVED lines=28> */
[----:B--2---:R-:W-:-:S05]  /*22e10*/  VIADD R11, R11, 0x1 ;  /* 0x000000010b0b7836 */ /* 0x004fca0000000000 */
[----:B------:R-:W-:Y:S01]  /*22e20*/  LEA.HI R2, R11, R11, RZ, 0x1 ;  /* 0x0000000b0b027211 */ /* 0x000fe200078f08ff */
[----:B------:R0:W-:Y:S03]  /*22e30*/  STL [R1+0x34], R11 ;  /* 0x0000340b01007387 */ /* 0x0001e60000100800 */
[----:B------:R-:W-:-:S04]  /*22e40*/  LOP3.LUT R2, R2, 0xfffffffe, RZ, 0xc0, !PT ;  /* 0xfffffffe02027812 */ /* 0x000fc800078ec0ff */
[----:B------:R-:W-:-:S04]  /*22e50*/  IADD3 R2, R11, -R2, RZ ;  /* 0x800000020b027210 */ /* 0x000fc80007ffe0ff */
[----:B------:R-:W-:-:S04]  /*22e60*/  SHF.L.U32 R2, R2, 0x1f, RZ ;  /* 0x0000001f02027819 */ /* 0x000fc800000006ff */
[----:B------:R-:W1:Y:S02]  /*22e70*/  SYNCS.PHASECHK.TRANS64.TRYWAIT P0, [R7+URZ+0x38820], R2 ;  /* 0x03882002070075a7 */ /* 0x000e64000800017f */
[----:B01----:R-:W-:Y:S05]  /*22e80*/  @!P0 BRA `(.L_x_728) ;  /* 0x0000003c004c8947 */ /* 0x003fea0003800000 */
.L_x_838:
[----:B------:R-:W-:Y:S05]  /*22e90*/  BSYNC B0 ;  /* 0x0000000000007941 */ /* 0x000fea0003800000 */
.L_x_727:
[----:B0-----:R-:W2:Y:S01]  /*22ea0*/  LDL.LU R6, [R1+0x38] ;  /* 0x0000380001067983 */ /* 0x001ea20000300800 */
[----:B------:R-:W-:Y:S01]  /*22eb0*/  BSSY B0, `(.L_x_729) ;  /* 0x00001ce000007945 */ /* 0x000fe20003800000 */
[----:B--2---:R-:W-:-:S13]  /*22ec0*/  ISETP.GE.AND P0, PT, R6, 0x51, PT ;  /* 0x000000510600780c */ /* 0x004fda0003f06270 */
[----:B------:R-:W-:Y:S05]  /*22ed0*/  @!P0 BRA `(.L_x_730) ;  /* 0x0000001c002c8947 */ /* 0x000fea0003800000 */
[----:B------:R-:W2:Y:S01]  /*22ee0*/  LDL R6, [R1+0x28] ;  /* 0x0000280001067983 */ /* 0x000ea20000100800 */
[----:B------:R-:W-:Y:S01]  /*22ef0*/  MOV R2, 0x1 ;  /* 0x0000000100027802 */ /* 0x000fe20000000f00 */
[----:B------:R-:W-:Y:S01]  /*22f00*/  BSSY B1, `(.L_x_731) ;  /* 0x000009e000017945 */ /* 0x000fe20003800000 */
[----:B--2---:R-:W-:-:S05]  /*22f10*/  IMAD.MOV R13, RZ, RZ, -R6 ;  /* 0x000000ffff0d7224 */ /* 0x004fca00078e0a06 */
[----:B------:R-:W-:-:S05]  /*22f20*/  VIADDMNMX R13, R13, R2, 0xffffffff, !PT ;  /* 0xffffffff0d0d7446 */ /* 0x000fca0007800102 */
[C---:B------:R-:W-:Y:S01]  /*22f30*/  IMAD.IADD R2, R6.reuse, 0x1, R13 ;  /* 0x0000000106027824 */ /* 0x040fe200078e020d */
[----:B------:R-:W-:-:S04]  /*22f40*/  IADD3 R6, R6, -0x2, RZ ;  /* 0xfffffffe06067810 */ /* 0x000fc80007ffe0ff */
[----:B------:R-:W-:-:S04]  /*22f50*/  LOP3.LUT R2, R2, 0x1, RZ, 0xc0, !PT ;  /* 0x0000000102027812 */ /* 0x000fc800078ec0ff */
[----:B------:R-:W-:-:S13]  /*22f60*/  ISETP.NE.U32.AND P0, PT, R2, 0x1, PT ;  /* 0x000000010200780c */ /* 0x000fda0003f05070 */
[----:B------:R-:W-:Y:S05]  /*22f70*/  @P0 BRA `(.L_x_732) ;  /* 0x0000000800580947 */ /* 0x000fea0003800000 */
[----:B------:R-:W2:Y:S04]  /*22f80*/  LDL R7, [R1] ;  /* 0x0000000001077983 */ /* 0x000ea80000100800 */
[----:B------:R-:W3:Y:S01]  /*22f90*/  LDL R10, [R1+0x8] ;  /* 0x00000800010a7983 */ /* 0x000ee20000100800 */
[----:B------:R-:W-:Y:S01]  /*22fa0*/  BSSY B2, `(.L_x_733) ;  /* 0x000008f000027945 */ /* 0x000fe20003800000 */
[----:B--2---:R-:W-:-:S05]  /*22fb0*/  VIADD R7, R7, 0x1 ;  /* 0x0000000107077836 */ /* 0x004fca0000000000 */
[----:B------:R-:W-:-:S04]  /*22fc0*/  ISETP.NE.AND P0, PT, R7, 0x2, PT ;  /* 0x000000020700780c */ /* 0x000fc80003f05270 */
[----:B------:R-:W-:Y:S02]  /*22fd0*/  SEL R14, RZ, 0x1, P0 ;  /* 0x00000001ff0e7807 */ /* 0x000fe40000000000 */
[----:B------:R-:W-:Y:S02]  /*22fe0*/  SEL R7, R7, RZ, P0 ;  /* 0x000000ff07077207 */ /* 0x000fe40000000000 */
[----:B---3--:R-:W-:Y:S01]  /*22ff0*/  LOP3.LUT R14, R10, R14, RZ, 0x3c, !PT ;  /* 0x0000000e0a0e7212 */ /* 0x008fe200078e3cff */
[----:B------:R-:W-:Y:S06]  /*23000*/  @!P6 BRA `(.L_x_734) ;  /* 0x000000080020e947 */ /* 0x000fec0003800000 */
[----:B------:R-:W-:Y:S02]  /*23010*/  ISETP.NE.U32.AND P0, PT, R8, RZ, PT ;  /* 0x000000ff0800720c */ /* 0x000fe40003f05070 */
[----:B------:R-:W-:Y:S02]  /*23020*/  MOV R2, R5 ;  /* 0x0000000500027202 */ /* 0x000fe40000000f00 */
[----:B------:R-:W-:-:S13]  /*23030*/  ISETP.NE.AND.EX P0, PT, R9, RZ, PT, P0 ;  /* 0x000000ff0900720c */ /* 0x000fda0003f05300 */
[----:B------:R-:W-:Y:S05]  /*23040*/  @!P0 BRA `(.L_x_735) ;  /* 0x00000000004c8947 */ /* 0x000fea0003800000 */
[----:B------:R-:W0:Y:S01]  /*23050*/  LDC R17, c[0x0][0x41c] ;  /* 0x00010700ff117b82 */ /* 0x000e220000000800 */
[----:B------:R-:W-:Y:S01]  /*23060*/  IMAD.MOV.U32 R2, RZ, RZ, R6 ;  /* 0x000000ffff027224 */ /* 0x000fe200078e0006 */
[----:B------:R-:W-:Y:S01]  /*23070*/  ULDC.64 UR4, c[0x0][0x408] ;  /* 0x0001020000047ab9 */ /* 0x000fe20000000a00 */
[----:B------:R-:W-:Y:S01]  /*23080*/  ULDC.64 UR6, c[0x0][0x208] ;  /* 0x0000820000067ab9 */ /* 0x000fe20000000a00 */
[----:B0-----:R-:W-:-:S13]  /*23090*/  ISETP.NE.AND P0, PT, R17, 0x1, PT ;  /* 0x000000011100780c */ /* 0x001fda0003f05270 */
[----:B------:R-:W0:Y:S02]  /*230a0*/  @P0 LDC.64 R10, c[0x0][0x420] ;  /* 0x00010800ff0a0b82 */ /* 0x000e240000000a00 */
[----:B0-----:R-:W-:-:S05]  /*230b0*/  @P0 IMAD.HI.U32 R10, R6, R10, RZ ;  /* 0x0000000a060a0227 */ /* 0x001fca00078e00ff */
[----:B------:R-:W-:Y:S01]  /*230c0*/  @P0 SHF.R.U32.HI R2, RZ, R11, R10 ;  /* 0x0000000bff020219 */ /* 0x000fe2000001160a */
[----:B------:R-:W-:-:S03]  /*230d0*/  IMAD R10, R12, UR4, RZ ;  /* 0x000000040c0a7c24 */ /* 0x000fc6000f8e02ff */
[----:B------:R-:W-:Y:S01]  /*230e0*/  SHF.R.S32.HI R11, RZ, 0x1f, R2 ;  /* 0x0000001fff0b7819 */ /* 0x000fe20000011402 */
[----:B------:R-:W-:Y:S01]  /*230f0*/  IMAD R15, R0, UR5, R10 ;  /* 0x00000005000f7c24 */ /* 0x000fe2000f8e020a */
[----:B------:R-:W-:Y:S02]  /*23100*/  MOV R10, R2 ;  /* 0x00000002000a7202 */ /* 0x000fe40000000f00 */
[----:B------:R-:W-:-:S03]  /*23110*/  IADD3 R2, -R2, RZ, RZ ;  /* 0x000000ff02027210 */ /* 0x000fc60007ffe1ff */
[----:B------:R-:W-:-:S04]  /*23120*/  IMAD.WIDE.U32 R10, R0, UR4, R10 ;  /* 0x00000004000a7c25 */ /* 0x000fc8000f8e000a */
[----:B------:R-:W-:Y:S01]  /*23130*/  IMAD.IADD R15, R15, 0x1, R11 ;  /* 0x000000010f0f7824 */ /* 0x000fe200078e020b */
[----:B------:R-:W-:Y:S01]  /*23140*/  LEA R8, P0, R10, R8, 0x2 ;  /* 0x000000080a087211 */ /* 0x000fe200078010ff */
[----:B------:R-:W-:-:S03]  /*23150*/  IMAD R6, R17, R2, R6 ;  /* 0x0000000211067224 */ /* 0x000fc600078e0206 */
[----:B------:R-:W-:-:S05]  /*23160*/  LEA.HI.X R9, R10, R9, R15, 0x2, P0 ;  /* 0x000000090a097211 */ /* 0x000fca00000f140f */
[----:B------:R0:W5:Y:S04]  /*23170*/  LDG.E R2, desc[UR6][R8.64] ;  /* 0x0000000608027981 */ /* 0x000168000c1e1900 */
.L_x_735:
[----:B0-----:R-:W0:Y:S01]  /*23180*/  S2R R9, SR_CgaCtaId ;  /* 0x0000000000097919 */ /* 0x001e220000008800 */
[----:B------:R-:W-:-:S04]  /*23190*/  MOV R8, 0x400 ;  /* 0x0000040000087802 */ /* 0x000fc80000000f00 */
[----:B0-----:R-:W-:Y:S02]  /*231a0*/  LEA R8, R9, R8, 0x18 ;  /* 0x0000000809087211 */ /* 0x001fe400078ec0ff */
[----:B------:R-:W-:-:S03]  /*231b0*/  SHF.L.U32 R9, R14, 0x1f, RZ ;  /* 0x0000001f0e097819 */ /* 0x000fc600000006ff */
[----:B------:R-:W-:-:S04]  /*231c0*/  IMAD R8, R7, 0x8, R8 ;  /* 0x0000000807087824 */ /* 0x000fc800078e0208 */
[----:B------:R-:W0:Y:S02]  /*231d0*/  SYNCS.PHASECHK.TRANS64.TRYWAIT P0, [R8+URZ+0x38840], R9 ;  /* 0x03884009080075a7 */ /* 0x000e24000800017f */
[----:B0-----:R-:W-:Y:S05]  /*231e0*/  @!P0 BRA `(.L_x_736) ;  /* 0x0000003800948947 */ /* 0x001fea0003800000 */
.L_x_839:
        /* <DEDUP_REMOVED lines=11> */
.L_x_737:
[----:B------:R-:W2:Y:S04]  /*232a0*/  LDL R17, [R1+0x4] ;  /* 0x0000040001117983 */ /* 0x000ea80000100800 */
[----:B0-----:R-:W3:Y:S01]  /*232b0*/  LDL.LU R9, [R1+0x8] ;  /* 0x0000080001097983 */ /* 0x001ee20000300800 */
[----:B------:R-:W-:Y:S02]  /*232c0*/  MOV R11, 0x400 ;  /* 0x00000400000b7802 */ /* 0x000fe40000000f00 */
[----:B------:R-:W-:Y:S01]  /*232d0*/  R2UR UR9, R8 ;  /* 0x00000000080972ca */ /* 0x000fe200000e0000 */
[----:B------:R-:W4:Y:S01]  /*232e0*/  LDL R10, [R1] ;  /* 0x00000000010a7983 */ /* 0x000f220000100800 */
[----:B------:R-:W0:Y:S01]  /*232f0*/  S2R R15, SR_CgaCtaId ;  /* 0x00000000000f7919 */ /* 0x000e220000008800 */
[----:B------:R-:W-:Y:S01]  /*23300*/  R2UR UR11, R6 ;  /* 0x00000000060b72ca */ /* 0x000fe200000e0000 */
[----:B------:R-:W-:Y:S01]  /*23310*/  UIADD3 UR4, UP0, UR38, 0x370, URZ ;  /* 0x0000037026047890 */ /* 0x000fe2000ff1e03f */
[----:B------:R-:W-:-:S02]  /*23320*/  R2UR UR12, R4 ;  /* 0x00000000040c72ca */ /* 0x000fc400000e0000 */
[----:B-----5:R-:W-:-:S06]  /*23330*/  R2UR UR13, R2 ;  /* 0x00000000020d72ca */ /* 0x020fcc00000e0000 */
[----:B------:R-:W-:Y:S01]  /*23340*/  UIADD3 UR9, UR9, 0x38830, URZ ;  /* 0x0003883009097890 */ /* 0x000fe2000fffe03f */
[----:B0-----:R-:W-:-:S05]  /*23350*/  LEA R11, R15, R11, 0x18 ;  /* 0x0000000b0f0b7211 */ /* 0x001fca00078ec0ff */
[----:B------:R-:W-:-:S05]  /*23360*/  IMAD R8, R7, 0xa000, R11 ;  /* 0x0000a00007087824 */ /* 0x000fca00078e020b */
[----:B------:R-:W-:Y:S01]  /*23370*/  R2UR UR14, R8 ;  /* 0x00000000080e72ca */ /* 0x000fe200000e0000 */
[----:B------:R-:W-:Y:S01]  /*23380*/  UMOV UR10, URZ ;  /* 0x0000003f000a7c82 */ /* 0x000fe20008000000 */
[----:B------:R-:W-:Y:S01]  /*23390*/  UMOV UR6, 0x0 ;  /* 0x0000000000067882 */ /* 0x000fe20000000000 */
[----:B------:R-:W-:Y:S01]  /*233a0*/  UMOV UR7, 0x14f00000 ;  /* 0x14f0000000077882 */ /* 0x000fe20000000000 */
[----:B------:R-:W-:-:S09]  /*233b0*/  UMOV UR17, 0x40 ;  /* 0x0000004000117882 */ /* 0x000fd20000000000 */
[----:B------:R-:W-:Y:S02]  /*233c0*/  UIADD3 UR8, UR14, 0x24400, URZ ;  /* 0x000244000e087890 */ /* 0x000fe4000fffe03f */
[----:B------:R-:W-:Y:S02]  /*233d0*/  UIADD3 UR15, UR14, 0x26c00, URZ ;  /* 0x00026c000e0f7890 */ /* 0x000fe4000fffe03f */
[----:B------:R-:W-:Y:S02]  /*233e0*/  UIADD3 UR16, UR14, 0x29400, URZ ;  /* 0x000294000e107890 */ /* 0x000fe4000fffe03f */
[----:B------:R-:W-:Y:S01]  /*233f0*/  UIADD3 UR14, UR14, 0x2bc00, URZ ;  /* 0x0002bc000e0e7890 */ /* 0x000fe2000fffe03f */
        /* <DEDUP_REMOVED lines=9> */
[----:B------:R0:W-:Y:S01]  /*23490*/  UTMALDG.4D [UR8], [UR4], desc[UR6] ;  /* 0x00000608040075b4 */ /* 0x0001e20008019000 */
[----:B------:R-:W-:Y:S01]  /*234a0*/  UMOV UR15, 0xc0 ;  /* 0x000000c0000f7882 */ /* 0x000fe20000000000 */
        /* <DEDUP_REMOVED lines=8> */
.L_x_840:
[----:B------:R-:W1:Y:S01]  /*23530*/  S2R R10, SR_TID.X ;  /* 0x00000000000a7919 */ /* 0x000e620000002100 */
[----:B------:R-:W-:-:S04]  /*23540*/  UPRMT UR4, UR37, 0x9910, URZ ;  /* 0x0000991025047896 */ /* 0x000fc8000800003f */
[----:B------:R-:W-:Y:S01]  /*23550*/  UISETP.NE.AND UP0, UPT, UR4, 0x2, UPT ;  /* 0x000000020400788c */ /* 0x000fe2000bf05270 */
[----:B-1----:R-:W-:-:S04]  /*23560*/  LOP3.LUT R10, R10, 0x7f, RZ, 0xc0, !PT ;  /* 0x0000007f0a0a7812 */ /* 0x002fc800078ec0ff */
[----:B------:R-:W-:-:S13]  /*23570*/  ISETP.NE.AND P0, PT, R10, RZ, PT ;  /* 0x000000ff0a00720c */ /* 0x000fda0003f05270 */
[----:B0-----:R-:W-:-:S04]  /*23580*/  @!P0 MOV R9, 0xa000 ;  /* 0x0000a00000098802 */ /* 0x001fc80000000f00 */
[----:B------:R0:W-:Y:S01]  /*23590*/  @!P0 SYNCS.ARRIVE.TRANS64 RZ, [R8+URZ+0x38850], R9 ;  /* 0x0388500908ff89a7 */ /* 0x0001e2000800003f */
[----:B------:R-:W-:-:S13]  /*235a0*/  PLOP3.LUT P0, PT, PT, PT, UP0, 0x40, 0x0 ;  /* 0x000000000000781c */ /* 0x000fda0003f0e808 */
[----:B0-----:R-:W-:Y:S05]  /*235b0*/  @!P0 BRA `(.L_x_739) ;  /* 0x0000000000048947 */ /* 0x001fea0003800000 */
[----:B------:R-:W-:Y:S01]  /*235c0*/  BPT.TRAP 0x1 ;  /* 0x000000040000795c */ /* 0x000fe20000300000 */
.L_x_739:
[----:B------:R-:W2:Y:S02]  /*235d0*/  LDL R9, [R1+0x18] ;  /* 0x0000180001097983 */ /* 0x000ea40000100800 */
[----:B--2---:R-:W-:-:S13]  /*235e0*/  LOP3.LUT P0, RZ, R9, 0x40, RZ, 0xc0, !PT ;  /* 0x0000004009ff7812 */ /* 0x004fda000780c0ff */
[----:B------:R-:W-:Y:S05]  /*235f0*/  @P0 BRA `(.L_x_740) ;  /* 0x0000000000040947 */ /* 0x000fea0003800000 */
[----:B------:R-:W-:Y:S01]  /*23600*/  BPT.TRAP 0x1 ;  /* 0x000000040000795c */ /* 0x000fe20000300000 */
.L_x_740:
[----:B------:R-:W2:Y:S01]  /*23610*/  LDL.LU R17, [R1+0xc] ;  /* 0x00000c0001117983 */ /* 0x000ea20000300800 */
[----:B------:R-:W-:-:S03]  /*23620*/  MOV R11, 0x400 ;  /* 0x00000400000b7802 */ /* 0x000fc60000000f00 */
[----:B------:R-:W3:Y:S04]  /*23630*/  LDL.LU R9, [R1] ;  /* 0x0000000001097983 */ /* 0x000ee80000300800 */
        /* <DEDUP_REMOVED lines=37> */
.L_x_734:
[----:B------:R-:W-:Y:S05]  /*23890*/  BSYNC B2 ;  /* 0x0000000000027941 */ /* 0x000fea0003800000 */
.L_x_733:
[----:B------:R-:W2:Y:S04]  /*238a0*/  LDL.LU R2, [R1+0x28] ;  /* 0x0000280001027983 */ /* 0x000ea80000300800 */
[----:B------:R0:W-:Y:S04]  /*238b0*/  STL [R1], R7 ;  /* 0x0000000701007387 */ /* 0x0001e80000100800 */
[----:B------:R0:W-:Y:S02]  /*238c0*/  STL [R1+0x8], R14 ;  /* 0x0000080e01007387 */ /* 0x0001e40000100800 */
[----:B0-2---:R-:W-:-:S07]  /*238d0*/  IADD3 R6, R2, -0x3, RZ ;  /* 0xfffffffd02067810 */ /* 0x005fce0007ffe0ff */
.L_x_732:
[----:B------:R-:W-:Y:S05]  /*238e0*/  BSYNC B1 ;  /* 0x0000000000017941 */ /* 0x000fea0003800000 */
.L_x_731:
[----:B------:R-:W-:-:S05]  /*238f0*/  IMAD.MOV R2, RZ, RZ, -R13 ;  /* 0x000000ffff027224 */ /* 0x000fca00078e0a0d */
[----:B------:R-:W-:-:S13]  /*23900*/  ISETP.NE.AND P0, PT, R3, R2, PT ;  /* 0x000000020300720c */ /* 0x000fda0003f05270 */
[----:B------:R-:W-:Y:S05]  /*23910*/  @!P0 BRA `(.L_x_730) ;  /* 0x00000010009c8947 */ /* 0x000fea0003800000 */
[----:B------:R-:W-:-:S07]  /*23920*/  MOV R10, R5 ;  /* 0x00000005000a7202 */ /* 0x000fce0000000f00 */
.L_x_757:
        /* <DEDUP_REMOVED lines=11> */
[----:B------:R-:W-:Y:S02]  /*239e0*/  MOV R9, R6 ;  /* 0x0000000600097202 */ /* 0x000fe40000000f00 */
        /* <DEDUP_REMOVED lines=10> */
[----:B------:R-:W-:-:S04]  /*23a90*/  @P0 SHF.R.U32.HI R2, RZ, R3, R9 ;  /* 0x00000003ff020219 */ /* 0x000fc80000011609 */
[----:B------:R-:W-:Y:S02]  /*23aa0*/  IADD3 R9, -R2, RZ, RZ ;  /* 0x000000ff02097210 */ /* 0x000fe40007ffe1ff */
[----:B------:R-:W-:-:S03]  /*23ab0*/  SHF.R.S32.HI R3, RZ, 0x1f, R2 ;  /* 0x0000001fff037819 */ /* 0x000fc60000011402 */
[----:B------:R-:W-:Y:S02]  /*23ac0*/  IMAD R9, R10, R9, R6 ;  /* 0x000000090a097224 */ /* 0x000fe400078e0206 */
[----:B------:R-:W-:Y:S02]  /*23ad0*/  IMAD R10, R12, UR6, RZ ;  /* 0x000000060c0a7c24 */ /* 0x000fe4000f8e02ff */
[----:B------:R-:W-:-:S04]  /*23ae0*/  IMAD.WIDE.U32 R2, R0, UR6, R2 ;  /* 0x0000000600027c25 */ /* 0x000fc8000f8e0002 */
[----:B------:R-:W-:-:S04]  /*23af0*/  IMAD R10, R0, UR7, R10 ;  /* 0x00000007000a7c24 */ /* 0x000fc8000f8e020a */
[----:B------:R-:W-:Y:S01]  /*23b00*/  IMAD.IADD R3, R10, 0x1, R3 ;  /* 0x000000010a037824 */ /* 0x000fe200078e0203 */
[----:B------:R-:W-:-:S04]  /*23b10*/  LEA R10, P0, R2, UR4, 0x2 ;  /* 0x00000004020a7c11 */ /* 0x000fc8000f8010ff */
[----:B------:R-:W-:-:S05]  /*23b20*/  LEA.HI.X R11, R2, UR5, R3, 0x2, P0 ;  /* 0x00000005020b7c11 */ /* 0x000fca00080f1403 */
[----:B------:R0:W5:Y:S04]  /*23b30*/  LDG.E R10, desc[UR8][R10.64] ;  /* 0x000000080a0a7981 */ /* 0x000168000c1e1900 */
.L_x_743:
[----:B------:R-:W1:Y:S01]  /*23b40*/  S2R R3, SR_CgaCtaId ;  /* 0x0000000000037919 */ /* 0x000e620000008800 */
[----:B------:R-:W-:-:S04]  /*23b50*/  MOV R2, 0x400 ;  /* 0x0000040000027802 */ /* 0x000fc80000000f00 */
[----:B-1----:R-:W-:Y:S02]  /*23b60*/  LEA R2, R3, R2, 0x18 ;  /* 0x0000000203027211 */ /* 0x002fe400078ec0ff */
[----:B------:R-:W-:Y:S02]  /*23b70*/  SHF.L.U32 R3, R8, 0x1f, RZ ;  /* 0x0000001f08037819 */ /* 0x000fe400000006ff */
[----:B------:R-:W-:-:S04]  /*23b80*/  LEA R2, R7, R2, 0x3 ;  /* 0x0000000207027211 */ /* 0x000fc800078e18ff */
[----:B------:R-:W1:Y:S02]  /*23b90*/  SYNCS.PHASECHK.TRANS64.TRYWAIT P0, [R2+URZ+0x38840], R3 ;  /* 0x03884003020075a7 */ /* 0x000e64000800017f */
[----:B-1----:R-:W-:Y:S05]  /*23ba0*/  @!P0 BRA `(.L_x_744) ;  /* 0x00000030004c8947 */ /* 0x002fea0003800000 */
.L_x_841:
        /* <DEDUP_REMOVED lines=11> */
.L_x_745:
[----:B------:R-:W2:Y:S04]  /*23c60*/  LDL R15, [R1+0x4] ;  /* 0x00000400010f7983 */ /* 0x000ea80000100800 */
[----:B-1----:R-:W3:Y:S01]  /*23c70*/  LDL.LU R3, [R1+0x8] ;  /* 0x0000080001037983 */ /* 0x002ee20000300800 */
        /* <DEDUP_REMOVED lines=39> */
.L_x_842:
[----:B------:R-:W1:Y:S01]  /*23ef0*/  S2R R11, SR_TID.X ;  /* 0x00000000000b7919 */ /* 0x000e620000002100 */
[----:B------:R-:W-:-:S04]  /*23f00*/  UPRMT UR4, UR37, 0x9910, URZ ;  /* 0x0000991025047896 */ /* 0x000fc8000800003f */
[----:B------:R-:W-:Y:S01]  /*23f10*/  UISETP.NE.AND UP0, UPT, UR4, 0x2, UPT ;  /* 0x000000020400788c */ /* 0x000fe2000bf05270 */
[----:B-1----:R-:W-:-:S04]  /*23f20*/  LOP3.LUT R11, R11, 0x7f, RZ, 0xc0, !PT ;  /* 0x0000007f0b0b7812 */ /* 0x002fc800078ec0ff */
[----:B------:R-:W-:-:S13]  /*23f30*/  ISETP.NE.AND P0, PT, R11, RZ, PT ;  /* 0x000000ff0b00720c */ /* 0x000fda0003f05270 */
[----:B0-----:R-:W-:-:S04]  /*23f40*/  @!P0 IMAD.MOV.U32 R3, RZ, RZ, 0xa000 ;  /* 0x0000a000ff038424 */ /* 0x001fc800078e00ff */
[----:B------:R0:W-:Y:S01]  /*23f50*/  @!P0 SYNCS.ARRIVE.TRANS64 RZ, [R2+URZ+0x38850], R3 ;  /* 0x0388500302ff89a7 */ /* 0x0001e2000800003f */
[----:B------:R-:W-:-:S13]  /*23f60*/  PLOP3.LUT P0, PT, PT, PT, UP0, 0x40, 0x0 ;  /* 0x000000000000781c */ /* 0x000fda0003f0e808 */
[----:B0-----:R-:W-:Y:S05]  /*23f70*/  @!P0 BRA `(.L_x_747) ;  /* 0x0000000000048947 */ /* 0x001fea0003800000 */
[----:B------:R-:W-:Y:S01]  /*23f80*/  BPT.TRAP 0x1 ;  /* 0x000000040000795c */ /* 0x000fe20000300000 */
.L_x_747:
[----:B------:R-:W2:Y:S02]  /*23f90*/  LDL R3, [R1+0x18] ;  /* 0x0000180001037983 */ /* 0x000ea40000100800 */
[----:B--2---:R-:W-:-:S13]  /*23fa0*/  LOP3.LUT P0, RZ, R3, 0x40, RZ, 0xc0, !PT ;  /* 0x0000004003ff7812 */ /* 0x004fda000780c0ff */
[----:B------:R-:W-:Y:S05]  /*23fb0*/  @P0 BRA `(.L_x_748) ;  /* 0x0000000000040947 */ /* 0x000fea0003800000 */
[----:B------:R-:W-:Y:S01]  /*23fc0*/  BPT.TRAP 0x1 ;  /* 0x000000040000795c */ /* 0x000fe20000300000 */
.L_x_748:
        /* <DEDUP_REMOVED lines=16> */
[----:B------:R-:W-:Y:S02]  /*240d0*/  MOV R5, R10 ;  /* 0x0000000a00057202 */ /* 0x000fe40000000f00 */
        /* <DEDUP_REMOVED lines=23> */
.L_x_742:
[----:B------:R-:W-:Y:S05]  /*24250*/  BSYNC B1 ;  /* 0x0000000000017941 */ /* 0x000fea0003800000 */
.L_x_741:
        /* <DEDUP_REMOVED lines=10> */
[----:B------:R-:W-:Y:S02]  /*24300*/  IADD3 R9, R6, -0x1, RZ ;  /* 0xffffffff06097810 */ /* 0x000fe40007ffe0ff */
        /* <DEDUP_REMOVED lines=21> */
.L_x_751:
[----:B------:R-:W2:Y:S01]  /*24460*/  S2R R3, SR_CgaCtaId ;  /* 0x0000000000037919 */ /* 0x000ea20000008800 */
[----:B------:R-:W-:-:S04]  /*24470*/  MOV R2, 0x400 ;  /* 0x0000040000027802 */ /* 0x000fc80000000f00 */
[----:B--2---:R-:W-:Y:S02]  /*24480*/  LEA R2, R3, R2, 0x18 ;  /* 0x0000000203027211 */ /* 0x004fe400078ec0ff */
[----:B------:R-:W-:Y:S02]  /*24490*/  SHF.L.U32 R3, R13, 0x1f, RZ ;  /* 0x0000001f0d037819 */ /* 0x000fe400000006ff */
[----:B------:R-:W-:-:S04]  /*244a0*/  LEA R2, R14, R2, 0x3 ;  /* 0x000000020e027211 */ /* 0x000fc800078e18ff */
[----:B------:R-:W2:Y:S02]  /*244b0*/  SYNCS.PHASECHK.TRANS64.TRYWAIT P0, [R2+URZ+0x38840], R3 ;  /* 0x03884003020075a7 */ /* 0x000ea4000800017f */
[----:B--2---:R-:W-:Y:S05]  /*244c0*/  @!P0 BRA `(.L_x_752) ;  /* 0x00000028002c8947 */ /* 0x004fea0003800000 */
.L_x_843:
        /* <DEDUP_REMOVED lines=11> */
.L_x_753:
[----:B0-----:R-:W3:Y:S04]  /*24580*/  LDL R14, [R1] ;  /* 0x00000000010e7983 */ /* 0x001ee80000100800 */
[----:B------:R-:W4:Y:S01]  /*24590*/  LDL R13, [R1+0x4] ;  /* 0x00000400010d7983 */ /* 0x000f220000100800 */
[----:B--2---:R-:W-:Y:S01]  /*245a0*/  MOV R3, 0x400 ;  /* 0x0000040000037802 */ /* 0x004fe20000000f00 */
[----:B------:R-:W-:Y:S01]  /*245b0*/  UIADD3 UR4, UP0, UR38, 0x370, URZ ;  /* 0x0000037026047890 */ /* 0x000fe2000ff1e03f */
[----:B------:R-:W-:Y:S01]  /*245c0*/  R2UR UR9, R2 ;  /* 0x00000000020972ca */ /* 0x000fe200000e0000 */
[----:B------:R-:W0:Y:S01]  /*245d0*/  S2R R11, SR_CgaCtaId ;  /* 0x00000000000b7919 */ /* 0x000e220000008800 */
[----:B------:R-:W-:Y:S01]  /*245e0*/  R2UR UR11, R9 ;  /* 0x00000000090b72ca */ /* 0x000fe200000e0000 */
[----:B------:R-:W-:Y:S01]  /*245f0*/  UMOV UR10, URZ ;  /* 0x0000003f000a7c82 */ /* 0x000fe20008000000 */
[----:B------:R-:W-:Y:S01]  /*24600*/  R2UR UR12, R4 ;  /* 0x00000000040c72ca */ /* 0x000fe200000e0000 */
[----:B------:R-:W-:Y:S01]  /*24610*/  UMOV UR6, 0x0 ;  /* 0x0000000000067882 */ /* 0x000fe20000000000 */
[----:B-----5:R-:W-:Y:S01]  /*24620*/  R2UR UR13, R10 ;  /* 0x000000000a0d72ca */ /* 0x020fe200000e0000 */
[----:B------:R-:W-:Y:S01]  /*24630*/  UMOV UR7, 0x14f00000 ;  /* 0x14f0000000077882 */ /* 0x000fe20000000000 */
[----:B------:R-:W-:Y:S01]  /*24640*/  UMOV UR17, 0x40 ;  /* 0x0000004000117882 */ /* 0x000fe20000000000 */
[----:B------:R-:W-:Y:S01]  /*24650*/  UMOV UR18, 0x80 ;  /* 0x0000008000127882 */ /* 0x000fe20000000000 */
[----:B------:R-:W-:-:S03]  /*24660*/  SHF.L.U32 R8, R8, 0x1f, RZ ;  /* 0x0000001f08087819 */ /* 0x000fc600000006ff */
[----:B------:R-:W-:Y:S01]  /*24670*/  UIADD3 UR9, UR9, 0x38830, URZ ;  /* 0x0003883009097890 */ /* 0x000fe2000fffe03f */
[----:B0-----:R-:W-:-:S05]  /*24680*/  LEA R3, R11, R3, 0x18 ;  /* 0x000000030b037211 */ /* 0x001fca00078ec0ff */
[----:B---3--:R-:W-:Y:S01]  /*24690*/  IMAD R2, R14, 0xa000, R3 ;  /* 0x0000a0000e027824 */ /* 0x008fe200078e0203 */
[----:B----4-:R-:W-:-:S04]  /*246a0*/  R2UR UR5, R13 ;  /* 0x000000000d0572ca */ /* 0x010fc800000e0000 */
[----:B------:R-:W-:Y:S02]  /*246b0*/  R2UR UR14, R2 ;  /* 0x00000000020e72ca */ /* 0x000fe400000e0000 */
[----:B------:R-:W-:-:S07]  /*246c0*/  LEA R2, R7, R3, 0x3 ;  /* 0x0000000307027211 */ /* 0x000fce00078e18ff */
[----:B------:R-:W-:-:S04]  /*246d0*/  UIMAD UR11, UR11, 0x50, UR5 ;  /* 0x000000500b0b78a4 */ /* 0x000fc8000f8e0205 */
[----:B------:R-:W-:Y:S02]  /*246e0*/  UIADD3 UR8, UR14, 0x24400, URZ ;  /* 0x000244000e087890 */ /* 0x000fe4000fffe03f */
        /* <DEDUP_REMOVED lines=17> */
.L_x_844:
[----:B------:R-:W1:Y:S01]  /*24800*/  S2R R3, SR_TID.X ;  /* 0x0000000000037919 */ /* 0x000e620000002100 */
[----:B------:R-:W-:-:S04]  /*24810*/  UPRMT UR4, UR37, 0x9910, URZ ;  /* 0x0000991025047896 */ /* 0x000fc8000800003f */
[----:B------:R-:W-:Y:S01]  /*24820*/  UISETP.NE.AND UP0, UPT, UR4, 0x2, UPT ;  /* 0x000000020400788c */ /* 0x000fe2000bf05270 */
[----:B-1----:R-:W-:-:S04]  /*24830*/  LOP3.LUT R3, R3, 0x7f, RZ, 0xc0, !PT ;  /* 0x0000007f03037812 */ /* 0x002fc800078ec0ff */
[----:B------:R-:W-:-:S13]  /*24840*/  ISETP.NE.AND P0, PT, R3, RZ, PT ;  /* 0x000000ff0300720c */ /* 0x000fda0003f05270 */
[----:B------:R-:W-:-:S04]  /*24850*/  @!P0 IMAD.MOV.U32 R3, RZ, RZ, 0xa000 ;  /* 0x0000a000ff038424 */ /* 0x000fc800078e00ff */
[----:B------:R1:W-:Y:S01]  /*24860*/  @!P0 SYNCS.ARRIVE.TRANS64 RZ, [R2+URZ+0x38850], R3 ;  /* 0x0388500302ff89a7 */ /* 0x0003e2000800003f */
[----:B------:R-:W-:-:S13]  /*24870*/  PLOP3.LUT P0, PT, PT, PT, UP0, 0x40, 0x0 ;  /* 0x000000000000781c */ /* 0x000fda0003f0e808 */
[----:B-1----:R-:W-:Y:S05]  /*24880*/  @!P0 BRA `(.L_x_755) ;  /* 0x0000000000048947 */ /* 0x002fea0003800000 */
[----:B------:R-:W-:Y:S01]  /*24890*/  BPT.TRAP 0x1 ;  /* 0x000000040000795c */ /* 0x000fe20000300000 */
.L_x_755:
[----:B------:R-:W2:Y:S02]  /*248a0*/  LDL R3, [R1+0x18] ;  /* 0x0000180001037983 */ /* 0x000ea40000100800 */
[----:B--2---:R-:W-:-:S13]  /*248b0*/  LOP3.LUT P0, RZ, R3, 0x40, RZ, 0xc0, !PT ;  /* 0x0000004003ff7812 */ /* 0x004fda000780c0ff */
[----:B------:R-:W-:Y:S05]  /*248c0*/  @P0 BRA `(.L_x_756) ;  /* 0x0000000000040947 */ /* 0x000fea0003800000 */
[----:B------:R-:W-:Y:S01]  /*248d0*/  BPT.TRAP 0x1 ;  /* 0x000000040000795c */ /* 0x000fe20000300000 */
.L_x_756:
[----:B------:R-:W2:Y:S01]  /*248e0*/  LDL.LU R13, [R1+0xc] ;  /* 0x00000c00010d7983 */ /* 0x000ea20000300800 */
[----:B0-----:R-:W-:-:S03]  /*248f0*/  MOV R8, 0x400 ;  /* 0x0000040000087802 */ /* 0x001fc60000000f00 */
[----:B------:R-:W3:Y:S01]  /*24900*/  LDL R3, [R1+0x4] ;  /* 0x0000040001037983 */ /* 0x000ee20000100800 */
        /* <DEDUP_REMOVED lines=18> */
[----:B------:R-:W-:Y:S02]  /*24a30*/  MOV R5, R10 ;  /* 0x0000000a00057202 */ /* 0x000fe40000000f00 */
[----:B--2---:R-:W-:-:S02]  /*24a40*/  R2UR UR11, R13 ;  /* 0x000000000d0b72ca */ /* 0x004fc400000e0000 */
        /* <DEDUP_REMOVED lines=16> */
.L_x_750:
[----:B------:R-:W-:Y:S05]  /*24b50*/  BSYNC B1 ;  /* 0x0000000000017941 */ /* 0x000fea0003800000 */
.L_x_749:
[C---:B------:R-:W-:Y:S01]  /*24b60*/  ISETP.GT.AND P0, PT, R6.reuse, 0x1, PT ;  /* 0x000000010600780c */ /* 0x040fe20003f04270 */
[----:B------:R-:W-:-:S12]  /*24b70*/  VIADD R6, R6, 0xfffffffe ;  /* 0xfffffffe06067836 */ /* 0x000fd80000000000 */
[----:B------:R-:W-:Y:S05]  /*24b80*/  @P0 BRA `(.L_x_757) ;  /* 0xffffffec00680947 */ /* 0x000fea000383ffff */
.L_x_730:
[----:B------:R-:W-:Y:S05]  /*24b90*/  BSYNC B0 ;  /* 0x0000000000007941 */ /* 0x000fea0003800000 */
.L_x_729:
        /* <DEDUP_REMOVED lines=9> */
[----:B------:R-:W-:Y:S01]  /*24c30*/  ULDC.64 UR6, c[0x0][0x208] ;  /* 0x0000820000067ab9 */ /* 0x000fe20000000a00 */
[----:B-1----:R-:W-:-:S06]  /*24c40*/  ISETP.EQ.U32.AND P0, PT, R0, R7, PT ;  /* 0x000000070000720c */ /* 0x002fcc0003f02070 */
[----:B------:R-:W2:Y:S07]  /*24c50*/  POPC R7, UR4 ;  /* 0x0000000400077d09 */ /* 0x000eae0008000000 */
[----:B--2---:R-:W2:Y:S01]  /*24c60*/  @P0 ATOMG.E.ADD.STRONG.GPU PT, R3, desc[UR6][R2.64], R7 ;  /* 0x00000007020309a8 */ /* 0x004ea200081ee1c6 */
[----:B------:R-:W1:Y:S02]  /*24c70*/  S2R R6, SR_LTMASK ;  /* 0x0000000000067919 */ /* 0x000e640000003900 */
[----:B-1----:R-:W-:-:S04]  /*24c80*/  LOP3.LUT R6, R6, UR4, RZ, 0xc0, !PT ;  /* 0x0000000406067c12 */ /* 0x002fc8000f8ec0ff */
[----:B------:R-:W1:Y:S01]  /*24c90*/  POPC R9, R6 ;  /* 0x0000000600097309 */ /* 0x000e620000000000 */
[----:B--2---:R-:W1:Y:S02]  /*24ca0*/  SHFL.IDX PT, R0, R3, R0, 0x1f ;  /* 0x00001f0003007589 */ /* 0x004e6400000e0000 */
[----:B-1----:R-:W-:-:S07]  /*24cb0*/  IADD3 R16, R0, UR36, R9 ;  /* 0x0000002400107c10 */ /* 0x002fce000fffe009 */
.L_x_759:
[----:B------:R-:W-:Y:S05]  /*24cc0*/  BSYNC B0 ;  /* 0x0000000000007941 */ /* 0x000fea0003800000 */
.L_x_758:
[----:B------:R-:W-:Y:S04]  /*24cd0*/  BSSY B0, `(.L_x_760) ;  /* 0x000003f000007945 */ /* 0x000fe80003800000 */
[----:B------:R-:W-:Y:S05]  /*24ce0*/  @!P6 BRA `(.L_x_761) ;  /* 0x0000000000f4e947 */ /* 0x000fea0003800000 */
[----:B------:R-:W2:Y:S01]  /*24cf0*/  LDL R2, [R1] ;  /* 0x0000000001027983 */ /* 0x000ea20000100800 */
[----:B------:R-:W-:-:S03]  /*24d00*/  MOV R3, 0x400 ;  /* 0x0000040000037802 */ /* 0x000fc60000000f00 */
[----:B------:R-:W3:Y:S01]  /*24d10*/  LDL R0, [R1+0x8] ;  /* 0x0000080001007983 */ /* 0x000ee20000100800 */
[----:B------:R-:W1:Y:S02]  /*24d20*/  S2R R6, SR_CgaCtaId ;  /* 0x0000000000067919 */ /* 0x000e640000008800 */
[----:B-1----:R-:W-:-:S04]  /*24d30*/  LEA R3, R6, R3, 0x18 ;  /* 0x0000000306037211 */ /* 0x002fc800078ec0ff */
[----:B--2---:R-:W-:Y:S02]  /*24d40*/  LEA R3, R2, R3, 0x3 ;  /* 0x0000000302037211 */ /* 0x004fe400078e18ff */
[----:B---3--:R-:W-:-:S04]  /*24d50*/  SHF.L.U32 R0, R0, 0x1f, RZ ;  /* 0x0000001f00007819 */ /* 0x008fc800000006ff */
[----:B------:R-:W1:Y:S02]  /*24d60*/  SYNCS.PHASECHK.TRANS64.TRYWAIT P0, [R3+URZ+0x38860], R0 ;  /* 0x03886000030075a7 */ /* 0x000e64000800017f */
[----:B-1----:R-:W-:Y:S05]  /*24d70*/  @!P0 BRA `(.L_x_762) ;  /* 0x0000002000288947 */ /* 0x002fea0003800000 */
.L_x_845:
[----:B------:R-:W2:Y:S01]  /*24d80*/  S2R R2, SR_TID.X ;  /* 0x0000000000027919 */ /* 0x000ea20000002100 */
[----:B------:R-:W-:-:S04]  /*24d90*/  UPRMT UR4, UR37, 0x9910, URZ ;  /* 0x0000991025047896 */ /* 0x000fc8000800003f */
[----:B------:R-:W-:Y:S01]  /*24da0*/  UISETP.NE.AND UP0, UPT, UR4, 0x2, UPT ;  /* 0x000000020400788c */ /* 0x000fe2000bf05270 */
[----:B--2---:R-:W-:-:S04]  /*24db0*/  LOP3.LUT R2, R2, 0x7f, RZ, 0xc0, !PT ;  /* 0x0000007f02027812 */ /* 0x004fc800078ec0ff */
[----:B------:R-:W-:-:S13]  /*24dc0*/  ISETP.NE.AND P0, PT, R2, RZ, PT ;  /* 0x000000ff0200720c */ /* 0x000fda0003f05270 */
[----:B-1----:R-:W-:-:S04]  /*24dd0*/  @!P0 IMAD.MOV.U32 R0, RZ, RZ, 0xa000 ;  /* 0x0000a000ff008424 */ /* 0x002fc800078e00ff */
[----:B------:R1:W-:Y:S01]  /*24de0*/  @!P0 SYNCS.ARRIVE.TRANS64 RZ, [R3+URZ+0x38850], R0 ;  /* 0x0388500003ff89a7 */ /* 0x0003e2000800003f */
[----:B------:R-:W-:-:S13]  /*24df0*/  PLOP3.LUT P0, PT, PT, PT, UP0, 0x40, 0x0 ;  /* 0x000000000000781c */ /* 0x000fda0003f0e808 */
[----:B-1----:R-:W-:Y:S05]  /*24e00*/  @!P0 BRA `(.L_x_763) ;  /* 0x0000000000048947 */ /* 0x002fea0003800000 */
[----:B------:R-:W-:Y:S01]  /*24e10*/  BPT.TRAP 0x1 ;  /* 0x000000040000795c */ /* 0x000fe20000300000 */
.L_x_763:
[----:B------:R-:W2:Y:S02]  /*24e20*/  LDL R0, [R1+0x18] ;  /* 0x0000180001007983 */ /* 0x000ea40000100800 */
[----:B--2---:R-:W-:-:S13]  /*24e30*/  LOP3.LUT P0, RZ, R0, 0x40, RZ, 0xc0, !PT ;  /* 0x0000004000ff7812 */ /* 0x004fda000780c0ff */
[----:B------:R-:W-:Y:S05]  /*24e40*/  @P0 BRA `(.L_x_764) ;  /* 0x0000000000040947 */ /* 0x000fea0003800000 */
[----:B------:R-:W-:Y:S01]  /*24e50*/  BPT.TRAP 0x1 ;  /* 0x000000040000795c */ /* 0x000fe20000300000 */
.L_x_764:
[----:B------:R-:W2:Y:S01]  /*24e60*/  LDL R0, [R1] ;  /* 0x0000000001007983 */ /* 0x000ea20000100800 */
        /* <DEDUP_REMOVED lines=37> */
.L_x_761:
[----:B------:R-:W-:Y:S05]  /*250c0*/  BSYNC B0 ;  /* 0x0000000000007941 */ /* 0x000fea0003800000 */
.L_x_760:
[----:B------:R-:W2:Y:S04]  /*250d0*/  LDL.LU R0, [R1] ;  /* 0x0000000001007983 */ /* 0x000ea80000300800 */
[----:B------:R-:W3:Y:S01]  /*250e0*/  LDL.LU R3, [R1+0x8] ;  /* 0x0000080001037983 */ /* 0x000ee20000300800 */
[----:B--2---:R-:W-:-:S04]  /*250f0*/  IADD3 R0, R0, 0x1, RZ ;  /* 0x0000000100007810 */ /* 0x004fc80007ffe0ff */
[----:B------:R-:W-:-:S04]  /*25100*/  ISETP.NE.AND P0, PT, R0, 0x2, PT ;  /* 0x000000020000780c */ /* 0x000fc80003f05270 */
[----:B------:R-:W-:Y:S02]  /*25110*/  SEL R2, RZ, 0x1, P0 ;  /* 0x00000001ff027807 */ /* 0x000fe40000000000 */
[----:B------:R-:W-:Y:S02]  /*25120*/  SEL R0, R0, RZ, P0 ;  /* 0x000000ff00007207 */ /* 0x000fe40000000000 */
[----:B---3--:R-:W-:-:S05]  /*25130*/  LOP3.LUT R3, R3, R2, RZ, 0x3c, !PT ;  /* 0x0000000203037212 */ /* 0x008fca00078e3cff */
[----:B------:R1:W-:Y:S04]  /*25140*/  STL [R1+0x8], R3 ;  /* 0x0000080301007387 */ /* 0x0003e80000100800 */
[----:B------:R1:W-:Y:S02]  /*25150*/  STL [R1], R0 ;  /* 0x0000000001007387 */ /* 0x0003e40000100800 */
.L_x_713:
[----:B------:R-:W-:Y:S05]  /*25160*/  BSYNC B6 ;  /* 0x0000000000067941 */ /* 0x000fea0003800000 */
.L_x_711:
[----:B------:R-:W-:-:S03]  /*25170*/  UMOV UR4, 0xffffffff ;  /* 0xffffffff00047882 */ /* 0x000fc60000000000 */
[----:B------:R-:W-:Y:S05]  /*25180*/  BRA.DIV UR4, `(.L_x_765) ;  /* 0x0000001e04387947 */ /* 0x000fea000b800000 */
[----:B------:R2:W3:Y:S04]  /*25190*/  SHFL.IDX PT, R4, R16, RZ, 0x1f ;  /* 0x00001fff10047589 */ /* 0x0004e800000e0000 */
[----:B------:R2:W4:Y:S02]  /*251a0*/  SHFL.IDX PT, R5, R16, 0x1, 0x1f ;  /* 0x00201f0010057f89 */ /* 0x00052400000e0000 */
.L_x_849:
[----:B------:R-:W0:Y:S01]  /*251b0*/  S2R R9, SR_TID.X ;  /* 0x0000000000097919 */ /* 0x000e220000002100 */
[----:B------:R-:W-:Y:S01]  /*251c0*/  ULDC UR4, c[0x0][0xc14] ;  /* 0x0003050000047ab9 */ /* 0x000fe20000000800 */
[----:B------:R-:W-:Y:S01]  /*251d0*/  BSSY B0, `(.L_x_766) ;  /* 0x000000c000007945 */ /* 0x000fe20003800000 */
[----:B-1----:R-:W-:Y:S01]  /*251e0*/  MOV R0, UR4 ;  /* 0x0000000400007c02 */ /* 0x002fe20008000f00 */
        /* <DEDUP_REMOVED lines=10> */
.L_x_767:
[----:B------:R-:W-:Y:S05]  /*25290*/  BSYNC B0 ;  /* 0x0000000000007941 */ /* 0x000fea0003800000 */
.L_x_766:
[----:B------:R-:W-:-:S03]  /*252a0*/  UMOV UR4, 0xffffffff ;  /* 0xffffffff00047882 */ /* 0x000fc60000000000 */
[----:B------:R-:W-:Y:S05]  /*252b0*/  BRA.DIV UR4, `(.L_x_768) ;  /* 0x0000001e04387947 */ /* 0x000fea000b800000 */
[----:B-----5:R-:W1:Y:S01]  /*252c0*/  SHFL.UP PT, R14, R3, 0x1, RZ ;  /* 0x04200000030e7989 */ /* 0x020e6200000e00ff */
[C---:B------:R-:W-:Y:S02]  /*252d0*/  ISETP.NE.AND P0, PT, R9.reuse, RZ, PT ;  /* 0x000000ff0900720c */ /* 0x040fe40003f05270 */
[C---:B------:R-:W-:Y:S02]  /*252e0*/  ISETP.GE.U32.AND P1, PT, R9.reuse, 0x2, PT ;  /* 0x000000020900780c */ /* 0x040fe40003f26070 */
        /* <DEDUP_REMOVED lines=12> */
[----:B-1----:R-:W-:-:S05]  /*253b0*/  SEL R8, R14, RZ, P1 ;  /* 0x000000ff0e087207 */ /* 0x002fca0000800000 */
[----:B------:R-:W-:-:S05]  /*253c0*/  IMAD.IADD R8, R7, 0x1, R8 ;  /* 0x0000000107087824 */ /* 0x000fca00078e0208 */
[----:B------:R-:W1:Y:S02]  /*253d0*/  SHFL.UP PT, R14, R8, 0x10, RZ ;  /* 0x06000000080e7989 */ /* 0x000e6400000e00ff */
[----:B-1----:R-:W-:-:S04]  /*253e0*/  SEL R9, R14, RZ, P0 ;  /* 0x000000ff0e097207 */ /* 0x002fc80000000000 */
[----:B0-----:R-:W-:-:S05]  /*253f0*/  IADD3 R2, R8, R9, RZ ;  /* 0x0000000908027210 */ /* 0x001fca0007ffe0ff */
[----:B------:R0:W1:Y:S02]  /*25400*/  SHFL.IDX PT, R14, R2, 0x1f, 0x1f ;  /* 0x03e01f00020e7f89 */ /* 0x00006400000e0000 */
.L_x_857:
[----:B------:R-:W-:Y:S02]  /*25410*/  ULDC UR4, c[0x0][0xc10] ;  /* 0x0003040000047ab9 */ /* 0x000fe40000000800 */
[----:B--2---:R-:W-:-:S04]  /*25420*/  IMAD.U32 R16, RZ, RZ, UR4 ;  /* 0x00000004ff107e24 */ /* 0x004fc8000f8e00ff */
[----:B-1----:R-:W-:-:S05]  /*25430*/  IMAD R14, R14, R16, RZ ;  /* 0x000000100e0e7224 */ /* 0x002fca00078e02ff */
[----:B----4-:R-:W-:-:S04]  /*25440*/  IADD3 R5, R5, R14, RZ ;  /* 0x0000000e05057210 */ /* 0x010fc80007ffe0ff */
[----:B---3--:R-:W-:-:S13]  /*25450*/  ISETP.GT.AND P0, PT, R5, R4, PT ;  /* 0x000000040500720c */ /* 0x008fda0003f04270 */
[----:B------:R-:W-:Y:S05]  /*25460*/  @P0 BRA `(.L_x_769) ;  /* 0x0000000000b80947 */ /* 0x000fea0003800000 */
[----:B------:R-:W1:Y:S02]  /*25470*/  LDC R0, c[0x0][0xc14] ;  /* 0x00030500ff007b82 */ /* 0x000e640000000800 */
.L_x_774:
[----:B------:R-:W-:-:S05]  /*25480*/  VIADD R19, R19, 0x1f ;  /* 0x0000001f13137836 */ /* 0x000fca0000000000 */
[----:B-1----:R-:W-:-:S13]  /*25490*/  ISETP.GE.AND P0, PT, R19, R0, PT ;  /* 0x000000001300720c */ /* 0x002fda0003f06270 */
[----:B------:R-:W-:Y:S05]  /*254a0*/  @P0 BRA `(.L_x_770) ;  /* 0x0000000400600947 */ /* 0x000fea0003800000 */
[----:B------:R-:W1:Y:S01]  /*254b0*/  S2R R9, SR_TID.X ;  /* 0x0000000000097919 */ /* 0x000e620000002100 */
[----:B------:R-:W-:Y:S01]  /*254c0*/  BSSY B0, `(.L_x_771) ;  /* 0x000000b000007945 */ /* 0x000fe20003800000 */
[----:B------:R-:W-:Y:S01]  /*254d0*/  IMAD.MOV.U32 R3, RZ, RZ, RZ ;  /* 0x000000ffff037224 */ /* 0x000fe200078e00ff */
[----:B-1----:R-:W-:-:S04]  /*254e0*/  LOP3.LUT R9, R9, 0x1f, RZ, 0xc0, !PT ;  /* 0x0000001f09097812 */ /* 0x002fc800078ec0ff */
[C---:B------:R-:W-:Y:S02]  /*254f0*/  ISETP.NE.AND P1, PT, R9.reuse, 0x1f, PT ;  /* 0x0000001f0900780c */ /* 0x040fe40003f25270 */
[----:B------:R-:W-:-:S04]  /*25500*/  IADD3 R7, R9, R19, RZ ;  /* 0x0000001309077210 */ /* 0x000fc80007ffe0ff */
[----:B------:R-:W-:-:S13]  /*25510*/  ISETP.GE.OR P0, PT, R7, R0, !P1 ;  /* 0x000000000700720c */ /* 0x000fda0004f06670 */
[----:B------:R-:W-:Y:S05]  /*25520*/  @P0 BRA `(.L_x_772) ;  /* 0x0000000000100947 */ /* 0x000fea0003800000 */
[----:B0-----:R-:W0:Y:S01]  /*25530*/  LDC.64 R2, c[0x0][0xc58] ;  /* 0x00031600ff027b82 */ /* 0x001e220000000a00 */
[----:B------:R-:W-:Y:S01]  /*25540*/  ULDC.64 UR4, c[0x0][0x208] ;  /* 0x0000820000047ab9 */ /* 0x000fe20000000a00 */
[----:B0-----:R-:W-:-:S06]  /*25550*/  IMAD.WIDE R2, R7, 0x4, R2 ;  /* 0x0000000407027825 */ /* 0x001fcc00078e0202 */
[----:B------:R1:W5:Y:S02]  /*25560*/  LDG.E R3, desc[UR4][R2.64] ;  /* 0x0000000402037981 */ /* 0x000364000c1e1900 */
.L_x_772:
[----:B------:R-:W-:Y:S05]  /*25570*/  BSYNC B0 ;  /* 0x0000000000007941 */ /* 0x000fea0003800000 */
.L_x_771:
[----:B------:R-:W-:-:S03]  /*25580*/  UMOV UR4, 0xffffffff ;  /* 0xffffffff00047882 */ /* 0x000fc60000000000 */
[----:B------:R-:W-:Y:S05]  /*25590*/  BRA.DIV UR4, `(.L_x_773) ;  /* 0x0000001e04507947 */ /* 0x000fea000b800000 */
[----:B-----5:R-:W2:Y:S01]  /*255a0*/  SHFL.UP PT, R14, R3, 0x1, RZ ;  /* 0x04200000030e7989 */ /* 0x020ea200000e00ff */
[C---:B------:R-:W-:Y:S02]  /*255b0*/  ISETP.NE.AND P0, PT, R9.reuse, RZ, PT ;  /* 0x000000ff0900720c */ /* 0x040fe40003f05270 */
[C---:B------:R-:W-:Y:S02]  /*255c0*/  ISETP.GE.U32.AND P1, PT, R9.reuse, 0x2, PT ;  /* 0x000000020900780c */ /* 0x040fe40003f26070 */
[----:B--2---:R-:W-:Y:S02]  /*255d0*/  SEL R14, R14, RZ, P0 ;  /* 0x000000ff0e0e7207 */ /* 0x004fe40000000000 */
[----:B------:R-:W-:Y:S02]  /*255e0*/  ISETP.GE.U32.AND P0, PT, R9, 0x4, PT ;  /* 0x000000040900780c */ /* 0x000fe40003f06070 */
[----:B------:R-:W-:-:S05]  /*255f0*/  IADD3 R13, R3, R14, RZ ;  /* 0x0000000e030d7210 */ /* 0x000fca0007ffe0ff */
[----:B------:R-:W2:Y:S02]  /*25600*/  SHFL.UP PT, R14, R13, 0x2, RZ ;  /* 0x044000000d0e7989 */ /* 0x000ea400000e00ff */
[----:B--2---:R-:W-:Y:S02]  /*25610*/  SEL R6, R14, RZ, P1 ;  /* 0x000000ff0e067207 */ /* 0x004fe40000800000 */
[----:B------:R-:W-:-:S03]  /*25620*/  ISETP.GE.U32.AND P1, PT, R9, 0x8, PT ;  /* 0x000000080900780c */ /* 0x000fc60003f26070 */
[----:B------:R-:W-:-:S05]  /*25630*/  IMAD.IADD R6, R13, 0x1, R6 ;  /* 0x000000010d067824 */ /* 0x000fca00078e0206 */
[----:B------:R-:W2:Y:S02]  /*25640*/  SHFL.UP PT, R14, R6, 0x4, RZ ;  /* 0x04800000060e7989 */ /* 0x000ea400000e00ff */
[----:B--2---:R-:W-:Y:S02]  /*25650*/  SEL R7, R14, RZ, P0 ;  /* 0x000000ff0e077207 */ /* 0x004fe40000000000 */
[----:B------:R-:W-:Y:S02]  /*25660*/  ISETP.GE.U32.AND P0, PT, R9, 0x10, PT ;  /* 0x000000100900780c */ /* 0x000fe40003f06070 */
[----:B------:R-:W-:-:S05]  /*25670*/  IADD3 R7, R6, R7, RZ ;  /* 0x0000000706077210 */ /* 0x000fca0007ffe0ff */
[----:B------:R-:W2:Y:S02]  /*25680*/  SHFL.UP PT, R14, R7, 0x8, RZ ;  /* 0x05000000070e7989 */ /* 0x000ea400000e00ff */
[----:B--2---:R-:W-:-:S05]  /*25690*/  SEL R8, R14, RZ, P1 ;  /* 0x000000ff0e087207 */ /* 0x004fca0000800000 */
[----:B------:R-:W-:-:S05]  /*256a0*/  IMAD.IADD R8, R7, 0x1, R8 ;  /* 0x0000000107087824 */ /* 0x000fca00078e0208 */
[----:B------:R-:W2:Y:S02]  /*256b0*/  SHFL.UP PT, R14, R8, 0x10, RZ ;  /* 0x06000000080e7989 */ /* 0x000ea400000e00ff */
[----:B--2---:R-:W-:-:S04]  /*256c0*/  SEL R9, R14, RZ, P0 ;  /* 0x000000ff0e097207 */ /* 0x004fc80000000000 */
[----:B01----:R-:W-:-:S05]  /*256d0*/  IADD3 R2, R8, R9, RZ ;  /* 0x0000000908027210 */ /* 0x003fca0007ffe0ff */
[----:B------:R0:W1:Y:S02]  /*256e0*/  SHFL.IDX PT, R14, R2, 0x1f, 0x1f ;  /* 0x03e01f00020e7f89 */ /* 0x00006400000e0000 */
.L_x_865:
[----:B------:R-:W-:Y:S02]  /*256f0*/  ULDC UR4, c[0x0][0xc10] ;  /* 0x0003040000047ab9 */ /* 0x000fe40000000800 */
[----:B------:R-:W-:-:S04]  /*25700*/  IMAD.U32 R16, RZ, RZ, UR4 ;  /* 0x00000004ff107e24 */ /* 0x000fc8000f8e00ff */
[----:B-1----:R-:W-:-:S05]  /*25710*/  IMAD R14, R14, R16, RZ ;  /* 0x000000100e0e7224 */ /* 0x002fca00078e02ff */
[----:B------:R-:W-:-:S04]  /*25720*/  IADD3 R5, R14, R5, RZ ;  /* 0x000000050e057210 */ /* 0x000fc80007ffe0ff */
[----:B------:R-:W-:-:S13]  /*25730*/  ISETP.GT.AND P0, PT, R5, R4, PT ;  /* 0x000000040500720c */ /* 0x000fda0003f04270 */
[----:B------:R-:W-:Y:S05]  /*25740*/  @!P0 BRA `(.L_x_774) ;  /* 0xfffffffc004c8947 */ /* 0x000fea000383ffff */
.L_x_769:
        /* <DEDUP_REMOVED lines=8> */
.L_x_869:
[----:B------:R-:W-:Y:S02]  /*257d0*/  ISETP.NE.AND P0, PT, R6, RZ, PT ;  /* 0x000000ff0600720c */ /* 0x000fe40003f05270 */
[----:B------:R-:W-:-:S11]  /*257e0*/  MOV R14, RZ ;  /* 0x000000ff000e7202 */ /* 0x000fd60000000f00 */
[----:B------:R-:W-:Y:S05]  /*257f0*/  @!P0 BRA `(.L_x_776) ;  /* 0x0000000000108947 */ /* 0x000fea0003800000 */
[----:B------:R-:W-:Y:S01]  /*25800*/  UMOV UR4, 0xffffffff ;  /* 0xffffffff00047882 */ /* 0x000fe20000000000 */
[----:B------:R-:W-:Y:S02]  /*25810*/  VIADD R12, R5, 0xffffffff ;  /* 0xffffffff050c7836 */ /* 0x000fe40000000000 */
[----:B------:R-:W-:Y:S05]  /*25820*/  BRA.DIV UR4, `(.L_x_777) ;  /* 0x0000001e04c47947 */ /* 0x000fea000b800000 */
[----:B------:R3:W4:Y:S02]  /*25830*/  SHFL.IDX PT, R14, R2, R12, 0x1f ;  /* 0x00001f0c020e7589 */ /* 0x00072400000e0000 */
.L_x_776:
[----:B--2---:R-:W-:Y:S01]  /*25840*/  IABS R6, R17 ;  /* 0x0000001100067213 */ /* 0x004fe20000000000 */
[----:B----4-:R-:W-:Y:S01]  /*25850*/  IMAD R16, R14, R16, R7 ;  /* 0x000000100e107224 */ /* 0x010fe200078e0207 */
[----:B0--3--:R-:W-:Y:S02]  /*25860*/  MOV R2, RZ ;  /* 0x000000ff00027202 */ /* 0x009fe40000000f00 */
[----:B------:R-:W0:Y:S01]  /*25870*/  I2F.RP R7, R6 ;  /* 0x0000000600077306 */ /* 0x000e220000209400 */
[----:B------:R-:W-:-:S07]  /*25880*/  IADD3 R19, R5, R19, RZ ;  /* 0x0000001305137210 */ /* 0x000fce0007ffe0ff */
[----:B0-----:R-:W0:Y:S02]  /*25890*/  MUFU.RCP R7, R7 ;  /* 0x0000000700077308 */ /* 0x001e240000001000 */
[----:B0-----:R-:W-:-:S06]  /*258a0*/  IADD3 R8, R7, 0xffffffe, RZ ;  /* 0x0ffffffe07087810 */ /* 0x001fcc0007ffe0ff */
[----:B-1----:R-:W0:Y:S02]  /*258b0*/  F2I.FTZ.U32.TRUNC.NTZ R3, R8 ;  /* 0x0000000800037305 */ /* 0x002e24000021f000 */
[----:B0-----:R-:W-:-:S04]  /*258c0*/  IMAD.MOV R9, RZ, RZ, -R3 ;  /* 0x000000ffff097224 */ /* 0x001fc800078e0a03 */
[----:B------:R-:W-:-:S04]  /*258d0*/  IMAD R9, R9, R6, RZ ;  /* 0x0000000609097224 */ /* 0x000fc800078e02ff */
[----:B------:R-:W-:Y:S01]  /*258e0*/  IMAD.HI.U32 R3, R3, R9, R2 ;  /* 0x0000000903037227 */ /* 0x000fe200078e0002 */
[----:B------:R-:W-:-:S03]  /*258f0*/  IABS R9, R17 ;  /* 0x0000001100097213 */ /* 0x000fc60000000000 */
[----:B------:R-:W-:Y:S01]  /*25900*/  IMAD.IADD R2, R4, 0x1, -R16 ;  /* 0x0000000104027824 */ /* 0x000fe200078e0a10 */
[----:B------:R-:W-:-:S04]  /*25910*/  IADD3 R7, RZ, -R9, RZ ;  /* 0x80000009ff077210 */ /* 0x000fc80007ffe0ff */
        /* <DEDUP_REMOVED lines=8> */
[----:B------:R-:W-:Y:S01]  /*259a0*/  @P0 VIADD R3, R3, 0x1 ;  /* 0x0000000103030836 */ /* 0x000fe20000000000 */
[----:B------:R-:W-:-:S13]  /*259b0*/  ISETP.GE.AND P0, PT, R4, RZ, PT ;  /* 0x000000ff0400720c */ /* 0x000fda0003f06270 */
[----:B------:R-:W-:Y:S02]  /*259c0*/  @!P0 IADD3 R3, -R3, RZ, RZ ;  /* 0x000000ff03038210 */ /* 0x000fe40007ffe1ff */
[----:B------:R-:W-:-:S13]  /*259d0*/  ISETP.NE.AND P0, PT, R17, RZ, PT ;  /* 0x000000ff1100720c */ /* 0x000fda0003f05270 */
[----:B------:R-:W-:-:S05]  /*259e0*/  @!P0 LOP3.LUT R3, RZ, R17, RZ, 0x33, !PT ;  /* 0x00000011ff038212 */ /* 0x000fca00078e33ff */
[--C-:B------:R-:W-:Y:S02]  /*259f0*/  IMAD.MOV R4, RZ, RZ, -R3.reuse ;  /* 0x000000ffff047224 */ /* 0x100fe400078e0a03 */
[----:B------:R-:W-:Y:S02]  /*25a00*/  IMAD.MOV.U32 R18, RZ, RZ, R3 ;  /* 0x000000ffff127224 */ /* 0x000fe400078e0003 */
[----:B------:R-:W-:Y:S01]  /*25a10*/  IMAD R17, R17, R4, R2 ;  /* 0x0000000411117224 */ /* 0x000fe200078e0202 */
[----:B------:R-:W-:Y:S06]  /*25a20*/  BRA `(.L_x_778) ;  /* 0x00000000001c7947 */ /* 0x000fec0003800000 */
.L_x_770:
[----:B------:R-:W-:Y:S01]  /*25a30*/  UMOV UR4, URZ ;  /* 0x0000003f00047c82 */ /* 0x000fe20008000000 */
[----:B------:R-:W-:Y:S01]  /*25a40*/  UMOV UR5, URZ ;  /* 0x0000003f00057c82 */ /* 0x000fe20008000000 */
[----:B------:R-:W-:Y:S01]  /*25a50*/  ULDC UR6, c[0x0][0xc14] ;  /* 0x0003050000067ab9 */ /* 0x000fe20000000800 */
[----:B------:R-:W-:Y:S01]  /*25a60*/  MOV R16, R4 ;  /* 0x0000000400107202 */ /* 0x000fe20000000f00 */
[----:B------:R-:W-:Y:S01]  /*25a70*/  IMAD.U32 R17, RZ, RZ, UR4 ;  /* 0x00000004ff117e24 */ /* 0x000fe2000f8e00ff */
[----:B------:R-:W-:Y:S01]  /*25a80*/  MOV R18, UR5 ;  /* 0x0000000500127c02 */ /* 0x000fe20008000f00 */
[----:B------:R-:W-:-:S07]  /*25a90*/  IMAD.U32 R19, RZ, RZ, UR6 ;  /* 0x00000006ff137e24 */ /* 0x000fce000f8e00ff */
.L_x_778:
        /* <DEDUP_REMOVED lines=12> */
.L_x_690:
[----:B0-----:R-:W2:Y:S01]  /*25b60*/  LDL.LU R0, [R1+0x34] ;  /* 0x0000340001007983 */ /* 0x001ea20000300800 */
[----:B------:R-:W-:Y:S01]  /*25b70*/  BSSY B0, `(.L_x_780) ;  /* 0x000000b000007945 */ /* 0x000fe20003800000 */
[----:B------:R-:W0:Y:S01]  /*25b80*/  S2R R5, SR_CgaCtaId ;  /* 0x0000000000057919 */ /* 0x000e220000008800 */
[----:B--2---:R-:W-:-:S04]  /*25b90*/  IADD3 R0, R0, 0x1, RZ ;  /* 0x0000000100007810 */ /* 0x004fc80007ffe0ff */
[----:B-1----:R-:W-:-:S04]  /*25ba0*/  LEA.HI R2, R0, R0, RZ, 0x1 ;  /* 0x0000000000027211 */ /* 0x002fc800078f08ff */
[----:B------:R-:W-:-:S05]  /*25bb0*/  LOP3.LUT R3, R2, 0xfffffffe, RZ, 0xc0, !PT ;  /* 0xfffffffe02037812 */ /* 0x000fca00078ec0ff */
[----:B------:R-:W-:Y:S01]  /*25bc0*/  IMAD.IADD R3, R0, 0x1, -R3 ;  /* 0x0000000100037824 */ /* 0x000fe200078e0a03 */
[----:B------:R-:W-:-:S04]  /*25bd0*/  MOV R0, 0x400 ;  /* 0x0000040000007802 */ /* 0x000fc80000000f00 */
[----:B0-----:R-:W-:Y:S02]  /*25be0*/  LEA R0, R5, R0, 0x18 ;  /* 0x0000000005007211 */ /* 0x001fe400078ec0ff */
[----:B------:R-:W-:-:S04]  /*25bf0*/  SHF.L.U32 R3, R3, 0x1f, RZ ;  /* 0x0000001f03037819 */ /* 0x000fc800000006ff */
[----:B------:R-:W0:Y:S02]  /*25c00*/  SYNCS.PHASECHK.TRANS64.TRYWAIT P0, [R0+URZ+0x38820], R3 ;  /* 0x03882003000075a7 */ /* 0x000e24000800017f */
[----:B0-----:R-:W-:Y:S05]  /*25c10*/  @!P0 BRA `(.L_x_781) ;  /* 0x0000001800ec8947 */ /* 0x001fea0003800000 */
.L_x_872:
[----:B------:R-:W-:Y:S05]  /*25c20*/  BSYNC B0 ;  /* 0x0000000000007941 */ /* 0x000fea0003800000 */
.L_x_780:
[----:B------:R-:W-:-:S03]  /*25c30*/  UMOV UR4, 0xffffffff ;  /* 0xffffffff00047882 */ /* 0x000fc60000000000 */
[----:B------:R-:W-:Y:S05]  /*25c40*/  BRA.DIV UR4, `(.L_x_782) ;  /* 0x0000001a04f47947 */ /* 0x000fea000b800000 */
[----:B------:R-:W1:Y:S02]  /*25c50*/  S2R R2, SR_TID.X ;  /* 0x0000000000027919 */ /* 0x000e640000002100 */
[----:B-1----:R-:W-:-:S04]  /*25c60*/  SHF.R.U32.HI R2, RZ, 0x5, R2 ;  /* 0x00000005ff027819 */ /* 0x002fc80000011602 */
[----:B------:R-:W-:-:S05]  /*25c70*/  LOP3.LUT R2, R2, 0x3, RZ, 0xc0, !PT ;  /* 0x0000000302027812 */ /* 0x000fca00078ec0ff */
[----:B------:R1:W2:Y:S02]  /*25c80*/  SHFL.IDX PT, R14, R2, RZ, 0x1f ;  /* 0x00001fff020e7589 */ /* 0x0002a400000e0000 */
.L_x_875:
[----:B--2---:R-:W-:-:S13]  /*25c90*/  ISETP.NE.AND P0, PT, R14, RZ, PT ;  /* 0x000000ff0e00720c */ /* 0x004fda0003f05270 */
[----:B------:R-:W-:Y:S05]  /*25ca0*/  @P0 BRA `(.L_x_451) ;  /* 0x0000000000940947 */ /* 0x000fea0003800000 */
[----:B------:R-:W-:-:S03]  /*25cb0*/  UMOV UR4, 0xffffffff ;  /* 0xffffffff00047882 */ /* 0x000fc60000000000 */
[----:B------:R-:W-:Y:S05]  /*25cc0*/  BRA.DIV UR4, `(.L_x_783) ;  /* 0x0000001e04087947 */ /* 0x000fea000b800000 */
[----:B------:R-:W-:-:S13]  /*25cd0*/  ELECT P6, URZ, PT ;  /* 0x00000000003f782f */ /* 0x000fda00038c0000 */
.L_x_878:
[----:B------:R-:W-:Y:S05]  /*25ce0*/  @!P6 BRA `(.L_x_451) ;  /* 0x000000000084e947 */ /* 0x000fea0003800000 */
[----:B------:R-:W-:-:S06]  /*25cf0*/  ULOP3.LUT UR4, UR60, 0x2, URZ, 0xfc, !UPT ;  /* 0x000000023c047892 */ /* 0x000fcc000f8efc3f */
[----:B-1----:R-:W-:-:S04]  /*25d00*/  MOV R2, UR4 ;  /* 0x0000000400027c02 */ /* 0x002fc80008000f00 */
[----:B------:R-:W-:-:S13]  /*25d10*/  ISETP.NE.AND P2, PT, R2, 0x3, PT ;  /* 0x000000030200780c */ /* 0x000fda0003f45270 */
[----:B------:R-:W-:Y:S05]  /*25d20*/  @!P2 BRA `(.L_x_784) ;  /* 0x000000000004a947 */ /* 0x000fea0003800000 */
[----:B------:R-:W-:Y:S01]  /*25d30*/  BPT.TRAP 0x1 ;  /* 0x000000040000795c */ /* 0x000fe20000300000 */
.L_x_784:
[----:B0-----:R-:W2:Y:S04]  /*25d40*/  LDL R3, [R1] ;  /* 0x0000000001037983 */ /* 0x001ea80000100800 */
[----:B------:R-:W3:Y:S01]  /*25d50*/  LDL.LU R7, [R1+0x8] ;  /* 0x0000080001077983 */ /* 0x000ee20000300800 */
[----:B------:R-:W-:-:S05]  /*25d60*/  VIADD R2, R0, 0x38840 ;  /* 0x0003884000027836 */ /* 0x000fca0000000000 */
[C---:B--2---:R-:W-:Y:S01]  /*25d70*/  LEA R6, R3.reuse, R2, 0x3 ;  /* 0x0000000203067211 */ /* 0x044fe200078e18ff */
[----:B------:R-:W-:Y:S01]  /*25d80*/  VIADD R3, R3, 0x1 ;  /* 0x0000000103037836 */ /* 0x000fe20000000000 */
[----:B---3--:R-:W-:-:S04]  /*25d90*/  SHF.L.U32 R5, R7, 0x1f, RZ ;  /* 0x0000001f07057819 */ /* 0x008fc800000006ff */
[C---:B------:R-:W-:Y:S01]  /*25da0*/  ISETP.NE.AND P1, PT, R3.reuse, 0x2, PT ;  /* 0x000000020300780c */ /* 0x040fe20003f25270 */
[----:B------:R-:W0:Y:S03]  /*25db0*/  SYNCS.PHASECHK.TRANS64.TRYWAIT P0, [R6+URZ], R5 ;  /* 0x00000005060075a7 */ /* 0x000e26000800017f */
[----:B------:R-:W-:Y:S02]  /*25dc0*/  SEL R4, RZ, 0x1, P1 ;  /* 0x00000001ff047807 */ /* 0x000fe40000800000 */
[----:B------:R-:W-:Y:S02]  /*25dd0*/  SEL R3, R3, RZ, P1 ;  /* 0x000000ff03037207 */ /* 0x000fe40000800000 */
[----:B------:R-:W-:Y:S02]  /*25de0*/  LOP3.LUT R4, R7, R4, RZ, 0x3c, !PT ;  /* 0x0000000407047212 */ /* 0x000fe400078e3cff */
[----:B------:R-:W-:-:S02]  /*25df0*/  LEA R7, R3, R2, 0x3 ;  /* 0x0000000203077211 */ /* 0x000fc400078e18ff */
[----:B------:R-:W-:Y:S01]  /*25e00*/  SHF.L.U32 R2, R4, 0x1f, RZ ;  /* 0x0000001f04027819 */ /* 0x000fe200000006ff */
[----:B0-----:R-:W-:Y:S06]  /*25e10*/  @!P0 BRA `(.L_x_785) ;  /* 0x0000001800d48947 */ /* 0x001fec0003800000 */
.L_x_879:
[----:B------:R-:W1:Y:S02]  /*25e20*/  SYNCS.PHASECHK.TRANS64.TRYWAIT P0, [R7+URZ], R2 ;  /* 0x00000002070075a7 */ /* 0x000e64000800017f */
[----:B-1----:R-:W-:Y:S05]  /*25e30*/  @!P0 BRA `(.L_x_786) ;  /* 0x0000001800e08947 */ /* 0x002fea0003800000 */
.L_x_880:
[----:B------:R-:W-:Y:S05]  /*25e40*/  @!P2 BRA `(.L_x_787) ;  /* 0x000000000004a947 */ /* 0x000fea0003800000 */
[----:B------:R-:W-:Y:S01]  /*25e50*/  BPT.TRAP 0x1 ;  /* 0x000000040000795c */ /* 0x000fe20000300000 */
.L_x_787:
[----:B------:R-:W2:Y:S01]  /*25e60*/  LDL.LU R4, [R1] ;  /* 0x0000000001047983 */ /* 0x000ea20000300800 */
[----:B------:R-:W-:-:S05]  /*25e70*/  VIADD R0, R0, 0x38860 ;  /* 0x0003886000007836 */ /* 0x000fca0000000000 */
[----:B--2---:R-:W-:-:S04]  /*25e80*/  LEA R4, R4, R0, 0x3 ;  /* 0x0000000004047211 */ /* 0x004fc800078e18ff */
[----:B------:R-:W2:Y:S02]  /*25e90*/  SYNCS.PHASECHK.TRANS64.TRYWAIT P0, [R4+URZ], R5 ;  /* 0x00000005040075a7 */ /* 0x000ea4000800017f */
[----:B--2---:R-:W-:Y:S05]  /*25ea0*/  @!P0 BRA `(.L_x_788) ;  /* 0x0000001800d88947 */ /* 0x004fea0003800000 */
.L_x_881:
[----:B------:R-:W-:-:S07]  /*25eb0*/  IMAD R3, R3, 0x8, R0 ;  /* 0x0000000803037824 */ /* 0x000fce00078e0200 */
.L_x_789:
[----:B---3--:R3:W4:Y:S02]  /*25ec0*/  SYNCS.PHASECHK.TRANS64.TRYWAIT P0, [R3+URZ], R2 ;  /* 0x00000002030075a7 */ /* 0x008724000800017f */
[----:B----4-:R-:W-:Y:S05]  /*25ed0*/  @!P0 NANOSLEEP.SYNCS 0x989680 ;  /* 0x009896800000895d */ /* 0x010fea0003900000 */
[----:B------:R-:W4:Y:S02]  /*25ee0*/  @!P0 SYNCS.PHASECHK.TRANS64 P0, [R3+URZ], R2 ;  /* 0x00000002030085a7 */ /* 0x000f24000800007f */
[----:B----4-:R-:W-:Y:S05]  /*25ef0*/  @!P0 BRA `(.L_x_789) ;  /* 0xfffffffc00f08947 */ /* 0x010fea000383ffff */
.L_x_451:
[----:B------:R-:W-:Y:S05]  /*25f00*/  BSYNC B7 ;  /* 0x0000000000077941 */ /* 0x000fea0003800000 */
.L_x_448:
[----:B------:R-:W-:Y:S05]  /*25f10*/  EXIT ;  /* 0x000000000000794d */ /* 0x000fea0003800000 */
.L_x_471:
[----:B0-----:R0:W1:Y:S02]  /*25f20*/  SYNCS.PHASECHK.TRANS64.TRYWAIT P6, [R0+URZ+0x38890], R115 ;  /* 0x03889073000075a7 */ /* 0x00106400080c017f */
[----:B-1----:R-:W-:Y:S05]  /*25f30*/  @!P6 NANOSLEEP.SYNCS 0x989680 ;  /* 0x009896800000e95d */ /* 0x002fea0003900000 */
[----:B------:R-:W1:Y:S02]  /*25f40*/  @!P6 SYNCS.PHASECHK.TRANS64 P6, [R0+URZ+0x38890], R115 ;  /* 0x038890730000e5a7 */ /* 0x000e6400080c007f */
[----:B-1----:R-:W-:Y:S05]  /*25f50*/  @!P6 BRA `(.L_x_471) ;  /* 0xfffffffc00f0e947 */ /* 0x002fea000383ffff */
[----:B------:R-:W-:Y:S05]  /*25f60*/  BRA `(.L_x_790) ;  /* 0xfffffdd400dc7947 */ /* 0x000fea000383ffff */
.L_x_527:
[----:B-1----:R1:W3:Y:S02]  /*25f70*/  SYNCS.PHASECHK.TRANS64.TRYWAIT P6, [R0+URZ+0x38890], R115 ;  /* 0x03889073000075a7 */ /* 0x0022e400080c017f */
[----:B---3--:R-:W-:Y:S05]  /*25f80*/  @!P6 NANOSLEEP.SYNCS 0x989680 ;  /* 0x009896800000e95d */ /* 0x008fea0003900000 */
[----:B------:R-:W3:Y:S02]  /*25f90*/  @!P6 SYNCS.PHASECHK.TRANS64 P6, [R0+URZ+0x38890], R115 ;  /* 0x038890730000e5a7 */ /* 0x000ee400080c007f */
[----:B---3--:R-:W-:Y:S05]  /*25fa0*/  @!P6 BRA `(.L_x_527) ;  /* 0xfffffffc00f0e947 */ /* 0x008fea000383ffff */
[----:B------:R-:W-:Y:S05]  /*25fb0*/  BRA `(.L_x_791) ;  /* 0xfffffe0800d87947 */ /* 0x000fea000383ffff */
.L_x_552:
[----:B0-----:R0:W1:Y:S02]  /*25fc0*/  SYNCS.PHASECHK.TRANS64.TRYWAIT P3, [R0+URZ+0x38890], R115 ;  /* 0x03889073000075a7 */ /* 0x001064000806017f */
[----:B-1----:R-:W-:Y:S05]  /*25fd0*/  @!P3 NANOSLEEP.SYNCS 0x989680 ;  /* 0x009896800000b95d */ /* 0x002fea0003900000 */
[----:B------:R-:W1:Y:S02]  /*25fe0*/  @!P3 SYNCS.PHASECHK.TRANS64 P3, [R0+URZ+0x38890], R115 ;  /* 0x038890730000b5a7 */ /* 0x000e64000806007f */
[----:B-1----:R-:W-:Y:S05]  /*25ff0*/  @!P3 BRA `(.L_x_552) ;  /* 0xfffffffc00f0b947 */ /* 0x002fea000383ffff */
[----:B------:R-:W-:Y:S05]  /*26000*/  BRA `(.L_x_792) ;  /* 0xfffffe3c00207947 */ /* 0x000fea000383ffff */
.L_x_560:
[----:B--2---:R2:W3:Y:S02]  /*26010*/  SYNCS.PHASECHK.TRANS64.TRYWAIT P2, [R0+URZ+0x388b0], R115 ;  /* 0x0388b073000075a7 */ /* 0x0044e4000804017f */
[----:B---3--:R-:W-:Y:S05]  /*26020*/  @!P2 NANOSLEEP.SYNCS 0x989680 ;  /* 0x009896800000a95d */ /* 0x008fea0003900000 */
[----:B------:R-:W3:Y:S02]  /*26030*/  @!P2 SYNCS.PHASECHK.TRANS64 P2, [R0+URZ+0x388b0], R115 ;  /* 0x0388b0730000a5a7 */ /* 0x000ee4000804007f */
[----:B---3--:R-:W-:Y:S05]  /*26040*/  @!P2 BRA `(.L_x_560) ;  /* 0xfffffffc00f0a947 */ /* 0x008fea000383ffff */
[----:B------:R-:W-:Y:S05]  /*26050*/  BRA `(.L_x_793) ;  /* 0xfffffe40003c7947 */ /* 0x000fea000383ffff */
.L_x_582:
[----:B------:R-:W-:Y:S01]  /*26060*/  BSSY B1, `(.L_x_794) ;  /* 0x0000008000017945 */ /* 0x000fe20003800000 */
[----:B------:R-:W-:Y:S01]  /*26070*/  MOV R13, R29 ;  /* 0x0000001d000d7202 */ /* 0x000fe20000000f00 */
[----:B------:R-:W-:Y:S01]  /*26080*/  IMAD.MOV.U32 R12, RZ, RZ, RZ ;  /* 0x000000ffff0c7224 */ /* 0x000fe200078e00ff */
[----:B------:R-:W-:Y:S01]  /*26090*/  MOV R11, 0x181f ;  /* 0x0000181f000b7802 */ /* 0x000fe20000000f00 */
[----:B------:R-:W-:-:S07]  /*260a0*/  IMAD.MOV.U32 R15, RZ, RZ, -0x1 ;  /* 0xffffffffff0f7424 */ /* 0x000fce00078e00ff */
[----:B------:R-:W-:Y:S05]  /*260b0*/  WARPSYNC.COLLECTIVE R15, `(.L_x_795) ;  /* 0x000000000f087348 */ /* 0x000fea0003c00000 */
[----:B------:R0:W1:Y:S02]  /*260c0*/  SHFL.IDX P6, R14, R13, R12, R11 ;  /* 0x0000000c0d0e7389 */ /* 0x00006400000c000b */
[----:B01----:R-:W-:Y:S01]  /*260d0*/  ENDCOLLECTIVE ;  /* 0x000000000000791b */ /* 0x003fe20003800000 */
.L_x_795:
[----:B------:R-:W-:Y:S05]  /*260e0*/  BSYNC B1 ;  /* 0x0000000000017941 */ /* 0x000fea0003800000 */
.L_x_794:
[----:B------:R-:W-:Y:S05]  /*260f0*/  BRA `(.L_x_796) ;  /* 0xfffffe5400987947 */ /* 0x000fea000383ffff */
.L_x_583:
        /* <DEDUP_REMOVED lines=8> */
.L_x_798:
[----:B------:R-:W-:Y:S05]  /*26180*/  BSYNC B1 ;  /* 0x0000000000017941 */ /* 0x000fea0003800000 */
.L_x_797:
[----:B------:R-:W-:Y:S05]  /*26190*/  BRA `(.L_x_799) ;  /* 0xfffffe54007c7947 */ /* 0x000fea000383ffff */
.L_x_584:
        /* <DEDUP_REMOVED lines=8> */
.L_x_801:
[----:B------:R-:W-:Y:S05]  /*26220*/  BSYNC B1 ;  /* 0x0000000000017941 */ /* 0x000fea0003800000 */
.L_x_800:
[----:B------:R-:W-:Y:S05]  /*26230*/  BRA `(.L_x_802) ;  /* 0xfffffe5400607947 */ /* 0x000fea000383ffff */
.L_x_585:
        /* <DEDUP_REMOVED lines=8> */
.L_x_804:
[----:B------:R-:W-:Y:S05]  /*262c0*/  BSYNC B1 ;  /* 0x0000000000017941 */ /* 0x000fea0003800000 */
.L_x_803:
[----:B------:R-:W-:Y:S05]  /*262d0*/  BRA `(.L_x_805) ;  /* 0xfffffe5400447947 */ /* 0x000fea000383ffff */
.L_x_587:
[----:B0-----:R0:W1:Y:S02]  /*262e0*/  SYNCS.PHASECHK.TRANS64.TRYWAIT P1, [R16+URZ+0x38800], R5 ;  /* 0x03880005100075a7 */ /* 0x001064000802017f */
[----:B-1----:R-:W-:Y:S05]  /*262f0*/  @!P1 NANOSLEEP.SYNCS 0x989680 ;  /* 0x009896800000995d */ /* 0x002fea0003900000 */
[----:B------:R-:W1:Y:S02]  /*26300*/  @!P1 SYNCS.PHASECHK.TRANS64 P1, [R16+URZ+0x38800], R5 ;  /* 0x03880005100095a7 */ /* 0x000e64000802007f */
[----:B-1----:R-:W-:Y:S05]  /*26310*/  @!P1 BRA `(.L_x_587) ;  /* 0xfffffffc00f09947 */ /* 0x002fea000383ffff */
[----:B------:R-:W-:Y:S05]  /*26320*/  BRA `(.L_x_806) ;  /* 0xfffffe5400887947 */ /* 0x000fea000383ffff */
.L_x_621:
        /* <DEDUP_REMOVED lines=8> */
.L_x_808:
[----:B------:R-:W-:Y:S05]  /*263b0*/  BSYNC B1 ;  /* 0x0000000000017941 */ /* 0x000fea0003800000 */
.L_x_807:
[----:B------:R-:W-:Y:S05]  /*263c0*/  BRA `(.L_x_809) ;  /* 0xfffffe8000fc7947 */ /* 0x000fea000383ffff */
.L_x_622:
        /* <DEDUP_REMOVED lines=8> */
.L_x_811:
[----:B------:R-:W-:Y:S05]  /*26450*/  BSYNC B1 ;  /* 0x0000000000017941 */ /* 0x000fea0003800000 */
.L_x_810:
[----:B------:R-:W-:Y:S05]  /*26460*/  BRA `(.L_x_812) ;  /* 0xfffffe8000e47947 */ /* 0x000fea000383ffff */
.L_x_623:
        /* <DEDUP_REMOVED lines=8> */
.L_x_814:
[----:B------:R-:W-:Y:S05]  /*264f0*/  BSYNC B1 ;  /* 0x0000000000017941 */ /* 0x000fea0003800000 */
.L_x_813:
[----:B------:R-:W-:Y:S05]  /*26500*/  BRA `(.L_x_815) ;  /* 0xfffffe8000c87947 */ /* 0x000fea000383ffff */
.L_x_624:
        /* <DEDUP_REMOVED lines=8> */
.L_x_817:
[----:B------:R-:W-:Y:S05]  /*26590*/  BSYNC B1 ;  /* 0x0000000000017941 */ /* 0x000fea0003800000 */
.L_x_816:
[----:B------:R-:W-:Y:S05]  /*265a0*/  BRA `(.L_x_818) ;  /* 0xfffffe8000ac7947 */ /* 0x000fea000383ffff */
.L_x_626:
[----:B0-----:R0:W1:Y:S02]  /*265b0*/  SYNCS.PHASECHK.TRANS64.TRYWAIT P0, [R16+URZ+0x38800], R5 ;  /* 0x03880005100075a7 */ /* 0x001064000800017f */
[----:B-1----:R-:W-:Y:S05]  /*265c0*/  @!P0 NANOSLEEP.SYNCS 0x989680 ;  /* 0x009896800000895d */ /* 0x002fea0003900000 */
[----:B------:R-:W1:Y:S02]  /*265d0*/  @!P0 SYNCS.PHASECHK.TRANS64 P0, [R16+URZ+0x38800], R5 ;  /* 0x03880005100085a7 */ /* 0x000e64000800007f */
[----:B-1----:R-:W-:Y:S05]  /*265e0*/  @!P0 BRA `(.L_x_626) ;  /* 0xfffffffc00f08947 */ /* 0x002fea000383ffff */
[----:B------:R-:W-:Y:S05]  /*265f0*/  BRA `(.L_x_819) ;  /* 0xfffffe8400007947 */ /* 0x000fea000383ffff */
.L_x_644:
[----:B-1----:R1:W2:Y:S02]  /*26600*/  SYNCS.PHASECHK.TRANS64.TRYWAIT P1, [R0+URZ+0x38830], R3 ;  /* 0x03883003000075a7 */ /* 0x0022a4000802017f */
[----:B--2---:R-:W-:Y:S05]  /*26610*/  @!P1 NANOSLEEP.SYNCS 0x989680 ;  /* 0x009896800000995d */ /* 0x004fea0003900000 */
[----:B------:R-:W2:Y:S02]  /*26620*/  @!P1 SYNCS.PHASECHK.TRANS64 P1, [R0+URZ+0x38830], R3 ;  /* 0x03883003000095a7 */ /* 0x000ea4000802007f */
[----:B--2---:R-:W-:Y:S05]  /*26630*/  @!P1 BRA `(.L_x_644) ;  /* 0xfffffffc00f09947 */ /* 0x004fea000383ffff */
[----:B------:R-:W-:Y:S05]  /*26640*/  BRA `(.L_x_643) ;  /* 0xfffffeb400287947 */ /* 0x000fea000383ffff */
.L_x_651:
[----:B-1----:R1:W2:Y:S02]  /*26650*/  SYNCS.PHASECHK.TRANS64.TRYWAIT P2, [R11+URZ+0x38830], R4 ;  /* 0x038830040b0075a7 */ /* 0x0022a4000804017f */
[----:B--2---:R-:W-:Y:S05]  /*26660*/  @!P2 NANOSLEEP.SYNCS 0x989680 ;  /* 0x009896800000a95d */ /* 0x004fea0003900000 */
[----:B------:R-:W2:Y:S02]  /*26670*/  @!P2 SYNCS.PHASECHK.TRANS64 P2, [R11+URZ+0x38830], R4 ;  /* 0x038830040b00a5a7 */ /* 0x000ea4000804007f */
[----:B--2---:R-:W-:Y:S05]  /*26680*/  @!P2 BRA `(.L_x_651) ;  /* 0xfffffffc00f0a947 */ /* 0x004fea000383ffff */
[----:B------:R-:W-:Y:S05]  /*26690*/  BRA `(.L_x_650) ;  /* 0xffffff0400fc7947 */ /* 0x000fea000383ffff */
.L_x_656:
[----:B-1----:R1:W2:Y:S02]  /*266a0*/  SYNCS.PHASECHK.TRANS64.TRYWAIT P2, [R9+URZ+0x38850], R0 ;  /* 0x03885000090075a7 */ /* 0x0022a4000804017f */
[----:B--2---:R-:W-:Y:S05]  /*266b0*/  @!P2 NANOSLEEP.SYNCS 0x989680 ;  /* 0x009896800000a95d */ /* 0x004fea0003900000 */
[----:B------:R-:W2:Y:S02]  /*266c0*/  @!P2 SYNCS.PHASECHK.TRANS64 P2, [R9+URZ+0x38850], R0 ;  /* 0x038850000900a5a7 */ /* 0x000ea4000804007f */
[----:B--2---:R-:W-:Y:S05]  /*266d0*/  @!P2 BRA `(.L_x_656) ;  /* 0xfffffffc00f0a947 */ /* 0x004fea000383ffff */
[----:B------:R-:W-:Y:S05]  /*266e0*/  BRA `(.L_x_655) ;  /* 0xffffff3c00c47947 */ /* 0x000fea000383ffff */
.L_x_662:
[----:B-1----:R1:W2:Y:S02]  /*266f0*/  SYNCS.PHASECHK.TRANS64.TRYWAIT P0, [R0+URZ+0x38850], R7 ;  /* 0x03885007000075a7 */ /* 0x0022a4000800017f */
[----:B--2---:R-:W-:Y:S05]  /*26700*/  @!P0 NANOSLEEP.SYNCS 0x989680 ;  /* 0x009896800000895d */ /* 0x004fea0003900000 */
[----:B------:R-:W2:Y:S02]  /*26710*/  @!P0 SYNCS.PHASECHK.TRANS64 P0, [R0+URZ+0x38850], R7 ;  /* 0x03885007000085a7 */ /* 0x000ea4000800007f */
[----:B--2---:R-:W-:Y:S05]  /*26720*/  @!P0 BRA `(.L_x_662) ;  /* 0xfffffffc00f08947 */ /* 0x004fea000383ffff */
[----:B------:R-:W-:Y:S05]  /*26730*/  BRA `(.L_x_661) ;  /* 0xffffff5c00247947 */ /* 0x000fea000383ffff */
.L_x_694:
[----:B------:R-:W0:Y:S01]  /*26740*/  S2R R11, SR_TID.X ;  /* 0x00000000000b7919 */ /* 0x000e220000002100 */
[----:B------:R-:W-:Y:S01]  /*26750*/  BSSY B1, `(.L_x_820) ;  /* 0x000000a000017945 */ /* 0x000fe20003800000 */
[----:B------:R-:W-:Y:S02]  /*26760*/  IMAD.MOV.U32 R12, RZ, RZ, RZ ;  /* 0x000000ffff0c7224 */ /* 0x000fe400078e00ff */
[----:B------:R-:W-:Y:S01]  /*26770*/  IMAD.MOV.U32 R15, RZ, RZ, -0x1 ;  /* 0xffffffffff0f7424 */ /* 0x000fe200078e00ff */
[----:B0-----:R-:W-:-:S04]  /*26780*/  SHF.R.U32.HI R11, RZ, 0x5, R11 ;  /* 0x00000005ff0b7819 */ /* 0x001fc8000001160b */
[----:B------:R-:W-:-:S04]  /*26790*/  LOP3.LUT R11, R11, 0x3, RZ, 0xc0, !PT ;  /* 0x000000030b0b7812 */ /* 0x000fc800078ec0ff */
[----:B------:R-:W-:Y:S02]  /*267a0*/  MOV R13, R11 ;  /* 0x0000000b000d7202 */ /* 0x000fe40000000f00 */
[----:B------:R-:W-:-:S07]  /*267b0*/  MOV R11, 0x1f ;  /* 0x0000001f000b7802 */ /* 0x000fce0000000f00 */
[----:B-----5:R-:W-:Y:S05]  /*267c0*/  WARPSYNC.COLLECTIVE R15, `(.L_x_821) ;  /* 0x000000000f087348 */ /* 0x020fea0003c00000 */
[----:B------:R0:W1:Y:S02]  /*267d0*/  SHFL.IDX P6, R14, R13, R12, R11 ;  /* 0x0000000c0d0e7389 */ /* 0x00006400000c000b */
[----:B01---5:R-:W-:Y:S01]  /*267e0*/  ENDCOLLECTIVE ;  /* 0x000000000000791b */ /* 0x023fe20003800000 */
.L_x_821:
[----:B------:R-:W-:Y:S05]  /*267f0*/  BSYNC B1 ;  /* 0x0000000000017941 */ /* 0x000fea0003800000 */
.L_x_820:
[----:B------:R-:W-:Y:S05]  /*26800*/  BRA `(.L_x_822) ;  /* 0xffffffa400107947 */ /* 0x000fea000383ffff */
.L_x_695:
[----:B------:R-:W-:Y:S01]  /*26810*/  BSSY B1, `(.L_x_823) ;  /* 0x0000006000017945 */ /* 0x000fe20003800000 */
[----:B------:R-:W-:-:S07]  /*26820*/  MOV R15, 0xffffffff ;  /* 0xffffffff000f7802 */ /* 0x000fce0000000f00 */
[----:B-----5:R-:W-:Y:S05]  /*26830*/  WARPSYNC.COLLECTIVE R15, `(.L_x_824) ;  /* 0x000000000f0c7348 */ /* 0x020fea0003c00000 */
[----:B------:R-:W-:Y:S02]  /*26840*/  ELECT P6, UR62, PT ;  /* 0x00000000003e782f */ /* 0x000fe400038c0000 */
[----:B------:R-:W-:Y:S01]  /*26850*/  MOV R14, UR62 ;  /* 0x0000003e000e7c02 */ /* 0x000fe20008000f00 */
[----:B-----5:R-:W-:Y:S10]  /*26860*/  ENDCOLLECTIVE ;  /* 0x000000000000791b */ /* 0x020ff40003800000 */
.L_x_824:
[----:B------:R-:W-:Y:S05]  /*26870*/  BSYNC B1 ;  /* 0x0000000000017941 */ /* 0x000fea0003800000 */
.L_x_823:
[----:B------:R-:W-:Y:S05]  /*26880*/  BRA `(.L_x_825) ;  /* 0xffffffa000fc7947 */ /* 0x000fea000383ffff */
.L_x_697:
[----:B0-----:R0:W1:Y:S02]  /*26890*/  SYNCS.PHASECHK.TRANS64.TRYWAIT P0, [R9+URZ+0x38820], R5 ;  /* 0x03882005090075a7 */ /* 0x001064000800017f */
[----:B-1----:R-:W-:Y:S05]  /*268a0*/  @!P0 NANOSLEEP.SYNCS 0x989680 ;  /* 0x009896800000895d */ /* 0x002fea0003900000 */
[----:B------:R-:W1:Y:S02]  /*268b0*/  @!P0 SYNCS.PHASECHK.TRANS64 P0, [R9+URZ+0x38820], R5 ;  /* 0x03882005090085a7 */ /* 0x000e64000800007f */
[----:B-1----:R-:W-:Y:S05]  /*268c0*/  @!P0 BRA `(.L_x_697) ;  /* 0xfffffffc00f08947 */ /* 0x002fea000383ffff */
[----:B------:R-:W-:Y:S05]  /*268d0*/  BRA `(.L_x_826) ;  /* 0xffffffa400187947 */ /* 0x000fea000383ffff */
.L_x_700:
[----:B0-----:R0:W1:Y:S02]  /*268e0*/  SYNCS.PHASECHK.TRANS64.TRYWAIT P0, [R5+URZ+0x388a0], R10 ;  /* 0x0388a00a050075a7 */ /* 0x001064000800017f */
[----:B-1----:R-:W-:Y:S05]  /*268f0*/  @!P0 NANOSLEEP.SYNCS 0x989680 ;  /* 0x009896800000895d */ /* 0x002fea0003900000 */
[----:B------:R-:W1:Y:S02]  /*26900*/  @!P0 SYNCS.PHASECHK.TRANS64 P0, [R5+URZ+0x388a0], R10 ;  /* 0x0388a00a050085a7 */ /* 0x000e64000800007f */
[----:B-1----:R-:W-:Y:S05]  /*26910*/  @!P0 BRA `(.L_x_700) ;  /* 0xfffffffc00f08947 */ /* 0x002fea000383ffff */
[----:B------:R-:W-:Y:S05]  /*26920*/  BRA `(.L_x_827) ;  /* 0xffffffa400287947 */ /* 0x000fea000383ffff */
.L_x_702:
[----:B-1----:R1:W2:Y:S02]  /*26930*/  SYNCS.PHASECHK.TRANS64.TRYWAIT P0, [R5+URZ+0x388c0], R10 ;  /* 0x0388c00a050075a7 */ /* 0x0022a4000800017f */
[----:B--2---:R-:W-:Y:S05]  /*26940*/  @!P0 NANOSLEEP.SYNCS 0x989680 ;  /* 0x009896800000895d */ /* 0x004fea0003900000 */
[----:B------:R-:W2:Y:S02]  /*26950*/  @!P0 SYNCS.PHASECHK.TRANS64 P0, [R5+URZ+0x388c0], R10 ;  /* 0x0388c00a050085a7 */ /* 0x000ea4000800007f */
[----:B--2---:R-:W-:Y:S05]  /*26960*/  @!P0 BRA `(.L_x_702) ;  /* 0xfffffffc00f08947 */ /* 0x004fea000383ffff */
[----:B------:R-:W-:Y:S05]  /*26970*/  BRA `(.L_x_828) ;  /* 0xffffffa400c87947 */ /* 0x000fea000383ffff */
.L_x_706:
[----:B0-----:R0:W1:Y:S02]  /*26980*/  SYNCS.PHASECHK.TRANS64.TRYWAIT P0, [R6+URZ+0x388a0], R7 ;  /* 0x0388a007060075a7 */ /* 0x001064000800017f */
[----:B-1----:R-:W-:Y:S05]  /*26990*/  @!P0 NANOSLEEP.SYNCS 0x989680 ;  /* 0x009896800000895d */ /* 0x002fea0003900000 */
[----:B------:R-:W1:Y:S02]  /*269a0*/  @!P0 SYNCS.PHASECHK.TRANS64 P0, [R6+URZ+0x388a0], R7 ;  /* 0x0388a007060085a7 */ /* 0x000e64000800007f */
[----:B-1----:R-:W-:Y:S05]  /*269b0*/  @!P0 BRA `(.L_x_706) ;  /* 0xfffffffc00f08947 */ /* 0x002fea000383ffff */
[----:B------:R-:W-:Y:S05]  /*269c0*/  BRA `(.L_x_829) ;  /* 0xffffffa800b07947 */ /* 0x000fea000383ffff */
.L_x_708:
[----:B-1----:R1:W2:Y:S02]  /*269d0*/  SYNCS.PHASECHK.TRANS64.TRYWAIT P1, [R6+URZ+0x388c0], R7 ;  /* 0x0388c007060075a7 */ /* 0x0022a4000802017f */
[----:B--2---:R-:W-:Y:S05]  /*269e0*/  @!P1 NANOSLEEP.SYNCS 0x989680 ;  /* 0x009896800000995d */ /* 0x004fea0003900000 */
[----:B------:R-:W2:Y:S02]  /*269f0*/  @!P1 SYNCS.PHASECHK.TRANS64 P1, [R6+URZ+0x388c0], R7 ;  /* 0x0388c007060095a7 */ /* 0x000ea4000802007f */
[----:B--2---:R-:W-:Y:S05]  /*26a00*/  @!P1 BRA `(.L_x_708) ;  /* 0xfffffffc00f09947 */ /* 0x004fea000383ffff */
[----:B------:R-:W-:Y:S05]  /*26a10*/  BRA `(.L_x_830) ;  /* 0xffffffac00487947 */ /* 0x000fea000383ffff */
.L_x_721:
[----:B------:R-:W0:Y:S01]  /*26a20*/  S2R R3, SR_TID.X ;  /* 0x0000000000037919 */ /* 0x000e220000002100 */
[----:B------:R-:W-:Y:S01]  /*26a30*/  BSSY B0, `(.L_x_831) ;  /* 0x000000a000007945 */ /* 0x000fe20003800000 */
[----:B------:R-:W-:Y:S01]  /*26a40*/  MOV R12, RZ ;  /* 0x000000ff000c7202 */ /* 0x000fe20000000f00 */
[----:B------:R-:W-:Y:S01]  /*26a50*/  IMAD.MOV.U32 R11, RZ, RZ, 0x1f ;  /* 0x0000001fff0b7424 */ /* 0x000fe200078e00ff */
[----:B------:R-:W-:Y:S02]  /*26a60*/  MOV R15, 0xffffffff ;  /* 0xffffffff000f7802 */ /* 0x000fe40000000f00 */
[----:B0-----:R-:W-:-:S04]  /*26a70*/  SHF.R.U32.HI R3, RZ, 0x5, R3 ;  /* 0x00000005ff037819 */ /* 0x001fc80000011603 */
[----:B------:R-:W-:-:S05]  /*26a80*/  LOP3.LUT R3, R3, 0x3, RZ, 0xc0, !PT ;  /* 0x0000000303037812 */ /* 0x000fca00078ec0ff */
[----:B------:R-:W-:-:S07]  /*26a90*/  IMAD.MOV.U32 R13, RZ, RZ, R3 ;  /* 0x000000ffff0d7224 */ /* 0x000fce00078e0003 */
[----:B------:R-:W-:Y:S05]  /*26aa0*/  WARPSYNC.COLLECTIVE R15, `(.L_x_832) ;  /* 0x000000000f087348 */ /* 0x000fea0003c00000 */
[----:B------:R0:W1:Y:S02]  /*26ab0*/  SHFL.IDX P6, R14, R13, R12, R11 ;  /* 0x0000000c0d0e7389 */ /* 0x00006400000c000b */
[----:B01----:R-:W-:Y:S01]  /*26ac0*/  ENDCOLLECTIVE ;  /* 0x000000000000791b */ /* 0x003fe20003800000 */
.L_x_832:
[----:B------:R-:W-:Y:S05]  /*26ad0*/  BSYNC B0 ;  /* 0x0000000000007941 */ /* 0x000fea0003800000 */
.L_x_831:
[----:B------:R-:W-:Y:S05]  /*26ae0*/  BRA `(.L_x_833) ;  /* 0xffffffb800a87947 */ /* 0x000fea000383ffff */
.L_x_722:
[----:B------:R-:W-:Y:S01]  /*26af0*/  BSSY B0, `(.L_x_834) ;  /* 0x0000006000007945 */ /* 0x000fe20003800000 */
[----:B------:R-:W-:-:S07]  /*26b00*/  IMAD.MOV.U32 R15, RZ, RZ, -0x1 ;  /* 0xffffffffff0f7424 */ /* 0x000fce00078e00ff */
[----:B------:R-:W-:Y:S05]  /*26b10*/  WARPSYNC.COLLECTIVE R15, `(.L_x_835) ;  /* 0x000000000f0c7348 */ /* 0x000fea0003c00000 */
[----:B------:R-:W-:Y:S02]  /*26b20*/  ELECT P6, UR62, PT ;  /* 0x00000000003e782f */ /* 0x000fe400038c0000 */
[----:B------:R-:W-:Y:S01]  /*26b30*/  MOV R14, UR62 ;  /* 0x0000003e000e7c02 */ /* 0x000fe20008000f00 */
[----:B------:R-:W-:Y:S10]  /*26b40*/  ENDCOLLECTIVE ;  /* 0x000000000000791b */ /* 0x000ff40003800000 */
.L_x_835:
[----:B------:R-:W-:Y:S05]  /*26b50*/  BSYNC B0 ;  /* 0x0000000000007941 */ /* 0x000fea0003800000 */
.L_x_834:
[----:B------:R-:W-:Y:S05]  /*26b60*/  BRA `(.L_x_836) ;  /* 0xffffffb800a07947 */ /* 0x000fea000383ffff */
.L_x_725:
[----:B0-----:R0:W1:Y:S02]  /*26b70*/  SYNCS.PHASECHK.TRANS64.TRYWAIT P0, [R6+URZ+0x38840], R7 ;  /* 0x03884007060075a7 */ /* 0x001064000800017f */
[----:B-1----:R-:W-:Y:S05]  /*26b80*/  @!P0 NANOSLEEP.SYNCS 0x989680 ;  /* 0x009896800000895d */ /* 0x002fea0003900000 */
[----:B------:R-:W1:Y:S02]  /*26b90*/  @!P0 SYNCS.PHASECHK.TRANS64 P0, [R6+URZ+0x38840], R7 ;  /* 0x03884007060085a7 */ /* 0x000e64000800007f */
[----:B-1----:R-:W-:Y:S05]  /*26ba0*/  @!P0 BRA `(.L_x_725) ;  /* 0xfffffffc00f08947 */ /* 0x002fea000383ffff */
[----:B------:R-:W-:Y:S05]  /*26bb0*/  BRA `(.L_x_837) ;  /* 0xffffffbc00147947 */ /* 0x000fea000383ffff */
.L_x_728:
        /* <DEDUP_REMOVED lines=8> */
.L_x_736:
[----:B0-----:R0:W1:Y:S02]  /*26c40*/  SYNCS.PHASECHK.TRANS64.TRYWAIT P0, [R8+URZ+0x38840], R9 ;  /* 0x03884009080075a7 */ /* 0x001064000800017f */
[----:B-1----:R-:W-:Y:S05]  /*26c50*/  @!P0 NANOSLEEP.SYNCS 0x989680 ;  /* 0x009896800000895d */ /* 0x002fea0003900000 */
[----:B------:R-:W1:Y:S02]  /*26c60*/  @!P0 SYNCS.PHASECHK.TRANS64 P0, [R8+URZ+0x38840], R9 ;  /* 0x03884009080085a7 */ /* 0x000e64000800007f */
[----:B-1----:R-:W-:Y:S05]  /*26c70*/  @!P0 BRA `(.L_x_736) ;  /* 0xfffffffc00f08947 */ /* 0x002fea000383ffff */
[----:B------:R-:W-:Y:S05]  /*26c80*/  BRA `(.L_x_839) ;  /* 0xffffffc400587947 */ /* 0x000fea000383ffff */
.L_x_738:
[----:B0-----:R0:W1:Y:S02]  /*26c90*/  SYNCS.PHASECHK.TRANS64.TRYWAIT P0, [R8+URZ+0x38860], R9 ;  /* 0x03886009080075a7 */ /* 0x001064000800017f */
[----:B-1----:R-:W-:Y:S05]  /*26ca0*/  @!P0 NANOSLEEP.SYNCS 0x989680 ;  /* 0x009896800000895d */ /* 0x002fea0003900000 */
[----:B------:R-:W1:Y:S02]  /*26cb0*/  @!P0 SYNCS.PHASECHK.TRANS64 P0, [R8+URZ+0x38860], R9 ;  /* 0x03886009080085a7 */ /* 0x000e64000800007f */
[----:B-1----:R-:W-:Y:S05]  /*26cc0*/  @!P0 BRA `(.L_x_738) ;  /* 0xfffffffc00f08947 */ /* 0x002fea000383ffff */
[----:B------:R-:W-:Y:S05]  /*26cd0*/  BRA `(.L_x_840) ;  /* 0xffffffc800147947 */ /* 0x000fea000383ffff */
.L_x_744:
[----:B-1----:R1:W2:Y:S02]  /*26ce0*/  SYNCS.PHASECHK.TRANS64.TRYWAIT P0, [R2+URZ+0x38840], R3 ;  /* 0x03884003020075a7 */ /* 0x0022a4000800017f */
[----:B--2---:R-:W-:Y:S05]  /*26cf0*/  @!P0 NANOSLEEP.SYNCS 0x989680 ;  /* 0x009896800000895d */ /* 0x004fea0003900000 */
[----:B------:R-:W2:Y:S02]  /*26d00*/  @!P0 SYNCS.PHASECHK.TRANS64 P0, [R2+URZ+0x38840], R3 ;  /* 0x03884003020085a7 */ /* 0x000ea4000800007f */
[----:B--2---:R-:W-:Y:S05]  /*26d10*/  @!P0 BRA `(.L_x_744) ;  /* 0xfffffffc00f08947 */ /* 0x004fea000383ffff */
[----:B------:R-:W-:Y:S05]  /*26d20*/  BRA `(.L_x_841) ;  /* 0xffffffcc00a07947 */ /* 0x000fea000383ffff */
.L_x_746:
[----:B0-----:R0:W1:Y:S02]  /*26d30*/  SYNCS.PHASECHK.TRANS64.TRYWAIT P0, [R2+URZ+0x38860], R3 ;  /* 0x03886003020075a7 */ /* 0x001064000800017f */
[----:B-1----:R-:W-:Y:S05]  /*26d40*/  @!P0 NANOSLEEP.SYNCS 0x989680 ;  /* 0x009896800000895d */ /* 0x002fea0003900000 */
[----:B------:R-:W1:Y:S02]  /*26d50*/  @!P0 SYNCS.PHASECHK.TRANS64 P0, [R2+URZ+0x38860], R3 ;  /* 0x03886003020085a7 */ /* 0x000e64000800007f */
[----:B-1----:R-:W-:Y:S05]  /*26d60*/  @!P0 BRA `(.L_x_746) ;  /* 0xfffffffc00f08947 */ /* 0x002fea000383ffff */
[----:B------:R-:W-:Y:S05]  /*26d70*/  BRA `(.L_x_842) ;  /* 0xffffffd0005c7947 */ /* 0x000fea000383ffff */
.L_x_752:
[----:B--2---:R2:W3:Y:S02]  /*26d80*/  SYNCS.PHASECHK.TRANS64.TRYWAIT P0, [R2+URZ+0x38840], R3 ;  /* 0x03884003020075a7 */ /* 0x0044e4000800017f */
[----:B---3--:R-:W-:Y:S05]  /*26d90*/  @!P0 NANOSLEEP.SYNCS 0x989680 ;  /* 0x009896800000895d */ /* 0x008fea0003900000 */
[----:B------:R-:W3:Y:S02]  /*26da0*/  @!P0 SYNCS.PHASECHK.TRANS64 P0, [R2+URZ+0x38840], R3 ;  /* 0x03884003020085a7 */ /* 0x000ee4000800007f */
[----:B---3--:R-:W-:Y:S05]  /*26db0*/  @!P0 BRA `(.L_x_752) ;  /* 0xfffffffc00f08947 */ /* 0x008fea000383ffff */
[----:B------:R-:W-:Y:S05]  /*26dc0*/  BRA `(.L_x_843) ;  /* 0xffffffd400c07947 */ /* 0x000fea000383ffff */
.L_x_754:
[----:B0-----:R0:W1:Y:S02]  /*26dd0*/  SYNCS.PHASECHK.TRANS64.TRYWAIT P0, [R2+URZ+0x38860], R8 ;  /* 0x03886008020075a7 */ /* 0x001064000800017f */
[----:B-1----:R-:W-:Y:S05]  /*26de0*/  @!P0 NANOSLEEP.SYNCS 0x989680 ;  /* 0x009896800000895d */ /* 0x002fea0003900000 */
[----:B------:R-:W1:Y:S02]  /*26df0*/  @!P0 SYNCS.PHASECHK.TRANS64 P0, [R2+URZ+0x38860], R8 ;  /* 0x03886008020085a7 */ /* 0x000e64000800007f */
[----:B-1----:R-:W-:Y:S05]  /*26e00*/  @!P0 BRA `(.L_x_754) ;  /* 0xfffffffc00f08947 */ /* 0x002fea000383ffff */
[----:B------:R-:W-:Y:S05]  /*26e10*/  BRA `(.L_x_844) ;  /* 0xffffffd800787947 */ /* 0x000fea000383ffff */
.L_x_762:
[----:B-1----:R1:W2:Y:S02]  /*26e20*/  SYNCS.PHASECHK.TRANS64.TRYWAIT P0, [R3+URZ+0x38860], R0 ;  /* 0x03886000030075a7 */ /* 0x0022a4000800017f */
[----:B--2---:R-:W-:Y:S05]  /*26e30*/  @!P0 NANOSLEEP.SYNCS 0x989680 ;  /* 0x009896800000895d */ /* 0x004fea0003900000 */
[----:B------:R-:W2:Y:S02]  /*26e40*/  @!P0 SYNCS.PHASECHK.TRANS64 P0, [R3+URZ+0x38860], R0 ;  /* 0x03886000030085a7 */ /* 0x000ea4000800007f */
[----:B--2---:R-:W-:Y:S05]  /*26e50*/  @!P0 BRA `(.L_x_762) ;  /* 0xfffffffc00f08947 */ /* 0x004fea000383ffff */
[----:B------:R-:W-:Y:S05]  /*26e60*/  BRA `(.L_x_845) ;  /* 0xffffffdc00c47947 */ /* 0x000fea000383ffff */
.L_x_765:
[----:B------:R-:W-:Y:S01]  /*26e70*/  BSSY B0, `(.L_x_846) ;  /* 0x0000008000007945 */ /* 0x000fe20003800000 */
[----:B0-----:R-:W-:Y:S01]  /*26e80*/  MOV R13, R16 ;  /* 0x00000010000d7202 */ /* 0x001fe20000000f00 */
[----:B------:R-:W-:Y:S01]  /*26e90*/  IMAD.MOV.U32 R12, RZ, RZ, RZ ;  /* 0x000000ffff0c7224 */ /* 0x000fe200078e00ff */
[----:B------:R-:W-:Y:S01]  /*26ea0*/  MOV R11, 0x1f ;  /* 0x0000001f000b7802 */ /* 0x000fe20000000f00 */
[----:B------:R-:W-:-:S07]  /*26eb0*/  IMAD.MOV.U32 R15, RZ, RZ, -0x1 ;  /* 0xffffffffff0f7424 */ /* 0x000fce00078e00ff */
[----:B-1---5:R-:W-:Y:S05]  /*26ec0*/  WARPSYNC.COLLECTIVE R15, `(.L_x_847) ;  /* 0x000000000f087348 */ /* 0x022fea0003c00000 */
[----:B------:R0:W2:Y:S02]  /*26ed0*/  SHFL.IDX P6, R14, R13, R12, R11 ;  /* 0x0000000c0d0e7389 */ /* 0x0000a400000c000b */
[----:B012--5:R-:W-:Y:S01]  /*26ee0*/  ENDCOLLECTIVE ;  /* 0x000000000000791b */ /* 0x027fe20003800000 */
.L_x_847:
[----:B------:R-:W-:Y:S05]  /*26ef0*/  BSYNC B0 ;  /* 0x0000000000007941 */ /* 0x000fea0003800000 */
.L_x_846:
[----:B------:R-:W-:Y:S01]  /*26f00*/  IMAD.MOV.U32 R13, RZ, RZ, R16 ;  /* 0x000000ffff0d7224 */ /* 0x000fe200078e0010 */
[----:B------:R-:W-:Y:S01]  /*26f10*/  MOV R12, 0x1 ;  /* 0x00000001000c7802 */ /* 0x000fe20000000f00 */
[----:B------:R-:W-:Y:S01]  /*26f20*/  IMAD.MOV.U32 R11, RZ, RZ, 0x1f ;  /* 0x0000001fff0b7424 */ /* 0x000fe200078e00ff */
[----:B------:R-:W-:Y:S02]  /*26f30*/  MOV R15, 0xffffffff ;  /* 0xffffffff000f7802 */ /* 0x000fe40000000f00 */
[----:B------:R-:W-:-:S07]  /*26f40*/  MOV R4, R14 ;  /* 0x0000000e00047202 */ /* 0x000fce0000000f00 */
[----:B------:R-:W-:Y:S05]  /*26f50*/  WARPSYNC.COLLECTIVE R15, `(.L_x_848) ;  /* 0x000000000f087348 */ /* 0x000fea0003c00000 */
[----:B------:R0:W1:Y:S02]  /*26f60*/  SHFL.IDX P6, R14, R13, R12, R11 ;  /* 0x0000000c0d0e7389 */ /* 0x00006400000c000b */
[----:B01----:R-:W-:Y:S01]  /*26f70*/  ENDCOLLECTIVE ;  /* 0x000000000000791b */ /* 0x003fe20003800000 */
.L_x_848:
[----:B------:R-:W-:Y:S01]  /*26f80*/  IMAD.MOV.U32 R5, RZ, RZ, R14 ;  /* 0x000000ffff057224 */ /* 0x000fe200078e000e */
[----:B------:R-:W-:Y:S06]  /*26f90*/  BRA `(.L_x_849) ;  /* 0xffffffe000847947 */ /* 0x000fec000383ffff */
.L_x_768:
[----:B------:R-:W-:Y:S01]  /*26fa0*/  BSSY B0, `(.L_x_850) ;  /* 0x0000008000007945 */ /* 0x000fe20003800000 */
[----:B-----5:R-:W-:Y:S01]  /*26fb0*/  MOV R13, R3 ;  /* 0x00000003000d7202 */ /* 0x020fe20000000f00 */
[----:B------:R-:W-:Y:S01]  /*26fc0*/  IMAD.MOV.U32 R12, RZ, RZ, 0x1 ;  /* 0x00000001ff0c7424 */ /* 0x000fe200078e00ff */
[----:B------:R-:W-:Y:S01]  /*26fd0*/  MOV R11, RZ ;  /* 0x000000ff000b7202 */ /* 0x000fe20000000f00 */
[----:B------:R-:W-:-:S07]  /*26fe0*/  IMAD.MOV.U32 R15, RZ, RZ, -0x1 ;  /* 0xffffffffff0f7424 */ /* 0x000fce00078e00ff */
[----:B0-234-:R-:W-:Y:S05]  /*26ff0*/  WARPSYNC.COLLECTIVE R15, `(.L_x_851) ;  /* 0x000000000f087348 */ /* 0x01dfea0003c00000 */
[----:B------:R1:W0:Y:S02]  /*27000*/  SHFL.UP P6, R14, R13, R12, R11 ;  /* 0x0400000c0d0e7389 */ /* 0x00022400000c000b */
[----:B01234-:R-:W-:Y:S01]  /*27010*/  ENDCOLLECTIVE ;  /* 0x000000000000791b */ /* 0x01ffe20003800000 */
.L_x_851:
[----:B------:R-:W-:Y:S05]  /*27020*/  BSYNC B0 ;  /* 0x0000000000007941 */ /* 0x000fea0003800000 */
.L_x_850:
[C---:B------:R-:W-:Y:S01]  /*27030*/  ISETP.NE.AND P0, PT, R9.reuse, RZ, PT ;  /* 0x000000ff0900720c */ /* 0x040fe20003f05270 */
[----:B------:R-:W-:Y:S01]  /*27040*/  IMAD.MOV.U32 R12, RZ, RZ, 0x2 ;  /* 0x00000002ff0c7424 */ /* 0x000fe200078e00ff */
[----:B------:R-:W-:Y:S01]  /*27050*/  MOV R11, RZ ;  /* 0x000000ff000b7202 */ /* 0x000fe20000000f00 */
[----:B------:R-:W-:Y:S01]  /*27060*/  IMAD.MOV.U32 R15, RZ, RZ, -0x1 ;  /* 0xffffffffff0f7424 */ /* 0x000fe200078e00ff */
[----:B------:R-:W-:Y:S02]  /*27070*/  SEL R14, R14, RZ, P0 ;  /* 0x000000ff0e0e7207 */ /* 0x000fe40000000000 */
[----:B------:R-:W-:Y:S02]  /*27080*/  ISETP.GE.U32.AND P0, PT, R9, 0x2, PT ;  /* 0x000000020900780c */ /* 0x000fe40003f06070 */
[----:B------:R-:W-:-:S11]  /*27090*/  IADD3 R13, R3, R14, RZ ;  /* 0x0000000e030d7210 */ /* 0x000fd60007ffe0ff */
[----:B------:R-:W-:Y:S05]  /*270a0*/  WARPSYNC.COLLECTIVE R15, `(.L_x_852) ;  /* 0x000000000f087348 */ /* 0x000fea0003c00000 */
[----:B------:R0:W1:Y:S02]  /*270b0*/  SHFL.UP P6, R14, R13, R12, R11 ;  /* 0x0400000c0d0e7389 */ /* 0x00006400000c000b */
[----:B01----:R-:W-:Y:S01]  /*270c0*/  ENDCOLLECTIVE ;  /* 0x000000000000791b */ /* 0x003fe20003800000 */
.L_x_852:
[----:B------:R-:W-:Y:S02]  /*270d0*/  MOV R12, 0x4 ;  /* 0x00000004000c7802 */ /* 0x000fe40000000f00 */
[----:B------:R-:W-:Y:S02]  /*270e0*/  SEL R6, R14, RZ, P0 ;  /* 0x000000ff0e067207 */ /* 0x000fe40000000000 */
[----:B------:R-:W-:Y:S02]  /*270f0*/  ISETP.GE.U32.AND P0, PT, R9, 0x4, PT ;  /* 0x000000040900780c */ /* 0x000fe40003f06070 */
[----:B------:R-:W-:-:S05]  /*27100*/  IADD3 R6, R13, R6, RZ ;  /* 0x000000060d067210 */ /* 0x000fca0007ffe0ff */
[----:B------:R-:W-:-:S07]  /*27110*/  IMAD.MOV.U32 R13, RZ, RZ, R6 ;  /* 0x000000ffff0d7224 */ /* 0x000fce00078e0006 */
[----:B------:R-:W-:Y:S05]  /*27120*/  WARPSYNC.COLLECTIVE R15, `(.L_x_853) ;  /* 0x000000000f087348 */ /* 0x000fea0003c00000 */
[----:B------:R0:W1:Y:S02]  /*27130*/  SHFL.UP P6, R14, R13, R12, R11 ;  /* 0x0400000c0d0e7389 */ /* 0x00006400000c000b */
[----:B01----:R-:W-:Y:S01]  /*27140*/  ENDCOLLECTIVE ;  /* 0x000000000000791b */ /* 0x003fe20003800000 */
.L_x_853:
[----:B------:R-:W-:Y:S01]  /*27150*/  IMAD.MOV.U32 R12, RZ, RZ, 0x8 ;  /* 0x00000008ff0c7424 */ /* 0x000fe200078e00ff */
[----:B------:R-:W-:Y:S02]  /*27160*/  SEL R7, R14, RZ, P0 ;  /* 0x000000ff0e077207 */ /* 0x000fe40000000000 */
[----:B------:R-:W-:-:S03]  /*27170*/  ISETP.GE.U32.AND P0, PT, R9, 0x8, PT ;  /* 0x000000080900780c */ /* 0x000fc60003f06070 */
[----:B------:R-:W-:-:S05]  /*27180*/  IMAD.IADD R7, R6, 0x1, R7 ;  /* 0x0000000106077824 */ /* 0x000fca00078e0207 */
[----:B------:R-:W-:-:S07]  /*27190*/  MOV R13, R7 ;  /* 0x00000007000d7202 */ /* 0x000fce0000000f00 */
[----:B------:R-:W-:Y:S05]  /*271a0*/  WARPSYNC.COLLECTIVE R15, `(.L_x_854) ;  /* 0x000000000f087348 */ /* 0x000fea0003c00000 */
[----:B------:R0:W1:Y:S02]  /*271b0*/  SHFL.UP P6, R14, R13, R12, R11 ;  /* 0x0400000c0d0e7389 */ /* 0x00006400000c000b */
[----:B01----:R-:W-:Y:S01]  /*271c0*/  ENDCOLLECTIVE ;  /* 0x000000000000791b */ /* 0x003fe20003800000 */
.L_x_854:
        /* <DEDUP_REMOVED lines=8> */
.L_x_855:
[----:B------:R-:W-:Y:S01]  /*27250*/  IMAD.MOV.U32 R12, RZ, RZ, 0x1f ;  /* 0x0000001fff0c7424 */ /* 0x000fe200078e00ff */
[----:B------:R-:W-:Y:S02]  /*27260*/  MOV R11, 0x1f ;  /* 0x0000001f000b7802 */ /* 0x000fe40000000f00 */
[----:B------:R-:W-:-:S05]  /*27270*/  SEL R7, R14, RZ, P0 ;  /* 0x000000ff0e077207 */ /* 0x000fca0000000000 */
[----:B------:R-:W-:-:S05]  /*27280*/  IMAD.IADD R2, R8, 0x1, R7 ;  /* 0x0000000108027824 */ /* 0x000fca00078e0207 */
[----:B------:R-:W-:-:S07]  /*27290*/  MOV R13, R2 ;  /* 0x00000002000d7202 */ /* 0x000fce0000000f00 */
[----:B------:R-:W-:Y:S05]  /*272a0*/  WARPSYNC.COLLECTIVE R15, `(.L_x_856) ;  /* 0x000000000f087348 */ /* 0x000fea0003c00000 */
[----:B------:R0:W1:Y:S02]  /*272b0*/  SHFL.IDX P6, R14, R13, R12, R11 ;  /* 0x0000000c0d0e7389 */ /* 0x00006400000c000b */
[----:B01----:R-:W-:Y:S01]  /*272c0*/  ENDCOLLECTIVE ;  /* 0x000000000000791b */ /* 0x003fe20003800000 */
.L_x_856:
[----:B------:R-:W-:Y:S05]  /*272d0*/  BRA `(.L_x_857) ;  /* 0xffffffe0004c7947 */ /* 0x000fea000383ffff */
.L_x_773:
[----:B------:R-:W-:Y:S01]  /*272e0*/  BSSY B0, `(.L_x_858) ;  /* 0x0000008000007945 */ /* 0x000fe20003800000 */
[----:B-----5:R-:W-:Y:S01]  /*272f0*/  IMAD.MOV.U32 R13, RZ, RZ, R3 ;  /* 0x000000ffff0d7224 */ /* 0x020fe200078e0003 */
[----:B------:R-:W-:Y:S01]  /*27300*/  MOV R12, 0x1 ;  /* 0x00000001000c7802 */ /* 0x000fe20000000f00 */
[----:B------:R-:W-:Y:S01]  /*27310*/  IMAD.MOV.U32 R11, RZ, RZ, RZ ;  /* 0x000000ffff0b7224 */ /* 0x000fe200078e00ff */
[----:B------:R-:W-:-:S07]  /*27320*/  MOV R15, 0xffffffff ;  /* 0xffffffff000f7802 */ /* 0x000fce0000000f00 */
[----:B01----:R-:W-:Y:S05]  /*27330*/  WARPSYNC.COLLECTIVE R15, `(.L_x_859) ;  /* 0x000000000f087348 */ /* 0x003fea0003c00000 */
[----:B------:R2:W3:Y:S02]  /*27340*/  SHFL.UP P6, R14, R13, R12, R11 ;  /* 0x0400000c0d0e7389 */ /* 0x0004e400000c000b */
[----:B0123--:R-:W-:Y:S01]  /*27350*/  ENDCOLLECTIVE ;  /* 0x000000000000791b */ /* 0x00ffe20003800000 */
.L_x_859:
[----:B------:R-:W-:Y:S05]  /*27360*/  BSYNC B0 ;  /* 0x0000000000007941 */ /* 0x000fea0003800000 */
.L_x_858:
[C---:B------:R-:W-:Y:S01]  /*27370*/  ISETP.NE.AND P0, PT, R9.reuse, RZ, PT ;  /* 0x000000ff0900720c */ /* 0x040fe20003f05270 */
[----:B------:R-:W-:Y:S01]  /*27380*/  IMAD.MOV.U32 R11, RZ, RZ, RZ ;  /* 0x000000ffff0b7224 */ /* 0x000fe200078e00ff */
[----:B------:R-:W-:Y:S02]  /*27390*/  MOV R12, 0x2 ;  /* 0x00000002000c7802 */ /* 0x000fe40000000f00 */
[----:B------:R-:W-:Y:S02]  /*273a0*/  SEL R14, R14, RZ, P0 ;  /* 0x000000ff0e0e7207 */ /* 0x000fe40000000000 */
[----:B------:R-:W-:Y:S02]  /*273b0*/  MOV R15, 0xffffffff ;  /* 0xffffffff000f7802 */ /* 0x000fe40000000f00 */
[----:B------:R-:W-:Y:S01]  /*273c0*/  ISETP.GE.U32.AND P0, PT, R9, 0x2, PT ;  /* 0x000000020900780c */ /* 0x000fe20003f06070 */
[----:B------:R-:W-:-:S12]  /*273d0*/  IMAD.IADD R13, R3, 0x1, R14 ;  /* 0x00000001030d7824 */ /* 0x000fd800078e020e */
[----:B------:R-:W-:Y:S05]  /*273e0*/  WARPSYNC.COLLECTIVE R15, `(.L_x_860) ;  /* 0x000000000f087348 */ /* 0x000fea0003c00000 */
[----:B------:R0:W1:Y:S02]  /*273f0*/  SHFL.UP P6, R14, R13, R12, R11 ;  /* 0x0400000c0d0e7389 */ /* 0x00006400000c000b */
[----:B01----:R-:W-:Y:S01]  /*27400*/  ENDCOLLECTIVE ;  /* 0x000000000000791b */ /* 0x003fe20003800000 */
.L_x_860:
        /* <DEDUP_REMOVED lines=8> */
.L_x_861:
        /* <DEDUP_REMOVED lines=8> */
.L_x_862:
        /* <DEDUP_REMOVED lines=8> */
.L_x_863:
[----:B------:R-:W-:Y:S01]  /*27590*/  MOV R12, 0x1f ;  /* 0x0000001f000c7802 */ /* 0x000fe20000000f00 */
[----:B------:R-:W-:Y:S01]  /*275a0*/  IMAD.MOV.U32 R11, RZ, RZ, 0x1f ;  /* 0x0000001fff0b7424 */ /* 0x000fe200078e00ff */
[----:B------:R-:W-:-:S04]  /*275b0*/  SEL R7, R14, RZ, P0 ;  /* 0x000000ff0e077207 */ /* 0x000fc80000000000 */
[----:B------:R-:W-:-:S05]  /*275c0*/  IADD3 R2, R8, R7, RZ ;  /* 0x0000000708027210 */ /* 0x000fca0007ffe0ff */
[----:B------:R-:W-:-:S07]  /*275d0*/  IMAD.MOV.U32 R13, RZ, RZ, R2 ;  /* 0x000000ffff0d7224 */ /* 0x000fce00078e0002 */
[----:B------:R-:W-:Y:S05]  /*275e0*/  WARPSYNC.COLLECTIVE R15, `(.L_x_864) ;  /* 0x000000000f087348 */ /* 0x000fea0003c00000 */
[----:B------:R0:W1:Y:S02]  /*275f0*/  SHFL.IDX P6, R14, R13, R12, R11 ;  /* 0x0000000c0d0e7389 */ /* 0x00006400000c000b */
[----:B01----:R-:W-:Y:S01]  /*27600*/  ENDCOLLECTIVE ;  /* 0x000000000000791b */ /* 0x003fe20003800000 */
.L_x_864:
[----:B------:R-:W-:Y:S05]  /*27610*/  BRA `(.L_x_865) ;  /* 0xffffffe000347947 */ /* 0x000fea000383ffff */
.L_x_775:
[----:B------:R-:W-:Y:S01]  /*27620*/  BSSY B0, `(.L_x_866) ;  /* 0x0000006000007945 */ /* 0x000fe20003800000 */
[----:B------:R-:W-:Y:S02]  /*27630*/  PLOP3.LUT P6, PT, P6, PT, PT, 0x8, 0x0 ;  /* 0x000000000000781c */ /* 0x000fe400037ce170 */
[----:B------:R-:W-:-:S11]  /*27640*/  MOV R15, 0xffffffff ;  /* 0xffffffff000f7802 */ /* 0x000fd60000000f00 */
[----:B0-----:R-:W-:Y:S05]  /*27650*/  WARPSYNC.COLLECTIVE R15, `(.L_x_867) ;  /* 0x000000000f087348 */ /* 0x001fea0003c00000 */
[----:B------:R-:W-:Y:S01]  /*27660*/  VOTE.ANY R14, PT, P6 ;  /* 0x00000000000e7806 */ /* 0x000fe200030e0100 */
[----:B0-----:R-:W-:Y:S06]  /*27670*/  ENDCOLLECTIVE ;  /* 0x000000000000791b */ /* 0x001fec0003800000 */
.L_x_867:
[----:B------:R-:W-:Y:S05]  /*27680*/  BSYNC B0 ;  /* 0x0000000000007941 */ /* 0x000fea0003800000 */
.L_x_866:
[----:B------:R-:W-:Y:S01]  /*27690*/  IMAD.MOV.U32 R6, RZ, RZ, R14 ;  /* 0x000000ffff067224 */ /* 0x000fe200078e000e */
[----:B------:R-:W-:Y:S01]  /*276a0*/  MOV R13, R3 ;  /* 0x00000003000d7202 */ /* 0x000fe20000000f00 */
[----:B------:R-:W-:Y:S01]  /*276b0*/  IMAD.MOV.U32 R15, RZ, RZ, -0x1 ;  /* 0xffffffffff0f7424 */ /* 0x000fe200078e00ff */
[----:B------:R-:W-:Y:S01]  /*276c0*/  MOV R11, 0x1f ;  /* 0x0000001f000b7802 */ /* 0x000fe20000000f00 */
[----:B------:R-:W0:Y:S02]  /*276d0*/  POPC R5, R6 ;  /* 0x0000000600057309 */ /* 0x000e240000000000 */
[----:B0-----:R-:W-:-:S07]  /*276e0*/  IMAD.MOV.U32 R12, RZ, RZ, R5 ;  /* 0x000000ffff0c7224 */ /* 0x001fce00078e0005 */
[----:B------:R-:W-:Y:S05]  /*276f0*/  WARPSYNC.COLLECTIVE R15, `(.L_x_868) ;  /* 0x000000000f087348 */ /* 0x000fea0003c00000 */
[----:B------:R0:W1:Y:S02]  /*27700*/  SHFL.IDX P6, R14, R13, R12, R11 ;  /* 0x0000000c0d0e7389 */ /* 0x00006400000c000b */
[----:B01----:R-:W-:Y:S01]  /*27710*/  ENDCOLLECTIVE ;  /* 0x000000000000791b */ /* 0x003fe20003800000 */
.L_x_868:
[----:B------:R-:W-:Y:S01]  /*27720*/  MOV R17, R14 ;  /* 0x0000000e00117202 */ /* 0x000fe20000000f00 */
[----:B------:R-:W-:Y:S06]  /*27730*/  BRA `(.L_x_869) ;  /* 0xffffffe000247947 */ /* 0x000fec000383ffff */
.L_x_777:
[----:B------:R-:W-:Y:S01]  /*27740*/  BSSY B0, `(.L_x_870) ;  /* 0x0000007000007945 */ /* 0x000fe20003800000 */
[----:B------:R-:W-:Y:S01]  /*27750*/  IMAD.MOV.U32 R13, RZ, RZ, R2 ;  /* 0x000000ffff0d7224 */ /* 0x000fe200078e0002 */
[----:B------:R-:W-:Y:S01]  /*27760*/  MOV R11, 0x1f ;  /* 0x0000001f000b7802 */ /* 0x000fe20000000f00 */
[----:B------:R-:W-:-:S07]  /*27770*/  IMAD.MOV.U32 R15, RZ, RZ, -0x1 ;  /* 0xffffffffff0f7424 */ /* 0x000fce00078e00ff */
[----:B012---:R-:W-:Y:S05]  /*27780*/  WARPSYNC.COLLECTIVE R15, `(.L_x_871) ;  /* 0x000000000f087348 */ /* 0x007fea0003c00000 */
[----:B------:R3:W4:Y:S02]  /*27790*/  SHFL.IDX P6, R14, R13, R12, R11 ;  /* 0x0000000c0d0e7389 */ /* 0x00072400000c000b */
[----:B01234-:R-:W-:Y:S01]  /*277a0*/  ENDCOLLECTIVE ;  /* 0x000000000000791b */ /* 0x01ffe20003800000 */
.L_x_871:
[----:B------:R-:W-:Y:S05]  /*277b0*/  BSYNC B0 ;  /* 0x0000000000007941 */ /* 0x000fea0003800000 */
.L_x_870:
[----:B------:R-:W-:Y:S05]  /*277c0*/  BRA `(.L_x_776) ;  /* 0xffffffe0001c7947 */ /* 0x000fea000383ffff */
.L_x_781:
[----:B0-----:R0:W1:Y:S02]  /*277d0*/  SYNCS.PHASECHK.TRANS64.TRYWAIT P0, [R0+URZ+0x38820], R3 ;  /* 0x03882003000075a7 */ /* 0x001064000800017f */
[----:B-1----:R-:W-:Y:S05]  /*277e0*/  @!P0 NANOSLEEP.SYNCS 0x989680 ;  /* 0x009896800000895d */ /* 0x002fea0003900000 */
[----:B------:R-:W1:Y:S02]  /*277f0*/  @!P0 SYNCS.PHASECHK.TRANS64 P0, [R0+URZ+0x38820], R3 ;  /* 0x03882003000085a7 */ /* 0x000e64000800007f */
[----:B-1----:R-:W-:Y:S05]  /*27800*/  @!P0 BRA `(.L_x_781) ;  /* 0xfffffffc00f08947 */ /* 0x002fea000383ffff */
[----:B------:R-:W-:Y:S05]  /*27810*/  BRA `(.L_x_872) ;  /* 0xffffffe400007947 */ /* 0x000fea000383ffff */
.L_x_782:
[----:B------:R-:W1:Y:S01]  /*27820*/  S2R R2, SR_TID.X ;  /* 0x0000000000027919 */ /* 0x000e620000002100 */
[----:B------:R-:W-:Y:S01]  /*27830*/  BSSY B0, `(.L_x_873) ;  /* 0x000000a000007945 */ /* 0x000fe20003800000 */
[----:B------:R-:W-:Y:S01]  /*27840*/  IMAD.MOV.U32 R12, RZ, RZ, RZ ;  /* 0x000000ffff0c7224 */ /* 0x000fe200078e00ff */
[----:B------:R-:W-:Y:S01]  /*27850*/  MOV R11, 0x1f ;  /* 0x0000001f000b7802 */ /* 0x000fe20000000f00 */
[----:B------:R-:W-:Y:S01]  /*27860*/  IMAD.MOV.U32 R15, RZ, RZ, -0x1 ;  /* 0xffffffffff0f7424 */ /* 0x000fe200078e00ff */
[----:B-1----:R-:W-:-:S04]  /*27870*/  SHF.R.U32.HI R2, RZ, 0x5, R2 ;  /* 0x00000005ff027819 */ /* 0x002fc80000011602 */
[----:B------:R-:W-:-:S04]  /*27880*/  LOP3.LUT R2, R2, 0x3, RZ, 0xc0, !PT ;  /* 0x0000000302027812 */ /* 0x000fc800078ec0ff */
[----:B------:R-:W-:-:S07]  /*27890*/  MOV R13, R2 ;  /* 0x00000002000d7202 */ /* 0x000fce0000000f00 */
[----:B0-----:R-:W-:Y:S05]  /*278a0*/  WARPSYNC.COLLECTIVE R15, `(.L_x_874) ;  /* 0x000000000f087348 */ /* 0x001fea0003c00000 */
[----:B------:R1:W2:Y:S02]  /*278b0*/  SHFL.IDX P6, R14, R13, R12, R11 ;  /* 0x0000000c0d0e7389 */ /* 0x0002a400000c000b */
[----:B012---:R-:W-:Y:S01]  /*278c0*/  ENDCOLLECTIVE ;  /* 0x000000000000791b */ /* 0x007fe20003800000 */
.L_x_874:
[----:B------:R-:W-:Y:S05]  /*278d0*/  BSYNC B0 ;  /* 0x0000000000007941 */ /* 0x000fea0003800000 */
.L_x_873:
[----:B------:R-:W-:Y:S05]  /*278e0*/  BRA `(.L_x_875) ;  /* 0xffffffe000e87947 */ /* 0x000fea000383ffff */
.L_x_783:
[----:B------:R-:W-:Y:S01]  /*278f0*/  BSSY B0, `(.L_x_876) ;  /* 0x0000006000007945 */ /* 0x000fe20003800000 */
[----:B------:R-:W-:-:S07]  /*27900*/  MOV R15, 0xffffffff ;  /* 0xffffffff000f7802 */ /* 0x000fce0000000f00 */
[----:B01----:R-:W-:Y:S05]  /*27910*/  WARPSYNC.COLLECTIVE R15, `(.L_x_877) ;  /* 0x000000000f0c7348 */ /* 0x003fea0003c00000 */
[----:B------:R-:W-:Y:S02]  /*27920*/  ELECT P6, UR62, PT ;  /* 0x00000000003e782f */ /* 0x000fe400038c0000 */
[----:B------:R-:W-:Y:S01]  /*27930*/  MOV R14, UR62 ;  /* 0x0000003e000e7c02 */ /* 0x000fe20008000f00 */
[----:B01----:R-:W-:Y:S10]  /*27940*/  ENDCOLLECTIVE ;  /* 0x000000000000791b */ /* 0x003ff40003800000 */
.L_x_877:
[----:B------:R-:W-:Y:S05]  /*27950*/  BSYNC B0 ;  /* 0x0000000000007941 */ /* 0x000fea0003800000 */
.L_x_876:
[----:B------:R-:W-:Y:S05]  /*27960*/  BRA `(.L_x_878) ;  /* 0xffffffe000dc7947 */ /* 0x000fea000383ffff */
.L_x_785:
[----:B0-----:R0:W1:Y:S02]  /*27970*/  SYNCS.PHASECHK.TRANS64.TRYWAIT P0, [R6+URZ], R5 ;  /* 0x00000005060075a7 */ /* 0x001064000800017f */
[----:B-1----:R-:W-:Y:S05]  /*27980*/  @!P0 NANOSLEEP.SYNCS 0x989680 ;  /* 0x009896800000895d */ /* 0x002fea0003900000 */
[----:B------:R-:W1:Y:S02]  /*27990*/  @!P0 SYNCS.PHASECHK.TRANS64 P0, [R6+URZ], R5 ;  /* 0x00000005060085a7 */ /* 0x000e64000800007f */
[----:B-1----:R-:W-:Y:S05]  /*279a0*/  @!P0 BRA `(.L_x_785) ;  /* 0xfffffffc00f08947 */ /* 0x002fea000383ffff */
[----:B------:R-:W-:Y:S05]  /*279b0*/  BRA `(.L_x_879) ;  /* 0xffffffe400187947 */ /* 0x000fea000383ffff */
.L_x_786:
[----:B-1----:R1:W2:Y:S02]  /*279c0*/  SYNCS.PHASECHK.TRANS64.TRYWAIT P0, [R7+URZ], R2 ;  /* 0x00000002070075a7 */ /* 0x0022a4000800017f */
[----:B--2---:R-:W-:Y:S05]  /*279d0*/  @!P0 NANOSLEEP.SYNCS 0x989680 ;  /* 0x009896800000895d */ /* 0x004fea0003900000 */
[----:B------:R-:W2:Y:S02]  /*279e0*/  @!P0 SYNCS.PHASECHK.TRANS64 P0, [R7+URZ], R2 ;  /* 0x00000002070085a7 */ /* 0x000ea4000800007f */
[----:B--2---:R-:W-:Y:S05]  /*279f0*/  @!P0 BRA `(.L_x_786) ;  /* 0xfffffffc00f08947 */ /* 0x004fea000383ffff */
[----:B------:R-:W-:Y:S05]  /*27a00*/  BRA `(.L_x_880) ;  /* 0xffffffe4000c7947 */ /* 0x000fea000383ffff */
.L_x_788:
[----:B--2---:R2:W3:Y:S02]  /*27a10*/  SYNCS.PHASECHK.TRANS64.TRYWAIT P0, [R4+URZ], R5 ;  /* 0x00000005040075a7 */ /* 0x0044e4000800017f */
[----:B---3--:R-:W-:Y:S05]  /*27a20*/  @!P0 NANOSLEEP.SYNCS 0x989680 ;  /* 0x009896800000895d */ /* 0x008fea0003900000 */
[----:B------:R-:W3:Y:S02]  /*27a30*/  @!P0 SYNCS.PHASECHK.TRANS64 P0, [R4+URZ], R5 ;  /* 0x00000005040085a7 */ /* 0x000ee4000800007f */
[----:B---3--:R-:W-:Y:S05]  /*27a40*/  @!P0 BRA `(.L_x_788) ;  /* 0xfffffffc00f08947 */ /* 0x008fea000383ffff */
[----:B------:R-:W-:Y:S05]  /*27a50*/  BRA `(.L_x_881) ;  /* 0xffffffe400147947 */ /* 0x000fea000383ffff */
.L_x_882:
        /* <DEDUP_REMOVED lines=10> */
.L_x_12749:


//--------------------- .text._ZN7cutlass13device_kernelIN5flash11enable_sm90INS1_16FlashAttnFwdSm90INS1_25CollectiveMainloopFwdSm90ILi2EN4cute5tupleIJNS5_1CILi1EEES8_S8_EEENS6_IJNS7_ILi128EEENS7_ILi64EEENS7_ILi256EEEEEELi256ENS_6half_tEfNS_4arch4Sm90ELb0ELb1ELb1ELb0ELb0ELb0ELb0ELb1ELb1ELb0ELb0ELb0EEENS1_21CollectiveEpilogueFwdINS6_IJSA_SC_SB_EEES9_SE_SG_Li256ELb0ELb0ELb0ELb0EEENS1_30DynamicPersistentTileSchedulerILi256ELi32ELb0ELb0ELb1EEEEEEEEEvNT_6ParamsE --------------------------
	.section	.text._ZN7cutlass13device_kernelIN5flash11enable_sm90INS1_16FlashAttnFwdSm90INS1_25CollectiveMainloopFwdSm90ILi2EN4cute5tupleIJNS5_1CILi1EEES8_S8_EEENS6_IJNS7_ILi128EEENS7_ILi64EEENS7_ILi256EEEEEELi256ENS_6half_tEfNS_4arch4Sm90ELb0ELb1ELb1ELb0ELb0ELb0ELb0ELb1ELb1ELb0ELb0ELb0EEENS1_21CollectiveEpilogueFwdINS6_IJSA_SC_SB_EEES9_SE_SG_Li256ELb0ELb0ELb0ELb0EEENS1_30DynamicPersistentTileSchedulerILi256ELi32ELb0ELb0ELb1EEEEEEEEEvNT_6ParamsE,"ax",@progbits
	.align	128
.text._ZN7cutlass13device_kernelIN5flash11enable_sm90INS1_16FlashAttnFwdSm90INS1_25CollectiveMainloopFwdSm90ILi2EN4cute5tupleIJNS5_1CILi1EEES8_S8_EEENS6_IJNS7_ILi128EEENS7_ILi64EEENS7_ILi256EEEEEELi256ENS_6half_tEfNS_4arch4Sm90ELb0ELb1ELb1ELb0ELb0ELb0ELb0ELb1ELb1ELb0ELb0ELb0EEENS1_21CollectiveEpilogueFwdINS6_IJSA_SC_SB_EEES9_SE_SG_Li256ELb0ELb0ELb0ELb0EEENS1_30DynamicPersistentTileSchedulerILi256ELi32ELb0ELb0ELb1EEEEEEEEEvNT_6ParamsE:
        .type           _ZN7cutlass13device_kernelIN5flash11enable_sm90INS1_16FlashAttnFwdSm90INS1_25CollectiveMainloopFwdSm90ILi2EN4cute5tupleIJNS5_1CILi1EEES8_S8_EEENS6_IJNS7_ILi128EEENS7_ILi64EEENS7_ILi256EEEEEELi256ENS_6half_tEfNS_4arch4Sm90ELb0ELb1ELb1ELb0ELb0ELb0ELb0ELb1ELb1ELb0ELb0ELb0EEENS1_21CollectiveEpilogueFwdINS6_IJSA_SC_SB_EEES9_SE_SG_Li256ELb0ELb0ELb0ELb0EEENS1_30DynamicPersistentTileSchedulerILi256ELi32ELb0ELb0ELb1EEEEEEEEEvNT_6ParamsE,@function
        .size           _ZN7cutlass13device_kernelIN5flash11enable_sm90INS1_16FlashAttnFwdSm90INS1_25CollectiveMainloopFwdSm90ILi2EN4cute5tupleIJNS5_1CILi1EEES8_S8_EEENS6_IJNS7_ILi128EEENS7_ILi64EEENS7_ILi256EEEEEELi256ENS_6half_tEfNS_4arch4Sm90ELb0ELb1ELb1ELb0ELb0ELb0ELb0ELb1ELb1ELb0ELb0ELb0EEENS1_21CollectiveEpilogueFwdINS6_IJSA_SC_SB_EEES9_SE_SG_Li256ELb0ELb0ELb0ELb0EEENS1_30DynamicPersistentTileSchedulerILi256ELi32ELb0ELb0ELb1EEEEEEEEEvNT_6ParamsE,(.L_x_12750 - _ZN7cutlass13device_kernelIN5flash11enable_sm90INS1_16FlashAttnFwdSm90INS1_25CollectiveMainloopFwdSm90ILi2EN4cute5tupleIJNS5_1CILi1EEES8_S8_EEENS6_IJNS7_ILi128EEENS7_ILi64EEENS7_ILi256EEEEEELi256ENS_6half_tEfNS_4arch4Sm90ELb0ELb1ELb1ELb0ELb0ELb0ELb0ELb1ELb1ELb0ELb0ELb0EEENS1_21CollectiveEpilogueFwdINS6_IJSA_SC_SB_EEES9_SE_SG_Li256ELb0ELb0ELb0ELb0EEENS1_30DynamicPersistentTileSchedulerILi256ELi32ELb0ELb0ELb1EEEEEEEEEvNT_6ParamsE)
        .other          _ZN7cutlass13device_kernelIN5flash11enable_sm90INS1_16FlashAttnFwdSm90INS1_25CollectiveMainloopFwdSm90ILi2EN4cute5tupleIJNS5_1CILi1EEES8_S8_EEENS6_IJNS7_ILi128EEENS7_ILi64EEENS7_ILi256EEEEEELi256ENS_6half_tEfNS_4arch4Sm90ELb0ELb1ELb1ELb0ELb0ELb0ELb0ELb1ELb1ELb0ELb0ELb0EEENS1_21CollectiveEpilogueFwdINS6_IJSA_SC_SB_EEES9_SE_SG_Li256ELb0ELb0ELb0ELb0EEENS1_30DynamicPersistentTileSchedulerILi256ELi32ELb0ELb0ELb1EEEEEEEEEvNT_6ParamsE,@"STO_CUDA_ENTRY STV_DEFAULT"
_ZN7cutlass13device_kernelIN5flash11enable_sm90INS1_16FlashAttnFwdSm90INS1_25CollectiveMainloopFwdSm90ILi2EN4cute5tupleIJNS5_1CILi1EEES8_S8_EEENS6_IJNS7_ILi128EEENS7_ILi64EEENS7_ILi256EEEEEELi256ENS_6half_tEfNS_4arch4Sm90ELb0ELb1ELb1ELb0ELb0ELb0ELb0ELb1ELb1ELb0ELb0ELb0EEENS1_21CollectiveEpilogueFwdINS6_IJSA_SC_SB_EEES9_SE_SG_Li256ELb0ELb0ELb0ELb0EEENS1_30DynamicPersistentTileSchedulerILi256ELi32ELb0ELb0ELb1EEEEEEEEEvNT_6ParamsE:
        /* <DEDUP_REMOVED lines=24> */
.L_x_884:
[----:B------:R-:W-:Y:S05]  /*0180*/  BSYNC B0 ;  /* 0x0000000000007941 */ /* 0x000fea0003800000 */
.L_x_883:
[----:B------:R-:W-:Y:S01]  /*0190*/  VOTEU.ANY UP0, P0 ;  /* 0x00000000003f7886 */ /* 0x000fe20000000100 */
[----:B------:R-:W1:Y:S01]  /*01a0*/  SHFL.IDX PT, R2, R2, RZ, 0x1f ;  /* 0x00001fff02027589 */ /* 0x000e6200000e0000 */
[----:B------:R-:W-:Y:S01]  /*01b0*/  UMOV UR4, 0x1 ;  /* 0x0000000100047882 */ /* 0x000fe20000000000 */
[----:B------:R-:W-:Y:S01]  /*01c0*/  VOTEU.ANY UP1, P0 ;  /* 0x00000000003f7886 */ /* 0x000fe20000020100 */
[----:B------:R-:W-:Y:S01]  /*01d0*/  VOTEU.ANY UP2, P0 ;  /* 0x00000000003f7886 */ /* 0x000fe20000040100 */
[----:B------:R-:W2:Y:S01]  /*01e0*/  @UP0 S2UR UR7, SR_CgaCtaId ;  /* 0x00000000000709c3 */ /* 0x000ea20000008800 */
[----:B------:R-:W3:Y:S01]  /*01f0*/  SHFL.IDX PT, R3, R0, RZ, 0x1f ;  /* 0x00001fff00037589 */ /* 0x000ee200000e0000 */
[----:B------:R-:W-:Y:S01]  /*0200*/  @UP0 UMOV UR6, 0x400 ;  /* 0x0000040000060882 */ /* 0x000fe20000000000 */
[----:B------:R-:W-:-:S04]  /*0210*/  @UP0 UIADD3 UR4, -UR4, 0x100000, URZ ;  /* 0x0010000004040890 */ /* 0x000fc8000fffe13f */
[----:B------:R-:W-:Y:S02]  /*0220*/  @UP0 USHF.L.U32 UR5, UR4, 0xb, URZ ;  /* 0x0000000b04050899 */ /* 0x000fe4000800063f */
[----:B------:R-:W-:Y:S01]  /*0230*/  @UP0 USHF.L.U32 UR4, UR4, 0x1, URZ ;  /* 0x0000000104040899 */ /* 0x000fe2000800063f */
[----:B-1----:R-:W-:Y:S01]  /*0240*/  R2UR UR8, R2 ;  /* 0x00000000020872ca */ /* 0x002fe200000e0000 */
[----:B--2---:R-:W-:Y:S01]  /*0250*/  @UP0 ULEA UR6, UR7, UR6, 0x18 ;  /* 0x0000000607060291 */ /* 0x004fe2000f8ec03f */
[----:B---3--:R-:W-:-:S11]  /*0260*/  ISETP.NE.AND P1, PT, R3, RZ, PT ;  /* 0x000000ff0300720c */ /* 0x008fd60003f25270 */
[----:B------:R-:W-:Y:S01]  /*0270*/  UISETP.NE.AND UP0, UPT, UR8, URZ, UPT ;  /* 0x0000003f0800728c */ /* 0x000fe2000bf05270 */
[----:B------:R-:W1:Y:S02]  /*0280*/  FENCE.VIEW.ASYNC.S ;  /* 0x00000000000073c6 */ /* 0x000e640000000000 */
[----:B-1----:R1:W2:Y:S01]  /*0290*/  @UP1 SYNCS.EXCH.64 URZ, [UR6+0x30800], UR4 ;  /* 0x03080004063f15b2 */ /* 0x0022a20008000100 */
[----:B------:R1:W3:Y:S01]  /*02a0*/  @UP2 SYNCS.EXCH.64 URZ, [UR6+0x30820], UR4 ;  /* 0x03082004063f25b2 */ /* 0x0002e20008000100 */
[----:B------:R-:W-:Y:S06]  /*02b0*/  @P1 BRA `(.L_x_885) ;  /* 0x0000000000481947 */ /* 0x000fec0003800000 */
        /* <DEDUP_REMOVED lines=18> */
.L_x_885:
[----:B------:R-:W4:Y:S01]  /*03e0*/  SHFL.IDX PT, R2, R0, RZ, 0x1f ;  /* 0x00001fff00027589 */ /* 0x000f2200000e0000 */
[----:B------:R-:W-:Y:S01]  /*03f0*/  NOP ;  /* 0x0000000000007918 */ /* 0x000fe20000000000 */
[----:B----4-:R-:W-:-:S13]  /*0400*/  ISETP.NE.AND P0, PT, R2, RZ, PT ;  /* 0x000000ff0200720c */ /* 0x010fda0003f05270 */
        /* <DEDUP_REMOVED lines=19> */
.L_x_886:
[----:B------:R-:W4:Y:S01]  /*0540*/  SHFL.IDX PT, R2, R0, RZ, 0x1f ;  /* 0x00001fff00027589 */ /* 0x000f2200000e0000 */
[----:B------:R-:W-:Y:S01]  /*0550*/  NOP ;  /* 0x0000000000007918 */ /* 0x000fe20000000000 */
[----:B----4-:R-:W-:-:S13]  /*0560*/  ISETP.NE.AND P0, PT, R2, RZ, PT ;  /* 0x000000ff0200720c */ /* 0x010fda0003f05270 */
[----:B------:R-:W-:Y:S05]  /*0570*/  @P0 BRA `(.L_x_887) ;  /* 0x0000000000380947 */ /* 0x000fea0003800000 */
[----:B-1----:R-:W1:Y:S01]  /*0580*/  S2UR UR5, SR_CgaCtaId ;  /* 0x00000000000579c3 */ /* 0x002e620000008800 */
[----:B------:R-:W-:Y:S01]  /*0590*/  UMOV UR4, 0x400 ;  /* 0x0000040000047882 */ /* 0x000fe20000000000 */
[----:B------:R-:W-:Y:S01]  /*05a0*/  UMOV UR7, 0x1 ;  /* 0x0000000100077882 */ /* 0x000fe20000000000 */
[----:B------:R-:W-:Y:S01]  /*05b0*/  ELECT P0, URZ, PT ;  /* 0x00000000003f782f */ /* 0x000fe20003800000 */
[----:B-1----:R-:W-:Y:S02]  /*05c0*/  ULEA UR6, UR5, UR4, 0x18 ;  /* 0x0000000405067291 */ /* 0x002fe4000f8ec03f */
[----:B------:R-:W-:-:S04]  /*05d0*/  UIADD3 UR4, -UR7, 0x100000, URZ ;  /* 0x0010000007047890 */ /* 0x000fc8000fffe13f */
[----:B------:R-:W-:Y:S02]  /*05e0*/  USHF.L.U32 UR5, UR4, 0xb, URZ ;  /* 0x0000000b04057899 */ /* 0x000fe4000800063f */
[----:B------:R-:W-:Y:S01]  /*05f0*/  USHF.L.U32 UR4, UR4, 0x1, URZ ;  /* 0x0000000104047899 */ /* 0x000fe2000800063f */
[----:B------:R-:W1:Y:S11]  /*0600*/  FENCE.VIEW.ASYNC.S ;  /* 0x00000000000073c6 */ /* 0x000e760000000000 */
[----:B-1----:R4:W1:Y:S01]  /*0610*/  SYNCS.EXCH.64 URZ, [UR6+0x30870], UR4 ;  /* 0x03087004063f75b2 */ /* 0x0028620008000100 */
[----:B------:R4:W1:Y:S01]  /*0620*/  SYNCS.EXCH.64 URZ, [UR6+0x30880], UR4 ;  /* 0x03088004063f75b2 */ /* 0x0008620008000100 */
[----:B------:R4:W1:Y:S01]  /*0630*/  SYNCS.EXCH.64 URZ, [UR6+0x30878], UR4 ;  /* 0x03087804063f75b2 */ /* 0x0008620008000100 */
[----:B------:R4:W1:Y:S02]  /*0640*/  SYNCS.EXCH.64 URZ, [UR6+0x30888], UR4 ;  /* 0x03088804063f75b2 */ /* 0x0008640008000100 */
[----:B----4-:R-:W-:Y:S01]  /*0650*/  NOP ;  /* 0x0000000000007918 */ /* 0x010fe20000000000 */
.L_x_887:
        /* <DEDUP_REMOVED lines=22> */
.L_x_888:
        /* <DEDUP_REMOVED lines=22> */
.L_x_889:
[----:B-1----:R-:W-:Y:S01]  /*0920*/  UMOV UR4, 0x1 ;  /* 0x0000000100047882 */ /* 0x002fe20000000000 */
[----:B------:R-:W-:Y:S01]  /*0930*/  PLOP3.LUT P0, PT, PT, PT, UP0, 0x80, 0x0 ;  /* 0x000000000000781c */ /* 0x000fe20003f0f008 */
[----:B------:R-:W-:Y:S01]  /*0940*/  USEL UR4, UR4, 0x2, !UP0 ;  /* 0x0000000204047887 */ /* 0x000fe2000c000000 */
[----:B------:R-:W-:-:S05]  /*0950*/  NOP ;  /* 0x0000000000007918 */ /* 0x000fca0000000000 */
[----:B------:R-:W-:-:S05]  /*0960*/  IMAD.U32 R2, RZ, RZ, UR4 ;  /* 0x00000004ff027e24 */ /* 0x000fca000f8e00ff */
[----:B------:R1:W-:Y:S01]  /*0970*/  STL [R1], R2 ;  /* 0x0000000201007387 */ /* 0x0003e20000100800 */
[----:B--23--:R-:W-:Y:S06]  /*0980*/  BAR.SYNC.DEFER_BLOCKING 0x0 ;  /* 0x0000000000007b1d */ /* 0x00cfec0000010000 */
[----:B------:R-:W-:Y:S05]  /*0990*/  @!P0 BRA `(.L_x_890) ;  /* 0x000000e4005c8947 */ /* 0x000fea0003800000 */
.L_x_891:
[----:B------:R-:W-:-:S08]  /*09a0*/  NOP ;  /* 0x0000000000007918 */ /* 0x000fd00000000000 */
[----:B------:R-:W2:Y:S02]  /*09b0*/  USETMAXREG.TRY_ALLOC.CTAPOOL UP0, 0xf0 ;  /* 0x000000f0000079c8 */ /* 0x000ea40008000600 */
[----:B--2---:R-:W-:-:S13]  /*09c0*/  PLOP3.LUT P0, PT, PT, PT, UP0, 0x80, 0x0 ;  /* 0x000000000000781c */ /* 0x004fda0003f0f008 */
[----:B------:R-:W-:Y:S05]  /*09d0*/  @!P0 BRA `(.L_x_891) ;  /* 0xfffffffc00f08947 */ /* 0x000fea000383ffff */
[----:B------:R-:W2:Y:S08]  /*09e0*/  S2UR UR7, SR_CTAID.X ;  /* 0x00000000000779c3 */ /* 0x000eb00000002500 */
[----:B------:R-:W-:Y:S08]  /*09f0*/  BAR.ARV 0x4, 0x120 ;  /* 0x0104800000007b1d */ /* 0x000ff00000002000 */
[----:B------:R-:W2:Y:S08]  /*0a00*/  LDC R0, c[0x0][0xda8] ;  /* 0x00036a00ff007b82 */ /* 0x000eb00000000800 */
[----:B------:R-:W-:Y:S06]  /*0a10*/  BAR.ARV 0x8, 0x120 ;  /* 0x0204800000007b1d */ /* 0x000fec0000002000 */
[----:B--2---:R-:W-:-:S13]  /*0a20*/  ISETP.LE.AND P0, PT, R0, UR7, PT ;  /* 0x0000000700007c0c */ /* 0x004fda000bf03270 */
[----:B------:R-:W-:Y:S05]  /*0a30*/  @P0 EXIT ;  /* 0x000000000000094d */ /* 0x000fea0003800000 */
[----:B------:R-:W2:Y:S01]  /*0a40*/  LDL R3, [R1] ;  /* 0x0000000001037983 */ /* 0x000ea20000100800 */
[----:B------:R-:W3:Y:S01]  /*0a50*/  S2UR UR4, SR_CgaCtaId ;  /* 0x00000000000479c3 */ /* 0x000ee20000008800 */
[----:B------:R-:W-:Y:S01]  /*0a60*/  UMOV UR38, 0x400 ;  /* 0x0000040000267882 */ /* 0x000fe20000000000 */
[----:B------:R-:W-:Y:S01]  /*0a70*/  UMOV UR46, URZ ;  /* 0x0000003f002e7c82 */ /* 0x000fe20008000000 */
[----:B-1----:R-:W1:Y:S01]  /*0a80*/  S2R R2, SR_TID.X ;  /* 0x0000000000027919 */ /* 0x002e620000002100 */
[----:B------:R-:W-:-:S04]  /*0a90*/  UMOV UR36, URZ ;  /* 0x0000003f00247c82 */ /* 0x000fc80008000000 */
[----:B------:R-:W4:Y:S01]  /*0aa0*/  S2UR UR6, SR_SWINHI ;  /* 0x00000000000679c3 */ /* 0x000f220000002f00 */
[----:B---3--:R-:W-:-:S07]  /*0ab0*/  ULEA UR38, UR4, UR38, 0x18 ;  /* 0x0000002604267291 */ /* 0x008fce000f8ec03f */
[----:B------:R-:W-:Y:S01]  /*0ac0*/  UMOV UR4, UR38 ;  /* 0x0000002600047c82 */ /* 0x000fe20008000000 */
[----:B----4-:R-:W-:Y:S02]  /*0ad0*/  UMOV UR5, UR6 ;  /* 0x0000000600057c82 */ /* 0x010fe40008000000 */
[----:B------:R-:W-:Y:S02]  /*0ae0*/  IMAD.U32 R201, RZ, RZ, UR5 ;  /* 0x00000005ffc97e24 */ /* 0x000fe4000f8e00ff */
[----:B-1----:R-:W-:Y:S02]  /*0af0*/  VIADD R213, R2, 0xffffff80 ;  /* 0xffffff8002d57836 */ /* 0x002fe40000000000 */
[----:B------:R-:W-:Y:S01]  /*0b00*/  IMAD.U32 R200, RZ, RZ, UR4 ;  /* 0x00000004ffc87e24 */ /* 0x000fe2000f8e00ff */
[----:B------:R-:W-:Y:S02]  /*0b10*/  UMOV UR4, UR7 ;  /* 0x0000000700047c82 */ /* 0x000fe40008000000 */
[----:B------:R-:W-:-:S04]  /*0b20*/  SHF.R.S32.HI R0, RZ, 0x1f, R213 ;  /* 0x0000001fff007819 */ /* 0x000fc800000114d5 */
[CC--:B------:R-:W-:Y:S02]  /*0b30*/  LEA.HI R2, R0.reuse, R213.reuse, RZ, 0x4 ;  /* 0x000000d500027211 */ /* 0x0c0fe400078f20ff */
[----:B------:R-:W-:Y:S02]  /*0b40*/  LEA.HI R211, R0, R213, RZ, 0x5 ;  /* 0x000000d500d37211 */ /* 0x000fe400078f28ff */
[----:B------:R-:W-:Y:S02]  /*0b50*/  SHF.R.S32.HI R5, RZ, 0x4, R2 ;  /* 0x00000004ff057819 */ /* 0x000fe40000011402 */
[----:B------:R-:W-:Y:S02]  /*0b60*/  SHF.R.S32.HI R211, RZ, 0x5, R211 ;  /* 0x00000005ffd37819 */ /* 0x000fe400000114d3 */
[C---:B------:R-:W-:Y:S02]  /*0b70*/  LEA.HI R4, R2.reuse, R5, RZ, 0x1 ;  /* 0x0000000502047211 */ /* 0x040fe400078f08ff */
[----:B------:R-:W-:-:S02]  /*0b80*/  LOP3.LUT R2, R2, 0x3fffff0, RZ, 0xc0, !PT ;  /* 0x03fffff002027812 */ /* 0x000fc400078ec0ff */
[----:B------:R-:W-:-:S03]  /*0b90*/  LOP3.LUT R4, R4, 0x1ffffffe, RZ, 0xc0, !PT ;  /* 0x1ffffffe04047812 */ /* 0x000fc600078ec0ff */
[----:B------:R-:W-:Y:S02]  /*0ba0*/  IMAD.IADD R2, R213, 0x1, -R2 ;  /* 0x00000001d5027824 */ /* 0x000fe400078e0a02 */
[----:B------:R-:W-:Y:S02]  /*0bb0*/  IMAD.IADD R4, R5, 0x1, -R4 ;  /* 0x0000000105047824 */ /* 0x000fe400078e0a04 */
[----:B------:R-:W-:-:S05]  /*0bc0*/  IMAD R9, R211, 0x10, R2 ;  /* 0x00000010d3097824 */ /* 0x000fca00078e0202 */
[----:B------:R-:W-:Y:S02]  /*0bd0*/  LEA R4, R9, R4, 0x3 ;  /* 0x0000000409047211 */ /* 0x000fe400078e18ff */
[----:B--2---:R-:W-:Y:S02]  /*0be0*/  R2UR UR8, R3 ;  /* 0x00000000030872ca */ /* 0x004fe400000e0000 */
[CC--:B------:R-:W-:Y:S02]  /*0bf0*/  LEA.HI R3, R0.reuse, R213.reuse, RZ, 0x7 ;  /* 0x000000d500037211 */ /* 0x0c0fe400078f38ff */
[----:B------:R-:W-:Y:S02]  /*0c00*/  LEA.HI R0, R0, R213, RZ, 0x3 ;  /* 0x000000d500007211 */ /* 0x000fe400078f18ff */
[----:B------:R-:W-:Y:S02]  /*0c10*/  LOP3.LUT R208, R3, 0xffffff80, RZ, 0xc0, !PT ;  /* 0xffffff8003d07812 */ /* 0x000fe400078ec0ff */
[----:B------:R-:W-:-:S02]  /*0c20*/  SHF.R.S32.HI R210, RZ, 0x7, R3 ;  /* 0x00000007ffd27819 */ /* 0x000fc40000011403 */
[----:B------:R-:W-:Y:S02]  /*0c30*/  IADD3 R208, R213, -R208, RZ ;  /* 0x800000d0d5d07210 */ /* 0x000fe40007ffe0ff */
[----:B------:R-:W-:Y:S01]  /*0c40*/  LEA.HI R3, R3, R210, RZ, 0x1 ;  /* 0x000000d203037211 */ /* 0x000fe200078f08ff */
[----:B------:R-:W-:Y:S01]  /*0c50*/  ULOP3.LUT UR5, UR8, 0x1, URZ, 0xfc, !UPT ;  /* 0x0000000108057892 */ /* 0x000fe2000f8efc3f */
[----:B------:R-:W-:Y:S02]  /*0c60*/  SHF.R.S32.HI R7, RZ, 0x1f, R208 ;  /* 0x0000001fff077819 */ /* 0x000fe400000114d0 */
[----:B------:R-:W-:Y:S02]  /*0c70*/  LOP3.LUT R2, R0, 0x1ffffff8, RZ, 0xc0, !PT ;  /* 0x1ffffff800027812 */ /* 0x000fe400078ec0ff */
[CC--:B------:R-:W-:Y:S01]  /*0c80*/  LEA.HI R6, R7.reuse, R208.reuse, RZ, 0x2 ;  /* 0x000000d007067211 */ /* 0x0c0fe200078f10ff */
[----:B------:R-:W-:Y:S01]  /*0c90*/  IMAD.U32 R212, RZ, RZ, UR5 ;  /* 0x00000005ffd47e24 */ /* 0x000fe2000f8e00ff */
[----:B------:R-:W-:Y:S01]  /*0ca0*/  LEA.HI R7, R7, R208, RZ, 0x5 ;  /* 0x000000d007077211 */ /* 0x000fe200078f28ff */
[----:B------:R-:W-:Y:S01]  /*0cb0*/  UMOV UR5, URZ ;  /* 0x0000003f00057c82 */ /* 0x000fe20008000000 */
[--C-:B------:R-:W-:Y:S01]  /*0cc0*/  SHF.R.S32.HI R5, RZ, 0x2, R6.reuse ;  /* 0x00000002ff057819 */ /* 0x100fe20000011406 */
[----:B------:R-:W-:Y:S01]  /*0cd0*/  IMAD.U32 R207, RZ, RZ, UR5 ;  /* 0x00000005ffcf7e24 */ /* 0x000fe2000f8e00ff */
[----:B------:R-:W-:-:S02]  /*0ce0*/  SHF.R.S32.HI R8, RZ, 0x1f, R6 ;  /* 0x0000001fff087819 */ /* 0x000fc40000011406 */
[----:B------:R-:W-:Y:S02]  /*0cf0*/  SHF.R.S32.HI R7, RZ, 0x5, R7 ;  /* 0x00000005ff077819 */ /* 0x000fe40000011407 */
[----:B------:R-:W-:Y:S02]  /*0d00*/  LEA.HI R8, R8, R5, RZ, 0x3 ;  /* 0x0000000508087211 */ /* 0x000fe400078f18ff */
[----:B------:R-:W-:Y:S02]  /*0d10*/  IADD3 R2, R213, -R2, RZ ;  /* 0x80000002d5027210 */ /* 0x000fe40007ffe0ff */
[----:B------:R-:W-:Y:S02]  /*0d20*/  LOP3.LUT R8, R8, 0xfffffff8, RZ, 0xc0, !PT ;  /* 0xfffffff808087812 */ /* 0x000fe400078ec0ff */
[----:B------:R-:W-:Y:S01]  /*0d30*/  SHF.R.S32.HI R204, RZ, 0x3, R0 ;  /* 0x00000003ffcc7819 */ /* 0x000fe20000011400 */
[----:B------:R-:W-:Y:S02]  /*0d40*/  IMAD.SHL.U32 R202, R2, 0x8, RZ ;  /* 0x0000000802ca7824 */ /* 0x000fe400078e00ff */
[----:B------:R-:W-:Y:S01]  /*0d50*/  IMAD.IADD R8, R5, 0x1, -R8 ;  /* 0x0000000105087824 */ /* 0x000fe200078e0a08 */
[----:B------:R-:W-:-:S02]  /*0d60*/  LOP3.LUT R5, R3, 0x3fffffe, RZ, 0xc0, !PT ;  /* 0x03fffffe03057812 */ /* 0x000fc400078ec0ff */
[----:B------:R-:W-:Y:S01]  /*0d70*/  SHF.L.U32 R3, R4, 0x3, RZ ;  /* 0x0000000304037819 */ /* 0x000fe200000006ff */
[----:B------:R-:W-:Y:S02]  /*0d80*/  IMAD R8, R7, 0x10, R8 ;  /* 0x0000001007087824 */ /* 0x000fe400078e0208 */
[----:B------:R-:W-:Y:S02]  /*0d90*/  IMAD.IADD R5, R210, 0x1, -R5 ;  /* 0x00000001d2057824 */ /* 0x000fe400078e0a05 */
[----:B------:R-:W-:Y:S01]  /*0da0*/  IMAD.WIDE R200, R3, 0x2, R200 ;  /* 0x0000000203c87825 */ /* 0x000fe200078e02c8 */
[----:B------:R-:W-:-:S03]  /*0db0*/  LOP3.LUT R3, R6, 0x7ffffffc, RZ, 0xc0, !PT ;  /* 0x7ffffffc06037812 */ /* 0x000fc600078ec0ff */
[----:B------:R-:W-:Y:S01]  /*0dc0*/  IMAD R209, R5, 0x40, R8 ;  /* 0x0000004005d17824 */ /* 0x000fe200078e0208 */
[----:B------:R-:W-:-:S07]  /*0dd0*/  IADD3 R22, R208, -R3, RZ ;  /* 0x80000003d0167210 */ /* 0x000fce0007ffe0ff */
.L_x_984:
[----:B------:R-:W-:Y:S01]  /*0de0*/  ULDC UR5, c[0x0][0xdd0] ;  /* 0x0003740000057ab9 */ /* 0x000fe20000000800 */
[----:B-1----:R-:W1:Y:S01]  /*0df0*/  LDC R0, c[0x0][0xde8] ;  /* 0x00037a00ff007b82 */ /* 0x002e620000000800 */
[----:B------:R-:W-:Y:S01]  /*0e00*/  UISETP.NE.AND UP0, UPT, UR5, 0x1, UPT ;  /* 0x000000010500788c */ /* 0x000fe2000bf05270 */
[----:B------:R-:W-:-:S10]  /*0e10*/  UMOV UR8, UR4 ;  /* 0x0000000400087c82 */ /* 0x000fd40008000000 */
[----:B------:R-:W-:Y:S01]  /*0e20*/  @UP0 ULDC UR6, c[0x0][0xdd4] ;  /* 0x0003750000060ab9 */ /* 0x000fe20000000800 */
[----:B------:R-:W-:Y:S01]  /*0e30*/  @UP0 ULDC UR9, c[0x0][0xdd8] ;  /* 0x0003760000090ab9 */ /* 0x000fe20000000800 */
[----:B------:R-:W-:-:S04]  /*0e40*/  UIMAD.WIDE.U32 UR6, UR4, UR6, URZ ;  /* 0x00000006040672a5 */ /* 0x000fc8000f8e003f */
[----:B------:R-:W-:-:S04]  /*0e50*/  @UP0 USHF.R.U32.HI UR8, URZ, UR9, UR7 ;  /* 0x000000093f080299 */ /* 0x000fc80008011607 */
[----:B------:R-:W-:Y:S02]  /*0e60*/  UIADD3 UR6, -UR8, URZ, URZ ;  /* 0x0000003f08067290 */ /* 0x000fe4000fffe13f */
[----:B-1----:R-:W-:Y:S02]  /*0e70*/  ISETP.LE.AND P0, PT, R0, UR8, PT ;  /* 0x0000000800007c0c */ /* 0x002fe4000bf03270 */
[----:B------:R-:W-:-:S11]  /*0e80*/  UIMAD UR7, UR5, UR6, UR4 ;  /* 0x00000006050772a4 */ /* 0x000fd6000f8e0204 */
[----:B--234-:R-:W-:Y:S05]  /*0e90*/  @!P0 BRA `(.L_x_892) ;  /* 0x0000000000248947 */ /* 0x01cfea0003800000 */
[----:B------:R-:W-:Y:S01]  /*0ea0*/  ULDC UR6, c[0x0][0xddc] ;  /* 0x0003770000067ab9 */ /* 0x000fe20000000800 */
[----:B------:R-:W-:Y:S01]  /*0eb0*/  UMOV UR9, UR7 ;  /* 0x0000000700097c82 */ /* 0x000fe20008000000 */
[----:B------:R-:W-:-:S11]  /*0ec0*/  UISETP.NE.AND UP0, UPT, UR6, 0x1, UPT ;  /* 0x000000010600788c */ /* 0x000fd6000bf05270 */
[----:B------:R-:W-:Y:S02]  /*0ed0*/  @UP0 ULDC.64 UR10, c[0x0][0xde0] ;  /* 0x00037800000a0ab9 */ /* 0x000fe40000000a00 */
[----:B------:R-:W-:-:S04]  /*0ee0*/  UIMAD.WIDE.U32 UR4, UR7, UR10, URZ ;  /* 0x0000000a070472a5 */ /* 0x000fc8000f8e003f */
[----:B------:R-:W-:-:S04]  /*0ef0*/  @UP0 USHF.R.U32.HI UR9, URZ, UR11, UR5 ;  /* 0x0000000b3f090299 */ /* 0x000fc80008011605 */
[----:B------:R-:W-:Y:S02]  /*0f00*/  UIMAD UR4, UR9, UR6, URZ ;  /* 0x00000006090472a4 */ /* 0x000fe4000f8e023f */
[----:B------:R-:W-:Y:S01]  /*0f10*/  IMAD.U32 R206, RZ, RZ, UR9 ;  /* 0x00000009ffce7e24 */ /* 0x000fe2000f8e00ff */
[----:B------:R-:W-:Y:S09]  /*0f20*/  BRA `(.L_x_893) ;  /* 0x0000000000207947 */ /* 0x000ff20003800000 */
.L_x_892:
[----:B------:R-:W-:Y:S01]  /*0f30*/  ULDC UR6, c[0x0][0xdc4] ;  /* 0x0003710000067ab9 */ /* 0x000fe20000000800 */
[----:B------:R-:W-:Y:S01]  /*0f40*/  UMOV UR9, UR7 ;  /* 0x0000000700097c82 */ /* 0x000fe20008000000 */
[----:B------:R-:W-:-:S11]  /*0f50*/  UISETP.NE.AND UP0, UPT, UR6, 0x1, UPT ;  /* 0x000000010600788c */ /* 0x000fd6000bf05270 */
[----:B------:R-:W-:Y:S02]  /*0f60*/  @UP0 ULDC.64 UR10, c[0x0][0xdc8] ;  /* 0x00037200000a0ab9 */ /* 0x000fe40000000a00 */
[----:B------:R-:W-:-:S04]  /*0f70*/  UIMAD.WIDE.U32 UR4, UR7, UR10, URZ ;  /* 0x0000000a070472a5 */ /* 0x000fc8000f8e003f */
[----:B------:R-:W-:-:S04]  /*0f80*/  @UP0 USHF.R.U32.HI UR9, URZ, UR11, UR5 ;  /* 0x0000000b3f090299 */ /* 0x000fc80008011605 */
[----:B------:R-:W-:Y:S02]  /*0f90*/  UIMAD UR4, UR9, UR6, URZ ;  /* 0x00000006090472a4 */ /* 0x000fe4000f8e023f */
[----:B------:R-:W-:-:S10]  /*0fa0*/  IMAD.U32 R206, RZ, RZ, UR9 ;  /* 0x00000009ffce7e24 */ /* 0x000fd4000f8e00ff */
.L_x_893:
[----:B------:R-:W-:Y:S01]  /*0fb0*/  R2UR UR5, R206 ;  /* 0x00000000ce0572ca */ /* 0x000fe200000e0000 */
[----:B------:R-:W-:Y:S01]  /*0fc0*/  UIADD3 UR6, UR7, -UR4, URZ ;  /* 0x8000000407067290 */ /* 0x000fe2000fffe03f */
[----:B------:R-:W-:Y:S01]  /*0fd0*/  ULDC UR43, c[0x0][0xdb8] ;  /* 0x00036e00002b7ab9 */ /* 0x000fe20000000800 */
[----:B------:R-:W-:Y:S01]  /*0fe0*/  ULDC.64 UR12, c[0x0][0x3f8] ;  /* 0x0000fe00000c7ab9 */ /* 0x000fe20000000a00 */
[----:B------:R-:W-:Y:S01]  /*0ff0*/  UISETP.NE.AND UP1, UPT, UR43, 0x1, UPT ;  /* 0x000000012b00788c */ /* 0x000fe2000bf25270 */
[----:B------:R-:W-:Y:S01]  /*1000*/  ULDC UR42, c[0x0][0xdac] ;  /* 0x00036b00002a7ab9 */ /* 0x000fe20000000800 */
[----:B------:R-:W-:Y:S01]  /*1010*/  UISETP.NE.U32.AND UP0, UPT, UR12, URZ, UPT ;  /* 0x0000003f0c00728c */ /* 0x000fe2000bf05070 */
[----:B------:R-:W-:Y:S01]  /*1020*/  ULDC UR11, c[0x0][0xdc4] ;  /* 0x00037100000b7ab9 */ /* 0x000fe20000000800 */
[----:B------:R-:W-:Y:S02]  /*1030*/  ULDC UR47, c[0x0][0x404] ;  /* 0x00010100002f7ab9 */ /* 0x000fe40000000800 */
[----:B------:R-:W-:-:S03]  /*1040*/  UISETP.NE.AND.EX UP0, UPT, UR13, URZ, UPT, UP0 ;  /* 0x0000003f0d00728c */ /* 0x000fc6000bf05300 */
[----:B------:R-:W-:Y:S01]  /*1050*/  ULOP3.LUT UR7, URZ, UR5, URZ, 0x33, !UPT ;  /* 0x000000053f077292 */ /* 0x000fe2000f8e333f */
[----:B------:R-:W-:Y:S02]  /*1060*/  ULDC UR9, c[0x0][0x288] ;  /* 0x0000a20000097ab9 */ /* 0x000fe40000000800 */
[----:B------:R-:W-:Y:S01]  /*1070*/  ULDC.64 UR4, c[0x0][0x9e0] ;  /* 0x0002780000047ab9 */ /* 0x000fe20000000a00 */
[----:B------:R-:W-:Y:S02]  /*1080*/  UIADD3 UR42, UR7, UR42, URZ ;  /* 0x0000002a072a7290 */ /* 0x000fe4000fffe03f */
[----:B------:R-:W-:Y:S02]  /*1090*/  UISETP.GE.AND UP2, UPT, UR5, 0x1, UPT ;  /* 0x000000010500788c */ /* 0x000fe4000bf46270 */
[----:B------:R-:W-:Y:S02]  /*10a0*/  USHF.L.U32 UR42, UR42, 0x7, URZ ;  /* 0x000000072a2a7899 */ /* 0x000fe4000800063f */
[----:B------:R-:W-:-:S02]  /*10b0*/  UIMAD UR8, UR8, UR11, UR6 ;  /* 0x0000000b080872a4 */ /* 0x000fc4000f8e0206 */
[----:B------:R-:W-:Y:S01]  /*10c0*/  USEL UR47, UR47, 0x1, UP0 ;  /* 0x000000012f2f7887 */ /* 0x000fe20008000000 */
[----:B------:R-:W-:Y:S01]  /*10d0*/  PLOP3.LUT P1, PT, PT, PT, UP2, 0x80, 0x0 ;  /* 0x000000000000781c */ /* 0x000fe20003f2f028 */
[----:B------:R-:W-:Y:S01]  /*10e0*/  @UP1 ULDC UR6, c[0x0][0xdbc] ;  /* 0x00036f0000061ab9 */ /* 0x000fe20000000800 */
[----:B------:R-:W-:Y:S01]  /*10f0*/  UIADD3 UR61, UR42, 0x80, -UR9 ;  /* 0x000000802a3d7890 */ /* 0x000fe2000fffe809 */
[----:B------:R-:W-:Y:S01]  /*1100*/  ULDC UR10, c[0x0][0x2e0] ;  /* 0x0000b800000a7ab9 */ /* 0x000fe20000000800 */
[----:B------:R-:W-:Y:S01]  /*1110*/  UIMAD.WIDE.U32 UR6, UR8, UR6, URZ ;  /* 0x00000006080672a5 */ /* 0x000fe2000f8e003f */
[----:B------:R-:W-:Y:S01]  /*1120*/  @UP1 ULDC UR11, c[0x0][0xdc0] ;  /* 0x00037000000b1ab9 */ /* 0x000fe20000000800 */
[----:B------:R-:W-:Y:S01]  /*1130*/  UIMAD UR61, UR47, UR10, UR61 ;  /* 0x0000000a2f3d72a4 */ /* 0x000fe2000f8e023d */
[----:B------:R-:W-:Y:S01]  /*1140*/  UMOV UR44, UR8 ;  /* 0x00000008002c7c82 */ /* 0x000fe20008000000 */
[----:B------:R-:W-:Y:S02]  /*1150*/  @UP1 USHF.R.U32.HI UR44, URZ, UR11, UR7 ;  /* 0x0000000b3f2c1299 */ /* 0x000fe40008011607 */
[----:B------:R-:W-:-:S02]  /*1160*/  UIADD3 UR4, UR61, UR4, URZ ;  /* 0x000000043d047290 */ /* 0x000fc4000fffe03f */
[----:B------:R-:W-:-:S04]  /*1170*/  UIADD3 UR6, -UR44, URZ, URZ ;  /* 0x0000003f2c067290 */ /* 0x000fc8000fffe13f */
[----:B------:R-:W-:Y:S01]  /*1180*/  UIMAD UR43, UR43, UR6, UR8 ;  /* 0x000000062b2b72a4 */ /* 0x000fe2000f8e0208 */
[----:B------:R-:W-:Y:S01]  /*1190*/  IMAD.U32 R0, RZ, RZ, UR4 ;  /* 0x00000004ff007e24 */ /* 0x000fe2000f8e00ff */
[----:B------:R-:W-:Y:S10]  /*11a0*/  @!P1 BRA `(.L_x_894) ;  /* 0x0000000000409947 */ /* 0x000ff40003800000 */
[----:B------:R-:W-:Y:S01]  /*11b0*/  ISETP.LT.AND P0, PT, RZ, UR61, PT ;  /* 0x0000003dff007c0c */ /* 0x000fe2000bf01270 */
[----:B------:R-:W-:-:S12]  /*11c0*/  UIADD3 UR4, UR61, -0x1, URZ ;  /* 0xffffffff3d047890 */ /* 0x000fd8000fffe03f */
[----:B------:R-:W-:Y:S05]  /*11d0*/  @P0 BRA `(.L_x_895) ;  /* 0x00000000001c0947 */ /* 0x000fea0003800000 */
[----:B------:R-:W-:Y:S02]  /*11e0*/  UISETP.NE.AND UP0, UPT, UR5, 0x1, UPT ;  /* 0x000000010500788c */ /* 0x000fe4000bf05270 */
[----:B------:R-:W-:-:S09]  /*11f0*/  UIADD3 UR4, -UR61, URZ, URZ ;  /* 0x0000003f3d047290 */ /* 0x000fd2000fffe13f */
[----:B------:R-:W-:Y:S02]  /*1200*/  @UP0 ULDC.64 UR12, c[0x0][0x9e8] ;  /* 0x00027a00000c0ab9 */ /* 0x000fe40000000a00 */
[----:B------:R-:W-:-:S04]  /*1210*/  UIMAD.WIDE.U32 UR6, UR4, UR12, URZ ;  /* 0x0000000c040672a5 */ /* 0x000fc8000f8e003f */
[----:B------:R-:W-:-:S04]  /*1220*/  @UP0 USHF.R.U32.HI UR4, URZ, UR13, UR7 ;  /* 0x0000000d3f040299 */ /* 0x000fc80008011607 */
[----:B------:R-:W-:Y:S01]  /*1230*/  ULOP3.LUT UR4, URZ, UR4, URZ, 0x33, !UPT ;  /* 0x000000043f047292 */ /* 0x000fe2000f8e333f */
[----:B------:R-:W-:Y:S11]  /*1240*/  BRA `(.L_x_896) ;  /* 0x0000000000107947 */ /* 0x000ff60003800000 */
.L_x_895:
[----:B------:R-:W-:-:S11]  /*1250*/  UISETP.NE.AND UP0, UPT, UR5, 0x1, UPT ;  /* 0x000000010500788c */ /* 0x000fd6000bf05270 */
[----:B------:R-:W-:Y:S02]  /*1260*/  @UP0 ULDC.64 UR12, c[0x0][0x9e8] ;  /* 0x00027a00000c0ab9 */ /* 0x000fe40000000a00 */
[----:B------:R-:W-:-:S04]  /*1270*/  UIMAD.WIDE.U32 UR6, UR4, UR12, URZ ;  /* 0x0000000c040672a5 */ /* 0x000fc8000f8e003f */
[----:B------:R-:W-:-:S12]  /*1280*/  @UP0 USHF.R.U32.HI UR4, URZ, UR13, UR7 ;  /* 0x0000000d3f040299 */ /* 0x000fd80008011607 */
.L_x_896:
[----:B------:R-:W-:-:S06]  /*1290*/  UIMAD UR4, UR4, UR5, UR5 ;  /* 0x00000005040472a4 */ /* 0x000fcc000f8e0205 */
[----:B------:R-:W-:-:S07]  /*12a0*/  VIMNMX R0, R0, UR4, PT ;  /* 0x0000000400007c48 */ /* 0x000fce000bfe0100 */
.L_x_894:
[----:B------:R-:W-:Y:S01]  /*12b0*/  UIMAD UR4, UR47, UR10, 0x3f ;  /* 0x0000003f2f0474a4 */ /* 0x000fe2000f8e020a */
[----:B------:R-:W-:Y:S01]  /*12c0*/  IADD3 R0, R0, 0x3f, RZ ;  /* 0x0000003f00007810 */ /* 0x000fe20007ffe0ff */
[----:B------:R-:W-:Y:S02]  /*12d0*/  UIADD3 UR7, UR42, -UR9, URZ ;  /* 0x800000092a077290 */ /* 0x000fe4000fffe03f */
[----:B------:R-:W-:Y:S01]  /*12e0*/  USHF.R.S32.HI UR6, URZ, 0x1f, UR4 ;  /* 0x0000001f3f067899 */ /* 0x000fe20008011404 */
[----:B------:R-:W-:Y:S01]  /*12f0*/  SHF.R.S32.HI R3, RZ, 0x1f, R0 ;  /* 0x0000001fff037819 */ /* 0x000fe20000011400 */
[----:B------:R-:W-:Y:S02]  /*1300*/  UIMAD UR7, UR47, UR10, UR7 ;  /* 0x0000000a2f0772a4 */ /* 0x000fe4000f8e0207 */
[----:B------:R-:W-:Y:S01]  /*1310*/  ULEA.HI UR6, UR6, UR4, URZ, 0x6 ;  /* 0x0000000406067291 */ /* 0x000fe2000f8f303f */
[----:B------:R-:W-:Y:S01]  /*1320*/  LEA.HI R3, R3, R0, RZ, 0x6 ;  /* 0x0000000003037211 */ /* 0x000fe200078f30ff */
[----:B------:R-:W-:-:S02]  /*1330*/  ULDC UR8, c[0x0][0x9dc] ;  /* 0x0002770000087ab9 */ /* 0x000fc40000000800 */
[----:B------:R-:W-:Y:S01]  /*1340*/  USHF.R.S32.HI UR6, URZ, 0x6, UR6 ;  /* 0x000000063f067899 */ /* 0x000fe20008011406 */
[----:B------:R-:W-:Y:S01]  /*1350*/  SHF.R.S32.HI R3, RZ, 0x6, R3 ;  /* 0x00000006ff037819 */ /* 0x000fe20000011403 */
[----:B------:R-:W-:-:S04]  /*1360*/  UIADD3 UR8, UR7, -UR8, URZ ;  /* 0x8000000807087290 */ /* 0x000fc8000fffe03f */
[----:B------:R-:W-:Y:S01]  /*1370*/  VIMNMX R103, R3, UR6, PT ;  /* 0x0000000603677c48 */ /* 0x000fe2000bfe0100 */
[----:B------:R-:W-:Y:S07]  /*1380*/  @!P1 BRA `(.L_x_897) ;  /* 0x0000000000489947 */ /* 0x000fee0003800000 */
[----:B------:R-:W-:Y:S02]  /*1390*/  UMOV UR4, UR7 ;  /* 0x0000000700047c82 */ /* 0x000fe40008000000 */
[----:B------:R-:W-:-:S06]  /*13a0*/  UISETP.GT.AND UP0, UPT, UR4, -0x1, UPT ;  /* 0xffffffff0400788c */ /* 0x000fcc000bf04270 */
[----:B------:R-:W-:-:S13]  /*13b0*/  PLOP3.LUT P0, PT, PT, PT, UP0, 0x80, 0x0 ;  /* 0x000000000000781c */ /* 0x000fda0003f0f008 */
[----:B------:R-:W-:Y:S05]  /*13c0*/  @P0 BRA `(.L_x_898) ;  /* 0x00000000001c0947 */ /* 0x000fea0003800000 */
[----:B------:R-:W-:Y:S02]  /*13d0*/  UISETP.NE.AND UP0, UPT, UR5, 0x1, UPT ;  /* 0x000000010500788c */ /* 0x000fe4000bf05270 */
[----:B------:R-:W-:-:S09]  /*13e0*/  ULOP3.LUT UR4, URZ, UR4, URZ, 0x33, !UPT ;  /* 0x000000043f047292 */ /* 0x000fd2000f8e333f */
[----:B------:R-:W-:Y:S02]  /*13f0*/  @UP0 ULDC.64 UR10, c[0x0][0x9e8] ;  /* 0x00027a00000a0ab9 */ /* 0x000fe40000000a00 */
[----:B------:R-:W-:-:S04]  /*1400*/  UIMAD.WIDE.U32 UR6, UR4, UR10, URZ ;  /* 0x0000000a040672a5 */ /* 0x000fc8000f8e003f */
[----:B------:R-:W-:-:S04]  /*1410*/  @UP0 USHF.R.U32.HI UR4, URZ, UR11, UR7 ;  /* 0x0000000b3f040299 */ /* 0x000fc80008011607 */
[----:B------:R-:W-:Y:S01]  /*1420*/  ULOP3.LUT UR4, URZ, UR4, URZ, 0x33, !UPT ;  /* 0x000000043f047292 */ /* 0x000fe2000f8e333f */
[----:B------:R-:W-:Y:S11]  /*1430*/  BRA `(.L_x_899) ;  /* 0x0000000000107947 */ /* 0x000ff60003800000 */
.L_x_898:
[----:B------:R-:W-:-:S11]  /*1440*/  UISETP.NE.AND UP0, UPT, UR5, 0x1, UPT ;  /* 0x000000010500788c */ /* 0x000fd6000bf05270 */
[----:B------:R-:W-:Y:S02]  /*1450*/  @UP0 ULDC.64 UR10, c[0x0][0x9e8] ;  /* 0x00027a00000a0ab9 */ /* 0x000fe40000000a00 */
[----:B------:R-:W-:-:S04]  /*1460*/  UIMAD.WIDE.U32 UR6, UR4, UR10, URZ ;  /* 0x0000000a040672a5 */ /* 0x000fc8000f8e003f */
[----:B------:R-:W-:-:S12]  /*1470*/  @UP0 USHF.R.U32.HI UR4, URZ, UR11, UR7 ;  /* 0x0000000b3f040299 */ /* 0x000fd80008011607 */
.L_x_899:
[----:B------:R-:W-:-:S04]  /*1480*/  UIMAD UR4, UR4, UR5, URZ ;  /* 0x00000005040472a4 */ /* 0x000fc8000f8e023f */
[----:B------:R-:W-:-:S04]  /*1490*/  UISETP.LT.AND UP0, UPT, UR8, UR4, UPT ;  /* 0x000000040800728c */ /* 0x000fc8000bf01270 */
[----:B------:R-:W-:-:S12]  /*14a0*/  USEL UR8, UR8, UR4, !UP0 ;  /* 0x0000000408087287 */ /* 0x000fd8000c000000 */
.L_x_897:
[----:B------:R-:W-:Y:S01]  /*14b0*/  USHF.R.S32.HI UR4, URZ, 0x1f, UR8 ;  /* 0x0000001f3f047899 */ /* 0x000fe20008011408 */
[----:B------:R-:W-:Y:S01]  /*14c0*/  PLOP3.LUT P0, PT, PT, PT, PT, 0x80, 0x0 ;  /* 0x000000000000781c */ /* 0x000fe20003f0f070 */
[----:B------:R-:W-:Y:S01]  /*14d0*/  IMAD.MOV.U32 R0, RZ, RZ, RZ ;  /* 0x000000ffff007224 */ /* 0x000fe200078e00ff */
[----:B------:R-:W-:Y:S01]  /*14e0*/  CS2R R2, SRZ ;  /* 0x0000000000027805 */ /* 0x000fe2000001ff00 */
[----:B------:R-:W-:Y:S01]  /*14f0*/  ULEA.HI UR4, UR4, UR8, URZ, 0x6 ;  /* 0x0000000804047291 */ /* 0x000fe2000f8f303f */
[----:B------:R-:W-:Y:S02]  /*1500*/  CS2R R150, SRZ ;  /* 0x0000000000967805 */ /* 0x000fe4000001ff00 */
[----:B------:R-:W-:Y:S02]  /*1510*/  CS2R R148, SRZ ;  /* 0x0000000000947805 */ /* 0x000fe4000001ff00 */
[----:B------:R-:W-:Y:S01]  /*1520*/  CS2R R146, SRZ ;  /* 0x0000000000927805 */ /* 0x000fe2000001ff00 */
[----:B------:R-:W-:Y:S01]  /*1530*/  USHF.R.S32.HI UR4, URZ, 0x6, UR4 ;  /* 0x000000063f047899 */ /* 0x000fe20008011404 */
[----:B------:R-:W-:-:S02]  /*1540*/  CS2R R144, SRZ ;  /* 0x0000000000907805 */ /* 0x000fc4000001ff00 */
[----:B------:R-:W-:Y:S02]  /*1550*/  CS2R R142, SRZ ;  /* 0x00000000008e7805 */ /* 0x000fe4000001ff00 */
[----:B------:R-:W-:Y:S01]  /*1560*/  CS2R R140, SRZ ;  /* 0x00000000008c7805 */ /* 0x000fe2000001ff00 */
[----:B------:R-:W-:Y:S01]  /*1570*/  UISETP.LT.AND UP0, UPT, URZ, UR4, UPT ;  /* 0x000000043f00728c */ /* 0x000fe2000bf01270 */
[----:B------:R-:W-:Y:S02]  /*1580*/  CS2R R138, SRZ ;  /* 0x00000000008a7805 */ /* 0x000fe4000001ff00 */
[----:B------:R-:W-:Y:S02]  /*1590*/  CS2R R136, SRZ ;  /* 0x0000000000887805 */ /* 0x000fe4000001ff00 */
[----:B------:R-:W-:Y:S01]  /*15a0*/  CS2R R134, SRZ ;  /* 0x0000000000867805 */ /* 0x000fe2000001ff00 */
[----:B------:R-:W-:Y:S01]  /*15b0*/  USEL UR60, URZ, UR4, !UP0 ;  /* 0x000000043f3c7287 */ /* 0x000fe2000c000000 */
[----:B------:R-:W-:-:S02]  /*15c0*/  CS2R R132, SRZ ;  /* 0x0000000000847805 */ /* 0x000fc4000001ff00 */
[----:B------:R-:W-:Y:S02]  /*15d0*/  CS2R R130, SRZ ;  /* 0x0000000000827805 */ /* 0x000fe4000001ff00 */
[----:B------:R-:W-:Y:S02]  /*15e0*/  CS2R R128, SRZ ;  /* 0x0000000000807805 */ /* 0x000fe4000001ff00 */
[----:B------:R-:W-:Y:S02]  /*15f0*/  CS2R R126, SRZ ;  /* 0x00000000007e7805 */ /* 0x000fe4000001ff00 */
[----:B------:R-:W-:Y:S02]  /*1600*/  CS2R R124, SRZ ;  /* 0x00000000007c7805 */ /* 0x000fe4000001ff00 */
[----:B------:R-:W-:Y:S02]  /*1610*/  ISETP.GT.AND P1, PT, R103, UR60, PT ;  /* 0x0000003c67007c0c */ /* 0x000fe4000bf24270 */
        /* <DEDUP_REMOVED lines=45> */
[----:B------:R-:W-:Y:S01]  /*18f0*/  IMAD.MOV.U32 R23, RZ, RZ, RZ ;  /* 0x000000ffff177224 */ /* 0x000fe200078e00ff */
[----:B------:R-:W-:Y:S02]  /*1900*/  CS2R R32, SRZ ;  /* 0x0000000000207805 */ /* 0x000fe4000001ff00 */
[----:B------:R-:W-:Y:S02]  /*1910*/  MOV R160, RZ ;  /* 0x000000ff00a07202 */ /* 0x000fe40000000f00 */
[----:B------:R-:W-:Y:S01]  /*1920*/  CS2R R6, SRZ ;  /* 0x0000000000067805 */ /* 0x000fe2000001ff00 */
[----:B------:R-:W-:Y:S01]  /*1930*/  IMAD.MOV.U32 R29, RZ, RZ, RZ ;  /* 0x000000ffff1d7224 */ /* 0x000fe200078e00ff */
[----:B------:R-:W-:Y:S01]  /*1940*/  CS2R R56, SRZ ;  /* 0x0000000000387805 */ /* 0x000fe2000001ff00 */
[----:B------:R-:W-:Y:S01]  /*1950*/  IMAD.MOV.U32 R4, RZ, RZ, RZ ;  /* 0x000000ffff047224 */ /* 0x000fe200078e00ff */
[----:B------:R-:W-:Y:S06]  /*1960*/  @!P1 BRA `(.L_x_900) ;  /* 0x000000b800c49947 */ /* 0x000fec0003800000 */
[----:B------:R-:W1:Y:S01]  /*1970*/  SHFL.IDX PT, R0, R210, RZ, 0x1f ;  /* 0x00001fffd2007589 */ /* 0x000e6200000e0000 */
[----:B------:R-:W-:-:S04]  /*1980*/  UIADD3 UR6, UR38, 0x10400, URZ ;  /* 0x0001040026067890 */ /* 0x000fc8000fffe03f */
[----:B------:R-:W-:-:S06]  /*1990*/  ULOP3.LUT UP0, URZ, UR6, 0x3ff, URZ, 0xc0, !UPT ;  /* 0x000003ff063f7892 */ /* 0x000fcc000f80c03f */
[----:B------:R-:W-:Y:S02]  /*19a0*/  PLOP3.LUT P0, PT, PT, PT, UP0, 0x80, 0x0 ;  /* 0x000000000000781c */ /* 0x000fe40003f0f008 */
[----:B-1----:R-:W-:-:S13]  /*19b0*/  R2UR UR4, R0 ;  /* 0x00000000000472ca */ /* 0x002fda00000e0000 */
[----:B------:R-:W-:-:S04]  /*19c0*/  ULEA.HI UR5, UR4, UR4, URZ, 0x1 ;  /* 0x0000000404057291 */ /* 0x000fc8000f8f083f */
        /* <DEDUP_REMOVED lines=22> */
.L_x_901:
[----:B------:R-:W-:Y:S02]  /*1b30*/  R2UR UR6, R207 ;  /* 0x00000000cf0672ca */ /* 0x000fe400000e0000 */
[----:B------:R-:W-:-:S11]  /*1b40*/  R2UR UR5, R212 ;  /* 0x00000000d40572ca */ /* 0x000fd600000e0000 */
[----:B------:R-:W-:Y:S02]  /*1b50*/  ULEA.HI UR4, UR6, UR6, URZ, 0x1 ;  /* 0x0000000606047291 */ /* 0x000fe4000f8f083f */
[----:B------:R-:W-:Y:S02]  /*1b60*/  IMAD.U32 R2, RZ, RZ, UR5 ;  /* 0x00000005ff027e24 */ /* 0x000fe4000f8e00ff */
[----:B------:R-:W-:-:S03]  /*1b70*/  ULOP3.LUT UR4, UR4, 0xfffffffe, URZ, 0xc0, !UPT ;  /* 0xfffffffe04047892 */ /* 0x000fc6000f8ec03f */
[----:B------:R-:W-:Y:S01]  /*1b80*/  ISETP.NE.AND P0, PT, R2, 0x3, PT ;  /* 0x000000030200780c */ /* 0x000fe20003f05270 */
[----:B------:R-:W-:-:S06]  /*1b90*/  UIADD3 UR4, UR6, -UR4, URZ ;  /* 0x8000000406047290 */ /* 0x000fcc000fffe03f */
[----:B------:R-:W-:-:S04]  /*1ba0*/  MOV R0, UR4 ;  /* 0x0000000400007c02 */ /* 0x000fc80008000f00 */
[----:B------:R-:W-:-:S04]  /*1bb0*/  SHF.L.U32 R0, R0, 0x1f, RZ ;  /* 0x0000001f00007819 */ /* 0x000fc800000006ff */
[----:B------:R-:W1:Y:S02]  /*1bc0*/  SYNCS.PHASECHK.TRANS64.TRYWAIT P1, [UR38+0x30800], R0 ;  /* 0x03080000ff0075a7 */ /* 0x000e640008020166 */
[----:B-1----:R-:W-:Y:S05]  /*1bd0*/  @!P1 BRA `(.L_x_902) ;  /* 0x0000010800f49947 */ /* 0x002fea0003800000 */
.L_x_1049:
[----:B------:R-:W-:Y:S05]  /*1be0*/  @!P0 BRA `(.L_x_903) ;  /* 0x0000000000048947 */ /* 0x000fea0003800000 */
[----:B------:R-:W-:Y:S01]  /*1bf0*/  BPT.TRAP 0x1 ;  /* 0x000000040000795c */ /* 0x000fe20000300000 */
.L_x_903:
[----:B-1----:R-:W-:Y:S02]  /*1c00*/  IMAD.U32 R3, RZ, RZ, UR36 ;  /* 0x00000024ff037e24 */ /* 0x002fe4000f8e00ff */
[----:B------:R-:W-:-:S03]  /*1c10*/  IMAD.U32 R0, RZ, RZ, UR46 ;  /* 0x0000002eff007e24 */ /* 0x000fc6000f8e00ff */
[----:B------:R-:W-:Y:S02]  /*1c20*/  LEA R3, R3, UR38, 0x3 ;  /* 0x0000002603037c11 */ /* 0x000fe4000f8e18ff */
[----:B------:R-:W-:-:S04]  /*1c30*/  SHF.L.U32 R0, R0, 0x1f, RZ ;  /* 0x0000001f00007819 */ /* 0x000fc800000006ff */
[----:B------:R1:W2:Y:S01]  /*1c40*/  SYNCS.PHASECHK.TRANS64.TRYWAIT P2, [R3+URZ+0x30830], R0 ;  /* 0x03083000030075a7 */ /* 0x0002a2000804017f */
[----:B------:R-:W-:Y:S05]  /*1c50*/  @!P0 BRA `(.L_x_904) ;  /* 0x0000000000048947 */ /* 0x000fea0003800000 */
[----:B------:R-:W-:Y:S01]  /*1c60*/  BPT.TRAP 0x1 ;  /* 0x000000040000795c */ /* 0x000fe20000300000 */
.L_x_904:
[----:B------:R-:W3:Y:S02]  /*1c70*/  S2R R2, SR_TID.X ;  /* 0x0000000000027919 */ /* 0x000ee40000002100 */
[----:B---3--:R-:W-:Y:S01]  /*1c80*/  LOP3.LUT P1, RZ, R2, 0x7f, RZ, 0xc0, !PT ;  /* 0x0000007f02ff7812 */ /* 0x008fe2000782c0ff */
[----:B--2---:R-:W-:-:S12]  /*1c90*/  @P2 BRA `(.L_x_905) ;  /* 0x0000000000082947 */ /* 0x004fd80003800000 */
[----:B------:R-:W2:Y:S02]  /*1ca0*/  SYNCS.PHASECHK.TRANS64.TRYWAIT P2, [R3+URZ+0x30830], R0 ;  /* 0x03083000030075a7 */ /* 0x000ea4000804017f */
[----:B--2---:R-:W-:Y:S05]  /*1cb0*/  @!P2 BRA `(.L_x_906) ;  /* 0x0000010800d4a947 */ /* 0x004fea0003800000 */
.L_x_905:
[----:B------:R-:W-:Y:S05]  /*1cc0*/  WARPSYNC.ALL ;  /* 0x0000000000007948 */ /* 0x000fea0003800000 */
[----:B------:R-:W-:Y:S01]  /*1cd0*/  UIADD3 UR4, UR38, 0x20400, URZ ;  /* 0x0002040026047890 */ /* 0x000fe2000fffe03f */
[----:B------:R-:W-:Y:S01]  /*1ce0*/  WARPGROUP.ARRIVE ;  /* 0x00000000000079c5 */ /* 0x000fe20000000000 */
[----:B------:R-:W-:Y:S01]  /*1cf0*/  ULOP3.LUT UR40, UR40, 0x10000, URZ, 0xfc, !UPT ;  /* 0x0001000028287892 */ /* 0x000fe2000f8efc3f */
[----:B------:R-:W3:Y:S01]  /*1d00*/  LDC R21, c[0x0][0x2e0] ;  /* 0x0000b800ff157b82 */ /* 0x000ee20000000800 */
[----:B------:R-:W-:Y:S01]  /*1d10*/  USHF.R.U32.HI UR4, URZ, 0x4, UR4 ;  /* 0x000000043f047899 */ /* 0x000fe20008011604 */
[----:B------:R-:W-:Y:S01]  /*1d20*/  MOV R4, 0xffffffc0 ;  /* 0xffffffc000047802 */ /* 0x000fe20000000f00 */
[----:B------:R-:W-:Y:S01]  /*1d30*/  UMOV UR9, 0x40000040 ;  /* 0x4000004000097882 */ /* 0x000fe20000000000 */
[----:B------:R-:W-:Y:S01]  /*1d40*/  UMOV UR11, 0x40000040 ;  /* 0x40000040000b7882 */ /* 0x000fe20000000000 */
[----:B------:R-:W-:Y:S01]  /*1d50*/  ULOP3.LUT UR4, UR4, 0x3fff, URZ, 0xc0, !UPT ;  /* 0x00003fff04047892 */ /* 0x000fe2000f8ec03f */
[----:B------:R-:W-:Y:S01]  /*1d60*/  IMAD.U32 R19, RZ, RZ, UR9 ;  /* 0x00000009ff137e24 */ /* 0x000fe2000f8e00ff */
[----:B------:R-:W-:Y:S01]  /*1d70*/  UMOV UR8, UR40 ;  /* 0x0000002800087c82 */ /* 0x000fe20008000000 */
[----:B------:R-:W-:Y:S01]  /*1d80*/  UMOV UR7, 0x40000040 ;  /* 0x4000004000077882 */ /* 0x000fe20000000000 */
[----:B------:R-:W-:Y:S01]  /*1d90*/  ULOP3.LUT UR37, UR4, 0x10000, URZ, 0xfc, !UPT ;  /* 0x0001000004257892 */ /* 0x000fe2000f8efc3f */
[----:B------:R-:W-:Y:S01]  /*1da0*/  MOV R18, UR8 ;  /* 0x0000000800127c02 */ /* 0x000fe20008000f00 */
[----:B------:R-:W-:Y:S01]  /*1db0*/  UIADD3 UR4, UR40, 0x2, URZ ;  /* 0x0000000228047890 */ /* 0x000fe2000fffe03f */
[----:B-12---:R-:W1:Y:S01]  /*1dc0*/  LDC R0, c[0x0][0x288] ;  /* 0x0000a200ff007b82 */ /* 0x006e620000000800 */
[----:B------:R-:W-:Y:S01]  /*1dd0*/  ULEA UR39, UR36, UR37, 0xb ;  /* 0x0000002524277291 */ /* 0x000fe2000f8e583f */
[----:B------:R-:W-:Y:S01]  /*1de0*/  IMAD R6, R103, R4, 0x40 ;  /* 0x0000004067067424 */ /* 0x000fe200078e0204 */
[----:B------:R-:W-:Y:S01]  /*1df0*/  UIADD3 UR12, UR40, 0x406, URZ ;  /* 0x00000406280c7890 */ /* 0x000fe2000fffe03f */
[----:B------:R-:W-:Y:S01]  /*1e00*/  @!P1 VIADD R2, R3, 0x30840 ;  /* 0x0003084003029836 */ /* 0x000fe20000000000 */
[----:B------:R-:W-:Y:S01]  /*1e10*/  UIADD3 UR5, UR39, 0x2, URZ ;  /* 0x0000000227057890 */ /* 0x000fe2000fffe03f */
[----:B------:R-:W-:Y:S01]  /*1e20*/  LEA R4, R103, 0xffffffc0, 0x6 ;  /* 0xffffffc067047811 */ /* 0x000fe200078e30ff */
[----:B------:R-:W-:-:S02]  /*1e30*/  UIADD3 UR6, UR39, 0x202, URZ ;  /* 0x0000020227067890 */ /* 0x000fc4000fffe03f */
[----:B------:R-:W-:Y:S01]  /*1e40*/  UMOV UR10, UR39 ;  /* 0x00000027000a7c82 */ /* 0x000fe20008000000 */
[----:B------:R-:W-:Y:S01]  /*1e50*/  UIADD3 UR14, UR39, 0x206, URZ ;  /* 0x00000206270e7890 */ /* 0x000fe2000fffe03f */
[----:B------:R-:W-:Y:S01]  /*1e60*/  HGMMA.64x64x16.F32 R24, gdesc[UR8], RZ, !UPT, gsb0 ;  /* 0x00e00000081879f0 */ /* 0x000fe2000c0008ff */
[----:B------:R-:W-:Y:S01]  /*1e70*/  UMOV UR8, UR4 ;  /* 0x0000000400087c82 */ /* 0x000fe20008000000 */
[----:B------:R-:W-:Y:S01]  /*1e80*/  UMOV UR9, 0x40000040 ;  /* 0x4000004000097882 */ /* 0x000fe20000000000 */
[----:B------:R-:W-:Y:S01]  /*1e90*/  UMOV UR10, UR5 ;  /* 0x00000005000a7c82 */ /* 0x000fe20008000000 */
[----:B------:R-:W-:Y:S01]  /*1ea0*/  UMOV UR11, 0x40000040 ;  /* 0x40000040000b7882 */ /* 0x000fe20000000000 */
[----:B------:R-:W-:Y:S01]  /*1eb0*/  UIADD3 UR4, UR40, 0x4, URZ ;  /* 0x0000000428047890 */ /* 0x000fe2000fffe03f */
[----:B------:R-:W-:Y:S01]  /*1ec0*/  IMAD.U32 R16, RZ, RZ, UR8 ;  /* 0x00000008ff107e24 */ /* 0x000fe2000f8e00ff */
[----:B------:R-:W-:Y:S01]  /*1ed0*/  UIADD3 UR5, UR39, 0x4, URZ ;  /* 0x0000000427057890 */ /* 0x000fe2000fffe03f */
[----:B------:R-:W-:Y:S01]  /*1ee0*/  IMAD.U32 R17, RZ, RZ, UR9 ;  /* 0x00000009ff117e24 */ /* 0x000fe2000f8e00ff */
[----:B------:R-:W-:Y:S01]  /*1ef0*/  UMOV UR13, 0x40000040 ;  /* 0x40000040000d7882 */ /* 0x000fe20000000000 */
[----:B------:R-:W-:Y:S01]  /*1f00*/  UMOV UR15, 0x40000040 ;  /* 0x40000040000f7882 */ /* 0x000fe20000000000 */
[----:B------:R-:W-:Y:S01]  /*1f10*/  UIADD3 UR16, UR40, 0x800, URZ ;  /* 0x0000080028107890 */ /* 0x000fe2000fffe03f */
[----:B---3--:R-:W-:Y:S01]  /*1f20*/  IMAD R3, R21, UR47, R6 ;  /* 0x0000002f15037c24 */ /* 0x008fe2000f8e0206 */
[----:B------:R-:W-:Y:S01]  /*1f30*/  UIADD3 UR18, UR39, 0x400, URZ ;  /* 0x0000040027127890 */ /* 0x000fe2000fffe03f */
[----:B------:R-:W-:Y:S01]  /*1f40*/  @!P1 PRMT R2, RZ, 0x654, R2 ;  /* 0x00000654ff029816 */ /* 0x000fe20000000002 */
[----:B------:R-:W-:Y:S01]  /*1f50*/  UMOV UR17, 0x40000040 ;  /* 0x4000004000117882 */ /* 0x000fe20000000000 */
[----:B------:R-:W-:Y:S01]  /*1f60*/  UMOV UR19, 0x40000040 ;  /* 0x4000004000137882 */ /* 0x000fe20000000000 */
[----:B------:R-:W-:Y:S01]  /*1f70*/  UIADD3 UR20, UR40, 0x802, URZ ;  /* 0x0000080228147890 */ /* 0x000fe2000fffe03f */
[----:B-1----:R-:W-:Y:S01]  /*1f80*/  IADD3 R5, R3, 0x1, -R0 ;  /* 0x0000000103057810 */ /* 0x002fe20007ffe800 */
[----:B------:R-:W-:Y:S01]  /*1f90*/  UIADD3 UR22, UR39, 0x402, URZ ;  /* 0x0000040227167890 */ /* 0x000fe2000fffe03f */
[----:B------:R-:W-:Y:S01]  /*1fa0*/  UMOV UR21, 0x40000040 ;  /* 0x4000004000157882 */ /* 0x000fe20000000000 */
[----:B------:R-:W-:Y:S01]  /*1fb0*/  UMOV UR23, 0x40000040 ;  /* 0x4000004000177882 */ /* 0x000fe20000000000 */
[----:B------:R-:W-:-:S02]  /*1fc0*/  UIADD3 UR24, UR40, 0x804, URZ ;  /* 0x0000080428187890 */ /* 0x000fc4000fffe03f */
[----:B------:R-:W-:Y:S01]  /*1fd0*/  UIADD3 UR26, UR39, 0x404, URZ ;  /* 0x00000404271a7890 */ /* 0x000fe2000fffe03f */
[----:B------:R-:W-:Y:S01]  /*1fe0*/  UMOV UR25, 0x40000040 ;  /* 0x4000004000197882 */ /* 0x000fe20000000000 */
[----:B------:R-:W-:Y:S01]  /*1ff0*/  UMOV UR27, 0x40000040 ;  /* 0x40000040001b7882 */ /* 0x000fe20000000000 */
[----:B------:R-:W-:Y:S02]  /*2000*/  UIADD3 UR28, UR40, 0x806, URZ ;  /* 0x00000806281c7890 */ /* 0x000fe4000fffe03f */
[----:B------:R-:W-:Y:S01]  /*2010*/  UIADD3 UR30, UR39, 0x406, URZ ;  /* 0x00000406271e7890 */ /* 0x000fe2000fffe03f */
[----:B------:R-:W-:Y:S01]  /*2020*/  UMOV UR29, 0x40000040 ;  /* 0x40000040001d7882 */ /* 0x000fe20000000000 */
[----:B------:R-:W-:Y:S01]  /*2030*/  UMOV UR31, 0x40000040 ;  /* 0x40000040001f7882 */ /* 0x000fe20000000000 */
[----:B------:R-:W-:Y:S02]  /*2040*/  UIADD3 UR32, UR40, 0xc00, URZ ;  /* 0x00000c0028207890 */ /* 0x000fe4000fffe03f */
        /* <DEDUP_REMOVED lines=11> */
[----:B------:R-:W-:Y:S01]  /*2100*/  UMOV UR57, 0x40000040 ;  /* 0x4000004000397882 */ /* 0x000fe20000000000 */
[----:B------:R-:W-:Y:S01]  /*2110*/  UMOV UR59, 0x40000040 ;  /* 0x40000040003b7882 */ /* 0x000fe20000000000 */
[----:B------:R-:W-:Y:S01]  /*2120*/  IMAD.U32 R9, RZ, RZ, UR57 ;  /* 0x00000039ff097e24 */ /* 0x000fe2000f8e00ff */
[----:B------:R-:W-:-:S02]  /*2130*/  WARPGROUP.DEPBAR.LE gsb0, 0x0 ;  /* 0x00008000000079c5 */ /* 0x000fc40000010000 */
[----:B------:R-:W-:-:S06]  /*2140*/  WARPGROUP.ARRIVE ;  /* 0x00000000000079c5 */ /* 0x000fcc0000000000 */
[----:B------:R-:W-:Y:S01]  /*2150*/  HGMMA.64x64x16.F32 R24, gdesc[UR8], R24, gsb0 ;  /* 0x00e00000081879f0 */ /* 0x000fe20008000818 */
[----:B------:R-:W-:Y:S01]  /*2160*/  UMOV UR8, UR4 ;  /* 0x0000000400087c82 */ /* 0x000fe20008000000 */
[----:B------:R-:W-:Y:S01]  /*2170*/  UMOV UR9, 0x40000040 ;  /* 0x4000004000097882 */ /* 0x000fe20000000000 */
[----:B------:R-:W-:Y:S01]  /*2180*/  UMOV UR10, UR5 ;  /* 0x00000005000a7c82 */ /* 0x000fe20008000000 */
[----:B------:R-:W-:Y:S01]  /*2190*/  UMOV UR11, 0x40000040 ;  /* 0x40000040000b7882 */ /* 0x000fe20000000000 */
[----:B------:R-:W-:Y:S01]  /*21a0*/  UIADD3 UR4, UR40, 0x6, URZ ;  /* 0x0000000628047890 */ /* 0x000fe2000fffe03f */
[----:B------:R-:W-:Y:S01]  /*21b0*/  MOV R14, UR8 ;  /* 0x00000008000e7c02 */ /* 0x000fe20008000f00 */
[----:B------:R-:W-:Y:S01]  /*21c0*/  UIADD3 UR5, UR39, 0x6, URZ ;  /* 0x0000000627057890 */ /* 0x000fe2000fffe03f */
[----:B------:R-:W-:Y:S01]  /*21d0*/  IMAD.U32 R15, RZ, RZ, UR9 ;  /* 0x00000009ff0f7e24 */ /* 0x000fe2000f8e00ff */
[----:B------:R-:W-:Y:S02]  /*21e0*/  WARPGROUP.DEPBAR.LE gsb0, 0x0 ;  /* 0x00008000000079c5 */ /* 0x000fe40000010000 */
[----:B------:R-:W-:-:S06]  /*21f0*/  WARPGROUP.ARRIVE ;  /* 0x00000000000079c5 */ /* 0x000fcc0000000000 */
[----:B------:R-:W-:Y:S01]  /*2200*/  HGMMA.64x64x16.F32 R24, gdesc[UR8], R24, gsb0 ;  /* 0x00e00000081879f0 */ /* 0x000fe20008000818 */
        /* <DEDUP_REMOVED lines=17> */
[----:B------:R-:W-:Y:S01]  /*2320*/  UMOV UR5, 0x40000040 ;  /* 0x4000004000057882 */ /* 0x000fe20000000000 */
[----:B------:R-:W-:Y:S01]  /*2330*/  IMAD.U32 R11, RZ, RZ, UR9 ;  /* 0x00000009ff0b7e24 */ /* 0x000fe2000f8e00ff */
[----:B------:R-:W-:Y:S02]  /*2340*/  WARPGROUP.DEPBAR.LE gsb0, 0x0 ;  /* 0x00008000000079c5 */ /* 0x000fe40000010000 */
[----:B------:R-:W-:-:S06]  /*2350*/  WARPGROUP.ARRIVE ;  /* 0x00000000000079c5 */ /* 0x000fcc0000000000 */
[----:B------:R-:W-:Y:S01]  /*2360*/  HGMMA.64x64x16.F32 R24, gdesc[UR8], R24, gsb0 ;  /* 0x00e00000081879f0 */ /* 0x000fe20008000818 */
[----:B------:R-:W-:Y:S02]  /*2370*/  UIADD3 UR8, UR40, 0x404, URZ ;  /* 0x0000040428087890 */ /* 0x000fe4000fffe03f */
[----:B------:R-:W-:Y:S01]  /*2380*/  UIADD3 UR10, UR39, 0x204, URZ ;  /* 0x00000204270a7890 */ /* 0x000fe2000fffe03f */
[----:B------:R-:W-:Y:S01]  /*2390*/  UMOV UR9, 0x40000040 ;  /* 0x4000004000097882 */ /* 0x000fe20000000000 */
[----:B------:R-:W-:Y:S01]  /*23a0*/  UMOV UR11, 0x40000040 ;  /* 0x40000040000b7882 */ /* 0x000fe20000000000 */
[----:B------:R-:W-:-:S07]  /*23b0*/  UIADD3 UR39, UR39, 0x606, URZ ;  /* 0x0000060627277890 */ /* 0x000fce000fffe03f */
[----:B------:R-:W-:Y:S01]  /*23c0*/  UMOV UR58, UR39 ;  /* 0x00000027003a7c82 */ /* 0x000fe20008000000 */
[----:B------:R-:W-:Y:S02]  /*23d0*/  WARPGROUP.DEPBAR.LE gsb0, 0x0 ;  /* 0x00008000000079c5 */ /* 0x000fe40000010000 */
[----:B------:R-:W-:-:S06]  /*23e0*/  WARPGROUP.ARRIVE ;  /* 0x00000000000079c5 */ /* 0x000fcc0000000000 */
[----:B------:R-:W-:Y:S01]  /*23f0*/  HGMMA.64x64x16.F32 R24, gdesc[UR4], R24, gsb0 ;  /* 0x00e00000041879f0 */ /* 0x000fe20008000818 */
[----:B------:R-:W-:-:S07]  /*2400*/  UIADD3 UR6, UR40, 0xc06, URZ ;  /* 0x00000c0628067890 */ /* 0x000fce000fffe03f */
[----:B------:R-:W-:Y:S01]  /*2410*/  UMOV UR56, UR6 ;  /* 0x0000000600387c82 */ /* 0x000fe20008000000 */
[----:B------:R-:W-:Y:S01]  /*2420*/  ULDC.64 UR6, c[0x0][0x9d8] ;  /* 0x0002760000067ab9 */ /* 0x000fe20000000a00 */
[----:B------:R-:W-:Y:S01]  /*2430*/  IMAD.U32 R8, RZ, RZ, UR56 ;  /* 0x00000038ff087e24 */ /* 0x000fe2000f8e00ff */
[----:B------:R-:W-:Y:S01]  /*2440*/  ULOP3.LUT UR45, URZ, UR7, URZ, 0x33, !UPT ;  /* 0x000000073f2d7292 */ /* 0x000fe2000f8e333f */
[----:B------:R-:W-:Y:S02]  /*2450*/  WARPGROUP.DEPBAR.LE gsb0, 0x0 ;  /* 0x00008000000079c5 */ /* 0x000fe40000010000 */
[----:B------:R-:W-:-:S06]  /*2460*/  WARPGROUP.ARRIVE ;  /* 0x00000000000079c5 */ /* 0x000fcc0000000000 */
[----:B------:R-:W-:Y:S01]  /*2470*/  HGMMA.64x64x16.F32 R24, gdesc[UR8], R24, gsb0 ;  /* 0x00e00000081879f0 */ /* 0x000fe20008000818 */
[----:B------:R-:W-:Y:S02]  /*2480*/  ULDC.64 UR10, c[0x0][0x9e0] ;  /* 0x00027800000a7ab9 */ /* 0x000fe40000000a00 */
[----:B------:R-:W-:-:S06]  /*2490*/  UISETP.GE.AND UP0, UPT, UR11, 0x1, UPT ;  /* 0x000000010b00788c */ /* 0x000fcc000bf06270 */
[----:B------:R-:W-:Y:S01]  /*24a0*/  PLOP3.LUT P2, PT, PT, PT, UP0, 0x40, 0x0 ;  /* 0x000000000000781c */ /* 0x000fe20003f4e808 */
[----:B------:R-:W-:Y:S02]  /*24b0*/  WARPGROUP.DEPBAR.LE gsb0, 0x0 ;  /* 0x00008000000079c5 */ /* 0x000fe40000010000 */
[----:B------:R-:W-:-:S06]  /*24c0*/  WARPGROUP.ARRIVE ;  /* 0x00000000000079c5 */ /* 0x000fcc0000000000 */
[----:B------:R-:W-:Y:S03]  /*24d0*/  HGMMA.64x64x16.F32 R24, gdesc[UR12], R24, gsb0 ;  /* 0x00e000000c1879f0 */ /* 0x000fe60008000818 */
        /* <DEDUP_REMOVED lines=25> */
[----:B------:R-:W-:Y:S01]  /*2670*/  FMUL.FTZ R24, R24, UR6 ;  /* 0x0000000618187c20 */ /* 0x000fe20008410000 */
        /* <DEDUP_REMOVED lines=29> */
[----:B------:R2:W-:Y:S01]  /*2850*/  @!P1 SYNCS.ARRIVE.TRANS64.RED.A1T0 RZ, [R2+URZ], RZ ;  /* 0x000000ff02ff99a7 */ /* 0x0005e2000810043f */
[----:B------:R-:W-:Y:S01]  /*2860*/  FMUL.FTZ R35, R35, UR6 ;  /* 0x0000000623237c20 */ /* 0x000fe20008410000 */
[----:B------:R-:W-:Y:S01]  /*2870*/  FMUL.FTZ R38, R38, UR6 ;  /* 0x0000000626267c20 */ /* 0x000fe20008410000 */
[----:B------:R-:W-:Y:S01]  /*2880*/  FMUL.FTZ R43, R43, UR6 ;  /* 0x000000062b2b7c20 */ /* 0x000fe20008410000 */
[----:B------:R-:W3:Y:S01]  /*2890*/  MUFU.TANH R25, R25 ;  /* 0x0000001900197308 */ /* 0x000ee20000002400 */
[----:B--2---:R-:W-:-:S02]  /*28a0*/  IMAD R2, R22, -0x2, R5 ;  /* 0xfffffffe16027824 */ /* 0x004fc400078e0205 */
[----:B------:R-:W-:-:S05]  /*28b0*/  VIADD R5, R209, UR42 ;  /* 0x0000002ad1057c36 */ /* 0x000fca0008000000 */
[----:B------:R-:W2:Y:S08]  /*28c0*/  MUFU.TANH R28, R28 ;  /* 0x0000001c001c7308 */ /* 0x000eb00000002400 */
[----:B------:R-:W4:Y:S08]  /*28d0*/  MUFU.TANH R29, R29 ;  /* 0x0000001d001d7308 */ /* 0x000f300000002400 */
[----:B------:R-:W1:Y:S08]  /*28e0*/  MUFU.TANH R31, R31 ;  /* 0x0000001f001f7308 */ /* 0x000e700000002400 */
        /* <DEDUP_REMOVED lines=24> */
[----:B------:R5:W1:Y:S08]  /*2a70*/  MUFU.TANH R26, R35 ;  /* 0x00000023001a7308 */ /* 0x000a700000002400 */
[----:B------:R3:W1:Y:S01]  /*2a80*/  MUFU.TANH R27, R38 ;  /* 0x00000026001b7308 */ /* 0x0006620000002400 */
[----:B-----5:R-:W-:-:S07]  /*2a90*/  IMAD R35, R22, -0x2, R3 ;  /* 0xfffffffe16237824 */ /* 0x020fce00078e0203 */
[----:B------:R5:W1:Y:S01]  /*2aa0*/  MUFU.TANH R30, R43 ;  /* 0x0000002b001e7308 */ /* 0x000a620000002400 */
[C---:B---3--:R-:W-:Y:S01]  /*2ab0*/  VIADD R38, R2.reuse, UR10 ;  /* 0x0000000a02267c36 */ /* 0x048fe20008000000 */
[----:B-----5:R-:W-:-:S04]  /*2ac0*/  IADD3 R43, R2, UR45, RZ ;  /* 0x0000002d022b7c10 */ /* 0x020fc8000fffe0ff */
[----:B------:R-:W-:Y:S01]  /*2ad0*/  VIADDMNMX R2, R5, R38, R35, PT ;  /* 0x0000002605027246 */ /* 0x000fe20003800123 */
[----:B------:R-:W-:Y:S01]  /*2ae0*/  IMAD.IADD R3, R43, 0x1, R5 ;  /* 0x000000012b037824 */ /* 0x000fe200078e0205 */
[----:B--2-4-:R-:W-:Y:S06]  /*2af0*/  @P2 BRA `(.L_x_907) ;  /* 0x00000000005c2947 */ /* 0x014fec0003800000 */
[----:B------:R-:W-:Y:S01]  /*2b00*/  IMAD R7, R21, UR47, R5 ;  /* 0x0000002f15077c24 */ /* 0x000fe2000f8e0205 */
[----:B------:R-:W-:Y:S03]  /*2b10*/  BSSY B0, `(.L_x_908) ;  /* 0x0000011000007945 */ /* 0x000fe60003800000 */
[----:B------:R-:W-:-:S05]  /*2b20*/  IMAD.IADD R7, R7, 0x1, -R0 ;  /* 0x0000000107077824 */ /* 0x000fca00078e0a00 */
[----:B------:R-:W-:-:S13]  /*2b30*/  ISETP.GT.AND P2, PT, R7, -0x1, PT ;  /* 0xffffffff0700780c */ /* 0x000fda0003f44270 */
[----:B------:R-:W-:Y:S05]  /*2b40*/  @P2 BRA `(.L_x_909) ;  /* 0x0000000000202947 */ /* 0x000fea0003800000 */
[----:B------:R-:W-:Y:S01]  /*2b50*/  UISETP.NE.AND UP1, UPT, UR11, 0x1, UPT ;  /* 0x000000010b00788c */ /* 0x000fe2000bf25270 */
[----:B------:R-:W-:-:S05]  /*2b60*/  LOP3.LUT R7, RZ, R7, RZ, 0x33, !PT ;  /* 0x00000007ff077212 */ /* 0x000fca00078e33ff */
[----:B------:R-:W-:-:S05]  /*2b70*/  PLOP3.LUT P2, PT, PT, PT, UP1, 0x80, 0x0 ;  /* 0x000000000000781c */ /* 0x000fca0003f4f018 */
[----:B------:R-:W-:-:S08]  /*2b80*/  @UP1 ULDC.64 UR6, c[0x0][0x9e8] ;  /* 0x00027a0000061ab9 */ /* 0x000fd00000000a00 */
[----:B------:R-:W-:-:S05]  /*2b90*/  @P2 IMAD.HI.U32 R57, R7, UR6, RZ ;  /* 0x0000000607392c27 */ /* 0x000fca000f8e00ff */
[----:B------:R-:W-:-:S04]  /*2ba0*/  @P2 SHF.R.U32.HI R7, RZ, UR7, R57 ;  /* 0x00000007ff072c19 */ /* 0x000fc80008011639 */
[----:B------:R-:W-:Y:S01]  /*2bb0*/  LOP3.LUT R7, RZ, R7, RZ, 0x33, !PT ;  /* 0x00000007ff077212 */ /* 0x000fe200078e33ff */
[----:B------:R-:W-:Y:S06]  /*2bc0*/  BRA `(.L_x_910) ;  /* 0x0000000000147947 */ /* 0x000fec0003800000 */
.L_x_909:
[----:B------:R-:W-:-:S06]  /*2bd0*/  UISETP.NE.AND UP1, UPT, UR11, 0x1, UPT ;  /* 0x000000010b00788c */ /* 0x000fcc000bf25270 */
[----:B------:R-:W-:-:S05]  /*2be0*/  PLOP3.LUT P2, PT, PT, PT, UP1, 0x80, 0x0 ;  /* 0x000000000000781c */ /* 0x000fca0003f4f018 */
[----:B------:R-:W-:-:S08]  /*2bf0*/  @UP1 ULDC.64 UR6, c[0x0][0x9e8] ;  /* 0x00027a0000061ab9 */ /* 0x000fd00000000a00 */
[----:B------:R-:W-:-:S05]  /*2c00*/  @P2 IMAD.HI.U32 R57, R7, UR6, RZ ;  /* 0x0000000607392c27 */ /* 0x000fca000f8e00ff */
[----:B------:R-:W-:-:S07]  /*2c10*/  @P2 SHF.R.U32.HI R7, RZ, UR7, R57 ;  /* 0x00000007ff072c19 */ /* 0x000fce0008011639 */
.L_x_910:
[----:B------:R-:W-:Y:S05]  /*2c20*/  BSYNC B0 ;  /* 0x0000000000007941 */ /* 0x000fea0003800000 */
.L_x_908:
[----:B------:R-:W-:-:S04]  /*2c30*/  IMAD R7, R7, UR11, -R4 ;  /* 0x0000000b07077c24 */ /* 0x000fc8000f8e0a04 */
[----:B------:R-:W-:-:S05]  /*2c40*/  IMAD R7, R22, -0x2, R7 ;  /* 0xfffffffe16077824 */ /* 0x000fca00078e0207 */
[----:B------:R-:W-:Y:S02]  /*2c50*/  VIMNMX R3, R3, R7, !PT ;  /* 0x0000000703037248 */ /* 0x000fe40007fe0100 */
[----:B------:R-:W-:-:S07]  /*2c60*/  VIADDMNMX R2, R7, UR11, R2, PT ;  /* 0x0000000b07027c46 */ /* 0x000fce000b800102 */
.L_x_907:
[C---:B------:R-:W-:Y:S02]  /*2c70*/  ISETP.GE.AND P2, PT, R6.reuse, 0x2, PT ;  /* 0x000000020600780c */ /* 0x040fe40003f46270 */
[C---:B------:R-:W-:Y:S02]  /*2c80*/  ISETP.GE.AND P6, PT, R6.reuse, 0xa, PT ;  /* 0x0000000a0600780c */ /* 0x040fe40003fc6270 */
[----:B------:R-:W-:Y:S02]  /*2c90*/  ISETP.GT.AND P4, PT, R3, 0x1, !P2 ;  /* 0x000000010300780c */ /* 0x000fe40005784270 */
[----:B------:R-:W-:Y:S02]  /*2ca0*/  ISETP.GE.AND P3, PT, R6, 0x9, PT ;  /* 0x000000090600780c */ /* 0x000fe40003f66270 */
[----:B------:R-:W-:Y:S02]  /*2cb0*/  ISETP.LT.OR P4, PT, R2, 0x2, P4 ;  /* 0x000000020200780c */ /* 0x000fe40002781670 */
[----:B------:R-:W-:-:S02]  /*2cc0*/  P2R R58, PR, RZ, 0x40 ;  /* 0x00000040ff3a7803 */ /* 0x000fc40000000000 */
[----:B------:R-:W-:Y:S02]  /*2cd0*/  FSEL R57, R25, -INF , !P4 ;  /* 0xff80000019397808 */ /* 0x000fe40006000000 */
[C---:B------:R-:W-:Y:S02]  /*2ce0*/  ISETP.GT.AND P4, PT, R3.reuse, 0x9, !P6 ;  /* 0x000000090300780c */ /* 0x040fe40007784270 */
[----:B------:R-:W-:Y:S02]  /*2cf0*/  ISETP.GT.AND P5, PT, R3, 0x8, !P3 ;  /* 0x000000080300780c */ /* 0x000fe40005fa4270 */
[----:B------:R-:W-:Y:S02]  /*2d00*/  ISETP.LT.OR P4, PT, R2, 0xa, P4 ;  /* 0x0000000a0200780c */ /* 0x000fe40002781670 */
[----:B------:R-:W-:Y:S02]  /*2d10*/  ISETP.GE.AND P6, PT, R6, 0x11, PT ;  /* 0x000000110600780c */ /* 0x000fe40003fc6270 */
[----:B------:R-:W-:-:S02]  /*2d20*/  FSEL R61, R29, -INF , !P4 ;  /* 0xff8000001d3d7808 */ /* 0x000fc40006000000 */
[----:B------:R-:W-:Y:S02]  /*2d30*/  ISETP.LT.OR P5, PT, R2, 0x9, P5 ;  /* 0x000000090200780c */ /* 0x000fe40002fa1670 */
[----:B------:R-:W-:Y:S02]  /*2d40*/  ISETP.GT.AND P4, PT, R3, 0x10, !P6 ;  /* 0x000000100300780c */ /* 0x000fe40007784270 */
[----:B------:R-:W-:Y:S02]  /*2d50*/  FSEL R59, R28, -INF , !P5 ;  /* 0xff8000001c3b7808 */ /* 0x000fe40006800000 */
[----:B------:R-:W-:Y:S02]  /*2d60*/  ISETP.LT.OR P4, PT, R2, 0x11, P4 ;  /* 0x000000110200780c */ /* 0x000fe40002781670 */
[----:B------:R-:W-:Y:S02]  /*2d70*/  ISETP.GE.AND P5, PT, R6, 0x12, PT ;  /* 0x000000120600780c */ /* 0x000fe40003fa6270 */
[----:B-1----:R-:W-:-:S02]  /*2d80*/  FSEL R63, R32, -INF , !P4 ;  /* 0xff800000203f7808 */ /* 0x002fc40006000000 */
[----:B------:R-:W-:Y:S02]  /*2d90*/  ISETP.GT.AND P4, PT, R3, 0x11, !P5 ;  /* 0x000000110300780c */ /* 0x000fe40006f84270 */
[----:B------:R-:W-:Y:S02]  /*2da0*/  P2R R29, PR, RZ, 0x20 ;  /* 0x00000020ff1d7803 */ /* 0x000fe40000000000 */
[----:B------:R-:W-:Y:S02]  /*2db0*/  ISETP.LT.OR P4, PT, R2, 0x12, P4 ;  /* 0x000000120200780c */ /* 0x000fe40002781670 */
[----:B------:R-:W-:Y:S02]  /*2dc0*/  ISETP.GE.AND P5, PT, R6, 0x19, PT ;  /* 0x000000190600780c */ /* 0x000fe40003fa6270 */
[----:B------:R-:W-:Y:S02]  /*2dd0*/  FSEL R65, R33, -INF , !P4 ;  /* 0xff80000021417808 */ /* 0x000fe40006000000 */
[----:B------:R-:W-:-:S02]  /*2de0*/  ISETP.GT.AND P4, PT, R3, 0x18, !P5 ;  /* 0x000000180300780c */ /* 0x000fc40006f84270 */
[----:B------:R-:W-:Y:S02]  /*2df0*/  P2R R32, PR, RZ, 0x20 ;  /* 0x00000020ff207803 */ /* 0x000fe40000000000 */
[----:B------:R-:W-:Y:S02]  /*2e00*/  ISETP.LT.OR P4, PT, R2, 0x19, P4 ;  /* 0x000000190200780c */ /* 0x000fe40002781670 */
[----:B------:R-:W-:Y:S02]  /*2e10*/  ISETP.GE.AND P5, PT, R6, 0x1a, PT ;  /* 0x0000001a0600780c */ /* 0x000fe40003fa6270 */
[----:B------:R-:W-:Y:S02]  /*2e20*/  FSEL R67, R36, -INF , !P4 ;  /* 0xff80000024437808 */ /* 0x000fe40006000000 */
[----:B------:R-:W-:Y:S02]  /*2e30*/  ISETP.GT.AND P4, PT, R3, 0x19, !P5 ;  /* 0x000000190300780c */ /* 0x000fe40006f84270 */
[----:B------:R-:W-:-:S02]  /*2e40*/  P2R R33, PR, RZ, 0x20 ;  /* 0x00000020ff217803 */ /* 0x000fc40000000000 */
[----:B------:R-:W-:Y:S02]  /*2e50*/  ISETP.LT.OR P4, PT, R2, 0x1a, P4 ;  /* 0x0000001a0200780c */ /* 0x000fe40002781670 */
[----:B------:R-:W-:Y:S02]  /*2e60*/  ISETP.GE.AND P5, PT, R6, 0x21, PT ;  /* 0x000000210600780c */ /* 0x000fe40003fa6270 */
[----:B------:R-:W-:Y:S02]  /*2e70*/  FSEL R69, R37, -INF , !P4 ;  /* 0xff80000025457808 */ /* 0x000fe40006000000 */
[----:B------:R-:W-:Y:S02]  /*2e80*/  ISETP.GT.AND P4, PT, R3, 0x20, !P5 ;  /* 0x000000200300780c */ /* 0x000fe40006f84270 */
[----:B------:R-:W-:Y:S02]  /*2e90*/  P2R R36, PR, RZ, 0x20 ;  /* 0x00000020ff247803 */ /* 0x000fe40000000000 */
[----:B------:R-:W-:-:S02]  /*2ea0*/  ISETP.LT.OR P4, PT, R2, 0x21, P4 ;  /* 0x000000210200780c */ /* 0x000fc40002781670 */
[----:B------:R-:W-:Y:S02]  /*2eb0*/  ISETP.GE.AND P5, PT, R6, 0x22, PT ;  /* 0x000000220600780c */ /* 0x000fe40003fa6270 */
[----:B------:R-:W-:Y:S02]  /*2ec0*/  FSEL R71, R40, -INF , !P4 ;  /* 0xff80000028477808 */ /* 0x000fe40006000000 */
[----:B------:R-:W-:Y:S02]  /*2ed0*/  ISETP.GT.AND P4, PT, R3, 0x21, !P5 ;  /* 0x000000210300780c */ /* 0x000fe40006f84270 */
[----:B------:R-:W-:Y:S02]  /*2ee0*/  P2R R40, PR, RZ, 0x20 ;  /* 0x00000020ff287803 */ /* 0x000fe40000000000 */
[----:B------:R-:W-:Y:S02]  /*2ef0*/  ISETP.LT.OR P4, PT, R2, 0x22, P4 ;  /* 0x000000220200780c */ /* 0x000fe40002781670 */
[----:B------:R-:W-:-:S02]  /*2f00*/  ISETP.GE.AND P5, PT, R6, 0x29, PT ;  /* 0x000000290600780c */ /* 0x000fc40003fa6270 */
[----:B------:R-:W-:Y:S02]  /*2f10*/  FSEL R73, R41, -INF , !P4 ;  /* 0xff80000029497808 */ /* 0x000fe40006000000 */
[----:B------:R-:W-:Y:S02]  /*2f20*/  ISETP.GT.AND P4, PT, R3, 0x28, !P5 ;  /* 0x000000280300780c */ /* 0x000fe40006f84270 */
[----:B------:R-:W-:Y:S02]  /*2f30*/  P2R R41, PR, RZ, 0x20 ;  /* 0x00000020ff297803 */ /* 0x000fe40000000000 */
[----:B------:R-:W-:Y:S02]  /*2f40*/  ISETP.LT.OR P4, PT, R2, 0x29, P4 ;  /* 0x000000290200780c */ /* 0x000fe40002781670 */
[----:B------:R-:W-:Y:S02]  /*2f50*/  ISETP.GE.AND P5, PT, R6, 0x2a, PT ;  /* 0x0000002a0600780c */ /* 0x000fe40003fa6270 */
[----:B------:R-:W-:-:S02]  /*2f60*/  FSEL R75, R44, -INF , !P4 ;  /* 0xff8000002c4b7808 */ /* 0x000fc40006000000 */
        /* <DEDUP_REMOVED lines=8> */
[----:B------:R-:W-:Y:S02]  /*2ff0*/  P2R R28, PR, RZ, 0x40 ;  /* 0x00000040ff1c7803 */ /* 0x000fe40000000000 */
[----:B------:R-:W-:Y:S02]  /*3000*/  FSEL R79, R48, -INF , !P4 ;  /* 0xff800000304f7808 */ /* 0x000fe40006000000 */
[----:B------:R-:W-:-:S04]  /*3010*/  ISETP.GE.AND P4, PT, R6, 0x32, PT ;  /* 0x000000320600780c */ /* 0x000fc80003f86270 */
[----:B------:R-:W-:-:S04]  /*3020*/  ISETP.GT.AND P5, PT, R3, 0x31, !P4 ;  /* 0x000000310300780c */ /* 0x000fc800067a4270 */
[----:B------:R-:W-:-:S04]  /*3030*/  ISETP.LT.OR P5, PT, R2, 0x32, P5 ;  /* 0x000000320200780c */ /* 0x000fc80002fa1670 */
[----:B------:R-:W-:Y:S02]  /*3040*/  FSEL R81, R49, -INF , !P5 ;  /* 0xff80000031517808 */ /* 0x000fe40006800000 */
[----:B------:R-:W-:-:S04]  /*3050*/  ISETP.GE.AND P5, PT, R6, 0x39, PT ;  /* 0x000000390600780c */ /* 0x000fc80003fa6270 */
[----:B------:R-:W-:-:S04]  /*3060*/  ISETP.GT.AND P6, PT, R3, 0x38, !P5 ;  /* 0x000000380300780c */ /* 0x000fc80006fc4270 */
[----:B------:R-:W-:-:S04]  /*3070*/  ISETP.LT.OR P6, PT, R2, 0x39, P6 ;  /* 0x000000390200780c */ /* 0x000fc800037c1670 */
[----:B------:R-:W-:Y:S02]  /*3080*/  FSEL R83, R52, -INF , !P6 ;  /* 0xff80000034537808 */ /* 0x000fe40007000000 */
[----:B------:R-:W-:-:S04]  /*3090*/  ISETP.GE.AND P6, PT, R6, 0x1, PT ;  /* 0x000000010600780c */ /* 0x000fc80003fc6270 */
[----:B------:R-:W-:Y:S02]  /*30a0*/  P2R R25, PR, RZ, 0x40 ;  /* 0x00000040ff197803 */ /* 0x000fe40000000000 */
[----:B------:R-:W-:-:S04]  /*30b0*/  ISETP.GT.AND P6, PT, R3, RZ, !P6 ;  /* 0x000000ff0300720c */ /* 0x000fc800077c4270 */
[----:B------:R-:W-:-:S04]  /*30c0*/  ISETP.LT.OR P6, PT, R2, 0x1, P6 ;  /* 0x000000010200780c */ /* 0x000fc800037c1670 */
[----:B------:R-:W-:Y:S02]  /*30d0*/  FSEL R37, R24, -INF , !P6 ;  /* 0xff80000018257808 */ /* 0x000fe40007000000 */
[----:B------:R-:W-:Y:S01]  /*30e0*/  ISETP.GE.AND P6, PT, R6, 0x3a, PT ;  /* 0x0000003a0600780c */ /* 0x000fe20003fc6270 */
[----:B------:R-:W-:-:S03]  /*30f0*/  VIADD R6, R5, 0x8 ;  /* 0x0000000805067836 */ /* 0x000fc60000000000 */
[----:B------:R-:W-:Y:S02]  /*3100*/  P2R R48, PR, RZ, 0x40 ;  /* 0x00000040ff307803 */ /* 0x000fe40000000000 */
[----:B------:R-:W-:Y:S02]  /*3110*/  ISETP.GT.AND P6, PT, R3, 0x39, !P6 ;  /* 0x000000390300780c */ /* 0x000fe400077c4270 */
[----:B------:R-:W-:Y:S02]  /*3120*/  IADD3 R3, R43, R6, RZ ;  /* 0x000000062b037210 */ /* 0x000fe40007ffe0ff */
[----:B------:R-:W-:Y:S02]  /*3130*/  ISETP.LT.OR P6, PT, R2, 0x3a, P6 ;  /* 0x0000003a0200780c */ /* 0x000fe400037c1670 */
[----:B------:R-:W-:Y:S02]  /*3140*/  VIADDMNMX R2, R6, R38, R35, PT ;  /* 0x0000002606027246 */ /* 0x000fe40003800123 */
[----:B------:R-:W-:-:S02]  /*3150*/  FSEL R53, R53, -INF , !P6 ;  /* 0xff80000035357808 */ /* 0x000fc40007000000 */
[----:B------:R-:W-:-:S13]  /*3160*/  PLOP3.LUT P6, PT, PT, PT, UP0, 0x40, 0x0 ;  /* 0x000000000000781c */ /* 0x000fda0003fce808 */
[----:B------:R-:W-:Y:S05]  /*3170*/  @P6 BRA `(.L_x_911) ;  /* 0x0000000000646947 */ /* 0x000fea0003800000 */
        /* <DEDUP_REMOVED lines=9> */
[----:B------:R-:W-:Y:S01]  /*3210*/  @P6 IMAD.HI.U32 R24, R7, UR6, RZ ;  /* 0x0000000607186c27 */ /* 0x000fe2000f8e00ff */
[----:B------:R-:W-:-:S13]  /*3220*/  PLOP3.LUT P6, PT, PT, PT, UP1, 0x80, 0x0 ;  /* 0x000000000000781c */ /* 0x000fda0003fcf018 */
[----:B------:R-:W-:-:S04]  /*3230*/  @P6 SHF.R.U32.HI R7, RZ, UR7, R24 ;  /* 0x00000007ff076c19 */ /* 0x000fc80008011618 */
[----:B------:R-:W-:Y:S01]  /*3240*/  LOP3.LUT R7, RZ, R7, RZ, 0x33, !PT ;  /* 0x00000007ff077212 */ /* 0x000fe200078e33ff */
[----:B------:R-:W-:Y:S06]  /*3250*/  BRA `(.L_x_914) ;  /* 0x0000000000187947 */ /* 0x000fec0003800000 */
.L_x_913:
[----:B------:R-:W-:-:S06]  /*3260*/  UISETP.NE.AND UP1, UPT, UR11, 0x1, UPT ;  /* 0x000000010b00788c */ /* 0x000fcc000bf25270 */
[----:B------:R-:W-:-:S05]  /*3270*/  PLOP3.LUT P6, PT, PT, PT, UP1, 0x80, 0x0 ;  /* 0x000000000000781c */ /* 0x000fca0003fcf018 */
[----:B------:R-:W-:-:S08]  /*3280*/  @UP1 ULDC.64 UR6, c[0x0][0x9e8] ;  /* 0x00027a0000061ab9 */ /* 0x000fd00000000a00 */
[----:B------:R-:W-:Y:S01]  /*3290*/  @P6 IMAD.HI.U32 R24, R7, UR6, RZ ;  /* 0x0000000607186c27 */ /* 0x000fe2000f8e00ff */
[----:B------:R-:W-:-:S13]  /*32a0*/  PLOP3.LUT P6, PT, PT, PT, UP1, 0x80, 0x0 ;  /* 0x000000000000781c */ /* 0x000fda0003fcf018 */
[----:B------:R-:W-:-:S07]  /*32b0*/  @P6 SHF.R.U32.HI R7, RZ, UR7, R24 ;  /* 0x00000007ff076c19 */ /* 0x000fce0008011618 */
.L_x_914:
[----:B------:R-:W-:Y:S05]  /*32c0*/  BSYNC B0 ;  /* 0x0000000000007941 */ /* 0x000fea0003800000 */
.L_x_912:
[----:B------:R-:W-:-:S04]  /*32d0*/  IMAD R7, R7, UR11, -R4 ;  /* 0x0000000b07077c24 */ /* 0x000fc8000f8e0a04 */
[----:B------:R-:W-:-:S05]  /*32e0*/  IMAD R7, R22, -0x2, R7 ;  /* 0xfffffffe16077824 */ /* 0x000fca00078e0207 */
[----:B------:R-:W-:Y:S02]  /*32f0*/  VIMNMX R3, R3, R7, !PT ;  /* 0x0000000703037248 */ /* 0x000fe40007fe0100 */
[----:B------:R-:W-:-:S07]  /*3300*/  VIADDMNMX R2, R7, UR11, R2, PT ;  /* 0x0000000b07027c46 */ /* 0x000fce000b800102 */
.L_x_911:
[----:B------:R-:W-:Y:S01]  /*3310*/  ISETP.GT.AND P2, PT, R3, 0x1, !P2 ;  /* 0x000000010300780c */ /* 0x000fe20005744270 */
[----:B------:R-:W-:Y:S01]  /*3320*/  ULDC UR6, c[0x0][0x988] ;  /* 0x0002620000067ab9 */ /* 0x000fe20000000800 */
[----:B------:R-:W-:Y:S01]  /*3330*/  FMNMX.FTZ R4, R37, R57, !PT ;  /* 0x0000003925047209 */ /* 0x000fe20007810000 */
[----:B------:R-:W-:Y:S01]  /*3340*/  IMAD R21, R21, UR47, -R0 ;  /* 0x0000002f15157c24 */ /* 0x000fe2000f8e0a00 */
[----:B------:R-:W-:Y:S02]  /*3350*/  ISETP.LT.OR P2, PT, R2, 0x2, P2 ;  /* 0x000000020200780c */ /* 0x000fe40001741670 */
[----:B------:R-:W-:Y:S02]  /*3360*/  ISETP.NE.AND P6, PT, R25, RZ, PT ;  /* 0x000000ff1900720c */ /* 0x000fe40003fc5270 */
[----:B------:R-:W-:Y:S02]  /*3370*/  FSEL R20, R20, -INF , !P2 ;  /* 0xff80000014147808 */ /* 0x000fe40005000000 */
[----:B------:R-:W-:-:S02]  /*3380*/  ISETP.NE.AND P2, PT, R58, RZ, PT ;  /* 0x000000ff3a00720c */ /* 0x000fc40003f45270 */
[----:B------:R-:W-:Y:S02]  /*3390*/  FMNMX.FTZ R4, R59, R4, !PT ;  /* 0x000000043b047209 */ /* 0x000fe40007810000 */
[----:B------:R-:W-:Y:S02]  /*33a0*/  ISETP.GT.AND P2, PT, R3, 0x9, !P2 ;  /* 0x000000090300780c */ /* 0x000fe40005744270 */
[----:B------:R-:W-:Y:S02]  /*33b0*/  FMNMX.FTZ R4, R61, R4, !PT ;  /* 0x000000043d047209 */ /* 0x000fe40007810000 */
[----:B------:R-:W-:Y:S02]  /*33c0*/  ISETP.LT.OR P2, PT, R2, 0xa, P2 ;  /* 0x0000000a0200780c */ /* 0x000fe40001741670 */
[----:B------:R-:W-:Y:S02]  /*33d0*/  FMNMX.FTZ R4, R63, R4, !PT ;  /* 0x000000043f047209 */ /* 0x000fe40007810000 */
[----:B------:R-:W-:-:S02]  /*33e0*/  FSEL R24, R31, -INF , !P2 ;  /* 0xff8000001f187808 */ /* 0x000fc40005000000 */
[----:B------:R-:W-:Y:S02]  /*33f0*/  ISETP.NE.AND P2, PT, R28, RZ, PT ;  /* 0x000000ff1c00720c */ /* 0x000fe40003f45270 */
[----:B------:R-:W-:Y:S02]  /*3400*/  FMNMX.FTZ R4, R65, R4, !PT ;  /* 0x0000000441047209 */ /* 0x000fe40007810000 */
[----:B------:R-:W-:Y:S02]  /*3410*/  ISETP.GT.AND P2, PT, R3, 0x10, !P2 ;  /* 0x000000100300780c */ /* 0x000fe40005744270 */
[----:B------:R-:W-:Y:S02]  /*3420*/  FMNMX.FTZ R4, R67, R4, !PT ;  /* 0x0000000443047209 */ /* 0x000fe40007810000 */
[----:B------:R-:W-:Y:S02]  /*3430*/  ISETP.LT.OR P2, PT, R2, 0x11, P2 ;  /* 0x000000110200780c */ /* 0x000fe40001741670 */
[----:B------:R-:W-:-:S02]  /*3440*/  FMNMX.FTZ R4, R69, R4, !PT ;  /* 0x0000000445047209 */ /* 0x000fc40007810000 */
[----:B------:R-:W-:Y:S02]  /*3450*/  FSEL R25, R34, -INF , !P2 ;  /* 0xff80000022197808 */ /* 0x000fe40005000000 */
[----:B------:R-:W-:Y:S02]  /*3460*/  ISETP.NE.AND P2, PT, R29, RZ, PT ;  /* 0x000000ff1d00720c */ /* 0x000fe40003f45270 */
[----:B------:R-:W-:Y:S02]  /*3470*/  FMNMX.FTZ R4, R71, R4, !PT ;  /* 0x0000000447047209 */ /* 0x000fe40007810000 */
[----:B------:R-:W-:Y:S02]  /*3480*/  ISETP.GT.AND P2, PT, R3, 0x11, !P2 ;  /* 0x000000110300780c */ /* 0x000fe40005744270 */
[----:B------:R-:W-:Y:S02]  /*3490*/  FMNMX.FTZ R4, R73, R4, !PT ;  /* 0x0000000449047209 */ /* 0x000fe40007810000 */
[----:B------:R-:W-:-:S02]  /*34a0*/  ISETP.LT.OR P2, PT, R2, 0x12, P2 ;  /* 0x000000120200780c */ /* 0x000fc40001741670 */
[----:B------:R-:W-:Y:S02]  /*34b0*/  FMNMX.FTZ R4, R75, R4, !PT ;  /* 0x000000044b047209 */ /* 0x000fe40007810000 */
[----:B------:R-:W-:Y:S02]  /*34c0*/  FSEL R26, R26, -INF , !P2 ;  /* 0xff8000001a1a7808 */ /* 0x000fe40005000000 */
[----:B------:R-:W-:Y:S02]  /*34d0*/  ISETP.NE.AND P2, PT, R32, RZ, PT ;  /* 0x000000ff2000720c */ /* 0x000fe40003f45270 */
[----:B------:R-:W-:Y:S02]  /*34e0*/  FMNMX.FTZ R4, R77, R4, !PT ;  /* 0x000000044d047209 */ /* 0x000fe40007810000 */
[----:B------:R-:W-:Y:S02]  /*34f0*/  ISETP.GT.AND P2, PT, R3, 0x18, !P2 ;  /* 0x000000180300780c */ /* 0x000fe40005744270 */
[----:B------:R-:W-:-:S02]  /*3500*/  FMNMX.FTZ R4, R79, R4, !PT ;  /* 0x000000044f047209 */ /* 0x000fc40007810000 */
[----:B------:R-:W-:Y:S02]  /*3510*/  ISETP.LT.OR P2, PT, R2, 0x19, P2 ;  /* 0x000000190200780c */ /* 0x000fe40001741670 */
[----:B------:R-:W-:Y:S02]  /*3520*/  FMNMX.FTZ R4, R81, R4, !PT ;  /* 0x0000000451047209 */ /* 0x000fe40007810000 */
[----:B------:R-:W-:Y:S02]  /*3530*/  FSEL R27, R27, -INF , !P2 ;  /* 0xff8000001b1b7808 */ /* 0x000fe40005000000 */
[----:B------:R-:W-:Y:S02]  /*3540*/  ISETP.NE.AND P2, PT, R33, RZ, PT ;  /* 0x000000ff2100720c */ /* 0x000fe40003f45270 */
[----:B------:R-:W-:Y:S02]  /*3550*/  FMNMX.FTZ R4, R83, R4, !PT ;  /* 0x0000000453047209 */ /* 0x000fe40007810000 */
[----:B------:R-:W-:-:S02]  /*3560*/  ISETP.GT.AND P2, PT, R3, 0x19, !P2 ;  /* 0x000000190300780c */ /* 0x000fc40005744270 */
[----:B------:R-:W-:Y:S02]  /*3570*/  ISETP.GT.AND P3, PT, R3, 0x8, !P3 ;  /* 0x000000080300780c */ /* 0x000fe40005f64270 */
[----:B------:R-:W-:Y:S02]  /*3580*/  ISETP.LT.OR P2, PT, R2, 0x1a, P2 ;  /* 0x0000001a0200780c */ /* 0x000fe40001741670 */
[----:B------:R-:W-:Y:S02]  /*3590*/  FMNMX.FTZ R34, R53, R4, !PT ;  /* 0x0000000435227209 */ /* 0x000fe40007810000 */
[----:B------:R-:W-:Y:S02]  /*35a0*/  FSEL R28, R39, -INF , !P2 ;  /* 0xff800000271c7808 */ /* 0x000fe40005000000 */
[----:B------:R-:W-:Y:S01]  /*35b0*/  ISETP.NE.AND P2, PT, R36, RZ, PT ;  /* 0x000000ff2400720c */ /* 0x000fe20003f45270 */
[----:B------:R-:W1:Y:S01]  /*35c0*/  SHFL.BFLY PT, R33, R34, 0x2, 0x1f ;  /* 0x0c401f0022217f89 */ /* 0x000e6200000e0000 */
[----:B------:R-:W-:-:S02]  /*35d0*/  ISETP.LT.OR P3, PT, R2, 0x9, P3 ;  /* 0x000000090200780c */ /* 0x000fc40001f61670 */
[----:B------:R-:W-:Y:S02]  /*35e0*/  ISETP.GT.AND P2, PT, R3, 0x20, !P2 ;  /* 0x000000200300780c */ /* 0x000fe40005744270 */
[----:B------:R-:W-:Y:S02]  /*35f0*/  FSEL R23, R23, -INF , !P3 ;  /* 0xff80000017177808 */ /* 0x000fe40005800000 */
[----:B------:R-:W-:Y:S02]  /*3600*/  ISETP.LT.OR P2, PT, R2, 0x21, P2 ;  /* 0x000000210200780c */ /* 0x000fe40001741670 */
[----:B------:R-:W-:Y:S02]  /*3610*/  ISETP.NE.AND P3, PT, R41, RZ, PT ;  /* 0x000000ff2900720c */ /* 0x000fe40003f65270 */
[----:B------:R-:W-:Y:S02]  /*3620*/  FSEL R29, R42, -INF , !P2 ;  /* 0xff8000002a1d7808 */ /* 0x000fe40005000000 */
[----:B------:R-:W-:-:S02]  /*3630*/  ISETP.NE.AND P2, PT, R40, RZ, PT ;  /* 0x000000ff2800720c */ /* 0x000fc40003f45270 */
[C---:B------:R-:W-:Y:S02]  /*3640*/  ISETP.GT.AND P4, PT, R3.reuse, 0x31, !P4 ;  /* 0x000000310300780c */ /* 0x040fe40006784270 */
[C---:B------:R-:W-:Y:S02]  /*3650*/  ISETP.GT.AND P2, PT, R3.reuse, 0x21, !P2 ;  /* 0x000000210300780c */ /* 0x040fe40005744270 */
[----:B------:R-:W-:Y:S02]  /*3660*/  ISETP.GT.AND P5, PT, R3, 0x38, !P5 ;  /* 0x000000380300780c */ /* 0x000fe40006fa4270 */
[C---:B------:R-:W-:Y:S02]  /*3670*/  ISETP.LT.OR P2, PT, R2.reuse, 0x22, P2 ;  /* 0x000000220200780c */ /* 0x040fe40001741670 */
[----:B------:R-:W-:Y:S02]  /*3680*/  ISETP.LT.OR P4, PT, R2, 0x32, P4 ;  /* 0x000000320200780c */ /* 0x000fe40002781670 */
[----:B------:R-:W-:-:S02]  /*3690*/  FSEL R30, R30, -INF , !P2 ;  /* 0xff8000001e1e7808 */ /* 0x000fc40005000000 */
[----:B------:R-:W-:Y:S02]  /*36a0*/  ISETP.GT.AND P2, PT, R3, 0x28, !P3 ;  /* 0x000000280300780c */ /* 0x000fe40005f44270 */
[----:B-1----:R-:W-:Y:S02]  /*36b0*/  FMNMX.FTZ R35, R34, R33, !PT ;  /* 0x0000002122237209 */ /* 0x002fe40007810000 */
[----:B------:R-:W-:Y:S02]  /*36c0*/  ISETP.LT.OR P2, PT, R2, 0x29, P2 ;  /* 0x000000290200780c */ /* 0x000fe40001741670 */
[----:B------:R-:W-:Y:S01]  /*36d0*/  ISETP.NE.AND P3, PT, R45, RZ, PT ;  /* 0x000000ff2d00720c */ /* 0x000fe20003f65270 */
[----:B------:R-:W1:Y:S01]  /*36e0*/  SHFL.BFLY PT, R36, R35, 0x1, 0x1f ;  /* 0x0c201f0023247f89 */ /* 0x000e6200000e0000 */
[----:B------:R-:W-:Y:S02]  /*36f0*/  FSEL R31, R46, -INF , !P2 ;  /* 0xff8000002e1f7808 */ /* 0x000fe40005000000 */
[----:B------:R-:W-:-:S02]  /*3700*/  ISETP.GT.AND P2, PT, R3, RZ, !P6 ;  /* 0x000000ff0300720c */ /* 0x000fc40007744270 */
[----:B------:R-:W-:Y:S02]  /*3710*/  ISETP.NE.AND P6, PT, R48, RZ, PT ;  /* 0x000000ff3000720c */ /* 0x000fe40003fc5270 */
[----:B------:R-:W-:Y:S02]  /*3720*/  ISETP.LT.OR P2, PT, R2, 0x1, P2 ;  /* 0x000000010200780c */ /* 0x000fe40001741670 */
[----:B------:R-:W-:Y:S02]  /*3730*/  ISETP.GT.AND P3, PT, R3, 0x30, !P3 ;  /* 0x000000300300780c */ /* 0x000fe40005f64270 */
[----:B------:R-:W-:Y:S02]  /*3740*/  FSEL R7, R56, -INF , !P2 ;  /* 0xff80000038077808 */ /* 0x000fe40005000000 */
[----:B------:R-:W-:Y:S02]  /*3750*/  ISETP.NE.AND P2, PT, R44, RZ, PT ;  /* 0x000000ff2c00720c */ /* 0x000fe40003f45270 */
[----:B------:R-:W-:-:S02]  /*3760*/  FMNMX.FTZ R4, R7, R20, !PT ;  /* 0x0000001407047209 */ /* 0x000fc40007810000 */
[----:B------:R-:W-:Y:S02]  /*3770*/  ISETP.GT.AND P2, PT, R3, 0x29, !P2 ;  /* 0x000000290300780c */ /* 0x000fe40005744270 */
[----:B------:R-:W-:Y:S02]  /*3780*/  FMNMX.FTZ R33, R23, R4, !PT ;  /* 0x0000000417217209 */ /* 0x000fe40007810000 */
[----:B------:R-:W-:Y:S02]  /*3790*/  ISETP.LT.OR P2, PT, R2, 0x2a, P2 ;  /* 0x0000002a0200780c */ /* 0x000fe40001741670 */
[----:B------:R-:W-:Y:S02]  /*37a0*/  FMNMX.FTZ R4, R24, R33, !PT ;  /* 0x0000002118047209 */ /* 0x000fe40007810000 */
[----:B------:R-:W-:Y:S02]  /*37b0*/  ISETP.LT.OR P3, PT, R2, 0x31, P3 ;  /* 0x000000310200780c */ /* 0x000fe40001f61670 */
[----:B------:R-:W-:-:S02]  /*37c0*/  FMNMX.FTZ R33, R25, R4, !PT ;  /* 0x0000000419217209 */ /* 0x000fc40007810000 */
[----:B-1----:R-:W-:Y:S02]  /*37d0*/  FMNMX.FTZ R4, R35, R36, !PT ;  /* 0x0000002423047209 */ /* 0x002fe40007810000 */
[----:B------:R-:W-:Y:S02]  /*37e0*/  FMNMX.FTZ R32, R26, R33, !PT ;  /* 0x000000211a207209 */ /* 0x000fe40007810000 */
[----:B------:R-:W-:Y:S01]  /*37f0*/  ISETP.LT.OR P5, PT, R2, 0x39, P5 ;  /* 0x000000390200780c */ /* 0x000fe20002fa1670 */
[----:B------:R-:W-:Y:S01]  /*3800*/  FMUL.FTZ R35, R4, UR6 ;  /* 0x0000000604237c20 */ /* 0x000fe20008410000 */
[----:B------:R-:W-:Y:S02]  /*3810*/  FMNMX.FTZ R33, R27, R32, !PT ;  /* 0x000000201b217209 */ /* 0x000fe40007810000 */
[----:B------:R-:W-:Y:S02]  /*3820*/  FSEL R32, R47, -INF , !P2 ;  /* 0xff8000002f207808 */ /* 0x000fe40005000000 */
[----:B------:R-:W-:-:S02]  /*3830*/  FMNMX.FTZ R34, R28, R33, !PT ;  /* 0x000000211c227209 */ /* 0x000fc40007810000 */
[----:B------:R-:W-:Y:S02]  /*3840*/  FSETP.NEU.FTZ.AND P2, PT, R4, -INF , PT ;  /* 0xff8000000400780b */ /* 0x000fe40003f5d000 */
[----:B------:R-:W-:Y:S02]  /*3850*/  FMNMX.FTZ R33, R29, R34, !PT ;  /* 0x000000221d217209 */ /* 0x000fe40007810000 */
[----:B------:R-:W-:Y:S02]  /*3860*/  FSEL R38, R35, RZ, P2 ;  /* 0x000000ff23267208 */ /* 0x000fe40001000000 */
[----:B------:R-:W-:Y:S02]  /*3870*/  FMNMX.FTZ R34, R30, R33, !PT ;  /* 0x000000211e227209 */ /* 0x000fe40007810000 */
[----:B------:R-:W-:Y:S01]  /*3880*/  ISETP.GT.AND P2, PT, R3, 0x39, !P6 ;  /* 0x000000390300780c */ /* 0x000fe20007744270 */
[--C-:B------:R-:W-:Y:S01]  /*3890*/  FFMA.FTZ R37, R37, UR6, -R38.reuse ;  /* 0x0000000625257c23 */ /* 0x100fe20008010826 */
[----:B------:R-:W-:Y:S01]  /*38a0*/  FMNMX.FTZ R3, R31, R34, !PT ;  /* 0x000000221f037209 */ /* 0x000fe20007810000 */
[--C-:B------:R-:W-:Y:S01]  /*38b0*/  FFMA.FTZ R40, R61, UR6, -R38.reuse ;  /* 0x000000063d287c23 */ /* 0x100fe20008010826 */
[----:B------:R-:W-:Y:S01]  /*38c0*/  FSEL R33, R50, -INF , !P3 ;  /* 0xff80000032217808 */ /* 0x000fe20005800000 */
[----:B------:R1:W-:Y:S01]  /*38d0*/  MUFU.EX2 R196, R37 ;  /* 0x0000002500c47308 */ /* 0x0003e20000000800 */
[----:B------:R-:W-:Y:S01]  /*38e0*/  FMNMX.FTZ R36, R32, R3, !PT ;  /* 0x0000000320247209 */ /* 0x000fe20007810000 */
[--C-:B------:R-:W-:Y:S01]  /*38f0*/  FFMA.FTZ R39, R57, UR6, -R38.reuse ;  /* 0x0000000639277c23 */ /* 0x100fe20008010826 */
[----:B------:R-:W-:Y:S01]  /*3900*/  FSEL R34, R51, -INF , !P4 ;  /* 0xff80000033227808 */ /* 0x000fe20006000000 */
[--C-:B------:R-:W-:Y:S01]  /*3910*/  FFMA.FTZ R42, R63, UR6, -R38.reuse ;  /* 0x000000063f2a7c23 */ /* 0x100fe20008010826 */
[----:B------:R-:W-:Y:S01]  /*3920*/  FMNMX.FTZ R3, R33, R36, !PT ;  /* 0x0000002421037209 */ /* 0x000fe20007810000 */
[--C-:B------:R-:W-:Y:S01]  /*3930*/  FFMA.FTZ R43, R65, UR6, -R38.reuse ;  /* 0x00000006412b7c23 */ /* 0x100fe20008010826 */
[----:B------:R-:W-:Y:S01]  /*3940*/  ISETP.LT.OR P2, PT, R2, 0x3a, P2 ;  /* 0x0000003a0200780c */ /* 0x000fe20001741670 */
[----:B------:R2:W-:Y:S01]  /*3950*/  MUFU.EX2 R41, R40 ;  /* 0x0000002800297308 */ /* 0x0005e20000000800 */
[----:B------:R-:W-:Y:S01]  /*3960*/  FSEL R2, R54, -INF , !P5 ;  /* 0xff80000036027808 */ /* 0x000fe20006800000 */
[--C-:B-1----:R-:W-:Y:S01]  /*3970*/  FFMA.FTZ R37, R59, UR6, -R38.reuse ;  /* 0x000000063b257c23 */ /* 0x102fe20008010826 */
[----:B------:R-:W-:Y:S01]  /*3980*/  FMNMX.FTZ R3, R34, R3, !PT ;  /* 0x0000000322037209 */ /* 0x000fe20007810000 */
[--C-:B------:R-:W-:Y:S01]  /*3990*/  FFMA.FTZ R44, R67, UR6, -R38.reuse ;  /* 0x00000006432c7c23 */ /* 0x100fe20008010826 */
[----:B------:R-:W-:Y:S01]  /*39a0*/  FSEL R35, R55, -INF , !P2 ;  /* 0xff80000037237808 */ /* 0x000fe20005000000 */
[--C-:B------:R-:W-:Y:S01]  /*39b0*/  FFMA.FTZ R45, R69, UR6, -R38.reuse ;  /* 0x00000006452d7c23 */ /* 0x100fe20008010826 */
[----:B------:R-:W-:Y:S01]  /*39c0*/  FMNMX.FTZ R36, R2, R3, !PT ;  /* 0x0000000302247209 */ /* 0x000fe20007810000 */
[----:B------:R1:W-:Y:S01]  /*39d0*/  MUFU.EX2 R198, R37 ;  /* 0x0000002500c67308 */ /* 0x0003e20000000800 */
[--C-:B--2---:R-:W-:Y:S01]  /*39e0*/  FFMA.FTZ R40, R73, UR6, -R38.reuse ;  /* 0x0000000649287c23 */ /* 0x104fe20008010826 */
[--C-:B------:R-:W-:Y:S01]  /*39f0*/  FFMA.FTZ R46, R71, UR6, -R38.reuse ;  /* 0x00000006472e7c23 */ /* 0x100fe20008010826 */
[----:B------:R-:W-:Y:S01]  /*3a00*/  FMNMX.FTZ R36, R35, R36, !PT ;  /* 0x0000002423247209 */ /* 0x000fe20007810000 */
[--C-:B------:R-:W-:Y:S01]  /*3a10*/  FFMA.FTZ R48, R75, UR6, -R38.reuse ;  /* 0x000000064b307c23 */ /* 0x100fe20008010826 */
[--C-:B------:R-:W-:Y:S01]  /*3a20*/  FFMA.FTZ R49, R77, UR6, -R38.reuse ;  /* 0x000000064d317c23 */ /* 0x100fe20008010826 */
[--C-:B------:R-:W-:Y:S01]  /*3a30*/  FFMA.FTZ R50, R79, UR6, -R38.reuse ;  /* 0x000000064f327c23 */ /* 0x100fe20008010826 */
[----:B------:R-:W-:Y:S01]  /*3a40*/  FFMA.FTZ R51, R81, UR6, -R38 ;  /* 0x0000000651337c23 */ /* 0x000fe20008010826 */
[----:B------:R-:W1:Y:S01]  /*3a50*/  SHFL.BFLY PT, R3, R36, 0x2, 0x1f ;  /* 0x0c401f0024037f89 */ /* 0x000e6200000e0000 */
[----:B------:R-:W-:Y:S01]  /*3a60*/  MUFU.EX2 R47, R40 ;  /* 0x00000028002f7308 */ /* 0x000fe20000000800 */
[----:B------:R-:W-:-:S07]  /*3a70*/  R2UR UR14, R21 ;  /* 0x00000000150e72ca */ /* 0x000fce00000e0000 */
[----:B------:R-:W-:Y:S06]  /*3a80*/  MUFU.EX2 R39, R39 ;  /* 0x0000002700277308 */ /* 0x000fec0000000800 */
[----:B------:R-:W-:Y:S02]  /*3a90*/  UIADD3 UR14, UR42, UR14, URZ ;  /* 0x0000000e2a0e7290 */ /* 0x000fe4000fffe03f */
[----:B------:R-:W-:Y:S02]  /*3aa0*/  MUFU.EX2 R42, R42 ;  /* 0x0000002a002a7308 */ /* 0x000fe40000000800 */
[----:B------:R-:W-:Y:S01]  /*3ab0*/  UIADD3 UR10, UR14, UR10, URZ ;  /* 0x0000000a0e0a7290 */ /* 0x000fe2000fffe03f */
[----:B-1----:R-:W-:-:S05]  /*3ac0*/  FMNMX.FTZ R37, R36, R3, !PT ;  /* 0x0000000324257209 */ /* 0x002fca0007810000 */
[----:B------:R-:W1:Y:S01]  /*3ad0*/  MUFU.EX2 R43, R43 ;  /* 0x0000002b002b7308 */ /* 0x000e620000000800 */
[----:B------:R-:W2:Y:S07]  /*3ae0*/  SHFL.BFLY PT, R36, R37, 0x1, 0x1f ;  /* 0x0c201f0025247f89 */ /* 0x000eae00000e0000 */
[----:B------:R-:W-:Y:S08]  /*3af0*/  MUFU.EX2 R44, R44 ;  /* 0x0000002c002c7308 */ /* 0x000ff00000000800 */
[----:B------:R-:W3:Y:S01]  /*3b00*/  MUFU.EX2 R45, R45 ;  /* 0x0000002d002d7308 */ /* 0x000ee20000000800 */
[----:B-1----:R-:W-:-:S07]  /*3b10*/  F2FP.F16.F32.PACK_AB R192, R43, R42 ;  /* 0x0000002a2bc0723e */ /* 0x002fce00000000ff */
[----:B------:R-:W1:Y:S01]  /*3b20*/  MUFU.EX2 R46, R46 ;  /* 0x0000002e002e7308 */ /* 0x000e620000000800 */
[----:B--2---:R-:W-:Y:S01]  /*3b30*/  FMNMX.FTZ R3, R37, R36, !PT ;  /* 0x0000002425037209 */ /* 0x004fe20007810000 */
[--C-:B------:R-:W-:Y:S01]  /*3b40*/  FFMA.FTZ R36, R83, UR6, -R38.reuse ;  /* 0x0000000653247c23 */ /* 0x100fe20008010826 */
[----:B------:R-:W-:Y:S01]  /*3b50*/  FFMA.FTZ R38, R53, UR6, -R38 ;  /* 0x0000000635267c23 */ /* 0x000fe20008010826 */
[----:B------:R-:W-:Y:S01]  /*3b60*/  FADD.FTZ R53, R196, R39 ;  /* 0x00000027c4357221 */ /* 0x000fe20000010000 */
[C---:B------:R-:W-:Y:S01]  /*3b70*/  FSETP.NEU.FTZ.AND P2, PT, R3.reuse, -INF , PT ;  /* 0xff8000000300780b */ /* 0x040fe20003f5d000 */
[----:B------:R-:W-:Y:S02]  /*3b80*/  FMUL.FTZ R37, R3, UR6 ;  /* 0x0000000603257c20 */ /* 0x000fe40008410000 */
[----:B------:R-:W-:Y:S01]  /*3b90*/  MUFU.EX2 R48, R48 ;  /* 0x0000003000307308 */ /* 0x000fe20000000800 */
[----:B------:R-:W-:Y:S02]  /*3ba0*/  F2FP.F16.F32.PACK_AB R196, R39, R196 ;  /* 0x000000c427c4723e */ /* 0x000fe400000000ff */
[----:B---3--:R-:W-:-:S02]  /*3bb0*/  F2FP.F16.F32.PACK_AB R194, R45, R44 ;  /* 0x0000002c2dc2723e */ /* 0x008fc400000000ff */
[----:B------:R-:W-:Y:S02]  /*3bc0*/  FSEL R40, R37, RZ, P2 ;  /* 0x000000ff25287208 */ /* 0x000fe40001000000 */
[----:B------:R-:W-:Y:S01]  /*3bd0*/  PLOP3.LUT P2, PT, PT, PT, UP0, 0x40, 0x0 ;  /* 0x000000000000781c */ /* 0x000fe20003f4e808 */
[----:B------:R-:W-:Y:S01]  /*3be0*/  MUFU.EX2 R37, R38 ;  /* 0x0000002600257308 */ /* 0x000fe20000000800 */
[----:B-1----:R-:W-:Y:S01]  /*3bf0*/  F2FP.F16.F32.PACK_AB R188, R47, R46 ;  /* 0x0000002e2fbc723e */ /* 0x002fe200000000ff */
        /* <DEDUP_REMOVED lines=12> */
[--C-:B------:R-:W-:Y:S01]  /*3cc0*/  FFMA.FTZ R32, R32, UR6, -R40.reuse ;  /* 0x0000000620207c23 */ /* 0x100fe20008010828 */
[--C-:B------:R-:W-:Y:S01]  /*3cd0*/  FFMA.FTZ R33, R33, UR6, -R40.reuse ;  /* 0x0000000621217c23 */ /* 0x100fe20008010828 */
[----:B------:R1:W2:Y:S01]  /*3ce0*/  MUFU.EX2 R52, R20 ;  /* 0x0000001400347308 */ /* 0x0002a20000000800 */
[--C-:B------:R-:W-:Y:S01]  /*3cf0*/  FFMA.FTZ R34, R34, UR6, -R40.reuse ;  /* 0x0000000622227c23 */ /* 0x100fe20008010828 */
[--C-:B------:R-:W-:Y:S01]  /*3d00*/  FFMA.FTZ R2, R2, UR6, -R40.reuse ;  /* 0x0000000602027c23 */ /* 0x100fe20008010828 */
[----:B------:R-:W-:-:S05]  /*3d10*/  FFMA.FTZ R35, R35, UR6, -R40 ;  /* 0x0000000623237c23 */ /* 0x000fca0008010828 */
[----:B------:R-:W3:Y:S01]  /*3d20*/  MUFU.EX2 R23, R23 ;  /* 0x0000001700177308 */ /* 0x000ee20000000800 */
[----:B-1----:R-:W-:Y:S01]  /*3d30*/  FADD.FTZ R20, R198, R53 ;  /* 0x00000035c6147221 */ /* 0x002fe20000010000 */
[----:B------:R-:W-:-:S03]  /*3d40*/  F2FP.F16.F32.PACK_AB R198, R41, R198 ;  /* 0x000000c629c6723e */ /* 0x000fc600000000ff */
[----:B------:R-:W-:-:S03]  /*3d50*/  FADD.FTZ R53, R41, R20 ;  /* 0x0000001429357221 */ /* 0x000fc60000010000 */
[----:B------:R-:W1:Y:S01]  /*3d60*/  MUFU.EX2 R24, R24 ;  /* 0x0000001800187308 */ /* 0x000e620000000800 */
[----:B--2---:R-:W-:Y:S01]  /*3d70*/  FADD.FTZ R20, R7, R52 ;  /* 0x0000003407147221 */ /* 0x004fe20000010000 */
[----:B------:R-:W-:Y:S01]  /*3d80*/  FADD.FTZ R38, R42, R53 ;  /* 0x000000352a267221 */ /* 0x000fe20000010000 */
[----:B------:R-:W-:-:S03]  /*3d90*/  F2FP.F16.F32.PACK_AB R197, R52, R7 ;  /* 0x0000000734c5723e */ /* 0x000fc600000000ff */
[----:B------:R-:W-:Y:S02]  /*3da0*/  FADD.FTZ R55, R43, R38 ;  /* 0x000000262b377221 */ /* 0x000fe40000010000 */
[----:B------:R-:W2:Y:S01]  /*3db0*/  MUFU.EX2 R25, R25 ;  /* 0x0000001900197308 */ /* 0x000ea20000000800 */
[----:B---3--:R-:W-:Y:S01]  /*3dc0*/  FADD.FTZ R53, R23, R20 ;  /* 0x0000001417357221 */ /* 0x008fe20000010000 */
[----:B------:R-:W-:-:S04]  /*3dd0*/  FADD.FTZ R20, R44, R55 ;  /* 0x000000372c147221 */ /* 0x000fc80000010000 */
[----:B------:R-:W-:Y:S02]  /*3de0*/  FADD.FTZ R55, R45, R20 ;  /* 0x000000142d377221 */ /* 0x000fe40000010000 */
[----:B------:R-:W3:Y:S01]  /*3df0*/  MUFU.EX2 R26, R26 ;  /* 0x0000001a001a7308 */ /* 0x000ee20000000800 */
[----:B-1----:R-:W-:Y:S01]  /*3e00*/  FADD.FTZ R0, R24, R53 ;  /* 0x0000003518007221 */ /* 0x002fe20000010000 */
[----:B------:R-:W-:Y:S01]  /*3e10*/  FADD.FTZ R20, R46, R55 ;  /* 0x000000372e147221 */ /* 0x000fe20000010000 */
[----:B------:R-:W-:Y:S01]  /*3e20*/  F2FP.F16.F32.PACK_AB R199, R24, R23 ;  /* 0x0000001718c7723e */ /* 0x000fe200000000ff */
[----:B------:R-:W-:-:S04]  /*3e30*/  VIADD R23, R103, 0xfffffffe ;  /* 0xfffffffe67177836 */ /* 0x000fc80000000000 */
[----:B------:R-:W1:Y:S01]  /*3e40*/  MUFU.EX2 R27, R27 ;  /* 0x0000001b001b7308 */ /* 0x000e620000000800 */
[----:B--2---:R-:W-:-:S07]  /*3e50*/  FADD.FTZ R53, R25, R0 ;  /* 0x0000000019357221 */ /* 0x004fce0000010000 */
[----:B------:R-:W2:Y:S01]  /*3e60*/  MUFU.EX2 R28, R28 ;  /* 0x0000001c001c7308 */ /* 0x000ea20000000800 */
[C---:B---3--:R-:W-:Y:S01]  /*3e70*/  FADD.FTZ R0, R26.reuse, R53 ;  /* 0x000000351a007221 */ /* 0x048fe20000010000 */
[----:B------:R-:W-:Y:S01]  /*3e80*/  FADD.FTZ R53, R47, R20 ;  /* 0x000000142f357221 */ /* 0x000fe20000010000 */
[----:B------:R-:W-:-:S03]  /*3e90*/  F2FP.F16.F32.PACK_AB R193, R26, R25 ;  /* 0x000000191ac1723e */ /* 0x000fc600000000ff */
[----:B------:R-:W-:Y:S02]  /*3ea0*/  FADD.FTZ R20, R48, R53 ;  /* 0x0000003530147221 */ /* 0x000fe40000010000 */
[----:B------:R-:W3:Y:S01]  /*3eb0*/  MUFU.EX2 R29, R29 ;  /* 0x0000001d001d7308 */ /* 0x000ee20000000800 */
[----:B-1----:R-:W-:-:S07]  /*3ec0*/  FADD.FTZ R39, R27, R0 ;  /* 0x000000001b277221 */ /* 0x002fce0000010000 */
[----:B------:R-:W1:Y:S01]  /*3ed0*/  MUFU.EX2 R30, R30 ;  /* 0x0000001e001e7308 */ /* 0x000e620000000800 */
[C---:B--2---:R-:W-:Y:S01]  /*3ee0*/  FADD.FTZ R0, R28.reuse, R39 ;  /* 0x000000271c007221 */ /* 0x044fe20000010000 */
[----:B------:R-:W-:-:S06]  /*3ef0*/  F2FP.F16.F32.PACK_AB R195, R28, R27 ;  /* 0x0000001b1cc3723e */ /* 0x000fcc00000000ff */
[----:B------:R-:W2:Y:S01]  /*3f00*/  MUFU.EX2 R31, R31 ;  /* 0x0000001f001f7308 */ /* 0x000ea20000000800 */
[----:B---3--:R-:W-:-:S07]  /*3f10*/  FADD.FTZ R39, R29, R0 ;  /* 0x000000001d277221 */ /* 0x008fce0000010000 */
[----:B------:R-:W3:Y:S01]  /*3f20*/  MUFU.EX2 R49, R49 ;  /* 0x0000003100317308 */ /* 0x000ee20000000800 */
[C---:B-1----:R-:W-:Y:S01]  /*3f30*/  FADD.FTZ R0, R30.reuse, R39 ;  /* 0x000000271e007221 */ /* 0x042fe20000010000 */
[----:B------:R-:W-:-:S06]  /*3f40*/  F2FP.F16.F32.PACK_AB R189, R30, R29 ;  /* 0x0000001d1ebd723e */ /* 0x000fcc00000000ff */
[----:B------:R-:W1:Y:S01]  /*3f50*/  MUFU.EX2 R32, R32 ;  /* 0x0000002000207308 */ /* 0x000e620000000800 */
[----:B--2---:R-:W-:-:S07]  /*3f60*/  FADD.FTZ R39, R31, R0 ;  /* 0x000000001f277221 */ /* 0x004fce0000010000 */
[----:B------:R-:W2:Y:S01]  /*3f70*/  MUFU.EX2 R50, R50 ;  /* 0x0000003200327308 */ /* 0x000ea20000000800 */
[C---:B---3--:R-:W-:Y:S01]  /*3f80*/  FADD.FTZ R41, R49.reuse, R20 ;  /* 0x0000001431297221 */ /* 0x048fe20000010000 */
[----:B------:R-:W-:-:S06]  /*3f90*/  F2FP.F16.F32.PACK_AB R190, R49, R48 ;  /* 0x0000003031be723e */ /* 0x000fcc00000000ff */
[----:B------:R-:W3:Y:S01]  /*3fa0*/  MUFU.EX2 R33, R33 ;  /* 0x0000002100217308 */ /* 0x000ee20000000800 */
[C---:B-1----:R-:W-:Y:S01]  /*3fb0*/  FADD.FTZ R0, R32.reuse, R39 ;  /* 0x0000002720007221 */ /* 0x042fe20000010000 */
[----:B------:R-:W-:-:S06]  /*3fc0*/  F2FP.F16.F32.PACK_AB R191, R32, R31 ;  /* 0x0000001f20bf723e */ /* 0x000fcc00000000ff */
[----:B------:R-:W1:Y:S01]  /*3fd0*/  MUFU.EX2 R51, R51 ;  /* 0x0000003300337308 */ /* 0x000e620000000800 */
[----:B--2---:R-:W-:-:S07]  /*3fe0*/  FADD.FTZ R20, R50, R41 ;  /* 0x0000002932147221 */ /* 0x004fce0000010000 */
[----:B------:R-:W2:Y:S01]  /*3ff0*/  MUFU.EX2 R34, R34 ;  /* 0x0000002200227308 */ /* 0x000ea20000000800 */
[----:B---3--:R-:W-:-:S07]  /*4000*/  FADD.FTZ R7, R33, R0 ;  /* 0x0000000021077221 */ /* 0x008fce0000010000 */
[----:B------:R-:W3:Y:S01]  /*4010*/  MUFU.EX2 R36, R36 ;  /* 0x0000002400247308 */ /* 0x000ee20000000800 */
[C---:B-1----:R-:W-:Y:S01]  /*4020*/  FADD.FTZ R41, R51.reuse, R20 ;  /* 0x0000001433297221 */ /* 0x042fe20000010000 */
[----:B------:R-:W-:-:S06]  /*4030*/  F2FP.F16.F32.PACK_AB R184, R51, R50 ;  /* 0x0000003233b8723e */ /* 0x000fcc00000000ff */
[----:B------:R-:W1:Y:S01]  /*4040*/  MUFU.EX2 R2, R2 ;  /* 0x0000000200027308 */ /* 0x000e620000000800 */
[C---:B--2---:R-:W-:Y:S01]  /*4050*/  FADD.FTZ R7, R34.reuse, R7 ;  /* 0x0000000722077221 */ /* 0x044fe20000010000 */
[----:B------:R-:W-:-:S06]  /*4060*/  F2FP.F16.F32.PACK_AB R185, R34, R33 ;  /* 0x0000002122b9723e */ /* 0x000fcc00000000ff */
[----:B------:R-:W2:Y:S01]  /*4070*/  MUFU.EX2 R35, R35 ;  /* 0x0000002300237308 */ /* 0x000ea20000000800 */
[----:B---3--:R-:W-:Y:S01]  /*4080*/  FADD.FTZ R20, R36, R41 ;  /* 0x0000002924147221 */ /* 0x008fe20000010000 */
[----:B------:R-:W-:-:S03]  /*4090*/  F2FP.F16.F32.PACK_AB R186, R37, R36 ;  /* 0x0000002425ba723e */ /* 0x000fc600000000ff */
[----:B------:R-:W-:Y:S01]  /*40a0*/  FADD.FTZ R20, R37, R20 ;  /* 0x0000001425147221 */ /* 0x000fe20000010000 */
[----:B-1----:R-:W-:-:S04]  /*40b0*/  FADD.FTZ R0, R2, R7 ;  /* 0x0000000702007221 */ /* 0x002fc80000010000 */
[C---:B--2---:R-:W-:Y:S01]  /*40c0*/  FADD.FTZ R7, R35.reuse, R0 ;  /* 0x0000000023077221 */ /* 0x044fe20000010000 */
[----:B------:R-:W-:Y:S01]  /*40d0*/  F2FP.F16.F32.PACK_AB R187, R35, R2 ;  /* 0x0000000223bb723e */ /* 0x000fe200000000ff */
[----:B------:R-:W-:Y:S06]  /*40e0*/  @P2 BRA `(.L_x_915) ;  /* 0x0000000000442947 */ /* 0x000fec0003800000 */
        /* <DEDUP_REMOVED lines=10> */
.L_x_916:
[----:B------:R-:W-:-:S11]  /*4190*/  UISETP.NE.AND UP1, UPT, UR11, 0x1, UPT ;  /* 0x000000010b00788c */ /* 0x000fd6000bf25270 */
[----:B------:R-:W-:Y:S02]  /*41a0*/  @UP1 ULDC.64 UR14, c[0x0][0x9e8] ;  /* 0x00027a00000e1ab9 */ /* 0x000fe40000000a00 */
[----:B------:R-:W-:-:S04]  /*41b0*/  UIMAD.WIDE.U32 UR18, UR7, UR14, URZ ;  /* 0x0000000e071272a5 */ /* 0x000fc8000f8e003f */
[----:B------:R-:W-:-:S12]  /*41c0*/  @UP1 USHF.R.U32.HI UR7, URZ, UR15, UR19 ;  /* 0x0000000f3f071299 */ /* 0x000fd80008011613 */
.L_x_917:
[----:B------:R-:W-:-:S04]  /*41d0*/  UIMAD UR7, UR7, UR11, UR11 ;  /* 0x0000000b070772a4 */ /* 0x000fc8000f8e020b */
[----:B------:R-:W-:-:S04]  /*41e0*/  UISETP.LT.AND UP1, UPT, UR10, UR7, UPT ;  /* 0x000000070a00728c */ /* 0x000fc8000bf21270 */
[----:B------:R-:W-:-:S12]  /*41f0*/  USEL UR10, UR10, UR7, UP1 ;  /* 0x000000070a0a7287 */ /* 0x000fd80008800000 */
.L_x_915:
[----:B------:R-:W-:Y:S01]  /*4200*/  USHF.R.S32.HI UR7, URZ, 0x1f, UR10 ;  /* 0x0000001f3f077899 */ /* 0x000fe2000801140a */
[----:B------:R-:W-:Y:S01]  /*4210*/  IMAD.MOV.U32 R2, RZ, RZ, 0x3f800000 ;  /* 0x3f800000ff027424 */ /* 0x000fe200078e00ff */
[----:B------:R-:W-:Y:S02]  /*4220*/  MOV R0, 0x3f800000 ;  /* 0x3f80000000007802 */ /* 0x000fe40000000f00 */
        /* <DEDUP_REMOVED lines=9> */
[----:B------:R-:W-:Y:S01]  /*42c0*/  UISETP.LT.AND UP1, UPT, UR60, UR7, UPT ;  /* 0x000000073c00728c */ /* 0x000fe2000bf21270 */
[----:B------:R-:W-:Y:S02]  /*42d0*/  CS2R R136, SRZ ;  /* 0x0000000000887805 */ /* 0x000fe4000001ff00 */
[----:B------:R-:W-:Y:S02]  /*42e0*/  CS2R R134, SRZ ;  /* 0x0000000000867805 */ /* 0x000fe4000001ff00 */
[----:B------:R-:W-:Y:S01]  /*42f0*/  CS2R R132, SRZ ;  /* 0x0000000000847805 */ /* 0x000fe2000001ff00 */
[----:B------:R-:W-:Y:S01]  /*4300*/  USEL UR41, UR60, UR7, !UP1 ;  /* 0x000000073c297287 */ /* 0x000fe2000c800000 */
[----:B------:R-:W-:-:S02]  /*4310*/  CS2R R130, SRZ ;  /* 0x0000000000827805 */ /* 0x000fc4000001ff00 */
[----:B------:R-:W-:Y:S02]  /*4320*/  CS2R R128, SRZ ;  /* 0x0000000000807805 */ /* 0x000fe4000001ff00 */
[----:B------:R-:W-:Y:S02]  /*4330*/  CS2R R126, SRZ ;  /* 0x00000000007e7805 */ /* 0x000fe4000001ff00 */
[----:B------:R-:W-:Y:S02]  /*4340*/  CS2R R124, SRZ ;  /* 0x00000000007c7805 */ /* 0x000fe4000001ff00 */
[----:B------:R-:W-:Y:S02]  /*4350*/  CS2R R122, SRZ ;  /* 0x00000000007a7805 */ /* 0x000fe4000001ff00 */
[----:B------:R-:W-:Y:S02]  /*4360*/  ISETP.GE.AND P2, PT, R23, UR41, PT ;  /* 0x0000002917007c0c */ /* 0x000fe4000bf46270 */
        /* <DEDUP_REMOVED lines=48> */
[----:B------:R-:W-:Y:S01]  /*4670*/  CS2R R24, SRZ ;  /* 0x0000000000187805 */ /* 0x000fe2000001ff00 */
[----:B------:R-:W-:Y:S06]  /*4680*/  @!P2 BRA `(.L_x_918) ;  /* 0x0000002800cca947 */ /* 0x000fec0003800000 */
[----:B------:R-:W-:Y:S02]  /*4690*/  IMAD.IADD R214, R5, 0x1, R21 ;  /* 0x0000000105d67824 */ /* 0x000fe400078e0215 */
[----:B------:R-:W-:Y:S02]  /*46a0*/  IMAD.MOV.U32 R2, RZ, RZ, 0x3f800000 ;  /* 0x3f800000ff027424 */ /* 0x000fe400078e00ff */
[----:B------:R-:W-:-:S07]  /*46b0*/  IMAD.MOV.U32 R151, RZ, RZ, RZ ;  /* 0x000000ffff977224 */ /* 0x000fce00078e00ff */
.L_x_935:
[----:B------:R-:W-:-:S04]  /*46c0*/  UIADD3 UR7, UR36, 0x1, URZ ;  /* 0x0000000124077890 */ /* 0x000fc8000fffe03f */
[----:B------:R-:W-:-:S04]  /*46d0*/  UISETP.NE.AND UP1, UPT, UR7, 0x2, UPT ;  /* 0x000000020700788c */ /* 0x000fc8000bf25270 */
[----:B------:R-:W-:Y:S02]  /*46e0*/  USEL UR40, URZ, 0x1, UP1 ;  /* 0x000000013f287887 */ /* 0x000fe40008800000 */
[----:B------:R-:W-:Y:S02]  /*46f0*/  USEL UR7, UR7, URZ, UP1 ;  /* 0x0000003f07077287 */ /* 0x000fe40008800000 */
[----:B------:R-:W-:Y:S01]  /*4700*/  ULOP3.LUT UR40, UR46, UR40, URZ, 0x3c, !UPT ;  /* 0x000000282e287292 */ /* 0x000fe2000f8e3c3f */
[----:B------:R-:W-:Y:S11]  /*4710*/  @!P0 BRA `(.L_x_919) ;  /* 0x0000000000048947 */ /* 0x000ff60003800000 */
[----:B------:R-:W-:Y:S01]  /*4720*/  BPT.TRAP 0x1 ;  /* 0x000000040000795c */ /* 0x000fe20000300000 */
.L_x_919:
[----:B------:R-:W-:Y:S01]  /*4730*/  ULEA UR39, UR7, UR38, 0x3 ;  /* 0x0000002607277291 */ /* 0x000fe2000f8e183f */
[----:B------:R-:W-:-:S04]  /*4740*/  MOV R152, UR40 ;  /* 0x0000002800987c02 */ /* 0x000fc80008000f00 */
[----:B------:R-:W-:-:S04]  /*4750*/  SHF.L.U32 R152, R152, 0x1f, RZ ;  /* 0x0000001f98987819 */ /* 0x000fc800000006ff */
[----:B------:R1:W2:Y:S01]  /*4760*/  SYNCS.PHASECHK.TRANS64.TRYWAIT P2, [UR39+0x30830], R152 ;  /* 0x03083098ff0075a7 */ /* 0x0002a20008040167 */
[----:B------:R-:W-:Y:S05]  /*4770*/  @!P0 BRA `(.L_x_920) ;  /* 0x0000000000048947 */ /* 0x000fea0003800000 */
[----:B------:R-:W-:Y:S01]  /*4780*/  BPT.TRAP 0x1 ;  /* 0x000000040000795c */ /* 0x000fe20000300000 */
.L_x_920:
[----:B--2---:R-:W-:Y:S05]  /*4790*/  @P2 BRA `(.L_x_921) ;  /* 0x0000000000082947 */ /* 0x004fea0003800000 */
[----:B------:R-:W2:Y:S02]  /*47a0*/  SYNCS.PHASECHK.TRANS64.TRYWAIT P2, [UR39+0x30830], R152 ;  /* 0x03083098ff0075a7 */ /* 0x000ea40008040167 */
[----:B--2---:R-:W-:Y:S05]  /*47b0*/  @!P2 BRA `(.L_x_922) ;  /* 0x000000e00028a947 */ /* 0x004fea0003800000 */
.L_x_921:
[----:B------:R-:W-:Y:S01]  /*47c0*/  R2UR UR56, R18 ;  /* 0x00000000123872ca */ /* 0x000fe200000e0000 */
[----:B------:R-:W-:Y:S01]  /*47d0*/  ULEA UR6, UR7, UR37, 0xb ;  /* 0x0000002507067291 */ /* 0x000fe2000f8e583f */
[----:B------:R-:W-:Y:S01]  /*47e0*/  R2UR UR57, R19 ;  /* 0x00000000133972ca */ /* 0x000fe200000e0000 */
[----:B-12---:R-:W-:Y:S01]  /*47f0*/  WARPGROUP.ARRIVE ;  /* 0x00000000000079c5 */ /* 0x006fe20000000000 */
[----:B------:R-:W-:Y:S01]  /*4800*/  UMOV UR59, 0x40000040 ;  /* 0x40000040003b7882 */ /* 0x000fe20000000000 */
[----:B------:R-:W-:Y:S01]  /*4810*/  UIADD3 UR10, UR6, 0x204, URZ ;  /* 0x00000204060a7890 */ /* 0x000fe2000fffe03f */
[-C--:B------:R-:W-:Y:S01]  /*4820*/  FMUL.FTZ R24, R24, R0.reuse ;  /* 0x0000000018187220 */ /* 0x080fe20000410000 */
[----:B------:R-:W-:Y:S01]  /*4830*/  UMOV UR11, 0x40000040 ;  /* 0x40000040000b7882 */ /* 0x000fe20000000000 */
[----:B------:R-:W-:Y:S01]  /*4840*/  UMOV UR58, UR6 ;  /* 0x00000006003a7c82 */ /* 0x000fe20008000000 */
[----:B------:R-:W-:Y:S01]  /*4850*/  UIADD3 UR14, UR6, 0x206, URZ ;  /* 0x00000206060e7890 */ /* 0x000fe2000fffe03f */
[-C--:B------:R-:W-:Y:S01]  /*4860*/  FMUL.FTZ R25, R25, R0.reuse ;  /* 0x0000000019197220 */ /* 0x080fe20000410000 */
[----:B------:R-:W-:Y:S01]  /*4870*/  UMOV UR15, 0x40000040 ;  /* 0x40000040000f7882 */ /* 0x000fe20000000000 */
[----:B------:R-:W-:Y:S01]  /*4880*/  UIADD3 UR18, UR6, 0x400, URZ ;  /* 0x0000040006127890 */ /* 0x000fe2000fffe03f */
[-C--:B------:R-:W-:Y:S01]  /*4890*/  FMUL.FTZ R28, R28, R0.reuse ;  /* 0x000000001c1c7220 */ /* 0x080fe20000410000 */
[----:B------:R-:W-:Y:S01]  /*48a0*/  UMOV UR19, 0x40000040 ;  /* 0x4000004000137882 */ /* 0x000fe20000000000 */
[----:B------:R-:W-:Y:S01]  /*48b0*/  HGMMA.64x64x16.F32 R152, gdesc[UR56], RZ, !UPT, gsb0 ;  /* 0x00e00000389879f0 */ /* 0x000fe2000c0008ff */
[----:B------:R-:W-:Y:S01]  /*48c0*/  R2UR UR56, R16 ;  /* 0x00000000103872ca */ /* 0x000fe200000e0000 */
[----:B------:R-:W-:Y:S01]  /*48d0*/  UIADD3 UR58, UR6, 0x2, URZ ;  /* 0x00000002063a7890 */ /* 0x000fe2000fffe03f */
[----:B------:R-:W-:Y:S01]  /*48e0*/  R2UR UR57, R17 ;  /* 0x00000000113972ca */ /* 0x000fe200000e0000 */
        /* <DEDUP_REMOVED lines=75> */
[----:B------:R-:W-:Y:S01]  /*4da0*/  FMUL.FTZ R149, R149, R0 ;  /* 0x0000000095957220 */ /* 0x000fe20000410000 */
[-C--:B------:R-:W-:Y:S01]  /*4db0*/  FMUL.FTZ R26, R26, R2.reuse ;  /* 0x000000021a1a7220 */ /* 0x080fe20000410000 */
[-C--:B------:R-:W-:Y:S01]  /*4dc0*/  FMUL.FTZ R27, R27, R2.reuse ;  /* 0x000000021b1b7220 */ /* 0x080fe20000410000 */
[-C--:B------:R-:W-:Y:S01]  /*4dd0*/  FMUL.FTZ R30, R30, R2.reuse ;  /* 0x000000021e1e7220 */ /* 0x080fe20000410000 */
[----:B------:R-:W-:Y:S01]  /*4de0*/  HGMMA.64x64x16.F32 R152, gdesc[UR56], R152, gsb0 ;  /* 0x00e00000389879f0 */ /* 0x000fe20008000898 */
[----:B------:R-:W-:Y:S01]  /*4df0*/  R2UR UR56, R14 ;  /* 0x000000000e3872ca */ /* 0x000fe200000e0000 */
[----:B------:R-:W-:Y:S01]  /*4e00*/  UIADD3 UR58, UR6, 0x4, URZ ;  /* 0x00000004063a7890 */ /* 0x000fe2000fffe03f */
[----:B------:R-:W-:Y:S01]  /*4e10*/  R2UR UR57, R15 ;  /* 0x000000000f3972ca */ /* 0x000fe200000e0000 */
        /* <DEDUP_REMOVED lines=64> */
[----:B------:R-:W-:Y:S01]  /*5220*/  HGMMA.64x64x16.F32 R152, gdesc[UR56], R152, gsb0 ;  /* 0x00e00000389879f0 */ /* 0x000fe20008000898 */
[----:B------:R-:W-:Y:S01]  /*5230*/  R2UR UR56, R12 ;  /* 0x000000000c3872ca */ /* 0x000fe200000e0000 */
[----:B------:R-:W-:Y:S01]  /*5240*/  UIADD3 UR58, UR6, 0x6, URZ ;  /* 0x00000006063a7890 */ /* 0x000fe2000fffe03f */
[----:B------:R-:W-:Y:S01]  /*5250*/  R2UR UR57, R13 ;  /* 0x000000000d3972ca */ /* 0x000fe200000e0000 */
[----:B------:R-:W-:Y:S01]  /*5260*/  UMOV UR59, 0x40000040 ;  /* 0x40000040003b7882 */ /* 0x000fe20000000000 */
[----:B------:R-:W-:Y:S02]  /*5270*/  WARPGROUP.DEPBAR.LE gsb0, 0x0 ;  /* 0x00008000000079c5 */ /* 0x000fe40000010000 */
[----:B------:R-:W-:-:S09]  /*5280*/  WARPGROUP.ARRIVE ;  /* 0x00000000000079c5 */ /* 0x000fd20000000000 */
        /* <DEDUP_REMOVED lines=8> */
[----:B------:R-:W-:Y:S01]  /*5310*/  UIADD3 UR58, UR6, 0x202, URZ ;  /* 0x00000202063a7890 */ /* 0x000fe2000fffe03f */
[----:B------:R-:W-:Y:S01]  /*5320*/  UMOV UR59, 0x40000040 ;  /* 0x40000040003b7882 */ /* 0x000fe20000000000 */
[----:B------:R-:W-:Y:S01]  /*5330*/  UMOV UR56, UR4 ;  /* 0x0000000400387c82 */ /* 0x000fe20008000000 */
[----:B------:R-:W-:Y:S01]  /*5340*/  UMOV UR57, UR5 ;  /* 0x0000000500397c82 */ /* 0x000fe20008000000 */
[----:B------:R-:W-:Y:S02]  /*5350*/  WARPGROUP.DEPBAR.LE gsb0, 0x0 ;  /* 0x00008000000079c5 */ /* 0x000fe40000010000 */
[----:B------:R-:W-:-:S06]  /*5360*/  WARPGROUP.ARRIVE ;  /* 0x00000000000079c5 */ /* 0x000fcc0000000000 */
[----:B------:R-:W-:Y:S01]  /*5370*/  HGMMA.64x64x16.F32 R152, gdesc[UR56], R152, gsb0 ;  /* 0x00e00000389879f0 */ /* 0x000fe20008000898 */
[----:B------:R-:W-:Y:S01]  /*5380*/  R2UR UR56, R8 ;  /* 0x00000000083872ca */ /* 0x000fe200000e0000 */
[----:B------:R-:W-:Y:S01]  /*5390*/  UIADD3 UR58, UR6, 0x606, URZ ;  /* 0x00000606063a7890 */ /* 0x000fe2000fffe03f */
[----:B------:R-:W-:Y:S01]  /*53a0*/  R2UR UR57, R9 ;  /* 0x00000000093972ca */ /* 0x000fe200000e0000 */
[----:B------:R-:W-:Y:S01]  /*53b0*/  UMOV UR59, 0x40000040 ;  /* 0x40000040003b7882 */ /* 0x000fe20000000000 */
        /* <DEDUP_REMOVED lines=31> */
[----:B------:R-:W-:Y:S05]  /*55b0*/  @!P0 BRA `(.L_x_923) ;  /* 0x0000000000048947 */ /* 0x000fea0003800000 */
[----:B------:R-:W-:Y:S01]  /*55c0*/  BPT.TRAP 0x1 ;  /* 0x000000040000795c */ /* 0x000fe20000300000 */
.L_x_923:
[----:B------:R-:W-:Y:S01]  /*55d0*/  ULEA UR10, UR36, UR38, 0x3 ;  /* 0x00000026240a7291 */ /* 0x000fe2000f8e183f */
[----:B------:R-:W-:-:S05]  /*55e0*/  IMAD.U32 R0, RZ, RZ, UR46 ;  /* 0x0000002eff007e24 */ /* 0x000fca000f8e00ff */
[----:B------:R-:W-:-:S04]  /*55f0*/  SHF.L.U32 R0, R0, 0x1f, RZ ;  /* 0x0000001f00007819 */ /* 0x000fc800000006ff */
[----:B------:R1:W2:Y:S01]  /*5600*/  SYNCS.PHASECHK.TRANS64.TRYWAIT P2, [UR10+0x30850], R0 ;  /* 0x03085000ff0075a7 */ /* 0x0002a2000804014a */
[----:B------:R-:W-:Y:S05]  /*5610*/  @!P0 BRA `(.L_x_924) ;  /* 0x0000000000048947 */ /* 0x000fea0003800000 */
[----:B------:R-:W-:Y:S01]  /*5620*/  BPT.TRAP 0x1 ;  /* 0x000000040000795c */ /* 0x000fe20000300000 */
.L_x_924:
[----:B--2---:R-:W-:Y:S05]  /*5630*/  @P2 BRA `(.L_x_925) ;  /* 0x0000000000082947 */ /* 0x004fea0003800000 */
[----:B------:R-:W2:Y:S02]  /*5640*/  SYNCS.PHASECHK.TRANS64.TRYWAIT P2, [UR10+0x30850], R0 ;  /* 0x03085000ff0075a7 */ /* 0x000ea4000804014a */
[----:B--2---:R-:W-:Y:S05]  /*5650*/  @!P2 BRA `(.L_x_926) ;  /* 0x000000d00098a947 */ /* 0x004fea0003800000 */
.L_x_925:
[----:B------:R-:W-:Y:S01]  /*5660*/  UIADD3 UR6, UR38, 0x400, URZ ;  /* 0x0000040026067890 */ /* 0x000fe2000fffe03f */
[----:B------:R-:W-:Y:S01]  /*5670*/  WARPGROUP.ARRIVE ;  /* 0x00000000000079c5 */ /* 0x000fe20000000000 */
[----:B------:R-:W-:Y:S01]  /*5680*/  UMOV UR15, 0x40000040 ;  /* 0x40000040000f7882 */ /* 0x000fe20000000000 */
[----:B------:R-:W-:Y:S01]  /*5690*/  ULDC UR11, c[0x0][0x9d8] ;  /* 0x00027600000b7ab9 */ /* 0x000fe20000000800 */
[----:B------:R-:W-:Y:S01]  /*56a0*/  USHF.R.U32.HI UR6, URZ, 0x4, UR6 ;  /* 0x000000043f067899 */ /* 0x000fe20008011606 */
[----:B-12---:R-:W-:Y:S01]  /*56b0*/  FMUL.FTZ R0, R154, UR11 ;  /* 0x0000000b9a007c20 */ /* 0x006fe20008410000 */
[----:B------:R-:W-:Y:S01]  /*56c0*/  FMUL.FTZ R2, R155, UR11 ;  /* 0x0000000b9b027c20 */ /* 0x000fe20008410000 */
[----:B------:R-:W-:Y:S01]  /*56d0*/  FMUL.FTZ R154, R158, UR11 ;  /* 0x0000000b9e9a7c20 */ /* 0x000fe20008410000 */
[----:B------:R-:W-:Y:S01]  /*56e0*/  ULOP3.LUT UR6, UR6, 0x3fff, URZ, 0xc0, !UPT ;  /* 0x00003fff06067892 */ /* 0x000fe2000f8ec03f */
[----:B------:R-:W-:Y:S01]  /*56f0*/  FMUL.FTZ R155, R159, UR11 ;  /* 0x0000000b9f9b7c20 */ /* 0x000fe20008410000 */
[----:B------:R-:W-:Y:S01]  /*5700*/  FMUL.FTZ R158, R166, UR11 ;  /* 0x0000000ba69e7c20 */ /* 0x000fe20008410000 */
[----:B------:R-:W-:Y:S01]  /*5710*/  FMUL.FTZ R159, R167, UR11 ;  /* 0x0000000ba79f7c20 */ /* 0x000fe20008410000 */
[----:B------:R-:W-:Y:S01]  /*5720*/  ULOP3.LUT UR6, UR6, 0x2000000, URZ, 0xfc, !UPT ;  /* 0x0200000006067892 */ /* 0x000fe2000f8efc3f */
[----:B------:R-:W-:Y:S01]  /*5730*/  FMUL.FTZ R176, R176, UR11 ;  /* 0x0000000bb0b07c20 */ /* 0x000fe20008410000 */
[----:B------:R-:W-:Y:S01]  /*5740*/  FMUL.FTZ R177, R177, UR11 ;  /* 0x0000000bb1b17c20 */ /* 0x000fe20008410000 */
[----:B------:R-:W-:Y:S01]  /*5750*/  FMUL.FTZ R166, R182, UR11 ;  /* 0x0000000bb6a67c20 */ /* 0x000fe20008410000 */
[----:B------:R-:W-:Y:S01]  /*5760*/  ULEA UR6, UR36, UR6, 0xb ;  /* 0x0000000624067291 */ /* 0x000fe2000f8e583f */
[----:B------:R-:W-:Y:S01]  /*5770*/  FMUL.FTZ R167, R183, UR11 ;  /* 0x0000000bb7a77c20 */ /* 0x000fe20008410000 */
[----:B------:R-:W-:Y:S01]  /*5780*/  PLOP3.LUT P2, PT, PT, PT, UP0, 0x40, 0x0 ;  /* 0x000000000000781c */ /* 0x000fe20003f4e808 */
[----:B------:R-:W1:Y:S04]  /*5790*/  MUFU.TANH R0, R0 ;  /* 0x0000000000007308 */ /* 0x000e680000002400 */
[----:B------:R-:W-:-:S02]  /*57a0*/  UMOV UR14, UR6 ;  /* 0x00000006000e7c82 */ /* 0x000fc40008000000 */
[----:B------:R-:W-:Y:S01]  /*57b0*/  HGMMA.64x256x16.F32 R24, R196, gdesc[UR12].tnspB, R24, gsb0 ;  /* 0x43e0000cc4187df0 */ /* 0x000fe20008000818 */
[----:B------:R-:W-:Y:S01]  /*57c0*/  UIADD3 UR14, UR6, 0x80, URZ ;  /* 0x00000080060e7890 */ /* 0x000fe2000fffe03f */
[----:B------:R-:W2:Y:S01]  /*57d0*/  MUFU.TANH R2, R2 ;  /* 0x0000000200027308 */ /* 0x000ea20000002400 */
[----:B------:R-:W-:-:S07]  /*57e0*/  UMOV UR15, 0x40000040 ;  /* 0x40000040000f7882 */ /* 0x000fce0000000000 */
[----:B------:R-:W3:Y:S08]  /*57f0*/  MUFU.TANH R154, R154 ;  /* 0x0000009a009a7308 */ /* 0x000ef00000002400 */
[----:B------:R-:W4:Y:S08]  /*5800*/  MUFU.TANH R155, R155 ;  /* 0x0000009b009b7308 */ /* 0x000f300000002400 */
[----:B------:R-:W1:Y:S08]  /*5810*/  MUFU.TANH R158, R158 ;  /* 0x0000009e009e7308 */ /* 0x000e700000002400 */
[----:B------:R-:W1:Y:S08]  /*5820*/  MUFU.TANH R159, R159 ;  /* 0x0000009f009f7308 */ /* 0x000e700000002400 */
[----:B------:R-:W1:Y:S08]  /*5830*/  MUFU.TANH R176, R176 ;  /* 0x000000b000b07308 */ /* 0x000e700000002400 */
[----:B------:R-:W1:Y:S08]  /*5840*/  MUFU.TANH R177, R177 ;  /* 0x000000b100b17308 */ /* 0x000e700000002400 */
[----:B------:R-:W1:Y:S08]  /*5850*/  MUFU.TANH R166, R166 ;  /* 0x000000a600a67308 */ /* 0x000e700000002400 */
[----:B------:R-:W1:Y:S01]  /*5860*/  MUFU.TANH R167, R167 ;  /* 0x000000a700a77308 */ /* 0x000e620000002400 */
[----:B------:R-:W-:-:S02]  /*5870*/  WARPGROUP.DEPBAR.LE gsb0, 0x0 ;  /* 0x00008000000079c5 */ /* 0x000fc40000010000 */
[----:B------:R-:W-:-:S06]  /*5880*/  WARPGROUP.ARRIVE ;  /* 0x00000000000079c5 */ /* 0x000fcc0000000000 */
[----:B------:R-:W-:Y:S01]  /*5890*/  HGMMA.64x256x16.F32 R24, R192, gdesc[UR12].tnspB, R24, gsb0 ;  /* 0x43e0000cc0187df0 */ /* 0x000fe20008000818 */
[----:B------:R-:W-:Y:S01]  /*58a0*/  UIADD3 UR14, UR6, 0x100, URZ ;  /* 0x00000100060e7890 */ /* 0x000fe2000fffe03f */
[----:B------:R-:W-:Y:S01]  /*58b0*/  UMOV UR15, 0x40000040 ;  /* 0x40000040000f7882 */ /* 0x000fe20000000000 */
[----:B------:R-:W-:Y:S02]  /*58c0*/  WARPGROUP.DEPBAR.LE gsb0, 0x0 ;  /* 0x00008000000079c5 */ /* 0x000fe40000010000 */
[----:B------:R-:W-:Y:S01]  /*58d0*/  WARPGROUP.ARRIVE ;  /* 0x00000000000079c5 */ /* 0x000fe20000000000 */
[----:B------:R-:W-:Y:S01]  /*58e0*/  FMUL.FTZ R192, R168, UR11 ;  /* 0x0000000ba8c07c20 */ /* 0x000fe20008410000 */
[----:B------:R-:W-:Y:S01]  /*58f0*/  FMUL.FTZ R193, R169, UR11 ;  /* 0x0000000ba9c17c20 */ /* 0x000fe20008410000 */
[----:B------:R-:W5:Y:S01]  /*5900*/  LDC R168, c[0x0][0x2e0] ;  /* 0x0000b800ffa87b82 */ /* 0x000f620000000800 */
[----:B------:R-:W-:Y:S01]  /*5910*/  FMUL.FTZ R194, R172, UR11 ;  /* 0x0000000bacc27c20 */ /* 0x000fe20008410000 */
[----:B------:R-:W-:-:S15]  /*5920*/  FMUL.FTZ R195, R173, UR11 ;  /* 0x0000000badc37c20 */ /* 0x000fde0008410000 */
[----:B------:R-:W-:-:S03]  /*5930*/  NOP ;  /* 0x0000000000007918 */ /* 0x000fc60000000000 */
[----:B------:R-:W-:Y:S01]  /*5940*/  HGMMA.64x256x16.F32 R24, R188, gdesc[UR12].tnspB, R24, gsb0 ;  /* 0x43e0000cbc187df0 */ /* 0x000fe20008000818 */
[----:B------:R-:W-:Y:S01]  /*5950*/  UIADD3 UR14, UR6, 0x180, URZ ;  /* 0x00000180060e7890 */ /* 0x000fe2000fffe03f */
[----:B------:R-:W1:Y:S01]  /*5960*/  MUFU.TANH R192, R192 ;  /* 0x000000c000c07308 */ /* 0x000e620000002400 */
[----:B------:R-:W-:Y:S01]  /*5970*/  UMOV UR15, 0x40000040 ;  /* 0x40000040000f7882 */ /* 0x000fe20000000000 */
[----:B------:R-:W-:-:S06]  /*5980*/  ULDC UR6, c[0x0][0x288] ;  /* 0x0000a20000067ab9 */ /* 0x000fcc0000000800 */
[----:B------:R-:W1:Y:S08]  /*5990*/  MUFU.TANH R193, R193 ;  /* 0x000000c100c17308 */ /* 0x000e700000002400 */
[----:B------:R-:W1:Y:S08]  /*59a0*/  MUFU.TANH R194, R194 ;  /* 0x000000c200c27308 */ /* 0x000e700000002400 */
[----:B------:R-:W1:Y:S01]  /*59b0*/  MUFU.TANH R195, R195 ;  /* 0x000000c300c37308 */ /* 0x000e620000002400 */
[----:B------:R-:W-:-:S02]  /*59c0*/  WARPGROUP.DEPBAR.LE gsb0, 0x0 ;  /* 0x00008000000079c5 */ /* 0x000fc40000010000 */
[----:B------:R-:W-:Y:S01]  /*59d0*/  WARPGROUP.ARRIVE ;  /* 0x00000000000079c5 */ /* 0x000fe20000000000 */
[----:B------:R-:W-:Y:S01]  /*59e0*/  FMUL.FTZ R189, R153, UR11 ;  /* 0x0000000b99bd7c20 */ /* 0x000fe20008410000 */
[----:B------:R-:W-:Y:S01]  /*59f0*/  FMUL.FTZ R190, R156, UR11 ;  /* 0x0000000b9cbe7c20 */ /* 0x000fe20008410000 */
[----:B------:R-:W-:Y:S01]  /*5a00*/  FMUL.FTZ R191, R165, UR11 ;  /* 0x0000000ba5bf7c20 */ /* 0x000fe20008410000 */
[----:B------:R-:W-:Y:S01]  /*5a10*/  FMUL.FTZ R156, R162, UR11 ;  /* 0x0000000ba29c7c20 */ /* 0x000fe20008410000 */
[----:B------:R-:W-:Y:S01]  /*5a20*/  FMUL.FTZ R165, R179, UR11 ;  /* 0x0000000bb3a57c20 */ /* 0x000fe20008410000 */
[----:B------:R-:W-:Y:S01]  /*5a30*/  HGMMA.64x256x16.F32 R24, R184, gdesc[UR12].tnspB, R24, gsb0 ;  /* 0x43e0000cb8187df0 */ /* 0x000fe20008000818 */
[----:B------:R-:W-:Y:S01]  /*5a40*/  FMUL.FTZ R188, R152, UR11 ;  /* 0x0000000b98bc7c20 */ /* 0x000fe20008410000 */
[----:B------:R-:W-:Y:S01]  /*5a50*/  FMUL.FTZ R162, R175, UR11 ;  /* 0x0000000bafa27c20 */ /* 0x000fe20008410000 */
[----:B------:R-:W-:Y:S01]  /*5a60*/  FMUL.FTZ R179, R181, UR11 ;  /* 0x0000000bb5b37c20 */ /* 0x000fe20008410000 */
[----:B------:R-:W-:Y:S01]  /*5a70*/  IMAD.U32 R152, RZ, RZ, UR39 ;  /* 0x00000027ff987e24 */ /* 0x000fe2000f8e00ff */
[----:B------:R-:W1:Y:S03]  /*5a80*/  MUFU.TANH R189, R189 ;  /* 0x000000bd00bd7308 */ /* 0x000e660000002400 */
[----:B------:R-:W-:-:S05]  /*5a90*/  @!P1 VIADD R152, R152, 0x30840 ;  /* 0x0003084098989836 */ /* 0x000fca0000000000 */
[----:B------:R-:W1:Y:S01]  /*5aa0*/  MUFU.TANH R188, R188 ;  /* 0x000000bc00bc7308 */ /* 0x000e620000002400 */
[----:B------:R-:W-:-:S07]  /*5ab0*/  @!P1 PRMT R152, RZ, 0x654, R152 ;  /* 0x00000654ff989816 */ /* 0x000fce0000000098 */
[----:B------:R-:W1:Y:S08]  /*5ac0*/  MUFU.TANH R190, R190 ;  /* 0x000000be00be7308 */ /* 0x000e700000002400 */
[----:B------:R-:W1:Y:S08]  /*5ad0*/  MUFU.TANH R156, R156 ;  /* 0x0000009c009c7308 */ /* 0x000e700000002400 */
[----:B------:R-:W1:Y:S08]  /*5ae0*/  MUFU.TANH R191, R191 ;  /* 0x000000bf00bf7308 */ /* 0x000e700000002400 */
[----:B------:R-:W1:Y:S08]  /*5af0*/  MUFU.TANH R162, R162 ;  /* 0x000000a200a27308 */ /* 0x000e700000002400 */
[----:B------:R-:W1:Y:S08]  /*5b00*/  MUFU.TANH R165, R165 ;  /* 0x000000a500a57308 */ /* 0x000e700000002400 */
[----:B------:R-:W1:Y:S01]  /*5b10*/  MUFU.TANH R179, R179 ;  /* 0x000000b300b37308 */ /* 0x000e620000002400 */
[----:B------:R-:W-:-:S02]  /*5b20*/  WARPGROUP.DEPBAR.LE gsb0, 0x0 ;  /* 0x00008000000079c5 */ /* 0x000fc40000010000 */
[----:B------:R-:W-:Y:S01]  /*5b30*/  FMUL.FTZ R187, R164, UR11 ;  /* 0x0000000ba4bb7c20 */ /* 0x000fe20008410000 */
[----:B------:R-:W-:Y:S01]  /*5b40*/  FMUL.FTZ R164, R178, UR11 ;  /* 0x0000000bb2a47c20 */ /* 0x000fe20008410000 */
[----:B------:R-:W-:Y:S01]  /*5b50*/  FMUL.FTZ R178, R180, UR11 ;  /* 0x0000000bb4b27c20 */ /* 0x000fe20008410000 */
[----:B------:R-:W-:Y:S01]  /*5b60*/  SHF.L.U32 R180, R23, 0x6, RZ ;  /* 0x0000000617b47819 */ /* 0x000fe200000006ff */
[----:B------:R-:W-:Y:S01]  /*5b70*/  FMUL.FTZ R184, R157, UR11 ;  /* 0x0000000b9db87c20 */ /* 0x000fe20008410000 */
[----:B------:R-:W-:Y:S01]  /*5b80*/  FMUL.FTZ R185, R160, UR11 ;  /* 0x0000000ba0b97c20 */ /* 0x000fe20008410000 */
[----:B------:R-:W-:Y:S01]  /*5b90*/  FMUL.FTZ R186, R161, UR11 ;  /* 0x0000000ba1ba7c20 */ /* 0x000fe20008410000 */
[----:B------:R-:W-:Y:S01]  /*5ba0*/  IADD3 R153, -R180, 0x1, RZ ;  /* 0x00000001b4997810 */ /* 0x000fe20007ffe1ff */
[----:B------:R-:W-:Y:S01]  /*5bb0*/  FMUL.FTZ R157, R163, UR11 ;  /* 0x0000000ba39d7c20 */ /* 0x000fe20008410000 */
[----:B------:R-:W-:Y:S01]  /*5bc0*/  FMUL.FTZ R160, R170, UR11 ;  /* 0x0000000baaa07c20 */ /* 0x000fe20008410000 */
[----:B------:R-:W-:Y:S01]  /*5bd0*/  FMUL.FTZ R161, R171, UR11 ;  /* 0x0000000baba17c20 */ /* 0x000fe20008410000 */
[----:B------:R-:W-:Y:S01]  /*5be0*/  FMUL.FTZ R163, R174, UR11 ;  /* 0x0000000baea37c20 */ /* 0x000fe20008410000 */
[----:B-----5:R-:W-:Y:S01]  /*5bf0*/  IMAD R153, R168, UR47, R153 ;  /* 0x0000002fa8997c24 */ /* 0x020fe2000f8e0299 */
[----:B------:R-:W1:Y:S01]  /*5c00*/  MUFU.TANH R184, R184 ;  /* 0x000000b800b87308 */ /* 0x000e620000002400 */
[----:B------:R1:W-:Y:S02]  /*5c10*/  @!P1 SYNCS.ARRIVE.TRANS64.RED.A1T0 RZ, [R152+URZ], RZ ;  /* 0x000000ff98ff99a7 */ /* 0x0003e4000810043f */
[----:B------:R-:W-:Y:S01]  /*5c20*/  VIADD R153, R153, -UR6 ;  /* 0x8000000699997c36 */ /* 0x000fe20008000000 */
[----:B------:R-:W-:-:S03]  /*5c30*/  ULDC UR6, c[0x0][0x9e0] ;  /* 0x0002780000067ab9 */ /* 0x000fc60000000800 */
[----:B------:R-:W-:Y:S01]  /*5c40*/  IMAD R153, R22, -0x2, R153 ;  /* 0xfffffffe16997824 */ /* 0x000fe200078e0299 */
[----:B------:R-:W1:Y:S03]  /*5c50*/  MUFU.TANH R185, R185 ;  /* 0x000000b900b97308 */ /* 0x000e660000002400 */
[C---:B------:R-:W-:Y:S01]  /*5c60*/  VIADD R197, R153.reuse, UR45 ;  /* 0x0000002d99c57c36 */ /* 0x040fe20008000000 */
[----:B------:R-:W-:Y:S01]  /*5c70*/  IADD3 R196, R153, UR6, RZ ;  /* 0x0000000699c47c10 */ /* 0x000fe2000fffe0ff */
[----:B------:R-:W-:-:S03]  /*5c80*/  ULDC UR6, c[0x0][0x9e4] ;  /* 0x0002790000067ab9 */ /* 0x000fc60000000800 */
[----:B------:R-:W1:Y:S01]  /*5c90*/  MUFU.TANH R186, R186 ;  /* 0x000000ba00ba7308 */ /* 0x000e620000002400 */
[C---:B------:R-:W-:Y:S01]  /*5ca0*/  IMAD.IADD R182, R5.reuse, 0x1, R196 ;  /* 0x0000000105b67824 */ /* 0x040fe200078e02c4 */
[----:B------:R-:W-:-:S06]  /*5cb0*/  IADD3 R183, R5, R197, RZ ;  /* 0x000000c505b77210 */ /* 0x000fcc0007ffe0ff */
[----:B------:R-:W1:Y:S08]  /*5cc0*/  MUFU.TANH R157, R157 ;  /* 0x0000009d009d7308 */ /* 0x000e700000002400 */
[----:B------:R-:W1:Y:S08]  /*5cd0*/  MUFU.TANH R187, R187 ;  /* 0x000000bb00bb7308 */ /* 0x000e700000002400 */
[----:B------:R-:W1:Y:S08]  /*5ce0*/  MUFU.TANH R160, R160 ;  /* 0x000000a000a07308 */ /* 0x000e700000002400 */
[----:B------:R-:W1:Y:S08]  /*5cf0*/  MUFU.TANH R161, R161 ;  /* 0x000000a100a17308 */ /* 0x000e700000002400 */
[----:B------:R-:W1:Y:S08]  /*5d00*/  MUFU.TANH R163, R163 ;  /* 0x000000a300a37308 */ /* 0x000e700000002400 */
[----:B------:R-:W1:Y:S08]  /*5d10*/  MUFU.TANH R164, R164 ;  /* 0x000000a400a47308 */ /* 0x000e700000002400 */
[----:B------:R-:W1:Y:S01]  /*5d20*/  MUFU.TANH R178, R178 ;  /* 0x000000b200b27308 */ /* 0x000e620000002400 */
[----:B--234-:R-:W-:Y:S05]  /*5d30*/  @P2 BRA `(.L_x_927) ;  /* 0x00000000005c2947 */ /* 0x01cfea0003800000 */
[----:B------:R-:W-:Y:S01]  /*5d40*/  ISETP.GT.AND P2, PT, R214, -0x1, PT ;  /* 0xffffffffd600780c */ /* 0x000fe20003f44270 */
[----:B------:R-:W-:-:S12]  /*5d50*/  BSSY B0, `(.L_x_928) ;  /* 0x0000011000007945 */ /* 0x000fd80003800000 */
[----:B------:R-:W-:Y:S05]  /*5d60*/  @P2 BRA `(.L_x_929) ;  /* 0x0000000000202947 */ /* 0x000fea0003800000 */
[----:B------:R-:W-:Y:S01]  /*5d70*/  IMAD.U32 R168, RZ, RZ, UR6 ;  /* 0x00000006ffa87e24 */ /* 0x000fe2000f8e00ff */
[----:B------:R-:W-:-:S04]  /*5d80*/  LOP3.LUT R169, RZ, R214, RZ, 0x33, !PT ;  /* 0x000000d6ffa97212 */ /* 0x000fc800078e33ff */
[----:B------:R-:W-:-:S13]  /*5d90*/  ISETP.NE.AND P2, PT, R168, 0x1, PT ;  /* 0x00000001a800780c */ /* 0x000fda0003f45270 */
[----:B-1----:R-:W1:Y:S02]  /*5da0*/  @P2 LDC.64 R152, c[0x0][0x9e8] ;  /* 0x00027a00ff982b82 */ /* 0x002e640000000a00 */
[----:B-1----:R-:W-:-:S05]  /*5db0*/  @P2 IMAD.HI.U32 R152, R169, R152, RZ ;  /* 0x00000098a9982227 */ /* 0x002fca00078e00ff */
[----:B------:R-:W-:-:S04]  /*5dc0*/  @P2 SHF.R.U32.HI R169, RZ, R153, R152 ;  /* 0x00000099ffa92219 */ /* 0x000fc80000011698 */
[----:B------:R-:W-:Y:S01]  /*5dd0*/  LOP3.LUT R169, RZ, R169, RZ, 0x33, !PT ;  /* 0x000000a9ffa97212 */ /* 0x000fe200078e33ff */
[----:B------:R-:W-:Y:S06]  /*5de0*/  BRA `(.L_x_930) ;  /* 0x00000000001c7947 */ /* 0x000fec0003800000 */
.L_x_929:
[----:B------:R-:W-:-:S05]  /*5df0*/  IMAD.U32 R168, RZ, RZ, UR6 ;  /* 0x00000006ffa87e24 */ /* 0x000fca000f8e00ff */
[----:B------:R-:W-:-:S13]  /*5e00*/  ISETP.NE.AND P2, PT, R168, 0x1, PT ;  /* 0x00000001a800780c */ /* 0x000fda0003f45270 */
[----:B-1----:R-:W1:Y:S01]  /*5e10*/  @P2 LDC.64 R152, c[0x0][0x9e8] ;  /* 0x00027a00ff982b82 */ /* 0x002e620000000a00 */
[----:B------:R-:W-:-:S05]  /*5e20*/  @P2 IADD3 R169, R5, R21, RZ ;  /* 0x0000001505a92210 */ /* 0x000fca0007ffe0ff */
[----:B-1----:R-:W-:-:S04]  /*5e30*/  @P2 IMAD.HI.U32 R152, R169, R152, RZ ;  /* 0x00000098a9982227 */ /* 0x002fc800078e00ff */
[----:B------:R-:W-:Y:S01]  /*5e40*/  IMAD.MOV.U32 R169, RZ, RZ, R214 ;  /* 0x000000ffffa97224 */ /* 0x000fe200078e00d6 */
[----:B------:R-:W-:-:S07]  /*5e50*/  @P2 SHF.R.U32.HI R169, RZ, R153, R152 ;  /* 0x00000099ffa92219 */ /* 0x000fce0000011698 */
.L_x_930:
[----:B------:R-:W-:Y:S05]  /*5e60*/  BSYNC B0 ;  /* 0x0000000000007941 */ /* 0x000fea0003800000 */
.L_x_928:
[----:B------:R-:W-:-:S04]  /*5e70*/  IMAD R153, R169, R168, -R180 ;  /* 0x000000a8a9997224 */ /* 0x000fc800078e0ab4 */
[----:B------:R-:W-:-:S05]  /*5e80*/  IMAD R153, R22, -0x2, R153 ;  /* 0xfffffffe16997824 */ /* 0x000fca00078e0299 */
[----:B------:R-:W-:Y:S02]  /*5e90*/  VIADDMNMX R182, R153, R168, R182, PT ;  /* 0x000000a899b67246 */ /* 0x000fe400038001b6 */
[----:B------:R-:W-:-:S07]  /*5ea0*/  VIMNMX R183, R183, R153, !PT ;  /* 0x00000099b7b77248 */ /* 0x000fce0007fe0100 */
.L_x_927:
[----:B------:R-:W-:-:S04]  /*5eb0*/  ISETP.GT.AND P2, PT, R23, -0x1, PT ;  /* 0xffffffff1700780c */ /* 0x000fc80003f44270 */
[C---:B------:R-:W-:Y:S02]  /*5ec0*/  ISETP.GT.AND P5, PT, R183.reuse, RZ, P2 ;  /* 0x000000ffb700720c */ /* 0x040fe400017a4270 */
[C---:B------:R-:W-:Y:S02]  /*5ed0*/  ISETP.GT.AND P4, PT, R183.reuse, 0x1, P2 ;  /* 0x00000001b700780c */ /* 0x040fe40001784270 */
[----:B------:R-:W-:Y:S02]  /*5ee0*/  ISETP.LT.OR P5, PT, R182, 0x1, P5 ;  /* 0x00000001b600780c */ /* 0x000fe40002fa1670 */
[C---:B------:R-:W-:Y:S02]  /*5ef0*/  ISETP.GT.AND P6, PT, R183.reuse, 0x8, P2 ;  /* 0x00000008b700780c */ /* 0x040fe400017c4270 */
[----:B-1----:R-:W-:Y:S02]  /*5f00*/  FSEL R181, R188, -INF , !P5 ;  /* 0xff800000bcb57808 */ /* 0x002fe40006800000 */
[----:B------:R-:W-:-:S02]  /*5f10*/  ISETP.GT.AND P5, PT, R183, 0x10, P2 ;  /* 0x00000010b700780c */ /* 0x000fc400017a4270 */
[----:B------:R-:W-:Y:S02]  /*5f20*/  ISETP.GT.AND P3, PT, R183, 0x9, P2 ;  /* 0x00000009b700780c */ /* 0x000fe40001764270 */
[C---:B------:R-:W-:Y:S02]  /*5f30*/  ISETP.LT.OR P5, PT, R182.reuse, 0x11, P5 ;  /* 0x00000011b600780c */ /* 0x040fe40002fa1670 */
[C---:B------:R-:W-:Y:S02]  /*5f40*/  ISETP.LT.OR P4, PT, R182.reuse, 0x2, P4 ;  /* 0x00000002b600780c */ /* 0x040fe40002781670 */
[----:B------:R-:W-:Y:S02]  /*5f50*/  FSEL R168, R185, -INF , !P5 ;  /* 0xff800000b9a87808 */ /* 0x000fe40006800000 */
[----:B------:R-:W-:Y:S02]  /*5f60*/  ISETP.GT.AND P5, PT, R183, 0x20, P2 ;  /* 0x00000020b700780c */ /* 0x000fe400017a4270 */
[----:B------:R-:W-:-:S02]  /*5f70*/  ISETP.LT.OR P6, PT, R182, 0x9, P6 ;  /* 0x00000009b600780c */ /* 0x000fc400037c1670 */
[C---:B------:R-:W-:Y:S02]  /*5f80*/  ISETP.LT.OR P3, PT, R182.reuse, 0xa, P3 ;  /* 0x0000000ab600780c */ /* 0x040fe40001f61670 */
[----:B------:R-:W-:Y:S02]  /*5f90*/  ISETP.LT.OR P5, PT, R182, 0x21, P5 ;  /* 0x00000021b600780c */ /* 0x000fe40002fa1670 */
[----:B------:R-:W-:Y:S02]  /*5fa0*/  FSEL R189, R189, -INF , !P4 ;  /* 0xff800000bdbd7808 */ /* 0x000fe40006000000 */
[----:B------:R-:W-:Y:S02]  /*5fb0*/  FSEL R190, R190, -INF , !P6 ;  /* 0xff800000bebe7808 */ /* 0x000fe40007000000 */
[----:B------:R-:W-:Y:S02]  /*5fc0*/  FSEL R184, R184, -INF , !P3 ;  /* 0xff800000b8b87808 */ /* 0x000fe40005800000 */
[----:B------:R-:W-:-:S02]  /*5fd0*/  ISETP.GT.AND P4, PT, R183, 0x11, P2 ;  /* 0x00000011b700780c */ /* 0x000fc40001784270 */
[C---:B------:R-:W-:Y:S02]  /*5fe0*/  ISETP.GT.AND P6, PT, R183.reuse, 0x18, P2 ;  /* 0x00000018b700780c */ /* 0x040fe400017c4270 */
[C---:B------:R-:W-:Y:S02]  /*5ff0*/  ISETP.GT.AND P3, PT, R183.reuse, 0x19, P2 ;  /* 0x00000019b700780c */ /* 0x040fe40001764270 */
[----:B------:R-:W-:Y:S02]  /*6000*/  FSEL R172, R192, -INF , !P5 ;  /* 0xff800000c0ac7808 */ /* 0x000fe40006800000 */
[----:B------:R-:W-:Y:S02]  /*6010*/  ISETP.GT.AND P5, PT, R183, 0x30, P2 ;  /* 0x00000030b700780c */ /* 0x000fe400017a4270 */
[C---:B------:R-:W-:Y:S02]  /*6020*/  ISETP.LT.OR P4, PT, R182.reuse, 0x12, P4 ;  /* 0x00000012b600780c */ /* 0x040fe40002781670 */
        /* <DEDUP_REMOVED lines=8> */
[----:B------:R-:W-:Y:S02]  /*60b0*/  ISETP.GT.AND P3, PT, R183, 0x29, P2 ;  /* 0x00000029b700780c */ /* 0x000fe40001764270 */
[----:B------:R-:W-:Y:S02]  /*60c0*/  FSEL R176, R176, -INF , !P5 ;  /* 0xff800000b0b07808 */ /* 0x000fe40006800000 */
[----:B------:R-:W-:Y:S02]  /*60d0*/  PLOP3.LUT P5, PT, PT, PT, UP0, 0x40, 0x0 ;  /* 0x000000000000781c */ /* 0x000fe40003fae808 */
[C---:B------:R-:W-:Y:S02]  /*60e0*/  ISETP.LT.OR P4, PT, R182.reuse, 0x22, P4 ;  /* 0x00000022b600780c */ /* 0x040fe40002781670 */
[----:B------:R-:W-:-:S02]  /*60f0*/  ISETP.LT.OR P6, PT, R182, 0x29, P6 ;  /* 0x00000029b600780c */ /* 0x000fc400037c1670 */
[----:B------:R-:W-:Y:S02]  /*6100*/  ISETP.LT.OR P3, PT, R182, 0x2a, P3 ;  /* 0x0000002ab600780c */ /* 0x000fe40001f61670 */
[----:B------:R-:W-:Y:S02]  /*6110*/  FSEL R173, R193, -INF , !P4 ;  /* 0xff800000c1ad7808 */ /* 0x000fe40006000000 */
[----:B------:R-:W-:Y:S02]  /*6120*/  FSEL R174, R194, -INF , !P6 ;  /* 0xff800000c2ae7808 */ /* 0x000fe40007000000 */
[----:B------:R-:W-:Y:S02]  /*6130*/  FSEL R175, R195, -INF , !P3 ;  /* 0xff800000c3af7808 */ /* 0x000fe40005800000 */
[C---:B------:R-:W-:Y:S02]  /*6140*/  ISETP.GT.AND P4, PT, R183.reuse, 0x31, P2 ;  /* 0x00000031b700780c */ /* 0x040fe40001784270 */
[----:B------:R-:W-:-:S02]  /*6150*/  ISETP.GT.AND P6, PT, R183, 0x38, P2 ;  /* 0x00000038b700780c */ /* 0x000fc400017c4270 */
[----:B------:R-:W-:Y:S02]  /*6160*/  ISETP.GT.AND P3, PT, R183, 0x39, P2 ;  /* 0x00000039b700780c */ /* 0x000fe40001764270 */
[C---:B------:R-:W-:Y:S02]  /*6170*/  ISETP.LT.OR P4, PT, R182.reuse, 0x32, P4 ;  /* 0x00000032b600780c */ /* 0x040fe40002781670 */
[C---:B------:R-:W-:Y:S02]  /*6180*/  ISETP.LT.OR P6, PT, R182.reuse, 0x39, P6 ;  /* 0x00000039b600780c */ /* 0x040fe400037c1670 */
[----:B------:R-:W-:Y:S01]  /*6190*/  ISETP.LT.OR P3, PT, R182, 0x3a, P3 ;  /* 0x0000003ab600780c */ /* 0x000fe20001f61670 */
[C---:B------:R-:W-:Y:S01]  /*61a0*/  IMAD.IADD R182, R6.reuse, 0x1, R196 ;  /* 0x0000000106b67824 */ /* 0x040fe200078e02c4 */
[----:B------:R-:W-:Y:S02]  /*61b0*/  IADD3 R183, R6, R197, RZ ;  /* 0x000000c506b77210 */ /* 0x000fe40007ffe0ff */
[----:B------:R-:W-:-:S02]  /*61c0*/  FSEL R177, R177, -INF , !P4 ;  /* 0xff800000b1b17808 */ /* 0x000fc40006000000 */
[----:B------:R-:W-:Y:S02]  /*61d0*/  FSEL R178, R178, -INF , !P6 ;  /* 0xff800000b2b27808 */ /* 0x000fe40007000000 */
[----:B------:R-:W-:Y:S01]  /*61e0*/  FSEL R179, R179, -INF , !P3 ;  /* 0xff800000b3b37808 */ /* 0x000fe20005800000 */
[----:B------:R-:W-:Y:S06]  /*61f0*/  @P5 BRA `(.L_x_931) ;  /* 0x0000000000585947 */ /* 0x000fec0003800000 */
[----:B------:R-:W-:Y:S01]  /*6200*/  IMAD.IADD R185, R6, 0x1, R21 ;  /* 0x0000000106b97824 */ /* 0x000fe200078e0215 */
[----:B------:R-:W-:Y:S04]  /*6210*/  BSSY B0, `(.L_x_932) ;  /* 0x0000010000007945 */ /* 0x000fe80003800000 */
[----:B------:R-:W-:-:S13]  /*6220*/  ISETP.GT.AND P3, PT, R185, -0x1, PT ;  /* 0xffffffffb900780c */ /* 0x000fda0003f64270 */
[----:B------:R-:W-:Y:S05]  /*6230*/  @P3 BRA `(.L_x_933) ;  /* 0x0000000000203947 */ /* 0x000fea0003800000 */
[----:B------:R-:W-:Y:S01]  /*6240*/  IMAD.U32 R186, RZ, RZ, UR6 ;  /* 0x00000006ffba7e24 */ /* 0x000fe2000f8e00ff */
[----:B------:R-:W-:-:S04]  /*6250*/  LOP3.LUT R185, RZ, R185, RZ, 0x33, !PT ;  /* 0x000000b9ffb97212 */ /* 0x000fc800078e33ff */
[----:B------:R-:W-:-:S13]  /*6260*/  ISETP.NE.AND P3, PT, R186, 0x1, PT ;  /* 0x00000001ba00780c */ /* 0x000fda0003f65270 */
[----:B------:R-:W1:Y:S02]  /*6270*/  @P3 LDC.64 R152, c[0x0][0x9e8] ;  /* 0x00027a00ff983b82 */ /* 0x000e640000000a00 */
[----:B-1----:R-:W-:-:S05]  /*6280*/  @P3 IMAD.HI.U32 R152, R185, R152, RZ ;  /* 0x00000098b9983227 */ /* 0x002fca00078e00ff */
[----:B------:R-:W-:-:S04]  /*6290*/  @P3 SHF.R.U32.HI R185, RZ, R153, R152 ;  /* 0x00000099ffb93219 */ /* 0x000fc80000011698 */
[----:B------:R-:W-:Y:S01]  /*62a0*/  LOP3.LUT R185, RZ, R185, RZ, 0x33, !PT ;  /* 0x000000b9ffb97212 */ /* 0x000fe200078e33ff */
[----:B------:R-:W-:Y:S06]  /*62b0*/  BRA `(.L_x_934) ;  /* 0x0000000000147947 */ /* 0x000fec0003800000 */
.L_x_933:
[----:B------:R-:W-:-:S04]  /*62c0*/  MOV R186, UR6 ;  /* 0x0000000600ba7c02 */ /* 0x000fc80008000f00 */
[----:B------:R-:W-:-:S13]  /*62d0*/  ISETP.NE.AND P3, PT, R186, 0x1, PT ;  /* 0x00000001ba00780c */ /* 0x000fda0003f65270 */
[----:B------:R-:W1:Y:S02]  /*62e0*/  @P3 LDC.64 R152, c[0x0][0x9e8] ;  /* 0x00027a00ff983b82 */ /* 0x000e640000000a00 */
[----:B-1----:R-:W-:-:S05]  /*62f0*/  @P3 IMAD.HI.U32 R152, R185, R152, RZ ;  /* 0x00000098b9983227 */ /* 0x002fca00078e00ff */
[----:B------:R-:W-:-:S07]  /*6300*/  @P3 SHF.R.U32.HI R185, RZ, R153, R152 ;  /* 0x00000099ffb93219 */ /* 0x000fce0000011698 */
.L_x_934:
[----:B------:R-:W-:Y:S05]  /*6310*/  BSYNC B0 ;  /* 0x0000000000007941 */ /* 0x000fea0003800000 */
.L_x_932:
[----:B------:R-:W-:-:S04]  /*6320*/  IMAD R185, R185, R186, -R180 ;  /* 0x000000bab9b97224 */ /* 0x000fc800078e0ab4 */
[----:B------:R-:W-:-:S05]  /*6330*/  IMAD R185, R22, -0x2, R185 ;  /* 0xfffffffe16b97824 */ /* 0x000fca00078e02b9 */
[----:B------:R-:W-:Y:S02]  /*6340*/  VIADDMNMX R182, R185, R186, R182, PT ;  /* 0x000000bab9b67246 */ /* 0x000fe400038001b6 */
[----:B------:R-:W-:-:S07]  /*6350*/  VIMNMX R183, R183, R185, !PT ;  /* 0x000000b9b7b77248 */ /* 0x000fce0007fe0100 */
.L_x_931:
[----:B------:R-:W-:Y:S01]  /*6360*/  FMNMX.FTZ R152, R181, R4, !PT ;  /* 0x00000004b5987209 */ /* 0x000fe20007810000 */
[----:B------:R-:W-:Y:S01]  /*6370*/  ULDC UR6, c[0x0][0x988] ;  /* 0x0002620000067ab9 */ /* 0x000fe20000000800 */
[----:B------:R-:W-:Y:S01]  /*6380*/  ISETP.GT.AND P4, PT, R183, RZ, P2 ;  /* 0x000000ffb700720c */ /* 0x000fe20001784270 */
[----:B------:R-:W-:Y:S01]  /*6390*/  UMOV UR46, UR40 ;  /* 0x00000028002e7c82 */ /* 0x000fe20008000000 */
[----:B------:R-:W-:Y:S01]  /*63a0*/  FMNMX.FTZ R153, R189, R152, !PT ;  /* 0x00000098bd997209 */ /* 0x000fe20007810000 */
[----:B------:R-:W-:Y:S01]  /*63b0*/  UMOV UR36, UR7 ;  /* 0x0000000700247c82 */ /* 0x000fe20008000000 */
[----:B------:R-:W-:Y:S02]  /*63c0*/  ISETP.GT.AND P3, PT, R183, 0x1, P2 ;  /* 0x00000001b700780c */ /* 0x000fe40001764270 */
[----:B------:R-:W-:Y:S02]  /*63d0*/  FMNMX.FTZ R153, R190, R153, !PT ;  /* 0x00000099be997209 */ /* 0x000fe40007810000 */
[----:B------:R-:W-:-:S02]  /*63e0*/  ISETP.LT.OR P4, PT, R182, 0x1, P4 ;  /* 0x00000001b600780c */ /* 0x000fc40002781670 */
[----:B------:R-:W-:Y:S02]  /*63f0*/  FMNMX.FTZ R153, R184, R153, !PT ;  /* 0x00000099b8997209 */ /* 0x000fe40007810000 */
[----:B------:R-:W-:Y:S02]  /*6400*/  ISETP.GT.AND P5, PT, R183, 0x8, P2 ;  /* 0x00000008b700780c */ /* 0x000fe400017a4270 */
[----:B------:R-:W-:Y:S02]  /*6410*/  FMNMX.FTZ R152, R168, R153, !PT ;  /* 0x00000099a8987209 */ /* 0x000fe40007810000 */
[----:B------:R-:W-:Y:S02]  /*6420*/  ISETP.LT.OR P3, PT, R182, 0x2, P3 ;  /* 0x00000002b600780c */ /* 0x000fe40001f61670 */
[----:B------:R-:W-:Y:S02]  /*6430*/  FMNMX.FTZ R153, R169, R152, !PT ;  /* 0x00000098a9997209 */ /* 0x000fe40007810000 */
[----:B------:R-:W-:-:S02]  /*6440*/  ISETP.GT.AND P6, PT, R183, 0x9, P2 ;  /* 0x00000009b700780c */ /* 0x000fc400017c4270 */
[----:B------:R-:W-:Y:S02]  /*6450*/  FMNMX.FTZ R152, R170, R153, !PT ;  /* 0x00000099aa987209 */ /* 0x000fe40007810000 */
[----:B------:R-:W-:Y:S02]  /*6460*/  ISETP.LT.OR P5, PT, R182, 0x9, P5 ;  /* 0x00000009b600780c */ /* 0x000fe40002fa1670 */
[----:B------:R-:W-:Y:S02]  /*6470*/  FMNMX.FTZ R153, R171, R152, !PT ;  /* 0x00000098ab997209 */ /* 0x000fe40007810000 */
[----:B------:R-:W-:Y:S02]  /*6480*/  FSEL R2, R2, -INF , !P3 ;  /* 0xff80000002027808 */ /* 0x000fe40005800000 */
        /* <DEDUP_REMOVED lines=9> */
[----:B------:R-:W-:Y:S02]  /*6520*/  FSEL R155, R155, -INF , !P6 ;  /* 0xff8000009b9b7808 */ /* 0x000fe40007000000 */
[----:B------:R-:W-:Y:S02]  /*6530*/  FMNMX.FTZ R153, R177, R152, !PT ;  /* 0x00000098b1997209 */ /* 0x000fe40007810000 */
[----:B------:R-:W-:Y:S02]  /*6540*/  ISETP.LT.OR P3, PT, R182, 0x11, P3 ;  /* 0x00000011b600780c */ /* 0x000fe40001f61670 */
[----:B------:R-:W-:Y:S02]  /*6550*/  FMNMX.FTZ R152, R178, R153, !PT ;  /* 0x00000099b2987209 */ /* 0x000fe40007810000 */
[----:B------:R-:W-:-:S02]  /*6560*/  ISETP.GT.AND P6, PT, R183, 0x18, P2 ;  /* 0x00000018b700780c */ /* 0x000fc400017c4270 */
[----:B------:R-:W-:Y:S02]  /*6570*/  FMNMX.FTZ R153, R179, R152, !PT ;  /* 0x00000098b3997209 */ /* 0x000fe40007810000 */
[----:B------:R-:W-:Y:S02]  /*6580*/  ISETP.LT.OR P5, PT, R182, 0x12, P5 ;  /* 0x00000012b600780c */ /* 0x000fe40002fa1670 */
[----:B------:R-:W-:Y:S01]  /*6590*/  FSEL R156, R156, -INF , !P3 ;  /* 0xff8000009c9c7808 */ /* 0x000fe20005800000 */
[----:B------:R-:W1:Y:S01]  /*65a0*/  SHFL.BFLY PT, R152, R153, 0x2, 0x1f ;  /* 0x0c401f0099987f89 */ /* 0x000e6200000e0000 */
[----:B------:R-:W-:Y:S02]  /*65b0*/  ISETP.LT.OR P6, PT, R182, 0x19, P6 ;  /* 0x00000019b600780c */ /* 0x000fe400037c1670 */
[----:B------:R-:W-:Y:S02]  /*65c0*/  FSEL R157, R157, -INF , !P5 ;  /* 0xff8000009d9d7808 */ /* 0x000fe40006800000 */
[----:B------:R-:W-:-:S02]  /*65d0*/  ISETP.GT.AND P3, PT, R183, 0x20, P2 ;  /* 0x00000020b700780c */ /* 0x000fc40001764270 */
[----:B------:R-:W-:Y:S02]  /*65e0*/  FSEL R158, R158, -INF , !P6 ;  /* 0xff8000009e9e7808 */ /* 0x000fe40007000000 */
[C---:B------:R-:W-:Y:S02]  /*65f0*/  ISETP.GT.AND P5, PT, R183.reuse, 0x21, P2 ;  /* 0x00000021b700780c */ /* 0x040fe400017a4270 */
[C---:B------:R-:W-:Y:S02]  /*6600*/  ISETP.LT.OR P3, PT, R182.reuse, 0x21, P3 ;  /* 0x00000021b600780c */ /* 0x040fe40001f61670 */
[----:B------:R-:W-:Y:S02]  /*6610*/  ISETP.GT.AND P6, PT, R183, 0x28, P2 ;  /* 0x00000028b700780c */ /* 0x000fe400017c4270 */
[----:B------:R-:W-:Y:S02]  /*6620*/  ISETP.LT.OR P5, PT, R182, 0x22, P5 ;  /* 0x00000022b600780c */ /* 0x000fe40002fa1670 */
[----:B------:R-:W-:-:S02]  /*6630*/  FSEL R160, R160, -INF , !P3 ;  /* 0xff800000a0a07808 */ /* 0x000fc40005800000 */
[----:B------:R-:W-:Y:S02]  /*6640*/  ISETP.GT.AND P3, PT, R183, 0x29, P2 ;  /* 0x00000029b700780c */ /* 0x000fe40001764270 */
[----:B------:R-:W-:Y:S02]  /*6650*/  FSEL R161, R161, -INF , !P5 ;  /* 0xff800000a1a17808 */ /* 0x000fe40006800000 */
[C---:B------:R-:W-:Y:S02]  /*6660*/  ISETP.LT.OR P6, PT, R182.reuse, 0x29, P6 ;  /* 0x00000029b600780c */ /* 0x040fe400037c1670 */
[----:B-1----:R-:W-:Y:S02]  /*6670*/  FMNMX.FTZ R180, R153, R152, !PT ;  /* 0x0000009899b47209 */ /* 0x002fe40007810000 */
[----:B------:R-:W-:Y:S02]  /*6680*/  ISETP.GT.AND P5, PT, R183, 0x30, P2 ;  /* 0x00000030b700780c */ /* 0x000fe400017a4270 */
[----:B------:R-:W-:Y:S01]  /*6690*/  ISETP.LT.OR P3, PT, R182, 0x2a, P3 ;  /* 0x0000002ab600780c */ /* 0x000fe20001f61670 */
[----:B------:R-:W1:Y:S01]  /*66a0*/  SHFL.BFLY PT, R185, R180, 0x1, 0x1f ;  /* 0x0c201f00b4b97f89 */ /* 0x000e6200000e0000 */
[----:B------:R-:W-:-:S02]  /*66b0*/  FSEL R163, R163, -INF , !P6 ;  /* 0xff800000a3a37808 */ /* 0x000fc40007000000 */
[C---:B------:R-:W-:Y:S02]  /*66c0*/  ISETP.GT.AND P6, PT, R183.reuse, 0x31, P2 ;  /* 0x00000031b700780c */ /* 0x040fe400017c4270 */
[----:B------:R-:W-:Y:S02]  /*66d0*/  FSEL R162, R162, -INF , !P3 ;  /* 0xff800000a2a27808 */ /* 0x000fe40005800000 */
[C---:B------:R-:W-:Y:S02]  /*66e0*/  ISETP.LT.OR P5, PT, R182.reuse, 0x31, P5 ;  /* 0x00000031b600780c */ /* 0x040fe40002fa1670 */
[----:B------:R-:W-:Y:S02]  /*66f0*/  ISETP.GT.AND P3, PT, R183, 0x38, P2 ;  /* 0x00000038b700780c */ /* 0x000fe40001764270 */
[----:B------:R-:W-:Y:S02]  /*6700*/  ISETP.LT.OR P6, PT, R182, 0x32, P6 ;  /* 0x00000032b600780c */ /* 0x000fe400037c1670 */
[----:B------:R-:W-:-:S02]  /*6710*/  FSEL R164, R164, -INF , !P5 ;  /* 0xff800000a4a47808 */ /* 0x000fc40006800000 */
[----:B------:R-:W-:Y:S02]  /*6720*/  ISETP.LT.OR P3, PT, R182, 0x39, P3 ;  /* 0x00000039b600780c */ /* 0x000fe40001f61670 */
[----:B------:R-:W-:Y:S02]  /*6730*/  FSEL R165, R165, -INF , !P6 ;  /* 0xff800000a5a57808 */ /* 0x000fe40007000000 */
[----:B------:R-:W-:Y:S02]  /*6740*/  FSEL R166, R166, -INF , !P3 ;  /* 0xff800000a6a67808 */ /* 0x000fe40005800000 */
[----:B-1----:R-:W-:Y:S02]  /*6750*/  FMNMX.FTZ R152, R180, R185, !PT ;  /* 0x000000b9b4987209 */ /* 0x002fe40007810000 */
[----:B------:R-:W-:Y:S02]  /*6760*/  FSEL R180, R0, -INF , !P4 ;  /* 0xff80000000b47808 */ /* 0x000fe40006000000 */
[----:B------:R-:W-:Y:S01]  /*6770*/  ISETP.GT.AND P4, PT, R183, 0x19, P2 ;  /* 0x00000019b700780c */ /* 0x000fe20001784270 */
[----:B------:R-:W-:Y:S01]  /*6780*/  FMUL.FTZ R185, R152, UR6 ;  /* 0x0000000698b97c20 */ /* 0x000fe20008410000 */
[----:B------:R-:W-:-:S02]  /*6790*/  FMNMX.FTZ R153, R180, R3, !PT ;  /* 0x00000003b4997209 */ /* 0x000fc40007810000 */
[----:B------:R-:W-:Y:S02]  /*67a0*/  ISETP.LT.OR P4, PT, R182, 0x1a, P4 ;  /* 0x0000001ab600780c */ /* 0x000fe40002781670 */
[----:B------:R-:W-:Y:S02]  /*67b0*/  FMNMX.FTZ R153, R2, R153, !PT ;  /* 0x0000009902997209 */ /* 0x000fe40007810000 */
[----:B------:R-:W-:Y:S02]  /*67c0*/  FSEL R159, R159, -INF , !P4 ;  /* 0xff8000009f9f7808 */ /* 0x000fe40006000000 */
[----:B------:R-:W-:Y:S02]  /*67d0*/  FMNMX.FTZ R0, R154, R153, !PT ;  /* 0x000000999a007209 */ /* 0x000fe40007810000 */
[----:B------:R-:W-:Y:S02]  /*67e0*/  FSETP.NEU.FTZ.AND P4, PT, R152, -INF , PT ;  /* 0xff8000009800780b */ /* 0x000fe40003f9d000 */
[----:B------:R-:W-:-:S02]  /*67f0*/  FMNMX.FTZ R153, R155, R0, !PT ;  /* 0x000000009b997209 */ /* 0x000fc40007810000 */
[----:B------:R-:W-:Y:S02]  /*6800*/  ISETP.GT.AND P2, PT, R183, 0x39, P2 ;  /* 0x00000039b700780c */ /* 0x000fe40001744270 */
[----:B------:R-:W-:Y:S02]  /*6810*/  FMNMX.FTZ R0, R156, R153, !PT ;  /* 0x000000999c007209 */ /* 0x000fe40007810000 */
[----:B------:R-:W-:Y:S02]  /*6820*/  ISETP.LT.OR P2, PT, R182, 0x3a, P2 ;  /* 0x0000003ab600780c */ /* 0x000fe40001741670 */
[----:B------:R-:W-:Y:S02]  /*6830*/  FMNMX.FTZ R153, R157, R0, !PT ;  /* 0x000000009d997209 */ /* 0x000fe40007810000 */
[----:B------:R-:W-:Y:S02]  /*6840*/  FSEL R0, R185, RZ, P4 ;  /* 0x000000ffb9007208 */ /* 0x000fe40002000000 */
[----:B------:R-:W-:-:S02]  /*6850*/  FMNMX.FTZ R186, R158, R153, !PT ;  /* 0x000000999eba7209 */ /* 0x000fc40007810000 */
[----:B------:R-:W-:Y:S01]  /*6860*/  FSEL R185, R152, RZ, P4 ;  /* 0x000000ff98b97208 */ /* 0x000fe20002000000 */
[--C-:B------:R-:W-:Y:S01]  /*6870*/  FFMA.FTZ R153, R181, UR6, -R0.reuse ;  /* 0x00000006b5997c23 */ /* 0x100fe20008010800 */
[----:B------:R-:W-:Y:S01]  /*6880*/  FMNMX.FTZ R181, R159, R186, !PT ;  /* 0x000000ba9fb57209 */ /* 0x000fe20007810000 */
[--C-:B------:R-:W-:Y:S01]  /*6890*/  FFMA.FTZ R192, R168, UR6, -R0.reuse ;  /* 0x00000006a8c07c23 */ /* 0x100fe20008010800 */
[----:B------:R-:W-:Y:S01]  /*68a0*/  FFMA.FTZ R184, R184, UR6, -R0 ;  /* 0x00000006b8b87c23 */ /* 0x000fe20008010800 */
[----:B------:R-:W-:Y:S01]  /*68b0*/  FADD.FTZ R185, -R185, R4 ;  /* 0x00000004b9b97221 */ /* 0x000fe20000010100 */
[----:B------:R-:W-:Y:S01]  /*68c0*/  FMNMX.FTZ R186, R160, R181, !PT ;  /* 0x000000b5a0ba7209 */ /* 0x000fe20007810000 */
[--C-:B------:R-:W-:Y:S01]  /*68d0*/  FFMA.FTZ R196, R189, UR6, -R0.reuse ;  /* 0x00000006bdc47c23 */ /* 0x100fe20008010800 */
[--C-:B------:R-:W-:Y:S01]  /*68e0*/  FFMA.FTZ R198, R190, UR6, -R0.reuse ;  /* 0x00000006bec67c23 */ /* 0x100fe20008010800 */
[----:B------:R-:W-:Y:S01]  /*68f0*/  FMUL.FTZ R185, R185, UR6 ;  /* 0x00000006b9b97c20 */ /* 0x000fe20008410000 */
[----:B------:R-:W-:Y:S01]  /*6900*/  FMNMX.FTZ R186, R161, R186, !PT ;  /* 0x000000baa1ba7209 */ /* 0x000fe20007810000 */
[--C-:B------:R-:W-:Y:S01]  /*6910*/  FFMA.FTZ R169, R169, UR6, -R0.reuse ;  /* 0x00000006a9a97c23 */ /* 0x100fe20008010800 */
[--C-:B------:R-:W-:Y:S01]  /*6920*/  FFMA.FTZ R194, R170, UR6, -R0.reuse ;  /* 0x00000006aac27c23 */ /* 0x100fe20008010800 */
[--C-:B------:R-:W-:Y:S01]  /*6930*/  FFMA.FTZ R171, R171, UR6, -R0.reuse ;  /* 0x00000006abab7c23 */ /* 0x100fe20008010800 */
[----:B------:R-:W-:Y:S01]  /*6940*/  FMNMX.FTZ R181, R163, R186, !PT ;  /* 0x000000baa3b57209 */ /* 0x000fe20007810000 */
[--C-:B------:R-:W-:Y:S01]  /*6950*/  FFMA.FTZ R188, R172, UR6, -R0.reuse ;  /* 0x00000006acbc7c23 */ /* 0x100fe20008010800 */
[--C-:B------:R-:W-:Y:S01]  /*6960*/  FFMA.FTZ R173, R173, UR6, -R0.reuse ;  /* 0x00000006adad7c23 */ /* 0x100fe20008010800 */
[--C-:B------:R-:W-:Y:S01]  /*6970*/  FFMA.FTZ R190, R174, UR6, -R0.reuse ;  /* 0x00000006aebe7c23 */ /* 0x100fe20008010800 */
[----:B------:R-:W-:Y:S01]  /*6980*/  FMNMX.FTZ R181, R162, R181, !PT ;  /* 0x000000b5a2b57209 */ /* 0x000fe20007810000 */
[--C-:B------:R-:W-:Y:S01]  /*6990*/  FFMA.FTZ R175, R175, UR6, -R0.reuse ;  /* 0x00000006afaf7c23 */ /* 0x100fe20008010800 */
[--C-:B------:R-:W-:Y:S01]  /*69a0*/  FFMA.FTZ R177, R177, UR6, -R0.reuse ;  /* 0x00000006b1b17c23 */ /* 0x100fe20008010800 */
[----:B------:R-:W-:Y:S01]  /*69b0*/  FFMA.FTZ R179, R179, UR6, -R0 ;  /* 0x00000006b3b37c23 */ /* 0x000fe20008010800 */
[----:B------:R-:W-:Y:S01]  /*69c0*/  FMNMX.FTZ R186, R164, R181, !PT ;  /* 0x000000b5a4ba7209 */ /* 0x000fe20007810000 */
[----:B------:R-:W-:Y:S01]  /*69d0*/  MUFU.EX2 R153, R153 ;  /* 0x0000009900997308 */ /* 0x000fe20000000800 */
[----:B------:R-:W-:-:S02]  /*69e0*/  FSEL R181, R167, -INF , !P2 ;  /* 0xff800000a7b57808 */ /* 0x000fc40005000000 */
[----:B------:R-:W-:Y:S01]  /*69f0*/  FMNMX.FTZ R183, R165, R186, !PT ;  /* 0x000000baa5b77209 */ /* 0x000fe20007810000 */
[----:B------:R-:W-:-:S03]  /*6a00*/  FFMA.FTZ R186, R178, UR6, -R0 ;  /* 0x00000006b2ba7c23 */ /* 0x000fc60008010800 */
[----:B------:R-:W-:Y:S01]  /*6a10*/  FMNMX.FTZ R182, R166, R183, !PT ;  /* 0x000000b7a6b67209 */ /* 0x000fe20007810000 */
[----:B------:R1:W-:Y:S03]  /*6a20*/  MUFU.EX2 R167, R184 ;  /* 0x000000b800a77308 */ /* 0x0003e60000000800 */
[----:B------:R-:W-:-:S05]  /*6a30*/  FMNMX.FTZ R182, R181, R182, !PT ;  /* 0x000000b6b5b67209 */ /* 0x000fca0007810000 */
[----:B------:R-:W2:Y:S01]  /*6a40*/  SHFL.BFLY PT, R183, R182, 0x2, 0x1f ;  /* 0x0c401f00b6b77f89 */ /* 0x000ea200000e0000 */
[----:B-1----:R-:W-:Y:S01]  /*6a50*/  FFMA.FTZ R184, R176, UR6, -R0 ;  /* 0x00000006b0b87c23 */ /* 0x002fe20008010800 */
[----:B------:R-:W-:Y:S08]  /*6a60*/  MUFU.EX2 R196, R196 ;  /* 0x000000c400c47308 */ /* 0x000ff00000000800 */
[----:B------:R-:W1:Y:S08]  /*6a70*/  MUFU.EX2 R0, R185 ;  /* 0x000000b900007308 */ /* 0x000e700000000800 */
[----:B------:R-:W3:Y:S01]  /*6a80*/  MUFU.EX2 R198, R198 ;  /* 0x000000c600c67308 */ /* 0x000ee20000000800 */
[----:B--2---:R-:W-:-:S07]  /*6a90*/  FMNMX.FTZ R183, R182, R183, !PT ;  /* 0x000000b7b6b77209 */ /* 0x004fce0007810000 */
[----:B------:R-:W2:Y:S01]  /*6aa0*/  MUFU.EX2 R192, R192 ;  /* 0x000000c000c07308 */ /* 0x000ea20000000800 */
[----:B------:R-:W4:Y:S07]  /*6ab0*/  SHFL.BFLY PT, R168, R183, 0x1, 0x1f ;  /* 0x0c201f00b7a87f89 */ /* 0x000f2e00000e0000 */
[----:B------:R-:W5:Y:S08]  /*6ac0*/  MUFU.EX2 R169, R169 ;  /* 0x000000a900a97308 */ /* 0x000f700000000800 */
[----:B------:R-:W-:Y:S08]  /*6ad0*/  MUFU.EX2 R194, R194 ;  /* 0x000000c200c27308 */ /* 0x000ff00000000800 */
[----:B------:R-:W-:Y:S01]  /*6ae0*/  MUFU.EX2 R171, R171 ;  /* 0x000000ab00ab7308 */ /* 0x000fe20000000800 */
[----:B----4-:R-:W-:-:S04]  /*6af0*/  FMNMX.FTZ R168, R183, R168, !PT ;  /* 0x000000a8b7a87209 */ /* 0x010fc80007810000 */
[C---:B------:R-:W-:Y:S01]  /*6b00*/  FSETP.NEU.FTZ.AND P2, PT, R168.reuse, -INF , PT ;  /* 0xff800000a800780b */ /* 0x040fe20003f5d000 */
[----:B------:R-:W-:Y:S02]  /*6b10*/  FMUL.FTZ R183, R168, UR6 ;  /* 0x00000006a8b77c20 */ /* 0x000fe40008410000 */
[----:B------:R-:W-:Y:S03]  /*6b20*/  MUFU.EX2 R188, R188 ;  /* 0x000000bc00bc7308 */ /* 0x000fe60000000800 */
[----:B------:R-:W-:-:S05]  /*6b30*/  FSEL R183, R183, RZ, P2 ;  /* 0x000000ffb7b77208 */ /* 0x000fca0001000000 */
[----:B------:R-:W-:Y:S01]  /*6b40*/  MUFU.EX2 R173, R173 ;  /* 0x000000ad00ad7308 */ /* 0x000fe20000000800 */
[--C-:B------:R-:W-:Y:S01]  /*6b50*/  FFMA.FTZ R4, R2, UR6, -R183.reuse ;  /* 0x0000000602047c23 */ /* 0x100fe200080108b7 */
[----:B------:R-:W-:Y:S01]  /*6b60*/  FSEL R2, R168, RZ, P2 ;  /* 0x000000ffa8027208 */ /* 0x000fe20001000000 */
[--C-:B------:R-:W-:Y:S01]  /*6b70*/  FFMA.FTZ R197, R180, UR6, -R183.reuse ;  /* 0x00000006b4c57c23 */ /* 0x100fe200080108b7 */
[--C-:B------:R-:W-:Y:S01]  /*6b80*/  FFMA.FTZ R199, R154, UR6, -R183.reuse ;  /* 0x000000069ac77c23 */ /* 0x100fe200080108b7 */
[--C-:B------:R-:W-:Y:S01]  /*6b90*/  FFMA.FTZ R154, R155, UR6, -R183.reuse ;  /* 0x000000069b9a7c23 */ /* 0x100fe200080108b7 */
[----:B------:R-:W-:Y:S01]  /*6ba0*/  FFMA.FTZ R193, R156, UR6, -R183 ;  /* 0x000000069cc17c23 */ /* 0x000fe200080108b7 */
[----:B------:R-:W-:Y:S01]  /*6bb0*/  FADD.FTZ R2, -R2, R3 ;  /* 0x0000000302027221 */ /* 0x000fe20000010100 */
[----:B------:R-:W-:Y:S01]  /*6bc0*/  MUFU.EX2 R4, R4 ;  /* 0x0000000400047308 */ /* 0x000fe20000000800 */
[----:B-1----:R-:W-:Y:S01]  /*6bd0*/  FFMA.FTZ R3, R0, R20, R153 ;  /* 0x0000001400037223 */ /* 0x002fe20000010099 */
[--C-:B------:R-:W-:Y:S01]  /*6be0*/  FFMA.FTZ R156, R157, UR6, -R183.reuse ;  /* 0x000000069d9c7c23 */ /* 0x100fe200080108b7 */
[----:B------:R-:W-:Y:S01]  /*6bf0*/  FMUL.FTZ R2, R2, UR6 ;  /* 0x0000000602027c20 */ /* 0x000fe20008410000 */
[----:B------:R-:W-:Y:S01]  /*6c00*/  FFMA.FTZ R195, R158, UR6, -R183 ;  /* 0x000000069ec37c23 */ /* 0x000fe200080108b7 */
[----:B------:R-:W-:Y:S01]  /*6c10*/  FADD.FTZ R3, R196, R3 ;  /* 0x00000003c4037221 */ /* 0x000fe20000010000 */
[--C-:B------:R-:W-:Y:S01]  /*6c20*/  FFMA.FTZ R158, R159, UR6, -R183.reuse ;  /* 0x000000069f9e7c23 */ /* 0x100fe200080108b7 */
[----:B------:R-:W-:Y:S01]  /*6c30*/  FFMA.FTZ R189, R160, UR6, -R183 ;  /* 0x00000006a0bd7c23 */ /* 0x000fe200080108b7 */
[----:B------:R-:W-:Y:S01]  /*6c40*/  MUFU.EX2 R197, R197 ;  /* 0x000000c500c57308 */ /* 0x000fe20000000800 */
[----:B---3--:R-:W-:Y:S01]  /*6c50*/  FADD.FTZ R20, R198, R3 ;  /* 0x00000003c6147221 */ /* 0x008fe20000010000 */
[--C-:B------:R-:W-:Y:S01]  /*6c60*/  FFMA.FTZ R160, R161, UR6, -R183.reuse ;  /* 0x00000006a1a07c23 */ /* 0x100fe200080108b7 */
[--C-:B------:R-:W-:Y:S01]  /*6c70*/  FFMA.FTZ R191, R163, UR6, -R183.reuse ;  /* 0x00000006a3bf7c23 */ /* 0x100fe200080108b7 */
[--C-:B------:R-:W-:Y:S01]  /*6c80*/  FFMA.FTZ R162, R162, UR6, -R183.reuse ;  /* 0x00000006a2a27c23 */ /* 0x100fe200080108b7 */
[----:B------:R-:W-:Y:S01]  /*6c90*/  FADD.FTZ R3, R167, R20 ;  /* 0x00000014a7037221 */ /* 0x000fe20000010000 */
[--C-:B------:R-:W-:Y:S01]  /*6ca0*/  FFMA.FTZ R185, R164, UR6, -R183.reuse ;  /* 0x00000006a4b97c23 */ /* 0x100fe200080108b7 */
[----:B------:R-:W-:Y:S01]  /*6cb0*/  FFMA.FTZ R165, R165, UR6, -R183 ;  /* 0x00000006a5a57c23 */ /* 0x000fe200080108b7 */
[----:B------:R-:W1:Y:S01]  /*6cc0*/  MUFU.EX2 R2, R2 ;  /* 0x0000000200027308 */ /* 0x000e620000000800 */
[----:B--2---:R-:W-:Y:S01]  /*6cd0*/  FADD.FTZ R170, R192, R3 ;  /* 0x00000003c0aa7221 */ /* 0x004fe20000010000 */
[--C-:B------:R-:W-:Y:S01]  /*6ce0*/  FFMA.FTZ R166, R166, UR6, -R183.reuse ;  /* 0x00000006a6a67c23 */ /* 0x100fe200080108b7 */
[----:B------:R-:W-:Y:S01]  /*6cf0*/  FFMA.FTZ R181, R181, UR6, -R183 ;  /* 0x00000006b5b57c23 */ /* 0x000fe200080108b7 */
[----:B------:R-:W-:Y:S01]  /*6d00*/  IMAD.U32 R155, RZ, RZ, UR10 ;  /* 0x0000000aff9b7e24 */ /* 0x000fe2000f8e00ff */
[----:B------:R-:W-:-:S02]  /*6d10*/  ISETP.GT.AND P2, PT, R23, UR41, PT ;  /* 0x0000002917007c0c */ /* 0x000fc4000bf44270 */
[----:B------:R-:W-:Y:S01]  /*6d20*/  F2FP.F16.F32.PACK_AB R196, R196, R153 ;  /* 0x00000099c4c4723e */ /* 0x000fe200000000ff */
[----:B------:R-:W2:Y:S01]  /*6d30*/  MUFU.EX2 R199, R199 ;  /* 0x000000c700c77308 */ /* 0x000ea20000000800 */
[----:B------:R-:W-:Y:S01]  /*6d40*/  @!P1 VIADD R155, R155, 0x30860 ;  /* 0x000308609b9b9836 */ /* 0x000fe20000000000 */
[----:B------:R-:W-:Y:S02]  /*6d50*/  F2FP.F16.F32.PACK_AB R198, R167, R198 ;  /* 0x000000c6a7c6723e */ /* 0x000fe400000000ff */
[----:B-----5:R-:W-:Y:S02]  /*6d60*/  F2FP.F16.F32.PACK_AB R192, R169, R192 ;  /* 0x000000c0a9c0723e */ /* 0x020fe400000000ff */
[----:B------:R-:W-:Y:S02]  /*6d70*/  @!P1 PRMT R155, RZ, 0x654, R155 ;  /* 0x00000654ff9b9816 */ /* 0x000fe4000000009b */
[----:B------:R-:W3:Y:S01]  /*6d80*/  MUFU.EX2 R154, R154 ;  /* 0x0000009a009a7308 */ /* 0x000ee20000000800 */
[----:B-1----:R-:W-:Y:S01]  /*6d90*/  FFMA.FTZ R7, R2, R7, R197 ;  /* 0x0000000702077223 */ /* 0x002fe200000100c5 */
[----:B------:R1:W-:Y:S01]  /*6da0*/  @!P1 SYNCS.ARRIVE.TRANS64.RED.A1T0 RZ, [R155+URZ], RZ ;  /* 0x000000ff9bff99a7 */ /* 0x0003e2000810043f */
[----:B------:R-:W-:-:S02]  /*6db0*/  F2FP.F16.F32.PACK_AB R197, R4, R197 ;  /* 0x000000c504c5723e */ /* 0x000fc400000000ff */
[----:B------:R-:W-:Y:S01]  /*6dc0*/  FADD.FTZ R20, R4, R7 ;  /* 0x0000000704147221 */ /* 0x000fe20000010000 */
[----:B------:R-:W-:Y:S01]  /*6dd0*/  FADD.FTZ R7, R169, R170 ;  /* 0x000000aaa9077221 */ /* 0x000fe20000010000 */
[----:B------:R-:W-:Y:S01]  /*6de0*/  IADD3 R23, R23, -0x1, RZ ;  /* 0xffffffff17177810 */ /* 0x000fe20007ffe0ff */
[----:B------:R-:W4:Y:S01]  /*6df0*/  MUFU.EX2 R193, R193 ;  /* 0x000000c100c17308 */ /* 0x000f220000000800 */
[----:B--2---:R-:W-:Y:S01]  /*6e00*/  FADD.FTZ R3, R199, R20 ;  /* 0x00000014c7037221 */ /* 0x004fe20000010000 */
[----:B------:R-:W-:Y:S01]  /*6e10*/  FADD.FTZ R170, R194, R7 ;  /* 0x00000007c2aa7221 */ /* 0x000fe20000010000 */
[C---:B------:R-:W-:Y:S01]  /*6e20*/  F2FP.F16.F32.PACK_AB R194, R171.reuse, R194 ;  /* 0x000000c2abc2723e */ /* 0x040fe200000000ff */
[----:B------:R-:W-:Y:S02]  /*6e30*/  IMAD.MOV.U32 R4, RZ, RZ, R152 ;  /* 0x000000ffff047224 */ /* 0x000fe400078e0098 */
[----:B------:R-:W-:Y:S02]  /*6e40*/  FADD.FTZ R7, R171, R170 ;  /* 0x000000aaab077221 */ /* 0x000fe40000010000 */
[----:B------:R-:W2:Y:S01]  /*6e50*/  MUFU.EX2 R156, R156 ;  /* 0x0000009c009c7308 */ /* 0x000ea20000000800 */
[----:B---3--:R-:W-:Y:S01]  /*6e60*/  FADD.FTZ R20, R154, R3 ;  /* 0x000000039a147221 */ /* 0x008fe20000010000 */
[----:B------:R-:W-:Y:S01]  /*6e70*/  FADD.FTZ R164, R188, R7 ;  /* 0x00000007bca47221 */ /* 0x000fe20000010000 */
[----:B------:R-:W-:-:S02]  /*6e80*/  F2FP.F16.F32.PACK_AB R188, R173, R188 ;  /* 0x000000bcadbc723e */ /* 0x000fc400000000ff */
[----:B------:R-:W-:Y:S01]  /*6e90*/  F2FP.F16.F32.PACK_AB R199, R154, R199 ;  /* 0x000000c79ac7723e */ /* 0x000fe200000000ff */
[----:B------:R-:W-:Y:S02]  /*6ea0*/  FADD.FTZ R7, R173, R164 ;  /* 0x000000a4ad077221 */ /* 0x000fe40000010000 */
[----:B------:R-:W3:Y:S01]  /*6eb0*/  MUFU.EX2 R195, R195 ;  /* 0x000000c300c37308 */ /* 0x000ee20000000800 */
[----:B----4-:R-:W-:-:S07]  /*6ec0*/  FADD.FTZ R3, R193, R20 ;  /* 0x00000014c1037221 */ /* 0x010fce0000010000 */
[----:B------:R-:W4:Y:S01]  /*6ed0*/  MUFU.EX2 R158, R158 ;  /* 0x0000009e009e7308 */ /* 0x000f220000000800 */
[C---:B--2---:R-:W-:Y:S01]  /*6ee0*/  FADD.FTZ R20, R156.reuse, R3 ;  /* 0x000000039c147221 */ /* 0x044fe20000010000 */
[----:B------:R-:W-:-:S06]  /*6ef0*/  F2FP.F16.F32.PACK_AB R193, R156, R193 ;  /* 0x000000c19cc1723e */ /* 0x000fcc00000000ff */
[----:B------:R-:W2:Y:S01]  /*6f00*/  MUFU.EX2 R190, R190 ;  /* 0x000000be00be7308 */ /* 0x000ea20000000800 */
[----:B---3--:R-:W-:-:S07]  /*6f10*/  FADD.FTZ R3, R195, R20 ;  /* 0x00000014c3037221 */ /* 0x008fce0000010000 */
[----:B------:R-:W3:Y:S01]  /*6f20*/  MUFU.EX2 R189, R189 ;  /* 0x000000bd00bd7308 */ /* 0x000ee20000000800 */
[C---:B----4-:R-:W-:Y:S01]  /*6f30*/  FADD.FTZ R20, R158.reuse, R3 ;  /* 0x000000039e147221 */ /* 0x050fe20000010000 */
[----:B------:R-:W-:-:S06]  /*6f40*/  F2FP.F16.F32.PACK_AB R195, R158, R195 ;  /* 0x000000c39ec3723e */ /* 0x000fcc00000000ff */
[----:B------:R-:W4:Y:S01]  /*6f50*/  MUFU.EX2 R175, R175 ;  /* 0x000000af00af7308 */ /* 0x000f220000000800 */
[----:B--2---:R-:W-:-:S07]  /*6f60*/  FADD.FTZ R164, R190, R7 ;  /* 0x00000007bea47221 */ /* 0x004fce0000010000 */
[----:B------:R-:W2:Y:S01]  /*6f70*/  MUFU.EX2 R160, R160 ;  /* 0x000000a000a07308 */ /* 0x000ea20000000800 */
[----:B---3--:R-:W-:-:S07]  /*6f80*/  FADD.FTZ R3, R189, R20 ;  /* 0x00000014bd037221 */ /* 0x008fce0000010000 */
[----:B------:R-:W3:Y:S01]  /*6f90*/  MUFU.EX2 R184, R184 ;  /* 0x000000b800b87308 */ /* 0x000ee20000000800 */
[C---:B----4-:R-:W-:Y:S01]  /*6fa0*/  FADD.FTZ R7, R175.reuse, R164 ;  /* 0x000000a4af077221 */ /* 0x050fe20000010000 */
[----:B------:R-:W-:-:S06]  /*6fb0*/  F2FP.F16.F32.PACK_AB R190, R175, R190 ;  /* 0x000000beafbe723e */ /* 0x000fcc00000000ff */
[----:B------:R-:W4:Y:S01]  /*6fc0*/  MUFU.EX2 R191, R191 ;  /* 0x000000bf00bf7308 */ /* 0x000f220000000800 */
[C---:B--2---:R-:W-:Y:S01]  /*6fd0*/  FADD.FTZ R20, R160.reuse, R3 ;  /* 0x00000003a0147221 */ /* 0x044fe20000010000 */
[----:B------:R-:W-:-:S06]  /*6fe0*/  F2FP.F16.F32.PACK_AB R189, R160, R189 ;  /* 0x000000bda0bd723e */ /* 0x000fcc00000000ff */
[----:B------:R-:W2:Y:S01]  /*6ff0*/  MUFU.EX2 R177, R177 ;  /* 0x000000b100b17308 */ /* 0x000ea20000000800 */
[----:B---3--:R-:W-:-:S07]  /*7000*/  FADD.FTZ R164, R184, R7 ;  /* 0x00000007b8a47221 */ /* 0x008fce0000010000 */
[----:B------:R-:W3:Y:S01]  /*7010*/  MUFU.EX2 R162, R162 ;  /* 0x000000a200a27308 */ /* 0x000ee20000000800 */
[----:B----4-:R-:W-:-:S07]  /*7020*/  FADD.FTZ R3, R191, R20 ;  /* 0x00000014bf037221 */ /* 0x010fce0000010000 */
[----:B------:R-:W4:Y:S01]  /*7030*/  MUFU.EX2 R185, R185 ;  /* 0x000000b900b97308 */ /* 0x000f220000000800 */
[C---:B--2---:R-:W-:Y:S01]  /*7040*/  FADD.FTZ R7, R177.reuse, R164 ;  /* 0x000000a4b1077221 */ /* 0x044fe20000010000 */
[----:B------:R-:W-:-:S06]  /*7050*/  F2FP.F16.F32.PACK_AB R184, R177, R184 ;  /* 0x000000b8b1b8723e */ /* 0x000fcc00000000ff */
[----:B------:R-:W2:Y:S01]  /*7060*/  MUFU.EX2 R165, R165 ;  /* 0x000000a500a57308 */ /* 0x000ea20000000800 */
[C---:B---3--:R-:W-:Y:S01]  /*7070*/  FADD.FTZ R164, R162.reuse, R3 ;  /* 0x00000003a2a47221 */ /* 0x048fe20000010000 */
[----:B------:R-:W-:Y:S01]  /*7080*/  F2FP.F16.F32.PACK_AB R191, R162, R191 ;  /* 0x000000bfa2bf723e */ /* 0x000fe200000000ff */
[----:B------:R-:W-:-:S05]  /*7090*/  IMAD.MOV.U32 R3, RZ, RZ, R168 ;  /* 0x000000ffff037224 */ /* 0x000fca00078e00a8 */
        /* <DEDUP_REMOVED lines=8> */
[----:B----4-:R-:W-:Y:S01]  /*7120*/  FADD.FTZ R164, R187, R164 ;  /* 0x000000a4bba47221 */ /* 0x010fe20000010000 */
[C---:B--2---:R-:W-:Y:S01]  /*7130*/  FADD.FTZ R20, R179.reuse, R20 ;  /* 0x00000014b3147221 */ /* 0x044fe20000010000 */
[----:B------:R-:W-:Y:S02]  /*7140*/  F2FP.F16.F32.PACK_AB R186, R179, R186 ;  /* 0x000000bab3ba723e */ /* 0x000fe400000000ff */
[C---:B---3--:R-:W-:Y:S01]  /*7150*/  FADD.FTZ R7, R181.reuse, R164 ;  /* 0x000000a4b5077221 */ /* 0x048fe20000010000 */
[----:B------:R-:W-:Y:S01]  /*7160*/  F2FP.F16.F32.PACK_AB R187, R181, R187 ;  /* 0x000000bbb5bb723e */ /* 0x000fe200000000ff */
[----:B-1----:R-:W-:Y:S06]  /*7170*/  @P2 BRA `(.L_x_935) ;  /* 0xffffffd400502947 */ /* 0x002fec000383ffff */
[----:B------:R-:W-:Y:S01]  /*7180*/  MOV R3, R168 ;  /* 0x000000a800037202 */ /* 0x000fe20000000f00 */
[----:B------:R-:W-:Y:S01]  /*7190*/  IMAD.MOV.U32 R4, RZ, RZ, R152 ;  /* 0x000000ffff047224 */ /* 0x000fe200078e0098 */
[----:B------:R-:W-:Y:S01]  /*71a0*/  UMOV UR36, UR7 ;  /* 0x0000000700247c82 */ /* 0x000fe20008000000 */
[----:B------:R-:W-:-:S05]  /*71b0*/  UMOV UR46, UR40 ;  /* 0x00000028002e7c82 */ /* 0x000fca0008000000 */
.L_x_918:
[----:B------:R-:W-:Y:S01]  /*71c0*/  ULDC UR7, c[0x0][0x9e4] ;  /* 0x0002790000077ab9 */ /* 0x000fe20000000800 */
[----:B------:R-:W-:Y:S01]  /*71d0*/  ULDC UR18, c[0x0][0x9dc] ;  /* 0x0002770000127ab9 */ /* 0x000fe20000000800 */
[----:B------:R-:W-:Y:S02]  /*71e0*/  UISETP.GE.AND UP0, UPT, UR7, 0x1, UPT ;  /* 0x000000010700788c */ /* 0x000fe4000bf06270 */
[----:B------:R-:W-:-:S04]  /*71f0*/  UIADD3 UR18, UR61, -UR18, URZ ;  /* 0x800000123d127290 */ /* 0x000fc8000fffe03f */
[----:B------:R-:W-:-:S13]  /*7200*/  PLOP3.LUT P6, PT, PT, PT, UP0, 0x80, 0x0 ;  /* 0x000000000000781c */ /* 0x000fda0003fcf008 */
[----:B------:R-:W-:Y:S05]  /*7210*/  @!P6 BRA `(.L_x_936) ;  /* 0x000000000044e947 */ /* 0x000fea0003800000 */
        /* <DEDUP_REMOVED lines=10> */
.L_x_937:
[----:B------:R-:W-:-:S11]  /*72c0*/  UISETP.NE.AND UP0, UPT, UR7, 0x1, UPT ;  /* 0x000000010700788c */ /* 0x000fd6000bf05270 */
[----:B------:R-:W-:Y:S02]  /*72d0*/  @UP0 ULDC.64 UR10, c[0x0][0x9e8] ;  /* 0x00027a00000a0ab9 */ /* 0x000fe40000000a00 */
[----:B------:R-:W-:-:S04]  /*72e0*/  UIMAD.WIDE.U32 UR14, UR61, UR10, URZ ;  /* 0x0000000a3d0e72a5 */ /* 0x000fc8000f8e003f */
[----:B------:R-:W-:-:S12]  /*72f0*/  @UP0 USHF.R.U32.HI UR61, URZ, UR11, UR15 ;  /* 0x0000000b3f3d0299 */ /* 0x000fd8000801160f */
.L_x_938:
[----:B------:R-:W-:-:S04]  /*7300*/  UIMAD UR7, UR61, UR7, URZ ;  /* 0x000000073d0772a4 */ /* 0x000fc8000f8e023f */
[----:B------:R-:W-:-:S04]  /*7310*/  UISETP.LT.AND UP0, UPT, UR18, UR7, UPT ;  /* 0x000000071200728c */ /* 0x000fc8000bf01270 */
[----:B------:R-:W-:-:S12]  /*7320*/  USEL UR18, UR18, UR7, !UP0 ;  /* 0x0000000712127287 */ /* 0x000fd8000c000000 */
.L_x_936:
[----:B------:R-:W-:-:S04]  /*7330*/  UIADD3 UR18, UR18, 0x3f, URZ ;  /* 0x0000003f12127890 */ /* 0x000fc8000fffe03f */
[----:B------:R-:W-:-:S04]  /*7340*/  USHF.R.S32.HI UR7, URZ, 0x1f, UR18 ;  /* 0x0000001f3f077899 */ /* 0x000fc80008011412 */
[----:B------:R-:W-:-:S04]  /*7350*/  ULEA.HI UR7, UR7, UR18, URZ, 0x6 ;  /* 0x0000001207077291 */ /* 0x000fc8000f8f303f */
[----:B------:R-:W-:-:S04]  /*7360*/  USHF.R.S32.HI UR7, URZ, 0x6, UR7 ;  /* 0x000000063f077899 */ /* 0x000fc80008011407 */
[----:B------:R-:W-:-:S04]  /*7370*/  UISETP.LT.AND UP0, UPT, UR60, UR7, UPT ;  /* 0x000000073c00728c */ /* 0x000fc8000bf01270 */
[----:B------:R-:W-:-:S06]  /*7380*/  USEL UR40, UR60, UR7, !UP0 ;  /* 0x000000073c287287 */ /* 0x000fcc000c000000 */
[----:B------:R-:W-:-:S13]  /*7390*/  ISETP.GE.AND P2, PT, R23, UR40, PT ;  /* 0x0000002817007c0c */ /* 0x000fda000bf46270 */
[----:B------:R-:W-:Y:S05]  /*73a0*/  @!P2 BRA `(.L_x_939) ;  /* 0x000000200028a947 */ /* 0x000fea0003800000 */
[----:B------:R-:W-:Y:S01]  /*73b0*/  IMAD.MOV.U32 R214, RZ, RZ, R3 ;  /* 0x000000ffffd67224 */ /* 0x000fe200078e0003 */
[----:B------:R-:W-:Y:S01]  /*73c0*/  MOV R215, R4 ;  /* 0x0000000400d77202 */ /* 0x000fe20000000f00 */
[----:B------:R-:W-:Y:S01]  /*73d0*/  UMOV UR39, UR46 ;  /* 0x0000002e00277c82 */ /* 0x000fe20008000000 */
[----:B------:R-:W-:Y:S01]  /*73e0*/  UMOV UR7, UR36 ;  /* 0x0000002400077c82 */ /* 0x000fe20008000000 */
[----:B------:R-:W-:-:S05]  /*73f0*/  ULDC UR41, c[0x0][0x988] ;  /* 0x0002620000297ab9 */ /* 0x000fca0000000800 */
.L_x_948:
[----:B------:R-:W-:-:S04]  /*7400*/  UIADD3 UR36, UR7, 0x1, URZ ;  /* 0x0000000107247890 */ /* 0x000fc8000fffe03f */
[----:B------:R-:W-:-:S04]  /*7410*/  UISETP.NE.AND UP0, UPT, UR36, 0x2, UPT ;  /* 0x000000022400788c */ /* 0x000fc8000bf05270 */
[----:B------:R-:W-:Y:S02]  /*7420*/  USEL UR46, URZ, 0x1, UP0 ;  /* 0x000000013f2e7887 */ /* 0x000fe40008000000 */
[----:B------:R-:W-:Y:S02]  /*7430*/  USEL UR36, UR36, URZ, UP0 ;  /* 0x0000003f24247287 */ /* 0x000fe40008000000 */
[----:B------:R-:W-:Y:S01]  /*7440*/  ULOP3.LUT UR46, UR39, UR46, URZ, 0x3c, !UPT ;  /* 0x0000002e272e7292 */ /* 0x000fe2000f8e3c3f */
[----:B------:R-:W-:Y:S11]  /*7450*/  @!P0 BRA `(.L_x_940) ;  /* 0x0000000000048947 */ /* 0x000ff60003800000 */
[----:B------:R-:W-:Y:S01]  /*7460*/  BPT.TRAP 0x1 ;  /* 0x000000040000795c */ /* 0x000fe20000300000 */
.L_x_940:
[----:B------:R-:W-:Y:S01]  /*7470*/  ULEA UR6, UR36, UR38, 0x3 ;  /* 0x0000002624067291 */ /* 0x000fe2000f8e183f */
[----:B------:R-:W-:-:S05]  /*7480*/  IMAD.U32 R3, RZ, RZ, UR46 ;  /* 0x0000002eff037e24 */ /* 0x000fca000f8e00ff */
[----:B------:R-:W-:-:S04]  /*7490*/  SHF.L.U32 R3, R3, 0x1f, RZ ;  /* 0x0000001f03037819 */ /* 0x000fc800000006ff */
[----:B------:R1:W2:Y:S01]  /*74a0*/  SYNCS.PHASECHK.TRANS64.TRYWAIT P2, [UR6+0x30830], R3 ;  /* 0x03083003ff0075a7 */ /* 0x0002a20008040146 */
[----:B------:R-:W-:Y:S05]  /*74b0*/  @!P0 BRA `(.L_x_941) ;  /* 0x0000000000048947 */ /* 0x000fea0003800000 */
[----:B------:R-:W-:Y:S01]  /*74c0*/  BPT.TRAP 0x1 ;  /* 0x000000040000795c */ /* 0x000fe20000300000 */
.L_x_941:
[----:B--2---:R-:W-:Y:S05]  /*74d0*/  @P2 BRA `(.L_x_942) ;  /* 0x0000000000082947 */ /* 0x004fea0003800000 */
[----:B------:R-:W2:Y:S02]  /*74e0*/  SYNCS.PHASECHK.TRANS64.TRYWAIT P2, [UR6+0x30830], R3 ;  /* 0x03083003ff0075a7 */ /* 0x000ea40008040146 */
[----:B--2---:R-:W-:Y:S05]  /*74f0*/  @!P2 BRA `(.L_x_943) ;  /* 0x000000b40008a947 */ /* 0x004fea0003800000 */
.L_x_942:
[----:B------:R-:W-:Y:S01]  /*7500*/  R2UR UR56, R18 ;  /* 0x00000000123872ca */ /* 0x000fe200000e0000 */
[----:B------:R-:W-:Y:S01]  /*7510*/  ULEA UR6, UR36, UR37, 0xb ;  /* 0x0000002524067291 */ /* 0x000fe2000f8e583f */
[----:B------:R-:W-:Y:S01]  /*7520*/  R2UR UR57, R19 ;  /* 0x00000000133972ca */ /* 0x000fe200000e0000 */
[----:B------:R-:W-:Y:S01]  /*7530*/  WARPGROUP.ARRIVE ;  /* 0x00000000000079c5 */ /* 0x000fe20000000000 */
        /* <DEDUP_REMOVED lines=221> */
.L_x_944:
[----:B------:R-:W-:Y:S01]  /*8310*/  ULEA UR14, UR7, UR38, 0x3 ;  /* 0x00000026070e7291 */ /* 0x000fe2000f8e183f */
[----:B------:R-:W-:-:S05]  /*8320*/  IMAD.U32 R0, RZ, RZ, UR39 ;  /* 0x00000027ff007e24 */ /* 0x000fca000f8e00ff */
[----:B------:R-:W-:-:S04]  /*8330*/  SHF.L.U32 R0, R0, 0x1f, RZ ;  /* 0x0000001f00007819 */ /* 0x000fc800000006ff */
[----:B------:R3:W4:Y:S01]  /*8340*/  SYNCS.PHASECHK.TRANS64.TRYWAIT P2, [UR14+0x30850], R0 ;  /* 0x03085000ff0075a7 */ /* 0x000722000804014e */
[----:B------:R-:W-:Y:S05]  /*8350*/  @!P0 BRA `(.L_x_945) ;  /* 0x0000000000048947 */ /* 0x000fea0003800000 */
[----:B------:R-:W-:Y:S01]  /*8360*/  BPT.TRAP 0x1 ;  /* 0x000000040000795c */ /* 0x000fe20000300000 */
.L_x_945:
[----:B----4-:R-:W-:Y:S05]  /*8370*/  @P2 BRA `(.L_x_946) ;  /* 0x0000000000082947 */ /* 0x010fea0003800000 */
[----:B------:R-:W4:Y:S02]  /*8380*/  SYNCS.PHASECHK.TRANS64.TRYWAIT P2, [UR14+0x30850], R0 ;  /* 0x03085000ff0075a7 */ /* 0x000f24000804014e */
[----:B----4-:R-:W-:Y:S05]  /*8390*/  @!P2 BRA `(.L_x_947) ;  /* 0x000000a40078a947 */ /* 0x010fea0003800000 */
.L_x_946:
[----:B------:R-:W-:Y:S01]  /*83a0*/  UIADD3 UR6, UR38, 0x400, URZ ;  /* 0x0000040026067890 */ /* 0x000fe2000fffe03f */
[----:B------:R-:W-:Y:S01]  /*83b0*/  WARPGROUP.ARRIVE ;  /* 0x00000000000079c5 */ /* 0x000fe20000000000 */
[----:B------:R-:W-:Y:S01]  /*83c0*/  ULDC UR11, c[0x0][0x9d8] ;  /* 0x00027600000b7ab9 */ /* 0x000fe20000000800 */
[----:B------:R-:W-:Y:S01]  /*83d0*/  ISETP.GT.AND P2, PT, R23, UR40, PT ;  /* 0x0000002817007c0c */ /* 0x000fe2000bf44270 */
[----:B------:R-:W-:Y:S01]  /*83e0*/  USHF.R.U32.HI UR6, URZ, 0x4, UR6 ;  /* 0x000000043f067899 */ /* 0x000fe20008011606 */
[----:B------:R-:W-:Y:S01]  /*83f0*/  FMUL.FTZ R2, R152, UR11 ;  /* 0x0000000b98027c20 */ /* 0x000fe20008410000 */
[----:B-12---:R-:W-:Y:S01]  /*8400*/  FMUL.FTZ R3, R153, UR11 ;  /* 0x0000000b99037c20 */ /* 0x006fe20008410000 */
[----:B------:R-:W-:Y:S01]  /*8410*/  FMUL.FTZ R216, R173, UR11 ;  /* 0x0000000badd87c20 */ /* 0x000fe20008410000 */
[----:B------:R-:W-:Y:S01]  /*8420*/  ULOP3.LUT UR6, UR6, 0x3fff, URZ, 0xc0, !UPT ;  /* 0x00003fff06067892 */ /* 0x000fe2000f8ec03f */
[----:B------:R-:W-:Y:S01]  /*8430*/  FMUL.FTZ R173, R180, UR11 ;  /* 0x0000000bb4ad7c20 */ /* 0x000fe20008410000 */
[----:B------:R-:W-:Y:S01]  /*8440*/  FMUL.FTZ R152, R155, UR11 ;  /* 0x0000000b9b987c20 */ /* 0x000fe20008410000 */
[----:B------:R-:W3:Y:S01]  /*8450*/  MUFU.TANH R2, R2 ;  /* 0x0000000200027308 */ /* 0x000ee20000002400 */
[----:B------:R-:W-:Y:S01]  /*8460*/  ULOP3.LUT UR6, UR6, 0x2000000, URZ, 0xfc, !UPT ;  /* 0x0200000006067892 */ /* 0x000fe2000f8efc3f */
[----:B------:R-:W-:Y:S01]  /*8470*/  FMUL.FTZ R155, R159, UR11 ;  /* 0x0000000b9f9b7c20 */ /* 0x000fe20008410000 */
[----:B------:R-:W-:Y:S01]  /*8480*/  FMUL.FTZ R153, R154, UR11 ;  /* 0x0000000b9a997c20 */ /* 0x000fe20008410000 */
[----:B------:R-:W-:Y:S01]  /*8490*/  FMUL.FTZ R154, R158, UR11 ;  /* 0x0000000b9e9a7c20 */ /* 0x000fe20008410000 */
[----:B------:R-:W-:Y:S01]  /*84a0*/  ULEA UR10, UR7, UR6, 0xb ;  /* 0x00000006070a7291 */ /* 0x000fe2000f8e583f */
[----:B------:R-:W-:Y:S01]  /*84b0*/  FMUL.FTZ R158, R166, UR11 ;  /* 0x0000000ba69e7c20 */ /* 0x000fe20008410000 */
[----:B------:R-:W-:Y:S01]  /*84c0*/  FMUL.FTZ R166, R182, UR11 ;  /* 0x0000000bb6a67c20 */ /* 0x000fe20008410000 */
[----:B------:R-:W-:Y:S01]  /*84d0*/  UMOV UR7, 0x40000040 ;  /* 0x4000004000077882 */ /* 0x000fe20000000000 */
[----:B------:R-:W1:Y:S01]  /*84e0*/  MUFU.TANH R3, R3 ;  /* 0x0000000300037308 */ /* 0x000e620000002400 */
[----:B------:R-:W-:Y:S01]  /*84f0*/  UMOV UR39, UR46 ;  /* 0x0000002e00277c82 */ /* 0x000fe20008000000 */
[----:B------:R-:W-:Y:S01]  /*8500*/  VIADD R23, R23, 0xffffffff ;  /* 0xffffffff17177836 */ /* 0x000fe20000000000 */
[----:B------:R-:W-:-:S02]  /*8510*/  UMOV UR6, UR10 ;  /* 0x0000000a00067c82 */ /* 0x000fc40008000000 */
[----:B------:R-:W-:Y:S01]  /*8520*/  HGMMA.64x256x16.F32 R24, R196, gdesc[UR4].tnspB, R24, gsb0 ;  /* 0x43e00004c4187df0 */ /* 0x000fe20008000818 */
[----:B------:R-:W-:Y:S01]  /*8530*/  UIADD3 UR6, UR10, 0x80, URZ ;  /* 0x000000800a067890 */ /* 0x000fe2000fffe03f */
[----:B------:R-:W-:Y:S01]  /*8540*/  UMOV UR7, 0x40000040 ;  /* 0x4000004000077882 */ /* 0x000fe20000000000 */
[----:B---3--:R-:W-:Y:S01]  /*8550*/  FMNMX.FTZ R0, R2, R215, !PT ;  /* 0x000000d702007209 */ /* 0x008fe20007810000 */
        /* <DEDUP_REMOVED lines=16> */
[----:B------:R-:W-:Y:S01]  /*8660*/  UIADD3 UR6, UR10, 0x100, URZ ;  /* 0x000001000a067890 */ /* 0x000fe2000fffe03f */
[----:B------:R-:W-:Y:S01]  /*8670*/  MUFU.TANH R196, R196 ;  /* 0x000000c400c47308 */ /* 0x000fe20000002400 */
[----:B------:R-:W-:Y:S01]  /*8680*/  UMOV UR7, 0x40000040 ;  /* 0x4000004000077882 */ /* 0x000fe20000000000 */
[----:B------:R-:W-:Y:S01]  /*8690*/  FMUL.FTZ R172, R176, UR11 ;  /* 0x0000000bb0ac7c20 */ /* 0x000fe20008410000 */
[----:B------:R-:W-:Y:S01]  /*86a0*/  FMUL.FTZ R176, R177, UR11 ;  /* 0x0000000bb1b07c20 */ /* 0x000fe20008410000 */
[----:B------:R-:W-:Y:S01]  /*86b0*/  FMUL.FTZ R168, R181, UR11 ;  /* 0x0000000bb5a87c20 */ /* 0x000fe20008410000 */
[----:B------:R-:W-:Y:S01]  /*86c0*/  UIADD3 UR10, UR10, 0x180, URZ ;  /* 0x000001800a0a7890 */ /* 0x000fe2000fffe03f */
[----:B------:R-:W-:Y:S01]  /*86d0*/  FMUL.FTZ R164, R178, UR11 ;  /* 0x0000000bb2a47c20 */ /* 0x000fe20008410000 */
[----:B------:R-:W-:Y:S01]  /*86e0*/  FMUL.FTZ R165, R179, UR11 ;  /* 0x0000000bb3a57c20 */ /* 0x000fe20008410000 */
        /* <DEDUP_REMOVED lines=15> */
[----:B-1----:R-:W-:Y:S01]  /*87e0*/  FMNMX.FTZ R157, R3, R0, !PT ;  /* 0x00000000039d7209 */ /* 0x002fe20007810000 */
[----:B------:R-:W-:Y:S01]  /*87f0*/  HGMMA.64x256x16.F32 R24, R188, gdesc[UR4].tnspB, R24, gsb0 ;  /* 0x43e00004bc187df0 */ /* 0x000fe20008000818 */
[----:B------:R-:W1:Y:S01]  /*8800*/  MUFU.TANH R192, R192 ;  /* 0x000000c000c07308 */ /* 0x000e620000002400 */
[----:B------:R-:W-:Y:S01]  /*8810*/  FMUL.FTZ R156, R162, UR11 ;  /* 0x0000000ba29c7c20 */ /* 0x000fe20008410000 */
[----:B------:R-:W-:Y:S01]  /*8820*/  FMUL.FTZ R160, R170, UR11 ;  /* 0x0000000baaa07c20 */ /* 0x000fe20008410000 */
[----:B------:R-:W-:Y:S01]  /*8830*/  FMUL.FTZ R161, R171, UR11 ;  /* 0x0000000baba17c20 */ /* 0x000fe20008410000 */
[----:B------:R-:W-:Y:S01]  /*8840*/  FMUL.FTZ R162, R174, UR11 ;  /* 0x0000000baea27c20 */ /* 0x000fe20008410000 */
[----:B------:R-:W-:Y:S01]  /*8850*/  UMOV UR6, UR41 ;  /* 0x0000002900067c82 */ /* 0x000fe20008000000 */
[----:B------:R-:W-:-:S02]  /*8860*/  UMOV UR7, UR36 ;  /* 0x0000002400077c82 */ /* 0x000fc40008000000 */
[----:B------:R-:W2:Y:S08]  /*8870*/  MUFU.TANH R193, R193 ;  /* 0x000000c100c17308 */ /* 0x000eb00000002400 */
[----:B------:R-:W3:Y:S01]  /*8880*/  MUFU.TANH R194, R194 ;  /* 0x000000c200c27308 */ /* 0x000ee20000002400 */
[----:B-1----:R-:W-:-:S07]  /*8890*/  FMNMX.FTZ R0, R192, R157, !PT ;  /* 0x0000009dc0007209 */ /* 0x002fce0007810000 */
[----:B------:R-:W1:Y:S01]  /*88a0*/  MUFU.TANH R195, R195 ;  /* 0x000000c300c37308 */ /* 0x000e620000002400 */
[----:B--2---:R-:W-:-:S07]  /*88b0*/  FMNMX.FTZ R157, R193, R0, !PT ;  /* 0x00000000c19d7209 */ /* 0x004fce0007810000 */
[----:B------:R-:W2:Y:S01]  /*88c0*/  MUFU.TANH R156, R156 ;  /* 0x0000009c009c7308 */ /* 0x000ea20000002400 */
[----:B---3--:R-:W-:-:S07]  /*88d0*/  FMNMX.FTZ R0, R194, R157, !PT ;  /* 0x0000009dc2007209 */ /* 0x008fce0007810000 */
[----:B------:R-:W-:Y:S01]  /*88e0*/  MUFU.TANH R160, R160 ;  /* 0x000000a000a07308 */ /* 0x000fe20000002400 */
[----:B-1----:R-:W-:-:S04]  /*88f0*/  FMNMX.FTZ R157, R195, R0, !PT ;  /* 0x00000000c39d7209 */ /* 0x002fc80007810000 */
[----:B------:R-:W-:-:S03]  /*8900*/  FMNMX.FTZ R0, R196, R157, !PT ;  /* 0x0000009dc4007209 */ /* 0x000fc60007810000 */
[----:B------:R-:W-:Y:S01]  /*8910*/  MUFU.TANH R161, R161 ;  /* 0x000000a100a17308 */ /* 0x000fe20000002400 */
[----:B------:R-:W-:-:S04]  /*8920*/  FMNMX.FTZ R0, R199, R0, !PT ;  /* 0x00000000c7007209 */ /* 0x000fc80007810000 */
[----:B------:R-:W-:-:S03]  /*8930*/  FMNMX.FTZ R157, R197, R0, !PT ;  /* 0x00000000c59d7209 */ /* 0x000fc60007810000 */
[----:B------:R-:W-:Y:S01]  /*8940*/  MUFU.TANH R162, R162 ;  /* 0x000000a200a27308 */ /* 0x000fe20000002400 */
[----:B------:R-:W-:-:S04]  /*8950*/  FMNMX.FTZ R0, R198, R157, !PT ;  /* 0x0000009dc6007209 */ /* 0x000fc80007810000 */
[----:B------:R-:W-:-:S04]  /*8960*/  FMNMX.FTZ R157, R169, R0, !PT ;  /* 0x00000000a99d7209 */ /* 0x000fc80007810000 */
[----:B------:R-:W-:-:S04]  /*8970*/  FMNMX.FTZ R157, R216, R157, !PT ;  /* 0x0000009dd89d7209 */ /* 0x000fc80007810000 */
[----:B------:R-:W-:Y:S01]  /*8980*/  FMNMX.FTZ R159, R172, R157, !PT ;  /* 0x0000009dac9f7209 */ /* 0x000fe20007810000 */
[----:B------:R-:W-:-:S03]  /*8990*/  FMUL.FTZ R157, R163, UR11 ;  /* 0x0000000ba39d7c20 */ /* 0x000fc60008410000 */
[----:B------:R-:W-:-:S03]  /*89a0*/  FMNMX.FTZ R0, R176, R159, !PT ;  /* 0x0000009fb0007209 */ /* 0x000fc60007810000 */
[----:B------:R-:W1:Y:S01]  /*89b0*/  MUFU.TANH R157, R157 ;  /* 0x0000009d009d7308 */ /* 0x000e620000002400 */
[----:B------:R-:W-:-:S04]  /*89c0*/  FMNMX.FTZ R159, R173, R0, !PT ;  /* 0x00000000ad9f7209 */ /* 0x000fc80007810000 */
[----:B------:R-:W-:Y:S01]  /*89d0*/  FMNMX.FTZ R0, R168, R159, !PT ;  /* 0x0000009fa8007209 */ /* 0x000fe20007810000 */
[----:B------:R-:W-:Y:S01]  /*89e0*/  FMUL.FTZ R159, R167, UR11 ;  /* 0x0000000ba79f7c20 */ /* 0x000fe20008410000 */
[----:B------:R-:W-:-:S03]  /*89f0*/  FMNMX.FTZ R167, R153, R214, !PT ;  /* 0x000000d699a77209 */ /* 0x000fc60007810000 */
[----:B------:R-:W3:Y:S01]  /*8a00*/  SHFL.BFLY PT, R163, R0, 0x2, 0x1f ;  /* 0x0c401f0000a37f89 */ /* 0x000ee200000e0000 */
[----:B------:R-:W-:Y:S01]  /*8a10*/  FMNMX.FTZ R167, R152, R167, !PT ;  /* 0x000000a798a77209 */ /* 0x000fe20007810000 */
[----:B------:R-:W4:Y:S01]  /*8a20*/  MUFU.TANH R159, R159 ;  /* 0x0000009f009f7308 */ /* 0x000f220000002400 */
[----:B---3--:R-:W-:Y:S01]  /*8a30*/  FMNMX.FTZ R4, R0, R163, !PT ;  /* 0x000000a300047209 */ /* 0x008fe20007810000 */
[----:B------:R-:W-:Y:S01]  /*8a40*/  FMUL.FTZ R163, R175, UR11 ;  /* 0x0000000bafa37c20 */ /* 0x000fe20008410000 */
[----:B------:R-:W-:Y:S01]  /*8a50*/  FMNMX.FTZ R0, R154, R167, !PT ;  /* 0x000000a79a007209 */ /* 0x000fe20007810000 */
[----:B------:R-:W-:Y:S01]  /*8a60*/  FMUL.FTZ R167, R183, UR11 ;  /* 0x0000000bb7a77c20 */ /* 0x000fe20008410000 */
[----:B------:R-:W-:Y:S01]  /*8a70*/  UMOV UR11, 0x40000040 ;  /* 0x40000040000b7882 */ /* 0x000fe20000000000 */
[----:B------:R-:W3:Y:S01]  /*8a80*/  SHFL.BFLY PT, R175, R4, 0x1, 0x1f ;  /* 0x0c201f0004af7f89 */ /* 0x000ee200000e0000 */
[----:B------:R-:W-:Y:S01]  /*8a90*/  FMNMX.FTZ R171, R155, R0, !PT ;  /* 0x000000009bab7209 */ /* 0x000fe20007810000 */
[----:B------:R-:W5:Y:S03]  /*8aa0*/  MUFU.TANH R163, R163 ;  /* 0x000000a300a37308 */ /* 0x000f660000002400 */
[----:B--2---:R-:W-:-:S04]  /*8ab0*/  FMNMX.FTZ R0, R156, R171, !PT ;  /* 0x000000ab9c007209 */ /* 0x004fc80007810000 */
[----:B-1----:R-:W-:Y:S01]  /*8ac0*/  FMNMX.FTZ R171, R157, R0, !PT ;  /* 0x000000009dab7209 */ /* 0x002fe20007810000 */
[----:B------:R-:W1:Y:S01]  /*8ad0*/  MUFU.TANH R167, R167 ;  /* 0x000000a700a77308 */ /* 0x000e620000002400 */
[----:B---3--:R-:W-:-:S05]  /*8ae0*/  FMNMX.FTZ R4, R4, R175, !PT ;  /* 0x000000af04047209 */ /* 0x008fca0007810000 */
[C---:B------:R-:W-:Y:S01]  /*8af0*/  FADD.FTZ R170, -R4.reuse, R215 ;  /* 0x000000d704aa7221 */ /* 0x040fe20000010100 */
[----:B------:R-:W-:Y:S01]  /*8b00*/  FMUL.FTZ R183, R4, UR6 ;  /* 0x0000000604b77c20 */ /* 0x000fe20008410000 */
[----:B------:R-:W-:Y:S02]  /*8b10*/  MOV R215, R4 ;  /* 0x0000000400d77202 */ /* 0x000fe40000000f00 */
[----:B------:R-:W-:Y:S01]  /*8b20*/  FMUL.FTZ R0, R170, UR6 ;  /* 0x00000006aa007c20 */ /* 0x000fe20008410000 */
[----:B------:R-:W-:Y:S01]  /*8b30*/  FMNMX.FTZ R170, R158, R171, !PT ;  /* 0x000000ab9eaa7209 */ /* 0x000fe20007810000 */
[--C-:B------:R-:W-:Y:S01]  /*8b40*/  FFMA.FTZ R177, R2, UR6, -R183.reuse ;  /* 0x0000000602b17c23 */ /* 0x100fe200080108b7 */
[--C-:B------:R-:W-:Y:S01]  /*8b50*/  FFMA.FTZ R174, R192, UR6, -R183.reuse ;  /* 0x00000006c0ae7c23 */ /* 0x100fe200080108b7 */
[--C-:B------:R-:W-:Y:S01]  /*8b60*/  FFMA.FTZ R179, R199, UR6, -R183.reuse ;  /* 0x00000006c7b37c23 */ /* 0x100fe200080108b7 */
[----:B----4-:R-:W-:Y:S01]  /*8b70*/  FMNMX.FTZ R171, R159, R170, !PT ;  /* 0x000000aa9fab7209 */ /* 0x010fe20007810000 */
[--C-:B------:R-:W-:Y:S01]  /*8b80*/  FFMA.FTZ R170, R3, UR6, -R183.reuse ;  /* 0x0000000603aa7c23 */ /* 0x100fe200080108b7 */
[----:B------:R-:W-:Y:S01]  /*8b90*/  MUFU.EX2 R0, R0 ;  /* 0x0000000000007308 */ /* 0x000fe20000000800 */
[--C-:B------:R-:W-:Y:S01]  /*8ba0*/  FFMA.FTZ R192, R194, UR6, -R183.reuse ;  /* 0x00000006c2c07c23 */ /* 0x100fe200080108b7 */
[----:B------:R-:W-:Y:S01]  /*8bb0*/  FMNMX.FTZ R2, R160, R171, !PT ;  /* 0x000000aba0027209 */ /* 0x000fe20007810000 */
[--C-:B------:R-:W-:Y:S01]  /*8bc0*/  FFMA.FTZ R194, R196, UR6, -R183.reuse ;  /* 0x00000006c4c27c23 */ /* 0x100fe200080108b7 */
[----:B------:R-:W-:-:S02]  /*8bd0*/  FFMA.FTZ R181, R198, UR6, -R183 ;  /* 0x00000006c6b57c23 */ /* 0x000fc400080108b7 */
[----:B------:R-:W-:Y:S02]  /*8be0*/  FMNMX.FTZ R175, R161, R2, !PT ;  /* 0x00000002a1af7209 */ /* 0x000fe40007810000 */
[----:B------:R2:W-:Y:S02]  /*8bf0*/  MUFU.EX2 R171, R177 ;  /* 0x000000b100ab7308 */ /* 0x0005e40000000800 */
[----:B------:R-:W-:Y:S01]  /*8c00*/  FMNMX.FTZ R2, R162, R175, !PT ;  /* 0x000000afa2027209 */ /* 0x000fe20007810000 */
[----:B------:R-:W-:-:S03]  /*8c10*/  FFMA.FTZ R175, R193, UR6, -R183 ;  /* 0x00000006c1af7c23 */ /* 0x000fc600080108b7 */
[----:B-----5:R-:W-:Y:S02]  /*8c20*/  FMNMX.FTZ R3, R163, R2, !PT ;  /* 0x00000002a3037209 */ /* 0x020fe40007810000 */
[----:B------:R-:W3:Y:S01]  /*8c30*/  MUFU.EX2 R170, R170 ;  /* 0x000000aa00aa7308 */ /* 0x000ee20000000800 */
[----:B--2---:R-:W-:Y:S01]  /*8c40*/  FFMA.FTZ R177, R195, UR6, -R183 ;  /* 0x00000006c3b17c23 */ /* 0x004fe200080108b7 */
[----:B------:R-:W-:-:S04]  /*8c50*/  FMNMX.FTZ R2, R164, R3, !PT ;  /* 0x00000003a4027209 */ /* 0x000fc80007810000 */
[----:B------:R-:W-:Y:S02]  /*8c60*/  FMNMX.FTZ R3, R165, R2, !PT ;  /* 0x00000002a5037209 */ /* 0x000fe40007810000 */
[----:B------:R-:W-:Y:S02]  /*8c70*/  MUFU.EX2 R174, R174 ;  /* 0x000000ae00ae7308 */ /* 0x000fe40000000800 */
[----:B------:R-:W-:-:S04]  /*8c80*/  FMNMX.FTZ R2, R166, R3, !PT ;  /* 0x00000003a6027209 */ /* 0x000fc80007810000 */
[----:B-1----:R-:W-:Y:S02]  /*8c90*/  FMNMX.FTZ R2, R167, R2, !PT ;  /* 0x00000002a7027209 */ /* 0x002fe40007810000 */
[----:B------:R-:W1:Y:S01]  /*8ca0*/  MUFU.EX2 R175, R175 ;  /* 0x000000af00af7308 */ /* 0x000e620000000800 */
[----:B---3--:R-:W-:Y:S02]  /*8cb0*/  F2FP.F16.F32.PACK_AB R196, R170, R171 ;  /* 0x000000abaac4723e */ /* 0x008fe400000000ff */
[----:B------:R-:W2:Y:S05]  /*8cc0*/  SHFL.BFLY PT, R3, R2, 0x2, 0x1f ;  /* 0x0c401f0002037f89 */ /* 0x000eaa00000e0000 */
[----:B------:R-:W-:Y:S08]  /*8cd0*/  MUFU.EX2 R192, R192 ;  /* 0x000000c000c07308 */ /* 0x000ff00000000800 */
[----:B------:R-:W-:Y:S01]  /*8ce0*/  MUFU.EX2 R177, R177 ;  /* 0x000000b100b17308 */ /* 0x000fe20000000800 */
[----:B-1----:R-:W-:-:S07]  /*8cf0*/  F2FP.F16.F32.PACK_AB R198, R175, R174 ;  /* 0x000000aeafc6723e */ /* 0x002fce00000000ff */
[----:B------:R-:W-:Y:S01]  /*8d00*/  MUFU.EX2 R194, R194 ;  /* 0x000000c200c27308 */ /* 0x000fe20000000800 */
[----:B--2---:R-:W-:-:S05]  /*8d10*/  FMNMX.FTZ R3, R2, R3, !PT ;  /* 0x0000000302037209 */ /* 0x004fca0007810000 */
[----:B------:R-:W1:Y:S02]  /*8d20*/  SHFL.BFLY PT, R2, R3, 0x1, 0x1f ;  /* 0x0c201f0003027f89 */ /* 0x000e6400000e0000 */
[----:B------:R-:W-:Y:S08]  /*8d30*/  MUFU.EX2 R179, R179 ;  /* 0x000000b300b37308 */ /* 0x000ff00000000800 */
[----:B------:R-:W-:Y:S01]  /*8d40*/  MUFU.EX2 R181, R181 ;  /* 0x000000b500b57308 */ /* 0x000fe20000000800 */
[----:B-1----:R-:W-:-:S05]  /*8d50*/  FMNMX.FTZ R3, R3, R2, !PT ;  /* 0x0000000203037209 */ /* 0x002fca0007810000 */
[----:B------:R-:W-:Y:S01]  /*8d60*/  FADD.FTZ R2, -R3, R214 ;  /* 0x000000d603027221 */ /* 0x000fe20000010100 */
[----:B------:R-:W-:-:S03]  /*8d70*/  IMAD.MOV.U32 R214, RZ, RZ, R3 ;  /* 0x000000ffffd67224 */ /* 0x000fc600078e0003 */
[----:B------:R-:W-:-:S06]  /*8d80*/  FMUL.FTZ R2, R2, UR6 ;  /* 0x0000000602027c20 */ /* 0x000fcc0008410000 */
[----:B------:R-:W-:Y:S01]  /*8d90*/  MUFU.EX2 R2, R2 ;  /* 0x0000000200027308 */ /* 0x000fe20000000800 */
[----:B------:R-:W-:Y:S02]  /*8da0*/  WARPGROUP.DEPBAR.LE gsb0, 0x0 ;  /* 0x00008000000079c5 */ /* 0x000fe40000010000 */
[----:B------:R-:W-:Y:S01]  /*8db0*/  WARPGROUP.ARRIVE ;  /* 0x00000000000079c5 */ /* 0x000fe20000000000 */
[--C-:B------:R-:W-:Y:S01]  /*8dc0*/  FFMA.FTZ R188, R197, UR6, -R183.reuse ;  /* 0x00000006c5bc7c23 */ /* 0x100fe200080108b7 */
[--C-:B------:R-:W-:Y:S01]  /*8dd0*/  FFMA.FTZ R190, R169, UR6, -R183.reuse ;  /* 0x00000006a9be7c23 */ /* 0x100fe200080108b7 */
[----:B------:R-:W-:-:S03]  /*8de0*/  FFMA.FTZ R169, R216, UR6, -R183 ;  /* 0x00000006d8a97c23 */ /* 0x000fc600080108b7 */
[----:B------:R-:W-:Y:S01]  /*8df0*/  HGMMA.64x256x16.F32 R24, R184, gdesc[UR8].tnspB, R24, gsb0 ;  /* 0x43e00008b8187df0 */ /* 0x000fe20008000818 */
[----:B------:R-:W-:Y:S08]  /*8e00*/  MUFU.EX2 R188, R188 ;  /* 0x000000bc00bc7308 */ /* 0x000ff00000000800 */
[----:B------:R-:W-:Y:S08]  /*8e10*/  MUFU.EX2 R190, R190 ;  /* 0x000000be00be7308 */ /* 0x000ff00000000800 */
[----:B------:R-:W-:Y:S01]  /*8e20*/  MUFU.EX2 R169, R169 ;  /* 0x000000a900a97308 */ /* 0x000fe20000000800 */
[----:B------:R-:W-:-:S02]  /*8e30*/  WARPGROUP.DEPBAR.LE gsb0, 0x0 ;  /* 0x00008000000079c5 */ /* 0x000fc40000010000 */
[--C-:B------:R-:W-:Y:S01]  /*8e40*/  FFMA.FTZ R186, R173, UR6, -R183.reuse ;  /* 0x00000006adba7c23 */ /* 0x100fe200080108b7 */
[--C-:B------:R-:W-:Y:S01]  /*8e50*/  FFMA.FTZ R173, R168, UR6, -R183.reuse ;  /* 0x00000006a8ad7c23 */ /* 0x100fe200080108b7 */
[----:B------:R-:W-:Y:S01]  /*8e60*/  FMUL.FTZ R168, R3, UR6 ;  /* 0x0000000603a87c20 */ /* 0x000fe20008410000 */
[--C-:B------:R-:W-:Y:S01]  /*8e70*/  FFMA.FTZ R184, R172, UR6, -R183.reuse ;  /* 0x00000006acb87c23 */ /* 0x100fe200080108b7 */
[----:B------:R-:W-:Y:S02]  /*8e80*/  FFMA.FTZ R185, R176, UR6, -R183 ;  /* 0x00000006b0b97c23 */ /* 0x000fe400080108b7 */
[--C-:B------:R-:W-:Y:S01]  /*8e90*/  FFMA.FTZ R197, R153, UR6, -R168.reuse ;  /* 0x0000000699c57c23 */ /* 0x100fe200080108a8 */
[----:B------:R-:W-:Y:S01]  /*8ea0*/  MOV R153, UR36 ;  /* 0x0000002400997c02 */ /* 0x000fe20008000f00 */
[--C-:B------:R-:W-:Y:S01]  /*8eb0*/  FFMA.FTZ R152, R152, UR6, -R168.reuse ;  /* 0x0000000698987c23 */ /* 0x100fe200080108a8 */
[--C-:B------:R-:W-:Y:S01]  /*8ec0*/  FFMA.FTZ R199, R154, UR6, -R168.reuse ;  /* 0x000000069ac77c23 */ /* 0x100fe200080108a8 */
[--C-:B------:R-:W-:Y:S01]  /*8ed0*/  FFMA.FTZ R154, R155, UR6, -R168.reuse ;  /* 0x000000069b9a7c23 */ /* 0x100fe200080108a8 */
[----:B------:R-:W-:Y:S01]  /*8ee0*/  @!P1 LEA R153, R153, UR38, 0x3 ;  /* 0x0000002699999c11 */ /* 0x000fe2000f8e18ff */
[----:B------:R-:W1:Y:S01]  /*8ef0*/  MUFU.EX2 R197, R197 ;  /* 0x000000c500c57308 */ /* 0x000e620000000800 */
[--C-:B------:R-:W-:Y:S01]  /*8f00*/  FFMA.FTZ R193, R156, UR6, -R168.reuse ;  /* 0x000000069cc17c23 */ /* 0x100fe200080108a8 */
[--C-:B------:R-:W-:Y:S01]  /*8f10*/  FFMA.FTZ R156, R157, UR6, -R168.reuse ;  /* 0x000000069d9c7c23 */ /* 0x100fe200080108a8 */
[----:B------:R-:W-:Y:S01]  /*8f20*/  FFMA.FTZ R195, R158, UR6, -R168 ;  /* 0x000000069ec37c23 */ /* 0x000fe200080108a8 */
[----:B------:R-:W-:-:S02]  /*8f30*/  @!P1 VIADD R153, R153, 0x30840 ;  /* 0x0003084099999836 */ /* 0x000fc40000000000 */
[--C-:B------:R-:W-:Y:S01]  /*8f40*/  FFMA.FTZ R158, R159, UR6, -R168.reuse ;  /* 0x000000069f9e7c23 */ /* 0x100fe200080108a8 */
[--C-:B------:R-:W-:Y:S01]  /*8f50*/  FFMA.FTZ R191, R162, UR6, -R168.reuse ;  /* 0x00000006a2bf7c23 */ /* 0x100fe200080108a8 */
[--C-:B------:R-:W-:Y:S01]  /*8f60*/  FFMA.FTZ R189, R160, UR6, -R168.reuse ;  /* 0x00000006a0bd7c23 */ /* 0x100fe200080108a8 */
[----:B------:R-:W2:Y:S01]  /*8f70*/  MUFU.EX2 R152, R152 ;  /* 0x0000009800987308 */ /* 0x000ea20000000800 */
[----:B------:R-:W-:Y:S01]  /*8f80*/  @!P1 PRMT R153, RZ, 0x654, R153 ;  /* 0x00000654ff999816 */ /* 0x000fe20000000099 */
[--C-:B------:R-:W-:Y:S01]  /*8f90*/  FFMA.FTZ R160, R161, UR6, -R168.reuse ;  /* 0x00000006a1a07c23 */ /* 0x100fe200080108a8 */
[----:B------:R-:W-:Y:S02]  /*8fa0*/  IMAD.U32 R155, RZ, RZ, UR14 ;  /* 0x0000000eff9b7e24 */ /* 0x000fe4000f8e00ff */
[--C-:B------:R-:W-:Y:S01]  /*8fb0*/  FFMA.FTZ R163, R163, UR6, -R168.reuse ;  /* 0x00000006a3a37c23 */ /* 0x100fe200080108a8 */
[----:B------:R3:W-:Y:S01]  /*8fc0*/  @!P1 SYNCS.ARRIVE.TRANS64.RED.A1T0 RZ, [R153+URZ], RZ ;  /* 0x000000ff99ff99a7 */ /* 0x0007e2000810043f */
[--C-:B------:R-:W-:Y:S01]  /*8fd0*/  FFMA.FTZ R164, R164, UR6, -R168.reuse ;  /* 0x00000006a4a47c23 */ /* 0x100fe200080108a8 */
[--C-:B------:R-:W-:Y:S01]  /*8fe0*/  FFMA.FTZ R165, R165, UR6, -R168.reuse ;  /* 0x00000006a5a57c23 */ /* 0x100fe200080108a8 */
[----:B------:R-:W4:Y:S01]  /*8ff0*/  MUFU.EX2 R199, R199 ;  /* 0x000000c700c77308 */ /* 0x000f220000000800 */
[----:B-1----:R-:W-:Y:S01]  /*9000*/  FFMA.FTZ R7, R2, R7, R197 ;  /* 0x0000000702077223 */ /* 0x002fe200000100c5 */
[----:B------:R-:W-:Y:S01]  /*9010*/  @!P1 IADD3 R155, R155, 0x30860, RZ ;  /* 0x000308609b9b9810 */ /* 0x000fe20007ffe0ff */
[--C-:B------:R-:W-:Y:S01]  /*9020*/  FFMA.FTZ R166, R166, UR6, -R168.reuse ;  /* 0x00000006a6a67c23 */ /* 0x100fe200080108a8 */
[----:B------:R-:W-:Y:S01]  /*9030*/  FFMA.FTZ R167, R167, UR6, -R168 ;  /* 0x00000006a7a77c23 */ /* 0x000fe200080108a8 */
[----:B---3--:R-:W-:Y:S01]  /*9040*/  FFMA.FTZ R153, R0, R20, R171 ;  /* 0x0000001400997223 */ /* 0x008fe200000100ab */
[----:B------:R-:W-:-:S02]  /*9050*/  @!P1 PRMT R155, RZ, 0x654, R155 ;  /* 0x00000654ff9b9816 */ /* 0x000fc4000000009b */
[----:B------:R-:W1:Y:S01]  /*9060*/  MUFU.EX2 R154, R154 ;  /* 0x0000009a009a7308 */ /* 0x000e620000000800 */
[----:B------:R-:W-:Y:S01]  /*9070*/  FADD.FTZ R153, R170, R153 ;  /* 0x00000099aa997221 */ /* 0x000fe20000010000 */
[C---:B--2---:R-:W-:Y:S01]  /*9080*/  FADD.FTZ R20, R152.reuse, R7 ;  /* 0x0000000798147221 */ /* 0x044fe20000010000 */
[----:B------:R2:W-:Y:S01]  /*9090*/  @!P1 SYNCS.ARRIVE.TRANS64.RED.A1T0 RZ, [R155+URZ], RZ ;  /* 0x000000ff9bff99a7 */ /* 0x0005e2000810043f */
[----:B------:R-:W-:Y:S01]  /*90a0*/  F2FP.F16.F32.PACK_AB R197, R152, R197 ;  /* 0x000000c598c5723e */ /* 0x000fe200000000ff */
[----:B------:R-:W-:-:S03]  /*90b0*/  FADD.FTZ R162, R174, R153 ;  /* 0x00000099aea27221 */ /* 0x000fc60000010000 */
[----:B------:R-:W3:Y:S01]  /*90c0*/  MUFU.EX2 R193, R193 ;  /* 0x000000c100c17308 */ /* 0x000ee20000000800 */
[----:B----4-:R-:W-:Y:S01]  /*90d0*/  FADD.FTZ R7, R199, R20 ;  /* 0x00000014c7077221 */ /* 0x010fe20000010000 */
[----:B------:R-:W-:-:S04]  /*90e0*/  FADD.FTZ R153, R175, R162 ;  /* 0x000000a2af997221 */ /* 0x000fc80000010000 */
[----:B------:R-:W-:Y:S01]  /*90f0*/  FADD.FTZ R162, R192, R153 ;  /* 0x00000099c0a27221 */ /* 0x000fe20000010000 */
[C---:B------:R-:W-:Y:S01]  /*9100*/  F2FP.F16.F32.PACK_AB R192, R177.reuse, R192 ;  /* 0x000000c0b1c0723e */ /* 0x040fe200000000ff */
[----:B------:R-:W4:Y:S01]  /*9110*/  MUFU.EX2 R156, R156 ;  /* 0x0000009c009c7308 */ /* 0x000f220000000800 */
[C---:B-1----:R-:W-:Y:S01]  /*9120*/  FADD.FTZ R20, R154.reuse, R7 ;  /* 0x000000079a147221 */ /* 0x042fe20000010000 */
[----:B------:R-:W-:Y:S01]  /*9130*/  FADD.FTZ R153, R177, R162 ;  /* 0x000000a2b1997221 */ /* 0x000fe20000010000 */
[----:B------:R-:W-:-:S03]  /*9140*/  F2FP.F16.F32.PACK_AB R199, R154, R199 ;  /* 0x000000c79ac7723e */ /* 0x000fc600000000ff */
[----:B------:R-:W-:Y:S01]  /*9150*/  FADD.FTZ R162, R194, R153 ;  /* 0x00000099c2a27221 */ /* 0x000fe20000010000 */
[----:B------:R-:W-:Y:S01]  /*9160*/  F2FP.F16.F32.PACK_AB R194, R179, R194 ;  /* 0x000000c2b3c2723e */ /* 0x000fe200000000ff */
[----:B------:R-:W1:Y:S01]  /*9170*/  MUFU.EX2 R195, R195 ;  /* 0x000000c300c37308 */ /* 0x000e620000000800 */
[----:B---3--:R-:W-:Y:S01]  /*9180*/  FADD.FTZ R7, R193, R20 ;  /* 0x00000014c1077221 */ /* 0x008fe20000010000 */
[----:B------:R-:W-:-:S04]  /*9190*/  FADD.FTZ R153, R179, R162 ;  /* 0x000000a2b3997221 */ /* 0x000fc80000010000 */
[----:B------:R-:W-:Y:S01]  /*91a0*/  FADD.FTZ R152, R188, R153 ;  /* 0x00000099bc987221 */ /* 0x000fe20000010000 */
[C---:B------:R-:W-:Y:S01]  /*91b0*/  F2FP.F16.F32.PACK_AB R188, R181.reuse, R188 ;  /* 0x000000bcb5bc723e */ /* 0x040fe200000000ff */
[----:B------:R-:W3:Y:S01]  /*91c0*/  MUFU.EX2 R158, R158 ;  /* 0x0000009e009e7308 */ /* 0x000ee20000000800 */
[C---:B----4-:R-:W-:Y:S01]  /*91d0*/  FADD.FTZ R20, R156.reuse, R7 ;  /* 0x000000079c147221 */ /* 0x050fe20000010000 */
[----:B------:R-:W-:Y:S01]  /*91e0*/  FADD.FTZ R153, R181, R152 ;  /* 0x00000098b5997221 */ /* 0x000fe20000010000 */
[----:B------:R-:W-:-:S03]  /*91f0*/  F2FP.F16.F32.PACK_AB R193, R156, R193 ;  /* 0x000000c19cc1723e */ /* 0x000fc600000000ff */
[----:B------:R-:W-:Y:S01]  /*9200*/  FADD.FTZ R152, R190, R153 ;  /* 0x00000099be987221 */ /* 0x000fe20000010000 */
[----:B------:R-:W-:Y:S01]  /*9210*/  F2FP.F16.F32.PACK_AB R190, R169, R190 ;  /* 0x000000bea9be723e */ /* 0x000fe200000000ff */
[----:B------:R-:W4:Y:S01]  /*9220*/  MUFU.EX2 R189, R189 ;  /* 0x000000bd00bd7308 */ /* 0x000f220000000800 */
[----:B-1----:R-:W-:-:S07]  /*9230*/  FADD.FTZ R7, R195, R20 ;  /* 0x00000014c3077221 */ /* 0x002fce0000010000 */
[----:B------:R-:W1:Y:S01]  /*9240*/  MUFU.EX2 R160, R160 ;  /* 0x000000a000a07308 */ /* 0x000e620000000800 */
[C---:B---3--:R-:W-:Y:S01]  /*9250*/  FADD.FTZ R20, R158.reuse, R7 ;  /* 0x000000079e147221 */ /* 0x048fe20000010000 */
[----:B------:R-:W-:-:S06]  /*9260*/  F2FP.F16.F32.PACK_AB R195, R158, R195 ;  /* 0x000000c39ec3723e */ /* 0x000fcc00000000ff */
[----:B------:R-:W3:Y:S01]  /*9270*/  MUFU.EX2 R191, R191 ;  /* 0x000000bf00bf7308 */ /* 0x000ee20000000800 */
[----:B----4-:R-:W-:-:S07]  /*9280*/  FADD.FTZ R7, R189, R20 ;  /* 0x00000014bd077221 */ /* 0x010fce0000010000 */
[----:B------:R-:W4:Y:S01]  /*9290*/  MUFU.EX2 R163, R163 ;  /* 0x000000a300a37308 */ /* 0x000f220000000800 */
[C---:B-1----:R-:W-:Y:S01]  /*92a0*/  FADD.FTZ R20, R160.reuse, R7 ;  /* 0x00000007a0147221 */ /* 0x042fe20000010000 */
[----:B------:R-:W-:Y:S01]  /*92b0*/  FADD.FTZ R7, R169, R152 ;  /* 0x00000098a9077221 */ /* 0x000fe20000010000 */
[----:B------:R-:W-:-:S05]  /*92c0*/  F2FP.F16.F32.PACK_AB R189, R160, R189 ;  /* 0x000000bda0bd723e */ /* 0x000fca00000000ff */
[----:B------:R-:W1:Y:S01]  /*92d0*/  MUFU.EX2 R184, R184 ;  /* 0x000000b800b87308 */ /* 0x000e620000000800 */
[----:B---3--:R-:W-:-:S07]  /*92e0*/  FADD.FTZ R20, R191, R20 ;  /* 0x00000014bf147221 */ /* 0x008fce0000010000 */
[----:B--2---:R-:W2:Y:S01]  /*92f0*/  MUFU.EX2 R155, R164 ;  /* 0x000000a4009b7308 */ /* 0x004ea20000000800 */
[C---:B----4-:R-:W-:Y:S01]  /*9300*/  FADD.FTZ R20, R163.reuse, R20 ;  /* 0x00000014a3147221 */ /* 0x050fe20000010000 */
[----:B------:R-:W-:-:S06]  /*9310*/  F2FP.F16.F32.PACK_AB R191, R163, R191 ;  /* 0x000000bfa3bf723e */ /* 0x000fcc00000000ff */
[----:B------:R-:W3:Y:S01]  /*9320*/  MUFU.EX2 R185, R185 ;  /* 0x000000b900b97308 */ /* 0x000ee20000000800 */
[----:B-1----:R-:W-:-:S07]  /*9330*/  FADD.FTZ R152, R184, R7 ;  /* 0x00000007b8987221 */ /* 0x002fce0000010000 */
        /* <DEDUP_REMOVED lines=11> */
[----:B---3--:R-:W-:Y:S01]  /*93f0*/  FADD.FTZ R7, R187, R20 ;  /* 0x00000014bb077221 */ /* 0x008fe20000010000 */
[C---:B-1----:R-:W-:Y:S01]  /*9400*/  FADD.FTZ R20, R173.reuse, R152 ;  /* 0x00000098ad147221 */ /* 0x042fe20000010000 */
[----:B------:R-:W-:Y:S02]  /*9410*/  F2FP.F16.F32.PACK_AB R186, R173, R186 ;  /* 0x000000baadba723e */ /* 0x000fe400000000ff */
[C---:B--2---:R-:W-:Y:S01]  /*9420*/  FADD.FTZ R7, R154.reuse, R7 ;  /* 0x000000079a077221 */ /* 0x044fe20000010000 */
[----:B------:R-:W-:Y:S01]  /*9430*/  F2FP.F16.F32.PACK_AB R187, R154, R187 ;  /* 0x000000bb9abb723e */ /* 0x000fe200000000ff */
[----:B------:R-:W-:Y:S06]  /*9440*/  @P2 BRA `(.L_x_948) ;  /* 0xffffffdc00ec2947 */ /* 0x000fec000383ffff */
.L_x_939:
[----:B------:R-:W-:-:S13]  /*9450*/  ISETP.GE.AND P2, PT, R23, UR60, PT ;  /* 0x0000003c17007c0c */ /* 0x000fda000bf46270 */
[----:B------:R-:W-:Y:S05]  /*9460*/  @!P2 BRA `(.L_x_949) ;  /* 0x0000002800c0a947 */ /* 0x000fea0003800000 */
[----:B------:R-:W-:Y:S01]  /*9470*/  IMAD.MOV.U32 R216, RZ, RZ, R3 ;  /* 0x000000ffffd87224 */ /* 0x000fe200078e0003 */
[----:B------:R-:W-:Y:S01]  /*9480*/  IADD3 R214, R5, R21, RZ ;  /* 0x0000001505d67210 */ /* 0x000fe20007ffe0ff */
[----:B------:R-:W-:Y:S01]  /*9490*/  IMAD.MOV.U32 R215, RZ, RZ, R4 ;  /* 0x000000ffffd77224 */ /* 0x000fe200078e0004 */
[----:B------:R-:W-:Y:S01]  /*94a0*/  UMOV UR39, UR46 ;  /* 0x0000002e00277c82 */ /* 0x000fe20008000000 */
[----:B------:R-:W-:Y:S01]  /*94b0*/  UMOV UR7, UR36 ;  /* 0x0000002400077c82 */ /* 0x000fe20008000000 */
[----:B------:R-:W-:Y:S01]  /*94c0*/  ULDC UR40, c[0x0][0x9e4] ;  /* 0x0002790000287ab9 */ /* 0x000fe20000000800 */
[----:B------:R-:W-:-:S05]  /*94d0*/  ULDC UR41, c[0x0][0x288] ;  /* 0x0000a20000297ab9 */ /* 0x000fca0000000800 */
.L_x_966:
[----:B------:R-:W-:-:S04]  /*94e0*/  UIADD3 UR36, UR7, 0x1, URZ ;  /* 0x0000000107247890 */ /* 0x000fc8000fffe03f */
[----:B------:R-:W-:-:S04]  /*94f0*/  UISETP.NE.AND UP0, UPT, UR36, 0x2, UPT ;  /* 0x000000022400788c */ /* 0x000fc8000bf05270 */
[----:B------:R-:W-:Y:S02]  /*9500*/  USEL UR46, URZ, 0x1, UP0 ;  /* 0x000000013f2e7887 */ /* 0x000fe40008000000 */
[----:B------:R-:W-:Y:S02]  /*9510*/  USEL UR36, UR36, URZ, UP0 ;  /* 0x0000003f24247287 */ /* 0x000fe40008000000 */
[----:B------:R-:W-:Y:S01]  /*9520*/  ULOP3.LUT UR46, UR39, UR46, URZ, 0x3c, !UPT ;  /* 0x0000002e272e7292 */ /* 0x000fe2000f8e3c3f */
[----:B------:R-:W-:Y:S11]  /*9530*/  @!P0 BRA `(.L_x_950) ;  /* 0x0000000000048947 */ /* 0x000ff60003800000 */
[----:B------:R-:W-:Y:S01]  /*9540*/  BPT.TRAP 0x1 ;  /* 0x000000040000795c */ /* 0x000fe20000300000 */
.L_x_950:
[----:B------:R-:W-:Y:S01]  /*9550*/  ULEA UR6, UR36, UR38, 0x3 ;  /* 0x0000002624067291 */ /* 0x000fe2000f8e183f */
[----:B------:R-:W-:-:S05]  /*9560*/  IMAD.U32 R3, RZ, RZ, UR46 ;  /* 0x0000002eff037e24 */ /* 0x000fca000f8e00ff */
[----:B------:R-:W-:-:S04]  /*9570*/  SHF.L.U32 R3, R3, 0x1f, RZ ;  /* 0x0000001f03037819 */ /* 0x000fc800000006ff */
[----:B------:R1:W2:Y:S01]  /*9580*/  SYNCS.PHASECHK.TRANS64.TRYWAIT P2, [UR6+0x30830], R3 ;  /* 0x03083003ff0075a7 */ /* 0x0002a20008040146 */
[----:B------:R-:W-:Y:S05]  /*9590*/  @!P0 BRA `(.L_x_951) ;  /* 0x0000000000048947 */ /* 0x000fea0003800000 */
[----:B------:R-:W-:Y:S01]  /*95a0*/  BPT.TRAP 0x1 ;  /* 0x000000040000795c */ /* 0x000fe20000300000 */
.L_x_951:
[----:B--2---:R-:W-:Y:S05]  /*95b0*/  @P2 BRA `(.L_x_952) ;  /* 0x0000000000082947 */ /* 0x004fea0003800000 */
[----:B------:R-:W2:Y:S02]  /*95c0*/  SYNCS.PHASECHK.TRANS64.TRYWAIT P2, [UR6+0x30830], R3 ;  /* 0x03083003ff0075a7 */ /* 0x000ea40008040146 */
[----:B--2---:R-:W-:Y:S05]  /*95d0*/  @!P2 BRA `(.L_x_953) ;  /* 0x000000940000a947 */ /* 0x004fea0003800000 */
.L_x_952:
        /* <DEDUP_REMOVED lines=225> */
.L_x_954:
[----:B------:R-:W-:Y:S01]  /*a3f0*/  ULEA UR10, UR7, UR38, 0x3 ;  /* 0x00000026070a7291 */ /* 0x000fe2000f8e183f */
[----:B------:R-:W-:-:S05]  /*a400*/  IMAD.U32 R0, RZ, RZ, UR39 ;  /* 0x00000027ff007e24 */ /* 0x000fca000f8e00ff */
[----:B------:R-:W-:-:S04]  /*a410*/  SHF.L.U32 R0, R0, 0x1f, RZ ;  /* 0x0000001f00007819 */ /* 0x000fc800000006ff */
[----:B------:R3:W4:Y:S01]  /*a420*/  SYNCS.PHASECHK.TRANS64.TRYWAIT P2, [UR10+0x30850], R0 ;  /* 0x03085000ff0075a7 */ /* 0x000722000804014a */
[----:B------:R-:W-:Y:S05]  /*a430*/  @!P0 BRA `(.L_x_955) ;  /* 0x0000000000048947 */ /* 0x000fea0003800000 */
[----:B------:R-:W-:Y:S01]  /*a440*/  BPT.TRAP 0x1 ;  /* 0x000000040000795c */ /* 0x000fe20000300000 */
.L_x_955:
[----:B----4-:R-:W-:Y:S05]  /*a450*/  @P2 BRA `(.L_x_956) ;  /* 0x0000000000082947 */ /* 0x010fea0003800000 */
[----:B------:R-:W4:Y:S02]  /*a460*/  SYNCS.PHASECHK.TRANS64.TRYWAIT P2, [UR10+0x30850], R0 ;  /* 0x03085000ff0075a7 */ /* 0x000f24000804014a */
[----:B----4-:R-:W-:Y:S05]  /*a470*/  @!P2 BRA `(.L_x_957) ;  /* 0x000000840070a947 */ /* 0x010fea0003800000 */
.L_x_956:
[----:B------:R-:W-:Y:S01]  /*a480*/  UIADD3 UR6, UR38, 0x400, URZ ;  /* 0x0000040026067890 */ /* 0x000fe2000fffe03f */
[----:B------:R-:W-:Y:S01]  /*a490*/  WARPGROUP.ARRIVE ;  /* 0x00000000000079c5 */ /* 0x000fe20000000000 */
[----:B------:R-:W-:Y:S01]  /*a4a0*/  ULDC UR14, c[0x0][0x9d8] ;  /* 0x00027600000e7ab9 */ /* 0x000fe20000000800 */
[----:B------:R-:W-:Y:S01]  /*a4b0*/  MOV R2, UR36 ;  /* 0x0000002400027c02 */ /* 0x000fe20008000f00 */
[----:B------:R-:W-:Y:S01]  /*a4c0*/  USHF.R.U32.HI UR6, URZ, 0x4, UR6 ;  /* 0x000000043f067899 */ /* 0x000fe20008011606 */
[----:B--2---:R-:W-:Y:S01]  /*a4d0*/  FMUL.FTZ R4, R152, UR14 ;  /* 0x0000000e98047c20 */ /* 0x004fe20008410000 */
[----:B-1-3--:R-:W-:Y:S01]  /*a4e0*/  FMUL.FTZ R0, R154, UR14 ;  /* 0x0000000e9a007c20 */ /* 0x00afe20008410000 */
[----:B------:R-:W-:Y:S01]  /*a4f0*/  FMUL.FTZ R152, R155, UR14 ;  /* 0x0000000e9b987c20 */ /* 0x000fe20008410000 */
[----:B------:R-:W-:Y:S01]  /*a500*/  ULOP3.LUT UR6, UR6, 0x3fff, URZ, 0xc0, !UPT ;  /* 0x00003fff06067892 */ /* 0x000fe2000f8ec03f */
[----:B------:R-:W-:Y:S01]  /*a510*/  FMUL.FTZ R154, R159, UR14 ;  /* 0x0000000e9f9a7c20 */ /* 0x000fe20008410000 */
[----:B------:R-:W-:Y:S01]  /*a520*/  FMUL.FTZ R155, R162, UR14 ;  /* 0x0000000ea29b7c20 */ /* 0x000fe20008410000 */
[----:B------:R-:W-:Y:S01]  /*a530*/  FMUL.FTZ R159, R170, UR14 ;  /* 0x0000000eaa9f7c20 */ /* 0x000fe20008410000 */
[----:B------:R-:W-:Y:S01]  /*a540*/  ULOP3.LUT UR6, UR6, 0x2000000, URZ, 0xfc, !UPT ;  /* 0x0200000006067892 */ /* 0x000fe2000f8efc3f */
[----:B------:R-:W-:Y:S01]  /*a550*/  FMUL.FTZ R162, R174, UR14 ;  /* 0x0000000eaea27c20 */ /* 0x000fe20008410000 */
[----:B------:R-:W-:Y:S01]  /*a560*/  @!P1 LEA R2, R2, UR38, 0x3 ;  /* 0x0000002602029c11 */ /* 0x000fe2000f8e18ff */
[----:B------:R-:W1:Y:S01]  /*a570*/  MUFU.TANH R4, R4 ;  /* 0x0000000400047308 */ /* 0x000e620000002400 */
[----:B------:R-:W-:-:S03]  /*a580*/  ULEA UR11, UR7, UR6, 0xb ;  /* 0x00000006070b7291 */ /* 0x000fc6000f8e583f */
[----:B------:R-:W-:Y:S01]  /*a590*/  UMOV UR7, 0x40000040 ;  /* 0x4000004000077882 */ /* 0x000fe20000000000 */
[----:B------:R-:W-:-:S03]  /*a5a0*/  @!P1 VIADD R2, R2, 0x30840 ;  /* 0x0003084002029836 */ /* 0x000fc60000000000 */
[----:B------:R-:W-:Y:S01]  /*a5b0*/  UMOV UR6, UR11 ;  /* 0x0000000b00067c82 */ /* 0x000fe20008000000 */
[----:B------:R-:W2:Y:S01]  /*a5c0*/  MUFU.TANH R0, R0 ;  /* 0x0000000000007308 */ /* 0x000ea20000002400 */
[----:B------:R-:W-:Y:S01]  /*a5d0*/  HGMMA.64x256x16.F32 R24, R196, gdesc[UR4].tnspB, R24, gsb0 ;  /* 0x43e00004c4187df0 */ /* 0x000fe20008000818 */
[----:B------:R-:W-:Y:S01]  /*a5e0*/  UIADD3 UR6, UR11, 0x80, URZ ;  /* 0x000000800b067890 */ /* 0x000fe2000fffe03f */
[----:B------:R-:W-:Y:S01]  /*a5f0*/  @!P1 PRMT R2, RZ, 0x654, R2 ;  /* 0x00000654ff029816 */ /* 0x000fe20000000002 */
[----:B------:R-:W-:-:S04]  /*a600*/  UMOV UR7, 0x40000040 ;  /* 0x4000004000077882 */ /* 0x000fc80000000000 */
[----:B------:R-:W3:Y:S08]  /*a610*/  MUFU.TANH R152, R152 ;  /* 0x0000009800987308 */ /* 0x000ef00000002400 */
[----:B------:R-:W4:Y:S08]  /*a620*/  MUFU.TANH R154, R154 ;  /* 0x0000009a009a7308 */ /* 0x000f300000002400 */
        /* <DEDUP_REMOVED lines=12> */
[----:B------:R-:W-:-:S15]  /*a6f0*/  FMUL.FTZ R194, R173, UR14 ;  /* 0x0000000eadc27c20 */ /* 0x000fde0008410000 */
[----:B------:R-:W-:-:S05]  /*a700*/  NOP ;  /* 0x0000000000007918 */ /* 0x000fca0000000000 */
[----:B------:R-:W-:Y:S01]  /*a710*/  HGMMA.64x256x16.F32 R24, R188, gdesc[UR4].tnspB, R24, gsb0 ;  /* 0x43e00004bc187df0 */ /* 0x000fe20008000818 */
[----:B------:R-:W-:Y:S01]  /*a720*/  UIADD3 UR6, UR11, 0x180, URZ ;  /* 0x000001800b067890 */ /* 0x000fe2000fffe03f */
[----:B------:R-:W1:Y:S01]  /*a730*/  MUFU.TANH R192, R192 ;  /* 0x000000c000c07308 */ /* 0x000e620000002400 */
[----:B------:R-:W-:-:S07]  /*a740*/  UMOV UR7, 0x40000040 ;  /* 0x4000004000077882 */ /* 0x000fce0000000000 */
[----:B------:R-:W1:Y:S08]  /*a750*/  MUFU.TANH R193, R193 ;  /* 0x000000c100c17308 */ /* 0x000e700000002400 */
[----:B------:R-:W1:Y:S01]  /*a760*/  MUFU.TANH R194, R194 ;  /* 0x000000c200c27308 */ /* 0x000e620000002400 */
[----:B------:R-:W-:Y:S02]  /*a770*/  WARPGROUP.DEPBAR.LE gsb0, 0x0 ;  /* 0x00008000000079c5 */ /* 0x000fe40000010000 */
[----:B------:R-:W-:Y:S01]  /*a780*/  WARPGROUP.ARRIVE ;  /* 0x00000000000079c5 */ /* 0x000fe20000000000 */
[----:B------:R-:W-:Y:S01]  /*a790*/  FMUL.FTZ R189, R156, UR14 ;  /* 0x0000000e9cbd7c20 */ /* 0x000fe20008410000 */
[----:B------:R-:W-:Y:S01]  /*a7a0*/  FMUL.FTZ R188, R153, UR14 ;  /* 0x0000000e99bc7c20 */ /* 0x000fe20008410000 */
[----:B------:R-:W-:Y:S01]  /*a7b0*/  FMUL.FTZ R156, R163, UR14 ;  /* 0x0000000ea39c7c20 */ /* 0x000fe20008410000 */
[----:B------:R-:W-:Y:S01]  /*a7c0*/  FMUL.FTZ R153, R158, UR14 ;  /* 0x0000000e9e997c20 */ /* 0x000fe20008410000 */
[----:B------:R-:W-:-:S02]  /*a7d0*/  FMUL.FTZ R190, R165, UR14 ;  /* 0x0000000ea5be7c20 */ /* 0x000fc40008410000 */
[----:B------:R-:W-:Y:S01]  /*a7e0*/  HGMMA.64x256x16.F32 R24, R184, gdesc[UR4].tnspB, R24, gsb0 ;  /* 0x43e00004b8187df0 */ /* 0x000fe20008000818 */
[----:B------:R-:W-:Y:S01]  /*a7f0*/  FMUL.FTZ R163, R178, UR14 ;  /* 0x0000000eb2a37c20 */ /* 0x000fe20008410000 */
[----:B------:R-:W-:Y:S01]  /*a800*/  FMUL.FTZ R158, R167, UR14 ;  /* 0x0000000ea79e7c20 */ /* 0x000fe20008410000 */
[----:B------:R-:W-:Y:S01]  /*a810*/  FMUL.FTZ R191, R168, UR14 ;  /* 0x0000000ea8bf7c20 */ /* 0x000fe20008410000 */
[----:B------:R-:W-:Y:S01]  /*a820*/  FMUL.FTZ R178, R181, UR14 ;  /* 0x0000000eb5b27c20 */ /* 0x000fe20008410000 */
[----:B------:R-:W-:Y:S01]  /*a830*/  FMUL.FTZ R165, R182, UR14 ;  /* 0x0000000eb6a57c20 */ /* 0x000fe20008410000 */
[----:B------:R-:W1:Y:S01]  /*a840*/  MUFU.TANH R188, R188 ;  /* 0x000000bc00bc7308 */ /* 0x000e620000002400 */
[----:B------:R-:W-:-:S07]  /*a850*/  ULDC UR6, c[0x0][0x9e0] ;  /* 0x0002780000067ab9 */ /* 0x000fce0000000800 */
        /* <DEDUP_REMOVED lines=13> */
[----:B------:R-:W5:Y:S01]  /*a930*/  LDC R166, c[0x0][0x2e0] ;  /* 0x0000b800ffa67b82 */ /* 0x000f620000000800 */
[----:B------:R-:W-:Y:S01]  /*a940*/  FMUL.FTZ R164, R179, UR14 ;  /* 0x0000000eb3a47c20 */ /* 0x000fe20008410000 */
[----:B------:R-:W-:Y:S02]  /*a950*/  IMAD.SHL.U32 R179, R23, 0x40, RZ ;  /* 0x0000004017b37824 */ /* 0x000fe400078e00ff */
[----:B------:R-:W-:Y:S01]  /*a960*/  FMUL.FTZ R186, R161, UR14 ;  /* 0x0000000ea1ba7c20 */ /* 0x000fe20008410000 */
[----:B------:R-:W-:Y:S01]  /*a970*/  FMUL.FTZ R161, R175, UR14 ;  /* 0x0000000eafa17c20 */ /* 0x000fe20008410000 */
[----:B------:R-:W-:Y:S01]  /*a980*/  FMUL.FTZ R175, R176, UR14 ;  /* 0x0000000eb0af7c20 */ /* 0x000fe20008410000 */
[----:B------:R-:W-:Y:S01]  /*a990*/  FMUL.FTZ R185, R160, UR14 ;  /* 0x0000000ea0b97c20 */ /* 0x000fe20008410000 */
[----:B------:R-:W-:Y:S01]  /*a9a0*/  IADD3 R3, -R179, 0x1, RZ ;  /* 0x00000001b3037810 */ /* 0x000fe20007ffe1ff */
[----:B------:R-:W-:Y:S01]  /*a9b0*/  FMUL.FTZ R176, R177, UR14 ;  /* 0x0000000eb1b07c20 */ /* 0x000fe20008410000 */
[----:B------:R-:W-:Y:S01]  /*a9c0*/  FMUL.FTZ R160, R171, UR14 ;  /* 0x0000000eaba07c20 */ /* 0x000fe20008410000 */
[----:B------:R-:W-:Y:S01]  /*a9d0*/  FMUL.FTZ R177, R180, UR14 ;  /* 0x0000000eb4b17c20 */ /* 0x000fe20008410000 */
[----:B------:R-:W1:Y:S01]  /*a9e0*/  MUFU.TANH R184, R184 ;  /* 0x000000b800b87308 */ /* 0x000e620000002400 */
[----:B------:R1:W-:Y:S07]  /*a9f0*/  @!P1 SYNCS.ARRIVE.TRANS64.RED.A1T0 RZ, [R2+URZ], RZ ;  /* 0x000000ff02ff99a7 */ /* 0x0003ee000810043f */
[----:B------:R-:W1:Y:S01]  /*aa00*/  MUFU.TANH R185, R185 ;  /* 0x000000b900b97308 */ /* 0x000e620000002400 */
[----:B-----5:R-:W-:-:S02]  /*aa10*/  IMAD R3, R166, UR47, R3 ;  /* 0x0000002fa6037c24 */ /* 0x020fc4000f8e0203 */
[----:B------:R-:W-:-:S05]  /*aa20*/  FMUL.FTZ R166, R183, UR14 ;  /* 0x0000000eb7a67c20 */ /* 0x000fca0008410000 */
[----:B------:R-:W1:Y:S01]  /*aa30*/  MUFU.TANH R186, R186 ;  /* 0x000000ba00ba7308 */ /* 0x000e620000002400 */
[----:B------:R-:W-:-:S05]  /*aa40*/  IADD3 R3, R3, -UR41, RZ ;  /* 0x8000002903037c10 */ /* 0x000fca000fffe0ff */
[----:B------:R-:W-:Y:S02]  /*aa50*/  IMAD R3, R22, -0x2, R3 ;  /* 0xfffffffe16037824 */ /* 0x000fe400078e0203 */
[----:B------:R-:W1:Y:S02]  /*aa60*/  MUFU.TANH R187, R187 ;  /* 0x000000bb00bb7308 */ /* 0x000e640000002400 */
[C---:B------:R-:W-:Y:S02]  /*aa70*/  VIADD R183, R3.reuse, UR6 ;  /* 0x0000000603b77c36 */ /* 0x040fe40008000000 */
[----:B------:R-:W-:-:S04]  /*aa80*/  VIADD R195, R3, UR45 ;  /* 0x0000002d03c37c36 */ /* 0x000fc80008000000 */
[----:B------:R-:W1:Y:S01]  /*aa90*/  MUFU.TANH R157, R157 ;  /* 0x0000009d009d7308 */ /* 0x000e620000002400 */
[C---:B------:R-:W-:Y:S01]  /*aaa0*/  IADD3 R181, R5.reuse, R183, RZ ;  /* 0x000000b705b57210 */ /* 0x040fe20007ffe0ff */
[----:B------:R-:W-:-:S06]  /*aab0*/  IMAD.IADD R182, R5, 0x1, R195 ;  /* 0x0000000105b67824 */ /* 0x000fcc00078e02c3 */
[----:B------:R-:W1:Y:S08]  /*aac0*/  MUFU.TANH R160, R160 ;  /* 0x000000a000a07308 */ /* 0x000e700000002400 */
[----:B------:R-:W1:Y:S08]  /*aad0*/  MUFU.TANH R161, R161 ;  /* 0x000000a100a17308 */ /* 0x000e700000002400 */
[----:B------:R-:W1:Y:S08]  /*aae0*/  MUFU.TANH R175, R175 ;  /* 0x000000af00af7308 */ /* 0x000e700000002400 */
[----:B------:R-:W1:Y:S08]  /*aaf0*/  MUFU.TANH R176, R176 ;  /* 0x000000b000b07308 */ /* 0x000e700000002400 */
[----:B------:R-:W1:Y:S08]  /*ab00*/  MUFU.TANH R164, R164 ;  /* 0x000000a400a47308 */ /* 0x000e700000002400 */
[----:B------:R-:W1:Y:S08]  /*ab10*/  MUFU.TANH R177, R177 ;  /* 0x000000b100b17308 */ /* 0x000e700000002400 */
[----:B------:R-:W1:Y:S01]  /*ab20*/  MUFU.TANH R166, R166 ;  /* 0x000000a600a67308 */ /* 0x000e620000002400 */
[----:B--234-:R-:W-:Y:S05]  /*ab30*/  @!P6 BRA `(.L_x_958) ;  /* 0x00000000005ce947 */ /* 0x01cfea0003800000 */
        /* <DEDUP_REMOVED lines=11> */
.L_x_960:
[----:B------:R-:W-:-:S04]  /*abf0*/  MOV R168, UR40 ;  /* 0x0000002800a87c02 */ /* 0x000fc80008000f00 */
[----:B------:R-:W-:-:S13]  /*ac00*/  ISETP.NE.AND P2, PT, R168, 0x1, PT ;  /* 0x00000001a800780c */ /* 0x000fda0003f45270 */
[----:B-1----:R-:W1:Y:S01]  /*ac10*/  @P2 LDC.64 R2, c[0x0][0x9e8] ;  /* 0x00027a00ff022b82 */ /* 0x002e620000000a00 */
[----:B------:R-:W-:-:S04]  /*ac20*/  @P2 IMAD.IADD R167, R5, 0x1, R21 ;  /* 0x0000000105a72824 */ /* 0x000fc800078e0215 */
[----:B-1----:R-:W-:-:S04]  /*ac30*/  @P2 IMAD.HI.U32 R170, R167, R2, RZ ;  /* 0x00000002a7aa2227 */ /* 0x002fc800078e00ff */
[----:B------:R-:W-:Y:S01]  /*ac40*/  IMAD.MOV.U32 R2, RZ, RZ, R214 ;  /* 0x000000ffff027224 */ /* 0x000fe200078e00d6 */
[----:B------:R-:W-:-:S07]  /*ac50*/  @P2 SHF.R.U32.HI R2, RZ, R3, R170 ;  /* 0x00000003ff022219 */ /* 0x000fce00000116aa */
.L_x_961:
[----:B------:R-:W-:Y:S05]  /*ac60*/  BSYNC B0 ;  /* 0x0000000000007941 */ /* 0x000fea0003800000 */
.L_x_959:
[----:B------:R-:W-:-:S04]  /*ac70*/  IMAD R3, R2, R168, -R179 ;  /* 0x000000a802037224 */ /* 0x000fc800078e0ab3 */
[----:B------:R-:W-:-:S05]  /*ac80*/  IMAD R3, R22, -0x2, R3 ;  /* 0xfffffffe16037824 */ /* 0x000fca00078e0203 */
[----:B------:R-:W-:Y:S02]  /*ac90*/  VIADDMNMX R181, R3, R168, R181, PT ;  /* 0x000000a803b57246 */ /* 0x000fe400038001b5 */
[----:B------:R-:W-:-:S07]  /*aca0*/  VIMNMX R182, R182, R3, !PT ;  /* 0x00000003b6b67248 */ /* 0x000fce0007fe0100 */
.L_x_958:
[----:B------:R-:W-:-:S04]  /*acb0*/  ISETP.GT.AND P2, PT, R23, -0x1, PT ;  /* 0xffffffff1700780c */ /* 0x000fc80003f44270 */
[C---:B------:R-:W-:Y:S02]  /*acc0*/  ISETP.GT.AND P3, PT, R182.reuse, RZ, P2 ;  /* 0x000000ffb600720c */ /* 0x040fe40001764270 */
[C---:B------:R-:W-:Y:S02]  /*acd0*/  ISETP.GT.AND P5, PT, R182.reuse, 0x1, P2 ;  /* 0x00000001b600780c */ /* 0x040fe400017a4270 */
[----:B------:R-:W-:Y:S02]  /*ace0*/  ISETP.LT.OR P4, PT, R181, 0x1, P3 ;  /* 0x00000001b500780c */ /* 0x000fe40001f81670 */
[----:B------:R-:W-:Y:S02]  /*acf0*/  ISETP.GT.AND P3, PT, R182, 0x8, P2 ;  /* 0x00000008b600780c */ /* 0x000fe40001764270 */
[----:B-1----:R-:W-:Y:S02]  /*ad00*/  FSEL R180, R4, -INF , !P4 ;  /* 0xff80000004b47808 */ /* 0x002fe40006000000 */
[----:B------:R-:W-:-:S02]  /*ad10*/  ISETP.GT.AND P4, PT, R182, 0x9, P2 ;  /* 0x00000009b600780c */ /* 0x000fc40001784270 */
[C---:B------:R-:W-:Y:S02]  /*ad20*/  ISETP.LT.OR P5, PT, R181.reuse, 0x2, P5 ;  /* 0x00000002b500780c */ /* 0x040fe40002fa1670 */
[C---:B------:R-:W-:Y:S02]  /*ad30*/  ISETP.LT.OR P3, PT, R181.reuse, 0x9, P3 ;  /* 0x00000009b500780c */ /* 0x040fe40001f61670 */
[----:B------:R-:W-:Y:S02]  /*ad40*/  ISETP.LT.OR P4, PT, R181, 0xa, P4 ;  /* 0x0000000ab500780c */ /* 0x000fe40002781670 */
[----:B------:R-:W-:Y:S02]  /*ad50*/  FSEL R188, R188, -INF , !P5 ;  /* 0xff800000bcbc7808 */ /* 0x000fe40006800000 */
[----:B------:R-:W-:Y:S02]  /*ad60*/  FSEL R189, R189, -INF , !P3 ;  /* 0xff800000bdbd7808 */ /* 0x000fe40005800000 */
[----:B------:R-:W-:-:S02]  /*ad70*/  FSEL R184, R184, -INF , !P4 ;  /* 0xff800000b8b87808 */ /* 0x000fc40006000000 */
[C---:B------:R-:W-:Y:S02]  /*ad80*/  ISETP.GT.AND P5, PT, R182.reuse, 0x10, P2 ;  /* 0x00000010b600780c */ /* 0x040fe400017a4270 */
[C---:B------:R-:W-:Y:S02]  /*ad90*/  ISETP.GT.AND P3, PT, R182.reuse, 0x11, P2 ;  /* 0x00000011b600780c */ /* 0x040fe40001764270 */
[----:B------:R-:W-:Y:S02]  /*ada0*/  ISETP.GT.AND P4, PT, R182, 0x18, P2 ;  /* 0x00000018b600780c */ /* 0x000fe40001784270 */
[C---:B------:R-:W-:Y:S02]  /*adb0*/  ISETP.LT.OR P5, PT, R181.reuse, 0x11, P5 ;  /* 0x00000011b500780c */ /* 0x040fe40002fa1670 */
[C---:B------:R-:W-:Y:S02]  /*adc0*/  ISETP.LT.OR P3, PT, R181.reuse, 0x12, P3 ;  /* 0x00000012b500780c */ /* 0x040fe40001f61670 */
[----:B------:R-:W-:-:S02]  /*add0*/  ISETP.LT.OR P4, PT, R181, 0x19, P4 ;  /* 0x00000019b500780c */ /* 0x000fc40002781670 */
[----:B------:R-:W-:Y:S02]  /*ade0*/  FSEL R167, R185, -INF , !P5 ;  /* 0xff800000b9a77808 */ /* 0x000fe40006800000 */
[----:B------:R-:W-:Y:S02]  /*adf0*/  FSEL R168, R186, -INF , !P3 ;  /* 0xff800000baa87808 */ /* 0x000fe40005800000 */
[----:B------:R-:W-:Y:S02]  /*ae00*/  FSEL R169, R187, -INF , !P4 ;  /* 0xff800000bba97808 */ /* 0x000fe40006000000 */
[C---:B------:R-:W-:Y:S02]  /*ae10*/  ISETP.GT.AND P5, PT, R182.reuse, 0x19, P2 ;  /* 0x00000019b600780c */ /* 0x040fe400017a4270 */
[C---:B------:R-:W-:Y:S02]  /*ae20*/  ISETP.GT.AND P3, PT, R182.reuse, 0x20, P2 ;  /* 0x00000020b600780c */ /* 0x040fe40001764270 */
        /* <DEDUP_REMOVED lines=18> */
[----:B------:R-:W-:Y:S01]  /*af50*/  ISETP.GT.AND P4, PT, R182, 0x39, P2 ;  /* 0x00000039b600780c */ /* 0x000fe20001784270 */
[----:B------:R-:W-:Y:S01]  /*af60*/  IMAD.IADD R182, R6, 0x1, R195 ;  /* 0x0000000106b67824 */ /* 0x000fe200078e02c3 */
[----:B------:R-:W-:-:S02]  /*af70*/  ISETP.LT.OR P5, PT, R181, 0x32, P5 ;  /* 0x00000032b500780c */ /* 0x000fc40002fa1670 */
[C---:B------:R-:W-:Y:S02]  /*af80*/  ISETP.LT.OR P3, PT, R181.reuse, 0x39, P3 ;  /* 0x00000039b500780c */ /* 0x040fe40001f61670 */
[----:B------:R-:W-:Y:S02]  /*af90*/  ISETP.LT.OR P4, PT, R181, 0x3a, P4 ;  /* 0x0000003ab500780c */ /* 0x000fe40002781670 */
[----:B------:R-:W-:Y:S02]  /*afa0*/  IADD3 R181, R6, R183, RZ ;  /* 0x000000b706b57210 */ /* 0x000fe40007ffe0ff */
[----:B------:R-:W-:Y:S02]  /*afb0*/  FSEL R176, R176, -INF , !P5 ;  /* 0xff800000b0b07808 */ /* 0x000fe40006800000 */
[----:B------:R-:W-:Y:S02]  /*afc0*/  FSEL R177, R177, -INF , !P3 ;  /* 0xff800000b1b17808 */ /* 0x000fe40005800000 */
[----:B------:R-:W-:Y:S01]  /*afd0*/  FSEL R178, R178, -INF , !P4 ;  /* 0xff800000b2b27808 */ /* 0x000fe20006000000 */
[----:B------:R-:W-:Y:S06]  /*afe0*/  @!P6 BRA `(.L_x_962) ;  /* 0x000000000058e947 */ /* 0x000fec0003800000 */
[----:B------:R-:W-:Y:S01]  /*aff0*/  IMAD.IADD R4, R6, 0x1, R21 ;  /* 0x0000000106047824 */ /* 0x000fe200078e0215 */
[----:B------:R-:W-:Y:S04]  /*b000*/  BSSY B0, `(.L_x_963) ;  /* 0x0000010000007945 */ /* 0x000fe80003800000 */
[----:B------:R-:W-:-:S13]  /*b010*/  ISETP.GT.AND P3, PT, R4, -0x1, PT ;  /* 0xffffffff0400780c */ /* 0x000fda0003f64270 */
[----:B------:R-:W-:Y:S05]  /*b020*/  @P3 BRA `(.L_x_964) ;  /* 0x0000000000203947 */ /* 0x000fea0003800000 */
[----:B------:R-:W-:Y:S02]  /*b030*/  MOV R186, UR40 ;  /* 0x0000002800ba7c02 */ /* 0x000fe40008000f00 */
[----:B------:R-:W-:Y:S02]  /*b040*/  LOP3.LUT R183, RZ, R4, RZ, 0x33, !PT ;  /* 0x00000004ffb77212 */ /* 0x000fe400078e33ff */
[----:B------:R-:W-:-:S13]  /*b050*/  ISETP.NE.AND P3, PT, R186, 0x1, PT ;  /* 0x00000001ba00780c */ /* 0x000fda0003f65270 */
[----:B------:R-:W1:Y:S02]  /*b060*/  @P3 LDC.64 R2, c[0x0][0x9e8] ;  /* 0x00027a00ff023b82 */ /* 0x000e640000000a00 */
[----:B-1----:R-:W-:-:S05]  /*b070*/  @P3 IMAD.HI.U32 R2, R183, R2, RZ ;  /* 0x00000002b7023227 */ /* 0x002fca00078e00ff */
[----:B------:R-:W-:-:S04]  /*b080*/  @P3 SHF.R.U32.HI R183, RZ, R3, R2 ;  /* 0x00000003ffb73219 */ /* 0x000fc80000011602 */
[----:B------:R-:W-:Y:S01]  /*b090*/  LOP3.LUT R4, RZ, R183, RZ, 0x33, !PT ;  /* 0x000000b7ff047212 */ /* 0x000fe200078e33ff */
[----:B------:R-:W-:Y:S06]  /*b0a0*/  BRA `(.L_x_965) ;  /* 0x0000000000147947 */ /* 0x000fec0003800000 */
.L_x_964:
[----:B------:R-:W-:-:S05]  /*b0b0*/  IMAD.U32 R186, RZ, RZ, UR40 ;  /* 0x00000028ffba7e24 */ /* 0x000fca000f8e00ff */
[----:B------:R-:W-:-:S13]  /*b0c0*/  ISETP.NE.AND P3, PT, R186, 0x1, PT ;  /* 0x00000001ba00780c */ /* 0x000fda0003f65270 */
[----:B------:R-:W1:Y:S02]  /*b0d0*/  @P3 LDC.64 R2, c[0x0][0x9e8] ;  /* 0x00027a00ff023b82 */ /* 0x000e640000000a00 */
[----:B-1----:R-:W-:-:S05]  /*b0e0*/  @P3 IMAD.HI.U32 R2, R4, R2, RZ ;  /* 0x0000000204023227 */ /* 0x002fca00078e00ff */
[----:B------:R-:W-:-:S07]  /*b0f0*/  @P3 SHF.R.U32.HI R4, RZ, R3, R2 ;  /* 0x00000003ff043219 */ /* 0x000fce0000011602 */
.L_x_965:
[----:B------:R-:W-:Y:S05]  /*b100*/  BSYNC B0 ;  /* 0x0000000000007941 */ /* 0x000fea0003800000 */
.L_x_963:
[----:B------:R-:W-:-:S04]  /*b110*/  IMAD R179, R4, R186, -R179 ;  /* 0x000000ba04b37224 */ /* 0x000fc800078e0ab3 */
[----:B------:R-:W-:-:S05]  /*b120*/  IMAD R179, R22, -0x2, R179 ;  /* 0xfffffffe16b37824 */ /* 0x000fca00078e02b3 */
[----:B------:R-:W-:Y:S02]  /*b130*/  VIADDMNMX R181, R179, R186, R181, PT ;  /* 0x000000bab3b57246 */ /* 0x000fe400038001b5 */
[----:B------:R-:W-:-:S07]  /*b140*/  VIMNMX R182, R182, R179, !PT ;  /* 0x000000b3b6b67248 */ /* 0x000fce0007fe0100 */
.L_x_962:
[----:B------:R-:W-:Y:S01]  /*b150*/  FMNMX.FTZ R3, R180, R215, !PT ;  /* 0x000000d7b4037209 */ /* 0x000fe20007810000 */
[----:B------:R-:W-:Y:S01]  /*b160*/  ULDC UR6, c[0x0][0x988] ;  /* 0x0002620000067ab9 */ /* 0x000fe20000000800 */
[----:B------:R-:W-:Y:S01]  /*b170*/  ISETP.GT.AND P3, PT, R182, 0x1, P2 ;  /* 0x00000001b600780c */ /* 0x000fe20001764270 */
[----:B------:R-:W-:Y:S01]  /*b180*/  UMOV UR39, UR46 ;  /* 0x0000002e00277c82 */ /* 0x000fe20008000000 */
[----:B------:R-:W-:Y:S01]  /*b190*/  FMNMX.FTZ R2, R188, R3, !PT ;  /* 0x00000003bc027209 */ /* 0x000fe20007810000 */
[----:B------:R-:W-:Y:S01]  /*b1a0*/  UMOV UR7, UR36 ;  /* 0x0000002400077c82 */ /* 0x000fe20008000000 */
[----:B------:R-:W-:Y:S02]  /*b1b0*/  ISETP.LT.OR P3, PT, R181, 0x2, P3 ;  /* 0x00000002b500780c */ /* 0x000fe40001f61670 */
[----:B------:R-:W-:Y:S02]  /*b1c0*/  FMNMX.FTZ R3, R189, R2, !PT ;  /* 0x00000002bd037209 */ /* 0x000fe40007810000 */
[----:B------:R-:W-:-:S02]  /*b1d0*/  FSEL R152, R152, -INF , !P3 ;  /* 0xff80000098987808 */ /* 0x000fc40005800000 */
[----:B------:R-:W-:Y:S02]  /*b1e0*/  FMNMX.FTZ R2, R184, R3, !PT ;  /* 0x00000003b8027209 */ /* 0x000fe40007810000 */
[C---:B------:R-:W-:Y:S02]  /*b1f0*/  ISETP.GT.AND P3, PT, R182.reuse, RZ, P2 ;  /* 0x000000ffb600720c */ /* 0x040fe40001764270 */
[----:B------:R-:W-:Y:S02]  /*b200*/  FMNMX.FTZ R3, R167, R2, !PT ;  /* 0x00000002a7037209 */ /* 0x000fe40007810000 */
        /* <DEDUP_REMOVED lines=8> */
[----:B------:R-:W-:-:S02]  /*b290*/  ISETP.LT.OR P4, PT, R181, 0x9, P4 ;  /* 0x00000009b500780c */ /* 0x000fc40002781670 */
[----:B------:R-:W-:Y:S02]  /*b2a0*/  FMNMX.FTZ R2, R172, R3, !PT ;  /* 0x00000003ac027209 */ /* 0x000fe40007810000 */
[----:B------:R-:W-:Y:S02]  /*b2b0*/  FSEL R154, R154, -INF , !P5 ;  /* 0xff8000009a9a7808 */ /* 0x000fe40006800000 */
[----:B------:R-:W-:Y:S02]  /*b2c0*/  FMNMX.FTZ R3, R173, R2, !PT ;  /* 0x00000002ad037209 */ /* 0x000fe40007810000 */
[----:B------:R-:W-:Y:S02]  /*b2d0*/  ISETP.GT.AND P5, PT, R182, 0x11, P2 ;  /* 0x00000011b600780c */ /* 0x000fe400017a4270 */
        /* <DEDUP_REMOVED lines=9> */
[----:B------:R-:W-:-:S03]  /*b370*/  FSEL R159, R159, -INF , !P5 ;  /* 0xff8000009f9f7808 */ /* 0x000fc60006800000 */
[----:B------:R-:W1:Y:S02]  /*b380*/  SHFL.BFLY PT, R2, R3, 0x2, 0x1f ;  /* 0x0c401f0003027f89 */ /* 0x000e6400000e0000 */
[----:B-1----:R-:W-:Y:S02]  /*b390*/  FMNMX.FTZ R179, R3, R2, !PT ;  /* 0x0000000203b37209 */ /* 0x002fe40007810000 */
[----:B------:R-:W-:Y:S02]  /*b3a0*/  FSEL R2, R153, -INF , !P4 ;  /* 0xff80000099027808 */ /* 0x000fe40006000000 */
[----:B------:R-:W-:Y:S01]  /*b3b0*/  ISETP.GT.AND P4, PT, R182, 0x10, P2 ;  /* 0x00000010b600780c */ /* 0x000fe20001784270 */
[----:B------:R-:W1:Y:S03]  /*b3c0*/  SHFL.BFLY PT, R4, R179, 0x1, 0x1f ;  /* 0x0c201f00b3047f89 */ /* 0x000e6600000e0000 */
[----:B------:R-:W-:-:S04]  /*b3d0*/  ISETP.LT.OR P4, PT, R181, 0x11, P4 ;  /* 0x00000011b500780c */ /* 0x000fc80002781670 */
[----:B------:R-:W-:Y:S02]  /*b3e0*/  FSEL R155, R155, -INF , !P4 ;  /* 0xff8000009b9b7808 */ /* 0x000fe40006000000 */
[----:B------:R-:W-:-:S04]  /*b3f0*/  ISETP.GT.AND P4, PT, R182, 0x19, P2 ;  /* 0x00000019b600780c */ /* 0x000fc80001784270 */
[----:B------:R-:W-:-:S04]  /*b400*/  ISETP.LT.OR P4, PT, R181, 0x1a, P4 ;  /* 0x0000001ab500780c */ /* 0x000fc80002781670 */
[----:B------:R-:W-:Y:S02]  /*b410*/  FSEL R158, R158, -INF , !P4 ;  /* 0xff8000009e9e7808 */ /* 0x000fe40006000000 */
[----:B------:R-:W-:-:S04]  /*b420*/  ISETP.GT.AND P4, PT, R182, 0x28, P2 ;  /* 0x00000028b600780c */ /* 0x000fc80001784270 */
[----:B------:R-:W-:Y:S02]  /*b430*/  ISETP.LT.OR P4, PT, R181, 0x29, P4 ;  /* 0x00000029b500780c */ /* 0x000fe40002781670 */
[----:B-1----:R-:W-:Y:S02]  /*b440*/  FMNMX.FTZ R4, R179, R4, !PT ;  /* 0x00000004b3047209 */ /* 0x002fe40007810000 */
[----:B------:R-:W-:Y:S02]  /*b450*/  FSEL R179, R0, -INF , !P3 ;  /* 0xff80000000b37808 */ /* 0x000fe40005800000 */
[----:B------:R-:W-:Y:S01]  /*b460*/  ISETP.GT.AND P3, PT, R182, 0x18, P2 ;  /* 0x00000018b600780c */ /* 0x000fe20001764270 */
[----:B------:R-:W-:Y:S01]  /*b470*/  FMUL.FTZ R153, R4, UR6 ;  /* 0x0000000604997c20 */ /* 0x000fe20008410000 */
[----:B------:R-:W-:Y:S02]  /*b480*/  FMNMX.FTZ R3, R179, R216, !PT ;  /* 0x000000d8b3037209 */ /* 0x000fe40007810000 */
[----:B------:R-:W-:-:S02]  /*b490*/  ISETP.LT.OR P3, PT, R181, 0x19, P3 ;  /* 0x00000019b500780c */ /* 0x000fc40001f61670 */
[----:B------:R-:W-:Y:S02]  /*b4a0*/  FMNMX.FTZ R3, R152, R3, !PT ;  /* 0x0000000398037209 */ /* 0x000fe40007810000 */
[----:B------:R-:W-:Y:S02]  /*b4b0*/  FSETP.NEU.FTZ.AND P5, PT, R4, -INF , PT ;  /* 0xff8000000400780b */ /* 0x000fe40003fbd000 */
[----:B------:R-:W-:Y:S02]  /*b4c0*/  FMNMX.FTZ R3, R2, R3, !PT ;  /* 0x0000000302037209 */ /* 0x000fe40007810000 */
[----:B------:R-:W-:Y:S02]  /*b4d0*/  FSEL R157, R157, -INF , !P3 ;  /* 0xff8000009d9d7808 */ /* 0x000fe40005800000 */
[----:B------:R-:W-:Y:S02]  /*b4e0*/  FMNMX.FTZ R0, R154, R3, !PT ;  /* 0x000000039a007209 */ /* 0x000fe40007810000 */
[----:B------:R-:W-:-:S02]  /*b4f0*/  ISETP.GT.AND P3, PT, R182, 0x21, P2 ;  /* 0x00000021b600780c */ /* 0x000fc40001764270 */
[----:B------:R-:W-:Y:S02]  /*b500*/  FMNMX.FTZ R3, R155, R0, !PT ;  /* 0x000000009b037209 */ /* 0x000fe40007810000 */
[----:B------:R-:W-:Y:S02]  /*b510*/  ISETP.LT.OR P3, PT, R181, 0x22, P3 ;  /* 0x00000022b500780c */ /* 0x000fe40001f61670 */
[----:B------:R-:W-:Y:S02]  /*b520*/  FMNMX.FTZ R0, R156, R3, !PT ;  /* 0x000000039c007209 */ /* 0x000fe40007810000 */
[----:B------:R-:W-:Y:S02]  /*b530*/  FSEL R3, R153, RZ, P5 ;  /* 0x000000ff99037208 */ /* 0x000fe40002800000 */
[----:B------:R-:W-:Y:S02]  /*b540*/  FMNMX.FTZ R153, R157, R0, !PT ;  /* 0x000000009d997209 */ /* 0x000fe40007810000 */
[----:B------:R-:W-:Y:S01]  /*b550*/  FSEL R160, R160, -INF , !P3 ;  /* 0xff800000a0a07808 */ /* 0x000fe20005800000 */
[--C-:B------:R-:W-:Y:S01]  /*b560*/  FFMA.FTZ R196, R188, UR6, -R3.reuse ;  /* 0x00000006bcc47c23 */ /* 0x100fe20008010803 */
[----:B------:R-:W-:Y:S01]  /*b570*/  FMNMX.FTZ R0, R158, R153, !PT ;  /* 0x000000999e007209 */ /* 0x000fe20007810000 */
[--C-:B------:R-:W-:Y:S01]  /*b580*/  FFMA.FTZ R192, R167, UR6, -R3.reuse ;  /* 0x00000006a7c07c23 */ /* 0x100fe20008010803 */
[----:B------:R-:W-:Y:S01]  /*b590*/  ISETP.GT.AND P3, PT, R182, 0x29, P2 ;  /* 0x00000029b600780c */ /* 0x000fe20001764270 */
[--C-:B------:R-:W-:Y:S01]  /*b5a0*/  FFMA.FTZ R194, R169, UR6, -R3.reuse ;  /* 0x00000006a9c27c23 */ /* 0x100fe20008010803 */
[----:B------:R-:W-:Y:S01]  /*b5b0*/  FMNMX.FTZ R183, R159, R0, !PT ;  /* 0x000000009fb77209 */ /* 0x000fe20007810000 */
[--C-:B------:R-:W-:Y:S01]  /*b5c0*/  FFMA.FTZ R188, R171, UR6, -R3.reuse ;  /* 0x00000006abbc7c23 */ /* 0x100fe20008010803 */
[----:B------:R-:W-:Y:S01]  /*b5d0*/  FSEL R162, R162, -INF , !P4 ;  /* 0xff800000a2a27808 */ /* 0x000fe20006000000 */
[--C-:B------:R-:W-:Y:S01]  /*b5e0*/  FFMA.FTZ R190, R173, UR6, -R3.reuse ;  /* 0x00000006adbe7c23 */ /* 0x100fe20008010803 */
[----:B------:R-:W-:Y:S01]  /*b5f0*/  ISETP.GT.AND P4, PT, R182, 0x30, P2 ;  /* 0x00000030b600780c */ /* 0x000fe20001784270 */
[--C-:B------:R-:W-:Y:S01]  /*b600*/  FFMA.FTZ R186, R177, UR6, -R3.reuse ;  /* 0x00000006b1ba7c23 */ /* 0x100fe20008010803 */
[----:B------:R-:W-:Y:S01]  /*b610*/  ISETP.LT.OR P3, PT, R181, 0x2a, P3 ;  /* 0x0000002ab500780c */ /* 0x000fe20001f61670 */
[--C-:B------:R-:W-:Y:S01]  /*b620*/  FFMA.FTZ R180, R180, UR6, -R3.reuse ;  /* 0x00000006b4b47c23 */ /* 0x100fe20008010803 */
[----:B------:R-:W-:Y:S01]  /*b630*/  FMNMX.FTZ R183, R160, R183, !PT ;  /* 0x000000b7a0b77209 */ /* 0x000fe20007810000 */
[--C-:B------:R-:W-:Y:S01]  /*b640*/  FFMA.FTZ R198, R189, UR6, -R3.reuse ;  /* 0x00000006bdc67c23 */ /* 0x100fe20008010803 */
[----:B------:R-:W-:Y:S01]  /*b650*/  ISETP.LT.OR P4, PT, R181, 0x31, P4 ;  /* 0x00000031b500780c */ /* 0x000fe20002781670 */
[--C-:B------:R-:W-:Y:S01]  /*b660*/  FFMA.FTZ R167, R168, UR6, -R3.reuse ;  /* 0x00000006a8a77c23 */ /* 0x100fe20008010803 */
[----:B------:R-:W-:Y:S01]  /*b670*/  FSEL R161, R161, -INF , !P3 ;  /* 0xff800000a1a17808 */ /* 0x000fe20005800000 */
[--C-:B------:R-:W-:Y:S01]  /*b680*/  FFMA.FTZ R169, R170, UR6, -R3.reuse ;  /* 0x00000006aaa97c23 */ /* 0x100fe20008010803 */
[----:B------:R-:W-:Y:S01]  /*b690*/  ISETP.GT.AND P3, PT, R182, 0x31, P2 ;  /* 0x00000031b600780c */ /* 0x000fe20001764270 */
[--C-:B------:R-:W-:Y:S01]  /*b6a0*/  FFMA.FTZ R171, R172, UR6, -R3.reuse ;  /* 0x00000006acab7c23 */ /* 0x100fe20008010803 */
[----:B------:R-:W-:Y:S01]  /*b6b0*/  FMNMX.FTZ R0, R162, R183, !PT ;  /* 0x000000b7a2007209 */ /* 0x000fe20007810000 */
[--C-:B------:R-:W-:Y:S01]  /*b6c0*/  FFMA.FTZ R173, R174, UR6, -R3.reuse ;  /* 0x00000006aead7c23 */ /* 0x100fe20008010803 */
[----:B------:R-:W-:Y:S01]  /*b6d0*/  FSEL R163, R163, -INF , !P4 ;  /* 0xff800000a3a37808 */ /* 0x000fe20006000000 */
[----:B------:R-:W-:Y:S01]  /*b6e0*/  FFMA.FTZ R177, R178, UR6, -R3 ;  /* 0x00000006b2b17c23 */ /* 0x000fe20008010803 */
[----:B------:R-:W-:Y:S01]  /*b6f0*/  ISETP.GT.AND P4, PT, R182, 0x38, P2 ;  /* 0x00000038b600780c */ /* 0x000fe20001784270 */
[----:B------:R-:W-:Y:S01]  /*b700*/  MUFU.EX2 R153, R180 ;  /* 0x000000b400997308 */ /* 0x000fe20000000800 */
[----:B------:R-:W-:-:S02]  /*b710*/  ISETP.LT.OR P3, PT, R181, 0x32, P3 ;  /* 0x00000032b500780c */ /* 0x000fc40001f61670 */
[----:B------:R-:W-:Y:S02]  /*b720*/  FMNMX.FTZ R0, R161, R0, !PT ;  /* 0x00000000a1007209 */ /* 0x000fe40007810000 */
[----:B------:R-:W-:Y:S02]  /*b730*/  ISETP.GT.AND P2, PT, R182, 0x39, P2 ;  /* 0x00000039b600780c */ /* 0x000fe40001744270 */
[----:B------:R-:W-:Y:S01]  /*b740*/  ISETP.LT.OR P4, PT, R181, 0x39, P4 ;  /* 0x00000039b500780c */ /* 0x000fe20002781670 */
[----:B------:R-:W-:Y:S01]  /*b750*/  MUFU.EX2 R196, R196 ;  /* 0x000000c400c47308 */ /* 0x000fe20000000800 */
[----:B------:R-:W-:Y:S02]  /*b760*/  FSEL R164, R164, -INF , !P3 ;  /* 0xff800000a4a47808 */ /* 0x000fe40005800000 */
[----:B------:R-:W-:Y:S02]  /*b770*/  FMNMX.FTZ R183, R163, R0, !PT ;  /* 0x00000000a3b77209 */ /* 0x000fe40007810000 */
[----:B------:R-:W-:Y:S01]  /*b780*/  ISETP.LT.OR P2, PT, R181, 0x3a, P2 ;  /* 0x0000003ab500780c */ /* 0x000fe20001741670 */
[--C-:B------:R-:W-:Y:S01]  /*b790*/  FFMA.FTZ R181, R184, UR6, -R3.reuse ;  /* 0x00000006b8b57c23 */ /* 0x100fe20008010803 */
[----:B------:R-:W-:Y:S01]  /*b7a0*/  FSEL R165, R165, -INF , !P4 ;  /* 0xff800000a5a57808 */ /* 0x000fe20006000000 */
[--C-:B------:R-:W-:Y:S01]  /*b7b0*/  FFMA.FTZ R184, R175, UR6, -R3.reuse ;  /* 0x00000006afb87c23 */ /* 0x100fe20008010803 */
[----:B------:R-:W-:Y:S01]  /*b7c0*/  FMNMX.FTZ R0, R164, R183, !PT ;  /* 0x000000b7a4007209 */ /* 0x000fe20007810000 */
[----:B------:R-:W-:Y:S01]  /*b7d0*/  FFMA.FTZ R175, R176, UR6, -R3 ;  /* 0x00000006b0af7c23 */ /* 0x000fe20008010803 */
[----:B------:R-:W-:Y:S01]  /*b7e0*/  FSEL R166, R166, -INF , !P2 ;  /* 0xff800000a6a67808 */ /* 0x000fe20005000000 */
[----:B------:R-:W-:Y:S01]  /*b7f0*/  MUFU.EX2 R198, R198 ;  /* 0x000000c600c67308 */ /* 0x000fe20000000800 */
[----:B------:R-:W-:-:S02]  /*b800*/  FMNMX.FTZ R183, R165, R0, !PT ;  /* 0x00000000a5b77209 */ /* 0x000fc40007810000 */
[----:B------:R-:W-:Y:S02]  /*b810*/  FSEL R168, R4, RZ, P5 ;  /* 0x000000ff04a87208 */ /* 0x000fe40002800000 */
[----:B------:R-:W-:-:S03]  /*b820*/  FMNMX.FTZ R183, R166, R183, !PT ;  /* 0x000000b7a6b77209 */ /* 0x000fc60007810000 */
[----:B------:R-:W-:Y:S01]  /*b830*/  FADD.FTZ R168, -R168, R215 ;  /* 0x000000d7a8a87221 */ /* 0x000fe20000010100 */
[----:B------:R-:W-:Y:S01]  /*b840*/  MUFU.EX2 R181, R181 ;  /* 0x000000b500b57308 */ /* 0x000fe20000000800 */
[----:B------:R-:W1:Y:S01]  /*b850*/  SHFL.BFLY PT, R0, R183, 0x2, 0x1f ;  /* 0x0c401f00b7007f89 */ /* 0x000e6200000e0000 */
[----:B------:R-:W-:Y:S02]  /*b860*/  IMAD.MOV.U32 R215, RZ, RZ, R4 ;  /* 0x000000ffffd77224 */ /* 0x000fe400078e0004 */
[----:B------:R-:W-:-:S04]  /*b870*/  FMUL.FTZ R168, R168, UR6 ;  /* 0x00000006a8a87c20 */ /* 0x000fc80008410000 */
[----:B------:R-:W-:Y:S08]  /*b880*/  MUFU.EX2 R192, R192 ;  /* 0x000000c000c07308 */ /* 0x000ff00000000800 */
[----:B------:R-:W-:Y:S08]  /*b890*/  MUFU.EX2 R167, R167 ;  /* 0x000000a700a77308 */ /* 0x000ff00000000800 */
[----:B------:R-:W-:Y:S01]  /*b8a0*/  MUFU.EX2 R194, R194 ;  /* 0x000000c200c27308 */ /* 0x000fe20000000800 */
[----:B-1----:R-:W-:-:S05]  /*b8b0*/  FMNMX.FTZ R0, R183, R0, !PT ;  /* 0x00000000b7007209 */ /* 0x002fca0007810000 */
[----:B------:R-:W1:Y:S02]  /*b8c0*/  SHFL.BFLY PT, R183, R0, 0x1, 0x1f ;  /* 0x0c201f0000b77f89 */ /* 0x000e6400000e0000 */
[----:B------:R-:W-:Y:S08]  /*b8d0*/  MUFU.EX2 R169, R169 ;  /* 0x000000a900a97308 */ /* 0x000ff00000000800 */
[----:B------:R-:W-:Y:S08]  /*b8e0*/  MUFU.EX2 R188, R188 ;  /* 0x000000bc00bc7308 */ /* 0x000ff00000000800 */
[----:B------:R-:W-:Y:S01]  /*b8f0*/  MUFU.EX2 R171, R171 ;  /* 0x000000ab00ab7308 */ /* 0x000fe20000000800 */
[----:B-1----:R-:W-:-:S07]  /*b900*/  FMNMX.FTZ R3, R0, R183, !PT ;  /* 0x000000b700037209 */ /* 0x002fce0007810000 */
[----:B------:R-:W1:Y:S01]  /*b910*/  MUFU.EX2 R0, R168 ;  /* 0x000000a800007308 */ /* 0x000e620000000800 */
[C---:B------:R-:W-:Y:S01]  /*b920*/  FSETP.NEU.FTZ.AND P2, PT, R3.reuse, -INF , PT ;  /* 0xff8000000300780b */ /* 0x040fe20003f5d000 */
[----:B------:R-:W-:-:S05]  /*b930*/  FMUL.FTZ R183, R3, UR6 ;  /* 0x0000000603b77c20 */ /* 0x000fca0008410000 */
[----:B------:R-:W-:Y:S01]  /*b940*/  FSEL R183, R183, RZ, P2 ;  /* 0x000000ffb7b77208 */ /* 0x000fe20001000000 */
[----:B------:R-:W-:Y:S04]  /*b950*/  MUFU.EX2 R190, R190 ;  /* 0x000000be00be7308 */ /* 0x000fe80000000800 */
[--C-:B------:R-:W-:Y:S01]  /*b960*/  FFMA.FTZ R193, R155, UR6, -R183.reuse ;  /* 0x000000069bc17c23 */ /* 0x100fe200080108b7 */
[----:B------:R-:W-:Y:S01]  /*b970*/  FSEL R155, R3, RZ, P2 ;  /* 0x000000ff039b7208 */ /* 0x000fe20001000000 */
[--C-:B------:R-:W-:Y:S01]  /*b980*/  FFMA.FTZ R197, R179, UR6, -R183.reuse ;  /* 0x00000006b3c57c23 */ /* 0x100fe200080108b7 */
[--C-:B------:R-:W-:Y:S01]  /*b990*/  FFMA.FTZ R152, R152, UR6, -R183.reuse ;  /* 0x0000000698987c23 */ /* 0x100fe200080108b7 */
[--C-:B------:R-:W-:Y:S01]  /*b9a0*/  FFMA.FTZ R199, R2, UR6, -R183.reuse ;  /* 0x0000000602c77c23 */ /* 0x100fe200080108b7 */
[--C-:B------:R-:W-:Y:S01]  /*b9b0*/  FFMA.FTZ R154, R154, UR6, -R183.reuse ;  /* 0x000000069a9a7c23 */ /* 0x100fe200080108b7 */
[----:B------:R-:W-:Y:S01]  /*b9c0*/  FADD.FTZ R155, -R155, R216 ;  /* 0x000000d89b9b7221 */ /* 0x000fe20000010100 */
[----:B------:R-:W-:Y:S01]  /*b9d0*/  FFMA.FTZ R195, R157, UR6, -R183 ;  /* 0x000000069dc37c23 */ /* 0x000fe200080108b7 */
[----:B------:R-:W-:Y:S01]  /*b9e0*/  MUFU.EX2 R197, R197 ;  /* 0x000000c500c57308 */ /* 0x000fe20000000800 */
[----:B-1----:R-:W-:Y:S01]  /*b9f0*/  FFMA.FTZ R157, R0, R20, R153 ;  /* 0x00000014009d7223 */ /* 0x002fe20000010099 */
[----:B------:R-:W-:Y:S01]  /*ba00*/  FMUL.FTZ R155, R155, UR6 ;  /* 0x000000069b9b7c20 */ /* 0x000fe20008410000 */
[--C-:B------:R-:W-:Y:S01]  /*ba10*/  FFMA.FTZ R156, R156, UR6, -R183.reuse ;  /* 0x000000069c9c7c23 */ /* 0x100fe200080108b7 */
[----:B------:R-:W-:Y:S01]  /*ba20*/  FFMA.FTZ R158, R158, UR6, -R183 ;  /* 0x000000069e9e7c23 */ /* 0x000fe200080108b7 */
[----:B------:R-:W-:Y:S01]  /*ba30*/  FADD.FTZ R157, R196, R157 ;  /* 0x0000009dc49d7221 */ /* 0x000fe20000010000 */
[--C-:B------:R-:W-:Y:S01]  /*ba40*/  FFMA.FTZ R191, R162, UR6, -R183.reuse ;  /* 0x00000006a2bf7c23 */ /* 0x100fe200080108b7 */
[----:B------:R-:W-:Y:S01]  /*ba50*/  FFMA.FTZ R189, R159, UR6, -R183 ;  /* 0x000000069fbd7c23 */ /* 0x000fe200080108b7 */
[----:B------:R1:W2:Y:S01]  /*ba60*/  MUFU.EX2 R2, R155 ;  /* 0x0000009b00027308 */ /* 0x0002a20000000800 */
[----:B------:R-:W-:Y:S01]  /*ba70*/  FADD.FTZ R20, R198, R157 ;  /* 0x0000009dc6147221 */ /* 0x000fe20000010000 */
[--C-:B------:R-:W-:Y:S01]  /*ba80*/  FFMA.FTZ R160, R160, UR6, -R183.reuse ;  /* 0x00000006a0a07c23 */ /* 0x100fe200080108b7 */
[--C-:B------:R-:W-:Y:S01]  /*ba90*/  FFMA.FTZ R185, R163, UR6, -R183.reuse ;  /* 0x00000006a3b97c23 */ /* 0x100fe200080108b7 */
[--C-:B------:R-:W-:Y:S01]  /*baa0*/  FFMA.FTZ R164, R164, UR6, -R183.reuse ;  /* 0x00000006a4a47c23 */ /* 0x100fe200080108b7 */
[----:B------:R-:W-:Y:S01]  /*bab0*/  FADD.FTZ R157, R181, R20 ;  /* 0x00000014b59d7221 */ /* 0x000fe20000010000 */
[--C-:B------:R-:W-:Y:S01]  /*bac0*/  FFMA.FTZ R165, R165, UR6, -R183.reuse ;  /* 0x00000006a5a57c23 */ /* 0x100fe200080108b7 */
[----:B------:R-:W-:Y:S01]  /*bad0*/  FFMA.FTZ R166, R166, UR6, -R183 ;  /* 0x00000006a6a67c23 */ /* 0x000fe200080108b7 */
[----:B------:R-:W3:Y:S01]  /*bae0*/  MUFU.EX2 R152, R152 ;  /* 0x0000009800987308 */ /* 0x000ee20000000800 */
[----:B------:R-:W-:Y:S01]  /*baf0*/  FADD.FTZ R162, R192, R157 ;  /* 0x0000009dc0a27221 */ /* 0x000fe20000010000 */
[----:B------:R-:W-:Y:S01]  /*bb00*/  F2FP.F16.F32.PACK_AB R196, R196, R153 ;  /* 0x00000099c4c4723e */ /* 0x000fe200000000ff */
[----:B------:R-:W-:Y:S01]  /*bb10*/  IMAD.U32 R157, RZ, RZ, UR10 ;  /* 0x0000000aff9d7e24 */ /* 0x000fe2000f8e00ff */
[----:B------:R-:W-:Y:S01]  /*bb20*/  ISETP.GT.AND P2, PT, R23, UR60, PT ;  /* 0x0000003c17007c0c */ /* 0x000fe2000bf44270 */
[----:B-1----:R-:W-:Y:S01]  /*bb30*/  FADD.FTZ R155, R167, R162 ;  /* 0x000000a2a79b7221 */ /* 0x002fe20000010000 */
[----:B------:R-:W-:Y:S01]  /*bb40*/  FFMA.FTZ R162, R161, UR6, -R183 ;  /* 0x00000006a1a27c23 */ /* 0x000fe200080108b7 */
[----:B------:R-:W-:Y:S01]  /*bb50*/  F2FP.F16.F32.PACK_AB R198, R181, R198 ;  /* 0x000000c6b5c6723e */ /* 0x000fe200000000ff */
[----:B------:R-:W1:Y:S01]  /*bb60*/  MUFU.EX2 R199, R199 ;  /* 0x000000c700c77308 */ /* 0x000e620000000800 */
[----:B--2---:R-:W-:Y:S01]  /*bb70*/  FFMA.FTZ R7, R2, R7, R197 ;  /* 0x0000000702077223 */ /* 0x004fe200000100c5 */
[----:B------:R-:W-:Y:S01]  /*bb80*/  FADD.FTZ R168, R194, R155 ;  /* 0x0000009bc2a87221 */ /* 0x000fe20000010000 */
[----:B------:R-:W-:Y:S01]  /*bb90*/  @!P1 IADD3 R157, R157, 0x30860, RZ ;  /* 0x000308609d9d9810 */ /* 0x000fe20007ffe0ff */
[----:B------:R-:W-:Y:S01]  /*bba0*/  VIADD R23, R23, 0xffffffff ;  /* 0xffffffff17177836 */ /* 0x000fe20000000000 */
[----:B------:R-:W-:Y:S01]  /*bbb0*/  F2FP.F16.F32.PACK_AB R192, R167, R192 ;  /* 0x000000c0a7c0723e */ /* 0x000fe200000000ff */
[C---:B------:R-:W-:Y:S01]  /*bbc0*/  FADD.FTZ R155, R169.reuse, R168 ;  /* 0x000000a8a99b7221 */ /* 0x040fe20000010000 */
[----:B------:R-:W-:Y:S01]  /*bbd0*/  @!P1 PRMT R157, RZ, 0x654, R157 ;  /* 0x00000654ff9d9816 */ /* 0x000fe2000000009d */
[----:B------:R-:W2:Y:S01]  /*bbe0*/  MUFU.EX2 R154, R154 ;  /* 0x0000009a009a7308 */ /* 0x000ea20000000800 */
[----:B---3--:R-:W-:Y:S01]  /*bbf0*/  FADD.FTZ R20, R152, R7 ;  /* 0x0000000798147221 */ /* 0x008fe20000010000 */
[----:B------:R-:W-:Y:S01]  /*bc00*/  FADD.FTZ R168, R188, R155 ;  /* 0x0000009bbca87221 */ /* 0x000fe20000010000 */
[----:B------:R3:W-:Y:S01]  /*bc10*/  @!P1 SYNCS.ARRIVE.TRANS64.RED.A1T0 RZ, [R157+URZ], RZ ;  /* 0x000000ff9dff99a7 */ /* 0x0007e2000810043f */
[----:B------:R-:W-:-:S02]  /*bc20*/  F2FP.F16.F32.PACK_AB R194, R169, R194 ;  /* 0x000000c2a9c2723e */ /* 0x000fc400000000ff */
[C---:B------:R-:W-:Y:S01]  /*bc30*/  FADD.FTZ R155, R171.reuse, R168 ;  /* 0x000000a8ab9b7221 */ /* 0x040fe20000010000 */
[----:B------:R-:W-:Y:S01]  /*bc40*/  F2FP.F16.F32.PACK_AB R188, R171, R188 ;  /* 0x000000bcabbc723e */ /* 0x000fe200000000ff */
[----:B------:R-:W4:Y:S01]  /*bc50*/  MUFU.EX2 R193, R193 ;  /* 0x000000c100c17308 */ /* 0x000f220000000800 */
[----:B-1----:R-:W-:Y:S01]  /*bc60*/  FADD.FTZ R7, R199, R20 ;  /* 0x00000014c7077221 */ /* 0x002fe20000010000 */
[----:B------:R-:W-:Y:S01]  /*bc70*/  FADD.FTZ R168, R190, R155 ;  /* 0x0000009bbea87221 */ /* 0x000fe20000010000 */
[----:B------:R-:W-:Y:S02]  /*bc80*/  F2FP.F16.F32.PACK_AB R197, R152, R197 ;  /* 0x000000c598c5723e */ /* 0x000fe400000000ff */
[----:B------:R-:W-:-:S03]  /*bc90*/  MOV R216, R3 ;  /* 0x0000000300d87202 */ /* 0x000fc60000000f00 */
[----:B------:R-:W1:Y:S01]  /*bca0*/  MUFU.EX2 R156, R156 ;  /* 0x0000009c009c7308 */ /* 0x000e620000000800 */
[C---:B--2---:R-:W-:Y:S01]  /*bcb0*/  FADD.FTZ R20, R154.reuse, R7 ;  /* 0x000000079a147221 */ /* 0x044fe20000010000 */
[----:B------:R-:W-:-:S06]  /*bcc0*/  F2FP.F16.F32.PACK_AB R199, R154, R199 ;  /* 0x000000c79ac7723e */ /* 0x000fcc00000000ff */
[----:B------:R-:W2:Y:S01]  /*bcd0*/  MUFU.EX2 R195, R195 ;  /* 0x000000c300c37308 */ /* 0x000ea20000000800 */
[----:B----4-:R-:W-:-:S07]  /*bce0*/  FADD.FTZ R7, R193, R20 ;  /* 0x00000014c1077221 */ /* 0x010fce0000010000 */
[----:B------:R-:W4:Y:S01]  /*bcf0*/  MUFU.EX2 R158, R158 ;  /* 0x0000009e009e7308 */ /* 0x000f220000000800 */
[C---:B-1----:R-:W-:Y:S01]  /*bd00*/  FADD.FTZ R20, R156.reuse, R7 ;  /* 0x000000079c147221 */ /* 0x042fe20000010000 */
[----:B------:R-:W-:-:S06]  /*bd10*/  F2FP.F16.F32.PACK_AB R193, R156, R193 ;  /* 0x000000c19cc1723e */ /* 0x000fcc00000000ff */
[----:B------:R-:W1:Y:S01]  /*bd20*/  MUFU.EX2 R189, R189 ;  /* 0x000000bd00bd7308 */ /* 0x000e620000000800 */
[----:B--2---:R-:W-:-:S07]  /*bd30*/  FADD.FTZ R7, R195, R20 ;  /* 0x00000014c3077221 */ /* 0x004fce0000010000 */
[----:B------:R-:W2:Y:S01]  /*bd40*/  MUFU.EX2 R160, R160 ;  /* 0x000000a000a07308 */ /* 0x000ea20000000800 */
[C---:B----4-:R-:W-:Y:S01]  /*bd50*/  FADD.FTZ R20, R158.reuse, R7 ;  /* 0x000000079e147221 */ /* 0x050fe20000010000 */
[----:B------:R-:W-:-:S06]  /*bd60*/  F2FP.F16.F32.PACK_AB R195, R158, R195 ;  /* 0x000000c39ec3723e */ /* 0x000fcc00000000ff */
[----:B------:R-:W4:Y:S01]  /*bd70*/  MUFU.EX2 R191, R191 ;  /* 0x000000bf00bf7308 */ /* 0x000f220000000800 */
[----:B-1----:R-:W-:-:S07]  /*bd80*/  FADD.FTZ R7, R189, R20 ;  /* 0x00000014bd077221 */ /* 0x002fce0000010000 */
        /* <DEDUP_REMOVED lines=8> */
[----:B------:R-:W-:Y:S01]  /*be10*/  MUFU.EX2 R185, R185 ;  /* 0x000000b900b97308 */ /* 0x000fe20000000800 */
[----:B--2---:R-:W-:-:S07]  /*be20*/  F2FP.F16.F32.PACK_AB R191, R162, R191 ;  /* 0x000000bfa2bf723e */ /* 0x004fce00000000ff */
[----:B------:R-:W1:Y:S01]  /*be30*/  MUFU.EX2 R175, R175 ;  /* 0x000000af00af7308 */ /* 0x000e620000000800 */
[----:B----4-:R-:W-:-:S07]  /*be40*/  FADD.FTZ R168, R184, R153 ;  /* 0x00000099b8a87221 */ /* 0x010fce0000010000 */
[----:B------:R2:W4:Y:S08]  /*be50*/  MUFU.EX2 R155, R164 ;  /* 0x000000a4009b7308 */ /* 0x0005300000000800 */
[----:B------:R-:W5:Y:S01]  /*be60*/  MUFU.EX2 R186, R186 ;  /* 0x000000ba00ba7308 */ /* 0x000f620000000800 */
[----:B--2---:R-:W-:Y:S01]  /*be70*/  FADD.FTZ R164, R162, R7 ;  /* 0x00000007a2a47221 */ /* 0x004fe20000010000 */
[C---:B-1----:R-:W-:Y:S01]  /*be80*/  FADD.FTZ R153, R175.reuse, R168 ;  /* 0x000000a8af997221 */ /* 0x042fe20000010000 */
[----:B------:R-:W-:-:S02]  /*be90*/  F2FP.F16.F32.PACK_AB R184, R175, R184 ;  /* 0x000000b8afb8723e */ /* 0x000fc400000000ff */
[----:B------:R-:W-:-:S03]  /*bea0*/  FADD.FTZ R164, R185, R164 ;  /* 0x000000a4b9a47221 */ /* 0x000fc60000010000 */
[----:B------:R-:W1:Y:S01]  /*beb0*/  MUFU.EX2 R165, R165 ;  /* 0x000000a500a57308 */ /* 0x000e620000000800 */
[C---:B----4-:R-:W-:Y:S01]  /*bec0*/  FADD.FTZ R164, R155.reuse, R164 ;  /* 0x000000a49ba47221 */ /* 0x050fe20000010000 */
[----:B------:R-:W-:-:S06]  /*bed0*/  F2FP.F16.F32.PACK_AB R185, R155, R185 ;  /* 0x000000b99bb9723e */ /* 0x000fcc00000000ff */
[----:B------:R-:W2:Y:S01]  /*bee0*/  MUFU.EX2 R177, R177 ;  /* 0x000000b100b17308 */ /* 0x000ea20000000800 */
[----:B-----5:R-:W-:-:S07]  /*bef0*/  FADD.FTZ R20, R186, R153 ;  /* 0x00000099ba147221 */ /* 0x020fce0000010000 */
[----:B------:R-:W4:Y:S01]  /*bf00*/  MUFU.EX2 R166, R166 ;  /* 0x000000a600a67308 */ /* 0x000f220000000800 */
[----:B-1----:R-:W-:Y:S01]  /*bf10*/  FADD.FTZ R164, R165, R164 ;  /* 0x000000a4a5a47221 */ /* 0x002fe20000010000 */
[C---:B--2---:R-:W-:Y:S01]  /*bf20*/  FADD.FTZ R20, R177.reuse, R20 ;  /* 0x00000014b1147221 */ /* 0x044fe20000010000 */
[----:B------:R-:W-:Y:S02]  /*bf30*/  F2FP.F16.F32.PACK_AB R186, R177, R186 ;  /* 0x000000bab1ba723e */ /* 0x000fe400000000ff */
[C---:B----4-:R-:W-:Y:S01]  /*bf40*/  FADD.FTZ R7, R166.reuse, R164 ;  /* 0x000000a4a6077221 */ /* 0x050fe20000010000 */
[----:B------:R-:W-:Y:S01]  /*bf50*/  F2FP.F16.F32.PACK_AB R187, R166, R165 ;  /* 0x000000a5a6bb723e */ /* 0x000fe200000000ff */
[----:B---3--:R-:W-:Y:S06]  /*bf60*/  @P2 BRA `(.L_x_966) ;  /* 0xffffffd4005c2947 */ /* 0x008fec000383ffff */
.L_x_949:
        /* <DEDUP_REMOVED lines=131> */
.L_x_967:
[----:B------:R-:W-:Y:S01]  /*c7a0*/  ULEA UR5, UR36, UR38, 0x3 ;  /* 0x0000002624057291 */ /* 0x000fe2000f8e183f */
[----:B------:R-:W-:-:S05]  /*c7b0*/  IMAD.U32 R0, RZ, RZ, UR46 ;  /* 0x0000002eff007e24 */ /* 0x000fca000f8e00ff */
[----:B------:R-:W-:-:S04]  /*c7c0*/  SHF.L.U32 R0, R0, 0x1f, RZ ;  /* 0x0000001f00007819 */ /* 0x000fc800000006ff */
[----:B------:R1:W2:Y:S01]  /*c7d0*/  SYNCS.PHASECHK.TRANS64.TRYWAIT P2, [UR5+0x30850], R0 ;  /* 0x03085000ff0075a7 */ /* 0x0002a20008040145 */
[----:B------:R-:W-:Y:S05]  /*c7e0*/  @!P0 BRA `(.L_x_968) ;  /* 0x0000000000048947 */ /* 0x000fea0003800000 */
[----:B------:R-:W-:Y:S01]  /*c7f0*/  BPT.TRAP 0x1 ;  /* 0x000000040000795c */ /* 0x000fe20000300000 */
.L_x_968:
[----:B--2---:R-:W-:Y:S05]  /*c800*/  @P2 BRA `(.L_x_969) ;  /* 0x0000000000082947 */ /* 0x004fea0003800000 */
[----:B------:R-:W2:Y:S02]  /*c810*/  SYNCS.PHASECHK.TRANS64.TRYWAIT P0, [UR5+0x30850], R0 ;  /* 0x03085000ff0075a7 */ /* 0x000ea40008000145 */
[----:B--2---:R-:W-:Y:S05]  /*c820*/  @!P0 BRA `(.L_x_970) ;  /* 0x00000060009c8947 */ /* 0x004fea0003800000 */
.L_x_969:
[----:B------:R-:W-:Y:S01]  /*c830*/  UIADD3 UR38, UR38, 0x400, URZ ;  /* 0x0000040026267890 */ /* 0x000fe2000fffe03f */
[----:B------:R-:W-:Y:S01]  /*c840*/  WARPGROUP.ARRIVE ;  /* 0x00000000000079c5 */ /* 0x000fe20000000000 */
[----:B------:R-:W-:Y:S01]  /*c850*/  UMOV UR11, 0x40000040 ;  /* 0x40000040000b7882 */ /* 0x000fe20000000000 */
[----:B------:R-:W3:Y:S01]  /*c860*/  SHFL.BFLY PT, R2, R7, 0x2, 0x1f ;  /* 0x0c401f0007027f89 */ /* 0x000ee200000e0000 */
[----:B------:R-:W-:Y:S01]  /*c870*/  USHF.R.U32.HI UR38, URZ, 0x4, UR38 ;  /* 0x000000043f267899 */ /* 0x000fe20008011626 */
[----:B------:R-:W-:Y:S01]  /*c880*/  IMAD.MOV.U32 R21, RZ, RZ, RZ ;  /* 0x000000ffff157224 */ /* 0x000fe200078e00ff */
[----:B------:R-:W-:Y:S01]  /*c890*/  R2UR UR7, R207 ;  /* 0x00000000cf0772ca */ /* 0x000fe200000e0000 */
[----:B--2---:R-:W1:Y:S01]  /*c8a0*/  SHFL.BFLY PT, R5, R20, 0x2, 0x1f ;  /* 0x0c401f0014057f89 */ /* 0x004e6200000e0000 */
[----:B------:R-:W-:Y:S01]  /*c8b0*/  ULOP3.LUT UR38, UR38, 0x3fff, URZ, 0xc0, !UPT ;  /* 0x00003fff26267892 */ /* 0x000fe2000f8ec03f */
[----:B------:R-:W-:Y:S01]  /*c8c0*/  IMAD.U32 R12, RZ, RZ, UR5 ;  /* 0x00000005ff0c7e24 */ /* 0x000fe2000f8e00ff */
[----:B------:R-:W-:-:S02]  /*c8d0*/  MOV R11, UR6 ;  /* 0x00000006000b7c02 */ /* 0x000fc40008000f00 */
[----:B------:R-:W-:-:S04]  /*c8e0*/  ULOP3.LUT UR4, UR38, 0x2000000, URZ, 0xfc, !UPT ;  /* 0x0200000026047892 */ /* 0x000fc8000f8efc3f */
[----:B------:R-:W-:Y:S02]  /*c8f0*/  ULEA UR4, UR36, UR4, 0xb ;  /* 0x0000000424047291 */ /* 0x000fe4000f8e583f */
[----:B------:R-:W-:Y:S02]  /*c900*/  UIADD3 UR36, UR36, 0x1, URZ ;  /* 0x0000000124247890 */ /* 0x000fe4000fffe03f */
[----:B------:R-:W-:Y:S02]  /*c910*/  UIADD3 UR8, UR4, 0x80, URZ ;  /* 0x0000008004087890 */ /* 0x000fe4000fffe03f */
[----:B------:R-:W-:Y:S01]  /*c920*/  UIADD3 UR7, UR7, 0x1, URZ ;  /* 0x0000000107077890 */ /* 0x000fe2000fffe03f */
[----:B------:R-:W-:Y:S01]  /*c930*/  UMOV UR10, UR4 ;  /* 0x00000004000a7c82 */ /* 0x000fe20008000000 */
[----:B------:R-:W-:-:S05]  /*c940*/  UISETP.NE.AND UP0, UPT, UR36, 0x2, UPT ;  /* 0x000000022400788c */ /* 0x000fca000bf05270 */
[----:B------:R-:W-:Y:S01]  /*c950*/  HGMMA.64x256x16.F32 R24, R196, gdesc[UR8].tnspB, R24, gsb0 ;  /* 0x43e00008c4187df0 */ /* 0x000fe20008000818 */
[----:B------:R-:W-:Y:S01]  /*c960*/  UMOV UR10, UR8 ;  /* 0x00000008000a7c82 */ /* 0x000fe20008000000 */
[----:B------:R-:W-:Y:S01]  /*c970*/  UMOV UR11, 0x40000040 ;  /* 0x40000040000b7882 */ /* 0x000fe20000000000 */
[----:B------:R-:W-:Y:S01]  /*c980*/  UIADD3 UR8, UR4, 0x100, URZ ;  /* 0x0000010004087890 */ /* 0x000fe2000fffe03f */
[----:B---3--:R-:W-:Y:S01]  /*c990*/  FADD.FTZ R2, R2, R7 ;  /* 0x0000000702027221 */ /* 0x008fe20000010000 */
[----:B------:R-:W-:Y:S01]  /*c9a0*/  UIADD3 UR4, UR4, 0x180, URZ ;  /* 0x0000018004047890 */ /* 0x000fe2000fffe03f */
[----:B-1----:R-:W-:Y:S01]  /*c9b0*/  FADD.FTZ R0, R5, R20 ;  /* 0x0000001405007221 */ /* 0x002fe20000010000 */
[----:B------:R-:W-:Y:S01]  /*c9c0*/  IMAD.U32 R7, RZ, RZ, UR6 ;  /* 0x00000006ff077e24 */ /* 0x000fe2000f8e00ff */
[----:B------:R-:W-:Y:S01]  /*c9d0*/  USEL UR36, UR36, URZ, UP0 ;  /* 0x0000003f24247287 */ /* 0x000fe20008000000 */
[----:B------:R-:W1:Y:S01]  /*c9e0*/  SHFL.BFLY PT, R9, R2, 0x1, 0x1f ;  /* 0x0c201f0002097f89 */ /* 0x000e6200000e0000 */
[----:B------:R-:W-:-:S03]  /*c9f0*/  IMAD.U32 R207, RZ, RZ, UR7 ;  /* 0x00000007ffcf7e24 */ /* 0x000fc6000f8e00ff */
[----:B------:R-:W2:Y:S01]  /*ca00*/  SHFL.BFLY PT, R5, R0, 0x1, 0x1f ;  /* 0x0c201f0000057f89 */ /* 0x000ea200000e0000 */
[----:B-1----:R-:W-:Y:S01]  /*ca10*/  FADD.FTZ R9, R2, R9 ;  /* 0x0000000902097221 */ /* 0x002fe20000010000 */
[----:B------:R-:W-:Y:S02]  /*ca20*/  IMAD.MOV.U32 R2, RZ, RZ, -0x800000 ;  /* 0xff800000ff027424 */ /* 0x000fe400078e00ff */
[----:B--2---:R-:W-:Y:S02]  /*ca30*/  FADD.FTZ R10, R0, R5 ;  /* 0x00000005000a7221 */ /* 0x004fe40000010000 */
[----:B------:R-:W-:Y:S01]  /*ca40*/  FSETP.NE.FTZ.AND P2, PT, R9, RZ, PT ;  /* 0x000000ff0900720b */ /* 0x000fe20003f55000 */
[----:B------:R-:W-:Y:S01]  /*ca50*/  IMAD.MOV.U32 R0, RZ, RZ, -0x800000 ;  /* 0xff800000ff007424 */ /* 0x000fe200078e00ff */
[----:B------:R-:W-:Y:S02]  /*ca60*/  MOV R5, RZ ;  /* 0x000000ff00057202 */ /* 0x000fe40000000f00 */
[----:B------:R-:W-:-:S09]  /*ca70*/  FSETP.NE.FTZ.AND P0, PT, R10, RZ, PT ;  /* 0x000000ff0a00720b */ /* 0x000fd20003f15000 */
[----:B------:R-:W-:Y:S01]  /*ca80*/  @P2 MUFU.RCP R5, R9 ;  /* 0x0000000900052308 */ /* 0x000fe20000001000 */
[----:B------:R-:W-:-:S03]  /*ca90*/  @P2 FMUL.FTZ R11, R11, 0.69314718246459960938 ;  /* 0x3f3172180b0b2820 */ /* 0x000fc60000410000 */
[----:B------:R-:W-:-:S04]  /*caa0*/  @P0 FMUL.FTZ R7, R7, 0.69314718246459960938 ;  /* 0x3f31721807070820 */ /* 0x000fc80000410000 */
[----:B------:R-:W1:Y:S08]  /*cab0*/  @P0 MUFU.LG2 R6, R10 ;  /* 0x0000000a00060308 */ /* 0x000e700000000c00 */
[----:B------:R2:W3:Y:S08]  /*cac0*/  @P2 MUFU.LG2 R8, R9 ;  /* 0x0000000900082308 */ /* 0x0004f00000000c00 */
[----:B------:R-:W4:Y:S01]  /*cad0*/  @P0 MUFU.RCP R21, R10 ;  /* 0x0000000a00150308 */ /* 0x000f220000001000 */
[----:B-1----:R-:W-:Y:S01]  /*cae0*/  @P0 FMUL.FTZ R6, R6, 0.69314718246459960938 ;  /* 0x3f31721806060820 */ /* 0x002fe20000410000 */
[----:B--2---:R-:W-:-:S03]  /*caf0*/  @!P1 IADD3 R9, R12, 0x30860, RZ ;  /* 0x000308600c099810 */ /* 0x004fc60007ffe0ff */
[----:B------:R-:W-:Y:S01]  /*cb00*/  @P0 FFMA.FTZ R2, R7, R4, R6 ;  /* 0x0000000407020223 */ /* 0x000fe20000010006 */
[----:B------:R-:W-:Y:S02]  /*cb10*/  @!P1 PRMT R7, RZ, 0x654, R9 ;  /* 0x00000654ff079816 */ /* 0x000fe40000000009 */
[----:B------:R-:W-:Y:S01]  /*cb20*/  PLOP3.LUT P0, PT, PT, PT, PT, 0x8, 0x0 ;  /* 0x000000000000781c */ /* 0x000fe20003f0e170 */
[----:B---3--:R-:W-:-:S04]  /*cb30*/  @P2 FMUL.FTZ R8, R8, 0.69314718246459960938 ;  /* 0x3f31721808082820 */ /* 0x008fc80000410000 */
[----:B------:R-:W-:Y:S01]  /*cb40*/  @P2 FFMA.FTZ R0, R11, R3, R8 ;  /* 0x000000030b002223 */ /* 0x000fe20000010008 */
[----:B------:R-:W-:Y:S02]  /*cb50*/  WARPGROUP.DEPBAR.LE gsb0, 0x0 ;  /* 0x00008000000079c5 */ /* 0x000fe40000010000 */
[----:B------:R-:W-:-:S06]  /*cb60*/  WARPGROUP.ARRIVE ;  /* 0x00000000000079c5 */ /* 0x000fcc0000000000 */
        /* <DEDUP_REMOVED lines=9> */
[----:B------:R-:W-:-:S04]  /*cc00*/  USEL UR4, URZ, 0x1, UP0 ;  /* 0x000000013f047887 */ /* 0x000fc80008000000 */
[----:B------:R-:W-:Y:S01]  /*cc10*/  ULOP3.LUT UR46, UR46, UR4, URZ, 0x3c, !UPT ;  /* 0x000000042e2e7292 */ /* 0x000fe2000f8e3c3f */
[----:B------:R-:W-:Y:S02]  /*cc20*/  WARPGROUP.DEPBAR.LE gsb0, 0x0 ;  /* 0x00008000000079c5 */ /* 0x000fe40000010000 */
[----:B------:R-:W-:-:S15]  /*cc30*/  WARPGROUP.ARRIVE ;  /* 0x00000000000079c5 */ /* 0x000fde0000000000 */
[----:B------:R-:W-:-:S03]  /*cc40*/  NOP ;  /* 0x0000000000007918 */ /* 0x000fc60000000000 */
[----:B------:R-:W-:Y:S03]  /*cc50*/  HGMMA.64x256x16.F32 R24, R184, gdesc[UR8].tnspB, R24, gsb0 ;  /* 0x43e00008b8187df0 */ /* 0x000fe60008000818 */
[----:B------:R-:W-:Y:S02]  /*cc60*/  WARPGROUP.DEPBAR.LE gsb0, 0x0 ;  /* 0x00008000000079c5 */ /* 0x000fe40000010000 */
        /* <DEDUP_REMOVED lines=9> */
[----:B----4-:R-:W-:Y:S01]  /*cd00*/  FMUL.FTZ R4, R24, R21 ;  /* 0x0000001518047220 */ /* 0x010fe20000410000 */
[----:B------:R-:W-:Y:S01]  /*cd10*/  FMUL.FTZ R95, R99, R5 ;  /* 0x00000005635f7220 */ /* 0x000fe20000410000 */
[-C--:B------:R-:W-:Y:S01]  /*cd20*/  FMUL.FTZ R17, R56, R21.reuse ;  /* 0x0000001538117220 */ /* 0x080fe20000410000 */
[-C--:B------:R-:W-:Y:S01]  /*cd30*/  FMUL.FTZ R16, R57, R21.reuse ;  /* 0x0000001539107220 */ /* 0x080fe20000410000 */
[-C--:B------:R-:W-:Y:S01]  /*cd40*/  FMUL.FTZ R19, R60, R21.reuse ;  /* 0x000000153c137220 */ /* 0x080fe20000410000 */
[-C--:B------:R-:W-:Y:S01]  /*cd50*/  FMUL.FTZ R18, R61, R21.reuse ;  /* 0x000000153d127220 */ /* 0x080fe20000410000 */
[-C--:B------:R-:W-:Y:S01]  /*cd60*/  FMUL.FTZ R3, R64, R21.reuse ;  /* 0x0000001540037220 */ /* 0x080fe20000410000 */
[----:B------:R-:W-:Y:S01]  /*cd70*/  FMUL.FTZ R24, R65, R21 ;  /* 0x0000001541187220 */ /* 0x000fe20000410000 */
[----:B------:R1:W-:Y:S01]  /*cd80*/  @!P1 SYNCS.ARRIVE.TRANS64.RED.A1T0 RZ, [R7+URZ], RZ ;  /* 0x000000ff07ff99a7 */ /* 0x0003e2000810043f */
        /* <DEDUP_REMOVED lines=111> */
.L_x_900:
[----:B------:R-:W1:Y:S08]  /*d480*/  S2UR UR4, SR_CgaCtaId ;  /* 0x00000000000479c3 */ /* 0x000e700000008800 */
[----:B------:R-:W-:Y:S06]  /*d490*/  BAR.SYNC.DEFER_BLOCKING 0x5, 0x120 ;  /* 0x0144800000007b1d */ /* 0x000fec0000010000 */
[----:B------:R-:W-:-:S02]  /*d4a0*/  UMOV UR38, 0x400 ;  /* 0x0000040000267882 */ /* 0x000fc40000000000 */
[----:B-1----:R-:W-:-:S09]  /*d4b0*/  ULEA UR38, UR4, UR38, 0x18 ;  /* 0x0000002604267291 */ /* 0x002fd2000f8ec03f */
[----:B------:R-:W1:Y:S02]  /*d4c0*/  LDS R5, [UR38+0x308d0] ;  /* 0x0308d026ff057984 */ /* 0x000e640008000800 */
[----:B-1----:R-:W-:Y:S01]  /*d4d0*/  R2UR UR4, R5 ;  /* 0x00000000050472ca */ /* 0x002fe200000e0000 */
[----:B------:R-:W-:Y:S06]  /*d4e0*/  BAR.ARV 0x4, 0x120 ;  /* 0x0104800000007b1d */ /* 0x000fec0000002000 */
[----:B------:R-:W-:Y:S08]  /*d4f0*/  @P0 BRA `(.L_x_971) ;  /* 0x0000000c00e00947 */ /* 0x000ff00003800000 */
[C---:B------:R-:W-:Y:S01]  /*d500*/  IADD3 R21, P6, R200.reuse, 0x20, RZ ;  /* 0x00000020c8157810 */ /* 0x040fe20007fde0ff */
[----:B------:R-:W-:Y:S01]  /*d510*/  VIADD R103, R209, UR42 ;  /* 0x0000002ad1677c36 */ /* 0x000fe20008000000 */
[----:B------:R-:W-:Y:S01]  /*d520*/  IADD3 R27, P5, R200, 0x40, RZ ;  /* 0x00000040c81b7810 */ /* 0x000fe20007fbe0ff */
[----:B------:R-:W-:Y:S01]  /*d530*/  ULDC UR10, c[0x0][0xa88] ;  /* 0x0002a200000a7ab9 */ /* 0x000fe20000000800 */
[----:B------:R-:W-:Y:S01]  /*d540*/  LOP3.LUT R20, R21, 0x380, RZ, 0xc0, !PT ;  /* 0x0000038015147812 */ /* 0x000fe200078ec0ff */
[----:B------:R-:W-:Y:S01]  /*d550*/  USHF.R.S32.HI UR5, URZ, 0x1f, UR43 ;  /* 0x0000001f3f057899 */ /* 0x000fe2000801142b */
[----:B------:R-:W-:Y:S01]  /*d560*/  LOP3.LUT R26, R27, 0x380, RZ, 0xc0, !PT ;  /* 0x000003801b1a7812 */ /* 0x000fe200078ec0ff */
[----:B------:R-:W-:Y:S01]  /*d570*/  ULDC.64 UR6, c[0x0][0xb70] ;  /* 0x0002dc0000067ab9 */ /* 0x000fe20000000a00 */
[----:B------:R-:W-:Y:S01]  /*d580*/  SHF.R.U64 R20, R20, 0x3, RZ ;  /* 0x0000000314147819 */ /* 0x000fe200000012ff */
[----:B------:R-:W-:Y:S01]  /*d590*/  UIMAD UR5, UR5, UR6, URZ ;  /* 0x00000006050572a4 */ /* 0x000fe2000f8e023f */
[----:B------:R-:W-:Y:S01]  /*d5a0*/  SHF.R.U64 R26, R26, 0x3, RZ ;  /* 0x000000031a1a7819 */ /* 0x000fe200000012ff */
[----:B------:R-:W-:Y:S01]  /*d5b0*/  UIMAD.WIDE.U32 UR8, UR43, UR6, URZ ;  /* 0x000000062b0872a5 */ /* 0x000fe2000f8e003f */
[----:B------:R-:W-:Y:S01]  /*d5c0*/  LOP3.LUT R20, R20, R21, RZ, 0x3c, !PT ;  /* 0x0000001514147212 */ /* 0x000fe200078e3cff */
[--C-:B------:R-:W-:Y:S01]  /*d5d0*/  IMAD.X R21, RZ, RZ, R201.reuse, P6 ;  /* 0x000000ffff157224 */ /* 0x100fe200030e06c9 */
[C---:B------:R-:W-:Y:S01]  /*d5e0*/  IADD3 R41, P6, R200.reuse, 0x4040, RZ ;  /* 0x00004040c8297810 */ /* 0x040fe20007fde0ff */
[----:B------:R-:W-:Y:S01]  /*d5f0*/  UIMAD UR5, UR43, UR7, UR5 ;  /* 0x000000072b0572a4 */ /* 0x000fe2000f8e0205 */
[----:B------:R-:W-:Y:S01]  /*d600*/  IADD3 R31, P4, R200, 0x60, RZ ;  /* 0x00000060c81f7810 */ /* 0x000fe20007f9e0ff */
[----:B------:R-:W-:Y:S01]  /*d610*/  ULDC.64 UR12, c[0x0][0x208] ;  /* 0x00008200000c7ab9 */ /* 0x000fe20000000a00 */
[----:B------:R-:W-:Y:S01]  /*d620*/  LOP3.LUT R40, R41, 0x380, RZ, 0xc0, !PT ;  /* 0x0000038029287812 */ /* 0x000fe200078ec0ff */
[----:B------:R-:W-:Y:S01]  /*d630*/  UIADD3 UR5, UR9, UR5, URZ ;  /* 0x0000000509057290 */ /* 0x000fe2000fffe03f */
[----:B------:R-:W-:Y:S01]  /*d640*/  LOP3.LUT R26, R26, R27, RZ, 0x3c, !PT ;  /* 0x0000001b1a1a7212 */ /* 0x000fe200078e3cff */
[----:B------:R-:W-:Y:S01]  /*d650*/  IMAD.X R27, RZ, RZ, R201, P5 ;  /* 0x000000ffff1b7224 */ /* 0x000fe200028e06c9 */
[----:B------:R-:W-:Y:S01]  /*d660*/  SHF.R.U64 R40, R40, 0x3, RZ ;  /* 0x0000000328287819 */ /* 0x000fe200000012ff */
[----:B------:R-:W-:Y:S01]  /*d670*/  ULDC.64 UR6, c[0x0][0xb40] ;  /* 0x0002d00000067ab9 */ /* 0x000fe20000000a00 */
[----:B------:R-:W-:-:S02]  /*d680*/  LOP3.LUT P0, RZ, R208, 0x3, RZ, 0xc0, !PT ;  /* 0x00000003d0ff7812 */ /* 0x000fc4000780c0ff */
[----:B------:R-:W-:Y:S02]  /*d690*/  IADD3 R5, R103, 0x8, RZ ;  /* 0x0000000867057810 */ /* 0x000fe40007ffe0ff */
[C---:B------:R-:W-:Y:S02]  /*d6a0*/  IADD3 R35, P3, R200.reuse, 0x4000, RZ ;  /* 0x00004000c8237810 */ /* 0x040fe40007f7e0ff */
[C---:B------:R-:W-:Y:S02]  /*d6b0*/  IADD3 R43, P5, R200.reuse, 0x4060, RZ ;  /* 0x00004060c82b7810 */ /* 0x040fe40007fbe0ff */
[----:B------:R-:W-:Y:S02]  /*d6c0*/  LOP3.LUT R30, R31, 0x380, RZ, 0xc0, !PT ;  /* 0x000003801f1e7812 */ /* 0x000fe400078ec0ff */
[----:B------:R-:W-:Y:S02]  /*d6d0*/  IADD3 R39, P2, R200, 0x4020, RZ ;  /* 0x00004020c8277810 */ /* 0x000fe40007f5e0ff */
[----:B------:R-:W-:-:S02]  /*d6e0*/  LOP3.LUT R40, R40, R41, RZ, 0x3c, !PT ;  /* 0x0000002928287212 */ /* 0x000fc400078e3cff */
[----:B------:R-:W-:Y:S02]  /*d6f0*/  ISETP.GE.OR P1, PT, R5, UR10, P0 ;  /* 0x0000000a05007c0c */ /* 0x000fe40008726670 */
[----:B------:R-:W-:Y:S02]  /*d700*/  LOP3.LUT R34, R35, 0x380, RZ, 0xc0, !PT ;  /* 0x0000038023227812 */ /* 0x000fe400078ec0ff */
[----:B------:R-:W-:Y:S02]  /*d710*/  IADD3.X R41, RZ, R201, RZ, P6, !PT ;  /* 0x000000c9ff297210 */ /* 0x000fe400037fe4ff */
[----:B------:R-:W-:Y:S02]  /*d720*/  LOP3.LUT R42, R43, 0x380, RZ, 0xc0, !PT ;  /* 0x000003802b2a7812 */ /* 0x000fe400078ec0ff */
[----:B------:R-:W-:Y:S02]  /*d730*/  IADD3 R5, P6, R200, 0x8060, RZ ;  /* 0x00008060c8057810 */ /* 0x000fe40007fde0ff */
[----:B------:R-:W-:-:S02]  /*d740*/  SHF.R.U64 R30, R30, 0x3, RZ ;  /* 0x000000031e1e7819 */ /* 0x000fc400000012ff */
[----:B------:R-:W-:Y:S02]  /*d750*/  LOP3.LUT R38, R39, 0x380, RZ, 0xc0, !PT ;  /* 0x0000038027267812 */ /* 0x000fe400078ec0ff */
[----:B------:R-:W-:Y:S02]  /*d760*/  SHF.R.U64 R34, R34, 0x3, RZ ;  /* 0x0000000322227819 */ /* 0x000fe400000012ff */
[----:B------:R-:W-:Y:S02]  /*d770*/  SHF.R.U64 R42, R42, 0x3, RZ ;  /* 0x000000032a2a7819 */ /* 0x000fe400000012ff */
[----:B------:R-:W-:Y:S02]  /*d780*/  LOP3.LUT R28, R5, 0x380, RZ, 0xc0, !PT ;  /* 0x00000380051c7812 */ /* 0x000fe400078ec0ff */
[----:B------:R-:W-:Y:S02]  /*d790*/  LOP3.LUT R30, R30, R31, RZ, 0x3c, !PT ;  /* 0x0000001f1e1e7212 */ /* 0x000fe400078e3cff */
[----:B------:R-:W-:-:S02]  /*d7a0*/  IADD3.X R31, RZ, R201, RZ, P4, !PT ;  /* 0x000000c9ff1f7210 */ /* 0x000fc400027fe4ff */
[----:B------:R-:W-:Y:S02]  /*d7b0*/  SHF.R.U64 R38, R38, 0x3, RZ ;  /* 0x0000000326267819 */ /* 0x000fe400000012ff */
[----:B------:R-:W-:Y:S01]  /*d7c0*/  LOP3.LUT R34, R34, R35, RZ, 0x3c, !PT ;  /* 0x0000002322227212 */ /* 0x000fe200078e3cff */
[--C-:B------:R-:W-:Y:S01]  /*d7d0*/  IMAD.X R35, RZ, RZ, R201.reuse, P3 ;  /* 0x000000ffff237224 */ /* 0x100fe200018e06c9 */
[----:B------:R-:W-:Y:S02]  /*d7e0*/  IADD3 R45, P4, R200, 0x8000, RZ ;  /* 0x00008000c82d7810 */ /* 0x000fe40007f9e0ff */
[----:B------:R-:W-:Y:S01]  /*d7f0*/  LOP3.LUT R42, R42, R43, RZ, 0x3c, !PT ;  /* 0x0000002b2a2a7212 */ /* 0x000fe200078e3cff */
[----:B------:R-:W-:Y:S01]  /*d800*/  IMAD.X R43, RZ, RZ, R201, P5 ;  /* 0x000000ffff2b7224 */ /* 0x000fe200028e06c9 */
[----:B------:R-:W-:Y:S02]  /*d810*/  SHF.R.U64 R28, R28, 0x3, RZ ;  /* 0x000000031c1c7819 */ /* 0x000fe400000012ff */
[----:B------:R-:W-:-:S02]  /*d820*/  IADD3 R47, P3, R200, 0x8020, RZ ;  /* 0x00008020c82f7810 */ /* 0x000fc40007f7e0ff */
[----:B------:R-:W-:Y:S01]  /*d830*/  LOP3.LUT R38, R38, R39, RZ, 0x3c, !PT ;  /* 0x0000002726267212 */ /* 0x000fe200078e3cff */
[----:B------:R-:W-:Y:S01]  /*d840*/  IMAD.X R39, RZ, RZ, R201, P2 ;  /* 0x000000ffff277224 */ /* 0x000fe200010e06c9 */
[C---:B------:R-:W-:Y:S02]  /*d850*/  LOP3.LUT R53, R200.reuse, 0x380, RZ, 0xc0, !PT ;  /* 0x00000380c8357812 */ /* 0x040fe400078ec0ff */
[C---:B------:R-:W-:Y:S02]  /*d860*/  IADD3 R51, P5, R200.reuse, 0xc000, RZ ;  /* 0x0000c000c8337810 */ /* 0x040fe40007fbe0ff */
[----:B------:R-:W-:Y:S02]  /*d870*/  LOP3.LUT R44, R45, 0x380, RZ, 0xc0, !PT ;  /* 0x000003802d2c7812 */ /* 0x000fe400078ec0ff */
[----:B------:R-:W-:Y:S02]  /*d880*/  F2FP.F16.F32.PACK_AB R6, R29, R6 ;  /* 0x000000061d06723e */ /* 0x000fe400000000ff */
[----:B------:R-:W-:-:S02]  /*d890*/  IADD3 R49, P2, R200, 0x8040, RZ ;  /* 0x00008040c8317810 */ /* 0x000fc40007f5e0ff */
[----:B------:R-:W-:Y:S02]  /*d8a0*/  LOP3.LUT R28, R28, R5, RZ, 0x3c, !PT ;  /* 0x000000051c1c7212 */ /* 0x000fe400078e3cff */
[----:B------:R-:W-:Y:S02]  /*d8b0*/  IADD3.X R29, RZ, R201, RZ, P6, !PT ;  /* 0x000000c9ff1d7210 */ /* 0x000fe400037fe4ff */
[----:B------:R-:W-:Y:S02]  /*d8c0*/  LOP3.LUT R46, R47, 0x380, RZ, 0xc0, !PT ;  /* 0x000003802f2e7812 */ /* 0x000fe400078ec0ff */
[----:B------:R-:W-:Y:S02]  /*d8d0*/  SHF.R.U64 R53, R53, 0x3, RZ ;  /* 0x0000000335357819 */ /* 0x000fe400000012ff */
[----:B------:R-:W-:Y:S02]  /*d8e0*/  LOP3.LUT R50, R51, 0x380, RZ, 0xc0, !PT ;  /* 0x0000038033327812 */ /* 0x000fe400078ec0ff */
[----:B------:R-:W-:-:S02]  /*d8f0*/  SHF.R.U64 R44, R44, 0x3, RZ ;  /* 0x000000032c2c7819 */ /* 0x000fc400000012ff */
[----:B------:R-:W-:Y:S02]  /*d900*/  LOP3.LUT R48, R49, 0x380, RZ, 0xc0, !PT ;  /* 0x0000038031307812 */ /* 0x000fe400078ec0ff */
[----:B------:R-:W-:Y:S02]  /*d910*/  MOV R31, R30 ;  /* 0x0000001e001f7202 */ /* 0x000fe40000000f00 */
[----:B------:R-:W-:Y:S02]  /*d920*/  SHF.R.U64 R46, R46, 0x3, RZ ;  /* 0x000000032e2e7819 */ /* 0x000fe400000012ff */
[----:B------:R-:W-:Y:S02]  /*d930*/  MOV R30, R28 ;  /* 0x0000001c001e7202 */ /* 0x000fe40000000f00 */
[----:B------:R-:W-:Y:S01]  /*d940*/  LOP3.LUT R52, R53, R200, RZ, 0x3c, !PT ;  /* 0x000000c835347212 */ /* 0x000fe200078e3cff */
[----:B------:R-:W1:Y:S01]  /*d950*/  LDC.64 R28, c[0x0][0xb78] ;  /* 0x0002de00ff1c7b82 */ /* 0x000e620000000a00 */
[----:B------:R-:W-:Y:S01]  /*d960*/  SHF.R.U64 R50, R50, 0x3, RZ ;  /* 0x0000000332327819 */ /* 0x000fe200000012ff */
[----:B------:R-:W-:Y:S01]  /*d970*/  IMAD.MOV.U32 R53, RZ, RZ, R201 ;  /* 0x000000ffff357224 */ /* 0x000fe200078e00c9 */
[----:B------:R-:W-:-:S02]  /*d980*/  LOP3.LUT R44, R44, R45, RZ, 0x3c, !PT ;  /* 0x0000002d2c2c7212 */ /* 0x000fc400078e3cff */
[----:B------:R-:W-:Y:S02]  /*d990*/  SHF.R.U64 R48, R48, 0x3, RZ ;  /* 0x0000000330307819 */ /* 0x000fe400000012ff */
[----:B------:R-:W-:Y:S02]  /*d9a0*/  F2FP.F16.F32.PACK_AB R4, R25, R4 ;  /* 0x000000041904723e */ /* 0x000fe400000000ff */
[----:B------:R-:W-:Y:S02]  /*d9b0*/  IADD3.X R45, RZ, R201, RZ, P4, !PT ;  /* 0x000000c9ff2d7210 */ /* 0x000fe400027fe4ff */
[----:B------:R-:W-:Y:S01]  /*d9c0*/  LOP3.LUT R46, R46, R47, RZ, 0x3c, !PT ;  /* 0x0000002f2e2e7212 */ /* 0x000fe200078e3cff */
[----:B------:R-:W-:Y:S01]  /*d9d0*/  IMAD.X R47, RZ, RZ, R201, P3 ;  /* 0x000000ffff2f7224 */ /* 0x000fe200018e06c9 */
[----:B------:R-:W-:Y:S02]  /*d9e0*/  IADD3 R25, P4, R200, 0xc020, RZ ;  /* 0x0000c020c8197810 */ /* 0x000fe40007f9e0ff */
[----:B------:R-:W-:-:S02]  /*d9f0*/  LOP3.LUT R50, R50, R51, RZ, 0x3c, !PT ;  /* 0x0000003332327212 */ /* 0x000fc400078e3cff */
[----:B------:R-:W-:Y:S02]  /*da00*/  IADD3 R51, P3, R200, 0xc040, RZ ;  /* 0x0000c040c8337810 */ /* 0x000fe40007f7e0ff */
[----:B------:R-:W-:Y:S01]  /*da10*/  LOP3.LUT R48, R48, R49, RZ, 0x3c, !PT ;  /* 0x0000003130307212 */ /* 0x000fe200078e3cff */
[--C-:B------:R-:W-:Y:S01]  /*da20*/  IMAD.X R49, RZ, RZ, R201.reuse, P2 ;  /* 0x000000ffff317224 */ /* 0x100fe200010e06c9 */
[----:B------:R-:W-:Y:S02]  /*da30*/  MOV R53, R52 ;  /* 0x0000003400357202 */ /* 0x000fe40000000f00 */
[----:B------:R-:W-:Y:S01]  /*da40*/  F2FP.F16.F32.PACK_AB R5, R57, R56 ;  /* 0x000000383905723e */ /* 0x000fe200000000ff */
[----:B------:R-:W-:Y:S01]  /*da50*/  IMAD.X R57, RZ, RZ, R201, P4 ;  /* 0x000000ffff397224 */ /* 0x000fe200020e06c9 */
[----:B------:R-:W-:Y:S01]  /*da60*/  F2FP.F16.F32.PACK_AB R7, R160, R7 ;  /* 0x00000007a007723e */ /* 0x000fe200000000ff */
[----:B------:R-:W-:Y:S01]  /*da70*/  BAR.SYNC.DEFER_BLOCKING 0x1, 0x100 ;  /* 0x0044000000007b1d */ /* 0x000fe20000010000 */
[----:B------:R-:W-:-:S02]  /*da80*/  LOP3.LUT R56, R25, 0x380, RZ, 0xc0, !PT ;  /* 0x0000038019387812 */ /* 0x000fc400078ec0ff */
[----:B------:R-:W-:Y:S02]  /*da90*/  IADD3 R55, P2, R200, 0xc060, RZ ;  /* 0x0000c060c8377810 */ /* 0x000fe40007f5e0ff */
[----:B------:R-:W-:Y:S02]  /*daa0*/  LOP3.LUT R52, R51, 0x380, RZ, 0xc0, !PT ;  /* 0x0000038033347812 */ /* 0x000fe400078ec0ff */
[----:B------:R-:W-:Y:S02]  /*dab0*/  SHF.R.U64 R56, R56, 0x3, RZ ;  /* 0x0000000338387819 */ /* 0x000fe400000012ff */
[----:B------:R-:W-:Y:S02]  /*dac0*/  LOP3.LUT R54, R55, 0x380, RZ, 0xc0, !PT ;  /* 0x0000038037367812 */ /* 0x000fe400078ec0ff */
[----:B------:R-:W-:Y:S01]  /*dad0*/  MOV R161, R20 ;  /* 0x0000001400a17202 */ /* 0x000fe20000000f00 */
[----:B------:R-:W-:Y:S01]  /*dae0*/  IMAD.U32 R20, RZ, RZ, UR8 ;  /* 0x00000008ff147e24 */ /* 0x000fe2000f8e00ff */
[----:B------:R-:W-:-:S02]  /*daf0*/  F2FP.F16.F32.PACK_AB R8, R8, R9 ;  /* 0x000000090808723e */ /* 0x000fc400000000ff */
[----:B------:R-:W-:Y:S02]  /*db00*/  F2FP.F16.F32.PACK_AB R10, R10, R11 ;  /* 0x0000000b0a0a723e */ /* 0x000fe400000000ff */
[----:B------:R-:W-:Y:S02]  /*db10*/  SHF.R.U64 R52, R52, 0x3, RZ ;  /* 0x0000000334347819 */ /* 0x000fe400000012ff */
[----:B------:R-:W-:Y:S02]  /*db20*/  MOV R160, R26 ;  /* 0x0000001a00a07202 */ /* 0x000fe40000000f00 */
[----:B------:R-:W-:Y:S02]  /*db30*/  F2FP.F16.F32.PACK_AB R9, R156, R61 ;  /* 0x0000003d9c09723e */ /* 0x000fe400000000ff */
[----:B------:R-:W-:Y:S01]  /*db40*/  F2FP.F16.F32.PACK_AB R11, R155, R64 ;  /* 0x000000409b0b723e */ /* 0x000fe200000000ff */
[----:B------:R2:W-:Y:S01]  /*db50*/  STSM.16.M88.4 [R53], R4 ;  /* 0x0000000435007844 */ /* 0x0005e20000000200 */
[----:B------:R-:W-:-:S02]  /*db60*/  F2FP.F16.F32.PACK_AB R12, R12, R13 ;  /* 0x0000000d0c0c723e */ /* 0x000fc400000000ff */
[----:B------:R-:W-:Y:S02]  /*db70*/  F2FP.F16.F32.PACK_AB R14, R14, R15 ;  /* 0x0000000f0e0e723e */ /* 0x000fe400000000ff */
[----:B------:R-:W-:Y:S02]  /*db80*/  F2FP.F16.F32.PACK_AB R13, R158, R65 ;  /* 0x000000419e0d723e */ /* 0x000fe400000000ff */
[----:B------:R-:W-:Y:S02]  /*db90*/  F2FP.F16.F32.PACK_AB R15, R157, R152 ;  /* 0x000000989d0f723e */ /* 0x000fe400000000ff */
[----:B------:R-:W-:Y:S02]  /*dba0*/  F2FP.F16.F32.PACK_AB R16, R16, R17 ;  /* 0x000000111010723e */ /* 0x000fe400000000ff */
[----:B------:R-:W-:Y:S02]  /*dbb0*/  F2FP.F16.F32.PACK_AB R18, R18, R19 ;  /* 0x000000131212723e */ /* 0x000fe400000000ff */
[----:B------:R-:W-:-:S02]  /*dbc0*/  LOP3.LUT R56, R56, R25, RZ, 0x3c, !PT ;  /* 0x0000001938387212 */ /* 0x000fc400078e3cff */
[----:B------:R-:W-:Y:S02]  /*dbd0*/  MOV R34, R34 ;  /* 0x0000002200227202 */ /* 0x000fe40000000f00 */
[----:B--2---:R-:W-:Y:S02]  /*dbe0*/  F2FP.F16.F32.PACK_AB R4, R33, R32 ;  /* 0x000000202104723e */ /* 0x004fe400000000ff */
[----:B------:R-:W-:Y:S02]  /*dbf0*/  F2FP.F16.F32.PACK_AB R5, R154, R23 ;  /* 0x000000179a05723e */ /* 0x000fe400000000ff */
[----:B------:R-:W-:Y:S02]  /*dc00*/  F2FP.F16.F32.PACK_AB R6, R37, R36 ;  /* 0x000000242506723e */ /* 0x000fe400000000ff */
[----:B------:R-:W-:Y:S02]  /*dc10*/  F2FP.F16.F32.PACK_AB R7, R153, R60 ;  /* 0x0000003c9907723e */ /* 0x000fe400000000ff */
[----:B------:R-:W-:-:S02]  /*dc20*/  F2FP.F16.F32.PACK_AB R17, R59, R58 ;  /* 0x0000003a3b11723e */ /* 0x000fc400000000ff */
[----:B------:R-:W-:Y:S01]  /*dc30*/  F2FP.F16.F32.PACK_AB R19, R63, R62 ;  /* 0x0000003e3f13723e */ /* 0x000fe200000000ff */
[----:B------:R2:W-:Y:S01]  /*dc40*/  STSM.16.M88.4 [R161], R4 ;  /* 0x00000004a1007844 */ /* 0x0005e20000000200 */
[----:B------:R-:W-:Y:S02]  /*dc50*/  F2FP.F16.F32.PACK_AB R72, R73, R72 ;  /* 0x000000484948723e */ /* 0x000fe400000000ff */
[----:B------:R-:W-:Y:S01]  /*dc60*/  SHF.R.U64 R54, R54, 0x3, RZ ;  /* 0x0000000336367819 */ /* 0x000fe200000012ff */
[----:B------:R-:W-:Y:S01]  /*dc70*/  STSM.16.M88.4 [R160], R8 ;  /* 0x00000008a0007844 */ /* 0x000fe20000000200 */
[----:B------:R-:W-:Y:S02]  /*dc80*/  MOV R38, R38 ;  /* 0x0000002600267202 */ /* 0x000fe40000000f00 */
[----:B------:R-:W-:Y:S01]  /*dc90*/  MOV R21, UR9 ;  /* 0x0000000900157c02 */ /* 0x000fe20008000f00 */
[----:B------:R-:W-:Y:S01]  /*dca0*/  IMAD.U32 R21, RZ, RZ, UR5 ;  /* 0x00000005ff157e24 */ /* 0x000fe2000f8e00ff */
[----:B------:R-:W-:Y:S01]  /*dcb0*/  F2FP.F16.F32.PACK_AB R24, R24, R3 ;  /* 0x000000031818723e */ /* 0x000fe200000000ff */
[----:B------:R-:W-:Y:S01]  /*dcc0*/  USHF.R.S32.HI UR5, URZ, 0x1f, UR44 ;  /* 0x0000001f3f057899 */ /* 0x000fe2000801142c */
[----:B------:R-:W-:Y:S01]  /*dcd0*/  F2FP.F16.F32.PACK_AB R25, R67, R66 ;  /* 0x000000424319723e */ /* 0x000fe200000000ff */
[----:B------:R-:W-:Y:S01]  /*dce0*/  STSM.16.M88.4 [R31], R12 ;  /* 0x0000000c1f007844 */ /* 0x000fe20000000200 */
[----:B------:R-:W-:Y:S01]  /*dcf0*/  F2FP.F16.F32.PACK_AB R26, R69, R68 ;  /* 0x00000044451a723e */ /* 0x000fe200000000ff */
[C---:B-1----:R-:W-:Y:S01]  /*dd00*/  IMAD.WIDE.U32 R20, R28.reuse, UR44, R20 ;  /* 0x0000002c1c147c25 */ /* 0x042fe2000f8e0014 */
[----:B------:R-:W-:Y:S01]  /*dd10*/  F2FP.F16.F32.PACK_AB R27, R71, R70 ;  /* 0x00000046471b723e */ /* 0x000fe200000000ff */
[----:B------:R-:W-:Y:S01]  /*dd20*/  STSM.16.M88.4 [R34], R16 ;  /* 0x0000001022007844 */ /* 0x000fe20000000200 */
[----:B------:R-:W-:Y:S01]  /*dd30*/  F2FP.F16.F32.PACK_AB R73, R159, R74 ;  /* 0x0000004a9f49723e */ /* 0x000fe200000000ff */
[----:B--2---:R-:W-:Y:S01]  /*dd40*/  IMAD R4, R28, UR5, RZ ;  /* 0x000000051c047c24 */ /* 0x004fe2000f8e02ff */
[----:B------:R-:W-:Y:S01]  /*dd50*/  F2FP.F16.F32.PACK_AB R80, R81, R80 ;  /* 0x000000505150723e */ /* 0x000fe200000000ff */
[----:B------:R-:W-:Y:S01]  /*dd60*/  STSM.16.M88.4 [R38], R24 ;  /* 0x0000001826007844 */ /* 0x000fe20000000200 */
[----:B------:R-:W-:Y:S01]  /*dd70*/  LOP3.LUT R52, R52, R51, RZ, 0x3c, !PT ;  /* 0x0000003334347212 */ /* 0x000fe200078e3cff */
[----:B------:R-:W-:Y:S01]  /*dd80*/  IMAD.X R51, RZ, RZ, R201, P5 ;  /* 0x000000ffff337224 */ /* 0x000fe200028e06c9 */
[----:B------:R-:W-:Y:S01]  /*dd90*/  MOV R40, R40 ;  /* 0x0000002800287202 */ /* 0x000fe20000000f00 */
[----:B------:R-:W-:Y:S01]  /*dda0*/  IMAD R4, R29, UR44, R4 ;  /* 0x0000002c1d047c24 */ /* 0x000fe2000f8e0204 */
[----:B------:R-:W-:-:S02]  /*ddb0*/  F2FP.F16.F32.PACK_AB R74, R77, R76 ;  /* 0x0000004c4d4a723e */ /* 0x000fc400000000ff */
[----:B------:R-:W-:Y:S02]  /*ddc0*/  F2FP.F16.F32.PACK_AB R75, R78, R75 ;  /* 0x0000004b4e4b723e */ /* 0x000fe400000000ff */
[----:B------:R-:W-:Y:S02]  /*ddd0*/  F2FP.F16.F32.PACK_AB R81, R79, R82 ;  /* 0x000000524f51723e */ /* 0x000fe400000000ff */
[----:B------:R-:W-:Y:S01]  /*dde0*/  F2FP.F16.F32.PACK_AB R88, R89, R88 ;  /* 0x000000585958723e */ /* 0x000fe200000000ff */
[----:B------:R-:W-:Y:S01]  /*ddf0*/  STSM.16.M88.4 [R40], R72 ;  /* 0x0000004828007844 */ /* 0x000fe20000000200 */
[----:B------:R-:W-:Y:S02]  /*de00*/  MOV R42, R42 ;  /* 0x0000002a002a7202 */ /* 0x000fe40000000f00 */
[----:B------:R-:W-:Y:S02]  /*de10*/  F2FP.F16.F32.PACK_AB R82, R85, R84 ;  /* 0x000000545552723e */ /* 0x000fe400000000ff */
[----:B------:R-:W-:-:S02]  /*de20*/  F2FP.F16.F32.PACK_AB R83, R86, R83 ;  /* 0x000000535653723e */ /* 0x000fc400000000ff */
[----:B------:R-:W-:Y:S02]  /*de30*/  F2FP.F16.F32.PACK_AB R89, R87, R90 ;  /* 0x0000005a5759723e */ /* 0x000fe400000000ff */
[----:B------:R-:W-:Y:S01]  /*de40*/  F2FP.F16.F32.PACK_AB R96, R97, R96 ;  /* 0x000000606160723e */ /* 0x000fe200000000ff */
[----:B------:R-:W-:Y:S01]  /*de50*/  STSM.16.M88.4 [R42], R80 ;  /* 0x000000502a007844 */ /* 0x000fe20000000200 */
[----:B------:R-:W-:Y:S02]  /*de60*/  MOV R44, R44 ;  /* 0x0000002c002c7202 */ /* 0x000fe40000000f00 */
[----:B------:R-:W-:Y:S02]  /*de70*/  F2FP.F16.F32.PACK_AB R90, R93, R92 ;  /* 0x0000005c5d5a723e */ /* 0x000fe400000000ff */
[----:B------:R-:W-:Y:S02]  /*de80*/  F2FP.F16.F32.PACK_AB R91, R94, R91 ;  /* 0x0000005b5e5b723e */ /* 0x000fe400000000ff */
[----:B------:R-:W-:-:S02]  /*de90*/  F2FP.F16.F32.PACK_AB R97, R95, R98 ;  /* 0x000000625f61723e */ /* 0x000fc400000000ff */
[----:B------:R-:W-:Y:S01]  /*dea0*/  F2FP.F16.F32.PACK_AB R104, R105, R104 ;  /* 0x000000686968723e */ /* 0x000fe200000000ff */
[----:B------:R-:W-:Y:S01]  /*deb0*/  STSM.16.M88.4 [R44], R88 ;  /* 0x000000582c007844 */ /* 0x000fe20000000200 */
[----:B------:R-:W-:Y:S01]  /*dec0*/  LOP3.LUT R54, R54, R55, RZ, 0x3c, !PT ;  /* 0x0000003736367212 */ /* 0x000fe200078e3cff */
[----:B------:R-:W-:Y:S01]  /*ded0*/  IMAD.X R55, RZ, RZ, R201, P2 ;  /* 0x000000ffff377224 */ /* 0x000fe200010e06c9 */
[----:B------:R-:W-:Y:S02]  /*dee0*/  MOV R46, R46 ;  /* 0x0000002e002e7202 */ /* 0x000fe40000000f00 */
[----:B------:R-:W-:Y:S02]  /*def0*/  F2FP.F16.F32.PACK_AB R98, R101, R100 ;  /* 0x000000646562723e */ /* 0x000fe400000000ff */
[----:B------:R-:W-:Y:S02]  /*df00*/  F2FP.F16.F32.PACK_AB R99, R102, R99 ;  /* 0x000000636663723e */ /* 0x000fe400000000ff */
[----:B------:R-:W-:-:S02]  /*df10*/  F2FP.F16.F32.PACK_AB R105, R107, R106 ;  /* 0x0000006a6b69723e */ /* 0x000fc400000000ff */
[----:B------:R-:W-:Y:S01]  /*df20*/  F2FP.F16.F32.PACK_AB R112, R113, R112 ;  /* 0x000000707170723e */ /* 0x000fe200000000ff */
[----:B------:R-:W-:Y:S01]  /*df30*/  STSM.16.M88.4 [R46], R96 ;  /* 0x000000602e007844 */ /* 0x000fe20000000200 */
[----:B------:R-:W-:Y:S02]  /*df40*/  MOV R48, R48 ;  /* 0x0000003000307202 */ /* 0x000fe40000000f00 */
[----:B------:R-:W-:Y:S02]  /*df50*/  IADD3.X R53, RZ, R201, RZ, P3, !PT ;  /* 0x000000c9ff357210 */ /* 0x000fe40001ffe4ff */
        /* <DEDUP_REMOVED lines=16> */
[----:B------:R-:W-:Y:S02]  /*e060*/  MOV R56, R56 ;  /* 0x0000003800387202 */ /* 0x000fe40000000f00 */
        /* <DEDUP_REMOVED lines=9> */
[----:B------:R-:W-:Y:S01]  /*e100*/  MOV R54, R54 ;  /* 0x0000003600367202 */ /* 0x000fe20000000f00 */
[----:B------:R-:W-:Y:S01]  /*e110*/  STSM.16.M88.4 [R52], R136 ;  /* 0x0000008834007844 */ /* 0x000fe20000000200 */
[----:B------:R-:W-:Y:S02]  /*e120*/  F2FP.F16.F32.PACK_AB R146, R149, R148 ;  /* 0x000000949592723e */ /* 0x000fe400000000ff */
[----:B------:R-:W-:Y:S02]  /*e130*/  F2FP.F16.F32.PACK_AB R147, R151, R150 ;  /* 0x000000969793723e */ /* 0x000fe400000000ff */
[C---:B------:R-:W-:Y:S02]  /*e140*/  ISETP.GE.OR P0, PT, R103.reuse, UR10, P0 ;  /* 0x0000000a67007c0c */ /* 0x040fe40008706670 */
[----:B------:R-:W-:Y:S01]  /*e150*/  SHF.R.S32.HI R3, RZ, 0x1f, R103 ;  /* 0x0000001fff037819 */ /* 0x000fe20000011467 */
[----:B------:R-:W-:Y:S01]  /*e160*/  STSM.16.M88.4 [R54], R144 ;  /* 0x0000009036007844 */ /* 0x000fe20000000200 */
[----:B------:R-:W-:Y:S01]  /*e170*/  IADD3 R103, P2, R103, R20, RZ ;  /* 0x0000001467677210 */ /* 0x000fe20007f5e0ff */
[----:B------:R-:W-:Y:S01]  /*e180*/  @!PT LDS RZ, [RZ] ;  /* 0x00000000fffff984 */ /* 0x000fe20000000800 */
[----:B------:R-:W-:Y:S01]  /*e190*/  @!PT LDS RZ, [RZ] ;  /* 0x00000000fffff984 */ /* 0x000fe20000000800 */
[----:B------:R-:W-:Y:S01]  /*e1a0*/  @!PT LDS RZ, [RZ] ;  /* 0x00000000fffff984 */ /* 0x000fe20000000800 */
[----:B------:R-:W-:Y:S01]  /*e1b0*/  @!PT LDS RZ, [RZ] ;  /* 0x00000000fffff984 */ /* 0x000fe20000000800 */
[----:B------:R1:W-:Y:S06]  /*e1c0*/  MEMBAR.ALL.CTA ;  /* 0x0000000000007992 */ /* 0x0003ec0000008000 */
[----:B-1----:R-:W1:Y:S01]  /*e1d0*/  FENCE.VIEW.ASYNC.S ;  /* 0x00000000000073c6 */ /* 0x002e620000000000 */
[----:B------:R-:W-:Y:S01]  /*e1e0*/  IADD3.X R20, R3, R21, R4, P2, !PT ;  /* 0x0000001503147210 */ /* 0x000fe200017fe404 */
[----:B-1----:R-:W-:Y:S06]  /*e1f0*/  BAR.ARV 0x1, 0x120 ;  /* 0x0044800000007b1d */ /* 0x002fec0000002000 */
[C---:B------:R-:W-:Y:S01]  /*e200*/  LEA R4, P2, R103.reuse, UR6, 0x2 ;  /* 0x0000000667047c11 */ /* 0x040fe2000f8410ff */
[----:B------:R-:W1:Y:S03]  /*e210*/  SHFL.IDX PT, R3, R211, RZ, 0x1f ;  /* 0x00001fffd3037589 */ /* 0x000e6600000e0000 */
[----:B------:R-:W-:-:S05]  /*e220*/  LEA.HI.X R5, R103, UR7, R20, 0x2, P2 ;  /* 0x0000000767057c11 */ /* 0x000fca00090f1414 */
[----:B------:R2:W-:Y:S04]  /*e230*/  @!P0 STG.E desc[UR12][R4.64], R2 ;  /* 0x0000000204008986 */ /* 0x0005e8000c10190c */
[----:B------:R2:W-:Y:S01]  /*e240*/  @!P1 STG.E desc[UR12][R4.64+0x20], R0 ;  /* 0x0000200004009986 */ /* 0x0005e2000c10190c */
[----:B-1----:R-:W-:-:S13]  /*e250*/  ISETP.NE.AND P0, PT, R3, 0x7, PT ;  /* 0x000000070300780c */ /* 0x002fda0003f05270 */
[----:B--2---:R-:W-:Y:S05]  /*e260*/  @P0 BRA `(.L_x_972) ;  /* 0x0000000c00180947 */ /* 0x004fea0003800000 */
[----:B------:R-:W-:Y:S01]  /*e270*/  BAR.SYNC.DEFER_BLOCKING 0x1, 0x120 ;  /* 0x0044800000007b1d */ /* 0x000fe20000010000 */
[----:B------:R-:W-:-:S05]  /*e280*/  ELECT P0, URZ, PT ;  /* 0x00000000003f782f */ /* 0x000fca0003800000 */
[----:B------:R-:W-:Y:S08]  /*e290*/  BSSY B0, `(.L_x_973) ;  /* 0x000001d000007945 */ /* 0x000ff00003800000 */
[----:B------:R-:W-:Y:S05]  /*e2a0*/  @!P0 BRA `(.L_x_974) ;  /* 0x00000000006c8947 */ /* 0x000fea0003800000 */
[----:B------:R-:W-:Y:S01]  /*e2b0*/  ULDC.64 UR10, c[0x0][0x198] ;  /* 0x00006600000a7ab9 */ /* 0x000fe20000000a00 */
[----:B------:R-:W-:Y:S02]  /*e2c0*/  UIADD3 UR5, UR38, 0x4000, URZ ;  /* 0x0000400026057890 */ /* 0x000fe4000fffe03f */
[----:B------:R-:W-:Y:S02]  /*e2d0*/  UIADD3 UR6, UP0, UR10, 0x9f0, URZ ;  /* 0x000009f00a067890 */ /* 0x000fe4000ff1e03f */
[----:B------:R-:W-:Y:S02]  /*e2e0*/  UIADD3 UR9, UR38, 0x8000, URZ ;  /* 0x0000800026097890 */ /* 0x000fe4000fffe03f */
[----:B------:R-:W-:Y:S01]  /*e2f0*/  UIADD3.X UR7, URZ, UR11, URZ, UP0, !UPT ;  /* 0x0000000b3f077290 */ /* 0x000fe200087fe43f */
[----:B------:R-:W-:Y:S01]  /*e300*/  UMOV UR41, URZ ;  /* 0x0000003f00297c82 */ /* 0x000fe20008000000 */
[----:B------:R-:W-:Y:S01]  /*e310*/  UMOV UR45, URZ ;  /* 0x0000003f002d7c82 */ /* 0x000fe20008000000 */
[----:B------:R-:W-:Y:S01]  /*e320*/  UMOV UR40, UR38 ;  /* 0x0000002600287c82 */ /* 0x000fe20008000000 */
[----:B------:R-:W-:Y:S01]  /*e330*/  UMOV UR8, 0x40 ;  /* 0x0000004000087882 */ /* 0x000fe20000000000 */
[----:B------:R-:W-:-:S04]  /*e340*/  UIADD3 UR10, UR38, 0xc000, URZ ;  /* 0x0000c000260a7890 */ /* 0x000fc8000fffe03f */
        /* <DEDUP_REMOVED lines=17> */
.L_x_974:
[----:B------:R-:W-:Y:S05]  /*e460*/  BSYNC B0 ;  /* 0x0000000000007941 */ /* 0x000fea0003800000 */
.L_x_973:
[----:B------:R-:W-:Y:S05]  /*e470*/  BRA `(.L_x_972) ;  /* 0x0000000800947947 */ /* 0x000fea0003800000 */
.L_x_971:
[----:B------:R-:W1:Y:S01]  /*e480*/  LDC.64 R8, c[0x0][0xae0] ;  /* 0x0002b800ff087b82 */ /* 0x000e620000000a00 */
[----:B------:R-:W-:Y:S01]  /*e490*/  ISETP.GT.AND P0, PT, R213, 0x7f, PT ;  /* 0x0000007fd500780c */ /* 0x000fe20003f04270 */
[----:B------:R-:W-:Y:S01]  /*e4a0*/  USHF.R.S32.HI UR5, URZ, 0x1f, UR43 ;  /* 0x0000001f3f057899 */ /* 0x000fe2000801142b */
[--C-:B------:R-:W-:Y:S01]  /*e4b0*/  SHF.R.S32.HI R203, RZ, 0x1f, R202.reuse ;  /* 0x0000001fffcb7819 */ /* 0x100fe200000114ca */
[----:B------:R-:W-:Y:S01]  /*e4c0*/  USHF.R.S32.HI UR6, URZ, 0x1f, UR44 ;  /* 0x0000001f3f067899 */ /* 0x000fe2000801142c */
[----:B------:R-:W-:Y:S03]  /*e4d0*/  BSSY B0, `(.L_x_975) ;  /* 0x000001d000007945 */ /* 0x000fe60003800000 */
[----:B------:R-:W2:Y:S08]  /*e4e0*/  LDC R14, c[0x0][0xdac] ;  /* 0x00036b00ff0e7b82 */ /* 0x000eb00000000800 */
[----:B------:R-:W3:Y:S01]  /*e4f0*/  LDC.64 R10, c[0x0][0xae8] ;  /* 0x0002ba00ff0a7b82 */ /* 0x000ee20000000a00 */
[----:B-1----:R-:W-:-:S04]  /*e500*/  IMAD.WIDE.U32 R6, R8, UR43, R202 ;  /* 0x0000002b08067c25 */ /* 0x002fc8000f8e00ca */
[----:B------:R-:W-:Y:S01]  /*e510*/  IMAD R8, R8, UR5, RZ ;  /* 0x0000000508087c24 */ /* 0x000fe2000f8e02ff */
[----:B------:R-:W-:Y:S06]  /*e520*/  @P0 BRA `(.L_x_976) ;  /* 0x00000000005c0947 */ /* 0x000fec0003800000 */
[----:B------:R-:W1:Y:S01]  /*e530*/  S2R R0, SR_TID.X ;  /* 0x0000000000007919 */ /* 0x000e620000002100 */
[----:B------:R-:W-:Y:S01]  /*e540*/  IMAD.U32 R2, RZ, RZ, UR42 ;  /* 0x0000002aff027e24 */ /* 0x000fe2000f8e00ff */
[----:B------:R-:W-:-:S04]  /*e550*/  ULDC UR7, c[0x0][0xa88] ;  /* 0x0002a20000077ab9 */ /* 0x000fc80000000800 */
[----:B-1----:R-:W-:-:S04]  /*e560*/  IADD3 R2, R2, -0x80, R0 ;  /* 0xffffff8002027810 */ /* 0x002fc80007ffe000 */
[----:B------:R-:W-:-:S13]  /*e570*/  ISETP.GE.AND P0, PT, R2, UR7, PT ;  /* 0x0000000702007c0c */ /* 0x000fda000bf06270 */
[----:B------:R-:W-:Y:S05]  /*e580*/  @P0 BRA `(.L_x_976) ;  /* 0x0000000000440947 */ /* 0x000fea0003800000 */
[----:B------:R-:W1:Y:S01]  /*e590*/  LDC.64 R4, c[0x0][0xb70] ;  /* 0x0002dc00ff047b82 */ /* 0x000e620000000a00 */
[----:B------:R-:W-:Y:S01]  /*e5a0*/  SHF.R.S32.HI R3, RZ, 0x1f, R2 ;  /* 0x0000001fff037819 */ /* 0x000fe20000011402 */
[----:B------:R-:W-:Y:S01]  /*e5b0*/  ULDC.64 UR8, c[0x0][0xb40] ;  /* 0x0002d00000087ab9 */ /* 0x000fe20000000a00 */
[----:B------:R-:W-:-:S05]  /*e5c0*/  ULDC.64 UR10, c[0x0][0x208] ;  /* 0x00008200000a7ab9 */ /* 0x000fca0000000a00 */
[----:B------:R-:W4:Y:S01]  /*e5d0*/  LDC.64 R12, c[0x0][0xb78] ;  /* 0x0002de00ff0c7b82 */ /* 0x000f220000000a00 */
[C---:B-1----:R-:W-:Y:S02]  /*e5e0*/  IMAD R0, R4.reuse, UR5, RZ ;  /* 0x0000000504007c24 */ /* 0x042fe4000f8e02ff */
[----:B------:R-:W-:-:S04]  /*e5f0*/  IMAD.WIDE.U32 R2, R4, UR43, R2 ;  /* 0x0000002b04027c25 */ /* 0x000fc8000f8e0002 */
[----:B------:R-:W-:Y:S02]  /*e600*/  IMAD R5, R5, UR43, R0 ;  /* 0x0000002b05057c24 */ /* 0x000fe4000f8e0200 */
[----:B----4-:R-:W-:-:S03]  /*e610*/  IMAD R0, R12, UR6, RZ ;  /* 0x000000060c007c24 */ /* 0x010fc6000f8e02ff */
[----:B------:R-:W-:Y:S01]  /*e620*/  IADD3 R3, R3, R5, RZ ;  /* 0x0000000503037210 */ /* 0x000fe20007ffe0ff */
[----:B------:R-:W-:Y:S02]  /*e630*/  IMAD R5, R13, UR44, R0 ;  /* 0x0000002c0d057c24 */ /* 0x000fe4000f8e0200 */
[----:B------:R-:W-:-:S04]  /*e640*/  IMAD.WIDE.U32 R2, R12, UR44, R2 ;  /* 0x0000002c0c027c25 */ /* 0x000fc8000f8e0002 */
[----:B------:R-:W-:Y:S01]  /*e650*/  IMAD.IADD R3, R3, 0x1, R5 ;  /* 0x0000000103037824 */ /* 0x000fe200078e0205 */
[----:B------:R-:W-:-:S04]  /*e660*/  LEA R4, P0, R2, UR8, 0x2 ;  /* 0x0000000802047c11 */ /* 0x000fc8000f8010ff */
[----:B------:R-:W-:Y:S01]  /*e670*/  LEA.HI.X R5, R2, UR9, R3, 0x2, P0 ;  /* 0x0000000902057c11 */ /* 0x000fe200080f1403 */
[----:B------:R-:W-:-:S05]  /*e680*/  IMAD.MOV.U32 R3, RZ, RZ, -0x800000 ;  /* 0xff800000ff037424 */ /* 0x000fca00078e00ff */
[----:B------:R1:W-:Y:S03]  /*e690*/  STG.E desc[UR10][R4.64], R3 ;  /* 0x0000000304007986 */ /* 0x0003e6000c10190a */
.L_x_976:
[----:B------:R-:W-:Y:S05]  /*e6a0*/  BSYNC B0 ;  /* 0x0000000000007941 */ /* 0x000fea0003800000 */
.L_x_975:
[----:B------:R-:W-:Y:S01]  /*e6b0*/  R2UR UR7, R206 ;  /* 0x00000000ce0772ca */ /* 0x000fe200000e0000 */
[----:B------:R-:W-:Y:S01]  /*e6c0*/  ULDC UR5, c[0x0][0xa88] ;  /* 0x0002a20000057ab9 */ /* 0x000fe20000000800 */
[C---:B------:R-:W-:Y:S01]  /*e6d0*/  IADD3 R0, R204.reuse, 0x20, RZ ;  /* 0x00000020cc007810 */ /* 0x040fe20007ffe0ff */
[----:B------:R-:W-:Y:S01]  /*e6e0*/  UIADD3 UR42, -UR42, UR5, URZ ;  /* 0x000000052a2a7290 */ /* 0x000fe2000fffe13f */
[----:B-1----:R-:W-:Y:S01]  /*e6f0*/  IMAD R3, R9, UR43, R8 ;  /* 0x0000002b09037c24 */ /* 0x002fe2000f8e0208 */
[----:B------:R-:W-:Y:S01]  /*e700*/  SHF.R.S32.HI R205, RZ, 0x1f, R204 ;  /* 0x0000001fffcd7819 */ /* 0x000fe200000114cc */
[C---:B------:R-:W-:Y:S01]  /*e710*/  VIADD R2, R204.reuse, 0x40 ;  /* 0x00000040cc027836 */ /* 0x040fe20000000000 */
[----:B------:R-:W-:Y:S01]  /*e720*/  BSSY B0, `(.L_x_977) ;  /* 0x0000025000007945 */ /* 0x000fe20003800000 */
[----:B------:R-:W-:Y:S01]  /*e730*/  IMAD.IADD R7, R7, 0x1, R3 ;  /* 0x0000000107077824 */ /* 0x000fe200078e0203 */
[C---:B------:R-:W-:Y:S01]  /*e740*/  ISETP.GE.AND P2, PT, R204.reuse, UR42, PT ;  /* 0x0000002acc007c0c */ /* 0x040fe2000bf46270 */
[----:B------:R-:W-:Y:S01]  /*e750*/  VIADD R8, R204, 0x60 ;  /* 0x00000060cc087836 */ /* 0x000fe20000000000 */
[----:B------:R-:W-:Y:S01]  /*e760*/  ISETP.GE.AND P0, PT, R0, UR42, PT ;  /* 0x0000002a00007c0c */ /* 0x000fe2000bf06270 */
[C---:B---3--:R-:W-:Y:S01]  /*e770*/  IMAD R0, R10.reuse, UR6, RZ ;  /* 0x000000060a007c24 */ /* 0x048fe2000f8e02ff */
[----:B------:R-:W-:Y:S01]  /*e780*/  ULOP3.LUT UR5, URZ, UR7, URZ, 0x33, !UPT ;  /* 0x000000073f057292 */ /* 0x000fe2000f8e333f */
[----:B------:R-:W-:Y:S01]  /*e790*/  IMAD.WIDE.U32 R6, R10, UR44, R6 ;  /* 0x0000002c0a067c25 */ /* 0x000fe2000f8e0006 */
[----:B------:R-:W-:-:S03]  /*e7a0*/  ISETP.GE.AND P1, PT, R2, UR42, PT ;  /* 0x0000002a02007c0c */ /* 0x000fc6000bf26270 */
[----:B------:R-:W-:Y:S01]  /*e7b0*/  IMAD R3, R11, UR44, R0 ;  /* 0x0000002c0b037c24 */ /* 0x000fe2000f8e0200 */
[----:B--2---:R-:W-:-:S03]  /*e7c0*/  IADD3 R5, R14, UR5, RZ ;  /* 0x000000050e057c10 */ /* 0x004fc6000fffe0ff */
[----:B------:R-:W-:Y:S02]  /*e7d0*/  IMAD.IADD R11, R7, 0x1, R3 ;  /* 0x00000001070b7824 */ /* 0x000fe400078e0203 */
[----:B------:R-:W-:Y:S01]  /*e7e0*/  IMAD.WIDE R4, R5, 0x80, R204 ;  /* 0x0000008005047825 */ /* 0x000fe200078e02cc */
[----:B------:R-:W-:Y:S06]  /*e7f0*/  @P2 BRA `(.L_x_978) ;  /* 0x00000000005c2947 */ /* 0x000fec0003800000 */
[C---:B------:R-:W-:Y:S01]  /*e800*/  VIADD R2, R202.reuse, 0x80 ;  /* 0x00000080ca027836 */ /* 0x040fe20000000000 */
[----:B------:R-:W-:Y:S01]  /*e810*/  IADD3 R0, R202, 0x40, RZ ;  /* 0x00000040ca007810 */ /* 0x000fe20007ffe0ff */
[----:B------:R-:W-:Y:S01]  /*e820*/  ULDC UR5, c[0x0][0xa8c] ;  /* 0x0002a30000057ab9 */ /* 0x000fe20000000800 */
[----:B------:R-:W-:Y:S01]  /*e830*/  ULDC.64 UR6, c[0x0][0xad8] ;  /* 0x0002b60000067ab9 */ /* 0x000fe20000000a00 */
[----:B------:R-:W-:Y:S01]  /*e840*/  IMAD.MOV.U32 R3, RZ, RZ, R11 ;  /* 0x000000ffff037224 */ /* 0x000fe200078e000b */
[----:B------:R-:W-:Y:S01]  /*e850*/  ISETP.GE.AND P4, PT, R2, UR5, PT ;  /* 0x0000000502007c0c */ /* 0x000fe2000bf86270 */
[----:B------:R-:W-:Y:S01]  /*e860*/  IMAD R9, R5, UR6, RZ ;  /* 0x0000000605097c24 */ /* 0x000fe2000f8e02ff */
[----:B------:R-:W-:Y:S01]  /*e870*/  ISETP.GE.AND P3, PT, R0, UR5, PT ;  /* 0x0000000500007c0c */ /* 0x000fe2000bf66270 */
[----:B------:R-:W-:Y:S01]  /*e880*/  VIADD R0, R202, 0xc0 ;  /* 0x000000c0ca007836 */ /* 0x000fe20000000000 */
[----:B------:R-:W-:Y:S01]  /*e890*/  MOV R2, R6 ;  /* 0x0000000600027202 */ /* 0x000fe20000000f00 */
[----:B------:R-:W-:Y:S01]  /*e8a0*/  IMAD R9, R4, UR7, R9 ;  /* 0x0000000704097c24 */ /* 0x000fe2000f8e0209 */
[----:B------:R-:W-:Y:S01]  /*e8b0*/  ISETP.GE.AND P2, PT, R202, UR5, PT ;  /* 0x00000005ca007c0c */ /* 0x000fe2000bf46270 */
[----:B------:R-:W-:Y:S01]  /*e8c0*/  ULDC.64 UR8, c[0x0][0x208] ;  /* 0x0000820000087ab9 */ /* 0x000fe20000000a00 */
[----:B------:R-:W-:Y:S01]  /*e8d0*/  ISETP.GE.AND P5, PT, R0, UR5, PT ;  /* 0x0000000500007c0c */ /* 0x000fe2000bfa6270 */
[----:B------:R-:W-:Y:S01]  /*e8e0*/  IMAD.WIDE.U32 R2, R4, UR6, R2 ;  /* 0x0000000604027c25 */ /* 0x000fe2000f8e0002 */
[----:B------:R-:W-:-:S03]  /*e8f0*/  ULDC.64 UR6, c[0x0][0xa80] ;  /* 0x0002a00000067ab9 */ /* 0x000fc60000000a00 */
[----:B------:R-:W-:Y:S01]  /*e900*/  IMAD.IADD R3, R3, 0x1, R9 ;  /* 0x0000000103037824 */ /* 0x000fe200078e0209 */
[----:B------:R-:W-:-:S04]  /*e910*/  LEA R12, P6, R2, UR6, 0x1 ;  /* 0x00000006020c7c11 */ /* 0x000fc8000f8c08ff */
[----:B------:R-:W-:-:S05]  /*e920*/  LEA.HI.X R13, R2, UR7, R3, 0x1, P6 ;  /* 0x00000007020d7c11 */ /* 0x000fca000b0f0c03 */
[----:B------:R1:W-:Y:S04]  /*e930*/  @!P2 STG.E.128 desc[UR8][R12.64], RZ ;  /* 0x000000ff0c00a986 */ /* 0x0003e8000c101d08 */
[----:B------:R1:W-:Y:S04]  /*e940*/  @!P3 STG.E.128 desc[UR8][R12.64+0x80], RZ ;  /* 0x000080ff0c00b986 */ /* 0x0003e8000c101d08 */
[----:B------:R1:W-:Y:S04]  /*e950*/  @!P4 STG.E.128 desc[UR8][R12.64+0x100], RZ ;  /* 0x000100ff0c00c986 */ /* 0x0003e8000c101d08 */
[----:B------:R1:W-:Y:S02]  /*e960*/  @!P5 STG.E.128 desc[UR8][R12.64+0x180], RZ ;  /* 0x000180ff0c00d986 */ /* 0x0003e4000c101d08 */
.L_x_978:
[----:B------:R-:W-:Y:S05]  /*e970*/  BSYNC B0 ;  /* 0x0000000000007941 */ /* 0x000fea0003800000 */
.L_x_977:
[----:B------:R-:W-:Y:S01]  /*e980*/  BSSY B0, `(.L_x_979) ;  /* 0x000001c000007945 */ /* 0x000fe20003800000 */
[----:B------:R-:W-:-:S03]  /*e990*/  ISETP.GE.AND P2, PT, R8, UR42, PT ;  /* 0x0000002a08007c0c */ /* 0x000fc6000bf46270 */
[----:B------:R-:W-:Y:S10]  /*e9a0*/  @P0 BRA `(.L_x_980) ;  /* 0x0000000000640947 */ /* 0x000ff40003800000 */
[----:B------:R-:W-:Y:S01]  /*e9b0*/  IADD3 R9, P0, R4, 0x20, RZ ;  /* 0x0000002004097810 */ /* 0x000fe20007f1e0ff */
[C---:B------:R-:W-:Y:S01]  /*e9c0*/  VIADD R3, R202.reuse, 0x80 ;  /* 0x00000080ca037836 */ /* 0x040fe20000000000 */
[----:B------:R-:W-:Y:S01]  /*e9d0*/  IADD3 R2, R202, 0x40, RZ ;  /* 0x00000040ca027810 */ /* 0x000fe20007ffe0ff */
[----:B------:R-:W-:Y:S01]  /*e9e0*/  ULDC UR5, c[0x0][0xa8c] ;  /* 0x0002a30000057ab9 */ /* 0x000fe20000000800 */
        /* <DEDUP_REMOVED lines=14> */
[----:B------:R-:W-:Y:S02]  /*ead0*/  LEA R8, P0, R2, UR6, 0x1 ;  /* 0x0000000602087c11 */ /* 0x000fe4000f8008ff */
[----:B------:R-:W-:-:S04]  /*eae0*/  IADD3 R3, R3, R9, RZ ;  /* 0x0000000903037210 */ /* 0x000fc80007ffe0ff */
[----:B------:R-:W-:-:S05]  /*eaf0*/  LEA.HI.X R9, R2, UR7, R3, 0x1, P0 ;  /* 0x0000000702097c11 */ /* 0x000fca00080f0c03 */
[----:B------:R2:W-:Y:S04]  /*eb00*/  @!P3 STG.E.128 desc[UR8][R8.64], RZ ;  /* 0x000000ff0800b986 */ /* 0x0005e8000c101d08 */
[----:B------:R2:W-:Y:S04]  /*eb10*/  @!P4 STG.E.128 desc[UR8][R8.64+0x80], RZ ;  /* 0x000080ff0800c986 */ /* 0x0005e8000c101d08 */
[----:B------:R2:W-:Y:S04]  /*eb20*/  @!P5 STG.E.128 desc[UR8][R8.64+0x100], RZ ;  /* 0x000100ff0800d986 */ /* 0x0005e8000c101d08 */
[----:B------:R2:W-:Y:S02]  /*eb30*/  @!P6 STG.E.128 desc[UR8][R8.64+0x180], RZ ;  /* 0x000180ff0800e986 */ /* 0x0005e4000c101d08 */
.L_x_980:
[----:B------:R-:W-:Y:S05]  /*eb40*/  BSYNC B0 ;  /* 0x0000000000007941 */ /* 0x000fea0003800000 */
.L_x_979:
[----:B------:R-:W-:Y:S04]  /*eb50*/  BSSY B0, `(.L_x_981) ;  /* 0x000001b000007945 */ /* 0x000fe80003800000 */
[----:B------:R-:W-:Y:S05]  /*eb60*/  @P1 BRA `(.L_x_982) ;  /* 0x0000000000641947 */ /* 0x000fea0003800000 */
[----:B--2---:R-:W-:Y:S01]  /*eb70*/  IADD3 R9, P0, R4, 0x40, RZ ;  /* 0x0000004004097810 */ /* 0x004fe20007f1e0ff */
[C---:B------:R-:W-:Y:S01]  /*eb80*/  VIADD R3, R202.reuse, 0x80 ;  /* 0x00000080ca037836 */ /* 0x040fe20000000000 */
[----:B------:R-:W-:Y:S01]  /*eb90*/  ULDC UR5, c[0x0][0xa8c] ;  /* 0x0002a30000057ab9 */ /* 0x000fe20000000800 */
[C---:B------:R-:W-:Y:S01]  /*eba0*/  VIADD R2, R202.reuse, 0x40 ;  /* 0x00000040ca027836 */ /* 0x040fe20000000000 */
[----:B------:R-:W-:Y:S01]  /*ebb0*/  IADD3.X R0, RZ, R5, RZ, P0, !PT ;  /* 0x00000005ff007210 */ /* 0x000fe200007fe4ff */
[----:B------:R-:W-:Y:S01]  /*ebc0*/  ULDC.64 UR6, c[0x0][0xad8] ;  /* 0x0002b60000067ab9 */ /* 0x000fe20000000a00 */
[----:B------:R-:W-:Y:S01]  /*ebd0*/  ISETP.GE.AND P4, PT, R3, UR5, PT ;  /* 0x0000000503007c0c */ /* 0x000fe2000bf86270 */
[----:B------:R-:W-:Y:S01]  /*ebe0*/  VIADD R8, R202, 0xc0 ;  /* 0x000000c0ca087836 */ /* 0x000fe20000000000 */
[----:B------:R-:W-:Y:S01]  /*ebf0*/  ISETP.GE.AND P3, PT, R2, UR5, PT ;  /* 0x0000000502007c0c */ /* 0x000fe2000bf66270 */
[----:B------:R-:W-:Y:S01]  /*ec00*/  IMAD.MOV.U32 R2, RZ, RZ, R6 ;  /* 0x000000ffff027224 */ /* 0x000fe200078e0006 */
[----:B------:R-:W-:Y:S01]  /*ec10*/  MOV R3, R11 ;  /* 0x0000000b00037202 */ /* 0x000fe20000000f00 */
[----:B------:R-:W-:Y:S01]  /*ec20*/  IMAD R0, R0, UR6, RZ ;  /* 0x0000000600007c24 */ /* 0x000fe2000f8e02ff */
[----:B------:R-:W-:Y:S01]  /*ec30*/  ISETP.GE.AND P1, PT, R202, UR5, PT ;  /* 0x00000005ca007c0c */ /* 0x000fe2000bf26270 */
[----:B------:R-:W-:Y:S01]  /*ec40*/  ULDC.64 UR8, c[0x0][0x208] ;  /* 0x0000820000087ab9 */ /* 0x000fe20000000a00 */
[----:B------:R-:W-:Y:S01]  /*ec50*/  ISETP.GE.AND P5, PT, R8, UR5, PT ;  /* 0x0000000508007c0c */ /* 0x000fe2000bfa6270 */
[----:B------:R-:W-:-:S04]  /*ec60*/  IMAD.WIDE.U32 R2, R9, UR6, R2 ;  /* 0x0000000609027c25 */ /* 0x000fc8000f8e0002 */
        /* <DEDUP_REMOVED lines=9> */
.L_x_982:
[----:B------:R-:W-:Y:S05]  /*ed00*/  BSYNC B0 ;  /* 0x0000000000007941 */ /* 0x000fea0003800000 */
.L_x_981:
[----:B------:R-:W-:Y:S04]  /*ed10*/  BSSY B0, `(.L_x_972) ;  /* 0x000001b000007945 */ /* 0x000fe80003800000 */
        /* <DEDUP_REMOVED lines=9> */
[----:B------:R-:W-:Y:S01]  /*edb0*/  IADD3 R5, R202, 0x80, RZ ;  /* 0x00000080ca057810 */ /* 0x000fe20007ffe0ff */
[----:B------:R-:W-:Y:S01]  /*edc0*/  IMAD R4, R4, UR6, RZ ;  /* 0x0000000604047c24 */ /* 0x000fe2000f8e02ff */
[C---:B------:R-:W-:Y:S01]  /*edd0*/  ISETP.GE.AND P1, PT, R202.reuse, UR5, PT ;  /* 0x00000005ca007c0c */ /* 0x040fe2000bf26270 */
[----:B------:R-:W-:Y:S01]  /*ede0*/  VIADD R0, R202, 0xc0 ;  /* 0x000000c0ca007836 */ /* 0x000fe20000000000 */
[----:B------:R-:W-:Y:S01]  /*edf0*/  ISETP.GE.AND P3, PT, R5, UR5, PT ;  /* 0x0000000505007c0c */ /* 0x000fe2000bf66270 */
[----:B------:R-:W-:Y:S01]  /*ee00*/  IMAD.WIDE.U32 R2, R7, UR6, R2 ;  /* 0x0000000607027c25 */ /* 0x000fe2000f8e0002 */
[----:B------:R-:W-:-:S02]  /*ee10*/  ULDC.64 UR8, c[0x0][0x208] ;  /* 0x0000820000087ab9 */ /* 0x000fc40000000a00 */
        /* <DEDUP_REMOVED lines=10> */
.L_x_983:
[----:B------:R-:W-:Y:S05]  /*eec0*/  BSYNC B0 ;  /* 0x0000000000007941 */ /* 0x000fea0003800000 */
.L_x_972:
[----:B------:R-:W5:Y:S02]  /*eed0*/  LDC R0, c[0x0][0xda8] ;  /* 0x00036a00ff007b82 */ /* 0x000f640000000800 */
[----:B-----5:R-:W-:-:S13]  /*eee0*/  ISETP.LE.AND P0, PT, R0, UR4, PT ;  /* 0x0000000400007c0c */ /* 0x020fda000bf03270 */
[----:B------:R-:W-:Y:S05]  /*eef0*/  @!P0 BRA `(.L_x_984) ;  /* 0xffffff1c00b88947 */ /* 0x000fea000383ffff */
[----:B------:R-:W-:Y:S05]  /*ef00*/  EXIT ;  /* 0x000000000000794d */ /* 0x000fea0003800000 */
.L_x_890:
[----:B------:R-:W-:-:S08]  /*ef10*/  NOP ;  /* 0x0000000000007918 */ /* 0x000fd00000000000 */
[----:B-1----:R-:W1:-:S00]  /*ef20*/  USETMAXREG.DEALLOC.CTAPOOL 0x18 ;  /* 0x00000018000079c8 */ /* 0x002e4000080e0500 */
[----:B-1----:R-:W-:-:S06]  /*ef30*/  LOP3.LUT R0, R0, 0x3, RZ, 0xc0, !PT ;  /* 0x0000000300007812 */ /* 0x002fcc00078ec0ff */
[----:B------:R-:W1:Y:S02]  /*ef40*/  SHFL.IDX PT, R0, R0, RZ, 0x1f ;  /* 0x00001fff00007589 */ /* 0x000e6400000e0000 */
[----:B-1----:R-:W-:-:S13]  /*ef50*/  ISETP.NE.AND P0, PT, R0, RZ, PT ;  /* 0x000000ff0000720c */ /* 0x002fda0003f05270 */
[----:B------:R-:W-:Y:S05]  /*ef60*/  @P0 EXIT ;  /* 0x000000000000094d */ /* 0x000fea0003800000 */
[----:B------:R-:W1:Y:S01]  /*ef70*/  S2UR UR4, SR_CTAID.X ;  /* 0x00000000000479c3 */ /* 0x000e620000002500 */
[----:B------:R-:W-:Y:S01]  /*ef80*/  UMOV UR49, URZ ;  /* 0x0000003f00317c82 */ /* 0x000fe20008000000 */
[----:B------:R-:W-:Y:S01]  /*ef90*/  MOV R16, RZ ;  /* 0x000000ff00107202 */ /* 0x000fe20000000f00 */
[----:B------:R-:W-:-:S05]  /*efa0*/  IMAD.MOV.U32 R17, RZ, RZ, 0x1 ;  /* 0x00000001ff117424 */ /* 0x000fca00078e00ff */
[----:B------:R-:W1:Y:S02]  /*efb0*/  LDC R0, c[0x0][0xda8] ;  /* 0x00036a00ff007b82 */ /* 0x000e640000000800 */
[----:B-1----:R-:W-:-:S13]  /*efc0*/  ISETP.LE.AND P0, PT, R0, UR4, PT ;  /* 0x0000000400007c0c */ /* 0x002fda000bf03270 */
[----:B------:R-:W-:Y:S05]  /*efd0*/  @P0 BRA `(.L_x_985) ;  /* 0x00000034001c0947 */ /* 0x000fea0003800000 */
[----:B------:R-:W-:Y:S01]  /*efe0*/  IMAD.U32 R19, RZ, RZ, UR4 ;  /* 0x00000004ff137e24 */ /* 0x000fe2000f8e00ff */
[----:B------:R-:W-:Y:S01]  /*eff0*/  MOV R17, 0x1 ;  /* 0x0000000100117802 */ /* 0x000fe20000000f00 */
[----:B------:R-:W-:Y:S01]  /*f000*/  IMAD.MOV.U32 R16, RZ, RZ, RZ ;  /* 0x000000ffff107224 */ /* 0x000fe200078e00ff */
[----:B------:R-:W-:Y:S01]  /*f010*/  ULDC UR50, c[0x0][0xc] ;  /* 0x0000030000327ab9 */ /* 0x000fe20000000800 */
[----:B------:R-:W-:Y:S01]  /*f020*/  ULDC.64 UR42, c[0x0][0x198] ;  /* 0x00006600002a7ab9 */ /* 0x000fe20000000a00 */
[----:B------:R-:W-:-:S05]  /*f030*/  UMOV UR49, URZ ;  /* 0x0000003f00317c82 */ /* 0x000fca0008000000 */
.L_x_1039:
[----:B------:R-:W-:Y:S01]  /*f040*/  ULDC UR8, c[0x0][0xdd0] ;  /* 0x0003740000087ab9 */ /* 0x000fe20000000800 */
[----:B-1----:R-:W1:Y:S01]  /*f050*/  LDC R0, c[0x0][0xde8] ;  /* 0x00037a00ff007b82 */ /* 0x002e620000000800 */
[C---:B------:R-:W-:Y:S01]  /*f060*/  R2UR UR6, R19.reuse ;  /* 0x00000000130672ca */ /* 0x040fe200000e0000 */
[----:B------:R-:W-:Y:S01]  /*f070*/  UISETP.NE.AND UP0, UPT, UR8, 0x1, UPT ;  /* 0x000000010800788c */ /* 0x000fe2000bf05270 */
[----:B------:R-:W-:-:S10]  /*f080*/  R2UR UR7, R19 ;  /* 0x00000000130772ca */ /* 0x000fd400000e0000 */
[----:B------:R-:W-:Y:S01]  /*f090*/  @UP0 ULDC UR4, c[0x0][0xdd4] ;  /* 0x0003750000040ab9 */ /* 0x000fe20000000800 */
[----:B------:R-:W-:Y:S01]  /*f0a0*/  @UP0 ULDC UR9, c[0x0][0xdd8] ;  /* 0x0003760000090ab9 */ /* 0x000fe20000000800 */
[----:B------:R-:W-:-:S04]  /*f0b0*/  UIMAD.WIDE.U32 UR4, UR6, UR4, URZ ;  /* 0x00000004060472a5 */ /* 0x000fc8000f8e003f */
[----:B------:R-:W-:-:S04]  /*f0c0*/  @UP0 USHF.R.U32.HI UR6, URZ, UR9, UR5 ;  /* 0x000000093f060299 */ /* 0x000fc80008011605 */
[----:B------:R-:W-:Y:S02]  /*f0d0*/  UIADD3 UR4, -UR6, URZ, URZ ;  /* 0x0000003f06047290 */ /* 0x000fe4000fffe13f */
[----:B-1----:R-:W-:Y:S02]  /*f0e0*/  ISETP.LE.AND P0, PT, R0, UR6, PT ;  /* 0x0000000600007c0c */ /* 0x002fe4000bf03270 */
[----:B------:R-:W-:-:S11]  /*f0f0*/  UIMAD UR8, UR8, UR4, UR7 ;  /* 0x00000004080872a4 */ /* 0x000fd6000f8e0207 */
[----:B------:R-:W-:Y:S05]  /*f100*/  @!P0 BRA `(.L_x_986) ;  /* 0x0000000000208947 */ /* 0x000fea0003800000 */
[----:B------:R-:W-:Y:S01]  /*f110*/  ULDC UR9, c[0x0][0xddc] ;  /* 0x0003770000097ab9 */ /* 0x000fe20000000800 */
[----:B------:R-:W-:Y:S01]  /*f120*/  UMOV UR7, UR8 ;  /* 0x0000000800077c82 */ /* 0x000fe20008000000 */
[----:B------:R-:W-:-:S11]  /*f130*/  UISETP.NE.AND UP0, UPT, UR9, 0x1, UPT ;  /* 0x000000010900788c */ /* 0x000fd6000bf05270 */
[----:B------:R-:W-:Y:S02]  /*f140*/  @UP0 ULDC.64 UR10, c[0x0][0xde0] ;  /* 0x00037800000a0ab9 */ /* 0x000fe40000000a00 */
[----:B------:R-:W-:-:S04]  /*f150*/  UIMAD.WIDE.U32 UR4, UR8, UR10, URZ ;  /* 0x0000000a080472a5 */ /* 0x000fc8000f8e003f */
[----:B------:R-:W-:-:S04]  /*f160*/  @UP0 USHF.R.U32.HI UR7, URZ, UR11, UR5 ;  /* 0x0000000b3f070299 */ /* 0x000fc80008011605 */
[----:B------:R-:W-:Y:S01]  /*f170*/  UIMAD UR4, UR7, UR9, URZ ;  /* 0x00000009070472a4 */ /* 0x000fe2000f8e023f */
[----:B------:R-:W-:Y:S11]  /*f180*/  BRA `(.L_x_987) ;  /* 0x00000000001c7947 */ /* 0x000ff60003800000 */
.L_x_986:
[----:B------:R-:W-:Y:S01]  /*f190*/  ULDC UR9, c[0x0][0xdc4] ;  /* 0x0003710000097ab9 */ /* 0x000fe20000000800 */
[----:B------:R-:W-:Y:S01]  /*f1a0*/  UMOV UR7, UR8 ;  /* 0x0000000800077c82 */ /* 0x000fe20008000000 */
[----:B------:R-:W-:-:S11]  /*f1b0*/  UISETP.NE.AND UP0, UPT, UR9, 0x1, UPT ;  /* 0x000000010900788c */ /* 0x000fd6000bf05270 */
[----:B------:R-:W-:Y:S02]  /*f1c0*/  @UP0 ULDC.64 UR10, c[0x0][0xdc8] ;  /* 0x00037200000a0ab9 */ /* 0x000fe40000000a00 */
[----:B------:R-:W-:-:S04]  /*f1d0*/  UIMAD.WIDE.U32 UR4, UR8, UR10, URZ ;  /* 0x0000000a080472a5 */ /* 0x000fc8000f8e003f */
[----:B------:R-:W-:-:S04]  /*f1e0*/  @UP0 USHF.R.U32.HI UR7, URZ, UR11, UR5 ;  /* 0x0000000b3f070299 */ /* 0x000fc80008011605 */
[----:B------:R-:W-:-:S12]  /*f1f0*/  UIMAD UR4, UR7, UR9, URZ ;  /* 0x00000009070472a4 */ /* 0x000fd8000f8e023f */
.L_x_987:
[----:B------:R-:W-:Y:S01]  /*f200*/  ULDC.64 UR10, c[0x0][0x3f8] ;  /* 0x0000fe00000a7ab9 */ /* 0x000fe20000000a00 */
[----:B------:R-:W-:Y:S02]  /*f210*/  UIADD3 UR8, UR8, -UR4, URZ ;  /* 0x8000000408087290 */ /* 0x000fe4000fffe03f */
[----:B------:R-:W-:Y:S02]  /*f220*/  UISETP.NE.U32.AND UP0, UPT, UR10, URZ, UPT ;  /* 0x0000003f0a00728c */ /* 0x000fe4000bf05070 */
[----:B------:R-:W-:Y:S01]  /*f230*/  ULOP3.LUT UR7, URZ, UR7, URZ, 0x33, !UPT ;  /* 0x000000073f077292 */ /* 0x000fe2000f8e333f */
[----:B------:R-:W-:Y:S01]  /*f240*/  ULDC UR10, c[0x0][0xdb8] ;  /* 0x00036e00000a7ab9 */ /* 0x000fe20000000800 */
[----:B------:R-:W-:Y:S01]  /*f250*/  ULDC.64 UR4, c[0x0][0x9e0] ;  /* 0x0002780000047ab9 */ /* 0x000fe20000000a00 */
[----:B------:R-:W-:Y:S01]  /*f260*/  UISETP.NE.AND UP1, UPT, UR10, 0x1, UPT ;  /* 0x000000010a00788c */ /* 0x000fe2000bf25270 */
[----:B------:R-:W-:Y:S01]  /*f270*/  ULDC UR9, c[0x0][0xdc4] ;  /* 0x0003710000097ab9 */ /* 0x000fe20000000800 */
[----:B------:R-:W-:Y:S01]  /*f280*/  ULDC UR45, c[0x0][0xdac] ;  /* 0x00036b00002d7ab9 */ /* 0x000fe20000000800 */
[----:B------:R-:W-:-:S02]  /*f290*/  UISETP.GE.AND UP2, UPT, UR5, 0x1, UPT ;  /* 0x000000010500788c */ /* 0x000fc4000bf46270 */
[----:B------:R-:W-:Y:S02]  /*f2a0*/  UIMAD UR9, UR6, UR9, UR8 ;  /* 0x00000009060972a4 */ /* 0x000fe4000f8e0208 */
[----:B------:R-:W-:Y:S02]  /*f2b0*/  UIADD3 UR45, UR7, UR45, URZ ;  /* 0x0000002d072d7290 */ /* 0x000fe4000fffe03f */
[----:B------:R-:W-:Y:S01]  /*f2c0*/  UISETP.NE.AND.EX UP0, UPT, UR11, URZ, UPT, UP0 ;  /* 0x0000003f0b00728c */ /* 0x000fe2000bf05300 */
[----:B------:R-:W-:Y:S01]  /*f2d0*/  PLOP3.LUT P1, PT, PT, PT, UP2, 0x80, 0x0 ;  /* 0x000000000000781c */ /* 0x000fe20003f2f028 */
[----:B------:R-:W-:Y:S01]  /*f2e0*/  @UP1 ULDC UR6, c[0x0][0xdbc] ;  /* 0x00036f0000061ab9 */ /* 0x000fe20000000800 */
[----:B------:R-:W-:Y:S02]  /*f2f0*/  USHF.L.U32 UR45, UR45, 0x7, URZ ;  /* 0x000000072d2d7899 */ /* 0x000fe4000800063f */
[----:B------:R-:W-:Y:S01]  /*f300*/  UIMAD.WIDE.U32 UR6, UR9, UR6, URZ ;  /* 0x00000006090672a5 */ /* 0x000fe2000f8e003f */
[----:B------:R-:W-:Y:S01]  /*f310*/  ULDC UR11, c[0x0][0x404] ;  /* 0x00010100000b7ab9 */ /* 0x000fe20000000800 */
[----:B------:R-:W-:Y:S01]  /*f320*/  ULDC UR12, c[0x0][0x288] ;  /* 0x0000a200000c7ab9 */ /* 0x000fe20000000800 */
[----:B------:R-:W-:Y:S01]  /*f330*/  @UP1 ULDC UR14, c[0x0][0xdc0] ;  /* 0x00037000000e1ab9 */ /* 0x000fe20000000800 */
[----:B------:R-:W-:Y:S01]  /*f340*/  UMOV UR47, UR9 ;  /* 0x00000009002f7c82 */ /* 0x000fe20008000000 */
[----:B------:R-:W-:-:S02]  /*f350*/  USEL UR11, UR11, 0x1, UP0 ;  /* 0x000000010b0b7887 */ /* 0x000fc40008000000 */
[----:B------:R-:W-:Y:S02]  /*f360*/  UIADD3 UR8, UR45, 0x80, -UR12 ;  /* 0x000000802d087890 */ /* 0x000fe4000fffe80c */
[----:B------:R-:W-:Y:S01]  /*f370*/  @UP1 USHF.R.U32.HI UR47, URZ, UR14, UR7 ;  /* 0x0000000e3f2f1299 */ /* 0x000fe20008011607 */
[----:B------:R-:W-:Y:S02]  /*f380*/  ULDC UR13, c[0x0][0x2e0] ;  /* 0x0000b800000d7ab9 */ /* 0x000fe40000000800 */
[----:B------:R-:W-:Y:S02]  /*f390*/  UIMAD UR6, UR11, UR13, UR8 ;  /* 0x0000000d0b0672a4 */ /* 0x000fe4000f8e0208 */
[----:B------:R-:W-:Y:S02]  /*f3a0*/  UIADD3 UR46, -UR47, URZ, URZ ;  /* 0x0000003f2f2e7290 */ /* 0x000fe4000fffe13f */
[----:B------:R-:W-:Y:S02]  /*f3b0*/  UIADD3 UR4, UR6, UR4, URZ ;  /* 0x0000000406047290 */ /* 0x000fe4000fffe03f */
[----:B------:R-:W-:Y:S01]  /*f3c0*/  UIMAD UR46, UR10, UR46, UR9 ;  /* 0x0000002e0a2e72a4 */ /* 0x000fe2000f8e0209 */
[----:B------:R-:W-:Y:S11]  /*f3d0*/  @!P1 BRA `(.L_x_988) ;  /* 0x0000000000449947 */ /* 0x000ff60003800000 */
        /* <DEDUP_REMOVED lines=10> */
.L_x_989:
[----:B------:R-:W-:-:S11]  /*f480*/  UISETP.NE.AND UP0, UPT, UR5, 0x1, UPT ;  /* 0x000000010500788c */ /* 0x000fd6000bf05270 */
[----:B------:R-:W-:Y:S02]  /*f490*/  @UP0 ULDC.64 UR14, c[0x0][0x9e8] ;  /* 0x00027a00000e0ab9 */ /* 0x000fe40000000a00 */
[----:B------:R-:W-:-:S04]  /*f4a0*/  UIMAD.WIDE.U32 UR6, UR8, UR14, URZ ;  /* 0x0000000e080672a5 */ /* 0x000fc8000f8e003f */
[----:B------:R-:W-:-:S12]  /*f4b0*/  @UP0 USHF.R.U32.HI UR8, URZ, UR15, UR7 ;  /* 0x0000000f3f080299 */ /* 0x000fd80008011607 */
.L_x_990:
[----:B------:R-:W-:-:S04]  /*f4c0*/  UIMAD UR8, UR8, UR5, UR5 ;  /* 0x00000005080872a4 */ /* 0x000fc8000f8e0205 */
[----:B------:R-:W-:-:S04]  /*f4d0*/  UISETP.LT.AND UP0, UPT, UR4, UR8, UPT ;  /* 0x000000080400728c */ /* 0x000fc8000bf01270 */
[----:B------:R-:W-:-:S12]  /*f4e0*/  USEL UR4, UR4, UR8, UP0 ;  /* 0x0000000804047287 */ /* 0x000fd80008000000 */
.L_x_988:
[----:B------:R-:W-:Y:S02]  /*f4f0*/  UIMAD UR7, UR11, UR13, 0x3f ;  /* 0x0000003f0b0774a4 */ /* 0x000fe4000f8e020d */
[----:B------:R-:W-:Y:S02]  /*f500*/  UIADD3 UR4, UR4, 0x3f, URZ ;  /* 0x0000003f04047890 */ /* 0x000fe4000fffe03f */
[----:B------:R-:W-:Y:S02]  /*f510*/  USHF.R.S32.HI UR8, URZ, 0x1f, UR7 ;  /* 0x0000001f3f087899 */ /* 0x000fe40008011407 */
[----:B------:R-:W-:Y:S02]  /*f520*/  USHF.R.S32.HI UR6, URZ, 0x1f, UR4 ;  /* 0x0000001f3f067899 */ /* 0x000fe40008011404 */
[----:B------:R-:W-:Y:S02]  /*f530*/  ULEA.HI UR8, UR8, UR7, URZ, 0x6 ;  /* 0x0000000708087291 */ /* 0x000fe4000f8f303f */
[----:B------:R-:W-:-:S02]  /*f540*/  ULEA.HI UR6, UR6, UR4, URZ, 0x6 ;  /* 0x0000000406067291 */ /* 0x000fc4000f8f303f */
[----:B------:R-:W-:Y:S02]  /*f550*/  UIADD3 UR4, UR45, -UR12, URZ ;  /* 0x8000000c2d047290 */ /* 0x000fe4000fffe03f */
[----:B------:R-:W-:Y:S02]  /*f560*/  USHF.R.S32.HI UR48, URZ, 0x6, UR8 ;  /* 0x000000063f307899 */ /* 0x000fe40008011408 */
[----:B------:R-:W-:Y:S02]  /*f570*/  USHF.R.S32.HI UR6, URZ, 0x6, UR6 ;  /* 0x000000063f067899 */ /* 0x000fe40008011406 */
[----:B------:R-:W-:Y:S02]  /*f580*/  UIMAD UR4, UR11, UR13, UR4 ;  /* 0x0000000d0b0472a4 */ /* 0x000fe4000f8e0204 */
[----:B------:R-:W-:Y:S01]  /*f590*/  UISETP.LT.AND UP0, UPT, UR48, UR6, UPT ;  /* 0x000000063000728c */ /* 0x000fe2000bf01270 */
[----:B------:R-:W-:Y:S02]  /*f5a0*/  ULDC UR8, c[0x0][0x9dc] ;  /* 0x0002770000087ab9 */ /* 0x000fe40000000800 */
[----:B------:R-:W-:-:S02]  /*f5b0*/  UIADD3 UR8, UR4, -UR8, URZ ;  /* 0x8000000804087290 */ /* 0x000fc4000fffe03f */
[----:B------:R-:W-:Y:S01]  /*f5c0*/  USEL UR48, UR48, UR6, UP0 ;  /* 0x0000000630307287 */ /* 0x000fe20008000000 */
[----:B------:R-:W-:Y:S11]  /*f5d0*/  @!P1 BRA `(.L_x_991) ;  /* 0x0000000000449947 */ /* 0x000ff60003800000 */
        /* <DEDUP_REMOVED lines=10> */
.L_x_992:
[----:B------:R-:W-:-:S11]  /*f680*/  UISETP.NE.AND UP0, UPT, UR5, 0x1, UPT ;  /* 0x000000010500788c */ /* 0x000fd6000bf05270 */
[----:B------:R-:W-:Y:S02]  /*f690*/  @UP0 ULDC.64 UR10, c[0x0][0x9e8] ;  /* 0x00027a00000a0ab9 */ /* 0x000fe40000000a00 */
[----:B------:R-:W-:-:S04]  /*f6a0*/  UIMAD.WIDE.U32 UR6, UR4, UR10, URZ ;  /* 0x0000000a040672a5 */ /* 0x000fc8000f8e003f */
[----:B------:R-:W-:-:S12]  /*f6b0*/  @UP0 USHF.R.U32.HI UR4, URZ, UR11, UR7 ;  /* 0x0000000b3f040299 */ /* 0x000fd80008011607 */
.L_x_993:
[----:B------:R-:W-:-:S04]  /*f6c0*/  UIMAD UR4, UR4, UR5, URZ ;  /* 0x00000005040472a4 */ /* 0x000fc8000f8e023f */
[----:B------:R-:W-:-:S04]  /*f6d0*/  UISETP.LT.AND UP0, UPT, UR8, UR4, UPT ;  /* 0x000000040800728c */ /* 0x000fc8000bf01270 */
[----:B------:R-:W-:-:S12]  /*f6e0*/  USEL UR8, UR8, UR4, !UP0 ;  /* 0x0000000408087287 */ /* 0x000fd8000c000000 */
.L_x_991:
[----:B------:R-:W-:Y:S01]  /*f6f0*/  USHF.R.S32.HI UR4, URZ, 0x1f, UR8 ;  /* 0x0000001f3f047899 */ /* 0x000fe20008011408 */
[----:B------:R-:W-:Y:S03]  /*f700*/  BSSY B6, `(.L_x_994) ;  /* 0x00002c3000067945 */ /* 0x000fe60003800000 */
[----:B------:R-:W-:-:S04]  /*f710*/  ULEA.HI UR4, UR4, UR8, URZ, 0x6 ;  /* 0x0000000804047291 */ /* 0x000fc8000f8f303f */
[----:B------:R-:W-:-:S04]  /*f720*/  USHF.R.S32.HI UR4, URZ, 0x6, UR4 ;  /* 0x000000063f047899 */ /* 0x000fc80008011404 */
[----:B------:R-:W-:-:S04]  /*f730*/  UISETP.LT.AND UP0, UPT, URZ, UR4, UPT ;  /* 0x000000043f00728c */ /* 0x000fc8000bf01270 */
[----:B------:R-:W-:-:S04]  /*f740*/  USEL UR41, URZ, UR4, !UP0 ;  /* 0x000000043f297287 */ /* 0x000fc8000c000000 */
[----:B------:R-:W-:-:S06]  /*f750*/  UISETP.GT.AND UP0, UPT, UR48, UR41, UPT ;  /* 0x000000293000728c */ /* 0x000fcc000bf04270 */
[----:B------:R-:W-:-:S13]  /*f760*/  PLOP3.LUT P0, PT, PT, PT, UP0, 0x80, 0x0 ;  /* 0x000000000000781c */ /* 0x000fda0003f0f008 */
[----:B------:R-:W-:Y:S05]  /*f770*/  @P0 BRA `(.L_x_995) ;  /* 0x00000000004c0947 */ /* 0x000fea0003800000 */
[----:B------:R-:W1:Y:S01]  /*f780*/  S2R R0, SR_TID.X ;  /* 0x0000000000007919 */ /* 0x000e620000002100 */
[----:B------:R-:W-:Y:S01]  /*f790*/  IMAD.MOV.U32 R13, RZ, RZ, R19 ;  /* 0x000000ffff0d7224 */ /* 0x000fe200078e0013 */
        /* <DEDUP_REMOVED lines=15> */
[----:B-1----:R-:W-:Y:S01]  /*f890*/  IADD3 R13, R0, UR50, R13 ;  /* 0x00000032000d7c10 */ /* 0x002fe2000fffe00d */
[----:B------:R-:W-:Y:S06]  /*f8a0*/  BRA `(.L_x_996) ;  /* 0x0000002800a07947 */ /* 0x000fec0003800000 */
.L_x_995:
[----:B------:R-:W1:Y:S01]  /*f8b0*/  S2UR UR4, SR_CgaCtaId ;  /* 0x00000000000479c3 */ /* 0x000e620000008800 */
[----:B------:R-:W-:Y:S02]  /*f8c0*/  UMOV UR40, 0x400 ;  /* 0x0000040000287882 */ /* 0x000fe40000000000 */
[----:B-1----:R-:W-:-:S04]  /*f8d0*/  ULEA UR40, UR4, UR40, 0x18 ;  /* 0x0000002804287291 */ /* 0x002fc8000f8ec03f */
[----:B------:R-:W-:-:S04]  /*f8e0*/  UIADD3 UR4, UR40, 0x20400, URZ ;  /* 0x0002040028047890 */ /* 0x000fc8000fffe03f */
[----:B------:R-:W-:-:S06]  /*f8f0*/  ULOP3.LUT UP0, URZ, UR4, 0x3ff, URZ, 0xc0, !UPT ;  /* 0x000003ff043f7892 */ /* 0x000fcc000f80c03f */
[----:B------:R-:W-:-:S13]  /*f900*/  PLOP3.LUT P0, PT, PT, PT, UP0, 0x80, 0x0 ;  /* 0x000000000000781c */ /* 0x000fda0003f0f008 */
[----:B------:R-:W-:Y:S05]  /*f910*/  @!P0 BRA `(.L_x_997) ;  /* 0x0000000000408947 */ /* 0x000fea0003800000 */
[----:B------:R-:W-:Y:S01]  /*f920*/  MOV R2, 0x0 ;  /* 0x0000000000027802 */ /* 0x000fe20000000f00 */
[----:B------:R-:W-:Y:S01]  /*f930*/  ULDC.64 UR6, c[0x4][0x1b8] ;  /* 0x01006e0000067ab9 */ /* 0x000fe20000000a00 */
[----:B------:R-:W-:Y:S01]  /*f940*/  ULDC.64 UR8, c[0x4][0x1c0] ;  /* 0x0100700000087ab9 */ /* 0x000fe20000000a00 */
[----:B------:R-:W-:Y:S01]  /*f950*/  ULDC.64 UR4, c[0x4][0x140] ;  /* 0x0100500000047ab9 */ /* 0x000fe20000000a00 */
[----:B------:R-:W-:Y:S01]  /*f960*/  MOV R4, UR6 ;  /* 0x0000000600047c02 */ /* 0x000fe20008000f00 */
[----:B------:R-:W-:Y:S01]  /*f970*/  IMAD.U32 R5, RZ, RZ, UR7 ;  /* 0x00000007ff057e24 */ /* 0x000fe2000f8e00ff */
[----:B------:R-:W1:Y:S01]  /*f980*/  LDC.64 R2, c[0x4][R2] ;  /* 0x0100000002027b82 */ /* 0x000e620000000a00 */
[----:B------:R-:W-:Y:S01]  /*f990*/  IMAD.U32 R6, RZ, RZ, UR8 ;  /* 0x00000008ff067e24 */ /* 0x000fe2000f8e00ff */
[----:B------:R-:W-:Y:S01]  /*f9a0*/  MOV R7, UR9 ;  /* 0x0000000900077c02 */ /* 0x000fe20008000f00 */
[----:B------:R-:W-:Y:S01]  /*f9b0*/  IMAD.U32 R10, RZ, RZ, UR4 ;  /* 0x00000004ff0a7e24 */ /* 0x000fe2000f8e00ff */
[----:B------:R-:W-:Y:S01]  /*f9c0*/  MOV R8, 0x70 ;  /* 0x0000007000087802 */ /* 0x000fe20000000f00 */
[----:B------:R-:W-:-:S02]  /*f9d0*/  IMAD.U32 R11, RZ, RZ, UR5 ;  /* 0x00000005ff0b7e24 */ /* 0x000fc4000f8e00ff */
[----:B------:R-:W-:Y:S02]  /*f9e0*/  IMAD.MOV.U32 R12, RZ, RZ, 0x1 ;  /* 0x00000001ff0c7424 */ /* 0x000fe400078e00ff */
[----:B------:R-:W-:-:S07]  /*f9f0*/  IMAD.MOV.U32 R13, RZ, RZ, RZ ;  /* 0x000000ffff0d7224 */ /* 0x000fce00078e00ff */
[----:B------:R-:W-:-:S07]  /*fa00*/  LEPC R20, `(.L_x_997) ;  /* 0x000000001014794e */ /* 0x000fce0000000000 */
[----:B-1----:R-:W-:Y:S05]  /*fa10*/  CALL.ABS.NOINC R2 ;  /* 0x0000000002007343 */ /* 0x002fea0003c00000 */
.L_x_997:
        /* <DEDUP_REMOVED lines=13> */
[----:B------:R-:W-:Y:S01]  /*faf0*/  MOV R8, 0x70 ;  /* 0x0000007000087802 */ /* 0x000fe20000000f00 */
[----:B------:R-:W-:-:S02]  /*fb00*/  IMAD.U32 R10, RZ, RZ, UR4 ;  /* 0x00000004ff0a7e24 */ /* 0x000fc4000f8e00ff */
[----:B------:R-:W-:Y:S02]  /*fb10*/  IMAD.U32 R11, RZ, RZ, UR5 ;  /* 0x00000005ff0b7e24 */ /* 0x000fe4000f8e00ff */
[----:B------:R-:W-:Y:S02]  /*fb20*/  IMAD.MOV.U32 R12, RZ, RZ, 0x1 ;  /* 0x00000001ff0c7424 */ /* 0x000fe400078e00ff */
[----:B-1----:R-:W-:-:S07]  /*fb30*/  IMAD.MOV.U32 R13, RZ, RZ, RZ ;  /* 0x000000ffff0d7224 */ /* 0x002fce00078e00ff */
[----:B------:R-:W-:-:S07]  /*fb40*/  LEPC R20, `(.L_x_999) ;  /* 0x000000001014794e */ /* 0x000fce0000000000 */
[----:B--2---:R-:W-:Y:S05]  /*fb50*/  CALL.ABS.NOINC R2 ;  /* 0x0000000002007343 */ /* 0x004fea0003c00000 */
.L_x_999:
[----:B------:R1:W2:Y:S01]  /*fb60*/  LDC.64 R2, c[0x4][R18] ;  /* 0x0100000012027b82 */ /* 0x0002a20000000a00 */
[----:B------:R-:W-:Y:S01]  /*fb70*/  ULDC.64 UR6, c[0x4][0x1b8] ;  /* 0x01006e0000067ab9 */ /* 0x000fe20000000a00 */
[----:B------:R-:W-:Y:S01]  /*fb80*/  ULDC.64 UR8, c[0x4][0x1c0] ;  /* 0x0100700000087ab9 */ /* 0x000fe20000000a00 */
[----:B------:R-:W-:Y:S01]  /*fb90*/  ULDC.64 UR4, c[0x4][0x150] ;  /* 0x0100540000047ab9 */ /* 0x000fe20000000a00 */
[----:B------:R-:W-:Y:S01]  /*fba0*/  MOV R4, UR6 ;  /* 0x0000000600047c02 */ /* 0x000fe20008000f00 */
[----:B------:R-:W-:Y:S01]  /*fbb0*/  IMAD.U32 R5, RZ, RZ, UR7 ;  /* 0x00000007ff057e24 */ /* 0x000fe2000f8e00ff */
[----:B------:R-:W-:Y:S01]  /*fbc0*/  MOV R7, UR9 ;  /* 0x0000000900077c02 */ /* 0x000fe20008000f00 */
[----:B------:R-:W-:Y:S01]  /*fbd0*/  IMAD.U32 R6, RZ, RZ, UR8 ;  /* 0x00000008ff067e24 */ /* 0x000fe2000f8e00ff */
[----:B------:R-:W-:Y:S01]  /*fbe0*/  MOV R8, 0x70 ;  /* 0x0000007000087802 */ /* 0x000fe20000000f00 */
[----:B------:R-:W-:Y:S02]  /*fbf0*/  IMAD.U32 R10, RZ, RZ, UR4 ;  /* 0x00000004ff0a7e24 */ /* 0x000fe4000f8e00ff */
[----:B------:R-:W-:-:S02]  /*fc00*/  IMAD.U32 R11, RZ, RZ, UR5 ;  /* 0x00000005ff0b7e24 */ /* 0x000fc4000f8e00ff */
[----:B------:R-:W-:Y:S02]  /*fc10*/  IMAD.MOV.U32 R12, RZ, RZ, 0x1 ;  /* 0x00000001ff0c7424 */ /* 0x000fe400078e00ff */
[----:B-1----:R-:W-:-:S07]  /*fc20*/  IMAD.MOV.U32 R13, RZ, RZ, RZ ;  /* 0x000000ffff0d7224 */ /* 0x002fce00078e00ff */
[----:B------:R-:W-:-:S07]  /*fc30*/  LEPC R20, `(.L_x_998) ;  /* 0x000000001014794e */ /* 0x000fce0000000000 */
[----:B--2---:R-:W-:Y:S05]  /*fc40*/  CALL.ABS.NOINC R2 ;  /* 0x0000000002007343 */ /* 0x004fea0003c00000 */
.L_x_998:
[----:B------:R-:W-:Y:S01]  /*fc50*/  ULDC.64 UR4, c[0x0][0x9f8] ;  /* 0x00027e0000047ab9 */ /* 0x000fe20000000a00 */
[----:B------:R-:W-:Y:S01]  /*fc60*/  MOV R5, UR47 ;  /* 0x0000002f00057c02 */ /* 0x000fe20008000f00 */
[----:B------:R-:W-:Y:S01]  /*fc70*/  IMAD.U32 R0, RZ, RZ, UR47 ;  /* 0x0000002fff007e24 */ /* 0x000fe2000f8e00ff */
[----:B------:R-:W-:Y:S01]  /*fc80*/  ISETP.NE.U32.AND P0, PT, RZ, UR4, PT ;  /* 0x00000004ff007c0c */ /* 0x000fe2000bf05070 */
[----:B------:R-:W-:Y:S01]  /*fc90*/  ULDC.64 UR6, c[0x0][0x208] ;  /* 0x0000820000067ab9 */ /* 0x000fe20000000a00 */
[----:B------:R-:W1:Y:S01]  /*fca0*/  LDC R4, c[0x0][0x428] ;  /* 0x00010a00ff047b82 */ /* 0x000e620000000800 */
[----:B------:R-:W2:Y:S01]  /*fcb0*/  S2R R18, SR_TID.X ;  /* 0x0000000000127919 */ /* 0x000ea20000002100 */
[----:B------:R-:W-:-:S13]  /*fcc0*/  ISETP.NE.AND.EX P0, PT, RZ, UR5, PT, P0 ;  /* 0x00000005ff007c0c */ /* 0x000fda000bf05300 */
[----:B------:R-:W3:Y:S02]  /*fcd0*/  @P0 LDC.64 R2, c[0x0][0x9f8] ;  /* 0x00027e00ff020b82 */ /* 0x000ee40000000a00 */
[----:B---3--:R-:W-:-:S05]  /*fce0*/  @P0 IMAD.WIDE R2, R5, 0x4, R2 ;  /* 0x0000000405020825 */ /* 0x008fca00078e0202 */
[----:B------:R3:W4:Y:S01]  /*fcf0*/  @P0 LDG.E R0, desc[UR6][R2.64] ;  /* 0x0000000602000981 */ /* 0x000722000c1e1900 */
[----:B-1----:R-:W-:Y:S01]  /*fd00*/  ISETP.NE.AND P0, PT, R4, 0x1, PT ;  /* 0x000000010400780c */ /* 0x002fe20003f05270 */
[----:B------:R-:W-:Y:S01]  /*fd10*/  IMAD.U32 R4, RZ, RZ, UR46 ;  /* 0x0000002eff047e24 */ /* 0x000fe2000f8e00ff */
[----:B--2---:R-:W-:Y:S01]  /*fd20*/  LOP3.LUT R18, R18, 0x1f, RZ, 0xc0, !PT ;  /* 0x0000001f12127812 */ /* 0x004fe200078ec0ff */
[----:B------:R-:W-:Y:S01]  /*fd30*/  UMOV UR44, URZ ;  /* 0x0000003f002c7c82 */ /* 0x000fe20008000000 */
[----:B------:R-:W-:Y:S01]  /*fd40*/  UMOV UR8, 0x40 ;  /* 0x0000004000087882 */ /* 0x000fe20000000000 */
[----:B------:R-:W-:Y:S01]  /*fd50*/  UMOV UR9, UR45 ;  /* 0x0000002d00097c82 */ /* 0x000fe20008000000 */
[----:B------:R-:W-:Y:S01]  /*fd60*/  ISETP.NE.AND P1, PT, R18, RZ, PT ;  /* 0x000000ff1200720c */ /* 0x000fe20003f25270 */
[----:B------:R-:W-:Y:S01]  /*fd70*/  UMOV UR10, UR46 ;  /* 0x0000002e000a7c82 */ /* 0x000fe20008000000 */
[----:B------:R-:W-:Y:S01]  /*fd80*/  UMOV UR11, UR47 ;  /* 0x0000002f000b7c82 */ /* 0x000fe20008000000 */
[----:B---3--:R-:W1:Y:S01]  /*fd90*/  LDC.64 R2, c[0x0][0x3f8] ;  /* 0x0000fe00ff027b82 */ /* 0x008e620000000a00 */
[----:B------:R-:W-:Y:S01]  /*fda0*/  UMOV UR12, 0x80 ;  /* 0x00000080000c7882 */ /* 0x000fe20000000000 */
[----:B------:R-:W-:Y:S01]  /*fdb0*/  UMOV UR13, UR45 ;  /* 0x0000002d000d7c82 */ /* 0x000fe20008000000 */
[----:B------:R-:W-:Y:S01]  /*fdc0*/  UMOV UR14, UR46 ;  /* 0x0000002e000e7c82 */ /* 0x000fe20008000000 */
[----:B------:R-:W-:Y:S01]  /*fdd0*/  UMOV UR15, UR47 ;  /* 0x0000002f000f7c82 */ /* 0x000fe20008000000 */
[----:B------:R-:W-:Y:S01]  /*fde0*/  UMOV UR16, 0xc0 ;  /* 0x000000c000107882 */ /* 0x000fe20000000000 */
[----:B------:R-:W-:Y:S01]  /*fdf0*/  UMOV UR17, UR45 ;  /* 0x0000002d00117c82 */ /* 0x000fe20008000000 */
[----:B------:R-:W-:Y:S01]  /*fe00*/  UMOV UR18, UR46 ;  /* 0x0000002e00127c82 */ /* 0x000fe20008000000 */
[----:B------:R-:W2:Y:S01]  /*fe10*/  @P0 LDC R5, c[0x0][0x42c] ;  /* 0x00010b00ff050b82 */ /* 0x000ea20000000800 */
[----:B------:R-:W-:Y:S01]  /*fe20*/  UMOV UR19, UR47 ;  /* 0x0000002f00137c82 */ /* 0x000fe20008000000 */
[----:B------:R-:W-:Y:S01]  /*fe30*/  VOTEU.ALL UP1, P1 ;  /* 0x00000000003f7886 */ /* 0x000fe20000820000 */
[----:B------:R-:W-:-:S04]  /*fe40*/  UMOV UR6, 0xffffffff ;  /* 0xffffffff00067882 */ /* 0x000fc80000000000 */
[----:B------:R-:W-:Y:S01]  /*fe50*/  @!UP1 UIADD3 UR4, UP0, UR42, 0x270, URZ ;  /* 0x000002702a049890 */ /* 0x000fe2000ff1e03f */
[----:B------:R-:W3:Y:S03]  /*fe60*/  @P0 LDC R6, c[0x0][0x430] ;  /* 0x00010c00ff060b82 */ /* 0x000ee60000000800 */
[----:B------:R-:W-:-:S09]  /*fe70*/  @!UP1 UIADD3.X UR5, URZ, UR43, URZ, UP0, !UPT ;  /* 0x0000002b3f059290 */ /* 0x000fd200087fe43f */
[----:B------:R1:W-:Y:S01]  /*fe80*/  @!UP1 UTMAPF.L2.4D [UR44], [UR4] ;  /* 0x0000002c040095b8 */ /* 0x0003e20008018000 */
[----:B--2---:R-:W-:Y:S01]  /*fe90*/  @P0 IMAD.HI.U32 R5, R5, UR46, RZ ;  /* 0x0000002e05050c27 */ /* 0x004fe2000f8e00ff */
[----:B------:R2:W-:Y:S04]  /*fea0*/  @!UP1 UTMAPF.L2.4D [UR8], [UR4] ;  /* 0x00000008040095b8 */ /* 0x0005e80008018000 */
[----:B---3--:R-:W-:Y:S02]  /*feb0*/  @P0 SHF.R.U32.HI R4, RZ, R6, R5 ;  /* 0x00000006ff040219 */ /* 0x008fe40000011605 */
[----:B-1----:R-:W-:Y:S02]  /*fec0*/  ISETP.NE.U32.AND P0, PT, R2, RZ, PT ;  /* 0x000000ff0200720c */ /* 0x002fe40003f05070 */
[----:B------:R-:W-:Y:S01]  /*fed0*/  MOV R5, UR48 ;  /* 0x0000003000057c02 */ /* 0x000fe20008000f00 */
[----:B------:R2:W-:Y:S01]  /*fee0*/  @!UP1 UTMAPF.L2.4D [UR12], [UR4] ;  /* 0x0000000c040095b8 */ /* 0x0005e20008018000 */
[----:B------:R-:W-:-:S03]  /*fef0*/  ISETP.NE.AND.EX P0, PT, R3, RZ, PT, P0 ;  /* 0x000000ff0300720c */ /* 0x000fc60003f05300 */
[----:B------:R-:W-:Y:S01]  /*ff00*/  VIADD R5, R5, 0xffffffff ;  /* 0xffffffff05057836 */ /* 0x000fe20000000000 */
[----:B------:R2:W-:Y:S01]  /*ff10*/  @!UP1 UTMAPF.L2.4D [UR16], [UR4] ;  /* 0x00000010040095b8 */ /* 0x0005e20008018000 */
[----:B----4-:R-:W-:Y:S01]  /*ff20*/  SEL R6, R0, RZ, !P0 ;  /* 0x000000ff00067207 */ /* 0x010fe20004000000 */
[----:B--2---:R-:W-:Y:S07]  /*ff30*/  BRA.DIV UR6, `(.L_x_1000) ;  /* 0x0000002a06f07947 */ /* 0x004fee000b800000 */
.L_x_1051:
[----:B------:R-:W-:Y:S01]  /*ff40*/  UMOV UR4, 0xffffffff ;  /* 0xffffffff00047882 */ /* 0x000fe20000000000 */
[----:B------:R-:W-:Y:S02]  /*ff50*/  SHF.R.S32.HI R18, RZ, 0x1f, R0 ;  /* 0x0000001fff127819 */ /* 0x000fe40000011400 */
[----:B------:R-:W-:Y:S05]  /*ff60*/  BRA.DIV UR4, `(.L_x_1001) ;  /* 0x0000002e04107947 */ /* 0x000fea000b800000 */
[----:B------:R-:W-:-:S13]  /*ff70*/  ELECT P6, URZ, PT ;  /* 0x00000000003f782f */ /* 0x000fda00038c0000 */
.L_x_1054:
[----:B------:R-:W-:Y:S05]  /*ff80*/  @!P6 BRA `(.L_x_1002) ;  /* 0x00000004000ce947 */ /* 0x000fea0003800000 */
[----:B------:R-:W-:Y:S01]  /*ff90*/  IMAD.MOV.U32 R6, RZ, RZ, R0 ;  /* 0x000000ffff067224 */ /* 0x000fe200078e0000 */
[----:B------:R-:W-:Y:S06]  /*ffa0*/  @!P0 BRA `(.L_x_1003) ;  /* 0x00000000004c8947 */ /* 0x000fec0003800000 */
[----:B------:R-:W1:Y:S01]  /*ffb0*/  LDC R11, c[0x0][0x41c] ;  /* 0x00010700ff0b7b82 */ /* 0x000e620000000800 */
[----:B------:R-:W-:Y:S01]  /*ffc0*/  MOV R10, R5 ;  /* 0x00000005000a7202 */ /* 0x000fe20000000f00 */
[----:B------:R-:W-:Y:S01]  /*ffd0*/  ULDC.64 UR4, c[0x0][0x408] ;  /* 0x0001020000047ab9 */ /* 0x000fe20000000a00 */
[----:B------:R-:W-:Y:S01]  /*ffe0*/  ULDC.64 UR6, c[0x0][0x208] ;  /* 0x0000820000067ab9 */ /* 0x000fe20000000a00 */
[----:B------:R-:W-:-:S04]  /*fff0*/  IMAD R9, R18, UR4, RZ ;  /* 0x0000000412097c24 */ /* 0x000fc8000f8e02ff */
[----:B------:R-:W-:Y:S01]  /*10000*/  IMAD R9, R0, UR5, R9 ;  /* 0x0000000500097c24 */ /* 0x000fe2000f8e0209 */
[----:B-1----:R-:W-:-:S13]  /*10010*/  ISETP.NE.AND P2, PT, R11, 0x1, PT ;  /* 0x000000010b00780c */ /* 0x002fda0003f45270 */
[----:B------:R-:W1:Y:S02]  /*10020*/  @P2 LDC.64 R6, c[0x0][0x420] ;  /* 0x00010800ff062b82 */ /* 0x000e640000000a00 */
[----:B-1----:R-:W-:-:S05]  /*10030*/  @P2 IMAD.HI.U32 R6, R5, R6, RZ ;  /* 0x0000000605062227 */ /* 0x002fca00078e00ff */
[----:B------:R-:W-:-:S04]  /*10040*/  @P2 SHF.R.U32.HI R10, RZ, R7, R6 ;  /* 0x00000007ff0a2219 */ /* 0x000fc80000011606 */
[--C-:B------:R-:W-:Y:S01]  /*10050*/  SHF.R.S32.HI R7, RZ, 0x1f, R10.reuse ;  /* 0x0000001fff077819 */ /* 0x100fe2000001140a */
[----:B------:R-:W-:-:S04]  /*10060*/  IMAD.MOV.U32 R6, RZ, RZ, R10 ;  /* 0x000000ffff067224 */ /* 0x000fc800078e000a */
[----:B------:R-:W-:-:S04]  /*10070*/  IMAD.WIDE.U32 R6, R0, UR4, R6 ;  /* 0x0000000400067c25 */ /* 0x000fc8000f8e0006 */
[----:B------:R-:W-:Y:S01]  /*10080*/  IMAD.IADD R7, R7, 0x1, R9 ;  /* 0x0000000107077824 */ /* 0x000fe200078e0209 */
[----:B------:R-:W-:-:S04]  /*10090*/  LEA R8, P2, R6, R2, 0x2 ;  /* 0x0000000206087211 */ /* 0x000fc800078410ff */
[----:B------:R-:W-:-:S05]  /*100a0*/  LEA.HI.X R9, R6, R3, R7, 0x2, P2 ;  /* 0x0000000306097211 */ /* 0x000fca00010f1407 */
[----:B------:R1:W5:Y:S01]  /*100b0*/  LDG.E R6, desc[UR6][R8.64] ;  /* 0x0000000608067981 */ /* 0x000362000c1e1900 */
[----:B------:R-:W-:-:S05]  /*100c0*/  IADD3 R10, -R10, RZ, RZ ;  /* 0x000000ff0a0a7210 */ /* 0x000fca0007ffe1ff */
[----:B------:R-:W-:-:S07]  /*100d0*/  IMAD R5, R11, R10, R5 ;  /* 0x0000000a0b057224 */ /* 0x000fce00078e0205 */
.L_x_1003:
[----:B------:R-:W2:Y:S01]  /*100e0*/  S2R R7, SR_TID.X ;  /* 0x0000000000077919 */ /* 0x000ea20000002100 */
[----:B-1----:R-:W-:Y:S02]  /*100f0*/  LEA R8, R16, UR40, 0x3 ;  /* 0x0000002810087c11 */ /* 0x002fe4000f8e18ff */
[----:B--2---:R-:W-:Y:S02]  /*10100*/  LOP3.LUT R9, R7, 0x7f, RZ, 0xc0, !PT ;  /* 0x0000007f07097812 */ /* 0x004fe400078ec0ff */
[----:B------:R-:W-:Y:S02]  /*10110*/  SHF.L.U32 R7, R17, 0x1f, RZ ;  /* 0x0000001f11077819 */ /* 0x000fe400000006ff */
[----:B------:R-:W-:Y:S02]  /*10120*/  ISETP.NE.AND P3, PT, R9, RZ, PT ;  /* 0x000000ff0900720c */ /* 0x000fe40003f65270 */
[----:B------:R-:W1:Y:S02]  /*10130*/  SYNCS.PHASECHK.TRANS64.TRYWAIT P2, [R8+URZ+0x30840], R7 ;  /* 0x03084007080075a7 */ /* 0x000e64000804017f */
[----:B-1----:R-:W-:Y:S09]  /*10140*/  @!P2 BRA `(.L_x_1004) ;  /* 0x0000002800b8a947 */ /* 0x002ff20003800000 */
.L_x_1055:
        /* <DEDUP_REMOVED lines=8> */
.L_x_1005:
        /* <DEDUP_REMOVED lines=10> */
[----:B------:R-:W-:-:S03]  /*10270*/  UMOV UR16, 0x40 ;  /* 0x0000004000107882 */ /* 0x000fc60000000000 */
[----:B------:R-:W-:Y:S02]  /*10280*/  ULEA UR14, UR14, UR40, 0xf ;  /* 0x000000280e0e7291 */ /* 0x000fe4000f8e783f */
[----:B------:R-:W-:Y:S02]  /*10290*/  UIADD3 UR9, UR9, 0x30830, URZ ;  /* 0x0003083009097890 */ /* 0x000fe4000fffe03f */
[----:B------:R-:W-:Y:S02]  /*102a0*/  USHF.L.U32 UR11, UR11, 0x6, URZ ;  /* 0x000000060b0b7899 */ /* 0x000fe4000800063f */
[----:B------:R-:W-:Y:S02]  /*102b0*/  UIADD3 UR8, UR14, 0x20400, URZ ;  /* 0x000204000e087890 */ /* 0x000fe4000fffe03f */
[----:B------:R-:W-:Y:S02]  /*102c0*/  UIADD3 UR15, UR14, 0x22400, URZ ;  /* 0x000224000e0f7890 */ /* 0x000fe4000fffe03f */
[----:B------:R-:W-:-:S02]  /*102d0*/  UIADD3 UR17, UR14, 0x24400, URZ ;  /* 0x000244000e117890 */ /* 0x000fc4000fffe03f */
[----:B------:R-:W-:-:S03]  /*102e0*/  UIADD3 UR18, UR14, 0x26400, URZ ;  /* 0x000264000e127890 */ /* 0x000fc6000fffe03f */
[----:B------:R2:W-:Y:S01]  /*102f0*/  UTMALDG.4D [UR8], [UR4], desc[UR6] ;  /* 0x00000608040075b4 */ /* 0x0005e20008019000 */
[----:B------:R-:W-:Y:S01]  /*10300*/  UMOV UR14, 0x80 ;  /* 0x00000080000e7882 */ /* 0x000fe20000000000 */
        /* <DEDUP_REMOVED lines=11> */
.L_x_1002:
[----:B------:R-:W-:Y:S05]  /*103c0*/  WARPSYNC.ALL ;  /* 0x0000000000007948 */ /* 0x000fea0003800000 */
[----:B------:R-:W-:Y:S01]  /*103d0*/  BAR.SYNC.DEFER_BLOCKING 0x8, 0x120 ;  /* 0x0204800000007b1d */ /* 0x000fe20000010000 */
[----:B------:R-:W-:Y:S01]  /*103e0*/  ELECT P2, URZ, PT ;  /* 0x00000000003f782f */ /* 0x000fe20003840000 */
[----:B------:R-:W-:Y:S02]  /*103f0*/  UIADD3 UR49, UR49, 0x1, URZ ;  /* 0x0000000131317890 */ /* 0x000fe4000fffe03f */
[----:B------:R-:W-:Y:S02]  /*10400*/  UIADD3 UR4, UP0, UR42, 0x270, URZ ;  /* 0x000002702a047890 */ /* 0x000fe4000ff1e03f */
[----:B------:R-:W-:-:S02]  /*10410*/  ULEA.HI UR14, UR49, UR49, URZ, 0x1 ;  /* 0x00000031310e7291 */ /* 0x000fc4000f8f083f */
[----:B------:R-:W-:Y:S02]  /*10420*/  UIADD3 UR8, UR40, 0x10400, URZ ;  /* 0x0001040028087890 */ /* 0x000fe4000fffe03f */
[----:B------:R-:W-:Y:S02]  /*10430*/  ULOP3.LUT UR14, UR14, 0xfffffffe, URZ, 0xc0, !UPT ;  /* 0xfffffffe0e0e7892 */ /* 0x000fe4000f8ec03f */
[----:B------:R-:W-:Y:S02]  /*10440*/  UIADD3 UR9, UR40, 0x30800, URZ ;  /* 0x0003080028097890 */ /* 0x000fe4000fffe03f */
[----:B-1----:R-:W-:Y:S01]  /*10450*/  @P2 IMAD.MOV.U32 R7, RZ, RZ, 0x10000 ;  /* 0x00010000ff072424 */ /* 0x002fe200078e00ff */
[----:B------:R-:W-:Y:S02]  /*10460*/  UIADD3 UR14, UR49, -UR14, URZ ;  /* 0x8000000e310e7290 */ /* 0x000fe4000fffe03f */
[----:B------:R-:W-:Y:S02]  /*10470*/  UIADD3.X UR5, URZ, UR43, URZ, UP0, !UPT ;  /* 0x0000002b3f057290 */ /* 0x000fe400087fe43f */
[----:B------:R-:W-:-:S02]  /*10480*/  UIADD3 UR32, UR40, 0x14400, URZ ;  /* 0x0001440028207890 */ /* 0x000fc4000fffe03f */
[----:B------:R-:W-:Y:S02]  /*10490*/  UIADD3 UR24, UR40, 0x18400, URZ ;  /* 0x0001840028187890 */ /* 0x000fe4000fffe03f */
[----:B------:R-:W-:Y:S02]  /*104a0*/  UIADD3 UR16, UR40, 0x1c400, URZ ;  /* 0x0001c40028107890 */ /* 0x000fe4000fffe03f */
[----:B------:R1:W-:Y:S01]  /*104b0*/  @P2 SYNCS.ARRIVE.TRANS64 RZ, [UR40+0x30800], R7 ;  /* 0x03080007ffff29a7 */ /* 0x0003e20008000028 */
[----:B------:R-:W-:Y:S01]  /*104c0*/  UMOV UR11, UR45 ;  /* 0x0000002d000b7c82 */ /* 0x000fe20008000000 */
[----:B------:R-:W-:Y:S01]  /*104d0*/  UMOV UR12, UR46 ;  /* 0x0000002e000c7c82 */ /* 0x000fe20008000000 */
[----:B------:R-:W-:Y:S01]  /*104e0*/  UMOV UR13, UR47 ;  /* 0x0000002f000d7c82 */ /* 0x000fe20008000000 */
[----:B------:R-:W-:Y:S01]  /*104f0*/  UMOV UR6, 0x0 ;  /* 0x0000000000067882 */ /* 0x000fe20000000000 */
[----:B------:R-:W-:Y:S01]  /*10500*/  UMOV UR7, 0x12f00000 ;  /* 0x12f0000000077882 */ /* 0x000fe20000000000 */
[----:B------:R-:W-:Y:S01]  /*10510*/  UMOV UR10, URZ ;  /* 0x0000003f000a7c82 */ /* 0x000fe20008000000 */
[----:B------:R-:W-:Y:S01]  /*10520*/  UMOV UR35, UR45 ;  /* 0x0000002d00237c82 */ /* 0x000fe20008000000 */
[----:B-1----:R-:W-:Y:S01]  /*10530*/  MOV R7, UR14 ;  /* 0x0000000e00077c02 */ /* 0x002fe20008000f00 */
[----:B------:R-:W-:Y:S01]  /*10540*/  UMOV UR36, UR46 ;  /* 0x0000002e00247c82 */ /* 0x000fe20008000000 */
[----:B------:R-:W-:Y:S01]  /*10550*/  UMOV UR37, UR47 ;  /* 0x0000002f00257c82 */ /* 0x000fe20008000000 */
[----:B------:R-:W-:Y:S01]  /*10560*/  UMOV UR34, 0x40 ;  /* 0x0000004000227882 */ /* 0x000fe20000000000 */
[----:B------:R-:W-:Y:S01]  /*10570*/  UMOV UR33, UR9 ;  /* 0x0000000900217c82 */ /* 0x000fe20008000000 */
[----:B------:R-:W-:Y:S01]  /*10580*/  UMOV UR27, UR45 ;  /* 0x0000002d001b7c82 */ /* 0x000fe20008000000 */
[----:B------:R-:W-:Y:S01]  /*10590*/  UMOV UR28, UR46 ;  /* 0x0000002e001c7c82 */ /* 0x000fe20008000000 */
[----:B------:R-:W-:Y:S01]  /*105a0*/  UMOV UR29, UR47 ;  /* 0x0000002f001d7c82 */ /* 0x000fe20008000000 */
[----:B------:R1:W-:Y:S01]  /*105b0*/  UTMALDG.4D [UR8], [UR4], desc[UR6] ;  /* 0x00000608040075b4 */ /* 0x0003e20008019000 */
[----:B------:R-:W-:Y:S01]  /*105c0*/  UMOV UR26, 0x80 ;  /* 0x00000080001a7882 */ /* 0x000fe20000000000 */
[----:B------:R-:W-:Y:S01]  /*105d0*/  UMOV UR25, UR9 ;  /* 0x0000000900197c82 */ /* 0x000fe20008000000 */
[----:B------:R-:W-:Y:S01]  /*105e0*/  SHF.L.U32 R7, R7, 0x1f, RZ ;  /* 0x0000001f07077819 */ /* 0x000fe200000006ff */
[----:B------:R-:W-:Y:S01]  /*105f0*/  UMOV UR19, UR45 ;  /* 0x0000002d00137c82 */ /* 0x000fe20008000000 */
[----:B------:R-:W-:Y:S01]  /*10600*/  UMOV UR20, UR46 ;  /* 0x0000002e00147c82 */ /* 0x000fe20008000000 */
[----:B------:R-:W-:Y:S01]  /*10610*/  UMOV UR21, UR47 ;  /* 0x0000002f00157c82 */ /* 0x000fe20008000000 */
[----:B------:R-:W-:Y:S01]  /*10620*/  UMOV UR18, 0xc0 ;  /* 0x000000c000127882 */ /* 0x000fe20000000000 */
[----:B------:R1:W-:Y:S01]  /*10630*/  UTMALDG.4D [UR32], [UR4], desc[UR6] ;  /* 0x00000620040075b4 */ /* 0x0003e20008019000 */
[----:B------:R-:W-:Y:S01]  /*10640*/  UMOV UR17, UR9 ;  /* 0x0000000900117c82 */ /* 0x000fe20008000000 */
[----:B------:R1:W-:Y:S01]  /*10650*/  UTMALDG.4D [UR24], [UR4], desc[UR6] ;  /* 0x00000618040075b4 */ /* 0x0003e20008019000 */
[----:B------:R1:W-:Y:S01]  /*10660*/  UTMALDG.4D [UR16], [UR4], desc[UR6] ;  /* 0x00000610040075b4 */ /* 0x0003e20008019000 */
[----:B------:R-:W2:Y:S02]  /*10670*/  SYNCS.PHASECHK.TRANS64.TRYWAIT P2, [UR40+0x30820], R7 ;  /* 0x03082007ff0075a7 */ /* 0x000ea40008040168 */
[----:B-12---:R-:W-:Y:S05]  /*10680*/  @!P2 BRA `(.L_x_1006) ;  /* 0x00000024007ca947 */ /* 0x006fea0003800000 */
.L_x_1056:
[----:B------:R-:W-:-:S04]  /*10690*/  UIADD3 UR4, UR48, -0x2, URZ ;  /* 0xfffffffe30047890 */ /* 0x000fc8000fffe03f */
[----:B------:R-:W-:-:S06]  /*106a0*/  UISETP.GE.AND UP0, UPT, UR4, UR41, UPT ;  /* 0x000000290400728c */ /* 0x000fcc000bf06270 */
[----:B------:R-:W-:-:S13]  /*106b0*/  PLOP3.LUT P2, PT, PT, PT, UP0, 0x80, 0x0 ;  /* 0x000000000000781c */ /* 0x000fda0003f4f008 */
[----:B------:R-:W-:Y:S05]  /*106c0*/  @!P2 BRA `(.L_x_1007) ;  /* 0x0000001400fca947 */ /* 0x000fea0003800000 */
[----:B-1----:R-:W-:Y:S01]  /*106d0*/  IMAD R8, RZ, RZ, -UR48 ;  /* 0x80000030ff087e24 */ /* 0x002fe2000f8e02ff */
[----:B------:R-:W-:Y:S01]  /*106e0*/  LOP3.LUT R11, RZ, UR41, RZ, 0x33, !PT ;  /* 0x00000029ff0b7c12 */ /* 0x000fe2000f8e33ff */
[----:B------:R-:W-:-:S03]  /*106f0*/  ULDC.64 UR38, c[0x0][0x408] ;  /* 0x0001020000267ab9 */ /* 0x000fc60000000a00 */
[----:B------:R-:W-:-:S05]  /*10700*/  VIADDMNMX R11, R8, 0x1, R11, !PT ;  /* 0x00000001080b7846 */ /* 0x000fca000780010b */
[----:B------:R-:W-:-:S05]  /*10710*/  VIADD R7, R11, UR48 ;  /* 0x000000300b077c36 */ /* 0x000fca0008000000 */
[----:B------:R-:W-:-:S04]  /*10720*/  LOP3.LUT R7, R7, 0x1, RZ, 0xc0, !PT ;  /* 0x0000000107077812 */ /* 0x000fc800078ec0ff */
[----:B------:R-:W-:Y:S02]  /*10730*/  ISETP.NE.U32.AND P2, PT, R7, 0x1, PT ;  /* 0x000000010700780c */ /* 0x000fe40003f45070 */
[----:B------:R-:W-:-:S11]  /*10740*/  MOV R7, UR4 ;  /* 0x0000000400077c02 */ /* 0x000fd60008000f00 */
        /* <DEDUP_REMOVED lines=13> */
[----:B-1----:R-:W-:-:S13]  /*10820*/  ISETP.NE.AND P2, PT, R13, 0x1, PT ;  /* 0x000000010d00780c */ /* 0x002fda0003f45270 */
[----:B------:R-:W1:Y:S02]  /*10830*/  @P2 LDC.64 R8, c[0x0][0x420] ;  /* 0x00010800ff082b82 */ /* 0x000e640000000a00 */
[----:B-1----:R-:W-:Y:S01]  /*10840*/  @P2 IMAD.HI.U32 R14, R7, R8, RZ ;  /* 0x00000008070e2227 */ /* 0x002fe200078e00ff */
[----:B------:R-:W-:-:S04]  /*10850*/  MOV R8, R7 ;  /* 0x0000000700087202 */ /* 0x000fc80000000f00 */
[----:B------:R-:W-:-:S04]  /*10860*/  @P2 SHF.R.U32.HI R8, RZ, R9, R14 ;  /* 0x00000009ff082219 */ /* 0x000fc8000001160e */
[--C-:B------:R-:W-:Y:S01]  /*10870*/  SHF.R.S32.HI R9, RZ, 0x1f, R8.reuse ;  /* 0x0000001fff097819 */ /* 0x100fe20000011408 */
[----:B------:R-:W-:-:S04]  /*10880*/  IMAD.MOV R14, RZ, RZ, -R8 ;  /* 0x000000ffff0e7224 */ /* 0x000fc800078e0a08 */
[----:B------:R-:W-:Y:S02]  /*10890*/  IMAD R7, R13, R14, R7 ;  /* 0x0000000e0d077224 */ /* 0x000fe400078e0207 */
[----:B------:R-:W-:Y:S02]  /*108a0*/  IMAD R13, R18, UR4, RZ ;  /* 0x00000004120d7c24 */ /* 0x000fe4000f8e02ff */
[----:B------:R-:W-:-:S04]  /*108b0*/  IMAD.WIDE.U32 R8, R0, UR4, R8 ;  /* 0x0000000400087c25 */ /* 0x000fc8000f8e0008 */
[----:B------:R-:W-:Y:S01]  /*108c0*/  IMAD R13, R0, UR5, R13 ;  /* 0x00000005000d7c24 */ /* 0x000fe2000f8e020d */
[----:B------:R-:W-:-:S03]  /*108d0*/  LEA R2, P2, R8, R2, 0x2 ;  /* 0x0000000208027211 */ /* 0x000fc600078410ff */
[----:B------:R-:W-:-:S05]  /*108e0*/  IMAD.IADD R13, R13, 0x1, R9 ;  /* 0x000000010d0d7824 */ /* 0x000fca00078e0209 */
[----:B------:R-:W-:-:S05]  /*108f0*/  LEA.HI.X R3, R8, R3, R13, 0x2, P2 ;  /* 0x0000000308037211 */ /* 0x000fca00010f140d */
[----:B------:R1:W5:Y:S02]  /*10900*/  LDG.E R8, desc[UR6][R2.64] ;  /* 0x0000000602087981 */ /* 0x000364000c1e1900 */
.L_x_1011:
[----:B-1----:R-:W1:Y:S01]  /*10910*/  S2R R2, SR_TID.X ;  /* 0x0000000000027919 */ /* 0x002e620000002100 */
[----:B------:R-:W-:Y:S02]  /*10920*/  LEA R3, R10, UR40, 0x3 ;  /* 0x000000280a037c11 */ /* 0x000fe4000f8e18ff */
[----:B-1----:R-:W-:Y:S02]  /*10930*/  LOP3.LUT R9, R2, 0x7f, RZ, 0xc0, !PT ;  /* 0x0000007f02097812 */ /* 0x002fe400078ec0ff */
[----:B------:R-:W-:Y:S02]  /*10940*/  SHF.L.U32 R2, R12, 0x1f, RZ ;  /* 0x0000001f0c027819 */ /* 0x000fe400000006ff */
[----:B------:R-:W-:Y:S02]  /*10950*/  ISETP.NE.AND P2, PT, R9, RZ, PT ;  /* 0x000000ff0900720c */ /* 0x000fe40003f45270 */
[----:B------:R-:W1:Y:S02]  /*10960*/  SYNCS.PHASECHK.TRANS64.TRYWAIT P3, [R3+URZ+0x30840], R2 ;  /* 0x03084002030075a7 */ /* 0x000e64000806017f */
[----:B-1----:R-:W-:Y:S09]  /*10970*/  @!P3 BRA `(.L_x_1012) ;  /* 0x0000002000d8b947 */ /* 0x002ff20003800000 */
.L_x_1057:
        /* <DEDUP_REMOVED lines=8> */
.L_x_1013:
        /* <DEDUP_REMOVED lines=11> */
[----:B------:R-:W-:Y:S01]  /*10ab0*/  UIADD3 UR19, UR40, 0x30800, URZ ;  /* 0x0003080028137890 */ /* 0x000fe2000fffe03f */
[----:B-1----:R-:W-:Y:S01]  /*10ac0*/  SHF.L.U32 R3, R17, 0x1f, RZ ;  /* 0x0000001f11037819 */ /* 0x002fe200000006ff */
[----:B------:R-:W-:-:S02]  /*10ad0*/  ULEA UR14, UR14, UR40, 0xf ;  /* 0x000000280e0e7291 */ /* 0x000fc4000f8e783f */
[----:B------:R-:W-:Y:S02]  /*10ae0*/  UIADD3 UR9, UR9, 0x30830, URZ ;  /* 0x0003083009097890 */ /* 0x000fe4000fffe03f */
[----:B------:R-:W-:Y:S01]  /*10af0*/  USHF.L.U32 UR11, UR11, 0x6, URZ ;  /* 0x000000060b0b7899 */ /* 0x000fe2000800063f */
[----:B------:R-:W-:Y:S01]  /*10b00*/  LEA R2, R16, UR19, 0x3 ;  /* 0x0000001310027c11 */ /* 0x000fe2000f8e18ff */
[----:B------:R-:W-:Y:S02]  /*10b10*/  UIADD3 UR8, UR14, 0x20400, URZ ;  /* 0x000204000e087890 */ /* 0x000fe4000fffe03f */
[----:B------:R-:W-:Y:S02]  /*10b20*/  UIADD3 UR15, UR14, 0x22400, URZ ;  /* 0x000224000e0f7890 */ /* 0x000fe4000fffe03f */
[----:B------:R-:W-:Y:S02]  /*10b30*/  UIADD3 UR16, UR14, 0x24400, URZ ;  /* 0x000244000e107890 */ /* 0x000fe4000fffe03f */
[----:B------:R-:W-:Y:S01]  /*10b40*/  UIADD3 UR14, UR14, 0x26400, URZ ;  /* 0x000264000e0e7890 */ /* 0x000fe2000fffe03f */
[----:B------:R-:W-:-:S02]  /*10b50*/  UMOV UR18, 0x80 ;  /* 0x0000008000127882 */ /* 0x000fc40000000000 */
[----:B------:R1:W-:Y:S02]  /*10b60*/  UTMALDG.4D [UR8], [UR4], desc[UR6] ;  /* 0x00000608040075b4 */ /* 0x0003e40008019000 */
[----:B-1----:R-:W-:Y:S01]  /*10b70*/  UMOV UR8, UR15 ;  /* 0x0000000f00087c82 */ /* 0x002fe20008000000 */
[----:B------:R-:W-:Y:S01]  /*10b80*/  UMOV UR10, UR17 ;  /* 0x00000011000a7c82 */ /* 0x000fe20008000000 */
[----:B------:R-:W-:Y:S01]  /*10b90*/  UMOV UR15, 0xc0 ;  /* 0x000000c0000f7882 */ /* 0x000fe20000000000 */
        /* <DEDUP_REMOVED lines=9> */
.L_x_1058:
[----:B------:R-:W-:Y:S05]  /*10c30*/  @P2 BRA `(.L_x_1015) ;  /* 0x0000000000202947 */ /* 0x000fea0003800000 */
[----:B------:R-:W2:Y:S01]  /*10c40*/  S2R R9, SR_TID.X ;  /* 0x0000000000097919 */ /* 0x000ea20000002100 */
[----:B-1----:R-:W-:Y:S01]  /*10c50*/  LEA R2, R16, UR40, 0x3 ;  /* 0x0000002810027c11 */ /* 0x002fe2000f8e18ff */
[----:B------:R-:W-:-:S04]  /*10c60*/  IMAD.MOV.U32 R3, RZ, RZ, 0x8000 ;  /* 0x00008000ff037424 */ /* 0x000fc800078e00ff */
[----:B------:R3:W-:Y:S01]  /*10c70*/  SYNCS.ARRIVE.TRANS64 RZ, [R2+URZ+0x30850], R3 ;  /* 0x0308500302ff79a7 */ /* 0x0007e2000800003f */
[----:B--2---:R-:W-:-:S04]  /*10c80*/  LOP3.LUT R9, R9, 0x1f, RZ, 0xc0, !PT ;  /* 0x0000001f09097812 */ /* 0x004fc800078ec0ff */
[----:B------:R-:W-:-:S13]  /*10c90*/  ISETP.NE.AND P2, PT, R9, RZ, PT ;  /* 0x000000ff0900720c */ /* 0x000fda0003f45270 */
[----:B---3--:R-:W-:Y:S05]  /*10ca0*/  @!P2 BRA `(.L_x_1015) ;  /* 0x000000000004a947 */ /* 0x008fea0003800000 */
[----:B------:R-:W-:Y:S01]  /*10cb0*/  BPT.TRAP 0x1 ;  /* 0x000000040000795c */ /* 0x000fe20000300000 */
.L_x_1015:
        /* <DEDUP_REMOVED lines=9> */
[----:B------:R-:W-:Y:S01]  /*10d50*/  UMOV UR17, 0x40 ;  /* 0x0000004000117882 */ /* 0x000fe20000000000 */
[----:B------:R-:W-:Y:S01]  /*10d60*/  IMAD.MOV.U32 R6, RZ, RZ, R8 ;  /* 0x000000ffff067224 */ /* 0x000fe200078e0008 */
[----:B------:R-:W-:-:S02]  /*10d70*/  MOV R5, R7 ;  /* 0x0000000700057202 */ /* 0x000fc40000000f00 */
[----:B------:R-:W-:Y:S02]  /*10d80*/  ULEA UR16, UR9, UR40, 0xf ;  /* 0x0000002809107291 */ /* 0x000fe4000f8e783f */
[----:B------:R-:W-:Y:S02]  /*10d90*/  ULEA UR9, UR9, UR40, 0x3 ;  /* 0x0000002809097291 */ /* 0x000fe4000f8e183f */
[----:B------:R-:W-:Y:S02]  /*10da0*/  USHF.L.U32 UR11, UR11, 0x6, URZ ;  /* 0x000000060b0b7899 */ /* 0x000fe4000800063f */
[----:B------:R-:W-:Y:S02]  /*10db0*/  UIADD3 UR8, UR16, 0x400, URZ ;  /* 0x0000040010087890 */ /* 0x000fe4000fffe03f */
[----:B------:R-:W-:Y:S02]  /*10dc0*/  UIADD3 UR9, UR9, 0x30850, URZ ;  /* 0x0003085009097890 */ /* 0x000fe4000fffe03f */
[----:B------:R-:W-:-:S02]  /*10dd0*/  UIADD3 UR14, UR16, 0x2400, URZ ;  /* 0x00002400100e7890 */ /* 0x000fc4000fffe03f */
        /* <DEDUP_REMOVED lines=15> */
.L_x_1010:
[----:B------:R-:W-:Y:S05]  /*10ed0*/  BSYNC B0 ;  /* 0x0000000000007941 */ /* 0x000fea0003800000 */
.L_x_1009:
[----:B------:R-:W-:Y:S01]  /*10ee0*/  UIADD3 UR4, UR48, -0x3, URZ ;  /* 0xfffffffd30047890 */ /* 0x000fe2000fffe03f */
[----:B------:R-:W-:Y:S02]  /*10ef0*/  IMAD.MOV.U32 R16, RZ, RZ, R10 ;  /* 0x000000ffff107224 */ /* 0x000fe400078e000a */
[----:B------:R-:W-:-:S03]  /*10f00*/  IMAD.MOV.U32 R17, RZ, RZ, R12 ;  /* 0x000000ffff117224 */ /* 0x000fc600078e000c */
[----:B------:R-:W-:-:S07]  /*10f10*/  MOV R7, UR4 ;  /* 0x0000000400077c02 */ /* 0x000fce0008000f00 */
.L_x_1008:
[----:B------:R-:W-:Y:S01]  /*10f20*/  ULOP3.LUT UR4, URZ, UR48, URZ, 0x33, !UPT ;  /* 0x000000303f047292 */ /* 0x000fe2000f8e333f */
[----:B------:R-:W-:Y:S01]  /*10f30*/  VIADD R11, R11, 0xfffffffe ;  /* 0xfffffffe0b0b7836 */ /* 0x000fe20000000000 */
[----:B------:R-:W-:Y:S04]  /*10f40*/  BSSY B0, `(.L_x_1007) ;  /* 0x00000f7000007945 */ /* 0x000fe80003800000 */
[----:B------:R-:W-:-:S13]  /*10f50*/  ISETP.NE.AND P2, PT, R11, UR4, PT ;  /* 0x000000040b007c0c */ /* 0x000fda000bf45270 */
[----:B------:R-:W-:Y:S05]  /*10f60*/  @!P2 BRA `(.L_x_1016) ;  /* 0x0000000c00d0a947 */ /* 0x000fea0003800000 */
[----:B------:R-:W-:-:S07]  /*10f70*/  IMAD.MOV.U32 R8, RZ, RZ, R6 ;  /* 0x000000ffff087224 */ /* 0x000fce00078e0006 */
.L_x_1031:
[----:B------:R-:W-:Y:S01]  /*10f80*/  IADD3 R10, R16, 0x1, RZ ;  /* 0x00000001100a7810 */ /* 0x000fe20007ffe0ff */
[----:B------:R-:W-:Y:S05]  /*10f90*/  YIELD ;  /* 0x0000000000007946 */ /* 0x000fea0003800000 */
[----:B------:R-:W-:Y:S01]  /*10fa0*/  ISETP.NE.AND P2, PT, R10, 0x2, PT ;  /* 0x000000020a00780c */ /* 0x000fe20003f45270 */
[----:B------:R-:W-:Y:S03]  /*10fb0*/  BSSY B1, `(.L_x_1017) ;  /* 0x0000074000017945 */ /* 0x000fe60003800000 */
[----:B-1----:R-:W-:-:S02]  /*10fc0*/  SEL R2, RZ, 0x1, P2 ;  /* 0x00000001ff027807 */ /* 0x002fc40001000000 */
[----:B------:R-:W-:Y:S02]  /*10fd0*/  SEL R10, R10, RZ, P2 ;  /* 0x000000ff0a0a7207 */ /* 0x000fe40001000000 */
[----:B------:R-:W-:Y:S01]  /*10fe0*/  LOP3.LUT R11, R17, R2, RZ, 0x3c, !PT ;  /* 0x00000002110b7212 */ /* 0x000fe200078e3cff */
[----:B------:R-:W-:Y:S06]  /*10ff0*/  @!P6 BRA `(.L_x_1018) ;  /* 0x0000000400bce947 */ /* 0x000fec0003800000 */
[----:B------:R-:W-:Y:S01]  /*11000*/  IMAD.MOV.U32 R12, RZ, RZ, R7 ;  /* 0x000000ffff0c7224 */ /* 0x000fe200078e0007 */
[----:B------:R-:W-:Y:S06]  /*11010*/  @!P0 BRA `(.L_x_1019) ;  /* 0x0000000000488947 */ /* 0x000fec0003800000 */
[----:B------:R-:W1:Y:S01]  /*11020*/  LDC R9, c[0x0][0x41c] ;  /* 0x00010700ff097b82 */ /* 0x000e620000000800 */
[----:B------:R-:W-:Y:S01]  /*11030*/  IMAD R13, R18, UR38, RZ ;  /* 0x00000026120d7c24 */ /* 0x000fe2000f8e02ff */
[----:B------:R-:W-:-:S03]  /*11040*/  ULDC.64 UR4, c[0x0][0x208] ;  /* 0x0000820000047ab9 */ /* 0x000fc60000000a00 */
        /* <DEDUP_REMOVED lines=15> */
.L_x_1019:
[----:B------:R-:W1:Y:S01]  /*11140*/  S2R R2, SR_TID.X ;  /* 0x0000000000027919 */ /* 0x000e620000002100 */
[----:B------:R-:W-:Y:S02]  /*11150*/  LEA R3, R10, UR40, 0x3 ;  /* 0x000000280a037c11 */ /* 0x000fe4000f8e18ff */
[----:B-1----:R-:W-:Y:S02]  /*11160*/  LOP3.LUT R9, R2, 0x7f, RZ, 0xc0, !PT ;  /* 0x0000007f02097812 */ /* 0x002fe400078ec0ff */
[----:B------:R-:W-:Y:S02]  /*11170*/  SHF.L.U32 R2, R11, 0x1f, RZ ;  /* 0x0000001f0b027819 */ /* 0x000fe400000006ff */
[----:B------:R-:W-:Y:S02]  /*11180*/  ISETP.NE.AND P2, PT, R9, RZ, PT ;  /* 0x000000ff0900720c */ /* 0x000fe40003f45270 */
[----:B------:R-:W1:Y:S02]  /*11190*/  SYNCS.PHASECHK.TRANS64.TRYWAIT P3, [R3+URZ+0x30840], R2 ;  /* 0x03084002030075a7 */ /* 0x000e64000806017f */
[----:B-1----:R-:W-:Y:S09]  /*111a0*/  @!P3 BRA `(.L_x_1020) ;  /* 0x0000001800f4b947 */ /* 0x002ff20003800000 */
.L_x_1059:
        /* <DEDUP_REMOVED lines=8> */
.L_x_1021:
        /* <DEDUP_REMOVED lines=12> */
[----:B------:R-:W-:Y:S01]  /*112f0*/  SHF.L.U32 R17, R17, 0x1f, RZ ;  /* 0x0000001f11117819 */ /* 0x000fe200000006ff */
[----:B------:R-:W-:-:S02]  /*11300*/  ULEA UR14, UR14, UR40, 0xf ;  /* 0x000000280e0e7291 */ /* 0x000fc4000f8e783f */
[----:B------:R-:W-:Y:S02]  /*11310*/  UIADD3 UR9, UR9, 0x30830, URZ ;  /* 0x0003083009097890 */ /* 0x000fe4000fffe03f */
[----:B------:R-:W-:Y:S01]  /*11320*/  USHF.L.U32 UR11, UR11, 0x6, URZ ;  /* 0x000000060b0b7899 */ /* 0x000fe2000800063f */
[----:B-1----:R-:W-:Y:S01]  /*11330*/  LEA R2, R16, UR19, 0x3 ;  /* 0x0000001310027c11 */ /* 0x002fe2000f8e18ff */
        /* <DEDUP_REMOVED lines=18> */
.L_x_1060:
[----:B------:R-:W-:Y:S05]  /*11460*/  @P2 BRA `(.L_x_1023) ;  /* 0x00000000001c2947 */ /* 0x000fea0003800000 */
[----:B------:R-:W2:Y:S02]  /*11470*/  S2R R3, SR_TID.X ;  /* 0x0000000000037919 */ /* 0x000ea40000002100 */
[----:B--2---:R-:W-:Y:S02]  /*11480*/  LOP3.LUT R9, R3, 0x1f, RZ, 0xc0, !PT ;  /* 0x0000001f03097812 */ /* 0x004fe400078ec0ff */
[----:B------:R-:W-:Y:S02]  /*11490*/  MOV R3, 0x8000 ;  /* 0x0000800000037802 */ /* 0x000fe40000000f00 */
[----:B------:R-:W-:Y:S02]  /*114a0*/  ISETP.NE.AND P2, PT, R9, RZ, PT ;  /* 0x000000ff0900720c */ /* 0x000fe40003f45270 */
[----:B------:R2:W-:Y:S11]  /*114b0*/  SYNCS.ARRIVE.TRANS64 RZ, [R2+URZ+0x50], R3 ;  /* 0x0000500302ff79a7 */ /* 0x0005f6000800003f */
[----:B--2---:R-:W-:Y:S05]  /*114c0*/  @!P2 BRA `(.L_x_1023) ;  /* 0x000000000004a947 */ /* 0x004fea0003800000 */
[----:B------:R-:W-:Y:S01]  /*114d0*/  BPT.TRAP 0x1 ;  /* 0x000000040000795c */ /* 0x000fe20000300000 */
.L_x_1023:
        /* <DEDUP_REMOVED lines=10> */
[----:B------:R-:W-:Y:S01]  /*11580*/  UMOV UR17, 0x40 ;  /* 0x0000004000117882 */ /* 0x000fe20000000000 */
[----:B------:R-:W-:-:S02]  /*11590*/  IMAD.MOV.U32 R5, RZ, RZ, R12 ;  /* 0x000000ffff057224 */ /* 0x000fc400078e000c */
[----:B------:R-:W-:Y:S01]  /*115a0*/  ULEA UR14, UR14, UR40, 0xf ;  /* 0x000000280e0e7291 */ /* 0x000fe2000f8e783f */
[----:B------:R-:W-:Y:S01]  /*115b0*/  IMAD.MOV.U32 R6, RZ, RZ, R8 ;  /* 0x000000ffff067224 */ /* 0x000fe200078e0008 */
[----:B------:R-:W-:Y:S02]  /*115c0*/  USHF.L.U32 UR11, UR11, 0x6, URZ ;  /* 0x000000060b0b7899 */ /* 0x000fe4000800063f */
[----:B------:R-:W-:Y:S02]  /*115d0*/  UIADD3 UR9, UR9, 0x50, URZ ;  /* 0x0000005009097890 */ /* 0x000fe4000fffe03f */
[----:B------:R-:W-:Y:S02]  /*115e0*/  UIADD3 UR8, UR14, 0x400, URZ ;  /* 0x000004000e087890 */ /* 0x000fe4000fffe03f */
[----:B------:R-:W-:Y:S02]  /*115f0*/  UIADD3 UR15, UR14, 0x2400, URZ ;  /* 0x000024000e0f7890 */ /* 0x000fe4000fffe03f */
[----:B------:R-:W-:-:S02]  /*11600*/  UIADD3 UR16, UR14, 0x4400, URZ ;  /* 0x000044000e107890 */ /* 0x000fc4000fffe03f */
        /* <DEDUP_REMOVED lines=14> */
.L_x_1018:
[----:B------:R-:W-:Y:S05]  /*116f0*/  BSYNC B1 ;  /* 0x0000000000017941 */ /* 0x000fea0003800000 */
.L_x_1017:
[----:B------:R-:W-:Y:S01]  /*11700*/  IADD3 R16, R10, 0x1, RZ ;  /* 0x000000010a107810 */ /* 0x000fe20007ffe0ff */
[----:B------:R-:W-:Y:S01]  /*11710*/  BSSY B1, `(.L_x_1024) ;  /* 0x0000076000017945 */ /* 0x000fe20003800000 */
[----:B------:R-:W-:Y:S02]  /*11720*/  VIADD R12, R7, 0xffffffff ;  /* 0xffffffff070c7836 */ /* 0x000fe40000000000 */
[----:B------:R-:W-:-:S04]  /*11730*/  ISETP.NE.AND P2, PT, R16, 0x2, PT ;  /* 0x000000021000780c */ /* 0x000fc80003f45270 */
[----:B-1----:R-:W-:Y:S02]  /*11740*/  SEL R2, RZ, 0x1, P2 ;  /* 0x00000001ff027807 */ /* 0x002fe40001000000 */
[----:B------:R-:W-:Y:S02]  /*11750*/  SEL R16, R16, RZ, P2 ;  /* 0x000000ff10107207 */ /* 0x000fe40001000000 */
[----:B------:R-:W-:Y:S01]  /*11760*/  LOP3.LUT R17, R11, R2, RZ, 0x3c, !PT ;  /* 0x000000020b117212 */ /* 0x000fe200078e3cff */
[----:B------:R-:W-:Y:S06]  /*11770*/  @!P6 BRA `(.L_x_1025) ;  /* 0x0000000400bce947 */ /* 0x000fec0003800000 */
[----:B------:R-:W-:Y:S01]  /*11780*/  IMAD.MOV.U32 R13, RZ, RZ, R12 ;  /* 0x000000ffff0d7224 */ /* 0x000fe200078e000c */
[----:B------:R-:W-:Y:S06]  /*11790*/  @!P0 BRA `(.L_x_1026) ;  /* 0x0000000000488947 */ /* 0x000fec0003800000 */
[----:B------:R-:W1:Y:S01]  /*117a0*/  LDC R8, c[0x0][0x41c] ;  /* 0x00010700ff087b82 */ /* 0x000e620000000800 */
[----:B------:R-:W-:Y:S01]  /*117b0*/  ULDC.64 UR4, c[0x0][0x208] ;  /* 0x0000820000047ab9 */ /* 0x000fe20000000a00 */
[----:B-1----:R-:W-:-:S13]  /*117c0*/  ISETP.NE.AND P2, PT, R8, 0x1, PT ;  /* 0x000000010800780c */ /* 0x002fda0003f45270 */
[----:B------:R-:W1:Y:S02]  /*117d0*/  @P2 LDC.64 R2, c[0x0][0x420] ;  /* 0x00010800ff022b82 */ /* 0x000e640000000a00 */
[----:B-1----:R-:W-:Y:S01]  /*117e0*/  @P2 IMAD.HI.U32 R14, R13, R2, RZ ;  /* 0x000000020d0e2227 */ /* 0x002fe200078e00ff */
[----:B------:R-:W-:-:S04]  /*117f0*/  MOV R2, R13 ;  /* 0x0000000d00027202 */ /* 0x000fc80000000f00 */
[----:B------:R-:W-:Y:S01]  /*11800*/  @P2 SHF.R.U32.HI R2, RZ, R3, R14 ;  /* 0x00000003ff022219 */ /* 0x000fe2000001160e */
[----:B------:R-:W-:-:S04]  /*11810*/  IMAD R14, R18, UR38, RZ ;  /* 0x00000026120e7c24 */ /* 0x000fc8000f8e02ff */
[----:B------:R-:W-:Y:S02]  /*11820*/  IMAD.MOV R3, RZ, RZ, -R2 ;  /* 0x000000ffff037224 */ /* 0x000fe400078e0a02 */
[----:B------:R-:W-:Y:S02]  /*11830*/  IMAD R14, R0, UR39, R14 ;  /* 0x00000027000e7c24 */ /* 0x000fe4000f8e020e */
[----:B------:R-:W-:Y:S01]  /*11840*/  IMAD R13, R8, R3, R13 ;  /* 0x00000003080d7224 */ /* 0x000fe200078e020d */
[--C-:B------:R-:W-:Y:S01]  /*11850*/  SHF.R.S32.HI R3, RZ, 0x1f, R2.reuse ;  /* 0x0000001fff037819 */ /* 0x100fe20000011402 */
[----:B------:R-:W1:Y:S02]  /*11860*/  LDC.64 R8, c[0x0][0x3f8] ;  /* 0x0000fe00ff087b82 */ /* 0x000e640000000a00 */
[----:B------:R-:W-:-:S04]  /*11870*/  IMAD.WIDE.U32 R2, R0, UR38, R2 ;  /* 0x0000002600027c25 */ /* 0x000fc8000f8e0002 */
[----:B------:R-:W-:Y:S01]  /*11880*/  IMAD.IADD R14, R14, 0x1, R3 ;  /* 0x000000010e0e7824 */ /* 0x000fe200078e0203 */
[----:B-1----:R-:W-:-:S04]  /*11890*/  LEA R8, P2, R2, R8, 0x2 ;  /* 0x0000000802087211 */ /* 0x002fc800078410ff */
[----:B------:R-:W-:-:S05]  /*118a0*/  LEA.HI.X R9, R2, R9, R14, 0x2, P2 ;  /* 0x0000000902097211 */ /* 0x000fca00010f140e */
[----:B------:R1:W5:Y:S04]  /*118b0*/  LDG.E R8, desc[UR4][R8.64] ;  /* 0x0000000408087981 */ /* 0x000368000c1e1900 */
.L_x_1026:
[----:B------:R-:W-:Y:S02]  /*118c0*/  LEA R2, R16, UR40, 0x3 ;  /* 0x0000002810027c11 */ /* 0x000fe4000f8e18ff */
[----:B------:R-:W-:-:S04]  /*118d0*/  SHF.L.U32 R3, R17, 0x1f, RZ ;  /* 0x0000001f11037819 */ /* 0x000fc800000006ff */
[----:B------:R-:W2:Y:S02]  /*118e0*/  SYNCS.PHASECHK.TRANS64.TRYWAIT P2, [R2+URZ+0x30840], R3 ;  /* 0x03084003020075a7 */ /* 0x000ea4000804017f */
[----:B--2---:R-:W-:Y:S05]  /*118f0*/  @!P2 BRA `(.L_x_1027) ;  /* 0x000000140048a947 */ /* 0x004fea0003800000 */
.L_x_1061:
        /* <DEDUP_REMOVED lines=11> */
.L_x_1028:
[----:B------:R-:W-:Y:S01]  /*119b0*/  R2UR UR9, R16 ;  /* 0x00000000100972ca */ /* 0x000fe200000e0000 */
[----:B------:R-:W-:Y:S01]  /*119c0*/  UIADD3 UR19, UR40, 0x30800, URZ ;  /* 0x0003080028137890 */ /* 0x000fe2000fffe03f */
[----:B------:R-:W-:Y:S01]  /*119d0*/  R2UR UR11, R13 ;  /* 0x000000000d0b72ca */ /* 0x000fe200000e0000 */
[----:B------:R-:W-:Y:S01]  /*119e0*/  UIADD3 UR4, UP0, UR42, 0x370, URZ ;  /* 0x000003702a047890 */ /* 0x000fe2000ff1e03f */
[----:B------:R-:W-:Y:S01]  /*119f0*/  R2UR UR12, R4 ;  /* 0x00000000040c72ca */ /* 0x000fe200000e0000 */
[----:B------:R-:W-:Y:S01]  /*11a00*/  UMOV UR10, URZ ;  /* 0x0000003f000a7c82 */ /* 0x000fe20008000000 */
[----:B-----5:R-:W-:Y:S01]  /*11a10*/  R2UR UR13, R8 ;  /* 0x00000000080d72ca */ /* 0x020fe200000e0000 */
[----:B------:R-:W-:Y:S01]  /*11a20*/  UIADD3.X UR5, URZ, UR43, URZ, UP0, !UPT ;  /* 0x0000002b3f057290 */ /* 0x000fe200087fe43f */
[----:B------:R-:W-:Y:S01]  /*11a30*/  SHF.L.U32 R11, R11, 0x1f, RZ ;  /* 0x0000001f0b0b7819 */ /* 0x000fe200000006ff */
[----:B------:R-:W-:Y:S01]  /*11a40*/  UMOV UR6, 0x0 ;  /* 0x0000000000067882 */ /* 0x000fe20000000000 */
[----:B------:R-:W-:Y:S01]  /*11a50*/  UMOV UR7, 0x14f00000 ;  /* 0x14f0000000077882 */ /* 0x000fe20000000000 */
[----:B------:R-:W-:Y:S01]  /*11a60*/  UMOV UR17, 0x40 ;  /* 0x0000004000117882 */ /* 0x000fe20000000000 */
[----:B------:R-:W-:Y:S01]  /*11a70*/  UMOV UR18, 0x80 ;  /* 0x0000008000127882 */ /* 0x000fe20000000000 */
[----:B------:R-:W-:Y:S01]  /*11a80*/  ULEA UR14, UR9, UR40, 0xf ;  /* 0x00000028090e7291 */ /* 0x000fe2000f8e783f */
[----:B--2---:R-:W-:Y:S01]  /*11a90*/  LEA R2, R10, UR19, 0x3 ;  /* 0x000000130a027c11 */ /* 0x004fe2000f8e18ff */
[----:B------:R-:W-:-:S02]  /*11aa0*/  ULEA UR9, UR9, UR19, 0x3 ;  /* 0x0000001309097291 */ /* 0x000fc4000f8e183f */
[----:B------:R-:W-:Y:S02]  /*11ab0*/  USHF.L.U32 UR11, UR11, 0x6, URZ ;  /* 0x000000060b0b7899 */ /* 0x000fe4000800063f */
[----:B------:R-:W-:Y:S02]  /*11ac0*/  UIADD3 UR8, UR14, 0x20400, URZ ;  /* 0x000204000e087890 */ /* 0x000fe4000fffe03f */
        /* <DEDUP_REMOVED lines=17> */
.L_x_1062:
[----:B------:R-:W-:Y:S05]  /*11be0*/  @P3 BRA `(.L_x_1030) ;  /* 0x00000000001c3947 */ /* 0x000fea0003800000 */
[----:B------:R-:W2:Y:S02]  /*11bf0*/  S2R R3, SR_TID.X ;  /* 0x0000000000037919 */ /* 0x000ea40000002100 */
[----:B--2---:R-:W-:Y:S01]  /*11c00*/  LOP3.LUT R9, R3, 0x1f, RZ, 0xc0, !PT ;  /* 0x0000001f03097812 */ /* 0x004fe200078ec0ff */
[----:B------:R-:W-:-:S03]  /*11c10*/  IMAD.MOV.U32 R3, RZ, RZ, 0x8000 ;  /* 0x00008000ff037424 */ /* 0x000fc600078e00ff */
[----:B------:R-:W-:Y:S01]  /*11c20*/  ISETP.NE.AND P2, PT, R9, RZ, PT ;  /* 0x000000ff0900720c */ /* 0x000fe20003f45270 */
[----:B------:R2:W-:-:S12]  /*11c30*/  SYNCS.ARRIVE.TRANS64 RZ, [R2+URZ+0x50], R3 ;  /* 0x0000500302ff79a7 */ /* 0x0005d8000800003f */
[----:B--2---:R-:W-:Y:S05]  /*11c40*/  @!P2 BRA `(.L_x_1030) ;  /* 0x000000000004a947 */ /* 0x004fea0003800000 */
[----:B------:R-:W-:Y:S01]  /*11c50*/  BPT.TRAP 0x1 ;  /* 0x000000040000795c */ /* 0x000fe20000300000 */
.L_x_1030:
        /* <DEDUP_REMOVED lines=11> */
[----:B------:R-:W-:Y:S01]  /*11d10*/  IMAD.MOV.U32 R5, RZ, RZ, R13 ;  /* 0x000000ffff057224 */ /* 0x000fe200078e000d */
[----:B------:R-:W-:Y:S01]  /*11d20*/  MOV R6, R8 ;  /* 0x0000000800067202 */ /* 0x000fe20000000f00 */
        /* <DEDUP_REMOVED lines=20> */
.L_x_1025:
[----:B------:R-:W-:Y:S05]  /*11e70*/  BSYNC B1 ;  /* 0x0000000000017941 */ /* 0x000fea0003800000 */
.L_x_1024:
[----:B------:R-:W-:Y:S01]  /*11e80*/  ISETP.GT.AND P2, PT, R12, UR41, PT ;  /* 0x000000290c007c0c */ /* 0x000fe2000bf44270 */
[----:B------:R-:W-:-:S12]  /*11e90*/  VIADD R7, R7, 0xfffffffe ;  /* 0xfffffffe07077836 */ /* 0x000fd80000000000 */
[----:B------:R-:W-:Y:S05]  /*11ea0*/  @P2 BRA `(.L_x_1031) ;  /* 0xfffffff000342947 */ /* 0x000fea000383ffff */
.L_x_1016:
[----:B------:R-:W-:Y:S05]  /*11eb0*/  BSYNC B0 ;  /* 0x0000000000007941 */ /* 0x000fea0003800000 */
.L_x_1007:
[----:B------:R-:W-:Y:S04]  /*11ec0*/  BSSY B0, `(.L_x_1032) ;  /* 0x000000f000007945 */ /* 0x000fe80003800000 */
[----:B------:R-:W-:Y:S05]  /*11ed0*/  @P1 BRA `(.L_x_1033) ;  /* 0x0000000000341947 */ /* 0x000fea0003800000 */
[----:B-1----:R-:W1:Y:S01]  /*11ee0*/  S2R R7, SR_LANEID ;  /* 0x0000000000077919 */ /* 0x002e620000000000 */
        /* <DEDUP_REMOVED lines=12> */
.L_x_1033:
[----:B------:R-:W-:Y:S05]  /*11fb0*/  BSYNC B0 ;  /* 0x0000000000007941 */ /* 0x000fea0003800000 */
.L_x_1032:
[----:B------:R-:W-:Y:S04]  /*11fc0*/  BSSY B0, `(.L_x_1034) ;  /* 0x0000030000007945 */ /* 0x000fe80003800000 */
[----:B------:R-:W-:Y:S05]  /*11fd0*/  @!P6 BRA `(.L_x_1035) ;  /* 0x0000000000b8e947 */ /* 0x000fea0003800000 */
[----:B------:R-:W2:Y:S01]  /*11fe0*/  S2R R0, SR_TID.X ;  /* 0x0000000000007919 */ /* 0x000ea20000002100 */
[----:B-1----:R-:W-:Y:S02]  /*11ff0*/  LEA R3, R16, UR40, 0x3 ;  /* 0x0000002810037c11 */ /* 0x002fe4000f8e18ff */
[----:B--2---:R-:W-:Y:S02]  /*12000*/  LOP3.LUT R2, R0, 0x7f, RZ, 0xc0, !PT ;  /* 0x0000007f00027812 */ /* 0x004fe400078ec0ff */
[----:B------:R-:W-:Y:S02]  /*12010*/  SHF.L.U32 R0, R17, 0x1f, RZ ;  /* 0x0000001f11007819 */ /* 0x000fe400000006ff */
[----:B------:R-:W-:Y:S02]  /*12020*/  ISETP.NE.AND P1, PT, R2, RZ, PT ;  /* 0x000000ff0200720c */ /* 0x000fe40003f25270 */
[----:B------:R-:W1:Y:S02]  /*12030*/  SYNCS.PHASECHK.TRANS64.TRYWAIT P0, [R3+URZ+0x30860], R0 ;  /* 0x03086000030075a7 */ /* 0x000e64000800017f */
[----:B-1----:R-:W-:Y:S09]  /*12040*/  @!P0 BRA `(.L_x_1036) ;  /* 0x0000000c009c8947 */ /* 0x002ff20003800000 */
.L_x_1063:
        /* <DEDUP_REMOVED lines=8> */
.L_x_1037:
        /* <DEDUP_REMOVED lines=11> */
[----:B------:R-:W-:Y:S02]  /*12180*/  ULEA UR14, UR14, UR40, 0xf ;  /* 0x000000280e0e7291 */ /* 0x000fe4000f8e783f */
        /* <DEDUP_REMOVED lines=19> */
.L_x_1035:
[----:B------:R-:W-:Y:S05]  /*122c0*/  BSYNC B0 ;  /* 0x0000000000007941 */ /* 0x000fea0003800000 */
.L_x_1034:
[----:B------:R-:W-:Y:S01]  /*122d0*/  IADD3 R16, R16, 0x1, RZ ;  /* 0x0000000110107810 */ /* 0x000fe20007ffe0ff */
[----:B------:R-:W-:-:S03]  /*122e0*/  IMAD.MOV.U32 R13, RZ, RZ, R19 ;  /* 0x000000ffff0d7224 */ /* 0x000fc600078e0013 */
[----:B------:R-:W-:-:S04]  /*122f0*/  ISETP.NE.AND P0, PT, R16, 0x2, PT ;  /* 0x000000021000780c */ /* 0x000fc80003f05270 */
[----:B-1----:R-:W-:Y:S02]  /*12300*/  SEL R0, RZ, 0x1, P0 ;  /* 0x00000001ff007807 */ /* 0x002fe40000000000 */
[----:B------:R-:W-:Y:S02]  /*12310*/  SEL R16, R16, RZ, P0 ;  /* 0x000000ff10107207 */ /* 0x000fe40000000000 */
[----:B------:R-:W-:-:S07]  /*12320*/  LOP3.LUT R17, R17, R0, RZ, 0x3c, !PT ;  /* 0x0000000011117212 */ /* 0x000fce00078e3cff */
.L_x_996:
[----:B------:R-:W-:Y:S05]  /*12330*/  BSYNC B6 ;  /* 0x0000000000067941 */ /* 0x000fea0003800000 */
.L_x_994:
[----:B------:R-:W-:-:S03]  /*12340*/  UMOV UR4, 0xffffffff ;  /* 0xffffffff00047882 */ /* 0x000fc60000000000 */
[----:B------:R-:W-:Y:S05]  /*12350*/  BRA.DIV UR4, `(.L_x_1038) ;  /* 0x0000000a04ec7947 */ /* 0x000fea000b800000 */
[----:B------:R1:W2:Y:S02]  /*12360*/  SHFL.IDX PT, R14, R13, RZ, 0x1f ;  /* 0x00001fff0d0e7589 */ /* 0x0002a400000e0000 */
.L_x_1066:
[----:B------:R-:W3:Y:S01]  /*12370*/  S2R R0, SR_TID.X ;  /* 0x0000000000007919 */ /* 0x000ee20000002100 */
[----:B------:R-:W-:Y:S05]  /*12380*/  WARPSYNC.ALL ;  /* 0x0000000000007948 */ /* 0x000fea0003800000 */
[----:B------:R-:W-:Y:S01]  /*12390*/  BAR.SYNC.DEFER_BLOCKING 0x4, 0x120 ;  /* 0x0104800000007b1d */ /* 0x000fe20000010000 */
[----:B--2---:R-:W-:-:S05]  /*123a0*/  IMAD.MOV.U32 R19, RZ, RZ, R14 ;  /* 0x000000ffff137224 */ /* 0x004fca00078e000e */
[----:B------:R-:W-:Y:S01]  /*123b0*/  ULDC UR4, c[0x0][0xda8] ;  /* 0x00036a0000047ab9 */ /* 0x000fe20000000800 */
[----:B---3--:R-:W-:-:S04]  /*123c0*/  LOP3.LUT R0, R0, 0x1f, RZ, 0xc0, !PT ;  /* 0x0000001f00007812 */ /* 0x008fc800078ec0ff */
[----:B------:R-:W-:-:S13]  /*123d0*/  ISETP.NE.AND P0, PT, R0, RZ, PT ;  /* 0x000000ff0000720c */ /* 0x000fda0003f05270 */
[----:B------:R-:W2:Y:S01]  /*123e0*/  @!P0 S2R R3, SR_CgaCtaId ;  /* 0x0000000000038919 */ /* 0x000ea20000008800 */
[----:B------:R-:W-:-:S04]  /*123f0*/  @!P0 MOV R0, 0x400 ;  /* 0x0000040000008802 */ /* 0x000fc80000000f00 */
[----:B--2---:R-:W-:-:S05]  /*12400*/  @!P0 LEA R0, R3, R0, 0x18 ;  /* 0x0000000003008211 */ /* 0x004fca00078ec0ff */
[----:B------:R2:W-:Y:S01]  /*12410*/  @!P0 STS [R0+0x308d0], R13 ;  /* 0x0308d00d00008388 */ /* 0x0005e20000000800 */
[----:B------:R-:W-:Y:S06]  /*12420*/  BAR.ARV 0x5, 0x120 ;  /* 0x0144800000007b1d */ /* 0x000fec0000002000 */
[----:B------:R-:W-:-:S13]  /*12430*/  ISETP.GE.AND P0, PT, R19, UR4, PT ;  /* 0x0000000413007c0c */ /* 0x000fda000bf06270 */
[----:B--2---:R-:W-:Y:S05]  /*12440*/  @!P0 BRA `(.L_x_1039) ;  /* 0xffffffc800fc8947 */ /* 0x004fea000383ffff */
.L_x_985:
[----:B------:R-:W2:Y:S01]  /*12450*/  S2R R3, SR_CgaCtaId ;  /* 0x0000000000037919 */ /* 0x000ea20000008800 */
[----:B------:R-:W-:Y:S01]  /*12460*/  UIADD3 UR49, UR49, 0x1, URZ ;  /* 0x0000000131317890 */ /* 0x000fe2000fffe03f */
[----:B------:R-:W-:-:S03]  /*12470*/  MOV R0, 0x400 ;  /* 0x0000040000007802 */ /* 0x000fc60000000f00 */
[----:B------:R-:W-:-:S04]  /*12480*/  ULEA.HI UR4, UR49, UR49, URZ, 0x1 ;  /* 0x0000003131047291 */ /* 0x000fc8000f8f083f */
[----:B------:R-:W-:-:S04]  /*12490*/  ULOP3.LUT UR4, UR4, 0xfffffffe, URZ, 0xc0, !UPT ;  /* 0xfffffffe04047892 */ /* 0x000fc8000f8ec03f */
[----:B------:R-:W-:Y:S01]  /*124a0*/  UIADD3 UR4, UR49, -UR4, URZ ;  /* 0x8000000431047290 */ /* 0x000fe2000fffe03f */
[----:B--2---:R-:W-:-:S05]  /*124b0*/  LEA R7, R3, R0, 0x18 ;  /* 0x0000000003077211 */ /* 0x004fca00078ec0ff */
[----:B------:R-:W-:-:S04]  /*124c0*/  MOV R0, UR4 ;  /* 0x0000000400007c02 */ /* 0x000fc80008000f00 */
[----:B------:R-:W-:-:S04]  /*124d0*/  SHF.L.U32 R0, R0, 0x1f, RZ ;  /* 0x0000001f00007819 */ /* 0x000fc800000006ff */
[----:B------:R-:W2:Y:S02]  /*124e0*/  SYNCS.PHASECHK.TRANS64.TRYWAIT P0, [R7+URZ+0x30820], R0 ;  /* 0x03082000070075a7 */ /* 0x000ea4000800017f */
[----:B--2---:R-:W-:Y:S05]  /*124f0*/  @!P0 BRA `(.L_x_1040) ;  /* 0x0000000800a88947 */ /* 0x004fea0003800000 */
.L_x_1067:
[----:B------:R-:W3:Y:S02]  /*12500*/  S2R R2, SR_TID.X ;  /* 0x0000000000027919 */ /* 0x000ee40000002100 */
[----:B---3--:R-:W-:-:S04]  /*12510*/  SHF.R.U32.HI R2, RZ, 0x5, R2 ;  /* 0x00000005ff027819 */ /* 0x008fc80000011602 */
[----:B------:R-:W-:-:S05]  /*12520*/  LOP3.LUT R2, R2, 0x3, RZ, 0xc0, !PT ;  /* 0x0000000302027812 */ /* 0x000fca00078ec0ff */
[----:B--2---:R-:W2:Y:S02]  /*12530*/  SHFL.IDX PT, R0, R2, RZ, 0x1f ;  /* 0x00001fff02007589 */ /* 0x004ea400000e0000 */
[----:B--2---:R-:W-:-:S13]  /*12540*/  ISETP.NE.AND P0, PT, R0, RZ, PT ;  /* 0x000000ff0000720c */ /* 0x004fda0003f05270 */
[----:B------:R-:W-:Y:S05]  /*12550*/  @P0 EXIT ;  /* 0x000000000000094d */ /* 0x000fea0003800000 */
[----:B------:R-:W-:Y:S01]  /*12560*/  ELECT P0, URZ, PT ;  /* 0x00000000003f782f */ /* 0x000fe20003800000 */
[----:B------:R-:W-:-:S12]  /*12570*/  BSSY B0, `(.L_x_1041) ;  /* 0x0000022000007945 */ /* 0x000fd80003800000 */
[----:B------:R-:W-:Y:S05]  /*12580*/  @!P0 BRA `(.L_x_1042) ;  /* 0x0000000000808947 */ /* 0x000fea0003800000 */
[----:B------:R-:W2:Y:S02]  /*12590*/  LDL R2, [R1] ;  /* 0x0000000001027983 */ /* 0x000ea40000100800 */
[----:B--2---:R-:W-:-:S13]  /*125a0*/  R2UR UR4, R2 ;  /* 0x00000000020472ca */ /* 0x004fda00000e0000 */
[----:B------:R-:W-:-:S06]  /*125b0*/  ULOP3.LUT UR4, UR4, 0x2, URZ, 0xfc, !UPT ;  /* 0x0000000204047892 */ /* 0x000fcc000f8efc3f */
[----:B------:R-:W-:-:S05]  /*125c0*/  IMAD.U32 R0, RZ, RZ, UR4 ;  /* 0x00000004ff007e24 */ /* 0x000fca000f8e00ff */
[----:B------:R-:W-:-:S13]  /*125d0*/  ISETP.NE.AND P2, PT, R0, 0x3, PT ;  /* 0x000000030000780c */ /* 0x000fda0003f45270 */
[----:B------:R-:W-:Y:S05]  /*125e0*/  @!P2 BRA `(.L_x_1043) ;  /* 0x000000000004a947 */ /* 0x000fea0003800000 */
[----:B------:R-:W-:Y:S01]  /*125f0*/  BPT.TRAP 0x1 ;  /* 0x000000040000795c */ /* 0x000fe20000300000 */
.L_x_1043:
[----:B------:R-:W-:Y:S01]  /*12600*/  VIADD R3, R7, 0x30840 ;  /* 0x0003084007037836 */ /* 0x000fe20000000000 */
[----:B------:R-:W-:Y:S01]  /*12610*/  SHF.L.U32 R4, R17, 0x1f, RZ ;  /* 0x0000001f11047819 */ /* 0x000fe200000006ff */
[----:B------:R-:W-:-:S03]  /*12620*/  VIADD R0, R16, 0x1 ;  /* 0x0000000110007836 */ /* 0x000fc60000000000 */
[----:B------:R-:W-:Y:S02]  /*12630*/  LEA R5, R16, R3, 0x3 ;  /* 0x0000000310057211 */ /* 0x000fe400078e18ff */
[----:B------:R-:W-:Y:S02]  /*12640*/  ISETP.NE.AND P1, PT, R0, 0x2, PT ;  /* 0x000000020000780c */ /* 0x000fe40003f25270 */
[----:B------:R-:W2:Y:S02]  /*12650*/  SYNCS.PHASECHK.TRANS64.TRYWAIT P0, [R5+URZ], R4 ;  /* 0x00000004050075a7 */ /* 0x000ea4000800017f */
[----:B------:R-:W-:-:S04]  /*12660*/  SEL R2, RZ, 0x1, P1 ;  /* 0x00000001ff027807 */ /* 0x000fc80000800000 */
[----:B------:R-:W-:Y:S02]  /*12670*/  LOP3.LUT R17, R17, R2, RZ, 0x3c, !PT ;  /* 0x0000000211117212 */ /* 0x000fe400078e3cff */
[----:B------:R-:W-:Y:S02]  /*12680*/  SEL R2, R0, RZ, P1 ;  /* 0x000000ff00027207 */ /* 0x000fe40000800000 */
[----:B------:R-:W-:-:S03]  /*12690*/  SHF.L.U32 R0, R17, 0x1f, RZ ;  /* 0x0000001f11007819 */ /* 0x000fc600000006ff */
[----:B------:R-:W-:Y:S01]  /*126a0*/  IMAD R3, R2, 0x8, R3 ;  /* 0x0000000802037824 */ /* 0x000fe200078e0203 */
[----:B--2---:R-:W-:Y:S06]  /*126b0*/  @!P0 BRA `(.L_x_1044) ;  /* 0x00000008004c8947 */ /* 0x004fec0003800000 */
.L_x_1068:
[----:B------:R-:W3:Y:S02]  /*126c0*/  SYNCS.PHASECHK.TRANS64.TRYWAIT P0, [R3+URZ], R0 ;  /* 0x00000000030075a7 */ /* 0x000ee4000800017f */
[----:B---3--:R-:W-:Y:S05]  /*126d0*/  @!P0 BRA `(.L_x_1045) ;  /* 0x0000000800588947 */ /* 0x008fea0003800000 */
.L_x_1069:
[----:B------:R-:W-:Y:S05]  /*126e0*/  @!P2 BRA `(.L_x_1046) ;  /* 0x000000000004a947 */ /* 0x000fea0003800000 */
[----:B------:R-:W-:Y:S01]  /*126f0*/  BPT.TRAP 0x1 ;  /* 0x000000040000795c */ /* 0x000fe20000300000 */
.L_x_1046:
[----:B---3--:R-:W-:-:S05]  /*12700*/  IADD3 R3, R7, 0x30860, RZ ;  /* 0x0003086007037810 */ /* 0x008fca0007ffe0ff */
[----:B--2---:R-:W-:-:S04]  /*12710*/  IMAD R5, R16, 0x8, R3 ;  /* 0x0000000810057824 */ /* 0x004fc800078e0203 */
[----:B------:R-:W2:Y:S02]  /*12720*/  SYNCS.PHASECHK.TRANS64.TRYWAIT P0, [R5+URZ], R4 ;  /* 0x00000004050075a7 */ /* 0x000ea4000800017f */
[----:B--2---:R-:W-:Y:S05]  /*12730*/  @!P0 BRA `(.L_x_1047) ;  /* 0x0000000800548947 */ /* 0x004fea0003800000 */
.L_x_1070:
[----:B------:R-:W-:-:S07]  /*12740*/  IMAD R3, R2, 0x8, R3 ;  /* 0x0000000802037824 */ /* 0x000fce00078e0203 */
.L_x_1048:
[----:B---3--:R3:W4:Y:S02]  /*12750*/  SYNCS.PHASECHK.TRANS64.TRYWAIT P0, [R3+URZ], R0 ;  /* 0x00000000030075a7 */ /* 0x008724000800017f */
[----:B----4-:R-:W-:Y:S05]  /*12760*/  @!P0 NANOSLEEP.SYNCS 0x989680 ;  /* 0x009896800000895d */ /* 0x010fea0003900000 */
[----:B------:R-:W4:Y:S02]  /*12770*/  @!P0 SYNCS.PHASECHK.TRANS64 P0, [R3+URZ], R0 ;  /* 0x00000000030085a7 */ /* 0x000f24000800007f */
[----:B----4-:R-:W-:Y:S05]  /*12780*/  @!P0 BRA `(.L_x_1048) ;  /* 0xfffffffc00f08947 */ /* 0x010fea000383ffff */
.L_x_1042:
[----:B------:R-:W-:Y:S05]  /*12790*/  BSYNC B0 ;  /* 0x0000000000007941 */ /* 0x000fea0003800000 */
.L_x_1041:
[----:B------:R-:W-:Y:S05]  /*127a0*/  EXIT ;  /* 0x000000000000794d */ /* 0x000fea0003800000 */
.L_x_902:
[----:B-1----:R-:W-:-:S04]  /*127b0*/  MOV R3, UR38 ;  /* 0x0000002600037c02 */ /* 0x002fc80008000f00 */
[----:B------:R1:W2:Y:S03]  /*127c0*/  SYNCS.PHASECHK.TRANS64.TRYWAIT P1, [R3+URZ+0x30800], R0 ;  /* 0x03080000030075a7 */ /* 0x0002a6000802017f */
[----:B--2---:R-:W-:Y:S05]  /*127d0*/  @!P1 NANOSLEEP.SYNCS 0x989680 ;  /* 0x009896800000995d */ /* 0x004fea0003900000 */
[----:B------:R-:W2:Y:S02]  /*127e0*/  @!P1 SYNCS.PHASECHK.TRANS64 P1, [R3+URZ+0x30800], R0 ;  /* 0x03080000030095a7 */ /* 0x000ea4000802007f */
[----:B--2---:R-:W-:Y:S05]  /*127f0*/  @!P1 BRA `(.L_x_902) ;  /* 0xfffffffc00ec9947 */ /* 0x004fea000383ffff */
[----:B------:R-:W-:Y:S05]  /*12800*/  BRA `(.L_x_1049) ;  /* 0xfffffef000f47947 */ /* 0x000fea000383ffff */
.L_x_906:
[----:B--2---:R2:W3:Y:S02]  /*12810*/  SYNCS.PHASECHK.TRANS64.TRYWAIT P2, [R3+URZ+0x30830], R0 ;  /* 0x03083000030075a7 */ /* 0x0044e4000804017f */
[----:B---3--:R-:W-:Y:S05]  /*12820*/  @!P2 NANOSLEEP.SYNCS 0x989680 ;  /* 0x009896800000a95d */ /* 0x008fea0003900000 */
[----:B------:R-:W3:Y:S02]  /*12830*/  @!P2 SYNCS.PHASECHK.TRANS64 P2, [R3+URZ+0x30830], R0 ;  /* 0x030830000300a5a7 */ /* 0x000ee4000804007f */
[----:B---3--:R-:W-:Y:S05]  /*12840*/  @!P2 BRA `(.L_x_906) ;  /* 0xfffffffc00f0a947 */ /* 0x008fea000383ffff */
[----:B------:R-:W-:Y:S05]  /*12850*/  BRA `(.L_x_905) ;  /* 0xfffffef400187947 */ /* 0x000fea000383ffff */
.L_x_922:
[----:B--2---:R-:W-:-:S04]  /*12860*/  IMAD.U32 R153, RZ, RZ, UR39 ;  /* 0x00000027ff997e24 */ /* 0x004fc8000f8e00ff */
[----:B------:R2:W3:Y:S03]  /*12870*/  SYNCS.PHASECHK.TRANS64.TRYWAIT P2, [R153+URZ+0x30830], R152 ;  /* 0x03083098990075a7 */ /* 0x0004e6000804017f */
[----:B---3--:R-:W-:Y:S05]  /*12880*/  @!P2 NANOSLEEP.SYNCS 0x989680 ;  /* 0x009896800000a95d */ /* 0x008fea0003900000 */
[----:B------:R-:W3:Y:S02]  /*12890*/  @!P2 SYNCS.PHASECHK.TRANS64 P2, [R153+URZ+0x30830], R152 ;  /* 0x030830989900a5a7 */ /* 0x000ee4000804007f */
[----:B---3--:R-:W-:Y:S05]  /*128a0*/  @!P2 BRA `(.L_x_922) ;  /* 0xfffffffc00eca947 */ /* 0x008fea000383ffff */
[----:B------:R-:W-:Y:S05]  /*128b0*/  BRA `(.L_x_921) ;  /* 0xffffff1c00c07947 */ /* 0x000fea000383ffff */
.L_x_926:
[----:B--2---:R-:W-:-:S04]  /*128c0*/  IMAD.U32 R215, RZ, RZ, UR10 ;  /* 0x0000000affd77e24 */ /* 0x004fc8000f8e00ff */
[----:B------:R2:W3:Y:S03]  /*128d0*/  SYNCS.PHASECHK.TRANS64.TRYWAIT P2, [R215+URZ+0x30850], R0 ;  /* 0x03085000d70075a7 */ /* 0x0004e6000804017f */
[----:B---3--:R-:W-:Y:S05]  /*128e0*/  @!P2 NANOSLEEP.SYNCS 0x989680 ;  /* 0x009896800000a95d */ /* 0x008fea0003900000 */
[----:B------:R-:W3:Y:S02]  /*128f0*/  @!P2 SYNCS.PHASECHK.TRANS64 P2, [R215+URZ+0x30850], R0 ;  /* 0x03085000d700a5a7 */ /* 0x000ee4000804007f */
[----:B---3--:R-:W-:Y:S05]  /*12900*/  @!P2 BRA `(.L_x_926) ;  /* 0xfffffffc00eca947 */ /* 0x008fea000383ffff */
[----:B------:R-:W-:Y:S05]  /*12910*/  BRA `(.L_x_925) ;  /* 0xffffff2c00507947 */ /* 0x000fea000383ffff */
.L_x_943:
[----:B--2---:R-:W-:-:S04]  /*12920*/  MOV R4, UR6 ;  /* 0x0000000600047c02 */ /* 0x004fc80008000f00 */
[----:B------:R2:W3:Y:S03]  /*12930*/  SYNCS.PHASECHK.TRANS64.TRYWAIT P2, [R4+URZ+0x30830], R3 ;  /* 0x03083003040075a7 */ /* 0x0004e6000804017f */
[----:B---3--:R-:W-:Y:S05]  /*12940*/  @!P2 NANOSLEEP.SYNCS 0x989680 ;  /* 0x009896800000a95d */ /* 0x008fea0003900000 */
[----:B------:R-:W3:Y:S02]  /*12950*/  @!P2 SYNCS.PHASECHK.TRANS64 P2, [R4+URZ+0x30830], R3 ;  /* 0x030830030400a5a7 */ /* 0x000ee4000804007f */
[----:B---3--:R-:W-:Y:S05]  /*12960*/  @!P2 BRA `(.L_x_943) ;  /* 0xfffffffc00eca947 */ /* 0x008fea000383ffff */
[----:B------:R-:W-:Y:S05]  /*12970*/  BRA `(.L_x_942) ;  /* 0xffffff4800e07947 */ /* 0x000fea000383ffff */
.L_x_947:
[----:B-12---:R-:W-:-:S04]  /*12980*/  IMAD.U32 R3, RZ, RZ, UR14 ;  /* 0x0000000eff037e24 */ /* 0x006fc8000f8e00ff */
[----:B------:R1:W2:Y:S03]  /*12990*/  SYNCS.PHASECHK.TRANS64.TRYWAIT P2, [R3+URZ+0x30850], R0 ;  /* 0x03085000030075a7 */ /* 0x0002a6000804017f */
[----:B--2---:R-:W-:Y:S05]  /*129a0*/  @!P2 NANOSLEEP.SYNCS 0x989680 ;  /* 0x009896800000a95d */ /* 0x004fea0003900000 */
[----:B------:R-:W2:Y:S02]  /*129b0*/  @!P2 SYNCS.PHASECHK.TRANS64 P2, [R3+URZ+0x30850], R0 ;  /* 0x030850000300a5a7 */ /* 0x000ea4000804007f */
[----:B--2---:R-:W-:Y:S05]  /*129c0*/  @!P2 BRA `(.L_x_947) ;  /* 0xfffffffc00eca947 */ /* 0x004fea000383ffff */
[----:B------:R-:W-:Y:S05]  /*129d0*/  BRA `(.L_x_946) ;  /* 0xffffff5800707947 */ /* 0x000fea000383ffff */
.L_x_953:
[----:B--2---:R-:W-:-:S04]  /*129e0*/  IMAD.U32 R4, RZ, RZ, UR6 ;  /* 0x00000006ff047e24 */ /* 0x004fc8000f8e00ff */
[----:B------:R2:W3:Y:S03]  /*129f0*/  SYNCS.PHASECHK.TRANS64.TRYWAIT P2, [R4+URZ+0x30830], R3 ;  /* 0x03083003040075a7 */ /* 0x0004e6000804017f */
[----:B---3--:R-:W-:Y:S05]  /*12a00*/  @!P2 NANOSLEEP.SYNCS 0x989680 ;  /* 0x009896800000a95d */ /* 0x008fea0003900000 */
[----:B------:R-:W3:Y:S02]  /*12a10*/  @!P2 SYNCS.PHASECHK.TRANS64 P2, [R4+URZ+0x30830], R3 ;  /* 0x030830030400a5a7 */ /* 0x000ee4000804007f */
[----:B---3--:R-:W-:Y:S05]  /*12a20*/  @!P2 BRA `(.L_x_953) ;  /* 0xfffffffc00eca947 */ /* 0x008fea000383ffff */
[----:B------:R-:W-:Y:S05]  /*12a30*/  BRA `(.L_x_952) ;  /* 0xffffff6800e87947 */ /* 0x000fea000383ffff */
.L_x_957:
[----:B-12---:R-:W-:-:S04]  /*12a40*/  MOV R3, UR10 ;  /* 0x0000000a00037c02 */ /* 0x006fc80008000f00 */
[----:B------:R1:W2:Y:S03]  /*12a50*/  SYNCS.PHASECHK.TRANS64.TRYWAIT P2, [R3+URZ+0x30850], R0 ;  /* 0x03085000030075a7 */ /* 0x0002a6000804017f */
[----:B--2---:R-:W-:Y:S05]  /*12a60*/  @!P2 NANOSLEEP.SYNCS 0x989680 ;  /* 0x009896800000a95d */ /* 0x004fea0003900000 */
[----:B------:R-:W2:Y:S02]  /*12a70*/  @!P2 SYNCS.PHASECHK.TRANS64 P2, [R3+URZ+0x30850], R0 ;  /* 0x030850000300a5a7 */ /* 0x000ea4000804007f */
[----:B--2---:R-:W-:Y:S05]  /*12a80*/  @!P2 BRA `(.L_x_957) ;  /* 0xfffffffc00eca947 */ /* 0x004fea000383ffff */
[----:B------:R-:W-:Y:S05]  /*12a90*/  BRA `(.L_x_956) ;  /* 0xffffff7800787947 */ /* 0x000fea000383ffff */
.L_x_970:
[----:B--2---:R-:W-:-:S04]  /*12aa0*/  IMAD.U32 R5, RZ, RZ, UR5 ;  /* 0x00000005ff057e24 */ /* 0x004fc8000f8e00ff */
[----:B------:R2:W3:Y:S03]  /*12ab0*/  SYNCS.PHASECHK.TRANS64.TRYWAIT P0, [R5+URZ+0x30850], R0 ;  /* 0x03085000050075a7 */ /* 0x0004e6000800017f */
[----:B---3--:R-:W-:Y:S05]  /*12ac0*/  @!P0 NANOSLEEP.SYNCS 0x989680 ;  /* 0x009896800000895d */ /* 0x008fea0003900000 */
[----:B------:R-:W3:Y:S02]  /*12ad0*/  @!P0 SYNCS.PHASECHK.TRANS64 P0, [R5+URZ+0x30850], R0 ;  /* 0x03085000050085a7 */ /* 0x000ee4000800007f */
[----:B---3--:R-:W-:Y:S05]  /*12ae0*/  @!P0 BRA `(.L_x_970) ;  /* 0xfffffffc00ec8947 */ /* 0x008fea000383ffff */
[----:B------:R-:W-:Y:S05]  /*12af0*/  BRA `(.L_x_969) ;  /* 0xffffff9c004c7947 */ /* 0x000fea000383ffff */
.L_x_1000:
[----:B------:R-:W1:Y:S01]  /*12b00*/  S2R R18, SR_TID.X ;  /* 0x0000000000127919 */ /* 0x000e620000002100 */
[----:B------:R-:W-:Y:S01]  /*12b10*/  MOV R12, RZ ;  /* 0x000000ff000c7202 */ /* 0x000fe20000000f00 */
[----:B------:R-:W-:Y:S02]  /*12b20*/  IMAD.MOV.U32 R11, RZ, RZ, 0x1f ;  /* 0x0000001fff0b7424 */ /* 0x000fe400078e00ff */
[----:B------:R-:W-:Y:S01]  /*12b30*/  IMAD.MOV.U32 R15, RZ, RZ, -0x1 ;  /* 0xffffffffff0f7424 */ /* 0x000fe200078e00ff */
[----:B-1----:R-:W-:-:S04]  /*12b40*/  SHF.R.U32.HI R7, RZ, 0x5, R18 ;  /* 0x00000005ff077819 */ /* 0x002fc80000011612 */
[----:B------:R-:W-:-:S05]  /*12b50*/  LOP3.LUT R7, R7, 0x3, RZ, 0xc0, !PT ;  /* 0x0000000307077812 */ /* 0x000fca00078ec0ff */
[----:B------:R-:W-:-:S07]  /*12b60*/  IMAD.MOV.U32 R13, RZ, RZ, R7 ;  /* 0x000000ffff0d7224 */ /* 0x000fce00078e0007 */
[----:B------:R-:W-:Y:S05]  /*12b70*/  WARPSYNC.COLLECTIVE R15, `(.L_x_1050) ;  /* 0x000000000f087348 */ /* 0x000fea0003c00000 */
[----:B------:R1:W2:Y:S02]  /*12b80*/  SHFL.IDX P6, R14, R13, R12, R11 ;  /* 0x0000000c0d0e7389 */ /* 0x0002a400000c000b */
[----:B-12---:R-:W-:Y:S01]  /*12b90*/  ENDCOLLECTIVE ;  /* 0x000000000000791b */ /* 0x006fe20003800000 */
.L_x_1050:
[----:B------:R-:W-:Y:S05]  /*12ba0*/  BRA `(.L_x_1051) ;  /* 0xffffffd000e47947 */ /* 0x000fea000383ffff */
.L_x_1001:
[----:B------:R-:W-:Y:S01]  /*12bb0*/  BSSY B0, `(.L_x_1052) ;  /* 0x0000006000007945 */ /* 0x000fe20003800000 */
[----:B------:R-:W-:-:S07]  /*12bc0*/  MOV R15, 0xffffffff ;  /* 0xffffffff000f7802 */ /* 0x000fce0000000f00 */
[----:B------:R-:W-:Y:S05]  /*12bd0*/  WARPSYNC.COLLECTIVE R15, `(.L_x_1053) ;  /* 0x000000000f0c7348 */ /* 0x000fea0003c00000 */
[----:B------:R-:W-:Y:S02]  /*12be0*/  ELECT P6, UR62, PT ;  /* 0x00000000003e782f */ /* 0x000fe400038c0000 */
[----:B------:R-:W-:Y:S01]  /*12bf0*/  MOV R14, UR62 ;  /* 0x0000003e000e7c02 */ /* 0x000fe20008000f00 */
[----:B------:R-:W-:Y:S10]  /*12c00*/  ENDCOLLECTIVE ;  /* 0x000000000000791b */ /* 0x000ff40003800000 */
.L_x_1053:
[----:B------:R-:W-:Y:S05]  /*12c10*/  BSYNC B0 ;  /* 0x0000000000007941 */ /* 0x000fea0003800000 */
.L_x_1052:
[----:B------:R-:W-:Y:S05]  /*12c20*/  BRA `(.L_x_1054) ;  /* 0xffffffd000d47947 */ /* 0x000fea000383ffff */
.L_x_1004:
[----:B-1----:R1:W2:Y:S02]  /*12c30*/  SYNCS.PHASECHK.TRANS64.TRYWAIT P2, [R8+URZ+0x30840], R7 ;  /* 0x03084007080075a7 */ /* 0x0022a4000804017f */
[----:B--2---:R-:W-:Y:S05]  /*12c40*/  @!P2 NANOSLEEP.SYNCS 0x989680 ;  /* 0x009896800000a95d */ /* 0x004fea0003900000 */
[----:B------:R-:W2:Y:S02]  /*12c50*/  @!P2 SYNCS.PHASECHK.TRANS64 P2, [R8+URZ+0x30840], R7 ;  /* 0x030840070800a5a7 */ /* 0x000ea4000804007f */
[----:B--2---:R-:W-:Y:S05]  /*12c60*/  @!P2 BRA `(.L_x_1004) ;  /* 0xfffffffc00f0a947 */ /* 0x004fea000383ffff */
[----:B------:R-:W-:Y:S05]  /*12c70*/  BRA `(.L_x_1055) ;  /* 0xffffffd400347947 */ /* 0x000fea000383ffff */
.L_x_1006:
[----:B-1----:R-:W-:-:S04]  /*12c80*/  IMAD.U32 R8, RZ, RZ, UR40 ;  /* 0x00000028ff087e24 */ /* 0x002fc8000f8e00ff */
[----:B------:R1:W2:Y:S03]  /*12c90*/  SYNCS.PHASECHK.TRANS64.TRYWAIT P2, [R8+URZ+0x30820], R7 ;  /* 0x03082007080075a7 */ /* 0x0002a6000804017f */
[----:B--2---:R-:W-:Y:S05]  /*12ca0*/  @!P2 NANOSLEEP.SYNCS 0x989680 ;  /* 0x009896800000a95d */ /* 0x004fea0003900000 */
[----:B------:R-:W2:Y:S02]  /*12cb0*/  @!P2 SYNCS.PHASECHK.TRANS64 P2, [R8+URZ+0x30820], R7 ;  /* 0x030820070800a5a7 */ /* 0x000ea4000804007f */
[----:B--2---:R-:W-:Y:S05]  /*12cc0*/  @!P2 BRA `(.L_x_1006) ;  /* 0xfffffffc00eca947 */ /* 0x004fea000383ffff */
[----:B------:R-:W-:Y:S05]  /*12cd0*/  BRA `(.L_x_1056) ;  /* 0xffffffd8006c7947 */ /* 0x000fea000383ffff */
.L_x_1012:
[----:B-1----:R1:W2:Y:S02]  /*12ce0*/  SYNCS.PHASECHK.TRANS64.TRYWAIT P3, [R3+URZ+0x30840], R2 ;  /* 0x03084002030075a7 */ /* 0x0022a4000806017f */
[----:B--2---:R-:W-:Y:S05]  /*12cf0*/  @!P3 NANOSLEEP.SYNCS 0x989680 ;  /* 0x009896800000b95d */ /* 0x004fea0003900000 */
[----:B------:R-:W2:Y:S02]  /*12d00*/  @!P3 SYNCS.PHASECHK.TRANS64 P3, [R3+URZ+0x30840], R2 ;  /* 0x030840020300b5a7 */ /* 0x000ea4000806007f */
[----:B--2---:R-:W-:Y:S05]  /*12d10*/  @!P3 BRA `(.L_x_1012) ;  /* 0xfffffffc00f0b947 */ /* 0x004fea000383ffff */
[----:B------:R-:W-:Y:S05]  /*12d20*/  BRA `(.L_x_1057) ;  /* 0xffffffdc00147947 */ /* 0x000fea000383ffff */
.L_x_1014:
[----:B-1----:R1:W2:Y:S02]  /*12d30*/  SYNCS.PHASECHK.TRANS64.TRYWAIT P3, [R2+URZ+0x60], R3 ;  /* 0x00006003020075a7 */ /* 0x0022a4000806017f */
[----:B--2---:R-:W-:Y:S05]  /*12d40*/  @!P3 NANOSLEEP.SYNCS 0x989680 ;  /* 0x009896800000b95d */ /* 0x004fea0003900000 */
[----:B------:R-:W2:Y:S02]  /*12d50*/  @!P3 SYNCS.PHASECHK.TRANS64 P3, [R2+URZ+0x60], R3 ;  /* 0x000060030200b5a7 */ /* 0x000ea4000806007f */
[----:B--2---:R-:W-:Y:S05]  /*12d60*/  @!P3 BRA `(.L_x_1014) ;  /* 0xfffffffc00f0b947 */ /* 0x004fea000383ffff */
[----:B------:R-:W-:Y:S05]  /*12d70*/  BRA `(.L_x_1058) ;  /* 0xffffffdc00ac7947 */ /* 0x000fea000383ffff */
.L_x_1020:
[----:B-1----:R1:W2:Y:S02]  /*12d80*/  SYNCS.PHASECHK.TRANS64.TRYWAIT P3, [R3+URZ+0x30840], R2 ;  /* 0x03084002030075a7 */ /* 0x0022a4000806017f */
[----:B--2---:R-:W-:Y:S05]  /*12d90*/  @!P3 NANOSLEEP.SYNCS 0x989680 ;  /* 0x009896800000b95d */ /* 0x004fea0003900000 */
[----:B------:R-:W2:Y:S02]  /*12da0*/  @!P3 SYNCS.PHASECHK.TRANS64 P3, [R3+URZ+0x30840], R2 ;  /* 0x030840020300b5a7 */ /* 0x000ea4000806007f */
[----:B--2---:R-:W-:Y:S05]  /*12db0*/  @!P3 BRA `(.L_x_1020) ;  /* 0xfffffffc00f0b947 */ /* 0x004fea000383ffff */
[----:B------:R-:W-:Y:S05]  /*12dc0*/  BRA `(.L_x_1059) ;  /* 0xffffffe000f87947 */ /* 0x000fea000383ffff */
.L_x_1022:
[----:B-1----:R1:W2:Y:S02]  /*12dd0*/  SYNCS.PHASECHK.TRANS64.TRYWAIT P3, [R2+URZ+0x60], R17 ;  /* 0x00006011020075a7 */ /* 0x0022a4000806017f */
[----:B--2---:R-:W-:Y:S05]  /*12de0*/  @!P3 NANOSLEEP.SYNCS 0x989680 ;  /* 0x009896800000b95d */ /* 0x004fea0003900000 */
[----:B------:R-:W2:Y:S02]  /*12df0*/  @!P3 SYNCS.PHASECHK.TRANS64 P3, [R2+URZ+0x60], R17 ;  /* 0x000060110200b5a7 */ /* 0x000ea4000806007f */
[----:B--2---:R-:W-:Y:S05]  /*12e00*/  @!P3 BRA `(.L_x_1022) ;  /* 0xfffffffc00f0b947 */ /* 0x004fea000383ffff */
[----:B------:R-:W-:Y:S05]  /*12e10*/  BRA `(.L_x_1060) ;  /* 0xffffffe400907947 */ /* 0x000fea000383ffff */
.L_x_1027:
[----:B--2---:R2:W3:Y:S02]  /*12e20*/  SYNCS.PHASECHK.TRANS64.TRYWAIT P2, [R2+URZ+0x30840], R3 ;  /* 0x03084003020075a7 */ /* 0x0044e4000804017f */
[----:B---3--:R-:W-:Y:S05]  /*12e30*/  @!P2 NANOSLEEP.SYNCS 0x989680 ;  /* 0x009896800000a95d */ /* 0x008fea0003900000 */
[----:B------:R-:W3:Y:S02]  /*12e40*/  @!P2 SYNCS.PHASECHK.TRANS64 P2, [R2+URZ+0x30840], R3 ;  /* 0x030840030200a5a7 */ /* 0x000ee4000804007f */
[----:B---3--:R-:W-:Y:S05]  /*12e50*/  @!P2 BRA `(.L_x_1027) ;  /* 0xfffffffc00f0a947 */ /* 0x008fea000383ffff */
[----:B------:R-:W-:Y:S05]  /*12e60*/  BRA `(.L_x_1061) ;  /* 0xffffffe800a47947 */ /* 0x000fea000383ffff */
.L_x_1029:
[----:B-1----:R1:W2:Y:S02]  /*12e70*/  SYNCS.PHASECHK.TRANS64.TRYWAIT P2, [R2+URZ+0x60], R11 ;  /* 0x0000600b020075a7 */ /* 0x0022a4000804017f */
[----:B--2---:R-:W-:Y:S05]  /*12e80*/  @!P2 NANOSLEEP.SYNCS 0x989680 ;  /* 0x009896800000a95d */ /* 0x004fea0003900000 */
[----:B------:R-:W2:Y:S02]  /*12e90*/  @!P2 SYNCS.PHASECHK.TRANS64 P2, [R2+URZ+0x60], R11 ;  /* 0x0000600b0200a5a7 */ /* 0x000ea4000804007f */
[----:B--2---:R-:W-:Y:S05]  /*12ea0*/  @!P2 BRA `(.L_x_1029) ;  /* 0xfffffffc00f0a947 */ /* 0x004fea000383ffff */
[----:B------:R-:W-:Y:S05]  /*12eb0*/  BRA `(.L_x_1062) ;  /* 0xffffffec00487947 */ /* 0x000fea000383ffff */
.L_x_1036:
[----:B-1----:R1:W2:Y:S02]  /*12ec0*/  SYNCS.PHASECHK.TRANS64.TRYWAIT P0, [R3+URZ+0x30860], R0 ;  /* 0x03086000030075a7 */ /* 0x0022a4000800017f */
[----:B--2---:R-:W-:Y:S05]  /*12ed0*/  @!P0 NANOSLEEP.SYNCS 0x989680 ;  /* 0x009896800000895d */ /* 0x004fea0003900000 */
[----:B------:R-:W2:Y:S02]  /*12ee0*/  @!P0 SYNCS.PHASECHK.TRANS64 P0, [R3+URZ+0x30860], R0 ;  /* 0x03086000030085a7 */ /* 0x000ea4000800007f */
[----:B--2---:R-:W-:Y:S05]  /*12ef0*/  @!P0 BRA `(.L_x_1036) ;  /* 0xfffffffc00f08947 */ /* 0x004fea000383ffff */
[----:B------:R-:W-:Y:S05]  /*12f00*/  BRA `(.L_x_1063) ;  /* 0xfffffff000507947 */ /* 0x000fea000383ffff */
.L_x_1038:
[----:B------:R-:W-:Y:S01]  /*12f10*/  BSSY B0, `(.L_x_1064) ;  /* 0x0000007000007945 */ /* 0x000fe20003800000 */
[----:B------:R-:W-:Y:S01]  /*12f20*/  IMAD.MOV.U32 R12, RZ, RZ, RZ ;  /* 0x000000ffff0c7224 */ /* 0x000fe200078e00ff */
[----:B------:R-:W-:Y:S01]  /*12f30*/  MOV R11, 0x1f ;  /* 0x0000001f000b7802 */ /* 0x000fe20000000f00 */
[----:B------:R-:W-:-:S07]  /*12f40*/  IMAD.MOV.U32 R15, RZ, RZ, -0x1 ;  /* 0xffffffffff0f7424 */ /* 0x000fce00078e00ff */
[----:B------:R-:W-:Y:S05]  /*12f50*/  WARPSYNC.COLLECTIVE R15, `(.L_x_1065) ;  /* 0x000000000f087348 */ /* 0x000fea0003c00000 */
[----:B------:R1:W2:Y:S02]  /*12f60*/  SHFL.IDX P6, R14, R13, R12, R11 ;  /* 0x0000000c0d0e7389 */ /* 0x0002a400000c000b */
[----:B-12---:R-:W-:Y:S01]  /*12f70*/  ENDCOLLECTIVE ;  /* 0x000000000000791b */ /* 0x006fe20003800000 */
.L_x_1065:
[----:B------:R-:W-:Y:S05]  /*12f80*/  BSYNC B0 ;  /* 0x0000000000007941 */ /* 0x000fea0003800000 */
.L_x_1064:
[----:B------:R-:W-:Y:S05]  /*12f90*/  BRA `(.L_x_1066) ;  /* 0xfffffff000f47947 */ /* 0x000fea000383ffff */
.L_x_1040:
[----:B--2---:R2:W3:Y:S02]  /*12fa0*/  SYNCS.PHASECHK.TRANS64.TRYWAIT P0, [R7+URZ+0x30820], R0 ;  /* 0x03082000070075a7 */ /* 0x0044e4000800017f */
[----:B---3--:R-:W-:Y:S05]  /*12fb0*/  @!P0 NANOSLEEP.SYNCS 0x989680 ;  /* 0x009896800000895d */ /* 0x008fea0003900000 */
[----:B------:R-:W3:Y:S02]  /*12fc0*/  @!P0 SYNCS.PHASECHK.TRANS64 P0, [R7+URZ+0x30820], R0 ;  /* 0x03082000070085a7 */ /* 0x000ee4000800007f */
[----:B---3--:R-:W-:Y:S05]  /*12fd0*/  @!P0 BRA `(.L_x_1040) ;  /* 0xfffffffc00f08947 */ /* 0x008fea000383ffff */
[----:B------:R-:W-:Y:S05]  /*12fe0*/  BRA `(.L_x_1067) ;  /* 0xfffffff400447947 */ /* 0x000fea000383ffff */
.L_x_1044:
[----:B--2---:R2:W3:Y:S02]  /*12ff0*/  SYNCS.PHASECHK.TRANS64.TRYWAIT P0, [R5+URZ], R4 ;  /* 0x00000004050075a7 */ /* 0x0044e4000800017f */
[----:B---3--:R-:W-:Y:S05]  /*13000*/  @!P0 NANOSLEEP.SYNCS 0x989680 ;  /* 0x009896800000895d */ /* 0x008fea0003900000 */
[----:B------:R-:W3:Y:S02]  /*13010*/  @!P0 SYNCS.PHASECHK.TRANS64 P0, [R5+URZ], R4 ;  /* 0x00000004050085a7 */ /* 0x000ee4000800007f */
[----:B---3--:R-:W-:Y:S05]  /*13020*/  @!P0 BRA `(.L_x_1044) ;  /* 0xfffffffc00f08947 */ /* 0x008fea000383ffff */
[----:B------:R-:W-:Y:S05]  /*13030*/  BRA `(.L_x_1068) ;  /* 0xfffffff400a07947 */ /* 0x000fea000383ffff */
.L_x_1045:
[----:B---3--:R3:W4:Y:S02]  /*13040*/  SYNCS.PHASECHK.TRANS64.TRYWAIT P0, [R3+URZ], R0 ;  /* 0x00000000030075a7 */ /* 0x008724000800017f */
[----:B----4-:R-:W-:Y:S05]  /*13050*/  @!P0 NANOSLEEP.SYNCS 0x989680 ;  /* 0x009896800000895d */ /* 0x010fea0003900000 */
[----:B------:R-:W4:Y:S02]  /*13060*/  @!P0 SYNCS.PHASECHK.TRANS64 P0, [R3+URZ], R0 ;  /* 0x00000000030085a7 */ /* 0x000f24000800007f */
[----:B----4-:R-:W-:Y:S05]  /*13070*/  @!P0 BRA `(.L_x_1045) ;  /* 0xfffffffc00f08947 */ /* 0x010fea000383ffff */
[----:B------:R-:W-:Y:S05]  /*13080*/  BRA `(.L_x_1069) ;  /* 0xfffffff400947947 */ /* 0x000fea000383ffff */
.L_x_1047:
[----:B--2---:R2:W3:Y:S02]  /*13090*/  SYNCS.PHASECHK.TRANS64.TRYWAIT P0, [R5+URZ], R4 ;  /* 0x00000004050075a7 */ /* 0x0044e4000800017f */
[----:B---3--:R-:W-:Y:S05]  /*130a0*/  @!P0 NANOSLEEP.SYNCS 0x989680 ;  /* 0x009896800000895d */ /* 0x008fea0003900000 */
[----:B------:R-:W3:Y:S02]  /*130b0*/  @!P0 SYNCS.PHASECHK.TRANS64 P0, [R5+URZ], R4 ;  /* 0x00000004050085a7 */ /* 0x000ee4000800007f */
[----:B---3--:R-:W-:Y:S05]  /*130c0*/  @!P0 BRA `(.L_x_1047) ;  /* 0xfffffffc00f08947 */ /* 0x008fea000383ffff */
[----:B------:R-:W-:Y:S05]  /*130d0*/  BRA `(.L_x_1070) ;  /* 0xfffffff400987947 */ /* 0x000fea000383ffff */
.L_x_1071:
        /* <DEDUP_REMOVED lines=10> */
.L_x_12750:


//--------------------- .text._ZN7cutlass13device_kernelIN5flash11enable_sm90INS1_16FlashAttnFwdSm90INS1_25CollectiveMainloopFwdSm90ILi2EN4cute5tupleIJNS5_1CILi1EEES8_S8_EEENS6_IJNS7_ILi128EEENS7_ILi64EEENS7_ILi256EEEEEELi256ENS_6half_tEfNS_4arch4Sm90ELb0ELb1ELb1ELb1ELb0ELb0ELb0ELb1ELb1ELb0ELb0ELb0EEENS1_21CollectiveEpilogueFwdINS6_IJSA_SC_SB_EEES9_SE_SG_Li256ELb1ELb0ELb0ELb0EEENS1_36VarlenDynamicPersistentTileSchedulerILi128ELi64ELi256ELi32ELb0ELb0ELb1ELb1ELb0ELb1EEEEEEEEEvNT_6ParamsE --------------------------
	.section	.text._ZN7cutlass13device_kernelIN5flash11enable_sm90INS1_16FlashAttnFwdSm90INS1_25CollectiveMainloopFwdSm90ILi2EN4cute5tupleIJNS5_1CILi1EEES8_S8_EEENS6_IJNS7_ILi128EEENS7_ILi64EEENS7_ILi256EEEEEELi256ENS_6half_tEfNS_4arch4Sm90ELb0ELb1ELb1ELb1ELb0ELb0ELb0ELb1ELb1ELb0ELb0ELb0EEENS1_21CollectiveEpilogueFwdINS6_IJSA_SC_SB_EEES9_SE_SG_Li256ELb1ELb0ELb0ELb0EEENS1_36VarlenDynamicPersistentTileSchedulerILi128ELi64ELi256ELi32ELb0ELb0ELb1ELb1ELb0ELb1EEEEEEEEEvNT_6ParamsE,"ax",@progbits
	.align	128
.text._ZN7cutlass13device_kernelIN5flash11enable_sm90INS1_16FlashAttnFwdSm90INS1_25CollectiveMainloopFwdSm90ILi2EN4cute5tupleIJNS5_1CILi1EEES8_S8_EEENS6_IJNS7_ILi128EEENS7_ILi64EEENS7_ILi256EEEEEELi256ENS_6half_tEfNS_4arch4Sm90ELb0ELb1ELb1ELb1ELb0ELb0ELb0ELb1ELb1ELb0ELb0ELb0EEENS1_21CollectiveEpilogueFwdINS6_IJSA_SC_SB_EEES9_SE_SG_Li256ELb1ELb0ELb0ELb0EEENS1_36VarlenDynamicPersistentTileSchedulerILi128ELi64ELi256ELi32ELb0ELb0ELb1ELb1ELb0ELb1EEEEEEEEEvNT_6ParamsE:
        .type           _ZN7cutlass13device_kernelIN5flash11enable_sm90INS1_16FlashAttnFwdSm90INS1_25CollectiveMainloopFwdSm90ILi2EN4cute5tupleIJNS5_1CILi1EEES8_S8_EEENS6_IJNS7_ILi128EEENS7_ILi64EEENS7_ILi256EEEEEELi256ENS_6half_tEfNS_4arch4Sm90ELb0ELb1ELb1ELb1ELb0ELb0ELb0ELb1ELb1ELb0ELb0ELb0EEENS1_21CollectiveEpilogueFwdINS6_IJSA_SC_SB_EEES9_SE_SG_Li256ELb1ELb0ELb0ELb0EEENS1_36VarlenDynamicPersistentTileSchedulerILi128ELi64ELi256ELi32ELb0ELb0ELb1ELb1ELb0ELb1EEEEEEEEEvNT_6ParamsE,@function
        .size           _ZN7cutlass13device_kernelIN5flash11enable_sm90INS1_16FlashAttnFwdSm90INS1_25CollectiveMainloopFwdSm90ILi2EN4cute5tupleIJNS5_1CILi1EEES8_S8_EEENS6_IJNS7_ILi128EEENS7_ILi64EEENS7_ILi256EEEEEELi256ENS_6half_tEfNS_4arch4Sm90ELb0ELb1ELb1ELb1ELb0ELb0ELb0ELb1ELb1ELb0ELb0ELb0EEENS1_21CollectiveEpilogueFwdINS6_IJSA_SC_SB_EEES9_SE_SG_Li256ELb1ELb0ELb0ELb0EEENS1_36VarlenDynamicPersistentTileSchedulerILi128ELi64ELi256ELi32ELb0ELb0ELb1ELb1ELb0ELb1EEEEEEEEEvNT_6ParamsE,(.L_x_12751 - _ZN7cutlass13device_kernelIN5flash11enable_sm90INS1_16FlashAttnFwdSm90INS1_25CollectiveMainloopFwdSm90ILi2EN4cute5tupleIJNS5_1CILi1EEES8_S8_EEENS6_IJNS7_ILi128EEENS7_ILi64EEENS7_ILi256EEEEEELi256ENS_6half_tEfNS_4arch4Sm90ELb0ELb1ELb1ELb1ELb0ELb0ELb0ELb1ELb1ELb0ELb0ELb0EEENS1_21CollectiveEpilogueFwdINS6_IJSA_SC_SB_EEES9_SE_SG_Li256ELb1ELb0ELb0ELb0EEENS1_36VarlenDynamicPersistentTileSchedulerILi128ELi64ELi256ELi32ELb0ELb0ELb1ELb1ELb0ELb1EEEEEEEEEvNT_6ParamsE)
        .other          _ZN7cutlass13device_kernelIN5flash11enable_sm90INS1_16FlashAttnFwdSm90INS1_25CollectiveMainloopFwdSm90ILi2EN4cute5tupleIJNS5_1CILi1EEES8_S8_EEENS6_IJNS7_ILi128EEENS7_ILi64EEENS7_ILi256EEEEEELi256ENS_6half_tEfNS_4arch4Sm90ELb0ELb1ELb1ELb1ELb0ELb0ELb0ELb1ELb1ELb0ELb0ELb0EEENS1_21CollectiveEpilogueFwdINS6_IJSA_SC_SB_EEES9_SE_SG_Li256ELb1ELb0ELb0ELb0EEENS1_36VarlenDynamicPersistentTileSchedulerILi128ELi64ELi256ELi32ELb0ELb0ELb1ELb1ELb0ELb1EEEEEEEEEvNT_6ParamsE,@"STO_CUDA_ENTRY STV_DEFAULT"
_ZN7cutlass13device_kernelIN5flash11enable_sm90INS1_16FlashAttnFwdSm90INS1_25CollectiveMainloopFwdSm90ILi2EN4cute5tupleIJNS5_1CILi1EEES8_S8_EEENS6_IJNS7_ILi128EEENS7_ILi64EEENS7_ILi256EEEEEELi256ENS_6half_tEfNS_4arch4Sm90ELb0ELb1ELb1ELb1ELb0ELb0ELb0ELb1ELb1ELb0ELb0ELb0EEENS1_21CollectiveEpilogueFwdINS6_IJSA_SC_SB_EEES9_SE_SG_Li256ELb1ELb0ELb0ELb0EEENS1_36VarlenDynamicPersistentTileSchedulerILi128ELi64ELi256ELi32ELb0ELb0ELb1ELb1ELb0ELb1EEEEEEEEEvNT_6ParamsE:
        /* <DEDUP_REMOVED lines=21> */
.L_x_1073:
[----:B------:R-:W-:Y:S05]  /*0150*/  BSYNC B0 ;  /* 0x0000000000007941 */ /* 0x000fea0003800000 */
.L_x_1072:
        /* <DEDUP_REMOVED lines=41> */
.L_x_1074:
        /* <DEDUP_REMOVED lines=22> */
.L_x_1075:
        /* <DEDUP_REMOVED lines=18> */
.L_x_1076:
        /* <DEDUP_REMOVED lines=22> */
.L_x_1077:
        /* <DEDUP_REMOVED lines=22> */
.L_x_1078:
        /* <DEDUP_REMOVED lines=8> */
.L_x_1080:
        /* <DEDUP_REMOVED lines=16> */
[----:B------:R-:W-:Y:S01]  /*0ab0*/  UMOV UR36, URZ ;  /* 0x0000003f00247c82 */ /* 0x000fe20008000000 */
[----:B------:R-:W-:Y:S01]  /*0ac0*/  R2UR UR5, R203 ;  /* 0x00000000cb0572ca */ /* 0x000fe200000e0000 */
[----:B------:R-:W0:Y:S01]  /*0ad0*/  S2R R0, SR_TID.X ;  /* 0x0000000000007919 */ /* 0x000e220000002100 */
[----:B------:R-:W-:Y:S01]  /*0ae0*/  UMOV UR37, URZ ;  /* 0x0000003f00257c82 */ /* 0x000fe20008000000 */
[----:B0-----:R-:W-:-:S05]  /*0af0*/  VIADD R215, R0, 0xffffff80 ;  /* 0xffffff8000d77836 */ /* 0x001fca0000000000 */
[----:B------:R-:W-:-:S04]  /*0b00*/  SHF.R.S32.HI R0, RZ, 0x1f, R215 ;  /* 0x0000001fff007819 */ /* 0x000fc800000114d7 */
[CC--:B------:R-:W-:Y:S02]  /*0b10*/  LEA.HI R3, R0.reuse, R215.reuse, RZ, 0x7 ;  /* 0x000000d700037211 */ /* 0x0c0fe400078f38ff */
[----:B------:R-:W-:Y:S02]  /*0b20*/  LEA.HI R4, R0, R215, RZ, 0x5 ;  /* 0x000000d700047211 */ /* 0x000fe400078f28ff */
[----:B------:R-:W-:Y:S02]  /*0b30*/  LOP3.LUT R210, R3, 0xffffff80, RZ, 0xc0, !PT ;  /* 0xffffff8003d27812 */ /* 0x000fe400078ec0ff */
[----:B------:R-:W-:-:S03]  /*0b40*/  SHF.R.S32.HI R212, RZ, 0x7, R3 ;  /* 0x00000007ffd47819 */ /* 0x000fc60000011403 */
[----:B------:R-:W-:Y:S01]  /*0b50*/  IMAD.IADD R210, R215, 0x1, -R210 ;  /* 0x00000001d7d27824 */ /* 0x000fe200078e0ad2 */
[----:B------:R-:W-:-:S04]  /*0b60*/  LEA.HI R3, R3, R212, RZ, 0x1 ;  /* 0x000000d403037211 */ /* 0x000fc800078f08ff */
[----:B------:R-:W-:Y:S02]  /*0b70*/  SHF.R.S32.HI R9, RZ, 0x1f, R210 ;  /* 0x0000001fff097819 */ /* 0x000fe400000114d2 */
[----:B------:R-:W-:Y:S02]  /*0b80*/  LOP3.LUT R3, R3, 0x3fffffe, RZ, 0xc0, !PT ;  /* 0x03fffffe03037812 */ /* 0x000fe400078ec0ff */
[CC--:B------:R-:W-:Y:S02]  /*0b90*/  LEA.HI R8, R9.reuse, R210.reuse, RZ, 0x2 ;  /* 0x000000d209087211 */ /* 0x0c0fe400078f10ff */
[----:B------:R-:W-:Y:S01]  /*0ba0*/  LEA.HI R9, R9, R210, RZ, 0x5 ;  /* 0x000000d209097211 */ /* 0x000fe200078f28ff */
[----:B------:R-:W-:Y:S01]  /*0bb0*/  IMAD.IADD R3, R212, 0x1, -R3 ;  /* 0x00000001d4037824 */ /* 0x000fe200078e0a03 */
[----:B------:R-:W-:Y:S02]  /*0bc0*/  SHF.R.S32.HI R5, RZ, 0x2, R8 ;  /* 0x00000002ff057819 */ /* 0x000fe40000011408 */
[----:B------:R-:W-:-:S02]  /*0bd0*/  SHF.R.S32.HI R9, RZ, 0x5, R9 ;  /* 0x00000005ff097819 */ /* 0x000fc40000011409 */
[----:B--2---:R-:W-:Y:S02]  /*0be0*/  R2UR UR4, R2 ;  /* 0x00000000020472ca */ /* 0x004fe400000e0000 */
[----:B------:R-:W-:-:S04]  /*0bf0*/  SHF.R.S32.HI R2, RZ, 0x1f, R8 ;  /* 0x0000001fff027819 */ /* 0x000fc80000011408 */
[----:B------:R-:W-:-:S04]  /*0c00*/  LEA.HI R2, R2, R5, RZ, 0x3 ;  /* 0x0000000502027211 */ /* 0x000fc800078f18ff */
[----:B------:R-:W-:Y:S02]  /*0c10*/  LOP3.LUT R6, R2, 0xfffffff8, RZ, 0xc0, !PT ;  /* 0xfffffff802067812 */ /* 0x000fe400078ec0ff */
[CC--:B------:R-:W-:Y:S01]  /*0c20*/  LEA.HI R2, R0.reuse, R215.reuse, RZ, 0x4 ;  /* 0x000000d700027211 */ /* 0x0c0fe200078f20ff */
[----:B------:R-:W-:Y:S01]  /*0c30*/  ULOP3.LUT UR4, UR4, 0x1, URZ, 0xfc, !UPT ;  /* 0x0000000104047892 */ /* 0x000fe2000f8efc3f */
[----:B------:R-:W-:Y:S01]  /*0c40*/  LEA.HI R0, R0, R215, RZ, 0x3 ;  /* 0x000000d700007211 */ /* 0x000fe200078f18ff */
[----:B------:R-:W-:Y:S01]  /*0c50*/  IMAD.IADD R10, R5, 0x1, -R6 ;  /* 0x00000001050a7824 */ /* 0x000fe200078e0a06 */
[----:B------:R-:W-:Y:S01]  /*0c60*/  SHF.R.S32.HI R5, RZ, 0x4, R2 ;  /* 0x00000004ff057819 */ /* 0x000fe20000011402 */
[----:B------:R-:W-:Y:S01]  /*0c70*/  IMAD.SHL.U32 R6, R4, 0x20, RZ ;  /* 0x0000002004067824 */ /* 0x000fe200078e00ff */
[C---:B------:R-:W-:Y:S01]  /*0c80*/  LOP3.LUT R4, R2.reuse, 0x3fffff0, RZ, 0xc0, !PT ;  /* 0x03fffff002047812 */ /* 0x040fe200078ec0ff */
[----:B------:R-:W-:Y:S01]  /*0c90*/  IMAD.U32 R214, RZ, RZ, UR4 ;  /* 0x00000004ffd67e24 */ /* 0x000fe2000f8e00ff */
[----:B------:R-:W-:Y:S01]  /*0ca0*/  LEA.HI R2, R2, R5, RZ, 0x1 ;  /* 0x0000000502027211 */ /* 0x000fe200078f08ff */
[----:B------:R-:W-:Y:S01]  /*0cb0*/  UMOV UR4, URZ ;  /* 0x0000003f00047c82 */ /* 0x000fe20008000000 */
[----:B------:R-:W-:Y:S01]  /*0cc0*/  LOP3.LUT R7, R6, 0xfffffc00, RZ, 0xc0, !PT ;  /* 0xfffffc0006077812 */ /* 0x000fe200078ec0ff */
[----:B------:R-:W-:Y:S01]  /*0cd0*/  IMAD.IADD R4, R215, 0x1, -R4 ;  /* 0x00000001d7047824 */ /* 0x000fe200078e0a04 */
[----:B------:R-:W-:Y:S01]  /*0ce0*/  LOP3.LUT R2, R2, 0x1ffffffe, RZ, 0xc0, !PT ;  /* 0x1ffffffe02027812 */ /* 0x000fe200078ec0ff */
[----:B------:R-:W-:Y:S01]  /*0cf0*/  IMAD.U32 R209, RZ, RZ, UR4 ;  /* 0x00000004ffd17e24 */ /* 0x000fe2000f8e00ff */
[----:B------:R-:W-:Y:S01]  /*0d00*/  LEA R10, R9, R10, 0x4 ;  /* 0x0000000a090a7211 */ /* 0x000fe200078e20ff */
[----:B------:R-:W-:Y:S01]  /*0d10*/  IMAD R7, R4, 0x40, R7 ;  /* 0x0000004004077824 */ /* 0x000fe200078e0207 */
[----:B------:R-:W-:Y:S01]  /*0d20*/  SHF.R.S32.HI R204, RZ, 0x3, R0 ;  /* 0x00000003ffcc7819 */ /* 0x000fe20000011400 */
[----:B------:R-:W-:-:S02]  /*0d30*/  IMAD.IADD R2, R5, 0x1, -R2 ;  /* 0x0000000105027824 */ /* 0x000fc400078e0a02 */
[----:B------:R-:W-:Y:S01]  /*0d40*/  IMAD R211, R3, 0x40, R10 ;  /* 0x0000004003d37824 */ /* 0x000fe200078e020a */
[----:B------:R-:W-:Y:S01]  /*0d50*/  LOP3.LUT R3, R8, 0x7ffffffc, RZ, 0xc0, !PT ;  /* 0x7ffffffc08037812 */ /* 0x000fe200078ec0ff */
[----:B------:R-:W-:Y:S01]  /*0d60*/  IMAD R213, R2, 0x8, R7 ;  /* 0x0000000802d57824 */ /* 0x000fe200078e0207 */
[----:B------:R-:W-:-:S03]  /*0d70*/  LOP3.LUT R2, R0, 0x1ffffff8, RZ, 0xc0, !PT ;  /* 0x1ffffff800027812 */ /* 0x000fc600078ec0ff */
[----:B------:R-:W-:Y:S02]  /*0d80*/  IMAD.IADD R18, R210, 0x1, -R3 ;  /* 0x00000001d2127824 */ /* 0x000fe400078e0a03 */
[----:B------:R-:W-:-:S04]  /*0d90*/  IMAD.IADD R2, R215, 0x1, -R2 ;  /* 0x00000001d7027824 */ /* 0x000fc800078e0a02 */
[----:B------:R-:W-:-:S07]  /*0da0*/  IMAD.SHL.U32 R23, R2, 0x8, RZ ;  /* 0x0000000802177824 */ /* 0x000fce00078e00ff */
.L_x_1180:
[----:B------:R-:W-:Y:S01]  /*0db0*/  ULDC.64 UR8, c[0x0][0xa28] ;  /* 0x00028a0000087ab9 */ /* 0x000fe20000000a00 */
[----:B012345:R-:W0:Y:S01]  /*0dc0*/  LDC.64 R8, c[0x0][0x3f8] ;  /* 0x0000fe00ff087b82 */ /* 0x03fe220000000a00 */
[----:B------:R-:W-:Y:S01]  /*0dd0*/  UISETP.NE.U32.AND UP0, UPT, UR8, URZ, UPT ;  /* 0x0000003f0800728c */ /* 0x000fe2000bf05070 */
[----:B------:R-:W-:Y:S01]  /*0de0*/  MOV R6, RZ ;  /* 0x000000ff00067202 */ /* 0x000fe20000000f00 */
[----:B------:R-:W-:Y:S02]  /*0df0*/  ULDC.64 UR12, c[0x0][0x208] ;  /* 0x00008200000c7ab9 */ /* 0x000fe40000000a00 */
[----:B------:R-:W-:-:S03]  /*0e00*/  UISETP.NE.AND.EX UP0, UPT, UR9, URZ, UPT, UP0 ;  /* 0x0000003f0900728c */ /* 0x000fc6000bf05300 */
[----:B------:R-:W-:Y:S01]  /*0e10*/  ULDC.64 UR8, c[0x0][0xa18] ;  /* 0x0002860000087ab9 */ /* 0x000fe20000000a00 */
[----:B------:R-:W1:Y:S01]  /*0e20*/  LDC R22, c[0x0][0x288] ;  /* 0x0000a200ff167b82 */ /* 0x000e620000000800 */
[----:B------:R-:W-:Y:S01]  /*0e30*/  UISETP.NE.U32.AND UP1, UPT, UR8, URZ, UPT ;  /* 0x0000003f0800728c */ /* 0x000fe2000bf25070 */
[----:B------:R-:W-:-:S03]  /*0e40*/  PLOP3.LUT P0, PT, PT, PT, UP0, 0x80, 0x0 ;  /* 0x000000000000781c */ /* 0x000fc60003f0f008 */
[----:B------:R-:W-:-:S03]  /*0e50*/  UISETP.NE.AND.EX UP1, UPT, UR9, URZ, UPT, UP1 ;  /* 0x0000003f0900728c */ /* 0x000fc6000bf25310 */
[----:B------:R-:W-:Y:S01]  /*0e60*/  @UP0 ULDC.64 UR8, c[0x0][0xa28] ;  /* 0x00028a0000080ab9 */ /* 0x000fe20000000a00 */
[----:B------:R-:W2:Y:S01]  /*0e70*/  LDC R0, c[0x0][0x404] ;  /* 0x00010100ff007b82 */ /* 0x000ea20000000800 */
[----:B------:R-:W-:Y:S01]  /*0e80*/  @UP0 UIMAD.WIDE UR8, UR5, 0x4, UR8 ;  /* 0x00000004050808a5 */ /* 0x000fe2000f8e0208 */
[----:B------:R-:W-:-:S05]  /*0e90*/  PLOP3.LUT P2, PT, PT, PT, UP1, 0x80, 0x0 ;  /* 0x000000000000781c */ /* 0x000fca0003f4f018 */
[----:B------:R-:W-:Y:S01]  /*0ea0*/  @UP1 ULDC.64 UR10, c[0x0][0xa18] ;  /* 0x00028600000a1ab9 */ /* 0x000fe20000000a00 */
[----:B------:R-:W3:Y:S01]  /*0eb0*/  LDC R19, c[0x0][0x2e0] ;  /* 0x0000b800ff137b82 */ /* 0x000ee20000000800 */
[----:B------:R-:W-:Y:S02]  /*0ec0*/  IMAD.U32 R2, RZ, RZ, UR8 ;  /* 0x00000008ff027e24 */ /* 0x000fe4000f8e00ff */
[----:B------:R-:W-:Y:S01]  /*0ed0*/  IMAD.U32 R3, RZ, RZ, UR9 ;  /* 0x00000009ff037e24 */ /* 0x000fe2000f8e00ff */
[----:B------:R-:W-:-:S04]  /*0ee0*/  @UP1 UIMAD.WIDE UR8, UR5, 0x4, UR10 ;  /* 0x00000004050818a5 */ /* 0x000fc8000f8e020a */
[----:B------:R4:W5:Y:S02]  /*0ef0*/  @P0 LDG.E R6, desc[UR12][R2.64] ;  /* 0x0000000c02060981 */ /* 0x000964000c1e1900 */
[----:B------:R-:W-:Y:S02]  /*0f00*/  IMAD.U32 R4, RZ, RZ, UR8 ;  /* 0x00000008ff047e24 */ /* 0x000fe4000f8e00ff */
[----:B------:R-:W-:Y:S01]  /*0f10*/  IMAD.U32 R5, RZ, RZ, UR9 ;  /* 0x00000009ff057e24 */ /* 0x000fe2000f8e00ff */
[----:B------:R-:W-:Y:S01]  /*0f20*/  ULDC.64 UR8, c[0x0][0xa20] ;  /* 0x0002880000087ab9 */ /* 0x000fe20000000a00 */
[----:B0-----:R-:W-:Y:S02]  /*0f30*/  ISETP.NE.U32.AND P0, PT, R8, RZ, PT ;  /* 0x000000ff0800720c */ /* 0x001fe40003f05070 */
[----:B------:R-:W-:Y:S01]  /*0f40*/  ISETP.NE.U32.AND P1, PT, RZ, UR8, PT ;  /* 0x00000008ff007c0c */ /* 0x000fe2000bf25070 */
[----:B-1----:R4:W5:Y:S01]  /*0f50*/  @P2 LDG.E R22, desc[UR12][R4.64] ;  /* 0x0000000c04162981 */ /* 0x002962000c1e1900 */
[----:B------:R-:W-:Y:S01]  /*0f60*/  ISETP.NE.AND.EX P0, PT, R9, RZ, PT, P0 ;  /* 0x000000ff0900720c */ /* 0x000fe20003f05300 */
[----:B------:R-:W-:Y:S01]  /*0f70*/  IMAD.U32 R207, RZ, RZ, UR6 ;  /* 0x00000006ffcf7e24 */ /* 0x000fe2000f8e00ff */
[----:B------:R-:W-:-:S02]  /*0f80*/  ISETP.NE.AND.EX P1, PT, RZ, UR9, PT, P1 ;  /* 0x00000009ff007c0c */ /* 0x000fc4000bf25310 */
[----:B--2---:R-:W-:Y:S01]  /*0f90*/  SEL R0, R0, 0x1, P0 ;  /* 0x0000000100007807 */ /* 0x004fe20000000000 */
[----:B----4-:R-:W-:Y:S10]  /*0fa0*/  @P2 BRA `(.L_x_1081) ;  /* 0x0000000000302947 */ /* 0x010ff40003800000 */
[----:B------:R-:W-:Y:S02]  /*0fb0*/  ULDC.64 UR6, c[0x0][0xa00] ;  /* 0x0002800000067ab9 */ /* 0x000fe40000000a00 */
[----:B------:R-:W-:-:S04]  /*0fc0*/  ISETP.NE.U32.AND P0, PT, RZ, UR6, PT ;  /* 0x00000006ff007c0c */ /* 0x000fc8000bf05070 */
[----:B------:R-:W-:-:S13]  /*0fd0*/  ISETP.NE.AND.EX P0, PT, RZ, UR7, PT, P0 ;  /* 0x00000007ff007c0c */ /* 0x000fda000bf05300 */
[----:B------:R-:W-:Y:S05]  /*0fe0*/  @!P0 BRA `(.L_x_1081) ;  /* 0x0000000000208947 */ /* 0x000fea0003800000 */
[----:B------:R-:W-:Y:S01]  /*0ff0*/  ULDC.64 UR6, c[0x0][0xa00] ;  /* 0x0002800000067ab9 */ /* 0x000fe20000000a00 */
[----:B------:R-:W-:Y:S01]  /*1000*/  ULDC.64 UR8, c[0x0][0x208] ;  /* 0x0000820000087ab9 */ /* 0x000fe20000000a00 */
[----:B------:R-:W-:-:S06]  /*1010*/  UIMAD.WIDE UR6, UR5, 0x4, UR6 ;  /* 0x00000004050678a5 */ /* 0x000fcc000f8e0206 */
[----:B------:R-:W-:Y:S02]  /*1020*/  IMAD.U32 R2, RZ, RZ, UR6 ;  /* 0x00000006ff027e24 */ /* 0x000fe4000f8e00ff */
[----:B------:R-:W-:-:S05]  /*1030*/  IMAD.U32 R3, RZ, RZ, UR7 ;  /* 0x00000007ff037e24 */ /* 0x000fca000f8e00ff */
[----:B-----5:R-:W2:Y:S04]  /*1040*/  LDG.E R22, desc[UR8][R2.64] ;  /* 0x0000000802167981 */ /* 0x020ea8000c1e1900 */
[----:B------:R-:W2:Y:S02]  /*1050*/  LDG.E R5, desc[UR8][R2.64+0x4] ;  /* 0x0000040802057981 */ /* 0x000ea4000c1e1900 */
[----:B--2---:R-:W-:-:S07]  /*1060*/  IMAD.IADD R22, R5, 0x1, -R22 ;  /* 0x0000000105167824 */ /* 0x004fce00078e0a16 */
.L_x_1081:
[----:B---3--:R-:W-:Y:S01]  /*1070*/  IMAD R19, R0, R19, RZ ;  /* 0x0000001300137224 */ /* 0x008fe200078e02ff */
[----:B------:R-:W-:Y:S01]  /*1080*/  MOV R206, R201 ;  /* 0x000000c900ce7202 */ /* 0x000fe20000000f00 */
[----:B------:R-:W-:Y:S01]  /*1090*/  IMAD.U32 R208, RZ, RZ, UR5 ;  /* 0x00000005ffd07e24 */ /* 0x000fe2000f8e00ff */
[----:B------:R-:W-:Y:S06]  /*10a0*/  @!P1 BRA `(.L_x_1082) ;  /* 0x00000000001c9947 */ /* 0x000fec0003800000 */
[----:B------:R-:W-:Y:S01]  /*10b0*/  ULDC.64 UR6, c[0x0][0xa20] ;  /* 0x0002880000067ab9 */ /* 0x000fe20000000a00 */
[----:B------:R-:W-:Y:S01]  /*10c0*/  ULDC.64 UR8, c[0x0][0x208] ;  /* 0x0000820000087ab9 */ /* 0x000fe20000000a00 */
[----:B------:R-:W-:-:S06]  /*10d0*/  UIMAD.WIDE UR4, UR5, 0x4, UR6 ;  /* 0x00000004050478a5 */ /* 0x000fcc000f8e0206 */
[----:B------:R-:W-:Y:S02]  /*10e0*/  IMAD.U32 R2, RZ, RZ, UR4 ;  /* 0x00000004ff027e24 */ /* 0x000fe4000f8e00ff */
[----:B------:R-:W-:-:S05]  /*10f0*/  IMAD.U32 R3, RZ, RZ, UR5 ;  /* 0x00000005ff037e24 */ /* 0x000fca000f8e00ff */
[----:B------:R0:W5:Y:S01]  /*1100*/  LDG.E R19, desc[UR8][R2.64] ;  /* 0x0000000802137981 */ /* 0x000162000c1e1900 */
[----:B------:R-:W-:Y:S05]  /*1110*/  BRA `(.L_x_1083) ;  /* 0x0000000000307947 */ /* 0x000fea0003800000 */
.L_x_1082:
        /* <DEDUP_REMOVED lines=9> */
[----:B------:R-:W2:Y:S04]  /*11b0*/  LDG.E R19, desc[UR8][R2.64] ;  /* 0x0000000802137981 */ /* 0x000ea8000c1e1900 */
[----:B------:R-:W2:Y:S02]  /*11c0*/  LDG.E R0, desc[UR8][R2.64+0x4] ;  /* 0x0000040802007981 */ /* 0x000ea4000c1e1900 */
[----:B--2---:R-:W-:-:S07]  /*11d0*/  IMAD.IADD R19, R0, 0x1, -R19 ;  /* 0x0000000100137824 */ /* 0x004fce00078e0a13 */
.L_x_1083:
[----:B------:R-:W1:Y:S01]  /*11e0*/  LDC.64 R8, c[0x0][0x9e0] ;  /* 0x00027800ff087b82 */ /* 0x000e620000000a00 */
[----:B-----5:R-:W-:Y:S01]  /*11f0*/  IMAD.IADD R19, R19, 0x1, -R6 ;  /* 0x0000000113137824 */ /* 0x020fe200078e0a06 */
[----:B------:R-:W-:-:S04]  /*1200*/  LEA R0, R201, 0x80, 0x7 ;  /* 0x00000080c9007811 */ /* 0x000fc800078e38ff */
[----:B0-----:R-:W-:Y:S02]  /*1210*/  IADD3 R3, R19, R0, -R22 ;  /* 0x0000000013037210 */ /* 0x001fe40007ffe816 */
[----:B-1----:R-:W-:-:S03]  /*1220*/  ISETP.GE.AND P1, PT, R9, 0x1, PT ;  /* 0x000000010900780c */ /* 0x002fc60003f26270 */
[----:B------:R-:W-:-:S10]  /*1230*/  IMAD.IADD R0, R3, 0x1, R8 ;  /* 0x0000000103007824 */ /* 0x000fd400078e0208 */
[----:B------:R-:W-:Y:S05]  /*1240*/  @!P1 BRA `(.L_x_1084) ;  /* 0x0000000000409947 */ /* 0x000fea0003800000 */
[C---:B------:R-:W-:Y:S02]  /*1250*/  ISETP.GT.AND P0, PT, R3.reuse, RZ, PT ;  /* 0x000000ff0300720c */ /* 0x040fe40003f04270 */
[----:B------:R-:W-:-:S11]  /*1260*/  IADD3 R2, R3, -0x1, RZ ;  /* 0xffffffff03027810 */ /* 0x000fd60007ffe0ff */
[----:B------:R-:W-:Y:S05]  /*1270*/  @P0 BRA `(.L_x_1085) ;  /* 0x00000000001c0947 */ /* 0x000fea0003800000 */
[----:B------:R-:W-:Y:S01]  /*1280*/  ISETP.NE.AND P0, PT, R9, 0x1, PT ;  /* 0x000000010900780c */ /* 0x000fe20003f05270 */
[----:B------:R-:W-:-:S12]  /*1290*/  IMAD.MOV R3, RZ, RZ, -R3 ;  /* 0x000000ffff037224 */ /* 0x000fd800078e0a03 */
[----:B------:R-:W0:Y:S02]  /*12a0*/  @P0 LDC.64 R4, c[0x0][0x9e8] ;  /* 0x00027a00ff040b82 */ /* 0x000e240000000a00 */
[----:B0-----:R-:W-:-:S05]  /*12b0*/  @P0 IMAD.HI.U32 R2, R3, R4, RZ ;  /* 0x0000000403020227 */ /* 0x001fca00078e00ff */
[----:B------:R-:W-:-:S04]  /*12c0*/  @P0 SHF.R.U32.HI R3, RZ, R5, R2 ;  /* 0x00000005ff030219 */ /* 0x000fc80000011602 */
[----:B------:R-:W-:Y:S01]  /*12d0*/  LOP3.LUT R2, RZ, R3, RZ, 0x33, !PT ;  /* 0x00000003ff027212 */ /* 0x000fe200078e33ff */
[----:B------:R-:W-:Y:S06]  /*12e0*/  BRA `(.L_x_1086) ;  /* 0x0000000000107947 */ /* 0x000fec0003800000 */
.L_x_1085:
[----:B------:R-:W-:-:S13]  /*12f0*/  ISETP.NE.AND P0, PT, R9, 0x1, PT ;  /* 0x000000010900780c */ /* 0x000fda0003f05270 */
[----:B------:R-:W0:Y:S02]  /*1300*/  @P0 LDC.64 R4, c[0x0][0x9e8] ;  /* 0x00027a00ff040b82 */ /* 0x000e240000000a00 */
[----:B0-----:R-:W-:-:S05]  /*1310*/  @P0 IMAD.HI.U32 R4, R2, R4, RZ ;  /* 0x0000000402040227 */ /* 0x001fca00078e00ff */
[----:B------:R-:W-:-:S07]  /*1320*/  @P0 SHF.R.U32.HI R2, RZ, R5, R4 ;  /* 0x00000005ff020219 */ /* 0x000fce0000011604 */
.L_x_1086:
[----:B------:R-:W-:-:S05]  /*1330*/  IMAD R3, R2, R9, R9 ;  /* 0x0000000902037224 */ /* 0x000fca00078e0209 */
[----:B------:R-:W-:-:S07]  /*1340*/  VIMNMX R0, R0, R3, PT ;  /* 0x0000000300007248 */ /* 0x000fce0003fe0100 */
.L_x_1084:
[----:B------:R-:W-:Y:S01]  /*1350*/  VIADD R2, R0, 0x3f ;  /* 0x0000003f00027836 */ /* 0x000fe20000000000 */
[----:B------:R-:W-:Y:S01]  /*1360*/  ULDC UR4, c[0x0][0x9dc] ;  /* 0x0002770000047ab9 */ /* 0x000fe20000000800 */
[----:B------:R-:W-:Y:S02]  /*1370*/  VIADD R0, R19, 0x3f ;  /* 0x0000003f13007836 */ /* 0x000fe40000000000 */
[----:B------:R-:W-:Y:S01]  /*1380*/  IMAD R4, R201, 0x80, -R22 ;  /* 0x00000080c9047824 */ /* 0x000fe200078e0a16 */
[----:B------:R-:W-:Y:S02]  /*1390*/  SHF.R.S32.HI R5, RZ, 0x1f, R2 ;  /* 0x0000001fff057819 */ /* 0x000fe40000011402 */
[----:B------:R-:W-:Y:S01]  /*13a0*/  SHF.R.S32.HI R3, RZ, 0x1f, R0 ;  /* 0x0000001fff037819 */ /* 0x000fe20000011400 */
[----:B------:R-:W-:Y:S01]  /*13b0*/  IMAD.IADD R4, R19, 0x1, R4 ;  /* 0x0000000113047824 */ /* 0x000fe200078e0204 */
[----:B------:R-:W-:Y:S02]  /*13c0*/  LEA.HI R5, R5, R2, RZ, 0x6 ;  /* 0x0000000205057211 */ /* 0x000fe400078f30ff */
[----:B------:R-:W-:Y:S01]  /*13d0*/  LEA.HI R3, R3, R0, RZ, 0x6 ;  /* 0x0000000003037211 */ /* 0x000fe200078f30ff */
[----:B------:R-:W-:Y:S01]  /*13e0*/  VIADD R6, R4, -UR4 ;  /* 0x8000000404067c36 */ /* 0x000fe20008000000 */
[----:B------:R-:W-:-:S02]  /*13f0*/  SHF.R.S32.HI R56, RZ, 0x6, R5 ;  /* 0x00000006ff387819 */ /* 0x000fc40000011405 */
[----:B------:R-:W-:Y:S02]  /*1400*/  SHF.R.S32.HI R3, RZ, 0x6, R3 ;  /* 0x00000006ff037819 */ /* 0x000fe40000011403 */
[----:B------:R-:W-:Y:S02]  /*1410*/  R2UR UR4, R6 ;  /* 0x00000000060472ca */ /* 0x000fe400000e0000 */
[----:B------:R-:W-:Y:S01]  /*1420*/  VIMNMX R56, R3, R56, PT ;  /* 0x0000003803387248 */ /* 0x000fe20003fe0100 */
[----:B------:R-:W-:-:S12]  /*1430*/  @!P1 BRA `(.L_x_1087) ;  /* 0x0000000000449947 */ /* 0x000fd80003800000 */
[----:B------:R-:W-:-:S13]  /*1440*/  ISETP.GT.AND P0, PT, R4, -0x1, PT ;  /* 0xffffffff0400780c */ /* 0x000fda0003f04270 */
[----:B------:R-:W-:Y:S05]  /*1450*/  @P0 BRA `(.L_x_1088) ;  /* 0x00000000001c0947 */ /* 0x000fea0003800000 */
[----:B------:R-:W-:Y:S02]  /*1460*/  ISETP.NE.AND P0, PT, R9, 0x1, PT ;  /* 0x000000010900780c */ /* 0x000fe40003f05270 */
[----:B------:R-:W-:-:S11]  /*1470*/  LOP3.LUT R3, RZ, R4, RZ, 0x33, !PT ;  /* 0x00000004ff037212 */ /* 0x000fd600078e33ff */
[----:B------:R-:W0:Y:S02]  /*1480*/  @P0 LDC.64 R6, c[0x0][0x9e8] ;  /* 0x00027a00ff060b82 */ /* 0x000e240000000a00 */
[----:B0-----:R-:W-:-:S05]  /*1490*/  @P0 IMAD.HI.U32 R0, R3, R6, RZ ;  /* 0x0000000603000227 */ /* 0x001fca00078e00ff */
[----:B------:R-:W-:-:S04]  /*14a0*/  @P0 SHF.R.U32.HI R3, RZ, R7, R0 ;  /* 0x00000007ff030219 */ /* 0x000fc80000011600 */
[----:B------:R-:W-:Y:S01]  /*14b0*/  LOP3.LUT R4, RZ, R3, RZ, 0x33, !PT ;  /* 0x00000003ff047212 */ /* 0x000fe200078e33ff */
[----:B------:R-:W-:Y:S06]  /*14c0*/  BRA `(.L_x_1089) ;  /* 0x0000000000107947 */ /* 0x000fec0003800000 */
.L_x_1088:
[----:B------:R-:W-:-:S13]  /*14d0*/  ISETP.NE.AND P0, PT, R9, 0x1, PT ;  /* 0x000000010900780c */ /* 0x000fda0003f05270 */
[----:B------:R-:W0:Y:S02]  /*14e0*/  @P0 LDC.64 R2, c[0x0][0x9e8] ;  /* 0x00027a00ff020b82 */ /* 0x000e240000000a00 */
[----:B0-----:R-:W-:-:S05]  /*14f0*/  @P0 IMAD.HI.U32 R0, R4, R2, RZ ;  /* 0x0000000204000227 */ /* 0x001fca00078e00ff */
[----:B------:R-:W-:-:S07]  /*1500*/  @P0 SHF.R.U32.HI R4, RZ, R3, R0 ;  /* 0x00000003ff040219 */ /* 0x000fce0000011600 */
.L_x_1089:
[----:B------:R-:W-:-:S05]  /*1510*/  IMAD R4, R4, R9, RZ ;  /* 0x0000000904047224 */ /* 0x000fca00078e02ff */
[----:B------:R-:W-:-:S13]  /*1520*/  R2UR UR5, R4 ;  /* 0x00000000040572ca */ /* 0x000fda00000e0000 */
[----:B------:R-:W-:-:S04]  /*1530*/  UISETP.LT.AND UP0, UPT, UR4, UR5, UPT ;  /* 0x000000050400728c */ /* 0x000fc8000bf01270 */
[----:B------:R-:W-:-:S12]  /*1540*/  USEL UR4, UR4, UR5, !UP0 ;  /* 0x0000000504047287 */ /* 0x000fd8000c000000 */
.L_x_1087:
[----:B------:R-:W-:Y:S01]  /*1550*/  USHF.R.S32.HI UR5, URZ, 0x1f, UR4 ;  /* 0x0000001f3f057899 */ /* 0x000fe20008011404 */
[----:B------:R-:W-:Y:S02]  /*1560*/  PLOP3.LUT P0, PT, PT, PT, PT, 0x80, 0x0 ;  /* 0x000000000000781c */ /* 0x000fe40003f0f070 */
[----:B------:R-:W-:Y:S01]  /*1570*/  CS2R R2, SRZ ;  /* 0x0000000000027805 */ /* 0x000fe2000001ff00 */
[----:B------:R-:W-:Y:S01]  /*1580*/  IMAD.MOV.U32 R0, RZ, RZ, RZ ;  /* 0x000000ffff007224 */ /* 0x000fe200078e00ff */
        /* <DEDUP_REMOVED lines=34> */
[----:B------:R-:W-:Y:S02]  /*17b0*/  MOV R94, RZ ;  /* 0x000000ff005e7202 */ /* 0x000fe40000000f00 */
        /* <DEDUP_REMOVED lines=26> */
[----:B------:R-:W-:Y:S01]  /*1960*/  IMAD.MOV.U32 R169, RZ, RZ, RZ ;  /* 0x000000ffffa97224 */ /* 0x000fe200078e00ff */
[----:B------:R-:W-:Y:S02]  /*1970*/  CS2R R154, SRZ ;  /* 0x00000000009a7805 */ /* 0x000fe4000001ff00 */
[----:B------:R-:W-:-:S02]  /*1980*/  CS2R R8, SRZ ;  /* 0x0000000000087805 */ /* 0x000fc4000001ff00 */
[----:B------:R-:W-:Y:S01]  /*1990*/  CS2R R36, SRZ ;  /* 0x0000000000247805 */ /* 0x000fe2000001ff00 */
[----:B------:R-:W-:Y:S01]  /*19a0*/  IMAD.MOV.U32 R171, RZ, RZ, RZ ;  /* 0x000000ffffab7224 */ /* 0x000fe200078e00ff */
[----:B------:R-:W-:Y:S01]  /*19b0*/  CS2R R32, SRZ ;  /* 0x0000000000207805 */ /* 0x000fe2000001ff00 */
[----:B------:R-:W-:Y:S01]  /*19c0*/  IMAD.MOV.U32 R173, RZ, RZ, RZ ;  /* 0x000000ffffad7224 */ /* 0x000fe200078e00ff */
[----:B------:R-:W-:Y:S01]  /*19d0*/  CS2R R4, SRZ ;  /* 0x0000000000047805 */ /* 0x000fe2000001ff00 */
[----:B------:R-:W-:Y:S02]  /*19e0*/  IMAD.MOV.U32 R30, RZ, RZ, RZ ;  /* 0x000000ffff1e7224 */ /* 0x000fe400078e00ff */
[----:B------:R-:W-:Y:S02]  /*19f0*/  IMAD.MOV.U32 R6, RZ, RZ, RZ ;  /* 0x000000ffff067224 */ /* 0x000fe400078e00ff */
[----:B------:R-:W-:Y:S02]  /*1a00*/  IMAD.MOV.U32 R175, RZ, RZ, RZ ;  /* 0x000000ffffaf7224 */ /* 0x000fe400078e00ff */
[----:B------:R-:W-:Y:S01]  /*1a10*/  IMAD.MOV.U32 R26, RZ, RZ, RZ ;  /* 0x000000ffff1a7224 */ /* 0x000fe200078e00ff */
[----:B------:R-:W-:Y:S06]  /*1a20*/  @!P1 BRA `(.L_x_1090) ;  /* 0x000000b800dc9947 */ /* 0x000fec0003800000 */
        /* <DEDUP_REMOVED lines=31> */
.L_x_1091:
[----:B------:R-:W-:Y:S02]  /*1c20*/  R2UR UR6, R209 ;  /* 0x00000000d10672ca */ /* 0x000fe400000e0000 */
[----:B------:R-:W-:-:S11]  /*1c30*/  R2UR UR5, R214 ;  /* 0x00000000d60572ca */ /* 0x000fd600000e0000 */
[----:B------:R-:W-:Y:S02]  /*1c40*/  ULEA.HI UR4, UR6, UR6, URZ, 0x1 ;  /* 0x0000000606047291 */ /* 0x000fe4000f8f083f */
[----:B------:R-:W-:Y:S02]  /*1c50*/  MOV R2, UR5 ;  /* 0x0000000500027c02 */ /* 0x000fe40008000f00 */
[----:B------:R-:W-:Y:S02]  /*1c60*/  ULOP3.LUT UR4, UR4, 0xfffffffe, URZ, 0xc0, !UPT ;  /* 0xfffffffe04047892 */ /* 0x000fe4000f8ec03f */
[----:B------:R-:W-:Y:S02]  /*1c70*/  ISETP.NE.AND P0, PT, R2, 0x3, PT ;  /* 0x000000030200780c */ /* 0x000fe40003f05270 */
[----:B------:R-:W-:-:S06]  /*1c80*/  UIADD3 UR4, UR6, -UR4, URZ ;  /* 0x8000000406047290 */ /* 0x000fcc000fffe03f */
[----:B------:R-:W-:-:S05]  /*1c90*/  IMAD.U32 R0, RZ, RZ, UR4 ;  /* 0x00000004ff007e24 */ /* 0x000fca000f8e00ff */
[----:B------:R-:W-:-:S04]  /*1ca0*/  SHF.L.U32 R0, R0, 0x1f, RZ ;  /* 0x0000001f00007819 */ /* 0x000fc800000006ff */
[----:B------:R-:W0:Y:S02]  /*1cb0*/  SYNCS.PHASECHK.TRANS64.TRYWAIT P1, [UR39+0x30800], R0 ;  /* 0x03080000ff0075a7 */ /* 0x000e240008020167 */
[----:B0-----:R-:W-:Y:S05]  /*1cc0*/  @!P1 BRA `(.L_x_1092) ;  /* 0x0000013c00e09947 */ /* 0x001fea0003800000 */
.L_x_1277:
[----:B------:R-:W-:Y:S05]  /*1cd0*/  @!P0 BRA `(.L_x_1093) ;  /* 0x0000000000048947 */ /* 0x000fea0003800000 */
[----:B------:R-:W-:Y:S01]  /*1ce0*/  BPT.TRAP 0x1 ;  /* 0x000000040000795c */ /* 0x000fe20000300000 */
.L_x_1093:
[----:B------:R-:W-:Y:S02]  /*1cf0*/  IMAD.U32 R5, RZ, RZ, UR37 ;  /* 0x00000025ff057e24 */ /* 0x000fe4000f8e00ff */
[----:B0-----:R-:W-:-:S03]  /*1d00*/  IMAD.U32 R0, RZ, RZ, UR36 ;  /* 0x00000024ff007e24 */ /* 0x001fc6000f8e00ff */
[----:B------:R-:W-:Y:S02]  /*1d10*/  LEA R5, R5, UR39, 0x3 ;  /* 0x0000002705057c11 */ /* 0x000fe4000f8e18ff */
[----:B------:R-:W-:-:S04]  /*1d20*/  SHF.L.U32 R0, R0, 0x1f, RZ ;  /* 0x0000001f00007819 */ /* 0x000fc800000006ff */
[----:B------:R0:W1:Y:S01]  /*1d30*/  SYNCS.PHASECHK.TRANS64.TRYWAIT P2, [R5+URZ+0x30830], R0 ;  /* 0x03083000050075a7 */ /* 0x000062000804017f */
[----:B------:R-:W-:Y:S05]  /*1d40*/  @!P0 BRA `(.L_x_1094) ;  /* 0x0000000000048947 */ /* 0x000fea0003800000 */
[----:B------:R-:W-:Y:S01]  /*1d50*/  BPT.TRAP 0x1 ;  /* 0x000000040000795c */ /* 0x000fe20000300000 */
.L_x_1094:
[----:B------:R-:W2:Y:S02]  /*1d60*/  S2R R2, SR_TID.X ;  /* 0x0000000000027919 */ /* 0x000ea40000002100 */
[----:B--2---:R-:W-:Y:S01]  /*1d70*/  LOP3.LUT P1, RZ, R2, 0x7f, RZ, 0xc0, !PT ;  /* 0x0000007f02ff7812 */ /* 0x004fe2000782c0ff */
[----:B-1----:R-:W-:-:S12]  /*1d80*/  @P2 BRA `(.L_x_1095) ;  /* 0x0000000000082947 */ /* 0x002fd80003800000 */
[----:B------:R-:W1:Y:S02]  /*1d90*/  SYNCS.PHASECHK.TRANS64.TRYWAIT P2, [R5+URZ+0x30830], R0 ;  /* 0x03083000050075a7 */ /* 0x000e64000804017f */
[----:B-1----:R-:W-:Y:S05]  /*1da0*/  @!P2 BRA `(.L_x_1096) ;  /* 0x0000013c00c0a947 */ /* 0x002fea0003800000 */
.L_x_1095:
[----:B------:R-:W-:Y:S05]  /*1db0*/  WARPSYNC.ALL ;  /* 0x0000000000007948 */ /* 0x000fea0003800000 */
[----:B------:R-:W-:Y:S01]  /*1dc0*/  UIADD3 UR4, UR39, 0x20400, URZ ;  /* 0x0002040027047890 */ /* 0x000fe2000fffe03f */
[----:B------:R-:W-:Y:S01]  /*1dd0*/  WARPGROUP.ARRIVE ;  /* 0x00000000000079c5 */ /* 0x000fe20000000000 */
[----:B------:R-:W-:Y:S01]  /*1de0*/  UMOV UR9, 0x40000040 ;  /* 0x4000004000097882 */ /* 0x000fe20000000000 */
[----:B------:R-:W-:Y:S01]  /*1df0*/  UMOV UR11, 0x40000040 ;  /* 0x40000040000b7882 */ /* 0x000fe20000000000 */
[----:B------:R-:W-:Y:S01]  /*1e00*/  USHF.R.U32.HI UR4, URZ, 0x4, UR4 ;  /* 0x000000043f047899 */ /* 0x000fe20008011604 */
[----:B------:R-:W-:Y:S01]  /*1e10*/  IMAD.U32 R15, RZ, RZ, UR9 ;  /* 0x00000009ff0f7e24 */ /* 0x000fe2000f8e00ff */
[----:B------:R-:W-:Y:S01]  /*1e20*/  UMOV UR57, 0x40000040 ;  /* 0x4000004000397882 */ /* 0x000fe20000000000 */
[----:B------:R-:W-:Y:S01]  /*1e30*/  UMOV UR59, 0x40000040 ;  /* 0x40000040003b7882 */ /* 0x000fe20000000000 */
[----:B------:R-:W-:Y:S01]  /*1e40*/  ULOP3.LUT UR4, UR4, 0x3fff, URZ, 0xc0, !UPT ;  /* 0x00003fff04047892 */ /* 0x000fe2000f8ec03f */
[----:B------:R-:W-:Y:S01]  /*1e50*/  IMAD.MOV.U32 R3, RZ, RZ, -0x40 ;  /* 0xffffffc0ff037424 */ /* 0x000fe200078e00ff */
[----:B------:R-:W-:Y:S01]  /*1e60*/  UMOV UR53, 0x40000040 ;  /* 0x4000004000357882 */ /* 0x000fe20000000000 */
[----:B------:R-:W-:Y:S01]  /*1e70*/  UMOV UR55, 0x40000040 ;  /* 0x4000004000377882 */ /* 0x000fe20000000000 */
[----:B------:R-:W-:Y:S01]  /*1e80*/  ULOP3.LUT UR60, UR4, 0x10000, URZ, 0xfc, !UPT ;  /* 0x00010000043c7892 */ /* 0x000fe2000f8efc3f */
[----:B01----:R-:W-:Y:S01]  /*1e90*/  @!P1 VIADD R0, R5, 0x30840 ;  /* 0x0003084005009836 */ /* 0x003fe20000000000 */
[----:B------:R-:W-:-:S02]  /*1ea0*/  ULOP3.LUT UR4, UR38, 0x10000, URZ, 0xfc, !UPT ;  /* 0x0001000026047892 */ /* 0x000fc4000f8efc3f */
[----:B------:R-:W-:Y:S02]  /*1eb0*/  ULEA UR5, UR37, UR60, 0xb ;  /* 0x0000003c25057291 */ /* 0x000fe4000f8e583f */
[----:B------:R-:W-:Y:S01]  /*1ec0*/  UIADD3 UR6, UR4, 0x2, URZ ;  /* 0x0000000204067890 */ /* 0x000fe2000fffe03f */
[----:B------:R-:W-:Y:S01]  /*1ed0*/  @!P1 PRMT R0, RZ, 0x654, R0 ;  /* 0x00000654ff009816 */ /* 0x000fe20000000000 */
[----:B------:R-:W-:Y:S01]  /*1ee0*/  UIADD3 UR7, UR5, 0x2, URZ ;  /* 0x0000000205077890 */ /* 0x000fe2000fffe03f */
[----:B------:R-:W-:Y:S02]  /*1ef0*/  UMOV UR8, UR4 ;  /* 0x0000000400087c82 */ /* 0x000fe40008000000 */
[----:B------:R-:W-:Y:S01]  /*1f00*/  UMOV UR10, UR5 ;  /* 0x00000005000a7c82 */ /* 0x000fe20008000000 */
[----:B------:R-:W-:Y:S01]  /*1f10*/  IMAD.U32 R14, RZ, RZ, UR8 ;  /* 0x00000008ff0e7e24 */ /* 0x000fe2000f8e00ff */
        /* <DEDUP_REMOVED lines=9> */
[----:B------:R-:W-:-:S02]  /*1fb0*/  UIADD3 UR56, UR4, 0x402, URZ ;  /* 0x0000040204387890 */ /* 0x000fc4000fffe03f */
[----:B------:R-:W-:Y:S02]  /*1fc0*/  UIADD3 UR58, UR5, 0x202, URZ ;  /* 0x00000202053a7890 */ /* 0x000fe4000fffe03f */
[----:B------:R-:W-:Y:S02]  /*1fd0*/  UIADD3 UR52, UR4, 0x404, URZ ;  /* 0x0000040404347890 */ /* 0x000fe4000fffe03f */
[----:B------:R-:W-:Y:S02]  /*1fe0*/  UIADD3 UR54, UR5, 0x204, URZ ;  /* 0x0000020405367890 */ /* 0x000fe4000fffe03f */
        /* <DEDUP_REMOVED lines=61> */
[----:B------:R-:W-:Y:S02]  /*23c0*/  IMAD.U32 R6, RZ, RZ, UR8 ;  /* 0x00000008ff067e24 */ /* 0x000fe4000f8e00ff */
        /* <DEDUP_REMOVED lines=43> */
[----:B------:R-:W-:Y:S01]  /*2680*/  HGMMA.64x64x16.F32 R24, gdesc[UR48], R24, gsb0 ;  /* 0x00e00000301879f0 */ /* 0x000fe20008000818 */
[----:B------:R-:W-:Y:S02]  /*2690*/  ULDC.64 UR50, c[0x0][0x9d8] ;  /* 0x0002760000327ab9 */ /* 0x000fe40000000a00 */
[----:B------:R-:W-:Y:S01]  /*26a0*/  ULOP3.LUT UR51, URZ, UR51, URZ, 0x33, !UPT ;  /* 0x000000333f337292 */ /* 0x000fe2000f8e333f */
[----:B------:R-:W-:Y:S02]  /*26b0*/  WARPGROUP.DEPBAR.LE gsb0, 0x0 ;  /* 0x00008000000079c5 */ /* 0x000fe40000010000 */
[----:B------:R-:W-:Y:S01]  /*26c0*/  FMUL.FTZ R26, R26, UR50 ;  /* 0x000000321a1a7c20 */ /* 0x000fe20008410000 */
[----:B------:R-:W-:Y:S01]  /*26d0*/  FMUL.FTZ R38, R38, UR50 ;  /* 0x0000003226267c20 */ /* 0x000fe20008410000 */
[----:B------:R-:W-:Y:S01]  /*26e0*/  FMUL.FTZ R24, R24, UR50 ;  /* 0x0000003218187c20 */ /* 0x000fe20008410000 */
[----:B------:R-:W-:Y:S01]  /*26f0*/  FMUL.FTZ R25, R25, UR50 ;  /* 0x0000003219197c20 */ /* 0x000fe20008410000 */
[----:B------:R-:W0:Y:S01]  /*2700*/  MUFU.TANH R16, R26 ;  /* 0x0000001a00107308 */ /* 0x000e220000002400 */
[----:B------:R-:W-:Y:S01]  /*2710*/  FMUL.FTZ R28, R28, UR50 ;  /* 0x000000321c1c7c20 */ /* 0x000fe20008410000 */
[----:B------:R-:W-:Y:S01]  /*2720*/  FMUL.FTZ R29, R29, UR50 ;  /* 0x000000321d1d7c20 */ /* 0x000fe20008410000 */
[----:B------:R-:W-:Y:S01]  /*2730*/  FMUL.FTZ R32, R32, UR50 ;  /* 0x0000003220207c20 */ /* 0x000fe20008410000 */
[----:B------:R-:W-:Y:S01]  /*2740*/  FMUL.FTZ R33, R33, UR50 ;  /* 0x0000003221217c20 */ /* 0x000fe20008410000 */
[----:B------:R-:W-:Y:S01]  /*2750*/  FMUL.FTZ R34, R34, UR50 ;  /* 0x0000003222227c20 */ /* 0x000fe20008410000 */
[----:B------:R-:W-:Y:S01]  /*2760*/  FMUL.FTZ R35, R35, UR50 ;  /* 0x0000003223237c20 */ /* 0x000fe20008410000 */
[----:B------:R-:W-:Y:S01]  /*2770*/  FMUL.FTZ R36, R36, UR50 ;  /* 0x0000003224247c20 */ /* 0x000fe20008410000 */
[----:B------:R1:W2:Y:S01]  /*2780*/  MUFU.TANH R26, R38 ;  /* 0x00000026001a7308 */ /* 0x0002a20000002400 */
        /* <DEDUP_REMOVED lines=8> */
[----:B-1----:R-:W-:-:S02]  /*2810*/  IMAD R38, R56, R3, 0x40 ;  /* 0x0000004038267424 */ /* 0x002fc400078e0203 */
[----:B------:R-:W-:Y:S01]  /*2820*/  FMUL.FTZ R48, R48, UR50 ;  /* 0x0000003230307c20 */ /* 0x000fe20008410000 */
[----:B------:R-:W-:Y:S01]  /*2830*/  FMUL.FTZ R49, R49, UR50 ;  /* 0x0000003231317c20 */ /* 0x000fe20008410000 */
[----:B------:R-:W-:Y:S01]  /*2840*/  FMUL.FTZ R50, R50, UR50 ;  /* 0x0000003232327c20 */ /* 0x000fe20008410000 */
[----:B------:R-:W-:Y:S02]  /*2850*/  IMAD.IADD R5, R19, 0x1, R38 ;  /* 0x0000000113057824 */ /* 0x000fe400078e0226 */
[----:B------:R-:W-:Y:S01]  /*2860*/  FMUL.FTZ R51, R51, UR50 ;  /* 0x0000003233337c20 */ /* 0x000fe20008410000 */
[----:B------:R-:W-:Y:S01]  /*2870*/  FMUL.FTZ R52, R52, UR50 ;  /* 0x0000003234347c20 */ /* 0x000fe20008410000 */
[----:B------:R-:W-:Y:S01]  /*2880*/  FMUL.FTZ R53, R53, UR50 ;  /* 0x0000003235357c20 */ /* 0x000fe20008410000 */
[----:B------:R-:W-:Y:S01]  /*2890*/  FMUL.FTZ R54, R54, UR50 ;  /* 0x0000003236367c20 */ /* 0x000fe20008410000 */
[----:B------:R-:W-:Y:S01]  /*28a0*/  FMUL.FTZ R55, R55, UR50 ;  /* 0x0000003237377c20 */ /* 0x000fe20008410000 */
[----:B------:R-:W-:Y:S01]  /*28b0*/  IADD3 R3, -R22, 0x1, R5 ;  /* 0x0000000116037810 */ /* 0x000fe20007ffe105 */
[----:B------:R-:W1:Y:S01]  /*28c0*/  MUFU.TANH R24, R24 ;  /* 0x0000001800187308 */ /* 0x000e620000002400 */
[----:B------:R-:W-:Y:S01]  /*28d0*/  FMUL.FTZ R27, R27, UR50 ;  /* 0x000000321b1b7c20 */ /* 0x000fe20008410000 */
[----:B------:R-:W-:Y:S01]  /*28e0*/  FMUL.FTZ R30, R30, UR50 ;  /* 0x000000321e1e7c20 */ /* 0x000fe20008410000 */
[----:B------:R3:W-:Y:S01]  /*28f0*/  @!P1 SYNCS.ARRIVE.TRANS64.RED.A1T0 RZ, [R0+URZ], RZ ;  /* 0x000000ff00ff99a7 */ /* 0x0007e2000810043f */
[----:B------:R-:W-:Y:S01]  /*2900*/  FMUL.FTZ R39, R39, UR50 ;  /* 0x0000003227277c20 */ /* 0x000fe20008410000 */
[----:B------:R-:W-:Y:S01]  /*2910*/  FMUL.FTZ R46, R46, UR50 ;  /* 0x000000322e2e7c20 */ /* 0x000fe20008410000 */
[----:B------:R-:W-:-:S02]  /*2920*/  FMUL.FTZ R31, R31, UR50 ;  /* 0x000000321f1f7c20 */ /* 0x000fc40008410000 */
[----:B------:R-:W4:Y:S01]  /*2930*/  MUFU.TANH R25, R25 ;  /* 0x0000001900197308 */ /* 0x000f220000002400 */
[----:B---3--:R-:W-:Y:S02]  /*2940*/  IMAD R0, R18, -0x2, R3 ;  /* 0xfffffffe12007824 */ /* 0x008fe400078e0203 */
[----:B------:R-:W-:-:S05]  /*2950*/  IMAD R3, R201, 0x80, R211 ;  /* 0x00000080c9037824 */ /* 0x000fca00078e02d3 */
[----:B------:R-:W3:Y:S01]  /*2960*/  MUFU.TANH R28, R28 ;  /* 0x0000001c001c7308 */ /* 0x000ee20000002400 */
[----:B------:R-:W-:-:S05]  /*2970*/  IADD3 R58, R0, UR51, RZ ;  /* 0x00000033003a7c10 */ /* 0x000fca000fffe0ff */
[----:B------:R-:W-:Y:S02]  /*2980*/  IMAD.IADD R2, R58, 0x1, R3 ;  /* 0x000000013a027824 */ /* 0x000fe400078e0203 */
[----:B------:R-:W0:Y:S08]  /*2990*/  MUFU.TANH R29, R29 ;  /* 0x0000001d001d7308 */ /* 0x000e300000002400 */
        /* <DEDUP_REMOVED lines=23> */
[----:B------:R5:W0:Y:S08]  /*2b10*/  MUFU.TANH R27, R39 ;  /* 0x00000027001b7308 */ /* 0x000a300000002400 */
[----:B------:R2:W0:Y:S01]  /*2b20*/  MUFU.TANH R30, R46 ;  /* 0x0000002e001e7308 */ /* 0x0004220000002400 */
[----:B-----5:R-:W-:-:S07]  /*2b30*/  IMAD R39, R18, -0x2, R5 ;  /* 0xfffffffe12277824 */ /* 0x020fce00078e0205 */
[----:B------:R5:W0:Y:S01]  /*2b40*/  MUFU.TANH R21, R31 ;  /* 0x0000001f00157308 */ /* 0x000a220000002400 */
[----:B--2---:R-:W-:-:S05]  /*2b50*/  VIADD R46, R0, UR4 ;  /* 0x00000004002e7c36 */ /* 0x004fca0008000000 */
[----:B------:R-:W-:Y:S02]  /*2b60*/  VIADDMNMX R0, R3, R46, R39, PT ;  /* 0x0000002e03007246 */ /* 0x000fe40003800127 */
[----:B-----5:R-:W-:Y:S01]  /*2b70*/  LEA R31, R56, 0xffffffc0, 0x6 ;  /* 0xffffffc0381f7811 */ /* 0x020fe200078e30ff */
[----:B-1-34-:R-:W-:Y:S06]  /*2b80*/  @P2 BRA `(.L_x_1097) ;  /* 0x0000000000582947 */ /* 0x01afec0003800000 */
[----:B------:R-:W-:Y:S01]  /*2b90*/  IADD3 R4, -R22, R19, R3 ;  /* 0x0000001316047210 */ /* 0x000fe20007ffe103 */
[----:B------:R-:W-:Y:S03]  /*2ba0*/  BSSY B0, `(.L_x_1098) ;  /* 0x0000010000007945 */ /* 0x000fe60003800000 */
        /* <DEDUP_REMOVED lines=10> */
.L_x_1099:
[----:B------:R-:W-:-:S06]  /*2c50*/  UISETP.NE.AND UP1, UPT, UR5, 0x1, UPT ;  /* 0x000000010500788c */ /* 0x000fcc000bf25270 */
[----:B------:R-:W-:-:S05]  /*2c60*/  PLOP3.LUT P2, PT, PT, PT, UP1, 0x80, 0x0 ;  /* 0x000000000000781c */ /* 0x000fca0003f4f018 */
[----:B------:R-:W-:-:S08]  /*2c70*/  @UP1 ULDC.64 UR6, c[0x0][0x9e8] ;  /* 0x00027a0000061ab9 */ /* 0x000fd00000000a00 */
[----:B------:R-:W-:-:S05]  /*2c80*/  @P2 IMAD.HI.U32 R5, R4, UR6, RZ ;  /* 0x0000000604052c27 */ /* 0x000fca000f8e00ff */
[----:B------:R-:W-:-:S07]  /*2c90*/  @P2 SHF.R.U32.HI R4, RZ, UR7, R5 ;  /* 0x00000007ff042c19 */ /* 0x000fce0008011605 */
.L_x_1100:
[----:B------:R-:W-:Y:S05]  /*2ca0*/  BSYNC B0 ;  /* 0x0000000000007941 */ /* 0x000fea0003800000 */
.L_x_1098:
[----:B------:R-:W-:-:S04]  /*2cb0*/  IMAD R5, R4, UR5, -R31 ;  /* 0x0000000504057c24 */ /* 0x000fc8000f8e0a1f */
[----:B------:R-:W-:-:S05]  /*2cc0*/  IMAD R5, R18, -0x2, R5 ;  /* 0xfffffffe12057824 */ /* 0x000fca00078e0205 */
[----:B------:R-:W-:Y:S02]  /*2cd0*/  VIMNMX R2, R2, R5, !PT ;  /* 0x0000000502027248 */ /* 0x000fe40007fe0100 */
[----:B------:R-:W-:-:S07]  /*2ce0*/  VIADDMNMX R0, R5, UR5, R0, PT ;  /* 0x0000000505007c46 */ /* 0x000fce000b800100 */
.L_x_1097:
[C---:B------:R-:W-:Y:S02]  /*2cf0*/  ISETP.GE.AND P2, PT, R38.reuse, 0x2, PT ;  /* 0x000000022600780c */ /* 0x040fe40003f46270 */
[----:B------:R-:W-:Y:S02]  /*2d00*/  ISETP.GE.AND P6, PT, R38, 0xa, PT ;  /* 0x0000000a2600780c */ /* 0x000fe40003fc6270 */
[----:B------:R-:W-:Y:S02]  /*2d10*/  ISETP.GT.AND P4, PT, R2, 0x1, !P2 ;  /* 0x000000010200780c */ /* 0x000fe40005784270 */
[----:B------:R-:W-:Y:S02]  /*2d20*/  ISETP.GE.AND P3, PT, R38, 0x9, PT ;  /* 0x000000092600780c */ /* 0x000fe40003f66270 */
[----:B------:R-:W-:Y:S02]  /*2d30*/  ISETP.LT.OR P4, PT, R0, 0x2, P4 ;  /* 0x000000020000780c */ /* 0x000fe40002781670 */
[----:B------:R-:W-:-:S02]  /*2d40*/  ISETP.GT.AND P5, PT, R2, 0x8, !P3 ;  /* 0x000000080200780c */ /* 0x000fc40005fa4270 */
[----:B------:R-:W-:Y:S02]  /*2d50*/  FSEL R57, R25, -INF , !P4 ;  /* 0xff80000019397808 */ /* 0x000fe40006000000 */
[----:B------:R-:W-:Y:S02]  /*2d60*/  ISETP.GT.AND P4, PT, R2, 0x9, !P6 ;  /* 0x000000090200780c */ /* 0x000fe40007784270 */
[----:B------:R-:W-:Y:S02]  /*2d70*/  P2R R25, PR, RZ, 0x40 ;  /* 0x00000040ff197803 */ /* 0x000fe40000000000 */
[----:B------:R-:W-:Y:S02]  /*2d80*/  ISETP.LT.OR P4, PT, R0, 0xa, P4 ;  /* 0x0000000a0000780c */ /* 0x000fe40002781670 */
[----:B------:R-:W-:Y:S02]  /*2d90*/  ISETP.GE.AND P6, PT, R38, 0x11, PT ;  /* 0x000000112600780c */ /* 0x000fe40003fc6270 */
[----:B0-----:R-:W-:-:S02]  /*2da0*/  FSEL R61, R29, -INF , !P4 ;  /* 0xff8000001d3d7808 */ /* 0x001fc40006000000 */
[----:B------:R-:W-:Y:S02]  /*2db0*/  ISETP.LT.OR P5, PT, R0, 0x9, P5 ;  /* 0x000000090000780c */ /* 0x000fe40002fa1670 */
[----:B------:R-:W-:Y:S02]  /*2dc0*/  ISETP.GT.AND P4, PT, R2, 0x10, !P6 ;  /* 0x000000100200780c */ /* 0x000fe40007784270 */
[----:B------:R-:W-:Y:S02]  /*2dd0*/  FSEL R59, R28, -INF , !P5 ;  /* 0xff8000001c3b7808 */ /* 0x000fe40006800000 */
        /* <DEDUP_REMOVED lines=56> */
[----:B------:R-:W-:-:S04]  /*3160*/  ISETP.GE.AND P6, PT, R38, 0x3a, PT ;  /* 0x0000003a2600780c */ /* 0x000fc80003fc6270 */
[----:B------:R-:W-:Y:S02]  /*3170*/  P2R R38, PR, RZ, 0x40 ;  /* 0x00000040ff267803 */ /* 0x000fe40000000000 */
[----:B------:R-:W-:Y:S02]  /*3180*/  ISETP.GT.AND P6, PT, R2, 0x39, !P6 ;  /* 0x000000390200780c */ /* 0x000fe400077c4270 */
[----:B------:R-:W-:Y:S02]  /*3190*/  IADD3 R2, R58, 0x8, R3 ;  /* 0x000000083a027810 */ /* 0x000fe40007ffe003 */
[----:B------:R-:W-:Y:S01]  /*31a0*/  ISETP.LT.OR P6, PT, R0, 0x3a, P6 ;  /* 0x0000003a0000780c */ /* 0x000fe200037c1670 */
[----:B------:R-:W-:-:S03]  /*31b0*/  VIADD R0, R3, 0x8 ;  /* 0x0000000803007836 */ /* 0x000fc60000000000 */
[----:B------:R-:W-:Y:S02]  /*31c0*/  FSEL R53, R53, -INF , !P6 ;  /* 0xff80000035357808 */ /* 0x000fe40007000000 */
[----:B------:R-:W-:Y:S02]  /*31d0*/  PLOP3.LUT P6, PT, PT, PT, UP0, 0x40, 0x0 ;  /* 0x000000000000781c */ /* 0x000fe40003fce808 */
[----:B------:R-:W-:-:S11]  /*31e0*/  VIADDMNMX R0, R0, R46, R39, PT ;  /* 0x0000002e00007246 */ /* 0x000fd60003800127 */
[----:B------:R-:W-:Y:S05]  /*31f0*/  @P6 BRA `(.L_x_1101) ;  /* 0x0000000000646947 */ /* 0x000fea0003800000 */
[----:B------:R-:W-:Y:S01]  /*3200*/  IADD3 R5, R19, 0x8, R3 ;  /* 0x0000000813057810 */ /* 0x000fe20007ffe003 */
[----:B------:R-:W-:Y:S04]  /*3210*/  BSSY B0, `(.L_x_1102) ;  /* 0x0000013000007945 */ /* 0x000fe80003800000 */
        /* <DEDUP_REMOVED lines=12> */
.L_x_1103:
[----:B------:R-:W-:-:S06]  /*32e0*/  UISETP.NE.AND UP1, UPT, UR5, 0x1, UPT ;  /* 0x000000010500788c */ /* 0x000fcc000bf25270 */
[----:B------:R-:W-:-:S05]  /*32f0*/  PLOP3.LUT P6, PT, PT, PT, UP1, 0x80, 0x0 ;  /* 0x000000000000781c */ /* 0x000fca0003fcf018 */
[----:B------:R-:W-:-:S08]  /*3300*/  @UP1 ULDC.64 UR6, c[0x0][0x9e8] ;  /* 0x00027a0000061ab9 */ /* 0x000fd00000000a00 */
[----:B------:R-:W-:Y:S01]  /*3310*/  @P6 IMAD.HI.U32 R24, R5, UR6, RZ ;  /* 0x0000000605186c27 */ /* 0x000fe2000f8e00ff */
[----:B------:R-:W-:-:S13]  /*3320*/  PLOP3.LUT P6, PT, PT, PT, UP1, 0x80, 0x0 ;  /* 0x000000000000781c */ /* 0x000fda0003fcf018 */
[----:B------:R-:W-:-:S07]  /*3330*/  @P6 SHF.R.U32.HI R5, RZ, UR7, R24 ;  /* 0x00000007ff056c19 */ /* 0x000fce0008011618 */
.L_x_1104:
[----:B------:R-:W-:Y:S05]  /*3340*/  BSYNC B0 ;  /* 0x0000000000007941 */ /* 0x000fea0003800000 */
.L_x_1102:
[----:B------:R-:W-:-:S04]  /*3350*/  IMAD R5, R5, UR5, -R31 ;  /* 0x0000000505057c24 */ /* 0x000fc8000f8e0a1f */
[----:B------:R-:W-:-:S05]  /*3360*/  IMAD R5, R18, -0x2, R5 ;  /* 0xfffffffe12057824 */ /* 0x000fca00078e0205 */
[----:B------:R-:W-:Y:S02]  /*3370*/  VIMNMX R2, R2, R5, !PT ;  /* 0x0000000502027248 */ /* 0x000fe40007fe0100 */
[----:B------:R-:W-:-:S07]  /*3380*/  VIADDMNMX R0, R5, UR5, R0, PT ;  /* 0x0000000505007c46 */ /* 0x000fce000b800100 */
.L_x_1101:
[----:B------:R-:W-:Y:S01]  /*3390*/  ISETP.GT.AND P2, PT, R2, 0x1, !P2 ;  /* 0x000000010200780c */ /* 0x000fe20005744270 */
[----:B------:R-:W-:Y:S01]  /*33a0*/  ULDC UR7, c[0x0][0x988] ;  /* 0x0002620000077ab9 */ /* 0x000fe20000000800 */
[----:B------:R-:W-:Y:S01]  /*33b0*/  ISETP.NE.AND P6, PT, R4, RZ, PT ;  /* 0x000000ff0400720c */ /* 0x000fe20003fc5270 */
[----:B------:R-:W-:Y:S01]  /*33c0*/  IMAD.IADD R200, R19, 0x1, -R22 ;  /* 0x0000000113c87824 */ /* 0x000fe200078e0a16 */
[----:B------:R-:W-:Y:S02]  /*33d0*/  ISETP.LT.OR P2, PT, R0, 0x2, P2 ;  /* 0x000000020000780c */ /* 0x000fe40001741670 */
[----:B------:R-:W-:Y:S02]  /*33e0*/  FMNMX.FTZ R4, R37, R57, !PT ;  /* 0x0000003925047209 */ /* 0x000fe40007810000 */
        /* <DEDUP_REMOVED lines=32> */
[----:B------:R-:W-:Y:S02]  /*35f0*/  FMNMX.FTZ R32, R53, R4, !PT ;  /* 0x0000000435207209 */ /* 0x000fe40007810000 */
[----:B------:R-:W-:Y:S02]  /*3600*/  ISETP.LT.OR P2, PT, R0, 0x1a, P2 ;  /* 0x0000001a0000780c */ /* 0x000fe40001741670 */
[----:B------:R-:W-:Y:S01]  /*3610*/  ISETP.GT.AND P3, PT, R2, 0x8, !P3 ;  /* 0x000000080200780c */ /* 0x000fe20005f64270 */
[----:B------:R-:W0:Y:S01]  /*3620*/  SHFL.BFLY PT, R5, R32, 0x2, 0x1f ;  /* 0x0c401f0020057f89 */ /* 0x000e2200000e0000 */
[----:B------:R-:W-:Y:S02]  /*3630*/  FSEL R27, R27, -INF , !P2 ;  /* 0xff8000001b1b7808 */ /* 0x000fe40005000000 */
[----:B------:R-:W-:Y:S02]  /*3640*/  ISETP.NE.AND P2, PT, R36, RZ, PT ;  /* 0x000000ff2400720c */ /* 0x000fe40003f45270 */
        /* <DEDUP_REMOVED lines=10> */
[----:B------:R-:W-:Y:S02]  /*36f0*/  ISETP.LT.OR P2, PT, R0, 0x22, P2 ;  /* 0x000000220000780c */ /* 0x000fe40001741670 */
[----:B0-----:R-:W-:Y:S02]  /*3700*/  FMNMX.FTZ R33, R32, R5, !PT ;  /* 0x0000000520217209 */ /* 0x001fe40007810000 */
[----:B------:R-:W-:-:S02]  /*3710*/  FSEL R29, R43, -INF , !P2 ;  /* 0xff8000002b1d7808 */ /* 0x000fc40005000000 */
[----:B------:R-:W-:Y:S01]  /*3720*/  ISETP.GT.AND P2, PT, R2, 0x28, !P3 ;  /* 0x000000280200780c */ /* 0x000fe20005f44270 */
[----:B------:R-:W0:Y:S01]  /*3730*/  SHFL.BFLY PT, R34, R33, 0x1, 0x1f ;  /* 0x0c201f0021227f89 */ /* 0x000e2200000e0000 */
[----:B------:R-:W-:Y:S02]  /*3740*/  ISETP.NE.AND P3, PT, R45, RZ, PT ;  /* 0x000000ff2d00720c */ /* 0x000fe40003f65270 */
[----:B------:R-:W-:Y:S02]  /*3750*/  ISETP.LT.OR P2, PT, R0, 0x29, P2 ;  /* 0x000000290000780c */ /* 0x000fe40001741670 */
[----:B------:R-:W-:Y:S02]  /*3760*/  ISETP.GT.AND P3, PT, R2, 0x30, !P3 ;  /* 0x000000300200780c */ /* 0x000fe40005f64270 */
[----:B------:R-:W-:Y:S02]  /*3770*/  FSEL R30, R30, -INF , !P2 ;  /* 0xff8000001e1e7808 */ /* 0x000fe40005000000 */
[----:B------:R-:W-:-:S02]  /*3780*/  ISETP.GT.AND P2, PT, R2, RZ, !P6 ;  /* 0x000000ff0200720c */ /* 0x000fc40007744270 */
[----:B------:R-:W-:Y:S02]  /*3790*/  ISETP.NE.AND P6, PT, R38, RZ, PT ;  /* 0x000000ff2600720c */ /* 0x000fe40003fc5270 */
[C---:B------:R-:W-:Y:S02]  /*37a0*/  ISETP.LT.OR P2, PT, R0.reuse, 0x1, P2 ;  /* 0x000000010000780c */ /* 0x040fe40001741670 */
[----:B------:R-:W-:Y:S02]  /*37b0*/  ISETP.LT.OR P3, PT, R0, 0x31, P3 ;  /* 0x000000310000780c */ /* 0x000fe40001f61670 */
[----:B------:R-:W-:Y:S02]  /*37c0*/  FSEL R16, R16, -INF , !P2 ;  /* 0xff80000010107808 */ /* 0x000fe40005000000 */
[----:B------:R-:W-:Y:S02]  /*37d0*/  ISETP.NE.AND P2, PT, R44, RZ, PT ;  /* 0x000000ff2c00720c */ /* 0x000fe40003f45270 */
[----:B------:R-:W-:-:S02]  /*37e0*/  FMNMX.FTZ R5, R16, R17, !PT ;  /* 0x0000001110057209 */ /* 0x000fc40007810000 */
[----:B------:R-:W-:Y:S02]  /*37f0*/  ISETP.GT.AND P2, PT, R2, 0x29, !P2 ;  /* 0x000000290200780c */ /* 0x000fe40005744270 */
[----:B------:R-:W-:Y:S02]  /*3800*/  FMNMX.FTZ R4, R20, R5, !PT ;  /* 0x0000000514047209 */ /* 0x000fe40007810000 */
[C---:B------:R-:W-:Y:S02]  /*3810*/  ISETP.LT.OR P2, PT, R0.reuse, 0x2a, P2 ;  /* 0x0000002a0000780c */ /* 0x040fe40001741670 */
[----:B------:R-:W-:Y:S02]  /*3820*/  FMNMX.FTZ R5, R21, R4, !PT ;  /* 0x0000000415057209 */ /* 0x000fe40007810000 */
[----:B------:R-:W-:Y:S02]  /*3830*/  ISETP.LT.OR P4, PT, R0, 0x32, P4 ;  /* 0x000000320000780c */ /* 0x000fe40002781670 */
[----:B------:R-:W-:-:S02]  /*3840*/  FMNMX.FTZ R4, R24, R5, !PT ;  /* 0x0000000518047209 */ /* 0x000fc40007810000 */
[----:B0-----:R-:W-:Y:S02]  /*3850*/  FMNMX.FTZ R5, R33, R34, !PT ;  /* 0x0000002221057209 */ /* 0x001fe40007810000 */
        /* <DEDUP_REMOVED lines=15> */
[--C-:B------:R-:W-:Y:S01]  /*3950*/  FFMA.FTZ R38, R59, UR7, -R34.reuse ;  /* 0x000000073b267c23 */ /* 0x100fe20008010822 */
[----:B------:R-:W-:Y:S01]  /*3960*/  FMNMX.FTZ R33, R31, R4, !PT ;  /* 0x000000041f217209 */ /* 0x000fe20007810000 */
[----:B------:R-:W-:Y:S01]  /*3970*/  MUFU.EX2 R36, R36 ;  /* 0x0000002400247308 */ /* 0x000fe20000000800 */
[----:B------:R-:W-:Y:S01]  /*3980*/  FSEL R32, R51, -INF , !P4 ;  /* 0xff80000033207808 */ /* 0x000fe20006000000 */
[--C-:B------:R-:W-:Y:S01]  /*3990*/  FFMA.FTZ R39, R61, UR7, -R34.reuse ;  /* 0x000000073d277c23 */ /* 0x100fe20008010822 */
[----:B------:R-:W-:Y:S01]  /*39a0*/  FMNMX.FTZ R33, R2, R33, !PT ;  /* 0x0000002102217209 */ /* 0x000fe20007810000 */
[--C-:B------:R-:W-:Y:S01]  /*39b0*/  FFMA.FTZ R40, R63, UR7, -R34.reuse ;  /* 0x000000073f287c23 */ /* 0x100fe20008010822 */
[----:B------:R-:W-:Y:S01]  /*39c0*/  ISETP.LT.OR P2, PT, R0, 0x3a, P2 ;  /* 0x0000003a0000780c */ /* 0x000fe20001741670 */
[--C-:B------:R-:W-:Y:S01]  /*39d0*/  FFMA.FTZ R41, R65, UR7, -R34.reuse ;  /* 0x0000000741297c23 */ /* 0x100fe20008010822 */
[----:B------:R-:W-:Y:S01]  /*39e0*/  FSEL R0, R54, -INF , !P5 ;  /* 0xff80000036007808 */ /* 0x000fe20006800000 */
[----:B------:R-:W0:Y:S01]  /*39f0*/  MUFU.EX2 R37, R37 ;  /* 0x0000002500257308 */ /* 0x000e220000000800 */
[----:B------:R-:W-:Y:S01]  /*3a00*/  FMNMX.FTZ R35, R32, R33, !PT ;  /* 0x0000002120237209 */ /* 0x000fe20007810000 */
[--C-:B------:R-:W-:Y:S01]  /*3a10*/  FFMA.FTZ R42, R67, UR7, -R34.reuse ;  /* 0x00000007432a7c23 */ /* 0x100fe20008010822 */
[----:B------:R-:W-:Y:S01]  /*3a20*/  FSEL R33, R55, -INF , !P2 ;  /* 0xff80000037217808 */ /* 0x000fe20005000000 */
[--C-:B------:R-:W-:Y:S01]  /*3a30*/  FFMA.FTZ R43, R69, UR7, -R34.reuse ;  /* 0x00000007452b7c23 */ /* 0x100fe20008010822 */
[----:B------:R-:W-:Y:S01]  /*3a40*/  FMNMX.FTZ R4, R0, R35, !PT ;  /* 0x0000002300047209 */ /* 0x000fe20007810000 */
[--C-:B------:R-:W-:Y:S01]  /*3a50*/  FFMA.FTZ R44, R71, UR7, -R34.reuse ;  /* 0x00000007472c7c23 */ /* 0x100fe20008010822 */
[--C-:B------:R-:W-:Y:S01]  /*3a60*/  FFMA.FTZ R45, R73, UR7, -R34.reuse ;  /* 0x00000007492d7c23 */ /* 0x100fe20008010822 */
[----:B------:R-:W-:Y:S01]  /*3a70*/  MUFU.EX2 R38, R38 ;  /* 0x0000002600267308 */ /* 0x000fe20000000800 */
[----:B------:R-:W-:Y:S01]  /*3a80*/  FMNMX.FTZ R4, R33, R4, !PT ;  /* 0x0000000421047209 */ /* 0x000fe20007810000 */
[--C-:B------:R-:W-:Y:S01]  /*3a90*/  FFMA.FTZ R46, R75, UR7, -R34.reuse ;  /* 0x000000074b2e7c23 */ /* 0x100fe20008010822 */
[--C-:B------:R-:W-:Y:S01]  /*3aa0*/  FFMA.FTZ R47, R77, UR7, -R34.reuse ;  /* 0x000000074d2f7c23 */ /* 0x100fe20008010822 */
[--C-:B------:R-:W-:Y:S01]  /*3ab0*/  FFMA.FTZ R48, R79, UR7, -R34.reuse ;  /* 0x000000074f307c23 */ /* 0x100fe20008010822 */
[----:B------:R-:W-:Y:S01]  /*3ac0*/  FFMA.FTZ R49, R49, UR7, -R34 ;  /* 0x0000000731317c23 */ /* 0x000fe20008010822 */
[----:B------:R-:W1:Y:S02]  /*3ad0*/  SHFL.BFLY PT, R35, R4, 0x2, 0x1f ;  /* 0x0c401f0004237f89 */ /* 0x000e6400000e0000 */
[----:B------:R-:W2:Y:S01]  /*3ae0*/  MUFU.EX2 R39, R39 ;  /* 0x0000002700277308 */ /* 0x000ea20000000800 */
[----:B0-----:R-:W-:-:S07]  /*3af0*/  F2FP.F16.F32.PACK_AB R196, R37, R36 ;  /* 0x0000002425c4723e */ /* 0x001fce00000000ff */
[----:B------:R-:W-:Y:S08]  /*3b00*/  MUFU.EX2 R40, R40 ;  /* 0x0000002800287308 */ /* 0x000ff00000000800 */
[----:B------:R-:W0:Y:S01]  /*3b10*/  MUFU.EX2 R41, R41 ;  /* 0x0000002900297308 */ /* 0x000e220000000800 */
[----:B--2---:R-:W-:Y:S02]  /*3b20*/  F2FP.F16.F32.PACK_AB R198, R39, R38 ;  /* 0x0000002627c6723e */ /* 0x004fe400000000ff */
[----:B-1----:R-:W-:-:S05]  /*3b30*/  FMNMX.FTZ R35, R4, R35, !PT ;  /* 0x0000002304237209 */ /* 0x002fca0007810000 */
[----:B------:R-:W-:Y:S01]  /*3b40*/  MUFU.EX2 R42, R42 ;  /* 0x0000002a002a7308 */ /* 0x000fe20000000800 */
[----:B------:R-:W1:Y:S07]  /*3b50*/  SHFL.BFLY PT, R4, R35, 0x1, 0x1f ;  /* 0x0c201f0023047f89 */ /* 0x000e6e00000e0000 */
[----:B------:R-:W2:Y:S01]  /*3b60*/  MUFU.EX2 R43, R43 ;  /* 0x0000002b002b7308 */ /* 0x000ea20000000800 */
[----:B0-----:R-:W-:-:S07]  /*3b70*/  F2FP.F16.F32.PACK_AB R192, R41, R40 ;  /* 0x0000002829c0723e */ /* 0x001fce00000000ff */
[----:B------:R-:W-:Y:S08]  /*3b80*/  MUFU.EX2 R44, R44 ;  /* 0x0000002c002c7308 */ /* 0x000ff00000000800 */
[----:B------:R-:W0:Y:S01]  /*3b90*/  MUFU.EX2 R45, R45 ;  /* 0x0000002d002d7308 */ /* 0x000e220000000800 */
[----:B--2---:R-:W-:Y:S02]  /*3ba0*/  F2FP.F16.F32.PACK_AB R194, R43, R42 ;  /* 0x0000002a2bc2723e */ /* 0x004fe400000000ff */
[----:B-1----:R-:W-:Y:S01]  /*3bb0*/  FMNMX.FTZ R4, R35, R4, !PT ;  /* 0x0000000423047209 */ /* 0x002fe20007810000 */
[--C-:B------:R-:W-:Y:S01]  /*3bc0*/  FFMA.FTZ R35, R81, UR7, -R34.reuse ;  /* 0x0000000751237c23 */ /* 0x100fe20008010822 */
[----:B------:R-:W-:-:S02]  /*3bd0*/  FFMA.FTZ R34, R53, UR7, -R34 ;  /* 0x0000000735227c23 */ /* 0x000fc40008010822 */
[C---:B------:R-:W-:Y:S01]  /*3be0*/  FSETP.NEU.FTZ.AND P2, PT, R4.reuse, -INF , PT ;  /* 0xff8000000400780b */ /* 0x040fe20003f5d000 */
[----:B------:R-:W-:Y:S01]  /*3bf0*/  FMUL.FTZ R50, R4, UR7 ;  /* 0x0000000704327c20 */ /* 0x000fe20008410000 */
[----:B------:R-:W-:Y:S04]  /*3c00*/  MUFU.EX2 R46, R46 ;  /* 0x0000002e002e7308 */ /* 0x000fe80000000800 */
[----:B------:R-:W-:Y:S02]  /*3c10*/  FSEL R51, R50, RZ, P2 ;  /* 0x000000ff32337208 */ /* 0x000fe40001000000 */
[----:B------:R-:W-:Y:S02]  /*3c20*/  PLOP3.LUT P2, PT, PT, PT, UP0, 0x40, 0x0 ;  /* 0x000000000000781c */ /* 0x000fe40003f4e808 */
[----:B------:R-:W1:Y:S01]  /*3c30*/  MUFU.EX2 R47, R47 ;  /* 0x0000002f002f7308 */ /* 0x000e620000000800 */
        /* <DEDUP_REMOVED lines=15> */
[----:B------:R2:W3:Y:S01]  /*3d30*/  MUFU.EX2 R197, R17 ;  /* 0x0000001100c57308 */ /* 0x0004e20000000800 */
[--C-:B------:R-:W-:Y:S01]  /*3d40*/  FFMA.FTZ R0, R0, UR7, -R51.reuse ;  /* 0x0000000700007c23 */ /* 0x100fe20008010833 */
[----:B------:R-:W-:Y:S01]  /*3d50*/  FFMA.FTZ R33, R33, UR7, -R51 ;  /* 0x0000000721217c23 */ /* 0x000fe20008010833 */
[----:B0-----:R-:W-:-:S02]  /*3d60*/  F2FP.F16.F32.PACK_AB R188, R45, R44 ;  /* 0x0000002c2dbc723e */ /* 0x001fc400000000ff */
[----:B-1----:R-:W-:-:S03]  /*3d70*/  F2FP.F16.F32.PACK_AB R190, R47, R46 ;  /* 0x0000002e2fbe723e */ /* 0x002fc600000000ff */
[----:B------:R-:W0:Y:S01]  /*3d80*/  MUFU.EX2 R20, R20 ;  /* 0x0000001400147308 */ /* 0x000e220000000800 */
[----:B--2---:R-:W-:-:S04]  /*3d90*/  FADD.FTZ R17, R36, R37 ;  /* 0x0000002524117221 */ /* 0x004fc80000010000 */
[----:B------:R-:W-:-:S03]  /*3da0*/  FADD.FTZ R50, R38, R17 ;  /* 0x0000001126327221 */ /* 0x000fc60000010000 */
[----:B------:R-:W1:Y:S01]  /*3db0*/  MUFU.EX2 R21, R21 ;  /* 0x0000001500157308 */ /* 0x000e620000000800 */
[----:B------:R-:W-:-:S04]  /*3dc0*/  FADD.FTZ R17, R39, R50 ;  /* 0x0000003227117221 */ /* 0x000fc80000010000 */
[----:B------:R-:W-:Y:S01]  /*3dd0*/  FADD.FTZ R50, R40, R17 ;  /* 0x0000001128327221 */ /* 0x000fe20000010000 */
[----:B---3--:R-:W-:Y:S01]  /*3de0*/  FADD.FTZ R17, R16, R197 ;  /* 0x000000c510117221 */ /* 0x008fe20000010000 */
[----:B------:R-:W-:Y:S01]  /*3df0*/  F2FP.F16.F32.PACK_AB R197, R197, R16 ;  /* 0x00000010c5c5723e */ /* 0x000fe200000000ff */
[----:B------:R-:W2:Y:S01]  /*3e00*/  MUFU.EX2 R24, R24 ;  /* 0x0000001800187308 */ /* 0x000ea20000000800 */
[----:B------:R-:W-:Y:S01]  /*3e10*/  FADD.FTZ R53, R41, R50 ;  /* 0x0000003229357221 */ /* 0x000fe20000010000 */
[----:B0-----:R-:W-:-:S03]  /*3e20*/  FADD.FTZ R50, R20, R17 ;  /* 0x0000001114327221 */ /* 0x001fc60000010000 */
[----:B------:R-:W-:-:S03]  /*3e30*/  FADD.FTZ R52, R42, R53 ;  /* 0x000000352a347221 */ /* 0x000fc60000010000 */
[----:B------:R-:W0:Y:S01]  /*3e40*/  MUFU.EX2 R25, R25 ;  /* 0x0000001900197308 */ /* 0x000e220000000800 */
[----:B-1----:R-:W-:Y:S01]  /*3e50*/  FADD.FTZ R17, R21, R50 ;  /* 0x0000003215117221 */ /* 0x002fe20000010000 */
[----:B------:R-:W-:Y:S01]  /*3e60*/  FADD.FTZ R53, R43, R52 ;  /* 0x000000342b357221 */ /* 0x000fe20000010000 */
[----:B------:R-:W-:Y:S01]  /*3e70*/  F2FP.F16.F32.PACK_AB R199, R21, R20 ;  /* 0x0000001415c7723e */ /* 0x000fe200000000ff */
[----:B------:R-:W-:Y:S02]  /*3e80*/  VIADD R20, R56, 0xfffffffe ;  /* 0xfffffffe38147836 */ /* 0x000fe40000000000 */
[----:B------:R-:W-:Y:S02]  /*3e90*/  FADD.FTZ R52, R44, R53 ;  /* 0x000000352c347221 */ /* 0x000fe40000010000 */
[----:B------:R-:W1:Y:S01]  /*3ea0*/  MUFU.EX2 R26, R26 ;  /* 0x0000001a001a7308 */ /* 0x000e620000000800 */
[----:B--2---:R-:W-:Y:S01]  /*3eb0*/  FADD.FTZ R50, R24, R17 ;  /* 0x0000001118327221 */ /* 0x004fe20000010000 */
[----:B------:R-:W-:-:S04]  /*3ec0*/  FADD.FTZ R37, R45, R52 ;  /* 0x000000342d257221 */ /* 0x000fc80000010000 */
[----:B------:R-:W-:Y:S02]  /*3ed0*/  FADD.FTZ R38, R46, R37 ;  /* 0x000000252e267221 */ /* 0x000fe40000010000 */
[----:B------:R-:W2:Y:S01]  /*3ee0*/  MUFU.EX2 R27, R27 ;  /* 0x0000001b001b7308 */ /* 0x000ea20000000800 */
[----:B0-----:R-:W-:Y:S01]  /*3ef0*/  FADD.FTZ R17, R25, R50 ;  /* 0x0000003219117221 */ /* 0x001fe20000010000 */
[----:B------:R-:W-:Y:S01]  /*3f00*/  FADD.FTZ R37, R47, R38 ;  /* 0x000000262f257221 */ /* 0x000fe20000010000 */
[----:B------:R-:W-:-:S05]  /*3f10*/  F2FP.F16.F32.PACK_AB R193, R25, R24 ;  /* 0x0000001819c1723e */ /* 0x000fca00000000ff */
[----:B------:R-:W0:Y:S01]  /*3f20*/  MUFU.EX2 R28, R28 ;  /* 0x0000001c001c7308 */ /* 0x000e220000000800 */
[----:B-1----:R-:W-:-:S07]  /*3f30*/  FADD.FTZ R36, R26, R17 ;  /* 0x000000111a247221 */ /* 0x002fce0000010000 */
[----:B------:R-:W1:Y:S01]  /*3f40*/  MUFU.EX2 R29, R29 ;  /* 0x0000001d001d7308 */ /* 0x000e620000000800 */
[C---:B--2---:R-:W-:Y:S01]  /*3f50*/  FADD.FTZ R17, R27.reuse, R36 ;  /* 0x000000241b117221 */ /* 0x044fe20000010000 */
[----:B------:R-:W-:-:S06]  /*3f60*/  F2FP.F16.F32.PACK_AB R195, R27, R26 ;  /* 0x0000001a1bc3723e */ /* 0x000fcc00000000ff */
[----:B------:R-:W-:Y:S01]  /*3f70*/  MUFU.EX2 R30, R30 ;  /* 0x0000001e001e7308 */ /* 0x000fe20000000800 */
[----:B0-----:R-:W-:-:S07]  /*3f80*/  FADD.FTZ R36, R28, R17 ;  /* 0x000000111c247221 */ /* 0x001fce0000010000 */
[----:B------:R-:W0:Y:S01]  /*3f90*/  MUFU.EX2 R48, R48 ;  /* 0x0000003000307308 */ /* 0x000e220000000800 */
[----:B-1----:R-:W-:Y:S01]  /*3fa0*/  FADD.FTZ R17, R29, R36 ;  /* 0x000000241d117221 */ /* 0x002fe20000010000 */
[----:B------:R-:W-:Y:S01]  /*3fb0*/  IMAD R36, R201, 0x80, R200 ;  /* 0x00000080c9247824 */ /* 0x000fe200078e02c8 */
[----:B------:R-:W-:-:S04]  /*3fc0*/  F2FP.F16.F32.PACK_AB R189, R29, R28 ;  /* 0x0000001c1dbd723e */ /* 0x000fc800000000ff */
[----:B------:R-:W-:Y:S01]  /*3fd0*/  R2UR UR10, R36 ;  /* 0x00000000240a72ca */ /* 0x000fe200000e0000 */
[----:B------:R-:W1:Y:S08]  /*3fe0*/  MUFU.EX2 R31, R31 ;  /* 0x0000001f001f7308 */ /* 0x000e700000000800 */
[----:B------:R-:W-:Y:S01]  /*3ff0*/  MUFU.EX2 R2, R2 ;  /* 0x0000000200027308 */ /* 0x000fe20000000800 */
[----:B0-----:R-:W-:-:S03]  /*4000*/  FADD.FTZ R38, R48, R37 ;  /* 0x0000002530267221 */ /* 0x001fc60000010000 */
[----:B------:R-:W-:-:S04]  /*4010*/  UIADD3 UR4, UR10, UR4, URZ ;  /* 0x000000040a047290 */ /* 0x000fc8000fffe03f */
[----:B------:R-:W0:Y:S01]  /*4020*/  MUFU.EX2 R49, R49 ;  /* 0x0000003100317308 */ /* 0x000e220000000800 */
[----:B-1----:R-:W-:-:S07]  /*4030*/  F2FP.F16.F32.PACK_AB R191, R31, R30 ;  /* 0x0000001e1fbf723e */ /* 0x002fce00000000ff */
[----:B------:R1:W2:Y:S08]  /*4040*/  MUFU.EX2 R185, R32 ;  /* 0x0000002000b97308 */ /* 0x0002b00000000800 */
[----:B------:R-:W3:Y:S01]  /*4050*/  MUFU.EX2 R35, R35 ;  /* 0x0000002300237308 */ /* 0x000ee20000000800 */
[----:B-1----:R-:W-:Y:S01]  /*4060*/  FADD.FTZ R32, R30, R17 ;  /* 0x000000111e207221 */ /* 0x002fe20000010000 */
[C---:B0-----:R-:W-:Y:S01]  /*4070*/  FADD.FTZ R38, R49.reuse, R38 ;  /* 0x0000002631267221 */ /* 0x041fe20000010000 */
[----:B------:R-:W-:-:S02]  /*4080*/  F2FP.F16.F32.PACK_AB R184, R49, R48 ;  /* 0x0000003031b8723e */ /* 0x000fc400000000ff */
[----:B------:R-:W-:-:S03]  /*4090*/  FADD.FTZ R37, R31, R32 ;  /* 0x000000201f257221 */ /* 0x000fc60000010000 */
[----:B------:R-:W0:Y:S01]  /*40a0*/  MUFU.EX2 R0, R0 ;  /* 0x0000000000007308 */ /* 0x000e220000000800 */
[----:B------:R-:W-:-:S04]  /*40b0*/  FADD.FTZ R32, R2, R37 ;  /* 0x0000002502207221 */ /* 0x000fc80000010000 */
[C---:B--2---:R-:W-:Y:S01]  /*40c0*/  FADD.FTZ R21, R185.reuse, R32 ;  /* 0x00000020b9157221 */ /* 0x044fe20000010000 */
[----:B------:R-:W-:Y:S02]  /*40d0*/  F2FP.F16.F32.PACK_AB R185, R185, R2 ;  /* 0x00000002b9b9723e */ /* 0x000fe400000000ff */
[----:B------:R-:W1:Y:S01]  /*40e0*/  MUFU.EX2 R34, R34 ;  /* 0x0000002200227308 */ /* 0x000e620000000800 */
[----:B---3--:R-:W-:-:S07]  /*40f0*/  FADD.FTZ R17, R35, R38 ;  /* 0x0000002623117221 */ /* 0x008fce0000010000 */
[----:B------:R-:W2:Y:S01]  /*4100*/  MUFU.EX2 R33, R33 ;  /* 0x0000002100217308 */ /* 0x000ea20000000800 */
[----:B0-----:R-:W-:Y:S01]  /*4110*/  FADD.FTZ R16, R0, R21 ;  /* 0x0000001500107221 */ /* 0x001fe20000010000 */
[C---:B-1----:R-:W-:Y:S01]  /*4120*/  FADD.FTZ R17, R34.reuse, R17 ;  /* 0x0000001122117221 */ /* 0x042fe20000010000 */
[----:B------:R-:W-:Y:S02]  /*4130*/  F2FP.F16.F32.PACK_AB R186, R34, R35 ;  /* 0x0000002322ba723e */ /* 0x000fe400000000ff */
[C---:B--2---:R-:W-:Y:S01]  /*4140*/  FADD.FTZ R16, R33.reuse, R16 ;  /* 0x0000001021107221 */ /* 0x044fe20000010000 */
[----:B------:R-:W-:Y:S01]  /*4150*/  F2FP.F16.F32.PACK_AB R187, R33, R0 ;  /* 0x0000000021bb723e */ /* 0x000fe200000000ff */
[----:B------:R-:W-:Y:S06]  /*4160*/  @P2 BRA `(.L_x_1105) ;  /* 0x0000000000482947 */ /* 0x000fec0003800000 */
[C---:B------:R-:W-:Y:S01]  /*4170*/  ISETP.GT.AND P2, PT, R36.reuse, RZ, PT ;  /* 0x000000ff2400720c */ /* 0x040fe20003f44270 */
[----:B------:R-:W-:-:S05]  /*4180*/  VIADD R0, R36, 0xffffffff ;  /* 0xffffffff24007836 */ /* 0x000fca0000000000 */
[----:B------:R-:W-:-:S07]  /*4190*/  R2UR UR6, R0 ;  /* 0x00000000000672ca */ /* 0x000fce00000e0000 */
[----:B------:R-:W-:Y:S08]  /*41a0*/  @P2 BRA `(.L_x_1106) ;  /* 0x00000000001c2947 */ /* 0x000ff00003800000 */
[----:B------:R-:W-:Y:S02]  /*41b0*/  UISETP.NE.AND UP1, UPT, UR5, 0x1, UPT ;  /* 0x000000010500788c */ /* 0x000fe4000bf25270 */
[----:B------:R-:W-:-:S09]  /*41c0*/  UIADD3 UR6, -UR10, URZ, URZ ;  /* 0x0000003f0a067290 */ /* 0x000fd2000fffe13f */
[----:B------:R-:W-:Y:S02]  /*41d0*/  @UP1 ULDC.64 UR10, c[0x0][0x9e8] ;  /* 0x00027a00000a1ab9 */ /* 0x000fe40000000a00 */
[----:B------:R-:W-:-:S04]  /*41e0*/  UIMAD.WIDE.U32 UR14, UR6, UR10, URZ ;  /* 0x0000000a060e72a5 */ /* 0x000fc8000f8e003f */
[----:B------:R-:W-:-:S04]  /*41f0*/  @UP1 USHF.R.U32.HI UR6, URZ, UR11, UR15 ;  /* 0x0000000b3f061299 */ /* 0x000fc8000801160f */
[----:B------:R-:W-:Y:S01]  /*4200*/  ULOP3.LUT UR6, URZ, UR6, URZ, 0x33, !UPT ;  /* 0x000000063f067292 */ /* 0x000fe2000f8e333f */
[----:B------:R-:W-:Y:S11]  /*4210*/  BRA `(.L_x_1107) ;  /* 0x0000000000107947 */ /* 0x000ff60003800000 */
.L_x_1106:
[----:B------:R-:W-:-:S11]  /*4220*/  UISETP.NE.AND UP1, UPT, UR5, 0x1, UPT ;  /* 0x000000010500788c */ /* 0x000fd6000bf25270 */
[----:B------:R-:W-:Y:S02]  /*4230*/  @UP1 ULDC.64 UR10, c[0x0][0x9e8] ;  /* 0x00027a00000a1ab9 */ /* 0x000fe40000000a00 */
[----:B------:R-:W-:-:S04]  /*4240*/  UIMAD.WIDE.U32 UR14, UR6, UR10, URZ ;  /* 0x0000000a060e72a5 */ /* 0x000fc8000f8e003f */
[----:B------:R-:W-:-:S12]  /*4250*/  @UP1 USHF.R.U32.HI UR6, URZ, UR11, UR15 ;  /* 0x0000000b3f061299 */ /* 0x000fd8000801160f */
.L_x_1107:
[----:B------:R-:W-:-:S04]  /*4260*/  UIMAD UR5, UR6, UR5, UR5 ;  /* 0x00000005060572a4 */ /* 0x000fc8000f8e0205 */
[----:B------:R-:W-:-:S04]  /*4270*/  UISETP.LT.AND UP1, UPT, UR4, UR5, UPT ;  /* 0x000000050400728c */ /* 0x000fc8000bf21270 */
[----:B------:R-:W-:-:S12]  /*4280*/  USEL UR4, UR4, UR5, UP1 ;  /* 0x0000000504047287 */ /* 0x000fd80008800000 */
.L_x_1105:
        /* <DEDUP_REMOVED lines=73> */
[----:B------:R-:W-:Y:S01]  /*4720*/  IMAD.IADD R217, R3, 0x1, R200 ;  /* 0x0000000103d97824 */ /* 0x000fe200078e02c8 */
[----:B------:R-:W-:Y:S01]  /*4730*/  ULDC UR54, c[0x0][0x9e4] ;  /* 0x0002790000367ab9 */ /* 0x000fe20000000800 */
[----:B------:R-:W-:Y:S01]  /*4740*/  IMAD.MOV.U32 R2, RZ, RZ, 0x3f800000 ;  /* 0x3f800000ff027424 */ /* 0x000fe200078e00ff */
[----:B------:R-:W-:Y:S01]  /*4750*/  ULDC UR55, c[0x0][0x988] ;  /* 0x0002620000377ab9 */ /* 0x000fe20000000800 */
[----:B------:R-:W-:Y:S01]  /*4760*/  VIADD R203, R217, 0x8 ;  /* 0x00000008d9cb7836 */ /* 0x000fe20000000000 */
[----:B------:R-:W-:Y:S01]  /*4770*/  ULDC UR4, c[0x0][0x9d8] ;  /* 0x0002760000047ab9 */ /* 0x000fe20000000800 */
[----:B------:R-:W-:Y:S01]  /*4780*/  IMAD.MOV.U32 R151, RZ, RZ, RZ ;  /* 0x000000ffff977224 */ /* 0x000fe200078e00ff */
[----:B------:R-:W-:Y:S02]  /*4790*/  ULDC UR58, c[0x0][0x9e0] ;  /* 0x00027800003a7ab9 */ /* 0x000fe40000000800 */
[----:B------:R-:W-:-:S07]  /*47a0*/  LOP3.LUT R21, RZ, R203, RZ, 0x33, !PT ;  /* 0x000000cbff157212 */ /* 0x000fce00078e33ff */
.L_x_1125:
[----:B------:R-:W-:-:S04]  /*47b0*/  UIADD3 UR5, UR37, 0x1, URZ ;  /* 0x0000000125057890 */ /* 0x000fc8000fffe03f */
[----:B------:R-:W-:-:S04]  /*47c0*/  UISETP.NE.AND UP1, UPT, UR5, 0x2, UPT ;  /* 0x000000020500788c */ /* 0x000fc8000bf25270 */
[----:B------:R-:W-:Y:S02]  /*47d0*/  USEL UR38, URZ, 0x1, UP1 ;  /* 0x000000013f267887 */ /* 0x000fe40008800000 */
[----:B------:R-:W-:Y:S02]  /*47e0*/  USEL UR5, UR5, URZ, UP1 ;  /* 0x0000003f05057287 */ /* 0x000fe40008800000 */
[----:B------:R-:W-:Y:S01]  /*47f0*/  ULOP3.LUT UR38, UR36, UR38, URZ, 0x3c, !UPT ;  /* 0x0000002624267292 */ /* 0x000fe2000f8e3c3f */
[----:B------:R-:W-:Y:S11]  /*4800*/  @!P0 BRA `(.L_x_1109) ;  /* 0x0000000000048947 */ /* 0x000ff60003800000 */
[----:B------:R-:W-:Y:S01]  /*4810*/  BPT.TRAP 0x1 ;  /* 0x000000040000795c */ /* 0x000fe20000300000 */
.L_x_1109:
[----:B------:R-:W-:Y:S01]  /*4820*/  ULEA UR6, UR5, UR39, 0x3 ;  /* 0x0000002705067291 */ /* 0x000fe2000f8e183f */
[----:B------:R-:W-:-:S05]  /*4830*/  IMAD.U32 R152, RZ, RZ, UR38 ;  /* 0x00000026ff987e24 */ /* 0x000fca000f8e00ff */
[----:B------:R-:W-:-:S04]  /*4840*/  SHF.L.U32 R152, R152, 0x1f, RZ ;  /* 0x0000001f98987819 */ /* 0x000fc800000006ff */
[----:B------:R0:W1:Y:S01]  /*4850*/  SYNCS.PHASECHK.TRANS64.TRYWAIT P2, [UR6+0x30830], R152 ;  /* 0x03083098ff0075a7 */ /* 0x0000620008040146 */
[----:B------:R-:W-:Y:S05]  /*4860*/  @!P0 BRA `(.L_x_1110) ;  /* 0x0000000000048947 */ /* 0x000fea0003800000 */
[----:B------:R-:W-:Y:S01]  /*4870*/  BPT.TRAP 0x1 ;  /* 0x000000040000795c */ /* 0x000fe20000300000 */
.L_x_1110:
[----:B-1----:R-:W-:Y:S05]  /*4880*/  @P2 BRA `(.L_x_1111) ;  /* 0x0000000000082947 */ /* 0x002fea0003800000 */
[----:B------:R-:W1:Y:S02]  /*4890*/  SYNCS.PHASECHK.TRANS64.TRYWAIT P2, [UR6+0x30830], R152 ;  /* 0x03083098ff0075a7 */ /* 0x000e640008040146 */
[----:B-1----:R-:W-:Y:S05]  /*48a0*/  @!P2 BRA `(.L_x_1112) ;  /* 0x000001140014a947 */ /* 0x002fea0003800000 */
.L_x_1111:
[----:B------:R-:W-:Y:S01]  /*48b0*/  R2UR UR44, R14 ;  /* 0x000000000e2c72ca */ /* 0x000fe200000e0000 */
[----:B------:R-:W-:Y:S01]  /*48c0*/  ULEA UR7, UR5, UR60, 0xb ;  /* 0x0000003c05077291 */ /* 0x000fe2000f8e583f */
[----:B------:R-:W-:Y:S01]  /*48d0*/  R2UR UR45, R15 ;  /* 0x000000000f2d72ca */ /* 0x000fe200000e0000 */
[----:B01----:R-:W-:Y:S01]  /*48e0*/  WARPGROUP.ARRIVE ;  /* 0x00000000000079c5 */ /* 0x003fe20000000000 */
        /* <DEDUP_REMOVED lines=176> */
[----:B------:R-:W-:Y:S01]  /*53f0*/  UMOV UR44, UR56 ;  /* 0x00000038002c7c82 */ /* 0x000fe20008000000 */
[----:B------:R-:W-:Y:S01]  /*5400*/  UMOV UR45, UR57 ;  /* 0x00000039002d7c82 */ /* 0x000fe20008000000 */
[----:B------:R-:W-:Y:S01]  /*5410*/  UMOV UR47, 0x40000040 ;  /* 0x40000040002f7882 */ /* 0x000fe20000000000 */
[----:B------:R-:W-:Y:S02]  /*5420*/  WARPGROUP.DEPBAR.LE gsb0, 0x0 ;  /* 0x00008000000079c5 */ /* 0x000fe40000010000 */
[----:B------:R-:W-:-:S06]  /*5430*/  WARPGROUP.ARRIVE ;  /* 0x00000000000079c5 */ /* 0x000fcc0000000000 */
        /* <DEDUP_REMOVED lines=42> */
.L_x_1113:
[----:B------:R-:W-:Y:S01]  /*56e0*/  ULEA UR14, UR37, UR39, 0x3 ;  /* 0x00000027250e7291 */ /* 0x000fe2000f8e183f */
[----:B------:R-:W-:-:S05]  /*56f0*/  IMAD.U32 R0, RZ, RZ, UR36 ;  /* 0x00000024ff007e24 */ /* 0x000fca000f8e00ff */
[----:B------:R-:W-:-:S04]  /*5700*/  SHF.L.U32 R0, R0, 0x1f, RZ ;  /* 0x0000001f00007819 */ /* 0x000fc800000006ff */
[----:B------:R0:W1:Y:S01]  /*5710*/  SYNCS.PHASECHK.TRANS64.TRYWAIT P2, [UR14+0x30850], R0 ;  /* 0x03085000ff0075a7 */ /* 0x000062000804014e */
[----:B------:R-:W-:Y:S05]  /*5720*/  @!P0 BRA `(.L_x_1114) ;  /* 0x0000000000048947 */ /* 0x000fea0003800000 */
[----:B------:R-:W-:Y:S01]  /*5730*/  BPT.TRAP 0x1 ;  /* 0x000000040000795c */ /* 0x000fe20000300000 */
.L_x_1114:
[----:B-1----:R-:W-:Y:S05]  /*5740*/  @P2 BRA `(.L_x_1115) ;  /* 0x0000000000082947 */ /* 0x002fea0003800000 */
[----:B------:R-:W1:Y:S02]  /*5750*/  SYNCS.PHASECHK.TRANS64.TRYWAIT P2, [UR14+0x30850], R0 ;  /* 0x03085000ff0075a7 */ /* 0x000e64000804014e */
[----:B-1----:R-:W-:Y:S05]  /*5760*/  @!P2 BRA `(.L_x_1116) ;  /* 0x00000104007ca947 */ /* 0x002fea0003800000 */
.L_x_1115:
[----:B------:R-:W-:Y:S01]  /*5770*/  UIADD3 UR7, UR39, 0x400, URZ ;  /* 0x0000040027077890 */ /* 0x000fe2000fffe03f */
[----:B------:R-:W-:Y:S01]  /*5780*/  WARPGROUP.ARRIVE ;  /* 0x00000000000079c5 */ /* 0x000fe20000000000 */
[----:B------:R-:W-:Y:S01]  /*5790*/  UMOV UR11, 0x40000040 ;  /* 0x40000040000b7882 */ /* 0x000fe20000000000 */
[----:B------:R-:W-:Y:S01]  /*57a0*/  FMUL.FTZ R2, R155, UR4 ;  /* 0x000000049b027c20 */ /* 0x000fe20008410000 */
[----:B------:R-:W-:Y:S01]  /*57b0*/  USHF.R.U32.HI UR7, URZ, 0x4, UR7 ;  /* 0x000000043f077899 */ /* 0x000fe20008011607 */
[----:B------:R-:W-:Y:S01]  /*57c0*/  FMUL.FTZ R155, R158, UR4 ;  /* 0x000000049e9b7c20 */ /* 0x000fe20008410000 */
[----:B------:R-:W-:Y:S01]  /*57d0*/  FMUL.FTZ R158, R166, UR4 ;  /* 0x00000004a69e7c20 */ /* 0x000fe20008410000 */
[----:B------:R-:W-:Y:S01]  /*57e0*/  FMUL.FTZ R166, R182, UR4 ;  /* 0x00000004b6a67c20 */ /* 0x000fe20008410000 */
[----:B------:R-:W-:Y:S01]  /*57f0*/  ULOP3.LUT UR7, UR7, 0x3fff, URZ, 0xc0, !UPT ;  /* 0x00003fff07077892 */ /* 0x000fe2000f8ec03f */
[----:B01----:R-:W-:Y:S01]  /*5800*/  FMUL.FTZ R0, R154, UR4 ;  /* 0x000000049a007c20 */ /* 0x003fe20008410000 */
[----:B------:R-:W-:Y:S01]  /*5810*/  SHF.L.U32 R182, R20, 0x6, RZ ;  /* 0x0000000614b67819 */ /* 0x000fe200000006ff */
[----:B------:R-:W-:Y:S01]  /*5820*/  FMUL.FTZ R154, R159, UR4 ;  /* 0x000000049f9a7c20 */ /* 0x000fe20008410000 */
[----:B------:R-:W-:Y:S01]  /*5830*/  ULOP3.LUT UR7, UR7, 0x2000000, URZ, 0xfc, !UPT ;  /* 0x0200000007077892 */ /* 0x000fe2000f8efc3f */
[----:B------:R-:W-:Y:S01]  /*5840*/  FMUL.FTZ R159, R167, UR4 ;  /* 0x00000004a79f7c20 */ /* 0x000fe20008410000 */
[----:B------:R-:W-:Y:S01]  /*5850*/  FMUL.FTZ R167, R183, UR4 ;  /* 0x00000004b7a77c20 */ /* 0x000fe20008410000 */
[----:B------:R-:W-:Y:S01]  /*5860*/  PLOP3.LUT P2, PT, PT, PT, UP0, 0x40, 0x0 ;  /* 0x000000000000781c */ /* 0x000fe20003f4e808 */
[----:B------:R-:W-:Y:S01]  /*5870*/  ULEA UR7, UR37, UR7, 0xb ;  /* 0x0000000725077291 */ /* 0x000fe2000f8e583f */
[----:B------:R-:W0:Y:S06]  /*5880*/  MUFU.TANH R0, R0 ;  /* 0x0000000000007308 */ /* 0x000e2c0000002400 */
[----:B------:R-:W-:-:S02]  /*5890*/  UMOV UR10, UR7 ;  /* 0x00000007000a7c82 */ /* 0x000fc40008000000 */
[----:B------:R-:W-:Y:S01]  /*58a0*/  HGMMA.64x256x16.F32 R24, R196, gdesc[UR8].tnspB, R24, gsb0 ;  /* 0x43e00008c4187df0 */ /* 0x000fe20008000818 */
[----:B------:R-:W-:Y:S01]  /*58b0*/  UIADD3 UR10, UR7, 0x80, URZ ;  /* 0x00000080070a7890 */ /* 0x000fe2000fffe03f */
[----:B------:R-:W1:Y:S01]  /*58c0*/  MUFU.TANH R2, R2 ;  /* 0x0000000200027308 */ /* 0x000e620000002400 */
[----:B------:R-:W-:-:S07]  /*58d0*/  UMOV UR11, 0x40000040 ;  /* 0x40000040000b7882 */ /* 0x000fce0000000000 */
[----:B------:R-:W2:Y:S08]  /*58e0*/  MUFU.TANH R155, R155 ;  /* 0x0000009b009b7308 */ /* 0x000eb00000002400 */
[----:B------:R-:W3:Y:S08]  /*58f0*/  MUFU.TANH R154, R154 ;  /* 0x0000009a009a7308 */ /* 0x000ef00000002400 */
[----:B------:R-:W4:Y:S08]  /*5900*/  MUFU.TANH R158, R158 ;  /* 0x0000009e009e7308 */ /* 0x000f300000002400 */
[----:B------:R-:W0:Y:S08]  /*5910*/  MUFU.TANH R159, R159 ;  /* 0x0000009f009f7308 */ /* 0x000e300000002400 */
[----:B------:R-:W0:Y:S08]  /*5920*/  MUFU.TANH R166, R166 ;  /* 0x000000a600a67308 */ /* 0x000e300000002400 */
[----:B------:R-:W0:Y:S01]  /*5930*/  MUFU.TANH R167, R167 ;  /* 0x000000a700a77308 */ /* 0x000e220000002400 */
[----:B------:R-:W-:-:S02]  /*5940*/  WARPGROUP.DEPBAR.LE gsb0, 0x0 ;  /* 0x00008000000079c5 */ /* 0x000fc40000010000 */
[----:B------:R-:W-:Y:S01]  /*5950*/  WARPGROUP.ARRIVE ;  /* 0x00000000000079c5 */ /* 0x000fe20000000000 */
[----:B------:R-:W-:Y:S01]  /*5960*/  FMUL.FTZ R197, R176, UR4 ;  /* 0x00000004b0c57c20 */ /* 0x000fe20008410000 */
[----:B------:R-:W-:-:S04]  /*5970*/  FMUL.FTZ R196, R177, UR4 ;  /* 0x00000004b1c47c20 */ /* 0x000fc80008410000 */
[----:B------:R-:W-:Y:S01]  /*5980*/  HGMMA.64x256x16.F32 R24, R192, gdesc[UR8].tnspB, R24, gsb0 ;  /* 0x43e00008c0187df0 */ /* 0x000fe20008000818 */
[----:B------:R-:W-:Y:S01]  /*5990*/  UIADD3 UR10, UR7, 0x100, URZ ;  /* 0x00000100070a7890 */ /* 0x000fe2000fffe03f */
[----:B------:R-:W0:Y:S01]  /*59a0*/  MUFU.TANH R197, R197 ;  /* 0x000000c500c57308 */ /* 0x000e220000002400 */
[----:B------:R-:W-:-:S07]  /*59b0*/  UMOV UR11, 0x40000040 ;  /* 0x40000040000b7882 */ /* 0x000fce0000000000 */
[----:B------:R-:W0:Y:S01]  /*59c0*/  MUFU.TANH R196, R196 ;  /* 0x000000c400c47308 */ /* 0x000e220000002400 */
[----:B------:R-:W-:Y:S02]  /*59d0*/  WARPGROUP.DEPBAR.LE gsb0, 0x0 ;  /* 0x00008000000079c5 */ /* 0x000fe40000010000 */
[----:B------:R-:W-:Y:S01]  /*59e0*/  WARPGROUP.ARRIVE ;  /* 0x00000000000079c5 */ /* 0x000fe20000000000 */
[----:B------:R-:W-:Y:S01]  /*59f0*/  FMUL.FTZ R192, R168, UR4 ;  /* 0x00000004a8c07c20 */ /* 0x000fe20008410000 */
[----:B------:R-:W-:Y:S01]  /*5a00*/  FMUL.FTZ R193, R169, UR4 ;  /* 0x00000004a9c17c20 */ /* 0x000fe20008410000 */
[----:B------:R-:W-:Y:S01]  /*5a10*/  FMUL.FTZ R194, R172, UR4 ;  /* 0x00000004acc27c20 */ /* 0x000fe20008410000 */
[----:B------:R-:W-:-:S11]  /*5a20*/  FMUL.FTZ R195, R173, UR4 ;  /* 0x00000004adc37c20 */ /* 0x000fd60008410000 */
[----:B------:R-:W-:Y:S01]  /*5a30*/  HGMMA.64x256x16.F32 R24, R188, gdesc[UR8].tnspB, R24, gsb0 ;  /* 0x43e00008bc187df0 */ /* 0x000fe20008000818 */
[----:B------:R-:W-:Y:S01]  /*5a40*/  UIADD3 UR10, UR7, 0x180, URZ ;  /* 0x00000180070a7890 */ /* 0x000fe2000fffe03f */
[----:B------:R-:W0:Y:S01]  /*5a50*/  MUFU.TANH R192, R192 ;  /* 0x000000c000c07308 */ /* 0x000e220000002400 */
[----:B------:R-:W-:-:S07]  /*5a60*/  UMOV UR11, 0x40000040 ;  /* 0x40000040000b7882 */ /* 0x000fce0000000000 */
[----:B------:R-:W0:Y:S08]  /*5a70*/  MUFU.TANH R193, R193 ;  /* 0x000000c100c17308 */ /* 0x000e300000002400 */
[----:B------:R-:W0:Y:S08]  /*5a80*/  MUFU.TANH R194, R194 ;  /* 0x000000c200c27308 */ /* 0x000e300000002400 */
[----:B------:R-:W0:Y:S01]  /*5a90*/  MUFU.TANH R195, R195 ;  /* 0x000000c300c37308 */ /* 0x000e220000002400 */
        /* <DEDUP_REMOVED lines=11> */
[----:B------:R-:W-:Y:S01]  /*5b50*/  IADD3 R153, R19, 0x1, -R182 ;  /* 0x0000000113997810 */ /* 0x000fe20007ffe8b6 */
[----:B------:R-:W-:Y:S01]  /*5b60*/  IMAD.U32 R152, RZ, RZ, UR6 ;  /* 0x00000006ff987e24 */ /* 0x000fe2000f8e00ff */
[----:B------:R-:W0:Y:S03]  /*5b70*/  MUFU.TANH R188, R188 ;  /* 0x000000bc00bc7308 */ /* 0x000e260000002400 */
[----:B------:R-:W-:-:S02]  /*5b80*/  @!P1 VIADD R152, R152, 0x30840 ;  /* 0x0003084098989836 */ /* 0x000fc40000000000 */
[----:B------:R-:W-:-:S03]  /*5b90*/  IMAD.IADD R153, R153, 0x1, -R22 ;  /* 0x0000000199997824 */ /* 0x000fc600078e0a16 */
[----:B------:R-:W0:Y:S01]  /*5ba0*/  MUFU.TANH R189, R189 ;  /* 0x000000bd00bd7308 */ /* 0x000e220000002400 */
[----:B------:R-:W-:Y:S01]  /*5bb0*/  IMAD R153, R18, -0x2, R153 ;  /* 0xfffffffe12997824 */ /* 0x000fe200078e0299 */
[----:B------:R-:W-:-:S03]  /*5bc0*/  @!P1 PRMT R152, RZ, 0x654, R152 ;  /* 0x00000654ff989816 */ /* 0x000fc60000000098 */
[C---:B------:R-:W-:Y:S02]  /*5bd0*/  VIADD R198, R153.reuse, UR58 ;  /* 0x0000003a99c67c36 */ /* 0x040fe40008000000 */
[----:B------:R-:W-:Y:S01]  /*5be0*/  VIADD R202, R153, UR51 ;  /* 0x0000003399ca7c36 */ /* 0x000fe20008000000 */
[----:B------:R-:W0:Y:S01]  /*5bf0*/  MUFU.TANH R190, R190 ;  /* 0x000000be00be7308 */ /* 0x000e220000002400 */
[C---:B------:R-:W-:Y:S02]  /*5c00*/  IMAD.IADD R177, R3.reuse, 0x1, R198 ;  /* 0x0000000103b17824 */ /* 0x040fe400078e02c6 */
[----:B------:R-:W-:-:S05]  /*5c10*/  IMAD.IADD R178, R3, 0x1, R202 ;  /* 0x0000000103b27824 */ /* 0x000fca00078e02ca */
[----:B------:R-:W0:Y:S08]  /*5c20*/  MUFU.TANH R191, R191 ;  /* 0x000000bf00bf7308 */ /* 0x000e300000002400 */
[----:B------:R-:W0:Y:S08]  /*5c30*/  MUFU.TANH R164, R164 ;  /* 0x000000a400a47308 */ /* 0x000e300000002400 */
[----:B------:R-:W0:Y:S08]  /*5c40*/  MUFU.TANH R165, R165 ;  /* 0x000000a500a57308 */ /* 0x000e300000002400 */
[----:B------:R-:W0:Y:S08]  /*5c50*/  MUFU.TANH R179, R179 ;  /* 0x000000b300b37308 */ /* 0x000e300000002400 */
[----:B------:R-:W0:Y:S01]  /*5c60*/  MUFU.TANH R180, R180 ;  /* 0x000000b400b47308 */ /* 0x000e220000002400 */
[----:B------:R-:W-:-:S02]  /*5c70*/  WARPGROUP.DEPBAR.LE gsb0, 0x0 ;  /* 0x00008000000079c5 */ /* 0x000fc40000010000 */
        /* <DEDUP_REMOVED lines=10> */
[----:B------:R-:W0:Y:S01]  /*5d20*/  MUFU.TANH R184, R184 ;  /* 0x000000b800b87308 */ /* 0x000e220000002400 */
[----:B------:R0:W-:Y:S07]  /*5d30*/  @!P1 SYNCS.ARRIVE.TRANS64.RED.A1T0 RZ, [R152+URZ], RZ ;  /* 0x000000ff98ff99a7 */ /* 0x0001ee000810043f */
        /* <DEDUP_REMOVED lines=8> */
[----:B------:R-:W0:Y:S01]  /*5dc0*/  MUFU.TANH R162, R162 ;  /* 0x000000a200a27308 */ /* 0x000e220000002400 */
[----:B-1234-:R-:W-:Y:S05]  /*5dd0*/  @P2 BRA `(.L_x_1117) ;  /* 0x00000000005c2947 */ /* 0x01efea0003800000 */
[----:B------:R-:W-:Y:S01]  /*5de0*/  ISETP.GT.AND P2, PT, R217, -0x1, PT ;  /* 0xffffffffd900780c */ /* 0x000fe20003f44270 */
[----:B------:R-:W-:-:S12]  /*5df0*/  BSSY B0, `(.L_x_1118) ;  /* 0x0000011000007945 */ /* 0x000fd80003800000 */
[----:B------:R-:W-:Y:S05]  /*5e00*/  @P2 BRA `(.L_x_1119) ;  /* 0x0000000000242947 */ /* 0x000fea0003800000 */
[----:B------:R-:W-:Y:S02]  /*5e10*/  IMAD.U32 R168, RZ, RZ, UR54 ;  /* 0x00000036ffa87e24 */ /* 0x000fe4000f8e00ff */
[----:B------:R-:W-:-:S03]  /*5e20*/  IMAD.IADD R169, R3, 0x1, R200 ;  /* 0x0000000103a97824 */ /* 0x000fc600078e02c8 */
[----:B------:R-:W-:Y:S02]  /*5e30*/  ISETP.NE.AND P2, PT, R168, 0x1, PT ;  /* 0x00000001a800780c */ /* 0x000fe40003f45270 */
[----:B------:R-:W-:-:S11]  /*5e40*/  LOP3.LUT R169, RZ, R169, RZ, 0x33, !PT ;  /* 0x000000a9ffa97212 */ /* 0x000fd600078e33ff */
[----:B0-----:R-:W0:Y:S02]  /*5e50*/  @P2 LDC.64 R152, c[0x0][0x9e8] ;  /* 0x00027a00ff982b82 */ /* 0x001e240000000a00 */
[----:B0-----:R-:W-:-:S05]  /*5e60*/  @P2 IMAD.HI.U32 R152, R169, R152, RZ ;  /* 0x00000098a9982227 */ /* 0x001fca00078e00ff */
[----:B------:R-:W-:-:S04]  /*5e70*/  @P2 SHF.R.U32.HI R169, RZ, R153, R152 ;  /* 0x00000099ffa92219 */ /* 0x000fc80000011698 */
[----:B------:R-:W-:Y:S01]  /*5e80*/  LOP3.LUT R169, RZ, R169, RZ, 0x33, !PT ;  /* 0x000000a9ffa97212 */ /* 0x000fe200078e33ff */
[----:B------:R-:W-:Y:S06]  /*5e90*/  BRA `(.L_x_1120) ;  /* 0x0000000000187947 */ /* 0x000fec0003800000 */
.L_x_1119:
[----:B------:R-:W-:Y:S01]  /*5ea0*/  IMAD.U32 R168, RZ, RZ, UR54 ;  /* 0x00000036ffa87e24 */ /* 0x000fe2000f8e00ff */
[----:B------:R-:W-:-:S04]  /*5eb0*/  MOV R169, R217 ;  /* 0x000000d900a97202 */ /* 0x000fc80000000f00 */
[----:B------:R-:W-:-:S13]  /*5ec0*/  ISETP.NE.AND P2, PT, R168, 0x1, PT ;  /* 0x00000001a800780c */ /* 0x000fda0003f45270 */
[----:B0-----:R-:W0:Y:S02]  /*5ed0*/  @P2 LDC.64 R152, c[0x0][0x9e8] ;  /* 0x00027a00ff982b82 */ /* 0x001e240000000a00 */
[----:B0-----:R-:W-:-:S05]  /*5ee0*/  @P2 IMAD.HI.U32 R152, R217, R152, RZ ;  /* 0x00000098d9982227 */ /* 0x001fca00078e00ff */
[----:B------:R-:W-:-:S07]  /*5ef0*/  @P2 SHF.R.U32.HI R169, RZ, R153, R152 ;  /* 0x00000099ffa92219 */ /* 0x000fce0000011698 */
.L_x_1120:
[----:B------:R-:W-:Y:S05]  /*5f00*/  BSYNC B0 ;  /* 0x0000000000007941 */ /* 0x000fea0003800000 */
.L_x_1118:
[----:B------:R-:W-:-:S04]  /*5f10*/  IMAD R153, R169, R168, -R182 ;  /* 0x000000a8a9997224 */ /* 0x000fc800078e0ab6 */
[----:B------:R-:W-:-:S05]  /*5f20*/  IMAD R153, R18, -0x2, R153 ;  /* 0xfffffffe12997824 */ /* 0x000fca00078e0299 */
[----:B------:R-:W-:Y:S02]  /*5f30*/  VIADDMNMX R177, R153, R168, R177, PT ;  /* 0x000000a899b17246 */ /* 0x000fe400038001b1 */
[----:B------:R-:W-:-:S07]  /*5f40*/  VIMNMX R178, R178, R153, !PT ;  /* 0x00000099b2b27248 */ /* 0x000fce0007fe0100 */
.L_x_1117:
[----:B------:R-:W-:Y:S02]  /*5f50*/  ISETP.GT.AND P2, PT, R20, -0x1, PT ;  /* 0xffffffff1400780c */ /* 0x000fe40003f44270 */
[----:B------:R-:W-:Y:S02]  /*5f60*/  IADD3 R181, R198, 0x8, R3 ;  /* 0x00000008c6b57810 */ /* 0x000fe40007ffe003 */
[C---:B------:R-:W-:Y:S02]  /*5f70*/  ISETP.GT.AND P5, PT, R178.reuse, RZ, P2 ;  /* 0x000000ffb200720c */ /* 0x040fe400017a4270 */
[C---:B------:R-:W-:Y:S02]  /*5f80*/  ISETP.GT.AND P4, PT, R178.reuse, 0x1, P2 ;  /* 0x00000001b200780c */ /* 0x040fe40001784270 */
[C---:B------:R-:W-:Y:S02]  /*5f90*/  ISETP.GT.AND P6, PT, R178.reuse, 0x8, P2 ;  /* 0x00000008b200780c */ /* 0x040fe400017c4270 */
[----:B------:R-:W-:-:S02]  /*5fa0*/  ISETP.GT.AND P3, PT, R178, 0x9, P2 ;  /* 0x00000009b200780c */ /* 0x000fc40001764270 */
[C---:B------:R-:W-:Y:S02]  /*5fb0*/  ISETP.LT.OR P5, PT, R177.reuse, 0x1, P5 ;  /* 0x00000001b100780c */ /* 0x040fe40002fa1670 */
[C---:B------:R-:W-:Y:S02]  /*5fc0*/  ISETP.LT.OR P4, PT, R177.reuse, 0x2, P4 ;  /* 0x00000002b100780c */ /* 0x040fe40002781670 */
[C---:B------:R-:W-:Y:S02]  /*5fd0*/  ISETP.LT.OR P6, PT, R177.reuse, 0x9, P6 ;  /* 0x00000009b100780c */ /* 0x040fe400037c1670 */
[----:B------:R-:W-:Y:S02]  /*5fe0*/  ISETP.LT.OR P3, PT, R177, 0xa, P3 ;  /* 0x0000000ab100780c */ /* 0x000fe40001f61670 */
[----:B0-----:R-:W-:Y:S02]  /*5ff0*/  FSEL R188, R188, -INF , !P5 ;  /* 0xff800000bcbc7808 */ /* 0x001fe40006800000 */
[----:B------:R-:W-:-:S02]  /*6000*/  ISETP.GT.AND P5, PT, R178, 0x10, P2 ;  /* 0x00000010b200780c */ /* 0x000fc400017a4270 */
        /* <DEDUP_REMOVED lines=8> */
[C---:B------:R-:W-:Y:S02]  /*6090*/  ISETP.LT.OR P6, PT, R177.reuse, 0x19, P6 ;  /* 0x00000019b100780c */ /* 0x040fe400037c1670 */
[----:B------:R-:W-:Y:S02]  /*60a0*/  ISETP.LT.OR P3, PT, R177, 0x1a, P3 ;  /* 0x0000001ab100780c */ /* 0x000fe40001f61670 */
[----:B------:R-:W-:Y:S02]  /*60b0*/  FSEL R169, R186, -INF , !P5 ;  /* 0xff800000baa97808 */ /* 0x000fe40006800000 */
        /* <DEDUP_REMOVED lines=24> */
[----:B------:R-:W-:-:S02]  /*6240*/  PLOP3.LUT P5, PT, PT, PT, UP0, 0x40, 0x0 ;  /* 0x000000000000781c */ /* 0x000fc40003fae808 */
[----:B------:R-:W-:Y:S02]  /*6250*/  IADD3 R183, R202, 0x8, R3 ;  /* 0x00000008cab77810 */ /* 0x000fe40007ffe003 */
[----:B------:R-:W-:Y:S02]  /*6260*/  FSEL R178, R196, -INF , !P4 ;  /* 0xff800000c4b27808 */ /* 0x000fe40006000000 */
[----:B------:R-:W-:Y:S02]  /*6270*/  FSEL R179, R179, -INF , !P6 ;  /* 0xff800000b3b37808 */ /* 0x000fe40007000000 */
[----:B------:R-:W-:-:S05]  /*6280*/  FSEL R180, R180, -INF , !P3 ;  /* 0xff800000b4b47808 */ /* 0x000fca0005800000 */
[----:B------:R-:W-:Y:S05]  /*6290*/  @P5 BRA `(.L_x_1121) ;  /* 0x0000000000585947 */ /* 0x000fea0003800000 */
[----:B------:R-:W-:Y:S01]  /*62a0*/  ISETP.GT.AND P3, PT, R203, -0x1, PT ;  /* 0xffffffffcb00780c */ /* 0x000fe20003f64270 */
[----:B------:R-:W-:-:S12]  /*62b0*/  BSSY B0, `(.L_x_1122) ;  /* 0x0000010000007945 */ /* 0x000fd80003800000 */
[----:B------:R-:W-:Y:S05]  /*62c0*/  @P3 BRA `(.L_x_1123) ;  /* 0x0000000000203947 */ /* 0x000fea0003800000 */
[----:B------:R-:W-:-:S05]  /*62d0*/  IMAD.U32 R187, RZ, RZ, UR54 ;  /* 0x00000036ffbb7e24 */ /* 0x000fca000f8e00ff */
[----:B------:R-:W-:-:S13]  /*62e0*/  ISETP.NE.AND P3, PT, R187, 0x1, PT ;  /* 0x00000001bb00780c */ /* 0x000fda0003f65270 */
[----:B------:R-:W0:Y:S02]  /*62f0*/  @P3 LDC.64 R152, c[0x0][0x9e8] ;  /* 0x00027a00ff983b82 */ /* 0x000e240000000a00 */
[----:B0-----:R-:W-:-:S04]  /*6300*/  @P3 IMAD.HI.U32 R186, R21, R152, RZ ;  /* 0x0000009815ba3227 */ /* 0x001fc800078e00ff */
[----:B------:R-:W-:Y:S01]  /*6310*/  IMAD.MOV.U32 R152, RZ, RZ, R21 ;  /* 0x000000ffff987224 */ /* 0x000fe200078e0015 */
[----:B------:R-:W-:-:S04]  /*6320*/  @P3 SHF.R.U32.HI R152, RZ, R153, R186 ;  /* 0x00000099ff983219 */ /* 0x000fc800000116ba */
[----:B------:R-:W-:Y:S01]  /*6330*/  LOP3.LUT R185, RZ, R152, RZ, 0x33, !PT ;  /* 0x00000098ffb97212 */ /* 0x000fe200078e33ff */
[----:B------:R-:W-:Y:S06]  /*6340*/  BRA `(.L_x_1124) ;  /* 0x0000000000187947 */ /* 0x000fec0003800000 */
.L_x_1123:
[----:B------:R-:W-:Y:S02]  /*6350*/  IMAD.U32 R187, RZ, RZ, UR54 ;  /* 0x00000036ffbb7e24 */ /* 0x000fe4000f8e00ff */
[----:B------:R-:W-:-:S03]  /*6360*/  IMAD.MOV.U32 R185, RZ, RZ, R203 ;  /* 0x000000ffffb97224 */ /* 0x000fc600078e00cb */
[----:B------:R-:W-:-:S13]  /*6370*/  ISETP.NE.AND P3, PT, R187, 0x1, PT ;  /* 0x00000001bb00780c */ /* 0x000fda0003f65270 */
[----:B------:R-:W0:Y:S02]  /*6380*/  @P3 LDC.64 R152, c[0x0][0x9e8] ;  /* 0x00027a00ff983b82 */ /* 0x000e240000000a00 */
[----:B0-----:R-:W-:-:S05]  /*6390*/  @P3 IMAD.HI.U32 R152, R203, R152, RZ ;  /* 0x00000098cb983227 */ /* 0x001fca00078e00ff */
[----:B------:R-:W-:-:S07]  /*63a0*/  @P3 SHF.R.U32.HI R185, RZ, R153, R152 ;  /* 0x00000099ffb93219 */ /* 0x000fce0000011698 */
.L_x_1124:
[----:B------:R-:W-:Y:S05]  /*63b0*/  BSYNC B0 ;  /* 0x0000000000007941 */ /* 0x000fea0003800000 */
.L_x_1122:
[----:B------:R-:W-:-:S04]  /*63c0*/  IMAD R153, R185, R187, -R182 ;  /* 0x000000bbb9997224 */ /* 0x000fc800078e0ab6 */
[----:B------:R-:W-:-:S05]  /*63d0*/  IMAD R152, R18, -0x2, R153 ;  /* 0xfffffffe12987824 */ /* 0x000fca00078e0299 */
[----:B------:R-:W-:Y:S02]  /*63e0*/  VIADDMNMX R181, R152, R187, R181, PT ;  /* 0x000000bb98b57246 */ /* 0x000fe400038001b5 */
[----:B------:R-:W-:-:S07]  /*63f0*/  VIMNMX R183, R183, R152, !PT ;  /* 0x00000098b7b77248 */ /* 0x000fce0007fe0100 */
.L_x_1121:
[----:B------:R-:W-:Y:S01]  /*6400*/  FMNMX.FTZ R152, R188, R5, !PT ;  /* 0x00000005bc987209 */ /* 0x000fe20007810000 */
[----:B------:R-:W-:Y:S01]  /*6410*/  UMOV UR7, UR55 ;  /* 0x0000003700077c82 */ /* 0x000fe20008000000 */
        /* <DEDUP_REMOVED lines=32> */
[C---:B------:R-:W-:Y:S02]  /*6620*/  ISETP.LT.OR P5, PT, R181.reuse, 0x12, P5 ;  /* 0x00000012b500780c */ /* 0x040fe40002fa1670 */
[----:B------:R-:W-:Y:S01]  /*6630*/  FSEL R156, R156, -INF , !P3 ;  /* 0xff8000009c9c7808 */ /* 0x000fe20005800000 */
[----:B------:R-:W0:Y:S01]  /*6640*/  SHFL.BFLY PT, R152, R153, 0x2, 0x1f ;  /* 0x0c401f0099987f89 */ /* 0x000e2200000e0000 */
[----:B------:R-:W-:Y:S02]  /*6650*/  ISETP.LT.OR P6, PT, R181, 0x19, P6 ;  /* 0x00000019b500780c */ /* 0x000fe400037c1670 */
[----:B------:R-:W-:Y:S02]  /*6660*/  FSEL R157, R157, -INF , !P5 ;  /* 0xff8000009d9d7808 */ /* 0x000fe40006800000 */
[----:B------:R-:W-:-:S02]  /*6670*/  ISETP.GT.AND P3, PT, R183, 0x20, P2 ;  /* 0x00000020b700780c */ /* 0x000fc40001764270 */
[----:B------:R-:W-:Y:S02]  /*6680*/  FSEL R158, R158, -INF , !P6 ;  /* 0xff8000009e9e7808 */ /* 0x000fe40007000000 */
[----:B------:R-:W-:Y:S02]  /*6690*/  ISETP.GT.AND P5, PT, R183, 0x21, P2 ;  /* 0x00000021b700780c */ /* 0x000fe400017a4270 */
[----:B------:R-:W-:Y:S02]  /*66a0*/  ISETP.LT.OR P3, PT, R181, 0x21, P3 ;  /* 0x00000021b500780c */ /* 0x000fe40001f61670 */
[----:B------:R-:W-:Y:S02]  /*66b0*/  ISETP.GT.AND P6, PT, R183, 0x28, P2 ;  /* 0x00000028b700780c */ /* 0x000fe400017c4270 */
[----:B------:R-:W-:Y:S02]  /*66c0*/  ISETP.LT.OR P5, PT, R181, 0x22, P5 ;  /* 0x00000022b500780c */ /* 0x000fe40002fa1670 */
[----:B------:R-:W-:-:S02]  /*66d0*/  FSEL R161, R161, -INF , !P3 ;  /* 0xff800000a1a17808 */ /* 0x000fc40005800000 */
[----:B------:R-:W-:Y:S02]  /*66e0*/  ISETP.GT.AND P3, PT, R183, 0x29, P2 ;  /* 0x00000029b700780c */ /* 0x000fe40001764270 */
[----:B------:R-:W-:Y:S02]  /*66f0*/  FSEL R160, R160, -INF , !P5 ;  /* 0xff800000a0a07808 */ /* 0x000fe40006800000 */
[----:B------:R-:W-:Y:S02]  /*6700*/  ISETP.LT.OR P6, PT, R181, 0x29, P6 ;  /* 0x00000029b500780c */ /* 0x000fe400037c1670 */
[----:B0-----:R-:W-:Y:S02]  /*6710*/  FMNMX.FTZ R182, R153, R152, !PT ;  /* 0x0000009899b67209 */ /* 0x001fe40007810000 */
[----:B------:R-:W-:Y:S02]  /*6720*/  ISETP.LT.OR P3, PT, R181, 0x2a, P3 ;  /* 0x0000002ab500780c */ /* 0x000fe40001f61670 */
[----:B------:R-:W-:Y:S01]  /*6730*/  ISETP.GT.AND P5, PT, R183, 0x30, P2 ;  /* 0x00000030b700780c */ /* 0x000fe200017a4270 */
[----:B------:R-:W0:Y:S01]  /*6740*/  SHFL.BFLY PT, R185, R182, 0x1, 0x1f ;  /* 0x0c201f00b6b97f89 */ /* 0x000e2200000e0000 */
[----:B------:R-:W-:-:S02]  /*6750*/  FSEL R163, R163, -INF , !P6 ;  /* 0xff800000a3a37808 */ /* 0x000fc40007000000 */
[----:B------:R-:W-:Y:S02]  /*6760*/  FSEL R162, R162, -INF , !P3 ;  /* 0xff800000a2a27808 */ /* 0x000fe40005800000 */
[C---:B------:R-:W-:Y:S02]  /*6770*/  ISETP.GT.AND P6, PT, R183.reuse, 0x31, P2 ;  /* 0x00000031b700780c */ /* 0x040fe400017c4270 */
[----:B------:R-:W-:Y:S02]  /*6780*/  ISETP.GT.AND P3, PT, R183, 0x38, P2 ;  /* 0x00000038b700780c */ /* 0x000fe40001764270 */
[C---:B------:R-:W-:Y:S02]  /*6790*/  ISETP.LT.OR P5, PT, R181.reuse, 0x31, P5 ;  /* 0x00000031b500780c */ /* 0x040fe40002fa1670 */
[----:B------:R-:W-:Y:S02]  /*67a0*/  ISETP.LT.OR P6, PT, R181, 0x32, P6 ;  /* 0x00000032b500780c */ /* 0x000fe400037c1670 */
[----:B------:R-:W-:-:S02]  /*67b0*/  FSEL R164, R164, -INF , !P5 ;  /* 0xff800000a4a47808 */ /* 0x000fc40006800000 */
[----:B------:R-:W-:Y:S02]  /*67c0*/  ISETP.LT.OR P3, PT, R181, 0x39, P3 ;  /* 0x00000039b500780c */ /* 0x000fe40001f61670 */
[----:B------:R-:W-:Y:S02]  /*67d0*/  FSEL R165, R165, -INF , !P6 ;  /* 0xff800000a5a57808 */ /* 0x000fe40007000000 */
[----:B------:R-:W-:Y:S02]  /*67e0*/  FSEL R166, R166, -INF , !P3 ;  /* 0xff800000a6a67808 */ /* 0x000fe40005800000 */
[----:B0-----:R-:W-:Y:S02]  /*67f0*/  FMNMX.FTZ R152, R182, R185, !PT ;  /* 0x000000b9b6987209 */ /* 0x001fe40007810000 */
        /* <DEDUP_REMOVED lines=8> */
[----:B------:R-:W-:Y:S02]  /*6880*/  ISETP.GT.AND P2, PT, R183, 0x39, P2 ;  /* 0x00000039b700780c */ /* 0x000fe40001744270 */
[----:B------:R-:W-:-:S02]  /*6890*/  FMNMX.FTZ R153, R154, R153, !PT ;  /* 0x000000999a997209 */ /* 0x000fc40007810000 */
[----:B------:R-:W-:Y:S02]  /*68a0*/  FSETP.NEU.FTZ.AND P4, PT, R152, -INF , PT ;  /* 0xff8000009800780b */ /* 0x000fe40003f9d000 */
[----:B------:R-:W-:Y:S02]  /*68b0*/  FMNMX.FTZ R0, R156, R153, !PT ;  /* 0x000000999c007209 */ /* 0x000fe40007810000 */
[----:B------:R-:W-:Y:S02]  /*68c0*/  FSEL R187, R187, RZ, P4 ;  /* 0x000000ffbbbb7208 */ /* 0x000fe40002000000 */
[----:B------:R-:W-:Y:S02]  /*68d0*/  FMNMX.FTZ R153, R157, R0, !PT ;  /* 0x000000009d997209 */ /* 0x000fe40007810000 */
[----:B------:R-:W-:Y:S01]  /*68e0*/  ISETP.LT.OR P2, PT, R181, 0x3a, P2 ;  /* 0x0000003ab500780c */ /* 0x000fe20001741670 */
[--C-:B------:R-:W-:Y:S01]  /*68f0*/  FFMA.FTZ R182, R168, UR7, -R187.reuse ;  /* 0x00000007a8b67c23 */ /* 0x100fe200080108bb */
[----:B------:R-:W-:Y:S01]  /*6900*/  FMNMX.FTZ R0, R158, R153, !PT ;  /* 0x000000999e007209 */ /* 0x000fe20007810000 */
[--C-:B------:R-:W-:Y:S01]  /*6910*/  FFMA.FTZ R192, R169, UR7, -R187.reuse ;  /* 0x00000007a9c07c23 */ /* 0x100fe200080108bb */
[----:B------:R-:W-:Y:S01]  /*6920*/  FSEL R168, R167, -INF , !P2 ;  /* 0xff800000a7a87808 */ /* 0x000fe20005000000 */
[--C-:B------:R-:W-:Y:S01]  /*6930*/  FFMA.FTZ R169, R170, UR7, -R187.reuse ;  /* 0x00000007aaa97c23 */ /* 0x100fe200080108bb */
[----:B------:R-:W-:Y:S01]  /*6940*/  FMNMX.FTZ R0, R159, R0, !PT ;  /* 0x000000009f007209 */ /* 0x000fe20007810000 */
[--C-:B------:R-:W-:Y:S01]  /*6950*/  FFMA.FTZ R194, R171, UR7, -R187.reuse ;  /* 0x00000007abc27c23 */ /* 0x100fe200080108bb */
[--C-:B------:R-:W-:Y:S01]  /*6960*/  FFMA.FTZ R171, R172, UR7, -R187.reuse ;  /* 0x00000007acab7c23 */ /* 0x100fe200080108bb */
[--C-:B------:R-:W-:Y:S01]  /*6970*/  FFMA.FTZ R186, R179, UR7, -R187.reuse ;  /* 0x00000007b3ba7c23 */ /* 0x100fe200080108bb */
[----:B------:R-:W-:Y:S01]  /*6980*/  FMNMX.FTZ R191, R161, R0, !PT ;  /* 0x00000000a1bf7209 */ /* 0x000fe20007810000 */
[--C-:B------:R-:W-:Y:S01]  /*6990*/  FFMA.FTZ R153, R188, UR7, -R187.reuse ;  /* 0x00000007bc997c23 */ /* 0x100fe200080108bb */
[----:B------:R-:W-:Y:S01]  /*69a0*/  FSEL R172, R152, RZ, P4 ;  /* 0x000000ff98ac7208 */ /* 0x000fe20002000000 */
[--C-:B------:R-:W-:Y:S01]  /*69b0*/  FFMA.FTZ R196, R189, UR7, -R187.reuse ;  /* 0x00000007bdc47c23 */ /* 0x100fe200080108bb */
[----:B------:R-:W-:Y:S01]  /*69c0*/  FMNMX.FTZ R0, R160, R191, !PT ;  /* 0x000000bfa0007209 */ /* 0x000fe20007810000 */
[----:B------:R-:W-:Y:S01]  /*69d0*/  FFMA.FTZ R198, R184, UR7, -R187 ;  /* 0x00000007b8c67c23 */ /* 0x000fe200080108bb */
[----:B------:R-:W-:Y:S01]  /*69e0*/  MUFU.EX2 R167, R182 ;  /* 0x000000b600a77308 */ /* 0x000fe20000000800 */
[----:B------:R-:W-:Y:S01]  /*69f0*/  FADD.FTZ R172, -R172, R5 ;  /* 0x00000005acac7221 */ /* 0x000fe20000010100 */
[----:B------:R-:W-:Y:S01]  /*6a00*/  FMNMX.FTZ R183, R163, R0, !PT ;  /* 0x00000000a3b77209 */ /* 0x000fe20007810000 */
[--C-:B------:R-:W-:Y:S01]  /*6a10*/  FFMA.FTZ R188, R173, UR7, -R187.reuse ;  /* 0x00000007adbc7c23 */ /* 0x100fe200080108bb */
[--C-:B------:R-:W-:Y:S01]  /*6a20*/  FFMA.FTZ R173, R174, UR7, -R187.reuse ;  /* 0x00000007aead7c23 */ /* 0x100fe200080108bb */
[--C-:B------:R-:W-:Y:S01]  /*6a30*/  FFMA.FTZ R190, R175, UR7, -R187.reuse ;  /* 0x00000007afbe7c23 */ /* 0x100fe200080108bb */
[----:B------:R-:W-:Y:S01]  /*6a40*/  FMNMX.FTZ R183, R162, R183, !PT ;  /* 0x000000b7a2b77209 */ /* 0x000fe20007810000 */
[--C-:B------:R-:W-:Y:S01]  /*6a50*/  FFMA.FTZ R175, R176, UR7, -R187.reuse ;  /* 0x00000007b0af7c23 */ /* 0x100fe200080108bb */
[----:B------:R-:W-:Y:S01]  /*6a60*/  MUFU.EX2 R153, R153 ;  /* 0x0000009900997308 */ /* 0x000fe20000000800 */
[--C-:B------:R-:W-:Y:S01]  /*6a70*/  FFMA.FTZ R184, R177, UR7, -R187.reuse ;  /* 0x00000007b1b87c23 */ /* 0x100fe200080108bb */
[----:B------:R-:W-:Y:S01]  /*6a80*/  FMNMX.FTZ R0, R164, R183, !PT ;  /* 0x000000b7a4007209 */ /* 0x000fe20007810000 */
[--C-:B------:R-:W-:Y:S01]  /*6a90*/  FFMA.FTZ R177, R178, UR7, -R187.reuse ;  /* 0x00000007b2b17c23 */ /* 0x100fe200080108bb */
[----:B------:R-:W-:-:S02]  /*6aa0*/  FFMA.FTZ R180, R180, UR7, -R187 ;  /* 0x00000007b4b47c23 */ /* 0x000fc400080108bb */
[----:B------:R-:W-:Y:S02]  /*6ab0*/  FMNMX.FTZ R181, R165, R0, !PT ;  /* 0x00000000a5b57209 */ /* 0x000fe40007810000 */
[----:B------:R-:W-:Y:S02]  /*6ac0*/  MUFU.EX2 R196, R196 ;  /* 0x000000c400c47308 */ /* 0x000fe40000000800 */
[----:B------:R-:W-:-:S04]  /*6ad0*/  FMNMX.FTZ R181, R166, R181, !PT ;  /* 0x000000b5a6b57209 */ /* 0x000fc80007810000 */
[----:B------:R-:W-:Y:S02]  /*6ae0*/  FMNMX.FTZ R181, R168, R181, !PT ;  /* 0x000000b5a8b57209 */ /* 0x000fe40007810000 */
[----:B------:R-:W-:Y:S03]  /*6af0*/  MUFU.EX2 R198, R198 ;  /* 0x000000c600c67308 */ /* 0x000fe60000000800 */
[----:B------:R-:W0:Y:S05]  /*6b00*/  SHFL.BFLY PT, R0, R181, 0x2, 0x1f ;  /* 0x0c401f00b5007f89 */ /* 0x000e2a00000e0000 */
[----:B------:R-:W-:Y:S08]  /*6b10*/  MUFU.EX2 R192, R192 ;  /* 0x000000c000c07308 */ /* 0x000ff00000000800 */
[----:B------:R-:W-:Y:S08]  /*6b20*/  MUFU.EX2 R169, R169 ;  /* 0x000000a900a97308 */ /* 0x000ff00000000800 */
[----:B------:R-:W-:Y:S01]  /*6b30*/  MUFU.EX2 R194, R194 ;  /* 0x000000c200c27308 */ /* 0x000fe20000000800 */
[----:B0-----:R-:W-:-:S05]  /*6b40*/  FMNMX.FTZ R0, R181, R0, !PT ;  /* 0x00000000b5007209 */ /* 0x001fca0007810000 */
[----:B------:R-:W0:Y:S02]  /*6b50*/  SHFL.BFLY PT, R181, R0, 0x1, 0x1f ;  /* 0x0c201f0000b57f89 */ /* 0x000e2400000e0000 */
[----:B------:R-:W-:Y:S08]  /*6b60*/  MUFU.EX2 R171, R171 ;  /* 0x000000ab00ab7308 */ /* 0x000ff00000000800 */
[----:B------:R-:W-:Y:S08]  /*6b70*/  MUFU.EX2 R188, R188 ;  /* 0x000000bc00bc7308 */ /* 0x000ff00000000800 */
[----:B------:R-:W-:Y:S01]  /*6b80*/  MUFU.EX2 R173, R173 ;  /* 0x000000ad00ad7308 */ /* 0x000fe20000000800 */
[----:B0-----:R-:W-:Y:S01]  /*6b90*/  FMNMX.FTZ R170, R0, R181, !PT ;  /* 0x000000b500aa7209 */ /* 0x001fe20007810000 */
[----:B------:R-:W-:-:S06]  /*6ba0*/  FMUL.FTZ R0, R172, UR7 ;  /* 0x00000007ac007c20 */ /* 0x000fcc0008410000 */
[----:B------:R-:W-:Y:S01]  /*6bb0*/  MUFU.EX2 R190, R190 ;  /* 0x000000be00be7308 */ /* 0x000fe20000000800 */
[C---:B------:R-:W-:Y:S01]  /*6bc0*/  FSETP.NEU.FTZ.AND P2, PT, R170.reuse, -INF , PT ;  /* 0xff800000aa00780b */ /* 0x040fe20003f5d000 */
[----:B------:R-:W-:-:S05]  /*6bd0*/  FMUL.FTZ R179, R170, UR7 ;  /* 0x00000007aab37c20 */ /* 0x000fca0008410000 */
[----:B------:R-:W-:Y:S01]  /*6be0*/  FSEL R179, R179, RZ, P2 ;  /* 0x000000ffb3b37208 */ /* 0x000fe20001000000 */
[----:B------:R-:W0:Y:S04]  /*6bf0*/  MUFU.EX2 R0, R0 ;  /* 0x0000000000007308 */ /* 0x000e280000000800 */
[--C-:B------:R-:W-:Y:S01]  /*6c00*/  FFMA.FTZ R199, R155, UR7, -R179.reuse ;  /* 0x000000079bc77c23 */ /* 0x100fe200080108b3 */
[----:B------:R-:W-:Y:S01]  /*6c10*/  FSEL R155, R170, RZ, P2 ;  /* 0x000000ffaa9b7208 */ /* 0x000fe20001000000 */
[--C-:B------:R-:W-:Y:S01]  /*6c20*/  FFMA.FTZ R197, R185, UR7, -R179.reuse ;  /* 0x00000007b9c57c23 */ /* 0x100fe200080108b3 */
[--C-:B------:R-:W-:Y:S01]  /*6c30*/  FFMA.FTZ R172, R2, UR7, -R179.reuse ;  /* 0x0000000702ac7c23 */ /* 0x100fe200080108b3 */
[--C-:B------:R-:W-:Y:S01]  /*6c40*/  FFMA.FTZ R154, R154, UR7, -R179.reuse ;  /* 0x000000079a9a7c23 */ /* 0x100fe200080108b3 */
[--C-:B------:R-:W-:Y:S01]  /*6c50*/  FFMA.FTZ R193, R156, UR7, -R179.reuse ;  /* 0x000000079cc17c23 */ /* 0x100fe200080108b3 */
[----:B------:R-:W-:Y:S01]  /*6c60*/  FADD.FTZ R155, -R155, R4 ;  /* 0x000000049b9b7221 */ /* 0x000fe20000010100 */
[----:B------:R-:W-:Y:S01]  /*6c70*/  MUFU.EX2 R199, R199 ;  /* 0x000000c700c77308 */ /* 0x000fe20000000800 */
[--C-:B------:R-:W-:Y:S01]  /*6c80*/  FFMA.FTZ R156, R157, UR7, -R179.reuse ;  /* 0x000000079d9c7c23 */ /* 0x100fe200080108b3 */
[--C-:B------:R-:W-:Y:S01]  /*6c90*/  FFMA.FTZ R195, R158, UR7, -R179.reuse ;  /* 0x000000079ec37c23 */ /* 0x100fe200080108b3 */
[----:B------:R-:W-:Y:S01]  /*6ca0*/  FMUL.FTZ R155, R155, UR7 ;  /* 0x000000079b9b7c20 */ /* 0x000fe20008410000 */
[--C-:B------:R-:W-:Y:S01]  /*6cb0*/  FFMA.FTZ R158, R160, UR7, -R179.reuse ;  /* 0x00000007a09e7c23 */ /* 0x100fe200080108b3 */
[----:B------:R-:W-:Y:S01]  /*6cc0*/  FFMA.FTZ R159, R159, UR7, -R179 ;  /* 0x000000079f9f7c23 */ /* 0x000fe200080108b3 */
[----:B0-----:R-:W-:Y:S01]  /*6cd0*/  FFMA.FTZ R17, R0, R17, R153 ;  /* 0x0000001100117223 */ /* 0x001fe20000010099 */
[--C-:B------:R-:W-:Y:S01]  /*6ce0*/  FFMA.FTZ R189, R161, UR7, -R179.reuse ;  /* 0x00000007a1bd7c23 */ /* 0x100fe200080108b3 */
[----:B------:R-:W-:Y:S01]  /*6cf0*/  MUFU.EX2 R197, R197 ;  /* 0x000000c500c57308 */ /* 0x000fe20000000800 */
[----:B------:R-:W-:Y:S01]  /*6d00*/  FFMA.FTZ R191, R163, UR7, -R179 ;  /* 0x00000007a3bf7c23 */ /* 0x000fe200080108b3 */
[----:B------:R-:W-:Y:S01]  /*6d10*/  FADD.FTZ R17, R196, R17 ;  /* 0x00000011c4117221 */ /* 0x000fe20000010000 */
[--C-:B------:R-:W-:Y:S01]  /*6d20*/  FFMA.FTZ R185, R164, UR7, -R179.reuse ;  /* 0x00000007a4b97c23 */ /* 0x100fe200080108b3 */
[--C-:B------:R-:W-:Y:S01]  /*6d30*/  FFMA.FTZ R165, R165, UR7, -R179.reuse ;  /* 0x00000007a5a57c23 */ /* 0x100fe200080108b3 */
[----:B------:R-:W-:Y:S01]  /*6d40*/  FFMA.FTZ R166, R166, UR7, -R179 ;  /* 0x00000007a6a67c23 */ /* 0x000fe200080108b3 */
[----:B------:R-:W-:Y:S01]  /*6d50*/  FADD.FTZ R160, R198, R17 ;  /* 0x00000011c6a07221 */ /* 0x000fe20000010000 */
[----:B------:R-:W-:Y:S01]  /*6d60*/  FFMA.FTZ R168, R168, UR7, -R179 ;  /* 0x00000007a8a87c23 */ /* 0x000fe200080108b3 */
[----:B------:R-:W0:Y:S01]  /*6d70*/  MUFU.EX2 R2, R155 ;  /* 0x0000009b00027308 */ /* 0x000e220000000800 */
[----:B------:R-:W-:Y:S01]  /*6d80*/  F2FP.F16.F32.PACK_AB R196, R196, R153 ;  /* 0x00000099c4c4723e */ /* 0x000fe200000000ff */
[C---:B------:R-:W-:Y:S01]  /*6d90*/  FADD.FTZ R157, R167.reuse, R160 ;  /* 0x000000a0a79d7221 */ /* 0x040fe20000010000 */
[C---:B------:R-:W-:Y:S01]  /*6da0*/  ISETP.GT.AND P2, PT, R20.reuse, UR50, PT ;  /* 0x0000003214007c0c */ /* 0x040fe2000bf44270 */
[----:B------:R-:W-:Y:S01]  /*6db0*/  VIADD R20, R20, 0xffffffff ;  /* 0xffffffff14147836 */ /* 0x000fe20000000000 */
[----:B------:R-:W-:-:S03]  /*6dc0*/  F2FP.F16.F32.PACK_AB R198, R167, R198 ;  /* 0x000000c6a7c6723e */ /* 0x000fc600000000ff */
[----:B------:R-:W1:Y:S08]  /*6dd0*/  MUFU.EX2 R172, R172 ;  /* 0x000000ac00ac7308 */ /* 0x000e700000000800 */
[----:B------:R-:W2:Y:S01]  /*6de0*/  MUFU.EX2 R154, R154 ;  /* 0x0000009a009a7308 */ /* 0x000ea20000000800 */
[----:B0-----:R-:W-:Y:S01]  /*6df0*/  FFMA.FTZ R17, R2, R16, R197 ;  /* 0x0000001002117223 */ /* 0x001fe200000100c5 */
[----:B------:R-:W-:Y:S01]  /*6e00*/  FADD.FTZ R16, R192, R157 ;  /* 0x0000009dc0107221 */ /* 0x000fe20000010000 */
[----:B------:R-:W-:Y:S01]  /*6e10*/  IMAD.U32 R157, RZ, RZ, UR14 ;  /* 0x0000000eff9d7e24 */ /* 0x000fe2000f8e00ff */
[----:B------:R-:W-:-:S02]  /*6e20*/  F2FP.F16.F32.PACK_AB R192, R169, R192 ;  /* 0x000000c0a9c0723e */ /* 0x000fc400000000ff */
[----:B------:R-:W-:Y:S01]  /*6e30*/  FADD.FTZ R155, R169, R16 ;  /* 0x00000010a99b7221 */ /* 0x000fe20000010000 */
[----:B------:R-:W-:Y:S01]  /*6e40*/  FFMA.FTZ R16, R162, UR7, -R179 ;  /* 0x00000007a2107c23 */ /* 0x000fe200080108b3 */
[----:B------:R-:W0:Y:S01]  /*6e50*/  MUFU.EX2 R193, R193 ;  /* 0x000000c100c17308 */ /* 0x000e220000000800 */
[----:B-1----:R-:W-:Y:S01]  /*6e60*/  FADD.FTZ R160, R172, R17 ;  /* 0x00000011aca07221 */ /* 0x002fe20000010000 */
[----:B------:R-:W-:Y:S01]  /*6e70*/  FADD.FTZ R162, R194, R155 ;  /* 0x0000009bc2a27221 */ /* 0x000fe20000010000 */
[----:B------:R-:W-:Y:S01]  /*6e80*/  @!P1 VIADD R157, R157, 0x30860 ;  /* 0x000308609d9d9836 */ /* 0x000fe20000000000 */
[----:B------:R-:W-:Y:S01]  /*6e90*/  F2FP.F16.F32.PACK_AB R194, R171, R194 ;  /* 0x000000c2abc2723e */ /* 0x000fe200000000ff */
[----:B------:R-:W-:Y:S01]  /*6ea0*/  FADD.FTZ R17, R199, R160 ;  /* 0x000000a0c7117221 */ /* 0x000fe20000010000 */
[----:B------:R-:W-:Y:S01]  /*6eb0*/  FADD.FTZ R155, R171, R162 ;  /* 0x000000a2ab9b7221 */ /* 0x000fe20000010000 */
[----:B------:R-:W-:Y:S01]  /*6ec0*/  F2FP.F16.F32.PACK_AB R197, R172, R197 ;  /* 0x000000c5acc5723e */ /* 0x000fe200000000ff */
[----:B------:R-:W1:Y:S01]  /*6ed0*/  MUFU.EX2 R156, R156 ;  /* 0x0000009c009c7308 */ /* 0x000e620000000800 */
[----:B--2---:R-:W-:Y:S01]  /*6ee0*/  FADD.FTZ R160, R154, R17 ;  /* 0x000000119aa07221 */ /* 0x004fe20000010000 */
[----:B------:R-:W-:Y:S01]  /*6ef0*/  FADD.FTZ R162, R188, R155 ;  /* 0x0000009bbca27221 */ /* 0x000fe20000010000 */
[----:B------:R-:W-:-:S02]  /*6f00*/  @!P1 PRMT R157, RZ, 0x654, R157 ;  /* 0x00000654ff9d9816 */ /* 0x000fc4000000009d */
[C---:B------:R-:W-:Y:S01]  /*6f10*/  F2FP.F16.F32.PACK_AB R188, R173.reuse, R188 ;  /* 0x000000bcadbc723e */ /* 0x040fe200000000ff */
[----:B------:R-:W-:Y:S01]  /*6f20*/  FADD.FTZ R155, R173, R162 ;  /* 0x000000a2ad9b7221 */ /* 0x000fe20000010000 */
[----:B------:R2:W-:Y:S01]  /*6f30*/  @!P1 SYNCS.ARRIVE.TRANS64.RED.A1T0 RZ, [R157+URZ], RZ ;  /* 0x000000ff9dff99a7 */ /* 0x0005e2000810043f */
[----:B------:R-:W3:Y:S01]  /*6f40*/  MUFU.EX2 R195, R195 ;  /* 0x000000c300c37308 */ /* 0x000ee20000000800 */
[----:B0-----:R-:W-:Y:S01]  /*6f50*/  FADD.FTZ R17, R193, R160 ;  /* 0x000000a0c1117221 */ /* 0x001fe20000010000 */
[----:B------:R-:W-:Y:S01]  /*6f60*/  FADD.FTZ R162, R190, R155 ;  /* 0x0000009bbea27221 */ /* 0x000fe20000010000 */
[----:B------:R-:W-:-:S05]  /*6f70*/  F2FP.F16.F32.PACK_AB R199, R154, R199 ;  /* 0x000000c79ac7723e */ /* 0x000fca00000000ff */
[----:B------:R-:W0:Y:S01]  /*6f80*/  MUFU.EX2 R4, R159 ;  /* 0x0000009f00047308 */ /* 0x000e220000000800 */
[C---:B-1----:R-:W-:Y:S01]  /*6f90*/  FADD.FTZ R160, R156.reuse, R17 ;  /* 0x000000119ca07221 */ /* 0x042fe20000010000 */
[----:B------:R-:W-:-:S06]  /*6fa0*/  F2FP.F16.F32.PACK_AB R193, R156, R193 ;  /* 0x000000c19cc1723e */ /* 0x000fcc00000000ff */
[----:B------:R-:W1:Y:S01]  /*6fb0*/  MUFU.EX2 R189, R189 ;  /* 0x000000bd00bd7308 */ /* 0x000e620000000800 */
[----:B---3--:R-:W-:-:S07]  /*6fc0*/  FADD.FTZ R17, R195, R160 ;  /* 0x000000a0c3117221 */ /* 0x008fce0000010000 */
[----:B------:R-:W3:Y:S01]  /*6fd0*/  MUFU.EX2 R158, R158 ;  /* 0x0000009e009e7308 */ /* 0x000ee20000000800 */
[C---:B0-----:R-:W-:Y:S01]  /*6fe0*/  FADD.FTZ R160, R4.reuse, R17 ;  /* 0x0000001104a07221 */ /* 0x041fe20000010000 */
[----:B------:R-:W-:Y:S02]  /*6ff0*/  F2FP.F16.F32.PACK_AB R195, R4, R195 ;  /* 0x000000c304c3723e */ /* 0x000fe400000000ff */
[----:B------:R-:W-:-:S04]  /*7000*/  MOV R4, R170 ;  /* 0x000000aa00047202 */ /* 0x000fc80000000f00 */
        /* <DEDUP_REMOVED lines=11> */
[C---:B---3--:R-:W-:Y:S01]  /*70c0*/  FADD.FTZ R160, R16.reuse, R17 ;  /* 0x0000001110a07221 */ /* 0x048fe20000010000 */
[----:B------:R-:W-:-:S06]  /*70d0*/  F2FP.F16.F32.PACK_AB R191, R16, R191 ;  /* 0x000000bf10bf723e */ /* 0x000fcc00000000ff */
[----:B------:R-:W3:Y:S01]  /*70e0*/  MUFU.EX2 R177, R177 ;  /* 0x000000b100b17308 */ /* 0x000ee20000000800 */
[----:B0-----:R-:W-:-:S07]  /*70f0*/  FADD.FTZ R162, R184, R153 ;  /* 0x00000099b8a27221 */ /* 0x001fce0000010000 */
[----:B------:R-:W0:Y:S01]  /*7100*/  MUFU.EX2 R165, R165 ;  /* 0x000000a500a57308 */ /* 0x000e220000000800 */
[----:B-1----:R-:W-:-:S07]  /*7110*/  FADD.FTZ R160, R185, R160 ;  /* 0x000000a0b9a07221 */ /* 0x002fce0000010000 */
[----:B------:R-:W1:Y:S01]  /*7120*/  MUFU.EX2 R186, R186 ;  /* 0x000000ba00ba7308 */ /* 0x000e620000000800 */
[C---:B---3--:R-:W-:Y:S01]  /*7130*/  FADD.FTZ R153, R177.reuse, R162 ;  /* 0x000000a2b1997221 */ /* 0x048fe20000010000 */
[----:B------:R-:W-:-:S06]  /*7140*/  F2FP.F16.F32.PACK_AB R184, R177, R184 ;  /* 0x000000b8b1b8723e */ /* 0x000fcc00000000ff */
[----:B------:R-:W3:Y:S01]  /*7150*/  MUFU.EX2 R187, R166 ;  /* 0x000000a600bb7308 */ /* 0x000ee20000000800 */
[C---:B0-----:R-:W-:Y:S01]  /*7160*/  FADD.FTZ R160, R165.reuse, R160 ;  /* 0x000000a0a5a07221 */ /* 0x041fe20000010000 */
[----:B------:R-:W-:-:S06]  /*7170*/  F2FP.F16.F32.PACK_AB R185, R165, R185 ;  /* 0x000000b9a5b9723e */ /* 0x000fcc00000000ff */
[----:B------:R-:W0:Y:S01]  /*7180*/  MUFU.EX2 R5, R180 ;  /* 0x000000b400057308 */ /* 0x000e220000000800 */
[----:B-1----:R-:W-:-:S07]  /*7190*/  FADD.FTZ R162, R186, R153 ;  /* 0x00000099baa27221 */ /* 0x002fce0000010000 */
[----:B------:R-:W1:Y:S01]  /*71a0*/  MUFU.EX2 R168, R168 ;  /* 0x000000a800a87308 */ /* 0x000e620000000800 */
[----:B---3--:R-:W-:Y:S01]  /*71b0*/  FADD.FTZ R160, R187, R160 ;  /* 0x000000a0bba07221 */ /* 0x008fe20000010000 */
[C---:B0-----:R-:W-:Y:S01]  /*71c0*/  FADD.FTZ R17, R5.reuse, R162 ;  /* 0x000000a205117221 */ /* 0x041fe20000010000 */
[----:B------:R-:W-:Y:S01]  /*71d0*/  F2FP.F16.F32.PACK_AB R186, R5, R186 ;  /* 0x000000ba05ba723e */ /* 0x000fe200000000ff */
[----:B------:R-:W-:Y:S02]  /*71e0*/  IMAD.MOV.U32 R5, RZ, RZ, R152 ;  /* 0x000000ffff057224 */ /* 0x000fe400078e0098 */
[C---:B-1----:R-:W-:Y:S01]  /*71f0*/  FADD.FTZ R16, R168.reuse, R160 ;  /* 0x000000a0a8107221 */ /* 0x042fe20000010000 */
[----:B------:R-:W-:Y:S01]  /*7200*/  F2FP.F16.F32.PACK_AB R187, R168, R187 ;  /* 0x000000bba8bb723e */ /* 0x000fe200000000ff */
[----:B--2---:R-:W-:Y:S06]  /*7210*/  @P2 BRA `(.L_x_1125) ;  /* 0xffffffd400642947 */ /* 0x004fec000383ffff */
[----:B------:R-:W-:Y:S01]  /*7220*/  IMAD.MOV.U32 R4, RZ, RZ, R170 ;  /* 0x000000ffff047224 */ /* 0x000fe200078e00aa */
[----:B------:R-:W-:Y:S01]  /*7230*/  UMOV UR37, UR5 ;  /* 0x0000000500257c82 */ /* 0x000fe20008000000 */
[----:B------:R-:W-:Y:S01]  /*7240*/  IMAD.MOV.U32 R5, RZ, RZ, R152 ;  /* 0x000000ffff057224 */ /* 0x000fe200078e0098 */
[----:B------:R-:W-:-:S06]  /*7250*/  UMOV UR36, UR38 ;  /* 0x0000002600247c82 */ /* 0x000fcc0008000000 */
.L_x_1108:
[----:B------:R-:W-:Y:S01]  /*7260*/  IADD3 R152, R19, 0x80, -R22 ;  /* 0x0000008013987810 */ /* 0x000fe20007ffe816 */
[----:B------:R-:W-:Y:S01]  /*7270*/  ULDC UR6, c[0x0][0x9e4] ;  /* 0x0002790000067ab9 */ /* 0x000fe20000000800 */
[----:B------:R-:W-:Y:S01]  /*7280*/  ULDC UR14, c[0x0][0x9dc] ;  /* 0x00027700000e7ab9 */ /* 0x000fe20000000800 */
[----:B------:R-:W-:Y:S02]  /*7290*/  UISETP.GE.AND UP0, UPT, UR6, 0x1, UPT ;  /* 0x000000010600788c */ /* 0x000fe4000bf06270 */
[----:B------:R-:W-:-:S04]  /*72a0*/  IMAD R152, R201, 0x80, R152 ;  /* 0x00000080c9987824 */ /* 0x000fc800078e0298 */
[----:B------:R-:W-:Y:S02]  /*72b0*/  PLOP3.LUT P6, PT, PT, PT, UP0, 0x80, 0x0 ;  /* 0x000000000000781c */ /* 0x000fe40003fcf008 */
[----:B------:R-:W-:-:S13]  /*72c0*/  R2UR UR15, R152 ;  /* 0x00000000980f72ca */ /* 0x000fda00000e0000 */
[----:B------:R-:W-:Y:S01]  /*72d0*/  UIADD3 UR14, UR15, -UR14, URZ ;  /* 0x8000000e0f0e7290 */ /* 0x000fe2000fffe03f */
        /* <DEDUP_REMOVED lines=11> */
.L_x_1127:
[----:B------:R-:W-:-:S11]  /*7390*/  UISETP.NE.AND UP0, UPT, UR6, 0x1, UPT ;  /* 0x000000010600788c */ /* 0x000fd6000bf05270 */
[----:B------:R-:W-:Y:S02]  /*73a0*/  @UP0 ULDC.64 UR4, c[0x0][0x9e8] ;  /* 0x00027a0000040ab9 */ /* 0x000fe40000000a00 */
[----:B------:R-:W-:-:S04]  /*73b0*/  UIMAD.WIDE.U32 UR10, UR15, UR4, URZ ;  /* 0x000000040f0a72a5 */ /* 0x000fc8000f8e003f */
[----:B------:R-:W-:-:S12]  /*73c0*/  @UP0 USHF.R.U32.HI UR15, URZ, UR5, UR11 ;  /* 0x000000053f0f0299 */ /* 0x000fd8000801160b */
.L_x_1128:
[----:B------:R-:W-:-:S04]  /*73d0*/  UIMAD UR6, UR15, UR6, URZ ;  /* 0x000000060f0672a4 */ /* 0x000fc8000f8e023f */
[----:B------:R-:W-:-:S04]  /*73e0*/  UISETP.LT.AND UP0, UPT, UR14, UR6, UPT ;  /* 0x000000060e00728c */ /* 0x000fc8000bf01270 */
[----:B------:R-:W-:-:S12]  /*73f0*/  USEL UR14, UR14, UR6, !UP0 ;  /* 0x000000060e0e7287 */ /* 0x000fd8000c000000 */
.L_x_1126:
        /* <DEDUP_REMOVED lines=9> */
[----:B------:R-:W-:Y:S01]  /*7490*/  UMOV UR38, UR36 ;  /* 0x0000002400267c82 */ /* 0x000fe20008000000 */
[----:B------:R-:W-:Y:S01]  /*74a0*/  IMAD.MOV.U32 R200, RZ, RZ, R5 ;  /* 0x000000ffffc87224 */ /* 0x000fe200078e0005 */
[----:B------:R-:W-:Y:S01]  /*74b0*/  UMOV UR4, UR37 ;  /* 0x0000002500047c82 */ /* 0x000fe20008000000 */
[----:B------:R-:W-:Y:S01]  /*74c0*/  ULDC UR54, c[0x0][0x988] ;  /* 0x0002620000367ab9 */ /* 0x000fe20000000800 */
[----:B------:R-:W-:-:S05]  /*74d0*/  ULDC UR5, c[0x0][0x9d8] ;  /* 0x0002760000057ab9 */ /* 0x000fca0000000800 */
.L_x_1138:
[----:B------:R-:W-:-:S04]  /*74e0*/  UIADD3 UR6, UR4, 0x1, URZ ;  /* 0x0000000104067890 */ /* 0x000fc8000fffe03f */
[----:B------:R-:W-:-:S04]  /*74f0*/  UISETP.NE.AND UP0, UPT, UR6, 0x2, UPT ;  /* 0x000000020600788c */ /* 0x000fc8000bf05270 */
[----:B------:R-:W-:Y:S02]  /*7500*/  USEL UR36, URZ, 0x1, UP0 ;  /* 0x000000013f247887 */ /* 0x000fe40008000000 */
[----:B------:R-:W-:Y:S02]  /*7510*/  USEL UR37, UR6, URZ, UP0 ;  /* 0x0000003f06257287 */ /* 0x000fe40008000000 */
[----:B------:R-:W-:Y:S01]  /*7520*/  ULOP3.LUT UR36, UR38, UR36, URZ, 0x3c, !UPT ;  /* 0x0000002426247292 */ /* 0x000fe2000f8e3c3f */
[----:B------:R-:W-:Y:S11]  /*7530*/  @!P0 BRA `(.L_x_1130) ;  /* 0x0000000000048947 */ /* 0x000ff60003800000 */
[----:B------:R-:W-:Y:S01]  /*7540*/  BPT.TRAP 0x1 ;  /* 0x000000040000795c */ /* 0x000fe20000300000 */
.L_x_1130:
[----:B------:R-:W-:Y:S01]  /*7550*/  ULEA UR6, UR37, UR39, 0x3 ;  /* 0x0000002725067291 */ /* 0x000fe2000f8e183f */
[----:B------:R-:W-:-:S05]  /*7560*/  IMAD.U32 R4, RZ, RZ, UR36 ;  /* 0x00000024ff047e24 */ /* 0x000fca000f8e00ff */
[----:B------:R-:W-:-:S04]  /*7570*/  SHF.L.U32 R4, R4, 0x1f, RZ ;  /* 0x0000001f04047819 */ /* 0x000fc800000006ff */
[----:B------:R0:W1:Y:S01]  /*7580*/  SYNCS.PHASECHK.TRANS64.TRYWAIT P2, [UR6+0x30830], R4 ;  /* 0x03083004ff0075a7 */ /* 0x0000620008040146 */
[----:B------:R-:W-:Y:S05]  /*7590*/  @!P0 BRA `(.L_x_1131) ;  /* 0x0000000000048947 */ /* 0x000fea0003800000 */
[----:B------:R-:W-:Y:S01]  /*75a0*/  BPT.TRAP 0x1 ;  /* 0x000000040000795c */ /* 0x000fe20000300000 */
.L_x_1131:
[----:B-1----:R-:W-:Y:S05]  /*75b0*/  @P2 BRA `(.L_x_1132) ;  /* 0x0000000000082947 */ /* 0x002fea0003800000 */
[----:B------:R-:W1:Y:S02]  /*75c0*/  SYNCS.PHASECHK.TRANS64.TRYWAIT P2, [UR6+0x30830], R4 ;  /* 0x03083004ff0075a7 */ /* 0x000e640008040146 */
[----:B-1----:R-:W-:Y:S05]  /*75d0*/  @!P2 BRA `(.L_x_1133) ;  /* 0x000000e400f8a947 */ /* 0x002fea0003800000 */
.L_x_1132:
        /* <DEDUP_REMOVED lines=227> */
.L_x_1134:
[----:B------:R-:W-:Y:S01]  /*8410*/  ULEA UR14, UR4, UR39, 0x3 ;  /* 0x00000027040e7291 */ /* 0x000fe2000f8e183f */
[----:B------:R-:W-:-:S05]  /*8420*/  IMAD.U32 R0, RZ, RZ, UR38 ;  /* 0x00000026ff007e24 */ /* 0x000fca000f8e00ff */
[----:B------:R-:W-:-:S04]  /*8430*/  SHF.L.U32 R0, R0, 0x1f, RZ ;  /* 0x0000001f00007819 */ /* 0x000fc800000006ff */
[----:B------:R2:W3:Y:S01]  /*8440*/  SYNCS.PHASECHK.TRANS64.TRYWAIT P2, [UR14+0x30850], R0 ;  /* 0x03085000ff0075a7 */ /* 0x0004e2000804014e */
[----:B------:R-:W-:Y:S05]  /*8450*/  @!P0 BRA `(.L_x_1135) ;  /* 0x0000000000048947 */ /* 0x000fea0003800000 */
[----:B------:R-:W-:Y:S01]  /*8460*/  BPT.TRAP 0x1 ;  /* 0x000000040000795c */ /* 0x000fe20000300000 */
.L_x_1135:
[----:B---3--:R-:W-:Y:S05]  /*8470*/  @P2 BRA `(.L_x_1136) ;  /* 0x0000000000082947 */ /* 0x008fea0003800000 */
[----:B------:R-:W3:Y:S02]  /*8480*/  SYNCS.PHASECHK.TRANS64.TRYWAIT P2, [UR14+0x30850], R0 ;  /* 0x03085000ff0075a7 */ /* 0x000ee4000804014e */
[----:B---3--:R-:W-:Y:S05]  /*8490*/  @!P2 BRA `(.L_x_1137) ;  /* 0x000000d80060a947 */ /* 0x008fea0003800000 */
.L_x_1136:
[----:B------:R-:W-:Y:S01]  /*84a0*/  UIADD3 UR7, UR39, 0x400, URZ ;  /* 0x0000040027077890 */ /* 0x000fe2000fffe03f */
[----:B------:R-:W-:Y:S01]  /*84b0*/  WARPGROUP.ARRIVE ;  /* 0x00000000000079c5 */ /* 0x000fe20000000000 */
[----:B------:R-:W-:Y:S01]  /*84c0*/  UMOV UR11, 0x40000040 ;  /* 0x40000040000b7882 */ /* 0x000fe20000000000 */
[----:B------:R-:W-:Y:S01]  /*84d0*/  FMUL.FTZ R2, R153, UR5 ;  /* 0x0000000599027c20 */ /* 0x000fe20008410000 */
[----:B------:R-:W-:Y:S01]  /*84e0*/  USHF.R.U32.HI UR7, URZ, 0x4, UR7 ;  /* 0x000000043f077899 */ /* 0x000fe20008011607 */
[----:B01----:R-:W-:Y:S01]  /*84f0*/  FMUL.FTZ R4, R156, UR5 ;  /* 0x000000059c047c20 */ /* 0x003fe20008410000 */
[----:B------:R-:W-:Y:S01]  /*8500*/  FMUL.FTZ R156, R157, UR5 ;  /* 0x000000059d9c7c20 */ /* 0x000fe20008410000 */
[----:B------:R-:W-:Y:S01]  /*8510*/  FMUL.FTZ R157, R160, UR5 ;  /* 0x00000005a09d7c20 */ /* 0x000fe20008410000 */
[----:B------:R-:W-:Y:S01]  /*8520*/  ULOP3.LUT UR7, UR7, 0x3fff, URZ, 0xc0, !UPT ;  /* 0x00003fff07077892 */ /* 0x000fe2000f8ec03f */
[----:B------:R-:W-:Y:S01]  /*8530*/  MUFU.TANH R2, R2 ;  /* 0x0000000200027308 */ /* 0x000fe20000002400 */
[----:B------:R-:W-:Y:S01]  /*8540*/  FMUL.FTZ R153, R155, UR5 ;  /* 0x000000059b997c20 */ /* 0x000fe20008410000 */
[----:B------:R-:W-:Y:S01]  /*8550*/  FMUL.FTZ R155, R159, UR5 ;  /* 0x000000059f9b7c20 */ /* 0x000fe20008410000 */
[----:B------:R-:W-:Y:S01]  /*8560*/  ULOP3.LUT UR7, UR7, 0x2000000, URZ, 0xfc, !UPT ;  /* 0x0200000007077892 */ /* 0x000fe2000f8efc3f */
[----:B------:R-:W-:Y:S01]  /*8570*/  FMUL.FTZ R159, R161, UR5 ;  /* 0x00000005a19f7c20 */ /* 0x000fe20008410000 */
[----:B------:R-:W-:Y:S01]  /*8580*/  FMUL.FTZ R160, R164, UR5 ;  /* 0x00000005a4a07c20 */ /* 0x000fe20008410000 */
[----:B------:R-:W-:Y:S01]  /*8590*/  FMUL.FTZ R161, R165, UR5 ;  /* 0x00000005a5a17c20 */ /* 0x000fe20008410000 */
[----:B------:R-:W-:Y:S01]  /*85a0*/  ULEA UR4, UR4, UR7, 0xb ;  /* 0x0000000704047291 */ /* 0x000fe2000f8e583f */
[----:B------:R-:W-:Y:S01]  /*85b0*/  MUFU.TANH R4, R4 ;  /* 0x0000000400047308 */ /* 0x000fe20000002400 */
[----:B------:R-:W-:Y:S01]  /*85c0*/  FMUL.FTZ R164, R168, UR5 ;  /* 0x00000005a8a47c20 */ /* 0x000fe20008410000 */
[----:B------:R-:W-:Y:S01]  /*85d0*/  FMUL.FTZ R165, R172, UR5 ;  /* 0x00000005aca57c20 */ /* 0x000fe20008410000 */
[----:B------:R-:W-:Y:S01]  /*85e0*/  FMUL.FTZ R172, R173, UR5 ;  /* 0x00000005adac7c20 */ /* 0x000fe20008410000 */
[----:B------:R-:W-:Y:S01]  /*85f0*/  FMUL.FTZ R168, R176, UR5 ;  /* 0x00000005b0a87c20 */ /* 0x000fe20008410000 */
[----:B------:R-:W-:Y:S01]  /*8600*/  FMUL.FTZ R173, R177, UR5 ;  /* 0x00000005b1ad7c20 */ /* 0x000fe20008410000 */
[----:B------:R-:W-:Y:S01]  /*8610*/  UMOV UR10, UR4 ;  /* 0x00000004000a7c82 */ /* 0x000fe20008000000 */
[----:B------:R-:W-:Y:S01]  /*8620*/  FMUL.FTZ R176, R181, UR5 ;  /* 0x00000005b5b07c20 */ /* 0x000fe20008410000 */
[----:B------:R-:W-:Y:S01]  /*8630*/  HGMMA.64x256x16.F32 R24, R196, gdesc[UR8].tnspB, R24, gsb0 ;  /* 0x43e00008c4187df0 */ /* 0x000fe20008000818 */
[----:B------:R-:W-:Y:S01]  /*8640*/  UIADD3 UR10, UR4, 0x80, URZ ;  /* 0x00000080040a7890 */ /* 0x000fe2000fffe03f */
[----:B------:R-:W-:Y:S01]  /*8650*/  MUFU.TANH R156, R156 ;  /* 0x0000009c009c7308 */ /* 0x000fe20000002400 */
[----:B------:R-:W-:Y:S01]  /*8660*/  UMOV UR11, 0x40000040 ;  /* 0x40000040000b7882 */ /* 0x000fe20000000000 */
[----:B------:R-:W-:Y:S01]  /*8670*/  UMOV UR7, UR54 ;  /* 0x0000003600077c82 */ /* 0x000fe20008000000 */
[----:B------:R-:W-:Y:S01]  /*8680*/  FMUL.FTZ R177, R179, UR5 ;  /* 0x00000005b3b17c20 */ /* 0x000fe20008410000 */
[----:B------:R-:W-:Y:S01]  /*8690*/  FMUL.FTZ R179, R183, UR5 ;  /* 0x00000005b7b37c20 */ /* 0x000fe20008410000 */
[C---:B------:R-:W-:Y:S01]  /*86a0*/  ISETP.GT.AND P2, PT, R20.reuse, UR50, PT ;  /* 0x0000003214007c0c */ /* 0x040fe2000bf44270 */
[----:B------:R-:W-:Y:S01]  /*86b0*/  UMOV UR38, UR36 ;  /* 0x0000002400267c82 */ /* 0x000fe20008000000 */
[----:B------:R-:W-:Y:S01]  /*86c0*/  VIADD R20, R20, 0xffffffff ;  /* 0xffffffff14147836 */ /* 0x000fe20000000000 */
        /* <DEDUP_REMOVED lines=23> */
[----:B------:R-:W-:Y:S01]  /*8840*/  FMUL.FTZ R169, R180, UR5 ;  /* 0x00000005b4a97c20 */ /* 0x000fe20008410000 */
[----:B------:R-:W-:Y:S01]  /*8850*/  FMUL.FTZ R152, R154, UR5 ;  /* 0x000000059a987c20 */ /* 0x000fe20008410000 */
[----:B------:R-:W-:-:S15]  /*8860*/  FMUL.FTZ R154, R158, UR5 ;  /* 0x000000059e9a7c20 */ /* 0x000fde0008410000 */
[----:B------:R-:W-:-:S03]  /*8870*/  NOP ;  /* 0x0000000000007918 */ /* 0x000fc60000000000 */
[----:B------:R-:W-:Y:S01]  /*8880*/  HGMMA.64x256x16.F32 R24, R188, gdesc[UR8].tnspB, R24, gsb0 ;  /* 0x43e00008bc187df0 */ /* 0x000fe20008000818 */
[----:B------:R-:W0:Y:S01]  /*8890*/  MUFU.TANH R193, R193 ;  /* 0x000000c100c17308 */ /* 0x000e220000002400 */
[----:B------:R-:W-:Y:S01]  /*88a0*/  UIADD3 UR10, UR4, 0x180, URZ ;  /* 0x00000180040a7890 */ /* 0x000fe2000fffe03f */
[----:B------:R-:W-:Y:S01]  /*88b0*/  FMUL.FTZ R158, R162, UR5 ;  /* 0x00000005a29e7c20 */ /* 0x000fe20008410000 */
[----:B------:R-:W-:Y:S01]  /*88c0*/  UMOV UR11, 0x40000040 ;  /* 0x40000040000b7882 */ /* 0x000fe20000000000 */
        /* <DEDUP_REMOVED lines=10> */
[----:B------:R-:W-:-:S02]  /*8970*/  UMOV UR4, UR37 ;  /* 0x0000002500047c82 */ /* 0x000fc40008000000 */
[----:B------:R-:W3:Y:S01]  /*8980*/  MUFU.TANH R169, R169 ;  /* 0x000000a900a97308 */ /* 0x000ee20000002400 */
[----:B0-----:R-:W-:-:S04]  /*8990*/  FMNMX.FTZ R5, R193, R200, !PT ;  /* 0x000000c8c1057209 */ /* 0x001fc80007810000 */
[----:B------:R-:W-:-:S03]  /*89a0*/  FMNMX.FTZ R5, R2, R5, !PT ;  /* 0x0000000502057209 */ /* 0x000fc60007810000 */
[----:B------:R-:W0:Y:S01]  /*89b0*/  MUFU.TANH R152, R152 ;  /* 0x0000009800987308 */ /* 0x000e220000002400 */
[----:B------:R-:W-:-:S04]  /*89c0*/  FMNMX.FTZ R5, R4, R5, !PT ;  /* 0x0000000504057209 */ /* 0x000fc80007810000 */
[----:B--2---:R-:W-:-:S03]  /*89d0*/  FMNMX.FTZ R0, R156, R5, !PT ;  /* 0x000000059c007209 */ /* 0x004fc60007810000 */
[----:B------:R-:W2:Y:S01]  /*89e0*/  MUFU.TANH R154, R154 ;  /* 0x0000009a009a7308 */ /* 0x000ea20000002400 */
[----:B------:R-:W-:-:S04]  /*89f0*/  FMNMX.FTZ R0, R157, R0, !PT ;  /* 0x000000009d007209 */ /* 0x000fc80007810000 */
[----:B------:R-:W-:-:S03]  /*8a00*/  FMNMX.FTZ R5, R159, R0, !PT ;  /* 0x000000009f057209 */ /* 0x000fc60007810000 */
[----:B------:R-:W4:Y:S01]  /*8a10*/  MUFU.TANH R158, R158 ;  /* 0x0000009e009e7308 */ /* 0x000f220000002400 */
[----:B------:R-:W-:-:S04]  /*8a20*/  FMNMX.FTZ R0, R160, R5, !PT ;  /* 0x00000005a0007209 */ /* 0x000fc80007810000 */
[----:B------:R-:W-:-:S03]  /*8a30*/  FMNMX.FTZ R5, R161, R0, !PT ;  /* 0x00000000a1057209 */ /* 0x000fc60007810000 */
[----:B------:R-:W5:Y:S01]  /*8a40*/  MUFU.TANH R162, R162 ;  /* 0x000000a200a27308 */ /* 0x000f620000002400 */
[----:B------:R-:W-:-:S04]  /*8a50*/  FMNMX.FTZ R5, R164, R5, !PT ;  /* 0x00000005a4057209 */ /* 0x000fc80007810000 */
[----:B-1----:R-:W-:-:S03]  /*8a60*/  FMNMX.FTZ R0, R192, R5, !PT ;  /* 0x00000005c0007209 */ /* 0x002fc60007810000 */
[----:B------:R-:W1:Y:S01]  /*8a70*/  MUFU.TANH R163, R163 ;  /* 0x000000a300a37308 */ /* 0x000e620000002400 */
[----:B------:R-:W-:-:S04]  /*8a80*/  FMNMX.FTZ R5, R165, R0, !PT ;  /* 0x00000000a5057209 */ /* 0x000fc80007810000 */
[----:B------:R-:W-:-:S03]  /*8a90*/  FMNMX.FTZ R5, R172, R5, !PT ;  /* 0x00000005ac057209 */ /* 0x000fc60007810000 */
[----:B------:R-:W1:Y:S01]  /*8aa0*/  MUFU.TANH R166, R166 ;  /* 0x000000a600a67308 */ /* 0x000e620000002400 */
[----:B------:R-:W-:-:S04]  /*8ab0*/  FMNMX.FTZ R0, R168, R5, !PT ;  /* 0x00000005a8007209 */ /* 0x000fc80007810000 */
[----:B------:R-:W-:-:S03]  /*8ac0*/  FMNMX.FTZ R0, R173, R0, !PT ;  /* 0x00000000ad007209 */ /* 0x000fc60007810000 */
[----:B------:R-:W1:Y:S01]  /*8ad0*/  MUFU.TANH R167, R167 ;  /* 0x000000a700a77308 */ /* 0x000e620000002400 */
[----:B---3--:R-:W-:-:S04]  /*8ae0*/  FMNMX.FTZ R5, R169, R0, !PT ;  /* 0x00000000a9057209 */ /* 0x008fc80007810000 */
[----:B------:R-:W-:-:S03]  /*8af0*/  FMNMX.FTZ R5, R176, R5, !PT ;  /* 0x00000005b0057209 */ /* 0x000fc60007810000 */
[----:B------:R-:W3:Y:S02]  /*8b00*/  MUFU.TANH R170, R170 ;  /* 0x000000aa00aa7308 */ /* 0x000ee40000002400 */
[----:B------:R-:W0:Y:S06]  /*8b10*/  SHFL.BFLY PT, R0, R5, 0x2, 0x1f ;  /* 0x0c401f0005007f89 */ /* 0x000e2c00000e0000 */
[----:B------:R-:W3:Y:S08]  /*8b20*/  MUFU.TANH R171, R171 ;  /* 0x000000ab00ab7308 */ /* 0x000ef00000002400 */
[----:B------:R-:W3:Y:S08]  /*8b30*/  MUFU.TANH R174, R174 ;  /* 0x000000ae00ae7308 */ /* 0x000ef00000002400 */
[----:B------:R-:W3:Y:S01]  /*8b40*/  MUFU.TANH R175, R175 ;  /* 0x000000af00af7308 */ /* 0x000ee20000002400 */
[----:B0-----:R-:W-:-:S02]  /*8b50*/  FMNMX.FTZ R180, R5, R0, !PT ;  /* 0x0000000005b47209 */ /* 0x001fc40007810000 */
[----:B------:R-:W-:-:S04]  /*8b60*/  FMNMX.FTZ R0, R152, R21, !PT ;  /* 0x0000001598007209 */ /* 0x000fc80007810000 */
[----:B------:R-:W-:Y:S01]  /*8b70*/  FMNMX.FTZ R5, R153, R0, !PT ;  /* 0x0000000099057209 */ /* 0x000fe20007810000 */
[----:B------:R-:W0:Y:S03]  /*8b80*/  MUFU.TANH R178, R178 ;  /* 0x000000b200b27308 */ /* 0x000e260000002400 */
[----:B--2---:R-:W-:-:S04]  /*8b90*/  FMNMX.FTZ R0, R154, R5, !PT ;  /* 0x000000059a007209 */ /* 0x004fc80007810000 */
[----:B------:R-:W-:-:S04]  /*8ba0*/  FMNMX.FTZ R5, R155, R0, !PT ;  /* 0x000000009b057209 */ /* 0x000fc80007810000 */
[----:B----4-:R-:W-:-:S04]  /*8bb0*/  FMNMX.FTZ R181, R158, R5, !PT ;  /* 0x000000059eb57209 */ /* 0x010fc80007810000 */
[----:B-----5:R-:W-:-:S04]  /*8bc0*/  FMNMX.FTZ R0, R162, R181, !PT ;  /* 0x000000b5a2007209 */ /* 0x020fc80007810000 */
[----:B-1----:R-:W-:Y:S01]  /*8bd0*/  FMNMX.FTZ R181, R163, R0, !PT ;  /* 0x00000000a3b57209 */ /* 0x002fe20007810000 */
[----:B------:R-:W-:Y:S02]  /*8be0*/  WARPGROUP.DEPBAR.LE gsb0, 0x0 ;  /* 0x00008000000079c5 */ /* 0x000fe40000010000 */
[----:B------:R-:W-:Y:S01]  /*8bf0*/  WARPGROUP.ARRIVE ;  /* 0x00000000000079c5 */ /* 0x000fe20000000000 */
[----:B------:R-:W1:Y:S05]  /*8c00*/  SHFL.BFLY PT, R189, R180, 0x1, 0x1f ;  /* 0x0c201f00b4bd7f89 */ /* 0x000e6a00000e0000 */
[----:B------:R-:W-:Y:S01]  /*8c10*/  HGMMA.64x256x16.F32 R24, R184, gdesc[UR8].tnspB, R24, gsb0 ;  /* 0x43e00008b8187df0 */ /* 0x000fe20008000818 */
[----:B-1----:R-:W-:-:S05]  /*8c20*/  FMNMX.FTZ R5, R180, R189, !PT ;  /* 0x000000bdb4057209 */ /* 0x002fca0007810000 */
[C---:B------:R-:W-:Y:S01]  /*8c30*/  FADD.FTZ R180, -R5.reuse, R200 ;  /* 0x000000c805b47221 */ /* 0x040fe20000010100 */
[----:B------:R-:W-:Y:S01]  /*8c40*/  FMUL.FTZ R189, R5, UR7 ;  /* 0x0000000705bd7c20 */ /* 0x000fe20008410000 */
[----:B------:R-:W-:Y:S02]  /*8c50*/  IMAD.MOV.U32 R200, RZ, RZ, R5 ;  /* 0x000000ffffc87224 */ /* 0x000fe400078e0005 */
[----:B------:R-:W-:Y:S01]  /*8c60*/  FMUL.FTZ R0, R180, UR7 ;  /* 0x00000007b4007c20 */ /* 0x000fe20008410000 */
        /* <DEDUP_REMOVED lines=8> */
[----:B---3--:R-:W-:Y:S01]  /*8cf0*/  FMNMX.FTZ R180, R170, R181, !PT ;  /* 0x000000b5aab47209 */ /* 0x008fe20007810000 */
[--C-:B------:R-:W-:Y:S01]  /*8d00*/  FFMA.FTZ R190, R165, UR7, -R189.reuse ;  /* 0x00000007a5be7c23 */ /* 0x100fe200080108bd */
[--C-:B------:R-:W-:Y:S01]  /*8d10*/  FFMA.FTZ R165, R172, UR7, -R189.reuse ;  /* 0x00000007aca57c23 */ /* 0x100fe200080108bd */
[--C-:B------:R-:W-:Y:S01]  /*8d20*/  FFMA.FTZ R173, R173, UR7, -R189.reuse ;  /* 0x00000007adad7c23 */ /* 0x100fe200080108bd */
[----:B------:R-:W-:Y:S01]  /*8d30*/  FMNMX.FTZ R183, R171, R180, !PT ;  /* 0x000000b4abb77209 */ /* 0x000fe20007810000 */
[----:B------:R-:W-:Y:S01]  /*8d40*/  FFMA.FTZ R176, R176, UR7, -R189 ;  /* 0x00000007b0b07c23 */ /* 0x000fe200080108bd */
[----:B------:R-:W1:Y:S02]  /*8d50*/  MUFU.EX2 R181, R193 ;  /* 0x000000c100b57308 */ /* 0x000e640000000800 */
[----:B------:R-:W-:-:S04]  /*8d60*/  FMNMX.FTZ R2, R174, R183, !PT ;  /* 0x000000b7ae027209 */ /* 0x000fc80007810000 */
[----:B------:R-:W-:Y:S02]  /*8d70*/  FMNMX.FTZ R2, R175, R2, !PT ;  /* 0x00000002af027209 */ /* 0x000fe40007810000 */
[----:B------:R-:W2:Y:S02]  /*8d80*/  MUFU.EX2 R196, R196 ;  /* 0x000000c400c47308 */ /* 0x000ea40000000800 */
[----:B------:R-:W-:-:S04]  /*8d90*/  FMNMX.FTZ R183, R177, R2, !PT ;  /* 0x00000002b1b77209 */ /* 0x000fc80007810000 */
[----:B0-----:R-:W-:Y:S01]  /*8da0*/  FMNMX.FTZ R2, R178, R183, !PT ;  /* 0x000000b7b2027209 */ /* 0x001fe20007810000 */
[--C-:B------:R-:W-:Y:S01]  /*8db0*/  FFMA.FTZ R183, R156, UR7, -R189.reuse ;  /* 0x000000079cb77c23 */ /* 0x100fe200080108bd */
[----:B------:R-:W-:Y:S01]  /*8dc0*/  MUFU.EX2 R198, R198 ;  /* 0x000000c600c67308 */ /* 0x000fe20000000800 */
[--C-:B------:R-:W-:Y:S01]  /*8dd0*/  FFMA.FTZ R156, R157, UR7, -R189.reuse ;  /* 0x000000079d9c7c23 */ /* 0x100fe200080108bd */
[----:B------:R-:W-:Y:S01]  /*8de0*/  FMNMX.FTZ R2, R179, R2, !PT ;  /* 0x00000002b3027209 */ /* 0x000fe20007810000 */
[----:B------:R-:W-:Y:S01]  /*8df0*/  FFMA.FTZ R157, R159, UR7, -R189 ;  /* 0x000000079f9d7c23 */ /* 0x000fe200080108bd */
[----:B-1----:R-:W-:Y:S01]  /*8e00*/  FFMA.FTZ R17, R0, R17, R181 ;  /* 0x0000001100117223 */ /* 0x002fe200000100b5 */
[--C-:B------:R-:W-:Y:S01]  /*8e10*/  FFMA.FTZ R159, R161, UR7, -R189.reuse ;  /* 0x00000007a19f7c23 */ /* 0x100fe200080108bd */
[----:B------:R-:W-:Y:S01]  /*8e20*/  FFMA.FTZ R161, R192, UR7, -R189 ;  /* 0x00000007c0a17c23 */ /* 0x000fe200080108bd */
[----:B------:R-:W0:Y:S01]  /*8e30*/  SHFL.BFLY PT, R191, R2, 0x2, 0x1f ;  /* 0x0c401f0002bf7f89 */ /* 0x000e2200000e0000 */
[----:B------:R-:W-:Y:S01]  /*8e40*/  MUFU.EX2 R183, R183 ;  /* 0x000000b700b77308 */ /* 0x000fe20000000800 */
[C---:B--2---:R-:W-:Y:S01]  /*8e50*/  FADD.FTZ R17, R196.reuse, R17 ;  /* 0x00000011c4117221 */ /* 0x044fe20000010000 */
[----:B------:R-:W-:-:S06]  /*8e60*/  F2FP.F16.F32.PACK_AB R196, R196, R181 ;  /* 0x000000b5c4c4723e */ /* 0x000fcc00000000ff */
[----:B------:R-:W-:Y:S08]  /*8e70*/  MUFU.EX2 R156, R156 ;  /* 0x0000009c009c7308 */ /* 0x000ff00000000800 */
[----:B------:R-:W1:Y:S01]  /*8e80*/  MUFU.EX2 R157, R157 ;  /* 0x0000009d009d7308 */ /* 0x000e620000000800 */
[----:B0-----:R-:W-:-:S07]  /*8e90*/  FMNMX.FTZ R191, R2, R191, !PT ;  /* 0x000000bf02bf7209 */ /* 0x001fce0007810000 */
[----:B------:R-:W-:Y:S01]  /*8ea0*/  MUFU.EX2 R194, R194 ;  /* 0x000000c200c27308 */ /* 0x000fe20000000800 */
[----:B------:R-:W0:Y:S07]  /*8eb0*/  SHFL.BFLY PT, R4, R191, 0x1, 0x1f ;  /* 0x0c201f00bf047f89 */ /* 0x000e2e00000e0000 */
[----:B------:R-:W-:Y:S01]  /*8ec0*/  MUFU.EX2 R159, R159 ;  /* 0x0000009f009f7308 */ /* 0x000fe20000000800 */
[----:B-1----:R-:W-:-:S07]  /*8ed0*/  F2FP.F16.F32.PACK_AB R192, R157, R156 ;  /* 0x0000009c9dc0723e */ /* 0x002fce00000000ff */
[----:B------:R-:W-:Y:S08]  /*8ee0*/  MUFU.EX2 R188, R188 ;  /* 0x000000bc00bc7308 */ /* 0x000ff00000000800 */
[----:B------:R-:W-:Y:S01]  /*8ef0*/  MUFU.EX2 R161, R161 ;  /* 0x000000a100a17308 */ /* 0x000fe20000000800 */
[----:B0-----:R-:W-:-:S07]  /*8f00*/  FMNMX.FTZ R4, R191, R4, !PT ;  /* 0x00000004bf047209 */ /* 0x001fce0007810000 */
[----:B------:R-:W-:Y:S01]  /*8f10*/  MUFU.EX2 R190, R190 ;  /* 0x000000be00be7308 */ /* 0x000fe20000000800 */
[C---:B------:R-:W-:Y:S01]  /*8f20*/  FADD.FTZ R2, -R4.reuse, R21 ;  /* 0x0000001504027221 */ /* 0x040fe20000010100 */
[----:B------:R-:W-:-:S03]  /*8f30*/  FMUL.FTZ R164, R4, UR7 ;  /* 0x0000000704a47c20 */ /* 0x000fc60008410000 */
[----:B------:R-:W-:Y:S01]  /*8f40*/  FMUL.FTZ R2, R2, UR7 ;  /* 0x0000000702027c20 */ /* 0x000fe20008410000 */
[--C-:B------:R-:W-:Y:S01]  /*8f50*/  FFMA.FTZ R197, R152, UR7, -R164.reuse ;  /* 0x0000000798c57c23 */ /* 0x100fe200080108a4 */
[--C-:B------:R-:W-:Y:S01]  /*8f60*/  FFMA.FTZ R152, R153, UR7, -R164.reuse ;  /* 0x0000000799987c23 */ /* 0x100fe200080108a4 */
[--C-:B------:R-:W-:Y:S01]  /*8f70*/  FFMA.FTZ R199, R154, UR7, -R164.reuse ;  /* 0x000000079ac77c23 */ /* 0x100fe200080108a4 */
[----:B------:R-:W-:Y:S02]  /*8f80*/  IMAD.U32 R153, RZ, RZ, UR6 ;  /* 0x00000006ff997e24 */ /* 0x000fe4000f8e00ff */
[--C-:B------:R-:W-:Y:S01]  /*8f90*/  FFMA.FTZ R160, R155, UR7, -R164.reuse ;  /* 0x000000079ba07c23 */ /* 0x100fe200080108a4 */
[----:B------:R-:W-:Y:S01]  /*8fa0*/  MUFU.EX2 R2, R2 ;  /* 0x0000000200027308 */ /* 0x000fe20000000800 */
[--C-:B------:R-:W-:Y:S01]  /*8fb0*/  FFMA.FTZ R193, R158, UR7, -R164.reuse ;  /* 0x000000079ec17c23 */ /* 0x100fe200080108a4 */
[--C-:B------:R-:W-:Y:S01]  /*8fc0*/  FFMA.FTZ R162, R162, UR7, -R164.reuse ;  /* 0x00000007a2a27c23 */ /* 0x100fe200080108a4 */
[----:B------:R-:W-:Y:S01]  /*8fd0*/  @!P1 IADD3 R153, R153, 0x30840, RZ ;  /* 0x0003084099999810 */ /* 0x000fe20007ffe0ff */
[--C-:B------:R-:W-:Y:S01]  /*8fe0*/  FFMA.FTZ R195, R163, UR7, -R164.reuse ;  /* 0x00000007a3c37c23 */ /* 0x100fe200080108a4 */
[--C-:B------:R-:W-:Y:S01]  /*8ff0*/  FFMA.FTZ R154, R166, UR7, -R164.reuse ;  /* 0x00000007a69a7c23 */ /* 0x100fe200080108a4 */
[----:B------:R-:W-:Y:S01]  /*9000*/  FADD.FTZ R166, R198, R17 ;  /* 0x00000011c6a67221 */ /* 0x000fe20000010000 */
[----:B------:R-:W-:Y:S01]  /*9010*/  @!P1 PRMT R153, RZ, 0x654, R153 ;  /* 0x00000654ff999816 */ /* 0x000fe20000000099 */
[----:B------:R-:W-:Y:S01]  /*9020*/  MUFU.EX2 R197, R197 ;  /* 0x000000c500c57308 */ /* 0x000fe20000000800 */
[--C-:B------:R-:W-:Y:S01]  /*9030*/  FFMA.FTZ R158, R170, UR7, -R164.reuse ;  /* 0x00000007aa9e7c23 */ /* 0x100fe200080108a4 */
[--C-:B------:R-:W-:Y:S01]  /*9040*/  FFMA.FTZ R191, R171, UR7, -R164.reuse ;  /* 0x00000007abbf7c23 */ /* 0x100fe200080108a4 */
[--C-:B------:R-:W-:Y:S01]  /*9050*/  FFMA.FTZ R174, R174, UR7, -R164.reuse ;  /* 0x00000007aeae7c23 */ /* 0x100fe200080108a4 */
[--C-:B------:R-:W-:Y:S01]  /*9060*/  FFMA.FTZ R175, R175, UR7, -R164.reuse ;  /* 0x00000007afaf7c23 */ /* 0x100fe200080108a4 */
[--C-:B------:R-:W-:Y:S01]  /*9070*/  FFMA.FTZ R177, R177, UR7, -R164.reuse ;  /* 0x00000007b1b17c23 */ /* 0x100fe200080108a4 */
[----:B------:R-:W-:Y:S01]  /*9080*/  FFMA.FTZ R178, R178, UR7, -R164 ;  /* 0x00000007b2b27c23 */ /* 0x000fe200080108a4 */
[----:B------:R-:W-:Y:S01]  /*9090*/  IMAD.U32 R155, RZ, RZ, UR14 ;  /* 0x0000000eff9b7e24 */ /* 0x000fe2000f8e00ff */
[----:B------:R-:W-:Y:S01]  /*90a0*/  MUFU.EX2 R152, R152 ;  /* 0x0000009800987308 */ /* 0x000fe20000000800 */
[----:B------:R-:W-:-:S02]  /*90b0*/  F2FP.F16.F32.PACK_AB R198, R183, R198 ;  /* 0x000000c6b7c6723e */ /* 0x000fc400000000ff */
[----:B------:R-:W-:-:S05]  /*90c0*/  @!P1 VIADD R155, R155, 0x30860 ;  /* 0x000308609b9b9836 */ /* 0x000fca0000000000 */
[----:B------:R-:W-:Y:S01]  /*90d0*/  MUFU.EX2 R199, R199 ;  /* 0x000000c700c77308 */ /* 0x000fe20000000800 */
[----:B------:R-:W-:-:S07]  /*90e0*/  @!P1 PRMT R155, RZ, 0x654, R155 ;  /* 0x00000654ff9b9816 */ /* 0x000fce000000009b */
        /* <DEDUP_REMOVED lines=11> */
[----:B------:R-:W0:Y:S08]  /*91a0*/  MUFU.EX2 R177, R177 ;  /* 0x000000b100b17308 */ /* 0x000e300000000800 */
[----:B------:R-:W-:Y:S01]  /*91b0*/  MUFU.EX2 R21, R176 ;  /* 0x000000b000157308 */ /* 0x000fe20000000800 */
[----:B------:R-:W-:-:S02]  /*91c0*/  WARPGROUP.DEPBAR.LE gsb0, 0x0 ;  /* 0x00008000000079c5 */ /* 0x000fc40000010000 */
[----:B------:R1:W-:Y:S01]  /*91d0*/  @!P1 SYNCS.ARRIVE.TRANS64.RED.A1T0 RZ, [R153+URZ], RZ ;  /* 0x000000ff99ff99a7 */ /* 0x0003e2000810043f */
[--C-:B------:R-:W-:Y:S01]  /*91e0*/  FFMA.FTZ R184, R168, UR7, -R189.reuse ;  /* 0x00000007a8b87c23 */ /* 0x100fe200080108bd */
[----:B------:R-:W-:Y:S01]  /*91f0*/  FFMA.FTZ R186, R169, UR7, -R189 ;  /* 0x00000007a9ba7c23 */ /* 0x000fe200080108bd */
[--C-:B------:R-:W-:Y:S01]  /*9200*/  FFMA.FTZ R189, R167, UR7, -R164.reuse ;  /* 0x00000007a7bd7c23 */ /* 0x100fe200080108a4 */
[----:B------:R-:W-:Y:S01]  /*9210*/  FFMA.FTZ R164, R179, UR7, -R164 ;  /* 0x00000007b3a47c23 */ /* 0x000fe200080108a4 */
[----:B------:R-:W-:Y:S01]  /*9220*/  MUFU.EX2 R187, R178 ;  /* 0x000000b200bb7308 */ /* 0x000fe20000000800 */
[----:B0-----:R-:W-:Y:S01]  /*9230*/  F2FP.F16.F32.PACK_AB R185, R177, R175 ;  /* 0x000000afb1b9723e */ /* 0x001fe200000000ff */
[----:B-1----:R-:W-:Y:S01]  /*9240*/  FFMA.FTZ R153, R2, R16, R197 ;  /* 0x0000001002997223 */ /* 0x002fe200000100c5 */
[C---:B------:R-:W-:Y:S01]  /*9250*/  F2FP.F16.F32.PACK_AB R197, R152.reuse, R197 ;  /* 0x000000c598c5723e */ /* 0x040fe200000000ff */
[----:B------:R0:W-:Y:S02]  /*9260*/  @!P1 SYNCS.ARRIVE.TRANS64.RED.A1T0 RZ, [R155+URZ], RZ ;  /* 0x000000ff9bff99a7 */ /* 0x0001e4000810043f */
[----:B------:R-:W-:Y:S01]  /*9270*/  FADD.FTZ R16, R152, R153 ;  /* 0x0000009998107221 */ /* 0x000fe20000010000 */
[----:B------:R-:W-:Y:S01]  /*9280*/  FADD.FTZ R153, R183, R166 ;  /* 0x000000a6b7997221 */ /* 0x000fe20000010000 */
[----:B------:R-:W1:Y:S02]  /*9290*/  MUFU.EX2 R189, R189 ;  /* 0x000000bd00bd7308 */ /* 0x000e640000000800 */
[----:B------:R-:W-:Y:S01]  /*92a0*/  FADD.FTZ R17, R199, R16 ;  /* 0x00000010c7117221 */ /* 0x000fe20000010000 */
[----:B------:R-:W-:Y:S01]  /*92b0*/  FADD.FTZ R166, R156, R153 ;  /* 0x000000999ca67221 */ /* 0x000fe20000010000 */
[----:B------:R-:W-:-:S02]  /*92c0*/  F2FP.F16.F32.PACK_AB R199, R160, R199 ;  /* 0x000000c7a0c7723e */ /* 0x000fc400000000ff */
[----:B------:R-:W-:Y:S01]  /*92d0*/  FADD.FTZ R16, R160, R17 ;  /* 0x00000011a0107221 */ /* 0x000fe20000010000 */
[----:B------:R-:W-:Y:S01]  /*92e0*/  FADD.FTZ R153, R157, R166 ;  /* 0x000000a69d997221 */ /* 0x000fe20000010000 */
[----:B------:R-:W2:Y:S02]  /*92f0*/  MUFU.EX2 R184, R184 ;  /* 0x000000b800b87308 */ /* 0x000ea40000000800 */
[----:B------:R-:W-:Y:S01]  /*9300*/  FADD.FTZ R17, R193, R16 ;  /* 0x00000010c1117221 */ /* 0x000fe20000010000 */
[----:B------:R-:W-:Y:S01]  /*9310*/  FADD.FTZ R166, R194, R153 ;  /* 0x00000099c2a67221 */ /* 0x000fe20000010000 */
[C---:B------:R-:W-:Y:S02]  /*9320*/  F2FP.F16.F32.PACK_AB R193, R162.reuse, R193 ;  /* 0x000000c1a2c1723e */ /* 0x040fe400000000ff */
[----:B------:R-:W-:Y:S01]  /*9330*/  FADD.FTZ R16, R162, R17 ;  /* 0x00000011a2107221 */ /* 0x000fe20000010000 */
[C---:B------:R-:W-:Y:S01]  /*9340*/  FADD.FTZ R153, R159.reuse, R166 ;  /* 0x000000a69f997221 */ /* 0x040fe20000010000 */
[----:B------:R-:W3:Y:S01]  /*9350*/  MUFU.EX2 R186, R186 ;  /* 0x000000ba00ba7308 */ /* 0x000ee20000000800 */
[----:B------:R-:W-:Y:S01]  /*9360*/  F2FP.F16.F32.PACK_AB R194, R159, R194 ;  /* 0x000000c29fc2723e */ /* 0x000fe200000000ff */
[----:B------:R-:W-:Y:S01]  /*9370*/  FADD.FTZ R17, R195, R16 ;  /* 0x00000010c3117221 */ /* 0x000fe20000010000 */
[----:B------:R-:W-:Y:S01]  /*9380*/  FADD.FTZ R152, R188, R153 ;  /* 0x00000099bc987221 */ /* 0x000fe20000010000 */
[----:B------:R-:W-:-:S02]  /*9390*/  F2FP.F16.F32.PACK_AB R195, R154, R195 ;  /* 0x000000c39ac3723e */ /* 0x000fc400000000ff */
[----:B------:R-:W-:Y:S01]  /*93a0*/  FADD.FTZ R16, R154, R17 ;  /* 0x000000119a107221 */ /* 0x000fe20000010000 */
[C---:B------:R-:W-:Y:S01]  /*93b0*/  FADD.FTZ R153, R161.reuse, R152 ;  /* 0x00000098a1997221 */ /* 0x040fe20000010000 */
[----:B------:R-:W4:Y:S01]  /*93c0*/  MUFU.EX2 R164, R164 ;  /* 0x000000a400a47308 */ /* 0x000f220000000800 */
[----:B------:R-:W-:Y:S01]  /*93d0*/  F2FP.F16.F32.PACK_AB R188, R161, R188 ;  /* 0x000000bca1bc723e */ /* 0x000fe200000000ff */
[----:B-1----:R-:W-:Y:S01]  /*93e0*/  FADD.FTZ R17, R189, R16 ;  /* 0x00000010bd117221 */ /* 0x002fe20000010000 */
[----:B------:R-:W-:Y:S01]  /*93f0*/  FADD.FTZ R152, R190, R153 ;  /* 0x00000099be987221 */ /* 0x000fe20000010000 */
[C---:B------:R-:W-:Y:S02]  /*9400*/  F2FP.F16.F32.PACK_AB R189, R158.reuse, R189 ;  /* 0x000000bd9ebd723e */ /* 0x040fe400000000ff */
[----:B------:R-:W-:Y:S01]  /*9410*/  FADD.FTZ R16, R158, R17 ;  /* 0x000000119e107221 */ /* 0x000fe20000010000 */
[C---:B------:R-:W-:Y:S01]  /*9420*/  FADD.FTZ R17, R165.reuse, R152 ;  /* 0x00000098a5117221 */ /* 0x040fe20000010000 */
[----:B------:R-:W-:-:S02]  /*9430*/  F2FP.F16.F32.PACK_AB R190, R165, R190 ;  /* 0x000000bea5be723e */ /* 0x000fc400000000ff */
[----:B------:R-:W-:Y:S01]  /*9440*/  FADD.FTZ R16, R191, R16 ;  /* 0x00000010bf107221 */ /* 0x000fe20000010000 */
[----:B--2---:R-:W-:Y:S01]  /*9450*/  FADD.FTZ R152, R184, R17 ;  /* 0x00000011b8987221 */ /* 0x004fe20000010000 */
[C---:B------:R-:W-:Y:S02]  /*9460*/  F2FP.F16.F32.PACK_AB R191, R174.reuse, R191 ;  /* 0x000000bfaebf723e */ /* 0x040fe400000000ff */
[----:B------:R-:W-:Y:S01]  /*9470*/  FADD.FTZ R16, R174, R16 ;  /* 0x00000010ae107221 */ /* 0x000fe20000010000 */
[C---:B------:R-:W-:Y:S01]  /*9480*/  FADD.FTZ R17, R173.reuse, R152 ;  /* 0x00000098ad117221 */ /* 0x040fe20000010000 */
[----:B------:R-:W-:Y:S02]  /*9490*/  F2FP.F16.F32.PACK_AB R184, R173, R184 ;  /* 0x000000b8adb8723e */ /* 0x000fe400000000ff */
[----:B------:R-:W-:Y:S01]  /*94a0*/  FADD.FTZ R16, R175, R16 ;  /* 0x00000010af107221 */ /* 0x000fe20000010000 */
[----:B---3--:R-:W-:Y:S01]  /*94b0*/  FADD.FTZ R152, R186, R17 ;  /* 0x00000011ba987221 */ /* 0x008fe20000010000 */
[----:B------:R-:W-:-:S02]  /*94c0*/  F2FP.F16.F32.PACK_AB R186, R21, R186 ;  /* 0x000000ba15ba723e */ /* 0x000fc400000000ff */
[----:B------:R-:W-:Y:S01]  /*94d0*/  FADD.FTZ R16, R177, R16 ;  /* 0x00000010b1107221 */ /* 0x000fe20000010000 */
[----:B------:R-:W-:Y:S01]  /*94e0*/  FADD.FTZ R17, R21, R152 ;  /* 0x0000009815117221 */ /* 0x000fe20000010000 */
[----:B------:R-:W-:Y:S02]  /*94f0*/  IMAD.MOV.U32 R21, RZ, RZ, R4 ;  /* 0x000000ffff157224 */ /* 0x000fe400078e0004 */
[----:B------:R-:W-:Y:S01]  /*9500*/  FADD.FTZ R16, R187, R16 ;  /* 0x00000010bb107221 */ /* 0x000fe20000010000 */
[----:B----4-:R-:W-:-:S03]  /*9510*/  F2FP.F16.F32.PACK_AB R187, R164, R187 ;  /* 0x000000bba4bb723e */ /* 0x010fc600000000ff */
[----:B------:R-:W-:Y:S01]  /*9520*/  FADD.FTZ R16, R164, R16 ;  /* 0x00000010a4107221 */ /* 0x000fe20000010000 */
[----:B0-----:R-:W-:Y:S06]  /*9530*/  @P2 BRA `(.L_x_1138) ;  /* 0xffffffdc00e82947 */ /* 0x001fec000383ffff */
.L_x_1129:
[----:B------:R-:W-:-:S13]  /*9540*/  ISETP.GE.AND P2, PT, R20, UR61, PT ;  /* 0x0000003d14007c0c */ /* 0x000fda000bf46270 */
[----:B------:R-:W-:Y:S05]  /*9550*/  @!P2 BRA `(.L_x_1139) ;  /* 0x0000002800cca947 */ /* 0x000fea0003800000 */
[----:B------:R-:W-:Y:S01]  /*9560*/  IMAD.MOV.U32 R202, RZ, RZ, R4 ;  /* 0x000000ffffca7224 */ /* 0x000fe200078e0004 */
[----:B------:R-:W-:Y:S01]  /*9570*/  UMOV UR38, UR36 ;  /* 0x0000002400267c82 */ /* 0x000fe20008000000 */
[----:B------:R-:W-:Y:S01]  /*9580*/  IMAD.IADD R4, R19, 0x1, -R22 ;  /* 0x0000000113047824 */ /* 0x000fe200078e0a16 */
[----:B------:R-:W-:Y:S01]  /*9590*/  UMOV UR4, UR37 ;  /* 0x0000002500047c82 */ /* 0x000fe20008000000 */
[----:B------:R-:W-:Y:S01]  /*95a0*/  IMAD.MOV.U32 R200, RZ, RZ, R5 ;  /* 0x000000ffffc87224 */ /* 0x000fe200078e0005 */
[----:B------:R-:W-:Y:S01]  /*95b0*/  ULDC UR50, c[0x0][0x9e4] ;  /* 0x0002790000327ab9 */ /* 0x000fe20000000800 */
[----:B------:R-:W-:Y:S01]  /*95c0*/  ULDC UR54, c[0x0][0x988] ;  /* 0x0002620000367ab9 */ /* 0x000fe20000000800 */
[----:B------:R-:W-:Y:S01]  /*95d0*/  IADD3 R203, R4, 0x8, R3 ;  /* 0x0000000804cb7810 */ /* 0x000fe20007ffe003 */
[----:B------:R-:W-:Y:S01]  /*95e0*/  ULDC UR5, c[0x0][0x9d8] ;  /* 0x0002760000057ab9 */ /* 0x000fe20000000800 */
[----:B------:R-:W-:Y:S01]  /*95f0*/  IADD3 R201, R3, R4, RZ ;  /* 0x0000000403c97210 */ /* 0x000fe20007ffe0ff */
[----:B------:R-:W-:Y:S01]  /*9600*/  ULDC UR55, c[0x0][0x9e0] ;  /* 0x0002780000377ab9 */ /* 0x000fe20000000800 */
[----:B------:R-:W-:-:S07]  /*9610*/  LOP3.LUT R21, RZ, R203, RZ, 0x33, !PT ;  /* 0x000000cbff157212 */ /* 0x000fce00078e33ff */
.L_x_1156:
[----:B------:R-:W-:-:S04]  /*9620*/  UIADD3 UR6, UR4, 0x1, URZ ;  /* 0x0000000104067890 */ /* 0x000fc8000fffe03f */
[----:B------:R-:W-:-:S04]  /*9630*/  UISETP.NE.AND UP0, UPT, UR6, 0x2, UPT ;  /* 0x000000020600788c */ /* 0x000fc8000bf05270 */
[----:B------:R-:W-:Y:S02]  /*9640*/  USEL UR36, URZ, 0x1, UP0 ;  /* 0x000000013f247887 */ /* 0x000fe40008000000 */
[----:B------:R-:W-:Y:S02]  /*9650*/  USEL UR37, UR6, URZ, UP0 ;  /* 0x0000003f06257287 */ /* 0x000fe40008000000 */
[----:B------:R-:W-:Y:S01]  /*9660*/  ULOP3.LUT UR36, UR38, UR36, URZ, 0x3c, !UPT ;  /* 0x0000002426247292 */ /* 0x000fe2000f8e3c3f */
[----:B------:R-:W-:Y:S11]  /*9670*/  @!P0 BRA `(.L_x_1140) ;  /* 0x0000000000048947 */ /* 0x000ff60003800000 */
[----:B------:R-:W-:Y:S01]  /*9680*/  BPT.TRAP 0x1 ;  /* 0x000000040000795c */ /* 0x000fe20000300000 */
.L_x_1140:
[----:B------:R-:W-:Y:S01]  /*9690*/  ULEA UR6, UR37, UR39, 0x3 ;  /* 0x0000002725067291 */ /* 0x000fe2000f8e183f */
[----:B------:R-:W-:-:S05]  /*96a0*/  IMAD.U32 R4, RZ, RZ, UR36 ;  /* 0x00000024ff047e24 */ /* 0x000fca000f8e00ff */
[----:B------:R-:W-:-:S04]  /*96b0*/  SHF.L.U32 R4, R4, 0x1f, RZ ;  /* 0x0000001f04047819 */ /* 0x000fc800000006ff */
[----:B------:R0:W1:Y:S01]  /*96c0*/  SYNCS.PHASECHK.TRANS64.TRYWAIT P2, [UR6+0x30830], R4 ;  /* 0x03083004ff0075a7 */ /* 0x0000620008040146 */
[----:B------:R-:W-:Y:S05]  /*96d0*/  @!P0 BRA `(.L_x_1141) ;  /* 0x0000000000048947 */ /* 0x000fea0003800000 */
[----:B------:R-:W-:Y:S01]  /*96e0*/  BPT.TRAP 0x1 ;  /* 0x000000040000795c */ /* 0x000fe20000300000 */
.L_x_1141:
[----:B-1----:R-:W-:Y:S05]  /*96f0*/  @P2 BRA `(.L_x_1142) ;  /* 0x0000000000082947 */ /* 0x002fea0003800000 */
[----:B------:R-:W1:Y:S02]  /*9700*/  SYNCS.PHASECHK.TRANS64.TRYWAIT P2, [UR6+0x30830], R4 ;  /* 0x03083004ff0075a7 */ /* 0x000e640008040146 */
[----:B-1----:R-:W-:Y:S05]  /*9710*/  @!P2 BRA `(.L_x_1143) ;  /* 0x000000c400d8a947 */ /* 0x002fea0003800000 */
.L_x_1142:
        /* <DEDUP_REMOVED lines=227> */
.L_x_1144:
[----:B------:R-:W-:Y:S01]  /*a550*/  ULEA UR14, UR4, UR39, 0x3 ;  /* 0x00000027040e7291 */ /* 0x000fe2000f8e183f */
[----:B------:R-:W-:-:S05]  /*a560*/  IMAD.U32 R0, RZ, RZ, UR38 ;  /* 0x00000026ff007e24 */ /* 0x000fca000f8e00ff */
[----:B------:R-:W-:-:S04]  /*a570*/  SHF.L.U32 R0, R0, 0x1f, RZ ;  /* 0x0000001f00007819 */ /* 0x000fc800000006ff */
[----:B------:R2:W3:Y:S01]  /*a580*/  SYNCS.PHASECHK.TRANS64.TRYWAIT P2, [UR14+0x30850], R0 ;  /* 0x03085000ff0075a7 */ /* 0x0004e2000804014e */
[----:B------:R-:W-:Y:S05]  /*a590*/  @!P0 BRA `(.L_x_1145) ;  /* 0x0000000000048947 */ /* 0x000fea0003800000 */
[----:B------:R-:W-:Y:S01]  /*a5a0*/  BPT.TRAP 0x1 ;  /* 0x000000040000795c */ /* 0x000fe20000300000 */
.L_x_1145:
[----:B---3--:R-:W-:Y:S05]  /*a5b0*/  @P2 BRA `(.L_x_1146) ;  /* 0x0000000000082947 */ /* 0x008fea0003800000 */
[----:B------:R-:W3:Y:S02]  /*a5c0*/  SYNCS.PHASECHK.TRANS64.TRYWAIT P2, [UR14+0x30850], R0 ;  /* 0x03085000ff0075a7 */ /* 0x000ee4000804014e */
[----:B---3--:R-:W-:Y:S05]  /*a5d0*/  @!P2 BRA `(.L_x_1147) ;  /* 0x000000b80040a947 */ /* 0x008fea0003800000 */
.L_x_1146:
[----:B------:R-:W-:Y:S01]  /*a5e0*/  UIADD3 UR7, UR39, 0x400, URZ ;  /* 0x0000040027077890 */ /* 0x000fe2000fffe03f */
[----:B------:R-:W-:Y:S01]  /*a5f0*/  WARPGROUP.ARRIVE ;  /* 0x00000000000079c5 */ /* 0x000fe20000000000 */
[----:B------:R-:W-:Y:S01]  /*a600*/  UMOV UR11, 0x40000040 ;  /* 0x40000040000b7882 */ /* 0x000fe20000000000 */
[----:B-12---:R-:W-:Y:S01]  /*a610*/  FMUL.FTZ R0, R154, UR5 ;  /* 0x000000059a007c20 */ /* 0x006fe20008410000 */
[----:B------:R-:W-:Y:S01]  /*a620*/  USHF.R.U32.HI UR7, URZ, 0x4, UR7 ;  /* 0x000000043f077899 */ /* 0x000fe20008011607 */
[----:B------:R-:W-:Y:S01]  /*a630*/  FMUL.FTZ R2, R155, UR5 ;  /* 0x000000059b027c20 */ /* 0x000fe20008410000 */
[----:B------:R-:W-:Y:S01]  /*a640*/  FMUL.FTZ R154, R162, UR5 ;  /* 0x00000005a29a7c20 */ /* 0x000fe20008410000 */
[----:B------:R-:W-:Y:S01]  /*a650*/  FMUL.FTZ R155, R163, UR5 ;  /* 0x00000005a39b7c20 */ /* 0x000fe20008410000 */
[----:B------:R-:W-:Y:S01]  /*a660*/  ULOP3.LUT UR7, UR7, 0x3fff, URZ, 0xc0, !UPT ;  /* 0x00003fff07077892 */ /* 0x000fe2000f8ec03f */
[----:B------:R-:W-:Y:S01]  /*a670*/  FMUL.FTZ R162, R178, UR5 ;  /* 0x00000005b2a27c20 */ /* 0x000fe20008410000 */
[----:B------:R-:W-:Y:S01]  /*a680*/  FMUL.FTZ R163, R179, UR5 ;  /* 0x00000005b3a37c20 */ /* 0x000fe20008410000 */
[----:B0-----:R-:W-:Y:S01]  /*a690*/  IMAD.U32 R4, RZ, RZ, UR6 ;  /* 0x00000006ff047e24 */ /* 0x001fe2000f8e00ff */
[----:B------:R-:W-:Y:S01]  /*a6a0*/  ULOP3.LUT UR7, UR7, 0x2000000, URZ, 0xfc, !UPT ;  /* 0x0200000007077892 */ /* 0x000fe2000f8efc3f */
[----:B------:R-:W0:Y:S02]  /*a6b0*/  MUFU.TANH R0, R0 ;  /* 0x0000000000007308 */ /* 0x000e240000002400 */
[----:B------:R-:W-:Y:S01]  /*a6c0*/  @!P1 VIADD R4, R4, 0x30840 ;  /* 0x0003084004049836 */ /* 0x000fe20000000000 */
[----:B------:R-:W-:-:S04]  /*a6d0*/  ULEA UR4, UR4, UR7, 0xb ;  /* 0x0000000704047291 */ /* 0x000fc8000f8e583f */
[----:B------:R-:W-:Y:S01]  /*a6e0*/  @!P1 PRMT R4, RZ, 0x654, R4 ;  /* 0x00000654ff049816 */ /* 0x000fe20000000004 */
[----:B------:R-:W1:Y:S02]  /*a6f0*/  MUFU.TANH R2, R2 ;  /* 0x0000000200027308 */ /* 0x000e640000002400 */
[----:B------:R-:W-:Y:S02]  /*a700*/  UMOV UR10, UR4 ;  /* 0x00000004000a7c82 */ /* 0x000fe40008000000 */
[----:B------:R-:W-:Y:S01]  /*a710*/  HGMMA.64x256x16.F32 R24, R196, gdesc[UR8].tnspB, R24, gsb0 ;  /* 0x43e00008c4187df0 */ /* 0x000fe20008000818 */
[----:B------:R-:W-:Y:S01]  /*a720*/  UIADD3 UR10, UR4, 0x80, URZ ;  /* 0x00000080040a7890 */ /* 0x000fe2000fffe03f */
[----:B------:R-:W-:Y:S02]  /*a730*/  UMOV UR11, 0x40000040 ;  /* 0x40000040000b7882 */ /* 0x000fe40000000000 */
[----:B------:R-:W2:Y:S08]  /*a740*/  MUFU.TANH R154, R154 ;  /* 0x0000009a009a7308 */ /* 0x000eb00000002400 */
[----:B------:R-:W3:Y:S08]  /*a750*/  MUFU.TANH R155, R155 ;  /* 0x0000009b009b7308 */ /* 0x000ef00000002400 */
[----:B------:R-:W4:Y:S08]  /*a760*/  MUFU.TANH R162, R162 ;  /* 0x000000a200a27308 */ /* 0x000f300000002400 */
[----:B------:R-:W0:Y:S01]  /*a770*/  MUFU.TANH R163, R163 ;  /* 0x000000a300a37308 */ /* 0x000e220000002400 */
[----:B------:R-:W-:-:S02]  /*a780*/  WARPGROUP.DEPBAR.LE gsb0, 0x0 ;  /* 0x00008000000079c5 */ /* 0x000fc40000010000 */
        /* <DEDUP_REMOVED lines=19> */
[----:B------:R-:W-:Y:S01]  /*a8c0*/  FMUL.FTZ R191, R165, UR5 ;  /* 0x00000005a5bf7c20 */ /* 0x000fe20008410000 */
[----:B------:R-:W-:Y:S01]  /*a8d0*/  FMUL.FTZ R158, R170, UR5 ;  /* 0x00000005aa9e7c20 */ /* 0x000fe20008410000 */
[----:B------:R-:W-:Y:S01]  /*a8e0*/  FMUL.FTZ R159, R171, UR5 ;  /* 0x00000005ab9f7c20 */ /* 0x000fe20008410000 */
[----:B------:R-:W-:Y:S01]  /*a8f0*/  FMUL.FTZ R170, R176, UR5 ;  /* 0x00000005b0aa7c20 */ /* 0x000fe20008410000 */
[----:B------:R-:W-:Y:S01]  /*a900*/  FMUL.FTZ R171, R177, UR5 ;  /* 0x00000005b1ab7c20 */ /* 0x000fe20008410000 */
[----:B------:R-:W-:Y:S01]  /*a910*/  FMUL.FTZ R164, R182, UR5 ;  /* 0x00000005b6a47c20 */ /* 0x000fe20008410000 */
[----:B------:R-:W-:Y:S01]  /*a920*/  FMUL.FTZ R165, R183, UR5 ;  /* 0x00000005b7a57c20 */ /* 0x000fe20008410000 */
        /* <DEDUP_REMOVED lines=17> */
[----:B------:R-:W-:Y:S02]  /*aa40*/  IMAD.SHL.U32 R172, R20, 0x40, RZ ;  /* 0x0000004014ac7824 */ /* 0x000fe400078e00ff */
        /* <DEDUP_REMOVED lines=10> */
[----:B------:R-:W-:Y:S01]  /*aaf0*/  IADD3 R5, R19, 0x1, -R172 ;  /* 0x0000000113057810 */ /* 0x000fe20007ffe8ac */
[----:B------:R-:W0:Y:S01]  /*ab00*/  MUFU.TANH R184, R184 ;  /* 0x000000b800b87308 */ /* 0x000e220000002400 */
[----:B------:R0:W-:Y:S03]  /*ab10*/  @!P1 SYNCS.ARRIVE.TRANS64.RED.A1T0 RZ, [R4+URZ], RZ ;  /* 0x000000ff04ff99a7 */ /* 0x0001e6000810043f */
[----:B------:R-:W-:-:S04]  /*ab20*/  IMAD.IADD R5, R5, 0x1, -R22 ;  /* 0x0000000105057824 */ /* 0x000fc800078e0a16 */
[----:B------:R-:W0:Y:S01]  /*ab30*/  MUFU.TANH R185, R185 ;  /* 0x000000b900b97308 */ /* 0x000e220000002400 */
[----:B------:R-:W-:-:S04]  /*ab40*/  IMAD R5, R18, -0x2, R5 ;  /* 0xfffffffe12057824 */ /* 0x000fc800078e0205 */
[C---:B------:R-:W-:Y:S02]  /*ab50*/  VIADD R178, R5.reuse, UR55 ;  /* 0x0000003705b27c36 */ /* 0x040fe40008000000 */
[----:B------:R-:W-:Y:S01]  /*ab60*/  VIADD R180, R5, UR51 ;  /* 0x0000003305b47c36 */ /* 0x000fe20008000000 */
[----:B------:R-:W0:Y:S02]  /*ab70*/  MUFU.TANH R186, R186 ;  /* 0x000000ba00ba7308 */ /* 0x000e240000002400 */
[C---:B------:R-:W-:Y:S01]  /*ab80*/  IADD3 R176, R3.reuse, R178, RZ ;  /* 0x000000b203b07210 */ /* 0x040fe20007ffe0ff */
[----:B------:R-:W-:-:S05]  /*ab90*/  IMAD.IADD R177, R3, 0x1, R180 ;  /* 0x0000000103b17824 */ /* 0x000fca00078e02b4 */
        /* <DEDUP_REMOVED lines=11> */
[----:B-1234-:R-:W-:Y:S05]  /*ac50*/  @!P6 BRA `(.L_x_1148) ;  /* 0x00000000005ce947 */ /* 0x01efea0003800000 */
[----:B------:R-:W-:Y:S01]  /*ac60*/  ISETP.GT.AND P2, PT, R201, -0x1, PT ;  /* 0xffffffffc900780c */ /* 0x000fe20003f44270 */
[----:B------:R-:W-:-:S12]  /*ac70*/  BSSY B0, `(.L_x_1149) ;  /* 0x0000011000007945 */ /* 0x000fd80003800000 */
[----:B------:R-:W-:Y:S05]  /*ac80*/  @P2 BRA `(.L_x_1150) ;  /* 0x0000000000242947 */ /* 0x000fea0003800000 */
[----:B------:R-:W-:Y:S01]  /*ac90*/  IMAD.U32 R179, RZ, RZ, UR50 ;  /* 0x00000032ffb37e24 */ /* 0x000fe2000f8e00ff */
[----:B------:R-:W-:-:S04]  /*aca0*/  IADD3 R175, R3, R19, -R22 ;  /* 0x0000001303af7210 */ /* 0x000fc80007ffe816 */
[----:B------:R-:W-:Y:S02]  /*acb0*/  ISETP.NE.AND P2, PT, R179, 0x1, PT ;  /* 0x00000001b300780c */ /* 0x000fe40003f45270 */
[----:B------:R-:W-:-:S11]  /*acc0*/  LOP3.LUT R175, RZ, R175, RZ, 0x33, !PT ;  /* 0x000000afffaf7212 */ /* 0x000fd600078e33ff */
[----:B0-----:R-:W0:Y:S02]  /*acd0*/  @P2 LDC.64 R4, c[0x0][0x9e8] ;  /* 0x00027a00ff042b82 */ /* 0x001e240000000a00 */
[----:B0-----:R-:W-:-:S05]  /*ace0*/  @P2 IMAD.HI.U32 R4, R175, R4, RZ ;  /* 0x00000004af042227 */ /* 0x001fca00078e00ff */
[----:B------:R-:W-:-:S04]  /*acf0*/  @P2 SHF.R.U32.HI R175, RZ, R5, R4 ;  /* 0x00000005ffaf2219 */ /* 0x000fc80000011604 */
[----:B------:R-:W-:Y:S01]  /*ad00*/  LOP3.LUT R175, RZ, R175, RZ, 0x33, !PT ;  /* 0x000000afffaf7212 */ /* 0x000fe200078e33ff */
[----:B------:R-:W-:Y:S06]  /*ad10*/  BRA `(.L_x_1151) ;  /* 0x0000000000187947 */ /* 0x000fec0003800000 */
.L_x_1150:
[----:B------:R-:W-:Y:S02]  /*ad20*/  IMAD.U32 R179, RZ, RZ, UR50 ;  /* 0x00000032ffb37e24 */ /* 0x000fe4000f8e00ff */
[----:B------:R-:W-:-:S03]  /*ad30*/  IMAD.MOV.U32 R175, RZ, RZ, R201 ;  /* 0x000000ffffaf7224 */ /* 0x000fc600078e00c9 */
[----:B------:R-:W-:-:S13]  /*ad40*/  ISETP.NE.AND P2, PT, R179, 0x1, PT ;  /* 0x00000001b300780c */ /* 0x000fda0003f45270 */
[----:B0-----:R-:W0:Y:S02]  /*ad50*/  @P2 LDC.64 R4, c[0x0][0x9e8] ;  /* 0x00027a00ff042b82 */ /* 0x001e240000000a00 */
[----:B0-----:R-:W-:-:S05]  /*ad60*/  @P2 IMAD.HI.U32 R4, R201, R4, RZ ;  /* 0x00000004c9042227 */ /* 0x001fca00078e00ff */
[----:B------:R-:W-:-:S07]  /*ad70*/  @P2 SHF.R.U32.HI R175, RZ, R5, R4 ;  /* 0x00000005ffaf2219 */ /* 0x000fce0000011604 */
.L_x_1151:
[----:B------:R-:W-:Y:S05]  /*ad80*/  BSYNC B0 ;  /* 0x0000000000007941 */ /* 0x000fea0003800000 */
.L_x_1149:
[----:B------:R-:W-:-:S04]  /*ad90*/  IMAD R5, R175, R179, -R172 ;  /* 0x000000b3af057224 */ /* 0x000fc800078e0aac */
[----:B------:R-:W-:-:S05]  /*ada0*/  IMAD R5, R18, -0x2, R5 ;  /* 0xfffffffe12057824 */ /* 0x000fca00078e0205 */
[----:B------:R-:W-:Y:S02]  /*adb0*/  VIADDMNMX R176, R5, R179, R176, PT ;  /* 0x000000b305b07246 */ /* 0x000fe400038001b0 */
[----:B------:R-:W-:-:S07]  /*adc0*/  VIMNMX R177, R177, R5, !PT ;  /* 0x00000005b1b17248 */ /* 0x000fce0007fe0100 */
.L_x_1148:
[----:B------:R-:W-:-:S04]  /*add0*/  ISETP.GT.AND P2, PT, R20, -0x1, PT ;  /* 0xffffffff1400780c */ /* 0x000fc80003f44270 */
[C---:B------:R-:W-:Y:S02]  /*ade0*/  ISETP.GT.AND P3, PT, R177.reuse, RZ, P2 ;  /* 0x000000ffb100720c */ /* 0x040fe40001764270 */
[C---:B------:R-:W-:Y:S02]  /*adf0*/  ISETP.GT.AND P5, PT, R177.reuse, 0x1, P2 ;  /* 0x00000001b100780c */ /* 0x040fe400017a4270 */
[----:B------:R-:W-:Y:S02]  /*ae00*/  ISETP.LT.OR P4, PT, R176, 0x1, P3 ;  /* 0x00000001b000780c */ /* 0x000fe40001f81670 */
[C---:B------:R-:W-:Y:S02]  /*ae10*/  ISETP.GT.AND P3, PT, R177.reuse, 0x8, P2 ;  /* 0x00000008b100780c */ /* 0x040fe40001764270 */
[----:B0-----:R-:W-:Y:S02]  /*ae20*/  FSEL R175, R188, -INF , !P4 ;  /* 0xff800000bcaf7808 */ /* 0x001fe40006000000 */
        /* <DEDUP_REMOVED lines=40> */
[--C-:B------:R-:W-:Y:S02]  /*b0b0*/  IADD3 R176, R178, 0x8, R3.reuse ;  /* 0x00000008b2b07810 */ /* 0x100fe40007ffe003 */
[----:B------:R-:W-:Y:S02]  /*b0c0*/  IADD3 R177, R180, 0x8, R3 ;  /* 0x00000008b4b17810 */ /* 0x000fe40007ffe003 */
[----:B------:R-:W-:-:S02]  /*b0d0*/  FSEL R171, R171, -INF , !P5 ;  /* 0xff800000abab7808 */ /* 0x000fc40006800000 */
[----:B------:R-:W-:Y:S02]  /*b0e0*/  FSEL R173, R173, -INF , !P3 ;  /* 0xff800000adad7808 */ /* 0x000fe40005800000 */
[----:B------:R-:W-:Y:S01]  /*b0f0*/  FSEL R174, R174, -INF , !P4 ;  /* 0xff800000aeae7808 */ /* 0x000fe20006000000 */
[----:B------:R-:W-:Y:S06]  /*b100*/  @!P6 BRA `(.L_x_1152) ;  /* 0x000000000058e947 */ /* 0x000fec0003800000 */
        /* <DEDUP_REMOVED lines=11> */
.L_x_1154:
[----:B------:R-:W-:Y:S02]  /*b1c0*/  IMAD.U32 R180, RZ, RZ, UR50 ;  /* 0x00000032ffb47e24 */ /* 0x000fe4000f8e00ff */
[----:B------:R-:W-:-:S03]  /*b1d0*/  IMAD.MOV.U32 R179, RZ, RZ, R203 ;  /* 0x000000ffffb37224 */ /* 0x000fc600078e00cb */
[----:B------:R-:W-:-:S13]  /*b1e0*/  ISETP.NE.AND P3, PT, R180, 0x1, PT ;  /* 0x00000001b400780c */ /* 0x000fda0003f65270 */
[----:B------:R-:W0:Y:S02]  /*b1f0*/  @P3 LDC.64 R4, c[0x0][0x9e8] ;  /* 0x00027a00ff043b82 */ /* 0x000e240000000a00 */
[----:B0-----:R-:W-:-:S05]  /*b200*/  @P3 IMAD.HI.U32 R4, R203, R4, RZ ;  /* 0x00000004cb043227 */ /* 0x001fca00078e00ff */
[----:B------:R-:W-:-:S07]  /*b210*/  @P3 SHF.R.U32.HI R179, RZ, R5, R4 ;  /* 0x00000005ffb33219 */ /* 0x000fce0000011604 */
.L_x_1155:
[----:B------:R-:W-:Y:S05]  /*b220*/  BSYNC B0 ;  /* 0x0000000000007941 */ /* 0x000fea0003800000 */
.L_x_1153:
[----:B------:R-:W-:-:S04]  /*b230*/  IMAD R5, R179, R180, -R172 ;  /* 0x000000b4b3057224 */ /* 0x000fc800078e0aac */
[----:B------:R-:W-:-:S05]  /*b240*/  IMAD R5, R18, -0x2, R5 ;  /* 0xfffffffe12057824 */ /* 0x000fca00078e0205 */
[----:B------:R-:W-:Y:S02]  /*b250*/  VIADDMNMX R176, R5, R180, R176, PT ;  /* 0x000000b405b07246 */ /* 0x000fe400038001b0 */
[----:B------:R-:W-:-:S07]  /*b260*/  VIMNMX R177, R177, R5, !PT ;  /* 0x00000005b1b17248 */ /* 0x000fce0007fe0100 */
.L_x_1152:
[----:B------:R-:W-:Y:S01]  /*b270*/  FMNMX.FTZ R4, R175, R200, !PT ;  /* 0x000000c8af047209 */ /* 0x000fe20007810000 */
[----:B------:R-:W-:Y:S01]  /*b280*/  UMOV UR7, UR54 ;  /* 0x0000003600077c82 */ /* 0x000fe20008000000 */
        /* <DEDUP_REMOVED lines=18> */
[----:B------:R-:W-:-:S02]  /*b3b0*/  FSEL R179, R0, -INF , !P3 ;  /* 0xff80000000b37808 */ /* 0x000fc40005800000 */
[----:B------:R-:W-:Y:S02]  /*b3c0*/  FMNMX.FTZ R5, R167, R4, !PT ;  /* 0x00000004a7057209 */ /* 0x000fe40007810000 */
[----:B------:R-:W-:Y:S02]  /*b3d0*/  ISETP.LT.OR P4, PT, R176, 0x9, P4 ;  /* 0x00000009b000780c */ /* 0x000fe40002781670 */
[----:B------:R-:W-:Y:S02]  /*b3e0*/  FMNMX.FTZ R4, R168, R5, !PT ;  /* 0x00000005a8047209 */ /* 0x000fe40007810000 */
[----:B------:R-:W-:Y:S02]  /*b3f0*/  FSEL R2, R153, -INF , !P5 ;  /* 0xff80000099027808 */ /* 0x000fe40006800000 */
[----:B------:R-:W-:Y:S02]  /*b400*/  FMNMX.FTZ R5, R169, R4, !PT ;  /* 0x00000004a9057209 */ /* 0x000fe40007810000 */
[----:B------:R-:W-:-:S02]  /*b410*/  ISETP.GT.AND P5, PT, R177, 0x11, P2 ;  /* 0x00000011b100780c */ /* 0x000fc400017a4270 */
[----:B------:R-:W-:Y:S02]  /*b420*/  FMNMX.FTZ R4, R170, R5, !PT ;  /* 0x00000005aa047209 */ /* 0x000fe40007810000 */
[----:B------:R-:W-:Y:S02]  /*b430*/  FMNMX.FTZ R153, R179, R202, !PT ;  /* 0x000000cab3997209 */ /* 0x000fe40007810000 */
[----:B------:R-:W-:Y:S02]  /*b440*/  FMNMX.FTZ R4, R171, R4, !PT ;  /* 0x00000004ab047209 */ /* 0x000fe40007810000 */
[----:B------:R-:W-:Y:S02]  /*b450*/  FSEL R152, R152, -INF , !P4 ;  /* 0xff80000098987808 */ /* 0x000fe40006000000 */
[----:B------:R-:W-:Y:S02]  /*b460*/  FMNMX.FTZ R5, R173, R4, !PT ;  /* 0x00000004ad057209 */ /* 0x000fe40007810000 */
[----:B------:R-:W-:-:S02]  /*b470*/  ISETP.GT.AND P4, PT, R177, 0x10, P2 ;  /* 0x00000010b100780c */ /* 0x000fc40001784270 */
[----:B------:R-:W-:Y:S02]  /*b480*/  FMNMX.FTZ R4, R174, R5, !PT ;  /* 0x00000005ae047209 */ /* 0x000fe40007810000 */
[----:B------:R-:W-:Y:S02]  /*b490*/  ISETP.LT.OR P5, PT, R176, 0x12, P5 ;  /* 0x00000012b000780c */ /* 0x000fe40002fa1670 */
[----:B------:R-:W-:Y:S01]  /*b4a0*/  FMNMX.FTZ R153, R172, R153, !PT ;  /* 0x00000099ac997209 */ /* 0x000fe20007810000 */
[----:B------:R-:W0:Y:S01]  /*b4b0*/  SHFL.BFLY PT, R5, R4, 0x2, 0x1f ;  /* 0x0c401f0004057f89 */ /* 0x000e2200000e0000 */
[----:B------:R-:W-:Y:S02]  /*b4c0*/  ISETP.LT.OR P4, PT, R176, 0x11, P4 ;  /* 0x00000011b000780c */ /* 0x000fe40002781670 */
[----:B------:R-:W-:Y:S02]  /*b4d0*/  FSEL R155, R155, -INF , !P5 ;  /* 0xff8000009b9b7808 */ /* 0x000fe40006800000 */
[----:B------:R-:W-:-:S02]  /*b4e0*/  FMNMX.FTZ R153, R152, R153, !PT ;  /* 0x0000009998997209 */ /* 0x000fc40007810000 */
[C---:B------:R-:W-:Y:S02]  /*b4f0*/  ISETP.GT.AND P5, PT, R177.reuse, 0x20, P2 ;  /* 0x00000020b100780c */ /* 0x040fe400017a4270 */
[----:B------:R-:W-:Y:S02]  /*b500*/  FSEL R154, R154, -INF , !P4 ;  /* 0xff8000009a9a7808 */ /* 0x000fe40006000000 */
[C---:B------:R-:W-:Y:S02]  /*b510*/  ISETP.GT.AND P3, PT, R177.reuse, 0x18, P2 ;  /* 0x00000018b100780c */ /* 0x040fe40001764270 */
[----:B------:R-:W-:Y:S02]  /*b520*/  FMNMX.FTZ R153, R2, R153, !PT ;  /* 0x0000009902997209 */ /* 0x000fe40007810000 */
[----:B------:R-:W-:Y:S02]  /*b530*/  ISETP.LT.OR P5, PT, R176, 0x21, P5 ;  /* 0x00000021b000780c */ /* 0x000fe40002fa1670 */
[----:B------:R-:W-:-:S02]  /*b540*/  ISETP.GT.AND P4, PT, R177, 0x19, P2 ;  /* 0x00000019b100780c */ /* 0x000fc40001784270 */
[----:B------:R-:W-:Y:S02]  /*b550*/  ISETP.LT.OR P3, PT, R176, 0x19, P3 ;  /* 0x00000019b000780c */ /* 0x000fe40001f61670 */
[----:B------:R-:W-:Y:S02]  /*b560*/  FMNMX.FTZ R0, R154, R153, !PT ;  /* 0x000000999a007209 */ /* 0x000fe40007810000 */
[----:B------:R-:W-:Y:S02]  /*b570*/  FSEL R158, R158, -INF , !P5 ;  /* 0xff8000009e9e7808 */ /* 0x000fe40006800000 */
[----:B0-----:R-:W-:Y:S02]  /*b580*/  FMNMX.FTZ R178, R4, R5, !PT ;  /* 0x0000000504b27209 */ /* 0x001fe40007810000 */
[----:B------:R-:W-:Y:S02]  /*b590*/  ISETP.LT.OR P4, PT, R176, 0x1a, P4 ;  /* 0x0000001ab000780c */ /* 0x000fe40002781670 */
[----:B------:R-:W-:Y:S01]  /*b5a0*/  FSEL R156, R156, -INF , !P3 ;  /* 0xff8000009c9c7808 */ /* 0x000fe20005800000 */
[----:B------:R-:W0:Y:S01]  /*b5b0*/  SHFL.BFLY PT, R5, R178, 0x1, 0x1f ;  /* 0x0c201f00b2057f89 */ /* 0x000e2200000e0000 */
[----:B------:R-:W-:-:S02]  /*b5c0*/  FMNMX.FTZ R153, R155, R0, !PT ;  /* 0x000000009b997209 */ /* 0x000fc40007810000 */
[----:B------:R-:W-:Y:S02]  /*b5d0*/  ISETP.GT.AND P3, PT, R177, 0x21, P2 ;  /* 0x00000021b100780c */ /* 0x000fe40001764270 */
[----:B------:R-:W-:Y:S02]  /*b5e0*/  FSEL R157, R157, -INF , !P4 ;  /* 0xff8000009d9d7808 */ /* 0x000fe40006000000 */
[----:B------:R-:W-:Y:S02]  /*b5f0*/  ISETP.GT.AND P4, PT, R177, 0x28, P2 ;  /* 0x00000028b100780c */ /* 0x000fe40001784270 */
[C---:B------:R-:W-:Y:S02]  /*b600*/  ISETP.LT.OR P3, PT, R176.reuse, 0x22, P3 ;  /* 0x00000022b000780c */ /* 0x040fe40001f61670 */
[----:B------:R-:W-:Y:S02]  /*b610*/  ISETP.LT.OR P4, PT, R176, 0x29, P4 ;  /* 0x00000029b000780c */ /* 0x000fe40002781670 */
[----:B------:R-:W-:-:S02]  /*b620*/  FSEL R159, R159, -INF , !P3 ;  /* 0xff8000009f9f7808 */ /* 0x000fc40005800000 */
[----:B------:R-:W-:Y:S02]  /*b630*/  ISETP.GT.AND P3, PT, R177, 0x29, P2 ;  /* 0x00000029b100780c */ /* 0x000fe40001764270 */
[----:B------:R-:W-:Y:S02]  /*b640*/  FSEL R161, R161, -INF , !P4 ;  /* 0xff800000a1a17808 */ /* 0x000fe40006000000 */
[----:B------:R-:W-:Y:S02]  /*b650*/  ISETP.GT.AND P4, PT, R177, 0x30, P2 ;  /* 0x00000030b100780c */ /* 0x000fe40001784270 */
[C---:B------:R-:W-:Y:S02]  /*b660*/  ISETP.LT.OR P3, PT, R176.reuse, 0x2a, P3 ;  /* 0x0000002ab000780c */ /* 0x040fe40001f61670 */
[----:B------:R-:W-:Y:S02]  /*b670*/  ISETP.LT.OR P4, PT, R176, 0x31, P4 ;  /* 0x00000031b000780c */ /* 0x000fe40002781670 */
[----:B0-----:R-:W-:-:S02]  /*b680*/  FMNMX.FTZ R5, R178, R5, !PT ;  /* 0x00000005b2057209 */ /* 0x001fc40007810000 */
[----:B------:R-:W-:Y:S02]  /*b690*/  FSEL R160, R160, -INF , !P3 ;  /* 0xff800000a0a07808 */ /* 0x000fe40005800000 */
[C---:B------:R-:W-:Y:S01]  /*b6a0*/  FSETP.NEU.FTZ.AND P5, PT, R5.reuse, -INF , PT ;  /* 0xff8000000500780b */ /* 0x040fe20003fbd000 */
[----:B------:R-:W-:Y:S01]  /*b6b0*/  FMUL.FTZ R4, R5, UR7 ;  /* 0x0000000705047c20 */ /* 0x000fe20008410000 */
[----:B------:R-:W-:Y:S02]  /*b6c0*/  ISETP.GT.AND P3, PT, R177, 0x31, P2 ;  /* 0x00000031b100780c */ /* 0x000fe40001764270 */
[----:B------:R-:W-:Y:S02]  /*b6d0*/  FSEL R162, R162, -INF , !P4 ;  /* 0xff800000a2a27808 */ /* 0x000fe40006000000 */
[----:B------:R-:W-:Y:S02]  /*b6e0*/  FSEL R0, R4, RZ, P5 ;  /* 0x000000ff04007208 */ /* 0x000fe40002800000 */
[----:B------:R-:W-:-:S02]  /*b6f0*/  FMNMX.FTZ R4, R156, R153, !PT ;  /* 0x000000999c047209 */ /* 0x000fc40007810000 */
[----:B------:R-:W-:Y:S01]  /*b700*/  ISETP.GT.AND P4, PT, R177, 0x38, P2 ;  /* 0x00000038b100780c */ /* 0x000fe20001784270 */
[--C-:B------:R-:W-:Y:S01]  /*b710*/  FFMA.FTZ R153, R175, UR7, -R0.reuse ;  /* 0x00000007af997c23 */ /* 0x100fe20008010800 */
[----:B------:R-:W-:Y:S01]  /*b720*/  FMNMX.FTZ R175, R157, R4, !PT ;  /* 0x000000049daf7209 */ /* 0x000fe20007810000 */
[--C-:B------:R-:W-:Y:S01]  /*b730*/  FFMA.FTZ R192, R186, UR7, -R0.reuse ;  /* 0x00000007bac07c23 */ /* 0x100fe20008010800 */
[----:B------:R-:W-:Y:S01]  /*b740*/  ISETP.LT.OR P3, PT, R176, 0x32, P3 ;  /* 0x00000032b000780c */ /* 0x000fe20001f61670 */
[--C-:B------:R-:W-:Y:S01]  /*b750*/  FFMA.FTZ R186, R173, UR7, -R0.reuse ;  /* 0x00000007adba7c23 */ /* 0x100fe20008010800 */
[----:B------:R-:W-:Y:S01]  /*b760*/  FMNMX.FTZ R4, R158, R175, !PT ;  /* 0x000000af9e047209 */ /* 0x000fe20007810000 */
[--C-:B------:R-:W-:Y:S01]  /*b770*/  FFMA.FTZ R198, R184, UR7, -R0.reuse ;  /* 0x00000007b8c67c23 */ /* 0x100fe20008010800 */
        /* <DEDUP_REMOVED lines=20> */
[----:B------:R-:W-:Y:S01]  /*b8c0*/  FSEL R175, R165, -INF , !P2 ;  /* 0xff800000a5af7808 */ /* 0x000fe20005000000 */
[--C-:B------:R-:W-:Y:S01]  /*b8d0*/  FFMA.FTZ R174, R174, UR7, -R0.reuse ;  /* 0x00000007aeae7c23 */ /* 0x100fe20008010800 */
[----:B------:R-:W-:Y:S01]  /*b8e0*/  FMNMX.FTZ R4, R164, R177, !PT ;  /* 0x000000b1a4047209 */ /* 0x000fe20007810000 */
[----:B------:R-:W-:Y:S01]  /*b8f0*/  FFMA.FTZ R177, R187, UR7, -R0 ;  /* 0x00000007bbb17c23 */ /* 0x000fe20008010800 */
[----:B------:R-:W-:Y:S01]  /*b900*/  FSEL R173, R5, RZ, P5 ;  /* 0x000000ff05ad7208 */ /* 0x000fe20002800000 */
[----:B------:R-:W-:Y:S01]  /*b910*/  MUFU.EX2 R153, R153 ;  /* 0x0000009900997308 */ /* 0x000fe20000000800 */
[----:B------:R-:W-:-:S03]  /*b920*/  FMNMX.FTZ R4, R175, R4, !PT ;  /* 0x00000004af047209 */ /* 0x000fc60007810000 */
[----:B------:R-:W-:Y:S01]  /*b930*/  FADD.FTZ R0, -R173, R200 ;  /* 0x000000c8ad007221 */ /* 0x000fe20000010100 */
[----:B------:R-:W-:Y:S01]  /*b940*/  IMAD.MOV.U32 R200, RZ, RZ, R5 ;  /* 0x000000ffffc87224 */ /* 0x000fe200078e0005 */
[----:B------:R-:W0:Y:S02]  /*b950*/  SHFL.BFLY PT, R183, R4, 0x2, 0x1f ;  /* 0x0c401f0004b77f89 */ /* 0x000e2400000e0000 */
[----:B------:R-:W-:Y:S01]  /*b960*/  FMUL.FTZ R0, R0, UR7 ;  /* 0x0000000700007c20 */ /* 0x000fe20008410000 */
[----:B------:R-:W-:Y:S08]  /*b970*/  MUFU.EX2 R196, R196 ;  /* 0x000000c400c47308 */ /* 0x000ff00000000800 */
[----:B------:R-:W1:Y:S08]  /*b980*/  MUFU.EX2 R0, R0 ;  /* 0x0000000000007308 */ /* 0x000e700000000800 */
[----:B------:R-:W2:Y:S01]  /*b990*/  MUFU.EX2 R198, R198 ;  /* 0x000000c600c67308 */ /* 0x000ea20000000800 */
[----:B0-----:R-:W-:-:S07]  /*b9a0*/  FMNMX.FTZ R183, R4, R183, !PT ;  /* 0x000000b704b77209 */ /* 0x001fce0007810000 */
[----:B------:R-:W0:Y:S01]  /*b9b0*/  MUFU.EX2 R165, R185 ;  /* 0x000000b900a57308 */ /* 0x000e220000000800 */
[----:B-1----:R-:W-:Y:S01]  /*b9c0*/  FFMA.FTZ R17, R0, R17, R153 ;  /* 0x0000001100117223 */ /* 0x002fe20000010099 */
[----:B------:R-:W1:Y:S03]  /*b9d0*/  SHFL.BFLY PT, R4, R183, 0x1, 0x1f ;  /* 0x0c201f00b7047f89 */ /* 0x000e6600000e0000 */
[C---:B------:R-:W-:Y:S01]  /*b9e0*/  FADD.FTZ R17, R196.reuse, R17 ;  /* 0x00000011c4117221 */ /* 0x040fe20000010000 */
[----:B------:R-:W-:Y:S02]  /*b9f0*/  F2FP.F16.F32.PACK_AB R196, R196, R153 ;  /* 0x00000099c4c4723e */ /* 0x000fe400000000ff */
[----:B------:R-:W-:Y:S01]  /*ba00*/  MUFU.EX2 R192, R192 ;  /* 0x000000c000c07308 */ /* 0x000fe20000000800 */
[----:B--2---:R-:W-:-:S07]  /*ba10*/  FADD.FTZ R168, R198, R17 ;  /* 0x00000011c6a87221 */ /* 0x004fce0000010000 */
[----:B------:R-:W-:Y:S01]  /*ba20*/  MUFU.EX2 R177, R177 ;  /* 0x000000b100b17308 */ /* 0x000fe20000000800 */
[----:B0-----:R-:W-:-:S07]  /*ba30*/  F2FP.F16.F32.PACK_AB R198, R165, R198 ;  /* 0x000000c6a5c6723e */ /* 0x001fce00000000ff */
[----:B------:R-:W-:Y:S01]  /*ba40*/  MUFU.EX2 R194, R194 ;  /* 0x000000c200c27308 */ /* 0x000fe20000000800 */
[----:B-1----:R-:W-:-:S04]  /*ba50*/  FMNMX.FTZ R4, R183, R4, !PT ;  /* 0x00000004b7047209 */ /* 0x002fc80007810000 */
[C---:B------:R-:W-:Y:S01]  /*ba60*/  FSETP.NEU.FTZ.AND P2, PT, R4.reuse, -INF , PT ;  /* 0xff8000000400780b */ /* 0x040fe20003f5d000 */
[----:B------:R-:W-:Y:S02]  /*ba70*/  FMUL.FTZ R183, R4, UR7 ;  /* 0x0000000704b77c20 */ /* 0x000fe40008410000 */
[----:B------:R-:W-:Y:S03]  /*ba80*/  MUFU.EX2 R181, R181 ;  /* 0x000000b500b57308 */ /* 0x000fe60000000800 */
[----:B------:R-:W-:-:S05]  /*ba90*/  FSEL R183, R183, RZ, P2 ;  /* 0x000000ffb7b77208 */ /* 0x000fca0001000000 */
[----:B------:R-:W-:Y:S01]  /*baa0*/  MUFU.EX2 R188, R188 ;  /* 0x000000bc00bc7308 */ /* 0x000fe20000000800 */
[--C-:B------:R-:W-:Y:S01]  /*bab0*/  FFMA.FTZ R193, R154, UR7, -R183.reuse ;  /* 0x000000079ac17c23 */ /* 0x100fe200080108b7 */
        /* <DEDUP_REMOVED lines=11> */
[----:B------:R-:W-:Y:S01]  /*bb70*/  FADD.FTZ R157, R165, R168 ;  /* 0x000000a8a59d7221 */ /* 0x000fe20000010000 */
[--C-:B------:R-:W-:Y:S01]  /*bb80*/  FFMA.FTZ R189, R158, UR7, -R183.reuse ;  /* 0x000000079ebd7c23 */ /* 0x100fe200080108b7 */
[--C-:B------:R-:W-:Y:S01]  /*bb90*/  FFMA.FTZ R158, R159, UR7, -R183.reuse ;  /* 0x000000079f9e7c23 */ /* 0x100fe200080108b7 */
[--C-:B------:R-:W-:Y:S01]  /*bba0*/  FFMA.FTZ R191, R161, UR7, -R183.reuse ;  /* 0x00000007a1bf7c23 */ /* 0x100fe200080108b7 */
[----:B------:R-:W-:Y:S01]  /*bbb0*/  MUFU.EX2 R197, R197 ;  /* 0x000000c500c57308 */ /* 0x000fe20000000800 */
[--C-:B------:R-:W-:Y:S01]  /*bbc0*/  FFMA.FTZ R185, R162, UR7, -R183.reuse ;  /* 0x00000007a2b97c23 */ /* 0x100fe200080108b7 */
[--C-:B------:R-:W-:Y:S01]  /*bbd0*/  FFMA.FTZ R163, R163, UR7, -R183.reuse ;  /* 0x00000007a3a37c23 */ /* 0x100fe200080108b7 */
[--C-:B------:R-:W-:Y:S01]  /*bbe0*/  FFMA.FTZ R164, R164, UR7, -R183.reuse ;  /* 0x00000007a4a47c23 */ /* 0x100fe200080108b7 */
[----:B------:R-:W-:Y:S01]  /*bbf0*/  FFMA.FTZ R175, R175, UR7, -R183 ;  /* 0x00000007afaf7c23 */ /* 0x000fe200080108b7 */
[C---:B------:R-:W-:Y:S01]  /*bc00*/  ISETP.GT.AND P2, PT, R20.reuse, UR61, PT ;  /* 0x0000003d14007c0c */ /* 0x040fe2000bf44270 */
[----:B------:R-:W-:-:S02]  /*bc10*/  VIADD R20, R20, 0xffffffff ;  /* 0xffffffff14147836 */ /* 0x000fc40000000000 */
[----:B------:R-:W0:Y:S01]  /*bc20*/  MUFU.EX2 R2, R155 ;  /* 0x0000009b00027308 */ /* 0x000e220000000800 */
[----:B------:R-:W-:-:S07]  /*bc30*/  IMAD.MOV.U32 R202, RZ, RZ, R4 ;  /* 0x000000ffffca7224 */ /* 0x000fce00078e0004 */
[----:B------:R-:W1:Y:S08]  /*bc40*/  MUFU.EX2 R166, R166 ;  /* 0x000000a600a67308 */ /* 0x000e700000000800 */
[----:B------:R-:W2:Y:S01]  /*bc50*/  MUFU.EX2 R199, R199 ;  /* 0x000000c700c77308 */ /* 0x000ea20000000800 */
[----:B0-----:R-:W-:Y:S01]  /*bc60*/  FFMA.FTZ R17, R2, R16, R197 ;  /* 0x0000001002117223 */ /* 0x001fe200000100c5 */
[----:B------:R-:W-:Y:S01]  /*bc70*/  FADD.FTZ R16, R192, R157 ;  /* 0x0000009dc0107221 */ /* 0x000fe20000010000 */
[----:B------:R-:W-:-:S02]  /*bc80*/  MOV R157, UR14 ;  /* 0x0000000e009d7c02 */ /* 0x000fc40008000f00 */
[C---:B------:R-:W-:Y:S01]  /*bc90*/  F2FP.F16.F32.PACK_AB R192, R177.reuse, R192 ;  /* 0x000000c0b1c0723e */ /* 0x040fe200000000ff */
[----:B------:R-:W-:Y:S01]  /*bca0*/  FADD.FTZ R155, R177, R16 ;  /* 0x00000010b19b7221 */ /* 0x000fe20000010000 */
[----:B------:R-:W-:Y:S01]  /*bcb0*/  FFMA.FTZ R16, R160, UR7, -R183 ;  /* 0x00000007a0107c23 */ /* 0x000fe200080108b7 */
[----:B------:R-:W0:Y:S01]  /*bcc0*/  MUFU.EX2 R152, R152 ;  /* 0x0000009800987308 */ /* 0x000e220000000800 */
[C---:B-1----:R-:W-:Y:S01]  /*bcd0*/  FADD.FTZ R168, R166.reuse, R17 ;  /* 0x00000011a6a87221 */ /* 0x042fe20000010000 */
[----:B------:R-:W-:Y:S01]  /*bce0*/  @!P1 VIADD R157, R157, 0x30860 ;  /* 0x000308609d9d9836 */ /* 0x000fe20000000000 */
[----:B------:R-:W-:-:S04]  /*bcf0*/  F2FP.F16.F32.PACK_AB R197, R166, R197 ;  /* 0x000000c5a6c5723e */ /* 0x000fc800000000ff */
[----:B------:R-:W-:Y:S01]  /*bd00*/  @!P1 PRMT R157, RZ, 0x654, R157 ;  /* 0x00000654ff9d9816 */ /* 0x000fe2000000009d */
[----:B------:R-:W1:Y:S01]  /*bd10*/  MUFU.EX2 R154, R154 ;  /* 0x0000009a009a7308 */ /* 0x000e620000000800 */
[----:B--2---:R-:W-:Y:S01]  /*bd20*/  FADD.FTZ R17, R199, R168 ;  /* 0x000000a8c7117221 */ /* 0x004fe20000010000 */
[----:B------:R-:W-:Y:S01]  /*bd30*/  FADD.FTZ R168, R194, R155 ;  /* 0x0000009bc2a87221 */ /* 0x000fe20000010000 */
[----:B------:R2:W-:Y:S01]  /*bd40*/  @!P1 SYNCS.ARRIVE.TRANS64.RED.A1T0 RZ, [R157+URZ], RZ ;  /* 0x000000ff9dff99a7 */ /* 0x0005e2000810043f */
[C---:B------:R-:W-:Y:S02]  /*bd50*/  F2FP.F16.F32.PACK_AB R194, R181.reuse, R194 ;  /* 0x000000c2b5c2723e */ /* 0x040fe400000000ff */
[----:B------:R-:W-:Y:S02]  /*bd60*/  FADD.FTZ R155, R181, R168 ;  /* 0x000000a8b59b7221 */ /* 0x000fe40000010000 */
[----:B------:R-:W3:Y:S01]  /*bd70*/  MUFU.EX2 R195, R195 ;  /* 0x000000c300c37308 */ /* 0x000ee20000000800 */
[----:B0-----:R-:W-:Y:S01]  /*bd80*/  FADD.FTZ R160, R152, R17 ;  /* 0x0000001198a07221 */ /* 0x001fe20000010000 */
[----:B------:R-:W-:Y:S01]  /*bd90*/  FADD.FTZ R162, R188, R155 ;  /* 0x0000009bbca27221 */ /* 0x000fe20000010000 */
[----:B------:R-:W-:-:S02]  /*bda0*/  F2FP.F16.F32.PACK_AB R199, R152, R199 ;  /* 0x000000c798c7723e */ /* 0x000fc400000000ff */
[----:B------:R-:W-:-:S03]  /*bdb0*/  FADD.FTZ R17, R193, R160 ;  /* 0x000000a0c1117221 */ /* 0x000fc60000010000 */
        /* <DEDUP_REMOVED lines=19> */
[----:B---3--:R-:W-:-:S07]  /*bef0*/  FADD.FTZ R17, R191, R160 ;  /* 0x000000a0bf117221 */ /* 0x008fce0000010000 */
[----:B------:R-:W3:Y:S01]  /*bf00*/  MUFU.EX2 R184, R184 ;  /* 0x000000b800b87308 */ /* 0x000ee20000000800 */
[C---:B0-----:R-:W-:Y:S01]  /*bf10*/  FADD.FTZ R153, R169.reuse, R162 ;  /* 0x000000a2a9997221 */ /* 0x041fe20000010000 */
[----:B------:R-:W-:-:S06]  /*bf20*/  F2FP.F16.F32.PACK_AB R190, R169, R190 ;  /* 0x000000bea9be723e */ /* 0x000fcc00000000ff */
[----:B------:R-:W0:Y:S01]  /*bf30*/  MUFU.EX2 R185, R185 ;  /* 0x000000b900b97308 */ /* 0x000e220000000800 */
[C---:B-1----:R-:W-:Y:S01]  /*bf40*/  FADD.FTZ R160, R16.reuse, R17 ;  /* 0x0000001110a07221 */ /* 0x042fe20000010000 */
[----:B------:R-:W-:-:S06]  /*bf50*/  F2FP.F16.F32.PACK_AB R191, R16, R191 ;  /* 0x000000bf10bf723e */ /* 0x000fcc00000000ff */
[----:B------:R-:W1:Y:S01]  /*bf60*/  MUFU.EX2 R171, R171 ;  /* 0x000000ab00ab7308 */ /* 0x000e620000000800 */
[----:B---3--:R-:W-:-:S07]  /*bf70*/  FADD.FTZ R162, R184, R153 ;  /* 0x00000099b8a27221 */ /* 0x008fce0000010000 */
        /* <DEDUP_REMOVED lines=11> */
[----:B-1----:R-:W-:Y:S01]  /*c030*/  FADD.FTZ R160, R187, R160 ;  /* 0x000000a0bba07221 */ /* 0x002fe20000010000 */
[C---:B---3--:R-:W-:Y:S01]  /*c040*/  FADD.FTZ R17, R173.reuse, R162 ;  /* 0x000000a2ad117221 */ /* 0x048fe20000010000 */
[----:B------:R-:W-:Y:S02]  /*c050*/  F2FP.F16.F32.PACK_AB R186, R173, R186 ;  /* 0x000000baadba723e */ /* 0x000fe400000000ff */
[C---:B0-----:R-:W-:Y:S01]  /*c060*/  FADD.FTZ R16, R175.reuse, R160 ;  /* 0x000000a0af107221 */ /* 0x041fe20000010000 */
[----:B------:R-:W-:Y:S01]  /*c070*/  F2FP.F16.F32.PACK_AB R187, R175, R187 ;  /* 0x000000bbafbb723e */ /* 0x000fe200000000ff */
[----:B--2---:R-:W-:Y:S06]  /*c080*/  @P2 BRA `(.L_x_1156) ;  /* 0xffffffd400642947 */ /* 0x004fec000383ffff */
.L_x_1139:
        /* <DEDUP_REMOVED lines=131> */
.L_x_1157:
[----:B------:R-:W-:Y:S01]  /*c8c0*/  ULEA UR5, UR37, UR39, 0x3 ;  /* 0x0000002725057291 */ /* 0x000fe2000f8e183f */
[----:B------:R-:W-:-:S05]  /*c8d0*/  IMAD.U32 R0, RZ, RZ, UR36 ;  /* 0x00000024ff007e24 */ /* 0x000fca000f8e00ff */
[----:B------:R-:W-:-:S04]  /*c8e0*/  SHF.L.U32 R0, R0, 0x1f, RZ ;  /* 0x0000001f00007819 */ /* 0x000fc800000006ff */
[----:B------:R0:W1:Y:S01]  /*c8f0*/  SYNCS.PHASECHK.TRANS64.TRYWAIT P2, [UR5+0x30850], R0 ;  /* 0x03085000ff0075a7 */ /* 0x0000620008040145 */
[----:B------:R-:W-:Y:S05]  /*c900*/  @!P0 BRA `(.L_x_1158) ;  /* 0x0000000000048947 */ /* 0x000fea0003800000 */
[----:B------:R-:W-:Y:S01]  /*c910*/  BPT.TRAP 0x1 ;  /* 0x000000040000795c */ /* 0x000fe20000300000 */
.L_x_1158:
[----:B-1----:R-:W-:Y:S05]  /*c920*/  @P2 BRA `(.L_x_1159) ;  /* 0x0000000000082947 */ /* 0x002fea0003800000 */
[----:B------:R-:W1:Y:S02]  /*c930*/  SYNCS.PHASECHK.TRANS64.TRYWAIT P0, [UR5+0x30850], R0 ;  /* 0x03085000ff0075a7 */ /* 0x000e640008000145 */
[----:B-1----:R-:W-:Y:S05]  /*c940*/  @!P0 BRA `(.L_x_1160) ;  /* 0x00000094007c8947 */ /* 0x002fea0003800000 */
.L_x_1159:
[----:B------:R-:W-:Y:S01]  /*c950*/  UIADD3 UR39, UR39, 0x400, URZ ;  /* 0x0000040027277890 */ /* 0x000fe2000fffe03f */
[----:B------:R-:W-:Y:S01]  /*c960*/  WARPGROUP.ARRIVE ;  /* 0x00000000000079c5 */ /* 0x000fe20000000000 */
[----:B------:R-:W-:Y:S01]  /*c970*/  UMOV UR11, 0x40000040 ;  /* 0x40000040000b7882 */ /* 0x000fe20000000000 */
[----:B-1----:R-:W1:Y:S01]  /*c980*/  SHFL.BFLY PT, R3, R16, 0x2, 0x1f ;  /* 0x0c401f0010037f89 */ /* 0x002e6200000e0000 */
[----:B------:R-:W-:Y:S01]  /*c990*/  USHF.R.U32.HI UR39, URZ, 0x4, UR39 ;  /* 0x000000043f277899 */ /* 0x000fe20008011627 */
[----:B------:R-:W-:Y:S01]  /*c9a0*/  IMAD.MOV.U32 R13, RZ, RZ, RZ ;  /* 0x000000ffff0d7224 */ /* 0x000fe200078e00ff */
[----:B------:R-:W-:Y:S01]  /*c9b0*/  R2UR UR8, R209 ;  /* 0x00000000d10872ca */ /* 0x000fe200000e0000 */
[----:B0-----:R-:W0:Y:S01]  /*c9c0*/  SHFL.BFLY PT, R0, R17, 0x2, 0x1f ;  /* 0x0c401f0011007f89 */ /* 0x001e2200000e0000 */
[----:B------:R-:W-:Y:S01]  /*c9d0*/  ULOP3.LUT UR39, UR39, 0x3fff, URZ, 0xc0, !UPT ;  /* 0x00003fff27277892 */ /* 0x000fe2000f8ec03f */
[----:B------:R-:W-:Y:S02]  /*c9e0*/  IMAD.U32 R11, RZ, RZ, UR5 ;  /* 0x00000005ff0b7e24 */ /* 0x000fe4000f8e00ff */
[----:B------:R-:W-:Y:S01]  /*c9f0*/  IMAD.U32 R6, RZ, RZ, UR7 ;  /* 0x00000007ff067e24 */ /* 0x000fe2000f8e00ff */
[----:B------:R-:W-:Y:S01]  /*ca00*/  ULOP3.LUT UR4, UR39, 0x2000000, URZ, 0xfc, !UPT ;  /* 0x0200000027047892 */ /* 0x000fe2000f8efc3f */
[----:B------:R-:W-:-:S03]  /*ca10*/  IMAD.U32 R12, RZ, RZ, UR7 ;  /* 0x00000007ff0c7e24 */ /* 0x000fc6000f8e00ff */
[----:B------:R-:W-:Y:S02]  /*ca20*/  ULEA UR4, UR37, UR4, 0xb ;  /* 0x0000000425047291 */ /* 0x000fe4000f8e583f */
[----:B------:R-:W-:Y:S02]  /*ca30*/  UIADD3 UR37, UR37, 0x1, URZ ;  /* 0x0000000125257890 */ /* 0x000fe4000fffe03f */
[----:B------:R-:W-:Y:S02]  /*ca40*/  UIADD3 UR6, UR4, 0x80, URZ ;  /* 0x0000008004067890 */ /* 0x000fe4000fffe03f */
[----:B------:R-:W-:Y:S01]  /*ca50*/  UIADD3 UR8, UR8, 0x1, URZ ;  /* 0x0000000108087890 */ /* 0x000fe2000fffe03f */
[----:B------:R-:W-:Y:S01]  /*ca60*/  UMOV UR10, UR4 ;  /* 0x00000004000a7c82 */ /* 0x000fe20008000000 */
[----:B------:R-:W-:-:S07]  /*ca70*/  UISETP.NE.AND UP0, UPT, UR37, 0x2, UPT ;  /* 0x000000022500788c */ /* 0x000fce000bf05270 */
[----:B------:R-:W-:Y:S01]  /*ca80*/  HGMMA.64x256x16.F32 R24, R196, gdesc[UR8].tnspB, R24, gsb0 ;  /* 0x43e00008c4187df0 */ /* 0x000fe20008000818 */
[----:B------:R-:W-:Y:S01]  /*ca90*/  UMOV UR10, UR6 ;  /* 0x00000006000a7c82 */ /* 0x000fe20008000000 */
[----:B------:R-:W-:Y:S01]  /*caa0*/  UMOV UR11, 0x40000040 ;  /* 0x40000040000b7882 */ /* 0x000fe20000000000 */
[----:B------:R-:W-:Y:S01]  /*cab0*/  UIADD3 UR6, UR4, 0x100, URZ ;  /* 0x0000010004067890 */ /* 0x000fe2000fffe03f */
[----:B-1----:R-:W-:Y:S01]  /*cac0*/  FADD.FTZ R2, R3, R16 ;  /* 0x0000001003027221 */ /* 0x002fe20000010000 */
[----:B------:R-:W-:Y:S01]  /*cad0*/  UIADD3 UR4, UR4, 0x180, URZ ;  /* 0x0000018004047890 */ /* 0x000fe2000fffe03f */
[----:B0-----:R-:W-:Y:S01]  /*cae0*/  FADD.FTZ R0, R0, R17 ;  /* 0x0000001100007221 */ /* 0x001fe20000010000 */
[----:B------:R-:W-:Y:S01]  /*caf0*/  IMAD.U32 R209, RZ, RZ, UR8 ;  /* 0x00000008ffd17e24 */ /* 0x000fe2000f8e00ff */
[----:B------:R-:W-:Y:S01]  /*cb00*/  USEL UR37, UR37, URZ, UP0 ;  /* 0x0000003f25257287 */ /* 0x000fe20008000000 */
[----:B------:R-:W0:Y:S04]  /*cb10*/  SHFL.BFLY PT, R7, R2, 0x1, 0x1f ;  /* 0x0c201f0002077f89 */ /* 0x000e2800000e0000 */
[----:B------:R-:W1:Y:S01]  /*cb20*/  SHFL.BFLY PT, R3, R0, 0x1, 0x1f ;  /* 0x0c201f0000037f89 */ /* 0x000e6200000e0000 */
[----:B0-----:R-:W-:Y:S01]  /*cb30*/  FADD.FTZ R10, R2, R7 ;  /* 0x00000007020a7221 */ /* 0x001fe20000010000 */
[----:B------:R-:W-:-:S02]  /*cb40*/  IMAD.MOV.U32 R7, RZ, RZ, RZ ;  /* 0x000000ffff077224 */ /* 0x000fc400078e00ff */
[----:B------:R-:W-:Y:S02]  /*cb50*/  IMAD.MOV.U32 R2, RZ, RZ, -0x800000 ;  /* 0xff800000ff027424 */ /* 0x000fe400078e00ff */
[----:B-1----:R-:W-:Y:S01]  /*cb60*/  FADD.FTZ R9, R0, R3 ;  /* 0x0000000300097221 */ /* 0x002fe20000010000 */
[----:B------:R-:W-:Y:S02]  /*cb70*/  FSETP.NE.FTZ.AND P2, PT, R10, RZ, PT ;  /* 0x000000ff0a00720b */ /* 0x000fe40003f55000 */
[----:B------:R-:W-:Y:S02]  /*cb80*/  MOV R0, 0xff800000 ;  /* 0xff80000000007802 */ /* 0x000fe40000000f00 */
[----:B------:R-:W-:-:S09]  /*cb90*/  FSETP.NE.FTZ.AND P0, PT, R9, RZ, PT ;  /* 0x000000ff0900720b */ /* 0x000fd20003f15000 */
[----:B------:R-:W-:Y:S01]  /*cba0*/  @P2 MUFU.LG2 R8, R10 ;  /* 0x0000000a00082308 */ /* 0x000fe20000000c00 */
[----:B------:R-:W-:-:S03]  /*cbb0*/  @P2 FMUL.FTZ R12, R12, 0.69314718246459960938 ;  /* 0x3f3172180c0c2820 */ /* 0x000fc60000410000 */
[----:B------:R-:W-:-:S04]  /*cbc0*/  @P0 FMUL.FTZ R6, R6, 0.69314718246459960938 ;  /* 0x3f31721806060820 */ /* 0x000fc80000410000 */
[----:B------:R-:W0:Y:S08]  /*cbd0*/  @P0 MUFU.LG2 R3, R9 ;  /* 0x0000000900030308 */ /* 0x000e300000000c00 */
[----:B------:R-:W1:Y:S08]  /*cbe0*/  @P2 MUFU.RCP R7, R10 ;  /* 0x0000000a00072308 */ /* 0x000e700000001000 */
[----:B------:R2:W3:Y:S01]  /*cbf0*/  @P0 MUFU.RCP R13, R9 ;  /* 0x00000009000d0308 */ /* 0x0004e20000001000 */
[----:B0-----:R-:W-:-:S04]  /*cc00*/  @P0 FMUL.FTZ R3, R3, 0.69314718246459960938 ;  /* 0x3f31721803030820 */ /* 0x001fc80000410000 */
[----:B------:R-:W-:Y:S01]  /*cc10*/  @P0 FFMA.FTZ R0, R6, R5, R3 ;  /* 0x0000000506000223 */ /* 0x000fe20000010003 */
[----:B------:R-:W-:Y:S01]  /*cc20*/  PLOP3.LUT P0, PT, PT, PT, PT, 0x8, 0x0 ;  /* 0x000000000000781c */ /* 0x000fe20003f0e170 */
[----:B--2---:R-:W-:Y:S01]  /*cc30*/  @P2 FMUL.FTZ R9, R8, 0.69314718246459960938 ;  /* 0x3f31721808092820 */ /* 0x004fe20000410000 */
[----:B------:R-:W-:-:S03]  /*cc40*/  @!P1 VIADD R8, R11, 0x30860 ;  /* 0x000308600b089836 */ /* 0x000fc60000000000 */
[----:B------:R-:W-:Y:S02]  /*cc50*/  @P2 FFMA.FTZ R2, R12, R4, R9 ;  /* 0x000000040c022223 */ /* 0x000fe40000010009 */
[----:B------:R-:W-:Y:S01]  /*cc60*/  @!P1 PRMT R16, RZ, 0x654, R8 ;  /* 0x00000654ff109816 */ /* 0x000fe20000000008 */
        /* <DEDUP_REMOVED lines=18> */
[-C--:B-1----:R-:W-:Y:S01]  /*cd90*/  FMUL.FTZ R159, R75, R7.reuse ;  /* 0x000000074b9f7220 */ /* 0x082fe20000410000 */
[----:B------:R-:W-:Y:S01]  /*cda0*/  FMUL.FTZ R157, R79, R7 ;  /* 0x000000074f9d7220 */ /* 0x000fe20000410000 */
[-C--:B---3--:R-:W-:Y:S01]  /*cdb0*/  FMUL.FTZ R5, R24, R13.reuse ;  /* 0x0000000d18057220 */ /* 0x088fe20000410000 */
[----:B------:R-:W-:Y:S01]  /*cdc0*/  FMUL.FTZ R6, R28, R13 ;  /* 0x0000000d1c067220 */ /* 0x000fe20000410000 */
        /* <DEDUP_REMOVED lines=125> */
.L_x_1090:
[----:B------:R-:W0:Y:S01]  /*d5a0*/  S2R R20, SR_CgaCtaId ;  /* 0x0000000000147919 */ /* 0x000e220000008800 */
[----:B------:R-:W-:Y:S01]  /*d5b0*/  MOV R19, 0x400 ;  /* 0x0000040000137802 */ /* 0x000fe20000000f00 */
[----:B------:R-:W-:Y:S01]  /*d5c0*/  BSSY B0, `(.L_x_1161) ;  /* 0x00002bc000007945 */ /* 0x000fe20003800000 */
[----:B------:R-:W-:Y:S02]  /*d5d0*/  BAR.SYNC.DEFER_BLOCKING 0x5, 0x120 ;  /* 0x0144800000007b1d */ /* 0x000fe40000010000 */
[----:B0-----:R-:W-:-:S05]  /*d5e0*/  LEA R19, R20, R19, 0x18 ;  /* 0x0000001314137211 */ /* 0x001fca00078ec0ff */
[----:B------:R-:W0:Y:S02]  /*d5f0*/  LDS.128 R200, [R19+0x308d0] ;  /* 0x0308d00013c87984 */ /* 0x000e240000000c00 */
[----:B0-----:R-:W-:Y:S02]  /*d600*/  R2UR UR6, R202 ;  /* 0x00000000ca0672ca */ /* 0x001fe400000e0000 */
[----:B------:R-:W-:Y:S01]  /*d610*/  R2UR UR5, R203 ;  /* 0x00000000cb0572ca */ /* 0x000fe200000e0000 */
[----:B------:R-:W-:Y:S06]  /*d620*/  BAR.ARV 0x4, 0x120 ;  /* 0x0104800000007b1d */ /* 0x000fec0000002000 */
[----:B------:R-:W-:Y:S08]  /*d630*/  @P0 BRA `(.L_x_1162) ;  /* 0x0000001c009c0947 */ /* 0x000ff00003800000 */
[----:B------:R-:W0:Y:S01]  /*d640*/  S2R R22, SR_SWINHI ;  /* 0x0000000000167919 */ /* 0x000e220000002f00 */
[----:B------:R-:W-:Y:S01]  /*d650*/  F2FP.F16.F32.PACK_AB R4, R4, R5 ;  /* 0x000000050404723e */ /* 0x000fe200000000ff */
[----:B------:R-:W-:Y:S01]  /*d660*/  ULDC.64 UR8, c[0x0][0xbd8] ;  /* 0x0002f60000087ab9 */ /* 0x000fe20000000a00 */
[----:B------:R-:W-:Y:S01]  /*d670*/  F2FP.F16.F32.PACK_AB R5, R175, R26 ;  /* 0x0000001aaf05723e */ /* 0x000fe200000000ff */
[----:B------:R-:W-:Y:S01]  /*d680*/  UISETP.NE.U32.AND UP0, UPT, UR8, URZ, UPT ;  /* 0x0000003f0800728c */ /* 0x000fe2000bf05070 */
[----:B------:R-:W-:Y:S01]  /*d690*/  F2FP.F16.F32.PACK_AB R6, R29, R6 ;  /* 0x000000061d06723e */ /* 0x000fe200000000ff */
[----:B------:R-:W-:Y:S01]  /*d6a0*/  ULDC.64 UR10, c[0x0][0x208] ;  /* 0x00008200000a7ab9 */ /* 0x000fe20000000a00 */
[----:B------:R-:W-:Y:S01]  /*d6b0*/  F2FP.F16.F32.PACK_AB R8, R8, R9 ;  /* 0x000000090808723e */ /* 0x000fe200000000ff */
[----:B------:R-:W-:Y:S01]  /*d6c0*/  UISETP.NE.AND.EX UP0, UPT, UR9, URZ, UPT, UP0 ;  /* 0x0000003f0900728c */ /* 0x000fe2000bf05300 */
[----:B------:R-:W-:Y:S02]  /*d6d0*/  F2FP.F16.F32.PACK_AB R10, R10, R11 ;  /* 0x0000000b0a0a723e */ /* 0x000fe400000000ff */
[----:B------:R-:W-:Y:S01]  /*d6e0*/  F2FP.F16.F32.PACK_AB R9, R169, R154 ;  /* 0x0000009aa909723e */ /* 0x000fe200000000ff */
[----:B------:R-:W-:Y:S01]  /*d6f0*/  ULDC.64 UR8, c[0x0][0xbd8] ;  /* 0x0002f60000087ab9 */ /* 0x000fe20000000a00 */
        /* <DEDUP_REMOVED lines=10> */
[----:B------:R-:W-:Y:S02]  /*d7a0*/  MOV R20, R19 ;  /* 0x0000001300147202 */ /* 0x000fe40000000f00 */
[----:B0-----:R-:W-:Y:S02]  /*d7b0*/  MOV R21, R22 ;  /* 0x0000001600157202 */ /* 0x001fe40000000f00 */
[----:B------:R-:W-:-:S02]  /*d7c0*/  F2FP.F16.F32.PACK_AB R88, R89, R88 ;  /* 0x000000585958723e */ /* 0x000fc400000000ff */
[----:B------:R-:W-:Y:S01]  /*d7d0*/  F2FP.F16.F32.PACK_AB R82, R85, R84 ;  /* 0x000000545552723e */ /* 0x000fe200000000ff */
[----:B------:R-:W-:Y:S01]  /*d7e0*/  IMAD.WIDE R66, R213, 0x2, R20 ;  /* 0x00000002d5427825 */ /* 0x000fe200078e0214 */
[----:B------:R-:W-:Y:S02]  /*d7f0*/  F2FP.F16.F32.PACK_AB R83, R158, R83 ;  /* 0x000000539e53723e */ /* 0x000fe400000000ff */
[----:B------:R-:W-:Y:S02]  /*d800*/  F2FP.F16.F32.PACK_AB R89, R75, R90 ;  /* 0x0000005a4b59723e */ /* 0x000fe400000000ff */
[C---:B------:R-:W-:Y:S02]  /*d810*/  IADD3 R22, P1, R66.reuse, 0x20, RZ ;  /* 0x0000002042167810 */ /* 0x040fe40007f3e0ff */
[C---:B------:R-:W-:Y:S02]  /*d820*/  LOP3.LUT R7, R66.reuse, 0x380, RZ, 0xc0, !PT ;  /* 0x0000038042077812 */ /* 0x040fe400078ec0ff */
[C---:B------:R-:W-:Y:S01]  /*d830*/  IADD3 R87, P0, R66.reuse, 0x40, RZ ;  /* 0x0000004042577810 */ /* 0x040fe20007f1e0ff */
[----:B------:R-:W-:Y:S01]  /*d840*/  IMAD.X R35, RZ, RZ, R67, P1 ;  /* 0x000000ffff237224 */ /* 0x000fe200008e0643 */
[----:B------:R-:W-:-:S02]  /*d850*/  IADD3 R95, P4, R66, 0x60, RZ ;  /* 0x00000060425f7810 */ /* 0x000fc40007f9e0ff */
        /* <DEDUP_REMOVED lines=12> */
[----:B------:R-:W-:-:S02]  /*d920*/  IADD3.X R43, RZ, R67, RZ, P3, !PT ;  /* 0x00000043ff2b7210 */ /* 0x000fc40001ffe4ff */
[C---:B------:R-:W-:Y:S02]  /*d930*/  IADD3 R54, P0, R66.reuse, 0x8020, RZ ;  /* 0x0000802042367810 */ /* 0x040fe40007f1e0ff */
        /* <DEDUP_REMOVED lines=8> */
[----:B------:R-:W-:Y:S01]  /*d9c0*/  IMAD.X R63, RZ, RZ, R67, P6 ;  /* 0x000000ffff3f7224 */ /* 0x000fe200030e0643 */
[----:B------:R-:W-:-:S02]  /*d9d0*/  IADD3 R102, P1, R66, 0xc060, RZ ;  /* 0x0000c06042667810 */ /* 0x000fc40007f3e0ff */
[----:B------:R-:W-:Y:S01]  /*d9e0*/  LOP3.LUT R66, R7, R66, RZ, 0x3c, !PT ;  /* 0x0000004207427212 */ /* 0x000fe200078e3cff */
[--C-:B------:R-:W-:Y:S01]  /*d9f0*/  IMAD.X R27, RZ, RZ, R67.reuse, P2 ;  /* 0x000000ffff1b7224 */ /* 0x100fe200010e0643 */
[----:B------:R-:W-:Y:S01]  /*da00*/  LOP3.LUT R7, R22, 0x380, RZ, 0xc0, !PT ;  /* 0x0000038016077812 */ /* 0x000fe200078ec0ff */
[----:B------:R-:W-:Y:S01]  /*da10*/  IMAD.X R31, RZ, RZ, R67, P1 ;  /* 0x000000ffff1f7224 */ /* 0x000fe200008e0643 */
[----:B------:R-:W-:Y:S02]  /*da20*/  LOP3.LUT R38, R87, 0x380, RZ, 0xc0, !PT ;  /* 0x0000038057267812 */ /* 0x000fe400078ec0ff */
[----:B------:R-:W-:Y:S02]  /*da30*/  SHF.R.U64 R7, R7, 0x3, RZ ;  /* 0x0000000307077819 */ /* 0x000fe400000012ff */
[----:B------:R-:W-:Y:S02]  /*da40*/  LOP3.LUT R40, R95, 0x380, RZ, 0xc0, !PT ;  /* 0x000003805f287812 */ /* 0x000fe400078ec0ff */
[----:B------:R-:W-:-:S02]  /*da50*/  LOP3.LUT R34, R7, R22, RZ, 0x3c, !PT ;  /* 0x0000001607227212 */ /* 0x000fc400078e3cff */
[----:B------:R-:W-:Y:S02]  /*da60*/  LOP3.LUT R7, R44, 0x380, RZ, 0xc0, !PT ;  /* 0x000003802c077812 */ /* 0x000fe400078ec0ff */
[----:B------:R-:W-:Y:S02]  /*da70*/  LOP3.LUT R22, R177, 0x380, RZ, 0xc0, !PT ;  /* 0x00000380b1167812 */ /* 0x000fe400078ec0ff */
[----:B------:R-:W-:Y:S02]  /*da80*/  SHF.R.U64 R7, R7, 0x3, RZ ;  /* 0x0000000307077819 */ /* 0x000fe400000012ff */
[----:B------:R-:W-:Y:S02]  /*da90*/  SHF.R.U64 R22, R22, 0x3, RZ ;  /* 0x0000000316167819 */ /* 0x000fe400000012ff */
[----:B------:R-:W-:Y:S02]  /*daa0*/  LOP3.LUT R44, R7, R44, RZ, 0x3c, !PT ;  /* 0x0000002c072c7212 */ /* 0x000fe400078e3cff */
[----:B------:R-:W-:-:S02]  /*dab0*/  LOP3.LUT R7, R54, 0x380, RZ, 0xc0, !PT ;  /* 0x0000038036077812 */ /* 0x000fc400078ec0ff */
[----:B------:R-:W-:Y:S02]  /*dac0*/  LOP3.LUT R46, R22, R177, RZ, 0x3c, !PT ;  /* 0x000000b1162e7212 */ /* 0x000fe400078e3cff */
[----:B------:R-:W-:Y:S02]  /*dad0*/  SHF.R.U64 R7, R7, 0x3, RZ ;  /* 0x0000000307077819 */ /* 0x000fe400000012ff */
[----:B------:R-:W-:Y:S02]  /*dae0*/  LOP3.LUT R22, R183, 0x380, RZ, 0xc0, !PT ;  /* 0x00000380b7167812 */ /* 0x000fe400078ec0ff */
[----:B------:R-:W-:Y:S02]  /*daf0*/  LOP3.LUT R54, R7, R54, RZ, 0x3c, !PT ;  /* 0x0000003607367212 */ /* 0x000fe400078e3cff */
[----:B------:R-:W-:Y:S02]  /*db00*/  LOP3.LUT R7, R102, 0x380, RZ, 0xc0, !PT ;  /* 0x0000038066077812 */ /* 0x000fe400078ec0ff */
[----:B------:R-:W-:-:S02]  /*db10*/  SHF.R.U64 R22, R22, 0x3, RZ ;  /* 0x0000000316167819 */ /* 0x000fc400000012ff */
[----:B------:R-:W-:Y:S02]  /*db20*/  LOP3.LUT R26, R191, 0x380, RZ, 0xc0, !PT ;  /* 0x00000380bf1a7812 */ /* 0x000fe400078ec0ff */
[----:B------:R-:W-:Y:S02]  /*db30*/  LOP3.LUT R42, R103, 0x380, RZ, 0xc0, !PT ;  /* 0x00000380672a7812 */ /* 0x000fe400078ec0ff */
[----:B------:R-:W-:Y:S02]  /*db40*/  SHF.R.U64 R29, R7, 0x3, RZ ;  /* 0x00000003071d7819 */ /* 0x000fe400000012ff */
[----:B------:R-:W-:Y:S02]  /*db50*/  SHF.R.U64 R38, R38, 0x3, RZ ;  /* 0x0000000326267819 */ /* 0x000fe400000012ff */
[----:B------:R-:W-:Y:S02]  /*db60*/  LOP3.LUT R56, R22, R183, RZ, 0x3c, !PT ;  /* 0x000000b716387212 */ /* 0x000fe400078e3cff */
[----:B------:R-:W-:-:S02]  /*db70*/  MOV R66, R66 ;  /* 0x0000004200427202 */ /* 0x000fc40000000f00 */
[----:B------:R-:W-:Y:S01]  /*db80*/  F2FP.F16.F32.PACK_AB R7, R173, R30 ;  /* 0x0000001ead07723e */ /* 0x000fe200000000ff */
[----:B------:R-:W-:Y:S01]  /*db90*/  BAR.SYNC.DEFER_BLOCKING 0x1, 0x100 ;  /* 0x0044000000007b1d */ /* 0x000fe20000010000 */
[----:B------:R-:W-:Y:S02]  /*dba0*/  SHF.R.U64 R40, R40, 0x3, RZ ;  /* 0x0000000328287819 */ /* 0x000fe400000012ff */
[----:B------:R-:W-:Y:S02]  /*dbb0*/  LOP3.LUT R50, R179, 0x380, RZ, 0xc0, !PT ;  /* 0x00000380b3327812 */ /* 0x000fe400078ec0ff */
[----:B------:R-:W-:Y:S02]  /*dbc0*/  LOP3.LUT R22, R189, 0x380, RZ, 0xc0, !PT ;  /* 0x00000380bd167812 */ /* 0x000fe400078ec0ff */
[----:B------:R-:W-:Y:S02]  /*dbd0*/  SHF.R.U64 R26, R26, 0x3, RZ ;  /* 0x000000031a1a7819 */ /* 0x000fe400000012ff */
[----:B------:R-:W-:-:S02]  /*dbe0*/  SHF.R.U64 R42, R42, 0x3, RZ ;  /* 0x000000032a2a7819 */ /* 0x000fc400000012ff */
[----:B------:R-:W-:Y:S02]  /*dbf0*/  LOP3.LUT R52, R181, 0x380, RZ, 0xc0, !PT ;  /* 0x00000380b5347812 */ /* 0x000fe400078ec0ff */
[----:B------:R-:W-:Y:S02]  /*dc00*/  LOP3.LUT R38, R38, R87, RZ, 0x3c, !PT ;  /* 0x0000005726267212 */ /* 0x000fe400078e3cff */
[----:B------:R-:W-:Y:S02]  /*dc10*/  LOP3.LUT R40, R40, R95, RZ, 0x3c, !PT ;  /* 0x0000005f28287212 */ /* 0x000fe400078e3cff */
[----:B------:R-:W-:Y:S02]  /*dc20*/  SHF.R.U64 R50, R50, 0x3, RZ ;  /* 0x0000000332327819 */ /* 0x000fe400000012ff */
[----:B------:R-:W-:Y:S02]  /*dc30*/  LOP3.LUT R58, R185, 0x380, RZ, 0xc0, !PT ;  /* 0x00000380b93a7812 */ /* 0x000fe400078ec0ff */
[----:B------:R-:W-:-:S02]  /*dc40*/  SHF.R.U64 R22, R22, 0x3, RZ ;  /* 0x0000000316167819 */ /* 0x000fc400000012ff */
[----:B------:R-:W-:Y:S01]  /*dc50*/  LOP3.LUT R26, R26, R191, RZ, 0x3c, !PT ;  /* 0x000000bf1a1a7212 */ /* 0x000fe200078e3cff */
[----:B------:R0:W-:Y:S01]  /*dc60*/  STSM.16.M88.4 [R66], R4 ;  /* 0x0000000442007844 */ /* 0x0001e20000000200 */
[----:B------:R-:W-:Y:S02]  /*dc70*/  LOP3.LUT R42, R42, R103, RZ, 0x3c, !PT ;  /* 0x000000672a2a7212 */ /* 0x000fe400078e3cff */
[----:B------:R-:W-:Y:S02]  /*dc80*/  SHF.R.U64 R52, R52, 0x3, RZ ;  /* 0x0000000334347819 */ /* 0x000fe400000012ff */
[----:B------:R-:W-:Y:S02]  /*dc90*/  LOP3.LUT R62, R187, 0x380, RZ, 0xc0, !PT ;  /* 0x00000380bb3e7812 */ /* 0x000fe400078ec0ff */
[----:B------:R-:W-:Y:S02]  /*dca0*/  LOP3.LUT R30, R29, R102, RZ, 0x3c, !PT ;  /* 0x000000661d1e7212 */ /* 0x000fe400078e3cff */
[----:B------:R-:W-:-:S02]  /*dcb0*/  MOV R34, R34 ;  /* 0x0000002200227202 */ /* 0x000fc40000000f00 */
[----:B------:R-:W-:Y:S02]  /*dcc0*/  MOV R38, R38 ;  /* 0x0000002600267202 */ /* 0x000fe40000000f00 */
[----:B------:R-:W-:Y:S02]  /*dcd0*/  LOP3.LUT R50, R50, R179, RZ, 0x3c, !PT ;  /* 0x000000b332327212 */ /* 0x000fe400078e3cff */
[----:B------:R-:W-:Y:S02]  /*dce0*/  SHF.R.U64 R58, R58, 0x3, RZ ;  /* 0x000000033a3a7819 */ /* 0x000fe400000012ff */
[----:B0-----:R-:W-:Y:S02]  /*dcf0*/  F2FP.F16.F32.PACK_AB R4, R33, R32 ;  /* 0x000000202104723e */ /* 0x001fe400000000ff */
[----:B------:R-:W-:Y:S02]  /*dd00*/  F2FP.F16.F32.PACK_AB R5, R171, R156 ;  /* 0x0000009cab05723e */ /* 0x000fe400000000ff */
[----:B------:R-:W-:-:S02]  /*dd10*/  F2FP.F16.F32.PACK_AB R6, R37, R36 ;  /* 0x000000242506723e */ /* 0x000fc400000000ff */
[----:B------:R-:W-:Y:S02]  /*dd20*/  F2FP.F16.F32.PACK_AB R7, R166, R155 ;  /* 0x0000009ba607723e */ /* 0x000fe400000000ff */
[----:B------:R-:W-:Y:S02]  /*dd30*/  LOP3.LUT R64, R22, R189, RZ, 0x3c, !PT ;  /* 0x000000bd16407212 */ /* 0x000fe400078e3cff */
[----:B------:R-:W-:Y:S01]  /*dd40*/  MOV R40, R40 ;  /* 0x0000002800287202 */ /* 0x000fe20000000f00 */
[----:B------:R0:W-:Y:S01]  /*dd50*/  STSM.16.M88.4 [R34], R4 ;  /* 0x0000000422007844 */ /* 0x0001e20000000200 */
[----:B------:R-:W-:Y:S02]  /*dd60*/  MOV R32, R26 ;  /* 0x0000001a00207202 */ /* 0x000fe40000000f00 */
[----:B------:R-:W-:Y:S01]  /*dd70*/  LOP3.LUT R52, R52, R181, RZ, 0x3c, !PT ;  /* 0x000000b534347212 */ /* 0x000fe200078e3cff */
[----:B------:R-:W-:Y:S01]  /*dd80*/  STSM.16.M88.4 [R38], R8 ;  /* 0x0000000826007844 */ /* 0x000fe20000000200 */
[----:B------:R-:W-:-:S02]  /*dd90*/  SHF.R.U64 R62, R62, 0x3, RZ ;  /* 0x000000033e3e7819 */ /* 0x000fc400000012ff */
[----:B------:R-:W-:Y:S01]  /*dda0*/  MOV R42, R42 ;  /* 0x0000002a002a7202 */ /* 0x000fe20000000f00 */
[----:B------:R-:W-:Y:S01]  /*ddb0*/  STSM.16.M88.4 [R40], R12 ;  /* 0x0000000c28007844 */ /* 0x000fe20000000200 */
[----:B------:R-:W-:Y:S02]  /*ddc0*/  MOV R22, R30 ;  /* 0x0000001e00167202 */ /* 0x000fe40000000f00 */
[----:B------:R-:W-:Y:S02]  /*ddd0*/  F2FP.F16.F32.PACK_AB R26, R61, R60 ;  /* 0x0000003c3d1a723e */ /* 0x000fe400000000ff */
[----:B------:R-:W-:Y:S02]  /*dde0*/  F2FP.F16.F32.PACK_AB R27, R165, R48 ;  /* 0x00000030a51b723e */ /* 0x000fe400000000ff */
[----:B------:R-:W-:Y:S02]  /*ddf0*/  MOV R44, R44 ;  /* 0x0000002c002c7202 */ /* 0x000fe40000000f00 */
[----:B------:R-:W-:Y:S01]  /*de00*/  F2FP.F16.F32.PACK_AB R29, R163, R16 ;  /* 0x00000010a31d723e */ /* 0x000fe200000000ff */
[----:B------:R-:W-:Y:S01]  /*de10*/  STSM.16.M88.4 [R42], R24 ;  /* 0x000000182a007844 */ /* 0x000fe20000000200 */
[----:B------:R-:W-:-:S02]  /*de20*/  F2FP.F16.F32.PACK_AB R30, R69, R68 ;  /* 0x00000044451e723e */ /* 0x000fc400000000ff */
[----:B------:R-:W-:Y:S02]  /*de30*/  F2FP.F16.F32.PACK_AB R31, R161, R70 ;  /* 0x00000046a11f723e */ /* 0x000fe400000000ff */
[----:B------:R-:W-:Y:S02]  /*de40*/  MOV R46, R46 ;  /* 0x0000002e002e7202 */ /* 0x000fe40000000f00 */
[----:B0-----:R-:W-:Y:S01]  /*de50*/  F2FP.F16.F32.PACK_AB R4, R73, R72 ;  /* 0x000000484904723e */ /* 0x001fe200000000ff */
[----:B------:R-:W-:Y:S01]  /*de60*/  STSM.16.M88.4 [R44], R28 ;  /* 0x0000001c2c007844 */ /* 0x000fe20000000200 */
[----:B------:R-:W-:Y:S02]  /*de70*/  F2FP.F16.F32.PACK_AB R5, R159, R74 ;  /* 0x0000004a9f05723e */ /* 0x000fe400000000ff */
[----:B------:R-:W-:Y:S02]  /*de80*/  F2FP.F16.F32.PACK_AB R6, R77, R76 ;  /* 0x0000004c4d06723e */ /* 0x000fe400000000ff */
[----:B------:R-:W-:-:S02]  /*de90*/  F2FP.F16.F32.PACK_AB R7, R157, R78 ;  /* 0x0000004e9d07723e */ /* 0x000fc400000000ff */
[----:B------:R-:W-:Y:S02]  /*dea0*/  LOP3.LUT R58, R58, R185, RZ, 0x3c, !PT ;  /* 0x000000b93a3a7212 */ /* 0x000fe400078e3cff */
[----:B------:R-:W-:Y:S01]  /*deb0*/  MOV R50, R50 ;  /* 0x0000003200327202 */ /* 0x000fe20000000f00 */
[----:B------:R0:W-:Y:S01]  /*dec0*/  STSM.16.M88.4 [R46], R4 ;  /* 0x000000042e007844 */ /* 0x0001e20000000200 */
[----:B------:R-:W-:Y:S02]  /*ded0*/  F2FP.F16.F32.PACK_AB R96, R97, R96 ;  /* 0x000000606160723e */ /* 0x000fe400000000ff */
[----:B------:R-:W-:Y:S01]  /*dee0*/  LOP3.LUT R62, R62, R187, RZ, 0x3c, !PT ;  /* 0x000000bb3e3e7212 */ /* 0x000fe200078e3cff */
[----:B------:R1:W-:Y:S01]  /*def0*/  STSM.16.M88.4 [R50], R80 ;  /* 0x0000005032007844 */ /* 0x0003e20000000200 */
[----:B------:R-:W-:Y:S02]  /*df00*/  MOV R52, R52 ;  /* 0x0000003400347202 */ /* 0x000fe40000000f00 */
[----:B------:R-:W-:-:S02]  /*df10*/  F2FP.F16.F32.PACK_AB R90, R93, R92 ;  /* 0x0000005c5d5a723e */ /* 0x000fc400000000ff */
[----:B------:R-:W-:Y:S02]  /*df20*/  F2FP.F16.F32.PACK_AB R91, R94, R91 ;  /* 0x0000005b5e5b723e */ /* 0x000fe400000000ff */
[----:B------:R-:W-:Y:S02]  /*df30*/  F2FP.F16.F32.PACK_AB R97, R71, R98 ;  /* 0x000000624761723e */ /* 0x000fe400000000ff */
[----:B------:R-:W-:Y:S01]  /*df40*/  F2FP.F16.F32.PACK_AB R104, R105, R104 ;  /* 0x000000686968723e */ /* 0x000fe200000000ff */
[----:B------:R1:W-:Y:S01]  /*df50*/  STSM.16.M88.4 [R52], R88 ;  /* 0x0000005834007844 */ /* 0x0003e20000000200 */
[----:B------:R-:W-:Y:S02]  /*df60*/  IADD3.X R65, RZ, R67, RZ, P5, !PT ;  /* 0x00000043ff417210 */ /* 0x000fe40002ffe4ff */
[----:B------:R-:W-:Y:S02]  /*df70*/  MOV R54, R54 ;  /* 0x0000003600367202 */ /* 0x000fe40000000f00 */
[----:B------:R-:W-:-:S02]  /*df80*/  F2FP.F16.F32.PACK_AB R98, R101, R100 ;  /* 0x000000646562723e */ /* 0x000fc400000000ff */
[----:B------:R-:W-:Y:S02]  /*df90*/  F2FP.F16.F32.PACK_AB R99, R86, R99 ;  /* 0x000000635663723e */ /* 0x000fe400000000ff */
[----:B------:R-:W-:Y:S02]  /*dfa0*/  F2FP.F16.F32.PACK_AB R105, R107, R106 ;  /* 0x0000006a6b69723e */ /* 0x000fe400000000ff */
[----:B------:R-:W-:Y:S01]  /*dfb0*/  F2FP.F16.F32.PACK_AB R112, R113, R112 ;  /* 0x000000707170723e */ /* 0x000fe200000000ff */
[----:B------:R1:W-:Y:S01]  /*dfc0*/  STSM.16.M88.4 [R54], R96 ;  /* 0x0000006036007844 */ /* 0x0003e20000000200 */
[----:B------:R-:W-:Y:S02]  /*dfd0*/  MOV R56, R56 ;  /* 0x0000003800387202 */ /* 0x000fe40000000f00 */
        /* <DEDUP_REMOVED lines=21> */
[----:B------:R-:W-:Y:S01]  /*e130*/  F2FP.F16.F32.PACK_AB R144, R145, R144 ;  /* 0x000000909190723e */ /* 0x000fe200000000ff */
[----:B------:R1:W-:Y:S01]  /*e140*/  STSM.16.M88.4 [R64], R128 ;  /* 0x0000008040007844 */ /* 0x0003e20000000200 */
[----:B------:R-:W-:Y:S02]  /*e150*/  F2FP.F16.F32.PACK_AB R138, R141, R140 ;  /* 0x0000008c8d8a723e */ /* 0x000fe400000000ff */
[----:B------:R-:W-:-:S02]  /*e160*/  F2FP.F16.F32.PACK_AB R139, R143, R142 ;  /* 0x0000008e8f8b723e */ /* 0x000fc400000000ff */
[----:B------:R-:W-:Y:S02]  /*e170*/  F2FP.F16.F32.PACK_AB R145, R147, R146 ;  /* 0x000000929391723e */ /* 0x000fe400000000ff */
[----:B------:R-:W-:Y:S01]  /*e180*/  F2FP.F16.F32.PACK_AB R146, R149, R148 ;  /* 0x000000949592723e */ /* 0x000fe200000000ff */
[----:B------:R1:W-:Y:S01]  /*e190*/  STSM.16.M88.4 [R32], R136 ;  /* 0x0000008820007844 */ /* 0x0003e20000000200 */
[----:B------:R-:W-:Y:S02]  /*e1a0*/  F2FP.F16.F32.PACK_AB R147, R151, R150 ;  /* 0x000000969793723e */ /* 0x000fe400000000ff */
[----:B------:R-:W-:Y:S02]  /*e1b0*/  R2UR UR4, R208 ;  /* 0x00000000d00472ca */ /* 0x000fe400000e0000 */
[----:B------:R-:W-:Y:S01]  /*e1c0*/  PLOP3.LUT P1, PT, PT, PT, UP0, 0x80, 0x0 ;  /* 0x000000000000781c */ /* 0x000fe20003f2f008 */
[----:B------:R1:W-:Y:S10]  /*e1d0*/  STSM.16.M88.4 [R22], R144 ;  /* 0x0000009016007844 */ /* 0x0003f40000000200 */
[----:B------:R-:W-:-:S06]  /*e1e0*/  UIMAD.WIDE UR8, UR4, 0x4, UR8 ;  /* 0x00000004040878a5 */ /* 0x000fcc000f8e0208 */
[----:B0-----:R-:W-:Y:S02]  /*e1f0*/  IMAD.U32 R4, RZ, RZ, UR8 ;  /* 0x00000008ff047e24 */ /* 0x001fe4000f8e00ff */
[----:B------:R-:W-:Y:S01]  /*e200*/  IMAD.U32 R5, RZ, RZ, UR9 ;  /* 0x00000009ff057e24 */ /* 0x000fe2000f8e00ff */
[----:B------:R-:W-:Y:S06]  /*e210*/  BAR.SYNC.DEFER_BLOCKING 0x1, 0x100 ;  /* 0x0044000000007b1d */ /* 0x000fec0000010000 */
[----:B------:R-:W-:Y:S01]  /*e220*/  ULDC.64 UR8, c[0x0][0xbe0] ;  /* 0x0002f80000087ab9 */ /* 0x000fe20000000a00 */
[----:B------:R-:W2:Y:S01]  /*e230*/  @P1 LDG.E R3, desc[UR10][R4.64] ;  /* 0x0000000a04031981 */ /* 0x000ea2000c1e1900 */
[----:B------:R-:W-:Y:S01]  /*e240*/  UISETP.NE.U32.AND UP1, UPT, UR8, URZ, UPT ;  /* 0x0000003f0800728c */ /* 0x000fe2000bf25070 */
[----:B------:R-:W0:Y:S01]  /*e250*/  LDC R77, c[0x0][0xa88] ;  /* 0x0002a200ff4d7b82 */ /* 0x000e220000000800 */
[----:B------:R-:W-:-:S02]  /*e260*/  IMAD R7, R204, 0x40, R23 ;  /* 0x00000040cc077824 */ /* 0x000fc400078e0217 */
[----:B------:R-:W-:Y:S02]  /*e270*/  UISETP.NE.AND.EX UP1, UPT, UR9, URZ, UPT, UP1 ;  /* 0x0000003f0900728c */ /* 0x000fe4000bf25310 */
[----:B------:R-:W-:-:S04]  /*e280*/  IMAD.WIDE R20, R7, 0x2, R20 ;  /* 0x0000000207147825 */ /* 0x000fc800078e0214 */
[----:B------:R-:W-:Y:S02]  /*e290*/  PLOP3.LUT P2, PT, PT, PT, UP1, 0x80, 0x0 ;  /* 0x000000000000781c */ /* 0x000fe40003f4f018 */
[----:B------:R-:W-:-:S03]  /*e2a0*/  IADD3 R13, P0, R20, 0x1000, RZ ;  /* 0x00001000140d7810 */ /* 0x000fc60007f1e0ff */
[----:B------:R-:W-:Y:S02]  /*e2b0*/  @UP1 ULDC.64 UR8, c[0x0][0xbe0] ;  /* 0x0002f80000081ab9 */ /* 0x000fe40000000a00 */
[----:B------:R-:W-:-:S03]  /*e2c0*/  @UP1 UIMAD.WIDE UR8, UR4, 0x4, UR8 ;  /* 0x00000004040818a5 */ /* 0x000fc6000f8e0208 */
[----:B------:R-:W-:-:S03]  /*e2d0*/  UMOV UR4, URZ ;  /* 0x0000003f00047c82 */ /* 0x000fc60008000000 */
[----:B------:R-:W-:Y:S02]  /*e2e0*/  IMAD.U32 R6, RZ, RZ, UR8 ;  /* 0x00000008ff067e24 */ /* 0x000fe4000f8e00ff */
[----:B------:R-:W-:-:S05]  /*e2f0*/  IMAD.U32 R7, RZ, RZ, UR9 ;  /* 0x00000009ff077e24 */ /* 0x000fca000f8e00ff */
[----:B0-----:R1:W5:Y:S01]  /*e300*/  @P2 LDG.E R77, desc[UR10][R6.64] ;  /* 0x0000000a064d2981 */ /* 0x001362000c1e1900 */
[----:B--2---:R-:W-:Y:S01]  /*e310*/  @P1 R2UR UR4, R3 ;  /* 0x00000000030412ca */ /* 0x004fe200000e0000 */
[----:B-1----:R-:W-:-:S14]  /*e320*/  @P2 BRA `(.L_x_1163) ;  /* 0x0000000000142947 */ /* 0x002fdc0003800000 */
[----:B------:R-:W-:Y:S05]  /*e330*/  @!P1 BRA `(.L_x_1163) ;  /* 0x0000000000109947 */ /* 0x000fea0003800000 */
[----:B------:R-:W-:Y:S02]  /*e340*/  ULDC.64 UR8, c[0x0][0x208] ;  /* 0x0000820000087ab9 */ /* 0x000fe40000000a00 */
[----:B------:R-:W2:Y:S04]  /*e350*/  LDG.E R6, desc[UR8][R4.64] ;  /* 0x0000000804067981 */ /* 0x000ea8000c1e1900 */
[----:B-----5:R-:W2:Y:S02]  /*e360*/  LDG.E R77, desc[UR8][R4.64+0x4] ;  /* 0x00000408044d7981 */ /* 0x020ea4000c1e1900 */
[----:B--2---:R-:W-:-:S07]  /*e370*/  IMAD.IADD R77, R77, 0x1, -R6 ;  /* 0x000000014d4d7824 */ /* 0x004fce00078e0a06 */
.L_x_1163:
[----:B------:R-:W-:Y:S01]  /*e380*/  R2UR UR17, R207 ;  /* 0x00000000cf1172ca */ /* 0x000fe200000e0000 */
[----:B------:R-:W-:Y:S01]  /*e390*/  ULDC.64 UR12, c[0x0][0xb70] ;  /* 0x0002dc00000c7ab9 */ /* 0x000fe20000000a00 */
[----:B------:R-:W-:Y:S01]  /*e3a0*/  R2UR UR15, R208 ;  /* 0x00000000d00f72ca */ /* 0x000fe200000e0000 */
[----:B------:R-:W-:Y:S01]  /*e3b0*/  USHF.R.S32.HI UR11, URZ, 0x1f, UR4 ;  /* 0x0000001f3f0b7899 */ /* 0x000fe20008011404 */
[----:B------:R-:W-:Y:S01]  /*e3c0*/  IADD3 R5, P2, R20, 0x3000, RZ ;  /* 0x0000300014057810 */ /* 0x000fe20007f5e0ff */
[----:B------:R-:W-:Y:S01]  /*e3d0*/  UMOV UR10, UR4 ;  /* 0x00000004000a7c82 */ /* 0x000fe20008000000 */
[----:B------:R-:W-:Y:S01]  /*e3e0*/  LEA R10, R206, R211, 0x7 ;  /* 0x000000d3ce0a7211 */ /* 0x000fe200078e38ff */
[----:B------:R-:W-:Y:S01]  /*e3f0*/  ULDC.64 UR18, c[0x0][0x208] ;  /* 0x0000820000127ab9 */ /* 0x000fe20000000a00 */
[----:B------:R-:W-:Y:S02]  /*e400*/  LOP3.LUT R4, R5, 0x380, RZ, 0xc0, !PT ;  /* 0x0000038005047812 */ /* 0x000fe400078ec0ff */
[----:B------:R-:W-:-:S02]  /*e410*/  LOP3.LUT R12, R13, 0x380, RZ, 0xc0, !PT ;  /* 0x000003800d0c7812 */ /* 0x000fc400078ec0ff */
[----:B------:R-:W-:Y:S01]  /*e420*/  SHF.R.U64 R4, R4, 0x3, RZ ;  /* 0x0000000304047819 */ /* 0x000fe200000012ff */
[----:B------:R-:W-:Y:S01]  /*e430*/  USHF.R.S32.HI UR14, URZ, 0x1f, UR17 ;  /* 0x0000001f3f0e7899 */ /* 0x000fe20008011411 */
[----:B------:R-:W-:Y:S01]  /*e440*/  IADD3 R9, P1, R20, 0x2000, RZ ;  /* 0x0000200014097810 */ /* 0x000fe20007f3e0ff */
[----:B------:R-:W-:Y:S01]  /*e450*/  UIMAD.WIDE.U32 UR8, UR17, UR12, UR10 ;  /* 0x0000000c110872a5 */ /* 0x000fe2000f8e000a */
[----:B------:R-:W-:Y:S01]  /*e460*/  LOP3.LUT R4, R4, R5, RZ, 0x3c, !PT ;  /* 0x0000000504047212 */ /* 0x000fe200078e3cff */
[----:B------:R-:W-:Y:S01]  /*e470*/  UIMAD UR7, UR14, UR12, URZ ;  /* 0x0000000c0e0772a4 */ /* 0x000fe2000f8e023f */
[----:B------:R-:W-:Y:S02]  /*e480*/  SHF.R.S32.HI R3, RZ, 0x1f, R10 ;  /* 0x0000001fff037819 */ /* 0x000fe4000001140a */
[----:B------:R-:W-:Y:S01]  /*e490*/  SHF.R.U64 R12, R12, 0x3, RZ ;  /* 0x000000030c0c7819 */ /* 0x000fe200000012ff */
[----:B------:R-:W-:Y:S01]  /*e4a0*/  UIMAD UR10, UR17, UR13, UR7 ;  /* 0x0000000d110a72a4 */ /* 0x000fe2000f8e0207 */
[----:B------:R-:W-:Y:S01]  /*e4b0*/  LOP3.LUT R8, R9, 0x380, RZ, 0xc0, !PT ;  /* 0x0000038009087812 */ /* 0x000fe200078ec0ff */
[----:B------:R-:W-:Y:S01]  /*e4c0*/  USHF.R.S32.HI UR7, URZ, 0x1f, UR15 ;  /* 0x0000001f3f077899 */ /* 0x000fe2000801140f */
[----:B------:R-:W-:Y:S01]  /*e4d0*/  LOP3.LUT R12, R12, R13, RZ, 0x3c, !PT ;  /* 0x0000000d0c0c7212 */ /* 0x000fe200078e3cff */
[----:B------:R-:W-:Y:S01]  /*e4e0*/  ULDC.64 UR12, c[0x0][0xb78] ;  /* 0x0002de00000c7ab9 */ /* 0x000fe20000000a00 */
[----:B------:R-:W-:Y:S01]  /*e4f0*/  USEL UR15, UR15, URZ, !UP0 ;  /* 0x0000003f0f0f7287 */ /* 0x000fe2000c000000 */
[----:B------:R-:W-:Y:S01]  /*e500*/  SHF.R.U64 R8, R8, 0x3, RZ ;  /* 0x0000000308087819 */ /* 0x000fe200000012ff */
[----:B------:R-:W-:Y:S01]  /*e510*/  USEL UR16, UR7, URZ, !UP0 ;  /* 0x0000003f07107287 */ /* 0x000fe2000c000000 */
[--C-:B------:R-:W-:Y:S01]  /*e520*/  IMAD.X R13, RZ, RZ, R21.reuse, P0 ;  /* 0x000000ffff0d7224 */ /* 0x100fe200000e0615 */
[----:B------:R-:W-:Y:S01]  /*e530*/  UIADD3 UR9, UR9, UR10, URZ ;  /* 0x0000000a09097290 */ /* 0x000fe2000fffe03f */
[----:B------:R-:W-:Y:S01]  /*e540*/  IADD3 R69, P0, R20, 0x8000, RZ ;  /* 0x0000800014457810 */ /* 0x000fe20007f1e0ff */
[----:B------:R-:W-:Y:S01]  /*e550*/  UIMAD UR7, UR16, UR12, URZ ;  /* 0x0000000c100772a4 */ /* 0x000fe2000f8e023f */
[----:B------:R-:W-:Y:S01]  /*e560*/  LOP3.LUT R8, R8, R9, RZ, 0x3c, !PT ;  /* 0x0000000908087212 */ /* 0x000fe200078e3cff */
[----:B------:R-:W-:Y:S01]  /*e570*/  UIMAD.WIDE.U32 UR8, UR15, UR12, UR8 ;  /* 0x0000000c0f0872a5 */ /* 0x000fe2000f8e0008 */
[----:B------:R-:W-:Y:S01]  /*e580*/  IMAD.X R9, RZ, RZ, R21, P1 ;  /* 0x000000ffff097224 */ /* 0x000fe200008e0615 */
[----:B------:R-:W-:Y:S01]  /*e590*/  UIMAD UR7, UR15, UR13, UR7 ;  /* 0x0000000d0f0772a4 */ /* 0x000fe2000f8e0207 */
[----:B------:R-:W-:-:S02]  /*e5a0*/  IADD3 R61, P6, R20, 0x4000, RZ ;  /* 0x00004000143d7810 */ /* 0x000fc40007fde0ff */
[----:B------:R-:W-:Y:S02]  /*e5b0*/  IADD3 R37, P5, R20, 0x5000, RZ ;  /* 0x0000500014257810 */ /* 0x000fe40007fbe0ff */
[----:B------:R-:W-:Y:S01]  /*e5c0*/  IADD3 R5, P3, R10, UR8, RZ ;  /* 0x000000080a057c10 */ /* 0x000fe2000ff7e0ff */
[----:B------:R-:W-:Y:S01]  /*e5d0*/  IMAD.U32 R6, RZ, RZ, UR7 ;  /* 0x00000007ff067e24 */ /* 0x000fe2000f8e00ff */
[C---:B------:R-:W-:Y:S02]  /*e5e0*/  IADD3 R33, P4, R20.reuse, 0x6000, RZ ;  /* 0x0000600014217810 */ /* 0x040fe40007f9e0ff */
[----:B------:R-:W-:Y:S02]  /*e5f0*/  IADD3 R57, P1, R20, 0x9000, RZ ;  /* 0x0000900014397810 */ /* 0x000fe40007f3e0ff */
[----:B------:R-:W-:Y:S01]  /*e600*/  IADD3.X R6, R3, UR9, R6, P3, !PT ;  /* 0x0000000903067c10 */ /* 0x000fe20009ffe406 */
[----:B------:R-:W-:Y:S01]  /*e610*/  ULDC.64 UR8, c[0x0][0xb40] ;  /* 0x0002d00000087ab9 */ /* 0x000fe20000000a00 */
[----:B------:R-:W-:-:S02]  /*e620*/  LOP3.LUT R68, R69, 0x380, RZ, 0xc0, !PT ;  /* 0x0000038045447812 */ /* 0x000fc400078ec0ff */
[----:B------:R-:W-:Y:S02]  /*e630*/  LEA R16, P3, R5, UR8, 0x2 ;  /* 0x0000000805107c11 */ /* 0x000fe4000f8610ff */
[----:B------:R-:W-:Y:S02]  /*e640*/  LOP3.LUT R60, R61, 0x380, RZ, 0xc0, !PT ;  /* 0x000003803d3c7812 */ /* 0x000fe400078ec0ff */
[----:B------:R-:W-:Y:S01]  /*e650*/  LEA.HI.X R17, R5, UR9, R6, 0x2, P3 ;  /* 0x0000000905117c11 */ /* 0x000fe200098f1406 */
[----:B------:R-:W-:Y:S01]  /*e660*/  IMAD.X R5, RZ, RZ, R21, P2 ;  /* 0x000000ffff057224 */ /* 0x000fe200010e0615 */
[----:B------:R-:W-:Y:S01]  /*e670*/  IADD3 R25, P3, R20, 0x7000, RZ ;  /* 0x0000700014197810 */ /* 0x000fe20007f7e0ff */
[----:B------:R-:W-:Y:S01]  /*e680*/  VIADD R6, R10, 0x8 ;  /* 0x000000080a067836 */ /* 0x000fe20000000000 */
[----:B------:R-:W-:Y:S01]  /*e690*/  IADD3 R49, P2, R20, 0xa000, RZ ;  /* 0x0000a00014317810 */ /* 0x000fe20007f5e0ff */
[----:B------:R-:W-:Y:S01]  /*e6a0*/  ULDC.64 UR8, c[0x0][0xaa0] ;  /* 0x0002a80000087ab9 */ /* 0x000fe20000000a00 */
[----:B------:R-:W-:-:S02]  /*e6b0*/  LOP3.LUT R36, R37, 0x380, RZ, 0xc0, !PT ;  /* 0x0000038025247812 */ /* 0x000fc400078ec0ff */
[----:B------:R-:W-:Y:S02]  /*e6c0*/  LOP3.LUT R32, R33, 0x380, RZ, 0xc0, !PT ;  /* 0x0000038021207812 */ /* 0x000fe400078ec0ff */
[----:B------:R-:W-:Y:S02]  /*e6d0*/  LOP3.LUT R24, R25, 0x380, RZ, 0xc0, !PT ;  /* 0x0000038019187812 */ /* 0x000fe400078ec0ff */
[----:B------:R-:W-:Y:S02]  /*e6e0*/  LOP3.LUT R56, R57, 0x380, RZ, 0xc0, !PT ;  /* 0x0000038039387812 */ /* 0x000fe400078ec0ff */
[----:B------:R-:W-:Y:S02]  /*e6f0*/  SHF.R.U64 R68, R68, 0x3, RZ ;  /* 0x0000000344447819 */ /* 0x000fe400000012ff */
[----:B------:R-:W-:Y:S02]  /*e700*/  LOP3.LUT R48, R49, 0x380, RZ, 0xc0, !PT ;  /* 0x0000038031307812 */ /* 0x000fe400078ec0ff */
[----:B------:R-:W-:-:S02]  /*e710*/  SHF.R.U64 R60, R60, 0x3, RZ ;  /* 0x000000033c3c7819 */ /* 0x000fc400000012ff */
[----:B------:R-:W-:Y:S02]  /*e720*/  SHF.R.U64 R36, R36, 0x3, RZ ;  /* 0x0000000324247819 */ /* 0x000fe400000012ff */
[----:B------:R-:W-:Y:S02]  /*e730*/  SHF.R.U64 R32, R32, 0x3, RZ ;  /* 0x0000000320207819 */ /* 0x000fe400000012ff */
[----:B------:R-:W-:Y:S02]  /*e740*/  SHF.R.U64 R24, R24, 0x3, RZ ;  /* 0x0000000318187819 */ /* 0x000fe400000012ff */
[----:B------:R-:W-:Y:S02]  /*e750*/  SHF.R.U64 R56, R56, 0x3, RZ ;  /* 0x0000000338387819 */ /* 0x000fe400000012ff */
[----:B------:R-:W-:Y:S02]  /*e760*/  LOP3.LUT R68, R68, R69, RZ, 0x3c, !PT ;  /* 0x0000004544447212 */ /* 0x000fe400078e3cff */
[----:B------:R-:W-:-:S02]  /*e770*/  SHF.R.U64 R48, R48, 0x3, RZ ;  /* 0x0000000330307819 */ /* 0x000fc400000012ff */
[----:B------:R-:W-:Y:S02]  /*e780*/  IADD3.X R69, RZ, R21, RZ, P0, !PT ;  /* 0x00000015ff457210 */ /* 0x000fe400007fe4ff */
[----:B------:R-:W-:Y:S02]  /*e790*/  LOP3.LUT P0, RZ, R210, 0x3, RZ, 0xc0, !PT ;  /* 0x00000003d2ff7812 */ /* 0x000fe4000780c0ff */
        /* <DEDUP_REMOVED lines=12> */
[----:B------:R-:W-:-:S02]  /*e860*/  IADD3 R41, P6, R20, 0xb000, RZ ;  /* 0x0000b00014297810 */ /* 0x000fc40007fde0ff */
[C---:B------:R-:W-:Y:S02]  /*e870*/  IADD3 R73, P5, R20.reuse, 0xc000, RZ ;  /* 0x0000c00014497810 */ /* 0x040fe40007fbe0ff */
[C---:B------:R-:W-:Y:S02]  /*e880*/  IADD3 R65, P4, R20.reuse, 0xd000, RZ ;  /* 0x0000d00014417810 */ /* 0x040fe40007f9e0ff */
[----:B------:R-:W-:Y:S02]  /*e890*/  IADD3 R53, P3, R20, 0xe000, RZ ;  /* 0x0000e00014357810 */ /* 0x000fe40007f7e0ff */
[-C--:B-----5:R-:W-:Y:S02]  /*e8a0*/  ISETP.GE.OR P1, PT, R10, R77.reuse, P0 ;  /* 0x0000004d0a00720c */ /* 0x0a0fe40000726670 */
[----:B------:R-:W-:Y:S02]  /*e8b0*/  IADD3 R10, P2, R20, 0xf000, RZ ;  /* 0x0000f000140a7810 */ /* 0x000fe40007f5e0ff */
[----:B------:R-:W-:-:S02]  /*e8c0*/  ISETP.GE.OR P0, PT, R6, R77, P0 ;  /* 0x0000004d0600720c */ /* 0x000fc40000706670 */
[----:B------:R-:W-:Y:S01]  /*e8d0*/  LOP3.LUT R40, R41, 0x380, RZ, 0xc0, !PT ;  /* 0x0000038029287812 */ /* 0x000fe200078ec0ff */
[----:B------:R-:W-:Y:S01]  /*e8e0*/  IMAD.X R45, RZ, RZ, R21, P2 ;  /* 0x000000ffff2d7224 */ /* 0x000fe200010e0615 */
[----:B------:R-:W-:Y:S02]  /*e8f0*/  LOP3.LUT R72, R73, 0x380, RZ, 0xc0, !PT ;  /* 0x0000038049487812 */ /* 0x000fe400078ec0ff */
[----:B------:R-:W-:Y:S02]  /*e900*/  LOP3.LUT R64, R65, 0x380, RZ, 0xc0, !PT ;  /* 0x0000038041407812 */ /* 0x000fe400078ec0ff */
[----:B------:R-:W-:Y:S01]  /*e910*/  LOP3.LUT R52, R53, 0x380, RZ, 0xc0, !PT ;  /* 0x0000038035347812 */ /* 0x000fe200078ec0ff */
[----:B------:R-:W-:Y:S01]  /*e920*/  @!P1 STG.E desc[UR18][R16.64], R0 ;  /* 0x0000000010009986 */ /* 0x000fe2000c101912 */
[----:B------:R-:W-:Y:S02]  /*e930*/  LOP3.LUT R3, R10, 0x380, RZ, 0xc0, !PT ;  /* 0x000003800a037812 */ /* 0x000fe400078ec0ff */
[----:B------:R-:W-:Y:S01]  /*e940*/  LOP3.LUT R7, R20, 0x380, RZ, 0xc0, !PT ;  /* 0x0000038014077812 */ /* 0x000fe200078ec0ff */
[----:B------:R0:W-:Y:S01]  /*e950*/  @!P0 STG.E desc[UR18][R16.64+0x20], R2 ;  /* 0x0000200210008986 */ /* 0x0001e2000c101912 */
[----:B------:R-:W-:-:S02]  /*e960*/  SHF.R.U64 R40, R40, 0x3, RZ ;  /* 0x0000000328287819 */ /* 0x000fc400000012ff */
[----:B------:R-:W-:Y:S01]  /*e970*/  SHF.R.U64 R72, R72, 0x3, RZ ;  /* 0x0000000348487819 */ /* 0x000fe200000012ff */
[----:B------:R-:W-:Y:S01]  /*e980*/  UIMAD UR7, UR11, UR8, URZ ;  /* 0x000000080b0772a4 */ /* 0x000fe2000f8e023f */
[----:B------:R-:W-:Y:S01]  /*e990*/  SHF.R.U64 R64, R64, 0x3, RZ ;  /* 0x0000000340407819 */ /* 0x000fe200000012ff */
[----:B------:R-:W5:Y:S01]  /*e9a0*/  LD.E.128 R12, desc[UR18][R12.64] ;  /* 0x000000120c0c7980 */ /* 0x000f62000c101d00 */
[----:B------:R-:W-:Y:S02]  /*e9b0*/  SHF.R.U64 R52, R52, 0x3, RZ ;  /* 0x0000000334347819 */ /* 0x000fe400000012ff */
[----:B------:R-:W-:Y:S01]  /*e9c0*/  SHF.R.U64 R3, R3, 0x3, RZ ;  /* 0x0000000303037819 */ /* 0x000fe200000012ff */
[----:B------:R-:W5:Y:S01]  /*e9d0*/  LD.E.128 R60, desc[UR18][R60.64] ;  /* 0x000000123c3c7980 */ /* 0x000f62000c101d00 */
[----:B------:R-:W-:Y:S02]  /*e9e0*/  SHF.R.U64 R7, R7, 0x3, RZ ;  /* 0x0000000307077819 */ /* 0x000fe400000012ff */
        /* <DEDUP_REMOVED lines=8> */
[----:B------:R-:W-:Y:S01]  /*ea70*/  LOP3.LUT R44, R3, R10, RZ, 0x3c, !PT ;  /* 0x0000000a032c7212 */ /* 0x000fe200078e3cff */
[--C-:B0-----:R-:W-:Y:S01]  /*ea80*/  IMAD.MOV.U32 R2, RZ, RZ, R23.reuse ;  /* 0x000000ffff027224 */ /* 0x101fe200078e0017 */
[----:B------:R-:W-:Y:S01]  /*ea90*/  LOP3.LUT R20, R7, R20, RZ, 0x3c, !PT ;  /* 0x0000001407147212 */ /* 0x000fe200078e3cff */
[----:B------:R-:W5:Y:S01]  /*eaa0*/  LD.E.128 R8, desc[UR18][R8.64] ;  /* 0x0000001208087980 */ /* 0x000f62000c101d00 */
[----:B------:R-:W-:-:S02]  /*eab0*/  SHF.R.S32.HI R3, RZ, 0x1f, R23 ;  /* 0x0000001fff037819 */ /* 0x000fc40000011417 */
[----:B------:R-:W-:Y:S01]  /*eac0*/  MOV R17, UR8 ;  /* 0x0000000800117c02 */ /* 0x000fe20008000f00 */
[----:B------:R0:W5:Y:S01]  /*ead0*/  LD.E.128 R28, desc[UR18][R20.64] ;  /* 0x00000012141c7980 */ /* 0x000162000c101d00 */
[----:B------:R-:W-:-:S03]  /*eae0*/  UIMAD UR7, UR4, UR9, UR7 ;  /* 0x00000009040772a4 */ /* 0x000fc6000f8e0207 */
[----:B------:R-:W5:Y:S01]  /*eaf0*/  LD.E.128 R4, desc[UR18][R4.64] ;  /* 0x0000001204047980 */ /* 0x000f62000c101d00 */
[----:B------:R-:W-:Y:S01]  /*eb00*/  IMAD.WIDE.U32 R2, R17, UR4, R2 ;  /* 0x0000000411027c25 */ /* 0x000fe2000f8e0002 */
        /* <DEDUP_REMOVED lines=13> */
[----:B------:R-:W-:Y:S01]  /*ebe0*/  @!PT LDS RZ, [RZ] ;  /* 0x00000000fffff984 */ /* 0x000fe20000000800 */
[----:B------:R-:W-:Y:S01]  /*ebf0*/  @!PT LDS RZ, [RZ] ;  /* 0x00000000fffff984 */ /* 0x000fe20000000800 */
[----:B------:R-:W-:Y:S01]  /*ec00*/  @!PT LDS RZ, [RZ] ;  /* 0x00000000fffff984 */ /* 0x000fe20000000800 */
[----:B------:R-:W-:Y:S01]  /*ec10*/  @!PT LDS RZ, [RZ] ;  /* 0x00000000fffff984 */ /* 0x000fe20000000800 */
[----:B------:R1:W-:Y:S06]  /*ec20*/  MEMBAR.ALL.CTA ;  /* 0x0000000000007992 */ /* 0x0003ec0000008000 */
[----:B-1----:R-:W1:Y:S01]  /*ec30*/  FENCE.VIEW.ASYNC.S ;  /* 0x00000000000073c6 */ /* 0x002e620000000000 */
[----:B------:R-:W-:-:S02]  /*ec40*/  VIADD R3, R3, UR7 ;  /* 0x0000000703037c36 */ /* 0x000fc40008000000 */
[----:B------:R-:W-:Y:S01]  /*ec50*/  IMAD.U32 R17, RZ, RZ, UR8 ;  /* 0x00000008ff117e24 */ /* 0x000fe2000f8e00ff */
[----:B------:R-:W-:Y:S01]  /*ec60*/  UIMAD UR4, UR17, UR9, UR4 ;  /* 0x00000009110472a4 */ /* 0x000fe2000f8e0204 */
[----:B------:R-:W-:Y:S02]  /*ec70*/  IMAD R77, R206, -0x80, R77 ;  /* 0xffffff80ce4d7824 */ /* 0x000fe400078e024d */
[----:B------:R-:W-:Y:S01]  /*ec80*/  IMAD.WIDE.U32 R2, R17, UR17, R2 ;  /* 0x0000001111027c25 */ /* 0x000fe2000f8e0002 */
[----:B------:R-:W-:Y:S02]  /*ec90*/  ULDC.64 UR8, c[0x0][0xae8] ;  /* 0x0002ba0000087ab9 */ /* 0x000fe40000000a00 */
[CC--:B------:R-:W-:Y:S01]  /*eca0*/  ISETP.GE.AND P3, PT, R204.reuse, R77.reuse, PT ;  /* 0x0000004dcc00720c */ /* 0x0c0fe20003f66270 */
[----:B------:R-:W-:Y:S01]  /*ecb0*/  VIADD R3, R3, UR4 ;  /* 0x0000000403037c36 */ /* 0x000fe20008000000 */
[----:B------:R-:W-:Y:S01]  /*ecc0*/  UIMAD UR4, UR16, UR8, URZ ;  /* 0x00000008100472a4 */ /* 0x000fe2000f8e023f */
[C---:B------:R-:W-:Y:S01]  /*ecd0*/  VIADD R0, R204.reuse, 0x20 ;  /* 0x00000020cc007836 */ /* 0x040fe20000000000 */
[----:B------:R-:W-:Y:S01]  /*ece0*/  IADD3 R19, R19, 0x30820, RZ ;  /* 0x0003082013137810 */ /* 0x000fe20007ffe0ff */
[----:B0-----:R-:W-:Y:S01]  /*ecf0*/  IMAD.U32 R21, RZ, RZ, UR8 ;  /* 0x00000008ff157e24 */ /* 0x001fe2000f8e00ff */
[----:B------:R-:W-:Y:S01]  /*ed00*/  UIMAD UR4, UR15, UR9, UR4 ;  /* 0x000000090f0472a4 */ /* 0x000fe2000f8e0204 */
[----:B------:R-:W-:Y:S01]  /*ed10*/  VIADD R16, R204, 0x60 ;  /* 0x00000060cc107836 */ /* 0x000fe20000000000 */
[----:B------:R-:W-:Y:S01]  /*ed20*/  PRMT R19, RZ, 0x654, R19 ;  /* 0x00000654ff137816 */ /* 0x000fe20000000013 */
[----:B------:R-:W-:Y:S01]  /*ed30*/  IMAD.WIDE.U32 R20, R21, UR15, R2 ;  /* 0x0000000f15147c25 */ /* 0x000fe2000f8e0002 */
[----:B------:R-:W-:-:S02]  /*ed40*/  ISETP.GE.AND P0, PT, R0, R77, PT ;  /* 0x0000004d0000720c */ /* 0x000fc40003f06270 */
[--C-:B------:R-:W-:Y:S01]  /*ed50*/  SHF.R.S32.HI R205, RZ, 0x1f, R204.reuse ;  /* 0x0000001fffcd7819 */ /* 0x100fe200000114cc */
[----:B------:R-:W-:Y:S01]  /*ed60*/  VIADD R0, R204, 0x40 ;  /* 0x00000040cc007836 */ /* 0x000fe20000000000 */
[----:B-1----:R0:W-:Y:S01]  /*ed70*/  SYNCS.ARRIVE.TRANS64.RED.A1T0 RZ, [R19+URZ], RZ ;  /* 0x000000ff13ff79a7 */ /* 0x0021e2000810043f */
[----:B------:R-:W-:Y:S01]  /*ed80*/  VIADD R79, R21, UR4 ;  /* 0x00000004154f7c36 */ /* 0x000fe20008000000 */
[----:B------:R-:W-:Y:S01]  /*ed90*/  BSSY B1, `(.L_x_1164) ;  /* 0x000001c000017945 */ /* 0x000fe20003800000 */
[-C--:B------:R-:W-:Y:S01]  /*eda0*/  ISETP.GE.AND P2, PT, R16, R77.reuse, PT ;  /* 0x0000004d1000720c */ /* 0x080fe20003f46270 */
[----:B------:R-:W-:Y:S01]  /*edb0*/  IMAD.WIDE R16, R206, 0x80, R204 ;  /* 0x00000080ce107825 */ /* 0x000fe200078e02cc */
[----:B------:R-:W-:Y:S01]  /*edc0*/  ISETP.GE.AND P1, PT, R0, R77, PT ;  /* 0x0000004d0000720c */ /* 0x000fe20003f26270 */
[----:B------:R-:W-:-:S12]  /*edd0*/  @P3 BRA `(.L_x_1165) ;  /* 0x00000000005c3947 */ /* 0x000fd80003800000 */
[----:B------:R-:W-:Y:S01]  /*ede0*/  ULDC.64 UR8, c[0x0][0xad8] ;  /* 0x0002b60000087ab9 */ /* 0x000fe20000000a00 */
[----:B------:R-:W-:Y:S01]  /*edf0*/  IMAD.MOV.U32 R2, RZ, RZ, R20 ;  /* 0x000000ffff027224 */ /* 0x000fe200078e0014 */
[----:B------:R-:W-:Y:S01]  /*ee00*/  ULDC UR4, c[0x0][0xa8c] ;  /* 0x0002a30000047ab9 */ /* 0x000fe20000000800 */
[----:B0-----:R-:W-:Y:S01]  /*ee10*/  IMAD R19, R17, UR8, RZ ;  /* 0x0000000811137c24 */ /* 0x001fe2000f8e02ff */
[C---:B------:R-:W-:Y:S01]  /*ee20*/  ISETP.GE.AND P4, PT, R23.reuse, UR4, PT ;  /* 0x0000000417007c0c */ /* 0x040fe2000bf86270 */
[----:B------:R-:W-:Y:S01]  /*ee30*/  IMAD.MOV.U32 R3, RZ, RZ, R79 ;  /* 0x000000ffff037224 */ /* 0x000fe200078e004f */
[----:B------:R-:W-:Y:S01]  /*ee40*/  ULDC.64 UR10, c[0x0][0x208] ;  /* 0x00008200000a7ab9 */ /* 0x000fe20000000a00 */
[----:B------:R-:W-:Y:S02]  /*ee50*/  VIADD R0, R23, 0x40 ;  /* 0x0000004017007836 */ /* 0x000fe40000000000 */
        /* <DEDUP_REMOVED lines=15> */
.L_x_1165:
[----:B------:R-:W-:Y:S05]  /*ef50*/  BSYNC B1 ;  /* 0x0000000000017941 */ /* 0x000fea0003800000 */
.L_x_1164:
[----:B------:R-:W-:Y:S04]  /*ef60*/  BSSY B1, `(.L_x_1166) ;  /* 0x000001b000017945 */ /* 0x000fe80003800000 */
[----:B------:R-:W-:Y:S05]  /*ef70*/  @P0 BRA `(.L_x_1167) ;  /* 0x0000000000640947 */ /* 0x000fea0003800000 */
[----:B0-----:R-:W-:Y:S01]  /*ef80*/  IADD3 R19, P0, R16, 0x20, RZ ;  /* 0x0000002010137810 */ /* 0x001fe20007f1e0ff */
        /* <DEDUP_REMOVED lines=9> */
[C---:B------:R-:W-:Y:S01]  /*f020*/  ISETP.GE.AND P3, PT, R23.reuse, UR4, PT ;  /* 0x0000000417007c0c */ /* 0x040fe2000bf66270 */
[----:B------:R-:W-:Y:S01]  /*f030*/  IMAD R0, R0, UR8, RZ ;  /* 0x0000000800007c24 */ /* 0x000fe2000f8e02ff */
[----:B------:R-:W-:Y:S01]  /*f040*/  ULDC.64 UR10, c[0x0][0x208] ;  /* 0x00008200000a7ab9 */ /* 0x000fe20000000a00 */
[----:B------:R-:W-:-:S02]  /*f050*/  VIADD R22, R23, 0xc0 ;  /* 0x000000c017167836 */ /* 0x000fc40000000000 */
[----:B------:R-:W-:-:S03]  /*f060*/  IMAD.WIDE.U32 R2, R19, UR8, R2 ;  /* 0x0000000813027c25 */ /* 0x000fc6000f8e0002 */
[----:B------:R-:W-:Y:S01]  /*f070*/  ISETP.GE.AND P6, PT, R22, UR4, PT ;  /* 0x0000000416007c0c */ /* 0x000fe2000bfc6270 */
        /* <DEDUP_REMOVED lines=9> */
.L_x_1167:
[----:B------:R-:W-:Y:S05]  /*f110*/  BSYNC B1 ;  /* 0x0000000000017941 */ /* 0x000fea0003800000 */
.L_x_1166:
[----:B------:R-:W-:Y:S04]  /*f120*/  BSSY B1, `(.L_x_1168) ;  /* 0x000001b000017945 */ /* 0x000fe80003800000 */
[----:B------:R-:W-:Y:S05]  /*f130*/  @P1 BRA `(.L_x_1169) ;  /* 0x0000000000641947 */ /* 0x000fea0003800000 */
[----:B--2--5:R-:W-:Y:S01]  /*f140*/  IADD3 R13, P0, R16, 0x40, RZ ;  /* 0x00000040100d7810 */ /* 0x024fe20007f1e0ff */
        /* <DEDUP_REMOVED lines=9> */
[C---:B------:R-:W-:Y:S01]  /*f1e0*/  IADD3 R12, R23.reuse, 0xc0, RZ ;  /* 0x000000c0170c7810 */ /* 0x040fe20007ffe0ff */
        /* <DEDUP_REMOVED lines=10> */
[----:B------:R3:W-:Y:S04]  /*f290*/  @!P1 STG.E.128 desc[UR10][R12.64], R8 ;  /* 0x000000080c009986 */ /* 0x0007e8000c101d0a */
[----:B------:R3:W-:Y:S04]  /*f2a0*/  @!P3 STG.E.128 desc[UR10][R12.64+0x80], R32 ;  /* 0x000080200c00b986 */ /* 0x0007e8000c101d0a */
[----:B------:R3:W-:Y:S04]  /*f2b0*/  @!P4 STG.E.128 desc[UR10][R12.64+0x100], R48 ;  /* 0x000100300c00c986 */ /* 0x0007e8000c101d0a */
[----:B------:R3:W-:Y:S02]  /*f2c0*/  @!P5 STG.E.128 desc[UR10][R12.64+0x180], R52 ;  /* 0x000180340c00d986 */ /* 0x0007e4000c101d0a */
.L_x_1169:
[----:B------:R-:W-:Y:S05]  /*f2d0*/  BSYNC B1 ;  /* 0x0000000000017941 */ /* 0x000fea0003800000 */
.L_x_1168:
[----:B------:R-:W-:Y:S05]  /*f2e0*/  @P2 BRA `(.L_x_1170) ;  /* 0x0000000c00a42947 */ /* 0x000fea0003800000 */
[----:B---3-5:R-:W-:Y:S01]  /*f2f0*/  IADD3 R9, P0, R16, 0x60, RZ ;  /* 0x0000006010097810 */ /* 0x028fe20007f1e0ff */
[C---:B------:R-:W-:Y:S01]  /*f300*/  VIADD R0, R23.reuse, 0x40 ;  /* 0x0000004017007836 */ /* 0x040fe20000000000 */
[----:B------:R-:W-:Y:S01]  /*f310*/  ULDC.64 UR8, c[0x0][0xad8] ;  /* 0x0002b60000087ab9 */ /* 0x000fe20000000a00 */
[----:B------:R-:W-:Y:S01]  /*f320*/  IMAD.MOV.U32 R2, RZ, RZ, R20 ;  /* 0x000000ffff027224 */ /* 0x000fe200078e0014 */
[----:B------:R-:W-:Y:S01]  /*f330*/  ULDC UR4, c[0x0][0xa8c] ;  /* 0x0002a30000047ab9 */ /* 0x000fe20000000800 */
[----:B------:R-:W-:Y:S01]  /*f340*/  IMAD.X R16, RZ, RZ, R17, P0 ;  /* 0x000000ffff107224 */ /* 0x000fe200000e0611 */
        /* <DEDUP_REMOVED lines=22> */
.L_x_1162:
[----:B------:R-:W-:Y:S01]  /*f4b0*/  R2UR UR7, R208 ;  /* 0x00000000d00772ca */ /* 0x000fe200000e0000 */
[----:B------:R-:W-:Y:S01]  /*f4c0*/  ULDC.64 UR8, c[0x0][0xbd8] ;  /* 0x0002f60000087ab9 */ /* 0x000fe20000000a00 */
[----:B------:R-:W-:Y:S01]  /*f4d0*/  R2UR UR4, R207 ;  /* 0x00000000cf0472ca */ /* 0x000fe200000e0000 */
[----:B------:R-:W-:Y:S01]  /*f4e0*/  UISETP.NE.U32.AND UP0, UPT, UR8, URZ, UPT ;  /* 0x0000003f0800728c */ /* 0x000fe2000bf05070 */
[----:B------:R-:W-:Y:S01]  /*f4f0*/  IMAD.MOV.U32 R9, RZ, RZ, RZ ;  /* 0x000000ffff097224 */ /* 0x000fe200078e00ff */
[----:B------:R-:W-:Y:S02]  /*f500*/  ULDC.64 UR10, c[0x0][0x208] ;  /* 0x00008200000a7ab9 */ /* 0x000fe40000000a00 */
[----:B------:R-:W-:-:S03]  /*f510*/  UISETP.NE.AND.EX UP0, UPT, UR9, URZ, UPT, UP0 ;  /* 0x0000003f0900728c */ /* 0x000fc6000bf05300 */
[----:B------:R-:W-:-:S03]  /*f520*/  ULDC.64 UR8, c[0x0][0xbd8] ;  /* 0x0002f60000087ab9 */ /* 0x000fc60000000a00 */
[----:B------:R-:W-:Y:S01]  /*f530*/  UIMAD.WIDE UR8, UR7, 0x4, UR8 ;  /* 0x00000004070878a5 */ /* 0x000fe2000f8e0208 */
[----:B------:R-:W0:Y:S01]  /*f540*/  LDC R7, c[0x0][0xa88] ;  /* 0x0002a200ff077b82 */ /* 0x000e220000000800 */
[----:B------:R-:W-:-:S04]  /*f550*/  PLOP3.LUT P1, PT, PT, PT, UP0, 0x80, 0x0 ;  /* 0x000000000000781c */ /* 0x000fc80003f2f008 */
[----:B------:R-:W-:Y:S02]  /*f560*/  IMAD.U32 R2, RZ, RZ, UR8 ;  /* 0x00000008ff027e24 */ /* 0x000fe4000f8e00ff */
[----:B------:R-:W-:Y:S01]  /*f570*/  IMAD.U32 R3, RZ, RZ, UR9 ;  /* 0x00000009ff037e24 */ /* 0x000fe2000f8e00ff */
[----:B------:R-:W-:Y:S02]  /*f580*/  ULDC.64 UR8, c[0x0][0xbe0] ;  /* 0x0002f80000087ab9 */ /* 0x000fe40000000a00 */
[----:B------:R-:W-:-:S04]  /*f590*/  UISETP.NE.U32.AND UP1, UPT, UR8, URZ, UPT ;  /* 0x0000003f0800728c */ /* 0x000fc8000bf25070 */
[----:B------:R-:W-:Y:S01]  /*f5a0*/  UISETP.NE.AND.EX UP1, UPT, UR9, URZ, UPT, UP1 ;  /* 0x0000003f0900728c */ /* 0x000fe2000bf25310 */
[----:B------:R1:W5:Y:S05]  /*f5b0*/  @P1 LDG.E R9, desc[UR10][R2.64] ;  /* 0x0000000a02091981 */ /* 0x00036a000c1e1900 */
[----:B------:R-:W-:-:S05]  /*f5c0*/  PLOP3.LUT P2, PT, PT, PT, UP1, 0x80, 0x0 ;  /* 0x000000000000781c */ /* 0x000fca0003f4f018 */
[----:B------:R-:W-:Y:S02]  /*f5d0*/  @UP1 ULDC.64 UR8, c[0x0][0xbe0] ;  /* 0x0002f80000081ab9 */ /* 0x000fe40000000a00 */
[----:B------:R-:W-:-:S06]  /*f5e0*/  @UP1 UIMAD.WIDE UR8, UR7, 0x4, UR8 ;  /* 0x00000004070818a5 */ /* 0x000fcc000f8e0208 */
[----:B------:R-:W-:Y:S02]  /*f5f0*/  IMAD.U32 R4, RZ, RZ, UR8 ;  /* 0x00000008ff047e24 */ /* 0x000fe4000f8e00ff */
[----:B------:R-:W-:Y:S01]  /*f600*/  IMAD.U32 R5, RZ, RZ, UR9 ;  /* 0x00000009ff057e24 */ /* 0x000fe2000f8e00ff */
[----:B------:R-:W-:Y:S01]  /*f610*/  USHF.R.S32.HI UR8, URZ, 0x1f, UR4 ;  /* 0x0000001f3f087899 */ /* 0x000fe20008011404 */
[----:B------:R-:W-:-:S03]  /*f620*/  ISETP.GT.AND P0, PT, R215, 0x7f, PT ;  /* 0x0000007fd700780c */ /* 0x000fc60003f04270 */
[----:B0-----:R1:W5:Y:S01]  /*f630*/  @P2 LDG.E R7, desc[UR10][R4.64] ;  /* 0x0000000a04072981 */ /* 0x001362000c1e1900 */
[----:B------:R-:W-:Y:S09]  /*f640*/  @P2 BRA `(.L_x_1171) ;  /* 0x0000000000142947 */ /* 0x000ff20003800000 */
[----:B------:R-:W-:Y:S05]  /*f650*/  @!P1 BRA `(.L_x_1171) ;  /* 0x0000000000109947 */ /* 0x000fea0003800000 */
[----:B------:R-:W-:Y:S02]  /*f660*/  ULDC.64 UR10, c[0x0][0x208] ;  /* 0x00008200000a7ab9 */ /* 0x000fe40000000a00 */
[----:B------:R-:W2:Y:S04]  /*f670*/  LDG.E R0, desc[UR10][R2.64] ;  /* 0x0000000a02007981 */ /* 0x000ea8000c1e1900 */
[----:B-----5:R-:W2:Y:S02]  /*f680*/  LDG.E R7, desc[UR10][R2.64+0x4] ;  /* 0x0000040a02077981 */ /* 0x020ea4000c1e1900 */
[----:B--2---:R-:W-:-:S07]  /*f690*/  IMAD.IADD R7, R7, 0x1, -R0 ;  /* 0x0000000107077824 */ /* 0x004fce00078e0a00 */
.L_x_1171:
[----:B------:R-:W-:Y:S01]  /*f6a0*/  R2UR UR7, R208 ;  /* 0x00000000d00772ca */ /* 0x000fe200000e0000 */
[----:B------:R-:W-:Y:S01]  /*f6b0*/  BSSY B1, `(.L_x_1172) ;  /* 0x0000021000017945 */ /* 0x000fe20003800000 */
[----:B------:R-:W-:Y:S02]  /*f6c0*/  SHF.R.S32.HI R8, RZ, 0x1f, R23 ;  /* 0x0000001fff087819 */ /* 0x000fe40000011417 */
[----:B-----5:R-:W-:-:S09]  /*f6d0*/  SHF.R.S32.HI R6, RZ, 0x1f, R9 ;  /* 0x0000001fff067819 */ /* 0x020fd20000011409 */
[----:B------:R-:W-:Y:S02]  /*f6e0*/  USHF.R.S32.HI UR4, URZ, 0x1f, UR7 ;  /* 0x0000001f3f047899 */ /* 0x000fe40008011407 */
[----:B------:R-:W-:Y:S02]  /*f6f0*/  USEL UR10, UR7, URZ, !UP0 ;  /* 0x0000003f070a7287 */ /* 0x000fe4000c000000 */
[----:B------:R-:W-:Y:S01]  /*f700*/  USEL UR9, UR4, URZ, !UP0 ;  /* 0x0000003f04097287 */ /* 0x000fe2000c000000 */
[----:B------:R-:W-:Y:S11]  /*f710*/  @P0 BRA `(.L_x_1173) ;  /* 0x0000000000680947 */ /* 0x000ff60003800000 */
[----:B------:R-:W0:Y:S02]  /*f720*/  S2R R0, SR_TID.X ;  /* 0x0000000000007919 */ /* 0x000e240000002100 */
[----:B0-----:R-:W-:-:S05]  /*f730*/  IMAD R0, R206, 0x80, R0 ;  /* 0x00000080ce007824 */ /* 0x001fca00078e0200 */
[----:B------:R-:W-:-:S04]  /*f740*/  IADD3 R0, R0, -0x80, RZ ;  /* 0xffffff8000007810 */ /* 0x000fc80007ffe0ff */
        /* <DEDUP_REMOVED lines=12> */
[----:B------:R-:W-:Y:S01]  /*f810*/  UIMAD UR7, UR9, UR12, URZ ;  /* 0x0000000c090772a4 */ /* 0x000fe2000f8e023f */
[----:B------:R-:W-:Y:S02]  /*f820*/  VIADD R3, R3, UR4 ;  /* 0x0000000403037c36 */ /* 0x000fe40008000000 */
[----:B------:R-:W-:Y:S01]  /*f830*/  IMAD.U32 R5, RZ, RZ, UR12 ;  /* 0x0000000cff057e24 */ /* 0x000fe2000f8e00ff */
        /* <DEDUP_REMOVED lines=8> */
.L_x_1173:
[----:B------:R-:W-:Y:S05]  /*f8c0*/  BSYNC B1 ;  /* 0x0000000000017941 */ /* 0x000fea0003800000 */
.L_x_1172:
[----:B------:R-:W-:Y:S01]  /*f8d0*/  R2UR UR7, R207 ;  /* 0x00000000cf0772ca */ /* 0x000fe200000e0000 */
[----:B------:R-:W-:Y:S01]  /*f8e0*/  ULDC.64 UR12, c[0x0][0xaa0] ;  /* 0x0002a800000c7ab9 */ /* 0x000fe20000000a00 */
[----:B-1----:R-:W-:Y:S01]  /*f8f0*/  IMAD.MOV.U32 R2, RZ, RZ, R23 ;  /* 0x000000ffff027224 */ /* 0x002fe200078e0017 */
[----:B------:R-:W-:Y:S01]  /*f900*/  BSSY B1, `(.L_x_1174) ;  /* 0x0000034000017945 */ /* 0x000fe20003800000 */
[----:B0-----:R-:W-:Y:S02]  /*f910*/  IMAD.MOV.U32 R3, RZ, RZ, R8 ;  /* 0x000000ffff037224 */ /* 0x001fe400078e0008 */
[----:B------:R-:W-:Y:S02]  /*f920*/  IMAD R0, R6, UR12, RZ ;  /* 0x0000000c06007c24 */ /* 0x000fe4000f8e02ff */
[----:B------:R-:W-:-:S04]  /*f930*/  IMAD.WIDE.U32 R2, R9, UR12, R2 ;  /* 0x0000000c09027c25 */ /* 0x000fc8000f8e0002 */
[----:B------:R-:W-:Y:S01]  /*f940*/  IMAD R9, R9, UR13, R0 ;  /* 0x0000000d09097c24 */ /* 0x000fe2000f8e0200 */
[----:B------:R-:W-:Y:S01]  /*f950*/  ULDC.64 UR12, c[0x0][0xae0] ;  /* 0x0002b800000c7ab9 */ /* 0x000fe20000000a00 */
[----:B------:R-:W-:Y:S01]  /*f960*/  IMAD R11, R206, -0x80, R7 ;  /* 0xffffff80ce0b7824 */ /* 0x000fe200078e0207 */
[----:B------:R-:W-:Y:S02]  /*f970*/  UIMAD UR4, UR8, UR12, URZ ;  /* 0x0000000c080472a4 */ /* 0x000fe4000f8e023f */
[----:B------:R-:W-:Y:S01]  /*f980*/  MOV R5, UR12 ;  /* 0x0000000c00057c02 */ /* 0x000fe20008000f00 */
[----:B------:R-:W-:Y:S01]  /*f990*/  IMAD.IADD R3, R3, 0x1, R9 ;  /* 0x0000000103037824 */ /* 0x000fe200078e0209 */
[----:B------:R-:W-:Y:S01]  /*f9a0*/  SHF.R.S32.HI R7, RZ, 0x1f, R204 ;  /* 0x0000001fff077819 */ /* 0x000fe200000114cc */
[----:B------:R-:W-:Y:S01]  /*f9b0*/  UIMAD UR4, UR7, UR13, UR4 ;  /* 0x0000000d070472a4 */ /* 0x000fe2000f8e0204 */
[----:B------:R-:W-:Y:S01]  /*f9c0*/  ISETP.GE.AND P2, PT, R204, R11, PT ;  /* 0x0000000bcc00720c */ /* 0x000fe20003f46270 */
[----:B------:R-:W-:Y:S01]  /*f9d0*/  IMAD.WIDE.U32 R2, R5, UR7, R2 ;  /* 0x0000000705027c25 */ /* 0x000fe2000f8e0002 */
[----:B------:R-:W-:-:S03]  /*f9e0*/  ULDC.64 UR12, c[0x0][0xae8] ;  /* 0x0002ba00000c7ab9 */ /* 0x000fc60000000a00 */
[----:B------:R-:W-:Y:S01]  /*f9f0*/  VIADD R3, R3, UR4 ;  /* 0x0000000403037c36 */ /* 0x000fe20008000000 */
[----:B------:R-:W-:Y:S01]  /*fa00*/  UIMAD UR4, UR9, UR12, URZ ;  /* 0x0000000c090472a4 */ /* 0x000fe2000f8e023f */
[C---:B------:R-:W-:Y:S02]  /*fa10*/  VIADD R4, R204.reuse, 0x40 ;  /* 0x00000040cc047836 */ /* 0x040fe40000000000 */
[----:B------:R-:W-:Y:S01]  /*fa20*/  IMAD.U32 R5, RZ, RZ, UR12 ;  /* 0x0000000cff057e24 */ /* 0x000fe2000f8e00ff */
[----:B------:R-:W-:Y:S01]  /*fa30*/  UIMAD UR4, UR10, UR13, UR4 ;  /* 0x0000000d0a0472a4 */ /* 0x000fe2000f8e0204 */
[----:B------:R-:W-:Y:S01]  /*fa40*/  VIADD R0, R204, 0x20 ;  /* 0x00000020cc007836 */ /* 0x000fe20000000000 */
[----:B------:R-:W-:Y:S01]  /*fa50*/  ISETP.GE.AND P0, PT, R4, R11, PT ;  /* 0x0000000b0400720c */ /* 0x000fe20003f06270 */
[----:B------:R-:W-:-:S03]  /*fa60*/  IMAD.WIDE.U32 R4, R5, UR10, R2 ;  /* 0x0000000a05047c25 */ /* 0x000fc6000f8e0002 */
[----:B------:R-:W-:Y:S01]  /*fa70*/  ISETP.GE.AND P1, PT, R0, R11, PT ;  /* 0x0000000b0000720c */ /* 0x000fe20003f26270 */
[----:B------:R-:W-:Y:S02]  /*fa80*/  IMAD.MOV.U32 R6, RZ, RZ, R204 ;  /* 0x000000ffff067224 */ /* 0x000fe400078e00cc */
[----:B------:R-:W-:Y:S02]  /*fa90*/  VIADD R13, R5, UR4 ;  /* 0x00000004050d7c36 */ /* 0x000fe40008000000 */
[----:B------:R-:W-:-:S04]  /*faa0*/  IMAD.WIDE R6, R206, 0x80, R6 ;  /* 0x00000080ce067825 */ /* 0x000fc800078e0206 */
[----:B------:R-:W-:Y:S01]  /*fab0*/  VIADD R0, R204, 0x60 ;  /* 0x00000060cc007836 */ /* 0x000fe20000000000 */
[----:B------:R-:W-:Y:S06]  /*fac0*/  @P2 BRA `(.L_x_1175) ;  /* 0x00000000005c2947 */ /* 0x000fec0003800000 */
[C---:B------:R-:W-:Y:S01]  /*fad0*/  VIADD R2, R23.reuse, 0x40 ;  /* 0x0000004017027836 */ /* 0x040fe20000000000 */
[C---:B------:R-:W-:Y:S01]  /*fae0*/  IADD3 R3, R23.reuse, 0x80, RZ ;  /* 0x0000008017037810 */ /* 0x040fe20007ffe0ff */
[----:B------:R-:W-:Y:S01]  /*faf0*/  ULDC UR4, c[0x0][0xa8c] ;  /* 0x0002a30000047ab9 */ /* 0x000fe20000000800 */
[----:B------:R-:W-:Y:S01]  /*fb00*/  ULDC.64 UR8, c[0x0][0xad8] ;  /* 0x0002b60000087ab9 */ /* 0x000fe20000000a00 */
[----:B------:R-:W-:Y:S01]  /*fb10*/  VIADD R8, R23, 0xc0 ;  /* 0x000000c017087836 */ /* 0x000fe20000000000 */
[----:B------:R-:W-:Y:S01]  /*fb20*/  ISETP.GE.AND P4, PT, R2, UR4, PT ;  /* 0x0000000402007c0c */ /* 0x000fe2000bf86270 */
[----:B------:R-:W-:Y:S01]  /*fb30*/  IMAD R9, R7, UR8, RZ ;  /* 0x0000000807097c24 */ /* 0x000fe2000f8e02ff */
[----:B------:R-:W-:Y:S01]  /*fb40*/  ISETP.GE.AND P5, PT, R3, UR4, PT ;  /* 0x0000000403007c0c */ /* 0x000fe2000bfa6270 */
[----:B------:R-:W-:Y:S01]  /*fb50*/  IMAD.MOV.U32 R2, RZ, RZ, R4 ;  /* 0x000000ffff027224 */ /* 0x000fe200078e0004 */
[----:B------:R-:W-:Y:S01]  /*fb60*/  ISETP.GE.AND P3, PT, R23, UR4, PT ;  /* 0x0000000417007c0c */ /* 0x000fe2000bf66270 */
[----:B------:R-:W-:Y:S01]  /*fb70*/  IMAD.MOV.U32 R3, RZ, RZ, R13 ;  /* 0x000000ffff037224 */ /* 0x000fe200078e000d */
[----:B------:R-:W-:Y:S01]  /*fb80*/  ISETP.GE.AND P6, PT, R8, UR4, PT ;  /* 0x0000000408007c0c */ /* 0x000fe2000bfc6270 */
[C---:B------:R-:W-:Y:S01]  /*fb90*/  IMAD R9, R6.reuse, UR9, R9 ;  /* 0x0000000906097c24 */ /* 0x040fe2000f8e0209 */
[----:B------:R-:W-:Y:S01]  /*fba0*/  ULDC.64 UR10, c[0x0][0x208] ;  /* 0x00008200000a7ab9 */ /* 0x000fe20000000a00 */
        /* <DEDUP_REMOVED lines=9> */
.L_x_1175:
[----:B------:R-:W-:Y:S05]  /*fc40*/  BSYNC B1 ;  /* 0x0000000000017941 */ /* 0x000fea0003800000 */
.L_x_1174:
[----:B------:R-:W-:Y:S01]  /*fc50*/  BSSY B1, `(.L_x_1176) ;  /* 0x000001c000017945 */ /* 0x000fe20003800000 */
[----:B------:R-:W-:-:S03]  /*fc60*/  ISETP.GE.AND P2, PT, R0, R11, PT ;  /* 0x0000000b0000720c */ /* 0x000fc60003f46270 */
[----:B------:R-:W-:Y:S10]  /*fc70*/  @P1 BRA `(.L_x_1177) ;  /* 0x0000000000641947 */ /* 0x000ff40003800000 */
[----:B0-----:R-:W-:Y:S01]  /*fc80*/  IADD3 R9, P1, R6, 0x20, RZ ;  /* 0x0000002006097810 */ /* 0x001fe20007f3e0ff */
[C---:B------:R-:W-:Y:S01]  /*fc90*/  VIADD R2, R23.reuse, 0x40 ;  /* 0x0000004017027836 */ /* 0x040fe20000000000 */
[----:B------:R-:W-:Y:S01]  /*fca0*/  ULDC UR4, c[0x0][0xa8c] ;  /* 0x0002a30000047ab9 */ /* 0x000fe20000000800 */
[C---:B------:R-:W-:Y:S01]  /*fcb0*/  VIADD R3, R23.reuse, 0x80 ;  /* 0x0000008017037836 */ /* 0x040fe20000000000 */
[----:B------:R-:W-:Y:S01]  /*fcc0*/  ULDC.64 UR8, c[0x0][0xad8] ;  /* 0x0002b60000087ab9 */ /* 0x000fe20000000a00 */
[----:B------:R-:W-:Y:S01]  /*fcd0*/  IMAD.X R0, RZ, RZ, R7, P1 ;  /* 0x000000ffff007224 */ /* 0x000fe200008e0607 */
        /* <DEDUP_REMOVED lines=19> */
.L_x_1177:
[----:B------:R-:W-:Y:S05]  /*fe10*/  BSYNC B1 ;  /* 0x0000000000017941 */ /* 0x000fea0003800000 */
.L_x_1176:
[----:B------:R-:W-:Y:S04]  /*fe20*/  BSSY B1, `(.L_x_1178) ;  /* 0x000001b000017945 */ /* 0x000fe80003800000 */
[----:B------:R-:W-:Y:S05]  /*fe30*/  @P0 BRA `(.L_x_1179) ;  /* 0x0000000000640947 */ /* 0x000fea0003800000 */
[----:B01----:R-:W-:Y:S01]  /*fe40*/  IADD3 R9, P0, R6, 0x40, RZ ;  /* 0x0000004006097810 */ /* 0x003fe20007f1e0ff */
        /* <DEDUP_REMOVED lines=24> */
.L_x_1179:
[----:B------:R-:W-:Y:S05]  /*ffd0*/  BSYNC B1 ;  /* 0x0000000000017941 */ /* 0x000fea0003800000 */
.L_x_1178:
[----:B------:R-:W-:Y:S05]  /*ffe0*/  @P2 BRA `(.L_x_1170) ;  /* 0x0000000000642947 */ /* 0x000fea0003800000 */
[----:B------:R-:W-:Y:S01]  /*fff0*/  IADD3 R5, P0, R6, 0x60, RZ ;  /* 0x0000006006057810 */ /* 0x000fe20007f1e0ff */
[C---:B------:R-:W-:Y:S01]  /*10000*/  VIADD R0, R23.reuse, 0x40 ;  /* 0x0000004017007836 */ /* 0x040fe20000000000 */
[----:B------:R-:W-:Y:S01]  /*10010*/  ULDC UR4, c[0x0][0xa8c] ;  /* 0x0002a30000047ab9 */ /* 0x000fe20000000800 */
[----:B------:R-:W-:Y:S01]  /*10020*/  ULDC.64 UR8, c[0x0][0xad8] ;  /* 0x0002b60000087ab9 */ /* 0x000fe20000000a00 */
[----:B------:R-:W-:Y:S01]  /*10030*/  IMAD.MOV.U32 R2, RZ, RZ, R4 ;  /* 0x000000ffff027224 */ /* 0x000fe200078e0004 */
[C---:B------:R-:W-:Y:S01]  /*10040*/  ISETP.GE.AND P1, PT, R23.reuse, UR4, PT ;  /* 0x0000000417007c0c */ /* 0x040fe2000bf26270 */
[----:B------:R-:W-:Y:S01]  /*10050*/  IMAD.X R6, RZ, RZ, R7, P0 ;  /* 0x000000ffff067224 */ /* 0x000fe200000e0607 */
[----:B------:R-:W-:Y:S01]  /*10060*/  ISETP.GE.AND P2, PT, R0, UR4, PT ;  /* 0x0000000400007c0c */ /* 0x000fe2000bf46270 */
[----:B------:R-:W-:Y:S01]  /*10070*/  IMAD.MOV.U32 R3, RZ, RZ, R13 ;  /* 0x000000ffff037224 */ /* 0x000fe200078e000d */
[----:B------:R-:W-:Y:S01]  /*10080*/  ULDC.64 UR10, c[0x0][0x208] ;  /* 0x00008200000a7ab9 */ /* 0x000fe20000000a00 */
[----:B------:R-:W-:-:S02]  /*10090*/  VIADD R4, R23, 0x80 ;  /* 0x0000008017047836 */ /* 0x000fc40000000000 */
[----:B------:R-:W-:Y:S02]  /*100a0*/  IMAD R6, R6, UR8, RZ ;  /* 0x0000000806067c24 */ /* 0x000fe4000f8e02ff */
        /* <DEDUP_REMOVED lines=13> */
.L_x_1170:
[----:B------:R-:W-:Y:S05]  /*10180*/  BSYNC B0 ;  /* 0x0000000000007941 */ /* 0x000fea0003800000 */
.L_x_1161:
[----:B------:R-:W-:Y:S02]  /*10190*/  ULDC UR4, c[0x0][0xc14] ;  /* 0x0003050000047ab9 */ /* 0x000fe40000000800 */
[----:B------:R-:W-:-:S06]  /*101a0*/  UISETP.GE.AND UP0, UPT, UR5, UR4, UPT ;  /* 0x000000040500728c */ /* 0x000fcc000bf06270 */
[----:B------:R-:W-:-:S13]  /*101b0*/  PLOP3.LUT P0, PT, PT, PT, UP0, 0x80, 0x0 ;  /* 0x000000000000781c */ /* 0x000fda0003f0f008 */
[----:B------:R-:W-:Y:S05]  /*101c0*/  @!P0 BRA `(.L_x_1180) ;  /* 0xffffff0800f88947 */ /* 0x000fea000383ffff */
[----:B------:R-:W-:Y:S05]  /*101d0*/  EXIT ;  /* 0x000000000000794d */ /* 0x000fea0003800000 */
.L_x_1079:
        /* <DEDUP_REMOVED lines=9> */
[----:B------:R-:W-:Y:S01]  /*10270*/  IMAD.MOV.U32 R10, RZ, RZ, RZ ;  /* 0x000000ffff0a7224 */ /* 0x000fe200078e00ff */
        /* <DEDUP_REMOVED lines=13> */
[----:B------:R-:W-:-:S09]  /*10350*/  LOP3.LUT R0, R0, 0xfffffffe, RZ, 0xc0, !PT ;  /* 0xfffffffe00007812 */ /* 0x000fd200078ec0ff */
[----:B------:R-:W-:-:S04]  /*10360*/  @P1 LOP3.LUT R0, R0, 0x1, RZ, 0xfc, !PT ;  /* 0x0000000100001812 */ /* 0x000fc800078efcff */
[----:B------:R-:W-:-:S04]  /*10370*/  LOP3.LUT R0, R0, 0xffffffef, RZ, 0xc0, !PT ;  /* 0xffffffef00007812 */ /* 0x000fc800078ec0ff */
[----:B------:R-:W-:-:S04]  /*10380*/  @P0 LOP3.LUT R0, R0, 0x10, RZ, 0xfc, !PT ;  /* 0x0000001000000812 */ /* 0x000fc800078efcff */
[----:B------:R-:W-:Y:S01]  /*10390*/  LOP3.LUT R0, R0, 0xfffffff7, RZ, 0xc0, !PT ;  /* 0xfffffff700007812 */ /* 0x000fe200078ec0ff */
[----:B--2---:R-:W1:Y:S02]  /*103a0*/  SHFL.UP PT, R4, R10, 0x1, RZ ;  /* 0x042000000a047989 */ /* 0x004e6400000e00ff */
[----:B-1----:R-:W-:-:S04]  /*103b0*/  SEL R5, R4, RZ, P1 ;  /* 0x000000ff04057207 */ /* 0x002fc80000800000 */
[----:B------:R-:W-:-:S05]  /*103c0*/  IADD3 R5, R10, R5, RZ ;  /* 0x000000050a057210 */ /* 0x000fca0007ffe0ff */
[----:B------:R-:W1:Y:S02]  /*103d0*/  SHFL.UP PT, R4, R5, 0x2, RZ ;  /* 0x0440000005047989 */ /* 0x000e6400000e00ff */
[----:B-1----:R-:W-:Y:S02]  /*103e0*/  SEL R4, R4, RZ, P0 ;  /* 0x000000ff04047207 */ /* 0x002fe40000000000 */
[----:B------:R-:W-:-:S03]  /*103f0*/  ISETP.GE.U32.AND P0, PT, R7, 0x4, PT ;  /* 0x000000040700780c */ /* 0x000fc60003f06070 */
[----:B------:R-:W-:-:S05]  /*10400*/  IMAD.IADD R4, R5, 0x1, R4 ;  /* 0x0000000105047824 */ /* 0x000fca00078e0204 */
[----:B------:R-:W1:Y:S05]  /*10410*/  SHFL.UP PT, R6, R4, 0x4, RZ ;  /* 0x0480000004067989 */ /* 0x000e6a00000e00ff */
[----:B------:R-:W-:-:S04]  /*10420*/  @P0 LOP3.LUT R0, R0, 0x8, RZ, 0xfc, !PT ;  /* 0x0000000800000812 */ /* 0x000fc800078efcff */
[----:B------:R-:W-:Y:S02]  /*10430*/  LOP3.LUT R0, R0, 0xfffffffb, RZ, 0xc0, !PT ;  /* 0xfffffffb00007812 */ /* 0x000fe400078ec0ff */
[----:B-1----:R-:W-:Y:S01]  /*10440*/  SEL R3, R6, RZ, P0 ;  /* 0x000000ff06037207 */ /* 0x002fe20000000000 */
[----:B------:R-:W-:Y:S01]  /*10450*/  IMAD.MOV.U32 R6, RZ, RZ, RZ ;  /* 0x000000ffff067224 */ /* 0x000fe200078e00ff */
        /* <DEDUP_REMOVED lines=18> */
[----:B------:R-:W-:Y:S01]  /*10580*/  MOV R6, RZ ;  /* 0x000000ff00067202 */ /* 0x000fe20000000f00 */
[----:B------:R-:W-:Y:S01]  /*10590*/  ULDC UR5, c[0x0][0xc14] ;  /* 0x0003050000057ab9 */ /* 0x000fe20000000800 */
[----:B------:R-:W-:Y:S01]  /*105a0*/  ULDC UR7, c[0x0][0xc14] ;  /* 0x0003050000077ab9 */ /* 0x000fe20000000800 */
[----:B------:R-:W-:-:S05]  /*105b0*/  ULDC UR4, c[0x0][0xc10] ;  /* 0x0003040000047ab9 */ /* 0x000fca0000000800 */
.L_x_1185:
[----:B------:R-:W-:Y:S02]  /*105c0*/  VIADD R6, R6, 0x1f ;  /* 0x0000001f06067836 */ /* 0x000fe40000000000 */
[----:B------:R-:W-:-:S03]  /*105d0*/  IMAD.U32 R19, RZ, RZ, UR7 ;  /* 0x00000007ff137e24 */ /* 0x000fc6000f8e00ff */
[----:B------:R-:W-:-:S13]  /*105e0*/  ISETP.GE.AND P0, PT, R6, UR5, PT ;  /* 0x0000000506007c0c */ /* 0x000fda000bf06270 */
[----:B------:R-:W-:Y:S05]  /*105f0*/  @P0 BRA `(.L_x_1182) ;  /* 0x0000000400cc0947 */ /* 0x000fea0003800000 */
[----:B------:R-:W0:Y:S01]  /*10600*/  S2R R2, SR_TID.X ;  /* 0x0000000000027919 */ /* 0x000e220000002100 */
        /* <DEDUP_REMOVED lines=11> */
.L_x_1184:
[----:B------:R-:W-:Y:S05]  /*106c0*/  BSYNC B0 ;  /* 0x0000000000007941 */ /* 0x000fea0003800000 */
.L_x_1183:
        /* <DEDUP_REMOVED lines=25> */
.L_x_1181:
[----:B------:R-:W-:Y:S01]  /*10860*/  IMAD.IADD R7, R5, 0x1, -R2 ;  /* 0x0000000105077824 */ /* 0x000fe200078e0a02 */
[----:B------:R-:W-:-:S03]  /*10870*/  ULDC.64 UR8, c[0x0][0x208] ;  /* 0x0000820000087ab9 */ /* 0x000fc60000000a00 */
[----:B------:R-:W-:-:S05]  /*10880*/  IMAD R2, R4, UR4, R7 ;  /* 0x0000000404027c24 */ /* 0x000fca000f8e0207 */
[----:B------:R-:W-:Y:S02]  /*10890*/  ISETP.GT.AND P0, PT, R2, UR6, PT ;  /* 0x0000000602007c0c */ /* 0x000fe4000bf04270 */
[----:B------:R-:W0:Y:S11]  /*108a0*/  LDC.64 R2, c[0x0][0xc68] ;  /* 0x00031a00ff027b82 */ /* 0x000e360000000a00 */
[----:B------:R-:W-:-:S04]  /*108b0*/  VOTE.ANY R9, PT, !P0 ;  /* 0x0000000000097806 */ /* 0x000fc800040e0100 */
[----:B------:R-:W1:Y:S02]  /*108c0*/  POPC R5, R9 ;  /* 0x0000000900057309 */ /* 0x000e640000000000 */
[----:B-1----:R-:W-:-:S04]  /*108d0*/  IMAD.IADD R19, R5, 0x1, R6 ;  /* 0x0000000105137824 */ /* 0x002fc800078e0206 */
[----:B0-----:R-:W-:-:S05]  /*108e0*/  IMAD.WIDE R2, R19, 0x4, R2 ;  /* 0x0000000413027825 */ /* 0x001fca00078e0202 */
[----:B------:R-:W2:Y:S01]  /*108f0*/  LDG.E R8, desc[UR8][R2.64] ;  /* 0x0000000802087981 */ /* 0x000ea2000c1e1900 */
[----:B------:R-:W-:-:S03]  /*10900*/  ISETP.NE.AND P0, PT, R9, RZ, PT ;  /* 0x000000ff0900720c */ /* 0x000fc60003f05270 */
[----:B------:R-:W2:Y:S02]  /*10910*/  SHFL.IDX PT, R17, R10, R5, 0x1f ;  /* 0x00001f050a117589 */ /* 0x000ea400000e0000 */
[----:B--2---:R-:W-:-:S05]  /*10920*/  IMAD R6, R17, R8, RZ ;  /* 0x0000000811067224 */ /* 0x004fca00078e02ff */
[----:B------:R-:W-:-:S04]  /*10930*/  IABS R11, R6 ;  /* 0x00000006000b7213 */ /* 0x000fc80000000000 */
[----:B------:R-:W0:Y:S08]  /*10940*/  I2F.RP R12, R11 ;  /* 0x0000000b000c7306 */ /* 0x000e300000209400 */
[----:B0-----:R-:W0:Y:S02]  /*10950*/  MUFU.RCP R12, R12 ;  /* 0x0000000c000c7308 */ /* 0x001e240000001000 */
[----:B0-----:R-:W-:-:S06]  /*10960*/  VIADD R13, R12, 0xffffffe ;  /* 0x0ffffffe0c0d7836 */ /* 0x001fcc0000000000 */
[----:B------:R0:W1:Y:S01]  /*10970*/  F2I.FTZ.U32.TRUNC.NTZ R3, R13 ;  /* 0x0000000d00037305 */ /* 0x000062000021f000 */
[----:B------:R-:W-:Y:S05]  /*10980*/  @!P0 BRA `(.L_x_1186) ;  /* 0x0000000000088947 */ /* 0x000fea0003800000 */
[----:B------:R-:W-:-:S05]  /*10990*/  VIADD R5, R5, 0xffffffff ;  /* 0xffffffff05057836 */ /* 0x000fca0000000000 */
[----:B------:R2:W3:Y:S02]  /*109a0*/  SHFL.IDX PT, R16, R4, R5, 0x1f ;  /* 0x00001f0504107589 */ /* 0x0004e400000e0000 */
.L_x_1186:
[----:B-1----:R-:W-:Y:S01]  /*109b0*/  IMAD.MOV R2, RZ, RZ, -R3 ;  /* 0x000000ffff027224 */ /* 0x002fe200078e0a03 */
[----:B--2---:R-:W-:Y:S01]  /*109c0*/  IABS R4, R6 ;  /* 0x0000000600047213 */ /* 0x004fe20000000000 */
[----:B---3--:R-:W-:Y:S02]  /*109d0*/  IMAD R16, R16, UR4, R7 ;  /* 0x0000000410107c24 */ /* 0x008fe4000f8e0207 */
[----:B------:R-:W-:Y:S02]  /*109e0*/  IMAD R5, R2, R11, RZ ;  /* 0x0000000b02057224 */ /* 0x000fe400078e02ff */
[----:B------:R-:W-:Y:S02]  /*109f0*/  IMAD.MOV.U32 R2, RZ, RZ, RZ ;  /* 0x000000ffff027224 */ /* 0x000fe400078e00ff */
[----:B------:R-:W-:Y:S02]  /*10a00*/  IMAD.MOV R4, RZ, RZ, -R4 ;  /* 0x000000ffff047224 */ /* 0x000fe400078e0a04 */
[----:B------:R-:W-:Y:S01]  /*10a10*/  IMAD.HI.U32 R2, R3, R5, R2 ;  /* 0x0000000503027227 */ /* 0x000fe200078e0002 */
[----:B------:R-:W-:-:S04]  /*10a20*/  IADD3 R5, -R16, UR6, RZ ;  /* 0x0000000610057c10 */ /* 0x000fc8000fffe1ff */
[----:B------:R-:W-:-:S05]  /*10a30*/  IABS R3, R5 ;  /* 0x0000000500037213 */ /* 0x000fca0000000000 */
[----:B------:R-:W-:-:S04]  /*10a40*/  IMAD.HI.U32 R9, R2, R3, RZ ;  /* 0x0000000302097227 */ /* 0x000fc800078e00ff */
[----:B------:R-:W-:-:S05]  /*10a50*/  IMAD R2, R9, R4, R3 ;  /* 0x0000000409027224 */ /* 0x000fca00078e0203 */
[----:B------:R-:W-:-:S13]  /*10a60*/  ISETP.GT.U32.AND P0, PT, R11, R2, PT ;  /* 0x000000020b00720c */ /* 0x000fda0003f04070 */
[----:B------:R-:W-:Y:S01]  /*10a70*/  @!P0 IMAD.IADD R2, R2, 0x1, -R11 ;  /* 0x0000000102028824 */ /* 0x000fe200078e0a0b */
[----:B------:R-:W-:-:S04]  /*10a80*/  @!P0 IADD3 R9, R9, 0x1, RZ ;  /* 0x0000000109098810 */ /* 0x000fc80007ffe0ff */
[----:B------:R-:W-:Y:S02]  /*10a90*/  ISETP.GE.U32.AND P0, PT, R2, R11, PT ;  /* 0x0000000b0200720c */ /* 0x000fe40003f06070 */
[----:B------:R-:W-:-:S11]  /*10aa0*/  LOP3.LUT R2, R5, R6, RZ, 0x3c, !PT ;  /* 0x0000000605027212 */ /* 0x000fd600078e3cff */
[----:B------:R-:W-:Y:S01]  /*10ab0*/  @P0 VIADD R9, R9, 0x1 ;  /* 0x0000000109090836 */ /* 0x000fe20000000000 */
[----:B------:R-:W-:-:S13]  /*10ac0*/  ISETP.GE.AND P0, PT, R2, RZ, PT ;  /* 0x000000ff0200720c */ /* 0x000fda0003f06270 */
[----:B------:R-:W-:Y:S01]  /*10ad0*/  @!P0 IMAD.MOV R9, RZ, RZ, -R9 ;  /* 0x000000ffff098224 */ /* 0x000fe200078e0a09 */
[----:B------:R-:W-:-:S13]  /*10ae0*/  ISETP.NE.AND P0, PT, R6, RZ, PT ;  /* 0x000000ff0600720c */ /* 0x000fda0003f05270 */
[----:B------:R-:W-:-:S05]  /*10af0*/  @!P0 LOP3.LUT R9, RZ, R6, RZ, 0x33, !PT ;  /* 0x00000006ff098212 */ /* 0x000fca00078e33ff */
[----:B------:R-:W-:Y:S02]  /*10b00*/  IMAD R4, R8, R9, RZ ;  /* 0x0000000908047224 */ /* 0x000fe400078e02ff */
[----:B------:R-:W-:Y:S02]  /*10b10*/  IMAD.MOV R9, RZ, RZ, -R9 ;  /* 0x000000ffff097224 */ /* 0x000fe400078e0a09 */
[----:B------:R-:W-:Y:S02]  /*10b20*/  IMAD.MOV R3, RZ, RZ, -R4 ;  /* 0x000000ffff037224 */ /* 0x000fe400078e0a04 */
[----:B------:R-:W-:-:S03]  /*10b30*/  IMAD R5, R6, R9, R5 ;  /* 0x0000000906057224 */ /* 0x000fc600078e0205 */
[----:B------:R-:W-:Y:S01]  /*10b40*/  VIADDMNMX R8, R3, UR4, R8, PT ;  /* 0x0000000403087c46 */ /* 0x000fe2000b800108 */
[----:B------:R-:W-:-:S03]  /*10b50*/  IMAD.IADD R4, R5, 0x1, R4 ;  /* 0x0000000105047824 */ /* 0x000fc600078e0204 */
[----:B------:R-:W-:-:S04]  /*10b60*/  IABS R7, R8 ;  /* 0x0000000800077213 */ /* 0x000fc80000000000 */
[----:B------:R-:W1:Y:S08]  /*10b70*/  I2F.RP R10, R7 ;  /* 0x00000007000a7306 */ /* 0x000e700000209400 */
[----:B-1----:R-:W1:Y:S02]  /*10b80*/  MUFU.RCP R10, R10 ;  /* 0x0000000a000a7308 */ /* 0x002e640000001000 */
[----:B-1----:R-:W-:-:S06]  /*10b90*/  VIADD R2, R10, 0xffffffe ;  /* 0x0ffffffe0a027836 */ /* 0x002fcc0000000000 */
[----:B------:R1:W2:Y:S02]  /*10ba0*/  F2I.FTZ.U32.TRUNC.NTZ R3, R2 ;  /* 0x0000000200037305 */ /* 0x0002a4000021f000 */
[----:B-1----:R-:W-:Y:S02]  /*10bb0*/  IMAD.MOV.U32 R2, RZ, RZ, RZ ;  /* 0x000000ffff027224 */ /* 0x002fe400078e00ff */
[----:B--2---:R-:W-:-:S04]  /*10bc0*/  IMAD.MOV R6, RZ, RZ, -R3 ;  /* 0x000000ffff067224 */ /* 0x004fc800078e0a03 */
[----:B------:R-:W-:Y:S01]  /*10bd0*/  IMAD R9, R6, R7, RZ ;  /* 0x0000000706097224 */ /* 0x000fe200078e02ff */
[----:B------:R-:W-:-:S03]  /*10be0*/  IABS R6, R5 ;  /* 0x0000000500067213 */ /* 0x000fc60000000000 */
[----:B------:R-:W-:Y:S01]  /*10bf0*/  IMAD.HI.U32 R3, R3, R9, R2 ;  /* 0x0000000903037227 */ /* 0x000fe200078e0002 */
[----:B------:R-:W-:-:S04]  /*10c00*/  IABS R9, R8 ;  /* 0x0000000800097213 */ /* 0x000fc80000000000 */
[----:B------:R-:W-:Y:S01]  /*10c10*/  IADD3 R2, RZ, -R9, RZ ;  /* 0x80000009ff027210 */ /* 0x000fe20007ffe0ff */
[----:B------:R-:W-:-:S04]  /*10c20*/  IMAD.HI.U32 R3, R3, R6, RZ ;  /* 0x0000000603037227 */ /* 0x000fc800078e00ff */
[----:B------:R-:W-:-:S05]  /*10c30*/  IMAD R2, R3, R2, R6 ;  /* 0x0000000203027224 */ /* 0x000fca00078e0206 */
[----:B------:R-:W-:-:S13]  /*10c40*/  ISETP.GT.U32.AND P0, PT, R7, R2, PT ;  /* 0x000000020700720c */ /* 0x000fda0003f04070 */
[----:B------:R-:W-:Y:S02]  /*10c50*/  @!P0 IMAD.IADD R2, R2, 0x1, -R7 ;  /* 0x0000000102028824 */ /* 0x000fe400078e0a07 */
[----:B------:R-:W-:-:S03]  /*10c60*/  @!P0 VIADD R3, R3, 0x1 ;  /* 0x0000000103038836 */ /* 0x000fc60000000000 */
[----:B------:R-:W-:Y:S02]  /*10c70*/  ISETP.GE.U32.AND P0, PT, R2, R7, PT ;  /* 0x000000070200720c */ /* 0x000fe40003f06070 */
[----:B------:R-:W-:-:S11]  /*10c80*/  LOP3.LUT R2, R5, R8, RZ, 0x3c, !PT ;  /* 0x0000000805027212 */ /* 0x000fd600078e3cff */
[----:B------:R-:W-:Y:S01]  /*10c90*/  @P0 VIADD R3, R3, 0x1 ;  /* 0x0000000103030836 */ /* 0x000fe20000000000 */
[----:B------:R-:W-:-:S13]  /*10ca0*/  ISETP.GE.AND P0, PT, R2, RZ, PT ;  /* 0x000000ff0200720c */ /* 0x000fda0003f06270 */
[----:B------:R-:W-:Y:S01]  /*10cb0*/  @!P0 IMAD.MOV R3, RZ, RZ, -R3 ;  /* 0x000000ffff038224 */ /* 0x000fe200078e0a03 */
[----:B------:R-:W-:-:S13]  /*10cc0*/  ISETP.NE.AND P0, PT, R8, RZ, PT ;  /* 0x000000ff0800720c */ /* 0x000fda0003f05270 */
[----:B------:R-:W-:Y:S01]  /*10cd0*/  @!P0 LOP3.LUT R3, RZ, R8, RZ, 0x33, !PT ;  /* 0x00000008ff038212 */ /* 0x000fe200078e33ff */
[----:B------:R-:W-:-:S03]  /*10ce0*/  IMAD.MOV R8, RZ, RZ, -R8 ;  /* 0x000000ffff087224 */ /* 0x000fc600078e0a08 */
[----:B------:R-:W-:Y:S01]  /*10cf0*/  LOP3.LUT R2, RZ, R3, RZ, 0x33, !PT ;  /* 0x00000003ff027212 */ /* 0x000fe200078e33ff */
[----:B------:R-:W-:-:S04]  /*10d00*/  IMAD R18, R3, R8, R4 ;  /* 0x0000000803127224 */ /* 0x000fc800078e0204 */
[----:B------:R-:W-:Y:S01]  /*10d10*/  IMAD.IADD R17, R17, 0x1, R2 ;  /* 0x0000000111117824 */ /* 0x000fe200078e0202 */
[----:B------:R-:W-:Y:S06]  /*10d20*/  BRA `(.L_x_1187) ;  /* 0x00000000000c7947 */ /* 0x000fec0003800000 */
.L_x_1182:
[----:B------:R-:W-:Y:S01]  /*10d30*/  IMAD.MOV.U32 R17, RZ, RZ, RZ ;  /* 0x000000ffff117224 */ /* 0x000fe200078e00ff */
[----:B------:R-:W-:Y:S01]  /*10d40*/  MOV R16, UR6 ;  /* 0x0000000600107c02 */ /* 0x000fe20008000f00 */
[----:B------:R-:W-:-:S07]  /*10d50*/  IMAD.MOV.U32 R18, RZ, RZ, RZ ;  /* 0x000000ffff127224 */ /* 0x000fce00078e00ff */
.L_x_1187:
[----:B------:R-:W1:Y:S01]  /*10d60*/  S2R R2, SR_TID.X ;  /* 0x0000000000027919 */ /* 0x000e620000002100 */
[----:B------:R-:W-:Y:S01]  /*10d70*/  STL [R1], RZ ;  /* 0x000000ff01007387 */ /* 0x000fe20000100800 */
[----:B-1----:R-:W-:-:S04]  /*10d80*/  LOP3.LUT R2, R2, 0x1f, RZ, 0xc0, !PT ;  /* 0x0000001f02027812 */ /* 0x002fc800078ec0ff */
[----:B------:R-:W-:-:S13]  /*10d90*/  ISETP.NE.AND P0, PT, R2, RZ, PT ;  /* 0x000000ff0200720c */ /* 0x000fda0003f05270 */
[----:B------:R-:W1:Y:S01]  /*10da0*/  @!P0 S2R R3, SR_CgaCtaId ;  /* 0x0000000000038919 */ /* 0x000e620000008800 */
[----:B------:R-:W-:-:S04]  /*10db0*/  @!P0 MOV R0, 0x400 ;  /* 0x0000040000008802 */ /* 0x000fc80000000f00 */
[----:B-1----:R-:W-:-:S05]  /*10dc0*/  @!P0 LEA R0, R3, R0, 0x18 ;  /* 0x0000000003008211 */ /* 0x002fca00078ec0ff */
[----:B------:R1:W-:Y:S01]  /*10dd0*/  @!P0 STS.128 [R0+0x308d0], R16 ;  /* 0x0308d01000008388 */ /* 0x0003e20000000c00 */
[----:B------:R-:W-:Y:S06]  /*10de0*/  BAR.ARV 0x5, 0x120 ;  /* 0x0144800000007b1d */ /* 0x000fec0000002000 */
[----:B------:R-:W-:Y:S01]  /*10df0*/  ISETP.GE.AND P0, PT, R19, UR5, PT ;  /* 0x0000000513007c0c */ /* 0x000fe2000bf06270 */
[----:B-1----:R-:W-:-:S05]  /*10e00*/  IMAD.MOV.U32 R0, RZ, RZ, 0x1 ;  /* 0x00000001ff007424 */ /* 0x002fca00078e00ff */
[----:B------:R1:W-:Y:S04]  /*10e10*/  STL [R1+0x8], R0 ;  /* 0x0000080001007387 */ /* 0x0003e80000100800 */
[----:B------:R1:W-:Y:S03]  /*10e20*/  STL [R1+0x18], RZ ;  /* 0x000018ff01007387 */ /* 0x0003e60000100800 */
[----:B------:R-:W-:Y:S05]  /*10e30*/  @P0 BRA `(.L_x_1188) ;  /* 0x0000004800880947 */ /* 0x000fea0003800000 */
[----:B-1----:R-:W-:Y:S01]  /*10e40*/  IMAD.MOV.U32 R0, RZ, RZ, 0x1 ;  /* 0x00000001ff007424 */ /* 0x002fe200078e00ff */
[----:B------:R1:W-:Y:S01]  /*10e50*/  STL [R1+0x18], RZ ;  /* 0x000018ff01007387 */ /* 0x0003e20000100800 */
[----:B------:R-:W-:Y:S01]  /*10e60*/  ULDC UR38, c[0x0][0xc] ;  /* 0x0000030000267ab9 */ /* 0x000fe20000000800 */
[----:B------:R-:W-:Y:S02]  /*10e70*/  ULDC.64 UR36, c[0x0][0x198] ;  /* 0x0000660000247ab9 */ /* 0x000fe40000000a00 */
[----:B------:R1:W-:Y:S04]  /*10e80*/  STL [R1+0x8], R0 ;  /* 0x0000080001007387 */ /* 0x0003e80000100800 */
[----:B------:R1:W-:Y:S02]  /*10e90*/  STL [R1], RZ ;  /* 0x000000ff01007387 */ /* 0x0003e40000100800 */
.L_x_1264:
[----:B------:R-:W-:Y:S05]  /*10ea0*/  YIELD ;  /* 0x0000000000007946 */ /* 0x000fea0003800000 */
[----:B------:R-:W-:Y:S01]  /*10eb0*/  ULDC.64 UR4, c[0x0][0xa28] ;  /* 0x00028a0000047ab9 */ /* 0x000fe20000000a00 */
[----:B------:R-:W-:Y:S01]  /*10ec0*/  IMAD.MOV.U32 R4, RZ, RZ, RZ ;  /* 0x000000ffff047224 */ /* 0x000fe200078e00ff */
[----:B------:R-:W-:Y:S01]  /*10ed0*/  ISETP.NE.U32.AND P0, PT, RZ, UR4, PT ;  /* 0x00000004ff007c0c */ /* 0x000fe2000bf05070 */
[----:B------:R-:W-:-:S03]  /*10ee0*/  ULDC.64 UR6, c[0x0][0x208] ;  /* 0x0000820000067ab9 */ /* 0x000fc60000000a00 */
[----:B------:R-:W-:Y:S01]  /*10ef0*/  ISETP.NE.AND.EX P0, PT, RZ, UR5, PT, P0 ;  /* 0x00000005ff007c0c */ /* 0x000fe2000bf05300 */
[----:B------:R-:W-:-:S12]  /*10f00*/  ULDC.64 UR4, c[0x0][0xa00] ;  /* 0x0002800000047ab9 */ /* 0x000fd80000000a00 */
[----:B--2---:R-:W2:Y:S01]  /*10f10*/  @P0 LDC.64 R2, c[0x0][0xa28] ;  /* 0x00028a00ff020b82 */ /* 0x004ea20000000a00 */
[----:B------:R-:W-:Y:S01]  /*10f20*/  ISETP.NE.U32.AND P2, PT, RZ, UR4, PT ;  /* 0x00000004ff007c0c */ /* 0x000fe2000bf45070 */
[----:B--2---:R-:W-:-:S05]  /*10f30*/  @P0 IMAD.WIDE R2, R19, 0x4, R2 ;  /* 0x0000000413020825 */ /* 0x004fca00078e0202 */
[----:B------:R2:W5:Y:S01]  /*10f40*/  @P0 LDG.E R4, desc[UR6][R2.64] ;  /* 0x0000000602040981 */ /* 0x000562000c1e1900 */
[----:B------:R-:W-:Y:S01]  /*10f50*/  ISETP.NE.AND.EX P2, PT, RZ, UR5, PT, P2 ;  /* 0x00000005ff007c0c */ /* 0x000fe2000bf45320 */
[----:B-1----:R-:W-:Y:S01]  /*10f60*/  IMAD.MOV.U32 R0, RZ, RZ, RZ ;  /* 0x000000ffff007224 */ /* 0x002fe200078e00ff */
[----:B------:R-:W-:Y:S01]  /*10f70*/  ULDC.64 UR4, c[0x0][0xa18] ;  /* 0x0002860000047ab9 */ /* 0x000fe20000000a00 */
[----:B--2---:R-:W1:Y:S02]  /*10f80*/  LDC.64 R2, c[0x0][0xa00] ;  /* 0x00028000ff027b82 */ /* 0x004e640000000a00 */
[----:B-1----:R-:W-:-:S08]  /*10f90*/  IMAD.WIDE R2, R19, 0x4, R2 ;  /* 0x0000000413027825 */ /* 0x002fd000078e0202 */
[----:B------:R-:W2:Y:S01]  /*10fa0*/  @P2 LDG.E R0, desc[UR6][R2.64] ;  /* 0x0000000602002981 */ /* 0x000ea2000c1e1900 */
[----:B------:R-:W-:Y:S01]  /*10fb0*/  ISETP.NE.U32.AND P1, PT, RZ, UR4, PT ;  /* 0x00000004ff007c0c */ /* 0x000fe2000bf25070 */
[----:B------:R-:W-:-:S03]  /*10fc0*/  ULDC UR4, c[0x0][0x288] ;  /* 0x0000a20000047ab9 */ /* 0x000fc60000000800 */
[----:B------:R-:W-:-:S13]  /*10fd0*/  ISETP.NE.AND.EX P1, PT, RZ, UR5, PT, P1 ;  /* 0x00000005ff007c0c */ /* 0x000fda000bf25310 */
[----:B------:R-:W1:Y:S02]  /*10fe0*/  @P1 LDC.64 R6, c[0x0][0xa18] ;  /* 0x00028600ff061b82 */ /* 0x000e640000000a00 */
[----:B-1----:R-:W-:Y:S01]  /*10ff0*/  @P1 IMAD.WIDE R6, R19, 0x4, R6 ;  /* 0x0000000413061825 */ /* 0x002fe200078e0206 */
[----:B--2---:R1:W-:Y:S03]  /*11000*/  STL [R1+0x1c], R0 ;  /* 0x00001c0001007387 */ /* 0x0043e60000100800 */
[----:B-1----:R-:W-:Y:S01]  /*11010*/  IMAD.U32 R0, RZ, RZ, UR4 ;  /* 0x00000004ff007e24 */ /* 0x002fe2000f8e00ff */
[----:B------:R-:W-:Y:S02]  /*11020*/  ULDC.64 UR4, c[0x0][0x3f8] ;  /* 0x0000fe0000047ab9 */ /* 0x000fe40000000a00 */
[----:B------:R-:W-:-:S03]  /*11030*/  UISETP.NE.U32.AND UP0, UPT, UR4, URZ, UPT ;  /* 0x0000003f0400728c */ /* 0x000fc6000bf05070 */
[----:B------:R-:W-:Y:S01]  /*11040*/  ULDC UR4, c[0x0][0x404] ;  /* 0x0001010000047ab9 */ /* 0x000fe20000000800 */
[----:B------:R-:W-:Y:S01]  /*11050*/  UISETP.NE.AND.EX UP0, UPT, UR5, URZ, UPT, UP0 ;  /* 0x0000003f0500728c */ /* 0x000fe2000bf05300 */
[----:B------:R1:W5:Y:S01]  /*11060*/  @P1 LDG.E R0, desc[UR6][R6.64] ;  /* 0x0000000606001981 */ /* 0x000362000c1e1900 */
[----:B------:R-:W-:Y:S01]  /*11070*/  ULDC.64 UR6, c[0x0][0xa08] ;  /* 0x0002820000067ab9 */ /* 0x000fe20000000a00 */
[----:B------:R-:W-:Y:S01]  /*11080*/  ULDC UR5, c[0x0][0x2e0] ;  /* 0x0000b80000057ab9 */ /* 0x000fe20000000800 */
[----:B------:R-:W-:Y:S01]  /*11090*/  USEL UR4, UR4, 0x1, UP0 ;  /* 0x0000000104047887 */ /* 0x000fe20008000000 */
[----:B------:R-:W-:-:S03]  /*110a0*/  ISETP.NE.U32.AND P0, PT, RZ, UR6, PT ;  /* 0x00000006ff007c0c */ /* 0x000fc6000bf05070 */
[----:B------:R-:W-:Y:S01]  /*110b0*/  UIMAD UR4, UR4, UR5, URZ ;  /* 0x00000005040472a4 */ /* 0x000fe2000f8e023f */
[----:B------:R-:W-:-:S05]  /*110c0*/  ISETP.NE.AND.EX P0, PT, RZ, UR7, PT, P0 ;  /* 0x00000007ff007c0c */ /* 0x000fca000bf05300 */
[----:B------:R-:W-:Y:S01]  /*110d0*/  IMAD.U32 R5, RZ, RZ, UR4 ;  /* 0x00000004ff057e24 */ /* 0x000fe2000f8e00ff */
[----:B-1----:R-:W-:Y:S07]  /*110e0*/  @P1 BRA `(.L_x_1189) ;  /* 0x0000000000141947 */ /* 0x002fee0003800000 */
[----:B------:R-:W-:Y:S05]  /*110f0*/  @!P2 BRA `(.L_x_1189) ;  /* 0x000000000010a947 */ /* 0x000fea0003800000 */
[----:B------:R-:W-:Y:S02]  /*11100*/  ULDC.64 UR4, c[0x0][0x208] ;  /* 0x0000820000047ab9 */ /* 0x000fe40000000a00 */
[----:B------:R-:W2:Y:S04]  /*11110*/  LDG.E R7, desc[UR4][R2.64] ;  /* 0x0000000402077981 */ /* 0x000ea8000c1e1900 */
[----:B-----5:R-:W2:Y:S02]  /*11120*/  LDG.E R0, desc[UR4][R2.64+0x4] ;  /* 0x0000040402007981 */ /* 0x020ea4000c1e1900 */
[----:B--2---:R-:W-:-:S07]  /*11130*/  IMAD.IADD R0, R0, 0x1, -R7 ;  /* 0x0000000100007824 */ /* 0x004fce00078e0a07 */
.L_x_1189:
[----:B------:R-:W1:Y:S01]  /*11140*/  LDC.64 R2, c[0x0][0xa08] ;  /* 0x00028200ff027b82 */ /* 0x000e620000000a00 */
[----:B------:R-:W-:Y:S01]  /*11150*/  MOV R7, RZ ;  /* 0x000000ff00077202 */ /* 0x000fe20000000f00 */
[----:B------:R-:W-:Y:S01]  /*11160*/  ULDC.64 UR4, c[0x0][0x208] ;  /* 0x0000820000047ab9 */ /* 0x000fe20000000a00 */
[----:B-1----:R-:W-:-:S05]  /*11170*/  IMAD.WIDE R2, R19, 0x4, R2 ;  /* 0x0000000413027825 */ /* 0x002fca00078e0202 */
[----:B------:R-:W2:Y:S01]  /*11180*/  @P0 LDG.E R7, desc[UR4][R2.64] ;  /* 0x0000000402070981 */ /* 0x000ea2000c1e1900 */
[----:B------:R-:W-:Y:S02]  /*11190*/  ULDC.64 UR4, c[0x0][0xa20] ;  /* 0x0002880000047ab9 */ /* 0x000fe40000000a00 */
[----:B------:R-:W-:-:S04]  /*111a0*/  ISETP.NE.U32.AND P1, PT, RZ, UR4, PT ;  /* 0x00000004ff007c0c */ /* 0x000fc8000bf25070 */
[----:B------:R-:W-:Y:S01]  /*111b0*/  ISETP.NE.AND.EX P1, PT, RZ, UR5, PT, P1 ;  /* 0x00000005ff007c0c */ /* 0x000fe2000bf25310 */
[----:B--2--5:R-:W-:-:S05]  /*111c0*/  IMAD.IADD R6, R7, 0x1, R4 ;  /* 0x0000000107067824 */ /* 0x024fca00078e0204 */
[----:B------:R1:W-:Y:S07]  /*111d0*/  STL [R1+0x4], R6 ;  /* 0x0000040601007387 */ /* 0x0003ee0000100800 */
[----:B------:R-:W-:Y:S05]  /*111e0*/  @!P1 BRA `(.L_x_1190) ;  /* 0x0000000000149947 */ /* 0x000fea0003800000 */
[----:B------:R-:W2:Y:S01]  /*111f0*/  LDC.64 R2, c[0x0][0xa20] ;  /* 0x00028800ff027b82 */ /* 0x000ea20000000a00 */
[----:B------:R-:W-:Y:S01]  /*11200*/  ULDC.64 UR4, c[0x0][0x208] ;  /* 0x0000820000047ab9 */ /* 0x000fe20000000a00 */
[----:B--2---:R-:W-:-:S05]  /*11210*/  IMAD.WIDE R2, R19, 0x4, R2 ;  /* 0x0000000413027825 */ /* 0x004fca00078e0202 */
[----:B------:R2:W5:Y:S01]  /*11220*/  LDG.E R5, desc[UR4][R2.64] ;  /* 0x0000000402057981 */ /* 0x000562000c1e1900 */
[----:B------:R-:W-:Y:S05]  /*11230*/  BRA `(.L_x_1191) ;  /* 0x0000000000147947 */ /* 0x000fea0003800000 */
.L_x_1190:
[----:B------:R-:W-:Y:S05]  /*11240*/  @!P0 BRA `(.L_x_1191) ;  /* 0x0000000000108947 */ /* 0x000fea0003800000 */
[----:B------:R-:W-:Y:S02]  /*11250*/  ULDC.64 UR4, c[0x0][0x208] ;  /* 0x0000820000047ab9 */ /* 0x000fe40000000a00 */
[----:B-1----:R-:W2:Y:S04]  /*11260*/  LDG.E R6, desc[UR4][R2.64] ;  /* 0x0000000402067981 */ /* 0x002ea8000c1e1900 */
[----:B------:R-:W2:Y:S02]  /*11270*/  LDG.E R5, desc[UR4][R2.64+0x4] ;  /* 0x0000040402057981 */ /* 0x000ea4000c1e1900 */
[----:B--2---:R-:W-:-:S07]  /*11280*/  IMAD.IADD R5, R5, 0x1, -R6 ;  /* 0x0000000105057824 */ /* 0x004fce00078e0a06 */
.L_x_1191:
[----:B--2---:R-:W2:Y:S01]  /*11290*/  LDC.64 R2, c[0x0][0x9e0] ;  /* 0x00027800ff027b82 */ /* 0x004ea20000000a00 */
[----:B-----5:R-:W-:Y:S01]  /*112a0*/  IMAD.IADD R7, R5, 0x1, -R4 ;  /* 0x0000000105077824 */ /* 0x020fe200078e0a04 */
[----:B------:R-:W-:-:S04]  /*112b0*/  LEA R9, R17, 0x80, 0x7 ;  /* 0x0000008011097811 */ /* 0x000fc800078e38ff */
[----:B------:R-:W-:Y:S02]  /*112c0*/  IADD3 R9, R7, R9, -R0 ;  /* 0x0000000907097210 */ /* 0x000fe40007ffe800 */
[----:B--2---:R-:W-:-:S03]  /*112d0*/  ISETP.GE.AND P0, PT, R3, 0x1, PT ;  /* 0x000000010300780c */ /* 0x004fc60003f06270 */
[----:B------:R-:W-:-:S10]  /*112e0*/  IMAD.IADD R2, R9, 0x1, R2 ;  /* 0x0000000109027824 */ /* 0x000fd400078e0202 */
[----:B------:R-:W-:Y:S05]  /*112f0*/  @!P0 BRA `(.L_x_1192) ;  /* 0x0000000000488947 */ /* 0x000fea0003800000 */
[C---:B------:R-:W-:Y:S01]  /*11300*/  ISETP.GT.AND P1, PT, R9.reuse, RZ, PT ;  /* 0x000000ff0900720c */ /* 0x040fe20003f24270 */
[----:B------:R-:W-:Y:S01]  /*11310*/  BSSY B0, `(.L_x_1193) ;  /* 0x000000e000007945 */ /* 0x000fe20003800000 */
[----:B-1----:R-:W-:-:S11]  /*11320*/  VIADD R6, R9, 0xffffffff ;  /* 0xffffffff09067836 */ /* 0x002fd60000000000 */
[----:B------:R-:W-:Y:S05]  /*11330*/  @P1 BRA `(.L_x_1194) ;  /* 0x00000000001c1947 */ /* 0x000fea0003800000 */
[----:B------:R-:W-:Y:S01]  /*11340*/  ISETP.NE.AND P1, PT, R3, 0x1, PT ;  /* 0x000000010300780c */ /* 0x000fe20003f25270 */
[----:B------:R-:W-:-:S12]  /*11350*/  IMAD.MOV R9, RZ, RZ, -R9 ;  /* 0x000000ffff097224 */ /* 0x000fd800078e0a09 */
[----:B------:R-:W1:Y:S02]  /*11360*/  @P1 LDC.64 R4, c[0x0][0x9e8] ;  /* 0x00027a00ff041b82 */ /* 0x000e640000000a00 */
[----:B-1----:R-:W-:-:S05]  /*11370*/  @P1 IMAD.HI.U32 R4, R9, R4, RZ ;  /* 0x0000000409041227 */ /* 0x002fca00078e00ff */
[----:B------:R-:W-:-:S04]  /*11380*/  @P1 SHF.R.U32.HI R9, RZ, R5, R4 ;  /* 0x00000005ff091219 */ /* 0x000fc80000011604 */
[----:B------:R-:W-:Y:S01]  /*11390*/  LOP3.LUT R6, RZ, R9, RZ, 0x33, !PT ;  /* 0x00000009ff067212 */ /* 0x000fe200078e33ff */
[----:B------:R-:W-:Y:S06]  /*113a0*/  BRA `(.L_x_1195) ;  /* 0x0000000000107947 */ /* 0x000fec0003800000 */
.L_x_1194:
[----:B------:R-:W-:-:S13]  /*113b0*/  ISETP.NE.AND P1, PT, R3, 0x1, PT ;  /* 0x000000010300780c */ /* 0x000fda0003f25270 */
[----:B------:R-:W1:Y:S02]  /*113c0*/  @P1 LDC.64 R4, c[0x0][0x9e8] ;  /* 0x00027a00ff041b82 */ /* 0x000e640000000a00 */
[----:B-1----:R-:W-:-:S05]  /*113d0*/  @P1 IMAD.HI.U32 R4, R6, R4, RZ ;  /* 0x0000000406041227 */ /* 0x002fca00078e00ff */
[----:B------:R-:W-:-:S07]  /*113e0*/  @P1 SHF.R.U32.HI R6, RZ, R5, R4 ;  /* 0x00000005ff061219 */ /* 0x000fce0000011604 */
.L_x_1195:
[----:B------:R-:W-:Y:S05]  /*113f0*/  BSYNC B0 ;  /* 0x0000000000007941 */ /* 0x000fea0003800000 */
.L_x_1193:
[----:B------:R-:W-:-:S05]  /*11400*/  IMAD R5, R6, R3, R3 ;  /* 0x0000000306057224 */ /* 0x000fca00078e0203 */
[----:B------:R-:W-:-:S07]  /*11410*/  VIMNMX R2, R2, R5, PT ;  /* 0x0000000502027248 */ /* 0x000fce0003fe0100 */
.L_x_1192:
[----:B------:R-:W-:Y:S01]  /*11420*/  VIADD R2, R2, 0x3f ;  /* 0x0000003f02027836 */ /* 0x000fe20000000000 */
[----:B------:R-:W-:Y:S01]  /*11430*/  LEA R0, R17, -R0, 0x7 ;  /* 0x8000000011007211 */ /* 0x000fe200078e38ff */
[----:B------:R-:W-:-:S03]  /*11440*/  ULDC UR4, c[0x0][0x9dc] ;  /* 0x0002770000047ab9 */ /* 0x000fc60000000800 */
[----:B------:R-:W-:-:S04]  /*11450*/  SHF.R.S32.HI R5, RZ, 0x1f, R2 ;  /* 0x0000001fff057819 */ /* 0x000fc80000011402 */
[----:B------:R-:W-:Y:S01]  /*11460*/  LEA.HI R4, R5, R2, RZ, 0x6 ;  /* 0x0000000205047211 */ /* 0x000fe200078f30ff */
[----:B------:R-:W-:-:S03]  /*11470*/  VIADD R2, R7, 0x3f ;  /* 0x0000003f07027836 */ /* 0x000fc60000000000 */
[----:B------:R-:W-:Y:S02]  /*11480*/  SHF.R.S32.HI R4, RZ, 0x6, R4 ;  /* 0x00000006ff047819 */ /* 0x000fe40000011404 */
[----:B------:R-:W-:-:S04]  /*11490*/  SHF.R.S32.HI R5, RZ, 0x1f, R2 ;  /* 0x0000001fff057819 */ /* 0x000fc80000011402 */
[----:B------:R-:W-:Y:S01]  /*114a0*/  LEA.HI R5, R5, R2, RZ, 0x6 ;  /* 0x0000000205057211 */ /* 0x000fe200078f30ff */
[----:B------:R-:W-:-:S03]  /*114b0*/  IMAD.IADD R2, R7, 0x1, R0 ;  /* 0x0000000107027824 */ /* 0x000fc600078e0200 */
[----:B------:R-:W-:Y:S01]  /*114c0*/  SHF.R.S32.HI R5, RZ, 0x6, R5 ;  /* 0x00000006ff057819 */ /* 0x000fe20000011405 */
[----:B------:R-:W-:-:S03]  /*114d0*/  VIADD R0, R2, -UR4 ;  /* 0x8000000402007c36 */ /* 0x000fc60008000000 */
[----:B-1----:R-:W-:-:S05]  /*114e0*/  VIMNMX R6, R5, R4, PT ;  /* 0x0000000405067248 */ /* 0x002fca0003fe0100 */
[----:B------:R1:W-:Y:S01]  /*114f0*/  STL [R1+0x14], R6 ;  /* 0x0000140601007387 */ /* 0x0003e20000100800 */
[----:B------:R-:W-:Y:S05]  /*11500*/  @!P0 BRA `(.L_x_1196) ;  /* 0x0000000000448947 */ /* 0x000fea0003800000 */
[----:B------:R-:W-:Y:S01]  /*11510*/  ISETP.GT.AND P0, PT, R2, -0x1, PT ;  /* 0xffffffff0200780c */ /* 0x000fe20003f04270 */
[----:B------:R-:W-:-:S12]  /*11520*/  BSSY B0, `(.L_x_1197) ;  /* 0x000000d000007945 */ /* 0x000fd80003800000 */
[----:B------:R-:W-:Y:S05]  /*11530*/  @P0 BRA `(.L_x_1198) ;  /* 0x00000000001c0947 */ /* 0x000fea0003800000 */
[----:B------:R-:W-:Y:S02]  /*11540*/  ISETP.NE.AND P0, PT, R3, 0x1, PT ;  /* 0x000000010300780c */ /* 0x000fe40003f05270 */
[----:B------:R-:W-:-:S11]  /*11550*/  LOP3.LUT R7, RZ, R2, RZ, 0x33, !PT ;  /* 0x00000002ff077212 */ /* 0x000fd600078e33ff */
[----:B------:R-:W2:Y:S02]  /*11560*/  @P0 LDC.64 R4, c[0x0][0x9e8] ;  /* 0x00027a00ff040b82 */ /* 0x000ea40000000a00 */
[----:B--2---:R-:W-:-:S05]  /*11570*/  @P0 IMAD.HI.U32 R4, R7, R4, RZ ;  /* 0x0000000407040227 */ /* 0x004fca00078e00ff */
[----:B------:R-:W-:-:S04]  /*11580*/  @P0 SHF.R.U32.HI R7, RZ, R5, R4 ;  /* 0x00000005ff070219 */ /* 0x000fc80000011604 */
[----:B------:R-:W-:Y:S01]  /*11590*/  LOP3.LUT R2, RZ, R7, RZ, 0x33, !PT ;  /* 0x00000007ff027212 */ /* 0x000fe200078e33ff */
[----:B------:R-:W-:Y:S06]  /*115a0*/  BRA `(.L_x_1199) ;  /* 0x0000000000107947 */ /* 0x000fec0003800000 */
.L_x_1198:
[----:B------:R-:W-:-:S13]  /*115b0*/  ISETP.NE.AND P0, PT, R3, 0x1, PT ;  /* 0x000000010300780c */ /* 0x000fda0003f05270 */
[----:B------:R-:W2:Y:S02]  /*115c0*/  @P0 LDC.64 R4, c[0x0][0x9e8] ;  /* 0x00027a00ff040b82 */ /* 0x000ea40000000a00 */
[----:B--2---:R-:W-:-:S05]  /*115d0*/  @P0 IMAD.HI.U32 R4, R2, R4, RZ ;  /* 0x0000000402040227 */ /* 0x004fca00078e00ff */
[----:B------:R-:W-:-:S07]  /*115e0*/  @P0 SHF.R.U32.HI R2, RZ, R5, R4 ;  /* 0x00000005ff020219 */ /* 0x000fce0000011604 */
.L_x_1199:
[----:B------:R-:W-:Y:S05]  /*115f0*/  BSYNC B0 ;  /* 0x0000000000007941 */ /* 0x000fea0003800000 */
.L_x_1197:
[----:B------:R-:W-:-:S05]  /*11600*/  IMAD R3, R2, R3, RZ ;  /* 0x0000000302037224 */ /* 0x000fca00078e02ff */
[----:B------:R-:W-:-:S07]  /*11610*/  VIMNMX R0, R0, R3, !PT ;  /* 0x0000000300007248 */ /* 0x000fce0007fe0100 */
.L_x_1196:
[----:B------:R-:W-:Y:S01]  /*11620*/  SHF.R.S32.HI R3, RZ, 0x1f, R0 ;  /* 0x0000001fff037819 */ /* 0x000fe20000011400 */
[----:B------:R-:W-:Y:S03]  /*11630*/  BSSY B6, `(.L_x_1200) ;  /* 0x000035e000067945 */ /* 0x000fe60003800000 */
[----:B------:R-:W-:-:S04]  /*11640*/  LEA.HI R3, R3, R0, RZ, 0x6 ;  /* 0x0000000003037211 */ /* 0x000fc800078f30ff */
[----:B------:R-:W-:-:S04]  /*11650*/  SHF.R.S32.HI R3, RZ, 0x6, R3 ;  /* 0x00000006ff037819 */ /* 0x000fc80000011403 */
[----:B------:R-:W-:-:S04]  /*11660*/  VIMNMX R2, RZ, R3, !PT ;  /* 0x00000003ff027248 */ /* 0x000fc80007fe0100 */
[----:B------:R-:W-:Y:S01]  /*11670*/  ISETP.GT.AND P0, PT, R6, R2, PT ;  /* 0x000000020600720c */ /* 0x000fe20003f04270 */
[----:B------:R2:W-:-:S12]  /*11680*/  STL [R1+0x10], R2 ;  /* 0x0000100201007387 */ /* 0x0005d80000100800 */
[----:B--2---:R-:W-:Y:S05]  /*11690*/  @P0 BRA `(.L_x_1201) ;  /* 0x0000000000480947 */ /* 0x004fea0003800000 */
[----:B------:R-:W2:Y:S02]  /*116a0*/  S2R R2, SR_TID.X ;  /* 0x0000000000027919 */ /* 0x000ea40000002100 */
[----:B--2---:R-:W-:-:S04]  /*116b0*/  LOP3.LUT R2, R2, 0x1f, RZ, 0xc0, !PT ;  /* 0x0000001f02027812 */ /* 0x004fc800078ec0ff */
[----:B------:R-:W-:-:S13]  /*116c0*/  ISETP.NE.AND P1, PT, R2, RZ, PT ;  /* 0x000000ff0200720c */ /* 0x000fda0003f25270 */
[----:B------:R-:W-:Y:S05]  /*116d0*/  @P1 BRA `(.L_x_1202) ;  /* 0x00000034004c1947 */ /* 0x000fea0003800000 */
[----:B------:R-:W2:Y:S01]  /*116e0*/  S2R R7, SR_LANEID ;  /* 0x0000000000077919 */ /* 0x000ea20000000000 */
[----:B------:R-:W-:Y:S01]  /*116f0*/  VOTEU.ANY UR4, UPT, PT ;  /* 0x0000000000047886 */ /* 0x000fe200038e0100 */
[----:B------:R-:W3:Y:S01]  /*11700*/  LDC.64 R2, c[0x0][0xc38] ;  /* 0x00030e00ff027b82 */ /* 0x000ee20000000a00 */
[----:B------:R-:W2:Y:S01]  /*11710*/  FLO.U32 R0, UR4 ;  /* 0x0000000400007d00 */ /* 0x000ea200080e0000 */
[----:B------:R-:W-:-:S07]  /*11720*/  ULDC.64 UR6, c[0x0][0x208] ;  /* 0x0000820000067ab9 */ /* 0x000fce0000000a00 */
[----:B------:R-:W3:Y:S01]  /*11730*/  POPC R5, UR4 ;  /* 0x0000000400057d09 */ /* 0x000ee20008000000 */
[----:B--2---:R-:W-:-:S13]  /*11740*/  ISETP.EQ.U32.AND P0, PT, R0, R7, PT ;  /* 0x000000070000720c */ /* 0x004fda0003f02070 */
[----:B---3--:R-:W2:Y:S01]  /*11750*/  @P0 ATOMG.E.ADD.STRONG.GPU PT, R3, desc[UR6][R2.64], R5 ;  /* 0x00000005020309a8 */ /* 0x008ea200081ee1c6 */
[----:B------:R-:W3:Y:S02]  /*11760*/  S2R R4, SR_LTMASK ;  /* 0x0000000000047919 */ /* 0x000ee40000003900 */
[----:B---3--:R-:W-:-:S04]  /*11770*/  LOP3.LUT R4, R4, UR4, RZ, 0xc0, !PT ;  /* 0x0000000404047c12 */ /* 0x008fc8000f8ec0ff */
[----:B------:R-:W3:Y:S01]  /*11780*/  POPC R7, R4 ;  /* 0x0000000400077309 */ /* 0x000ee20000000000 */
[----:B--2---:R-:W3:Y:S02]  /*11790*/  SHFL.IDX PT, R0, R3, R0, 0x1f ;  /* 0x00001f0003007589 */ /* 0x004ee400000e0000 */
[----:B---3--:R-:W-:Y:S01]  /*117a0*/  IADD3 R16, R0, UR38, R7 ;  /* 0x0000002600107c10 */ /* 0x008fe2000fffe007 */
[----:B------:R-:W-:Y:S06]  /*117b0*/  BRA `(.L_x_1202) ;  /* 0x0000003400147947 */ /* 0x000fec0003800000 */
.L_x_1201:
[----:B------:R-:W2:Y:S01]  /*117c0*/  S2R R3, SR_CgaCtaId ;  /* 0x0000000000037919 */ /* 0x000ea20000008800 */
[----:B------:R-:W-:-:S04]  /*117d0*/  MOV R0, 0x400 ;  /* 0x0000040000007802 */ /* 0x000fc80000000f00 */
[----:B--2---:R-:W-:-:S05]  /*117e0*/  LEA R2, R3, R0, 0x18 ;  /* 0x0000000003027211 */ /* 0x004fca00078ec0ff */
[----:B------:R2:W-:Y:S01]  /*117f0*/  STL [R1+0xc], R2 ;  /* 0x00000c0201007387 */ /* 0x0005e20000100800 */
[----:B------:R-:W-:-:S05]  /*11800*/  VIADD R0, R2, 0x20400 ;  /* 0x0002040002007836 */ /* 0x000fca0000000000 */
[----:B------:R-:W-:-:S13]  /*11810*/  LOP3.LUT P0, RZ, R0, 0x3ff, RZ, 0xc0, !PT ;  /* 0x000003ff00ff7812 */ /* 0x000fda000780c0ff */
[----:B--2---:R-:W-:Y:S05]  /*11820*/  @!P0 BRA `(.L_x_1203) ;  /* 0x0000000000408947 */ /* 0x004fea0003800000 */
[----:B------:R-:W-:Y:S01]  /*11830*/  MOV R2, 0x0 ;  /* 0x0000000000027802 */ /* 0x000fe20000000f00 */
[----:B------:R-:W-:Y:S01]  /*11840*/  ULDC.64 UR6, c[0x4][0x1b8] ;  /* 0x01006e0000067ab9 */ /* 0x000fe20000000a00 */
[----:B------:R-:W-:Y:S01]  /*11850*/  ULDC.64 UR8, c[0x4][0x1c0] ;  /* 0x0100700000087ab9 */ /* 0x000fe20000000a00 */
[----:B------:R-:W-:Y:S01]  /*11860*/  ULDC.64 UR4, c[0x4][0x140] ;  /* 0x0100500000047ab9 */ /* 0x000fe20000000a00 */
[----:B------:R-:W-:Y:S01]  /*11870*/  IMAD.U32 R4, RZ, RZ, UR6 ;  /* 0x00000006ff047e24 */ /* 0x000fe2000f8e00ff */
[----:B------:R-:W-:Y:S01]  /*11880*/  MOV R11, UR5 ;  /* 0x00000005000b7c02 */ /* 0x000fe20008000f00 */
[----:B------:R-:W2:Y:S01]  /*11890*/  LDC.64 R2, c[0x4][R2] ;  /* 0x0100000002027b82 */ /* 0x000ea20000000a00 */
[----:B------:R-:W-:Y:S02]  /*118a0*/  IMAD.U32 R5, RZ, RZ, UR7 ;  /* 0x00000007ff057e24 */ /* 0x000fe4000f8e00ff */
[----:B-1----:R-:W-:Y:S02]  /*118b0*/  IMAD.U32 R6, RZ, RZ, UR8 ;  /* 0x00000008ff067e24 */ /* 0x002fe4000f8e00ff */
[----:B------:R-:W-:-:S02]  /*118c0*/  IMAD.U32 R7, RZ, RZ, UR9 ;  /* 0x00000009ff077e24 */ /* 0x000fc4000f8e00ff */
[----:B------:R-:W-:Y:S02]  /*118d0*/  IMAD.U32 R10, RZ, RZ, UR4 ;  /* 0x00000004ff0a7e24 */ /* 0x000fe4000f8e00ff */
[----:B------:R-:W-:Y:S02]  /*118e0*/  IMAD.MOV.U32 R8, RZ, RZ, 0x70 ;  /* 0x00000070ff087424 */ /* 0x000fe400078e00ff */
[----:B------:R-:W-:Y:S02]  /*118f0*/  IMAD.MOV.U32 R12, RZ, RZ, 0x1 ;  /* 0x00000001ff0c7424 */ /* 0x000fe400078e00ff */
[----:B0-----:R-:W-:-:S07]  /*11900*/  IMAD.MOV.U32 R13, RZ, RZ, RZ ;  /* 0x000000ffff0d7224 */ /* 0x001fce00078e00ff */
[----:B------:R-:W-:-:S07]  /*11910*/  LEPC R20, `(.L_x_1203) ;  /* 0x000000001014794e */ /* 0x000fce0000000000 */
[----:B--2---:R-:W-:Y:S05]  /*11920*/  CALL.ABS.NOINC R2 ;  /* 0x0000000002007343 */ /* 0x004fea0003c00000 */
.L_x_1203:
        /* <DEDUP_REMOVED lines=8> */
[----:B------:R2:W3:Y:S01]  /*119b0*/  LDC.64 R2, c[0x4][R0] ;  /* 0x0100000000027b82 */ /* 0x0004e20000000a00 */
[----:B------:R-:W-:Y:S01]  /*119c0*/  IMAD.U32 R4, RZ, RZ, UR6 ;  /* 0x00000006ff047e24 */ /* 0x000fe2000f8e00ff */
[----:B------:R-:W-:Y:S01]  /*119d0*/  MOV R10, UR4 ;  /* 0x00000004000a7c02 */ /* 0x000fe20008000f00 */
[----:B------:R-:W-:Y:S02]  /*119e0*/  IMAD.U32 R5, RZ, RZ, UR7 ;  /* 0x00000007ff057e24 */ /* 0x000fe4000f8e00ff */
[----:B-1----:R-:W-:Y:S02]  /*119f0*/  IMAD.U32 R6, RZ, RZ, UR8 ;  /* 0x00000008ff067e24 */ /* 0x002fe4000f8e00ff */
[----:B------:R-:W-:-:S02]  /*11a00*/  IMAD.U32 R7, RZ, RZ, UR9 ;  /* 0x00000009ff077e24 */ /* 0x000fc4000f8e00ff */
[----:B------:R-:W-:Y:S02]  /*11a10*/  IMAD.U32 R11, RZ, RZ, UR5 ;  /* 0x00000005ff0b7e24 */ /* 0x000fe4000f8e00ff */
[----:B------:R-:W-:Y:S02]  /*11a20*/  IMAD.MOV.U32 R8, RZ, RZ, 0x70 ;  /* 0x00000070ff087424 */ /* 0x000fe400078e00ff */
[----:B------:R-:W-:Y:S02]  /*11a30*/  IMAD.MOV.U32 R12, RZ, RZ, 0x1 ;  /* 0x00000001ff0c7424 */ /* 0x000fe400078e00ff */
[----:B0-2---:R-:W-:-:S07]  /*11a40*/  IMAD.MOV.U32 R13, RZ, RZ, RZ ;  /* 0x000000ffff0d7224 */ /* 0x005fce00078e00ff */
[----:B------:R-:W-:-:S07]  /*11a50*/  LEPC R20, `(.L_x_1205) ;  /* 0x000000001014794e */ /* 0x000fce0000000000 */
[----:B---3--:R-:W-:Y:S05]  /*11a60*/  CALL.ABS.NOINC R2 ;  /* 0x0000000002007343 */ /* 0x008fea0003c00000 */
.L_x_1205:
        /* <DEDUP_REMOVED lines=16> */
.L_x_1204:
[----:B-1----:R-:W2:Y:S01]  /*11b70*/  LDL.LU R6, [R1+0x1c] ;  /* 0x00001c0001067983 */ /* 0x002ea20000300800 */
[----:B------:R-:W1:Y:S01]  /*11b80*/  LDC R0, c[0x0][0x428] ;  /* 0x00010a00ff007b82 */ /* 0x000e620000000800 */
[----:B------:R-:W-:Y:S01]  /*11b90*/  IMAD.MOV.U32 R4, RZ, RZ, R18 ;  /* 0x000000ffff047224 */ /* 0x000fe200078e0012 */
[----:B------:R-:W-:Y:S01]  /*11ba0*/  ULDC.64 UR4, c[0x0][0x9f8] ;  /* 0x00027e0000047ab9 */ /* 0x000fe20000000a00 */
[----:B------:R-:W3:Y:S01]  /*11bb0*/  S2R R7, SR_TID.X ;  /* 0x0000000000077919 */ /* 0x000ee20000002100 */
[----:B------:R-:W-:Y:S01]  /*11bc0*/  ULDC.64 UR6, c[0x0][0x208] ;  /* 0x0000820000067ab9 */ /* 0x000fe20000000a00 */
[----:B-1----:R-:W-:Y:S02]  /*11bd0*/  ISETP.NE.AND P0, PT, R0, 0x1, PT ;  /* 0x000000010000780c */ /* 0x002fe40003f05270 */
[----:B---3--:R-:W-:-:S11]  /*11be0*/  LOP3.LUT R7, R7, 0x1f, RZ, 0xc0, !PT ;  /* 0x0000001f07077812 */ /* 0x008fd600078ec0ff */
[----:B------:R-:W1:Y:S08]  /*11bf0*/  @P0 LDC R3, c[0x0][0x42c] ;  /* 0x00010b00ff030b82 */ /* 0x000e700000000800 */
[----:B------:R-:W3:Y:S01]  /*11c00*/  @P0 LDC R5, c[0x0][0x430] ;  /* 0x00010c00ff050b82 */ /* 0x000ee20000000800 */
[----:B-1----:R-:W-:-:S05]  /*11c10*/  @P0 IMAD.HI.U32 R0, R18, R3, RZ ;  /* 0x0000000312000227 */ /* 0x002fca00078e00ff */
[----:B---3--:R-:W-:Y:S01]  /*11c20*/  @P0 SHF.R.U32.HI R4, RZ, R5, R0 ;  /* 0x00000005ff040219 */ /* 0x008fe20000011600 */
[----:B------:R-:W-:Y:S01]  /*11c30*/  IMAD.MOV.U32 R0, RZ, RZ, R19 ;  /* 0x000000ffff007224 */ /* 0x000fe200078e0013 */
[----:B------:R-:W-:-:S04]  /*11c40*/  ISETP.NE.U32.AND P0, PT, RZ, UR4, PT ;  /* 0x00000004ff007c0c */ /* 0x000fc8000bf05070 */
[----:B------:R-:W-:Y:S01]  /*11c50*/  ISETP.NE.AND.EX P0, PT, RZ, UR5, PT, P0 ;  /* 0x00000005ff007c0c */ /* 0x000fe2000bf05300 */
[----:B------:R-:W-:-:S12]  /*11c60*/  ULDC.64 UR4, c[0x0][0xa00] ;  /* 0x0002800000047ab9 */ /* 0x000fd80000000a00 */
[----:B------:R-:W1:Y:S01]  /*11c70*/  @P0 LDC.64 R2, c[0x0][0x9f8] ;  /* 0x00027e00ff020b82 */ /* 0x000e620000000a00 */
[----:B------:R-:W-:-:S04]  /*11c80*/  ISETP.NE.AND P6, PT, R7, RZ, PT ;  /* 0x000000ff0700720c */ /* 0x000fc80003fc5270 */
[----:B------:R-:W-:-:S09]  /*11c90*/  PLOP3.LUT P1, PT, P6, PT, PT, 0x8, 0x0 ;  /* 0x000000000000781c */ /* 0x000fd2000372e170 */
[----:B------:R-:W-:Y:S01]  /*11ca0*/  VOTEU.ALL UP1, P6 ;  /* 0x00000000003f7886 */ /* 0x000fe20003020000 */
[----:B-1----:R-:W-:-:S05]  /*11cb0*/  @P0 IMAD.WIDE R2, R19, 0x4, R2 ;  /* 0x0000000413020825 */ /* 0x002fca00078e0202 */
[----:B------:R1:W5:Y:S01]  /*11cc0*/  @P0 LDG.E R0, desc[UR6][R2.64] ;  /* 0x0000000602000981 */ /* 0x000362000c1e1900 */
[----:B------:R-:W-:Y:S01]  /*11cd0*/  ISETP.NE.U32.AND P0, PT, RZ, UR4, PT ;  /* 0x00000004ff007c0c */ /* 0x000fe2000bf05070 */
[----:B------:R-:W-:-:S03]  /*11ce0*/  @!UP1 UIADD3 UR8, UP0, UR36, 0x270, URZ ;  /* 0x0000027024089890 */ /* 0x000fc6000ff1e03f */
[----:B------:R-:W-:Y:S01]  /*11cf0*/  ISETP.NE.AND.EX P0, PT, RZ, UR5, PT, P0 ;  /* 0x00000005ff007c0c */ /* 0x000fe2000bf05300 */
[----:B------:R-:W-:-:S03]  /*11d00*/  @!UP1 UIADD3.X UR9, URZ, UR37, URZ, UP0, !UPT ;  /* 0x000000253f099290 */ /* 0x000fc600087fe43f */
[----:B------:R-:W-:Y:S01]  /*11d10*/  SEL R7, R19, RZ, !P0 ;  /* 0x000000ff13077207 */ /* 0x000fe20004000000 */
[----:B------:R-:W-:Y:S01]  /*11d20*/  VOTEU.ALL UP0, P6 ;  /* 0x00000000003f7886 */ /* 0x000fe20003000000 */
[----:B-12---:R-:W-:-:S07]  /*11d30*/  IMAD R8, R17, 0x80, R6 ;  /* 0x0000008011087824 */ /* 0x006fce00078e0206 */
.L_x_1206:
        /* <DEDUP_REMOVED lines=16> */
.L_x_1207:
        /* <DEDUP_REMOVED lines=15> */
.L_x_1208:
        /* <DEDUP_REMOVED lines=15> */
.L_x_1209:
        /* <DEDUP_REMOVED lines=9> */
[----:B------:R-:W2:Y:S01]  /*120b0*/  LDL R5, [R1+0x14] ;  /* 0x0000140001057983 */ /* 0x000ea20000100800 */
[----:B------:R-:W1:Y:S01]  /*120c0*/  LDC.64 R2, c[0x0][0x3f8] ;  /* 0x0000fe00ff027b82 */ /* 0x000e620000000a00 */
[----:B------:R-:W-:Y:S02]  /*120d0*/  ULDC.64 UR4, c[0x0][0xa08] ;  /* 0x0002820000047ab9 */ /* 0x000fe40000000a00 */
[----:B-1----:R-:W-:Y:S01]  /*120e0*/  LOP3.LUT P0, RZ, R2, UR4, RZ, 0xfc, !PT ;  /* 0x0000000402ff7c12 */ /* 0x002fe2000f80fcff */
[----:B------:R-:W-:-:S03]  /*120f0*/  UMOV UR4, 0xffffffff ;  /* 0xffffffff00047882 */ /* 0x000fc60000000000 */
[----:B------:R-:W-:-:S04]  /*12100*/  LOP3.LUT P0, RZ, R3, UR5, RZ, 0xfc, P0 ;  /* 0x0000000503ff7c12 */ /* 0x000fc8000800fcff */
[----:B-----5:R-:W-:Y:S01]  /*12110*/  SEL R6, R0, RZ, !P0 ;  /* 0x000000ff00067207 */ /* 0x020fe20004000000 */
[----:B--2---:R-:W-:Y:S01]  /*12120*/  VIADD R5, R5, 0xffffffff ;  /* 0xffffffff05057836 */ /* 0x004fe20000000000 */
[----:B------:R-:W-:Y:S07]  /*12130*/  BRA.DIV UR4, `(.L_x_1210) ;  /* 0x0000003e04987947 */ /* 0x000fee000b800000 */
.L_x_1280:
[----:B------:R-:W-:Y:S01]  /*12140*/  UMOV UR4, 0xffffffff ;  /* 0xffffffff00047882 */ /* 0x000fe20000000000 */
[----:B------:R-:W-:Y:S02]  /*12150*/  SHF.R.S32.HI R17, RZ, 0x1f, R0 ;  /* 0x0000001fff117819 */ /* 0x000fe40000011400 */
[----:B------:R-:W-:Y:S05]  /*12160*/  BRA.DIV UR4, `(.L_x_1211) ;  /* 0x0000003e04c07947 */ /* 0x000fea000b800000 */
[----:B------:R-:W-:-:S13]  /*12170*/  ELECT P6, URZ, PT ;  /* 0x00000000003f782f */ /* 0x000fda00038c0000 */
.L_x_1283:
[----:B------:R-:W-:Y:S05]  /*12180*/  @!P6 BRA `(.L_x_1212) ;  /* 0x00000004003ce947 */ /* 0x000fea0003800000 */
[----:B------:R-:W-:-:S04]  /*12190*/  ISETP.NE.U32.AND P0, PT, R2, RZ, PT ;  /* 0x000000ff0200720c */ /* 0x000fc80003f05070 */
[----:B------:R-:W-:-:S13]  /*121a0*/  ISETP.NE.AND.EX P0, PT, R3, RZ, PT, P0 ;  /* 0x000000ff0300720c */ /* 0x000fda0003f05300 */
[----:B------:R-:W-:Y:S05]  /*121b0*/  @!P0 BRA `(.L_x_1213) ;  /* 0x00000000004c8947 */ /* 0x000fea0003800000 */
        /* <DEDUP_REMOVED lines=9> */
[--C-:B------:R-:W-:Y:S02]  /*12250*/  IMAD.MOV R9, RZ, RZ, -R6.reuse ;  /* 0x000000ffff097224 */ /* 0x100fe400078e0a06 */
[----:B------:R-:W-:Y:S02]  /*12260*/  IMAD.MOV.U32 R10, RZ, RZ, R6 ;  /* 0x000000ffff0a7224 */ /* 0x000fe400078e0006 */
[----:B------:R-:W-:Y:S02]  /*12270*/  IMAD R5, R12, R9, R5 ;  /* 0x000000090c057224 */ /* 0x000fe400078e0205 */
[----:B------:R-:W-:Y:S02]  /*12280*/  IMAD R9, R17, UR4, RZ ;  /* 0x0000000411097c24 */ /* 0x000fe4000f8e02ff */
[----:B------:R-:W-:-:S04]  /*12290*/  IMAD.WIDE.U32 R10, R0, UR4, R10 ;  /* 0x00000004000a7c25 */ /* 0x000fc8000f8e000a */
[----:B------:R-:W-:Y:S01]  /*122a0*/  IMAD R9, R0, UR5, R9 ;  /* 0x0000000500097c24 */ /* 0x000fe2000f8e0209 */
[----:B------:R-:W-:-:S03]  /*122b0*/  LEA R12, P0, R10, R2, 0x2 ;  /* 0x000000020a0c7211 */ /* 0x000fc600078010ff */
[----:B------:R-:W-:-:S05]  /*122c0*/  IMAD.IADD R6, R11, 0x1, R9 ;  /* 0x000000010b067824 */ /* 0x000fca00078e0209 */
[----:B0-----:R-:W-:-:S05]  /*122d0*/  LEA.HI.X R13, R10, R3, R6, 0x2, P0 ;  /* 0x000000030a0d7211 */ /* 0x001fca00000f1406 */
[----:B------:R1:W5:Y:S02]  /*122e0*/  LDG.E R6, desc[UR6][R12.64] ;  /* 0x000000060c067981 */ /* 0x000364000c1e1900 */
.L_x_1213:
[----:B------:R-:W2:Y:S01]  /*122f0*/  LDL R9, [R1] ;  /* 0x0000000001097983 */ /* 0x000ea20000100800 */
[----:B------:R-:W-:-:S03]  /*12300*/  MOV R11, 0x400 ;  /* 0x00000400000b7802 */ /* 0x000fc60000000f00 */
[----:B------:R-:W3:Y:S01]  /*12310*/  LDL R10, [R1+0x8] ;  /* 0x00000800010a7983 */ /* 0x000ee20000100800 */
[----:B-1----:R-:W1:Y:S02]  /*12320*/  S2R R12, SR_CgaCtaId ;  /* 0x00000000000c7919 */ /* 0x002e640000008800 */
[----:B-1----:R-:W-:-:S05]  /*12330*/  LEA R11, R12, R11, 0x18 ;  /* 0x0000000b0c0b7211 */ /* 0x002fca00078ec0ff */
[----:B--2---:R-:W-:Y:S01]  /*12340*/  IMAD R9, R9, 0x8, R11 ;  /* 0x0000000809097824 */ /* 0x004fe200078e020b */
[----:B---3--:R-:W-:-:S04]  /*12350*/  SHF.L.U32 R10, R10, 0x1f, RZ ;  /* 0x0000001f0a0a7819 */ /* 0x008fc800000006ff */
[----:B------:R-:W1:Y:S02]  /*12360*/  SYNCS.PHASECHK.TRANS64.TRYWAIT P0, [R9+URZ+0x30840], R10 ;  /* 0x0308400a090075a7 */ /* 0x000e64000800017f */
[----:B-1----:R-:W-:Y:S05]  /*12370*/  @!P0 BRA `(.L_x_1214) ;  /* 0x0000003c005c8947 */ /* 0x002fea0003800000 */
.L_x_1284:
        /* <DEDUP_REMOVED lines=11> */
.L_x_1215:
[----:B------:R-:W2:Y:S01]  /*12430*/  LDL R11, [R1] ;  /* 0x00000000010b7983 */ /* 0x000ea20000100800 */
[----:B------:R-:W-:-:S03]  /*12440*/  MOV R12, 0x400 ;  /* 0x00000400000c7802 */ /* 0x000fc60000000f00 */
[----:B-1----:R-:W3:Y:S01]  /*12450*/  LDL R10, [R1+0x4] ;  /* 0x00000400010a7983 */ /* 0x002ee20000100800 */
[----:B0-----:R-:W0:Y:S01]  /*12460*/  S2R R13, SR_CgaCtaId ;  /* 0x00000000000d7919 */ /* 0x001e220000008800 */
[----:B------:R-:W-:Y:S02]  /*12470*/  R2UR UR9, R9 ;  /* 0x00000000090972ca */ /* 0x000fe400000e0000 */
[----:B------:R-:W-:Y:S01]  /*12480*/  R2UR UR11, R5 ;  /* 0x00000000050b72ca */ /* 0x000fe200000e0000 */
[----:B------:R-:W-:Y:S01]  /*12490*/  UIADD3 UR4, UP0, UR36, 0x370, URZ ;  /* 0x0000037024047890 */ /* 0x000fe2000ff1e03f */
[----:B------:R-:W-:Y:S02]  /*124a0*/  R2UR UR12, R4 ;  /* 0x00000000040c72ca */ /* 0x000fe400000e0000 */
[----:B-----5:R-:W-:Y:S02]  /*124b0*/  R2UR UR13, R6 ;  /* 0x00000000060d72ca */ /* 0x020fe400000e0000 */
[----:B0-----:R-:W-:-:S05]  /*124c0*/  LEA R12, R13, R12, 0x18 ;  /* 0x0000000c0d0c7211 */ /* 0x001fca00078ec0ff */
[----:B------:R-:W-:Y:S01]  /*124d0*/  UIADD3 UR9, UR9, 0x30830, URZ ;  /* 0x0003083009097890 */ /* 0x000fe2000fffe03f */
[----:B------:R-:W-:Y:S01]  /*124e0*/  UMOV UR10, URZ ;  /* 0x0000003f000a7c82 */ /* 0x000fe20008000000 */
[----:B------:R-:W-:Y:S01]  /*124f0*/  UMOV UR6, 0x0 ;  /* 0x0000000000067882 */ /* 0x000fe20000000000 */
[----:B------:R-:W-:Y:S01]  /*12500*/  UMOV UR7, 0x14f00000 ;  /* 0x14f0000000077882 */ /* 0x000fe20000000000 */
[----:B------:R-:W-:Y:S01]  /*12510*/  UMOV UR16, 0x40 ;  /* 0x0000004000107882 */ /* 0x000fe20000000000 */
[----:B--2---:R-:W-:Y:S01]  /*12520*/  IMAD R9, R11, 0x8000, R12 ;  /* 0x000080000b097824 */ /* 0x004fe200078e020c */
[----:B---3--:R-:W-:-:S04]  /*12530*/  R2UR UR5, R10 ;  /* 0x000000000a0572ca */ /* 0x008fc800000e0000 */
[----:B------:R-:W-:-:S09]  /*12540*/  R2UR UR14, R9 ;  /* 0x00000000090e72ca */ /* 0x000fd200000e0000 */
[----:B------:R-:W-:-:S04]  /*12550*/  ULEA UR11, UR11, UR5, 0x6 ;  /* 0x000000050b0b7291 */ /* 0x000fc8000f8e303f */
[----:B------:R-:W-:Y:S02]  /*12560*/  UIADD3 UR8, UR14, 0x20400, URZ ;  /* 0x000204000e087890 */ /* 0x000fe4000fffe03f */
        /* <DEDUP_REMOVED lines=17> */
.L_x_1212:
[----:B------:R-:W2:Y:S01]  /*12680*/  LDL.LU R12, [R1+0x18] ;  /* 0x00001800010c7983 */ /* 0x000ea20000300800 */
[----:B------:R-:W-:Y:S01]  /*12690*/  MOV R10, 0x400 ;  /* 0x00000400000a7802 */ /* 0x000fe20000000f00 */
[----:B------:R-:W-:Y:S05]  /*126a0*/  WARPSYNC.ALL ;  /* 0x0000000000007948 */ /* 0x000fea0003800000 */
[----:B------:R-:W1:Y:S01]  /*126b0*/  S2R R11, SR_CgaCtaId ;  /* 0x00000000000b7919 */ /* 0x000e620000008800 */
[----:B------:R-:W-:-:S13]  /*126c0*/  ELECT P0, URZ, PT ;  /* 0x00000000003f782f */ /* 0x000fda0003800000 */
[C---:B------:R-:W-:Y:S01]  /*126d0*/  @P0 R2UR UR13, R7.reuse ;  /* 0x00000000070d02ca */ /* 0x040fe200000e0000 */
[----:B------:R-:W-:Y:S01]  /*126e0*/  UIADD3 UR4, UP0, UR36, 0x270, URZ ;  /* 0x0000027024047890 */ /* 0x000fe2000ff1e03f */
[----:B------:R-:W-:Y:S01]  /*126f0*/  @P0 R2UR UR12, R18 ;  /* 0x00000000120c02ca */ /* 0x000fe200000e0000 */
[----:B------:R-:W-:Y:S01]  /*12700*/  UMOV UR6, 0x0 ;  /* 0x0000000000067882 */ /* 0x000fe20000000000 */
[----:B------:R-:W-:Y:S01]  /*12710*/  @P0 R2UR UR11, R8 ;  /* 0x00000000080b02ca */ /* 0x000fe200000e0000 */
        /* <DEDUP_REMOVED lines=13> */
[----:B-1----:R-:W-:Y:S01]  /*127f0*/  LEA R10, R11, R10, 0x18 ;  /* 0x0000000a0b0a7211 */ /* 0x002fe200078ec0ff */
        /* <DEDUP_REMOVED lines=9> */
[----:B---3--:R-:W-:Y:S01]  /*12890*/  @P0 R2UR UR13, R7 ;  /* 0x00000000070d02ca */ /* 0x008fe200000e0000 */
[----:B------:R-:W-:Y:S01]  /*128a0*/  UIADD3 UR8, UR24, 0x18400, URZ ;  /* 0x0001840018087890 */ /* 0x000fe2000fffe03f */
[----:B------:R-:W-:Y:S01]  /*128b0*/  @P0 R2UR UR12, R18 ;  /* 0x00000000120c02ca */ /* 0x000fe200000e0000 */
[----:B------:R-:W-:Y:S01]  /*128c0*/  UMOV UR10, 0x80 ;  /* 0x00000080000a7882 */ /* 0x000fe20000000000 */
[----:B------:R-:W-:Y:S01]  /*128d0*/  @P0 R2UR UR11, R8 ;  /* 0x00000000080b02ca */ /* 0x000fe200000e0000 */
[----:B------:R-:W-:Y:S01]  /*128e0*/  UMOV UR6, 0x0 ;  /* 0x0000000000067882 */ /* 0x000fe20000000000 */
[----:B------:R-:W-:-:S11]  /*128f0*/  UMOV UR7, 0x12f00000 ;  /* 0x12f0000000077882 */ /* 0x000fd60000000000 */
[----:B------:R3:W-:Y:S02]  /*12900*/  UTMALDG.4D [UR8], [UR4], desc[UR22] ;  /* 0x00001608040075b4 */ /* 0x0007e40008019000 */
[----:B---3--:R-:W-:Y:S01]  /*12910*/  @P0 R2UR UR13, R7 ;  /* 0x00000000070d02ca */ /* 0x008fe200000e0000 */
        /* <DEDUP_REMOVED lines=11> */
[----:B------:R-:W2:Y:S02]  /*129d0*/  SYNCS.PHASECHK.TRANS64.TRYWAIT P0, [R10+URZ+0x30820], R7 ;  /* 0x030820070a0075a7 */ /* 0x000ea4000800017f */
[----:B-12---:R-:W-:Y:S05]  /*129e0*/  @!P0 BRA `(.L_x_1217) ;  /* 0x0000003400d48947 */ /* 0x006fea0003800000 */
.L_x_1285:
[----:B------:R-:W-:Y:S05]  /*129f0*/  BSYNC B0 ;  /* 0x0000000000007941 */ /* 0x000fea0003800000 */
.L_x_1216:
[----:B------:R-:W2:Y:S04]  /*12a00*/  LDL R9, [R1+0x14] ;  /* 0x0000140001097983 */ /* 0x000ea80000100800 */
[----:B-1----:R-:W3:Y:S01]  /*12a10*/  LDL R8, [R1+0x10] ;  /* 0x0000100001087983 */ /* 0x002ee20000100800 */
[----:B------:R-:W-:Y:S01]  /*12a20*/  BSSY B0, `(.L_x_1218) ;  /* 0x00001c6000007945 */ /* 0x000fe20003800000 */
[----:B--2---:R-:W-:-:S05]  /*12a30*/  VIADD R7, R9, 0xfffffffe ;  /* 0xfffffffe09077836 */ /* 0x004fca0000000000 */
[----:B---3--:R-:W-:-:S13]  /*12a40*/  ISETP.GE.AND P0, PT, R7, R8, PT ;  /* 0x000000080700720c */ /* 0x008fda0003f06270 */
[----:B------:R-:W-:Y:S05]  /*12a50*/  @!P0 BRA `(.L_x_1219) ;  /* 0x0000001c00088947 */ /* 0x000fea0003800000 */
[----:B0-----:R-:W-:Y:S01]  /*12a60*/  LOP3.LUT R13, RZ, R8, RZ, 0x33, !PT ;  /* 0x00000008ff0d7212 */ /* 0x001fe200078e33ff */
[----:B------:R-:W-:Y:S01]  /*12a70*/  IMAD.MOV R8, RZ, RZ, -R9 ;  /* 0x000000ffff087224 */ /* 0x000fe200078e0a09 */
[----:B------:R-:W-:Y:S04]  /*12a80*/  BSSY B1, `(.L_x_1220) ;  /* 0x000009c000017945 */ /* 0x000fe80003800000 */
[----:B------:R-:W-:-:S05]  /*12a90*/  VIADDMNMX R13, R8, 0x1, R13, !PT ;  /* 0x00000001080d7846 */ /* 0x000fca000780010d */
[----:B------:R-:W-:-:S05]  /*12aa0*/  IMAD.IADD R8, R9, 0x1, R13 ;  /* 0x0000000109087824 */ /* 0x000fca00078e020d */
        /* <DEDUP_REMOVED lines=34> */
.L_x_1224:
[----:B0-----:R-:W0:Y:S01]  /*12cd0*/  S2R R3, SR_CgaCtaId ;  /* 0x0000000000037919 */ /* 0x001e220000008800 */
[----:B------:R-:W-:-:S04]  /*12ce0*/  MOV R2, 0x400 ;  /* 0x0000040000027802 */ /* 0x000fc80000000f00 */
[----:B0-----:R-:W-:Y:S02]  /*12cf0*/  LEA R2, R3, R2, 0x18 ;  /* 0x0000000203027211 */ /* 0x001fe400078ec0ff */
[----:B------:R-:W-:Y:S02]  /*12d00*/  SHF.L.U32 R3, R14, 0x1f, RZ ;  /* 0x0000001f0e037819 */ /* 0x000fe400000006ff */
[----:B------:R-:W-:-:S04]  /*12d10*/  LEA R2, R12, R2, 0x3 ;  /* 0x000000020c027211 */ /* 0x000fc800078e18ff */
[----:B------:R-:W0:Y:S02]  /*12d20*/  SYNCS.PHASECHK.TRANS64.TRYWAIT P0, [R2+URZ+0x30840], R3 ;  /* 0x03084003020075a7 */ /* 0x000e24000800017f */
[----:B0-----:R-:W-:Y:S05]  /*12d30*/  @!P0 BRA `(.L_x_1225) ;  /* 0x0000003400208947 */ /* 0x001fea0003800000 */
.L_x_1286:
        /* <DEDUP_REMOVED lines=11> */
.L_x_1226:
        /* <DEDUP_REMOVED lines=26> */
[----:B------:R-:W-:Y:S02]  /*12f90*/  ULEA UR11, UR11, UR5, 0x6 ;  /* 0x000000050b0b7291 */ /* 0x000fe4000f8e303f */
        /* <DEDUP_REMOVED lines=15> */
.L_x_1287:
        /* <DEDUP_REMOVED lines=13> */
.L_x_1228:
[----:B01----:R-:W2:Y:S01]  /*13160*/  LDL.LU R2, [R1] ;  /* 0x0000000001027983 */ /* 0x003ea20000300800 */
[----:B------:R-:W-:-:S03]  /*13170*/  MOV R10, 0x400 ;  /* 0x00000400000a7802 */ /* 0x000fc60000000f00 */
[----:B------:R-:W3:Y:S01]  /*13180*/  LDL R3, [R1+0x4] ;  /* 0x0000040001037983 */ /* 0x000ee20000100800 */
[----:B------:R-:W0:Y:S01]  /*13190*/  S2R R11, SR_CgaCtaId ;  /* 0x00000000000b7919 */ /* 0x000e220000008800 */
[----:B------:R-:W-:Y:S01]  /*131a0*/  R2UR UR11, R5 ;  /* 0x00000000050b72ca */ /* 0x000fe200000e0000 */
[----:B------:R-:W-:Y:S01]  /*131b0*/  UIADD3 UR4, UP0, UR36, 0x470, URZ ;  /* 0x0000047024047890 */ /* 0x000fe2000ff1e03f */
[----:B------:R-:W-:Y:S02]  /*131c0*/  R2UR UR13, R6 ;  /* 0x00000000060d72ca */ /* 0x000fe400000e0000 */
[----:B------:R-:W-:Y:S02]  /*131d0*/  R2UR UR12, R4 ;  /* 0x00000000040c72ca */ /* 0x000fe400000e0000 */
[----:B0-----:R-:W-:Y:S01]  /*131e0*/  LEA R10, R11, R10, 0x18 ;  /* 0x0000000a0b0a7211 */ /* 0x001fe200078ec0ff */
[----:B------:R-:W-:Y:S01]  /*131f0*/  UMOV UR10, URZ ;  /* 0x0000003f000a7c82 */ /* 0x000fe20008000000 */
[----:B------:R-:W-:Y:S01]  /*13200*/  UMOV UR6, 0x0 ;  /* 0x0000000000067882 */ /* 0x000fe20000000000 */
[----:B------:R-:W-:Y:S01]  /*13210*/  UMOV UR7, 0x14f00000 ;  /* 0x14f0000000077882 */ /* 0x000fe20000000000 */
[----:B------:R-:W-:Y:S01]  /*13220*/  UMOV UR17, 0x40 ;  /* 0x0000004000117882 */ /* 0x000fe20000000000 */
[----:B------:R-:W-:-:S02]  /*13230*/  IMAD.MOV.U32 R6, RZ, RZ, R8 ;  /* 0x000000ffff067224 */ /* 0x000fc400078e0008 */
[----:B------:R-:W-:Y:S02]  /*13240*/  IMAD.MOV.U32 R5, RZ, RZ, R7 ;  /* 0x000000ffff057224 */ /* 0x000fe400078e0007 */
[----:B--2---:R-:W-:-:S04]  /*13250*/  IMAD.MOV.U32 R9, RZ, RZ, R2 ;  /* 0x000000ffff097224 */ /* 0x004fc800078e0002 */
[----:B------:R-:W-:Y:S01]  /*13260*/  IMAD R2, R9, 0x8, R10 ;  /* 0x0000000809027824 */ /* 0x000fe200078e020a */
[----:B---3--:R-:W-:-:S04]  /*13270*/  R2UR UR5, R3 ;  /* 0x00000000030572ca */ /* 0x008fc800000e0000 */
[----:B------:R-:W-:Y:S02]  /*13280*/  R2UR UR9, R2 ;  /* 0x00000000020972ca */ /* 0x000fe400000e0000 */
[----:B------:R-:W-:-:S04]  /*13290*/  LEA R2, R9, R10, 0xf ;  /* 0x0000000a09027211 */ /* 0x000fc800078e78ff */
[----:B------:R-:W-:-:S03]  /*132a0*/  R2UR UR16, R2 ;  /* 0x00000000021072ca */ /* 0x000fc600000e0000 */
[----:B------:R-:W-:Y:S02]  /*132b0*/  ULEA UR11, UR11, UR5, 0x6 ;  /* 0x000000050b0b7291 */ /* 0x000fe4000f8e303f */
[----:B------:R-:W-:Y:S02]  /*132c0*/  UIADD3.X UR5, URZ, UR37, URZ, UP0, !UPT ;  /* 0x000000253f057290 */ /* 0x000fe400087fe43f */
[----:B------:R-:W-:-:S06]  /*132d0*/  UIADD3 UR9, UR9, 0x30850, URZ ;  /* 0x0003085009097890 */ /* 0x000fcc000fffe03f */
[----:B------:R-:W-:Y:S02]  /*132e0*/  UIADD3 UR8, UR16, 0x400, URZ ;  /* 0x0000040010087890 */ /* 0x000fe4000fffe03f */
        /* <DEDUP_REMOVED lines=16> */
.L_x_1223:
[----:B------:R-:W-:Y:S05]  /*133f0*/  BSYNC B2 ;  /* 0x0000000000027941 */ /* 0x000fea0003800000 */
.L_x_1222:
[----:B------:R-:W2:Y:S04]  /*13400*/  LDL R2, [R1+0x14] ;  /* 0x0000140001027983 */ /* 0x000ea80000100800 */
[----:B------:R0:W-:Y:S04]  /*13410*/  STL [R1], R12 ;  /* 0x0000000c01007387 */ /* 0x0001e80000100800 */
[----:B------:R0:W-:Y:S02]  /*13420*/  STL [R1+0x8], R14 ;  /* 0x0000080e01007387 */ /* 0x0001e40000100800 */
[----:B0-2---:R-:W-:-:S07]  /*13430*/  VIADD R7, R2, 0xfffffffd ;  /* 0xfffffffd02077836 */ /* 0x005fce0000000000 */
.L_x_1221:
[----:B------:R-:W-:Y:S05]  /*13440*/  BSYNC B1 ;  /* 0x0000000000017941 */ /* 0x000fea0003800000 */
.L_x_1220:
[----:B------:R-:W2:Y:S01]  /*13450*/  LDL.LU R2, [R1+0x14] ;  /* 0x0000140001027983 */ /* 0x000ea20000300800 */
[----:B------:R-:W-:Y:S01]  /*13460*/  VIADD R13, R13, 0xfffffffe ;  /* 0xfffffffe0d0d7836 */ /* 0x000fe20000000000 */
[----:B--2---:R-:W-:-:S04]  /*13470*/  LOP3.LUT R2, RZ, R2, RZ, 0x33, !PT ;  /* 0x00000002ff027212 */ /* 0x004fc800078e33ff */
[----:B------:R-:W-:-:S13]  /*13480*/  ISETP.NE.AND P0, PT, R13, R2, PT ;  /* 0x000000020d00720c */ /* 0x000fda0003f05270 */
[----:B------:R-:W-:Y:S05]  /*13490*/  @!P0 BRA `(.L_x_1219) ;  /* 0x0000001000788947 */ /* 0x000fea0003800000 */
[----:B------:R-:W-:-:S07]  /*134a0*/  IMAD.MOV.U32 R10, RZ, RZ, R6 ;  /* 0x000000ffff0a7224 */ /* 0x000fce00078e0006 */
.L_x_1243:
        /* <DEDUP_REMOVED lines=33> */
.L_x_1231:
[----:B------:R-:W1:Y:S01]  /*136c0*/  S2R R3, SR_CgaCtaId ;  /* 0x0000000000037919 */ /* 0x000e620000008800 */
[----:B------:R-:W-:-:S04]  /*136d0*/  MOV R2, 0x400 ;  /* 0x0000040000027802 */ /* 0x000fc80000000f00 */
[----:B-1----:R-:W-:Y:S02]  /*136e0*/  LEA R2, R3, R2, 0x18 ;  /* 0x0000000203027211 */ /* 0x002fe400078ec0ff */
[----:B------:R-:W-:-:S03]  /*136f0*/  SHF.L.U32 R3, R9, 0x1f, RZ ;  /* 0x0000001f09037819 */ /* 0x000fc600000006ff */
[----:B------:R-:W-:-:S04]  /*13700*/  IMAD R2, R8, 0x8, R2 ;  /* 0x0000000808027824 */ /* 0x000fc800078e0202 */
[----:B------:R-:W1:Y:S02]  /*13710*/  SYNCS.PHASECHK.TRANS64.TRYWAIT P0, [R2+URZ+0x30840], R3 ;  /* 0x03084003020075a7 */ /* 0x000e64000800017f */
[----:B-1----:R-:W-:Y:S05]  /*13720*/  @!P0 BRA `(.L_x_1232) ;  /* 0x0000002800cc8947 */ /* 0x002fea0003800000 */
.L_x_1288:
        /* <DEDUP_REMOVED lines=11> */
.L_x_1233:
[----:B------:R-:W2:Y:S04]  /*137e0*/  LDL R15, [R1+0x4] ;  /* 0x00000400010f7983 */ /* 0x000ea80000100800 */
[----:B------:R-:W3:Y:S01]  /*137f0*/  LDL.LU R14, [R1+0x8] ;  /* 0x00000800010e7983 */ /* 0x000ee20000300800 */
[----:B-1----:R-:W-:-:S03]  /*13800*/  MOV R3, 0x400 ;  /* 0x0000040000037802 */ /* 0x002fc60000000f00 */
        /* <DEDUP_REMOVED lines=39> */
.L_x_1289:
        /* <DEDUP_REMOVED lines=8> */
.L_x_1235:
[----:B0-----:R-:W2:Y:S01]  /*13b00*/  LDL.LU R2, [R1] ;  /* 0x0000000001027983 */ /* 0x001ea20000300800 */
[----:B------:R-:W-:-:S03]  /*13b10*/  MOV R13, 0x400 ;  /* 0x00000400000d7802 */ /* 0x000fc60000000f00 */
[----:B------:R-:W3:Y:S01]  /*13b20*/  LDL R11, [R1+0x4] ;  /* 0x00000400010b7983 */ /* 0x000ee20000100800 */
[----:B------:R-:W0:Y:S01]  /*13b30*/  S2R R14, SR_CgaCtaId ;  /* 0x00000000000e7919 */ /* 0x000e220000008800 */
[----:B------:R-:W-:Y:S02]  /*13b40*/  R2UR UR11, R5 ;  /* 0x00000000050b72ca */ /* 0x000fe400000e0000 */
[----:B------:R-:W-:Y:S01]  /*13b50*/  R2UR UR9, R3 ;  /* 0x00000000030972ca */ /* 0x000fe200000e0000 */
[----:B------:R-:W-:Y:S01]  /*13b60*/  UIADD3 UR4, UP0, UR36, 0x470, URZ ;  /* 0x0000047024047890 */ /* 0x000fe2000ff1e03f */
[----:B------:R-:W-:Y:S02]  /*13b70*/  R2UR UR13, R6 ;  /* 0x00000000060d72ca */ /* 0x000fe400000e0000 */
[----:B------:R-:W-:Y:S02]  /*13b80*/  R2UR UR12, R4 ;  /* 0x00000000040c72ca */ /* 0x000fe400000e0000 */
[----:B0-----:R-:W-:-:S07]  /*13b90*/  LEA R13, R14, R13, 0x18 ;  /* 0x0000000d0e0d7211 */ /* 0x001fce00078ec0ff */
[----:B------:R-:W-:Y:S01]  /*13ba0*/  UIADD3 UR9, UR9, 0x50, URZ ;  /* 0x0000005009097890 */ /* 0x000fe2000fffe03f */
[----:B------:R-:W-:Y:S01]  /*13bb0*/  UMOV UR10, URZ ;  /* 0x0000003f000a7c82 */ /* 0x000fe20008000000 */
[----:B------:R-:W-:Y:S01]  /*13bc0*/  UMOV UR6, 0x0 ;  /* 0x0000000000067882 */ /* 0x000fe20000000000 */
[----:B------:R-:W-:Y:S01]  /*13bd0*/  UMOV UR7, 0x14f00000 ;  /* 0x14f0000000077882 */ /* 0x000fe20000000000 */
[----:B------:R-:W-:Y:S01]  /*13be0*/  UMOV UR17, 0x40 ;  /* 0x0000004000117882 */ /* 0x000fe20000000000 */
[----:B------:R-:W-:Y:S01]  /*13bf0*/  MOV R5, R12 ;  /* 0x0000000c00057202 */ /* 0x000fe20000000f00 */
[----:B------:R-:W-:Y:S02]  /*13c00*/  IMAD.MOV.U32 R6, RZ, RZ, R10 ;  /* 0x000000ffff067224 */ /* 0x000fe400078e000a */
        /* <DEDUP_REMOVED lines=22> */
.L_x_1230:
[----:B------:R-:W-:Y:S05]  /*13d70*/  BSYNC B1 ;  /* 0x0000000000017941 */ /* 0x000fea0003800000 */
.L_x_1229:
[----:B------:R-:W-:Y:S01]  /*13d80*/  VIADD R3, R8, 0x1 ;  /* 0x0000000108037836 */ /* 0x000fe20000000000 */
[----:B------:R-:W-:Y:S01]  /*13d90*/  BSSY B1, `(.L_x_1236) ;  /* 0x000008a000017945 */ /* 0x000fe20003800000 */
[----:B------:R-:W-:-:S03]  /*13da0*/  VIADD R13, R7, 0xffffffff ;  /* 0xffffffff070d7836 */ /* 0x000fc60000000000 */
        /* <DEDUP_REMOVED lines=8> */
[----:B------:R-:W-:Y:S01]  /*13e30*/  IMAD.MOV.U32 R12, RZ, RZ, R13 ;  /* 0x000000ffff0c7224 */ /* 0x000fe200078e000d */
        /* <DEDUP_REMOVED lines=21> */
.L_x_1238:
[----:B------:R-:W2:Y:S01]  /*13f90*/  S2R R3, SR_CgaCtaId ;  /* 0x0000000000037919 */ /* 0x000ea20000008800 */
[----:B------:R-:W-:-:S04]  /*13fa0*/  MOV R2, 0x400 ;  /* 0x0000040000027802 */ /* 0x000fc80000000f00 */
[----:B--2---:R-:W-:Y:S02]  /*13fb0*/  LEA R2, R3, R2, 0x18 ;  /* 0x0000000203027211 */ /* 0x004fe400078ec0ff */
[----:B------:R-:W-:-:S03]  /*13fc0*/  SHF.L.U32 R3, R14, 0x1f, RZ ;  /* 0x0000001f0e037819 */ /* 0x000fc600000006ff */
[----:B------:R-:W-:-:S04]  /*13fd0*/  IMAD R2, R15, 0x8, R2 ;  /* 0x000000080f027824 */ /* 0x000fc800078e0202 */
[----:B------:R-:W2:Y:S02]  /*13fe0*/  SYNCS.PHASECHK.TRANS64.TRYWAIT P0, [R2+URZ+0x30840], R3 ;  /* 0x03084003020075a7 */ /* 0x000ea4000800017f */
[----:B--2---:R-:W-:Y:S05]  /*13ff0*/  @!P0 BRA `(.L_x_1239) ;  /* 0x0000002000c08947 */ /* 0x004fea0003800000 */
.L_x_1290:
        /* <DEDUP_REMOVED lines=11> */
.L_x_1240:
        /* <DEDUP_REMOVED lines=23> */
[----:B------:R-:W-:Y:S02]  /*14220*/  ULEA UR11, UR11, UR5, 0x6 ;  /* 0x000000050b0b7291 */ /* 0x000fe4000f8e303f */
[----:B------:R-:W-:Y:S02]  /*14230*/  UIADD3.X UR5, URZ, UR37, URZ, UP0, !UPT ;  /* 0x000000253f057290 */ /* 0x000fe400087fe43f */
[----:B------:R-:W-:Y:S02]  /*14240*/  UIADD3 UR8, UR14, 0x20400, URZ ;  /* 0x000204000e087890 */ /* 0x000fe4000fffe03f */
[----:B------:R-:W-:Y:S02]  /*14250*/  UIADD3 UR15, UR14, 0x22400, URZ ;  /* 0x000224000e0f7890 */ /* 0x000fe4000fffe03f */
[----:B------:R-:W-:-:S02]  /*14260*/  UIADD3 UR16, UR14, 0x24400, URZ ;  /* 0x000244000e107890 */ /* 0x000fc4000fffe03f */
[----:B------:R-:W-:-:S03]  /*14270*/  UIADD3 UR14, UR14, 0x26400, URZ ;  /* 0x000264000e0e7890 */ /* 0x000fc6000fffe03f */
[----:B------:R0:W-:Y:S01]  /*14280*/  UTMALDG.4D [UR8], [UR4], desc[UR6] ;  /* 0x00000608040075b4 */ /* 0x0001e20008019000 */
[----:B------:R-:W-:Y:S01]  /*14290*/  IMAD R2, R8, 0x8, R2 ;  /* 0x0000000808027824 */ /* 0x000fe200078e0202 */
        /* <DEDUP_REMOVED lines=11> */
.L_x_1291:
        /* <DEDUP_REMOVED lines=8> */
.L_x_1242:
[----:B-1----:R-:W2:Y:S01]  /*143d0*/  LDL R3, [R1+0x4] ;  /* 0x0000040001037983 */ /* 0x002ea20000100800 */
[----:B0-----:R-:W-:Y:S01]  /*143e0*/  MOV R9, 0x400 ;  /* 0x0000040000097802 */ /* 0x001fe20000000f00 */
[----:B------:R-:W0:Y:S01]  /*143f0*/  S2R R11, SR_CgaCtaId ;  /* 0x00000000000b7919 */ /* 0x000e220000008800 */
[----:B------:R-:W-:Y:S02]  /*14400*/  R2UR UR11, R5 ;  /* 0x00000000050b72ca */ /* 0x000fe400000e0000 */
        /* <DEDUP_REMOVED lines=16> */
[----:B------:R-:W-:Y:S02]  /*14510*/  IMAD.MOV.U32 R5, RZ, RZ, R12 ;  /* 0x000000ffff057224 */ /* 0x000fe400078e000c */
[----:B------:R-:W-:Y:S01]  /*14520*/  IMAD.MOV.U32 R6, RZ, RZ, R10 ;  /* 0x000000ffff067224 */ /* 0x000fe200078e000a */
[----:B--2---:R-:W-:-:S13]  /*14530*/  R2UR UR5, R3 ;  /* 0x00000000030572ca */ /* 0x004fda00000e0000 */
[----:B------:R-:W-:Y:S02]  /*14540*/  ULEA UR11, UR11, UR5, 0x6 ;  /* 0x000000050b0b7291 */ /* 0x000fe4000f8e303f */
        /* <DEDUP_REMOVED lines=14> */
.L_x_1237:
[----:B------:R-:W-:Y:S05]  /*14630*/  BSYNC B1 ;  /* 0x0000000000017941 */ /* 0x000fea0003800000 */
.L_x_1236:
[----:B------:R-:W2:Y:S01]  /*14640*/  LDL R2, [R1+0x10] ;  /* 0x0000100001027983 */ /* 0x000ea20000100800 */
[----:B------:R-:W-:Y:S02]  /*14650*/  IADD3 R7, R7, -0x2, RZ ;  /* 0xfffffffe07077810 */ /* 0x000fe40007ffe0ff */
[----:B--2---:R-:W-:-:S13]  /*14660*/  ISETP.GT.AND P0, PT, R13, R2, PT ;  /* 0x000000020d00720c */ /* 0x004fda0003f04270 */
[----:B------:R-:W-:Y:S05]  /*14670*/  @P0 BRA `(.L_x_1243) ;  /* 0xffffffec008c0947 */ /* 0x000fea000383ffff */
.L_x_1219:
[----:B------:R-:W-:Y:S05]  /*14680*/  BSYNC B0 ;  /* 0x0000000000007941 */ /* 0x000fea0003800000 */
.L_x_1218:
        /* <DEDUP_REMOVED lines=18> */
.L_x_1245:
[----:B------:R-:W-:Y:S05]  /*147b0*/  BSYNC B0 ;  /* 0x0000000000007941 */ /* 0x000fea0003800000 */
.L_x_1244:
        /* <DEDUP_REMOVED lines=11> */
.L_x_1292:
        /* <DEDUP_REMOVED lines=11> */
.L_x_1249:
[----:B------:R-:W2:Y:S01]  /*14920*/  LDL.LU R8, [R1+0x4] ;  /* 0x0000040001087983 */ /* 0x000ea20000300800 */
[----:B------:R-:W-:-:S03]  /*14930*/  MOV R2, 0x400 ;  /* 0x0000040000027802 */ /* 0x000fc60000000f00 */
[----:B-1----:R-:W3:Y:S01]  /*14940*/  LDL R0, [R1] ;  /* 0x0000000001007983 */ /* 0x002ee20000100800 */
[----:B------:R-:W1:Y:S01]  /*14950*/  S2R R7, SR_CgaCtaId ;  /* 0x0000000000077919 */ /* 0x000e620000008800 */
[----:B------:R-:W-:Y:S02]  /*14960*/  R2UR UR11, R5 ;  /* 0x00000000050b72ca */ /* 0x000fe400000e0000 */
[----:B------:R-:W-:Y:S01]  /*14970*/  R2UR UR9, R3 ;  /* 0x00000000030972ca */ /* 0x000fe200000e0000 */
[----:B------:R-:W-:Y:S01]  /*14980*/  UIADD3 UR4, UP0, UR36, 0x470, URZ ;  /* 0x0000047024047890 */ /* 0x000fe2000ff1e03f */
[----:B------:R-:W-:Y:S02]  /*14990*/  R2UR UR12, R4 ;  /* 0x00000000040c72ca */ /* 0x000fe400000e0000 */
[----:B------:R-:W-:Y:S02]  /*149a0*/  R2UR UR13, R6 ;  /* 0x00000000060d72ca */ /* 0x000fe400000e0000 */
[----:B-1----:R-:W-:-:S07]  /*149b0*/  LEA R2, R7, R2, 0x18 ;  /* 0x0000000207027211 */ /* 0x002fce00078ec0ff */
[----:B------:R-:W-:Y:S01]  /*149c0*/  UIADD3 UR9, UR9, 0x30850, URZ ;  /* 0x0003085009097890 */ /* 0x000fe2000fffe03f */
[----:B------:R-:W-:Y:S01]  /*149d0*/  UMOV UR10, URZ ;  /* 0x0000003f000a7c82 */ /* 0x000fe20008000000 */
[----:B------:R-:W-:Y:S01]  /*149e0*/  UMOV UR6, 0x0 ;  /* 0x0000000000067882 */ /* 0x000fe20000000000 */
[----:B------:R-:W-:Y:S01]  /*149f0*/  UMOV UR7, 0x14f00000 ;  /* 0x14f0000000077882 */ /* 0x000fe20000000000 */
[----:B------:R-:W-:Y:S01]  /*14a00*/  UMOV UR17, 0x40 ;  /* 0x0000004000117882 */ /* 0x000fe20000000000 */
[----:B--2---:R-:W-:Y:S01]  /*14a10*/  R2UR UR5, R8 ;  /* 0x00000000080572ca */ /* 0x004fe200000e0000 */
[----:B---3--:R-:W-:-:S05]  /*14a20*/  IMAD R0, R0, 0x8000, R2 ;  /* 0x0000800000007824 */ /* 0x008fca00078e0202 */
[----:B------:R-:W-:-:S07]  /*14a30*/  R2UR UR14, R0 ;  /* 0x00000000000e72ca */ /* 0x000fce00000e0000 */
[----:B------:R-:W-:Y:S02]  /*14a40*/  ULEA UR11, UR11, UR5, 0x6 ;  /* 0x000000050b0b7291 */ /* 0x000fe4000f8e303f */
[----:B------:R-:W-:-:S04]  /*14a50*/  UIADD3.X UR5, URZ, UR37, URZ, UP0, !UPT ;  /* 0x000000253f057290 */ /* 0x000fc800087fe43f */
        /* <DEDUP_REMOVED lines=17> */
.L_x_1247:
[----:B------:R-:W-:Y:S05]  /*14b70*/  BSYNC B0 ;  /* 0x0000000000007941 */ /* 0x000fea0003800000 */
.L_x_1246:
        /* <DEDUP_REMOVED lines=9> */
.L_x_1202:
[----:B------:R-:W-:Y:S05]  /*14c10*/  BSYNC B6 ;  /* 0x0000000000067941 */ /* 0x000fea0003800000 */
.L_x_1200:
[----:B------:R-:W-:-:S03]  /*14c20*/  UMOV UR4, 0xffffffff ;  /* 0xffffffff00047882 */ /* 0x000fc60000000000 */
[----:B------:R-:W-:Y:S05]  /*14c30*/  BRA.DIV UR4, `(.L_x_1250) ;  /* 0x0000001604ec7947 */ /* 0x000fea000b800000 */
[----:B------:R2:W3:Y:S04]  /*14c40*/  SHFL.IDX PT, R4, R16, RZ, 0x1f ;  /* 0x00001fff10047589 */ /* 0x0004e800000e0000 */
[----:B------:R-:W4:Y:S02]  /*14c50*/  SHFL.IDX PT, R16, R16, 0x1, 0x1f ;  /* 0x00201f0010107f89 */ /* 0x000f2400000e0000 */
.L_x_1296:
[----:B-1----:R-:W1:Y:S01]  /*14c60*/  S2R R0, SR_TID.X ;  /* 0x0000000000007919 */ /* 0x002e620000002100 */
[----:B------:R-:W-:Y:S01]  /*14c70*/  ULDC UR4, c[0x0][0xc14] ;  /* 0x0003050000047ab9 */ /* 0x000fe20000000800 */
[----:B------:R-:W-:Y:S01]  /*14c80*/  BSSY B0, `(.L_x_1251) ;  /* 0x000000c000007945 */ /* 0x000fe20003800000 */
[----:B------:R-:W-:Y:S01]  /*14c90*/  IMAD.MOV.U32 R17, RZ, RZ, RZ ;  /* 0x000000ffff117224 */ /* 0x000fe200078e00ff */
[----:B-1----:R-:W-:Y:S01]  /*14ca0*/  LOP3.LUT R6, R0, 0x1f, RZ, 0xc0, !PT ;  /* 0x0000001f00067812 */ /* 0x002fe200078ec0ff */
[----:B------:R-:W-:-:S03]  /*14cb0*/  IMAD.U32 R0, RZ, RZ, UR4 ;  /* 0x00000004ff007e24 */ /* 0x000fc6000f8e00ff */
[C---:B------:R-:W-:Y:S01]  /*14cc0*/  ISETP.NE.AND P0, PT, R6.reuse, 0x1f, PT ;  /* 0x0000001f0600780c */ /* 0x040fe20003f05270 */
[----:B------:R-:W-:-:S05]  /*14cd0*/  IMAD.IADD R5, R6, 0x1, R19 ;  /* 0x0000000106057824 */ /* 0x000fca00078e0213 */
[----:B------:R-:W-:-:S13]  /*14ce0*/  ISETP.GE.OR P0, PT, R5, R0, !P0 ;  /* 0x000000000500720c */ /* 0x000fda0004706670 */
[----:B------:R-:W-:Y:S05]  /*14cf0*/  @P0 BRA `(.L_x_1252) ;  /* 0x0000000000100947 */ /* 0x000fea0003800000 */
[----:B------:R-:W1:Y:S01]  /*14d00*/  LDC.64 R2, c[0x0][0xc58] ;  /* 0x00031600ff027b82 */ /* 0x000e620000000a00 */
[----:B------:R-:W-:Y:S01]  /*14d10*/  ULDC.64 UR4, c[0x0][0x208] ;  /* 0x0000820000047ab9 */ /* 0x000fe20000000a00 */
[----:B-1----:R-:W-:-:S05]  /*14d20*/  IMAD.WIDE R2, R5, 0x4, R2 ;  /* 0x0000000405027825 */ /* 0x002fca00078e0202 */
[----:B------:R1:W5:Y:S02]  /*14d30*/  LDG.E R17, desc[UR4][R2.64] ;  /* 0x0000000402117981 */ /* 0x000364000c1e1900 */
.L_x_1252:
[----:B------:R-:W-:Y:S05]  /*14d40*/  BSYNC B0 ;  /* 0x0000000000007941 */ /* 0x000fea0003800000 */
.L_x_1251:
[----:B------:R-:W-:-:S03]  /*14d50*/  UMOV UR4, 0xffffffff ;  /* 0xffffffff00047882 */ /* 0x000fc60000000000 */
[----:B------:R-:W-:Y:S05]  /*14d60*/  BRA.DIV UR4, `(.L_x_1253) ;  /* 0x0000001604ec7947 */ /* 0x000fea000b800000 */
[----:B0----5:R-:W0:Y:S01]  /*14d70*/  SHFL.UP PT, R14, R17, 0x1, RZ ;  /* 0x04200000110e7989 */ /* 0x021e2200000e00ff */
[C---:B------:R-:W-:Y:S02]  /*14d80*/  ISETP.NE.AND P0, PT, R6.reuse, RZ, PT ;  /* 0x000000ff0600720c */ /* 0x040fe40003f05270 */
[----:B------:R-:W-:Y:S02]  /*14d90*/  ISETP.GE.U32.AND P1, PT, R6, 0x2, PT ;  /* 0x000000020600780c */ /* 0x000fe40003f26070 */
[----:B0-----:R-:W-:Y:S02]  /*14da0*/  SEL R14, R14, RZ, P0 ;  /* 0x000000ff0e0e7207 */ /* 0x001fe40000000000 */
[----:B------:R-:W-:-:S03]  /*14db0*/  ISETP.GE.U32.AND P0, PT, R6, 0x4, PT ;  /* 0x000000040600780c */ /* 0x000fc60003f06070 */
[----:B------:R-:W-:-:S05]  /*14dc0*/  IMAD.IADD R13, R17, 0x1, R14 ;  /* 0x00000001110d7824 */ /* 0x000fca00078e020e */
[----:B------:R-:W1:Y:S02]  /*14dd0*/  SHFL.UP PT, R14, R13, 0x2, RZ ;  /* 0x044000000d0e7989 */ /* 0x000e6400000e00ff */
[----:B-1----:R-:W-:Y:S02]  /*14de0*/  SEL R2, R14, RZ, P1 ;  /* 0x000000ff0e027207 */ /* 0x002fe40000800000 */
[----:B------:R-:W-:Y:S02]  /*14df0*/  ISETP.GE.U32.AND P1, PT, R6, 0x8, PT ;  /* 0x000000080600780c */ /* 0x000fe40003f26070 */
[----:B------:R-:W-:-:S05]  /*14e00*/  IADD3 R2, R13, R2, RZ ;  /* 0x000000020d027210 */ /* 0x000fca0007ffe0ff */
        /* <DEDUP_REMOVED lines=8> */
[----:B0-----:R-:W-:-:S05]  /*14e90*/  SEL R14, R14, RZ, P0 ;  /* 0x000000ff0e0e7207 */ /* 0x001fca0000000000 */
[----:B------:R-:W-:-:S05]  /*14ea0*/  IMAD.IADD R2, R5, 0x1, R14 ;  /* 0x0000000105027824 */ /* 0x000fca00078e020e */
[----:B------:R0:W1:Y:S02]  /*14eb0*/  SHFL.IDX PT, R14, R2, 0x1f, 0x1f ;  /* 0x03e01f00020e7f89 */ /* 0x00006400000e0000 */
.L_x_1304:
[----:B------:R-:W-:Y:S02]  /*14ec0*/  ULDC UR4, c[0x0][0xc10] ;  /* 0x0003040000047ab9 */ /* 0x000fe40000000800 */
[----:B------:R-:W-:-:S04]  /*14ed0*/  IMAD.U32 R5, RZ, RZ, UR4 ;  /* 0x00000004ff057e24 */ /* 0x000fc8000f8e00ff */
[----:B-1----:R-:W-:-:S04]  /*14ee0*/  IMAD R3, R14, R5, RZ ;  /* 0x000000050e037224 */ /* 0x002fc800078e02ff */
[----:B--2-4-:R-:W-:-:S05]  /*14ef0*/  IMAD.IADD R16, R16, 0x1, R3 ;  /* 0x0000000110107824 */ /* 0x014fca00078e0203 */
[----:B---3--:R-:W-:-:S13]  /*14f00*/  ISETP.GT.AND P0, PT, R16, R4, PT ;  /* 0x000000041000720c */ /* 0x008fda0003f04270 */
[----:B------:R-:W-:Y:S05]  /*14f10*/  @P0 BRA `(.L_x_1254) ;  /* 0x0000000000b80947 */ /* 0x000fea0003800000 */
[----:B------:R-:W1:Y:S02]  /*14f20*/  LDC R0, c[0x0][0xc14] ;  /* 0x00030500ff007b82 */ /* 0x000e640000000800 */
.L_x_1259:
[----:B------:R-:W-:-:S05]  /*14f30*/  VIADD R19, R19, 0x1f ;  /* 0x0000001f13137836 */ /* 0x000fca0000000000 */
        /* <DEDUP_REMOVED lines=12> */
[----:B0-----:R-:W-:-:S05]  /*15000*/  IMAD.WIDE R2, R5, 0x4, R2 ;  /* 0x0000000405027825 */ /* 0x001fca00078e0202 */
[----:B------:R0:W5:Y:S02]  /*15010*/  LDG.E R17, desc[UR4][R2.64] ;  /* 0x0000000402117981 */ /* 0x000164000c1e1900 */
.L_x_1257:
[----:B------:R-:W-:Y:S05]  /*15020*/  BSYNC B0 ;  /* 0x0000000000007941 */ /* 0x000fea0003800000 */
.L_x_1256:
[----:B------:R-:W-:-:S03]  /*15030*/  UMOV UR4, 0xffffffff ;  /* 0xffffffff00047882 */ /* 0x000fc60000000000 */
[----:B------:R-:W-:Y:S05]  /*15040*/  BRA.DIV UR4, `(.L_x_1258) ;  /* 0x0000001a04047947 */ /* 0x000fea000b800000 */
[----:B-----5:R-:W1:Y:S01]  /*15050*/  SHFL.UP PT, R14, R17, 0x1, RZ ;  /* 0x04200000110e7989 */ /* 0x020e6200000e00ff */
[C---:B------:R-:W-:Y:S02]  /*15060*/  ISETP.NE.AND P0, PT, R6.reuse, RZ, PT ;  /* 0x000000ff0600720c */ /* 0x040fe40003f05270 */
[----:B------:R-:W-:Y:S02]  /*15070*/  ISETP.GE.U32.AND P1, PT, R6, 0x2, PT ;  /* 0x000000020600780c */ /* 0x000fe40003f26070 */
        /* <DEDUP_REMOVED lines=18> */
.L_x_1312:
[----:B------:R-:W-:Y:S02]  /*151a0*/  ULDC UR4, c[0x0][0xc10] ;  /* 0x0003040000047ab9 */ /* 0x000fe40000000800 */
[----:B------:R-:W-:-:S04]  /*151b0*/  IMAD.U32 R5, RZ, RZ, UR4 ;  /* 0x00000004ff057e24 */ /* 0x000fc8000f8e00ff */
[----:B-1----:R-:W-:-:S04]  /*151c0*/  IMAD R3, R14, R5, RZ ;  /* 0x000000050e037224 */ /* 0x002fc800078e02ff */
[----:B------:R-:W-:-:S05]  /*151d0*/  IMAD.IADD R16, R3, 0x1, R16 ;  /* 0x0000000103107824 */ /* 0x000fca00078e0210 */
[----:B------:R-:W-:-:S13]  /*151e0*/  ISETP.GT.AND P0, PT, R16, R4, PT ;  /* 0x000000041000720c */ /* 0x000fda0003f04270 */
[----:B------:R-:W-:Y:S05]  /*151f0*/  @!P0 BRA `(.L_x_1259) ;  /* 0xfffffffc004c8947 */ /* 0x000fea000383ffff */
.L_x_1254:
        /* <DEDUP_REMOVED lines=8> */
.L_x_1316:
[----:B------:R-:W-:Y:S01]  /*15280*/  ISETP.NE.AND P0, PT, R3, RZ, PT ;  /* 0x000000ff0300720c */ /* 0x000fe20003f05270 */
[----:B------:R-:W-:-:S12]  /*15290*/  IMAD.MOV.U32 R7, RZ, RZ, RZ ;  /* 0x000000ffff077224 */ /* 0x000fd800078e00ff */
[----:B------:R-:W-:Y:S05]  /*152a0*/  @!P0 BRA `(.L_x_1261) ;  /* 0x0000000000108947 */ /* 0x000fea0003800000 */
[----:B------:R-:W-:Y:S01]  /*152b0*/  UMOV UR4, 0xffffffff ;  /* 0xffffffff00047882 */ /* 0x000fe20000000000 */
[----:B------:R-:W-:Y:S02]  /*152c0*/  IADD3 R12, R6, -0x1, RZ ;  /* 0xffffffff060c7810 */ /* 0x000fe40007ffe0ff */
[----:B------:R-:W-:Y:S05]  /*152d0*/  BRA.DIV UR4, `(.L_x_1262) ;  /* 0x0000001a04787947 */ /* 0x000fea000b800000 */
[----:B------:R3:W4:Y:S02]  /*152e0*/  SHFL.IDX PT, R7, R2, R12, 0x1f ;  /* 0x00001f0c02077589 */ /* 0x00072400000e0000 */
.L_x_1261:
[----:B0--3--:R-:W0:Y:S01]  /*152f0*/  LDC.64 R2, c[0x0][0xc68] ;  /* 0x00031a00ff027b82 */ /* 0x009e220000000a00 */
[----:B------:R-:W-:Y:S01]  /*15300*/  IMAD.IADD R19, R6, 0x1, R19 ;  /* 0x0000000106137824 */ /* 0x000fe200078e0213 */
[----:B------:R-:W-:-:S03]  /*15310*/  ULDC.64 UR4, c[0x0][0x208] ;  /* 0x0000820000047ab9 */ /* 0x000fc60000000a00 */
[----:B0-----:R-:W-:-:S05]  /*15320*/  IMAD.WIDE R2, R19, 0x4, R2 ;  /* 0x0000000413027825 */ /* 0x001fca00078e0202 */
[----:B------:R0:W1:Y:S01]  /*15330*/  LDG.E R8, desc[UR4][R2.64] ;  /* 0x0000000402087981 */ /* 0x000062000c1e1900 */
[----:B----4-:R-:W-:-:S04]  /*15340*/  IMAD R16, R7, R5, R16 ;  /* 0x0000000507107224 */ /* 0x010fc800078e0210 */
[----:B------:R-:W-:Y:S02]  /*15350*/  IMAD.IADD R7, R4, 0x1, -R16 ;  /* 0x0000000104077824 */ /* 0x000fe400078e0a10 */
[----:B0-----:R-:W-:Y:S02]  /*15360*/  IMAD.MOV.U32 R2, RZ, RZ, RZ ;  /* 0x000000ffff027224 */ /* 0x001fe400078e00ff */
[----:B-12---:R-:W-:-:S05]  /*15370*/  IMAD R6, R17, R8, RZ ;  /* 0x0000000811067224 */ /* 0x006fca00078e02ff */
[-C--:B------:R-:W-:Y:S02]  /*15380*/  IABS R9, R6.reuse ;  /* 0x0000000600097213 */ /* 0x080fe40000000000 */
[----:B------:R-:W-:Y:S02]  /*15390*/  IABS R4, R6 ;  /* 0x0000000600047213 */ /* 0x000fe40000000000 */
[----:B------:R-:W0:Y:S03]  /*153a0*/  I2F.RP R10, R9 ;  /* 0x00000009000a7306 */ /* 0x000e260000209400 */
[----:B------:R-:W-:-:S05]  /*153b0*/  IMAD.MOV R4, RZ, RZ, -R4 ;  /* 0x000000ffff047224 */ /* 0x000fca00078e0a04 */
[----:B0-----:R-:W0:Y:S02]  /*153c0*/  MUFU.RCP R10, R10 ;  /* 0x0000000a000a7308 */ /* 0x001e240000001000 */
[----:B0-----:R-:W-:-:S06]  /*153d0*/  VIADD R11, R10, 0xffffffe ;  /* 0x0ffffffe0a0b7836 */ /* 0x001fcc0000000000 */
[----:B------:R-:W0:Y:S02]  /*153e0*/  F2I.FTZ.U32.TRUNC.NTZ R3, R11 ;  /* 0x0000000b00037305 */ /* 0x000e24000021f000 */
[----:B0-----:R-:W-:-:S04]  /*153f0*/  IMAD.MOV R12, RZ, RZ, -R3 ;  /* 0x000000ffff0c7224 */ /* 0x001fc800078e0a03 */
[----:B------:R-:W-:-:S04]  /*15400*/  IMAD R13, R12, R9, RZ ;  /* 0x000000090c0d7224 */ /* 0x000fc800078e02ff */
[----:B------:R-:W-:Y:S01]  /*15410*/  IMAD.HI.U32 R2, R3, R13, R2 ;  /* 0x0000000d03027227 */ /* 0x000fe200078e0002 */
[----:B------:R-:W-:-:S05]  /*15420*/  IABS R3, R7 ;  /* 0x0000000700037213 */ /* 0x000fca0000000000 */
[----:B------:R-:W-:-:S04]  /*15430*/  IMAD.HI.U32 R2, R2, R3, RZ ;  /* 0x0000000302027227 */ /* 0x000fc800078e00ff */
[----:B------:R-:W-:Y:S01]  /*15440*/  IMAD R4, R2, R4, R3 ;  /* 0x0000000402047224 */ /* 0x000fe200078e0203 */
[----:B------:R-:W-:-:S04]  /*15450*/  LOP3.LUT R3, R7, R6, RZ, 0x3c, !PT ;  /* 0x0000000607037212 */ /* 0x000fc800078e3cff */
[----:B------:R-:W-:-:S13]  /*15460*/  ISETP.GT.U32.AND P0, PT, R9, R4, PT ;  /* 0x000000040900720c */ /* 0x000fda0003f04070 */
[----:B------:R-:W-:Y:S02]  /*15470*/  @!P0 IMAD.IADD R4, R4, 0x1, -R9 ;  /* 0x0000000104048824 */ /* 0x000fe400078e0a09 */
[----:B------:R-:W-:-:S03]  /*15480*/  @!P0 VIADD R2, R2, 0x1 ;  /* 0x0000000102028836 */ /* 0x000fc60000000000 */
[----:B------:R-:W-:-:S13]  /*15490*/  ISETP.GE.U32.AND P0, PT, R4, R9, PT ;  /* 0x000000090400720c */ /* 0x000fda0003f06070 */
[----:B------:R-:W-:Y:S02]  /*154a0*/  @P0 IADD3 R2, R2, 0x1, RZ ;  /* 0x0000000102020810 */ /* 0x000fe40007ffe0ff */
[----:B------:R-:W-:-:S03]  /*154b0*/  ISETP.GE.AND P0, PT, R3, RZ, PT ;  /* 0x000000ff0300720c */ /* 0x000fc60003f06270 */
[----:B------:R-:W-:-:S10]  /*154c0*/  IMAD.MOV.U32 R9, RZ, RZ, R2 ;  /* 0x000000ffff097224 */ /* 0x000fd400078e0002 */
[----:B------:R-:W-:Y:S01]  /*154d0*/  @!P0 IMAD.MOV R9, RZ, RZ, -R9 ;  /* 0x000000ffff098224 */ /* 0x000fe200078e0a09 */
[----:B------:R-:W-:-:S13]  /*154e0*/  ISETP.NE.AND P0, PT, R6, RZ, PT ;  /* 0x000000ff0600720c */ /* 0x000fda0003f05270 */
[----:B------:R-:W-:-:S05]  /*154f0*/  @!P0 LOP3.LUT R9, RZ, R6, RZ, 0x33, !PT ;  /* 0x00000006ff098212 */ /* 0x000fca00078e33ff */
[----:B------:R-:W-:Y:S02]  /*15500*/  IMAD R4, R8, R9, RZ ;  /* 0x0000000908047224 */ /* 0x000fe400078e02ff */
[----:B------:R-:W-:Y:S02]  /*15510*/  IMAD.MOV R9, RZ, RZ, -R9 ;  /* 0x000000ffff097224 */ /* 0x000fe400078e0a09 */
[----:B------:R-:W-:Y:S02]  /*15520*/  IMAD.MOV R2, RZ, RZ, -R4 ;  /* 0x000000ffff027224 */ /* 0x000fe400078e0a04 */
[----:B------:R-:W-:-:S03]  /*15530*/  IMAD R7, R6, R9, R7 ;  /* 0x0000000906077224 */ /* 0x000fc600078e0207 */
[----:B------:R-:W-:Y:S01]  /*15540*/  VIADDMNMX R8, R2, R5, R8, PT ;  /* 0x0000000502087246 */ /* 0x000fe20003800108 */
[----:B------:R-:W-:-:S03]  /*15550*/  IMAD.IADD R4, R7, 0x1, R4 ;  /* 0x0000000107047824 */ /* 0x000fc600078e0204 */
[----:B------:R-:W-:-:S04]  /*15560*/  IABS R5, R8 ;  /* 0x0000000800057213 */ /* 0x000fc80000000000 */
[----:B------:R-:W0:Y:S08]  /*15570*/  I2F.RP R10, R5 ;  /* 0x00000005000a7306 */ /* 0x000e300000209400 */
[----:B0-----:R-:W0:Y:S02]  /*15580*/  MUFU.RCP R10, R10 ;  /* 0x0000000a000a7308 */ /* 0x001e240000001000 */
[----:B0-----:R-:W-:-:S06]  /*15590*/  VIADD R2, R10, 0xffffffe ;  /* 0x0ffffffe0a027836 */ /* 0x001fcc0000000000 */
[----:B------:R0:W1:Y:S02]  /*155a0*/  F2I.FTZ.U32.TRUNC.NTZ R3, R2 ;  /* 0x0000000200037305 */ /* 0x000064000021f000 */
[----:B0-----:R-:W-:Y:S02]  /*155b0*/  IMAD.MOV.U32 R2, RZ, RZ, RZ ;  /* 0x000000ffff027224 */ /* 0x001fe400078e00ff */
[----:B-1----:R-:W-:-:S04]  /*155c0*/  IMAD.MOV R6, RZ, RZ, -R3 ;  /* 0x000000ffff067224 */ /* 0x002fc800078e0a03 */
[----:B------:R-:W-:Y:S01]  /*155d0*/  IMAD R9, R6, R5, RZ ;  /* 0x0000000506097224 */ /* 0x000fe200078e02ff */
[----:B------:R-:W-:-:S03]  /*155e0*/  IABS R6, R7 ;  /* 0x0000000700067213 */ /* 0x000fc60000000000 */
[----:B------:R-:W-:Y:S01]  /*155f0*/  IMAD.HI.U32 R3, R3, R9, R2 ;  /* 0x0000000903037227 */ /* 0x000fe200078e0002 */
[----:B------:R-:W-:-:S05]  /*15600*/  IABS R9, R8 ;  /* 0x0000000800097213 */ /* 0x000fca0000000000 */
        /* <DEDUP_REMOVED lines=18> */
.L_x_1255:
[----:B------:R-:W-:Y:S01]  /*15730*/  UMOV UR4, URZ ;  /* 0x0000003f00047c82 */ /* 0x000fe20008000000 */
[----:B------:R-:W-:Y:S01]  /*15740*/  UMOV UR5, URZ ;  /* 0x0000003f00057c82 */ /* 0x000fe20008000000 */
[----:B------:R-:W-:Y:S01]  /*15750*/  ULDC UR6, c[0x0][0xc14] ;  /* 0x0003050000067ab9 */ /* 0x000fe20000000800 */
[----:B------:R-:W-:Y:S01]  /*15760*/  IMAD.MOV.U32 R16, RZ, RZ, R4 ;  /* 0x000000ffff107224 */ /* 0x000fe200078e0004 */
[----:B------:R-:W-:Y:S01]  /*15770*/  MOV R18, UR5 ;  /* 0x0000000500127c02 */ /* 0x000fe20008000f00 */
[----:B------:R-:W-:Y:S02]  /*15780*/  IMAD.U32 R17, RZ, RZ, UR4 ;  /* 0x00000004ff117e24 */ /* 0x000fe4000f8e00ff */
[----:B------:R-:W-:-:S07]  /*15790*/  IMAD.U32 R19, RZ, RZ, UR6 ;  /* 0x00000006ff137e24 */ /* 0x000fce000f8e00ff */
.L_x_1263:
        /* <DEDUP_REMOVED lines=12> */
.L_x_1188:
[----:B-1----:R-:W3:Y:S01]  /*15860*/  LDL.LU R0, [R1+0x18] ;  /* 0x0000180001007983 */ /* 0x002ee20000300800 */
[----:B------:R-:W-:Y:S01]  /*15870*/  BSSY B0, `(.L_x_1265) ;  /* 0x000000b000007945 */ /* 0x000fe20003800000 */
[----:B------:R-:W1:Y:S01]  /*15880*/  S2R R5, SR_CgaCtaId ;  /* 0x0000000000057919 */ /* 0x000e620000008800 */
[----:B---3--:R-:W-:-:S05]  /*15890*/  VIADD R0, R0, 0x1 ;  /* 0x0000000100007836 */ /* 0x008fca0000000000 */
[----:B--2---:R-:W-:-:S04]  /*158a0*/  LEA.HI R2, R0, R0, RZ, 0x1 ;  /* 0x0000000000027211 */ /* 0x004fc800078f08ff */
[----:B------:R-:W-:-:S05]  /*158b0*/  LOP3.LUT R3, R2, 0xfffffffe, RZ, 0xc0, !PT ;  /* 0xfffffffe02037812 */ /* 0x000fca00078ec0ff */
[----:B------:R-:W-:Y:S01]  /*158c0*/  IMAD.IADD R3, R0, 0x1, -R3 ;  /* 0x0000000100037824 */ /* 0x000fe200078e0a03 */
[----:B------:R-:W-:-:S04]  /*158d0*/  MOV R0, 0x400 ;  /* 0x0000040000007802 */ /* 0x000fc80000000f00 */
[----:B-1----:R-:W-:Y:S02]  /*158e0*/  LEA R0, R5, R0, 0x18 ;  /* 0x0000000005007211 */ /* 0x002fe400078ec0ff */
[----:B------:R-:W-:-:S04]  /*158f0*/  SHF.L.U32 R3, R3, 0x1f, RZ ;  /* 0x0000001f03037819 */ /* 0x000fc800000006ff */
[----:B------:R-:W1:Y:S02]  /*15900*/  SYNCS.PHASECHK.TRANS64.TRYWAIT P0, [R0+URZ+0x30820], R3 ;  /* 0x03082003000075a7 */ /* 0x000e64000800017f */
[----:B-1----:R-:W-:Y:S05]  /*15910*/  @!P0 BRA `(.L_x_1266) ;  /* 0x0000001400108947 */ /* 0x002fea0003800000 */
.L_x_1319:
[----:B------:R-:W-:Y:S05]  /*15920*/  BSYNC B0 ;  /* 0x0000000000007941 */ /* 0x000fea0003800000 */
.L_x_1265:
[----:B------:R-:W-:-:S03]  /*15930*/  UMOV UR4, 0xffffffff ;  /* 0xffffffff00047882 */ /* 0x000fc60000000000 */
[----:B------:R-:W-:Y:S05]  /*15940*/  BRA.DIV UR4, `(.L_x_1267) ;  /* 0x0000001604187947 */ /* 0x000fea000b800000 */
[----:B------:R-:W2:Y:S02]  /*15950*/  S2R R2, SR_TID.X ;  /* 0x0000000000027919 */ /* 0x000ea40000002100 */
[----:B--2---:R-:W-:-:S04]  /*15960*/  SHF.R.U32.HI R2, RZ, 0x5, R2 ;  /* 0x00000005ff027819 */ /* 0x004fc80000011602 */
[----:B------:R-:W-:-:S05]  /*15970*/  LOP3.LUT R2, R2, 0x3, RZ, 0xc0, !PT ;  /* 0x0000000302027812 */ /* 0x000fca00078ec0ff */
[----:B------:R2:W3:Y:S02]  /*15980*/  SHFL.IDX PT, R14, R2, RZ, 0x1f ;  /* 0x00001fff020e7589 */ /* 0x0004e400000e0000 */
.L_x_1322:
[----:B---3--:R-:W-:Y:S01]  /*15990*/  ISETP.NE.AND P0, PT, R14, RZ, PT ;  /* 0x000000ff0e00720c */ /* 0x008fe20003f05270 */
[----:B------:R-:W-:-:S12]  /*159a0*/  BSSY B0, `(.L_x_1268) ;  /* 0x0000029000007945 */ /* 0x000fd80003800000 */
[----:B------:R-:W-:Y:S05]  /*159b0*/  @P0 BRA `(.L_x_1269) ;  /* 0x00000000009c0947 */ /* 0x000fea0003800000 */
[----:B------:R-:W-:-:S03]  /*159c0*/  UMOV UR4, 0xffffffff ;  /* 0xffffffff00047882 */ /* 0x000fc60000000000 */
[----:B------:R-:W-:Y:S05]  /*159d0*/  BRA.DIV UR4, `(.L_x_1270) ;  /* 0x0000001604287947 */ /* 0x000fea000b800000 */
[----:B------:R-:W-:-:S13]  /*159e0*/  ELECT P6, URZ, PT ;  /* 0x00000000003f782f */ /* 0x000fda00038c0000 */
.L_x_1325:
        /* <DEDUP_REMOVED lines=8> */
.L_x_1271:
[----:B-1----:R-:W2:Y:S04]  /*15a70*/  LDL R3, [R1] ;  /* 0x0000000001037983 */ /* 0x002ea80000100800 */
[----:B------:R-:W3:Y:S01]  /*15a80*/  LDL.LU R7, [R1+0x8] ;  /* 0x0000080001077983 */ /* 0x000ee20000300800 */
[----:B------:R-:W-:-:S04]  /*15a90*/  VIADD R2, R0, 0x30840 ;  /* 0x0003084000027836 */ /* 0x000fc80000000000 */
[C---:B--2---:R-:W-:Y:S02]  /*15aa0*/  IMAD R6, R3.reuse, 0x8, R2 ;  /* 0x0000000803067824 */ /* 0x044fe400078e0202 */
[----:B------:R-:W-:Y:S01]  /*15ab0*/  VIADD R3, R3, 0x1 ;  /* 0x0000000103037836 */ /* 0x000fe20000000000 */
[----:B---3--:R-:W-:-:S04]  /*15ac0*/  SHF.L.U32 R5, R7, 0x1f, RZ ;  /* 0x0000001f07057819 */ /* 0x008fc800000006ff */
[C---:B------:R-:W-:Y:S01]  /*15ad0*/  ISETP.NE.AND P1, PT, R3.reuse, 0x2, PT ;  /* 0x000000020300780c */ /* 0x040fe20003f25270 */
[----:B------:R-:W1:Y:S03]  /*15ae0*/  SYNCS.PHASECHK.TRANS64.TRYWAIT P0, [R6+URZ], R5 ;  /* 0x00000005060075a7 */ /* 0x000e66000800017f */
[----:B------:R-:W-:Y:S02]  /*15af0*/  SEL R4, RZ, 0x1, P1 ;  /* 0x00000001ff047807 */ /* 0x000fe40000800000 */
[----:B------:R-:W-:Y:S02]  /*15b00*/  SEL R3, R3, RZ, P1 ;  /* 0x000000ff03037207 */ /* 0x000fe40000800000 */
[----:B------:R-:W-:-:S03]  /*15b10*/  LOP3.LUT R4, R7, R4, RZ, 0x3c, !PT ;  /* 0x0000000407047212 */ /* 0x000fc600078e3cff */
[----:B------:R-:W-:Y:S01]  /*15b20*/  IMAD R7, R3, 0x8, R2 ;  /* 0x0000000803077824 */ /* 0x000fe200078e0202 */
[----:B------:R-:W-:Y:S01]  /*15b30*/  SHF.L.U32 R2, R4, 0x1f, RZ ;  /* 0x0000001f04027819 */ /* 0x000fe200000006ff */
[----:B-1----:R-:W-:Y:S06]  /*15b40*/  @!P0 BRA `(.L_x_1272) ;  /* 0x0000001000ec8947 */ /* 0x002fec0003800000 */
.L_x_1326:
[----:B------:R-:W2:Y:S02]  /*15b50*/  SYNCS.PHASECHK.TRANS64.TRYWAIT P0, [R7+URZ], R2 ;  /* 0x00000002070075a7 */ /* 0x000ea4000800017f */
[----:B--2---:R-:W-:Y:S05]  /*15b60*/  @!P0 BRA `(.L_x_1273) ;  /* 0x0000001000f88947 */ /* 0x004fea0003800000 */
.L_x_1327:
[----:B------:R-:W-:Y:S05]  /*15b70*/  @!P2 BRA `(.L_x_1274) ;  /* 0x000000000004a947 */ /* 0x000fea0003800000 */
[----:B------:R-:W-:Y:S01]  /*15b80*/  BPT.TRAP 0x1 ;  /* 0x000000040000795c */ /* 0x000fe20000300000 */
.L_x_1274:
[----:B------:R-:W3:Y:S01]  /*15b90*/  LDL.LU R4, [R1] ;  /* 0x0000000001047983 */ /* 0x000ee20000300800 */
[----:B------:R-:W-:-:S05]  /*15ba0*/  IADD3 R0, R0, 0x30860, RZ ;  /* 0x0003086000007810 */ /* 0x000fca0007ffe0ff */
[----:B---3--:R-:W-:-:S04]  /*15bb0*/  IMAD R4, R4, 0x8, R0 ;  /* 0x0000000804047824 */ /* 0x008fc800078e0200 */
[----:B------:R-:W3:Y:S02]  /*15bc0*/  SYNCS.PHASECHK.TRANS64.TRYWAIT P0, [R4+URZ], R5 ;  /* 0x00000005040075a7 */ /* 0x000ee4000800017f */
[----:B---3--:R-:W-:Y:S05]  /*15bd0*/  @!P0 BRA `(.L_x_1275) ;  /* 0x0000001000f08947 */ /* 0x008fea0003800000 */
.L_x_1328:
[----:B------:R-:W-:-:S07]  /*15be0*/  IMAD R3, R3, 0x8, R0 ;  /* 0x0000000803037824 */ /* 0x000fce00078e0200 */
.L_x_1276:
[----:B----4-:R4:W0:Y:S02]  /*15bf0*/  SYNCS.PHASECHK.TRANS64.TRYWAIT P0, [R3+URZ], R2 ;  /* 0x00000002030075a7 */ /* 0x010824000800017f */
[----:B0-----:R-:W-:Y:S05]  /*15c00*/  @!P0 NANOSLEEP.SYNCS 0x989680 ;  /* 0x009896800000895d */ /* 0x001fea0003900000 */
[----:B------:R-:W0:Y:S02]  /*15c10*/  @!P0 SYNCS.PHASECHK.TRANS64 P0, [R3+URZ], R2 ;  /* 0x00000002030085a7 */ /* 0x000e24000800007f */
[----:B0-----:R-:W-:Y:S05]  /*15c20*/  @!P0 BRA `(.L_x_1276) ;  /* 0xfffffffc00f08947 */ /* 0x001fea000383ffff */
.L_x_1269:
[----:B------:R-:W-:Y:S05]  /*15c30*/  BSYNC B0 ;  /* 0x0000000000007941 */ /* 0x000fea0003800000 */
.L_x_1268:
[----:B------:R-:W-:Y:S05]  /*15c40*/  EXIT ;  /* 0x000000000000794d */ /* 0x000fea0003800000 */
.L_x_1092:
[----:B0-----:R-:W-:-:S04]  /*15c50*/  IMAD.U32 R3, RZ, RZ, UR39 ;  /* 0x00000027ff037e24 */ /* 0x001fc8000f8e00ff */
[----:B------:R0:W1:Y:S03]  /*15c60*/  SYNCS.PHASECHK.TRANS64.TRYWAIT P1, [R3+URZ+0x30800], R0 ;  /* 0x03080000030075a7 */ /* 0x000066000802017f */
[----:B-1----:R-:W-:Y:S05]  /*15c70*/  @!P1 NANOSLEEP.SYNCS 0x989680 ;  /* 0x009896800000995d */ /* 0x002fea0003900000 */
[----:B------:R-:W1:Y:S02]  /*15c80*/  @!P1 SYNCS.PHASECHK.TRANS64 P1, [R3+URZ+0x30800], R0 ;  /* 0x03080000030095a7 */ /* 0x000e64000802007f */
[----:B-1----:R-:W-:Y:S05]  /*15c90*/  @!P1 BRA `(.L_x_1092) ;  /* 0xfffffffc00ec9947 */ /* 0x002fea000383ffff */
[----:B------:R-:W-:Y:S05]  /*15ca0*/  BRA `(.L_x_1277) ;  /* 0xfffffec000087947 */ /* 0x000fea000383ffff */
.L_x_1096:
[----:B-1----:R1:W2:Y:S02]  /*15cb0*/  SYNCS.PHASECHK.TRANS64.TRYWAIT P2, [R5+URZ+0x30830], R0 ;  /* 0x03083000050075a7 */ /* 0x0022a4000804017f */
[----:B--2---:R-:W-:Y:S05]  /*15cc0*/  @!P2 NANOSLEEP.SYNCS 0x989680 ;  /* 0x009896800000a95d */ /* 0x004fea0003900000 */
[----:B------:R-:W2:Y:S02]  /*15cd0*/  @!P2 SYNCS.PHASECHK.TRANS64 P2, [R5+URZ+0x30830], R0 ;  /* 0x030830000500a5a7 */ /* 0x000ea4000804007f */
[----:B--2---:R-:W-:Y:S05]  /*15ce0*/  @!P2 BRA `(.L_x_1096) ;  /* 0xfffffffc00f0a947 */ /* 0x004fea000383ffff */
[----:B------:R-:W-:Y:S05]  /*15cf0*/  BRA `(.L_x_1095) ;  /* 0xfffffec0002c7947 */ /* 0x000fea000383ffff */
.L_x_1112:
[----:B-1----:R-:W-:-:S04]  /*15d00*/  IMAD.U32 R153, RZ, RZ, UR6 ;  /* 0x00000006ff997e24 */ /* 0x002fc8000f8e00ff */
[----:B------:R1:W2:Y:S03]  /*15d10*/  SYNCS.PHASECHK.TRANS64.TRYWAIT P2, [R153+URZ+0x30830], R152 ;  /* 0x03083098990075a7 */ /* 0x0002a6000804017f */
[----:B--2---:R-:W-:Y:S05]  /*15d20*/  @!P2 NANOSLEEP.SYNCS 0x989680 ;  /* 0x009896800000a95d */ /* 0x004fea0003900000 */
[----:B------:R-:W2:Y:S02]  /*15d30*/  @!P2 SYNCS.PHASECHK.TRANS64 P2, [R153+URZ+0x30830], R152 ;  /* 0x030830989900a5a7 */ /* 0x000ea4000804007f */
[----:B--2---:R-:W-:Y:S05]  /*15d40*/  @!P2 BRA `(.L_x_1112) ;  /* 0xfffffffc00eca947 */ /* 0x004fea000383ffff */
[----:B------:R-:W-:Y:S05]  /*15d50*/  BRA `(.L_x_1111) ;  /* 0xfffffee800d47947 */ /* 0x000fea000383ffff */
.L_x_1116:
[----:B-1----:R-:W-:-:S04]  /*15d60*/  IMAD.U32 R219, RZ, RZ, UR14 ;  /* 0x0000000effdb7e24 */ /* 0x002fc8000f8e00ff */
[----:B------:R1:W2:Y:S03]  /*15d70*/  SYNCS.PHASECHK.TRANS64.TRYWAIT P2, [R219+URZ+0x30850], R0 ;  /* 0x03085000db0075a7 */ /* 0x0002a6000804017f */
[----:B--2---:R-:W-:Y:S05]  /*15d80*/  @!P2 NANOSLEEP.SYNCS 0x989680 ;  /* 0x009896800000a95d */ /* 0x004fea0003900000 */
[----:B------:R-:W2:Y:S02]  /*15d90*/  @!P2 SYNCS.PHASECHK.TRANS64 P2, [R219+URZ+0x30850], R0 ;  /* 0x03085000db00a5a7 */ /* 0x000ea4000804007f */
[----:B--2---:R-:W-:Y:S05]  /*15da0*/  @!P2 BRA `(.L_x_1116) ;  /* 0xfffffffc00eca947 */ /* 0x004fea000383ffff */
[----:B------:R-:W-:Y:S05]  /*15db0*/  BRA `(.L_x_1115) ;  /* 0xfffffef8006c7947 */ /* 0x000fea000383ffff */
.L_x_1133:
[----:B-1----:R-:W-:-:S04]  /*15dc0*/  IMAD.U32 R5, RZ, RZ, UR6 ;  /* 0x00000006ff057e24 */ /* 0x002fc8000f8e00ff */
[----:B------:R1:W2:Y:S03]  /*15dd0*/  SYNCS.PHASECHK.TRANS64.TRYWAIT P2, [R5+URZ+0x30830], R4 ;  /* 0x03083004050075a7 */ /* 0x0002a6000804017f */
[----:B--2---:R-:W-:Y:S05]  /*15de0*/  @!P2 NANOSLEEP.SYNCS 0x989680 ;  /* 0x009896800000a95d */ /* 0x004fea0003900000 */
[----:B------:R-:W2:Y:S02]  /*15df0*/  @!P2 SYNCS.PHASECHK.TRANS64 P2, [R5+URZ+0x30830], R4 ;  /* 0x030830040500a5a7 */ /* 0x000ea4000804007f */
[----:B--2---:R-:W-:Y:S05]  /*15e00*/  @!P2 BRA `(.L_x_1133) ;  /* 0xfffffffc00eca947 */ /* 0x004fea000383ffff */
[----:B------:R-:W-:Y:S05]  /*15e10*/  BRA `(.L_x_1132) ;  /* 0xffffff1400f07947 */ /* 0x000fea000383ffff */
.L_x_1137:
[----:B-1----:R-:W-:-:S04]  /*15e20*/  IMAD.U32 R5, RZ, RZ, UR14 ;  /* 0x0000000eff057e24 */ /* 0x002fc8000f8e00ff */
[----:B------:R1:W3:Y:S03]  /*15e30*/  SYNCS.PHASECHK.TRANS64.TRYWAIT P2, [R5+URZ+0x30850], R0 ;  /* 0x03085000050075a7 */ /* 0x0002e6000804017f */
[----:B---3--:R-:W-:Y:S05]  /*15e40*/  @!P2 NANOSLEEP.SYNCS 0x989680 ;  /* 0x009896800000a95d */ /* 0x008fea0003900000 */
[----:B------:R-:W3:Y:S02]  /*15e50*/  @!P2 SYNCS.PHASECHK.TRANS64 P2, [R5+URZ+0x30850], R0 ;  /* 0x030850000500a5a7 */ /* 0x000ee4000804007f */
[----:B---3--:R-:W-:Y:S05]  /*15e60*/  @!P2 BRA `(.L_x_1137) ;  /* 0xfffffffc00eca947 */ /* 0x008fea000383ffff */
[----:B------:R-:W-:Y:S05]  /*15e70*/  BRA `(.L_x_1136) ;  /* 0xffffff2400887947 */ /* 0x000fea000383ffff */
.L_x_1143:
[----:B-1----:R-:W-:-:S04]  /*15e80*/  IMAD.U32 R5, RZ, RZ, UR6 ;  /* 0x00000006ff057e24 */ /* 0x002fc8000f8e00ff */
[----:B------:R1:W2:Y:S03]  /*15e90*/  SYNCS.PHASECHK.TRANS64.TRYWAIT P2, [R5+URZ+0x30830], R4 ;  /* 0x03083004050075a7 */ /* 0x0002a6000804017f */
[----:B--2---:R-:W-:Y:S05]  /*15ea0*/  @!P2 NANOSLEEP.SYNCS 0x989680 ;  /* 0x009896800000a95d */ /* 0x004fea0003900000 */
[----:B------:R-:W2:Y:S02]  /*15eb0*/  @!P2 SYNCS.PHASECHK.TRANS64 P2, [R5+URZ+0x30830], R4 ;  /* 0x030830040500a5a7 */ /* 0x000ea4000804007f */
[----:B--2---:R-:W-:Y:S05]  /*15ec0*/  @!P2 BRA `(.L_x_1143) ;  /* 0xfffffffc00eca947 */ /* 0x004fea000383ffff */
[----:B------:R-:W-:Y:S05]  /*15ed0*/  BRA `(.L_x_1142) ;  /* 0xffffff3800107947 */ /* 0x000fea000383ffff */
.L_x_1147:
[----:B-1----:R-:W-:-:S04]  /*15ee0*/  MOV R5, UR14 ;  /* 0x0000000e00057c02 */ /* 0x002fc80008000f00 */
[----:B------:R1:W3:Y:S03]  /*15ef0*/  SYNCS.PHASECHK.TRANS64.TRYWAIT P2, [R5+URZ+0x30850], R0 ;  /* 0x03085000050075a7 */ /* 0x0002e6000804017f */
[----:B---3--:R-:W-:Y:S05]  /*15f00*/  @!P2 NANOSLEEP.SYNCS 0x989680 ;  /* 0x009896800000a95d */ /* 0x008fea0003900000 */
[----:B------:R-:W3:Y:S02]  /*15f10*/  @!P2 SYNCS.PHASECHK.TRANS64 P2, [R5+URZ+0x30850], R0 ;  /* 0x030850000500a5a7 */ /* 0x000ee4000804007f */
[----:B---3--:R-:W-:Y:S05]  /*15f20*/  @!P2 BRA `(.L_x_1147) ;  /* 0xfffffffc00eca947 */ /* 0x008fea000383ffff */
[----:B------:R-:W-:Y:S05]  /*15f30*/  BRA `(.L_x_1146) ;  /* 0xffffff4400a87947 */ /* 0x000fea000383ffff */
.L_x_1160:
[----:B-1----:R-:W-:-:S04]  /*15f40*/  IMAD.U32 R3, RZ, RZ, UR5 ;  /* 0x00000005ff037e24 */ /* 0x002fc8000f8e00ff */
[----:B------:R1:W2:Y:S03]  /*15f50*/  SYNCS.PHASECHK.TRANS64.TRYWAIT P0, [R3+URZ+0x30850], R0 ;  /* 0x03085000030075a7 */ /* 0x0002a6000800017f */
[----:B--2---:R-:W-:Y:S05]  /*15f60*/  @!P0 NANOSLEEP.SYNCS 0x989680 ;  /* 0x009896800000895d */ /* 0x004fea0003900000 */
[----:B------:R-:W2:Y:S02]  /*15f70*/  @!P0 SYNCS.PHASECHK.TRANS64 P0, [R3+URZ+0x30850], R0 ;  /* 0x03085000030085a7 */ /* 0x000ea4000800007f */
[----:B--2---:R-:W-:Y:S05]  /*15f80*/  @!P0 BRA `(.L_x_1160) ;  /* 0xfffffffc00ec8947 */ /* 0x004fea000383ffff */
[----:B------:R-:W-:Y:S05]  /*15f90*/  BRA `(.L_x_1159) ;  /* 0xffffff68006c7947 */ /* 0x000fea000383ffff */
.L_x_1210:
[----:B------:R-:W1:Y:S01]  /*15fa0*/  S2R R9, SR_TID.X ;  /* 0x0000000000097919 */ /* 0x000e620000002100 */
[----:B------:R-:W-:Y:S01]  /*15fb0*/  BSSY B0, `(.L_x_1278) ;  /* 0x000000a000007945 */ /* 0x000fe20003800000 */
[----:B------:R-:W-:Y:S02]  /*15fc0*/  IMAD.MOV.U32 R12, RZ, RZ, RZ ;  /* 0x000000ffff0c7224 */ /* 0x000fe400078e00ff */
[----:B------:R-:W-:Y:S02]  /*15fd0*/  IMAD.MOV.U32 R11, RZ, RZ, 0x1f ;  /* 0x0000001fff0b7424 */ /* 0x000fe400078e00ff */
[----:B------:R-:W-:Y:S01]  /*15fe0*/  IMAD.MOV.U32 R15, RZ, RZ, -0x1 ;  /* 0xffffffffff0f7424 */ /* 0x000fe200078e00ff */
[----:B-1----:R-:W-:-:S04]  /*15ff0*/  SHF.R.U32.HI R9, RZ, 0x5, R9 ;  /* 0x00000005ff097819 */ /* 0x002fc80000011609 */
[----:B------:R-:W-:-:S05]  /*16000*/  LOP3.LUT R9, R9, 0x3, RZ, 0xc0, !PT ;  /* 0x0000000309097812 */ /* 0x000fca00078ec0ff */
[----:B0-----:R-:W-:-:S07]  /*16010*/  IMAD.MOV.U32 R13, RZ, RZ, R9 ;  /* 0x000000ffff0d7224 */ /* 0x001fce00078e0009 */
[----:B------:R-:W-:Y:S05]  /*16020*/  WARPSYNC.COLLECTIVE R15, `(.L_x_1279) ;  /* 0x000000000f087348 */ /* 0x000fea0003c00000 */
[----:B------:R0:W1:Y:S02]  /*16030*/  SHFL.IDX P6, R14, R13, R12, R11 ;  /* 0x0000000c0d0e7389 */ /* 0x00006400000c000b */
[----:B01----:R-:W-:Y:S01]  /*16040*/  ENDCOLLECTIVE ;  /* 0x000000000000791b */ /* 0x003fe20003800000 */
.L_x_1279:
[----:B------:R-:W-:Y:S05]  /*16050*/  BSYNC B0 ;  /* 0x0000000000007941 */ /* 0x000fea0003800000 */
.L_x_1278:
[----:B------:R-:W-:Y:S05]  /*16060*/  BRA `(.L_x_1280) ;  /* 0xffffffc000347947 */ /* 0x000fea000383ffff */
.L_x_1211:
[----:B------:R-:W-:Y:S01]  /*16070*/  BSSY B0, `(.L_x_1281) ;  /* 0x0000006000007945 */ /* 0x000fe20003800000 */
[----:B------:R-:W-:-:S07]  /*16080*/  IMAD.MOV.U32 R15, RZ, RZ, -0x1 ;  /* 0xffffffffff0f7424 */ /* 0x000fce00078e00ff */
[----:B0-----:R-:W-:Y:S05]  /*16090*/  WARPSYNC.COLLECTIVE R15, `(.L_x_1282) ;  /* 0x000000000f0c7348 */ /* 0x001fea0003c00000 */
[----:B------:R-:W-:Y:S02]  /*160a0*/  ELECT P6, UR62, PT ;  /* 0x00000000003e782f */ /* 0x000fe400038c0000 */
[----:B------:R-:W-:Y:S01]  /*160b0*/  MOV R14, UR62 ;  /* 0x0000003e000e7c02 */ /* 0x000fe20008000f00 */
[----:B0-----:R-:W-:Y:S10]  /*160c0*/  ENDCOLLECTIVE ;  /* 0x000000000000791b */ /* 0x001ff40003800000 */
.L_x_1282:
[----:B------:R-:W-:Y:S05]  /*160d0*/  BSYNC B0 ;  /* 0x0000000000007941 */ /* 0x000fea0003800000 */
.L_x_1281:
[----:B------:R-:W-:Y:S05]  /*160e0*/  BRA `(.L_x_1283) ;  /* 0xffffffc000247947 */ /* 0x000fea000383ffff */
.L_x_1214:
[----:B-1----:R1:W2:Y:S02]  /*160f0*/  SYNCS.PHASECHK.TRANS64.TRYWAIT P0, [R9+URZ+0x30840], R10 ;  /* 0x0308400a090075a7 */ /* 0x0022a4000800017f */
[----:B--2---:R-:W-:Y:S05]  /*16100*/  @!P0 NANOSLEEP.SYNCS 0x989680 ;  /* 0x009896800000895d */ /* 0x004fea0003900000 */
[----:B------:R-:W2:Y:S02]  /*16110*/  @!P0 SYNCS.PHASECHK.TRANS64 P0, [R9+URZ+0x30840], R10 ;  /* 0x0308400a090085a7 */ /* 0x000ea4000800007f */
[----:B--2---:R-:W-:Y:S05]  /*16120*/  @!P0 BRA `(.L_x_1214) ;  /* 0xfffffffc00f08947 */ /* 0x004fea000383ffff */
[----:B------:R-:W-:Y:S05]  /*16130*/  BRA `(.L_x_1284) ;  /* 0xffffffc000907947 */ /* 0x000fea000383ffff */
.L_x_1217:
        /* <DEDUP_REMOVED lines=8> */
.L_x_1225:
[----:B0-----:R0:W1:Y:S02]  /*161c0*/  SYNCS.PHASECHK.TRANS64.TRYWAIT P0, [R2+URZ+0x30840], R3 ;  /* 0x03084003020075a7 */ /* 0x001064000800017f */
[----:B-1----:R-:W-:Y:S05]  /*161d0*/  @!P0 NANOSLEEP.SYNCS 0x989680 ;  /* 0x009896800000895d */ /* 0x002fea0003900000 */
[----:B------:R-:W1:Y:S02]  /*161e0*/  @!P0 SYNCS.PHASECHK.TRANS64 P0, [R2+URZ+0x30840], R3 ;  /* 0x03084003020085a7 */ /* 0x000e64000800007f */
[----:B-1----:R-:W-:Y:S05]  /*161f0*/  @!P0 BRA `(.L_x_1225) ;  /* 0xfffffffc00f08947 */ /* 0x002fea000383ffff */
[----:B------:R-:W-:Y:S05]  /*16200*/  BRA `(.L_x_1286) ;  /* 0xffffffc800cc7947 */ /* 0x000fea000383ffff */
.L_x_1227:
[----:B0-----:R0:W1:Y:S02]  /*16210*/  SYNCS.PHASECHK.TRANS64.TRYWAIT P0, [R3+URZ+0x60], R2 ;  /* 0x00006002030075a7 */ /* 0x001064000800017f */
[----:B-1----:R-:W-:Y:S05]  /*16220*/  @!P0 NANOSLEEP.SYNCS 0x989680 ;  /* 0x009896800000895d */ /* 0x002fea0003900000 */
[----:B------:R-:W1:Y:S02]  /*16230*/  @!P0 SYNCS.PHASECHK.TRANS64 P0, [R3+URZ+0x60], R2 ;  /* 0x00006002030085a7 */ /* 0x000e64000800007f */
[----:B-1----:R-:W-:Y:S05]  /*16240*/  @!P0 BRA `(.L_x_1227) ;  /* 0xfffffffc00f08947 */ /* 0x002fea000383ffff */
[----:B------:R-:W-:Y:S05]  /*16250*/  BRA `(.L_x_1287) ;  /* 0xffffffcc008c7947 */ /* 0x000fea000383ffff */
.L_x_1232:
[----:B-1----:R1:W2:Y:S02]  /*16260*/  SYNCS.PHASECHK.TRANS64.TRYWAIT P0, [R2+URZ+0x30840], R3 ;  /* 0x03084003020075a7 */ /* 0x0022a4000800017f */
[----:B--2---:R-:W-:Y:S05]  /*16270*/  @!P0 NANOSLEEP.SYNCS 0x989680 ;  /* 0x009896800000895d */ /* 0x004fea0003900000 */
[----:B------:R-:W2:Y:S02]  /*16280*/  @!P0 SYNCS.PHASECHK.TRANS64 P0, [R2+URZ+0x30840], R3 ;  /* 0x03084003020085a7 */ /* 0x000ea4000800007f */
[----:B--2---:R-:W-:Y:S05]  /*16290*/  @!P0 BRA `(.L_x_1232) ;  /* 0xfffffffc00f08947 */ /* 0x004fea000383ffff */
[----:B------:R-:W-:Y:S05]  /*162a0*/  BRA `(.L_x_1288) ;  /* 0xffffffd400207947 */ /* 0x000fea000383ffff */
.L_x_1234:
[----:B0-----:R0:W1:Y:S02]  /*162b0*/  SYNCS.PHASECHK.TRANS64.TRYWAIT P1, [R3+URZ+0x60], R2 ;  /* 0x00006002030075a7 */ /* 0x001064000802017f */
[----:B-1----:R-:W-:Y:S05]  /*162c0*/  @!P1 NANOSLEEP.SYNCS 0x989680 ;  /* 0x009896800000995d */ /* 0x002fea0003900000 */
[----:B------:R-:W1:Y:S02]  /*162d0*/  @!P1 SYNCS.PHASECHK.TRANS64 P1, [R3+URZ+0x60], R2 ;  /* 0x00006002030095a7 */ /* 0x000e64000802007f */
[----:B-1----:R-:W-:Y:S05]  /*162e0*/  @!P1 BRA `(.L_x_1234) ;  /* 0xfffffffc00f09947 */ /* 0x002fea000383ffff */
[----:B------:R-:W-:Y:S05]  /*162f0*/  BRA `(.L_x_1289) ;  /* 0xffffffd400e07947 */ /* 0x000fea000383ffff */
.L_x_1239:
[----:B--2---:R2:W3:Y:S02]  /*16300*/  SYNCS.PHASECHK.TRANS64.TRYWAIT P0, [R2+URZ+0x30840], R3 ;  /* 0x03084003020075a7 */ /* 0x0044e4000800017f */
[----:B---3--:R-:W-:Y:S05]  /*16310*/  @!P0 NANOSLEEP.SYNCS 0x989680 ;  /* 0x009896800000895d */ /* 0x008fea0003900000 */
[----:B------:R-:W3:Y:S02]  /*16320*/  @!P0 SYNCS.PHASECHK.TRANS64 P0, [R2+URZ+0x30840], R3 ;  /* 0x03084003020085a7 */ /* 0x000ee4000800007f */
[----:B---3--:R-:W-:Y:S05]  /*16330*/  @!P0 BRA `(.L_x_1239) ;  /* 0xfffffffc00f08947 */ /* 0x008fea000383ffff */
[----:B------:R-:W-:Y:S05]  /*16340*/  BRA `(.L_x_1290) ;  /* 0xffffffdc002c7947 */ /* 0x000fea000383ffff */
.L_x_1241:
[----:B0-----:R0:W1:Y:S02]  /*16350*/  SYNCS.PHASECHK.TRANS64.TRYWAIT P1, [R2+URZ+0x60], R9 ;  /* 0x00006009020075a7 */ /* 0x001064000802017f */
[----:B-1----:R-:W-:Y:S05]  /*16360*/  @!P1 NANOSLEEP.SYNCS 0x989680 ;  /* 0x009896800000995d */ /* 0x002fea0003900000 */
[----:B------:R-:W1:Y:S02]  /*16370*/  @!P1 SYNCS.PHASECHK.TRANS64 P1, [R2+URZ+0x60], R9 ;  /* 0x00006009020095a7 */ /* 0x000e64000802007f */
[----:B-1----:R-:W-:Y:S05]  /*16380*/  @!P1 BRA `(.L_x_1241) ;  /* 0xfffffffc00f09947 */ /* 0x002fea000383ffff */
[----:B------:R-:W-:Y:S05]  /*16390*/  BRA `(.L_x_1291) ;  /* 0xffffffdc00ec7947 */ /* 0x000fea000383ffff */
.L_x_1248:
[----:B-1----:R1:W2:Y:S02]  /*163a0*/  SYNCS.PHASECHK.TRANS64.TRYWAIT P0, [R3+URZ+0x30860], R0 ;  /* 0x03086000030075a7 */ /* 0x0022a4000800017f */
[----:B--2---:R-:W-:Y:S05]  /*163b0*/  @!P0 NANOSLEEP.SYNCS 0x989680 ;  /* 0x009896800000895d */ /* 0x004fea0003900000 */
[----:B------:R-:W2:Y:S02]  /*163c0*/  @!P0 SYNCS.PHASECHK.TRANS64 P0, [R3+URZ+0x30860], R0 ;  /* 0x03086000030085a7 */ /* 0x000ea4000800007f */
[----:B--2---:R-:W-:Y:S05]  /*163d0*/  @!P0 BRA `(.L_x_1248) ;  /* 0xfffffffc00f08947 */ /* 0x004fea000383ffff */
[----:B------:R-:W-:Y:S05]  /*163e0*/  BRA `(.L_x_1292) ;  /* 0xffffffe400207947 */ /* 0x000fea000383ffff */
.L_x_1250:
        /* <DEDUP_REMOVED lines=8> */
.L_x_1294:
[----:B------:R-:W-:Y:S05]  /*16470*/  BSYNC B0 ;  /* 0x0000000000007941 */ /* 0x000fea0003800000 */
.L_x_1293:
[----:B------:R-:W-:Y:S02]  /*16480*/  IMAD.MOV.U32 R13, RZ, RZ, R16 ;  /* 0x000000ffff0d7224 */ /* 0x000fe400078e0010 */
[----:B------:R-:W-:Y:S02]  /*16490*/  IMAD.MOV.U32 R12, RZ, RZ, 0x1 ;  /* 0x00000001ff0c7424 */ /* 0x000fe400078e00ff */
[----:B------:R-:W-:Y:S02]  /*164a0*/  IMAD.MOV.U32 R11, RZ, RZ, 0x1f ;  /* 0x0000001fff0b7424 */ /* 0x000fe400078e00ff */
[----:B------:R-:W-:Y:S02]  /*164b0*/  IMAD.MOV.U32 R15, RZ, RZ, -0x1 ;  /* 0xffffffffff0f7424 */ /* 0x000fe400078e00ff */
[----:B------:R-:W-:-:S07]  /*164c0*/  IMAD.MOV.U32 R4, RZ, RZ, R14 ;  /* 0x000000ffff047224 */ /* 0x000fce00078e000e */
[----:B------:R-:W-:Y:S05]  /*164d0*/  WARPSYNC.COLLECTIVE R15, `(.L_x_1295) ;  /* 0x000000000f087348 */ /* 0x000fea0003c00000 */
[----:B------:R0:W1:Y:S02]  /*164e0*/  SHFL.IDX P6, R14, R13, R12, R11 ;  /* 0x0000000c0d0e7389 */ /* 0x00006400000c000b */
[----:B01----:R-:W-:Y:S01]  /*164f0*/  ENDCOLLECTIVE ;  /* 0x000000000000791b */ /* 0x003fe20003800000 */
.L_x_1295:
[----:B------:R-:W-:Y:S01]  /*16500*/  IMAD.MOV.U32 R16, RZ, RZ, R14 ;  /* 0x000000ffff107224 */ /* 0x000fe200078e000e */
[----:B------:R-:W-:Y:S06]  /*16510*/  BRA `(.L_x_1296) ;  /* 0xffffffe400d07947 */ /* 0x000fec000383ffff */
.L_x_1253:
[----:B------:R-:W-:Y:S01]  /*16520*/  BSSY B0, `(.L_x_1297) ;  /* 0x0000008000007945 */ /* 0x000fe20003800000 */
[----:B0----5:R-:W-:Y:S01]  /*16530*/  IMAD.MOV.U32 R13, RZ, RZ, R17 ;  /* 0x000000ffff0d7224 */ /* 0x021fe200078e0011 */
[----:B------:R-:W-:Y:S01]  /*16540*/  MOV R12, 0x1 ;  /* 0x00000001000c7802 */ /* 0x000fe20000000f00 */
[----:B------:R-:W-:Y:S02]  /*16550*/  IMAD.MOV.U32 R11, RZ, RZ, RZ ;  /* 0x000000ffff0b7224 */ /* 0x000fe400078e00ff */
[----:B------:R-:W-:-:S07]  /*16560*/  IMAD.MOV.U32 R15, RZ, RZ, -0x1 ;  /* 0xffffffffff0f7424 */ /* 0x000fce00078e00ff */
[----:B-1234-:R-:W-:Y:S05]  /*16570*/  WARPSYNC.COLLECTIVE R15, `(.L_x_1298) ;  /* 0x000000000f087348 */ /* 0x01efea0003c00000 */
[----:B------:R0:W0:Y:S02]  /*16580*/  SHFL.UP P6, R14, R13, R12, R11 ;  /* 0x0400000c0d0e7389 */ /* 0x00002400000c000b */
[----:B01234-:R-:W-:Y:S01]  /*16590*/  ENDCOLLECTIVE ;  /* 0x000000000000791b */ /* 0x01ffe20003800000 */
.L_x_1298:
[----:B------:R-:W-:Y:S05]  /*165a0*/  BSYNC B0 ;  /* 0x0000000000007941 */ /* 0x000fea0003800000 */
.L_x_1297:
[----:B------:R-:W-:Y:S01]  /*165b0*/  ISETP.NE.AND P0, PT, R6, RZ, PT ;  /* 0x000000ff0600720c */ /* 0x000fe20003f05270 */
[----:B------:R-:W-:Y:S02]  /*165c0*/  IMAD.MOV.U32 R12, RZ, RZ, 0x2 ;  /* 0x00000002ff0c7424 */ /* 0x000fe400078e00ff */
[----:B------:R-:W-:Y:S01]  /*165d0*/  IMAD.MOV.U32 R11, RZ, RZ, RZ ;  /* 0x000000ffff0b7224 */ /* 0x000fe200078e00ff */
[----:B------:R-:W-:Y:S01]  /*165e0*/  SEL R14, R14, RZ, P0 ;  /* 0x000000ff0e0e7207 */ /* 0x000fe20000000000 */
[----:B------:R-:W-:Y:S01]  /*165f0*/  IMAD.MOV.U32 R15, RZ, RZ, -0x1 ;  /* 0xffffffffff0f7424 */ /* 0x000fe200078e00ff */
[----:B------:R-:W-:-:S03]  /*16600*/  ISETP.GE.U32.AND P0, PT, R6, 0x2, PT ;  /* 0x000000020600780c */ /* 0x000fc60003f06070 */
[----:B------:R-:W-:-:S10]  /*16610*/  IMAD.IADD R13, R17, 0x1, R14 ;  /* 0x00000001110d7824 */ /* 0x000fd400078e020e */
[----:B------:R-:W-:Y:S05]  /*16620*/  WARPSYNC.COLLECTIVE R15, `(.L_x_1299) ;  /* 0x000000000f087348 */ /* 0x000fea0003c00000 */
[----:B------:R0:W1:Y:S02]  /*16630*/  SHFL.UP P6, R14, R13, R12, R11 ;  /* 0x0400000c0d0e7389 */ /* 0x00006400000c000b */
[----:B01----:R-:W-:Y:S01]  /*16640*/  ENDCOLLECTIVE ;  /* 0x000000000000791b */ /* 0x003fe20003800000 */
.L_x_1299:
        /* <DEDUP_REMOVED lines=8> */
.L_x_1300:
        /* <DEDUP_REMOVED lines=8> */
.L_x_1301:
        /* <DEDUP_REMOVED lines=8> */
.L_x_1302:
        /* <DEDUP_REMOVED lines=8> */
.L_x_1303:
[----:B------:R-:W-:Y:S05]  /*16850*/  BRA `(.L_x_1304) ;  /* 0xffffffe400987947 */ /* 0x000fea000383ffff */
.L_x_1258:
[----:B------:R-:W-:Y:S01]  /*16860*/  BSSY B0, `(.L_x_1305) ;  /* 0x0000008000007945 */ /* 0x000fe20003800000 */
[----:B-----5:R-:W-:Y:S02]  /*16870*/  IMAD.MOV.U32 R13, RZ, RZ, R17 ;  /* 0x000000ffff0d7224 */ /* 0x020fe400078e0011 */
[----:B------:R-:W-:Y:S02]  /*16880*/  IMAD.MOV.U32 R12, RZ, RZ, 0x1 ;  /* 0x00000001ff0c7424 */ /* 0x000fe400078e00ff */
[----:B------:R-:W-:Y:S02]  /*16890*/  IMAD.MOV.U32 R11, RZ, RZ, RZ ;  /* 0x000000ffff0b7224 */ /* 0x000fe400078e00ff */
[----:B------:R-:W-:-:S07]  /*168a0*/  IMAD.MOV.U32 R15, RZ, RZ, -0x1 ;  /* 0xffffffffff0f7424 */ /* 0x000fce00078e00ff */
[----:B0-----:R-:W-:Y:S05]  /*168b0*/  WARPSYNC.COLLECTIVE R15, `(.L_x_1306) ;  /* 0x000000000f087348 */ /* 0x001fea0003c00000 */
[----:B------:R1:W2:Y:S02]  /*168c0*/  SHFL.UP P6, R14, R13, R12, R11 ;  /* 0x0400000c0d0e7389 */ /* 0x0002a400000c000b */
[----:B012---:R-:W-:Y:S01]  /*168d0*/  ENDCOLLECTIVE ;  /* 0x000000000000791b */ /* 0x007fe20003800000 */
.L_x_1306:
[----:B------:R-:W-:Y:S05]  /*168e0*/  BSYNC B0 ;  /* 0x0000000000007941 */ /* 0x000fea0003800000 */
.L_x_1305:
[----:B------:R-:W-:Y:S01]  /*168f0*/  ISETP.NE.AND P0, PT, R6, RZ, PT ;  /* 0x000000ff0600720c */ /* 0x000fe20003f05270 */
[----:B------:R-:W-:Y:S01]  /*16900*/  IMAD.MOV.U32 R12, RZ, RZ, 0x2 ;  /* 0x00000002ff0c7424 */ /* 0x000fe200078e00ff */
[----:B------:R-:W-:Y:S01]  /*16910*/  MOV R11, RZ ;  /* 0x000000ff000b7202 */ /* 0x000fe20000000f00 */
[----:B------:R-:W-:Y:S01]  /*16920*/  IMAD.MOV.U32 R15, RZ, RZ, -0x1 ;  /* 0xffffffffff0f7424 */ /* 0x000fe200078e00ff */
[----:B------:R-:W-:Y:S02]  /*16930*/  SEL R14, R14, RZ, P0 ;  /* 0x000000ff0e0e7207 */ /* 0x000fe40000000000 */
[----:B------:R-:W-:-:S03]  /*16940*/  ISETP.GE.U32.AND P0, PT, R6, 0x2, PT ;  /* 0x000000020600780c */ /* 0x000fc60003f06070 */
[----:B------:R-:W-:-:S10]  /*16950*/  IMAD.IADD R13, R17, 0x1, R14 ;  /* 0x00000001110d7824 */ /* 0x000fd400078e020e */
[----:B------:R-:W-:Y:S05]  /*16960*/  WARPSYNC.COLLECTIVE R15, `(.L_x_1307) ;  /* 0x000000000f087348 */ /* 0x000fea0003c00000 */
[----:B------:R0:W1:Y:S02]  /*16970*/  SHFL.UP P6, R14, R13, R12, R11 ;  /* 0x0400000c0d0e7389 */ /* 0x00006400000c000b */
[----:B01----:R-:W-:Y:S01]  /*16980*/  ENDCOLLECTIVE ;  /* 0x000000000000791b */ /* 0x003fe20003800000 */
.L_x_1307:
        /* <DEDUP_REMOVED lines=8> */
.L_x_1308:
        /* <DEDUP_REMOVED lines=8> */
.L_x_1309:
[----:B------:R-:W-:Y:S01]  /*16a90*/  IMAD.MOV.U32 R12, RZ, RZ, 0x10 ;  /* 0x00000010ff0c7424 */ /* 0x000fe200078e00ff */
[----:B------:R-:W-:Y:S02]  /*16aa0*/  SEL R14, R14, RZ, P0 ;  /* 0x000000ff0e0e7207 */ /* 0x000fe40000000000 */
[----:B------:R-:W-:Y:S02]  /*16ab0*/  ISETP.GE.U32.AND P0, PT, R6, 0x10, PT ;  /* 0x000000100600780c */ /* 0x000fe40003f06070 */
[----:B------:R-:W-:-:S05]  /*16ac0*/  IADD3 R5, R3, R14, RZ ;  /* 0x0000000e03057210 */ /* 0x000fca0007ffe0ff */
[----:B------:R-:W-:-:S07]  /*16ad0*/  IMAD.MOV.U32 R13, RZ, RZ, R5 ;  /* 0x000000ffff0d7224 */ /* 0x000fce00078e0005 */
[----:B------:R-:W-:Y:S05]  /*16ae0*/  WARPSYNC.COLLECTIVE R15, `(.L_x_1310) ;  /* 0x000000000f087348 */ /* 0x000fea0003c00000 */
[----:B------:R0:W1:Y:S02]  /*16af0*/  SHFL.UP P6, R14, R13, R12, R11 ;  /* 0x0400000c0d0e7389 */ /* 0x00006400000c000b */
[----:B01----:R-:W-:Y:S01]  /*16b00*/  ENDCOLLECTIVE ;  /* 0x000000000000791b */ /* 0x003fe20003800000 */
.L_x_1310:
        /* <DEDUP_REMOVED lines=8> */
.L_x_1311:
[----:B------:R-:W-:Y:S05]  /*16b90*/  BRA `(.L_x_1312) ;  /* 0xffffffe400807947 */ /* 0x000fea000383ffff */
.L_x_1260:
[----:B------:R-:W-:Y:S01]  /*16ba0*/  BSSY B0, `(.L_x_1313) ;  /* 0x0000006000007945 */ /* 0x000fe20003800000 */
[----:B------:R-:W-:Y:S01]  /*16bb0*/  PLOP3.LUT P6, PT, P6, PT, PT, 0x8, 0x0 ;  /* 0x000000000000781c */ /* 0x000fe200037ce170 */
[----:B------:R-:W-:-:S12]  /*16bc0*/  IMAD.MOV.U32 R15, RZ, RZ, -0x1 ;  /* 0xffffffffff0f7424 */ /* 0x000fd800078e00ff */
[----:B0-----:R-:W-:Y:S05]  /*16bd0*/  WARPSYNC.COLLECTIVE R15, `(.L_x_1314) ;  /* 0x000000000f087348 */ /* 0x001fea0003c00000 */
[----:B------:R-:W-:Y:S01]  /*16be0*/  VOTE.ANY R14, PT, P6 ;  /* 0x00000000000e7806 */ /* 0x000fe200030e0100 */
[----:B0-----:R-:W-:Y:S06]  /*16bf0*/  ENDCOLLECTIVE ;  /* 0x000000000000791b */ /* 0x001fec0003800000 */
.L_x_1314:
[----:B------:R-:W-:Y:S05]  /*16c00*/  BSYNC B0 ;  /* 0x0000000000007941 */ /* 0x000fea0003800000 */
.L_x_1313:
[----:B------:R-:W-:Y:S01]  /*16c10*/  MOV R3, R14 ;  /* 0x0000000e00037202 */ /* 0x000fe20000000f00 */
[----:B------:R-:W-:Y:S02]  /*16c20*/  IMAD.MOV.U32 R13, RZ, RZ, R17 ;  /* 0x000000ffff0d7224 */ /* 0x000fe400078e0011 */
[----:B------:R-:W-:Y:S01]  /*16c30*/  IMAD.MOV.U32 R11, RZ, RZ, 0x1f ;  /* 0x0000001fff0b7424 */ /* 0x000fe200078e00ff */
[----:B------:R-:W0:Y:S01]  /*16c40*/  POPC R6, R3 ;  /* 0x0000000300067309 */ /* 0x000e220000000000 */
[----:B------:R-:W-:Y:S02]  /*16c50*/  IMAD.MOV.U32 R15, RZ, RZ, -0x1 ;  /* 0xffffffffff0f7424 */ /* 0x000fe400078e00ff */
[----:B0-----:R-:W-:-:S07]  /*16c60*/  IMAD.MOV.U32 R12, RZ, RZ, R6 ;  /* 0x000000ffff0c7224 */ /* 0x001fce00078e0006 */
[----:B------:R-:W-:Y:S05]  /*16c70*/  WARPSYNC.COLLECTIVE R15, `(.L_x_1315) ;  /* 0x000000000f087348 */ /* 0x000fea0003c00000 */
[----:B------:R0:W1:Y:S02]  /*16c80*/  SHFL.IDX P6, R14, R13, R12, R11 ;  /* 0x0000000c0d0e7389 */ /* 0x00006400000c000b */
[----:B01----:R-:W-:Y:S01]  /*16c90*/  ENDCOLLECTIVE ;  /* 0x000000000000791b */ /* 0x003fe20003800000 */
.L_x_1315:
[----:B------:R-:W-:Y:S01]  /*16ca0*/  IMAD.MOV.U32 R17, RZ, RZ, R14 ;  /* 0x000000ffff117224 */ /* 0x000fe200078e000e */
[----:B------:R-:W-:Y:S06]  /*16cb0*/  BRA `(.L_x_1316) ;  /* 0xffffffe400707947 */ /* 0x000fec000383ffff */
.L_x_1262:
[----:B------:R-:W-:Y:S01]  /*16cc0*/  BSSY B0, `(.L_x_1317) ;  /* 0x0000007000007945 */ /* 0x000fe20003800000 */
[----:B------:R-:W-:Y:S01]  /*16cd0*/  IMAD.MOV.U32 R13, RZ, RZ, R2 ;  /* 0x000000ffff0d7224 */ /* 0x000fe200078e0002 */
[----:B------:R-:W-:Y:S01]  /*16ce0*/  MOV R15, 0xffffffff ;  /* 0xffffffff000f7802 */ /* 0x000fe20000000f00 */
[----:B------:R-:W-:-:S07]  /*16cf0*/  IMAD.MOV.U32 R11, RZ, RZ, 0x1f ;  /* 0x0000001fff0b7424 */ /* 0x000fce00078e00ff */
[----:B012---:R-:W-:Y:S05]  /*16d00*/  WARPSYNC.COLLECTIVE R15, `(.L_x_1318) ;  /* 0x000000000f087348 */ /* 0x007fea0003c00000 */
[----:B------:R3:W4:Y:S02]  /*16d10*/  SHFL.IDX P6, R14, R13, R12, R11 ;  /* 0x0000000c0d0e7389 */ /* 0x00072400000c000b */
[----:B01234-:R-:W-:Y:S01]  /*16d20*/  ENDCOLLECTIVE ;  /* 0x000000000000791b */ /* 0x01ffe20003800000 */
.L_x_1318:
[----:B------:R-:W-:Y:S05]  /*16d30*/  BSYNC B0 ;  /* 0x0000000000007941 */ /* 0x000fea0003800000 */
.L_x_1317:
[----:B------:R-:W-:Y:S01]  /*16d40*/  IMAD.MOV.U32 R7, RZ, RZ, R14 ;  /* 0x000000ffff077224 */ /* 0x000fe200078e000e */
[----:B------:R-:W-:Y:S06]  /*16d50*/  BRA `(.L_x_1261) ;  /* 0xffffffe400647947 */ /* 0x000fec000383ffff */
.L_x_1266:
[----:B-1----:R1:W2:Y:S02]  /*16d60*/  SYNCS.PHASECHK.TRANS64.TRYWAIT P0, [R0+URZ+0x30820], R3 ;  /* 0x03082003000075a7 */ /* 0x0022a4000800017f */
[----:B--2---:R-:W-:Y:S05]  /*16d70*/  @!P0 NANOSLEEP.SYNCS 0x989680 ;  /* 0x009896800000895d */ /* 0x004fea0003900000 */
[----:B------:R-:W2:Y:S02]  /*16d80*/  @!P0 SYNCS.PHASECHK.TRANS64 P0, [R0+URZ+0x30820], R3 ;  /* 0x03082003000085a7 */ /* 0x000ea4000800007f */
[----:B--2---:R-:W-:Y:S05]  /*16d90*/  @!P0 BRA `(.L_x_1266) ;  /* 0xfffffffc00f08947 */ /* 0x004fea000383ffff */
[----:B------:R-:W-:Y:S05]  /*16da0*/  BRA `(.L_x_1319) ;  /* 0xffffffe800dc7947 */ /* 0x000fea000383ffff */
.L_x_1267:
[----:B------:R-:W2:Y:S01]  /*16db0*/  S2R R2, SR_TID.X ;  /* 0x0000000000027919 */ /* 0x000ea20000002100 */
[----:B------:R-:W-:Y:S01]  /*16dc0*/  BSSY B0, `(.L_x_1320) ;  /* 0x000000a000007945 */ /* 0x000fe20003800000 */
[----:B------:R-:W-:Y:S02]  /*16dd0*/  IMAD.MOV.U32 R12, RZ, RZ, RZ ;  /* 0x000000ffff0c7224 */ /* 0x000fe400078e00ff */
[----:B------:R-:W-:Y:S02]  /*16de0*/  IMAD.MOV.U32 R11, RZ, RZ, 0x1f ;  /* 0x0000001fff0b7424 */ /* 0x000fe400078e00ff */
[----:B------:R-:W-:Y:S01]  /*16df0*/  IMAD.MOV.U32 R15, RZ, RZ, -0x1 ;  /* 0xffffffffff0f7424 */ /* 0x000fe200078e00ff */
[----:B--2---:R-:W-:-:S04]  /*16e00*/  SHF.R.U32.HI R2, RZ, 0x5, R2 ;  /* 0x00000005ff027819 */ /* 0x004fc80000011602 */
[----:B------:R-:W-:-:S05]  /*16e10*/  LOP3.LUT R2, R2, 0x3, RZ, 0xc0, !PT ;  /* 0x0000000302027812 */ /* 0x000fca00078ec0ff */
[----:B0-----:R-:W-:-:S07]  /*16e20*/  IMAD.MOV.U32 R13, RZ, RZ, R2 ;  /* 0x000000ffff0d7224 */ /* 0x001fce00078e0002 */
[----:B-1----:R-:W-:Y:S05]  /*16e30*/  WARPSYNC.COLLECTIVE R15, `(.L_x_1321) ;  /* 0x000000000f087348 */ /* 0x002fea0003c00000 */
[----:B------:R0:W2:Y:S02]  /*16e40*/  SHFL.IDX P6, R14, R13, R12, R11 ;  /* 0x0000000c0d0e7389 */ /* 0x0000a400000c000b */
[----:B012---:R-:W-:Y:S01]  /*16e50*/  ENDCOLLECTIVE ;  /* 0x000000000000791b */ /* 0x007fe20003800000 */
.L_x_1321:
[----:B------:R-:W-:Y:S05]  /*16e60*/  BSYNC B0 ;  /* 0x0000000000007941 */ /* 0x000fea0003800000 */
.L_x_1320:
[----:B------:R-:W-:Y:S05]  /*16e70*/  BRA `(.L_x_1322) ;  /* 0xffffffe800c47947 */ /* 0x000fea000383ffff */
.L_x_1270:
[----:B------:R-:W-:Y:S01]  /*16e80*/  BSSY B1, `(.L_x_1323) ;  /* 0x0000006000017945 */ /* 0x000fe20003800000 */
[----:B------:R-:W-:-:S07]  /*16e90*/  IMAD.MOV.U32 R15, RZ, RZ, -0x1 ;  /* 0xffffffffff0f7424 */ /* 0x000fce00078e00ff */
[----:B012---:R-:W-:Y:S05]  /*16ea0*/  WARPSYNC.COLLECTIVE R15, `(.L_x_1324) ;  /* 0x000000000f0c7348 */ /* 0x007fea0003c00000 */
[----:B------:R-:W-:Y:S02]  /*16eb0*/  ELECT P6, UR62, PT ;  /* 0x00000000003e782f */ /* 0x000fe400038c0000 */
[----:B------:R-:W-:Y:S01]  /*16ec0*/  MOV R14, UR62 ;  /* 0x0000003e000e7c02 */ /* 0x000fe20008000f00 */
[----:B012---:R-:W-:Y:S10]  /*16ed0*/  ENDCOLLECTIVE ;  /* 0x000000000000791b */ /* 0x007ff40003800000 */
.L_x_1324:
[----:B------:R-:W-:Y:S05]  /*16ee0*/  BSYNC B1 ;  /* 0x0000000000017941 */ /* 0x000fea0003800000 */
.L_x_1323:
[----:B------:R-:W-:Y:S05]  /*16ef0*/  BRA `(.L_x_1325) ;  /* 0xffffffe800bc7947 */ /* 0x000fea000383ffff */
.L_x_1272:
[----:B-1----:R1:W2:Y:S02]  /*16f00*/  SYNCS.PHASECHK.TRANS64.TRYWAIT P0, [R6+URZ], R5 ;  /* 0x00000005060075a7 */ /* 0x0022a4000800017f */
[----:B--2---:R-:W-:Y:S05]  /*16f10*/  @!P0 NANOSLEEP.SYNCS 0x989680 ;  /* 0x009896800000895d */ /* 0x004fea0003900000 */
[----:B------:R-:W2:Y:S02]  /*16f20*/  @!P0 SYNCS.PHASECHK.TRANS64 P0, [R6+URZ], R5 ;  /* 0x00000005060085a7 */ /* 0x000ea4000800007f */
[----:B--2---:R-:W-:Y:S05]  /*16f30*/  @!P0 BRA `(.L_x_1272) ;  /* 0xfffffffc00f08947 */ /* 0x004fea000383ffff */
[----:B------:R-:W-:Y:S05]  /*16f40*/  BRA `(.L_x_1326) ;  /* 0xffffffec00007947 */ /* 0x000fea000383ffff */
.L_x_1273:
[----:B--2---:R2:W3:Y:S02]  /*16f50*/  SYNCS.PHASECHK.TRANS64.TRYWAIT P0, [R7+URZ], R2 ;  /* 0x00000002070075a7 */ /* 0x0044e4000800017f */
[----:B---3--:R-:W-:Y:S05]  /*16f60*/  @!P0 NANOSLEEP.SYNCS 0x989680 ;  /* 0x009896800000895d */ /* 0x008fea0003900000 */
[----:B------:R-:W3:Y:S02]  /*16f70*/  @!P0 SYNCS.PHASECHK.TRANS64 P0, [R7+URZ], R2 ;  /* 0x00000002070085a7 */ /* 0x000ee4000800007f */
[----:B---3--:R-:W-:Y:S05]  /*16f80*/  @!P0 BRA `(.L_x_1273) ;  /* 0xfffffffc00f08947 */ /* 0x008fea000383ffff */
[----:B------:R-:W-:Y:S05]  /*16f90*/  BRA `(.L_x_1327) ;  /* 0xffffffe800f47947 */ /* 0x000fea000383ffff */
.L_x_1275:
[----:B---3--:R3:W4:Y:S02]  /*16fa0*/  SYNCS.PHASECHK.TRANS64.TRYWAIT P0, [R4+URZ], R5 ;  /* 0x00000005040075a7 */ /* 0x008724000800017f */
[----:B----4-:R-:W-:Y:S05]  /*16fb0*/  @!P0 NANOSLEEP.SYNCS 0x989680 ;  /* 0x009896800000895d */ /* 0x010fea0003900000 */
[----:B------:R-:W4:Y:S02]  /*16fc0*/  @!P0 SYNCS.PHASECHK.TRANS64 P0, [R4+URZ], R5 ;  /* 0x00000005040085a7 */ /* 0x000f24000800007f */
[----:B----4-:R-:W-:Y:S05]  /*16fd0*/  @!P0 BRA `(.L_x_1275) ;  /* 0xfffffffc00f08947 */ /* 0x010fea000383ffff */
[----:B------:R-:W-:Y:S05]  /*16fe0*/  BRA `(.L_x_1328) ;  /* 0xffffffe800fc7947 */ /* 0x000fea000383ffff */
.L_x_1329:
        /* <DEDUP_REMOVED lines=9> */
.L_x_12751:


//--------------------- .text._ZN7cutlass13device_kernelIN5flash11enable_sm90INS1_16FlashAttnFwdSm90INS1_25CollectiveMainloopFwdSm90ILi2EN4cute5tupleIJNS5_1CILi1EEES8_S8_EEENS6_IJNS7_ILi128EEENS7_ILi64EEENS7_ILi256EEEEEELi256ENS_6half_tEfNS_4arch4Sm90ELb0ELb1ELb1ELb1ELb0ELb1ELb0ELb1ELb1ELb0ELb0ELb0EEENS1_21CollectiveEpilogueFwdINS6_IJSA_SC_SB_EEES9_SE_SG_Li256ELb1ELb0ELb0ELb0EEENS1_36VarlenDynamicPersistentTileSchedulerILi128ELi64ELi256ELi32ELb0ELb0ELb1ELb1ELb0ELb1EEEEEEEEEvNT_6ParamsE --------------------------
	.section	.text._ZN7cutlass13device_kernelIN5flash11enable_sm90INS1_16FlashAttnFwdSm90INS1_25CollectiveMainloopFwdSm90ILi2EN4cute5tupleIJNS5_1CILi1EEES8_S8_EEENS6_IJNS7_ILi128EEENS7_ILi64EEENS7_ILi256EEEEEELi256ENS_6half_tEfNS_4arch4Sm90ELb0ELb1ELb1ELb1ELb0ELb1ELb0ELb1ELb1ELb0ELb0ELb0EEENS1_21CollectiveEpilogueFwdINS6_IJSA_SC_SB_EEES9_SE_SG_Li256ELb1ELb0ELb0ELb0EEENS1_36VarlenDynamicPersistentTileSchedulerILi128ELi64ELi256ELi32ELb0ELb0ELb1ELb1ELb0ELb1EEEEEEEEEvNT_6ParamsE,"ax",@progbits
	.align	128
.text._ZN7cutlass13device_kernelIN5flash11enable_sm90INS1_16FlashAttnFwdSm90INS1_25CollectiveMainloopFwdSm90ILi2EN4cute5tupleIJNS5_1CILi1EEES8_S8_EEENS6_IJNS7_ILi128EEENS7_ILi64EEENS7_ILi256EEEEEELi256ENS_6half_tEfNS_4arch4Sm90ELb0ELb1ELb1ELb1ELb0ELb1ELb0ELb1ELb1ELb0ELb0ELb0EEENS1_21CollectiveEpilogueFwdINS6_IJSA_SC_SB_EEES9_SE_SG_Li256ELb1ELb0ELb0ELb0EEENS1_36VarlenDynamicPersistentTileSchedulerILi128ELi64ELi256ELi32ELb0ELb0ELb1ELb1ELb0ELb1EEEEEEEEEvNT_6ParamsE:
        .type           _ZN7cutlass13device_kernelIN5flash11enable_sm90INS1_16FlashAttnFwdSm90INS1_25CollectiveMainloopFwdSm90ILi2EN4cute5tupleIJNS5_1CILi1EEES8_S8_EEENS6_IJNS7_ILi128EEENS7_ILi64EEENS7_ILi256EEEEEELi256ENS_6half_tEfNS_4arch4Sm90ELb0ELb1ELb1ELb1ELb0ELb1ELb0ELb1ELb1ELb0ELb0ELb0EEENS1_21CollectiveEpilogueFwdINS6_IJSA_SC_SB_EEES9_SE_SG_Li256ELb1ELb0ELb0ELb0EEENS1_36VarlenDynamicPersistentTileSchedulerILi128ELi64ELi256ELi32ELb0ELb0ELb1ELb1ELb0ELb1EEEEEEEEEvNT_6ParamsE,@function
        .size           _ZN7cutlass13device_kernelIN5flash11enable_sm90INS1_16FlashAttnFwdSm90INS1_25CollectiveMainloopFwdSm90ILi2EN4cute5tupleIJNS5_1CILi1EEES8_S8_EEENS6_IJNS7_ILi128EEENS7_ILi64EEENS7_ILi256EEEEEELi256ENS_6half_tEfNS_4arch4Sm90ELb0ELb1ELb1ELb1ELb0ELb1ELb0ELb1ELb1ELb0ELb0ELb0EEENS1_21CollectiveEpilogueFwdINS6_IJSA_SC_SB_EEES9_SE_SG_Li256ELb1ELb0ELb0ELb0EEENS1_36VarlenDynamicPersistentTileSchedulerILi128ELi64ELi256ELi32ELb0ELb0ELb1ELb1ELb0ELb1EEEEEEEEEvNT_6ParamsE,(.L_x_12752 - _ZN7cutlass13device_kernelIN5flash11enable_sm90INS1_16FlashAttnFwdSm90INS1_25CollectiveMainloopFwdSm90ILi2EN4cute5tupleIJNS5_1CILi1EEES8_S8_EEENS6_IJNS7_ILi128EEENS7_ILi64EEENS7_ILi256EEEEEELi256ENS_6half_tEfNS_4arch4Sm90ELb0ELb1ELb1ELb1ELb0ELb1ELb0ELb1ELb1ELb0ELb0ELb0EEENS1_21CollectiveEpilogueFwdINS6_IJSA_SC_SB_EEES9_SE_SG_Li256ELb1ELb0ELb0ELb0EEENS1_36VarlenDynamicPersistentTileSchedulerILi128ELi64ELi256ELi32ELb0ELb0ELb1ELb1ELb0ELb1EEEEEEEEEvNT_6ParamsE)
        .other          _ZN7cutlass13device_kernelIN5flash11enable_sm90INS1_16FlashAttnFwdSm90INS1_25CollectiveMainloopFwdSm90ILi2EN4cute5tupleIJNS5_1CILi1EEES8_S8_EEENS6_IJNS7_ILi128EEENS7_ILi64EEENS7_ILi256EEEEEELi256ENS_6half_tEfNS_4arch4Sm90ELb0ELb1ELb1ELb1ELb0ELb1ELb0ELb1ELb1ELb0ELb0ELb0EEENS1_21CollectiveEpilogueFwdINS6_IJSA_SC_SB_EEES9_SE_SG_Li256ELb1ELb0ELb0ELb0EEENS1_36VarlenDynamicPersistentTileSchedulerILi128ELi64ELi256ELi32ELb0ELb0ELb1ELb1ELb0ELb1EEEEEEEEEvNT_6ParamsE,@"STO_CUDA_ENTRY STV_DEFAULT"
_ZN7cutlass13device_kernelIN5flash11enable_sm90INS1_16FlashAttnFwdSm90INS1_25CollectiveMainloopFwdSm90ILi2EN4cute5tupleIJNS5_1CILi1EEES8_S8_EEENS6_IJNS7_ILi128EEENS7_ILi64EEENS7_ILi256EEEEEELi256ENS_6half_tEfNS_4arch4Sm90ELb0ELb1ELb1ELb1ELb0ELb1ELb0ELb1ELb1ELb0ELb0ELb0EEENS1_21CollectiveEpilogueFwdINS6_IJSA_SC_SB_EEES9_SE_SG_Li256ELb1ELb0ELb0ELb0EEENS1_36VarlenDynamicPersistentTileSchedulerILi128ELi64ELi256ELi32ELb0ELb0ELb1ELb1ELb0ELb1EEEEEEEEEvNT_6ParamsE:
        /* <DEDUP_REMOVED lines=27> */
.L_x_1331:
[----:B------:R-:W-:Y:S05]  /*01b0*/  BSYNC B0 ;  /* 0x0000000000007941 */ /* 0x000fea0003800000 */
.L_x_1330:
        /* <DEDUP_REMOVED lines=41> */
.L_x_1332:
        /* <DEDUP_REMOVED lines=22> */
.L_x_1333:
        /* <DEDUP_REMOVED lines=18> */
.L_x_1334:
        /* <DEDUP_REMOVED lines=22> */
.L_x_1335:
        /* <DEDUP_REMOVED lines=22> */
.L_x_1336:
[----:B0-----:R-:W-:Y:S01]  /*0990*/  UMOV UR4, 0x1 ;  /* 0x0000000100047882 */ /* 0x001fe20000000000 */
[----:B------:R-:W-:Y:S01]  /*09a0*/  PLOP3.LUT P0, PT, PT, PT, UP0, 0x80, 0x0 ;  /* 0x000000000000781c */ /* 0x000fe20003f0f008 */
[----:B------:R-:W-:Y:S01]  /*09b0*/  USEL UR4, UR4, 0x2, !UP0 ;  /* 0x0000000204047887 */ /* 0x000fe2000c000000 */
[----:B------:R-:W-:Y:S01]  /*09c0*/  NOP ;  /* 0x0000000000007918 */ /* 0x000fe20000000000 */
[----:B------:R-:W-:Y:S04]  /*09d0*/  BSSY B7, `(.L_x_1337) ;  /* 0x00027cc000077945 */ /* 0x000fe80003800000 */
[----:B------:R-:W-:-:S05]  /*09e0*/  IMAD.U32 R2, RZ, RZ, UR4 ;  /* 0x00000004ff027e24 */ /* 0x000fca000f8e00ff */
[----:B------:R0:W-:Y:S01]  /*09f0*/  STL [R1+0xa4], R2 ;  /* 0x0000a40201007387 */ /* 0x0001e20000100800 */
[----:B-12-4-:R-:W-:Y:S06]  /*0a00*/  BAR.SYNC.DEFER_BLOCKING 0x0 ;  /* 0x0000000000007b1d */ /* 0x016fec0000010000 */
[----:B------:R-:W-:Y:S05]  /*0a10*/  @!P0 BRA `(.L_x_1338) ;  /* 0x0000020c00188947 */ /* 0x000fea0003800000 */
.L_x_1339:
        /* <DEDUP_REMOVED lines=8> */
[----:B-1----:R-:W-:-:S06]  /*0aa0*/  ULEA UR4, UR5, UR4, 0x18 ;  /* 0x0000000405047291 */ /* 0x002fcc000f8ec03f */
[----:B------:R-:W-:Y:S01]  /*0ab0*/  IMAD.U32 R16, RZ, RZ, UR4 ;  /* 0x00000004ff107e24 */ /* 0x000fe2000f8e00ff */
[----:B------:R-:W-:-:S04]  /*0ac0*/  ULDC UR4, c[0x0][0xc14] ;  /* 0x0003050000047ab9 */ /* 0x000fc80000000800 */
[----:B------:R-:W1:Y:S01]  /*0ad0*/  LDS.128 R12, [R16+0x308d0] ;  /* 0x0308d000100c7984 */ /* 0x000e620000000c00 */
[----:B------:R-:W-:Y:S06]  /*0ae0*/  BAR.ARV 0x4, 0x120 ;  /* 0x0104800000007b1d */ /* 0x000fec0000002000 */
[----:B-1----:R-:W-:-:S13]  /*0af0*/  ISETP.GE.AND P0, PT, R15, UR4, PT ;  /* 0x000000040f007c0c */ /* 0x002fda000bf06270 */
[----:B------:R-:W-:Y:S05]  /*0b00*/  @P0 BRA `(.L_x_1340) ;  /* 0x0000027800e00947 */ /* 0x000fea0003800000 */
[----:B0-----:R-:W2:Y:S01]  /*0b10*/  LDL R2, [R1+0xa4] ;  /* 0x0000a40001027983 */ /* 0x001ea20000100800 */
[----:B------:R-:W-:Y:S01]  /*0b20*/  IMAD.MOV.U32 R236, RZ, RZ, RZ ;  /* 0x000000ffffec7224 */ /* 0x000fe200078e00ff */
[----:B------:R-:W-:Y:S01]  /*0b30*/  MOV R218, RZ ;  /* 0x000000ff00da7202 */ /* 0x000fe20000000f00 */
[----:B------:R-:W0:Y:S02]  /*0b40*/  S2R R0, SR_TID.X ;  /* 0x0000000000007919 */ /* 0x000e240000002100 */
[----:B0-----:R-:W-:-:S04]  /*0b50*/  IADD3 R0, R0, -0x80, RZ ;  /* 0xffffff8000007810 */ /* 0x001fc80007ffe0ff */
[----:B------:R-:W-:-:S04]  /*0b60*/  SHF.R.S32.HI R3, RZ, 0x1f, R0 ;  /* 0x0000001fff037819 */ /* 0x000fc80000011400 */
[CC--:B------:R-:W-:Y:S02]  /*0b70*/  LEA.HI R18, R3.reuse, R0.reuse, RZ, 0x3 ;  /* 0x0000000003127211 */ /* 0x0c0fe400078f18ff */
[CC--:B------:R-:W-:Y:S02]  /*0b80*/  LEA.HI R4, R3.reuse, R0.reuse, RZ, 0x4 ;  /* 0x0000000003047211 */ /* 0x0c0fe400078f20ff */
[----:B------:R-:W-:Y:S02]  /*0b90*/  LOP3.LUT R7, R18, 0xfffffff8, RZ, 0xc0, !PT ;  /* 0xfffffff812077812 */ /* 0x000fe400078ec0ff */
[CC--:B------:R-:W-:Y:S02]  /*0ba0*/  LEA.HI R6, R3.reuse, R0.reuse, RZ, 0x5 ;  /* 0x0000000003067211 */ /* 0x0c0fe400078f28ff */
[----:B------:R-:W-:Y:S01]  /*0bb0*/  LEA.HI R10, R3, R0, RZ, 0x6 ;  /* 0x00000000030a7211 */ /* 0x000fe200078f30ff */
[----:B------:R-:W-:Y:S01]  /*0bc0*/  IMAD.IADD R12, R0, 0x1, -R7 ;  /* 0x00000001000c7824 */ /* 0x000fe200078e0a07 */
[----:B------:R-:W-:-:S02]  /*0bd0*/  SHF.R.S32.HI R7, RZ, 0x4, R4 ;  /* 0x00000004ff077819 */ /* 0x000fc40000011404 */
[----:B------:R-:W-:Y:S01]  /*0be0*/  SHF.L.U32 R6, R6, 0x5, RZ ;  /* 0x0000000506067819 */ /* 0x000fe200000006ff */
[C---:B------:R-:W-:Y:S01]  /*0bf0*/  IMAD.SHL.U32 R208, R12.reuse, 0x4, RZ ;  /* 0x000000040cd07824 */ /* 0x040fe200078e00ff */
[----:B------:R-:W-:Y:S01]  /*0c00*/  SHF.R.S32.HI R18, RZ, 0x3, R18 ;  /* 0x00000003ff127819 */ /* 0x000fe20000011412 */
[----:B------:R-:W-:Y:S01]  /*0c10*/  IMAD.SHL.U32 R228, R12, 0x8, RZ ;  /* 0x000000080ce47824 */ /* 0x000fe200078e00ff */
[----:B------:R-:W-:Y:S01]  /*0c20*/  LOP3.LUT R6, R6, 0xfffffc00, RZ, 0xc0, !PT ;  /* 0xfffffc0006067812 */ /* 0x000fe200078ec0ff */
[----:B------:R-:W-:Y:S01]  /*0c30*/  IMAD.SHL.U32 R10, R10, 0x8, RZ ;  /* 0x000000080a0a7824 */ /* 0x000fe200078e00ff */
[----:B------:R-:W-:Y:S01]  /*0c40*/  IADD3 R237, R208, 0x40, RZ ;  /* 0x00000040d0ed7810 */ /* 0x000fe20007ffe0ff */
[C---:B------:R-:W-:Y:S02]  /*0c50*/  VIADD R233, R18.reuse, 0x20 ;  /* 0x0000002012e97836 */ /* 0x040fe40000000000 */
[----:B------:R-:W-:Y:S01]  /*0c60*/  IMAD.SHL.U32 R26, R18, 0x40, RZ ;  /* 0x00000040121a7824 */ /* 0x000fe200078e00ff */
[----:B------:R-:W-:Y:S01]  /*0c70*/  LOP3.LUT R10, R10, 0xfffffe00, RZ, 0xc0, !PT ;  /* 0xfffffe000a0a7812 */ /* 0x000fe200078ec0ff */
[----:B------:R-:W-:Y:S01]  /*0c80*/  IMAD.IADD R225, R208, 0x1, R237 ;  /* 0x00000001d0e17824 */ /* 0x000fe200078e02ed */
[----:B--2---:R-:W-:-:S02]  /*0c90*/  R2UR UR4, R2 ;  /* 0x00000000020472ca */ /* 0x004fc400000e0000 */
[----:B------:R-:W-:-:S04]  /*0ca0*/  LEA.HI R2, R3, R0, RZ, 0x7 ;  /* 0x0000000003027211 */ /* 0x000fc800078f38ff */
[----:B------:R-:W-:Y:S02]  /*0cb0*/  LOP3.LUT R5, R2, 0xffffff80, RZ, 0xc0, !PT ;  /* 0xffffff8002057812 */ /* 0x000fe400078ec0ff */
[----:B------:R-:W-:-:S03]  /*0cc0*/  SHF.R.S32.HI R3, RZ, 0x7, R2 ;  /* 0x00000007ff037819 */ /* 0x000fc60000011402 */
[----:B------:R-:W-:Y:S01]  /*0cd0*/  IMAD.IADD R24, R0, 0x1, -R5 ;  /* 0x0000000100187824 */ /* 0x000fe200078e0a05 */
[C---:B------:R-:W-:Y:S01]  /*0ce0*/  LOP3.LUT R5, R4.reuse, 0x3fffff0, RZ, 0xc0, !PT ;  /* 0x03fffff004057812 */ /* 0x040fe200078ec0ff */
[----:B------:R-:W-:Y:S01]  /*0cf0*/  ULOP3.LUT UR4, UR4, 0x1, URZ, 0xfc, !UPT ;  /* 0x0000000104047892 */ /* 0x000fe2000f8efc3f */
[----:B------:R-:W-:Y:S02]  /*0d00*/  LEA.HI R4, R4, R7, RZ, 0x1 ;  /* 0x0000000704047211 */ /* 0x000fe400078f08ff */
[----:B------:R-:W-:Y:S01]  /*0d10*/  SHF.R.S32.HI R8, RZ, 0x1f, R24 ;  /* 0x0000001fff087819 */ /* 0x000fe20000011418 */
[----:B------:R-:W-:Y:S01]  /*0d20*/  IMAD.IADD R5, R0, 0x1, -R5 ;  /* 0x0000000100057824 */ /* 0x000fe200078e0a05 */
[----:B------:R-:W-:Y:S01]  /*0d30*/  LOP3.LUT R4, R4, 0x1ffffffe, RZ, 0xc0, !PT ;  /* 0x1ffffffe04047812 */ /* 0x000fe200078ec0ff */
[----:B------:R-:W-:Y:S01]  /*0d40*/  STL [R1+0x80], R24 ;  /* 0x0000801801007387 */ /* 0x000fe20000100800 */
[----:B------:R-:W-:Y:S01]  /*0d50*/  LEA.HI R9, R8, R24, RZ, 0x2 ;  /* 0x0000001808097211 */ /* 0x000fe200078f10ff */
[----:B------:R-:W-:Y:S01]  /*0d60*/  IMAD R5, R5, 0x40, R6 ;  /* 0x0000004005057824 */ /* 0x000fe200078e0206 */
[----:B------:R-:W-:Y:S01]  /*0d70*/  LEA.HI R2, R2, R3, RZ, 0x1 ;  /* 0x0000000302027211 */ /* 0x000fe200078f08ff */
[----:B------:R-:W-:Y:S01]  /*0d80*/  IMAD.IADD R4, R7, 0x1, -R4 ;  /* 0x0000000107047824 */ /* 0x000fe200078e0a04 */
[--C-:B------:R-:W-:Y:S01]  /*0d90*/  SHF.R.S32.HI R0, RZ, 0x2, R9.reuse ;  /* 0x00000002ff007819 */ /* 0x100fe20000011409 */
[----:B------:R-:W-:Y:S01]  /*0da0*/  VIADD R7, R18, 0x40 ;  /* 0x0000004012077836 */ /* 0x000fe20000000000 */
[----:B------:R-:W-:Y:S01]  /*0db0*/  SHF.R.S32.HI R11, RZ, 0x1f, R9 ;  /* 0x0000001fff0b7819 */ /* 0x000fe20000011409 */
[----:B------:R0:W-:Y:S01]  /*0dc0*/  STL [R1+0x20], R12 ;  /* 0x0000200c01007387 */ /* 0x0001e20000100800 */
[----:B------:R-:W-:-:S02]  /*0dd0*/  LOP3.LUT R2, R2, 0x3fffffe, RZ, 0xc0, !PT ;  /* 0x03fffffe02027812 */ /* 0x000fc400078ec0ff */
[----:B------:R-:W-:Y:S02]  /*0de0*/  LEA.HI R11, R11, R0, RZ, 0x3 ;  /* 0x000000000b0b7211 */ /* 0x000fe400078f18ff */
[----:B------:R-:W-:Y:S02]  /*0df0*/  LEA.HI R8, R8, R24, RZ, 0x5 ;  /* 0x0000001808087211 */ /* 0x000fe400078f28ff */
[----:B------:R-:W-:Y:S02]  /*0e00*/  LOP3.LUT R11, R11, 0xfffffff8, RZ, 0xc0, !PT ;  /* 0xfffffff80b0b7812 */ /* 0x000fe400078ec0ff */
[----:B------:R-:W-:Y:S02]  /*0e10*/  IADD3 R6, R18, 0x60, RZ ;  /* 0x0000006012067810 */ /* 0x000fe40007ffe0ff */
[----:B------:R-:W-:Y:S01]  /*0e20*/  IADD3 R2, R3, -R2, RZ ;  /* 0x8000000203027210 */ /* 0x000fe20007ffe0ff */
[----:B------:R-:W-:Y:S01]  /*0e30*/  IMAD.IADD R11, R0, 0x1, -R11 ;  /* 0x00000001000b7824 */ /* 0x000fe200078e0a0b */
[----:B------:R-:W-:Y:S01]  /*0e40*/  SHF.R.S32.HI R8, RZ, 0x5, R8 ;  /* 0x00000005ff087819 */ /* 0x000fe20000011408 */
[----:B------:R-:W-:Y:S01]  /*0e50*/  IMAD R0, R4, 0x8, R5 ;  /* 0x0000000804007824 */ /* 0x000fe200078e0205 */
[----:B------:R-:W-:Y:S01]  /*0e60*/  SHF.R.S32.HI R3, RZ, 0x1f, R7 ;  /* 0x0000001fff037819 */ /* 0x000fe20000011407 */
[----:B------:R-:W-:Y:S01]  /*0e70*/  IMAD.SHL.U32 R4, R6, 0x40, RZ ;  /* 0x0000004006047824 */ /* 0x000fe200078e00ff */
[----:B------:R-:W-:Y:S01]  /*0e80*/  SHF.R.S32.HI R5, RZ, 0x1f, R6 ;  /* 0x0000001fff057819 */ /* 0x000fe20000011406 */
[----:B------:R-:W-:Y:S01]  /*0e90*/  IMAD R11, R8, 0x10, R11 ;  /* 0x00000010080b7824 */ /* 0x000fe200078e020b */
[----:B------:R-:W-:Y:S01]  /*0ea0*/  LEA.HI R3, R3, R7, RZ, 0x3 ;  /* 0x0000000703037211 */ /* 0x000fe200078f18ff */
[----:B------:R1:W-:Y:S01]  /*0eb0*/  STL [R1+0xa0], R0 ;  /* 0x0000a00001007387 */ /* 0x0003e20000100800 */
[----:B------:R-:W-:-:S02]  /*0ec0*/  LEA.HI R5, R5, R6, RZ, 0x3 ;  /* 0x0000000605057211 */ /* 0x000fc400078f18ff */
[----:B------:R-:W-:Y:S01]  /*0ed0*/  LOP3.LUT R8, R4, 0x1c0, RZ, 0xc0, !PT ;  /* 0x000001c004087812 */ /* 0x000fe200078ec0ff */
[----:B------:R-:W-:Y:S01]  /*0ee0*/  IMAD.SHL.U32 R3, R3, 0x40, RZ ;  /* 0x0000004003037824 */ /* 0x000fe200078e00ff */
[----:B------:R-:W-:Y:S01]  /*0ef0*/  SHF.R.S32.HI R4, RZ, 0x1f, R225 ;  /* 0x0000001fff047819 */ /* 0x000fe200000114e1 */
[----:B------:R-:W-:Y:S01]  /*0f00*/  STL [R1+0x74], R7 ;  /* 0x0000740701007387 */ /* 0x000fe20000100800 */
[----:B0-----:R-:W-:Y:S02]  /*0f10*/  SHF.L.U32 R12, R5, 0x6, RZ ;  /* 0x00000006050c7819 */ /* 0x001fe400000006ff */
[----:B------:R-:W-:Y:S01]  /*0f20*/  LEA.HI R5, R4, R225, RZ, 0x3 ;  /* 0x000000e104057211 */ /* 0x000fe200078f18ff */
[----:B-1----:R-:W-:Y:S01]  /*0f30*/  IMAD.SHL.U32 R0, R7, 0x40, RZ ;  /* 0x0000004007007824 */ /* 0x002fe200078e00ff */
[----:B------:R0:W-:Y:S01]  /*0f40*/  STL [R1+0x70], R6 ;  /* 0x0000700601007387 */ /* 0x0001e20000100800 */
[----:B------:R-:W-:Y:S02]  /*0f50*/  LOP3.LUT R25, R3, 0xfffffe00, RZ, 0xc0, !PT ;  /* 0xfffffe0003197812 */ /* 0x000fe400078ec0ff */
[----:B------:R-:W-:-:S02]  /*0f60*/  LOP3.LUT R22, R12, 0xfffffe00, RZ, 0xc0, !PT ;  /* 0xfffffe000c167812 */ /* 0x000fc400078ec0ff */
[----:B------:R-:W-:Y:S01]  /*0f70*/  LOP3.LUT R0, R0, 0x1c0, RZ, 0xc0, !PT ;  /* 0x000001c000007812 */ /* 0x000fe200078ec0ff */
[----:B------:R-:W-:Y:S01]  /*0f80*/  STL [R1+0x7c], R25 ;  /* 0x00007c1901007387 */ /* 0x000fe20000100800 */
[----:B------:R-:W-:Y:S02]  /*0f90*/  SHF.R.U32.HI R17, RZ, 0x3, R8 ;  /* 0x00000003ff117819 */ /* 0x000fe40000011608 */
[C---:B------:R-:W-:Y:S01]  /*0fa0*/  LOP3.LUT R3, R0.reuse, 0x38, R5, 0xf8, !PT ;  /* 0x0000003800037812 */ /* 0x040fe200078ef805 */
[----:B------:R-:W-:Y:S01]  /*0fb0*/  STL [R1+0x78], R22 ;  /* 0x0000781601007387 */ /* 0x000fe20000100800 */
[----:B0-----:R-:W-:Y:S02]  /*0fc0*/  SHF.R.U32.HI R6, RZ, 0x3, R0 ;  /* 0x00000003ff067819 */ /* 0x001fe40000011600 */
[----:B------:R-:W-:Y:S02]  /*0fd0*/  LOP3.LUT R7, R0, 0x38, R228, 0xf8, !PT ;  /* 0x0000003800077812 */ /* 0x000fe400078ef8e4 */
[----:B------:R-:W-:Y:S01]  /*0fe0*/  LOP3.LUT R19, R3, R6, RZ, 0x3c, !PT ;  /* 0x0000000603137212 */ /* 0x000fe200078e3cff */
[----:B------:R-:W-:Y:S01]  /*0ff0*/  IMAD R3, R2, 0x40, R11 ;  /* 0x0000004002037824 */ /* 0x000fe200078e020b */
[----:B------:R-:W-:-:S02]  /*1000*/  SHF.R.S32.HI R2, RZ, 0x1f, R233 ;  /* 0x0000001fff027819 */ /* 0x000fc400000114e9 */
[----:B------:R-:W-:Y:S02]  /*1010*/  LOP3.LUT R20, R8, 0x38, R228, 0xf8, !PT ;  /* 0x0000003808147812 */ /* 0x000fe400078ef8e4 */
[----:B------:R-:W-:Y:S01]  /*1020*/  LEA.HI R2, R2, R233, RZ, 0x3 ;  /* 0x000000e902027211 */ /* 0x000fe200078f18ff */
[----:B------:R0:W-:Y:S01]  /*1030*/  STL [R1+0x54], R3 ;  /* 0x0000540301007387 */ /* 0x0001e20000100800 */
[----:B------:R-:W-:Y:S02]  /*1040*/  SHF.L.U32 R0, R233, 0x6, RZ ;  /* 0x00000006e9007819 */ /* 0x000fe400000006ff */
[----:B------:R-:W-:Y:S01]  /*1050*/  LOP3.LUT R8, R8, 0x38, R5, 0xf8, !PT ;  /* 0x0000003808087812 */ /* 0x000fe200078ef805 */
[----:B------:R-:W-:Y:S01]  /*1060*/  IMAD.SHL.U32 R2, R2, 0x40, RZ ;  /* 0x0000004002027824 */ /* 0x000fe200078e00ff */
[----:B------:R-:W-:Y:S01]  /*1070*/  LOP3.LUT R23, R22, R20, R17, 0xf6, !PT ;  /* 0x0000001416177212 */ /* 0x000fe200078ef611 */
[----:B------:R-:W-:Y:S01]  /*1080*/  STL [R1+0x38], R26 ;  /* 0x0000381a01007387 */ /* 0x000fe20000100800 */
[----:B------:R-:W-:-:S02]  /*1090*/  LOP3.LUT R20, R0, 0x1c0, RZ, 0xc0, !PT ;  /* 0x000001c000147812 */ /* 0x000fc400078ec0ff */
[----:B------:R-:W-:Y:S02]  /*10a0*/  LEA.HI R4, R4, R225, RZ, 0x6 ;  /* 0x000000e104047211 */ /* 0x000fe400078f30ff */
[----:B0-----:R-:W-:Y:S01]  /*10b0*/  LOP3.LUT R3, R26, 0x1c0, RZ, 0xc0, !PT ;  /* 0x000001c01a037812 */ /* 0x001fe200078ec0ff */
[----:B------:R-:W-:Y:S01]  /*10c0*/  STL [R1+0x34], R20 ;  /* 0x0000341401007387 */ /* 0x000fe20000100800 */
[----:B------:R-:W-:Y:S01]  /*10d0*/  LOP3.LUT R17, R8, R17, RZ, 0x3c, !PT ;  /* 0x0000001108117212 */ /* 0x000fe200078e3cff */
[----:B------:R-:W-:Y:S01]  /*10e0*/  IMAD.SHL.U32 R4, R4, 0x80, RZ ;  /* 0x0000008004047824 */ /* 0x000fe200078e00ff */
[----:B------:R-:W-:Y:S02]  /*10f0*/  SHF.R.U32.HI R12, RZ, 0x3, R3 ;  /* 0x00000003ff0c7819 */ /* 0x000fe40000011603 */
[----:B------:R-:W-:Y:S02]  /*1100*/  LOP3.LUT R0, R5, 0x38, RZ, 0xc0, !PT ;  /* 0x0000003805007812 */ /* 0x000fe400078ec0ff */
[----:B------:R-:W-:Y:S01]  /*1110*/  LOP3.LUT R21, R25, R7, R6, 0xf6, !PT ;  /* 0x0000000719157212 */ /* 0x000fe200078ef606 */
[----:B------:R-:W-:Y:S01]  /*1120*/  STL [R1+0x44], R12 ;  /* 0x0000440c01007387 */ /* 0x000fe20000100800 */
[----:B------:R-:W-:-:S02]  /*1130*/  SHF.R.U32.HI R8, RZ, 0x3, R20 ;  /* 0x00000003ff087819 */ /* 0x000fc40000011614 */
[----:B------:R-:W-:Y:S01]  /*1140*/  LOP3.LUT R6, R2, 0xfffffe00, RZ, 0xc0, !PT ;  /* 0xfffffe0002067812 */ /* 0x000fe200078ec0ff */
[----:B------:R-:W-:Y:S01]  /*1150*/  IMAD.U32 R2, RZ, RZ, UR4 ;  /* 0x00000004ff027e24 */ /* 0x000fe2000f8e00ff */
[----:B------:R-:W-:Y:S01]  /*1160*/  LOP3.LUT R5, R20, 0x38, R5, 0xf8, !PT ;  /* 0x0000003814057812 */ /* 0x000fe200078ef805 */
[----:B------:R-:W-:Y:S01]  /*1170*/  STL [R1+0x3c], R8 ;  /* 0x00003c0801007387 */ /* 0x000fe20000100800 */
[----:B------:R-:W-:Y:S02]  /*1180*/  LOP3.LUT R0, R0, 0x1c0, R26, 0xf8, !PT ;  /* 0x000001c000007812 */ /* 0x000fe400078ef81a */
[----:B------:R-:W-:Y:S01]  /*1190*/  LOP3.LUT R4, R4, 0xffffe000, RZ, 0xc0, !PT ;  /* 0xffffe00004047812 */ /* 0x000fe200078ec0ff */
[----:B------:R-:W-:Y:S01]  /*11a0*/  STL [R1+0x40], R6 ;  /* 0x0000400601007387 */ /* 0x000fe20000100800 */
[----:B------:R-:W-:Y:S02]  /*11b0*/  LOP3.LUT R7, R5, R8, RZ, 0x3c, !PT ;  /* 0x0000000805077212 */ /* 0x000fe400078e3cff */
[----:B------:R-:W-:Y:S01]  /*11c0*/  LOP3.LUT R5, R0, R12, RZ, 0x3c, !PT ;  /* 0x0000000c00057212 */ /* 0x000fe200078e3cff */
[----:B------:R-:W-:Y:S01]  /*11d0*/  STL [R1+0x48], R10 ;  /* 0x0000480a01007387 */ /* 0x000fe20000100800 */
[----:B------:R-:W-:-:S02]  /*11e0*/  IADD3 R11, R19, R4, R25 ;  /* 0x00000004130b7210 */ /* 0x000fc40007ffe019 */
[-C--:B------:R-:W-:Y:S01]  /*11f0*/  IADD3 R7, R7, R4.reuse, R6 ;  /* 0x0000000407077210 */ /* 0x080fe20007ffe006 */
[----:B------:R0:W-:Y:S01]  /*1200*/  STL [R1+0x4], R13 ;  /* 0x0000040d01007387 */ /* 0x0001e20000100800 */
[-C--:B------:R-:W-:Y:S01]  /*1210*/  IADD3 R25, R17, R4.reuse, R22 ;  /* 0x0000000411197210 */ /* 0x080fe20007ffe016 */
[----:B------:R-:W-:Y:S01]  /*1220*/  IMAD.MOV.U32 R17, RZ, RZ, RZ ;  /* 0x000000ffff117224 */ /* 0x000fe200078e00ff */
[----:B------:R-:W-:Y:S01]  /*1230*/  IADD3 R5, R5, R4, R10 ;  /* 0x0000000405057210 */ /* 0x000fe20007ffe00a */
[----:B------:R-:W-:Y:S01]  /*1240*/  STL [R1+0x8], R14 ;  /* 0x0000080e01007387 */ /* 0x000fe20000100800 */
[----:B------:R-:W-:Y:S01]  /*1250*/  SHF.R.S32.HI R4, RZ, 0x1f, R233 ;  /* 0x0000001fff047819 */ /* 0x000fe200000114e9 */
[----:B------:R-:W-:Y:S01]  /*1260*/  IMAD.MOV.U32 R22, RZ, RZ, RZ ;  /* 0x000000ffff167224 */ /* 0x000fe200078e00ff */
[----:B------:R-:W-:Y:S01]  /*1270*/  LOP3.LUT R3, R3, 0x38, R228, 0xf8, !PT ;  /* 0x0000003803037812 */ /* 0x000fe200078ef8e4 */
[----:B------:R-:W-:Y:S01]  /*1280*/  STL [R1+0xc], R15 ;  /* 0x00000c0f01007387 */ /* 0x000fe20000100800 */
[----:B------:R-:W-:Y:S01]  /*1290*/  IADD3 R0, R16, 0x10400, RZ ;  /* 0x0001040010007810 */ /* 0x000fe20007ffe0ff */
[----:B0-----:R-:W-:Y:S01]  /*12a0*/  VIADD R13, R208, 0x60 ;  /* 0x00000060d00d7836 */ /* 0x001fe20000000000 */
[----:B------:R-:W-:Y:S01]  /*12b0*/  LOP3.LUT R234, R9, 0x7ffffffc, RZ, 0xc0, !PT ;  /* 0x7ffffffc09ea7812 */ /* 0x000fe200078ec0ff */
[----:B------:R-:W-:Y:S01]  /*12c0*/  STL [R1+0x68], RZ ;  /* 0x000068ff01007387 */ /* 0x000fe20000100800 */
[----:B------:R-:W-:Y:S01]  /*12d0*/  SHF.R.S32.HI R19, RZ, 0x1f, R18 ;  /* 0x0000001fff137819 */ /* 0x000fe20000011412 */
[----:B------:R-:W-:-:S02]  /*12e0*/  VIADD R9, R228, 0xc0 ;  /* 0x000000c0e4097836 */ /* 0x000fc40000000000 */
[----:B------:R0:W-:Y:S01]  /*12f0*/  STL [R1+0x30], R2 ;  /* 0x0000300201007387 */ /* 0x0001e20000100800 */
[----:B------:R-:W-:-:S03]  /*1300*/  IMAD.IADD R234, R24, 0x1, -R234 ;  /* 0x0000000118ea7824 */ /* 0x000fc600078e0aea */
[----:B------:R1:W-:Y:S01]  /*1310*/  STL [R1+0x5c], R4 ;  /* 0x00005c0401007387 */ /* 0x0003e20000100800 */
[----:B0-----:R-:W-:Y:S01]  /*1320*/  VIADD R2, R208, 0x20 ;  /* 0x00000020d0027836 */ /* 0x001fe20000000000 */
[----:B-1----:R-:W-:-:S04]  /*1330*/  IADD3 R4, R228, 0x80, RZ ;  /* 0x00000080e4047810 */ /* 0x002fc80007ffe0ff */
[----:B------:R0:W-:Y:S01]  /*1340*/  STL [R1+0x10], R2 ;  /* 0x0000100201007387 */ /* 0x0001e20000100800 */
[----:B------:R-:W-:-:S03]  /*1350*/  LOP3.LUT R4, R10, R3, R12, 0xf6, !PT ;  /* 0x000000030a047212 */ /* 0x000fc600078ef60c */
[----:B------:R-:W-:Y:S04]  /*1360*/  STL [R1+0x14], R13 ;  /* 0x0000140d01007387 */ /* 0x000fe80000100800 */
[----:B------:R-:W-:Y:S01]  /*1370*/  STL [R1+0x58], R4 ;  /* 0x0000580401007387 */ /* 0x000fe20000100800 */
[----:B0-----:R-:W-:-:S04]  /*1380*/  LOP3.LUT R2, R20, 0x38, R228, 0xf8, !PT ;  /* 0x0000003814027812 */ /* 0x001fc800078ef8e4 */
[----:B------:R-:W-:Y:S01]  /*1390*/  LOP3.LUT R3, R6, R2, R8, 0xf6, !PT ;  /* 0x0000000206037212 */ /* 0x000fe200078ef608 */
[----:B------:R-:W-:Y:S01]  /*13a0*/  IMAD R2, R21, 0x2, R0 ;  /* 0x0000000215027824 */ /* 0x000fe200078e0200 */
[----:B------:R-:W-:-:S03]  /*13b0*/  LEA R6, R23, R0, 0x1 ;  /* 0x0000000017067211 */ /* 0x000fc600078e08ff */
[--C-:B------:R-:W-:Y:S01]  /*13c0*/  IMAD R3, R3, 0x2, R0.reuse ;  /* 0x0000000203037824 */ /* 0x100fe200078e0200 */
[----:B------:R0:W-:Y:S04]  /*13d0*/  STL [R1+0x90], R2 ;  /* 0x0000900201007387 */ /* 0x0001e80000100800 */
[----:B------:R1:W-:Y:S04]  /*13e0*/  STL [R1+0x88], R6 ;  /* 0x0000880601007387 */ /* 0x0003e80000100800 */
[----:B------:R2:W-:Y:S01]  /*13f0*/  STL [R1+0x98], R3 ;  /* 0x0000980301007387 */ /* 0x0005e20000100800 */
[----:B0-----:R-:W-:-:S02]  /*1400*/  IMAD R2, R7, 0x2, R0 ;  /* 0x0000000207027824 */ /* 0x001fc400078e0200 */
[----:B-1----:R-:W-:-:S03]  /*1410*/  IMAD R6, R11, 0x2, R0 ;  /* 0x000000020b067824 */ /* 0x002fc600078e0200 */
[----:B------:R0:W-:Y:S01]  /*1420*/  STL [R1+0x94], R2 ;  /* 0x0000940201007387 */ /* 0x0001e20000100800 */
[----:B--2---:R-:W-:-:S03]  /*1430*/  LEA R3, R25, R0, 0x1 ;  /* 0x0000000019037211 */ /* 0x004fc600078e08ff */
[----:B------:R1:W-:Y:S04]  /*1440*/  STL [R1+0x8c], R6 ;  /* 0x00008c0601007387 */ /* 0x0003e80000100800 */
[----:B------:R1:W-:Y:S01]  /*1450*/  STL [R1+0x84], R3 ;  /* 0x0000840301007387 */ /* 0x0003e20000100800 */
[--C-:B0-----:R-:W-:Y:S02]  /*1460*/  IMAD R2, R5, 0x2, R0.reuse ;  /* 0x0000000205027824 */ /* 0x101fe400078e0200 */
[----:B------:R-:W-:-:S05]  /*1470*/  IMAD R0, R4, 0x2, R0 ;  /* 0x0000000204007824 */ /* 0x000fca00078e0200 */
[----:B------:R1:W-:Y:S04]  /*1480*/  STL [R1+0x4c], R0 ;  /* 0x00004c0001007387 */ /* 0x0003e80000100800 */
[----:B------:R1:W-:Y:S02]  /*1490*/  STL [R1+0x9c], R2 ;  /* 0x00009c0201007387 */ /* 0x0003e40000100800 */
.L_x_1653:
[----:B-12--5:R-:W2:Y:S01]  /*14a0*/  LDL R12, [R1+0x4] ;  /* 0x00000400010c7983 */ /* 0x026ea20000100800 */
[----:B------:R-:W-:Y:S01]  /*14b0*/  ULDC.64 UR4, c[0x0][0xa28] ;  /* 0x00028a0000047ab9 */ /* 0x000fe20000000a00 */
[----:B0---4-:R-:W0:Y:S02]  /*14c0*/  LDC.64 R4, c[0x0][0xa08] ;  /* 0x00028200ff047b82 */ /* 0x011e240000000a00 */
[----:B------:R-:W3:Y:S04]  /*14d0*/  LDL R27, [R1+0x8] ;  /* 0x00000800011b7983 */ /* 0x000ee80000100800 */
[----:B------:R-:W4:Y:S01]  /*14e0*/  LDL R28, [R1+0xc] ;  /* 0x00000c00011c7983 */ /* 0x000f220000100800 */
[----:B------:R-:W-:-:S04]  /*14f0*/  ISETP.NE.U32.AND P0, PT, RZ, UR4, PT ;  /* 0x00000004ff007c0c */ /* 0x000fc8000bf05070 */
[----:B------:R-:W-:Y:S01]  /*1500*/  ISETP.NE.AND.EX P0, PT, RZ, UR5, PT, P0 ;  /* 0x00000005ff007c0c */ /* 0x000fe2000bf05300 */
[----:B------:R-:W-:Y:S02]  /*1510*/  ULDC.64 UR4, c[0x0][0xa18] ;  /* 0x0002860000047ab9 */ /* 0x000fe40000000a00 */
[----:B------:R-:W-:-:S04]  /*1520*/  ISETP.NE.U32.AND P1, PT, RZ, UR4, PT ;  /* 0x00000004ff007c0c */ /* 0x000fc8000bf25070 */
[----:B------:R-:W-:Y:S01]  /*1530*/  ISETP.NE.AND.EX P1, PT, RZ, UR5, PT, P1 ;  /* 0x00000005ff007c0c */ /* 0x000fe2000bf25310 */
[----:B------:R-:W-:-:S05]  /*1540*/  ULDC.64 UR4, c[0x0][0xa08] ;  /* 0x0002820000047ab9 */ /* 0x000fca0000000a00 */
[----:B-1----:R-:W1:Y:S08]  /*1550*/  @P0 LDC.64 R2, c[0x0][0xa28] ;  /* 0x00028a00ff020b82 */ /* 0x002e700000000a00 */
[----:B------:R-:W1:Y:S01]  /*1560*/  @P1 LDC.64 R6, c[0x0][0xa18] ;  /* 0x00028600ff061b82 */ /* 0x000e620000000a00 */
[----:B------:R-:W-:Y:S01]  /*1570*/  ISETP.NE.U32.AND P3, PT, RZ, UR4, PT ;  /* 0x00000004ff007c0c */ /* 0x000fe2000bf65070 */
[----:B------:R-:W-:-:S03]  /*1580*/  ULDC UR4, c[0x0][0x288] ;  /* 0x0000a20000047ab9 */ /* 0x000fc60000000800 */
[----:B------:R-:W-:Y:S01]  /*1590*/  ISETP.NE.AND.EX P3, PT, RZ, UR5, PT, P3 ;  /* 0x00000005ff007c0c */ /* 0x000fe2000bf65330 */
[----:B------:R-:W-:Y:S01]  /*15a0*/  IMAD.U32 R224, RZ, RZ, UR4 ;  /* 0x00000004ffe07e24 */ /* 0x000fe2000f8e00ff */
[----:B------:R-:W-:Y:S01]  /*15b0*/  ULDC.64 UR4, c[0x0][0x3f8] ;  /* 0x0000fe0000047ab9 */ /* 0x000fe20000000a00 */
[----:B------:R-:W-:Y:S01]  /*15c0*/  IMAD.MOV.U32 R0, RZ, RZ, RZ ;  /* 0x000000ffff007224 */ /* 0x000fe200078e00ff */
[----:B------:R-:W-:Y:S01]  /*15d0*/  MOV R26, RZ ;  /* 0x000000ff001a7202 */ /* 0x000fe20000000f00 */
[----:B------:R-:W-:Y:S01]  /*15e0*/  UISETP.NE.U32.AND UP0, UPT, UR4, URZ, UPT ;  /* 0x0000003f0400728c */ /* 0x000fe2000bf05070 */
[----:B------:R-:W-:Y:S02]  /*15f0*/  ULDC.64 UR6, c[0x0][0x208] ;  /* 0x0000820000067ab9 */ /* 0x000fe40000000a00 */
[----:B------:R-:W-:Y:S01]  /*1600*/  ULDC UR4, c[0x0][0x404] ;  /* 0x0001010000047ab9 */ /* 0x000fe20000000800 */
[----:B------:R-:W-:-:S03]  /*1610*/  UISETP.NE.AND.EX UP0, UPT, UR5, URZ, UPT, UP0 ;  /* 0x0000003f0500728c */ /* 0x000fc6000bf05300 */
[----:B------:R-:W-:Y:S01]  /*1620*/  ULDC UR5, c[0x0][0x2e0] ;  /* 0x0000b80000057ab9 */ /* 0x000fe20000000800 */
[----:B------:R-:W-:-:S04]  /*1630*/  USEL UR4, UR4, 0x1, UP0 ;  /* 0x0000000104047887 */ /* 0x000fc80008000000 */
[----:B------:R-:W-:-:S03]  /*1640*/  UIMAD UR4, UR4, UR5, URZ ;  /* 0x00000005040472a4 */ /* 0x000fc6000f8e023f */
[----:B------:R-:W-:Y:S01]  /*1650*/  ULDC UR5, c[0x0][0x338] ;  /* 0x0000ce0000057ab9 */ /* 0x000fe20000000800 */
[----:B--2---:R2:W-:Y:S04]  /*1660*/  STL [R1+0x6c], R12 ;  /* 0x00006c0c01007387 */ /* 0x0045e80000100800 */
[----:B---3--:R2:W-:Y:S04]  /*1670*/  STL [R1+0x60], R27 ;  /* 0x0000601b01007387 */ /* 0x0085e80000100800 */
[----:B----4-:R2:W-:Y:S01]  /*1680*/  STL [R1+0x64], R28 ;  /* 0x0000641c01007387 */ /* 0x0105e20000100800 */
[----:B0-----:R-:W-:-:S04]  /*1690*/  IMAD.WIDE R8, R28, 0x4, R4 ;  /* 0x000000041c087825 */ /* 0x001fc800078e0204 */
[C---:B-1----:R-:W-:Y:S01]  /*16a0*/  @P0 IMAD.WIDE R2, R28.reuse, 0x4, R2 ;  /* 0x000000041c020825 */ /* 0x042fe200078e0202 */
[----:B------:R2:W5:Y:S03]  /*16b0*/  @P3 LDG.E R26, desc[UR6][R8.64] ;  /* 0x00000006081a3981 */ /* 0x000566000c1e1900 */
[----:B------:R-:W-:Y:S01]  /*16c0*/  @P1 IMAD.WIDE R4, R28, 0x4, R6 ;  /* 0x000000041c041825 */ /* 0x000fe200078e0206 */
[----:B------:R2:W5:Y:S04]  /*16d0*/  @P0 LDG.E R0, desc[UR6][R2.64] ;  /* 0x0000000602000981 */ /* 0x000568000c1e1900 */
[----:B------:R2:W5:Y:S01]  /*16e0*/  @P1 LDG.E R224, desc[UR6][R4.64] ;  /* 0x0000000604e01981 */ /* 0x000562000c1e1900 */
[----:B------:R-:W-:-:S02]  /*16f0*/  ULDC.64 UR6, c[0x0][0xa20] ;  /* 0x0002880000067ab9 */ /* 0x000fc40000000a00 */
[----:B------:R-:W-:-:S04]  /*1700*/  ISETP.NE.U32.AND P2, PT, RZ, UR6, PT ;  /* 0x00000006ff007c0c */ /* 0x000fc8000bf45070 */
[----:B------:R-:W-:Y:S01]  /*1710*/  ISETP.NE.AND.EX P2, PT, RZ, UR7, PT, P2 ;  /* 0x00000007ff007c0c */ /* 0x000fe2000bf45320 */
[----:B------:R-:W-:-:S12]  /*1720*/  @P1 BRA `(.L_x_1341) ;  /* 0x0000000000281947 */ /* 0x000fd80003800000 */
[----:B------:R-:W-:Y:S02]  /*1730*/  ULDC.64 UR6, c[0x0][0xa00] ;  /* 0x0002800000067ab9 */ /* 0x000fe40000000a00 */
[----:B------:R-:W-:-:S04]  /*1740*/  ISETP.NE.U32.AND P0, PT, RZ, UR6, PT ;  /* 0x00000006ff007c0c */ /* 0x000fc8000bf05070 */
[----:B------:R-:W-:-:S13]  /*1750*/  ISETP.NE.AND.EX P0, PT, RZ, UR7, PT, P0 ;  /* 0x00000007ff007c0c */ /* 0x000fda000bf05300 */
[----:B------:R-:W-:Y:S05]  /*1760*/  @!P0 BRA `(.L_x_1341) ;  /* 0x0000000000188947 */ /* 0x000fea0003800000 */
[----:B--2---:R-:W0:Y:S01]  /*1770*/  LDC.64 R2, c[0x0][0xa00] ;  /* 0x00028000ff027b82 */ /* 0x004e220000000a00 */
[----:B------:R-:W-:Y:S01]  /*1780*/  ULDC.64 UR6, c[0x0][0x208] ;  /* 0x0000820000067ab9 */ /* 0x000fe20000000a00 */
[----:B0-----:R-:W-:-:S05]  /*1790*/  IMAD.WIDE R2, R28, 0x4, R2 ;  /* 0x000000041c027825 */ /* 0x001fca00078e0202 */
[----:B-----5:R-:W2:Y:S04]  /*17a0*/  LDG.E R224, desc[UR6][R2.64] ;  /* 0x0000000602e07981 */ /* 0x020ea8000c1e1900 */
[----:B------:R-:W2:Y:S02]  /*17b0*/  LDG.E R5, desc[UR6][R2.64+0x4] ;  /* 0x0000040602057981 */ /* 0x000ea4000c1e1900 */
[----:B--2---:R-:W-:-:S07]  /*17c0*/  IMAD.IADD R224, R5, 0x1, -R224 ;  /* 0x0000000105e07824 */ /* 0x004fce00078e0ae0 */
.L_x_1341:
[----:B--2---:R-:W-:Y:S01]  /*17d0*/  IMAD.U32 R2, RZ, RZ, UR5 ;  /* 0x00000005ff027e24 */ /* 0x004fe2000f8e00ff */
[----:B------:R-:W-:Y:S01]  /*17e0*/  MOV R25, UR4 ;  /* 0x0000000400197c02 */ /* 0x000fe20008000f00 */
[----:B------:R-:W-:Y:S06]  /*17f0*/  @!P2 BRA `(.L_x_1342) ;  /* 0x000000000014a947 */ /* 0x000fec0003800000 */
[----:B------:R-:W0:Y:S01]  /*1800*/  LDC.64 R4, c[0x0][0xa20] ;  /* 0x00028800ff047b82 */ /* 0x000e220000000a00 */
[----:B------:R-:W-:Y:S01]  /*1810*/  ULDC.64 UR4, c[0x0][0x208] ;  /* 0x0000820000047ab9 */ /* 0x000fe20000000a00 */
[----:B0-----:R-:W-:-:S05]  /*1820*/  IMAD.WIDE R4, R28, 0x4, R4 ;  /* 0x000000041c047825 */ /* 0x001fca00078e0204 */
[----:B------:R0:W5:Y:S01]  /*1830*/  LDG.E R25, desc[UR4][R4.64] ;  /* 0x0000000404197981 */ /* 0x000162000c1e1900 */
[----:B------:R-:W-:Y:S05]  /*1840*/  BRA `(.L_x_1343) ;  /* 0x0000000000147947 */ /* 0x000fea0003800000 */
.L_x_1342:
[----:B------:R-:W-:Y:S05]  /*1850*/  @!P3 BRA `(.L_x_1343) ;  /* 0x000000000010b947 */ /* 0x000fea0003800000 */
[----:B------:R-:W-:Y:S02]  /*1860*/  ULDC.64 UR4, c[0x0][0x208] ;  /* 0x0000820000047ab9 */ /* 0x000fe40000000a00 */
[----:B------:R-:W2:Y:S04]  /*1870*/  LDG.E R4, desc[UR4][R8.64] ;  /* 0x0000000408047981 */ /* 0x000ea8000c1e1900 */
[----:B------:R-:W2:Y:S02]  /*1880*/  LDG.E R25, desc[UR4][R8.64+0x4] ;  /* 0x0000040408197981 */ /* 0x000ea4000c1e1900 */
[----:B--2---:R-:W-:-:S07]  /*1890*/  IMAD.IADD R25, R25, 0x1, -R4 ;  /* 0x0000000119197824 */ /* 0x004fce00078e0a04 */
.L_x_1343:
[----:B------:R-:W-:Y:S01]  /*18a0*/  ULDC.64 UR4, c[0x0][0xa10] ;  /* 0x0002840000047ab9 */ /* 0x000fe20000000a00 */
[----:B------:R-:W-:Y:S01]  /*18b0*/  ULDC.64 UR6, c[0x0][0x208] ;  /* 0x0000820000067ab9 */ /* 0x000fe20000000a00 */
[----:B------:R-:W-:Y:S01]  /*18c0*/  ISETP.NE.U32.AND P0, PT, RZ, UR4, PT ;  /* 0x00000004ff007c0c */ /* 0x000fe2000bf05070 */
[----:B------:R-:W1:Y:S03]  /*18d0*/  LDC.64 R10, c[0x0][0x9e0] ;  /* 0x00027800ff0a7b82 */ /* 0x000e660000000a00 */
[----:B------:R-:W-:Y:S01]  /*18e0*/  ISETP.NE.AND.EX P0, PT, RZ, UR5, PT, P0 ;  /* 0x00000005ff007c0c */ /* 0x000fe2000bf05300 */
[----:B------:R-:W-:Y:S02]  /*18f0*/  ULDC.64 UR4, c[0x0][0xa30] ;  /* 0x00028c0000047ab9 */ /* 0x000fe40000000a00 */
[----:B------:R-:W-:-:S04]  /*1900*/  ISETP.NE.U32.AND P1, PT, RZ, UR4, PT ;  /* 0x00000004ff007c0c */ /* 0x000fc8000bf25070 */
[----:B------:R-:W-:-:S06]  /*1910*/  ISETP.NE.AND.EX P1, PT, RZ, UR5, PT, P1 ;  /* 0x00000005ff007c0c */ /* 0x000fcc000bf25310 */
[----:B0-----:R-:W0:Y:S08]  /*1920*/  @P0 LDC.64 R4, c[0x0][0xa10] ;  /* 0x00028400ff040b82 */ /* 0x001e300000000a00 */
[----:B------:R-:W2:Y:S01]  /*1930*/  @P1 LDC.64 R6, c[0x0][0xa30] ;  /* 0x00028c00ff061b82 */ /* 0x000ea20000000a00 */
[----:B0-----:R-:W-:-:S05]  /*1940*/  @P0 IMAD.WIDE R4, R28, 0x4, R4 ;  /* 0x000000041c040825 */ /* 0x001fca00078e0204 */
[----:B------:R-:W3:Y:S04]  /*1950*/  @P0 LDG.E R3, desc[UR6][R4.64] ;  /* 0x0000000604030981 */ /* 0x000ee8000c1e1900 */
[----:B------:R-:W3:Y:S01]  /*1960*/  @P0 LDG.E R8, desc[UR6][R4.64+0x4] ;  /* 0x0000040604080981 */ /* 0x000ee2000c1e1900 */
[----:B-----5:R-:W-:Y:S01]  /*1970*/  IMAD.MOV.U32 R100, RZ, RZ, R25 ;  /* 0x000000ffff647224 */ /* 0x020fe200078e0019 */
[----:B------:R-:W-:Y:S01]  /*1980*/  IADD3 R9, R25, -R0, RZ ;  /* 0x8000000019097210 */ /* 0x000fe20007ffe0ff */
[----:B--2---:R-:W-:-:S05]  /*1990*/  @P1 IMAD.WIDE R6, R28, 0x4, R6 ;  /* 0x000000041c061825 */ /* 0x004fca00078e0206 */
[----:B------:R0:W5:Y:S01]  /*19a0*/  @P1 LDG.E R100, desc[UR6][R6.64] ;  /* 0x0000000606641981 */ /* 0x000162000c1e1900 */
[----:B-1----:R-:W-:Y:S02]  /*19b0*/  ISETP.GE.AND P1, PT, R11, 0x1, PT ;  /* 0x000000010b00780c */ /* 0x002fe40003f26270 */
[----:B------:R-:W-:Y:S01]  /*19c0*/  LEA R103, R12, 0x80, 0x7 ;  /* 0x000000800c677811 */ /* 0x000fe200078e38ff */
[----:B---3--:R-:W-:-:S04]  /*19d0*/  @P0 IMAD.IADD R2, R8, 0x1, -R3 ;  /* 0x0000000108020824 */ /* 0x008fc800078e0a03 */
[----:B------:R-:W-:-:S04]  /*19e0*/  IMAD.IADD R219, R9, 0x1, R2 ;  /* 0x0000000109db7824 */ /* 0x000fc800078e0202 */
[C---:B------:R-:W-:Y:S01]  /*19f0*/  VIADD R0, R219.reuse, 0x3f ;  /* 0x0000003fdb007836 */ /* 0x040fe20000000000 */
[----:B------:R-:W-:-:S04]  /*1a00*/  IADD3 R103, R219, R103, -R224 ;  /* 0x00000067db677210 */ /* 0x000fc80007ffe8e0 */
[----:B------:R-:W-:-:S04]  /*1a10*/  SHF.R.S32.HI R3, RZ, 0x1f, R0 ;  /* 0x0000001fff037819 */ /* 0x000fc80000011400 */
[----:B------:R-:W-:Y:S01]  /*1a20*/  LEA.HI R3, R3, R0, RZ, 0x6 ;  /* 0x0000000003037211 */ /* 0x000fe200078f30ff */
[----:B------:R-:W-:-:S03]  /*1a30*/  IMAD.IADD R0, R103, 0x1, R10 ;  /* 0x0000000167007824 */ /* 0x000fc600078e020a */
[----:B------:R-:W-:Y:S01]  /*1a40*/  SHF.R.S32.HI R104, RZ, 0x6, R3 ;  /* 0x00000006ff687819 */ /* 0x000fe20000011403 */
[----:B0-----:R-:W-:Y:S06]  /*1a50*/  @!P1 BRA `(.L_x_1344) ;  /* 0x0000000000489947 */ /* 0x001fec0003800000 */
[C---:B------:R-:W-:Y:S01]  /*1a60*/  ISETP.GT.AND P0, PT, R103.reuse, RZ, PT ;  /* 0x000000ff6700720c */ /* 0x040fe20003f04270 */
[----:B------:R-:W-:Y:S01]  /*1a70*/  BSSY B0, `(.L_x_1345) ;  /* 0x000000e000007945 */ /* 0x000fe20003800000 */
        /* <DEDUP_REMOVED lines=9> */
.L_x_1346:
[----:B------:R-:W-:-:S13]  /*1b10*/  ISETP.NE.AND P0, PT, R11, 0x1, PT ;  /* 0x000000010b00780c */ /* 0x000fda0003f05270 */
[----:B------:R-:W0:Y:S02]  /*1b20*/  @P0 LDC.64 R4, c[0x0][0x9e8] ;  /* 0x00027a00ff040b82 */ /* 0x000e240000000a00 */
[----:B0-----:R-:W-:-:S05]  /*1b30*/  @P0 IMAD.HI.U32 R4, R3, R4, RZ ;  /* 0x0000000403040227 */ /* 0x001fca00078e00ff */
[----:B------:R-:W-:-:S07]  /*1b40*/  @P0 SHF.R.U32.HI R3, RZ, R5, R4 ;  /* 0x00000005ff030219 */ /* 0x000fce0000011604 */
.L_x_1347:
[----:B------:R-:W-:Y:S05]  /*1b50*/  BSYNC B0 ;  /* 0x0000000000007941 */ /* 0x000fea0003800000 */
.L_x_1345:
[----:B------:R-:W-:-:S05]  /*1b60*/  IMAD R3, R3, R11, R11 ;  /* 0x0000000b03037224 */ /* 0x000fca00078e020b */
[----:B------:R-:W-:-:S07]  /*1b70*/  VIMNMX R0, R0, R3, PT ;  /* 0x0000000300007248 */ /* 0x000fce0003fe0100 */
.L_x_1344:
[----:B------:R-:W-:Y:S01]  /*1b80*/  IMAD R4, R12, 0x80, -R224 ;  /* 0x000000800c047824 */ /* 0x000fe200078e0ae0 */
[----:B------:R-:W-:-:S03]  /*1b90*/  ULDC UR4, c[0x0][0x9dc] ;  /* 0x0002770000047ab9 */ /* 0x000fc60000000800 */
[----:B------:R-:W-:-:S05]  /*1ba0*/  IMAD.IADD R101, R219, 0x1, R4 ;  /* 0x00000001db657824 */ /* 0x000fca00078e0204 */
[----:B------:R-:W-:Y:S01]  /*1bb0*/  IADD3 R3, R101, -UR4, RZ ;  /* 0x8000000465037c10 */ /* 0x000fe2000fffe0ff */
[----:B------:R-:W-:Y:S06]  /*1bc0*/  @!P1 BRA `(.L_x_1348) ;  /* 0x0000000000489947 */ /* 0x000fec0003800000 */
[----:B------:R-:W-:Y:S01]  /*1bd0*/  ISETP.GT.AND P0, PT, R101, -0x1, PT ;  /* 0xffffffff6500780c */ /* 0x000fe20003f04270 */
[----:B------:R-:W-:-:S12]  /*1be0*/  BSSY B0, `(.L_x_1349) ;  /* 0x000000e000007945 */ /* 0x000fd80003800000 */
        /* <DEDUP_REMOVED lines=8> */
.L_x_1350:
[----:B------:R-:W-:Y:S01]  /*1c70*/  ISETP.NE.AND P0, PT, R11, 0x1, PT ;  /* 0x000000010b00780c */ /* 0x000fe20003f05270 */
[----:B------:R-:W-:-:S12]  /*1c80*/  IMAD.MOV.U32 R4, RZ, RZ, R101 ;  /* 0x000000ffff047224 */ /* 0x000fd800078e0065 */
[----:B------:R-:W0:Y:S02]  /*1c90*/  @P0 LDC.64 R6, c[0x0][0x9e8] ;  /* 0x00027a00ff060b82 */ /* 0x000e240000000a00 */
[----:B0-----:R-:W-:-:S05]  /*1ca0*/  @P0 IMAD.HI.U32 R6, R101, R6, RZ ;  /* 0x0000000665060227 */ /* 0x001fca00078e00ff */
[----:B------:R-:W-:-:S07]  /*1cb0*/  @P0 SHF.R.U32.HI R4, RZ, R7, R6 ;  /* 0x00000007ff040219 */ /* 0x000fce0000011606 */
.L_x_1351:
[----:B------:R-:W-:Y:S05]  /*1cc0*/  BSYNC B0 ;  /* 0x0000000000007941 */ /* 0x000fea0003800000 */
.L_x_1349:
[----:B------:R-:W-:-:S05]  /*1cd0*/  IMAD R4, R4, R11, RZ ;  /* 0x0000000b04047224 */ /* 0x000fca00078e02ff */
[----:B------:R-:W-:-:S07]  /*1ce0*/  VIMNMX R3, R3, R4, !PT ;  /* 0x0000000403037248 */ /* 0x000fce0007fe0100 */
.L_x_1348:
[----:B------:R-:W-:Y:S01]  /*1cf0*/  VIADD R0, R0, 0x3f ;  /* 0x0000003f00007836 */ /* 0x000fe20000000000 */
[----:B------:R-:W-:-:S04]  /*1d00*/  SHF.R.S32.HI R4, RZ, 0x1f, R3 ;  /* 0x0000001fff047819 */ /* 0x000fc80000011403 */
[----:B------:R-:W-:Y:S02]  /*1d10*/  SHF.R.S32.HI R5, RZ, 0x1f, R0 ;  /* 0x0000001fff057819 */ /* 0x000fe40000011400 */
[----:B------:R-:W-:Y:S02]  /*1d20*/  LEA.HI R4, R4, R3, RZ, 0x6 ;  /* 0x0000000304047211 */ /* 0x000fe400078f30ff */
[----:B------:R-:W-:Y:S02]  /*1d30*/  LEA.HI R5, R5, R0, RZ, 0x6 ;  /* 0x0000000005057211 */ /* 0x000fe400078f30ff */
[----:B------:R-:W-:Y:S02]  /*1d40*/  SHF.R.S32.HI R4, RZ, 0x6, R4 ;  /* 0x00000006ff047819 */ /* 0x000fe40000011404 */
[----:B------:R-:W-:Y:S02]  /*1d50*/  SHF.R.S32.HI R5, RZ, 0x6, R5 ;  /* 0x00000006ff057819 */ /* 0x000fe40000011405 */
[----:B------:R-:W-:-:S02]  /*1d60*/  VIMNMX R4, RZ, R4, !PT ;  /* 0x00000004ff047248 */ /* 0x000fc40007fe0100 */
[----:B------:R-:W-:-:S03]  /*1d70*/  VIMNMX R5, R104, R5, PT ;  /* 0x0000000568057248 */ /* 0x000fc60003fe0100 */
[----:B------:R-:W-:Y:S01]  /*1d80*/  IMAD R4, R4, 0x40, -R9 ;  /* 0x0000004004047824 */ /* 0x000fe200078e0a09 */
[----:B------:R-:W-:-:S04]  /*1d90*/  LEA R5, R5, -R9, 0x6 ;  /* 0x8000000905057211 */ /* 0x000fc800078e30ff */
[----:B------:R-:W-:Y:S02]  /*1da0*/  VIMNMX R4, RZ, R4, !PT ;  /* 0x00000004ff047248 */ /* 0x000fe40007fe0100 */
[----:B------:R-:W-:Y:S02]  /*1db0*/  VIMNMX R5, R5, R2, PT ;  /* 0x0000000205057248 */ /* 0x000fe40003fe0100 */
[----:B------:R-:W-:Y:S02]  /*1dc0*/  SHF.R.U32.HI R23, RZ, 0x6, R4 ;  /* 0x00000006ff177819 */ /* 0x000fe40000011604 */
[----:B------:R-:W-:-:S03]  /*1dd0*/  ISETP.GT.AND P0, PT, R5, R4, PT ;  /* 0x000000040500720c */ /* 0x000fc60003f04270 */
[----:B------:R-:W-:-:S10]  /*1de0*/  IMAD.MOV.U32 R24, RZ, RZ, R23 ;  /* 0x000000ffff187224 */ /* 0x000fd400078e0017 */
[----:B------:R-:W-:-:S05]  /*1df0*/  @P0 VIADD R0, R5, 0x3f ;  /* 0x0000003f05000836 */ /* 0x000fca0000000000 */
[----:B------:R-:W-:-:S04]  /*1e00*/  @P0 SHF.R.S32.HI R3, RZ, 0x1f, R0 ;  /* 0x0000001fff030819 */ /* 0x000fc80000011400 */
[----:B------:R-:W-:-:S04]  /*1e10*/  @P0 LEA.HI R3, R3, R0, RZ, 0x6 ;  /* 0x0000000003030211 */ /* 0x000fc800078f30ff */
[----:B------:R-:W-:Y:S02]  /*1e20*/  @P0 SHF.R.S32.HI R24, RZ, 0x6, R3 ;  /* 0x00000006ff180819 */ /* 0x000fe40000011403 */
[----:B------:R-:W-:Y:S02]  /*1e30*/  PLOP3.LUT P0, PT, PT, PT, PT, 0x80, 0x0 ;  /* 0x000000000000781c */ /* 0x000fe40003f0f070 */
[----:B------:R-:W-:-:S13]  /*1e40*/  ISETP.GT.AND P1, PT, R24, R23, PT ;  /* 0x000000171800720c */ /* 0x000fda0003f24270 */
[----:B------:R-:W-:Y:S05]  /*1e50*/  @!P1 BRA `(.L_x_1352) ;  /* 0x0000006400b49947 */ /* 0x000fea0003800000 */
        /* <DEDUP_REMOVED lines=11> */
[----:B------:R-:W-:Y:S01]  /*1f10*/  MOV R10, UR6 ;  /* 0x00000006000a7c02 */ /* 0x000fe20008000f00 */
[----:B------:R-:W-:Y:S01]  /*1f20*/  IMAD.U32 R6, RZ, RZ, UR4 ;  /* 0x00000004ff067e24 */ /* 0x000fe2000f8e00ff */
[----:B------:R-:W-:Y:S01]  /*1f30*/  MOV R13, RZ ;  /* 0x000000ff000d7202 */ /* 0x000fe20000000f00 */
[----:B------:R-:W-:-:S02]  /*1f40*/  IMAD.U32 R7, RZ, RZ, UR5 ;  /* 0x00000005ff077e24 */ /* 0x000fc4000f8e00ff */
[----:B------:R-:W-:Y:S02]  /*1f50*/  IMAD.U32 R11, RZ, RZ, UR7 ;  /* 0x00000007ff0b7e24 */ /* 0x000fe4000f8e00ff */
[----:B------:R-:W-:Y:S02]  /*1f60*/  IMAD.MOV.U32 R8, RZ, RZ, 0x70 ;  /* 0x00000070ff087424 */ /* 0x000fe400078e00ff */
[----:B0-----:R-:W-:-:S07]  /*1f70*/  IMAD.MOV.U32 R12, RZ, RZ, 0x1 ;  /* 0x00000001ff0c7424 */ /* 0x001fce00078e00ff */
[----:B------:R-:W-:-:S07]  /*1f80*/  LEPC R20, `(.L_x_1354) ;  /* 0x000000001014794e */ /* 0x000fce0000000000 */
[----:B-1---5:R-:W-:Y:S05]  /*1f90*/  CALL.ABS.NOINC R14 ;  /* 0x000000000e007343 */ /* 0x022fea0003c00000 */
.L_x_1354:
[----:B------:R-:W-:Y:S05]  /*1fa0*/  BSYNC B6 ;  /* 0x0000000000067941 */ /* 0x000fea0003800000 */
.L_x_1353:
        /* <DEDUP_REMOVED lines=20> */
.L_x_1356:
[----:B------:R-:W-:Y:S05]  /*20f0*/  BSYNC B6 ;  /* 0x0000000000067941 */ /* 0x000fea0003800000 */
.L_x_1355:
[----:B------:R-:W-:Y:S01]  /*2100*/  ULDC.64 UR4, c[0x0][0x9f8] ;  /* 0x00027e0000047ab9 */ /* 0x000fe20000000a00 */
[----:B------:R-:W0:Y:S01]  /*2110*/  LDC R0, c[0x0][0x428] ;  /* 0x00010a00ff007b82 */ /* 0x000e220000000800 */
[----:B------:R-:W-:Y:S01]  /*2120*/  ISETP.NE.U32.AND P0, PT, RZ, UR4, PT ;  /* 0x00000004ff007c0c */ /* 0x000fe2000bf05070 */
[----:B------:R-:W-:Y:S01]  /*2130*/  IMAD.MOV.U32 R3, RZ, RZ, R28 ;  /* 0x000000ffff037224 */ /* 0x000fe200078e001c */
[----:B------:R-:W-:Y:S01]  /*2140*/  ULDC.64 UR6, c[0x0][0x208] ;  /* 0x0000820000067ab9 */ /* 0x000fe20000000a00 */
[----:B------:R-:W-:Y:S01]  /*2150*/  IMAD.MOV.U32 R7, RZ, RZ, R27 ;  /* 0x000000ffff077224 */ /* 0x000fe200078e001b */
[----:B------:R-:W-:Y:S01]  /*2160*/  ISETP.NE.AND.EX P0, PT, RZ, UR5, PT, P0 ;  /* 0x00000005ff007c0c */ /* 0x000fe2000bf05300 */
[----:B------:R-:W-:Y:S01]  /*2170*/  ULDC.64 UR4, c[0x0][0x2f8] ;  /* 0x0000be0000047ab9 */ /* 0x000fe20000000a00 */
[----:B------:R-:W2:Y:S01]  /*2180*/  LDL R34, [R1+0x38] ;  /* 0x0000380001227983 */ /* 0x000ea20000100800 */
[----:B------:R-:W-:Y:S01]  /*2190*/  IADD3 R77, R26, R25, RZ ;  /* 0x000000191a4d7210 */ /* 0x000fe20007ffe0ff */
[----:B------:R-:W1:Y:S01]  /*21a0*/  LDC.64 R12, c[0x0][0x2f0] ;  /* 0x0000bc00ff0c7b82 */ /* 0x000e620000000a00 */
[----:B------:R-:W-:Y:S01]  /*21b0*/  VIADD R20, R228, 0x80 ;  /* 0x00000080e4147836 */ /* 0x000fe20000000000 */
[----:B------:R-:W3:Y:S01]  /*21c0*/  LDL R33, [R1+0x3c] ;  /* 0x00003c0001217983 */ /* 0x000ee20000100800 */
[----:B------:R-:W-:-:S03]  /*21d0*/  ULDC.64 UR8, c[0x0][0x320] ;  /* 0x0000c80000087ab9 */ /* 0x000fc60000000a00 */
[----:B------:R-:W4:Y:S02]  /*21e0*/  LDL R26, [R1+0x40] ;  /* 0x00004000011a7983 */ /* 0x000f240000100800 */
[----:B------:R-:W1:Y:S02]  /*21f0*/  LDC R32, c[0x0][0x3d4] ;  /* 0x0000f500ff207b82 */ /* 0x000e640000000800 */
[----:B------:R-:W4:Y:S06]  /*2200*/  LDL R14, [R1+0x48] ;  /* 0x00004800010e7983 */ /* 0x000f2c0000100800 */
[----:B------:R-:W0:Y:S02]  /*2210*/  @P0 LDC.64 R4, c[0x0][0x9f8] ;  /* 0x00027e00ff040b82 */ /* 0x000e240000000a00 */
[----:B0-----:R-:W-:Y:S01]  /*2220*/  @P0 IMAD.WIDE R4, R28, 0x4, R4 ;  /* 0x000000041c040825 */ /* 0x001fe200078e0204 */
[----:B------:R-:W-:-:S05]  /*2230*/  SHF.R.S32.HI R31, RZ, 0x1f, R77 ;  /* 0x0000001fff1f7819 */ /* 0x000fca000001144d */
[----:B------:R-:W0:Y:S01]  /*2240*/  LDC.64 R28, c[0x0][0x3d8] ;  /* 0x0000f600ff1c7b82 */ /* 0x000e220000000a00 */
[----:B------:R1:W2:Y:S01]  /*2250*/  @P0 LDG.E R3, desc[UR6][R4.64] ;  /* 0x0000000604030981 */ /* 0x0002a2000c1e1900 */
[----:B------:R-:W-:Y:S01]  /*2260*/  ISETP.NE.AND P0, PT, R0, 0x1, PT ;  /* 0x000000010000780c */ /* 0x000fe20003f05270 */
[----:B------:R-:W-:Y:S01]  /*2270*/  ULDC UR6, c[0x0][0x2e4] ;  /* 0x0000b90000067ab9 */ /* 0x000fe20000000800 */
[-C--:B-1----:R-:W-:Y:S01]  /*2280*/  IMAD R6, R31, R12.reuse, RZ ;  /* 0x0000000c1f067224 */ /* 0x082fe200078e02ff */
[----:B------:R-:W-:Y:S01]  /*2290*/  ISETP.GE.AND P1, PT, R225, UR6, PT ;  /* 0x00000006e1007c0c */ /* 0x000fe2000bf26270 */
[----:B------:R-:W-:-:S09]  /*22a0*/  IMAD.WIDE.U32 R4, R77, R12, RZ ;  /* 0x0000000c4d047225 */ /* 0x000fd200078e00ff */
[----:B------:R-:W1:Y:S08]  /*22b0*/  @P0 LDC R0, c[0x0][0x42c] ;  /* 0x00010b00ff000b82 */ /* 0x000e700000000800 */
[----:B------:R-:W0:Y:S01]  /*22c0*/  @P0 LDC R9, c[0x0][0x430] ;  /* 0x00010c00ff090b82 */ /* 0x000e220000000800 */
[----:B-1----:R-:W-:Y:S02]  /*22d0*/  @P0 IMAD.HI.U32 R0, R27, R0, RZ ;  /* 0x000000001b000227 */ /* 0x002fe400078e00ff */
[----:B------:R-:W4:Y:S03]  /*22e0*/  LDL R27, [R1+0x44] ;  /* 0x00004400011b7983 */ /* 0x000f260000100800 */
[----:B0-----:R-:W-:Y:S01]  /*22f0*/  @P0 SHF.R.U32.HI R7, RZ, R9, R0 ;  /* 0x00000009ff070219 */ /* 0x001fe20000011600 */
[----:B------:R-:W-:Y:S01]  /*2300*/  IMAD R9, R77, R13, R6 ;  /* 0x0000000d4d097224 */ /* 0x000fe200078e0206 */
[----:B------:R-:W-:-:S02]  /*2310*/  ISETP.GE.AND P0, PT, R228, UR6, PT ;  /* 0x00000006e4007c0c */ /* 0x000fc4000bf06270 */
[----:B------:R-:W-:Y:S01]  /*2320*/  SHF.R.S32.HI R8, RZ, 0x1f, R7 ;  /* 0x0000001fff087819 */ /* 0x000fe20000011407 */
[----:B------:R-:W-:Y:S01]  /*2330*/  IMAD.IADD R5, R5, 0x1, R9 ;  /* 0x0000000105057824 */ /* 0x000fe200078e0209 */
[----:B------:R-:W-:Y:S02]  /*2340*/  SEL R6, RZ, 0xffffffff, P1 ;  /* 0xffffffffff067807 */ /* 0x000fe40000800000 */
[----:B------:R-:W-:Y:S01]  /*2350*/  SEL R0, RZ, 0x1, P0 ;  /* 0x00000001ff007807 */ /* 0x000fe20000000000 */
[----:B------:R-:W-:Y:S01]  /*2360*/  IMAD R10, R8, UR4, RZ ;  /* 0x00000004080a7c24 */ /* 0x000fe2000f8e02ff */
[----:B------:R-:W-:Y:S01]  /*2370*/  SHF.L.U32 R9, R6, 0x1, RZ ;  /* 0x0000000106097819 */ /* 0x000fe200000006ff */
[C---:B------:R-:W-:Y:S01]  /*2380*/  IMAD.WIDE.U32 R4, R7.reuse, UR4, R4 ;  /* 0x0000000407047c25 */ /* 0x040fe2000f8e0004 */
[----:B------:R-:W-:Y:S02]  /*2390*/  ISETP.GE.AND P0, PT, R20, UR6, PT ;  /* 0x0000000614007c0c */ /* 0x000fe4000bf06270 */
[----:B------:R-:W0:Y:S01]  /*23a0*/  LDC.64 R20, c[0x0][0x3e8] ;  /* 0x0000fa00ff147b82 */ /* 0x000e220000000a00 */
[----:B------:R-:W-:Y:S01]  /*23b0*/  IMAD R11, R7, UR5, R10 ;  /* 0x00000005070b7c24 */ /* 0x000fe2000f8e020a */
[----:B------:R-:W-:Y:S01]  /*23c0*/  LOP3.LUT R0, R9, 0x2, R0, 0xe2, !PT ;  /* 0x0000000209007812 */ /* 0x000fe200078ee200 */
[----:B------:R-:W3:Y:S01]  /*23d0*/  LDL R10, [R1+0x34] ;  /* 0x00003400010a7983 */ /* 0x000ee20000100800 */
[----:B------:R-:W-:Y:S01]  /*23e0*/  ULDC.64 UR4, c[0x0][0xa08] ;  /* 0x0002820000047ab9 */ /* 0x000fe20000000a00 */
[----:B------:R-:W-:-:S02]  /*23f0*/  SEL R9, RZ, 0x4, P0 ;  /* 0x00000004ff097807 */ /* 0x000fc40000000000 */
[----:B------:R-:W-:Y:S02]  /*2400*/  ISETP.NE.U32.AND P0, PT, RZ, UR4, PT ;  /* 0x00000004ff007c0c */ /* 0x000fe4000bf05070 */
[----:B------:R-:W-:Y:S02]  /*2410*/  LOP3.LUT R30, R0, R9, RZ, 0xfc, !PT ;  /* 0x00000009001e7212 */ /* 0x000fe400078efcff */
[----:B------:R-:W-:Y:S01]  /*2420*/  ISETP.NE.AND.EX P0, PT, RZ, UR5, PT, P0 ;  /* 0x00000005ff007c0c */ /* 0x000fe2000bf05300 */
[----:B------:R-:W-:Y:S01]  /*2430*/  IMAD.IADD R5, R5, 0x1, R11 ;  /* 0x0000000105057824 */ /* 0x000fe200078e020b */
[----:B------:R-:W-:Y:S01]  /*2440*/  ULDC.64 UR4, c[0x0][0x300] ;  /* 0x0000c00000047ab9 */ /* 0x000fe20000000a00 */
[----:B------:R-:W-:Y:S01]  /*2450*/  SHF.R.S32.HI R229, RZ, 0x1f, R228 ;  /* 0x0000001fffe57819 */ /* 0x000fe200000114e4 */
[----:B------:R-:W-:-:S04]  /*2460*/  IMAD R6, R8, UR8, RZ ;  /* 0x0000000808067c24 */ /* 0x000fc8000f8e02ff */
[C---:B------:R-:W-:Y:S02]  /*2470*/  IMAD R25, R7.reuse, UR9, R6 ;  /* 0x0000000907197c24 */ /* 0x040fe4000f8e0206 */
[----:B------:R-:W-:Y:S01]  /*2480*/  IMAD.WIDE.U32 R6, R7, UR8, R228 ;  /* 0x0000000807067c25 */ /* 0x000fe2000f8e00e4 */
[----:B------:R-:W-:-:S03]  /*2490*/  ISETP.GE.AND P3, PT, R228, R32, PT ;  /* 0x00000020e400720c */ /* 0x000fc60003f66270 */
[----:B------:R-:W-:Y:S01]  /*24a0*/  IMAD.IADD R7, R7, 0x1, R25 ;  /* 0x0000000107077824 */ /* 0x000fe200078e0219 */
[----:B------:R-:W-:Y:S02]  /*24b0*/  SHF.R.S32.HI R209, RZ, 0x1f, R208 ;  /* 0x0000001fffd17819 */ /* 0x000fe400000114d0 */
[----:B------:R-:W-:Y:S01]  /*24c0*/  ISETP.GE.AND P2, PT, R225, R32, PT ;  /* 0x00000020e100720c */ /* 0x000fe20003f46270 */
[----:B------:R-:W-:-:S04]  /*24d0*/  IMAD.WIDE.U32 R78, R18, R28, R228 ;  /* 0x0000001c124e7225 */ /* 0x000fc800078e00e4 */
[----:B------:R-:W-:-:S04]  /*24e0*/  IMAD.WIDE.U32 R80, R18, R28, R208 ;  /* 0x0000001c12507225 */ /* 0x000fc800078e00d0 */
[----:B0-----:R-:W-:-:S04]  /*24f0*/  IMAD.WIDE.U32 R84, R18, R20, R208 ;  /* 0x0000001412547225 */ /* 0x001fc800078e00d0 */
[C---:B------:R-:W-:Y:S01]  /*2500*/  IMAD.WIDE.U32 R82, R18.reuse, R20, R228 ;  /* 0x0000001412527225 */ /* 0x040fe200078e00e4 */
[----:B------:R-:W0:Y:S01]  /*2510*/  S2R R108, SR_TID.X ;  /* 0x00000000006c7919 */ /* 0x000e220000002100 */
[----:B-----5:R-:W-:Y:S02]  /*2520*/  SHF.R.S32.HI R25, RZ, 0x1f, R100 ;  /* 0x0000001fff197819 */ /* 0x020fe40000011464 */
[----:B------:R-:W-:-:S04]  /*2530*/  IADD3 R76, P1, R18, R77, RZ ;  /* 0x0000004d124c7210 */ /* 0x000fc80007f3e0ff */
[----:B------:R-:W-:Y:S02]  /*2540*/  IADD3.X R77, R19, R31, RZ, P1, !PT ;  /* 0x0000001f134d7210 */ /* 0x000fe40000ffe4ff */
[----:B0-----:R-:W-:Y:S02]  /*2550*/  LEA.HI R108, R108, 0x8, RZ, 0x19 ;  /* 0x000000086c6c7811 */ /* 0x001fe400078fc8ff */
[----:B--2---:R-:W-:Y:S02]  /*2560*/  SHF.R.S32.HI R0, RZ, 0x1f, R3 ;  /* 0x0000001fff007819 */ /* 0x004fe40000011403 */
[----:B------:R-:W-:Y:S02]  /*2570*/  SEL R87, R3, RZ, !P0 ;  /* 0x000000ff03577207 */ /* 0x000fe40004000000 */
[----:B------:R-:W-:-:S03]  /*2580*/  SEL R0, R0, RZ, !P0 ;  /* 0x000000ff00007207 */ /* 0x000fc60004000000 */
[----:B------:R-:W-:-:S04]  /*2590*/  IMAD.WIDE.U32 R88, R87, UR4, R4 ;  /* 0x0000000457587c25 */ /* 0x000fc8000f8e0004 */
[C---:B------:R-:W-:Y:S02]  /*25a0*/  IMAD R4, R19.reuse, R12, RZ ;  /* 0x0000000c13047224 */ /* 0x040fe400078e02ff */
[----:B------:R-:W-:Y:S02]  /*25b0*/  IMAD R8, R0, UR4, RZ ;  /* 0x0000000400087c24 */ /* 0x000fe4000f8e02ff */
[C---:B------:R-:W-:Y:S02]  /*25c0*/  IMAD R15, R18.reuse, R13, R4 ;  /* 0x0000000d120f7224 */ /* 0x040fe400078e0204 */
[----:B------:R-:W-:Y:S02]  /*25d0*/  IMAD R3, R19, R20, RZ ;  /* 0x0000001413037224 */ /* 0x000fe400078e02ff */
[----:B------:R-:W-:Y:S01]  /*25e0*/  IMAD R11, R87, UR5, R8 ;  /* 0x00000005570b7c24 */ /* 0x000fe2000f8e0208 */
[----:B------:R-:W-:Y:S01]  /*25f0*/  ULDC.64 UR4, c[0x0][0x328] ;  /* 0x0000ca0000047ab9 */ /* 0x000fe20000000a00 */
[----:B------:R-:W-:-:S04]  /*2600*/  IMAD.WIDE.U32 R4, R18, R12, R228 ;  /* 0x0000000c12047225 */ /* 0x000fc800078e00e4 */
[----:B------:R-:W-:Y:S01]  /*2610*/  IMAD R9, R18, R21, R3 ;  /* 0x0000001512097224 */ /* 0x000fe200078e0203 */
[----:B------:R-:W-:Y:S01]  /*2620*/  IADD3 R3, P0, R88, R4, RZ ;  /* 0x0000000458037210 */ /* 0x000fe20007f1e0ff */
[----:B------:R-:W-:Y:S01]  /*2630*/  IMAD R8, R0, UR4, RZ ;  /* 0x0000000400087c24 */ /* 0x000fe2000f8e02ff */
[----:B------:R-:W-:-:S04]  /*2640*/  IADD3 R0, R89, R11, RZ ;  /* 0x0000000b59007210 */ /* 0x000fc80007ffe0ff */
[----:B------:R-:W-:Y:S01]  /*2650*/  IADD3.X R4, R0, R5, R15, P0, !PT ;  /* 0x0000000500047210 */ /* 0x000fe200007fe40f */
[----:B------:R-:W-:Y:S02]  /*2660*/  IMAD R5, R19, R28, RZ ;  /* 0x0000001c13057224 */ /* 0x000fe400078e02ff */
[C---:B------:R-:W-:Y:S02]  /*2670*/  IMAD R97, R87.reuse, UR5, R8 ;  /* 0x0000000557617c24 */ /* 0x040fe4000f8e0208 */
[----:B------:R-:W-:-:S04]  /*2680*/  IMAD.WIDE.U32 R86, R87, UR4, R6 ;  /* 0x0000000457567c25 */ /* 0x000fc8000f8e0006 */
[----:B------:R-:W-:Y:S01]  /*2690*/  IMAD R7, R18, R29, R5 ;  /* 0x0000001d12077224 */ /* 0x000fe200078e0205 */
[C---:B------:R-:W-:Y:S02]  /*26a0*/  SEL R5, R32.reuse, RZ, P3 ;  /* 0x000000ff20057207 */ /* 0x040fe40001800000 */
[----:B------:R-:W-:-:S03]  /*26b0*/  SEL R6, R32, RZ, P2 ;  /* 0x000000ff20067207 */ /* 0x000fc60001000000 */
[----:B------:R-:W-:Y:S01]  /*26c0*/  IMAD.IADD R5, R228, 0x1, R5 ;  /* 0x00000001e4057824 */ /* 0x000fe200078e0205 */
[----:B------:R-:W-:Y:S01]  /*26d0*/  IADD3 R79, R7, R79, RZ ;  /* 0x0000004f074f7210 */ /* 0x000fe20007ffe0ff */
[----:B------:R-:W-:Y:S02]  /*26e0*/  IMAD.IADD R81, R81, 0x1, R7 ;  /* 0x0000000151517824 */ /* 0x000fe400078e0207 */
[----:B------:R-:W-:Y:S01]  /*26f0*/  IMAD.IADD R7, R225, 0x1, R6 ;  /* 0x00000001e1077824 */ /* 0x000fe200078e0206 */
[----:B------:R-:W-:-:S04]  /*2700*/  SHF.R.S32.HI R6, RZ, 0x1f, R5 ;  /* 0x0000001fff067819 */ /* 0x000fc80000011405 */
[CC--:B------:R-:W-:Y:S02]  /*2710*/  LEA.HI R35, R6.reuse, R5.reuse, RZ, 0x3 ;  /* 0x0000000506237211 */ /* 0x0c0fe400078f18ff */
[----:B------:R-:W-:Y:S02]  /*2720*/  LEA.HI R5, R6, R5, RZ, 0x6 ;  /* 0x0000000506057211 */ /* 0x000fe400078f30ff */
[----:B------:R-:W-:Y:S01]  /*2730*/  SHF.R.S32.HI R8, RZ, 0x1f, R7 ;  /* 0x0000001fff087819 */ /* 0x000fe20000011407 */
[----:B------:R-:W-:Y:S02]  /*2740*/  IMAD.IADD R85, R85, 0x1, R9 ;  /* 0x0000000155557824 */ /* 0x000fe400078e0209 */
[----:B------:R-:W-:Y:S01]  /*2750*/  IMAD.IADD R83, R9, 0x1, R83 ;  /* 0x0000000109537824 */ /* 0x000fe200078e0253 */
[CC--:B------:R-:W-:Y:S01]  /*2760*/  LEA.HI R9, R8.reuse, R7.reuse, RZ, 0x6 ;  /* 0x0000000708097211 */ /* 0x0c0fe200078f30ff */
[----:B------:R-:W-:Y:S01]  /*2770*/  IMAD.SHL.U32 R6, R5, 0x40, RZ ;  /* 0x0000004005067824 */ /* 0x000fe200078e00ff */
[----:B------:R-:W-:-:S02]  /*2780*/  LEA.HI R91, R8, R7, RZ, 0x3 ;  /* 0x00000007085b7211 */ /* 0x000fc400078f18ff */
[----:B------:R-:W-:Y:S02]  /*2790*/  LOP3.LUT R5, R35, 0x38, RZ, 0xc0, !PT ;  /* 0x0000003823057812 */ /* 0x000fe400078ec0ff */
[C---:B---3--:R-:W-:Y:S01]  /*27a0*/  LOP3.LUT R8, R10.reuse, 0x38, R35, 0xf8, !PT ;  /* 0x000000380a087812 */ /* 0x048fe200078ef823 */
[----:B------:R-:W-:Y:S01]  /*27b0*/  IMAD.SHL.U32 R9, R9, 0x40, RZ ;  /* 0x0000004009097824 */ /* 0x000fe200078e00ff */
[----:B------:R-:W-:Y:S02]  /*27c0*/  LOP3.LUT R7, R91, 0x38, RZ, 0xc0, !PT ;  /* 0x000000385b077812 */ /* 0x000fe400078ec0ff */
[----:B------:R-:W-:Y:S02]  /*27d0*/  LOP3.LUT R5, R5, 0x1c0, R34, 0xf8, !PT ;  /* 0x000001c005057812 */ /* 0x000fe400078ef822 */
[----:B------:R-:W-:Y:S02]  /*27e0*/  LOP3.LUT R10, R10, 0x38, R91, 0xf8, !PT ;  /* 0x000000380a0a7812 */ /* 0x000fe400078ef85b */
[----:B------:R-:W-:-:S02]  /*27f0*/  LOP3.LUT R11, R8, R33, RZ, 0x3c, !PT ;  /* 0x00000021080b7212 */ /* 0x000fc400078e3cff */
[----:B------:R-:W-:Y:S02]  /*2800*/  LOP3.LUT R6, R6, 0xfffff000, RZ, 0xc0, !PT ;  /* 0xfffff00006067812 */ /* 0x000fe400078ec0ff */
[----:B------:R-:W-:Y:S02]  /*2810*/  LOP3.LUT R8, R7, 0x1c0, R34, 0xf8, !PT ;  /* 0x000001c007087812 */ /* 0x000fe400078ef822 */
[----:B----4-:R-:W-:Y:S02]  /*2820*/  LOP3.LUT R7, R5, R27, RZ, 0x3c, !PT ;  /* 0x0000001b05077212 */ /* 0x010fe400078e3cff */
[----:B------:R-:W-:Y:S02]  /*2830*/  LOP3.LUT R9, R9, 0xfffff000, RZ, 0xc0, !PT ;  /* 0xfffff00009097812 */ /* 0x000fe400078ec0ff */
[----:B------:R-:W-:Y:S02]  /*2840*/  LOP3.LUT R10, R10, R33, RZ, 0x3c, !PT ;  /* 0x000000210a0a7212 */ /* 0x000fe400078e3cff */
[----:B------:R-:W-:-:S02]  /*2850*/  IADD3 R5, R11, R6, R26 ;  /* 0x000000060b057210 */ /* 0x000fc40007ffe01a */
[----:B------:R-:W-:Y:S02]  /*2860*/  LOP3.LUT R8, R8, R27, RZ, 0x3c, !PT ;  /* 0x0000001b08087212 */ /* 0x000fe400078e3cff */
[----:B------:R-:W-:Y:S02]  /*2870*/  IADD3 R6, R7, R6, R14 ;  /* 0x0000000607067210 */ /* 0x000fe40007ffe00e */
[-C--:B------:R-:W-:Y:S01]  /*2880*/  IADD3 R7, R10, R9.reuse, R26 ;  /* 0x000000090a077210 */ /* 0x080fe20007ffe01a */
[----:B------:R-:W-:Y:S01]  /*2890*/  VIADD R26, R228, 0xc0 ;  /* 0x000000c0e41a7836 */ /* 0x000fe20000000000 */
[----:B------:R-:W-:Y:S01]  /*28a0*/  IADD3 R8, R8, R9, R14 ;  /* 0x0000000908087210 */ /* 0x000fe20007ffe00e */
[C---:B------:R-:W-:Y:S02]  /*28b0*/  IMAD R14, R25.reuse, R20, RZ ;  /* 0x00000014190e7224 */ /* 0x040fe400078e02ff */
[----:B------:R-:W-:Y:S01]  /*28c0*/  IMAD R25, R25, R28, RZ ;  /* 0x0000001c19197224 */ /* 0x000fe200078e02ff */
[----:B------:R-:W-:Y:S01]  /*28d0*/  ISETP.GE.AND P0, PT, R26, UR6, PT ;  /* 0x000000061a007c0c */ /* 0x000fe2000bf06270 */
[----:B------:R-:W-:Y:S01]  /*28e0*/  IMAD R37, R100, R21, R14 ;  /* 0x0000001564257224 */ /* 0x000fe200078e020e */
[----:B------:R-:W-:Y:S01]  /*28f0*/  SHF.L.U64.HI R9, R12, 0x6, R13 ;  /* 0x000000060c097819 */ /* 0x000fe2000001020d */
[----:B------:R-:W-:Y:S01]  /*2900*/  IMAD R33, R100, R29, R25 ;  /* 0x0000001d64217224 */ /* 0x000fe200078e0219 */
[----:B------:R-:W-:-:S02]  /*2910*/  SHF.L.U64.HI R10, R12, 0x5, R13 ;  /* 0x000000050c0a7819 */ /* 0x000fc4000001020d */
[C-C-:B------:R-:W-:Y:S02]  /*2920*/  SHF.L.U64.HI R13, R20.reuse, 0x6, R21.reuse ;  /* 0x00000006140d7819 */ /* 0x140fe40000010215 */
[----:B------:R-:W-:Y:S02]  /*2930*/  SHF.L.U64.HI R14, R20, 0x5, R21 ;  /* 0x00000005140e7819 */ /* 0x000fe40000010215 */
[C-C-:B------:R-:W-:Y:S02]  /*2940*/  SHF.L.U64.HI R21, R28.reuse, 0x6, R29.reuse ;  /* 0x000000061c157819 */ /* 0x140fe4000001021d */
[----:B------:R-:W-:Y:S02]  /*2950*/  SHF.L.U64.HI R25, R28, 0x5, R29 ;  /* 0x000000051c197819 */ /* 0x000fe4000001021d */
[----:B------:R-:W-:Y:S01]  /*2960*/  SEL R29, RZ, 0x8, P0 ;  /* 0x00000008ff1d7807 */ /* 0x000fe20000000000 */
[----:B------:R-:W-:Y:S01]  /*2970*/  IMAD.WIDE.U32 R80, R100, R28, R80 ;  /* 0x0000001c64507225 */ /* 0x000fe200078e0050 */
[----:B------:R-:W-:-:S02]  /*2980*/  SHF.R.S32.HI R34, RZ, 0x3, R35 ;  /* 0x00000003ff227819 */ /* 0x000fc40000011423 */
[----:B------:R-:W-:Y:S01]  /*2990*/  LOP3.LUT R94, R30, R29, RZ, 0xfc, !PT ;  /* 0x0000001d1e5e7212 */ /* 0x000fe200078efcff */
[C---:B------:R-:W-:Y:S01]  /*29a0*/  IMAD.WIDE.U32 R78, R100.reuse, R28, R78 ;  /* 0x0000001c644e7225 */ /* 0x040fe200078e004e */
[----:B------:R-:W-:Y:S02]  /*29b0*/  SHF.R.S32.HI R90, RZ, 0x3, R91 ;  /* 0x00000003ff5a7819 */ /* 0x000fe4000001145b */
[----:B------:R-:W-:Y:S01]  /*29c0*/  LOP3.LUT R35, R35, 0xfffffff8, RZ, 0xc0, !PT ;  /* 0xfffffff823237812 */ /* 0x000fe200078ec0ff */
[----:B------:R-:W-:Y:S01]  /*29d0*/  IMAD.WIDE.U32 R84, R100, R20, R84 ;  /* 0x0000001464547225 */ /* 0x000fe200078e0054 */
[----:B------:R-:W-:-:S03]  /*29e0*/  LOP3.LUT R91, R91, 0xfffffff8, RZ, 0xc0, !PT ;  /* 0xfffffff85b5b7812 */ /* 0x000fc600078ec0ff */
[----:B------:R-:W-:Y:S01]  /*29f0*/  IMAD.WIDE.U32 R82, R100, R20, R82 ;  /* 0x0000001464527225 */ /* 0x000fe200078e0052 */
[----:B------:R-:W-:-:S03]  /*2a00*/  SHF.L.U32 R11, R12, 0x6, RZ ;  /* 0x000000060c0b7819 */ /* 0x000fc600000006ff */
[C---:B------:R-:W-:Y:S02]  /*2a10*/  IMAD.SHL.U32 R26, R28.reuse, 0x40, RZ ;  /* 0x000000401c1a7824 */ /* 0x040fe400078e00ff */
[----:B------:R-:W-:Y:S01]  /*2a20*/  IMAD.SHL.U32 R27, R28, 0x20, RZ ;  /* 0x000000201c1b7824 */ /* 0x000fe200078e00ff */
[----:B------:R-:W-:Y:S01]  /*2a30*/  LOP3.LUT R29, R30, 0x1, RZ, 0xc0, !PT ;  /* 0x000000011e1d7812 */ /* 0x000fe200078ec0ff */
[----:B------:R-:W-:Y:S01]  /*2a40*/  IMAD.SHL.U32 R28, R32, 0x2, RZ ;  /* 0x00000002201c7824 */ /* 0x000fe200078e00ff */
[----:B------:R-:W-:Y:S01]  /*2a50*/  LOP3.LUT R92, R94, 0x2, RZ, 0xc0, !PT ;  /* 0x000000025e5c7812 */ /* 0x000fe200078ec0ff */
[----:B------:R-:W-:Y:S01]  /*2a60*/  IMAD.SHL.U32 R15, R20, 0x40, RZ ;  /* 0x00000040140f7824 */ /* 0x000fe200078e00ff */
[----:B------:R-:W-:Y:S01]  /*2a70*/  LOP3.LUT R93, R94, 0x4, RZ, 0xc0, !PT ;  /* 0x000000045e5d7812 */ /* 0x000fe200078ec0ff */
[----:B------:R-:W-:Y:S01]  /*2a80*/  IMAD.IADD R32, R81, 0x1, R33 ;  /* 0x0000000151207824 */ /* 0x000fe200078e0221 */
[----:B------:R-:W-:Y:S01]  /*2a90*/  SHF.L.U32 R20, R20, 0x5, RZ ;  /* 0x0000000514147819 */ /* 0x000fe200000006ff */
[----:B------:R-:W-:Y:S01]  /*2aa0*/  IMAD.SHL.U32 R12, R12, 0x20, RZ ;  /* 0x000000200c0c7824 */ /* 0x000fe200078e00ff */
[----:B------:R-:W-:Y:S01]  /*2ab0*/  IADD3 R33, R33, R79, RZ ;  /* 0x0000004f21217210 */ /* 0x000fe20007ffe0ff */
[----:B------:R-:W-:Y:S01]  /*2ac0*/  IMAD.IADD R30, R85, 0x1, R37 ;  /* 0x00000001551e7824 */ /* 0x000fe200078e0225 */
[----:B------:R-:W-:Y:S01]  /*2ad0*/  LOP3.LUT R94, R94, 0x8, RZ, 0xc0, !PT ;  /* 0x000000085e5e7812 */ /* 0x000fe200078ec0ff */
[----:B------:R-:W-:Y:S01]  /*2ae0*/  IMAD.IADD R31, R37, 0x1, R83 ;  /* 0x00000001251f7824 */ /* 0x000fe200078e0253 */
[----:B------:R-:W-:Y:S01]  /*2af0*/  SHF.R.S32.HI R95, RZ, 0x1f, R35 ;  /* 0x0000001fff5f7819 */ /* 0x000fe20000011423 */
[----:B------:R-:W-:Y:S01]  /*2b00*/  IMAD.IADD R97, R87, 0x1, R97 ;  /* 0x0000000157617824 */ /* 0x000fe200078e0261 */
[----:B------:R-:W-:-:S07]  /*2b10*/  SHF.R.S32.HI R96, RZ, 0x1f, R91 ;  /* 0x0000001fff607819 */ /* 0x000fce000001145b */
.L_x_1432:
[----:B------:R-:W2:Y:S01]  /*2b20*/  LDL R41, [R1+0x58] ;  /* 0x0000580001297983 */ /* 0x000ea20000100800 */
[----:B------:R-:W0:Y:S01]  /*2b30*/  LDC R120, c[0x0][0x3d4] ;  /* 0x0000f500ff787b82 */ /* 0x000e220000000800 */
[----:B------:R-:W-:Y:S01]  /*2b40*/  VIADD R40, R24, 0xffffffff ;  /* 0xffffffff18287836 */ /* 0x000fe20000000000 */
[----:B------:R-:W-:Y:S05]  /*2b50*/  YIELD ;  /* 0x0000000000007946 */ /* 0x000fea0003800000 */
[----:B------:R-:W-:Y:S01]  /*2b60*/  SHF.R.S32.HI R39, RZ, 0x1f, R40 ;  /* 0x0000001fff277819 */ /* 0x000fe20000011428 */
[----:B------:R-:W1:Y:S01]  /*2b70*/  LDC.64 R106, c[0x0][0x2d8] ;  /* 0x0000b600ff6a7b82 */ /* 0x000e620000000a00 */
[-C--:B------:R-:W-:Y:S01]  /*2b80*/  IMAD R24, R9, R40.reuse, RZ ;  /* 0x0000002809187224 */ /* 0x080fe200078e02ff */
[----:B------:R-:W-:Y:S01]  /*2b90*/  BSSY B0, `(.L_x_1357) ;  /* 0x0000528000007945 */ /* 0x000fe20003800000 */
[----:B------:R-:W-:-:S04]  /*2ba0*/  IMAD.WIDE.U32 R112, R11, R40, RZ ;  /* 0x000000280b707225 */ /* 0x000fc800078e00ff */
[----:B------:R-:W-:Y:S01]  /*2bb0*/  IMAD R73, R39, R11, R24 ;  /* 0x0000000b27497224 */ /* 0x000fe200078e0218 */
[CC--:B------:R-:W-:Y:S02]  /*2bc0*/  IADD3 R37, P0, R3.reuse, R112.reuse, RZ ;  /* 0x0000007003257210 */ /* 0x0c0fe40007f1e0ff */
[----:B------:R-:W-:Y:S01]  /*2bd0*/  IADD3 R24, P4, P5, R3, R112, R12 ;  /* 0x0000007003187210 */ /* 0x000fe20007d9e00c */
[----:B------:R-:W-:-:S05]  /*2be0*/  IMAD.IADD R73, R113, 0x1, R73 ;  /* 0x0000000171497824 */ /* 0x000fca00078e0249 */
[----:B------:R-:W-:Y:S02]  /*2bf0*/  IADD3.X R38, R73, R4, RZ, P0, !PT ;  /* 0x0000000449267210 */ /* 0x000fe400007fe4ff */
[----:B0-----:R-:W-:Y:S02]  /*2c00*/  ISETP.GE.AND P0, PT, R120, 0x1, PT ;  /* 0x000000017800780c */ /* 0x001fe40003f06270 */
[----:B------:R-:W-:Y:S02]  /*2c10*/  IADD3.X R36, R4, R73, R10, P4, P5 ;  /* 0x0000004904247210 */ /* 0x000fe400027ea40a */
[CC--:B-1----:R-:W-:Y:S02]  /*2c20*/  LEA R50, P1, R37.reuse, R106.reuse, 0x1 ;  /* 0x0000006a25327211 */ /* 0x0c2fe400078208ff */
[----:B------:R-:W-:Y:S02]  /*2c30*/  LEA R48, P6, R24, R106, 0x1 ;  /* 0x0000006a18307211 */ /* 0x000fe400078c08ff */
[----:B------:R-:W-:-:S02]  /*2c40*/  LEA.HI.X R51, R37, R107, R38, 0x1, P1 ;  /* 0x0000006b25337211 */ /* 0x000fc400008f0c26 */
[----:B------:R-:W-:Y:S02]  /*2c50*/  ISETP.GT.AND P1, PT, R40, R23, PT ;  /* 0x000000172800720c */ /* 0x000fe40003f24270 */
[----:B------:R-:W-:Y:S01]  /*2c60*/  LEA.HI.X R49, R24, R107, R36, 0x1, P6 ;  /* 0x0000006b18317211 */ /* 0x000fe200030f0c24 */
[----:B------:R-:W-:Y:S01]  /*2c70*/  IMAD.MOV.U32 R24, RZ, RZ, R40 ;  /* 0x000000ffff187224 */ /* 0x000fe200078e0028 */
[----:B------:R-:W-:Y:S01]  /*2c80*/  P2R R99, PR, RZ, 0x2 ;  /* 0x00000002ff637803 */ /* 0x000fe20000000000 */
[----:B--2---:R-:W-:-:S04]  /*2c90*/  IMAD R37, R17, 0x4000, R41 ;  /* 0x0000400011257824 */ /* 0x004fc800078e0229 */
[----:B------:R-:W-:Y:S01]  /*2ca0*/  IMAD R102, R37, 0x2, R16 ;  /* 0x0000000225667824 */ /* 0x000fe200078e0210 */
[----:B---3--:R-:W-:Y:S06]  /*2cb0*/  @!P0 BRA `(.L_x_1358) ;  /* 0x0000004c009c8947 */ /* 0x008fec0003800000 */
[----:B------:R-:W-:Y:S01]  /*2cc0*/  ULDC.U8 UR4, c[0x0][0x3f0] ;  /* 0x0000fc0000047ab9 */ /* 0x000fe20000000000 */
[-C--:B------:R-:W-:Y:S01]  /*2cd0*/  IMAD R37, R21, R40.reuse, RZ ;  /* 0x0000002815257224 */ /* 0x080fe200078e02ff */
[----:B------:R-:W-:Y:S01]  /*2ce0*/  ISETP.NE.AND P0, PT, RZ, UR4, PT ;  /* 0x00000004ff007c0c */ /* 0x000fe2000bf05270 */
[----:B------:R-:W-:Y:S02]  /*2cf0*/  IMAD R36, R13, R40, RZ ;  /* 0x000000280d247224 */ /* 0x000fe400078e02ff */
[----:B------:R-:W-:Y:S02]  /*2d00*/  IMAD R37, R39, R26, R37 ;  /* 0x0000001a27257224 */ /* 0x000fe400078e0225 */
[----:B------:R-:W-:Y:S02]  /*2d10*/  IMAD R105, R24, -0x40, R2 ;  /* 0xffffffc018697824 */ /* 0x000fe400078e0202 */
[----:B------:R-:W-:-:S03]  /*2d20*/  IMAD.WIDE.U32 R70, R26, R40, RZ ;  /* 0x000000281a467225 */ /* 0x000fc600078e00ff */
[----:B------:R-:W-:Y:S01]  /*2d30*/  VIMNMX R105, R105, 0x40, PT ;  /* 0x0000004069697848 */ /* 0x000fe20003fe0100 */
[----:B------:R-:W-:Y:S01]  /*2d40*/  IMAD R39, R39, R15, R36 ;  /* 0x0000000f27277224 */ /* 0x000fe200078e0224 */
[----:B------:R-:W-:Y:S01]  /*2d50*/  IADD3 R98, R71, R37, RZ ;  /* 0x0000002547627210 */ /* 0x000fe20007ffe0ff */
[----:B------:R-:W-:-:S04]  /*2d60*/  IMAD.WIDE.U32 R68, R15, R40, RZ ;  /* 0x000000280f447225 */ /* 0x000fc800078e00ff */
[----:B------:R-:W-:Y:S01]  /*2d70*/  IMAD.IADD R109, R69, 0x1, R39 ;  /* 0x00000001456d7824 */ /* 0x000fe200078e0227 */
[----:B------:R-:W-:Y:S06]  /*2d80*/  @!P0 BRA `(.L_x_1359) ;  /* 0x0000002000fc8947 */ /* 0x000fec0003800000 */
[----:B------:R0:W5:Y:S04]  /*2d90*/  LDL R115, [R1+0x10] ;  /* 0x0000100001737983 */ /* 0x0001680000100800 */
[----:B------:R0:W5:Y:S01]  /*2da0*/  LDL R114, [R1+0x14] ;  /* 0x0000140001727983 */ /* 0x0001620000100800 */
[----:B------:R-:W-:Y:S01]  /*2db0*/  ISETP.GE.AND P0, PT, R18, R105, PT ;  /* 0x000000691200720c */ /* 0x000fe20003f06270 */
[----:B------:R-:W-:Y:S01]  /*2dc0*/  BSSY B1, `(.L_x_1360) ;  /* 0x000002a000017945 */ /* 0x000fe20003800000 */
        /* <DEDUP_REMOVED lines=9> */
[----:B0-----:R-:W-:Y:S06]  /*2e60*/  @P0 BRA `(.L_x_1361) ;  /* 0x00000000007c0947 */ /* 0x001fec0003800000 */
        /* <DEDUP_REMOVED lines=12> */
[----:B-----5:R-:W-:-:S02]  /*2f30*/  ISETP.GE.AND P4, PT, R115, R120, PT ;  /* 0x000000787300720c */ /* 0x020fc40003f86270 */
        /* <DEDUP_REMOVED lines=18> */
.L_x_1361:
[----:B------:R-:W-:Y:S05]  /*3060*/  BSYNC B1 ;  /* 0x0000000000017941 */ /* 0x000fea0003800000 */
.L_x_1360:
        /* <DEDUP_REMOVED lines=8> */
[----:B-----5:R-:W-:Y:S01]  /*30f0*/  MOV R112, R60 ;  /* 0x0000003c00707202 */ /* 0x020fe20000000f00 */
[----:B------:R-:W-:Y:S01]  /*3100*/  IMAD.MOV.U32 R113, RZ, RZ, R61 ;  /* 0x000000ffff717224 */ /* 0x000fe200078e003d */
        /* <DEDUP_REMOVED lines=33> */
.L_x_1363:
[----:B------:R-:W-:Y:S05]  /*3320*/  BSYNC B1 ;  /* 0x0000000000017941 */ /* 0x000fea0003800000 */
.L_x_1362:
[----:B01----:R-:W2:Y:S01]  /*3330*/  LDL R36, [R1+0x30] ;  /* 0x0000300001247983 */ /* 0x003ea20000100800 */
[----:B------:R-:W-:Y:S01]  /*3340*/  IMAD.MOV.U32 R37, RZ, RZ, R65 ;  /* 0x000000ffff257224 */ /* 0x000fe200078e0041 */
[----:B------:R-:W-:Y:S02]  /*3350*/  MOV R38, R72 ;  /* 0x0000004800267202 */ /* 0x000fe40000000f00 */
[----:B------:R-:W-:Y:S02]  /*3360*/  MOV R39, R62 ;  /* 0x0000003e00277202 */ /* 0x000fe40000000f00 */
[----:B------:R-:W-:Y:S01]  /*3370*/  PRMT R121, R121, 0x5410, R38 ;  /* 0x0000541079797816 */ /* 0x000fe20000000026 */
[----:B------:R-:W-:Y:S01]  /*3380*/  IMAD.MOV.U32 R38, RZ, RZ, R107 ;  /* 0x000000ffff267224 */ /* 0x000fe200078e006b */
[----:B------:R-:W-:Y:S02]  /*3390*/  PRMT R117, R39, 0x7610, R117 ;  /* 0x0000761027757816 */ /* 0x000fe40000000075 */
[----:B------:R-:W-:-:S02]  /*33a0*/  MOV R39, R74 ;  /* 0x0000004a00277202 */ /* 0x000fc40000000f00 */
[----:B------:R-:W-:Y:S02]  /*33b0*/  PRMT R116, R112, 0x5410, R113 ;  /* 0x0000541070747816 */ /* 0x000fe40000000071 */
[----:B------:R-:W-:Y:S02]  /*33c0*/  PRMT R122, R39, 0x7610, R122 ;  /* 0x00007610277a7816 */ /* 0x000fe4000000007a */
[----:B-----5:R-:W-:-:S04]  /*33d0*/  MOV R39, R40 ;  /* 0x0000002800277202 */ /* 0x020fc80000000f00 */
[----:B------:R-:W-:Y:S02]  /*33e0*/  PRMT R68, R39, 0x7610, R68 ;  /* 0x0000761027447816 */ /* 0x000fe40000000044 */
[----:B------:R-:W-:-:S04]  /*33f0*/  MOV R39, R52 ;  /* 0x0000003400277202 */ /* 0x000fc80000000f00 */
[----:B------:R-:W-:Y:S02]  /*3400*/  PRMT R112, R39, 0x7610, R112 ;  /* 0x0000761027707816 */ /* 0x000fe40000000070 */
[----:B------:R-:W-:-:S04]  /*3410*/  MOV R39, R42 ;  /* 0x0000002a00277202 */ /* 0x000fc80000000f00 */
[----:B------:R-:W-:Y:S01]  /*3420*/  PRMT R69, R39, 0x7610, R69 ;  /* 0x0000761027457816 */ /* 0x000fe20000000045 */
[----:B------:R-:W-:Y:S01]  /*3430*/  IMAD.MOV.U32 R39, RZ, RZ, R59 ;  /* 0x000000ffff277224 */ /* 0x000fe200078e003b */
[----:B--2---:R-:W-:Y:S01]  /*3440*/  R2UR UR4, R36 ;  /* 0x00000000240472ca */ /* 0x004fe200000e0000 */
[----:B------:R-:W-:-:S05]  /*3450*/  IMAD.MOV.U32 R36, RZ, RZ, R64 ;  /* 0x000000ffff247224 */ /* 0x000fca00078e0040 */
[----:B------:R-:W-:Y:S01]  /*3460*/  PRMT R118, R37, 0x5410, R36 ;  /* 0x0000541025767816 */ /* 0x000fe20000000024 */
[----:B------:R-:W-:Y:S02]  /*3470*/  IMAD.MOV.U32 R37, RZ, RZ, R106 ;  /* 0x000000ffff257224 */ /* 0x000fe400078e006a */
[----:B------:R-:W-:-:S03]  /*3480*/  IMAD.MOV.U32 R36, RZ, RZ, R73 ;  /* 0x000000ffff247224 */ /* 0x000fc600078e0049 */
[----:B------:R-:W-:Y:S01]  /*3490*/  PRMT R127, R37, 0x5410, R38 ;  /* 0x00005410257f7816 */ /* 0x000fe20000000026 */
[----:B------:R-:W-:Y:S01]  /*34a0*/  IMAD.MOV.U32 R37, RZ, RZ, R66 ;  /* 0x000000ffff257224 */ /* 0x000fe200078e0042 */
[----:B------:R-:W-:Y:S01]  /*34b0*/  PRMT R121, R36, 0x7610, R121 ;  /* 0x0000761024797816 */ /* 0x000fe20000000079 */
[----:B------:R-:W-:Y:S01]  /*34c0*/  IMAD.MOV.U32 R38, RZ, RZ, R67 ;  /* 0x000000ffff267224 */ /* 0x000fe200078e0043 */
[----:B------:R-:W-:Y:S01]  /*34d0*/  UISETP.NE.AND UP0, UPT, UR4, 0x3, UPT ;  /* 0x000000030400788c */ /* 0x000fe2000bf05270 */
[----:B------:R-:W-:-:S03]  /*34e0*/  IMAD.MOV.U32 R36, RZ, RZ, R63 ;  /* 0x000000ffff247224 */ /* 0x000fc600078e003f */
[----:B------:R-:W-:Y:S01]  /*34f0*/  PRMT R119, R38, 0x5410, R37 ;  /* 0x0000541026777816 */ /* 0x000fe20000000025 */
[----:B------:R-:W-:Y:S01]  /*3500*/  IMAD.MOV.U32 R37, RZ, RZ, R110 ;  /* 0x000000ffff257224 */ /* 0x000fe200078e006e */
[----:B------:R-:W-:Y:S01]  /*3510*/  PRMT R117, R117, 0x5410, R36 ;  /* 0x0000541075757816 */ /* 0x000fe20000000024 */
[----:B------:R-:W-:Y:S01]  /*3520*/  IMAD.MOV.U32 R38, RZ, RZ, R111 ;  /* 0x000000ffff267224 */ /* 0x000fe200078e006f */
[----:B------:R-:W-:Y:S01]  /*3530*/  PLOP3.LUT P1, PT, PT, PT, UP0, 0x80, 0x0 ;  /* 0x000000000000781c */ /* 0x000fe20003f2f008 */
[----:B------:R-:W-:-:S03]  /*3540*/  IMAD.MOV.U32 R36, RZ, RZ, R75 ;  /* 0x000000ffff247224 */ /* 0x000fc600078e004b */
[----:B------:R-:W-:Y:S01]  /*3550*/  PRMT R131, R37, 0x5410, R38 ;  /* 0x0000541025837816 */ /* 0x000fe20000000026 */
[----:B------:R-:W-:Y:S01]  /*3560*/  IMAD.MOV.U32 R37, RZ, RZ, R44 ;  /* 0x000000ffff257224 */ /* 0x000fe200078e002c */
[----:B------:R-:W-:Y:S01]  /*3570*/  PRMT R122, R122, 0x5410, R36 ;  /* 0x000054107a7a7816 */ /* 0x000fe20000000024 */
[----:B------:R-:W-:Y:S02]  /*3580*/  IMAD.MOV.U32 R38, RZ, RZ, R45 ;  /* 0x000000ffff267224 */ /* 0x000fe400078e002d */
        /* <DEDUP_REMOVED lines=20> */
.L_x_1364:
[----:B------:R-:W-:Y:S01]  /*36d0*/  LEA R98, R17, R16, 0x3 ;  /* 0x0000001011627211 */ /* 0x000fe200078e18ff */
[----:B------:R-:W-:Y:S01]  /*36e0*/  BSSY B1, `(.L_x_1365) ;  /* 0x0000004000017945 */ /* 0x000fe20003800000 */
[----:B------:R-:W-:-:S04]  /*36f0*/  SHF.L.U32 R109, R236, 0x1f, RZ ;  /* 0x0000001fec6d7819 */ /* 0x000fc800000006ff */
[----:B------:R-:W0:Y:S02]  /*3700*/  SYNCS.PHASECHK.TRANS64.TRYWAIT P5, [R98+URZ+0x30890], R109 ;  /* 0x0308906d620075a7 */ /* 0x000e2400080a017f */
[----:B0-----:R-:W-:Y:S05]  /*3710*/  @!P5 BRA `(.L_x_1366) ;  /* 0x0000024c00e4d947 */ /* 0x001fea0003800000 */
.L_x_1779:
[----:B------:R-:W-:Y:S05]  /*3720*/  BSYNC B1 ;  /* 0x0000000000017941 */ /* 0x000fea0003800000 */
.L_x_1365:
        /* <DEDUP_REMOVED lines=21> */
[----:B------:R-:W-:Y:S02]  /*3880*/  HADD2.F32 R39, -RZ, R39.H0_H0 ;  /* 0x20000027ff277230 */ /* 0x000fe40000004100 */
[----:B------:R-:W-:Y:S01]  /*3890*/  FMUL.FTZ R111, R37, R111 ;  /* 0x0000006f256f7220 */ /* 0x000fe20000410000 */
[----:B------:R-:W-:Y:S02]  /*38a0*/  HADD2.F32 R124, -RZ, R124.H0_H0 ;  /* 0x2000007cff7c7230 */ /* 0x000fe40000004100 */
[----:B------:R-:W-:Y:S01]  /*38b0*/  FMUL.FTZ R130, R107, R126 ;  /* 0x0000007e6b827220 */ /* 0x000fe20000410000 */
[----:B------:R-:W-:Y:S01]  /*38c0*/  FFMA.FTZ R128, R37, R110, -R128 ;  /* 0x0000006e25807223 */ /* 0x000fe20000010880 */
[----:B------:R-:W-:Y:S01]  /*38d0*/  FMUL.FTZ R126, R39, R126 ;  /* 0x0000007e277e7220 */ /* 0x000fe20000410000 */
[----:B------:R-:W-:Y:S01]  /*38e0*/  FFMA.FTZ R125, R38, R110, R111 ;  /* 0x0000006e267d7223 */ /* 0x000fe2000001006f */
[----:B------:R-:W-:-:S02]  /*38f0*/  HADD2.F32 R110, -RZ, R131.H0_H0 ;  /* 0x20000083ff6e7230 */ /* 0x000fc40000004100 */
[-C--:B------:R-:W-:Y:S01]  /*3900*/  FFMA.FTZ R130, R39, R124.reuse, -R130 ;  /* 0x0000007c27827223 */ /* 0x080fe20000010882 */
[----:B------:R-:W-:Y:S02]  /*3910*/  HADD2.F32 R111, -RZ, R131.H1_H1 ;  /* 0x30000083ff6f7230 */ /* 0x000fe40000004100 */
[----:B------:R-:W-:Y:S01]  /*3920*/  FFMA.FTZ R129, R107, R124, R126 ;  /* 0x0000007c6b817223 */ /* 0x000fe2000001007e */
[----:B------:R-:W-:Y:S02]  /*3930*/  HADD2.F32 R37, -RZ, R36.H1_H1 ;  /* 0x30000024ff257230 */ /* 0x000fe40000004100 */
[----:B------:R-:W-:Y:S02]  /*3940*/  HADD2.F32 R38, -RZ, R106.H1_H1 ;  /* 0x3000006aff267230 */ /* 0x000fe40000004100 */
[----:B------:R-:W-:Y:S02]  /*3950*/  HADD2.F32 R36, -RZ, R36.H0_H0 ;  /* 0x20000024ff247230 */ /* 0x000fe40000004100 */
[----:B------:R-:W-:Y:S01]  /*3960*/  FMUL.FTZ R123, R37, R110 ;  /* 0x0000006e257b7220 */ /* 0x000fe20000410000 */
[----:B------:R-:W-:-:S02]  /*3970*/  HADD2.F32 R106, -RZ, R106.H0_H0 ;  /* 0x2000006aff6a7230 */ /* 0x000fc40000004100 */
[--C-:B------:R-:W-:Y:S02]  /*3980*/  HADD2.F32 R39, -RZ, R127.reuse.H0_H0 ;  /* 0x2000007fff277230 */ /* 0x100fe40000004100 */
[----:B------:R-:W-:Y:S01]  /*3990*/  FMUL.FTZ R110, R36, R110 ;  /* 0x0000006e246e7220 */ /* 0x000fe20000410000 */
[----:B------:R-:W-:Y:S02]  /*39a0*/  HADD2.F32 R107, -RZ, R127.H1_H1 ;  /* 0x3000007fff6b7230 */ /* 0x000fe40000004100 */
[-C--:B------:R-:W-:Y:S01]  /*39b0*/  FMUL.FTZ R127, R38, R111.reuse ;  /* 0x0000006f267f7220 */ /* 0x080fe20000410000 */
        /* <DEDUP_REMOVED lines=9> */
.L_x_1372:
[----:B------:R-:W-:Y:S05]  /*3a50*/  BSYNC B3 ;  /* 0x0000000000037941 */ /* 0x000fea0003800000 */
.L_x_1371:
[----:B------:R-:W-:Y:S02]  /*3a60*/  ULDC.64 UR4, c[0x0][0x208] ;  /* 0x0000820000047ab9 */ /* 0x000fe40000000a00 */
[----:B--2---:R1:W-:Y:S03]  /*3a70*/  STG.E.128 desc[UR4][R50.64], R36 ;  /* 0x0000002432007986 */ /* 0x0043e6000c101d04 */
.L_x_1370:
[----:B------:R-:W-:Y:S05]  /*3a80*/  BSYNC B2 ;  /* 0x0000000000027941 */ /* 0x000fea0003800000 */
.L_x_1369:
[----:B------:R-:W-:Y:S01]  /*3a90*/  ISETP.NE.AND P0, PT, R92, RZ, PT ;  /* 0x000000ff5c00720c */ /* 0x000fe20003f05270 */
[----:B------:R-:W-:-:S12]  /*3aa0*/  BSSY B2, `(.L_x_1373) ;  /* 0x0000033000027945 */ /* 0x000fd80003800000 */
[----:B------:R-:W-:Y:S05]  /*3ab0*/  @!P0 BRA `(.L_x_1374) ;  /* 0x0000000000c48947 */ /* 0x000fea0003800000 */
[----:B------:R-:W2:Y:S01]  /*3ac0*/  LDL R106, [R1+0x10] ;  /* 0x00001000016a7983 */ /* 0x000ea20000100800 */
[----:B------:R-:W-:Y:S03]  /*3ad0*/  BSSY B3, `(.L_x_1375) ;  /* 0x000002d000037945 */ /* 0x000fe60003800000 */
[----:B-1----:R1:W3:Y:S01]  /*3ae0*/  LDS.128 R36, [R102+0x22400] ;  /* 0x0224000066247984 */ /* 0x0022e20000000c00 */
[----:B--2---:R-:W-:-:S13]  /*3af0*/  ISETP.GE.AND P0, PT, R106, R120, PT ;  /* 0x000000786a00720c */ /* 0x004fda0003f06270 */
[----:B-1-3--:R-:W-:Y:S05]  /*3b00*/  @P0 BRA `(.L_x_1376) ;  /* 0x0000000000a40947 */ /* 0x00afea0003800000 */
[--C-:B------:R-:W-:Y:S01]  /*3b10*/  SHF.R.U64 R107, R72, 0x10, R73.reuse ;  /* 0x00000010486b7819 */ /* 0x100fe20000001249 */
[----:B------:R-:W-:Y:S01]  /*3b20*/  IMAD.MOV.U32 R72, RZ, RZ, R38 ;  /* 0x000000ffff487224 */ /* 0x000fe200078e0026 */
        /* <DEDUP_REMOVED lines=9> */
[-C--:B------:R-:W-:Y:S01]  /*3bc0*/  FMUL.FTZ R124, R38, R75.reuse ;  /* 0x0000004b267c7220 */ /* 0x080fe20000410000 */
[----:B------:R-:W-:Y:S02]  /*3bd0*/  HADD2.F32 R39, -RZ, R39.H0_H0 ;  /* 0x20000027ff277230 */ /* 0x000fe40000004100 */
[----:B------:R-:W-:Y:S01]  /*3be0*/  FMUL.FTZ R75, R37, R75 ;  /* 0x0000004b254b7220 */ /* 0x000fe20000410000 */
[----:B------:R-:W-:Y:S02]  /*3bf0*/  HADD2.F32 R106, -RZ, R106.H0_H0 ;  /* 0x2000006aff6a7230 */ /* 0x000fe40000004100 */
[----:B------:R-:W-:Y:S01]  /*3c00*/  FMUL.FTZ R126, R73, R110 ;  /* 0x0000006e497e7220 */ /* 0x000fe20000410000 */
[----:B------:R-:W-:Y:S01]  /*3c10*/  FFMA.FTZ R124, R37, R74, -R124 ;  /* 0x0000004a257c7223 */ /* 0x000fe2000001087c */
[----:B------:R-:W-:Y:S01]  /*3c20*/  FMUL.FTZ R110, R39, R110 ;  /* 0x0000006e276e7220 */ /* 0x000fe20000410000 */
[----:B------:R-:W-:-:S02]  /*3c30*/  HADD2.F32 R37, -RZ, R36.H1_H1 ;  /* 0x30000024ff257230 */ /* 0x000fc40000004100 */
[----:B------:R-:W-:Y:S01]  /*3c40*/  FFMA.FTZ R111, R38, R74, R75 ;  /* 0x0000004a266f7223 */ /* 0x000fe2000001004b */
[----:B------:R-:W-:Y:S02]  /*3c50*/  HADD2.F32 R36, -RZ, R36.H0_H0 ;  /* 0x20000024ff247230 */ /* 0x000fe40000004100 */
[-C--:B------:R-:W-:Y:S01]  /*3c60*/  FFMA.FTZ R123, R73, R106.reuse, R110 ;  /* 0x0000006a497b7223 */ /* 0x080fe2000001006e */
[--C-:B------:R-:W-:Y:S02]  /*3c70*/  HADD2.F32 R73, -RZ, R122.reuse.H0_H0 ;  /* 0x2000007aff497230 */ /* 0x100fe40000004100 */
[----:B------:R-:W-:Y:S01]  /*3c80*/  FFMA.FTZ R126, R39, R106, -R126 ;  /* 0x0000006a277e7223 */ /* 0x000fe2000001087e */
[----:B------:R-:W-:Y:S02]  /*3c90*/  HADD2.F32 R75, -RZ, R122.H1_H1 ;  /* 0x3000007aff4b7230 */ /* 0x000fe40000004100 */
[--C-:B------:R-:W-:Y:S02]  /*3ca0*/  HADD2.F32 R38, -RZ, R72.reuse.H1_H1 ;  /* 0x30000048ff267230 */ /* 0x100fe40000004100 */
[----:B------:R-:W-:Y:S01]  /*3cb0*/  FMUL.FTZ R107, R37, R73 ;  /* 0x00000049256b7220 */ /* 0x000fe20000410000 */
[----:B------:R-:W-:-:S02]  /*3cc0*/  HADD2.F32 R72, -RZ, R72.H0_H0 ;  /* 0x20000048ff487230 */ /* 0x000fc40000004100 */
[----:B------:R-:W-:Y:S01]  /*3cd0*/  FMUL.FTZ R74, R36, R73 ;  /* 0x00000049244a7220 */ /* 0x000fe20000410000 */
[--C-:B------:R-:W-:Y:S02]  /*3ce0*/  HADD2.F32 R39, -RZ, R121.reuse.H1_H1 ;  /* 0x30000079ff277230 */ /* 0x100fe40000004100 */
[-C--:B------:R-:W-:Y:S01]  /*3cf0*/  FMUL.FTZ R73, R38, R75.reuse ;  /* 0x0000004b26497220 */ /* 0x080fe20000410000 */
[----:B------:R-:W-:Y:S02]  /*3d00*/  HADD2.F32 R121, -RZ, R121.H0_H0 ;  /* 0x20000079ff797230 */ /* 0x000fe40000004100 */
        /* <DEDUP_REMOVED lines=9> */
.L_x_1376:
[----:B------:R-:W-:Y:S05]  /*3da0*/  BSYNC B3 ;  /* 0x0000000000037941 */ /* 0x000fea0003800000 */
.L_x_1375:
[----:B------:R-:W-:Y:S02]  /*3db0*/  ULDC.64 UR4, c[0x0][0x208] ;  /* 0x0000820000047ab9 */ /* 0x000fe40000000a00 */
[----:B------:R2:W-:Y:S03]  /*3dc0*/  STG.E.128 desc[UR4][R50.64+0x80], R36 ;  /* 0x0000802432007986 */ /* 0x0005e6000c101d04 */
.L_x_1374:
[----:B------:R-:W-:Y:S05]  /*3dd0*/  BSYNC B2 ;  /* 0x0000000000027941 */ /* 0x000fea0003800000 */
.L_x_1373:
[----:B------:R-:W-:Y:S01]  /*3de0*/  ISETP.NE.AND P0, PT, R93, RZ, PT ;  /* 0x000000ff5d00720c */ /* 0x000fe20003f05270 */
[----:B------:R-:W-:-:S12]  /*3df0*/  BSSY B2, `(.L_x_1377) ;  /* 0x0000032000027945 */ /* 0x000fd80003800000 */
[----:B------:R-:W-:Y:S05]  /*3e00*/  @!P0 BRA `(.L_x_1378) ;  /* 0x0000000000c08947 */ /* 0x000fea0003800000 */
[----:B-12---:R1:W2:Y:S01]  /*3e10*/  LDS.128 R36, [R102+0x24400] ;  /* 0x0244000066247984 */ /* 0x0062a20000000c00 */
        /* <DEDUP_REMOVED lines=21> */
[----:B------:R-:W-:-:S02]  /*3f70*/  HADD2.F32 R66, -RZ, R119.H1_H1 ;  /* 0x30000077ff427230 */ /* 0x000fc40000004100 */
[C---:B------:R-:W-:Y:S01]  /*3f80*/  FMUL.FTZ R74, R39.reuse, R74 ;  /* 0x0000004a274a7220 */ /* 0x040fe20000410000 */
[----:B------:R-:W-:Y:S02]  /*3f90*/  HADD2.F32 R119, -RZ, R119.H0_H0 ;  /* 0x20000077ff777230 */ /* 0x000fe40000004100 */
        /* <DEDUP_REMOVED lines=8> */
[--C-:B------:R-:W-:Y:S02]  /*4020*/  HADD2.F32 R39, -RZ, R118.reuse.H1_H1 ;  /* 0x30000076ff277230 */ /* 0x100fe40000004100 */
[----:B------:R-:W-:Y:S01]  /*4030*/  FMUL.FTZ R66, R36, R66 ;  /* 0x0000004224427220 */ /* 0x000fe20000410000 */
        /* <DEDUP_REMOVED lines=10> */
.L_x_1380:
[----:B------:R-:W-:Y:S05]  /*40e0*/  BSYNC B3 ;  /* 0x0000000000037941 */ /* 0x000fea0003800000 */
.L_x_1379:
[----:B------:R-:W-:Y:S02]  /*40f0*/  ULDC.64 UR4, c[0x0][0x208] ;  /* 0x0000820000047ab9 */ /* 0x000fe40000000a00 */
[----:B--2---:R3:W-:Y:S03]  /*4100*/  STG.E.128 desc[UR4][R50.64+0x100], R36 ;  /* 0x0001002432007986 */ /* 0x0047e6000c101d04 */
.L_x_1378:
[----:B------:R-:W-:Y:S05]  /*4110*/  BSYNC B2 ;  /* 0x0000000000027941 */ /* 0x000fea0003800000 */
.L_x_1377:
[----:B------:R-:W-:-:S13]  /*4120*/  ISETP.NE.AND P0, PT, R94, RZ, PT ;  /* 0x000000ff5e00720c */ /* 0x000fda0003f05270 */
[----:B------:R-:W-:Y:S05]  /*4130*/  @!P0 BRA `(.L_x_1368) ;  /* 0x0000000000c48947 */ /* 0x000fea0003800000 */
[----:B------:R-:W4:Y:S01]  /*4140*/  LDL R64, [R1+0x14] ;  /* 0x0000140001407983 */ /* 0x000f220000100800 */
[----:B------:R-:W-:Y:S03]  /*4150*/  BSSY B2, `(.L_x_1381) ;  /* 0x000002d000027945 */ /* 0x000fe60003800000 */
[----:B-123--:R1:W2:Y:S01]  /*4160*/  LDS.128 R36, [R102+0x26400] ;  /* 0x0264000066247984 */ /* 0x00e2a20000000c00 */
[----:B----4-:R-:W-:-:S13]  /*4170*/  ISETP.GE.AND P0, PT, R64, R120, PT ;  /* 0x000000784000720c */ /* 0x010fda0003f06270 */
[----:B-12---:R-:W-:Y:S05]  /*4180*/  @P0 BRA `(.L_x_1382) ;  /* 0x0000000000a40947 */ /* 0x006fea0003800000 */
[--C-:B------:R-:W-:Y:S02]  /*4190*/  SHF.R.U64 R65, R60, 0x10, R61.reuse ;  /* 0x000000103c417819 */ /* 0x100fe4000000123d */
[----:B------:R-:W-:Y:S02]  /*41a0*/  SHF.R.U32.HI R64, RZ, 0x10, R61 ;  /* 0x00000010ff407819 */ /* 0x000fe4000001163d */
[--C-:B------:R-:W-:Y:S01]  /*41b0*/  SHF.R.U64 R61, R62, 0x10, R63.reuse ;  /* 0x000000103e3d7819 */ /* 0x100fe2000000123f */
[----:B------:R-:W-:Y:S01]  /*41c0*/  HADD2.F32 R62, -RZ, R65.H0_H0 ;  /* 0x20000041ff3e7230 */ /* 0x000fe20000004100 */
[----:B------:R-:W-:Y:S01]  /*41d0*/  SHF.R.U32.HI R66, RZ, 0x10, R63 ;  /* 0x00000010ff427819 */ /* 0x000fe2000001163f */
[----:B------:R-:W-:Y:S01]  /*41e0*/  HADD2.F32 R64, -RZ, R64.H0_H0 ;  /* 0x20000040ff407230 */ /* 0x000fe20000004100 */
[----:B------:R-:W-:Y:S01]  /*41f0*/  MOV R60, R38 ;  /* 0x00000026003c7202 */ /* 0x000fe20000000f00 */
[----:B------:R-:W-:Y:S02]  /*4200*/  HADD2.F32 R63, -RZ, R61.H0_H0 ;  /* 0x2000003dff3f7230 */ /* 0x000fe40000004100 */
[----:B------:R-:W-:-:S02]  /*4210*/  HADD2.F32 R38, -RZ, R37.H1_H1 ;  /* 0x30000025ff267230 */ /* 0x000fc40000004100 */
[----:B------:R-:W-:Y:S02]  /*4220*/  HADD2.F32 R37, -RZ, R37.H0_H0 ;  /* 0x20000025ff257230 */ /* 0x000fe40000004100 */
[----:B------:R-:W-:Y:S02]  /*4230*/  HADD2.F32 R66, -RZ, R66.H0_H0 ;  /* 0x20000042ff427230 */ /* 0x000fe40000004100 */
[-C--:B------:R-:W-:Y:S01]  /*4240*/  FMUL.FTZ R72, R38, R63.reuse ;  /* 0x0000003f26487220 */ /* 0x080fe20000410000 */
[--C-:B------:R-:W-:Y:S02]  /*4250*/  HADD2.F32 R61, -RZ, R39.reuse.H1_H1 ;  /* 0x30000027ff3d7230 */ /* 0x100fe40000004100 */
[C---:B------:R-:W-:Y:S01]  /*4260*/  FMUL.FTZ R63, R37.reuse, R63 ;  /* 0x0000003f253f7220 */ /* 0x040fe20000410000 */
[----:B------:R-:W-:Y:S02]  /*4270*/  HADD2.F32 R39, -RZ, R39.H0_H0 ;  /* 0x20000027ff277230 */ /* 0x000fe40000004100 */
[----:B------:R-:W-:Y:S01]  /*4280*/  FFMA.FTZ R72, R37, R62, -R72 ;  /* 0x0000003e25487223 */ /* 0x000fe20000010848 */
[----:B------:R-:W-:-:S02]  /*4290*/  HADD2.F32 R37, -RZ, R36.H1_H1 ;  /* 0x30000024ff257230 */ /* 0x000fc40000004100 */
[----:B------:R-:W-:Y:S01]  /*42a0*/  FFMA.FTZ R65, R38, R62, R63 ;  /* 0x0000003e26417223 */ /* 0x000fe2000001003f */
[-C--:B------:R-:W-:Y:S01]  /*42b0*/  FMUL.FTZ R74, R61, R66.reuse ;  /* 0x000000423d4a7220 */ /* 0x080fe20000410000 */
[--C-:B------:R-:W-:Y:S02]  /*42c0*/  HADD2.F32 R62, -RZ, R117.reuse.H0_H0 ;  /* 0x20000075ff3e7230 */ /* 0x100fe40000004100 */
[C---:B------:R-:W-:Y:S01]  /*42d0*/  FMUL.FTZ R66, R39.reuse, R66 ;  /* 0x0000004227427220 */ /* 0x040fe20000410000 */
[----:B------:R-:W-:Y:S02]  /*42e0*/  HADD2.F32 R117, -RZ, R117.H1_H1 ;  /* 0x30000075ff757230 */ /* 0x000fe40000004100 */
[-C--:B------:R-:W-:Y:S01]  /*42f0*/  FFMA.FTZ R74, R39, R64.reuse, -R74 ;  /* 0x00000040274a7223 */ /* 0x080fe2000001084a */
[----:B------:R-:W-:Y:S02]  /*4300*/  HADD2.F32 R38, -RZ, R60.H1_H1 ;  /* 0x3000003cff267230 */ /* 0x000fe40000004100 */
[----:B------:R-:W-:Y:S01]  /*4310*/  FFMA.FTZ R73, R61, R64, R66 ;  /* 0x000000403d497223 */ /* 0x000fe20000010042 */
[----:B------:R-:W-:-:S02]  /*4320*/  HADD2.F32 R36, -RZ, R36.H0_H0 ;  /* 0x20000024ff247230 */ /* 0x000fc40000004100 */
[CC--:B------:R-:W-:Y:S01]  /*4330*/  FMUL.FTZ R63, R37.reuse, R62.reuse ;  /* 0x0000003e253f7220 */ /* 0x0c0fe20000410000 */
[----:B------:R-:W-:Y:S02]  /*4340*/  HADD2.F32 R60, -RZ, R60.H0_H0 ;  /* 0x2000003cff3c7230 */ /* 0x000fe40000004100 */
        /* <DEDUP_REMOVED lines=13> */
.L_x_1382:
[----:B------:R-:W-:Y:S05]  /*4420*/  BSYNC B2 ;  /* 0x0000000000027941 */ /* 0x000fea0003800000 */
.L_x_1381:
[----:B------:R-:W-:Y:S02]  /*4430*/  ULDC.64 UR4, c[0x0][0x208] ;  /* 0x0000820000047ab9 */ /* 0x000fe40000000a00 */
[----:B------:R4:W-:Y:S03]  /*4440*/  STG.E.128 desc[UR4][R50.64+0x180], R36 ;  /* 0x0001802432007986 */ /* 0x0009e6000c101d04 */
.L_x_1368:
[----:B------:R-:W-:Y:S05]  /*4450*/  BSYNC B1 ;  /* 0x0000000000017941 */ /* 0x000fea0003800000 */
.L_x_1367:
        /* <DEDUP_REMOVED lines=49> */
.L_x_1387:
[----:B------:R-:W-:Y:S05]  /*4770*/  BSYNC B2 ;  /* 0x0000000000027941 */ /* 0x000fea0003800000 */
.L_x_1386:
[----:B------:R-:W-:Y:S02]  /*4780*/  ULDC.64 UR4, c[0x0][0x208] ;  /* 0x0000820000047ab9 */ /* 0x000fe40000000a00 */
[----:B--2---:R1:W-:Y:S03]  /*4790*/  STG.E.128 desc[UR4][R48.64], R36 ;  /* 0x0000002430007986 */ /* 0x0043e6000c101d04 */
.L_x_1385:
[----:B------:R-:W-:Y:S05]  /*47a0*/  BSYNC B1 ;  /* 0x0000000000017941 */ /* 0x000fea0003800000 */
.L_x_1384:
[----:B------:R-:W-:Y:S01]  /*47b0*/  ISETP.NE.AND P0, PT, R92, RZ, PT ;  /* 0x000000ff5c00720c */ /* 0x000fe20003f05270 */
[----:B------:R-:W-:-:S12]  /*47c0*/  BSSY B1, `(.L_x_1388) ;  /* 0x0000033000017945 */ /* 0x000fd80003800000 */
[----:B------:R-:W-:Y:S05]  /*47d0*/  @!P0 BRA `(.L_x_1389) ;  /* 0x0000000000c48947 */ /* 0x000fea0003800000 */
[----:B-1234-:R-:W2:Y:S01]  /*47e0*/  LDL R50, [R1+0x10] ;  /* 0x0000100001327983 */ /* 0x01eea20000100800 */
[----:B------:R-:W-:Y:S03]  /*47f0*/  BSSY B2, `(.L_x_1390) ;  /* 0x000002d000027945 */ /* 0x000fe60003800000 */
[----:B------:R1:W3:Y:S01]  /*4800*/  LDS.128 R36, [R102+0x23400] ;  /* 0x0234000066247984 */ /* 0x0002e20000000c00 */
        /* <DEDUP_REMOVED lines=43> */
.L_x_1391:
[----:B------:R-:W-:Y:S05]  /*4ac0*/  BSYNC B2 ;  /* 0x0000000000027941 */ /* 0x000fea0003800000 */
.L_x_1390:
[----:B------:R-:W-:Y:S02]  /*4ad0*/  ULDC.64 UR4, c[0x0][0x208] ;  /* 0x0000820000047ab9 */ /* 0x000fe40000000a00 */
[----:B------:R1:W-:Y:S03]  /*4ae0*/  STG.E.128 desc[UR4][R48.64+0x80], R36 ;  /* 0x0000802430007986 */ /* 0x0003e6000c101d04 */
.L_x_1389:
[----:B------:R-:W-:Y:S05]  /*4af0*/  BSYNC B1 ;  /* 0x0000000000017941 */ /* 0x000fea0003800000 */
.L_x_1388:
        /* <DEDUP_REMOVED lines=48> */
.L_x_1395:
[----:B------:R-:W-:Y:S05]  /*4e00*/  BSYNC B2 ;  /* 0x0000000000027941 */ /* 0x000fea0003800000 */
.L_x_1394:
[----:B------:R-:W-:Y:S02]  /*4e10*/  ULDC.64 UR4, c[0x0][0x208] ;  /* 0x0000820000047ab9 */ /* 0x000fe40000000a00 */
[----:B--2---:R1:W-:Y:S03]  /*4e20*/  STG.E.128 desc[UR4][R48.64+0x100], R36 ;  /* 0x0001002430007986 */ /* 0x0043e6000c101d04 */
.L_x_1393:
[----:B------:R-:W-:Y:S05]  /*4e30*/  BSYNC B1 ;  /* 0x0000000000017941 */ /* 0x000fea0003800000 */
.L_x_1392:
[----:B------:R-:W-:-:S13]  /*4e40*/  ISETP.NE.AND P0, PT, R94, RZ, PT ;  /* 0x000000ff5e00720c */ /* 0x000fda0003f05270 */
[----:B------:R-:W-:Y:S05]  /*4e50*/  @!P0 BRA `(.L_x_1383) ;  /* 0x0000002c00ec8947 */ /* 0x000fea0003800000 */
[----:B------:R-:W5:Y:S01]  /*4e60*/  LDL R44, [R1+0x14] ;  /* 0x00001400012c7983 */ /* 0x000f620000100800 */
[----:B------:R-:W-:Y:S03]  /*4e70*/  BSSY B1, `(.L_x_1396) ;  /* 0x000002d000017945 */ /* 0x000fe60003800000 */
[----:B-1234-:R1:W2:Y:S01]  /*4e80*/  LDS.128 R36, [R102+0x27400] ;  /* 0x0274000066247984 */ /* 0x01e2a20000000c00 */
[----:B-----5:R-:W-:-:S13]  /*4e90*/  ISETP.GE.AND P0, PT, R44, R120, PT ;  /* 0x000000782c00720c */ /* 0x020fda0003f06270 */
        /* <DEDUP_REMOVED lines=42> */
.L_x_1397:
[----:B------:R-:W-:Y:S05]  /*5140*/  BSYNC B1 ;  /* 0x0000000000017941 */ /* 0x000fea0003800000 */
.L_x_1396:
[----:B------:R-:W-:Y:S02]  /*5150*/  ULDC.64 UR4, c[0x0][0x208] ;  /* 0x0000820000047ab9 */ /* 0x000fe40000000a00 */
[----:B------:R1:W-:Y:S01]  /*5160*/  STG.E.128 desc[UR4][R48.64+0x180], R36 ;  /* 0x0001802430007986 */ /* 0x0003e2000c101d04 */
[----:B------:R-:W-:Y:S05]  /*5170*/  BRA `(.L_x_1383) ;  /* 0x0000002c00247947 */ /* 0x000fea0003800000 */
.L_x_1359:
        /* <DEDUP_REMOVED lines=18> */
[----:B------:R-:W-:Y:S01]  /*52a0*/  LEA R56, P0, R36, UR6, 0x1 ;  /* 0x0000000624387c11 */ /* 0x000fe2000f8008ff */
[----:B------:R-:W-:Y:S01]  /*52b0*/  IMAD.X R37, R109, 0x1, R31, P5 ;  /* 0x000000016d257824 */ /* 0x000fe200028e061f */
[----:B------:R-:W-:Y:S02]  /*52c0*/  ISETP.GE.AND P5, PT, R225, R120, PT ;  /* 0x00000078e100720c */ /* 0x000fe40003fa6270 */
[----:B------:R-:W-:-:S02]  /*52d0*/  CS2R R42, SRZ ;  /* 0x00000000002a7805 */ /* 0x000fc4000001ff00 */
[----:B------:R-:W-:Y:S02]  /*52e0*/  LEA.HI.X R53, R38, UR5, R39, 0x1, P1 ;  /* 0x0000000526357c11 */ /* 0x000fe400088f0c27 */
[----:B------:R-:W-:Y:S02]  /*52f0*/  CS2R R40, SRZ ;  /* 0x0000000000287805 */ /* 0x000fe4000001ff00 */
[----:B------:R-:W-:Y:S02]  /*5300*/  ISETP.GE.AND P1, PT, R228, R120, PT ;  /* 0x00000078e400720c */ /* 0x000fe40003f26270 */
[----:B------:R-:W-:Y:S02]  /*5310*/  CS2R R38, SRZ ;  /* 0x0000000000267805 */ /* 0x000fe4000001ff00 */
[----:B------:R-:W-:Y:S02]  /*5320*/  LEA.HI.X R57, R36, UR7, R37, 0x1, P0 ;  /* 0x0000000724397c11 */ /* 0x000fe400080f0c25 */
        /* <DEDUP_REMOVED lines=10> */
.L_x_1399:
[----:B------:R-:W-:Y:S05]  /*53d0*/  BSYNC B1 ;  /* 0x0000000000017941 */ /* 0x000fea0003800000 */
.L_x_1398:
[----:B------:R-:W-:Y:S01]  /*53e0*/  ISETP.GE.AND P0, PT, R233, R105, PT ;  /* 0x00000069e900720c */ /* 0x000fe20003f06270 */
[----:B------:R-:W-:Y:S01]  /*53f0*/  BSSY B1, `(.L_x_1400) ;  /* 0x0000024000017945 */ /* 0x000fe20003800000 */
[----:B0-----:R-:W-:Y:S02]  /*5400*/  CS2R R52, SRZ ;  /* 0x0000000000347805 */ /* 0x001fe4000001ff00 */
[----:B------:R-:W-:Y:S02]  /*5410*/  CS2R R58, SRZ ;  /* 0x00000000003a7805 */ /* 0x000fe4000001ff00 */
[----:B------:R-:W-:Y:S02]  /*5420*/  CS2R R56, SRZ ;  /* 0x0000000000387805 */ /* 0x000fe4000001ff00 */
[----:B------:R-:W-:Y:S02]  /*5430*/  CS2R R62, SRZ ;  /* 0x00000000003e7805 */ /* 0x000fe4000001ff00 */
[----:B------:R-:W-:-:S02]  /*5440*/  CS2R R60, SRZ ;  /* 0x00000000003c7805 */ /* 0x000fc4000001ff00 */
[----:B------:R-:W-:Y:S01]  /*5450*/  CS2R R66, SRZ ;  /* 0x0000000000427805 */ /* 0x000fe2000001ff00 */
[----:B-----5:R-:W-:Y:S01]  /*5460*/  IMAD.MOV.U32 R72, RZ, RZ, R38 ;  /* 0x000000ffff487224 */ /* 0x020fe200078e0026 */
[----:B------:R-:W-:Y:S02]  /*5470*/  MOV R74, R39 ;  /* 0x00000027004a7202 */ /* 0x000fe40000000f00 */
        /* <DEDUP_REMOVED lines=27> */
.L_x_1401:
[----:B------:R-:W-:Y:S05]  /*5630*/  BSYNC B1 ;  /* 0x0000000000017941 */ /* 0x000fea0003800000 */
.L_x_1400:
[----:B0-----:R-:W2:Y:S01]  /*5640*/  LDL R68, [R1+0x30] ;  /* 0x0000300001447983 */ /* 0x001ea20000100800 */
[----:B------:R-:W-:Y:S01]  /*5650*/  IMAD.MOV.U32 R69, RZ, RZ, R37 ;  /* 0x000000ffff457224 */ /* 0x000fe200078e0025 */
[----:B------:R-:W-:Y:S01]  /*5660*/  PRMT R133, R72, 0x5410, R74 ;  /* 0x0000541048857816 */ /* 0x000fe2000000004a */
[----:B------:R-:W-:Y:S02]  /*5670*/  IMAD.MOV.U32 R70, RZ, RZ, R42 ;  /* 0x000000ffff467224 */ /* 0x000fe400078e002a */
[----:B------:R-:W-:Y:S01]  /*5680*/  IMAD.MOV.U32 R71, RZ, RZ, R46 ;  /* 0x000000ffff477224 */ /* 0x000fe200078e002e */
[----:B------:R-:W-:Y:S01]  /*5690*/  PRMT R136, R69, 0x7610, R136 ;  /* 0x0000761045887816 */ /* 0x000fe20000000088 */
[----:B------:R-:W-:Y:S01]  /*56a0*/  IMAD.MOV.U32 R69, RZ, RZ, R40 ;  /* 0x000000ffff457224 */ /* 0x000fe200078e0028 */
[----:B------:R-:W-:Y:S01]  /*56b0*/  PRMT R137, R137, 0x5410, R70 ;  /* 0x0000541089897816 */ /* 0x000fe20000000046 */
[----:B------:R-:W-:-:S03]  /*56c0*/  IMAD.MOV.U32 R70, RZ, RZ, R41 ;  /* 0x000000ffff467224 */ /* 0x000fc600078e0029 */
[----:B------:R-:W-:Y:S01]  /*56d0*/  PRMT R139, R69, 0x7610, R139 ;  /* 0x00007610458b7816 */ /* 0x000fe2000000008b */
[----:B------:R-:W-:Y:S01]  /*56e0*/  IMAD.MOV.U32 R69, RZ, RZ, R44 ;  /* 0x000000ffff457224 */ /* 0x000fe200078e002c */
[----:B------:R-:W-:Y:S01]  /*56f0*/  PRMT R141, R70, 0x7610, R141 ;  /* 0x00007610468d7816 */ /* 0x000fe2000000008d */
[----:B------:R-:W-:-:S05]  /*5700*/  IMAD.MOV.U32 R70, RZ, RZ, R45 ;  /* 0x000000ffff467224 */ /* 0x000fca00078e002d */
[----:B------:R-:W-:Y:S01]  /*5710*/  PRMT R136, R136, 0x5410, R70 ;  /* 0x0000541088887816 */ /* 0x000fe20000000046 */
[----:B------:R-:W-:-:S05]  /*5720*/  IMAD.MOV.U32 R70, RZ, RZ, R49 ;  /* 0x000000ffff467224 */ /* 0x000fca00078e0031 */
[----:B------:R-:W-:Y:S01]  /*5730*/  PRMT R141, R141, 0x5410, R70 ;  /* 0x000054108d8d7816 */ /* 0x000fe20000000046 */
[----:B-----5:R-:W-:Y:S01]  /*5740*/  IMAD.MOV.U32 R70, RZ, RZ, R53 ;  /* 0x000000ffff467224 */ /* 0x020fe200078e0035 */
[----:B--2---:R-:W-:Y:S01]  /*5750*/  R2UR UR4, R68 ;  /* 0x00000000440472ca */ /* 0x004fe200000e0000 */
[----:B------:R-:W-:-:S05]  /*5760*/  IMAD.MOV.U32 R68, RZ, RZ, R36 ;  /* 0x000000ffff447224 */ /* 0x000fca00078e0024 */
[----:B------:R-:W-:Y:S02]  /*5770*/  PRMT R134, R68, 0x7610, R134 ;  /* 0x0000761044867816 */ /* 0x000fe40000000086 */
[----:B------:R-:W-:Y:S02]  /*5780*/  MOV R68, R43 ;  /* 0x0000002b00447202 */ /* 0x000fe40000000f00 */
[----:B------:R-:W-:Y:S01]  /*5790*/  PRMT R134, R134, 0x5410, R71 ;  /* 0x0000541086867816 */ /* 0x000fe20000000047 */
[----:B------:R-:W-:Y:S01]  /*57a0*/  IMAD.MOV.U32 R71, RZ, RZ, R50 ;  /* 0x000000ffff477224 */ /* 0x000fe200078e0032 */
[----:B------:R-:W-:Y:S01]  /*57b0*/  PRMT R140, R68, 0x7610, R140 ;  /* 0x00007610448c7816 */ /* 0x000fe2000000008c */
[----:B------:R-:W-:Y:S01]  /*57c0*/  UISETP.NE.AND UP0, UPT, UR4, 0x3, UPT ;  /* 0x000000030400788c */ /* 0x000fe2000bf05270 */
[----:B------:R-:W-:Y:S02]  /*57d0*/  MOV R68, R47 ;  /* 0x0000002f00447202 */ /* 0x000fe40000000f00 */
[----:B------:R-:W-:Y:S01]  /*57e0*/  PRMT R137, R71, 0x7610, R137 ;  /* 0x0000761047897816 */ /* 0x000fe20000000089 */
[----:B------:R-:W-:Y:S01]  /*57f0*/  IMAD.MOV.U32 R71, RZ, RZ, R54 ;  /* 0x000000ffff477224 */ /* 0x000fe200078e0036 */
[----:B------:R-:W-:Y:S01]  /*5800*/  PRMT R135, R68, 0x5410, R69 ;  /* 0x0000541044877816 */ /* 0x000fe20000000045 */
[----:B------:R-:W-:Y:S01]  /*5810*/  IMAD.MOV.U32 R69, RZ, RZ, R48 ;  /* 0x000000ffff457224 */ /* 0x000fe200078e0030 */
[----:B------:R-:W-:-:S02]  /*5820*/  MOV R68, R51 ;  /* 0x0000003300447202 */ /* 0x000fc40000000f00 */
[----:B------:R-:W-:Y:S01]  /*5830*/  PRMT R122, R71, 0x7610, R122 ;  /* 0x00007610477a7816 */ /* 0x000fe2000000007a */
[----:B------:R-:W-:Y:S01]  /*5840*/  IMAD.MOV.U32 R71, RZ, RZ, R58 ;  /* 0x000000ffff477224 */ /* 0x000fe200078e003a */
[----:B------:R-:W-:Y:S01]  /*5850*/  PRMT R139, R139, 0x5410, R69 ;  /* 0x000054108b8b7816 */ /* 0x000fe20000000045 */
[----:B------:R-:W-:Y:S01]  /*5860*/  IMAD.MOV.U32 R69, RZ, RZ, R52 ;  /* 0x000000ffff457224 */ /* 0x000fe200078e0034 */
[----:B------:R-:W-:Y:S02]  /*5870*/  PRMT R140, R140, 0x5410, R68 ;  /* 0x000054108c8c7816 */ /* 0x000fe40000000044 */
        /* <DEDUP_REMOVED lines=20> */
[----:B------:R-:W-:-:S02]  /*59c0*/  MOV R69, R67 ;  /* 0x0000004300457202 */ /* 0x000fc40000000f00 */
[----:B------:R-:W-:Y:S02]  /*59d0*/  PRMT R131, R70, 0x5410, R71 ;  /* 0x0000541046837816 */ /* 0x000fe40000000047 */
[----:B------:R-:W-:Y:S01]  /*59e0*/  PRMT R130, R68, 0x5410, R69 ;  /* 0x0000541044827816 */ /* 0x000fe20000000045 */
[----:B------:R-:W-:Y:S06]  /*59f0*/  @!P1 BRA `(.L_x_1402) ;  /* 0x0000000000049947 */ /* 0x000fec0003800000 */
[----:B------:R-:W-:Y:S01]  /*5a00*/  BPT.TRAP 0x1 ;  /* 0x000000040000795c */ /* 0x000fe20000300000 */
.L_x_1402:
[----:B------:R-:W-:Y:S01]  /*5a10*/  IMAD R98, R17, 0x8, R16 ;  /* 0x0000000811627824 */ /* 0x000fe200078e0210 */
[----:B------:R-:W-:Y:S01]  /*5a20*/  SHF.L.U32 R109, R236, 0x1f, RZ ;  /* 0x0000001fec6d7819 */ /* 0x000fe200000006ff */
[----:B------:R-:W0:Y:S01]  /*5a30*/  LDC R121, c[0x0][0x2e4] ;  /* 0x0000b900ff797b82 */ /* 0x000e220000000800 */
[----:B------:R-:W-:Y:S02]  /*5a40*/  BSSY B1, `(.L_x_1403) ;  /* 0x0000004000017945 */ /* 0x000fe40003800000 */
[----:B------:R-:W1:Y:S05]  /*5a50*/  SYNCS.PHASECHK.TRANS64.TRYWAIT P5, [R98+URZ+0x30890], R109 ;  /* 0x0308906d620075a7 */ /* 0x000e6a00080a017f */
[----:B------:R-:W2:Y:S01]  /*5a60*/  LDC.64 R110, c[0x0][0x2f0] ;  /* 0x0000bc00ff6e7b82 */ /* 0x000ea20000000a00 */
[----:B-1----:R-:W-:Y:S05]  /*5a70*/  @!P5 BRA `(.L_x_1404) ;  /* 0x0000022c0020d947 */ /* 0x002fea0003800000 */
.L_x_1780:
[----:B------:R-:W-:Y:S05]  /*5a80*/  BSYNC B1 ;  /* 0x0000000000017941 */ /* 0x000fea0003800000 */
.L_x_1403:
[----:B------:R-:W-:Y:S01]  /*5a90*/  BSSY B1, `(.L_x_1405) ;  /* 0x0000100000017945 */ /* 0x000fe20003800000 */
[----:B0-----:R-:W-:Y:S01]  /*5aa0*/  IADD3 R123, -R28, R121, RZ ;  /* 0x000000791c7b7210 */ /* 0x001fe20007ffe1ff */
[----:B------:R-:W-:Y:S02]  /*5ab0*/  IMAD.MOV.U32 R113, RZ, RZ, R73 ;  /* 0x000000ffff717224 */ /* 0x000fe400078e0049 */
        /* <DEDUP_REMOVED lines=8> */
[----:B------:R-:W2:Y:S04]  /*5b40*/  LDL R117, [R1+0x38] ;  /* 0x0000380001757983 */ /* 0x000ea80000100800 */
[----:B------:R-:W3:Y:S04]  /*5b50*/  LDL R116, [R1+0x44] ;  /* 0x0000440001747983 */ /* 0x000ee80000100800 */
[----:B------:R-:W4:Y:S01]  /*5b60*/  LDL R75, [R1+0x48] ;  /* 0x00004800014b7983 */ /* 0x000f220000100800 */
[----:B------:R-:W-:Y:S01]  /*5b70*/  SEL R68, R28, R123, !P3 ;  /* 0x0000007b1c447207 */ /* 0x000fe20005800000 */
[----:B------:R-:W-:Y:S01]  /*5b80*/  BSSY B3, `(.L_x_1409) ;  /* 0x0000071000037945 */ /* 0x000fe20003800000 */
[----:B------:R-:W-:-:S02]  /*5b90*/  IADD3 R72, P4, P5, R88, R114, R35 ;  /* 0x0000007258487210 */ /* 0x000fc40007d9e023 */
[----:B------:R-:W-:Y:S02]  /*5ba0*/  SHF.R.S32.HI R69, RZ, 0x1f, R68 ;  /* 0x0000001fff457819 */ /* 0x000fe40000011444 */
[----:B------:R-:W-:Y:S02]  /*5bb0*/  IADD3.X R74, R0, R127, R95, P4, P5 ;  /* 0x0000007f004a7210 */ /* 0x000fe400027ea45f */
[----:B------:R-:W-:-:S04]  /*5bc0*/  LEA.HI R69, R69, R68, RZ, 0x4 ;  /* 0x0000004445457211 */ /* 0x000fc800078f20ff */
[----:B------:R-:W-:-:S05]  /*5bd0*/  LEA.HI.SX32 R69, R69, R34, 0x1c ;  /* 0x0000002245457211 */ /* 0x000fca00078fe2ff */
[----:B------:R-:W-:-:S05]  /*5be0*/  IMAD.SHL.U32 R71, R69, 0x8, RZ ;  /* 0x0000000845477824 */ /* 0x000fca00078e00ff */
[----:B------:R-:W-:-:S13]  /*5bf0*/  ISETP.GE.AND P4, PT, R71, R121, PT ;  /* 0x000000794700720c */ /* 0x000fda0003f86270 */
[--C-:B------:R-:W-:Y:S02]  /*5c00*/  @!P4 SHF.R.S32.HI R68, RZ, 0x1f, R71.reuse ;  /* 0x0000001fff44c819 */ /* 0x100fe40000011447 */
[----:B------:R-:W-:Y:S02]  /*5c10*/  @!P4 IADD3 R70, P5, P6, R88, R114, R71 ;  /* 0x000000725846c210 */ /* 0x000fe40007ebe047 */
[----:B------:R-:W-:Y:S02]  /*5c20*/  LOP3.LUT R71, R71, 0x38, RZ, 0xc0, !PT ;  /* 0x0000003847477812 */ /* 0x000fe400078ec0ff */
[----:B------:R-:W-:Y:S02]  /*5c30*/  @!P4 IADD3.X R73, R0, R127, R68, P5, P6 ;  /* 0x0000007f0049c210 */ /* 0x000fe40002fec444 */
[----:B------:R-:W-:-:S04]  /*5c40*/  SHF.R.S32.HI R68, RZ, 0x1f, R69 ;  /* 0x0000001fff447819 */ /* 0x000fc80000011445 */
[----:B------:R-:W-:Y:S01]  /*5c50*/  LEA.HI R68, R68, R69, RZ, 0x3 ;  /* 0x0000004544447211 */ /* 0x000fe200078f18ff */
[----:B------:R-:W-:-:S03]  /*5c60*/  IMAD R69, R17, 0x4000, R6 ;  /* 0x0000400011457824 */ /* 0x000fc600078e0206 */
[----:B------:R-:W-:Y:S01]  /*5c70*/  SHF.L.U32 R68, R68, 0x9, RZ ;  /* 0x0000000944447819 */ /* 0x000fe200000006ff */
[----:B------:R-:W-:-:S03]  /*5c80*/  IMAD R69, R69, 0x2, R16 ;  /* 0x0000000245457824 */ /* 0x000fc600078e0210 */
[----:B------:R-:W-:Y:S02]  /*5c90*/  LOP3.LUT R68, R68, 0x7ffff000, RZ, 0xc0, !PT ;  /* 0x7ffff00044447812 */ /* 0x000fe400078ec0ff */
[----:B--2---:R-:W-:-:S04]  /*5ca0*/  LOP3.LUT R71, R71, 0x1c0, R117, 0xf8, !PT ;  /* 0x000001c047477812 */ /* 0x004fc800078ef875 */
[----:B---3--:R-:W-:Y:S02]  /*5cb0*/  LOP3.LUT R71, R71, R116, RZ, 0x3c, !PT ;  /* 0x0000007447477212 */ /* 0x008fe400078e3cff */
[C---:B------:R-:W-:Y:S02]  /*5cc0*/  LEA R116, P5, R72.reuse, R106, 0x1 ;  /* 0x0000006a48747211 */ /* 0x040fe400078a08ff */
[----:B----4-:R-:W-:Y:S02]  /*5cd0*/  IADD3 R68, R71, R68, R75 ;  /* 0x0000004447447210 */ /* 0x010fe40007ffe04b */
[----:B------:R-:W-:Y:S02]  /*5ce0*/  LEA.HI.X R117, R72, R107, R74, 0x1, P5 ;  /* 0x0000006b48757211 */ /* 0x000fe400028f0c4a */
[----:B------:R-:W-:Y:S01]  /*5cf0*/  @!P4 LEA R118, P5, R70, R106, 0x1 ;  /* 0x0000006a4676c211 */ /* 0x000fe200078a08ff */
[----:B------:R-:W-:-:S03]  /*5d00*/  IMAD R71, R17, 0x4000, R68 ;  /* 0x0000400011477824 */ /* 0x000fc600078e0244 */
[----:B------:R-:W-:Y:S02]  /*5d10*/  @!P4 LEA.HI.X R119, R70, R107, R73, 0x1, P5 ;  /* 0x0000006b4677c211 */ /* 0x000fe400028f0c49 */
[----:B------:R-:W-:Y:S02]  /*5d20*/  LEA R72, R71, R16, 0x1 ;  /* 0x0000001047487211 */ /* 0x000fe400078e08ff */
[----:B------:R-:W0:Y:S01]  /*5d30*/  LDS.128 R68, [R69+0x20400] ;  /* 0x0204000045447984 */ /* 0x000e220000000c00 */
[----:B------:R-:W-:-:S03]  /*5d40*/  ISETP.GE.AND P5, PT, R228, R120, PT ;  /* 0x00000078e400720c */ /* 0x000fc60003fa6270 */
[----:B------:R-:W2:Y:S10]  /*5d50*/  LDS.128 R72, [R72+0x20400] ;  /* 0x0204000048487984 */ /* 0x000eb40000000c00 */
[----:B------:R-:W-:Y:S05]  /*5d60*/  @P5 BRA `(.L_x_1410) ;  /* 0x0000000400485947 */ /* 0x000fea0003800000 */
[--C-:B------:R-:W-:Y:S02]  /*5d70*/  SHF.R.U64 R48, R48, 0x10, R49.reuse ;  /* 0x0000001030307819 */ /* 0x100fe40000001231 */
[----:B------:R-:W-:Y:S02]  /*5d80*/  SHF.R.U32.HI R49, RZ, 0x10, R49 ;  /* 0x00000010ff317819 */ /* 0x000fe40000011631 */
[--C-:B------:R-:W-:Y:S02]  /*5d90*/  SHF.R.U64 R132, R40, 0x10, R41.reuse ;  /* 0x0000001028847819 */ /* 0x100fe40000001229 */
[----:B------:R-:W-:Y:S02]  /*5da0*/  SHF.R.U32.HI R142, RZ, 0x10, R41 ;  /* 0x00000010ff8e7819 */ /* 0x000fe40000011629 */
[--C-:B------:R-:W-:Y:S01]  /*5db0*/  SHF.R.U64 R40, R42, 0x10, R43.reuse ;  /* 0x000000102a287819 */ /* 0x100fe2000000122b */
[----:B0-----:R-:W-:Y:S01]  /*5dc0*/  HADD2.F32 R42, -RZ, R69.H0_H0 ;  /* 0x20000045ff2a7230 */ /* 0x001fe20000004100 */
[----:B------:R-:W-:Y:S01]  /*5dd0*/  SHF.R.U32.HI R138, RZ, 0x10, R43 ;  /* 0x00000010ff8a7819 */ /* 0x000fe2000001162b */
[--C-:B--2---:R-:W-:Y:S01]  /*5de0*/  HADD2.F32 R43, -RZ, R73.reuse.H0_H0 ;  /* 0x20000049ff2b7230 */ /* 0x104fe20000004100 */
[--C-:B------:R-:W-:Y:S01]  /*5df0*/  SHF.R.U64 R41, R50, 0x10, R51.reuse ;  /* 0x0000001032297819 */ /* 0x100fe20000001233 */
[----:B------:R-:W-:Y:S01]  /*5e00*/  HADD2.F32 R50, -RZ, R73.H1_H1 ;  /* 0x30000049ff327230 */ /* 0x000fe20000004100 */
[----:B------:R-:W-:Y:S01]  /*5e10*/  SHF.R.U32.HI R146, RZ, 0x10, R51 ;  /* 0x00000010ff927819 */ /* 0x000fe20000011633 */
[----:B------:R-:W-:-:S02]  /*5e20*/  HADD2.F32 R73, -RZ, R49.H0_H0 ;  /* 0x20000031ff497230 */ /* 0x000fc40000004100 */
[----:B------:R-:W-:Y:S02]  /*5e30*/  HADD2.F32 R49, -RZ, R69.H1_H1 ;  /* 0x30000045ff317230 */ /* 0x000fe40000004100 */
[--C-:B------:R-:W-:Y:S02]  /*5e40*/  HADD2.F32 R51, -RZ, R141.reuse.H0_H0 ;  /* 0x2000008dff337230 */ /* 0x100fe40000004100 */
[-C--:B------:R-:W-:Y:S01]  /*5e50*/  FMUL.FTZ R144, R50, R73.reuse ;  /* 0x0000004932907220 */ /* 0x080fe20000410000 */
[----:B------:R-:W-:Y:S02]  /*5e60*/  HADD2.F32 R141, -RZ, R141.H1_H1 ;  /* 0x3000008dff8d7230 */ /* 0x000fe40000004100 */
[----:B------:R-:W-:Y:S01]  /*5e70*/  FMUL.FTZ R73, R49, R73 ;  /* 0x0000004931497220 */ /* 0x000fe20000410000 */
[----:B------:R-:W-:Y:S02]  /*5e80*/  HADD2.F32 R69, -RZ, R142.H0_H0 ;  /* 0x2000008eff457230 */ /* 0x000fe40000004100 */
[----:B------:R-:W-:-:S02]  /*5e90*/  HADD2.F32 R146, -RZ, R146.H0_H0 ;  /* 0x20000092ff927230 */ /* 0x000fc40000004100 */
[-C--:B------:R-:W-:Y:S01]  /*5ea0*/  FMUL.FTZ R143, R43, R141.reuse ;  /* 0x0000008d2b8f7220 */ /* 0x080fe20000410000 */
[----:B------:R-:W-:Y:S01]  /*5eb0*/  FMUL.FTZ R142, R42, R141 ;  /* 0x0000008d2a8e7220 */ /* 0x000fe20000410000 */
[-C--:B------:R-:W-:Y:S01]  /*5ec0*/  FFMA.FTZ R49, R49, R69.reuse, -R144 ;  /* 0x0000004531317223 */ /* 0x080fe20000010890 */
[----:B------:R-:W-:Y:S01]  /*5ed0*/  FFMA.FTZ R50, R50, R69, R73 ;  /* 0x0000004532327223 */ /* 0x000fe20000010049 */
[----:B------:R-:W-:Y:S02]  /*5ee0*/  HADD2.F32 R144, -RZ, R140.H1_H1 ;  /* 0x3000008cff907230 */ /* 0x000fe40000004100 */
[-C--:B------:R-:W-:Y:S01]  /*5ef0*/  FFMA.FTZ R42, R42, R51.reuse, -R143 ;  /* 0x000000332a2a7223 */ /* 0x080fe2000001088f */
[--C-:B------:R-:W-:Y:S02]  /*5f00*/  HADD2.F32 R69, -RZ, R75.reuse.H0_H0 ;  /* 0x2000004bff457230 */ /* 0x100fe40000004100 */
[----:B------:R-:W-:Y:S01]  /*5f10*/  FFMA.FTZ R43, R43, R51, R142 ;  /* 0x000000332b2b7223 */ /* 0x000fe2000001008e */
[----:B------:R-:W-:-:S02]  /*5f20*/  HADD2.F32 R75, -RZ, R75.H1_H1 ;  /* 0x3000004bff4b7230 */ /* 0x000fc40000004100 */
[----:B------:R-:W-:Y:S01]  /*5f30*/  HADD2.F32 R142, -RZ, R140.H0_H0 ;  /* 0x2000008cff8e7230 */ /* 0x000fe20000004100 */
[----:B------:R-:W-:Y:S01]  /*5f40*/  F2FP.F16.F32.PACK_AB R42, R49, R42 ;  /* 0x0000002a312a723e */ /* 0x000fe200000000ff */
[--C-:B------:R-:W-:Y:S02]  /*5f50*/  HADD2.F32 R51, -RZ, R71.reuse.H0_H0 ;  /* 0x20000047ff337230 */ /* 0x100fe40000004100 */
[----:B------:R-:W-:Y:S01]  /*5f60*/  FMUL.FTZ R148, R75, R146 ;  /* 0x000000924b947220 */ /* 0x000fe20000410000 */
[----:B------:R-:W-:Y:S02]  /*5f70*/  HADD2.F32 R140, -RZ, R138.H0_H0 ;  /* 0x2000008aff8c7230 */ /* 0x000fe40000004100 */
[-C--:B------:R-:W-:Y:S01]  /*5f80*/  FMUL.FTZ R138, R69, R144.reuse ;  /* 0x00000090458a7220 */ /* 0x080fe20000410000 */
[----:B------:R-:W-:Y:S02]  /*5f90*/  HADD2.F32 R71, -RZ, R71.H1_H1 ;  /* 0x30000047ff477230 */ /* 0x000fe40000004100 */
[----:B------:R-:W-:Y:S01]  /*5fa0*/  FMUL.FTZ R144, R51, R144 ;  /* 0x0000009033907220 */ /* 0x000fe20000410000 */
[----:B------:R-:W-:-:S02]  /*5fb0*/  HADD2.F32 R73, -RZ, R139.H0_H0 ;  /* 0x2000008bff497230 */ /* 0x000fc40000004100 */
[----:B------:R-:W-:Y:S01]  /*5fc0*/  FFMA.FTZ R51, R51, R142, -R138 ;  /* 0x0000008e33337223 */ /* 0x000fe2000001088a */
[----:B------:R-:W-:Y:S02]  /*5fd0*/  HADD2.F32 R141, -RZ, R48.H0_H0 ;  /* 0x20000030ff8d7230 */ /* 0x000fe40000004100 */
[C---:B------:R-:W-:Y:S01]  /*5fe0*/  FMUL.FTZ R146, R71.reuse, R146 ;  /* 0x0000009247927220 */ /* 0x040fe20000410000 */
[----:B------:R-:W-:Y:S01]  /*5ff0*/  FFMA.FTZ R138, R71, R140, -R148 ;  /* 0x0000008c478a7223 */ /* 0x000fe20000010894 */
[----:B------:R-:W-:Y:S02]  /*6000*/  HADD2.F32 R139, -RZ, R139.H1_H1 ;  /* 0x3000008bff8b7230 */ /* 0x000fe40000004100 */
[----:B------:R-:W-:Y:S01]  /*6010*/  FFMA.FTZ R69, R69, R142, R144 ;  /* 0x0000008e45457223 */ /* 0x000fe20000010090 */
[----:B------:R-:W-:Y:S02]  /*6020*/  HADD2.F32 R71, -RZ, R72.H0_H0 ;  /* 0x20000048ff477230 */ /* 0x000fe40000004100 */
[----:B------:R-:W-:Y:S01]  /*6030*/  FFMA.FTZ R146, R75, R140, R146 ;  /* 0x0000008c4b927223 */ /* 0x000fe20000010092 */
[----:B------:R-:W-:-:S02]  /*6040*/  HADD2.F32 R48, -RZ, R68.H0_H0 ;  /* 0x20000044ff307230 */ /* 0x000fc40000004100 */
[----:B------:R-:W-:Y:S02]  /*6050*/  HADD2.F32 R72, -RZ, R72.H1_H1 ;  /* 0x30000048ff487230 */ /* 0x000fe40000004100 */
[CC--:B------:R-:W-:Y:S01]  /*6060*/  FMUL.FTZ R143, R71.reuse, R139.reuse ;  /* 0x0000008b478f7220 */ /* 0x0c0fe20000410000 */
[----:B------:R-:W-:Y:S02]  /*6070*/  HADD2.F32 R75, -RZ, R132.H0_H0 ;  /* 0x20000084ff4b7230 */ /* 0x000fe40000004100 */
[----:B------:R-:W-:Y:S01]  /*6080*/  FMUL.FTZ R132, R48, R139 ;  /* 0x0000008b30847220 */ /* 0x000fe20000410000 */
[----:B------:R-:W-:Y:S02]  /*6090*/  HADD2.F32 R68, -RZ, R68.H1_H1 ;  /* 0x30000044ff447230 */ /* 0x000fe40000004100 */
[----:B------:R-:W-:Y:S01]  /*60a0*/  FMUL.FTZ R139, R72, R141 ;  /* 0x0000008d488b7220 */ /* 0x000fe20000410000 */
[-C--:B------:R-:W-:Y:S01]  /*60b0*/  FFMA.FTZ R143, R48, R73.reuse, -R143 ;  /* 0x00000049308f7223 */ /* 0x080fe2000001088f */
[----:B------:R-:W-:Y:S01]  /*60c0*/  FFMA.FTZ R132, R71, R73, R132 ;  /* 0x0000004947847223 */ /* 0x000fe20000010084 */
[----:B------:R-:W-:-:S02]  /*60d0*/  HADD2.F32 R73, -RZ, R41.H0_H0 ;  /* 0x20000029ff497230 */ /* 0x000fc40000004100 */
[C---:B------:R-:W-:Y:S01]  /*60e0*/  FMUL.FTZ R141, R68.reuse, R141 ;  /* 0x0000008d448d7220 */ /* 0x040fe20000410000 */
[----:B------:R-:W-:Y:S01]  /*60f0*/  FFMA.FTZ R140, R68, R75, -R139 ;  /* 0x0000004b448c7223 */ /* 0x000fe2000001088b */
[--C-:B------:R-:W-:Y:S01]  /*6100*/  HADD2.F32 R68, -RZ, R137.reuse.H1_H1 ;  /* 0x30000089ff447230 */ /* 0x100fe20000004100 */
[----:B------:R-:W-:Y:S01]  /*6110*/  F2FP.F16.F32.PACK_AB R146, R146, R69 ;  /* 0x000000459292723e */ /* 0x000fe200000000ff */
[----:B------:R-:W-:Y:S02]  /*6120*/  HADD2.F32 R48, -RZ, R74.H0_H0 ;  /* 0x2000004aff307230 */ /* 0x000fe40000004100 */
[----:B------:R-:W-:Y:S01]  /*6130*/  FFMA.FTZ R141, R72, R75, R141 ;  /* 0x0000004b488d7223 */ /* 0x000fe2000001008d */
[----:B------:R-:W-:Y:S02]  /*6140*/  HADD2.F32 R137, -RZ, R137.H0_H0 ;  /* 0x20000089ff897230 */ /* 0x000fe40000004100 */
[----:B------:R-:W-:Y:S02]  /*6150*/  HADD2.F32 R41, -RZ, R70.H0_H0 ;  /* 0x20000046ff297230 */ /* 0x000fe40000004100 */
[----:B------:R-:W-:Y:S01]  /*6160*/  HADD2.F32 R74, -RZ, R74.H1_H1 ;  /* 0x3000004aff4a7230 */ /* 0x000fe20000004100 */
[----:B------:R-:W-:Y:S01]  /*6170*/  F2FP.F16.F32.PACK_AB R72, R141, R132 ;  /* 0x000000848d48723e */ /* 0x000fe200000000ff */
[----:B------:R-:W-:-:S02]  /*6180*/  HADD2.F32 R70, -RZ, R70.H1_H1 ;  /* 0x30000046ff467230 */ /* 0x000fc40000004100 */
[----:B------:R-:W-:Y:S02]  /*6190*/  HADD2.F32 R71, -RZ, R40.H0_H0 ;  /* 0x20000028ff477230 */ /* 0x000fe40000004100 */
[----:B------:R-:W-:Y:S01]  /*61a0*/  FMUL.FTZ R40, R48, R137 ;  /* 0x0000008930287220 */ /* 0x000fe20000410000 */
[----:B------:R-:W-:Y:S01]  /*61b0*/  FMUL.FTZ R75, R74, R73 ;  /* 0x000000494a4b7220 */ /* 0x000fe20000410000 */
[C---:B------:R-:W-:Y:S01]  /*61c0*/  FMUL.FTZ R137, R41.reuse, R137 ;  /* 0x0000008929897220 */ /* 0x040fe20000410000 */
[C---:B------:R-:W-:Y:S01]  /*61d0*/  FMUL.FTZ R73, R70.reuse, R73 ;  /* 0x0000004946497220 */ /* 0x040fe20000410000 */
[-C--:B------:R-:W-:Y:S01]  /*61e0*/  FFMA.FTZ R40, R41, R68.reuse, -R40 ;  /* 0x0000004429287223 */ /* 0x080fe20000010828 */
[-C--:B------:R-:W-:Y:S01]  /*61f0*/  FFMA.FTZ R75, R70, R71.reuse, -R75 ;  /* 0x00000047464b7223 */ /* 0x080fe2000001084b */
[----:B------:R-:W-:Y:S01]  /*6200*/  FFMA.FTZ R137, R48, R68, R137 ;  /* 0x0000004430897223 */ /* 0x000fe20000010089 */
[----:B------:R-:W-:Y:S01]  /*6210*/  FFMA.FTZ R74, R74, R71, R73 ;  /* 0x000000474a4a7223 */ /* 0x000fe20000010049 */
[----:B------:R-:W-:Y:S01]  /*6220*/  F2FP.F16.F32.PACK_AB R71, R138, R51 ;  /* 0x000000338a47723e */ /* 0x000fe200000000ff */
[----:B------:R-:W-:Y:S01]  /*6230*/  IMAD.MOV.U32 R69, RZ, RZ, R42 ;  /* 0x000000ffff457224 */ /* 0x000fe200078e002a */
[----:B------:R-:W-:Y:S01]  /*6240*/  F2FP.F16.F32.PACK_AB R70, R75, R40 ;  /* 0x000000284b46723e */ /* 0x000fe200000000ff */
[----:B------:R-:W-:Y:S01]  /*6250*/  IMAD.MOV.U32 R75, RZ, RZ, R146 ;  /* 0x000000ffff4b7224 */ /* 0x000fe200078e0092 */
[----:B------:R-:W-:-:S02]  /*6260*/  F2FP.F16.F32.PACK_AB R73, R50, R43 ;  /* 0x0000002b3249723e */ /* 0x000fc400000000ff */
[----:B------:R-:W-:Y:S02]  /*6270*/  F2FP.F16.F32.PACK_AB R68, R140, R143 ;  /* 0x0000008f8c44723e */ /* 0x000fe400000000ff */
[----:B------:R-:W-:-:S07]  /*6280*/  F2FP.F16.F32.PACK_AB R74, R74, R137 ;  /* 0x000000894a4a723e */ /* 0x000fce00000000ff */
.L_x_1410:
[----:B------:R-:W-:Y:S05]  /*6290*/  BSYNC B3 ;  /* 0x0000000000037941 */ /* 0x000fea0003800000 */
.L_x_1409:
[----:B------:R-:W-:Y:S02]  /*62a0*/  ULDC.64 UR4, c[0x0][0x208] ;  /* 0x0000820000047ab9 */ /* 0x000fe40000000a00 */
[----:B0-----:R0:W-:Y:S04]  /*62b0*/  STG.E.128 desc[UR4][R116.64], R68 ;  /* 0x0000004474007986 */ /* 0x0011e8000c101d04 */
[----:B--2---:R0:W-:Y:S02]  /*62c0*/  @!P4 STG.E.128 desc[UR4][R118.64], R72 ;  /* 0x000000487600c986 */ /* 0x0041e4000c101d04 */
.L_x_1408:
[----:B------:R-:W-:Y:S05]  /*62d0*/  BSYNC B2 ;  /* 0x0000000000027941 */ /* 0x000fea0003800000 */
.L_x_1407:
[----:B------:R-:W-:-:S13]  /*62e0*/  ISETP.NE.AND P4, PT, R92, RZ, PT ;  /* 0x000000ff5c00720c */ /* 0x000fda0003f85270 */
        /* <DEDUP_REMOVED lines=17> */
[----:B------:R-:W-:Y:S02]  /*6400*/  SHF.R.S32.HI R40, RZ, 0x1f, R41 ;  /* 0x0000001fff287819 */ /* 0x000fe40000011429 */
[----:B0-----:R-:W-:-:S02]  /*6410*/  LEA R68, P5, R42, R106, 0x1 ;  /* 0x0000006a2a447211 */ /* 0x001fc400078a08ff */
[----:B------:R-:W-:Y:S01]  /*6420*/  LEA.HI R40, R40, R41, RZ, 0x3 ;  /* 0x0000002928287211 */ /* 0x000fe200078f18ff */
[----:B------:R-:W-:Y:S01]  /*6430*/  IMAD R41, R17, 0x4000, R8 ;  /* 0x0000400011297824 */ /* 0x000fe200078e0208 */
[-C--:B------:R-:W-:Y:S02]  /*6440*/  LEA.HI.X R69, R42, R107.reuse, R48, 0x1, P5 ;  /* 0x0000006b2a457211 */ /* 0x080fe400028f0c30 */
[----:B------:R-:W-:Y:S01]  /*6450*/  SHF.L.U32 R40, R40, 0x9, RZ ;  /* 0x0000000928287819 */ /* 0x000fe200000006ff */
[----:B------:R-:W-:Y:S01]  /*6460*/  IMAD R41, R41, 0x2, R16 ;  /* 0x0000000229297824 */ /* 0x000fe200078e0210 */
[----:B------:R-:W-:Y:S02]  /*6470*/  @!P4 LEA R70, P5, R114, R106, 0x1 ;  /* 0x0000006a7246c211 */ /* 0x000fe400078a08ff */
[----:B------:R-:W-:Y:S02]  /*6480*/  LOP3.LUT R40, R40, 0x7ffff000, RZ, 0xc0, !PT ;  /* 0x7ffff00028287812 */ /* 0x000fe400078ec0ff */
[----:B------:R-:W-:-:S02]  /*6490*/  @!P4 LEA.HI.X R71, R114, R107, R127, 0x1, P5 ;  /* 0x0000006b7247c211 */ /* 0x000fc400028f0c7f */
[----:B------:R-:W-:Y:S02]  /*64a0*/  ISETP.GE.AND P5, PT, R225, R120, PT ;  /* 0x00000078e100720c */ /* 0x000fe40003fa6270 */
[----:B--2---:R-:W-:-:S04]  /*64b0*/  LOP3.LUT R43, R43, 0x1c0, R51, 0xf8, !PT ;  /* 0x000001c02b2b7812 */ /* 0x004fc800078ef833 */
[----:B---3--:R-:W-:-:S04]  /*64c0*/  LOP3.LUT R43, R43, R50, RZ, 0x3c, !PT ;  /* 0x000000322b2b7212 */ /* 0x008fc800078e3cff */
[----:B----4-:R-:W-:-:S05]  /*64d0*/  IADD3 R40, R43, R40, R49 ;  /* 0x000000282b287210 */ /* 0x010fca0007ffe031 */
[----:B------:R-:W-:-:S05]  /*64e0*/  IMAD R43, R17, 0x4000, R40 ;  /* 0x00004000112b7824 */ /* 0x000fca00078e0228 */
[----:B------:R-:W-:Y:S02]  /*64f0*/  LEA R48, R43, R16, 0x1 ;  /* 0x000000102b307211 */ /* 0x000fe400078e08ff */
[----:B------:R-:W0:Y:S04]  /*6500*/  LDS.128 R40, [R41+0x20400] ;  /* 0x0204000029287984 */ /* 0x000e280000000c00 */
[----:B------:R-:W2:Y:S01]  /*6510*/  LDS.128 R48, [R48+0x20400] ;  /* 0x0204000030307984 */ /* 0x000ea20000000c00 */
[----:B------:R-:W-:Y:S05]  /*6520*/  @P5 BRA `(.L_x_1412) ;  /* 0x0000000400485947 */ /* 0x000fea0003800000 */
[----:B------:R-:W-:Y:S02]  /*6530*/  SHF.R.U32.HI R74, RZ, 0x10, R45 ;  /* 0x00000010ff4a7819 */ /* 0x000fe4000001162d */
[----:B------:R-:W-:Y:S02]  /*6540*/  SHF.R.U64 R72, R36, 0x10, R37 ;  /* 0x0000001024487819 */ /* 0x000fe40000001225 */
[----:B------:R-:W-:Y:S01]  /*6550*/  SHF.R.U64 R117, R44, 0x10, R45 ;  /* 0x000000102c757819 */ /* 0x000fe2000000122d */
[--C-:B------:R-:W-:Y:S01]  /*6560*/  HADD2.F32 R44, -RZ, R136.reuse.H0_H0 ;  /* 0x20000088ff2c7230 */ /* 0x100fe20000004100 */
[--C-:B------:R-:W-:Y:S01]  /*6570*/  SHF.R.U64 R36, R38, 0x10, R39.reuse ;  /* 0x0000001026247819 */ /* 0x100fe20000001227 */
[----:B------:R-:W-:Y:S01]  /*6580*/  HADD2.F32 R136, -RZ, R136.H1_H1 ;  /* 0x30000088ff887230 */ /* 0x000fe20000004100 */
[----:B------:R-:W-:Y:S01]  /*6590*/  SHF.R.U32.HI R115, RZ, 0x10, R39 ;  /* 0x00000010ff737819 */ /* 0x000fe20000011627 */
[--C-:B--2---:R-:W-:Y:S01]  /*65a0*/  HADD2.F32 R39, -RZ, R49.reuse.H0_H0 ;  /* 0x20000031ff277230 */ /* 0x104fe20000004100 */
[----:B------:R-:W-:Y:S01]  /*65b0*/  SHF.R.U32.HI R73, RZ, 0x10, R37 ;  /* 0x00000010ff497819 */ /* 0x000fe20000011625 */
[----:B------:R-:W-:Y:S01]  /*65c0*/  HADD2.F32 R49, -RZ, R49.H1_H1 ;  /* 0x30000031ff317230 */ /* 0x000fe20000004100 */
[----:B------:R-:W-:Y:S01]  /*65d0*/  SHF.R.U64 R37, R46, 0x10, R47 ;  /* 0x000000102e257819 */ /* 0x000fe2000000122f */
[----:B0-----:R-:W-:-:S02]  /*65e0*/  HADD2.F32 R38, -RZ, R41.H0_H0 ;  /* 0x20000029ff267230 */ /* 0x001fc40000004100 */
[-C--:B------:R-:W-:Y:S01]  /*65f0*/  FMUL.FTZ R45, R39, R136.reuse ;  /* 0x00000088272d7220 */ /* 0x080fe20000410000 */
[----:B------:R-:W-:Y:S01]  /*6600*/  HADD2.F32 R74, -RZ, R74.H0_H0 ;  /* 0x2000004aff4a7230 */ /* 0x000fe20000004100 */
[----:B------:R-:W-:Y:S01]  /*6610*/  SHF.R.U32.HI R75, RZ, 0x10, R47 ;  /* 0x00000010ff4b7819 */ /* 0x000fe2000001162f */
[----:B------:R-:W-:Y:S02]  /*6620*/  HADD2.F32 R41, -RZ, R41.H1_H1 ;  /* 0x30000029ff297230 */ /* 0x000fe40000004100 */
[C---:B------:R-:W-:Y:S01]  /*6630*/  FMUL.FTZ R136, R38.reuse, R136 ;  /* 0x0000008826887220 */ /* 0x040fe20000410000 */
[----:B------:R-:W-:Y:S02]  /*6640*/  HADD2.F32 R46, -RZ, R73.H0_H0 ;  /* 0x20000049ff2e7230 */ /* 0x000fe40000004100 */
[----:B------:R-:W-:Y:S01]  /*6650*/  FMUL.FTZ R114, R49, R74 ;  /* 0x0000004a31727220 */ /* 0x000fe20000410000 */
[----:B------:R-:W-:Y:S01]  /*6660*/  FFMA.FTZ R38, R38, R44, -R45 ;  /* 0x0000002c26267223 */ /* 0x000fe2000001082d */
[----:B------:R-:W-:Y:S01]  /*6670*/  FMUL.FTZ R74, R41, R74 ;  /* 0x0000004a294a7220 */ /* 0x000fe20000410000 */
[----:B------:R-:W-:Y:S01]  /*6680*/  FFMA.FTZ R39, R39, R44, R136 ;  /* 0x0000002c27277223 */ /* 0x000fe20000010088 */
[----:B------:R-:W-:Y:S01]  /*6690*/  FFMA.FTZ R73, R41, R46, -R114 ;  /* 0x0000002e29497223 */ /* 0x000fe20000010872 */
[----:B------:R-:W-:-:S02]  /*66a0*/  HADD2.F32 R44, -RZ, R51.H0_H0 ;  /* 0x20000033ff2c7230 */ /* 0x000fc40000004100 */
[----:B------:R-:W-:Y:S01]  /*66b0*/  FFMA.FTZ R114, R49, R46, R74 ;  /* 0x0000002e31727223 */ /* 0x000fe2000001004a */
[----:B------:R-:W-:Y:S02]  /*66c0*/  HADD2.F32 R41, -RZ, R43.H0_H0 ;  /* 0x2000002bff297230 */ /* 0x000fe40000004100 */
[----:B------:R-:W-:Y:S02]  /*66d0*/  HADD2.F32 R47, -RZ, R135.H0_H0 ;  /* 0x20000087ff2f7230 */ /* 0x000fe40000004100 */
[----:B------:R-:W-:Y:S01]  /*66e0*/  HADD2.F32 R51, -RZ, R51.H1_H1 ;  /* 0x30000033ff337230 */ /* 0x000fe20000004100 */
[----:B------:R-:W-:Y:S01]  /*66f0*/  F2FP.F16.F32.PACK_AB R39, R114, R39 ;  /* 0x000000277227723e */ /* 0x000fe200000000ff */
[----:B------:R-:W-:Y:S02]  /*6700*/  HADD2.F32 R74, -RZ, R75.H0_H0 ;  /* 0x2000004bff4a7230 */ /* 0x000fe40000004100 */
[----:B------:R-:W-:Y:S01]  /*6710*/  FMUL.FTZ R116, R44, R47 ;  /* 0x0000002f2c747220 */ /* 0x000fe20000410000 */
[----:B------:R-:W-:-:S02]  /*6720*/  HADD2.F32 R43, -RZ, R43.H1_H1 ;  /* 0x3000002bff2b7230 */ /* 0x000fc40000004100 */
[----:B------:R-:W-:Y:S01]  /*6730*/  FMUL.FTZ R47, R41, R47 ;  /* 0x0000002f292f7220 */ /* 0x000fe20000410000 */
[----:B------:R-:W-:Y:S02]  /*6740*/  HADD2.F32 R46, -RZ, R115.H0_H0 ;  /* 0x20000073ff2e7230 */ /* 0x000fe40000004100 */
[-C--:B------:R-:W-:Y:S01]  /*6750*/  FMUL.FTZ R118, R51, R74.reuse ;  /* 0x0000004a33767220 */ /* 0x080fe20000410000 */
[--C-:B------:R-:W-:Y:S02]  /*6760*/  HADD2.F32 R45, -RZ, R133.reuse.H1_H1 ;  /* 0x30000085ff2d7230 */ /* 0x100fe40000004100 */
[C---:B------:R-:W-:Y:S01]  /*6770*/  FMUL.FTZ R132, R43.reuse, R74 ;  /* 0x0000004a2b847220 */ /* 0x040fe20000410000 */
[----:B------:R-:W-:Y:S02]  /*6780*/  HADD2.F32 R133, -RZ, R133.H0_H0 ;  /* 0x20000085ff857230 */ /* 0x000fe40000004100 */
[----:B------:R-:W-:Y:S01]  /*6790*/  FFMA.FTZ R75, R43, R46, -R118 ;  /* 0x0000002e2b4b7223 */ /* 0x000fe20000010876 */
[----:B------:R-:W-:-:S02]  /*67a0*/  HADD2.F32 R43, -RZ, R48.H0_H0 ;  /* 0x20000030ff2b7230 */ /* 0x000fc40000004100 */
[----:B------:R-:W-:Y:S01]  /*67b0*/  FFMA.FTZ R115, R51, R46, R132 ;  /* 0x0000002e33737223 */ /* 0x000fe20000010084 */
[-C--:B------:R-:W-:Y:S01]  /*67c0*/  FFMA.FTZ R116, R41, R45.reuse, -R116 ;  /* 0x0000002d29747223 */ /* 0x080fe20000010874 */
[----:B------:R-:W-:Y:S01]  /*67d0*/  FFMA.FTZ R74, R44, R45, R47 ;  /* 0x0000002d2c4a7223 */ /* 0x000fe2000001002f */
[----:B------:R-:W-:Y:S02]  /*67e0*/  HADD2.F32 R46, -RZ, R135.H1_H1 ;  /* 0x30000087ff2e7230 */ /* 0x000fe40000004100 */
[----:B------:R-:W-:Y:S02]  /*67f0*/  HADD2.F32 R47, -RZ, R117.H0_H0 ;  /* 0x20000075ff2f7230 */ /* 0x000fe40000004100 */
[----:B------:R-:W-:Y:S01]  /*6800*/  HADD2.F32 R41, -RZ, R40.H0_H0 ;  /* 0x20000028ff297230 */ /* 0x000fe20000004100 */
[----:B------:R-:W-:Y:S01]  /*6810*/  F2FP.F16.F32.PACK_AB R74, R115, R74 ;  /* 0x0000004a734a723e */ /* 0x000fe200000000ff */
[----:B------:R-:W-:Y:S02]  /*6820*/  HADD2.F32 R48, -RZ, R48.H1_H1 ;  /* 0x30000030ff307230 */ /* 0x000fe40000004100 */
[----:B------:R-:W-:-:S02]  /*6830*/  HADD2.F32 R45, -RZ, R72.H0_H0 ;  /* 0x20000048ff2d7230 */ /* 0x000fc40000004100 */
[-C--:B------:R-:W-:Y:S01]  /*6840*/  FMUL.FTZ R72, R43, R46.reuse ;  /* 0x0000002e2b487220 */ /* 0x080fe20000410000 */
[----:B------:R-:W-:Y:S02]  /*6850*/  HADD2.F32 R44, -RZ, R134.H0_H0 ;  /* 0x20000086ff2c7230 */ /* 0x000fe40000004100 */
[----:B------:R-:W-:Y:S01]  /*6860*/  FMUL.FTZ R46, R41, R46 ;  /* 0x0000002e292e7220 */ /* 0x000fe20000410000 */
[----:B------:R-:W-:Y:S02]  /*6870*/  HADD2.F32 R40, -RZ, R40.H1_H1 ;  /* 0x30000028ff287230 */ /* 0x000fe40000004100 */
[----:B------:R-:W-:Y:S01]  /*6880*/  FMUL.FTZ R49, R48, R47 ;  /* 0x0000002f30317220 */ /* 0x000fe20000410000 */
[----:B------:R-:W-:Y:S02]  /*6890*/  HADD2.F32 R134, -RZ, R134.H1_H1 ;  /* 0x30000086ff867230 */ /* 0x000fe40000004100 */
[----:B------:R-:W-:Y:S01]  /*68a0*/  FFMA.FTZ R46, R43, R44, R46 ;  /* 0x0000002c2b2e7223 */ /* 0x000fe2000001002e */
[----:B------:R-:W-:-:S02]  /*68b0*/  HADD2.F32 R43, -RZ, R37.H0_H0 ;  /* 0x20000025ff2b7230 */ /* 0x000fc40000004100 */
[C---:B------:R-:W-:Y:S01]  /*68c0*/  FMUL.FTZ R47, R40.reuse, R47 ;  /* 0x0000002f282f7220 */ /* 0x040fe20000410000 */
[-C--:B------:R-:W-:Y:S01]  /*68d0*/  FFMA.FTZ R49, R40, R45.reuse, -R49 ;  /* 0x0000002d28317223 */ /* 0x080fe20000010831 */
[----:B------:R-:W-:Y:S02]  /*68e0*/  HADD2.F32 R40, -RZ, R50.H0_H0 ;  /* 0x20000032ff287230 */ /* 0x000fe40000004100 */
[----:B------:R-:W-:Y:S01]  /*68f0*/  FFMA.FTZ R72, R41, R44, -R72 ;  /* 0x0000002c29487223 */ /* 0x000fe20000010848 */
[----:B------:R-:W-:Y:S02]  /*6900*/  HADD2.F32 R37, -RZ, R42.H0_H0 ;  /* 0x2000002aff257230 */ /* 0x000fe40000004100 */
[----:B------:R-:W-:Y:S01]  /*6910*/  FFMA.FTZ R47, R48, R45, R47 ;  /* 0x0000002d302f7223 */ /* 0x000fe2000001002f */
[----:B------:R-:W-:Y:S02]  /*6920*/  HADD2.F32 R50, -RZ, R50.H1_H1 ;  /* 0x30000032ff327230 */ /* 0x000fe40000004100 */
[----:B------:R-:W-:-:S02]  /*6930*/  HADD2.F32 R42, -RZ, R42.H1_H1 ;  /* 0x3000002aff2a7230 */ /* 0x000fc40000004100 */
[CC--:B------:R-:W-:Y:S01]  /*6940*/  FMUL.FTZ R45, R37.reuse, R134.reuse ;  /* 0x00000086252d7220 */ /* 0x0c0fe20000410000 */
[----:B------:R-:W-:Y:S02]  /*6950*/  HADD2.F32 R41, -RZ, R36.H0_H0 ;  /* 0x20000024ff297230 */ /* 0x000fe40000004100 */
[----:B------:R-:W-:Y:S01]  /*6960*/  FMUL.FTZ R36, R40, R134 ;  /* 0x0000008628247220 */ /* 0x000fe20000410000 */
[-C--:B------:R-:W-:Y:S01]  /*6970*/  FMUL.FTZ R51, R50, R43.reuse ;  /* 0x0000002b32337220 */ /* 0x080fe20000410000 */
[----:B------:R-:W-:Y:S01]  /*6980*/  FMUL.FTZ R43, R42, R43 ;  /* 0x0000002b2a2b7220 */ /* 0x000fe20000410000 */
[-C--:B------:R-:W-:Y:S01]  /*6990*/  FFMA.FTZ R45, R40, R133.reuse, R45 ;  /* 0x00000085282d7223 */ /* 0x080fe2000001002d */
[----:B------:R-:W-:Y:S01]  /*69a0*/  FFMA.FTZ R36, R37, R133, -R36 ;  /* 0x0000008525247223 */ /* 0x000fe20000010824 */
[-C--:B------:R-:W-:Y:S01]  /*69b0*/  FFMA.FTZ R51, R42, R41.reuse, -R51 ;  /* 0x000000292a337223 */ /* 0x080fe20000010833 */
[----:B------:R-:W-:Y:S01]  /*69c0*/  FFMA.FTZ R50, R50, R41, R43 ;  /* 0x0000002932327223 */ /* 0x000fe2000001002b */
[----:B------:R-:W-:Y:S01]  /*69d0*/  F2FP.F16.F32.PACK_AB R40, R49, R72 ;  /* 0x000000483128723e */ /* 0x000fe200000000ff */
[----:B------:R-:W-:Y:S01]  /*69e0*/  IMAD.MOV.U32 R49, RZ, RZ, R39 ;  /* 0x000000ffff317224 */ /* 0x000fe200078e0027 */
[----:B------:R-:W-:-:S02]  /*69f0*/  F2FP.F16.F32.PACK_AB R41, R73, R38 ;  /* 0x000000264929723e */ /* 0x000fc400000000ff */
[----:B------:R-:W-:Y:S01]  /*6a00*/  F2FP.F16.F32.PACK_AB R42, R51, R36 ;  /* 0x00000024332a723e */ /* 0x000fe200000000ff */
[----:B------:R-:W-:Y:S01]  /*6a10*/  IMAD.MOV.U32 R51, RZ, RZ, R74 ;  /* 0x000000ffff337224 */ /* 0x000fe200078e004a */
[----:B------:R-:W-:Y:S02]  /*6a20*/  F2FP.F16.F32.PACK_AB R43, R75, R116 ;  /* 0x000000744b2b723e */ /* 0x000fe400000000ff */
[----:B------:R-:W-:Y:S02]  /*6a30*/  F2FP.F16.F32.PACK_AB R48, R47, R46 ;  /* 0x0000002e2f30723e */ /* 0x000fe400000000ff */
[----:B------:R-:W-:-:S07]  /*6a40*/  F2FP.F16.F32.PACK_AB R50, R50, R45 ;  /* 0x0000002d3232723e */ /* 0x000fce00000000ff */
.L_x_1412:
[----:B------:R-:W-:Y:S05]  /*6a50*/  BSYNC B2 ;  /* 0x0000000000027941 */ /* 0x000fea0003800000 */
.L_x_1411:
[----:B------:R-:W-:Y:S02]  /*6a60*/  ULDC.64 UR4, c[0x0][0x208] ;  /* 0x0000820000047ab9 */ /* 0x000fe40000000a00 */
[----:B0-----:R3:W-:Y:S04]  /*6a70*/  STG.E.128 desc[UR4][R68.64], R40 ;  /* 0x0000002844007986 */ /* 0x0017e8000c101d04 */
[----:B--2---:R3:W-:Y:S02]  /*6a80*/  @!P4 STG.E.128 desc[UR4][R70.64], R48 ;  /* 0x000000304600c986 */ /* 0x0047e4000c101d04 */
.L_x_1406:
[----:B------:R-:W-:Y:S05]  /*6a90*/  BSYNC B1 ;  /* 0x0000000000017941 */ /* 0x000fea0003800000 */
.L_x_1405:
[----:B------:R-:W4:Y:S01]  /*6aa0*/  LDL R36, [R1+0x5c] ;  /* 0x00005c0001247983 */ /* 0x000f220000100800 */
[----:B--2---:R-:W-:-:S04]  /*6ab0*/  IMAD.WIDE.U32 R112, R233, R110, R112 ;  /* 0x0000006ee9707225 */ /* 0x004fc800078e0070 */
[----:B----4-:R-:W-:-:S04]  /*6ac0*/  IMAD R36, R36, R110, RZ ;  /* 0x0000006e24247224 */ /* 0x010fc800078e02ff */
[----:B---3--:R-:W-:Y:S01]  /*6ad0*/  IMAD R49, R233, R111, R36 ;  /* 0x0000006fe9317224 */ /* 0x008fe200078e0224 */
[----:B------:R-:W-:Y:S06]  /*6ae0*/  @P0 BRA `(.L_x_1383) ;  /* 0x0000001000c80947 */ /* 0x000fec0003800000 */
[----:B------:R-:W-:Y:S01]  /*6af0*/  ISETP.NE.AND P0, PT, R29, RZ, PT ;  /* 0x000000ff1d00720c */ /* 0x000fe20003f05270 */
[----:B------:R-:W-:Y:S01]  /*6b00*/  BSSY B1, `(.L_x_1413) ;  /* 0x000007f000017945 */ /* 0x000fe20003800000 */
[----:B------:R-:W-:-:S11]  /*6b10*/  IMAD.IADD R49, R113, 0x1, R49 ;  /* 0x0000000171317824 */ /* 0x000fd600078e0231 */
[----:B------:R-:W-:Y:S05]  /*6b20*/  @!P0 BRA `(.L_x_1414) ;  /* 0x0000000400f08947 */ /* 0x000fea0003800000 */
[----:B------:R-:W2:Y:S04]  /*6b30*/  LDL R39, [R1+0x34] ;  /* 0x0000340001277983 */ /* 0x000ea80000100800 */
[----:B------:R-:W3:Y:S04]  /*6b40*/  LDL R41, [R1+0x3c] ;  /* 0x00003c0001297983 */ /* 0x000ee80000100800 */
[----:B------:R-:W4:Y:S01]  /*6b50*/  LDL R40, [R1+0x40] ;  /* 0x0000400001287983 */ /* 0x000f220000100800 */
[----:B------:R-:W-:Y:S01]  /*6b60*/  SEL R36, R28, R123, !P3 ;  /* 0x0000007b1c247207 */ /* 0x000fe20005800000 */
[----:B------:R-:W-:Y:S03]  /*6b70*/  BSSY B2, `(.L_x_1415) ;  /* 0x0000074000027945 */ /* 0x000fe60003800000 */
[----:B------:R-:W-:-:S04]  /*6b80*/  SHF.R.S32.HI R37, RZ, 0x1f, R36 ;  /* 0x0000001fff257819 */ /* 0x000fc80000011424 */
[----:B------:R-:W-:-:S04]  /*6b90*/  LEA.HI R37, R37, R36, RZ, 0x4 ;  /* 0x0000002425257211 */ /* 0x000fc800078f20ff */
[----:B------:R-:W-:-:S04]  /*6ba0*/  LEA.HI.SX32 R37, R37, R34, 0x1c ;  /* 0x0000002225257211 */ /* 0x000fc800078fe2ff */
[----:B------:R-:W-:Y:S02]  /*6bb0*/  SHF.R.S32.HI R36, RZ, 0x1f, R37 ;  /* 0x0000001fff247819 */ /* 0x000fe40000011425 */
[----:B------:R-:W-:Y:S02]  /*6bc0*/  SHF.L.U32 R47, R37, 0x3, RZ ;  /* 0x00000003252f7819 */ /* 0x000fe400000006ff */
[----:B------:R-:W-:Y:S02]  /*6bd0*/  LEA.HI R38, R36, R37, RZ, 0x3 ;  /* 0x0000002524267211 */ /* 0x000fe400078f18ff */
[----:B------:R-:W-:Y:S02]  /*6be0*/  IADD3 R37, P4, P5, R88, R112, R35 ;  /* 0x0000007058257210 */ /* 0x000fe40007d9e023 */
[----:B------:R-:W-:-:S13]  /*6bf0*/  ISETP.GE.AND P0, PT, R47, R121, PT ;  /* 0x000000792f00720c */ /* 0x000fda0003f06270 */
[--C-:B------:R-:W-:Y:S02]  /*6c00*/  @!P0 SHF.R.S32.HI R48, RZ, 0x1f, R47.reuse ;  /* 0x0000001fff308819 */ /* 0x100fe4000001142f */
[----:B--2---:R-:W-:Y:S01]  /*6c10*/  LOP3.LUT R36, R39, 0x38, R47, 0xf8, !PT ;  /* 0x0000003827247812 */ /* 0x004fe200078ef82f */
[----:B------:R-:W-:Y:S01]  /*6c20*/  IMAD.SHL.U32 R39, R38, 0x200, RZ ;  /* 0x0000020026277824 */ /* 0x000fe200078e00ff */
[----:B------:R-:W-:Y:S02]  /*6c30*/  IADD3.X R38, R0, R49, R95, P4, P5 ;  /* 0x0000003100267210 */ /* 0x000fe400027ea45f */
[----:B---3--:R-:W-:Y:S02]  /*6c40*/  LOP3.LUT R36, R36, R41, RZ, 0x3c, !PT ;  /* 0x0000002924247212 */ /* 0x008fe400078e3cff */
[----:B------:R-:W-:Y:S02]  /*6c50*/  LOP3.LUT R39, R39, 0x7ffff000, RZ, 0xc0, !PT ;  /* 0x7ffff00027277812 */ /* 0x000fe400078ec0ff */
[----:B------:R-:W-:-:S02]  /*6c60*/  LEA R44, P4, R37, R106, 0x1 ;  /* 0x0000006a252c7211 */ /* 0x000fc400078808ff */
[----:B----4-:R-:W-:Y:S02]  /*6c70*/  IADD3 R36, R36, R39, R40 ;  /* 0x0000002724247210 */ /* 0x010fe40007ffe028 */
[----:B------:R-:W-:Y:S01]  /*6c80*/  LEA.HI.X R45, R37, R107, R38, 0x1, P4 ;  /* 0x0000006b252d7211 */ /* 0x000fe200020f0c26 */
        /* <DEDUP_REMOVED lines=12> */
[--C-:B0-----:R-:W-:Y:S01]  /*6d50*/  SHF.R.U64 R71, R64, 0x10, R65.reuse ;  /* 0x0000001040477819 */ /* 0x101fe20000001241 */
[----:B---3--:R-:W-:Y:S01]  /*6d60*/  IMAD.MOV.U32 R48, RZ, RZ, R40 ;  /* 0x000000ffff307224 */ /* 0x008fe200078e0028 */
[----:B------:R-:W-:Y:S01]  /*6d70*/  SHF.R.U32.HI R64, RZ, 0x10, R65 ;  /* 0x00000010ff407819 */ /* 0x000fe20000011641 */
[----:B--2---:R-:W-:Y:S01]  /*6d80*/  IMAD.MOV.U32 R40, RZ, RZ, R38 ;  /* 0x000000ffff287224 */ /* 0x004fe200078e0026 */
[--C-:B------:R-:W-:Y:S01]  /*6d90*/  SHF.R.U64 R73, R56, 0x10, R57.reuse ;  /* 0x0000001038497819 */ /* 0x100fe20000001239 */
[----:B------:R-:W-:Y:S01]  /*6da0*/  HADD2.F32 R38, -RZ, R37.H0_H0 ;  /* 0x20000025ff267230 */ /* 0x000fe20000004100 */
[----:B------:R-:W-:Y:S01]  /*6db0*/  SHF.R.U32.HI R56, RZ, 0x10, R57 ;  /* 0x00000010ff387819 */ /* 0x000fe20000011639 */
[----:B------:R-:W-:Y:S01]  /*6dc0*/  HADD2.F32 R57, -RZ, R131.H1_H1 ;  /* 0x30000083ff397230 */ /* 0x000fe20000004100 */
[----:B------:R-:W-:Y:S01]  /*6dd0*/  MOV R50, R42 ;  /* 0x0000002a00327202 */ /* 0x000fe20000000f00 */
[--C-:B------:R-:W-:Y:S01]  /*6de0*/  HADD2.F32 R42, -RZ, R41.reuse.H0_H0 ;  /* 0x20000029ff2a7230 */ /* 0x100fe20000004100 */
[--C-:B------:R-:W-:Y:S01]  /*6df0*/  SHF.R.U64 R72, R58, 0x10, R59.reuse ;  /* 0x000000103a487819 */ /* 0x100fe2000000123b */
[----:B------:R-:W-:Y:S01]  /*6e00*/  HADD2.F32 R41, -RZ, R41.H1_H1 ;  /* 0x30000029ff297230 */ /* 0x000fe20000004100 */
[----:B------:R-:W-:Y:S01]  /*6e10*/  SHF.R.U32.HI R68, RZ, 0x10, R59 ;  /* 0x00000010ff447819 */ /* 0x000fe2000001163b */
[----:B------:R-:W-:-:S02]  /*6e20*/  HADD2.F32 R58, -RZ, R64.H0_H0 ;  /* 0x20000040ff3a7230 */ /* 0x000fc40000004100 */
[-C--:B------:R-:W-:Y:S01]  /*6e30*/  FMUL.FTZ R59, R42, R57.reuse ;  /* 0x000000392a3b7220 */ /* 0x080fe20000410000 */
[----:B------:R-:W-:Y:S02]  /*6e40*/  HADD2.F32 R51, -RZ, R129.H1_H1 ;  /* 0x30000081ff337230 */ /* 0x000fe40000004100 */
[----:B------:R-:W-:Y:S01]  /*6e50*/  FMUL.FTZ R57, R38, R57 ;  /* 0x0000003926397220 */ /* 0x000fe20000410000 */
[----:B------:R-:W-:Y:S02]  /*6e60*/  HADD2.F32 R37, -RZ, R37.H1_H1 ;  /* 0x30000025ff257230 */ /* 0x000fe40000004100 */
[-C--:B------:R-:W-:Y:S01]  /*6e70*/  FMUL.FTZ R64, R41, R58.reuse ;  /* 0x0000003a29407220 */ /* 0x080fe20000410000 */
[----:B------:R-:W-:Y:S01]  /*6e80*/  HADD2.F32 R56, -RZ, R56.H0_H0 ;  /* 0x20000038ff387230 */ /* 0x000fe20000004100 */
[----:B------:R-:W-:Y:S01]  /*6e90*/  SHF.R.U64 R65, R66, 0x10, R67 ;  /* 0x0000001042417819 */ /* 0x000fe20000001243 */
[-C--:B------:R-:W-:Y:S01]  /*6ea0*/  FFMA.FTZ R59, R38, R51.reuse, -R59 ;  /* 0x00000033263b7223 */ /* 0x080fe2000001083b */
[----:B------:R-:W-:Y:S01]  /*6eb0*/  SHF.R.U32.HI R66, RZ, 0x10, R67 ;  /* 0x00000010ff427819 */ /* 0x000fe20000011643 */
[C---:B------:R-:W-:Y:S01]  /*6ec0*/  FMUL.FTZ R58, R37.reuse, R58 ;  /* 0x0000003a253a7220 */ /* 0x040fe20000410000 */
[----:B------:R-:W-:Y:S01]  /*6ed0*/  FFMA.FTZ R57, R42, R51, R57 ;  /* 0x000000332a397223 */ /* 0x000fe20000010039 */
[----:B------:R-:W-:Y:S01]  /*6ee0*/  FFMA.FTZ R64, R37, R56, -R64 ;  /* 0x0000003825407223 */ /* 0x000fe20000010840 */
[----:B------:R-:W-:-:S02]  /*6ef0*/  HADD2.F32 R51, -RZ, R130.H1_H1 ;  /* 0x30000082ff337230 */ /* 0x000fc40000004100 */
        /* <DEDUP_REMOVED lines=9> */
[----:B------:R-:W-:Y:S02]  /*6f90*/  HADD2.F32 R41, -RZ, R128.H1_H1 ;  /* 0x30000080ff297230 */ /* 0x000fe40000004100 */
[----:B------:R-:W-:Y:S02]  /*6fa0*/  HADD2.F32 R42, -RZ, R68.H0_H0 ;  /* 0x20000044ff2a7230 */ /* 0x000fe40000004100 */
[-C--:B------:R-:W-:Y:S01]  /*6fb0*/  FMUL.FTZ R68, R43, R56.reuse ;  /* 0x000000382b447220 */ /* 0x080fe20000410000 */
[----:B------:R-:W-:Y:S01]  /*6fc0*/  FMUL.FTZ R70, R39, R56 ;  /* 0x0000003827467220 */ /* 0x000fe20000410000 */
[-C--:B------:R-:W-:Y:S01]  /*6fd0*/  FFMA.FTZ R56, R38, R41.reuse, R51 ;  /* 0x0000002926387223 */ /* 0x080fe20000010033 */
[----:B------:R-:W-:Y:S01]  /*6fe0*/  FFMA.FTZ R66, R37, R41, -R66 ;  /* 0x0000002925427223 */ /* 0x000fe20000010842 */
[----:B------:R-:W-:Y:S02]  /*6ff0*/  HADD2.F32 R38, -RZ, R48.H0_H0 ;  /* 0x20000030ff267230 */ /* 0x000fe40000004100 */
[----:B------:R-:W-:Y:S01]  /*7000*/  FFMA.FTZ R67, R39, R42, -R68 ;  /* 0x0000002a27437223 */ /* 0x000fe20000010844 */
[----:B------:R-:W-:-:S02]  /*7010*/  HADD2.F32 R131, -RZ, R131.H0_H0 ;  /* 0x20000083ff837230 */ /* 0x000fc40000004100 */
[----:B------:R-:W-:Y:S01]  /*7020*/  FFMA.FTZ R69, R43, R42, R70 ;  /* 0x0000002a2b457223 */ /* 0x000fe20000010046 */
[----:B------:R-:W-:Y:S02]  /*7030*/  HADD2.F32 R41, -RZ, R71.H0_H0 ;  /* 0x20000047ff297230 */ /* 0x000fe40000004100 */
[----:B------:R-:W-:Y:S02]  /*7040*/  HADD2.F32 R37, -RZ, R36.H0_H0 ;  /* 0x20000024ff257230 */ /* 0x000fe40000004100 */
[-C--:B------:R-:W-:Y:S01]  /*7050*/  FMUL.FTZ R42, R38, R131.reuse ;  /* 0x00000083262a7220 */ /* 0x080fe20000410000 */
[----:B------:R-:W-:Y:S01]  /*7060*/  HADD2.F32 R48, -RZ, R48.H1_H1 ;  /* 0x30000030ff307230 */ /* 0x000fe20000004100 */
[----:B------:R-:W-:Y:S01]  /*7070*/  F2FP.F16.F32.PACK_AB R69, R69, R56 ;  /* 0x000000384545723e */ /* 0x000fe200000000ff */
[----:B------:R-:W-:Y:S02]  /*7080*/  HADD2.F32 R36, -RZ, R36.H1_H1 ;  /* 0x30000024ff247230 */ /* 0x000fe40000004100 */
[----:B------:R-:W-:Y:S01]  /*7090*/  FMUL.FTZ R131, R37, R131 ;  /* 0x0000008325837220 */ /* 0x000fe20000410000 */
[----:B------:R-:W-:-:S02]  /*70a0*/  HADD2.F32 R129, -RZ, R129.H0_H0 ;  /* 0x20000081ff817230 */ /* 0x000fc40000004100 */
[-C--:B------:R-:W-:Y:S01]  /*70b0*/  FMUL.FTZ R43, R48, R41.reuse ;  /* 0x00000029302b7220 */ /* 0x080fe20000410000 */
[----:B------:R-:W-:Y:S02]  /*70c0*/  HADD2.F32 R39, -RZ, R73.H0_H0 ;  /* 0x20000049ff277230 */ /* 0x000fe40000004100 */
[C---:B------:R-:W-:Y:S01]  /*70d0*/  FMUL.FTZ R41, R36.reuse, R41 ;  /* 0x0000002924297220 */ /* 0x040fe20000410000 */
[----:B------:R-:W-:Y:S02]  /*70e0*/  HADD2.F32 R130, -RZ, R130.H0_H0 ;  /* 0x20000082ff827230 */ /* 0x000fe40000004100 */
[----:B------:R-:W-:Y:S01]  /*70f0*/  FFMA.FTZ R42, R37, R129, -R42 ;  /* 0x00000081252a7223 */ /* 0x000fe2000001082a */
[----:B------:R-:W-:Y:S02]  /*7100*/  HADD2.F32 R37, -RZ, R50.H0_H0 ;  /* 0x20000032ff257230 */ /* 0x000fe40000004100 */
[-C--:B------:R-:W-:Y:S01]  /*7110*/  FFMA.FTZ R43, R36, R39.reuse, -R43 ;  /* 0x00000027242b7223 */ /* 0x080fe2000001082b */
[----:B------:R-:W-:Y:S01]  /*7120*/  FFMA.FTZ R48, R48, R39, R41 ;  /* 0x0000002730307223 */ /* 0x000fe20000010029 */
[----:B------:R-:W-:-:S02]  /*7130*/  HADD2.F32 R41, -RZ, R65.H0_H0 ;  /* 0x20000041ff297230 */ /* 0x000fc40000004100 */
[----:B------:R-:W-:Y:S01]  /*7140*/  FFMA.FTZ R131, R38, R129, R131 ;  /* 0x0000008126837223 */ /* 0x000fe20000010083 */
[----:B------:R-:W-:Y:S02]  /*7150*/  HADD2.F32 R36, -RZ, R40.H0_H0 ;  /* 0x20000028ff247230 */ /* 0x000fe40000004100 */
[-C--:B------:R-:W-:Y:S01]  /*7160*/  FMUL.FTZ R51, R37, R130.reuse ;  /* 0x0000008225337220 */ /* 0x080fe20000410000 */
[----:B------:R-:W-:Y:S02]  /*7170*/  HADD2.F32 R50, -RZ, R50.H1_H1 ;  /* 0x30000032ff327230 */ /* 0x000fe40000004100 */
[----:B------:R-:W-:Y:S02]  /*7180*/  HADD2.F32 R40, -RZ, R40.H1_H1 ;  /* 0x30000028ff287230 */ /* 0x000fe40000004100 */
[----:B------:R-:W-:Y:S01]  /*7190*/  FMUL.FTZ R130, R36, R130 ;  /* 0x0000008224827220 */ /* 0x000fe20000410000 */
[----:B------:R-:W-:Y:S02]  /*71a0*/  HADD2.F32 R128, -RZ, R128.H0_H0 ;  /* 0x20000080ff807230 */ /* 0x000fe40000004100 */
[----:B------:R-:W-:Y:S01]  /*71b0*/  FMUL.FTZ R65, R50, R41 ;  /* 0x0000002932417220 */ /* 0x000fe20000410000 */
[----:B------:R-:W-:-:S02]  /*71c0*/  HADD2.F32 R39, -RZ, R72.H0_H0 ;  /* 0x20000048ff277230 */ /* 0x000fc40000004100 */
[----:B------:R-:W-:Y:S01]  /*71d0*/  FMUL.FTZ R41, R40, R41 ;  /* 0x0000002928297220 */ /* 0x000fe20000410000 */
[----:B------:R-:W-:Y:S01]  /*71e0*/  F2FP.F16.F32.PACK_AB R56, R48, R131 ;  /* 0x000000833038723e */ /* 0x000fe200000000ff */
[-C--:B------:R-:W-:Y:S01]  /*71f0*/  FFMA.FTZ R51, R36, R128.reuse, -R51 ;  /* 0x0000008024337223 */ /* 0x080fe20000010833 */
[----:B------:R-:W-:Y:S01]  /*7200*/  FFMA.FTZ R130, R37, R128, R130 ;  /* 0x0000008025827223 */ /* 0x000fe20000010082 */
[-C--:B------:R-:W-:Y:S01]  /*7210*/  FFMA.FTZ R40, R40, R39.reuse, -R65 ;  /* 0x0000002728287223 */ /* 0x080fe20000010841 */
[----:B------:R-:W-:Y:S01]  /*7220*/  FFMA.FTZ R41, R50, R39, R41 ;  /* 0x0000002732297223 */ /* 0x000fe20000010029 */
[----:B------:R-:W-:Y:S01]  /*7230*/  F2FP.F16.F32.PACK_AB R36, R43, R42 ;  /* 0x0000002a2b24723e */ /* 0x000fe200000000ff */
[----:B------:R-:W-:Y:S01]  /*7240*/  IMAD.MOV.U32 R43, RZ, RZ, R69 ;  /* 0x000000ffff2b7224 */ /* 0x000fe200078e0045 */
[----:B------:R-:W-:Y:S02]  /*7250*/  F2FP.F16.F32.PACK_AB R37, R64, R59 ;  /* 0x0000003b4025723e */ /* 0x000fe400000000ff */
[----:B------:R-:W-:Y:S01]  /*7260*/  F2FP.F16.F32.PACK_AB R38, R40, R51 ;  /* 0x000000332826723e */ /* 0x000fe200000000ff */
[----:B------:R-:W-:Y:S01]  /*7270*/  IMAD.MOV.U32 R40, RZ, RZ, R56 ;  /* 0x000000ffff287224 */ /* 0x000fe200078e0038 */
[----:B------:R-:W-:Y:S01]  /*7280*/  F2FP.F16.F32.PACK_AB R42, R41, R130 ;  /* 0x00000082292a723e */ /* 0x000fe200000000ff */
[----:B------:R-:W-:Y:S01]  /*7290*/  IMAD.MOV.U32 R41, RZ, RZ, R57 ;  /* 0x000000ffff297224 */ /* 0x000fe200078e0039 */
[----:B------:R-:W-:-:S07]  /*72a0*/  F2FP.F16.F32.PACK_AB R39, R67, R66 ;  /* 0x000000424327723e */ /* 0x000fce00000000ff */
.L_x_1416:
[----:B------:R-:W-:Y:S05]  /*72b0*/  BSYNC B2 ;  /* 0x0000000000027941 */ /* 0x000fea0003800000 */
.L_x_1415:
[----:B------:R-:W-:Y:S02]  /*72c0*/  ULDC.64 UR4, c[0x0][0x208] ;  /* 0x0000820000047ab9 */ /* 0x000fe40000000a00 */
[----:B--2---:R2:W-:Y:S04]  /*72d0*/  STG.E.128 desc[UR4][R44.64], R36 ;  /* 0x000000242c007986 */ /* 0x0045e8000c101d04 */
[----:B---3--:R2:W-:Y:S02]  /*72e0*/  @!P0 STG.E.128 desc[UR4][R46.64], R40 ;  /* 0x000000282e008986 */ /* 0x0085e4000c101d04 */
.L_x_1414:
[----:B------:R-:W-:Y:S05]  /*72f0*/  BSYNC B1 ;  /* 0x0000000000017941 */ /* 0x000fea0003800000 */
.L_x_1413:
[----:B------:R-:W-:-:S13]  /*7300*/  ISETP.NE.AND P0, PT, R92, RZ, PT ;  /* 0x000000ff5c00720c */ /* 0x000fda0003f05270 */
[----:B------:R-:W-:Y:S05]  /*7310*/  @!P0 BRA `(.L_x_1383) ;  /* 0x0000000800bc8947 */ /* 0x000fea0003800000 */
[----:B--2---:R-:W2:Y:S04]  /*7320*/  LDL R39, [R1+0x34] ;  /* 0x0000340001277983 */ /* 0x004ea80000100800 */
[----:B------:R-:W3:Y:S04]  /*7330*/  LDL R38, [R1+0x3c] ;  /* 0x00003c0001267983 */ /* 0x000ee80000100800 */
[----:B------:R-:W4:Y:S01]  /*7340*/  LDL R37, [R1+0x40] ;  /* 0x0000400001257983 */ /* 0x000f220000100800 */
[----:B------:R-:W-:Y:S01]  /*7350*/  SEL R123, R28, R123, !P2 ;  /* 0x0000007b1c7b7207 */ /* 0x000fe20005000000 */
[----:B------:R-:W-:Y:S01]  /*7360*/  BSSY B1, `(.L_x_1417) ;  /* 0x0000070000017945 */ /* 0x000fe20003800000 */
[----:B------:R-:W-:-:S02]  /*7370*/  IADD3 R45, P0, P4, R88, R112, R91 ;  /* 0x00000070582d7210 */ /* 0x000fc40007c1e05b */
[----:B------:R-:W-:Y:S02]  /*7380*/  SHF.R.S32.HI R36, RZ, 0x1f, R123 ;  /* 0x0000001fff247819 */ /* 0x000fe4000001147b */
[----:B------:R-:W-:Y:S02]  /*7390*/  IADD3.X R46, R0, R49, R96, P0, P4 ;  /* 0x00000031002e7210 */ /* 0x000fe400007e8460 */
[----:B------:R-:W-:Y:S02]  /*73a0*/  LEA.HI R123, R36, R123, RZ, 0x4 ;  /* 0x0000007b247b7211 */ /* 0x000fe400078f20ff */
[----:B------:R-:W-:Y:S02]  /*73b0*/  ISETP.GE.AND P4, PT, R225, R120, PT ;  /* 0x00000078e100720c */ /* 0x000fe40003f86270 */
[----:B------:R-:W-:Y:S02]  /*73c0*/  LEA.HI.SX32 R123, R123, R90, 0x1c ;  /* 0x0000005a7b7b7211 */ /* 0x000fe400078fe2ff */
[----:B------:R-:W-:-:S02]  /*73d0*/  LEA R44, P0, R45, R106, 0x1 ;  /* 0x0000006a2d2c7211 */ /* 0x000fc400078008ff */
[----:B------:R-:W-:Y:S02]  /*73e0*/  SHF.R.S32.HI R36, RZ, 0x1f, R123 ;  /* 0x0000001fff247819 */ /* 0x000fe4000001147b */
[----:B------:R-:W-:Y:S02]  /*73f0*/  SHF.L.U32 R47, R123, 0x3, RZ ;  /* 0x000000037b2f7819 */ /* 0x000fe400000006ff */
[----:B------:R-:W-:Y:S02]  /*7400*/  LEA.HI R123, R36, R123, RZ, 0x3 ;  /* 0x0000007b247b7211 */ /* 0x000fe400078f18ff */
[----:B------:R-:W-:-:S03]  /*7410*/  LEA.HI.X R45, R45, R107, R46, 0x1, P0 ;  /* 0x0000006b2d2d7211 */ /* 0x000fc600000f0c2e */
[----:B------:R-:W-:-:S05]  /*7420*/  IMAD.SHL.U32 R123, R123, 0x200, RZ ;  /* 0x000002007b7b7824 */ /* 0x000fca00078e00ff */
[----:B------:R-:W-:Y:S02]  /*7430*/  LOP3.LUT R123, R123, 0x7ffff000, RZ, 0xc0, !PT ;  /* 0x7ffff0007b7b7812 */ /* 0x000fe400078ec0ff */
[----:B--2---:R-:W-:-:S04]  /*7440*/  LOP3.LUT R36, R39, 0x38, R47, 0xf8, !PT ;  /* 0x0000003827247812 */ /* 0x004fc800078ef82f */
[----:B---3--:R-:W-:-:S04]  /*7450*/  LOP3.LUT R36, R36, R38, RZ, 0x3c, !PT ;  /* 0x0000002624247212 */ /* 0x008fc800078e3cff */
[----:B----4-:R-:W-:Y:S01]  /*7460*/  IADD3 R36, R36, R123, R37 ;  /* 0x0000007b24247210 */ /* 0x010fe20007ffe025 */
[----:B------:R-:W-:-:S04]  /*7470*/  IMAD R37, R17, 0x4000, R7 ;  /* 0x0000400011257824 */ /* 0x000fc800078e0207 */
[----:B------:R-:W-:Y:S01]  /*7480*/  IMAD R39, R17, 0x4000, R36 ;  /* 0x0000400011277824 */ /* 0x000fe200078e0224 */
[----:B------:R-:W-:-:S03]  /*7490*/  LEA R37, R37, R16, 0x1 ;  /* 0x0000001025257211 */ /* 0x000fc600078e08ff */
[----:B------:R-:W-:-:S03]  /*74a0*/  IMAD R40, R39, 0x2, R16 ;  /* 0x0000000227287824 */ /* 0x000fc600078e0210 */
[----:B------:R-:W2:Y:S04]  /*74b0*/  LDS.128 R36, [R37+0x20400] ;  /* 0x0204000025247984 */ /* 0x000ea80000000c00 */
[----:B------:R-:W3:Y:S01]  /*74c0*/  LDS.128 R40, [R40+0x20400] ;  /* 0x0204000028287984 */ /* 0x000ee20000000c00 */
[----:B------:R-:W-:Y:S05]  /*74d0*/  @P4 BRA `(.L_x_1418) ;  /* 0x0000000400604947 */ /* 0x000fea0003800000 */
[----:B------:R-:W-:Y:S01]  /*74e0*/  SHF.R.U64 R65, R52, 0x10, R53 ;  /* 0x0000001034417819 */ /* 0x000fe20000001235 */
[----:B---3--:R-:W-:Y:S01]  /*74f0*/  IMAD.MOV.U32 R46, RZ, RZ, R40 ;  /* 0x000000ffff2e7224 */ /* 0x008fe200078e0028 */
[----:B------:R-:W-:Y:S01]  /*7500*/  SHF.R.U32.HI R52, RZ, 0x10, R61 ;  /* 0x00000010ff347819 */ /* 0x000fe2000001163d */
[----:B--2---:R-:W-:Y:S01]  /*7510*/  IMAD.MOV.U32 R40, RZ, RZ, R38 ;  /* 0x000000ffff287224 */ /* 0x004fe200078e0026 */
        /* <DEDUP_REMOVED lines=8> */
[--C-:B------:R-:W-:Y:S01]  /*75a0*/  SHF.R.U64 R57, R62, 0x10, R63.reuse ;  /* 0x000000103e397819 */ /* 0x100fe2000000123f */
[----:B------:R-:W-:Y:S01]  /*75b0*/  HADD2.F32 R37, -RZ, R37.H1_H1 ;  /* 0x30000025ff257230 */ /* 0x000fe20000004100 */
[----:B------:R-:W-:Y:S01]  /*75c0*/  SHF.R.U32.HI R62, RZ, 0x10, R63 ;  /* 0x00000010ff3e7819 */ /* 0x000fe2000001163f */
        /* <DEDUP_REMOVED lines=16> */
[----:B------:R-:W-:Y:S01]  /*76d0*/  FMUL.FTZ R51, R37, R50 ;  /* 0x0000003225337220 */ /* 0x000fe20000410000 */
[----:B------:R-:W-:Y:S01]  /*76e0*/  HADD2.F32 R43, -RZ, R43.H1_H1 ;  /* 0x3000002bff2b7230 */ /* 0x000fe20000004100 */
[----:B------:R-:W-:Y:S01]  /*76f0*/  F2FP.F16.F32.PACK_AB R53, R56, R53 ;  /* 0x000000353835723e */ /* 0x000fe200000000ff */
[----:B------:R-:W-:-:S02]  /*7700*/  HADD2.F32 R52, -RZ, R62.H0_H0 ;  /* 0x2000003eff347230 */ /* 0x000fc40000004100 */
[----:B------:R-:W-:Y:S02]  /*7710*/  HADD2.F32 R42, -RZ, R58.H0_H0 ;  /* 0x2000003aff2a7230 */ /* 0x000fe40000004100 */
[C---:B------:R-:W-:Y:S01]  /*7720*/  FMUL.FTZ R58, R38.reuse, R50 ;  /* 0x00000032263a7220 */ /* 0x040fe20000410000 */
[----:B------:R-:W-:Y:S02]  /*7730*/  HADD2.F32 R39, -RZ, R39.H1_H1 ;  /* 0x30000027ff277230 */ /* 0x000fe40000004100 */
[-C--:B------:R-:W-:Y:S01]  /*7740*/  FFMA.FTZ R50, R38, R41.reuse, R51 ;  /* 0x0000002926327223 */ /* 0x080fe20000010033 */
[-C--:B------:R-:W-:Y:S01]  /*7750*/  FMUL.FTZ R60, R43, R52.reuse ;  /* 0x000000342b3c7220 */ /* 0x080fe20000410000 */
[----:B------:R-:W-:Y:S01]  /*7760*/  FFMA.FTZ R58, R37, R41, -R58 ;  /* 0x00000029253a7223 */ /* 0x000fe2000001083a */
[----:B------:R-:W-:Y:S02]  /*7770*/  HADD2.F32 R38, -RZ, R46.H0_H0 ;  /* 0x2000002eff267230 */ /* 0x000fe40000004100 */
[----:B------:R-:W-:Y:S01]  /*7780*/  FMUL.FTZ R52, R39, R52 ;  /* 0x0000003427347220 */ /* 0x000fe20000410000 */
[----:B------:R-:W-:-:S02]  /*7790*/  HADD2.F32 R126, -RZ, R126.H0_H0 ;  /* 0x2000007eff7e7230 */ /* 0x000fc40000004100 */
[-C--:B------:R-:W-:Y:S01]  /*77a0*/  FFMA.FTZ R61, R39, R42.reuse, -R60 ;  /* 0x0000002a273d7223 */ /* 0x080fe2000001083c */
[----:B------:R-:W-:Y:S02]  /*77b0*/  HADD2.F32 R41, -RZ, R59.H0_H0 ;  /* 0x2000003bff297230 */ /* 0x000fe40000004100 */
[----:B------:R-:W-:Y:S01]  /*77c0*/  FFMA.FTZ R63, R43, R42, R52 ;  /* 0x0000002a2b3f7223 */ /* 0x000fe20000010034 */
[----:B------:R-:W-:Y:S02]  /*77d0*/  HADD2.F32 R37, -RZ, R36.H0_H0 ;  /* 0x20000024ff257230 */ /* 0x000fe40000004100 */
[-C--:B------:R-:W-:Y:S01]  /*77e0*/  FMUL.FTZ R42, R38, R126.reuse ;  /* 0x0000007e262a7220 */ /* 0x080fe20000410000 */
[----:B------:R-:W-:Y:S02]  /*77f0*/  HADD2.F32 R46, -RZ, R46.H1_H1 ;  /* 0x3000002eff2e7230 */ /* 0x000fe40000004100 */
[----:B------:R-:W-:Y:S02]  /*7800*/  HADD2.F32 R36, -RZ, R36.H1_H1 ;  /* 0x30000024ff247230 */ /* 0x000fe40000004100 */
[----:B------:R-:W-:Y:S01]  /*7810*/  FMUL.FTZ R43, R37, R126 ;  /* 0x0000007e252b7220 */ /* 0x000fe20000410000 */
[----:B------:R-:W-:-:S02]  /*7820*/  HADD2.F32 R124, -RZ, R124.H0_H0 ;  /* 0x2000007cff7c7230 */ /* 0x000fc40000004100 */
[-C--:B------:R-:W-:Y:S01]  /*7830*/  FMUL.FTZ R51, R46, R41.reuse ;  /* 0x000000292e337220 */ /* 0x080fe20000410000 */
[----:B------:R-:W-:Y:S02]  /*7840*/  HADD2.F32 R39, -RZ, R65.H0_H0 ;  /* 0x20000041ff277230 */ /* 0x000fe40000004100 */
[----:B------:R-:W-:Y:S01]  /*7850*/  FMUL.FTZ R41, R36, R41 ;  /* 0x0000002924297220 */ /* 0x000fe20000410000 */
[----:B------:R-:W-:Y:S02]  /*7860*/  HADD2.F32 R125, -RZ, R125.H0_H0 ;  /* 0x2000007dff7d7230 */ /* 0x000fe40000004100 */
[----:B------:R-:W-:Y:S01]  /*7870*/  FFMA.FTZ R42, R37, R124, -R42 ;  /* 0x0000007c252a7223 */ /* 0x000fe2000001082a */
[----:B------:R-:W-:Y:S02]  /*7880*/  HADD2.F32 R37, -RZ, R48.H0_H0 ;  /* 0x20000030ff257230 */ /* 0x000fe40000004100 */
[-C--:B------:R-:W-:Y:S01]  /*7890*/  FFMA.FTZ R46, R46, R39.reuse, R41 ;  /* 0x000000272e2e7223 */ /* 0x080fe20000010029 */
[----:B------:R-:W-:Y:S01]  /*78a0*/  FFMA.FTZ R51, R36, R39, -R51 ;  /* 0x0000002724337223 */ /* 0x000fe20000010833 */
[----:B------:R-:W-:-:S02]  /*78b0*/  HADD2.F32 R41, -RZ, R57.H0_H0 ;  /* 0x20000039ff297230 */ /* 0x000fc40000004100 */
[----:B------:R-:W-:Y:S01]  /*78c0*/  FFMA.FTZ R43, R38, R124, R43 ;  /* 0x0000007c262b7223 */ /* 0x000fe2000001002b */
[----:B------:R-:W-:Y:S02]  /*78d0*/  HADD2.F32 R48, -RZ, R48.H1_H1 ;  /* 0x30000030ff307230 */ /* 0x000fe40000004100 */
[----:B------:R-:W-:Y:S01]  /*78e0*/  FMUL.FTZ R57, R37, R125 ;  /* 0x0000007d25397220 */ /* 0x000fe20000410000 */
[--C-:B------:R-:W-:Y:S01]  /*78f0*/  HADD2.F32 R36, -RZ, R40.reuse.H0_H0 ;  /* 0x20000028ff247230 */ /* 0x100fe20000004100 */
[----:B------:R-:W-:Y:S01]  /*7900*/  F2FP.F16.F32.PACK_AB R50, R63, R50 ;  /* 0x000000323f32723e */ /* 0x000fe200000000ff */
        /* <DEDUP_REMOVED lines=18> */
[----:B------:R-:W-:Y:S01]  /*7a30*/  F2FP.F16.F32.PACK_AB R39, R61, R58 ;  /* 0x0000003a3d27723e */ /* 0x000fe200000000ff */
[----:B------:R-:W-:Y:S01]  /*7a40*/  IMAD.MOV.U32 R38, RZ, RZ, R42 ;  /* 0x000000ffff267224 */ /* 0x000fe200078e002a */
[----:B------:R-:W-:-:S07]  /*7a50*/  MOV R42, R51 ;  /* 0x00000033002a7202 */ /* 0x000fce0000000f00 */
.L_x_1418:
[----:B------:R-:W-:Y:S05]  /*7a60*/  BSYNC B1 ;  /* 0x0000000000017941 */ /* 0x000fea0003800000 */
.L_x_1417:
        /* <DEDUP_REMOVED lines=12> */
.L_x_1358:
[----:B------:R-:W2:Y:S02]  /*7b30*/  LDL R36, [R1+0x30] ;  /* 0x0000300001247983 */ /* 0x000ea40000100800 */
[----:B--2---:R-:W-:-:S13]  /*7b40*/  R2UR UR4, R36 ;  /* 0x00000000240472ca */ /* 0x004fda00000e0000 */
[----:B------:R-:W-:-:S06]  /*7b50*/  UISETP.NE.AND UP0, UPT, UR4, 0x3, UPT ;  /* 0x000000030400788c */ /* 0x000fcc000bf05270 */
[----:B------:R-:W-:-:S13]  /*7b60*/  PLOP3.LUT P1, PT, PT, PT, UP0, 0x80, 0x0 ;  /* 0x000000000000781c */ /* 0x000fda0003f2f008 */
[----:B------:R-:W-:Y:S05]  /*7b70*/  @!P1 BRA `(.L_x_1419) ;  /* 0x0000000000049947 */ /* 0x000fea0003800000 */
[----:B------:R-:W-:Y:S01]  /*7b80*/  BPT.TRAP 0x1 ;  /* 0x000000040000795c */ /* 0x000fe20000300000 */
.L_x_1419:
        /* <DEDUP_REMOVED lines=8> */
.L_x_1781:
[----:B------:R-:W-:Y:S05]  /*7c10*/  BSYNC B1 ;  /* 0x0000000000017941 */ /* 0x000fea0003800000 */
.L_x_1420:
        /* <DEDUP_REMOVED lines=15> */
.L_x_1423:
[----:B------:R-:W-:Y:S05]  /*7d10*/  BSYNC B1 ;  /* 0x0000000000017941 */ /* 0x000fea0003800000 */
.L_x_1422:
[----:B------:R-:W-:-:S13]  /*7d20*/  ISETP.GE.AND P0, PT, R233, R105, PT ;  /* 0x00000069e900720c */ /* 0x000fda0003f06270 */
        /* <DEDUP_REMOVED lines=14> */
.L_x_1383:
[----:B------:R-:W-:Y:S05]  /*7e10*/  BSYNC B0 ;  /* 0x0000000000007941 */ /* 0x000fea0003800000 */
.L_x_1357:
        /* <DEDUP_REMOVED lines=12> */
[----:B------:R-:W-:-:S05]  /*7ee0*/  @!P0 VIADD R36, R98, 0x308a0 ;  /* 0x000308a062248836 */ /* 0x000fca0000000000 */
[----:B------:R-:W-:-:S04]  /*7ef0*/  @!P0 PRMT R36, RZ, 0x654, R36 ;  /* 0x00000654ff248816 */ /* 0x000fc80000000024 */
[----:B------:R1:W-:Y:S01]  /*7f00*/  @!P0 SYNCS.ARRIVE.TRANS64.RED.A1T0 RZ, [R36+URZ], RZ ;  /* 0x000000ff24ff89a7 */ /* 0x0003e2000810043f */
[----:B------:R-:W-:Y:S05]  /*7f10*/  @!P1 BRA `(.L_x_1425) ;  /* 0x0000000000049947 */ /* 0x000fea0003800000 */
[----:B------:R-:W-:Y:S01]  /*7f20*/  BPT.TRAP 0x1 ;  /* 0x000000040000795c */ /* 0x000fe20000300000 */
.L_x_1425:
[----:B------:R-:W-:Y:S05]  /*7f30*/  BSYNC B0 ;  /* 0x0000000000007941 */ /* 0x000fea0003800000 */
.L_x_1424:
[----:B------:R-:W2:Y:S01]  /*7f40*/  SYNCS.PHASECHK.TRANS64.TRYWAIT P1, [R98+URZ+0x308b0], R109 ;  /* 0x0308b06d620075a7 */ /* 0x000ea2000802017f */
[----:B------:R-:W-:Y:S01]  /*7f50*/  ULDC.64 UR4, c[0x0][0x308] ;  /* 0x0000c20000047ab9 */ /* 0x000fe20000000a00 */
[----:B------:R-:W-:Y:S01]  /*7f60*/  ULDC.64 UR60, c[0x0][0x318] ;  /* 0x0000c600003c7ab9 */ /* 0x000fe20000000a00 */
[----:B-1----:R-:W-:Y:S01]  /*7f70*/  IMAD.U32 R36, RZ, RZ, UR5 ;  /* 0x00000005ff247e24 */ /* 0x002fe2000f8e00ff */
[----:B------:R-:W-:Y:S01]  /*7f80*/  MOV R37, UR4 ;  /* 0x0000000400257c02 */ /* 0x000fe20008000f00 */
[----:B------:R-:W-:Y:S01]  /*7f90*/  BSSY B0, `(.L_x_1426) ;  /* 0x0000006000007945 */ /* 0x000fe20003800000 */
[----:B------:R-:W-:Y:S01]  /*7fa0*/  ISETP.GE.AND P4, PT, R18, R105, PT ;  /* 0x000000691200720c */ /* 0x000fe20003f86270 */
[----:B------:R-:W-:Y:S01]  /*7fb0*/  IMAD.WIDE R48, R24, 0x40, R76 ;  /* 0x0000004018307825 */ /* 0x000fe200078e024c */
[----:B------:R1:W-:Y:S04]  /*7fc0*/  STL [R1+0x18], R36 ;  /* 0x0000182401007387 */ /* 0x0003e80000100800 */
[----:B------:R1:W-:Y:S02]  /*7fd0*/  STL [R1+0x1c], R37 ;  /* 0x00001c2501007387 */ /* 0x0003e40000100800 */
[----:B-12---:R-:W-:Y:S05]  /*7fe0*/  @!P1 BRA `(.L_x_1427) ;  /* 0x0000020400ec9947 */ /* 0x006fea0003800000 */
.L_x_1782:
[----:B------:R-:W-:Y:S05]  /*7ff0*/  BSYNC B0 ;  /* 0x0000000000007941 */ /* 0x000fea0003800000 */
.L_x_1426:
[----:B------:R-:W-:Y:S04]  /*8000*/  BSSY B0, `(.L_x_1428) ;  /* 0x000001e000007945 */ /* 0x000fe80003800000 */
[----:B------:R-:W-:Y:S05]  /*8010*/  @P4 BRA `(.L_x_1429) ;  /* 0x0000000000704947 */ /* 0x000fea0003800000 */
[----:B------:R-:W2:Y:S01]  /*8020*/  LDL R37, [R1+0x1c] ;  /* 0x00001c0001257983 */ /* 0x000ea20000100800 */
[----:B------:R-:W-:-:S03]  /*8030*/  ULDC UR6, c[0x0][0x2e4] ;  /* 0x0000b90000067ab9 */ /* 0x000fc60000000800 */
[----:B------:R-:W3:Y:S01]  /*8040*/  LDL R36, [R1+0x18] ;  /* 0x0000180001247983 */ /* 0x000ee20000100800 */
[----:B------:R-:W-:Y:S01]  /*8050*/  ISETP.GE.AND P5, PT, R228, UR6, PT ;  /* 0x00000006e4007c0c */ /* 0x000fe2000bfa6270 */
[----:B------:R-:W-:Y:S01]  /*8060*/  IMAD R43, R49, UR60, RZ ;  /* 0x0000003c312b7c24 */ /* 0x000fe2000f8e02ff */
[----:B------:R-:W-:Y:S01]  /*8070*/  ISETP.GE.AND P4, PT, R225, UR6, PT ;  /* 0x00000006e1007c0c */ /* 0x000fe2000bf86270 */
[----:B------:R-:W-:Y:S02]  /*8080*/  IMAD.MOV.U32 R40, RZ, RZ, R86 ;  /* 0x000000ffff287224 */ /* 0x000fe400078e0056 */
[----:B------:R-:W-:Y:S02]  /*8090*/  IMAD.MOV.U32 R41, RZ, RZ, R97 ;  /* 0x000000ffff297224 */ /* 0x000fe400078e0061 */
[C---:B------:R-:W-:Y:S02]  /*80a0*/  IMAD R43, R48.reuse, UR61, R43 ;  /* 0x0000003d302b7c24 */ /* 0x040fe4000f8e022b */
[----:B------:R-:W-:-:S04]  /*80b0*/  IMAD.WIDE.U32 R40, R48, UR60, R40 ;  /* 0x0000003c30287c25 */ /* 0x000fc8000f8e0028 */
[C---:B------:R-:W-:Y:S01]  /*80c0*/  VIADD R44, R228.reuse, 0x80 ;  /* 0x00000080e42c7836 */ /* 0x040fe20000000000 */
[----:B------:R-:W-:Y:S01]  /*80d0*/  IADD3 R41, R41, R43, RZ ;  /* 0x0000002b29297210 */ /* 0x000fe20007ffe0ff */
[----:B------:R-:W-:Y:S01]  /*80e0*/  VIADD R42, R228, 0xc0 ;  /* 0x000000c0e42a7836 */ /* 0x000fe20000000000 */
[----:B--2---:R-:W-:Y:S02]  /*80f0*/  R2UR UR4, R37 ;  /* 0x00000000250472ca */ /* 0x004fe400000e0000 */
[----:B---3--:R-:W-:Y:S02]  /*8100*/  R2UR UR7, R36 ;  /* 0x00000000240772ca */ /* 0x008fe400000e0000 */
[----:B------:R-:W2:Y:S09]  /*8110*/  @!P5 LDS.128 R36, [R102+0x400] ;  /* 0x000400006624d984 */ /* 0x000eb20000000c00 */
[----:B------:R-:W-:Y:S01]  /*8120*/  LEA R50, P1, R40, UR4, 0x1 ;  /* 0x0000000428327c11 */ /* 0x000fe2000f8208ff */
[----:B------:R-:W-:-:S03]  /*8130*/  ULDC.64 UR4, c[0x0][0x208] ;  /* 0x0000820000047ab9 */ /* 0x000fc60000000a00 */
[----:B------:R-:W-:Y:S02]  /*8140*/  LEA.HI.X R51, R40, UR7, R41, 0x1, P1 ;  /* 0x0000000728337c11 */ /* 0x000fe400088f0c29 */
[----:B------:R-:W-:-:S03]  /*8150*/  ISETP.GE.AND P1, PT, R44, UR6, PT ;  /* 0x000000062c007c0c */ /* 0x000fc6000bf26270 */
[----:B--2---:R-:W-:Y:S01]  /*8160*/  @!P5 STG.E.128 desc[UR4][R50.64], R36 ;  /* 0x000000243200d986 */ /* 0x004fe2000c101d04 */
[----:B------:R-:W-:-:S03]  /*8170*/  ISETP.GE.AND P5, PT, R42, UR6, PT ;  /* 0x000000062a007c0c */ /* 0x000fc6000bfa6270 */
[----:B------:R-:W2:Y:S06]  /*8180*/  @!P4 LDS.128 R36, [R102+0x2400] ;  /* 0x002400006624c984 */ /* 0x000eac0000000c00 */
[----:B------:R-:W3:Y:S04]  /*8190*/  @!P1 LDS.128 R40, [R102+0x4400] ;  /* 0x0044000066289984 */ /* 0x000ee80000000c00 */
[----:B------:R-:W4:Y:S04]  /*81a0*/  @!P5 LDS.128 R44, [R102+0x6400] ;  /* 0x00640000662cd984 */ /* 0x000f280000000c00 */
[----:B--2---:R2:W-:Y:S04]  /*81b0*/  @!P4 STG.E.128 desc[UR4][R50.64+0x80], R36 ;  /* 0x000080243200c986 */ /* 0x0045e8000c101d04 */
[----:B---3--:R2:W-:Y:S04]  /*81c0*/  @!P1 STG.E.128 desc[UR4][R50.64+0x100], R40 ;  /* 0x0001002832009986 */ /* 0x0085e8000c101d04 */
[----:B----4-:R2:W-:Y:S02]  /*81d0*/  @!P5 STG.E.128 desc[UR4][R50.64+0x180], R44 ;  /* 0x0001802c3200d986 */ /* 0x0105e4000c101d04 */
.L_x_1429:
[----:B------:R-:W-:Y:S05]  /*81e0*/  BSYNC B0 ;  /* 0x0000000000007941 */ /* 0x000fea0003800000 */
.L_x_1428:
[----:B------:R-:W-:Y:S01]  /*81f0*/  ISETP.GE.AND P1, PT, R233, R105, PT ;  /* 0x00000069e900720c */ /* 0x000fe20003f26270 */
[----:B------:R-:W-:-:S12]  /*8200*/  BSSY B0, `(.L_x_1430) ;  /* 0x0000020000007945 */ /* 0x000fd80003800000 */
[----:B------:R-:W-:Y:S05]  /*8210*/  @P1 BRA `(.L_x_1431) ;  /* 0x0000000000781947 */ /* 0x000fea0003800000 */
[----:B--2---:R-:W2:Y:S01]  /*8220*/  LDL R36, [R1+0x18] ;  /* 0x0000180001247983 */ /* 0x004ea20000100800 */
[----:B------:R-:W-:-:S03]  /*8230*/  ULDC UR6, c[0x0][0x2e4] ;  /* 0x0000b90000067ab9 */ /* 0x000fc60000000800 */
[----:B------:R-:W3:Y:S01]  /*8240*/  LDL R37, [R1+0x1c] ;  /* 0x00001c0001257983 */ /* 0x000ee20000100800 */
[----:B------:R-:W-:Y:S01]  /*8250*/  ISETP.GE.AND P1, PT, R228, UR6, PT ;  /* 0x00000006e4007c0c */ /* 0x000fe2000bf26270 */
[----:B------:R-:W-:Y:S01]  /*8260*/  IMAD.MOV.U32 R41, RZ, RZ, R97 ;  /* 0x000000ffff297224 */ /* 0x000fe200078e0061 */
[----:B------:R-:W-:Y:S01]  /*8270*/  IADD3 R43, P4, R48, 0x20, RZ ;  /* 0x00000020302b7810 */ /* 0x000fe20007f9e0ff */
[C---:B------:R-:W-:Y:S01]  /*8280*/  VIADD R44, R228.reuse, 0x80 ;  /* 0x00000080e42c7836 */ /* 0x040fe20000000000 */
[----:B------:R-:W-:Y:S02]  /*8290*/  MOV R40, R86 ;  /* 0x0000005600287202 */ /* 0x000fe40000000f00 */
[----:B------:R-:W-:Y:S01]  /*82a0*/  IADD3 R42, R228, 0xc0, RZ ;  /* 0x000000c0e42a7810 */ /* 0x000fe20007ffe0ff */
[----:B------:R-:W-:Y:S01]  /*82b0*/  IMAD.X R48, RZ, RZ, R49, P4 ;  /* 0x000000ffff307224 */ /* 0x000fe200020e0631 */
[----:B------:R-:W-:Y:S01]  /*82c0*/  ISETP.GE.AND P5, PT, R225, UR6, PT ;  /* 0x00000006e1007c0c */ /* 0x000fe2000bfa6270 */
[----:B------:R-:W-:-:S04]  /*82d0*/  IMAD.WIDE.U32 R40, R43, UR60, R40 ;  /* 0x0000003c2b287c25 */ /* 0x000fc8000f8e0028 */
[----:B------:R-:W-:-:S04]  /*82e0*/  IMAD R48, R48, UR60, RZ ;  /* 0x0000003c30307c24 */ /* 0x000fc8000f8e02ff */
[----:B------:R-:W-:-:S04]  /*82f0*/  IMAD R43, R43, UR61, R48 ;  /* 0x0000003d2b2b7c24 */ /* 0x000fc8000f8e0230 */
[----:B------:R-:W-:Y:S01]  /*8300*/  IMAD.IADD R41, R41, 0x1, R43 ;  /* 0x0000000129297824 */ /* 0x000fe200078e022b */
[----:B--2---:R-:W-:Y:S02]  /*8310*/  R2UR UR7, R36 ;  /* 0x00000000240772ca */ /* 0x004fe400000e0000 */
[----:B---3--:R-:W-:Y:S02]  /*8320*/  R2UR UR4, R37 ;  /* 0x00000000250472ca */ /* 0x008fe400000e0000 */
[----:B------:R-:W2:Y:S11]  /*8330*/  @!P1 LDS.128 R36, [R102+0x1400] ;  /* 0x0014000066249984 */ /* 0x000eb60000000c00 */
        /* <DEDUP_REMOVED lines=12> */
.L_x_1431:
[----:B------:R-:W-:Y:S05]  /*8400*/  BSYNC B0 ;  /* 0x0000000000007941 */ /* 0x000fea0003800000 */
.L_x_1430:
[----:B------:R-:W-:Y:S01]  /*8410*/  @!PT LDS RZ, [RZ] ;  /* 0x00000000fffff984 */ /* 0x000fe20000000800 */
[----:B------:R-:W-:Y:S01]  /*8420*/  @!PT LDS RZ, [RZ] ;  /* 0x00000000fffff984 */ /* 0x000fe20000000800 */
[----:B------:R-:W-:Y:S01]  /*8430*/  @!PT LDS RZ, [RZ] ;  /* 0x00000000fffff984 */ /* 0x000fe20000000800 */
[----:B------:R-:W-:Y:S01]  /*8440*/  @!PT LDS RZ, [RZ] ;  /* 0x00000000fffff984 */ /* 0x000fe20000000800 */
[----:B------:R3:W-:Y:S06]  /*8450*/  MEMBAR.ALL.CTA ;  /* 0x0000000000007992 */ /* 0x0007ec0000008000 */
[----:B---3--:R-:W3:Y:S02]  /*8460*/  FENCE.VIEW.ASYNC.S ;  /* 0x00000000000073c6 */ /* 0x008ee40000000000 */
[----:B---3--:R3:W-:Y:S01]  /*8470*/  BAR.SYNC.DEFER_BLOCKING R108, 0x80 ;  /* 0x0002006c0000751d */ /* 0x0087e20000010000 */
[----:B------:R-:W-:Y:S01]  /*8480*/  ISETP.NE.AND P4, PT, R99, RZ, PT ;  /* 0x000000ff6300720c */ /* 0x000fe20003f85270 */
[----:B------:R-:W-:-:S02]  /*8490*/  VIADD R17, R17, 0x1 ;  /* 0x0000000111117836 */ /* 0x000fc40000000000 */
[----:B01----:R-:W-:-:S03]  /*84a0*/  @!P0 VIADD R98, R98, 0x308c0 ;  /* 0x000308c062628836 */ /* 0x003fc60000000000 */
[C---:B------:R-:W-:Y:S02]  /*84b0*/  ISETP.NE.AND P1, PT, R17.reuse, 0x2, PT ;  /* 0x000000021100780c */ /* 0x040fe40003f25270 */
[----:B------:R-:W-:Y:S02]  /*84c0*/  @!P0 PRMT R98, RZ, 0x654, R98 ;  /* 0x00000654ff628816 */ /* 0x000fe40000000062 */
[----:B--2---:R-:W-:Y:S02]  /*84d0*/  SEL R37, RZ, 0x1, P1 ;  /* 0x00000001ff257807 */ /* 0x004fe40000800000 */
[----:B------:R-:W-:Y:S02]  /*84e0*/  SEL R17, R17, RZ, P1 ;  /* 0x000000ff11117207 */ /* 0x000fe40000800000 */
[----:B------:R-:W-:Y:S01]  /*84f0*/  LOP3.LUT R236, R236, R37, RZ, 0x3c, !PT ;  /* 0x00000025ecec7212 */ /* 0x000fe200078e3cff */
[----:B------:R3:W-:Y:S01]  /*8500*/  @!P0 SYNCS.ARRIVE.TRANS64.RED.A1T0 RZ, [R98+URZ], RZ ;  /* 0x000000ff62ff89a7 */ /* 0x0007e2000810043f */
[----:B------:R-:W-:Y:S01]  /*8510*/  PLOP3.LUT P0, PT, PT, PT, PT, 0x8, 0x0 ;  /* 0x000000000000781c */ /* 0x000fe20003f0e170 */
[----:B------:R-:W-:-:S12]  /*8520*/  @P4 BRA `(.L_x_1432) ;  /* 0xffffffa4007c4947 */ /* 0x000fd8000383ffff */
.L_x_1352:
[----:B------:R-:W0:Y:S01]  /*8530*/  LDC.64 R4, c[0x0][0x9e0] ;  /* 0x00027800ff047b82 */ /* 0x000e220000000a00 */
[----:B------:R-:W-:Y:S01]  /*8540*/  BSSY B0, `(.L_x_1433) ;  /* 0x0000005000007945 */ /* 0x000fe20003800000 */
[----:B0-----:R-:W-:-:S03]  /*8550*/  ISETP.GE.AND P1, PT, R5, 0x1, PT ;  /* 0x000000010500780c */ /* 0x001fc60003f26270 */
[----:B------:R-:W-:Y:S10]  /*8560*/  @P0 BRA `(.L_x_1434) ;  /* 0x0000000000080947 */ /* 0x000ff40003800000 */
[----:B------:R-:W0:Y:S02]  /*8570*/  FENCE.VIEW.ASYNC.G ;  /* 0x00000000000073c6 */ /* 0x000e240000000100 */
[----:B0-----:R-:W-:Y:S06]  /*8580*/  BAR.ARV 0xc, 0x120 ;  /* 0x0304800000007b1d */ /* 0x001fec0000002000 */
.L_x_1434:
[----:B------:R-:W-:Y:S05]  /*8590*/  BSYNC B0 ;  /* 0x0000000000007941 */ /* 0x000fea0003800000 */
.L_x_1433:
[----:B------:R-:W-:Y:S01]  /*85a0*/  IMAD.IADD R0, R103, 0x1, R4 ;  /* 0x0000000167007824 */ /* 0x000fe200078e0204 */
[----:B------:R-:W-:Y:S06]  /*85b0*/  @!P1 BRA `(.L_x_1435) ;  /* 0x0000000000489947 */ /* 0x000fec0003800000 */
        /* <DEDUP_REMOVED lines=11> */
.L_x_1437:
[----:B------:R-:W-:-:S13]  /*8670*/  ISETP.NE.AND P0, PT, R5, 0x1, PT ;  /* 0x000000010500780c */ /* 0x000fda0003f05270 */
[----:B------:R-:W0:Y:S02]  /*8680*/  @P0 LDC.64 R6, c[0x0][0x9e8] ;  /* 0x00027a00ff060b82 */ /* 0x000e240000000a00 */
[----:B0-----:R-:W-:-:S05]  /*8690*/  @P0 IMAD.HI.U32 R4, R2, R6, RZ ;  /* 0x0000000602040227 */ /* 0x001fca00078e00ff */
[----:B------:R-:W-:-:S07]  /*86a0*/  @P0 SHF.R.U32.HI R2, RZ, R7, R4 ;  /* 0x00000007ff020219 */ /* 0x000fce0000011604 */
.L_x_1438:
[----:B------:R-:W-:Y:S05]  /*86b0*/  BSYNC B0 ;  /* 0x0000000000007941 */ /* 0x000fea0003800000 */
.L_x_1436:
[----:B------:R-:W-:-:S05]  /*86c0*/  IMAD R3, R2, R5, R5 ;  /* 0x0000000502037224 */ /* 0x000fca00078e0205 */
[----:B------:R-:W-:-:S07]  /*86d0*/  VIMNMX R0, R0, R3, PT ;  /* 0x0000000300007248 */ /* 0x000fce0003fe0100 */
.L_x_1435:
[----:B------:R-:W-:Y:S01]  /*86e0*/  VIADD R0, R0, 0x3f ;  /* 0x0000003f00007836 */ /* 0x000fe20000000000 */
[----:B------:R-:W-:Y:S02]  /*86f0*/  ULDC UR4, c[0x0][0x9dc] ;  /* 0x0002770000047ab9 */ /* 0x000fe40000000800 */
[----:B------:R-:W-:Y:S02]  /*8700*/  VIADD R2, R101, -UR4 ;  /* 0x8000000465027c36 */ /* 0x000fe40008000000 */
[----:B------:R-:W-:-:S04]  /*8710*/  SHF.R.S32.HI R3, RZ, 0x1f, R0 ;  /* 0x0000001fff037819 */ /* 0x000fc80000011400 */
[----:B------:R-:W-:-:S04]  /*8720*/  LEA.HI R3, R3, R0, RZ, 0x6 ;  /* 0x0000000003037211 */ /* 0x000fc800078f30ff */
[----:B------:R-:W-:-:S04]  /*8730*/  SHF.R.S32.HI R3, RZ, 0x6, R3 ;  /* 0x00000006ff037819 */ /* 0x000fc80000011403 */
[----:B------:R-:W-:Y:S01]  /*8740*/  VIMNMX R104, R104, R3, PT ;  /* 0x0000000368687248 */ /* 0x000fe20003fe0100 */
        /* <DEDUP_REMOVED lines=11> */
.L_x_1441:
[----:B------:R-:W-:-:S13]  /*8800*/  ISETP.NE.AND P0, PT, R5, 0x1, PT ;  /* 0x000000010500780c */ /* 0x000fda0003f05270 */
[----:B------:R-:W0:Y:S02]  /*8810*/  @P0 LDC.64 R6, c[0x0][0x9e8] ;  /* 0x00027a00ff060b82 */ /* 0x000e240000000a00 */
[----:B0-----:R-:W-:-:S05]  /*8820*/  @P0 IMAD.HI.U32 R6, R101, R6, RZ ;  /* 0x0000000665060227 */ /* 0x001fca00078e00ff */
[----:B------:R-:W-:-:S07]  /*8830*/  @P0 SHF.R.U32.HI R101, RZ, R7, R6 ;  /* 0x00000007ff650219 */ /* 0x000fce0000011606 */
.L_x_1442:
[----:B------:R-:W-:Y:S05]  /*8840*/  BSYNC B0 ;  /* 0x0000000000007941 */ /* 0x000fea0003800000 */
.L_x_1440:
[----:B------:R-:W-:-:S05]  /*8850*/  IMAD R101, R101, R5, RZ ;  /* 0x0000000565657224 */ /* 0x000fca00078e02ff */
[----:B------:R-:W-:-:S07]  /*8860*/  VIMNMX R2, R2, R101, !PT ;  /* 0x0000006502027248 */ /* 0x000fce0007fe0100 */
.L_x_1439:
[----:B------:R-:W-:Y:S02]  /*8870*/  SHF.R.S32.HI R3, RZ, 0x1f, R2 ;  /* 0x0000001fff037819 */ /* 0x000fe40000011402 */
[----:B------:R-:W-:Y:S02]  /*8880*/  CS2R R4, SRZ ;  /* 0x0000000000047805 */ /* 0x000fe4000001ff00 */
[----:B------:R-:W-:Y:S02]  /*8890*/  PLOP3.LUT P0, PT, PT, PT, PT, 0x80, 0x0 ;  /* 0x000000000000781c */ /* 0x000fe40003f0f070 */
[----:B------:R-:W-:Y:S02]  /*88a0*/  CS2R R150, SRZ ;  /* 0x0000000000967805 */ /* 0x000fe4000001ff00 */
[----:B------:R-:W-:Y:S02]  /*88b0*/  LEA.HI R3, R3, R2, RZ, 0x6 ;  /* 0x0000000203037211 */ /* 0x000fe400078f30ff */
[----:B------:R-:W-:-:S02]  /*88c0*/  CS2R R148, SRZ ;  /* 0x0000000000947805 */ /* 0x000fc4000001ff00 */
[----:B------:R-:W-:Y:S02]  /*88d0*/  MOV R0, RZ ;  /* 0x000000ff00007202 */ /* 0x000fe40000000f00 */
[----:B------:R-:W-:Y:S02]  /*88e0*/  CS2R R146, SRZ ;  /* 0x0000000000927805 */ /* 0x000fe4000001ff00 */
[----:B------:R-:W-:Y:S02]  /*88f0*/  SHF.R.S32.HI R3, RZ, 0x6, R3 ;  /* 0x00000006ff037819 */ /* 0x000fe40000011403 */
[----:B------:R-:W-:Y:S02]  /*8900*/  CS2R R144, SRZ ;  /* 0x0000000000907805 */ /* 0x000fe4000001ff00 */
[----:B------:R-:W-:Y:S02]  /*8910*/  CS2R R142, SRZ ;  /* 0x00000000008e7805 */ /* 0x000fe4000001ff00 */
[----:B------:R-:W-:-:S02]  /*8920*/  CS2R R140, SRZ ;  /* 0x00000000008c7805 */ /* 0x000fc4000001ff00 */
[----:B------:R-:W-:Y:S02]  /*8930*/  VIMNMX R6, RZ, R3, !PT ;  /* 0x00000003ff067248 */ /* 0x000fe40007fe0100 */
[----:B------:R-:W-:Y:S02]  /*8940*/  CS2R R138, SRZ ;  /* 0x00000000008a7805 */ /* 0x000fe4000001ff00 */
[----:B------:R-:W-:Y:S02]  /*8950*/  CS2R R136, SRZ ;  /* 0x0000000000887805 */ /* 0x000fe4000001ff00 */
[----:B------:R-:W-:Y:S02]  /*8960*/  CS2R R134, SRZ ;  /* 0x0000000000867805 */ /* 0x000fe4000001ff00 */
[----:B------:R-:W-:Y:S01]  /*8970*/  ISETP.GT.AND P1, PT, R104, R6, PT ;  /* 0x000000066800720c */ /* 0x000fe20003f24270 */
[----:B------:R0:W-:Y:S01]  /*8980*/  STL [R1+0x50], R6 ;  /* 0x0000500601007387 */ /* 0x0001e20000100800 */
[----:B------:R-:W-:-:S02]  /*8990*/  CS2R R132, SRZ ;  /* 0x0000000000847805 */ /* 0x000fc4000001ff00 */
[----:B------:R-:W-:Y:S02]  /*89a0*/  CS2R R120, SRZ ;  /* 0x0000000000787805 */ /* 0x000fe4000001ff00 */
[----:B------:R-:W-:Y:S02]  /*89b0*/  CS2R R116, SRZ ;  /* 0x0000000000747805 */ /* 0x000fe4000001ff00 */
[----:B------:R-:W-:Y:S02]  /*89c0*/  CS2R R128, SRZ ;  /* 0x0000000000807805 */ /* 0x000fe4000001ff00 */
[----:B------:R-:W-:Y:S02]  /*89d0*/  CS2R R112, SRZ ;  /* 0x0000000000707805 */ /* 0x000fe4000001ff00 */
[----:B---3--:R-:W-:Y:S02]  /*89e0*/  CS2R R108, SRZ ;  /* 0x00000000006c7805 */ /* 0x008fe4000001ff00 */
        /* <DEDUP_REMOVED lines=13> */
[----:B------:R-:W-:Y:S01]  /*8ac0*/  IMAD.MOV.U32 R105, RZ, RZ, RZ ;  /* 0x000000ffff697224 */ /* 0x000fe200078e00ff */
        /* <DEDUP_REMOVED lines=35> */
[----:B------:R-:W-:Y:S01]  /*8d00*/  CS2R R24, SRZ ;  /* 0x0000000000187805 */ /* 0x000fe2000001ff00 */
[----:B0-----:R-:W-:Y:S06]  /*8d10*/  @!P1 BRA `(.L_x_1443) ;  /* 0x0000015c00e89947 */ /* 0x001fec0003800000 */
[----:B------:R-:W0:Y:S01]  /*8d20*/  S2R R6, SR_TID.X ;  /* 0x0000000000067919 */ /* 0x000e220000002100 */
[----:B------:R-:W-:Y:S01]  /*8d30*/  BSSY B6, `(.L_x_1444) ;  /* 0x0000020000067945 */ /* 0x000fe20003800000 */
[----:B0-----:R-:W-:-:S04]  /*8d40*/  IADD3 R0, R6, -0x80, RZ ;  /* 0xffffff8006007810 */ /* 0x001fc80007ffe0ff */
[----:B------:R-:W-:-:S04]  /*8d50*/  SHF.R.S32.HI R3, RZ, 0x1f, R0 ;  /* 0x0000001fff037819 */ /* 0x000fc80000011400 */
[----:B------:R-:W-:-:S04]  /*8d60*/  LEA.HI R3, R3, R0, RZ, 0x7 ;  /* 0x0000000003037211 */ /* 0x000fc800078f38ff */
[----:B------:R-:W-:-:S06]  /*8d70*/  SHF.R.S32.HI R0, RZ, 0x7, R3 ;  /* 0x00000007ff007819 */ /* 0x000fcc0000011403 */
[----:B------:R-:W0:Y:S02]  /*8d80*/  SHFL.IDX PT, R0, R0, RZ, 0x1f ;  /* 0x00001fff00007589 */ /* 0x000e2400000e0000 */
[----:B0-----:R-:W-:-:S04]  /*8d90*/  LEA.HI R2, R0, R0, RZ, 0x1 ;  /* 0x0000000000027211 */ /* 0x001fc800078f08ff */
[----:B------:R-:W-:Y:S01]  /*8da0*/  LOP3.LUT R3, R2, 0x1e, RZ, 0xc0, !PT ;  /* 0x0000001e02037812 */ /* 0x000fe200078ec0ff */
[----:B------:R-:W-:-:S04]  /*8db0*/  VIADD R2, R16, 0x10400 ;  /* 0x0001040010027836 */ /* 0x000fc80000000000 */
[----:B------:R-:W-:Y:S01]  /*8dc0*/  IMAD.IADD R3, R0, 0x1, -R3 ;  /* 0x0000000100037824 */ /* 0x000fe200078e0a03 */
[----:B------:R-:W-:-:S03]  /*8dd0*/  LOP3.LUT P0, RZ, R2, 0x3ff, RZ, 0xc0, !PT ;  /* 0x000003ff02ff7812 */ /* 0x000fc6000780c0ff */
[----:B------:R-:W-:Y:S01]  /*8de0*/  IMAD R3, R3, 0x2000, R2 ;  /* 0x0000200003037824 */ /* 0x000fe200078e0202 */
[----:B------:R-:W-:-:S04]  /*8df0*/  P2R R23, PR, RZ, 0x1 ;  /* 0x00000001ff177803 */ /* 0x000fc80000000000 */
[----:B------:R-:W-:-:S04]  /*8e00*/  SHF.R.U32.HI R2, RZ, 0x4, R3 ;  /* 0x00000004ff027819 */ /* 0x000fc80000011603 */
[----:B------:R-:W-:Y:S01]  /*8e10*/  LOP3.LUT R2, R2, 0x3fff, RZ, 0xc0, !PT ;  /* 0x00003fff02027812 */ /* 0x000fe200078ec0ff */
[----:B------:R-:W-:Y:S06]  /*8e20*/  @!P0 BRA `(.L_x_1445) ;  /* 0x0000000000408947 */ /* 0x000fec0003800000 */
        /* <DEDUP_REMOVED lines=10> */
[----:B------:R-:W-:Y:S01]  /*8ed0*/  MOV R13, RZ ;  /* 0x000000ff000d7202 */ /* 0x000fe20000000f00 */
[----:B------:R-:W-:-:S02]  /*8ee0*/  IMAD.U32 R11, RZ, RZ, UR5 ;  /* 0x00000005ff0b7e24 */ /* 0x000fc4000f8e00ff */
[----:B------:R-:W-:Y:S02]  /*8ef0*/  IMAD.MOV.U32 R8, RZ, RZ, 0x70 ;  /* 0x00000070ff087424 */ /* 0x000fe400078e00ff */
[----:B0-----:R-:W-:-:S07]  /*8f00*/  IMAD.MOV.U32 R12, RZ, RZ, 0x1 ;  /* 0x00000001ff0c7424 */ /* 0x001fce00078e00ff */
[----:B------:R-:W-:-:S07]  /*8f10*/  LEPC R20, `(.L_x_1445) ;  /* 0x000000001014794e */ /* 0x000fce0000000000 */
[----:B-1---5:R-:W-:Y:S05]  /*8f20*/  CALL.ABS.NOINC R14 ;  /* 0x000000000e007343 */ /* 0x022fea0003c00000 */
.L_x_1445:
[----:B------:R-:W-:Y:S05]  /*8f30*/  BSYNC B6 ;  /* 0x0000000000067941 */ /* 0x000fea0003800000 */
.L_x_1444:
[----:B------:R-:W-:Y:S02]  /*8f40*/  ULDC UR4, c[0x0][0x3d4] ;  /* 0x0000f50000047ab9 */ /* 0x000fe40000000800 */
[----:B------:R-:W-:-:S13]  /*8f50*/  ISETP.LT.AND P0, PT, RZ, UR4, PT ;  /* 0x00000004ff007c0c */ /* 0x000fda000bf01270 */
[----:B------:R-:W-:Y:S05]  /*8f60*/  @P0 BRA `(.L_x_1446) ;  /* 0x0000000000400947 */ /* 0x000fea0003800000 */
[----:B------:R-:W2:Y:S02]  /*8f70*/  LDL R20, [R1+0x68] ;  /* 0x0000680001147983 */ /* 0x000ea40000100800 */
[----:B--2---:R-:W-:-:S04]  /*8f80*/  LEA.HI R0, R20, R20, RZ, 0x1 ;  /* 0x0000001414007211 */ /* 0x004fc800078f08ff */
[----:B------:R-:W-:-:S05]  /*8f90*/  LOP3.LUT R0, R0, 0xfffffffe, RZ, 0xc0, !PT ;  /* 0xfffffffe00007812 */ /* 0x000fca00078ec0ff */
[----:B------:R-:W-:-:S05]  /*8fa0*/  IMAD.IADD R0, R20, 0x1, -R0 ;  /* 0x0000000114007824 */ /* 0x000fca00078e0a00 */
[----:B------:R-:W-:-:S04]  /*8fb0*/  SHF.L.U32 R3, R0, 0x1f, RZ ;  /* 0x0000001f00037819 */ /* 0x000fc800000006ff */
[----:B------:R0:W1:Y:S03]  /*8fc0*/  SYNCS.PHASECHK.TRANS64.TRYWAIT P0, [R16+URZ+0x30800], R3 ;  /* 0x03080003100075a7 */ /* 0x000066000800017f */
[----:B-1----:R-:W-:Y:S05]  /*8fd0*/  @!P0 NANOSLEEP.SYNCS 0x989680 ;  /* 0x009896800000895d */ /* 0x002fea0003900000 */
[----:B------:R-:W1:Y:S01]  /*8fe0*/  @!P0 SYNCS.PHASECHK.TRANS64 P0, [R16+URZ+0x30800], R3 ;  /* 0x03080003100085a7 */ /* 0x000e62000800007f */
[----:B------:R-:W-:Y:S04]  /*8ff0*/  BSSY B0, `(.L_x_1447) ;  /* 0x0000006000007945 */ /* 0x000fe80003800000 */
[----:B-1----:R-:W-:Y:S05]  /*9000*/  @P0 BRA `(.L_x_1448) ;  /* 0x0000000000100947 */ /* 0x002fea0003800000 */
.L_x_1449:
[----:B-1----:R1:W2:Y:S02]  /*9010*/  SYNCS.PHASECHK.TRANS64.TRYWAIT P0, [R16+URZ+0x30800], R3 ;  /* 0x03080003100075a7 */ /* 0x0022a4000800017f */
[----:B--2---:R-:W-:Y:S05]  /*9020*/  @!P0 NANOSLEEP.SYNCS 0x989680 ;  /* 0x009896800000895d */ /* 0x004fea0003900000 */
[----:B------:R-:W2:Y:S02]  /*9030*/  @!P0 SYNCS.PHASECHK.TRANS64 P0, [R16+URZ+0x30800], R3 ;  /* 0x03080003100085a7 */ /* 0x000ea4000800007f */
[----:B--2---:R-:W-:Y:S05]  /*9040*/  @!P0 BRA `(.L_x_1449) ;  /* 0xfffffffc00f08947 */ /* 0x004fea000383ffff */
.L_x_1448:
[----:B------:R-:W-:Y:S05]  /*9050*/  BSYNC B0 ;  /* 0x0000000000007941 */ /* 0x000fea0003800000 */
.L_x_1447:
[----:B------:R-:W-:Y:S05]  /*9060*/  BRA `(.L_x_1450) ;  /* 0x0000009400147947 */ /* 0x000fea0003800000 */
.L_x_1446:
[----:B------:R-:W0:Y:S01]  /*9070*/  LDC.64 R12, c[0x0][0x3d8] ;  /* 0x0000f600ff0c7b82 */ /* 0x000e220000000a00 */
[----:B-----5:R-:W-:Y:S01]  /*9080*/  SHF.R.S32.HI R3, RZ, 0x1f, R100 ;  /* 0x0000001fff037819 */ /* 0x020fe20000011464 */
[--C-:B------:R-:W-:Y:S01]  /*9090*/  IMAD.MOV.U32 R4, RZ, RZ, R208.reuse ;  /* 0x000000ffff047224 */ /* 0x100fe200078e00d0 */
[----:B------:R-:W-:Y:S01]  /*90a0*/  SHF.R.S32.HI R5, RZ, 0x1f, R208 ;  /* 0x0000001fff057819 */ /* 0x000fe200000114d0 */
[----:B------:R-:W-:Y:S01]  /*90b0*/  BSSY B6, `(.L_x_1451) ;  /* 0x0000031000067945 */ /* 0x000fe20003800000 */
[----:B------:R-:W-:Y:S02]  /*90c0*/  ISETP.NE.AND P4, PT, R23, RZ, PT ;  /* 0x000000ff1700720c */ /* 0x000fe40003f85270 */
[----:B------:R-:W-:Y:S01]  /*90d0*/  SHF.R.S32.HI R229, RZ, 0x1f, R228 ;  /* 0x0000001fffe57819 */ /* 0x000fe200000114e4 */
[----:B------:R-:W1:Y:S01]  /*90e0*/  LDC.64 R14, c[0x0][0x3e8] ;  /* 0x0000fa00ff0e7b82 */ /* 0x000e620000000a00 */
[-C--:B0-----:R-:W-:Y:S01]  /*90f0*/  IMAD R6, R19, R12.reuse, RZ ;  /* 0x0000000c13067224 */ /* 0x081fe200078e02ff */
[----:B------:R-:W-:Y:S01]  /*9100*/  SHF.L.U64.HI R86, R12, 0x5, R13 ;  /* 0x000000050c567819 */ /* 0x000fe2000001020d */
[----:B------:R-:W-:-:S02]  /*9110*/  IMAD R0, R3, R12, RZ ;  /* 0x0000000c03007224 */ /* 0x000fc400078e02ff */
[C---:B------:R-:W-:Y:S02]  /*9120*/  IMAD R95, R18.reuse, R13, R6 ;  /* 0x0000000d125f7224 */ /* 0x040fe400078e0206 */
[----:B------:R-:W-:Y:S01]  /*9130*/  IMAD.WIDE.U32 R6, R18, R12, R4 ;  /* 0x0000000c12067225 */ /* 0x000fe200078e0004 */
[----:B-1----:R-:W-:-:S03]  /*9140*/  SHF.L.U64.HI R90, R14, 0x5, R15 ;  /* 0x000000050e5a7819 */ /* 0x002fc6000001020f */
[-C--:B------:R-:W-:Y:S02]  /*9150*/  IMAD R3, R3, R14.reuse, RZ ;  /* 0x0000000e03037224 */ /* 0x080fe400078e02ff */
[----:B------:R-:W-:Y:S02]  /*9160*/  IMAD R10, R19, R14, RZ ;  /* 0x0000000e130a7224 */ /* 0x000fe400078e02ff */
[----:B------:R-:W-:-:S04]  /*9170*/  IMAD.WIDE.U32 R82, R100, R12, RZ ;  /* 0x0000000c64527225 */ /* 0x000fc800078e00ff */
[----:B------:R-:W-:Y:S01]  /*9180*/  IMAD R25, R100, R13, R0 ;  /* 0x0000000d64197224 */ /* 0x000fe200078e0200 */
[----:B------:R-:W-:Y:S01]  /*9190*/  IADD3 R93, P0, R6, R82, RZ ;  /* 0x00000052065d7210 */ /* 0x000fe20007f1e0ff */
[C---:B------:R-:W-:Y:S02]  /*91a0*/  IMAD R3, R100.reuse, R15, R3 ;  /* 0x0000000f64037224 */ /* 0x040fe400078e0203 */
[----:B------:R-:W-:-:S04]  /*91b0*/  IMAD.WIDE.U32 R80, R100, R14, RZ ;  /* 0x0000000e64507225 */ /* 0x000fc800078e00ff */
[----:B------:R-:W-:Y:S01]  /*91c0*/  IMAD.WIDE.U32 R4, R18, R14, R4 ;  /* 0x0000000e12047225 */ /* 0x000fe200078e0004 */
[----:B------:R-:W-:-:S03]  /*91d0*/  IADD3 R27, R3, R81, RZ ;  /* 0x00000051031b7210 */ /* 0x000fc60007ffe0ff */
[----:B------:R-:W-:Y:S01]  /*91e0*/  IMAD R97, R18, R15, R10 ;  /* 0x0000000f12617224 */ /* 0x000fe200078e020a */
[----:B------:R-:W-:Y:S01]  /*91f0*/  IADD3 R87, P1, R4, R80, RZ ;  /* 0x0000005004577210 */ /* 0x000fe20007f3e0ff */
[----:B------:R-:W-:-:S03]  /*9200*/  IMAD.WIDE.U32 R8, R18, R12, R228 ;  /* 0x0000000c12087225 */ /* 0x000fc600078e00e4 */
[----:B------:R-:W-:Y:S01]  /*9210*/  IADD3.X R107, R27, R5, R97, P1, !PT ;  /* 0x000000051b6b7210 */ /* 0x000fe20000ffe461 */
[----:B------:R-:W-:Y:S01]  /*9220*/  IMAD.WIDE.U32 R10, R18, R14, R228 ;  /* 0x0000000e120a7225 */ /* 0x000fe200078e00e4 */
[----:B------:R-:W-:-:S03]  /*9230*/  IADD3 R91, P2, R8, R82, RZ ;  /* 0x00000052085b7210 */ /* 0x000fc60007f5e0ff */
[----:B------:R-:W-:Y:S01]  /*9240*/  IMAD.IADD R25, R25, 0x1, R83 ;  /* 0x0000000119197824 */ /* 0x000fe200078e0253 */
[----:B------:R-:W-:Y:S01]  /*9250*/  IADD3 R23, P3, R10, R80, RZ ;  /* 0x000000500a177210 */ /* 0x000fe20007f7e0ff */
[----:B------:R-:W-:Y:S02]  /*9260*/  IMAD.SHL.U32 R88, R12, 0x20, RZ ;  /* 0x000000200c587824 */ /* 0x000fe400078e00ff */
[----:B------:R-:W-:Y:S01]  /*9270*/  IMAD.SHL.U32 R92, R14, 0x20, RZ ;  /* 0x000000200e5c7824 */ /* 0x000fe200078e00ff */
[C---:B------:R-:W-:Y:S02]  /*9280*/  IADD3.X R89, R25.reuse, R7, R95, P0, !PT ;  /* 0x0000000719597210 */ /* 0x040fe400007fe45f */
[----:B------:R-:W-:Y:S02]  /*9290*/  IADD3.X R95, R25, R95, R9, P2, !PT ;  /* 0x0000005f195f7210 */ /* 0x000fe400017fe409 */
[----:B------:R-:W-:Y:S01]  /*92a0*/  IADD3.X R97, R27, R97, R11, P3, !PT ;  /* 0x000000611b617210 */ /* 0x000fe20001ffe40b */
        /* <DEDUP_REMOVED lines=14> */
[----:B0-----:R-:W-:-:S07]  /*9390*/  IMAD.MOV.U32 R13, RZ, RZ, RZ ;  /* 0x000000ffff0d7224 */ /* 0x001fce00078e00ff */
[----:B------:R-:W-:-:S07]  /*93a0*/  LEPC R20, `(.L_x_1452) ;  /* 0x000000001014794e */ /* 0x000fce0000000000 */
[----:B-1----:R-:W-:Y:S05]  /*93b0*/  CALL.ABS.NOINC R14 ;  /* 0x000000000e007343 */ /* 0x002fea0003c00000 */
.L_x_1452:
[----:B------:R-:W-:Y:S05]  /*93c0*/  BSYNC B6 ;  /* 0x0000000000067941 */ /* 0x000fea0003800000 */
.L_x_1451:
[----:B------:R-:W2:Y:S01]  /*93d0*/  LDL R110, [R1+0x4] ;  /* 0x00000400016e7983 */ /* 0x000ea20000100800 */
[----:B------:R-:W0:Y:S01]  /*93e0*/  LDC.64 R84, c[0x0][0x3d8] ;  /* 0x0000f600ff547b82 */ /* 0x000e220000000a00 */
[----:B------:R-:W-:Y:S01]  /*93f0*/  ULDC.U8 UR4, c[0x0][0x3f0] ;  /* 0x0000fc0000047ab9 */ /* 0x000fe20000000000 */
[----:B------:R-:W-:Y:S01]  /*9400*/  BSSY B0, `(.L_x_1453) ;  /* 0x0000903000007945 */ /* 0x000fe20003800000 */
[----:B------:R-:W-:-:S05]  /*9410*/  ISETP.NE.AND P0, PT, RZ, UR4, PT ;  /* 0x00000004ff007c0c */ /* 0x000fca000bf05270 */
[----:B------:R-:W1:Y:S01]  /*9420*/  LDC.64 R14, c[0x0][0x3e8] ;  /* 0x0000fa00ff0e7b82 */ /* 0x000e620000000a00 */
[----:B--2---:R-:W-:Y:S01]  /*9430*/  SHF.R.S32.HI R3, RZ, 0x1f, R110 ;  /* 0x0000001fff037819 */ /* 0x004fe2000001146e */
[----:B0-----:R-:W-:-:S04]  /*9440*/  IMAD.WIDE.U32 R4, R110, R84, RZ ;  /* 0x000000546e047225 */ /* 0x001fc800078e00ff */
[C---:B------:R-:W-:Y:S02]  /*9450*/  IMAD R0, R3.reuse, R84, RZ ;  /* 0x0000005403007224 */ /* 0x040fe400078e02ff */
[-C--:B-1----:R-:W-:Y:S02]  /*9460*/  IMAD R8, R3, R14.reuse, RZ ;  /* 0x0000000e03087224 */ /* 0x082fe400078e02ff */
[C---:B------:R-:W-:Y:S02]  /*9470*/  IMAD R3, R110.reuse, R85, R0 ;  /* 0x000000556e037224 */ /* 0x040fe400078e0200 */
[----:B------:R-:W-:-:S03]  /*9480*/  IMAD.WIDE.U32 R6, R110, R14, RZ ;  /* 0x0000000e6e067225 */ /* 0x000fc600078e00ff */
[----:B------:R-:W-:Y:S01]  /*9490*/  IADD3 R5, R5, R3, RZ ;  /* 0x0000000305057210 */ /* 0x000fe20007ffe0ff */
[C---:B------:R-:W-:Y:S02]  /*94a0*/  IMAD R9, R110.reuse, R15, R8 ;  /* 0x0000000f6e097224 */ /* 0x040fe400078e0208 */
[----:B------:R-:W-:Y:S01]  /*94b0*/  IMAD R0, R110, -0x80, R224 ;  /* 0xffffff806e007824 */ /* 0x000fe200078e02e0 */
[C---:B------:R-:W-:Y:S01]  /*94c0*/  SHF.L.U64.HI R13, R4.reuse, 0x7, R5 ;  /* 0x00000007040d7819 */ /* 0x040fe20000010205 */
[----:B------:R-:W-:Y:S02]  /*94d0*/  IMAD.IADD R3, R7, 0x1, R9 ;  /* 0x0000000107037824 */ /* 0x000fe400078e0209 */
[----:B------:R-:W-:Y:S01]  /*94e0*/  IMAD.SHL.U32 R12, R4, 0x80, RZ ;  /* 0x00000080040c7824 */ /* 0x000fe200078e00ff */
[----:B------:R-:W-:Y:S01]  /*94f0*/  VIMNMX R21, R0, 0x80, PT ;  /* 0x0000008000157848 */ /* 0x000fe20003fe0100 */
[C---:B------:R-:W-:Y:S01]  /*9500*/  IMAD.SHL.U32 R10, R6.reuse, 0x80, RZ ;  /* 0x00000080060a7824 */ /* 0x040fe200078e00ff */
[----:B------:R-:W-:Y:S01]  /*9510*/  SHF.L.U64.HI R11, R6, 0x7, R3 ;  /* 0x00000007060b7819 */ /* 0x000fe20000010203 */
[----:B------:R-:W-:Y:S06]  /*9520*/  @!P0 BRA `(.L_x_1454) ;  /* 0x0000004400988947 */ /* 0x000fec0003800000 */
[----:B------:R-:W2:Y:S01]  /*9530*/  LDL R20, [R1+0x74] ;  /* 0x0000740001147983 */ /* 0x000ea20000100800 */
[-C--:B------:R-:W-:Y:S02]  /*9540*/  ISETP.GE.AND P0, PT, R18, R21.reuse, PT ;  /* 0x000000151200720c */ /* 0x080fe40003f06270 */
[----:B------:R-:W-:Y:S01]  /*9550*/  ISETP.GE.AND P1, PT, R233, R21, PT ;  /* 0x00000015e900720c */ /* 0x000fe20003f26270 */
[----:B------:R0:W5:Y:S04]  /*9560*/  LDL R94, [R1+0x10] ;  /* 0x00001000015e7983 */ /* 0x0001680000100800 */
[----:B------:R0:W5:Y:S01]  /*9570*/  LDL R91, [R1+0x14] ;  /* 0x00001400015b7983 */ /* 0x0001620000100800 */
[----:B------:R-:W-:Y:S01]  /*9580*/  BSSY B1, `(.L_x_1455) ;  /* 0x0000034000017945 */ /* 0x000fe20003800000 */
        /* <DEDUP_REMOVED lines=17> */
[----:B--2---:R-:W-:Y:S01]  /*96a0*/  ISETP.GE.AND P2, PT, R20, R21, PT ;  /* 0x000000151400720c */ /* 0x004fe20003f46270 */
[----:B0-----:R-:W-:-:S12]  /*96b0*/  @P0 BRA `(.L_x_1456) ;  /* 0x0000000000800947 */ /* 0x001fd80003800000 */
[----:B------:R-:W-:Y:S01]  /*96c0*/  IADD3 R0, P4, R10, R87, RZ ;  /* 0x000000570a007210 */ /* 0x000fe20007f9e0ff */
[----:B------:R-:W-:Y:S01]  /*96d0*/  ULDC.64 UR4, c[0x0][0x3c8] ;  /* 0x0000f20000047ab9 */ /* 0x000fe20000000a00 */
[----:B------:R-:W-:Y:S01]  /*96e0*/  IADD3 R7, P3, R12, R93, RZ ;  /* 0x0000005d0c077210 */ /* 0x000fe20007f7e0ff */
[----:B------:R-:W-:Y:S01]  /*96f0*/  ULDC.64 UR6, c[0x0][0x3e0] ;  /* 0x0000f80000067ab9 */ /* 0x000fe20000000a00 */
[----:B------:R-:W-:Y:S01]  /*9700*/  CS2R R78, SRZ ;  /* 0x00000000004e7805 */ /* 0x000fe2000001ff00 */
[----:B------:R-:W-:Y:S01]  /*9710*/  IMAD.X R3, R11, 0x1, R107, P4 ;  /* 0x000000010b037824 */ /* 0x000fe200020e066b */
[----:B------:R-:W-:Y:S02]  /*9720*/  IADD3.X R20, R13, R89, RZ, P3, !PT ;  /* 0x000000590d147210 */ /* 0x000fe40001ffe4ff */
[----:B------:R-:W-:Y:S02]  /*9730*/  CS2R R74, SRZ ;  /* 0x00000000004a7805 */ /* 0x000fe4000001ff00 */
[----:B------:R-:W-:Y:S01]  /*9740*/  LEA R6, P3, R7, UR4, 0x1 ;  /* 0x0000000407067c11 */ /* 0x000fe2000f8608ff */
[----:B------:R-:W-:Y:S01]  /*9750*/  ULDC UR4, c[0x0][0x3d4] ;  /* 0x0000f50000047ab9 */ /* 0x000fe20000000800 */
[----:B------:R-:W-:-:S02]  /*9760*/  LEA R8, P4, R0, UR6, 0x1 ;  /* 0x0000000600087c11 */ /* 0x000fc4000f8808ff */
[----:B------:R-:W-:Y:S02]  /*9770*/  CS2R R70, SRZ ;  /* 0x0000000000467805 */ /* 0x000fe4000001ff00 */
[----:B------:R-:W-:Y:S02]  /*9780*/  LEA.HI.X R7, R7, UR5, R20, 0x1, P3 ;  /* 0x0000000507077c11 */ /* 0x000fe400098f0c14 */
[----:B------:R-:W-:Y:S02]  /*9790*/  CS2R R66, SRZ ;  /* 0x0000000000427805 */ /* 0x000fe4000001ff00 */
[----:B------:R-:W-:Y:S01]  /*97a0*/  LEA.HI.X R9, R0, UR7, R3, 0x1, P4 ;  /* 0x0000000700097c11 */ /* 0x000fe2000a0f0c03 */
[----:B------:R-:W-:Y:S01]  /*97b0*/  ULDC.64 UR8, c[0x0][0x208] ;  /* 0x0000820000087ab9 */ /* 0x000fe20000000a00 */
[----:B------:R-:W-:Y:S02]  /*97c0*/  ISETP.GE.AND P3, PT, R208, UR4, PT ;  /* 0x00000004d0007c0c */ /* 0x000fe4000bf66270 */
[----:B-----5:R-:W-:-:S02]  /*97d0*/  ISETP.GE.AND P4, PT, R94, UR4, PT ;  /* 0x000000045e007c0c */ /* 0x020fc4000bf86270 */
[----:B------:R-:W-:Y:S02]  /*97e0*/  ISETP.GE.AND P5, PT, R237, UR4, PT ;  /* 0x00000004ed007c0c */ /* 0x000fe4000bfa6270 */
[----:B------:R-:W-:Y:S02]  /*97f0*/  ISETP.GE.AND P6, PT, R91, UR4, PT ;  /* 0x000000045b007c0c */ /* 0x000fe4000bfc6270 */
[----:B------:R-:W-:Y:S02]  /*9800*/  CS2R R76, SRZ ;  /* 0x00000000004c7805 */ /* 0x000fe4000001ff00 */
[----:B------:R-:W-:Y:S02]  /*9810*/  CS2R R72, SRZ ;  /* 0x0000000000487805 */ /* 0x000fe4000001ff00 */
[----:B------:R-:W-:Y:S02]  /*9820*/  CS2R R68, SRZ ;  /* 0x0000000000447805 */ /* 0x000fe4000001ff00 */
[----:B------:R-:W-:Y:S01]  /*9830*/  CS2R R64, SRZ ;  /* 0x0000000000407805 */ /* 0x000fe2000001ff00 */
        /* <DEDUP_REMOVED lines=8> */
.L_x_1456:
[----:B------:R-:W-:Y:S05]  /*98c0*/  BSYNC B1 ;  /* 0x0000000000017941 */ /* 0x000fea0003800000 */
.L_x_1455:
[----:B------:R-:W-:Y:S04]  /*98d0*/  BSSY B1, `(.L_x_1457) ;  /* 0x0000022000017945 */ /* 0x000fe80003800000 */
[----:B------:R-:W-:Y:S05]  /*98e0*/  @P1 BRA `(.L_x_1458) ;  /* 0x0000000000801947 */ /* 0x000fea0003800000 */
[----:B0-----:R-:W-:Y:S01]  /*98f0*/  IADD3 R7, P5, P6, R93, R88, R12 ;  /* 0x000000585d077210 */ /* 0x001fe20007ebe00c */
[----:B------:R-:W-:Y:S01]  /*9900*/  ULDC.64 UR4, c[0x0][0x3c8] ;  /* 0x0000f20000047ab9 */ /* 0x000fe20000000a00 */
[----:B------:R-:W-:Y:S01]  /*9910*/  IADD3 R0, P3, P4, R87, R92, R10 ;  /* 0x0000005c57007210 */ /* 0x000fe20007c7e00a */
[----:B------:R-:W-:Y:S01]  /*9920*/  ULDC.64 UR6, c[0x0][0x3e0] ;  /* 0x0000f80000067ab9 */ /* 0x000fe20000000a00 */
[----:B------:R-:W-:Y:S02]  /*9930*/  IADD3.X R20, R89, R86, R13, P5, P6 ;  /* 0x0000005659147210 */ /* 0x000fe40002fec40d */
[----:B------:R-:W-:Y:S02]  /*9940*/  CS2R R62, SRZ ;  /* 0x00000000003e7805 */ /* 0x000fe4000001ff00 */
[----:B------:R-:W-:Y:S02]  /*9950*/  IADD3.X R3, R107, R90, R11, P3, P4 ;  /* 0x0000005a6b037210 */ /* 0x000fe40001fe840b */
[----:B------:R-:W-:-:S02]  /*9960*/  CS2R R56, SRZ ;  /* 0x0000000000387805 */ /* 0x000fc4000001ff00 */
[C---:B------:R-:W-:Y:S01]  /*9970*/  LEA R6, P5, R7.reuse, UR4, 0x1 ;  /* 0x0000000407067c11 */ /* 0x040fe2000f8a08ff */
[----:B------:R-:W-:Y:S01]  /*9980*/  ULDC UR4, c[0x0][0x3d4] ;  /* 0x0000f50000047ab9 */ /* 0x000fe20000000800 */
[C---:B------:R-:W-:Y:S02]  /*9990*/  LEA R8, P4, R0.reuse, UR6, 0x1 ;  /* 0x0000000600087c11 */ /* 0x040fe4000f8808ff */
[----:B------:R-:W-:Y:S02]  /*99a0*/  CS2R R54, SRZ ;  /* 0x0000000000367805 */ /* 0x000fe4000001ff00 */
[----:B------:R-:W-:Y:S02]  /*99b0*/  LEA.HI.X R7, R7, UR5, R20, 0x1, P5 ;  /* 0x0000000507077c11 */ /* 0x000fe4000a8f0c14 */
[----:B------:R-:W-:Y:S02]  /*99c0*/  CS2R R48, SRZ ;  /* 0x0000000000307805 */ /* 0x000fe4000001ff00 */
[----:B------:R-:W-:Y:S01]  /*99d0*/  LEA.HI.X R9, R0, UR7, R3, 0x1, P4 ;  /* 0x0000000700097c11 */ /* 0x000fe2000a0f0c03 */
[----:B------:R-:W-:Y:S01]  /*99e0*/  ULDC.64 UR8, c[0x0][0x208] ;  /* 0x0000820000087ab9 */ /* 0x000fe20000000a00 */
[----:B------:R-:W-:-:S02]  /*99f0*/  ISETP.GE.AND P3, PT, R208, UR4, PT ;  /* 0x00000004d0007c0c */ /* 0x000fc4000bf66270 */
[----:B-----5:R-:W-:Y:S02]  /*9a00*/  ISETP.GE.AND P4, PT, R94, UR4, PT ;  /* 0x000000045e007c0c */ /* 0x020fe4000bf86270 */
[----:B------:R-:W-:Y:S02]  /*9a10*/  ISETP.GE.AND P5, PT, R237, UR4, PT ;  /* 0x00000004ed007c0c */ /* 0x000fe4000bfa6270 */
[----:B------:R-:W-:Y:S02]  /*9a20*/  ISETP.GE.AND P6, PT, R91, UR4, PT ;  /* 0x000000045b007c0c */ /* 0x000fe4000bfc6270 */
        /* <DEDUP_REMOVED lines=12> */
.L_x_1458:
[----:B------:R-:W-:Y:S05]  /*9af0*/  BSYNC B1 ;  /* 0x0000000000017941 */ /* 0x000fea0003800000 */
.L_x_1457:
[----:B------:R-:W-:Y:S01]  /*9b00*/  BSSY B1, `(.L_x_1459) ;  /* 0x000002e000017945 */ /* 0x000fe20003800000 */
        /* <DEDUP_REMOVED lines=8> */
[----:B------:R-:W-:Y:S06]  /*9b90*/  @P2 BRA `(.L_x_1460) ;  /* 0x0000000000902947 */ /* 0x000fec0003800000 */
[----:B01----:R-:W-:Y:S01]  /*9ba0*/  LEA R6, P3, R84, R12, 0x6 ;  /* 0x0000000c54067211 */ /* 0x003fe200078630ff */
[----:B------:R-:W-:Y:S01]  /*9bb0*/  ULDC.64 UR4, c[0x0][0x3c8] ;  /* 0x0000f20000047ab9 */ /* 0x000fe20000000a00 */
[----:B------:R-:W-:Y:S01]  /*9bc0*/  LEA R0, P4, R14, R10, 0x6 ;  /* 0x0000000a0e007211 */ /* 0x000fe200078830ff */
[----:B------:R-:W-:Y:S01]  /*9bd0*/  ULDC.64 UR6, c[0x0][0x3e0] ;  /* 0x0000f80000067ab9 */ /* 0x000fe20000000a00 */
[----:B------:R-:W-:Y:S02]  /*9be0*/  IADD3 R7, P5, R6, R93, RZ ;  /* 0x0000005d06077210 */ /* 0x000fe40007fbe0ff */
[----:B------:R-:W-:Y:S02]  /*9bf0*/  CS2R R44, SRZ ;  /* 0x00000000002c7805 */ /* 0x000fe4000001ff00 */
[----:B------:R-:W-:Y:S02]  /*9c00*/  LEA.HI.X R20, R84, R13, R85, 0x6, P3 ;  /* 0x0000000d54147211 */ /* 0x000fe400018f3455 */
[----:B------:R-:W-:-:S02]  /*9c10*/  CS2R R40, SRZ ;  /* 0x0000000000287805 */ /* 0x000fc4000001ff00 */
[----:B------:R-:W-:Y:S02]  /*9c20*/  IADD3 R0, P6, R0, R87, RZ ;  /* 0x0000005700007210 */ /* 0x000fe40007fde0ff */
[----:B------:R-:W-:Y:S02]  /*9c30*/  CS2R R38, SRZ ;  /* 0x0000000000267805 */ /* 0x000fe4000001ff00 */
[----:B------:R-:W-:Y:S01]  /*9c40*/  LEA.HI.X R8, R14, R11, R15, 0x6, P4 ;  /* 0x0000000b0e087211 */ /* 0x000fe200020f340f */
[----:B------:R-:W-:Y:S01]  /*9c50*/  IMAD.X R20, R20, 0x1, R89, P5 ;  /* 0x0000000114147824 */ /* 0x000fe200028e0659 */
[C---:B------:R-:W-:Y:S01]  /*9c60*/  LEA R6, P3, R7.reuse, UR4, 0x1 ;  /* 0x0000000407067c11 */ /* 0x040fe2000f8608ff */
[----:B------:R-:W-:Y:S01]  /*9c70*/  ULDC UR4, c[0x0][0x3d4] ;  /* 0x0000f50000047ab9 */ /* 0x000fe20000000800 */
[----:B------:R-:W-:Y:S01]  /*9c80*/  CS2R R34, SRZ ;  /* 0x0000000000227805 */ /* 0x000fe2000001ff00 */
[----:B------:R-:W-:Y:S01]  /*9c90*/  IMAD.X R3, R8, 0x1, R107, P6 ;  /* 0x0000000108037824 */ /* 0x000fe200030e066b */
[----:B------:R-:W-:Y:S01]  /*9ca0*/  LEA R8, P4, R0, UR6, 0x1 ;  /* 0x0000000600087c11 */ /* 0x000fe2000f8808ff */
[----:B------:R-:W-:Y:S01]  /*9cb0*/  ULDC.64 UR8, c[0x0][0x208] ;  /* 0x0000820000087ab9 */ /* 0x000fe20000000a00 */
[----:B------:R-:W-:-:S02]  /*9cc0*/  LEA.HI.X R7, R7, UR5, R20, 0x1, P3 ;  /* 0x0000000507077c11 */ /* 0x000fc400098f0c14 */
[----:B------:R-:W-:Y:S02]  /*9cd0*/  LEA.HI.X R9, R0, UR7, R3, 0x1, P4 ;  /* 0x0000000700097c11 */ /* 0x000fe4000a0f0c03 */
[----:B------:R-:W-:Y:S02]  /*9ce0*/  ISETP.GE.AND P3, PT, R208, UR4, PT ;  /* 0x00000004d0007c0c */ /* 0x000fe4000bf66270 */
[----:B-----5:R-:W-:Y:S02]  /*9cf0*/  ISETP.GE.AND P4, PT, R94, UR4, PT ;  /* 0x000000045e007c0c */ /* 0x020fe4000bf86270 */
[----:B------:R-:W-:Y:S02]  /*9d00*/  ISETP.GE.AND P5, PT, R237, UR4, PT ;  /* 0x00000004ed007c0c */ /* 0x000fe4000bfa6270 */
[----:B------:R-:W-:Y:S02]  /*9d10*/  ISETP.GE.AND P6, PT, R91, UR4, PT ;  /* 0x000000045b007c0c */ /* 0x000fe4000bfc6270 */
[----:B------:R-:W-:-:S02]  /*9d20*/  CS2R R46, SRZ ;  /* 0x00000000002e7805 */ /* 0x000fc4000001ff00 */
        /* <DEDUP_REMOVED lines=11> */
.L_x_1460:
[----:B------:R-:W-:Y:S05]  /*9de0*/  BSYNC B1 ;  /* 0x0000000000017941 */ /* 0x000fea0003800000 */
.L_x_1459:
[----:B------:R-:W3:Y:S01]  /*9df0*/  LDL R0, [R1+0x70] ;  /* 0x0000700001007983 */ /* 0x000ee20000100800 */
[----:B-----5:R-:W-:Y:S01]  /*9e00*/  IMAD.MOV.U32 R3, RZ, RZ, R67 ;  /* 0x000000ffff037224 */ /* 0x020fe200078e0043 */
[----:B------:R-:W4:Y:S01]  /*9e10*/  LDC R23, c[0x0][0x428] ;  /* 0x00010a00ff177b82 */ /* 0x000f220000000800 */
[----:B012---:R-:W-:Y:S01]  /*9e20*/  IMAD.MOV.U32 R6, RZ, RZ, R74 ;  /* 0x000000ffff067224 */ /* 0x007fe200078e004a */
[----:B------:R-:W-:Y:S01]  /*9e30*/  BSSY B1, `(.L_x_1461) ;  /* 0x0000050000017945 */ /* 0x000fe20003800000 */
        /* <DEDUP_REMOVED lines=21> */
[----:B------:R-:W-:-:S02]  /*9f90*/  MOV R3, R76 ;  /* 0x0000004c00037202 */ /* 0x000fc40000000f00 */
[----:B------:R-:W-:Y:S02]  /*9fa0*/  CS2R R24, SRZ ;  /* 0x0000000000187805 */ /* 0x000fe4000001ff00 */
[----:B------:R-:W-:Y:S02]  /*9fb0*/  CS2R R28, SRZ ;  /* 0x00000000001c7805 */ /* 0x000fe4000001ff00 */
[----:B------:R-:W-:Y:S02]  /*9fc0*/  CS2R R8, SRZ ;  /* 0x0000000000087805 */ /* 0x000fe4000001ff00 */
[----:B------:R-:W-:Y:S02]  /*9fd0*/  PRMT R109, R3, 0x7610, R109 ;  /* 0x00007610036d7816 */ /* 0x000fe4000000006d */
[----:B------:R-:W-:Y:S02]  /*9fe0*/  CS2R R26, SRZ ;  /* 0x00000000001a7805 */ /* 0x000fe4000001ff00 */
[----:B------:R-:W-:-:S02]  /*9ff0*/  CS2R R30, SRZ ;  /* 0x00000000001e7805 */ /* 0x000fc4000001ff00 */
[----:B---3--:R-:W-:Y:S02]  /*a000*/  ISETP.GE.AND P3, PT, R0, R21, PT ;  /* 0x000000150000720c */ /* 0x008fe40003f66270 */
[----:B------:R-:W-:Y:S02]  /*a010*/  CS2R R20, SRZ ;  /* 0x0000000000147805 */ /* 0x000fe4000001ff00 */
[----:B------:R-:W-:-:S04]  /*a020*/  MOV R0, R66 ;  /* 0x0000004200007202 */ /* 0x000fc80000000f00 */
[----:B------:R-:W-:Y:S02]  /*a030*/  PRMT R95, R95, 0x5410, R0 ;  /* 0x000054105f5f7816 */ /* 0x000fe40000000000 */
[----:B------:R-:W-:-:S04]  /*a040*/  MOV R0, R70 ;  /* 0x0000004600007202 */ /* 0x000fc80000000f00 */
[----:B------:R-:W-:Y:S02]  /*a050*/  PRMT R99, R99, 0x5410, R0 ;  /* 0x0000541063637816 */ /* 0x000fe40000000000 */
[----:B------:R-:W-:-:S04]  /*a060*/  MOV R0, R78 ;  /* 0x0000004e00007202 */ /* 0x000fc80000000f00 */
[----:B------:R-:W-:Y:S02]  /*a070*/  PRMT R108, R108, 0x5410, R0 ;  /* 0x000054106c6c7816 */ /* 0x000fe40000000000 */
[----:B------:R-:W-:Y:S02]  /*a080*/  MOV R0, R68 ;  /* 0x0000004400007202 */ /* 0x000fe40000000f00 */
[----:B------:R-:W-:Y:S02]  /*a090*/  PRMT R108, R6, 0x7610, R108 ;  /* 0x00007610066c7816 */ /* 0x000fe4000000006c */
[----:B------:R-:W-:Y:S02]  /*a0a0*/  CS2R R6, SRZ ;  /* 0x0000000000067805 */ /* 0x000fe4000001ff00 */
[----:B------:R-:W-:Y:S01]  /*a0b0*/  PRMT R100, R100, 0x5410, R0 ;  /* 0x0000541064647816 */ /* 0x000fe20000000000 */
[----:B------:R-:W-:-:S05]  /*a0c0*/  IMAD.MOV.U32 R0, RZ, RZ, R73 ;  /* 0x000000ffff007224 */ /* 0x000fca00078e0049 */
[----:B------:R-:W-:Y:S01]  /*a0d0*/  PRMT R105, R0, 0x7610, R105 ;  /* 0x0000761000697816 */ /* 0x000fe20000000069 */
[----:B----4-:R-:W-:Y:S06]  /*a0e0*/  @P3 BRA `(.L_x_1462) ;  /* 0x0000000000903947 */ /* 0x010fec0003800000 */
[----:B------:R-:W-:Y:S01]  /*a0f0*/  IMAD.WIDE.U32 R12, R84, 0x60, R12 ;  /* 0x00000060540c7825 */ /* 0x000fe200078e000c */
[----:B------:R-:W-:Y:S01]  /*a100*/  ULDC UR4, c[0x0][0x3d4] ;  /* 0x0000f50000047ab9 */ /* 0x000fe20000000800 */
[----:B------:R-:W-:Y:S01]  /*a110*/  ULDC.64 UR6, c[0x0][0x3c8] ;  /* 0x0000f20000067ab9 */ /* 0x000fe20000000a00 */
[----:B------:R-:W-:Y:S01]  /*a120*/  ULDC.64 UR8, c[0x0][0x3e0] ;  /* 0x0000f80000087ab9 */ /* 0x000fe20000000a00 */
[----:B------:R-:W-:Y:S01]  /*a130*/  IMAD.WIDE.U32 R10, R14, 0x60, R10 ;  /* 0x000000600e0a7825 */ /* 0x000fe200078e000a */
[----:B------:R-:W-:Y:S02]  /*a140*/  IADD3 R93, P4, R93, R12, RZ ;  /* 0x0000000c5d5d7210 */ /* 0x000fe40007f9e0ff */
[----:B------:R-:W-:Y:S02]  /*a150*/  CS2R R28, SRZ ;  /* 0x00000000001c7805 */ /* 0x000fe4000001ff00 */
[----:B------:R-:W-:Y:S01]  /*a160*/  CS2R R30, SRZ ;  /* 0x00000000001e7805 */ /* 0x000fe2000001ff00 */
[----:B------:R-:W-:Y:S01]  /*a170*/  IMAD R4, R85, 0x60, RZ ;  /* 0x0000006055047824 */ /* 0x000fe200078e02ff */
[----:B------:R-:W-:Y:S01]  /*a180*/  IADD3 R87, P5, R87, R10, RZ ;  /* 0x0000000a57577210 */ /* 0x000fe20007fbe0ff */
[----:B------:R-:W-:Y:S01]  /*a190*/  IMAD R0, R15, 0x60, RZ ;  /* 0x000000600f007824 */ /* 0x000fe200078e02ff */
[----:B------:R-:W-:-:S02]  /*a1a0*/  ULDC.64 UR10, c[0x0][0x208] ;  /* 0x00008200000a7ab9 */ /* 0x000fc40000000a00 */
[----:B------:R-:W-:Y:S02]  /*a1b0*/  IADD3.X R4, R89, R13, R4, P4, !PT ;  /* 0x0000000d59047210 */ /* 0x000fe400027fe404 */
[----:B------:R-:W-:Y:S02]  /*a1c0*/  ISETP.GE.AND P4, PT, R208, UR4, PT ;  /* 0x00000004d0007c0c */ /* 0x000fe4000bf86270 */
[----:B------:R-:W-:Y:S02]  /*a1d0*/  IADD3.X R0, R107, R11, R0, P5, !PT ;  /* 0x0000000b6b007210 */ /* 0x000fe40002ffe400 */
[----:B------:R-:W-:Y:S02]  /*a1e0*/  LEA R10, P5, R93, UR6, 0x1 ;  /* 0x000000065d0a7c11 */ /* 0x000fe4000f8a08ff */
[----:B------:R-:W-:Y:S02]  /*a1f0*/  LEA R12, P6, R87, UR8, 0x1 ;  /* 0x00000008570c7c11 */ /* 0x000fe4000f8c08ff */
[----:B------:R-:W-:-:S02]  /*a200*/  LEA.HI.X R11, R93, UR7, R4, 0x1, P5 ;  /* 0x000000075d0b7c11 */ /* 0x000fc4000a8f0c04 */
[----:B------:R-:W-:Y:S02]  /*a210*/  LEA.HI.X R13, R87, UR9, R0, 0x1, P6 ;  /* 0x00000009570d7c11 */ /* 0x000fe4000b0f0c00 */
[----:B------:R-:W-:Y:S01]  /*a220*/  ISETP.GE.AND P6, PT, R94, UR4, PT ;  /* 0x000000045e007c0c */ /* 0x000fe2000bfc6270 */
[----:B------:R0:W5:Y:S01]  /*a230*/  @!P4 LDG.E.64 R28, desc[UR10][R10.64] ;  /* 0x0000000a0a1cc981 */ /* 0x000162000c1e1b00 */
[----:B------:R-:W-:-:S03]  /*a240*/  ISETP.GE.AND P5, PT, R237, UR4, PT ;  /* 0x00000004ed007c0c */ /* 0x000fc6000bfa6270 */
[----:B------:R0:W5:Y:S01]  /*a250*/  @!P4 LDG.E.64 R30, desc[UR10][R12.64] ;  /* 0x0000000a0c1ec981 */ /* 0x000162000c1e1b00 */
[----:B------:R-:W-:Y:S02]  /*a260*/  ISETP.GE.AND P4, PT, R91, UR4, PT ;  /* 0x000000045b007c0c */ /* 0x000fe4000bf86270 */
        /* <DEDUP_REMOVED lines=12> */
.L_x_1462:
[----:B------:R-:W-:Y:S05]  /*a330*/  BSYNC B1 ;  /* 0x0000000000017941 */ /* 0x000fea0003800000 */
.L_x_1461:
[----:B------:R-:W2:Y:S01]  /*a340*/  LDL R107, [R1+0x20] ;  /* 0x00002000016b7983 */ /* 0x000ea20000100800 */
[----:B------:R-:W-:Y:S01]  /*a350*/  IMAD.MOV.U32 R0, RZ, RZ, R49 ;  /* 0x000000ffff007224 */ /* 0x000fe200078e0031 */
[----:B------:R-:W-:Y:S01]  /*a360*/  MOV R3, R54 ;  /* 0x0000003600037202 */ /* 0x000fe20000000f00 */
[----:B0-----:R-:W-:Y:S01]  /*a370*/  IMAD.MOV.U32 R10, RZ, RZ, R55 ;  /* 0x000000ffff0a7224 */ /* 0x001fe200078e0037 */
[----:B------:R-:W-:Y:S01]  /*a380*/  ISETP.NE.AND P4, PT, R23, 0x1, PT ;  /* 0x000000011700780c */ /* 0x000fe20003f85270 */
[----:B------:R-:W-:Y:S01]  /*a390*/  IMAD.MOV.U32 R11, RZ, RZ, R56 ;  /* 0x000000ffff0b7224 */ /* 0x000fe200078e0038 */
[----:B------:R-:W-:Y:S01]  /*a3a0*/  PRMT R92, R0, 0x7610, R92 ;  /* 0x00007610005c7816 */ /* 0x000fe2000000005c */
[----:B------:R-:W-:Y:S01]  /*a3b0*/  IMAD.MOV.U32 R0, RZ, RZ, R57 ;  /* 0x000000ffff007224 */ /* 0x000fe200078e0039 */
[----:B------:R-:W-:Y:S01]  /*a3c0*/  PRMT R93, R93, 0x5410, R3 ;  /* 0x000054105d5d7816 */ /* 0x000fe20000000003 */
[----:B------:R-:W-:Y:S01]  /*a3d0*/  IMAD.MOV.U32 R12, RZ, RZ, R58 ;  /* 0x000000ffff0c7224 */ /* 0x000fe200078e003a */
[----:B------:R-:W-:Y:S01]  /*a3e0*/  MOV R3, R62 ;  /* 0x0000003e00037202 */ /* 0x000fe20000000f00 */
[----:B------:R-:W-:Y:S01]  /*a3f0*/  IMAD.MOV.U32 R13, RZ, RZ, R61 ;  /* 0x000000ffff0d7224 */ /* 0x000fe200078e003d */
[----:B------:R-:W-:Y:S01]  /*a400*/  PRMT R94, R10, 0x7610, R94 ;  /* 0x000076100a5e7816 */ /* 0x000fe2000000005e */
[----:B------:R-:W-:Y:S01]  /*a410*/  IMAD.MOV.U32 R10, RZ, RZ, R63 ;  /* 0x000000ffff0a7224 */ /* 0x000fe200078e003f */
[----:B------:R-:W-:Y:S01]  /*a420*/  PRMT R101, R101, 0x5410, R3 ;  /* 0x0000541065657816 */ /* 0x000fe20000000003 */
[----:B------:R-:W-:Y:S01]  /*a430*/  ULDC.64 UR4, c[0x0][0x3c8] ;  /* 0x0000f20000047ab9 */ /* 0x000fe20000000a00 */
[----:B------:R-:W-:Y:S01]  /*a440*/  PRMT R98, R0, 0x7610, R98 ;  /* 0x0000761000627816 */ /* 0x000fe20000000062 */
[----:B------:R-:W-:Y:S01]  /*a450*/  IMAD.MOV.U32 R0, RZ, RZ, R51 ;  /* 0x000000ffff007224 */ /* 0x000fe200078e0033 */
[----:B------:R-:W-:Y:S01]  /*a460*/  MOV R3, R52 ;  /* 0x0000003400037202 */ /* 0x000fe20000000f00 */
[----:B------:R-:W-:Y:S01]  /*a470*/  ULDC.64 UR6, c[0x0][0x3e0] ;  /* 0x0000f80000067ab9 */ /* 0x000fe20000000a00 */
[----:B------:R-:W-:Y:S01]  /*a480*/  PRMT R97, R97, 0x5410, R11 ;  /* 0x0000541061617816 */ /* 0x000fe2000000000b */
[----:B------:R-:W-:Y:S01]  /*a490*/  IMAD.MOV.U32 R11, RZ, RZ, R50 ;  /* 0x000000ffff0b7224 */ /* 0x000fe200078e0032 */
[----:B------:R-:W-:Y:S01]  /*a4a0*/  PRMT R94, R94, 0x5410, R3 ;  /* 0x000054105e5e7816 */ /* 0x000fe20000000003 */
[----:B------:R-:W-:Y:S01]  /*a4b0*/  IMAD.MOV.U32 R3, RZ, RZ, R59 ;  /* 0x000000ffff037224 */ /* 0x000fe200078e003b */
[----:B------:R-:W-:Y:S01]  /*a4c0*/  PRMT R93, R0, 0x7610, R93 ;  /* 0x00007610005d7816 */ /* 0x000fe2000000005d */
[----:B------:R-:W-:Y:S01]  /*a4d0*/  IMAD R0, R110, 0x80, R18 ;  /* 0x000000806e007824 */ /* 0x000fe200078e0212 */
[----:B------:R-:W-:Y:S01]  /*a4e0*/  PRMT R92, R92, 0x5410, R11 ;  /* 0x000054105c5c7816 */ /* 0x000fe2000000000b */
[----:B------:R-:W-:Y:S01]  /*a4f0*/  IMAD.MOV.U32 R11, RZ, RZ, R53 ;  /* 0x000000ffff0b7224 */ /* 0x000fe200078e0035 */
[----:B------:R-:W-:-:S02]  /*a500*/  PRMT R99, R3, 0x7610, R99 ;  /* 0x0000761003637816 */ /* 0x000fc40000000063 */
[----:B------:R-:W-:Y:S02]  /*a510*/  PRMT R102, R10, 0x7610, R102 ;  /* 0x000076100a667816 */ /* 0x000fe40000000066 */
[----:B------:R-:W0:Y:S01]  /*a520*/  @P4 LDC R10, c[0x0][0x42c] ;  /* 0x00010b00ff0a4b82 */ /* 0x000e220000000800 */
[----:B------:R-:W-:Y:S02]  /*a530*/  PRMT R95, R11, 0x7610, R95 ;  /* 0x000076100b5f7816 */ /* 0x000fe4000000005f */
[----:B------:R-:W-:Y:S02]  /*a540*/  PRMT R98, R98, 0x5410, R12 ;  /* 0x0000541062627816 */ /* 0x000fe4000000000c */
[----:B------:R-:W-:Y:S01]  /*a550*/  MOV R12, R60 ;  /* 0x0000003c000c7202 */ /* 0x000fe20000000f00 */
[----:B------:R-:W-:Y:S01]  /*a560*/  IMAD.MOV.U32 R23, RZ, RZ, R39 ;  /* 0x000000ffff177224 */ /* 0x000fe200078e0027 */
[----:B------:R-:W-:Y:S01]  /*a570*/  PRMT R103, R13, 0x7610, R103 ;  /* 0x000076100d677816 */ /* 0x000fe20000000067 */
[----:B------:R-:W1:Y:S01]  /*a580*/  @P4 LDC R11, c[0x0][0x430] ;  /* 0x00010c00ff0b4b82 */ /* 0x000e620000000800 */
[----:B------:R-:W-:Y:S01]  /*a590*/  PRMT R102, R102, 0x5410, R12 ;  /* 0x0000541066667816 */ /* 0x000fe2000000000c */
[----:B--2---:R-:W-:-:S02]  /*a5a0*/  IMAD R3, R107, 0x20, R0 ;  /* 0x000000206b037824 */ /* 0x004fc400078e0200 */
[----:B------:R-:W2:Y:S01]  /*a5b0*/  LDL R107, [R1+0x68] ;  /* 0x00006800016b7983 */ /* 0x000ea20000100800 */
[----:B------:R-:W-:Y:S01]  /*a5c0*/  IMAD.MOV.U32 R12, RZ, RZ, R35 ;  /* 0x000000ffff0c7224 */ /* 0x000fe200078e0023 */
[----:B------:R-:W-:Y:S01]  /*a5d0*/  MOV R0, R34 ;  /* 0x0000002200007202 */ /* 0x000fe20000000f00 */
[----:B------:R-:W-:-:S03]  /*a5e0*/  IMAD.MOV.U32 R13, RZ, RZ, R38 ;  /* 0x000000ffff0d7224 */ /* 0x000fc600078e0026 */
[----:B------:R-:W-:Y:S01]  /*a5f0*/  PRMT R87, R12, 0x5410, R0 ;  /* 0x000054100c577816 */ /* 0x000fe20000000000 */
[----:B0-----:R-:W-:Y:S01]  /*a600*/  @P4 IMAD.HI.U32 R0, R3, R10, RZ ;  /* 0x0000000a03004227 */ /* 0x001fe200078e00ff */
[----:B------:R-:W-:Y:S02]  /*a610*/  MOV R10, R40 ;  /* 0x00000028000a7202 */ /* 0x000fe40000000f00 */
[----:B------:R-:W-:Y:S01]  /*a620*/  PRMT R88, R13, 0x5410, R23 ;  /* 0x000054100d587816 */ /* 0x000fe20000000017 */
[----:B------:R-:W-:Y:S01]  /*a630*/  IMAD.MOV.U32 R12, RZ, RZ, R41 ;  /* 0x000000ffff0c7224 */ /* 0x000fe200078e0029 */
[----:B-1----:R-:W-:Y:S01]  /*a640*/  @P4 SHF.R.U32.HI R3, RZ, R11, R0 ;  /* 0x0000000bff034219 */ /* 0x002fe20000011600 */
[----:B------:R-:W-:Y:S01]  /*a650*/  IMAD.MOV.U32 R13, RZ, RZ, R44 ;  /* 0x000000ffff0d7224 */ /* 0x000fe200078e002c */
[----:B------:R-:W-:Y:S01]  /*a660*/  PRMT R89, R89, 0x5410, R10 ;  /* 0x0000541059597816 */ /* 0x000fe2000000000a */
[----:B------:R-:W-:Y:S01]  /*a670*/  IMAD.MOV.U32 R23, RZ, RZ, R45 ;  /* 0x000000ffff177224 */ /* 0x000fe200078e002d */
[----:B------:R-:W-:Y:S01]  /*a680*/  PRMT R90, R12, 0x7610, R90 ;  /* 0x000076100c5a7816 */ /* 0x000fe2000000005a */
[----:B------:R-:W-:Y:S01]  /*a690*/  IMAD.MOV.U32 R12, RZ, RZ, R36 ;  /* 0x000000ffff0c7224 */ /* 0x000fe200078e0024 */
[----:B------:R-:W-:Y:S01]  /*a6a0*/  SHF.R.S32.HI R11, RZ, 0x1f, R3 ;  /* 0x0000001fff0b7819 */ /* 0x000fe20000011403 */
[----:B------:R-:W-:Y:S01]  /*a6b0*/  IMAD.MOV.U32 R10, RZ, RZ, R33 ;  /* 0x000000ffff0a7224 */ /* 0x000fe200078e0021 */
[----:B------:R-:W-:Y:S01]  /*a6c0*/  MOV R0, R32 ;  /* 0x0000002000007202 */ /* 0x000fe20000000f00 */
[----:B------:R-:W-:Y:S01]  /*a6d0*/  IMAD.WIDE.U32 R80, R3, R14, R80 ;  /* 0x0000000e03507225 */ /* 0x000fe200078e0050 */
[----:B------:R-:W-:-:S02]  /*a6e0*/  PRMT R91, R13, 0x5410, R23 ;  /* 0x000054100d5b7816 */ /* 0x000fc40000000017 */
[----:B------:R-:W-:Y:S01]  /*a6f0*/  PRMT R89, R12, 0x7610, R89 ;  /* 0x000076100c597816 */ /* 0x000fe20000000059 */
[----:B------:R-:W-:Y:S01]  /*a700*/  IMAD.WIDE.U32 R12, R3, R84, R82 ;  /* 0x00000054030c7225 */ /* 0x000fe200078e0052 */
[----:B------:R-:W-:-:S03]  /*a710*/  PRMT R86, R10, 0x5410, R0 ;  /* 0x000054100a567816 */ /* 0x000fc60000000000 */
[C---:B------:R-:W-:Y:S02]  /*a720*/  IMAD R84, R11.reuse, R84, RZ ;  /* 0x000000540b547224 */ /* 0x040fe400078e02ff */
[----:B------:R-:W-:Y:S01]  /*a730*/  IMAD R0, R11, R14, RZ ;  /* 0x0000000e0b007224 */ /* 0x000fe200078e02ff */
[----:B------:R-:W-:Y:S01]  /*a740*/  MOV R11, R42 ;  /* 0x0000002a000b7202 */ /* 0x000fe20000000f00 */
[----:B------:R-:W-:Y:S02]  /*a750*/  IMAD.MOV.U32 R10, RZ, RZ, R37 ;  /* 0x000000ffff0a7224 */ /* 0x000fe400078e0025 */
[C---:B------:R-:W-:Y:S02]  /*a760*/  IMAD R23, R3.reuse, R85, R84 ;  /* 0x0000005503177224 */ /* 0x040fe400078e0254 */
[----:B------:R-:W-:Y:S01]  /*a770*/  IMAD R3, R3, R15, R0 ;  /* 0x0000000f03037224 */ /* 0x000fe200078e0200 */
[----:B------:R-:W-:Y:S01]  /*a780*/  PRMT R83, R10, 0x7610, R83 ;  /* 0x000076100a537816 */ /* 0x000fe20000000053 */
[----:B------:R-:W-:Y:S01]  /*a790*/  IMAD.IADD R23, R13, 0x1, R23 ;  /* 0x000000010d177824 */ /* 0x000fe200078e0217 */
[----:B------:R-:W-:Y:S01]  /*a7a0*/  LEA R10, P4, R12, UR4, 0x1 ;  /* 0x000000040c0a7c11 */ /* 0x000fe2000f8808ff */
[----:B------:R-:W-:Y:S01]  /*a7b0*/  IMAD.IADD R3, R81, 0x1, R3 ;  /* 0x0000000151037824 */ /* 0x000fe200078e0203 */
[----:B------:R-:W-:Y:S01]  /*a7c0*/  LEA R0, P5, R80, UR6, 0x1 ;  /* 0x0000000650007c11 */ /* 0x000fe2000f8a08ff */
[----:B------:R-:W-:Y:S01]  /*a7d0*/  IMAD.MOV.U32 R14, RZ, RZ, R43 ;  /* 0x000000ffff0e7224 */ /* 0x000fe200078e002b */
[----:B------:R-:W-:Y:S01]  /*a7e0*/  UMOV UR4, 0xffffffff ;  /* 0xffffffff00047882 */ /* 0x000fe20000000000 */
[----:B------:R-:W-:-:S02]  /*a7f0*/  LEA.HI.X R23, R12, UR5, R23, 0x1, P4 ;  /* 0x000000050c177c11 */ /* 0x000fc4000a0f0c17 */
[----:B------:R-:W-:Y:S02]  /*a800*/  LEA.HI.X R3, R80, UR7, R3, 0x1, P5 ;  /* 0x0000000750037c11 */ /* 0x000fe4000a8f0c03 */
[----:B------:R-:W-:Y:S02]  /*a810*/  PRMT R83, R83, 0x5410, R11 ;  /* 0x0000541053537816 */ /* 0x000fe4000000000b */
[----:B------:R-:W-:Y:S02]  /*a820*/  PRMT R84, R14, 0x7610, R84 ;  /* 0x000076100e547816 */ /* 0x000fe40000000054 */
[----:B--2---:R-:W-:Y:S01]  /*a830*/  LEA.HI R80, R107, R107, RZ, 0x1 ;  /* 0x0000006b6b507211 */ /* 0x004fe200078f08ff */
[----:B------:R-:W-:Y:S06]  /*a840*/  BRA.DIV UR4, `(.L_x_1463) ;  /* 0x000001de04e87947 */ /* 0x000fec000b800000 */
.L_x_1785:
[----:B------:R-:W-:-:S03]  /*a850*/  UMOV UR4, 0xffffffff ;  /* 0xffffffff00047882 */ /* 0x000fc60000000000 */
[----:B------:R-:W-:Y:S05]  /*a860*/  BRA.DIV UR4, `(.L_x_1464) ;  /* 0x000001e204087947 */ /* 0x000fea000b800000 */
.L_x_1788:
[----:B------:R-:W-:-:S03]  /*a870*/  UMOV UR4, 0xffffffff ;  /* 0xffffffff00047882 */ /* 0x000fc60000000000 */
[----:B------:R-:W-:Y:S05]  /*a880*/  BRA.DIV UR4, `(.L_x_1465) ;  /* 0x000001e204287947 */ /* 0x000fea000b800000 */
.L_x_1791:
[----:B------:R-:W-:-:S03]  /*a890*/  UMOV UR4, 0xffffffff ;  /* 0xffffffff00047882 */ /* 0x000fc60000000000 */
[----:B------:R-:W-:Y:S05]  /*a8a0*/  BRA.DIV UR4, `(.L_x_1466) ;  /* 0x000001e204487947 */ /* 0x000fea000b800000 */
.L_x_1794:
[----:B------:R-:W-:-:S03]  /*a8b0*/  UMOV UR4, 0xffffffff ;  /* 0xffffffff00047882 */ /* 0x000fc60000000000 */
[----:B------:R-:W-:Y:S05]  /*a8c0*/  BRA.DIV UR4, `(.L_x_1467) ;  /* 0x000001e204687947 */ /* 0x000fea000b800000 */
.L_x_1797:
[----:B------:R-:W-:-:S03]  /*a8d0*/  UMOV UR4, 0xffffffff ;  /* 0xffffffff00047882 */ /* 0x000fc60000000000 */
[----:B------:R-:W-:Y:S05]  /*a8e0*/  BRA.DIV UR4, `(.L_x_1468) ;  /* 0x000001e204887947 */ /* 0x000fea000b800000 */
.L_x_1800:
[----:B------:R-:W-:-:S03]  /*a8f0*/  UMOV UR4, 0xffffffff ;  /* 0xffffffff00047882 */ /* 0x000fc60000000000 */
[----:B------:R-:W-:Y:S05]  /*a900*/  BRA.DIV UR4, `(.L_x_1469) ;  /* 0x000001e204a87947 */ /* 0x000fea000b800000 */
.L_x_1803:
[----:B------:R-:W-:-:S03]  /*a910*/  UMOV UR4, 0xffffffff ;  /* 0xffffffff00047882 */ /* 0x000fc60000000000 */
[----:B------:R-:W-:Y:S05]  /*a920*/  BRA.DIV UR4, `(.L_x_1470) ;  /* 0x000001e204c87947 */ /* 0x000fea000b800000 */
.L_x_1806:
[----:B------:R-:W-:-:S03]  /*a930*/  UMOV UR4, 0xffffffff ;  /* 0xffffffff00047882 */ /* 0x000fc60000000000 */
[----:B------:R-:W-:Y:S05]  /*a940*/  BRA.DIV UR4, `(.L_x_1471) ;  /* 0x000001e204e87947 */ /* 0x000fea000b800000 */
.L_x_1809:
[----:B------:R-:W-:-:S03]  /*a950*/  UMOV UR4, 0xffffffff ;  /* 0xffffffff00047882 */ /* 0x000fc60000000000 */
[----:B------:R-:W-:Y:S05]  /*a960*/  BRA.DIV UR4, `(.L_x_1472) ;  /* 0x000001e604087947 */ /* 0x000fea000b800000 */
.L_x_1812:
[----:B------:R-:W-:-:S03]  /*a970*/  UMOV UR4, 0xffffffff ;  /* 0xffffffff00047882 */ /* 0x000fc60000000000 */
[----:B------:R-:W-:Y:S05]  /*a980*/  BRA.DIV UR4, `(.L_x_1473) ;  /* 0x000001e604287947 */ /* 0x000fea000b800000 */
.L_x_1815:
[----:B------:R-:W-:-:S03]  /*a990*/  UMOV UR4, 0xffffffff ;  /* 0xffffffff00047882 */ /* 0x000fc60000000000 */
[----:B------:R-:W-:Y:S05]  /*a9a0*/  BRA.DIV UR4, `(.L_x_1474) ;  /* 0x000001e604487947 */ /* 0x000fea000b800000 */
.L_x_1818:
[----:B------:R-:W-:-:S03]  /*a9b0*/  UMOV UR4, 0xffffffff ;  /* 0xffffffff00047882 */ /* 0x000fc60000000000 */
[----:B------:R-:W-:Y:S05]  /*a9c0*/  BRA.DIV UR4, `(.L_x_1475) ;  /* 0x000001e604687947 */ /* 0x000fea000b800000 */
.L_x_1821:
[----:B------:R-:W-:Y:S01]  /*a9d0*/  UMOV UR4, 0xffffffff ;  /* 0xffffffff00047882 */ /* 0x000fe20000000000 */
[----:B------:R-:W-:Y:S02]  /*a9e0*/  LOP3.LUT R80, R80, 0xfffffffe, RZ, 0xc0, !PT ;  /* 0xfffffffe50507812 */ /* 0x000fe400078ec0ff */
[----:B------:R-:W-:Y:S05]  /*a9f0*/  BRA.DIV UR4, `(.L_x_1476) ;  /* 0x000001e604847947 */ /* 0x000fea000b800000 */
.L_x_1824:
[----:B------:R-:W-:Y:S01]  /*aa00*/  UMOV UR4, 0xffffffff ;  /* 0xffffffff00047882 */ /* 0x000fe20000000000 */
[----:B------:R-:W-:Y:S02]  /*aa10*/  IADD3 R80, R107, -R80, RZ ;  /* 0x800000506b507210 */ /* 0x000fe40007ffe0ff */
[----:B------:R-:W-:Y:S05]  /*aa20*/  BRA.DIV UR4, `(.L_x_1477) ;  /* 0x000001e604a07947 */ /* 0x000fea000b800000 */
.L_x_1827:
[----:B------:R-:W-:Y:S01]  /*aa30*/  UMOV UR4, 0xffffffff ;  /* 0xffffffff00047882 */ /* 0x000fe20000000000 */
[----:B------:R-:W-:Y:S02]  /*aa40*/  SHF.L.U32 R107, R80, 0x1f, RZ ;  /* 0x0000001f506b7819 */ /* 0x000fe400000006ff */
[----:B------:R-:W-:Y:S05]  /*aa50*/  BRA.DIV UR4, `(.L_x_1478) ;  /* 0x000001e604bc7947 */ /* 0x000fea000b800000 */
.L_x_1830:
[----:B------:R-:W0:Y:S01]  /*aa60*/  SYNCS.PHASECHK.TRANS64.TRYWAIT P4, [R16+URZ+0x30800], R107 ;  /* 0x0308006b100075a7 */ /* 0x000e22000808017f */
[----:B------:R-:W-:Y:S01]  /*aa70*/  IMAD.MOV.U32 R0, RZ, RZ, R46 ;  /* 0x000000ffff007224 */ /* 0x000fe200078e002e */
[----:B-----5:R-:W-:Y:S01]  /*aa80*/  MOV R11, R5 ;  /* 0x00000005000b7202 */ /* 0x020fe20000000f00 */
[----:B------:R-:W-:Y:S01]  /*aa90*/  IMAD.MOV.U32 R3, RZ, RZ, R47 ;  /* 0x000000ffff037224 */ /* 0x000fe200078e002f */
        /* <DEDUP_REMOVED lines=10> */
[----:B------:R-:W-:Y:S01]  /*ab40*/  MOV R13, R9 ;  /* 0x00000009000d7202 */ /* 0x000fe20000000f00 */
[----:B------:R-:W-:Y:S01]  /*ab50*/  BSSY B1, `(.L_x_1479) ;  /* 0x000000f000017945 */ /* 0x000fe20003800000 */
[----:B------:R-:W-:Y:S01]  /*ab60*/  PRMT R10, R3, 0x5410, R11 ;  /* 0x00005410030a7816 */ /* 0x000fe2000000000b */
[----:B------:R-:W-:Y:S01]  /*ab70*/  IMAD.MOV.U32 R3, RZ, RZ, R28 ;  /* 0x000000ffff037224 */ /* 0x000fe200078e001c */
[----:B------:R-:W-:Y:S01]  /*ab80*/  MOV R14, R27 ;  /* 0x0000001b000e7202 */ /* 0x000fe20000000f00 */
[----:B------:R-:W-:-:S05]  /*ab90*/  IMAD.MOV.U32 R11, RZ, RZ, R29 ;  /* 0x000000ffff0b7224 */ /* 0x000fca00078e001d */
        /* <DEDUP_REMOVED lines=9> */
[----:B0-----:R-:W-:Y:S06]  /*ac30*/  @!P4 BRA `(.L_x_1480) ;  /* 0x000001e4006cc947 */ /* 0x001fec0003800000 */
.L_x_1831:
[----:B------:R-:W-:Y:S05]  /*ac40*/  BSYNC B1 ;  /* 0x0000000000017941 */ /* 0x000fea0003800000 */
.L_x_1479:
[----:B------:R-:W-:Y:S01]  /*ac50*/  BSSY B1, `(.L_x_1481) ;  /* 0x00000bd000017945 */ /* 0x000fe20003800000 */
[----:B------:R-:W-:-:S03]  /*ac60*/  PRMT R82, R12, 0x5410, R13 ;  /* 0x000054100c527816 */ /* 0x000fc6000000000d */
[----:B------:R-:W-:Y:S05]  /*ac70*/  @P0 BRA `(.L_x_1482) ;  /* 0x0000000800e80947 */ /* 0x000fea0003800000 */
[----:B------:R-:W2:Y:S01]  /*ac80*/  LDL R15, [R1+0x10] ;  /* 0x00001000010f7983 */ /* 0x000ea20000100800 */
[----:B------:R-:W1:Y:S03]  /*ac90*/  LDC R12, c[0x0][0x3d4] ;  /* 0x0000f500ff0c7b82 */ /* 0x000e660000000800 */
[----:B------:R-:W3:Y:S04]  /*aca0*/  LDL R14, [R1+0x14] ;  /* 0x00001400010e7983 */ /* 0x000ee80000100800 */
[----:B------:R4:W5:Y:S01]  /*acb0*/  LDL R118, [R1+0x4c] ;  /* 0x00004c0001767983 */ /* 0x0009620000100800 */
[----:B------:R-:W-:Y:S01]  /*acc0*/  BSSY B2, `(.L_x_1483) ;  /* 0x0000030000027945 */ /* 0x000fe20003800000 */
[----:B-1----:R-:W-:-:S02]  /*acd0*/  ISETP.GE.AND P0, PT, R208, R12, PT ;  /* 0x0000000cd000720c */ /* 0x002fc40003f06270 */
[-C--:B------:R-:W-:Y:S02]  /*ace0*/  ISETP.GE.AND P5, PT, R237, R12.reuse, PT ;  /* 0x0000000ced00720c */ /* 0x080fe40003fa6270 */
[-C--:B--2---:R-:W-:Y:S02]  /*acf0*/  ISETP.GE.AND P4, PT, R15, R12.reuse, PT ;  /* 0x0000000c0f00720c */ /* 0x084fe40003f86270 */
[----:B---3--:R-:W-:-:S07]  /*ad00*/  ISETP.GE.AND P6, PT, R14, R12, PT ;  /* 0x0000000c0e00720c */ /* 0x008fce0003fc6270 */
[----:B----4-:R-:W-:Y:S06]  /*ad10*/  @P0 BRA `(.L_x_1484) ;  /* 0x0000000000a80947 */ /* 0x010fec0003800000 */
[----:B-----5:R-:W1:Y:S01]  /*ad20*/  LDS.128 R12, [R118] ;  /* 0x00000000760c7984 */ /* 0x020e620000000c00 */
[----:B------:R-:W-:Y:S01]  /*ad30*/  SHF.R.U32.HI R112, RZ, 0x10, R79 ;  /* 0x00000010ff707819 */ /* 0x000fe2000001164f */
[----:B------:R-:W-:Y:S01]  /*ad40*/  HADD2.F32 R110, -RZ, R109.H0_H0 ;  /* 0x2000006dff6e7230 */ /* 0x000fe20000004100 */
[----:B------:R-:W-:Y:S01]  /*ad50*/  SHF.R.U32.HI R111, RZ, 0x10, R77 ;  /* 0x00000010ff6f7819 */ /* 0x000fe2000001164d */
[----:B0-----:R-:W-:Y:S01]  /*ad60*/  HADD2.F32 R107, -RZ, R108.H1_H1 ;  /* 0x3000006cff6b7230 */ /* 0x001fe20000004100 */
[----:B------:R-:W-:Y:S01]  /*ad70*/  SHF.R.U64 R117, R78, 0x10, R79 ;  /* 0x000000104e757819 */ /* 0x000fe2000000124f */
[----:B------:R-:W-:Y:S01]  /*ad80*/  HADD2.F32 R109, -RZ, R112.H0_H0 ;  /* 0x20000070ff6d7230 */ /* 0x000fe20000004100 */
[----:B------:R-:W-:Y:S01]  /*ad90*/  SHF.R.U64 R115, R76, 0x10, R77 ;  /* 0x000000104c737819 */ /* 0x000fe2000000124d */
[----:B------:R-:W-:Y:S02]  /*ada0*/  HADD2.F32 R111, -RZ, R111.H0_H0 ;  /* 0x2000006fff6f7230 */ /* 0x000fe40000004100 */
[----:B------:R-:W-:-:S02]  /*adb0*/  HADD2.F32 R108, -RZ, R108.H0_H0 ;  /* 0x2000006cff6c7230 */ /* 0x000fc40000004100 */
[--C-:B-1----:R-:W-:Y:S02]  /*adc0*/  HADD2.F32 R79, -RZ, R15.reuse.H1_H1 ;  /* 0x3000000fff4f7230 */ /* 0x102fe40000004100 */
[----:B------:R-:W-:Y:S02]  /*add0*/  HADD2.F32 R78, -RZ, R15.H0_H0 ;  /* 0x2000000fff4e7230 */ /* 0x000fe40000004100 */
[--C-:B------:R-:W-:Y:S02]  /*ade0*/  HADD2.F32 R15, -RZ, R12.reuse.H0_H0 ;  /* 0x2000000cff0f7230 */ /* 0x100fe40000004100 */
[C---:B------:R-:W-:Y:S01]  /*adf0*/  FMUL.FTZ R114, R79.reuse, R109 ;  /* 0x0000006d4f727220 */ /* 0x040fe20000410000 */
[----:B------:R-:W-:Y:S02]  /*ae00*/  HADD2.F32 R12, -RZ, R12.H1_H1 ;  /* 0x3000000cff0c7230 */ /* 0x000fe40000004100 */
[----:B------:R-:W-:Y:S01]  /*ae10*/  FMUL.FTZ R113, R79, R111 ;  /* 0x0000006f4f717220 */ /* 0x000fe20000410000 */
[----:B------:R-:W-:-:S02]  /*ae20*/  HADD2.F32 R76, -RZ, R14.H0_H0 ;  /* 0x2000000eff4c7230 */ /* 0x000fc40000004100 */
[----:B------:R-:W-:Y:S01]  /*ae30*/  FFMA.FTZ R116, R78, R111, R114 ;  /* 0x0000006f4e747223 */ /* 0x000fe20000010072 */
[----:B------:R-:W-:Y:S02]  /*ae40*/  HADD2.F32 R77, -RZ, R14.H1_H1 ;  /* 0x3000000eff4d7230 */ /* 0x000fe40000004100 */
[----:B------:R-:W-:Y:S01]  /*ae50*/  FMUL.FTZ R112, R12, R110 ;  /* 0x0000006e0c707220 */ /* 0x000fe20000410000 */
[--C-:B------:R-:W-:Y:S02]  /*ae60*/  HADD2.F32 R14, -RZ, R13.reuse.H0_H0 ;  /* 0x2000000dff0e7230 */ /* 0x100fe40000004100 */
[----:B------:R-:W-:Y:S01]  /*ae70*/  FFMA.FTZ R113, R78, R109, -R113 ;  /* 0x0000006d4e717223 */ /* 0x000fe20000010871 */
[-C--:B------:R-:W-:Y:S01]  /*ae80*/  FMUL.FTZ R114, R12, R107.reuse ;  /* 0x0000006b0c727220 */ /* 0x080fe20000410000 */
[----:B------:R-:W-:Y:S02]  /*ae90*/  HADD2.F32 R13, -RZ, R13.H1_H1 ;  /* 0x3000000dff0d7230 */ /* 0x000fe40000004100 */
[----:B------:R-:W-:Y:S01]  /*aea0*/  FFMA.FTZ R112, R15, R107, -R112 ;  /* 0x0000006b0f707223 */ /* 0x000fe20000010870 */
[----:B------:R-:W-:-:S02]  /*aeb0*/  HADD2.F32 R78, -RZ, R106.H1_H1 ;  /* 0x3000006aff4e7230 */ /* 0x000fc40000004100 */
[----:B------:R-:W-:Y:S01]  /*aec0*/  FFMA.FTZ R107, R15, R110, R114 ;  /* 0x0000006e0f6b7223 */ /* 0x000fe20000010072 */
[----:B------:R-:W-:Y:S02]  /*aed0*/  HADD2.F32 R79, -RZ, R115.H0_H0 ;  /* 0x20000073ff4f7230 */ /* 0x000fe40000004100 */
[C---:B------:R-:W-:Y:S01]  /*aee0*/  FMUL.FTZ R109, R77.reuse, R108 ;  /* 0x0000006c4d6d7220 */ /* 0x040fe20000410000 */
[----:B------:R-:W-:Y:S02]  /*aef0*/  HADD2.F32 R12, -RZ, R117.H0_H0 ;  /* 0x20000075ff0c7230 */ /* 0x000fe40000004100 */
[-C--:B------:R-:W-:Y:S01]  /*af00*/  FMUL.FTZ R77, R77, R78.reuse ;  /* 0x0000004e4d4d7220 */ /* 0x080fe20000410000 */
[C---:B------:R-:W-:Y:S01]  /*af10*/  FMUL.FTZ R15, R13.reuse, R79 ;  /* 0x0000004f0d0f7220 */ /* 0x040fe20000410000 */
[C---:B------:R-:W-:Y:S01]  /*af20*/  FFMA.FTZ R109, R76.reuse, R78, -R109 ;  /* 0x0000004e4c6d7223 */ /* 0x040fe2000001086d */
[----:B------:R-:W-:Y:S01]  /*af30*/  FMUL.FTZ R110, R13, R12 ;  /* 0x0000000c0d6e7220 */ /* 0x000fe20000410000 */
[----:B------:R-:W-:Y:S01]  /*af40*/  FFMA.FTZ R76, R76, R108, R77 ;  /* 0x0000006c4c4c7223 */ /* 0x000fe2000001004d */
[----:B------:R-:W-:Y:S01]  /*af50*/  FFMA.FTZ R13, R14, R12, -R15 ;  /* 0x0000000c0e0d7223 */ /* 0x000fe2000001080f */
[----:B------:R-:W-:Y:S01]  /*af60*/  F2FP.F16.F32.PACK_AB R15, R116, R113 ;  /* 0x00000071740f723e */ /* 0x000fe200000000ff */
[----:B------:R-:W-:Y:S01]  /*af70*/  FFMA.FTZ R110, R14, R79, R110 ;  /* 0x0000004f0e6e7223 */ /* 0x000fe2000001006e */
[----:B------:R-:W-:-:S02]  /*af80*/  F2FP.F16.F32.PACK_AB R12, R107, R112 ;  /* 0x000000706b0c723e */ /* 0x000fc400000000ff */
[----:B------:R-:W-:Y:S02]  /*af90*/  F2FP.F16.F32.PACK_AB R14, R76, R109 ;  /* 0x0000006d4c0e723e */ /* 0x000fe400000000ff */
[----:B------:R-:W-:-:S05]  /*afa0*/  F2FP.F16.F32.PACK_AB R13, R110, R13 ;  /* 0x0000000d6e0d723e */ /* 0x000fca00000000ff */
[----:B------:R1:W-:Y:S02]  /*afb0*/  STS.128 [R118], R12 ;  /* 0x0000000c76007388 */ /* 0x0003e40000000c00 */
.L_x_1484:
[----:B------:R-:W-:Y:S05]  /*afc0*/  BSYNC B2 ;  /* 0x0000000000027941 */ /* 0x000fea0003800000 */
.L_x_1483:
[----:B------:R-:W-:Y:S04]  /*afd0*/  BSSY B2, `(.L_x_1485) ;  /* 0x000002c000027945 */ /* 0x000fe80003800000 */
[----:B------:R-:W-:Y:S05]  /*afe0*/  @P4 BRA `(.L_x_1486) ;  /* 0x0000000000a84947 */ /* 0x000fea0003800000 */
[----:B-1---5:R-:W1:Y:S01]  /*aff0*/  LDS.128 R12, [R118+0x4000] ;  /* 0x00400000760c7984 */ /* 0x022e620000000c00 */
[----:B------:R-:W-:Y:S01]  /*b000*/  SHF.R.U32.HI R78, RZ, 0x10, R73 ;  /* 0x00000010ff4e7819 */ /* 0x000fe20000011649 */
[----:B------:R-:W-:Y:S01]  /*b010*/  HADD2.F32 R106, -RZ, R106.H0_H0 ;  /* 0x2000006aff6a7230 */ /* 0x000fe20000004100 */
[--C-:B------:R-:W-:Y:S01]  /*b020*/  SHF.R.U32.HI R76, RZ, 0x10, R75.reuse ;  /* 0x00000010ff4c7819 */ /* 0x100fe2000001164b */
[--C-:B------:R-:W-:Y:S01]  /*b030*/  HADD2.F32 R77, -RZ, R105.reuse.H1_H1 ;  /* 0x30000069ff4d7230 */ /* 0x100fe20000004100 */
        /* <DEDUP_REMOVED lines=12> */
[----:B0-----:R-:W-:Y:S01]  /*b100*/  FFMA.FTZ R107, R74, R76, -R79 ;  /* 0x0000004c4a6b7223 */ /* 0x001fe2000001084f */
[----:B------:R-:W-:Y:S02]  /*b110*/  HADD2.F32 R73, -RZ, R14.H1_H1 ;  /* 0x3000000eff497230 */ /* 0x000fe40000004100 */
[----:B------:R-:W-:Y:S01]  /*b120*/  FMUL.FTZ R108, R12, R77 ;  /* 0x0000004d0c6c7220 */ /* 0x000fe20000410000 */
[--C-:B------:R-:W-:Y:S02]  /*b130*/  HADD2.F32 R14, -RZ, R13.reuse.H0_H0 ;  /* 0x2000000dff0e7230 */ /* 0x100fe40000004100 */
[----:B------:R-:W-:Y:S01]  /*b140*/  FFMA.FTZ R110, R74, R78, R75 ;  /* 0x0000004e4a6e7223 */ /* 0x000fe2000001004b */
        /* <DEDUP_REMOVED lines=11> */
[-C--:B------:R-:W-:Y:S01]  /*b200*/  FMUL.FTZ R76, R13, R12.reuse ;  /* 0x0000000c0d4c7220 */ /* 0x080fe20000410000 */
[----:B------:R-:W-:Y:S01]  /*b210*/  FFMA.FTZ R78, R72, R105, R78 ;  /* 0x00000069484e7223 */ /* 0x000fe2000001004e */
[----:B------:R-:W-:Y:S01]  /*b220*/  FFMA.FTZ R13, R14, R12, -R15 ;  /* 0x0000000c0e0d7223 */ /* 0x000fe2000001080f */
[----:B------:R-:W-:Y:S01]  /*b230*/  F2FP.F16.F32.PACK_AB R15, R110, R107 ;  /* 0x0000006b6e0f723e */ /* 0x000fe200000000ff */
[----:B------:R-:W-:Y:S01]  /*b240*/  FFMA.FTZ R76, R14, R75, R76 ;  /* 0x0000004b0e4c7223 */ /* 0x000fe2000001004c */
[----:B------:R-:W-:-:S02]  /*b250*/  F2FP.F16.F32.PACK_AB R12, R77, R108 ;  /* 0x0000006c4d0c723e */ /* 0x000fc400000000ff */
[----:B------:R-:W-:Y:S02]  /*b260*/  F2FP.F16.F32.PACK_AB R14, R78, R79 ;  /* 0x0000004f4e0e723e */ /* 0x000fe400000000ff */
[----:B------:R-:W-:-:S05]  /*b270*/  F2FP.F16.F32.PACK_AB R13, R76, R13 ;  /* 0x0000000d4c0d723e */ /* 0x000fca00000000ff */
[----:B------:R2:W-:Y:S02]  /*b280*/  STS.128 [R118+0x4000], R12 ;  /* 0x0040000c76007388 */ /* 0x0005e40000000c00 */
.L_x_1486:
[----:B------:R-:W-:Y:S05]  /*b290*/  BSYNC B2 ;  /* 0x0000000000027941 */ /* 0x000fea0003800000 */
.L_x_1485:
[----:B------:R-:W-:Y:S04]  /*b2a0*/  BSSY B2, `(.L_x_1487) ;  /* 0x000002c000027945 */ /* 0x000fe80003800000 */
[----:B------:R-:W-:Y:S05]  /*b2b0*/  @P5 BRA `(.L_x_1488) ;  /* 0x0000000000a85947 */ /* 0x000fea0003800000 */
[----:B-12--5:R-:W1:Y:S01]  /*b2c0*/  LDS.128 R12, [R118+0x8000] ;  /* 0x00800000760c7984 */ /* 0x026e620000000c00 */
[----:B------:R-:W-:Y:S01]  /*b2d0*/  SHF.R.U32.HI R73, RZ, 0x10, R71 ;  /* 0x00000010ff497819 */ /* 0x000fe20000011647 */
[----:B------:R-:W-:Y:S01]  /*b2e0*/  HADD2.F32 R72, -RZ, R99.H1_H1 ;  /* 0x30000063ff487230 */ /* 0x000fe20000004100 */
[----:B------:R-:W-:Y:S01]  /*b2f0*/  SHF.R.U32.HI R75, RZ, 0x10, R69 ;  /* 0x00000010ff4b7819 */ /* 0x000fe20000011645 */
        /* <DEDUP_REMOVED lines=16> */
[----:B------:R-:W-:Y:S02]  /*b400*/  HADD2.F32 R14, -RZ, R13.H0_H0 ;  /* 0x2000000dff0e7230 */ /* 0x000fe40000004100 */
[----:B------:R-:W-:Y:S01]  /*b410*/  FFMA.FTZ R77, R70, R73, -R77 ;  /* 0x00000049464d7223 */ /* 0x000fe2000001084d */
[-C--:B------:R-:W-:Y:S01]  /*b420*/  FMUL.FTZ R78, R12, R72.reuse ;  /* 0x000000480c4e7220 */ /* 0x080fe20000410000 */
[----:B------:R-:W-:Y:S02]  /*b430*/  HADD2.F32 R71, -RZ, R101.H0_H0 ;  /* 0x20000065ff477230 */ /* 0x000fe40000004100 */
[----:B------:R-:W-:Y:S01]  /*b440*/  FFMA.FTZ R76, R15, R72, -R76 ;  /* 0x000000480f4c7223 */ /* 0x000fe2000001084c */
[----:B------:R-:W-:-:S02]  /*b450*/  HADD2.F32 R13, -RZ, R13.H1_H1 ;  /* 0x3000000dff0d7230 */ /* 0x000fc40000004100 */
[----:B------:R-:W-:Y:S01]  /*b460*/  FFMA.FTZ R73, R15, R74, R78 ;  /* 0x0000004a0f497223 */ /* 0x000fe2000001004e */
[----:B------:R-:W-:Y:S02]  /*b470*/  HADD2.F32 R70, -RZ, R79.H0_H0 ;  /* 0x2000004fff467230 */ /* 0x000fe40000004100 */
[CC--:B------:R-:W-:Y:S01]  /*b480*/  FMUL.FTZ R75, R69.reuse, R71.reuse ;  /* 0x00000047454b7220 */ /* 0x0c0fe20000410000 */
[----:B------:R-:W-:Y:S02]  /*b490*/  HADD2.F32 R12, -RZ, R105.H0_H0 ;  /* 0x20000069ff0c7230 */ /* 0x000fe40000004100 */
[----:B------:R-:W-:Y:S01]  /*b4a0*/  FMUL.FTZ R72, R69, R100 ;  /* 0x0000006445487220 */ /* 0x000fe20000410000 */
        /* <DEDUP_REMOVED lines=11> */
.L_x_1488:
[----:B------:R-:W-:Y:S05]  /*b560*/  BSYNC B2 ;  /* 0x0000000000027941 */ /* 0x000fea0003800000 */
.L_x_1487:
[----:B------:R-:W-:Y:S05]  /*b570*/  @P6 BRA `(.L_x_1482) ;  /* 0x0000000000a86947 */ /* 0x000fea0003800000 */
[----:B-123-5:R-:W1:Y:S01]  /*b580*/  LDS.128 R12, [R118+0xc000] ;  /* 0x00c00000760c7984 */ /* 0x02ee620000000c00 */
        /* <DEDUP_REMOVED lines=41> */
.L_x_1482:
[----:B------:R-:W-:Y:S05]  /*b820*/  BSYNC B1 ;  /* 0x0000000000017941 */ /* 0x000fea0003800000 */
.L_x_1481:
[----:B------:R-:W-:Y:S04]  /*b830*/  BSSY B1, `(.L_x_1489) ;  /* 0x00000bc000017945 */ /* 0x000fe80003800000 */
[----:B------:R-:W-:Y:S05]  /*b840*/  @P1 BRA `(.L_x_1490) ;  /* 0x0000000800e81947 */ /* 0x000fea0003800000 */
[----:B-1234-:R-:W2:Y:S01]  /*b850*/  LDL R14, [R1+0x10] ;  /* 0x00001000010e7983 */ /* 0x01eea20000100800 */
        /* <DEDUP_REMOVED lines=9> */
[----:B-----5:R-:W1:Y:S01]  /*b8f0*/  LDS.128 R12, [R71+0x1000] ;  /* 0x00100000470c7984 */ /* 0x020e620000000c00 */
[----:B------:R-:W-:Y:S01]  /*b900*/  SHF.R.U32.HI R66, RZ, 0x10, R61 ;  /* 0x00000010ff427819 */ /* 0x000fe2000001163d */
[----:B------:R-:W-:Y:S01]  /*b910*/  HADD2.F32 R101, -RZ, R101.H1_H1 ;  /* 0x30000065ff657230 */ /* 0x000fe20000004100 */
[--C-:B------:R-:W-:Y:S01]  /*b920*/  SHF.R.U32.HI R64, RZ, 0x10, R63.reuse ;  /* 0x00000010ff407819 */ /* 0x100fe2000001163f */
[----:B------:R-:W-:Y:S01]  /*b930*/  HADD2.F32 R65, -RZ, R102.H1_H1 ;  /* 0x30000066ff417230 */ /* 0x000fe20000004100 */
[----:B------:R-:W-:Y:S01]  /*b940*/  SHF.R.U64 R70, R62, 0x10, R63 ;  /* 0x000000103e467819 */ /* 0x000fe2000000123f */
[----:B------:R-:W-:Y:S01]  /*b950*/  HADD2.F32 R66, -RZ, R66.H0_H0 ;  /* 0x20000042ff427230 */ /* 0x000fe20000004100 */
[----:B------:R-:W-:Y:S01]  /*b960*/  SHF.R.U64 R69, R60, 0x10, R61 ;  /* 0x000000103c457819 */ /* 0x000fe2000000123d */
[----:B------:R-:W-:Y:S02]  /*b970*/  HADD2.F32 R64, -RZ, R64.H0_H0 ;  /* 0x20000040ff407230 */ /* 0x000fe40000004100 */
[----:B------:R-:W-:-:S02]  /*b980*/  HADD2.F32 R103, -RZ, R103.H0_H0 ;  /* 0x20000067ff677230 */ /* 0x000fc40000004100 */
[----:B------:R-:W-:Y:S02]  /*b990*/  HADD2.F32 R102, -RZ, R102.H0_H0 ;  /* 0x20000066ff667230 */ /* 0x000fe40000004100 */
[--C-:B-1----:R-:W-:Y:S02]  /*b9a0*/  HADD2.F32 R63, -RZ, R15.reuse.H1_H1 ;  /* 0x3000000fff3f7230 */ /* 0x102fe40000004100 */
[----:B------:R-:W-:Y:S02]  /*b9b0*/  HADD2.F32 R62, -RZ, R15.H0_H0 ;  /* 0x2000000fff3e7230 */ /* 0x000fe40000004100 */
[--C-:B------:R-:W-:Y:S02]  /*b9c0*/  HADD2.F32 R15, -RZ, R12.reuse.H0_H0 ;  /* 0x2000000cff0f7230 */ /* 0x100fe40000004100 */
[C---:B------:R-:W-:Y:S01]  /*b9d0*/  FMUL.FTZ R67, R63.reuse, R66 ;  /* 0x000000423f437220 */ /* 0x040fe20000410000 */
[----:B------:R-:W-:Y:S02]  /*b9e0*/  HADD2.F32 R12, -RZ, R12.H1_H1 ;  /* 0x3000000cff0c7230 */ /* 0x000fe40000004100 */
[----:B------:R-:W-:Y:S01]  /*b9f0*/  FMUL.FTZ R63, R63, R64 ;  /* 0x000000403f3f7220 */ /* 0x000fe20000410000 */
[----:B------:R-:W-:-:S02]  /*ba00*/  HADD2.F32 R60, -RZ, R14.H0_H0 ;  /* 0x2000000eff3c7230 */ /* 0x000fc40000004100 */
[----:B------:R-:W-:Y:S01]  /*ba10*/  FFMA.FTZ R67, R62, R64, -R67 ;  /* 0x000000403e437223 */ /* 0x000fe20000010843 */
[----:B------:R-:W-:Y:S02]  /*ba20*/  HADD2.F32 R61, -RZ, R14.H1_H1 ;  /* 0x3000000eff3d7230 */ /* 0x000fe40000004100 */
[----:B------:R-:W-:Y:S01]  /*ba30*/  FMUL.FTZ R68, R12, R65 ;  /* 0x000000410c447220 */ /* 0x000fe20000410000 */
[--C-:B------:R-:W-:Y:S02]  /*ba40*/  HADD2.F32 R14, -RZ, R13.reuse.H0_H0 ;  /* 0x2000000dff0e7230 */ /* 0x100fe40000004100 */
[----:B------:R-:W-:Y:S01]  /*ba50*/  FFMA.FTZ R66, R62, R66, R63 ;  /* 0x000000423e427223 */ /* 0x000fe2000001003f */
[-C--:B------:R-:W-:Y:S01]  /*ba60*/  FMUL.FTZ R64, R12, R101.reuse ;  /* 0x000000650c407220 */ /* 0x080fe20000410000 */
[----:B------:R-:W-:Y:S02]  /*ba70*/  HADD2.F32 R13, -RZ, R13.H1_H1 ;  /* 0x3000000dff0d7230 */ /* 0x000fe40000004100 */
[----:B------:R-:W-:Y:S01]  /*ba80*/  FFMA.FTZ R68, R15, R101, -R68 ;  /* 0x000000650f447223 */ /* 0x000fe20000010844 */
[----:B------:R-:W-:-:S02]  /*ba90*/  HADD2.F32 R62, -RZ, R69.H0_H0 ;  /* 0x20000045ff3e7230 */ /* 0x000fc40000004100 */
[----:B------:R-:W-:Y:S01]  /*baa0*/  FFMA.FTZ R65, R15, R65, R64 ;  /* 0x000000410f417223 */ /* 0x000fe20000010040 */
[----:B------:R-:W-:Y:S02]  /*bab0*/  HADD2.F32 R12, -RZ, R70.H0_H0 ;  /* 0x20000046ff0c7230 */ /* 0x000fe40000004100 */
[CC--:B------:R-:W-:Y:S01]  /*bac0*/  FMUL.FTZ R63, R61.reuse, R103.reuse ;  /* 0x000000673d3f7220 */ /* 0x0c0fe20000410000 */
[----:B------:R-:W-:Y:S01]  /*bad0*/  FMUL.FTZ R64, R61, R102 ;  /* 0x000000663d407220 */ /* 0x000fe20000410000 */
[C---:B------:R-:W-:Y:S01]  /*bae0*/  FMUL.FTZ R15, R13.reuse, R62 ;  /* 0x0000003e0d0f7220 */ /* 0x040fe20000410000 */
[----:B------:R-:W-:Y:S01]  /*baf0*/  FMUL.FTZ R61, R13, R12 ;  /* 0x0000000c0d3d7220 */ /* 0x000fe20000410000 */
[C---:B------:R-:W-:Y:S01]  /*bb00*/  FFMA.FTZ R63, R60.reuse, R102, -R63 ;  /* 0x000000663c3f7223 */ /* 0x040fe2000001083f */
[----:B------:R-:W-:Y:S01]  /*bb10*/  FFMA.FTZ R64, R60, R103, R64 ;  /* 0x000000673c407223 */ /* 0x000fe20000010040 */
[C---:B------:R-:W-:Y:S01]  /*bb20*/  FFMA.FTZ R13, R14.reuse, R12, -R15 ;  /* 0x0000000c0e0d7223 */ /* 0x040fe2000001080f */
[----:B------:R-:W-:Y:S01]  /*bb30*/  FFMA.FTZ R62, R14, R62, R61 ;  /* 0x0000003e0e3e7223 */ /* 0x000fe2000001003d */
[----:B------:R-:W-:-:S02]  /*bb40*/  F2FP.F16.F32.PACK_AB R15, R66, R67 ;  /* 0x00000043420f723e */ /* 0x000fc400000000ff */
[----:B------:R-:W-:Y:S02]  /*bb50*/  F2FP.F16.F32.PACK_AB R14, R64, R63 ;  /* 0x0000003f400e723e */ /* 0x000fe400000000ff */
[----:B------:R-:W-:Y:S02]  /*bb60*/  F2FP.F16.F32.PACK_AB R12, R65, R68 ;  /* 0x00000044410c723e */ /* 0x000fe400000000ff */
[----:B------:R-:W-:-:S05]  /*bb70*/  F2FP.F16.F32.PACK_AB R13, R62, R13 ;  /* 0x0000000d3e0d723e */ /* 0x000fca00000000ff */
[----:B------:R1:W-:Y:S02]  /*bb80*/  STS.128 [R71+0x1000], R12 ;  /* 0x0010000c47007388 */ /* 0x0003e40000000c00 */
.L_x_1492:
[----:B------:R-:W-:Y:S05]  /*bb90*/  BSYNC B2 ;  /* 0x0000000000027941 */ /* 0x000fea0003800000 */
.L_x_1491:
[----:B------:R-:W-:Y:S04]  /*bba0*/  BSSY B2, `(.L_x_1493) ;  /* 0x000002c000027945 */ /* 0x000fe80003800000 */
[----:B------:R-:W-:Y:S05]  /*bbb0*/  @P1 BRA `(.L_x_1494) ;  /* 0x0000000000a81947 */ /* 0x000fea0003800000 */
[----:B-1---5:R-:W1:Y:S01]  /*bbc0*/  LDS.128 R12, [R71+0x5000] ;  /* 0x00500000470c7984 */ /* 0x022e620000000c00 */
[----:B------:R-:W-:Y:S01]  /*bbd0*/  SHF.R.U32.HI R62, RZ, 0x10, R59 ;  /* 0x00000010ff3e7819 */ /* 0x000fe2000001163b */
[----:B------:R-:W-:Y:S01]  /*bbe0*/  HADD2.F32 R97, -RZ, R97.H1_H1 ;  /* 0x30000061ff617230 */ /* 0x000fe20000004100 */
[----:B------:R-:W-:Y:S01]  /*bbf0*/  SHF.R.U32.HI R60, RZ, 0x10, R57 ;  /* 0x00000010ff3c7819 */ /* 0x000fe20000011639 */
        /* <DEDUP_REMOVED lines=38> */
.L_x_1494:
[----:B------:R-:W-:Y:S05]  /*be60*/  BSYNC B2 ;  /* 0x0000000000027941 */ /* 0x000fea0003800000 */
.L_x_1493:
[----:B------:R-:W-:Y:S04]  /*be70*/  BSSY B2, `(.L_x_1495) ;  /* 0x000002c000027945 */ /* 0x000fe80003800000 */
[----:B------:R-:W-:Y:S05]  /*be80*/  @P4 BRA `(.L_x_1496) ;  /* 0x0000000000a84947 */ /* 0x000fea0003800000 */
[----:B-12--5:R-:W1:Y:S01]  /*be90*/  LDS.128 R12, [R71+0x9000] ;  /* 0x00900000470c7984 */ /* 0x026e620000000c00 */
        /* <DEDUP_REMOVED lines=41> */
.L_x_1496:
[----:B------:R-:W-:Y:S05]  /*c130*/  BSYNC B2 ;  /* 0x0000000000027941 */ /* 0x000fea0003800000 */
.L_x_1495:
[----:B------:R-:W-:Y:S05]  /*c140*/  @P5 BRA `(.L_x_1490) ;  /* 0x0000000000a85947 */ /* 0x000fea0003800000 */
[----:B-123-5:R-:W1:Y:S01]  /*c150*/  LDS.128 R12, [R71+0xd000] ;  /* 0x00d00000470c7984 */ /* 0x02ee620000000c00 */
        /* <DEDUP_REMOVED lines=41> */
.L_x_1490:
[----:B------:R-:W-:Y:S05]  /*c3f0*/  BSYNC B1 ;  /* 0x0000000000017941 */ /* 0x000fea0003800000 */
.L_x_1489:
        /* <DEDUP_REMOVED lines=14> */
[----:B------:R-:W-:Y:S01]  /*c4e0*/  HADD2.F32 R48, -RZ, R91.H0_H0 ;  /* 0x2000005bff307230 */ /* 0x000fe20000004100 */
[--C-:B------:R-:W-:Y:S01]  /*c4f0*/  SHF.R.U32.HI R51, RZ, 0x10, R47.reuse ;  /* 0x00000010ff337819 */ /* 0x100fe2000001162f */
[----:B------:R-:W-:Y:S01]  /*c500*/  HADD2.F32 R50, -RZ, R84.H1_H1 ;  /* 0x30000054ff327230 */ /* 0x000fe20000004100 */
[----:B------:R-:W-:Y:S01]  /*c510*/  SHF.R.U64 R55, R46, 0x10, R47 ;  /* 0x000000102e377819 */ /* 0x000fe2000000122f */
[----:B------:R-:W-:Y:S01]  /*c520*/  HADD2.F32 R49, -RZ, R49.H0_H0 ;  /* 0x20000031ff317230 */ /* 0x000fe20000004100 */
[----:B------:R-:W-:Y:S01]  /*c530*/  SHF.R.U64 R57, R44, 0x10, R45 ;  /* 0x000000102c397819 */ /* 0x000fe2000000122d */
[----:B------:R-:W-:Y:S02]  /*c540*/  HADD2.F32 R51, -RZ, R51.H0_H0 ;  /* 0x20000033ff337230 */ /* 0x000fe40000004100 */
[----:B------:R-:W-:-:S02]  /*c550*/  HADD2.F32 R85, -RZ, R85.H0_H0 ;  /* 0x20000055ff557230 */ /* 0x000fc40000004100 */
[----:B------:R-:W-:Y:S02]  /*c560*/  HADD2.F32 R91, -RZ, R91.H1_H1 ;  /* 0x3000005bff5b7230 */ /* 0x000fe40000004100 */
        /* <DEDUP_REMOVED lines=18> */
[C---:B------:R-:W-:Y:S01]  /*c690*/  FMUL.FTZ R49, R45.reuse, R85 ;  /* 0x000000552d317220 */ /* 0x040fe20000410000 */
[-C--:B------:R-:W-:Y:S01]  /*c6a0*/  FMUL.FTZ R48, R45, R91.reuse ;  /* 0x0000005b2d307220 */ /* 0x080fe20000410000 */
[C---:B------:R-:W-:Y:S01]  /*c6b0*/  FMUL.FTZ R15, R13.reuse, R46 ;  /* 0x0000002e0d0f7220 */ /* 0x040fe20000410000 */
        /* <DEDUP_REMOVED lines=10> */
.L_x_1500:
[----:B------:R-:W-:Y:S05]  /*c760*/  BSYNC B2 ;  /* 0x0000000000027941 */ /* 0x000fea0003800000 */
.L_x_1499:
[----:B------:R-:W-:Y:S04]  /*c770*/  BSSY B2, `(.L_x_1501) ;  /* 0x000002c000027945 */ /* 0x000fe80003800000 */
[----:B------:R-:W-:Y:S05]  /*c780*/  @P1 BRA `(.L_x_1502) ;  /* 0x0000000000a81947 */ /* 0x000fea0003800000 */
[----:B-1---5:R-:W1:Y:S01]  /*c790*/  LDS.128 R12, [R58+0x6000] ;  /* 0x006000003a0c7984 */ /* 0x022e620000000c00 */
        /* <DEDUP_REMOVED lines=41> */
.L_x_1502:
[----:B------:R-:W-:Y:S05]  /*ca30*/  BSYNC B2 ;  /* 0x0000000000027941 */ /* 0x000fea0003800000 */
.L_x_1501:
[----:B------:R-:W-:Y:S04]  /*ca40*/  BSSY B2, `(.L_x_1503) ;  /* 0x000002c000027945 */ /* 0x000fe80003800000 */
[----:B------:R-:W-:Y:S05]  /*ca50*/  @P2 BRA `(.L_x_1504) ;  /* 0x0000000000a82947 */ /* 0x000fea0003800000 */
[----:B-12--5:R-:W1:Y:S01]  /*ca60*/  LDS.128 R12, [R58+0xa000] ;  /* 0x00a000003a0c7984 */ /* 0x026e620000000c00 */
[----:B------:R-:W-:Y:S01]  /*ca70*/  SHF.R.U32.HI R42, RZ, 0x10, R37 ;  /* 0x00000010ff2a7819 */ /* 0x000fe20000011625 */
[----:B------:R-:W-:Y:S01]  /*ca80*/  HADD2.F32 R40, -RZ, R88.H0_H0 ;  /* 0x20000058ff287230 */ /* 0x000fe20000004100 */
[--C-:B------:R-:W-:Y:S01]  /*ca90*/  SHF.R.U32.HI R41, RZ, 0x10, R39.reuse ;  /* 0x00000010ff297819 */ /* 0x100fe20000011627 */
[----:B------:R-:W-:Y:S01]  /*caa0*/  HADD2.F32 R89, -RZ, R89.H0_H0 ;  /* 0x20000059ff597230 */ /* 0x000fe20000004100 */
        /* <DEDUP_REMOVED lines=13> */
[C---:B------:R-:W-:Y:S01]  /*cb80*/  FFMA.FTZ R43, R38.reuse, R41, -R43 ;  /* 0x00000029262b7223 */ /* 0x040fe2000001082b */
[----:B------:R-:W-:Y:S02]  /*cb90*/  HADD2.F32 R37, -RZ, R14.H1_H1 ;  /* 0x3000000eff257230 */ /* 0x000fe40000004100 */
[----:B------:R-:W-:Y:S01]  /*cba0*/  FFMA.FTZ R46, R38, R42, R39 ;  /* 0x0000002a262e7223 */ /* 0x000fe20000010027 */
[--C-:B------:R-:W-:Y:S02]  /*cbb0*/  HADD2.F32 R14, -RZ, R13.reuse.H0_H0 ;  /* 0x2000000dff0e7230 */ /* 0x100fe40000004100 */
[C---:B------:R-:W-:Y:S01]  /*cbc0*/  FMUL.FTZ R44, R12.reuse, R89 ;  /* 0x000000590c2c7220 */ /* 0x040fe20000410000 */
[----:B------:R-:W-:Y:S01]  /*cbd0*/  FMUL.FTZ R42, R12, R40 ;  /* 0x000000280c2a7220 */ /* 0x000fe20000410000 */
[----:B------:R-:W-:Y:S02]  /*cbe0*/  HADD2.F32 R13, -RZ, R13.H1_H1 ;  /* 0x3000000dff0d7230 */ /* 0x000fe40000004100 */
[----:B------:R-:W-:Y:S01]  /*cbf0*/  FMUL.FTZ R39, R37, R83 ;  /* 0x0000005325277220 */ /* 0x000fe20000410000 */
[----:B------:R-:W-:-:S02]  /*cc00*/  HADD2.F32 R38, -RZ, R45.H0_H0 ;  /* 0x2000002dff267230 */ /* 0x000fc40000004100 */
[C---:B------:R-:W-:Y:S01]  /*cc10*/  FFMA.FTZ R44, R15.reuse, R40, -R44 ;  /* 0x000000280f2c7223 */ /* 0x040fe2000001082c */
[----:B------:R-:W-:Y:S02]  /*cc20*/  HADD2.F32 R12, -RZ, R47.H0_H0 ;  /* 0x2000002fff0c7230 */ /* 0x000fe40000004100 */
[----:B------:R-:W-:Y:S01]  /*cc30*/  FFMA.FTZ R89, R15, R89, R42 ;  /* 0x000000590f597223 */ /* 0x000fe2000001002a */
        /* <DEDUP_REMOVED lines=12> */
.L_x_1504:
[----:B------:R-:W-:Y:S05]  /*cd00*/  BSYNC B2 ;  /* 0x0000000000027941 */ /* 0x000fea0003800000 */
.L_x_1503:
        /* <DEDUP_REMOVED lines=43> */
.L_x_1498:
[----:B------:R-:W-:Y:S05]  /*cfc0*/  BSYNC B1 ;  /* 0x0000000000017941 */ /* 0x000fea0003800000 */
.L_x_1497:
        /* <DEDUP_REMOVED lines=15> */
[--C-:B------:R-:W-:Y:S01]  /*d0c0*/  HADD2.F32 R34, -RZ, R82.reuse.H0_H0 ;  /* 0x20000052ff227230 */ /* 0x100fe20000004100 */
[----:B------:R-:W-:Y:S01]  /*d0d0*/  SHF.R.U64 R39, R30, 0x10, R31 ;  /* 0x000000101e277819 */ /* 0x000fe2000000121f */
[----:B------:R-:W-:Y:S01]  /*d0e0*/  HADD2.F32 R33, -RZ, R33.H0_H0 ;  /* 0x20000021ff217230 */ /* 0x000fe20000004100 */
[----:B------:R-:W-:Y:S01]  /*d0f0*/  SHF.R.U64 R41, R28, 0x10, R29 ;  /* 0x000000101c297819 */ /* 0x000fe2000000121d */
[----:B------:R-:W-:Y:S02]  /*d100*/  HADD2.F32 R35, -RZ, R35.H0_H0 ;  /* 0x20000023ff237230 */ /* 0x000fe40000004100 */
[----:B------:R-:W-:-:S02]  /*d110*/  HADD2.F32 R82, -RZ, R82.H1_H1 ;  /* 0x30000052ff527230 */ /* 0x000fc40000004100 */
        /* <DEDUP_REMOVED lines=32> */
.L_x_1507:
[----:B------:R-:W-:Y:S05]  /*d320*/  BSYNC B1 ;  /* 0x0000000000017941 */ /* 0x000fea0003800000 */
.L_x_1506:
[----:B------:R-:W-:Y:S04]  /*d330*/  BSSY B1, `(.L_x_1508) ;  /* 0x000002c000017945 */ /* 0x000fe80003800000 */
[----:B------:R-:W-:Y:S05]  /*d340*/  @P1 BRA `(.L_x_1509) ;  /* 0x0000000000a81947 */ /* 0x000fea0003800000 */
[----:B-1---5:R-:W1:Y:S01]  /*d350*/  LDS.128 R12, [R42+0x7000] ;  /* 0x007000002a0c7984 */ /* 0x022e620000000c00 */
        /* <DEDUP_REMOVED lines=41> */
.L_x_1509:
[----:B------:R-:W-:Y:S05]  /*d5f0*/  BSYNC B1 ;  /* 0x0000000000017941 */ /* 0x000fea0003800000 */
.L_x_1508:
        /* <DEDUP_REMOVED lines=11> */
[----:B-1----:R-:W-:-:S02]  /*d6b0*/  HADD2.F32 R21, -RZ, R15.H1_H1 ;  /* 0x3000000fff157230 */ /* 0x002fc40000004100 */
[----:B------:R-:W-:Y:S02]  /*d6c0*/  HADD2.F32 R20, -RZ, R15.H0_H0 ;  /* 0x2000000fff147230 */ /* 0x000fe40000004100 */
[--C-:B------:R-:W-:Y:S02]  /*d6d0*/  HADD2.F32 R6, -RZ, R12.reuse.H0_H0 ;  /* 0x2000000cff067230 */ /* 0x100fe40000004100 */
[C---:B------:R-:W-:Y:S01]  /*d6e0*/  FMUL.FTZ R27, R21.reuse, R26 ;  /* 0x0000001a151b7220 */ /* 0x040fe20000410000 */
[----:B------:R-:W-:Y:S02]  /*d6f0*/  HADD2.F32 R12, -RZ, R12.H1_H1 ;  /* 0x3000000cff0c7230 */ /* 0x000fe40000004100 */
[-C--:B------:R-:W-:Y:S01]  /*d700*/  FMUL.FTZ R29, R21, R24.reuse ;  /* 0x00000018151d7220 */ /* 0x080fe20000410000 */
[--C-:B------:R-:W-:Y:S02]  /*d710*/  HADD2.F32 R15, -RZ, R14.reuse.H0_H0 ;  /* 0x2000000eff0f7230 */ /* 0x100fe40000004100 */
[----:B------:R-:W-:Y:S01]  /*d720*/  FFMA.FTZ R28, R20, R24, -R27 ;  /* 0x00000018141c7223 */ /* 0x000fe2000001081b */
[----:B------:R-:W-:-:S02]  /*d730*/  HADD2.F32 R14, -RZ, R14.H1_H1 ;  /* 0x3000000eff0e7230 */ /* 0x000fc40000004100 */
[----:B------:R-:W-:Y:S01]  /*d740*/  FFMA.FTZ R29, R20, R26, R29 ;  /* 0x0000001a141d7223 */ /* 0x000fe2000001001d */
[C---:B------:R-:W-:Y:S01]  /*d750*/  FMUL.FTZ R21, R12.reuse, R25 ;  /* 0x000000190c157220 */ /* 0x040fe20000410000 */
[----:B------:R-:W-:Y:S02]  /*d760*/  HADD2.F32 R20, -RZ, R11.H1_H1 ;  /* 0x3000000bff147230 */ /* 0x000fe40000004100 */
[-C--:B------:R-:W-:Y:S01]  /*d770*/  FMUL.FTZ R27, R12, R23.reuse ;  /* 0x000000170c1b7220 */ /* 0x080fe20000410000 */
[--C-:B------:R-:W-:Y:S02]  /*d780*/  HADD2.F32 R7, -RZ, R13.reuse.H0_H0 ;  /* 0x2000000dff077230 */ /* 0x100fe40000004100 */
[C---:B------:R-:W-:Y:S01]  /*d790*/  FFMA.FTZ R21, R6.reuse, R23, -R21 ;  /* 0x0000001706157223 */ /* 0x040fe20000010815 */
[----:B------:R-:W-:Y:S02]  /*d7a0*/  HADD2.F32 R11, -RZ, R10.H1_H1 ;  /* 0x3000000aff0b7230 */ /* 0x000fe40000004100 */
[----:B------:R-:W-:Y:S01]  /*d7b0*/  FFMA.FTZ R6, R6, R25, R27 ;  /* 0x0000001906067223 */ /* 0x000fe2000001001b */
[----:B------:R-:W-:-:S02]  /*d7c0*/  HADD2.F32 R13, -RZ, R13.H1_H1 ;  /* 0x3000000dff0d7230 */ /* 0x000fc40000004100 */
[C---:B------:R-:W-:Y:S01]  /*d7d0*/  FMUL.FTZ R24, R14.reuse, R20 ;  /* 0x000000140e187220 */ /* 0x040fe20000410000 */
[----:B------:R-:W-:Y:S02]  /*d7e0*/  HADD2.F32 R12, -RZ, R30.H0_H0 ;  /* 0x2000001eff0c7230 */ /* 0x000fe40000004100 */
[-C--:B------:R-:W-:Y:S01]  /*d7f0*/  FMUL.FTZ R25, R14, R11.reuse ;  /* 0x0000000b0e197220 */ /* 0x080fe20000410000 */
[----:B------:R-:W-:Y:S02]  /*d800*/  HADD2.F32 R10, -RZ, R31.H0_H0 ;  /* 0x2000001fff0a7230 */ /* 0x000fe40000004100 */
[----:B------:R-:W-:Y:S01]  /*d810*/  FFMA.FTZ R24, R15, R11, -R24 ;  /* 0x0000000b0f187223 */ /* 0x000fe20000010818 */
[----:B------:R-:W-:Y:S01]  /*d820*/  FMUL.FTZ R14, R13, R12 ;  /* 0x0000000c0d0e7220 */ /* 0x000fe20000410000 */
[----:B------:R-:W-:Y:S01]  /*d830*/  FFMA.FTZ R25, R15, R20, R25 ;  /* 0x000000140f197223 */ /* 0x000fe20000010019 */
[----:B------:R-:W-:Y:S01]  /*d840*/  FMUL.FTZ R23, R13, R10 ;  /* 0x0000000a0d177220 */ /* 0x000fe20000410000 */
[----:B------:R-:W-:Y:S01]  /*d850*/  F2FP.F16.F32.PACK_AB R15, R29, R28 ;  /* 0x0000001c1d0f723e */ /* 0x000fe200000000ff */
[----:B------:R-:W-:-:S02]  /*d860*/  FFMA.FTZ R13, R7, R10, -R14 ;  /* 0x0000000a070d7223 */ /* 0x000fc4000001080e */
[----:B------:R-:W-:Y:S01]  /*d870*/  FFMA.FTZ R10, R7, R12, R23 ;  /* 0x0000000c070a7223 */ /* 0x000fe20000010017 */
[----:B------:R-:W-:Y:S02]  /*d880*/  F2FP.F16.F32.PACK_AB R14, R25, R24 ;  /* 0x00000018190e723e */ /* 0x000fe400000000ff */
[----:B------:R-:W-:Y:S02]  /*d890*/  F2FP.F16.F32.PACK_AB R12, R6, R21 ;  /* 0x00000015060c723e */ /* 0x000fe400000000ff */
[----:B------:R-:W-:-:S05]  /*d8a0*/  F2FP.F16.F32.PACK_AB R13, R10, R13 ;  /* 0x0000000d0a0d723e */ /* 0x000fca00000000ff */
[----:B------:R3:W-:Y:S02]  /*d8b0*/  STS.128 [R42+0xb000], R12 ;  /* 0x00b0000c2a007388 */ /* 0x0007e40000000c00 */
.L_x_1511:
[----:B------:R-:W-:Y:S05]  /*d8c0*/  BSYNC B1 ;  /* 0x0000000000017941 */ /* 0x000fea0003800000 */
.L_x_1510:
[----:B------:R-:W-:Y:S05]  /*d8d0*/  @P3 BRA `(.L_x_1505) ;  /* 0x0000004800d43947 */ /* 0x000fea0003800000 */
[----:B-123-5:R-:W1:Y:S01]  /*d8e0*/  LDS.128 R12, [R42+0xf000] ;  /* 0x00f000002a0c7984 */ /* 0x02ee620000000c00 */
[--C-:B------:R-:W-:Y:S01]  /*d8f0*/  SHF.R.U64 R25, R4, 0x10, R5.reuse ;  /* 0x0000001004197819 */ /* 0x100fe20000001205 */
[----:B------:R-:W-:Y:S01]  /*d900*/  HADD2.F32 R11, -RZ, R3.H0_H0 ;  /* 0x20000003ff0b7230 */ /* 0x000fe20000004100 */
[----:B------:R-:W-:Y:S02]  /*d910*/  SHF.R.U32.HI R5, RZ, 0x10, R5 ;  /* 0x00000010ff057819 */ /* 0x000fe40000011605 */
[--C-:B------:R-:W-:Y:S02]  /*d920*/  SHF.R.U32.HI R10, RZ, 0x10, R9.reuse ;  /* 0x00000010ff0a7819 */ /* 0x100fe40000011609 */
[----:B------:R-:W-:Y:S01]  /*d930*/  SHF.R.U64 R24, R8, 0x10, R9 ;  /* 0x0000001008187819 */ /* 0x000fe20000001209 */
[----:B------:R-:W-:Y:S02]  /*d940*/  HADD2.F32 R8, -RZ, R5.H0_H0 ;  /* 0x20000005ff087230 */ /* 0x000fe40000004100 */
[----:B------:R-:W-:-:S02]  /*d950*/  HADD2.F32 R10, -RZ, R10.H0_H0 ;  /* 0x2000000aff0a7230 */ /* 0x000fc40000004100 */
[----:B------:R-:W-:Y:S02]  /*d960*/  HADD2.F32 R9, -RZ, R0.H0_H0 ;  /* 0x20000000ff097230 */ /* 0x000fe40000004100 */
[--C-:B-1----:R-:W-:Y:S02]  /*d970*/  HADD2.F32 R7, -RZ, R15.reuse.H0_H0 ;  /* 0x2000000fff077230 */ /* 0x102fe40000004100 */
[----:B------:R-:W-:Y:S02]  /*d980*/  HADD2.F32 R15, -RZ, R15.H1_H1 ;  /* 0x3000000fff0f7230 */ /* 0x000fe40000004100 */
[--C-:B------:R-:W-:Y:S02]  /*d990*/  HADD2.F32 R4, -RZ, R12.reuse.H0_H0 ;  /* 0x2000000cff047230 */ /* 0x100fe40000004100 */
[----:B------:R-:W-:Y:S02]  /*d9a0*/  HADD2.F32 R12, -RZ, R12.H1_H1 ;  /* 0x3000000cff0c7230 */ /* 0x000fe40000004100 */
[C---:B------:R-:W-:Y:S01]  /*d9b0*/  FMUL.FTZ R20, R15.reuse, R10 ;  /* 0x0000000a0f147220 */ /* 0x040fe20000410000 */
[----:B------:R-:W-:Y:S01]  /*d9c0*/  FMUL.FTZ R21, R15, R8 ;  /* 0x000000080f157220 */ /* 0x000fe20000410000 */
[----:B------:R-:W-:-:S02]  /*d9d0*/  HADD2.F32 R6, -RZ, R14.H0_H0 ;  /* 0x2000000eff067230 */ /* 0x000fc40000004100 */
[C---:B------:R-:W-:Y:S01]  /*d9e0*/  FFMA.FTZ R20, R7.reuse, R8, -R20 ;  /* 0x0000000807147223 */ /* 0x040fe20000010814 */
[----:B------:R-:W-:Y:S01]  /*d9f0*/  FFMA.FTZ R23, R7, R10, R21 ;  /* 0x0000000a07177223 */ /* 0x000fe20000010015 */
[----:B------:R-:W-:Y:S02]  /*da00*/  HADD2.F32 R5, -RZ, R13.H0_H0 ;  /* 0x2000000dff057230 */ /* 0x000fe40000004100 */
[C---:B------:R-:W-:Y:S01]  /*da10*/  FMUL.FTZ R15, R12.reuse, R11 ;  /* 0x0000000b0c0f7220 */ /* 0x040fe20000410000 */
[----:B------:R-:W-:Y:S02]  /*da20*/  HADD2.F32 R7, -RZ, R3.H1_H1 ;  /* 0x30000003ff077230 */ /* 0x000fe40000004100 */
[-C--:B------:R-:W-:Y:S01]  /*da30*/  FMUL.FTZ R21, R12, R9.reuse ;  /* 0x000000090c157220 */ /* 0x080fe20000410000 */
[----:B------:R-:W-:Y:S02]  /*da40*/  HADD2.F32 R14, -RZ, R14.H1_H1 ;  /* 0x3000000eff0e7230 */ /* 0x000fe40000004100 */
[----:B------:R-:W-:Y:S01]  /*da50*/  FFMA.FTZ R15, R4, R9, -R15 ;  /* 0x00000009040f7223 */ /* 0x000fe2000001080f */
[----:B------:R-:W-:-:S02]  /*da60*/  HADD2.F32 R13, -RZ, R13.H1_H1 ;  /* 0x3000000dff0d7230 */ /* 0x000fc40000004100 */
[----:B------:R-:W-:Y:S01]  /*da70*/  FFMA.FTZ R4, R4, R11, R21 ;  /* 0x0000000b04047223 */ /* 0x000fe20000010015 */
[----:B------:R-:W-:Y:S02]  /*da80*/  HADD2.F32 R3, -RZ, R0.H1_H1 ;  /* 0x30000000ff037230 */ /* 0x000fe40000004100 */
[C---:B------:R-:W-:Y:S01]  /*da90*/  FMUL.FTZ R9, R14.reuse, R7 ;  /* 0x000000070e097220 */ /* 0x040fe20000410000 */
[----:B------:R-:W-:Y:S02]  /*daa0*/  HADD2.F32 R8, -RZ, R24.H0_H0 ;  /* 0x20000018ff087230 */ /* 0x000fe40000004100 */
[----:B------:R-:W-:Y:S02]  /*dab0*/  HADD2.F32 R0, -RZ, R25.H0_H0 ;  /* 0x20000019ff007230 */ /* 0x000fe40000004100 */
[-C--:B------:R-:W-:Y:S01]  /*dac0*/  FMUL.FTZ R14, R14, R3.reuse ;  /* 0x000000030e0e7220 */ /* 0x080fe20000410000 */
[----:B------:R-:W-:Y:S01]  /*dad0*/  FFMA.FTZ R9, R6, R3, -R9 ;  /* 0x0000000306097223 */ /* 0x000fe20000010809 */
[C---:B------:R-:W-:Y:S01]  /*dae0*/  FMUL.FTZ R10, R13.reuse, R8 ;  /* 0x000000080d0a7220 */ /* 0x040fe20000410000 */
[----:B------:R-:W-:Y:S01]  /*daf0*/  F2FP.F16.F32.PACK_AB R4, R4, R15 ;  /* 0x0000000f0404723e */ /* 0x000fe200000000ff */
[-C--:B------:R-:W-:Y:S01]  /*db00*/  FMUL.FTZ R13, R13, R0.reuse ;  /* 0x000000000d0d7220 */ /* 0x080fe20000410000 */
[----:B------:R-:W-:Y:S01]  /*db10*/  FFMA.FTZ R6, R6, R7, R14 ;  /* 0x0000000706067223 */ /* 0x000fe2000001000e */
[----:B------:R-:W-:Y:S01]  /*db20*/  FFMA.FTZ R10, R5, R0, -R10 ;  /* 0x00000000050a7223 */ /* 0x000fe2000001080a */
[----:B------:R-:W-:Y:S01]  /*db30*/  F2FP.F16.F32.PACK_AB R7, R23, R20 ;  /* 0x000000141707723e */ /* 0x000fe200000000ff */
[----:B------:R-:W-:-:S02]  /*db40*/  FFMA.FTZ R5, R5, R8, R13 ;  /* 0x0000000805057223 */ /* 0x000fc4000001000d */
[----:B------:R-:W-:-:S03]  /*db50*/  F2FP.F16.F32.PACK_AB R6, R6, R9 ;  /* 0x000000090606723e */ /* 0x000fc600000000ff */
[----:B------:R-:W-:-:S05]  /*db60*/  F2FP.F16.F32.PACK_AB R5, R5, R10 ;  /* 0x0000000a0505723e */ /* 0x000fca00000000ff */
[----:B------:R1:W-:Y:S01]  /*db70*/  STS.128 [R42+0xf000], R4 ;  /* 0x00f000042a007388 */ /* 0x0003e20000000c00 */
[----:B------:R-:W-:Y:S05]  /*db80*/  BRA `(.L_x_1505) ;  /* 0x0000004800287947 */ /* 0x000fea0003800000 */
.L_x_1454:
[----:B------:R-:W2:Y:S04]  /*db90*/  LDL R3, [R1+0x74] ;  /* 0x0000740001037983 */ /* 0x000ea80000100800 */
[----:B------:R-:W3:Y:S01]  /*dba0*/  LDL R0, [R1+0x70] ;  /* 0x0000700001007983 */ /* 0x000ee20000100800 */
[-C--:B------:R-:W-:Y:S01]  /*dbb0*/  ISETP.GE.AND P0, PT, R18, R21.reuse, PT ;  /* 0x000000151200720c */ /* 0x080fe20003f06270 */
[----:B------:R-:W-:Y:S01]  /*dbc0*/  BSSY B1, `(.L_x_1512) ;  /* 0x0000032000017945 */ /* 0x000fe20003800000 */
[----:B------:R-:W-:Y:S01]  /*dbd0*/  ISETP.GE.AND P1, PT, R233, R21, PT ;  /* 0x00000015e900720c */ /* 0x000fe20003f26270 */
[----:B------:R-:W-:Y:S01]  /*dbe0*/  IMAD.MOV.U32 R9, RZ, RZ, R27 ;  /* 0x000000ffff097224 */ /* 0x000fe200078e001b */
[----:B------:R-:W-:Y:S01]  /*dbf0*/  CS2R R34, SRZ ;  /* 0x0000000000227805 */ /* 0x000fe2000001ff00 */
[----:B------:R-:W-:Y:S01]  /*dc00*/  IMAD.MOV.U32 R20, RZ, RZ, R82 ;  /* 0x000000ffff147224 */ /* 0x000fe200078e0052 */
[----:B------:R-:W-:Y:S01]  /*dc10*/  CS2R R6, SRZ ;  /* 0x0000000000067805 */ /* 0x000fe2000001ff00 */
[----:B------:R-:W-:Y:S01]  /*dc20*/  IMAD.MOV.U32 R8, RZ, RZ, R80 ;  /* 0x000000ffff087224 */ /* 0x000fe200078e0050 */
        /* <DEDUP_REMOVED lines=12> */
[----:B--2---:R-:W-:-:S02]  /*dcf0*/  ISETP.GE.AND P2, PT, R3, R21, PT ;  /* 0x000000150300720c */ /* 0x004fc40003f46270 */
[----:B---3--:R-:W-:Y:S02]  /*dd00*/  ISETP.GE.AND P3, PT, R0, R21, PT ;  /* 0x000000150000720c */ /* 0x008fe40003f66270 */
[----:B------:R-:W-:Y:S02]  /*dd10*/  MOV R21, R25 ;  /* 0x0000001900157202 */ /* 0x000fe40000000f00 */
[----:B------:R-:W-:Y:S01]  /*dd20*/  CS2R R24, SRZ ;  /* 0x0000000000187805 */ /* 0x000fe2000001ff00 */
[----:B------:R-:W-:Y:S08]  /*dd30*/  @P0 BRA `(.L_x_1513) ;  /* 0x0000000000680947 */ /* 0x000ff00003800000 */
[----:B------:R-:W-:Y:S01]  /*dd40*/  IADD3 R3, P4, R12, R91, RZ ;  /* 0x0000005b0c037210 */ /* 0x000fe20007f9e0ff */
[----:B------:R-:W-:Y:S01]  /*dd50*/  ULDC.64 UR4, c[0x0][0x3c8] ;  /* 0x0000f20000047ab9 */ /* 0x000fe20000000a00 */
[----:B------:R-:W-:Y:S01]  /*dd60*/  IADD3 R0, P5, R10, R23, RZ ;  /* 0x000000170a007210 */ /* 0x000fe20007fbe0ff */
[----:B------:R-:W-:Y:S01]  /*dd70*/  ULDC.64 UR6, c[0x0][0x3e0] ;  /* 0x0000f80000067ab9 */ /* 0x000fe20000000a00 */
[----:B------:R-:W-:Y:S01]  /*dd80*/  CS2R R26, SRZ ;  /* 0x00000000001a7805 */ /* 0x000fe2000001ff00 */
[----:B------:R-:W-:Y:S01]  /*dd90*/  IMAD.X R4, R13, 0x1, R95, P4 ;  /* 0x000000010d047824 */ /* 0x000fe200020e065f */
[----:B------:R-:W-:Y:S01]  /*dda0*/  LEA R48, P4, R3, UR4, 0x1 ;  /* 0x0000000403307c11 */ /* 0x000fe2000f8808ff */
[----:B------:R-:W-:Y:S01]  /*ddb0*/  ULDC UR4, c[0x0][0x3d4] ;  /* 0x0000f50000047ab9 */ /* 0x000fe20000000800 */
[----:B------:R-:W-:Y:S02]  /*ddc0*/  CS2R R24, SRZ ;  /* 0x0000000000187805 */ /* 0x000fe4000001ff00 */
[----:B------:R-:W-:-:S02]  /*ddd0*/  ISETP.GE.AND P6, PT, R225, UR4, PT ;  /* 0x00000004e1007c0c */ /* 0x000fc4000bfc6270 */
[----:B------:R-:W-:Y:S02]  /*dde0*/  CS2R R6, SRZ ;  /* 0x0000000000067805 */ /* 0x000fe4000001ff00 */
[----:B------:R-:W-:Y:S02]  /*ddf0*/  LEA.HI.X R49, R3, UR5, R4, 0x1, P4 ;  /* 0x0000000503317c11 */ /* 0x000fe4000a0f0c04 */
[----:B------:R-:W-:Y:S02]  /*de00*/  CS2R R4, SRZ ;  /* 0x0000000000047805 */ /* 0x000fe4000001ff00 */
[----:B------:R-:W-:Y:S02]  /*de10*/  IADD3.X R3, R11, R97, RZ, P5, !PT ;  /* 0x000000610b037210 */ /* 0x000fe40002ffe4ff */
[----:B------:R-:W-:Y:S02]  /*de20*/  CS2R R46, SRZ ;  /* 0x00000000002e7805 */ /* 0x000fe4000001ff00 */
[----:B------:R-:W-:-:S02]  /*de30*/  ISETP.GE.AND P5, PT, R228, UR4, PT ;  /* 0x00000004e4007c0c */ /* 0x000fc4000bfa6270 */
[----:B------:R-:W-:Y:S02]  /*de40*/  CS2R R44, SRZ ;  /* 0x00000000002c7805 */ /* 0x000fe4000001ff00 */
[C---:B------:R-:W-:Y:S02]  /*de50*/  LEA R52, P4, R0.reuse, UR6, 0x1 ;  /* 0x0000000600347c11 */ /* 0x040fe4000f8808ff */
[----:B------:R-:W-:Y:S02]  /*de60*/  CS2R R30, SRZ ;  /* 0x00000000001e7805 */ /* 0x000fe4000001ff00 */
[----:B------:R-:W-:Y:S01]  /*de70*/  CS2R R28, SRZ ;  /* 0x00000000001c7805 */ /* 0x000fe2000001ff00 */
[----:B------:R-:W-:Y:S01]  /*de80*/  ULDC.64 UR8, c[0x0][0x208] ;  /* 0x0000820000087ab9 */ /* 0x000fe20000000a00 */
[----:B------:R-:W-:Y:S01]  /*de90*/  LEA.HI.X R53, R0, UR7, R3, 0x1, P4 ;  /* 0x0000000700357c11 */ /* 0x000fe2000a0f0c03 */
[----:B------:R0:W5:Y:S04]  /*dea0*/  @!P6 LDG.E.128 R4, desc[UR8][R48.64+0x80] ;  /* 0x000080083004e981 */ /* 0x000168000c1e1d00 */
[----:B------:R0:W5:Y:S04]  /*deb0*/  @!P6 LDG.E.128 R28, desc[UR8][R52.64+0x80] ;  /* 0x00008008341ce981 */ /* 0x000168000c1e1d00 */
[----:B------:R0:W5:Y:S04]  /*dec0*/  @!P5 LDG.E.128 R24, desc[UR8][R48.64] ;  /* 0x000000083018d981 */ /* 0x000168000c1e1d00 */
[----:B------:R0:W5:Y:S02]  /*ded0*/  @!P5 LDG.E.128 R44, desc[UR8][R52.64] ;  /* 0x00000008342cd981 */ /* 0x000164000c1e1d00 */
.L_x_1513:
[----:B------:R-:W-:Y:S05]  /*dee0*/  BSYNC B1 ;  /* 0x0000000000017941 */ /* 0x000fea0003800000 */
.L_x_1512:
[----:B------:R-:W-:Y:S01]  /*def0*/  BSSY B1, `(.L_x_1514) ;  /* 0x000001f000017945 */ /* 0x000fe20003800000 */
[----:B-----5:R-:W-:Y:S01]  /*df00*/  IMAD.MOV.U32 R56, RZ, RZ, R6 ;  /* 0x000000ffff387224 */ /* 0x020fe200078e0006 */
[----:B0-----:R-:W-:Y:S01]  /*df10*/  CS2R R48, SRZ ;  /* 0x0000000000307805 */ /* 0x001fe2000001ff00 */
[----:B------:R-:W-:Y:S01]  /*df20*/  IMAD.MOV.U32 R57, RZ, RZ, R7 ;  /* 0x000000ffff397224 */ /* 0x000fe200078e0007 */
[----:B------:R-:W-:Y:S06]  /*df30*/  @P1 BRA `(.L_x_1515) ;  /* 0x0000000000681947 */ /* 0x000fec0003800000 */
[----:B------:R-:W-:Y:S01]  /*df40*/  IADD3 R3, P4, P5, R91, R88, R12 ;  /* 0x000000585b037210 */ /* 0x000fe20007d9e00c */
[----:B------:R-:W-:Y:S01]  /*df50*/  ULDC.64 UR4, c[0x0][0x3c8] ;  /* 0x0000f20000047ab9 */ /* 0x000fe20000000a00 */
[----:B------:R-:W-:Y:S01]  /*df60*/  ULDC.64 UR6, c[0x0][0x3e0] ;  /* 0x0000f80000067ab9 */ /* 0x000fe20000000a00 */
[----:B------:R-:W-:Y:S02]  /*df70*/  CS2R R38, SRZ ;  /* 0x0000000000267805 */ /* 0x000fe4000001ff00 */
[----:B------:R-:W-:Y:S02]  /*df80*/  IADD3.X R32, R95, R86, R13, P4, P5 ;  /* 0x000000565f207210 */ /* 0x000fe400027ea40d */
[----:B------:R-:W-:Y:S02]  /*df90*/  CS2R R36, SRZ ;  /* 0x0000000000247805 */ /* 0x000fe4000001ff00 */
[----:B------:R-:W-:Y:S01]  /*dfa0*/  LEA R52, P4, R3, UR4, 0x1 ;  /* 0x0000000403347c11 */ /* 0x000fe2000f8808ff */
[----:B------:R-:W-:Y:S01]  /*dfb0*/  ULDC UR4, c[0x0][0x3d4] ;  /* 0x0000f50000047ab9 */ /* 0x000fe20000000800 */
[----:B------:R-:W-:-:S02]  /*dfc0*/  IADD3 R0, P5, P6, R23, R92, R10 ;  /* 0x0000005c17007210 */ /* 0x000fc40007ebe00a */
[----:B------:R-:W-:Y:S02]  /*dfd0*/  CS2R R34, SRZ ;  /* 0x0000000000227805 */ /* 0x000fe4000001ff00 */
[----:B------:R-:W-:Y:S02]  /*dfe0*/  LEA.HI.X R53, R3, UR5, R32, 0x1, P4 ;  /* 0x0000000503357c11 */ /* 0x000fe4000a0f0c20 */
[----:B------:R-:W-:Y:S02]  /*dff0*/  CS2R R32, SRZ ;  /* 0x0000000000207805 */ /* 0x000fe4000001ff00 */
[----:B------:R-:W-:Y:S02]  /*e000*/  IADD3.X R3, R97, R90, R11, P5, P6 ;  /* 0x0000005a61037210 */ /* 0x000fe40002fec40b */
[----:B------:R-:W-:Y:S02]  /*e010*/  CS2R R50, SRZ ;  /* 0x0000000000327805 */ /* 0x000fe4000001ff00 */
[----:B------:R-:W-:-:S02]  /*e020*/  ISETP.GE.AND P5, PT, R228, UR4, PT ;  /* 0x00000004e4007c0c */ /* 0x000fc4000bfa6270 */
[----:B------:R-:W-:Y:S02]  /*e030*/  CS2R R48, SRZ ;  /* 0x0000000000307805 */ /* 0x000fe4000001ff00 */
[----:B------:R-:W-:Y:S02]  /*e040*/  ISETP.GE.AND P6, PT, R225, UR4, PT ;  /* 0x00000004e1007c0c */ /* 0x000fe4000bfc6270 */
[----:B------:R-:W-:Y:S02]  /*e050*/  CS2R R42, SRZ ;  /* 0x00000000002a7805 */ /* 0x000fe4000001ff00 */
[C---:B------:R-:W-:Y:S02]  /*e060*/  LEA R54, P4, R0.reuse, UR6, 0x1 ;  /* 0x0000000600367c11 */ /* 0x040fe4000f8808ff */
[----:B------:R-:W-:Y:S01]  /*e070*/  CS2R R40, SRZ ;  /* 0x0000000000287805 */ /* 0x000fe2000001ff00 */
[----:B------:R-:W-:Y:S01]  /*e080*/  ULDC.64 UR8, c[0x0][0x208] ;  /* 0x0000820000087ab9 */ /* 0x000fe20000000a00 */
[----:B------:R-:W-:Y:S01]  /*e090*/  LEA.HI.X R55, R0, UR7, R3, 0x1, P4 ;  /* 0x0000000700377c11 */ /* 0x000fe2000a0f0c03 */
[----:B------:R0:W5:Y:S04]  /*e0a0*/  @!P5 LDG.E.128 R36, desc[UR8][R52.64] ;  /* 0x000000083424d981 */ /* 0x000168000c1e1d00 */
[----:B------:R0:W5:Y:S04]  /*e0b0*/  @!P6 LDG.E.128 R32, desc[UR8][R52.64+0x80] ;  /* 0x000080083420e981 */ /* 0x000168000c1e1d00 */
[----:B------:R0:W5:Y:S04]  /*e0c0*/  @!P5 LDG.E.128 R48, desc[UR8][R54.64] ;  /* 0x000000083630d981 */ /* 0x000168000c1e1d00 */
[----:B------:R0:W5:Y:S02]  /*e0d0*/  @!P6 LDG.E.128 R40, desc[UR8][R54.64+0x80] ;  /* 0x000080083628e981 */ /* 0x000164000c1e1d00 */
.L_x_1515:
[----:B------:R-:W-:Y:S05]  /*e0e0*/  BSYNC B1 ;  /* 0x0000000000017941 */ /* 0x000fea0003800000 */
.L_x_1514:
[----:B------:R-:W-:Y:S01]  /*e0f0*/  IMAD.MOV.U32 R0, RZ, RZ, R4 ;  /* 0x000000ffff007224 */ /* 0x000fe200078e0004 */
[----:B------:R-:W-:Y:S01]  /*e100*/  MOV R3, R5 ;  /* 0x0000000500037202 */ /* 0x000fe20000000f00 */
[----:B0-----:R-:W-:Y:S01]  /*e110*/  IMAD.MOV.U32 R52, RZ, RZ, R27 ;  /* 0x000000ffff347224 */ /* 0x001fe200078e001b */
[----:B------:R-:W0:Y:S01]  /*e120*/  LDC R90, c[0x0][0x428] ;  /* 0x00010a00ff5a7b82 */ /* 0x000e220000000800 */
[----:B------:R-:W-:Y:S01]  /*e130*/  BSSY B1, `(.L_x_1516) ;  /* 0x0000048000017945 */ /* 0x000fe20003800000 */
[----:B------:R-:W-:Y:S01]  /*e140*/  PRMT R101, R0, 0x5410, R3 ;  /* 0x0000541000657816 */ /* 0x000fe20000000003 */
[----:B------:R-:W-:Y:S01]  /*e150*/  IMAD.MOV.U32 R0, RZ, RZ, R26 ;  /* 0x000000ffff007224 */ /* 0x000fe200078e001a */
[----:B------:R-:W-:Y:S01]  /*e160*/  PRMT R100, R56, 0x5410, R57 ;  /* 0x0000541038647816 */ /* 0x000fe20000000039 */
[----:B------:R-:W-:Y:S01]  /*e170*/  IMAD.MOV.U32 R3, RZ, RZ, R24 ;  /* 0x000000ffff037224 */ /* 0x000fe200078e0018 */
[----:B------:R-:W-:Y:S02]  /*e180*/  CS2R R66, SRZ ;  /* 0x0000000000427805 */ /* 0x000fe4000001ff00 */
[----:B------:R-:W-:-:S02]  /*e190*/  CS2R R54, SRZ ;  /* 0x0000000000367805 */ /* 0x000fc4000001ff00 */
[----:B------:R-:W-:Y:S01]  /*e1a0*/  PRMT R111, R0, 0x5410, R52 ;  /* 0x00005410006f7816 */ /* 0x000fe20000000034 */
[----:B------:R-:W-:Y:S01]  /*e1b0*/  IMAD.MOV.U32 R52, RZ, RZ, R31 ;  /* 0x000000ffff347224 */ /* 0x000fe200078e001f */
        /* <DEDUP_REMOVED lines=17> */
[----:B------:R-:W-:Y:S01]  /*e2d0*/  IMAD.MOV.U32 R3, RZ, RZ, R44 ;  /* 0x000000ffff037224 */ /* 0x000fe200078e002c */
[----:B------:R-:W-:Y:S02]  /*e2e0*/  CS2R R68, SRZ ;  /* 0x0000000000447805 */ /* 0x000fe4000001ff00 */
[----:B------:R-:W-:Y:S02]  /*e2f0*/  CS2R R74, SRZ ;  /* 0x00000000004a7805 */ /* 0x000fe4000001ff00 */
[----:B------:R-:W-:Y:S01]  /*e300*/  PRMT R110, R0, 0x5410, R52 ;  /* 0x00005410006e7816 */ /* 0x000fe20000000034 */
[----:B-----5:R-:W-:Y:S01]  /*e310*/  IMAD.MOV.U32 R52, RZ, RZ, R35 ;  /* 0x000000ffff347224 */ /* 0x020fe200078e0023 */
        /* <DEDUP_REMOVED lines=8> */
[----:B------:R-:W-:-:S02]  /*e3a0*/  PRMT R114, R0, 0x7610, R114 ;  /* 0x0000761000727816 */ /* 0x000fc40000000072 */
[----:B------:R-:W-:Y:S01]  /*e3b0*/  CS2R R80, SRZ ;  /* 0x0000000000507805 */ /* 0x000fe2000001ff00 */
[----:B0-----:R-:W-:Y:S06]  /*e3c0*/  @P2 BRA `(.L_x_1517) ;  /* 0x0000000000782947 */ /* 0x001fec0003800000 */
[----:B------:R-:W-:Y:S01]  /*e3d0*/  LEA R0, P4, R84, R12, 0x6 ;  /* 0x0000000c54007211 */ /* 0x000fe200078830ff */
[----:B------:R-:W-:Y:S01]  /*e3e0*/  ULDC.64 UR4, c[0x0][0x3c8] ;  /* 0x0000f20000047ab9 */ /* 0x000fe20000000a00 */
[----:B------:R-:W-:Y:S01]  /*e3f0*/  ULDC.64 UR6, c[0x0][0x3e0] ;  /* 0x0000f80000067ab9 */ /* 0x000fe20000000a00 */
[----:B------:R-:W-:Y:S02]  /*e400*/  CS2R R58, SRZ ;  /* 0x00000000003a7805 */ /* 0x000fe4000001ff00 */
[----:B------:R-:W-:Y:S02]  /*e410*/  IADD3 R3, P5, R0, R91, RZ ;  /* 0x0000005b00037210 */ /* 0x000fe40007fbe0ff */
[----:B------:R-:W-:Y:S02]  /*e420*/  CS2R R56, SRZ ;  /* 0x0000000000387805 */ /* 0x000fe4000001ff00 */
[----:B------:R-:W-:Y:S02]  /*e430*/  LEA.HI.X R52, R84, R13, R85, 0x6, P4 ;  /* 0x0000000d54347211 */ /* 0x000fe400020f3455 */
[----:B------:R-:W-:-:S02]  /*e440*/  CS2R R82, SRZ ;  /* 0x0000000000527805 */ /* 0x000fc4000001ff00 */
[----:B------:R-:W-:Y:S02]  /*e450*/  LEA R0, P4, R14, R10, 0x6 ;  /* 0x0000000a0e007211 */ /* 0x000fe400078830ff */
[----:B------:R-:W-:Y:S02]  /*e460*/  CS2R R80, SRZ ;  /* 0x0000000000507805 */ /* 0x000fe4000001ff00 */
[----:B------:R-:W-:Y:S01]  /*e470*/  CS2R R62, SRZ ;  /* 0x00000000003e7805 */ /* 0x000fe2000001ff00 */
[----:B------:R-:W-:Y:S01]  /*e480*/  IMAD.X R52, R52, 0x1, R95, P5 ;  /* 0x0000000134347824 */ /* 0x000fe200028e065f */
[----:B------:R-:W-:Y:S01]  /*e490*/  LEA R86, P5, R3, UR4, 0x1 ;  /* 0x0000000403567c11 */ /* 0x000fe2000f8a08ff */
[----:B------:R-:W-:Y:S01]  /*e4a0*/  ULDC UR4, c[0x0][0x3d4] ;  /* 0x0000f50000047ab9 */ /* 0x000fe20000000800 */
[----:B------:R-:W-:Y:S02]  /*e4b0*/  IADD3 R0, P6, R0, R23, RZ ;  /* 0x0000001700007210 */ /* 0x000fe40007fde0ff */
[----:B------:R-:W-:-:S02]  /*e4c0*/  CS2R R60, SRZ ;  /* 0x00000000003c7805 */ /* 0x000fc4000001ff00 */
[----:B------:R-:W-:Y:S01]  /*e4d0*/  LEA.HI.X R54, R14, R11, R15, 0x6, P4 ;  /* 0x0000000b0e367211 */ /* 0x000fe200020f340f */
[----:B------:R-:W-:Y:S01]  /*e4e0*/  ULDC.64 UR8, c[0x0][0x208] ;  /* 0x0000820000087ab9 */ /* 0x000fe20000000a00 */
[----:B------:R-:W-:Y:S02]  /*e4f0*/  LEA.HI.X R87, R3, UR5, R52, 0x1, P5 ;  /* 0x0000000503577c11 */ /* 0x000fe4000a8f0c34 */
[----:B------:R-:W-:Y:S02]  /*e500*/  CS2R R52, SRZ ;  /* 0x0000000000347805 */ /* 0x000fe4000001ff00 */
[----:B------:R-:W-:Y:S02]  /*e510*/  IADD3.X R3, R54, R97, RZ, P6, !PT ;  /* 0x0000006136037210 */ /* 0x000fe400037fe4ff */
[----:B------:R-:W-:Y:S02]  /*e520*/  CS2R R54, SRZ ;  /* 0x0000000000367805 */ /* 0x000fe4000001ff00 */
[----:B------:R-:W-:-:S02]  /*e530*/  ISETP.GE.AND P5, PT, R228, UR4, PT ;  /* 0x00000004e4007c0c */ /* 0x000fc4000bfa6270 */
[----:B------:R-:W-:Y:S02]  /*e540*/  ISETP.GE.AND P6, PT, R225, UR4, PT ;  /* 0x00000004e1007c0c */ /* 0x000fe4000bfc6270 */
[----:B------:R-:W-:-:S04]  /*e550*/  LEA R88, P4, R0, UR6, 0x1 ;  /* 0x0000000600587c11 */ /* 0x000fc8000f8808ff */
[----:B------:R-:W-:-:S05]  /*e560*/  LEA.HI.X R89, R0, UR7, R3, 0x1, P4 ;  /* 0x0000000700597c11 */ /* 0x000fca000a0f0c03 */
[----:B------:R0:W5:Y:S04]  /*e570*/  @!P5 LDG.E.128 R56, desc[UR8][R86.64] ;  /* 0x000000085638d981 */ /* 0x000168000c1e1d00 */
[----:B------:R0:W5:Y:S04]  /*e580*/  @!P6 LDG.E.128 R52, desc[UR8][R86.64+0x80] ;  /* 0x000080085634e981 */ /* 0x000168000c1e1d00 */
[----:B------:R0:W5:Y:S04]  /*e590*/  @!P5 LDG.E.128 R80, desc[UR8][R88.64] ;  /* 0x000000085850d981 */ /* 0x000168000c1e1d00 */
[----:B------:R0:W5:Y:S02]  /*e5a0*/  @!P6 LDG.E.128 R60, desc[UR8][R88.64+0x80] ;  /* 0x00008008583ce981 */ /* 0x000164000c1e1d00 */
.L_x_1517:
[----:B------:R-:W-:Y:S05]  /*e5b0*/  BSYNC B1 ;  /* 0x0000000000017941 */ /* 0x000fea0003800000 */
.L_x_1516:
[----:B------:R-:W-:Y:S04]  /*e5c0*/  BSSY B1, `(.L_x_1518) ;  /* 0x0000020000017945 */ /* 0x000fe80003800000 */
[----:B------:R-:W-:Y:S05]  /*e5d0*/  @P3 BRA `(.L_x_1519) ;  /* 0x0000000000783947 */ /* 0x000fea0003800000 */
[----:B------:R-:W-:Y:S01]  /*e5e0*/  IMAD.WIDE.U32 R12, R84, 0x60, R12 ;  /* 0x00000060540c7825 */ /* 0x000fe200078e000c */
[----:B------:R-:W-:Y:S01]  /*e5f0*/  ULDC.64 UR4, c[0x0][0x3c8] ;  /* 0x0000f20000047ab9 */ /* 0x000fe20000000a00 */
[----:B------:R-:W-:Y:S01]  /*e600*/  ULDC.64 UR6, c[0x0][0x3e0] ;  /* 0x0000f80000067ab9 */ /* 0x000fe20000000a00 */
[----:B------:R-:W-:Y:S01]  /*e610*/  CS2R R66, SRZ ;  /* 0x0000000000427805 */ /* 0x000fe2000001ff00 */
[----:B------:R-:W-:Y:S01]  /*e620*/  IMAD.WIDE.U32 R10, R14, 0x60, R10 ;  /* 0x000000600e0a7825 */ /* 0x000fe200078e000a */
[----:B------:R-:W-:Y:S02]  /*e630*/  IADD3 R91, P4, R91, R12, RZ ;  /* 0x0000000c5b5b7210 */ /* 0x000fe40007f9e0ff */
[----:B------:R-:W-:Y:S02]  /*e640*/  CS2R R64, SRZ ;  /* 0x0000000000407805 */ /* 0x000fe4000001ff00 */
[----:B------:R-:W-:Y:S01]  /*e650*/  CS2R R76, SRZ ;  /* 0x00000000004c7805 */ /* 0x000fe2000001ff00 */
[----:B------:R-:W-:Y:S01]  /*e660*/  IMAD R0, R85, 0x60, RZ ;  /* 0x0000006055007824 */ /* 0x000fe200078e02ff */
[----:B------:R-:W-:Y:S01]  /*e670*/  IADD3 R23, P5, R23, R10, RZ ;  /* 0x0000000a17177210 */ /* 0x000fe20007fbe0ff */
[----:B------:R-:W-:Y:S01]  /*e680*/  IMAD R3, R15, 0x60, RZ ;  /* 0x000000600f037824 */ /* 0x000fe200078e02ff */
[----:B------:R-:W-:-:S02]  /*e690*/  CS2R R78, SRZ ;  /* 0x00000000004e7805 */ /* 0x000fc4000001ff00 */
[----:B------:R-:W-:Y:S02]  /*e6a0*/  CS2R R74, SRZ ;  /* 0x00000000004a7805 */ /* 0x000fe4000001ff00 */
[----:B------:R-:W-:Y:S02]  /*e6b0*/  IADD3.X R12, R95, R13, R0, P4, !PT ;  /* 0x0000000d5f0c7210 */ /* 0x000fe400027fe400 */
[----:B------:R-:W-:Y:S02]  /*e6c0*/  CS2R R72, SRZ ;  /* 0x0000000000487805 */ /* 0x000fe4000001ff00 */
[----:B------:R-:W-:Y:S01]  /*e6d0*/  LEA R10, P4, R91, UR4, 0x1 ;  /* 0x000000045b0a7c11 */ /* 0x000fe2000f8808ff */
[----:B------:R-:W-:Y:S01]  /*e6e0*/  ULDC UR4, c[0x0][0x3d4] ;  /* 0x0000f50000047ab9 */ /* 0x000fe20000000800 */
[----:B------:R-:W-:Y:S02]  /*e6f0*/  IADD3.X R0, R97, R11, R3, P5, !PT ;  /* 0x0000000b61007210 */ /* 0x000fe40002ffe403 */
[----:B------:R-:W-:-:S02]  /*e700*/  CS2R R70, SRZ ;  /* 0x0000000000467805 */ /* 0x000fc4000001ff00 */
[----:B------:R-:W-:Y:S02]  /*e710*/  ISETP.GE.AND P5, PT, R228, UR4, PT ;  /* 0x00000004e4007c0c */ /* 0x000fe4000bfa6270 */
[----:B------:R-:W-:Y:S02]  /*e720*/  CS2R R68, SRZ ;  /* 0x0000000000447805 */ /* 0x000fe4000001ff00 */
[----:B------:R-:W-:Y:S01]  /*e730*/  ISETP.GE.AND P6, PT, R225, UR4, PT ;  /* 0x00000004e1007c0c */ /* 0x000fe2000bfc6270 */
[----:B------:R-:W-:Y:S01]  /*e740*/  ULDC.64 UR8, c[0x0][0x208] ;  /* 0x0000820000087ab9 */ /* 0x000fe20000000a00 */
[----:B------:R-:W-:Y:S02]  /*e750*/  LEA.HI.X R11, R91, UR5, R12, 0x1, P4 ;  /* 0x000000055b0b7c11 */ /* 0x000fe4000a0f0c0c */
[----:B------:R-:W-:-:S04]  /*e760*/  LEA R12, P4, R23, UR6, 0x1 ;  /* 0x00000006170c7c11 */ /* 0x000fc8000f8808ff */
[----:B------:R-:W-:Y:S01]  /*e770*/  LEA.HI.X R13, R23, UR7, R0, 0x1, P4 ;  /* 0x00000007170d7c11 */ /* 0x000fe2000a0f0c00 */
[----:B------:R1:W5:Y:S04]  /*e780*/  @!P5 LDG.E.128 R64, desc[UR8][R10.64] ;  /* 0x000000080a40d981 */ /* 0x000368000c1e1d00 */
[----:B------:R1:W5:Y:S04]  /*e790*/  @!P6 LDG.E.128 R76, desc[UR8][R10.64+0x80] ;  /* 0x000080080a4ce981 */ /* 0x000368000c1e1d00 */
[----:B------:R1:W5:Y:S04]  /*e7a0*/  @!P5 LDG.E.128 R72, desc[UR8][R12.64] ;  /* 0x000000080c48d981 */ /* 0x000368000c1e1d00 */
[----:B------:R1:W5:Y:S02]  /*e7b0*/  @!P6 LDG.E.128 R68, desc[UR8][R12.64+0x80] ;  /* 0x000080080c44e981 */ /* 0x000364000c1e1d00 */
.L_x_1519:
[----:B------:R-:W-:Y:S05]  /*e7c0*/  BSYNC B1 ;  /* 0x0000000000017941 */ /* 0x000fea0003800000 */
.L_x_1518:
[----:B------:R-:W2:Y:S04]  /*e7d0*/  LDL R91, [R1+0x4] ;  /* 0x00000400015b7983 */ /* 0x000ea80000100800 */
[----:B------:R-:W3:Y:S01]  /*e7e0*/  LDL R23, [R1+0x20] ;  /* 0x0000200001177983 */ /* 0x000ee20000100800 */
[----:B------:R-:W-:Y:S01]  /*e7f0*/  ISETP.NE.AND P4, PT, R90, 0x1, PT ;  /* 0x000000015a00780c */ /* 0x000fe20003f85270 */
[----:B------:R-:W-:Y:S01]  /*e800*/  IMAD.MOV.U32 R0, RZ, RZ, R32 ;  /* 0x000000ffff007224 */ /* 0x000fe200078e0020 */
[----:B-1----:R-:W-:Y:S01]  /*e810*/  MOV R11, R39 ;  /* 0x00000027000b7202 */ /* 0x002fe20000000f00 */
[----:B------:R-:W4:Y:S01]  /*e820*/  LDL R90, [R1+0x68] ;  /* 0x00006800015a7983 */ /* 0x000f220000100800 */
        /* <DEDUP_REMOVED lines=10> */
[----:B-----5:R-:W-:Y:S01]  /*e8d0*/  IMAD.MOV.U32 R13, RZ, RZ, R54 ;  /* 0x000000ffff0d7224 */ /* 0x020fe200078e0036 */
[----:B------:R-:W-:Y:S01]  /*e8e0*/  PRMT R106, R0, 0x5410, R3 ;  /* 0x00005410006a7816 */ /* 0x000fe20000000003 */
[----:B------:R-:W-:Y:S01]  /*e8f0*/  IMAD.MOV.U32 R3, RZ, RZ, R40 ;  /* 0x000000ffff037224 */ /* 0x000fe200078e0028 */
[----:B------:R-:W-:Y:S01]  /*e900*/  PRMT R98, R11, 0x7610, R98 ;  /* 0x000076100b627816 */ /* 0x000fe20000000062 */
[----:B------:R-:W-:Y:S01]  /*e910*/  IMAD.MOV.U32 R11, RZ, RZ, R50 ;  /* 0x000000ffff0b7224 */ /* 0x000fe200078e0032 */
[----:B------:R-:W1:Y:S01]  /*e920*/  @P4 LDC R0, c[0x0][0x42c] ;  /* 0x00010b00ff004b82 */ /* 0x000e620000000800 */
[----:B------:R-:W-:Y:S01]  /*e930*/  PRMT R97, R97, 0x5410, R10 ;  /* 0x0000541061617816 */ /* 0x000fe2000000000a */
[----:B------:R-:W-:Y:S01]  /*e940*/  IMAD.MOV.U32 R10, RZ, RZ, R41 ;  /* 0x000000ffff0a7224 */ /* 0x000fe200078e0029 */
[----:B------:R-:W-:Y:S01]  /*e950*/  PRMT R98, R98, 0x5410, R3 ;  /* 0x0000541062627816 */ /* 0x000fe20000000003 */
[----:B------:R-:W-:Y:S01]  /*e960*/  ULDC.64 UR4, c[0x0][0x3c8] ;  /* 0x0000f20000047ab9 */ /* 0x000fe20000000a00 */
[----:B------:R-:W-:Y:S01]  /*e970*/  PRMT R107, R11, 0x5410, R12 ;  /* 0x000054100b6b7816 */ /* 0x000fe2000000000c */
[----:B------:R-:W-:Y:S01]  /*e980*/  IMAD.MOV.U32 R12, RZ, RZ, R49 ;  /* 0x000000ffff0c7224 */ /* 0x000fe200078e0031 */
[----:B------:R-:W-:Y:S01]  /*e990*/  PRMT R99, R10, 0x7610, R99 ;  /* 0x000076100a637816 */ /* 0x000fe20000000063 */
[----:B------:R-:W1:Y:S01]  /*e9a0*/  @P4 LDC R11, c[0x0][0x430] ;  /* 0x00010c00ff0b4b82 */ /* 0x000e620000000800 */
[----:B------:R-:W-:Y:S01]  /*e9b0*/  IMAD.MOV.U32 R10, RZ, RZ, R48 ;  /* 0x000000ffff0a7224 */ /* 0x000fe200078e0030 */
[----:B0-----:R-:W-:Y:S01]  /*e9c0*/  PRMT R86, R13, 0x7610, R86 ;  /* 0x000076100d567816 */ /* 0x001fe20000000056 */
[----:B------:R-:W-:-:S03]  /*e9d0*/  ULDC.64 UR6, c[0x0][0x3e0] ;  /* 0x0000f80000067ab9 */ /* 0x000fc60000000a00 */
[----:B------:R-:W-:Y:S01]  /*e9e0*/  PRMT R108, R10, 0x5410, R12 ;  /* 0x000054100a6c7816 */ /* 0x000fe2000000000c */
[----:B------:R-:W-:Y:S01]  /*e9f0*/  IMAD.MOV.U32 R10, RZ, RZ, R55 ;  /* 0x000000ffff0a7224 */ /* 0x000fe200078e0037 */
[----:B------:R-:W-:Y:S01]  /*ea00*/  MOV R13, R53 ;  /* 0x00000035000d7202 */ /* 0x000fe20000000f00 */
[----:B------:R-:W-:-:S03]  /*ea10*/  IMAD.MOV.U32 R12, RZ, RZ, R52 ;  /* 0x000000ffff0c7224 */ /* 0x000fc600078e0034 */
[----:B------:R-:W-:Y:S01]  /*ea20*/  PRMT R86, R86, 0x5410, R10 ;  /* 0x0000541056567816 */ /* 0x000fe2000000000a */
[----:B------:R-:W-:Y:S01]  /*ea30*/  IMAD.MOV.U32 R10, RZ, RZ, R59 ;  /* 0x000000ffff0a7224 */ /* 0x000fe200078e003b */
[----:B------:R-:W-:Y:S01]  /*ea40*/  PRMT R87, R12, 0x5410, R13 ;  /* 0x000054100c577816 */ /* 0x000fe2000000000d */
[----:B------:R-:W-:Y:S01]  /*ea50*/  IMAD.MOV.U32 R12, RZ, RZ, R56 ;  /* 0x000000ffff0c7224 */ /* 0x000fe200078e0038 */
[----:B------:R-:W-:-:S04]  /*ea60*/  MOV R13, R57 ;  /* 0x00000039000d7202 */ /* 0x000fc80000000f00 */
[----:B------:R-:W-:Y:S02]  /*ea70*/  PRMT R93, R12, 0x5410, R13 ;  /* 0x000054100c5d7816 */ /* 0x000fe4000000000d */
[----:B--2---:R-:W-:-:S05]  /*ea80*/  LEA R3, R91, R18, 0x7 ;  /* 0x000000125b037211 */ /* 0x004fca00078e38ff */
[----:B---3--:R-:W-:Y:S02]  /*ea90*/  IMAD R3, R23, 0x20, R3 ;  /* 0x0000002017037824 */ /* 0x008fe400078e0203 */
[----:B------:R-:W-:Y:S02]  /*eaa0*/  IMAD.MOV.U32 R23, RZ, RZ, R58 ;  /* 0x000000ffff177224 */ /* 0x000fe400078e003a */
[----:B-1----:R-:W-:-:S03]  /*eab0*/  @P4 IMAD.HI.U32 R0, R3, R0, RZ ;  /* 0x0000000003004227 */ /* 0x002fc600078e00ff */
[----:B------:R-:W-:Y:S01]  /*eac0*/  PRMT R92, R23, 0x7610, R92 ;  /* 0x00007610175c7816 */ /* 0x000fe2000000005c */
[----:B------:R-:W-:Y:S01]  /*ead0*/  IMAD.MOV.U32 R23, RZ, RZ, R62 ;  /* 0x000000ffff177224 */ /* 0x000fe200078e003e */
[----:B------:R-:W-:Y:S02]  /*eae0*/  @P4 SHF.R.U32.HI R3, RZ, R11, R0 ;  /* 0x0000000bff034219 */ /* 0x000fe40000011600 */
[----:B------:R-:W-:Y:S01]  /*eaf0*/  PRMT R92, R92, 0x5410, R10 ;  /* 0x000054105c5c7816 */ /* 0x000fe2000000000a */
[----:B------:R-:W-:Y:S01]  /*eb00*/  IMAD.MOV.U32 R10, RZ, RZ, R60 ;  /* 0x000000ffff0a7224 */ /* 0x000fe200078e003c */
[----:B------:R-:W-:Y:S01]  /*eb10*/  MOV R11, R61 ;  /* 0x0000003d000b7202 */ /* 0x000fe20000000f00 */
[----:B------:R-:W-:Y:S01]  /*eb20*/  IMAD.MOV.U32 R0, RZ, RZ, R63 ;  /* 0x000000ffff007224 */ /* 0x000fe200078e003f */
[----:B------:R-:W-:Y:S02]  /*eb30*/  SHF.R.S32.HI R13, RZ, 0x1f, R3 ;  /* 0x0000001fff0d7819 */ /* 0x000fe40000011403 */
[----:B------:R-:W-:-:S02]  /*eb40*/  PRMT R88, R23, 0x7610, R88 ;  /* 0x0000761017587816 */ /* 0x000fc40000000058 */
[----:B------:R-:W-:Y:S01]  /*eb50*/  PRMT R89, R10, 0x5410, R11 ;  /* 0x000054100a597816 */ /* 0x000fe2000000000b */
[----:B------:R-:W-:Y:S01]  /*eb60*/  IMAD.WIDE.U32 R10, R3, R84, R20 ;  /* 0x00000054030a7225 */ /* 0x000fe200078e0014 */
[----:B------:R-:W-:-:S03]  /*eb70*/  PRMT R88, R88, 0x5410, R0 ;  /* 0x0000541058587816 */ /* 0x000fc60000000000 */
[C---:B------:R-:W-:Y:S02]  /*eb80*/  IMAD R84, R13.reuse, R84, RZ ;  /* 0x000000540d547224 */ /* 0x040fe400078e02ff */
[-C--:B------:R-:W-:Y:S02]  /*eb90*/  IMAD R0, R13, R14.reuse, RZ ;  /* 0x0000000e0d007224 */ /* 0x080fe400078e02ff */
[----:B------:R-:W-:-:S04]  /*eba0*/  IMAD.WIDE.U32 R12, R3, R14, R8 ;  /* 0x0000000e030c7225 */ /* 0x000fc800078e0008 */
[C---:B------:R-:W-:Y:S02]  /*ebb0*/  IMAD R9, R3.reuse, R85, R84 ;  /* 0x0000005503097224 */ /* 0x040fe400078e0254 */
[----:B------:R-:W-:Y:S02]  /*ebc0*/  IMAD R3, R3, R15, R0 ;  /* 0x0000000f03037224 */ /* 0x000fe400078e0200 */
[----:B------:R-:W-:Y:S01]  /*ebd0*/  IMAD.MOV.U32 R20, RZ, RZ, R82 ;  /* 0x000000ffff147224 */ /* 0x000fe200078e0052 */
[----:B------:R-:W-:Y:S01]  /*ebe0*/  IADD3 R9, R11, R9, RZ ;  /* 0x000000090b097210 */ /* 0x000fe20007ffe0ff */
[----:B------:R-:W-:Y:S01]  /*ebf0*/  IMAD.IADD R3, R13, 0x1, R3 ;  /* 0x000000010d037824 */ /* 0x000fe200078e0203 */
[----:B------:R-:W-:Y:S02]  /*ec00*/  LEA R8, P4, R10, UR4, 0x1 ;  /* 0x000000040a087c11 */ /* 0x000fe4000f8808ff */
[----:B------:R-:W-:Y:S01]  /*ec10*/  LEA R0, P5, R12, UR6, 0x1 ;  /* 0x000000060c007c11 */ /* 0x000fe2000f8a08ff */
[----:B------:R-:W-:Y:S01]  /*ec20*/  IMAD.MOV.U32 R14, RZ, RZ, R83 ;  /* 0x000000ffff0e7224 */ /* 0x000fe200078e0053 */
[----:B------:R-:W-:Y:S01]  /*ec30*/  UMOV UR4, 0xffffffff ;  /* 0xffffffff00047882 */ /* 0x000fe20000000000 */
[----:B------:R-:W-:Y:S01]  /*ec40*/  IMAD.MOV.U32 R15, RZ, RZ, R80 ;  /* 0x000000ffff0f7224 */ /* 0x000fe200078e0050 */
[----:B------:R-:W-:-:S02]  /*ec50*/  PRMT R95, R20, 0x7610, R95 ;  /* 0x00007610145f7816 */ /* 0x000fc4000000005f */
[----:B------:R-:W-:Y:S02]  /*ec60*/  LEA.HI.X R9, R10, UR5, R9, 0x1, P4 ;  /* 0x000000050a097c11 */ /* 0x000fe4000a0f0c09 */
[----:B------:R-:W-:Y:S02]  /*ec70*/  LEA.HI.X R3, R12, UR7, R3, 0x1, P5 ;  /* 0x000000070c037c11 */ /* 0x000fe4000a8f0c03 */
[----:B------:R-:W-:Y:S02]  /*ec80*/  PRMT R95, R95, 0x5410, R14 ;  /* 0x000054105f5f7816 */ /* 0x000fe4000000000e */
[----:B------:R-:W-:Y:S02]  /*ec90*/  PRMT R96, R15, 0x7610, R96 ;  /* 0x000076100f607816 */ /* 0x000fe40000000060 */
[----:B----4-:R-:W-:Y:S01]  /*eca0*/  LEA.HI R10, R90, R90, RZ, 0x1 ;  /* 0x0000005a5a0a7211 */ /* 0x010fe200078f08ff */
[----:B------:R-:W-:Y:S06]  /*ecb0*/  BRA.DIV UR4, `(.L_x_1520) ;  /* 0x000001a604607947 */ /* 0x000fec000b800000 */
.L_x_1834:
[----:B------:R-:W-:-:S03]  /*ecc0*/  UMOV UR4, 0xffffffff ;  /* 0xffffffff00047882 */ /* 0x000fc60000000000 */
[----:B------:R-:W-:Y:S05]  /*ecd0*/  BRA.DIV UR4, `(.L_x_1521) ;  /* 0x000001a604807947 */ /* 0x000fea000b800000 */
.L_x_1837:
[----:B------:R-:W-:-:S03]  /*ece0*/  UMOV UR4, 0xffffffff ;  /* 0xffffffff00047882 */ /* 0x000fc60000000000 */
[----:B------:R-:W-:Y:S05]  /*ecf0*/  BRA.DIV UR4, `(.L_x_1522) ;  /* 0x000001a604a07947 */ /* 0x000fea000b800000 */
.L_x_1840:
[----:B------:R-:W-:-:S03]  /*ed00*/  UMOV UR4, 0xffffffff ;  /* 0xffffffff00047882 */ /* 0x000fc60000000000 */
[----:B------:R-:W-:Y:S05]  /*ed10*/  BRA.DIV UR4, `(.L_x_1523) ;  /* 0x000001a604c07947 */ /* 0x000fea000b800000 */
.L_x_1843:
[----:B------:R-:W-:-:S03]  /*ed20*/  UMOV UR4, 0xffffffff ;  /* 0xffffffff00047882 */ /* 0x000fc60000000000 */
[----:B------:R-:W-:Y:S05]  /*ed30*/  BRA.DIV UR4, `(.L_x_1524) ;  /* 0x000001a604e07947 */ /* 0x000fea000b800000 */
.L_x_1846:
[----:B------:R-:W-:-:S03]  /*ed40*/  UMOV UR4, 0xffffffff ;  /* 0xffffffff00047882 */ /* 0x000fc60000000000 */
[----:B------:R-:W-:Y:S05]  /*ed50*/  BRA.DIV UR4, `(.L_x_1525) ;  /* 0x000001aa04007947 */ /* 0x000fea000b800000 */
.L_x_1849:
[----:B------:R-:W-:-:S03]  /*ed60*/  UMOV UR4, 0xffffffff ;  /* 0xffffffff00047882 */ /* 0x000fc60000000000 */
[----:B------:R-:W-:Y:S05]  /*ed70*/  BRA.DIV UR4, `(.L_x_1526) ;  /* 0x000001aa04207947 */ /* 0x000fea000b800000 */
.L_x_1852:
[----:B------:R-:W-:-:S03]  /*ed80*/  UMOV UR4, 0xffffffff ;  /* 0xffffffff00047882 */ /* 0x000fc60000000000 */
[----:B------:R-:W-:Y:S05]  /*ed90*/  BRA.DIV UR4, `(.L_x_1527) ;  /* 0x000001aa04407947 */ /* 0x000fea000b800000 */
.L_x_1855:
[----:B------:R-:W-:-:S03]  /*eda0*/  UMOV UR4, 0xffffffff ;  /* 0xffffffff00047882 */ /* 0x000fc60000000000 */
[----:B------:R-:W-:Y:S05]  /*edb0*/  BRA.DIV UR4, `(.L_x_1528) ;  /* 0x000001aa04607947 */ /* 0x000fea000b800000 */
.L_x_1858:
[----:B------:R-:W-:-:S03]  /*edc0*/  UMOV UR4, 0xffffffff ;  /* 0xffffffff00047882 */ /* 0x000fc60000000000 */
[----:B------:R-:W-:Y:S05]  /*edd0*/  BRA.DIV UR4, `(.L_x_1529) ;  /* 0x000001aa04807947 */ /* 0x000fea000b800000 */
.L_x_1861:
[----:B------:R-:W-:-:S03]  /*ede0*/  UMOV UR4, 0xffffffff ;  /* 0xffffffff00047882 */ /* 0x000fc60000000000 */
[----:B------:R-:W-:Y:S05]  /*edf0*/  BRA.DIV UR4, `(.L_x_1530) ;  /* 0x000001aa04a07947 */ /* 0x000fea000b800000 */
.L_x_1864:
[----:B------:R-:W-:-:S03]  /*ee00*/  UMOV UR4, 0xffffffff ;  /* 0xffffffff00047882 */ /* 0x000fc60000000000 */
[----:B------:R-:W-:Y:S05]  /*ee10*/  BRA.DIV UR4, `(.L_x_1531) ;  /* 0x000001aa04c07947 */ /* 0x000fea000b800000 */
.L_x_1867:
[----:B------:R-:W-:-:S03]  /*ee20*/  UMOV UR4, 0xffffffff ;  /* 0xffffffff00047882 */ /* 0x000fc60000000000 */
[----:B------:R-:W-:Y:S05]  /*ee30*/  BRA.DIV UR4, `(.L_x_1532) ;  /* 0x000001aa04e07947 */ /* 0x000fea000b800000 */
.L_x_1870:
[----:B------:R-:W-:Y:S01]  /*ee40*/  UMOV UR4, 0xffffffff ;  /* 0xffffffff00047882 */ /* 0x000fe20000000000 */
[----:B------:R-:W-:Y:S02]  /*ee50*/  LOP3.LUT R10, R10, 0xfffffffe, RZ, 0xc0, !PT ;  /* 0xfffffffe0a0a7812 */ /* 0x000fe400078ec0ff */
[----:B------:R-:W-:Y:S05]  /*ee60*/  BRA.DIV UR4, `(.L_x_1533) ;  /* 0x000001aa04fc7947 */ /* 0x000fea000b800000 */
.L_x_1873:
[----:B------:R-:W-:Y:S01]  /*ee70*/  UMOV UR4, 0xffffffff ;  /* 0xffffffff00047882 */ /* 0x000fe20000000000 */
[----:B------:R-:W-:Y:S02]  /*ee80*/  IMAD.IADD R9, R90, 0x1, -R10 ;  /* 0x000000015a097824 */ /* 0x000fe400078e0a0a */
[----:B------:R-:W-:Y:S05]  /*ee90*/  BRA.DIV UR4, `(.L_x_1534) ;  /* 0x000001ae04187947 */ /* 0x000fea000b800000 */
.L_x_1876:
[----:B------:R-:W-:Y:S01]  /*eea0*/  UMOV UR4, 0xffffffff ;  /* 0xffffffff00047882 */ /* 0x000fe20000000000 */
[----:B------:R-:W-:Y:S01]  /*eeb0*/  SHF.L.U32 R9, R9, 0x1f, RZ ;  /* 0x0000001f09097819 */ /* 0x000fe200000006ff */
[----:B------:R-:W-:Y:S01]  /*eec0*/  IMAD.MOV.U32 R3, RZ, RZ, R81 ;  /* 0x000000ffff037224 */ /* 0x000fe200078e0051 */
[----:B------:R-:W-:Y:S06]  /*eed0*/  BRA.DIV UR4, `(.L_x_1535) ;  /* 0x000001ae04307947 */ /* 0x000fec000b800000 */
.L_x_1879:
[----:B------:R-:W0:Y:S01]  /*eee0*/  SYNCS.PHASECHK.TRANS64.TRYWAIT P4, [R16+URZ+0x30800], R9 ;  /* 0x03080009100075a7 */ /* 0x000e22000808017f */
[----:B------:R-:W-:Y:S01]  /*eef0*/  IMAD.MOV.U32 R8, RZ, RZ, R64 ;  /* 0x000000ffff087224 */ /* 0x000fe200078e0040 */
[----:B------:R-:W-:Y:S01]  /*ef00*/  PRMT R99, R99, 0x5410, R3 ;  /* 0x0000541063637816 */ /* 0x000fe20000000003 */
[----:B------:R-:W-:Y:S01]  /*ef10*/  IMAD.MOV.U32 R10, RZ, RZ, R65 ;  /* 0x000000ffff0a7224 */ /* 0x000fe200078e0041 */
[----:B------:R-:W-:Y:S01]  /*ef20*/  MOV R0, R66 ;  /* 0x0000004200007202 */ /* 0x000fe20000000f00 */
[----:B------:R-:W-:Y:S01]  /*ef30*/  IMAD.MOV.U32 R3, RZ, RZ, R67 ;  /* 0x000000ffff037224 */ /* 0x000fe200078e0043 */
[----:B------:R-:W-:Y:S01]  /*ef40*/  BSSY B1, `(.L_x_1536) ;  /* 0x0000018000017945 */ /* 0x000fe20003800000 */
[----:B------:R-:W-:Y:S01]  /*ef50*/  IMAD.MOV.U32 R11, RZ, RZ, R69 ;  /* 0x000000ffff0b7224 */ /* 0x000fe200078e0045 */
        /* <DEDUP_REMOVED lines=15> */
[----:B------:R-:W-:Y:S02]  /*f050*/  MOV R8, R76 ;  /* 0x0000004c00087202 */ /* 0x000fe40000000f00 */
[----:B------:R-:W-:Y:S02]  /*f060*/  SHF.R.S32.HI R0, RZ, 0x1f, R225 ;  /* 0x0000001fff007819 */ /* 0x000fe400000114e1 */
[----:B------:R-:W-:Y:S01]  /*f070*/  PRMT R21, R8, 0x5410, R10 ;  /* 0x0000541008157816 */ /* 0x000fe2000000000a */
[----:B------:R-:W-:Y:S01]  /*f080*/  IMAD.MOV.U32 R8, RZ, RZ, R79 ;  /* 0x000000ffff087224 */ /* 0x000fe200078e004f */
[----:B------:R-:W-:-:S02]  /*f090*/  PRMT R23, R11, 0x7610, R23 ;  /* 0x000076100b177816 */ /* 0x000fc40000000017 */
[----:B------:R-:W-:Y:S01]  /*f0a0*/  LEA.HI R0, R0, R225, RZ, 0x3 ;  /* 0x000000e100007211 */ /* 0x000fe200078f18ff */
[----:B0-----:R-:W-:Y:S06]  /*f0b0*/  @!P4 BRA `(.L_x_1537) ;  /* 0x000001a800e0c947 */ /* 0x001fec0003800000 */
.L_x_1880:
[----:B------:R-:W-:Y:S05]  /*f0c0*/  BSYNC B1 ;  /* 0x0000000000017941 */ /* 0x000fea0003800000 */
.L_x_1536:
[----:B------:R-:W-:Y:S01]  /*f0d0*/  BSSY B1, `(.L_x_1538) ;  /* 0x00000cf000017945 */ /* 0x000fe20003800000 */
[----:B------:R-:W-:Y:S02]  /*f0e0*/  PRMT R23, R23, 0x5410, R8 ;  /* 0x0000541017177816 */ /* 0x000fe40000000008 */
[----:B------:R-:W-:Y:S01]  /*f0f0*/  SHF.R.S32.HI R0, RZ, 0x3, R0 ;  /* 0x00000003ff007819 */ /* 0x000fe20000011400 */
[----:B------:R-:W-:Y:S06]  /*f100*/  @P0 BRA `(.L_x_1539) ;  /* 0x0000000c002c0947 */ /* 0x000fec0003800000 */
[----:B------:R1:W5:Y:S01]  /*f110*/  LDL R130, [R1+0x38] ;  /* 0x0000380001827983 */ /* 0x0003620000100800 */
[----:B------:R-:W2:Y:S03]  /*f120*/  LDC R109, c[0x0][0x3d4] ;  /* 0x0000f500ff6d7b82 */ /* 0x000ea60000000800 */
[----:B------:R1:W5:Y:S04]  /*f130*/  LDL R129, [R1+0x44] ;  /* 0x0000440001817983 */ /* 0x0003680000100800 */
[----:B------:R1:W5:Y:S01]  /*f140*/  LDL R127, [R1+0x48] ;  /* 0x00004800017f7983 */ /* 0x0003620000100800 */
[----:B------:R-:W-:Y:S01]  /*f150*/  BSSY B2, `(.L_x_1540) ;  /* 0x0000065000027945 */ /* 0x000fe20003800000 */
[----:B--2---:R-:W-:-:S02]  /*f160*/  ISETP.GE.AND P0, PT, R228, R109, PT ;  /* 0x0000006de400720c */ /* 0x004fc40003f06270 */
[----:B------:R-:W-:-:S11]  /*f170*/  ISETP.GE.AND P4, PT, R225, R109, PT ;  /* 0x0000006de100720c */ /* 0x000fd60003f86270 */
[----:B-1----:R-:W-:Y:S05]  /*f180*/  @P0 BRA `(.L_x_1541) ;  /* 0x0000000400840947 */ /* 0x002fea0003800000 */
[----:B------:R-:W2:Y:S04]  /*f190*/  LDL R10, [R1+0x20] ;  /* 0x00002000010a7983 */ /* 0x000ea80000100800 */
[----:B------:R-:W3:Y:S01]  /*f1a0*/  LDL R131, [R1+0x4c] ;  /* 0x00004c0001837983 */ /* 0x000ee20000100800 */
[--C-:B------:R-:W-:Y:S01]  /*f1b0*/  HADD2.F32 R123, -RZ, R114.reuse.H0_H0 ;  /* 0x20000072ff7b7230 */ /* 0x100fe20000004100 */
[----:B------:R-:W-:Y:S01]  /*f1c0*/  SHF.R.U32.HI R124, RZ, 0x10, R45 ;  /* 0x00000010ff7c7819 */ /* 0x000fe2000001162d */
[----:B------:R-:W-:Y:S01]  /*f1d0*/  HADD2.F32 R121, -RZ, R114.H1_H1 ;  /* 0x30000072ff797230 */ /* 0x000fe20000004100 */
[--C-:B------:R-:W-:Y:S02]  /*f1e0*/  SHF.R.U32.HI R122, RZ, 0x10, R25.reuse ;  /* 0x00000010ff7a7819 */ /* 0x100fe40000011619 */
[----:B------:R-:W-:Y:S01]  /*f1f0*/  SHF.R.U64 R24, R24, 0x10, R25 ;  /* 0x0000001018187819 */ /* 0x000fe20000001219 */
[----:B------:R-:W-:Y:S01]  /*f200*/  HADD2.F32 R124, -RZ, R124.H0_H0 ;  /* 0x2000007cff7c7230 */ /* 0x000fe20000004100 */
[----:B------:R-:W-:-:S02]  /*f210*/  SHF.R.U64 R25, R26, 0x10, R27 ;  /* 0x000000101a197819 */ /* 0x000fc4000000121b */
[----:B------:R-:W-:Y:S02]  /*f220*/  SHF.R.U64 R26, R46, 0x10, R47 ;  /* 0x000000102e1a7819 */ /* 0x000fe4000000122f */
[----:B------:R-:W-:Y:S01]  /*f230*/  SHF.R.U32.HI R27, RZ, 0x10, R27 ;  /* 0x00000010ff1b7819 */ /* 0x000fe2000001161b */
[----:B------:R-:W-:Y:S01]  /*f240*/  HADD2.F32 R25, -RZ, R25.H0_H0 ;  /* 0x20000019ff197230 */ /* 0x000fe20000004100 */
[----:B------:R-:W-:Y:S02]  /*f250*/  SHF.R.U32.HI R47, RZ, 0x10, R47 ;  /* 0x00000010ff2f7819 */ /* 0x000fe4000001162f */
[----:B------:R-:W-:Y:S02]  /*f260*/  SHF.R.U64 R44, R44, 0x10, R45 ;  /* 0x000000102c2c7819 */ /* 0x000fe4000000122d */
[----:B--2---:R-:W-:-:S04]  /*f270*/  LEA.HI R8, R109, R10, RZ, 0x1d ;  /* 0x0000000a6d087211 */ /* 0x004fc800078fe8ff */
[----:B------:R-:W-:Y:S02]  /*f280*/  SHF.R.S32.HI R11, RZ, 0x1f, R8 ;  /* 0x0000001fff0b7819 */ /* 0x000fe40000011408 */
[----:B0-----:R-:W-:Y:S02]  /*f290*/  SHF.L.U32 R9, R8, 0x3, RZ ;  /* 0x0000000308097819 */ /* 0x001fe400000006ff */
[----:B------:R-:W-:Y:S02]  /*f2a0*/  LEA.HI R11, R11, R8, RZ, 0x3 ;  /* 0x000000080b0b7211 */ /* 0x000fe400078f18ff */
[----:B------:R-:W-:-:S03]  /*f2b0*/  LOP3.LUT R9, R9, 0x38, RZ, 0xc0, !PT ;  /* 0x0000003809097812 */ /* 0x000fc600078ec0ff */
[----:B------:R-:W-:Y:S01]  /*f2c0*/  IMAD.SHL.U32 R11, R11, 0x400, RZ ;  /* 0x000004000b0b7824 */ /* 0x000fe200078e00ff */
[----:B-----5:R-:W-:-:S04]  /*f2d0*/  LOP3.LUT R9, R9, 0x1c0, R130, 0xf8, !PT ;  /* 0x000001c009097812 */ /* 0x020fc800078ef882 */
[----:B------:R-:W-:Y:S02]  /*f2e0*/  LOP3.LUT R13, R9, R129, RZ, 0x3c, !PT ;  /* 0x00000081090d7212 */ /* 0x000fe400078e3cff */
[----:B------:R-:W-:Y:S02]  /*f2f0*/  LOP3.LUT R12, R11, 0x7fffe000, RZ, 0xc0, !PT ;  /* 0x7fffe0000b0c7812 */ /* 0x000fe400078ec0ff */
[----:B---3--:R-:W0:Y:S02]  /*f300*/  LDS.128 R8, [R131] ;  /* 0x0000000083087984 */ /* 0x008e240000000c00 */
[----:B------:R-:W-:-:S05]  /*f310*/  IADD3 R13, R13, R12, R127 ;  /* 0x0000000c0d0d7210 */ /* 0x000fca0007ffe07f */
[----:B------:R-:W-:-:S05]  /*f320*/  IMAD R112, R13, 0x2, R16 ;  /* 0x000000020d707824 */ /* 0x000fca00078e0210 */
[----:B------:R-:W1:Y:S01]  /*f330*/  LDS.128 R12, [R112+0x10400] ;  /* 0x01040000700c7984 */ /* 0x000e620000000c00 */
[--C-:B0-----:R-:W-:Y:S02]  /*f340*/  HADD2.F32 R116, -RZ, R9.reuse.H0_H0 ;  /* 0x20000009ff747230 */ /* 0x101fe40000004100 */
[----:B------:R-:W-:Y:S02]  /*f350*/  HADD2.F32 R117, -RZ, R9.H1_H1 ;  /* 0x30000009ff757230 */ /* 0x000fe40000004100 */
[----:B------:R-:W-:Y:S02]  /*f360*/  HADD2.F32 R115, -RZ, R8.H0_H0 ;  /* 0x20000008ff737230 */ /* 0x000fe40000004100 */
[----:B------:R-:W-:Y:S02]  /*f370*/  HADD2.F32 R46, -RZ, R10.H0_H0 ;  /* 0x2000000aff2e7230 */ /* 0x000fe40000004100 */
[--C-:B------:R-:W-:Y:S02]  /*f380*/  HADD2.F32 R45, -RZ, R11.reuse.H0_H0 ;  /* 0x2000000bff2d7230 */ /* 0x100fe40000004100 */
[----:B------:R-:W-:-:S02]  /*f390*/  HADD2.F32 R11, -RZ, R11.H1_H1 ;  /* 0x3000000bff0b7230 */ /* 0x000fc40000004100 */
[--C-:B-1----:R-:W-:Y:S02]  /*f3a0*/  HADD2.F32 R9, -RZ, R13.reuse.H0_H0 ;  /* 0x2000000dff097230 */ /* 0x102fe40000004100 */
[----:B------:R-:W-:Y:S02]  /*f3b0*/  HADD2.F32 R114, -RZ, R13.H1_H1 ;  /* 0x3000000dff727230 */ /* 0x000fe40000004100 */
[----:B------:R-:W-:Y:S02]  /*f3c0*/  HADD2.F32 R118, -RZ, R12.H0_H0 ;  /* 0x2000000cff767230 */ /* 0x000fe40000004100 */
[C---:B------:R-:W-:Y:S01]  /*f3d0*/  FMUL.FTZ R13, R9.reuse, R123 ;  /* 0x0000007b090d7220 */ /* 0x040fe20000410000 */
[-C--:B------:R-:W-:Y:S01]  /*f3e0*/  FMUL.FTZ R125, R9, R121.reuse ;  /* 0x00000079097d7220 */ /* 0x080fe20000410000 */
[----:B------:R-:W-:Y:S01]  /*f3f0*/  FMUL.FTZ R126, R114, R124 ;  /* 0x0000007c727e7220 */ /* 0x000fe20000410000 */
[----:B------:R-:W-:Y:S02]  /*f400*/  HADD2.F32 R119, -RZ, R14.H0_H0 ;  /* 0x2000000eff777230 */ /* 0x000fe40000004100 */
[----:B------:R-:W-:Y:S01]  /*f410*/  FFMA.FTZ R9, R116, R121, -R13 ;  /* 0x0000007974097223 */ /* 0x000fe2000001080d */
[----:B------:R-:W-:-:S02]  /*f420*/  HADD2.F32 R121, -RZ, R122.H0_H0 ;  /* 0x2000007aff797230 */ /* 0x000fc40000004100 */
[----:B------:R-:W-:Y:S01]  /*f430*/  FFMA.FTZ R13, R116, R123, R125 ;  /* 0x0000007b740d7223 */ /* 0x000fe2000001007d */
[--C-:B------:R-:W-:Y:S02]  /*f440*/  HADD2.F32 R122, -RZ, R113.reuse.H1_H1 ;  /* 0x30000071ff7a7230 */ /* 0x100fe40000004100 */
[----:B------:R-:W-:Y:S02]  /*f450*/  HADD2.F32 R113, -RZ, R113.H0_H0 ;  /* 0x20000071ff717230 */ /* 0x000fe40000004100 */
[-C--:B------:R-:W-:Y:S01]  /*f460*/  FMUL.FTZ R128, R114, R121.reuse ;  /* 0x0000007972807220 */ /* 0x080fe20000410000 */
[----:B------:R-:W-:Y:S01]  /*f470*/  FFMA.FTZ R114, R117, R121, -R126 ;  /* 0x0000007975727223 */ /* 0x000fe2000001087e */
[C---:B------:R-:W-:Y:S01]  /*f480*/  FMUL.FTZ R126, R118.reuse, R122 ;  /* 0x0000007a767e7220 */ /* 0x040fe20000410000 */
[----:B------:R-:W-:Y:S02]  /*f490*/  HADD2.F32 R120, -RZ, R15.H0_H0 ;  /* 0x2000000fff787230 */ /* 0x000fe40000004100 */
[----:B------:R-:W-:Y:S01]  /*f4a0*/  FMUL.FTZ R121, R118, R113 ;  /* 0x0000007176797220 */ /* 0x000fe20000410000 */
[----:B------:R-:W-:-:S02]  /*f4b0*/  HADD2.F32 R116, -RZ, R110.H0_H0 ;  /* 0x2000006eff747230 */ /* 0x000fc40000004100 */
[C---:B------:R-:W-:Y:S01]  /*f4c0*/  FFMA.FTZ R126, R115.reuse, R113, -R126 ;  /* 0x00000071737e7223 */ /* 0x040fe2000001087e */
[--C-:B------:R-:W-:Y:S02]  /*f4d0*/  HADD2.F32 R113, -RZ, R111.reuse.H0_H0 ;  /* 0x2000006fff717230 */ /* 0x100fe40000004100 */
[----:B------:R-:W-:Y:S01]  /*f4e0*/  FFMA.FTZ R121, R115, R122, R121 ;  /* 0x0000007a73797223 */ /* 0x000fe20000010079 */
[----:B------:R-:W-:Y:S02]  /*f4f0*/  HADD2.F32 R115, -RZ, R110.H1_H1 ;  /* 0x3000006eff737230 */ /* 0x000fe40000004100 */
[----:B------:R-:W-:Y:S01]  /*f500*/  FFMA.FTZ R128, R117, R124, R128 ;  /* 0x0000007c75807223 */ /* 0x000fe20000010080 */
[----:B------:R-:W-:Y:S02]  /*f510*/  HADD2.F32 R111, -RZ, R111.H1_H1 ;  /* 0x3000006fff6f7230 */ /* 0x000fe40000004100 */
[----:B------:R-:W-:Y:S01]  /*f520*/  FMUL.FTZ R117, R119, R116 ;  /* 0x0000007477757220 */ /* 0x000fe20000410000 */
[----:B------:R-:W-:-:S02]  /*f530*/  HADD2.F32 R15, -RZ, R15.H1_H1 ;  /* 0x3000000fff0f7230 */ /* 0x000fc40000004100 */
[C---:B------:R-:W-:Y:S01]  /*f540*/  FMUL.FTZ R122, R120.reuse, R115 ;  /* 0x00000073787a7220 */ /* 0x040fe20000410000 */
[----:B------:R-:W-:Y:S01]  /*f550*/  FMUL.FTZ R119, R119, R113 ;  /* 0x0000007177777220 */ /* 0x000fe20000410000 */
[----:B------:R-:W-:Y:S02]  /*f560*/  HADD2.F32 R118, -RZ, R47.H0_H0 ;  /* 0x2000002fff767230 */ /* 0x000fe40000004100 */
[----:B------:R-:W-:Y:S01]  /*f570*/  FMUL.FTZ R120, R120, R111 ;  /* 0x0000006f78787220 */ /* 0x000fe20000410000 */
[----:B------:R-:W-:Y:S02]  /*f580*/  HADD2.F32 R110, -RZ, R27.H0_H0 ;  /* 0x2000001bff6e7230 */ /* 0x000fe40000004100 */
[C---:B------:R-:W-:Y:S01]  /*f590*/  FFMA.FTZ R117, R46.reuse, R113, -R117 ;  /* 0x000000712e757223 */ /* 0x040fe20000010875 */
[----:B------:R-:W-:Y:S01]  /*f5a0*/  FFMA.FTZ R119, R46, R116, R119 ;  /* 0x000000742e777223 */ /* 0x000fe20000010077 */
[C---:B------:R-:W-:Y:S01]  /*f5b0*/  FFMA.FTZ R122, R45.reuse, R111, -R122 ;  /* 0x0000006f2d7a7223 */ /* 0x040fe2000001087a */
[----:B------:R-:W-:Y:S01]  /*f5c0*/  FFMA.FTZ R120, R45, R115, R120 ;  /* 0x000000732d787223 */ /* 0x000fe20000010078 */
[----:B------:R-:W-:-:S02]  /*f5d0*/  HADD2.F32 R12, -RZ, R12.H1_H1 ;  /* 0x3000000cff0c7230 */ /* 0x000fc40000004100 */
[C---:B------:R-:W-:Y:S01]  /*f5e0*/  FMUL.FTZ R46, R15.reuse, R118 ;  /* 0x000000760f2e7220 */ /* 0x040fe20000410000 */
[----:B------:R-:W-:Y:S02]  /*f5f0*/  HADD2.F32 R14, -RZ, R14.H1_H1 ;  /* 0x3000000eff0e7230 */ /* 0x000fe40000004100 */
[-C--:B------:R-:W-:Y:S01]  /*f600*/  FMUL.FTZ R116, R15, R110.reuse ;  /* 0x0000006e0f747220 */ /* 0x080fe20000410000 */
[----:B------:R-:W-:Y:S02]  /*f610*/  HADD2.F32 R27, -RZ, R44.H0_H0 ;  /* 0x2000002cff1b7230 */ /* 0x000fe40000004100 */
[C---:B------:R-:W-:Y:S01]  /*f620*/  FFMA.FTZ R113, R11.reuse, R110, -R46 ;  /* 0x0000006e0b717223 */ /* 0x040fe2000001082e */
[----:B------:R-:W-:Y:S02]  /*f630*/  HADD2.F32 R45, -RZ, R26.H0_H0 ;  /* 0x2000001aff2d7230 */ /* 0x000fe40000004100 */
[----:B------:R-:W-:Y:S01]  /*f640*/  FFMA.FTZ R115, R11, R118, R116 ;  /* 0x000000760b737223 */ /* 0x000fe20000010074 */
[----:B------:R-:W-:-:S02]  /*f650*/  HADD2.F32 R15, -RZ, R24.H0_H0 ;  /* 0x20000018ff0f7230 */ /* 0x000fc40000004100 */
[----:B------:R-:W-:Y:S01]  /*f660*/  FMUL.FTZ R11, R12, R27 ;  /* 0x0000001b0c0b7220 */ /* 0x000fe20000410000 */
[----:B------:R-:W-:Y:S02]  /*f670*/  HADD2.F32 R8, -RZ, R8.H1_H1 ;  /* 0x30000008ff087230 */ /* 0x000fe40000004100 */
[----:B------:R-:W-:Y:S01]  /*f680*/  FMUL.FTZ R111, R14, R45 ;  /* 0x0000002d0e6f7220 */ /* 0x000fe20000410000 */
[----:B------:R-:W-:Y:S02]  /*f690*/  HADD2.F32 R10, -RZ, R10.H1_H1 ;  /* 0x3000000aff0a7230 */ /* 0x000fe40000004100 */
[----:B------:R-:W-:Y:S01]  /*f6a0*/  FMUL.FTZ R12, R12, R15 ;  /* 0x0000000f0c0c7220 */ /* 0x000fe20000410000 */
[----:B------:R-:W-:Y:S01]  /*f6b0*/  FMUL.FTZ R24, R14, R25 ;  /* 0x000000190e187220 */ /* 0x000fe20000410000 */
[----:B------:R-:W-:Y:S01]  /*f6c0*/  FFMA.FTZ R47, R8, R15, -R11 ;  /* 0x0000000f082f7223 */ /* 0x000fe2000001080b */
[----:B------:R-:W-:Y:S01]  /*f6d0*/  F2FP.F16.F32.PACK_AB R11, R113, R122 ;  /* 0x0000007a710b723e */ /* 0x000fe200000000ff */
[----:B------:R-:W-:Y:S01]  /*f6e0*/  FFMA.FTZ R14, R10, R25, -R111 ;  /* 0x000000190a0e7223 */ /* 0x000fe2000001086f */
        /* <DEDUP_REMOVED lines=11> */
.L_x_1541:
[----:B------:R-:W-:Y:S05]  /*f7a0*/  BSYNC B2 ;  /* 0x0000000000027941 */ /* 0x000fea0003800000 */
.L_x_1540:
[----:B------:R-:W-:Y:S05]  /*f7b0*/  @P4 BRA `(.L_x_1539) ;  /* 0x0000000400804947 */ /* 0x000fea0003800000 */
[----:B------:R-:W0:Y:S01]  /*f7c0*/  LDL R115, [R1+0x9c] ;  /* 0x00009c0001737983 */ /* 0x000e220000100800 */
[----:B------:R-:W-:Y:S01]  /*f7d0*/  LEA.HI R109, R109, R0, RZ, 0x1d ;  /* 0x000000006d6d7211 */ /* 0x000fe200078fe8ff */
[----:B------:R-:W-:Y:S01]  /*f7e0*/  HADD2.F32 R45, -RZ, R103.H1_H1 ;  /* 0x30000067ff2d7230 */ /* 0x000fe20000004100 */
[----:B------:R-:W-:Y:S01]  /*f7f0*/  SHF.R.U64 R25, R28, 0x10, R29 ;  /* 0x000000101c197819 */ /* 0x000fe2000000121d */
[----:B------:R-:W-:Y:S01]  /*f800*/  HADD2.F32 R44, -RZ, R101.H1_H1 ;  /* 0x30000065ff2c7230 */ /* 0x000fe20000004100 */
[----:B-1----:R-:W-:Y:S01]  /*f810*/  SHF.R.S32.HI R10, RZ, 0x1f, R109 ;  /* 0x0000001fff0a7819 */ /* 0x002fe2000001146d */
[----:B------:R-:W-:Y:S01]  /*f820*/  IMAD.SHL.U32 R8, R109, 0x8, RZ ;  /* 0x000000086d087824 */ /* 0x000fe200078e00ff */
[----:B------:R-:W-:Y:S01]  /*f830*/  SHF.R.U32.HI R46, RZ, 0x10, R29 ;  /* 0x00000010ff2e7819 */ /* 0x000fe2000001161d */
[----:B------:R-:W-:Y:S01]  /*f840*/  HADD2.F32 R103, -RZ, R103.H0_H0 ;  /* 0x20000067ff677230 */ /* 0x000fe20000004100 */
[----:B------:R-:W-:Y:S01]  /*f850*/  LEA.HI R10, R10, R109, RZ, 0x3 ;  /* 0x0000006d0a0a7211 */ /* 0x000fe200078f18ff */
[----:B------:R-:W-:Y:S01]  /*f860*/  HADD2.F32 R101, -RZ, R101.H0_H0 ;  /* 0x20000065ff657230 */ /* 0x000fe20000004100 */
[----:B------:R-:W-:Y:S01]  /*f870*/  LOP3.LUT R8, R8, 0x38, RZ, 0xc0, !PT ;  /* 0x0000003808087812 */ /* 0x000fe200078ec0ff */
[----:B------:R-:W-:Y:S01]  /*f880*/  HADD2.F32 R46, -RZ, R46.H0_H0 ;  /* 0x2000002eff2e7230 */ /* 0x000fe20000004100 */
[----:B------:R-:W-:Y:S01]  /*f890*/  SHF.L.U32 R10, R10, 0xa, RZ ;  /* 0x0000000a0a0a7819 */ /* 0x000fe200000006ff */
[----:B------:R-:W-:Y:S01]  /*f8a0*/  HADD2.F32 R25, -RZ, R25.H0_H0 ;  /* 0x20000019ff197230 */ /* 0x000fe20000004100 */
[----:B-----5:R-:W-:-:S02]  /*f8b0*/  LOP3.LUT R8, R8, 0x1c0, R130, 0xf8, !PT ;  /* 0x000001c008087812 */ /* 0x020fc400078ef882 */
[----:B------:R-:W-:Y:S02]  /*f8c0*/  LOP3.LUT R12, R10, 0x7fffe000, RZ, 0xc0, !PT ;  /* 0x7fffe0000a0c7812 */ /* 0x000fe400078ec0ff */
[----:B------:R-:W-:Y:S02]  /*f8d0*/  LOP3.LUT R13, R8, R129, RZ, 0x3c, !PT ;  /* 0x00000081080d7212 */ /* 0x000fe400078e3cff */
[----:B------:R-:W-:Y:S02]  /*f8e0*/  SHF.R.U64 R4, R4, 0x10, R5 ;  /* 0x0000001004047819 */ /* 0x000fe40000001205 */
[----:B------:R-:W-:Y:S02]  /*f8f0*/  IADD3 R13, R13, R12, R127 ;  /* 0x0000000c0d0d7210 */ /* 0x000fe40007ffe07f */
[----:B------:R-:W-:Y:S02]  /*f900*/  SHF.R.U32.HI R47, RZ, 0x10, R5 ;  /* 0x00000010ff2f7819 */ /* 0x000fe40000011605 */
[--C-:B------:R-:W-:Y:S01]  /*f910*/  SHF.R.U64 R5, R6, 0x10, R7.reuse ;  /* 0x0000001006057819 */ /* 0x100fe20000001207 */
[----:B------:R-:W-:Y:S01]  /*f920*/  IMAD R24, R13, 0x2, R16 ;  /* 0x000000020d187824 */ /* 0x000fe200078e0210 */
[----:B------:R-:W-:-:S02]  /*f930*/  SHF.R.U32.HI R113, RZ, 0x10, R7 ;  /* 0x00000010ff717819 */ /* 0x000fc40000011607 */
[--C-:B------:R-:W-:Y:S01]  /*f940*/  SHF.R.U64 R111, R30, 0x10, R31.reuse ;  /* 0x000000101e6f7819 */ /* 0x100fe2000000121f */
[----:B------:R-:W-:Y:S01]  /*f950*/  HADD2.F32 R5, -RZ, R5.H0_H0 ;  /* 0x20000005ff057230 */ /* 0x000fe20000004100 */
[----:B------:R-:W1:Y:S01]  /*f960*/  LDS.128 R12, [R24+0x10400] ;  /* 0x01040000180c7984 */ /* 0x000e620000000c00 */
[----:B------:R-:W-:Y:S01]  /*f970*/  SHF.R.U32.HI R109, RZ, 0x10, R31 ;  /* 0x00000010ff6d7819 */ /* 0x000fe2000001161f */
[--C-:B-1----:R-:W-:Y:S02]  /*f980*/  HADD2.F32 R28, -RZ, R13.reuse.H0_H0 ;  /* 0x2000000dff1c7230 */ /* 0x102fe40000004100 */
[----:B------:R-:W-:Y:S02]  /*f990*/  HADD2.F32 R29, -RZ, R13.H1_H1 ;  /* 0x3000000dff1d7230 */ /* 0x000fe40000004100 */
[----:B------:R-:W-:Y:S02]  /*f9a0*/  HADD2.F32 R13, -RZ, R12.H0_H0 ;  /* 0x2000000cff0d7230 */ /* 0x000fe40000004100 */
[C---:B------:R-:W-:Y:S01]  /*f9b0*/  FMUL.FTZ R110, R28.reuse, R45 ;  /* 0x0000002d1c6e7220 */ /* 0x040fe20000410000 */
[----:B------:R-:W-:Y:S01]  /*f9c0*/  FMUL.FTZ R112, R28, R44 ;  /* 0x0000002c1c707220 */ /* 0x000fe20000410000 */
[----:B------:R-:W-:-:S02]  /*f9d0*/  HADD2.F32 R28, -RZ, R47.H0_H0 ;  /* 0x2000002fff1c7230 */ /* 0x000fc40000004100 */
[----:B------:R-:W-:Y:S02]  /*f9e0*/  HADD2.F32 R30, -RZ, R14.H0_H0 ;  /* 0x2000000eff1e7230 */ /* 0x000fe40000004100 */
[--C-:B------:R-:W-:Y:S02]  /*f9f0*/  HADD2.F32 R31, -RZ, R15.reuse.H0_H0 ;  /* 0x2000000fff1f7230 */ /* 0x100fe40000004100 */
[----:B------:R-:W-:Y:S01]  /*fa00*/  FMUL.FTZ R114, R29, R28 ;  /* 0x0000001c1d727220 */ /* 0x000fe20000410000 */
[----:B------:R-:W-:Y:S02]  /*fa10*/  HADD2.F32 R15, -RZ, R15.H1_H1 ;  /* 0x3000000fff0f7230 */ /* 0x000fe40000004100 */
[----:B------:R-:W-:Y:S02]  /*fa20*/  HADD2.F32 R12, -RZ, R12.H1_H1 ;  /* 0x3000000cff0c7230 */ /* 0x000fe40000004100 */
[----:B------:R-:W-:Y:S01]  /*fa30*/  HADD2.F32 R14, -RZ, R14.H1_H1 ;  /* 0x3000000eff0e7230 */ /* 0x000fe20000004100 */
[----:B0-----:R-:W0:Y:S02]  /*fa40*/  LDS.128 R8, [R115] ;  /* 0x0000000073087984 */ /* 0x001e240000000c00 */
[----:B0-----:R-:W-:-:S02]  /*fa50*/  HADD2.F32 R7, -RZ, R9.H0_H0 ;  /* 0x20000009ff077230 */ /* 0x001fc40000004100 */
[----:B------:R-:W-:Y:S02]  /*fa60*/  HADD2.F32 R9, -RZ, R9.H1_H1 ;  /* 0x30000009ff097230 */ /* 0x000fe40000004100 */
[----:B------:R-:W-:Y:S02]  /*fa70*/  HADD2.F32 R6, -RZ, R8.H0_H0 ;  /* 0x20000008ff067230 */ /* 0x000fe40000004100 */
[----:B------:R-:W-:Y:S01]  /*fa80*/  FFMA.FTZ R110, R7, R44, -R110 ;  /* 0x0000002c076e7223 */ /* 0x000fe2000001086e */
[----:B------:R-:W-:Y:S01]  /*fa90*/  FMUL.FTZ R44, R29, R46 ;  /* 0x0000002e1d2c7220 */ /* 0x000fe20000410000 */
[----:B------:R-:W-:Y:S01]  /*faa0*/  FFMA.FTZ R112, R7, R45, R112 ;  /* 0x0000002d07707223 */ /* 0x000fe20000010070 */
[----:B------:R-:W-:Y:S01]  /*fab0*/  FMUL.FTZ R7, R13, R103 ;  /* 0x000000670d077220 */ /* 0x000fe20000410000 */
[----:B------:R-:W-:Y:S02]  /*fac0*/  HADD2.F32 R29, -RZ, R102.H0_H0 ;  /* 0x20000066ff1d7230 */ /* 0x000fe40000004100 */
[----:B------:R-:W-:Y:S01]  /*fad0*/  FFMA.FTZ R45, R9, R28, -R44 ;  /* 0x0000001c092d7223 */ /* 0x000fe2000001082c */
[-C--:B------:R-:W-:Y:S01]  /*fae0*/  FMUL.FTZ R28, R13, R101.reuse ;  /* 0x000000650d1c7220 */ /* 0x080fe20000410000 */
[----:B------:R-:W-:Y:S01]  /*faf0*/  FFMA.FTZ R101, R6, R101, -R7 ;  /* 0x0000006506657223 */ /* 0x000fe20000010807 */
[----:B------:R-:W-:-:S02]  /*fb00*/  HADD2.F32 R7, -RZ, R100.H0_H0 ;  /* 0x20000064ff077230 */ /* 0x000fc40000004100 */
[----:B------:R-:W-:Y:S01]  /*fb10*/  FFMA.FTZ R13, R9, R46, R114 ;  /* 0x0000002e090d7223 */ /* 0x000fe20000010072 */
[----:B------:R-:W-:Y:S02]  /*fb20*/  HADD2.F32 R102, -RZ, R102.H1_H1 ;  /* 0x30000066ff667230 */ /* 0x000fe40000004100 */
[----:B------:R-:W-:Y:S01]  /*fb30*/  FFMA.FTZ R103, R6, R103, R28 ;  /* 0x0000006706677223 */ /* 0x000fe2000001001c */
[----:B------:R-:W-:Y:S02]  /*fb40*/  HADD2.F32 R26, -RZ, R10.H0_H0 ;  /* 0x2000000aff1a7230 */ /* 0x000fe40000004100 */
[C---:B------:R-:W-:Y:S01]  /*fb50*/  FMUL.FTZ R9, R30.reuse, R29 ;  /* 0x0000001d1e097220 */ /* 0x040fe20000410000 */
[----:B------:R-:W-:Y:S02]  /*fb60*/  HADD2.F32 R100, -RZ, R100.H1_H1 ;  /* 0x30000064ff647230 */ /* 0x000fe40000004100 */
[----:B------:R-:W-:Y:S01]  /*fb70*/  FMUL.FTZ R47, R30, R7 ;  /* 0x000000071e2f7220 */ /* 0x000fe20000410000 */
[----:B------:R-:W-:-:S02]  /*fb80*/  HADD2.F32 R28, -RZ, R109.H0_H0 ;  /* 0x2000006dff1c7230 */ /* 0x000fc40000004100 */
[C---:B------:R-:W-:Y:S01]  /*fb90*/  FMUL.FTZ R44, R31.reuse, R102 ;  /* 0x000000661f2c7220 */ /* 0x040fe20000410000 */
[----:B------:R-:W-:Y:S02]  /*fba0*/  HADD2.F32 R6, -RZ, R113.H0_H0 ;  /* 0x20000071ff067230 */ /* 0x000fe40000004100 */
[C---:B------:R-:W-:Y:S01]  /*fbb0*/  FFMA.FTZ R30, R26.reuse, R7, -R9 ;  /* 0x000000071a1e7223 */ /* 0x040fe20000010809 */
[--C-:B------:R-:W-:Y:S02]  /*fbc0*/  HADD2.F32 R27, -RZ, R11.reuse.H0_H0 ;  /* 0x2000000bff1b7230 */ /* 0x100fe40000004100 */
[----:B------:R-:W-:Y:S01]  /*fbd0*/  FMUL.FTZ R31, R31, R100 ;  /* 0x000000641f1f7220 */ /* 0x000fe20000410000 */
[----:B------:R-:W-:Y:S02]  /*fbe0*/  HADD2.F32 R11, -RZ, R11.H1_H1 ;  /* 0x3000000bff0b7230 */ /* 0x000fe40000004100 */
[----:B------:R-:W-:Y:S01]  /*fbf0*/  FFMA.FTZ R47, R26, R29, R47 ;  /* 0x0000001d1a2f7223 */ /* 0x000fe2000001002f */
[C---:B------:R-:W-:Y:S01]  /*fc00*/  FMUL.FTZ R26, R15.reuse, R28 ;  /* 0x0000001c0f1a7220 */ /* 0x040fe20000410000 */
[----:B------:R-:W-:Y:S01]  /*fc10*/  FMUL.FTZ R46, R15, R6 ;  /* 0x000000060f2e7220 */ /* 0x000fe20000410000 */
[----:B------:R-:W-:-:S02]  /*fc20*/  HADD2.F32 R9, -RZ, R111.H0_H0 ;  /* 0x2000006fff097230 */ /* 0x000fc40000004100 */
[C---:B------:R-:W-:Y:S01]  /*fc30*/  FFMA.FTZ R44, R27.reuse, R100, -R44 ;  /* 0x000000641b2c7223 */ /* 0x040fe2000001082c */
[----:B------:R-:W-:Y:S02]  /*fc40*/  HADD2.F32 R7, -RZ, R4.H0_H0 ;  /* 0x20000004ff077230 */ /* 0x000fe40000004100 */
[----:B------:R-:W-:Y:S01]  /*fc50*/  FFMA.FTZ R31, R27, R102, R31 ;  /* 0x000000661b1f7223 */ /* 0x000fe2000001001f */
[----:B------:R-:W-:Y:S02]  /*fc60*/  HADD2.F32 R8, -RZ, R8.H1_H1 ;  /* 0x30000008ff087230 */ /* 0x000fe40000004100 */
[C---:B------:R-:W-:Y:S01]  /*fc70*/  FFMA.FTZ R27, R11.reuse, R6, -R26 ;  /* 0x000000060b1b7223 */ /* 0x040fe2000001081a */
[----:B------:R-:W-:Y:S02]  /*fc80*/  HADD2.F32 R10, -RZ, R10.H1_H1 ;  /* 0x3000000aff0a7230 */ /* 0x000fe40000004100 */
[----:B------:R-:W-:Y:S01]  /*fc90*/  FFMA.FTZ R46, R11, R28, R46 ;  /* 0x0000001c0b2e7223 */ /* 0x000fe2000001002e */
[----:B------:R-:W-:Y:S01]  /*fca0*/  FMUL.FTZ R11, R12, R25 ;  /* 0x000000190c0b7220 */ /* 0x000fe20000410000 */
[----:B------:R-:W-:Y:S01]  /*fcb0*/  FMUL.FTZ R15, R14, R9 ;  /* 0x000000090e0f7220 */ /* 0x000fe20000410000 */
[----:B------:R-:W-:Y:S01]  /*fcc0*/  FMUL.FTZ R12, R12, R7 ;  /* 0x000000070c0c7220 */ /* 0x000fe20000410000 */
[----:B------:R-:W-:Y:S01]  /*fcd0*/  FMUL.FTZ R14, R14, R5 ;  /* 0x000000050e0e7220 */ /* 0x000fe20000410000 */
[----:B------:R-:W-:Y:S01]  /*fce0*/  FFMA.FTZ R4, R8, R7, -R11 ;  /* 0x0000000708047223 */ /* 0x000fe2000001080b */
[----:B------:R-:W-:Y:S01]  /*fcf0*/  FFMA.FTZ R15, R10, R5, -R15 ;  /* 0x000000050a0f7223 */ /* 0x000fe2000001080f */
        /* <DEDUP_REMOVED lines=12> */
.L_x_1539:
[----:B------:R-:W-:Y:S05]  /*fdc0*/  BSYNC B1 ;  /* 0x0000000000017941 */ /* 0x000fea0003800000 */
.L_x_1538:
[----:B------:R-:W-:Y:S04]  /*fdd0*/  BSSY B1, `(.L_x_1542) ;  /* 0x00000cb000017945 */ /* 0x000fe80003800000 */
[----:B------:R-:W-:Y:S05]  /*fde0*/  @P1 BRA `(.L_x_1543) ;  /* 0x0000000c00241947 */ /* 0x000fea0003800000 */
[----:B------:R3:W5:Y:S01]  /*fdf0*/  LDL R109, [R1+0x34] ;  /* 0x00003400016d7983 */ /* 0x0007620000100800 */
[----:B-1----:R-:W1:Y:S03]  /*fe00*/  LDC R13, c[0x0][0x3d4] ;  /* 0x0000f500ff0d7b82 */ /* 0x002e660000000800 */
[----:B------:R3:W5:Y:S04]  /*fe10*/  LDL R103, [R1+0x3c] ;  /* 0x00003c0001677983 */ /* 0x0007680000100800 */
[----:B------:R3:W5:Y:S01]  /*fe20*/  LDL R102, [R1+0x40] ;  /* 0x0000400001667983 */ /* 0x0007620000100800 */
[----:B------:R-:W-:Y:S01]  /*fe30*/  BSSY B2, `(.L_x_1544) ;  /* 0x0000064000027945 */ /* 0x000fe20003800000 */
[----:B-1----:R-:W-:-:S02]  /*fe40*/  ISETP.GE.AND P0, PT, R228, R13, PT ;  /* 0x0000000de400720c */ /* 0x002fc40003f06270 */
[----:B------:R-:W-:-:S11]  /*fe50*/  ISETP.GE.AND P1, PT, R225, R13, PT ;  /* 0x0000000de100720c */ /* 0x000fd60003f26270 */
[----:B---3--:R-:W-:Y:S05]  /*fe60*/  @P0 BRA `(.L_x_1545) ;  /* 0x0000000400800947 */ /* 0x008fea0003800000 */
[----:B--2---:R-:W2:Y:S04]  /*fe70*/  LDL R4, [R1+0x20] ;  /* 0x0000200001047983 */ /* 0x004ea80000100800 */
[----:B------:R-:W3:Y:S01]  /*fe80*/  LDL R110, [R1+0x98] ;  /* 0x00009800016e7983 */ /* 0x000ee20000100800 */
[--C-:B------:R-:W-:Y:S01]  /*fe90*/  SHF.R.U64 R101, R36, 0x10, R37.reuse ;  /* 0x0000001024657819 */ /* 0x100fe20000001225 */
[----:B------:R-:W-:Y:S01]  /*fea0*/  HADD2.F32 R31, -RZ, R106.H1_H1 ;  /* 0x3000006aff1f7230 */ /* 0x000fe20000004100 */
[----:B------:R-:W-:Y:S01]  /*feb0*/  SHF.R.U32.HI R36, RZ, 0x10, R37 ;  /* 0x00000010ff247819 */ /* 0x000fe20000011625 */
[--C-:B------:R-:W-:Y:S01]  /*fec0*/  HADD2.F32 R37, -RZ, R108.reuse.H1_H1 ;  /* 0x3000006cff257230 */ /* 0x100fe20000004100 */
[--C-:B------:R-:W-:Y:S01]  /*fed0*/  SHF.R.U64 R100, R48, 0x10, R49.reuse ;  /* 0x0000001030647819 */ /* 0x100fe20000001231 */
[----:B------:R-:W-:Y:S01]  /*fee0*/  HADD2.F32 R108, -RZ, R108.H0_H0 ;  /* 0x2000006cff6c7230 */ /* 0x000fe20000004100 */
[----:B------:R-:W-:Y:S01]  /*fef0*/  SHF.R.U32.HI R30, RZ, 0x10, R49 ;  /* 0x00000010ff1e7819 */ /* 0x000fe20000011631 */
[----:B------:R-:W-:Y:S01]  /*ff00*/  HADD2.F32 R106, -RZ, R106.H0_H0 ;  /* 0x2000006aff6a7230 */ /* 0x000fe20000004100 */
[----:B------:R-:W-:-:S02]  /*ff10*/  SHF.R.U64 R49, R38, 0x10, R39 ;  /* 0x0000001026317819 */ /* 0x000fc40000001227 */
[----:B------:R-:W-:Y:S01]  /*ff20*/  SHF.R.U32.HI R44, RZ, 0x10, R39 ;  /* 0x00000010ff2c7819 */ /* 0x000fe20000011627 */
[----:B------:R-:W-:Y:S01]  /*ff30*/  HADD2.F32 R30, -RZ, R30.H0_H0 ;  /* 0x2000001eff1e7230 */ /* 0x000fe20000004100 */
[--C-:B------:R-:W-:Y:S02]  /*ff40*/  SHF.R.U64 R48, R50, 0x10, R51.reuse ;  /* 0x0000001032307819 */ /* 0x100fe40000001233 */
[----:B------:R-:W-:Y:S02]  /*ff50*/  SHF.R.U32.HI R50, RZ, 0x10, R51 ;  /* 0x00000010ff327819 */ /* 0x000fe40000011633 */
[----:B--2---:R-:W-:-:S04]  /*ff60*/  LEA.HI R4, R13, R4, RZ, 0x1d ;  /* 0x000000040d047211 */ /* 0x004fc800078fe8ff */
[----:B------:R-:W-:Y:S01]  /*ff70*/  SHF.R.S32.HI R7, RZ, 0x1f, R4 ;  /* 0x0000001fff077819 */ /* 0x000fe20000011404 */
[----:B------:R-:W-:-:S03]  /*ff80*/  IMAD.SHL.U32 R5, R4, 0x8, RZ ;  /* 0x0000000804057824 */ /* 0x000fc600078e00ff */
[----:B------:R-:W-:Y:S02]  /*ff90*/  LEA.HI R7, R7, R4, RZ, 0x3 ;  /* 0x0000000407077211 */ /* 0x000fe400078f18ff */
[----:B-----5:R-:W-:-:S03]  /*ffa0*/  LOP3.LUT R4, R109, 0x38, R5, 0xf8, !PT ;  /* 0x000000386d047812 */ /* 0x020fc600078ef805 */
[----:B------:R-:W-:Y:S01]  /*ffb0*/  IMAD.SHL.U32 R7, R7, 0x400, RZ ;  /* 0x0000040007077824 */ /* 0x000fe200078e00ff */
[----:B------:R-:W-:-:S04]  /*ffc0*/  LOP3.LUT R8, R4, R103, RZ, 0x3c, !PT ;  /* 0x0000006704087212 */ /* 0x000fc800078e3cff */
[----:B0-----:R-:W-:Y:S02]  /*ffd0*/  LOP3.LUT R9, R7, 0x7fffe000, RZ, 0xc0, !PT ;  /* 0x7fffe00007097812 */ /* 0x001fe400078ec0ff */
[----:B---3--:R-:W0:Y:S02]  /*ffe0*/  LDS.128 R4, [R110] ;  /* 0x000000006e047984 */ /* 0x008e240000000c00 */
[----:B------:R-:W-:-:S04]  /*fff0*/  IADD3 R9, R8, R9, R102 ;  /* 0x0000000908097210 */ /* 0x000fc80007ffe066 */
[----:B------:R-:W-:-:S05]  /*10000*/  LEA R12, R9, R16, 0x1 ;  /* 0x00000010090c7211 */ /* 0x000fca00078e08ff */
        /* <DEDUP_REMOVED lines=12> */
[----:B------:R-:W-:Y:S02]  /*100d0*/  HADD2.F32 R26, -RZ, R36.H0_H0 ;  /* 0x20000024ff1a7230 */ /* 0x000fe40000004100 */
[----:B------:R-:W-:Y:S01]  /*100e0*/  FMUL.FTZ R36, R27, R30 ;  /* 0x0000001e1b247220 */ /* 0x000fe20000410000 */
[C---:B------:R-:W-:Y:S01]  /*100f0*/  FFMA.FTZ R39, R14.reuse, R31, -R39 ;  /* 0x0000001f0e277223 */ /* 0x040fe20000010827 */
[----:B------:R-:W-:Y:S01]  /*10100*/  FFMA.FTZ R45, R14, R37, R45 ;  /* 0x000000250e2d7223 */ /* 0x000fe2000001002d */
[----:B------:R-:W-:Y:S01]  /*10110*/  FMUL.FTZ R14, R9, R108 ;  /* 0x0000006c090e7220 */ /* 0x000fe20000410000 */
[----:B------:R-:W-:Y:S01]  /*10120*/  FMUL.FTZ R38, R27, R26 ;  /* 0x0000001a1b267220 */ /* 0x000fe20000410000 */
[----:B------:R-:W-:Y:S01]  /*10130*/  FMUL.FTZ R31, R9, R106 ;  /* 0x0000006a091f7220 */ /* 0x000fe20000410000 */
[----:B------:R-:W-:-:S02]  /*10140*/  HADD2.F32 R28, -RZ, R10.H0_H0 ;  /* 0x2000000aff1c7230 */ /* 0x000fc40000004100 */
[C---:B------:R-:W-:Y:S01]  /*10150*/  FFMA.FTZ R36, R15.reuse, R26, -R36 ;  /* 0x0000001a0f247223 */ /* 0x040fe20000010824 */
[----:B------:R-:W-:Y:S02]  /*10160*/  HADD2.F32 R27, -RZ, R107.H0_H0 ;  /* 0x2000006bff1b7230 */ /* 0x000fe40000004100 */
[----:B------:R-:W-:Y:S01]  /*10170*/  FFMA.FTZ R38, R15, R30, R38 ;  /* 0x0000001e0f267223 */ /* 0x000fe20000010026 */
[----:B------:R-:W-:Y:S02]  /*10180*/  HADD2.F32 R9, -RZ, R105.H0_H0 ;  /* 0x20000069ff097230 */ /* 0x000fe40000004100 */
[C---:B------:R-:W-:Y:S01]  /*10190*/  FFMA.FTZ R106, R5.reuse, R106, -R14 ;  /* 0x0000006a056a7223 */ /* 0x040fe2000001080e */
[----:B------:R-:W-:Y:S02]  /*101a0*/  HADD2.F32 R29, -RZ, R11.H0_H0 ;  /* 0x2000000bff1d7230 */ /* 0x000fe40000004100 */
[----:B------:R-:W-:Y:S01]  /*101b0*/  FFMA.FTZ R31, R5, R108, R31 ;  /* 0x0000006c051f7223 */ /* 0x000fe2000001001f */
[----:B------:R-:W-:-:S02]  /*101c0*/  HADD2.F32 R30, -RZ, R107.H1_H1 ;  /* 0x3000006bff1e7230 */ /* 0x000fc40000004100 */
[C---:B------:R-:W-:Y:S01]  /*101d0*/  FMUL.FTZ R5, R28.reuse, R27 ;  /* 0x0000001b1c057220 */ /* 0x040fe20000410000 */
[----:B------:R-:W-:Y:S02]  /*101e0*/  HADD2.F32 R14, -RZ, R105.H1_H1 ;  /* 0x30000069ff0e7230 */ /* 0x000fe40000004100 */
[-C--:B------:R-:W-:Y:S01]  /*101f0*/  FMUL.FTZ R15, R28, R9.reuse ;  /* 0x000000091c0f7220 */ /* 0x080fe20000410000 */
[----:B------:R-:W-:Y:S02]  /*10200*/  HADD2.F32 R26, -RZ, R44.H0_H0 ;  /* 0x2000002cff1a7230 */ /* 0x000fe40000004100 */
[----:B------:R-:W-:Y:S01]  /*10210*/  FMUL.FTZ R44, R29, R30 ;  /* 0x0000001e1d2c7220 */ /* 0x000fe20000410000 */
[----:B------:R-:W-:Y:S02]  /*10220*/  HADD2.F32 R11, -RZ, R11.H1_H1 ;  /* 0x3000000bff0b7230 */ /* 0x000fe40000004100 */
[----:B------:R-:W-:Y:S01]  /*10230*/  FFMA.FTZ R37, R24, R9, -R5 ;  /* 0x0000000918257223 */ /* 0x000fe20000010805 */
[----:B------:R-:W-:-:S02]  /*10240*/  HADD2.F32 R28, -RZ, R50.H0_H0 ;  /* 0x20000032ff1c7230 */ /* 0x000fc40000004100 */
[-C--:B------:R-:W-:Y:S01]  /*10250*/  FMUL.FTZ R29, R29, R14.reuse ;  /* 0x0000000e1d1d7220 */ /* 0x080fe20000410000 */
[----:B------:R-:W-:Y:S01]  /*10260*/  FFMA.FTZ R44, R25, R14, -R44 ;  /* 0x0000000e192c7223 */ /* 0x000fe2000001082c */
[----:B------:R-:W-:Y:S01]  /*10270*/  FFMA.FTZ R24, R24, R27, R15 ;  /* 0x0000001b18187223 */ /* 0x000fe2000001000f */
[C---:B------:R-:W-:Y:S01]  /*10280*/  FMUL.FTZ R14, R11.reuse, R26 ;  /* 0x0000001a0b0e7220 */ /* 0x040fe20000410000 */
[----:B------:R-:W-:Y:S01]  /*10290*/  FMUL.FTZ R46, R11, R28 ;  /* 0x0000001c0b2e7220 */ /* 0x000fe20000410000 */
[----:B------:R-:W-:Y:S02]  /*102a0*/  HADD2.F32 R8, -RZ, R8.H1_H1 ;  /* 0x30000008ff087230 */ /* 0x000fe40000004100 */
[----:B------:R-:W-:Y:S01]  /*102b0*/  FFMA.FTZ R29, R25, R30, R29 ;  /* 0x0000001e191d7223 */ /* 0x000fe2000001001d */
[----:B------:R-:W-:Y:S02]  /*102c0*/  HADD2.F32 R10, -RZ, R10.H1_H1 ;  /* 0x3000000aff0a7230 */ /* 0x000fe40000004100 */
[----:B------:R-:W-:Y:S01]  /*102d0*/  FFMA.FTZ R47, R7, R26, -R46 ;  /* 0x0000001a072f7223 */ /* 0x000fe2000001082e */
[----:B------:R-:W-:-:S02]  /*102e0*/  HADD2.F32 R11, -RZ, R100.H0_H0 ;  /* 0x20000064ff0b7230 */ /* 0x000fc40000004100 */
[----:B------:R-:W-:Y:S01]  /*102f0*/  FFMA.FTZ R28, R7, R28, R14 ;  /* 0x0000001c071c7223 */ /* 0x000fe2000001000e */
[----:B------:R-:W-:Y:S02]  /*10300*/  HADD2.F32 R15, -RZ, R48.H0_H0 ;  /* 0x20000030ff0f7230 */ /* 0x000fe40000004100 */
[----:B------:R-:W-:Y:S02]  /*10310*/  HADD2.F32 R5, -RZ, R101.H0_H0 ;  /* 0x20000065ff057230 */ /* 0x000fe40000004100 */
[----:B------:R-:W-:Y:S01]  /*10320*/  FMUL.FTZ R7, R8, R11 ;  /* 0x0000000b08077220 */ /* 0x000fe20000410000 */
[----:B------:R-:W-:Y:S02]  /*10330*/  HADD2.F32 R9, -RZ, R49.H0_H0 ;  /* 0x20000031ff097230 */ /* 0x000fe40000004100 */
[----:B------:R-:W-:Y:S01]  /*10340*/  FMUL.FTZ R27, R10, R15 ;  /* 0x0000000f0a1b7220 */ /* 0x000fe20000410000 */
[----:B------:R-:W-:Y:S02]  /*10350*/  HADD2.F32 R4, -RZ, R4.H1_H1 ;  /* 0x30000004ff047230 */ /* 0x000fe40000004100 */
[----:B------:R-:W-:Y:S01]  /*10360*/  FMUL.FTZ R8, R8, R5 ;  /* 0x0000000508087220 */ /* 0x000fe20000410000 */
[----:B------:R-:W-:-:S02]  /*10370*/  HADD2.F32 R6, -RZ, R6.H1_H1 ;  /* 0x30000006ff067230 */ /* 0x000fc40000004100 */
[----:B------:R-:W-:Y:S01]  /*10380*/  FMUL.FTZ R14, R10, R9 ;  /* 0x000000090a0e7220 */ /* 0x000fe20000410000 */
[C---:B------:R-:W-:Y:S01]  /*10390*/  FFMA.FTZ R25, R4.reuse, R5, -R7 ;  /* 0x0000000504197223 */ /* 0x040fe20000010807 */
[----:B------:R-:W-:Y:S01]  /*103a0*/  FFMA.FTZ R8, R4, R11, R8 ;  /* 0x0000000b04087223 */ /* 0x000fe20000010008 */
[C---:B------:R-:W-:Y:S01]  /*103b0*/  FFMA.FTZ R10, R6.reuse, R9, -R27 ;  /* 0x00000009060a7223 */ /* 0x040fe2000001081b */
[----:B------:R-:W-:Y:S01]  /*103c0*/  FFMA.FTZ R15, R6, R15, R14 ;  /* 0x0000000f060f7223 */ /* 0x000fe2000001000e */
[----:B------:R-:W-:Y:S02]  /*103d0*/  F2FP.F16.F32.PACK_AB R7, R47, R44 ;  /* 0x0000002c2f07723e */ /* 0x000fe400000000ff */
[----:B------:R-:W-:Y:S02]  /*103e0*/  F2FP.F16.F32.PACK_AB R5, R36, R39 ;  /* 0x000000272405723e */ /* 0x000fe400000000ff */
[----:B------:R-:W-:Y:S02]  /*103f0*/  F2FP.F16.F32.PACK_AB R4, R25, R106 ;  /* 0x0000006a1904723e */ /* 0x000fe400000000ff */
[----:B------:R-:W-:-:S02]  /*10400*/  F2FP.F16.F32.PACK_AB R6, R10, R37 ;  /* 0x000000250a06723e */ /* 0x000fc400000000ff */
[----:B------:R-:W-:Y:S02]  /*10410*/  F2FP.F16.F32.PACK_AB R11, R28, R29 ;  /* 0x0000001d1c0b723e */ /* 0x000fe400000000ff */
[----:B------:R-:W-:Y:S01]  /*10420*/  F2FP.F16.F32.PACK_AB R9, R38, R45 ;  /* 0x0000002d2609723e */ /* 0x000fe200000000ff */
[----:B------:R1:W-:Y:S01]  /*10430*/  STS.128 [R110], R4 ;  /* 0x000000046e007388 */ /* 0x0003e20000000c00 */
[----:B------:R-:W-:Y:S02]  /*10440*/  F2FP.F16.F32.PACK_AB R8, R8, R31 ;  /* 0x0000001f0808723e */ /* 0x000fe400000000ff */
[----:B------:R-:W-:-:S05]  /*10450*/  F2FP.F16.F32.PACK_AB R10, R15, R24 ;  /* 0x000000180f0a723e */ /* 0x000fca00000000ff */
[----:B------:R1:W-:Y:S02]  /*10460*/  STS.128 [R12+0x10400], R8 ;  /* 0x010400080c007388 */ /* 0x0003e40000000c00 */
.L_x_1545:
[----:B------:R-:W-:Y:S05]  /*10470*/  BSYNC B2 ;  /* 0x0000000000027941 */ /* 0x000fea0003800000 */
.L_x_1544:
[----:B------:R-:W-:Y:S05]  /*10480*/  @P1 BRA `(.L_x_1543) ;  /* 0x00000004007c1947 */ /* 0x000fea0003800000 */
[----:B------:R-:W3:Y:S01]  /*10490*/  LDL R45, [R1+0x94] ;  /* 0x00009400012d7983 */ /* 0x000ee20000100800 */
[----:B------:R-:W-:Y:S01]  /*104a0*/  LEA.HI R13, R13, R0, RZ, 0x1d ;  /* 0x000000000d0d7211 */ /* 0x000fe200078fe8ff */
[----:B------:R-:W-:Y:S01]  /*104b0*/  HADD2.F32 R30, -RZ, R97.H0_H0 ;  /* 0x20000061ff1e7230 */ /* 0x000fe20000004100 */
[----:B------:R-:W-:Y:S02]  /*104c0*/  SHF.R.U64 R39, R40, 0x10, R41 ;  /* 0x0000001028277819 */ /* 0x000fe40000001229 */
[----:B-12---:R-:W-:Y:S01]  /*104d0*/  SHF.R.S32.HI R6, RZ, 0x1f, R13 ;  /* 0x0000001fff067819 */ /* 0x006fe2000001140d */
[----:B------:R-:W-:Y:S01]  /*104e0*/  IMAD.SHL.U32 R4, R13, 0x8, RZ ;  /* 0x000000080d047824 */ /* 0x000fe200078e00ff */
[----:B------:R-:W-:Y:S02]  /*104f0*/  SHF.R.U32.HI R29, RZ, 0x10, R41 ;  /* 0x00000010ff1d7819 */ /* 0x000fe40000011629 */
[----:B------:R-:W-:Y:S02]  /*10500*/  LEA.HI R6, R6, R13, RZ, 0x3 ;  /* 0x0000000d06067211 */ /* 0x000fe400078f18ff */
[----:B-----5:R-:W-:Y:S01]  /*10510*/  LOP3.LUT R4, R109, 0x38, R4, 0xf8, !PT ;  /* 0x000000386d047812 */ /* 0x020fe200078ef804 */
[----:B------:R-:W-:Y:S01]  /*10520*/  HADD2.F32 R29, -RZ, R29.H0_H0 ;  /* 0x2000001dff1d7230 */ /* 0x000fe20000004100 */
[----:B------:R-:W-:Y:S01]  /*10530*/  SHF.R.U64 R41, R34, 0x10, R35 ;  /* 0x0000001022297819 */ /* 0x000fe20000001223 */
[----:B------:R-:W-:Y:S01]  /*10540*/  IMAD.SHL.U32 R6, R6, 0x400, RZ ;  /* 0x0000040006067824 */ /* 0x000fe200078e00ff */
[----:B------:R-:W-:Y:S01]  /*10550*/  LOP3.LUT R8, R4, R103, RZ, 0x3c, !PT ;  /* 0x0000006704087212 */ /* 0x000fe200078e3cff */
[----:B------:R-:W-:Y:S01]  /*10560*/  HADD2.F32 R34, -RZ, R99.H0_H0 ;  /* 0x20000063ff227230 */ /* 0x000fe20000004100 */
[----:B------:R-:W-:-:S02]  /*10570*/  SHF.R.U64 R44, R32, 0x10, R33 ;  /* 0x00000010202c7819 */ /* 0x000fc40000001221 */
[----:B0-----:R-:W-:Y:S02]  /*10580*/  LOP3.LUT R9, R6, 0x7fffe000, RZ, 0xc0, !PT ;  /* 0x7fffe00006097812 */ /* 0x001fe400078ec0ff */
[----:B------:R-:W-:Y:S02]  /*10590*/  SHF.R.U32.HI R33, RZ, 0x10, R33 ;  /* 0x00000010ff217819 */ /* 0x000fe40000011621 */
[----:B------:R-:W-:Y:S02]  /*105a0*/  IADD3 R9, R8, R9, R102 ;  /* 0x0000000908097210 */ /* 0x000fe40007ffe066 */
[----:B------:R-:W-:Y:S02]  /*105b0*/  SHF.R.U64 R37, R42, 0x10, R43 ;  /* 0x000000102a257819 */ /* 0x000fe4000000122b */
[----:B------:R-:W-:Y:S01]  /*105c0*/  SHF.R.U32.HI R35, RZ, 0x10, R35 ;  /* 0x00000010ff237819 */ /* 0x000fe20000011623 */
[----:B------:R-:W-:Y:S01]  /*105d0*/  IMAD R12, R9, 0x2, R16 ;  /* 0x00000002090c7824 */ /* 0x000fe200078e0210 */
[----:B------:R-:W-:-:S04]  /*105e0*/  SHF.R.U32.HI R42, RZ, 0x10, R43 ;  /* 0x00000010ff2a7819 */ /* 0x000fc8000001162b */
[----:B------:R-:W0:Y:S02]  /*105f0*/  LDS.128 R8, [R12+0x10400] ;  /* 0x010400000c087984 */ /* 0x000e240000000c00 */
[--C-:B0-----:R-:W-:Y:S02]  /*10600*/  HADD2.F32 R25, -RZ, R9.reuse.H0_H0 ;  /* 0x20000009ff197230 */ /* 0x101fe40000004100 */
[----:B------:R-:W-:Y:S02]  /*10610*/  HADD2.F32 R26, -RZ, R9.H1_H1 ;  /* 0x30000009ff1a7230 */ /* 0x000fe40000004100 */
[----:B------:R-:W-:Y:S02]  /*10620*/  HADD2.F32 R9, -RZ, R8.H0_H0 ;  /* 0x20000008ff097230 */ /* 0x000fe40000004100 */
[C---:B------:R-:W-:Y:S01]  /*10630*/  FMUL.FTZ R32, R25.reuse, R34 ;  /* 0x0000002219207220 */ /* 0x040fe20000410000 */
[----:B------:R-:W-:Y:S01]  /*10640*/  FMUL.FTZ R36, R25, R30 ;  /* 0x0000001e19247220 */ /* 0x000fe20000410000 */
[----:B------:R-:W-:-:S02]  /*10650*/  HADD2.F32 R25, -RZ, R33.H0_H0 ;  /* 0x20000021ff197230 */ /* 0x000fc40000004100 */
[----:B------:R-:W-:Y:S01]  /*10660*/  FMUL.FTZ R33, R26, R29 ;  /* 0x0000001d1a217220 */ /* 0x000fe20000410000 */
[----:B------:R-:W-:Y:S02]  /*10670*/  HADD2.F32 R27, -RZ, R10.H0_H0 ;  /* 0x2000000aff1b7230 */ /* 0x000fe40000004100 */
[--C-:B------:R-:W-:Y:S02]  /*10680*/  HADD2.F32 R28, -RZ, R11.reuse.H0_H0 ;  /* 0x2000000bff1c7230 */ /* 0x100fe40000004100 */
[----:B------:R-:W-:Y:S02]  /*10690*/  HADD2.F32 R11, -RZ, R11.H1_H1 ;  /* 0x3000000bff0b7230 */ /* 0x000fe40000004100 */
[----:B------:R-:W-:Y:S02]  /*106a0*/  HADD2.F32 R8, -RZ, R8.H1_H1 ;  /* 0x30000008ff087230 */ /* 0x000fe40000004100 */
[----:B------:R-:W-:Y:S01]  /*106b0*/  HADD2.F32 R10, -RZ, R10.H1_H1 ;  /* 0x3000000aff0a7230 */ /* 0x000fe20000004100 */
[----:B---3--:R-:W0:Y:S02]  /*106c0*/  LDS.128 R4, [R45] ;  /* 0x000000002d047984 */ /* 0x008e240000000c00 */
[----:B0-----:R-:W-:-:S02]  /*106d0*/  HADD2.F32 R13, -RZ, R5.H0_H0 ;  /* 0x20000005ff0d7230 */ /* 0x001fc40000004100 */
[----:B------:R-:W-:Y:S02]  /*106e0*/  HADD2.F32 R14, -RZ, R5.H1_H1 ;  /* 0x30000005ff0e7230 */ /* 0x000fe40000004100 */
[----:B------:R-:W-:Y:S02]  /*106f0*/  HADD2.F32 R5, -RZ, R4.H0_H0 ;  /* 0x20000004ff057230 */ /* 0x000fe40000004100 */
[C---:B------:R-:W-:Y:S01]  /*10700*/  FFMA.FTZ R31, R13.reuse, R30, -R32 ;  /* 0x0000001e0d1f7223 */ /* 0x040fe20000010820 */
[----:B------:R-:W-:Y:S02]  /*10710*/  HADD2.F32 R32, -RZ, R98.H1_H1 ;  /* 0x30000062ff207230 */ /* 0x000fe40000004100 */
[----:B------:R-:W-:Y:S01]  /*10720*/  FFMA.FTZ R36, R13, R34, R36 ;  /* 0x000000220d247223 */ /* 0x000fe20000010024 */
[----:B------:R-:W-:Y:S02]  /*10730*/  HADD2.F32 R30, -RZ, R96.H1_H1 ;  /* 0x30000060ff1e7230 */ /* 0x000fe40000004100 */
[----:B------:R-:W-:Y:S01]  /*10740*/  FMUL.FTZ R13, R26, R25 ;  /* 0x000000191a0d7220 */ /* 0x000fe20000410000 */
[----:B------:R-:W-:-:S02]  /*10750*/  HADD2.F32 R26, -RZ, R97.H1_H1 ;  /* 0x30000061ff1a7230 */ /* 0x000fc40000004100 */
[C---:B------:R-:W-:Y:S01]  /*10760*/  FMUL.FTZ R34, R9.reuse, R32 ;  /* 0x0000002009227220 */ /* 0x040fe20000410000 */
[C---:B------:R-:W-:Y:S01]  /*10770*/  FFMA.FTZ R38, R14.reuse, R25, -R33 ;  /* 0x000000190e267223 */ /* 0x040fe20000010821 */
[-C--:B------:R-:W-:Y:S01]  /*10780*/  FMUL.FTZ R9, R9, R30.reuse ;  /* 0x0000001e09097220 */ /* 0x080fe20000410000 */
[----:B------:R-:W-:Y:S01]  /*10790*/  FFMA.FTZ R29, R14, R29, R13 ;  /* 0x0000001d0e1d7223 */ /* 0x000fe2000001000d */
[----:B------:R-:W-:Y:S02]  /*107a0*/  HADD2.F32 R14, -RZ, R94.H0_H0 ;  /* 0x2000005eff0e7230 */ /* 0x000fe40000004100 */
[C---:B------:R-:W-:Y:S01]  /*107b0*/  FFMA.FTZ R34, R5.reuse, R30, -R34 ;  /* 0x0000001e05227223 */ /* 0x040fe20000010822 */
[----:B------:R-:W-:Y:S01]  /*107c0*/  FFMA.FTZ R32, R5, R32, R9 ;  /* 0x0000002005207223 */ /* 0x000fe20000010009 */
[----:B------:R-:W-:Y:S02]  /*107d0*/  HADD2.F32 R15, -RZ, R6.H0_H0 ;  /* 0x20000006ff0f7230 */ /* 0x000fe40000004100 */
[----:B------:R-:W-:Y:S01]  /*107e0*/  FMUL.FTZ R30, R27, R26 ;  /* 0x0000001a1b1e7220 */ /* 0x000fe20000410000 */
[----:B------:R-:W-:-:S02]  /*107f0*/  HADD2.F32 R9, -RZ, R98.H0_H0 ;  /* 0x20000062ff097230 */ /* 0x000fc40000004100 */
[-C--:B------:R-:W-:Y:S01]  /*10800*/  FMUL.FTZ R40, R27, R14.reuse ;  /* 0x0000000e1b287220 */ /* 0x080fe20000410000 */
[----:B------:R-:W-:Y:S02]  /*10810*/  HADD2.F32 R5, -RZ, R94.H1_H1 ;  /* 0x3000005eff057230 */ /* 0x000fe40000004100 */
[----:B------:R-:W-:Y:S01]  /*10820*/  FFMA.FTZ R27, R15, R14, -R30 ;  /* 0x0000000e0f1b7223 */ /* 0x000fe2000001081e */
[----:B------:R-:W-:Y:S02]  /*10830*/  HADD2.F32 R24, -RZ, R7.H0_H0 ;  /* 0x20000007ff187230 */ /* 0x000fe40000004100 */
[C---:B------:R-:W-:Y:S01]  /*10840*/  FMUL.FTZ R13, R28.reuse, R9 ;  /* 0x000000091c0d7220 */ /* 0x040fe20000410000 */
[----:B------:R-:W-:Y:S02]  /*10850*/  HADD2.F32 R30, -RZ, R42.H0_H0 ;  /* 0x2000002aff1e7230 */ /* 0x000fe40000004100 */
[----:B------:R-:W-:Y:S01]  /*10860*/  FMUL.FTZ R28, R28, R5 ;  /* 0x000000051c1c7220 */ /* 0x000fe20000410000 */
[----:B------:R-:W-:-:S02]  /*10870*/  HADD2.F32 R14, -RZ, R35.H0_H0 ;  /* 0x20000023ff0e7230 */ /* 0x000fc40000004100 */
[----:B------:R-:W-:Y:S01]  /*10880*/  FFMA.FTZ R40, R15, R26, R40 ;  /* 0x0000001a0f287223 */ /* 0x000fe20000010028 */
[C---:B------:R-:W-:Y:S01]  /*10890*/  FFMA.FTZ R26, R24.reuse, R5, -R13 ;  /* 0x00000005181a7223 */ /* 0x040fe2000001080d */
[----:B------:R-:W-:Y:S01]  /*108a0*/  FFMA.FTZ R28, R24, R9, R28 ;  /* 0x00000009181c7223 */ /* 0x000fe2000001001c */
[----:B------:R-:W-:Y:S02]  /*108b0*/  HADD2.F32 R7, -RZ, R7.H1_H1 ;  /* 0x30000007ff077230 */ /* 0x000fe40000004100 */
[C---:B------:R-:W-:Y:S01]  /*108c0*/  FMUL.FTZ R42, R11.reuse, R30 ;  /* 0x0000001e0b2a7220 */ /* 0x040fe20000410000 */
[-C--:B------:R-:W-:Y:S01]  /*108d0*/  FMUL.FTZ R24, R11, R14.reuse ;  /* 0x0000000e0b187220 */ /* 0x080fe20000410000 */
[----:B------:R-:W-:Y:S02]  /*108e0*/  HADD2.F32 R11, -RZ, R39.H0_H0 ;  /* 0x20000027ff0b7230 */ /* 0x000fe40000004100 */
[----:B------:R-:W-:Y:S02]  /*108f0*/  HADD2.F32 R13, -RZ, R37.H0_H0 ;  /* 0x20000025ff0d7230 */ /* 0x000fe40000004100 */
[----:B------:R-:W-:Y:S01]  /*10900*/  FFMA.FTZ R35, R7, R14, -R42 ;  /* 0x0000000e07237223 */ /* 0x000fe2000001082a */
[----:B------:R-:W-:-:S02]  /*10910*/  HADD2.F32 R5, -RZ, R44.H0_H0 ;  /* 0x2000002cff057230 */ /* 0x000fc40000004100 */
[----:B------:R-:W-:Y:S01]  /*10920*/  FFMA.FTZ R37, R7, R30, R24 ;  /* 0x0000001e07257223 */ /* 0x000fe20000010018 */
[----:B------:R-:W-:Y:S02]  /*10930*/  HADD2.F32 R9, -RZ, R41.H0_H0 ;  /* 0x20000029ff097230 */ /* 0x000fe40000004100 */
        /* <DEDUP_REMOVED lines=20> */
.L_x_1543:
[----:B------:R-:W-:Y:S05]  /*10a80*/  BSYNC B1 ;  /* 0x0000000000017941 */ /* 0x000fea0003800000 */
.L_x_1542:
[----:B------:R-:W-:Y:S04]  /*10a90*/  BSSY B1, `(.L_x_1546) ;  /* 0x00000cd000017945 */ /* 0x000fe80003800000 */
[----:B------:R-:W-:Y:S05]  /*10aa0*/  @P2 BRA `(.L_x_1547) ;  /* 0x0000000c002c2947 */ /* 0x000fea0003800000 */
[----:B-123--:R-:W2:Y:S01]  /*10ab0*/  LDL R4, [R1+0x74] ;  /* 0x0000740001047983 */ /* 0x00eea20000100800 */
[----:B------:R-:W1:Y:S03]  /*10ac0*/  LDC R43, c[0x0][0x3d4] ;  /* 0x0000f500ff2b7b82 */ /* 0x000e660000000800 */
[----:B------:R3:W5:Y:S01]  /*10ad0*/  LDL R46, [R1+0x7c] ;  /* 0x00007c00012e7983 */ /* 0x0007620000100800 */
[----:B------:R-:W-:Y:S01]  /*10ae0*/  BSSY B2, `(.L_x_1548) ;  /* 0x0000067000027945 */ /* 0x000fe20003800000 */
[-C--:B-1----:R-:W-:Y:S02]  /*10af0*/  ISETP.GE.AND P0, PT, R228, R43.reuse, PT ;  /* 0x0000002be400720c */ /* 0x082fe40003f06270 */
[----:B------:R-:W-:Y:S02]  /*10b00*/  ISETP.GE.AND P1, PT, R225, R43, PT ;  /* 0x0000002be100720c */ /* 0x000fe40003f26270 */
[----:B--2---:R-:W-:-:S04]  /*10b10*/  SHF.L.U32 R4, R4, 0x6, RZ ;  /* 0x0000000604047819 */ /* 0x004fc800000006ff */
[----:B------:R-:W-:-:S04]  /*10b20*/  LOP3.LUT R42, R4, 0x1c0, RZ, 0xc0, !PT ;  /* 0x000001c0042a7812 */ /* 0x000fc800078ec0ff */
[----:B------:R-:W-:Y:S01]  /*10b30*/  SHF.R.U32.HI R45, RZ, 0x3, R42 ;  /* 0x00000003ff2d7819 */ /* 0x000fe2000001162a */
[----:B---3--:R-:W-:Y:S06]  /*10b40*/  @P0 BRA `(.L_x_1549) ;  /* 0x0000000400800947 */ /* 0x008fec0003800000 */
[----:B------:R-:W2:Y:S04]  /*10b50*/  LDL R5, [R1+0x20] ;  /* 0x0000200001057983 */ /* 0x000ea80000100800 */
[----:B------:R-:W3:Y:S01]  /*10b60*/  LDL R44, [R1+0x90] ;  /* 0x00009000012c7983 */ /* 0x000ee20000100800 */
[----:B------:R-:W-:Y:S01]  /*10b70*/  HADD2.F32 R32, -RZ, R99.H1_H1 ;  /* 0x30000063ff207230 */ /* 0x000fe20000004100 */
[--C-:B------:R-:W-:Y:S01]  /*10b80*/  SHF.R.U64 R41, R56, 0x10, R57.reuse ;  /* 0x0000001038297819 */ /* 0x100fe20000001239 */
[----:B------:R-:W-:Y:S01]  /*10b90*/  HADD2.F32 R30, -RZ, R93.H1_H1 ;  /* 0x3000005dff1e7230 */ /* 0x000fe20000004100 */
[----:B------:R-:W-:Y:S01]  /*10ba0*/  SHF.R.U32.HI R56, RZ, 0x10, R57 ;  /* 0x00000010ff387819 */ /* 0x000fe20000011639 */
[----:B------:R-:W-:Y:S01]  /*10bb0*/  HADD2.F32 R96, -RZ, R96.H0_H0 ;  /* 0x20000060ff607230 */ /* 0x000fe20000004100 */
[----:B------:R-:W-:-:S02]  /*10bc0*/  SHF.R.U32.HI R29, RZ, 0x10, R81 ;  /* 0x00000010ff1d7819 */ /* 0x000fc40000011651 */
[----:B------:R-:W-:Y:S02]  /*10bd0*/  SHF.R.U64 R39, R58, 0x10, R59 ;  /* 0x000000103a277819 */ /* 0x000fe4000000123b */
[----:B------:R-:W-:Y:S01]  /*10be0*/  SHF.R.U64 R33, R82, 0x10, R83 ;  /* 0x0000001052217819 */ /* 0x000fe20000001253 */
[----:B------:R-:W-:Y:S01]  /*10bf0*/  HADD2.F32 R29, -RZ, R29.H0_H0 ;  /* 0x2000001dff1d7230 */ /* 0x000fe20000004100 */
[----:B------:R-:W-:Y:S02]  /*10c00*/  SHF.R.U32.HI R58, RZ, 0x10, R59 ;  /* 0x00000010ff3a7819 */ /* 0x000fe4000001163b */
[----:B------:R-:W-:Y:S02]  /*10c10*/  SHF.R.U32.HI R82, RZ, 0x10, R83 ;  /* 0x00000010ff527819 */ /* 0x000fe40000011653 */
[----:B------:R-:W-:Y:S02]  /*10c20*/  SHF.R.U64 R37, R80, 0x10, R81 ;  /* 0x0000001050257819 */ /* 0x000fe40000001251 */
[----:B--2---:R-:W-:-:S04]  /*10c30*/  LEA.HI R4, R43, R5, RZ, 0x1d ;  /* 0x000000052b047211 */ /* 0x004fc800078fe8ff */
[----:B------:R-:W-:Y:S01]  /*10c40*/  SHF.R.S32.HI R7, RZ, 0x1f, R4 ;  /* 0x0000001fff077819 */ /* 0x000fe20000011404 */
[----:B------:R-:W-:-:S03]  /*10c50*/  IMAD.SHL.U32 R5, R4, 0x8, RZ ;  /* 0x0000000804057824 */ /* 0x000fc600078e00ff */
[----:B------:R-:W-:Y:S02]  /*10c60*/  LEA.HI R7, R7, R4, RZ, 0x3 ;  /* 0x0000000407077211 */ /* 0x000fe400078f18ff */
[----:B------:R-:W-:-:S03]  /*10c70*/  LOP3.LUT R4, R42, 0x38, R5, 0xf8, !PT ;  /* 0x000000382a047812 */ /* 0x000fc600078ef805 */
[----:B------:R-:W-:Y:S01]  /*10c80*/  IMAD.SHL.U32 R7, R7, 0x400, RZ ;  /* 0x0000040007077824 */ /* 0x000fe200078e00ff */
[----:B------:R-:W-:-:S04]  /*10c90*/  LOP3.LUT R8, R4, R45, RZ, 0x3c, !PT ;  /* 0x0000002d04087212 */ /* 0x000fc800078e3cff */
[----:B0-----:R-:W-:Y:S02]  /*10ca0*/  LOP3.LUT R9, R7, 0x7fffe000, RZ, 0xc0, !PT ;  /* 0x7fffe00007097812 */ /* 0x001fe400078ec0ff */
[----:B---3--:R-:W0:Y:S02]  /*10cb0*/  LDS.128 R4, [R44] ;  /* 0x000000002c047984 */ /* 0x008e240000000c00 */
[----:B-----5:R-:W-:-:S05]  /*10cc0*/  IADD3 R9, R8, R9, R46 ;  /* 0x0000000908097210 */ /* 0x020fca0007ffe02e */
        /* <DEDUP_REMOVED lines=15> */
[----:B------:R-:W-:Y:S01]  /*10dc0*/  FFMA.FTZ R34, R13, R30, -R34 ;  /* 0x0000001e0d227223 */ /* 0x000fe20000010822 */
[----:B------:R-:W-:-:S02]  /*10dd0*/  HADD2.F32 R30, -RZ, R93.H0_H0 ;  /* 0x2000005dff1e7230 */ /* 0x000fc40000004100 */
[----:B------:R-:W-:Y:S01]  /*10de0*/  FFMA.FTZ R36, R13, R32, R36 ;  /* 0x000000200d247223 */ /* 0x000fe20000010024 */
[-C--:B------:R-:W-:Y:S01]  /*10df0*/  FMUL.FTZ R13, R26, R25.reuse ;  /* 0x000000191a0d7220 */ /* 0x080fe20000410000 */
[C---:B------:R-:W-:Y:S01]  /*10e00*/  FMUL.FTZ R32, R9.reuse, R96 ;  /* 0x0000006009207220 */ /* 0x040fe20000410000 */
[----:B------:R-:W-:Y:S02]  /*10e10*/  HADD2.F32 R27, -RZ, R10.H0_H0 ;  /* 0x2000000aff1b7230 */ /* 0x000fe40000004100 */
[----:B------:R-:W-:Y:S01]  /*10e20*/  FMUL.FTZ R9, R9, R30 ;  /* 0x0000001e09097220 */ /* 0x000fe20000410000 */
[----:B------:R-:W-:Y:S02]  /*10e30*/  HADD2.F32 R26, -RZ, R95.H0_H0 ;  /* 0x2000005fff1a7230 */ /* 0x000fe40000004100 */
[C---:B------:R-:W-:Y:S01]  /*10e40*/  FFMA.FTZ R31, R14.reuse, R25, -R31 ;  /* 0x000000190e1f7223 */ /* 0x040fe2000001081f */
[----:B------:R-:W-:Y:S01]  /*10e50*/  FFMA.FTZ R29, R14, R29, R13 ;  /* 0x0000001d0e1d7223 */ /* 0x000fe2000001000d */
[----:B------:R-:W-:-:S02]  /*10e60*/  HADD2.F32 R14, -RZ, R92.H0_H0 ;  /* 0x2000005cff0e7230 */ /* 0x000fc40000004100 */
[C---:B------:R-:W-:Y:S01]  /*10e70*/  FFMA.FTZ R32, R5.reuse, R30, -R32 ;  /* 0x0000001e05207223 */ /* 0x040fe20000010820 */
[----:B------:R-:W-:Y:S02]  /*10e80*/  HADD2.F32 R28, -RZ, R11.H0_H0 ;  /* 0x2000000bff1c7230 */ /* 0x000fe40000004100 */
[----:B------:R-:W-:Y:S01]  /*10e90*/  FFMA.FTZ R96, R5, R96, R9 ;  /* 0x0000006005607223 */ /* 0x000fe20000010009 */
[----:B------:R-:W-:Y:S02]  /*10ea0*/  HADD2.F32 R95, -RZ, R95.H1_H1 ;  /* 0x3000005fff5f7230 */ /* 0x000fe40000004100 */
[C---:B------:R-:W-:Y:S01]  /*10eb0*/  FMUL.FTZ R30, R27.reuse, R26 ;  /* 0x0000001a1b1e7220 */ /* 0x040fe20000410000 */
[----:B------:R-:W-:Y:S02]  /*10ec0*/  HADD2.F32 R5, -RZ, R92.H1_H1 ;  /* 0x3000005cff057230 */ /* 0x000fe40000004100 */
[----:B------:R-:W-:Y:S01]  /*10ed0*/  FMUL.FTZ R38, R27, R14 ;  /* 0x0000000e1b267220 */ /* 0x000fe20000410000 */
[----:B------:R-:W-:-:S02]  /*10ee0*/  HADD2.F32 R11, -RZ, R11.H1_H1 ;  /* 0x3000000bff0b7230 */ /* 0x000fc40000004100 */
[C---:B------:R-:W-:Y:S01]  /*10ef0*/  FFMA.FTZ R27, R15.reuse, R14, -R30 ;  /* 0x0000000e0f1b7223 */ /* 0x040fe2000001081e */
[C---:B------:R-:W-:Y:S01]  /*10f00*/  FMUL.FTZ R9, R28.reuse, R95 ;  /* 0x0000005f1c097220 */ /* 0x040fe20000410000 */
[----:B------:R-:W-:Y:S02]  /*10f10*/  HADD2.F32 R30, -RZ, R82.H0_H0 ;  /* 0x20000052ff1e7230 */ /* 0x000fe40000004100 */
[-C--:B------:R-:W-:Y:S01]  /*10f20*/  FMUL.FTZ R28, R28, R5.reuse ;  /* 0x000000051c1c7220 */ /* 0x080fe20000410000 */
[----:B------:R-:W-:Y:S02]  /*10f30*/  HADD2.F32 R14, -RZ, R58.H0_H0 ;  /* 0x2000003aff0e7230 */ /* 0x000fe40000004100 */
[----:B------:R-:W-:Y:S01]  /*10f40*/  FFMA.FTZ R38, R15, R26, R38 ;  /* 0x0000001a0f267223 */ /* 0x000fe20000010026 */
[C---:B------:R-:W-:Y:S01]  /*10f50*/  FFMA.FTZ R26, R24.reuse, R5, -R9 ;  /* 0x00000005181a7223 */ /* 0x040fe20000010809 */
[----:B------:R-:W-:Y:S01]  /*10f60*/  FFMA.FTZ R28, R24, R95, R28 ;  /* 0x0000005f181c7223 */ /* 0x000fe2000001001c */
[C---:B------:R-:W-:Y:S01]  /*10f70*/  FMUL.FTZ R40, R11.reuse, R30 ;  /* 0x0000001e0b287220 */ /* 0x040fe20000410000 */
[----:B------:R-:W-:Y:S01]  /*10f80*/  FMUL.FTZ R24, R11, R14 ;  /* 0x0000000e0b187220 */ /* 0x000fe20000410000 */
[----:B------:R-:W-:-:S02]  /*10f90*/  HADD2.F32 R8, -RZ, R8.H1_H1 ;  /* 0x30000008ff087230 */ /* 0x000fc40000004100 */
[----:B------:R-:W-:Y:S02]  /*10fa0*/  HADD2.F32 R10, -RZ, R10.H1_H1 ;  /* 0x3000000aff0a7230 */ /* 0x000fe40000004100 */
[C---:B------:R-:W-:Y:S01]  /*10fb0*/  FFMA.FTZ R35, R7.reuse, R14, -R40 ;  /* 0x0000000e07237223 */ /* 0x040fe20000010828 */
[----:B------:R-:W-:Y:S02]  /*10fc0*/  HADD2.F32 R11, -RZ, R37.H0_H0 ;  /* 0x20000025ff0b7230 */ /* 0x000fe40000004100 */
[----:B------:R-:W-:Y:S01]  /*10fd0*/  FFMA.FTZ R37, R7, R30, R24 ;  /* 0x0000001e07257223 */ /* 0x000fe20000010018 */
[----:B------:R-:W-:Y:S02]  /*10fe0*/  HADD2.F32 R13, -RZ, R33.H0_H0 ;  /* 0x20000021ff0d7230 */ /* 0x000fe40000004100 */
[----:B------:R-:W-:Y:S02]  /*10ff0*/  HADD2.F32 R5, -RZ, R41.H0_H0 ;  /* 0x20000029ff057230 */ /* 0x000fe40000004100 */
[----:B------:R-:W-:Y:S01]  /*11000*/  FMUL.FTZ R7, R8, R11 ;  /* 0x0000000b08077220 */ /* 0x000fe20000410000 */
[----:B------:R-:W-:-:S02]  /*11010*/  HADD2.F32 R9, -RZ, R39.H0_H0 ;  /* 0x20000027ff097230 */ /* 0x000fc40000004100 */
[----:B------:R-:W-:Y:S01]  /*11020*/  FMUL.FTZ R33, R10, R13 ;  /* 0x0000000d0a217220 */ /* 0x000fe20000410000 */
[----:B------:R-:W-:Y:S02]  /*11030*/  HADD2.F32 R4, -RZ, R4.H1_H1 ;  /* 0x30000004ff047230 */ /* 0x000fe40000004100 */
[----:B------:R-:W-:Y:S01]  /*11040*/  FMUL.FTZ R8, R8, R5 ;  /* 0x0000000508087220 */ /* 0x000fe20000410000 */
[----:B------:R-:W-:Y:S02]  /*11050*/  HADD2.F32 R6, -RZ, R6.H1_H1 ;  /* 0x30000006ff067230 */ /* 0x000fe40000004100 */
        /* <DEDUP_REMOVED lines=15> */
.L_x_1549:
[----:B------:R-:W-:Y:S05]  /*11150*/  BSYNC B2 ;  /* 0x0000000000027941 */ /* 0x000fea0003800000 */
.L_x_1548:
[----:B------:R-:W-:Y:S05]  /*11160*/  @P1 BRA `(.L_x_1547) ;  /* 0x00000004007c1947 */ /* 0x000fea0003800000 */
[----:B-1----:R-:W2:Y:S01]  /*11170*/  LDL R44, [R1+0x8c] ;  /* 0x00008c00012c7983 */ /* 0x002ea20000100800 */
[----:B------:R-:W-:Y:S01]  /*11180*/  LEA.HI R43, R43, R0, RZ, 0x1d ;  /* 0x000000002b2b7211 */ /* 0x000fe200078fe8ff */
[----:B------:R-:W-:Y:S01]  /*11190*/  HADD2.F32 R34, -RZ, R89.H1_H1 ;  /* 0x30000059ff227230 */ /* 0x000fe20000004100 */
[----:B------:R-:W-:Y:S01]  /*111a0*/  SHF.R.U32.HI R29, RZ, 0x10, R61 ;  /* 0x00000010ff1d7819 */ /* 0x000fe2000001163d */
[----:B------:R-:W-:Y:S01]  /*111b0*/  HADD2.F32 R30, -RZ, R87.H1_H1 ;  /* 0x30000057ff1e7230 */ /* 0x000fe20000004100 */
[----:B------:R-:W-:Y:S02]  /*111c0*/  SHF.R.S32.HI R6, RZ, 0x1f, R43 ;  /* 0x0000001fff067819 */ /* 0x000fe4000001142b */
[----:B------:R-:W-:Y:S01]  /*111d0*/  SHF.L.U32 R4, R43, 0x3, RZ ;  /* 0x000000032b047819 */ /* 0x000fe200000006ff */
[----:B------:R-:W-:Y:S01]  /*111e0*/  HADD2.F32 R29, -RZ, R29.H0_H0 ;  /* 0x2000001dff1d7230 */ /* 0x000fe20000004100 */
[----:B------:R-:W-:Y:S02]  /*111f0*/  LEA.HI R6, R6, R43, RZ, 0x3 ;  /* 0x0000002b06067211 */ /* 0x000fe400078f18ff */
[----:B------:R-:W-:-:S02]  /*11200*/  LOP3.LUT R4, R42, 0x38, R4, 0xf8, !PT ;  /* 0x000000382a047812 */ /* 0x000fc400078ef804 */
[--C-:B------:R-:W-:Y:S01]  /*11210*/  SHF.R.U64 R43, R52, 0x10, R53.reuse ;  /* 0x00000010342b7819 */ /* 0x100fe20000001235 */
[----:B------:R-:W-:Y:S01]  /*11220*/  IMAD.SHL.U32 R6, R6, 0x400, RZ ;  /* 0x0000040006067824 */ /* 0x000fe200078e00ff */
[----:B------:R-:W-:Y:S02]  /*11230*/  LOP3.LUT R8, R4, R45, RZ, 0x3c, !PT ;  /* 0x0000002d04087212 */ /* 0x000fe400078e3cff */
[----:B------:R-:W-:Y:S02]  /*11240*/  SHF.R.U32.HI R52, RZ, 0x10, R53 ;  /* 0x00000010ff347819 */ /* 0x000fe40000011635 */
[----:B0-----:R-:W-:Y:S02]  /*11250*/  LOP3.LUT R9, R6, 0x7fffe000, RZ, 0xc0, !PT ;  /* 0x7fffe00006097812 */ /* 0x001fe400078ec0ff */
[----:B------:R-:W-:Y:S02]  /*11260*/  SHF.R.U64 R41, R54, 0x10, R55 ;  /* 0x0000001036297819 */ /* 0x000fe40000001237 */
[----:B-----5:R-:W-:-:S02]  /*11270*/  IADD3 R9, R8, R9, R46 ;  /* 0x0000000908097210 */ /* 0x020fc40007ffe02e */
[----:B------:R-:W-:Y:S02]  /*11280*/  SHF.R.U64 R37, R62, 0x10, R63 ;  /* 0x000000103e257819 */ /* 0x000fe4000000123f */
[----:B------:R-:W-:Y:S01]  /*11290*/  SHF.R.U32.HI R54, RZ, 0x10, R55 ;  /* 0x00000010ff367819 */ /* 0x000fe20000011637 */
[----:B------:R-:W-:Y:S01]  /*112a0*/  IMAD R12, R9, 0x2, R16 ;  /* 0x00000002090c7824 */ /* 0x000fe200078e0210 */
[----:B------:R-:W-:Y:S02]  /*112b0*/  SHF.R.U32.HI R62, RZ, 0x10, R63 ;  /* 0x00000010ff3e7819 */ /* 0x000fe4000001163f */
[----:B------:R-:W-:Y:S02]  /*112c0*/  SHF.R.U64 R39, R60, 0x10, R61 ;  /* 0x000000103c277819 */ /* 0x000fe4000000123d */
[----:B------:R-:W0:Y:S02]  /*112d0*/  LDS.128 R8, [R12+0x10400] ;  /* 0x010400000c087984 */ /* 0x000e240000000c00 */
[----:B0-----:R-:W-:-:S02]  /*112e0*/  HADD2.F32 R25, -RZ, R9.H0_H0 ;  /* 0x20000009ff197230 */ /* 0x001fc40000004100 */
[----:B------:R-:W-:Y:S02]  /*112f0*/  HADD2.F32 R26, -RZ, R9.H1_H1 ;  /* 0x30000009ff1a7230 */ /* 0x000fe40000004100 */
[----:B------:R-:W-:Y:S02]  /*11300*/  HADD2.F32 R9, -RZ, R8.H0_H0 ;  /* 0x20000008ff097230 */ /* 0x000fe40000004100 */
[C---:B------:R-:W-:Y:S01]  /*11310*/  FMUL.FTZ R32, R25.reuse, R34 ;  /* 0x0000002219207220 */ /* 0x040fe20000410000 */
[----:B------:R-:W-:Y:S01]  /*11320*/  FMUL.FTZ R36, R25, R30 ;  /* 0x0000001e19247220 */ /* 0x000fe20000410000 */
[----:B------:R-:W-:Y:S02]  /*11330*/  HADD2.F32 R25, -RZ, R52.H0_H0 ;  /* 0x20000034ff197230 */ /* 0x000fe40000004100 */
[----:B------:R-:W-:Y:S01]  /*11340*/  FMUL.FTZ R33, R26, R29 ;  /* 0x0000001d1a217220 */ /* 0x000fe20000410000 */
[----:B------:R-:W-:Y:S02]  /*11350*/  HADD2.F32 R27, -RZ, R10.H0_H0 ;  /* 0x2000000aff1b7230 */ /* 0x000fe40000004100 */
[----:B------:R-:W-:-:S02]  /*11360*/  HADD2.F32 R28, -RZ, R11.H0_H0 ;  /* 0x2000000bff1c7230 */ /* 0x000fc40000004100 */
[----:B------:R-:W-:Y:S02]  /*11370*/  HADD2.F32 R11, -RZ, R11.H1_H1 ;  /* 0x3000000bff0b7230 */ /* 0x000fe40000004100 */
[----:B------:R-:W-:Y:S02]  /*11380*/  HADD2.F32 R8, -RZ, R8.H1_H1 ;  /* 0x30000008ff087230 */ /* 0x000fe40000004100 */
[----:B------:R-:W-:Y:S01]  /*11390*/  HADD2.F32 R10, -RZ, R10.H1_H1 ;  /* 0x3000000aff0a7230 */ /* 0x000fe20000004100 */
[----:B--2---:R-:W0:Y:S02]  /*113a0*/  LDS.128 R4, [R44] ;  /* 0x000000002c047984 */ /* 0x004e240000000c00 */
[--C-:B0-----:R-:W-:Y:S02]  /*113b0*/  HADD2.F32 R13, -RZ, R5.reuse.H0_H0 ;  /* 0x20000005ff0d7230 */ /* 0x101fe40000004100 */
[----:B------:R-:W-:Y:S02]  /*113c0*/  HADD2.F32 R14, -RZ, R5.H1_H1 ;  /* 0x30000005ff0e7230 */ /* 0x000fe40000004100 */
[----:B------:R-:W-:-:S02]  /*113d0*/  HADD2.F32 R5, -RZ, R4.H0_H0 ;  /* 0x20000004ff057230 */ /* 0x000fc40000004100 */
[C---:B------:R-:W-:Y:S01]  /*113e0*/  FFMA.FTZ R31, R13.reuse, R30, -R32 ;  /* 0x0000001e0d1f7223 */ /* 0x040fe20000010820 */
[----:B------:R-:W-:Y:S02]  /*113f0*/  HADD2.F32 R32, -RZ, R89.H0_H0 ;  /* 0x20000059ff207230 */ /* 0x000fe40000004100 */
[----:B------:R-:W-:Y:S01]  /*11400*/  FFMA.FTZ R36, R13, R34, R36 ;  /* 0x000000220d247223 */ /* 0x000fe20000010024 */
[----:B------:R-:W-:Y:S02]  /*11410*/  HADD2.F32 R30, -RZ, R87.H0_H0 ;  /* 0x20000057ff1e7230 */ /* 0x000fe40000004100 */
[-C--:B------:R-:W-:Y:S01]  /*11420*/  FMUL.FTZ R13, R26, R25.reuse ;  /* 0x000000191a0d7220 */ /* 0x080fe20000410000 */
[----:B------:R-:W-:Y:S02]  /*11430*/  HADD2.F32 R26, -RZ, R88.H0_H0 ;  /* 0x20000058ff1a7230 */ /* 0x000fe40000004100 */
[C---:B------:R-:W-:Y:S01]  /*11440*/  FMUL.FTZ R34, R9.reuse, R32 ;  /* 0x0000002009227220 */ /* 0x040fe20000410000 */
[C---:B------:R-:W-:Y:S01]  /*11450*/  FFMA.FTZ R38, R14.reuse, R25, -R33 ;  /* 0x000000190e267223 */ /* 0x040fe20000010821 */
[----:B------:R-:W-:Y:S01]  /*11460*/  FMUL.FTZ R9, R9, R30 ;  /* 0x0000001e09097220 */ /* 0x000fe20000410000 */
[----:B------:R-:W-:Y:S01]  /*11470*/  FFMA.FTZ R29, R14, R29, R13 ;  /* 0x0000001d0e1d7223 */ /* 0x000fe2000001000d */
        /* <DEDUP_REMOVED lines=9> */
[----:B------:R-:W-:-:S02]  /*11510*/  HADD2.F32 R24, -RZ, R7.H0_H0 ;  /* 0x20000007ff187230 */ /* 0x000fc40000004100 */
[C---:B------:R-:W-:Y:S01]  /*11520*/  FMUL.FTZ R13, R28.reuse, R9 ;  /* 0x000000091c0d7220 */ /* 0x040fe20000410000 */
[----:B------:R-:W-:Y:S02]  /*11530*/  HADD2.F32 R30, -RZ, R62.H0_H0 ;  /* 0x2000003eff1e7230 */ /* 0x000fe40000004100 */
[-C--:B------:R-:W-:Y:S01]  /*11540*/  FMUL.FTZ R28, R28, R5.reuse ;  /* 0x000000051c1c7220 */ /* 0x080fe20000410000 */
[----:B------:R-:W-:Y:S02]  /*11550*/  HADD2.F32 R14, -RZ, R54.H0_H0 ;  /* 0x20000036ff0e7230 */ /* 0x000fe40000004100 */
[----:B------:R-:W-:Y:S01]  /*11560*/  FFMA.FTZ R40, R15, R26, R40 ;  /* 0x0000001a0f287223 */ /* 0x000fe20000010028 */
[C---:B------:R-:W-:Y:S01]  /*11570*/  FFMA.FTZ R26, R24.reuse, R5, -R13 ;  /* 0x00000005181a7223 */ /* 0x040fe2000001080d */
[----:B------:R-:W-:Y:S01]  /*11580*/  FFMA.FTZ R28, R24, R9, R28 ;  /* 0x00000009181c7223 */ /* 0x000fe2000001001c */
[----:B------:R-:W-:Y:S02]  /*11590*/  HADD2.F32 R7, -RZ, R7.H1_H1 ;  /* 0x30000007ff077230 */ /* 0x000fe40000004100 */
[C---:B------:R-:W-:Y:S01]  /*115a0*/  FMUL.FTZ R42, R11.reuse, R30 ;  /* 0x0000001e0b2a7220 */ /* 0x040fe20000410000 */
[----:B------:R-:W-:Y:S01]  /*115b0*/  FMUL.FTZ R24, R11, R14 ;  /* 0x0000000e0b187220 */ /* 0x000fe20000410000 */
[----:B------:R-:W-:-:S02]  /*115c0*/  HADD2.F32 R11, -RZ, R39.H0_H0 ;  /* 0x20000027ff0b7230 */ /* 0x000fc40000004100 */
[----:B------:R-:W-:Y:S02]  /*115d0*/  HADD2.F32 R13, -RZ, R37.H0_H0 ;  /* 0x20000025ff0d7230 */ /* 0x000fe40000004100 */
[C---:B------:R-:W-:Y:S01]  /*115e0*/  FFMA.FTZ R35, R7.reuse, R14, -R42 ;  /* 0x0000000e07237223 */ /* 0x040fe2000001082a */
[----:B------:R-:W-:Y:S02]  /*115f0*/  HADD2.F32 R5, -RZ, R43.H0_H0 ;  /* 0x2000002bff057230 */ /* 0x000fe40000004100 */
[----:B------:R-:W-:Y:S01]  /*11600*/  FFMA.FTZ R37, R7, R30, R24 ;  /* 0x0000001e07257223 */ /* 0x000fe20000010018 */
[----:B------:R-:W-:Y:S02]  /*11610*/  HADD2.F32 R9, -RZ, R41.H0_H0 ;  /* 0x20000029ff097230 */ /* 0x000fe40000004100 */
[----:B------:R-:W-:Y:S01]  /*11620*/  FMUL.FTZ R7, R8, R11 ;  /* 0x0000000b08077220 */ /* 0x000fe20000410000 */
[----:B------:R-:W-:Y:S02]  /*11630*/  HADD2.F32 R4, -RZ, R4.H1_H1 ;  /* 0x30000004ff047230 */ /* 0x000fe40000004100 */
[----:B------:R-:W-:Y:S01]  /*11640*/  FMUL.FTZ R33, R10, R13 ;  /* 0x0000000d0a217220 */ /* 0x000fe20000410000 */
[----:B------:R-:W-:-:S02]  /*11650*/  HADD2.F32 R6, -RZ, R6.H1_H1 ;  /* 0x30000006ff067230 */ /* 0x000fc40000004100 */
[----:B------:R-:W-:Y:S01]  /*11660*/  FMUL.FTZ R8, R8, R5 ;  /* 0x0000000508087220 */ /* 0x000fe20000410000 */
[----:B------:R-:W-:Y:S01]  /*11670*/  FMUL.FTZ R14, R10, R9 ;  /* 0x000000090a0e7220 */ /* 0x000fe20000410000 */
[----:B------:R-:W-:Y:S01]  /*11680*/  FFMA.FTZ R15, R4, R5, -R7 ;  /* 0x00000005040f7223 */ /* 0x000fe20000010807 */
[----:B------:R-:W-:Y:S01]  /*11690*/  F2FP.F16.F32.PACK_AB R7, R35, R26 ;  /* 0x0000001a2307723e */ /* 0x000fe200000000ff */
[----:B------:R-:W-:Y:S01]  /*116a0*/  FFMA.FTZ R10, R6, R9, -R33 ;  /* 0x00000009060a7223 */ /* 0x000fe20000010821 */
[----:B------:R-:W-:Y:S01]  /*116b0*/  FFMA.FTZ R25, R4, R11, R8 ;  /* 0x0000000b04197223 */ /* 0x000fe20000010008 */
[----:B------:R-:W-:Y:S01]  /*116c0*/  FFMA.FTZ R13, R6, R13, R14 ;  /* 0x0000000d060d7223 */ /* 0x000fe2000001000e */
        /* <DEDUP_REMOVED lines=9> */
.L_x_1547:
[----:B------:R-:W-:Y:S05]  /*11760*/  BSYNC B1 ;  /* 0x0000000000017941 */ /* 0x000fea0003800000 */
.L_x_1546:
[----:B------:R-:W-:Y:S05]  /*11770*/  @P3 BRA `(.L_x_1505) ;  /* 0x0000000c002c3947 */ /* 0x000fea0003800000 */
[----:B-1234-:R-:W2:Y:S01]  /*11780*/  LDL R4, [R1+0x70] ;  /* 0x0000700001047983 */ /* 0x01eea20000100800 */
[----:B------:R-:W1:Y:S03]  /*11790*/  LDC R45, c[0x0][0x3d4] ;  /* 0x0000f500ff2d7b82 */ /* 0x000e660000000800 */
[----:B-----5:R3:W5:Y:S01]  /*117a0*/  LDL R46, [R1+0x78] ;  /* 0x00007800012e7983 */ /* 0x0207620000100800 */
[----:B------:R-:W-:Y:S01]  /*117b0*/  BSSY B1, `(.L_x_1550) ;  /* 0x0000067000017945 */ /* 0x000fe20003800000 */
[-C--:B-1----:R-:W-:Y:S02]  /*117c0*/  ISETP.GE.AND P0, PT, R228, R45.reuse, PT ;  /* 0x0000002de400720c */ /* 0x082fe40003f06270 */
[----:B------:R-:W-:Y:S01]  /*117d0*/  ISETP.GE.AND P1, PT, R225, R45, PT ;  /* 0x0000002de100720c */ /* 0x000fe20003f26270 */
[----:B--2---:R-:W-:-:S05]  /*117e0*/  IMAD.SHL.U32 R4, R4, 0x40, RZ ;  /* 0x0000004004047824 */ /* 0x004fca00078e00ff */
        /* <DEDUP_REMOVED lines=8> */
[----:B------:R-:W-:Y:S02]  /*11870*/  SHF.R.U32.HI R64, RZ, 0x10, R65 ;  /* 0x00000010ff407819 */ /* 0x000fe40000011641 */
        /* <DEDUP_REMOVED lines=8> */
[----:B------:R-:W-:Y:S02]  /*11900*/  SHF.R.S32.HI R7, RZ, 0x1f, R4 ;  /* 0x0000001fff077819 */ /* 0x000fe40000011404 */
[----:B------:R-:W-:Y:S02]  /*11910*/  SHF.L.U32 R5, R4, 0x3, RZ ;  /* 0x0000000304057819 */ /* 0x000fe400000006ff */
        /* <DEDUP_REMOVED lines=25> */
[----:B------:R-:W-:Y:S02]  /*11ab0*/  HADD2.F32 R30, -RZ, R85.H0_H0 ;  /* 0x20000055ff1e7230 */ /* 0x000fe40000004100 */
[-C--:B------:R-:W-:Y:S01]  /*11ac0*/  FMUL.FTZ R13, R26, R25.reuse ;  /* 0x000000191a0d7220 */ /* 0x080fe20000410000 */
[----:B------:R-:W-:Y:S02]  /*11ad0*/  HADD2.F32 R27, -RZ, R10.H0_H0 ;  /* 0x2000000aff1b7230 */ /* 0x000fe40000004100 */
[C---:B------:R-:W-:Y:S01]  /*11ae0*/  FMUL.FTZ R34, R9.reuse, R32 ;  /* 0x0000002009227220 */ /* 0x040fe20000410000 */
[----:B------:R-:W-:Y:S02]  /*11af0*/  HADD2.F32 R26, -RZ, R90.H0_H0 ;  /* 0x2000005aff1a7230 */ /* 0x000fe40000004100 */
[----:B------:R-:W-:Y:S01]  /*11b00*/  FMUL.FTZ R9, R9, R30 ;  /* 0x0000001e09097220 */ /* 0x000fe20000410000 */
[C---:B------:R-:W-:Y:S01]  /*11b10*/  FFMA.FTZ R38, R14.reuse, R25, -R33 ;  /* 0x000000190e267223 */ /* 0x040fe20000010821 */
[----:B------:R-:W-:Y:S01]  /*11b20*/  FFMA.FTZ R29, R14, R29, R13 ;  /* 0x0000001d0e1d7223 */ /* 0x000fe2000001000d */
[----:B------:R-:W-:-:S02]  /*11b30*/  HADD2.F32 R14, -RZ, R84.H0_H0 ;  /* 0x20000054ff0e7230 */ /* 0x000fc40000004100 */
[C---:B------:R-:W-:Y:S01]  /*11b40*/  FFMA.FTZ R32, R5.reuse, R32, R9 ;  /* 0x0000002005207223 */ /* 0x040fe20000010009 */
[--C-:B------:R-:W-:Y:S02]  /*11b50*/  HADD2.F32 R28, -RZ, R11.reuse.H0_H0 ;  /* 0x2000000bff1c7230 */ /* 0x100fe40000004100 */
[----:B------:R-:W-:Y:S01]  /*11b60*/  FFMA.FTZ R34, R5, R30, -R34 ;  /* 0x0000001e05227223 */ /* 0x000fe20000010822 */
        /* <DEDUP_REMOVED lines=19> */
[----:B------:R-:W-:Y:S02]  /*11ca0*/  HADD2.F32 R13, -RZ, R37.H0_H0 ;  /* 0x20000025ff0d7230 */ /* 0x000fe40000004100 */
[----:B------:R-:W-:Y:S01]  /*11cb0*/  FFMA.FTZ R37, R7, R30, R24 ;  /* 0x0000001e07257223 */ /* 0x000fe20000010018 */
        /* <DEDUP_REMOVED lines=22> */
.L_x_1551:
[----:B------:R-:W-:Y:S05]  /*11e20*/  BSYNC B1 ;  /* 0x0000000000017941 */ /* 0x000fea0003800000 */
.L_x_1550:
[----:B------:R-:W-:Y:S05]  /*11e30*/  @P1 BRA `(.L_x_1505) ;  /* 0x00000004007c1947 */ /* 0x000fea0003800000 */
[----:B------:R-:W2:Y:S01]  /*11e40*/  LDL R40, [R1+0x84] ;  /* 0x0000840001287983 */ /* 0x000ea20000100800 */
[----:B------:R-:W-:Y:S01]  /*11e50*/  LEA.HI R0, R45, R0, RZ, 0x1d ;  /* 0x000000002d007211 */ /* 0x000fe200078fe8ff */
[----:B------:R-:W-:Y:S01]  /*11e60*/  HADD2.F32 R29, -RZ, R21.H1_H1 ;  /* 0x30000015ff1d7230 */ /* 0x000fe20000004100 */
[----:B------:R-:W-:Y:S01]  /*11e70*/  SHF.R.U32.HI R28, RZ, 0x10, R69 ;  /* 0x00000010ff1c7819 */ /* 0x000fe20000011645 */
[----:B------:R-:W-:Y:S01]  /*11e80*/  HADD2.F32 R31, -RZ, R20.H1_H1 ;  /* 0x30000014ff1f7230 */ /* 0x000fe20000004100 */
[----:B-1----:R-:W-:Y:S01]  /*11e90*/  SHF.R.S32.HI R5, RZ, 0x1f, R0 ;  /* 0x0000001fff057819 */ /* 0x002fe20000011400 */
[----:B------:R-:W-:Y:S01]  /*11ea0*/  IMAD.SHL.U32 R4, R0, 0x8, RZ ;  /* 0x0000000800047824 */ /* 0x000fe200078e00ff */
[----:B------:R-:W-:Y:S01]  /*11eb0*/  SHF.R.U64 R39, R76, 0x10, R77 ;  /* 0x000000104c277819 */ /* 0x000fe2000000124d */
[----:B------:R-:W-:Y:S01]  /*11ec0*/  HADD2.F32 R28, -RZ, R28.H0_H0 ;  /* 0x2000001cff1c7230 */ /* 0x000fe20000004100 */
[----:B------:R-:W-:Y:S01]  /*11ed0*/  LEA.HI R5, R5, R0, RZ, 0x3 ;  /* 0x0000000005057211 */ /* 0x000fe200078f18ff */
[----:B------:R-:W-:Y:S01]  /*11ee0*/  HADD2.F32 R20, -RZ, R20.H0_H0 ;  /* 0x20000014ff147230 */ /* 0x000fe20000004100 */
[----:B------:R-:W-:-:S02]  /*11ef0*/  LOP3.LUT R0, R44, 0x38, R4, 0xf8, !PT ;  /* 0x000000382c007812 */ /* 0x000fc400078ef804 */
[----:B------:R-:W-:Y:S02]  /*11f00*/  SHF.L.U32 R5, R5, 0xa, RZ ;  /* 0x0000000a05057819 */ /* 0x000fe400000006ff */
[----:B------:R-:W-:Y:S02]  /*11f10*/  LOP3.LUT R0, R0, R47, RZ, 0x3c, !PT ;  /* 0x0000002f00007212 */ /* 0x000fe400078e3cff */
[----:B0-----:R-:W-:Y:S02]  /*11f20*/  LOP3.LUT R9, R5, 0x7fffe000, RZ, 0xc0, !PT ;  /* 0x7fffe00005097812 */ /* 0x001fe400078ec0ff */
[----:B------:R-:W-:Y:S02]  /*11f30*/  SHF.R.U32.HI R76, RZ, 0x10, R77 ;  /* 0x00000010ff4c7819 */ /* 0x000fe4000001164d */
[----:B-----5:R-:W-:Y:S02]  /*11f40*/  IADD3 R9, R0, R9, R46 ;  /* 0x0000000900097210 */ /* 0x020fe40007ffe02e */
[----:B------:R-:W-:-:S02]  /*11f50*/  SHF.R.U64 R38, R78, 0x10, R79 ;  /* 0x000000104e267819 */ /* 0x000fc4000000124f */
[----:B------:R-:W-:Y:S01]  /*11f60*/  SHF.R.U64 R36, R70, 0x10, R71 ;  /* 0x0000001046247819 */ /* 0x000fe20000001247 */
[----:B------:R-:W-:Y:S01]  /*11f70*/  IMAD R0, R9, 0x2, R16 ;  /* 0x0000000209007824 */ /* 0x000fe200078e0210 */
[----:B------:R-:W-:Y:S02]  /*11f80*/  SHF.R.U32.HI R78, RZ, 0x10, R79 ;  /* 0x00000010ff4e7819 */ /* 0x000fe4000001164f */
[----:B------:R-:W-:Y:S02]  /*11f90*/  SHF.R.U32.HI R70, RZ, 0x10, R71 ;  /* 0x00000010ff467819 */ /* 0x000fe40000011647 */
[----:B------:R-:W0:Y:S01]  /*11fa0*/  LDS.128 R8, [R0+0x10400] ;  /* 0x0104000000087984 */ /* 0x000e220000000c00 */
[----:B------:R-:W-:Y:S01]  /*11fb0*/  SHF.R.U64 R37, R68, 0x10, R69 ;  /* 0x0000001044257819 */ /* 0x000fe20000001245 */
[--C-:B0-----:R-:W-:Y:S02]  /*11fc0*/  HADD2.F32 R24, -RZ, R9.reuse.H0_H0 ;  /* 0x20000009ff187230 */ /* 0x101fe40000004100 */
[----:B------:R-:W-:-:S02]  /*11fd0*/  HADD2.F32 R25, -RZ, R9.H1_H1 ;  /* 0x30000009ff197230 */ /* 0x000fc40000004100 */
[----:B------:R-:W-:Y:S02]  /*11fe0*/  HADD2.F32 R9, -RZ, R8.H0_H0 ;  /* 0x20000008ff097230 */ /* 0x000fe40000004100 */
[C---:B------:R-:W-:Y:S01]  /*11ff0*/  FMUL.FTZ R33, R24.reuse, R31 ;  /* 0x0000001f18217220 */ /* 0x040fe20000410000 */
[----:B------:R-:W-:Y:S01]  /*12000*/  FMUL.FTZ R35, R24, R29 ;  /* 0x0000001d18237220 */ /* 0x000fe20000410000 */
[----:B------:R-:W-:Y:S02]  /*12010*/  HADD2.F32 R24, -RZ, R76.H0_H0 ;  /* 0x2000004cff187230 */ /* 0x000fe40000004100 */
[C---:B------:R-:W-:Y:S01]  /*12020*/  FMUL.FTZ R30, R25.reuse, R28 ;  /* 0x0000001c191e7220 */ /* 0x040fe20000410000 */
[----:B------:R-:W-:Y:S02]  /*12030*/  HADD2.F32 R26, -RZ, R10.H0_H0 ;  /* 0x2000000aff1a7230 */ /* 0x000fe40000004100 */
[--C-:B------:R-:W-:Y:S02]  /*12040*/  HADD2.F32 R27, -RZ, R11.reuse.H0_H0 ;  /* 0x2000000bff1b7230 */ /* 0x100fe40000004100 */
[----:B------:R-:W-:Y:S01]  /*12050*/  FMUL.FTZ R32, R25, R24 ;  /* 0x0000001819207220 */ /* 0x000fe20000410000 */
[----:B------:R-:W-:-:S02]  /*12060*/  HADD2.F32 R11, -RZ, R11.H1_H1 ;  /* 0x3000000bff0b7230 */ /* 0x000fc40000004100 */
[----:B------:R-:W-:Y:S02]  /*12070*/  HADD2.F32 R8, -RZ, R8.H1_H1 ;  /* 0x30000008ff087230 */ /* 0x000fe40000004100 */
[----:B------:R-:W-:Y:S01]  /*12080*/  HADD2.F32 R10, -RZ, R10.H1_H1 ;  /* 0x3000000aff0a7230 */ /* 0x000fe20000004100 */
[----:B--2---:R-:W0:Y:S02]  /*12090*/  LDS.128 R4, [R40] ;  /* 0x0000000028047984 */ /* 0x004e240000000c00 */
[--C-:B0-----:R-:W-:Y:S02]  /*120a0*/  HADD2.F32 R12, -RZ, R5.reuse.H0_H0 ;  /* 0x20000005ff0c7230 */ /* 0x101fe40000004100 */
[----:B------:R-:W-:Y:S02]  /*120b0*/  HADD2.F32 R13, -RZ, R5.H1_H1 ;  /* 0x30000005ff0d7230 */ /* 0x000fe40000004100 */
[----:B------:R-:W-:Y:S02]  /*120c0*/  HADD2.F32 R5, -RZ, R4.H0_H0 ;  /* 0x20000004ff057230 */ /* 0x000fe40000004100 */
[C---:B------:R-:W-:Y:S01]  /*120d0*/  FFMA.FTZ R33, R12.reuse, R29, -R33 ;  /* 0x0000001d0c217223 */ /* 0x040fe20000010821 */
[----:B------:R-:W-:Y:S01]  /*120e0*/  FFMA.FTZ R35, R12, R31, R35 ;  /* 0x0000001f0c237223 */ /* 0x000fe20000010023 */
[----:B------:R-:W-:-:S02]  /*120f0*/  HADD2.F32 R12, -RZ, R21.H0_H0 ;  /* 0x20000015ff0c7230 */ /* 0x000fc40000004100 */
[----:B------:R-:W-:Y:S01]  /*12100*/  FFMA.FTZ R30, R13, R24, -R30 ;  /* 0x000000180d1e7223 */ /* 0x000fe2000001081e */
[----:B------:R-:W-:Y:S01]  /*12110*/  FMUL.FTZ R24, R9, R20 ;  /* 0x0000001409187220 */ /* 0x000fe20000410000 */
[----:B------:R-:W-:Y:S01]  /*12120*/  FFMA.FTZ R32, R13, R28, R32 ;  /* 0x0000001c0d207223 */ /* 0x000fe20000010020 */
[----:B------:R-:W-:Y:S02]  /*12130*/  HADD2.F32 R21, -RZ, R3.H0_H0 ;  /* 0x20000003ff157230 */ /* 0x000fe40000004100 */
[-C--:B------:R-:W-:Y:S01]  /*12140*/  FMUL.FTZ R25, R9, R12.reuse ;  /* 0x0000000c09197220 */ /* 0x080fe20000410000 */
[C---:B------:R-:W-:Y:S01]  /*12150*/  FFMA.FTZ R13, R5.reuse, R12, -R24 ;  /* 0x0000000c050d7223 */ /* 0x040fe20000010818 */
[----:B------:R-:W-:Y:S02]  /*12160*/  HADD2.F32 R9, -RZ, R23.H0_H0 ;  /* 0x20000017ff097230 */ /* 0x000fe40000004100 */
[----:B------:R-:W-:Y:S02]  /*12170*/  HADD2.F32 R24, -RZ, R3.H1_H1 ;  /* 0x30000003ff187230 */ /* 0x000fe40000004100 */
[----:B------:R-:W-:Y:S01]  /*12180*/  FFMA.FTZ R25, R5, R20, R25 ;  /* 0x0000001405197223 */ /* 0x000fe20000010019 */
[----:B------:R-:W-:-:S02]  /*12190*/  HADD2.F32 R15, -RZ, R7.H0_H0 ;  /* 0x20000007ff0f7230 */ /* 0x000fc40000004100 */
[C---:B------:R-:W-:Y:S01]  /*121a0*/  FMUL.FTZ R5, R26.reuse, R21 ;  /* 0x000000151a057220 */ /* 0x040fe20000410000 */
[----:B------:R-:W-:Y:S02]  /*121b0*/  HADD2.F32 R12, -RZ, R23.H1_H1 ;  /* 0x30000017ff0c7230 */ /* 0x000fe40000004100 */
[----:B------:R-:W-:Y:S01]  /*121c0*/  FMUL.FTZ R3, R26, R9 ;  /* 0x000000091a037220 */ /* 0x000fe20000410000 */
[----:B------:R-:W-:Y:S02]  /*121d0*/  HADD2.F32 R14, -RZ, R6.H0_H0 ;  /* 0x20000006ff0e7230 */ /* 0x000fe40000004100 */
[C---:B------:R-:W-:Y:S01]  /*121e0*/  FMUL.FTZ R28, R27.reuse, R24 ;  /* 0x000000181b1c7220 */ /* 0x040fe20000410000 */
[----:B------:R-:W-:Y:S02]  /*121f0*/  HADD2.F32 R26, -RZ, R70.H0_H0 ;  /* 0x20000046ff1a7230 */ /* 0x000fe40000004100 */
[----:B------:R-:W-:Y:S01]  /*12200*/  FMUL.FTZ R27, R27, R12 ;  /* 0x0000000c1b1b7220 */ /* 0x000fe20000410000 */
[----:B------:R-:W-:-:S02]  /*12210*/  HADD2.F32 R20, -RZ, R78.H0_H0 ;  /* 0x2000004eff147230 */ /* 0x000fc40000004100 */
[----:B------:R-:W-:Y:S01]  /*12220*/  FFMA.FTZ R28, R15, R12, -R28 ;  /* 0x0000000c0f1c7223 */ /* 0x000fe2000001081c */
[----:B------:R-:W-:Y:S02]  /*12230*/  HADD2.F32 R7, -RZ, R7.H1_H1 ;  /* 0x30000007ff077230 */ /* 0x000fe40000004100 */
[C---:B------:R-:W-:Y:S01]  /*12240*/  FFMA.FTZ R23, R14.reuse, R9, -R5 ;  /* 0x000000090e177223 */ /* 0x040fe20000010805 */
[C---:B------:R-:W-:Y:S01]  /*12250*/  FMUL.FTZ R34, R11.reuse, R26 ;  /* 0x0000001a0b227220 */ /* 0x040fe20000410000 */
[----:B------:R-:W-:Y:S01]  /*12260*/  FMUL.FTZ R12, R11, R20 ;  /* 0x000000140b0c7220 */ /* 0x000fe20000410000 */
[----:B------:R-:W-:Y:S01]  /*12270*/  FFMA.FTZ R14, R14, R21, R3 ;  /* 0x000000150e0e7223 */ /* 0x000fe20000010003 */
[----:B------:R-:W-:Y:S02]  /*12280*/  HADD2.F32 R9, -RZ, R37.H0_H0 ;  /* 0x20000025ff097230 */ /* 0x000fe40000004100 */
[----:B------:R-:W-:Y:S01]  /*12290*/  FFMA.FTZ R27, R15, R24, R27 ;  /* 0x000000180f1b7223 */ /* 0x000fe2000001001b */
[----:B------:R-:W-:-:S02]  /*122a0*/  HADD2.F32 R11, -RZ, R36.H0_H0 ;  /* 0x20000024ff0b7230 */ /* 0x000fc40000004100 */
        /* <DEDUP_REMOVED lines=24> */
.L_x_1505:
[----:B------:R-:W-:Y:S05]  /*12430*/  BSYNC B0 ;  /* 0x0000000000007941 */ /* 0x000fea0003800000 */
.L_x_1453:
[----:B------:R-:W-:Y:S01]  /*12440*/  @!PT LDS RZ, [RZ] ;  /* 0x00000000fffff984 */ /* 0x000fe20000000800 */
[----:B------:R-:W-:Y:S01]  /*12450*/  @!PT LDS RZ, [RZ] ;  /* 0x00000000fffff984 */ /* 0x000fe20000000800 */
[----:B------:R-:W-:Y:S01]  /*12460*/  @!PT LDS RZ, [RZ] ;  /* 0x00000000fffff984 */ /* 0x000fe20000000800 */
[----:B------:R-:W-:Y:S01]  /*12470*/  @!PT LDS RZ, [RZ] ;  /* 0x00000000fffff984 */ /* 0x000fe20000000800 */
[----:B------:R2:W-:Y:S06]  /*12480*/  MEMBAR.ALL.CTA ;  /* 0x0000000000007992 */ /* 0x0005ec0000008000 */
[----:B--2---:R-:W2:Y:S01]  /*12490*/  FENCE.VIEW.ASYNC.S ;  /* 0x00000000000073c6 */ /* 0x004ea20000000000 */
[----:B------:R-:W-:Y:S05]  /*124a0*/  WARPSYNC.ALL ;  /* 0x0000000000007948 */ /* 0x000fea0003800000 */
[----:B--2---:R-:W-:Y:S06]  /*124b0*/  BAR.SYNC.DEFER_BLOCKING 0xd, 0x100 ;  /* 0x0344000000007b1d */ /* 0x004fec0000010000 */
.L_x_1450:
[----:B0-----:R-:W2:Y:S02]  /*124c0*/  LDL R0, [R1+0x30] ;  /* 0x0000300001007983 */ /* 0x001ea40000100800 */
[----:B--2---:R-:W-:-:S13]  /*124d0*/  R2UR UR4, R0 ;  /* 0x00000000000472ca */ /* 0x004fda00000e0000 */
[----:B------:R-:W-:-:S05]  /*124e0*/  IMAD.U32 R0, RZ, RZ, UR4 ;  /* 0x00000004ff007e24 */ /* 0x000fca000f8e00ff */
[----:B------:R-:W-:-:S13]  /*124f0*/  ISETP.NE.AND P0, PT, R0, 0x3, PT ;  /* 0x000000030000780c */ /* 0x000fda0003f05270 */
[----:B------:R-:W-:Y:S05]  /*12500*/  @!P0 BRA `(.L_x_1552) ;  /* 0x0000000000048947 */ /* 0x000fea0003800000 */
[----:B------:R-:W-:Y:S01]  /*12510*/  BPT.TRAP 0x1 ;  /* 0x000000040000795c */ /* 0x000fe20000300000 */
.L_x_1552:
[----:B------:R-:W-:Y:S01]  /*12520*/  IMAD R23, R22, 0x8, R16 ;  /* 0x0000000816177824 */ /* 0x000fe200078e0210 */
[----:B------:R-:W-:-:S04]  /*12530*/  SHF.L.U32 R0, R218, 0x1f, RZ ;  /* 0x0000001fda007819 */ /* 0x000fc800000006ff */
[----:B------:R0:W2:Y:S01]  /*12540*/  SYNCS.PHASECHK.TRANS64.TRYWAIT P2, [R23+URZ+0x30830], R0 ;  /* 0x03083000170075a7 */ /* 0x0000a2000804017f */
[----:B------:R-:W-:Y:S05]  /*12550*/  @!P0 BRA `(.L_x_1553) ;  /* 0x0000000000048947 */ /* 0x000fea0003800000 */
[----:B------:R-:W-:Y:S01]  /*12560*/  BPT.TRAP 0x1 ;  /* 0x000000040000795c */ /* 0x000fe20000300000 */
.L_x_1553:
[----:B-1----:R-:W1:Y:S02]  /*12570*/  S2R R3, SR_TID.X ;  /* 0x0000000000037919 */ /* 0x002e640000002100 */
[----:B-1----:R-:W-:-:S04]  /*12580*/  LOP3.LUT R3, R3, 0x7f, RZ, 0xc0, !PT ;  /* 0x0000007f03037812 */ /* 0x002fc800078ec0ff */
[----:B------:R-:W-:Y:S01]  /*12590*/  ISETP.NE.AND P1, PT, R3, RZ, PT ;  /* 0x000000ff0300720c */ /* 0x000fe20003f25270 */
[----:B--2---:R-:W-:-:S12]  /*125a0*/  @P2 BRA `(.L_x_1554) ;  /* 0x0000000000082947 */ /* 0x004fd80003800000 */
[----:B------:R-:W1:Y:S02]  /*125b0*/  SYNCS.PHASECHK.TRANS64.TRYWAIT P2, [R23+URZ+0x30830], R0 ;  /* 0x03083000170075a7 */ /* 0x000e64000804017f */
[----:B-1----:R-:W-:Y:S05]  /*125c0*/  @!P2 BRA `(.L_x_1555) ;  /* 0x0000017400b0a947 */ /* 0x002fea0003800000 */
.L_x_1554:
[----:B------:R-:W-:Y:S05]  /*125d0*/  WARPSYNC.ALL ;  /* 0x0000000000007948 */ /* 0x000fea0003800000 */
[----:B01----:R-:W-:Y:S02]  /*125e0*/  IADD3 R0, R16, 0x20400, RZ ;  /* 0x0002040010007810 */ /* 0x003fe40007ffe0ff */
[----:B---34-:R-:W-:Y:S02]  /*125f0*/  LOP3.LUT R6, R2, 0x10000, RZ, 0xfc, !PT ;  /* 0x0001000002067812 */ /* 0x018fe400078efcff */
[----:B------:R-:W-:-:S04]  /*12600*/  SHF.R.U32.HI R0, RZ, 0x4, R0 ;  /* 0x00000004ff007819 */ /* 0x000fc80000011600 */
[----:B------:R-:W-:-:S04]  /*12610*/  LOP3.LUT R0, R0, 0x3fff, RZ, 0xc0, !PT ;  /* 0x00003fff00007812 */ /* 0x000fc800078ec0ff */
[----:B------:R-:W-:Y:S01]  /*12620*/  LOP3.LUT R4, R0, 0x10000, RZ, 0xfc, !PT ;  /* 0x0001000000047812 */ /* 0x000fe200078efcff */
[----:B------:R-:W-:Y:S02]  /*12630*/  IMAD.MOV.U32 R7, RZ, RZ, 0x40000040 ;  /* 0x40000040ff077424 */ /* 0x000fe400078e00ff */
[----:B------:R-:W-:Y:S02]  /*12640*/  IMAD.MOV.U32 R3, RZ, RZ, 0x40000040 ;  /* 0x40000040ff037424 */ /* 0x000fe400078e00ff */
[----:B------:R-:W-:Y:S01]  /*12650*/  IMAD R2, R22, 0x800, R4 ;  /* 0x0000080016027824 */ /* 0x000fe200078e0204 */
[----:B------:R-:W-:Y:S01]  /*12660*/  R2UR UR4, R6 ;  /* 0x00000000060472ca */ /* 0x000fe200000e0000 */
[----:B-----5:R-:W-:Y:S01]  /*12670*/  WARPGROUP.ARRIVE ;  /* 0x00000000000079c5 */ /* 0x020fe20000000000 */
[----:B------:R-:W-:Y:S01]  /*12680*/  R2UR UR5, R7 ;  /* 0x00000000070572ca */ /* 0x000fe200000e0000 */
[----:B------:R0:W-:Y:S01]  /*12690*/  STL [R1+0xc], R4 ;  /* 0x00000c0401007387 */ /* 0x0001e20000100800 */
[----:B------:R-:W-:-:S02]  /*126a0*/  R2UR UR6, R2 ;  /* 0x00000000020672ca */ /* 0x000fc400000e0000 */
[----:B------:R-:W-:Y:S01]  /*126b0*/  R2UR UR7, R3 ;  /* 0x00000000030772ca */ /* 0x000fe200000e0000 */
[----:B------:R-:W-:Y:S01]  /*126c0*/  IMAD.MOV.U32 R223, RZ, RZ, 0x40000040 ;  /* 0x40000040ffdf7424 */ /* 0x000fe200078e00ff */
[C---:B------:R-:W-:Y:S01]  /*126d0*/  IADD3 R222, R6.reuse, 0x2, RZ ;  /* 0x0000000206de7810 */ /* 0x040fe20007ffe0ff */
[----:B------:R-:W-:Y:S01]  /*126e0*/  IMAD.MOV.U32 R5, RZ, RZ, 0x40000040 ;  /* 0x40000040ff057424 */ /* 0x000fe200078e00ff */
[C---:B------:R-:W-:Y:S01]  /*126f0*/  IADD3 R220, R6.reuse, 0x4, RZ ;  /* 0x0000000406dc7810 */ /* 0x040fe20007ffe0ff */
[----:B------:R-:W-:Y:S01]  /*12700*/  IMAD.MOV.U32 R221, RZ, RZ, 0x40000040 ;  /* 0x40000040ffdd7424 */ /* 0x000fe200078e00ff */
[----:B------:R-:W-:Y:S01]  /*12710*/  IADD3 R216, R6, 0x6, RZ ;  /* 0x0000000606d87810 */ /* 0x000fe20007ffe0ff */
[----:B0-----:R-:W-:Y:S02]  /*12720*/  VIADD R4, R2, 0x2 ;  /* 0x0000000202047836 */ /* 0x001fe40000000000 */
[----:B------:R-:W-:Y:S01]  /*12730*/  IMAD.MOV.U32 R217, RZ, RZ, 0x40000040 ;  /* 0x40000040ffd97424 */ /* 0x000fe200078e00ff */
[C---:B------:R-:W-:Y:S01]  /*12740*/  IADD3 R214, R6.reuse, 0x400, RZ ;  /* 0x0000040006d67810 */ /* 0x040fe20007ffe0ff */
[----:B------:R-:W-:Y:S01]  /*12750*/  IMAD.MOV.U32 R215, RZ, RZ, 0x40000040 ;  /* 0x40000040ffd77424 */ /* 0x000fe200078e00ff */
[----:B------:R-:W-:Y:S01]  /*12760*/  IADD3 R212, R6, 0x402, RZ ;  /* 0x0000040206d47810 */ /* 0x000fe20007ffe0ff */
[----:B------:R-:W-:Y:S01]  /*12770*/  HGMMA.64x64x16.F32 R24, gdesc[UR4], RZ, !UPT, gsb0 ;  /* 0x00e00000041879f0 */ /* 0x000fe2000c0008ff */
[----:B------:R-:W-:Y:S01]  /*12780*/  R2UR UR4, R222 ;  /* 0x00000000de0472ca */ /* 0x000fe200000e0000 */
[----:B------:R-:W-:Y:S01]  /*12790*/  IMAD.MOV.U32 R213, RZ, RZ, 0x40000040 ;  /* 0x40000040ffd57424 */ /* 0x000fe200078e00ff */
[----:B------:R-:W-:Y:S01]  /*127a0*/  R2UR UR5, R223 ;  /* 0x00000000df0572ca */ /* 0x000fe200000e0000 */
[----:B------:R-:W-:Y:S01]  /*127b0*/  IMAD.MOV.U32 R211, RZ, RZ, 0x40000040 ;  /* 0x40000040ffd37424 */ /* 0x000fe200078e00ff */
[----:B------:R-:W-:Y:S01]  /*127c0*/  R2UR UR6, R4 ;  /* 0x00000000040672ca */ /* 0x000fe200000e0000 */
[----:B------:R-:W-:Y:S01]  /*127d0*/  IMAD.MOV.U32 R207, RZ, RZ, 0x40000040 ;  /* 0x40000040ffcf7424 */ /* 0x000fe200078e00ff */
[----:B------:R-:W-:Y:S01]  /*127e0*/  R2UR UR7, R5 ;  /* 0x00000000050772ca */ /* 0x000fe200000e0000 */
[----:B------:R-:W-:Y:S01]  /*127f0*/  IMAD.MOV.U32 R205, RZ, RZ, 0x40000040 ;  /* 0x40000040ffcd7424 */ /* 0x000fe200078e00ff */
[C---:B------:R-:W-:Y:S01]  /*12800*/  IADD3 R210, R6.reuse, 0x404, RZ ;  /* 0x0000040406d27810 */ /* 0x040fe20007ffe0ff */
        /* <DEDUP_REMOVED lines=10> */
[----:B------:R-:W2:Y:S01]  /*128b0*/  LDL R65, [R1+0x54] ;  /* 0x0000540001417983 */ /* 0x000ea20000100800 */
[----:B------:R-:W-:-:S02]  /*128c0*/  IADD3 R14, R6, 0xc00, RZ ;  /* 0x00000c00060e7810 */ /* 0x000fc40007ffe0ff */
[----:B------:R-:W-:Y:S01]  /*128d0*/  IADD3 R12, R6, 0xc02, RZ ;  /* 0x00000c02060c7810 */ /* 0x000fe20007ffe0ff */
[----:B------:R-:W2:Y:S01]  /*128e0*/  LDL R74, [R1+0x4] ;  /* 0x00000400014a7983 */ /* 0x000ea20000100800 */
[----:B------:R-:W-:Y:S01]  /*128f0*/  VIADD R4, R2, 0x4 ;  /* 0x0000000402047836 */ /* 0x000fe20000000000 */
[C---:B------:R-:W-:Y:S01]  /*12900*/  IADD3 R10, R6.reuse, 0xc04, RZ ;  /* 0x00000c04060a7810 */ /* 0x040fe20007ffe0ff */
[----:B------:R-:W-:Y:S01]  /*12910*/  IMAD.MOV.U32 R5, RZ, RZ, 0x40000040 ;  /* 0x40000040ff057424 */ /* 0x000fe200078e00ff */
[----:B------:R-:W-:Y:S01]  /*12920*/  IADD3 R8, R6, 0xc06, RZ ;  /* 0x00000c0606087810 */ /* 0x000fe20007ffe0ff */
[----:B------:R-:W-:Y:S02]  /*12930*/  IMAD.MOV.U32 R11, RZ, RZ, 0x40000040 ;  /* 0x40000040ff0b7424 */ /* 0x000fe400078e00ff */
[----:B------:R-:W-:Y:S02]  /*12940*/  IMAD.MOV.U32 R9, RZ, RZ, 0x40000040 ;  /* 0x40000040ff097424 */ /* 0x000fe400078e00ff */
[----:B------:R-:W-:-:S02]  /*12950*/  IMAD.MOV.U32 R3, RZ, RZ, 0x40000040 ;  /* 0x40000040ff037424 */ /* 0x000fc400078e00ff */
[----:B------:R-:W-:-:S05]  /*12960*/  @!P1 VIADD R23, R23, 0x30840 ;  /* 0x0003084017179836 */ /* 0x000fca0000000000 */
[----:B------:R-:W-:Y:S01]  /*12970*/  @!P1 PRMT R23, RZ, 0x654, R23 ;  /* 0x00000654ff179816 */ /* 0x000fe20000000017 */
[----:B------:R-:W-:Y:S02]  /*12980*/  WARPGROUP.DEPBAR.LE gsb0, 0x0 ;  /* 0x00008000000079c5 */ /* 0x000fe40000010000 */
[----:B------:R-:W-:-:S06]  /*12990*/  WARPGROUP.ARRIVE ;  /* 0x00000000000079c5 */ /* 0x000fcc0000000000 */
[----:B------:R-:W-:Y:S01]  /*129a0*/  HGMMA.64x64x16.F32 R24, gdesc[UR4], R24, gsb0 ;  /* 0x00e00000041879f0 */ /* 0x000fe20008000818 */
[----:B------:R-:W-:Y:S02]  /*129b0*/  R2UR UR4, R220 ;  /* 0x00000000dc0472ca */ /* 0x000fe400000e0000 */
[----:B------:R-:W-:Y:S02]  /*129c0*/  R2UR UR5, R221 ;  /* 0x00000000dd0572ca */ /* 0x000fe400000e0000 */
[----:B------:R-:W-:Y:S01]  /*129d0*/  R2UR UR6, R4 ;  /* 0x00000000040672ca */ /* 0x000fe200000e0000 */
[----:B------:R-:W-:Y:S01]  /*129e0*/  VIADD R4, R2, 0x6 ;  /* 0x0000000602047836 */ /* 0x000fe20000000000 */
[----:B------:R-:W-:Y:S01]  /*129f0*/  R2UR UR7, R5 ;  /* 0x00000000050772ca */ /* 0x000fe200000e0000 */
[----:B------:R-:W-:Y:S01]  /*12a00*/  IMAD.MOV.U32 R5, RZ, RZ, 0x40000040 ;  /* 0x40000040ff057424 */ /* 0x000fe200078e00ff */
[----:B------:R-:W-:Y:S02]  /*12a10*/  WARPGROUP.DEPBAR.LE gsb0, 0x0 ;  /* 0x00008000000079c5 */ /* 0x000fe40000010000 */
[----:B------:R-:W-:-:S09]  /*12a20*/  WARPGROUP.ARRIVE ;  /* 0x00000000000079c5 */ /* 0x000fd20000000000 */
        /* <DEDUP_REMOVED lines=15> */
[----:B------:R-:W-:Y:S02]  /*12b20*/  IMAD.MOV.U32 R5, RZ, RZ, 0x40000040 ;  /* 0x40000040ff057424 */ /* 0x000fe400078e00ff */
[----:B--2---:R-:W-:Y:S01]  /*12b30*/  IMAD R231, R74, 0x80, R65 ;  /* 0x000000804ae77824 */ /* 0x004fe200078e0241 */
[----:B------:R-:W-:-:S02]  /*12b40*/  WARPGROUP.DEPBAR.LE gsb0, 0x0 ;  /* 0x00008000000079c5 */ /* 0x000fc40000010000 */
[----:B------:R-:W-:-:S07]  /*12b50*/  WARPGROUP.ARRIVE ;  /* 0x00000000000079c5 */ /* 0x000fce0000000000 */
        /* <DEDUP_REMOVED lines=76> */
[C---:B------:R-:W-:Y:S01]  /*13020*/  VIADD R4, R2.reuse, 0x604 ;  /* 0x0000060402047836 */ /* 0x040fe20000000000 */
[----:B------:R-:W-:Y:S01]  /*13030*/  R2UR UR7, R5 ;  /* 0x00000000050772ca */ /* 0x000fe200000e0000 */
[----:B------:R-:W-:Y:S02]  /*13040*/  IMAD.MOV.U32 R5, RZ, RZ, 0x40000040 ;  /* 0x40000040ff057424 */ /* 0x000fe400078e00ff */
[----:B------:R-:W-:Y:S01]  /*13050*/  VIADD R2, R2, 0x606 ;  /* 0x0000060602027836 */ /* 0x000fe20000000000 */
[----:B------:R-:W-:-:S02]  /*13060*/  WARPGROUP.DEPBAR.LE gsb0, 0x0 ;  /* 0x00008000000079c5 */ /* 0x000fc40000010000 */
[----:B------:R-:W-:-:S07]  /*13070*/  WARPGROUP.ARRIVE ;  /* 0x00000000000079c5 */ /* 0x000fce0000000000 */
[----:B------:R-:W-:Y:S01]  /*13080*/  HGMMA.64x64x16.F32 R24, gdesc[UR4], R24, gsb0 ;  /* 0x00e00000041879f0 */ /* 0x000fe20008000818 */
[----:B------:R-:W-:Y:S02]  /*13090*/  R2UR UR4, R10 ;  /* 0x000000000a0472ca */ /* 0x000fe400000e0000 */
[----:B------:R-:W-:Y:S02]  /*130a0*/  R2UR UR5, R11 ;  /* 0x000000000b0572ca */ /* 0x000fe400000e0000 */
[----:B------:R-:W-:Y:S02]  /*130b0*/  R2UR UR6, R4 ;  /* 0x00000000040672ca */ /* 0x000fe400000e0000 */
[----:B------:R-:W-:Y:S01]  /*130c0*/  R2UR UR7, R5 ;  /* 0x00000000050772ca */ /* 0x000fe200000e0000 */
[----:B------:R-:W-:Y:S02]  /*130d0*/  WARPGROUP.DEPBAR.LE gsb0, 0x0 ;  /* 0x00008000000079c5 */ /* 0x000fe40000010000 */
[----:B------:R-:W-:-:S10]  /*130e0*/  WARPGROUP.ARRIVE ;  /* 0x00000000000079c5 */ /* 0x000fd40000000000 */
        /* <DEDUP_REMOVED lines=15> */
[----:B------:R0:W1:Y:S01]  /*131e0*/  MUFU.TANH R57, R25 ;  /* 0x0000001900397308 */ /* 0x0000620000002400 */
[----:B------:R-:W-:Y:S01]  /*131f0*/  MOV R27, 0xffffffc0 ;  /* 0xffffffc0001b7802 */ /* 0x000fe20000000f00 */
[----:B------:R-:W-:Y:S01]  /*13200*/  FMUL.FTZ R28, R28, UR4 ;  /* 0x000000041c1c7c20 */ /* 0x000fe20008410000 */
[----:B------:R-:W-:Y:S01]  /*13210*/  FMUL.FTZ R32, R32, UR4 ;  /* 0x0000000420207c20 */ /* 0x000fe20008410000 */
[----:B------:R-:W-:Y:S01]  /*13220*/  FMUL.FTZ R3, R30, UR4 ;  /* 0x000000041e037c20 */ /* 0x000fe20008410000 */
[----:B------:R-:W-:Y:S01]  /*13230*/  FMUL.FTZ R30, R31, UR4 ;  /* 0x000000041f1e7c20 */ /* 0x000fe20008410000 */
[----:B------:R-:W-:Y:S01]  /*13240*/  FMUL.FTZ R0, R26, UR4 ;  /* 0x000000041a007c20 */ /* 0x000fe20008410000 */
[----:B------:R-:W-:Y:S01]  /*13250*/  FMUL.FTZ R29, R29, UR4 ;  /* 0x000000041d1d7c20 */ /* 0x000fe20008410000 */
[----:B------:R2:W3:Y:S01]  /*13260*/  MUFU.TANH R61, R38 ;  /* 0x00000026003d7308 */ /* 0x0004e20000002400 */
[----:B0-----:R-:W0:Y:S01]  /*13270*/  LDC.64 R24, c[0x0][0x9e0] ;  /* 0x00027800ff187b82 */ /* 0x001e220000000a00 */
[----:B------:R-:W-:Y:S01]  /*13280*/  FMUL.FTZ R33, R33, UR4 ;  /* 0x0000000421217c20 */ /* 0x000fe20008410000 */
[----:B------:R-:W-:Y:S01]  /*13290*/  FMUL.FTZ R34, R34, UR4 ;  /* 0x0000000422227c20 */ /* 0x000fe20008410000 */
[----:B------:R-:W-:Y:S01]  /*132a0*/  FMUL.FTZ R35, R35, UR4 ;  /* 0x0000000423237c20 */ /* 0x000fe20008410000 */
[----:B------:R-:W-:Y:S01]  /*132b0*/  FMUL.FTZ R37, R37, UR4 ;  /* 0x0000000425257c20 */ /* 0x000fe20008410000 */
[----:B------:R-:W-:Y:S01]  /*132c0*/  FMUL.FTZ R40, R40, UR4 ;  /* 0x0000000428287c20 */ /* 0x000fe20008410000 */
[----:B------:R-:W-:Y:S01]  /*132d0*/  FMUL.FTZ R42, R42, UR4 ;  /* 0x000000042a2a7c20 */ /* 0x000fe20008410000 */
[----:B------:R4:W0:Y:S01]  /*132e0*/  MUFU.TANH R58, R28 ;  /* 0x0000001c003a7308 */ /* 0x0008220000002400 */
[----:B--2---:R-:W-:-:S02]  /*132f0*/  IMAD R38, R104, R27, 0x40 ;  /* 0x0000004068267424 */ /* 0x004fc400078e021b */
[----:B------:R-:W-:Y:S01]  /*13300*/  FMUL.FTZ R44, R44, UR4 ;  /* 0x000000042c2c7c20 */ /* 0x000fe20008410000 */
[----:B------:R-:W-:Y:S01]  /*13310*/  FMUL.FTZ R45, R45, UR4 ;  /* 0x000000042d2d7c20 */ /* 0x000fe20008410000 */
[----:B------:R-:W-:Y:S01]  /*13320*/  FMUL.FTZ R46, R46, UR4 ;  /* 0x000000042e2e7c20 */ /* 0x000fe20008410000 */
[----:B------:R-:W-:Y:S02]  /*13330*/  IMAD.IADD R27, R219, 0x1, R38 ;  /* 0x00000001db1b7824 */ /* 0x000fe400078e0226 */
[----:B------:R-:W-:Y:S01]  /*13340*/  FMUL.FTZ R48, R48, UR4 ;  /* 0x0000000430307c20 */ /* 0x000fe20008410000 */
[----:B------:R-:W-:Y:S01]  /*13350*/  FMUL.FTZ R49, R49, UR4 ;  /* 0x0000000431317c20 */ /* 0x000fe20008410000 */
[----:B------:R2:W0:Y:S01]  /*13360*/  MUFU.TANH R31, R32 ;  /* 0x00000020001f7308 */ /* 0x0004220000002400 */
[----:B------:R-:W-:Y:S01]  /*13370*/  FMUL.FTZ R5, R50, UR4 ;  /* 0x0000000432057c20 */ /* 0x000fe20008410000 */
[----:B------:R-:W-:Y:S01]  /*13380*/  FMUL.FTZ R4, R51, UR4 ;  /* 0x0000000433047c20 */ /* 0x000fe20008410000 */
[----:B------:R-:W-:Y:S01]  /*13390*/  FMUL.FTZ R52, R52, UR4 ;  /* 0x0000000434347c20 */ /* 0x000fe20008410000 */
[----:B------:R-:W-:Y:S01]  /*133a0*/  FMUL.FTZ R53, R53, UR4 ;  /* 0x0000000435357c20 */ /* 0x000fe20008410000 */
[----:B----4-:R-:W-:Y:S01]  /*133b0*/  FMUL.FTZ R28, R54, UR4 ;  /* 0x00000004361c7c20 */ /* 0x010fe20008410000 */
[----:B------:R-:W-:Y:S01]  /*133c0*/  FMUL.FTZ R36, R36, UR4 ;  /* 0x0000000424247c20 */ /* 0x000fe20008410000 */
[----:B------:R-:W-:Y:S01]  /*133d0*/  FMUL.FTZ R39, R39, UR4 ;  /* 0x0000000427277c20 */ /* 0x000fe20008410000 */
[----:B------:R-:W-:Y:S01]  /*133e0*/  FMUL.FTZ R41, R41, UR4 ;  /* 0x0000000429297c20 */ /* 0x000fe20008410000 */
[----:B--2---:R-:W-:Y:S01]  /*133f0*/  FMUL.FTZ R32, R55, UR4 ;  /* 0x0000000437207c20 */ /* 0x004fe20008410000 */
[----:B------:R-:W-:Y:S01]  /*13400*/  FMUL.FTZ R47, R47, UR4 ;  /* 0x000000042f2f7c20 */ /* 0x000fe20008410000 */
[----:B------:R2:W-:Y:S01]  /*13410*/  @!P1 SYNCS.ARRIVE.TRANS64.RED.A1T0 RZ, [R23+URZ], RZ ;  /* 0x000000ff17ff99a7 */ /* 0x0005e2000810043f */
[----:B0-----:R-:W-:Y:S01]  /*13420*/  ISETP.GE.AND P2, PT, R25, 0x1, PT ;  /* 0x000000011900780c */ /* 0x001fe20003f46270 */
[----:B------:R-:W0:Y:S01]  /*13430*/  MUFU.TANH R59, R35 ;  /* 0x00000023003b7308 */ /* 0x000e220000002400 */
[----:B------:R-:W-:Y:S01]  /*13440*/  FMUL.FTZ R43, R43, UR4 ;  /* 0x000000042b2b7c20 */ /* 0x000fe20008410000 */
[----:B------:R-:W-:-:S02]  /*13450*/  MOV R26, UR8 ;  /* 0x00000008001a7c02 */ /* 0x000fc40008000f00 */
[----:B------:R-:W-:Y:S02]  /*13460*/  LEA R50, R104, 0xffffffc0, 0x6 ;  /* 0xffffffc068327811 */ /* 0x000fe400078e30ff */
[----:B--2---:R-:W-:Y:S01]  /*13470*/  IADD3 R23, -R224, 0x1, R27 ;  /* 0x00000001e0177810 */ /* 0x004fe20007ffe11b */
[----:B------:R2:W-:Y:S01]  /*13480*/  STL [R1+0x24], R26 ;  /* 0x0000241a01007387 */ /* 0x0005e20000100800 */
[----:B------:R-:W4:Y:S03]  /*13490*/  MUFU.TANH R56, R56 ;  /* 0x0000003800387308 */ /* 0x000f260000002400 */
[----:B------:R-:W-:-:S04]  /*134a0*/  IMAD R23, R234, -0x2, R23 ;  /* 0xfffffffeea177824 */ /* 0x000fc800078e0217 */
[C---:B------:R-:W-:Y:S01]  /*134b0*/  IMAD.IADD R54, R23.reuse, 0x1, R24 ;  /* 0x0000000117367824 */ /* 0x040fe200078e0218 */
[----:B------:R-:W0:Y:S01]  /*134c0*/  MUFU.TANH R0, R0 ;  /* 0x0000000000007308 */ /* 0x000e220000002400 */
[----:B------:R-:W-:-:S07]  /*134d0*/  VIADD R66, R23, UR8 ;  /* 0x0000000817427c36 */ /* 0x000fce0008000000 */
        /* <DEDUP_REMOVED lines=24> */
[----:B------:R1:W0:Y:S02]  /*13660*/  MUFU.TANH R63, R43 ;  /* 0x0000002b003f7308 */ /* 0x0002240000002400 */
[----:B-1----:R-:W-:-:S02]  /*13670*/  IMAD R43, R234, -0x2, R27 ;  /* 0xfffffffeea2b7824 */ /* 0x002fc400078e021b */
[----:B------:R-:W-:-:S03]  /*13680*/  IMAD.IADD R27, R66, 0x1, R231 ;  /* 0x00000001421b7824 */ /* 0x000fc600078e02e7 */
[----:B--2---:R-:W-:Y:S01]  /*13690*/  VIADDMNMX R26, R231, R54, R43, PT ;  /* 0x00000036e71a7246 */ /* 0x004fe2000380012b */
[----:B---34-:R-:W-:Y:S06]  /*136a0*/  @!P2 BRA `(.L_x_1556) ;  /* 0x000000000050a947 */ /* 0x018fec0003800000 */
[----:B------:R-:W-:Y:S01]  /*136b0*/  IADD3 R23, -R224, R219, R231 ;  /* 0x000000dbe0177210 */ /* 0x000fe20007ffe1e7 */
[----:B------:R-:W-:Y:S03]  /*136c0*/  BSSY B0, `(.L_x_1557) ;  /* 0x000000e000007945 */ /* 0x000fe60003800000 */
[----:B------:R-:W-:-:S13]  /*136d0*/  ISETP.GT.AND P3, PT, R23, -0x1, PT ;  /* 0xffffffff1700780c */ /* 0x000fda0003f64270 */
[----:B------:R-:W-:Y:S05]  /*136e0*/  @P3 BRA `(.L_x_1558) ;  /* 0x00000000001c3947 */ /* 0x000fea0003800000 */
[----:B------:R-:W-:Y:S02]  /*136f0*/  ISETP.NE.AND P3, PT, R25, 0x1, PT ;  /* 0x000000011900780c */ /* 0x000fe40003f65270 */
[----:B------:R-:W-:-:S11]  /*13700*/  LOP3.LUT R23, RZ, R23, RZ, 0x33, !PT ;  /* 0x00000017ff177212 */ /* 0x000fd600078e33ff */
[----:B------:R-:W1:Y:S02]  /*13710*/  @P3 LDC.64 R68, c[0x0][0x9e8] ;  /* 0x00027a00ff443b82 */ /* 0x000e640000000a00 */
[----:B-1----:R-:W-:-:S05]  /*13720*/  @P3 IMAD.HI.U32 R36, R23, R68, RZ ;  /* 0x0000004417243227 */ /* 0x002fca00078e00ff */
[----:B------:R-:W-:-:S04]  /*13730*/  @P3 SHF.R.U32.HI R23, RZ, R69, R36 ;  /* 0x00000045ff173219 */ /* 0x000fc80000011624 */
[----:B------:R-:W-:Y:S01]  /*13740*/  LOP3.LUT R23, RZ, R23, RZ, 0x33, !PT ;  /* 0x00000017ff177212 */ /* 0x000fe200078e33ff */
[----:B------:R-:W-:Y:S06]  /*13750*/  BRA `(.L_x_1559) ;  /* 0x0000000000107947 */ /* 0x000fec0003800000 */
.L_x_1558:
[----:B------:R-:W-:-:S13]  /*13760*/  ISETP.NE.AND P3, PT, R25, 0x1, PT ;  /* 0x000000011900780c */ /* 0x000fda0003f65270 */
[----:B------:R-:W1:Y:S02]  /*13770*/  @P3 LDC.64 R68, c[0x0][0x9e8] ;  /* 0x00027a00ff443b82 */ /* 0x000e640000000a00 */
[----:B-1----:R-:W-:-:S05]  /*13780*/  @P3 IMAD.HI.U32 R36, R23, R68, RZ ;  /* 0x0000004417243227 */ /* 0x002fca00078e00ff */
[----:B------:R-:W-:-:S07]  /*13790*/  @P3 SHF.R.U32.HI R23, RZ, R69, R36 ;  /* 0x00000045ff173219 */ /* 0x000fce0000011624 */
.L_x_1559:
[----:B------:R-:W-:Y:S05]  /*137a0*/  BSYNC B0 ;  /* 0x0000000000007941 */ /* 0x000fea0003800000 */
.L_x_1557:
[----:B------:R-:W-:-:S04]  /*137b0*/  IMAD R23, R23, R25, -R50 ;  /* 0x0000001917177224 */ /* 0x000fc800078e0a32 */
[----:B------:R-:W-:-:S05]  /*137c0*/  IMAD R36, R234, -0x2, R23 ;  /* 0xfffffffeea247824 */ /* 0x000fca00078e0217 */
[----:B------:R-:W-:Y:S02]  /*137d0*/  VIMNMX R27, R27, R36, !PT ;  /* 0x000000241b1b7248 */ /* 0x000fe40007fe0100 */
[----:B------:R-:W-:-:S07]  /*137e0*/  VIADDMNMX R26, R36, R25, R26, PT ;  /* 0x00000019241a7246 */ /* 0x000fce000380011a */
.L_x_1556:
[C---:B------:R-:W-:Y:S02]  /*137f0*/  ISETP.GE.AND P3, PT, R38.reuse, 0x2, PT ;  /* 0x000000022600780c */ /* 0x040fe40003f66270 */
[----:B------:R-:W-:Y:S02]  /*13800*/  ISETP.GE.AND P4, PT, R38, 0x9, PT ;  /* 0x000000092600780c */ /* 0x000fe40003f86270 */
[C---:B------:R-:W-:Y:S02]  /*13810*/  ISETP.GT.AND P6, PT, R27.reuse, 0x1, !P3 ;  /* 0x000000011b00780c */ /* 0x040fe40005fc4270 */
[----:B------:R-:W-:Y:S02]  /*13820*/  ISETP.GT.AND P5, PT, R27, 0x8, !P4 ;  /* 0x000000081b00780c */ /* 0x000fe400067a4270 */
[C---:B------:R-:W-:Y:S02]  /*13830*/  ISETP.LT.OR P6, PT, R26.reuse, 0x2, P6 ;  /* 0x000000021a00780c */ /* 0x040fe400037c1670 */
[----:B------:R-:W-:-:S02]  /*13840*/  ISETP.LT.OR P5, PT, R26, 0x9, P5 ;  /* 0x000000091a00780c */ /* 0x000fc40002fa1670 */
[----:B------:R-:W-:Y:S02]  /*13850*/  FSEL R67, R57, -INF , !P6 ;  /* 0xff80000039437808 */ /* 0x000fe40007000000 */
[----:B------:R-:W-:Y:S02]  /*13860*/  ISETP.GE.AND P6, PT, R38, 0xa, PT ;  /* 0x0000000a2600780c */ /* 0x000fe40003fc6270 */
[----:B------:R-:W-:Y:S02]  /*13870*/  FSEL R69, R58, -INF , !P5 ;  /* 0xff8000003a457808 */ /* 0x000fe40006800000 */
[----:B------:R-:W-:Y:S02]  /*13880*/  ISETP.GT.AND P5, PT, R27, 0x9, !P6 ;  /* 0x000000091b00780c */ /* 0x000fe400077a4270 */
[----:B------:R-:W-:Y:S02]  /*13890*/  P2R R47, PR, RZ, 0x40 ;  /* 0x00000040ff2f7803 */ /* 0x000fe40000000000 */
[----:B------:R-:W-:-:S02]  /*138a0*/  ISETP.LT.OR P5, PT, R26, 0xa, P5 ;  /* 0x0000000a1a00780c */ /* 0x000fc40002fa1670 */
[----:B------:R-:W-:Y:S02]  /*138b0*/  ISETP.GE.AND P6, PT, R38, 0x11, PT ;  /* 0x000000112600780c */ /* 0x000fe40003fc6270 */
[----:B0-----:R-:W-:Y:S02]  /*138c0*/  FSEL R73, R29, -INF , !P5 ;  /* 0xff8000001d497808 */ /* 0x001fe40006800000 */
        /* <DEDUP_REMOVED lines=10> */
[C---:B------:R-:W-:Y:S02]  /*13970*/  ISETP.GT.AND P5, PT, R27.reuse, 0x18, !P6 ;  /* 0x000000181b00780c */ /* 0x040fe400077a4270 */
        /* <DEDUP_REMOVED lines=47> */
[----:B------:R-:W-:Y:S02]  /*13c70*/  ISETP.GE.AND P6, PT, R38, 0x3a, PT ;  /* 0x0000003a2600780c */ /* 0x000fe40003fc6270 */
[----:B------:R-:W-:Y:S02]  /*13c80*/  IADD3 R38, R66, 0x8, R231 ;  /* 0x0000000842267810 */ /* 0x000fe40007ffe0e7 */
[----:B------:R-:W-:Y:S02]  /*13c90*/  P2R R52, PR, RZ, 0x40 ;  /* 0x00000040ff347803 */ /* 0x000fe40000000000 */
[----:B------:R-:W-:-:S04]  /*13ca0*/  ISETP.GT.AND P6, PT, R27, 0x39, !P6 ;  /* 0x000000391b00780c */ /* 0x000fc800077c4270 */
[----:B------:R-:W-:Y:S02]  /*13cb0*/  ISETP.LT.OR P6, PT, R26, 0x3a, P6 ;  /* 0x0000003a1a00780c */ /* 0x000fe400037c1670 */
[----:B------:R-:W-:Y:S02]  /*13cc0*/  IADD3 R26, R231, 0x8, RZ ;  /* 0x00000008e71a7810 */ /* 0x000fe40007ffe0ff */
[----:B------:R-:W-:Y:S02]  /*13cd0*/  FSEL R29, R53, -INF , !P6 ;  /* 0xff800000351d7808 */ /* 0x000fe40007000000 */
[----:B------:R-:W-:Y:S01]  /*13ce0*/  VIADDMNMX R36, R26, R54, R43, PT ;  /* 0x000000361a247246 */ /* 0x000fe2000380012b */
[----:B------:R-:W-:Y:S06]  /*13cf0*/  @!P2 BRA `(.L_x_1560) ;  /* 0x000000000054a947 */ /* 0x000fec0003800000 */
[----:B------:R-:W-:Y:S01]  /*13d00*/  IADD3 R27, R219, 0x8, R231 ;  /* 0x00000008db1b7810 */ /* 0x000fe20007ffe0e7 */
[----:B------:R-:W-:Y:S04]  /*13d10*/  BSSY B0, `(.L_x_1561) ;  /* 0x000000f000007945 */ /* 0x000fe80003800000 */
[----:B------:R-:W-:-:S05]  /*13d20*/  IMAD.IADD R40, R27, 0x1, -R224 ;  /* 0x000000011b287824 */ /* 0x000fca00078e0ae0 */
        /* <DEDUP_REMOVED lines=9> */
.L_x_1562:
[----:B------:R-:W-:-:S13]  /*13dc0*/  ISETP.NE.AND P6, PT, R25, 0x1, PT ;  /* 0x000000011900780c */ /* 0x000fda0003fc5270 */
[----:B------:R-:W0:Y:S02]  /*13dd0*/  @P6 LDC.64 R26, c[0x0][0x9e8] ;  /* 0x00027a00ff1a6b82 */ /* 0x000e240000000a00 */
[----:B0-----:R-:W-:-:S05]  /*13de0*/  @P6 IMAD.HI.U32 R26, R40, R26, RZ ;  /* 0x0000001a281a6227 */ /* 0x001fca00078e00ff */
[----:B------:R-:W-:-:S07]  /*13df0*/  @P6 SHF.R.U32.HI R40, RZ, R27, R26 ;  /* 0x0000001bff286219 */ /* 0x000fce000001161a */
.L_x_1563:
[----:B------:R-:W-:Y:S05]  /*13e00*/  BSYNC B0 ;  /* 0x0000000000007941 */ /* 0x000fea0003800000 */
.L_x_1561:
[----:B------:R-:W-:-:S04]  /*13e10*/  IMAD R27, R40, R25, -R50 ;  /* 0x00000019281b7224 */ /* 0x000fc800078e0a32 */
[----:B------:R-:W-:-:S05]  /*13e20*/  IMAD R27, R234, -0x2, R27 ;  /* 0xfffffffeea1b7824 */ /* 0x000fca00078e021b */
[----:B------:R-:W-:Y:S02]  /*13e30*/  VIMNMX R38, R38, R27, !PT ;  /* 0x0000001b26267248 */ /* 0x000fe40007fe0100 */
[----:B------:R-:W-:-:S07]  /*13e40*/  VIADDMNMX R36, R27, R25, R36, PT ;  /* 0x000000191b247246 */ /* 0x000fce0003800124 */
.L_x_1560:
[C---:B------:R-:W-:Y:S01]  /*13e50*/  ISETP.GT.AND P3, PT, R38.reuse, 0x1, !P3 ;  /* 0x000000012600780c */ /* 0x040fe20005f64270 */
[----:B------:R-:W-:Y:S01]  /*13e60*/  ULDC UR4, c[0x0][0x988] ;  /* 0x0002620000047ab9 */ /* 0x000fe20000000800 */
[----:B------:R-:W-:Y:S02]  /*13e70*/  ISETP.GT.AND P4, PT, R38, 0x8, !P4 ;  /* 0x000000082600780c */ /* 0x000fe40006784270 */
[C---:B------:R-:W-:Y:S02]  /*13e80*/  ISETP.LT.OR P3, PT, R36.reuse, 0x2, P3 ;  /* 0x000000022400780c */ /* 0x040fe40001f61670 */
[----:B------:R-:W-:Y:S02]  /*13e90*/  ISETP.LT.OR P4, PT, R36, 0x9, P4 ;  /* 0x000000092400780c */ /* 0x000fe40002781670 */
[----:B------:R-:W-:Y:S01]  /*13ea0*/  FSEL R26, R2, -INF , !P3 ;  /* 0xff800000021a7808 */ /* 0x000fe20005800000 */
[----:B------:R-:W-:Y:S01]  /*13eb0*/  IMAD.U32 R2, RZ, RZ, UR4 ;  /* 0x00000004ff027e24 */ /* 0x000fe2000f8e00ff */
[----:B------:R-:W-:-:S02]  /*13ec0*/  ISETP.NE.AND P3, PT, R47, RZ, PT ;  /* 0x000000ff2f00720c */ /* 0x000fc40003f65270 */
[----:B------:R-:W-:Y:S02]  /*13ed0*/  FSEL R45, R3, -INF , !P4 ;  /* 0xff800000032d7808 */ /* 0x000fe40006000000 */
[----:B------:R-:W-:Y:S02]  /*13ee0*/  ISETP.GT.AND P3, PT, R38, 0x9, !P3 ;  /* 0x000000092600780c */ /* 0x000fe40005f64270 */
[----:B------:R-:W-:Y:S02]  /*13ef0*/  ISETP.NE.AND P4, PT, R71, RZ, PT ;  /* 0x000000ff4700720c */ /* 0x000fe40003f85270 */
[----:B------:R-:W-:Y:S02]  /*13f00*/  ISETP.LT.OR P3, PT, R36, 0xa, P3 ;  /* 0x0000000a2400780c */ /* 0x000fe40001f61670 */
[----:B------:R-:W-:Y:S02]  /*13f10*/  ISETP.NE.AND P6, PT, R44, RZ, PT ;  /* 0x000000ff2c00720c */ /* 0x000fe40003fc5270 */
[----:B------:R-:W-:-:S02]  /*13f20*/  FSEL R47, R30, -INF , !P3 ;  /* 0xff8000001e2f7808 */ /* 0x000fc40005800000 */
[----:B------:R-:W-:Y:S02]  /*13f30*/  ISETP.NE.AND P3, PT, R51, RZ, PT ;  /* 0x000000ff3300720c */ /* 0x000fe40003f65270 */
[C---:B------:R-:W-:Y:S02]  /*13f40*/  ISETP.GT.AND P5, PT, R38.reuse, 0x38, !P5 ;  /* 0x000000382600780c */ /* 0x040fe40006fa4270 */
[----:B------:R-:W-:Y:S02]  /*13f50*/  ISETP.GT.AND P3, PT, R38, 0x10, !P3 ;  /* 0x000000102600780c */ /* 0x000fe40005f64270 */
[C---:B------:R-:W-:Y:S02]  /*13f60*/  ISETP.LT.OR P5, PT, R36.reuse, 0x39, P5 ;  /* 0x000000392400780c */ /* 0x040fe40002fa1670 */
[----:B------:R-:W-:Y:S02]  /*13f70*/  ISETP.LT.OR P3, PT, R36, 0x11, P3 ;  /* 0x000000112400780c */ /* 0x000fe40001f61670 */
[----:B------:R-:W-:-:S02]  /*13f80*/  IADD3 R152, R219, -R224, RZ ;  /* 0x800000e0db987210 */ /* 0x000fc40007ffe0ff */
[----:B------:R-:W-:Y:S02]  /*13f90*/  FSEL R49, R34, -INF , !P3 ;  /* 0xff80000022317808 */ /* 0x000fe40005800000 */
[----:B------:R-:W-:Y:S01]  /*13fa0*/  ISETP.NE.AND P3, PT, R55, RZ, PT ;  /* 0x000000ff3700720c */ /* 0x000fe20003f65270 */
[----:B------:R-:W-:Y:S03]  /*13fb0*/  STL [R1+0x8], R152 ;  /* 0x0000089801007387 */ /* 0x000fe60000100800 */
[----:B------:R-:W-:-:S04]  /*13fc0*/  ISETP.GT.AND P3, PT, R38, 0x11, !P3 ;  /* 0x000000112600780c */ /* 0x000fc80005f64270 */
[----:B------:R-:W-:-:S04]  /*13fd0*/  ISETP.LT.OR P3, PT, R36, 0x12, P3 ;  /* 0x000000122400780c */ /* 0x000fc80001f61670 */
[----:B------:R-:W-:Y:S02]  /*13fe0*/  FSEL R51, R59, -INF , !P3 ;  /* 0xff8000003b337808 */ /* 0x000fe40005800000 */
[----:B------:R-:W-:-:S04]  /*13ff0*/  ISETP.NE.AND P3, PT, R57, RZ, PT ;  /* 0x000000ff3900720c */ /* 0x000fc80003f65270 */
        /* <DEDUP_REMOVED lines=19> */
[----:B------:R-:W-:Y:S02]  /*14130*/  ISETP.GT.AND P3, PT, R38, 0x29, !P4 ;  /* 0x000000292600780c */ /* 0x000fe40006764270 */
[----:B------:R-:W-:Y:S02]  /*14140*/  ISETP.NE.AND P4, PT, R48, RZ, PT ;  /* 0x000000ff3000720c */ /* 0x000fe40003f85270 */
[----:B------:R-:W-:Y:S02]  /*14150*/  ISETP.LT.OR P3, PT, R36, 0x2a, P3 ;  /* 0x0000002a2400780c */ /* 0x000fe40001f61670 */
[----:B------:R-:W-:Y:S02]  /*14160*/  ISETP.GT.AND P4, PT, R38, 0x31, !P4 ;  /* 0x000000312600780c */ /* 0x000fe40006784270 */
[----:B------:R-:W-:-:S02]  /*14170*/  FSEL R27, R64, -INF , !P3 ;  /* 0xff800000401b7808 */ /* 0x000fc40005800000 */
[----:B------:R-:W-:Y:S02]  /*14180*/  ISETP.GT.AND P3, PT, R38, RZ, !P6 ;  /* 0x000000ff2600720c */ /* 0x000fe40007764270 */
[----:B------:R-:W-:Y:S02]  /*14190*/  ISETP.NE.AND P6, PT, R52, RZ, PT ;  /* 0x000000ff3400720c */ /* 0x000fe40003fc5270 */
[C---:B------:R-:W-:Y:S02]  /*141a0*/  ISETP.LT.OR P3, PT, R36.reuse, 0x1, P3 ;  /* 0x000000012400780c */ /* 0x040fe40001f61670 */
[----:B------:R-:W-:Y:S02]  /*141b0*/  ISETP.LT.OR P4, PT, R36, 0x32, P4 ;  /* 0x000000322400780c */ /* 0x000fe40002781670 */
[----:B------:R-:W-:Y:S02]  /*141c0*/  FSEL R43, R0, -INF , !P3 ;  /* 0xff800000002b7808 */ /* 0x000fe40005800000 */
[----:B------:R-:W-:-:S02]  /*141d0*/  FMNMX.FTZ R0, R65, R67, !PT ;  /* 0x0000004341007209 */ /* 0x000fc40007810000 */
[----:B------:R-:W-:Y:S02]  /*141e0*/  ISETP.GT.AND P6, PT, R38, 0x39, !P6 ;  /* 0x000000392600780c */ /* 0x000fe400077c4270 */
[----:B------:R-:W-:Y:S02]  /*141f0*/  FMNMX.FTZ R0, R69, R0, !PT ;  /* 0x0000000045007209 */ /* 0x000fe40007810000 */
[----:B------:R-:W-:Y:S02]  /*14200*/  FSEL R63, R4, -INF , !P4 ;  /* 0xff800000043f7808 */ /* 0x000fe40006000000 */
[----:B------:R-:W-:Y:S02]  /*14210*/  FMNMX.FTZ R0, R73, R0, !PT ;  /* 0x0000000049007209 */ /* 0x000fe40007810000 */
[----:B------:R-:W-:Y:S02]  /*14220*/  ISETP.LT.OR P6, PT, R36, 0x3a, P6 ;  /* 0x0000003a2400780c */ /* 0x000fe400037c1670 */
        /* <DEDUP_REMOVED lines=11> */
[----:B------:R-:W-:-:S05]  /*142e0*/  FMNMX.FTZ R30, R29, R0, !PT ;  /* 0x000000001d1e7209 */ /* 0x000fca0007810000 */
[----:B------:R-:W0:Y:S02]  /*142f0*/  SHFL.BFLY PT, R3, R30, 0x2, 0x1f ;  /* 0x0c401f001e037f89 */ /* 0x000e2400000e0000 */
[----:B0-----:R-:W-:-:S05]  /*14300*/  FMNMX.FTZ R34, R30, R3, !PT ;  /* 0x000000031e227209 */ /* 0x001fca0007810000 */
[----:B------:R-:W0:Y:S02]  /*14310*/  SHFL.BFLY PT, R3, R34, 0x1, 0x1f ;  /* 0x0c201f0022037f89 */ /* 0x000e2400000e0000 */
[----:B0-----:R-:W-:-:S04]  /*14320*/  FMNMX.FTZ R3, R34, R3, !PT ;  /* 0x0000000322037209 */ /* 0x001fc80007810000 */
        /* <DEDUP_REMOVED lines=8> */
[----:B------:R-:W-:Y:S01]  /*143b0*/  ISETP.GT.AND P3, PT, R38, 0x30, !P3 ;  /* 0x000000302600780c */ /* 0x000fe20005f64270 */
[--C-:B------:R-:W-:Y:S01]  /*143c0*/  FFMA.FTZ R34, R75, R2, -R40.reuse ;  /* 0x000000024b227223 */ /* 0x100fe20000010828 */
[----:B------:R-:W-:Y:S01]  /*143d0*/  FMNMX.FTZ R0, R47, R0, !PT ;  /* 0x000000002f007209 */ /* 0x000fe20007810000 */
[----:B------:R-:W-:Y:S01]  /*143e0*/  MUFU.EX2 R71, R4 ;  /* 0x0000000400477308 */ /* 0x000fe20000000800 */
[----:B------:R-:W-:Y:S01]  /*143f0*/  ISETP.LT.OR P3, PT, R36, 0x31, P3 ;  /* 0x000000312400780c */ /* 0x000fe20001f61670 */
[--C-:B------:R-:W-:Y:S01]  /*14400*/  FFMA.FTZ R36, R77, R2, -R40.reuse ;  /* 0x000000024d247223 */ /* 0x100fe20000010828 */
[----:B------:R-:W-:Y:S01]  /*14410*/  FMNMX.FTZ R0, R49, R0, !PT ;  /* 0x0000000031007209 */ /* 0x000fe20007810000 */
[-CC-:B------:R-:W-:Y:S01]  /*14420*/  FFMA.FTZ R29, R29, R2.reuse, -R40.reuse ;  /* 0x000000021d1d7223 */ /* 0x180fe20000010828 */
[----:B------:R-:W-:Y:S01]  /*14430*/  FSEL R5, R5, -INF , !P3 ;  /* 0xff80000005057808 */ /* 0x000fe20005800000 */
[--C-:B------:R-:W-:Y:S01]  /*14440*/  FFMA.FTZ R38, R79, R2, -R40.reuse ;  /* 0x000000024f267223 */ /* 0x100fe20000010828 */
[----:B------:R-:W-:Y:S01]  /*14450*/  FMNMX.FTZ R0, R51, R0, !PT ;  /* 0x0000000033007209 */ /* 0x000fe20007810000 */
[----:B------:R-:W0:Y:S01]  /*14460*/  MUFU.EX2 R30, R30 ;  /* 0x0000001e001e7308 */ /* 0x000e220000000800 */
[----:B------:R-:W-:Y:S01]  /*14470*/  FSEL R65, R28, -INF , !P5 ;  /* 0xff8000001c417808 */ /* 0x000fe20006800000 */
[--C-:B------:R-:W-:Y:S01]  /*14480*/  FFMA.FTZ R28, R69, R2, -R40.reuse ;  /* 0x00000002451c7223 */ /* 0x100fe20000010828 */
[----:B------:R-:W-:Y:S01]  /*14490*/  FMNMX.FTZ R0, R53, R0, !PT ;  /* 0x0000000035007209 */ /* 0x000fe20007810000 */
[-CC-:B------:R-:W-:Y:S01]  /*144a0*/  FFMA.FTZ R42, R81, R2.reuse, -R40.reuse ;  /* 0x00000002512a7223 */ /* 0x180fe20000010828 */
[----:B------:R-:W-:Y:S01]  /*144b0*/  FSEL R67, R32, -INF , !P6 ;  /* 0xff80000020437808 */ /* 0x000fe20007000000 */
        /* <DEDUP_REMOVED lines=10> */
[----:B------:R-:W1:Y:S01]  /*14560*/  MUFU.EX2 R73, R32 ;  /* 0x0000002000497308 */ /* 0x000e620000000800 */
[-CC-:B------:R-:W-:Y:S01]  /*14570*/  FFMA.FTZ R33, R33, R2.reuse, -R40.reuse ;  /* 0x0000000221217223 */ /* 0x180fe20000010828 */
[----:B------:R-:W-:Y:S01]  /*14580*/  FFMA.FTZ R23, R23, R2, -R40 ;  /* 0x0000000217177223 */ /* 0x000fe20000010828 */
[----:B------:R-:W-:-:S02]  /*14590*/  FMNMX.FTZ R0, R61, R0, !PT ;  /* 0x000000003d007209 */ /* 0x000fc40007810000 */
[----:B0-----:R-:W-:Y:S02]  /*145a0*/  F2FP.F16.F32.PACK_AB R196, R71, R30 ;  /* 0x0000001e47c4723e */ /* 0x001fe400000000ff */
        /* <DEDUP_REMOVED lines=8> */
[----:B------:R1:W-:Y:S04]  /*14630*/  MUFU.EX2 R186, R29 ;  /* 0x0000001d00ba7308 */ /* 0x0003e80000000800 */
[----:B------:R-:W2:Y:S04]  /*14640*/  SHFL.BFLY PT, R69, R0, 0x2, 0x1f ;  /* 0x0c401f0000457f89 */ /* 0x000ea800000e0000 */
[----:B------:R-:W-:Y:S01]  /*14650*/  MUFU.EX2 R38, R38 ;  /* 0x0000002600267308 */ /* 0x000fe20000000800 */
[----:B-1----:R-:W-:Y:S01]  /*14660*/  FADD.FTZ R29, R30, R71 ;  /* 0x000000471e1d7221 */ /* 0x002fe20000010000 */
[----:B0-----:R-:W-:-:S03]  /*14670*/  F2FP.F16.F32.PACK_AB R192, R75, R34 ;  /* 0x000000224bc0723e */ /* 0x001fc600000000ff */
[----:B------:R-:W-:-:S03]  /*14680*/  FADD.FTZ R44, R28, R29 ;  /* 0x0000001d1c2c7221 */ /* 0x000fc60000010000 */
[----:B------:R-:W0:Y:S01]  /*14690*/  MUFU.EX2 R77, R42 ;  /* 0x0000002a004d7308 */ /* 0x000e220000000800 */
[----:B------:R-:W-:-:S04]  /*146a0*/  FADD.FTZ R29, R73, R44 ;  /* 0x0000002c491d7221 */ /* 0x000fc80000010000 */
[----:B------:R-:W-:-:S03]  /*146b0*/  FADD.FTZ R46, R34, R29 ;  /* 0x0000001d222e7221 */ /* 0x000fc60000010000 */
[----:B------:R-:W1:Y:S01]  /*146c0*/  MUFU.EX2 R41, R41 ;  /* 0x0000002900297308 */ /* 0x000e620000000800 */
[----:B--2---:R-:W-:-:S07]  /*146d0*/  FMNMX.FTZ R69, R0, R69, !PT ;  /* 0x0000004500457209 */ /* 0x004fce0007810000 */
[----:B------:R-:W2:Y:S01]  /*146e0*/  MUFU.EX2 R188, R39 ;  /* 0x0000002700bc7308 */ /* 0x000ea20000000800 */
[----:B------:R-:W3:Y:S01]  /*146f0*/  SHFL.BFLY PT, R4, R69, 0x1, 0x1f ;  /* 0x0c201f0045047f89 */ /* 0x000ee200000e0000 */
[----:B0-----:R-:W-:-:S06]  /*14700*/  F2FP.F16.F32.PACK_AB R194, R77, R38 ;  /* 0x000000264dc2723e */ /* 0x001fcc00000000ff */
[----:B------:R0:W-:Y:S08]  /*14710*/  MUFU.EX2 R184, R31 ;  /* 0x0000001f00b87308 */ /* 0x0001f00000000800 */
[----:B------:R-:W-:Y:S01]  /*14720*/  MUFU.EX2 R37, R37 ;  /* 0x0000002500257308 */ /* 0x000fe20000000800 */
[----:B0-----:R-:W-:-:S04]  /*14730*/  FADD.FTZ R31, R75, R46 ;  /* 0x0000002e4b1f7221 */ /* 0x001fc80000010000 */
[----:B------:R-:W-:-:S03]  /*14740*/  FADD.FTZ R48, R38, R31 ;  /* 0x0000001f26307221 */ /* 0x000fc60000010000 */
[----:B------:R-:W-:Y:S01]  /*14750*/  MUFU.EX2 R190, R35 ;  /* 0x0000002300be7308 */ /* 0x000fe20000000800 */
[----:B---3--:R-:W-:Y:S01]  /*14760*/  FMNMX.FTZ R4, R69, R4, !PT ;  /* 0x0000000445047209 */ /* 0x008fe20007810000 */
[----:B------:R-:W-:-:S03]  /*14770*/  FADD.FTZ R48, R77, R48 ;  /* 0x000000304d307221 */ /* 0x000fc60000010000 */
[C---:B------:R-:W-:Y:S01]  /*14780*/  FSETP.NEU.FTZ.AND P3, PT, R4.reuse, -INF , PT ;  /* 0xff8000000400780b */ /* 0x040fe20003f7d000 */
[----:B------:R-:W-:Y:S01]  /*14790*/  FMUL.FTZ R0, R4, R2 ;  /* 0x0000000204007220 */ /* 0x000fe20000410000 */
[----:B-1----:R-:W-:Y:S01]  /*147a0*/  FADD.FTZ R31, R41, R48 ;  /* 0x00000030291f7221 */ /* 0x002fe20000010000 */
[----:B------:R-:W-:Y:S03]  /*147b0*/  MUFU.EX2 R33, R33 ;  /* 0x0000002100217308 */ /* 0x000fe60000000800 */
[----:B------:R-:W-:Y:S01]  /*147c0*/  FSEL R0, R0, RZ, P3 ;  /* 0x000000ff00007208 */ /* 0x000fe20001800000 */
[C---:B--2---:R-:W-:Y:S01]  /*147d0*/  FADD.FTZ R48, R188.reuse, R31 ;  /* 0x0000001fbc307221 */ /* 0x044fe20000010000 */
[----:B------:R-:W-:-:S03]  /*147e0*/  F2FP.F16.F32.PACK_AB R188, R188, R41 ;  /* 0x00000029bcbc723e */ /* 0x000fc600000000ff */
        /* <DEDUP_REMOVED lines=17> */
[----:B------:R-:W-:-:S05]  /*14900*/  FFMA.FTZ R67, R67, R2, -R0 ;  /* 0x0000000243437223 */ /* 0x000fca0000010800 */
[----:B------:R-:W1:Y:S08]  /*14910*/  MUFU.EX2 R45, R45 ;  /* 0x0000002d002d7308 */ /* 0x000e700000000800 */
[----:B------:R-:W2:Y:S01]  /*14920*/  MUFU.EX2 R32, R47 ;  /* 0x0000002f00207308 */ /* 0x000ea20000000800 */
[----:B0-----:R-:W-:Y:S01]  /*14930*/  FADD.FTZ R44, R43, R26 ;  /* 0x0000001a2b2c7221 */ /* 0x001fe20000010000 */
[----:B------:R-:W-:-:S06]  /*14940*/  F2FP.F16.F32.PACK_AB R197, R26, R43 ;  /* 0x0000002b1ac5723e */ /* 0x000fcc00000000ff */
        /* <DEDUP_REMOVED lines=8> */
[C---:B-1----:R-:W-:Y:S01]  /*149d0*/  FADD.FTZ R46, R36.reuse, R29 ;  /* 0x0000001d242e7221 */ /* 0x042fe20000010000 */
[----:B------:R-:W-:Y:S01]  /*149e0*/  FADD.FTZ R29, R37, R48 ;  /* 0x00000030251d7221 */ /* 0x000fe20000010000 */
[----:B------:R-:W-:-:S03]  /*149f0*/  F2FP.F16.F32.PACK_AB R193, R36, R49 ;  /* 0x0000003124c1723e */ /* 0x000fc600000000ff */
[C---:B------:R-:W-:Y:S01]  /*14a00*/  FADD.FTZ R30, R190.reuse, R29 ;  /* 0x0000001dbe1e7221 */ /* 0x040fe20000010000 */
[----:B------:R-:W-:Y:S01]  /*14a10*/  F2FP.F16.F32.PACK_AB R190, R190, R37 ;  /* 0x00000025bebe723e */ /* 0x000fe200000000ff */
[----:B------:R-:W-:Y:S02]  /*14a20*/  MUFU.EX2 R57, R57 ;  /* 0x0000003900397308 */ /* 0x000fe40000000800 */
[----:B------:R-:W-:-:S04]  /*14a30*/  FADD.FTZ R29, R33, R30 ;  /* 0x0000001e211d7221 */ /* 0x000fc80000010000 */
[C---:B------:R-:W-:Y:S01]  /*14a40*/  FADD.FTZ R30, R184.reuse, R29 ;  /* 0x0000001db81e7221 */ /* 0x040fe20000010000 */
[----:B------:R-:W-:Y:S01]  /*14a50*/  F2FP.F16.F32.PACK_AB R184, R184, R33 ;  /* 0x00000021b8b8723e */ /* 0x000fe200000000ff */
[----:B------:R-:W1:Y:S01]  /*14a60*/  MUFU.EX2 R42, R59 ;  /* 0x0000003b002a7308 */ /* 0x000e620000000800 */
[----:B0-----:R-:W-:-:S07]  /*14a70*/  F2FP.F16.F32.PACK_AB R195, R40, R53 ;  /* 0x0000003528c3723e */ /* 0x001fce00000000ff */
[----:B------:R-:W-:Y:S08]  /*14a80*/  MUFU.EX2 R61, R61 ;  /* 0x0000003d003d7308 */ /* 0x000ff00000000800 */
[----:B------:R0:W2:Y:S01]  /*14a90*/  MUFU.EX2 R44, R27 ;  /* 0x0000001b002c7308 */ /* 0x0000a20000000800 */
[----:B-1----:R-:W-:-:S07]  /*14aa0*/  F2FP.F16.F32.PACK_AB R189, R42, R57 ;  /* 0x000000392abd723e */ /* 0x002fce00000000ff */
[----:B------:R-:W1:Y:S01]  /*14ab0*/  MUFU.EX2 R23, R23 ;  /* 0x0000001700177308 */ /* 0x000e620000000800 */
[----:B0-----:R-:W-:-:S04]  /*14ac0*/  FADD.FTZ R27, R53, R46 ;  /* 0x0000002e351b7221 */ /* 0x001fc80000010000 */
[----:B------:R-:W-:-:S03]  /*14ad0*/  FADD.FTZ R46, R40, R27 ;  /* 0x0000001b282e7221 */ /* 0x000fc60000010000 */
[----:B------:R-:W0:Y:S01]  /*14ae0*/  MUFU.EX2 R5, R5 ;  /* 0x0000000500057308 */ /* 0x000e220000000800 */
[----:B------:R-:W-:Y:S01]  /*14af0*/  FADD.FTZ R27, R57, R46 ;  /* 0x0000002e391b7221 */ /* 0x000fe20000010000 */
[----:B--2---:R-:W-:-:S03]  /*14b00*/  F2FP.F16.F32.PACK_AB R191, R44, R61 ;  /* 0x0000003d2cbf723e */ /* 0x004fc600000000ff */
[----:B------:R-:W-:-:S03]  /*14b10*/  FADD.FTZ R28, R42, R27 ;  /* 0x0000001b2a1c7221 */ /* 0x000fc60000010000 */
[----:B------:R-:W2:Y:S01]  /*14b20*/  MUFU.EX2 R0, R63 ;  /* 0x0000003f00007308 */ /* 0x000ea20000000800 */
[----:B------:R-:W-:Y:S01]  /*14b30*/  FADD.FTZ R27, R61, R28 ;  /* 0x0000001c3d1b7221 */ /* 0x000fe20000010000 */
[----:B-1----:R-:W-:-:S03]  /*14b40*/  FADD.FTZ R227, R23, R30 ;  /* 0x0000001e17e37221 */ /* 0x002fc60000010000 */
[----:B------:R-:W-:Y:S01]  /*14b50*/  FADD.FTZ R30, R44, R27 ;  /* 0x0000001b2c1e7221 */ /* 0x000fe20000010000 */
[C---:B------:R-:W-:Y:S01]  /*14b60*/  FADD.FTZ R227, R186.reuse, R227 ;  /* 0x000000e3bae37221 */ /* 0x040fe20000010000 */
[----:B------:R-:W-:Y:S01]  /*14b70*/  F2FP.F16.F32.PACK_AB R186, R186, R23 ;  /* 0x00000017baba723e */ /* 0x000fe200000000ff */
[----:B------:R-:W1:Y:S01]  /*14b80*/  MUFU.EX2 R65, R65 ;  /* 0x0000004100417308 */ /* 0x000e620000000800 */
[----:B0-----:R-:W-:Y:S01]  /*14b90*/  FADD.FTZ R23, R5, R30 ;  /* 0x0000001e05177221 */ /* 0x001fe20000010000 */
[----:B------:R-:W-:-:S05]  /*14ba0*/  IMAD R27, R74, 0x80, R152 ;  /* 0x000000804a1b7824 */ /* 0x000fca00078e0298 */
[----:B------:R-:W-:Y:S01]  /*14bb0*/  IADD3 R24, R27, R24, RZ ;  /* 0x000000181b187210 */ /* 0x000fe20007ffe0ff */
[----:B------:R-:W0:Y:S01]  /*14bc0*/  MUFU.EX2 R28, R67 ;  /* 0x00000043001c7308 */ /* 0x000e220000000800 */
[C---:B--2---:R-:W-:Y:S01]  /*14bd0*/  FADD.FTZ R26, R0.reuse, R23 ;  /* 0x00000017001a7221 */ /* 0x044fe20000010000 */
[----:B------:R-:W-:Y:S01]  /*14be0*/  F2FP.F16.F32.PACK_AB R185, R0, R5 ;  /* 0x0000000500b9723e */ /* 0x000fe200000000ff */
[----:B------:R-:W-:Y:S02]  /*14bf0*/  VIADD R5, R104, 0xfffffffe ;  /* 0xfffffffe68057836 */ /* 0x000fe40000000000 */
[----:B-1----:R-:W-:-:S04]  /*14c00*/  FADD.FTZ R23, R65, R26 ;  /* 0x0000001a41177221 */ /* 0x002fc80000010000 */
[C---:B0-----:R-:W-:Y:S01]  /*14c10*/  FADD.FTZ R226, R28.reuse, R23 ;  /* 0x000000171ce27221 */ /* 0x041fe20000010000 */
[----:B------:R-:W-:Y:S01]  /*14c20*/  F2FP.F16.F32.PACK_AB R187, R28, R65 ;  /* 0x000000411cbb723e */ /* 0x000fe200000000ff */
[----:B------:R-:W-:Y:S06]  /*14c30*/  @!P2 BRA `(.L_x_1564) ;  /* 0x000000000048a947 */ /* 0x000fec0003800000 */
[C---:B------:R-:W-:Y:S01]  /*14c40*/  ISETP.GT.AND P3, PT, R27.reuse, RZ, PT ;  /* 0x000000ff1b00720c */ /* 0x040fe20003f64270 */
[----:B------:R-:W-:Y:S01]  /*14c50*/  BSSY B0, `(.L_x_1565) ;  /* 0x000000e000007945 */ /* 0x000fe20003800000 */
[----:B------:R-:W-:-:S11]  /*14c60*/  VIADD R0, R27, 0xffffffff ;  /* 0xffffffff1b007836 */ /* 0x000fd60000000000 */
        /* <DEDUP_REMOVED lines=8> */
.L_x_1566:
[----:B------:R-:W-:-:S13]  /*14cf0*/  ISETP.NE.AND P3, PT, R25, 0x1, PT ;  /* 0x000000011900780c */ /* 0x000fda0003f65270 */
[----:B------:R-:W0:Y:S02]  /*14d00*/  @P3 LDC.64 R26, c[0x0][0x9e8] ;  /* 0x00027a00ff1a3b82 */ /* 0x000e240000000a00 */
[----:B0-----:R-:W-:-:S05]  /*14d10*/  @P3 IMAD.HI.U32 R26, R0, R26, RZ ;  /* 0x0000001a001a3227 */ /* 0x001fca00078e00ff */
[----:B------:R-:W-:-:S07]  /*14d20*/  @P3 SHF.R.U32.HI R0, RZ, R27, R26 ;  /* 0x0000001bff003219 */ /* 0x000fce000001161a */
.L_x_1567:
[----:B------:R-:W-:Y:S05]  /*14d30*/  BSYNC B0 ;  /* 0x0000000000007941 */ /* 0x000fea0003800000 */
.L_x_1565:
[----:B------:R-:W-:-:S05]  /*14d40*/  IMAD R25, R0, R25, R25 ;  /* 0x0000001900197224 */ /* 0x000fca00078e0219 */
[----:B------:R-:W-:-:S07]  /*14d50*/  VIMNMX R24, R24, R25, PT ;  /* 0x0000001918187248 */ /* 0x000fce0003fe0100 */
.L_x_1564:
[----:B------:R-:W2:Y:S01]  /*14d60*/  LDL R25, [R1+0x50] ;  /* 0x0000500001197983 */ /* 0x000ea20000100800 */
[----:B------:R-:W-:Y:S01]  /*14d70*/  SHF.R.S32.HI R23, RZ, 0x1f, R24 ;  /* 0x0000001fff177819 */ /* 0x000fe20000011418 */
[----:B------:R-:W-:Y:S01]  /*14d80*/  BSSY B1, `(.L_x_1568) ;  /* 0x000033d000017945 */ /* 0x000fe20003800000 */
[----:B------:R-:W-:Y:S02]  /*14d90*/  MOV R0, 0x3f800000 ;  /* 0x3f80000000007802 */ /* 0x000fe40000000f00 */
[----:B------:R-:W-:Y:S02]  /*14da0*/  CS2R R150, SRZ ;  /* 0x0000000000967805 */ /* 0x000fe4000001ff00 */
[----:B------:R-:W-:Y:S01]  /*14db0*/  LEA.HI R24, R23, R24, RZ, 0x6 ;  /* 0x0000001817187211 */ /* 0x000fe200078f30ff */
[----:B------:R-:W-:Y:S01]  /*14dc0*/  IMAD.MOV.U32 R23, RZ, RZ, 0x3f800000 ;  /* 0x3f800000ff177424 */ /* 0x000fe200078e00ff */
[----:B------:R-:W-:Y:S02]  /*14dd0*/  CS2R R148, SRZ ;  /* 0x0000000000947805 */ /* 0x000fe4000001ff00 */
[----:B------:R-:W-:-:S02]  /*14de0*/  CS2R R146, SRZ ;  /* 0x0000000000927805 */ /* 0x000fc4000001ff00 */
[----:B------:R-:W-:Y:S02]  /*14df0*/  SHF.R.S32.HI R24, RZ, 0x6, R24 ;  /* 0x00000006ff187819 */ /* 0x000fe40000011418 */
        /* <DEDUP_REMOVED lines=60> */
[----:B--2---:R-:W-:-:S04]  /*151c0*/  VIMNMX R25, R25, R24, !PT ;  /* 0x0000001819197248 */ /* 0x004fc80007fe0100 */
[----:B------:R-:W-:Y:S01]  /*151d0*/  ISETP.GE.AND P3, PT, R5, R25, PT ;  /* 0x000000190500720c */ /* 0x000fe20003f66270 */
[----:B------:R0:W-:Y:S02]  /*151e0*/  STL [R1+0x2c], R25 ;  /* 0x00002c1901007387 */ /* 0x0001e40000100800 */
[----:B0-----:R-:W-:-:S10]  /*151f0*/  CS2R R24, SRZ ;  /* 0x0000000000187805 */ /* 0x001fd4000001ff00 */
[----:B------:R-:W-:Y:S05]  /*15200*/  @!P3 BRA `(.L_x_1569) ;  /* 0x0000002c00d0b947 */ /* 0x000fea0003800000 */
[----:B------:R-:W-:Y:S01]  /*15210*/  IMAD.IADD R2, R231, 0x1, R152 ;  /* 0x00000001e7027824 */ /* 0x000fe200078e0298 */
[----:B------:R-:W-:Y:S01]  /*15220*/  BSSY B0, `(.L_x_1570) ;  /* 0x00002ee000007945 */ /* 0x000fe20003800000 */
[----:B------:R-:W-:Y:S01]  /*15230*/  MOV R0, 0x3f800000 ;  /* 0x3f80000000007802 */ /* 0x000fe20000000f00 */
[----:B------:R-:W-:Y:S02]  /*15240*/  IMAD.MOV.U32 R151, RZ, RZ, RZ ;  /* 0x000000ffff977224 */ /* 0x000fe400078e00ff */
[----:B------:R0:W-:Y:S01]  /*15250*/  STL [R1+0x28], R2 ;  /* 0x0000280201007387 */ /* 0x0001e20000100800 */
[----:B------:R-:W-:-:S07]  /*15260*/  VIADD R230, R2, 0x8 ;  /* 0x0000000802e67836 */ /* 0x000fce0000000000 */
.L_x_1589:
[----:B------:R-:W-:-:S04]  /*15270*/  IADD3 R229, R22, 0x1, RZ ;  /* 0x0000000116e57810 */ /* 0x000fc80007ffe0ff */
[----:B------:R-:W-:-:S04]  /*15280*/  ISETP.NE.AND P3, PT, R229, 0x2, PT ;  /* 0x00000002e500780c */ /* 0x000fc80003f65270 */
[----:B------:R-:W-:Y:S02]  /*15290*/  SEL R232, RZ, 0x1, P3 ;  /* 0x00000001ffe87807 */ /* 0x000fe40001800000 */
[----:B------:R-:W-:Y:S02]  /*152a0*/  SEL R229, R229, RZ, P3 ;  /* 0x000000ffe5e57207 */ /* 0x000fe40001800000 */
[----:B------:R-:W-:Y:S01]  /*152b0*/  LOP3.LUT R232, R218, R232, RZ, 0x3c, !PT ;  /* 0x000000e8dae87212 */ /* 0x000fe200078e3cff */
[----:B------:R-:W-:Y:S06]  /*152c0*/  @!P0 BRA `(.L_x_1571) ;  /* 0x0000000000048947 */ /* 0x000fec0003800000 */
[----:B------:R-:W-:Y:S01]  /*152d0*/  BPT.TRAP 0x1 ;  /* 0x000000040000795c */ /* 0x000fe20000300000 */
.L_x_1571:
[----:B0-----:R-:W-:Y:S01]  /*152e0*/  IMAD R2, R229, 0x8, R16 ;  /* 0x00000008e5027824 */ /* 0x001fe200078e0210 */
[----:B------:R-:W-:-:S04]  /*152f0*/  SHF.L.U32 R152, R232, 0x1f, RZ ;  /* 0x0000001fe8987819 */ /* 0x000fc800000006ff */
[----:B------:R0:W1:Y:S01]  /*15300*/  SYNCS.PHASECHK.TRANS64.TRYWAIT P3, [R2+URZ+0x30830], R152 ;  /* 0x03083098020075a7 */ /* 0x000062000806017f */
[----:B------:R-:W-:Y:S05]  /*15310*/  @!P0 BRA `(.L_x_1572) ;  /* 0x0000000000048947 */ /* 0x000fea0003800000 */
[----:B------:R-:W-:Y:S01]  /*15320*/  BPT.TRAP 0x1 ;  /* 0x000000040000795c */ /* 0x000fe20000300000 */
.L_x_1572:
[----:B------:R-:W2:Y:S01]  /*15330*/  LDL R153, [R1+0xc] ;  /* 0x00000c0001997983 */ /* 0x000ea20000100800 */
[----:B------:R-:W-:Y:S01]  /*15340*/  BSSY B2, `(.L_x_1573) ;  /* 0x0000007000027945 */ /* 0x000fe20003800000 */
[----:B--2---:R-:W-:-:S04]  /*15350*/  IMAD R158, R229, 0x800, R153 ;  /* 0x00000800e59e7824 */ /* 0x004fc800078e0299 */
[C---:B------:R-:W-:Y:S01]  /*15360*/  VIADD R155, R158.reuse, 0x4 ;  /* 0x000000049e9b7836 */ /* 0x040fe20000000000 */
[----:B------:R-:W-:Y:S01]  /*15370*/  IADD3 R156, R158, 0x2, RZ ;  /* 0x000000029e9c7810 */ /* 0x000fe20007ffe0ff */
[----:B-1----:R-:W-:Y:S06]  /*15380*/  @P3 BRA `(.L_x_1574) ;  /* 0x0000000000083947 */ /* 0x002fec0003800000 */
[----:B------:R-:W1:Y:S02]  /*15390*/  SYNCS.PHASECHK.TRANS64.TRYWAIT P3, [R2+URZ+0x30830], R152 ;  /* 0x03083098020075a7 */ /* 0x000e64000806017f */
[----:B-1----:R-:W-:Y:S05]  /*153a0*/  @!P3 BRA `(.L_x_1575) ;  /* 0x00000148004cb947 */ /* 0x002fea0003800000 */
.L_x_1574:
[----:B------:R-:W-:Y:S05]  /*153b0*/  BSYNC B2 ;  /* 0x0000000000027941 */ /* 0x000fea0003800000 */
.L_x_1573:
[----:B01----:R-:W-:Y:S01]  /*153c0*/  IMAD.MOV.U32 R152, RZ, RZ, R158 ;  /* 0x000000ffff987224 */ /* 0x003fe200078e009e */
[----:B------:R-:W-:Y:S01]  /*153d0*/  MOV R153, 0x40000040 ;  /* 0x4000004000997802 */ /* 0x000fe20000000f00 */
[----:B------:R-:W-:Y:S01]  /*153e0*/  VIADD R154, R158, 0x6 ;  /* 0x000000069e9a7836 */ /* 0x000fe20000000000 */
[----:B------:R-:W-:Y:S01]  /*153f0*/  MOV R157, 0x40000040 ;  /* 0x40000040009d7802 */ /* 0x000fe20000000f00 */
[-C--:B------:R-:W-:Y:S01]  /*15400*/  FMUL.FTZ R24, R24, R23.reuse ;  /* 0x0000001718187220 */ /* 0x080fe20000410000 */
[----:B------:R-:W-:Y:S01]  /*15410*/  R2UR UR6, R152 ;  /* 0x00000000980672ca */ /* 0x000fe200000e0000 */
[----:B------:R-:W-:Y:S01]  /*15420*/  IMAD.MOV.U32 R152, RZ, RZ, R156 ;  /* 0x000000ffff987224 */ /* 0x000fe200078e009c */
[----:B------:R-:W-:Y:S01]  /*15430*/  R2UR UR10, R154 ;  /* 0x000000009a0a72ca */ /* 0x000fe200000e0000 */
[----:B------:R-:W-:Y:S01]  /*15440*/  VIADD R156, R158, 0x204 ;  /* 0x000002049e9c7836 */ /* 0x000fe20000000000 */
[----:B------:R-:W-:Y:S01]  /*15450*/  R2UR UR5, R153 ;  /* 0x00000000990572ca */ /* 0x000fe200000e0000 */
[-C--:B------:R-:W-:Y:S01]  /*15460*/  FMUL.FTZ R25, R25, R23.reuse ;  /* 0x0000001719197220 */ /* 0x080fe20000410000 */
[----:B------:R-:W-:Y:S01]  /*15470*/  R2UR UR4, R152 ;  /* 0x00000000980472ca */ /* 0x000fe200000e0000 */
[----:B------:R-:W-:Y:S01]  /*15480*/  FMUL.FTZ R28, R28, R23 ;  /* 0x000000171c1c7220 */ /* 0x000fe20000410000 */
[----:B------:R-:W-:Y:S01]  /*15490*/  MOV R152, R155 ;  /* 0x0000009b00987202 */ /* 0x000fe20000000f00 */
[----:B------:R-:W-:Y:S01]  /*154a0*/  IMAD.MOV.U32 R155, RZ, RZ, 0x40000040 ;  /* 0x40000040ff9b7424 */ /* 0x000fe200078e00ff */
[----:B------:R-:W-:Y:S01]  /*154b0*/  R2UR UR22, R156 ;  /* 0x000000009c1672ca */ /* 0x000fe200000e0000 */
[----:B------:R-:W-:Y:S01]  /*154c0*/  VIADD R156, R158, 0x400 ;  /* 0x000004009e9c7836 */ /* 0x000fe20000000000 */
[----:B------:R-:W-:Y:S01]  /*154d0*/  R2UR UR8, R152 ;  /* 0x00000000980872ca */ /* 0x000fe200000e0000 */
[C---:B------:R-:W-:Y:S01]  /*154e0*/  VIADD R152, R158.reuse, 0x200 ;  /* 0x000002009e987836 */ /* 0x040fe20000000000 */
[----:B------:R-:W-:Y:S01]  /*154f0*/  R2UR UR11, R155 ;  /* 0x000000009b0b72ca */ /* 0x000fe200000e0000 */
[-C--:B------:R-:W-:Y:S01]  /*15500*/  FMUL.FTZ R29, R29, R23.reuse ;  /* 0x000000171d1d7220 */ /* 0x080fe20000410000 */
[----:B------:R-:W-:Y:S01]  /*15510*/  IADD3 R154, R158, 0x202, RZ ;  /* 0x000002029e9a7810 */ /* 0x000fe20007ffe0ff */
[-C--:B------:R-:W-:Y:S01]  /*15520*/  FMUL.FTZ R32, R32, R23.reuse ;  /* 0x0000001720207220 */ /* 0x080fe20000410000 */
[----:B------:R-:W-:Y:S01]  /*15530*/  R2UR UR14, R152 ;  /* 0x00000000980e72ca */ /* 0x000fe200000e0000 */
[----:B------:R-:W-:Y:S01]  /*15540*/  VIADD R152, R158, 0x206 ;  /* 0x000002069e987836 */ /* 0x000fe20000000000 */
[----:B------:R-:W-:Y:S01]  /*15550*/  R2UR UR18, R154 ;  /* 0x000000009a1272ca */ /* 0x000fe200000e0000 */
[----:B------:R-:W-:Y:S01]  /*15560*/  VIADD R154, R158, 0x402 ;  /* 0x000004029e9a7836 */ /* 0x000fe20000000000 */
[----:B------:R-:W-:Y:S01]  /*15570*/  R2UR UR30, R156 ;  /* 0x000000009c1e72ca */ /* 0x000fe200000e0000 */
[----:B------:R-:W-:Y:S01]  /*15580*/  VIADD R156, R158, 0x406 ;  /* 0x000004069e9c7836 */ /* 0x000fe20000000000 */
[----:B------:R-:W-:Y:S01]  /*15590*/  R2UR UR26, R152 ;  /* 0x00000000981a72ca */ /* 0x000fe200000e0000 */
[-C--:B------:R-:W-:Y:S01]  /*155a0*/  FMUL.FTZ R33, R33, R23.reuse ;  /* 0x0000001721217220 */ /* 0x080fe20000410000 */
[----:B------:R-:W-:Y:S01]  /*155b0*/  IADD3 R152, R158, 0x404, RZ ;  /* 0x000004049e987810 */ /* 0x000fe20007ffe0ff */
[-C--:B------:R-:W-:Y:S01]  /*155c0*/  FMUL.FTZ R36, R36, R23.reuse ;  /* 0x0000001724247220 */ /* 0x080fe20000410000 */
[----:B------:R-:W-:Y:S01]  /*155d0*/  MOV R159, UR11 ;  /* 0x0000000b009f7c02 */ /* 0x000fe20008000f00 */
[----:B------:R-:W-:Y:S01]  /*155e0*/  UMOV UR11, UR5 ;  /* 0x00000005000b7c82 */ /* 0x000fe20008000000 */
[----:B------:R-:W-:Y:S01]  /*155f0*/  R2UR UR38, R152 ;  /* 0x00000000982672ca */ /* 0x000fe200000e0000 */
[----:B------:R-:W-:Y:S01]  /*15600*/  VIADD R152, R158, 0x600 ;  /* 0x000006009e987836 */ /* 0x000fe20000000000 */
[----:B------:R-:W-:Y:S01]  /*15610*/  MOV R235, UR10 ;  /* 0x0000000a00eb7c02 */ /* 0x000fe20008000f00 */
[----:B------:R-:W-:Y:S01]  /*15620*/  UMOV UR10, UR4 ;  /* 0x00000004000a7c82 */ /* 0x000fe20008000000 */
[----:B------:R-:W-:Y:S01]  /*15630*/  R2UR UR7, R153 ;  /* 0x00000000990772ca */ /* 0x000fe200000e0000 */
[-C--:B------:R-:W-:Y:S01]  /*15640*/  FMUL.FTZ R37, R37, R23.reuse ;  /* 0x0000001725257220 */ /* 0x080fe20000410000 */
[----:B------:R-:W-:Y:S01]  /*15650*/  R2UR UR34, R154 ;  /* 0x000000009a2272ca */ /* 0x000fe200000e0000 */
[----:B------:R-:W-:Y:S01]  /*15660*/  VIADD R154, R158, 0x604 ;  /* 0x000006049e9a7836 */ /* 0x000fe20000000000 */
[----:B------:R-:W-:Y:S01]  /*15670*/  R2UR UR42, R156 ;  /* 0x000000009c2a72ca */ /* 0x000fe200000e0000 */
[-C--:B------:R-:W-:Y:S01]  /*15680*/  FMUL.FTZ R40, R40, R23.reuse ;  /* 0x0000001728287220 */ /* 0x080fe20000410000 */
[----:B------:R-:W-:Y:S01]  /*15690*/  R2UR UR46, R152 ;  /* 0x00000000982e72ca */ /* 0x000fe200000e0000 */
[----:B------:R-:W-:Y:S01]  /*156a0*/  VIADD R152, R158, 0x606 ;  /* 0x000006069e987836 */ /* 0x000fe20000000000 */
[----:B------:R-:W-:Y:S01]  /*156b0*/  R2UR UR4, R6 ;  /* 0x00000000060472ca */ /* 0x000fe200000e0000 */
[-C--:B------:R-:W-:Y:S01]  /*156c0*/  FMUL.FTZ R41, R41, R23.reuse ;  /* 0x0000001729297220 */ /* 0x080fe20000410000 */
[----:B------:R-:W-:Y:S01]  /*156d0*/  R2UR UR5, R7 ;  /* 0x00000000070572ca */ /* 0x000fe200000e0000 */
[-C--:B------:R-:W-:Y:S01]  /*156e0*/  FMUL.FTZ R44, R44, R23.reuse ;  /* 0x000000172c2c7220 */ /* 0x080fe20000410000 */
[----:B------:R-:W-:Y:S01]  /*156f0*/  IADD3 R156, R158, 0x602, RZ ;  /* 0x000006029e9c7810 */ /* 0x000fe20007ffe0ff */
        /* <DEDUP_REMOVED lines=53> */
[C---:B------:R-:W-:Y:S01]  /*15a50*/  R2UR UR9, R153.reuse ;  /* 0x00000000990972ca */ /* 0x040fe200000e0000 */
[-C--:B------:R-:W-:Y:S01]  /*15a60*/  FMUL.FTZ R26, R26, R0.reuse ;  /* 0x000000001a1a7220 */ /* 0x080fe20000410000 */
[----:B------:R-:W-:Y:S01]  /*15a70*/  R2UR UR15, R153 ;  /* 0x00000000990f72ca */ /* 0x000fe200000e0000 */
        /* <DEDUP_REMOVED lines=29> */
[----:B------:R-:W-:Y:S01]  /*15c50*/  MOV R23, R159 ;  /* 0x0000009f00177202 */ /* 0x000fe20000000f00 */
[-C--:B------:R-:W-:Y:S01]  /*15c60*/  FMUL.FTZ R58, R58, R0.reuse ;  /* 0x000000003a3a7220 */ /* 0x080fe20000410000 */
[----:B------:R-:W-:Y:S01]  /*15c70*/  WARPGROUP.ARRIVE ;  /* 0x00000000000079c5 */ /* 0x000fe20000000000 */
[----:B------:R-:W-:Y:S01]  /*15c80*/  R2UR UR12, R214 ;  /* 0x00000000d60c72ca */ /* 0x000fe200000e0000 */
[-C--:B------:R-:W-:Y:S01]  /*15c90*/  FMUL.FTZ R59, R59, R0.reuse ;  /* 0x000000003b3b7220 */ /* 0x080fe20000410000 */
[----:B------:R-:W-:Y:S01]  /*15ca0*/  R2UR UR13, R215 ;  /* 0x00000000d70d72ca */ /* 0x000fe200000e0000 */
[-C--:B------:R-:W-:Y:S01]  /*15cb0*/  FMUL.FTZ R62, R62, R0.reuse ;  /* 0x000000003e3e7220 */ /* 0x080fe20000410000 */
[----:B------:R-:W-:Y:S01]  /*15cc0*/  R2UR UR16, R212 ;  /* 0x00000000d41072ca */ /* 0x000fe200000e0000 */
[----:B------:R-:W-:Y:S01]  /*15cd0*/  HGMMA.64x64x16.F32 R152, gdesc[UR4], RZ, !UPT, gsb0 ;  /* 0x00e00000049879f0 */ /* 0x000fe2000c0008ff */
[----:B------:R-:W-:Y:S01]  /*15ce0*/  UMOV UR6, UR8 ;  /* 0x0000000800067c82 */ /* 0x000fe20008000000 */
[----:B------:R-:W-:Y:S01]  /*15cf0*/  UMOV UR7, UR9 ;  /* 0x0000000900077c82 */ /* 0x000fe20008000000 */
        /* <DEDUP_REMOVED lines=73> */
[----:B------:R-:W-:Y:S02]  /*16190*/  R2UR UR11, R23 ;  /* 0x00000000170b72ca */ /* 0x000fe400000e0000 */
[----:B------:R-:W-:Y:S02]  /*161a0*/  R2UR UR10, R235 ;  /* 0x00000000eb0a72ca */ /* 0x000fe400000e0000 */
[----:B------:R-:W-:Y:S02]  /*161b0*/  R2UR UR8, R216 ;  /* 0x00000000d80872ca */ /* 0x000fe400000e0000 */
[----:B------:R-:W-:Y:S01]  /*161c0*/  R2UR UR9, R217 ;  /* 0x00000000d90972ca */ /* 0x000fe200000e0000 */
        /* <DEDUP_REMOVED lines=45> */
.L_x_1576:
[----:B------:R-:W-:Y:S01]  /*164a0*/  SHF.L.U32 R23, R218, 0x1f, RZ ;  /* 0x0000001fda177819 */ /* 0x000fe200000006ff */
[----:B------:R-:W-:-:S04]  /*164b0*/  IMAD R0, R22, 0x8, R16 ;  /* 0x0000000816007824 */ /* 0x000fc800078e0210 */
[----:B------:R0:W1:Y:S01]  /*164c0*/  SYNCS.PHASECHK.TRANS64.TRYWAIT P3, [R0+URZ+0x30850], R23 ;  /* 0x03085017000075a7 */ /* 0x000062000806017f */
[----:B------:R-:W-:Y:S05]  /*164d0*/  @!P0 BRA `(.L_x_1577) ;  /* 0x0000000000048947 */ /* 0x000fea0003800000 */
[----:B------:R-:W-:Y:S01]  /*164e0*/  BPT.TRAP 0x1 ;  /* 0x000000040000795c */ /* 0x000fe20000300000 */
.L_x_1577:
[----:B------:R-:W-:Y:S04]  /*164f0*/  BSSY B2, `(.L_x_1578) ;  /* 0x0000004000027945 */ /* 0x000fe80003800000 */
[----:B-1----:R-:W-:Y:S05]  /*16500*/  @P3 BRA `(.L_x_1579) ;  /* 0x0000000000083947 */ /* 0x002fea0003800000 */
[----:B------:R-:W1:Y:S02]  /*16510*/  SYNCS.PHASECHK.TRANS64.TRYWAIT P3, [R0+URZ+0x30850], R23 ;  /* 0x03085017000075a7 */ /* 0x000e64000806017f */
[----:B-1----:R-:W-:Y:S05]  /*16520*/  @!P3 BRA `(.L_x_1580) ;  /* 0x000001380000b947 */ /* 0x002fea0003800000 */
.L_x_1579:
[----:B------:R-:W-:Y:S05]  /*16530*/  BSYNC B2 ;  /* 0x0000000000027941 */ /* 0x000fea0003800000 */
.L_x_1578:
[----:B01----:R-:W-:Y:S01]  /*16540*/  VIADD R23, R16, 0x400 ;  /* 0x0000040010177836 */ /* 0x003fe20000000000 */
[----:B------:R-:W-:Y:S01]  /*16550*/  WARPGROUP.ARRIVE ;  /* 0x00000000000079c5 */ /* 0x000fe20000000000 */
[----:B------:R-:W2:Y:S01]  /*16560*/  LDL R218, [R1+0x24] ;  /* 0x0000240001da7983 */ /* 0x000ea20000100800 */
[----:B------:R-:W-:Y:S01]  /*16570*/  @!P1 VIADD R2, R2, 0x30840 ;  /* 0x0003084002029836 */ /* 0x000fe20000000000 */
[----:B------:R-:W-:Y:S01]  /*16580*/  ULDC UR5, c[0x0][0x9d8] ;  /* 0x0002760000057ab9 */ /* 0x000fe20000000800 */
[----:B------:R-:W-:Y:S01]  /*16590*/  SHF.R.U32.HI R23, RZ, 0x4, R23 ;  /* 0x00000004ff177819 */ /* 0x000fe20000011617 */
[----:B------:R-:W-:Y:S01]  /*165a0*/  FMUL.FTZ R161, R161, UR5 ;  /* 0x00000005a1a17c20 */ /* 0x000fe20008410000 */
[----:B------:R-:W-:Y:S01]  /*165b0*/  FMUL.FTZ R169, R169, UR5 ;  /* 0x00000005a9a97c20 */ /* 0x000fe20008410000 */
[----:B------:R-:W-:Y:S01]  /*165c0*/  @!P1 PRMT R2, RZ, 0x654, R2 ;  /* 0x00000654ff029816 */ /* 0x000fe20000000002 */
[----:B------:R-:W-:Y:S01]  /*165d0*/  FMUL.FTZ R173, R173, UR5 ;  /* 0x00000005adad7c20 */ /* 0x000fe20008410000 */
[----:B------:R-:W-:Y:S01]  /*165e0*/  LOP3.LUT R23, R23, 0x3fff, RZ, 0xc0, !PT ;  /* 0x00003fff17177812 */ /* 0x000fe200078ec0ff */
[----:B------:R-:W-:Y:S01]  /*165f0*/  FMUL.FTZ R177, R177, UR5 ;  /* 0x00000005b1b17c20 */ /* 0x000fe20008410000 */
[----:B------:R-:W0:Y:S02]  /*16600*/  MUFU.TANH R161, R161 ;  /* 0x000000a100a17308 */ /* 0x000e240000002400 */
[----:B------:R-:W-:-:S04]  /*16610*/  LOP3.LUT R23, R23, 0x2000000, RZ, 0xfc, !PT ;  /* 0x0200000017177812 */ /* 0x000fc800078efcff */
[----:B------:R-:W-:Y:S01]  /*16620*/  LEA R22, R22, R23, 0xb ;  /* 0x0000001716167211 */ /* 0x000fe200078e58ff */
[----:B------:R-:W-:Y:S01]  /*16630*/  IMAD.MOV.U32 R23, RZ, RZ, 0x40000040 ;  /* 0x40000040ff177424 */ /* 0x000fe200078e00ff */
[----:B------:R-:W1:Y:S02]  /*16640*/  MUFU.TANH R169, R169 ;  /* 0x000000a900a97308 */ /* 0x000e640000002400 */
[----:B------:R-:W-:Y:S02]  /*16650*/  R2UR UR6, R22 ;  /* 0x00000000160672ca */ /* 0x000fe400000e0000 */
[----:B------:R-:W-:Y:S01]  /*16660*/  R2UR UR7, R23 ;  /* 0x00000000170772ca */ /* 0x000fe200000e0000 */
[----:B------:R-:W-:-:S03]  /*16670*/  IMAD.MOV.U32 R23, RZ, RZ, 0x40000040 ;  /* 0x40000040ff177424 */ /* 0x000fc600078e00ff */
[----:B------:R-:W3:Y:S08]  /*16680*/  MUFU.TANH R173, R173 ;  /* 0x000000ad00ad7308 */ /* 0x000ef00000002400 */
[----:B------:R-:W4:Y:S01]  /*16690*/  MUFU.TANH R177, R177 ;  /* 0x000000b100b17308 */ /* 0x000f220000002400 */
[----:B------:R-:W-:Y:S01]  /*166a0*/  HGMMA.64x256x16.F32 R24, R196, gdesc[UR4].tnspB, R24, gsb0 ;  /* 0x43e00004c4187df0 */ /* 0x000fe20008000818 */
[----:B--2---:R-:W-:-:S02]  /*166b0*/  R2UR UR4, R218 ;  /* 0x00000000da0472ca */ /* 0x004fc400000e0000 */
[----:B------:R-:W-:Y:S02]  /*166c0*/  WARPGROUP.DEPBAR.LE gsb0, 0x0 ;  /* 0x00008000000079c5 */ /* 0x000fe40000010000 */
[----:B------:R-:W-:Y:S01]  /*166d0*/  VIADD R196, R22, 0x80 ;  /* 0x0000008016c47836 */ /* 0x000fe20000000000 */
[----:B------:R-:W-:Y:S01]  /*166e0*/  MOV R197, 0x40000040 ;  /* 0x4000004000c57802 */ /* 0x000fe20000000f00 */
[----:B------:R-:W-:-:S03]  /*166f0*/  WARPGROUP.ARRIVE ;  /* 0x00000000000079c5 */ /* 0x000fc60000000000 */
[----:B------:R-:W-:Y:S02]  /*16700*/  R2UR UR6, R196 ;  /* 0x00000000c40672ca */ /* 0x000fe400000e0000 */
[----:B------:R-:W-:-:S15]  /*16710*/  R2UR UR7, R197 ;  /* 0x00000000c50772ca */ /* 0x000fde00000e0000 */
[----:B------:R-:W-:-:S01]  /*16720*/  NOP ;  /* 0x0000000000007918 */ /* 0x000fc20000000000 */
[----:B------:R-:W-:Y:S03]  /*16730*/  HGMMA.64x256x16.F32 R24, R192, gdesc[UR4].tnspB, R24, gsb0 ;  /* 0x43e00004c0187df0 */ /* 0x000fe60008000818 */
[----:B------:R-:W-:Y:S02]  /*16740*/  WARPGROUP.DEPBAR.LE gsb0, 0x0 ;  /* 0x00008000000079c5 */ /* 0x000fe40000010000 */
[C---:B------:R-:W-:Y:S01]  /*16750*/  VIADD R192, R22.reuse, 0x100 ;  /* 0x0000010016c07836 */ /* 0x040fe20000000000 */
[----:B------:R-:W-:Y:S01]  /*16760*/  WARPGROUP.ARRIVE ;  /* 0x00000000000079c5 */ /* 0x000fe20000000000 */
[----:B------:R-:W-:Y:S01]  /*16770*/  IMAD.MOV.U32 R193, RZ, RZ, 0x40000040 ;  /* 0x40000040ffc17424 */ /* 0x000fe200078e00ff */
[----:B------:R-:W-:Y:S02]  /*16780*/  IADD3 R22, R22, 0x180, RZ ;  /* 0x0000018016167810 */ /* 0x000fe40007ffe0ff */
[----:B------:R-:W-:-:S02]  /*16790*/  R2UR UR6, R192 ;  /* 0x00000000c00672ca */ /* 0x000fc400000e0000 */
[----:B------:R-:W-:-:S15]  /*167a0*/  R2UR UR7, R193 ;  /* 0x00000000c10772ca */ /* 0x000fde00000e0000 */
[----:B------:R-:W-:-:S01]  /*167b0*/  NOP ;  /* 0x0000000000007918 */ /* 0x000fc20000000000 */
        /* <DEDUP_REMOVED lines=17> */
[----:B------:R-:W2:Y:S08]  /*168d0*/  MUFU.TANH R23, R23 ;  /* 0x0000001700177308 */ /* 0x000eb00000002400 */
        /* <DEDUP_REMOVED lines=14> */
[----:B------:R-:W-:-:S06]  /*169c0*/  WARPGROUP.ARRIVE ;  /* 0x00000000000079c5 */ /* 0x000fcc0000000000 */
[----:B------:R-:W-:Y:S03]  /*169d0*/  HGMMA.64x256x16.F32 R24, R184, gdesc[UR4].tnspB, R24, gsb0 ;  /* 0x43e00004b8187df0 */ /* 0x000fe60008000818 */
[----:B------:R-:W-:Y:S02]  /*169e0*/  WARPGROUP.DEPBAR.LE gsb0, 0x0 ;  /* 0x00008000000079c5 */ /* 0x000fe40000010000 */
[----:B------:R5:W-:Y:S01]  /*169f0*/  @!P1 SYNCS.ARRIVE.TRANS64.RED.A1T0 RZ, [R2+URZ], RZ ;  /* 0x000000ff02ff99a7 */ /* 0x000be2000810043f */
[----:B------:R-:W-:Y:S01]  /*16a00*/  FMUL.FTZ R185, R164, UR5 ;  /* 0x00000005a4b97c20 */ /* 0x000fe20008410000 */
[----:B------:R-:W-:Y:S01]  /*16a10*/  FMUL.FTZ R164, R167, UR5 ;  /* 0x00000005a7a47c20 */ /* 0x000fe20008410000 */
[----:B------:R-:W-:Y:S01]  /*16a20*/  FMUL.FTZ R186, R165, UR5 ;  /* 0x00000005a5ba7c20 */ /* 0x000fe20008410000 */
[----:B------:R-:W-:Y:S01]  /*16a30*/  FMUL.FTZ R167, R168, UR5 ;  /* 0x00000005a8a77c20 */ /* 0x000fe20008410000 */
[----:B------:R-:W-:Y:S01]  /*16a40*/  FMUL.FTZ R165, R170, UR5 ;  /* 0x00000005aaa57c20 */ /* 0x000fe20008410000 */
[----:B------:R-:W-:Y:S01]  /*16a50*/  FMUL.FTZ R187, R172, UR5 ;  /* 0x00000005acbb7c20 */ /* 0x000fe20008410000 */
[----:B------:R-:W-:Y:S01]  /*16a60*/  FMUL.FTZ R168, R174, UR5 ;  /* 0x00000005aea87c20 */ /* 0x000fe20008410000 */
[----:B-----5:R-:W-:Y:S01]  /*16a70*/  SHF.L.U32 R2, R5, 0x6, RZ ;  /* 0x0000000605027819 */ /* 0x020fe200000006ff */
[----:B------:R-:W-:Y:S01]  /*16a80*/  FMUL.FTZ R170, R175, UR5 ;  /* 0x00000005afaa7c20 */ /* 0x000fe20008410000 */
[----:B------:R-:W-:Y:S01]  /*16a90*/  FMUL.FTZ R174, R176, UR5 ;  /* 0x00000005b0ae7c20 */ /* 0x000fe20008410000 */
[----:B------:R-:W-:Y:S01]  /*16aa0*/  FMUL.FTZ R172, R179, UR5 ;  /* 0x00000005b3ac7c20 */ /* 0x000fe20008410000 */
[----:B------:R-:W-:Y:S01]  /*16ab0*/  IADD3 R156, R219, 0x1, -R2 ;  /* 0x00000001db9c7810 */ /* 0x000fe20007ffe802 */
[----:B------:R-:W-:Y:S01]  /*16ac0*/  FMUL.FTZ R184, R157, UR5 ;  /* 0x000000059db87c20 */ /* 0x000fe20008410000 */
[----:B------:R-:W-:Y:S01]  /*16ad0*/  FMUL.FTZ R179, R181, UR5 ;  /* 0x00000005b5b37c20 */ /* 0x000fe20008410000 */
[----:B------:R-:W-:Y:S01]  /*16ae0*/  FMUL.FTZ R175, R182, UR5 ;  /* 0x00000005b6af7c20 */ /* 0x000fe20008410000 */
[----:B------:R-:W-:Y:S01]  /*16af0*/  FMUL.FTZ R176, R183, UR5 ;  /* 0x00000005b7b07c20 */ /* 0x000fe20008410000 */
[----:B------:R-:W-:Y:S01]  /*16b00*/  IMAD.IADD R156, R156, 0x1, -R224 ;  /* 0x000000019c9c7824 */ /* 0x000fe200078e0ae0 */
[----:B------:R-:W0:Y:S01]  /*16b10*/  MUFU.TANH R185, R185 ;  /* 0x000000b900b97308 */ /* 0x000e220000002400 */
[----:B------:R-:W-:-:S02]  /*16b20*/  ULDC UR5, c[0x0][0x9e0] ;  /* 0x0002780000057ab9 */ /* 0x000fc40000000800 */
[----:B------:R-:W-:-:S04]  /*16b30*/  IMAD R156, R234, -0x2, R156 ;  /* 0xfffffffeea9c7824 */ /* 0x000fc800078e029c */
[C---:B------:R-:W-:Y:S01]  /*16b40*/  VIADD R183, R156.reuse, UR5 ;  /* 0x000000059cb77c36 */ /* 0x040fe20008000000 */
[----:B------:R-:W0:Y:S01]  /*16b50*/  MUFU.TANH R184, R184 ;  /* 0x000000b800b87308 */ /* 0x000e220000002400 */
[----:B------:R-:W-:Y:S02]  /*16b60*/  IADD3 R182, R156, UR4, RZ ;  /* 0x000000049cb67c10 */ /* 0x000fe4000fffe0ff */
[----:B------:R-:W-:-:S03]  /*16b70*/  IMAD.IADD R181, R231, 0x1, R183 ;  /* 0x00000001e7b57824 */ /* 0x000fc600078e02b7 */
        /* <DEDUP_REMOVED lines=14> */
[----:B------:R-:W2:Y:S01]  /*16c60*/  LDL R218, [R1+0x8] ;  /* 0x0000080001da7983 */ /* 0x000ea20000100800 */
[----:B------:R-:W-:Y:S01]  /*16c70*/  BSSY B2, `(.L_x_1582) ;  /* 0x0000013000027945 */ /* 0x000fe20003800000 */
[----:B--2---:R-:W-:-:S04]  /*16c80*/  IADD3 R188, R231, R218, RZ ;  /* 0x000000dae7bc7210 */ /* 0x004fc80007ffe0ff */
[----:B------:R-:W-:-:S13]  /*16c90*/  ISETP.GT.AND P3, PT, R188, -0x1, PT ;  /* 0xffffffffbc00780c */ /* 0x000fda0003f64270 */
[----:B------:R-:W-:Y:S05]  /*16ca0*/  @P3 BRA `(.L_x_1583) ;  /* 0x0000000000243947 */ /* 0x000fea0003800000 */
[----:B------:R-:W-:Y:S01]  /*16cb0*/  ULDC UR4, c[0x0][0x9e4] ;  /* 0x0002790000047ab9 */ /* 0x000fe20000000800 */
[----:B------:R-:W-:Y:S01]  /*16cc0*/  LOP3.LUT R188, RZ, R188, RZ, 0x33, !PT ;  /* 0x000000bcffbc7212 */ /* 0x000fe200078e33ff */
[----:B------:R-:W-:-:S05]  /*16cd0*/  IMAD.U32 R189, RZ, RZ, UR4 ;  /* 0x00000004ffbd7e24 */ /* 0x000fca000f8e00ff */
[----:B------:R-:W-:-:S13]  /*16ce0*/  ISETP.NE.AND P3, PT, R189, 0x1, PT ;  /* 0x00000001bd00780c */ /* 0x000fda0003f65270 */
[----:B------:R-:W1:Y:S02]  /*16cf0*/  @P3 LDC.64 R156, c[0x0][0x9e8] ;  /* 0x00027a00ff9c3b82 */ /* 0x000e640000000a00 */
[----:B-1----:R-:W-:-:S05]  /*16d00*/  @P3 IMAD.HI.U32 R156, R188, R156, RZ ;  /* 0x0000009cbc9c3227 */ /* 0x002fca00078e00ff */
[----:B------:R-:W-:-:S04]  /*16d10*/  @P3 SHF.R.U32.HI R188, RZ, R157, R156 ;  /* 0x0000009dffbc3219 */ /* 0x000fc8000001169c */
[----:B------:R-:W-:Y:S01]  /*16d20*/  LOP3.LUT R188, RZ, R188, RZ, 0x33, !PT ;  /* 0x000000bcffbc7212 */ /* 0x000fe200078e33ff */
[----:B------:R-:W-:Y:S06]  /*16d30*/  BRA `(.L_x_1584) ;  /* 0x0000000000187947 */ /* 0x000fec0003800000 */
.L_x_1583:
[----:B------:R-:W-:Y:S02]  /*16d40*/  ULDC UR4, c[0x0][0x9e4] ;  /* 0x0002790000047ab9 */ /* 0x000fe40000000800 */
[----:B------:R-:W-:-:S05]  /*16d50*/  IMAD.U32 R189, RZ, RZ, UR4 ;  /* 0x00000004ffbd7e24 */ /* 0x000fca000f8e00ff */
[----:B------:R-:W-:-:S13]  /*16d60*/  ISETP.NE.AND P3, PT, R189, 0x1, PT ;  /* 0x00000001bd00780c */ /* 0x000fda0003f65270 */
[----:B------:R-:W1:Y:S02]  /*16d70*/  @P3 LDC.64 R156, c[0x0][0x9e8] ;  /* 0x00027a00ff9c3b82 */ /* 0x000e640000000a00 */
[----:B-1----:R-:W-:-:S05]  /*16d80*/  @P3 IMAD.HI.U32 R156, R188, R156, RZ ;  /* 0x0000009cbc9c3227 */ /* 0x002fca00078e00ff */
[----:B------:R-:W-:-:S07]  /*16d90*/  @P3 SHF.R.U32.HI R188, RZ, R157, R156 ;  /* 0x0000009dffbc3219 */ /* 0x000fce000001169c */
.L_x_1584:
[----:B------:R-:W-:Y:S05]  /*16da0*/  BSYNC B2 ;  /* 0x0000000000027941 */ /* 0x000fea0003800000 */
.L_x_1582:
[----:B------:R-:W-:-:S04]  /*16db0*/  IMAD R188, R188, R189, -R2 ;  /* 0x000000bdbcbc7224 */ /* 0x000fc800078e0a02 */
[----:B------:R-:W-:-:S05]  /*16dc0*/  IMAD R188, R234, -0x2, R188 ;  /* 0xfffffffeeabc7824 */ /* 0x000fca00078e02bc */
[----:B------:R-:W-:Y:S02]  /*16dd0*/  VIMNMX R180, R180, R188, !PT ;  /* 0x000000bcb4b47248 */ /* 0x000fe40007fe0100 */
[----:B------:R-:W-:-:S07]  /*16de0*/  VIADDMNMX R181, R188, R189, R181, PT ;  /* 0x000000bdbcb57246 */ /* 0x000fce00038001b5 */
.L_x_1581:
[----:B------:R-:W-:Y:S02]  /*16df0*/  ISETP.GT.AND P3, PT, R5, -0x1, PT ;  /* 0xffffffff0500780c */ /* 0x000fe40003f64270 */
[----:B------:R-:W-:Y:S02]  /*16e00*/  IADD3 R183, R183, 0x8, R231 ;  /* 0x00000008b7b77810 */ /* 0x000fe40007ffe0e7 */
[C---:B------:R-:W-:Y:S02]  /*16e10*/  ISETP.GT.AND P4, PT, R180.reuse, RZ, P3 ;  /* 0x000000ffb400720c */ /* 0x040fe40001f84270 */
[C---:B------:R-:W-:Y:S02]  /*16e20*/  ISETP.GT.AND P6, PT, R180.reuse, 0x1, P3 ;  /* 0x00000001b400780c */ /* 0x040fe40001fc4270 */
[----:B------:R-:W-:Y:S02]  /*16e30*/  ISETP.LT.OR P5, PT, R181, 0x1, P4 ;  /* 0x00000001b500780c */ /* 0x000fe400027a1670 */
[----:B------:R-:W-:-:S02]  /*16e40*/  ISETP.GT.AND P4, PT, R180, 0x8, P3 ;  /* 0x00000008b400780c */ /* 0x000fc40001f84270 */
[----:B------:R-:W-:Y:S02]  /*16e50*/  FSEL R23, R23, -INF , !P5 ;  /* 0xff80000017177808 */ /* 0x000fe40006800000 */
[----:B------:R-:W-:Y:S02]  /*16e60*/  ISETP.GT.AND P5, PT, R180, 0x9, P3 ;  /* 0x00000009b400780c */ /* 0x000fe40001fa4270 */
[C---:B------:R-:W-:Y:S02]  /*16e70*/  ISETP.LT.OR P6, PT, R181.reuse, 0x2, P6 ;  /* 0x00000002b500780c */ /* 0x040fe400037c1670 */
[C---:B------:R-:W-:Y:S02]  /*16e80*/  ISETP.LT.OR P4, PT, R181.reuse, 0x9, P4 ;  /* 0x00000009b500780c */ /* 0x040fe40002781670 */
[----:B------:R-:W-:Y:S02]  /*16e90*/  ISETP.LT.OR P5, PT, R181, 0xa, P5 ;  /* 0x0000000ab500780c */ /* 0x000fe40002fa1670 */
[----:B0-----:R-:W-:-:S02]  /*16ea0*/  FSEL R152, R152, -INF , !P6 ;  /* 0xff80000098987808 */ /* 0x001fc40007000000 */
[----:B------:R-:W-:Y:S02]  /*16eb0*/  FSEL R154, R154, -INF , !P4 ;  /* 0xff8000009a9a7808 */ /* 0x000fe40006000000 */
[----:B------:R-:W-:Y:S02]  /*16ec0*/  FSEL R184, R184, -INF , !P5 ;  /* 0xff800000b8b87808 */ /* 0x000fe40006800000 */
[C---:B------:R-:W-:Y:S02]  /*16ed0*/  ISETP.GT.AND P6, PT, R180.reuse, 0x10, P3 ;  /* 0x00000010b400780c */ /* 0x040fe40001fc4270 */
[C---:B------:R-:W-:Y:S02]  /*16ee0*/  ISETP.GT.AND P4, PT, R180.reuse, 0x11, P3 ;  /* 0x00000011b400780c */ /* 0x040fe40001f84270 */
        /* <DEDUP_REMOVED lines=10> */
[C---:B------:R-:W-:Y:S02]  /*16f90*/  ISETP.LT.OR P6, PT, R181.reuse, 0x1a, P6 ;  /* 0x0000001ab500780c */ /* 0x040fe400037c1670 */
[C---:B------:R-:W-:Y:S02]  /*16fa0*/  ISETP.LT.OR P4, PT, R181.reuse, 0x21, P4 ;  /* 0x00000021b500780c */ /* 0x040fe40002781670 */
[----:B------:R-:W-:Y:S02]  /*16fb0*/  ISETP.LT.OR P5, PT, R181, 0x22, P5 ;  /* 0x00000022b500780c */ /* 0x000fe40002fa1670 */
[----:B------:R-:W-:-:S02]  /*16fc0*/  FSEL R186, R186, -INF , !P6 ;  /* 0xff800000baba7808 */ /* 0x000fc40007000000 */
        /* <DEDUP_REMOVED lines=17> */
[----:B------:R-:W-:-:S02]  /*170e0*/  IADD3 R182, R182, 0x8, R231 ;  /* 0x00000008b6b67810 */ /* 0x000fc40007ffe0e7 */
[----:B------:R-:W-:Y:S02]  /*170f0*/  FSEL R177, R177, -INF , !P6 ;  /* 0xff800000b1b17808 */ /* 0x000fe40007000000 */
[----:B------:R-:W-:Y:S02]  /*17100*/  FSEL R178, R178, -INF , !P4 ;  /* 0xff800000b2b27808 */ /* 0x000fe40006000000 */
[----:B------:R-:W-:Y:S01]  /*17110*/  FSEL R179, R179, -INF , !P5 ;  /* 0xff800000b3b37808 */ /* 0x000fe20006800000 */
[----:B------:R-:W-:Y:S06]  /*17120*/  @!P2 BRA `(.L_x_1585) ;  /* 0x000000000068a947 */ /* 0x000fec0003800000 */
[----:B------:R-:W-:Y:S01]  /*17130*/  ISETP.GT.AND P4, PT, R230, -0x1, PT ;  /* 0xffffffffe600780c */ /* 0x000fe20003f84270 */
[----:B------:R-:W-:-:S12]  /*17140*/  BSSY B2, `(.L_x_1586) ;  /* 0x0000014000027945 */ /* 0x000fd80003800000 */
[----:B------:R-:W-:Y:S05]  /*17150*/  @P4 BRA `(.L_x_1587) ;  /* 0x00000000002c4947 */ /* 0x000fea0003800000 */
[----:B------:R-:W2:Y:S01]  /*17160*/  LDL R188, [R1+0x28] ;  /* 0x0000280001bc7983 */ /* 0x000ea20000100800 */
[----:B------:R-:W-:Y:S02]  /*17170*/  ULDC UR4, c[0x0][0x9e4] ;  /* 0x0002790000047ab9 */ /* 0x000fe40000000800 */
[----:B------:R-:W-:-:S04]  /*17180*/  MOV R180, UR4 ;  /* 0x0000000400b47c02 */ /* 0x000fc80008000f00 */
[----:B------:R-:W-:-:S13]  /*17190*/  ISETP.NE.AND P4, PT, R180, 0x1, PT ;  /* 0x00000001b400780c */ /* 0x000fda0003f85270 */
[----:B------:R-:W0:Y:S01]  /*171a0*/  @P4 LDC.64 R156, c[0x0][0x9e8] ;  /* 0x00027a00ff9c4b82 */ /* 0x000e220000000a00 */
[----:B--2---:R-:W-:-:S05]  /*171b0*/  VIADD R181, R188, 0x8 ;  /* 0x00000008bcb57836 */ /* 0x004fca0000000000 */
[----:B------:R-:W-:-:S05]  /*171c0*/  LOP3.LUT R181, RZ, R181, RZ, 0x33, !PT ;  /* 0x000000b5ffb57212 */ /* 0x000fca00078e33ff */
[----:B0-----:R-:W-:-:S05]  /*171d0*/  @P4 IMAD.HI.U32 R156, R181, R156, RZ ;  /* 0x0000009cb59c4227 */ /* 0x001fca00078e00ff */
[----:B------:R-:W-:-:S04]  /*171e0*/  @P4 SHF.R.U32.HI R181, RZ, R157, R156 ;  /* 0x0000009dffb54219 */ /* 0x000fc8000001169c */
[----:B------:R-:W-:Y:S01]  /*171f0*/  LOP3.LUT R181, RZ, R181, RZ, 0x33, !PT ;  /* 0x000000b5ffb57212 */ /* 0x000fe200078e33ff */
[----:B------:R-:W-:Y:S06]  /*17200*/  BRA `(.L_x_1588) ;  /* 0x00000000001c7947 */ /* 0x000fec0003800000 */
.L_x_1587:
[----:B------:R-:W-:Y:S01]  /*17210*/  ULDC UR4, c[0x0][0x9e4] ;  /* 0x0002790000047ab9 */ /* 0x000fe20000000800 */
[----:B------:R-:W-:Y:S01]  /*17220*/  MOV R181, R230 ;  /* 0x000000e600b57202 */ /* 0x000fe20000000f00 */
[----:B------:R-:W-:-:S05]  /*17230*/  IMAD.U32 R180, RZ, RZ, UR4 ;  /* 0x00000004ffb47e24 */ /* 0x000fca000f8e00ff */
[----:B------:R-:W-:-:S13]  /*17240*/  ISETP.NE.AND P4, PT, R180, 0x1, PT ;  /* 0x00000001b400780c */ /* 0x000fda0003f85270 */
[----:B------:R-:W0:Y:S02]  /*17250*/  @P4 LDC.64 R156, c[0x0][0x9e8] ;  /* 0x00027a00ff9c4b82 */ /* 0x000e240000000a00 */
[----:B0-----:R-:W-:-:S05]  /*17260*/  @P4 IMAD.HI.U32 R156, R230, R156, RZ ;  /* 0x0000009ce69c4227 */ /* 0x001fca00078e00ff */
[----:B------:R-:W-:-:S07]  /*17270*/  @P4 SHF.R.U32.HI R181, RZ, R157, R156 ;  /* 0x0000009dffb54219 */ /* 0x000fce000001169c */
.L_x_1588:
[----:B------:R-:W-:Y:S05]  /*17280*/  BSYNC B2 ;  /* 0x0000000000027941 */ /* 0x000fea0003800000 */
.L_x_1586:
[----:B------:R-:W-:-:S04]  /*17290*/  IMAD R2, R181, R180, -R2 ;  /* 0x000000b4b5027224 */ /* 0x000fc800078e0a02 */
[----:B------:R-:W-:-:S05]  /*172a0*/  IMAD R2, R234, -0x2, R2 ;  /* 0xfffffffeea027824 */ /* 0x000fca00078e0202 */
[----:B------:R-:W-:Y:S02]  /*172b0*/  VIMNMX R182, R182, R2, !PT ;  /* 0x00000002b6b67248 */ /* 0x000fe40007fe0100 */
[----:B------:R-:W-:-:S07]  /*172c0*/  VIADDMNMX R183, R2, R180, R183, PT ;  /* 0x000000b402b77246 */ /* 0x000fce00038001b7 */
.L_x_1585:
[----:B------:R-:W-:Y:S01]  /*172d0*/  @!P1 VIADD R0, R0, 0x30860 ;  /* 0x0003086000009836 */ /* 0x000fe20000000000 */
[----:B------:R-:W2:Y:S01]  /*172e0*/  LDL R180, [R1+0x2c] ;  /* 0x00002c0001b47983 */ /* 0x000ea20000100800 */
[----:B------:R-:W-:Y:S01]  /*172f0*/  ULDC UR4, c[0x0][0x988] ;  /* 0x0002620000047ab9 */ /* 0x000fe20000000800 */
[C---:B------:R-:W-:Y:S01]  /*17300*/  ISETP.GT.AND P6, PT, R182.reuse, 0x9, P3 ;  /* 0x00000009b600780c */ /* 0x040fe20001fc4270 */
[----:B------:R-:W-:Y:S01]  /*17310*/  IMAD.MOV.U32 R218, RZ, RZ, R232 ;  /* 0x000000ffffda7224 */ /* 0x000fe200078e00e8 */
[----:B------:R-:W-:Y:S02]  /*17320*/  @!P1 PRMT R0, RZ, 0x654, R0 ;  /* 0x00000654ff009816 */ /* 0x000fe40000000000 */
[----:B------:R-:W-:Y:S02]  /*17330*/  ISETP.LT.OR P6, PT, R183, 0xa, P6 ;  /* 0x0000000ab700780c */ /* 0x000fe400037c1670 */
[----:B------:R0:W-:Y:S01]  /*17340*/  @!P1 SYNCS.ARRIVE.TRANS64.RED.A1T0 RZ, [R0+URZ], RZ ;  /* 0x000000ff00ff99a7 */ /* 0x0001e2000810043f */
[----:B------:R-:W-:-:S02]  /*17350*/  ISETP.GT.AND P5, PT, R182, 0x1, P3 ;  /* 0x00000001b600780c */ /* 0x000fc40001fa4270 */
[----:B------:R-:W-:Y:S02]  /*17360*/  FSEL R158, R158, -INF , !P6 ;  /* 0xff8000009e9e7808 */ /* 0x000fe40007000000 */
[----:B------:R-:W-:Y:S02]  /*17370*/  ISETP.GT.AND P6, PT, R182, 0x18, P3 ;  /* 0x00000018b600780c */ /* 0x000fe40001fc4270 */
[----:B------:R-:W-:Y:S02]  /*17380*/  ISETP.LT.OR P5, PT, R183, 0x2, P5 ;  /* 0x00000002b700780c */ /* 0x000fe40002fa1670 */
[----:B0-----:R-:W-:Y:S02]  /*17390*/  FMNMX.FTZ R0, R23, R3, !PT ;  /* 0x0000000317007209 */ /* 0x001fe40007810000 */
[----:B------:R-:W-:Y:S02]  /*173a0*/  ISETP.LT.OR P6, PT, R183, 0x19, P6 ;  /* 0x00000019b700780c */ /* 0x000fe400037c1670 */
[----:B------:R-:W-:-:S02]  /*173b0*/  FMNMX.FTZ R0, R152, R0, !PT ;  /* 0x0000000098007209 */ /* 0x000fc40007810000 */
[----:B------:R-:W-:Y:S02]  /*173c0*/  FSEL R163, R163, -INF , !P6 ;  /* 0xff800000a3a37808 */ /* 0x000fe40007000000 */
[----:B------:R-:W-:Y:S02]  /*173d0*/  FMNMX.FTZ R0, R154, R0, !PT ;  /* 0x000000009a007209 */ /* 0x000fe40007810000 */
[----:B------:R-:W-:Y:S02]  /*173e0*/  ISETP.GT.AND P6, PT, R182, 0x21, P3 ;  /* 0x00000021b600780c */ /* 0x000fe40001fc4270 */
[----:B------:R-:W-:Y:S02]  /*173f0*/  FMNMX.FTZ R0, R184, R0, !PT ;  /* 0x00000000b8007209 */ /* 0x000fe40007810000 */
[----:B------:R-:W-:Y:S02]  /*17400*/  ISETP.LT.OR P6, PT, R183, 0x22, P6 ;  /* 0x00000022b700780c */ /* 0x000fe400037c1670 */
[----:B------:R-:W-:-:S02]  /*17410*/  FMNMX.FTZ R0, R159, R0, !PT ;  /* 0x000000009f007209 */ /* 0x000fc40007810000 */
[----:B------:R-:W-:Y:S02]  /*17420*/  FSEL R166, R166, -INF , !P6 ;  /* 0xff800000a6a67808 */ /* 0x000fe40007000000 */
[----:B------:R-:W-:Y:S02]  /*17430*/  FMNMX.FTZ R0, R161, R0, !PT ;  /* 0x00000000a1007209 */ /* 0x000fe40007810000 */
[----:B------:R-:W-:Y:S02]  /*17440*/  ISETP.GT.AND P6, PT, R182, RZ, P3 ;  /* 0x000000ffb600720c */ /* 0x000fe40001fc4270 */
[----:B------:R-:W-:Y:S02]  /*17450*/  FMNMX.FTZ R0, R185, R0, !PT ;  /* 0x00000000b9007209 */ /* 0x000fe40007810000 */
[----:B------:R-:W-:Y:S02]  /*17460*/  ISETP.LT.OR P6, PT, R183, 0x1, P6 ;  /* 0x00000001b700780c */ /* 0x000fe400037c1670 */
[----:B------:R-:W-:-:S02]  /*17470*/  FMNMX.FTZ R0, R186, R0, !PT ;  /* 0x00000000ba007209 */ /* 0x000fc40007810000 */
[----:B------:R-:W-:Y:S02]  /*17480*/  FSEL R22, R22, -INF , !P6 ;  /* 0xff80000016167808 */ /* 0x000fe40007000000 */
[----:B------:R-:W-:Y:S02]  /*17490*/  FMNMX.FTZ R0, R167, R0, !PT ;  /* 0x00000000a7007209 */ /* 0x000fe40007810000 */
[----:B------:R-:W-:Y:S02]  /*174a0*/  FSEL R153, R153, -INF , !P5 ;  /* 0xff80000099997808 */ /* 0x000fe40006800000 */
[----:B------:R-:W-:Y:S02]  /*174b0*/  FMNMX.FTZ R0, R169, R0, !PT ;  /* 0x00000000a9007209 */ /* 0x000fe40007810000 */
[----:B------:R-:W-:Y:S02]  /*174c0*/  ISETP.GT.AND P5, PT, R182, 0x10, P3 ;  /* 0x00000010b600780c */ /* 0x000fe40001fa4270 */
[----:B------:R-:W-:-:S02]  /*174d0*/  FMNMX.FTZ R0, R187, R0, !PT ;  /* 0x00000000bb007209 */ /* 0x000fc40007810000 */
[----:B------:R-:W-:Y:S02]  /*174e0*/  ISETP.LT.OR P5, PT, R183, 0x11, P5 ;  /* 0x00000011b700780c */ /* 0x000fe40002fa1670 */
        /* <DEDUP_REMOVED lines=9> */
[C---:B------:R-:W-:Y:S02]  /*17580*/  ISETP.GT.AND P5, PT, R182.reuse, 0x28, P3 ;  /* 0x00000028b600780c */ /* 0x040fe40001fa4270 */
[----:B------:R-:W-:Y:S01]  /*17590*/  ISETP.GT.AND P6, PT, R182, 0x38, P3 ;  /* 0x00000038b600780c */ /* 0x000fe20001fc4270 */
[----:B------:R-:W0:Y:S01]  /*175a0*/  SHFL.BFLY PT, R2, R0, 0x2, 0x1f ;  /* 0x0c401f0000027f89 */ /* 0x000e2200000e0000 */
[----:B------:R-:W-:-:S02]  /*175b0*/  ISETP.LT.OR P5, PT, R183, 0x29, P5 ;  /* 0x00000029b700780c */ /* 0x000fc40002fa1670 */
[----:B------:R-:W-:Y:S02]  /*175c0*/  ISETP.LT.OR P6, PT, R183, 0x39, P6 ;  /* 0x00000039b700780c */ /* 0x000fe400037c1670 */
[----:B------:R-:W-:Y:S02]  /*175d0*/  FSEL R168, R168, -INF , !P5 ;  /* 0xff800000a8a87808 */ /* 0x000fe40006800000 */
[----:B------:R-:W-:Y:S02]  /*175e0*/  ISETP.GT.AND P5, PT, R182, 0x30, P3 ;  /* 0x00000030b600780c */ /* 0x000fe40001fa4270 */
[----:B------:R-:W-:Y:S02]  /*175f0*/  FSEL R175, R175, -INF , !P6 ;  /* 0xff800000afaf7808 */ /* 0x000fe40007000000 */
[----:B------:R-:W-:-:S04]  /*17600*/  ISETP.LT.OR P5, PT, R183, 0x31, P5 ;  /* 0x00000031b700780c */ /* 0x000fc80002fa1670 */
[----:B------:R-:W-:Y:S02]  /*17610*/  FSEL R171, R171, -INF , !P5 ;  /* 0xff800000abab7808 */ /* 0x000fe40006800000 */
[----:B0-----:R-:W-:-:S05]  /*17620*/  FMNMX.FTZ R2, R0, R2, !PT ;  /* 0x0000000200027209 */ /* 0x001fca0007810000 */
[----:B------:R-:W0:Y:S02]  /*17630*/  SHFL.BFLY PT, R156, R2, 0x1, 0x1f ;  /* 0x0c201f00029c7f89 */ /* 0x000e2400000e0000 */
[----:B0-----:R-:W-:Y:S01]  /*17640*/  FMNMX.FTZ R156, R2, R156, !PT ;  /* 0x0000009c029c7209 */ /* 0x001fe20007810000 */
[----:B------:R-:W-:-:S03]  /*17650*/  IMAD.U32 R2, RZ, RZ, UR4 ;  /* 0x00000004ff027e24 */ /* 0x000fc6000f8e00ff */
[----:B------:R-:W-:-:S04]  /*17660*/  FSETP.NEU.FTZ.AND P4, PT, R156, -INF , PT ;  /* 0xff8000009c00780b */ /* 0x000fc80003f9d000 */
[----:B------:R-:W-:-:S05]  /*17670*/  FSEL R0, R156, RZ, P4 ;  /* 0x000000ff9c007208 */ /* 0x000fca0002000000 */
[----:B------:R-:W-:Y:S01]  /*17680*/  FADD.FTZ R3, -R0, R3 ;  /* 0x0000000300037221 */ /* 0x000fe20000010100 */
[----:B------:R-:W-:-:S03]  /*17690*/  FMUL.FTZ R0, R156, R2 ;  /* 0x000000029c007220 */ /* 0x000fc60000410000 */
[----:B------:R-:W-:Y:S02]  /*176a0*/  FMUL.FTZ R3, R3, R2 ;  /* 0x0000000203037220 */ /* 0x000fe40000410000 */
[----:B------:R-:W-:Y:S02]  /*176b0*/  FSEL R0, R0, RZ, P4 ;  /* 0x000000ff00007208 */ /* 0x000fe40002000000 */
[----:B------:R-:W-:-:S03]  /*176c0*/  ISETP.GT.AND P4, PT, R182, 0x8, P3 ;  /* 0x00000008b600780c */ /* 0x000fc60001f84270 */
[-CC-:B------:R-:W-:Y:S01]  /*176d0*/  FFMA.FTZ R23, R23, R2.reuse, -R0.reuse ;  /* 0x0000000217177223 */ /* 0x180fe20000010800 */
[-CC-:B------:R-:W-:Y:S01]  /*176e0*/  FFMA.FTZ R152, R152, R2.reuse, -R0.reuse ;  /* 0x0000000298987223 */ /* 0x180fe20000010800 */
[----:B------:R-:W-:Y:S01]  /*176f0*/  ISETP.LT.OR P4, PT, R183, 0x9, P4 ;  /* 0x00000009b700780c */ /* 0x000fe20002781670 */
[-CC-:B------:R-:W-:Y:S01]  /*17700*/  FFMA.FTZ R154, R154, R2.reuse, -R0.reuse ;  /* 0x000000029a9a7223 */ /* 0x180fe20000010800 */
[----:B------:R-:W-:Y:S01]  /*17710*/  MUFU.EX2 R196, R23 ;  /* 0x0000001700c47308 */ /* 0x000fe20000000800 */
[-CC-:B------:R-:W-:Y:S01]  /*17720*/  FFMA.FTZ R184, R184, R2.reuse, -R0.reuse ;  /* 0x00000002b8b87223 */ /* 0x180fe20000010800 */
[----:B------:R-:W-:Y:S01]  /*17730*/  FSEL R155, R155, -INF , !P4 ;  /* 0xff8000009b9b7808 */ /* 0x000fe20006000000 */
[-CC-:B------:R-:W-:Y:S01]  /*17740*/  FFMA.FTZ R159, R159, R2.reuse, -R0.reuse ;  /* 0x000000029f9f7223 */ /* 0x180fe20000010800 */
[----:B------:R-:W-:Y:S01]  /*17750*/  ISETP.GT.AND P4, PT, R182, 0x11, P3 ;  /* 0x00000011b600780c */ /* 0x000fe20001f84270 */
[-CC-:B------:R-:W-:Y:S01]  /*17760*/  FFMA.FTZ R161, R161, R2.reuse, -R0.reuse ;  /* 0x00000002a1a17223 */ /* 0x180fe20000010800 */
[-CC-:B------:R-:W-:Y:S01]  /*17770*/  FFMA.FTZ R185, R185, R2.reuse, -R0.reuse ;  /* 0x00000002b9b97223 */ /* 0x180fe20000010800 */
[-CC-:B------:R-:W-:Y:S01]  /*17780*/  FFMA.FTZ R186, R186, R2.reuse, -R0.reuse ;  /* 0x00000002baba7223 */ /* 0x180fe20000010800 */
[----:B------:R-:W0:Y:S01]  /*17790*/  MUFU.EX2 R23, R3 ;  /* 0x0000000300177308 */ /* 0x000e220000000800 */
[----:B------:R-:W-:Y:S01]  /*177a0*/  ISETP.LT.OR P4, PT, R183, 0x12, P4 ;  /* 0x00000012b700780c */ /* 0x000fe20002781670 */
[-CC-:B------:R-:W-:Y:S01]  /*177b0*/  FFMA.FTZ R167, R167, R2.reuse, -R0.reuse ;  /* 0x00000002a7a77223 */ /* 0x180fe20000010800 */
[-CC-:B------:R-:W-:Y:S01]  /*177c0*/  FFMA.FTZ R169, R169, R2.reuse, -R0.reuse ;  /* 0x00000002a9a97223 */ /* 0x180fe20000010800 */
[-CC-:B------:R-:W-:Y:S01]  /*177d0*/  FFMA.FTZ R187, R187, R2.reuse, -R0.reuse ;  /* 0x00000002bbbb7223 */ /* 0x180fe20000010800 */
[----:B------:R-:W-:Y:S01]  /*177e0*/  FSEL R162, R162, -INF , !P4 ;  /* 0xff800000a2a27808 */ /* 0x000fe20006000000 */
[-CC-:B------:R-:W-:Y:S01]  /*177f0*/  FFMA.FTZ R173, R173, R2.reuse, -R0.reuse ;  /* 0x00000002adad7223 */ /* 0x180fe20000010800 */
[----:B------:R-:W-:Y:S01]  /*17800*/  ISETP.GT.AND P4, PT, R182, 0x20, P3 ;  /* 0x00000020b600780c */ /* 0x000fe20001f84270 */
[----:B------:R-:W1:Y:S01]  /*17810*/  MUFU.EX2 R152, R152 ;  /* 0x0000009800987308 */ /* 0x000e620000000800 */
[-CC-:B------:R-:W-:Y:S01]  /*17820*/  FFMA.FTZ R174, R174, R2.reuse, -R0.reuse ;  /* 0x00000002aeae7223 */ /* 0x180fe20000010800 */
[-CC-:B------:R-:W-:Y:S01]  /*17830*/  FFMA.FTZ R177, R177, R2.reuse, -R0.reuse ;  /* 0x00000002b1b17223 */ /* 0x180fe20000010800 */
[----:B------:R-:W-:Y:S01]  /*17840*/  ISETP.LT.OR P4, PT, R183, 0x21, P4 ;  /* 0x00000021b700780c */ /* 0x000fe20002781670 */
[-CC-:B------:R-:W-:Y:S01]  /*17850*/  FFMA.FTZ R178, R178, R2.reuse, -R0.reuse ;  /* 0x00000002b2b27223 */ /* 0x180fe20000010800 */
[----:B------:R-:W-:-:S02]  /*17860*/  FFMA.FTZ R0, R179, R2, -R0 ;  /* 0x00000002b3007223 */ /* 0x000fc40000010800 */
[----:B------:R-:W-:Y:S01]  /*17870*/  FSEL R165, R165, -INF , !P4 ;  /* 0xff800000a5a57808 */ /* 0x000fe20006000000 */
[----:B------:R-:W-:Y:S01]  /*17880*/  MUFU.EX2 R154, R154 ;  /* 0x0000009a009a7308 */ /* 0x000fe20000000800 */
[----:B0-----:R-:W-:Y:S01]  /*17890*/  FFMA.FTZ R3, R23, R227, R196 ;  /* 0x000000e317037223 */ /* 0x001fe200000100c4 */
[----:B------:R-:W-:-:S04]  /*178a0*/  ISETP.GT.AND P4, PT, R182, 0x29, P3 ;  /* 0x00000029b600780c */ /* 0x000fc80001f84270 */
[----:B------:R-:W-:Y:S02]  /*178b0*/  ISETP.LT.OR P4, PT, R183, 0x2a, P4 ;  /* 0x0000002ab700780c */ /* 0x000fe40002781670 */
[----:B------:R-:W0:Y:S01]  /*178c0*/  MUFU.EX2 R184, R184 ;  /* 0x000000b800b87308 */ /* 0x000e220000000800 */
[C---:B-1----:R-:W-:Y:S01]  /*178d0*/  FADD.FTZ R3, R152.reuse, R3 ;  /* 0x0000000398037221 */ /* 0x042fe20000010000 */
[----:B------:R-:W-:Y:S02]  /*178e0*/  F2FP.F16.F32.PACK_AB R196, R152, R196 ;  /* 0x000000c498c4723e */ /* 0x000fe400000000ff */
[----:B------:R-:W-:Y:S02]  /*178f0*/  FMNMX.FTZ R152, R22, R4, !PT ;  /* 0x0000000416987209 */ /* 0x000fe40007810000 */
[----:B------:R-:W-:Y:S02]  /*17900*/  FSEL R170, R170, -INF , !P4 ;  /* 0xff800000aaaa7808 */ /* 0x000fe40006000000 */
[----:B------:R-:W-:Y:S01]  /*17910*/  FMNMX.FTZ R152, R153, R152, !PT ;  /* 0x0000009899987209 */ /* 0x000fe20007810000 */
[----:B------:R-:W-:Y:S01]  /*17920*/  MUFU.EX2 R159, R159 ;  /* 0x0000009f009f7308 */ /* 0x000fe20000000800 */
[----:B------:R-:W-:-:S02]  /*17930*/  ISETP.GT.AND P4, PT, R182, 0x31, P3 ;  /* 0x00000031b600780c */ /* 0x000fc40001f84270 */
[----:B------:R-:W-:Y:S02]  /*17940*/  FMNMX.FTZ R152, R155, R152, !PT ;  /* 0x000000989b987209 */ /* 0x000fe40007810000 */
[----:B------:R-:W-:Y:S02]  /*17950*/  ISETP.LT.OR P4, PT, R183, 0x32, P4 ;  /* 0x00000032b700780c */ /* 0x000fe40002781670 */
[----:B------:R-:W-:Y:S01]  /*17960*/  FMNMX.FTZ R152, R158, R152, !PT ;  /* 0x000000989e987209 */ /* 0x000fe20007810000 */
[----:B------:R-:W1:Y:S01]  /*17970*/  MUFU.EX2 R161, R161 ;  /* 0x000000a100a17308 */ /* 0x000e620000000800 */
[----:B------:R-:W-:Y:S02]  /*17980*/  ISETP.GT.AND P3, PT, R182, 0x39, P3 ;  /* 0x00000039b600780c */ /* 0x000fe40001f64270 */
[----:B------:R-:W-:Y:S02]  /*17990*/  FMNMX.FTZ R152, R160, R152, !PT ;  /* 0x00000098a0987209 */ /* 0x000fe40007810000 */
[----:B------:R-:W-:-:S02]  /*179a0*/  FSEL R172, R172, -INF , !P4 ;  /* 0xff800000acac7808 */ /* 0x000fc40006000000 */
[----:B------:R-:W-:Y:S01]  /*179b0*/  FMNMX.FTZ R152, R162, R152, !PT ;  /* 0x00000098a2987209 */ /* 0x000fe20007810000 */
[----:B------:R-:W-:Y:S01]  /*179c0*/  MUFU.EX2 R185, R185 ;  /* 0x000000b900b97308 */ /* 0x000fe20000000800 */
[----:B------:R-:W-:Y:S02]  /*179d0*/  ISETP.LT.OR P3, PT, R183, 0x3a, P3 ;  /* 0x0000003ab700780c */ /* 0x000fe40001f61670 */
[----:B------:R-:W-:Y:S02]  /*179e0*/  FMNMX.FTZ R152, R163, R152, !PT ;  /* 0x00000098a3987209 */ /* 0x000fe40007810000 */
[----:B------:R-:W-:Y:S02]  /*179f0*/  FSEL R176, R176, -INF , !P3 ;  /* 0xff800000b0b07808 */ /* 0x000fe40005800000 */
[----:B------:R-:W-:Y:S01]  /*17a00*/  FMNMX.FTZ R152, R164, R152, !PT ;  /* 0x00000098a4987209 */ /* 0x000fe20007810000 */
[----:B------:R-:W3:Y:S01]  /*17a10*/  MUFU.EX2 R186, R186 ;  /* 0x000000ba00ba7308 */ /* 0x000ee20000000800 */
[----:B0-----:R-:W-:-:S02]  /*17a20*/  F2FP.F16.F32.PACK_AB R198, R184, R154 ;  /* 0x0000009ab8c6723e */ /* 0x001fc400000000ff */
[----:B------:R-:W-:Y:S02]  /*17a30*/  FMNMX.FTZ R152, R165, R152, !PT ;  /* 0x00000098a5987209 */ /* 0x000fe40007810000 */
[----:B-1----:R-:W-:Y:S02]  /*17a40*/  F2FP.F16.F32.PACK_AB R192, R161, R159 ;  /* 0x0000009fa1c0723e */ /* 0x002fe400000000ff */
[----:B------:R-:W-:Y:S01]  /*17a50*/  FMNMX.FTZ R152, R166, R152, !PT ;  /* 0x00000098a6987209 */ /* 0x000fe20007810000 */
[----:B------:R-:W-:Y:S03]  /*17a60*/  MUFU.EX2 R167, R167 ;  /* 0x000000a700a77308 */ /* 0x000fe60000000800 */
[----:B------:R-:W-:-:S04]  /*17a70*/  FMNMX.FTZ R152, R168, R152, !PT ;  /* 0x00000098a8987209 */ /* 0x000fc80007810000 */
[----:B------:R-:W-:Y:S01]  /*17a80*/  FMNMX.FTZ R152, R170, R152, !PT ;  /* 0x00000098aa987209 */ /* 0x000fe20007810000 */
[----:B------:R-:W0:Y:S01]  /*17a90*/  MUFU.EX2 R169, R169 ;  /* 0x000000a900a97308 */ /* 0x000e220000000800 */
[----:B---3--:R-:W-:Y:S02]  /*17aa0*/  F2FP.F16.F32.PACK_AB R194, R186, R185 ;  /* 0x000000b9bac2723e */ /* 0x008fe400000000ff */
[----:B------:R-:W-:-:S04]  /*17ab0*/  FMNMX.FTZ R152, R171, R152, !PT ;  /* 0x00000098ab987209 */ /* 0x000fc80007810000 */
[----:B------:R-:W-:Y:S01]  /*17ac0*/  FMNMX.FTZ R152, R172, R152, !PT ;  /* 0x00000098ac987209 */ /* 0x000fe20007810000 */
[----:B------:R-:W-:Y:S03]  /*17ad0*/  MUFU.EX2 R187, R187 ;  /* 0x000000bb00bb7308 */ /* 0x000fe60000000800 */
[----:B------:R-:W-:-:S04]  /*17ae0*/  FMNMX.FTZ R152, R175, R152, !PT ;  /* 0x00000098af987209 */ /* 0x000fc80007810000 */
[----:B------:R-:W-:Y:S01]  /*17af0*/  FMNMX.FTZ R157, R176, R152, !PT ;  /* 0x00000098b09d7209 */ /* 0x000fe20007810000 */
[----:B------:R-:W1:Y:S01]  /*17b00*/  MUFU.EX2 R173, R173 ;  /* 0x000000ad00ad7308 */ /* 0x000e620000000800 */
[----:B0-----:R-:W-:-:S03]  /*17b10*/  F2FP.F16.F32.PACK_AB R188, R169, R167 ;  /* 0x000000a7a9bc723e */ /* 0x001fc600000000ff */
[----:B------:R-:W0:Y:S04]  /*17b20*/  SHFL.BFLY PT, R152, R157, 0x2, 0x1f ;  /* 0x0c401f009d987f89 */ /* 0x000e2800000e0000 */
[----:B------:R-:W-:Y:S08]  /*17b30*/  MUFU.EX2 R174, R174 ;  /* 0x000000ae00ae7308 */ /* 0x000ff00000000800 */
[----:B------:R-:W3:Y:S01]  /*17b40*/  MUFU.EX2 R177, R177 ;  /* 0x000000b100b17308 */ /* 0x000ee20000000800 */
[----:B-1----:R-:W-:-:S07]  /*17b50*/  F2FP.F16.F32.PACK_AB R190, R173, R187 ;  /* 0x000000bbadbe723e */ /* 0x002fce00000000ff */
[----:B------:R-:W-:Y:S01]  /*17b60*/  MUFU.EX2 R178, R178 ;  /* 0x000000b200b27308 */ /* 0x000fe20000000800 */
[----:B0-----:R-:W-:-:S05]  /*17b70*/  FMNMX.FTZ R157, R157, R152, !PT ;  /* 0x000000989d9d7209 */ /* 0x001fca0007810000 */
[----:B------:R-:W0:Y:S02]  /*17b80*/  SHFL.BFLY PT, R152, R157, 0x1, 0x1f ;  /* 0x0c201f009d987f89 */ /* 0x000e2400000e0000 */
[----:B0-----:R-:W-:Y:S02]  /*17b90*/  FMNMX.FTZ R152, R157, R152, !PT ;  /* 0x000000989d987209 */ /* 0x001fe40007810000 */
[----:B------:R0:W1:Y:S02]  /*17ba0*/  MUFU.EX2 R157, R0 ;  /* 0x00000000009d7308 */ /* 0x0000640000000800 */
[C---:B------:R-:W-:Y:S01]  /*17bb0*/  FSETP.NEU.FTZ.AND P3, PT, R152.reuse, -INF , PT ;  /* 0xff8000009800780b */ /* 0x040fe20003f7d000 */
[----:B------:R-:W-:-:S05]  /*17bc0*/  FMUL.FTZ R179, R152, R2 ;  /* 0x0000000298b37220 */ /* 0x000fca0000410000 */
[----:B------:R-:W-:Y:S01]  /*17bd0*/  FSEL R179, R179, RZ, P3 ;  /* 0x000000ffb3b37208 */ /* 0x000fe20001800000 */
[----:B0-----:R-:W-:Y:S01]  /*17be0*/  FADD.FTZ R0, R154, R3 ;  /* 0x000000039a007221 */ /* 0x001fe20000010000 */
[----:B------:R-:W-:Y:S02]  /*17bf0*/  FSEL R3, R152, RZ, P3 ;  /* 0x000000ff98037208 */ /* 0x000fe40001800000 */
[----:B--2---:R-:W-:Y:S01]  /*17c00*/  ISETP.GT.AND P3, PT, R5, R180, PT ;  /* 0x000000b40500720c */ /* 0x004fe20003f64270 */
[----:B------:R-:W-:Y:S01]  /*17c10*/  FADD.FTZ R0, R184, R0 ;  /* 0x00000000b8007221 */ /* 0x000fe20000010000 */
[-CC-:B------:R-:W-:Y:S01]  /*17c20*/  FFMA.FTZ R22, R22, R2.reuse, -R179.reuse ;  /* 0x0000000216167223 */ /* 0x180fe200000108b3 */
[----:B------:R-:W-:Y:S01]  /*17c30*/  FADD.FTZ R3, -R3, R4 ;  /* 0x0000000403037221 */ /* 0x000fe20000010100 */
[-CC-:B------:R-:W-:Y:S01]  /*17c40*/  FFMA.FTZ R153, R153, R2.reuse, -R179.reuse ;  /* 0x0000000299997223 */ /* 0x180fe200000108b3 */
[----:B------:R-:W-:Y:S01]  /*17c50*/  FADD.FTZ R0, R159, R0 ;  /* 0x000000009f007221 */ /* 0x000fe20000010000 */
[-CC-:B------:R-:W-:Y:S01]  /*17c60*/  FFMA.FTZ R155, R155, R2.reuse, -R179.reuse ;  /* 0x000000029b9b7223 */ /* 0x180fe200000108b3 */
[-C--:B------:R-:W-:Y:S01]  /*17c70*/  FMUL.FTZ R3, R3, R2.reuse ;  /* 0x0000000203037220 */ /* 0x080fe20000410000 */
[----:B------:R-:W-:Y:S01]  /*17c80*/  MUFU.EX2 R22, R22 ;  /* 0x0000001600167308 */ /* 0x000fe20000000800 */
[----:B------:R-:W-:Y:S01]  /*17c90*/  FADD.FTZ R0, R161, R0 ;  /* 0x00000000a1007221 */ /* 0x000fe20000010000 */
[-CC-:B------:R-:W-:Y:S01]  /*17ca0*/  FFMA.FTZ R158, R158, R2.reuse, -R179.reuse ;  /* 0x000000029e9e7223 */ /* 0x180fe200000108b3 */
[-CC-:B------:R-:W-:Y:S01]  /*17cb0*/  FFMA.FTZ R160, R160, R2.reuse, -R179.reuse ;  /* 0x00000002a0a07223 */ /* 0x180fe200000108b3 */
[-CC-:B------:R-:W-:Y:S01]  /*17cc0*/  FFMA.FTZ R162, R162, R2.reuse, -R179.reuse ;  /* 0x00000002a2a27223 */ /* 0x180fe200000108b3 */
[----:B------:R-:W-:Y:S01]  /*17cd0*/  FADD.FTZ R4, R185, R0 ;  /* 0x00000000b9047221 */ /* 0x000fe20000010000 */
        /* <DEDUP_REMOVED lines=8> */
[----:B------:R-:W-:Y:S01]  /*17d60*/  FADD.FTZ R4, R186, R4 ;  /* 0x00000004ba047221 */ /* 0x000fe20000010000 */
[-CC-:B------:R-:W-:Y:S01]  /*17d70*/  FFMA.FTZ R172, R172, R2.reuse, -R179.reuse ;  /* 0x00000002acac7223 */ /* 0x180fe200000108b3 */
[----:B------:R-:W2:Y:S01]  /*17d80*/  MUFU.EX2 R153, R153 ;  /* 0x0000009900997308 */ /* 0x000ea20000000800 */
[-CC-:B------:R-:W-:Y:S01]  /*17d90*/  FFMA.FTZ R175, R175, R2.reuse, -R179.reuse ;  /* 0x00000002afaf7223 */ /* 0x180fe200000108b3 */
[----:B------:R-:W-:Y:S01]  /*17da0*/  FADD.FTZ R4, R167, R4 ;  /* 0x00000004a7047221 */ /* 0x000fe20000010000 */
[----:B------:R-:W-:Y:S01]  /*17db0*/  FFMA.FTZ R176, R176, R2, -R179 ;  /* 0x00000002b0b07223 */ /* 0x000fe200000108b3 */
[----:B---3--:R-:W-:-:S02]  /*17dc0*/  F2FP.F16.F32.PACK_AB R184, R177, R174 ;  /* 0x000000aeb1b8723e */ /* 0x008fc400000000ff */
[----:B------:R-:W-:Y:S01]  /*17dd0*/  FADD.FTZ R4, R169, R4 ;  /* 0x00000004a9047221 */ /* 0x000fe20000010000 */
[----:B-1----:R-:W-:Y:S01]  /*17de0*/  F2FP.F16.F32.PACK_AB R186, R157, R178 ;  /* 0x000000b29dba723e */ /* 0x002fe200000000ff */
[----:B------:R-:W1:Y:S01]  /*17df0*/  MUFU.EX2 R155, R155 ;  /* 0x0000009b009b7308 */ /* 0x000e620000000800 */
[----:B0-----:R-:W-:Y:S01]  /*17e00*/  FFMA.FTZ R226, R0, R226, R22 ;  /* 0x000000e200e27223 */ /* 0x001fe20000010016 */
[----:B------:R-:W-:Y:S01]  /*17e10*/  FADD.FTZ R4, R187, R4 ;  /* 0x00000004bb047221 */ /* 0x000fe20000010000 */
[----:B------:R-:W-:Y:S02]  /*17e20*/  IADD3 R5, R5, -0x1, RZ ;  /* 0xffffffff05057810 */ /* 0x000fe40007ffe0ff */
[----:B------:R-:W-:Y:S01]  /*17e30*/  MOV R3, R156 ;  /* 0x0000009c00037202 */ /* 0x000fe20000000f00 */
[----:B------:R-:W-:Y:S02]  /*17e40*/  FADD.FTZ R4, R173, R4 ;  /* 0x00000004ad047221 */ /* 0x000fe40000010000 */
[----:B------:R-:W0:Y:S01]  /*17e50*/  MUFU.EX2 R158, R158 ;  /* 0x0000009e009e7308 */ /* 0x000e220000000800 */
[C---:B--2---:R-:W-:Y:S01]  /*17e60*/  FADD.FTZ R226, R153.reuse, R226 ;  /* 0x000000e299e27221 */ /* 0x044fe20000010000 */
[----:B------:R-:W-:Y:S01]  /*17e70*/  FADD.FTZ R4, R174, R4 ;  /* 0x00000004ae047221 */ /* 0x000fe20000010000 */
[----:B------:R-:W-:Y:S01]  /*17e80*/  F2FP.F16.F32.PACK_AB R197, R153, R22 ;  /* 0x0000001699c5723e */ /* 0x000fe200000000ff */
[----:B------:R-:W-:-:S02]  /*17e90*/  IMAD.MOV.U32 R22, RZ, RZ, R229 ;  /* 0x000000ffff167224 */ /* 0x000fc400078e00e5 */
[----:B------:R-:W-:Y:S02]  /*17ea0*/  FADD.FTZ R4, R177, R4 ;  /* 0x00000004b1047221 */ /* 0x000fe40000010000 */
[----:B------:R-:W2:Y:S01]  /*17eb0*/  MUFU.EX2 R160, R160 ;  /* 0x000000a000a07308 */ /* 0x000ea20000000800 */
[----:B-1----:R-:W-:Y:S01]  /*17ec0*/  FADD.FTZ R226, R155, R226 ;  /* 0x000000e29be27221 */ /* 0x002fe20000010000 */
[----:B------:R-:W-:-:S04]  /*17ed0*/  FADD.FTZ R4, R178, R4 ;  /* 0x00000004b2047221 */ /* 0x000fc80000010000 */
[----:B------:R-:W-:Y:S01]  /*17ee0*/  FADD.FTZ R227, R157, R4 ;  /* 0x000000049de37221 */ /* 0x000fe20000010000 */
[----:B------:R-:W-:Y:S01]  /*17ef0*/  IMAD.MOV.U32 R4, RZ, RZ, R152 ;  /* 0x000000ffff047224 */ /* 0x000fe200078e0098 */
[----:B------:R-:W1:Y:S01]  /*17f00*/  MUFU.EX2 R162, R162 ;  /* 0x000000a200a27308 */ /* 0x000e620000000800 */
[C---:B0-----:R-:W-:Y:S01]  /*17f10*/  FADD.FTZ R226, R158.reuse, R226 ;  /* 0x000000e29ee27221 */ /* 0x041fe20000010000 */
[----:B------:R-:W-:-:S06]  /*17f20*/  F2FP.F16.F32.PACK_AB R199, R158, R155 ;  /* 0x0000009b9ec7723e */ /* 0x000fcc00000000ff */
[----:B------:R-:W0:Y:S01]  /*17f30*/  MUFU.EX2 R163, R163 ;  /* 0x000000a300a37308 */ /* 0x000e220000000800 */
[----:B--2---:R-:W-:-:S07]  /*17f40*/  FADD.FTZ R226, R160, R226 ;  /* 0x000000e2a0e27221 */ /* 0x004fce0000010000 */
[----:B------:R-:W2:Y:S01]  /*17f50*/  MUFU.EX2 R164, R164 ;  /* 0x000000a400a47308 */ /* 0x000ea20000000800 */
[C---:B-1----:R-:W-:Y:S01]  /*17f60*/  FADD.FTZ R226, R162.reuse, R226 ;  /* 0x000000e2a2e27221 */ /* 0x042fe20000010000 */
[----:B------:R-:W-:-:S06]  /*17f70*/  F2FP.F16.F32.PACK_AB R193, R162, R160 ;  /* 0x000000a0a2c1723e */ /* 0x000fcc00000000ff */
[----:B------:R-:W1:Y:S01]  /*17f80*/  MUFU.EX2 R165, R165 ;  /* 0x000000a500a57308 */ /* 0x000e620000000800 */
[----:B0-----:R-:W-:-:S07]  /*17f90*/  FADD.FTZ R226, R163, R226 ;  /* 0x000000e2a3e27221 */ /* 0x001fce0000010000 */
[----:B------:R-:W0:Y:S01]  /*17fa0*/  MUFU.EX2 R166, R166 ;  /* 0x000000a600a67308 */ /* 0x000e220000000800 */
[C---:B--2---:R-:W-:Y:S01]  /*17fb0*/  FADD.FTZ R226, R164.reuse, R226 ;  /* 0x000000e2a4e27221 */ /* 0x044fe20000010000 */
[----:B------:R-:W-:-:S06]  /*17fc0*/  F2FP.F16.F32.PACK_AB R195, R164, R163 ;  /* 0x000000a3a4c3723e */ /* 0x000fcc00000000ff */
[----:B------:R-:W2:Y:S01]  /*17fd0*/  MUFU.EX2 R168, R168 ;  /* 0x000000a800a87308 */ /* 0x000ea20000000800 */
[----:B-1----:R-:W-:-:S07]  /*17fe0*/  FADD.FTZ R226, R165, R226 ;  /* 0x000000e2a5e27221 */ /* 0x002fce0000010000 */
        /* <DEDUP_REMOVED lines=12> */
[----:B------:R-:W-:-:S03]  /*180b0*/  F2FP.F16.F32.PACK_AB R185, R172, R171 ;  /* 0x000000abacb9723e */ /* 0x000fc600000000ff */
[----:B-1----:R-:W-:-:S04]  /*180c0*/  FADD.FTZ R226, R175, R226 ;  /* 0x000000e2afe27221 */ /* 0x002fc80000010000 */
[C---:B0-----:R-:W-:Y:S01]  /*180d0*/  FADD.FTZ R226, R176.reuse, R226 ;  /* 0x000000e2b0e27221 */ /* 0x041fe20000010000 */
[----:B------:R-:W-:Y:S01]  /*180e0*/  F2FP.F16.F32.PACK_AB R187, R176, R175 ;  /* 0x000000afb0bb723e */ /* 0x000fe200000000ff */
[----:B------:R-:W-:Y:S06]  /*180f0*/  @P3 BRA `(.L_x_1589) ;  /* 0xffffffd0005c3947 */ /* 0x000fec000383ffff */
[----:B------:R-:W-:Y:S05]  /*18100*/  BSYNC B0 ;  /* 0x0000000000007941 */ /* 0x000fea0003800000 */
.L_x_1570:
[----:B------:R-:W-:Y:S01]  /*18110*/  IMAD.MOV.U32 R4, RZ, RZ, R152 ;  /* 0x000000ffff047224 */ /* 0x000fe200078e0098 */
[----:B------:R-:W-:Y:S01]  /*18120*/  MOV R3, R156 ;  /* 0x0000009c00037202 */ /* 0x000fe20000000f00 */
[----:B------:R-:W-:Y:S02]  /*18130*/  IMAD.MOV.U32 R22, RZ, RZ, R229 ;  /* 0x000000ffff167224 */ /* 0x000fe400078e00e5 */
[----:B------:R-:W-:-:S07]  /*18140*/  IMAD.MOV.U32 R218, RZ, RZ, R232 ;  /* 0x000000ffffda7224 */ /* 0x000fce00078e00e8 */
.L_x_1569:
[----:B------:R-:W-:Y:S05]  /*18150*/  BSYNC B1 ;  /* 0x0000000000017941 */ /* 0x000fea0003800000 */
.L_x_1568:
[----:B------:R-:W2:Y:S01]  /*18160*/  LDL R152, [R1+0x4] ;  /* 0x0000040001987983 */ /* 0x000ea20000100800 */
[----:B------:R-:W0:Y:S01]  /*18170*/  LDC R156, c[0x0][0x9e4] ;  /* 0x00027900ff9c7b82 */ /* 0x000e220000000800 */
[----:B------:R-:W-:Y:S01]  /*18180*/  IADD3 R155, R219, 0x80, -R224 ;  /* 0x00000080db9b7810 */ /* 0x000fe20007ffe8e0 */
[----:B------:R-:W-:Y:S01]  /*18190*/  ULDC UR4, c[0x0][0x9dc] ;  /* 0x0002770000047ab9 */ /* 0x000fe20000000800 */
[----:B0-----:R-:W-:Y:S02]  /*181a0*/  ISETP.GE.AND P5, PT, R156, 0x1, PT ;  /* 0x000000019c00780c */ /* 0x001fe40003fa6270 */
[----:B--2---:R-:W-:-:S05]  /*181b0*/  LEA R155, R152, R155, 0x7 ;  /* 0x0000009b989b7211 */ /* 0x004fca00078e38ff */
[----:B------:R-:W-:-:S06]  /*181c0*/  VIADD R154, R155, -UR4 ;  /* 0x800000049b9a7c36 */ /* 0x000fcc0008000000 */
[----:B------:R-:W-:Y:S05]  /*181d0*/  @!P5 BRA `(.L_x_1590) ;  /* 0x000000000044d947 */ /* 0x000fea0003800000 */
        /* <DEDUP_REMOVED lines=10> */
.L_x_1592:
[----:B------:R-:W-:-:S13]  /*18280*/  ISETP.NE.AND P2, PT, R156, 0x1, PT ;  /* 0x000000019c00780c */ /* 0x000fda0003f45270 */
[----:B------:R-:W0:Y:S02]  /*18290*/  @P2 LDC.64 R152, c[0x0][0x9e8] ;  /* 0x00027a00ff982b82 */ /* 0x000e240000000a00 */
[----:B0-----:R-:W-:-:S05]  /*182a0*/  @P2 IMAD.HI.U32 R152, R155, R152, RZ ;  /* 0x000000989b982227 */ /* 0x001fca00078e00ff */
[----:B------:R-:W-:-:S07]  /*182b0*/  @P2 SHF.R.U32.HI R155, RZ, R153, R152 ;  /* 0x00000099ff9b2219 */ /* 0x000fce0000011698 */
.L_x_1593:
[----:B------:R-:W-:Y:S05]  /*182c0*/  BSYNC B0 ;  /* 0x0000000000007941 */ /* 0x000fea0003800000 */
.L_x_1591:
[----:B------:R-:W-:-:S05]  /*182d0*/  IMAD R155, R155, R156, RZ ;  /* 0x0000009c9b9b7224 */ /* 0x000fca00078e02ff */
[----:B------:R-:W-:-:S07]  /*182e0*/  VIMNMX R154, R154, R155, !PT ;  /* 0x0000009b9a9a7248 */ /* 0x000fce0007fe0100 */
.L_x_1590:
[----:B------:R-:W2:Y:S01]  /*182f0*/  LDL R153, [R1+0x50] ;  /* 0x0000500001997983 */ /* 0x000ea20000100800 */
[----:B------:R-:W-:Y:S01]  /*18300*/  VIADD R154, R154, 0x3f ;  /* 0x0000003f9a9a7836 */ /* 0x000fe20000000000 */
[----:B------:R-:W-:Y:S04]  /*18310*/  BSSY B0, `(.L_x_1594) ;  /* 0x000024e000007945 */ /* 0x000fe80003800000 */
[----:B------:R-:W-:-:S04]  /*18320*/  SHF.R.S32.HI R152, RZ, 0x1f, R154 ;  /* 0x0000001fff987819 */ /* 0x000fc8000001149a */
[----:B------:R-:W-:-:S04]  /*18330*/  LEA.HI R152, R152, R154, RZ, 0x6 ;  /* 0x0000009a98987211 */ /* 0x000fc800078f30ff */
[----:B------:R-:W-:-:S04]  /*18340*/  SHF.R.S32.HI R152, RZ, 0x6, R152 ;  /* 0x00000006ff987819 */ /* 0x000fc80000011498 */
[----:B--2---:R-:W-:-:S04]  /*18350*/  VIMNMX R153, R153, R152, !PT ;  /* 0x0000009899997248 */ /* 0x004fc80007fe0100 */
[----:B------:R-:W-:Y:S01]  /*18360*/  ISETP.GE.AND P2, PT, R5, R153, PT ;  /* 0x000000990500720c */ /* 0x000fe20003f46270 */
[----:B------:R0:W-:-:S12]  /*18370*/  STL [R1], R153 ;  /* 0x0000009901007387 */ /* 0x0001d80000100800 */
[----:B0-----:R-:W-:Y:S05]  /*18380*/  @!P2 BRA `(.L_x_1595) ;  /* 0x000000240018a947 */ /* 0x001fea0003800000 */
[----:B------:R-:W-:Y:S01]  /*18390*/  BSSY B1, `(.L_x_1596) ;  /* 0x0000244000017945 */ /* 0x000fe20003800000 */
[----:B------:R-:W-:Y:S01]  /*183a0*/  IMAD.MOV.U32 R231, RZ, RZ, R5 ;  /* 0x000000ffffe77224 */ /* 0x000fe200078e0005 */
[----:B------:R-:W-:Y:S01]  /*183b0*/  MOV R230, R4 ;  /* 0x0000000400e67202 */ /* 0x000fe20000000f00 */
[----:B------:R-:W-:Y:S01]  /*183c0*/  IMAD.MOV.U32 R229, RZ, RZ, R3 ;  /* 0x000000ffffe57224 */ /* 0x000fe200078e0003 */
[----:B------:R-:W-:Y:S01]  /*183d0*/  MOV R232, R218 ;  /* 0x000000da00e87202 */ /* 0x000fe20000000f00 */
[----:B------:R-:W-:-:S07]  /*183e0*/  IMAD.MOV.U32 R5, RZ, RZ, R22 ;  /* 0x000000ffff057224 */ /* 0x000fce00078e0016 */
.L_x_1607:
[----:B------:R-:W-:-:S05]  /*183f0*/  VIADD R22, R5, 0x1 ;  /* 0x0000000105167836 */ /* 0x000fca0000000000 */
[----:B------:R-:W-:-:S04]  /*18400*/  ISETP.NE.AND P2, PT, R22, 0x2, PT ;  /* 0x000000021600780c */ /* 0x000fc80003f45270 */
[----:B------:R-:W-:Y:S02]  /*18410*/  SEL R218, RZ, 0x1, P2 ;  /* 0x00000001ffda7807 */ /* 0x000fe40001000000 */
[----:B------:R-:W-:Y:S02]  /*18420*/  SEL R22, R22, RZ, P2 ;  /* 0x000000ff16167207 */ /* 0x000fe40001000000 */
[----:B------:R-:W-:Y:S01]  /*18430*/  LOP3.LUT R218, R232, R218, RZ, 0x3c, !PT ;  /* 0x000000dae8da7212 */ /* 0x000fe200078e3cff */
[----:B------:R-:W-:Y:S06]  /*18440*/  @!P0 BRA `(.L_x_1597) ;  /* 0x0000000000048947 */ /* 0x000fec0003800000 */
[----:B------:R-:W-:Y:S01]  /*18450*/  BPT.TRAP 0x1 ;  /* 0x000000040000795c */ /* 0x000fe20000300000 */
.L_x_1597:
[----:B------:R-:W-:Y:S02]  /*18460*/  LEA R2, R22, R16, 0x3 ;  /* 0x0000001016027211 */ /* 0x000fe400078e18ff */
[----:B------:R-:W-:-:S04]  /*18470*/  SHF.L.U32 R3, R218, 0x1f, RZ ;  /* 0x0000001fda037819 */ /* 0x000fc800000006ff */
[----:B------:R0:W1:Y:S01]  /*18480*/  SYNCS.PHASECHK.TRANS64.TRYWAIT P2, [R2+URZ+0x30830], R3 ;  /* 0x03083003020075a7 */ /* 0x000062000804017f */
[----:B------:R-:W-:Y:S05]  /*18490*/  @!P0 BRA `(.L_x_1598) ;  /* 0x0000000000048947 */ /* 0x000fea0003800000 */
[----:B------:R-:W-:Y:S01]  /*184a0*/  BPT.TRAP 0x1 ;  /* 0x000000040000795c */ /* 0x000fe20000300000 */
.L_x_1598:
        /* <DEDUP_REMOVED lines=8> */
.L_x_1600:
[----:B------:R-:W-:Y:S05]  /*18530*/  BSYNC B2 ;  /* 0x0000000000027941 */ /* 0x000fea0003800000 */
.L_x_1599:
[----:B01----:R-:W-:Y:S01]  /*18540*/  IMAD.MOV.U32 R2, RZ, RZ, R156 ;  /* 0x000000ffff027224 */ /* 0x003fe200078e009c */
[C---:B------:R-:W-:Y:S01]  /*18550*/  IADD3 R152, R156.reuse, 0x6, RZ ;  /* 0x000000069c987810 */ /* 0x040fe20007ffe0ff */
[----:B------:R-:W-:Y:S01]  /*18560*/  IMAD.MOV.U32 R3, RZ, RZ, 0x40000040 ;  /* 0x40000040ff037424 */ /* 0x000fe200078e00ff */
[----:B------:R-:W-:Y:S01]  /*18570*/  IADD3 R154, R156, 0x204, RZ ;  /* 0x000002049c9a7810 */ /* 0x000fe20007ffe0ff */
[----:B------:R-:W-:Y:S01]  /*18580*/  IMAD.MOV.U32 R155, RZ, RZ, 0x40000040 ;  /* 0x40000040ff9b7424 */ /* 0x000fe200078e00ff */
[----:B------:R-:W-:Y:S01]  /*18590*/  R2UR UR6, R2 ;  /* 0x00000000020672ca */ /* 0x000fe200000e0000 */
[----:B------:R-:W-:Y:S01]  /*185a0*/  IMAD.MOV.U32 R2, RZ, RZ, R153 ;  /* 0x000000ffff027224 */ /* 0x000fe200078e0099 */
[----:B------:R-:W-:Y:S01]  /*185b0*/  R2UR UR10, R152 ;  /* 0x00000000980a72ca */ /* 0x000fe200000e0000 */
[----:B------:R-:W-:Y:S01]  /*185c0*/  IMAD.MOV.U32 R153, RZ, RZ, 0x40000040 ;  /* 0x40000040ff997424 */ /* 0x000fe200078e00ff */
[----:B------:R-:W-:Y:S01]  /*185d0*/  R2UR UR5, R3 ;  /* 0x00000000030572ca */ /* 0x000fe200000e0000 */
[----:B------:R-:W-:Y:S01]  /*185e0*/  VIADD R152, R156, 0x202 ;  /* 0x000002029c987836 */ /* 0x000fe20000000000 */
[----:B------:R-:W-:Y:S01]  /*185f0*/  R2UR UR4, R2 ;  /* 0x00000000020472ca */ /* 0x000fe200000e0000 */
[----:B------:R-:W-:Y:S01]  /*18600*/  IMAD.MOV.U32 R2, RZ, RZ, R4 ;  /* 0x000000ffff027224 */ /* 0x000fe200078e0004 */
[----:B------:R-:W-:Y:S01]  /*18610*/  R2UR UR11, R153 ;  /* 0x00000000990b72ca */ /* 0x000fe200000e0000 */
[-C--:B------:R-:W-:Y:S01]  /*18620*/  FMUL.FTZ R24, R24, R23.reuse ;  /* 0x0000001718187220 */ /* 0x080fe20000410000 */
[----:B------:R-:W-:Y:S01]  /*18630*/  R2UR UR22, R154 ;  /* 0x000000009a1672ca */ /* 0x000fe200000e0000 */
[-C--:B------:R-:W-:Y:S01]  /*18640*/  FMUL.FTZ R25, R25, R23.reuse ;  /* 0x0000001719197220 */ /* 0x080fe20000410000 */
[----:B------:R-:W-:Y:S01]  /*18650*/  R2UR UR8, R2 ;  /* 0x00000000020872ca */ /* 0x000fe200000e0000 */
[-C--:B------:R-:W-:Y:S01]  /*18660*/  FMUL.FTZ R28, R28, R23.reuse ;  /* 0x000000171c1c7220 */ /* 0x080fe20000410000 */
[C---:B------:R-:W-:Y:S01]  /*18670*/  IADD3 R2, R156.reuse, 0x200, RZ ;  /* 0x000002009c027810 */ /* 0x040fe20007ffe0ff */
        /* <DEDUP_REMOVED lines=8> */
[-C--:B------:R-:W-:Y:S01]  /*18700*/  FMUL.FTZ R33, R33, R23.reuse ;  /* 0x0000001721217220 */ /* 0x080fe20000410000 */
[----:B------:R-:W-:Y:S01]  /*18710*/  R2UR UR26, R2 ;  /* 0x00000000021a72ca */ /* 0x000fe200000e0000 */
[C---:B------:R-:W-:Y:S01]  /*18720*/  VIADD R2, R156.reuse, 0x404 ;  /* 0x000004049c027836 */ /* 0x040fe20000000000 */
[----:B------:R-:W-:Y:S01]  /*18730*/  IADD3 R154, R156, 0x406, RZ ;  /* 0x000004069c9a7810 */ /* 0x000fe20007ffe0ff */
[-C--:B------:R-:W-:Y:S01]  /*18740*/  FMUL.FTZ R36, R36, R23.reuse ;  /* 0x0000001724247220 */ /* 0x080fe20000410000 */
[----:B------:R-:W-:Y:S01]  /*18750*/  MOV R235, UR11 ;  /* 0x0000000b00eb7c02 */ /* 0x000fe20008000f00 */
[----:B------:R-:W-:Y:S01]  /*18760*/  UMOV UR11, UR5 ;  /* 0x00000005000b7c82 */ /* 0x000fe20008000000 */
[----:B------:R-:W-:Y:S01]  /*18770*/  MOV R4, UR10 ;  /* 0x0000000a00047c02 */ /* 0x000fe20008000f00 */
[----:B------:R-:W-:Y:S01]  /*18780*/  UMOV UR10, UR4 ;  /* 0x00000004000a7c82 */ /* 0x000fe20008000000 */
[----:B------:R-:W-:Y:S01]  /*18790*/  R2UR UR38, R2 ;  /* 0x00000000022672ca */ /* 0x000fe200000e0000 */
[----:B------:R-:W-:Y:S01]  /*187a0*/  VIADD R2, R156, 0x600 ;  /* 0x000006009c027836 */ /* 0x000fe20000000000 */
[----:B------:R-:W-:Y:S01]  /*187b0*/  R2UR UR7, R3 ;  /* 0x00000000030772ca */ /* 0x000fe200000e0000 */
[-C--:B------:R-:W-:Y:S01]  /*187c0*/  FMUL.FTZ R37, R37, R23.reuse ;  /* 0x0000001725257220 */ /* 0x080fe20000410000 */
        /* <DEDUP_REMOVED lines=10> */
[----:B------:R-:W-:Y:S01]  /*18870*/  R2UR UR46, R2 ;  /* 0x00000000022e72ca */ /* 0x000fe200000e0000 */
[----:B------:R-:W-:Y:S01]  /*18880*/  VIADD R2, R156, 0x606 ;  /* 0x000006069c027836 */ /* 0x000fe20000000000 */
        /* <DEDUP_REMOVED lines=26> */
[----:B------:R-:W-:Y:S01]  /*18a30*/  R2UR UR8, R222 ;  /* 0x00000000de0872ca */ /* 0x000fe200000e0000 */
[-C--:B------:R-:W-:Y:S01]  /*18a40*/  FMUL.FTZ R69, R69, R23.reuse ;  /* 0x0000001745457220 */ /* 0x080fe20000410000 */
[----:B------:R-:W-:Y:S01]  /*18a50*/  R2UR UR4, R220 ;  /* 0x00000000dc0472ca */ /* 0x000fe200000e0000 */
[-C--:B------:R-:W-:Y:S01]  /*18a60*/  FMUL.FTZ R72, R72, R23.reuse ;  /* 0x0000001748487220 */ /* 0x080fe20000410000 */
[----:B------:R-:W-:Y:S01]  /*18a70*/  R2UR UR5, R221 ;  /* 0x00000000dd0572ca */ /* 0x000fe200000e0000 */
[-C--:B------:R-:W-:Y:S01]  /*18a80*/  FMUL.FTZ R73, R73, R23.reuse ;  /* 0x0000001749497220 */ /* 0x080fe20000410000 */
        /* <DEDUP_REMOVED lines=184> */
.L_x_1602:
[----:B------:R-:W-:Y:S01]  /*19610*/  SHF.L.U32 R0, R232, 0x1f, RZ ;  /* 0x0000001fe8007819 */ /* 0x000fe200000006ff */
[----:B------:R-:W-:-:S04]  /*19620*/  IMAD R232, R5, 0x8, R16 ;  /* 0x0000000805e87824 */ /* 0x000fc800078e0210 */
[----:B------:R0:W1:Y:S01]  /*19630*/  SYNCS.PHASECHK.TRANS64.TRYWAIT P2, [R232+URZ+0x30850], R0 ;  /* 0x03085000e80075a7 */ /* 0x000062000804017f */
[----:B------:R-:W-:Y:S05]  /*19640*/  @!P0 BRA `(.L_x_1603) ;  /* 0x0000000000048947 */ /* 0x000fea0003800000 */
[----:B------:R-:W-:Y:S01]  /*19650*/  BPT.TRAP 0x1 ;  /* 0x000000040000795c */ /* 0x000fe20000300000 */
.L_x_1603:
[----:B------:R-:W-:Y:S04]  /*19660*/  BSSY B2, `(.L_x_1604) ;  /* 0x0000004000027945 */ /* 0x000fe80003800000 */
[----:B-1----:R-:W-:Y:S05]  /*19670*/  @P2 BRA `(.L_x_1605) ;  /* 0x0000000000082947 */ /* 0x002fea0003800000 */
[----:B------:R-:W1:Y:S02]  /*19680*/  SYNCS.PHASECHK.TRANS64.TRYWAIT P2, [R232+URZ+0x30850], R0 ;  /* 0x03085000e80075a7 */ /* 0x000e64000804017f */
[----:B-1----:R-:W-:Y:S05]  /*19690*/  @!P2 BRA `(.L_x_1606) ;  /* 0x0000010400cca947 */ /* 0x002fea0003800000 */
.L_x_1605:
[----:B------:R-:W-:Y:S05]  /*196a0*/  BSYNC B2 ;  /* 0x0000000000027941 */ /* 0x000fea0003800000 */
.L_x_1604:
[----:B01----:R-:W-:Y:S01]  /*196b0*/  IADD3 R0, R16, 0x400, RZ ;  /* 0x0000040010007810 */ /* 0x003fe20007ffe0ff */
[----:B------:R-:W-:Y:S01]  /*196c0*/  IMAD.MOV.U32 R3, RZ, RZ, 0x40000040 ;  /* 0x40000040ff037424 */ /* 0x000fe200078e00ff */
[----:B------:R-:W-:Y:S01]  /*196d0*/  WARPGROUP.ARRIVE ;  /* 0x00000000000079c5 */ /* 0x000fe20000000000 */
[----:B------:R-:W-:Y:S01]  /*196e0*/  ULDC UR4, c[0x0][0x9d8] ;  /* 0x0002760000047ab9 */ /* 0x000fe20000000800 */
[----:B------:R-:W-:Y:S01]  /*196f0*/  SHF.R.U32.HI R0, RZ, 0x4, R0 ;  /* 0x00000004ff007819 */ /* 0x000fe20000011600 */
[----:B------:R-:W2:Y:S01]  /*19700*/  LDL R235, [R1] ;  /* 0x0000000001eb7983 */ /* 0x000ea20000100800 */
[----:B------:R-:W-:Y:S01]  /*19710*/  R2UR UR7, R3 ;  /* 0x00000000030772ca */ /* 0x000fe200000e0000 */
[----:B------:R-:W-:Y:S01]  /*19720*/  IMAD.MOV.U32 R3, RZ, RZ, 0x40000040 ;  /* 0x40000040ff037424 */ /* 0x000fe200078e00ff */
[----:B------:R-:W-:Y:S01]  /*19730*/  LOP3.LUT R0, R0, 0x3fff, RZ, 0xc0, !PT ;  /* 0x00003fff00007812 */ /* 0x000fe200078ec0ff */
[----:B------:R-:W-:Y:S01]  /*19740*/  FMUL.FTZ R162, R162, UR4 ;  /* 0x00000004a2a27c20 */ /* 0x000fe20008410000 */
[----:B------:R-:W-:Y:S01]  /*19750*/  FMUL.FTZ R163, R163, UR4 ;  /* 0x00000004a3a37c20 */ /* 0x000fe20008410000 */
[----:B------:R-:W-:Y:S01]  /*19760*/  FMUL.FTZ R166, R166, UR4 ;  /* 0x00000004a6a67c20 */ /* 0x000fe20008410000 */
[----:B------:R-:W-:Y:S01]  /*19770*/  LOP3.LUT R0, R0, 0x2000000, RZ, 0xfc, !PT ;  /* 0x0200000000007812 */ /* 0x000fe200078efcff */
[----:B------:R-:W-:Y:S01]  /*19780*/  FMUL.FTZ R167, R167, UR4 ;  /* 0x00000004a7a77c20 */ /* 0x000fe20008410000 */
[----:B------:R-:W-:Y:S01]  /*19790*/  FMUL.FTZ R170, R170, UR4 ;  /* 0x00000004aaaa7c20 */ /* 0x000fe20008410000 */
[----:B------:R-:W-:Y:S01]  /*197a0*/  MUFU.TANH R162, R162 ;  /* 0x000000a200a27308 */ /* 0x000fe20000002400 */
[----:B------:R-:W-:Y:S01]  /*197b0*/  FMUL.FTZ R171, R171, UR4 ;  /* 0x00000004abab7c20 */ /* 0x000fe20008410000 */
[----:B------:R-:W-:-:S02]  /*197c0*/  IMAD R2, R5, 0x800, R0 ;  /* 0x0000080005027824 */ /* 0x000fc400078e0200 */
[----:B------:R-:W-:Y:S01]  /*197d0*/  FMUL.FTZ R0, R152, UR4 ;  /* 0x0000000498007c20 */ /* 0x000fe20008410000 */
[----:B------:R-:W-:Y:S02]  /*197e0*/  IMAD.MOV.U32 R5, RZ, RZ, 0x40000040 ;  /* 0x40000040ff057424 */ /* 0x000fe400078e00ff */
[----:B------:R-:W-:Y:S01]  /*197f0*/  FMUL.FTZ R152, R155, UR4 ;  /* 0x000000049b987c20 */ /* 0x000fe20008410000 */
[----:B------:R-:W-:Y:S01]  /*19800*/  FMUL.FTZ R155, R157, UR4 ;  /* 0x000000049d9b7c20 */ /* 0x000fe20008410000 */
[----:B------:R-:W-:Y:S01]  /*19810*/  R2UR UR6, R2 ;  /* 0x00000000020672ca */ /* 0x000fe200000e0000 */
[----:B------:R-:W-:Y:S01]  /*19820*/  FMUL.FTZ R157, R160, UR4 ;  /* 0x00000004a09d7c20 */ /* 0x000fe20008410000 */
[----:B------:R-:W-:Y:S01]  /*19830*/  IADD3 R4, R2, 0x80, RZ ;  /* 0x0000008002047810 */ /* 0x000fe20007ffe0ff */
[----:B------:R-:W-:Y:S01]  /*19840*/  MUFU.TANH R0, R0 ;  /* 0x0000000000007308 */ /* 0x000fe20000002400 */
[----:B------:R-:W-:Y:S01]  /*19850*/  FMUL.FTZ R160, R165, UR4 ;  /* 0x00000004a5a07c20 */ /* 0x000fe20008410000 */
[----:B------:R-:W-:Y:S01]  /*19860*/  FMUL.FTZ R165, R172, UR4 ;  /* 0x00000004aca57c20 */ /* 0x000fe20008410000 */
[----:B------:R-:W-:Y:S01]  /*19870*/  FMUL.FTZ R172, R180, UR4 ;  /* 0x00000004b4ac7c20 */ /* 0x000fe20008410000 */
[----:B------:R-:W-:Y:S01]  /*19880*/  FMUL.FTZ R174, R174, UR4 ;  /* 0x00000004aeae7c20 */ /* 0x000fe20008410000 */
[----:B------:R-:W-:Y:S01]  /*19890*/  FMUL.FTZ R175, R175, UR4 ;  /* 0x00000004afaf7c20 */ /* 0x000fe20008410000 */
[----:B------:R-:W-:Y:S01]  /*198a0*/  FMUL.FTZ R180, R183, UR4 ;  /* 0x00000004b7b47c20 */ /* 0x000fe20008410000 */
[----:B------:R-:W-:Y:S01]  /*198b0*/  @!P1 IADD3 R232, R232, 0x30860, RZ ;  /* 0x00030860e8e89810 */ /* 0x000fe20007ffe0ff */
[----:B------:R-:W-:Y:S02]  /*198c0*/  MUFU.TANH R155, R155 ;  /* 0x0000009b009b7308 */ /* 0x000fe40000002400 */
[----:B------:R-:W-:Y:S01]  /*198d0*/  HGMMA.64x256x16.F32 R24, R196, gdesc[UR4].tnspB, R24, gsb0 ;  /* 0x43e00004c4187df0 */ /* 0x000fe20008000818 */
[----:B------:R-:W-:Y:S01]  /*198e0*/  R2UR UR6, R4 ;  /* 0x00000000040672ca */ /* 0x000fe200000e0000 */
[C---:B------:R-:W-:Y:S01]  /*198f0*/  VIADD R4, R2.reuse, 0x100 ;  /* 0x0000010002047836 */ /* 0x040fe20000000000 */
[----:B------:R-:W-:Y:S01]  /*19900*/  R2UR UR7, R5 ;  /* 0x00000000050772ca */ /* 0x000fe200000e0000 */
[----:B------:R-:W-:Y:S01]  /*19910*/  VIADD R2, R2, 0x180 ;  /* 0x0000018002027836 */ /* 0x000fe20000000000 */
[----:B------:R-:W-:Y:S01]  /*19920*/  MOV R5, 0x40000040 ;  /* 0x4000004000057802 */ /* 0x000fe20000000f00 */
        /* <DEDUP_REMOVED lines=16> */
[C---:B--2---:R-:W-:Y:S01]  /*19a30*/  ISETP.GT.AND P2, PT, R231.reuse, R235, PT ;  /* 0x000000ebe700720c */ /* 0x044fe20003f44270 */
[----:B------:R-:W-:-:S04]  /*19a40*/  VIADD R231, R231, 0xffffffff ;  /* 0xffffffffe7e77836 */ /* 0x000fc80000000000 */
        /* <DEDUP_REMOVED lines=21> */
[----:B------:R-:W-:-:S03]  /*19ba0*/  ULDC UR4, c[0x0][0x988] ;  /* 0x0002620000047ab9 */ /* 0x000fc60000000800 */
        /* <DEDUP_REMOVED lines=8> */
[----:B------:R-:W0:Y:S08]  /*19c30*/  MUFU.TANH R5, R5 ;  /* 0x0000000500057308 */ /* 0x000e300000002400 */
[----:B------:R-:W1:Y:S08]  /*19c40*/  MUFU.TANH R153, R153 ;  /* 0x0000009900997308 */ /* 0x000e700000002400 */
[----:B------:R-:W2:Y:S01]  /*19c50*/  MUFU.TANH R156, R156 ;  /* 0x0000009c009c7308 */ /* 0x000ea20000002400 */
[----:B0-----:R-:W-:-:S04]  /*19c60*/  FMNMX.FTZ R23, R5, R230, !PT ;  /* 0x000000e605177209 */ /* 0x001fc80007810000 */
[----:B------:R-:W-:-:S03]  /*19c70*/  FMNMX.FTZ R23, R152, R23, !PT ;  /* 0x0000001798177209 */ /* 0x000fc60007810000 */
[----:B------:R-:W0:Y:S01]  /*19c80*/  MUFU.TANH R177, R177 ;  /* 0x000000b100b17308 */ /* 0x000e220000002400 */
[----:B-1----:R-:W-:-:S07]  /*19c90*/  FMNMX.FTZ R23, R153, R23, !PT ;  /* 0x0000001799177209 */ /* 0x002fce0007810000 */
[----:B------:R-:W1:Y:S01]  /*19ca0*/  MUFU.TANH R178, R178 ;  /* 0x000000b200b27308 */ /* 0x000e620000002400 */
[----:B--2---:R-:W-:-:S04]  /*19cb0*/  FMNMX.FTZ R23, R156, R23, !PT ;  /* 0x000000179c177209 */ /* 0x004fc80007810000 */
[----:B------:R-:W-:-:S03]  /*19cc0*/  FMNMX.FTZ R23, R162, R23, !PT ;  /* 0x00000017a2177209 */ /* 0x000fc60007810000 */
[----:B------:R-:W2:Y:S01]  /*19cd0*/  MUFU.TANH R179, R179 ;  /* 0x000000b300b37308 */ /* 0x000ea20000002400 */
[----:B------:R-:W-:-:S04]  /*19ce0*/  FMNMX.FTZ R23, R163, R23, !PT ;  /* 0x00000017a3177209 */ /* 0x000fc80007810000 */
[----:B------:R-:W-:-:S04]  /*19cf0*/  FMNMX.FTZ R23, R166, R23, !PT ;  /* 0x00000017a6177209 */ /* 0x000fc80007810000 */
[----:B------:R-:W-:-:S04]  /*19d00*/  FMNMX.FTZ R182, R167, R23, !PT ;  /* 0x00000017a7b67209 */ /* 0x000fc80007810000 */
[----:B------:R-:W-:-:S04]  /*19d10*/  FMNMX.FTZ R182, R170, R182, !PT ;  /* 0x000000b6aab67209 */ /* 0x000fc80007810000 */
[----:B------:R-:W-:-:S04]  /*19d20*/  FMNMX.FTZ R182, R171, R182, !PT ;  /* 0x000000b6abb67209 */ /* 0x000fc80007810000 */
[----:B------:R-:W-:-:S04]  /*19d30*/  FMNMX.FTZ R182, R174, R182, !PT ;  /* 0x000000b6aeb67209 */ /* 0x000fc80007810000 */
[----:B------:R-:W-:-:S04]  /*19d40*/  FMNMX.FTZ R182, R175, R182, !PT ;  /* 0x000000b6afb67209 */ /* 0x000fc80007810000 */
[----:B0-----:R-:W-:-:S04]  /*19d50*/  FMNMX.FTZ R182, R177, R182, !PT ;  /* 0x000000b6b1b67209 */ /* 0x001fc80007810000 */
[----:B-1----:R-:W-:Y:S01]  /*19d60*/  FMNMX.FTZ R182, R178, R182, !PT ;  /* 0x000000b6b2b67209 */ /* 0x002fe20007810000 */
[----:B------:R-:W-:Y:S02]  /*19d70*/  WARPGROUP.DEPBAR.LE gsb0, 0x0 ;  /* 0x00008000000079c5 */ /* 0x000fe40000010000 */
[----:B------:R-:W-:-:S06]  /*19d80*/  WARPGROUP.ARRIVE ;  /* 0x00000000000079c5 */ /* 0x000fcc0000000000 */
[----:B------:R-:W-:Y:S01]  /*19d90*/  HGMMA.64x256x16.F32 R24, R188, gdesc[UR4].tnspB, R24, gsb0 ;  /* 0x43e00004bc187df0 */ /* 0x000fe20008000818 */
[----:B------:R-:W-:Y:S02]  /*19da0*/  R2UR UR6, R2 ;  /* 0x00000000020672ca */ /* 0x000fe400000e0000 */
[----:B------:R-:W-:Y:S02]  /*19db0*/  FMNMX.FTZ R2, R0, R229, !PT ;  /* 0x000000e500027209 */ /* 0x000fe40007810000 */
[----:B------:R-:W-:Y:S02]  /*19dc0*/  R2UR UR7, R3 ;  /* 0x00000000030772ca */ /* 0x000fe400000e0000 */
        /* <DEDUP_REMOVED lines=18> */
[----:B0-----:R-:W-:Y:S02]  /*19ef0*/  FMNMX.FTZ R3, R3, R2, !PT ;  /* 0x0000000203037209 */ /* 0x001fe40007810000 */
[----:B------:R-:W-:-:S03]  /*19f00*/  MOV R2, UR4 ;  /* 0x0000000400027c02 */ /* 0x000fc60008000f00 */
[----:B------:R-:W-:Y:S01]  /*19f10*/  FADD.FTZ R181, -R3, R229 ;  /* 0x000000e503b57221 */ /* 0x000fe20000010100 */
[----:B------:R-:W-:-:S03]  /*19f20*/  IMAD.MOV.U32 R229, RZ, RZ, R3 ;  /* 0x000000ffffe57224 */ /* 0x000fc600078e0003 */
[----:B------:R-:W-:-:S04]  /*19f30*/  FMUL.FTZ R181, R181, R2 ;  /* 0x00000002b5b57220 */ /* 0x000fc80000410000 */
[----:B------:R0:W-:Y:S02]  /*19f40*/  MUFU.EX2 R23, R181 ;  /* 0x000000b500177308 */ /* 0x0001e40000000800 */
[----:B0-----:R-:W-:-:S04]  /*19f50*/  FMUL.FTZ R181, R3, R2 ;  /* 0x0000000203b57220 */ /* 0x001fc80000410000 */
[--C-:B------:R-:W-:Y:S01]  /*19f60*/  FFMA.FTZ R183, R0, R2, -R181.reuse ;  /* 0x0000000200b77223 */ /* 0x100fe200000108b5 */
[----:B--2---:R-:W-:Y:S01]  /*19f70*/  FMNMX.FTZ R0, R179, R182, !PT ;  /* 0x000000b6b3007209 */ /* 0x004fe20007810000 */
[-CC-:B------:R-:W-:Y:S01]  /*19f80*/  FFMA.FTZ R196, R4, R2.reuse, -R181.reuse ;  /* 0x0000000204c47223 */ /* 0x180fe200000108b5 */
[-CC-:B------:R-:W-:Y:S01]  /*19f90*/  FFMA.FTZ R198, R154, R2.reuse, -R181.reuse ;  /* 0x000000029ac67223 */ /* 0x180fe200000108b5 */
[--C-:B------:R-:W-:Y:S01]  /*19fa0*/  FFMA.FTZ R155, R155, R2, -R181.reuse ;  /* 0x000000029b9b7223 */ /* 0x100fe200000108b5 */
[----:B------:R-:W-:Y:S01]  /*19fb0*/  FMNMX.FTZ R0, R180, R0, !PT ;  /* 0x00000000b4007209 */ /* 0x000fe20007810000 */
[----:B------:R-:W0:Y:S01]  /*19fc0*/  MUFU.EX2 R183, R183 ;  /* 0x000000b700b77308 */ /* 0x000e220000000800 */
[-CC-:B------:R-:W-:Y:S01]  /*19fd0*/  FFMA.FTZ R192, R157, R2.reuse, -R181.reuse ;  /* 0x000000029dc07223 */ /* 0x180fe200000108b5 */
[-CC-:B------:R-:W-:Y:S01]  /*19fe0*/  FFMA.FTZ R154, R158, R2.reuse, -R181.reuse ;  /* 0x000000029e9a7223 */ /* 0x180fe200000108b5 */
[-CC-:B------:R-:W-:Y:S01]  /*19ff0*/  FFMA.FTZ R157, R164, R2.reuse, -R181.reuse ;  /* 0x00000002a49d7223 */ /* 0x180fe200000108b5 */
[----:B------:R-:W1:Y:S01]  /*1a000*/  SHFL.BFLY PT, R4, R0, 0x2, 0x1f ;  /* 0x0c401f0000047f89 */ /* 0x000e6200000e0000 */
[-CC-:B------:R-:W-:Y:S01]  /*1a010*/  FFMA.FTZ R194, R159, R2.reuse, -R181.reuse ;  /* 0x000000029fc27223 */ /* 0x180fe200000108b5 */
[-CC-:B------:R-:W-:Y:S01]  /*1a020*/  FFMA.FTZ R158, R168, R2.reuse, -R181.reuse ;  /* 0x00000002a89e7223 */ /* 0x180fe200000108b5 */
[----:B------:R-:W-:Y:S01]  /*1a030*/  FFMA.FTZ R159, R173, R2, -R181 ;  /* 0x00000002ad9f7223 */ /* 0x000fe200000108b5 */
[----:B------:R-:W2:Y:S08]  /*1a040*/  MUFU.EX2 R196, R196 ;  /* 0x000000c400c47308 */ /* 0x000eb00000000800 */
[----:B------:R-:W3:Y:S01]  /*1a050*/  MUFU.EX2 R198, R198 ;  /* 0x000000c600c67308 */ /* 0x000ee20000000800 */
[----:B0-----:R-:W-:-:S07]  /*1a060*/  FFMA.FTZ R164, R23, R227, R183 ;  /* 0x000000e317a47223 */ /* 0x001fce00000100b7 */
[----:B------:R0:W4:Y:S01]  /*1a070*/  MUFU.EX2 R182, R155 ;  /* 0x0000009b00b67308 */ /* 0x0001220000000800 */
[C---:B--2---:R-:W-:Y:S01]  /*1a080*/  FADD.FTZ R164, R196.reuse, R164 ;  /* 0x000000a4c4a47221 */ /* 0x044fe20000010000 */
[----:B------:R-:W-:Y:S02]  /*1a090*/  F2FP.F16.F32.PACK_AB R196, R196, R183 ;  /* 0x000000b7c4c4723e */ /* 0x000fe400000000ff */
[----:B-1----:R-:W-:-:S04]  /*1a0a0*/  FMNMX.FTZ R0, R0, R4, !PT ;  /* 0x0000000400007209 */ /* 0x002fc80007810000 */
[----:B------:R-:W1:Y:S01]  /*1a0b0*/  MUFU.EX2 R192, R192 ;  /* 0x000000c000c07308 */ /* 0x000e620000000800 */
[----:B------:R-:W2:Y:S01]  /*1a0c0*/  SHFL.BFLY PT, R4, R0, 0x1, 0x1f ;  /* 0x0c201f0000047f89 */ /* 0x000ea200000e0000 */
[-CC-:B0-----:R-:W-:Y:S01]  /*1a0d0*/  FFMA.FTZ R155, R160, R2.reuse, -R181.reuse ;  /* 0x00000002a09b7223 */ /* 0x181fe200000108b5 */
[----:B------:R-:W-:-:S05]  /*1a0e0*/  FFMA.FTZ R160, R176, R2, -R181 ;  /* 0x00000002b0a07223 */ /* 0x000fca00000108b5 */
[----:B------:R-:W0:Y:S08]  /*1a0f0*/  MUFU.EX2 R154, R154 ;  /* 0x0000009a009a7308 */ /* 0x000e300000000800 */
[----:B------:R-:W-:Y:S08]  /*1a100*/  MUFU.EX2 R194, R194 ;  /* 0x000000c200c27308 */ /* 0x000ff00000000800 */
[----:B------:R-:W-:Y:S01]  /*1a110*/  MUFU.EX2 R155, R155 ;  /* 0x0000009b009b7308 */ /* 0x000fe20000000800 */
[----:B--2---:R-:W-:-:S05]  /*1a120*/  FMNMX.FTZ R4, R0, R4, !PT ;  /* 0x0000000400047209 */ /* 0x004fca0007810000 */
[----:B------:R-:W-:Y:S01]  /*1a130*/  FADD.FTZ R0, -R4, R230 ;  /* 0x000000e604007221 */ /* 0x000fe20000010100 */
[----:B------:R-:W-:Y:S01]  /*1a140*/  IMAD.MOV.U32 R230, RZ, RZ, R4 ;  /* 0x000000ffffe67224 */ /* 0x000fe200078e0004 */
[----:B------:R-:W-:Y:S02]  /*1a150*/  MUFU.EX2 R157, R157 ;  /* 0x0000009d009d7308 */ /* 0x000fe40000000800 */
[----:B------:R-:W-:-:S06]  /*1a160*/  FMUL.FTZ R0, R0, R2 ;  /* 0x0000000200007220 */ /* 0x000fcc0000410000 */
[----:B------:R-:W-:Y:S08]  /*1a170*/  MUFU.EX2 R0, R0 ;  /* 0x0000000000007308 */ /* 0x000ff00000000800 */
[----:B------:R-:W-:Y:S08]  /*1a180*/  MUFU.EX2 R158, R158 ;  /* 0x0000009e009e7308 */ /* 0x000ff00000000800 */
[----:B------:R-:W-:Y:S08]  /*1a190*/  MUFU.EX2 R159, R159 ;  /* 0x0000009f009f7308 */ /* 0x000ff00000000800 */
[----:B------:R-:W-:Y:S01]  /*1a1a0*/  MUFU.EX2 R160, R160 ;  /* 0x000000a000a07308 */ /* 0x000fe20000000800 */
[----:B------:R-:W-:-:S02]  /*1a1b0*/  WARPGROUP.DEPBAR.LE gsb0, 0x0 ;  /* 0x00008000000079c5 */ /* 0x000fc40000010000 */
[----:B------:R-:W-:Y:S01]  /*1a1c0*/  WARPGROUP.ARRIVE ;  /* 0x00000000000079c5 */ /* 0x000fe20000000000 */
[-CC-:B------:R-:W-:Y:S01]  /*1a1d0*/  FFMA.FTZ R188, R161, R2.reuse, -R181.reuse ;  /* 0x00000002a1bc7223 */ /* 0x180fe200000108b5 */
[-C--:B------:R-:W-:Y:S01]  /*1a1e0*/  FMUL.FTZ R161, R4, R2.reuse ;  /* 0x0000000204a17220 */ /* 0x080fe20000410000 */
[----:B------:R-:W-:Y:S01]  /*1a1f0*/  FFMA.FTZ R190, R165, R2, -R181 ;  /* 0x00000002a5be7223 */ /* 0x000fe200000108b5 */
[----:B---3--:R-:W-:Y:S01]  /*1a200*/  FADD.FTZ R165, R198, R164 ;  /* 0x000000a4c6a57221 */ /* 0x008fe20000010000 */
[----:B----4-:R-:W-:Y:S01]  /*1a210*/  F2FP.F16.F32.PACK_AB R198, R182, R198 ;  /* 0x000000c6b6c6723e */ /* 0x010fe200000000ff */
[----:B------:R-:W-:Y:S01]  /*1a220*/  HGMMA.64x256x16.F32 R24, R184, gdesc[UR4].tnspB, R24, gsb0 ;  /* 0x43e00004b8187df0 */ /* 0x000fe20008000818 */
[-CC-:B------:R-:W-:Y:S01]  /*1a230*/  FFMA.FTZ R197, R5, R2.reuse, -R161.reuse ;  /* 0x0000000205c57223 */ /* 0x180fe200000108a1 */
[-CC-:B------:R-:W-:Y:S01]  /*1a240*/  FFMA.FTZ R5, R152, R2.reuse, -R161.reuse ;  /* 0x0000000298057223 */ /* 0x180fe200000108a1 */
[-CC-:B------:R-:W-:Y:S01]  /*1a250*/  FFMA.FTZ R199, R153, R2.reuse, -R161.reuse ;  /* 0x0000000299c77223 */ /* 0x180fe200000108a1 */
[----:B------:R-:W-:Y:S01]  /*1a260*/  FFMA.FTZ R152, R156, R2, -R161 ;  /* 0x000000029c987223 */ /* 0x000fe200000108a1 */
[----:B------:R-:W-:-:S02]  /*1a270*/  @!P1 IMAD R153, R22, 0x8, R16 ;  /* 0x0000000816999824 */ /* 0x000fc400078e0210 */
[-CC-:B------:R-:W-:Y:S01]  /*1a280*/  FFMA.FTZ R193, R162, R2.reuse, -R161.reuse ;  /* 0x00000002a2c17223 */ /* 0x180fe200000108a1 */
[----:B------:R-:W2:Y:S01]  /*1a290*/  MUFU.EX2 R197, R197 ;  /* 0x000000c500c57308 */ /* 0x000ea20000000800 */
[-CC-:B------:R-:W-:Y:S01]  /*1a2a0*/  FFMA.FTZ R163, R163, R2.reuse, -R161.reuse ;  /* 0x00000002a3a37223 */ /* 0x180fe200000108a1 */
[----:B------:R-:W-:Y:S02]  /*1a2b0*/  @!P1 VIADD R156, R153, 0x30840 ;  /* 0x00030840999c9836 */ /* 0x000fe40000000000 */
[-CC-:B------:R-:W-:Y:S01]  /*1a2c0*/  FFMA.FTZ R195, R166, R2.reuse, -R161.reuse ;  /* 0x00000002a6c37223 */ /* 0x180fe200000108a1 */
[-C--:B------:R-:W-:Y:S01]  /*1a2d0*/  FFMA.FTZ R189, R170, R2.reuse, -R161 ;  /* 0x00000002aabd7223 */ /* 0x080fe200000108a1 */
[----:B------:R-:W-:Y:S01]  /*1a2e0*/  FADD.FTZ R165, R182, R165 ;  /* 0x000000a5b6a57221 */ /* 0x000fe20000010000 */
[-C--:B------:R-:W-:Y:S01]  /*1a2f0*/  FFMA.FTZ R162, R171, R2.reuse, -R161 ;  /* 0x00000002aba27223 */ /* 0x080fe200000108a1 */
[----:B------:R-:W-:Y:S01]  /*1a300*/  @!P1 PRMT R156, RZ, 0x654, R156 ;  /* 0x00000654ff9c9816 */ /* 0x000fe2000000009c */
[----:B------:R-:W3:Y:S01]  /*1a310*/  MUFU.EX2 R5, R5 ;  /* 0x0000000500057308 */ /* 0x000ee20000000800 */
[----:B-1----:R-:W-:Y:S01]  /*1a320*/  FADD.FTZ R166, R192, R165 ;  /* 0x000000a5c0a67221 */ /* 0x002fe20000010000 */
[-CC-:B------:R-:W-:Y:S01]  /*1a330*/  FFMA.FTZ R191, R174, R2.reuse, -R161.reuse ;  /* 0x00000002aebf7223 */ /* 0x180fe200000108a1 */
[-CC-:B------:R-:W-:Y:S01]  /*1a340*/  FFMA.FTZ R178, R178, R2.reuse, -R161.reuse ;  /* 0x00000002b2b27223 */ /* 0x180fe200000108a1 */
[----:B------:R-:W-:Y:S01]  /*1a350*/  FFMA.FTZ R179, R179, R2, -R161 ;  /* 0x00000002b3b37223 */ /* 0x000fe200000108a1 */
[----:B0-----:R-:W-:-:S03]  /*1a360*/  F2FP.F16.F32.PACK_AB R192, R154, R192 ;  /* 0x000000c09ac0723e */ /* 0x001fc600000000ff */
[----:B------:R-:W0:Y:S01]  /*1a370*/  MUFU.EX2 R199, R199 ;  /* 0x000000c700c77308 */ /* 0x000e220000000800 */
[----:B--2---:R-:W-:-:S07]  /*1a380*/  FFMA.FTZ R226, R0, R226, R197 ;  /* 0x000000e200e27223 */ /* 0x004fce00000100c5 */
[----:B------:R-:W1:Y:S01]  /*1a390*/  MUFU.EX2 R152, R152 ;  /* 0x0000009800987308 */ /* 0x000e620000000800 */
[C---:B---3--:R-:W-:Y:S01]  /*1a3a0*/  FADD.FTZ R226, R5.reuse, R226 ;  /* 0x000000e205e27221 */ /* 0x048fe20000010000 */
[----:B------:R-:W-:Y:S02]  /*1a3b0*/  F2FP.F16.F32.PACK_AB R197, R5, R197 ;  /* 0x000000c505c5723e */ /* 0x000fe400000000ff */
[----:B------:R-:W-:-:S04]  /*1a3c0*/  MOV R5, R22 ;  /* 0x0000001600057202 */ /* 0x000fc80000000f00 */
[----:B------:R-:W2:Y:S01]  /*1a3d0*/  MUFU.EX2 R193, R193 ;  /* 0x000000c100c17308 */ /* 0x000ea20000000800 */
[----:B0-----:R-:W-:-:S07]  /*1a3e0*/  FADD.FTZ R164, R199, R226 ;  /* 0x000000e2c7a47221 */ /* 0x001fce0000010000 */
[----:B------:R0:W3:Y:S01]  /*1a3f0*/  MUFU.EX2 R153, R163 ;  /* 0x000000a300997308 */ /* 0x0000e20000000800 */
[C---:B-1----:R-:W-:Y:S01]  /*1a400*/  FADD.FTZ R164, R152.reuse, R164 ;  /* 0x000000a498a47221 */ /* 0x042fe20000010000 */
[----:B------:R-:W-:-:S06]  /*1a410*/  F2FP.F16.F32.PACK_AB R199, R152, R199 ;  /* 0x000000c798c7723e */ /* 0x000fcc00000000ff */
[----:B------:R-:W1:Y:S01]  /*1a420*/  MUFU.EX2 R195, R195 ;  /* 0x000000c300c37308 */ /* 0x000e620000000800 */
[----:B--2---:R-:W-:Y:S01]  /*1a430*/  FADD.FTZ R165, R193, R164 ;  /* 0x000000a4c1a57221 */ /* 0x004fe20000010000 */
[----:B------:R-:W-:Y:S01]  /*1a440*/  FADD.FTZ R164, R154, R166 ;  /* 0x000000a69aa47221 */ /* 0x000fe20000010000 */
[----:B0-----:R-:W-:-:S03]  /*1a450*/  FFMA.FTZ R163, R175, R2, -R161 ;  /* 0x00000002afa37223 */ /* 0x001fc600000108a1 */
[----:B------:R-:W-:Y:S01]  /*1a460*/  FADD.FTZ R164, R194, R164 ;  /* 0x000000a4c2a47221 */ /* 0x000fe20000010000 */
[----:B------:R-:W-:Y:S01]  /*1a470*/  F2FP.F16.F32.PACK_AB R194, R155, R194 ;  /* 0x000000c29bc2723e */ /* 0x000fe200000000ff */
[----:B------:R-:W0:Y:S01]  /*1a480*/  MUFU.EX2 R188, R188 ;  /* 0x000000bc00bc7308 */ /* 0x000e220000000800 */
[----:B---3--:R-:W-:Y:S01]  /*1a490*/  FADD.FTZ R165, R153, R165 ;  /* 0x000000a599a57221 */ /* 0x008fe20000010000 */
[----:B------:R-:W-:Y:S01]  /*1a4a0*/  FADD.FTZ R166, R155, R164 ;  /* 0x000000a49ba67221 */ /* 0x000fe20000010000 */
[----:B------:R-:W-:-:S05]  /*1a4b0*/  F2FP.F16.F32.PACK_AB R193, R153, R193 ;  /* 0x000000c199c1723e */ /* 0x000fca00000000ff */
[----:B------:R-:W-:Y:S01]  /*1a4c0*/  MUFU.EX2 R189, R189 ;  /* 0x000000bd00bd7308 */ /* 0x000fe20000000800 */
[----:B-1----:R-:W-:-:S07]  /*1a4d0*/  FADD.FTZ R165, R195, R165 ;  /* 0x000000a5c3a57221 */ /* 0x002fce0000010000 */
[----:B------:R-:W-:Y:S01]  /*1a4e0*/  MUFU.EX2 R162, R162 ;  /* 0x000000a200a27308 */ /* 0x000fe20000000800 */
[----:B0-----:R-:W-:Y:S01]  /*1a4f0*/  FADD.FTZ R166, R188, R166 ;  /* 0x000000a6bca67221 */ /* 0x001fe20000010000 */
[----:B------:R-:W-:-:S03]  /*1a500*/  F2FP.F16.F32.PACK_AB R188, R157, R188 ;  /* 0x000000bc9dbc723e */ /* 0x000fc600000000ff */
[----:B------:R-:W-:-:S03]  /*1a510*/  FADD.FTZ R166, R157, R166 ;  /* 0x000000a69da67221 */ /* 0x000fc60000010000 */
[----:B------:R-:W0:Y:S08]  /*1a520*/  MUFU.EX2 R190, R190 ;  /* 0x000000be00be7308 */ /* 0x000e300000000800 */
[----:B------:R-:W-:Y:S08]  /*1a530*/  MUFU.EX2 R191, R191 ;  /* 0x000000bf00bf7308 */ /* 0x000ff00000000800 */
[----:B------:R-:W-:Y:S01]  /*1a540*/  MUFU.EX2 R163, R163 ;  /* 0x000000a300a37308 */ /* 0x000fe20000000800 */
[----:B0-----:R-:W-:Y:S01]  /*1a550*/  FADD.FTZ R166, R190, R166 ;  /* 0x000000a6bea67221 */ /* 0x001fe20000010000 */
[----:B------:R-:W-:-:S03]  /*1a560*/  F2FP.F16.F32.PACK_AB R190, R158, R190 ;  /* 0x000000be9ebe723e */ /* 0x000fc600000000ff */
[----:B------:R-:W-:-:S03]  /*1a570*/  FADD.FTZ R166, R158, R166 ;  /* 0x000000a69ea67221 */ /* 0x000fc60000010000 */
[----:B------:R-:W-:Y:S08]  /*1a580*/  MUFU.EX2 R178, R178 ;  /* 0x000000b200b27308 */ /* 0x000ff00000000800 */
[----:B------:R-:W-:Y:S01]  /*1a590*/  MUFU.EX2 R179, R179 ;  /* 0x000000b300b37308 */ /* 0x000fe20000000800 */
[----:B------:R-:W-:Y:S02]  /*1a5a0*/  WARPGROUP.DEPBAR.LE gsb0, 0x0 ;  /* 0x00008000000079c5 */ /* 0x000fe40000010000 */
[----:B------:R0:W-:Y:S01]  /*1a5b0*/  @!P1 SYNCS.ARRIVE.TRANS64.RED.A1T0 RZ, [R156+URZ], RZ ;  /* 0x000000ff9cff99a7 */ /* 0x0001e2000810043f */
[-C--:B------:R-:W-:Y:S01]  /*1a5c0*/  FFMA.FTZ R184, R169, R2.reuse, -R181 ;  /* 0x00000002a9b87223 */ /* 0x080fe200000108b5 */
[-C--:B------:R-:W-:Y:S01]  /*1a5d0*/  FFMA.FTZ R185, R177, R2.reuse, -R161 ;  /* 0x00000002b1b97223 */ /* 0x080fe200000108a1 */
[----:B------:R-:W-:-:S04]  /*1a5e0*/  FFMA.FTZ R186, R172, R2, -R181 ;  /* 0x00000002acba7223 */ /* 0x000fc800000108b5 */
[----:B------:R-:W1:Y:S01]  /*1a5f0*/  MUFU.EX2 R184, R184 ;  /* 0x000000b800b87308 */ /* 0x000e620000000800 */
[-CC-:B0-----:R-:W-:Y:S01]  /*1a600*/  FFMA.FTZ R156, R167, R2.reuse, -R161.reuse ;  /* 0x00000002a79c7223 */ /* 0x181fe200000108a1 */
[----:B------:R-:W-:Y:S01]  /*1a610*/  FFMA.FTZ R161, R180, R2, -R161 ;  /* 0x00000002b4a17223 */ /* 0x000fe200000108a1 */
[----:B------:R0:W-:Y:S05]  /*1a620*/  @!P1 SYNCS.ARRIVE.TRANS64.RED.A1T0 RZ, [R232+URZ], RZ ;  /* 0x000000ffe8ff99a7 */ /* 0x0001ea000810043f */
[----:B------:R-:W2:Y:S01]  /*1a630*/  MUFU.EX2 R156, R156 ;  /* 0x0000009c009c7308 */ /* 0x000ea20000000800 */
[----:B0-----:R-:W-:-:S07]  /*1a640*/  IMAD.MOV.U32 R232, RZ, RZ, R218 ;  /* 0x000000ffffe87224 */ /* 0x001fce00078e00da */
[----:B------:R-:W-:Y:S01]  /*1a650*/  MUFU.EX2 R185, R185 ;  /* 0x000000b900b97308 */ /* 0x000fe20000000800 */
[----:B-1----:R-:W-:Y:S01]  /*1a660*/  FADD.FTZ R166, R184, R166 ;  /* 0x000000a6b8a67221 */ /* 0x002fe20000010000 */
[----:B------:R-:W-:-:S03]  /*1a670*/  F2FP.F16.F32.PACK_AB R184, R159, R184 ;  /* 0x000000b89fb8723e */ /* 0x000fc600000000ff */
[----:B------:R-:W-:-:S03]  /*1a680*/  FADD.FTZ R166, R159, R166 ;  /* 0x000000a69fa67221 */ /* 0x000fc60000010000 */
[----:B------:R-:W0:Y:S01]  /*1a690*/  MUFU.EX2 R186, R186 ;  /* 0x000000ba00ba7308 */ /* 0x000e220000000800 */
[C---:B--2---:R-:W-:Y:S01]  /*1a6a0*/  FADD.FTZ R164, R156.reuse, R165 ;  /* 0x000000a59ca47221 */ /* 0x044fe20000010000 */
[----:B------:R-:W-:-:S03]  /*1a6b0*/  F2FP.F16.F32.PACK_AB R195, R156, R195 ;  /* 0x000000c39cc3723e */ /* 0x000fc600000000ff */
[----:B------:R-:W-:Y:S01]  /*1a6c0*/  FADD.FTZ R164, R189, R164 ;  /* 0x000000a4bda47221 */ /* 0x000fe20000010000 */
[C---:B------:R-:W-:Y:S02]  /*1a6d0*/  F2FP.F16.F32.PACK_AB R189, R162.reuse, R189 ;  /* 0x000000bda2bd723e */ /* 0x040fe400000000ff */
[----:B------:R-:W1:Y:S01]  /*1a6e0*/  MUFU.EX2 R161, R161 ;  /* 0x000000a100a17308 */ /* 0x000e620000000800 */
[----:B------:R-:W-:-:S04]  /*1a6f0*/  FADD.FTZ R164, R162, R164 ;  /* 0x000000a4a2a47221 */ /* 0x000fc80000010000 */
[----:B------:R-:W-:Y:S01]  /*1a700*/  FADD.FTZ R164, R191, R164 ;  /* 0x000000a4bfa47221 */ /* 0x000fe20000010000 */
[----:B------:R-:W-:-:S03]  /*1a710*/  F2FP.F16.F32.PACK_AB R191, R163, R191 ;  /* 0x000000bfa3bf723e */ /* 0x000fc600000000ff */
[----:B------:R-:W-:Y:S01]  /*1a720*/  FADD.FTZ R164, R163, R164 ;  /* 0x000000a4a3a47221 */ /* 0x000fe20000010000 */
[----:B0-----:R-:W-:Y:S01]  /*1a730*/  FADD.FTZ R166, R186, R166 ;  /* 0x000000a6baa67221 */ /* 0x001fe20000010000 */
[----:B------:R-:W-:Y:S02]  /*1a740*/  F2FP.F16.F32.PACK_AB R186, R160, R186 ;  /* 0x000000baa0ba723e */ /* 0x000fe400000000ff */
[----:B------:R-:W-:Y:S01]  /*1a750*/  FADD.FTZ R164, R185, R164 ;  /* 0x000000a4b9a47221 */ /* 0x000fe20000010000 */
[----:B------:R-:W-:Y:S01]  /*1a760*/  F2FP.F16.F32.PACK_AB R185, R178, R185 ;  /* 0x000000b9b2b9723e */ /* 0x000fe200000000ff */
[----:B------:R-:W-:Y:S02]  /*1a770*/  FADD.FTZ R227, R160, R166 ;  /* 0x000000a6a0e37221 */ /* 0x000fe40000010000 */
[----:B------:R-:W-:Y:S01]  /*1a780*/  FADD.FTZ R164, R178, R164 ;  /* 0x000000a4b2a47221 */ /* 0x000fe20000010000 */
[----:B-1----:R-:W-:-:S03]  /*1a790*/  F2FP.F16.F32.PACK_AB R187, R161, R179 ;  /* 0x000000b3a1bb723e */ /* 0x002fc600000000ff */
[----:B------:R-:W-:-:S04]  /*1a7a0*/  FADD.FTZ R164, R179, R164 ;  /* 0x000000a4b3a47221 */ /* 0x000fc80000010000 */
[----:B------:R-:W-:Y:S01]  /*1a7b0*/  FADD.FTZ R226, R161, R164 ;  /* 0x000000a4a1e27221 */ /* 0x000fe20000010000 */
[----:B------:R-:W-:Y:S06]  /*1a7c0*/  @P2 BRA `(.L_x_1607) ;  /* 0xffffffdc00082947 */ /* 0x000fec000383ffff */
[----:B------:R-:W-:Y:S05]  /*1a7d0*/  BSYNC B1 ;  /* 0x0000000000017941 */ /* 0x000fea0003800000 */
.L_x_1596:
[----:B------:R-:W-:-:S07]  /*1a7e0*/  MOV R5, R231 ;  /* 0x000000e700057202 */ /* 0x000fce0000000f00 */
.L_x_1595:
[----:B------:R-:W-:Y:S05]  /*1a7f0*/  BSYNC B0 ;  /* 0x0000000000007941 */ /* 0x000fea0003800000 */
.L_x_1594:
[----:B------:R-:W2:Y:S01]  /*1a800*/  LDL R152, [R1+0x50] ;  /* 0x0000500001987983 */ /* 0x000ea20000100800 */
[----:B------:R-:W-:Y:S01]  /*1a810*/  BSSY B0, `(.L_x_1608) ;  /* 0x00002f8000007945 */ /* 0x000fe20003800000 */
[----:B--2---:R-:W-:-:S13]  /*1a820*/  ISETP.GE.AND P2, PT, R5, R152, PT ;  /* 0x000000980500720c */ /* 0x004fda0003f46270 */
[----:B------:R-:W-:Y:S05]  /*1a830*/  @!P2 BRA `(.L_x_1609) ;  /* 0x0000002c00d4a947 */ /* 0x000fea0003800000 */
[----:B------:R-:W2:Y:S04]  /*1a840*/  LDL R153, [R1+0x54] ;  /* 0x0000540001997983 */ /* 0x000ea80000100800 */
[----:B------:R-:W2:Y:S01]  /*1a850*/  LDL R152, [R1+0x4] ;  /* 0x0000040001987983 */ /* 0x000ea20000100800 */
[----:B------:R-:W-:Y:S01]  /*1a860*/  IMAD.MOV.U32 R229, RZ, RZ, R4 ;  /* 0x000000ffffe57224 */ /* 0x000fe200078e0004 */
[----:B------:R-:W-:Y:S01]  /*1a870*/  MOV R232, R22 ;  /* 0x0000001600e87202 */ /* 0x000fe20000000f00 */
[----:B------:R-:W-:Y:S02]  /*1a880*/  IMAD.MOV.U32 R230, RZ, RZ, R3 ;  /* 0x000000ffffe67224 */ /* 0x000fe400078e0003 */
[----:B------:R-:W-:Y:S02]  /*1a890*/  IMAD.MOV.U32 R235, RZ, RZ, R218 ;  /* 0x000000ffffeb7224 */ /* 0x000fe400078e00da */
[----:B--2---:R-:W-:-:S05]  /*1a8a0*/  IMAD R231, R152, 0x80, R153 ;  /* 0x0000008098e77824 */ /* 0x004fca00078e0299 */
[----:B------:R-:W-:-:S04]  /*1a8b0*/  IADD3 R231, R231, 0x8, RZ ;  /* 0x00000008e7e77810 */ /* 0x000fc80007ffe0ff */
[----:B------:R-:W-:-:S07]  /*1a8c0*/  IADD3 R231, R231, R219, -R224 ;  /* 0x000000dbe7e77210 */ /* 0x000fce0007ffe8e0 */
.L_x_1628:
[----:B------:R-:W-:-:S05]  /*1a8d0*/  VIADD R2, R232, 0x1 ;  /* 0x00000001e8027836 */ /* 0x000fca0000000000 */
[----:B------:R-:W-:-:S04]  /*1a8e0*/  ISETP.NE.AND P2, PT, R2, 0x2, PT ;  /* 0x000000020200780c */ /* 0x000fc80003f45270 */
[----:B------:R-:W-:Y:S02]  /*1a8f0*/  SEL R2, R2, RZ, P2 ;  /* 0x000000ff02027207 */ /* 0x000fe40001000000 */
[----:B------:R-:W-:-:S03]  /*1a900*/  SEL R218, RZ, 0x1, P2 ;  /* 0x00000001ffda7807 */ /* 0x000fc60001000000 */
[----:B------:R-:W-:Y:S01]  /*1a910*/  IMAD.MOV.U32 R22, RZ, RZ, R2 ;  /* 0x000000ffff167224 */ /* 0x000fe200078e0002 */
[----:B------:R-:W-:Y:S01]  /*1a920*/  LOP3.LUT R218, R235, R218, RZ, 0x3c, !PT ;  /* 0x000000daebda7212 */ /* 0x000fe200078e3cff */
[----:B------:R-:W-:Y:S06]  /*1a930*/  @!P0 BRA `(.L_x_1610) ;  /* 0x0000000000048947 */ /* 0x000fec0003800000 */
[----:B------:R-:W-:Y:S01]  /*1a940*/  BPT.TRAP 0x1 ;  /* 0x000000040000795c */ /* 0x000fe20000300000 */
.L_x_1610:
[----:B------:R-:W-:Y:S02]  /*1a950*/  LEA R4, R2, R16, 0x3 ;  /* 0x0000001002047211 */ /* 0x000fe400078e18ff */
[----:B------:R-:W-:-:S04]  /*1a960*/  SHF.L.U32 R2, R218, 0x1f, RZ ;  /* 0x0000001fda027819 */ /* 0x000fc800000006ff */
[----:B------:R0:W1:Y:S01]  /*1a970*/  SYNCS.PHASECHK.TRANS64.TRYWAIT P2, [R4+URZ+0x30830], R2 ;  /* 0x03083002040075a7 */ /* 0x000062000804017f */
[----:B------:R-:W-:Y:S05]  /*1a980*/  @!P0 BRA `(.L_x_1611) ;  /* 0x0000000000048947 */ /* 0x000fea0003800000 */
[----:B------:R-:W-:Y:S01]  /*1a990*/  BPT.TRAP 0x1 ;  /* 0x000000040000795c */ /* 0x000fe20000300000 */
.L_x_1611:
        /* <DEDUP_REMOVED lines=8> */
.L_x_1613:
[----:B------:R-:W-:Y:S05]  /*1aa20*/  BSYNC B1 ;  /* 0x0000000000017941 */ /* 0x000fea0003800000 */
.L_x_1612:
[----:B01----:R-:W-:Y:S01]  /*1aa30*/  IMAD.MOV.U32 R2, RZ, RZ, R156 ;  /* 0x000000ffff027224 */ /* 0x003fe200078e009c */
[----:B------:R-:W-:Y:S01]  /*1aa40*/  IADD3 R152, R156, 0x6, RZ ;  /* 0x000000069c987810 */ /* 0x000fe20007ffe0ff */
[----:B------:R-:W-:Y:S01]  /*1aa50*/  IMAD.MOV.U32 R3, RZ, RZ, 0x40000040 ;  /* 0x40000040ff037424 */ /* 0x000fe200078e00ff */
[----:B------:R-:W-:Y:S01]  /*1aa60*/  R2UR UR12, R214 ;  /* 0x00000000d60c72ca */ /* 0x000fe200000e0000 */
[----:B------:R-:W-:Y:S01]  /*1aa70*/  IMAD.MOV.U32 R155, RZ, RZ, 0x40000040 ;  /* 0x40000040ff9b7424 */ /* 0x000fe200078e00ff */
[----:B------:R-:W-:Y:S01]  /*1aa80*/  R2UR UR6, R2 ;  /* 0x00000000020672ca */ /* 0x000fe200000e0000 */
[----:B------:R-:W-:Y:S01]  /*1aa90*/  IMAD.MOV.U32 R2, RZ, RZ, R154 ;  /* 0x000000ffff027224 */ /* 0x000fe200078e009a */
[----:B------:R-:W-:Y:S01]  /*1aaa0*/  R2UR UR10, R152 ;  /* 0x00000000980a72ca */ /* 0x000fe200000e0000 */
[----:B------:R-:W-:Y:S01]  /*1aab0*/  VIADD R152, R156, 0x202 ;  /* 0x000002029c987836 */ /* 0x000fe20000000000 */
[----:B------:R-:W-:Y:S01]  /*1aac0*/  R2UR UR5, R3 ;  /* 0x00000000030572ca */ /* 0x000fe200000e0000 */
[-C--:B------:R-:W-:Y:S01]  /*1aad0*/  FMUL.FTZ R24, R24, R23.reuse ;  /* 0x0000001718187220 */ /* 0x080fe20000410000 */
[----:B------:R-:W-:Y:S01]  /*1aae0*/  R2UR UR4, R2 ;  /* 0x00000000020472ca */ /* 0x000fe200000e0000 */
[----:B------:R-:W-:Y:S01]  /*1aaf0*/  IMAD.MOV.U32 R2, RZ, RZ, R153 ;  /* 0x000000ffff027224 */ /* 0x000fe200078e0099 */
[----:B------:R-:W-:Y:S01]  /*1ab00*/  IADD3 R154, R156, 0x204, RZ ;  /* 0x000002049c9a7810 */ /* 0x000fe20007ffe0ff */
[----:B------:R-:W-:Y:S01]  /*1ab10*/  IMAD.MOV.U32 R153, RZ, RZ, 0x40000040 ;  /* 0x40000040ff997424 */ /* 0x000fe200078e00ff */
[----:B------:R-:W-:Y:S01]  /*1ab20*/  R2UR UR18, R152 ;  /* 0x00000000981272ca */ /* 0x000fe200000e0000 */
[----:B------:R-:W-:Y:S01]  /*1ab30*/  VIADD R152, R156, 0x402 ;  /* 0x000004029c987836 */ /* 0x000fe20000000000 */
[----:B------:R-:W-:Y:S01]  /*1ab40*/  R2UR UR8, R2 ;  /* 0x00000000020872ca */ /* 0x000fe200000e0000 */
[-C--:B------:R-:W-:Y:S01]  /*1ab50*/  FMUL.FTZ R25, R25, R23.reuse ;  /* 0x0000001719197220 */ /* 0x080fe20000410000 */
[----:B------:R-:W-:Y:S01]  /*1ab60*/  IADD3 R2, R156, 0x200, RZ ;  /* 0x000002009c027810 */ /* 0x000fe20007ffe0ff */
[-C--:B------:R-:W-:Y:S01]  /*1ab70*/  FMUL.FTZ R28, R28, R23.reuse ;  /* 0x000000171c1c7220 */ /* 0x080fe20000410000 */
[----:B------:R-:W-:Y:S01]  /*1ab80*/  R2UR UR11, R153 ;  /* 0x00000000990b72ca */ /* 0x000fe200000e0000 */
[-C--:B------:R-:W-:Y:S01]  /*1ab90*/  FMUL.FTZ R29, R29, R23.reuse ;  /* 0x000000171d1d7220 */ /* 0x080fe20000410000 */
[----:B------:R-:W-:Y:S01]  /*1aba0*/  R2UR UR14, R2 ;  /* 0x00000000020e72ca */ /* 0x000fe200000e0000 */
[----:B------:R-:W-:Y:S01]  /*1abb0*/  VIADD R2, R156, 0x206 ;  /* 0x000002069c027836 */ /* 0x000fe20000000000 */
        /* <DEDUP_REMOVED lines=31> */
[-C--:B------:R-:W-:Y:S01]  /*1adb0*/  FMUL.FTZ R49, R49, R23.reuse ;  /* 0x0000001731317220 */ /* 0x080fe20000410000 */
[C---:B------:R-:W-:Y:S01]  /*1adc0*/  R2UR UR15, R3.reuse ;  /* 0x00000000030f72ca */ /* 0x040fe200000e0000 */
[-C--:B------:R-:W-:Y:S01]  /*1add0*/  FMUL.FTZ R52, R52, R23.reuse ;  /* 0x0000001734347220 */ /* 0x080fe20000410000 */
[----:B------:R-:W-:Y:S01]  /*1ade0*/  R2UR UR27, R3 ;  /* 0x00000000031b72ca */ /* 0x000fe200000e0000 */
[-C--:B------:R-:W-:Y:S01]  /*1adf0*/  FMUL.FTZ R53, R53, R23.reuse ;  /* 0x0000001735357220 */ /* 0x080fe20000410000 */
[C---:B------:R-:W-:Y:S01]  /*1ae00*/  R2UR UR39, R3.reuse ;  /* 0x00000000032772ca */ /* 0x040fe200000e0000 */
[-C--:B------:R-:W-:Y:S01]  /*1ae10*/  FMUL.FTZ R56, R56, R23.reuse ;  /* 0x0000001738387220 */ /* 0x080fe20000410000 */
[----:B------:R-:W-:Y:S01]  /*1ae20*/  R2UR UR47, R3 ;  /* 0x00000000032f72ca */ /* 0x000fe200000e0000 */
[-C--:B------:R-:W-:Y:S01]  /*1ae30*/  FMUL.FTZ R57, R57, R23.reuse ;  /* 0x0000001739397220 */ /* 0x080fe20000410000 */
[----:B------:R-:W-:Y:S01]  /*1ae40*/  R2UR UR58, R2 ;  /* 0x00000000023a72ca */ /* 0x000fe200000e0000 */
[-C--:B------:R-:W-:Y:S01]  /*1ae50*/  FMUL.FTZ R60, R60, R23.reuse ;  /* 0x000000173c3c7220 */ /* 0x080fe20000410000 */
[----:B------:R-:W-:Y:S01]  /*1ae60*/  R2UR UR59, R3 ;  /* 0x00000000033b72ca */ /* 0x000fe200000e0000 */
[----:B------:R-:W-:Y:S01]  /*1ae70*/  IMAD.MOV.U32 R3, RZ, RZ, R158 ;  /* 0x000000ffff037224 */ /* 0x000fe200078e009e */
        /* <DEDUP_REMOVED lines=17> */
[----:B------:R-:W-:Y:S01]  /*1af90*/  FMUL.FTZ R77, R77, R23 ;  /* 0x000000174d4d7220 */ /* 0x000fe20000410000 */
        /* <DEDUP_REMOVED lines=184> */
.L_x_1615:
[----:B------:R-:W-:Y:S01]  /*1bb20*/  SHF.L.U32 R2, R235, 0x1f, RZ ;  /* 0x0000001feb027819 */ /* 0x000fe200000006ff */
[----:B------:R-:W-:-:S04]  /*1bb30*/  IMAD R0, R232, 0x8, R16 ;  /* 0x00000008e8007824 */ /* 0x000fc800078e0210 */
[----:B------:R0:W1:Y:S01]  /*1bb40*/  SYNCS.PHASECHK.TRANS64.TRYWAIT P2, [R0+URZ+0x30850], R2 ;  /* 0x03085002000075a7 */ /* 0x000062000804017f */
[----:B------:R-:W-:Y:S05]  /*1bb50*/  @!P0 BRA `(.L_x_1616) ;  /* 0x0000000000048947 */ /* 0x000fea0003800000 */
[----:B------:R-:W-:Y:S01]  /*1bb60*/  BPT.TRAP 0x1 ;  /* 0x000000040000795c */ /* 0x000fe20000300000 */
.L_x_1616:
[----:B------:R-:W-:Y:S04]  /*1bb70*/  BSSY B1, `(.L_x_1617) ;  /* 0x0000004000017945 */ /* 0x000fe80003800000 */
[----:B-1----:R-:W-:Y:S05]  /*1bb80*/  @P2 BRA `(.L_x_1618) ;  /* 0x0000000000082947 */ /* 0x002fea0003800000 */
[----:B------:R-:W1:Y:S02]  /*1bb90*/  SYNCS.PHASECHK.TRANS64.TRYWAIT P2, [R0+URZ+0x30850], R2 ;  /* 0x03085002000075a7 */ /* 0x000e64000804017f */
[----:B-1----:R-:W-:Y:S05]  /*1bba0*/  @!P2 BRA `(.L_x_1619) ;  /* 0x000000e000b0a947 */ /* 0x002fea0003800000 */
.L_x_1618:
[----:B------:R-:W-:Y:S05]  /*1bbb0*/  BSYNC B1 ;  /* 0x0000000000017941 */ /* 0x000fea0003800000 */
.L_x_1617:
[----:B01----:R-:W-:Y:S01]  /*1bbc0*/  VIADD R2, R16, 0x400 ;  /* 0x0000040010027836 */ /* 0x003fe20000000000 */
[----:B------:R-:W2:Y:S01]  /*1bbd0*/  LDL R23, [R1+0x24] ;  /* 0x0000240001177983 */ /* 0x000ea20000100800 */
[----:B------:R-:W-:Y:S01]  /*1bbe0*/  IMAD.MOV.U32 R3, RZ, RZ, 0x40000040 ;  /* 0x40000040ff037424 */ /* 0x000fe200078e00ff */
[----:B------:R-:W-:Y:S01]  /*1bbf0*/  WARPGROUP.ARRIVE ;  /* 0x00000000000079c5 */ /* 0x000fe20000000000 */
[----:B------:R-:W-:Y:S01]  /*1bc00*/  ULDC UR8, c[0x0][0x9d8] ;  /* 0x0002760000087ab9 */ /* 0x000fe20000000800 */
[----:B------:R-:W-:Y:S01]  /*1bc10*/  SHF.R.U32.HI R2, RZ, 0x4, R2 ;  /* 0x00000004ff027819 */ /* 0x000fe20000011602 */
[----:B------:R-:W3:Y:S01]  /*1bc20*/  LDL R235, [R1+0x4] ;  /* 0x0000040001eb7983 */ /* 0x000ee20000100800 */
[----:B------:R-:W-:Y:S01]  /*1bc30*/  @!P1 VIADD R4, R4, 0x30840 ;  /* 0x0003084004049836 */ /* 0x000fe20000000000 */
[----:B------:R-:W-:Y:S01]  /*1bc40*/  ULDC UR5, c[0x0][0x9e0] ;  /* 0x0002780000057ab9 */ /* 0x000fe20000000800 */
[----:B------:R-:W-:-:S04]  /*1bc50*/  LOP3.LUT R2, R2, 0x3fff, RZ, 0xc0, !PT ;  /* 0x00003fff02027812 */ /* 0x000fc800078ec0ff */
[----:B------:R-:W-:-:S04]  /*1bc60*/  LOP3.LUT R2, R2, 0x2000000, RZ, 0xfc, !PT ;  /* 0x0200000002027812 */ /* 0x000fc800078efcff */
[----:B------:R-:W-:Y:S02]  /*1bc70*/  LEA R2, R232, R2, 0xb ;  /* 0x00000002e8027211 */ /* 0x000fe400078e58ff */
[----:B------:R-:W-:Y:S01]  /*1bc80*/  R2UR UR7, R3 ;  /* 0x00000000030772ca */ /* 0x000fe200000e0000 */
[----:B------:R-:W3:Y:S01]  /*1bc90*/  LDL R232, [R1+0x54] ;  /* 0x0000540001e87983 */ /* 0x000ee20000100800 */
[----:B------:R-:W-:-:S13]  /*1bca0*/  R2UR UR6, R2 ;  /* 0x00000000020672ca */ /* 0x000fda00000e0000 */
[----:B------:R-:W-:Y:S01]  /*1bcb0*/  HGMMA.64x256x16.F32 R24, R196, gdesc[UR4].tnspB, R24, gsb0 ;  /* 0x43e00004c4187df0 */ /* 0x000fe20008000818 */
[----:B--2---:R-:W-:Y:S02]  /*1bcc0*/  R2UR UR4, R23 ;  /* 0x00000000170472ca */ /* 0x004fe400000e0000 */
[----:B------:R-:W-:Y:S02]  /*1bcd0*/  WARPGROUP.DEPBAR.LE gsb0, 0x0 ;  /* 0x00008000000079c5 */ /* 0x000fe40000010000 */
[----:B------:R-:W-:Y:S01]  /*1bce0*/  VIADD R196, R2, 0x80 ;  /* 0x0000008002c47836 */ /* 0x000fe20000000000 */
[----:B------:R-:W-:-:S04]  /*1bcf0*/  MOV R197, 0x40000040 ;  /* 0x4000004000c57802 */ /* 0x000fc80000000f00 */
[----:B------:R-:W-:Y:S02]  /*1bd00*/  R2UR UR6, R196 ;  /* 0x00000000c40672ca */ /* 0x000fe400000e0000 */
[----:B------:R-:W-:Y:S01]  /*1bd10*/  R2UR UR7, R197 ;  /* 0x00000000c50772ca */ /* 0x000fe200000e0000 */
[----:B------:R-:W-:-:S15]  /*1bd20*/  WARPGROUP.ARRIVE ;  /* 0x00000000000079c5 */ /* 0x000fde0000000000 */
[----:B------:R-:W-:Y:S01]  /*1bd30*/  HGMMA.64x256x16.F32 R24, R192, gdesc[UR4].tnspB, R24, gsb0 ;  /* 0x43e00004c0187df0 */ /* 0x000fe20008000818 */
[----:B------:R-:W-:Y:S02]  /*1bd40*/  IMAD.MOV.U32 R3, RZ, RZ, 0x40000040 ;  /* 0x40000040ff037424 */ /* 0x000fe400078e00ff */
[----:B------:R-:W-:Y:S02]  /*1bd50*/  WARPGROUP.DEPBAR.LE gsb0, 0x0 ;  /* 0x00008000000079c5 */ /* 0x000fe40000010000 */
[----:B------:R-:W-:Y:S02]  /*1bd60*/  VIADD R192, R2, 0x100 ;  /* 0x0000010002c07836 */ /* 0x000fe40000000000 */
[----:B------:R-:W-:-:S03]  /*1bd70*/  IMAD.MOV.U32 R193, RZ, RZ, 0x40000040 ;  /* 0x40000040ffc17424 */ /* 0x000fc600078e00ff */
[----:B------:R-:W-:Y:S02]  /*1bd80*/  R2UR UR6, R192 ;  /* 0x00000000c00672ca */ /* 0x000fe400000e0000 */
[----:B------:R-:W-:Y:S01]  /*1bd90*/  R2UR UR7, R193 ;  /* 0x00000000c10772ca */ /* 0x000fe200000e0000 */
[----:B------:R-:W-:-:S15]  /*1bda0*/  WARPGROUP.ARRIVE ;  /* 0x00000000000079c5 */ /* 0x000fde0000000000 */
[----:B------:R-:W-:Y:S01]  /*1bdb0*/  HGMMA.64x256x16.F32 R24, R188, gdesc[UR4].tnspB, R24, gsb0 ;  /* 0x43e00004bc187df0 */ /* 0x000fe20008000818 */
[----:B------:R-:W-:Y:S02]  /*1bdc0*/  IADD3 R2, R2, 0x180, RZ ;  /* 0x0000018002027810 */ /* 0x000fe40007ffe0ff */
[----:B------:R-:W-:Y:S02]  /*1bdd0*/  R2UR UR7, R3 ;  /* 0x00000000030772ca */ /* 0x000fe400000e0000 */
[----:B------:R-:W-:Y:S01]  /*1bde0*/  R2UR UR6, R2 ;  /* 0x00000000020672ca */ /* 0x000fe200000e0000 */
[----:B------:R-:W-:Y:S01]  /*1bdf0*/  FMUL.FTZ R3, R153, UR8 ;  /* 0x0000000899037c20 */ /* 0x000fe20008410000 */
[----:B------:R-:W-:Y:S01]  /*1be00*/  FMUL.FTZ R23, R155, UR8 ;  /* 0x000000089b177c20 */ /* 0x000fe20008410000 */
[----:B------:R-:W-:Y:S01]  /*1be10*/  FMUL.FTZ R153, R158, UR8 ;  /* 0x000000089e997c20 */ /* 0x000fe20008410000 */
[----:B------:R-:W-:Y:S01]  /*1be20*/  FMUL.FTZ R155, R159, UR8 ;  /* 0x000000089f9b7c20 */ /* 0x000fe20008410000 */
[----:B------:R-:W-:Y:S01]  /*1be30*/  @!P1 PRMT R4, RZ, 0x654, R4 ;  /* 0x00000654ff049816 */ /* 0x000fe20000000004 */
        /* <DEDUP_REMOVED lines=18> */
[----:B---3--:R-:W-:-:S07]  /*1bf60*/  IMAD R180, R235, 0x80, R232 ;  /* 0x00000080ebb47824 */ /* 0x008fce00078e02e8 */
[----:B------:R-:W1:Y:S08]  /*1bf70*/  MUFU.TANH R3, R3 ;  /* 0x0000000300037308 */ /* 0x000e700000002400 */
[----:B------:R-:W2:Y:S08]  /*1bf80*/  MUFU.TANH R152, R152 ;  /* 0x0000009800987308 */ /* 0x000eb00000002400 */
[----:B------:R-:W3:Y:S08]  /*1bf90*/  MUFU.TANH R23, R23 ;  /* 0x0000001700177308 */ /* 0x000ef00000002400 */
[----:B------:R-:W4:Y:S08]  /*1bfa0*/  MUFU.TANH R154, R154 ;  /* 0x0000009a009a7308 */ /* 0x000f300000002400 */
[----:B------:R-:W0:Y:S08]  /*1bfb0*/  MUFU.TANH R153, R153 ;  /* 0x0000009900997308 */ /* 0x000e300000002400 */
[----:B------:R-:W0:Y:S08]  /*1bfc0*/  MUFU.TANH R155, R155 ;  /* 0x0000009b009b7308 */ /* 0x000e300000002400 */
[----:B------:R-:W0:Y:S01]  /*1bfd0*/  MUFU.TANH R159, R159 ;  /* 0x0000009f009f7308 */ /* 0x000e220000002400 */
[----:B------:R-:W-:-:S02]  /*1bfe0*/  WARPGROUP.DEPBAR.LE gsb0, 0x0 ;  /* 0x00008000000079c5 */ /* 0x000fc40000010000 */
[----:B------:R-:W-:-:S06]  /*1bff0*/  WARPGROUP.ARRIVE ;  /* 0x00000000000079c5 */ /* 0x000fcc0000000000 */
[----:B------:R-:W-:Y:S01]  /*1c000*/  HGMMA.64x256x16.F32 R24, R184, gdesc[UR4].tnspB, R24, gsb0 ;  /* 0x43e00004b8187df0 */ /* 0x000fe20008000818 */
        /* <DEDUP_REMOVED lines=19> */
[----:B------:R-:W-:Y:S01]  /*1c140*/  SHF.L.U32 R177, R5, 0x6, RZ ;  /* 0x0000000605b17819 */ /* 0x000fe200000006ff */
[----:B------:R-:W-:Y:S01]  /*1c150*/  FMUL.FTZ R186, R164, UR8 ;  /* 0x00000008a4ba7c20 */ /* 0x000fe20008410000 */
[----:B------:R-:W-:Y:S01]  /*1c160*/  FMUL.FTZ R164, R171, UR8 ;  /* 0x00000008aba47c20 */ /* 0x000fe20008410000 */
[----:B------:R-:W-:Y:S01]  /*1c170*/  FMUL.FTZ R171, R179, UR8 ;  /* 0x00000008b3ab7c20 */ /* 0x000fe20008410000 */
[----:B------:R5:W-:Y:S01]  /*1c180*/  @!P1 SYNCS.ARRIVE.TRANS64.RED.A1T0 RZ, [R4+URZ], RZ ;  /* 0x000000ff04ff99a7 */ /* 0x000be2000810043f */
[----:B------:R-:W-:Y:S01]  /*1c190*/  FMUL.FTZ R184, R157, UR8 ;  /* 0x000000089db87c20 */ /* 0x000fe20008410000 */
[----:B------:R-:W-:Y:S01]  /*1c1a0*/  FMUL.FTZ R179, R181, UR8 ;  /* 0x00000008b5b37c20 */ /* 0x000fe20008410000 */
[----:B------:R-:W-:Y:S01]  /*1c1b0*/  IADD3 R156, R219, 0x1, -R177 ;  /* 0x00000001db9c7810 */ /* 0x000fe20007ffe8b1 */
[----:B-----5:R-:W-:-:S04]  /*1c1c0*/  FMUL.FTZ R4, R182, UR8 ;  /* 0x00000008b6047c20 */ /* 0x020fc80008410000 */
[----:B------:R-:W-:Y:S01]  /*1c1d0*/  IMAD.IADD R156, R156, 0x1, -R224 ;  /* 0x000000019c9c7824 */ /* 0x000fe200078e0ae0 */
[----:B------:R-:W0:Y:S03]  /*1c1e0*/  MUFU.TANH R184, R184 ;  /* 0x000000b800b87308 */ /* 0x000e260000002400 */
[----:B------:R-:W-:-:S05]  /*1c1f0*/  IMAD R183, R234, -0x2, R156 ;  /* 0xfffffffeeab77824 */ /* 0x000fca00078e029c */
        /* <DEDUP_REMOVED lines=11> */
[----:B------:R-:W-:Y:S01]  /*1c2b0*/  IADD3 R183, R183, UR4, RZ ;  /* 0x00000004b7b77c10 */ /* 0x000fe2000fffe0ff */
[----:B------:R-:W-:-:S03]  /*1c2c0*/  IMAD.IADD R182, R180, 0x1, R187 ;  /* 0x00000001b4b67824 */ /* 0x000fc600078e02bb */
[----:B------:R-:W-:Y:S01]  /*1c2d0*/  IADD3 R181, R180, R183, RZ ;  /* 0x000000b7b4b57210 */ /* 0x000fe20007ffe0ff */
[----:B-1234-:R-:W-:Y:S06]  /*1c2e0*/  @!P5 BRA `(.L_x_1620) ;  /* 0x000000000064d947 */ /* 0x01efec0003800000 */
[----:B------:R-:W-:Y:S01]  /*1c2f0*/  IADD3 R189, R180, R219, -R224 ;  /* 0x000000dbb4bd7210 */ /* 0x000fe20007ffe8e0 */
[----:B------:R-:W-:Y:S03]  /*1c300*/  BSSY B1, `(.L_x_1621) ;  /* 0x0000013000017945 */ /* 0x000fe60003800000 */
        /* <DEDUP_REMOVED lines=11> */
.L_x_1622:
[----:B------:R-:W-:Y:S01]  /*1c3c0*/  ULDC UR4, c[0x0][0x9e4] ;  /* 0x0002790000047ab9 */ /* 0x000fe20000000800 */
[----:B------:R-:W-:Y:S01]  /*1c3d0*/  IADD3 R189, R180, R219, -R224 ;  /* 0x000000dbb4bd7210 */ /* 0x000fe20007ffe8e0 */
[----:B------:R-:W-:-:S05]  /*1c3e0*/  IMAD.U32 R188, RZ, RZ, UR4 ;  /* 0x00000004ffbc7e24 */ /* 0x000fca000f8e00ff */
[----:B------:R-:W-:-:S13]  /*1c3f0*/  ISETP.NE.AND P2, PT, R188, 0x1, PT ;  /* 0x00000001bc00780c */ /* 0x000fda0003f45270 */
[----:B------:R-:W1:Y:S02]  /*1c400*/  @P2 LDC.64 R156, c[0x0][0x9e8] ;  /* 0x00027a00ff9c2b82 */ /* 0x000e640000000a00 */
[----:B-1----:R-:W-:-:S05]  /*1c410*/  @P2 IMAD.HI.U32 R156, R189, R156, RZ ;  /* 0x0000009cbd9c2227 */ /* 0x002fca00078e00ff */
[----:B------:R-:W-:-:S07]  /*1c420*/  @P2 SHF.R.U32.HI R189, RZ, R157, R156 ;  /* 0x0000009dffbd2219 */ /* 0x000fce000001169c */
.L_x_1623:
[----:B------:R-:W-:Y:S05]  /*1c430*/  BSYNC B1 ;  /* 0x0000000000017941 */ /* 0x000fea0003800000 */
.L_x_1621:
[----:B------:R-:W-:-:S04]  /*1c440*/  IMAD R189, R189, R188, -R177 ;  /* 0x000000bcbdbd7224 */ /* 0x000fc800078e0ab1 */
[----:B------:R-:W-:-:S05]  /*1c450*/  IMAD R189, R234, -0x2, R189 ;  /* 0xfffffffeeabd7824 */ /* 0x000fca00078e02bd */
[----:B------:R-:W-:Y:S02]  /*1c460*/  VIMNMX R181, R181, R189, !PT ;  /* 0x000000bdb5b57248 */ /* 0x000fe40007fe0100 */
[----:B------:R-:W-:-:S07]  /*1c470*/  VIADDMNMX R182, R189, R188, R182, PT ;  /* 0x000000bcbdb67246 */ /* 0x000fce00038001b6 */
.L_x_1620:
[----:B------:R-:W-:Y:S02]  /*1c480*/  ISETP.GT.AND P2, PT, R5, -0x1, PT ;  /* 0xffffffff0500780c */ /* 0x000fe40003f44270 */
[----:B------:R-:W-:Y:S02]  /*1c490*/  IADD3 R187, R187, 0x8, R180 ;  /* 0x00000008bbbb7810 */ /* 0x000fe40007ffe0b4 */
[C---:B------:R-:W-:Y:S02]  /*1c4a0*/  ISETP.GT.AND P3, PT, R181.reuse, RZ, P2 ;  /* 0x000000ffb500720c */ /* 0x040fe40001764270 */
[C---:B------:R-:W-:Y:S02]  /*1c4b0*/  ISETP.GT.AND P6, PT, R181.reuse, 0x1, P2 ;  /* 0x00000001b500780c */ /* 0x040fe400017c4270 */
[----:B------:R-:W-:Y:S02]  /*1c4c0*/  ISETP.LT.OR P4, PT, R182, 0x1, P3 ;  /* 0x00000001b600780c */ /* 0x000fe40001f81670 */
[----:B------:R-:W-:-:S02]  /*1c4d0*/  ISETP.GT.AND P3, PT, R181, 0x8, P2 ;  /* 0x00000008b500780c */ /* 0x000fc40001764270 */
[----:B0-----:R-:W-:Y:S02]  /*1c4e0*/  FSEL R156, R2, -INF , !P4 ;  /* 0xff800000029c7808 */ /* 0x001fe40006000000 */
        /* <DEDUP_REMOVED lines=48> */
[----:B------:R-:W-:Y:S01]  /*1c7f0*/  ULDC UR4, c[0x0][0x9e4] ;  /* 0x0002790000047ab9 */ /* 0x000fe20000000800 */
[----:B------:R-:W-:Y:S01]  /*1c800*/  VIADD R180, R180, 0x8 ;  /* 0x00000008b4b47836 */ /* 0x000fe20000000000 */
[----:B------:R-:W-:-:S04]  /*1c810*/  MOV R181, UR4 ;  /* 0x0000000400b57c02 */ /* 0x000fc80008000f00 */
[----:B------:R-:W-:Y:S02]  /*1c820*/  ISETP.NE.AND P3, PT, R181, 0x1, PT ;  /* 0x00000001b500780c */ /* 0x000fe40003f65270 */
[----:B------:R-:W-:-:S04]  /*1c830*/  IADD3 R180, R180, R219, -R224 ;  /* 0x000000dbb4b47210 */ /* 0x000fc80007ffe8e0 */
[----:B------:R-:W-:-:S07]  /*1c840*/  LOP3.LUT R180, RZ, R180, RZ, 0x33, !PT ;  /* 0x000000b4ffb47212 */ /* 0x000fce00078e33ff */
[----:B------:R-:W0:Y:S02]  /*1c850*/  @P3 LDC.64 R2, c[0x0][0x9e8] ;  /* 0x00027a00ff023b82 */ /* 0x000e240000000a00 */
[----:B0-----:R-:W-:-:S05]  /*1c860*/  @P3 IMAD.HI.U32 R2, R180, R2, RZ ;  /* 0x00000002b4023227 */ /* 0x001fca00078e00ff */
[----:B------:R-:W-:-:S04]  /*1c870*/  @P3 SHF.R.U32.HI R180, RZ, R3, R2 ;  /* 0x00000003ffb43219 */ /* 0x000fc80000011602 */
[----:B------:R-:W-:Y:S01]  /*1c880*/  LOP3.LUT R180, RZ, R180, RZ, 0x33, !PT ;  /* 0x000000b4ffb47212 */ /* 0x000fe200078e33ff */
[----:B------:R-:W-:Y:S06]  /*1c890*/  BRA `(.L_x_1627) ;  /* 0x00000000001c7947 */ /* 0x000fec0003800000 */
.L_x_1626:
[----:B------:R-:W-:Y:S01]  /*1c8a0*/  ULDC UR4, c[0x0][0x9e4] ;  /* 0x0002790000047ab9 */ /* 0x000fe20000000800 */
[----:B------:R-:W-:Y:S01]  /*1c8b0*/  MOV R180, R231 ;  /* 0x000000e700b47202 */ /* 0x000fe20000000f00 */
[----:B------:R-:W-:-:S05]  /*1c8c0*/  IMAD.U32 R181, RZ, RZ, UR4 ;  /* 0x00000004ffb57e24 */ /* 0x000fca000f8e00ff */
[----:B------:R-:W-:-:S13]  /*1c8d0*/  ISETP.NE.AND P3, PT, R181, 0x1, PT ;  /* 0x00000001b500780c */ /* 0x000fda0003f65270 */
[----:B------:R-:W0:Y:S02]  /*1c8e0*/  @P3 LDC.64 R2, c[0x0][0x9e8] ;  /* 0x00027a00ff023b82 */ /* 0x000e240000000a00 */
[----:B0-----:R-:W-:-:S05]  /*1c8f0*/  @P3 IMAD.HI.U32 R2, R231, R2, RZ ;  /* 0x00000002e7023227 */ /* 0x001fca00078e00ff */
[----:B------:R-:W-:-:S07]  /*1c900*/  @P3 SHF.R.U32.HI R180, RZ, R3, R2 ;  /* 0x00000003ffb43219 */ /* 0x000fce0000011602 */
.L_x_1627:
[----:B------:R-:W-:Y:S05]  /*1c910*/  BSYNC B1 ;  /* 0x0000000000017941 */ /* 0x000fea0003800000 */
.L_x_1625:
[----:B------:R-:W-:-:S04]  /*1c920*/  IMAD R177, R180, R181, -R177 ;  /* 0x000000b5b4b17224 */ /* 0x000fc800078e0ab1 */
[----:B------:R-:W-:-:S05]  /*1c930*/  IMAD R177, R234, -0x2, R177 ;  /* 0xfffffffeeab17824 */ /* 0x000fca00078e02b1 */
[----:B------:R-:W-:Y:S02]  /*1c940*/  VIMNMX R183, R183, R177, !PT ;  /* 0x000000b1b7b77248 */ /* 0x000fe40007fe0100 */
[----:B------:R-:W-:-:S07]  /*1c950*/  VIADDMNMX R187, R177, R181, R187, PT ;  /* 0x000000b5b1bb7246 */ /* 0x000fce00038001bb */
.L_x_1624:
[----:B------:R-:W-:Y:S01]  /*1c960*/  @!P1 VIADD R0, R0, 0x30860 ;  /* 0x0003086000009836 */ /* 0x000fe20000000000 */
[----:B------:R-:W2:Y:S01]  /*1c970*/  LDL R181, [R1+0x50] ;  /* 0x0000500001b57983 */ /* 0x000ea20000100800 */
[----:B------:R-:W-:Y:S01]  /*1c980*/  ULDC UR4, c[0x0][0x988] ;  /* 0x0002620000047ab9 */ /* 0x000fe20000000800 */
[----:B------:R-:W-:Y:S01]  /*1c990*/  ISETP.GT.AND P6, PT, R183, 0x9, P2 ;  /* 0x00000009b700780c */ /* 0x000fe200017c4270 */
[----:B------:R-:W-:Y:S01]  /*1c9a0*/  IMAD.MOV.U32 R235, RZ, RZ, R218 ;  /* 0x000000ffffeb7224 */ /* 0x000fe200078e00da */
[----:B------:R-:W-:Y:S01]  /*1c9b0*/  @!P1 PRMT R0, RZ, 0x654, R0 ;  /* 0x00000654ff009816 */ /* 0x000fe20000000000 */
[----:B------:R-:W-:Y:S01]  /*1c9c0*/  IMAD.MOV.U32 R232, RZ, RZ, R22 ;  /* 0x000000ffffe87224 */ /* 0x000fe200078e0016 */
[----:B------:R-:W-:Y:S02]  /*1c9d0*/  ISETP.LT.OR P6, PT, R187, 0xa, P6 ;  /* 0x0000000abb00780c */ /* 0x000fe400037c1670 */
[----:B------:R0:W-:Y:S01]  /*1c9e0*/  @!P1 SYNCS.ARRIVE.TRANS64.RED.A1T0 RZ, [R0+URZ], RZ ;  /* 0x000000ff00ff99a7 */ /* 0x0001e2000810043f */
[----:B------:R-:W-:-:S02]  /*1c9f0*/  ISETP.GT.AND P4, PT, R183, 0x1, P2 ;  /* 0x00000001b700780c */ /* 0x000fc40001784270 */
[----:B------:R-:W-:Y:S02]  /*1ca00*/  FSEL R155, R155, -INF , !P6 ;  /* 0xff8000009b9b7808 */ /* 0x000fe40007000000 */
[----:B------:R-:W-:Y:S02]  /*1ca10*/  ISETP.GT.AND P6, PT, R183, 0x18, P2 ;  /* 0x00000018b700780c */ /* 0x000fe400017c4270 */
[C---:B------:R-:W-:Y:S02]  /*1ca20*/  ISETP.LT.OR P4, PT, R187.reuse, 0x2, P4 ;  /* 0x00000002bb00780c */ /* 0x040fe40002781670 */
        /* <DEDUP_REMOVED lines=17> */
[----:B------:R-:W-:Y:S02]  /*1cb40*/  ISETP.GT.AND P6, PT, R183, 0x38, P2 ;  /* 0x00000038b700780c */ /* 0x000fe400017c4270 */
[----:B------:R-:W-:Y:S02]  /*1cb50*/  FMNMX.FTZ R0, R169, R0, !PT ;  /* 0x00000000a9007209 */ /* 0x000fe40007810000 */
[----:B------:R-:W-:Y:S02]  /*1cb60*/  ISETP.LT.OR P6, PT, R187, 0x39, P6 ;  /* 0x00000039bb00780c */ /* 0x000fe400037c1670 */
        /* <DEDUP_REMOVED lines=9> */
[----:B0-----:R-:W-:Y:S01]  /*1cc00*/  FMNMX.FTZ R3, R2, R3, !PT ;  /* 0x0000000302037209 */ /* 0x001fe20007810000 */
[----:B------:R-:W-:-:S03]  /*1cc10*/  IMAD.U32 R2, RZ, RZ, UR4 ;  /* 0x00000004ff027e24 */ /* 0x000fc6000f8e00ff */
[C---:B------:R-:W-:Y:S01]  /*1cc20*/  FSETP.NEU.FTZ.AND P3, PT, R3.reuse, -INF , PT ;  /* 0xff8000000300780b */ /* 0x040fe20003f7d000 */
[----:B------:R-:W-:-:S03]  /*1cc30*/  FMUL.FTZ R0, R3, R2 ;  /* 0x0000000203007220 */ /* 0x000fc60000410000 */
[----:B------:R-:W-:Y:S02]  /*1cc40*/  FSEL R177, R3, RZ, P3 ;  /* 0x000000ff03b17208 */ /* 0x000fe40001800000 */
[----:B------:R-:W-:Y:S02]  /*1cc50*/  FSEL R0, R0, RZ, P3 ;  /* 0x000000ff00007208 */ /* 0x000fe40001800000 */
[----:B------:R-:W-:Y:S01]  /*1cc60*/  ISETP.GT.AND P3, PT, R183, 0x8, P2 ;  /* 0x00000008b700780c */ /* 0x000fe20001764270 */
[----:B------:R-:W-:Y:S01]  /*1cc70*/  FADD.FTZ R177, -R177, R230 ;  /* 0x000000e6b1b17221 */ /* 0x000fe20000010100 */
[----:B------:R-:W-:Y:S01]  /*1cc80*/  MOV R230, R3 ;  /* 0x0000000300e67202 */ /* 0x000fe20000000f00 */
[-CC-:B------:R-:W-:Y:S01]  /*1cc90*/  FFMA.FTZ R156, R156, R2.reuse, -R0.reuse ;  /* 0x000000029c9c7223 */ /* 0x180fe20000010800 */
[-CC-:B------:R-:W-:Y:S01]  /*1cca0*/  FFMA.FTZ R157, R157, R2.reuse, -R0.reuse ;  /* 0x000000029d9d7223 */ /* 0x180fe20000010800 */
[-C--:B------:R-:W-:Y:S01]  /*1ccb0*/  FMUL.FTZ R177, R177, R2.reuse ;  /* 0x00000002b1b17220 */ /* 0x080fe20000410000 */
[-CC-:B------:R-:W-:Y:S01]  /*1ccc0*/  FFMA.FTZ R154, R154, R2.reuse, -R0.reuse ;  /* 0x000000029a9a7223 */ /* 0x180fe20000010800 */
        /* <DEDUP_REMOVED lines=12> */
[----:B------:R-:W-:Y:S01]  /*1cd90*/  FFMA.FTZ R0, R179, R2, -R0 ;  /* 0x00000002b3007223 */ /* 0x000fe20000010800 */
[----:B------:R-:W-:Y:S01]  /*1cda0*/  FSEL R179, R23, -INF , !P4 ;  /* 0xff80000017b37808 */ /* 0x000fe20006000000 */
[----:B------:R-:W-:Y:S01]  /*1cdb0*/  MUFU.EX2 R156, R156 ;  /* 0x0000009c009c7308 */ /* 0x000fe20000000800 */
[----:B------:R-:W-:-:S02]  /*1cdc0*/  ISETP.LT.OR P3, PT, R187, 0x9, P3 ;  /* 0x00000009bb00780c */ /* 0x000fc40001f61670 */
[----:B------:R-:W-:Y:S02]  /*1cdd0*/  ISETP.GT.AND P4, PT, R183, 0x10, P2 ;  /* 0x00000010b700780c */ /* 0x000fe40001784270 */
[----:B------:R-:W-:Y:S02]  /*1cde0*/  FSEL R153, R153, -INF , !P3 ;  /* 0xff80000099997808 */ /* 0x000fe40005800000 */
[----:B------:R-:W-:Y:S01]  /*1cdf0*/  ISETP.GT.AND P3, PT, R183, 0x11, P2 ;  /* 0x00000011b700780c */ /* 0x000fe20001764270 */
[----:B------:R-:W0:Y:S01]  /*1ce00*/  MUFU.EX2 R23, R177 ;  /* 0x000000b100177308 */ /* 0x000e220000000800 */
[C---:B------:R-:W-:Y:S02]  /*1ce10*/  ISETP.LT.OR P4, PT, R187.reuse, 0x11, P4 ;  /* 0x00000011bb00780c */ /* 0x040fe40002781670 */
[----:B------:R-:W-:Y:S02]  /*1ce20*/  ISETP.LT.OR P3, PT, R187, 0x12, P3 ;  /* 0x00000012bb00780c */ /* 0x000fe40001f61670 */
[----:B------:R-:W-:-:S02]  /*1ce30*/  FSEL R158, R158, -INF , !P4 ;  /* 0xff8000009e9e7808 */ /* 0x000fc40006000000 */
[C---:B------:R-:W-:Y:S01]  /*1ce40*/  ISETP.GT.AND P4, PT, R183.reuse, 0x19, P2 ;  /* 0x00000019b700780c */ /* 0x040fe20001784270 */
[----:B------:R0:W1:Y:S01]  /*1ce50*/  MUFU.EX2 R196, R157 ;  /* 0x0000009d00c47308 */ /* 0x0000620000000800 */
[----:B------:R-:W-:Y:S02]  /*1ce60*/  FSEL R160, R160, -INF , !P3 ;  /* 0xff800000a0a07808 */ /* 0x000fe40005800000 */
[----:B------:R-:W-:Y:S02]  /*1ce70*/  ISETP.GT.AND P3, PT, R183, 0x20, P2 ;  /* 0x00000020b700780c */ /* 0x000fe40001764270 */
[C---:B------:R-:W-:Y:S02]  /*1ce80*/  ISETP.LT.OR P4, PT, R187.reuse, 0x1a, P4 ;  /* 0x0000001abb00780c */ /* 0x040fe40002781670 */
[----:B------:R-:W-:Y:S01]  /*1ce90*/  ISETP.LT.OR P3, PT, R187, 0x21, P3 ;  /* 0x00000021bb00780c */ /* 0x000fe20001f61670 */
[----:B------:R-:W-:Y:S01]  /*1cea0*/  MUFU.EX2 R154, R154 ;  /* 0x0000009a009a7308 */ /* 0x000fe20000000800 */
[----:B0-----:R-:W-:Y:S01]  /*1ceb0*/  FFMA.FTZ R157, R23, R227, R156 ;  /* 0x000000e3179d7223 */ /* 0x001fe2000001009c */
[----:B------:R-:W-:-:S02]  /*1cec0*/  FSEL R162, R162, -INF , !P4 ;  /* 0xff800000a2a27808 */ /* 0x000fc40006000000 */
[----:B------:R-:W-:Y:S02]  /*1ced0*/  ISETP.GT.AND P4, PT, R183, 0x28, P2 ;  /* 0x00000028b700780c */ /* 0x000fe40001784270 */
[----:B------:R-:W-:Y:S02]  /*1cee0*/  FSEL R163, R163, -INF , !P3 ;  /* 0xff800000a3a37808 */ /* 0x000fe40005800000 */
[----:B------:R-:W-:Y:S01]  /*1cef0*/  ISETP.GT.AND P3, PT, R183, 0x29, P2 ;  /* 0x00000029b700780c */ /* 0x000fe20001764270 */
[C---:B-1----:R-:W-:Y:S01]  /*1cf00*/  FADD.FTZ R157, R196.reuse, R157 ;  /* 0x0000009dc49d7221 */ /* 0x042fe20000010000 */
[----:B------:R-:W-:Y:S01]  /*1cf10*/  F2FP.F16.F32.PACK_AB R196, R196, R156 ;  /* 0x0000009cc4c4723e */ /* 0x000fe200000000ff */
[----:B------:R-:W0:Y:S01]  /*1cf20*/  MUFU.EX2 R184, R184 ;  /* 0x000000b800b87308 */ /* 0x000e220000000800 */
[----:B------:R-:W-:Y:S02]  /*1cf30*/  FMNMX.FTZ R156, R152, R229, !PT ;  /* 0x000000e5989c7209 */ /* 0x000fe40007810000 */
[----:B------:R-:W-:-:S02]  /*1cf40*/  ISETP.LT.OR P4, PT, R187, 0x29, P4 ;  /* 0x00000029bb00780c */ /* 0x000fc40002781670 */
[----:B------:R-:W-:Y:S02]  /*1cf50*/  FMNMX.FTZ R156, R179, R156, !PT ;  /* 0x0000009cb39c7209 */ /* 0x000fe40007810000 */
[----:B------:R-:W-:Y:S01]  /*1cf60*/  ISETP.LT.OR P3, PT, R187, 0x2a, P3 ;  /* 0x0000002abb00780c */ /* 0x000fe20001f61670 */
[----:B------:R-:W-:Y:S01]  /*1cf70*/  MUFU.EX2 R159, R159 ;  /* 0x0000009f009f7308 */ /* 0x000fe20000000800 */
[----:B------:R-:W-:Y:S02]  /*1cf80*/  FMNMX.FTZ R156, R153, R156, !PT ;  /* 0x0000009c999c7209 */ /* 0x000fe40007810000 */
[----:B------:R-:W-:Y:S02]  /*1cf90*/  FSEL R166, R166, -INF , !P4 ;  /* 0xff800000a6a67808 */ /* 0x000fe40006000000 */
[----:B------:R-:W-:Y:S02]  /*1cfa0*/  FMNMX.FTZ R156, R155, R156, !PT ;  /* 0x0000009c9b9c7209 */ /* 0x000fe40007810000 */
[----:B------:R-:W-:Y:S01]  /*1cfb0*/  ISETP.GT.AND P4, PT, R183, 0x30, P2 ;  /* 0x00000030b700780c */ /* 0x000fe20001784270 */
[----:B------:R-:W1:Y:S01]  /*1cfc0*/  MUFU.EX2 R185, R185 ;  /* 0x000000b900b97308 */ /* 0x000e620000000800 */
[----:B------:R-:W-:-:S02]  /*1cfd0*/  FMNMX.FTZ R156, R158, R156, !PT ;  /* 0x0000009c9e9c7209 */ /* 0x000fc40007810000 */
[----:B------:R-:W-:Y:S02]  /*1cfe0*/  FSEL R168, R168, -INF , !P3 ;  /* 0xff800000a8a87808 */ /* 0x000fe40005800000 */
[----:B------:R-:W-:Y:S02]  /*1cff0*/  FMNMX.FTZ R156, R160, R156, !PT ;  /* 0x0000009ca09c7209 */ /* 0x000fe40007810000 */
[----:B------:R-:W-:Y:S01]  /*1d000*/  ISETP.GT.AND P3, PT, R183, 0x31, P2 ;  /* 0x00000031b700780c */ /* 0x000fe20001764270 */
[----:B------:R-:W-:Y:S01]  /*1d010*/  MUFU.EX2 R186, R186 ;  /* 0x000000ba00ba7308 */ /* 0x000fe20000000800 */
[----:B------:R-:W-:Y:S02]  /*1d020*/  FMNMX.FTZ R156, R161, R156, !PT ;  /* 0x0000009ca19c7209 */ /* 0x000fe40007810000 */
[----:B------:R-:W-:Y:S02]  /*1d030*/  ISETP.LT.OR P4, PT, R187, 0x31, P4 ;  /* 0x00000031bb00780c */ /* 0x000fe40002781670 */
[----:B------:R-:W-:-:S02]  /*1d040*/  FMNMX.FTZ R156, R162, R156, !PT ;  /* 0x0000009ca29c7209 */ /* 0x000fc40007810000 */
[----:B------:R-:W-:Y:S01]  /*1d050*/  ISETP.LT.OR P3, PT, R187, 0x32, P3 ;  /* 0x00000032bb00780c */ /* 0x000fe20001f61670 */
[----:B------:R-:W3:Y:S01]  /*1d060*/  MUFU.EX2 R165, R165 ;  /* 0x000000a500a57308 */ /* 0x000ee20000000800 */
[----:B------:R-:W-:Y:S02]  /*1d070*/  FMNMX.FTZ R156, R163, R156, !PT ;  /* 0x0000009ca39c7209 */ /* 0x000fe40007810000 */
[----:B------:R-:W-:Y:S02]  /*1d080*/  FSEL R170, R170, -INF , !P4 ;  /* 0xff800000aaaa7808 */ /* 0x000fe40006000000 */
[----:B------:R-:W-:Y:S02]  /*1d090*/  FMNMX.FTZ R156, R164, R156, !PT ;  /* 0x0000009ca49c7209 */ /* 0x000fe40007810000 */
[----:B------:R-:W-:Y:S01]  /*1d0a0*/  ISETP.GT.AND P2, PT, R183, 0x39, P2 ;  /* 0x00000039b700780c */ /* 0x000fe20001744270 */
[----:B------:R-:W-:Y:S01]  /*1d0b0*/  MUFU.EX2 R167, R167 ;  /* 0x000000a700a77308 */ /* 0x000fe20000000800 */
[----:B------:R-:W-:-:S02]  /*1d0c0*/  FMNMX.FTZ R156, R166, R156, !PT ;  /* 0x0000009ca69c7209 */ /* 0x000fc40007810000 */
[----:B------:R-:W-:Y:S02]  /*1d0d0*/  FSEL R171, R171, -INF , !P3 ;  /* 0xff800000abab7808 */ /* 0x000fe40005800000 */
[----:B------:R-:W-:Y:S02]  /*1d0e0*/  FMNMX.FTZ R156, R168, R156, !PT ;  /* 0x0000009ca89c7209 */ /* 0x000fe40007810000 */
[----:B------:R-:W-:Y:S01]  /*1d0f0*/  ISETP.LT.OR P2, PT, R187, 0x3a, P2 ;  /* 0x0000003abb00780c */ /* 0x000fe20001741670 */
[----:B------:R-:W4:Y:S01]  /*1d100*/  MUFU.EX2 R169, R169 ;  /* 0x000000a900a97308 */ /* 0x000f220000000800 */
[----:B------:R-:W-:Y:S02]  /*1d110*/  FMNMX.FTZ R177, R170, R156, !PT ;  /* 0x0000009caab17209 */ /* 0x000fe40007810000 */
[----:B------:R-:W-:Y:S02]  /*1d120*/  FSEL R156, R4, -INF , !P6 ;  /* 0xff800000049c7808 */ /* 0x000fe40007000000 */
[----:B------:R-:W-:-:S02]  /*1d130*/  FMNMX.FTZ R177, R171, R177, !PT ;  /* 0x000000b1abb17209 */ /* 0x000fc40007810000 */
[----:B------:R-:W-:Y:S01]  /*1d140*/  FSEL R175, R175, -INF , !P2 ;  /* 0xff800000afaf7808 */ /* 0x000fe20005000000 */
[----:B------:R-:W-:Y:S01]  /*1d150*/  MUFU.EX2 R172, R172 ;  /* 0x000000ac00ac7308 */ /* 0x000fe20000000800 */
[----:B------:R-:W-:Y:S02]  /*1d160*/  FMNMX.FTZ R177, R156, R177, !PT ;  /* 0x000000b19cb17209 */ /* 0x000fe40007810000 */
[----:B0-----:R-:W-:Y:S02]  /*1d170*/  F2FP.F16.F32.PACK_AB R198, R184, R154 ;  /* 0x0000009ab8c6723e */ /* 0x001fe400000000ff */
[----:B------:R-:W-:Y:S02]  /*1d180*/  FMNMX.FTZ R177, R175, R177, !PT ;  /* 0x000000b1afb17209 */ /* 0x000fe40007810000 */
[----:B-1----:R-:W-:Y:S01]  /*1d190*/  F2FP.F16.F32.PACK_AB R192, R185, R159 ;  /* 0x0000009fb9c0723e */ /* 0x002fe200000000ff */
[----:B------:R-:W0:Y:S01]  /*1d1a0*/  MUFU.EX2 R173, R173 ;  /* 0x000000ad00ad7308 */ /* 0x000e220000000800 */
[----:B---3--:R-:W-:Y:S01]  /*1d1b0*/  F2FP.F16.F32.PACK_AB R194, R165, R186 ;  /* 0x000000baa5c2723e */ /* 0x008fe200000000ff */
[----:B------:R-:W1:Y:S01]  /*1d1c0*/  SHFL.BFLY PT, R4, R177, 0x2, 0x1f ;  /* 0x0c401f00b1047f89 */ /* 0x000e6200000e0000 */
[----:B----4-:R-:W-:-:S05]  /*1d1d0*/  F2FP.F16.F32.PACK_AB R188, R169, R167 ;  /* 0x000000a7a9bc723e */ /* 0x010fca00000000ff */
[----:B------:R-:W-:Y:S08]  /*1d1e0*/  MUFU.EX2 R174, R174 ;  /* 0x000000ae00ae7308 */ /* 0x000ff00000000800 */
[----:B------:R-:W3:Y:S01]  /*1d1f0*/  MUFU.EX2 R176, R176 ;  /* 0x000000b000b07308 */ /* 0x000ee20000000800 */
[----:B0-----:R-:W-:-:S07]  /*1d200*/  F2FP.F16.F32.PACK_AB R190, R173, R172 ;  /* 0x000000acadbe723e */ /* 0x001fce00000000ff */
[----:B------:R-:W-:Y:S01]  /*1d210*/  MUFU.EX2 R178, R178 ;  /* 0x000000b200b27308 */ /* 0x000fe20000000800 */
[----:B-1----:R-:W-:-:S05]  /*1d220*/  FMNMX.FTZ R177, R177, R4, !PT ;  /* 0x00000004b1b17209 */ /* 0x002fca0007810000 */
        /* <DEDUP_REMOVED lines=12> */
[-C--:B------:R-:W-:Y:S01]  /*1d2f0*/  FFMA.FTZ R179, R179, R2.reuse, -R180 ;  /* 0x00000002b3b37223 */ /* 0x080fe200000108b4 */
[----:B------:R-:W-:Y:S01]  /*1d300*/  FADD.FTZ R0, R159, R0 ;  /* 0x000000009f007221 */ /* 0x000fe20000010000 */
[-C--:B------:R-:W-:Y:S01]  /*1d310*/  FFMA.FTZ R153, R153, R2.reuse, -R180 ;  /* 0x0000000299997223 */ /* 0x080fe200000108b4 */
[-C--:B------:R-:W-:Y:S01]  /*1d320*/  FMUL.FTZ R154, R154, R2.reuse ;  /* 0x000000029a9a7220 */ /* 0x080fe20000410000 */
[----:B------:R-:W-:Y:S01]  /*1d330*/  MUFU.EX2 R152, R152 ;  /* 0x0000009800987308 */ /* 0x000fe20000000800 */
[----:B------:R-:W-:Y:S01]  /*1d340*/  FADD.FTZ R0, R185, R0 ;  /* 0x00000000b9007221 */ /* 0x000fe20000010000 */
[-CC-:B------:R-:W-:Y:S01]  /*1d350*/  FFMA.FTZ R155, R155, R2.reuse, -R180.reuse ;  /* 0x000000029b9b7223 */ /* 0x180fe200000108b4 */
[-CC-:B------:R-:W-:Y:S01]  /*1d360*/  FFMA.FTZ R158, R158, R2.reuse, -R180.reuse ;  /* 0x000000029e9e7223 */ /* 0x180fe200000108b4 */
[-C--:B------:R-:W-:Y:S01]  /*1d370*/  FFMA.FTZ R160, R160, R2.reuse, -R180 ;  /* 0x00000002a0a07223 */ /* 0x080fe200000108b4 */
[----:B------:R-:W-:Y:S01]  /*1d380*/  FADD.FTZ R0, R186, R0 ;  /* 0x00000000ba007221 */ /* 0x000fe20000010000 */
[-CC-:B------:R-:W-:Y:S01]  /*1d390*/  FFMA.FTZ R161, R161, R2.reuse, -R180.reuse ;  /* 0x00000002a1a17223 */ /* 0x180fe200000108b4 */
[-C--:B------:R-:W-:Y:S01]  /*1d3a0*/  FFMA.FTZ R162, R162, R2.reuse, -R180 ;  /* 0x00000002a2a27223 */ /* 0x080fe200000108b4 */
[----:B------:R-:W0:Y:S01]  /*1d3b0*/  MUFU.EX2 R179, R179 ;  /* 0x000000b300b37308 */ /* 0x000e220000000800 */
[----:B------:R-:W-:Y:S01]  /*1d3c0*/  FADD.FTZ R0, R165, R0 ;  /* 0x00000000a5007221 */ /* 0x000fe20000010000 */
[-CC-:B------:R-:W-:Y:S01]  /*1d3d0*/  FFMA.FTZ R163, R163, R2.reuse, -R180.reuse ;  /* 0x00000002a3a37223 */ /* 0x180fe200000108b4 */
[-CC-:B------:R-:W-:Y:S01]  /*1d3e0*/  FFMA.FTZ R164, R164, R2.reuse, -R180.reuse ;  /* 0x00000002a4a47223 */ /* 0x180fe200000108b4 */
[-C--:B------:R-:W-:Y:S01]  /*1d3f0*/  FFMA.FTZ R166, R166, R2.reuse, -R180 ;  /* 0x00000002a6a67223 */ /* 0x080fe200000108b4 */
[----:B------:R-:W-:Y:S01]  /*1d400*/  FADD.FTZ R157, R167, R0 ;  /* 0x00000000a79d7221 */ /* 0x000fe20000010000 */
[-CC-:B------:R-:W-:Y:S01]  /*1d410*/  FFMA.FTZ R168, R168, R2.reuse, -R180.reuse ;  /* 0x00000002a8a87223 */ /* 0x180fe200000108b4 */
[-CC-:B------:R-:W-:Y:S01]  /*1d420*/  FFMA.FTZ R170, R170, R2.reuse, -R180.reuse ;  /* 0x00000002aaaa7223 */ /* 0x180fe200000108b4 */
[----:B------:R2:W4:Y:S01]  /*1d430*/  MUFU.EX2 R0, R154 ;  /* 0x0000009a00007308 */ /* 0x0005220000000800 */
[-CC-:B------:R-:W-:Y:S01]  /*1d440*/  FFMA.FTZ R171, R171, R2.reuse, -R180.reuse ;  /* 0x00000002abab7223 */ /* 0x180fe200000108b4 */
[-CC-:B------:R-:W-:Y:S01]  /*1d450*/  FFMA.FTZ R156, R156, R2.reuse, -R180.reuse ;  /* 0x000000029c9c7223 */ /* 0x180fe200000108b4 */
[----:B------:R-:W-:Y:S01]  /*1d460*/  FADD.FTZ R157, R169, R157 ;  /* 0x0000009da99d7221 */ /* 0x000fe20000010000 */
[----:B------:R-:W-:Y:S01]  /*1d470*/  FFMA.FTZ R175, R175, R2, -R180 ;  /* 0x00000002afaf7223 */ /* 0x000fe200000108b4 */
[----:B---3--:R-:W-:Y:S01]  /*1d480*/  F2FP.F16.F32.PACK_AB R184, R176, R174 ;  /* 0x000000aeb0b8723e */ /* 0x008fe200000000ff */
[----:B------:R-:W-:-:S02]  /*1d490*/  IMAD.MOV.U32 R229, RZ, RZ, R4 ;  /* 0x000000ffffe57224 */ /* 0x000fc400078e0004 */
[----:B------:R-:W-:Y:S01]  /*1d4a0*/  FADD.FTZ R157, R172, R157 ;  /* 0x0000009dac9d7221 */ /* 0x000fe20000010000 */
[----:B------:R-:W3:Y:S01]  /*1d4b0*/  MUFU.EX2 R153, R153 ;  /* 0x0000009900997308 */ /* 0x000ee20000000800 */
[----:B-1----:R-:W-:Y:S02]  /*1d4c0*/  F2FP.F16.F32.PACK_AB R186, R177, R178 ;  /* 0x000000b2b1ba723e */ /* 0x002fe400000000ff */
[----:B------:R-:W-:Y:S01]  /*1d4d0*/  FADD.FTZ R157, R173, R157 ;  /* 0x0000009dad9d7221 */ /* 0x000fe20000010000 */
[----:B0-----:R-:W-:Y:S02]  /*1d4e0*/  F2FP.F16.F32.PACK_AB R197, R179, R152 ;  /* 0x00000098b3c5723e */ /* 0x001fe400000000ff */
[----:B------:R-:W-:Y:S01]  /*1d4f0*/  IADD3 R5, R5, -0x1, RZ ;  /* 0xffffffff05057810 */ /* 0x000fe20007ffe0ff */
[----:B--2---:R-:W-:Y:S01]  /*1d500*/  FADD.FTZ R154, R174, R157 ;  /* 0x0000009dae9a7221 */ /* 0x004fe20000010000 */
[----:B------:R-:W0:Y:S01]  /*1d510*/  MUFU.EX2 R155, R155 ;  /* 0x0000009b009b7308 */ /* 0x000e220000000800 */
[----:B----4-:R-:W-:-:S02]  /*1d520*/  FFMA.FTZ R226, R0, R226, R152 ;  /* 0x000000e200e27223 */ /* 0x010fc40000010098 */
[----:B------:R-:W-:Y:S02]  /*1d530*/  FADD.FTZ R154, R176, R154 ;  /* 0x0000009ab09a7221 */ /* 0x000fe40000010000 */
[----:B------:R-:W-:Y:S02]  /*1d540*/  FADD.FTZ R226, R179, R226 ;  /* 0x000000e2b3e27221 */ /* 0x000fe40000010000 */
[----:B------:R-:W-:Y:S01]  /*1d550*/  FADD.FTZ R154, R178, R154 ;  /* 0x0000009ab29a7221 */ /* 0x000fe20000010000 */
[----:B------:R-:W1:Y:S01]  /*1d560*/  MUFU.EX2 R158, R158 ;  /* 0x0000009e009e7308 */ /* 0x000e620000000800 */
[----:B---3--:R-:W-:Y:S02]  /*1d570*/  FADD.FTZ R226, R153, R226 ;  /* 0x000000e299e27221 */ /* 0x008fe40000010000 */
[----:B------:R-:W-:-:S05]  /*1d580*/  FADD.FTZ R227, R177, R154 ;  /* 0x0000009ab1e37221 */ /* 0x000fca0000010000 */
        /* <DEDUP_REMOVED lines=27> */
[----:B------:R-:W-:-:S03]  /*1d740*/  F2FP.F16.F32.PACK_AB R185, R171, R170 ;  /* 0x000000aaabb9723e */ /* 0x000fc600000000ff */
[----:B--2---:R-:W-:-:S04]  /*1d750*/  FADD.FTZ R226, R156, R226 ;  /* 0x000000e29ce27221 */ /* 0x004fc80000010000 */
[C---:B0-----:R-:W-:Y:S01]  /*1d760*/  FADD.FTZ R226, R175.reuse, R226 ;  /* 0x000000e2afe27221 */ /* 0x041fe20000010000 */
[----:B------:R-:W-:Y:S01]  /*1d770*/  F2FP.F16.F32.PACK_AB R187, R175, R156 ;  /* 0x0000009cafbb723e */ /* 0x000fe200000000ff */
[----:B------:R-:W-:Y:S06]  /*1d780*/  @P2 BRA `(.L_x_1628) ;  /* 0xffffffd000502947 */ /* 0x000fec000383ffff */
.L_x_1609:
[----:B------:R-:W-:Y:S05]  /*1d790*/  BSYNC B0 ;  /* 0x0000000000007941 */ /* 0x000fea0003800000 */
.L_x_1608:
        /* <DEDUP_REMOVED lines=131> */
.L_x_1629:
[----:B------:R-:W-:Y:S01]  /*1dfd0*/  IMAD R12, R22, 0x8, R16 ;  /* 0x00000008160c7824 */ /* 0x000fe200078e0210 */
[----:B------:R-:W-:-:S04]  /*1dfe0*/  SHF.L.U32 R5, R218, 0x1f, RZ ;  /* 0x0000001fda057819 */ /* 0x000fc800000006ff */
[----:B------:R0:W1:Y:S01]  /*1dff0*/  SYNCS.PHASECHK.TRANS64.TRYWAIT P2, [R12+URZ+0x30850], R5 ;  /* 0x030850050c0075a7 */ /* 0x000062000804017f */
[----:B------:R-:W-:Y:S05]  /*1e000*/  @!P0 BRA `(.L_x_1630) ;  /* 0x0000000000048947 */ /* 0x000fea0003800000 */
[----:B------:R-:W-:Y:S01]  /*1e010*/  BPT.TRAP 0x1 ;  /* 0x000000040000795c */ /* 0x000fe20000300000 */
.L_x_1630:
[----:B------:R-:W-:Y:S01]  /*1e020*/  IADD3 R16, R16, 0x400, RZ ;  /* 0x0000040010107810 */ /* 0x000fe20007ffe0ff */
[----:B------:R-:W-:Y:S03]  /*1e030*/  BSSY B0, `(.L_x_1631) ;  /* 0x0000008000007945 */ /* 0x000fe60003800000 */
[----:B------:R-:W-:-:S04]  /*1e040*/  SHF.R.U32.HI R16, RZ, 0x4, R16 ;  /* 0x00000004ff107819 */ /* 0x000fc80000011610 */
[----:B------:R-:W-:-:S04]  /*1e050*/  LOP3.LUT R16, R16, 0x3fff, RZ, 0xc0, !PT ;  /* 0x00003fff10107812 */ /* 0x000fc800078ec0ff */
[----:B------:R-:W-:-:S05]  /*1e060*/  LOP3.LUT R7, R16, 0x2000000, RZ, 0xfc, !PT ;  /* 0x0200000010077812 */ /* 0x000fca00078efcff */
[----:B------:R-:W-:Y:S01]  /*1e070*/  IMAD R0, R22, 0x800, R7 ;  /* 0x0000080016007824 */ /* 0x000fe200078e0207 */
[----:B-1----:R-:W-:Y:S06]  /*1e080*/  @P2 BRA `(.L_x_1632) ;  /* 0x0000000000082947 */ /* 0x002fec0003800000 */
[----:B------:R-:W1:Y:S02]  /*1e090*/  SYNCS.PHASECHK.TRANS64.TRYWAIT P0, [R12+URZ+0x30850], R5 ;  /* 0x030850050c0075a7 */ /* 0x000e64000800017f */
[----:B-1----:R-:W-:Y:S05]  /*1e0a0*/  @!P0 BRA `(.L_x_1633) ;  /* 0x000000bc00848947 */ /* 0x002fea0003800000 */
.L_x_1632:
[----:B------:R-:W-:Y:S05]  /*1e0b0*/  BSYNC B0 ;  /* 0x0000000000007941 */ /* 0x000fea0003800000 */
.L_x_1631:
[----:B------:R-:W-:Y:S01]  /*1e0c0*/  IMAD.MOV.U32 R6, RZ, RZ, R0 ;  /* 0x000000ffff067224 */ /* 0x000fe200078e0000 */
[----:B------:R-:W-:Y:S01]  /*1e0d0*/  MOV R7, 0x40000040 ;  /* 0x4000004000077802 */ /* 0x000fe20000000f00 */
[----:B------:R-:W2:Y:S01]  /*1e0e0*/  LDL.LU R16, [R1+0x68] ;  /* 0x0000680001107983 */ /* 0x000ea20000300800 */
[----:B------:R-:W-:Y:S01]  /*1e0f0*/  WARPGROUP.ARRIVE ;  /* 0x00000000000079c5 */ /* 0x000fe20000000000 */
[----:B------:R-:W-:Y:S01]  /*1e100*/  VIADD R22, R22, 0x1 ;  /* 0x0000000116167836 */ /* 0x000fe20000000000 */
[----:B------:R-:W-:Y:S01]  /*1e110*/  R2UR UR6, R6 ;  /* 0x00000000060672ca */ /* 0x000fe200000e0000 */
[----:B------:R-:W-:Y:S01]  /*1e120*/  VIADD R6, R0, 0x80 ;  /* 0x0000008000067836 */ /* 0x000fe20000000000 */
[----:B------:R-:W-:Y:S01]  /*1e130*/  R2UR UR7, R7 ;  /* 0x00000000070772ca */ /* 0x000fe200000e0000 */
[----:B------:R-:W-:Y:S01]  /*1e140*/  IMAD.MOV.U32 R7, RZ, RZ, 0x40000040 ;  /* 0x40000040ff077424 */ /* 0x000fe200078e00ff */
[----:B01----:R-:W-:Y:S01]  /*1e150*/  SHFL.BFLY PT, R5, R226, 0x2, 0x1f ;  /* 0x0c401f00e2057f89 */ /* 0x003fe200000e0000 */
[----:B------:R-:W-:Y:S01]  /*1e160*/  ISETP.NE.AND P2, PT, R22, 0x2, PT ;  /* 0x000000021600780c */ /* 0x000fe20003f45270 */
[----:B------:R-:W-:-:S03]  /*1e170*/  @!P1 VIADD R12, R12, 0x30860 ;  /* 0x000308600c0c9836 */ /* 0x000fc60000000000 */
[----:B------:R-:W-:Y:S02]  /*1e180*/  SEL R22, R22, RZ, P2 ;  /* 0x000000ff16167207 */ /* 0x000fe40001000000 */
[----:B------:R-:W-:-:S04]  /*1e190*/  @!P1 PRMT R12, RZ, 0x654, R12 ;  /* 0x00000654ff0c9816 */ /* 0x000fc8000000000c */
[----:B------:R-:W-:Y:S01]  /*1e1a0*/  HGMMA.64x256x16.F32 R24, R196, gdesc[UR4].tnspB, R24, gsb0 ;  /* 0x43e00004c4187df0 */ /* 0x000fe20008000818 */
[----:B------:R-:W-:Y:S02]  /*1e1b0*/  R2UR UR6, R6 ;  /* 0x00000000060672ca */ /* 0x000fe400000e0000 */
[----:B------:R-:W-:Y:S01]  /*1e1c0*/  R2UR UR7, R7 ;  /* 0x00000000070772ca */ /* 0x000fe200000e0000 */
[----:B------:R-:W-:Y:S01]  /*1e1d0*/  IMAD.MOV.U32 R7, RZ, RZ, 0x40000040 ;  /* 0x40000040ff077424 */ /* 0x000fe200078e00ff */
[----:B------:R-:W-:Y:S01]  /*1e1e0*/  IADD3 R6, R0, 0x100, RZ ;  /* 0x0000010000067810 */ /* 0x000fe20007ffe0ff */
[----:B------:R-:W-:Y:S02]  /*1e1f0*/  WARPGROUP.DEPBAR.LE gsb0, 0x0 ;  /* 0x00008000000079c5 */ /* 0x000fe40000010000 */
[----:B------:R-:W-:-:S15]  /*1e200*/  WARPGROUP.ARRIVE ;  /* 0x00000000000079c5 */ /* 0x000fde0000000000 */
[----:B------:R-:W-:-:S05]  /*1e210*/  NOP ;  /* 0x0000000000007918 */ /* 0x000fca0000000000 */
[----:B------:R-:W-:Y:S01]  /*1e220*/  HGMMA.64x256x16.F32 R24, R192, gdesc[UR4].tnspB, R24, gsb0 ;  /* 0x43e00004c0187df0 */ /* 0x000fe20008000818 */
[----:B------:R-:W-:Y:S01]  /*1e230*/  R2UR UR6, R6 ;  /* 0x00000000060672ca */ /* 0x000fe200000e0000 */
[----:B------:R-:W-:Y:S01]  /*1e240*/  VIADD R6, R0, 0x180 ;  /* 0x0000018000067836 */ /* 0x000fe20000000000 */
[----:B------:R-:W-:Y:S01]  /*1e250*/  R2UR UR7, R7 ;  /* 0x00000000070772ca */ /* 0x000fe200000e0000 */
[----:B------:R-:W0:Y:S01]  /*1e260*/  SHFL.BFLY PT, R0, R227, 0x2, 0x1f ;  /* 0x0c401f00e3007f89 */ /* 0x000e2200000e0000 */
[----:B------:R-:W-:Y:S01]  /*1e270*/  MOV R7, 0x40000040 ;  /* 0x4000004000077802 */ /* 0x000fe20000000f00 */
[----:B--2---:R-:W-:-:S05]  /*1e280*/  VIADD R16, R16, 0x1 ;  /* 0x0000000110107836 */ /* 0x004fca0000000000 */
[----:B------:R-:W-:Y:S01]  /*1e290*/  STL [R1+0x68], R16 ;  /* 0x0000681001007387 */ /* 0x000fe20000100800 */
[----:B0-----:R-:W-:Y:S01]  /*1e2a0*/  FADD.FTZ R0, R0, R227 ;  /* 0x000000e300007221 */ /* 0x001fe20000010000 */
[----:B------:R-:W-:Y:S02]  /*1e2b0*/  WARPGROUP.DEPBAR.LE gsb0, 0x0 ;  /* 0x00008000000079c5 */ /* 0x000fe40000010000 */
[----:B------:R-:W-:-:S13]  /*1e2c0*/  WARPGROUP.ARRIVE ;  /* 0x00000000000079c5 */ /* 0x000fda0000000000 */
[----:B------:R-:W-:Y:S01]  /*1e2d0*/  HGMMA.64x256x16.F32 R24, R188, gdesc[UR4].tnspB, R24, gsb0 ;  /* 0x43e00004bc187df0 */ /* 0x000fe20008000818 */
[----:B------:R-:W-:Y:S01]  /*1e2e0*/  R2UR UR6, R6 ;  /* 0x00000000060672ca */ /* 0x000fe200000e0000 */
[----:B------:R-:W-:Y:S01]  /*1e2f0*/  FADD.FTZ R6, R5, R226 ;  /* 0x000000e205067221 */ /* 0x000fe20000010000 */
[----:B------:R-:W-:Y:S01]  /*1e300*/  R2UR UR7, R7 ;  /* 0x00000000070772ca */ /* 0x000fe200000e0000 */
[----:B------:R-:W0:Y:S04]  /*1e310*/  SHFL.BFLY PT, R5, R0, 0x1, 0x1f ;  /* 0x0c201f0000057f89 */ /* 0x000e2800000e0000 */
[----:B------:R-:W1:Y:S01]  /*1e320*/  SHFL.BFLY PT, R7, R6, 0x1, 0x1f ;  /* 0x0c201f0006077f89 */ /* 0x000e6200000e0000 */
[----:B0-----:R-:W-:Y:S01]  /*1e330*/  FADD.FTZ R13, R0, R5 ;  /* 0x00000005000d7221 */ /* 0x001fe20000010000 */
[----:B------:R-:W-:Y:S01]  /*1e340*/  SEL R5, RZ, 0x1, P2 ;  /* 0x00000001ff057807 */ /* 0x000fe20001000000 */
[----:B------:R-:W-:-:S02]  /*1e350*/  IMAD.MOV.U32 R0, RZ, RZ, -0x800000 ;  /* 0xff800000ff007424 */ /* 0x000fc400078e00ff */
[----:B-1----:R-:W-:Y:S01]  /*1e360*/  FADD.FTZ R14, R6, R7 ;  /* 0x00000007060e7221 */ /* 0x002fe20000010000 */
[----:B------:R-:W-:Y:S02]  /*1e370*/  FSETP.NE.FTZ.AND P0, PT, R13, RZ, PT ;  /* 0x000000ff0d00720b */ /* 0x000fe40003f15000 */
[----:B------:R-:W-:Y:S02]  /*1e380*/  CS2R R6, SRZ ;  /* 0x0000000000067805 */ /* 0x000fe4000001ff00 */
[----:B------:R-:W-:Y:S02]  /*1e390*/  LOP3.LUT R218, R218, R5, RZ, 0x3c, !PT ;  /* 0x00000005dada7212 */ /* 0x000fe400078e3cff */
[----:B------:R-:W-:Y:S02]  /*1e3a0*/  FSETP.NE.FTZ.AND P3, PT, R14, RZ, PT ;  /* 0x000000ff0e00720b */ /* 0x000fe40003f75000 */
[----:B------:R-:W-:-:S05]  /*1e3b0*/  MOV R5, 0xff800000 ;  /* 0xff80000000057802 */ /* 0x000fca0000000f00 */
[----:B------:R-:W0:Y:S01]  /*1e3c0*/  @P0 MUFU.LG2 R9, R13 ;  /* 0x0000000d00090308 */ /* 0x000e220000000c00 */
[----:B------:R-:W-:-:S05]  /*1e3d0*/  @P0 FMUL.FTZ R8, R2, 0.69314718246459960938 ;  /* 0x3f31721802080820 */ /* 0x000fca0000410000 */
[----:B------:R-:W-:Y:S02]  /*1e3e0*/  @P3 FMUL.FTZ R2, R2, 0.69314718246459960938 ;  /* 0x3f31721802023820 */ /* 0x000fe40000410000 */
[----:B------:R-:W1:Y:S08]  /*1e3f0*/  @P3 MUFU.LG2 R10, R14 ;  /* 0x0000000e000a3308 */ /* 0x000e700000000c00 */
[----:B------:R-:W2:Y:S01]  /*1e400*/  @P0 MUFU.RCP R7, R13 ;  /* 0x0000000d00070308 */ /* 0x000ea20000001000 */
[----:B0-----:R-:W-:-:S04]  /*1e410*/  @P0 FMUL.FTZ R9, R9, 0.69314718246459960938 ;  /* 0x3f31721809090820 */ /* 0x001fc80000410000 */
[----:B------:R-:W-:Y:S01]  /*1e420*/  @P0 FFMA.FTZ R5, R8, R3, R9 ;  /* 0x0000000308050223 */ /* 0x000fe20000010009 */
[----:B------:R-:W-:Y:S02]  /*1e430*/  PLOP3.LUT P0, PT, PT, PT, PT, 0x8, 0x0 ;  /* 0x000000000000781c */ /* 0x000fe40003f0e170 */
[----:B------:R-:W0:Y:S01]  /*1e440*/  @P3 MUFU.RCP R6, R14 ;  /* 0x0000000e00063308 */ /* 0x000e220000001000 */
[----:B-1----:R-:W-:-:S04]  /*1e450*/  @P3 FMUL.FTZ R11, R10, 0.69314718246459960938 ;  /* 0x3f3172180a0b3820 */ /* 0x002fc80000410000 */
[----:B------:R-:W-:Y:S01]  /*1e460*/  @P3 FFMA.FTZ R0, R2, R4, R11 ;  /* 0x0000000402003223 */ /* 0x000fe2000001000b */
[----:B------:R-:W-:Y:S02]  /*1e470*/  WARPGROUP.DEPBAR.LE gsb0, 0x0 ;  /* 0x00008000000079c5 */ /* 0x000fe40000010000 */
[----:B------:R-:W-:-:S06]  /*1e480*/  WARPGROUP.ARRIVE ;  /* 0x00000000000079c5 */ /* 0x000fcc0000000000 */
[----:B------:R-:W-:Y:S03]  /*1e490*/  HGMMA.64x256x16.F32 R24, R184, gdesc[UR4].tnspB, R24, gsb0 ;  /* 0x43e00004b8187df0 */ /* 0x000fe60008000818 */
[----:B------:R-:W-:Y:S02]  /*1e4a0*/  WARPGROUP.DEPBAR.LE gsb0, 0x0 ;  /* 0x00008000000079c5 */ /* 0x000fe40000010000 */
[-C--:B--2---:R-:W-:Y:S01]  /*1e4b0*/  FMUL.FTZ R153, R48, R7.reuse ;  /* 0x0000000730997220 */ /* 0x084fe20000410000 */
[-C--:B------:R-:W-:Y:S01]  /*1e4c0*/  FMUL.FTZ R154, R52, R7.reuse ;  /* 0x00000007349a7220 */ /* 0x080fe20000410000 */
[-C--:B------:R-:W-:Y:S01]  /*1e4d0*/  FMUL.FTZ R152, R44, R7.reuse ;  /* 0x000000072c987220 */ /* 0x080fe20000410000 */
[-C--:B0-----:R-:W-:Y:S01]  /*1e4e0*/  FMUL.FTZ R52, R27, R6.reuse ;  /* 0x000000061b347220 */ /* 0x081fe20000410000 */
[-C--:B------:R-:W-:Y:S01]  /*1e4f0*/  FMUL.FTZ R48, R31, R6.reuse ;  /* 0x000000061f307220 */ /* 0x080fe20000410000 */
        /* <DEDUP_REMOVED lines=124> */
.L_x_1443:
[----:B------:R-:W0:Y:S08]  /*1ecc0*/  S2UR UR5, SR_CgaCtaId ;  /* 0x00000000000579c3 */ /* 0x000e300000008800 */
[----:B------:R-:W-:Y:S06]  /*1ecd0*/  BAR.SYNC.DEFER_BLOCKING 0x5, 0x120 ;  /* 0x0144800000007b1d */ /* 0x000fec0000010000 */
[----:B------:R-:W-:Y:S01]  /*1ece0*/  UMOV UR4, 0x400 ;  /* 0x0000040000047882 */ /* 0x000fe20000000000 */
[----:B------:R-:W-:Y:S01]  /*1ecf0*/  BSSY B0, `(.L_x_1634) ;  /* 0x0000293000007945 */ /* 0x000fe20003800000 */
[----:B0-----:R-:W-:-:S06]  /*1ed00*/  ULEA UR4, UR5, UR4, 0x18 ;  /* 0x0000000405047291 */ /* 0x001fcc000f8ec03f */
[----:B------:R-:W-:-:S05]  /*1ed10*/  MOV R16, UR4 ;  /* 0x0000000400107c02 */ /* 0x000fca0008000f00 */
[----:B------:R-:W0:Y:S04]  /*1ed20*/  LDS.128 R172, [R16+0x308d0] ;  /* 0x0308d00010ac7984 */ /* 0x000e280000000c00 */
[----:B0-----:R0:W-:Y:S04]  /*1ed30*/  STL.64 [R1], R172 ;  /* 0x000000ac01007387 */ /* 0x0011e80000100a00 */
[----:B------:R0:W-:Y:S01]  /*1ed40*/  STL.64 [R1+0x8], R174 ;  /* 0x000008ae01007387 */ /* 0x0001e20000100a00 */
[----:B------:R-:W-:Y:S06]  /*1ed50*/  BAR.ARV 0x4, 0x120 ;  /* 0x0104800000007b1d */ /* 0x000fec0000002000 */
[----:B------:R-:W-:Y:S05]  /*1ed60*/  @P0 BRA `(.L_x_1635) ;  /* 0x0000001c00540947 */ /* 0x000fea0003800000 */
[----:B------:R-:W2:Y:S04]  /*1ed70*/  LDL R6, [R1+0xa0] ;  /* 0x0000a00001067983 */ /* 0x000ea80000100800 */
[----:B0-----:R-:W3:Y:S04]  /*1ed80*/  LDL R174, [R1+0x64] ;  /* 0x0000640001ae7983 */ /* 0x001ee80000100800 */
[----:B------:R-:W4:Y:S04]  /*1ed90*/  LDL R178, [R1+0x38] ;  /* 0x0000380001b27983 */ /* 0x000f280000100800 */
[----:B------:R-:W4:Y:S01]  /*1eda0*/  LDL R176, [R1+0x20] ;  /* 0x0000200001b07983 */ /* 0x000f220000100800 */
[----:B------:R-:W0:Y:S01]  /*1edb0*/  S2R R7, SR_SWINHI ;  /* 0x0000000000077919 */ /* 0x000e220000002f00 */
[----:B------:R-:W-:Y:S01]  /*1edc0*/  F2FP.F16.F32.PACK_AB R24, R25, R24 ;  /* 0x000000181918723e */ /* 0x000fe200000000ff */
[----:B------:R-:W-:Y:S01]  /*1edd0*/  ULDC.64 UR4, c[0x0][0xbd8] ;  /* 0x0002f60000047ab9 */ /* 0x000fe20000000a00 */
[----:B------:R-:W-:-:S02]  /*1ede0*/  MOV R2, R16 ;  /* 0x0000001000027202 */ /* 0x000fc40000000f00 */
[----:B0-----:R-:W-:Y:S02]  /*1edf0*/  MOV R3, R7 ;  /* 0x0000000700037202 */ /* 0x001fe40000000f00 */
        /* <DEDUP_REMOVED lines=33> */
[----:B------:R-:W-:Y:S01]  /*1f010*/  F2FP.F16.F32.PACK_AB R147, R151, R150 ;  /* 0x000000969793723e */ /* 0x000fe200000000ff */
[----:B------:R-:W-:Y:S01]  /*1f020*/  ULDC.64 UR6, c[0x0][0x208] ;  /* 0x0000820000067ab9 */ /* 0x000fe20000000a00 */
[----:B--2---:R-:W-:-:S03]  /*1f030*/  IMAD.WIDE R130, R6, 0x2, R2 ;  /* 0x0000000206827825 */ /* 0x004fc600078e0202 */
[----:B------:R-:W-:-:S04]  /*1f040*/  IADD3 R38, P0, R130, 0x40, RZ ;  /* 0x0000004082267810 */ /* 0x000fc80007f1e0ff */
[----:B------:R-:W-:Y:S02]  /*1f050*/  LOP3.LUT R173, R38, 0x380, RZ, 0xc0, !PT ;  /* 0x0000038026ad7812 */ /* 0x000fe400078ec0ff */
[----:B------:R-:W-:Y:S02]  /*1f060*/  IADD3 R54, P6, R130, 0x4020, RZ ;  /* 0x0000402082367810 */ /* 0x000fe40007fde0ff */
[----:B------:R-:W-:-:S04]  /*1f070*/  SHF.R.U64 R173, R173, 0x3, RZ ;  /* 0x00000003adad7819 */ /* 0x000fc800000012ff */
[----:B------:R-:W-:Y:S02]  /*1f080*/  LOP3.LUT R38, R173, R38, RZ, 0x3c, !PT ;  /* 0x00000026ad267212 */ /* 0x000fe400078e3cff */
[----:B------:R-:W-:Y:S02]  /*1f090*/  LOP3.LUT R173, R54, 0x380, RZ, 0xc0, !PT ;  /* 0x0000038036ad7812 */ /* 0x000fe400078ec0ff */
[C---:B------:R-:W-:Y:S01]  /*1f0a0*/  IADD3 R20, P1, R130.reuse, 0x20, RZ ;  /* 0x0000002082147810 */ /* 0x040fe20007f3e0ff */
[--C-:B------:R-:W-:Y:S01]  /*1f0b0*/  IMAD.X R39, RZ, RZ, R131.reuse, P0 ;  /* 0x000000ffff277224 */ /* 0x100fe200000e0683 */
[----:B------:R-:W-:Y:S02]  /*1f0c0*/  SHF.R.U64 R173, R173, 0x3, RZ ;  /* 0x00000003adad7819 */ /* 0x000fe400000012ff */
[C---:B------:R-:W-:Y:S01]  /*1f0d0*/  IADD3 R106, P0, R130.reuse, 0x8020, RZ ;  /* 0x00008020826a7810 */ /* 0x040fe20007f1e0ff */
[----:B------:R-:W-:Y:S01]  /*1f0e0*/  IMAD.X R21, RZ, RZ, R131, P1 ;  /* 0x000000ffff157224 */ /* 0x000fe200008e0683 */
[----:B------:R-:W-:-:S02]  /*1f0f0*/  IADD3 R46, P4, R130, 0x60, RZ ;  /* 0x00000060822e7810 */ /* 0x000fc40007f9e0ff */
[C---:B------:R-:W-:Y:S02]  /*1f100*/  IADD3 R58, P5, R130.reuse, 0x4040, RZ ;  /* 0x00004040823a7810 */ /* 0x040fe40007fbe0ff */
[----:B------:R-:W-:Y:S02]  /*1f110*/  IADD3 R102, P1, R130, 0x8000, RZ ;  /* 0x0000800082667810 */ /* 0x000fe40007f3e0ff */
[----:B------:R-:W-:Y:S02]  /*1f120*/  LOP3.LUT R54, R173, R54, RZ, 0x3c, !PT ;  /* 0x00000036ad367212 */ /* 0x000fe400078e3cff */
[----:B------:R-:W-:Y:S02]  /*1f130*/  LOP3.LUT R173, R106, 0x380, RZ, 0xc0, !PT ;  /* 0x000003806aad7812 */ /* 0x000fe400078ec0ff */
[----:B------:R-:W-:Y:S02]  /*1f140*/  IADD3 R50, P3, R130, 0x4000, RZ ;  /* 0x0000400082327810 */ /* 0x000fe40007f7e0ff */
[----:B------:R-:W-:Y:S01]  /*1f150*/  LOP3.LUT R122, R46, 0x380, RZ, 0xc0, !PT ;  /* 0x000003802e7a7812 */ /* 0x000fe200078ec0ff */
[----:B------:R-:W-:Y:S01]  /*1f160*/  IMAD.X R103, RZ, RZ, R131, P1 ;  /* 0x000000ffff677224 */ /* 0x000fe200008e0683 */
[----:B------:R-:W-:-:S02]  /*1f170*/  IADD3.X R59, RZ, R131, RZ, P5, !PT ;  /* 0x00000083ff3b7210 */ /* 0x000fc40002ffe4ff */
[C---:B------:R-:W-:Y:S02]  /*1f180*/  LOP3.LUT R7, R130.reuse, 0x380, RZ, 0xc0, !PT ;  /* 0x0000038082077812 */ /* 0x040fe400078ec0ff */
[C---:B------:R-:W-:Y:S02]  /*1f190*/  IADD3 R6, P5, R130.reuse, 0xc020, RZ ;  /* 0x0000c02082067810 */ /* 0x040fe40007fbe0ff */
[----:B------:R-:W-:Y:S01]  /*1f1a0*/  SHF.R.U64 R173, R173, 0x3, RZ ;  /* 0x00000003adad7819 */ /* 0x000fe200000012ff */
[----:B------:R-:W-:Y:S01]  /*1f1b0*/  IMAD.X R51, RZ, RZ, R131, P3 ;  /* 0x000000ffff337224 */ /* 0x000fe200018e0683 */
[C---:B------:R-:W-:Y:S02]  /*1f1c0*/  IADD3 R62, P2, R130.reuse, 0x4060, RZ ;  /* 0x00004060823e7810 */ /* 0x040fe40007f5e0ff */
[----:B------:R-:W-:Y:S02]  /*1f1d0*/  IADD3 R104, P1, R130, 0xc060, RZ ;  /* 0x0000c06082687810 */ /* 0x000fe40007f3e0ff */
[----:B------:R-:W-:-:S02]  /*1f1e0*/  LOP3.LUT R172, R20, 0x380, RZ, 0xc0, !PT ;  /* 0x0000038014ac7812 */ /* 0x000fc400078ec0ff */
[----:B------:R-:W-:Y:S02]  /*1f1f0*/  SHF.R.U64 R122, R122, 0x3, RZ ;  /* 0x000000037a7a7819 */ /* 0x000fe400000012ff */
[----:B------:R-:W-:Y:S02]  /*1f200*/  IADD3 R114, P3, R130, 0x8060, RZ ;  /* 0x0000806082727810 */ /* 0x000fe40007f7e0ff */
[----:B------:R-:W-:Y:S02]  /*1f210*/  SHF.R.U64 R7, R7, 0x3, RZ ;  /* 0x0000000307077819 */ /* 0x000fe400000012ff */
[----:B------:R-:W-:Y:S02]  /*1f220*/  LOP3.LUT R106, R173, R106, RZ, 0x3c, !PT ;  /* 0x0000006aad6a7212 */ /* 0x000fe400078e3cff */
[----:B------:R-:W-:Y:S01]  /*1f230*/  LOP3.LUT R52, R6, 0x380, RZ, 0xc0, !PT ;  /* 0x0000038006347812 */ /* 0x000fe200078ec0ff */
[--C-:B------:R-:W-:Y:S01]  /*1f240*/  IMAD.X R55, RZ, RZ, R131.reuse, P6 ;  /* 0x000000ffff377224 */ /* 0x100fe200030e0683 */
[----:B------:R-:W-:Y:S01]  /*1f250*/  SHF.R.U64 R172, R172, 0x3, RZ ;  /* 0x00000003acac7819 */ /* 0x000fe200000012ff */
[----:B------:R-:W-:Y:S01]  /*1f260*/  IMAD.X R63, RZ, RZ, R131, P2 ;  /* 0x000000ffff3f7224 */ /* 0x000fe200010e0683 */
[----:B------:R-:W-:-:S02]  /*1f270*/  LOP3.LUT R175, R58, 0x380, RZ, 0xc0, !PT ;  /* 0x000003803aaf7812 */ /* 0x000fc400078ec0ff */
[----:B------:R-:W-:Y:S02]  /*1f280*/  LOP3.LUT R173, R104, 0x380, RZ, 0xc0, !PT ;  /* 0x0000038068ad7812 */ /* 0x000fe400078ec0ff */
[----:B------:R-:W-:Y:S02]  /*1f290*/  IADD3.X R47, RZ, R131, RZ, P4, !PT ;  /* 0x00000083ff2f7210 */ /* 0x000fe400027fe4ff */
[----:B------:R-:W-:Y:S02]  /*1f2a0*/  LOP3.LUT R46, R122, R46, RZ, 0x3c, !PT ;  /* 0x0000002e7a2e7212 */ /* 0x000fe400078e3cff */
[----:B------:R-:W-:Y:S01]  /*1f2b0*/  LOP3.LUT R177, R62, 0x380, RZ, 0xc0, !PT ;  /* 0x000003803eb17812 */ /* 0x000fe200078ec0ff */
[----:B------:R-:W-:Y:S01]  /*1f2c0*/  IMAD.X R115, RZ, RZ, R131, P3 ;  /* 0x000000ffff737224 */ /* 0x000fe200018e0683 */
[C---:B------:R-:W-:Y:S02]  /*1f2d0*/  IADD3 R110, P4, R130.reuse, 0x8040, RZ ;  /* 0x00008040826e7810 */ /* 0x040fe40007f9e0ff */
[----:B------:R-:W-:-:S02]  /*1f2e0*/  IADD3 R118, P6, R130, 0xc000, RZ ;  /* 0x0000c00082767810 */ /* 0x000fc40007fde0ff */
[----:B-----5:R-:W-:Y:S02]  /*1f2f0*/  IADD3 R100, P2, R130, 0xc040, RZ ;  /* 0x0000c04082647810 */ /* 0x020fe40007f5e0ff */
[----:B------:R-:W-:Y:S02]  /*1f300*/  LOP3.LUT R126, R50, 0x380, RZ, 0xc0, !PT ;  /* 0x00000380327e7812 */ /* 0x000fe400078ec0ff */
[----:B------:R-:W-:Y:S02]  /*1f310*/  LOP3.LUT R122, R102, 0x380, RZ, 0xc0, !PT ;  /* 0x00000380667a7812 */ /* 0x000fe400078ec0ff */
[----:B------:R-:W-:Y:S02]  /*1f320*/  LOP3.LUT R130, R7, R130, RZ, 0x3c, !PT ;  /* 0x0000008207827212 */ /* 0x000fe400078e3cff */
[----:B------:R-:W-:Y:S02]  /*1f330*/  SHF.R.U64 R29, R52, 0x3, RZ ;  /* 0x00000003341d7819 */ /* 0x000fe400000012ff */
[----:B------:R-:W-:-:S02]  /*1f340*/  LOP3.LUT R20, R172, R20, RZ, 0x3c, !PT ;  /* 0x00000014ac147212 */ /* 0x000fc400078e3cff */
[----:B------:R-:W-:Y:S02]  /*1f350*/  SHF.R.U64 R175, R175, 0x3, RZ ;  /* 0x00000003afaf7819 */ /* 0x000fe400000012ff */
[----:B------:R-:W-:Y:S02]  /*1f360*/  SHF.R.U64 R173, R173, 0x3, RZ ;  /* 0x00000003adad7819 */ /* 0x000fe400000012ff */
[----:B------:R-:W-:Y:S02]  /*1f370*/  ISETP.NE.U32.AND P3, PT, RZ, UR4, PT ;  /* 0x00000004ff007c0c */ /* 0x000fe4000bf65070 */
[----:B------:R-:W-:Y:S02]  /*1f380*/  SHF.R.U64 R177, R177, 0x3, RZ ;  /* 0x00000003b1b17819 */ /* 0x000fe400000012ff */
[----:B------:R-:W-:Y:S02]  /*1f390*/  SHF.R.U64 R126, R126, 0x3, RZ ;  /* 0x000000037e7e7819 */ /* 0x000fe400000012ff */
[----:B------:R-:W-:-:S02]  /*1f3a0*/  SHF.R.U64 R179, R122, 0x3, RZ ;  /* 0x000000037ab37819 */ /* 0x000fc400000012ff */
[----:B------:R-:W-:Y:S01]  /*1f3b0*/  MOV R130, R130 ;  /* 0x0000008200827202 */ /* 0x000fe20000000f00 */
[----:B------:R-:W-:Y:S01]  /*1f3c0*/  BAR.SYNC.DEFER_BLOCKING 0x1, 0x100 ;  /* 0x0044000000007b1d */ /* 0x000fe20000010000 */
[----:B------:R-:W-:Y:S02]  /*1f3d0*/  LOP3.LUT R122, R29, R6, RZ, 0x3c, !PT ;  /* 0x000000061d7a7212 */ /* 0x000fe400078e3cff */
[----:B------:R-:W-:Y:S02]  /*1f3e0*/  IADD3.X R7, RZ, R131, RZ, P1, !PT ;  /* 0x00000083ff077210 */ /* 0x000fe40000ffe4ff */
[----:B------:R-:W-:Y:S02]  /*1f3f0*/  LOP3.LUT R58, R175, R58, RZ, 0x3c, !PT ;  /* 0x0000003aaf3a7212 */ /* 0x000fe400078e3cff */
[----:B------:R-:W-:Y:S02]  /*1f400*/  LOP3.LUT R6, R173, R104, RZ, 0x3c, !PT ;  /* 0x00000068ad067212 */ /* 0x000fe400078e3cff */
[----:B------:R-:W-:-:S02]  /*1f410*/  MOV R21, R20 ;  /* 0x0000001400157202 */ /* 0x000fc40000000f00 */
[----:B------:R-:W-:Y:S01]  /*1f420*/  ISETP.NE.AND.EX P3, PT, RZ, UR5, PT, P3 ;  /* 0x00000005ff007c0c */ /* 0x000fe2000bf65330 */
[----:B------:R-:W-:Y:S01]  /*1f430*/  ULDC.64 UR4, c[0x0][0xbe0] ;  /* 0x0002f80000047ab9 */ /* 0x000fe20000000a00 */
[----:B------:R-:W-:Y:S01]  /*1f440*/  LOP3.LUT R62, R177, R62, RZ, 0x3c, !PT ;  /* 0x0000003eb13e7212 */ /* 0x000fe200078e3cff */
[----:B------:R-:W-:Y:S01]  /*1f450*/  IMAD.X R127, RZ, RZ, R131, P2 ;  /* 0x000000ffff7f7224 */ /* 0x000fe200010e0683 */
[----:B------:R-:W-:Y:S02]  /*1f460*/  LOP3.LUT R175, R110, 0x380, RZ, 0xc0, !PT ;  /* 0x000003806eaf7812 */ /* 0x000fe400078ec0ff */
[----:B------:R-:W-:Y:S02]  /*1f470*/  MOV R38, R38 ;  /* 0x0000002600267202 */ /* 0x000fe40000000f00 */
[----:B------:R-:W-:Y:S02]  /*1f480*/  LOP3.LUT R50, R126, R50, RZ, 0x3c, !PT ;  /* 0x000000327e327212 */ /* 0x000fe400078e3cff */
[----:B------:R-:W-:-:S02]  /*1f490*/  LOP3.LUT R177, R114, 0x380, RZ, 0xc0, !PT ;  /* 0x0000038072b17812 */ /* 0x000fc400078ec0ff */
[----:B------:R-:W-:Y:S01]  /*1f4a0*/  MOV R46, R46 ;  /* 0x0000002e002e7202 */ /* 0x000fe20000000f00 */
[----:B------:R0:W-:Y:S01]  /*1f4b0*/  STSM.16.M88.4 [R130], R24 ;  /* 0x0000001882007844 */ /* 0x0001e20000000200 */
[----:B------:R-:W-:Y:S02]  /*1f4c0*/  LOP3.LUT R102, R179, R102, RZ, 0x3c, !PT ;  /* 0x00000066b3667212 */ /* 0x000fe400078e3cff */
[----:B------:R-:W-:Y:S01]  /*1f4d0*/  ISETP.NE.U32.AND P2, PT, RZ, UR4, PT ;  /* 0x00000004ff007c0c */ /* 0x000fe2000bf45070 */
[--C-:B------:R-:W-:Y:S01]  /*1f4e0*/  IMAD.X R111, RZ, RZ, R131.reuse, P4 ;  /* 0x000000ffff6f7224 */ /* 0x100fe200020e0683 */
[----:B------:R-:W-:Y:S01]  /*1f4f0*/  LOP3.LUT R179, R118, 0x380, RZ, 0xc0, !PT ;  /* 0x0000038076b37812 */ /* 0x000fe200078ec0ff */
[----:B------:R-:W-:Y:S01]  /*1f500*/  IMAD.X R123, RZ, RZ, R131, P5 ;  /* 0x000000ffff7b7224 */ /* 0x000fe200028e0683 */
[-C--:B------:R-:W-:Y:S01]  /*1f510*/  IADD3.X R107, RZ, R131.reuse, RZ, P0, !PT ;  /* 0x00000083ff6b7210 */ /* 0x080fe200007fe4ff */
[----:B------:R-:W-:Y:S01]  /*1f520*/  STSM.16.M88.4 [R21], R32 ;  /* 0x0000002015007844 */ /* 0x000fe20000000200 */
[----:B------:R-:W-:-:S02]  /*1f530*/  IADD3.X R119, RZ, R131, RZ, P6, !PT ;  /* 0x00000083ff777210 */ /* 0x000fc400037fe4ff */
[----:B------:R-:W-:Y:S01]  /*1f540*/  SHF.R.U64 R175, R175, 0x3, RZ ;  /* 0x00000003afaf7819 */ /* 0x000fe200000012ff */
[----:B------:R-:W-:Y:S01]  /*1f550*/  STSM.16.M88.4 [R38], R40 ;  /* 0x0000002826007844 */ /* 0x000fe20000000200 */
[----:B------:R-:W-:Y:S02]  /*1f560*/  MOV R20, R6 ;  /* 0x0000000600147202 */ /* 0x000fe40000000f00 */
[----:B------:R-:W-:Y:S01]  /*1f570*/  SHF.R.U64 R177, R177, 0x3, RZ ;  /* 0x00000003b1b17819 */ /* 0x000fe200000012ff */
[----:B------:R-:W3:Y:S01]  /*1f580*/  LDC.64 R6, c[0x0][0xbd8] ;  /* 0x0002f600ff067b82 */ /* 0x000ee20000000a00 */
[----:B------:R-:W-:Y:S01]  /*1f590*/  LOP3.LUT R131, R100, 0x380, RZ, 0xc0, !PT ;  /* 0x0000038064837812 */ /* 0x000fe200078ec0ff */
[----:B------:R1:W-:Y:S01]  /*1f5a0*/  STSM.16.M88.4 [R46], R8 ;  /* 0x000000082e007844 */ /* 0x0003e20000000200 */
[----:B------:R-:W-:Y:S02]  /*1f5b0*/  MOV R50, R50 ;  /* 0x0000003200327202 */ /* 0x000fe40000000f00 */
[----:B------:R-:W-:-:S02]  /*1f5c0*/  MOV R54, R54 ;  /* 0x0000003600367202 */ /* 0x000fc40000000f00 */
[----:B0-----:R-:W-:Y:S02]  /*1f5d0*/  F2FP.F16.F32.PACK_AB R24, R65, R157 ;  /* 0x0000009d4118723e */ /* 0x001fe400000000ff */
[----:B------:R-:W-:Y:S02]  /*1f5e0*/  F2FP.F16.F32.PACK_AB R25, R67, R66 ;  /* 0x000000424319723e */ /* 0x000fe400000000ff */
[----:B------:R-:W-:Y:S02]  /*1f5f0*/  F2FP.F16.F32.PACK_AB R26, R69, R158 ;  /* 0x0000009e451a723e */ /* 0x000fe400000000ff */
[----:B------:R-:W-:Y:S02]  /*1f600*/  F2FP.F16.F32.PACK_AB R27, R71, R70 ;  /* 0x00000046471b723e */ /* 0x000fe400000000ff */
[----:B------:R-:W-:Y:S02]  /*1f610*/  ISETP.NE.AND.EX P2, PT, RZ, UR5, PT, P2 ;  /* 0x00000005ff007c0c */ /* 0x000fe4000bf45320 */
[----:B------:R-:W-:-:S02]  /*1f620*/  SHF.R.U64 R179, R179, 0x3, RZ ;  /* 0x00000003b3b37819 */ /* 0x000fc400000012ff */
[----:B------:R-:W-:Y:S02]  /*1f630*/  MOV R58, R58 ;  /* 0x0000003a003a7202 */ /* 0x000fe40000000f00 */
[----:B-1----:R-:W-:Y:S02]  /*1f640*/  F2FP.F16.F32.PACK_AB R8, R73, R159 ;  /* 0x0000009f4908723e */ /* 0x002fe400000000ff */
[----:B------:R-:W-:Y:S02]  /*1f650*/  F2FP.F16.F32.PACK_AB R9, R75, R74 ;  /* 0x0000004a4b09723e */ /* 0x000fe400000000ff */
[----:B------:R-:W-:Y:S02]  /*1f660*/  F2FP.F16.F32.PACK_AB R10, R77, R160 ;  /* 0x000000a04d0a723e */ /* 0x000fe400000000ff */
[----:B------:R-:W-:Y:S02]  /*1f670*/  F2FP.F16.F32.PACK_AB R11, R79, R78 ;  /* 0x0000004e4f0b723e */ /* 0x000fe400000000ff */
[----:B------:R-:W-:Y:S01]  /*1f680*/  LOP3.LUT R110, R175, R110, RZ, 0x3c, !PT ;  /* 0x0000006eaf6e7212 */ /* 0x000fe200078e3cff */
[----:B------:R-:W-:Y:S01]  /*1f690*/  STSM.16.M88.4 [R50], R12 ;  /* 0x0000000c32007844 */ /* 0x000fe20000000200 */
[----:B------:R-:W-:-:S02]  /*1f6a0*/  LOP3.LUT R114, R177, R114, RZ, 0x3c, !PT ;  /* 0x00000072b1727212 */ /* 0x000fc400078e3cff */
[----:B------:R-:W-:Y:S02]  /*1f6b0*/  SHF.R.U64 R131, R131, 0x3, RZ ;  /* 0x0000000383837819 */ /* 0x000fe400000012ff */
[----:B------:R-:W-:Y:S02]  /*1f6c0*/  MOV R62, R62 ;  /* 0x0000003e003e7202 */ /* 0x000fe40000000f00 */
[----:B------:R-:W-:Y:S01]  /*1f6d0*/  F2FP.F16.F32.PACK_AB R29, R83, R82 ;  /* 0x00000052531d723e */ /* 0x000fe200000000ff */
[----:B------:R-:W-:Y:S01]  /*1f6e0*/  STSM.16.M88.4 [R54], R24 ;  /* 0x0000001836007844 */ /* 0x000fe20000000200 */
[----:B------:R-:W-:Y:S02]  /*1f6f0*/  MOV R102, R102 ;  /* 0x0000006600667202 */ /* 0x000fe40000000f00 */
[----:B------:R-:W-:Y:S02]  /*1f700*/  F2FP.F16.F32.PACK_AB R32, R89, R163 ;  /* 0x000000a35920723e */ /* 0x000fe400000000ff */
[----:B------:R-:W-:-:S02]  /*1f710*/  F2FP.F16.F32.PACK_AB R33, R91, R90 ;  /* 0x0000005a5b21723e */ /* 0x000fc400000000ff */
[----:B------:R-:W-:Y:S02]  /*1f720*/  F2FP.F16.F32.PACK_AB R34, R93, R164 ;  /* 0x000000a45d22723e */ /* 0x000fe400000000ff */
[----:B------:R-:W-:Y:S01]  /*1f730*/  F2FP.F16.F32.PACK_AB R35, R95, R94 ;  /* 0x0000005e5f23723e */ /* 0x000fe200000000ff */
[----:B------:R0:W-:Y:S01]  /*1f740*/  STSM.16.M88.4 [R58], R8 ;  /* 0x000000083a007844 */ /* 0x0001e20000000200 */
[----:B------:R-:W-:Y:S02]  /*1f750*/  LOP3.LUT R118, R179, R118, RZ, 0x3c, !PT ;  /* 0x00000076b3767212 */ /* 0x000fe400078e3cff */
[----:B------:R-:W-:Y:S02]  /*1f760*/  MOV R106, R106 ;  /* 0x0000006a006a7202 */ /* 0x000fe40000000f00 */
[----:B------:R-:W-:Y:S02]  /*1f770*/  F2FP.F16.F32.PACK_AB R38, R101, R166 ;  /* 0x000000a66526723e */ /* 0x000fe400000000ff */
[----:B------:R-:W-:-:S02]  /*1f780*/  F2FP.F16.F32.PACK_AB R39, R60, R56 ;  /* 0x000000383c27723e */ /* 0x000fc400000000ff */
[----:B------:R-:W-:Y:S02]  /*1f790*/  MOV R110, R110 ;  /* 0x0000006e006e7202 */ /* 0x000fe40000000f00 */
[----:B------:R-:W-:Y:S02]  /*1f7a0*/  F2FP.F16.F32.PACK_AB R40, R105, R167 ;  /* 0x000000a76928723e */ /* 0x000fe400000000ff */
[----:B------:R-:W-:Y:S02]  /*1f7b0*/  F2FP.F16.F32.PACK_AB R41, R68, R64 ;  /* 0x000000404429723e */ /* 0x000fe400000000ff */
[----:B------:R-:W-:Y:S02]  /*1f7c0*/  F2FP.F16.F32.PACK_AB R42, R109, R168 ;  /* 0x000000a86d2a723e */ /* 0x000fe400000000ff */
[----:B------:R-:W-:Y:S01]  /*1f7d0*/  F2FP.F16.F32.PACK_AB R43, R76, R72 ;  /* 0x000000484c2b723e */ /* 0x000fe200000000ff */
[----:B------:R-:W-:Y:S01]  /*1f7e0*/  STSM.16.M88.4 [R62], R28 ;  /* 0x0000001c3e007844 */ /* 0x000fe20000000200 */
[----:B------:R-:W-:-:S02]  /*1f7f0*/  LOP3.LUT R126, R131, R100, RZ, 0x3c, !PT ;  /* 0x00000064837e7212 */ /* 0x000fc400078e3cff */
[----:B------:R-:W-:Y:S02]  /*1f800*/  MOV R114, R114 ;  /* 0x0000007200727202 */ /* 0x000fe40000000f00 */
[----:B0-----:R-:W-:Y:S02]  /*1f810*/  F2FP.F16.F32.PACK_AB R8, R113, R169 ;  /* 0x000000a97108723e */ /* 0x001fe400000000ff */
[----:B------:R-:W-:Y:S02]  /*1f820*/  F2FP.F16.F32.PACK_AB R9, R84, R80 ;  /* 0x000000505409723e */ /* 0x000fe400000000ff */
[----:B------:R-:W-:Y:S02]  /*1f830*/  F2FP.F16.F32.PACK_AB R10, R117, R170 ;  /* 0x000000aa750a723e */ /* 0x000fe400000000ff */
[----:B------:R-:W-:Y:S01]  /*1f840*/  F2FP.F16.F32.PACK_AB R11, R88, R87 ;  /* 0x00000057580b723e */ /* 0x000fe200000000ff */
[----:B------:R-:W-:Y:S01]  /*1f850*/  STSM.16.M88.4 [R102], R32 ;  /* 0x0000002066007844 */ /* 0x000fe20000000200 */
[----:B------:R-:W-:-:S02]  /*1f860*/  MOV R118, R118 ;  /* 0x0000007600767202 */ /* 0x000fc40000000f00 */
[----:B------:R-:W-:Y:S01]  /*1f870*/  F2FP.F16.F32.PACK_AB R12, R121, R171 ;  /* 0x000000ab790c723e */ /* 0x000fe200000000ff */
[----:B------:R-:W-:Y:S01]  /*1f880*/  STSM.16.M88.4 [R106], R36 ;  /* 0x000000246a007844 */ /* 0x000fe20000000200 */
[----:B------:R-:W-:Y:S02]  /*1f890*/  F2FP.F16.F32.PACK_AB R13, R96, R92 ;  /* 0x0000005c600d723e */ /* 0x000fe400000000ff */
[----:B------:R-:W-:Y:S02]  /*1f8a0*/  F2FP.F16.F32.PACK_AB R14, R125, R124 ;  /* 0x0000007c7d0e723e */ /* 0x000fe400000000ff */
[----:B------:R-:W-:Y:S01]  /*1f8b0*/  F2FP.F16.F32.PACK_AB R15, R112, R108 ;  /* 0x0000006c700f723e */ /* 0x000fe200000000ff */
[----:B------:R-:W-:Y:S01]  /*1f8c0*/  STSM.16.M88.4 [R110], R40 ;  /* 0x000000286e007844 */ /* 0x000fe20000000200 */
[----:B------:R-:W-:Y:S02]  /*1f8d0*/  MOV R122, R122 ;  /* 0x0000007a007a7202 */ /* 0x000fe40000000f00 */
[----:B------:R-:W-:-:S02]  /*1f8e0*/  F2FP.F16.F32.PACK_AB R130, R133, R132 ;  /* 0x000000848582723e */ /* 0x000fc400000000ff */
[----:B------:R-:W-:Y:S01]  /*1f8f0*/  F2FP.F16.F32.PACK_AB R131, R135, R134 ;  /* 0x000000868783723e */ /* 0x000fe200000000ff */
[----:B------:R0:W-:Y:S01]  /*1f900*/  STSM.16.M88.4 [R114], R8 ;  /* 0x0000000872007844 */ /* 0x0001e20000000200 */
[----:B------:R-:W-:-:S03]  /*1f910*/  MOV R126, R126 ;  /* 0x0000007e007e7202 */ /* 0x000fc60000000f00 */
[----:B------:R1:W-:Y:S04]  /*1f920*/  STSM.16.M88.4 [R118], R12 ;  /* 0x0000000c76007844 */ /* 0x0003e80000000200 */
[----:B------:R-:W-:Y:S04]  /*1f930*/  STSM.16.M88.4 [R122], R128 ;  /* 0x000000807a007844 */ /* 0x000fe80000000200 */
[----:B------:R-:W-:Y:S01]  /*1f940*/  STSM.16.M88.4 [R126], R136 ;  /* 0x000000887e007844 */ /* 0x000fe20000000200 */
[----:B0-----:R-:W0:Y:S03]  /*1f950*/  @P2 LDC.64 R8, c[0x0][0xbe0] ;  /* 0x0002f800ff082b82 */ /* 0x001e260000000a00 */
[----:B------:R2:W-:Y:S01]  /*1f960*/  STSM.16.M88.4 [R20], R144 ;  /* 0x0000009014007844 */ /* 0x0005e20000000200 */
[----:B---3--:R-:W-:-:S04]  /*1f970*/  IMAD.WIDE R10, R174, 0x4, R6 ;  /* 0x00000004ae0a7825 */ /* 0x008fc800078e0206 */
[----:B----4-:R-:W-:-:S04]  /*1f980*/  IMAD R7, R176, 0x8, R178 ;  /* 0x00000008b0077824 */ /* 0x010fc800078e02b2 */
[----:B------:R-:W-:Y:S01]  /*1f990*/  IMAD.WIDE R6, R7, 0x2, R2 ;  /* 0x0000000207067825 */ /* 0x000fe200078e0202 */
[----:B------:R-:W-:Y:S01]  /*1f9a0*/  ULDC UR4, c[0x0][0xa88] ;  /* 0x0002a20000047ab9 */ /* 0x000fe20000000800 */
[----:B------:R-:W-:Y:S01]  /*1f9b0*/  BAR.SYNC.DEFER_BLOCKING 0x1, 0x100 ;  /* 0x0044000000007b1d */ /* 0x000fe20000010000 */
[----:B-1----:R-:W-:Y:S01]  /*1f9c0*/  IADD3 R15, P0, R6, 0x1000, RZ ;  /* 0x00001000060f7810 */ /* 0x002fe20007f1e0ff */
[----:B------:R-:W-:Y:S01]  /*1f9d0*/  IMAD.MOV.U32 R21, RZ, RZ, RZ ;  /* 0x000000ffff157224 */ /* 0x000fe200078e00ff */
[----:B--2---:R-:W-:Y:S02]  /*1f9e0*/  MOV R20, UR4 ;  /* 0x0000000400147c02 */ /* 0x004fe40008000f00 */
[----:B------:R-:W-:Y:S01]  /*1f9f0*/  LOP3.LUT R4, R15, 0x380, RZ, 0xc0, !PT ;  /* 0x000003800f047812 */ /* 0x000fe200078ec0ff */
[----:B0-----:R-:W-:-:S03]  /*1fa00*/  @P2 IMAD.WIDE R2, R174, 0x4, R8 ;  /* 0x00000004ae022825 */ /* 0x001fc600078e0208 */
[----:B------:R-:W-:Y:S02]  /*1fa10*/  SHF.R.U64 R8, R4, 0x3, RZ ;  /* 0x0000000304087819 */ /* 0x000fe400000012ff */
[----:B------:R-:W-:Y:S02]  /*1fa20*/  IADD3 R13, P1, R6, 0x2000, RZ ;  /* 0x00002000060d7810 */ /* 0x000fe40007f3e0ff */
[----:B------:R-:W-:Y:S01]  /*1fa30*/  LOP3.LUT R8, R8, R15, RZ, 0x3c, !PT ;  /* 0x0000000f08087212 */ /* 0x000fe200078e3cff */
[----:B------:R0:W5:Y:S04]  /*1fa40*/  @P3 LDG.E R21, desc[UR6][R10.64] ;  /* 0x000000060a153981 */ /* 0x000168000c1e1900 */
[----:B------:R0:W5:Y:S01]  /*1fa50*/  @P2 LDG.E R20, desc[UR6][R2.64] ;  /* 0x0000000602142981 */ /* 0x000162000c1e1900 */
[----:B------:R-:W-:Y:S05]  /*1fa60*/  @P2 BRA `(.L_x_1636) ;  /* 0x0000000000142947 */ /* 0x000fea0003800000 */
[----:B------:R-:W-:Y:S05]  /*1fa70*/  @!P3 BRA `(.L_x_1636) ;  /* 0x000000000010b947 */ /* 0x000fea0003800000 */
[----:B------:R-:W-:Y:S02]  /*1fa80*/  ULDC.64 UR4, c[0x0][0x208] ;  /* 0x0000820000047ab9 */ /* 0x000fe40000000a00 */
[----:B0-----:R-:W2:Y:S04]  /*1fa90*/  LDG.E R3, desc[UR4][R10.64] ;  /* 0x000000040a037981 */ /* 0x001ea8000c1e1900 */
[----:B-----5:R-:W2:Y:S02]  /*1faa0*/  LDG.E R20, desc[UR4][R10.64+0x4] ;  /* 0x000004040a147981 */ /* 0x020ea4000c1e1900 */
[----:B--2---:R-:W-:-:S07]  /*1fab0*/  IMAD.IADD R20, R20, 0x1, -R3 ;  /* 0x0000000114147824 */ /* 0x004fce00078e0a03 */
.L_x_1636:
[----:B------:R-:W2:Y:S01]  /*1fac0*/  LDL R14, [R1+0x54] ;  /* 0x00005400010e7983 */ /* 0x000ea20000100800 */
[----:B------:R-:W-:-:S03]  /*1fad0*/  ULDC.64 UR4, c[0x0][0xb70] ;  /* 0x0002dc0000047ab9 */ /* 0x000fc60000000a00 */
[----:B------:R-:W3:Y:S04]  /*1fae0*/  LDL.LU R81, [R1+0x60] ;  /* 0x0000600001517983 */ /* 0x000ee80000300800 */
[----:B------:R-:W2:Y:S01]  /*1faf0*/  LDL.LU R78, [R1+0x6c] ;  /* 0x00006c00014e7983 */ /* 0x000ea20000300800 */
[--C-:B0----5:R-:W-:Y:S01]  /*1fb00*/  SHF.R.S32.HI R3, RZ, 0x1f, R21.reuse ;  /* 0x0000001fff037819 */ /* 0x121fe20000011415 */
[----:B------:R-:W-:Y:S01]  /*1fb10*/  IMAD.MOV.U32 R2, RZ, RZ, R21 ;  /* 0x000000ffff027224 */ /* 0x000fe200078e0015 */
[----:B------:R-:W-:Y:S01]  /*1fb20*/  SHF.R.S32.HI R4, RZ, 0x1f, R174 ;  /* 0x0000001fff047819 */ /* 0x000fe200000114ae */
[----:B------:R-:W4:Y:S01]  /*1fb30*/  LDL R80, [R1+0x74] ;  /* 0x0000740001507983 */ /* 0x000f220000100800 */
[----:B------:R-:W-:Y:S02]  /*1fb40*/  SEL R77, R174, RZ, !P3 ;  /* 0x000000ffae4d7207 */ /* 0x000fe40005800000 */
[----:B------:R-:W-:Y:S01]  /*1fb50*/  SEL R76, R4, RZ, !P3 ;  /* 0x000000ff044c7207 */ /* 0x000fe20005800000 */
[----:B------:R-:W4:Y:S01]  /*1fb60*/  LDL R79, [R1+0x70] ;  /* 0x00007000014f7983 */ /* 0x000f220000100800 */
[----:B------:R-:W-:-:S02]  /*1fb70*/  IADD3 R25, P2, R6, 0x3000, RZ ;  /* 0x0000300006197810 */ /* 0x000fc40007f5e0ff */
[----:B------:R-:W-:Y:S02]  /*1fb80*/  LOP3.LUT R12, R13, 0x380, RZ, 0xc0, !PT ;  /* 0x000003800d0c7812 */ /* 0x000fe400078ec0ff */
[----:B------:R-:W-:Y:S02]  /*1fb90*/  LOP3.LUT R24, R25, 0x380, RZ, 0xc0, !PT ;  /* 0x0000038019187812 */ /* 0x000fe400078ec0ff */
[----:B------:R-:W-:Y:S02]  /*1fba0*/  SHF.R.U64 R12, R12, 0x3, RZ ;  /* 0x000000030c0c7819 */ /* 0x000fe400000012ff */
[----:B------:R-:W-:Y:S02]  /*1fbb0*/  SHF.R.U64 R24, R24, 0x3, RZ ;  /* 0x0000000318187819 */ /* 0x000fe400000012ff */
[----:B------:R-:W-:Y:S02]  /*1fbc0*/  LOP3.LUT R12, R12, R13, RZ, 0x3c, !PT ;  /* 0x0000000d0c0c7212 */ /* 0x000fe400078e3cff */
[----:B------:R-:W-:-:S02]  /*1fbd0*/  LOP3.LUT R24, R24, R25, RZ, 0x3c, !PT ;  /* 0x0000001918187212 */ /* 0x000fc400078e3cff */
[C---:B------:R-:W-:Y:S02]  /*1fbe0*/  IADD3 R29, P6, R6.reuse, 0x4000, RZ ;  /* 0x00004000061d7810 */ /* 0x040fe40007fde0ff */
[C---:B------:R-:W-:Y:S02]  /*1fbf0*/  IADD3 R33, P5, R6.reuse, 0x5000, RZ ;  /* 0x0000500006217810 */ /* 0x040fe40007fbe0ff */
[----:B------:R-:W-:Y:S01]  /*1fc00*/  IADD3 R37, P4, R6, 0x6000, RZ ;  /* 0x0000600006257810 */ /* 0x000fe20007f9e0ff */
[----:B------:R-:W-:Y:S01]  /*1fc10*/  ULDC.64 UR6, c[0x0][0x208] ;  /* 0x0000820000067ab9 */ /* 0x000fe20000000a00 */
[----:B------:R-:W-:Y:S01]  /*1fc20*/  SHF.R.S32.HI R229, RZ, 0x1f, R228 ;  /* 0x0000001fffe57819 */ /* 0x000fe200000114e4 */
[----:B------:R-:W-:Y:S01]  /*1fc30*/  BSSY B1, `(.L_x_1637) ;  /* 0x000009c000017945 */ /* 0x000fe20003800000 */
[----:B------:R-:W-:Y:S01]  /*1fc40*/  VIADD R82, R228, 0x80 ;  /* 0x00000080e4527836 */ /* 0x000fe20000000000 */
[----:B---3--:R-:W-:Y:S01]  /*1fc50*/  SHF.R.S32.HI R23, RZ, 0x1f, R81 ;  /* 0x0000001fff177819 */ /* 0x008fe20000011451 */
[----:B------:R-:W-:-:S04]  /*1fc60*/  IMAD.WIDE.U32 R10, R81, UR4, R2 ;  /* 0x00000004510a7c25 */ /* 0x000fc8000f8e0002 */
[----:B--2---:R-:W-:Y:S02]  /*1fc70*/  IMAD R15, R78, 0x80, R14 ;  /* 0x000000804e0f7824 */ /* 0x004fe400078e020e */
[----:B------:R-:W2:Y:S01]  /*1fc80*/  LDL R14, [R1+0x80] ;  /* 0x00008000010e7983 */ /* 0x000ea20000100800 */
[----:B------:R-:W-:-:S04]  /*1fc90*/  IMAD R9, R23, UR4, RZ ;  /* 0x0000000417097c24 */ /* 0x000fc8000f8e02ff */
[----:B------:R-:W-:Y:S01]  /*1fca0*/  IMAD R9, R81, UR5, R9 ;  /* 0x0000000551097c24 */ /* 0x000fe2000f8e0209 */
[----:B------:R-:W-:Y:S02]  /*1fcb0*/  ULDC.64 UR4, c[0x0][0xb78] ;  /* 0x0002de0000047ab9 */ /* 0x000fe40000000a00 */
[----:B------:R-:W-:Y:S02]  /*1fcc0*/  IMAD R2, R76, UR4, RZ ;  /* 0x000000044c027c24 */ /* 0x000fe4000f8e02ff */
[----:B------:R-:W-:-:S03]  /*1fcd0*/  IADD3 R11, R11, R9, RZ ;  /* 0x000000090b0b7210 */ /* 0x000fc60007ffe0ff */
[----:B------:R-:W-:Y:S01]  /*1fce0*/  IMAD.WIDE.U32 R10, R77, UR4, R10 ;  /* 0x000000044d0a7c25 */ /* 0x000fe2000f8e000a */
[----:B------:R-:W-:-:S03]  /*1fcf0*/  SHF.R.S32.HI R9, RZ, 0x1f, R15 ;  /* 0x0000001fff097819 */ /* 0x000fc6000001140f */
[----:B------:R-:W-:Y:S01]  /*1fd00*/  IMAD R4, R77, UR5, R2 ;  /* 0x000000054d047c24 */ /* 0x000fe2000f8e0202 */
[----:B------:R-:W-:Y:S01]  /*1fd10*/  IADD3 R2, P3, R15, R10, RZ ;  /* 0x0000000a0f027210 */ /* 0x000fe20007f7e0ff */
[----:B------:R-:W-:-:S03]  /*1fd20*/  ULDC.64 UR4, c[0x0][0xb40] ;  /* 0x0002d00000047ab9 */ /* 0x000fc60000000a00 */
[----:B------:R-:W-:Y:S02]  /*1fd30*/  IADD3.X R9, R9, R11, R4, P3, !PT ;  /* 0x0000000b09097210 */ /* 0x000fe40001ffe404 */
[----:B------:R-:W-:-:S04]  /*1fd40*/  LEA R54, P3, R2, UR4, 0x2 ;  /* 0x0000000402367c11 */ /* 0x000fc8000f8610ff */
[----:B------:R-:W-:Y:S01]  /*1fd50*/  LEA.HI.X R55, R2, UR5, R9, 0x2, P3 ;  /* 0x0000000502377c11 */ /* 0x000fe200098f1409 */
[--C-:B------:R-:W-:Y:S01]  /*1fd60*/  IMAD.X R9, RZ, RZ, R7.reuse, P0 ;  /* 0x000000ffff097224 */ /* 0x100fe200000e0607 */
[C---:B------:R-:W-:Y:S01]  /*1fd70*/  IADD3 R45, P0, R6.reuse, 0x8000, RZ ;  /* 0x00008000062d7810 */ /* 0x040fe20007f1e0ff */
[----:B------:R-:W-:Y:S01]  /*1fd80*/  IMAD.X R25, RZ, RZ, R7, P2 ;  /* 0x000000ffff197224 */ /* 0x000fe200010e0607 */
[----:B------:R-:W-:Y:S02]  /*1fd90*/  IADD3.X R13, RZ, R7, RZ, P1, !PT ;  /* 0x00000007ff0d7210 */ /* 0x000fe40000ffe4ff */
[----:B------:R-:W-:Y:S02]  /*1fda0*/  LOP3.LUT R28, R29, 0x380, RZ, 0xc0, !PT ;  /* 0x000003801d1c7812 */ /* 0x000fe400078ec0ff */
[----:B------:R-:W-:Y:S02]  /*1fdb0*/  LOP3.LUT R32, R33, 0x380, RZ, 0xc0, !PT ;  /* 0x0000038021207812 */ /* 0x000fe400078ec0ff */
[----:B------:R-:W-:Y:S01]  /*1fdc0*/  LOP3.LUT R36, R37, 0x380, RZ, 0xc0, !PT ;  /* 0x0000038025247812 */ /* 0x000fe200078ec0ff */
[----:B------:R-:W-:Y:S01]  /*1fdd0*/  VIADD R11, R15, 0x8 ;  /* 0x000000080f0b7836 */ /* 0x000fe20000000000 */
[C---:B------:R-:W-:Y:S01]  /*1fde0*/  IADD3 R41, P3, R6.reuse, 0x7000, RZ ;  /* 0x0000700006297810 */ /* 0x040fe20007f7e0ff */
[----:B------:R-:W-:Y:S01]  /*1fdf0*/  ULDC.64 UR4, c[0x0][0xaa0] ;  /* 0x0002a80000047ab9 */ /* 0x000fe20000000a00 */
[----:B------:R-:W-:-:S02]  /*1fe00*/  IADD3 R49, P1, R6, 0x9000, RZ ;  /* 0x0000900006317810 */ /* 0x000fc40007f3e0ff */
[----:B------:R-:W-:Y:S02]  /*1fe10*/  LOP3.LUT R44, R45, 0x380, RZ, 0xc0, !PT ;  /* 0x000003802d2c7812 */ /* 0x000fe400078ec0ff */
[----:B------:R-:W-:Y:S02]  /*1fe20*/  IADD3 R53, P2, R6, 0xa000, RZ ;  /* 0x0000a00006357810 */ /* 0x000fe40007f5e0ff */
[----:B------:R-:W-:Y:S02]  /*1fe30*/  LOP3.LUT R40, R41, 0x380, RZ, 0xc0, !PT ;  /* 0x0000038029287812 */ /* 0x000fe400078ec0ff */
[----:B------:R-:W-:Y:S02]  /*1fe40*/  LOP3.LUT R48, R49, 0x380, RZ, 0xc0, !PT ;  /* 0x0000038031307812 */ /* 0x000fe400078ec0ff */
[----:B------:R-:W-:Y:S02]  /*1fe50*/  SHF.R.U64 R44, R44, 0x3, RZ ;  /* 0x000000032c2c7819 */ /* 0x000fe400000012ff */
[----:B------:R-:W-:-:S02]  /*1fe60*/  LOP3.LUT R52, R53, 0x380, RZ, 0xc0, !PT ;  /* 0x0000038035347812 */ /* 0x000fc400078ec0ff */
[----:B------:R-:W-:Y:S02]  /*1fe70*/  SHF.R.U64 R28, R28, 0x3, RZ ;  /* 0x000000031c1c7819 */ /* 0x000fe400000012ff */
[----:B------:R-:W-:Y:S02]  /*1fe80*/  SHF.R.U64 R32, R32, 0x3, RZ ;  /* 0x0000000320207819 */ /* 0x000fe400000012ff */
[----:B------:R-:W-:Y:S02]  /*1fe90*/  SHF.R.U64 R36, R36, 0x3, RZ ;  /* 0x0000000324247819 */ /* 0x000fe400000012ff */
[----:B------:R-:W-:Y:S02]  /*1fea0*/  SHF.R.U64 R40, R40, 0x3, RZ ;  /* 0x0000000328287819 */ /* 0x000fe400000012ff */
[----:B------:R-:W-:Y:S02]  /*1feb0*/  SHF.R.U64 R48, R48, 0x3, RZ ;  /* 0x0000000330307819 */ /* 0x000fe400000012ff */
[----:B------:R-:W-:-:S02]  /*1fec0*/  LOP3.LUT R44, R44, R45, RZ, 0x3c, !PT ;  /* 0x0000002d2c2c7212 */ /* 0x000fc400078e3cff */
[----:B------:R-:W-:Y:S02]  /*1fed0*/  SHF.R.U64 R52, R52, 0x3, RZ ;  /* 0x0000000334347819 */ /* 0x000fe400000012ff */
[----:B------:R-:W-:Y:S02]  /*1fee0*/  IADD3.X R45, RZ, R7, RZ, P0, !PT ;  /* 0x00000007ff2d7210 */ /* 0x000fe400007fe4ff */
[----:B------:R-:W-:Y:S01]  /*1fef0*/  LOP3.LUT R28, R28, R29, RZ, 0x3c, !PT ;  /* 0x0000001d1c1c7212 */ /* 0x000fe200078e3cff */
[--C-:B------:R-:W-:Y:S01]  /*1ff00*/  IMAD.X R29, RZ, RZ, R7.reuse, P6 ;  /* 0x000000ffff1d7224 */ /* 0x100fe200030e0607 */
[----:B------:R-:W-:Y:S02]  /*1ff10*/  LOP3.LUT R32, R32, R33, RZ, 0x3c, !PT ;  /* 0x0000002120207212 */ /* 0x000fe400078e3cff */
[----:B------:R-:W-:Y:S01]  /*1ff20*/  LOP3.LUT R36, R36, R37, RZ, 0x3c, !PT ;  /* 0x0000002524247212 */ /* 0x000fe200078e3cff */
[--C-:B------:R-:W-:Y:S01]  /*1ff30*/  IMAD.X R37, RZ, RZ, R7.reuse, P4 ;  /* 0x000000ffff257224 */ /* 0x100fe200020e0607 */
[----:B------:R-:W-:Y:S01]  /*1ff40*/  LOP3.LUT R40, R40, R41, RZ, 0x3c, !PT ;  /* 0x0000002928287212 */ /* 0x000fe200078e3cff */
[--C-:B------:R-:W-:Y:S01]  /*1ff50*/  IMAD.X R41, RZ, RZ, R7.reuse, P3 ;  /* 0x000000ffff297224 */ /* 0x100fe200018e0607 */
[----:B------:R-:W-:Y:S01]  /*1ff60*/  LOP3.LUT R48, R48, R49, RZ, 0x3c, !PT ;  /* 0x0000003130307212 */ /* 0x000fe200078e3cff */
[----:B------:R-:W-:Y:S01]  /*1ff70*/  IMAD.X R49, RZ, RZ, R7, P1 ;  /* 0x000000ffff317224 */ /* 0x000fe200008e0607 */
[----:B------:R-:W-:-:S02]  /*1ff80*/  LOP3.LUT R52, R52, R53, RZ, 0x3c, !PT ;  /* 0x0000003534347212 */ /* 0x000fc400078e3cff */
[----:B------:R-:W-:Y:S02]  /*1ff90*/  IADD3.X R33, RZ, R7, RZ, P5, !PT ;  /* 0x00000007ff217210 */ /* 0x000fe40002ffe4ff */
[C---:B------:R-:W-:Y:S02]  /*1ffa0*/  IADD3 R57, P6, R6.reuse, 0xb000, RZ ;  /* 0x0000b00006397810 */ /* 0x040fe40007fde0ff */
[C---:B------:R-:W-:Y:S02]  /*1ffb0*/  IADD3 R61, P5, R6.reuse, 0xc000, RZ ;  /* 0x0000c000063d7810 */ /* 0x040fe40007fbe0ff */
[C---:B------:R-:W-:Y:S02]  /*1ffc0*/  IADD3 R65, P4, R6.reuse, 0xd000, RZ ;  /* 0x0000d00006417810 */ /* 0x040fe40007f9e0ff */
[C---:B------:R-:W-:Y:S02]  /*1ffd0*/  IADD3 R69, P3, R6.reuse, 0xe000, RZ ;  /* 0x0000e00006457810 */ /* 0x040fe40007f7e0ff */
[----:B------:R-:W-:-:S02]  /*1ffe0*/  LOP3.LUT R2, R6, 0x380, RZ, 0xc0, !PT ;  /* 0x0000038006027812 */ /* 0x000fc400078ec0ff */
[----:B------:R-:W-:Y:S02]  /*1fff0*/  IADD3.X R53, RZ, R7, RZ, P2, !PT ;  /* 0x00000007ff357210 */ /* 0x000fe400017fe4ff */
[----:B------:R-:W-:Y:S02]  /*20000*/  LOP3.LUT R56, R57, 0x380, RZ, 0xc0, !PT ;  /* 0x0000038039387812 */ /* 0x000fe400078ec0ff */
[----:B------:R-:W-:Y:S02]  /*20010*/  LOP3.LUT R60, R61, 0x380, RZ, 0xc0, !PT ;  /* 0x000003803d3c7812 */ /* 0x000fe400078ec0ff */
[----:B------:R-:W-:Y:S02]  /*20020*/  LOP3.LUT R64, R65, 0x380, RZ, 0xc0, !PT ;  /* 0x0000038041407812 */ /* 0x000fe400078ec0ff */
[----:B------:R-:W-:Y:S02]  /*20030*/  LOP3.LUT R68, R69, 0x380, RZ, 0xc0, !PT ;  /* 0x0000038045447812 */ /* 0x000fe400078ec0ff */
[----:B------:R-:W-:-:S02]  /*20040*/  SHF.R.U64 R56, R56, 0x3, RZ ;  /* 0x0000000338387819 */ /* 0x000fc400000012ff */
[----:B------:R-:W-:Y:S02]  /*20050*/  SHF.R.U64 R60, R60, 0x3, RZ ;  /* 0x000000033c3c7819 */ /* 0x000fe400000012ff */
[----:B------:R-:W-:Y:S02]  /*20060*/  SHF.R.U64 R64, R64, 0x3, RZ ;  /* 0x0000000340407819 */ /* 0x000fe400000012ff */
[----:B------:R-:W-:Y:S02]  /*20070*/  SHF.R.U64 R68, R68, 0x3, RZ ;  /* 0x0000000344447819 */ /* 0x000fe400000012ff */
[----:B------:R-:W-:Y:S01]  /*20080*/  LOP3.LUT R56, R56, R57, RZ, 0x3c, !PT ;  /* 0x0000003938387212 */ /* 0x000fe200078e3cff */
[--C-:B------:R-:W-:Y:S01]  /*20090*/  IMAD.X R57, RZ, RZ, R7.reuse, P6 ;  /* 0x000000ffff397224 */ /* 0x100fe200030e0607 */
[----:B------:R-:W-:Y:S01]  /*200a0*/  LOP3.LUT R60, R60, R61, RZ, 0x3c, !PT ;  /* 0x0000003d3c3c7212 */ /* 0x000fe200078e3cff */
[----:B------:R-:W-:Y:S01]  /*200b0*/  IMAD.X R61, RZ, RZ, R7, P5 ;  /* 0x000000ffff3d7224 */ /* 0x000fe200028e0607 */
[----:B------:R-:W-:-:S02]  /*200c0*/  LOP3.LUT R64, R64, R65, RZ, 0x3c, !PT ;  /* 0x0000004140407212 */ /* 0x000fc400078e3cff */
[----:B------:R-:W-:Y:S01]  /*200d0*/  LOP3.LUT R68, R68, R69, RZ, 0x3c, !PT ;  /* 0x0000004544447212 */ /* 0x000fe200078e3cff */
[----:B------:R-:W-:Y:S01]  /*200e0*/  IMAD.X R69, RZ, RZ, R7, P3 ;  /* 0x000000ffff457224 */ /* 0x000fe200018e0607 */
[----:B------:R-:W-:Y:S02]  /*200f0*/  IADD3.X R65, RZ, R7, RZ, P4, !PT ;  /* 0x00000007ff417210 */ /* 0x000fe400027fe4ff */
[----:B--2---:R-:W-:-:S04]  /*20100*/  LOP3.LUT P0, RZ, R14, 0x3, RZ, 0xc0, !PT ;  /* 0x000000030eff7812 */ /* 0x004fc8000780c0ff */
[-C--:B------:R-:W-:Y:S02]  /*20110*/  ISETP.GE.OR P1, PT, R15, R20.reuse, P0 ;  /* 0x000000140f00720c */ /* 0x080fe40000726670 */
[----:B------:R-:W-:Y:S02]  /*20120*/  IADD3 R15, P2, R6, 0xf000, RZ ;  /* 0x0000f000060f7810 */ /* 0x000fe40007f5e0ff */
[----:B------:R-:W-:Y:S02]  /*20130*/  ISETP.GE.OR P0, PT, R11, R20, P0 ;  /* 0x000000140b00720c */ /* 0x000fe40000706670 */
[----:B------:R-:W-:Y:S02]  /*20140*/  SHF.R.U64 R11, R2, 0x3, RZ ;  /* 0x00000003020b7819 */ /* 0x000fe400000012ff */
[----:B------:R-:W-:-:S04]  /*20150*/  LOP3.LUT R2, R15, 0x380, RZ, 0xc0, !PT ;  /* 0x000003800f027812 */ /* 0x000fc800078ec0ff */
[----:B------:R-:W-:Y:S01]  /*20160*/  SHF.R.U64 R2, R2, 0x3, RZ ;  /* 0x0000000302027819 */ /* 0x000fe200000012ff */
[----:B------:R-:W-:Y:S01]  /*20170*/  IMAD.X R73, RZ, RZ, R7, P2 ;  /* 0x000000ffff497224 */ /* 0x000fe200010e0607 */
[----:B------:R-:W-:Y:S02]  /*20180*/  LOP3.LUT R6, R11, R6, RZ, 0x3c, !PT ;  /* 0x000000060b067212 */ /* 0x000fe400078e3cff */
[----:B------:R-:W-:Y:S01]  /*20190*/  LOP3.LUT R72, R2, R15, RZ, 0x3c, !PT ;  /* 0x0000000f02487212 */ /* 0x000fe200078e3cff */
[----:B------:R0:W-:Y:S04]  /*201a0*/  @!P1 STG.E desc[UR6][R54.64], R5 ;  /* 0x0000000536009986 */ /* 0x0001e8000c101906 */
[----:B------:R1:W-:Y:S04]  /*201b0*/  @!P0 STG.E desc[UR6][R54.64+0x20], R0 ;  /* 0x0000200036008986 */ /* 0x0003e8000c101906 */
[----:B------:R-:W5:Y:S04]  /*201c0*/  LD.E.128 R8, desc[UR6][R8.64] ;  /* 0x0000000608087980 */ /* 0x000f68000c101d00 */
[----:B0-----:R-:W5:Y:S04]  /*201d0*/  LD.E.128 R4, desc[UR6][R6.64] ;  /* 0x0000000606047980 */ /* 0x001f68000c101d00 */
[----:B------:R-:W5:Y:S01]  /*201e0*/  LD.E.128 R12, desc[UR6][R12.64] ;  /* 0x000000060c0c7980 */ /* 0x000f62000c101d00 */
[----:B-1----:R-:W-:-:S03]  /*201f0*/  IMAD R0, R3, UR4, RZ ;  /* 0x0000000403007c24 */ /* 0x002fc6000f8e02ff */
[----:B------:R-:W5:Y:S01]  /*20200*/  LD.E.128 R24, desc[UR6][R24.64] ;  /* 0x0000000618187980 */ /* 0x000f62000c101d00 */
[----:B------:R-:W-:-:S03]  /*20210*/  IMAD.WIDE.U32 R2, R21, UR4, R228 ;  /* 0x0000000415027c25 */ /* 0x000fc6000f8e00e4 */
        /* <DEDUP_REMOVED lines=12> */
[----:B------:R-:W-:Y:S01]  /*202e0*/  IMAD R21, R21, UR5, R0 ;  /* 0x0000000515157c24 */ /* 0x000fe2000f8e0200 */
[----:B------:R-:W-:Y:S01]  /*202f0*/  ULDC.64 UR4, c[0x0][0xae0] ;  /* 0x0002b80000047ab9 */ /* 0x000fe20000000a00 */
[----:B------:R-:W-:Y:S01]  /*20300*/  @!PT LDS RZ, [RZ] ;  /* 0x00000000fffff984 */ /* 0x000fe20000000800 */
[----:B------:R-:W-:Y:S01]  /*20310*/  @!PT LDS RZ, [RZ] ;  /* 0x00000000fffff984 */ /* 0x000fe20000000800 */
[----:B------:R-:W-:Y:S01]  /*20320*/  @!PT LDS RZ, [RZ] ;  /* 0x00000000fffff984 */ /* 0x000fe20000000800 */
[----:B------:R-:W-:Y:S01]  /*20330*/  @!PT LDS RZ, [RZ] ;  /* 0x00000000fffff984 */ /* 0x000fe20000000800 */
[----:B------:R0:W-:Y:S06]  /*20340*/  MEMBAR.ALL.CTA ;  /* 0x0000000000007992 */ /* 0x0001ec0000008000 */
[----:B0-----:R-:W0:Y:S01]  /*20350*/  FENCE.VIEW.ASYNC.S ;  /* 0x00000000000073c6 */ /* 0x001e220000000000 */
[----:B------:R-:W-:-:S02]  /*20360*/  IMAD R0, R23, UR4, RZ ;  /* 0x0000000417007c24 */ /* 0x000fc4000f8e02ff */
[----:B------:R-:W-:Y:S01]  /*20370*/  IMAD R23, R78, -0x80, R20 ;  /* 0xffffff804e177824 */ /* 0x000fe200078e0214 */
[----:B------:R-:W-:Y:S01]  /*20380*/  IADD3 R3, R3, R21, RZ ;  /* 0x0000001503037210 */ /* 0x000fe20007ffe0ff */
[----:B------:R-:W-:-:S03]  /*20390*/  IMAD R21, R81, UR5, R0 ;  /* 0x0000000551157c24 */ /* 0x000fc6000f8e0200 */
[----:B------:R-:W-:Y:S01]  /*203a0*/  ISETP.GE.AND P3, PT, R18, R23, PT ;  /* 0x000000171200720c */ /* 0x000fe20003f66270 */
[----:B------:R-:W-:Y:S01]  /*203b0*/  IMAD.WIDE.U32 R2, R81, UR4, R2 ;  /* 0x0000000451027c25 */ /* 0x000fe2000f8e0002 */
[----:B------:R-:W-:-:S03]  /*203c0*/  ULDC.64 UR4, c[0x0][0xae8] ;  /* 0x0002ba0000047ab9 */ /* 0x000fc60000000a00 */
[----:B------:R-:W-:Y:S02]  /*203d0*/  VIADD R0, R16, 0x30820 ;  /* 0x0003082010007836 */ /* 0x000fe40000000000 */
[----:B------:R-:W-:Y:S02]  /*203e0*/  IMAD R20, R76, UR4, RZ ;  /* 0x000000044c147c24 */ /* 0x000fe4000f8e02ff */
[----:B------:R-:W-:Y:S01]  /*203f0*/  IMAD.IADD R3, R3, 0x1, R21 ;  /* 0x0000000103037824 */ /* 0x000fe200078e0215 */
[----:B------:R-:W-:Y:S02]  /*20400*/  PRMT R0, RZ, 0x654, R0 ;  /* 0x00000654ff007816 */ /* 0x000fe40000000000 */
[-C--:B------:R-:W-:Y:S02]  /*20410*/  ISETP.GE.AND P0, PT, R233, R23.reuse, PT ;  /* 0x00000017e900720c */ /* 0x080fe40003f06270 */
[-C--:B----4-:R-:W-:Y:S02]  /*20420*/  ISETP.GE.AND P1, PT, R80, R23.reuse, PT ;  /* 0x000000175000720c */ /* 0x090fe40003f26270 */
[----:B------:R-:W-:Y:S01]  /*20430*/  ISETP.GE.AND P2, PT, R79, R23, PT ;  /* 0x000000174f00720c */ /* 0x000fe20003f46270 */
[C---:B------:R-:W-:Y:S01]  /*20440*/  IMAD R23, R77.reuse, UR5, R20 ;  /* 0x000000054d177c24 */ /* 0x040fe2000f8e0214 */
[----:B0-----:R0:W-:Y:S01]  /*20450*/  SYNCS.ARRIVE.TRANS64.RED.A1T0 RZ, [R0+URZ], RZ ;  /* 0x000000ff00ff79a7 */ /* 0x0011e2000810043f */
[----:B------:R-:W-:Y:S01]  /*20460*/  IMAD.WIDE.U32 R76, R77, UR4, R2 ;  /* 0x000000044d4c7c25 */ /* 0x000fe2000f8e0002 */
[----:B------:R-:W-:-:S03]  /*20470*/  IADD3 R80, R228, 0xc0, RZ ;  /* 0x000000c0e4507810 */ /* 0x000fc60007ffe0ff */
[----:B------:R-:W-:-:S04]  /*20480*/  IMAD.WIDE R20, R78, 0x80, R18 ;  /* 0x000000804e147825 */ /* 0x000fc800078e0212 */
[----:B------:R-:W-:Y:S01]  /*20490*/  IMAD.IADD R81, R77, 0x1, R23 ;  /* 0x000000014d517824 */ /* 0x000fe200078e0217 */
[----:B0-----:R-:W-:Y:S06]  /*204a0*/  @P3 BRA `(.L_x_1638) ;  /* 0x0000000000503947 */ /* 0x001fec0003800000 */
        /* <DEDUP_REMOVED lines=9> */
[----:B------:R-:W-:Y:S01]  /*20540*/  ISETP.GE.AND P3, PT, R228, UR4, PT ;  /* 0x00000004e4007c0c */ /* 0x000fe2000bf66270 */
[----:B------:R-:W-:Y:S01]  /*20550*/  IMAD.IADD R3, R3, 0x1, R23 ;  /* 0x0000000103037824 */ /* 0x000fe200078e0217 */
[----:B------:R-:W-:-:S02]  /*20560*/  LEA R78, P5, R2, UR6, 0x1 ;  /* 0x00000006024e7c11 */ /* 0x000fc4000f8a08ff */
[----:B------:R-:W-:Y:S02]  /*20570*/  ISETP.GE.AND P4, PT, R225, UR4, PT ;  /* 0x00000004e1007c0c */ /* 0x000fe4000bf86270 */
[----:B------:R-:W-:Y:S02]  /*20580*/  LEA.HI.X R79, R2, UR7, R3, 0x1, P5 ;  /* 0x00000007024f7c11 */ /* 0x000fe4000a8f0c03 */
[----:B------:R-:W-:Y:S02]  /*20590*/  ISETP.GE.AND P5, PT, R82, UR4, PT ;  /* 0x0000000452007c0c */ /* 0x000fe4000bfa6270 */
[----:B------:R-:W-:-:S03]  /*205a0*/  ISETP.GE.AND P6, PT, R80, UR4, PT ;  /* 0x0000000450007c0c */ /* 0x000fc6000bfc6270 */
[----:B-----5:R0:W-:Y:S04]  /*205b0*/  @!P3 STG.E.128 desc[UR8][R78.64], R4 ;  /* 0x000000044e00b986 */ /* 0x0201e8000c101d08 */
[----:B------:R0:W-:Y:S04]  /*205c0*/  @!P4 STG.E.128 desc[UR8][R78.64+0x80], R28 ;  /* 0x0000801c4e00c986 */ /* 0x0001e8000c101d08 */
[----:B------:R0:W-:Y:S04]  /*205d0*/  @!P5 STG.E.128 desc[UR8][R78.64+0x100], R44 ;  /* 0x0001002c4e00d986 */ /* 0x0001e8000c101d08 */
[----:B------:R0:W-:Y:S02]  /*205e0*/  @!P6 STG.E.128 desc[UR8][R78.64+0x180], R60 ;  /* 0x0001803c4e00e986 */ /* 0x0001e4000c101d08 */
.L_x_1638:
[----:B------:R-:W-:Y:S05]  /*205f0*/  BSYNC B1 ;  /* 0x0000000000017941 */ /* 0x000fea0003800000 */
.L_x_1637:
[----:B------:R-:W-:Y:S04]  /*20600*/  BSSY B1, `(.L_x_1639) ;  /* 0x0000018000017945 */ /* 0x000fe80003800000 */
[----:B------:R-:W-:Y:S05]  /*20610*/  @P0 BRA `(.L_x_1640) ;  /* 0x0000000000580947 */ /* 0x000fea0003800000 */
[----:B0----5:R-:W-:Y:S01]  /*20620*/  IADD3 R5, P0, R20, 0x20, RZ ;  /* 0x0000002014057810 */ /* 0x021fe20007f1e0ff */
[----:B------:R-:W-:Y:S01]  /*20630*/  ULDC.64 UR6, c[0x0][0xad8] ;  /* 0x0002b60000067ab9 */ /* 0x000fe20000000a00 */
[----:B------:R-:W-:Y:S01]  /*20640*/  IMAD.MOV.U32 R2, RZ, RZ, R76 ;  /* 0x000000ffff027224 */ /* 0x000fe200078e004c */
[----:B------:R-:W-:Y:S01]  /*20650*/  ULDC UR4, c[0x0][0xa8c] ;  /* 0x0002a30000047ab9 */ /* 0x000fe20000000800 */
[----:B------:R-:W-:Y:S01]  /*20660*/  IADD3.X R0, RZ, R21, RZ, P0, !PT ;  /* 0x00000015ff007210 */ /* 0x000fe200007fe4ff */
[----:B------:R-:W-:Y:S01]  /*20670*/  IMAD.MOV.U32 R3, RZ, RZ, R81 ;  /* 0x000000ffff037224 */ /* 0x000fe200078e0051 */
[----:B------:R-:W-:Y:S01]  /*20680*/  ISETP.GE.AND P3, PT, R228, UR4, PT ;  /* 0x00000004e4007c0c */ /* 0x000fe2000bf66270 */
[----:B------:R-:W-:Y:S01]  /*20690*/  ULDC.64 UR8, c[0x0][0x208] ;  /* 0x0000820000087ab9 */ /* 0x000fe20000000a00 */
[----:B------:R-:W-:Y:S01]  /*206a0*/  ISETP.GE.AND P4, PT, R225, UR4, PT ;  /* 0x00000004e1007c0c */ /* 0x000fe2000bf86270 */
[----:B------:R-:W-:Y:S01]  /*206b0*/  IMAD R0, R0, UR6, RZ ;  /* 0x0000000600007c24 */ /* 0x000fe2000f8e02ff */
[----:B------:R-:W-:Y:S01]  /*206c0*/  ISETP.GE.AND P5, PT, R82, UR4, PT ;  /* 0x0000000452007c0c */ /* 0x000fe2000bfa6270 */
[----:B------:R-:W-:Y:S01]  /*206d0*/  IMAD.WIDE.U32 R2, R5, UR6, R2 ;  /* 0x0000000605027c25 */ /* 0x000fe2000f8e0002 */
        /* <DEDUP_REMOVED lines=10> */
.L_x_1640:
[----:B------:R-:W-:Y:S05]  /*20780*/  BSYNC B1 ;  /* 0x0000000000017941 */ /* 0x000fea0003800000 */
.L_x_1639:
[----:B------:R-:W-:Y:S04]  /*20790*/  BSSY B1, `(.L_x_1641) ;  /* 0x0000018000017945 */ /* 0x000fe80003800000 */
[----:B------:R-:W-:Y:S05]  /*207a0*/  @P1 BRA `(.L_x_1642) ;  /* 0x0000000000581947 */ /* 0x000fea0003800000 */
[----:B01---5:R-:W-:Y:S01]  /*207b0*/  IADD3 R5, P0, R20, 0x40, RZ ;  /* 0x0000004014057810 */ /* 0x023fe20007f1e0ff */
        /* <DEDUP_REMOVED lines=21> */
.L_x_1642:
[----:B------:R-:W-:Y:S05]  /*20910*/  BSYNC B1 ;  /* 0x0000000000017941 */ /* 0x000fea0003800000 */
.L_x_1641:
[----:B------:R-:W-:Y:S05]  /*20920*/  @P2 BRA `(.L_x_1643) ;  /* 0x0000000c003c2947 */ /* 0x000fea0003800000 */
[----:B012--5:R-:W-:Y:S01]  /*20930*/  IADD3 R5, P0, R20, 0x60, RZ ;  /* 0x0000006014057810 */ /* 0x027fe20007f1e0ff */
        /* <DEDUP_REMOVED lines=24> */
.L_x_1635:
[----:B------:R-:W2:Y:S01]  /*20ac0*/  LDL R10, [R1+0x64] ;  /* 0x00006400010a7983 */ /* 0x000ea20000100800 */
[----:B------:R-:W-:Y:S01]  /*20ad0*/  ULDC.64 UR4, c[0x0][0xbd8] ;  /* 0x0002f60000047ab9 */ /* 0x000fe20000000a00 */
[----:B------:R-:W2:Y:S01]  /*20ae0*/  LDC.64 R2, c[0x0][0xbd8] ;  /* 0x0002f600ff027b82 */ /* 0x000ea20000000a00 */
[----:B------:R-:W-:Y:S01]  /*20af0*/  ISETP.NE.U32.AND P0, PT, RZ, UR4, PT ;  /* 0x00000004ff007c0c */ /* 0x000fe2000bf05070 */
[----:B------:R-:W-:Y:S01]  /*20b00*/  ULDC.64 UR6, c[0x0][0x208] ;  /* 0x0000820000067ab9 */ /* 0x000fe20000000a00 */
[----:B------:R-:W-:Y:S02]  /*20b10*/  MOV R7, RZ ;  /* 0x000000ff00077202 */ /* 0x000fe40000000f00 */
[----:B------:R-:W-:Y:S01]  /*20b20*/  ISETP.NE.AND.EX P0, PT, RZ, UR5, PT, P0 ;  /* 0x00000005ff007c0c */ /* 0x000fe2000bf05300 */
[----:B------:R-:W-:Y:S02]  /*20b30*/  ULDC.64 UR4, c[0x0][0xbe0] ;  /* 0x0002f80000047ab9 */ /* 0x000fe40000000a00 */
[----:B------:R-:W-:-:S04]  /*20b40*/  ISETP.NE.U32.AND P1, PT, RZ, UR4, PT ;  /* 0x00000004ff007c0c */ /* 0x000fc8000bf25070 */
[----:B------:R-:W-:Y:S01]  /*20b50*/  ISETP.NE.AND.EX P1, PT, RZ, UR5, PT, P1 ;  /* 0x00000005ff007c0c */ /* 0x000fe2000bf25310 */
[----:B------:R-:W1:-:S12]  /*20b60*/  S2R R8, SR_TID.X ;  /* 0x0000000000087919 */ /* 0x000e580000002100 */
[----:B------:R-:W3:Y:S01]  /*20b70*/  @P1 LDC.64 R4, c[0x0][0xbe0] ;  /* 0x0002f800ff041b82 */ /* 0x000ee20000000a00 */
[----:B------:R-:W-:Y:S02]  /*20b80*/  ULDC UR4, c[0x0][0xa88] ;  /* 0x0002a20000047ab9 */ /* 0x000fe40000000800 */
[----:B------:R-:W-:Y:S02]  /*20b90*/  IMAD.U32 R0, RZ, RZ, UR4 ;  /* 0x00000004ff007e24 */ /* 0x000fe4000f8e00ff */
[----:B-1----:R-:W-:-:S05]  /*20ba0*/  VIADD R6, R8, 0xffffff80 ;  /* 0xffffff8008067836 */ /* 0x002fca0000000000 */
[----:B------:R-:W-:Y:S01]  /*20bb0*/  ISETP.GT.AND P2, PT, R6, 0x7f, PT ;  /* 0x0000007f0600780c */ /* 0x000fe20003f44270 */
[----:B--2---:R-:W-:-:S04]  /*20bc0*/  IMAD.WIDE R2, R10, 0x4, R2 ;  /* 0x000000040a027825 */ /* 0x004fc800078e0202 */
[----:B---3--:R-:W-:Y:S01]  /*20bd0*/  @P1 IMAD.WIDE R4, R10, 0x4, R4 ;  /* 0x000000040a041825 */ /* 0x008fe200078e0204 */
        /* <DEDUP_REMOVED lines=8> */
.L_x_1644:
[----:B------:R-:W2:Y:S04]  /*20c60*/  LDL R14, [R1+0x60] ;  /* 0x00006000010e7983 */ /* 0x000ea80000100800 */
[----:B------:R3:W5:Y:S01]  /*20c70*/  LDL R12, [R1+0x6c] ;  /* 0x00006c00010c7983 */ /* 0x0007620000100800 */
[----:B-1----:R-:W-:Y:S01]  /*20c80*/  SHF.R.S32.HI R2, RZ, 0x1f, R10 ;  /* 0x0000001fff027819 */ /* 0x002fe2000001140a */
[----:B------:R-:W-:Y:S01]  /*20c90*/  BSSY B1, `(.L_x_1645) ;  /* 0x000001d000017945 */ /* 0x000fe20003800000 */
[----:B------:R-:W-:Y:S02]  /*20ca0*/  SEL R11, R10, RZ, !P0 ;  /* 0x000000ff0a0b7207 */ /* 0x000fe40004000000 */
[----:B------:R-:W-:Y:S02]  /*20cb0*/  SHF.R.S32.HI R229, RZ, 0x1f, R228 ;  /* 0x0000001fffe57819 */ /* 0x000fe400000114e4 */
[----:B------:R-:W-:-:S02]  /*20cc0*/  SEL R10, R2, RZ, !P0 ;  /* 0x000000ff020a7207 */ /* 0x000fc40004000000 */
[----:B-----5:R-:W-:Y:S02]  /*20cd0*/  SHF.R.S32.HI R6, RZ, 0x1f, R7 ;  /* 0x0000001fff067819 */ /* 0x020fe40000011407 */
[----:B--2---:R-:W-:Y:S01]  /*20ce0*/  SHF.R.S32.HI R9, RZ, 0x1f, R14 ;  /* 0x0000001fff097819 */ /* 0x004fe2000001140e */
[----:B---3--:R-:W-:Y:S06]  /*20cf0*/  @P2 BRA `(.L_x_1646) ;  /* 0x0000000000582947 */ /* 0x008fec0003800000 */
[----:B------:R-:W-:-:S04]  /*20d00*/  IMAD R2, R12, 0x80, R8 ;  /* 0x000000800c027824 */ /* 0x000fc800078e0208 */
        /* <DEDUP_REMOVED lines=18> */
[----:B------:R-:W-:Y:S01]  /*20e30*/  LEA.HI.X R5, R2, UR5, R3, 0x2, P0 ;  /* 0x0000000502057c11 */ /* 0x000fe200080f1403 */
[----:B------:R-:W-:-:S05]  /*20e40*/  IMAD.MOV.U32 R3, RZ, RZ, -0x800000 ;  /* 0xff800000ff037424 */ /* 0x000fca00078e00ff */
[----:B------:R1:W-:Y:S03]  /*20e50*/  STG.E desc[UR6][R4.64], R3 ;  /* 0x0000000304007986 */ /* 0x0003e6000c101906 */
.L_x_1646:
[----:B------:R-:W-:Y:S05]  /*20e60*/  BSYNC B1 ;  /* 0x0000000000017941 */ /* 0x000fea0003800000 */
.L_x_1645:
[----:B------:R-:W2:Y:S01]  /*20e70*/  LDL R13, [R1+0x74] ;  /* 0x00007400010d7983 */ /* 0x000ea20000100800 */
[----:B------:R-:W-:Y:S01]  /*20e80*/  ULDC.64 UR4, c[0x0][0xaa0] ;  /* 0x0002a80000047ab9 */ /* 0x000fe20000000a00 */
[----:B------:R-:W-:Y:S01]  /*20e90*/  IMAD R8, R12, -0x80, R0 ;  /* 0xffffff800c087824 */ /* 0x000fe200078e0200 */
[----:B------:R-:W-:Y:S01]  /*20ea0*/  BSSY B1, `(.L_x_1647) ;  /* 0x000002c000017945 */ /* 0x000fe20003800000 */
[----:B-1----:R-:W-:Y:S02]  /*20eb0*/  IMAD R4, R6, UR4, RZ ;  /* 0x0000000406047c24 */ /* 0x002fe4000f8e02ff */
[----:B------:R-:W-:Y:S01]  /*20ec0*/  IMAD.WIDE.U32 R2, R7, UR4, R228 ;  /* 0x0000000407027c25 */ /* 0x000fe2000f8e00e4 */
[-C--:B------:R-:W-:Y:S02]  /*20ed0*/  ISETP.GE.AND P2, PT, R18, R8.reuse, PT ;  /* 0x000000081200720c */ /* 0x080fe40003f46270 */
[----:B------:R-:W-:Y:S01]  /*20ee0*/  ISETP.GE.AND P1, PT, R233, R8, PT ;  /* 0x00000008e900720c */ /* 0x000fe20003f26270 */
[----:B------:R-:W-:Y:S01]  /*20ef0*/  IMAD R7, R7, UR5, R4 ;  /* 0x0000000507077c24 */ /* 0x000fe2000f8e0204 */
[----:B------:R-:W-:Y:S01]  /*20f00*/  ULDC.64 UR4, c[0x0][0xae0] ;  /* 0x0002b80000047ab9 */ /* 0x000fe20000000a00 */
[----:B------:R-:W-:-:S02]  /*20f10*/  VIADD R15, R228, 0x80 ;  /* 0x00000080e40f7836 */ /* 0x000fc40000000000 */
[----:B------:R-:W-:Y:S01]  /*20f20*/  IMAD R4, R9, UR4, RZ ;  /* 0x0000000409047c24 */ /* 0x000fe2000f8e02ff */
[----:B------:R-:W-:-:S03]  /*20f30*/  IADD3 R3, R3, R7, RZ ;  /* 0x0000000703037210 */ /* 0x000fc60007ffe0ff */
[C---:B------:R-:W-:Y:S02]  /*20f40*/  IMAD R5, R14.reuse, UR5, R4 ;  /* 0x000000050e057c24 */ /* 0x040fe4000f8e0204 */
[----:B------:R-:W-:Y:S01]  /*20f50*/  IMAD.WIDE.U32 R2, R14, UR4, R2 ;  /* 0x000000040e027c25 */ /* 0x000fe2000f8e0002 */
[----:B------:R-:W-:-:S03]  /*20f60*/  ULDC.64 UR4, c[0x0][0xae8] ;  /* 0x0002ba0000047ab9 */ /* 0x000fc60000000a00 */
[----:B------:R-:W-:Y:S02]  /*20f70*/  IMAD.IADD R3, R3, 0x1, R5 ;  /* 0x0000000103037824 */ /* 0x000fe400078e0205 */
[----:B------:R-:W-:Y:S02]  /*20f80*/  IMAD R0, R10, UR4, RZ ;  /* 0x000000040a007c24 */ /* 0x000fe4000f8e02ff */
[----:B------:R-:W-:Y:S01]  /*20f90*/  IMAD.WIDE.U32 R4, R11, UR4, R2 ;  /* 0x000000040b047c25 */ /* 0x000fe2000f8e0002 */
[----:B------:R-:W-:-:S03]  /*20fa0*/  MOV R3, R19 ;  /* 0x0000001300037202 */ /* 0x000fc60000000f00 */
[----:B------:R-:W-:Y:S02]  /*20fb0*/  IMAD R9, R11, UR5, R0 ;  /* 0x000000050b097c24 */ /* 0x000fe4000f8e0200 */
[----:B------:R-:W-:Y:S02]  /*20fc0*/  IMAD.MOV.U32 R2, RZ, RZ, R18 ;  /* 0x000000ffff027224 */ /* 0x000fe400078e0012 */
[----:B------:R-:W-:Y:S01]  /*20fd0*/  VIADD R14, R228, 0xc0 ;  /* 0x000000c0e40e7836 */ /* 0x000fe20000000000 */
[----:B------:R-:W-:Y:S01]  /*20fe0*/  IADD3 R11, R5, R9, RZ ;  /* 0x00000009050b7210 */ /* 0x000fe20007ffe0ff */
[----:B------:R-:W-:Y:S01]  /*20ff0*/  IMAD.WIDE R6, R12, 0x80, R2 ;  /* 0x000000800c067825 */ /* 0x000fe200078e0202 */
[----:B--2---:R-:W-:Y:S01]  /*21000*/  ISETP.GE.AND P0, PT, R13, R8, PT ;  /* 0x000000080d00720c */ /* 0x004fe20003f06270 */
[----:B------:R-:W-:-:S12]  /*21010*/  @P2 BRA `(.L_x_1648) ;  /* 0x0000000000502947 */ /* 0x000fd80003800000 */
[----:B------:R-:W-:Y:S01]  /*21020*/  ULDC.64 UR6, c[0x0][0xad8] ;  /* 0x0002b60000067ab9 */ /* 0x000fe20000000a00 */
[----:B------:R-:W-:Y:S01]  /*21030*/  IMAD.MOV.U32 R2, RZ, RZ, R4 ;  /* 0x000000ffff027224 */ /* 0x000fe200078e0004 */
[----:B------:R-:W-:Y:S01]  /*21040*/  ULDC UR4, c[0x0][0xa8c] ;  /* 0x0002a30000047ab9 */ /* 0x000fe20000000800 */
[----:B------:R-:W-:Y:S01]  /*21050*/  IMAD R9, R7, UR6, RZ ;  /* 0x0000000607097c24 */ /* 0x000fe2000f8e02ff */
[----:B------:R-:W-:Y:S01]  /*21060*/  ISETP.GE.AND P3, PT, R228, UR4, PT ;  /* 0x00000004e4007c0c */ /* 0x000fe2000bf66270 */
[----:B------:R-:W-:Y:S01]  /*21070*/  IMAD.MOV.U32 R3, RZ, RZ, R11 ;  /* 0x000000ffff037224 */ /* 0x000fe200078e000b */
[----:B------:R-:W-:Y:S01]  /*21080*/  ISETP.GE.AND P4, PT, R225, UR4, PT ;  /* 0x00000004e1007c0c */ /* 0x000fe2000bf86270 */
[C---:B------:R-:W-:Y:S01]  /*21090*/  IMAD R9, R6.reuse, UR7, R9 ;  /* 0x0000000706097c24 */ /* 0x040fe2000f8e0209 */
[----:B------:R-:W-:Y:S01]  /*210a0*/  ISETP.GE.AND P5, PT, R15, UR4, PT ;  /* 0x000000040f007c0c */ /* 0x000fe2000bfa6270 */
[----:B------:R-:W-:Y:S01]  /*210b0*/  IMAD.WIDE.U32 R2, R6, UR6, R2 ;  /* 0x0000000606027c25 */ /* 0x000fe2000f8e0002 */
[----:B------:R-:W-:Y:S01]  /*210c0*/  ISETP.GE.AND P6, PT, R14, UR4, PT ;  /* 0x000000040e007c0c */ /* 0x000fe2000bfc6270 */
[----:B------:R-:W-:Y:S01]  /*210d0*/  ULDC.64 UR6, c[0x0][0xa80] ;  /* 0x0002a00000067ab9 */ /* 0x000fe20000000a00 */
[----:B------:R-:W-:Y:S01]  /*210e0*/  ULDC.64 UR8, c[0x0][0x208] ;  /* 0x0000820000087ab9 */ /* 0x000fe20000000a00 */
[----:B------:R-:W-:-:S02]  /*210f0*/  LEA R12, P2, R2, UR6, 0x1 ;  /* 0x00000006020c7c11 */ /* 0x000fc4000f8408ff */
[----:B------:R-:W-:-:S04]  /*21100*/  IADD3 R3, R3, R9, RZ ;  /* 0x0000000903037210 */ /* 0x000fc80007ffe0ff */
[----:B------:R-:W-:-:S05]  /*21110*/  LEA.HI.X R13, R2, UR7, R3, 0x1, P2 ;  /* 0x00000007020d7c11 */ /* 0x000fca00090f0c03 */
[----:B------:R1:W-:Y:S04]  /*21120*/  @!P3 STG.E.128 desc[UR8][R12.64], RZ ;  /* 0x000000ff0c00b986 */ /* 0x0003e8000c101d08 */
[----:B------:R1:W-:Y:S04]  /*21130*/  @!P4 STG.E.128 desc[UR8][R12.64+0x80], RZ ;  /* 0x000080ff0c00c986 */ /* 0x0003e8000c101d08 */
[----:B------:R1:W-:Y:S04]  /*21140*/  @!P5 STG.E.128 desc[UR8][R12.64+0x100], RZ ;  /* 0x000100ff0c00d986 */ /* 0x0003e8000c101d08 */
[----:B------:R1:W-:Y:S02]  /*21150*/  @!P6 STG.E.128 desc[UR8][R12.64+0x180], RZ ;  /* 0x000180ff0c00e986 */ /* 0x0003e4000c101d08 */
.L_x_1648:
[----:B------:R-:W-:Y:S05]  /*21160*/  BSYNC B1 ;  /* 0x0000000000017941 */ /* 0x000fea0003800000 */
.L_x_1647:
[----:B------:R-:W2:Y:S01]  /*21170*/  LDL R0, [R1+0x70] ;  /* 0x0000700001007983 */ /* 0x000ea20000100800 */
[----:B------:R-:W-:Y:S01]  /*21180*/  BSSY B1, `(.L_x_1649) ;  /* 0x0000019000017945 */ /* 0x000fe20003800000 */
[----:B--2---:R-:W-:-:S03]  /*21190*/  ISETP.GE.AND P2, PT, R0, R8, PT ;  /* 0x000000080000720c */ /* 0x004fc60003f46270 */
[----:B------:R-:W-:Y:S10]  /*211a0*/  @P1 BRA `(.L_x_1650) ;  /* 0x0000000000581947 */ /* 0x000ff40003800000 */
[----:B------:R-:W-:Y:S01]  /*211b0*/  IADD3 R9, P1, R6, 0x20, RZ ;  /* 0x0000002006097810 */ /* 0x000fe20007f3e0ff */
        /* <DEDUP_REMOVED lines=21> */
.L_x_1650:
[----:B------:R-:W-:Y:S05]  /*21310*/  BSYNC B1 ;  /* 0x0000000000017941 */ /* 0x000fea0003800000 */
.L_x_1649:
[----:B------:R-:W-:Y:S04]  /*21320*/  BSSY B1, `(.L_x_1651) ;  /* 0x0000018000017945 */ /* 0x000fe80003800000 */
[----:B------:R-:W-:Y:S05]  /*21330*/  @P0 BRA `(.L_x_1652) ;  /* 0x0000000000580947 */ /* 0x000fea0003800000 */
[----:B--2---:R-:W-:Y:S01]  /*21340*/  IADD3 R9, P0, R6, 0x40, RZ ;  /* 0x0000004006097810 */ /* 0x004fe20007f1e0ff */
        /* <DEDUP_REMOVED lines=21> */
.L_x_1652:
[----:B------:R-:W-:Y:S05]  /*214a0*/  BSYNC B1 ;  /* 0x0000000000017941 */ /* 0x000fea0003800000 */
.L_x_1651:
[----:B------:R-:W-:Y:S05]  /*214b0*/  @P2 BRA `(.L_x_1643) ;  /* 0x0000000000582947 */ /* 0x000fea0003800000 */
[----:B------:R-:W-:Y:S01]  /*214c0*/  IADD3 R5, P0, R6, 0x60, RZ ;  /* 0x0000006006057810 */ /* 0x000fe20007f1e0ff */
        /* <DEDUP_REMOVED lines=21> */
.L_x_1643:
[----:B------:R-:W-:Y:S05]  /*21620*/  BSYNC B0 ;  /* 0x0000000000007941 */ /* 0x000fea0003800000 */
.L_x_1634:
[----:B------:R-:W3:Y:S01]  /*21630*/  LDL R0, [R1+0xc] ;  /* 0x00000c0001007983 */ /* 0x000ee20000100800 */
[----:B------:R-:W-:Y:S02]  /*21640*/  ULDC UR4, c[0x0][0xc14] ;  /* 0x0003050000047ab9 */ /* 0x000fe40000000800 */
[----:B---3--:R-:W-:-:S13]  /*21650*/  ISETP.GE.AND P0, PT, R0, UR4, PT ;  /* 0x0000000400007c0c */ /* 0x008fda000bf06270 */
[----:B------:R-:W-:Y:S05]  /*21660*/  @!P0 BRA `(.L_x_1653) ;  /* 0xfffffdfc008c8947 */ /* 0x000fea000383ffff */
[----:B------:R-:W-:Y:S05]  /*21670*/  BRA `(.L_x_1340) ;  /* 0x0000007000047947 */ /* 0x000fea0003800000 */
.L_x_1338:
[----:B------:R-:W-:-:S08]  /*21680*/  NOP ;  /* 0x0000000000007918 */ /* 0x000fd00000000000 */
[----:B0-----:R-:W0:-:S00]  /*21690*/  USETMAXREG.DEALLOC.CTAPOOL 0x18 ;  /* 0x00000018000079c8 */ /* 0x001e0000080e0500 */
[----:B0-----:R-:W-:-:S06]  /*216a0*/  LOP3.LUT R0, R0, 0x3, RZ, 0xc0, !PT ;  /* 0x0000000300007812 */ /* 0x001fcc00078ec0ff */
[----:B------:R-:W0:Y:S02]  /*216b0*/  SHFL.IDX PT, R0, R0, RZ, 0x1f ;  /* 0x00001fff00007589 */ /* 0x000e2400000e0000 */
[----:B0-----:R-:W-:-:S13]  /*216c0*/  ISETP.NE.AND P0, PT, R0, RZ, PT ;  /* 0x000000ff0000720c */ /* 0x001fda0003f05270 */
[----:B------:R-:W-:Y:S05]  /*216d0*/  @P0 BRA `(.L_x_1340) ;  /* 0x0000006c00ec0947 */ /* 0x000fea0003800000 */
[----:B------:R-:W2:Y:S01]  /*216e0*/  LDL.LU R6, [R1+0x14] ;  /* 0x0000140001067983 */ /* 0x000ea20000300800 */
[----:B------:R-:W-:Y:S01]  /*216f0*/  ULDC UR5, c[0x0][0xc14] ;  /* 0x0003050000057ab9 */ /* 0x000fe20000000800 */
[----:B------:R-:W0:Y:S01]  /*21700*/  S2R R2, SR_TID.X ;  /* 0x0000000000027919 */ /* 0x000e220000002100 */
[----:B------:R-:W-:Y:S01]  /*21710*/  CS2R R16, SRZ ;  /* 0x0000000000107805 */ /* 0x000fe2000001ff00 */
[----:B------:R-:W-:Y:S01]  /*21720*/  ULDC.64 UR6, c[0x0][0x208] ;  /* 0x0000820000067ab9 */ /* 0x000fe20000000a00 */
[----:B------:R-:W-:Y:S01]  /*21730*/  ULDC UR4, c[0x0][0xc10] ;  /* 0x0003040000047ab9 */ /* 0x000fe20000000800 */
[----:B0-----:R-:W-:-:S04]  /*21740*/  LOP3.LUT R7, R2, 0x1f, RZ, 0xc0, !PT ;  /* 0x0000001f02077812 */ /* 0x001fc800078ec0ff */
[----:B------:R-:W-:Y:S02]  /*21750*/  ISETP.NE.AND P0, PT, R7, 0x1f, PT ;  /* 0x0000001f0700780c */ /* 0x000fe40003f05270 */
[----:B--2---:R-:W-:-:S11]  /*21760*/  LOP3.LUT R6, R6, 0xffffff7f, RZ, 0xc0, !PT ;  /* 0xffffff7f06067812 */ /* 0x004fd600078ec0ff */
[----:B------:R-:W-:Y:S02]  /*21770*/  @P0 LOP3.LUT R6, R6, 0x80, RZ, 0xfc, !PT ;  /* 0x0000008006060812 */ /* 0x000fe400078efcff */
[----:B------:R-:W-:-:S13]  /*21780*/  ISETP.GE.OR P0, PT, R7, UR5, !P0 ;  /* 0x0000000507007c0c */ /* 0x000fda000c706670 */
[----:B------:R-:W0:Y:S02]  /*21790*/  @!P0 LDC.64 R2, c[0x0][0xc58] ;  /* 0x00031600ff028b82 */ /* 0x000e240000000a00 */
[----:B0-----:R-:W-:-:S05]  /*217a0*/  @!P0 IMAD.WIDE.U32 R2, R7, 0x4, R2 ;  /* 0x0000000407028825 */ /* 0x001fca00078e0002 */
[----:B------:R-:W2:Y:S01]  /*217b0*/  @!P0 LDG.E R17, desc[UR6][R2.64] ;  /* 0x0000000602118981 */ /* 0x000ea2000c1e1900 */
[C---:B------:R-:W-:Y:S02]  /*217c0*/  ISETP.NE.AND P1, PT, R7.reuse, RZ, PT ;  /* 0x000000ff0700720c */ /* 0x040fe40003f25270 */
[----:B------:R-:W-:Y:S02]  /*217d0*/  ISETP.GE.U32.AND P0, PT, R7, 0x2, PT ;  /* 0x000000020700780c */ /* 0x000fe40003f06070 */
[----:B------:R-:W-:-:S09]  /*217e0*/  LOP3.LUT R6, R6, 0xfffffffe, RZ, 0xc0, !PT ;  /* 0xfffffffe06067812 */ /* 0x000fd200078ec0ff */
[----:B------:R-:W-:-:S04]  /*217f0*/  @P1 LOP3.LUT R6, R6, 0x1, RZ, 0xfc, !PT ;  /* 0x0000000106061812 */ /* 0x000fc800078efcff */
[----:B------:R-:W-:-:S04]  /*21800*/  LOP3.LUT R6, R6, 0xffffffdf, RZ, 0xc0, !PT ;  /* 0xffffffdf06067812 */ /* 0x000fc800078ec0ff */
[----:B------:R-:W-:-:S04]  /*21810*/  @P0 LOP3.LUT R6, R6, 0x20, RZ, 0xfc, !PT ;  /* 0x0000002006060812 */ /* 0x000fc800078efcff */
[----:B------:R-:W-:Y:S01]  /*21820*/  LOP3.LUT R6, R6, 0xffffffef, RZ, 0xc0, !PT ;  /* 0xffffffef06067812 */ /* 0x000fe200078ec0ff */
[----:B------:R-:W0:Y:S01]  /*21830*/  S2UR UR6, SR_CTAID.X ;  /* 0x00000000000679c3 */ /* 0x000e220000002500 */
[----:B------:R-:W-:Y:S01]  /*21840*/  MOV R19, RZ ;  /* 0x000000ff00137202 */ /* 0x000fe20000000f00 */
[----:B--2---:R-:W1:Y:S02]  /*21850*/  SHFL.UP PT, R0, R17, 0x1, RZ ;  /* 0x0420000011007989 */ /* 0x004e6400000e00ff */
[----:B-1----:R-:W-:-:S05]  /*21860*/  SEL R0, R0, RZ, P1 ;  /* 0x000000ff00007207 */ /* 0x002fca0000800000 */
[----:B------:R-:W-:-:S05]  /*21870*/  IMAD.IADD R0, R17, 0x1, R0 ;  /* 0x0000000111007824 */ /* 0x000fca00078e0200 */
[----:B------:R-:W1:Y:S02]  /*21880*/  SHFL.UP PT, R4, R0, 0x2, RZ ;  /* 0x0440000000047989 */ /* 0x000e6400000e00ff */
[----:B-1----:R-:W-:-:S05]  /*21890*/  SEL R5, R4, RZ, P0 ;  /* 0x000000ff04057207 */ /* 0x002fca0000000000 */
[----:B------:R-:W-:-:S05]  /*218a0*/  IMAD.IADD R5, R0, 0x1, R5 ;  /* 0x0000000100057824 */ /* 0x000fca00078e0205 */
[----:B------:R-:W1:Y:S01]  /*218b0*/  SHFL.UP PT, R4, R5, 0x4, RZ ;  /* 0x0480000005047989 */ /* 0x000e6200000e00ff */
[----:B------:R-:W-:-:S04]  /*218c0*/  ISETP.GE.U32.AND P0, PT, R7, 0x4, PT ;  /* 0x000000040700780c */ /* 0x000fc80003f06070 */
[----:B-1----:R-:W-:-:S04]  /*218d0*/  SEL R4, R4, RZ, P0 ;  /* 0x000000ff04047207 */ /* 0x002fc80000000000 */
[----:B------:R-:W-:-:S05]  /*218e0*/  IADD3 R4, R5, R4, RZ ;  /* 0x0000000405047210 */ /* 0x000fca0007ffe0ff */
[----:B------:R-:W1:Y:S01]  /*218f0*/  SHFL.UP PT, R2, R4, 0x8, RZ ;  /* 0x0500000004027989 */ /* 0x000e6200000e00ff */
[----:B------:R-:W-:Y:S02]  /*21900*/  @P0 LOP3.LUT R6, R6, 0x10, RZ, 0xfc, !PT ;  /* 0x0000001006060812 */ /* 0x000fe400078efcff */
[----:B------:R-:W-:-:S04]  /*21910*/  ISETP.GE.U32.AND P0, PT, R7, 0x8, PT ;  /* 0x000000080700780c */ /* 0x000fc80003f06070 */
[----:B-1----:R-:W-:-:S05]  /*21920*/  SEL R3, R2, RZ, P0 ;  /* 0x000000ff02037207 */ /* 0x002fca0000000000 */
[----:B------:R-:W-:-:S05]  /*21930*/  IMAD.IADD R3, R4, 0x1, R3 ;  /* 0x0000000104037824 */ /* 0x000fca00078e0203 */
[----:B------:R-:W1:Y:S01]  /*21940*/  SHFL.UP PT, R0, R3, 0x10, RZ ;  /* 0x0600000003007989 */ /* 0x000e6200000e00ff */
[----:B------:R-:W-:-:S04]  /*21950*/  LOP3.LUT R6, R6, 0xfffffff7, RZ, 0xc0, !PT ;  /* 0xfffffff706067812 */ /* 0x000fc800078ec0ff */
[----:B------:R-:W-:Y:S02]  /*21960*/  @P0 LOP3.LUT R6, R6, 0x8, RZ, 0xfc, !PT ;  /* 0x0000000806060812 */ /* 0x000fe400078efcff */
[----:B------:R-:W-:-:S04]  /*21970*/  ISETP.GE.U32.AND P0, PT, R7, 0x10, PT ;  /* 0x000000100700780c */ /* 0x000fc80003f06070 */
[----:B-1----:R-:W-:-:S05]  /*21980*/  SEL R0, R0, RZ, P0 ;  /* 0x000000ff00007207 */ /* 0x002fca0000000000 */
[----:B------:R-:W-:-:S05]  /*21990*/  IMAD.IADD R0, R3, 0x1, R0 ;  /* 0x0000000103007824 */ /* 0x000fca00078e0200 */
[----:B------:R-:W1:Y:S01]  /*219a0*/  SHFL.IDX PT, R2, R0, 0x1f, 0x1f ;  /* 0x03e01f0000027f89 */ /* 0x000e6200000e0000 */
[----:B------:R-:W-:-:S04]  /*219b0*/  LOP3.LUT R6, R6, 0xfffffffb, RZ, 0xc0, !PT ;  /* 0xfffffffb06067812 */ /* 0x000fc800078ec0ff */
[----:B------:R-:W-:-:S05]  /*219c0*/  @P0 LOP3.LUT R6, R6, 0x4, RZ, 0xfc, !PT ;  /* 0x0000000406060812 */ /* 0x000fca00078efcff */
[----:B------:R2:W-:Y:S01]  /*219d0*/  STL [R1+0x14], R6 ;  /* 0x0000140601007387 */ /* 0x0005e20000100800 */
[----:B-1----:R-:W-:-:S05]  /*219e0*/  IMAD R4, R2, UR4, RZ ;  /* 0x0000000402047c24 */ /* 0x002fca000f8e02ff */
[----:B0-----:R-:W-:Y:S01]  /*219f0*/  ISETP.GT.AND P0, PT, R4, UR6, PT ;  /* 0x0000000604007c0c */ /* 0x001fe2000bf04270 */
[----:B------:R-:W-:-:S12]  /*21a00*/  IMAD.MOV.U32 R5, RZ, RZ, R4 ;  /* 0x000000ffff057224 */ /* 0x000fd800078e0004 */
[----:B--2---:R-:W-:Y:S05]  /*21a10*/  @P0 BRA `(.L_x_1654) ;  /* 0x0000000000c00947 */ /* 0x004fea0003800000 */
[----:B------:R-:W-:Y:S01]  /*21a20*/  IMAD.MOV.U32 R4, RZ, RZ, R5 ;  /* 0x000000ffff047224 */ /* 0x000fe200078e0005 */
[----:B------:R-:W-:Y:S01]  /*21a30*/  MOV R19, RZ ;  /* 0x000000ff00137202 */ /* 0x000fe20000000f00 */
[----:B------:R-:W-:Y:S01]  /*21a40*/  ULDC UR5, c[0x0][0xc14] ;  /* 0x0003050000057ab9 */ /* 0x000fe20000000800 */
[----:B------:R-:W-:Y:S01]  /*21a50*/  ULDC UR7, c[0x0][0xc14] ;  /* 0x0003050000077ab9 */ /* 0x000fe20000000800 */
[----:B------:R-:W-:-:S05]  /*21a60*/  ULDC UR4, c[0x0][0xc10] ;  /* 0x0003040000047ab9 */ /* 0x000fca0000000800 */
.L_x_1658:
[----:B------:R-:W-:Y:S02]  /*21a70*/  VIADD R0, R19, 0x1f ;  /* 0x0000001f13007836 */ /* 0x000fe40000000000 */
[----:B------:R-:W-:-:S03]  /*21a80*/  IMAD.U32 R19, RZ, RZ, UR7 ;  /* 0x00000007ff137e24 */ /* 0x000fc6000f8e00ff */
[----:B------:R-:W-:-:S13]  /*21a90*/  ISETP.GE.AND P0, PT, R0, UR5, PT ;  /* 0x0000000500007c0c */ /* 0x000fda000bf06270 */
[----:B------:R-:W-:Y:S05]  /*21aa0*/  @P0 BRA `(.L_x_1655) ;  /* 0x0000000400d00947 */ /* 0x000fea0003800000 */
[----:B------:R-:W0:Y:S01]  /*21ab0*/  S2R R2, SR_TID.X ;  /* 0x0000000000027919 */ /* 0x000e220000002100 */
[----:B------:R-:W-:Y:S01]  /*21ac0*/  MOV R19, R0 ;  /* 0x0000000000137202 */ /* 0x000fe20000000f00 */
        /* <DEDUP_REMOVED lines=11> */
.L_x_1657:
[----:B------:R-:W-:Y:S05]  /*21b80*/  BSYNC B0 ;  /* 0x0000000000007941 */ /* 0x000fea0003800000 */
.L_x_1656:
[----:B-----5:R-:W1:Y:S01]  /*21b90*/  SHFL.UP PT, R0, R17, 0x1, RZ ;  /* 0x0420000011007989 */ /* 0x020e6200000e00ff */
[C---:B------:R-:W-:Y:S02]  /*21ba0*/  ISETP.NE.AND P0, PT, R6.reuse, RZ, PT ;  /* 0x000000ff0600720c */ /* 0x040fe40003f05270 */
[----:B------:R-:W-:Y:S02]  /*21bb0*/  ISETP.GE.U32.AND P1, PT, R6, 0x2, PT ;  /* 0x000000020600780c */ /* 0x000fe40003f26070 */
[----:B-1----:R-:W-:Y:S02]  /*21bc0*/  SEL R0, R0, RZ, P0 ;  /* 0x000000ff00007207 */ /* 0x002fe40000000000 */
[----:B------:R-:W-:Y:S02]  /*21bd0*/  ISETP.GE.U32.AND P0, PT, R6, 0x4, PT ;  /* 0x000000040600780c */ /* 0x000fe40003f06070 */
[----:B------:R-:W-:-:S05]  /*21be0*/  IADD3 R0, R17, R0, RZ ;  /* 0x0000000011007210 */ /* 0x000fca0007ffe0ff */
[----:B0-----:R-:W0:Y:S02]  /*21bf0*/  SHFL.UP PT, R2, R0, 0x2, RZ ;  /* 0x0440000000027989 */ /* 0x001e2400000e00ff */
        /* <DEDUP_REMOVED lines=18> */
.L_x_1654:
[----:B------:R-:W-:Y:S01]  /*21d20*/  IADD3 R5, -R5, R4, RZ ;  /* 0x0000000405057210 */ /* 0x000fe20007ffe1ff */
[----:B------:R-:W-:-:S04]  /*21d30*/  ULDC.64 UR8, c[0x0][0x208] ;  /* 0x0000820000087ab9 */ /* 0x000fc80000000a00 */
        /* <DEDUP_REMOVED lines=17> */
[----:B------:R-:W-:-:S05]  /*21e50*/  IADD3 R7, R4, -0x1, RZ ;  /* 0xffffffff04077810 */ /* 0x000fca0007ffe0ff */
[----:B------:R2:W3:Y:S02]  /*21e60*/  SHFL.IDX PT, R16, R0, R7, 0x1f ;  /* 0x00001f0700107589 */ /* 0x0004e400000e0000 */
.L_x_1659:
[----:B-12---:R-:W-:Y:S02]  /*21e70*/  IMAD.MOV R0, RZ, RZ, -R3 ;  /* 0x000000ffff007224 */ /* 0x006fe400078e0a03 */
[----:B---3--:R-:W-:Y:S02]  /*21e80*/  IMAD R16, R16, UR4, R5 ;  /* 0x0000000410107c24 */ /* 0x008fe4000f8e0205 */
[----:B------:R-:W-:Y:S02]  /*21e90*/  IMAD R5, R0, R9, RZ ;  /* 0x0000000900057224 */ /* 0x000fe400078e02ff */
[----:B------:R-:W-:-:S04]  /*21ea0*/  IMAD.MOV.U32 R2, RZ, RZ, RZ ;  /* 0x000000ffff027224 */ /* 0x000fc800078e00ff */
[----:B------:R-:W-:Y:S01]  /*21eb0*/  IMAD.HI.U32 R2, R3, R5, R2 ;  /* 0x0000000503027227 */ /* 0x000fe200078e0002 */
[----:B------:R-:W-:Y:S02]  /*21ec0*/  IADD3 R5, -R16, UR6, RZ ;  /* 0x0000000610057c10 */ /* 0x000fe4000fffe1ff */
[----:B------:R-:W-:Y:S02]  /*21ed0*/  IABS R3, R6 ;  /* 0x0000000600037213 */ /* 0x000fe40000000000 */
[----:B------:R-:W-:Y:S02]  /*21ee0*/  IABS R0, R5 ;  /* 0x0000000500007213 */ /* 0x000fe40000000000 */
[----:B------:R-:W-:-:S03]  /*21ef0*/  IADD3 R3, RZ, -R3, RZ ;  /* 0x80000003ff037210 */ /* 0x000fc60007ffe0ff */
[----:B------:R-:W-:-:S04]  /*21f00*/  IMAD.HI.U32 R7, R2, R0, RZ ;  /* 0x0000000002077227 */ /* 0x000fc800078e00ff */
[----:B------:R-:W-:-:S05]  /*21f10*/  IMAD R0, R7, R3, R0 ;  /* 0x0000000307007224 */ /* 0x000fca00078e0200 */
[----:B------:R-:W-:-:S13]  /*21f20*/  ISETP.GT.U32.AND P0, PT, R9, R0, PT ;  /* 0x000000000900720c */ /* 0x000fda0003f04070 */
[----:B------:R-:W-:Y:S02]  /*21f30*/  @!P0 IMAD.IADD R0, R0, 0x1, -R9 ;  /* 0x0000000100008824 */ /* 0x000fe400078e0a09 */
[----:B------:R-:W-:-:S03]  /*21f40*/  @!P0 VIADD R7, R7, 0x1 ;  /* 0x0000000107078836 */ /* 0x000fc60000000000 */
[----:B------:R-:W-:Y:S02]  /*21f50*/  ISETP.GE.U32.AND P0, PT, R0, R9, PT ;  /* 0x000000090000720c */ /* 0x000fe40003f06070 */
[----:B------:R-:W-:-:S11]  /*21f60*/  LOP3.LUT R0, R5, R6, RZ, 0x3c, !PT ;  /* 0x0000000605007212 */ /* 0x000fd600078e3cff */
[----:B------:R-:W-:Y:S02]  /*21f70*/  @P0 IADD3 R7, R7, 0x1, RZ ;  /* 0x0000000107070810 */ /* 0x000fe40007ffe0ff */
        /* <DEDUP_REMOVED lines=8> */
[----:B------:R-:W-:Y:S02]  /*22000*/  VIADDMNMX R8, R3, UR4, R8, PT ;  /* 0x0000000403087c46 */ /* 0x000fe4000b800108 */
[----:B------:R-:W-:Y:S02]  /*22010*/  IABS R6, R5 ;  /* 0x0000000500067213 */ /* 0x000fe40000000000 */
[----:B------:R-:W-:Y:S02]  /*22020*/  IABS R4, R8 ;  /* 0x0000000800047213 */ /* 0x000fe40000000000 */
[----:B------:R-:W-:Y:S02]  /*22030*/  IADD3 R0, R5, R0, RZ ;  /* 0x0000000005007210 */ /* 0x000fe40007ffe0ff */
[----:B------:R-:W1:Y:S08]  /*22040*/  I2F.RP R9, R4 ;  /* 0x0000000400097306 */ /* 0x000e700000209400 */
[----:B-1----:R-:W1:Y:S02]  /*22050*/  MUFU.RCP R9, R9 ;  /* 0x0000000900097308 */ /* 0x002e640000001000 */
[----:B-1----:R-:W-:-:S06]  /*22060*/  IADD3 R2, R9, 0xffffffe, RZ ;  /* 0x0ffffffe09027810 */ /* 0x002fcc0007ffe0ff */
[----:B------:R1:W2:Y:S02]  /*22070*/  F2I.FTZ.U32.TRUNC.NTZ R3, R2 ;  /* 0x0000000200037305 */ /* 0x0002a4000021f000 */
[----:B-1----:R-:W-:Y:S01]  /*22080*/  MOV R2, RZ ;  /* 0x000000ff00027202 */ /* 0x002fe20000000f00 */
[----:B--2---:R-:W-:-:S04]  /*22090*/  IMAD.MOV R7, RZ, RZ, -R3 ;  /* 0x000000ffff077224 */ /* 0x004fc800078e0a03 */
[----:B------:R-:W-:-:S04]  /*220a0*/  IMAD R7, R7, R4, RZ ;  /* 0x0000000407077224 */ /* 0x000fc800078e02ff */
[----:B------:R-:W-:Y:S01]  /*220b0*/  IMAD.HI.U32 R3, R3, R7, R2 ;  /* 0x0000000703037227 */ /* 0x000fe200078e0002 */
[-C--:B------:R-:W-:Y:S02]  /*220c0*/  IABS R7, R8.reuse ;  /* 0x0000000800077213 */ /* 0x080fe40000000000 */
[----:B------:R-:W-:-:S03]  /*220d0*/  LOP3.LUT R2, R5, R8, RZ, 0x3c, !PT ;  /* 0x0000000805027212 */ /* 0x000fc600078e3cff */
[----:B------:R-:W-:Y:S02]  /*220e0*/  IMAD.MOV R7, RZ, RZ, -R7 ;  /* 0x000000ffff077224 */ /* 0x000fe400078e0a07 */
[----:B------:R-:W-:-:S04]  /*220f0*/  IMAD.HI.U32 R3, R3, R6, RZ ;  /* 0x0000000603037227 */ /* 0x000fc800078e00ff */
[----:B------:R-:W-:-:S05]  /*22100*/  IMAD R7, R3, R7, R6 ;  /* 0x0000000703077224 */ /* 0x000fca00078e0206 */
[----:B------:R-:W-:-:S13]  /*22110*/  ISETP.GT.U32.AND P0, PT, R4, R7, PT ;  /* 0x000000070400720c */ /* 0x000fda0003f04070 */
[----:B------:R-:W-:Y:S01]  /*22120*/  @!P0 IADD3 R7, R7, -R4, RZ ;  /* 0x8000000407078210 */ /* 0x000fe20007ffe0ff */
[----:B------:R-:W-:-:S03]  /*22130*/  @!P0 VIADD R3, R3, 0x1 ;  /* 0x0000000103038836 */ /* 0x000fc60000000000 */
[----:B------:R-:W-:-:S13]  /*22140*/  ISETP.GE.U32.AND P0, PT, R7, R4, PT ;  /* 0x000000040700720c */ /* 0x000fda0003f06070 */
[----:B------:R-:W-:Y:S01]  /*22150*/  @P0 VIADD R3, R3, 0x1 ;  /* 0x0000000103030836 */ /* 0x000fe20000000000 */
[----:B------:R-:W-:-:S13]  /*22160*/  ISETP.GE.AND P0, PT, R2, RZ, PT ;  /* 0x000000ff0200720c */ /* 0x000fda0003f06270 */
[----:B------:R-:W-:Y:S01]  /*22170*/  @!P0 IMAD.MOV R3, RZ, RZ, -R3 ;  /* 0x000000ffff038224 */ /* 0x000fe200078e0a03 */
[----:B------:R-:W-:-:S13]  /*22180*/  ISETP.NE.AND P0, PT, R8, RZ, PT ;  /* 0x000000ff0800720c */ /* 0x000fda0003f05270 */
[----:B------:R-:W-:Y:S01]  /*22190*/  @!P0 LOP3.LUT R3, RZ, R8, RZ, 0x33, !PT ;  /* 0x00000008ff038212 */ /* 0x000fe200078e33ff */
[----:B------:R-:W-:-:S04]  /*221a0*/  IMAD.MOV R8, RZ, RZ, -R8 ;  /* 0x000000ffff087224 */ /* 0x000fc800078e0a08 */
[----:B------:R-:W-:Y:S01]  /*221b0*/  IMAD R18, R3, R8, R0 ;  /* 0x0000000803127224 */ /* 0x000fe200078e0200 */
[----:B------:R-:W-:-:S05]  /*221c0*/  LOP3.LUT R0, RZ, R3, RZ, 0x33, !PT ;  /* 0x00000003ff007212 */ /* 0x000fca00078e33ff */
[----:B------:R-:W-:Y:S01]  /*221d0*/  IMAD.IADD R17, R17, 0x1, R0 ;  /* 0x0000000111117824 */ /* 0x000fe200078e0200 */
[----:B------:R-:W-:Y:S06]  /*221e0*/  BRA `(.L_x_1660) ;  /* 0x00000000000c7947 */ /* 0x000fec0003800000 */
.L_x_1655:
[----:B------:R-:W-:Y:S01]  /*221f0*/  MOV R17, RZ ;  /* 0x000000ff00117202 */ /* 0x000fe20000000f00 */
[----:B------:R-:W-:Y:S02]  /*22200*/  IMAD.U32 R16, RZ, RZ, UR6 ;  /* 0x00000006ff107e24 */ /* 0x000fe4000f8e00ff */
[----:B------:R-:W-:-:S07]  /*22210*/  IMAD.MOV.U32 R18, RZ, RZ, RZ ;  /* 0x000000ffff127224 */ /* 0x000fce00078e00ff */
.L_x_1660:
[----:B------:R-:W2:Y:S01]  /*22220*/  LDL.LU R2, [R1+0x14] ;  /* 0x0000140001027983 */ /* 0x000ea20000300800 */
[----:B------:R-:W1:Y:S02]  /*22230*/  S2R R4, SR_TID.X ;  /* 0x0000000000047919 */ /* 0x000e640000002100 */
[----:B-1----:R-:W-:-:S04]  /*22240*/  LOP3.LUT R5, R4, 0x1f, RZ, 0xc0, !PT ;  /* 0x0000001f04057812 */ /* 0x002fc800078ec0ff */
[----:B------:R-:W-:-:S13]  /*22250*/  ISETP.NE.AND P0, PT, R5, RZ, PT ;  /* 0x000000ff0500720c */ /* 0x000fda0003f05270 */
[----:B------:R-:W1:Y:S01]  /*22260*/  @!P0 S2R R3, SR_CgaCtaId ;  /* 0x0000000000038919 */ /* 0x000e620000008800 */
[----:B------:R-:W-:-:S04]  /*22270*/  @!P0 MOV R0, 0x400 ;  /* 0x0000040000008802 */ /* 0x000fc80000000f00 */
[----:B-1----:R-:W-:-:S05]  /*22280*/  @!P0 LEA R0, R3, R0, 0x18 ;  /* 0x0000000003008211 */ /* 0x002fca00078ec0ff */
[----:B------:R1:W-:Y:S02]  /*22290*/  @!P0 STS.128 [R0+0x308d0], R16 ;  /* 0x0308d01000008388 */ /* 0x0003e40000000c00 */
[----:B-1----:R-:W-:Y:S02]  /*222a0*/  MOV R0, 0x1 ;  /* 0x0000000100007802 */ /* 0x002fe40000000f00 */
        /* <DEDUP_REMOVED lines=9> */
[----:B------:R-:W2:Y:S01]  /*22340*/  LDL R6, [R1+0xa4] ;  /* 0x0000a40001067983 */ /* 0x000ea20000100800 */
[----:B------:R-:W-:Y:S01]  /*22350*/  LOP3.LUT R4, R4, 0x7f, RZ, 0xc0, !PT ;  /* 0x0000007f04047812 */ /* 0x000fe200078ec0ff */
[----:B-1----:R-:W-:Y:S01]  /*22360*/  IMAD.MOV.U32 R0, RZ, RZ, 0x1 ;  /* 0x00000001ff007424 */ /* 0x002fe200078e00ff */
[----:B------:R-:W-:Y:S01]  /*22370*/  ISETP.NE.AND P1, PT, R5, RZ, PT ;  /* 0x000000ff0500720c */ /* 0x000fe20003f25270 */
[----:B------:R1:W-:Y:S01]  /*22380*/  STL [R1+0x28], RZ ;  /* 0x000028ff01007387 */ /* 0x0003e20000100800 */
[C---:B------:R-:W-:Y:S01]  /*22390*/  ISETP.NE.AND P2, PT, R4.reuse, RZ, PT ;  /* 0x000000ff0400720c */ /* 0x040fe20003f45270 */
[----:B------:R-:W-:Y:S01]  /*223a0*/  ULDC.64 UR36, c[0x0][0x198] ;  /* 0x0000660000247ab9 */ /* 0x000fe20000000a00 */
[----:B------:R-:W-:Y:S01]  /*223b0*/  ISETP.NE.OR P0, PT, R4, RZ, !P1 ;  /* 0x000000ff0400720c */ /* 0x000fe20004f05670 */
[----:B------:R1:W-:Y:S01]  /*223c0*/  STL [R1+0x10], R0 ;  /* 0x0000100001007387 */ /* 0x0003e20000100800 */
[----:B------:R-:W-:Y:S01]  /*223d0*/  LOP3.LUT R2, R2, 0xffffffbf, RZ, 0xc0, !PT ;  /* 0xffffffbf02027812 */ /* 0x000fe200078ec0ff */
[----:B------:R-:W-:-:S02]  /*223e0*/  ULDC UR39, c[0x0][0xc] ;  /* 0x0000030000277ab9 */ /* 0x000fc40000000800 */
[----:B------:R1:W-:Y:S01]  /*223f0*/  STL [R1+0xc], RZ ;  /* 0x00000cff01007387 */ /* 0x0003e20000100800 */
[----:B------:R-:W-:-:S03]  /*22400*/  LOP3.LUT R2, R2, 0xfffffffd, RZ, 0xc0, !PT ;  /* 0xfffffffd02027812 */ /* 0x000fc600078ec0ff */
[----:B------:R1:W-:Y:S02]  /*22410*/  STL [R1], RZ ;  /* 0x000000ff01007387 */ /* 0x0003e40000100800 */
[----:B------:R-:W-:Y:S02]  /*22420*/  @P2 LOP3.LUT R2, R2, 0x2, RZ, 0xfc, !PT ;  /* 0x0000000202022812 */ /* 0x000fe400078efcff */
[----:B------:R1:W-:Y:S02]  /*22430*/  STL [R1+0x8], R0 ;  /* 0x0000080001007387 */ /* 0x0003e40000100800 */
[----:B------:R-:W-:-:S05]  /*22440*/  @P0 LOP3.LUT R2, R2, 0x40, RZ, 0xfc, !PT ;  /* 0x0000004002020812 */ /* 0x000fca00078efcff */
[----:B------:R1:W-:Y:S01]  /*22450*/  STL [R1+0x14], R2 ;  /* 0x0000140201007387 */ /* 0x0003e20000100800 */
[----:B--2---:R-:W-:-:S13]  /*22460*/  R2UR UR4, R6 ;  /* 0x00000000060472ca */ /* 0x004fda00000e0000 */
[----:B-1----:R-:W-:-:S12]  /*22470*/  ULOP3.LUT UR38, UR4, 0x2, URZ, 0xfc, !UPT ;  /* 0x0000000204267892 */ /* 0x002fd8000f8efc3f */
.L_x_1768:
[----:B------:R-:W-:Y:S05]  /*22480*/  YIELD ;  /* 0x0000000000007946 */ /* 0x000fea0003800000 */
[----:B------:R-:W-:Y:S01]  /*22490*/  ULDC.64 UR4, c[0x0][0xa28] ;  /* 0x00028a0000047ab9 */ /* 0x000fe20000000a00 */
[----:B------:R-:W-:Y:S01]  /*224a0*/  IMAD.MOV.U32 R8, RZ, RZ, RZ ;  /* 0x000000ffff087224 */ /* 0x000fe200078e00ff */
[----:B------:R-:W-:Y:S01]  /*224b0*/  ISETP.NE.U32.AND P0, PT, RZ, UR4, PT ;  /* 0x00000004ff007c0c */ /* 0x000fe2000bf05070 */
[----:B------:R-:W-:Y:S01]  /*224c0*/  ULDC.64 UR6, c[0x0][0x208] ;  /* 0x0000820000067ab9 */ /* 0x000fe20000000a00 */
[----:B------:R-:W-:Y:S01]  /*224d0*/  MOV R0, RZ ;  /* 0x000000ff00007202 */ /* 0x000fe20000000f00 */
[----:B------:R-:W-:Y:S01]  /*224e0*/  ULDC.64 UR8, c[0x0][0xa08] ;  /* 0x0002820000087ab9 */ /* 0x000fe20000000a00 */
[----:B------:R-:W-:Y:S01]  /*224f0*/  ISETP.NE.AND.EX P0, PT, RZ, UR5, PT, P0 ;  /* 0x00000005ff007c0c */ /* 0x000fe2000bf05300 */
[----:B------:R-:W-:Y:S01]  /*22500*/  ULDC.64 UR4, c[0x0][0xa00] ;  /* 0x0002800000047ab9 */ /* 0x000fe20000000a00 */
[----:B------:R-:W-:-:S11]  /*22510*/  ULDC.64 UR10, c[0x0][0xa10] ;  /* 0x00028400000a7ab9 */ /* 0x000fd60000000a00 */
[----:B--2---:R-:W1:Y:S01]  /*22520*/  @P0 LDC.64 R2, c[0x0][0xa28] ;  /* 0x00028a00ff020b82 */ /* 0x004e620000000a00 */
[----:B------:R-:W-:Y:S01]  /*22530*/  ISETP.NE.U32.AND P2, PT, RZ, UR4, PT ;  /* 0x00000004ff007c0c */ /* 0x000fe2000bf45070 */
[----:B-1----:R-:W-:-:S05]  /*22540*/  @P0 IMAD.WIDE R2, R19, 0x4, R2 ;  /* 0x0000000413020825 */ /* 0x002fca00078e0202 */
[----:B------:R1:W5:Y:S01]  /*22550*/  @P0 LDG.E R8, desc[UR6][R2.64] ;  /* 0x0000000602080981 */ /* 0x000362000c1e1900 */
[----:B------:R-:W-:Y:S01]  /*22560*/  ISETP.NE.AND.EX P2, PT, RZ, UR5, PT, P2 ;  /* 0x00000005ff007c0c */ /* 0x000fe2000bf45320 */
[----:B------:R-:W-:Y:S01]  /*22570*/  ULDC.64 UR4, c[0x0][0xa18] ;  /* 0x0002860000047ab9 */ /* 0x000fe20000000a00 */
[----:B-1----:R-:W1:Y:S02]  /*22580*/  LDC.64 R2, c[0x0][0xa00] ;  /* 0x00028000ff027b82 */ /* 0x002e640000000a00 */
[----:B-1----:R-:W-:-:S09]  /*22590*/  IMAD.WIDE R2, R19, 0x4, R2 ;  /* 0x0000000413027825 */ /* 0x002fd200078e0202 */
[----:B------:R-:W2:Y:S01]  /*225a0*/  @P2 LDG.E R0, desc[UR6][R2.64] ;  /* 0x0000000602002981 */ /* 0x000ea2000c1e1900 */
[----:B------:R-:W-:Y:S01]  /*225b0*/  ISETP.NE.U32.AND P0, PT, RZ, UR4, PT ;  /* 0x00000004ff007c0c */ /* 0x000fe2000bf05070 */
[----:B------:R-:W-:-:S03]  /*225c0*/  ULDC UR4, c[0x0][0x288] ;  /* 0x0000a20000047ab9 */ /* 0x000fc60000000800 */
[----:B------:R-:W-:-:S13]  /*225d0*/  ISETP.NE.AND.EX P0, PT, RZ, UR5, PT, P0 ;  /* 0x00000005ff007c0c */ /* 0x000fda000bf05300 */
[----:B------:R-:W1:Y:S01]  /*225e0*/  @P0 LDC.64 R4, c[0x0][0xa18] ;  /* 0x00028600ff040b82 */ /* 0x000e620000000a00 */
[----:B------:R-:W-:-:S04]  /*225f0*/  ISETP.NE.U32.AND P1, PT, RZ, UR8, PT ;  /* 0x00000008ff007c0c */ /* 0x000fc8000bf25070 */
[----:B------:R-:W-:Y:S02]  /*22600*/  ISETP.NE.AND.EX P3, PT, RZ, UR9, PT, P1 ;  /* 0x00000009ff007c0c */ /* 0x000fe4000bf65310 */
[----:B------:R-:W-:-:S04]  /*22610*/  ISETP.NE.U32.AND P1, PT, RZ, UR10, PT ;  /* 0x0000000aff007c0c */ /* 0x000fc8000bf25070 */
[----:B------:R-:W-:Y:S01]  /*22620*/  ISETP.NE.AND.EX P1, PT, RZ, UR11, PT, P1 ;  /* 0x0000000bff007c0c */ /* 0x000fe2000bf25310 */
        /* <DEDUP_REMOVED lines=8> */
[----:B------:R-:W-:Y:S01]  /*226b0*/  ULDC UR6, c[0x0][0x338] ;  /* 0x0000ce0000067ab9 */ /* 0x000fe20000000800 */
[----:B------:R-:W-:Y:S01]  /*226c0*/  ULDC UR5, c[0x0][0x2e0] ;  /* 0x0000b80000057ab9 */ /* 0x000fe20000000800 */
[----:B------:R-:W-:Y:S01]  /*226d0*/  USEL UR4, UR4, 0x1, UP0 ;  /* 0x0000000104047887 */ /* 0x000fe20008000000 */
[----:B------:R-:W-:-:S03]  /*226e0*/  IMAD.U32 R10, RZ, RZ, UR6 ;  /* 0x00000006ff0a7e24 */ /* 0x000fc6000f8e00ff */
[----:B------:R-:W-:-:S06]  /*226f0*/  UIMAD UR4, UR4, UR5, URZ ;  /* 0x00000005040472a4 */ /* 0x000fcc000f8e023f */
[----:B-1----:R-:W-:Y:S01]  /*22700*/  MOV R5, UR4 ;  /* 0x0000000400057c02 */ /* 0x002fe20008000f00 */
[----:B------:R-:W-:Y:S06]  /*22710*/  @P0 BRA `(.L_x_1662) ;  /* 0x0000000000140947 */ /* 0x000fec0003800000 */
[----:B------:R-:W-:Y:S05]  /*22720*/  @!P2 BRA `(.L_x_1662) ;  /* 0x000000000010a947 */ /* 0x000fea0003800000 */
[----:B------:R-:W-:Y:S02]  /*22730*/  ULDC.64 UR4, c[0x0][0x208] ;  /* 0x0000820000047ab9 */ /* 0x000fe40000000a00 */
[----:B-----5:R-:W2:Y:S04]  /*22740*/  LDG.E R0, desc[UR4][R2.64] ;  /* 0x0000000402007981 */ /* 0x020ea8000c1e1900 */
[----:B------:R-:W2:Y:S02]  /*22750*/  LDG.E R7, desc[UR4][R2.64+0x4] ;  /* 0x0000040402077981 */ /* 0x000ea4000c1e1900 */
[----:B--2---:R-:W-:-:S07]  /*22760*/  IMAD.IADD R0, R7, 0x1, -R0 ;  /* 0x0000000107007824 */ /* 0x004fce00078e0a00 */
.L_x_1662:
[----:B------:R-:W1:Y:S01]  /*22770*/  LDC.64 R6, c[0x0][0xa08] ;  /* 0x00028200ff067b82 */ /* 0x000e620000000a00 */
[----:B------:R-:W-:Y:S01]  /*22780*/  IMAD.MOV.U32 R9, RZ, RZ, RZ ;  /* 0x000000ffff097224 */ /* 0x000fe200078e00ff */
[----:B------:R-:W-:-:S06]  /*22790*/  ULDC.64 UR4, c[0x0][0x208] ;  /* 0x0000820000047ab9 */ /* 0x000fcc0000000a00 */
[----:B------:R-:W2:Y:S01]  /*227a0*/  LDC.64 R2, c[0x0][0xa10] ;  /* 0x00028400ff027b82 */ /* 0x000ea20000000a00 */
[----:B-1----:R-:W-:-:S05]  /*227b0*/  IMAD.WIDE R6, R19, 0x4, R6 ;  /* 0x0000000413067825 */ /* 0x002fca00078e0206 */
[----:B------:R-:W3:Y:S01]  /*227c0*/  @P3 LDG.E R9, desc[UR4][R6.64] ;  /* 0x0000000406093981 */ /* 0x000ee2000c1e1900 */
[----:B------:R-:W-:Y:S01]  /*227d0*/  MOV R4, RZ ;  /* 0x000000ff00047202 */ /* 0x000fe20000000f00 */
[----:B--2---:R-:W-:-:S05]  /*227e0*/  IMAD.WIDE R2, R19, 0x4, R2 ;  /* 0x0000000413027825 */ /* 0x004fca00078e0202 */
[----:B------:R1:W5:Y:S01]  /*227f0*/  @P1 LDG.E R4, desc[UR4][R2.64] ;  /* 0x0000000402041981 */ /* 0x000362000c1e1900 */
[----:B------:R-:W-:Y:S02]  /*22800*/  ULDC.64 UR4, c[0x0][0xa20] ;  /* 0x0002880000047ab9 */ /* 0x000fe40000000a00 */
[----:B------:R-:W-:-:S04]  /*22810*/  ISETP.NE.U32.AND P0, PT, RZ, UR4, PT ;  /* 0x00000004ff007c0c */ /* 0x000fc8000bf05070 */
[----:B------:R-:W-:Y:S01]  /*22820*/  ISETP.NE.AND.EX P0, PT, RZ, UR5, PT, P0 ;  /* 0x00000005ff007c0c */ /* 0x000fe2000bf05300 */
[----:B---3-5:R-:W-:-:S05]  /*22830*/  IMAD.IADD R9, R9, 0x1, R8 ;  /* 0x0000000109097824 */ /* 0x028fca00078e0208 */
[----:B------:R1:W-:Y:S07]  /*22840*/  STL [R1+0x4], R9 ;  /* 0x0000040901007387 */ /* 0x0003ee0000100800 */
[----:B------:R-:W-:Y:S05]  /*22850*/  @!P0 BRA `(.L_x_1663) ;  /* 0x0000000000148947 */ /* 0x000fea0003800000 */
[----:B------:R-:W2:Y:S01]  /*22860*/  LDC.64 R6, c[0x0][0xa20] ;  /* 0x00028800ff067b82 */ /* 0x000ea20000000a00 */
[----:B------:R-:W-:Y:S01]  /*22870*/  ULDC.64 UR4, c[0x0][0x208] ;  /* 0x0000820000047ab9 */ /* 0x000fe20000000a00 */
[----:B--2---:R-:W-:-:S05]  /*22880*/  IMAD.WIDE R6, R19, 0x4, R6 ;  /* 0x0000000413067825 */ /* 0x004fca00078e0206 */
[----:B------:R2:W5:Y:S01]  /*22890*/  LDG.E R5, desc[UR4][R6.64] ;  /* 0x0000000406057981 */ /* 0x000562000c1e1900 */
[----:B------:R-:W-:Y:S05]  /*228a0*/  BRA `(.L_x_1664) ;  /* 0x0000000000147947 */ /* 0x000fea0003800000 */
.L_x_1663:
[----:B------:R-:W-:Y:S05]  /*228b0*/  @!P3 BRA `(.L_x_1664) ;  /* 0x000000000010b947 */ /* 0x000fea0003800000 */
[----:B------:R-:W-:Y:S02]  /*228c0*/  ULDC.64 UR4, c[0x0][0x208] ;  /* 0x0000820000047ab9 */ /* 0x000fe40000000a00 */
[----:B------:R-:W2:Y:S04]  /*228d0*/  LDG.E R5, desc[UR4][R6.64] ;  /* 0x0000000406057981 */ /* 0x000ea8000c1e1900 */
[----:B------:R-:W2:Y:S02]  /*228e0*/  LDG.E R6, desc[UR4][R6.64+0x4] ;  /* 0x0000040406067981 */ /* 0x000ea4000c1e1900 */
[----:B--2---:R-:W-:-:S07]  /*228f0*/  IMAD.IADD R5, R6, 0x1, -R5 ;  /* 0x0000000106057824 */ /* 0x004fce00078e0a05 */
.L_x_1664:
[----:B------:R-:W-:Y:S02]  /*22900*/  ULDC.64 UR4, c[0x0][0x208] ;  /* 0x0000820000047ab9 */ /* 0x000fe40000000a00 */
[----:B--2---:R-:W2:Y:S04]  /*22910*/  @P1 LDG.E R6, desc[UR4][R2.64] ;  /* 0x0000000402061981 */ /* 0x004ea8000c1e1900 */
[----:B-1----:R-:W2:Y:S01]  /*22920*/  @P1 LDG.E R2, desc[UR4][R2.64+0x4] ;  /* 0x0000040402021981 */ /* 0x002ea2000c1e1900 */
[----:B-----5:R-:W-:Y:S01]  /*22930*/  IMAD.IADD R8, R5, 0x1, -R8 ;  /* 0x0000000105087824 */ /* 0x020fe200078e0a08 */
[----:B------:R-:W-:Y:S02]  /*22940*/  LEA R20, R17, 0x80, 0x7 ;  /* 0x0000008011147811 */ /* 0x000fe400078e38ff */
[----:B--2---:R-:W-:-:S05]  /*22950*/  @P1 IADD3 R10, -R6, R2, RZ ;  /* 0x00000002060a1210 */ /* 0x004fca0007ffe1ff */
[----:B------:R-:W-:-:S05]  /*22960*/  IMAD.IADD R5, R8, 0x1, R10 ;  /* 0x0000000108057824 */ /* 0x000fca00078e020a */
[C---:B------:R-:W-:Y:S02]  /*22970*/  IADD3 R21, R5.reuse, 0x3f, RZ ;  /* 0x0000003f05157810 */ /* 0x040fe40007ffe0ff */
[----:B------:R-:W-:Y:S02]  /*22980*/  IADD3 R20, R5, R20, -R0 ;  /* 0x0000001405147210 */ /* 0x000fe40007ffe800 */
[----:B------:R-:W-:-:S04]  /*22990*/  SHF.R.S32.HI R2, RZ, 0x1f, R21 ;  /* 0x0000001fff027819 */ /* 0x000fc80000011415 */
[----:B------:R-:W-:Y:S02]  /*229a0*/  LEA.HI R21, R2, R21, RZ, 0x6 ;  /* 0x0000001502157211 */ /* 0x000fe400078f30ff */
[----:B------:R-:W1:Y:S02]  /*229b0*/  LDC.64 R2, c[0x0][0x9e0] ;  /* 0x00027800ff027b82 */ /* 0x000e640000000a00 */
[----:B------:R-:W-:Y:S02]  /*229c0*/  SHF.R.S32.HI R21, RZ, 0x6, R21 ;  /* 0x00000006ff157819 */ /* 0x000fe40000011415 */
[----:B-1----:R-:W-:Y:S01]  /*229d0*/  ISETP.GE.AND P2, PT, R3, 0x1, PT ;  /* 0x000000010300780c */ /* 0x002fe20003f46270 */
[----:B------:R-:W-:-:S12]  /*229e0*/  IMAD.IADD R2, R20, 0x1, R2 ;  /* 0x0000000114027824 */ /* 0x000fd800078e0202 */
[----:B------:R-:W-:Y:S05]  /*229f0*/  @!P2 BRA `(.L_x_1665) ;  /* 0x000000000048a947 */ /* 0x000fea0003800000 */
[C---:B------:R-:W-:Y:S01]  /*22a00*/  ISETP.GT.AND P0, PT, R20.reuse, RZ, PT ;  /* 0x000000ff1400720c */ /* 0x040fe20003f04270 */
[----:B------:R-:W-:Y:S01]  /*22a10*/  BSSY B0, `(.L_x_1666) ;  /* 0x000000e000007945 */ /* 0x000fe20003800000 */
[----:B------:R-:W-:-:S11]  /*22a20*/  VIADD R9, R20, 0xffffffff ;  /* 0xffffffff14097836 */ /* 0x000fd60000000000 */
[----:B------:R-:W-:Y:S05]  /*22a30*/  @P0 BRA `(.L_x_1667) ;  /* 0x00000000001c0947 */ /* 0x000fea0003800000 */
[----:B------:R-:W-:Y:S02]  /*22a40*/  ISETP.NE.AND P0, PT, R3, 0x1, PT ;  /* 0x000000010300780c */ /* 0x000fe40003f05270 */
[----:B------:R-:W-:-:S11]  /*22a50*/  IADD3 R9, -R20, RZ, RZ ;  /* 0x000000ff14097210 */ /* 0x000fd60007ffe1ff */
[----:B------:R-:W1:Y:S02]  /*22a60*/  @P0 LDC.64 R6, c[0x0][0x9e8] ;  /* 0x00027a00ff060b82 */ /* 0x000e640000000a00 */
[----:B-1----:R-:W-:-:S05]  /*22a70*/  @P0 IMAD.HI.U32 R6, R9, R6, RZ ;  /* 0x0000000609060227 */ /* 0x002fca00078e00ff */
[----:B------:R-:W-:-:S04]  /*22a80*/  @P0 SHF.R.U32.HI R9, RZ, R7, R6 ;  /* 0x00000007ff090219 */ /* 0x000fc80000011606 */
[----:B------:R-:W-:Y:S01]  /*22a90*/  LOP3.LUT R9, RZ, R9, RZ, 0x33, !PT ;  /* 0x00000009ff097212 */ /* 0x000fe200078e33ff */
[----:B------:R-:W-:Y:S06]  /*22aa0*/  BRA `(.L_x_1668) ;  /* 0x0000000000107947 */ /* 0x000fec0003800000 */
.L_x_1667:
[----:B------:R-:W-:-:S13]  /*22ab0*/  ISETP.NE.AND P0, PT, R3, 0x1, PT ;  /* 0x000000010300780c */ /* 0x000fda0003f05270 */
[----:B------:R-:W1:Y:S02]  /*22ac0*/  @P0 LDC.64 R6, c[0x0][0x9e8] ;  /* 0x00027a00ff060b82 */ /* 0x000e640000000a00 */
[----:B-1----:R-:W-:-:S05]  /*22ad0*/  @P0 IMAD.HI.U32 R6, R9, R6, RZ ;  /* 0x0000000609060227 */ /* 0x002fca00078e00ff */
[----:B------:R-:W-:-:S07]  /*22ae0*/  @P0 SHF.R.U32.HI R9, RZ, R7, R6 ;  /* 0x00000007ff090219 */ /* 0x000fce0000011606 */
.L_x_1668:
[----:B------:R-:W-:Y:S05]  /*22af0*/  BSYNC B0 ;  /* 0x0000000000007941 */ /* 0x000fea0003800000 */
.L_x_1666:
[----:B------:R-:W-:-:S05]  /*22b00*/  IMAD R9, R9, R3, R3 ;  /* 0x0000000309097224 */ /* 0x000fca00078e0203 */
[----:B------:R-:W-:-:S07]  /*22b10*/  VIMNMX R2, R2, R9, PT ;  /* 0x0000000902027248 */ /* 0x000fce0003fe0100 */
.L_x_1665:
        /* <DEDUP_REMOVED lines=15> */
.L_x_1671:
[----:B------:R-:W-:Y:S01]  /*22c10*/  ISETP.NE.AND P0, PT, R3, 0x1, PT ;  /* 0x000000010300780c */ /* 0x000fe20003f05270 */
[----:B------:R-:W-:-:S12]  /*22c20*/  IMAD.MOV.U32 R9, RZ, RZ, R0 ;  /* 0x000000ffff097224 */ /* 0x000fd800078e0000 */
[----:B------:R-:W1:Y:S02]  /*22c30*/  @P0 LDC.64 R6, c[0x0][0x9e8] ;  /* 0x00027a00ff060b82 */ /* 0x000e640000000a00 */
[----:B-1----:R-:W-:-:S05]  /*22c40*/  @P0 IMAD.HI.U32 R6, R0, R6, RZ ;  /* 0x0000000600060227 */ /* 0x002fca00078e00ff */
[----:B------:R-:W-:-:S07]  /*22c50*/  @P0 SHF.R.U32.HI R9, RZ, R7, R6 ;  /* 0x00000007ff090219 */ /* 0x000fce0000011606 */
.L_x_1672:
[----:B------:R-:W-:Y:S05]  /*22c60*/  BSYNC B0 ;  /* 0x0000000000007941 */ /* 0x000fea0003800000 */
.L_x_1670:
[----:B------:R-:W-:-:S05]  /*22c70*/  IMAD R3, R9, R3, RZ ;  /* 0x0000000309037224 */ /* 0x000fca00078e02ff */
[----:B------:R-:W-:-:S07]  /*22c80*/  VIMNMX R5, R5, R3, !PT ;  /* 0x0000000305057248 */ /* 0x000fce0007fe0100 */
.L_x_1669:
[----:B------:R-:W-:Y:S01]  /*22c90*/  VIADD R2, R2, 0x3f ;  /* 0x0000003f02027836 */ /* 0x000fe20000000000 */
[----:B------:R-:W-:Y:S01]  /*22ca0*/  BSSY B0, `(.L_x_1673) ;  /* 0x0000103000007945 */ /* 0x000fe20003800000 */
[----:B------:R-:W-:-:S03]  /*22cb0*/  PLOP3.LUT P2, PT, PT, PT, PT, 0x80, 0x0 ;  /* 0x000000000000781c */ /* 0x000fc60003f4f070 */
[----:B------:R-:W-:-:S04]  /*22cc0*/  SHF.R.S32.HI R3, RZ, 0x1f, R2 ;  /* 0x0000001fff037819 */ /* 0x000fc80000011402 */
[----:B------:R-:W-:Y:S02]  /*22cd0*/  LEA.HI R3, R3, R2, RZ, 0x6 ;  /* 0x0000000203037211 */ /* 0x000fe400078f30ff */
[----:B------:R-:W-:Y:S02]  /*22ce0*/  SHF.R.S32.HI R2, RZ, 0x1f, R5 ;  /* 0x0000001fff027819 */ /* 0x000fe40000011405 */
[----:B------:R-:W-:Y:S02]  /*22cf0*/  SHF.R.S32.HI R3, RZ, 0x6, R3 ;  /* 0x00000006ff037819 */ /* 0x000fe40000011403 */
[----:B------:R-:W-:Y:S02]  /*22d00*/  LEA.HI R2, R2, R5, RZ, 0x6 ;  /* 0x0000000502027211 */ /* 0x000fe400078f30ff */
[----:B------:R-:W-:Y:S02]  /*22d10*/  VIMNMX R3, R21, R3, PT ;  /* 0x0000000315037248 */ /* 0x000fe40003fe0100 */
[----:B------:R-:W-:-:S03]  /*22d20*/  SHF.R.S32.HI R2, RZ, 0x6, R2 ;  /* 0x00000006ff027819 */ /* 0x000fc60000011402 */
[----:B------:R-:W-:Y:S01]  /*22d30*/  IMAD R3, R3, 0x40, -R8 ;  /* 0x0000004003037824 */ /* 0x000fe200078e0a08 */
[----:B------:R-:W-:-:S04]  /*22d40*/  VIMNMX R2, RZ, R2, !PT ;  /* 0x00000002ff027248 */ /* 0x000fc80007fe0100 */
[----:B------:R-:W-:Y:S02]  /*22d50*/  LEA R2, R2, -R8, 0x6 ;  /* 0x8000000802027211 */ /* 0x000fe400078e30ff */
[----:B------:R-:W-:Y:S02]  /*22d60*/  VIMNMX R3, R3, R10, PT ;  /* 0x0000000a03037248 */ /* 0x000fe40003fe0100 */
[----:B------:R-:W-:-:S04]  /*22d70*/  VIMNMX R5, RZ, R2, !PT ;  /* 0x00000002ff057248 */ /* 0x000fc80007fe0100 */
[----:B------:R-:W-:Y:S02]  /*22d80*/  ISETP.GT.AND P0, PT, R3, R5, PT ;  /* 0x000000050300720c */ /* 0x000fe40003f04270 */
[----:B------:R-:W-:-:S04]  /*22d90*/  SHF.R.U32.HI R5, RZ, 0x6, R5 ;  /* 0x00000006ff057819 */ /* 0x000fc80000011605 */
[----:B------:R-:W-:-:S07]  /*22da0*/  MOV R6, R5 ;  /* 0x0000000500067202 */ /* 0x000fce0000000f00 */
[----:B------:R-:W-:-:S05]  /*22db0*/  @P0 VIADD R2, R3, 0x3f ;  /* 0x0000003f03020836 */ /* 0x000fca0000000000 */
[----:B------:R-:W-:-:S04]  /*22dc0*/  @P0 SHF.R.S32.HI R3, RZ, 0x1f, R2 ;  /* 0x0000001fff030819 */ /* 0x000fc80000011402 */
[----:B------:R-:W-:-:S04]  /*22dd0*/  @P0 LEA.HI R3, R3, R2, RZ, 0x6 ;  /* 0x0000000203030211 */ /* 0x000fc800078f30ff */
[----:B------:R-:W-:-:S04]  /*22de0*/  @P0 SHF.R.S32.HI R6, RZ, 0x6, R3 ;  /* 0x00000006ff060819 */ /* 0x000fc80000011403 */
[----:B------:R-:W-:-:S13]  /*22df0*/  ISETP.GT.AND P0, PT, R6, R5, PT ;  /* 0x000000050600720c */ /* 0x000fda0003f04270 */
[----:B------:R-:W-:Y:S05]  /*22e00*/  @!P0 BRA `(.L_x_1674) ;  /* 0x0000000c00b08947 */ /* 0x000fea0003800000 */
[----:B------:R-:W1:Y:S01]  /*22e10*/  LDC R2, c[0x0][0x428] ;  /* 0x00010a00ff027b82 */ /* 0x000e620000000800 */
[----:B------:R-:W-:Y:S01]  /*22e20*/  UMOV UR4, 0xffffffff ;  /* 0xffffffff00047882 */ /* 0x000fe20000000000 */
[----:B------:R-:W-:Y:S01]  /*22e30*/  IMAD.MOV.U32 R3, RZ, RZ, R18 ;  /* 0x000000ffff037224 */ /* 0x000fe200078e0012 */
[----:B-1----:R-:W-:-:S13]  /*22e40*/  ISETP.NE.AND P0, PT, R2, 0x1, PT ;  /* 0x000000010200780c */ /* 0x002fda0003f05270 */
[----:B------:R-:W1:Y:S08]  /*22e50*/  @P0 LDC R2, c[0x0][0x42c] ;  /* 0x00010b00ff020b82 */ /* 0x000e700000000800 */
[----:B------:R-:W2:Y:S01]  /*22e60*/  @P0 LDC R7, c[0x0][0x430] ;  /* 0x00010c00ff070b82 */ /* 0x000ea20000000800 */
[----:B-1----:R-:W-:-:S05]  /*22e70*/  @P0 IMAD.HI.U32 R2, R18, R2, RZ ;  /* 0x0000000212020227 */ /* 0x002fca00078e00ff */
[----:B--2---:R-:W-:Y:S02]  /*22e80*/  @P0 SHF.R.U32.HI R3, RZ, R7, R2 ;  /* 0x00000007ff030219 */ /* 0x004fe40000011602 */
[----:B------:R-:W-:Y:S01]  /*22e90*/  SEL R2, R19, RZ, !P1 ;  /* 0x000000ff13027207 */ /* 0x000fe20004800000 */
[----:B------:R-:W-:Y:S06]  /*22ea0*/  BRA.DIV UR4, `(.L_x_1675) ;  /* 0x0000007204187947 */ /* 0x000fec000b800000 */
.L_x_1883:
[----:B------:R-:W-:-:S03]  /*22eb0*/  UMOV UR4, 0xffffffff ;  /* 0xffffffff00047882 */ /* 0x000fc60000000000 */
[----:B------:R-:W-:Y:S05]  /*22ec0*/  BRA.DIV UR4, `(.L_x_1676) ;  /* 0x0000007204447947 */ /* 0x000fea000b800000 */
[----:B------:R-:W-:-:S13]  /*22ed0*/  ELECT P6, URZ, PT ;  /* 0x00000000003f782f */ /* 0x000fda00038c0000 */
.L_x_1886:
[----:B------:R-:W2:Y:S01]  /*22ee0*/  LDL R7, [R1+0x28] ;  /* 0x0000280001077983 */ /* 0x000ea20000100800 */
[----:B------:R-:W-:Y:S01]  /*22ef0*/  BSSY B1, `(.L_x_1677) ;  /* 0x000000b000017945 */ /* 0x000fe20003800000 */
[----:B0-----:R-:W0:Y:S01]  /*22f00*/  S2R R11, SR_CgaCtaId ;  /* 0x00000000000b7919 */ /* 0x001e220000008800 */
        /* <DEDUP_REMOVED lines=9> */
.L_x_1887:
[----:B------:R-:W-:Y:S05]  /*22fa0*/  BSYNC B1 ;  /* 0x0000000000017941 */ /* 0x000fea0003800000 */
.L_x_1677:
        /* <DEDUP_REMOVED lines=8> */
.L_x_1888:
[----:B------:R-:W1:Y:S02]  /*23030*/  S2R R8, SR_TID.X ;  /* 0x0000000000087919 */ /* 0x000e640000002100 */
[----:B-1----:R-:W-:-:S04]  /*23040*/  LOP3.LUT R8, R8, 0x7f, RZ, 0xc0, !PT ;  /* 0x0000007f08087812 */ /* 0x002fc800078ec0ff */
[----:B------:R-:W-:-:S13]  /*23050*/  ISETP.NE.AND P1, PT, R8, RZ, PT ;  /* 0x000000ff0800720c */ /* 0x000fda0003f25270 */
        /* <DEDUP_REMOVED lines=8> */
.L_x_1682:
[----:B-1----:R-:W2:Y:S01]  /*230e0*/  LDL R8, [R1+0xc] ;  /* 0x00000c0001087983 */ /* 0x002ea20000100800 */
[----:B------:R-:W-:Y:S01]  /*230f0*/  R2UR UR9, R7 ;  /* 0x00000000070972ca */ /* 0x000fe200000e0000 */
[----:B------:R-:W-:Y:S01]  /*23100*/  UIADD3 UR4, UP0, UR36, 0x570, URZ ;  /* 0x0000057024047890 */ /* 0x000fe2000ff1e03f */
[----:B------:R-:W-:Y:S01]  /*23110*/  R2UR UR12, R3 ;  /* 0x00000000030c72ca */ /* 0x000fe200000e0000 */
[----:B------:R-:W-:Y:S01]  /*23120*/  UMOV UR10, URZ ;  /* 0x0000003f000a7c82 */ /* 0x000fe20008000000 */
[----:B------:R-:W-:Y:S01]  /*23130*/  R2UR UR13, R2 ;  /* 0x00000000020d72ca */ /* 0x000fe200000e0000 */
[----:B------:R-:W-:Y:S01]  /*23140*/  UIADD3.X UR5, URZ, UR37, URZ, UP0, !UPT ;  /* 0x000000253f057290 */ /* 0x000fe200087fe43f */
[----:B------:R-:W-:Y:S01]  /*23150*/  UMOV UR6, 0x0 ;  /* 0x0000000000067882 */ /* 0x000fe20000000000 */
[----:B------:R-:W-:Y:S01]  /*23160*/  UMOV UR7, 0x12f00000 ;  /* 0x12f0000000077882 */ /* 0x000fe20000000000 */
[----:B------:R-:W-:-:S05]  /*23170*/  UMOV UR17, 0x40 ;  /* 0x0000004000117882 */ /* 0x000fca0000000000 */
[----:B------:R-:W-:Y:S01]  /*23180*/  UIADD3 UR9, UR9, 0x30890, URZ ;  /* 0x0003089009097890 */ /* 0x000fe2000fffe03f */
[----:B--2---:R-:W-:-:S04]  /*23190*/  LEA R8, R8, R11, 0xf ;  /* 0x0000000b08087211 */ /* 0x004fc800078e78ff */
[----:B------:R-:W-:Y:S01]  /*231a0*/  R2UR UR14, R8 ;  /* 0x00000000080e72ca */ /* 0x000fe200000e0000 */
[----:B------:R-:W-:-:S04]  /*231b0*/  IMAD R8, R6, 0x40, R4 ;  /* 0x0000004006087824 */ /* 0x000fc800078e0204 */
[----:B------:R-:W-:-:S05]  /*231c0*/  VIADD R8, R8, 0xffffffc0 ;  /* 0xffffffc008087836 */ /* 0x000fca0000000000 */
[----:B------:R-:W-:-:S03]  /*231d0*/  R2UR UR11, R8 ;  /* 0x00000000080b72ca */ /* 0x000fc600000e0000 */
[----:B------:R-:W-:Y:S02]  /*231e0*/  UIADD3 UR8, UR14, 0x20400, URZ ;  /* 0x000204000e087890 */ /* 0x000fe4000fffe03f */
[----:B------:R-:W-:Y:S02]  /*231f0*/  UIADD3 UR15, UR14, 0x22400, URZ ;  /* 0x000224000e0f7890 */ /* 0x000fe4000fffe03f */
[----:B------:R-:W-:Y:S02]  /*23200*/  UIADD3 UR16, UR14, 0x24400, URZ ;  /* 0x000244000e107890 */ /* 0x000fe4000fffe03f */
[----:B------:R-:W-:-:S04]  /*23210*/  UIADD3 UR14, UR14, 0x26400, URZ ;  /* 0x000264000e0e7890 */ /* 0x000fc8000fffe03f */
        /* <DEDUP_REMOVED lines=14> */
.L_x_1889:
[----:B------:R-:W0:Y:S02]  /*23300*/  LDL R10, [R1+0xc] ;  /* 0x00000c00010a7983 */ /* 0x000e240000100800 */
[----:B01----:R-:W-:Y:S01]  /*23310*/  SHF.L.U32 R9, R10, 0xe, RZ ;  /* 0x0000000e0a097819 */ /* 0x003fe200000006ff */
[----:B------:R-:W-:Y:S06]  /*23320*/  @P1 BRA `(.L_x_1684) ;  /* 0x00000000001c1947 */ /* 0x000fec0003800000 */
[----:B------:R-:W0:Y:S02]  /*23330*/  S2R R10, SR_TID.X ;  /* 0x00000000000a7919 */ /* 0x000e240000002100 */
[----:B0-----:R-:W-:-:S04]  /*23340*/  LOP3.LUT R10, R10, 0x1f, RZ, 0xc0, !PT ;  /* 0x0000001f0a0a7812 */ /* 0x001fc800078ec0ff */
[----:B------:R-:W-:Y:S01]  /*23350*/  ISETP.NE.AND P0, PT, R10, RZ, PT ;  /* 0x000000ff0a00720c */ /* 0x000fe20003f05270 */
[----:B------:R-:W-:-:S04]  /*23360*/  IMAD.MOV.U32 R10, RZ, RZ, 0x8000 ;  /* 0x00008000ff0a7424 */ /* 0x000fc800078e00ff */
[----:B------:R0:W-:Y:S08]  /*23370*/  SYNCS.ARRIVE.TRANS64 RZ, [R7+URZ+0x308b0], R10 ;  /* 0x0308b00a07ff79a7 */ /* 0x0001f0000800003f */
[----:B------:R-:W-:Y:S05]  /*23380*/  @!P0 BRA `(.L_x_1684) ;  /* 0x0000000000048947 */ /* 0x000fea0003800000 */
[----:B------:R-:W-:Y:S01]  /*23390*/  BPT.TRAP 0x1 ;  /* 0x000000040000795c */ /* 0x000fe20000300000 */
.L_x_1684:
[----:B------:R-:W-:Y:S01]  /*233a0*/  IMAD R9, R9, 0x2, R11 ;  /* 0x0000000209097824 */ /* 0x000fe200078e020b */
        /* <DEDUP_REMOVED lines=11> */
[----:B------:R-:W-:-:S04]  /*23460*/  UIADD3 UR9, UR9, 0x308b0, URZ ;  /* 0x000308b009097890 */ /* 0x000fc8000fffe03f */
        /* <DEDUP_REMOVED lines=17> */
.L_x_1680:
[----:B------:R-:W-:Y:S05]  /*23580*/  BSYNC B1 ;  /* 0x0000000000017941 */ /* 0x000fea0003800000 */
.L_x_1679:
[----:B0-----:R-:W2:Y:S04]  /*23590*/  LDL.LU R7, [R1+0xc] ;  /* 0x00000c0001077983 */ /* 0x001ea80000300800 */
[----:B------:R-:W3:Y:S01]  /*235a0*/  LDL.LU R9, [R1+0x10] ;  /* 0x0000100001097983 */ /* 0x000ee20000300800 */
[----:B------:R-:W-:Y:S01]  /*235b0*/  VIADD R6, R6, 0xfffffffe ;  /* 0xfffffffe06067836 */ /* 0x000fe20000000000 */
[----:B------:R-:W-:Y:S02]  /*235c0*/  PLOP3.LUT P2, PT, PT, PT, PT, 0x8, 0x0 ;  /* 0x000000000000781c */ /* 0x000fe40003f4e170 */
[----:B--2---:R-:W-:-:S04]  /*235d0*/  IADD3 R7, R7, 0x1, RZ ;  /* 0x0000000107077810 */ /* 0x004fc80007ffe0ff */
[----:B------:R-:W-:-:S04]  /*235e0*/  ISETP.NE.AND P0, PT, R7, 0x2, PT ;  /* 0x000000020700780c */ /* 0x000fc80003f05270 */
[----:B------:R-:W-:Y:S02]  /*235f0*/  SEL R8, RZ, 0x1, P0 ;  /* 0x00000001ff087807 */ /* 0x000fe40000000000 */
[----:B------:R-:W-:Y:S02]  /*23600*/  SEL R7, R7, RZ, P0 ;  /* 0x000000ff07077207 */ /* 0x000fe40000000000 */
[----:B---3--:R-:W-:Y:S02]  /*23610*/  LOP3.LUT R9, R9, R8, RZ, 0x3c, !PT ;  /* 0x0000000809097212 */ /* 0x008fe400078e3cff */
[----:B------:R-:W-:-:S03]  /*23620*/  ISETP.GE.AND P0, PT, R6, R5, PT ;  /* 0x000000050600720c */ /* 0x000fc60003f06270 */
[----:B------:R1:W-:Y:S04]  /*23630*/  STL [R1+0x10], R9 ;  /* 0x0000100901007387 */ /* 0x0003e80000100800 */
[----:B------:R1:W-:Y:S06]  /*23640*/  STL [R1+0xc], R7 ;  /* 0x00000c0701007387 */ /* 0x0003ec0000100800 */
[----:B------:R-:W-:Y:S05]  /*23650*/  @!P0 BRA `(.L_x_1674) ;  /* 0x00000004009c8947 */ /* 0x000fea0003800000 */
.L_x_1691:
[----:B------:R-:W-:Y:S05]  /*23660*/  YIELD ;  /* 0x0000000000007946 */ /* 0x000fea0003800000 */
[----:B------:R-:W-:Y:S04]  /*23670*/  BSSY B1, `(.L_x_1685) ;  /* 0x0000059000017945 */ /* 0x000fe80003800000 */
[----:B--2---:R-:W-:Y:S05]  /*23680*/  @!P6 BRA `(.L_x_1686) ;  /* 0x00000004005ce947 */ /* 0x004fea0003800000 */
[----:B-1----:R-:W2:Y:S04]  /*23690*/  LDL R7, [R1+0xc] ;  /* 0x00000c0001077983 */ /* 0x002ea80000100800 */
[----:B------:R-:W3:Y:S01]  /*236a0*/  LDL R8, [R1+0x10] ;  /* 0x0000100001087983 */ /* 0x000ee20000100800 */
[----:B--2---:R-:W-:Y:S01]  /*236b0*/  IMAD R7, R7, 0x8, R11 ;  /* 0x0000000807077824 */ /* 0x004fe200078e020b */
[----:B---3--:R-:W-:-:S04]  /*236c0*/  SHF.L.U32 R8, R8, 0x1f, RZ ;  /* 0x0000001f08087819 */ /* 0x008fc800000006ff */
[----:B------:R-:W0:Y:S02]  /*236d0*/  SYNCS.PHASECHK.TRANS64.TRYWAIT P0, [R7+URZ+0x308a0], R8 ;  /* 0x0308a008070075a7 */ /* 0x000e24000800017f */
[----:B0-----:R-:W-:Y:S05]  /*236e0*/  @!P0 BRA `(.L_x_1687) ;  /* 0x0000006800988947 */ /* 0x001fea0003800000 */
.L_x_1890:
        /* <DEDUP_REMOVED lines=11> */
.L_x_1688:
[----:B-1----:R-:W2:Y:S01]  /*237a0*/  LDL R9, [R1+0xc] ;  /* 0x00000c0001097983 */ /* 0x002ea20000100800 */
[----:B------:R-:W-:Y:S01]  /*237b0*/  R2UR UR9, R7 ;  /* 0x00000000070972ca */ /* 0x000fe200000e0000 */
[----:B------:R-:W-:Y:S01]  /*237c0*/  IMAD R10, R6, 0x40, R4 ;  /* 0x00000040060a7824 */ /* 0x000fe200078e0204 */
        /* <DEDUP_REMOVED lines=8> */
[----:B------:R-:W-:-:S03]  /*23850*/  UMOV UR17, 0x40 ;  /* 0x0000004000117882 */ /* 0x000fc60000000000 */
        /* <DEDUP_REMOVED lines=21> */
.L_x_1891:
        /* <DEDUP_REMOVED lines=8> */
.L_x_1690:
        /* <DEDUP_REMOVED lines=29> */
.L_x_1686:
[----:B------:R-:W-:Y:S05]  /*23c00*/  BSYNC B1 ;  /* 0x0000000000017941 */ /* 0x000fea0003800000 */
.L_x_1685:
[----:B01----:R-:W2:Y:S04]  /*23c10*/  LDL.LU R7, [R1+0xc] ;  /* 0x00000c0001077983 */ /* 0x003ea80000300800 */
[----:B------:R-:W3:Y:S01]  /*23c20*/  LDL.LU R9, [R1+0x10] ;  /* 0x0000100001097983 */ /* 0x000ee20000300800 */
[----:B--2---:R-:W-:-:S05]  /*23c30*/  VIADD R7, R7, 0x1 ;  /* 0x0000000107077836 */ /* 0x004fca0000000000 */
[----:B------:R-:W-:-:S04]  /*23c40*/  ISETP.NE.AND P0, PT, R7, 0x2, PT ;  /* 0x000000020700780c */ /* 0x000fc80003f05270 */
[----:B------:R-:W-:Y:S02]  /*23c50*/  SEL R8, RZ, 0x1, P0 ;  /* 0x00000001ff087807 */ /* 0x000fe40000000000 */
[----:B------:R-:W-:Y:S02]  /*23c60*/  SEL R7, R7, RZ, P0 ;  /* 0x000000ff07077207 */ /* 0x000fe40000000000 */
[----:B---3--:R-:W-:Y:S02]  /*23c70*/  LOP3.LUT R9, R9, R8, RZ, 0x3c, !PT ;  /* 0x0000000809097212 */ /* 0x008fe400078e3cff */
[C---:B------:R-:W-:Y:S01]  /*23c80*/  ISETP.GT.AND P0, PT, R6.reuse, R5, PT ;  /* 0x000000050600720c */ /* 0x040fe20003f04270 */
[----:B------:R-:W-:Y:S02]  /*23c90*/  VIADD R6, R6, 0xffffffff ;  /* 0xffffffff06067836 */ /* 0x000fe40000000000 */
[----:B------:R2:W-:Y:S04]  /*23ca0*/  STL [R1+0x10], R9 ;  /* 0x0000100901007387 */ /* 0x0005e80000100800 */
[----:B------:R2:W-:Y:S06]  /*23cb0*/  STL [R1+0xc], R7 ;  /* 0x00000c0701007387 */ /* 0x0005ec0000100800 */
[----:B------:R-:W-:Y:S05]  /*23cc0*/  @P0 BRA `(.L_x_1691) ;  /* 0xfffffff800640947 */ /* 0x000fea000383ffff */
.L_x_1674:
[----:B------:R-:W-:Y:S05]  /*23cd0*/  BSYNC B0 ;  /* 0x0000000000007941 */ /* 0x000fea0003800000 */
.L_x_1673:
[----:B------:R-:W3:Y:S01]  /*23ce0*/  LDC.64 R2, c[0x0][0x9e0] ;  /* 0x00027800ff027b82 */ /* 0x000ee20000000a00 */
[----:B------:R-:W-:Y:S07]  /*23cf0*/  @!P2 WARPSYNC.ALL ;  /* 0x000000000000a948 */ /* 0x000fee0003800000 */
[----:B------:R-:W-:Y:S01]  /*23d00*/  @!P2 BAR.SYNC.DEFER_BLOCKING 0xc, 0x120 ;  /* 0x030480000000ab1d */ /* 0x000fe20000010000 */
[----:B---3--:R-:W-:Y:S02]  /*23d10*/  ISETP.GE.AND P0, PT, R3, 0x1, PT ;  /* 0x000000010300780c */ /* 0x008fe40003f06270 */
[----:B------:R-:W-:-:S11]  /*23d20*/  IADD3 R2, R20, R2, RZ ;  /* 0x0000000214027210 */ /* 0x000fd60007ffe0ff */
[----:B------:R-:W-:Y:S05]  /*23d30*/  @!P0 BRA `(.L_x_1692) ;  /* 0x0000000000488947 */ /* 0x000fea0003800000 */
[C---:B------:R-:W-:Y:S01]  /*23d40*/  ISETP.GT.AND P1, PT, R20.reuse, RZ, PT ;  /* 0x000000ff1400720c */ /* 0x040fe20003f24270 */
[----:B------:R-:W-:Y:S01]  /*23d50*/  BSSY B0, `(.L_x_1693) ;  /* 0x000000e000007945 */ /* 0x000fe20003800000 */
[----:B------:R-:W-:-:S11]  /*23d60*/  VIADD R6, R20, 0xffffffff ;  /* 0xffffffff14067836 */ /* 0x000fd60000000000 */
[----:B------:R-:W-:Y:S05]  /*23d70*/  @P1 BRA `(.L_x_1694) ;  /* 0x00000000001c1947 */ /* 0x000fea0003800000 */
[----:B------:R-:W-:Y:S01]  /*23d80*/  ISETP.NE.AND P1, PT, R3, 0x1, PT ;  /* 0x000000010300780c */ /* 0x000fe20003f25270 */
[----:B------:R-:W-:-:S12]  /*23d90*/  IMAD.MOV R6, RZ, RZ, -R20 ;  /* 0x000000ffff067224 */ /* 0x000fd800078e0a14 */
[----:B------:R-:W3:Y:S02]  /*23da0*/  @P1 LDC.64 R4, c[0x0][0x9e8] ;  /* 0x00027a00ff041b82 */ /* 0x000ee40000000a00 */
[----:B---3--:R-:W-:-:S05]  /*23db0*/  @P1 IMAD.HI.U32 R4, R6, R4, RZ ;  /* 0x0000000406041227 */ /* 0x008fca00078e00ff */
[----:B------:R-:W-:-:S04]  /*23dc0*/  @P1 SHF.R.U32.HI R6, RZ, R5, R4 ;  /* 0x00000005ff061219 */ /* 0x000fc80000011604 */
[----:B------:R-:W-:Y:S01]  /*23dd0*/  LOP3.LUT R6, RZ, R6, RZ, 0x33, !PT ;  /* 0x00000006ff067212 */ /* 0x000fe200078e33ff */
[----:B------:R-:W-:Y:S06]  /*23de0*/  BRA `(.L_x_1695) ;  /* 0x0000000000107947 */ /* 0x000fec0003800000 */
.L_x_1694:
[----:B------:R-:W-:-:S13]  /*23df0*/  ISETP.NE.AND P1, PT, R3, 0x1, PT ;  /* 0x000000010300780c */ /* 0x000fda0003f25270 */
[----:B------:R-:W3:Y:S02]  /*23e00*/  @P1 LDC.64 R4, c[0x0][0x9e8] ;  /* 0x00027a00ff041b82 */ /* 0x000ee40000000a00 */
[----:B---3--:R-:W-:-:S05]  /*23e10*/  @P1 IMAD.HI.U32 R4, R6, R4, RZ ;  /* 0x0000000406041227 */ /* 0x008fca00078e00ff */
[----:B------:R-:W-:-:S07]  /*23e20*/  @P1 SHF.R.U32.HI R6, RZ, R5, R4 ;  /* 0x00000005ff061219 */ /* 0x000fce0000011604 */
.L_x_1695:
[----:B------:R-:W-:Y:S05]  /*23e30*/  BSYNC B0 ;  /* 0x0000000000007941 */ /* 0x000fea0003800000 */
.L_x_1693:
[----:B------:R-:W-:-:S05]  /*23e40*/  IMAD R5, R6, R3, R3 ;  /* 0x0000000306057224 */ /* 0x000fca00078e0203 */
[----:B------:R-:W-:-:S07]  /*23e50*/  VIMNMX R2, R2, R5, PT ;  /* 0x0000000502027248 */ /* 0x000fce0003fe0100 */
.L_x_1692:
[----:B------:R-:W-:Y:S01]  /*23e60*/  IADD3 R2, R2, 0x3f, RZ ;  /* 0x0000003f02027810 */ /* 0x000fe20007ffe0ff */
[----:B------:R-:W-:-:S03]  /*23e70*/  ULDC UR4, c[0x0][0x9dc] ;  /* 0x0002770000047ab9 */ /* 0x000fc60000000800 */
[----:B------:R-:W-:-:S04]  /*23e80*/  SHF.R.S32.HI R5, RZ, 0x1f, R2 ;  /* 0x0000001fff057819 */ /* 0x000fc80000011402 */
[----:B------:R-:W-:-:S04]  /*23e90*/  LEA.HI R5, R5, R2, RZ, 0x6 ;  /* 0x0000000205057211 */ /* 0x000fc800078f30ff */
[----:B------:R-:W-:-:S04]  /*23ea0*/  SHF.R.S32.HI R2, RZ, 0x6, R5 ;  /* 0x00000006ff027819 */ /* 0x000fc80000011405 */
[----:B------:R-:W-:Y:S01]  /*23eb0*/  VIMNMX R6, R21, R2, PT ;  /* 0x0000000215067248 */ /* 0x000fe20003fe0100 */
[----:B------:R-:W-:-:S04]  /*23ec0*/  VIADD R2, R0, -UR4 ;  /* 0x8000000400027c36 */ /* 0x000fc80008000000 */
[----:B------:R3:W-:Y:S01]  /*23ed0*/  STL [R1+0x24], R6 ;  /* 0x0000240601007387 */ /* 0x0007e20000100800 */
[----:B------:R-:W-:Y:S05]  /*23ee0*/  @!P0 BRA `(.L_x_1696) ;  /* 0x0000000000448947 */ /* 0x000fea0003800000 */
[----:B------:R-:W-:Y:S01]  /*23ef0*/  ISETP.GT.AND P0, PT, R0, -0x1, PT ;  /* 0xffffffff0000780c */ /* 0x000fe20003f04270 */
[----:B------:R-:W-:-:S12]  /*23f00*/  BSSY B0, `(.L_x_1697) ;  /* 0x000000d000007945 */ /* 0x000fd80003800000 */
[----:B------:R-:W-:Y:S05]  /*23f10*/  @P0 BRA `(.L_x_1698) ;  /* 0x00000000001c0947 */ /* 0x000fea0003800000 */
[----:B------:R-:W-:Y:S02]  /*23f20*/  ISETP.NE.AND P0, PT, R3, 0x1, PT ;  /* 0x000000010300780c */ /* 0x000fe40003f05270 */
[----:B------:R-:W-:-:S11]  /*23f30*/  LOP3.LUT R0, RZ, R0, RZ, 0x33, !PT ;  /* 0x00000000ff007212 */ /* 0x000fd600078e33ff */
[----:B------:R-:W4:Y:S02]  /*23f40*/  @P0 LDC.64 R4, c[0x0][0x9e8] ;  /* 0x00027a00ff040b82 */ /* 0x000f240000000a00 */
[----:B----4-:R-:W-:-:S05]  /*23f50*/  @P0 IMAD.HI.U32 R4, R0, R4, RZ ;  /* 0x0000000400040227 */ /* 0x010fca00078e00ff */
[----:B------:R-:W-:-:S04]  /*23f60*/  @P0 SHF.R.U32.HI R0, RZ, R5, R4 ;  /* 0x00000005ff000219 */ /* 0x000fc80000011604 */
[----:B------:R-:W-:Y:S01]  /*23f70*/  LOP3.LUT R0, RZ, R0, RZ, 0x33, !PT ;  /* 0x00000000ff007212 */ /* 0x000fe200078e33ff */
[----:B------:R-:W-:Y:S06]  /*23f80*/  BRA `(.L_x_1699) ;  /* 0x0000000000107947 */ /* 0x000fec0003800000 */
.L_x_1698:
[----:B------:R-:W-:-:S13]  /*23f90*/  ISETP.NE.AND P0, PT, R3, 0x1, PT ;  /* 0x000000010300780c */ /* 0x000fda0003f05270 */
[----:B------:R-:W4:Y:S02]  /*23fa0*/  @P0 LDC.64 R4, c[0x0][0x9e8] ;  /* 0x00027a00ff040b82 */ /* 0x000f240000000a00 */
[----:B----4-:R-:W-:-:S05]  /*23fb0*/  @P0 IMAD.HI.U32 R4, R0, R4, RZ ;  /* 0x0000000400040227 */ /* 0x010fca00078e00ff */
[----:B------:R-:W-:-:S07]  /*23fc0*/  @P0 SHF.R.U32.HI R0, RZ, R5, R4 ;  /* 0x00000005ff000219 */ /* 0x000fce0000011604 */
.L_x_1699:
[----:B------:R-:W-:Y:S05]  /*23fd0*/  BSYNC B0 ;  /* 0x0000000000007941 */ /* 0x000fea0003800000 */
.L_x_1697:
[----:B------:R-:W-:-:S05]  /*23fe0*/  IMAD R3, R0, R3, RZ ;  /* 0x0000000300037224 */ /* 0x000fca00078e02ff */
[----:B------:R-:W-:-:S07]  /*23ff0*/  VIMNMX R2, R2, R3, !PT ;  /* 0x0000000302027248 */ /* 0x000fce0007fe0100 */
.L_x_1696:
[----:B------:R-:W-:Y:S01]  /*24000*/  SHF.R.S32.HI R3, RZ, 0x1f, R2 ;  /* 0x0000001fff037819 */ /* 0x000fe20000011402 */
[----:B------:R-:W-:Y:S03]  /*24010*/  BSSY B6, `(.L_x_1700) ;  /* 0x0000367000067945 */ /* 0x000fe60003800000 */
[----:B------:R-:W-:-:S04]  /*24020*/  LEA.HI R3, R3, R2, RZ, 0x6 ;  /* 0x0000000203037211 */ /* 0x000fc800078f30ff */
[----:B------:R-:W-:-:S04]  /*24030*/  SHF.R.S32.HI R3, RZ, 0x6, R3 ;  /* 0x00000006ff037819 */ /* 0x000fc80000011403 */
[----:B------:R-:W-:-:S04]  /*24040*/  VIMNMX R0, RZ, R3, !PT ;  /* 0x00000003ff007248 */ /* 0x000fc80007fe0100 */
[----:B------:R-:W-:Y:S01]  /*24050*/  ISETP.GT.AND P0, PT, R6, R0, PT ;  /* 0x000000000600720c */ /* 0x000fe20003f04270 */
[----:B------:R4:W-:-:S12]  /*24060*/  STL [R1+0x18], R0 ;  /* 0x0000180001007387 */ /* 0x0009d80000100800 */
[----:B----4-:R-:W-:Y:S05]  /*24070*/  @P0 BRA `(.L_x_1701) ;  /* 0x0000000000480947 */ /* 0x010fea0003800000 */
[----:B------:R-:W4:Y:S02]  /*24080*/  S2R R0, SR_TID.X ;  /* 0x0000000000007919 */ /* 0x000f240000002100 */
[----:B----4-:R-:W-:-:S04]  /*24090*/  LOP3.LUT R0, R0, 0x1f, RZ, 0xc0, !PT ;  /* 0x0000001f00007812 */ /* 0x010fc800078ec0ff */
[----:B------:R-:W-:-:S13]  /*240a0*/  ISETP.NE.AND P1, PT, R0, RZ, PT ;  /* 0x000000ff0000720c */ /* 0x000fda0003f25270 */
[----:B------:R-:W-:Y:S05]  /*240b0*/  @P1 BRA `(.L_x_1702) ;  /* 0x0000003400701947 */ /* 0x000fea0003800000 */
[----:B-12---:R-:W1:Y:S01]  /*240c0*/  S2R R7, SR_LANEID ;  /* 0x0000000000077919 */ /* 0x006e620000000000 */
        /* <DEDUP_REMOVED lines=11> */
[----:B-1----:R-:W-:Y:S01]  /*24180*/  IADD3 R16, R0, UR39, R7 ;  /* 0x0000002700107c10 */ /* 0x002fe2000fffe007 */
[----:B------:R-:W-:Y:S06]  /*24190*/  BRA `(.L_x_1702) ;  /* 0x0000003400387947 */ /* 0x000fec0003800000 */
.L_x_1701:
[----:B------:R-:W4:Y:S01]  /*241a0*/  S2R R3, SR_CgaCtaId ;  /* 0x0000000000037919 */ /* 0x000f220000008800 */
[----:B------:R-:W-:-:S04]  /*241b0*/  MOV R0, 0x400 ;  /* 0x0000040000007802 */ /* 0x000fc80000000f00 */
[----:B----4-:R-:W-:-:S05]  /*241c0*/  LEA R2, R3, R0, 0x18 ;  /* 0x0000000003027211 */ /* 0x010fca00078ec0ff */
[----:B------:R4:W-:Y:S01]  /*241d0*/  STL [R1+0x20], R2 ;  /* 0x0000200201007387 */ /* 0x0009e20000100800 */
[----:B------:R-:W-:-:S05]  /*241e0*/  VIADD R0, R2, 0x20400 ;  /* 0x0002040002007836 */ /* 0x000fca0000000000 */
[----:B------:R-:W-:-:S13]  /*241f0*/  LOP3.LUT P0, RZ, R0, 0x3ff, RZ, 0xc0, !PT ;  /* 0x000003ff00ff7812 */ /* 0x000fda000780c0ff */
[----:B----4-:R-:W-:Y:S05]  /*24200*/  @!P0 BRA `(.L_x_1703) ;  /* 0x0000000000408947 */ /* 0x010fea0003800000 */
[----:B------:R-:W-:Y:S01]  /*24210*/  MOV R2, 0x0 ;  /* 0x0000000000027802 */ /* 0x000fe20000000f00 */
[----:B------:R-:W-:Y:S01]  /*24220*/  ULDC.64 UR6, c[0x4][0x1b8] ;  /* 0x01006e0000067ab9 */ /* 0x000fe20000000a00 */
[----:B------:R-:W-:Y:S01]  /*24230*/  ULDC.64 UR8, c[0x4][0x1c0] ;  /* 0x0100700000087ab9 */ /* 0x000fe20000000a00 */
[----:B------:R-:W-:Y:S01]  /*24240*/  ULDC.64 UR4, c[0x4][0x140] ;  /* 0x0100500000047ab9 */ /* 0x000fe20000000a00 */
[----:B------:R-:W-:Y:S01]  /*24250*/  MOV R4, UR6 ;  /* 0x0000000600047c02 */ /* 0x000fe20008000f00 */
[----:B------:R-:W-:Y:S01]  /*24260*/  IMAD.U32 R5, RZ, RZ, UR7 ;  /* 0x00000007ff057e24 */ /* 0x000fe2000f8e00ff */
[----:B------:R-:W4:Y:S01]  /*24270*/  LDC.64 R2, c[0x4][R2] ;  /* 0x0100000002027b82 */ /* 0x000f220000000a00 */
[----:B---3--:R-:W-:Y:S01]  /*24280*/  IMAD.U32 R6, RZ, RZ, UR8 ;  /* 0x00000008ff067e24 */ /* 0x008fe2000f8e00ff */
[----:B-12---:R-:W-:Y:S01]  /*24290*/  MOV R7, UR9 ;  /* 0x0000000900077c02 */ /* 0x006fe20008000f00 */
[----:B------:R-:W-:Y:S01]  /*242a0*/  IMAD.U32 R10, RZ, RZ, UR4 ;  /* 0x00000004ff0a7e24 */ /* 0x000fe2000f8e00ff */
[----:B------:R-:W-:Y:S01]  /*242b0*/  MOV R8, 0x70 ;  /* 0x0000007000087802 */ /* 0x000fe20000000f00 */
[----:B0-----:R-:W-:-:S02]  /*242c0*/  IMAD.U32 R11, RZ, RZ, UR5 ;  /* 0x00000005ff0b7e24 */ /* 0x001fc4000f8e00ff */
[----:B------:R-:W-:Y:S02]  /*242d0*/  IMAD.MOV.U32 R12, RZ, RZ, 0x1 ;  /* 0x00000001ff0c7424 */ /* 0x000fe400078e00ff */
[----:B------:R-:W-:-:S07]  /*242e0*/  IMAD.MOV.U32 R13, RZ, RZ, RZ ;  /* 0x000000ffff0d7224 */ /* 0x000fce00078e00ff */
[----:B------:R-:W-:-:S07]  /*242f0*/  LEPC R20, `(.L_x_1703) ;  /* 0x000000001014794e */ /* 0x000fce0000000000 */
[----:B----4-:R-:W-:Y:S05]  /*24300*/  CALL.ABS.NOINC R2 ;  /* 0x0000000002007343 */ /* 0x010fea0003c00000 */
.L_x_1703:
[----:B------:R-:W4:Y:S02]  /*24310*/  LDL R2, [R1+0x20] ;  /* 0x0000200001027983 */ /* 0x000f240000100800 */
[----:B----4-:R-:W-:-:S04]  /*24320*/  IADD3 R0, R2, 0x400, RZ ;  /* 0x0000040002007810 */ /* 0x010fc80007ffe0ff */
[----:B------:R-:W-:-:S13]  /*24330*/  LOP3.LUT P0, RZ, R0, 0x3ff, RZ, 0xc0, !PT ;  /* 0x000003ff00ff7812 */ /* 0x000fda000780c0ff */
[----:B------:R-:W-:Y:S05]  /*24340*/  @!P0 BRA `(.L_x_1704) ;  /* 0x0000000000808947 */ /* 0x000fea0003800000 */
[----:B------:R-:W-:Y:S01]  /*24350*/  MOV R0, 0x0 ;  /* 0x0000000000007802 */ /* 0x000fe20000000f00 */
[----:B------:R-:W-:Y:S01]  /*24360*/  ULDC.64 UR6, c[0x4][0x1b8] ;  /* 0x01006e0000067ab9 */ /* 0x000fe20000000a00 */
[----:B------:R-:W-:Y:S01]  /*24370*/  ULDC.64 UR8, c[0x4][0x1c0] ;  /* 0x0100700000087ab9 */ /* 0x000fe20000000a00 */
[----:B------:R-:W-:Y:S01]  /*24380*/  ULDC.64 UR4, c[0x4][0x148] ;  /* 0x0100520000047ab9 */ /* 0x000fe20000000a00 */
[----:B------:R4:W4:Y:S01]  /*24390*/  LDC.64 R2, c[0x4][R0] ;  /* 0x0100000000027b82 */ /* 0x0009220000000a00 */
[----:B------:R-:W-:Y:S01]  /*243a0*/  IMAD.U32 R4, RZ, RZ, UR6 ;  /* 0x00000006ff047e24 */ /* 0x000fe2000f8e00ff */
[----:B---3--:R-:W-:Y:S01]  /*243b0*/  MOV R6, UR8 ;  /* 0x0000000800067c02 */ /* 0x008fe20008000f00 */
[----:B------:R-:W-:Y:S01]  /*243c0*/  IMAD.U32 R5, RZ, RZ, UR7 ;  /* 0x00000007ff057e24 */ /* 0x000fe2000f8e00ff */
[----:B0-----:R-:W-:Y:S01]  /*243d0*/  MOV R11, UR5 ;  /* 0x00000005000b7c02 */ /* 0x001fe20008000f00 */
[----:B-12---:R-:W-:Y:S01]  /*243e0*/  IMAD.U32 R7, RZ, RZ, UR9 ;  /* 0x00000009ff077e24 */ /* 0x006fe2000f8e00ff */
[----:B------:R-:W-:Y:S01]  /*243f0*/  MOV R13, RZ ;  /* 0x000000ff000d7202 */ /* 0x000fe20000000f00 */
[----:B------:R-:W-:-:S02]  /*24400*/  IMAD.U32 R10, RZ, RZ, UR4 ;  /* 0x00000004ff0a7e24 */ /* 0x000fc4000f8e00ff */
[----:B------:R-:W-:Y:S02]  /*24410*/  IMAD.MOV.U32 R8, RZ, RZ, 0x70 ;  /* 0x00000070ff087424 */ /* 0x000fe400078e00ff */
[----:B------:R-:W-:-:S07]  /*24420*/  IMAD.MOV.U32 R12, RZ, RZ, 0x1 ;  /* 0x00000001ff0c7424 */ /* 0x000fce00078e00ff */
[----:B------:R-:W-:-:S07]  /*24430*/  LEPC R20, `(.L_x_1705) ;  /* 0x000000001014794e */ /* 0x000fce0000000000 */
[----:B----4-:R-:W-:Y:S05]  /*24440*/  CALL.ABS.NOINC R2 ;  /* 0x0000000002007343 */ /* 0x010fea0003c00000 */
.L_x_1705:
        /* <DEDUP_REMOVED lines=10> */
[----:B------:R-:W-:Y:S01]  /*244f0*/  MOV R13, RZ ;  /* 0x000000ff000d7202 */ /* 0x000fe20000000f00 */
[----:B------:R-:W-:-:S02]  /*24500*/  IMAD.U32 R10, RZ, RZ, UR8 ;  /* 0x00000008ff0a7e24 */ /* 0x000fc4000f8e00ff */
[----:B------:R-:W-:Y:S02]  /*24510*/  IMAD.MOV.U32 R8, RZ, RZ, 0x70 ;  /* 0x00000070ff087424 */ /* 0x000fe400078e00ff */
[----:B------:R-:W-:-:S07]  /*24520*/  IMAD.MOV.U32 R12, RZ, RZ, 0x1 ;  /* 0x00000001ff0c7424 */ /* 0x000fce00078e00ff */
[----:B------:R-:W-:-:S07]  /*24530*/  LEPC R20, `(.L_x_1704) ;  /* 0x000000001014794e */ /* 0x000fce0000000000 */
[----:B0-----:R-:W-:Y:S05]  /*24540*/  CALL.ABS.NOINC R2 ;  /* 0x0000000002007343 */ /* 0x001fea0003c00000 */
.L_x_1704:
[----:B------:R-:W4:Y:S01]  /*24550*/  LDL.LU R4, [R1+0x2c] ;  /* 0x00002c0001047983 */ /* 0x000f220000300800 */
[----:B------:R-:W0:Y:S01]  /*24560*/  LDC R0, c[0x0][0x428] ;  /* 0x00010a00ff007b82 */ /* 0x000e220000000800 */
[----:B------:R-:W-:Y:S01]  /*24570*/  ULDC.64 UR4, c[0x0][0x9f8] ;  /* 0x00027e0000047ab9 */ /* 0x000fe20000000a00 */
[----:B------:R-:W-:Y:S01]  /*24580*/  MOV R5, R19 ;  /* 0x0000001300057202 */ /* 0x000fe20000000f00 */
[----:B------:R-:W-:Y:S01]  /*24590*/  ULDC.64 UR6, c[0x0][0x208] ;  /* 0x0000820000067ab9 */ /* 0x000fe20000000a00 */
[----:B0-----:R-:W-:Y:S01]  /*245a0*/  ISETP.NE.AND P0, PT, R0, 0x1, PT ;  /* 0x000000010000780c */ /* 0x001fe20003f05270 */
[----:B------:R-:W-:-:S12]  /*245b0*/  IMAD.MOV.U32 R0, RZ, RZ, R18 ;  /* 0x000000ffff007224 */ /* 0x000fd800078e0012 */
[----:B------:R-:W0:Y:S08]  /*245c0*/  @P0 LDC R3, c[0x0][0x42c] ;  /* 0x00010b00ff030b82 */ /* 0x000e300000000800 */
[----:B------:R-:W1:Y:S01]  /*245d0*/  @P0 LDC R2, c[0x0][0x430] ;  /* 0x00010c00ff020b82 */ /* 0x000e620000000800 */
[----:B0-----:R-:W-:-:S05]  /*245e0*/  @P0 IMAD.HI.U32 R3, R18, R3, RZ ;  /* 0x0000000312030227 */ /* 0x001fca00078e00ff */
[----:B-1----:R-:W-:Y:S02]  /*245f0*/  @P0 SHF.R.U32.HI R0, RZ, R2, R3 ;  /* 0x00000002ff000219 */ /* 0x002fe40000011603 */
[----:B------:R-:W-:-:S04]  /*24600*/  ISETP.NE.U32.AND P0, PT, RZ, UR4, PT ;  /* 0x00000004ff007c0c */ /* 0x000fc8000bf05070 */
[----:B------:R-:W-:Y:S01]  /*24610*/  ISETP.NE.AND.EX P0, PT, RZ, UR5, PT, P0 ;  /* 0x00000005ff007c0c */ /* 0x000fe2000bf05300 */
[----:B------:R-:W-:-:S12]  /*24620*/  ULDC.64 UR4, c[0x0][0xa00] ;  /* 0x0002800000047ab9 */ /* 0x000fd80000000a00 */
[----:B--23--:R-:W0:Y:S02]  /*24630*/  @P0 LDC.64 R6, c[0x0][0x9f8] ;  /* 0x00027e00ff060b82 */ /* 0x00ce240000000a00 */
[----:B0-----:R-:W-:-:S05]  /*24640*/  @P0 IMAD.WIDE R6, R19, 0x4, R6 ;  /* 0x0000000413060825 */ /* 0x001fca00078e0206 */
[----:B------:R0:W5:Y:S01]  /*24650*/  @P0 LDG.E R5, desc[UR6][R6.64] ;  /* 0x0000000606050981 */ /* 0x000162000c1e1900 */
[----:B------:R-:W-:-:S04]  /*24660*/  ISETP.NE.U32.AND P0, PT, RZ, UR4, PT ;  /* 0x00000004ff007c0c */ /* 0x000fc8000bf05070 */
[----:B------:R-:W-:-:S04]  /*24670*/  ISETP.NE.AND.EX P0, PT, RZ, UR5, PT, P0 ;  /* 0x00000005ff007c0c */ /* 0x000fc8000bf05300 */
[----:B------:R-:W-:Y:S01]  /*24680*/  SEL R2, R19, RZ, !P0 ;  /* 0x000000ff13027207 */ /* 0x000fe20004000000 */
[----:B----4-:R-:W-:Y:S02]  /*24690*/  IMAD R3, R17, 0x80, R4 ;  /* 0x0000008011037824 */ /* 0x010fe400078e0204 */
[----:B------:R-:W1:Y:S02]  /*246a0*/  S2R R4, SR_TID.X ;  /* 0x0000000000047919 */ /* 0x000e640000002100 */
[----:B-1----:R-:W-:-:S04]  /*246b0*/  LOP3.LUT R4, R4, 0x1f, RZ, 0xc0, !PT ;  /* 0x0000001f04047812 */ /* 0x002fc800078ec0ff */
[----:B------:R-:W-:-:S04]  /*246c0*/  ISETP.NE.AND P6, PT, R4, RZ, PT ;  /* 0x000000ff0400720c */ /* 0x000fc80003fc5270 */
[----:B------:R-:W-:-:S09]  /*246d0*/  PLOP3.LUT P1, PT, P6, PT, PT, 0x8, 0x0 ;  /* 0x000000000000781c */ /* 0x000fd2000372e170 */
[----:B------:R-:W-:-:S05]  /*246e0*/  VOTEU.ALL UP1, P6 ;  /* 0x00000000003f7886 */ /* 0x000fca0003020000 */
[----:B------:R-:W-:-:S04]  /*246f0*/  @!UP1 UIADD3 UR8, UP0, UR36, 0x270, URZ ;  /* 0x0000027024089890 */ /* 0x000fc8000ff1e03f */
[----:B------:R-:W-:-:S03]  /*24700*/  @!UP1 UIADD3.X UR9, URZ, UR37, URZ, UP0, !UPT ;  /* 0x000000253f099290 */ /* 0x000fc600087fe43f */
[----:B0-----:R-:W-:-:S09]  /*24710*/  VOTEU.ALL UP0, P6 ;  /* 0x00000000003f7886 */ /* 0x001fd20003000000 */
.L_x_1706:
        /* <DEDUP_REMOVED lines=16> */
.L_x_1707:
        /* <DEDUP_REMOVED lines=15> */
.L_x_1708:
        /* <DEDUP_REMOVED lines=15> */
.L_x_1709:
        /* <DEDUP_REMOVED lines=9> */
[----:B------:R-:W2:Y:S01]  /*24a90*/  LDL R4, [R1+0x24] ;  /* 0x0000240001047983 */ /* 0x000ea20000100800 */
[----:B------:R-:W0:Y:S01]  /*24aa0*/  LDC.64 R8, c[0x0][0x3f8] ;  /* 0x0000fe00ff087b82 */ /* 0x000e220000000a00 */
[----:B------:R-:W-:Y:S02]  /*24ab0*/  ULDC.64 UR4, c[0x0][0xa08] ;  /* 0x0002820000047ab9 */ /* 0x000fe40000000a00 */
[----:B0-----:R-:W-:Y:S01]  /*24ac0*/  LOP3.LUT P0, RZ, R8, UR4, RZ, 0xfc, !PT ;  /* 0x0000000408ff7c12 */ /* 0x001fe2000f80fcff */
[----:B------:R-:W-:-:S03]  /*24ad0*/  UMOV UR4, 0xffffffff ;  /* 0xffffffff00047882 */ /* 0x000fc60000000000 */
[----:B------:R-:W-:-:S04]  /*24ae0*/  LOP3.LUT P0, RZ, R9, UR5, RZ, 0xfc, P0 ;  /* 0x0000000509ff7c12 */ /* 0x000fc8000800fcff */
[----:B-----5:R-:W-:Y:S01]  /*24af0*/  SEL R6, R5, RZ, !P0 ;  /* 0x000000ff05067207 */ /* 0x020fe20004000000 */
[----:B--2---:R-:W-:Y:S01]  /*24b00*/  VIADD R4, R4, 0xffffffff ;  /* 0xffffffff04047836 */ /* 0x004fe20000000000 */
[----:B------:R-:W-:Y:S07]  /*24b10*/  BRA.DIV UR4, `(.L_x_1710) ;  /* 0x0000005604b47947 */ /* 0x000fee000b800000 */
.L_x_1894:
[----:B------:R-:W-:Y:S01]  /*24b20*/  UMOV UR4, 0xffffffff ;  /* 0xffffffff00047882 */ /* 0x000fe20000000000 */
[----:B------:R-:W-:Y:S02]  /*24b30*/  SHF.R.S32.HI R17, RZ, 0x1f, R5 ;  /* 0x0000001fff117819 */ /* 0x000fe40000011405 */
[----:B------:R-:W-:Y:S05]  /*24b40*/  BRA.DIV UR4, `(.L_x_1711) ;  /* 0x0000005604dc7947 */ /* 0x000fea000b800000 */
[----:B------:R-:W-:-:S13]  /*24b50*/  ELECT P6, URZ, PT ;  /* 0x00000000003f782f */ /* 0x000fda00038c0000 */
.L_x_1897:
[----:B------:R-:W-:Y:S05]  /*24b60*/  @!P6 BRA `(.L_x_1712) ;  /* 0x000000040038e947 */ /* 0x000fea0003800000 */
[----:B------:R-:W-:-:S04]  /*24b70*/  ISETP.NE.U32.AND P0, PT, R8, RZ, PT ;  /* 0x000000ff0800720c */ /* 0x000fc80003f05070 */
        /* <DEDUP_REMOVED lines=20> */
.L_x_1713:
        /* <DEDUP_REMOVED lines=9> */
.L_x_1898:
        /* <DEDUP_REMOVED lines=11> */
.L_x_1715:
[----:B------:R-:W2:Y:S01]  /*24e00*/  LDL R11, [R1] ;  /* 0x00000000010b7983 */ /* 0x000ea20000100800 */
[----:B------:R-:W-:-:S03]  /*24e10*/  MOV R12, 0x400 ;  /* 0x00000400000c7802 */ /* 0x000fc60000000f00 */
[----:B0-----:R-:W3:Y:S01]  /*24e20*/  LDL R10, [R1+0x4] ;  /* 0x00000400010a7983 */ /* 0x001ee20000100800 */
[----:B------:R-:W0:Y:S01]  /*24e30*/  S2R R13, SR_CgaCtaId ;  /* 0x00000000000d7919 */ /* 0x000e220000008800 */
        /* <DEDUP_REMOVED lines=33> */
.L_x_1712:
        /* <DEDUP_REMOVED lines=55> */
.L_x_1899:
[----:B------:R-:W-:Y:S05]  /*253c0*/  BSYNC B0 ;  /* 0x0000000000007941 */ /* 0x000fea0003800000 */
.L_x_1716:
[----:B0-----:R-:W2:Y:S04]  /*253d0*/  LDL R3, [R1+0x24] ;  /* 0x0000240001037983 */ /* 0x001ea80000100800 */
[----:B------:R-:W3:Y:S01]  /*253e0*/  LDL R10, [R1+0x18] ;  /* 0x00001800010a7983 */ /* 0x000ee20000100800 */
[----:B------:R-:W-:Y:S01]  /*253f0*/  BSSY B0, `(.L_x_1718) ;  /* 0x00001cd000007945 */ /* 0x000fe20003800000 */
[----:B--2---:R-:W-:-:S05]  /*25400*/  VIADD R7, R3, 0xfffffffe ;  /* 0xfffffffe03077836 */ /* 0x004fca0000000000 */
[----:B---3--:R-:W-:-:S13]  /*25410*/  ISETP.GE.AND P0, PT, R7, R10, PT ;  /* 0x0000000a0700720c */ /* 0x008fda0003f06270 */
[----:B------:R-:W-:Y:S05]  /*25420*/  @!P0 BRA `(.L_x_1719) ;  /* 0x0000001c00248947 */ /* 0x000fea0003800000 */
[----:B------:R-:W-:Y:S01]  /*25430*/  LOP3.LUT R2, RZ, R10, RZ, 0x33, !PT ;  /* 0x0000000aff027212 */ /* 0x000fe200078e33ff */
[----:B------:R-:W-:Y:S01]  /*25440*/  BSSY B1, `(.L_x_1720) ;  /* 0x000009b000017945 */ /* 0x000fe20003800000 */
[----:B------:R-:W-:-:S04]  /*25450*/  IADD3 R13, -R3, RZ, RZ ;  /* 0x000000ff030d7210 */ /* 0x000fc80007ffe1ff */
        /* <DEDUP_REMOVED lines=29> */
[----:B------:R-:W-:Y:S01]  /*25630*/  IMAD.WIDE.U32 R10, R5, UR4, R2 ;  /* 0x00000004050a7c25 */ /* 0x000fe2000f8e0002 */
[----:B------:R-:W-:-:S03]  /*25640*/  IADD3 R2, -R2, RZ, RZ ;  /* 0x000000ff02027210 */ /* 0x000fc60007ffe1ff */
[----:B------:R-:W-:Y:S01]  /*25650*/  IMAD.IADD R15, R15, 0x1, R11 ;  /* 0x000000010f0f7824 */ /* 0x000fe200078e020b */
[----:B------:R-:W-:Y:S01]  /*25660*/  LEA R8, P0, R10, R8, 0x2 ;  /* 0x000000080a087211 */ /* 0x000fe200078010ff */
[----:B------:R-:W-:-:S03]  /*25670*/  IMAD R7, R18, R2, R7 ;  /* 0x0000000212077224 */ /* 0x000fc600078e0207 */
[----:B------:R-:W-:-:S05]  /*25680*/  LEA.HI.X R9, R10, R9, R15, 0x2, P0 ;  /* 0x000000090a097211 */ /* 0x000fca00000f140f */
[----:B------:R0:W5:Y:S04]  /*25690*/  LDG.E R2, desc[UR6][R8.64] ;  /* 0x0000000608027981 */ /* 0x000168000c1e1900 */
.L_x_1724:
[----:B0-----:R-:W0:Y:S01]  /*256a0*/  S2R R8, SR_CgaCtaId ;  /* 0x0000000000087919 */ /* 0x001e220000008800 */
[----:B------:R-:W-:-:S04]  /*256b0*/  MOV R3, 0x400 ;  /* 0x0000040000037802 */ /* 0x000fc80000000f00 */
[----:B0-----:R-:W-:Y:S02]  /*256c0*/  LEA R3, R8, R3, 0x18 ;  /* 0x0000000308037211 */ /* 0x001fe400078ec0ff */
[----:B------:R-:W-:-:S03]  /*256d0*/  SHF.L.U32 R8, R14, 0x1f, RZ ;  /* 0x0000001f0e087819 */ /* 0x000fc600000006ff */
[----:B------:R-:W-:-:S04]  /*256e0*/  IMAD R3, R12, 0x8, R3 ;  /* 0x000000080c037824 */ /* 0x000fc800078e0203 */
[----:B------:R-:W0:Y:S02]  /*256f0*/  SYNCS.PHASECHK.TRANS64.TRYWAIT P0, [R3+URZ+0x30840], R8 ;  /* 0x03084008030075a7 */ /* 0x000e24000800017f */
[----:B0-----:R-:W-:Y:S05]  /*25700*/  @!P0 BRA `(.L_x_1725) ;  /* 0x0000004c00408947 */ /* 0x001fea0003800000 */
.L_x_1900:
        /* <DEDUP_REMOVED lines=11> */
.L_x_1726:
[----:B------:R-:W2:Y:S04]  /*257c0*/  LDL R15, [R1+0x4] ;  /* 0x00000400010f7983 */ /* 0x000ea80000100800 */
[----:B0-----:R-:W3:Y:S01]  /*257d0*/  LDL.LU R8, [R1+0x8] ;  /* 0x0000080001087983 */ /* 0x001ee20000300800 */
        /* <DEDUP_REMOVED lines=8> */
[----:B0-----:R-:W-:-:S04]  /*25860*/  LEA R10, R11, R10, 0x18 ;  /* 0x0000000a0b0a7211 */ /* 0x001fc800078ec0ff */
[----:B------:R-:W-:-:S04]  /*25870*/  LEA R3, R12, R10, 0xf ;  /* 0x0000000a0c037211 */ /* 0x000fc800078e78ff */
        /* <DEDUP_REMOVED lines=29> */
.L_x_1901:
        /* <DEDUP_REMOVED lines=10> */
.L_x_1728:
[----:B------:R-:W2:Y:S02]  /*25af0*/  LDL R8, [R1+0x14] ;  /* 0x0000140001087983 */ /* 0x000ea40000100800 */
[----:B--2---:R-:W-:-:S13]  /*25b00*/  LOP3.LUT P0, RZ, R8, 0x40, RZ, 0xc0, !PT ;  /* 0x0000004008ff7812 */ /* 0x004fda000780c0ff */
[----:B------:R-:W-:Y:S05]  /*25b10*/  @P0 BRA `(.L_x_1729) ;  /* 0x0000000000040947 */ /* 0x000fea0003800000 */
[----:B------:R-:W-:Y:S01]  /*25b20*/  BPT.TRAP 0x1 ;  /* 0x000000040000795c */ /* 0x000fe20000300000 */
.L_x_1729:
[----:B------:R-:W2:Y:S01]  /*25b30*/  LDL.LU R9, [R1] ;  /* 0x0000000001097983 */ /* 0x000ea20000300800 */
        /* <DEDUP_REMOVED lines=14> */
[----:B------:R-:W-:Y:S01]  /*25c20*/  IMAD.MOV.U32 R6, RZ, RZ, R2 ;  /* 0x000000ffff067224 */ /* 0x000fe200078e0002 */
[----:B--2---:R-:W-:Y:S02]  /*25c30*/  LEA R4, R9, R10, 0xf ;  /* 0x0000000a09047211 */ /* 0x004fe400078e78ff */
[----:B---3--:R-:W-:Y:S02]  /*25c40*/  R2UR UR5, R8 ;  /* 0x00000000080572ca */ /* 0x008fe400000e0000 */
[----:B------:R-:W-:-:S11]  /*25c50*/  R2UR UR16, R4 ;  /* 0x00000000041072ca */ /* 0x000fd600000e0000 */
[----:B------:R-:W-:Y:S02]  /*25c60*/  ULEA UR11, UR11, UR5, 0x6 ;  /* 0x000000050b0b7291 */ /* 0x000fe4000f8e303f */
        /* <DEDUP_REMOVED lines=9> */
[----:B------:R0:W-:Y:S01]  /*25d00*/  UTMALDG.4D [UR8], [UR4], desc[UR6] ;  /* 0x00000608040075b4 */ /* 0x0001e20008019000 */
[----:B------:R-:W-:Y:S01]  /*25d10*/  IMAD.MOV.U32 R4, RZ, RZ, R7 ;  /* 0x000000ffff047224 */ /* 0x000fe200078e0007 */
        /* <DEDUP_REMOVED lines=8> */
.L_x_1723:
[----:B------:R-:W-:Y:S05]  /*25da0*/  BSYNC B2 ;  /* 0x0000000000027941 */ /* 0x000fea0003800000 */
.L_x_1722:
[----:B------:R-:W2:Y:S04]  /*25db0*/  LDL R2, [R1+0x24] ;  /* 0x0000240001027983 */ /* 0x000ea80000100800 */
[----:B------:R0:W-:Y:S04]  /*25dc0*/  STL [R1+0x8], R14 ;  /* 0x0000080e01007387 */ /* 0x0001e80000100800 */
[----:B------:R0:W-:Y:S02]  /*25dd0*/  STL [R1], R12 ;  /* 0x0000000c01007387 */ /* 0x0001e40000100800 */
[----:B0-2---:R-:W-:-:S07]  /*25de0*/  IADD3 R7, R2, -0x3, RZ ;  /* 0xfffffffd02077810 */ /* 0x005fce0007ffe0ff */
.L_x_1721:
[----:B------:R-:W-:Y:S05]  /*25df0*/  BSYNC B1 ;  /* 0x0000000000017941 */ /* 0x000fea0003800000 */
.L_x_1720:
[----:B------:R-:W2:Y:S01]  /*25e00*/  LDL.LU R2, [R1+0x24] ;  /* 0x0000240001027983 */ /* 0x000ea20000300800 */
[----:B------:R-:W-:Y:S01]  /*25e10*/  VIADD R13, R13, 0xfffffffe ;  /* 0xfffffffe0d0d7836 */ /* 0x000fe20000000000 */
[----:B--2---:R-:W-:-:S04]  /*25e20*/  LOP3.LUT R2, RZ, R2, RZ, 0x33, !PT ;  /* 0x00000002ff027212 */ /* 0x004fc800078e33ff */
[----:B------:R-:W-:-:S13]  /*25e30*/  ISETP.NE.AND P0, PT, R13, R2, PT ;  /* 0x000000020d00720c */ /* 0x000fda0003f05270 */
[----:B------:R-:W-:Y:S05]  /*25e40*/  @!P0 BRA `(.L_x_1719) ;  /* 0x00000010009c8947 */ /* 0x000fea0003800000 */
[----:B------:R-:W-:-:S07]  /*25e50*/  IMAD.MOV.U32 R13, RZ, RZ, R6 ;  /* 0x000000ffff0d7224 */ /* 0x000fce00078e0006 */
.L_x_1746:
[----:B------:R-:W2:Y:S04]  /*25e60*/  LDL R3, [R1] ;  /* 0x0000000001037983 */ /* 0x000ea80000100800 */
[----:B------:R-:W3:Y:S01]  /*25e70*/  LDL R2, [R1+0x8] ;  /* 0x0000080001027983 */ /* 0x000ee20000100800 */
[----:B------:R-:W-:Y:S05]  /*25e80*/  YIELD ;  /* 0x0000000000007946 */ /* 0x000fea0003800000 */
[----:B------:R-:W-:Y:S01]  /*25e90*/  BSSY B1, `(.L_x_1730) ;  /* 0x000008e000017945 */ /* 0x000fe20003800000 */
[----:B--2---:R-:W-:-:S04]  /*25ea0*/  IADD3 R8, R3, 0x1, RZ ;  /* 0x0000000103087810 */ /* 0x004fc80007ffe0ff */
        /* <DEDUP_REMOVED lines=20> */
[C---:B------:R-:W-:Y:S01]  /*25ff0*/  IMAD R10, R5.reuse, UR7, R10 ;  /* 0x00000007050a7c24 */ /* 0x040fe2000f8e020a */
[----:B------:R-:W-:Y:S01]  /*26000*/  IADD3 R12, -R2, RZ, RZ ;  /* 0x000000ff020c7210 */ /* 0x000fe20007ffe1ff */
[----:B------:R-:W-:-:S04]  /*26010*/  IMAD.WIDE.U32 R2, R5, UR6, R2 ;  /* 0x0000000605027c25 */ /* 0x000fc8000f8e0002 */
[----:B------:R-:W-:Y:S01]  /*26020*/  IMAD.IADD R3, R10, 0x1, R3 ;  /* 0x000000010a037824 */ /* 0x000fe200078e0203 */
[----:B------:R-:W-:Y:S01]  /*26030*/  LEA R10, P0, R2, UR4, 0x2 ;  /* 0x00000004020a7c11 */ /* 0x000fe2000f8010ff */
[----:B------:R-:W-:-:S03]  /*26040*/  IMAD R12, R11, R12, R7 ;  /* 0x0000000c0b0c7224 */ /* 0x000fc600078e0207 */
[----:B------:R-:W-:-:S05]  /*26050*/  LEA.HI.X R11, R2, UR5, R3, 0x2, P0 ;  /* 0x00000005020b7c11 */ /* 0x000fca00080f1403 */
[----:B------:R0:W5:Y:S04]  /*26060*/  LDG.E R13, desc[UR8][R10.64] ;  /* 0x000000080a0d7981 */ /* 0x000168000c1e1900 */
.L_x_1732:
[----:B------:R-:W1:Y:S01]  /*26070*/  S2R R3, SR_CgaCtaId ;  /* 0x0000000000037919 */ /* 0x000e620000008800 */
[----:B------:R-:W-:-:S04]  /*26080*/  MOV R2, 0x400 ;  /* 0x0000040000027802 */ /* 0x000fc80000000f00 */
[----:B-1----:R-:W-:Y:S02]  /*26090*/  LEA R2, R3, R2, 0x18 ;  /* 0x0000000203027211 */ /* 0x002fe400078ec0ff */
[----:B------:R-:W-:-:S03]  /*260a0*/  SHF.L.U32 R3, R9, 0x1f, RZ ;  /* 0x0000001f09037819 */ /* 0x000fc600000006ff */
[----:B------:R-:W-:-:S04]  /*260b0*/  IMAD R2, R8, 0x8, R2 ;  /* 0x0000000808027824 */ /* 0x000fc800078e0202 */
[----:B------:R-:W1:Y:S02]  /*260c0*/  SYNCS.PHASECHK.TRANS64.TRYWAIT P0, [R2+URZ+0x30840], R3 ;  /* 0x03084003020075a7 */ /* 0x000e64000800017f */
[----:B-1----:R-:W-:Y:S05]  /*260d0*/  @!P0 BRA `(.L_x_1733) ;  /* 0x0000004000f48947 */ /* 0x002fea0003800000 */
.L_x_1902:
[----:B0-----:R-:W0:Y:S02]  /*260e0*/  S2R R10, SR_TID.X ;  /* 0x00000000000a7919 */ /* 0x001e240000002100 */
[----:B0-----:R-:W-:-:S04]  /*260f0*/  LOP3.LUT R10, R10, 0x7f, RZ, 0xc0, !PT ;  /* 0x0000007f0a0a7812 */ /* 0x001fc800078ec0ff */
[----:B------:R-:W-:-:S13]  /*26100*/  ISETP.NE.AND P0, PT, R10, RZ, PT ;  /* 0x000000ff0a00720c */ /* 0x000fda0003f05270 */
[----:B------:R-:W-:Y:S05]  /*26110*/  @P0 BRA `(.L_x_1734) ;  /* 0x00000000001c0947 */ /* 0x000fea0003800000 */
[----:B------:R-:W0:Y:S01]  /*26120*/  S2R R10, SR_TID.X ;  /* 0x00000000000a7919 */ /* 0x000e220000002100 */
[----:B-1----:R-:W-:-:S04]  /*26130*/  MOV R3, 0x8000 ;  /* 0x0000800000037802 */ /* 0x002fc80000000f00 */
[----:B------:R2:W-:Y:S01]  /*26140*/  SYNCS.ARRIVE.TRANS64 RZ, [R2+URZ+0x30830], R3 ;  /* 0x0308300302ff79a7 */ /* 0x0005e2000800003f */
[----:B0-----:R-:W-:-:S04]  /*26150*/  LOP3.LUT R10, R10, 0x1f, RZ, 0xc0, !PT ;  /* 0x0000001f0a0a7812 */ /* 0x001fc800078ec0ff */
[----:B------:R-:W-:-:S13]  /*26160*/  ISETP.NE.AND P1, PT, R10, RZ, PT ;  /* 0x000000ff0a00720c */ /* 0x000fda0003f25270 */
[----:B--2---:R-:W-:Y:S05]  /*26170*/  @!P1 BRA `(.L_x_1734) ;  /* 0x0000000000049947 */ /* 0x004fea0003800000 */
[----:B------:R-:W-:Y:S01]  /*26180*/  BPT.TRAP 0x1 ;  /* 0x000000040000795c */ /* 0x000fe20000300000 */
.L_x_1734:
        /* <DEDUP_REMOVED lines=41> */
.L_x_1903:
        /* <DEDUP_REMOVED lines=10> */
.L_x_1736:
[----:B------:R-:W2:Y:S02]  /*264c0*/  LDL R3, [R1+0x14] ;  /* 0x0000140001037983 */ /* 0x000ea40000100800 */
[----:B--2---:R-:W-:-:S13]  /*264d0*/  LOP3.LUT P0, RZ, R3, 0x40, RZ, 0xc0, !PT ;  /* 0x0000004003ff7812 */ /* 0x004fda000780c0ff */
[----:B------:R-:W-:Y:S05]  /*264e0*/  @P0 BRA `(.L_x_1737) ;  /* 0x0000000000040947 */ /* 0x000fea0003800000 */
[----:B------:R-:W-:Y:S01]  /*264f0*/  BPT.TRAP 0x1 ;  /* 0x000000040000795c */ /* 0x000fe20000300000 */
.L_x_1737:
        /* <DEDUP_REMOVED lines=16> */
[----:B------:R-:W-:Y:S01]  /*26600*/  MOV R6, R13 ;  /* 0x0000000d00067202 */ /* 0x000fe20000000f00 */
        /* <DEDUP_REMOVED lines=22> */
.L_x_1731:
[----:B------:R-:W-:Y:S05]  /*26770*/  BSYNC B1 ;  /* 0x0000000000017941 */ /* 0x000fea0003800000 */
.L_x_1730:
        /* <DEDUP_REMOVED lines=11> */
[----:B------:R-:W-:Y:S02]  /*26830*/  MOV R10, R11 ;  /* 0x0000000b000a7202 */ /* 0x000fe40000000f00 */
        /* <DEDUP_REMOVED lines=16> */
[----:B------:R-:W-:-:S05]  /*26940*/  IMAD.WIDE.U32 R2, R5, UR6, R2 ;  /* 0x0000000605027c25 */ /* 0x000fca000f8e0002 */
[----:B------:R-:W-:Y:S02]  /*26950*/  IADD3 R3, R12, R3, RZ ;  /* 0x000000030c037210 */ /* 0x000fe40007ffe0ff */
[----:B------:R-:W-:-:S04]  /*26960*/  LEA R12, P0, R2, UR4, 0x2 ;  /* 0x00000004020c7c11 */ /* 0x000fc8000f8010ff */
[----:B------:R-:W-:-:S06]  /*26970*/  LEA.HI.X R13, R2, UR5, R3, 0x2, P0 ;  /* 0x00000005020d7c11 */ /* 0x000fcc00080f1403 */
[----:B------:R1:W5:Y:S03]  /*26980*/  LDG.E R13, desc[UR8][R12.64] ;  /* 0x000000080c0d7981 */ /* 0x000366000c1e1900 */
.L_x_1740:
[----:B------:R-:W2:Y:S01]  /*26990*/  S2R R3, SR_CgaCtaId ;  /* 0x0000000000037919 */ /* 0x000ea20000008800 */
[----:B------:R-:W-:-:S04]  /*269a0*/  MOV R2, 0x400 ;  /* 0x0000040000027802 */ /* 0x000fc80000000f00 */
[----:B--2---:R-:W-:Y:S02]  /*269b0*/  LEA R2, R3, R2, 0x18 ;  /* 0x0000000203027211 */ /* 0x004fe400078ec0ff */
[----:B------:R-:W-:-:S03]  /*269c0*/  SHF.L.U32 R3, R14, 0x1f, RZ ;  /* 0x0000001f0e037819 */ /* 0x000fc600000006ff */
[----:B------:R-:W-:-:S04]  /*269d0*/  IMAD R2, R15, 0x8, R2 ;  /* 0x000000080f027824 */ /* 0x000fc800078e0202 */
[----:B------:R-:W2:Y:S02]  /*269e0*/  SYNCS.PHASECHK.TRANS64.TRYWAIT P0, [R2+URZ+0x30840], R3 ;  /* 0x03084003020075a7 */ /* 0x000ea4000800017f */
[----:B--2---:R-:W-:Y:S05]  /*269f0*/  @!P0 BRA `(.L_x_1741) ;  /* 0x0000003800d48947 */ /* 0x004fea0003800000 */
.L_x_1904:
        /* <DEDUP_REMOVED lines=11> */
.L_x_1742:
        /* <DEDUP_REMOVED lines=16> */
[----:B0-----:R-:W-:-:S04]  /*26bb0*/  LEA R3, R12, R3, 0x18 ;  /* 0x000000030c037211 */ /* 0x001fc800078ec0ff */
[----:B---3--:R-:W-:Y:S02]  /*26bc0*/  LEA R2, R15, R3, 0xf ;  /* 0x000000030f027211 */ /* 0x008fe400078e78ff */
[----:B----4-:R-:W-:Y:S02]  /*26bd0*/  R2UR UR5, R14 ;  /* 0x000000000e0572ca */ /* 0x010fe400000e0000 */
[----:B------:R-:W-:Y:S01]  /*26be0*/  R2UR UR14, R2 ;  /* 0x00000000020e72ca */ /* 0x000fe200000e0000 */
[----:B------:R-:W-:-:S10]  /*26bf0*/  IMAD R2, R8, 0x8, R3 ;  /* 0x0000000808027824 */ /* 0x000fd400078e0203 */
        /* <DEDUP_REMOVED lines=19> */
.L_x_1905:
        /* <DEDUP_REMOVED lines=10> */
.L_x_1744:
[----:B------:R-:W2:Y:S02]  /*26dd0*/  LDL R3, [R1+0x14] ;  /* 0x0000140001037983 */ /* 0x000ea40000100800 */
[----:B--2---:R-:W-:-:S13]  /*26de0*/  LOP3.LUT P0, RZ, R3, 0x40, RZ, 0xc0, !PT ;  /* 0x0000004003ff7812 */ /* 0x004fda000780c0ff */
[----:B------:R-:W-:Y:S05]  /*26df0*/  @P0 BRA `(.L_x_1745) ;  /* 0x0000000000040947 */ /* 0x000fea0003800000 */
[----:B------:R-:W-:Y:S01]  /*26e00*/  BPT.TRAP 0x1 ;  /* 0x000000040000795c */ /* 0x000fe20000300000 */
.L_x_1745:
[----:B------:R-:W2:Y:S01]  /*26e10*/  LDL R3, [R1+0x4] ;  /* 0x0000040001037983 */ /* 0x000ea20000100800 */
[----:B0-----:R-:W-:Y:S01]  /*26e20*/  MOV R9, 0x400 ;  /* 0x0000040000097802 */ /* 0x001fe20000000f00 */
[----:B------:R-:W0:Y:S01]  /*26e30*/  S2R R12, SR_CgaCtaId ;  /* 0x00000000000c7919 */ /* 0x000e220000008800 */
[----:B------:R-:W-:Y:S02]  /*26e40*/  R2UR UR11, R4 ;  /* 0x00000000040b72ca */ /* 0x000fe400000e0000 */
[----:B------:R-:W-:Y:S01]  /*26e50*/  R2UR UR9, R2 ;  /* 0x00000000020972ca */ /* 0x000fe200000e0000 */
[----:B------:R-:W-:Y:S01]  /*26e60*/  UIADD3 UR4, UP0, UR36, 0x470, URZ ;  /* 0x0000047024047890 */ /* 0x000fe2000ff1e03f */
[----:B------:R-:W-:Y:S02]  /*26e70*/  R2UR UR13, R6 ;  /* 0x00000000060d72ca */ /* 0x000fe400000e0000 */
[----:B------:R-:W-:Y:S02]  /*26e80*/  R2UR UR12, R0 ;  /* 0x00000000000c72ca */ /* 0x000fe400000e0000 */
        /* <DEDUP_REMOVED lines=30> */
.L_x_1739:
[----:B------:R-:W-:Y:S05]  /*27070*/  BSYNC B1 ;  /* 0x0000000000017941 */ /* 0x000fea0003800000 */
.L_x_1738:
[----:B------:R-:W2:Y:S01]  /*27080*/  LDL R2, [R1+0x18] ;  /* 0x0000180001027983 */ /* 0x000ea20000100800 */
[----:B------:R-:W-:Y:S02]  /*27090*/  IADD3 R7, R7, -0x2, RZ ;  /* 0xfffffffe07077810 */ /* 0x000fe40007ffe0ff */
[----:B--2---:R-:W-:-:S13]  /*270a0*/  ISETP.GT.AND P0, PT, R11, R2, PT ;  /* 0x000000020b00720c */ /* 0x004fda0003f04270 */
[----:B------:R-:W-:Y:S05]  /*270b0*/  @P0 BRA `(.L_x_1746) ;  /* 0xffffffec00680947 */ /* 0x000fea000383ffff */
.L_x_1719:
[----:B------:R-:W-:Y:S05]  /*270c0*/  BSYNC B0 ;  /* 0x0000000000007941 */ /* 0x000fea0003800000 */
.L_x_1718:
        /* <DEDUP_REMOVED lines=14> */
[----:B-1----:R-:W-:-:S06]  /*271b0*/  LOP3.LUT R8, R8, UR4, RZ, 0xc0, !PT ;  /* 0x0000000408087c12 */ /* 0x002fcc000f8ec0ff */
[----:B------:R-:W1:Y:S01]  /*271c0*/  POPC R8, R8 ;  /* 0x0000000800087309 */ /* 0x000e620000000000 */
[----:B--2---:R-:W1:Y:S02]  /*271d0*/  SHFL.IDX PT, R5, R2, R5, 0x1f ;  /* 0x00001f0502057589 */ /* 0x004e6400000e0000 */
[----:B-1----:R-:W-:-:S07]  /*271e0*/  IADD3 R16, R5, UR39, R8 ;  /* 0x0000002705107c10 */ /* 0x002fce000fffe008 */
.L_x_1748:
[----:B------:R-:W-:Y:S05]  /*271f0*/  BSYNC B0 ;  /* 0x0000000000007941 */ /* 0x000fea0003800000 */
.L_x_1747:
        /* <DEDUP_REMOVED lines=11> */
.L_x_1906:
        /* <DEDUP_REMOVED lines=10> */
.L_x_1752:
[----:B------:R-:W2:Y:S02]  /*27350*/  LDL R2, [R1+0x14] ;  /* 0x0000140001027983 */ /* 0x000ea40000100800 */
[----:B--2---:R-:W-:-:S13]  /*27360*/  LOP3.LUT P0, RZ, R2, 0x40, RZ, 0xc0, !PT ;  /* 0x0000004002ff7812 */ /* 0x004fda000780c0ff */
[----:B------:R-:W-:Y:S05]  /*27370*/  @P0 BRA `(.L_x_1753) ;  /* 0x0000000000040947 */ /* 0x000fea0003800000 */
[----:B------:R-:W-:Y:S01]  /*27380*/  BPT.TRAP 0x1 ;  /* 0x000000040000795c */ /* 0x000fe20000300000 */
.L_x_1753:
[----:B------:R-:W2:Y:S01]  /*27390*/  LDL.LU R8, [R1+0x4] ;  /* 0x0000040001087983 */ /* 0x000ea20000300800 */
[----:B------:R-:W-:-:S03]  /*273a0*/  MOV R5, 0x400 ;  /* 0x0000040000057802 */ /* 0x000fc60000000f00 */
[----:B------:R-:W3:Y:S01]  /*273b0*/  LDL R2, [R1] ;  /* 0x0000000001027983 */ /* 0x000ee20000100800 */
        /* <DEDUP_REMOVED lines=12> */
[----:B--2---:R-:W-:Y:S02]  /*27480*/  R2UR UR5, R8 ;  /* 0x00000000080572ca */ /* 0x004fe400000e0000 */
[----:B---3--:R-:W-:-:S04]  /*27490*/  LEA R2, R2, R5, 0xf ;  /* 0x0000000502027211 */ /* 0x008fc800078e78ff */
        /* <DEDUP_REMOVED lines=20> */
.L_x_1750:
[----:B------:R-:W-:Y:S05]  /*275e0*/  BSYNC B0 ;  /* 0x0000000000007941 */ /* 0x000fea0003800000 */
.L_x_1749:
        /* <DEDUP_REMOVED lines=9> */
.L_x_1702:
[----:B------:R-:W-:Y:S05]  /*27680*/  BSYNC B6 ;  /* 0x0000000000067941 */ /* 0x000fea0003800000 */
.L_x_1700:
[----:B------:R-:W-:-:S03]  /*27690*/  UMOV UR4, 0xffffffff ;  /* 0xffffffff00047882 */ /* 0x000fc60000000000 */
[----:B------:R-:W-:Y:S05]  /*276a0*/  BRA.DIV UR4, `(.L_x_1754) ;  /* 0x0000002e04e47947 */ /* 0x000fea000b800000 */
[----:B------:R0:W0:Y:S04]  /*276b0*/  SHFL.IDX PT, R4, R16, RZ, 0x1f ;  /* 0x00001fff10047589 */ /* 0x00002800000e0000 */
[----:B------:R-:W0:Y:S02]  /*276c0*/  SHFL.IDX PT, R16, R16, 0x1, 0x1f ;  /* 0x00201f0010107f89 */ /* 0x000e2400000e0000 */
.L_x_1910:
[----:B----4-:R-:W1:Y:S01]  /*276d0*/  S2R R0, SR_TID.X ;  /* 0x0000000000007919 */ /* 0x010e620000002100 */
[----:B------:R-:W-:Y:S01]  /*276e0*/  ULDC UR4, c[0x0][0xc14] ;  /* 0x0003050000047ab9 */ /* 0x000fe20000000800 */
[----:B------:R-:W-:Y:S01]  /*276f0*/  BSSY B0, `(.L_x_1755) ;  /* 0x000000c000007945 */ /* 0x000fe20003800000 */
[----:B------:R-:W-:Y:S01]  /*27700*/  IMAD.MOV.U32 R17, RZ, RZ, RZ ;  /* 0x000000ffff117224 */ /* 0x000fe200078e00ff */
[----:B-12---:R-:W-:Y:S02]  /*27710*/  LOP3.LUT R7, R0, 0x1f, RZ, 0xc0, !PT ;  /* 0x0000001f00077812 */ /* 0x006fe400078ec0ff */
[----:B------:R-:W-:Y:S02]  /*27720*/  MOV R0, UR4 ;  /* 0x0000000400007c02 */ /* 0x000fe40008000f00 */
        /* <DEDUP_REMOVED lines=8> */
.L_x_1756:
[----:B------:R-:W-:Y:S05]  /*277b0*/  BSYNC B0 ;  /* 0x0000000000007941 */ /* 0x000fea0003800000 */
.L_x_1755:
[----:B------:R-:W-:-:S03]  /*277c0*/  UMOV UR4, 0xffffffff ;  /* 0xffffffff00047882 */ /* 0x000fc60000000000 */
[----:B------:R-:W-:Y:S05]  /*277d0*/  BRA.DIV UR4, `(.L_x_1757) ;  /* 0x0000002e04e47947 */ /* 0x000fea000b800000 */
[----:B0----5:R-:W0:Y:S01]  /*277e0*/  SHFL.UP PT, R14, R17, 0x1, RZ ;  /* 0x04200000110e7989 */ /* 0x021e2200000e00ff */
[C---:B------:R-:W-:Y:S02]  /*277f0*/  ISETP.NE.AND P0, PT, R7.reuse, RZ, PT ;  /* 0x000000ff0700720c */ /* 0x040fe40003f05270 */
[C---:B------:R-:W-:Y:S02]  /*27800*/  ISETP.GE.U32.AND P1, PT, R7.reuse, 0x2, PT ;  /* 0x000000020700780c */ /* 0x040fe40003f26070 */
[----:B0-----:R-:W-:Y:S02]  /*27810*/  SEL R14, R14, RZ, P0 ;  /* 0x000000ff0e0e7207 */ /* 0x001fe40000000000 */
[----:B------:R-:W-:-:S03]  /*27820*/  ISETP.GE.U32.AND P0, PT, R7, 0x4, PT ;  /* 0x000000040700780c */ /* 0x000fc60003f06070 */
[----:B------:R-:W-:-:S05]  /*27830*/  IMAD.IADD R13, R17, 0x1, R14 ;  /* 0x00000001110d7824 */ /* 0x000fca00078e020e */
[----:B------:R-:W0:Y:S02]  /*27840*/  SHFL.UP PT, R14, R13, 0x2, RZ ;  /* 0x044000000d0e7989 */ /* 0x000e2400000e00ff */
[----:B0-----:R-:W-:Y:S02]  /*27850*/  SEL R14, R14, RZ, P1 ;  /* 0x000000ff0e0e7207 */ /* 0x001fe40000800000 */
[----:B------:R-:W-:Y:S02]  /*27860*/  ISETP.GE.U32.AND P1, PT, R7, 0x8, PT ;  /* 0x000000080700780c */ /* 0x000fe40003f26070 */
[----:B-1----:R-:W-:-:S05]  /*27870*/  IADD3 R3, R13, R14, RZ ;  /* 0x0000000e0d037210 */ /* 0x002fca0007ffe0ff */
[----:B------:R-:W0:Y:S02]  /*27880*/  SHFL.UP PT, R14, R3, 0x4, RZ ;  /* 0x04800000030e7989 */ /* 0x000e2400000e00ff */
[----:B0-----:R-:W-:Y:S02]  /*27890*/  SEL R14, R14, RZ, P0 ;  /* 0x000000ff0e0e7207 */ /* 0x001fe40000000000 */
[----:B------:R-:W-:-:S03]  /*278a0*/  ISETP.GE.U32.AND P0, PT, R7, 0x10, PT ;  /* 0x000000100700780c */ /* 0x000fc60003f06070 */
[----:B------:R-:W-:-:S05]  /*278b0*/  IMAD.IADD R5, R3, 0x1, R14 ;  /* 0x0000000103057824 */ /* 0x000fca00078e020e */
[----:B------:R-:W3:Y:S02]  /*278c0*/  SHFL.UP PT, R14, R5, 0x8, RZ ;  /* 0x05000000050e7989 */ /* 0x000ee400000e00ff */
[----:B---3--:R-:W-:-:S05]  /*278d0*/  SEL R6, R14, RZ, P1 ;  /* 0x000000ff0e067207 */ /* 0x008fca0000800000 */
[----:B------:R-:W-:-:S05]  /*278e0*/  IMAD.IADD R6, R5, 0x1, R6 ;  /* 0x0000000105067824 */ /* 0x000fca00078e0206 */
[----:B------:R-:W0:Y:S02]  /*278f0*/  SHFL.UP PT, R14, R6, 0x10, RZ ;  /* 0x06000000060e7989 */ /* 0x000e2400000e00ff */
[----:B0-----:R-:W-:-:S04]  /*27900*/  SEL R7, R14, RZ, P0 ;  /* 0x000000ff0e077207 */ /* 0x001fc80000000000 */
[----:B------:R-:W-:-:S05]  /*27910*/  IADD3 R2, R6, R7, RZ ;  /* 0x0000000706027210 */ /* 0x000fca0007ffe0ff */
[----:B------:R0:W1:Y:S02]  /*27920*/  SHFL.IDX PT, R14, R2, 0x1f, 0x1f ;  /* 0x03e01f00020e7f89 */ /* 0x00006400000e0000 */
.L_x_1918:
[----:B------:R-:W-:Y:S02]  /*27930*/  ULDC UR4, c[0x0][0xc10] ;  /* 0x0003040000047ab9 */ /* 0x000fe40000000800 */
[----:B------:R-:W-:-:S04]  /*27940*/  IMAD.U32 R5, RZ, RZ, UR4 ;  /* 0x00000004ff057e24 */ /* 0x000fc8000f8e00ff */
[----:B-1----:R-:W-:-:S04]  /*27950*/  IMAD R3, R14, R5, RZ ;  /* 0x000000050e037224 */ /* 0x002fc800078e02ff */
[----:B------:R-:W-:-:S05]  /*27960*/  IMAD.IADD R16, R16, 0x1, R3 ;  /* 0x0000000110107824 */ /* 0x000fca00078e0203 */
[----:B------:R-:W-:-:S13]  /*27970*/  ISETP.GT.AND P0, PT, R16, R4, PT ;  /* 0x000000041000720c */ /* 0x000fda0003f04270 */
[----:B------:R-:W-:Y:S05]  /*27980*/  @P0 BRA `(.L_x_1758) ;  /* 0x0000000000b80947 */ /* 0x000fea0003800000 */
[----:B------:R-:W1:Y:S02]  /*27990*/  LDC R0, c[0x0][0xc14] ;  /* 0x00030500ff007b82 */ /* 0x000e640000000800 */
.L_x_1763:
        /* <DEDUP_REMOVED lines=15> */
.L_x_1761:
[----:B------:R-:W-:Y:S05]  /*27a90*/  BSYNC B0 ;  /* 0x0000000000007941 */ /* 0x000fea0003800000 */
.L_x_1760:
        /* <DEDUP_REMOVED lines=11> */
[----:B0-----:R-:W-:-:S05]  /*27b50*/  IMAD.IADD R3, R13, 0x1, R14 ;  /* 0x000000010d037824 */ /* 0x001fca00078e020e */
        /* <DEDUP_REMOVED lines=11> */
.L_x_1926:
[----:B------:R-:W-:Y:S02]  /*27c10*/  ULDC UR4, c[0x0][0xc10] ;  /* 0x0003040000047ab9 */ /* 0x000fe40000000800 */
[----:B------:R-:W-:-:S04]  /*27c20*/  IMAD.U32 R5, RZ, RZ, UR4 ;  /* 0x00000004ff057e24 */ /* 0x000fc8000f8e00ff */
[----:B-1----:R-:W-:-:S05]  /*27c30*/  IMAD R3, R14, R5, RZ ;  /* 0x000000050e037224 */ /* 0x002fca00078e02ff */
[----:B------:R-:W-:-:S04]  /*27c40*/  IADD3 R16, R3, R16, RZ ;  /* 0x0000001003107210 */ /* 0x000fc80007ffe0ff */
[----:B------:R-:W-:-:S13]  /*27c50*/  ISETP.GT.AND P0, PT, R16, R4, PT ;  /* 0x000000041000720c */ /* 0x000fda0003f04270 */
[----:B------:R-:W-:Y:S05]  /*27c60*/  @!P0 BRA `(.L_x_1763) ;  /* 0xfffffffc004c8947 */ /* 0x000fea000383ffff */
.L_x_1758:
        /* <DEDUP_REMOVED lines=8> */
.L_x_1930:
[----:B------:R-:W-:Y:S01]  /*27cf0*/  ISETP.NE.AND P0, PT, R3, RZ, PT ;  /* 0x000000ff0300720c */ /* 0x000fe20003f05270 */
[----:B------:R-:W-:-:S12]  /*27d00*/  IMAD.MOV.U32 R7, RZ, RZ, RZ ;  /* 0x000000ffff077224 */ /* 0x000fd800078e00ff */
[----:B------:R-:W-:Y:S05]  /*27d10*/  @!P0 BRA `(.L_x_1765) ;  /* 0x0000000000108947 */ /* 0x000fea0003800000 */
[----:B------:R-:W-:Y:S01]  /*27d20*/  UMOV UR4, 0xffffffff ;  /* 0xffffffff00047882 */ /* 0x000fe20000000000 */
[----:B------:R-:W-:Y:S02]  /*27d30*/  IADD3 R12, R6, -0x1, RZ ;  /* 0xffffffff060c7810 */ /* 0x000fe40007ffe0ff */
[----:B------:R-:W-:Y:S05]  /*27d40*/  BRA.DIV UR4, `(.L_x_1766) ;  /* 0x0000003204707947 */ /* 0x000fea000b800000 */
[----:B------:R3:W4:Y:S02]  /*27d50*/  SHFL.IDX PT, R7, R2, R12, 0x1f ;  /* 0x00001f0c02077589 */ /* 0x00072400000e0000 */
.L_x_1765:
[----:B0--3--:R-:W0:Y:S01]  /*27d60*/  LDC.64 R2, c[0x0][0xc68] ;  /* 0x00031a00ff027b82 */ /* 0x009e220000000a00 */
[----:B------:R-:W-:Y:S01]  /*27d70*/  IMAD.IADD R19, R6, 0x1, R19 ;  /* 0x0000000106137824 */ /* 0x000fe200078e0213 */
[----:B------:R-:W-:-:S03]  /*27d80*/  ULDC.64 UR4, c[0x0][0x208] ;  /* 0x0000820000047ab9 */ /* 0x000fc60000000a00 */
[----:B0-----:R-:W-:-:S05]  /*27d90*/  IMAD.WIDE R2, R19, 0x4, R2 ;  /* 0x0000000413027825 */ /* 0x001fca00078e0202 */
[----:B------:R-:W1:Y:S01]  /*27da0*/  LDG.E R9, desc[UR4][R2.64] ;  /* 0x0000000402097981 */ /* 0x000e62000c1e1900 */
[----:B----4-:R-:W-:Y:S02]  /*27db0*/  IMAD R16, R7, R5, R16 ;  /* 0x0000000507107224 */ /* 0x010fe400078e0210 */
[----:B-12---:R-:W-:-:S05]  /*27dc0*/  IMAD R6, R17, R9, RZ ;  /* 0x0000000911067224 */ /* 0x006fca00078e02ff */
[----:B------:R-:W-:-:S04]  /*27dd0*/  IABS R8, R6 ;  /* 0x0000000600087213 */ /* 0x000fc80000000000 */
[----:B------:R-:W0:Y:S08]  /*27de0*/  I2F.RP R11, R8 ;  /* 0x00000008000b7306 */ /* 0x000e300000209400 */
[----:B0-----:R-:W0:Y:S02]  /*27df0*/  MUFU.RCP R11, R11 ;  /* 0x0000000b000b7308 */ /* 0x001e240000001000 */
[----:B0-----:R-:W-:-:S06]  /*27e00*/  VIADD R12, R11, 0xffffffe ;  /* 0x0ffffffe0b0c7836 */ /* 0x001fcc0000000000 */
[----:B------:R-:W0:Y:S02]  /*27e10*/  F2I.FTZ.U32.TRUNC.NTZ R3, R12 ;  /* 0x0000000c00037305 */ /* 0x000e24000021f000 */
[----:B0-----:R-:W-:-:S05]  /*27e20*/  IADD3 R2, RZ, -R3, RZ ;  /* 0x80000003ff027210 */ /* 0x001fca0007ffe0ff */
[----:B------:R-:W-:Y:S02]  /*27e30*/  IMAD R10, R2, R8, RZ ;  /* 0x00000008020a7224 */ /* 0x000fe400078e02ff */
[----:B------:R-:W-:-:S04]  /*27e40*/  IMAD.MOV.U32 R2, RZ, RZ, RZ ;  /* 0x000000ffff027224 */ /* 0x000fc800078e00ff */
[----:B------:R-:W-:-:S04]  /*27e50*/  IMAD.HI.U32 R10, R3, R10, R2 ;  /* 0x0000000a030a7227 */ /* 0x000fc800078e0002 */
[----:B------:R-:W-:Y:S01]  /*27e60*/  IMAD.IADD R2, R4, 0x1, -R16 ;  /* 0x0000000104027824 */ /* 0x000fe200078e0a10 */
[----:B------:R-:W-:-:S04]  /*27e70*/  IABS R4, R6 ;  /* 0x0000000600047213 */ /* 0x000fc80000000000 */
        /* <DEDUP_REMOVED lines=10> */
[----:B------:R-:W-:-:S03]  /*27f20*/  ISETP.GE.AND P0, PT, R3, RZ, PT ;  /* 0x000000ff0300720c */ /* 0x000fc60003f06270 */
[----:B------:R-:W-:-:S10]  /*27f30*/  IMAD.MOV.U32 R4, RZ, RZ, R10 ;  /* 0x000000ffff047224 */ /* 0x000fd400078e000a */
[----:B------:R-:W-:Y:S01]  /*27f40*/  @!P0 IMAD.MOV R4, RZ, RZ, -R4 ;  /* 0x000000ffff048224 */ /* 0x000fe200078e0a04 */
[----:B------:R-:W-:-:S13]  /*27f50*/  ISETP.NE.AND P0, PT, R6, RZ, PT ;  /* 0x000000ff0600720c */ /* 0x000fda0003f05270 */
[----:B------:R-:W-:-:S05]  /*27f60*/  @!P0 LOP3.LUT R4, RZ, R6, RZ, 0x33, !PT ;  /* 0x00000006ff048212 */ /* 0x000fca00078e33ff */
[----:B------:R-:W-:Y:S02]  /*27f70*/  IMAD R7, R9, R4, RZ ;  /* 0x0000000409077224 */ /* 0x000fe400078e02ff */
[----:B------:R-:W-:-:S03]  /*27f80*/  IMAD.MOV R4, RZ, RZ, -R4 ;  /* 0x000000ffff047224 */ /* 0x000fc600078e0a04 */
[----:B------:R-:W-:Y:S01]  /*27f90*/  IADD3 R8, -R7, RZ, RZ ;  /* 0x000000ff07087210 */ /* 0x000fe20007ffe1ff */
[----:B------:R-:W-:-:S03]  /*27fa0*/  IMAD R4, R6, R4, R2 ;  /* 0x0000000406047224 */ /* 0x000fc600078e0202 */
[----:B------:R-:W-:-:S04]  /*27fb0*/  VIADDMNMX R9, R8, R5, R9, PT ;  /* 0x0000000508097246 */ /* 0x000fc80003800109 */
        /* <DEDUP_REMOVED lines=8> */
[----:B------:R-:W-:Y:S01]  /*28040*/  IMAD.HI.U32 R11, R3, R11, R2 ;  /* 0x0000000b030b7227 */ /* 0x000fe200078e0002 */
[----:B------:R-:W-:Y:S02]  /*28050*/  IABS R2, R4 ;  /* 0x0000000400027213 */ /* 0x000fe40000000000 */
[----:B------:R-:W-:-:S03]  /*28060*/  IABS R3, R9 ;  /* 0x0000000900037213 */ /* 0x000fc60000000000 */
[----:B------:R-:W-:-:S04]  /*28070*/  IMAD.HI.U32 R11, R11, R2, RZ ;  /* 0x000000020b0b7227 */ /* 0x000fc800078e00ff */
[----:B------:R-:W-:-:S04]  /*28080*/  IMAD.MOV R3, RZ, RZ, -R3 ;  /* 0x000000ffff037224 */ /* 0x000fc800078e0a03 */
[----:B------:R-:W-:-:S05]  /*28090*/  IMAD R2, R11, R3, R2 ;  /* 0x000000030b027224 */ /* 0x000fca00078e0202 */
[----:B------:R-:W-:-:S13]  /*280a0*/  ISETP.GT.U32.AND P0, PT, R5, R2, PT ;  /* 0x000000020500720c */ /* 0x000fda0003f04070 */
[----:B------:R-:W-:Y:S01]  /*280b0*/  @!P0 IADD3 R2, R2, -R5, RZ ;  /* 0x8000000502028210 */ /* 0x000fe20007ffe0ff */
[----:B------:R-:W-:-:S03]  /*280c0*/  @!P0 VIADD R11, R11, 0x1 ;  /* 0x000000010b0b8836 */ /* 0x000fc60000000000 */
[----:B------:R-:W-:Y:S02]  /*280d0*/  ISETP.GE.U32.AND P0, PT, R2, R5, PT ;  /* 0x000000050200720c */ /* 0x000fe40003f06070 */
[C---:B------:R-:W-:Y:S01]  /*280e0*/  LOP3.LUT R2, R4.reuse, R9, RZ, 0x3c, !PT ;  /* 0x0000000904027212 */ /* 0x040fe200078e3cff */
[----:B------:R-:W-:-:S10]  /*280f0*/  IMAD.IADD R4, R4, 0x1, R7 ;  /* 0x0000000104047824 */ /* 0x000fd400078e0207 */
[----:B------:R-:W-:Y:S01]  /*28100*/  @P0 VIADD R11, R11, 0x1 ;  /* 0x000000010b0b0836 */ /* 0x000fe20000000000 */
[----:B------:R-:W-:-:S13]  /*28110*/  ISETP.GE.AND P0, PT, R2, RZ, PT ;  /* 0x000000ff0200720c */ /* 0x000fda0003f06270 */
[----:B------:R-:W-:Y:S02]  /*28120*/  @!P0 IADD3 R11, -R11, RZ, RZ ;  /* 0x000000ff0b0b8210 */ /* 0x000fe40007ffe1ff */
[----:B------:R-:W-:-:S13]  /*28130*/  ISETP.NE.AND P0, PT, R9, RZ, PT ;  /* 0x000000ff0900720c */ /* 0x000fda0003f05270 */
[----:B------:R-:W-:Y:S01]  /*28140*/  @!P0 LOP3.LUT R11, RZ, R9, RZ, 0x33, !PT ;  /* 0x00000009ff0b8212 */ /* 0x000fe200078e33ff */
[----:B------:R-:W-:-:S03]  /*28150*/  IMAD.MOV R9, RZ, RZ, -R9 ;  /* 0x000000ffff097224 */ /* 0x000fc600078e0a09 */
[----:B------:R-:W-:Y:S01]  /*28160*/  LOP3.LUT R2, RZ, R11, RZ, 0x33, !PT ;  /* 0x0000000bff027212 */ /* 0x000fe200078e33ff */
[----:B------:R-:W-:-:S03]  /*28170*/  IMAD R18, R11, R9, R4 ;  /* 0x000000090b127224 */ /* 0x000fc600078e0204 */
[----:B------:R-:W-:Y:S01]  /*28180*/  IADD3 R17, R17, R2, RZ ;  /* 0x0000000211117210 */ /* 0x000fe20007ffe0ff */
[----:B------:R-:W-:Y:S06]  /*28190*/  BRA `(.L_x_1767) ;  /* 0x00000000001c7947 */ /* 0x000fec0003800000 */
.L_x_1759:
[----:B------:R-:W-:Y:S01]  /*281a0*/  UMOV UR4, URZ ;  /* 0x0000003f00047c82 */ /* 0x000fe20008000000 */
[----:B------:R-:W-:Y:S01]  /*281b0*/  UMOV UR5, URZ ;  /* 0x0000003f00057c82 */ /* 0x000fe20008000000 */
[----:B------:R-:W-:Y:S01]  /*281c0*/  ULDC UR6, c[0x0][0xc14] ;  /* 0x0003050000067ab9 */ /* 0x000fe20000000800 */
[----:B------:R-:W-:Y:S01]  /*281d0*/  IMAD.MOV.U32 R16, RZ, RZ, R4 ;  /* 0x000000ffff107224 */ /* 0x000fe200078e0004 */
[----:B------:R-:W-:Y:S01]  /*281e0*/  MOV R18, UR5 ;  /* 0x0000000500127c02 */ /* 0x000fe20008000f00 */
[----:B------:R-:W-:Y:S02]  /*281f0*/  IMAD.U32 R17, RZ, RZ, UR4 ;  /* 0x00000004ff117e24 */ /* 0x000fe4000f8e00ff */
[----:B------:R-:W-:-:S07]  /*28200*/  IMAD.U32 R19, RZ, RZ, UR6 ;  /* 0x00000006ff137e24 */ /* 0x000fce000f8e00ff */
.L_x_1767:
        /* <DEDUP_REMOVED lines=12> */
.L_x_1661:
[----:B-1----:R-:W3:Y:S01]  /*282d0*/  LDL.LU R0, [R1+0x28] ;  /* 0x0000280001007983 */ /* 0x002ee20000300800 */
[----:B------:R-:W-:Y:S01]  /*282e0*/  BSSY B0, `(.L_x_1769) ;  /* 0x000000b000007945 */ /* 0x000fe20003800000 */
[----:B------:R-:W1:Y:S01]  /*282f0*/  S2R R5, SR_CgaCtaId ;  /* 0x0000000000057919 */ /* 0x000e620000008800 */
[----:B---3--:R-:W-:-:S05]  /*28300*/  VIADD R0, R0, 0x1 ;  /* 0x0000000100007836 */ /* 0x008fca0000000000 */
[----:B--2---:R-:W-:-:S04]  /*28310*/  LEA.HI R2, R0, R0, RZ, 0x1 ;  /* 0x0000000000027211 */ /* 0x004fc800078f08ff */
[----:B------:R-:W-:-:S04]  /*28320*/  LOP3.LUT R3, R2, 0xfffffffe, RZ, 0xc0, !PT ;  /* 0xfffffffe02037812 */ /* 0x000fc800078ec0ff */
[----:B------:R-:W-:Y:S02]  /*28330*/  IADD3 R3, R0, -R3, RZ ;  /* 0x8000000300037210 */ /* 0x000fe40007ffe0ff */
[----:B------:R-:W-:Y:S02]  /*28340*/  MOV R0, 0x400 ;  /* 0x0000040000007802 */ /* 0x000fe40000000f00 */
[----:B------:R-:W-:Y:S02]  /*28350*/  SHF.L.U32 R3, R3, 0x1f, RZ ;  /* 0x0000001f03037819 */ /* 0x000fe400000006ff */
[----:B-1----:R-:W-:-:S04]  /*28360*/  LEA R0, R5, R0, 0x18 ;  /* 0x0000000005007211 */ /* 0x002fc800078ec0ff */
[----:B------:R-:W1:Y:S02]  /*28370*/  SYNCS.PHASECHK.TRANS64.TRYWAIT P0, [R0+URZ+0x30820], R3 ;  /* 0x03082003000075a7 */ /* 0x000e64000800017f */
[----:B-1----:R-:W-:Y:S05]  /*28380*/  @!P0 BRA `(.L_x_1770) ;  /* 0x0000002c00088947 */ /* 0x002fea0003800000 */
.L_x_1933:
[----:B------:R-:W-:Y:S05]  /*28390*/  BSYNC B0 ;  /* 0x0000000000007941 */ /* 0x000fea0003800000 */
.L_x_1769:
[----:B------:R-:W-:-:S03]  /*283a0*/  UMOV UR4, 0xffffffff ;  /* 0xffffffff00047882 */ /* 0x000fc60000000000 */
[----:B------:R-:W-:Y:S05]  /*283b0*/  BRA.DIV UR4, `(.L_x_1771) ;  /* 0x0000002e04107947 */ /* 0x000fea000b800000 */
[----:B------:R-:W2:Y:S02]  /*283c0*/  S2R R2, SR_TID.X ;  /* 0x0000000000027919 */ /* 0x000ea40000002100 */
[----:B--2---:R-:W-:-:S04]  /*283d0*/  SHF.R.U32.HI R2, RZ, 0x5, R2 ;  /* 0x00000005ff027819 */ /* 0x004fc80000011602 */
[----:B------:R-:W-:-:S05]  /*283e0*/  LOP3.LUT R2, R2, 0x3, RZ, 0xc0, !PT ;  /* 0x0000000302027812 */ /* 0x000fca00078ec0ff */
[----:B------:R2:W3:Y:S02]  /*283f0*/  SHFL.IDX PT, R14, R2, RZ, 0x1f ;  /* 0x00001fff020e7589 */ /* 0x0004e400000e0000 */
.L_x_1936:
[----:B---3--:R-:W-:-:S13]  /*28400*/  ISETP.NE.AND P0, PT, R14, RZ, PT ;  /* 0x000000ff0e00720c */ /* 0x008fda0003f05270 */
[----:B------:R-:W-:Y:S05]  /*28410*/  @P0 BRA `(.L_x_1340) ;  /* 0x00000000009c0947 */ /* 0x000fea0003800000 */
[----:B------:R-:W-:-:S03]  /*28420*/  UMOV UR4, 0xffffffff ;  /* 0xffffffff00047882 */ /* 0x000fc60000000000 */
[----:B------:R-:W-:Y:S05]  /*28430*/  BRA.DIV UR4, `(.L_x_1772) ;  /* 0x0000002e04247947 */ /* 0x000fea000b800000 */
[----:B------:R-:W-:-:S13]  /*28440*/  ELECT P6, URZ, PT ;  /* 0x00000000003f782f */ /* 0x000fda00038c0000 */
.L_x_1939:
        /* <DEDUP_REMOVED lines=8> */
.L_x_1773:
[----:B-1----:R-:W2:Y:S04]  /*284d0*/  LDL R3, [R1] ;  /* 0x0000000001037983 */ /* 0x002ea80000100800 */
[----:B------:R-:W3:Y:S01]  /*284e0*/  LDL.LU R7, [R1+0x8] ;  /* 0x0000080001077983 */ /* 0x000ee20000300800 */
[----:B------:R-:W-:-:S05]  /*284f0*/  VIADD R2, R0, 0x30840 ;  /* 0x0003084000027836 */ /* 0x000fca0000000000 */
[C---:B--2---:R-:W-:Y:S01]  /*28500*/  LEA R6, R3.reuse, R2, 0x3 ;  /* 0x0000000203067211 */ /* 0x044fe200078e18ff */
        /* <DEDUP_REMOVED lines=10> */
.L_x_1940:
[----:B------:R-:W2:Y:S02]  /*285b0*/  SYNCS.PHASECHK.TRANS64.TRYWAIT P0, [R7+URZ], R2 ;  /* 0x00000002070075a7 */ /* 0x000ea4000800017f */
[----:B--2---:R-:W-:Y:S05]  /*285c0*/  @!P0 BRA `(.L_x_1775) ;  /* 0x0000002800f48947 */ /* 0x004fea0003800000 */
.L_x_1941:
[----:B------:R-:W-:Y:S05]  /*285d0*/  @!P2 BRA `(.L_x_1776) ;  /* 0x000000000004a947 */ /* 0x000fea0003800000 */
[----:B------:R-:W-:Y:S01]  /*285e0*/  BPT.TRAP 0x1 ;  /* 0x000000040000795c */ /* 0x000fe20000300000 */
.L_x_1776:
[----:B------:R-:W3:Y:S01]  /*285f0*/  LDL.LU R4, [R1] ;  /* 0x0000000001047983 */ /* 0x000ee20000300800 */
[----:B------:R-:W-:-:S05]  /*28600*/  IADD3 R0, R0, 0x30860, RZ ;  /* 0x0003086000007810 */ /* 0x000fca0007ffe0ff */
[----:B---3--:R-:W-:-:S04]  /*28610*/  IMAD R4, R4, 0x8, R0 ;  /* 0x0000000804047824 */ /* 0x008fc800078e0200 */
[----:B------:R-:W3:Y:S02]  /*28620*/  SYNCS.PHASECHK.TRANS64.TRYWAIT P0, [R4+URZ], R5 ;  /* 0x00000005040075a7 */ /* 0x000ee4000800017f */
[----:B---3--:R-:W-:Y:S05]  /*28630*/  @!P0 BRA `(.L_x_1777) ;  /* 0x0000002800ec8947 */ /* 0x008fea0003800000 */
.L_x_1942:
[----:B------:R-:W-:-:S07]  /*28640*/  IMAD R3, R3, 0x8, R0 ;  /* 0x0000000803037824 */ /* 0x000fce00078e0200 */
.L_x_1778:
[----:B----4-:R4:W0:Y:S02]  /*28650*/  SYNCS.PHASECHK.TRANS64.TRYWAIT P0, [R3+URZ], R2 ;  /* 0x00000002030075a7 */ /* 0x010824000800017f */
[----:B0-----:R-:W-:Y:S05]  /*28660*/  @!P0 NANOSLEEP.SYNCS 0x989680 ;  /* 0x009896800000895d */ /* 0x001fea0003900000 */
[----:B------:R-:W0:Y:S02]  /*28670*/  @!P0 SYNCS.PHASECHK.TRANS64 P0, [R3+URZ], R2 ;  /* 0x00000002030085a7 */ /* 0x000e24000800007f */
[----:B0-----:R-:W-:Y:S05]  /*28680*/  @!P0 BRA `(.L_x_1778) ;  /* 0xfffffffc00f08947 */ /* 0x001fea000383ffff */
.L_x_1340:
[----:B------:R-:W-:Y:S05]  /*28690*/  BSYNC B7 ;  /* 0x0000000000077941 */ /* 0x000fea0003800000 */
.L_x_1337:
[----:B------:R-:W-:Y:S05]  /*286a0*/  EXIT ;  /* 0x000000000000794d */ /* 0x000fea0003800000 */
.L_x_1366:
[----:B0-----:R0:W1:Y:S02]  /*286b0*/  SYNCS.PHASECHK.TRANS64.TRYWAIT P5, [R98+URZ+0x30890], R109 ;  /* 0x0308906d620075a7 */ /* 0x00106400080a017f */
[----:B-1----:R-:W-:Y:S05]  /*286c0*/  @!P5 NANOSLEEP.SYNCS 0x989680 ;  /* 0x009896800000d95d */ /* 0x002fea0003900000 */
[----:B------:R-:W1:Y:S02]  /*286d0*/  @!P5 SYNCS.PHASECHK.TRANS64 P5, [R98+URZ+0x30890], R109 ;  /* 0x0308906d6200d5a7 */ /* 0x000e6400080a007f */
[----:B-1----:R-:W-:Y:S05]  /*286e0*/  @!P5 BRA `(.L_x_1366) ;  /* 0xfffffffc00f0d947 */ /* 0x002fea000383ffff */
[----:B------:R-:W-:Y:S05]  /*286f0*/  BRA `(.L_x_1779) ;  /* 0xfffffdb000087947 */ /* 0x000fea000383ffff */
.L_x_1404:
[----:B-1----:R1:W3:Y:S02]  /*28700*/  SYNCS.PHASECHK.TRANS64.TRYWAIT P5, [R98+URZ+0x30890], R109 ;  /* 0x0308906d620075a7 */ /* 0x0022e400080a017f */
[----:B---3--:R-:W-:Y:S05]  /*28710*/  @!P5 NANOSLEEP.SYNCS 0x989680 ;  /* 0x009896800000d95d */ /* 0x008fea0003900000 */
[----:B------:R-:W3:Y:S02]  /*28720*/  @!P5 SYNCS.PHASECHK.TRANS64 P5, [R98+URZ+0x30890], R109 ;  /* 0x0308906d6200d5a7 */ /* 0x000ee400080a007f */
[----:B---3--:R-:W-:Y:S05]  /*28730*/  @!P5 BRA `(.L_x_1404) ;  /* 0xfffffffc00f0d947 */ /* 0x008fea000383ffff */
[----:B------:R-:W-:Y:S05]  /*28740*/  BRA `(.L_x_1780) ;  /* 0xfffffdd000cc7947 */ /* 0x000fea000383ffff */
.L_x_1421:
[----:B0-----:R0:W1:Y:S02]  /*28750*/  SYNCS.PHASECHK.TRANS64.TRYWAIT P0, [R98+URZ+0x30890], R109 ;  /* 0x0308906d620075a7 */ /* 0x001064000800017f */
[----:B-1----:R-:W-:Y:S05]  /*28760*/  @!P0 NANOSLEEP.SYNCS 0x989680 ;  /* 0x009896800000895d */ /* 0x002fea0003900000 */
[----:B------:R-:W1:Y:S02]  /*28770*/  @!P0 SYNCS.PHASECHK.TRANS64 P0, [R98+URZ+0x30890], R109 ;  /* 0x0308906d620085a7 */ /* 0x000e64000800007f */
[----:B-1----:R-:W-:Y:S05]  /*28780*/  @!P0 BRA `(.L_x_1421) ;  /* 0xfffffffc00f08947 */ /* 0x002fea000383ffff */
[----:B------:R-:W-:Y:S05]  /*28790*/  BRA `(.L_x_1781) ;  /* 0xfffffdf4001c7947 */ /* 0x000fea000383ffff */
.L_x_1427:
[----:B-1----:R1:W2:Y:S02]  /*287a0*/  SYNCS.PHASECHK.TRANS64.TRYWAIT P1, [R98+URZ+0x308b0], R109 ;  /* 0x0308b06d620075a7 */ /* 0x0022a4000802017f */
[----:B--2---:R-:W-:Y:S05]  /*287b0*/  @!P1 NANOSLEEP.SYNCS 0x989680 ;  /* 0x009896800000995d */ /* 0x004fea0003900000 */
[----:B------:R-:W2:Y:S02]  /*287c0*/  @!P1 SYNCS.PHASECHK.TRANS64 P1, [R98+URZ+0x308b0], R109 ;  /* 0x0308b06d620095a7 */ /* 0x000ea4000802007f */
[----:B--2---:R-:W-:Y:S05]  /*287d0*/  @!P1 BRA `(.L_x_1427) ;  /* 0xfffffffc00f09947 */ /* 0x004fea000383ffff */
[----:B------:R-:W-:Y:S05]  /*287e0*/  BRA `(.L_x_1782) ;  /* 0xfffffdf800007947 */ /* 0x000fea000383ffff */
.L_x_1463:
[----:B------:R-:W-:Y:S01]  /*287f0*/  BSSY B1, `(.L_x_1783) ;  /* 0x0000008000017945 */ /* 0x000fe20003800000 */
[----:B------:R-:W-:Y:S01]  /*28800*/  MOV R13, R23 ;  /* 0x00000017000d7202 */ /* 0x000fe20000000f00 */
[----:B------:R-:W-:Y:S01]  /*28810*/  IMAD.MOV.U32 R12, RZ, RZ, RZ ;  /* 0x000000ffff0c7224 */ /* 0x000fe200078e00ff */
[----:B------:R-:W-:Y:S01]  /*28820*/  MOV R15, 0xffffffff ;  /* 0xffffffff000f7802 */ /* 0x000fe20000000f00 */
[----:B------:R-:W-:-:S07]  /*28830*/  IMAD.MOV.U32 R11, RZ, RZ, 0x181f ;  /* 0x0000181fff0b7424 */ /* 0x000fce00078e00ff */
[----:B-----5:R-:W-:Y:S05]  /*28840*/  WARPSYNC.COLLECTIVE R15, `(.L_x_1784) ;  /* 0x000000000f087348 */ /* 0x020fea0003c00000 */
[----:B------:R0:W1:Y:S02]  /*28850*/  SHFL.IDX P6, R14, R13, R12, R11 ;  /* 0x0000000c0d0e7389 */ /* 0x00006400000c000b */
[----:B01---5:R-:W-:Y:S01]  /*28860*/  ENDCOLLECTIVE ;  /* 0x000000000000791b */ /* 0x023fe20003800000 */
.L_x_1784:
[----:B------:R-:W-:Y:S05]  /*28870*/  BSYNC B1 ;  /* 0x0000000000017941 */ /* 0x000fea0003800000 */
.L_x_1783:
[----:B------:R-:W-:Y:S05]  /*28880*/  BRA `(.L_x_1785) ;  /* 0xfffffe1c00f07947 */ /* 0x000fea000383ffff */
.L_x_1464:
[----:B------:R-:W-:Y:S01]  /*28890*/  BSSY B1, `(.L_x_1786) ;  /* 0x0000008000017945 */ /* 0x000fe20003800000 */
[----:B------:R-:W-:Y:S01]  /*288a0*/  IMAD.MOV.U32 R13, RZ, RZ, R10 ;  /* 0x000000ffff0d7224 */ /* 0x000fe200078e000a */
[----:B------:R-:W-:Y:S01]  /*288b0*/  MOV R11, 0x181f ;  /* 0x0000181f000b7802 */ /* 0x000fe20000000f00 */
[----:B------:R-:W-:Y:S02]  /*288c0*/  IMAD.MOV.U32 R12, RZ, RZ, RZ ;  /* 0x000000ffff0c7224 */ /* 0x000fe400078e00ff */
[----:B------:R-:W-:-:S07]  /*288d0*/  IMAD.MOV.U32 R15, RZ, RZ, -0x1 ;  /* 0xffffffffff0f7424 */ /* 0x000fce00078e00ff */
[----:B-----5:R-:W-:Y:S05]  /*288e0*/  WARPSYNC.COLLECTIVE R15, `(.L_x_1787) ;  /* 0x000000000f087348 */ /* 0x020fea0003c00000 */
[----:B------:R0:W1:Y:S02]  /*288f0*/  SHFL.IDX P6, R14, R13, R12, R11 ;  /* 0x0000000c0d0e7389 */ /* 0x00006400000c000b */
[----:B01---5:R-:W-:Y:S01]  /*28900*/  ENDCOLLECTIVE ;  /* 0x000000000000791b */ /* 0x023fe20003800000 */
.L_x_1787:
[----:B------:R-:W-:Y:S05]  /*28910*/  BSYNC B1 ;  /* 0x0000000000017941 */ /* 0x000fea0003800000 */
.L_x_1786:
[----:B------:R-:W-:Y:S05]  /*28920*/  BRA `(.L_x_1788) ;  /* 0xfffffe1c00d07947 */ /* 0x000fea000383ffff */
.L_x_1465:
[----:B------:R-:W-:Y:S01]  /*28930*/  BSSY B1, `(.L_x_1789) ;  /* 0x0000008000017945 */ /* 0x000fe20003800000 */
[----:B------:R-:W-:Y:S01]  /*28940*/  IMAD.MOV.U32 R13, RZ, RZ, R3 ;  /* 0x000000ffff0d7224 */ /* 0x000fe200078e0003 */
[----:B------:R-:W-:Y:S01]  /*28950*/  MOV R12, RZ ;  /* 0x000000ff000c7202 */ /* 0x000fe20000000f00 */
[----:B------:R-:W-:Y:S02]  /*28960*/  IMAD.MOV.U32 R11, RZ, RZ, 0x181f ;  /* 0x0000181fff0b7424 */ /* 0x000fe400078e00ff */
[----:B------:R-:W-:-:S07]  /*28970*/  IMAD.MOV.U32 R15, RZ, RZ, -0x1 ;  /* 0xffffffffff0f7424 */ /* 0x000fce00078e00ff */
[----:B-----5:R-:W-:Y:S05]  /*28980*/  WARPSYNC.COLLECTIVE R15, `(.L_x_1790) ;  /* 0x000000000f087348 */ /* 0x020fea0003c00000 */
[----:B------:R0:W1:Y:S02]  /*28990*/  SHFL.IDX P6, R14, R13, R12, R11 ;  /* 0x0000000c0d0e7389 */ /* 0x00006400000c000b */
[----:B01---5:R-:W-:Y:S01]  /*289a0*/  ENDCOLLECTIVE ;  /* 0x000000000000791b */ /* 0x023fe20003800000 */
.L_x_1790:
[----:B------:R-:W-:Y:S05]  /*289b0*/  BSYNC B1 ;  /* 0x0000000000017941 */ /* 0x000fea0003800000 */
.L_x_1789:
[----:B------:R-:W-:Y:S05]  /*289c0*/  BRA `(.L_x_1791) ;  /* 0xfffffe1c00b07947 */ /* 0x000fea000383ffff */
.L_x_1466:
        /* <DEDUP_REMOVED lines=8> */
.L_x_1793:
[----:B------:R-:W-:Y:S05]  /*28a50*/  BSYNC B1 ;  /* 0x0000000000017941 */ /* 0x000fea0003800000 */
.L_x_1792:
[----:B------:R-:W-:Y:S05]  /*28a60*/  BRA `(.L_x_1794) ;  /* 0xfffffe1c00907947 */ /* 0x000fea000383ffff */
.L_x_1467:
[----:B------:R-:W-:Y:S01]  /*28a70*/  BSSY B1, `(.L_x_1795) ;  /* 0x0000008000017945 */ /* 0x000fe20003800000 */
[----:B------:R-:W-:Y:S01]  /*28a80*/  IMAD.MOV.U32 R13, RZ, RZ, R23 ;  /* 0x000000ffff0d7224 */ /* 0x000fe200078e0017 */
[----:B------:R-:W-:Y:S01]  /*28a90*/  MOV R11, 0x181f ;  /* 0x0000181f000b7802 */ /* 0x000fe20000000f00 */
[----:B------:R-:W-:Y:S02]  /*28aa0*/  IMAD.MOV.U32 R12, RZ, RZ, 0x1 ;  /* 0x00000001ff0c7424 */ /* 0x000fe400078e00ff */
[----:B------:R-:W-:-:S07]  /*28ab0*/  IMAD.MOV.U32 R15, RZ, RZ, -0x1 ;  /* 0xffffffffff0f7424 */ /* 0x000fce00078e00ff */
[----:B-----5:R-:W-:Y:S05]  /*28ac0*/  WARPSYNC.COLLECTIVE R15, `(.L_x_1796) ;  /* 0x000000000f087348 */ /* 0x020fea0003c00000 */
[----:B------:R0:W1:Y:S02]  /*28ad0*/  SHFL.IDX P6, R14, R13, R12, R11 ;  /* 0x0000000c0d0e7389 */ /* 0x00006400000c000b */
[----:B01---5:R-:W-:Y:S01]  /*28ae0*/  ENDCOLLECTIVE ;  /* 0x000000000000791b */ /* 0x023fe20003800000 */
.L_x_1796:
[----:B------:R-:W-:Y:S05]  /*28af0*/  BSYNC B1 ;  /* 0x0000000000017941 */ /* 0x000fea0003800000 */
.L_x_1795:
[----:B------:R-:W-:Y:S05]  /*28b00*/  BRA `(.L_x_1797) ;  /* 0xfffffe1c00707947 */ /* 0x000fea000383ffff */
.L_x_1468:
        /* <DEDUP_REMOVED lines=8> */
.L_x_1799:
[----:B------:R-:W-:Y:S05]  /*28b90*/  BSYNC B1 ;  /* 0x0000000000017941 */ /* 0x000fea0003800000 */
.L_x_1798:
[----:B------:R-:W-:Y:S05]  /*28ba0*/  BRA `(.L_x_1800) ;  /* 0xfffffe1c00507947 */ /* 0x000fea000383ffff */
.L_x_1469:
[----:B------:R-:W-:Y:S01]  /*28bb0*/  BSSY B1, `(.L_x_1801) ;  /* 0x0000008000017945 */ /* 0x000fe20003800000 */
[----:B------:R-:W-:Y:S01]  /*28bc0*/  MOV R13, R3 ;  /* 0x00000003000d7202 */ /* 0x000fe20000000f00 */
[----:B------:R-:W-:Y:S01]  /*28bd0*/  IMAD.MOV.U32 R12, RZ, RZ, 0x1 ;  /* 0x00000001ff0c7424 */ /* 0x000fe200078e00ff */
[----:B------:R-:W-:Y:S01]  /*28be0*/  MOV R15, 0xffffffff ;  /* 0xffffffff000f7802 */ /* 0x000fe20000000f00 */
[----:B------:R-:W-:-:S07]  /*28bf0*/  IMAD.MOV.U32 R11, RZ, RZ, 0x181f ;  /* 0x0000181fff0b7424 */ /* 0x000fce00078e00ff */
[----:B-----5:R-:W-:Y:S05]  /*28c00*/  WARPSYNC.COLLECTIVE R15, `(.L_x_1802) ;  /* 0x000000000f087348 */ /* 0x020fea0003c00000 */
[----:B------:R0:W1:Y:S02]  /*28c10*/  SHFL.IDX P6, R14, R13, R12, R11 ;  /* 0x0000000c0d0e7389 */ /* 0x00006400000c000b */
[----:B01---5:R-:W-:Y:S01]  /*28c20*/  ENDCOLLECTIVE ;  /* 0x000000000000791b */ /* 0x023fe20003800000 */
.L_x_1802:
[----:B------:R-:W-:Y:S05]  /*28c30*/  BSYNC B1 ;  /* 0x0000000000017941 */ /* 0x000fea0003800000 */
.L_x_1801:
[----:B------:R-:W-:Y:S05]  /*28c40*/  BRA `(.L_x_1803) ;  /* 0xfffffe1c00307947 */ /* 0x000fea000383ffff */
.L_x_1470:
        /* <DEDUP_REMOVED lines=8> */
.L_x_1805:
[----:B------:R-:W-:Y:S05]  /*28cd0*/  BSYNC B1 ;  /* 0x0000000000017941 */ /* 0x000fea0003800000 */
.L_x_1804:
[----:B------:R-:W-:Y:S05]  /*28ce0*/  BRA `(.L_x_1806) ;  /* 0xfffffe1c00107947 */ /* 0x000fea000383ffff */
.L_x_1471:
        /* <DEDUP_REMOVED lines=8> */
.L_x_1808:
[----:B------:R-:W-:Y:S05]  /*28d70*/  BSYNC B1 ;  /* 0x0000000000017941 */ /* 0x000fea0003800000 */
.L_x_1807:
[----:B------:R-:W-:Y:S05]  /*28d80*/  BRA `(.L_x_1809) ;  /* 0xfffffe1800f07947 */ /* 0x000fea000383ffff */
.L_x_1472:
        /* <DEDUP_REMOVED lines=8> */
.L_x_1811:
[----:B------:R-:W-:Y:S05]  /*28e10*/  BSYNC B1 ;  /* 0x0000000000017941 */ /* 0x000fea0003800000 */
.L_x_1810:
[----:B------:R-:W-:Y:S05]  /*28e20*/  BRA `(.L_x_1812) ;  /* 0xfffffe1800d07947 */ /* 0x000fea000383ffff */
.L_x_1473:
        /* <DEDUP_REMOVED lines=8> */
.L_x_1814:
[----:B------:R-:W-:Y:S05]  /*28eb0*/  BSYNC B1 ;  /* 0x0000000000017941 */ /* 0x000fea0003800000 */
.L_x_1813:
[----:B------:R-:W-:Y:S05]  /*28ec0*/  BRA `(.L_x_1815) ;  /* 0xfffffe1800b07947 */ /* 0x000fea000383ffff */
.L_x_1474:
        /* <DEDUP_REMOVED lines=8> */
.L_x_1817:
[----:B------:R-:W-:Y:S05]  /*28f50*/  BSYNC B1 ;  /* 0x0000000000017941 */ /* 0x000fea0003800000 */
.L_x_1816:
[----:B------:R-:W-:Y:S05]  /*28f60*/  BRA `(.L_x_1818) ;  /* 0xfffffe1800907947 */ /* 0x000fea000383ffff */
.L_x_1475:
        /* <DEDUP_REMOVED lines=8> */
.L_x_1820:
[----:B------:R-:W-:Y:S05]  /*28ff0*/  BSYNC B1 ;  /* 0x0000000000017941 */ /* 0x000fea0003800000 */
.L_x_1819:
[----:B------:R-:W-:Y:S05]  /*29000*/  BRA `(.L_x_1821) ;  /* 0xfffffe1800707947 */ /* 0x000fea000383ffff */
.L_x_1476:
        /* <DEDUP_REMOVED lines=8> */
.L_x_1823:
[----:B------:R-:W-:Y:S05]  /*29090*/  BSYNC B1 ;  /* 0x0000000000017941 */ /* 0x000fea0003800000 */
.L_x_1822:
[----:B------:R-:W-:Y:S05]  /*290a0*/  BRA `(.L_x_1824) ;  /* 0xfffffe1800547947 */ /* 0x000fea000383ffff */
.L_x_1477:
        /* <DEDUP_REMOVED lines=8> */
.L_x_1826:
[----:B------:R-:W-:Y:S05]  /*29130*/  BSYNC B1 ;  /* 0x0000000000017941 */ /* 0x000fea0003800000 */
.L_x_1825:
[----:B------:R-:W-:Y:S05]  /*29140*/  BRA `(.L_x_1827) ;  /* 0xfffffe1800387947 */ /* 0x000fea000383ffff */
.L_x_1478:
        /* <DEDUP_REMOVED lines=8> */
.L_x_1829:
[----:B------:R-:W-:Y:S05]  /*291d0*/  BSYNC B1 ;  /* 0x0000000000017941 */ /* 0x000fea0003800000 */
.L_x_1828:
[----:B------:R-:W-:Y:S05]  /*291e0*/  BRA `(.L_x_1830) ;  /* 0xfffffe18001c7947 */ /* 0x000fea000383ffff */
.L_x_1480:
[----:B0-----:R0:W1:Y:S02]  /*291f0*/  SYNCS.PHASECHK.TRANS64.TRYWAIT P4, [R16+URZ+0x30800], R107 ;  /* 0x0308006b100075a7 */ /* 0x001064000808017f */
[----:B-1----:R-:W-:Y:S05]  /*29200*/  @!P4 NANOSLEEP.SYNCS 0x989680 ;  /* 0x009896800000c95d */ /* 0x002fea0003900000 */
[----:B------:R-:W1:Y:S02]  /*29210*/  @!P4 SYNCS.PHASECHK.TRANS64 P4, [R16+URZ+0x30800], R107 ;  /* 0x0308006b1000c5a7 */ /* 0x000e64000808007f */
[----:B-1----:R-:W-:Y:S05]  /*29220*/  @!P4 BRA `(.L_x_1480) ;  /* 0xfffffffc00f0c947 */ /* 0x002fea000383ffff */
[----:B------:R-:W-:Y:S05]  /*29230*/  BRA `(.L_x_1831) ;  /* 0xfffffe1800807947 */ /* 0x000fea000383ffff */
.L_x_1520:
[----:B------:R-:W-:Y:S01]  /*29240*/  BSSY B1, `(.L_x_1832) ;  /* 0x0000008000017945 */ /* 0x000fe20003800000 */
[----:B------:R-:W-:Y:S01]  /*29250*/  IMAD.MOV.U32 R13, RZ, RZ, R9 ;  /* 0x000000ffff0d7224 */ /* 0x000fe200078e0009 */
[----:B------:R-:W-:Y:S01]  /*29260*/  MOV R11, 0x181f ;  /* 0x0000181f000b7802 */ /* 0x000fe20000000f00 */
[----:B------:R-:W-:Y:S02]  /*29270*/  IMAD.MOV.U32 R12, RZ, RZ, RZ ;  /* 0x000000ffff0c7224 */ /* 0x000fe400078e00ff */
[----:B------:R-:W-:-:S07]  /*29280*/  IMAD.MOV.U32 R15, RZ, RZ, -0x1 ;  /* 0xffffffffff0f7424 */ /* 0x000fce00078e00ff */
[----:B------:R-:W-:Y:S05]  /*29290*/  WARPSYNC.COLLECTIVE R15, `(.L_x_1833) ;  /* 0x000000000f087348 */ /* 0x000fea0003c00000 */
[----:B------:R0:W1:Y:S02]  /*292a0*/  SHFL.IDX P6, R14, R13, R12, R11 ;  /* 0x0000000c0d0e7389 */ /* 0x00006400000c000b */
[----:B01----:R-:W-:Y:S01]  /*292b0*/  ENDCOLLECTIVE ;  /* 0x000000000000791b */ /* 0x003fe20003800000 */
.L_x_1833:
[----:B------:R-:W-:Y:S05]  /*292c0*/  BSYNC B1 ;  /* 0x0000000000017941 */ /* 0x000fea0003800000 */
.L_x_1832:
[----:B------:R-:W-:Y:S05]  /*292d0*/  BRA `(.L_x_1834) ;  /* 0xfffffe5800787947 */ /* 0x000fea000383ffff */
.L_x_1521:
[----:B------:R-:W-:Y:S01]  /*292e0*/  BSSY B1, `(.L_x_1835) ;  /* 0x0000008000017945 */ /* 0x000fe20003800000 */
[----:B------:R-:W-:Y:S01]  /*292f0*/  IMAD.MOV.U32 R13, RZ, RZ, R8 ;  /* 0x000000ffff0d7224 */ /* 0x000fe200078e0008 */
[----:B------:R-:W-:Y:S01]  /*29300*/  MOV R12, RZ ;  /* 0x000000ff000c7202 */ /* 0x000fe20000000f00 */
[----:B------:R-:W-:Y:S02]  /*29310*/  IMAD.MOV.U32 R11, RZ, RZ, 0x181f ;  /* 0x0000181fff0b7424 */ /* 0x000fe400078e00ff */
[----:B------:R-:W-:-:S07]  /*29320*/  IMAD.MOV.U32 R15, RZ, RZ, -0x1 ;  /* 0xffffffffff0f7424 */ /* 0x000fce00078e00ff */
[----:B------:R-:W-:Y:S05]  /*29330*/  WARPSYNC.COLLECTIVE R15, `(.L_x_1836) ;  /* 0x000000000f087348 */ /* 0x000fea0003c00000 */
[----:B------:R0:W1:Y:S02]  /*29340*/  SHFL.IDX P6, R14, R13, R12, R11 ;  /* 0x0000000c0d0e7389 */ /* 0x00006400000c000b */
[----:B01----:R-:W-:Y:S01]  /*29350*/  ENDCOLLECTIVE ;  /* 0x000000000000791b */ /* 0x003fe20003800000 */
.L_x_1836:
[----:B------:R-:W-:Y:S05]  /*29360*/  BSYNC B1 ;  /* 0x0000000000017941 */ /* 0x000fea0003800000 */
.L_x_1835:
[----:B------:R-:W-:Y:S05]  /*29370*/  BRA `(.L_x_1837) ;  /* 0xfffffe5800587947 */ /* 0x000fea000383ffff */
.L_x_1522:
[----:B------:R-:W-:Y:S01]  /*29380*/  BSSY B1, `(.L_x_1838) ;  /* 0x0000008000017945 */ /* 0x000fe20003800000 */
[----:B------:R-:W-:Y:S01]  /*29390*/  MOV R13, R3 ;  /* 0x00000003000d7202 */ /* 0x000fe20000000f00 */
[----:B------:R-:W-:Y:S01]  /*293a0*/  IMAD.MOV.U32 R12, RZ, RZ, RZ ;  /* 0x000000ffff0c7224 */ /* 0x000fe200078e00ff */
[----:B------:R-:W-:Y:S01]  /*293b0*/  MOV R15, 0xffffffff ;  /* 0xffffffff000f7802 */ /* 0x000fe20000000f00 */
[----:B------:R-:W-:-:S07]  /*293c0*/  IMAD.MOV.U32 R11, RZ, RZ, 0x181f ;  /* 0x0000181fff0b7424 */ /* 0x000fce00078e00ff */
[----:B------:R-:W-:Y:S05]  /*293d0*/  WARPSYNC.COLLECTIVE R15, `(.L_x_1839) ;  /* 0x000000000f087348 */ /* 0x000fea0003c00000 */
[----:B------:R0:W1:Y:S02]  /*293e0*/  SHFL.IDX P6, R14, R13, R12, R11 ;  /* 0x0000000c0d0e7389 */ /* 0x00006400000c000b */
[----:B01----:R-:W-:Y:S01]  /*293f0*/  ENDCOLLECTIVE ;  /* 0x000000000000791b */ /* 0x003fe20003800000 */
.L_x_1839:
[----:B------:R-:W-:Y:S05]  /*29400*/  BSYNC B1 ;  /* 0x0000000000017941 */ /* 0x000fea0003800000 */
.L_x_1838:
[----:B------:R-:W-:Y:S05]  /*29410*/  BRA `(.L_x_1840) ;  /* 0xfffffe5800387947 */ /* 0x000fea000383ffff */
.L_x_1523:
        /* <DEDUP_REMOVED lines=8> */
.L_x_1842:
[----:B------:R-:W-:Y:S05]  /*294a0*/  BSYNC B1 ;  /* 0x0000000000017941 */ /* 0x000fea0003800000 */
.L_x_1841:
[----:B------:R-:W-:Y:S05]  /*294b0*/  BRA `(.L_x_1843) ;  /* 0xfffffe5800187947 */ /* 0x000fea000383ffff */
.L_x_1524:
[----:B------:R-:W-:Y:S01]  /*294c0*/  BSSY B1, `(.L_x_1844) ;  /* 0x0000008000017945 */ /* 0x000fe20003800000 */
[----:B------:R-:W-:Y:S01]  /*294d0*/  IMAD.MOV.U32 R13, RZ, RZ, R9 ;  /* 0x000000ffff0d7224 */ /* 0x000fe200078e0009 */
[----:B------:R-:W-:Y:S01]  /*294e0*/  MOV R12, 0x1 ;  /* 0x00000001000c7802 */ /* 0x000fe20000000f00 */
[----:B------:R-:W-:Y:S02]  /*294f0*/  IMAD.MOV.U32 R11, RZ, RZ, 0x181f ;  /* 0x0000181fff0b7424 */ /* 0x000fe400078e00ff */
[----:B------:R-:W-:-:S07]  /*29500*/  IMAD.MOV.U32 R15, RZ, RZ, -0x1 ;  /* 0xffffffffff0f7424 */ /* 0x000fce00078e00ff */
[----:B------:R-:W-:Y:S05]  /*29510*/  WARPSYNC.COLLECTIVE R15, `(.L_x_1845) ;  /* 0x000000000f087348 */ /* 0x000fea0003c00000 */
[----:B------:R0:W1:Y:S02]  /*29520*/  SHFL.IDX P6, R14, R13, R12, R11 ;  /* 0x0000000c0d0e7389 */ /* 0x00006400000c000b */
[----:B01----:R-:W-:Y:S01]  /*29530*/  ENDCOLLECTIVE ;  /* 0x000000000000791b */ /* 0x003fe20003800000 */
.L_x_1845:
[----:B------:R-:W-:Y:S05]  /*29540*/  BSYNC B1 ;  /* 0x0000000000017941 */ /* 0x000fea0003800000 */
.L_x_1844:
[----:B------:R-:W-:Y:S05]  /*29550*/  BRA `(.L_x_1846) ;  /* 0xfffffe5400f87947 */ /* 0x000fea000383ffff */
.L_x_1525:
[----:B------:R-:W-:Y:S01]  /*29560*/  BSSY B1, `(.L_x_1847) ;  /* 0x0000008000017945 */ /* 0x000fe20003800000 */
[----:B------:R-:W-:Y:S01]  /*29570*/  MOV R13, R8 ;  /* 0x00000008000d7202 */ /* 0x000fe20000000f00 */
[----:B------:R-:W-:Y:S01]  /*29580*/  IMAD.MOV.U32 R12, RZ, RZ, 0x1 ;  /* 0x00000001ff0c7424 */ /* 0x000fe200078e00ff */
[----:B------:R-:W-:Y:S01]  /*29590*/  MOV R15, 0xffffffff ;  /* 0xffffffff000f7802 */ /* 0x000fe20000000f00 */
[----:B------:R-:W-:-:S07]  /*295a0*/  IMAD.MOV.U32 R11, RZ, RZ, 0x181f ;  /* 0x0000181fff0b7424 */ /* 0x000fce00078e00ff */
[----:B------:R-:W-:Y:S05]  /*295b0*/  WARPSYNC.COLLECTIVE R15, `(.L_x_1848) ;  /* 0x000000000f087348 */ /* 0x000fea0003c00000 */
[----:B------:R0:W1:Y:S02]  /*295c0*/  SHFL.IDX P6, R14, R13, R12, R11 ;  /* 0x0000000c0d0e7389 */ /* 0x00006400000c000b */
[----:B01----:R-:W-:Y:S01]  /*295d0*/  ENDCOLLECTIVE ;  /* 0x000000000000791b */ /* 0x003fe20003800000 */
.L_x_1848:
[----:B------:R-:W-:Y:S05]  /*295e0*/  BSYNC B1 ;  /* 0x0000000000017941 */ /* 0x000fea0003800000 */
.L_x_1847:
[----:B------:R-:W-:Y:S05]  /*295f0*/  BRA `(.L_x_1849) ;  /* 0xfffffe5400d87947 */ /* 0x000fea000383ffff */
.L_x_1526:
        /* <DEDUP_REMOVED lines=8> */
.L_x_1851:
[----:B------:R-:W-:Y:S05]  /*29680*/  BSYNC B1 ;  /* 0x0000000000017941 */ /* 0x000fea0003800000 */
.L_x_1850:
[----:B------:R-:W-:Y:S05]  /*29690*/  BRA `(.L_x_1852) ;  /* 0xfffffe5400b87947 */ /* 0x000fea000383ffff */
.L_x_1527:
        /* <DEDUP_REMOVED lines=8> */
.L_x_1854:
[----:B------:R-:W-:Y:S05]  /*29720*/  BSYNC B1 ;  /* 0x0000000000017941 */ /* 0x000fea0003800000 */
.L_x_1853:
[----:B------:R-:W-:Y:S05]  /*29730*/  BRA `(.L_x_1855) ;  /* 0xfffffe5400987947 */ /* 0x000fea000383ffff */
.L_x_1528:
        /* <DEDUP_REMOVED lines=8> */
.L_x_1857:
[----:B------:R-:W-:Y:S05]  /*297c0*/  BSYNC B1 ;  /* 0x0000000000017941 */ /* 0x000fea0003800000 */
.L_x_1856:
[----:B------:R-:W-:Y:S05]  /*297d0*/  BRA `(.L_x_1858) ;  /* 0xfffffe5400787947 */ /* 0x000fea000383ffff */
.L_x_1529:
        /* <DEDUP_REMOVED lines=8> */
.L_x_1860:
[----:B------:R-:W-:Y:S05]  /*29860*/  BSYNC B1 ;  /* 0x0000000000017941 */ /* 0x000fea0003800000 */
.L_x_1859:
[----:B------:R-:W-:Y:S05]  /*29870*/  BRA `(.L_x_1861) ;  /* 0xfffffe5400587947 */ /* 0x000fea000383ffff */
.L_x_1530:
        /* <DEDUP_REMOVED lines=8> */
.L_x_1863:
[----:B------:R-:W-:Y:S05]  /*29900*/  BSYNC B1 ;  /* 0x0000000000017941 */ /* 0x000fea0003800000 */
.L_x_1862:
[----:B------:R-:W-:Y:S05]  /*29910*/  BRA `(.L_x_1864) ;  /* 0xfffffe5400387947 */ /* 0x000fea000383ffff */
.L_x_1531:
        /* <DEDUP_REMOVED lines=8> */
.L_x_1866:
[----:B------:R-:W-:Y:S05]  /*299a0*/  BSYNC B1 ;  /* 0x0000000000017941 */ /* 0x000fea0003800000 */
.L_x_1865:
[----:B------:R-:W-:Y:S05]  /*299b0*/  BRA `(.L_x_1867) ;  /* 0xfffffe5400187947 */ /* 0x000fea000383ffff */
.L_x_1532:
        /* <DEDUP_REMOVED lines=8> */
.L_x_1869:
[----:B------:R-:W-:Y:S05]  /*29a40*/  BSYNC B1 ;  /* 0x0000000000017941 */ /* 0x000fea0003800000 */
.L_x_1868:
[----:B------:R-:W-:Y:S05]  /*29a50*/  BRA `(.L_x_1870) ;  /* 0xfffffe5000f87947 */ /* 0x000fea000383ffff */
.L_x_1533:
        /* <DEDUP_REMOVED lines=8> */
.L_x_1872:
[----:B------:R-:W-:Y:S05]  /*29ae0*/  BSYNC B1 ;  /* 0x0000000000017941 */ /* 0x000fea0003800000 */
.L_x_1871:
[----:B------:R-:W-:Y:S05]  /*29af0*/  BRA `(.L_x_1873) ;  /* 0xfffffe5000dc7947 */ /* 0x000fea000383ffff */
.L_x_1534:
        /* <DEDUP_REMOVED lines=8> */
.L_x_1875:
[----:B------:R-:W-:Y:S05]  /*29b80*/  BSYNC B1 ;  /* 0x0000000000017941 */ /* 0x000fea0003800000 */
.L_x_1874:
[----:B------:R-:W-:Y:S05]  /*29b90*/  BRA `(.L_x_1876) ;  /* 0xfffffe5000c07947 */ /* 0x000fea000383ffff */
.L_x_1535:
        /* <DEDUP_REMOVED lines=8> */
.L_x_1878:
[----:B------:R-:W-:Y:S05]  /*29c20*/  BSYNC B1 ;  /* 0x0000000000017941 */ /* 0x000fea0003800000 */
.L_x_1877:
[----:B------:R-:W-:Y:S05]  /*29c30*/  BRA `(.L_x_1879) ;  /* 0xfffffe5000a87947 */ /* 0x000fea000383ffff */
.L_x_1537:
[----:B0-----:R0:W1:Y:S02]  /*29c40*/  SYNCS.PHASECHK.TRANS64.TRYWAIT P4, [R16+URZ+0x30800], R9 ;  /* 0x03080009100075a7 */ /* 0x001064000808017f */
[----:B-1----:R-:W-:Y:S05]  /*29c50*/  @!P4 NANOSLEEP.SYNCS 0x989680 ;  /* 0x009896800000c95d */ /* 0x002fea0003900000 */
[----:B------:R-:W1:Y:S02]  /*29c60*/  @!P4 SYNCS.PHASECHK.TRANS64 P4, [R16+URZ+0x30800], R9 ;  /* 0x030800091000c5a7 */ /* 0x000e64000808007f */
[----:B-1----:R-:W-:Y:S05]  /*29c70*/  @!P4 BRA `(.L_x_1537) ;  /* 0xfffffffc00f0c947 */ /* 0x002fea000383ffff */
[----:B------:R-:W-:Y:S05]  /*29c80*/  BRA `(.L_x_1880) ;  /* 0xfffffe54000c7947 */ /* 0x000fea000383ffff */
.L_x_1555:
[----:B-1----:R1:W2:Y:S02]  /*29c90*/  SYNCS.PHASECHK.TRANS64.TRYWAIT P2, [R23+URZ+0x30830], R0 ;  /* 0x03083000170075a7 */ /* 0x0022a4000804017f */
[----:B--2---:R-:W-:Y:S05]  /*29ca0*/  @!P2 NANOSLEEP.SYNCS 0x989680 ;  /* 0x009896800000a95d */ /* 0x004fea0003900000 */
[----:B------:R-:W2:Y:S02]  /*29cb0*/  @!P2 SYNCS.PHASECHK.TRANS64 P2, [R23+URZ+0x30830], R0 ;  /* 0x030830001700a5a7 */ /* 0x000ea4000804007f */
[----:B--2---:R-:W-:Y:S05]  /*29cc0*/  @!P2 BRA `(.L_x_1555) ;  /* 0xfffffffc00f0a947 */ /* 0x004fea000383ffff */
[----:B------:R-:W-:Y:S05]  /*29cd0*/  BRA `(.L_x_1554) ;  /* 0xfffffe88003c7947 */ /* 0x000fea000383ffff */
.L_x_1575:
[----:B-1----:R1:W2:Y:S02]  /*29ce0*/  SYNCS.PHASECHK.TRANS64.TRYWAIT P3, [R2+URZ+0x30830], R152 ;  /* 0x03083098020075a7 */ /* 0x0022a4000806017f */
[----:B--2---:R-:W-:Y:S05]  /*29cf0*/  @!P3 NANOSLEEP.SYNCS 0x989680 ;  /* 0x009896800000b95d */ /* 0x004fea0003900000 */
[----:B------:R-:W2:Y:S02]  /*29d00*/  @!P3 SYNCS.PHASECHK.TRANS64 P3, [R2+URZ+0x30830], R152 ;  /* 0x030830980200b5a7 */ /* 0x000ea4000806007f */
[----:B--2---:R-:W-:Y:S05]  /*29d10*/  @!P3 BRA `(.L_x_1575) ;  /* 0xfffffffc00f0b947 */ /* 0x004fea000383ffff */
[----:B------:R-:W-:Y:S05]  /*29d20*/  BRA `(.L_x_1574) ;  /* 0xfffffeb400a07947 */ /* 0x000fea000383ffff */
.L_x_1580:
[----:B-1----:R1:W2:Y:S02]  /*29d30*/  SYNCS.PHASECHK.TRANS64.TRYWAIT P3, [R0+URZ+0x30850], R23 ;  /* 0x03085017000075a7 */ /* 0x0022a4000806017f */
[----:B--2---:R-:W-:Y:S05]  /*29d40*/  @!P3 NANOSLEEP.SYNCS 0x989680 ;  /* 0x009896800000b95d */ /* 0x004fea0003900000 */
[----:B------:R-:W2:Y:S02]  /*29d50*/  @!P3 SYNCS.PHASECHK.TRANS64 P3, [R0+URZ+0x30850], R23 ;  /* 0x030850170000b5a7 */ /* 0x000ea4000806007f */
[----:B--2---:R-:W-:Y:S05]  /*29d60*/  @!P3 BRA `(.L_x_1580) ;  /* 0xfffffffc00f0b947 */ /* 0x004fea000383ffff */
[----:B------:R-:W-:Y:S05]  /*29d70*/  BRA `(.L_x_1579) ;  /* 0xfffffec400ec7947 */ /* 0x000fea000383ffff */
.L_x_1601:
[----:B-1----:R1:W2:Y:S02]  /*29d80*/  SYNCS.PHASECHK.TRANS64.TRYWAIT P2, [R2+URZ+0x30830], R3 ;  /* 0x03083003020075a7 */ /* 0x0022a4000804017f */
[----:B--2---:R-:W-:Y:S05]  /*29d90*/  @!P2 NANOSLEEP.SYNCS 0x989680 ;  /* 0x009896800000a95d */ /* 0x004fea0003900000 */
[----:B------:R-:W2:Y:S02]  /*29da0*/  @!P2 SYNCS.PHASECHK.TRANS64 P2, [R2+URZ+0x30830], R3 ;  /* 0x030830030200a5a7 */ /* 0x000ea4000804007f */
[----:B--2---:R-:W-:Y:S05]  /*29db0*/  @!P2 BRA `(.L_x_1601) ;  /* 0xfffffffc00f0a947 */ /* 0x004fea000383ffff */
[----:B------:R-:W-:Y:S05]  /*29dc0*/  BRA `(.L_x_1600) ;  /* 0xfffffee400d87947 */ /* 0x000fea000383ffff */
.L_x_1606:
[----:B-1----:R1:W2:Y:S02]  /*29dd0*/  SYNCS.PHASECHK.TRANS64.TRYWAIT P2, [R232+URZ+0x30850], R0 ;  /* 0x03085000e80075a7 */ /* 0x0022a4000804017f */
[----:B--2---:R-:W-:Y:S05]  /*29de0*/  @!P2 NANOSLEEP.SYNCS 0x989680 ;  /* 0x009896800000a95d */ /* 0x004fea0003900000 */
[----:B------:R-:W2:Y:S02]  /*29df0*/  @!P2 SYNCS.PHASECHK.TRANS64 P2, [R232+URZ+0x30850], R0 ;  /* 0x03085000e800a5a7 */ /* 0x000ea4000804007f */
[----:B--2---:R-:W-:Y:S05]  /*29e00*/  @!P2 BRA `(.L_x_1606) ;  /* 0xfffffffc00f0a947 */ /* 0x004fea000383ffff */
[----:B------:R-:W-:Y:S05]  /*29e10*/  BRA `(.L_x_1605) ;  /* 0xfffffef800207947 */ /* 0x000fea000383ffff */
.L_x_1614:
[----:B-1----:R1:W2:Y:S02]  /*29e20*/  SYNCS.PHASECHK.TRANS64.TRYWAIT P2, [R4+URZ+0x30830], R2 ;  /* 0x03083002040075a7 */ /* 0x0022a4000804017f */
[----:B--2---:R-:W-:Y:S05]  /*29e30*/  @!P2 NANOSLEEP.SYNCS 0x989680 ;  /* 0x009896800000a95d */ /* 0x004fea0003900000 */
[----:B------:R-:W2:Y:S02]  /*29e40*/  @!P2 SYNCS.PHASECHK.TRANS64 P2, [R4+URZ+0x30830], R2 ;  /* 0x030830020400a5a7 */ /* 0x000ea4000804007f */
[----:B--2---:R-:W-:Y:S05]  /*29e50*/  @!P2 BRA `(.L_x_1614) ;  /* 0xfffffffc00f0a947 */ /* 0x004fea000383ffff */
[----:B------:R-:W-:Y:S05]  /*29e60*/  BRA `(.L_x_1613) ;  /* 0xffffff0800ec7947 */ /* 0x000fea000383ffff */
.L_x_1619:
[----:B-1----:R1:W2:Y:S02]  /*29e70*/  SYNCS.PHASECHK.TRANS64.TRYWAIT P2, [R0+URZ+0x30850], R2 ;  /* 0x03085002000075a7 */ /* 0x0022a4000804017f */
[----:B--2---:R-:W-:Y:S05]  /*29e80*/  @!P2 NANOSLEEP.SYNCS 0x989680 ;  /* 0x009896800000a95d */ /* 0x004fea0003900000 */
[----:B------:R-:W2:Y:S02]  /*29e90*/  @!P2 SYNCS.PHASECHK.TRANS64 P2, [R0+URZ+0x30850], R2 ;  /* 0x030850020000a5a7 */ /* 0x000ea4000804007f */
[----:B--2---:R-:W-:Y:S05]  /*29ea0*/  @!P2 BRA `(.L_x_1619) ;  /* 0xfffffffc00f0a947 */ /* 0x004fea000383ffff */
[----:B------:R-:W-:Y:S05]  /*29eb0*/  BRA `(.L_x_1618) ;  /* 0xffffff1c003c7947 */ /* 0x000fea000383ffff */
.L_x_1633:
[----:B-1----:R1:W2:Y:S02]  /*29ec0*/  SYNCS.PHASECHK.TRANS64.TRYWAIT P0, [R12+URZ+0x30850], R5 ;  /* 0x030850050c0075a7 */ /* 0x0022a4000800017f */
[----:B--2---:R-:W-:Y:S05]  /*29ed0*/  @!P0 NANOSLEEP.SYNCS 0x989680 ;  /* 0x009896800000895d */ /* 0x004fea0003900000 */
[----:B------:R-:W2:Y:S02]  /*29ee0*/  @!P0 SYNCS.PHASECHK.TRANS64 P0, [R12+URZ+0x30850], R5 ;  /* 0x030850050c0085a7 */ /* 0x000ea4000800007f */
[----:B--2---:R-:W-:Y:S05]  /*29ef0*/  @!P0 BRA `(.L_x_1633) ;  /* 0xfffffffc00f08947 */ /* 0x004fea000383ffff */
[----:B------:R-:W-:Y:S05]  /*29f00*/  BRA `(.L_x_1632) ;  /* 0xffffff4000687947 */ /* 0x000fea000383ffff */
.L_x_1675:
[----:B------:R-:W1:Y:S01]  /*29f10*/  S2R R9, SR_TID.X ;  /* 0x0000000000097919 */ /* 0x000e620000002100 */
[----:B------:R-:W-:Y:S01]  /*29f20*/  BSSY B1, `(.L_x_1881) ;  /* 0x000000a000017945 */ /* 0x000fe20003800000 */
[----:B------:R-:W-:Y:S01]  /*29f30*/  MOV R12, RZ ;  /* 0x000000ff000c7202 */ /* 0x000fe20000000f00 */
[----:B0-----:R-:W-:Y:S02]  /*29f40*/  IMAD.MOV.U32 R11, RZ, RZ, 0x1f ;  /* 0x0000001fff0b7424 */ /* 0x001fe400078e00ff */
[----:B------:R-:W-:Y:S01]  /*29f50*/  IMAD.MOV.U32 R15, RZ, RZ, -0x1 ;  /* 0xffffffffff0f7424 */ /* 0x000fe200078e00ff */
[----:B-1----:R-:W-:-:S04]  /*29f60*/  SHF.R.U32.HI R9, RZ, 0x5, R9 ;  /* 0x00000005ff097819 */ /* 0x002fc80000011609 */
[----:B------:R-:W-:-:S05]  /*29f70*/  LOP3.LUT R9, R9, 0x3, RZ, 0xc0, !PT ;  /* 0x0000000309097812 */ /* 0x000fca00078ec0ff */
[----:B------:R-:W-:-:S07]  /*29f80*/  IMAD.MOV.U32 R13, RZ, RZ, R9 ;  /* 0x000000ffff0d7224 */ /* 0x000fce00078e0009 */
[----:B------:R-:W-:Y:S05]  /*29f90*/  WARPSYNC.COLLECTIVE R15, `(.L_x_1882) ;  /* 0x000000000f087348 */ /* 0x000fea0003c00000 */
[----:B------:R0:W1:Y:S02]  /*29fa0*/  SHFL.IDX P6, R14, R13, R12, R11 ;  /* 0x0000000c0d0e7389 */ /* 0x00006400000c000b */
[----:B01----:R-:W-:Y:S01]  /*29fb0*/  ENDCOLLECTIVE ;  /* 0x000000000000791b */ /* 0x003fe20003800000 */
.L_x_1882:
[----:B------:R-:W-:Y:S05]  /*29fc0*/  BSYNC B1 ;  /* 0x0000000000017941 */ /* 0x000fea0003800000 */
.L_x_1881:
[----:B------:R-:W-:Y:S05]  /*29fd0*/  BRA `(.L_x_1883) ;  /* 0xffffff8c00b47947 */ /* 0x000fea000383ffff */
.L_x_1676:
[----:B------:R-:W-:Y:S01]  /*29fe0*/  BSSY B1, `(.L_x_1884) ;  /* 0x0000006000017945 */ /* 0x000fe20003800000 */
[----:B------:R-:W-:-:S07]  /*29ff0*/  MOV R15, 0xffffffff ;  /* 0xffffffff000f7802 */ /* 0x000fce0000000f00 */
[----:B0-----:R-:W-:Y:S05]  /*2a000*/  WARPSYNC.COLLECTIVE R15, `(.L_x_1885) ;  /* 0x000000000f0c7348 */ /* 0x001fea0003c00000 */
[----:B------:R-:W-:Y:S02]  /*2a010*/  ELECT P6, UR62, PT ;  /* 0x00000000003e782f */ /* 0x000fe400038c0000 */
[----:B------:R-:W-:Y:S01]  /*2a020*/  MOV R14, UR62 ;  /* 0x0000003e000e7c02 */ /* 0x000fe20008000f00 */
[----:B0-----:R-:W-:Y:S10]  /*2a030*/  ENDCOLLECTIVE ;  /* 0x000000000000791b */ /* 0x001ff40003800000 */
.L_x_1885:
[----:B------:R-:W-:Y:S05]  /*2a040*/  BSYNC B1 ;  /* 0x0000000000017941 */ /* 0x000fea0003800000 */
.L_x_1884:
[----:B------:R-:W-:Y:S05]  /*2a050*/  BRA `(.L_x_1886) ;  /* 0xffffff8c00a07947 */ /* 0x000fea000383ffff */
.L_x_1678:
[----:B0-----:R0:W1:Y:S02]  /*2a060*/  SYNCS.PHASECHK.TRANS64.TRYWAIT P0, [R11+URZ+0x30820], R7 ;  /* 0x030820070b0075a7 */ /* 0x001064000800017f */
[----:B-1----:R-:W-:Y:S05]  /*2a070*/  @!P0 NANOSLEEP.SYNCS 0x989680 ;  /* 0x009896800000895d */ /* 0x002fea0003900000 */
[----:B------:R-:W1:Y:S02]  /*2a080*/  @!P0 SYNCS.PHASECHK.TRANS64 P0, [R11+URZ+0x30820], R7 ;  /* 0x030820070b0085a7 */ /* 0x000e64000800007f */
[----:B-1----:R-:W-:Y:S05]  /*2a090*/  @!P0 BRA `(.L_x_1678) ;  /* 0xfffffffc00f08947 */ /* 0x002fea000383ffff */
[----:B------:R-:W-:Y:S05]  /*2a0a0*/  BRA `(.L_x_1887) ;  /* 0xffffff8c00bc7947 */ /* 0x000fea000383ffff */
.L_x_1681:
[----:B0-----:R0:W1:Y:S02]  /*2a0b0*/  SYNCS.PHASECHK.TRANS64.TRYWAIT P0, [R7+URZ+0x308a0], R9 ;  /* 0x0308a009070075a7 */ /* 0x001064000800017f */
[----:B-1----:R-:W-:Y:S05]  /*2a0c0*/  @!P0 NANOSLEEP.SYNCS 0x989680 ;  /* 0x009896800000895d */ /* 0x002fea0003900000 */
[----:B------:R-:W1:Y:S02]  /*2a0d0*/  @!P0 SYNCS.PHASECHK.TRANS64 P0, [R7+URZ+0x308a0], R9 ;  /* 0x0308a009070085a7 */ /* 0x000e64000800007f */
[----:B-1----:R-:W-:Y:S05]  /*2a0e0*/  @!P0 BRA `(.L_x_1681) ;  /* 0xfffffffc00f08947 */ /* 0x002fea000383ffff */
[----:B------:R-:W-:Y:S05]  /*2a0f0*/  BRA `(.L_x_1888) ;  /* 0xffffff8c00cc7947 */ /* 0x000fea000383ffff */
.L_x_1683:
[----:B-1----:R1:W2:Y:S02]  /*2a100*/  SYNCS.PHASECHK.TRANS64.TRYWAIT P0, [R7+URZ+0x308c0], R9 ;  /* 0x0308c009070075a7 */ /* 0x0022a4000800017f */
[----:B--2---:R-:W-:Y:S05]  /*2a110*/  @!P0 NANOSLEEP.SYNCS 0x989680 ;  /* 0x009896800000895d */ /* 0x004fea0003900000 */
[----:B------:R-:W2:Y:S02]  /*2a120*/  @!P0 SYNCS.PHASECHK.TRANS64 P0, [R7+URZ+0x308c0], R9 ;  /* 0x0308c009070085a7 */ /* 0x000ea4000800007f */
[----:B--2---:R-:W-:Y:S05]  /*2a130*/  @!P0 BRA `(.L_x_1683) ;  /* 0xfffffffc00f08947 */ /* 0x004fea000383ffff */
[----:B------:R-:W-:Y:S05]  /*2a140*/  BRA `(.L_x_1889) ;  /* 0xffffff90006c7947 */ /* 0x000fea000383ffff */
.L_x_1687:
[----:B0-----:R0:W1:Y:S02]  /*2a150*/  SYNCS.PHASECHK.TRANS64.TRYWAIT P0, [R7+URZ+0x308a0], R8 ;  /* 0x0308a008070075a7 */ /* 0x001064000800017f */
[----:B-1----:R-:W-:Y:S05]  /*2a160*/  @!P0 NANOSLEEP.SYNCS 0x989680 ;  /* 0x009896800000895d */ /* 0x002fea0003900000 */
[----:B------:R-:W1:Y:S02]  /*2a170*/  @!P0 SYNCS.PHASECHK.TRANS64 P0, [R7+URZ+0x308a0], R8 ;  /* 0x0308a008070085a7 */ /* 0x000e64000800007f */
[----:B-1----:R-:W-:Y:S05]  /*2a180*/  @!P0 BRA `(.L_x_1687) ;  /* 0xfffffffc00f08947 */ /* 0x002fea000383ffff */
[----:B------:R-:W-:Y:S05]  /*2a190*/  BRA `(.L_x_1890) ;  /* 0xffffff9400547947 */ /* 0x000fea000383ffff */
.L_x_1689:
[----:B-1----:R1:W2:Y:S02]  /*2a1a0*/  SYNCS.PHASECHK.TRANS64.TRYWAIT P1, [R7+URZ+0x308c0], R8 ;  /* 0x0308c008070075a7 */ /* 0x0022a4000802017f */
[----:B--2---:R-:W-:Y:S05]  /*2a1b0*/  @!P1 NANOSLEEP.SYNCS 0x989680 ;  /* 0x009896800000995d */ /* 0x004fea0003900000 */
[----:B------:R-:W2:Y:S02]  /*2a1c0*/  @!P1 SYNCS.PHASECHK.TRANS64 P1, [R7+URZ+0x308c0], R8 ;  /* 0x0308c008070095a7 */ /* 0x000ea4000802007f */
[----:B--2---:R-:W-:Y:S05]  /*2a1d0*/  @!P1 BRA `(.L_x_1689) ;  /* 0xfffffffc00f09947 */ /* 0x004fea000383ffff */
[----:B------:R-:W-:Y:S05]  /*2a1e0*/  BRA `(.L_x_1891) ;  /* 0xffffff9400f07947 */ /* 0x000fea000383ffff */
.L_x_1710:
[----:B------:R-:W0:Y:S01]  /*2a1f0*/  S2R R7, SR_TID.X ;  /* 0x0000000000077919 */ /* 0x000e220000002100 */
[----:B------:R-:W-:Y:S01]  /*2a200*/  BSSY B0, `(.L_x_1892) ;  /* 0x000000a000007945 */ /* 0x000fe20003800000 */
[----:B------:R-:W-:Y:S01]  /*2a210*/  IMAD.MOV.U32 R12, RZ, RZ, RZ ;  /* 0x000000ffff0c7224 */ /* 0x000fe200078e00ff */
[----:B------:R-:W-:Y:S01]  /*2a220*/  MOV R11, 0x1f ;  /* 0x0000001f000b7802 */ /* 0x000fe20000000f00 */
[----:B------:R-:W-:Y:S01]  /*2a230*/  IMAD.MOV.U32 R15, RZ, RZ, -0x1 ;  /* 0xffffffffff0f7424 */ /* 0x000fe200078e00ff */
[----:B0-----:R-:W-:-:S04]  /*2a240*/  SHF.R.U32.HI R7, RZ, 0x5, R7 ;  /* 0x00000005ff077819 */ /* 0x001fc80000011607 */
[----:B------:R-:W-:-:S05]  /*2a250*/  LOP3.LUT R7, R7, 0x3, RZ, 0xc0, !PT ;  /* 0x0000000307077812 */ /* 0x000fca00078ec0ff */
[----:B------:R-:W-:-:S07]  /*2a260*/  IMAD.MOV.U32 R13, RZ, RZ, R7 ;  /* 0x000000ffff0d7224 */ /* 0x000fce00078e0007 */
[----:B------:R-:W-:Y:S05]  /*2a270*/  WARPSYNC.COLLECTIVE R15, `(.L_x_1893) ;  /* 0x000000000f087348 */ /* 0x000fea0003c00000 */
[----:B------:R0:W1:Y:S02]  /*2a280*/  SHFL.IDX P6, R14, R13, R12, R11 ;  /* 0x0000000c0d0e7389 */ /* 0x00006400000c000b */
[----:B01----:R-:W-:Y:S01]  /*2a290*/  ENDCOLLECTIVE ;  /* 0x000000000000791b */ /* 0x003fe20003800000 */
.L_x_1893:
[----:B------:R-:W-:Y:S05]  /*2a2a0*/  BSYNC B0 ;  /* 0x0000000000007941 */ /* 0x000fea0003800000 */
.L_x_1892:
[----:B------:R-:W-:Y:S05]  /*2a2b0*/  BRA `(.L_x_1894) ;  /* 0xffffffa800187947 */ /* 0x000fea000383ffff */
.L_x_1711:
[----:B------:R-:W-:Y:S01]  /*2a2c0*/  BSSY B0, `(.L_x_1895) ;  /* 0x0000006000007945 */ /* 0x000fe20003800000 */
[----:B------:R-:W-:-:S07]  /*2a2d0*/  IMAD.MOV.U32 R15, RZ, RZ, -0x1 ;  /* 0xffffffffff0f7424 */ /* 0x000fce00078e00ff */
[----:B------:R-:W-:Y:S05]  /*2a2e0*/  WARPSYNC.COLLECTIVE R15, `(.L_x_1896) ;  /* 0x000000000f0c7348 */ /* 0x000fea0003c00000 */
[----:B------:R-:W-:Y:S02]  /*2a2f0*/  ELECT P6, UR62, PT ;  /* 0x00000000003e782f */ /* 0x000fe400038c0000 */
[----:B------:R-:W-:Y:S01]  /*2a300*/  MOV R14, UR62 ;  /* 0x0000003e000e7c02 */ /* 0x000fe20008000f00 */
[----:B------:R-:W-:Y:S10]  /*2a310*/  ENDCOLLECTIVE ;  /* 0x000000000000791b */ /* 0x000ff40003800000 */
.L_x_1896:
[----:B------:R-:W-:Y:S05]  /*2a320*/  BSYNC B0 ;  /* 0x0000000000007941 */ /* 0x000fea0003800000 */
.L_x_1895:
[----:B------:R-:W-:Y:S05]  /*2a330*/  BRA `(.L_x_1897) ;  /* 0xffffffa800087947 */ /* 0x000fea000383ffff */
.L_x_1714:
[----:B0-----:R0:W1:Y:S02]  /*2a340*/  SYNCS.PHASECHK.TRANS64.TRYWAIT P0, [R7+URZ+0x30840], R10 ;  /* 0x0308400a070075a7 */ /* 0x001064000800017f */
[----:B-1----:R-:W-:Y:S05]  /*2a350*/  @!P0 NANOSLEEP.SYNCS 0x989680 ;  /* 0x009896800000895d */ /* 0x002fea0003900000 */
[----:B------:R-:W1:Y:S02]  /*2a360*/  @!P0 SYNCS.PHASECHK.TRANS64 P0, [R7+URZ+0x30840], R10 ;  /* 0x0308400a070085a7 */ /* 0x000e64000800007f */
[----:B-1----:R-:W-:Y:S05]  /*2a370*/  @!P0 BRA `(.L_x_1714) ;  /* 0xfffffffc00f08947 */ /* 0x002fea000383ffff */
[----:B------:R-:W-:Y:S05]  /*2a380*/  BRA `(.L_x_1898) ;  /* 0xffffffa800707947 */ /* 0x000fea000383ffff */
.L_x_1717:
        /* <DEDUP_REMOVED lines=8> */
.L_x_1725:
[----:B0-----:R0:W1:Y:S02]  /*2a410*/  SYNCS.PHASECHK.TRANS64.TRYWAIT P0, [R3+URZ+0x30840], R8 ;  /* 0x03084008030075a7 */ /* 0x001064000800017f */
[----:B-1----:R-:W-:Y:S05]  /*2a420*/  @!P0 NANOSLEEP.SYNCS 0x989680 ;  /* 0x009896800000895d */ /* 0x002fea0003900000 */
[----:B------:R-:W1:Y:S02]  /*2a430*/  @!P0 SYNCS.PHASECHK.TRANS64 P0, [R3+URZ+0x30840], R8 ;  /* 0x03084008030085a7 */ /* 0x000e64000800007f */
[----:B-1----:R-:W-:Y:S05]  /*2a440*/  @!P0 BRA `(.L_x_1725) ;  /* 0xfffffffc00f08947 */ /* 0x002fea000383ffff */
[----:B------:R-:W-:Y:S05]  /*2a450*/  BRA `(.L_x_1900) ;  /* 0xffffffb000ac7947 */ /* 0x000fea000383ffff */
.L_x_1727:
[----:B0-----:R0:W1:Y:S02]  /*2a460*/  SYNCS.PHASECHK.TRANS64.TRYWAIT P0, [R3+URZ+0x30860], R8 ;  /* 0x03086008030075a7 */ /* 0x001064000800017f */
[----:B-1----:R-:W-:Y:S05]  /*2a470*/  @!P0 NANOSLEEP.SYNCS 0x989680 ;  /* 0x009896800000895d */ /* 0x002fea0003900000 */
[----:B------:R-:W1:Y:S02]  /*2a480*/  @!P0 SYNCS.PHASECHK.TRANS64 P0, [R3+URZ+0x30860], R8 ;  /* 0x03086008030085a7 */ /* 0x000e64000800007f */
[----:B-1----:R-:W-:Y:S05]  /*2a490*/  @!P0 BRA `(.L_x_1727) ;  /* 0xfffffffc00f08947 */ /* 0x002fea000383ffff */
[----:B------:R-:W-:Y:S05]  /*2a4a0*/  BRA `(.L_x_1901) ;  /* 0xffffffb400687947 */ /* 0x000fea000383ffff */
.L_x_1733:
[----:B-1----:R1:W2:Y:S02]  /*2a4b0*/  SYNCS.PHASECHK.TRANS64.TRYWAIT P0, [R2+URZ+0x30840], R3 ;  /* 0x03084003020075a7 */ /* 0x0022a4000800017f */
[----:B--2---:R-:W-:Y:S05]  /*2a4c0*/  @!P0 NANOSLEEP.SYNCS 0x989680 ;  /* 0x009896800000895d */ /* 0x004fea0003900000 */
[----:B------:R-:W2:Y:S02]  /*2a4d0*/  @!P0 SYNCS.PHASECHK.TRANS64 P0, [R2+URZ+0x30840], R3 ;  /* 0x03084003020085a7 */ /* 0x000ea4000800007f */
[----:B--2---:R-:W-:Y:S05]  /*2a4e0*/  @!P0 BRA `(.L_x_1733) ;  /* 0xfffffffc00f08947 */ /* 0x004fea000383ffff */
[----:B------:R-:W-:Y:S05]  /*2a4f0*/  BRA `(.L_x_1902) ;  /* 0xffffffb800f87947 */ /* 0x000fea000383ffff */
.L_x_1735:
[----:B0-----:R0:W1:Y:S02]  /*2a500*/  SYNCS.PHASECHK.TRANS64.TRYWAIT P0, [R2+URZ+0x30860], R3 ;  /* 0x03086003020075a7 */ /* 0x001064000800017f */
[----:B-1----:R-:W-:Y:S05]  /*2a510*/  @!P0 NANOSLEEP.SYNCS 0x989680 ;  /* 0x009896800000895d */ /* 0x002fea0003900000 */
[----:B------:R-:W1:Y:S02]  /*2a520*/  @!P0 SYNCS.PHASECHK.TRANS64 P0, [R2+URZ+0x30860], R3 ;  /* 0x03086003020085a7 */ /* 0x000e64000800007f */
[----:B-1----:R-:W-:Y:S05]  /*2a530*/  @!P0 BRA `(.L_x_1735) ;  /* 0xfffffffc00f08947 */ /* 0x002fea000383ffff */
[----:B------:R-:W-:Y:S05]  /*2a540*/  BRA `(.L_x_1903) ;  /* 0xffffffbc00b47947 */ /* 0x000fea000383ffff */
.L_x_1741:
[----:B--2---:R2:W3:Y:S02]  /*2a550*/  SYNCS.PHASECHK.TRANS64.TRYWAIT P0, [R2+URZ+0x30840], R3 ;  /* 0x03084003020075a7 */ /* 0x0044e4000800017f */
[----:B---3--:R-:W-:Y:S05]  /*2a560*/  @!P0 NANOSLEEP.SYNCS 0x989680 ;  /* 0x009896800000895d */ /* 0x008fea0003900000 */
[----:B------:R-:W3:Y:S02]  /*2a570*/  @!P0 SYNCS.PHASECHK.TRANS64 P0, [R2+URZ+0x30840], R3 ;  /* 0x03084003020085a7 */ /* 0x000ee4000800007f */
[----:B---3--:R-:W-:Y:S05]  /*2a580*/  @!P0 BRA `(.L_x_1741) ;  /* 0xfffffffc00f08947 */ /* 0x008fea000383ffff */
[----:B------:R-:W-:Y:S05]  /*2a590*/  BRA `(.L_x_1904) ;  /* 0xffffffc400187947 */ /* 0x000fea000383ffff */
.L_x_1743:
[----:B0-----:R0:W1:Y:S02]  /*2a5a0*/  SYNCS.PHASECHK.TRANS64.TRYWAIT P0, [R2+URZ+0x30860], R9 ;  /* 0x03086009020075a7 */ /* 0x001064000800017f */
[----:B-1----:R-:W-:Y:S05]  /*2a5b0*/  @!P0 NANOSLEEP.SYNCS 0x989680 ;  /* 0x009896800000895d */ /* 0x002fea0003900000 */
[----:B------:R-:W1:Y:S02]  /*2a5c0*/  @!P0 SYNCS.PHASECHK.TRANS64 P0, [R2+URZ+0x30860], R9 ;  /* 0x03086009020085a7 */ /* 0x000e64000800007f */
[----:B-1----:R-:W-:Y:S05]  /*2a5d0*/  @!P0 BRA `(.L_x_1743) ;  /* 0xfffffffc00f08947 */ /* 0x002fea000383ffff */
[----:B------:R-:W-:Y:S05]  /*2a5e0*/  BRA `(.L_x_1905) ;  /* 0xffffffc400d07947 */ /* 0x000fea000383ffff */
.L_x_1751:
[----:B-1----:R1:W2:Y:S02]  /*2a5f0*/  SYNCS.PHASECHK.TRANS64.TRYWAIT P0, [R3+URZ+0x30860], R2 ;  /* 0x03086002030075a7 */ /* 0x0022a4000800017f */
[----:B--2---:R-:W-:Y:S05]  /*2a600*/  @!P0 NANOSLEEP.SYNCS 0x989680 ;  /* 0x009896800000895d */ /* 0x004fea0003900000 */
[----:B------:R-:W2:Y:S02]  /*2a610*/  @!P0 SYNCS.PHASECHK.TRANS64 P0, [R3+URZ+0x30860], R2 ;  /* 0x03086002030085a7 */ /* 0x000ea4000800007f */
[----:B--2---:R-:W-:Y:S05]  /*2a620*/  @!P0 BRA `(.L_x_1751) ;  /* 0xfffffffc00f08947 */ /* 0x004fea000383ffff */
[----:B------:R-:W-:Y:S05]  /*2a630*/  BRA `(.L_x_1906) ;  /* 0xffffffcc001c7947 */ /* 0x000fea000383ffff */
.L_x_1754:
[----:B------:R-:W-:Y:S01]  /*2a640*/  BSSY B0, `(.L_x_1907) ;  /* 0x0000008000007945 */ /* 0x000fe20003800000 */
[----:B------:R-:W-:Y:S01]  /*2a650*/  MOV R13, R16 ;  /* 0x00000010000d7202 */ /* 0x000fe20000000f00 */
[----:B------:R-:W-:Y:S01]  /*2a660*/  IMAD.MOV.U32 R12, RZ, RZ, RZ ;  /* 0x000000ffff0c7224 */ /* 0x000fe200078e00ff */
[----:B0-----:R-:W-:Y:S01]  /*2a670*/  MOV R15, 0xffffffff ;  /* 0xffffffff000f7802 */ /* 0x001fe20000000f00 */
[----:B------:R-:W-:-:S07]  /*2a680*/  IMAD.MOV.U32 R11, RZ, RZ, 0x1f ;  /* 0x0000001fff0b7424 */ /* 0x000fce00078e00ff */
[----:B-1234-:R-:W-:Y:S05]  /*2a690*/  WARPSYNC.COLLECTIVE R15, `(.L_x_1908) ;  /* 0x000000000f087348 */ /* 0x01efea0003c00000 */
[----:B------:R0:W0:Y:S02]  /*2a6a0*/  SHFL.IDX P6, R14, R13, R12, R11 ;  /* 0x0000000c0d0e7389 */ /* 0x00002400000c000b */
[----:B01234-:R-:W-:Y:S01]  /*2a6b0*/  ENDCOLLECTIVE ;  /* 0x000000000000791b */ /* 0x01ffe20003800000 */
.L_x_1908:
[----:B------:R-:W-:Y:S05]  /*2a6c0*/  BSYNC B0 ;  /* 0x0000000000007941 */ /* 0x000fea0003800000 */
.L_x_1907:
[----:B------:R-:W-:Y:S01]  /*2a6d0*/  IMAD.MOV.U32 R13, RZ, RZ, R16 ;  /* 0x000000ffff0d7224 */ /* 0x000fe200078e0010 */
[----:B------:R-:W-:Y:S01]  /*2a6e0*/  MOV R12, 0x1 ;  /* 0x00000001000c7802 */ /* 0x000fe20000000f00 */
[----:B------:R-:W-:Y:S02]  /*2a6f0*/  IMAD.MOV.U32 R11, RZ, RZ, 0x1f ;  /* 0x0000001fff0b7424 */ /* 0x000fe400078e00ff */
[----:B------:R-:W-:Y:S02]  /*2a700*/  IMAD.MOV.U32 R15, RZ, RZ, -0x1 ;  /* 0xffffffffff0f7424 */ /* 0x000fe400078e00ff */
[----:B------:R-:W-:-:S07]  /*2a710*/  IMAD.MOV.U32 R4, RZ, RZ, R14 ;  /* 0x000000ffff047224 */ /* 0x000fce00078e000e */
[----:B------:R-:W-:Y:S05]  /*2a720*/  WARPSYNC.COLLECTIVE R15, `(.L_x_1909) ;  /* 0x000000000f087348 */ /* 0x000fea0003c00000 */
[----:B------:R0:W1:Y:S02]  /*2a730*/  SHFL.IDX P6, R14, R13, R12, R11 ;  /* 0x0000000c0d0e7389 */ /* 0x00006400000c000b */
[----:B01----:R-:W-:Y:S01]  /*2a740*/  ENDCOLLECTIVE ;  /* 0x000000000000791b */ /* 0x003fe20003800000 */
.L_x_1909:
[----:B------:R-:W-:Y:S01]  /*2a750*/  MOV R16, R14 ;  /* 0x0000000e00107202 */ /* 0x000fe20000000f00 */
[----:B------:R-:W-:Y:S06]  /*2a760*/  BRA `(.L_x_1910) ;  /* 0xffffffcc00d87947 */ /* 0x000fec000383ffff */
.L_x_1757:
[----:B------:R-:W-:Y:S01]  /*2a770*/  BSSY B0, `(.L_x_1911) ;  /* 0x0000008000007945 */ /* 0x000fe20003800000 */
[----:B-----5:R-:W-:Y:S01]  /*2a780*/  IMAD.MOV.U32 R13, RZ, RZ, R17 ;  /* 0x000000ffff0d7224 */ /* 0x020fe200078e0011 */
[----:B0-----:R-:W-:Y:S01]  /*2a790*/  MOV R11, RZ ;  /* 0x000000ff000b7202 */ /* 0x001fe20000000f00 */
[----:B------:R-:W-:Y:S02]  /*2a7a0*/  IMAD.MOV.U32 R12, RZ, RZ, 0x1 ;  /* 0x00000001ff0c7424 */ /* 0x000fe400078e00ff */
[----:B------:R-:W-:-:S07]  /*2a7b0*/  IMAD.MOV.U32 R15, RZ, RZ, -0x1 ;  /* 0xffffffffff0f7424 */ /* 0x000fce00078e00ff */
[----:B-1-3--:R-:W-:Y:S05]  /*2a7c0*/  WARPSYNC.COLLECTIVE R15, `(.L_x_1912) ;  /* 0x000000000f087348 */ /* 0x00afea0003c00000 */
[----:B------:R0:W2:Y:S02]  /*2a7d0*/  SHFL.UP P6, R14, R13, R12, R11 ;  /* 0x0400000c0d0e7389 */ /* 0x0000a400000c000b */
[----:B0123--:R-:W-:Y:S01]  /*2a7e0*/  ENDCOLLECTIVE ;  /* 0x000000000000791b */ /* 0x00ffe20003800000 */
.L_x_1912:
[----:B------:R-:W-:Y:S05]  /*2a7f0*/  BSYNC B0 ;  /* 0x0000000000007941 */ /* 0x000fea0003800000 */
.L_x_1911:
[C---:B------:R-:W-:Y:S01]  /*2a800*/  ISETP.NE.AND P0, PT, R7.reuse, RZ, PT ;  /* 0x000000ff0700720c */ /* 0x040fe20003f05270 */
[----:B------:R-:W-:Y:S01]  /*2a810*/  IMAD.MOV.U32 R11, RZ, RZ, RZ ;  /* 0x000000ffff0b7224 */ /* 0x000fe200078e00ff */
[----:B------:R-:W-:Y:S01]  /*2a820*/  MOV R12, 0x2 ;  /* 0x00000002000c7802 */ /* 0x000fe20000000f00 */
[----:B------:R-:W-:Y:S01]  /*2a830*/  IMAD.MOV.U32 R15, RZ, RZ, -0x1 ;  /* 0xffffffffff0f7424 */ /* 0x000fe200078e00ff */
[----:B------:R-:W-:Y:S02]  /*2a840*/  SEL R14, R14, RZ, P0 ;  /* 0x000000ff0e0e7207 */ /* 0x000fe40000000000 */
[----:B------:R-:W-:-:S03]  /*2a850*/  ISETP.GE.U32.AND P0, PT, R7, 0x2, PT ;  /* 0x000000020700780c */ /* 0x000fc60003f06070 */
[----:B------:R-:W-:-:S10]  /*2a860*/  IMAD.IADD R13, R17, 0x1, R14 ;  /* 0x00000001110d7824 */ /* 0x000fd400078e020e */
[----:B------:R-:W-:Y:S05]  /*2a870*/  WARPSYNC.COLLECTIVE R15, `(.L_x_1913) ;  /* 0x000000000f087348 */ /* 0x000fea0003c00000 */
[----:B------:R0:W1:Y:S02]  /*2a880*/  SHFL.UP P6, R14, R13, R12, R11 ;  /* 0x0400000c0d0e7389 */ /* 0x00006400000c000b */
[----:B01----:R-:W-:Y:S01]  /*2a890*/  ENDCOLLECTIVE ;  /* 0x000000000000791b */ /* 0x003fe20003800000 */
.L_x_1913:
        /* <DEDUP_REMOVED lines=8> */
.L_x_1914:
        /* <DEDUP_REMOVED lines=8> */
.L_x_1915:
        /* <DEDUP_REMOVED lines=8> */
.L_x_1916:
[----:B------:R-:W-:Y:S01]  /*2aa20*/  IMAD.MOV.U32 R12, RZ, RZ, 0x1f ;  /* 0x0000001fff0c7424 */ /* 0x000fe200078e00ff */
[----:B------:R-:W-:Y:S02]  /*2aa30*/  MOV R11, 0x1f ;  /* 0x0000001f000b7802 */ /* 0x000fe40000000f00 */
[----:B------:R-:W-:-:S04]  /*2aa40*/  SEL R3, R14, RZ, P0 ;  /* 0x000000ff0e037207 */ /* 0x000fc80000000000 */
[----:B------:R-:W-:-:S05]  /*2aa50*/  IADD3 R2, R6, R3, RZ ;  /* 0x0000000306027210 */ /* 0x000fca0007ffe0ff */
[----:B------:R-:W-:-:S07]  /*2aa60*/  IMAD.MOV.U32 R13, RZ, RZ, R2 ;  /* 0x000000ffff0d7224 */ /* 0x000fce00078e0002 */
[----:B------:R-:W-:Y:S05]  /*2aa70*/  WARPSYNC.COLLECTIVE R15, `(.L_x_1917) ;  /* 0x000000000f087348 */ /* 0x000fea0003c00000 */
[----:B------:R0:W1:Y:S02]  /*2aa80*/  SHFL.IDX P6, R14, R13, R12, R11 ;  /* 0x0000000c0d0e7389 */ /* 0x00006400000c000b */
[----:B01----:R-:W-:Y:S01]  /*2aa90*/  ENDCOLLECTIVE ;  /* 0x000000000000791b */ /* 0x003fe20003800000 */
.L_x_1917:
[----:B------:R-:W-:Y:S05]  /*2aaa0*/  BRA `(.L_x_1918) ;  /* 0xffffffcc00a07947 */ /* 0x000fea000383ffff */
.L_x_1762:
[----:B------:R-:W-:Y:S01]  /*2aab0*/  BSSY B0, `(.L_x_1919) ;  /* 0x0000008000007945 */ /* 0x000fe20003800000 */
[----:B-----5:R-:W-:Y:S01]  /*2aac0*/  IMAD.MOV.U32 R13, RZ, RZ, R17 ;  /* 0x000000ffff0d7224 */ /* 0x020fe200078e0011 */
[----:B------:R-:W-:Y:S01]  /*2aad0*/  MOV R11, RZ ;  /* 0x000000ff000b7202 */ /* 0x000fe20000000f00 */
[----:B------:R-:W-:Y:S02]  /*2aae0*/  IMAD.MOV.U32 R12, RZ, RZ, 0x1 ;  /* 0x00000001ff0c7424 */ /* 0x000fe400078e00ff */
[----:B------:R-:W-:-:S07]  /*2aaf0*/  IMAD.MOV.U32 R15, RZ, RZ, -0x1 ;  /* 0xffffffffff0f7424 */ /* 0x000fce00078e00ff */
[----:B0-----:R-:W-:Y:S05]  /*2ab00*/  WARPSYNC.COLLECTIVE R15, `(.L_x_1920) ;  /* 0x000000000f087348 */ /* 0x001fea0003c00000 */
[----:B------:R1:W2:Y:S02]  /*2ab10*/  SHFL.UP P6, R14, R13, R12, R11 ;  /* 0x0400000c0d0e7389 */ /* 0x0002a400000c000b */
[----:B012---:R-:W-:Y:S01]  /*2ab20*/  ENDCOLLECTIVE ;  /* 0x000000000000791b */ /* 0x007fe20003800000 */
.L_x_1920:
[----:B------:R-:W-:Y:S05]  /*2ab30*/  BSYNC B0 ;  /* 0x0000000000007941 */ /* 0x000fea0003800000 */
.L_x_1919:
        /* <DEDUP_REMOVED lines=10> */
.L_x_1921:
        /* <DEDUP_REMOVED lines=8> */
.L_x_1922:
        /* <DEDUP_REMOVED lines=8> */
.L_x_1923:
        /* <DEDUP_REMOVED lines=8> */
.L_x_1924:
        /* <DEDUP_REMOVED lines=8> */
.L_x_1925:
[----:B------:R-:W-:Y:S05]  /*2ade0*/  BRA `(.L_x_1926) ;  /* 0xffffffcc00887947 */ /* 0x000fea000383ffff */
.L_x_1764:
[----:B------:R-:W-:Y:S01]  /*2adf0*/  BSSY B0, `(.L_x_1927) ;  /* 0x0000006000007945 */ /* 0x000fe20003800000 */
[----:B------:R-:W-:Y:S01]  /*2ae00*/  PLOP3.LUT P6, PT, P6, PT, PT, 0x8, 0x0 ;  /* 0x000000000000781c */ /* 0x000fe200037ce170 */
[----:B------:R-:W-:-:S12]  /*2ae10*/  IMAD.MOV.U32 R15, RZ, RZ, -0x1 ;  /* 0xffffffffff0f7424 */ /* 0x000fd800078e00ff */
[----:B0-----:R-:W-:Y:S05]  /*2ae20*/  WARPSYNC.COLLECTIVE R15, `(.L_x_1928) ;  /* 0x000000000f087348 */ /* 0x001fea0003c00000 */
[----:B------:R-:W-:Y:S01]  /*2ae30*/  VOTE.ANY R14, PT, P6 ;  /* 0x00000000000e7806 */ /* 0x000fe200030e0100 */
[----:B0-----:R-:W-:Y:S06]  /*2ae40*/  ENDCOLLECTIVE ;  /* 0x000000000000791b */ /* 0x001fec0003800000 */
.L_x_1928:
[----:B------:R-:W-:Y:S05]  /*2ae50*/  BSYNC B0 ;  /* 0x0000000000007941 */ /* 0x000fea0003800000 */
.L_x_1927:
[----:B------:R-:W-:Y:S01]  /*2ae60*/  IMAD.MOV.U32 R3, RZ, RZ, R14 ;  /* 0x000000ffff037224 */ /* 0x000fe200078e000e */
[----:B------:R-:W-:Y:S01]  /*2ae70*/  MOV R13, R17 ;  /* 0x00000011000d7202 */ /* 0x000fe20000000f00 */
[----:B------:R-:W-:Y:S01]  /*2ae80*/  IMAD.MOV.U32 R11, RZ, RZ, 0x1f ;  /* 0x0000001fff0b7424 */ /* 0x000fe200078e00ff */
[----:B------:R-:W-:Y:S01]  /*2ae90*/  MOV R15, 0xffffffff ;  /* 0xffffffff000f7802 */ /* 0x000fe20000000f00 */
[----:B------:R-:W0:Y:S02]  /*2aea0*/  POPC R6, R3 ;  /* 0x0000000300067309 */ /* 0x000e240000000000 */
[----:B0-----:R-:W-:-:S07]  /*2aeb0*/  IMAD.MOV.U32 R12, RZ, RZ, R6 ;  /* 0x000000ffff0c7224 */ /* 0x001fce00078e0006 */
[----:B------:R-:W-:Y:S05]  /*2aec0*/  WARPSYNC.COLLECTIVE R15, `(.L_x_1929) ;  /* 0x000000000f087348 */ /* 0x000fea0003c00000 */
[----:B------:R0:W1:Y:S02]  /*2aed0*/  SHFL.IDX P6, R14, R13, R12, R11 ;  /* 0x0000000c0d0e7389 */ /* 0x00006400000c000b */
[----:B01----:R-:W-:Y:S01]  /*2aee0*/  ENDCOLLECTIVE ;  /* 0x000000000000791b */ /* 0x003fe20003800000 */
.L_x_1929:
[----:B------:R-:W-:Y:S01]  /*2aef0*/  IMAD.MOV.U32 R17, RZ, RZ, R14 ;  /* 0x000000ffff117224 */ /* 0x000fe200078e000e */
[----:B------:R-:W-:Y:S06]  /*2af00*/  BRA `(.L_x_1930) ;  /* 0xffffffcc00787947 */ /* 0x000fec000383ffff */
.L_x_1766:
[----:B------:R-:W-:Y:S01]  /*2af10*/  BSSY B0, `(.L_x_1931) ;  /* 0x0000007000007945 */ /* 0x000fe20003800000 */
[----:B------:R-:W-:Y:S01]  /*2af20*/  IMAD.MOV.U32 R13, RZ, RZ, R2 ;  /* 0x000000ffff0d7224 */ /* 0x000fe200078e0002 */
[----:B------:R-:W-:Y:S01]  /*2af30*/  MOV R11, 0x1f ;  /* 0x0000001f000b7802 */ /* 0x000fe20000000f00 */
[----:B------:R-:W-:-:S07]  /*2af40*/  IMAD.MOV.U32 R15, RZ, RZ, -0x1 ;  /* 0xffffffffff0f7424 */ /* 0x000fce00078e00ff */
[----:B012---:R-:W-:Y:S05]  /*2af50*/  WARPSYNC.COLLECTIVE R15, `(.L_x_1932) ;  /* 0x000000000f087348 */ /* 0x007fea0003c00000 */
[----:B------:R3:W4:Y:S02]  /*2af60*/  SHFL.IDX P6, R14, R13, R12, R11 ;  /* 0x0000000c0d0e7389 */ /* 0x00072400000c000b */
[----:B01234-:R-:W-:Y:S01]  /*2af70*/  ENDCOLLECTIVE ;  /* 0x000000000000791b */ /* 0x01ffe20003800000 */
.L_x_1932:
[----:B------:R-:W-:Y:S05]  /*2af80*/  BSYNC B0 ;  /* 0x0000000000007941 */ /* 0x000fea0003800000 */
.L_x_1931:
[----:B------:R-:W-:Y:S01]  /*2af90*/  IMAD.MOV.U32 R7, RZ, RZ, R14 ;  /* 0x000000ffff077224 */ /* 0x000fe200078e000e */
[----:B------:R-:W-:Y:S06]  /*2afa0*/  BRA `(.L_x_1765) ;  /* 0xffffffcc006c7947 */ /* 0x000fec000383ffff */
.L_x_1770:
[----:B-1----:R1:W2:Y:S02]  /*2afb0*/  SYNCS.PHASECHK.TRANS64.TRYWAIT P0, [R0+URZ+0x30820], R3 ;  /* 0x03082003000075a7 */ /* 0x0022a4000800017f */
[----:B--2---:R-:W-:Y:S05]  /*2afc0*/  @!P0 NANOSLEEP.SYNCS 0x989680 ;  /* 0x009896800000895d */ /* 0x004fea0003900000 */
[----:B------:R-:W2:Y:S02]  /*2afd0*/  @!P0 SYNCS.PHASECHK.TRANS64 P0, [R0+URZ+0x30820], R3 ;  /* 0x03082003000085a7 */ /* 0x000ea4000800007f */
[----:B--2---:R-:W-:Y:S05]  /*2afe0*/  @!P0 BRA `(.L_x_1770) ;  /* 0xfffffffc00f08947 */ /* 0x004fea000383ffff */
[----:B------:R-:W-:Y:S05]  /*2aff0*/  BRA `(.L_x_1933) ;  /* 0xffffffd000e47947 */ /* 0x000fea000383ffff */
.L_x_1771:
[----:B------:R-:W2:Y:S01]  /*2b000*/  S2R R2, SR_TID.X ;  /* 0x0000000000027919 */ /* 0x000ea20000002100 */
[----:B------:R-:W-:Y:S01]  /*2b010*/  BSSY B0, `(.L_x_1934) ;  /* 0x000000a000007945 */ /* 0x000fe20003800000 */
[----:B------:R-:W-:Y:S01]  /*2b020*/  IMAD.MOV.U32 R12, RZ, RZ, RZ ;  /* 0x000000ffff0c7224 */ /* 0x000fe200078e00ff */
[----:B------:R-:W-:Y:S01]  /*2b030*/  MOV R15, 0xffffffff ;  /* 0xffffffff000f7802 */ /* 0x000fe20000000f00 */
[----:B0-----:R-:W-:Y:S01]  /*2b040*/  IMAD.MOV.U32 R11, RZ, RZ, 0x1f ;  /* 0x0000001fff0b7424 */ /* 0x001fe200078e00ff */
[----:B--2---:R-:W-:-:S04]  /*2b050*/  SHF.R.U32.HI R2, RZ, 0x5, R2 ;  /* 0x00000005ff027819 */ /* 0x004fc80000011602 */
[----:B------:R-:W-:-:S04]  /*2b060*/  LOP3.LUT R2, R2, 0x3, RZ, 0xc0, !PT ;  /* 0x0000000302027812 */ /* 0x000fc800078ec0ff */
[----:B------:R-:W-:-:S07]  /*2b070*/  MOV R13, R2 ;  /* 0x00000002000d7202 */ /* 0x000fce0000000f00 */
[----:B-1----:R-:W-:Y:S05]  /*2b080*/  WARPSYNC.COLLECTIVE R15, `(.L_x_1935) ;  /* 0x000000000f087348 */ /* 0x002fea0003c00000 */
[----:B------:R0:W2:Y:S02]  /*2b090*/  SHFL.IDX P6, R14, R13, R12, R11 ;  /* 0x0000000c0d0e7389 */ /* 0x0000a400000c000b */
[----:B012---:R-:W-:Y:S01]  /*2b0a0*/  ENDCOLLECTIVE ;  /* 0x000000000000791b */ /* 0x007fe20003800000 */
.L_x_1935:
[----:B------:R-:W-:Y:S05]  /*2b0b0*/  BSYNC B0 ;  /* 0x0000000000007941 */ /* 0x000fea0003800000 */
.L_x_1934:
[----:B------:R-:W-:Y:S05]  /*2b0c0*/  BRA `(.L_x_1936) ;  /* 0xffffffd000cc7947 */ /* 0x000fea000383ffff */
.L_x_1772:
[----:B------:R-:W-:Y:S01]  /*2b0d0*/  BSSY B0, `(.L_x_1937) ;  /* 0x0000006000007945 */ /* 0x000fe20003800000 */
[----:B------:R-:W-:-:S07]  /*2b0e0*/  IMAD.MOV.U32 R15, RZ, RZ, -0x1 ;  /* 0xffffffffff0f7424 */ /* 0x000fce00078e00ff */
[----:B012---:R-:W-:Y:S05]  /*2b0f0*/  WARPSYNC.COLLECTIVE R15, `(.L_x_1938) ;  /* 0x000000000f0c7348 */ /* 0x007fea0003c00000 */
[----:B------:R-:W-:Y:S02]  /*2b100*/  ELECT P6, UR62, PT ;  /* 0x00000000003e782f */ /* 0x000fe400038c0000 */
[----:B------:R-:W-:Y:S01]  /*2b110*/  MOV R14, UR62 ;  /* 0x0000003e000e7c02 */ /* 0x000fe20008000f00 */
[----:B012---:R-:W-:Y:S10]  /*2b120*/  ENDCOLLECTIVE ;  /* 0x000000000000791b */ /* 0x007ff40003800000 */
.L_x_1938:
[----:B------:R-:W-:Y:S05]  /*2b130*/  BSYNC B0 ;  /* 0x0000000000007941 */ /* 0x000fea0003800000 */
.L_x_1937:
[----:B------:R-:W-:Y:S05]  /*2b140*/  BRA `(.L_x_1939) ;  /* 0xffffffd000c07947 */ /* 0x000fea000383ffff */
.L_x_1774:
[----:B-1----:R1:W2:Y:S02]  /*2b150*/  SYNCS.PHASECHK.TRANS64.TRYWAIT P0, [R6+URZ], R5 ;  /* 0x00000005060075a7 */ /* 0x0022a4000800017f */
[----:B--2---:R-:W-:Y:S05]  /*2b160*/  @!P0 NANOSLEEP.SYNCS 0x989680 ;  /* 0x009896800000895d */ /* 0x004fea0003900000 */
[----:B------:R-:W2:Y:S02]  /*2b170*/  @!P0 SYNCS.PHASECHK.TRANS64 P0, [R6+URZ], R5 ;  /* 0x00000005060085a7 */ /* 0x000ea4000800007f */
[----:B--2---:R-:W-:Y:S05]  /*2b180*/  @!P0 BRA `(.L_x_1774) ;  /* 0xfffffffc00f08947 */ /* 0x004fea000383ffff */
[----:B------:R-:W-:Y:S05]  /*2b190*/  BRA `(.L_x_1940) ;  /* 0xffffffd400047947 */ /* 0x000fea000383ffff */
.L_x_1775:
[----:B--2---:R2:W3:Y:S02]  /*2b1a0*/  SYNCS.PHASECHK.TRANS64.TRYWAIT P0, [R7+URZ], R2 ;  /* 0x00000002070075a7 */ /* 0x0044e4000800017f */
[----:B---3--:R-:W-:Y:S05]  /*2b1b0*/  @!P0 NANOSLEEP.SYNCS 0x989680 ;  /* 0x009896800000895d */ /* 0x008fea0003900000 */
[----:B------:R-:W3:Y:S02]  /*2b1c0*/  @!P0 SYNCS.PHASECHK.TRANS64 P0, [R7+URZ], R2 ;  /* 0x00000002070085a7 */ /* 0x000ee4000800007f */
[----:B---3--:R-:W-:Y:S05]  /*2b1d0*/  @!P0 BRA `(.L_x_1775) ;  /* 0xfffffffc00f08947 */ /* 0x008fea000383ffff */
[----:B------:R-:W-:Y:S05]  /*2b1e0*/  BRA `(.L_x_1941) ;  /* 0xffffffd000f87947 */ /* 0x000fea000383ffff */
.L_x_1777:
[----:B---3--:R3:W4:Y:S02]  /*2b1f0*/  SYNCS.PHASECHK.TRANS64.TRYWAIT P0, [R4+URZ], R5 ;  /* 0x00000005040075a7 */ /* 0x008724000800017f */
[----:B----4-:R-:W-:Y:S05]  /*2b200*/  @!P0 NANOSLEEP.SYNCS 0x989680 ;  /* 0x009896800000895d */ /* 0x010fea0003900000 */
[----:B------:R-:W4:Y:S02]  /*2b210*/  @!P0 SYNCS.PHASECHK.TRANS64 P0, [R4+URZ], R5 ;  /* 0x00000005040085a7 */ /* 0x000f24000800007f */
[----:B----4-:R-:W-:Y:S05]  /*2b220*/  @!P0 BRA `(.L_x_1777) ;  /* 0xfffffffc00f08947 */ /* 0x010fea000383ffff */
[----:B------:R-:W-:Y:S05]  /*2b230*/  BRA `(.L_x_1942) ;  /* 0xffffffd400007947 */ /* 0x000fea000383ffff */
.L_x_1943:
        /* <DEDUP_REMOVED lines=12> */
.L_x_12752:


//--------------------- .text._ZN7cutlass13device_kernelIN5flash11enable_sm90INS1_16FlashAttnFwdSm90INS1_25CollectiveMainloopFwdSm90ILi2EN4cute5tupleIJNS5_1CILi1EEES8_S8_EEENS6_IJNS7_ILi128EEENS7_ILi80EEENS7_ILi256EEEEEELi256ENS_6half_tEfNS_4arch4Sm90ELb1ELb0ELb1ELb0ELb0ELb0ELb0ELb1ELb1ELb0ELb0ELb0EEENS1_21CollectiveEpilogueFwdINS6_IJSA_SC_SB_EEES9_SE_SG_Li256ELb0ELb0ELb0ELb0EEENS1_30DynamicPersistentTileSchedulerILi256ELi32ELb0ELb0ELb1EEEEEEEEEvNT_6ParamsE --------------------------
	.section	.text._ZN7cutlass13device_kernelIN5flash11enable_sm90INS1_16FlashAttnFwdSm90INS1_25CollectiveMainloopFwdSm90ILi2EN4cute5tupleIJNS5_1CILi1EEES8_S8_EEENS6_IJNS7_ILi128EEENS7_ILi80EEENS7_ILi256EEEEEELi256ENS_6half_tEfNS_4arch4Sm90ELb1ELb0ELb1ELb0ELb0ELb0ELb0ELb1ELb1ELb0ELb0ELb0EEENS1_21CollectiveEpilogueFwdINS6_IJSA_SC_SB_EEES9_SE_SG_Li256ELb0ELb0ELb0ELb0EEENS1_30DynamicPersistentTileSchedulerILi256ELi32ELb0ELb0ELb1EEEEEEEEEvNT_6ParamsE,"ax",@progbits
	.align	128
.text._ZN7cutlass13device_kernelIN5flash11enable_sm90INS1_16FlashAttnFwdSm90INS1_25CollectiveMainloopFwdSm90ILi2EN4cute5tupleIJNS5_1CILi1EEES8_S8_EEENS6_IJNS7_ILi128EEENS7_ILi80EEENS7_ILi256EEEEEELi256ENS_6half_tEfNS_4arch4Sm90ELb1ELb0ELb1ELb0ELb0ELb0ELb0ELb1ELb1ELb0ELb0ELb0EEENS1_21CollectiveEpilogueFwdINS6_IJSA_SC_SB_EEES9_SE_SG_Li256ELb0ELb0ELb0ELb0EEENS1_30DynamicPersistentTileSchedulerILi256ELi32ELb0ELb0ELb1EEEEEEEEEvNT_6ParamsE:
        .type           _ZN7cutlass13device_kernelIN5flash11enable_sm90INS1_16FlashAttnFwdSm90INS1_25CollectiveMainloopFwdSm90ILi2EN4cute5tupleIJNS5_1CILi1EEES8_S8_EEENS6_IJNS7_ILi128EEENS7_ILi80EEENS7_ILi256EEEEEELi256ENS_6half_tEfNS_4arch4Sm90ELb1ELb0ELb1ELb0ELb0ELb0ELb0ELb1ELb1ELb0ELb0ELb0EEENS1_21CollectiveEpilogueFwdINS6_IJSA_SC_SB_EEES9_SE_SG_Li256ELb0ELb0ELb0ELb0EEENS1_30DynamicPersistentTileSchedulerILi256ELi32ELb0ELb0ELb1EEEEEEEEEvNT_6ParamsE,@function
        .size           _ZN7cutlass13device_kernelIN5flash11enable_sm90INS1_16FlashAttnFwdSm90INS1_25CollectiveMainloopFwdSm90ILi2EN4cute5tupleIJNS5_1CILi1EEES8_S8_EEENS6_IJNS7_ILi128EEENS7_ILi80EEENS7_ILi256EEEEEELi256ENS_6half_tEfNS_4arch4Sm90ELb1ELb0ELb1ELb0ELb0ELb0ELb0ELb1ELb1ELb0ELb0ELb0EEENS1_21CollectiveEpilogueFwdINS6_IJSA_SC_SB_EEES9_SE_SG_Li256ELb0ELb0ELb0ELb0EEENS1_30DynamicPersistentTileSchedulerILi256ELi32ELb0ELb0ELb1EEEEEEEEEvNT_6ParamsE,(.L_x_12753 - _ZN7cutlass13device_kernelIN5flash11enable_sm90INS1_16FlashAttnFwdSm90INS1_25CollectiveMainloopFwdSm90ILi2EN4cute5tupleIJNS5_1CILi1EEES8_S8_EEENS6_IJNS7_ILi128EEENS7_ILi80EEENS7_ILi256EEEEEELi256ENS_6half_tEfNS_4arch4Sm90ELb1ELb0ELb1ELb0ELb0ELb0ELb0ELb1ELb1ELb0ELb0ELb0EEENS1_21CollectiveEpilogueFwdINS6_IJSA_SC_SB_EEES9_SE_SG_Li256ELb0ELb0ELb0ELb0EEENS1_30DynamicPersistentTileSchedulerILi256ELi32ELb0ELb0ELb1EEEEEEEEEvNT_6ParamsE)
        .other          _ZN7cutlass13device_kernelIN5flash11enable_sm90INS1_16FlashAttnFwdSm90INS1_25CollectiveMainloopFwdSm90ILi2EN4cute5tupleIJNS5_1CILi1EEES8_S8_EEENS6_IJNS7_ILi128EEENS7_ILi80EEENS7_ILi256EEEEEELi256ENS_6half_tEfNS_4arch4Sm90ELb1ELb0ELb1ELb0ELb0ELb0ELb0ELb1ELb1ELb0ELb0ELb0EEENS1_21CollectiveEpilogueFwdINS6_IJSA_SC_SB_EEES9_SE_SG_Li256ELb0ELb0ELb0ELb0EEENS1_30DynamicPersistentTileSchedulerILi256ELi32ELb0ELb0ELb1EEEEEEEEEvNT_6ParamsE,@"STO_CUDA_ENTRY STV_DEFAULT"
_ZN7cutlass13device_kernelIN5flash11enable_sm90INS1_16FlashAttnFwdSm90INS1_25CollectiveMainloopFwdSm90ILi2EN4cute5tupleIJNS5_1CILi1EEES8_S8_EEENS6_IJNS7_ILi128EEENS7_ILi80EEENS7_ILi256EEEEEELi256ENS_6half_tEfNS_4arch4Sm90ELb1ELb0ELb1ELb0ELb0ELb0ELb0ELb1ELb1ELb0ELb0ELb0EEENS1_21CollectiveEpilogueFwdINS6_IJSA_SC_SB_EEES9_SE_SG_Li256ELb0ELb0ELb0ELb0EEENS1_30DynamicPersistentTileSchedulerILi256ELi32ELb0ELb0ELb1EEEEEEEEEvNT_6ParamsE:
        /* <DEDUP_REMOVED lines=24> */
.L_x_1945:
[----:B------:R-:W-:Y:S05]  /*0180*/  BSYNC B0 ;  /* 0x0000000000007941 */ /* 0x000fea0003800000 */
.L_x_1944:
        /* <DEDUP_REMOVED lines=37> */
.L_x_1946:
        /* <DEDUP_REMOVED lines=22> */
.L_x_1947:
        /* <DEDUP_REMOVED lines=18> */
.L_x_1948:
        /* <DEDUP_REMOVED lines=22> */
.L_x_1949:
        /* <DEDUP_REMOVED lines=22> */
.L_x_1950:
        /* <DEDUP_REMOVED lines=8> */
.L_x_1952:
        /* <DEDUP_REMOVED lines=14> */
[----:B-1----:R-:W1:Y:S05]  /*0a80*/  S2R R2, SR_TID.X ;  /* 0x0000000000027919 */ /* 0x002e6a0000002100 */
[----:B------:R-:W4:Y:S01]  /*0a90*/  S2UR UR6, SR_SWINHI ;  /* 0x00000000000679c3 */ /* 0x000f220000002f00 */
[----:B---3--:R-:W-:-:S07]  /*0aa0*/  ULEA UR60, UR4, UR60, 0x18 ;  /* 0x0000003c043c7291 */ /* 0x008fce000f8ec03f */
[----:B------:R-:W-:Y:S01]  /*0ab0*/  UMOV UR4, UR60 ;  /* 0x0000003c00047c82 */ /* 0x000fe20008000000 */
[----:B----4-:R-:W-:Y:S01]  /*0ac0*/  UMOV UR5, UR6 ;  /* 0x0000000600057c82 */ /* 0x010fe20008000000 */
[----:B------:R-:W-:Y:S01]  /*0ad0*/  IMAD.U32 R22, RZ, RZ, UR4 ;  /* 0x00000004ff167e24 */ /* 0x000fe2000f8e00ff */
[----:B-1----:R-:W-:Y:S01]  /*0ae0*/  IADD3 R224, R2, -0x80, RZ ;  /* 0xffffff8002e07810 */ /* 0x002fe20007ffe0ff */
[----:B------:R-:W-:Y:S01]  /*0af0*/  IMAD.U32 R23, RZ, RZ, UR5 ;  /* 0x00000005ff177e24 */ /* 0x000fe2000f8e00ff */
[----:B------:R-:W-:Y:S01]  /*0b00*/  UMOV UR4, UR7 ;  /* 0x0000000700047c82 */ /* 0x000fe20008000000 */
[----:B--2---:R-:W-:Y:S02]  /*0b10*/  R2UR UR8, R3 ;  /* 0x00000000030872ca */ /* 0x004fe400000e0000 */
[----:B------:R-:W-:-:S04]  /*0b20*/  SHF.R.S32.HI R3, RZ, 0x1f, R224 ;  /* 0x0000001fff037819 */ /* 0x000fc800000114e0 */
[CC--:B------:R-:W-:Y:S02]  /*0b30*/  LEA.HI R2, R3.reuse, R224.reuse, RZ, 0x4 ;  /* 0x000000e003027211 */ /* 0x0c0fe400078f20ff */
[CC--:B------:R-:W-:Y:S02]  /*0b40*/  LEA.HI R0, R3.reuse, R224.reuse, RZ, 0x7 ;  /* 0x000000e003007211 */ /* 0x0c0fe400078f38ff */
[----:B------:R-:W-:Y:S02]  /*0b50*/  SHF.R.S32.HI R5, RZ, 0x4, R2 ;  /* 0x00000004ff057819 */ /* 0x000fe40000011402 */
[----:B------:R-:W-:Y:S01]  /*0b60*/  LOP3.LUT R7, R0, 0xffffff80, RZ, 0xc0, !PT ;  /* 0xffffff8000077812 */ /* 0x000fe200078ec0ff */
[----:B------:R-:W-:Y:S01]  /*0b70*/  ULOP3.LUT UR5, UR8, 0x1, URZ, 0xfc, !UPT ;  /* 0x0000000108057892 */ /* 0x000fe2000f8efc3f */
[----:B------:R-:W-:Y:S02]  /*0b80*/  LEA.HI R4, R2, R5, RZ, 0x1 ;  /* 0x0000000502047211 */ /* 0x000fe400078f08ff */
[----:B------:R-:W-:Y:S01]  /*0b90*/  LEA.HI R222, R3, R224, RZ, 0x5 ;  /* 0x000000e003de7211 */ /* 0x000fe200078f28ff */
[----:B------:R-:W-:Y:S01]  /*0ba0*/  IMAD.IADD R220, R224, 0x1, -R7 ;  /* 0x00000001e0dc7824 */ /* 0x000fe200078e0a07 */
[----:B------:R-:W-:Y:S01]  /*0bb0*/  LOP3.LUT R4, R4, 0x1ffffffe, RZ, 0xc0, !PT ;  /* 0x1ffffffe04047812 */ /* 0x000fe200078ec0ff */
[----:B------:R-:W-:Y:S01]  /*0bc0*/  IMAD.U32 R223, RZ, RZ, UR5 ;  /* 0x00000005ffdf7e24 */ /* 0x000fe2000f8e00ff */
[----:B------:R-:W-:Y:S01]  /*0bd0*/  SHF.R.S32.HI R222, RZ, 0x5, R222 ;  /* 0x00000005ffde7819 */ /* 0x000fe200000114de */
[----:B------:R-:W-:Y:S01]  /*0be0*/  UMOV UR5, URZ ;  /* 0x0000003f00057c82 */ /* 0x000fe20008000000 */
[----:B------:R-:W-:Y:S01]  /*0bf0*/  SHF.R.S32.HI R7, RZ, 0x1f, R220 ;  /* 0x0000001fff077819 */ /* 0x000fe200000114dc */
[----:B------:R-:W-:Y:S01]  /*0c00*/  IMAD.IADD R4, R5, 0x1, -R4 ;  /* 0x0000000105047824 */ /* 0x000fe200078e0a04 */
[----:B------:R-:W-:Y:S01]  /*0c10*/  LOP3.LUT R5, R2, 0x3fffff0, RZ, 0xc0, !PT ;  /* 0x03fffff002057812 */ /* 0x000fe200078ec0ff */
[----:B------:R-:W-:Y:S01]  /*0c20*/  IMAD.U32 R219, RZ, RZ, UR5 ;  /* 0x00000005ffdb7e24 */ /* 0x000fe2000f8e00ff */
[----:B------:R-:W-:-:S02]  /*0c30*/  LEA.HI R2, R7, R220, RZ, 0x2 ;  /* 0x000000dc07027211 */ /* 0x000fc400078f10ff */
[----:B------:R-:W-:Y:S02]  /*0c40*/  IADD3 R5, R224, -R5, RZ ;  /* 0x80000005e0057210 */ /* 0x000fe40007ffe0ff */
[--C-:B------:R-:W-:Y:S02]  /*0c50*/  SHF.R.S32.HI R6, RZ, 0x2, R2.reuse ;  /* 0x00000002ff067819 */ /* 0x100fe40000011402 */
[----:B------:R-:W-:Y:S01]  /*0c60*/  SHF.R.S32.HI R9, RZ, 0x1f, R2 ;  /* 0x0000001fff097819 */ /* 0x000fe20000011402 */
[----:B------:R-:W-:Y:S01]  /*0c70*/  IMAD R5, R222, 0x10, R5 ;  /* 0x00000010de057824 */ /* 0x000fe200078e0205 */
[----:B------:R-:W-:Y:S02]  /*0c80*/  SHF.R.S32.HI R221, RZ, 0x7, R0 ;  /* 0x00000007ffdd7819 */ /* 0x000fe40000011400 */
[----:B------:R-:W-:Y:S01]  /*0c90*/  LEA.HI R9, R9, R6, RZ, 0x3 ;  /* 0x0000000609097211 */ /* 0x000fe200078f18ff */
[----:B------:R-:W-:Y:S01]  /*0ca0*/  IMAD R5, R5, 0x8, R4 ;  /* 0x0000000805057824 */ /* 0x000fe200078e0204 */
[----:B------:R-:W-:-:S02]  /*0cb0*/  LEA.HI R7, R7, R220, RZ, 0x5 ;  /* 0x000000dc07077211 */ /* 0x000fc400078f28ff */
[----:B------:R-:W-:Y:S02]  /*0cc0*/  LOP3.LUT R9, R9, 0xfffffff8, RZ, 0xc0, !PT ;  /* 0xfffffff809097812 */ /* 0x000fe400078ec0ff */
[----:B------:R-:W-:Y:S02]  /*0cd0*/  LEA.HI R0, R0, R221, RZ, 0x1 ;  /* 0x000000dd00007211 */ /* 0x000fe400078f08ff */
[----:B------:R-:W-:Y:S02]  /*0ce0*/  IADD3 R6, R6, -R9, RZ ;  /* 0x8000000906067210 */ /* 0x000fe40007ffe0ff */
[----:B------:R-:W-:Y:S02]  /*0cf0*/  SHF.R.S32.HI R7, RZ, 0x5, R7 ;  /* 0x00000005ff077819 */ /* 0x000fe40000011407 */
[----:B------:R-:W-:Y:S02]  /*0d00*/  LOP3.LUT R0, R0, 0x3fffffe, RZ, 0xc0, !PT ;  /* 0x03fffffe00007812 */ /* 0x000fe400078ec0ff */
[----:B------:R-:W-:Y:S01]  /*0d10*/  SHF.L.U32 R5, R5, 0x3, RZ ;  /* 0x0000000305057819 */ /* 0x000fe200000006ff */
[----:B------:R-:W-:Y:S01]  /*0d20*/  IMAD R7, R7, 0x10, R6 ;  /* 0x0000001007077824 */ /* 0x000fe200078e0206 */
[----:B------:R-:W-:Y:S01]  /*0d30*/  LEA.HI R3, R3, R224, RZ, 0x3 ;  /* 0x000000e003037211 */ /* 0x000fe200078f18ff */
[----:B------:R-:W-:Y:S01]  /*0d40*/  IMAD.IADD R0, R221, 0x1, -R0 ;  /* 0x00000001dd007824 */ /* 0x000fe200078e0a00 */
[----:B------:R-:W-:Y:S01]  /*0d50*/  MOV R16, UR5 ;  /* 0x0000000500107c02 */ /* 0x000fe20008000f00 */
[----:B------:R-:W-:Y:S01]  /*0d60*/  IMAD.WIDE R22, R5, 0x2, R22 ;  /* 0x0000000205167825 */ /* 0x000fe200078e0216 */
[----:B------:R-:W-:-:S02]  /*0d70*/  LOP3.LUT R5, R3, 0x1ffffff8, RZ, 0xc0, !PT ;  /* 0x1ffffff803057812 */ /* 0x000fc400078ec0ff */
[----:B------:R-:W-:Y:S02]  /*0d80*/  LEA R215, R0, R7, 0x6 ;  /* 0x0000000700d77211 */ /* 0x000fe400078e30ff */
[----:B------:R-:W-:Y:S01]  /*0d90*/  LOP3.LUT R7, R2, 0x7ffffffc, RZ, 0xc0, !PT ;  /* 0x7ffffffc02077812 */ /* 0x000fe200078ec0ff */
[----:B------:R-:W-:Y:S01]  /*0da0*/  IMAD.IADD R5, R224, 0x1, -R5 ;  /* 0x00000001e0057824 */ /* 0x000fe200078e0a05 */
[----:B------:R-:W-:-:S03]  /*0db0*/  SHF.R.S32.HI R216, RZ, 0x3, R3 ;  /* 0x00000003ffd87819 */ /* 0x000fc60000011403 */
[----:B------:R-:W-:Y:S01]  /*0dc0*/  IMAD.IADD R214, R220, 0x1, -R7 ;  /* 0x00000001dcd67824 */ /* 0x000fe200078e0a07 */
[----:B------:R-:W-:-:S07]  /*0dd0*/  SHF.L.U32 R212, R5, 0x3, RZ ;  /* 0x0000000305d47819 */ /* 0x000fce00000006ff */
.L_x_1999:
        /* <DEDUP_REMOVED lines=21> */
.L_x_1953:
        /* <DEDUP_REMOVED lines=8> */
.L_x_1954:
[----:B------:R-:W-:Y:S01]  /*0fb0*/  R2UR UR5, R218 ;  /* 0x00000000da0572ca */ /* 0x000fe200000e0000 */
[----:B------:R-:W-:Y:S01]  /*0fc0*/  ULDC.64 UR10, c[0x0][0x3f8] ;  /* 0x0000fe00000a7ab9 */ /* 0x000fe20000000a00 */
[----:B------:R-:W-:Y:S01]  /*0fd0*/  UIADD3 UR9, UR7, -UR4, URZ ;  /* 0x8000000407097290 */ /* 0x000fe2000fffe03f */
[----:B------:R-:W-:Y:S01]  /*0fe0*/  PLOP3.LUT P0, PT, PT, PT, PT, 0x80, 0x0 ;  /* 0x000000000000781c */ /* 0x000fe20003f0f070 */
[----:B------:R-:W-:Y:S01]  /*0ff0*/  UISETP.NE.U32.AND UP0, UPT, UR10, URZ, UPT ;  /* 0x0000003f0a00728c */ /* 0x000fe2000bf05070 */
[----:B------:R-:W-:Y:S01]  /*1000*/  CS2R R2, SRZ ;  /* 0x0000000000027805 */ /* 0x000fe2000001ff00 */
[----:B------:R-:W-:Y:S01]  /*1010*/  ULDC UR41, c[0x0][0x404] ;  /* 0x0001010000297ab9 */ /* 0x000fe20000000800 */
[----:B------:R-:W-:Y:S01]  /*1020*/  ULDC UR6, c[0x0][0x2e0] ;  /* 0x0000b80000067ab9 */ /* 0x000fe20000000800 */
[----:B------:R-:W-:Y:S01]  /*1030*/  UISETP.NE.AND.EX UP0, UPT, UR11, URZ, UPT, UP0 ;  /* 0x0000003f0b00728c */ /* 0x000fe2000bf05300 */
[----:B------:R-:W-:Y:S01]  /*1040*/  MOV R0, RZ ;  /* 0x000000ff00007202 */ /* 0x000fe20000000f00 */
[----:B------:R-:W-:Y:S01]  /*1050*/  ULDC UR7, c[0x0][0x288] ;  /* 0x0000a20000077ab9 */ /* 0x000fe20000000800 */
[----:B------:R-:W-:Y:S01]  /*1060*/  ULDC UR43, c[0x0][0xdb8] ;  /* 0x00036e00002b7ab9 */ /* 0x000fe20000000800 */
[----:B------:R-:W-:Y:S01]  /*1070*/  USEL UR41, UR41, 0x1, UP0 ;  /* 0x0000000129297887 */ /* 0x000fe20008000000 */
[----:B------:R-:W-:Y:S01]  /*1080*/  CS2R R150, SRZ ;  /* 0x0000000000967805 */ /* 0x000fe2000001ff00 */
[----:B------:R-:W-:Y:S01]  /*1090*/  ULOP3.LUT UR4, URZ, UR5, URZ, 0x33, !UPT ;  /* 0x000000053f047292 */ /* 0x000fe2000f8e333f */
[----:B------:R-:W-:Y:S01]  /*10a0*/  CS2R R148, SRZ ;  /* 0x0000000000947805 */ /* 0x000fe2000001ff00 */
[----:B------:R-:W-:Y:S01]  /*10b0*/  UIMAD UR41, UR41, UR6, URZ ;  /* 0x00000006292972a4 */ /* 0x000fe2000f8e023f */
[----:B------:R-:W-:Y:S01]  /*10c0*/  CS2R R146, SRZ ;  /* 0x0000000000927805 */ /* 0x000fe2000001ff00 */
[----:B------:R-:W-:Y:S01]  /*10d0*/  ULDC UR5, c[0x0][0xdac] ;  /* 0x00036b0000057ab9 */ /* 0x000fe20000000800 */
[----:B------:R-:W-:Y:S01]  /*10e0*/  UISETP.NE.AND UP1, UPT, UR43, 0x1, UPT ;  /* 0x000000012b00788c */ /* 0x000fe2000bf25270 */
[----:B------:R-:W-:Y:S01]  /*10f0*/  CS2R R144, SRZ ;  /* 0x0000000000907805 */ /* 0x000fe2000001ff00 */
[----:B------:R-:W-:Y:S01]  /*1100*/  UIADD3 UR4, UR4, UR5, URZ ;  /* 0x0000000504047290 */ /* 0x000fe2000fffe03f */
[----:B------:R-:W-:Y:S01]  /*1110*/  CS2R R142, SRZ ;  /* 0x00000000008e7805 */ /* 0x000fe2000001ff00 */
[----:B------:R-:W-:Y:S01]  /*1120*/  ULDC UR10, c[0x0][0xdc4] ;  /* 0x00037100000a7ab9 */ /* 0x000fe20000000800 */
[----:B------:R-:W-:Y:S01]  /*1130*/  CS2R R140, SRZ ;  /* 0x00000000008c7805 */ /* 0x000fe2000001ff00 */
[----:B------:R-:W-:Y:S01]  /*1140*/  USHF.L.U32 UR42, UR4, 0x7, URZ ;  /* 0x00000007042a7899 */ /* 0x000fe2000800063f */
[----:B------:R-:W-:Y:S01]  /*1150*/  CS2R R138, SRZ ;  /* 0x00000000008a7805 */ /* 0x000fe2000001ff00 */
[----:B------:R-:W-:Y:S01]  /*1160*/  UIADD3 UR4, UR41, 0x4f, URZ ;  /* 0x0000004f29047890 */ /* 0x000fe2000fffe03f */
[----:B------:R-:W-:Y:S01]  /*1170*/  CS2R R136, SRZ ;  /* 0x0000000000887805 */ /* 0x000fe2000001ff00 */
[----:B------:R-:W-:Y:S01]  /*1180*/  UIADD3 UR5, UR42, 0xcf, -UR7 ;  /* 0x000000cf2a057890 */ /* 0x000fe2000fffe807 */
[----:B------:R-:W-:Y:S01]  /*1190*/  CS2R R134, SRZ ;  /* 0x0000000000867805 */ /* 0x000fe2000001ff00 */
[----:B------:R-:W-:Y:S01]  /*11a0*/  UIMAD UR9, UR8, UR10, UR9 ;  /* 0x0000000a080972a4 */ /* 0x000fe2000f8e0209 */
[----:B------:R-:W-:Y:S01]  /*11b0*/  CS2R R132, SRZ ;  /* 0x0000000000847805 */ /* 0x000fe2000001ff00 */
[----:B------:R-:W-:Y:S01]  /*11c0*/  UIADD3 UR6, UR41, UR5, URZ ;  /* 0x0000000529067290 */ /* 0x000fe2000fffe03f */
[----:B------:R-:W-:Y:S01]  /*11d0*/  CS2R R130, SRZ ;  /* 0x0000000000827805 */ /* 0x000fe2000001ff00 */
[----:B------:R-:W-:Y:S01]  /*11e0*/  UIMAD.WIDE UR4, UR4, 0x66666667, URZ ;  /* 0x66666667040478a5 */ /* 0x000fe2000f8e023f */
[----:B------:R-:W-:Y:S01]  /*11f0*/  CS2R R128, SRZ ;  /* 0x0000000000807805 */ /* 0x000fe2000001ff00 */
[----:B------:R-:W-:Y:S01]  /*1200*/  UIMAD.WIDE UR6, UR6, 0x66666667, URZ ;  /* 0x66666667060678a5 */ /* 0x000fe2000f8e023f */
[----:B------:R-:W-:Y:S01]  /*1210*/  CS2R R126, SRZ ;  /* 0x00000000007e7805 */ /* 0x000fe2000001ff00 */
[----:B------:R-:W-:Y:S01]  /*1220*/  USHF.R.U32.HI UR4, URZ, 0x1f, UR5 ;  /* 0x0000001f3f047899 */ /* 0x000fe20008011605 */
[----:B------:R-:W-:Y:S01]  /*1230*/  CS2R R124, SRZ ;  /* 0x00000000007c7805 */ /* 0x000fe2000001ff00 */
[----:B------:R-:W-:Y:S01]  /*1240*/  USHF.R.U32.HI UR6, URZ, 0x1f, UR7 ;  /* 0x0000001f3f067899 */ /* 0x000fe20008011607 */
[----:B------:R-:W-:Y:S01]  /*1250*/  CS2R R122, SRZ ;  /* 0x00000000007a7805 */ /* 0x000fe2000001ff00 */
[----:B------:R-:W-:Y:S01]  /*1260*/  ULEA.HI.SX32 UR47, UR5, UR4, 0x1b ;  /* 0x00000004052f7291 */ /* 0x000fe2000f8fda3f */
[----:B------:R-:W-:Y:S01]  /*1270*/  CS2R R120, SRZ ;  /* 0x0000000000787805 */ /* 0x000fe2000001ff00 */
[----:B------:R-:W-:Y:S01]  /*1280*/  ULEA.HI.SX32 UR6, UR7, UR6, 0x1b ;  /* 0x0000000607067291 */ /* 0x000fe2000f8fda3f */
[----:B------:R-:W-:Y:S01]  /*1290*/  CS2R R118, SRZ ;  /* 0x0000000000767805 */ /* 0x000fe2000001ff00 */
[----:B------:R-:W-:Y:S01]  /*12a0*/  @UP1 ULDC UR8, c[0x0][0xdbc] ;  /* 0x00036f0000081ab9 */ /* 0x000fe20000000800 */
[----:B------:R-:W-:Y:S01]  /*12b0*/  @UP1 ULDC UR7, c[0x0][0xdc0] ;  /* 0x0003700000071ab9 */ /* 0x000fe20000000800 */
[----:B------:R-:W-:Y:S01]  /*12c0*/  UISETP.LT.AND UP0, UPT, UR47, UR6, UPT ;  /* 0x000000062f00728c */ /* 0x000fe2000bf01270 */
[----:B------:R-:W-:Y:S01]  /*12d0*/  CS2R R116, SRZ ;  /* 0x0000000000747805 */ /* 0x000fe2000001ff00 */
[----:B------:R-:W-:Y:S01]  /*12e0*/  UIMAD.WIDE.U32 UR4, UR9, UR8, URZ ;  /* 0x00000008090472a5 */ /* 0x000fe2000f8e003f */
[----:B------:R-:W-:Y:S01]  /*12f0*/  CS2R R114, SRZ ;  /* 0x0000000000727805 */ /* 0x000fe2000001ff00 */
[----:B------:R-:W-:Y:S01]  /*1300*/  USEL UR47, UR47, UR6, UP0 ;  /* 0x000000062f2f7287 */ /* 0x000fe20008000000 */
[----:B------:R-:W-:Y:S01]  /*1310*/  CS2R R112, SRZ ;  /* 0x0000000000707805 */ /* 0x000fe2000001ff00 */
[----:B------:R-:W-:Y:S01]  /*1320*/  UMOV UR44, UR9 ;  /* 0x00000009002c7c82 */ /* 0x000fe20008000000 */
[----:B------:R-:W-:Y:S01]  /*1330*/  @UP1 USHF.R.U32.HI UR44, URZ, UR7, UR5 ;  /* 0x000000073f2c1299 */ /* 0x000fe20008011605 */
[----:B------:R-:W-:Y:S01]  /*1340*/  CS2R R110, SRZ ;  /* 0x00000000006e7805 */ /* 0x000fe2000001ff00 */
[----:B------:R-:W-:Y:S01]  /*1350*/  UISETP.GE.AND UP0, UPT, UR47, 0x1, UPT ;  /* 0x000000012f00788c */ /* 0x000fe2000bf06270 */
[----:B------:R-:W-:Y:S01]  /*1360*/  CS2R R108, SRZ ;  /* 0x00000000006c7805 */ /* 0x000fe2000001ff00 */
[----:B------:R-:W-:Y:S01]  /*1370*/  UIADD3 UR4, -UR44, URZ, URZ ;  /* 0x0000003f2c047290 */ /* 0x000fe2000fffe13f */
[----:B------:R-:W-:-:S02]  /*1380*/  CS2R R106, SRZ ;  /* 0x00000000006a7805 */ /* 0x000fc4000001ff00 */
[----:B------:R-:W-:Y:S01]  /*1390*/  CS2R R104, SRZ ;  /* 0x0000000000687805 */ /* 0x000fe2000001ff00 */
[----:B------:R-:W-:Y:S01]  /*13a0*/  IMAD.MOV.U32 R102, RZ, RZ, RZ ;  /* 0x000000ffff667224 */ /* 0x000fe200078e00ff */
[----:B------:R-:W-:Y:S01]  /*13b0*/  PLOP3.LUT P1, PT, PT, PT, UP0, 0x80, 0x0 ;  /* 0x000000000000781c */ /* 0x000fe20003f2f008 */
[----:B------:R-:W-:Y:S01]  /*13c0*/  UIMAD UR43, UR43, UR4, UR9 ;  /* 0x000000042b2b72a4 */ /* 0x000fe2000f8e0209 */
        /* <DEDUP_REMOVED lines=39> */
[----:B------:R-:W-:Y:S01]  /*1640*/  MOV R4, RZ ;  /* 0x000000ff00047202 */ /* 0x000fe20000000f00 */
        /* <DEDUP_REMOVED lines=29> */
.L_x_1956:
[----:B------:R-:W-:Y:S02]  /*1820*/  R2UR UR6, R219 ;  /* 0x00000000db0672ca */ /* 0x000fe400000e0000 */
[----:B------:R-:W-:-:S11]  /*1830*/  R2UR UR5, R223 ;  /* 0x00000000df0572ca */ /* 0x000fd600000e0000 */
[----:B------:R-:W-:Y:S02]  /*1840*/  ULEA.HI UR4, UR6, UR6, URZ, 0x1 ;  /* 0x0000000606047291 */ /* 0x000fe4000f8f083f */
[----:B------:R-:W-:Y:S02]  /*1850*/  IMAD.U32 R2, RZ, RZ, UR5 ;  /* 0x00000005ff027e24 */ /* 0x000fe4000f8e00ff */
[----:B------:R-:W-:-:S03]  /*1860*/  ULOP3.LUT UR4, UR4, 0xfffffffe, URZ, 0xc0, !UPT ;  /* 0xfffffffe04047892 */ /* 0x000fc6000f8ec03f */
[----:B------:R-:W-:Y:S01]  /*1870*/  ISETP.NE.AND P0, PT, R2, 0x3, PT ;  /* 0x000000030200780c */ /* 0x000fe20003f05270 */
[----:B------:R-:W-:-:S06]  /*1880*/  UIADD3 UR4, UR6, -UR4, URZ ;  /* 0x8000000406047290 */ /* 0x000fcc000fffe03f */
[----:B------:R-:W-:-:S05]  /*1890*/  IMAD.U32 R0, RZ, RZ, UR4 ;  /* 0x00000004ff007e24 */ /* 0x000fca000f8e00ff */
[----:B------:R-:W-:-:S04]  /*18a0*/  SHF.L.U32 R0, R0, 0x1f, RZ ;  /* 0x0000001f00007819 */ /* 0x000fc800000006ff */
[----:B------:R-:W1:Y:S02]  /*18b0*/  SYNCS.PHASECHK.TRANS64.TRYWAIT P1, [UR60+0x38800], R0 ;  /* 0x03880000ff0075a7 */ /* 0x000e64000802017c */
[----:B-1----:R-:W-:Y:S05]  /*18c0*/  @!P1 BRA `(.L_x_1957) ;  /* 0x0000012c00349947 */ /* 0x002fea0003800000 */
.L_x_2058:
[----:B------:R-:W-:Y:S05]  /*18d0*/  @!P0 BRA `(.L_x_1958) ;  /* 0x0000000000048947 */ /* 0x000fea0003800000 */
[----:B------:R-:W-:Y:S01]  /*18e0*/  BPT.TRAP 0x1 ;  /* 0x000000040000795c */ /* 0x000fe20000300000 */
.L_x_1958:
[----:B------:R-:W-:Y:S02]  /*18f0*/  R2UR UR4, R16 ;  /* 0x00000000100472ca */ /* 0x000fe400000e0000 */
[----:B-1----:R-:W-:-:S04]  /*1900*/  MOV R0, UR46 ;  /* 0x0000002e00007c02 */ /* 0x002fc80008000f00 */
[----:B------:R-:W-:-:S07]  /*1910*/  LEA R0, R0, UR60, 0x3 ;  /* 0x0000003c00007c11 */ /* 0x000fce000f8e18ff */
[----:B------:R-:W-:-:S05]  /*1920*/  IMAD.U32 R3, RZ, RZ, UR4 ;  /* 0x00000004ff037e24 */ /* 0x000fca000f8e00ff */
[----:B------:R-:W-:-:S04]  /*1930*/  SHF.L.U32 R3, R3, 0x1f, RZ ;  /* 0x0000001f03037819 */ /* 0x000fc800000006ff */
[----:B------:R1:W2:Y:S01]  /*1940*/  SYNCS.PHASECHK.TRANS64.TRYWAIT P2, [R0+URZ+0x38830], R3 ;  /* 0x03883003000075a7 */ /* 0x0002a2000804017f */
[----:B------:R-:W-:Y:S05]  /*1950*/  @!P0 BRA `(.L_x_1959) ;  /* 0x0000000000048947 */ /* 0x000fea0003800000 */
[----:B------:R-:W-:Y:S01]  /*1960*/  BPT.TRAP 0x1 ;  /* 0x000000040000795c */ /* 0x000fe20000300000 */
.L_x_1959:
[----:B------:R-:W3:Y:S01]  /*1970*/  S2R R2, SR_TID.X ;  /* 0x0000000000027919 */ /* 0x000ee20000002100 */
[----:B------:R-:W-:Y:S01]  /*1980*/  IMAD.MOV.U32 R151, RZ, RZ, RZ ;  /* 0x000000ffff977224 */ /* 0x000fe200078e00ff */
[----:B---3--:R-:W-:Y:S01]  /*1990*/  LOP3.LUT P1, RZ, R2, 0x7f, RZ, 0xc0, !PT ;  /* 0x0000007f02ff7812 */ /* 0x008fe2000782c0ff */
[----:B--2---:R-:W-:-:S12]  /*19a0*/  @P2 BRA `(.L_x_1960) ;  /* 0x0000000000082947 */ /* 0x004fd80003800000 */
[----:B------:R-:W2:Y:S02]  /*19b0*/  SYNCS.PHASECHK.TRANS64.TRYWAIT P2, [R0+URZ+0x38830], R3 ;  /* 0x03883003000075a7 */ /* 0x000ea4000804017f */
[----:B--2---:R-:W-:Y:S05]  /*19c0*/  @!P2 BRA `(.L_x_1961) ;  /* 0x0000012c000ca947 */ /* 0x004fea0003800000 */
.L_x_1960:
[----:B------:R-:W-:Y:S05]  /*19d0*/  WARPSYNC.ALL ;  /* 0x0000000000007948 */ /* 0x000fea0003800000 */
[----:B------:R-:W-:Y:S01]  /*19e0*/  UIADD3 UR4, UR60, 0x24400, URZ ;  /* 0x000244003c047890 */ /* 0x000fe2000fffe03f */
[----:B------:R-:W-:Y:S01]  /*19f0*/  WARPGROUP.ARRIVE ;  /* 0x00000000000079c5 */ /* 0x000fe20000000000 */
[----:B------:R-:W-:Y:S01]  /*1a00*/  ULOP3.LUT UR5, UR36, 0x10000, URZ, 0xfc, !UPT ;  /* 0x0001000024057892 */ /* 0x000fe2000f8efc3f */
[----:B------:R-:W-:Y:S01]  /*1a10*/  MOV R2, UR43 ;  /* 0x0000002b00027c02 */ /* 0x000fe20008000f00 */
[----:B------:R-:W-:Y:S01]  /*1a20*/  USHF.R.U32.HI UR4, URZ, 0x4, UR4 ;  /* 0x000000043f047899 */ /* 0x000fe20008011604 */
[----:B-12---:R-:W-:Y:S01]  /*1a30*/  MOV R3, UR42 ;  /* 0x0000002a00037c02 */ /* 0x006fe20008000f00 */
[----:B------:R-:W-:Y:S01]  /*1a40*/  UMOV UR9, 0x40000040 ;  /* 0x4000004000097882 */ /* 0x000fe20000000000 */
[----:B------:R-:W-:Y:S01]  /*1a50*/  UMOV UR11, 0x40000040 ;  /* 0x40000040000b7882 */ /* 0x000fe20000000000 */
[----:B------:R-:W-:Y:S01]  /*1a60*/  ULOP3.LUT UR4, UR4, 0x3fff, URZ, 0xc0, !UPT ;  /* 0x00003fff04047892 */ /* 0x000fe2000f8ec03f */
[----:B------:R-:W-:Y:S01]  /*1a70*/  IMAD.U32 R19, RZ, RZ, UR9 ;  /* 0x00000009ff137e24 */ /* 0x000fe2000f8e00ff */
[----:B------:R-:W-:Y:S01]  /*1a80*/  UMOV UR8, UR5 ;  /* 0x0000000500087c82 */ /* 0x000fe20008000000 */
[----:B------:R-:W-:Y:S01]  /*1a90*/  UMOV UR21, UR9 ;  /* 0x0000000900157c82 */ /* 0x000fe20008000000 */
[----:B------:R-:W-:Y:S01]  /*1aa0*/  ULOP3.LUT UR40, UR4, 0x10000, URZ, 0xfc, !UPT ;  /* 0x0001000004287892 */ /* 0x000fe2000f8efc3f */
[----:B------:R-:W-:Y:S01]  /*1ab0*/  MOV R18, UR8 ;  /* 0x0000000800127c02 */ /* 0x000fe20008000f00 */
[----:B------:R-:W-:Y:S01]  /*1ac0*/  UMOV UR20, UR8 ;  /* 0x0000000800147c82 */ /* 0x000fe20008000000 */
[----:B------:R-:W-:Y:S01]  /*1ad0*/  UMOV UR13, UR21 ;  /* 0x00000015000d7c82 */ /* 0x000fe20008000000 */
[----:B------:R-:W-:Y:S01]  /*1ae0*/  UIMAD UR4, UR46, 0xa00, UR40 ;  /* 0x00000a002e0478a4 */ /* 0x000fe2000f8e0228 */
[----:B------:R-:W-:Y:S01]  /*1af0*/  MOV R4, UR41 ;  /* 0x0000002900047c02 */ /* 0x000fe20008000f00 */
[----:B------:R-:W-:Y:S01]  /*1b00*/  UMOV UR12, UR20 ;  /* 0x00000014000c7c82 */ /* 0x000fe20008000000 */
[----:B------:R-:W-:Y:S01]  /*1b10*/  UMOV UR15, 0x40000040 ;  /* 0x40000040000f7882 */ /* 0x000fe20000000000 */
[----:B------:R-:W-:Y:S01]  /*1b20*/  UIADD3 UR14, UR4, 0x100, URZ ;  /* 0x00000100040e7890 */ /* 0x000fe2000fffe03f */
[----:B------:R-:W-:Y:S01]  /*1b30*/  MOV R5, UR40 ;  /* 0x0000002800057c02 */ /* 0x000fe20008000f00 */
[----:B------:R-:W-:Y:S01]  /*1b40*/  UIADD3 UR18, UR4, 0x180, URZ ;  /* 0x0000018004127890 */ /* 0x000fe2000fffe03f */
[----:B------:R-:W-:Y:S01]  /*1b50*/  @!P1 IADD3 R0, R0, 0x38840, RZ ;  /* 0x0003884000009810 */ /* 0x000fe20007ffe0ff */
[----:B------:R-:W-:Y:S01]  /*1b60*/  UMOV UR10, UR4 ;  /* 0x00000004000a7c82 */ /* 0x000fe20008000000 */
[----:B------:R-:W-:Y:S01]  /*1b70*/  UMOV UR16, UR20 ;  /* 0x0000001400107c82 */ /* 0x000fe20008000000 */
[----:B------:R-:W-:Y:S01]  /*1b80*/  HGMMA.64x16x16.F32 R56, gdesc[UR8], RZ, !UPT, gsb0 ;  /* 0x00200000083879f0 */ /* 0x000fe2000c0008ff */
[----:B------:R-:W-:Y:S01]  /*1b90*/  UIADD3 UR10, UR4, 0x80, URZ ;  /* 0x00000080040a7890 */ /* 0x000fe2000fffe03f */
[----:B------:R-:W-:Y:S01]  /*1ba0*/  @!P1 PRMT R0, RZ, 0x654, R0 ;  /* 0x00000654ff009816 */ /* 0x000fe20000000000 */
[----:B------:R-:W-:Y:S01]  /*1bb0*/  UMOV UR8, UR20 ;  /* 0x0000001400087c82 */ /* 0x000fe20008000000 */
[----:B------:R-:W-:Y:S01]  /*1bc0*/  UMOV UR9, UR21 ;  /* 0x0000001500097c82 */ /* 0x000fe20008000000 */
[----:B------:R-:W-:Y:S01]  /*1bd0*/  UMOV UR11, 0x40000040 ;  /* 0x40000040000b7882 */ /* 0x000fe20000000000 */
[----:B------:R-:W-:Y:S01]  /*1be0*/  UMOV UR17, UR21 ;  /* 0x0000001500117c82 */ /* 0x000fe20008000000 */
[----:B------:R-:W-:Y:S01]  /*1bf0*/  UMOV UR19, 0x40000040 ;  /* 0x4000004000137882 */ /* 0x000fe20000000000 */
        /* <DEDUP_REMOVED lines=119> */
[----:B------:R-:W-:Y:S01]  /*2370*/  UIADD3 UR6, UR5, 0x4, URZ ;  /* 0x0000000405067890 */ /* 0x000fe2000fffe03f */
[--C-:B------:R-:W-:Y:S01]  /*2380*/  IMAD.MOV.U32 R69, RZ, RZ, R151.reuse ;  /* 0x000000ffff457224 */ /* 0x100fe200078e0097 */
[----:B------:R-:W-:Y:S01]  /*2390*/  UIADD3 UR7, UR4, 0x4, URZ ;  /* 0x0000000404077890 */ /* 0x000fe2000fffe03f */
[--C-:B------:R-:W-:Y:S01]  /*23a0*/  IMAD.MOV.U32 R67, RZ, RZ, R151.reuse ;  /* 0x000000ffff437224 */ /* 0x100fe200078e0097 */
[----:B------:R-:W-:Y:S01]  /*23b0*/  MOV R66, R151 ;  /* 0x0000009700427202 */ /* 0x000fe20000000f00 */
[----:B------:R-:W-:Y:S01]  /*23c0*/  IMAD.MOV.U32 R65, RZ, RZ, R151 ;  /* 0x000000ffff417224 */ /* 0x000fe200078e0097 */
        /* <DEDUP_REMOVED lines=205> */
[----:B------:R-:W-:Y:S01]  /*30a0*/  ULDC UR11, c[0x0][0x288] ;  /* 0x0000a200000b7ab9 */ /* 0x000fe20000000800 */
        /* <DEDUP_REMOVED lines=260> */
[----:B------:R-:W-:Y:S02]  /*40f0*/  R2UR UR42, R3 ;  /* 0x00000000032a72ca */ /* 0x000fe400000e0000 */
[----:B------:R-:W-:Y:S02]  /*4100*/  R2UR UR40, R5 ;  /* 0x00000000052872ca */ /* 0x000fe400000e0000 */
[----:B------:R-:W-:-:S09]  /*4110*/  R2UR UR43, R2 ;  /* 0x00000000022b72ca */ /* 0x000fd200000e0000 */
        /* <DEDUP_REMOVED lines=11> */
[----:B------:R-:W-:Y:S01]  /*41d0*/  UIMAD UR5, UR47, -0x50, UR41 ;  /* 0xffffffb02f0578a4 */ /* 0x000fe2000f8e0229 */
[----:B------:R-:W-:Y:S01]  /*41e0*/  IMAD.U32 R7, RZ, RZ, UR57 ;  /* 0x00000039ff077e24 */ /* 0x000fe2000f8e00ff */
[----:B------:R-:W-:Y:S01]  /*41f0*/  UMOV UR7, 0x40000040 ;  /* 0x4000004000077882 */ /* 0x000fe20000000000 */
[----:B------:R-:W-:-:S02]  /*4200*/  UIADD3 UR47, UR47, -0x2, URZ ;  /* 0xfffffffe2f2f7890 */ /* 0x000fc4000fffe03f */
[----:B------:R-:W-:Y:S02]  /*4210*/  UIADD3 UR15, -UR11, 0x51, UR5 ;  /* 0x000000510b0f7890 */ /* 0x000fe4000fffe105 */
[----:B------:R-:W-:-:S03]  /*4220*/  UIADD3 UR14, UR5, 0x50, URZ ;  /* 0x00000050050e7890 */ /* 0x000fc6000fffe03f */
[----:B------:R-:W-:Y:S01]  /*4230*/  UMOV UR5, UR19 ;  /* 0x0000001300057c82 */ /* 0x000fe20008000000 */
[----:B------:R-:W-:Y:S02]  /*4240*/  MOV R3, UR15 ;  /* 0x0000000f00037c02 */ /* 0x000fe40008000f00 */
[----:B------:R-:W-:-:S03]  /*4250*/  IMAD.U32 R5, RZ, RZ, UR14 ;  /* 0x0000000eff057e24 */ /* 0x000fc6000f8e00ff */
[C---:B------:R-:W-:Y:S02]  /*4260*/  IMAD R3, R214.reuse, -0x2, R3 ;  /* 0xfffffffed6037824 */ /* 0x040fe400078e0203 */
[----:B------:R-:W-:-:S03]  /*4270*/  IMAD R2, R214, -0x2, R5 ;  /* 0xfffffffed6027824 */ /* 0x000fc600078e0205 */
[----:B------:R-:W-:-:S04]  /*4280*/  IADD3 R5, R3, 0x8, R4 ;  /* 0x0000000803057810 */ /* 0x000fc80007ffe004 */
[----:B------:R-:W-:Y:S02]  /*4290*/  VIMNMX R5, R2, R5, PT ;  /* 0x0000000502057248 */ /* 0x000fe40003fe0100 */
[----:B------:R-:W-:Y:S02]  /*42a0*/  VIADDMNMX R2, R4, R3, R2, PT ;  /* 0x0000000304027246 */ /* 0x000fe40003800102 */
[C---:B------:R-:W-:Y:S02]  /*42b0*/  ISETP.GT.AND P2, PT, R5.reuse, RZ, PT ;  /* 0x000000ff0500720c */ /* 0x040fe40003f44270 */
[C---:B------:R-:W-:Y:S02]  /*42c0*/  ISETP.GT.AND P3, PT, R5.reuse, 0x1, PT ;  /* 0x000000010500780c */ /* 0x040fe40003f64270 */
[----:B------:R-:W-:Y:S02]  /*42d0*/  ISETP.GT.AND P4, PT, R5, 0x8, PT ;  /* 0x000000080500780c */ /* 0x000fe40003f84270 */
[----:B------:R-:W-:Y:S01]  /*42e0*/  ISETP.GT.AND P5, PT, R2, 0x9, PT ;  /* 0x000000090200780c */ /* 0x000fe20003fa4270 */
        /* <DEDUP_REMOVED lines=35> */
[----:B------:R-:W-:-:S05]  /*4520*/  ISETP.GT.AND P2, PT, R5, 0x9, PT ;  /* 0x000000090500780c */ /* 0x000fca0003f44270 */
[----:B------:R-:W1:Y:S01]  /*4530*/  MUFU.TANH R63, R63 ;  /* 0x0000003f003f7308 */ /* 0x000e620000002400 */
[----:B--2---:R-:W-:Y:S02]  /*4540*/  FSEL R59, R59, -INF , P3 ;  /* 0xff8000003b3b7808 */ /* 0x004fe40001800000 */
[----:B------:R-:W-:Y:S02]  /*4550*/  ISETP.GT.AND P3, PT, R5, 0x10, PT ;  /* 0x000000100500780c */ /* 0x000fe40003f64270 */
[----:B------:R-:W-:-:S03]  /*4560*/  FMNMX.FTZ R17, R58, R59, !PT ;  /* 0x0000003b3a117209 */ /* 0x000fc60007810000 */
[----:B------:R-:W-:Y:S01]  /*4570*/  MUFU.TANH R56, R56 ;  /* 0x0000003800387308 */ /* 0x000fe20000002400 */
[----:B---3--:R-:W-:Y:S02]  /*4580*/  FSEL R62, R62, -INF , P4 ;  /* 0xff8000003e3e7808 */ /* 0x008fe40002000000 */
[----:B------:R-:W-:Y:S02]  /*4590*/  ISETP.GT.AND P4, PT, R2, 0x8, PT ;  /* 0x000000080200780c */ /* 0x000fe40003f84270 */
[----:B------:R-:W-:-:S03]  /*45a0*/  FMNMX.FTZ R20, R62, R17, !PT ;  /* 0x000000113e147209 */ /* 0x000fc60007810000 */
[----:B------:R-:W-:Y:S01]  /*45b0*/  MUFU.TANH R57, R57 ;  /* 0x0000003900397308 */ /* 0x000fe20000002400 */
[----:B-1----:R-:W-:Y:S02]  /*45c0*/  FSEL R63, R63, -INF , P2 ;  /* 0xff8000003f3f7808 */ /* 0x002fe40001000000 */
[----:B------:R-:W-:Y:S02]  /*45d0*/  ISETP.GT.AND P2, PT, R5, 0x11, PT ;  /* 0x000000110500780c */ /* 0x000fe40003f44270 */
[----:B------:R-:W-:-:S03]  /*45e0*/  FMNMX.FTZ R17, R63, R20, !PT ;  /* 0x000000143f117209 */ /* 0x000fc60007810000 */
[----:B------:R-:W1:Y:S01]  /*45f0*/  MUFU.TANH R60, R60 ;  /* 0x0000003c003c7308 */ /* 0x000e620000002400 */
        /* <DEDUP_REMOVED lines=16> */
[----:B------:R-:W-:Y:S01]  /*4700*/  FMUL.FTZ R53, R53, UR10 ;  /* 0x0000000a35357c20 */ /* 0x000fe20008410000 */
[----:B------:R-:W3:Y:S01]  /*4710*/  MUFU.TANH R51, R51 ;  /* 0x0000003300337308 */ /* 0x000ee20000002400 */
[----:B-1----:R-:W-:-:S02]  /*4720*/  FSEL R60, R60, -INF , P4 ;  /* 0xff8000003c3c7808 */ /* 0x002fc40002000000 */
[----:B------:R-:W-:-:S05]  /*4730*/  ISETP.GT.AND P4, PT, R2, 0x19, PT ;  /* 0x000000190200780c */ /* 0x000fca0003f84270 */
[----:B------:R-:W1:Y:S01]  /*4740*/  MUFU.TANH R54, R54 ;  /* 0x0000003600367308 */ /* 0x000e620000002400 */
[----:B--2---:R-:W-:Y:S02]  /*4750*/  FSEL R50, R50, -INF , P3 ;  /* 0xff80000032327808 */ /* 0x004fe40001800000 */
[----:B------:R-:W-:Y:S02]  /*4760*/  ISETP.GT.AND P3, PT, R5, 0x18, PT ;  /* 0x000000180500780c */ /* 0x000fe40003f64270 */
[----:B------:R-:W-:-:S03]  /*4770*/  FMNMX.FTZ R20, R50, R17, !PT ;  /* 0x0000001132147209 */ /* 0x000fc60007810000 */
[----:B------:R-:W2:Y:S01]  /*4780*/  MUFU.TANH R55, R55 ;  /* 0x0000003700377308 */ /* 0x000ea20000002400 */
[----:B---3--:R-:W-:Y:S02]  /*4790*/  FSEL R51, R51, -INF , P2 ;  /* 0xff80000033337808 */ /* 0x008fe40001000000 */
[----:B------:R-:W-:Y:S02]  /*47a0*/  ISETP.GT.AND P2, PT, R5, 0x19, PT ;  /* 0x000000190500780c */ /* 0x000fe40003f44270 */
[----:B------:R-:W-:-:S03]  /*47b0*/  FMNMX.FTZ R17, R51, R20, !PT ;  /* 0x0000001433117209 */ /* 0x000fc60007810000 */
[----:B------:R-:W3:Y:S01]  /*47c0*/  MUFU.TANH R61, R61 ;  /* 0x0000003d003d7308 */ /* 0x000ee20000002400 */
[----:B-1----:R-:W-:Y:S02]  /*47d0*/  FSEL R54, R54, -INF , P3 ;  /* 0xff80000036367808 */ /* 0x002fe40001800000 */
[----:B------:R-:W-:Y:S02]  /*47e0*/  ISETP.GT.AND P3, PT, R5, 0x20, PT ;  /* 0x000000200500780c */ /* 0x000fe40003f64270 */
[----:B------:R-:W-:-:S03]  /*47f0*/  FMNMX.FTZ R20, R54, R17, !PT ;  /* 0x0000001136147209 */ /* 0x000fc60007810000 */
[----:B------:R-:W-:Y:S01]  /*4800*/  MUFU.TANH R48, R48 ;  /* 0x0000003000307308 */ /* 0x000fe20000002400 */
[----:B--2---:R-:W-:Y:S02]  /*4810*/  FSEL R55, R55, -INF , P2 ;  /* 0xff80000037377808 */ /* 0x004fe40001000000 */
[----:B------:R-:W-:Y:S02]  /*4820*/  ISETP.GT.AND P2, PT, R5, 0x21, PT ;  /* 0x000000210500780c */ /* 0x000fe40003f44270 */
[----:B------:R-:W-:-:S03]  /*4830*/  FMNMX.FTZ R17, R55, R20, !PT ;  /* 0x0000001437117209 */ /* 0x000fc60007810000 */
[----:B------:R-:W-:Y:S01]  /*4840*/  MUFU.TANH R49, R49 ;  /* 0x0000003100317308 */ /* 0x000fe20000002400 */
[----:B---3--:R-:W-:Y:S01]  /*4850*/  FSEL R61, R61, -INF , P5 ;  /* 0xff8000003d3d7808 */ /* 0x008fe20002800000 */
[----:B------:R-:W-:Y:S02]  /*4860*/  WARPGROUP.DEPBAR.LE gsb0, 0x0 ;  /* 0x00008000000079c5 */ /* 0x000fe40000010000 */
[----:B------:R-:W-:Y:S01]  /*4870*/  WARPGROUP.ARRIVE ;  /* 0x00000000000079c5 */ /* 0x000fe20000000000 */
[----:B------:R-:W-:Y:S01]  /*4880*/  FMUL.FTZ R42, R42, UR10 ;  /* 0x0000000a2a2a7c20 */ /* 0x000fe20008410000 */
[----:B------:R-:W-:Y:S01]  /*4890*/  FMUL.FTZ R43, R43, UR10 ;  /* 0x0000000a2b2b7c20 */ /* 0x000fe20008410000 */
[----:B------:R-:W-:Y:S01]  /*48a0*/  FMUL.FTZ R46, R46, UR10 ;  /* 0x0000000a2e2e7c20 */ /* 0x000fe20008410000 */
[----:B------:R-:W-:Y:S01]  /*48b0*/  FMUL.FTZ R47, R47, UR10 ;  /* 0x0000000a2f2f7c20 */ /* 0x000fe20008410000 */
[----:B------:R-:W1:Y:S01]  /*48c0*/  MUFU.TANH R52, R52 ;  /* 0x0000003400347308 */ /* 0x000e620000002400 */
[----:B------:R-:W-:Y:S01]  /*48d0*/  HGMMA.64x16x16.F32 R32, gdesc[UR56], R32, gsb0 ;  /* 0x00200000382079f0 */ /* 0x000fe20008000820 */
[----:B------:R-:W-:Y:S01]  /*48e0*/  FMUL.FTZ R40, R40, UR10 ;  /* 0x0000000a28287c20 */ /* 0x000fe20008410000 */
[----:B------:R-:W-:Y:S01]  /*48f0*/  FMUL.FTZ R41, R41, UR10 ;  /* 0x0000000a29297c20 */ /* 0x000fe20008410000 */
[----:B------:R-:W-:Y:S01]  /*4900*/  FMUL.FTZ R44, R44, UR10 ;  /* 0x0000000a2c2c7c20 */ /* 0x000fe20008410000 */
[----:B------:R-:W-:Y:S01]  /*4910*/  ISETP.GT.AND P5, PT, R2, 0x18, PT ;  /* 0x000000180200780c */ /* 0x000fe20003fa4270 */
[----:B------:R-:W-:-:S02]  /*4920*/  FMUL.FTZ R45, R45, UR10 ;  /* 0x0000000a2d2d7c20 */ /* 0x000fc40008410000 */
[----:B------:R-:W2:Y:S08]  /*4930*/  MUFU.TANH R42, R42 ;  /* 0x0000002a002a7308 */ /* 0x000eb00000002400 */
[----:B------:R-:W3:Y:S01]  /*4940*/  MUFU.TANH R43, R43 ;  /* 0x0000002b002b7308 */ /* 0x000ee20000002400 */
[----:B-1----:R-:W-:-:S07]  /*4950*/  FSEL R52, R52, -INF , P5 ;  /* 0xff80000034347808 */ /* 0x002fce0002800000 */
        /* <DEDUP_REMOVED lines=14> */
[----:B------:R-:W-:Y:S01]  /*4a40*/  ISETP.GT.AND P2, PT, R5, 0x31, PT ;  /* 0x000000310500780c */ /* 0x000fe20003f44270 */
[----:B------:R-:W-:Y:S02]  /*4a50*/  WARPGROUP.DEPBAR.LE gsb0, 0x0 ;  /* 0x00008000000079c5 */ /* 0x000fe40000010000 */
[----:B------:R-:W-:Y:S01]  /*4a60*/  WARPGROUP.ARRIVE ;  /* 0x00000000000079c5 */ /* 0x000fe20000000000 */
[----:B------:R-:W-:Y:S01]  /*4a70*/  FMUL.FTZ R34, R34, UR10 ;  /* 0x0000000a22227c20 */ /* 0x000fe20008410000 */
[----:B------:R-:W-:Y:S01]  /*4a80*/  FMUL.FTZ R35, R35, UR10 ;  /* 0x0000000a23237c20 */ /* 0x000fe20008410000 */
[----:B------:R-:W-:Y:S01]  /*4a90*/  FMUL.FTZ R38, R38, UR10 ;  /* 0x0000000a26267c20 */ /* 0x000fe20008410000 */
[----:B------:R-:W-:Y:S01]  /*4aa0*/  FMUL.FTZ R39, R39, UR10 ;  /* 0x0000000a27277c20 */ /* 0x000fe20008410000 */
[----:B------:R-:W-:Y:S01]  /*4ab0*/  FMNMX.FTZ R17, R47, R20, !PT ;  /* 0x000000142f117209 */ /* 0x000fe20007810000 */
[----:B------:R-:W-:Y:S01]  /*4ac0*/  HGMMA.64x16x16.F32 R24, gdesc[UR4], R24, gsb0 ;  /* 0x00200000041879f0 */ /* 0x000fe20008000818 */
[----:B------:R-:W1:Y:S01]  /*4ad0*/  MUFU.TANH R34, R34 ;  /* 0x0000002200227308 */ /* 0x000e620000002400 */
[----:B------:R-:W-:Y:S01]  /*4ae0*/  ULDC UR4, c[0x0][0x988] ;  /* 0x0002620000047ab9 */ /* 0x000fe20000000800 */
[----:B------:R-:W-:Y:S01]  /*4af0*/  FMUL.FTZ R32, R32, UR10 ;  /* 0x0000000a20207c20 */ /* 0x000fe20008410000 */
[----:B---3--:R-:W-:Y:S01]  /*4b00*/  FSEL R53, R53, -INF , P4 ;  /* 0xff80000035357808 */ /* 0x008fe20002000000 */
[----:B------:R-:W-:Y:S01]  /*4b10*/  FMUL.FTZ R33, R33, UR10 ;  /* 0x0000000a21217c20 */ /* 0x000fe20008410000 */
[----:B------:R-:W-:Y:S01]  /*4b20*/  FMUL.FTZ R36, R36, UR10 ;  /* 0x0000000a24247c20 */ /* 0x000fe20008410000 */
[----:B------:R-:W-:Y:S01]  /*4b30*/  FMUL.FTZ R37, R37, UR10 ;  /* 0x0000000a25257c20 */ /* 0x000fe20008410000 */
[----:B------:R-:W-:Y:S01]  /*4b40*/  UIADD3 UR6, UR42, -UR11, UR41 ;  /* 0x8000000b2a067290 */ /* 0x000fe2000fffe029 */
[----:B------:R-:W2:Y:S03]  /*4b50*/  MUFU.TANH R35, R35 ;  /* 0x0000002300237308 */ /* 0x000ea60000002400 */
[----:B------:R-:W-:-:S04]  /*4b60*/  UIMAD.WIDE UR6, UR6, 0x66666667, URZ ;  /* 0x66666667060678a5 */ /* 0x000fc8000f8e023f */
[----:B------:R-:W-:Y:S01]  /*4b70*/  USHF.R.U32.HI UR5, URZ, 0x1f, UR7 ;  /* 0x0000001f3f057899 */ /* 0x000fe20008011607 */
[----:B------:R-:W3:Y:S01]  /*4b80*/  MUFU.TANH R38, R38 ;  /* 0x0000002600267308 */ /* 0x000ee20000002400 */
[----:B-1----:R-:W-:Y:S02]  /*4b90*/  FSEL R34, R34, -INF , P3 ;  /* 0xff80000022227808 */ /* 0x002fe40001800000 */
[----:B------:R-:W-:Y:S01]  /*4ba0*/  ISETP.GT.AND P3, PT, R5, 0x38, PT ;  /* 0x000000380500780c */ /* 0x000fe20003f64270 */
[----:B------:R-:W-:Y:S01]  /*4bb0*/  ULEA.HI.SX32 UR5, UR7, UR5, 0x1b ;  /* 0x0000000507057291 */ /* 0x000fe2000f8fda3f */
[----:B------:R-:W-:-:S03]  /*4bc0*/  FMNMX.FTZ R20, R34, R17, !PT ;  /* 0x0000001122147209 */ /* 0x000fc60007810000 */
[----:B------:R-:W1:Y:S01]  /*4bd0*/  MUFU.TANH R39, R39 ;  /* 0x0000002700277308 */ /* 0x000e620000002400 */
[----:B--2---:R-:W-:Y:S01]  /*4be0*/  FSEL R35, R35, -INF , P2 ;  /* 0xff80000023237808 */ /* 0x004fe20001000000 */
[----:B------:R-:W-:Y:S01]  /*4bf0*/  UISETP.LT.AND UP0, UPT, URZ, UR5, UPT ;  /* 0x000000053f00728c */ /* 0x000fe2000bf01270 */
[----:B------:R-:W-:Y:S02]  /*4c00*/  ISETP.GT.AND P2, PT, R5, 0x39, PT ;  /* 0x000000390500780c */ /* 0x000fe40003f44270 */
[----:B------:R-:W-:Y:S01]  /*4c10*/  FMNMX.FTZ R17, R35, R20, !PT ;  /* 0x0000001423117209 */ /* 0x000fe20007810000 */
[----:B------:R-:W-:Y:S02]  /*4c20*/  USEL UR18, URZ, UR5, !UP0 ;  /* 0x000000053f127287 */ /* 0x000fe4000c000000 */
[----:B------:R-:W-:Y:S01]  /*4c30*/  MUFU.TANH R41, R41 ;  /* 0x0000002900297308 */ /* 0x000fe20000002400 */
[----:B---3--:R-:W-:Y:S01]  /*4c40*/  FSEL R38, R38, -INF , P3 ;  /* 0xff80000026267808 */ /* 0x008fe20001800000 */
[----:B------:R-:W-:Y:S01]  /*4c50*/  UISETP.GE.AND UP0, UPT, UR47, UR18, UPT ;  /* 0x000000122f00728c */ /* 0x000fe2000bf06270 */
[----:B------:R-:W-:-:S02]  /*4c60*/  ISETP.GT.AND P3, PT, R5, 0x40, PT ;  /* 0x000000400500780c */ /* 0x000fc40003f64270 */
[----:B------:R-:W-:Y:S02]  /*4c70*/  FMNMX.FTZ R20, R38, R17, !PT ;  /* 0x0000001126147209 */ /* 0x000fe40007810000 */
[----:B------:R-:W-:Y:S01]  /*4c80*/  MOV R226, UR18 ;  /* 0x0000001200e27c02 */ /* 0x000fe20008000f00 */
[----:B------:R-:W-:Y:S01]  /*4c90*/  MUFU.TANH R44, R44 ;  /* 0x0000002c002c7308 */ /* 0x000fe20000002400 */
[----:B-1----:R-:W-:Y:S02]  /*4ca0*/  FSEL R39, R39, -INF , P2 ;  /* 0xff80000027277808 */ /* 0x002fe40001000000 */
[----:B------:R-:W-:Y:S02]  /*4cb0*/  ISETP.GT.AND P2, PT, R5, 0x41, PT ;  /* 0x000000410500780c */ /* 0x000fe40003f44270 */
[----:B------:R-:W-:-:S03]  /*4cc0*/  FMNMX.FTZ R17, R39, R20, !PT ;  /* 0x0000001427117209 */ /* 0x000fc60007810000 */
[----:B------:R-:W-:Y:S01]  /*4cd0*/  MUFU.TANH R45, R45 ;  /* 0x0000002d002d7308 */ /* 0x000fe20000002400 */
[----:B------:R-:W-:Y:S02]  /*4ce0*/  WARPGROUP.DEPBAR.LE gsb0, 0x0 ;  /* 0x00008000000079c5 */ /* 0x000fe40000010000 */
[----:B------:R-:W-:Y:S01]  /*4cf0*/  FMUL.FTZ R26, R26, UR10 ;  /* 0x0000000a1a1a7c20 */ /* 0x000fe20008410000 */
[----:B------:R-:W-:Y:S01]  /*4d00*/  FMUL.FTZ R27, R27, UR10 ;  /* 0x0000000a1b1b7c20 */ /* 0x000fe20008410000 */
[----:B------:R-:W-:Y:S01]  /*4d10*/  FMUL.FTZ R30, R30, UR10 ;  /* 0x0000000a1e1e7c20 */ /* 0x000fe20008410000 */
[----:B------:R-:W-:Y:S02]  /*4d20*/  FMUL.FTZ R31, R31, UR10 ;  /* 0x0000000a1f1f7c20 */ /* 0x000fe40008410000 */
[----:B------:R-:W-:Y:S01]  /*4d30*/  MUFU.TANH R32, R32 ;  /* 0x0000002000207308 */ /* 0x000fe20000002400 */
[----:B------:R-:W-:Y:S01]  /*4d40*/  FMUL.FTZ R24, R24, UR10 ;  /* 0x0000000a18187c20 */ /* 0x000fe20008410000 */
[----:B------:R-:W-:Y:S01]  /*4d50*/  FMUL.FTZ R25, R25, UR10 ;  /* 0x0000000a19197c20 */ /* 0x000fe20008410000 */
[----:B------:R-:W-:Y:S01]  /*4d60*/  FMUL.FTZ R28, R28, UR10 ;  /* 0x0000000a1c1c7c20 */ /* 0x000fe20008410000 */
[----:B------:R-:W-:Y:S01]  /*4d70*/  FMUL.FTZ R29, R29, UR10 ;  /* 0x0000000a1d1d7c20 */ /* 0x000fe20008410000 */
[----:B------:R1:W-:Y:S03]  /*4d80*/  @!P1 SYNCS.ARRIVE.TRANS64.RED.A1T0 RZ, [R0+URZ], RZ ;  /* 0x000000ff00ff99a7 */ /* 0x0003e6000810043f */
[----:B------:R-:W2:Y:S08]  /*4d90*/  MUFU.TANH R26, R26 ;  /* 0x0000001a001a7308 */ /* 0x000eb00000002400 */
[----:B------:R-:W3:Y:S08]  /*4da0*/  MUFU.TANH R27, R27 ;  /* 0x0000001b001b7308 */ /* 0x000ef00000002400 */
[----:B------:R-:W4:Y:S01]  /*4db0*/  MUFU.TANH R30, R30 ;  /* 0x0000001e001e7308 */ /* 0x000f220000002400 */
[----:B--2---:R-:W-:-:S02]  /*4dc0*/  FSEL R26, R26, -INF , P3 ;  /* 0xff8000001a1a7808 */ /* 0x004fc40001800000 */
[----:B------:R-:W-:Y:S02]  /*4dd0*/  ISETP.GT.AND P3, PT, R5, 0x48, PT ;  /* 0x000000480500780c */ /* 0x000fe40003f64270 */
[----:B------:R-:W-:-:S03]  /*4de0*/  FMNMX.FTZ R20, R26, R17, !PT ;  /* 0x000000111a147209 */ /* 0x000fc60007810000 */
[----:B------:R-:W2:Y:S01]  /*4df0*/  MUFU.TANH R31, R31 ;  /* 0x0000001f001f7308 */ /* 0x000ea20000002400 */
[----:B---3--:R-:W-:Y:S02]  /*4e00*/  FSEL R27, R27, -INF , P2 ;  /* 0xff8000001b1b7808 */ /* 0x008fe40001000000 */
[----:B------:R-:W-:Y:S02]  /*4e10*/  ISETP.GT.AND P2, PT, R5, 0x49, PT ;  /* 0x000000490500780c */ /* 0x000fe40003f44270 */
[----:B------:R-:W-:-:S03]  /*4e20*/  FMNMX.FTZ R5, R27, R20, !PT ;  /* 0x000000141b057209 */ /* 0x000fc60007810000 */
[----:B------:R-:W-:Y:S01]  /*4e30*/  MUFU.TANH R33, R33 ;  /* 0x0000002100217308 */ /* 0x000fe20000002400 */
[----:B----4-:R-:W-:Y:S02]  /*4e40*/  FSEL R30, R30, -INF , P3 ;  /* 0xff8000001e1e7808 */ /* 0x010fe40001800000 */
[----:B------:R-:W-:Y:S02]  /*4e50*/  ISETP.GT.AND P3, PT, R2, 0x1, PT ;  /* 0x000000010200780c */ /* 0x000fe40003f64270 */
[----:B------:R-:W-:Y:S02]  /*4e60*/  FMNMX.FTZ R20, R30, R5, !PT ;  /* 0x000000051e147209 */ /* 0x000fe40007810000 */
[----:B------:R-:W-:Y:S01]  /*4e70*/  FSEL R57, R57, -INF , P3 ;  /* 0xff80000039397808 */ /* 0x000fe20001800000 */
[----:B------:R-:W3:Y:S01]  /*4e80*/  MUFU.TANH R36, R36 ;  /* 0x0000002400247308 */ /* 0x000ee20000002400 */
[----:B--2---:R-:W-:Y:S02]  /*4e90*/  FSEL R31, R31, -INF , P2 ;  /* 0xff8000001f1f7808 */ /* 0x004fe40001000000 */
[----:B------:R-:W-:-:S02]  /*4ea0*/  ISETP.GT.AND P2, PT, R2, RZ, PT ;  /* 0x000000ff0200720c */ /* 0x000fc40003f44270 */
[----:B------:R-:W-:Y:S02]  /*4eb0*/  FMNMX.FTZ R20, R31, R20, !PT ;  /* 0x000000141f147209 */ /* 0x000fe40007810000 */
[----:B------:R-:W-:Y:S01]  /*4ec0*/  FSEL R56, R56, -INF , P2 ;  /* 0xff80000038387808 */ /* 0x000fe20001000000 */
[----:B------:R-:W-:Y:S01]  /*4ed0*/  MUFU.TANH R37, R37 ;  /* 0x0000002500257308 */ /* 0x000fe20000002400 */
[C---:B------:R-:W-:Y:S01]  /*4ee0*/  ISETP.GT.AND P2, PT, R2.reuse, 0x10, PT ;  /* 0x000000100200780c */ /* 0x040fe20003f44270 */
[----:B------:R-:W2:Y:S01]  /*4ef0*/  SHFL.BFLY PT, R5, R20, 0x2, 0x1f ;  /* 0x0c401f0014057f89 */ /* 0x000ea200000e0000 */
[----:B------:R-:W-:Y:S02]  /*4f00*/  ISETP.GT.AND P3, PT, R2, 0x11, PT ;  /* 0x000000110200780c */ /* 0x000fe40003f64270 */
[----:B------:R-:W-:Y:S02]  /*4f10*/  FSEL R48, R48, -INF , P2 ;  /* 0xff80000030307808 */ /* 0x000fe40001000000 */
[----:B------:R-:W-:Y:S01]  /*4f20*/  FSEL R49, R49, -INF , P3 ;  /* 0xff80000031317808 */ /* 0x000fe20001800000 */
[----:B------:R-:W4:Y:S01]  /*4f30*/  MUFU.TANH R24, R24 ;  /* 0x0000001800187308 */ /* 0x000f220000002400 */
[----:B------:R-:W-:-:S04]  /*4f40*/  ISETP.GT.AND P2, PT, R2, 0x20, PT ;  /* 0x000000200200780c */ /* 0x000fc80003f44270 */
[----:B------:R-:W-:Y:S02]  /*4f50*/  FSEL R40, R40, -INF , P2 ;  /* 0xff80000028287808 */ /* 0x000fe40001000000 */
[----:B------:R-:W-:Y:S01]  /*4f60*/  ISETP.GT.AND P2, PT, R2, 0x28, PT ;  /* 0x000000280200780c */ /* 0x000fe20003f44270 */
[----:B------:R-:W-:Y:S03]  /*4f70*/  MUFU.TANH R25, R25 ;  /* 0x0000001900197308 */ /* 0x000fe60000002400 */
[----:B------:R-:W-:Y:S02]  /*4f80*/  FSEL R44, R44, -INF , P2 ;  /* 0xff8000002c2c7808 */ /* 0x000fe40001000000 */
[----:B------:R-:W-:-:S03]  /*4f90*/  ISETP.GT.AND P2, PT, R2, 0x30, PT ;  /* 0x000000300200780c */ /* 0x000fc60003f44270 */
[----:B------:R-:W5:Y:S01]  /*4fa0*/  MUFU.TANH R28, R28 ;  /* 0x0000001c001c7308 */ /* 0x000f620000002400 */
[----:B------:R-:W-:Y:S02]  /*4fb0*/  FSEL R32, R32, -INF , P2 ;  /* 0xff80000020207808 */ /* 0x000fe40001000000 */
[----:B--2---:R-:W-:Y:S02]  /*4fc0*/  FMNMX.FTZ R5, R20, R5, !PT ;  /* 0x0000000514057209 */ /* 0x004fe40007810000 */
[----:B------:R-:W-:-:S03]  /*4fd0*/  ISETP.GT.AND P2, PT, R2, 0x38, PT ;  /* 0x000000380200780c */ /* 0x000fc60003f44270 */
[----:B------:R-:W2:Y:S01]  /*4fe0*/  SHFL.BFLY PT, R20, R5, 0x1, 0x1f ;  /* 0x0c201f0005147f89 */ /* 0x000ea200000e0000 */
[----:B---3--:R-:W-:Y:S01]  /*4ff0*/  FSEL R36, R36, -INF , P2 ;  /* 0xff80000024247808 */ /* 0x008fe20001000000 */
[----:B------:R-:W3:Y:S01]  /*5000*/  MUFU.TANH R29, R29 ;  /* 0x0000001d001d7308 */ /* 0x000ee20000002400 */
[----:B------:R-:W-:-:S04]  /*5010*/  ISETP.GT.AND P2, PT, R2, 0x40, PT ;  /* 0x000000400200780c */ /* 0x000fc80003f44270 */
[----:B----4-:R-:W-:Y:S02]  /*5020*/  FSEL R24, R24, -INF , P2 ;  /* 0xff80000018187808 */ /* 0x010fe40001000000 */
[----:B------:R-:W-:-:S04]  /*5030*/  ISETP.GT.AND P2, PT, R2, 0x48, PT ;  /* 0x000000480200780c */ /* 0x000fc80003f44270 */
[----:B-----5:R-:W-:Y:S02]  /*5040*/  FSEL R28, R28, -INF , P2 ;  /* 0xff8000001c1c7808 */ /* 0x020fe40001000000 */
[----:B--2---:R-:W-:Y:S02]  /*5050*/  FMNMX.FTZ R3, R5, R20, !PT ;  /* 0x0000001405037209 */ /* 0x004fe40007810000 */
[----:B------:R-:W-:Y:S02]  /*5060*/  FMNMX.FTZ R5, R56, R57, !PT ;  /* 0x0000003938057209 */ /* 0x000fe40007810000 */
[C---:B------:R-:W-:Y:S01]  /*5070*/  FSETP.NEU.FTZ.AND P3, PT, R3.reuse, -INF , PT ;  /* 0xff8000000300780b */ /* 0x040fe20003f7d000 */
[----:B------:R-:W-:Y:S01]  /*5080*/  FMUL.FTZ R17, R3, UR4 ;  /* 0x0000000403117c20 */ /* 0x000fe20008410000 */
[----:B------:R-:W-:-:S04]  /*5090*/  FMNMX.FTZ R4, R60, R5, !PT ;  /* 0x000000053c047209 */ /* 0x000fc80007810000 */
[----:B------:R-:W-:Y:S02]  /*50a0*/  FMNMX.FTZ R5, R61, R4, !PT ;  /* 0x000000043d057209 */ /* 0x000fe40007810000 */
[----:B------:R-:W-:Y:S02]  /*50b0*/  FSEL R17, R17, RZ, P3 ;  /* 0x000000ff11117208 */ /* 0x000fe40001800000 */
[----:B------:R-:W-:Y:S02]  /*50c0*/  FMNMX.FTZ R4, R48, R5, !PT ;  /* 0x0000000530047209 */ /* 0x000fe40007810000 */
[----:B------:R-:W-:Y:S01]  /*50d0*/  ISETP.GT.AND P3, PT, R2, 0x21, PT ;  /* 0x000000210200780c */ /* 0x000fe20003f64270 */
[--C-:B------:R-:W-:Y:S01]  /*50e0*/  FFMA.FTZ R58, R58, UR4, -R17.reuse ;  /* 0x000000043a3a7c23 */ /* 0x100fe20008010811 */
[----:B------:R-:W-:Y:S01]  /*50f0*/  FMNMX.FTZ R5, R49, R4, !PT ;  /* 0x0000000431057209 */ /* 0x000fe20007810000 */
[--C-:B------:R-:W-:Y:S01]  /*5100*/  FFMA.FTZ R59, R59, UR4, -R17.reuse ;  /* 0x000000043b3b7c23 */ /* 0x100fe20008010811 */
[----:B------:R-:W-:Y:S01]  /*5110*/  FSEL R41, R41, -INF , P3 ;  /* 0xff80000029297808 */ /* 0x000fe20001800000 */
[--C-:B------:R-:W-:Y:S01]  /*5120*/  FFMA.FTZ R62, R62, UR4, -R17.reuse ;  /* 0x000000043e3e7c23 */ /* 0x100fe20008010811 */
[----:B------:R-:W-:Y:S01]  /*5130*/  FMNMX.FTZ R4, R52, R5, !PT ;  /* 0x0000000534047209 */ /* 0x000fe20007810000 */
[----:B------:R-:W-:Y:S01]  /*5140*/  MUFU.EX2 R58, R58 ;  /* 0x0000003a003a7308 */ /* 0x000fe20000000800 */
[----:B------:R-:W-:Y:S01]  /*5150*/  ISETP.GT.AND P3, PT, R2, 0x29, PT ;  /* 0x000000290200780c */ /* 0x000fe20003f64270 */
[--C-:B------:R-:W-:Y:S01]  /*5160*/  FFMA.FTZ R63, R63, UR4, -R17.reuse ;  /* 0x000000043f3f7c23 */ /* 0x100fe20008010811 */
[----:B------:R-:W-:Y:S01]  /*5170*/  FMNMX.FTZ R5, R53, R4, !PT ;  /* 0x0000000435057209 */ /* 0x000fe20007810000 */
[--C-:B------:R-:W-:Y:S01]  /*5180*/  FFMA.FTZ R50, R50, UR4, -R17.reuse ;  /* 0x0000000432327c23 */ /* 0x100fe20008010811 */
[----:B------:R-:W-:Y:S01]  /*5190*/  FSEL R45, R45, -INF , P3 ;  /* 0xff8000002d2d7808 */ /* 0x000fe20001800000 */
[--C-:B------:R-:W-:Y:S01]  /*51a0*/  FFMA.FTZ R51, R51, UR4, -R17.reuse ;  /* 0x0000000433337c23 */ /* 0x100fe20008010811 */
[----:B------:R-:W-:Y:S01]  /*51b0*/  FMNMX.FTZ R4, R40, R5, !PT ;  /* 0x0000000528047209 */ /* 0x000fe20007810000 */
[----:B------:R-:W2:Y:S01]  /*51c0*/  MUFU.EX2 R59, R59 ;  /* 0x0000003b003b7308 */ /* 0x000ea20000000800 */
        /* <DEDUP_REMOVED lines=15> */
[----:B------:R-:W4:Y:S01]  /*52c0*/  MUFU.EX2 R63, R63 ;  /* 0x0000003f003f7308 */ /* 0x000f220000000800 */
        /* <DEDUP_REMOVED lines=12> */
[----:B---3--:R-:W-:Y:S01]  /*5390*/  FSEL R29, R29, -INF , P3 ;  /* 0xff8000001d1d7808 */ /* 0x008fe20001800000 */
[--C-:B------:R-:W-:Y:S01]  /*53a0*/  FFMA.FTZ R27, R27, UR4, -R17.reuse ;  /* 0x000000041b1b7c23 */ /* 0x100fe20008010811 */
[----:B------:R-:W-:Y:S01]  /*53b0*/  FMNMX.FTZ R4, R24, R5, !PT ;  /* 0x0000000518047209 */ /* 0x000fe20007810000 */
[----:B------:R-:W3:Y:S01]  /*53c0*/  MUFU.EX2 R51, R51 ;  /* 0x0000003300337308 */ /* 0x000ee20000000800 */
[--C-:B------:R-:W-:Y:S01]  /*53d0*/  FFMA.FTZ R30, R30, UR4, -R17.reuse ;  /* 0x000000041e1e7c23 */ /* 0x100fe20008010811 */
[----:B------:R-:W-:Y:S01]  /*53e0*/  FFMA.FTZ R17, R31, UR4, -R17 ;  /* 0x000000041f117c23 */ /* 0x000fe20008010811 */
[----:B------:R-:W-:-:S02]  /*53f0*/  FMNMX.FTZ R5, R25, R4, !PT ;  /* 0x0000000419057209 */ /* 0x000fc40007810000 */
[----:B--2---:R-:W-:Y:S02]  /*5400*/  F2FP.F16.F32.PACK_AB R209, R59, R58 ;  /* 0x0000003a3bd1723e */ /* 0x004fe400000000ff */
[----:B------:R-:W-:Y:S01]  /*5410*/  FMNMX.FTZ R2, R28, R5, !PT ;  /* 0x000000051c027209 */ /* 0x000fe20007810000 */
[----:B------:R-:W-:Y:S01]  /*5420*/  MUFU.EX2 R54, R54 ;  /* 0x0000003600367308 */ /* 0x000fe20000000800 */
[----:B----4-:R-:W-:Y:S02]  /*5430*/  F2FP.F16.F32.PACK_AB R211, R63, R62 ;  /* 0x0000003e3fd3723e */ /* 0x010fe400000000ff */
[----:B------:R-:W-:Y:S02]  /*5440*/  FMNMX.FTZ R2, R29, R2, !PT ;  /* 0x000000021d027209 */ /* 0x000fe40007810000 */
[----:B------:R-:W-:-:S03]  /*5450*/  MOV R31, R151 ;  /* 0x00000097001f7202 */ /* 0x000fc60000000f00 */
[----:B------:R-:W2:Y:S01]  /*5460*/  SHFL.BFLY PT, R5, R2, 0x2, 0x1f ;  /* 0x0c401f0002057f89 */ /* 0x000ea200000e0000 */
[----:B------:R-:W4:Y:S01]  /*5470*/  MUFU.EX2 R55, R55 ;  /* 0x0000003700377308 */ /* 0x000f220000000800 */
[----:B---3--:R-:W-:-:S07]  /*5480*/  F2FP.F16.F32.PACK_AB R205, R51, R50 ;  /* 0x0000003233cd723e */ /* 0x008fce00000000ff */
[----:B------:R-:W-:Y:S08]  /*5490*/  MUFU.EX2 R42, R42 ;  /* 0x0000002a002a7308 */ /* 0x000ff00000000800 */
[----:B------:R-:W3:Y:S01]  /*54a0*/  MUFU.EX2 R43, R43 ;  /* 0x0000002b002b7308 */ /* 0x000ee20000000800 */
[----:B----4-:R-:W-:Y:S02]  /*54b0*/  F2FP.F16.F32.PACK_AB R207, R55, R54 ;  /* 0x0000003637cf723e */ /* 0x010fe400000000ff */
[----:B--2---:R-:W-:-:S05]  /*54c0*/  FMNMX.FTZ R5, R2, R5, !PT ;  /* 0x0000000502057209 */ /* 0x004fca0007810000 */
[----:B------:R-:W-:Y:S01]  /*54d0*/  MUFU.EX2 R46, R46 ;  /* 0x0000002e002e7308 */ /* 0x000fe20000000800 */
[----:B------:R-:W2:Y:S07]  /*54e0*/  SHFL.BFLY PT, R4, R5, 0x1, 0x1f ;  /* 0x0c201f0005047f89 */ /* 0x000eae00000e0000 */
[----:B------:R-:W4:Y:S01]  /*54f0*/  MUFU.EX2 R47, R47 ;  /* 0x0000002f002f7308 */ /* 0x000f220000000800 */
[----:B---3--:R-:W-:-:S07]  /*5500*/  F2FP.F16.F32.PACK_AB R201, R43, R42 ;  /* 0x0000002a2bc9723e */ /* 0x008fce00000000ff */
[----:B------:R-:W-:Y:S08]  /*5510*/  MUFU.EX2 R34, R34 ;  /* 0x0000002200227308 */ /* 0x000ff00000000800 */
[----:B------:R-:W3:Y:S01]  /*5520*/  MUFU.EX2 R35, R35 ;  /* 0x0000002300237308 */ /* 0x000ee20000000800 */
[----:B----4-:R-:W-:Y:S02]  /*5530*/  F2FP.F16.F32.PACK_AB R203, R47, R46 ;  /* 0x0000002e2fcb723e */ /* 0x010fe400000000ff */
[----:B--2---:R-:W-:Y:S01]  /*5540*/  FMNMX.FTZ R4, R5, R4, !PT ;  /* 0x0000000405047209 */ /* 0x004fe20007810000 */
[----:B------:R-:W-:Y:S01]  /*5550*/  FADD.FTZ R5, R58, R59 ;  /* 0x0000003b3a057221 */ /* 0x000fe20000010000 */
[----:B------:R-:W-:Y:S01]  /*5560*/  IMAD.MOV.U32 R59, RZ, RZ, R151 ;  /* 0x000000ffff3b7224 */ /* 0x000fe200078e0097 */
[----:B------:R-:W-:-:S02]  /*5570*/  MOV R58, R151 ;  /* 0x00000097003a7202 */ /* 0x000fc40000000f00 */
[----:B------:R-:W-:Y:S01]  /*5580*/  MUFU.EX2 R38, R38 ;  /* 0x0000002600267308 */ /* 0x000fe20000000800 */
[C---:B------:R-:W-:Y:S01]  /*5590*/  FMUL.FTZ R2, R4.reuse, UR4 ;  /* 0x0000000404027c20 */ /* 0x040fe20008410000 */
[----:B------:R-:W-:Y:S01]  /*55a0*/  FSETP.NEU.FTZ.AND P2, PT, R4, -INF , PT ;  /* 0xff8000000400780b */ /* 0x000fe20003f5d000 */
[----:B------:R-:W-:Y:S01]  /*55b0*/  FADD.FTZ R20, R62, R5 ;  /* 0x000000053e147221 */ /* 0x000fe20000010000 */
[----:B------:R-:W-:Y:S02]  /*55c0*/  MOV R62, R151 ;  /* 0x00000097003e7202 */ /* 0x000fe40000000f00 */
[----:B------:R-:W-:Y:S01]  /*55d0*/  FSEL R2, R2, RZ, P2 ;  /* 0x000000ff02027208 */ /* 0x000fe20001000000 */
[----:B------:R-:W-:Y:S01]  /*55e0*/  FADD.FTZ R5, R63, R20 ;  /* 0x000000143f057221 */ /* 0x000fe20000010000 */
[----:B------:R-:W-:Y:S01]  /*55f0*/  MUFU.EX2 R39, R39 ;  /* 0x0000002700277308 */ /* 0x000fe20000000800 */
        /* <DEDUP_REMOVED lines=10> */
[----:B------:R-:W-:Y:S01]  /*56a0*/  FADD.FTZ R20, R50, R5 ;  /* 0x0000000532147221 */ /* 0x000fe20000010000 */
[--C-:B------:R-:W-:Y:S01]  /*56b0*/  FFMA.FTZ R53, R53, UR4, -R2.reuse ;  /* 0x0000000435357c23 */ /* 0x100fe20008010802 */
[--C-:B------:R-:W-:Y:S01]  /*56c0*/  FFMA.FTZ R40, R40, UR4, -R2.reuse ;  /* 0x0000000428287c23 */ /* 0x100fe20008010802 */
[----:B------:R-:W-:Y:S01]  /*56d0*/  FFMA.FTZ R41, R41, UR4, -R2 ;  /* 0x0000000429297c23 */ /* 0x000fe20008010802 */
[----:B------:R-:W-:Y:S01]  /*56e0*/  FADD.FTZ R21, R51, R20 ;  /* 0x0000001433157221 */ /* 0x000fe20000010000 */
[--C-:B------:R-:W-:Y:S01]  /*56f0*/  FFMA.FTZ R44, R44, UR4, -R2.reuse ;  /* 0x000000042c2c7c23 */ /* 0x100fe20008010802 */
[----:B------:R-:W2:Y:S01]  /*5700*/  MUFU.EX2 R57, R57 ;  /* 0x0000003900397308 */ /* 0x000ea20000000800 */
[--C-:B------:R-:W-:Y:S01]  /*5710*/  FFMA.FTZ R45, R45, UR4, -R2.reuse ;  /* 0x000000042d2d7c23 */ /* 0x100fe20008010802 */
[----:B------:R-:W-:Y:S01]  /*5720*/  FADD.FTZ R64, R54, R21 ;  /* 0x0000001536407221 */ /* 0x000fe20000010000 */
[--C-:B------:R-:W-:Y:S01]  /*5730*/  FFMA.FTZ R32, R32, UR4, -R2.reuse ;  /* 0x0000000420207c23 */ /* 0x100fe20008010802 */
[--C-:B------:R-:W-:Y:S01]  /*5740*/  FFMA.FTZ R33, R33, UR4, -R2.reuse ;  /* 0x0000000421217c23 */ /* 0x100fe20008010802 */
[----:B------:R-:W-:Y:S01]  /*5750*/  FFMA.FTZ R36, R36, UR4, -R2 ;  /* 0x0000000424247c23 */ /* 0x000fe20008010802 */
[----:B------:R-:W-:Y:S01]  /*5760*/  FADD.FTZ R21, R55, R64 ;  /* 0x0000004037157221 */ /* 0x000fe20000010000 */
[--C-:B------:R-:W-:Y:S01]  /*5770*/  FFMA.FTZ R37, R37, UR4, -R2.reuse ;  /* 0x0000000425257c23 */ /* 0x100fe20008010802 */
[----:B------:R-:W4:Y:S01]  /*5780*/  MUFU.EX2 R60, R60 ;  /* 0x0000003c003c7308 */ /* 0x000f220000000800 */
[--C-:B------:R-:W-:Y:S01]  /*5790*/  FFMA.FTZ R24, R24, UR4, -R2.reuse ;  /* 0x0000000418187c23 */ /* 0x100fe20008010802 */
[----:B------:R-:W-:Y:S01]  /*57a0*/  FADD.FTZ R64, R42, R21 ;  /* 0x000000152a407221 */ /* 0x000fe20000010000 */
[--C-:B------:R-:W-:Y:S01]  /*57b0*/  FFMA.FTZ R25, R25, UR4, -R2.reuse ;  /* 0x0000000419197c23 */ /* 0x100fe20008010802 */
[--C-:B------:R-:W-:Y:S01]  /*57c0*/  FFMA.FTZ R28, R28, UR4, -R2.reuse ;  /* 0x000000041c1c7c23 */ /* 0x100fe20008010802 */
[----:B------:R-:W-:Y:S01]  /*57d0*/  FFMA.FTZ R2, R29, UR4, -R2 ;  /* 0x000000041d027c23 */ /* 0x000fe20008010802 */
[----:B------:R-:W-:Y:S01]  /*57e0*/  FADD.FTZ R21, R43, R64 ;  /* 0x000000402b157221 */ /* 0x000fe20000010000 */
[----:B---3--:R-:W-:Y:S01]  /*57f0*/  F2FP.F16.F32.PACK_AB R197, R35, R34 ;  /* 0x0000002223c5723e */ /* 0x008fe200000000ff */
[----:B------:R-:W3:Y:S01]  /*5800*/  MUFU.EX2 R61, R61 ;  /* 0x0000003d003d7308 */ /* 0x000ee20000000800 */
[----:B--2---:R-:W-:Y:S01]  /*5810*/  FADD.FTZ R5, R56, R57 ;  /* 0x0000003938057221 */ /* 0x004fe20000010000 */
[----:B-1----:R-:W-:Y:S01]  /*5820*/  FADD.FTZ R0, R46, R21 ;  /* 0x000000152e007221 */ /* 0x002fe20000010000 */
[----:B------:R-:W-:Y:S01]  /*5830*/  F2FP.F16.F32.PACK_AB R199, R39, R38 ;  /* 0x0000002627c7723e */ /* 0x000fe200000000ff */
[----:B------:R-:W-:Y:S01]  /*5840*/  IMAD.MOV.U32 R55, RZ, RZ, R151 ;  /* 0x000000ffff377224 */ /* 0x000fe200078e0097 */
[----:B------:R-:W-:Y:S01]  /*5850*/  F2FP.F16.F32.PACK_AB R208, R57, R56 ;  /* 0x0000003839d0723e */ /* 0x000fe200000000ff */
[----:B------:R-:W-:Y:S01]  /*5860*/  FADD.FTZ R21, R47, R0 ;  /* 0x000000002f157221 */ /* 0x000fe20000010000 */
[-C--:B------:R-:W-:Y:S01]  /*5870*/  MOV R64, R151.reuse ;  /* 0x0000009700407202 */ /* 0x080fe20000000f00 */
[----:B------:R-:W1:Y:S01]  /*5880*/  MUFU.EX2 R48, R48 ;  /* 0x0000003000307308 */ /* 0x000e620000000800 */
[----:B----4-:R-:W-:Y:S01]  /*5890*/  FADD.FTZ R20, R60, R5 ;  /* 0x000000053c147221 */ /* 0x010fe20000010000 */
[--C-:B------:R-:W-:Y:S01]  /*58a0*/  IMAD.MOV.U32 R57, RZ, RZ, R151.reuse ;  /* 0x000000ffff397224 */ /* 0x100fe200078e0097 */
[-C--:B------:R-:W-:Y:S01]  /*58b0*/  MOV R56, R151.reuse ;  /* 0x0000009700387202 */ /* 0x080fe20000000f00 */
[--C-:B------:R-:W-:Y:S01]  /*58c0*/  IMAD.MOV.U32 R51, RZ, RZ, R151.reuse ;  /* 0x000000ffff337224 */ /* 0x100fe200078e0097 */
[-C--:B------:R-:W-:Y:S01]  /*58d0*/  MOV R54, R151.reuse ;  /* 0x0000009700367202 */ /* 0x080fe20000000f00 */
[--C-:B------:R-:W-:Y:S01]  /*58e0*/  IMAD.MOV.U32 R47, RZ, RZ, R151.reuse ;  /* 0x000000ffff2f7224 */ /* 0x100fe200078e0097 */
[-C--:B------:R-:W-:Y:S01]  /*58f0*/  MOV R50, R151.reuse ;  /* 0x0000009700327202 */ /* 0x080fe20000000f00 */
[----:B------:R-:W2:Y:S01]  /*5900*/  MUFU.EX2 R49, R49 ;  /* 0x0000003100317308 */ /* 0x000ea20000000800 */
[C---:B---3--:R-:W-:Y:S01]  /*5910*/  FADD.FTZ R5, R61.reuse, R20 ;  /* 0x000000143d057221 */ /* 0x048fe20000010000 */
[----:B------:R-:W-:Y:S01]  /*5920*/  F2FP.F16.F32.PACK_AB R210, R61, R60 ;  /* 0x0000003c3dd2723e */ /* 0x000fe200000000ff */
[--C-:B------:R-:W-:Y:S01]  /*5930*/  IMAD.MOV.U32 R61, RZ, RZ, R151.reuse ;  /* 0x000000ffff3d7224 */ /* 0x100fe200078e0097 */
[-C--:B------:R-:W-:Y:S01]  /*5940*/  MOV R60, R151.reuse ;  /* 0x00000097003c7202 */ /* 0x080fe20000000f00 */
[----:B------:R-:W-:Y:S01]  /*5950*/  IMAD.MOV.U32 R43, RZ, RZ, R151 ;  /* 0x000000ffff2b7224 */ /* 0x000fe200078e0097 */
[----:B------:R-:W-:-:S02]  /*5960*/  MOV R46, R151 ;  /* 0x00000097002e7202 */ /* 0x000fc40000000f00 */
[----:B------:R-:W3:Y:S01]  /*5970*/  MUFU.EX2 R52, R52 ;  /* 0x0000003400347308 */ /* 0x000ee20000000800 */
[----:B-1----:R-:W-:Y:S01]  /*5980*/  FADD.FTZ R20, R48, R5 ;  /* 0x0000000530147221 */ /* 0x002fe20000010000 */
[----:B------:R-:W-:-:S06]  /*5990*/  MOV R42, R151 ;  /* 0x00000097002a7202 */ /* 0x000fcc0000000f00 */
[----:B------:R-:W1:Y:S01]  /*59a0*/  MUFU.EX2 R53, R53 ;  /* 0x0000003500357308 */ /* 0x000e620000000800 */
[C---:B--2---:R-:W-:Y:S01]  /*59b0*/  FADD.FTZ R5, R49.reuse, R20 ;  /* 0x0000001431057221 */ /* 0x044fe20000010000 */
[----:B------:R-:W-:Y:S01]  /*59c0*/  F2FP.F16.F32.PACK_AB R204, R49, R48 ;  /* 0x0000003031cc723e */ /* 0x000fe200000000ff */
[----:B------:R-:W-:Y:S01]  /*59d0*/  IMAD.MOV.U32 R49, RZ, RZ, R151 ;  /* 0x000000ffff317224 */ /* 0x000fe200078e0097 */
[----:B------:R-:W-:-:S04]  /*59e0*/  MOV R48, R151 ;  /* 0x0000009700307202 */ /* 0x000fc80000000f00 */
[----:B------:R-:W2:Y:S01]  /*59f0*/  MUFU.EX2 R40, R40 ;  /* 0x0000002800287308 */ /* 0x000ea20000000800 */
[----:B---3--:R-:W-:-:S07]  /*5a00*/  FADD.FTZ R20, R52, R5 ;  /* 0x0000000534147221 */ /* 0x008fce0000010000 */
[----:B------:R-:W3:Y:S01]  /*5a10*/  MUFU.EX2 R41, R41 ;  /* 0x0000002900297308 */ /* 0x000ee20000000800 */
[C---:B-1----:R-:W-:Y:S01]  /*5a20*/  FADD.FTZ R5, R53.reuse, R20 ;  /* 0x0000001435057221 */ /* 0x042fe20000010000 */
[----:B------:R-:W-:Y:S01]  /*5a30*/  FADD.FTZ R20, R34, R21 ;  /* 0x0000001522147221 */ /* 0x000fe20000010000 */
[----:B------:R-:W-:Y:S01]  /*5a40*/  F2FP.F16.F32.PACK_AB R206, R53, R52 ;  /* 0x0000003435ce723e */ /* 0x000fe200000000ff */
[--C-:B------:R-:W-:Y:S01]  /*5a50*/  IMAD.MOV.U32 R53, RZ, RZ, R151.reuse ;  /* 0x000000ffff357224 */ /* 0x100fe200078e0097 */
[-C--:B------:R-:W-:Y:S01]  /*5a60*/  MOV R52, R151.reuse ;  /* 0x0000009700347202 */ /* 0x080fe20000000f00 */
[----:B------:R-:W-:Y:S01]  /*5a70*/  FADD.FTZ R21, R35, R20 ;  /* 0x0000001423157221 */ /* 0x000fe20000010000 */
[----:B------:R-:W-:Y:S01]  /*5a80*/  IMAD.MOV.U32 R35, RZ, RZ, R151 ;  /* 0x000000ffff237224 */ /* 0x000fe200078e0097 */
[----:B------:R-:W1:Y:S01]  /*5a90*/  MUFU.EX2 R44, R44 ;  /* 0x0000002c002c7308 */ /* 0x000e620000000800 */
[----:B--2---:R-:W-:Y:S01]  /*5aa0*/  FADD.FTZ R0, R40, R5 ;  /* 0x0000000528007221 */ /* 0x004fe20000010000 */
[----:B------:R-:W-:Y:S01]  /*5ab0*/  FADD.FTZ R20, R38, R21 ;  /* 0x0000001526147221 */ /* 0x000fe20000010000 */
[----:B------:R-:W-:Y:S01]  /*5ac0*/  MOV R38, R151 ;  /* 0x0000009700267202 */ /* 0x000fe20000000f00 */
[----:B------:R-:W-:-:S02]  /*5ad0*/  IMAD.MOV.U32 R34, RZ, RZ, R151 ;  /* 0x000000ffff227224 */ /* 0x000fc400078e0097 */
[----:B------:R-:W-:Y:S01]  /*5ae0*/  FADD.FTZ R21, R39, R20 ;  /* 0x0000001427157221 */ /* 0x000fe20000010000 */
[--C-:B------:R-:W-:Y:S01]  /*5af0*/  IMAD.MOV.U32 R39, RZ, RZ, R151.reuse ;  /* 0x000000ffff277224 */ /* 0x100fe200078e0097 */
[----:B------:R-:W2:Y:S01]  /*5b00*/  MUFU.EX2 R45, R45 ;  /* 0x0000002d002d7308 */ /* 0x000ea20000000800 */
[C---:B---3--:R-:W-:Y:S01]  /*5b10*/  FADD.FTZ R5, R41.reuse, R0 ;  /* 0x0000000029057221 */ /* 0x048fe20000010000 */
[----:B------:R-:W-:Y:S01]  /*5b20*/  F2FP.F16.F32.PACK_AB R200, R41, R40 ;  /* 0x0000002829c8723e */ /* 0x000fe200000000ff */
[----:B------:R-:W-:Y:S01]  /*5b30*/  IMAD.MOV.U32 R41, RZ, RZ, R151 ;  /* 0x000000ffff297224 */ /* 0x000fe200078e0097 */
[----:B------:R-:W-:-:S04]  /*5b40*/  MOV R40, R151 ;  /* 0x0000009700287202 */ /* 0x000fc80000000f00 */
[----:B------:R-:W3:Y:S01]  /*5b50*/  MUFU.EX2 R32, R32 ;  /* 0x0000002000207308 */ /* 0x000ee20000000800 */
[----:B-1----:R-:W-:-:S07]  /*5b60*/  FADD.FTZ R0, R44, R5 ;  /* 0x000000052c007221 */ /* 0x002fce0000010000 */
        /* <DEDUP_REMOVED lines=22> */
[----:B--2---:R-:W-:-:S07]  /*5cd0*/  FADD.FTZ R20, R30, R21 ;  /* 0x000000151e147221 */ /* 0x004fce0000010000 */
[----:B------:R-:W2:Y:S01]  /*5ce0*/  MUFU.EX2 R17, R17 ;  /* 0x0000001100117308 */ /* 0x000ea20000000800 */
[C---:B---3--:R-:W-:Y:S01]  /*5cf0*/  FADD.FTZ R29, R37.reuse, R0 ;  /* 0x00000000251d7221 */ /* 0x048fe20000010000 */
[----:B------:R-:W-:Y:S01]  /*5d00*/  F2FP.F16.F32.PACK_AB R198, R37, R36 ;  /* 0x0000002425c6723e */ /* 0x000fe200000000ff */
[----:B------:R-:W-:Y:S01]  /*5d10*/  IMAD.MOV.U32 R37, RZ, RZ, R151 ;  /* 0x000000ffff257224 */ /* 0x000fe200078e0097 */
[----:B------:R-:W-:-:S04]  /*5d20*/  MOV R36, R151 ;  /* 0x0000009700247202 */ /* 0x000fc80000000f00 */
[----:B------:R-:W3:Y:S01]  /*5d30*/  MUFU.EX2 R25, R25 ;  /* 0x0000001900197308 */ /* 0x000ee20000000800 */
[----:B-1----:R-:W-:Y:S01]  /*5d40*/  FADD.FTZ R0, R24, R29 ;  /* 0x0000001d18007221 */ /* 0x002fe20000010000 */
[----:B------:R-:W-:-:S06]  /*5d50*/  MOV R29, R151 ;  /* 0x00000097001d7202 */ /* 0x000fcc0000000f00 */
[----:B------:R-:W1:Y:S01]  /*5d60*/  MUFU.EX2 R28, R28 ;  /* 0x0000001c001c7308 */ /* 0x000e620000000800 */
[C---:B--2---:R-:W-:Y:S01]  /*5d70*/  FADD.FTZ R5, R17.reuse, R20 ;  /* 0x0000001411057221 */ /* 0x044fe20000010000 */
[----:B------:R-:W-:Y:S01]  /*5d80*/  F2FP.F16.F32.PACK_AB R195, R17, R30 ;  /* 0x0000001e11c3723e */ /* 0x000fe200000000ff */
[----:B------:R-:W-:-:S05]  /*5d90*/  IMAD.MOV.U32 R30, RZ, RZ, R151 ;  /* 0x000000ffff1e7224 */ /* 0x000fca00078e0097 */
[----:B------:R2:W4:Y:S01]  /*5da0*/  MUFU.EX2 R21, R2 ;  /* 0x0000000200157308 */ /* 0x0005220000000800 */
[C---:B---3--:R-:W-:Y:S01]  /*5db0*/  FADD.FTZ R17, R25.reuse, R0 ;  /* 0x0000000019117221 */ /* 0x048fe20000010000 */
[----:B------:R-:W-:Y:S01]  /*5dc0*/  F2FP.F16.F32.PACK_AB R192, R25, R24 ;  /* 0x0000001819c0723e */ /* 0x000fe200000000ff */
[----:B------:R-:W-:Y:S01]  /*5dd0*/  IMAD.MOV.U32 R24, RZ, RZ, R151 ;  /* 0x000000ffff187224 */ /* 0x000fe200078e0097 */
[----:B------:R-:W-:Y:S01]  /*5de0*/  MOV R25, R151 ;  /* 0x0000009700197202 */ /* 0x000fe20000000f00 */
[----:B-1----:R-:W-:Y:S01]  /*5df0*/  FADD.FTZ R0, R28, R17 ;  /* 0x000000111c007221 */ /* 0x002fe20000010000 */
[----:B--2---:R-:W-:-:S03]  /*5e00*/  IMAD.MOV.U32 R2, RZ, RZ, 0x3f800000 ;  /* 0x3f800000ff027424 */ /* 0x004fc600078e00ff */
[C---:B----4-:R-:W-:Y:S01]  /*5e10*/  FADD.FTZ R17, R21.reuse, R0 ;  /* 0x0000000015117221 */ /* 0x050fe20000010000 */
[----:B------:R-:W-:Y:S01]  /*5e20*/  F2FP.F16.F32.PACK_AB R194, R21, R28 ;  /* 0x0000001c15c2723e */ /* 0x000fe200000000ff */
[----:B------:R-:W-:Y:S02]  /*5e30*/  IMAD.MOV.U32 R0, RZ, RZ, 0x3f800000 ;  /* 0x3f800000ff007424 */ /* 0x000fe400078e00ff */
[----:B------:R-:W-:Y:S01]  /*5e40*/  IMAD.MOV.U32 R28, RZ, RZ, R151 ;  /* 0x000000ffff1c7224 */ /* 0x000fe200078e0097 */
[----:B------:R-:W-:Y:S06]  /*5e50*/  @!P2 BRA `(.L_x_1962) ;  /* 0x0000004400a8a947 */ /* 0x000fec0003800000 */
[----:B------:R-:W-:Y:S01]  /*5e60*/  R2UR UR61, R16 ;  /* 0x00000000103d72ca */ /* 0x000fe200000e0000 */
[----:B------:R-:W-:Y:S01]  /*5e70*/  ULDC.64 UR4, c[0x0][0x3f8] ;  /* 0x0000fe0000047ab9 */ /* 0x000fe20000000a00 */
        /* <DEDUP_REMOVED lines=67> */
[----:B------:R-:W-:Y:S01]  /*62b0*/  IMAD.U32 R225, RZ, RZ, UR4 ;  /* 0x00000004ffe17e24 */ /* 0x000fe2000f8e00ff */
[----:B------:R-:W-:Y:S01]  /*62c0*/  MOV R227, UR5 ;  /* 0x0000000500e37c02 */ /* 0x000fe20008000f00 */
[----:B------:R-:W-:Y:S01]  /*62d0*/  UMOV UR45, UR47 ;  /* 0x0000002f002d7c82 */ /* 0x000fe20008000000 */
[----:B------:R-:W-:-:S05]  /*62e0*/  UMOV UR41, UR46 ;  /* 0x0000002e00297c82 */ /* 0x000fca0008000000 */
.L_x_1971:
        /* <DEDUP_REMOVED lines=8> */
.L_x_1963:
[----:B------:R-:W-:Y:S01]  /*6370*/  R2UR UR4, R16 ;  /* 0x00000000100472ca */ /* 0x000fe200000e0000 */
[----:B------:R-:W-:-:S12]  /*6380*/  ULEA UR47, UR46, UR60, 0x3 ;  /* 0x0000003c2e2f7291 */ /* 0x000fd8000f8e183f */
[----:B------:R-:W-:-:S04]  /*6390*/  MOV R3, UR4 ;  /* 0x0000000400037c02 */ /* 0x000fc80008000f00 */
[----:B------:R-:W-:-:S04]  /*63a0*/  SHF.L.U32 R3, R3, 0x1f, RZ ;  /* 0x0000001f03037819 */ /* 0x000fc800000006ff */
[----:B------:R1:W2:Y:S01]  /*63b0*/  SYNCS.PHASECHK.TRANS64.TRYWAIT P2, [UR47+0x38830], R3 ;  /* 0x03883003ff0075a7 */ /* 0x0002a2000804016f */
[----:B------:R-:W-:Y:S05]  /*63c0*/  @!P0 BRA `(.L_x_1964) ;  /* 0x0000000000048947 */ /* 0x000fea0003800000 */
[----:B------:R-:W-:Y:S01]  /*63d0*/  BPT.TRAP 0x1 ;  /* 0x000000040000795c */ /* 0x000fe20000300000 */
.L_x_1964:
[----:B--2---:R-:W-:Y:S05]  /*63e0*/  @P2 BRA `(.L_x_1965) ;  /* 0x0000000000082947 */ /* 0x004fea0003800000 */
[----:B------:R-:W2:Y:S02]  /*63f0*/  SYNCS.PHASECHK.TRANS64.TRYWAIT P2, [UR47+0x38830], R3 ;  /* 0x03883003ff0075a7 */ /* 0x000ea4000804016f */
[----:B--2---:R-:W-:Y:S05]  /*6400*/  @!P2 BRA `(.L_x_1966) ;  /* 0x000000e00090a947 */ /* 0x004fea0003800000 */
.L_x_1965:
[----:B------:R-:W-:Y:S01]  /*6410*/  R2UR UR10, R18 ;  /* 0x00000000120a72ca */ /* 0x000fe200000e0000 */
[----:B------:R-:W-:Y:S01]  /*6420*/  UIMAD UR4, UR46, 0xa00, UR40 ;  /* 0x00000a002e0478a4 */ /* 0x000fe2000f8e0228 */
[----:B------:R-:W-:Y:S01]  /*6430*/  R2UR UR11, R19 ;  /* 0x00000000130b72ca */ /* 0x000fe200000e0000 */
[----:B------:R-:W-:Y:S01]  /*6440*/  WARPGROUP.ARRIVE ;  /* 0x00000000000079c5 */ /* 0x000fe20000000000 */
[----:B------:R-:W-:Y:S01]  /*6450*/  UMOV UR59, 0x40000040 ;  /* 0x40000040003b7882 */ /* 0x000fe20000000000 */
[----:B------:R-:W-:Y:S01]  /*6460*/  R2UR UR6, R14 ;  /* 0x000000000e0672ca */ /* 0x000fe200000e0000 */
[----:B------:R-:W-:Y:S01]  /*6470*/  UIADD3 UR18, UR4, 0x286, URZ ;  /* 0x0000028604127890 */ /* 0x000fe2000fffe03f */
[----:B------:R-:W-:Y:S01]  /*6480*/  R2UR UR7, R15 ;  /* 0x000000000f0772ca */ /* 0x000fe200000e0000 */
[----:B------:R-:W-:Y:S01]  /*6490*/  UMOV UR58, UR4 ;  /* 0x00000004003a7c82 */ /* 0x000fe20008000000 */
[----:B------:R-:W-:Y:S01]  /*64a0*/  R2UR UR14, R12 ;  /* 0x000000000c0e72ca */ /* 0x000fe200000e0000 */
[----:B------:R-:W-:Y:S01]  /*64b0*/  UMOV UR19, 0x40000040 ;  /* 0x4000004000137882 */ /* 0x000fe20000000000 */
[----:B------:R-:W-:Y:S01]  /*64c0*/  R2UR UR15, R13 ;  /* 0x000000000d0f72ca */ /* 0x000fe200000e0000 */
[----:B------:R-:W-:Y:S01]  /*64d0*/  UIADD3 UR22, UR4, 0x500, URZ ;  /* 0x0000050004167890 */ /* 0x000fe2000fffe03f */
[-C--:B------:R-:W-:Y:S01]  /*64e0*/  FMUL.FTZ R24, R24, R0.reuse ;  /* 0x0000000018187220 */ /* 0x080fe20000410000 */
[----:B------:R-:W-:Y:S01]  /*64f0*/  UMOV UR56, UR10 ;  /* 0x0000000a00387c82 */ /* 0x000fe20008000000 */
[----:B------:R-:W-:Y:S01]  /*6500*/  UMOV UR57, UR11 ;  /* 0x0000000b00397c82 */ /* 0x000fe20008000000 */
[----:B------:R-:W-:Y:S01]  /*6510*/  UMOV UR23, 0x40000040 ;  /* 0x4000004000177882 */ /* 0x000fe20000000000 */
[----:B------:R-:W-:Y:S01]  /*6520*/  HGMMA.64x16x16.F32 R184, gdesc[UR56], RZ, !UPT, gsb0 ;  /* 0x0020000038b879f0 */ /* 0x000fe2000c0008ff */
[----:B------:R-:W-:Y:S01]  /*6530*/  UIADD3 UR58, UR4, 0x80, URZ ;  /* 0x00000080043a7890 */ /* 0x000fe2000fffe03f */
[-C--:B------:R-:W-:Y:S01]  /*6540*/  FMUL.FTZ R25, R25, R0.reuse ;  /* 0x0000000019197220 */ /* 0x080fe20000410000 */
[----:B------:R-:W-:Y:S01]  /*6550*/  UMOV UR59, 0x40000040 ;  /* 0x40000040003b7882 */ /* 0x000fe20000000000 */
[----:B------:R-:W-:Y:S01]  /*6560*/  UMOV UR56, UR10 ;  /* 0x0000000a00387c82 */ /* 0x000fe20008000000 */
[----:B------:R-:W-:Y:S01]  /*6570*/  UMOV UR57, UR11 ;  /* 0x0000000b00397c82 */ /* 0x000fe20008000000 */
        /* <DEDUP_REMOVED lines=56> */
[----:B------:R-:W-:Y:S01]  /*6900*/  UMOV UR59, 0x40000040 ;  /* 0x40000040003b7882 */ /* 0x000fe20000000000 */
[----:B------:R-:W-:Y:S01]  /*6910*/  UMOV UR56, UR10 ;  /* 0x0000000a00387c82 */ /* 0x000fe20008000000 */
[----:B------:R-:W-:Y:S01]  /*6920*/  UMOV UR57, UR11 ;  /* 0x0000000b00397c82 */ /* 0x000fe20008000000 */
        /* <DEDUP_REMOVED lines=97> */
[----:B------:R-:W-:Y:S01]  /*6f40*/  UMOV UR59, 0x40000040 ;  /* 0x40000040003b7882 */ /* 0x000fe20000000000 */
[----:B------:R-:W-:Y:S01]  /*6f50*/  UMOV UR56, UR10 ;  /* 0x0000000a00387c82 */ /* 0x000fe20008000000 */
[----:B------:R-:W-:Y:S01]  /*6f60*/  UMOV UR57, UR11 ;  /* 0x0000000b00397c82 */ /* 0x000fe20008000000 */
[----:B------:R-:W-:Y:S02]  /*6f70*/  R2UR UR10, R10 ;  /* 0x000000000a0a72ca */ /* 0x000fe400000e0000 */
[----:B------:R-:W-:Y:S01]  /*6f80*/  R2UR UR11, R11 ;  /* 0x000000000b0b72ca */ /* 0x000fe200000e0000 */
[----:B------:R-:W-:Y:S02]  /*6f90*/  WARPGROUP.DEPBAR.LE gsb0, 0x0 ;  /* 0x00008000000079c5 */ /* 0x000fe40000010000 */
[----:B------:R-:W-:-:S06]  /*6fa0*/  WARPGROUP.ARRIVE ;  /* 0x00000000000079c5 */ /* 0x000fcc0000000000 */
[----:B------:R-:W-:Y:S01]  /*6fb0*/  HGMMA.64x16x16.F32 R152, gdesc[UR56], RZ, !UPT, gsb0 ;  /* 0x00200000389879f0 */ /* 0x000fe2000c0008ff */
[----:B------:R-:W-:Y:S01]  /*6fc0*/  UIADD3 UR58, UR4, 0x2, URZ ;  /* 0x00000002043a7890 */ /* 0x000fe2000fffe03f */
[----:B------:R-:W-:Y:S01]  /*6fd0*/  UMOV UR59, 0x40000040 ;  /* 0x40000040003b7882 */ /* 0x000fe20000000000 */
[----:B------:R-:W-:Y:S01]  /*6fe0*/  UMOV UR56, UR6 ;  /* 0x0000000600387c82 */ /* 0x000fe20008000000 */
[----:B------:R-:W-:Y:S01]  /*6ff0*/  UMOV UR57, UR7 ;  /* 0x0000000700397c82 */ /* 0x000fe20008000000 */
[----:B------:R-:W-:Y:S02]  /*7000*/  WARPGROUP.DEPBAR.LE gsb0, 0x0 ;  /* 0x00008000000079c5 */ /* 0x000fe40000010000 */
[----:B------:R-:W-:-:S06]  /*7010*/  WARPGROUP.ARRIVE ;  /* 0x00000000000079c5 */ /* 0x000fcc0000000000 */
[----:B------:R-:W-:Y:S01]  /*7020*/  HGMMA.64x16x16.F32 R184, gdesc[UR56], R184, gsb0 ;  /* 0x0020000038b879f0 */ /* 0x000fe200080008b8 */
        /* <DEDUP_REMOVED lines=62> */
[----:B------:R-:W-:Y:S01]  /*7410*/  UIADD3 UR14, UR4, 0x284, URZ ;  /* 0x00000284040e7890 */ /* 0x000fe2000fffe03f */
[----:B------:R-:W-:Y:S01]  /*7420*/  UMOV UR15, 0x40000040 ;  /* 0x40000040000f7882 */ /* 0x000fe20000000000 */
        /* <DEDUP_REMOVED lines=345> */
.L_x_1967:
[----:B------:R-:W-:Y:S01]  /*89c0*/  ULEA UR5, UR41, UR60, 0x3 ;  /* 0x0000003c29057291 */ /* 0x000fe2000f8e183f */
[----:B------:R-:W-:-:S05]  /*89d0*/  IMAD.U32 R0, RZ, RZ, UR61 ;  /* 0x0000003dff007e24 */ /* 0x000fca000f8e00ff */
[----:B------:R-:W-:-:S04]  /*89e0*/  SHF.L.U32 R0, R0, 0x1f, RZ ;  /* 0x0000001f00007819 */ /* 0x000fc800000006ff */
[----:B------:R3:W4:Y:S01]  /*89f0*/  SYNCS.PHASECHK.TRANS64.TRYWAIT P2, [UR5+0x38850], R0 ;  /* 0x03885000ff0075a7 */ /* 0x0007220008040145 */
[----:B------:R-:W-:Y:S05]  /*8a00*/  @!P0 BRA `(.L_x_1968) ;  /* 0x0000000000048947 */ /* 0x000fea0003800000 */
[----:B------:R-:W-:Y:S01]  /*8a10*/  BPT.TRAP 0x1 ;  /* 0x000000040000795c */ /* 0x000fe20000300000 */
.L_x_1968:
[----:B----4-:R-:W-:Y:S05]  /*8a20*/  @P2 BRA `(.L_x_1969) ;  /* 0x0000000000082947 */ /* 0x010fea0003800000 */
[----:B------:R-:W4:Y:S02]  /*8a30*/  SYNCS.PHASECHK.TRANS64.TRYWAIT P2, [UR5+0x38850], R0 ;  /* 0x03885000ff0075a7 */ /* 0x000f240008040145 */
[----:B----4-:R-:W-:Y:S05]  /*8a40*/  @!P2 BRA `(.L_x_1970) ;  /* 0x000000bc0018a947 */ /* 0x010fea0003800000 */
.L_x_1969:
[----:B------:R-:W-:Y:S01]  /*8a50*/  UIADD3 UR4, UR60, 0x400, URZ ;  /* 0x000004003c047890 */ /* 0x000fe2000fffe03f */
[----:B------:R-:W-:Y:S01]  /*8a60*/  WARPGROUP.ARRIVE ;  /* 0x00000000000079c5 */ /* 0x000fe20000000000 */
[----:B------:R-:W-:Y:S01]  /*8a70*/  UMOV UR7, 0x40000040 ;  /* 0x4000004000077882 */ /* 0x000fe20000000000 */
[----:B------:R-:W-:Y:S01]  /*8a80*/  UMOV UR11, 0x40000040 ;  /* 0x40000040000b7882 */ /* 0x000fe20000000000 */
[----:B------:R-:W-:Y:S01]  /*8a90*/  USHF.R.U32.HI UR4, URZ, 0x4, UR4 ;  /* 0x000000043f047899 */ /* 0x000fe20008011604 */
[----:B------:R-:W-:Y:S02]  /*8aa0*/  R2UR UR15, R225 ;  /* 0x00000000e10f72ca */ /* 0x000fe400000e0000 */
[----:B------:R-:W-:Y:S01]  /*8ab0*/  R2UR UR14, R227 ;  /* 0x00000000e30e72ca */ /* 0x000fe200000e0000 */
[----:B------:R-:W-:Y:S01]  /*8ac0*/  ULOP3.LUT UR4, UR4, 0x3fff, URZ, 0xc0, !UPT ;  /* 0x00003fff04047892 */ /* 0x000fe2000f8ec03f */
[----:B------:R-:W-:-:S03]  /*8ad0*/  R2UR UR61, R16 ;  /* 0x00000000103d72ca */ /* 0x000fc600000e0000 */
[----:B------:R-:W-:-:S04]  /*8ae0*/  ULOP3.LUT UR4, UR4, 0x2800000, URZ, 0xfc, !UPT ;  /* 0x0280000004047892 */ /* 0x000fc8000f8efc3f */
[----:B------:R-:W-:Y:S02]  /*8af0*/  UIMAD UR6, UR41, 0xa00, UR4 ;  /* 0x00000a00290678a4 */ /* 0x000fe4000f8e0204 */
[----:B------:R-:W-:Y:S02]  /*8b00*/  UISETP.NE.U32.AND UP0, UPT, UR15, URZ, UPT ;  /* 0x0000003f0f00728c */ /* 0x000fe4000bf05070 */
[----:B------:R-:W-:Y:S02]  /*8b10*/  UIADD3 UR10, UR6, 0x80, URZ ;  /* 0x00000080060a7890 */ /* 0x000fe4000fffe03f */
[----:B------:R-:W-:Y:S02]  /*8b20*/  UIMAD UR4, UR45, -0x50, UR42 ;  /* 0xffffffb02d0478a4 */ /* 0x000fe4000f8e022a */
[----:B------:R-:W-:-:S07]  /*8b30*/  UISETP.NE.AND.EX UP0, UPT, UR14, URZ, UPT, UP0 ;  /* 0x0000003f0e00728c */ /* 0x000fce000bf05300 */
[----:B------:R-:W-:Y:S01]  /*8b40*/  HGMMA.64x256x16.F32 R24, R208, gdesc[UR4].tnspB, R24, gsb0 ;  /* 0x43e00004d0187df0 */ /* 0x000fe20008000818 */
[----:B------:R-:W-:Y:S01]  /*8b50*/  UIADD3 UR4, UR4, 0x1, URZ ;  /* 0x0000000104047890 */ /* 0x000fe2000fffe03f */
[----:B------:R-:W-:Y:S01]  /*8b60*/  ULDC UR14, c[0x0][0x404] ;  /* 0x00010100000e7ab9 */ /* 0x000fe20000000800 */
[----:B------:R-:W-:Y:S01]  /*8b70*/  UMOV UR41, UR46 ;  /* 0x0000002e00297c82 */ /* 0x000fe20008000000 */
[----:B------:R-:W-:Y:S01]  /*8b80*/  USEL UR7, UR14, 0x1, UP0 ;  /* 0x000000010e077887 */ /* 0x000fe20008000000 */
[----:B------:R-:W-:-:S13]  /*8b90*/  R2UR UR14, R226 ;  /* 0x00000000e20e72ca */ /* 0x000fda00000e0000 */
[----:B------:R-:W-:Y:S02]  /*8ba0*/  UISETP.GT.AND UP0, UPT, UR45, UR14, UPT ;  /* 0x0000000e2d00728c */ /* 0x000fe4000bf04270 */
[----:B------:R-:W-:Y:S01]  /*8bb0*/  UIADD3 UR45, UR45, -0x1, URZ ;  /* 0xffffffff2d2d7890 */ /* 0x000fe2000fffe03f */
        /* <DEDUP_REMOVED lines=9> */
[----:B------:R-:W-:Y:S01]  /*8c50*/  ULDC UR10, c[0x0][0x2e0] ;  /* 0x0000b800000a7ab9 */ /* 0x000fe20000000800 */
[----:B------:R-:W-:Y:S01]  /*8c60*/  UMOV UR11, 0x40000040 ;  /* 0x40000040000b7882 */ /* 0x000fe20000000000 */
[----:B------:R-:W-:Y:S02]  /*8c70*/  UIMAD UR7, UR7, UR10, UR4 ;  /* 0x0000000a070772a4 */ /* 0x000fe4000f8e0204 */
[----:B------:R-:W-:Y:S01]  /*8c80*/  UIADD3 UR10, UR6, 0x180, URZ ;  /* 0x00000180060a7890 */ /* 0x000fe2000fffe03f */
[----:B------:R-:W-:Y:S01]  /*8c90*/  ULDC UR4, c[0x0][0x9d8] ;  /* 0x0002760000047ab9 */ /* 0x000fe20000000800 */
[----:B------:R-:W-:Y:S01]  /*8ca0*/  UIADD3 UR6, UR6, 0x200, URZ ;  /* 0x0000020006067890 */ /* 0x000fe2000fffe03f */
[----:B------:R-:W-:Y:S01]  /*8cb0*/  FMUL.FTZ R2, R187, UR4 ;  /* 0x00000004bb027c20 */ /* 0x000fe20008410000 */
[----:B------:R-:W-:Y:S01]  /*8cc0*/  FMUL.FTZ R187, R189, UR4 ;  /* 0x00000004bdbb7c20 */ /* 0x000fe20008410000 */
[----:B-1-3--:R-:W-:Y:S01]  /*8cd0*/  FMUL.FTZ R0, R186, UR4 ;  /* 0x00000004ba007c20 */ /* 0x00afe20008410000 */
[----:B------:R-:W1:Y:S01]  /*8ce0*/  LDC R189, c[0x0][0x288] ;  /* 0x0000a200ffbd7b82 */ /* 0x000e620000000800 */
[----:B--2---:R-:W-:Y:S01]  /*8cf0*/  FMUL.FTZ R4, R184, UR4 ;  /* 0x00000004b8047c20 */ /* 0x004fe20008410000 */
        /* <DEDUP_REMOVED lines=14> */
[----:B------:R-:W3:Y:S01]  /*8de0*/  MUFU.TANH R185, R185 ;  /* 0x000000b900b97308 */ /* 0x000ee20000002400 */
[----:B------:R-:W-:Y:S01]  /*8df0*/  FMUL.FTZ R179, R183, UR4 ;  /* 0x00000004b7b37c20 */ /* 0x000fe20008410000 */
[----:B------:R-:W-:Y:S01]  /*8e00*/  FMUL.FTZ R183, R172, UR4 ;  /* 0x00000004acb77c20 */ /* 0x000fe20008410000 */
[----:B------:R-:W-:Y:S01]  /*8e10*/  FMUL.FTZ R172, R160, UR4 ;  /* 0x00000004a0ac7c20 */ /* 0x000fe20008410000 */
[----:B------:R-:W-:Y:S01]  /*8e20*/  FMUL.FTZ R174, R174, UR4 ;  /* 0x00000004aeae7c20 */ /* 0x000fe20008410000 */
[----:B------:R-:W-:Y:S01]  /*8e30*/  FMUL.FTZ R175, R175, UR4 ;  /* 0x00000004afaf7c20 */ /* 0x000fe20008410000 */
[----:B------:R-:W-:Y:S01]  /*8e40*/  FMUL.FTZ R162, R162, UR4 ;  /* 0x00000004a2a27c20 */ /* 0x000fe20008410000 */
[----:B------:R-:W-:Y:S01]  /*8e50*/  FMUL.FTZ R163, R163, UR4 ;  /* 0x00000004a3a37c20 */ /* 0x000fe20008410000 */
[----:B-1----:R-:W-:Y:S01]  /*8e60*/  IADD3 R169, -R189, UR7, RZ ;  /* 0x00000007bda97c10 */ /* 0x002fe2000fffe1ff */
[----:B------:R-:W1:Y:S01]  /*8e70*/  MUFU.TANH R186, R186 ;  /* 0x000000ba00ba7308 */ /* 0x000e620000002400 */
[----:B------:R-:W-:Y:S01]  /*8e80*/  FMUL.FTZ R166, R166, UR4 ;  /* 0x00000004a6a67c20 */ /* 0x000fe20008410000 */
[----:B------:R-:W-:Y:S01]  /*8e90*/  FMUL.FTZ R167, R167, UR4 ;  /* 0x00000004a7a77c20 */ /* 0x000fe20008410000 */
[----:B------:R-:W-:Y:S01]  /*8ea0*/  FMUL.FTZ R154, R154, UR4 ;  /* 0x000000049a9a7c20 */ /* 0x000fe20008410000 */
[----:B------:R-:W-:-:S02]  /*8eb0*/  IMAD R168, R214, -0x2, R169 ;  /* 0xfffffffed6a87824 */ /* 0x000fc400078e02a9 */
[----:B------:R-:W-:Y:S01]  /*8ec0*/  FMUL.FTZ R155, R155, UR4 ;  /* 0x000000049b9b7c20 */ /* 0x000fe20008410000 */
[----:B------:R-:W-:Y:S01]  /*8ed0*/  FMUL.FTZ R158, R158, UR4 ;  /* 0x000000049e9e7c20 */ /* 0x000fe20008410000 */
[----:B------:R-:W-:Y:S01]  /*8ee0*/  UMOV UR7, 0x40000040 ;  /* 0x4000004000077882 */ /* 0x000fe20000000000 */
[----:B------:R-:W4:Y:S01]  /*8ef0*/  MUFU.TANH R187, R187 ;  /* 0x000000bb00bb7308 */ /* 0x000f220000002400 */
[----:B------:R-:W-:-:S04]  /*8f00*/  IADD3 R189, R215, R168, RZ ;  /* 0x000000a8d7bd7210 */ /* 0x000fc80007ffe0ff */
[C---:B------:R-:W-:Y:S02]  /*8f10*/  ISETP.GT.AND P2, PT, R189.reuse, RZ, PT ;  /* 0x000000ffbd00720c */ /* 0x040fe40003f44270 */
[C---:B------:R-:W-:Y:S01]  /*8f20*/  ISETP.GT.AND P3, PT, R189.reuse, 0x1, PT ;  /* 0x00000001bd00780c */ /* 0x040fe20003f64270 */
[----:B------:R-:W5:Y:S01]  /*8f30*/  MUFU.TANH R188, R188 ;  /* 0x000000bc00bc7308 */ /* 0x000f620000002400 */
[----:B--2---:R-:W-:Y:S02]  /*8f40*/  FSEL R160, R4, -INF , P2 ;  /* 0xff80000004a07808 */ /* 0x004fe40001000000 */
[----:B------:R-:W-:Y:S02]  /*8f50*/  ISETP.GT.AND P2, PT, R189, 0x8, PT ;  /* 0x00000008bd00780c */ /* 0x000fe40003f44270 */
[----:B---3--:R-:W-:Y:S01]  /*8f60*/  FSEL R168, R185, -INF , P3 ;  /* 0xff800000b9a87808 */ /* 0x008fe20001800000 */
[----:B------:R-:W-:Y:S01]  /*8f70*/  FMUL.FTZ R185, R161, UR4 ;  /* 0x00000004a1b97c20 */ /* 0x000fe20008410000 */
[----:B------:R-:W-:Y:S01]  /*8f80*/  FMNMX.FTZ R169, R160, R21, !PT ;  /* 0x00000015a0a97209 */ /* 0x000fe20007810000 */
[----:B------:R-:W-:Y:S01]  /*8f90*/  MUFU.TANH R190, R190 ;  /* 0x000000be00be7308 */ /* 0x000fe20000002400 */
[----:B-1----:R-:W-:-:S02]  /*8fa0*/  FSEL R161, R186, -INF , P2 ;  /* 0xff800000baa17808 */ /* 0x002fc40001000000 */
[C---:B------:R-:W-:Y:S02]  /*8fb0*/  ISETP.GT.AND P3, PT, R189.reuse, 0x9, PT ;  /* 0x00000009bd00780c */ /* 0x040fe40003f64270 */
[----:B------:R-:W-:Y:S02]  /*8fc0*/  FMNMX.FTZ R186, R168, R169, !PT ;  /* 0x000000a9a8ba7209 */ /* 0x000fe40007810000 */
[----:B------:R-:W-:Y:S01]  /*8fd0*/  ISETP.GT.AND P2, PT, R189, 0x10, PT ;  /* 0x00000010bd00780c */ /* 0x000fe20003f44270 */
[----:B------:R-:W1:Y:S01]  /*8fe0*/  MUFU.TANH R191, R191 ;  /* 0x000000bf00bf7308 */ /* 0x000e620000002400 */
[----:B----4-:R-:W-:Y:S01]  /*8ff0*/  FSEL R169, R187, -INF , P3 ;  /* 0xff800000bba97808 */ /* 0x010fe20001800000 */
[----:B------:R-:W-:Y:S01]  /*9000*/  FMUL.FTZ R187, R165, UR4 ;  /* 0x00000004a5bb7c20 */ /* 0x000fe20008410000 */
[----:B------:R-:W-:-:S05]  /*9010*/  ISETP.GT.AND P3, PT, R189, 0x11, PT ;  /* 0x00000011bd00780c */ /* 0x000fca0003f64270 */
[----:B------:R-:W2:Y:S08]  /*9020*/  MUFU.TANH R180, R180 ;  /* 0x000000b400b47308 */ /* 0x000eb00000002400 */
[----:B------:R-:W3:Y:S08]  /*9030*/  MUFU.TANH R181, R181 ;  /* 0x000000b500b57308 */ /* 0x000ef00000002400 */
[----:B------:R5:W-:Y:S08]  /*9040*/  MUFU.TANH R4, R172 ;  /* 0x000000ac00047308 */ /* 0x000bf00000002400 */
[----:B------:R-:W4:Y:S01]  /*9050*/  MUFU.TANH R182, R182 ;  /* 0x000000b600b67308 */ /* 0x000f220000002400 */
[----:B-----5:R-:W-:-:S02]  /*9060*/  FSEL R172, R188, -INF , P2 ;  /* 0xff800000bcac7808 */ /* 0x020fc40001000000 */
[----:B------:R-:W-:-:S04]  /*9070*/  ISETP.GT.AND P2, PT, R189, 0x18, PT ;  /* 0x00000018bd00780c */ /* 0x000fc80003f44270 */
[----:B-1----:R-:W-:Y:S01]  /*9080*/  FSEL R165, R191, -INF , P2 ;  /* 0xff800000bfa57808 */ /* 0x002fe20001000000 */
[----:B------:R-:W1:Y:S01]  /*9090*/  MUFU.TANH R183, R183 ;  /* 0x000000b700b77308 */ /* 0x000e620000002400 */
[----:B------:R-:W-:-:S07]  /*90a0*/  ISETP.GT.AND P2, PT, R189, 0x20, PT ;  /* 0x00000020bd00780c */ /* 0x000fce0003f44270 */
        /* <DEDUP_REMOVED lines=21> */
[----:B------:R-:W-:Y:S01]  /*9200*/  FMNMX.FTZ R202, R161, R186, !PT ;  /* 0x000000baa1ca7209 */ /* 0x000fe20007810000 */
[----:B------:R-:W-:Y:S01]  /*9210*/  FMUL.FTZ R200, R173, UR4 ;  /* 0x00000004adc87c20 */ /* 0x000fe20008410000 */
[----:B------:R-:W-:Y:S01]  /*9220*/  FMUL.FTZ R186, R164, UR4 ;  /* 0x00000004a4ba7c20 */ /* 0x000fe20008410000 */
[----:B------:R-:W-:Y:S01]  /*9230*/  FSEL R164, R190, -INF , P3 ;  /* 0xff800000bea47808 */ /* 0x000fe20001800000 */
[----:B------:R-:W-:Y:S01]  /*9240*/  FMUL.FTZ R190, R153, UR4 ;  /* 0x0000000499be7c20 */ /* 0x000fe20008410000 */
[----:B------:R-:W-:Y:S01]  /*9250*/  HGMMA.64x256x16.F32 R24, R196, gdesc[UR8].tnspB, R24, gsb0 ;  /* 0x43e00008c4187df0 */ /* 0x000fe20008000818 */
[----:B------:R-:W-:Y:S01]  /*9260*/  FMNMX.FTZ R173, R169, R202, !PT ;  /* 0x000000caa9ad7209 */ /* 0x000fe20007810000 */
[----:B------:R-:W5:Y:S01]  /*9270*/  MUFU.TANH R200, R200 ;  /* 0x000000c800c87308 */ /* 0x000f620000002400 */
[----:B------:R-:W-:Y:S02]  /*9280*/  ISETP.GT.AND P3, PT, R189, 0x19, PT ;  /* 0x00000019bd00780c */ /* 0x000fe40003f64270 */
[----:B------:R-:W-:-:S04]  /*9290*/  FMNMX.FTZ R173, R172, R173, !PT ;  /* 0x000000adacad7209 */ /* 0x000fc80007810000 */
[----:B------:R-:W-:Y:S01]  /*92a0*/  FMNMX.FTZ R188, R164, R173, !PT ;  /* 0x000000ada4bc7209 */ /* 0x000fe20007810000 */
[----:B------:R-:W5:Y:S01]  /*92b0*/  MUFU.TANH R186, R186 ;  /* 0x000000ba00ba7308 */ /* 0x000f620000002400 */
[----:B--2---:R-:W-:Y:S02]  /*92c0*/  FSEL R173, R180, -INF , P3 ;  /* 0xff800000b4ad7808 */ /* 0x004fe40001800000 */
[----:B------:R-:W-:Y:S01]  /*92d0*/  FMNMX.FTZ R180, R165, R188, !PT ;  /* 0x000000bca5b47209 */ /* 0x000fe20007810000 */
[----:B------:R-:W-:Y:S01]  /*92e0*/  FMUL.FTZ R188, R152, UR4 ;  /* 0x0000000498bc7c20 */ /* 0x000fe20008410000 */
[----:B---3--:R-:W-:Y:S02]  /*92f0*/  FSEL R152, R181, -INF , P2 ;  /* 0xff800000b5987808 */ /* 0x008fe40001000000 */
[----:B------:R-:W-:Y:S01]  /*9300*/  ISETP.GT.AND P3, PT, R189, 0x21, PT ;  /* 0x00000021bd00780c */ /* 0x000fe20003f64270 */
[----:B------:R-:W-:Y:S01]  /*9310*/  MUFU.TANH R190, R190 ;  /* 0x000000be00be7308 */ /* 0x000fe20000002400 */
[----:B------:R-:W-:-:S02]  /*9320*/  FMNMX.FTZ R181, R173, R180, !PT ;  /* 0x000000b4adb57209 */ /* 0x000fc40007810000 */
[C---:B------:R-:W-:Y:S02]  /*9330*/  ISETP.GT.AND P2, PT, R189.reuse, 0x28, PT ;  /* 0x00000028bd00780c */ /* 0x040fe40003f44270 */
[----:B----4-:R-:W-:Y:S02]  /*9340*/  FSEL R180, R182, -INF , P3 ;  /* 0xff800000b6b47808 */ /* 0x010fe40001800000 */
[----:B------:R-:W-:Y:S01]  /*9350*/  FMNMX.FTZ R191, R152, R181, !PT ;  /* 0x000000b598bf7209 */ /* 0x000fe20007810000 */
[----:B------:R-:W2:Y:S01]  /*9360*/  MUFU.TANH R188, R188 ;  /* 0x000000bc00bc7308 */ /* 0x000ea20000002400 */
[----:B------:R-:W-:Y:S02]  /*9370*/  ISETP.GT.AND P3, PT, R189, 0x29, PT ;  /* 0x00000029bd00780c */ /* 0x000fe40003f64270 */
[----:B-1----:R-:W-:Y:S02]  /*9380*/  FSEL R181, R183, -INF , P2 ;  /* 0xff800000b7b57808 */ /* 0x002fe40001000000 */
[----:B------:R-:W-:Y:S01]  /*9390*/  FMNMX.FTZ R182, R180, R191, !PT ;  /* 0x000000bfb4b67209 */ /* 0x000fe20007810000 */
[----:B------:R-:W-:Y:S01]  /*93a0*/  FMUL.FTZ R191, R156, UR4 ;  /* 0x000000049cbf7c20 */ /* 0x000fe20008410000 */
[----:B------:R-:W-:-:S02]  /*93b0*/  ISETP.GT.AND P2, PT, R189, 0x30, PT ;  /* 0x00000030bd00780c */ /* 0x000fc40003f44270 */
[----:B-----5:R-:W-:Y:S02]  /*93c0*/  FSEL R153, R200, -INF , P3 ;  /* 0xff800000c8997808 */ /* 0x020fe40001800000 */
[----:B------:R-:W-:Y:S01]  /*93d0*/  FMNMX.FTZ R182, R181, R182, !PT ;  /* 0x000000b6b5b67209 */ /* 0x000fe20007810000 */
[----:B------:R-:W1:Y:S01]  /*93e0*/  MUFU.TANH R191, R191 ;  /* 0x000000bf00bf7308 */ /* 0x000e620000002400 */
[----:B------:R-:W-:Y:S02]  /*93f0*/  ISETP.GT.AND P3, PT, R189, 0x31, PT ;  /* 0x00000031bd00780c */ /* 0x000fe40003f64270 */
[----:B------:R-:W-:Y:S01]  /*9400*/  FSEL R156, R4, -INF , P2 ;  /* 0xff800000049c7808 */ /* 0x000fe20001000000 */
[----:B------:R-:W-:Y:S01]  /*9410*/  FMUL.FTZ R4, R157, UR4 ;  /* 0x000000049d047c20 */ /* 0x000fe20008410000 */
[----:B------:R-:W-:Y:S02]  /*9420*/  FMNMX.FTZ R183, R153, R182, !PT ;  /* 0x000000b699b77209 */ /* 0x000fe40007810000 */
[----:B------:R-:W-:-:S02]  /*9430*/  ISETP.GT.AND P2, PT, R189, 0x38, PT ;  /* 0x00000038bd00780c */ /* 0x000fc40003f44270 */
[----:B------:R-:W-:Y:S01]  /*9440*/  FSEL R182, R185, -INF , P3 ;  /* 0xff800000b9b67808 */ /* 0x000fe20001800000 */
[----:B------:R-:W3:Y:S01]  /*9450*/  MUFU.TANH R4, R4 ;  /* 0x0000000400047308 */ /* 0x000ee20000002400 */
[----:B------:R-:W-:Y:S02]  /*9460*/  FMNMX.FTZ R183, R156, R183, !PT ;  /* 0x000000b79cb77209 */ /* 0x000fe40007810000 */
[----:B------:R-:W-:Y:S02]  /*9470*/  FSEL R157, R186, -INF , P2 ;  /* 0xff800000ba9d7808 */ /* 0x000fe40001000000 */
[C---:B------:R-:W-:Y:S02]  /*9480*/  ISETP.GT.AND P3, PT, R189.reuse, 0x39, PT ;  /* 0x00000039bd00780c */ /* 0x040fe40003f64270 */
[----:B------:R-:W-:Y:S02]  /*9490*/  FMNMX.FTZ R186, R182, R183, !PT ;  /* 0x000000b7b6ba7209 */ /* 0x000fe40007810000 */
[----:B------:R-:W-:-:S02]  /*94a0*/  ISETP.GT.AND P2, PT, R189, 0x40, PT ;  /* 0x00000040bd00780c */ /* 0x000fc40003f44270 */
[----:B------:R-:W-:Y:S01]  /*94b0*/  FSEL R183, R187, -INF , P3 ;  /* 0xff800000bbb77808 */ /* 0x000fe20001800000 */
[----:B------:R-:W-:Y:S01]  /*94c0*/  FMUL.FTZ R187, R170, UR4 ;  /* 0x00000004aabb7c20 */ /* 0x000fe20008410000 */
[----:B------:R-:W-:Y:S02]  /*94d0*/  FMNMX.FTZ R186, R157, R186, !PT ;  /* 0x000000ba9dba7209 */ /* 0x000fe40007810000 */
[----:B------:R-:W-:Y:S02]  /*94e0*/  ISETP.GT.AND P3, PT, R189, 0x41, PT ;  /* 0x00000041bd00780c */ /* 0x000fe40003f64270 */
[----:B--2---:R-:W-:Y:S01]  /*94f0*/  FSEL R170, R188, -INF , P2 ;  /* 0xff800000bcaa7808 */ /* 0x004fe20001000000 */
[----:B------:R-:W-:Y:S01]  /*9500*/  FMUL.FTZ R188, R171, UR4 ;  /* 0x00000004abbc7c20 */ /* 0x000fe20008410000 */
[----:B------:R-:W-:Y:S01]  /*9510*/  FMNMX.FTZ R201, R183, R186, !PT ;  /* 0x000000bab7c97209 */ /* 0x000fe20007810000 */
[----:B------:R-:W2:Y:S01]  /*9520*/  MUFU.TANH R187, R187 ;  /* 0x000000bb00bb7308 */ /* 0x000ea20000002400 */
[----:B------:R-:W-:-:S02]  /*9530*/  ISETP.GT.AND P2, PT, R189, 0x48, PT ;  /* 0x00000048bd00780c */ /* 0x000fc40003f44270 */
[----:B------:R-:W-:Y:S02]  /*9540*/  FSEL R185, R190, -INF , P3 ;  /* 0xff800000beb97808 */ /* 0x000fe40001800000 */
[----:B------:R-:W-:Y:S02]  /*9550*/  FMNMX.FTZ R190, R170, R201, !PT ;  /* 0x000000c9aabe7209 */ /* 0x000fe40007810000 */
[C---:B------:R-:W-:Y:S01]  /*9560*/  ISETP.GT.AND P3, PT, R189.reuse, 0x49, PT ;  /* 0x00000049bd00780c */ /* 0x040fe20003f64270 */
[----:B------:R-:W-:Y:S01]  /*9570*/  VIADD R189, R189, 0x8 ;  /* 0x00000008bdbd7836 */ /* 0x000fe20000000000 */
[----:B-1----:R-:W-:Y:S01]  /*9580*/  FSEL R186, R191, -INF , P2 ;  /* 0xff800000bfba7808 */ /* 0x002fe20001000000 */
[----:B------:R-:W1:Y:S01]  /*9590*/  MUFU.TANH R188, R188 ;  /* 0x000000bc00bc7308 */ /* 0x000e620000002400 */
[----:B------:R-:W-:Y:S02]  /*95a0*/  FMNMX.FTZ R191, R185, R190, !PT ;  /* 0x000000beb9bf7209 */ /* 0x000fe40007810000 */
[----:B---3--:R-:W-:-:S02]  /*95b0*/  FSEL R171, R4, -INF , P3 ;  /* 0xff80000004ab7808 */ /* 0x008fc40001800000 */
[----:B------:R-:W-:Y:S02]  /*95c0*/  FMNMX.FTZ R4, R186, R191, !PT ;  /* 0x000000bfba047209 */ /* 0x000fe40007810000 */
[----:B------:R-:W-:Y:S02]  /*95d0*/  ISETP.GT.AND P2, PT, R189, RZ, PT ;  /* 0x000000ffbd00720c */ /* 0x000fe40003f44270 */
[----:B------:R-:W-:Y:S02]  /*95e0*/  FMNMX.FTZ R4, R171, R4, !PT ;  /* 0x00000004ab047209 */ /* 0x000fe40007810000 */
[C---:B------:R-:W-:Y:S02]  /*95f0*/  ISETP.GT.AND P3, PT, R189.reuse, 0x1, PT ;  /* 0x00000001bd00780c */ /* 0x040fe40003f64270 */
[----:B------:R-:W-:Y:S01]  /*9600*/  ISETP.GT.AND P4, PT, R189, 0x8, PT ;  /* 0x00000008bd00780c */ /* 0x000fe20003f84270 */
[----:B------:R-:W3:Y:S01]  /*9610*/  SHFL.BFLY PT, R191, R4, 0x2, 0x1f ;  /* 0x0c401f0004bf7f89 */ /* 0x000ee200000e0000 */
[----:B------:R-:W-:-:S02]  /*9620*/  FSEL R2, R2, -INF , P3 ;  /* 0xff80000002027808 */ /* 0x000fc40001800000 */
[C---:B------:R-:W-:Y:S02]  /*9630*/  ISETP.GT.AND P5, PT, R189.reuse, 0x9, PT ;  /* 0x00000009bd00780c */ /* 0x040fe40003fa4270 */
[C---:B------:R-:W-:Y:S02]  /*9640*/  ISETP.GT.AND P3, PT, R189.reuse, 0x10, PT ;  /* 0x00000010bd00780c */ /* 0x040fe40003f64270 */
[----:B------:R-:W-:Y:S02]  /*9650*/  FSEL R184, R184, -INF , P5 ;  /* 0xff800000b8b87808 */ /* 0x000fe40002800000 */
[----:B------:R-:W-:Y:S02]  /*9660*/  FSEL R176, R176, -INF , P3 ;  /* 0xff800000b0b07808 */ /* 0x000fe40001800000 */
[----:B------:R-:W-:-:S04]  /*9670*/  ISETP.GT.AND P3, PT, R189, 0x18, PT ;  /* 0x00000018bd00780c */ /* 0x000fc80003f64270 */
[----:B------:R-:W-:Y:S02]  /*9680*/  FSEL R178, R178, -INF , P3 ;  /* 0xff800000b2b27808 */ /* 0x000fe40001800000 */
[----:B------:R-:W-:-:S04]  /*9690*/  ISETP.GT.AND P3, PT, R189, 0x20, PT ;  /* 0x00000020bd00780c */ /* 0x000fc80003f64270 */
[----:B--2---:R-:W-:Y:S02]  /*96a0*/  FSEL R187, R187, -INF , P3 ;  /* 0xff800000bbbb7808 */ /* 0x004fe40001800000 */
[----:B------:R-:W-:Y:S02]  /*96b0*/  ISETP.GT.AND P3, PT, R189, 0x28, PT ;  /* 0x00000028bd00780c */ /* 0x000fe40003f64270 */
[----:B---3--:R-:W-:Y:S01]  /*96c0*/  FMNMX.FTZ R190, R4, R191, !PT ;  /* 0x000000bf04be7209 */ /* 0x008fe20007810000 */
[----:B------:R-:W-:Y:S01]  /*96d0*/  FMUL.FTZ R191, R159, UR4 ;  /* 0x000000049fbf7c20 */ /* 0x000fe20008410000 */
[----:B------:R-:W-:Y:S01]  /*96e0*/  FSEL R159, R0, -INF , P2 ;  /* 0xff800000009f7808 */ /* 0x000fe20001000000 */
[----:B------:R-:W-:Y:S01]  /*96f0*/  ULDC UR4, c[0x0][0x988] ;  /* 0x0002620000047ab9 */ /* 0x000fe20000000800 */
[----:B------:R-:W-:Y:S01]  /*9700*/  FSEL R174, R174, -INF , P3 ;  /* 0xff800000aeae7808 */ /* 0x000fe20001800000 */
[----:B------:R-:W2:Y:S01]  /*9710*/  SHFL.BFLY PT, R201, R190, 0x1, 0x1f ;  /* 0x0c201f00bec97f89 */ /* 0x000ea200000e0000 */
[----:B------:R-:W-:Y:S01]  /*9720*/  ISETP.GT.AND P3, PT, R189, 0x30, PT ;  /* 0x00000030bd00780c */ /* 0x000fe20003f64270 */
[----:B------:R-:W3:Y:S03]  /*9730*/  MUFU.TANH R191, R191 ;  /* 0x000000bf00bf7308 */ /* 0x000ee60000002400 */
[----:B------:R-:W-:-:S02]  /*9740*/  FSEL R162, R162, -INF , P3 ;  /* 0xff800000a2a27808 */ /* 0x000fc40001800000 */
[----:B------:R-:W-:-:S04]  /*9750*/  ISETP.GT.AND P3, PT, R189, 0x38, PT ;  /* 0x00000038bd00780c */ /* 0x000fc80003f64270 */
[----:B------:R-:W-:Y:S02]  /*9760*/  FSEL R166, R166, -INF , P3 ;  /* 0xff800000a6a67808 */ /* 0x000fe40001800000 */
[----:B------:R-:W-:-:S04]  /*9770*/  ISETP.GT.AND P3, PT, R189, 0x40, PT ;  /* 0x00000040bd00780c */ /* 0x000fc80003f64270 */
[----:B------:R-:W-:Y:S02]  /*9780*/  FSEL R154, R154, -INF , P3 ;  /* 0xff8000009a9a7808 */ /* 0x000fe40001800000 */
[----:B------:R-:W-:-:S04]  /*9790*/  ISETP.GT.AND P3, PT, R189, 0x48, PT ;  /* 0x00000048bd00780c */ /* 0x000fc80003f64270 */
[----:B------:R-:W-:Y:S02]  /*97a0*/  FSEL R158, R158, -INF , P3 ;  /* 0xff8000009e9e7808 */ /* 0x000fe40001800000 */
[----:B--2---:R-:W-:Y:S02]  /*97b0*/  FMNMX.FTZ R4, R190, R201, !PT ;  /* 0x000000c9be047209 */ /* 0x004fe40007810000 */
[----:B------:R-:W-:Y:S02]  /*97c0*/  FSEL R190, R3, -INF , P4 ;  /* 0xff80000003be7808 */ /* 0x000fe40002000000 */
[C---:B------:R-:W-:Y:S01]  /*97d0*/  FSETP.NEU.FTZ.AND P2, PT, R4.reuse, -INF , PT ;  /* 0xff8000000400780b */ /* 0x040fe20003f5d000 */
[----:B------:R-:W-:Y:S01]  /*97e0*/  FMUL.FTZ R0, R4, UR4 ;  /* 0x0000000404007c20 */ /* 0x000fe20008410000 */
[----:B------:R-:W-:-:S04]  /*97f0*/  ISETP.GT.AND P4, PT, R189, 0x11, PT ;  /* 0x00000011bd00780c */ /* 0x000fc80003f84270 */
[----:B------:R-:W-:-:S05]  /*9800*/  FSEL R0, R0, RZ, P2 ;  /* 0x000000ff00007208 */ /* 0x000fca0001000000 */
[--C-:B------:R-:W-:Y:S01]  /*9810*/  FFMA.FTZ R3, R160, UR4, -R0.reuse ;  /* 0x00000004a0037c23 */ /* 0x100fe20008010800 */
[----:B------:R-:W-:Y:S01]  /*9820*/  FSEL R160, R177, -INF , P4 ;  /* 0xff800000b1a07808 */ /* 0x000fe20002000000 */
[--C-:B------:R-:W-:Y:S01]  /*9830*/  FFMA.FTZ R208, R168, UR4, -R0.reuse ;  /* 0x00000004a8d07c23 */ /* 0x100fe20008010800 */
[----:B------:R-:W-:Y:S01]  /*9840*/  ISETP.GT.AND P4, PT, R189, 0x19, PT ;  /* 0x00000019bd00780c */ /* 0x000fe20003f84270 */
[----:B------:R-:W-:Y:S01]  /*9850*/  MUFU.EX2 R177, R3 ;  /* 0x0000000300b17308 */ /* 0x000fe20000000800 */
[--C-:B------:R-:W-:Y:S01]  /*9860*/  FFMA.FTZ R210, R161, UR4, -R0.reuse ;  /* 0x00000004a1d27c23 */ /* 0x100fe20008010800 */
[--C-:B------:R-:W-:Y:S01]  /*9870*/  FFMA.FTZ R161, R169, UR4, -R0.reuse ;  /* 0x00000004a9a17c23 */ /* 0x100fe20008010800 */
[----:B------:R-:W-:Y:S01]  /*9880*/  FSEL R179, R179, -INF , P4 ;  /* 0xff800000b3b37808 */ /* 0x000fe20002000000 */
[--C-:B------:R-:W-:Y:S01]  /*9890*/  FFMA.FTZ R169, R164, UR4, -R0.reuse ;  /* 0x00000004a4a97c23 */ /* 0x100fe20008010800 */
[----:B------:R-:W-:Y:S01]  /*98a0*/  ISETP.GT.AND P4, PT, R189, 0x21, PT ;  /* 0x00000021bd00780c */ /* 0x000fe20003f84270 */
[--C-:B------:R-:W-:Y:S01]  /*98b0*/  FFMA.FTZ R204, R172, UR4, -R0.reuse ;  /* 0x00000004accc7c23 */ /* 0x100fe20008010800 */
[--C-:B------:R-:W-:Y:S01]  /*98c0*/  FFMA.FTZ R200, R152, UR4, -R0.reuse ;  /* 0x0000000498c87c23 */ /* 0x100fe20008010800 */
[--C-:B------:R-:W-:Y:S01]  /*98d0*/  FFMA.FTZ R206, R165, UR4, -R0.reuse ;  /* 0x00000004a5ce7c23 */ /* 0x100fe20008010800 */
[----:B-1----:R-:W-:Y:S01]  /*98e0*/  FSEL R188, R188, -INF , P4 ;  /* 0xff800000bcbc7808 */ /* 0x002fe20002000000 */
[--C-:B------:R-:W-:Y:S01]  /*98f0*/  FFMA.FTZ R152, R170, UR4, -R0.reuse ;  /* 0x00000004aa987c23 */ /* 0x100fe20008010800 */
[----:B------:R-:W-:Y:S01]  /*9900*/  ISETP.GT.AND P4, PT, R189, 0x29, PT ;  /* 0x00000029bd00780c */ /* 0x000fe20003f84270 */
[--C-:B------:R-:W-:Y:S01]  /*9910*/  FFMA.FTZ R165, R173, UR4, -R0.reuse ;  /* 0x00000004ada57c23 */ /* 0x100fe20008010800 */
[--C-:B------:R-:W-:Y:S01]  /*9920*/  FFMA.FTZ R202, R181, UR4, -R0.reuse ;  /* 0x00000004b5ca7c23 */ /* 0x100fe20008010800 */
[--C-:B------:R-:W-:Y:S01]  /*9930*/  FFMA.FTZ R170, R171, UR4, -R0.reuse ;  /* 0x00000004abaa7c23 */ /* 0x100fe20008010800 */
[----:B------:R-:W-:Y:S01]  /*9940*/  FSEL R175, R175, -INF , P4 ;  /* 0xff800000afaf7808 */ /* 0x000fe20002000000 */
[--C-:B------:R-:W-:Y:S01]  /*9950*/  FFMA.FTZ R153, R153, UR4, -R0.reuse ;  /* 0x0000000499997c23 */ /* 0x100fe20008010800 */
[----:B------:R-:W-:Y:S01]  /*9960*/  ISETP.GT.AND P4, PT, R189, 0x31, PT ;  /* 0x00000031bd00780c */ /* 0x000fe20003f84270 */
[--C-:B------:R-:W-:Y:S01]  /*9970*/  FFMA.FTZ R173, R182, UR4, -R0.reuse ;  /* 0x00000004b6ad7c23 */ /* 0x100fe20008010800 */
[----:B------:R-:W-:Y:S01]  /*9980*/  FFMA.FTZ R181, R185, UR4, -R0 ;  /* 0x00000004b9b57c23 */ /* 0x000fe20008010800 */
[----:B------:R-:W-:Y:S01]  /*9990*/  MUFU.EX2 R208, R208 ;  /* 0x000000d000d07308 */ /* 0x000fe20000000800 */
[----:B------:R-:W-:-:S02]  /*99a0*/  FSEL R163, R163, -INF , P4 ;  /* 0xff800000a3a37808 */ /* 0x000fc40002000000 */
[----:B------:R-:W-:-:S04]  /*99b0*/  ISETP.GT.AND P4, PT, R189, 0x39, PT ;  /* 0x00000039bd00780c */ /* 0x000fc80003f84270 */
[----:B------:R-:W-:Y:S01]  /*99c0*/  FSEL R164, R167, -INF , P4 ;  /* 0xff800000a7a47808 */ /* 0x000fe20002000000 */
[----:B------:R-:W-:Y:S01]  /*99d0*/  MUFU.EX2 R210, R210 ;  /* 0x000000d200d27308 */ /* 0x000fe20000000800 */
[----:B------:R-:W-:-:S04]  /*99e0*/  ISETP.GT.AND P4, PT, R189, 0x41, PT ;  /* 0x00000041bd00780c */ /* 0x000fc80003f84270 */
[----:B------:R-:W-:Y:S02]  /*99f0*/  FSEL R155, R155, -INF , P4 ;  /* 0xff8000009b9b7808 */ /* 0x000fe40002000000 */
[----:B------:R-:W-:Y:S01]  /*9a00*/  ISETP.GT.AND P4, PT, R189, 0x49, PT ;  /* 0x00000049bd00780c */ /* 0x000fe20003f84270 */
[----:B------:R1:W-:Y:S03]  /*9a10*/  MUFU.EX2 R167, R169 ;  /* 0x000000a900a77308 */ /* 0x0003e60000000800 */
[----:B---3--:R-:W-:-:S05]  /*9a20*/  FSEL R191, R191, -INF , P4 ;  /* 0xff800000bfbf7808 */ /* 0x008fca0002000000 */
[----:B------:R-:W-:Y:S01]  /*9a30*/  MUFU.EX2 R161, R161 ;  /* 0x000000a100a17308 */ /* 0x000fe20000000800 */
[----:B-1----:R-:W-:-:S07]  /*9a40*/  FFMA.FTZ R169, R180, UR4, -R0 ;  /* 0x00000004b4a97c23 */ /* 0x002fce0008010800 */
        /* <DEDUP_REMOVED lines=8> */
[----:B------:R-:W-:Y:S01]  /*9ad0*/  FMNMX.FTZ R197, R159, R20, !PT ;  /* 0x000000149fc57209 */ /* 0x000fe20007810000 */
[----:B------:R-:W-:Y:S01]  /*9ae0*/  WARPGROUP.ARRIVE ;  /* 0x00000000000079c5 */ /* 0x000fe20000000000 */
[--C-:B------:R-:W-:Y:S01]  /*9af0*/  FFMA.FTZ R196, R156, UR4, -R0.reuse ;  /* 0x000000049cc47c23 */ /* 0x100fe20008010800 */
[--C-:B------:R-:W-:Y:S01]  /*9b00*/  FFMA.FTZ R198, R157, UR4, -R0.reuse ;  /* 0x000000049dc67c23 */ /* 0x100fe20008010800 */
[----:B------:R-:W-:Y:S01]  /*9b10*/  FMNMX.FTZ R197, R2, R197, !PT ;  /* 0x000000c502c57209 */ /* 0x000fe20007810000 */
[--C-:B------:R-:W-:Y:S01]  /*9b20*/  FFMA.FTZ R157, R183, UR4, -R0.reuse ;  /* 0x00000004b79d7c23 */ /* 0x100fe20008010800 */
[----:B------:R-:W-:Y:S01]  /*9b30*/  FFMA.FTZ R156, R186, UR4, -R0 ;  /* 0x00000004ba9c7c23 */ /* 0x000fe20008010800 */
[----:B------:R-:W-:Y:S01]  /*9b40*/  HGMMA.64x256x16.F32 R24, R192, gdesc[UR4].tnspB, R24, gsb0 ;  /* 0x43e00004c0187df0 */ /* 0x000fe20008000818 */
[----:B------:R-:W-:Y:S01]  /*9b50*/  FMNMX.FTZ R197, R190, R197, !PT ;  /* 0x000000c5bec57209 */ /* 0x000fe20007810000 */
[----:B------:R-:W-:Y:S03]  /*9b60*/  MUFU.EX2 R196, R196 ;  /* 0x000000c400c47308 */ /* 0x000fe60000000800 */
[----:B------:R-:W-:-:S04]  /*9b70*/  FMNMX.FTZ R197, R184, R197, !PT ;  /* 0x000000c5b8c57209 */ /* 0x000fc80007810000 */
        /* <DEDUP_REMOVED lines=18> */
[----:B------:R-:W-:-:S04]  /*9ca0*/  FMNMX.FTZ R168, R154, R3, !PT ;  /* 0x000000039aa87209 */ /* 0x000fc80007810000 */
[----:B------:R-:W-:-:S04]  /*9cb0*/  FMNMX.FTZ R3, R155, R168, !PT ;  /* 0x000000a89b037209 */ /* 0x000fc80007810000 */
[----:B------:R-:W-:-:S04]  /*9cc0*/  FMNMX.FTZ R168, R158, R3, !PT ;  /* 0x000000039ea87209 */ /* 0x000fc80007810000 */
[----:B------:R-:W-:-:S05]  /*9cd0*/  FMNMX.FTZ R168, R191, R168, !PT ;  /* 0x000000a8bfa87209 */ /* 0x000fca0007810000 */
[----:B------:R-:W1:Y:S02]  /*9ce0*/  SHFL.BFLY PT, R3, R168, 0x2, 0x1f ;  /* 0x0c401f00a8037f89 */ /* 0x000e6400000e0000 */
[----:B-1----:R-:W-:Y:S02]  /*9cf0*/  FMNMX.FTZ R172, R168, R3, !PT ;  /* 0x00000003a8ac7209 */ /* 0x002fe40007810000 */
[----:B------:R-:W-:-:S03]  /*9d00*/  FSEL R168, R4, RZ, P2 ;  /* 0x000000ff04a87208 */ /* 0x000fc60001000000 */
[----:B------:R-:W1:Y:S02]  /*9d10*/  SHFL.BFLY PT, R3, R172, 0x1, 0x1f ;  /* 0x0c201f00ac037f89 */ /* 0x000e6400000e0000 */
[----:B------:R-:W-:Y:S02]  /*9d20*/  FADD.FTZ R168, -R168, R21 ;  /* 0x00000015a8a87221 */ /* 0x000fe40000010100 */
[----:B------:R-:W-:Y:S02]  /*9d30*/  MUFU.EX2 R21, R170 ;  /* 0x000000aa00157308 */ /* 0x000fe40000000800 */
[----:B------:R-:W-:-:S06]  /*9d40*/  FMUL.FTZ R0, R168, UR4 ;  /* 0x00000004a8007c20 */ /* 0x000fcc0008410000 */
[----:B------:R-:W2:Y:S01]  /*9d50*/  MUFU.EX2 R0, R0 ;  /* 0x0000000000007308 */ /* 0x000ea20000000800 */
[----:B-1----:R-:W-:-:S04]  /*9d60*/  FMNMX.FTZ R3, R172, R3, !PT ;  /* 0x00000003ac037209 */ /* 0x002fc80007810000 */
[C---:B------:R-:W-:Y:S01]  /*9d70*/  FSETP.NEU.FTZ.AND P2, PT, R3.reuse, -INF , PT ;  /* 0xff8000000300780b */ /* 0x040fe20003f5d000 */
[----:B------:R-:W-:Y:S01]  /*9d80*/  FMUL.FTZ R171, R3, UR4 ;  /* 0x0000000403ab7c20 */ /* 0x000fe20008410000 */
[----:B--2---:R-:W-:-:S04]  /*9d90*/  FFMA.FTZ R17, R0, R17, R177 ;  /* 0x0000001100117223 */ /* 0x004fc800000100b1 */
[----:B------:R-:W-:Y:S01]  /*9da0*/  FSEL R171, R171, RZ, P2 ;  /* 0x000000ffabab7208 */ /* 0x000fe20001000000 */
[C---:B------:R-:W-:Y:S01]  /*9db0*/  FADD.FTZ R17, R208.reuse, R17 ;  /* 0x00000011d0117221 */ /* 0x040fe20000010000 */
[----:B------:R-:W-:-:S03]  /*9dc0*/  F2FP.F16.F32.PACK_AB R208, R208, R177 ;  /* 0x000000b1d0d0723e */ /* 0x000fc600000000ff */
        /* <DEDUP_REMOVED lines=8> */
[----:B------:R-:W-:Y:S01]  /*9e50*/  FADD.FTZ R176, R210, R17 ;  /* 0x00000011d2b07221 */ /* 0x000fe20000010000 */
[--C-:B------:R-:W-:Y:S01]  /*9e60*/  FFMA.FTZ R203, R174, UR4, -R171.reuse ;  /* 0x00000004aecb7c23 */ /* 0x100fe200080108ab */
[----:B------:R-:W-:Y:S01]  /*9e70*/  FMUL.FTZ R159, R159, UR4 ;  /* 0x000000049f9f7c20 */ /* 0x000fe20008410000 */
[--C-:B------:R-:W-:Y:S01]  /*9e80*/  FFMA.FTZ R174, R175, UR4, -R171.reuse ;  /* 0x00000004afae7c23 */ /* 0x100fe200080108ab */
[----:B------:R-:W-:Y:S01]  /*9e90*/  FADD.FTZ R175, R161, R176 ;  /* 0x000000b0a1af7221 */ /* 0x000fe20000010000 */
[--C-:B------:R-:W-:Y:S01]  /*9ea0*/  FFMA.FTZ R160, R160, UR4, -R171.reuse ;  /* 0x00000004a0a07c23 */ /* 0x100fe200080108ab */
[----:B------:R-:W-:Y:S01]  /*9eb0*/  FFMA.FTZ R207, R178, UR4, -R171 ;  /* 0x00000004b2cf7c23 */ /* 0x000fe200080108ab */
[----:B------:R1:W2:Y:S01]  /*9ec0*/  MUFU.EX2 R2, R159 ;  /* 0x0000009f00027308 */ /* 0x0002a20000000800 */
[----:B------:R-:W-:Y:S01]  /*9ed0*/  FADD.FTZ R176, R204, R175 ;  /* 0x000000afccb07221 */ /* 0x000fe20000010000 */
[--C-:B------:R-:W-:Y:S01]  /*9ee0*/  FFMA.FTZ R172, R179, UR4, -R171.reuse ;  /* 0x00000004b3ac7c23 */ /* 0x100fe200080108ab */
[----:B------:R-:W-:Y:S01]  /*9ef0*/  MOV R17, UR47 ;  /* 0x0000002f00117c02 */ /* 0x000fe20008000f00 */
[--C-:B------:R-:W-:Y:S01]  /*9f00*/  FFMA.FTZ R201, R187, UR4, -R171.reuse ;  /* 0x00000004bbc97c23 */ /* 0x100fe200080108ab */
[--C-:B------:R-:W-:Y:S01]  /*9f10*/  FFMA.FTZ R188, R188, UR4, -R171.reuse ;  /* 0x00000004bcbc7c23 */ /* 0x100fe200080108ab */
[--C-:B------:R-:W-:Y:S01]  /*9f20*/  FFMA.FTZ R199, R166, UR4, -R171.reuse ;  /* 0x00000004a6c77c23 */ /* 0x100fe200080108ab */
[----:B------:R-:W-:Y:S01]  /*9f30*/  FFMA.FTZ R197, R162, UR4, -R171 ;  /* 0x00000004a2c57c23 */ /* 0x000fe200080108ab */
[----:B------:R-:W3:Y:S01]  /*9f40*/  MUFU.EX2 R168, R168 ;  /* 0x000000a800a87308 */ /* 0x000ee20000000800 */
[----:B-1----:R-:W-:Y:S01]  /*9f50*/  FADD.FTZ R159, R167, R176 ;  /* 0x000000b0a79f7221 */ /* 0x002fe20000010000 */
[----:B------:R-:W-:-:S02]  /*9f60*/  @!P1 VIADD R17, R17, 0x38840 ;  /* 0x0003884011119836 */ /* 0x000fc40000000000 */
[--C-:B------:R-:W-:Y:S01]  /*9f70*/  FFMA.FTZ R162, R163, UR4, -R171.reuse ;  /* 0x00000004a3a27c23 */ /* 0x100fe200080108ab */
[----:B------:R-:W-:Y:S01]  /*9f80*/  FFMA.FTZ R164, R164, UR4, -R171 ;  /* 0x00000004a4a47c23 */ /* 0x000fe200080108ab */
[----:B------:R-:W-:Y:S01]  /*9f90*/  FADD.FTZ R178, R206, R159 ;  /* 0x0000009fceb27221 */ /* 0x000fe20000010000 */
[----:B------:R-:W-:Y:S01]  /*9fa0*/  FFMA.FTZ R155, R155, UR4, -R171 ;  /* 0x000000049b9b7c23 */ /* 0x000fe200080108ab */
[----:B------:R-:W-:Y:S01]  /*9fb0*/  @!P1 PRMT R17, RZ, 0x654, R17 ;  /* 0x00000654ff119816 */ /* 0x000fe20000000011 */
[----:B------:R-:W1:Y:S01]  /*9fc0*/  MUFU.EX2 R211, R211 ;  /* 0x000000d300d37308 */ /* 0x000e620000000800 */
[----:B--2---:R-:W-:Y:S01]  /*9fd0*/  FFMA.FTZ R5, R2, R5, R209 ;  /* 0x0000000502057223 */ /* 0x004fe200000100d1 */
[----:B------:R-:W-:Y:S01]  /*9fe0*/  FFMA.FTZ R158, R158, UR4, -R171 ;  /* 0x000000049e9e7c23 */ /* 0x000fe200080108ab */
[----:B------:R-:W-:Y:S02]  /*9ff0*/  MOV R159, UR5 ;  /* 0x00000005009f7c02 */ /* 0x000fe40008000f00 */
[----:B------:R-:W-:-:S02]  /*a000*/  PLOP3.LUT P2, PT, PT, PT, UP0, 0x80, 0x0 ;  /* 0x000000000000781c */ /* 0x000fc40003f4f008 */
[----:B------:R-:W-:Y:S01]  /*a010*/  F2FP.F16.F32.PACK_AB R210, R161, R210 ;  /* 0x000000d2a1d2723e */ /* 0x000fe200000000ff */
[----:B------:R-:W2:Y:S01]  /*a020*/  MUFU.EX2 R170, R170 ;  /* 0x000000aa00aa7308 */ /* 0x000ea20000000800 */
[C---:B---3--:R-:W-:Y:S01]  /*a030*/  FADD.FTZ R176, R168.reuse, R5 ;  /* 0x00000005a8b07221 */ /* 0x048fe20000010000 */
[----:B------:R-:W-:Y:S01]  /*a040*/  @!P1 VIADD R159, R159, 0x38860 ;  /* 0x000388609f9f9836 */ /* 0x000fe20000000000 */
[----:B------:R-:W-:Y:S02]  /*a050*/  F2FP.F16.F32.PACK_AB R204, R167, R204 ;  /* 0x000000cca7cc723e */ /* 0x000fe400000000ff */
[----:B------:R-:W-:Y:S02]  /*a060*/  F2FP.F16.F32.PACK_AB R206, R165, R206 ;  /* 0x000000cea5ce723e */ /* 0x000fe400000000ff */
[----:B------:R-:W-:Y:S01]  /*a070*/  @!P1 PRMT R159, RZ, 0x654, R159 ;  /* 0x00000654ff9f9816 */ /* 0x000fe2000000009f */
[----:B------:R-:W3:Y:S01]  /*a080*/  MUFU.EX2 R205, R205 ;  /* 0x000000cd00cd7308 */ /* 0x000ee20000000800 */
[----:B-1----:R-:W-:Y:S01]  /*a090*/  FADD.FTZ R5, R211, R176 ;  /* 0x000000b0d3057221 */ /* 0x002fe20000010000 */
[----:B------:R-:W-:-:S06]  /*a0a0*/  F2FP.F16.F32.PACK_AB R209, R168, R209 ;  /* 0x000000d1a8d1723e */ /* 0x000fcc00000000ff */
        /* <DEDUP_REMOVED lines=14> */
[----:B-1----:R-:W-:-:S07]  /*a190*/  FADD.FTZ R5, R201, R166 ;  /* 0x000000a6c9057221 */ /* 0x002fce0000010000 */
[----:B------:R-:W1:Y:S01]  /*a1a0*/  MUFU.EX2 R174, R174 ;  /* 0x000000ae00ae7308 */ /* 0x000e620000000800 */
[C---:B--2---:R-:W-:Y:S01]  /*a1b0*/  FADD.FTZ R166, R20.reuse, R5 ;  /* 0x0000000514a67221 */ /* 0x044fe20000010000 */
[----:B------:R-:W-:Y:S01]  /*a1c0*/  F2FP.F16.F32.PACK_AB R201, R20, R201 ;  /* 0x000000c914c9723e */ /* 0x000fe200000000ff */
[----:B------:R-:W-:-:S05]  /*a1d0*/  IMAD.MOV.U32 R20, RZ, RZ, R3 ;  /* 0x000000ffff147224 */ /* 0x000fca00078e0003 */
[----:B------:R-:W2:Y:S01]  /*a1e0*/  MUFU.EX2 R197, R197 ;  /* 0x000000c500c57308 */ /* 0x000ea20000000800 */
[----:B---3--:R-:W-:-:S07]  /*a1f0*/  FADD.FTZ R5, R203, R166 ;  /* 0x000000a6cb057221 */ /* 0x008fce0000010000 */
[----:B------:R-:W3:Y:S01]  /*a200*/  MUFU.EX2 R162, R162 ;  /* 0x000000a200a27308 */ /* 0x000ee20000000800 */
[----:B-1----:R-:W-:-:S07]  /*a210*/  F2FP.F16.F32.PACK_AB R203, R174, R203 ;  /* 0x000000cbaecb723e */ /* 0x002fce00000000ff */
[----:B------:R-:W1:Y:S01]  /*a220*/  MUFU.EX2 R199, R199 ;  /* 0x000000c700c77308 */ /* 0x000e620000000800 */
[----:B------:R-:W-:Y:S02]  /*a230*/  WARPGROUP.DEPBAR.LE gsb0, 0x0 ;  /* 0x00008000000079c5 */ /* 0x000fe40000010000 */
[----:B------:R4:W-:Y:S01]  /*a240*/  @!P1 SYNCS.ARRIVE.TRANS64.RED.A1T0 RZ, [R17+URZ], RZ ;  /* 0x000000ff11ff99a7 */ /* 0x0009e2000810043f */
[--C-:B------:R-:W-:Y:S01]  /*a250*/  FFMA.FTZ R193, R154, UR4, -R171.reuse ;  /* 0x000000049ac17c23 */ /* 0x100fe200080108ab */
[----:B------:R-:W-:Y:S01]  /*a260*/  FFMA.FTZ R171, R191, UR4, -R171 ;  /* 0x00000004bfab7c23 */ /* 0x000fe200080108ab */
[----:B------:R-:W-:Y:S02]  /*a270*/  F2FP.F16.F32.PACK_AB R192, R181, R152 ;  /* 0x00000098b5c0723e */ /* 0x000fe400000000ff */
[----:B------:R5:W1:Y:S01]  /*a280*/  MUFU.EX2 R154, R164 ;  /* 0x000000a4009a7308 */ /* 0x000a620000000800 */
[----:B------:R-:W-:Y:S01]  /*a290*/  F2FP.F16.F32.PACK_AB R194, R21, R156 ;  /* 0x0000009c15c2723e */ /* 0x000fe200000000ff */
[----:B----4-:R-:W-:Y:S01]  /*a2a0*/  FADD.FTZ R17, R165, R178 ;  /* 0x000000b2a5117221 */ /* 0x010fe20000010000 */
[----:B------:R4:W-:Y:S03]  /*a2b0*/  @!P1 SYNCS.ARRIVE.TRANS64.RED.A1T0 RZ, [R159+URZ], RZ ;  /* 0x000000ff9fff99a7 */ /* 0x0009e6000810043f */
[----:B------:R-:W-:-:S02]  /*a2c0*/  FADD.FTZ R178, R200, R17 ;  /* 0x00000011c8b27221 */ /* 0x000fc40000010000 */
[----:B------:R-:W4:Y:S01]  /*a2d0*/  MUFU.EX2 R193, R193 ;  /* 0x000000c100c17308 */ /* 0x000f220000000800 */
[----:B-----5:R-:W-:Y:S01]  /*a2e0*/  FADD.FTZ R164, R174, R5 ;  /* 0x00000005aea47221 */ /* 0x020fe20000010000 */
[C---:B------:R-:W-:Y:S01]  /*a2f0*/  F2FP.F16.F32.PACK_AB R200, R169.reuse, R200 ;  /* 0x000000c8a9c8723e */ /* 0x040fe200000000ff */
[----:B------:R-:W-:Y:S02]  /*a300*/  FADD.FTZ R17, R169, R178 ;  /* 0x000000b2a9117221 */ /* 0x000fe40000010000 */
[----:B--2---:R-:W-:Y:S01]  /*a310*/  FADD.FTZ R5, R197, R164 ;  /* 0x000000a4c5057221 */ /* 0x004fe20000010000 */
[----:B---3--:R-:W-:Y:S01]  /*a320*/  F2FP.F16.F32.PACK_AB R197, R162, R197 ;  /* 0x000000c5a2c5723e */ /* 0x008fe200000000ff */
[----:B------:R-:W-:Y:S01]  /*a330*/  FADD.FTZ R176, R202, R17 ;  /* 0x00000011cab07221 */ /* 0x000fe20000010000 */
[----:B------:R-:W2:Y:S01]  /*a340*/  MUFU.EX2 R155, R155 ;  /* 0x0000009b009b7308 */ /* 0x000ea20000000800 */
[----:B------:R-:W-:Y:S01]  /*a350*/  FADD.FTZ R164, R162, R5 ;  /* 0x00000005a2a47221 */ /* 0x000fe20000010000 */
[C---:B------:R-:W-:Y:S01]  /*a360*/  F2FP.F16.F32.PACK_AB R202, R153.reuse, R202 ;  /* 0x000000ca99ca723e */ /* 0x040fe200000000ff */
[----:B------:R-:W-:-:S02]  /*a370*/  FADD.FTZ R17, R153, R176 ;  /* 0x000000b099117221 */ /* 0x000fc40000010000 */
[----:B-1----:R-:W-:Y:S01]  /*a380*/  FADD.FTZ R5, R199, R164 ;  /* 0x000000a4c7057221 */ /* 0x002fe20000010000 */
[----:B------:R-:W-:Y:S01]  /*a390*/  F2FP.F16.F32.PACK_AB R199, R154, R199 ;  /* 0x000000c79ac7723e */ /* 0x000fe200000000ff */
[----:B------:R-:W-:Y:S01]  /*a3a0*/  FADD.FTZ R176, R196, R17 ;  /* 0x00000011c4b07221 */ /* 0x000fe20000010000 */
[----:B------:R-:W1:Y:S01]  /*a3b0*/  MUFU.EX2 R195, R158 ;  /* 0x0000009e00c37308 */ /* 0x000e620000000800 */
[C---:B------:R-:W-:Y:S02]  /*a3c0*/  F2FP.F16.F32.PACK_AB R196, R173.reuse, R196 ;  /* 0x000000c4adc4723e */ /* 0x040fe400000000ff */
[----:B------:R-:W-:-:S04]  /*a3d0*/  FADD.FTZ R17, R173, R176 ;  /* 0x000000b0ad117221 */ /* 0x000fc80000010000 */
[----:B------:R-:W-:Y:S01]  /*a3e0*/  FADD.FTZ R176, R198, R17 ;  /* 0x00000011c6b07221 */ /* 0x000fe20000010000 */
[----:B------:R-:W3:Y:S01]  /*a3f0*/  MUFU.EX2 R171, R171 ;  /* 0x000000ab00ab7308 */ /* 0x000ee20000000800 */
[C---:B------:R-:W-:Y:S02]  /*a400*/  F2FP.F16.F32.PACK_AB R198, R157.reuse, R198 ;  /* 0x000000c69dc6723e */ /* 0x040fe400000000ff */
[----:B------:R-:W-:-:S04]  /*a410*/  FADD.FTZ R17, R157, R176 ;  /* 0x000000b09d117221 */ /* 0x000fc80000010000 */
[----:B------:R-:W-:Y:S01]  /*a420*/  FADD.FTZ R166, R152, R17 ;  /* 0x0000001198a67221 */ /* 0x000fe20000010000 */
[----:B------:R-:W-:-:S03]  /*a430*/  FADD.FTZ R152, R154, R5 ;  /* 0x000000059a987221 */ /* 0x000fc60000010000 */
[----:B------:R-:W-:Y:S01]  /*a440*/  FADD.FTZ R17, R181, R166 ;  /* 0x000000a6b5117221 */ /* 0x000fe20000010000 */
[----:B----4-:R-:W-:Y:S01]  /*a450*/  FADD.FTZ R152, R193, R152 ;  /* 0x00000098c1987221 */ /* 0x010fe20000010000 */
[C---:B--2---:R-:W-:Y:S02]  /*a460*/  F2FP.F16.F32.PACK_AB R193, R155.reuse, R193 ;  /* 0x000000c19bc1723e */ /* 0x044fe400000000ff */
[----:B------:R-:W-:Y:S01]  /*a470*/  FADD.FTZ R166, R156, R17 ;  /* 0x000000119ca67221 */ /* 0x000fe20000010000 */
[----:B------:R-:W-:-:S03]  /*a480*/  FADD.FTZ R152, R155, R152 ;  /* 0x000000989b987221 */ /* 0x000fc60000010000 */
[----:B------:R-:W-:Y:S01]  /*a490*/  FADD.FTZ R17, R21, R166 ;  /* 0x000000a615117221 */ /* 0x000fe20000010000 */
[----:B-1----:R-:W-:Y:S01]  /*a4a0*/  FADD.FTZ R152, R195, R152 ;  /* 0x00000098c3987221 */ /* 0x002fe20000010000 */
[C---:B---3--:R-:W-:Y:S02]  /*a4b0*/  F2FP.F16.F32.PACK_AB R195, R171.reuse, R195 ;  /* 0x000000c3abc3723e */ /* 0x048fe400000000ff */
[----:B------:R-:W-:Y:S01]  /*a4c0*/  MOV R21, R4 ;  /* 0x0000000400157202 */ /* 0x000fe20000000f00 */
[----:B------:R-:W-:Y:S01]  /*a4d0*/  FADD.FTZ R5, R171, R152 ;  /* 0x00000098ab057221 */ /* 0x000fe20000010000 */
[----:B------:R-:W-:Y:S06]  /*a4e0*/  @P2 BRA `(.L_x_1971) ;  /* 0xffffffbc00802947 */ /* 0x000fec000383ffff */
[----:B------:R-:W-:-:S05]  /*a4f0*/  UMOV UR47, UR45 ;  /* 0x0000002d002f7c82 */ /* 0x000fca0008000000 */
.L_x_1962:
[----:B------:R-:W-:-:S13]  /*a500*/  ISETP.LE.AND P2, PT, RZ, UR47, PT ;  /* 0x0000002fff007c0c */ /* 0x000fda000bf43270 */
[----:B------:R-:W-:Y:S05]  /*a510*/  @!P2 BRA `(.L_x_1972) ;  /* 0x0000003c000ca947 */ /* 0x000fea0003800000 */
[----:B------:R-:W-:Y:S01]  /*a520*/  R2UR UR61, R16 ;  /* 0x00000000103d72ca */ /* 0x000fe200000e0000 */
[----:B------:R-:W-:Y:S01]  /*a530*/  IMAD.MOV.U32 R21, RZ, RZ, R4 ;  /* 0x000000ffff157224 */ /* 0x000fe200078e0004 */
[----:B------:R-:W-:Y:S01]  /*a540*/  MOV R20, R3 ;  /* 0x0000000300147202 */ /* 0x000fe20000000f00 */
[----:B------:R-:W-:Y:S01]  /*a550*/  UMOV UR45, UR46 ;  /* 0x0000002e002d7c82 */ /* 0x000fe20008000000 */
[----:B------:R-:W-:-:S11]  /*a560*/  ULDC UR41, c[0x0][0x9d8] ;  /* 0x0002760000297ab9 */ /* 0x000fd60000000800 */
.L_x_1981:
[----:B------:R-:W-:-:S04]  /*a570*/  UIADD3 UR46, UR45, 0x1, URZ ;  /* 0x000000012d2e7890 */ /* 0x000fc8000fffe03f */
[----:B------:R-:W-:-:S04]  /*a580*/  UISETP.NE.AND UP0, UPT, UR46, 0x2, UPT ;  /* 0x000000022e00788c */ /* 0x000fc8000bf05270 */
[----:B------:R-:W-:Y:S02]  /*a590*/  USEL UR4, URZ, 0x1, UP0 ;  /* 0x000000013f047887 */ /* 0x000fe40008000000 */
[----:B------:R-:W-:Y:S02]  /*a5a0*/  USEL UR46, UR46, URZ, UP0 ;  /* 0x0000003f2e2e7287 */ /* 0x000fe40008000000 */
[----:B------:R-:W-:-:S06]  /*a5b0*/  ULOP3.LUT UR4, UR61, UR4, URZ, 0x3c, !UPT ;  /* 0x000000043d047292 */ /* 0x000fcc000f8e3c3f */
[----:B------:R-:W-:Y:S01]  /*a5c0*/  MOV R16, UR4 ;  /* 0x0000000400107c02 */ /* 0x000fe20008000f00 */
[----:B------:R-:W-:Y:S06]  /*a5d0*/  @!P0 BRA `(.L_x_1973) ;  /* 0x0000000000048947 */ /* 0x000fec0003800000 */
[----:B------:R-:W-:Y:S01]  /*a5e0*/  BPT.TRAP 0x1 ;  /* 0x000000040000795c */ /* 0x000fe20000300000 */
.L_x_1973:
[----:B------:R-:W-:Y:S01]  /*a5f0*/  R2UR UR5, R16 ;  /* 0x00000000100572ca */ /* 0x000fe200000e0000 */
[----:B------:R-:W-:-:S12]  /*a600*/  ULEA UR4, UR46, UR60, 0x3 ;  /* 0x0000003c2e047291 */ /* 0x000fd8000f8e183f */
[----:B------:R-:W-:-:S05]  /*a610*/  IMAD.U32 R3, RZ, RZ, UR5 ;  /* 0x00000005ff037e24 */ /* 0x000fca000f8e00ff */
[----:B------:R-:W-:-:S04]  /*a620*/  SHF.L.U32 R3, R3, 0x1f, RZ ;  /* 0x0000001f03037819 */ /* 0x000fc800000006ff */
[----:B------:R1:W2:Y:S01]  /*a630*/  SYNCS.PHASECHK.TRANS64.TRYWAIT P2, [UR4+0x38830], R3 ;  /* 0x03883003ff0075a7 */ /* 0x0002a20008040144 */
[----:B------:R-:W-:Y:S05]  /*a640*/  @!P0 BRA `(.L_x_1974) ;  /* 0x0000000000048947 */ /* 0x000fea0003800000 */
[----:B------:R-:W-:Y:S01]  /*a650*/  BPT.TRAP 0x1 ;  /* 0x000000040000795c */ /* 0x000fe20000300000 */
.L_x_1974:
[----:B--2---:R-:W-:Y:S05]  /*a660*/  @P2 BRA `(.L_x_1975) ;  /* 0x0000000000082947 */ /* 0x004fea0003800000 */
[----:B------:R-:W2:Y:S02]  /*a670*/  SYNCS.PHASECHK.TRANS64.TRYWAIT P2, [UR4+0x38830], R3 ;  /* 0x03883003ff0075a7 */ /* 0x000ea40008040144 */
[----:B--2---:R-:W-:Y:S05]  /*a680*/  @!P2 BRA `(.L_x_1976) ;  /* 0x000000a00020a947 */ /* 0x004fea0003800000 */
.L_x_1975:
        /* <DEDUP_REMOVED lines=604> */
.L_x_1977:
[----:B------:R-:W-:Y:S01]  /*cc50*/  ULEA UR5, UR45, UR60, 0x3 ;  /* 0x0000003c2d057291 */ /* 0x000fe2000f8e183f */
[----:B------:R-:W-:-:S04]  /*cc60*/  MOV R0, UR61 ;  /* 0x0000003d00007c02 */ /* 0x000fc80008000f00 */
[----:B------:R-:W-:-:S04]  /*cc70*/  SHF.L.U32 R0, R0, 0x1f, RZ ;  /* 0x0000001f00007819 */ /* 0x000fc800000006ff */
[----:B------:R3:W4:Y:S01]  /*cc80*/  SYNCS.PHASECHK.TRANS64.TRYWAIT P2, [UR5+0x38850], R0 ;  /* 0x03885000ff0075a7 */ /* 0x0007220008040145 */
[----:B------:R-:W-:Y:S05]  /*cc90*/  @!P0 BRA `(.L_x_1978) ;  /* 0x0000000000048947 */ /* 0x000fea0003800000 */
[----:B------:R-:W-:Y:S01]  /*cca0*/  BPT.TRAP 0x1 ;  /* 0x000000040000795c */ /* 0x000fe20000300000 */
.L_x_1978:
[----:B----4-:R-:W-:Y:S05]  /*ccb0*/  @P2 BRA `(.L_x_1979) ;  /* 0x0000000000082947 */ /* 0x010fea0003800000 */
[----:B------:R-:W4:Y:S02]  /*ccc0*/  SYNCS.PHASECHK.TRANS64.TRYWAIT P2, [UR5+0x38850], R0 ;  /* 0x03885000ff0075a7 */ /* 0x000f240008040145 */
[----:B----4-:R-:W-:Y:S05]  /*ccd0*/  @!P2 BRA `(.L_x_1980) ;  /* 0x0000007800a4a947 */ /* 0x010fea0003800000 */
.L_x_1979:
[----:B------:R-:W-:Y:S01]  /*cce0*/  UIADD3 UR4, UR60, 0x400, URZ ;  /* 0x000004003c047890 */ /* 0x000fe2000fffe03f */
[----:B------:R-:W-:Y:S01]  /*ccf0*/  WARPGROUP.ARRIVE ;  /* 0x00000000000079c5 */ /* 0x000fe20000000000 */
[----:B------:R-:W-:Y:S01]  /*cd00*/  UMOV UR7, 0x40000040 ;  /* 0x4000004000077882 */ /* 0x000fe20000000000 */
[----:B------:R-:W-:Y:S01]  /*cd10*/  FMUL.FTZ R2, R184, UR41 ;  /* 0x00000029b8027c20 */ /* 0x000fe20008410000 */
[----:B------:R-:W-:Y:S01]  /*cd20*/  USHF.R.U32.HI UR4, URZ, 0x4, UR4 ;  /* 0x000000043f047899 */ /* 0x000fe20008011604 */
[----:B-12---:R-:W-:Y:S01]  /*cd30*/  FMUL.FTZ R3, R185, UR41 ;  /* 0x00000029b9037c20 */ /* 0x006fe20008410000 */
[----:B------:R-:W-:Y:S01]  /*cd40*/  FMUL.FTZ R184, R187, UR41 ;  /* 0x00000029bbb87c20 */ /* 0x000fe20008410000 */
[----:B------:R-:W-:Y:S01]  /*cd50*/  FMUL.FTZ R187, R188, UR41 ;  /* 0x00000029bcbb7c20 */ /* 0x000fe20008410000 */
[----:B------:R-:W-:Y:S01]  /*cd60*/  ULOP3.LUT UR4, UR4, 0x3fff, URZ, 0xc0, !UPT ;  /* 0x00003fff04047892 */ /* 0x000fe2000f8ec03f */
[----:B------:R-:W3:Y:S01]  /*cd70*/  MUFU.TANH R2, R2 ;  /* 0x0000000200027308 */ /* 0x000ee20000002400 */
[----:B------:R-:W-:Y:S01]  /*cd80*/  FMUL.FTZ R188, R189, UR41 ;  /* 0x00000029bdbc7c20 */ /* 0x000fe20008410000 */
[----:B------:R-:W-:Y:S01]  /*cd90*/  FMUL.FTZ R185, R186, UR41 ;  /* 0x00000029bab97c20 */ /* 0x000fe20008410000 */
[----:B------:R-:W-:Y:S01]  /*cda0*/  ULOP3.LUT UR4, UR4, 0x2800000, URZ, 0xfc, !UPT ;  /* 0x0280000004047892 */ /* 0x000fe2000f8efc3f */
[----:B------:R-:W-:Y:S01]  /*cdb0*/  FMUL.FTZ R186, R190, UR41 ;  /* 0x00000029beba7c20 */ /* 0x000fe20008410000 */
[----:B------:R-:W-:Y:S01]  /*cdc0*/  FMUL.FTZ R190, R176, UR41 ;  /* 0x00000029b0be7c20 */ /* 0x000fe20008410000 */
[----:B------:R-:W-:Y:S01]  /*cdd0*/  FMUL.FTZ R177, R177, UR41 ;  /* 0x00000029b1b17c20 */ /* 0x000fe20008410000 */
[----:B------:R-:W-:Y:S01]  /*cde0*/  UIMAD UR10, UR45, 0xa00, UR4 ;  /* 0x00000a002d0a78a4 */ /* 0x000fe2000f8e0204 */
[----:B------:R-:W1:Y:S01]  /*cdf0*/  MUFU.TANH R3, R3 ;  /* 0x0000000300037308 */ /* 0x000e620000002400 */
        /* <DEDUP_REMOVED lines=9> */
[----:B------:R-:W2:Y:S01]  /*ce90*/  MUFU.TANH R187, R187 ;  /* 0x000000bb00bb7308 */ /* 0x000ea20000002400 */
[----:B------:R-:W-:Y:S01]  /*cea0*/  UMOV UR7, 0x40000040 ;  /* 0x4000004000077882 */ /* 0x000fe20000000000 */
[----:B---3--:R-:W-:Y:S01]  /*ceb0*/  FMNMX.FTZ R0, R2, R21, !PT ;  /* 0x0000001502007209 */ /* 0x008fe20007810000 */
[----:B------:R-:W-:Y:S01]  /*cec0*/  FMUL.FTZ R168, R169, UR41 ;  /* 0x00000029a9a87c20 */ /* 0x000fe20008410000 */
[----:B------:R-:W-:Y:S01]  /*ced0*/  FMUL.FTZ R169, R172, UR41 ;  /* 0x00000029aca97c20 */ /* 0x000fe20008410000 */
[----:B------:R-:W-:Y:S01]  /*cee0*/  FMUL.FTZ R172, R173, UR41 ;  /* 0x00000029adac7c20 */ /* 0x000fe20008410000 */
[----:B------:R-:W-:Y:S01]  /*cef0*/  FMUL.FTZ R160, R160, UR41 ;  /* 0x00000029a0a07c20 */ /* 0x000fe20008410000 */
[----:B-1----:R-:W-:Y:S01]  /*cf00*/  FMNMX.FTZ R0, R3, R0, !PT ;  /* 0x0000000003007209 */ /* 0x002fe20007810000 */
        /* <DEDUP_REMOVED lines=9> */
[----:B--2---:R-:W-:Y:S01]  /*cfa0*/  FMNMX.FTZ R173, R187, R0, !PT ;  /* 0x00000000bbad7209 */ /* 0x004fe20007810000 */
[----:B------:R-:W-:Y:S01]  /*cfb0*/  FMUL.FTZ R170, R170, UR41 ;  /* 0x00000029aaaa7c20 */ /* 0x000fe20008410000 */
[----:B------:R-:W-:Y:S01]  /*cfc0*/  ULDC UR11, c[0x0][0x988] ;  /* 0x00026200000b7ab9 */ /* 0x000fe20000000800 */
[----:B------:R-:W-:Y:S01]  /*cfd0*/  FMUL.FTZ R171, R171, UR41 ;  /* 0x00000029abab7c20 */ /* 0x000fe20008410000 */
[----:B------:R-:W-:Y:S01]  /*cfe0*/  UMOV UR4, UR11 ;  /* 0x0000000b00047c82 */ /* 0x000fe20008000000 */
[----:B------:R-:W-:Y:S01]  /*cff0*/  FMUL.FTZ R174, R174, UR41 ;  /* 0x00000029aeae7c20 */ /* 0x000fe20008410000 */
[----:B------:R-:W-:Y:S01]  /*d000*/  FMUL.FTZ R175, R175, UR41 ;  /* 0x00000029afaf7c20 */ /* 0x000fe20008410000 */
[----:B------:R-:W2:Y:S01]  /*d010*/  MUFU.TANH R177, R177 ;  /* 0x000000b100b17308 */ /* 0x000ea20000002400 */
[----:B-1----:R-:W-:Y:S01]  /*d020*/  FMNMX.FTZ R173, R188, R173, !PT ;  /* 0x000000adbcad7209 */ /* 0x002fe20007810000 */
[----:B------:R-:W-:Y:S01]  /*d030*/  FMUL.FTZ R162, R162, UR41 ;  /* 0x00000029a2a27c20 */ /* 0x000fe20008410000 */
[----:B------:R-:W-:Y:S01]  /*d040*/  FMUL.FTZ R163, R163, UR41 ;  /* 0x00000029a3a37c20 */ /* 0x000fe20008410000 */
[----:B------:R-:W-:Y:S01]  /*d050*/  FMUL.FTZ R166, R166, UR41 ;  /* 0x00000029a6a67c20 */ /* 0x000fe20008410000 */
[----:B------:R-:W-:Y:S01]  /*d060*/  FMUL.FTZ R167, R167, UR41 ;  /* 0x00000029a7a77c20 */ /* 0x000fe20008410000 */
[----:B------:R-:W-:Y:S01]  /*d070*/  FMUL.FTZ R154, R154, UR41 ;  /* 0x000000299a9a7c20 */ /* 0x000fe20008410000 */
[----:B------:R-:W-:Y:S01]  /*d080*/  FMUL.FTZ R155, R155, UR41 ;  /* 0x000000299b9b7c20 */ /* 0x000fe20008410000 */
[----:B------:R-:W1:Y:S01]  /*d090*/  MUFU.TANH R180, R180 ;  /* 0x000000b400b47308 */ /* 0x000e620000002400 */
[----:B---3--:R-:W-:Y:S01]  /*d0a0*/  FMNMX.FTZ R0, R190, R173, !PT ;  /* 0x000000adbe007209 */ /* 0x008fe20007810000 */
[----:B------:R-:W-:Y:S01]  /*d0b0*/  FMUL.FTZ R158, R158, UR41 ;  /* 0x000000299e9e7c20 */ /* 0x000fe20008410000 */
[----:B------:R-:W-:Y:S01]  /*d0c0*/  FMUL.FTZ R159, R159, UR41 ;  /* 0x000000299f9f7c20 */ /* 0x000fe20008410000 */
[----:B------:R-:W-:Y:S01]  /*d0d0*/  ISETP.LT.AND P2, PT, RZ, UR47, PT ;  /* 0x0000002fff007c0c */ /* 0x000fe2000bf41270 */
[----:B------:R-:W-:Y:S01]  /*d0e0*/  UMOV UR45, UR46 ;  /* 0x0000002e002d7c82 */ /* 0x000fe20008000000 */
[----:B------:R-:W-:-:S02]  /*d0f0*/  R2UR UR61, R16 ;  /* 0x00000000103d72ca */ /* 0x000fc400000e0000 */
[----:B------:R-:W3:Y:S01]  /*d100*/  MUFU.TANH R181, R181 ;  /* 0x000000b500b57308 */ /* 0x000ee20000002400 */
[----:B--2---:R-:W-:-:S07]  /*d110*/  FMNMX.FTZ R173, R177, R0, !PT ;  /* 0x00000000b1ad7209 */ /* 0x004fce0007810000 */
[----:B------:R-:W2:Y:S01]  /*d120*/  MUFU.TANH R182, R182 ;  /* 0x000000b600b67308 */ /* 0x000ea20000002400 */
[----:B-1----:R-:W-:-:S07]  /*d130*/  FMNMX.FTZ R0, R180, R173, !PT ;  /* 0x000000adb4007209 */ /* 0x002fce0007810000 */
[----:B------:R-:W1:Y:S01]  /*d140*/  MUFU.TANH R168, R168 ;  /* 0x000000a800a87308 */ /* 0x000e620000002400 */
[----:B---3--:R-:W-:-:S07]  /*d150*/  FMNMX.FTZ R173, R181, R0, !PT ;  /* 0x00000000b5ad7209 */ /* 0x008fce0007810000 */
        /* <DEDUP_REMOVED lines=9> */
[----:B-1----:R-:W-:Y:S01]  /*d1f0*/  FMNMX.FTZ R0, R160, R173, !PT ;  /* 0x000000ada0007209 */ /* 0x002fe20007810000 */
[----:B------:R-:W-:-:S06]  /*d200*/  FMUL.FTZ R173, R157, UR41 ;  /* 0x000000299dad7c20 */ /* 0x000fcc0008410000 */
[----:B------:R-:W1:Y:S01]  /*d210*/  MUFU.TANH R165, R165 ;  /* 0x000000a500a57308 */ /* 0x000e620000002400 */
[----:B---3--:R-:W-:-:S07]  /*d220*/  FMNMX.FTZ R157, R161, R0, !PT ;  /* 0x00000000a19d7209 */ /* 0x008fce0007810000 */
[----:B------:R-:W3:Y:S01]  /*d230*/  MUFU.TANH R152, R152 ;  /* 0x0000009800987308 */ /* 0x000ee20000002400 */
[----:B--2---:R-:W-:Y:S01]  /*d240*/  FMNMX.FTZ R0, R164, R157, !PT ;  /* 0x0000009da4007209 */ /* 0x004fe20007810000 */
[----:B------:R-:W-:-:S06]  /*d250*/  FMUL.FTZ R157, R183, UR41 ;  /* 0x00000029b79d7c20 */ /* 0x000fcc0008410000 */
        /* <DEDUP_REMOVED lines=9> */
[----:B---3--:R-:W-:-:S05]  /*d2f0*/  FMNMX.FTZ R0, R173, R0, !PT ;  /* 0x00000000ad007209 */ /* 0x008fca0007810000 */
[----:B------:R-:W3:Y:S02]  /*d300*/  SHFL.BFLY PT, R183, R0, 0x2, 0x1f ;  /* 0x0c401f0000b77f89 */ /* 0x000ee400000e0000 */
[----:B------:R-:W4:Y:S08]  /*d310*/  MUFU.TANH R186, R186 ;  /* 0x000000ba00ba7308 */ /* 0x000f300000002400 */
[----:B------:R-:W5:Y:S08]  /*d320*/  MUFU.TANH R189, R189 ;  /* 0x000000bd00bd7308 */ /* 0x000f700000002400 */
[----:B------:R-:W5:Y:S01]  /*d330*/  MUFU.TANH R176, R176 ;  /* 0x000000b000b07308 */ /* 0x000f620000002400 */
[----:B---3--:R-:W-:-:S07]  /*d340*/  FMNMX.FTZ R183, R0, R183, !PT ;  /* 0x000000b700b77209 */ /* 0x008fce0007810000 */
[----:B------:R-:W3:Y:S01]  /*d350*/  MUFU.TANH R178, R178 ;  /* 0x000000b200b27308 */ /* 0x000ee20000002400 */
[----:B------:R-:W2:Y:S07]  /*d360*/  SHFL.BFLY PT, R4, R183, 0x1, 0x1f ;  /* 0x0c201f00b7047f89 */ /* 0x000eae00000e0000 */
[----:B------:R-:W3:Y:S08]  /*d370*/  MUFU.TANH R179, R179 ;  /* 0x000000b300b37308 */ /* 0x000ef00000002400 */
[----:B------:R-:W3:Y:S08]  /*d380*/  MUFU.TANH R157, R157 ;  /* 0x0000009d009d7308 */ /* 0x000ef00000002400 */
[----:B------:R-:W3:Y:S01]  /*d390*/  MUFU.TANH R170, R170 ;  /* 0x000000aa00aa7308 */ /* 0x000ee20000002400 */
[----:B--2---:R-:W-:-:S02]  /*d3a0*/  FMNMX.FTZ R4, R183, R4, !PT ;  /* 0x00000004b7047209 */ /* 0x004fc40007810000 */
[----:B------:R-:W-:-:S03]  /*d3b0*/  FMNMX.FTZ R183, R185, R20, !PT ;  /* 0x00000014b9b77209 */ /* 0x000fc60007810000 */
[----:B------:R-:W-:Y:S01]  /*d3c0*/  FADD.FTZ R0, -R4, R21 ;  /* 0x0000001504007221 */ /* 0x000fe20000010100 */
[----:B-1----:R-:W-:Y:S01]  /*d3d0*/  FMNMX.FTZ R183, R184, R183, !PT ;  /* 0x000000b7b8b77209 */ /* 0x002fe20007810000 */
[----:B------:R-:W1:Y:S02]  /*d3e0*/  MUFU.TANH R171, R171 ;  /* 0x000000ab00ab7308 */ /* 0x000e640000002400 */
[----:B------:R-:W-:-:S06]  /*d3f0*/  FMUL.FTZ R0, R0, UR4 ;  /* 0x0000000400007c20 */ /* 0x000fcc0008410000 */
[----:B------:R-:W2:Y:S08]  /*d400*/  MUFU.TANH R174, R174 ;  /* 0x000000ae00ae7308 */ /* 0x000eb00000002400 */
[----:B------:R-:W2:Y:S08]  /*d410*/  MUFU.TANH R175, R175 ;  /* 0x000000af00af7308 */ /* 0x000eb00000002400 */
[----:B------:R-:W2:Y:S08]  /*d420*/  MUFU.TANH R162, R162 ;  /* 0x000000a200a27308 */ /* 0x000eb00000002400 */
[----:B------:R-:W2:Y:S08]  /*d430*/  MUFU.TANH R163, R163 ;  /* 0x000000a300a37308 */ /* 0x000eb00000002400 */
[----:B------:R-:W2:Y:S08]  /*d440*/  MUFU.TANH R166, R166 ;  /* 0x000000a600a67308 */ /* 0x000eb00000002400 */
[----:B------:R-:W2:Y:S01]  /*d450*/  MUFU.TANH R167, R167 ;  /* 0x000000a700a77308 */ /* 0x000ea20000002400 */
[----:B------:R-:W-:-:S02]  /*d460*/  WARPGROUP.DEPBAR.LE gsb0, 0x0 ;  /* 0x00008000000079c5 */ /* 0x000fc40000010000 */
[----:B------:R-:W-:-:S05]  /*d470*/  WARPGROUP.ARRIVE ;  /* 0x00000000000079c5 */ /* 0x000fca0000000000 */
[----:B------:R-:W2:Y:S01]  /*d480*/  MUFU.TANH R154, R154 ;  /* 0x0000009a009a7308 */ /* 0x000ea20000002400 */
[----:B------:R-:W-:Y:S01]  /*d490*/  HGMMA.64x256x16.F32 R24, R204, gdesc[UR4].tnspB, R24, gsb0 ;  /* 0x43e00004cc187df0 */ /* 0x000fe20008000818 */
[----:B------:R-:W-:Y:S01]  /*d4a0*/  UIADD3 UR6, UR10, 0x100, URZ ;  /* 0x000001000a067890 */ /* 0x000fe2000fffe03f */
[----:B------:R-:W-:-:S05]  /*d4b0*/  UMOV UR7, 0x40000040 ;  /* 0x4000004000077882 */ /* 0x000fca0000000000 */
[----:B------:R-:W2:Y:S08]  /*d4c0*/  MUFU.TANH R155, R155 ;  /* 0x0000009b009b7308 */ /* 0x000eb00000002400 */
[----:B------:R-:W2:Y:S08]  /*d4d0*/  MUFU.TANH R158, R158 ;  /* 0x0000009e009e7308 */ /* 0x000eb00000002400 */
[----:B------:R-:W2:Y:S08]  /*d4e0*/  MUFU.TANH R159, R159 ;  /* 0x0000009f009f7308 */ /* 0x000eb00000002400 */
[----:B------:R-:W-:Y:S01]  /*d4f0*/  MUFU.EX2 R0, R0 ;  /* 0x0000000000007308 */ /* 0x000fe20000000800 */
        /* <DEDUP_REMOVED lines=13> */
[----:B----4-:R-:W-:Y:S01]  /*d5d0*/  FMNMX.FTZ R196, R186, R183, !PT ;  /* 0x000000b7bac47209 */ /* 0x010fe20007810000 */
[----:B------:R-:W-:-:S03]  /*d5e0*/  FMUL.FTZ R199, R4, UR4 ;  /* 0x0000000404c77c20 */ /* 0x000fc60008410000 */
[----:B-----5:R-:W-:-:S15]  /*d5f0*/  FMNMX.FTZ R21, R189, R196, !PT ;  /* 0x000000c4bd157209 */ /* 0x020fde0007810000 */
[----:B------:R-:W-:-:S03]  /*d600*/  NOP ;  /* 0x0000000000007918 */ /* 0x000fc60000000000 */
[----:B------:R-:W-:Y:S01]  /*d610*/  HGMMA.64x256x16.F32 R24, R192, gdesc[UR4].tnspB, R24, gsb0 ;  /* 0x43e00004c0187df0 */ /* 0x000fe20008000818 */
[--C-:B------:R-:W-:Y:S01]  /*d620*/  FFMA.FTZ R183, R2, UR4, -R199.reuse ;  /* 0x0000000402b77c23 */ /* 0x100fe200080108c7 */
[--C-:B------:R-:W-:Y:S01]  /*d630*/  FFMA.FTZ R208, R3, UR4, -R199.reuse ;  /* 0x0000000403d07c23 */ /* 0x100fe200080108c7 */
[----:B------:R-:W-:Y:S01]  /*d640*/  FMNMX.FTZ R21, R176, R21, !PT ;  /* 0x00000015b0157209 */ /* 0x000fe20007810000 */
[--C-:B------:R-:W-:Y:S01]  /*d650*/  FFMA.FTZ R196, R160, UR4, -R199.reuse ;  /* 0x00000004a0c47c23 */ /* 0x100fe200080108c7 */
[--C-:B------:R-:W-:Y:S01]  /*d660*/  FFMA.FTZ R202, R169, UR4, -R199.reuse ;  /* 0x00000004a9ca7c23 */ /* 0x100fe200080108c7 */
[--C-:B------:R-:W-:Y:S01]  /*d670*/  FFMA.FTZ R169, R172, UR4, -R199.reuse ;  /* 0x00000004aca97c23 */ /* 0x100fe200080108c7 */
[----:B---3--:R-:W-:Y:S01]  /*d680*/  FMNMX.FTZ R2, R178, R21, !PT ;  /* 0x00000015b2027209 */ /* 0x008fe20007810000 */
        /* <DEDUP_REMOVED lines=15> */
[----:B-1----:R-:W-:Y:S01]  /*d780*/  FMNMX.FTZ R3, R171, R2, !PT ;  /* 0x00000002ab037209 */ /* 0x002fe20007810000 */
[--C-:B------:R-:W-:Y:S01]  /*d790*/  FFMA.FTZ R187, R161, UR4, -R199.reuse ;  /* 0x00000004a1bb7c23 */ /* 0x100fe200080108c7 */
[--C-:B------:R-:W-:Y:S01]  /*d7a0*/  FFMA.FTZ R161, R165, UR4, -R199.reuse ;  /* 0x00000004a5a17c23 */ /* 0x100fe200080108c7 */
[--C-:B------:R-:W-:Y:S01]  /*d7b0*/  FFMA.FTZ R206, R180, UR4, -R199.reuse ;  /* 0x00000004b4ce7c23 */ /* 0x100fe200080108c7 */
[----:B--2---:R-:W-:Y:S01]  /*d7c0*/  FMNMX.FTZ R2, R174, R3, !PT ;  /* 0x00000003ae027209 */ /* 0x004fe20007810000 */
[----:B------:R-:W-:Y:S01]  /*d7d0*/  MUFU.EX2 R210, R210 ;  /* 0x000000d200d27308 */ /* 0x000fe20000000800 */
[--C-:B------:R-:W-:Y:S01]  /*d7e0*/  FFMA.FTZ R200, R182, UR4, -R199.reuse ;  /* 0x00000004b6c87c23 */ /* 0x100fe200080108c7 */
[----:B------:R-:W-:Y:S01]  /*d7f0*/  FFMA.FTZ R173, R173, UR4, -R199 ;  /* 0x00000004adad7c23 */ /* 0x000fe200080108c7 */
        /* <DEDUP_REMOVED lines=12> */
[----:B------:R-:W-:-:S05]  /*d8c0*/  FMNMX.FTZ R2, R159, R2, !PT ;  /* 0x000000029f027209 */ /* 0x000fca0007810000 */
[----:B------:R-:W1:Y:S01]  /*d8d0*/  SHFL.BFLY PT, R3, R2, 0x2, 0x1f ;  /* 0x0c401f0002037f89 */ /* 0x000e6200000e0000 */
[----:B------:R-:W-:Y:S08]  /*d8e0*/  MUFU.EX2 R191, R191 ;  /* 0x000000bf00bf7308 */ /* 0x000ff00000000800 */
[----:B------:R-:W-:Y:S08]  /*d8f0*/  MUFU.EX2 R200, R200 ;  /* 0x000000c800c87308 */ /* 0x000ff00000000800 */
[----:B------:R-:W-:Y:S01]  /*d900*/  MUFU.EX2 R181, R181 ;  /* 0x000000b500b57308 */ /* 0x000fe20000000800 */
[----:B-1----:R-:W-:-:S07]  /*d910*/  FMNMX.FTZ R160, R2, R3, !PT ;  /* 0x0000000302a07209 */ /* 0x002fce0007810000 */
[----:B------:R-:W-:Y:S01]  /*d920*/  MUFU.EX2 R202, R202 ;  /* 0x000000ca00ca7308 */ /* 0x000fe20000000800 */
[----:B------:R-:W1:Y:S07]  /*d930*/  SHFL.BFLY PT, R3, R160, 0x1, 0x1f ;  /* 0x0c201f00a0037f89 */ /* 0x000e6e00000e0000 */
[----:B------:R-:W-:Y:S08]  /*d940*/  MUFU.EX2 R169, R169 ;  /* 0x000000a900a97308 */ /* 0x000ff00000000800 */
[----:B------:R-:W-:Y:S08]  /*d950*/  MUFU.EX2 R196, R196 ;  /* 0x000000c400c47308 */ /* 0x000ff00000000800 */
[----:B------:R-:W-:Y:S01]  /*d960*/  MUFU.EX2 R187, R187 ;  /* 0x000000bb00bb7308 */ /* 0x000fe20000000800 */
[----:B-1----:R-:W-:-:S07]  /*d970*/  FMNMX.FTZ R3, R160, R3, !PT ;  /* 0x00000003a0037209 */ /* 0x002fce0007810000 */
        /* <DEDUP_REMOVED lines=12> */
[----:B------:R-:W-:Y:S01]  /*da40*/  @!P1 LEA R157, R157, UR60, 0x3 ;  /* 0x0000003c9d9d9c11 */ /* 0x000fe2000f8e18ff */
[--C-:B------:R-:W-:Y:S01]  /*da50*/  FFMA.FTZ R168, R178, UR4, -R156.reuse ;  /* 0x00000004b2a87c23 */ /* 0x100fe2000801089c */
[--C-:B------:R-:W-:Y:S01]  /*da60*/  FFMA.FTZ R207, R179, UR4, -R156.reuse ;  /* 0x00000004b3cf7c23 */ /* 0x100fe2000801089c */
[--C-:B------:R-:W-:Y:S01]  /*da70*/  FFMA.FTZ R201, R170, UR4, -R156.reuse ;  /* 0x00000004aac97c23 */ /* 0x100fe2000801089c */
[----:B------:R-:W-:Y:S01]  /*da80*/  @!P1 IADD3 R157, R157, 0x38840, RZ ;  /* 0x000388409d9d9810 */ /* 0x000fe20007ffe0ff */
[----:B------:R-:W1:Y:S01]  /*da90*/  MUFU.EX2 R209, R209 ;  /* 0x000000d100d17308 */ /* 0x000e620000000800 */
[--C-:B------:R-:W-:Y:S01]  /*daa0*/  FFMA.FTZ R199, R166, UR4, -R156.reuse ;  /* 0x00000004a6c77c23 */ /* 0x100fe2000801089c */
[--C-:B------:R-:W-:Y:S01]  /*dab0*/  FFMA.FTZ R170, R171, UR4, -R156.reuse ;  /* 0x00000004abaa7c23 */ /* 0x100fe2000801089c */
[----:B------:R-:W-:Y:S01]  /*dac0*/  @!P1 PRMT R157, RZ, 0x654, R157 ;  /* 0x00000654ff9d9816 */ /* 0x000fe2000000009d */
[--C-:B------:R-:W-:Y:S01]  /*dad0*/  FFMA.FTZ R203, R174, UR4, -R156.reuse ;  /* 0x00000004aecb7c23 */ /* 0x100fe2000801089c */
[--C-:B------:R-:W-:Y:S01]  /*dae0*/  FFMA.FTZ R174, R175, UR4, -R156.reuse ;  /* 0x00000004afae7c23 */ /* 0x100fe2000801089c */
[--C-:B------:R-:W-:Y:S01]  /*daf0*/  FFMA.FTZ R167, R167, UR4, -R156.reuse ;  /* 0x00000004a7a77c23 */ /* 0x100fe2000801089c */
[--C-:B------:R-:W-:Y:S01]  /*db00*/  FFMA.FTZ R155, R155, UR4, -R156.reuse ;  /* 0x000000049b9b7c23 */ /* 0x100fe2000801089c */
[----:B------:R-:W2:Y:S01]  /*db10*/  MUFU.EX2 R160, R160 ;  /* 0x000000a000a07308 */ /* 0x000ea20000000800 */
[----:B------:R-:W-:Y:S01]  /*db20*/  FFMA.FTZ R158, R158, UR4, -R156 ;  /* 0x000000049e9e7c23 */ /* 0x000fe2000801089c */
[----:B------:R-:W-:Y:S01]  /*db30*/  IMAD.U32 R171, RZ, RZ, UR5 ;  /* 0x00000005ffab7e24 */ /* 0x000fe2000f8e00ff */
[----:B------:R-:W-:-:S04]  /*db40*/  UIADD3 UR5, UR47, -0x1, URZ ;  /* 0xffffffff2f057890 */ /* 0x000fc8000fffe03f */
[----:B------:R-:W-:Y:S01]  /*db50*/  @!P1 IADD3 R171, R171, 0x38860, RZ ;  /* 0x00038860abab9810 */ /* 0x000fe20007ffe0ff */
[----:B------:R-:W-:Y:S01]  /*db60*/  MUFU.EX2 R211, R211 ;  /* 0x000000d300d37308 */ /* 0x000fe20000000800 */
[----:B-1----:R-:W-:Y:S01]  /*db70*/  FFMA.FTZ R165, R2, R5, R209 ;  /* 0x0000000502a57223 */ /* 0x002fe200000100d1 */
[----:B------:R-:W-:Y:S01]  /*db80*/  UMOV UR47, UR5 ;  /* 0x00000005002f7c82 */ /* 0x000fe20008000000 */
[----:B------:R-:W-:-:S05]  /*db90*/  @!P1 PRMT R171, RZ, 0x654, R171 ;  /* 0x00000654ffab9816 */ /* 0x000fca00000000ab */
[----:B------:R-:W-:Y:S01]  /*dba0*/  MUFU.EX2 R164, R164 ;  /* 0x000000a400a47308 */ /* 0x000fe20000000800 */
[C---:B--2---:R-:W-:Y:S01]  /*dbb0*/  FADD.FTZ R176, R160.reuse, R165 ;  /* 0x000000a5a0b07221 */ /* 0x044fe20000010000 */
[----:B------:R-:W-:-:S06]  /*dbc0*/  F2FP.F16.F32.PACK_AB R209, R160, R209 ;  /* 0x000000d1a0d1723e */ /* 0x000fcc00000000ff */
        /* <DEDUP_REMOVED lines=11> */
[----:B------:R-:W1:Y:S01]  /*dc80*/  MUFU.EX2 R152, R152 ;  /* 0x0000009800987308 */ /* 0x000e620000000800 */
[----:B------:R-:W-:-:S02]  /*dc90*/  WARPGROUP.DEPBAR.LE gsb0, 0x0 ;  /* 0x00008000000079c5 */ /* 0x000fc40000010000 */
[----:B------:R2:W-:Y:S05]  /*dca0*/  @!P1 SYNCS.ARRIVE.TRANS64.RED.A1T0 RZ, [R157+URZ], RZ ;  /* 0x000000ff9dff99a7 */ /* 0x0005ea000810043f */
[----:B------:R-:W-:Y:S01]  /*dcb0*/  MUFU.EX2 R155, R155 ;  /* 0x0000009b009b7308 */ /* 0x000fe20000000800 */
[----:B--2---:R-:W-:Y:S01]  /*dcc0*/  FFMA.FTZ R157, R0, R17, R183 ;  /* 0x00000011009d7223 */ /* 0x004fe200000100b7 */
[--C-:B------:R-:W-:Y:S01]  /*dcd0*/  FFMA.FTZ R17, R162, UR4, -R156.reuse ;  /* 0x00000004a2117c23 */ /* 0x100fe2000801089c */
[----:B------:R-:W-:-:S05]  /*dce0*/  FFMA.FTZ R162, R163, UR4, -R156 ;  /* 0x00000004a3a27c23 */ /* 0x000fca000801089c */
[----:B------:R-:W-:Y:S01]  /*dcf0*/  MUFU.EX2 R153, R153 ;  /* 0x0000009900997308 */ /* 0x000fe20000000800 */
[----:B------:R-:W-:Y:S01]  /*dd00*/  FADD.FTZ R157, R208, R157 ;  /* 0x0000009dd09d7221 */ /* 0x000fe20000010000 */
[----:B-1----:R-:W-:Y:S01]  /*dd10*/  F2FP.F16.F32.PACK_AB R192, R152, R21 ;  /* 0x0000001598c0723e */ /* 0x002fe200000000ff */
[----:B------:R1:W-:Y:S01]  /*dd20*/  @!P1 SYNCS.ARRIVE.TRANS64.RED.A1T0 RZ, [R171+URZ], RZ ;  /* 0x000000ffabff99a7 */ /* 0x0003e2000810043f */
[----:B------:R-:W-:Y:S01]  /*dd30*/  F2FP.F16.F32.PACK_AB R208, R208, R183 ;  /* 0x000000b7d0d0723e */ /* 0x000fe200000000ff */
[----:B------:R-:W-:Y:S01]  /*dd40*/  FADD.FTZ R178, R210, R157 ;  /* 0x0000009dd2b27221 */ /* 0x000fe20000010000 */
[----:B------:R-:W-:Y:S01]  /*dd50*/  FADD.FTZ R157, R211, R176 ;  /* 0x000000b0d39d7221 */ /* 0x000fe20000010000 */
[C---:B------:R-:W-:Y:S01]  /*dd60*/  F2FP.F16.F32.PACK_AB R211, R164.reuse, R211 ;  /* 0x000000d3a4d3723e */ /* 0x040fe200000000ff */
[----:B------:R2:W-:Y:S01]  /*dd70*/  MUFU.EX2 R5, R17 ;  /* 0x0000001100057308 */ /* 0x0005e20000000800 */
[C---:B------:R-:W-:Y:S01]  /*dd80*/  FADD.FTZ R163, R197.reuse, R178 ;  /* 0x000000b2c5a37221 */ /* 0x040fe20000010000 */
[----:B------:R-:W-:Y:S01]  /*dd90*/  FADD.FTZ R166, R164, R157 ;  /* 0x0000009da4a67221 */ /* 0x000fe20000010000 */
[----:B------:R-:W-:-:S02]  /*dda0*/  F2FP.F16.F32.PACK_AB R210, R197, R210 ;  /* 0x000000d2c5d2723e */ /* 0x000fc400000000ff */
[----:B------:R-:W-:Y:S01]  /*ddb0*/  FADD.FTZ R176, R204, R163 ;  /* 0x000000a3ccb07221 */ /* 0x000fe20000010000 */
[----:B------:R-:W-:Y:S01]  /*ddc0*/  FADD.FTZ R157, R205, R166 ;  /* 0x000000a6cd9d7221 */ /* 0x000fe20000010000 */
[C---:B------:R-:W-:Y:S01]  /*ddd0*/  F2FP.F16.F32.PACK_AB R204, R177.reuse, R204 ;  /* 0x000000ccb1cc723e */ /* 0x040fe200000000ff */
[----:B------:R-:W3:Y:S01]  /*dde0*/  MUFU.EX2 R162, R162 ;  /* 0x000000a200a27308 */ /* 0x000ee20000000800 */
[----:B--2---:R-:W-:Y:S01]  /*ddf0*/  FFMA.FTZ R17, R154, UR4, -R156 ;  /* 0x000000049a117c23 */ /* 0x004fe2000801089c */
[----:B------:R-:W-:Y:S01]  /*de00*/  FADD.FTZ R163, R177, R176 ;  /* 0x000000b0b1a37221 */ /* 0x000fe20000010000 */
[C---:B------:R-:W-:Y:S01]  /*de10*/  FADD.FTZ R154, R168.reuse, R157 ;  /* 0x0000009da89a7221 */ /* 0x040fe20000010000 */
[----:B------:R-:W-:Y:S01]  /*de20*/  FFMA.FTZ R156, R159, UR4, -R156 ;  /* 0x000000049f9c7c23 */ /* 0x000fe2000801089c */
[----:B------:R-:W-:Y:S01]  /*de30*/  F2FP.F16.F32.PACK_AB R205, R168, R205 ;  /* 0x000000cda8cd723e */ /* 0x000fe200000000ff */
[----:B------:R-:W-:Y:S01]  /*de40*/  FADD.FTZ R166, R206, R163 ;  /* 0x000000a3cea67221 */ /* 0x000fe20000010000 */
[----:B------:R-:W-:Y:S01]  /*de50*/  FADD.FTZ R157, R207, R154 ;  /* 0x0000009acf9d7221 */ /* 0x000fe20000010000 */
[----:B------:R-:W-:Y:S01]  /*de60*/  MUFU.EX2 R158, R158 ;  /* 0x0000009e009e7308 */ /* 0x000fe20000000800 */
[C---:B------:R-:W-:Y:S01]  /*de70*/  F2FP.F16.F32.PACK_AB R206, R191.reuse, R206 ;  /* 0x000000cebfce723e */ /* 0x040fe200000000ff */
[----:B------:R-:W-:Y:S01]  /*de80*/  FADD.FTZ R159, R191, R166 ;  /* 0x000000a6bf9f7221 */ /* 0x000fe20000010000 */
[C---:B------:R-:W-:Y:S01]  /*de90*/  FADD.FTZ R166, R172.reuse, R157 ;  /* 0x0000009daca67221 */ /* 0x040fe20000010000 */
[----:B------:R-:W-:-:S02]  /*dea0*/  F2FP.F16.F32.PACK_AB R207, R172, R207 ;  /* 0x000000cfaccf723e */ /* 0x000fc400000000ff */
[----:B------:R-:W-:Y:S01]  /*deb0*/  FADD.FTZ R176, R200, R159 ;  /* 0x0000009fc8b07221 */ /* 0x000fe20000010000 */
[----:B------:R-:W-:Y:S01]  /*dec0*/  FADD.FTZ R157, R201, R166 ;  /* 0x000000a6c99d7221 */ /* 0x000fe20000010000 */
[----:B------:R-:W2:Y:S01]  /*ded0*/  MUFU.EX2 R154, R167 ;  /* 0x000000a7009a7308 */ /* 0x000ea20000000800 */
[----:B---3--:R-:W-:Y:S01]  /*dee0*/  F2FP.F16.F32.PACK_AB R197, R162, R5 ;  /* 0x00000005a2c5723e */ /* 0x008fe200000000ff */
[C---:B------:R-:W-:Y:S01]  /*def0*/  FADD.FTZ R159, R181.reuse, R176 ;  /* 0x000000b0b59f7221 */ /* 0x040fe20000010000 */
[----:B------:R-:W-:Y:S01]  /*df00*/  FADD.FTZ R160, R170, R157 ;  /* 0x0000009daaa07221 */ /* 0x000fe20000010000 */
[----:B------:R-:W-:Y:S02]  /*df10*/  F2FP.F16.F32.PACK_AB R200, R181, R200 ;  /* 0x000000c8b5c8723e */ /* 0x000fe400000000ff */
[----:B------:R-:W-:Y:S01]  /*df20*/  FADD.FTZ R164, R202, R159 ;  /* 0x0000009fcaa47221 */ /* 0x000fe20000010000 */
[----:B------:R-:W-:Y:S01]  /*df30*/  FADD.FTZ R157, R203, R160 ;  /* 0x000000a0cb9d7221 */ /* 0x000fe20000010000 */
[----:B------:R3:W4:Y:S01]  /*df40*/  MUFU.EX2 R166, R17 ;  /* 0x0000001100a67308 */ /* 0x0007220000000800 */
[----:B------:R-:W-:Y:S01]  /*df50*/  F2FP.F16.F32.PACK_AB R201, R170, R201 ;  /* 0x000000c9aac9723e */ /* 0x000fe200000000ff */
[C---:B------:R-:W-:Y:S01]  /*df60*/  FADD.FTZ R159, R169.reuse, R164 ;  /* 0x000000a4a99f7221 */ /* 0x040fe20000010000 */
[----:B------:R-:W-:Y:S01]  /*df70*/  FADD.FTZ R160, R174, R157 ;  /* 0x0000009daea07221 */ /* 0x000fe20000010000 */
[----:B------:R-:W-:-:S02]  /*df80*/  F2FP.F16.F32.PACK_AB R202, R169, R202 ;  /* 0x000000caa9ca723e */ /* 0x000fc400000000ff */
[----:B------:R-:W-:Y:S01]  /*df90*/  FADD.FTZ R164, R196, R159 ;  /* 0x0000009fc4a47221 */ /* 0x000fe20000010000 */
[----:B------:R-:W-:Y:S01]  /*dfa0*/  F2FP.F16.F32.PACK_AB R203, R174, R203 ;  /* 0x000000cbaecb723e */ /* 0x000fe200000000ff */
[----:B------:R-:W5:Y:S01]  /*dfb0*/  MUFU.EX2 R20, R173 ;  /* 0x000000ad00147308 */ /* 0x000f620000000800 */
[----:B---3--:R-:W-:Y:S01]  /*dfc0*/  FADD.FTZ R17, R5, R160 ;  /* 0x000000a005117221 */ /* 0x008fe20000010000 */
[C---:B------:R-:W-:Y:S01]  /*dfd0*/  FADD.FTZ R157, R187.reuse, R164 ;  /* 0x000000a4bb9d7221 */ /* 0x040fe20000010000 */
[----:B------:R-:W-:Y:S02]  /*dfe0*/  F2FP.F16.F32.PACK_AB R196, R187, R196 ;  /* 0x000000c4bbc4723e */ /* 0x000fe400000000ff */
[----:B------:R-:W-:Y:S01]  /*dff0*/  FADD.FTZ R160, R162, R17 ;  /* 0x00000011a2a07221 */ /* 0x000fe20000010000 */
[----:B------:R-:W-:Y:S01]  /*e000*/  FADD.FTZ R164, R198, R157 ;  /* 0x0000009dc6a47221 */ /* 0x000fe20000010000 */
[----:B------:R-:W-:Y:S01]  /*e010*/  F2FP.F16.F32.PACK_AB R198, R161, R198 ;  /* 0x000000c6a1c6723e */ /* 0x000fe200000000ff */
[----:B------:R-:W3:Y:S01]  /*e020*/  MUFU.EX2 R156, R156 ;  /* 0x0000009c009c7308 */ /* 0x000ee20000000800 */
[----:B------:R-:W-:Y:S01]  /*e030*/  FADD.FTZ R17, R199, R160 ;  /* 0x000000a0c7117221 */ /* 0x000fe20000010000 */
[----:B------:R-:W-:Y:S01]  /*e040*/  FADD.FTZ R164, R161, R164 ;  /* 0x000000a4a1a47221 */ /* 0x000fe20000010000 */
[----:B--2---:R-:W-:-:S02]  /*e050*/  F2FP.F16.F32.PACK_AB R199, R154, R199 ;  /* 0x000000c79ac7723e */ /* 0x004fc400000000ff */
[----:B------:R-:W-:Y:S01]  /*e060*/  FADD.FTZ R17, R154, R17 ;  /* 0x000000119a117221 */ /* 0x000fe20000010000 */
[----:B------:R-:W-:Y:S01]  /*e070*/  FADD.FTZ R5, R21, R164 ;  /* 0x000000a415057221 */ /* 0x000fe20000010000 */
[C---:B----4-:R-:W-:Y:S02]  /*e080*/  F2FP.F16.F32.PACK_AB R193, R155.reuse, R166 ;  /* 0x000000a69bc1723e */ /* 0x050fe400000000ff */
[----:B------:R-:W-:Y:S01]  /*e090*/  FADD.FTZ R17, R166, R17 ;  /* 0x00000011a6117221 */ /* 0x000fe20000010000 */
[----:B------:R-:W-:Y:S01]  /*e0a0*/  FADD.FTZ R154, R152, R5 ;  /* 0x00000005989a7221 */ /* 0x000fe20000010000 */
[----:B-----5:R-:W-:Y:S02]  /*e0b0*/  F2FP.F16.F32.PACK_AB R194, R20, R153 ;  /* 0x0000009914c2723e */ /* 0x020fe400000000ff */
[----:B------:R-:W-:Y:S01]  /*e0c0*/  FADD.FTZ R17, R155, R17 ;  /* 0x000000119b117221 */ /* 0x000fe20000010000 */
[----:B------:R-:W-:-:S03]  /*e0d0*/  FADD.FTZ R5, R153, R154 ;  /* 0x0000009a99057221 */ /* 0x000fc60000010000 */
[----:B------:R-:W-:Y:S01]  /*e0e0*/  FADD.FTZ R21, R158, R17 ;  /* 0x000000119e157221 */ /* 0x000fe20000010000 */
[----:B------:R-:W-:Y:S01]  /*e0f0*/  FADD.FTZ R17, R20, R5 ;  /* 0x0000000514117221 */ /* 0x000fe20000010000 */
[C---:B---3--:R-:W-:Y:S01]  /*e100*/  F2FP.F16.F32.PACK_AB R195, R156.reuse, R158 ;  /* 0x0000009e9cc3723e */ /* 0x048fe200000000ff */
[----:B------:R-:W-:Y:S02]  /*e110*/  IMAD.MOV.U32 R20, RZ, RZ, R3 ;  /* 0x000000ffff147224 */ /* 0x000fe400078e0003 */
[----:B------:R-:W-:Y:S01]  /*e120*/  FADD.FTZ R5, R156, R21 ;  /* 0x000000159c057221 */ /* 0x000fe20000010000 */
[----:B------:R-:W-:Y:S01]  /*e130*/  MOV R21, R4 ;  /* 0x0000000400157202 */ /* 0x000fe20000000f00 */
[----:B-1----:R-:W-:Y:S06]  /*e140*/  @P2 BRA `(.L_x_1981) ;  /* 0xffffffc400082947 */ /* 0x002fec000383ffff */
.L_x_1972:
        /* <DEDUP_REMOVED lines=131> */
.L_x_1982:
[----:B------:R-:W-:Y:S01]  /*e980*/  R2UR UR6, R16 ;  /* 0x00000000100672ca */ /* 0x000fe200000e0000 */
[----:B------:R-:W-:-:S12]  /*e990*/  ULEA UR5, UR46, UR60, 0x3 ;  /* 0x0000003c2e057291 */ /* 0x000fd8000f8e183f */
[----:B------:R-:W-:-:S05]  /*e9a0*/  IMAD.U32 R0, RZ, RZ, UR6 ;  /* 0x00000006ff007e24 */ /* 0x000fca000f8e00ff */
[----:B------:R-:W-:-:S04]  /*e9b0*/  SHF.L.U32 R0, R0, 0x1f, RZ ;  /* 0x0000001f00007819 */ /* 0x000fc800000006ff */
[----:B------:R1:W2:Y:S01]  /*e9c0*/  SYNCS.PHASECHK.TRANS64.TRYWAIT P2, [UR5+0x38850], R0 ;  /* 0x03885000ff0075a7 */ /* 0x0002a20008040145 */
[----:B------:R-:W-:Y:S05]  /*e9d0*/  @!P0 BRA `(.L_x_1983) ;  /* 0x0000000000048947 */ /* 0x000fea0003800000 */
[----:B------:R-:W-:Y:S01]  /*e9e0*/  BPT.TRAP 0x1 ;  /* 0x000000040000795c */ /* 0x000fe20000300000 */
.L_x_1983:
[----:B--2---:R-:W-:Y:S05]  /*e9f0*/  @P2 BRA `(.L_x_1984) ;  /* 0x0000000000082947 */ /* 0x004fea0003800000 */
[----:B------:R-:W2:Y:S02]  /*ea00*/  SYNCS.PHASECHK.TRANS64.TRYWAIT P0, [UR5+0x38850], R0 ;  /* 0x03885000ff0075a7 */ /* 0x000ea40008000145 */
[----:B--2---:R-:W-:Y:S05]  /*ea10*/  @!P0 BRA `(.L_x_1985) ;  /* 0x0000005c006c8947 */ /* 0x004fea0003800000 */
.L_x_1984:
[----:B------:R-:W-:Y:S01]  /*ea20*/  UIADD3 UR60, UR60, 0x400, URZ ;  /* 0x000004003c3c7890 */ /* 0x000fe2000fffe03f */
[----:B------:R-:W-:Y:S01]  /*ea30*/  WARPGROUP.ARRIVE ;  /* 0x00000000000079c5 */ /* 0x000fe20000000000 */
[----:B------:R-:W-:Y:S01]  /*ea40*/  UMOV UR7, 0x40000040 ;  /* 0x4000004000077882 */ /* 0x000fe20000000000 */
[----:B------:R-:W-:Y:S01]  /*ea50*/  UMOV UR11, 0x40000040 ;  /* 0x40000040000b7882 */ /* 0x000fe20000000000 */
[----:B------:R-:W-:Y:S01]  /*ea60*/  USHF.R.U32.HI UR60, URZ, 0x4, UR60 ;  /* 0x000000043f3c7899 */ /* 0x000fe2000801163c */
[----:B------:R-:W3:Y:S01]  /*ea70*/  SHFL.BFLY PT, R2, R5, 0x2, 0x1f ;  /* 0x0c401f0005027f89 */ /* 0x000ee200000e0000 */
[----:B------:R-:W-:Y:S02]  /*ea80*/  R2UR UR12, R219 ;  /* 0x00000000db0c72ca */ /* 0x000fe400000e0000 */
[----:B------:R-:W-:Y:S01]  /*ea90*/  ULOP3.LUT UR60, UR60, 0x3fff, URZ, 0xc0, !UPT ;  /* 0x00003fff3c3c7892 */ /* 0x000fe2000f8ec03f */
[----:B-12---:R-:W1:Y:S01]  /*eaa0*/  SHFL.BFLY PT, R0, R17, 0x2, 0x1f ;  /* 0x0c401f0011007f89 */ /* 0x006e6200000e0000 */
[----:B------:R-:W-:-:S02]  /*eab0*/  R2UR UR9, R16 ;  /* 0x00000000100972ca */ /* 0x000fc400000e0000 */
[----:B------:R-:W-:Y:S01]  /*eac0*/  ULOP3.LUT UR6, UR60, 0x2800000, URZ, 0xfc, !UPT ;  /* 0x028000003c067892 */ /* 0x000fe2000f8efc3f */
[----:B------:R-:W-:Y:S02]  /*ead0*/  MOV R13, UR4 ;  /* 0x00000004000d7c02 */ /* 0x000fe40008000f00 */
[----:B------:R-:W-:Y:S01]  /*eae0*/  MOV R12, UR5 ;  /* 0x00000005000c7c02 */ /* 0x000fe20008000f00 */
[----:B------:R-:W-:Y:S02]  /*eaf0*/  UIMAD UR6, UR46, 0xa00, UR6 ;  /* 0x00000a002e0678a4 */ /* 0x000fe4000f8e0206 */
[----:B------:R-:W-:Y:S02]  /*eb00*/  UIADD3 UR46, UR46, 0x1, URZ ;  /* 0x000000012e2e7890 */ /* 0x000fe4000fffe03f */
[----:B------:R-:W-:Y:S02]  /*eb10*/  UIADD3 UR8, UR6, 0x80, URZ ;  /* 0x0000008006087890 */ /* 0x000fe4000fffe03f */
[----:B------:R-:W-:-:S02]  /*eb20*/  UISETP.NE.AND UP0, UPT, UR46, 0x2, UPT ;  /* 0x000000022e00788c */ /* 0x000fc4000bf05270 */
[----:B------:R-:W-:Y:S01]  /*eb30*/  UIADD3 UR12, UR12, 0x1, URZ ;  /* 0x000000010c0c7890 */ /* 0x000fe2000fffe03f */
[----:B------:R-:W-:Y:S01]  /*eb40*/  HGMMA.64x256x16.F32 R24, R208, gdesc[UR4].tnspB, R24, gsb0 ;  /* 0x43e00004d0187df0 */ /* 0x000fe20008000818 */
[----:B------:R-:W-:Y:S01]  /*eb50*/  UMOV UR7, 0x40000040 ;  /* 0x4000004000077882 */ /* 0x000fe20000000000 */
[----:B------:R-:W-:Y:S01]  /*eb60*/  UMOV UR10, UR8 ;  /* 0x00000008000a7c82 */ /* 0x000fe20008000000 */
[----:B------:R-:W-:Y:S01]  /*eb70*/  UIADD3 UR8, UR6, 0x100, URZ ;  /* 0x0000010006087890 */ /* 0x000fe2000fffe03f */
[----:B---3--:R-:W-:Y:S01]  /*eb80*/  FADD.FTZ R2, R2, R5 ;  /* 0x0000000502027221 */ /* 0x008fe20000010000 */
[----:B------:R-:W-:Y:S01]  /*eb90*/  IMAD.MOV.U32 R5, RZ, RZ, RZ ;  /* 0x000000ffff057224 */ /* 0x000fe200078e00ff */
[----:B------:R-:W-:Y:S01]  /*eba0*/  MOV R219, UR12 ;  /* 0x0000000c00db7c02 */ /* 0x000fe20008000f00 */
[----:B------:R-:W-:Y:S01]  /*ebb0*/  USEL UR46, UR46, URZ, UP0 ;  /* 0x0000003f2e2e7287 */ /* 0x000fe20008000000 */
[----:B-1----:R-:W-:Y:S01]  /*ebc0*/  FADD.FTZ R0, R0, R17 ;  /* 0x0000001100007221 */ /* 0x002fe20000010000 */
[----:B------:R-:W1:Y:S04]  /*ebd0*/  SHFL.BFLY PT, R9, R2, 0x1, 0x1f ;  /* 0x0c201f0002097f89 */ /* 0x000e6800000e0000 */
[----:B------:R-:W2:Y:S01]  /*ebe0*/  SHFL.BFLY PT, R7, R0, 0x1, 0x1f ;  /* 0x0c201f0000077f89 */ /* 0x000ea200000e0000 */
[----:B-1----:R-:W-:Y:S01]  /*ebf0*/  FADD.FTZ R11, R2, R9 ;  /* 0x00000009020b7221 */ /* 0x002fe20000010000 */
[----:B------:R-:W-:Y:S01]  /*ec00*/  MOV R9, UR4 ;  /* 0x0000000400097c02 */ /* 0x000fe20008000f00 */
[----:B------:R-:W-:Y:S01]  /*ec10*/  USEL UR4, URZ, 0x1, UP0 ;  /* 0x000000013f047887 */ /* 0x000fe20008000000 */
[----:B------:R-:W-:-:S02]  /*ec20*/  IMAD.MOV.U32 R2, RZ, RZ, -0x800000 ;  /* 0xff800000ff027424 */ /* 0x000fc400078e00ff */
[----:B--2---:R-:W-:Y:S01]  /*ec30*/  FADD.FTZ R10, R0, R7 ;  /* 0x00000007000a7221 */ /* 0x004fe20000010000 */
[----:B------:R-:W-:Y:S01]  /*ec40*/  FSETP.NE.FTZ.AND P2, PT, R11, RZ, PT ;  /* 0x000000ff0b00720b */ /* 0x000fe20003f55000 */
[----:B------:R-:W-:Y:S01]  /*ec50*/  ULOP3.LUT UR9, UR9, UR4, URZ, 0x3c, !UPT ;  /* 0x0000000409097292 */ /* 0x000fe2000f8e3c3f */
[----:B------:R-:W-:Y:S01]  /*ec60*/  MOV R7, RZ ;  /* 0x000000ff00077202 */ /* 0x000fe20000000f00 */
[----:B------:R-:W-:Y:S01]  /*ec70*/  IMAD.MOV.U32 R0, RZ, RZ, -0x800000 ;  /* 0xff800000ff007424 */ /* 0x000fe200078e00ff */
[----:B------:R-:W-:-:S03]  /*ec80*/  FSETP.NE.FTZ.AND P0, PT, R10, RZ, PT ;  /* 0x000000ff0a00720b */ /* 0x000fc60003f15000 */
[----:B------:R-:W-:-:S06]  /*ec90*/  IMAD.U32 R16, RZ, RZ, UR9 ;  /* 0x00000009ff107e24 */ /* 0x000fcc000f8e00ff */
[----:B------:R-:W1:Y:S01]  /*eca0*/  @P2 MUFU.LG2 R8, R11 ;  /* 0x0000000b00082308 */ /* 0x000e620000000c00 */
[----:B------:R-:W-:-:S03]  /*ecb0*/  @P2 FMUL.FTZ R13, R13, 0.69314718246459960938 ;  /* 0x3f3172180d0d2820 */ /* 0x000fc60000410000 */
[----:B------:R-:W-:-:S04]  /*ecc0*/  @P0 FMUL.FTZ R9, R9, 0.69314718246459960938 ;  /* 0x3f31721809090820 */ /* 0x000fc80000410000 */
[----:B------:R-:W-:Y:S08]  /*ecd0*/  @P2 MUFU.RCP R5, R11 ;  /* 0x0000000b00052308 */ /* 0x000ff00000001000 */
[----:B------:R-:W2:Y:S01]  /*ece0*/  @P0 MUFU.LG2 R6, R10 ;  /* 0x0000000a00060308 */ /* 0x000ea20000000c00 */
[----:B-1----:R-:W-:-:S04]  /*ecf0*/  @P2 FMUL.FTZ R8, R8, 0.69314718246459960938 ;  /* 0x3f31721808082820 */ /* 0x002fc80000410000 */
[----:B------:R-:W-:-:S03]  /*ed00*/  @P2 FFMA.FTZ R2, R13, R3, R8 ;  /* 0x000000030d022223 */ /* 0x000fc60000010008 */
[----:B------:R1:W3:Y:S02]  /*ed10*/  @P0 MUFU.RCP R7, R10 ;  /* 0x0000000a00070308 */ /* 0x0002e40000001000 */
[----:B-1----:R-:W-:Y:S02]  /*ed20*/  @!P1 VIADD R10, R12, 0x38860 ;  /* 0x000388600c0a9836 */ /* 0x002fe40000000000 */
[----:B--2---:R-:W-:-:S03]  /*ed30*/  @P0 FMUL.FTZ R6, R6, 0.69314718246459960938 ;  /* 0x3f31721806060820 */ /* 0x004fc60000410000 */
[----:B------:R-:W-:Y:S01]  /*ed40*/  @!P1 PRMT R3, RZ, 0x654, R10 ;  /* 0x00000654ff039816 */ /* 0x000fe2000000000a */
[----:B------:R-:W-:Y:S01]  /*ed50*/  @P0 FFMA.FTZ R0, R9, R4, R6 ;  /* 0x0000000409000223 */ /* 0x000fe20000010006 */
[----:B------:R-:W-:Y:S01]  /*ed60*/  PLOP3.LUT P0, PT, PT, PT, PT, 0x8, 0x0 ;  /* 0x000000000000781c */ /* 0x000fe20003f0e170 */
        /* <DEDUP_REMOVED lines=18> */
[----:B------:R-:W-:-:S15]  /*ee90*/  WARPGROUP.ARRIVE ;  /* 0x00000000000079c5 */ /* 0x000fde0000000000 */
[----:B------:R-:W-:-:S08]  /*eea0*/  NOP ;  /* 0x0000000000007918 */ /* 0x000fd00000000000 */
[----:B------:R-:W-:Y:S03]  /*eeb0*/  HGMMA.64x256x16.F32 R24, R192, gdesc[UR4].tnspB, R24, gsb0 ;  /* 0x43e00004c0187df0 */ /* 0x000fe60008000818 */
[----:B------:R-:W-:Y:S02]  /*eec0*/  WARPGROUP.DEPBAR.LE gsb0, 0x0 ;  /* 0x00008000000079c5 */ /* 0x000fe40000010000 */
[-C--:B------:R-:W-:Y:S01]  /*eed0*/  FMUL.FTZ R163, R83, R5.reuse ;  /* 0x0000000553a37220 */ /* 0x080fe20000410000 */
[-C--:B------:R-:W-:Y:S01]  /*eee0*/  FMUL.FTZ R83, R86, R5.reuse ;  /* 0x0000000556537220 */ /* 0x080fe20000410000 */
[-C--:B------:R-:W-:Y:S01]  /*eef0*/  FMUL.FTZ R86, R87, R5.reuse ;  /* 0x0000000557567220 */ /* 0x080fe20000410000 */
[-C--:B------:R-:W-:Y:S01]  /*ef00*/  FMUL.FTZ R87, R91, R5.reuse ;  /* 0x000000055b577220 */ /* 0x080fe20000410000 */
[-C--:B------:R-:W-:Y:S01]  /*ef10*/  FMUL.FTZ R91, R94, R5.reuse ;  /* 0x000000055e5b7220 */ /* 0x080fe20000410000 */
[----:B------:R-:W-:Y:S01]  /*ef20*/  FMUL.FTZ R94, R95, R5 ;  /* 0x000000055f5e7220 */ /* 0x000fe20000410000 */
[-C--:B---3--:R-:W-:Y:S01]  /*ef30*/  FMUL.FTZ R4, R24, R7.reuse ;  /* 0x0000000718047220 */ /* 0x088fe20000410000 */
        /* <DEDUP_REMOVED lines=122> */
.L_x_1955:
        /* <DEDUP_REMOVED lines=9> */
[----:B------:R-:W-:Y:S01]  /*f770*/  BAR.SYNC.DEFER_BLOCKING 0x1, 0x100 ;  /* 0x0044000000007b1d */ /* 0x000fe20000010000 */
[C---:B------:R-:W-:Y:S01]  /*f780*/  IADD3 R31, P3, R22.reuse, 0x4000, RZ ;  /* 0x00004000161f7810 */ /* 0x040fe20007f7e0ff */
[----:B------:R-:W-:Y:S01]  /*f790*/  USHF.R.S32.HI UR5, URZ, 0x1f, UR43 ;  /* 0x0000001f3f057899 */ /* 0x000fe2000801142b */
[----:B------:R-:W-:Y:S02]  /*f7a0*/  LOP3.LUT R26, R27, 0x380, RZ, 0xc0, !PT ;  /* 0x000003801b1a7812 */ /* 0x000fe400078ec0ff */
[C---:B------:R-:W-:Y:S01]  /*f7b0*/  IADD3 R19, P6, R22.reuse, 0x20, RZ ;  /* 0x0000002016137810 */ /* 0x040fe20007fde0ff */
[----:B------:R-:W-:Y:S01]  /*f7c0*/  ULDC UR10, c[0x0][0xa88] ;  /* 0x0002a200000a7ab9 */ /* 0x000fe20000000800 */
[----:B------:R-:W-:Y:S01]  /*f7d0*/  IADD3 R21, P5, R22, 0x40, RZ ;  /* 0x0000004016157810 */ /* 0x000fe20007fbe0ff */
[----:B------:R-:W-:Y:S01]  /*f7e0*/  ULDC.64 UR6, c[0x0][0xb70] ;  /* 0x0002dc0000067ab9 */ /* 0x000fe20000000a00 */
[----:B------:R-:W-:Y:S01]  /*f7f0*/  LOP3.LUT R30, R31, 0x380, RZ, 0xc0, !PT ;  /* 0x000003801f1e7812 */ /* 0x000fe200078ec0ff */
[----:B------:R-:W-:Y:S01]  /*f800*/  UIMAD UR5, UR5, UR6, URZ ;  /* 0x00000006050572a4 */ /* 0x000fe2000f8e023f */
[----:B------:R-:W-:Y:S01]  /*f810*/  SHF.R.U64 R26, R26, 0x3, RZ ;  /* 0x000000031a1a7819 */ /* 0x000fe200000012ff */
[----:B------:R-:W-:Y:S01]  /*f820*/  UIMAD.WIDE.U32 UR8, UR43, UR6, URZ ;  /* 0x000000062b0872a5 */ /* 0x000fe2000f8e003f */
[----:B------:R-:W-:Y:S01]  /*f830*/  LOP3.LUT R18, R19, 0x380, RZ, 0xc0, !PT ;  /* 0x0000038013127812 */ /* 0x000fe200078ec0ff */
[----:B------:R-:W-:Y:S01]  /*f840*/  UIMAD UR5, UR43, UR7, UR5 ;  /* 0x000000072b0572a4 */ /* 0x000fe2000f8e0205 */
[----:B------:R-:W-:Y:S01]  /*f850*/  IADD3 R35, P2, R22, 0x4020, RZ ;  /* 0x0000402016237810 */ /* 0x000fe20007f5e0ff */
[----:B------:R-:W-:Y:S01]  /*f860*/  ULDC.64 UR12, c[0x0][0x208] ;  /* 0x00008200000c7ab9 */ /* 0x000fe20000000a00 */
[----:B------:R-:W-:Y:S01]  /*f870*/  LOP3.LUT R20, R21, 0x380, RZ, 0xc0, !PT ;  /* 0x0000038015147812 */ /* 0x000fe200078ec0ff */
[----:B------:R-:W-:Y:S01]  /*f880*/  UIADD3 UR5, UR9, UR5, URZ ;  /* 0x0000000509057290 */ /* 0x000fe2000fffe03f */
[----:B------:R-:W-:Y:S01]  /*f890*/  SHF.R.U64 R30, R30, 0x3, RZ ;  /* 0x000000031e1e7819 */ /* 0x000fe200000012ff */
[----:B------:R-:W-:Y:S01]  /*f8a0*/  ULDC.64 UR6, c[0x0][0xb40] ;  /* 0x0002d00000067ab9 */ /* 0x000fe20000000a00 */
[----:B------:R-:W-:-:S02]  /*f8b0*/  LOP3.LUT R26, R26, R27, RZ, 0x3c, !PT ;  /* 0x0000001b1a1a7212 */ /* 0x000fc400078e3cff */
[----:B------:R-:W-:Y:S02]  /*f8c0*/  IADD3.X R27, RZ, R23, RZ, P4, !PT ;  /* 0x00000017ff1b7210 */ /* 0x000fe400027fe4ff */
[----:B------:R-:W-:Y:S02]  /*f8d0*/  SHF.R.U64 R18, R18, 0x3, RZ ;  /* 0x0000000312127819 */ /* 0x000fe400000012ff */
[----:B------:R-:W-:Y:S02]  /*f8e0*/  IADD3 R47, P4, R22, 0x8000, RZ ;  /* 0x00008000162f7810 */ /* 0x000fe40007f9e0ff */
[----:B------:R-:W-:Y:S02]  /*f8f0*/  LOP3.LUT R34, R35, 0x380, RZ, 0xc0, !PT ;  /* 0x0000038023227812 */ /* 0x000fe400078ec0ff */
[----:B------:R-:W-:Y:S02]  /*f900*/  SHF.R.U64 R20, R20, 0x3, RZ ;  /* 0x0000000314147819 */ /* 0x000fe400000012ff */
[----:B------:R-:W-:Y:S01]  /*f910*/  LOP3.LUT R30, R30, R31, RZ, 0x3c, !PT ;  /* 0x0000001f1e1e7212 */ /* 0x000fe200078e3cff */
[----:B------:R-:W-:Y:S01]  /*f920*/  IMAD.X R31, RZ, RZ, R23, P3 ;  /* 0x000000ffff1f7224 */ /* 0x000fe200018e0617 */
[----:B------:R-:W-:-:S02]  /*f930*/  IADD3 R103, R215, UR42, RZ ;  /* 0x0000002ad7677c10 */ /* 0x000fc4000fffe0ff */
[----:B------:R-:W-:Y:S02]  /*f940*/  LOP3.LUT R18, R18, R19, RZ, 0x3c, !PT ;  /* 0x0000001312127212 */ /* 0x000fe400078e3cff */
[----:B------:R-:W-:Y:S01]  /*f950*/  LOP3.LUT R46, R47, 0x380, RZ, 0xc0, !PT ;  /* 0x000003802f2e7812 */ /* 0x000fe200078ec0ff */
[----:B------:R-:W-:Y:S01]  /*f960*/  VIADD R5, R103, 0x8 ;  /* 0x0000000867057836 */ /* 0x000fe20000000000 */
[----:B------:R-:W-:Y:S02]  /*f970*/  SHF.R.U64 R34, R34, 0x3, RZ ;  /* 0x0000000322227819 */ /* 0x000fe400000012ff */
[----:B------:R-:W-:Y:S02]  /*f980*/  IADD3 R51, P3, R22, 0x8020, RZ ;  /* 0x0000802016337810 */ /* 0x000fe40007f7e0ff */
[----:B------:R-:W-:Y:S02]  /*f990*/  IADD3.X R19, RZ, R23, RZ, P6, !PT ;  /* 0x00000017ff137210 */ /* 0x000fe400037fe4ff */
[----:B------:R-:W-:Y:S01]  /*f9a0*/  LOP3.LUT R20, R20, R21, RZ, 0x3c, !PT ;  /* 0x0000001514147212 */ /* 0x000fe200078e3cff */
[----:B------:R-:W-:Y:S01]  /*f9b0*/  IMAD.X R21, RZ, RZ, R23, P5 ;  /* 0x000000ffff157224 */ /* 0x000fe200028e0617 */
[----:B------:R-:W-:-:S02]  /*f9c0*/  IADD3 R39, P6, R22, 0x4040, RZ ;  /* 0x0000404016277810 */ /* 0x000fc40007fde0ff */
[C---:B------:R-:W-:Y:S02]  /*f9d0*/  LOP3.LUT R67, R22.reuse, 0x380, RZ, 0xc0, !PT ;  /* 0x0000038016437812 */ /* 0x040fe400078ec0ff */
[----:B------:R-:W-:Y:S02]  /*f9e0*/  IADD3 R43, P5, R22, 0x4060, RZ ;  /* 0x00004060162b7810 */ /* 0x000fe40007fbe0ff */
[----:B------:R-:W-:Y:S02]  /*f9f0*/  SHF.R.U64 R46, R46, 0x3, RZ ;  /* 0x000000032e2e7819 */ /* 0x000fe400000012ff */
[----:B------:R-:W-:Y:S02]  /*fa00*/  LOP3.LUT R34, R34, R35, RZ, 0x3c, !PT ;  /* 0x0000002322227212 */ /* 0x000fe400078e3cff */
[----:B------:R-:W-:Y:S02]  /*fa10*/  LOP3.LUT R50, R51, 0x380, RZ, 0xc0, !PT ;  /* 0x0000038033327812 */ /* 0x000fe400078ec0ff */
[----:B------:R-:W-:-:S02]  /*fa20*/  LOP3.LUT P0, RZ, R220, 0x3, RZ, 0xc0, !PT ;  /* 0x00000003dcff7812 */ /* 0x000fc4000780c0ff */
[----:B------:R-:W-:Y:S02]  /*fa30*/  IADD3.X R35, RZ, R23, RZ, P2, !PT ;  /* 0x00000017ff237210 */ /* 0x000fe400017fe4ff */
[----:B------:R-:W-:Y:S02]  /*fa40*/  LOP3.LUT R38, R39, 0x380, RZ, 0xc0, !PT ;  /* 0x0000038027267812 */ /* 0x000fe400078ec0ff */
[----:B------:R-:W-:Y:S02]  /*fa50*/  IADD3 R55, P2, R22, 0x8040, RZ ;  /* 0x0000804016377810 */ /* 0x000fe40007f5e0ff */
[----:B------:R-:W-:Y:S02]  /*fa60*/  SHF.R.U64 R67, R67, 0x3, RZ ;  /* 0x0000000343437819 */ /* 0x000fe400000012ff */
[----:B------:R-:W-:Y:S02]  /*fa70*/  LOP3.LUT R42, R43, 0x380, RZ, 0xc0, !PT ;  /* 0x000003802b2a7812 */ /* 0x000fe400078ec0ff */
[----:B------:R-:W-:-:S02]  /*fa80*/  LOP3.LUT R46, R46, R47, RZ, 0x3c, !PT ;  /* 0x0000002f2e2e7212 */ /* 0x000fc400078e3cff */
[----:B------:R-:W-:Y:S02]  /*fa90*/  SHF.R.U64 R50, R50, 0x3, RZ ;  /* 0x0000000332327819 */ /* 0x000fe400000012ff */
[----:B------:R-:W-:Y:S02]  /*faa0*/  ISETP.GE.OR P1, PT, R5, UR10, P0 ;  /* 0x0000000a05007c0c */ /* 0x000fe40008726670 */
[----:B------:R-:W-:Y:S02]  /*fab0*/  IADD3.X R47, RZ, R23, RZ, P4, !PT ;  /* 0x00000017ff2f7210 */ /* 0x000fe400027fe4ff */
[----:B------:R-:W-:Y:S02]  /*fac0*/  SHF.R.U64 R38, R38, 0x3, RZ ;  /* 0x0000000326267819 */ /* 0x000fe400000012ff */
[----:B------:R-:W-:Y:S02]  /*fad0*/  LOP3.LUT R54, R55, 0x380, RZ, 0xc0, !PT ;  /* 0x0000038037367812 */ /* 0x000fe400078ec0ff */
[----:B------:R-:W-:-:S02]  /*fae0*/  IADD3 R75, P4, R22, 0xc020, RZ ;  /* 0x0000c020164b7810 */ /* 0x000fc40007f9e0ff */
[----:B------:R-:W-:Y:S02]  /*faf0*/  F2FP.F16.F32.PACK_AB R5, R165, R162 ;  /* 0x000000a2a505723e */ /* 0x000fe400000000ff */
[----:B------:R-:W-:Y:S01]  /*fb00*/  LOP3.LUT R66, R67, R22, RZ, 0x3c, !PT ;  /* 0x0000001643427212 */ /* 0x000fe200078e3cff */
[--C-:B------:R-:W-:Y:S01]  /*fb10*/  IMAD.MOV.U32 R67, RZ, RZ, R23.reuse ;  /* 0x000000ffff437224 */ /* 0x100fe200078e0017 */
[----:B------:R-:W-:Y:S02]  /*fb20*/  MOV R165, R20 ;  /* 0x0000001400a57202 */ /* 0x000fe40000000f00 */
[----:B------:R-:W-:Y:S01]  /*fb30*/  SHF.R.U64 R42, R42, 0x3, RZ ;  /* 0x000000032a2a7819 */ /* 0x000fe200000012ff */
[----:B------:R-:W1:Y:S01]  /*fb40*/  LDC.64 R20, c[0x0][0xb78] ;  /* 0x0002de00ff147b82 */ /* 0x000e620000000a00 */
[----:B------:R-:W-:Y:S01]  /*fb50*/  LOP3.LUT R50, R50, R51, RZ, 0x3c, !PT ;  /* 0x0000003332327212 */ /* 0x000fe200078e3cff */
[----:B------:R-:W-:Y:S01]  /*fb60*/  IMAD.X R51, RZ, RZ, R23, P3 ;  /* 0x000000ffff337224 */ /* 0x000fe200018e0617 */
[----:B------:R-:W-:-:S02]  /*fb70*/  F2FP.F16.F32.PACK_AB R4, R25, R4 ;  /* 0x000000041904723e */ /* 0x000fc400000000ff */
[----:B------:R-:W-:Y:S01]  /*fb80*/  LOP3.LUT R38, R38, R39, RZ, 0x3c, !PT ;  /* 0x0000002726267212 */ /* 0x000fe200078e3cff */
[----:B------:R-:W-:Y:S01]  /*fb90*/  IMAD.X R39, RZ, RZ, R23, P6 ;  /* 0x000000ffff277224 */ /* 0x000fe200030e0617 */
[----:B------:R-:W-:Y:S02]  /*fba0*/  SHF.R.U64 R54, R54, 0x3, RZ ;  /* 0x0000000336367819 */ /* 0x000fe400000012ff */
[----:B------:R-:W-:Y:S02]  /*fbb0*/  IADD3 R25, P3, R22, 0xc040, RZ ;  /* 0x0000c04016197810 */ /* 0x000fe40007f7e0ff */
[----:B------:R-:W-:Y:S02]  /*fbc0*/  LOP3.LUT R74, R75, 0x380, RZ, 0xc0, !PT ;  /* 0x000003804b4a7812 */ /* 0x000fe400078ec0ff */
[----:B------:R-:W-:Y:S02]  /*fbd0*/  LOP3.LUT R42, R42, R43, RZ, 0x3c, !PT ;  /* 0x0000002b2a2a7212 */ /* 0x000fe400078e3cff */
[----:B------:R-:W-:-:S02]  /*fbe0*/  IADD3 R59, P6, R22, 0x8060, RZ ;  /* 0x00008060163b7810 */ /* 0x000fc40007fde0ff */
[----:B------:R-:W-:Y:S02]  /*fbf0*/  IADD3.X R43, RZ, R23, RZ, P5, !PT ;  /* 0x00000017ff2b7210 */ /* 0x000fe40002ffe4ff */
[----:B------:R-:W-:Y:S02]  /*fc00*/  MOV R67, R66 ;  /* 0x0000004200437202 */ /* 0x000fe40000000f00 */
[----:B------:R-:W-:Y:S02]  /*fc10*/  IADD3 R63, P5, R22, 0xc000, RZ ;  /* 0x0000c000163f7810 */ /* 0x000fe40007fbe0ff */
[----:B------:R-:W-:Y:S02]  /*fc20*/  LOP3.LUT R54, R54, R55, RZ, 0x3c, !PT ;  /* 0x0000003736367212 */ /* 0x000fe400078e3cff */
[----:B------:R-:W-:Y:S02]  /*fc30*/  LOP3.LUT R66, R25, 0x380, RZ, 0xc0, !PT ;  /* 0x0000038019427812 */ /* 0x000fe400078ec0ff */
[----:B------:R-:W-:-:S02]  /*fc40*/  F2FP.F16.F32.PACK_AB R6, R29, R6 ;  /* 0x000000061d06723e */ /* 0x000fc400000000ff */
[----:B------:R-:W-:Y:S02]  /*fc50*/  SHF.R.U64 R74, R74, 0x3, RZ ;  /* 0x000000034a4a7819 */ /* 0x000fe400000012ff */
[----:B------:R-:W-:Y:S02]  /*fc60*/  F2FP.F16.F32.PACK_AB R7, R164, R7 ;  /* 0x00000007a407723e */ /* 0x000fe400000000ff */
[----:B------:R-:W-:Y:S02]  /*fc70*/  IADD3.X R55, RZ, R23, RZ, P2, !PT ;  /* 0x00000017ff377210 */ /* 0x000fe400017fe4ff */
[----:B------:R-:W-:Y:S01]  /*fc80*/  LOP3.LUT R58, R59, 0x380, RZ, 0xc0, !PT ;  /* 0x000003803b3a7812 */ /* 0x000fe200078ec0ff */
[----:B------:R2:W-:Y:S01]  /*fc90*/  STSM.16.M88.4 [R67], R4 ;  /* 0x0000000443007844 */ /* 0x0005e20000000200 */
[----:B------:R-:W-:Y:S02]  /*fca0*/  IADD3 R71, P2, R22, 0xc060, RZ ;  /* 0x0000c06016477810 */ /* 0x000fe40007f5e0ff */
[----:B------:R-:W-:-:S02]  /*fcb0*/  LOP3.LUT R62, R63, 0x380, RZ, 0xc0, !PT ;  /* 0x000003803f3e7812 */ /* 0x000fc400078ec0ff */
[----:B------:R-:W-:Y:S02]  /*fcc0*/  SHF.R.U64 R66, R66, 0x3, RZ ;  /* 0x0000000342427819 */ /* 0x000fe400000012ff */
[----:B------:R-:W-:Y:S01]  /*fcd0*/  LOP3.LUT R74, R74, R75, RZ, 0x3c, !PT ;  /* 0x0000004b4a4a7212 */ /* 0x000fe200078e3cff */
[----:B------:R-:W-:Y:S01]  /*fce0*/  IMAD.X R75, RZ, RZ, R23, P4 ;  /* 0x000000ffff4b7224 */ /* 0x000fe200020e0617 */
[----:B------:R-:W-:Y:S02]  /*fcf0*/  SHF.R.U64 R58, R58, 0x3, RZ ;  /* 0x000000033a3a7819 */ /* 0x000fe400000012ff */
[----:B------:R-:W-:Y:S02]  /*fd00*/  LOP3.LUT R70, R71, 0x380, RZ, 0xc0, !PT ;  /* 0x0000038047467812 */ /* 0x000fe400078ec0ff */
[----:B------:R-:W-:Y:S01]  /*fd10*/  MOV R166, R18 ;  /* 0x0000001200a67202 */ /* 0x000fe20000000f00 */
[----:B------:R-:W-:Y:S01]  /*fd20*/  IMAD.U32 R19, RZ, RZ, UR9 ;  /* 0x00000009ff137e24 */ /* 0x000fe2000f8e00ff */
[----:B------:R-:W-:-:S02]  /*fd30*/  F2FP.F16.F32.PACK_AB R8, R41, R8 ;  /* 0x000000082908723e */ /* 0x000fc400000000ff */
[----:B--2---:R-:W-:Y:S02]  /*fd40*/  F2FP.F16.F32.PACK_AB R4, R33, R32 ;  /* 0x000000202104723e */ /* 0x004fe400000000ff */
[----:B------:R-:W-:Y:S02]  /*fd50*/  F2FP.F16.F32.PACK_AB R5, R153, R56 ;  /* 0x000000389905723e */ /* 0x000fe400000000ff */
[----:B------:R-:W-:Y:S02]  /*fd60*/  F2FP.F16.F32.PACK_AB R6, R37, R36 ;  /* 0x000000242506723e */ /* 0x000fe400000000ff */
[----:B------:R-:W-:Y:S02]  /*fd70*/  F2FP.F16.F32.PACK_AB R7, R155, R52 ;  /* 0x000000349b07723e */ /* 0x000fe400000000ff */
[----:B------:R-:W-:Y:S02]  /*fd80*/  F2FP.F16.F32.PACK_AB R9, R64, R9 ;  /* 0x000000094009723e */ /* 0x000fe400000000ff */
[----:B------:R-:W-:Y:S01]  /*fd90*/  F2FP.F16.F32.PACK_AB R10, R45, R10 ;  /* 0x0000000a2d0a723e */ /* 0x000fe200000000ff */
[----:B------:R1:W-:Y:S01]  /*fda0*/  STSM.16.M88.4 [R166], R4 ;  /* 0x00000004a6007844 */ /* 0x0003e20000000200 */
[----:B------:R-:W-:-:S02]  /*fdb0*/  F2FP.F16.F32.PACK_AB R11, R152, R11 ;  /* 0x0000000b980b723e */ /* 0x000fc400000000ff */
[----:B------:R-:W-:Y:S02]  /*fdc0*/  SHF.R.U64 R62, R62, 0x3, RZ ;  /* 0x000000033e3e7819 */ /* 0x000fe400000012ff */
[----:B------:R-:W-:Y:S01]  /*fdd0*/  LOP3.LUT R66, R66, R25, RZ, 0x3c, !PT ;  /* 0x0000001942427212 */ /* 0x000fe200078e3cff */
[----:B------:R-:W-:Y:S01]  /*fde0*/  STSM.16.M88.4 [R165], R8 ;  /* 0x00000008a5007844 */ /* 0x000fe20000000200 */
[----:B------:R-:W-:Y:S02]  /*fdf0*/  MOV R164, R26 ;  /* 0x0000001a00a47202 */ /* 0x000fe40000000f00 */
[----:B------:R-:W-:Y:S02]  /*fe00*/  F2FP.F16.F32.PACK_AB R12, R49, R12 ;  /* 0x0000000c310c723e */ /* 0x000fe400000000ff */
[----:B------:R-:W-:Y:S02]  /*fe10*/  F2FP.F16.F32.PACK_AB R13, R154, R13 ;  /* 0x0000000d9a0d723e */ /* 0x000fe400000000ff */
[----:B------:R-:W-:-:S02]  /*fe20*/  F2FP.F16.F32.PACK_AB R14, R53, R14 ;  /* 0x0000000e350e723e */ /* 0x000fc400000000ff */
[----:B------:R-:W-:Y:S02]  /*fe30*/  F2FP.F16.F32.PACK_AB R15, R156, R15 ;  /* 0x0000000f9c0f723e */ /* 0x000fe400000000ff */
[----:B------:R-:W-:Y:S02]  /*fe40*/  MOV R162, R30 ;  /* 0x0000001e00a27202 */ /* 0x000fe40000000f00 */
[----:B------:R-:W-:Y:S01]  /*fe50*/  MOV R35, R34 ;  /* 0x0000002200237202 */ /* 0x000fe20000000f00 */
[----:B------:R-:W-:Y:S01]  /*fe60*/  STSM.16.M88.4 [R164], R12 ;  /* 0x0000000ca4007844 */ /* 0x000fe20000000200 */
[----:B------:R-:W-:Y:S02]  /*fe70*/  F2FP.F16.F32.PACK_AB R24, R57, R24 ;  /* 0x000000183918723e */ /* 0x000fe400000000ff */
[----:B------:R-:W-:Y:S02]  /*fe80*/  F2FP.F16.F32.PACK_AB R25, R157, R48 ;  /* 0x000000309d19723e */ /* 0x000fe400000000ff */
[----:B------:R-:W-:-:S02]  /*fe90*/  F2FP.F16.F32.PACK_AB R26, R61, R60 ;  /* 0x0000003c3d1a723e */ /* 0x000fc400000000ff */
[----:B------:R-:W-:Y:S02]  /*fea0*/  F2FP.F16.F32.PACK_AB R27, R159, R44 ;  /* 0x0000002c9f1b723e */ /* 0x000fe400000000ff */
[----:B------:R-:W-:Y:S01]  /*feb0*/  LOP3.LUT R58, R58, R59, RZ, 0x3c, !PT ;  /* 0x0000003b3a3a7212 */ /* 0x000fe200078e3cff */
[----:B------:R-:W-:Y:S01]  /*fec0*/  IMAD.X R59, RZ, RZ, R23, P6 ;  /* 0x000000ffff3b7224 */ /* 0x000fe200030e0617 */
[----:B------:R-:W-:Y:S01]  /*fed0*/  SHF.R.U64 R70, R70, 0x3, RZ ;  /* 0x0000000346467819 */ /* 0x000fe200000012ff */
[----:B------:R-:W-:Y:S01]  /*fee0*/  STSM.16.M88.4 [R162], R24 ;  /* 0x00000018a2007844 */ /* 0x000fe20000000200 */
[----:B------:R-:W-:Y:S02]  /*fef0*/  MOV R34, R74 ;  /* 0x0000004a00227202 */ /* 0x000fe40000000f00 */
[----:B------:R-:W-:Y:S02]  /*ff00*/  F2FP.F16.F32.PACK_AB R28, R65, R28 ;  /* 0x0000001c411c723e */ /* 0x000fe400000000ff */
[----:B------:R-:W-:-:S02]  /*ff10*/  F2FP.F16.F32.PACK_AB R29, R161, R40 ;  /* 0x00000028a11d723e */ /* 0x000fc400000000ff */
[----:B------:R-:W-:Y:S02]  /*ff20*/  F2FP.F16.F32.PACK_AB R30, R69, R68 ;  /* 0x00000044451e723e */ /* 0x000fe400000000ff */
[----:B------:R-:W-:Y:S02]  /*ff30*/  F2FP.F16.F32.PACK_AB R31, R158, R17 ;  /* 0x000000119e1f723e */ /* 0x000fe400000000ff */
[----:B------:R-:W-:Y:S02]  /*ff40*/  F2FP.F16.F32.PACK_AB R72, R73, R72 ;  /* 0x000000484948723e */ /* 0x000fe400000000ff */
[----:B------:R-:W-:Y:S01]  /*ff50*/  F2FP.F16.F32.PACK_AB R80, R81, R80 ;  /* 0x000000505150723e */ /* 0x000fe200000000ff */
[----:B------:R-:W-:Y:S01]  /*ff60*/  STSM.16.M88.4 [R35], R28 ;  /* 0x0000001c23007844 */ /* 0x000fe20000000200 */
[----:B------:R-:W-:Y:S02]  /*ff70*/  MOV R38, R38 ;  /* 0x0000002600267202 */ /* 0x000fe40000000f00 */
[----:B------:R-:W-:Y:S01]  /*ff80*/  MOV R19, UR5 ;  /* 0x0000000500137c02 */ /* 0x000fe20008000f00 */
[----:B------:R-:W-:Y:S01]  /*ff90*/  USHF.R.S32.HI UR5, URZ, 0x1f, UR44 ;  /* 0x0000001f3f057899 */ /* 0x000fe2000801142c */
[----:B------:R-:W-:-:S02]  /*ffa0*/  F2FP.F16.F32.PACK_AB R73, R160, R3 ;  /* 0x00000003a049723e */ /* 0x000fc400000000ff */
[----:B------:R-:W-:Y:S02]  /*ffb0*/  F2FP.F16.F32.PACK_AB R74, R77, R76 ;  /* 0x0000004c4d4a723e */ /* 0x000fe400000000ff */
[----:B------:R-:W-:Y:S01]  /*ffc0*/  F2FP.F16.F32.PACK_AB R75, R79, R78 ;  /* 0x0000004e4f4b723e */ /* 0x000fe200000000ff */
[----:B-1----:R-:W-:Y:S01]  /*ffd0*/  IMAD R4, R20, UR5, RZ ;  /* 0x0000000514047c24 */ /* 0x002fe2000f8e02ff */
[----:B------:R-:W-:Y:S02]  /*ffe0*/  F2FP.F16.F32.PACK_AB R81, R163, R82 ;  /* 0x00000052a351723e */ /* 0x000fe400000000ff */
[----:B------:R-:W-:Y:S01]  /*fff0*/  F2FP.F16.F32.PACK_AB R88, R89, R88 ;  /* 0x000000585958723e */ /* 0x000fe200000000ff */
[----:B------:R-:W-:Y:S01]  /*10000*/  STSM.16.M88.4 [R38], R72 ;  /* 0x0000004826007844 */ /* 0x000fe20000000200 */
[----:B------:R-:W-:Y:S01]  /*10010*/  LOP3.LUT R62, R62, R63, RZ, 0x3c, !PT ;  /* 0x0000003f3e3e7212 */ /* 0x000fe200078e3cff */
[----:B------:R-:W-:Y:S01]  /*10020*/  IMAD R4, R21, UR44, R4 ;  /* 0x0000002c15047c24 */ /* 0x000fe2000f8e0204 */
[----:B------:R-:W-:-:S02]  /*10030*/  MOV R42, R42 ;  /* 0x0000002a002a7202 */ /* 0x000fc40000000f00 */
[----:B------:R-:W-:Y:S02]  /*10040*/  F2FP.F16.F32.PACK_AB R82, R85, R84 ;  /* 0x000000545552723e */ /* 0x000fe400000000ff */
[----:B------:R-:W-:Y:S02]  /*10050*/  F2FP.F16.F32.PACK_AB R83, R86, R83 ;  /* 0x000000535653723e */ /* 0x000fe400000000ff */
[----:B------:R-:W-:Y:S02]  /*10060*/  F2FP.F16.F32.PACK_AB R89, R87, R90 ;  /* 0x0000005a5759723e */ /* 0x000fe400000000ff */
[----:B------:R-:W-:Y:S01]  /*10070*/  F2FP.F16.F32.PACK_AB R96, R97, R96 ;  /* 0x000000606160723e */ /* 0x000fe200000000ff */
[----:B------:R-:W-:Y:S01]  /*10080*/  STSM.16.M88.4 [R42], R80 ;  /* 0x000000502a007844 */ /* 0x000fe20000000200 */
[----:B------:R-:W-:Y:S02]  /*10090*/  MOV R46, R46 ;  /* 0x0000002e002e7202 */ /* 0x000fe40000000f00 */
[----:B------:R-:W-:-:S02]  /*100a0*/  IADD3.X R63, RZ, R23, RZ, P5, !PT ;  /* 0x00000017ff3f7210 */ /* 0x000fc40002ffe4ff */
[----:B------:R-:W-:Y:S02]  /*100b0*/  MOV R18, UR8 ;  /* 0x0000000800127c02 */ /* 0x000fe40008000f00 */
[----:B------:R-:W-:Y:S02]  /*100c0*/  F2FP.F16.F32.PACK_AB R90, R93, R92 ;  /* 0x0000005c5d5a723e */ /* 0x000fe400000000ff */
[----:B------:R-:W-:Y:S01]  /*100d0*/  F2FP.F16.F32.PACK_AB R91, R94, R91 ;  /* 0x0000005b5e5b723e */ /* 0x000fe200000000ff */
[----:B------:R-:W-:Y:S01]  /*100e0*/  IMAD.WIDE.U32 R18, R20, UR44, R18 ;  /* 0x0000002c14127c25 */ /* 0x000fe2000f8e0012 */
[----:B------:R-:W-:Y:S02]  /*100f0*/  F2FP.F16.F32.PACK_AB R97, R95, R98 ;  /* 0x000000625f61723e */ /* 0x000fe400000000ff */
[----:B------:R-:W-:Y:S01]  /*10100*/  F2FP.F16.F32.PACK_AB R104, R105, R104 ;  /* 0x000000686968723e */ /* 0x000fe200000000ff */
[----:B------:R-:W-:Y:S01]  /*10110*/  STSM.16.M88.4 [R46], R88 ;  /* 0x000000582e007844 */ /* 0x000fe20000000200 */
[----:B------:R-:W-:Y:S01]  /*10120*/  LOP3.LUT R70, R70, R71, RZ, 0x3c, !PT ;  /* 0x0000004746467212 */ /* 0x000fe200078e3cff */
[----:B------:R-:W-:Y:S01]  /*10130*/  IMAD.X R71, RZ, RZ, R23, P2 ;  /* 0x000000ffff477224 */ /* 0x000fe200010e0617 */
        /* <DEDUP_REMOVED lines=34> */
[----:B------:R-:W-:Y:S01]  /*10360*/  MOV R70, R70 ;  /* 0x0000004600467202 */ /* 0x000fe20000000f00 */
[----:B------:R-:W-:Y:S01]  /*10370*/  STSM.16.M88.4 [R66], R136 ;  /* 0x0000008842007844 */ /* 0x000fe20000000200 */
[----:B------:R-:W-:Y:S02]  /*10380*/  F2FP.F16.F32.PACK_AB R146, R149, R148 ;  /* 0x000000949592723e */ /* 0x000fe400000000ff */
[----:B------:R-:W-:-:S02]  /*10390*/  F2FP.F16.F32.PACK_AB R147, R151, R150 ;  /* 0x000000969793723e */ /* 0x000fc400000000ff */
        /* <DEDUP_REMOVED lines=50> */
.L_x_1989:
[----:B------:R-:W-:Y:S05]  /*106c0*/  BSYNC B0 ;  /* 0x0000000000007941 */ /* 0x000fea0003800000 */
.L_x_1988:
[----:B------:R-:W-:Y:S05]  /*106d0*/  BRA `(.L_x_1987) ;  /* 0x0000000800947947 */ /* 0x000fea0003800000 */
.L_x_1986:
        /* <DEDUP_REMOVED lines=31> */
[----:B------:R-:W-:Y:S02]  /*108d0*/  LEA.HI.X R5, R2, UR9, R3, 0x2, P0 ;  /* 0x0000000902057c11 */ /* 0x000fe400080f1403 */
[----:B------:R-:W-:-:S05]  /*108e0*/  MOV R3, 0xff800000 ;  /* 0xff80000000037802 */ /* 0x000fca0000000f00 */
[----:B------:R1:W-:Y:S02]  /*108f0*/  STG.E desc[UR10][R4.64], R3 ;  /* 0x0000000304007986 */ /* 0x0003e4000c10190a */
.L_x_1991:
[----:B------:R-:W-:Y:S05]  /*10900*/  BSYNC B0 ;  /* 0x0000000000007941 */ /* 0x000fea0003800000 */
.L_x_1990:
[----:B------:R-:W-:Y:S01]  /*10910*/  R2UR UR7, R218 ;  /* 0x00000000da0772ca */ /* 0x000fe200000e0000 */
[----:B------:R-:W-:Y:S01]  /*10920*/  ULDC UR5, c[0x0][0xa88] ;  /* 0x0002a20000057ab9 */ /* 0x000fe20000000800 */
[C---:B------:R-:W-:Y:S01]  /*10930*/  VIADD R0, R216.reuse, 0x20 ;  /* 0x00000020d8007836 */ /* 0x040fe20000000000 */
[----:B------:R-:W-:Y:S01]  /*10940*/  UIADD3 UR42, -UR42, UR5, URZ ;  /* 0x000000052a2a7290 */ /* 0x000fe2000fffe13f */
[----:B-1----:R-:W-:Y:S01]  /*10950*/  IMAD R3, R9, UR43, R8 ;  /* 0x0000002b09037c24 */ /* 0x002fe2000f8e0208 */
[----:B------:R-:W-:Y:S01]  /*10960*/  SHF.R.S32.HI R217, RZ, 0x1f, R216 ;  /* 0x0000001fffd97819 */ /* 0x000fe200000114d8 */
[----:B------:R-:W-:Y:S01]  /*10970*/  BSSY B0, `(.L_x_1992) ;  /* 0x0000026000007945 */ /* 0x000fe20003800000 */
[C---:B------:R-:W-:Y:S01]  /*10980*/  IADD3 R2, R216.reuse, 0x40, RZ ;  /* 0x00000040d8027810 */ /* 0x040fe20007ffe0ff */
        /* <DEDUP_REMOVED lines=9> */
[----:B--2---:R-:W-:-:S04]  /*10a20*/  IADD3 R5, R14, UR5, RZ ;  /* 0x000000050e057c10 */ /* 0x004fc8000fffe0ff */
[----:B------:R-:W-:Y:S01]  /*10a30*/  IADD3 R11, R7, R3, RZ ;  /* 0x00000003070b7210 */ /* 0x000fe20007ffe0ff */
        /* <DEDUP_REMOVED lines=17> */
[----:B------:R-:W-:-:S02]  /*10b50*/  ULDC.64 UR6, c[0x0][0xa80] ;  /* 0x0002a00000067ab9 */ /* 0x000fc40000000a00 */
[----:B------:R-:W-:Y:S02]  /*10b60*/  LEA R12, P6, R2, UR6, 0x1 ;  /* 0x00000006020c7c11 */ /* 0x000fe4000f8c08ff */
[----:B------:R-:W-:-:S04]  /*10b70*/  IADD3 R3, R3, R9, RZ ;  /* 0x0000000903037210 */ /* 0x000fc80007ffe0ff */
[----:B------:R-:W-:-:S05]  /*10b80*/  LEA.HI.X R13, R2, UR7, R3, 0x1, P6 ;  /* 0x00000007020d7c11 */ /* 0x000fca000b0f0c03 */
[----:B------:R1:W-:Y:S04]  /*10b90*/  @!P2 STG.E.128 desc[UR8][R12.64], RZ ;  /* 0x000000ff0c00a986 */ /* 0x0003e8000c101d08 */
[----:B------:R1:W-:Y:S04]  /*10ba0*/  @!P3 STG.E.128 desc[UR8][R12.64+0x80], RZ ;  /* 0x000080ff0c00b986 */ /* 0x0003e8000c101d08 */
[----:B------:R1:W-:Y:S04]  /*10bb0*/  @!P4 STG.E.128 desc[UR8][R12.64+0x100], RZ ;  /* 0x000100ff0c00c986 */ /* 0x0003e8000c101d08 */
[----:B------:R1:W-:Y:S02]  /*10bc0*/  @!P5 STG.E.128 desc[UR8][R12.64+0x180], RZ ;  /* 0x000180ff0c00d986 */ /* 0x0003e4000c101d08 */
.L_x_1993:
[----:B------:R-:W-:Y:S05]  /*10bd0*/  BSYNC B0 ;  /* 0x0000000000007941 */ /* 0x000fea0003800000 */
.L_x_1992:
        /* <DEDUP_REMOVED lines=10> */
[----:B------:R-:W-:Y:S01]  /*10c80*/  ULDC.64 UR8, c[0x0][0x208] ;  /* 0x0000820000087ab9 */ /* 0x000fe20000000a00 */
[----:B------:R-:W-:Y:S01]  /*10c90*/  ISETP.GE.AND P4, PT, R2, UR5, PT ;  /* 0x0000000502007c0c */ /* 0x000fe2000bf86270 */
[----:B------:R-:W-:Y:S01]  /*10ca0*/  IMAD.MOV.U32 R2, RZ, RZ, R6 ;  /* 0x000000ffff027224 */ /* 0x000fe200078e0006 */
[----:B------:R-:W-:Y:S01]  /*10cb0*/  MOV R3, R11 ;  /* 0x0000000b00037202 */ /* 0x000fe20000000f00 */
[----:B------:R-:W-:Y:S01]  /*10cc0*/  IMAD R0, R0, UR6, RZ ;  /* 0x0000000600007c24 */ /* 0x000fe2000f8e02ff */
[----:B------:R-:W-:-:S02]  /*10cd0*/  IADD3 R8, R212, 0xc0, RZ ;  /* 0x000000c0d4087810 */ /* 0x000fc40007ffe0ff */
[----:B------:R-:W-:Y:S01]  /*10ce0*/  ISETP.GE.AND P3, PT, R212, UR5, PT ;  /* 0x00000005d4007c0c */ /* 0x000fe2000bf66270 */
[----:B------:R-:W-:Y:S01]  /*10cf0*/  IMAD.WIDE.U32 R2, R9, UR6, R2 ;  /* 0x0000000609027c25 */ /* 0x000fe2000f8e0002 */
        /* <DEDUP_REMOVED lines=10> */
.L_x_1995:
[----:B------:R-:W-:Y:S05]  /*10da0*/  BSYNC B0 ;  /* 0x0000000000007941 */ /* 0x000fea0003800000 */
.L_x_1994:
[----:B------:R-:W-:Y:S04]  /*10db0*/  BSSY B0, `(.L_x_1996) ;  /* 0x000001b000007945 */ /* 0x000fe80003800000 */
[----:B------:R-:W-:Y:S05]  /*10dc0*/  @P1 BRA `(.L_x_1997) ;  /* 0x0000000000641947 */ /* 0x000fea0003800000 */
[----:B--2---:R-:W-:Y:S01]  /*10dd0*/  IADD3 R9, P0, R4, 0x40, RZ ;  /* 0x0000004004097810 */ /* 0x004fe20007f1e0ff */
[C---:B------:R-:W-:Y:S01]  /*10de0*/  VIADD R3, R212.reuse, 0x80 ;  /* 0x00000080d4037836 */ /* 0x040fe20000000000 */
[----:B------:R-:W-:Y:S01]  /*10df0*/  IADD3 R2, R212, 0x40, RZ ;  /* 0x00000040d4027810 */ /* 0x000fe20007ffe0ff */
[----:B------:R-:W-:Y:S01]  /*10e00*/  ULDC UR5, c[0x0][0xa8c] ;  /* 0x0002a30000057ab9 */ /* 0x000fe20000000800 */
        /* <DEDUP_REMOVED lines=21> */
.L_x_1997:
[----:B------:R-:W-:Y:S05]  /*10f60*/  BSYNC B0 ;  /* 0x0000000000007941 */ /* 0x000fea0003800000 */
.L_x_1996:
[----:B------:R-:W-:Y:S04]  /*10f70*/  BSSY B0, `(.L_x_1987) ;  /* 0x000001b000007945 */ /* 0x000fe80003800000 */
[----:B------:R-:W-:Y:S05]  /*10f80*/  @P2 BRA `(.L_x_1998) ;  /* 0x0000000000642947 */ /* 0x000fea0003800000 */
[----:B------:R-:W-:Y:S01]  /*10f90*/  IADD3 R7, P0, R4, 0x60, RZ ;  /* 0x0000006004077810 */ /* 0x000fe20007f1e0ff */
[----:B------:R-:W-:Y:S01]  /*10fa0*/  VIADD R0, R212, 0x40 ;  /* 0x00000040d4007836 */ /* 0x000fe20000000000 */
[----:B------:R-:W-:Y:S01]  /*10fb0*/  MOV R3, R11 ;  /* 0x0000000b00037202 */ /* 0x000fe20000000f00 */
[----:B------:R-:W-:Y:S01]  /*10fc0*/  ULDC UR5, c[0x0][0xa8c] ;  /* 0x0002a30000057ab9 */ /* 0x000fe20000000800 */
[----:B------:R-:W-:Y:S01]  /*10fd0*/  IADD3.X R4, RZ, R5, RZ, P0, !PT ;  /* 0x00000005ff047210 */ /* 0x000fe200007fe4ff */
[----:B------:R-:W-:Y:S01]  /*10fe0*/  ULDC.64 UR6, c[0x0][0xad8] ;  /* 0x0002b60000067ab9 */ /* 0x000fe20000000a00 */
[----:B------:R-:W-:Y:S01]  /*10ff0*/  IMAD.MOV.U32 R2, RZ, RZ, R6 ;  /* 0x000000ffff027224 */ /* 0x000fe200078e0006 */
[----:B------:R-:W-:Y:S01]  /*11000*/  ISETP.GE.AND P2, PT, R0, UR5, PT ;  /* 0x0000000500007c0c */ /* 0x000fe2000bf46270 */
[C---:B------:R-:W-:Y:S01]  /*11010*/  VIADD R5, R212.reuse, 0x80 ;  /* 0x00000080d4057836 */ /* 0x040fe20000000000 */
[----:B------:R-:W-:Y:S01]  /*11020*/  IADD3 R0, R212, 0xc0, RZ ;  /* 0x000000c0d4007810 */ /* 0x000fe20007ffe0ff */
[----:B------:R-:W-:Y:S01]  /*11030*/  IMAD R4, R4, UR6, RZ ;  /* 0x0000000604047c24 */ /* 0x000fe2000f8e02ff */
[----:B------:R-:W-:Y:S01]  /*11040*/  ISETP.GE.AND P1, PT, R212, UR5, PT ;  /* 0x00000005d4007c0c */ /* 0x000fe2000bf26270 */
[----:B------:R-:W-:Y:S01]  /*11050*/  IMAD.WIDE.U32 R2, R7, UR6, R2 ;  /* 0x0000000607027c25 */ /* 0x000fe2000f8e0002 */
[----:B------:R-:W-:Y:S01]  /*11060*/  ISETP.GE.AND P3, PT, R5, UR5, PT ;  /* 0x0000000505007c0c */ /* 0x000fe2000bf66270 */
[----:B------:R-:W-:Y:S01]  /*11070*/  ULDC.64 UR8, c[0x0][0x208] ;  /* 0x0000820000087ab9 */ /* 0x000fe20000000a00 */
[----:B------:R-:W-:Y:S01]  /*11080*/  ISETP.GE.AND P4, PT, R0, UR5, PT ;  /* 0x0000000500007c0c */ /* 0x000fe2000bf86270 */
[----:B------:R-:W-:Y:S01]  /*11090*/  IMAD R7, R7, UR7, R4 ;  /* 0x0000000707077c24 */ /* 0x000fe2000f8e0204 */
[----:B------:R-:W-:-:S02]  /*110a0*/  ULDC.64 UR6, c[0x0][0xa80] ;  /* 0x0002a00000067ab9 */ /* 0x000fc40000000a00 */
[----:B------:R-:W-:Y:S01]  /*110b0*/  LEA R4, P0, R2, UR6, 0x1 ;  /* 0x0000000602047c11 */ /* 0x000fe2000f8008ff */
[----:B------:R-:W-:-:S05]  /*110c0*/  IMAD.IADD R3, R3, 0x1, R7 ;  /* 0x0000000103037824 */ /* 0x000fca00078e0207 */
[----:B------:R-:W-:-:S05]  /*110d0*/  LEA.HI.X R5, R2, UR7, R3, 0x1, P0 ;  /* 0x0000000702057c11 */ /* 0x000fca00080f0c03 */
[----:B------:R4:W-:Y:S04]  /*110e0*/  @!P1 STG.E.128 desc[UR8][R4.64], RZ ;  /* 0x000000ff04009986 */ /* 0x0009e8000c101d08 */
[----:B------:R4:W-:Y:S04]  /*110f0*/  @!P2 STG.E.128 desc[UR8][R4.64+0x80], RZ ;  /* 0x000080ff0400a986 */ /* 0x0009e8000c101d08 */
[----:B------:R4:W-:Y:S04]  /*11100*/  @!P3 STG.E.128 desc[UR8][R4.64+0x100], RZ ;  /* 0x000100ff0400b986 */ /* 0x0009e8000c101d08 */
[----:B------:R4:W-:Y:S02]  /*11110*/  @!P4 STG.E.128 desc[UR8][R4.64+0x180], RZ ;  /* 0x000180ff0400c986 */ /* 0x0009e4000c101d08 */
.L_x_1998:
[----:B------:R-:W-:Y:S05]  /*11120*/  BSYNC B0 ;  /* 0x0000000000007941 */ /* 0x000fea0003800000 */
.L_x_1987:
[----:B------:R-:W5:Y:S02]  /*11130*/  LDC R0, c[0x0][0xda8] ;  /* 0x00036a00ff007b82 */ /* 0x000f640000000800 */
[----:B-----5:R-:W-:-:S13]  /*11140*/  ISETP.LE.AND P0, PT, R0, UR4, PT ;  /* 0x0000000400007c0c */ /* 0x020fda000bf03270 */
[----:B------:R-:W-:Y:S05]  /*11150*/  @!P0 BRA `(.L_x_1999) ;  /* 0xfffffefc00208947 */ /* 0x000fea000383ffff */
[----:B------:R-:W-:Y:S05]  /*11160*/  EXIT ;  /* 0x000000000000794d */ /* 0x000fea0003800000 */
.L_x_1951:
        /* <DEDUP_REMOVED lines=8> */
[----:B------:R-:W-:Y:S01]  /*111f0*/  MOV R17, 0x1 ;  /* 0x0000000100117802 */ /* 0x000fe20000000f00 */
[----:B------:R-:W-:-:S05]  /*11200*/  IMAD.MOV.U32 R16, RZ, RZ, RZ ;  /* 0x000000ffff107224 */ /* 0x000fca00078e00ff */
[----:B------:R-:W1:Y:S02]  /*11210*/  LDC R0, c[0x0][0xda8] ;  /* 0x00036a00ff007b82 */ /* 0x000e640000000800 */
[----:B-1----:R-:W-:-:S13]  /*11220*/  ISETP.LE.AND P0, PT, R0, UR4, PT ;  /* 0x0000000400007c0c */ /* 0x002fda000bf03270 */
[----:B------:R-:W-:Y:S05]  /*11230*/  @P0 BRA `(.L_x_2000) ;  /* 0x0000003000000947 */ /* 0x000fea0003800000 */
[----:B------:R-:W1:Y:S01]  /*11240*/  S2R R2, SR_TID.X ;  /* 0x0000000000027919 */ /* 0x000e620000002100 */
[----:B------:R-:W-:Y:S01]  /*11250*/  MOV R18, UR4 ;  /* 0x0000000400127c02 */ /* 0x000fe20008000f00 */
[----:B------:R-:W-:Y:S01]  /*11260*/  IMAD.MOV.U32 R16, RZ, RZ, RZ ;  /* 0x000000ffff107224 */ /* 0x000fe200078e00ff */
[----:B------:R-:W-:Y:S01]  /*11270*/  MOV R17, 0x1 ;  /* 0x0000000100117802 */ /* 0x000fe20000000f00 */
[----:B------:R-:W-:Y:S01]  /*11280*/  ULDC UR50, c[0x0][0xc] ;  /* 0x0000030000327ab9 */ /* 0x000fe20000000800 */
[----:B------:R-:W-:Y:S01]  /*11290*/  ULDC.64 UR42, c[0x0][0x198] ;  /* 0x00006600002a7ab9 */ /* 0x000fe20000000a00 */
[----:B------:R-:W-:Y:S01]  /*112a0*/  UMOV UR49, URZ ;  /* 0x0000003f00317c82 */ /* 0x000fe20008000000 */
[----:B-1----:R-:W-:-:S07]  /*112b0*/  LOP3.LUT R19, R2, 0x1f, RZ, 0xc0, !PT ;  /* 0x0000001f02137812 */ /* 0x002fce00078ec0ff */
.L_x_2048:
        /* <DEDUP_REMOVED lines=21> */
.L_x_2001:
[----:B------:R-:W-:Y:S01]  /*11410*/  ULDC UR9, c[0x0][0xdc4] ;  /* 0x0003710000097ab9 */ /* 0x000fe20000000800 */
[----:B------:R-:W-:Y:S01]  /*11420*/  UMOV UR6, UR7 ;  /* 0x0000000700067c82 */ /* 0x000fe20008000000 */
[----:B------:R-:W-:-:S11]  /*11430*/  UISETP.NE.AND UP0, UPT, UR9, 0x1, UPT ;  /* 0x000000010900788c */ /* 0x000fd6000bf05270 */
[----:B------:R-:W-:Y:S02]  /*11440*/  @UP0 ULDC.64 UR10, c[0x0][0xdc8] ;  /* 0x00037200000a0ab9 */ /* 0x000fe40000000a00 */
[----:B------:R-:W-:-:S04]  /*11450*/  UIMAD.WIDE.U32 UR4, UR7, UR10, URZ ;  /* 0x0000000a070472a5 */ /* 0x000fc8000f8e003f */
[----:B------:R-:W-:-:S04]  /*11460*/  @UP0 USHF.R.U32.HI UR6, URZ, UR11, UR5 ;  /* 0x0000000b3f060299 */ /* 0x000fc80008011605 */
[----:B------:R-:W-:-:S12]  /*11470*/  UIMAD UR4, UR6, UR9, URZ ;  /* 0x00000009060472a4 */ /* 0x000fd8000f8e023f */
.L_x_2002:
[----:B------:R-:W-:Y:S01]  /*11480*/  ULDC.64 UR10, c[0x0][0x3f8] ;  /* 0x0000fe00000a7ab9 */ /* 0x000fe20000000a00 */
[----:B------:R-:W-:Y:S01]  /*11490*/  ULOP3.LUT UR6, URZ, UR6, URZ, 0x33, !UPT ;  /* 0x000000063f067292 */ /* 0x000fe2000f8e333f */
[----:B------:R-:W-:Y:S01]  /*114a0*/  BSSY B6, `(.L_x_2003) ;  /* 0x00002ca000067945 */ /* 0x000fe20003800000 */
[----:B------:R-:W-:Y:S02]  /*114b0*/  UISETP.NE.U32.AND UP0, UPT, UR10, URZ, UPT ;  /* 0x0000003f0a00728c */ /* 0x000fe4000bf05070 */
[----:B------:R-:W-:Y:S02]  /*114c0*/  UIADD3 UR9, UR7, -UR4, URZ ;  /* 0x8000000407097290 */ /* 0x000fe4000fffe03f */
[----:B------:R-:W-:Y:S01]  /*114d0*/  UISETP.NE.AND.EX UP0, UPT, UR11, URZ, UPT, UP0 ;  /* 0x0000003f0b00728c */ /* 0x000fe2000bf05300 */
[----:B------:R-:W-:Y:S01]  /*114e0*/  ULDC UR4, c[0x0][0xdac] ;  /* 0x00036b0000047ab9 */ /* 0x000fe20000000800 */
[----:B------:R-:W-:Y:S01]  /*114f0*/  ULDC UR5, c[0x0][0x404] ;  /* 0x0001010000057ab9 */ /* 0x000fe20000000800 */
[----:B------:R-:W-:Y:S01]  /*11500*/  UIADD3 UR6, UR6, UR4, URZ ;  /* 0x0000000406067290 */ /* 0x000fe2000fffe03f */
[----:B------:R-:W-:-:S02]  /*11510*/  ULDC UR7, c[0x0][0x2e0] ;  /* 0x0000b80000077ab9 */ /* 0x000fc40000000800 */
[----:B------:R-:W-:Y:S01]  /*11520*/  ULDC UR4, c[0x0][0x288] ;  /* 0x0000a20000047ab9 */ /* 0x000fe20000000800 */
[----:B------:R-:W-:Y:S02]  /*11530*/  USHF.L.U32 UR45, UR6, 0x7, URZ ;  /* 0x00000007062d7899 */ /* 0x000fe4000800063f */
[----:B------:R-:W-:Y:S02]  /*11540*/  USEL UR6, UR5, 0x1, UP0 ;  /* 0x0000000105067887 */ /* 0x000fe40008000000 */
[----:B------:R-:W-:Y:S02]  /*11550*/  UIADD3 UR5, UR45, 0xcf, -UR4 ;  /* 0x000000cf2d057890 */ /* 0x000fe4000fffe804 */
[----:B------:R-:W-:Y:S02]  /*11560*/  UIMAD UR4, UR6, UR7, 0x4f ;  /* 0x0000004f060474a4 */ /* 0x000fe4000f8e0207 */
[----:B------:R-:W-:Y:S02]  /*11570*/  UIMAD UR6, UR6, UR7, UR5 ;  /* 0x00000007060672a4 */ /* 0x000fe4000f8e0205 */
[----:B------:R-:W-:Y:S01]  /*11580*/  UIMAD.WIDE UR4, UR4, 0x66666667, URZ ;  /* 0x66666667040478a5 */ /* 0x000fe2000f8e023f */
[----:B------:R-:W-:Y:S01]  /*11590*/  ULDC UR10, c[0x0][0xdc4] ;  /* 0x00037100000a7ab9 */ /* 0x000fe20000000800 */
[----:B------:R-:W-:-:S02]  /*115a0*/  UIMAD.WIDE UR6, UR6, 0x66666667, URZ ;  /* 0x66666667060678a5 */ /* 0x000fc4000f8e023f */
[----:B------:R-:W-:Y:S02]  /*115b0*/  UIMAD UR10, UR8, UR10, UR9 ;  /* 0x0000000a080a72a4 */ /* 0x000fe4000f8e0209 */
[----:B------:R-:W-:Y:S01]  /*115c0*/  USHF.R.U32.HI UR6, URZ, 0x1f, UR7 ;  /* 0x0000001f3f067899 */ /* 0x000fe20008011607 */
[----:B------:R-:W-:Y:S01]  /*115d0*/  UMOV UR8, UR5 ;  /* 0x0000000500087c82 */ /* 0x000fe20008000000 */
[----:B------:R-:W-:Y:S01]  /*115e0*/  ULDC UR11, c[0x0][0xdb8] ;  /* 0x00036e00000b7ab9 */ /* 0x000fe20000000800 */
[----:B------:R-:W-:Y:S02]  /*115f0*/  USHF.R.U32.HI UR9, URZ, 0x1f, UR8 ;  /* 0x0000001f3f097899 */ /* 0x000fe40008011608 */
[----:B------:R-:W-:Y:S02]  /*11600*/  ULEA.HI.SX32 UR6, UR7, UR6, 0x1b ;  /* 0x0000000607067291 */ /* 0x000fe4000f8fda3f */
[----:B------:R-:W-:Y:S02]  /*11610*/  ULEA.HI.SX32 UR9, UR8, UR9, 0x1b ;  /* 0x0000000908097291 */ /* 0x000fe4000f8fda3f */
[----:B------:R-:W-:-:S02]  /*11620*/  UISETP.NE.AND UP1, UPT, UR11, 0x1, UPT ;  /* 0x000000010b00788c */ /* 0x000fc4000bf25270 */
[----:B------:R-:W-:Y:S01]  /*11630*/  UISETP.LT.AND UP0, UPT, UR9, UR6, UPT ;  /* 0x000000060900728c */ /* 0x000fe2000bf01270 */
[----:B------:R-:W-:-:S03]  /*11640*/  UMOV UR47, UR10 ;  /* 0x0000000a002f7c82 */ /* 0x000fc60008000000 */
[----:B------:R-:W-:-:S05]  /*11650*/  USEL UR41, UR9, UR6, UP0 ;  /* 0x0000000609297287 */ /* 0x000fca0008000000 */
[----:B------:R-:W-:Y:S01]  /*11660*/  @UP1 ULDC UR12, c[0x0][0xdbc] ;  /* 0x00036f00000c1ab9 */ /* 0x000fe20000000800 */
[----:B------:R-:W-:Y:S01]  /*11670*/  ISETP.LT.AND P0, PT, RZ, UR41, PT ;  /* 0x00000029ff007c0c */ /* 0x000fe2000bf01270 */
[----:B------:R-:W-:Y:S01]  /*11680*/  UIMAD.WIDE.U32 UR4, UR10, UR12, URZ ;  /* 0x0000000c0a0472a5 */ /* 0x000fe2000f8e003f */
[----:B------:R-:W-:-:S03]  /*11690*/  @UP1 ULDC UR7, c[0x0][0xdc0] ;  /* 0x0003700000071ab9 */ /* 0x000fc60000000800 */
[----:B------:R-:W-:-:S04]  /*116a0*/  @UP1 USHF.R.U32.HI UR47, URZ, UR7, UR5 ;  /* 0x000000073f2f1299 */ /* 0x000fc80008011605 */
[----:B------:R-:W-:-:S04]  /*116b0*/  UIADD3 UR46, -UR47, URZ, URZ ;  /* 0x0000003f2f2e7290 */ /* 0x000fc8000fffe13f */
[----:B------:R-:W-:Y:S01]  /*116c0*/  UIMAD UR46, UR11, UR46, UR10 ;  /* 0x0000002e0b2e72a4 */ /* 0x000fe2000f8e020a */
[----:B------:R-:W-:Y:S11]  /*116d0*/  @P0 BRA `(.L_x_2004) ;  /* 0x0000000000440947 */ /* 0x000ff60003800000 */
[----:B------:R-:W-:Y:S01]  /*116e0*/  ISETP.NE.AND P0, PT, R19, RZ, PT ;  /* 0x000000ff1300720c */ /* 0x000fe20003f05270 */
[----:B------:R-:W-:-:S12]  /*116f0*/  IMAD.MOV.U32 R13, RZ, RZ, R18 ;  /* 0x000000ffff0d7224 */ /* 0x000fd800078e0012 */
        /* <DEDUP_REMOVED lines=15> */
.L_x_2004:
        /* <DEDUP_REMOVED lines=23> */
.L_x_2006:
        /* <DEDUP_REMOVED lines=12> */
[----:B------:R-:W-:Y:S01]  /*11a20*/  MOV R7, UR9 ;  /* 0x0000000900077c02 */ /* 0x000fe20008000f00 */
[----:B------:R-:W-:Y:S01]  /*11a30*/  IMAD.U32 R10, RZ, RZ, UR4 ;  /* 0x00000004ff0a7e24 */ /* 0x000fe2000f8e00ff */
[----:B------:R-:W-:Y:S01]  /*11a40*/  MOV R11, UR5 ;  /* 0x00000005000b7c02 */ /* 0x000fe20008000f00 */
[----:B------:R-:W-:Y:S01]  /*11a50*/  IMAD.MOV.U32 R8, RZ, RZ, 0x70 ;  /* 0x00000070ff087424 */ /* 0x000fe200078e00ff */
[----:B------:R-:W-:Y:S01]  /*11a60*/  MOV R12, 0x1 ;  /* 0x00000001000c7802 */ /* 0x000fe20000000f00 */
[----:B-1----:R-:W-:-:S07]  /*11a70*/  IMAD.MOV.U32 R13, RZ, RZ, RZ ;  /* 0x000000ffff0d7224 */ /* 0x002fce00078e00ff */
[----:B------:R-:W-:-:S07]  /*11a80*/  LEPC R20, `(.L_x_2008) ;  /* 0x000000001014794e */ /* 0x000fce0000000000 */
[----:B--2---:R-:W-:Y:S05]  /*11a90*/  CALL.ABS.NOINC R2 ;  /* 0x0000000002007343 */ /* 0x004fea0003c00000 */
.L_x_2008:
        /* <DEDUP_REMOVED lines=16> */
.L_x_2007:
[----:B------:R-:W-:Y:S01]  /*11ba0*/  ULDC.64 UR4, c[0x0][0x9f8] ;  /* 0x00027e0000047ab9 */ /* 0x000fe20000000a00 */
[----:B------:R-:W-:Y:S01]  /*11bb0*/  IMAD.U32 R5, RZ, RZ, UR47 ;  /* 0x0000002fff057e24 */ /* 0x000fe2000f8e00ff */
[----:B------:R-:W-:Y:S01]  /*11bc0*/  ISETP.NE.U32.AND P0, PT, RZ, UR4, PT ;  /* 0x00000004ff007c0c */ /* 0x000fe2000bf05070 */
[----:B------:R-:W-:Y:S01]  /*11bd0*/  ULDC.64 UR6, c[0x0][0x208] ;  /* 0x0000820000067ab9 */ /* 0x000fe20000000a00 */
[----:B------:R-:W-:Y:S01]  /*11be0*/  MOV R0, UR47 ;  /* 0x0000002f00007c02 */ /* 0x000fe20008000f00 */
[----:B------:R-:W1:Y:S01]  /*11bf0*/  LDC R4, c[0x0][0x428] ;  /* 0x00010a00ff047b82 */ /* 0x000e620000000800 */
[----:B------:R-:W-:-:S13]  /*11c00*/  ISETP.NE.AND.EX P0, PT, RZ, UR5, PT, P0 ;  /* 0x00000005ff007c0c */ /* 0x000fda000bf05300 */
[----:B------:R-:W2:Y:S02]  /*11c10*/  @P0 LDC.64 R2, c[0x0][0x9f8] ;  /* 0x00027e00ff020b82 */ /* 0x000ea40000000a00 */
[----:B--2---:R-:W-:-:S05]  /*11c20*/  @P0 IMAD.WIDE R2, R5, 0x4, R2 ;  /* 0x0000000405020825 */ /* 0x004fca00078e0202 */
[----:B------:R2:W3:Y:S01]  /*11c30*/  @P0 LDG.E R0, desc[UR6][R2.64] ;  /* 0x0000000602000981 */ /* 0x0004e2000c1e1900 */
[----:B-1----:R-:W-:Y:S01]  /*11c40*/  ISETP.NE.AND P0, PT, R4, 0x1, PT ;  /* 0x000000010400780c */ /* 0x002fe20003f05270 */
[----:B------:R-:W-:Y:S01]  /*11c50*/  IMAD.U32 R4, RZ, RZ, UR46 ;  /* 0x0000002eff047e24 */ /* 0x000fe2000f8e00ff */
[----:B------:R-:W-:Y:S01]  /*11c60*/  ISETP.NE.AND P1, PT, R19, RZ, PT ;  /* 0x000000ff1300720c */ /* 0x000fe20003f25270 */
[----:B------:R-:W-:Y:S01]  /*11c70*/  UMOV UR44, URZ ;  /* 0x0000003f002c7c82 */ /* 0x000fe20008000000 */
[----:B------:R-:W-:Y:S01]  /*11c80*/  UMOV UR8, 0x40 ;  /* 0x0000004000087882 */ /* 0x000fe20000000000 */
[----:B------:R-:W-:Y:S01]  /*11c90*/  UMOV UR9, UR45 ;  /* 0x0000002d00097c82 */ /* 0x000fe20008000000 */
[----:B------:R-:W-:Y:S01]  /*11ca0*/  UMOV UR10, UR46 ;  /* 0x0000002e000a7c82 */ /* 0x000fe20008000000 */
[----:B------:R-:W-:Y:S01]  /*11cb0*/  UMOV UR11, UR47 ;  /* 0x0000002f000b7c82 */ /* 0x000fe20008000000 */
[----:B------:R-:W-:Y:S01]  /*11cc0*/  UMOV UR12, 0x80 ;  /* 0x00000080000c7882 */ /* 0x000fe20000000000 */
[----:B--2---:R-:W1:Y:S01]  /*11cd0*/  LDC.64 R2, c[0x0][0x3f8] ;  /* 0x0000fe00ff027b82 */ /* 0x004e620000000a00 */
[----:B------:R-:W-:Y:S01]  /*11ce0*/  UMOV UR13, UR45 ;  /* 0x0000002d000d7c82 */ /* 0x000fe20008000000 */
[----:B------:R-:W-:Y:S01]  /*11cf0*/  UMOV UR14, UR46 ;  /* 0x0000002e000e7c82 */ /* 0x000fe20008000000 */
[----:B------:R-:W-:Y:S01]  /*11d00*/  UMOV UR15, UR47 ;  /* 0x0000002f000f7c82 */ /* 0x000fe20008000000 */
[----:B------:R-:W-:Y:S01]  /*11d10*/  UMOV UR16, 0xc0 ;  /* 0x000000c000107882 */ /* 0x000fe20000000000 */
[----:B------:R-:W-:Y:S01]  /*11d20*/  UMOV UR17, UR45 ;  /* 0x0000002d00117c82 */ /* 0x000fe20008000000 */
[----:B------:R-:W-:Y:S01]  /*11d30*/  VOTEU.ALL UP1, P1 ;  /* 0x00000000003f7886 */ /* 0x000fe20000820000 */
[----:B------:R-:W-:Y:S01]  /*11d40*/  UMOV UR18, UR46 ;  /* 0x0000002e00127c82 */ /* 0x000fe20008000000 */
[----:B------:R-:W2:Y:S01]  /*11d50*/  @P0 LDC R5, c[0x0][0x42c] ;  /* 0x00010b00ff050b82 */ /* 0x000ea20000000800 */
[----:B------:R-:W-:Y:S01]  /*11d60*/  UMOV UR19, UR47 ;  /* 0x0000002f00137c82 */ /* 0x000fe20008000000 */
[----:B------:R-:W-:Y:S01]  /*11d70*/  UMOV UR6, 0xffffffff ;  /* 0xffffffff00067882 */ /* 0x000fe20000000000 */
[----:B------:R-:W-:-:S04]  /*11d80*/  @!UP1 UIADD3 UR4, UP0, UR42, 0x270, URZ ;  /* 0x000002702a049890 */ /* 0x000fc8000ff1e03f */
[----:B------:R-:W-:Y:S01]  /*11d90*/  @!UP1 UIADD3.X UR5, URZ, UR43, URZ, UP0, !UPT ;  /* 0x0000002b3f059290 */ /* 0x000fe200087fe43f */
[----:B------:R-:W4:Y:S08]  /*11da0*/  @P0 LDC R6, c[0x0][0x430] ;  /* 0x00010c00ff060b82 */ /* 0x000f300000000800 */
[----:B------:R1:W-:Y:S01]  /*11db0*/  @!UP1 UTMAPF.L2.4D [UR44], [UR4] ;  /* 0x0000002c040095b8 */ /* 0x0003e20008018000 */
[----:B--2---:R-:W-:Y:S01]  /*11dc0*/  @P0 IMAD.HI.U32 R5, R5, UR46, RZ ;  /* 0x0000002e05050c27 */ /* 0x004fe2000f8e00ff */
[----:B------:R2:W-:Y:S04]  /*11dd0*/  @!UP1 UTMAPF.L2.4D [UR8], [UR4] ;  /* 0x00000008040095b8 */ /* 0x0005e80008018000 */
[----:B----4-:R-:W-:Y:S01]  /*11de0*/  @P0 SHF.R.U32.HI R4, RZ, R6, R5 ;  /* 0x00000006ff040219 */ /* 0x010fe20000011605 */
[----:B------:R2:W-:Y:S01]  /*11df0*/  @!UP1 UTMAPF.L2.4D [UR12], [UR4] ;  /* 0x0000000c040095b8 */ /* 0x0005e20008018000 */
[----:B-1----:R-:W-:-:S02]  /*11e00*/  ISETP.NE.U32.AND P0, PT, R2, RZ, PT ;  /* 0x000000ff0200720c */ /* 0x002fc40003f05070 */
[----:B------:R-:W-:Y:S02]  /*11e10*/  MOV R5, UR41 ;  /* 0x0000002900057c02 */ /* 0x000fe40008000f00 */
[----:B------:R-:W-:Y:S01]  /*11e20*/  ISETP.NE.AND.EX P0, PT, R3, RZ, PT, P0 ;  /* 0x000000ff0300720c */ /* 0x000fe20003f05300 */
[----:B------:R2:W-:Y:S02]  /*11e30*/  @!UP1 UTMAPF.L2.4D [UR16], [UR4] ;  /* 0x00000010040095b8 */ /* 0x0005e40008018000 */
[----:B------:R-:W-:Y:S01]  /*11e40*/  VIADD R5, R5, 0xffffffff ;  /* 0xffffffff05057836 */ /* 0x000fe20000000000 */
[----:B---3--:R-:W-:Y:S01]  /*11e50*/  SEL R6, R0, RZ, !P0 ;  /* 0x000000ff00067207 */ /* 0x008fe20004000000 */
[----:B--2---:R-:W-:Y:S08]  /*11e60*/  BRA.DIV UR6, `(.L_x_2009) ;  /* 0x0000002a06707947 */ /* 0x004ff0000b800000 */
.L_x_2060:
[----:B------:R-:W-:Y:S01]  /*11e70*/  UMOV UR4, 0xffffffff ;  /* 0xffffffff00047882 */ /* 0x000fe20000000000 */
[----:B------:R-:W-:Y:S02]  /*11e80*/  SHF.R.S32.HI R12, RZ, 0x1f, R0 ;  /* 0x0000001fff0c7819 */ /* 0x000fe40000011400 */
[----:B------:R-:W-:Y:S05]  /*11e90*/  BRA.DIV UR4, `(.L_x_2010) ;  /* 0x0000002a04907947 */ /* 0x000fea000b800000 */
[----:B------:R-:W-:-:S13]  /*11ea0*/  ELECT P6, URZ, PT ;  /* 0x00000000003f782f */ /* 0x000fda00038c0000 */
.L_x_2063:
[----:B------:R-:W-:Y:S05]  /*11eb0*/  @!P6 BRA `(.L_x_2011) ;  /* 0x000000040004e947 */ /* 0x000fea0003800000 */
[----:B------:R-:W-:Y:S01]  /*11ec0*/  MOV R6, R0 ;  /* 0x0000000000067202 */ /* 0x000fe20000000f00 */
[----:B------:R-:W-:Y:S06]  /*11ed0*/  @!P0 BRA `(.L_x_2012) ;  /* 0x00000000004c8947 */ /* 0x000fec0003800000 */
[----:B------:R-:W1:Y:S01]  /*11ee0*/  LDC R11, c[0x0][0x41c] ;  /* 0x00010700ff0b7b82 */ /* 0x000e620000000800 */
[----:B------:R-:W-:Y:S01]  /*11ef0*/  IMAD.MOV.U32 R10, RZ, RZ, R5 ;  /* 0x000000ffff0a7224 */ /* 0x000fe200078e0005 */
        /* <DEDUP_REMOVED lines=8> */
[----:B------:R-:W-:Y:S02]  /*11f80*/  SHF.R.S32.HI R7, RZ, 0x1f, R10 ;  /* 0x0000001fff077819 */ /* 0x000fe4000001140a */
[----:B------:R-:W-:-:S05]  /*11f90*/  MOV R6, R10 ;  /* 0x0000000a00067202 */ /* 0x000fca0000000f00 */
[----:B------:R-:W-:-:S04]  /*11fa0*/  IMAD.WIDE.U32 R6, R0, UR4, R6 ;  /* 0x0000000400067c25 */ /* 0x000fc8000f8e0006 */
[----:B------:R-:W-:Y:S01]  /*11fb0*/  IMAD.IADD R7, R7, 0x1, R9 ;  /* 0x0000000107077824 */ /* 0x000fe200078e0209 */
[----:B------:R-:W-:-:S04]  /*11fc0*/  LEA R8, P2, R6, R2, 0x2 ;  /* 0x0000000206087211 */ /* 0x000fc800078410ff */
[----:B------:R-:W-:-:S05]  /*11fd0*/  LEA.HI.X R9, R6, R3, R7, 0x2, P2 ;  /* 0x0000000306097211 */ /* 0x000fca00010f1407 */
[----:B------:R1:W5:Y:S01]  /*11fe0*/  LDG.E R6, desc[UR6][R8.64] ;  /* 0x0000000608067981 */ /* 0x000362000c1e1900 */
[----:B------:R-:W-:-:S05]  /*11ff0*/  IADD3 R10, -R10, RZ, RZ ;  /* 0x000000ff0a0a7210 */ /* 0x000fca0007ffe1ff */
[----:B------:R-:W-:-:S07]  /*12000*/  IMAD R5, R11, R10, R5 ;  /* 0x0000000a0b057224 */ /* 0x000fce00078e0205 */
.L_x_2012:
[----:B------:R-:W2:Y:S01]  /*12010*/  S2R R7, SR_TID.X ;  /* 0x0000000000077919 */ /* 0x000ea20000002100 */
[----:B-1----:R-:W-:Y:S02]  /*12020*/  LEA R8, R16, UR40, 0x3 ;  /* 0x0000002810087c11 */ /* 0x002fe4000f8e18ff */
[----:B--2---:R-:W-:Y:S02]  /*12030*/  LOP3.LUT R9, R7, 0x7f, RZ, 0xc0, !PT ;  /* 0x0000007f07097812 */ /* 0x004fe400078ec0ff */
[----:B------:R-:W-:Y:S02]  /*12040*/  SHF.L.U32 R7, R17, 0x1f, RZ ;  /* 0x0000001f11077819 */ /* 0x000fe400000006ff */
[----:B------:R-:W-:Y:S02]  /*12050*/  ISETP.NE.AND P3, PT, R9, RZ, PT ;  /* 0x000000ff0900720c */ /* 0x000fe40003f65270 */
[----:B------:R-:W1:Y:S02]  /*12060*/  SYNCS.PHASECHK.TRANS64.TRYWAIT P2, [R8+URZ+0x38840], R7 ;  /* 0x03884007080075a7 */ /* 0x000e64000804017f */
[----:B-1----:R-:W-:Y:S09]  /*12070*/  @!P2 BRA `(.L_x_2013) ;  /* 0x000000280038a947 */ /* 0x002ff20003800000 */
.L_x_2064:
[----:B------:R-:W-:Y:S05]  /*12080*/  @P3 BRA `(.L_x_2014) ;  /* 0x0000000000143947 */ /* 0x000fea0003800000 */
[----:B------:R-:W-:Y:S01]  /*12090*/  ISETP.NE.AND P2, PT, R19, RZ, PT ;  /* 0x000000ff1300720c */ /* 0x000fe20003f45270 */
[----:B-1----:R-:W-:-:S04]  /*120a0*/  IMAD.MOV.U32 R7, RZ, RZ, 0xa000 ;  /* 0x0000a000ff077424 */ /* 0x002fc800078e00ff */
[----:B------:R2:W-:Y:S08]  /*120b0*/  SYNCS.ARRIVE.TRANS64 RZ, [R8+URZ+0x38830], R7 ;  /* 0x0388300708ff79a7 */ /* 0x0005f0000800003f */
[----:B------:R-:W-:Y:S05]  /*120c0*/  @!P2 BRA `(.L_x_2014) ;  /* 0x000000000004a947 */ /* 0x000fea0003800000 */
[----:B------:R-:W-:Y:S01]  /*120d0*/  BPT.TRAP 0x1 ;  /* 0x000000040000795c */ /* 0x000fe20000300000 */
.L_x_2014:
        /* <DEDUP_REMOVED lines=11> */
[----:B------:R-:W-:Y:S02]  /*12190*/  UIMAD UR14, UR14, 0xa000, UR40 ;  /* 0x0000a0000e0e78a4 */ /* 0x000fe4000f8e0228 */
[----:B------:R-:W-:Y:S02]  /*121a0*/  UIADD3 UR9, UR9, 0x38830, URZ ;  /* 0x0003883009097890 */ /* 0x000fe4000fffe03f */
[----:B------:R-:W-:Y:S02]  /*121b0*/  UIMAD UR11, UR11, 0x50, URZ ;  /* 0x000000500b0b78a4 */ /* 0x000fe4000f8e023f */
[----:B------:R-:W-:Y:S02]  /*121c0*/  UIADD3 UR8, UR14, 0x24400, URZ ;  /* 0x000244000e087890 */ /* 0x000fe4000fffe03f */
[----:B------:R-:W-:Y:S02]  /*121d0*/  UIADD3 UR15, UR14, 0x26c00, URZ ;  /* 0x00026c000e0f7890 */ /* 0x000fe4000fffe03f */
[----:B------:R-:W-:-:S02]  /*121e0*/  UIADD3 UR17, UR14, 0x29400, URZ ;  /* 0x000294000e117890 */ /* 0x000fc4000fffe03f */
[----:B------:R-:W-:-:S03]  /*121f0*/  UIADD3 UR18, UR14, 0x2bc00, URZ ;  /* 0x0002bc000e127890 */ /* 0x000fc6000fffe03f */
[----:B------:R3:W-:Y:S01]  /*12200*/  UTMALDG.4D [UR8], [UR4], desc[UR6] ;  /* 0x00000608040075b4 */ /* 0x0007e20008019000 */
[----:B------:R-:W-:Y:S01]  /*12210*/  UMOV UR14, 0x80 ;  /* 0x00000080000e7882 */ /* 0x000fe20000000000 */
[----:B---3--:R-:W-:Y:S01]  /*12220*/  UMOV UR8, UR15 ;  /* 0x0000000f00087c82 */ /* 0x008fe20008000000 */
[----:B------:R-:W-:Y:S02]  /*12230*/  UMOV UR10, UR16 ;  /* 0x00000010000a7c82 */ /* 0x000fe40008000000 */
[----:B------:R3:W-:Y:S02]  /*12240*/  UTMALDG.4D [UR8], [UR4], desc[UR6] ;  /* 0x00000608040075b4 */ /* 0x0007e40008019000 */
[----:B---3--:R-:W-:Y:S01]  /*12250*/  UMOV UR8, UR17 ;  /* 0x0000001100087c82 */ /* 0x008fe20008000000 */
[----:B------:R-:W-:Y:S01]  /*12260*/  UMOV UR10, UR14 ;  /* 0x0000000e000a7c82 */ /* 0x000fe20008000000 */
[----:B------:R-:W-:Y:S01]  /*12270*/  UMOV UR14, 0xc0 ;  /* 0x000000c0000e7882 */ /* 0x000fe20000000000 */
[----:B------:R3:W-:Y:S02]  /*12280*/  UTMALDG.4D [UR8], [UR4], desc[UR6] ;  /* 0x00000608040075b4 */ /* 0x0007e40008019000 */
[----:B---3--:R-:W-:Y:S01]  /*12290*/  UMOV UR8, UR18 ;  /* 0x0000001200087c82 */ /* 0x008fe20008000000 */
[----:B------:R-:W-:-:S02]  /*122a0*/  UMOV UR10, UR14 ;  /* 0x0000000e000a7c82 */ /* 0x000fc40008000000 */
[----:B------:R3:W-:Y:S02]  /*122b0*/  UTMALDG.4D [UR8], [UR4], desc[UR6] ;  /* 0x00000608040075b4 */ /* 0x0007e40008019000 */
[----:B---3--:R-:W-:Y:S01]  /*122c0*/  NOP ;  /* 0x0000000000007918 */ /* 0x008fe20000000000 */
.L_x_2011:
        /* <DEDUP_REMOVED lines=9> */
[----:B-12---:R-:W-:Y:S01]  /*12360*/  @P2 MOV R7, 0x10000 ;  /* 0x0001000000072802 */ /* 0x006fe20000000f00 */
        /* <DEDUP_REMOVED lines=13> */
[----:B-1----:R-:W-:Y:S01]  /*12440*/  IMAD.U32 R7, RZ, RZ, UR14 ;  /* 0x0000000eff077e24 */ /* 0x002fe2000f8e00ff */
        /* <DEDUP_REMOVED lines=21> */
.L_x_2065:
[----:B------:R-:W-:-:S06]  /*125a0*/  UISETP.GE.AND UP0, UPT, UR41, 0x2, UPT ;  /* 0x000000022900788c */ /* 0x000fcc000bf06270 */
[----:B------:R-:W-:-:S13]  /*125b0*/  PLOP3.LUT P2, PT, PT, PT, UP0, 0x80, 0x0 ;  /* 0x000000000000781c */ /* 0x000fda0003f4f008 */
[----:B------:R-:W-:Y:S05]  /*125c0*/  @!P2 BRA `(.L_x_2016) ;  /* 0x0000001400c8a947 */ /* 0x000fea0003800000 */
[----:B------:R-:W-:Y:S02]  /*125d0*/  ULOP3.LUT UR4, UR41, 0x1, URZ, 0xc0, !UPT ;  /* 0x0000000129047892 */ /* 0x000fe4000f8ec03f */
[----:B------:R-:W-:Y:S02]  /*125e0*/  UIADD3 UR48, UR41, -0x2, URZ ;  /* 0xfffffffe29307890 */ /* 0x000fe4000fffe03f */
[----:B------:R-:W-:Y:S01]  /*125f0*/  UISETP.NE.U32.AND UP0, UPT, UR4, 0x1, UPT ;  /* 0x000000010400788c */ /* 0x000fe2000bf05070 */
[----:B------:R-:W-:-:S03]  /*12600*/  ULDC.64 UR38, c[0x0][0x408] ;  /* 0x0001020000267ab9 */ /* 0x000fc60000000a00 */
[----:B-1----:R-:W-:Y:S02]  /*12610*/  MOV R7, UR48 ;  /* 0x0000003000077c02 */ /* 0x002fe40008000f00 */
[----:B------:R-:W-:-:S13]  /*12620*/  PLOP3.LUT P2, PT, PT, PT, UP0, 0x80, 0x0 ;  /* 0x000000000000781c */ /* 0x000fda0003f4f008 */
[----:B------:R-:W-:Y:S05]  /*12630*/  @!P2 BRA `(.L_x_2017) ;  /* 0x0000000400f0a947 */ /* 0x000fea0003800000 */
        /* <DEDUP_REMOVED lines=8> */
[----:B------:R-:W-:Y:S01]  /*126c0*/  IMAD.U32 R8, RZ, RZ, UR48 ;  /* 0x00000030ff087e24 */ /* 0x000fe2000f8e00ff */
[----:B------:R-:W-:Y:S06]  /*126d0*/  @!P0 BRA `(.L_x_2020) ;  /* 0x0000000000548947 */ /* 0x000fec0003800000 */
[----:B------:R-:W-:Y:S01]  /*126e0*/  ULDC UR7, c[0x0][0x41c] ;  /* 0x0001070000077ab9 */ /* 0x000fe20000000800 */
[----:B------:R-:W-:Y:S01]  /*126f0*/  UMOV UR6, UR48 ;  /* 0x0000003000067c82 */ /* 0x000fe20008000000 */
[----:B------:R-:W-:Y:S01]  /*12700*/  UISETP.NE.AND UP0, UPT, UR7, 0x1, UPT ;  /* 0x000000010700788c */ /* 0x000fe2000bf05270 */
[----:B------:R-:W-:-:S10]  /*12710*/  ULDC.64 UR10, c[0x0][0x208] ;  /* 0x00008200000a7ab9 */ /* 0x000fd40000000a00 */
[----:B------:R-:W-:Y:S02]  /*12720*/  @UP0 ULDC.64 UR8, c[0x0][0x420] ;  /* 0x0001080000080ab9 */ /* 0x000fe40000000a00 */
[----:B------:R-:W-:-:S04]  /*12730*/  UIMAD.WIDE.U32 UR4, UR48, UR8, URZ ;  /* 0x00000008300472a5 */ /* 0x000fc8000f8e003f */
[----:B------:R-:W-:-:S03]  /*12740*/  @UP0 USHF.R.U32.HI UR6, URZ, UR9, UR5 ;  /* 0x000000093f060299 */ /* 0x000fc60008011605 */
[----:B------:R-:W-:Y:S01]  /*12750*/  ULDC.64 UR8, c[0x0][0x408] ;  /* 0x0001020000087ab9 */ /* 0x000fe20000000a00 */
[----:B------:R-:W-:Y:S01]  /*12760*/  USHF.R.S32.HI UR4, URZ, 0x1f, UR6 ;  /* 0x0000001f3f047899 */ /* 0x000fe20008011406 */
[----:B------:R-:W-:Y:S01]  /*12770*/  IMAD R11, R12, UR8, RZ ;  /* 0x000000080c0b7c24 */ /* 0x000fe2000f8e02ff */
[----:B------:R-:W-:-:S03]  /*12780*/  MOV R8, UR6 ;  /* 0x0000000600087c02 */ /* 0x000fc60008000f00 */
[C---:B------:R-:W-:Y:S02]  /*12790*/  IMAD R11, R0.reuse, UR9, R11 ;  /* 0x00000009000b7c24 */ /* 0x040fe4000f8e020b */
[----:B------:R-:W-:Y:S02]  /*127a0*/  IMAD.U32 R9, RZ, RZ, UR4 ;  /* 0x00000004ff097e24 */ /* 0x000fe4000f8e00ff */
[----:B------:R-:W-:-:S03]  /*127b0*/  IMAD.WIDE.U32 R8, R0, UR8, R8 ;  /* 0x0000000800087c25 */ /* 0x000fc6000f8e0008 */
[----:B------:R-:W-:Y:S02]  /*127c0*/  LEA R2, P2, R8, R2, 0x2 ;  /* 0x0000000208027211 */ /* 0x000fe400078410ff */
[----:B------:R-:W-:-:S04]  /*127d0*/  IADD3 R9, R11, R9, RZ ;  /* 0x000000090b097210 */ /* 0x000fc80007ffe0ff */
[----:B------:R-:W-:-:S05]  /*127e0*/  LEA.HI.X R3, R8, R3, R9, 0x2, P2 ;  /* 0x0000000308037211 */ /* 0x000fca00010f1409 */
[----:B------:R1:W5:Y:S01]  /*127f0*/  LDG.E R9, desc[UR10][R2.64] ;  /* 0x0000000a02097981 */ /* 0x000362000c1e1900 */
[----:B------:R-:W-:-:S04]  /*12800*/  UIADD3 UR4, -UR6, URZ, URZ ;  /* 0x0000003f06047290 */ /* 0x000fc8000fffe13f */
[----:B------:R-:W-:-:S06]  /*12810*/  UIMAD UR4, UR7, UR4, UR48 ;  /* 0x00000004070472a4 */ /* 0x000fcc000f8e0230 */
[----:B-1----:R-:W-:-:S07]  /*12820*/  IMAD.U32 R8, RZ, RZ, UR4 ;  /* 0x00000004ff087e24 */ /* 0x002fce000f8e00ff */
.L_x_2020:
[----:B------:R-:W1:Y:S01]  /*12830*/  S2R R2, SR_TID.X ;  /* 0x0000000000027919 */ /* 0x000e620000002100 */
[----:B------:R-:W-:Y:S02]  /*12840*/  LEA R3, R7, UR40, 0x3 ;  /* 0x0000002807037c11 */ /* 0x000fe4000f8e18ff */
[----:B-1----:R-:W-:Y:S02]  /*12850*/  LOP3.LUT R11, R2, 0x7f, RZ, 0xc0, !PT ;  /* 0x0000007f020b7812 */ /* 0x002fe400078ec0ff */
[----:B------:R-:W-:Y:S02]  /*12860*/  SHF.L.U32 R2, R10, 0x1f, RZ ;  /* 0x0000001f0a027819 */ /* 0x000fe400000006ff */
[----:B------:R-:W-:Y:S02]  /*12870*/  ISETP.NE.AND P2, PT, R11, RZ, PT ;  /* 0x000000ff0b00720c */ /* 0x000fe40003f45270 */
[----:B------:R-:W1:Y:S02]  /*12880*/  SYNCS.PHASECHK.TRANS64.TRYWAIT P3, [R3+URZ+0x38840], R2 ;  /* 0x03884002030075a7 */ /* 0x000e64000806017f */
[----:B-1----:R-:W-:Y:S09]  /*12890*/  @!P3 BRA `(.L_x_2021) ;  /* 0x00000020005cb947 */ /* 0x002ff20003800000 */
.L_x_2066:
[----:B------:R-:W-:Y:S05]  /*128a0*/  @P2 BRA `(.L_x_2022) ;  /* 0x0000000000142947 */ /* 0x000fea0003800000 */
[----:B------:R-:W-:Y:S02]  /*128b0*/  ISETP.NE.AND P3, PT, R19, RZ, PT ;  /* 0x000000ff1300720c */ /* 0x000fe40003f65270 */
[----:B-1----:R-:W-:-:S04]  /*128c0*/  MOV R2, 0xa000 ;  /* 0x0000a00000027802 */ /* 0x002fc80000000f00 */
[----:B------:R2:W-:Y:S07]  /*128d0*/  SYNCS.ARRIVE.TRANS64 RZ, [R3+URZ+0x38830], R2 ;  /* 0x0388300203ff79a7 */ /* 0x0005ee000800003f */
[----:B------:R-:W-:Y:S05]  /*128e0*/  @!P3 BRA `(.L_x_2022) ;  /* 0x000000000004b947 */ /* 0x000fea0003800000 */
[----:B------:R-:W-:Y:S01]  /*128f0*/  BPT.TRAP 0x1 ;  /* 0x000000040000795c */ /* 0x000fe20000300000 */
.L_x_2022:
        /* <DEDUP_REMOVED lines=12> */
[----:B-12---:R-:W-:Y:S01]  /*129c0*/  SHF.L.U32 R3, R17, 0x1f, RZ ;  /* 0x0000001f11037819 */ /* 0x006fe200000006ff */
[----:B------:R-:W-:-:S02]  /*129d0*/  UIMAD UR14, UR14, 0xa000, UR40 ;  /* 0x0000a0000e0e78a4 */ /* 0x000fc4000f8e0228 */
[----:B------:R-:W-:Y:S02]  /*129e0*/  UIADD3 UR9, UR9, 0x38830, URZ ;  /* 0x0003883009097890 */ /* 0x000fe4000fffe03f */
[----:B------:R-:W-:Y:S01]  /*129f0*/  UIMAD UR11, UR11, 0x50, URZ ;  /* 0x000000500b0b78a4 */ /* 0x000fe2000f8e023f */
        /* <DEDUP_REMOVED lines=19> */
.L_x_2067:
[----:B------:R-:W-:Y:S05]  /*12b30*/  @P2 BRA `(.L_x_2024) ;  /* 0x0000000000182947 */ /* 0x000fea0003800000 */
[----:B------:R-:W-:Y:S01]  /*12b40*/  ISETP.NE.AND P2, PT, R19, RZ, PT ;  /* 0x000000ff1300720c */ /* 0x000fe20003f45270 */
[----:B-1----:R-:W-:Y:S01]  /*12b50*/  IMAD.MOV.U32 R3, RZ, RZ, 0xa000 ;  /* 0x0000a000ff037424 */ /* 0x002fe200078e00ff */
[----:B------:R-:W-:-:S04]  /*12b60*/  LEA R2, R16, UR40, 0x3 ;  /* 0x0000002810027c11 */ /* 0x000fc8000f8e18ff */
[----:B------:R2:W-:Y:S07]  /*12b70*/  SYNCS.ARRIVE.TRANS64 RZ, [R2+URZ+0x38850], R3 ;  /* 0x0388500302ff79a7 */ /* 0x0005ee000800003f */
[----:B------:R-:W-:Y:S05]  /*12b80*/  @!P2 BRA `(.L_x_2024) ;  /* 0x000000000004a947 */ /* 0x000fea0003800000 */
[----:B------:R-:W-:Y:S01]  /*12b90*/  BPT.TRAP 0x1 ;  /* 0x000000040000795c */ /* 0x000fe20000300000 */
.L_x_2024:
        /* <DEDUP_REMOVED lines=10> */
[----:B------:R-:W-:Y:S01]  /*12c40*/  MOV R6, R9 ;  /* 0x0000000900067202 */ /* 0x000fe20000000f00 */
[----:B------:R-:W-:-:S02]  /*12c50*/  IMAD.MOV.U32 R5, RZ, RZ, R8 ;  /* 0x000000ffff057224 */ /* 0x000fc400078e0008 */
[----:B------:R-:W-:Y:S02]  /*12c60*/  UIMAD UR16, UR9, 0xa000, UR40 ;  /* 0x0000a000091078a4 */ /* 0x000fe4000f8e0228 */
[----:B------:R-:W-:Y:S02]  /*12c70*/  ULEA UR9, UR9, UR40, 0x3 ;  /* 0x0000002809097291 */ /* 0x000fe4000f8e183f */
[----:B------:R-:W-:Y:S02]  /*12c80*/  UIMAD UR11, UR11, 0x50, URZ ;  /* 0x000000500b0b78a4 */ /* 0x000fe4000f8e023f */
[----:B------:R-:W-:Y:S02]  /*12c90*/  UIADD3 UR8, UR16, 0x400, URZ ;  /* 0x0000040010087890 */ /* 0x000fe4000fffe03f */
[----:B------:R-:W-:Y:S02]  /*12ca0*/  UIADD3 UR9, UR9, 0x38850, URZ ;  /* 0x0003885009097890 */ /* 0x000fe4000fffe03f */
[----:B------:R-:W-:-:S02]  /*12cb0*/  UIADD3 UR14, UR16, 0x2c00, URZ ;  /* 0x00002c00100e7890 */ /* 0x000fc4000fffe03f */
[----:B------:R-:W-:Y:S02]  /*12cc0*/  UIADD3 UR15, UR16, 0x5400, URZ ;  /* 0x00005400100f7890 */ /* 0x000fe4000fffe03f */
[----:B------:R-:W-:-:S03]  /*12cd0*/  UIADD3 UR16, UR16, 0x7c00, URZ ;  /* 0x00007c0010107890 */ /* 0x000fc6000fffe03f */
[----:B------:R3:W-:Y:S02]  /*12ce0*/  UTMALDG.4D [UR8], [UR4], desc[UR6] ;  /* 0x00000608040075b4 */ /* 0x0007e40008019000 */
[----:B---3--:R-:W-:Y:S01]  /*12cf0*/  UMOV UR8, UR14 ;  /* 0x0000000e00087c82 */ /* 0x008fe20008000000 */
[----:B------:R-:W-:Y:S01]  /*12d00*/  UMOV UR10, UR17 ;  /* 0x00000011000a7c82 */ /* 0x000fe20008000000 */
[----:B------:R-:W-:Y:S01]  /*12d10*/  UMOV UR14, 0x80 ;  /* 0x00000080000e7882 */ /* 0x000fe20000000000 */
        /* <DEDUP_REMOVED lines=9> */
.L_x_2019:
[----:B------:R-:W-:Y:S05]  /*12db0*/  BSYNC B0 ;  /* 0x0000000000007941 */ /* 0x000fea0003800000 */
.L_x_2018:
[----:B------:R-:W-:Y:S01]  /*12dc0*/  UIADD3 UR4, UR41, -0x3, URZ ;  /* 0xfffffffd29047890 */ /* 0x000fe2000fffe03f */
[----:B------:R-:W-:Y:S01]  /*12dd0*/  MOV R16, R7 ;  /* 0x0000000700107202 */ /* 0x000fe20000000f00 */
[----:B------:R-:W-:-:S04]  /*12de0*/  IMAD.MOV.U32 R17, RZ, RZ, R10 ;  /* 0x000000ffff117224 */ /* 0x000fc800078e000a */
[----:B------:R-:W-:-:S07]  /*12df0*/  MOV R7, UR4 ;  /* 0x0000000400077c02 */ /* 0x000fce0008000f00 */
.L_x_2017:
[----:B------:R-:W-:Y:S01]  /*12e00*/  ISETP.NE.AND P2, PT, RZ, UR48, PT ;  /* 0x00000030ff007c0c */ /* 0x000fe2000bf45270 */
[----:B------:R-:W-:-:S12]  /*12e10*/  BSSY B0, `(.L_x_2016) ;  /* 0x00000ed000007945 */ /* 0x000fd80003800000 */
[----:B------:R-:W-:Y:S05]  /*12e20*/  @!P2 BRA `(.L_x_2025) ;  /* 0x0000000c00aca947 */ /* 0x000fea0003800000 */
[----:B------:R-:W-:-:S07]  /*12e30*/  IMAD.MOV.U32 R8, RZ, RZ, R6 ;  /* 0x000000ffff087224 */ /* 0x000fce00078e0006 */
.L_x_2040:
[----:B------:R-:W-:Y:S01]  /*12e40*/  IADD3 R10, R16, 0x1, RZ ;  /* 0x00000001100a7810 */ /* 0x000fe20007ffe0ff */
[----:B------:R-:W-:Y:S05]  /*12e50*/  YIELD ;  /* 0x0000000000007946 */ /* 0x000fea0003800000 */
[----:B------:R-:W-:Y:S01]  /*12e60*/  ISETP.NE.AND P2, PT, R10, 0x2, PT ;  /* 0x000000020a00780c */ /* 0x000fe20003f45270 */
[----:B------:R-:W-:Y:S03]  /*12e70*/  BSSY B1, `(.L_x_2026) ;  /* 0x0000070000017945 */ /* 0x000fe60003800000 */
[----:B-12---:R-:W-:-:S02]  /*12e80*/  SEL R2, RZ, 0x1, P2 ;  /* 0x00000001ff027807 */ /* 0x006fc40001000000 */
        /* <DEDUP_REMOVED lines=17> */
[----:B------:R-:W1:Y:S01]  /*12fa0*/  LDC.64 R8, c[0x0][0x3f8] ;  /* 0x0000fe00ff087b82 */ /* 0x000e620000000a00 */
[----:B------:R-:W-:-:S05]  /*12fb0*/  IMAD.WIDE.U32 R2, R0, UR38, R2 ;  /* 0x0000002600027c25 */ /* 0x000fca000f8e0002 */
[----:B------:R-:W-:Y:S02]  /*12fc0*/  IADD3 R14, R14, R3, RZ ;  /* 0x000000030e0e7210 */ /* 0x000fe40007ffe0ff */
[----:B-1----:R-:W-:-:S04]  /*12fd0*/  LEA R8, P2, R2, R8, 0x2 ;  /* 0x0000000802087211 */ /* 0x002fc800078410ff */
[----:B------:R-:W-:-:S05]  /*12fe0*/  LEA.HI.X R9, R2, R9, R14, 0x2, P2 ;  /* 0x0000000902097211 */ /* 0x000fca00010f140e */
[----:B------:R1:W5:Y:S04]  /*12ff0*/  LDG.E R8, desc[UR4][R8.64] ;  /* 0x0000000408087981 */ /* 0x000368000c1e1900 */
.L_x_2028:
[----:B------:R-:W1:Y:S01]  /*13000*/  S2R R2, SR_TID.X ;  /* 0x0000000000027919 */ /* 0x000e620000002100 */
[----:B------:R-:W-:Y:S02]  /*13010*/  LEA R3, R10, UR40, 0x3 ;  /* 0x000000280a037c11 */ /* 0x000fe4000f8e18ff */
[----:B-1----:R-:W-:Y:S02]  /*13020*/  LOP3.LUT R9, R2, 0x7f, RZ, 0xc0, !PT ;  /* 0x0000007f02097812 */ /* 0x002fe400078ec0ff */
[----:B------:R-:W-:Y:S02]  /*13030*/  SHF.L.U32 R2, R11, 0x1f, RZ ;  /* 0x0000001f0b027819 */ /* 0x000fe400000006ff */
[----:B------:R-:W-:Y:S02]  /*13040*/  ISETP.NE.AND P2, PT, R9, RZ, PT ;  /* 0x000000ff0900720c */ /* 0x000fe40003f45270 */
[----:B------:R-:W1:Y:S02]  /*13050*/  SYNCS.PHASECHK.TRANS64.TRYWAIT P3, [R3+URZ+0x38840], R2 ;  /* 0x03884002030075a7 */ /* 0x000e64000806017f */
[----:B-1----:R-:W-:Y:S09]  /*13060*/  @!P3 BRA `(.L_x_2029) ;  /* 0x000000180090b947 */ /* 0x002ff20003800000 */
.L_x_2068:
[----:B------:R-:W-:Y:S05]  /*13070*/  @P2 BRA `(.L_x_2030) ;  /* 0x0000000000142947 */ /* 0x000fea0003800000 */
[----:B------:R-:W-:Y:S01]  /*13080*/  ISETP.NE.AND P3, PT, R19, RZ, PT ;  /* 0x000000ff1300720c */ /* 0x000fe20003f65270 */
[----:B-1----:R-:W-:-:S04]  /*13090*/  IMAD.MOV.U32 R2, RZ, RZ, 0xa000 ;  /* 0x0000a000ff027424 */ /* 0x002fc800078e00ff */
[----:B------:R2:W-:Y:S08]  /*130a0*/  SYNCS.ARRIVE.TRANS64 RZ, [R3+URZ+0x38830], R2 ;  /* 0x0388300203ff79a7 */ /* 0x0005f0000800003f */
[----:B------:R-:W-:Y:S05]  /*130b0*/  @!P3 BRA `(.L_x_2030) ;  /* 0x000000000004b947 */ /* 0x000fea0003800000 */
[----:B------:R-:W-:Y:S01]  /*130c0*/  BPT.TRAP 0x1 ;  /* 0x000000040000795c */ /* 0x000fe20000300000 */
.L_x_2030:
        /* <DEDUP_REMOVED lines=13> */
[----:B------:R-:W-:-:S02]  /*131a0*/  UIMAD UR14, UR14, 0xa000, UR40 ;  /* 0x0000a0000e0e78a4 */ /* 0x000fc4000f8e0228 */
[----:B------:R-:W-:Y:S02]  /*131b0*/  UIADD3 UR9, UR9, 0x38830, URZ ;  /* 0x0003883009097890 */ /* 0x000fe4000fffe03f */
[----:B------:R-:W-:Y:S01]  /*131c0*/  UIMAD UR11, UR11, 0x50, URZ ;  /* 0x000000500b0b78a4 */ /* 0x000fe2000f8e023f */
[----:B-12---:R-:W-:Y:S01]  /*131d0*/  LEA R2, R16, UR19, 0x3 ;  /* 0x0000001310027c11 */ /* 0x006fe2000f8e18ff */
        /* <DEDUP_REMOVED lines=18> */
.L_x_2069:
[----:B------:R-:W-:Y:S05]  /*13300*/  @P2 BRA `(.L_x_2032) ;  /* 0x0000000000142947 */ /* 0x000fea0003800000 */
[----:B------:R-:W-:Y:S02]  /*13310*/  ISETP.NE.AND P2, PT, R19, RZ, PT ;  /* 0x000000ff1300720c */ /* 0x000fe40003f45270 */
[----:B------:R-:W-:-:S04]  /*13320*/  MOV R3, 0xa000 ;  /* 0x0000a00000037802 */ /* 0x000fc80000000f00 */
[----:B------:R2:W-:Y:S07]  /*13330*/  SYNCS.ARRIVE.TRANS64 RZ, [R2+URZ+0x50], R3 ;  /* 0x0000500302ff79a7 */ /* 0x0005ee000800003f */
[----:B------:R-:W-:Y:S05]  /*13340*/  @!P2 BRA `(.L_x_2032) ;  /* 0x000000000004a947 */ /* 0x000fea0003800000 */
[----:B------:R-:W-:Y:S01]  /*13350*/  BPT.TRAP 0x1 ;  /* 0x000000040000795c */ /* 0x000fe20000300000 */
.L_x_2032:
        /* <DEDUP_REMOVED lines=13> */
[----:B------:R-:W-:-:S02]  /*13430*/  UIMAD UR14, UR14, 0xa000, UR40 ;  /* 0x0000a0000e0e78a4 */ /* 0x000fc4000f8e0228 */
[----:B------:R-:W-:Y:S02]  /*13440*/  UIMAD UR11, UR11, 0x50, URZ ;  /* 0x000000500b0b78a4 */ /* 0x000fe4000f8e023f */
[----:B------:R-:W-:Y:S02]  /*13450*/  UIADD3 UR9, UR9, 0x50, URZ ;  /* 0x0000005009097890 */ /* 0x000fe4000fffe03f */
[----:B------:R-:W-:Y:S02]  /*13460*/  UIADD3 UR8, UR14, 0x400, URZ ;  /* 0x000004000e087890 */ /* 0x000fe4000fffe03f */
[----:B------:R-:W-:Y:S02]  /*13470*/  UIADD3 UR15, UR14, 0x2c00, URZ ;  /* 0x00002c000e0f7890 */ /* 0x000fe4000fffe03f */
        /* <DEDUP_REMOVED lines=15> */
.L_x_2027:
[----:B------:R-:W-:Y:S05]  /*13570*/  BSYNC B1 ;  /* 0x0000000000017941 */ /* 0x000fea0003800000 */
.L_x_2026:
[----:B------:R-:W-:Y:S01]  /*13580*/  VIADD R16, R10, 0x1 ;  /* 0x000000010a107836 */ /* 0x000fe20000000000 */
[----:B------:R-:W-:Y:S04]  /*13590*/  BSSY B1, `(.L_x_2033) ;  /* 0x0000071000017945 */ /* 0x000fe80003800000 */
[----:B------:R-:W-:-:S04]  /*135a0*/  ISETP.NE.AND P2, PT, R16, 0x2, PT ;  /* 0x000000021000780c */ /* 0x000fc80003f45270 */
[----:B-12---:R-:W-:Y:S02]  /*135b0*/  SEL R2, RZ, 0x1, P2 ;  /* 0x00000001ff027807 */ /* 0x006fe40001000000 */
[----:B------:R-:W-:Y:S02]  /*135c0*/  SEL R16, R16, RZ, P2 ;  /* 0x000000ff10107207 */ /* 0x000fe40001000000 */
[----:B------:R-:W-:Y:S01]  /*135d0*/  LOP3.LUT R17, R11, R2, RZ, 0x3c, !PT ;  /* 0x000000020b117212 */ /* 0x000fe200078e3cff */
[----:B------:R-:W-:Y:S06]  /*135e0*/  @!P6 BRA `(.L_x_2034) ;  /* 0x0000000400ace947 */ /* 0x000fec0003800000 */
[----:B------:R-:W-:Y:S01]  /*135f0*/  IADD3 R13, R7, -0x1, RZ ;  /* 0xffffffff070d7810 */ /* 0x000fe20007ffe0ff */
[----:B------:R-:W-:Y:S06]  /*13600*/  @!P0 BRA `(.L_x_2035) ;  /* 0x0000000000488947 */ /* 0x000fec0003800000 */
[----:B------:R-:W1:Y:S01]  /*13610*/  LDC R8, c[0x0][0x41c] ;  /* 0x00010700ff087b82 */ /* 0x000e620000000800 */
        /* <DEDUP_REMOVED lines=17> */
.L_x_2035:
[----:B------:R-:W1:Y:S01]  /*13730*/  S2R R2, SR_TID.X ;  /* 0x0000000000027919 */ /* 0x000e620000002100 */
[----:B------:R-:W-:Y:S02]  /*13740*/  SHF.L.U32 R3, R17, 0x1f, RZ ;  /* 0x0000001f11037819 */ /* 0x000fe400000006ff */
[----:B-1----:R-:W-:Y:S02]  /*13750*/  LOP3.LUT R9, R2, 0x7f, RZ, 0xc0, !PT ;  /* 0x0000007f02097812 */ /* 0x002fe400078ec0ff */
[----:B------:R-:W-:Y:S02]  /*13760*/  LEA R2, R16, UR40, 0x3 ;  /* 0x0000002810027c11 */ /* 0x000fe4000f8e18ff */
[----:B------:R-:W-:Y:S02]  /*13770*/  ISETP.NE.AND P2, PT, R9, RZ, PT ;  /* 0x000000ff0900720c */ /* 0x000fe40003f45270 */
[----:B------:R-:W1:Y:S02]  /*13780*/  SYNCS.PHASECHK.TRANS64.TRYWAIT P3, [R2+URZ+0x38840], R3 ;  /* 0x03884003020075a7 */ /* 0x000e64000806017f */
[----:B-1----:R-:W-:Y:S09]  /*13790*/  @!P3 BRA `(.L_x_2036) ;  /* 0x0000001000ecb947 */ /* 0x002ff20003800000 */
.L_x_2070:
[----:B------:R-:W-:Y:S05]  /*137a0*/  @P2 BRA `(.L_x_2037) ;  /* 0x0000000000142947 */ /* 0x000fea0003800000 */
[----:B------:R-:W-:Y:S02]  /*137b0*/  ISETP.NE.AND P3, PT, R19, RZ, PT ;  /* 0x000000ff1300720c */ /* 0x000fe40003f65270 */
[----:B-1----:R-:W-:-:S04]  /*137c0*/  MOV R3, 0xa000 ;  /* 0x0000a00000037802 */ /* 0x002fc80000000f00 */
[----:B------:R2:W-:Y:S07]  /*137d0*/  SYNCS.ARRIVE.TRANS64 RZ, [R2+URZ+0x38830], R3 ;  /* 0x0388300302ff79a7 */ /* 0x0005ee000800003f */
[----:B------:R-:W-:Y:S05]  /*137e0*/  @!P3 BRA `(.L_x_2037) ;  /* 0x000000000004b947 */ /* 0x000fea0003800000 */
[----:B------:R-:W-:Y:S01]  /*137f0*/  BPT.TRAP 0x1 ;  /* 0x000000040000795c */ /* 0x000fe20000300000 */
.L_x_2037:
        /* <DEDUP_REMOVED lines=13> */
[----:B------:R-:W-:Y:S01]  /*138d0*/  UIMAD UR14, UR9, 0xa000, UR40 ;  /* 0x0000a000090e78a4 */ /* 0x000fe2000f8e0228 */
[----:B-12---:R-:W-:Y:S01]  /*138e0*/  LEA R2, R10, UR19, 0x3 ;  /* 0x000000130a027c11 */ /* 0x006fe2000f8e18ff */
[----:B------:R-:W-:-:S02]  /*138f0*/  ULEA UR9, UR9, UR19, 0x3 ;  /* 0x0000001309097291 */ /* 0x000fc4000f8e183f */
[----:B------:R-:W-:Y:S02]  /*13900*/  UIMAD UR11, UR11, 0x50, URZ ;  /* 0x000000500b0b78a4 */ /* 0x000fe4000f8e023f */
        /* <DEDUP_REMOVED lines=18> */
.L_x_2071:
[----:B------:R-:W-:Y:S05]  /*13a30*/  @P2 BRA `(.L_x_2039) ;  /* 0x0000000000142947 */ /* 0x000fea0003800000 */
[----:B------:R-:W-:Y:S01]  /*13a40*/  ISETP.NE.AND P2, PT, R19, RZ, PT ;  /* 0x000000ff1300720c */ /* 0x000fe20003f45270 */
[----:B------:R-:W-:-:S04]  /*13a50*/  IMAD.MOV.U32 R3, RZ, RZ, 0xa000 ;  /* 0x0000a000ff037424 */ /* 0x000fc800078e00ff */
[----:B------:R2:W-:Y:S08]  /*13a60*/  SYNCS.ARRIVE.TRANS64 RZ, [R2+URZ+0x50], R3 ;  /* 0x0000500302ff79a7 */ /* 0x0005f0000800003f */
[----:B------:R-:W-:Y:S05]  /*13a70*/  @!P2 BRA `(.L_x_2039) ;  /* 0x000000000004a947 */ /* 0x000fea0003800000 */
[----:B------:R-:W-:Y:S01]  /*13a80*/  BPT.TRAP 0x1 ;  /* 0x000000040000795c */ /* 0x000fe20000300000 */
.L_x_2039:
        /* <DEDUP_REMOVED lines=11> */
[----:B------:R-:W-:Y:S01]  /*13b40*/  MOV R5, R13 ;  /* 0x0000000d00057202 */ /* 0x000fe20000000f00 */
[----:B------:R-:W-:Y:S01]  /*13b50*/  IMAD.MOV.U32 R6, RZ, RZ, R8 ;  /* 0x000000ffff067224 */ /* 0x000fe200078e0008 */
        /* <DEDUP_REMOVED lines=20> */
.L_x_2034:
[----:B------:R-:W-:Y:S05]  /*13ca0*/  BSYNC B1 ;  /* 0x0000000000017941 */ /* 0x000fea0003800000 */
.L_x_2033:
[C---:B------:R-:W-:Y:S02]  /*13cb0*/  ISETP.GT.AND P2, PT, R7.reuse, 0x1, PT ;  /* 0x000000010700780c */ /* 0x040fe40003f44270 */
[----:B------:R-:W-:-:S11]  /*13cc0*/  IADD3 R7, R7, -0x2, RZ ;  /* 0xfffffffe07077810 */ /* 0x000fd60007ffe0ff */
[----:B------:R-:W-:Y:S05]  /*13cd0*/  @P2 BRA `(.L_x_2040) ;  /* 0xfffffff000582947 */ /* 0x000fea000383ffff */
.L_x_2025:
[----:B------:R-:W-:Y:S05]  /*13ce0*/  BSYNC B0 ;  /* 0x0000000000007941 */ /* 0x000fea0003800000 */
.L_x_2016:
[----:B------:R-:W-:Y:S04]  /*13cf0*/  BSSY B0, `(.L_x_2041) ;  /* 0x000000f000007945 */ /* 0x000fe80003800000 */
[----:B------:R-:W-:Y:S05]  /*13d00*/  @P1 BRA `(.L_x_2042) ;  /* 0x0000000000341947 */ /* 0x000fea0003800000 */
[----:B-1----:R-:W1:Y:S01]  /*13d10*/  S2R R7, SR_LANEID ;  /* 0x0000000000077919 */ /* 0x002e620000000000 */
[----:B------:R-:W-:Y:S01]  /*13d20*/  VOTEU.ANY UR4, UPT, PT ;  /* 0x0000000000047886 */ /* 0x000fe200038e0100 */
[----:B--2---:R-:W2:Y:S01]  /*13d30*/  LDC.64 R2, c[0x0][0xdf0] ;  /* 0x00037c00ff027b82 */ /* 0x004ea20000000a00 */
        /* <DEDUP_REMOVED lines=10> */
.L_x_2042:
[----:B------:R-:W-:Y:S05]  /*13de0*/  BSYNC B0 ;  /* 0x0000000000007941 */ /* 0x000fea0003800000 */
.L_x_2041:
[----:B------:R-:W-:Y:S04]  /*13df0*/  BSSY B0, `(.L_x_2043) ;  /* 0x000002e000007945 */ /* 0x000fe80003800000 */
[----:B------:R-:W-:Y:S05]  /*13e00*/  @!P6 BRA `(.L_x_2044) ;  /* 0x0000000000b0e947 */ /* 0x000fea0003800000 */
[----:B------:R-:W3:Y:S01]  /*13e10*/  S2R R0, SR_TID.X ;  /* 0x0000000000007919 */ /* 0x000ee20000002100 */
[----:B-12---:R-:W-:Y:S02]  /*13e20*/  LEA R3, R16, UR40, 0x3 ;  /* 0x0000002810037c11 */ /* 0x006fe4000f8e18ff */
[----:B---3--:R-:W-:Y:S02]  /*13e30*/  LOP3.LUT R2, R0, 0x7f, RZ, 0xc0, !PT ;  /* 0x0000007f00027812 */ /* 0x008fe400078ec0ff */
[----:B------:R-:W-:Y:S02]  /*13e40*/  SHF.L.U32 R0, R17, 0x1f, RZ ;  /* 0x0000001f11007819 */ /* 0x000fe400000006ff */
[----:B------:R-:W-:Y:S02]  /*13e50*/  ISETP.NE.AND P1, PT, R2, RZ, PT ;  /* 0x000000ff0200720c */ /* 0x000fe40003f25270 */
[----:B------:R-:W1:Y:S02]  /*13e60*/  SYNCS.PHASECHK.TRANS64.TRYWAIT P0, [R3+URZ+0x38860], R0 ;  /* 0x03886000030075a7 */ /* 0x000e64000800017f */
[----:B-1----:R-:W-:Y:S09]  /*13e70*/  @!P0 BRA `(.L_x_2045) ;  /* 0x0000000c005c8947 */ /* 0x002ff20003800000 */
.L_x_2072:
[----:B------:R-:W-:Y:S05]  /*13e80*/  @P1 BRA `(.L_x_2046) ;  /* 0x0000000000141947 */ /* 0x000fea0003800000 */
[----:B------:R-:W-:Y:S01]  /*13e90*/  ISETP.NE.AND P0, PT, R19, RZ, PT ;  /* 0x000000ff1300720c */ /* 0x000fe20003f05270 */
[----:B-1----:R-:W-:-:S04]  /*13ea0*/  IMAD.MOV.U32 R0, RZ, RZ, 0xa000 ;  /* 0x0000a000ff007424 */ /* 0x002fc800078e00ff */
[----:B------:R2:W-:Y:S08]  /*13eb0*/  SYNCS.ARRIVE.TRANS64 RZ, [R3+URZ+0x38850], R0 ;  /* 0x0388500003ff79a7 */ /* 0x0005f0000800003f */
[----:B------:R-:W-:Y:S05]  /*13ec0*/  @!P0 BRA `(.L_x_2046) ;  /* 0x0000000000048947 */ /* 0x000fea0003800000 */
[----:B------:R-:W-:Y:S01]  /*13ed0*/  BPT.TRAP 0x1 ;  /* 0x000000040000795c */ /* 0x000fe20000300000 */
.L_x_2046:
        /* <DEDUP_REMOVED lines=11> */
[----:B------:R-:W-:Y:S02]  /*13f90*/  UIMAD UR14, UR14, 0xa000, UR40 ;  /* 0x0000a0000e0e78a4 */ /* 0x000fe4000f8e0228 */
[----:B------:R-:W-:Y:S02]  /*13fa0*/  UIMAD UR11, UR11, 0x50, URZ ;  /* 0x000000500b0b78a4 */ /* 0x000fe4000f8e023f */
[----:B------:R-:W-:Y:S02]  /*13fb0*/  UIADD3 UR9, UR9, 0x38850, URZ ;  /* 0x0003885009097890 */ /* 0x000fe4000fffe03f */
[----:B------:R-:W-:Y:S02]  /*13fc0*/  UIADD3 UR8, UR14, 0x400, URZ ;  /* 0x000004000e087890 */ /* 0x000fe4000fffe03f */
[----:B------:R-:W-:Y:S02]  /*13fd0*/  UIADD3 UR15, UR14, 0x2c00, URZ ;  /* 0x00002c000e0f7890 */ /* 0x000fe4000fffe03f */
[----:B------:R-:W-:-:S02]  /*13fe0*/  UIADD3 UR16, UR14, 0x5400, URZ ;  /* 0x000054000e107890 */ /* 0x000fc4000fffe03f */
        /* <DEDUP_REMOVED lines=14> */
.L_x_2044:
[----:B------:R-:W-:Y:S05]  /*140d0*/  BSYNC B0 ;  /* 0x0000000000007941 */ /* 0x000fea0003800000 */
.L_x_2043:
[----:B------:R-:W-:Y:S01]  /*140e0*/  IADD3 R16, R16, 0x1, RZ ;  /* 0x0000000110107810 */ /* 0x000fe20007ffe0ff */
[----:B------:R-:W-:-:S03]  /*140f0*/  IMAD.MOV.U32 R13, RZ, RZ, R18 ;  /* 0x000000ffff0d7224 */ /* 0x000fc600078e0012 */
[----:B------:R-:W-:-:S04]  /*14100*/  ISETP.NE.AND P0, PT, R16, 0x2, PT ;  /* 0x000000021000780c */ /* 0x000fc80003f05270 */
[----:B-12---:R-:W-:Y:S02]  /*14110*/  SEL R0, RZ, 0x1, P0 ;  /* 0x00000001ff007807 */ /* 0x006fe40000000000 */
[----:B------:R-:W-:Y:S02]  /*14120*/  SEL R16, R16, RZ, P0 ;  /* 0x000000ff10107207 */ /* 0x000fe40000000000 */
[----:B------:R-:W-:-:S07]  /*14130*/  LOP3.LUT R17, R17, R0, RZ, 0x3c, !PT ;  /* 0x0000000011117212 */ /* 0x000fce00078e3cff */
.L_x_2005:
[----:B------:R-:W-:Y:S05]  /*14140*/  BSYNC B6 ;  /* 0x0000000000067941 */ /* 0x000fea0003800000 */
.L_x_2003:
[----:B------:R-:W-:-:S03]  /*14150*/  UMOV UR4, 0xffffffff ;  /* 0xffffffff00047882 */ /* 0x000fc60000000000 */
[----:B------:R-:W-:Y:S05]  /*14160*/  BRA.DIV UR4, `(.L_x_2047) ;  /* 0x0000000a04b47947 */ /* 0x000fea000b800000 */
[----:B------:R1:W2:Y:S02]  /*14170*/  SHFL.IDX PT, R14, R13, RZ, 0x1f ;  /* 0x00001fff0d0e7589 */ /* 0x0002a400000e0000 */
.L_x_2075:
[----:B------:R-:W-:Y:S01]  /*14180*/  ISETP.NE.AND P0, PT, R19, RZ, PT ;  /* 0x000000ff1300720c */ /* 0x000fe20003f05270 */
[----:B------:R-:W-:Y:S05]  /*14190*/  WARPSYNC.ALL ;  /* 0x0000000000007948 */ /* 0x000fea0003800000 */
[----:B------:R-:W-:Y:S01]  /*141a0*/  BAR.SYNC.DEFER_BLOCKING 0x4, 0x120 ;  /* 0x0104800000007b1d */ /* 0x000fe20000010000 */
[----:B--2---:R-:W-:-:S05]  /*141b0*/  MOV R18, R14 ;  /* 0x0000000e00127202 */ /* 0x004fca0000000f00 */
[----:B------:R-:W-:Y:S01]  /*141c0*/  ULDC UR4, c[0x0][0xda8] ;  /* 0x00036a0000047ab9 */ /* 0x000fe20000000800 */
[----:B------:R-:W-:Y:S01]  /*141d0*/  @!P0 MOV R0, 0x400 ;  /* 0x0000040000008802 */ /* 0x000fe20000000f00 */
[----:B------:R-:W2:Y:S03]  /*141e0*/  @!P0 S2R R3, SR_CgaCtaId ;  /* 0x0000000000038919 */ /* 0x000ea60000008800 */
[----:B--2---:R-:W-:-:S05]  /*141f0*/  @!P0 LEA R0, R3, R0, 0x18 ;  /* 0x0000000003008211 */ /* 0x004fca00078ec0ff */
[----:B------:R2:W-:Y:S01]  /*14200*/  @!P0 STS [R0+0x388d0], R13 ;  /* 0x0388d00d00008388 */ /* 0x0005e20000000800 */
[----:B------:R-:W-:Y:S06]  /*14210*/  BAR.ARV 0x5, 0x120 ;  /* 0x0144800000007b1d */ /* 0x000fec0000002000 */
[----:B------:R-:W-:-:S13]  /*14220*/  ISETP.GE.AND P0, PT, R18, UR4, PT ;  /* 0x0000000412007c0c */ /* 0x000fda000bf06270 */
[----:B--2---:R-:W-:Y:S05]  /*14230*/  @!P0 BRA `(.L_x_2048) ;  /* 0xffffffd000208947 */ /* 0x004fea000383ffff */
.L_x_2000:
[----:B------:R-:W2:Y:S01]  /*14240*/  S2R R3, SR_CgaCtaId ;  /* 0x0000000000037919 */ /* 0x000ea20000008800 */
[----:B------:R-:W-:Y:S01]  /*14250*/  UIADD3 UR49, UR49, 0x1, URZ ;  /* 0x0000000131317890 */ /* 0x000fe2000fffe03f */
[----:B------:R-:W-:-:S03]  /*14260*/  MOV R0, 0x400 ;  /* 0x0000040000007802 */ /* 0x000fc60000000f00 */
[----:B------:R-:W-:-:S04]  /*14270*/  ULEA.HI UR4, UR49, UR49, URZ, 0x1 ;  /* 0x0000003131047291 */ /* 0x000fc8000f8f083f */
[----:B------:R-:W-:-:S04]  /*14280*/  ULOP3.LUT UR4, UR4, 0xfffffffe, URZ, 0xc0, !UPT ;  /* 0xfffffffe04047892 */ /* 0x000fc8000f8ec03f */
[----:B------:R-:W-:Y:S01]  /*14290*/  UIADD3 UR4, UR49, -UR4, URZ ;  /* 0x8000000431047290 */ /* 0x000fe2000fffe03f */
[----:B--2---:R-:W-:-:S05]  /*142a0*/  LEA R7, R3, R0, 0x18 ;  /* 0x0000000003077211 */ /* 0x004fca00078ec0ff */
[----:B------:R-:W-:-:S05]  /*142b0*/  IMAD.U32 R0, RZ, RZ, UR4 ;  /* 0x00000004ff007e24 */ /* 0x000fca000f8e00ff */
[----:B------:R-:W-:-:S04]  /*142c0*/  SHF.L.U32 R0, R0, 0x1f, RZ ;  /* 0x0000001f00007819 */ /* 0x000fc800000006ff */
[----:B------:R-:W2:Y:S02]  /*142d0*/  SYNCS.PHASECHK.TRANS64.TRYWAIT P0, [R7+URZ+0x38820], R0 ;  /* 0x03882000070075a7 */ /* 0x000ea4000800017f */
[----:B--2---:R-:W-:Y:S05]  /*142e0*/  @!P0 BRA `(.L_x_2049) ;  /* 0x0000000800788947 */ /* 0x004fea0003800000 */
.L_x_2076:
        /* <DEDUP_REMOVED lines=12> */
[----:B------:R-:W-:-:S04]  /*143b0*/  MOV R0, UR4 ;  /* 0x0000000400007c02 */ /* 0x000fc80008000f00 */
[----:B------:R-:W-:-:S13]  /*143c0*/  ISETP.NE.AND P2, PT, R0, 0x3, PT ;  /* 0x000000030000780c */ /* 0x000fda0003f45270 */
[----:B------:R-:W-:Y:S05]  /*143d0*/  @!P2 BRA `(.L_x_2052) ;  /* 0x000000000004a947 */ /* 0x000fea0003800000 */
[----:B------:R-:W-:Y:S01]  /*143e0*/  BPT.TRAP 0x1 ;  /* 0x000000040000795c */ /* 0x000fe20000300000 */
.L_x_2052:
        /* <DEDUP_REMOVED lines=9> */
[----:B------:R-:W-:Y:S02]  /*14480*/  SHF.L.U32 R0, R17, 0x1f, RZ ;  /* 0x0000001f11007819 */ /* 0x000fe400000006ff */
[----:B------:R-:W-:Y:S01]  /*14490*/  LEA R3, R2, R3, 0x3 ;  /* 0x0000000302037211 */ /* 0x000fe200078e18ff */
[----:B--2---:R-:W-:Y:S06]  /*144a0*/  @!P0 BRA `(.L_x_2053) ;  /* 0x00000008001c8947 */ /* 0x004fec0003800000 */
.L_x_2077:
[----:B------:R-:W3:Y:S02]  /*144b0*/  SYNCS.PHASECHK.TRANS64.TRYWAIT P0, [R3+URZ], R0 ;  /* 0x00000000030075a7 */ /* 0x000ee4000800017f */
[----:B---3--:R-:W-:Y:S05]  /*144c0*/  @!P0 BRA `(.L_x_2054) ;  /* 0x0000000800288947 */ /* 0x008fea0003800000 */
.L_x_2078:
[----:B------:R-:W-:Y:S05]  /*144d0*/  @!P2 BRA `(.L_x_2055) ;  /* 0x000000000004a947 */ /* 0x000fea0003800000 */
[----:B------:R-:W-:Y:S01]  /*144e0*/  BPT.TRAP 0x1 ;  /* 0x000000040000795c */ /* 0x000fe20000300000 */
.L_x_2055:
[----:B---3--:R-:W-:-:S05]  /*144f0*/  VIADD R3, R7, 0x38860 ;  /* 0x0003886007037836 */ /* 0x008fca0000000000 */
[----:B--2---:R-:W-:-:S04]  /*14500*/  LEA R5, R16, R3, 0x3 ;  /* 0x0000000310057211 */ /* 0x004fc800078e18ff */
[----:B------:R-:W2:Y:S02]  /*14510*/  SYNCS.PHASECHK.TRANS64.TRYWAIT P0, [R5+URZ], R4 ;  /* 0x00000004050075a7 */ /* 0x000ea4000800017f */
[----:B--2---:R-:W-:Y:S05]  /*14520*/  @!P0 BRA `(.L_x_2056) ;  /* 0x0000000800248947 */ /* 0x004fea0003800000 */
.L_x_2079:
[----:B------:R-:W-:-:S07]  /*14530*/  IMAD R3, R2, 0x8, R3 ;  /* 0x0000000802037824 */ /* 0x000fce00078e0203 */
.L_x_2057:
[----:B---3--:R3:W4:Y:S02]  /*14540*/  SYNCS.PHASECHK.TRANS64.TRYWAIT P0, [R3+URZ], R0 ;  /* 0x00000000030075a7 */ /* 0x008724000800017f */
[----:B----4-:R-:W-:Y:S05]  /*14550*/  @!P0 NANOSLEEP.SYNCS 0x989680 ;  /* 0x009896800000895d */ /* 0x010fea0003900000 */
[----:B------:R-:W4:Y:S02]  /*14560*/  @!P0 SYNCS.PHASECHK.TRANS64 P0, [R3+URZ], R0 ;  /* 0x00000000030085a7 */ /* 0x000f24000800007f */
[----:B----4-:R-:W-:Y:S05]  /*14570*/  @!P0 BRA `(.L_x_2057) ;  /* 0xfffffffc00f08947 */ /* 0x010fea000383ffff */
.L_x_2051:
[----:B------:R-:W-:Y:S05]  /*14580*/  BSYNC B0 ;  /* 0x0000000000007941 */ /* 0x000fea0003800000 */
.L_x_2050:
[----:B------:R-:W-:Y:S05]  /*14590*/  EXIT ;  /* 0x000000000000794d */ /* 0x000fea0003800000 */
.L_x_1957:
[----:B-1----:R-:W-:-:S04]  /*145a0*/  MOV R3, UR60 ;  /* 0x0000003c00037c02 */ /* 0x002fc80008000f00 */
[----:B------:R1:W2:Y:S03]  /*145b0*/  SYNCS.PHASECHK.TRANS64.TRYWAIT P1, [R3+URZ+0x38800], R0 ;  /* 0x03880000030075a7 */ /* 0x0002a6000802017f */
[----:B--2---:R-:W-:Y:S05]  /*145c0*/  @!P1 NANOSLEEP.SYNCS 0x989680 ;  /* 0x009896800000995d */ /* 0x004fea0003900000 */
[----:B------:R-:W2:Y:S02]  /*145d0*/  @!P1 SYNCS.PHASECHK.TRANS64 P1, [R3+URZ+0x38800], R0 ;  /* 0x03880000030095a7 */ /* 0x000ea4000802007f */
[----:B--2---:R-:W-:Y:S05]  /*145e0*/  @!P1 BRA `(.L_x_1957) ;  /* 0xfffffffc00ec9947 */ /* 0x004fea000383ffff */
[----:B------:R-:W-:Y:S05]  /*145f0*/  BRA `(.L_x_2058) ;  /* 0xfffffed000b47947 */ /* 0x000fea000383ffff */
.L_x_1961:
[----:B--2---:R2:W3:Y:S02]  /*14600*/  SYNCS.PHASECHK.TRANS64.TRYWAIT P2, [R0+URZ+0x38830], R3 ;  /* 0x03883003000075a7 */ /* 0x0044e4000804017f */
[----:B---3--:R-:W-:Y:S05]  /*14610*/  @!P2 NANOSLEEP.SYNCS 0x989680 ;  /* 0x009896800000a95d */ /* 0x008fea0003900000 */
[----:B------:R-:W3:Y:S02]  /*14620*/  @!P2 SYNCS.PHASECHK.TRANS64 P2, [R0+URZ+0x38830], R3 ;  /* 0x038830030000a5a7 */ /* 0x000ee4000804007f */
[----:B---3--:R-:W-:Y:S05]  /*14630*/  @!P2 BRA `(.L_x_1961) ;  /* 0xfffffffc00f0a947 */ /* 0x008fea000383ffff */
[----:B------:R-:W-:Y:S05]  /*14640*/  BRA `(.L_x_1960) ;  /* 0xfffffed000e07947 */ /* 0x000fea000383ffff */
.L_x_1966:
[----:B--2---:R-:W-:-:S04]  /*14650*/  IMAD.U32 R4, RZ, RZ, UR47 ;  /* 0x0000002fff047e24 */ /* 0x004fc8000f8e00ff */
[----:B------:R2:W3:Y:S03]  /*14660*/  SYNCS.PHASECHK.TRANS64.TRYWAIT P2, [R4+URZ+0x38830], R3 ;  /* 0x03883003040075a7 */ /* 0x0004e6000804017f */
[----:B---3--:R-:W-:Y:S05]  /*14670*/  @!P2 NANOSLEEP.SYNCS 0x989680 ;  /* 0x009896800000a95d */ /* 0x008fea0003900000 */
[----:B------:R-:W3:Y:S02]  /*14680*/  @!P2 SYNCS.PHASECHK.TRANS64 P2, [R4+URZ+0x38830], R3 ;  /* 0x038830030400a5a7 */ /* 0x000ee4000804007f */
[----:B---3--:R-:W-:Y:S05]  /*14690*/  @!P2 BRA `(.L_x_1966) ;  /* 0xfffffffc00eca947 */ /* 0x008fea000383ffff */
[----:B------:R-:W-:Y:S05]  /*146a0*/  BRA `(.L_x_1965) ;  /* 0xffffff1c00587947 */ /* 0x000fea000383ffff */
.L_x_1970:
[----:B-12---:R-:W-:-:S04]  /*146b0*/  MOV R3, UR5 ;  /* 0x0000000500037c02 */ /* 0x006fc80008000f00 */
[----:B------:R1:W2:Y:S03]  /*146c0*/  SYNCS.PHASECHK.TRANS64.TRYWAIT P2, [R3+URZ+0x38850], R0 ;  /* 0x03885000030075a7 */ /* 0x0002a6000804017f */
[----:B--2---:R-:W-:Y:S05]  /*146d0*/  @!P2 NANOSLEEP.SYNCS 0x989680 ;  /* 0x009896800000a95d */ /* 0x004fea0003900000 */
[----:B------:R-:W2:Y:S02]  /*146e0*/  @!P2 SYNCS.PHASECHK.TRANS64 P2, [R3+URZ+0x38850], R0 ;  /* 0x038850000300a5a7 */ /* 0x000ea4000804007f */
[----:B--2---:R-:W-:Y:S05]  /*146f0*/  @!P2 BRA `(.L_x_1970) ;  /* 0xfffffffc00eca947 */ /* 0x004fea000383ffff */
[----:B------:R-:W-:Y:S05]  /*14700*/  BRA `(.L_x_1969) ;  /* 0xffffff4000d07947 */ /* 0x000fea000383ffff */
.L_x_1976:
[----:B--2---:R-:W-:-:S04]  /*14710*/  IMAD.U32 R4, RZ, RZ, UR4 ;  /* 0x00000004ff047e24 */ /* 0x004fc8000f8e00ff */
[----:B------:R2:W3:Y:S03]  /*14720*/  SYNCS.PHASECHK.TRANS64.TRYWAIT P2, [R4+URZ+0x38830], R3 ;  /* 0x03883003040075a7 */ /* 0x0004e6000804017f */
[----:B---3--:R-:W-:Y:S05]  /*14730*/  @!P2 NANOSLEEP.SYNCS 0x989680 ;  /* 0x009896800000a95d */ /* 0x008fea0003900000 */
[----:B------:R-:W3:Y:S02]  /*14740*/  @!P2 SYNCS.PHASECHK.TRANS64 P2, [R4+URZ+0x38830], R3 ;  /* 0x038830030400a5a7 */ /* 0x000ee4000804007f */
[----:B---3--:R-:W-:Y:S05]  /*14750*/  @!P2 BRA `(.L_x_1976) ;  /* 0xfffffffc00eca947 */ /* 0x008fea000383ffff */
[----:B------:R-:W-:Y:S05]  /*14760*/  BRA `(.L_x_1975) ;  /* 0xffffff5c00c87947 */ /* 0x000fea000383ffff */
.L_x_1980:
[----:B-12---:R-:W-:-:S04]  /*14770*/  MOV R3, UR5 ;  /* 0x0000000500037c02 */ /* 0x006fc80008000f00 */
[----:B------:R1:W2:Y:S03]  /*14780*/  SYNCS.PHASECHK.TRANS64.TRYWAIT P2, [R3+URZ+0x38850], R0 ;  /* 0x03885000030075a7 */ /* 0x0002a6000804017f */
[----:B--2---:R-:W-:Y:S05]  /*14790*/  @!P2 NANOSLEEP.SYNCS 0x989680 ;  /* 0x009896800000a95d */ /* 0x004fea0003900000 */
[----:B------:R-:W2:Y:S02]  /*147a0*/  @!P2 SYNCS.PHASECHK.TRANS64 P2, [R3+URZ+0x38850], R0 ;  /* 0x038850000300a5a7 */ /* 0x000ea4000804007f */
[----:B--2---:R-:W-:Y:S05]  /*147b0*/  @!P2 BRA `(.L_x_1980) ;  /* 0xfffffffc00eca947 */ /* 0x004fea000383ffff */
[----:B------:R-:W-:Y:S05]  /*147c0*/  BRA `(.L_x_1979) ;  /* 0xffffff8400447947 */ /* 0x000fea000383ffff */
.L_x_1985:
[----:B--2---:R-:W-:-:S04]  /*147d0*/  IMAD.U32 R7, RZ, RZ, UR5 ;  /* 0x00000005ff077e24 */ /* 0x004fc8000f8e00ff */
[----:B------:R2:W3:Y:S03]  /*147e0*/  SYNCS.PHASECHK.TRANS64.TRYWAIT P0, [R7+URZ+0x38850], R0 ;  /* 0x03885000070075a7 */ /* 0x0004e6000800017f */
[----:B---3--:R-:W-:Y:S05]  /*147f0*/  @!P0 NANOSLEEP.SYNCS 0x989680 ;  /* 0x009896800000895d */ /* 0x008fea0003900000 */
[----:B------:R-:W3:Y:S02]  /*14800*/  @!P0 SYNCS.PHASECHK.TRANS64 P0, [R7+URZ+0x38850], R0 ;  /* 0x03885000070085a7 */ /* 0x000ee4000800007f */
[----:B---3--:R-:W-:Y:S05]  /*14810*/  @!P0 BRA `(.L_x_1985) ;  /* 0xfffffffc00ec8947 */ /* 0x008fea000383ffff */
[----:B------:R-:W-:Y:S05]  /*14820*/  BRA `(.L_x_1984) ;  /* 0xffffffa0007c7947 */ /* 0x000fea000383ffff */
.L_x_2009:
[----:B------:R-:W1:Y:S01]  /*14830*/  S2R R7, SR_TID.X ;  /* 0x0000000000077919 */ /* 0x000e620000002100 */
[----:B------:R-:W-:Y:S01]  /*14840*/  IMAD.MOV.U32 R12, RZ, RZ, RZ ;  /* 0x000000ffff0c7224 */ /* 0x000fe200078e00ff */
[----:B------:R-:W-:Y:S01]  /*14850*/  MOV R11, 0x1f ;  /* 0x0000001f000b7802 */ /* 0x000fe20000000f00 */
[----:B------:R-:W-:Y:S01]  /*14860*/  IMAD.MOV.U32 R15, RZ, RZ, -0x1 ;  /* 0xffffffffff0f7424 */ /* 0x000fe200078e00ff */
[----:B-1----:R-:W-:-:S04]  /*14870*/  SHF.R.U32.HI R7, RZ, 0x5, R7 ;  /* 0x00000005ff077819 */ /* 0x002fc80000011607 */
[----:B------:R-:W-:-:S04]  /*14880*/  LOP3.LUT R7, R7, 0x3, RZ, 0xc0, !PT ;  /* 0x0000000307077812 */ /* 0x000fc800078ec0ff */
[----:B------:R-:W-:-:S07]  /*14890*/  MOV R13, R7 ;  /* 0x00000007000d7202 */ /* 0x000fce0000000f00 */
[----:B------:R-:W-:Y:S05]  /*148a0*/  WARPSYNC.COLLECTIVE R15, `(.L_x_2059) ;  /* 0x000000000f087348 */ /* 0x000fea0003c00000 */
[----:B------:R1:W2:Y:S02]  /*148b0*/  SHFL.IDX P6, R14, R13, R12, R11 ;  /* 0x0000000c0d0e7389 */ /* 0x0002a400000c000b */
[----:B-12---:R-:W-:Y:S01]  /*148c0*/  ENDCOLLECTIVE ;  /* 0x000000000000791b */ /* 0x006fe20003800000 */
.L_x_2059:
[----:B------:R-:W-:Y:S05]  /*148d0*/  BRA `(.L_x_2060) ;  /* 0xffffffd400647947 */ /* 0x000fea000383ffff */
.L_x_2010:
[----:B------:R-:W-:Y:S01]  /*148e0*/  BSSY B0, `(.L_x_2061) ;  /* 0x0000006000007945 */ /* 0x000fe20003800000 */
[----:B------:R-:W-:-:S07]  /*148f0*/  MOV R15, 0xffffffff ;  /* 0xffffffff000f7802 */ /* 0x000fce0000000f00 */
[----:B------:R-:W-:Y:S05]  /*14900*/  WARPSYNC.COLLECTIVE R15, `(.L_x_2062) ;  /* 0x000000000f0c7348 */ /* 0x000fea0003c00000 */
[----:B------:R-:W-:Y:S02]  /*14910*/  ELECT P6, UR62, PT ;  /* 0x00000000003e782f */ /* 0x000fe400038c0000 */
[----:B------:R-:W-:Y:S01]  /*14920*/  MOV R14, UR62 ;  /* 0x0000003e000e7c02 */ /* 0x000fe20008000f00 */
[----:B------:R-:W-:Y:S10]  /*14930*/  ENDCOLLECTIVE ;  /* 0x000000000000791b */ /* 0x000ff40003800000 */
.L_x_2062:
[----:B------:R-:W-:Y:S05]  /*14940*/  BSYNC B0 ;  /* 0x0000000000007941 */ /* 0x000fea0003800000 */
.L_x_2061:
[----:B------:R-:W-:Y:S05]  /*14950*/  BRA `(.L_x_2063) ;  /* 0xffffffd400547947 */ /* 0x000fea000383ffff */
.L_x_2013:
[----:B-1----:R1:W2:Y:S02]  /*14960*/  SYNCS.PHASECHK.TRANS64.TRYWAIT P2, [R8+URZ+0x38840], R7 ;  /* 0x03884007080075a7 */ /* 0x0022a4000804017f */
[----:B--2---:R-:W-:Y:S05]  /*14970*/  @!P2 NANOSLEEP.SYNCS 0x989680 ;  /* 0x009896800000a95d */ /* 0x004fea0003900000 */
[----:B------:R-:W2:Y:S02]  /*14980*/  @!P2 SYNCS.PHASECHK.TRANS64 P2, [R8+URZ+0x38840], R7 ;  /* 0x038840070800a5a7 */ /* 0x000ea4000804007f */
[----:B--2---:R-:W-:Y:S05]  /*14990*/  @!P2 BRA `(.L_x_2013) ;  /* 0xfffffffc00f0a947 */ /* 0x004fea000383ffff */
[----:B------:R-:W-:Y:S05]  /*149a0*/  BRA `(.L_x_2064) ;  /* 0xffffffd400b47947 */ /* 0x000fea000383ffff */
.L_x_2015:
[----:B-1----:R-:W-:-:S04]  /*149b0*/  IMAD.U32 R8, RZ, RZ, UR40 ;  /* 0x00000028ff087e24 */ /* 0x002fc8000f8e00ff */
[----:B------:R1:W2:Y:S03]  /*149c0*/  SYNCS.PHASECHK.TRANS64.TRYWAIT P2, [R8+URZ+0x38820], R7 ;  /* 0x03882007080075a7 */ /* 0x0002a6000804017f */
[----:B--2---:R-:W-:Y:S05]  /*149d0*/  @!P2 NANOSLEEP.SYNCS 0x989680 ;  /* 0x009896800000a95d */ /* 0x004fea0003900000 */
[----:B------:R-:W2:Y:S02]  /*149e0*/  @!P2 SYNCS.PHASECHK.TRANS64 P2, [R8+URZ+0x38820], R7 ;  /* 0x038820070800a5a7 */ /* 0x000ea4000804007f */
[----:B--2---:R-:W-:Y:S05]  /*149f0*/  @!P2 BRA `(.L_x_2015) ;  /* 0xfffffffc00eca947 */ /* 0x004fea000383ffff */
[----:B------:R-:W-:Y:S05]  /*14a00*/  BRA `(.L_x_2065) ;  /* 0xffffffd800e47947 */ /* 0x000fea000383ffff */
.L_x_2021:
[----:B-1----:R1:W2:Y:S02]  /*14a10*/  SYNCS.PHASECHK.TRANS64.TRYWAIT P3, [R3+URZ+0x38840], R2 ;  /* 0x03884002030075a7 */ /* 0x0022a4000806017f */
[----:B--2---:R-:W-:Y:S05]  /*14a20*/  @!P3 NANOSLEEP.SYNCS 0x989680 ;  /* 0x009896800000b95d */ /* 0x004fea0003900000 */
[----:B------:R-:W2:Y:S02]  /*14a30*/  @!P3 SYNCS.PHASECHK.TRANS64 P3, [R3+URZ+0x38840], R2 ;  /* 0x038840020300b5a7 */ /* 0x000ea4000806007f */
[----:B--2---:R-:W-:Y:S05]  /*14a40*/  @!P3 BRA `(.L_x_2021) ;  /* 0xfffffffc00f0b947 */ /* 0x004fea000383ffff */
[----:B------:R-:W-:Y:S05]  /*14a50*/  BRA `(.L_x_2066) ;  /* 0xffffffdc00907947 */ /* 0x000fea000383ffff */
.L_x_2023:
[----:B-1----:R1:W2:Y:S02]  /*14a60*/  SYNCS.PHASECHK.TRANS64.TRYWAIT P3, [R2+URZ+0x60], R3 ;  /* 0x00006003020075a7 */ /* 0x0022a4000806017f */
[----:B--2---:R-:W-:Y:S05]  /*14a70*/  @!P3 NANOSLEEP.SYNCS 0x989680 ;  /* 0x009896800000b95d */ /* 0x004fea0003900000 */
[----:B------:R-:W2:Y:S02]  /*14a80*/  @!P3 SYNCS.PHASECHK.TRANS64 P3, [R2+URZ+0x60], R3 ;  /* 0x000060030200b5a7 */ /* 0x000ea4000806007f */
[----:B--2---:R-:W-:Y:S05]  /*14a90*/  @!P3 BRA `(.L_x_2023) ;  /* 0xfffffffc00f0b947 */ /* 0x004fea000383ffff */
[----:B------:R-:W-:Y:S05]  /*14aa0*/  BRA `(.L_x_2067) ;  /* 0xffffffe000207947 */ /* 0x000fea000383ffff */
.L_x_2029:
[----:B-1----:R1:W2:Y:S02]  /*14ab0*/  SYNCS.PHASECHK.TRANS64.TRYWAIT P3, [R3+URZ+0x38840], R2 ;  /* 0x03884002030075a7 */ /* 0x0022a4000806017f */
[----:B--2---:R-:W-:Y:S05]  /*14ac0*/  @!P3 NANOSLEEP.SYNCS 0x989680 ;  /* 0x009896800000b95d */ /* 0x004fea0003900000 */
[----:B------:R-:W2:Y:S02]  /*14ad0*/  @!P3 SYNCS.PHASECHK.TRANS64 P3, [R3+URZ+0x38840], R2 ;  /* 0x038840020300b5a7 */ /* 0x000ea4000806007f */
[----:B--2---:R-:W-:Y:S05]  /*14ae0*/  @!P3 BRA `(.L_x_2029) ;  /* 0xfffffffc00f0b947 */ /* 0x004fea000383ffff */
[----:B------:R-:W-:Y:S05]  /*14af0*/  BRA `(.L_x_2068) ;  /* 0xffffffe4005c7947 */ /* 0x000fea000383ffff */
.L_x_2031:
[----:B-1----:R1:W2:Y:S02]  /*14b00*/  SYNCS.PHASECHK.TRANS64.TRYWAIT P3, [R2+URZ+0x60], R17 ;  /* 0x00006011020075a7 */ /* 0x0022a4000806017f */
[----:B--2---:R-:W-:Y:S05]  /*14b10*/  @!P3 NANOSLEEP.SYNCS 0x989680 ;  /* 0x009896800000b95d */ /* 0x004fea0003900000 */
[----:B------:R-:W2:Y:S02]  /*14b20*/  @!P3 SYNCS.PHASECHK.TRANS64 P3, [R2+URZ+0x60], R17 ;  /* 0x000060110200b5a7 */ /* 0x000ea4000806007f */
[----:B--2---:R-:W-:Y:S05]  /*14b30*/  @!P3 BRA `(.L_x_2031) ;  /* 0xfffffffc00f0b947 */ /* 0x004fea000383ffff */
[----:B------:R-:W-:Y:S05]  /*14b40*/  BRA `(.L_x_2069) ;  /* 0xffffffe400ec7947 */ /* 0x000fea000383ffff */
.L_x_2036:
[----:B-1----:R1:W2:Y:S02]  /*14b50*/  SYNCS.PHASECHK.TRANS64.TRYWAIT P3, [R2+URZ+0x38840], R3 ;  /* 0x03884003020075a7 */ /* 0x0022a4000806017f */
[----:B--2---:R-:W-:Y:S05]  /*14b60*/  @!P3 NANOSLEEP.SYNCS 0x989680 ;  /* 0x009896800000b95d */ /* 0x004fea0003900000 */
[----:B------:R-:W2:Y:S02]  /*14b70*/  @!P3 SYNCS.PHASECHK.TRANS64 P3, [R2+URZ+0x38840], R3 ;  /* 0x038840030200b5a7 */ /* 0x000ea4000806007f */
[----:B--2---:R-:W-:Y:S05]  /*14b80*/  @!P3 BRA `(.L_x_2036) ;  /* 0xfffffffc00f0b947 */ /* 0x004fea000383ffff */
[----:B------:R-:W-:Y:S05]  /*14b90*/  BRA `(.L_x_2070) ;  /* 0xffffffec00007947 */ /* 0x000fea000383ffff */
.L_x_2038:
[----:B-1----:R1:W2:Y:S02]  /*14ba0*/  SYNCS.PHASECHK.TRANS64.TRYWAIT P3, [R2+URZ+0x60], R11 ;  /* 0x0000600b020075a7 */ /* 0x0022a4000806017f */
[----:B--2---:R-:W-:Y:S05]  /*14bb0*/  @!P3 NANOSLEEP.SYNCS 0x989680 ;  /* 0x009896800000b95d */ /* 0x004fea0003900000 */
[----:B------:R-:W2:Y:S02]  /*14bc0*/  @!P3 SYNCS.PHASECHK.TRANS64 P3, [R2+URZ+0x60], R11 ;  /* 0x0000600b0200b5a7 */ /* 0x000ea4000806007f */
[----:B--2---:R-:W-:Y:S05]  /*14bd0*/  @!P3 BRA `(.L_x_2038) ;  /* 0xfffffffc00f0b947 */ /* 0x004fea000383ffff */
[----:B------:R-:W-:Y:S05]  /*14be0*/  BRA `(.L_x_2071) ;  /* 0xffffffec00907947 */ /* 0x000fea000383ffff */
.L_x_2045:
[----:B-1----:R1:W2:Y:S02]  /*14bf0*/  SYNCS.PHASECHK.TRANS64.TRYWAIT P0, [R3+URZ+0x38860], R0 ;  /* 0x03886000030075a7 */ /* 0x0022a4000800017f */
[----:B--2---:R-:W-:Y:S05]  /*14c00*/  @!P0 NANOSLEEP.SYNCS 0x989680 ;  /* 0x009896800000895d */ /* 0x004fea0003900000 */
[----:B------:R-:W2:Y:S02]  /*14c10*/  @!P0 SYNCS.PHASECHK.TRANS64 P0, [R3+URZ+0x38860], R0 ;  /* 0x03886000030085a7 */ /* 0x000ea4000800007f */
[----:B--2---:R-:W-:Y:S05]  /*14c20*/  @!P0 BRA `(.L_x_2045) ;  /* 0xfffffffc00f08947 */ /* 0x004fea000383ffff */
[----:B------:R-:W-:Y:S05]  /*14c30*/  BRA `(.L_x_2072) ;  /* 0xfffffff000907947 */ /* 0x000fea000383ffff */
.L_x_2047:
[----:B------:R-:W-:Y:S01]  /*14c40*/  BSSY B0, `(.L_x_2073) ;  /* 0x0000007000007945 */ /* 0x000fe20003800000 */
[----:B------:R-:W-:Y:S01]  /*14c50*/  MOV R12, RZ ;  /* 0x000000ff000c7202 */ /* 0x000fe20000000f00 */
[----:B------:R-:W-:Y:S01]  /*14c60*/  IMAD.MOV.U32 R11, RZ, RZ, 0x1f ;  /* 0x0000001fff0b7424 */ /* 0x000fe200078e00ff */
[----:B------:R-:W-:-:S07]  /*14c70*/  MOV R15, 0xffffffff ;  /* 0xffffffff000f7802 */ /* 0x000fce0000000f00 */
[----:B------:R-:W-:Y:S05]  /*14c80*/  WARPSYNC.COLLECTIVE R15, `(.L_x_2074) ;  /* 0x000000000f087348 */ /* 0x000fea0003c00000 */
[----:B------:R1:W2:Y:S02]  /*14c90*/  SHFL.IDX P6, R14, R13, R12, R11 ;  /* 0x0000000c0d0e7389 */ /* 0x0002a400000c000b */
[----:B-12---:R-:W-:Y:S01]  /*14ca0*/  ENDCOLLECTIVE ;  /* 0x000000000000791b */ /* 0x006fe20003800000 */
.L_x_2074:
[----:B------:R-:W-:Y:S05]  /*14cb0*/  BSYNC B0 ;  /* 0x0000000000007941 */ /* 0x000fea0003800000 */
.L_x_2073:
[----:B------:R-:W-:Y:S05]  /*14cc0*/  BRA `(.L_x_2075) ;  /* 0xfffffff4002c7947 */ /* 0x000fea000383ffff */
.L_x_2049:
[----:B--2---:R2:W3:Y:S02]  /*14cd0*/  SYNCS.PHASECHK.TRANS64.TRYWAIT P0, [R7+URZ+0x38820], R0 ;  /* 0x03882000070075a7 */ /* 0x0044e4000800017f */
[----:B---3--:R-:W-:Y:S05]  /*14ce0*/  @!P0 NANOSLEEP.SYNCS 0x989680 ;  /* 0x009896800000895d */ /* 0x008fea0003900000 */
[----:B------:R-:W3:Y:S02]  /*14cf0*/  @!P0 SYNCS.PHASECHK.TRANS64 P0, [R7+URZ+0x38820], R0 ;  /* 0x03882000070085a7 */ /* 0x000ee4000800007f */
[----:B---3--:R-:W-:Y:S05]  /*14d00*/  @!P0 BRA `(.L_x_2049) ;  /* 0xfffffffc00f08947 */ /* 0x008fea000383ffff */
[----:B------:R-:W-:Y:S05]  /*14d10*/  BRA `(.L_x_2076) ;  /* 0xfffffff400747947 */ /* 0x000fea000383ffff */
.L_x_2053:
[----:B--2---:R2:W3:Y:S02]  /*14d20*/  SYNCS.PHASECHK.TRANS64.TRYWAIT P0, [R5+URZ], R4 ;  /* 0x00000004050075a7 */ /* 0x0044e4000800017f */
[----:B---3--:R-:W-:Y:S05]  /*14d30*/  @!P0 NANOSLEEP.SYNCS 0x989680 ;  /* 0x009896800000895d */ /* 0x008fea0003900000 */
[----:B------:R-:W3:Y:S02]  /*14d40*/  @!P0 SYNCS.PHASECHK.TRANS64 P0, [R5+URZ], R4 ;  /* 0x00000004050085a7 */ /* 0x000ee4000800007f */
[----:B---3--:R-:W-:Y:S05]  /*14d50*/  @!P0 BRA `(.L_x_2053) ;  /* 0xfffffffc00f08947 */ /* 0x008fea000383ffff */
[----:B------:R-:W-:Y:S05]  /*14d60*/  BRA `(.L_x_2077) ;  /* 0xfffffff400d07947 */ /* 0x000fea000383ffff */
.L_x_2054:
[----:B---3--:R3:W4:Y:S02]  /*14d70*/  SYNCS.PHASECHK.TRANS64.TRYWAIT P0, [R3+URZ], R0 ;  /* 0x00000000030075a7 */ /* 0x008724000800017f */
[----:B----4-:R-:W-:Y:S05]  /*14d80*/  @!P0 NANOSLEEP.SYNCS 0x989680 ;  /* 0x009896800000895d */ /* 0x010fea0003900000 */
[----:B------:R-:W4:Y:S02]  /*14d90*/  @!P0 SYNCS.PHASECHK.TRANS64 P0, [R3+URZ], R0 ;  /* 0x00000000030085a7 */ /* 0x000f24000800007f */
[----:B----4-:R-:W-:Y:S05]  /*14da0*/  @!P0 BRA `(.L_x_2054) ;  /* 0xfffffffc00f08947 */ /* 0x010fea000383ffff */
[----:B------:R-:W-:Y:S05]  /*14db0*/  BRA `(.L_x_2078) ;  /* 0xfffffff400c47947 */ /* 0x000fea000383ffff */
.L_x_2056:
[----:B--2---:R2:W3:Y:S02]  /*14dc0*/  SYNCS.PHASECHK.TRANS64.TRYWAIT P0, [R5+URZ], R4 ;  /* 0x00000004050075a7 */ /* 0x0044e4000800017f */
[----:B---3--:R-:W-:Y:S05]  /*14dd0*/  @!P0 NANOSLEEP.SYNCS 0x989680 ;  /* 0x009896800000895d */ /* 0x008fea0003900000 */
[----:B------:R-:W3:Y:S02]  /*14de0*/  @!P0 SYNCS.PHASECHK.TRANS64 P0, [R5+URZ], R4 ;  /* 0x00000004050085a7 */ /* 0x000ee4000800007f */
[----:B---3--:R-:W-:Y:S05]  /*14df0*/  @!P0 BRA `(.L_x_2056) ;  /* 0xfffffffc00f08947 */ /* 0x008fea000383ffff */
[----:B------:R-:W-:Y:S05]  /*14e00*/  BRA `(.L_x_2079) ;  /* 0xfffffff400c87947 */ /* 0x000fea000383ffff */
.L_x_2080:
        /* <DEDUP_REMOVED lines=15> */
.L_x_12753:


//--------------------- .text._ZN7cutlass13device_kernelIN5flash11enable_sm90INS1_16FlashAttnFwdSm90INS1_25CollectiveMainloopFwdSm90ILi2EN4cute5tupleIJNS5_1CILi1EEES8_S8_EEENS6_IJNS7_ILi128EEENS7_ILi80EEENS7_ILi256EEEEEELi256ENS_6half_tEfNS_4arch4Sm90ELb1ELb0ELb1ELb1ELb0ELb0ELb0ELb1ELb1ELb0ELb0ELb0EEENS1_21CollectiveEpilogueFwdINS6_IJSA_SC_SB_EEES9_SE_SG_Li256ELb1ELb0ELb0ELb0EEENS1_36VarlenDynamicPersistentTileSchedulerILi128ELi80ELi256ELi32ELb0ELb0ELb1ELb1ELb1ELb1EEEEEEEEEvNT_6ParamsE --------------------------
	.section	.text._ZN7cutlass13device_kernelIN5flash11enable_sm90INS1_16FlashAttnFwdSm90INS1_25CollectiveMainloopFwdSm90ILi2EN4cute5tupleIJNS5_1CILi1EEES8_S8_EEENS6_IJNS7_ILi128EEENS7_ILi80EEENS7_ILi256EEEEEELi256ENS_6half_tEfNS_4arch4Sm90ELb1ELb0ELb1ELb1ELb0ELb0ELb0ELb1ELb1ELb0ELb0ELb0EEENS1_21CollectiveEpilogueFwdINS6_IJSA_SC_SB_EEES9_SE_SG_Li256ELb1ELb0ELb0ELb0EEENS1_36VarlenDynamicPersistentTileSchedulerILi128ELi80ELi256ELi32ELb0ELb0ELb1ELb1ELb1ELb1EEEEEEEEEvNT_6ParamsE,"ax",@progbits
	.align	128
.text._ZN7cutlass13device_kernelIN5flash11enable_sm90INS1_16FlashAttnFwdSm90INS1_25CollectiveMainloopFwdSm90ILi2EN4cute5tupleIJNS5_1CILi1EEES8_S8_EEENS6_IJNS7_ILi128EEENS7_ILi80EEENS7_ILi256EEEEEELi256ENS_6half_tEfNS_4arch4Sm90ELb1ELb0ELb1ELb1ELb0ELb0ELb0ELb1ELb1ELb0ELb0ELb0EEENS1_21CollectiveEpilogueFwdINS6_IJSA_SC_SB_EEES9_SE_SG_Li256ELb1ELb0ELb0ELb0EEENS1_36VarlenDynamicPersistentTileSchedulerILi128ELi80ELi256ELi32ELb0ELb0ELb1ELb1ELb1ELb1EEEEEEEEEvNT_6ParamsE:
        .type           _ZN7cutlass13device_kernelIN5flash11enable_sm90INS1_16FlashAttnFwdSm90INS1_25CollectiveMainloopFwdSm90ILi2EN4cute5tupleIJNS5_1CILi1EEES8_S8_EEENS6_IJNS7_ILi128EEENS7_ILi80EEENS7_ILi256EEEEEELi256ENS_6half_tEfNS_4arch4Sm90ELb1ELb0ELb1ELb1ELb0ELb0ELb0ELb1ELb1ELb0ELb0ELb0EEENS1_21CollectiveEpilogueFwdINS6_IJSA_SC_SB_EEES9_SE_SG_Li256ELb1ELb0ELb0ELb0EEENS1_36VarlenDynamicPersistentTileSchedulerILi128ELi80ELi256ELi32ELb0ELb0ELb1ELb1ELb1ELb1EEEEEEEEEvNT_6ParamsE,@function
        .size           _ZN7cutlass13device_kernelIN5flash11enable_sm90INS1_16FlashAttnFwdSm90INS1_25CollectiveMainloopFwdSm90ILi2EN4cute5tupleIJNS5_1CILi1EEES8_S8_EEENS6_IJNS7_ILi128EEENS7_ILi80EEENS7_ILi256EEEEEELi256ENS_6half_tEfNS_4arch4Sm90ELb1ELb0ELb1ELb1ELb0ELb0ELb0ELb1ELb1ELb0ELb0ELb0EEENS1_21CollectiveEpilogueFwdINS6_IJSA_SC_SB_EEES9_SE_SG_Li256ELb1ELb0ELb0ELb0EEENS1_36VarlenDynamicPersistentTileSchedulerILi128ELi80ELi256ELi32ELb0ELb0ELb1ELb1ELb1ELb1EEEEEEEEEvNT_6ParamsE,(.L_x_12754 - _ZN7cutlass13device_kernelIN5flash11enable_sm90INS1_16FlashAttnFwdSm90INS1_25CollectiveMainloopFwdSm90ILi2EN4cute5tupleIJNS5_1CILi1EEES8_S8_EEENS6_IJNS7_ILi128EEENS7_ILi80EEENS7_ILi256EEEEEELi256ENS_6half_tEfNS_4arch4Sm90ELb1ELb0ELb1ELb1ELb0ELb0ELb0ELb1ELb1ELb0ELb0ELb0EEENS1_21CollectiveEpilogueFwdINS6_IJSA_SC_SB_EEES9_SE_SG_Li256ELb1ELb0ELb0ELb0EEENS1_36VarlenDynamicPersistentTileSchedulerILi128ELi80ELi256ELi32ELb0ELb0ELb1ELb1ELb1ELb1EEEEEEEEEvNT_6ParamsE)
        .other          _ZN7cutlass13device_kernelIN5flash11enable_sm90INS1_16FlashAttnFwdSm90INS1_25CollectiveMainloopFwdSm90ILi2EN4cute5tupleIJNS5_1CILi1EEES8_S8_EEENS6_IJNS7_ILi128EEENS7_ILi80EEENS7_ILi256EEEEEELi256ENS_6half_tEfNS_4arch4Sm90ELb1ELb0ELb1ELb1ELb0ELb0ELb0ELb1ELb1ELb0ELb0ELb0EEENS1_21CollectiveEpilogueFwdINS6_IJSA_SC_SB_EEES9_SE_SG_Li256ELb1ELb0ELb0ELb0EEENS1_36VarlenDynamicPersistentTileSchedulerILi128ELi80ELi256ELi32ELb0ELb0ELb1ELb1ELb1ELb1EEEEEEEEEvNT_6ParamsE,@"STO_CUDA_ENTRY STV_DEFAULT"
_ZN7cutlass13device_kernelIN5flash11enable_sm90INS1_16FlashAttnFwdSm90INS1_25CollectiveMainloopFwdSm90ILi2EN4cute5tupleIJNS5_1CILi1EEES8_S8_EEENS6_IJNS7_ILi128EEENS7_ILi80EEENS7_ILi256EEEEEELi256ENS_6half_tEfNS_4arch4Sm90ELb1ELb0ELb1ELb1ELb0ELb0ELb0ELb1ELb1ELb0ELb0ELb0EEENS1_21CollectiveEpilogueFwdINS6_IJSA_SC_SB_EEES9_SE_SG_Li256ELb1ELb0ELb0ELb0EEENS1_36VarlenDynamicPersistentTileSchedulerILi128ELi80ELi256ELi32ELb0ELb0ELb1ELb1ELb1ELb1EEEEEEEEEvNT_6ParamsE:
        /* <DEDUP_REMOVED lines=21> */
.L_x_2082:
[----:B------:R-:W-:Y:S05]  /*0150*/  BSYNC B0 ;  /* 0x0000000000007941 */ /* 0x000fea0003800000 */
.L_x_2081:
        /* <DEDUP_REMOVED lines=41> */
.L_x_2083:
        /* <DEDUP_REMOVED lines=22> */
.L_x_2084:
        /* <DEDUP_REMOVED lines=18> */
.L_x_2085:
        /* <DEDUP_REMOVED lines=22> */
.L_x_2086:
        /* <DEDUP_REMOVED lines=22> */
.L_x_2087:
        /* <DEDUP_REMOVED lines=8> */
.L_x_2089:
        /* <DEDUP_REMOVED lines=17> */
[----:B------:R-:W0:Y:S11]  /*0ac0*/  S2R R0, SR_TID.X ;  /* 0x0000000000007919 */ /* 0x000e360000002100 */
[----:B------:R-:W-:Y:S01]  /*0ad0*/  IMAD.U32 R22, RZ, RZ, UR5 ;  /* 0x00000005ff167e24 */ /* 0x000fe2000f8e00ff */
[----:B------:R-:W-:Y:S01]  /*0ae0*/  R2UR UR5, R14 ;  /* 0x000000000e0572ca */ /* 0x000fe200000e0000 */
[----:B0-----:R-:W-:-:S05]  /*0af0*/  VIADD R225, R0, 0xffffff80 ;  /* 0xffffff8000e17836 */ /* 0x001fca0000000000 */
[----:B------:R-:W-:-:S04]  /*0b00*/  SHF.R.S32.HI R0, RZ, 0x1f, R225 ;  /* 0x0000001fff007819 */ /* 0x000fc800000114e1 */
[CC--:B------:R-:W-:Y:S02]  /*0b10*/  LEA.HI R3, R0.reuse, R225.reuse, RZ, 0x7 ;  /* 0x000000e100037211 */ /* 0x0c0fe400078f38ff */
[----:B------:R-:W-:Y:S02]  /*0b20*/  LEA.HI R4, R0, R225, RZ, 0x5 ;  /* 0x000000e100047211 */ /* 0x000fe400078f28ff */
[----:B------:R-:W-:Y:S02]  /*0b30*/  SHF.R.S32.HI R222, RZ, 0x7, R3 ;  /* 0x00000007ffde7819 */ /* 0x000fe40000011403 */
[----:B--2---:R-:W-:Y:S02]  /*0b40*/  R2UR UR4, R2 ;  /* 0x00000000020472ca */ /* 0x004fe400000e0000 */
[C---:B------:R-:W-:Y:S02]  /*0b50*/  LOP3.LUT R2, R3.reuse, 0xffffff80, RZ, 0xc0, !PT ;  /* 0xffffff8003027812 */ /* 0x040fe400078ec0ff */
[----:B------:R-:W-:-:S03]  /*0b60*/  LEA.HI R3, R3, R222, RZ, 0x1 ;  /* 0x000000de03037211 */ /* 0x000fc600078f08ff */
[----:B------:R-:W-:Y:S01]  /*0b70*/  IMAD.IADD R221, R225, 0x1, -R2 ;  /* 0x00000001e1dd7824 */ /* 0x000fe200078e0a02 */
[----:B------:R-:W-:-:S04]  /*0b80*/  LOP3.LUT R3, R3, 0x3fffffe, RZ, 0xc0, !PT ;  /* 0x03fffffe03037812 */ /* 0x000fc800078ec0ff */
[----:B------:R-:W-:Y:S01]  /*0b90*/  SHF.R.S32.HI R8, RZ, 0x1f, R221 ;  /* 0x0000001fff087819 */ /* 0x000fe200000114dd */
[----:B------:R-:W-:Y:S01]  /*0ba0*/  ULOP3.LUT UR4, UR4, 0x1, URZ, 0xfc, !UPT ;  /* 0x0000000104047892 */ /* 0x000fe2000f8efc3f */
[----:B------:R-:W-:Y:S02]  /*0bb0*/  IADD3 R3, R222, -R3, RZ ;  /* 0x80000003de037210 */ /* 0x000fe40007ffe0ff */
[CC--:B------:R-:W-:Y:S02]  /*0bc0*/  LEA.HI R9, R8.reuse, R221.reuse, RZ, 0x2 ;  /* 0x000000dd08097211 */ /* 0x0c0fe400078f10ff */
[----:B------:R-:W-:Y:S01]  /*0bd0*/  LEA.HI R8, R8, R221, RZ, 0x5 ;  /* 0x000000dd08087211 */ /* 0x000fe200078f28ff */
[----:B------:R-:W-:Y:S01]  /*0be0*/  IMAD.U32 R224, RZ, RZ, UR4 ;  /* 0x00000004ffe07e24 */ /* 0x000fe2000f8e00ff */
[--C-:B------:R-:W-:Y:S01]  /*0bf0*/  SHF.R.S32.HI R5, RZ, 0x2, R9.reuse ;  /* 0x00000002ff057819 */ /* 0x100fe20000011409 */
[----:B------:R-:W-:Y:S01]  /*0c00*/  UMOV UR4, URZ ;  /* 0x0000003f00047c82 */ /* 0x000fe20008000000 */
[----:B------:R-:W-:Y:S01]  /*0c10*/  SHF.R.S32.HI R2, RZ, 0x1f, R9 ;  /* 0x0000001fff027819 */ /* 0x000fe20000011409 */
[----:B------:R-:W-:Y:S01]  /*0c20*/  IMAD.U32 R220, RZ, RZ, UR4 ;  /* 0x00000004ffdc7e24 */ /* 0x000fe2000f8e00ff */
[----:B------:R-:W-:Y:S01]  /*0c30*/  SHF.R.S32.HI R8, RZ, 0x5, R8 ;  /* 0x00000005ff087819 */ /* 0x000fe20000011408 */
[----:B------:R-:W-:Y:S01]  /*0c40*/  IMAD.U32 R16, RZ, RZ, UR4 ;  /* 0x00000004ff107e24 */ /* 0x000fe2000f8e00ff */
[----:B------:R-:W-:-:S02]  /*0c50*/  LEA.HI R2, R2, R5, RZ, 0x3 ;  /* 0x0000000502027211 */ /* 0x000fc400078f18ff */
[----:B------:R-:W-:Y:S02]  /*0c60*/  LOP3.LUT R214, R9, 0x7ffffffc, RZ, 0xc0, !PT ;  /* 0x7ffffffc09d67812 */ /* 0x000fe400078ec0ff */
[----:B------:R-:W-:Y:S02]  /*0c70*/  LOP3.LUT R6, R2, 0xfffffff8, RZ, 0xc0, !PT ;  /* 0xfffffff802067812 */ /* 0x000fe400078ec0ff */
[CC--:B------:R-:W-:Y:S01]  /*0c80*/  LEA.HI R2, R0.reuse, R225.reuse, RZ, 0x4 ;  /* 0x000000e100027211 */ /* 0x0c0fe200078f20ff */
[----:B------:R-:W-:Y:S01]  /*0c90*/  IMAD.IADD R214, R221, 0x1, -R214 ;  /* 0x00000001ddd67824 */ /* 0x000fe200078e0ad6 */
[----:B------:R-:W-:Y:S01]  /*0ca0*/  LEA.HI R0, R0, R225, RZ, 0x3 ;  /* 0x000000e100007211 */ /* 0x000fe200078f18ff */
[----:B------:R-:W-:Y:S01]  /*0cb0*/  IMAD.IADD R11, R5, 0x1, -R6 ;  /* 0x00000001050b7824 */ /* 0x000fe200078e0a06 */
[----:B------:R-:W-:Y:S02]  /*0cc0*/  SHF.R.S32.HI R5, RZ, 0x4, R2 ;  /* 0x00000004ff057819 */ /* 0x000fe40000011402 */
[----:B------:R-:W-:Y:S01]  /*0cd0*/  SHF.L.U32 R6, R4, 0x5, RZ ;  /* 0x0000000504067819 */ /* 0x000fe200000006ff */
[----:B------:R-:W-:Y:S01]  /*0ce0*/  IMAD R8, R8, 0x10, R11 ;  /* 0x0000001008087824 */ /* 0x000fe200078e020b */
[----:B------:R-:W-:-:S02]  /*0cf0*/  LOP3.LUT R4, R2, 0x3fffff0, RZ, 0xc0, !PT ;  /* 0x03fffff002047812 */ /* 0x000fc400078ec0ff */
[----:B------:R-:W-:Y:S01]  /*0d00*/  LEA.HI R2, R2, R5, RZ, 0x1 ;  /* 0x0000000502027211 */ /* 0x000fe200078f08ff */
[----:B------:R-:W-:Y:S01]  /*0d10*/  IMAD R215, R3, 0x40, R8 ;  /* 0x0000004003d77824 */ /* 0x000fe200078e0208 */
[----:B------:R-:W-:Y:S01]  /*0d20*/  LOP3.LUT R7, R6, 0xfffffc00, RZ, 0xc0, !PT ;  /* 0xfffffc0006077812 */ /* 0x000fe200078ec0ff */
[----:B------:R-:W-:Y:S01]  /*0d30*/  IMAD.IADD R4, R225, 0x1, -R4 ;  /* 0x00000001e1047824 */ /* 0x000fe200078e0a04 */
[----:B------:R-:W-:Y:S02]  /*0d40*/  LOP3.LUT R2, R2, 0x1ffffffe, RZ, 0xc0, !PT ;  /* 0x1ffffffe02027812 */ /* 0x000fe400078ec0ff */
[----:B------:R-:W-:Y:S01]  /*0d50*/  SHF.R.S32.HI R212, RZ, 0x3, R0 ;  /* 0x00000003ffd47819 */ /* 0x000fe20000011400 */
[----:B------:R-:W-:Y:S02]  /*0d60*/  IMAD R7, R4, 0x40, R7 ;  /* 0x0000004004077824 */ /* 0x000fe400078e0207 */
[----:B------:R-:W-:-:S04]  /*0d70*/  IMAD.IADD R2, R5, 0x1, -R2 ;  /* 0x0000000105027824 */ /* 0x000fc800078e0a02 */
[----:B------:R-:W-:Y:S01]  /*0d80*/  IMAD R223, R2, 0x8, R7 ;  /* 0x0000000802df7824 */ /* 0x000fe200078e0207 */
[----:B------:R-:W-:Y:S01]  /*0d90*/  LOP3.LUT R2, R0, 0x1ffffff8, RZ, 0xc0, !PT ;  /* 0x1ffffff800027812 */ /* 0x000fe200078ec0ff */
[----:B------:R-:W-:-:S04]  /*0da0*/  IMAD.MOV.U32 R7, RZ, RZ, R15 ;  /* 0x000000ffff077224 */ /* 0x000fc800078e000f */
[----:B------:R-:W-:-:S05]  /*0db0*/  IMAD.IADD R2, R225, 0x1, -R2 ;  /* 0x00000001e1027824 */ /* 0x000fca00078e0a02 */
[----:B------:R-:W-:-:S07]  /*0dc0*/  SHF.L.U32 R18, R2, 0x3, RZ ;  /* 0x0000000302127819 */ /* 0x000fce00000006ff */
.L_x_2143:
        /* <DEDUP_REMOVED lines=15> */
[----:B------:R-:W-:-:S04]  /*0ec0*/  @UP0 ULEA UR6, UP2, UR4, UR6, 0x2 ;  /* 0x0000000604060291 */ /* 0x000fc8000f84103f */
[----:B------:R-:W-:Y:S02]  /*0ed0*/  @UP0 ULEA.HI.X UR7, UR4, UR7, UR12, 0x2, UP2 ;  /* 0x0000000704070291 */ /* 0x000fe400090f140c */
[----:B------:R-:W-:Y:S01]  /*0ee0*/  IMAD.U32 R218, RZ, RZ, UR12 ;  /* 0x0000000cffda7e24 */ /* 0x000fe2000f8e00ff */
[----:B------:R-:W-:Y:S01]  /*0ef0*/  @UP1 ULEA UR8, UP0, UR4, UR8, 0x2 ;  /* 0x0000000804081291 */ /* 0x000fe2000f80103f */
[----:B------:R-:W-:-:S03]  /*0f00*/  MOV R2, UR6 ;  /* 0x0000000600027c02 */ /* 0x000fc60008000f00 */
[----:B------:R-:W-:Y:S01]  /*0f10*/  @UP1 ULEA.HI.X UR9, UR4, UR9, UR12, 0x2, UP0 ;  /* 0x0000000904091291 */ /* 0x000fe200080f140c */
[----:B------:R-:W-:Y:S01]  /*0f20*/  IMAD.U32 R3, RZ, RZ, UR7 ;  /* 0x00000007ff037e24 */ /* 0x000fe2000f8e00ff */
[----:B------:R-:W-:Y:S01]  /*0f30*/  ULDC.64 UR6, c[0x0][0x3f8] ;  /* 0x0000fe0000067ab9 */ /* 0x000fe20000000a00 */
[----:B---34-:R-:W-:-:S03]  /*0f40*/  IMAD.U32 R4, RZ, RZ, UR8 ;  /* 0x00000008ff047e24 */ /* 0x018fc6000f8e00ff */
[----:B------:R-:W-:Y:S01]  /*0f50*/  IMAD.U32 R5, RZ, RZ, UR9 ;  /* 0x00000009ff057e24 */ /* 0x000fe2000f8e00ff */
[----:B------:R-:W2:Y:S01]  /*0f60*/  @P0 LDG.E R2, desc[UR10][R2.64] ;  /* 0x0000000a02020981 */ /* 0x000ea2000c1e1900 */
[----:B------:R-:W-:Y:S01]  /*0f70*/  UISETP.NE.U32.AND UP0, UPT, UR6, URZ, UPT ;  /* 0x0000003f0600728c */ /* 0x000fe2000bf05070 */
[----:B------:R-:W-:Y:S02]  /*0f80*/  ULDC UR8, c[0x0][0x2e0] ;  /* 0x0000b80000087ab9 */ /* 0x000fe40000000800 */
[----:B------:R-:W3:Y:S01]  /*0f90*/  @P2 LDG.E R4, desc[UR10][R4.64] ;  /* 0x0000000a04042981 */ /* 0x000ee2000c1e1900 */
[----:B------:R-:W-:Y:S01]  /*0fa0*/  ULDC UR9, c[0x0][0x288] ;  /* 0x0000a20000097ab9 */ /* 0x000fe20000000800 */
[----:B------:R-:W-:Y:S01]  /*0fb0*/  UISETP.NE.AND.EX UP0, UPT, UR7, URZ, UPT, UP0 ;  /* 0x0000003f0700728c */ /* 0x000fe2000bf05300 */
[----:B------:R-:W-:Y:S01]  /*0fc0*/  IMAD.U32 R217, RZ, RZ, UR5 ;  /* 0x00000005ffd97e24 */ /* 0x000fe2000f8e00ff */
[----:B------:R-:W-:Y:S01]  /*0fd0*/  ULDC UR6, c[0x0][0x404] ;  /* 0x0001010000067ab9 */ /* 0x000fe20000000800 */
[----:B------:R-:W-:Y:S01]  /*0fe0*/  ULDC.64 UR10, c[0x0][0xa20] ;  /* 0x00028800000a7ab9 */ /* 0x000fe20000000a00 */
[----:B------:R-:W-:Y:S01]  /*0ff0*/  USEL UR6, UR6, 0x1, UP0 ;  /* 0x0000000106067887 */ /* 0x000fe20008000000 */
[----:B------:R-:W-:Y:S01]  /*1000*/  ISETP.NE.U32.AND P1, PT, RZ, UR10, PT ;  /* 0x0000000aff007c0c */ /* 0x000fe2000bf25070 */
[----:B------:R-:W-:-:S02]  /*1010*/  UMOV UR4, URZ ;  /* 0x0000003f00047c82 */ /* 0x000fc40008000000 */
[----:B------:R-:W-:Y:S01]  /*1020*/  UIMAD UR8, UR6, UR8, URZ ;  /* 0x00000008060872a4 */ /* 0x000fe2000f8e023f */
[----:B------:R-:W-:Y:S02]  /*1030*/  ISETP.NE.AND.EX P1, PT, RZ, UR11, PT, P1 ;  /* 0x0000000bff007c0c */ /* 0x000fe4000bf25310 */
[----:B--2---:R-:W-:Y:S02]  /*1040*/  @P0 R2UR UR4, R2 ;  /* 0x00000000020402ca */ /* 0x004fe400000e0000 */
[----:B---3--:R-:W-:-:S13]  /*1050*/  @P2 R2UR UR9, R4 ;  /* 0x00000000040922ca */ /* 0x008fda00000e0000 */
[----:B------:R-:W-:Y:S01]  /*1060*/  IMAD.U32 R19, RZ, RZ, UR9 ;  /* 0x00000009ff137e24 */ /* 0x000fe2000f8e00ff */
[----:B-1---5:R-:W-:Y:S06]  /*1070*/  @P2 BRA `(.L_x_2090) ;  /* 0x0000000000402947 */ /* 0x022fec0003800000 */
        /* <DEDUP_REMOVED lines=14> */
[----:B------:R-:W-:-:S06]  /*1160*/  UIADD3 UR5, -UR5, UR6, URZ ;  /* 0x0000000605057290 */ /* 0x000fcc000fffe13f */
[----:B------:R-:W-:-:S07]  /*1170*/  IMAD.U32 R19, RZ, RZ, UR5 ;  /* 0x00000005ff137e24 */ /* 0x000fce000f8e00ff */
.L_x_2090:
[----:B------:R-:W-:-:S13]  /*1180*/  R2UR UR5, R22 ;  /* 0x00000000160572ca */ /* 0x000fda00000e0000 */
[----:B------:R-:W-:Y:S01]  /*1190*/  IMAD.U32 R219, RZ, RZ, UR5 ;  /* 0x00000005ffdb7e24 */ /* 0x000fe2000f8e00ff */
[----:B------:R-:W-:Y:S06]  /*11a0*/  @!P1 BRA `(.L_x_2091) ;  /* 0x0000000000289947 */ /* 0x000fec0003800000 */
[----:B------:R-:W-:Y:S01]  /*11b0*/  R2UR UR6, R216 ;  /* 0x00000000d80672ca */ /* 0x000fe200000e0000 */
[----:B------:R-:W-:Y:S01]  /*11c0*/  ULDC.64 UR8, c[0x0][0x208] ;  /* 0x0000820000087ab9 */ /* 0x000fe20000000a00 */
[----:B------:R-:W-:-:S11]  /*11d0*/  R2UR UR7, R218 ;  /* 0x00000000da0772ca */ /* 0x000fd600000e0000 */
[----:B------:R-:W-:-:S04]  /*11e0*/  ULEA UR5, UP0, UR6, UR10, 0x2 ;  /* 0x0000000a06057291 */ /* 0x000fc8000f80103f */
[----:B------:R-:W-:Y:S02]  /*11f0*/  ULEA.HI.X UR6, UR6, UR11, UR7, 0x2, UP0 ;  /* 0x0000000b06067291 */ /* 0x000fe400080f1407 */
[----:B------:R-:W-:-:S04]  /*1200*/  IMAD.U32 R2, RZ, RZ, UR5 ;  /* 0x00000005ff027e24 */ /* 0x000fc8000f8e00ff */
[----:B------:R-:W-:-:S05]  /*1210*/  IMAD.U32 R3, RZ, RZ, UR6 ;  /* 0x00000006ff037e24 */ /* 0x000fca000f8e00ff */
[----:B------:R-:W2:Y:S02]  /*1220*/  LDG.E R2, desc[UR8][R2.64] ;  /* 0x0000000802027981 */ /* 0x000ea4000c1e1900 */
[----:B--2---:R-:W-:Y:S01]  /*1230*/  R2UR UR8, R2 ;  /* 0x00000000020872ca */ /* 0x004fe200000e0000 */
[----:B------:R-:W-:-:S14]  /*1240*/  BRA `(.L_x_2092) ;  /* 0x00000000003c7947 */ /* 0x000fdc0003800000 */
.L_x_2091:
        /* <DEDUP_REMOVED lines=15> */
.L_x_2092:
[----:B------:R-:W-:Y:S01]  /*1340*/  R2UR UR5, R22 ;  /* 0x00000000160572ca */ /* 0x000fe200000e0000 */
[----:B------:R-:W-:Y:S01]  /*1350*/  UIADD3 UR6, -UR4, UR8, URZ ;  /* 0x0000000804067290 */ /* 0x000fe2000fffe13f */
[----:B------:R-:W-:Y:S01]  /*1360*/  R2UR UR7, R19 ;  /* 0x00000000130772ca */ /* 0x000fe200000e0000 */
[----:B------:R-:W-:Y:S01]  /*1370*/  IMAD.MOV.U32 R0, RZ, RZ, RZ ;  /* 0x000000ffff007224 */ /* 0x000fe200078e00ff */
[----:B------:R-:W-:Y:S01]  /*1380*/  PLOP3.LUT P0, PT, PT, PT, PT, 0x80, 0x0 ;  /* 0x000000000000781c */ /* 0x000fe20003f0f070 */
[----:B------:R-:W-:Y:S01]  /*1390*/  UIADD3 UR4, UR6, 0x4f, URZ ;  /* 0x0000004f06047890 */ /* 0x000fe2000fffe03f */
[----:B------:R-:W-:Y:S01]  /*13a0*/  CS2R R2, SRZ ;  /* 0x0000000000027805 */ /* 0x000fe2000001ff00 */
[----:B------:R-:W-:Y:S01]  /*13b0*/  IMAD.U32 R23, RZ, RZ, UR6 ;  /* 0x00000006ff177e24 */ /* 0x000fe2000f8e00ff */
[----:B------:R-:W-:Y:S02]  /*13c0*/  CS2R R150, SRZ ;  /* 0x0000000000967805 */ /* 0x000fe4000001ff00 */
[----:B------:R-:W-:-:S02]  /*13d0*/  CS2R R148, SRZ ;  /* 0x0000000000947805 */ /* 0x000fc4000001ff00 */
[----:B------:R-:W-:Y:S02]  /*13e0*/  CS2R R146, SRZ ;  /* 0x0000000000927805 */ /* 0x000fe4000001ff00 */
[----:B------:R-:W-:Y:S02]  /*13f0*/  CS2R R144, SRZ ;  /* 0x0000000000907805 */ /* 0x000fe4000001ff00 */
[----:B------:R-:W-:Y:S01]  /*1400*/  CS2R R142, SRZ ;  /* 0x00000000008e7805 */ /* 0x000fe2000001ff00 */
[----:B------:R-:W-:Y:S01]  /*1410*/  ULEA UR5, UR5, 0xcf, 0x7 ;  /* 0x000000cf05057891 */ /* 0x000fe2000f8e383f */
[----:B------:R-:W-:Y:S02]  /*1420*/  CS2R R140, SRZ ;  /* 0x00000000008c7805 */ /* 0x000fe4000001ff00 */
[----:B------:R-:W-:Y:S02]  /*1430*/  CS2R R138, SRZ ;  /* 0x00000000008a7805 */ /* 0x000fe4000001ff00 */
[----:B------:R-:W-:Y:S01]  /*1440*/  CS2R R136, SRZ ;  /* 0x0000000000887805 */ /* 0x000fe2000001ff00 */
[----:B------:R-:W-:Y:S01]  /*1450*/  UIADD3 UR6, UR6, UR5, -UR7 ;  /* 0x0000000506067290 */ /* 0x000fe2000fffe807 */
        /* <DEDUP_REMOVED lines=12> */
[----:B------:R-:W-:-:S02]  /*1520*/  CS2R R122, SRZ ;  /* 0x00000000007a7805 */ /* 0x000fc4000001ff00 */
[----:B------:R-:W-:Y:S02]  /*1530*/  CS2R R120, SRZ ;  /* 0x0000000000787805 */ /* 0x000fe4000001ff00 */
[----:B------:R-:W-:Y:S01]  /*1540*/  CS2R R118, SRZ ;  /* 0x0000000000767805 */ /* 0x000fe2000001ff00 */
[----:B------:R-:W-:Y:S01]  /*1550*/  UISETP.LT.AND UP0, UPT, UR4, UR6, UPT ;  /* 0x000000060400728c */ /* 0x000fe2000bf01270 */
[----:B------:R-:W-:Y:S02]  /*1560*/  CS2R R116, SRZ ;  /* 0x0000000000747805 */ /* 0x000fe4000001ff00 */
[----:B------:R-:W-:Y:S02]  /*1570*/  CS2R R114, SRZ ;  /* 0x0000000000727805 */ /* 0x000fe4000001ff00 */
[----:B------:R-:W-:Y:S01]  /*1580*/  CS2R R112, SRZ ;  /* 0x0000000000707805 */ /* 0x000fe2000001ff00 */
[----:B------:R-:W-:Y:S01]  /*1590*/  USEL UR61, UR4, UR6, UP0 ;  /* 0x00000006043d7287 */ /* 0x000fe20008000000 */
[----:B------:R-:W-:-:S02]  /*15a0*/  CS2R R110, SRZ ;  /* 0x00000000006e7805 */ /* 0x000fc4000001ff00 */
[----:B------:R-:W-:Y:S01]  /*15b0*/  CS2R R108, SRZ ;  /* 0x00000000006c7805 */ /* 0x000fe2000001ff00 */
[----:B------:R-:W-:Y:S01]  /*15c0*/  IMAD.MOV.U32 R170, RZ, RZ, RZ ;  /* 0x000000ffffaa7224 */ /* 0x000fe200078e00ff */
[----:B------:R-:W-:Y:S01]  /*15d0*/  UISETP.GE.AND UP0, UPT, UR61, 0x1, UPT ;  /* 0x000000013d00788c */ /* 0x000fe2000bf06270 */
[----:B------:R-:W-:Y:S02]  /*15e0*/  CS2R R168, SRZ ;  /* 0x0000000000a87805 */ /* 0x000fe4000001ff00 */
[----:B------:R-:W-:Y:S02]  /*15f0*/  CS2R R104, SRZ ;  /* 0x0000000000687805 */ /* 0x000fe4000001ff00 */
[----:B------:R-:W-:Y:S02]  /*1600*/  CS2R R166, SRZ ;  /* 0x0000000000a67805 */ /* 0x000fe4000001ff00 */
[----:B------:R-:W-:Y:S02]  /*1610*/  CS2R R100, SRZ ;  /* 0x0000000000647805 */ /* 0x000fe4000001ff00 */
[----:B------:R-:W-:-:S02]  /*1620*/  CS2R R164, SRZ ;  /* 0x0000000000a47805 */ /* 0x000fc4000001ff00 */
[----:B------:R-:W-:Y:S02]  /*1630*/  PLOP3.LUT P1, PT, PT, PT, UP0, 0x80, 0x0 ;  /* 0x000000000000781c */ /* 0x000fe40003f2f008 */
        /* <DEDUP_REMOVED lines=33> */
[----:B------:R-:W-:Y:S02]  /*1850*/  MOV R8, RZ ;  /* 0x000000ff00087202 */ /* 0x000fe40000000f00 */
[----:B------:R-:W-:Y:S02]  /*1860*/  CS2R R26, SRZ ;  /* 0x00000000001a7805 */ /* 0x000fe4000001ff00 */
[----:B------:R-:W-:-:S02]  /*1870*/  CS2R R28, SRZ ;  /* 0x00000000001c7805 */ /* 0x000fc4000001ff00 */
[----:B------:R-:W-:Y:S01]  /*1880*/  CS2R R24, SRZ ;  /* 0x0000000000187805 */ /* 0x000fe2000001ff00 */
[----:B------:R-:W-:Y:S06]  /*1890*/  @!P1 BRA `(.L_x_2093) ;  /* 0x000000e000909947 */ /* 0x000fec0003800000 */
[----:B------:R-:W0:Y:S01]  /*18a0*/  SHFL.IDX PT, R0, R222, RZ, 0x1f ;  /* 0x00001fffde007589 */ /* 0x000e2200000e0000 */
[----:B------:R-:W1:Y:S01]  /*18b0*/  S2UR UR7, SR_CgaCtaId ;  /* 0x00000000000779c3 */ /* 0x000e620000008800 */
[----:B------:R-:W-:Y:S01]  /*18c0*/  UMOV UR6, 0x400 ;  /* 0x0000040000067882 */ /* 0x000fe20000000000 */
[----:B0-----:R-:W-:Y:S01]  /*18d0*/  R2UR UR4, R0 ;  /* 0x00000000000472ca */ /* 0x001fe200000e0000 */
[----:B-1----:R-:W-:-:S04]  /*18e0*/  ULEA UR8, UR7, UR6, 0x18 ;  /* 0x0000000607087291 */ /* 0x002fc8000f8ec03f */
[----:B------:R-:W-:Y:S02]  /*18f0*/  UIADD3 UR6, UR8, 0x14400, URZ ;  /* 0x0001440008067890 */ /* 0x000fe4000fffe03f */
[----:B------:R-:W-:Y:S02]  /*1900*/  IMAD.U32 R17, RZ, RZ, UR8 ;  /* 0x00000008ff117e24 */ /* 0x000fe4000f8e00ff */
        /* <DEDUP_REMOVED lines=14> */
[----:B------:R-:W-:Y:S01]  /*19f0*/  IMAD.U32 R5, RZ, RZ, UR5 ;  /* 0x00000005ff057e24 */ /* 0x000fe2000f8e00ff */
[----:B------:R-:W-:Y:S01]  /*1a00*/  ULDC.64 UR4, c[0x4][0x1c0] ;  /* 0x0100700000047ab9 */ /* 0x000fe20000000a00 */
[----:B------:R-:W-:Y:S01]  /*1a10*/  MOV R10, UR6 ;  /* 0x00000006000a7c02 */ /* 0x000fe20008000f00 */
        /* <DEDUP_REMOVED lines=8> */
.L_x_2094:
[----:B------:R-:W-:Y:S02]  /*1aa0*/  R2UR UR7, R220 ;  /* 0x00000000dc0772ca */ /* 0x000fe400000e0000 */
[----:B------:R-:W-:Y:S02]  /*1ab0*/  R2UR UR6, R17 ;  /* 0x00000000110672ca */ /* 0x000fe400000e0000 */
[----:B------:R-:W-:-:S09]  /*1ac0*/  R2UR UR5, R224 ;  /* 0x00000000e00572ca */ /* 0x000fd200000e0000 */
[----:B------:R-:W-:-:S04]  /*1ad0*/  ULEA.HI UR4, UR7, UR7, URZ, 0x1 ;  /* 0x0000000707047291 */ /* 0x000fc8000f8f083f */
[----:B------:R-:W-:Y:S01]  /*1ae0*/  ULOP3.LUT UR4, UR4, 0xfffffffe, URZ, 0xc0, !UPT ;  /* 0xfffffffe04047892 */ /* 0x000fe2000f8ec03f */
[----:B------:R-:W-:-:S03]  /*1af0*/  MOV R2, UR5 ;  /* 0x0000000500027c02 */ /* 0x000fc60008000f00 */
[----:B------:R-:W-:Y:S01]  /*1b00*/  UIADD3 UR4, UR7, -UR4, URZ ;  /* 0x8000000407047290 */ /* 0x000fe2000fffe03f */
[----:B------:R-:W-:-:S05]  /*1b10*/  ISETP.NE.AND P0, PT, R2, 0x3, PT ;  /* 0x000000030200780c */ /* 0x000fca0003f05270 */
[----:B------:R-:W-:-:S05]  /*1b20*/  IMAD.U32 R0, RZ, RZ, UR4 ;  /* 0x00000004ff007e24 */ /* 0x000fca000f8e00ff */
[----:B------:R-:W-:-:S04]  /*1b30*/  SHF.L.U32 R0, R0, 0x1f, RZ ;  /* 0x0000001f00007819 */ /* 0x000fc800000006ff */
[----:B------:R-:W0:Y:S02]  /*1b40*/  SYNCS.PHASECHK.TRANS64.TRYWAIT P1, [UR6+0x38800], R0 ;  /* 0x03880000ff0075a7 */ /* 0x000e240008020146 */
[----:B0-----:R-:W-:Y:S05]  /*1b50*/  @!P1 BRA `(.L_x_2095) ;  /* 0x0000016400249947 */ /* 0x001fea0003800000 */
.L_x_2232:
[----:B------:R-:W-:Y:S05]  /*1b60*/  @!P0 BRA `(.L_x_2096) ;  /* 0x0000000000048947 */ /* 0x000fea0003800000 */
[----:B------:R-:W-:Y:S01]  /*1b70*/  BPT.TRAP 0x1 ;  /* 0x000000040000795c */ /* 0x000fe20000300000 */
.L_x_2096:
[----:B------:R-:W-:Y:S01]  /*1b80*/  R2UR UR5, R16 ;  /* 0x00000000100572ca */ /* 0x000fe200000e0000 */
[----:B0-----:R-:W-:Y:S01]  /*1b90*/  IMAD.U32 R0, RZ, RZ, UR60 ;  /* 0x0000003cff007e24 */ /* 0x001fe2000f8e00ff */
[----:B------:R-:W-:-:S11]  /*1ba0*/  R2UR UR4, R17 ;  /* 0x00000000110472ca */ /* 0x000fd600000e0000 */
[----:B------:R-:W-:Y:S02]  /*1bb0*/  IMAD.U32 R3, RZ, RZ, UR5 ;  /* 0x00000005ff037e24 */ /* 0x000fe4000f8e00ff */
[----:B------:R-:W-:-:S03]  /*1bc0*/  LEA R0, R0, UR4, 0x3 ;  /* 0x0000000400007c11 */ /* 0x000fc6000f8e18ff */
[----:B------:R-:W-:-:S04]  /*1bd0*/  SHF.L.U32 R3, R3, 0x1f, RZ ;  /* 0x0000001f03037819 */ /* 0x000fc800000006ff */
[----:B------:R0:W1:Y:S01]  /*1be0*/  SYNCS.PHASECHK.TRANS64.TRYWAIT P2, [R0+URZ+0x38830], R3 ;  /* 0x03883003000075a7 */ /* 0x000062000804017f */
[----:B------:R-:W-:Y:S05]  /*1bf0*/  @!P0 BRA `(.L_x_2097) ;  /* 0x0000000000048947 */ /* 0x000fea0003800000 */
[----:B------:R-:W-:Y:S01]  /*1c00*/  BPT.TRAP 0x1 ;  /* 0x000000040000795c */ /* 0x000fe20000300000 */
.L_x_2097:
[----:B------:R-:W2:Y:S01]  /*1c10*/  S2R R2, SR_TID.X ;  /* 0x0000000000027919 */ /* 0x000ea20000002100 */
[----:B------:R-:W-:Y:S01]  /*1c20*/  IMAD.MOV.U32 R151, RZ, RZ, RZ ;  /* 0x000000ffff977224 */ /* 0x000fe200078e00ff */
[----:B--2---:R-:W-:Y:S01]  /*1c30*/  LOP3.LUT P1, RZ, R2, 0x7f, RZ, 0xc0, !PT ;  /* 0x0000007f02ff7812 */ /* 0x004fe2000782c0ff */
[----:B-1----:R-:W-:-:S12]  /*1c40*/  @P2 BRA `(.L_x_2098) ;  /* 0x0000000000082947 */ /* 0x002fd80003800000 */
[----:B------:R-:W1:Y:S02]  /*1c50*/  SYNCS.PHASECHK.TRANS64.TRYWAIT P2, [R0+URZ+0x38830], R3 ;  /* 0x03883003000075a7 */ /* 0x000e64000804017f */
[----:B-1----:R-:W-:Y:S05]  /*1c60*/  @!P2 BRA `(.L_x_2099) ;  /* 0x0000016000fca947 */ /* 0x002fea0003800000 */
.L_x_2098:
        /* <DEDUP_REMOVED lines=15> */
[----:B01----:R-:W-:Y:S01]  /*1d60*/  @!P1 VIADD R0, R0, 0x38840 ;  /* 0x0003884000009836 */ /* 0x003fe20000000000 */
[----:B------:R-:W-:Y:S01]  /*1d70*/  UMOV UR16, UR20 ;  /* 0x0000001400107c82 */ /* 0x000fe20008000000 */
[----:B------:R-:W-:Y:S01]  /*1d80*/  UMOV UR17, UR21 ;  /* 0x0000001500117c82 */ /* 0x000fe20008000000 */
[----:B------:R-:W-:Y:S01]  /*1d90*/  USHF.R.U32.HI UR4, URZ, 0x4, UR4 ;  /* 0x000000043f047899 */ /* 0x000fe20008011604 */
[--C-:B------:R-:W-:Y:S01]  /*1da0*/  IMAD.MOV.U32 R150, RZ, RZ, R151.reuse ;  /* 0x000000ffff967224 */ /* 0x100fe200078e0097 */
[----:B------:R-:W-:Y:S01]  /*1db0*/  UMOV UR19, 0x40000040 ;  /* 0x4000004000137882 */ /* 0x000fe20000000000 */
[----:B------:R-:W-:Y:S01]  /*1dc0*/  UMOV UR23, 0x40000040 ;  /* 0x4000004000177882 */ /* 0x000fe20000000000 */
[----:B------:R-:W-:Y:S01]  /*1dd0*/  ULOP3.LUT UR4, UR4, 0x3fff, URZ, 0xc0, !UPT ;  /* 0x00003fff04047892 */ /* 0x000fe2000f8ec03f */
[----:B------:R-:W-:Y:S01]  /*1de0*/  @!P1 PRMT R0, RZ, 0x654, R0 ;  /* 0x00000654ff009816 */ /* 0x000fe20000000000 */
[----:B------:R-:W-:Y:S01]  /*1df0*/  UMOV UR27, 0x40000040 ;  /* 0x40000040001b7882 */ /* 0x000fe20000000000 */
[----:B------:R-:W-:Y:S01]  /*1e00*/  UMOV UR31, 0x40000040 ;  /* 0x40000040001f7882 */ /* 0x000fe20000000000 */
[----:B------:R-:W-:Y:S01]  /*1e10*/  ULOP3.LUT UR6, UR4, 0x10000, URZ, 0xfc, !UPT ;  /* 0x0001000004067892 */ /* 0x000fe2000f8efc3f */
[--C-:B------:R-:W-:Y:S01]  /*1e20*/  IMAD.MOV.U32 R149, RZ, RZ, R151.reuse ;  /* 0x000000ffff957224 */ /* 0x100fe200078e0097 */
[----:B------:R-:W-:Y:S01]  /*1e30*/  UMOV UR35, 0x40000040 ;  /* 0x4000004000237882 */ /* 0x000fe20000000000 */
[----:B------:R-:W-:Y:S01]  /*1e40*/  UMOV UR39, 0x40000040 ;  /* 0x4000004000277882 */ /* 0x000fe20000000000 */
[----:B------:R-:W-:Y:S01]  /*1e50*/  UIMAD UR4, UR60, 0xa00, UR6 ;  /* 0x00000a003c0478a4 */ /* 0x000fe2000f8e0206 */
[--C-:B------:R-:W-:Y:S01]  /*1e60*/  IMAD.MOV.U32 R148, RZ, RZ, R151.reuse ;  /* 0x000000ffff947224 */ /* 0x100fe200078e0097 */
[----:B------:R-:W-:Y:S01]  /*1e70*/  UMOV UR43, 0x40000040 ;  /* 0x40000040002b7882 */ /* 0x000fe20000000000 */
[----:B------:R-:W-:Y:S01]  /*1e80*/  IMAD.U32 R15, RZ, RZ, UR6 ;  /* 0x00000006ff0f7e24 */ /* 0x000fe2000f8e00ff */
[----:B------:R-:W-:Y:S01]  /*1e90*/  UIADD3 UR14, UR4, 0x100, URZ ;  /* 0x00000100040e7890 */ /* 0x000fe2000fffe03f */
[-C--:B------:R-:W-:Y:S01]  /*1ea0*/  MOV R147, R151.reuse ;  /* 0x0000009700937202 */ /* 0x080fe20000000f00 */
        /* <DEDUP_REMOVED lines=59> */
[----:B------:R-:W-:Y:S01]  /*2260*/  MOV R69, R151 ;  /* 0x0000009700457202 */ /* 0x000fe20000000f00 */
[--C-:B------:R-:W-:Y:S02]  /*2270*/  IMAD.MOV.U32 R120, RZ, RZ, R151.reuse ;  /* 0x000000ffff787224 */ /* 0x100fe400078e0097 */
        /* <DEDUP_REMOVED lines=251> */
[----:B------:R-:W-:Y:S02]  /*3230*/  R2UR UR19, R23 ;  /* 0x00000000171372ca */ /* 0x000fe400000e0000 */
[----:B------:R-:W-:-:S13]  /*3240*/  R2UR UR18, R22 ;  /* 0x00000000161272ca */ /* 0x000fda00000e0000 */
[----:B------:R-:W-:-:S04]  /*3250*/  IMAD.U32 R4, RZ, RZ, UR18 ;  /* 0x00000012ff047e24 */ /* 0x000fc8000f8e00ff */
[----:B------:R-:W-:Y:S01]  /*3260*/  IMAD R4, R4, 0x80, R215 ;  /* 0x0000008004047824 */ /* 0x000fe200078e02d7 */
        /* <DEDUP_REMOVED lines=257> */
[----:B------:R-:W-:Y:S01]  /*4280*/  R2UR UR12, R3 ;  /* 0x00000000030c72ca */ /* 0x000fe200000e0000 */
[----:B------:R-:W-:Y:S01]  /*4290*/  UIADD3 UR15, UR61, -0x2, URZ ;  /* 0xfffffffe3d0f7890 */ /* 0x000fe2000fffe03f */
[----:B------:R-:W-:-:S05]  /*42a0*/  R2UR UR13, R2 ;  /* 0x00000000020d72ca */ /* 0x000fca00000e0000 */
[----:B------:R-:W-:Y:S01]  /*42b0*/  MOV R227, UR15 ;  /* 0x0000000f00e37c02 */ /* 0x000fe20008000f00 */
        /* <DEDUP_REMOVED lines=11> */
[----:B------:R-:W-:Y:S01]  /*4370*/  UIMAD UR5, UR61, -0x50, UR19 ;  /* 0xffffffb03d0578a4 */ /* 0x000fe2000f8e0213 */
[----:B------:R-:W-:-:S03]  /*4380*/  UMOV UR7, 0x40000040 ;  /* 0x4000004000077882 */ /* 0x000fc60000000000 */
[----:B------:R-:W-:Y:S02]  /*4390*/  UIADD3 UR11, -UR22, 0x51, UR5 ;  /* 0x00000051160b7890 */ /* 0x000fe4000fffe105 */
[----:B------:R-:W-:-:S03]  /*43a0*/  UIADD3 UR14, UR5, 0x50, URZ ;  /* 0x00000050050e7890 */ /* 0x000fc6000fffe03f */
[----:B------:R-:W-:Y:S01]  /*43b0*/  UMOV UR5, UR27 ;  /* 0x0000001b00057c82 */ /* 0x000fe20008000000 */
[----:B------:R-:W-:Y:S02]  /*43c0*/  IMAD.U32 R3, RZ, RZ, UR11 ;  /* 0x0000000bff037e24 */ /* 0x000fe4000f8e00ff */
[----:B------:R-:W-:Y:S02]  /*43d0*/  IMAD.U32 R5, RZ, RZ, UR14 ;  /* 0x0000000eff057e24 */ /* 0x000fe4000f8e00ff */
        /* <DEDUP_REMOVED lines=43> */
[----:B0-----:R-:W-:Y:S02]  /*4690*/  FSEL R58, R58, -INF , P2 ;  /* 0xff8000003a3a7808 */ /* 0x001fe40001000000 */
[----:B------:R-:W-:-:S05]  /*46a0*/  ISETP.GT.AND P2, PT, R5, 0x9, PT ;  /* 0x000000090500780c */ /* 0x000fca0003f44270 */
[----:B------:R-:W0:Y:S01]  /*46b0*/  MUFU.TANH R63, R63 ;  /* 0x0000003f003f7308 */ /* 0x000e220000002400 */
        /* <DEDUP_REMOVED lines=8> */
[----:B0-----:R-:W-:Y:S02]  /*4740*/  FSEL R63, R63, -INF , P2 ;  /* 0xff8000003f3f7808 */ /* 0x001fe40001000000 */
[----:B------:R-:W-:Y:S02]  /*4750*/  ISETP.GT.AND P2, PT, R5, 0x11, PT ;  /* 0x000000110500780c */ /* 0x000fe40003f44270 */
[----:B------:R-:W-:-:S03]  /*4760*/  FMNMX.FTZ R21, R63, R14, !PT ;  /* 0x0000000e3f157209 */ /* 0x000fc60007810000 */
[----:B------:R-:W0:Y:S01]  /*4770*/  MUFU.TANH R60, R60 ;  /* 0x0000003c003c7308 */ /* 0x000e220000002400 */
        /* <DEDUP_REMOVED lines=16> */
[----:B------:R-:W-:Y:S01]  /*4880*/  FMUL.FTZ R53, R53, UR10 ;  /* 0x0000000a35357c20 */ /* 0x000fe20008410000 */
[----:B------:R-:W2:Y:S01]  /*4890*/  MUFU.TANH R51, R51 ;  /* 0x0000003300337308 */ /* 0x000ea20000002400 */
[----:B0-----:R-:W-:-:S02]  /*48a0*/  FSEL R60, R60, -INF , P4 ;  /* 0xff8000003c3c7808 */ /* 0x001fc40002000000 */
[----:B------:R-:W-:-:S05]  /*48b0*/  ISETP.GT.AND P4, PT, R2, 0x19, PT ;  /* 0x000000190200780c */ /* 0x000fca0003f84270 */
[----:B------:R-:W0:Y:S01]  /*48c0*/  MUFU.TANH R54, R54 ;  /* 0x0000003600367308 */ /* 0x000e220000002400 */
[----:B-1----:R-:W-:Y:S02]  /*48d0*/  FSEL R50, R50, -INF , P3 ;  /* 0xff80000032327808 */ /* 0x002fe40001800000 */
[----:B------:R-:W-:Y:S02]  /*48e0*/  ISETP.GT.AND P3, PT, R5, 0x18, PT ;  /* 0x000000180500780c */ /* 0x000fe40003f64270 */
[----:B------:R-:W-:-:S03]  /*48f0*/  FMNMX.FTZ R14, R50, R21, !PT ;  /* 0x00000015320e7209 */ /* 0x000fc60007810000 */
[----:B------:R-:W1:Y:S01]  /*4900*/  MUFU.TANH R55, R55 ;  /* 0x0000003700377308 */ /* 0x000e620000002400 */
[----:B--2---:R-:W-:Y:S02]  /*4910*/  FSEL R51, R51, -INF , P2 ;  /* 0xff80000033337808 */ /* 0x004fe40001000000 */
[----:B------:R-:W-:Y:S02]  /*4920*/  ISETP.GT.AND P2, PT, R5, 0x19, PT ;  /* 0x000000190500780c */ /* 0x000fe40003f44270 */
[----:B------:R-:W-:-:S03]  /*4930*/  FMNMX.FTZ R21, R51, R14, !PT ;  /* 0x0000000e33157209 */ /* 0x000fc60007810000 */
[----:B------:R-:W2:Y:S01]  /*4940*/  MUFU.TANH R61, R61 ;  /* 0x0000003d003d7308 */ /* 0x000ea20000002400 */
[----:B0-----:R-:W-:Y:S02]  /*4950*/  FSEL R54, R54, -INF , P3 ;  /* 0xff80000036367808 */ /* 0x001fe40001800000 */
[----:B------:R-:W-:Y:S02]  /*4960*/  ISETP.GT.AND P3, PT, R5, 0x20, PT ;  /* 0x000000200500780c */ /* 0x000fe40003f64270 */
[----:B------:R-:W-:-:S03]  /*4970*/  FMNMX.FTZ R14, R54, R21, !PT ;  /* 0x00000015360e7209 */ /* 0x000fc60007810000 */
[----:B------:R-:W-:Y:S01]  /*4980*/  MUFU.TANH R48, R48 ;  /* 0x0000003000307308 */ /* 0x000fe20000002400 */
[----:B-1----:R-:W-:Y:S02]  /*4990*/  FSEL R55, R55, -INF , P2 ;  /* 0xff80000037377808 */ /* 0x002fe40001000000 */
[----:B------:R-:W-:Y:S02]  /*49a0*/  ISETP.GT.AND P2, PT, R5, 0x21, PT ;  /* 0x000000210500780c */ /* 0x000fe40003f44270 */
[----:B------:R-:W-:-:S03]  /*49b0*/  FMNMX.FTZ R21, R55, R14, !PT ;  /* 0x0000000e37157209 */ /* 0x000fc60007810000 */
[----:B------:R-:W-:Y:S01]  /*49c0*/  MUFU.TANH R49, R49 ;  /* 0x0000003100317308 */ /* 0x000fe20000002400 */
[----:B--2---:R-:W-:Y:S01]  /*49d0*/  FSEL R61, R61, -INF , P5 ;  /* 0xff8000003d3d7808 */ /* 0x004fe20002800000 */
[----:B------:R-:W-:Y:S02]  /*49e0*/  WARPGROUP.DEPBAR.LE gsb0, 0x0 ;  /* 0x00008000000079c5 */ /* 0x000fe40000010000 */
[----:B------:R-:W-:Y:S01]  /*49f0*/  WARPGROUP.ARRIVE ;  /* 0x00000000000079c5 */ /* 0x000fe20000000000 */
[----:B------:R-:W-:Y:S01]  /*4a00*/  FMUL.FTZ R42, R42, UR10 ;  /* 0x0000000a2a2a7c20 */ /* 0x000fe20008410000 */
[----:B------:R-:W-:Y:S01]  /*4a10*/  FMUL.FTZ R43, R43, UR10 ;  /* 0x0000000a2b2b7c20 */ /* 0x000fe20008410000 */
[----:B------:R-:W-:Y:S01]  /*4a20*/  FMUL.FTZ R46, R46, UR10 ;  /* 0x0000000a2e2e7c20 */ /* 0x000fe20008410000 */
[----:B------:R-:W-:Y:S01]  /*4a30*/  FMUL.FTZ R47, R47, UR10 ;  /* 0x0000000a2f2f7c20 */ /* 0x000fe20008410000 */
[----:B------:R-:W0:Y:S01]  /*4a40*/  MUFU.TANH R52, R52 ;  /* 0x0000003400347308 */ /* 0x000e220000002400 */
[----:B------:R-:W-:Y:S01]  /*4a50*/  HGMMA.64x16x16.F32 R32, gdesc[UR56], R32, gsb0 ;  /* 0x00200000382079f0 */ /* 0x000fe20008000820 */
[----:B------:R-:W-:Y:S01]  /*4a60*/  FMUL.FTZ R40, R40, UR10 ;  /* 0x0000000a28287c20 */ /* 0x000fe20008410000 */
[----:B------:R-:W-:Y:S01]  /*4a70*/  FMUL.FTZ R41, R41, UR10 ;  /* 0x0000000a29297c20 */ /* 0x000fe20008410000 */
[----:B------:R-:W-:Y:S01]  /*4a80*/  FMUL.FTZ R44, R44, UR10 ;  /* 0x0000000a2c2c7c20 */ /* 0x000fe20008410000 */
[----:B------:R-:W-:Y:S01]  /*4a90*/  ISETP.GT.AND P5, PT, R2, 0x18, PT ;  /* 0x000000180200780c */ /* 0x000fe20003fa4270 */
[----:B------:R-:W-:-:S02]  /*4aa0*/  FMUL.FTZ R45, R45, UR10 ;  /* 0x0000000a2d2d7c20 */ /* 0x000fc40008410000 */
[----:B------:R-:W1:Y:S08]  /*4ab0*/  MUFU.TANH R42, R42 ;  /* 0x0000002a002a7308 */ /* 0x000e700000002400 */
[----:B------:R-:W2:Y:S01]  /*4ac0*/  MUFU.TANH R43, R43 ;  /* 0x0000002b002b7308 */ /* 0x000ea20000002400 */
[----:B0-----:R-:W-:-:S07]  /*4ad0*/  FSEL R52, R52, -INF , P5 ;  /* 0xff80000034347808 */ /* 0x001fce0002800000 */
        /* <DEDUP_REMOVED lines=23> */
[----:B------:R-:W0:Y:S01]  /*4c50*/  MUFU.TANH R34, R34 ;  /* 0x0000002200227308 */ /* 0x000e220000002400 */
[----:B------:R-:W-:Y:S01]  /*4c60*/  ULDC UR5, c[0x0][0x988] ;  /* 0x0002620000057ab9 */ /* 0x000fe20000000800 */
[----:B------:R-:W-:Y:S01]  /*4c70*/  FMUL.FTZ R32, R32, UR10 ;  /* 0x0000000a20207c20 */ /* 0x000fe20008410000 */
[----:B--2---:R-:W-:Y:S01]  /*4c80*/  FSEL R53, R53, -INF , P4 ;  /* 0xff80000035357808 */ /* 0x004fe20002000000 */
[----:B------:R-:W-:Y:S01]  /*4c90*/  FMUL.FTZ R33, R33, UR10 ;  /* 0x0000000a21217c20 */ /* 0x000fe20008410000 */
[----:B------:R-:W-:Y:S01]  /*4ca0*/  FMUL.FTZ R36, R36, UR10 ;  /* 0x0000000a24247c20 */ /* 0x000fe20008410000 */
[----:B------:R-:W-:Y:S01]  /*4cb0*/  FMUL.FTZ R37, R37, UR10 ;  /* 0x0000000a25257c20 */ /* 0x000fe20008410000 */
[----:B------:R-:W-:Y:S01]  /*4cc0*/  UIADD3 UR4, UR19, -UR22, URZ ;  /* 0x8000001613047290 */ /* 0x000fe2000fffe03f */
[----:B------:R-:W1:Y:S03]  /*4cd0*/  MUFU.TANH R35, R35 ;  /* 0x0000002300237308 */ /* 0x000e660000002400 */
[----:B------:R-:W-:-:S04]  /*4ce0*/  ULEA UR4, UR18, UR4, 0x7 ;  /* 0x0000000412047291 */ /* 0x000fc8000f8e383f */
[----:B------:R-:W-:Y:S01]  /*4cf0*/  UIMAD.WIDE UR6, UR4, 0x66666667, URZ ;  /* 0x66666667040678a5 */ /* 0x000fe2000f8e023f */
[----:B------:R-:W2:Y:S01]  /*4d00*/  MUFU.TANH R38, R38 ;  /* 0x0000002600267308 */ /* 0x000ea20000002400 */
[----:B0-----:R-:W-:Y:S02]  /*4d10*/  FSEL R34, R34, -INF , P3 ;  /* 0xff80000022227808 */ /* 0x001fe40001800000 */
[----:B------:R-:W-:Y:S01]  /*4d20*/  ISETP.GT.AND P3, PT, R5, 0x38, PT ;  /* 0x000000380500780c */ /* 0x000fe20003f64270 */
[----:B------:R-:W-:Y:S01]  /*4d30*/  USHF.R.U32.HI UR4, URZ, 0x1f, UR7 ;  /* 0x0000001f3f047899 */ /* 0x000fe20008011607 */
[----:B------:R-:W-:-:S03]  /*4d40*/  FMNMX.FTZ R14, R34, R21, !PT ;  /* 0x00000015220e7209 */ /* 0x000fc60007810000 */
[----:B------:R-:W0:Y:S01]  /*4d50*/  MUFU.TANH R39, R39 ;  /* 0x0000002700277308 */ /* 0x000e220000002400 */
[----:B-1----:R-:W-:Y:S01]  /*4d60*/  FSEL R35, R35, -INF , P2 ;  /* 0xff80000023237808 */ /* 0x002fe20001000000 */
[----:B------:R-:W-:Y:S01]  /*4d70*/  ULEA.HI.SX32 UR4, UR7, UR4, 0x1b ;  /* 0x0000000407047291 */ /* 0x000fe2000f8fda3f */
[----:B------:R-:W-:Y:S02]  /*4d80*/  ISETP.GT.AND P2, PT, R5, 0x39, PT ;  /* 0x000000390500780c */ /* 0x000fe40003f44270 */
[----:B------:R-:W-:Y:S01]  /*4d90*/  FMNMX.FTZ R21, R35, R14, !PT ;  /* 0x0000000e23157209 */ /* 0x000fe20007810000 */
[----:B------:R-:W-:Y:S02]  /*4da0*/  UISETP.LT.AND UP0, UPT, URZ, UR4, UPT ;  /* 0x000000043f00728c */ /* 0x000fe4000bf01270 */
[----:B------:R-:W-:Y:S01]  /*4db0*/  MUFU.TANH R41, R41 ;  /* 0x0000002900297308 */ /* 0x000fe20000002400 */
[----:B--2---:R-:W-:Y:S02]  /*4dc0*/  FSEL R38, R38, -INF , P3 ;  /* 0xff80000026267808 */ /* 0x004fe40001800000 */
[----:B------:R-:W-:-:S02]  /*4dd0*/  ISETP.GT.AND P3, PT, R5, 0x40, PT ;  /* 0x000000400500780c */ /* 0x000fc40003f64270 */
[----:B------:R-:W-:-:S03]  /*4de0*/  FMNMX.FTZ R14, R38, R21, !PT ;  /* 0x00000015260e7209 */ /* 0x000fc60007810000 */
[----:B------:R-:W-:Y:S01]  /*4df0*/  MUFU.TANH R44, R44 ;  /* 0x0000002c002c7308 */ /* 0x000fe20000002400 */
[----:B0-----:R-:W-:Y:S02]  /*4e00*/  FSEL R39, R39, -INF , P2 ;  /* 0xff80000027277808 */ /* 0x001fe40001000000 */
        /* <DEDUP_REMOVED lines=13> */
[----:B------:R0:W-:Y:S01]  /*4ee0*/  @!P1 SYNCS.ARRIVE.TRANS64.RED.A1T0 RZ, [R0+URZ], RZ ;  /* 0x000000ff00ff99a7 */ /* 0x0001e2000810043f */
[----:B------:R-:W-:-:S02]  /*4ef0*/  USEL UR10, URZ, UR4, !UP0 ;  /* 0x000000043f0a7287 */ /* 0x000fc4000c000000 */
[----:B------:R-:W1:Y:S02]  /*4f00*/  MUFU.TANH R26, R26 ;  /* 0x0000001a001a7308 */ /* 0x000e640000002400 */
[----:B------:R-:W-:Y:S02]  /*4f10*/  UISETP.GE.AND UP0, UPT, UR15, UR10, UPT ;  /* 0x0000000a0f00728c */ /* 0x000fe4000bf06270 */
[----:B------:R-:W-:-:S04]  /*4f20*/  IMAD.U32 R226, RZ, RZ, UR10 ;  /* 0x0000000affe27e24 */ /* 0x000fc8000f8e00ff */
[----:B------:R-:W2:Y:S08]  /*4f30*/  MUFU.TANH R27, R27 ;  /* 0x0000001b001b7308 */ /* 0x000eb00000002400 */
[----:B------:R-:W3:Y:S01]  /*4f40*/  MUFU.TANH R30, R30 ;  /* 0x0000001e001e7308 */ /* 0x000ee20000002400 */
[----:B-1----:R-:W-:Y:S02]  /*4f50*/  FSEL R26, R26, -INF , P3 ;  /* 0xff8000001a1a7808 */ /* 0x002fe40001800000 */
[----:B------:R-:W-:-:S02]  /*4f60*/  ISETP.GT.AND P3, PT, R5, 0x48, PT ;  /* 0x000000480500780c */ /* 0x000fc40003f64270 */
[----:B------:R-:W-:-:S03]  /*4f70*/  FMNMX.FTZ R14, R26, R21, !PT ;  /* 0x000000151a0e7209 */ /* 0x000fc60007810000 */
[----:B------:R-:W1:Y:S01]  /*4f80*/  MUFU.TANH R31, R31 ;  /* 0x0000001f001f7308 */ /* 0x000e620000002400 */
[----:B--2---:R-:W-:Y:S02]  /*4f90*/  FSEL R27, R27, -INF , P2 ;  /* 0xff8000001b1b7808 */ /* 0x004fe40001000000 */
[----:B------:R-:W-:Y:S02]  /*4fa0*/  ISETP.GT.AND P2, PT, R5, 0x49, PT ;  /* 0x000000490500780c */ /* 0x000fe40003f44270 */
[----:B------:R-:W-:-:S03]  /*4fb0*/  FMNMX.FTZ R5, R27, R14, !PT ;  /* 0x0000000e1b057209 */ /* 0x000fc60007810000 */
[----:B------:R-:W-:Y:S01]  /*4fc0*/  MUFU.TANH R33, R33 ;  /* 0x0000002100217308 */ /* 0x000fe20000002400 */
[----:B---3--:R-:W-:Y:S02]  /*4fd0*/  FSEL R30, R30, -INF , P3 ;  /* 0xff8000001e1e7808 */ /* 0x008fe40001800000 */
[----:B------:R-:W-:Y:S02]  /*4fe0*/  ISETP.GT.AND P3, PT, R2, 0x1, PT ;  /* 0x000000010200780c */ /* 0x000fe40003f64270 */
[----:B------:R-:W-:Y:S02]  /*4ff0*/  FMNMX.FTZ R14, R30, R5, !PT ;  /* 0x000000051e0e7209 */ /* 0x000fe40007810000 */
[----:B------:R-:W-:Y:S01]  /*5000*/  FSEL R57, R57, -INF , P3 ;  /* 0xff80000039397808 */ /* 0x000fe20001800000 */
[----:B------:R-:W2:Y:S01]  /*5010*/  MUFU.TANH R36, R36 ;  /* 0x0000002400247308 */ /* 0x000ea20000002400 */
[----:B-1----:R-:W-:Y:S02]  /*5020*/  FSEL R31, R31, -INF , P2 ;  /* 0xff8000001f1f7808 */ /* 0x002fe40001000000 */
[----:B------:R-:W-:-:S02]  /*5030*/  ISETP.GT.AND P2, PT, R2, RZ, PT ;  /* 0x000000ff0200720c */ /* 0x000fc40003f44270 */
[----:B------:R-:W-:Y:S02]  /*5040*/  FMNMX.FTZ R14, R31, R14, !PT ;  /* 0x0000000e1f0e7209 */ /* 0x000fe40007810000 */
[----:B------:R-:W-:Y:S01]  /*5050*/  FSEL R56, R56, -INF , P2 ;  /* 0xff80000038387808 */ /* 0x000fe20001000000 */
[----:B------:R-:W-:Y:S01]  /*5060*/  MUFU.TANH R37, R37 ;  /* 0x0000002500257308 */ /* 0x000fe20000002400 */
[C---:B------:R-:W-:Y:S01]  /*5070*/  ISETP.GT.AND P2, PT, R2.reuse, 0x10, PT ;  /* 0x000000100200780c */ /* 0x040fe20003f44270 */
[----:B------:R-:W1:Y:S01]  /*5080*/  SHFL.BFLY PT, R5, R14, 0x2, 0x1f ;  /* 0x0c401f000e057f89 */ /* 0x000e6200000e0000 */
[----:B------:R-:W-:Y:S02]  /*5090*/  ISETP.GT.AND P3, PT, R2, 0x11, PT ;  /* 0x000000110200780c */ /* 0x000fe40003f64270 */
[----:B------:R-:W-:Y:S02]  /*50a0*/  FSEL R48, R48, -INF , P2 ;  /* 0xff80000030307808 */ /* 0x000fe40001000000 */
[----:B------:R-:W-:Y:S01]  /*50b0*/  FSEL R49, R49, -INF , P3 ;  /* 0xff80000031317808 */ /* 0x000fe20001800000 */
[----:B------:R-:W3:Y:S01]  /*50c0*/  MUFU.TANH R24, R24 ;  /* 0x0000001800187308 */ /* 0x000ee20000002400 */
[----:B------:R-:W-:-:S04]  /*50d0*/  ISETP.GT.AND P2, PT, R2, 0x20, PT ;  /* 0x000000200200780c */ /* 0x000fc80003f44270 */
[----:B------:R-:W-:Y:S02]  /*50e0*/  FSEL R40, R40, -INF , P2 ;  /* 0xff80000028287808 */ /* 0x000fe40001000000 */
[----:B------:R-:W-:Y:S01]  /*50f0*/  ISETP.GT.AND P2, PT, R2, 0x28, PT ;  /* 0x000000280200780c */ /* 0x000fe20003f44270 */
[----:B------:R-:W-:Y:S03]  /*5100*/  MUFU.TANH R25, R25 ;  /* 0x0000001900197308 */ /* 0x000fe60000002400 */
[----:B------:R-:W-:Y:S02]  /*5110*/  FSEL R44, R44, -INF , P2 ;  /* 0xff8000002c2c7808 */ /* 0x000fe40001000000 */
[----:B------:R-:W-:-:S03]  /*5120*/  ISETP.GT.AND P2, PT, R2, 0x30, PT ;  /* 0x000000300200780c */ /* 0x000fc60003f44270 */
[----:B------:R-:W4:Y:S01]  /*5130*/  MUFU.TANH R28, R28 ;  /* 0x0000001c001c7308 */ /* 0x000f220000002400 */
[----:B------:R-:W-:Y:S02]  /*5140*/  FSEL R32, R32, -INF , P2 ;  /* 0xff80000020207808 */ /* 0x000fe40001000000 */
[----:B-1----:R-:W-:Y:S02]  /*5150*/  FMNMX.FTZ R5, R14, R5, !PT ;  /* 0x000000050e057209 */ /* 0x002fe40007810000 */
[----:B------:R-:W-:-:S03]  /*5160*/  ISETP.GT.AND P2, PT, R2, 0x38, PT ;  /* 0x000000380200780c */ /* 0x000fc60003f44270 */
[----:B------:R-:W1:Y:S01]  /*5170*/  SHFL.BFLY PT, R14, R5, 0x1, 0x1f ;  /* 0x0c201f00050e7f89 */ /* 0x000e6200000e0000 */
[----:B--2---:R-:W-:Y:S01]  /*5180*/  FSEL R36, R36, -INF , P2 ;  /* 0xff80000024247808 */ /* 0x004fe20001000000 */
[----:B------:R-:W2:Y:S01]  /*5190*/  MUFU.TANH R29, R29 ;  /* 0x0000001d001d7308 */ /* 0x000ea20000002400 */
[----:B------:R-:W-:-:S04]  /*51a0*/  ISETP.GT.AND P2, PT, R2, 0x40, PT ;  /* 0x000000400200780c */ /* 0x000fc80003f44270 */
[----:B---3--:R-:W-:Y:S02]  /*51b0*/  FSEL R24, R24, -INF , P2 ;  /* 0xff80000018187808 */ /* 0x008fe40001000000 */
[----:B------:R-:W-:-:S04]  /*51c0*/  ISETP.GT.AND P2, PT, R2, 0x48, PT ;  /* 0x000000480200780c */ /* 0x000fc80003f44270 */
[----:B----4-:R-:W-:Y:S02]  /*51d0*/  FSEL R28, R28, -INF , P2 ;  /* 0xff8000001c1c7808 */ /* 0x010fe40001000000 */
[----:B-1----:R-:W-:Y:S02]  /*51e0*/  FMNMX.FTZ R3, R5, R14, !PT ;  /* 0x0000000e05037209 */ /* 0x002fe40007810000 */
        /* <DEDUP_REMOVED lines=22> */
[----:B------:R-:W1:Y:S01]  /*5350*/  MUFU.EX2 R59, R59 ;  /* 0x0000003b003b7308 */ /* 0x000e620000000800 */
        /* <DEDUP_REMOVED lines=15> */
[----:B------:R-:W3:Y:S01]  /*5450*/  MUFU.EX2 R63, R63 ;  /* 0x0000003f003f7308 */ /* 0x000ee20000000800 */
        /* <DEDUP_REMOVED lines=12> */
[----:B--2---:R-:W-:Y:S01]  /*5520*/  FSEL R29, R29, -INF , P3 ;  /* 0xff8000001d1d7808 */ /* 0x004fe20001800000 */
[--C-:B------:R-:W-:Y:S01]  /*5530*/  FFMA.FTZ R27, R27, UR5, -R14.reuse ;  /* 0x000000051b1b7c23 */ /* 0x100fe2000801080e */
[----:B------:R-:W-:Y:S01]  /*5540*/  FMNMX.FTZ R4, R24, R5, !PT ;  /* 0x0000000518047209 */ /* 0x000fe20007810000 */
[--C-:B------:R-:W-:Y:S01]  /*5550*/  FFMA.FTZ R30, R30, UR5, -R14.reuse ;  /* 0x000000051e1e7c23 */ /* 0x100fe2000801080e */
[----:B------:R-:W2:Y:S01]  /*5560*/  MUFU.EX2 R51, R51 ;  /* 0x0000003300337308 */ /* 0x000ea20000000800 */
[----:B------:R-:W-:Y:S01]  /*5570*/  FFMA.FTZ R14, R31, UR5, -R14 ;  /* 0x000000051f0e7c23 */ /* 0x000fe2000801080e */
[----:B------:R-:W-:Y:S01]  /*5580*/  FMNMX.FTZ R5, R25, R4, !PT ;  /* 0x0000000419057209 */ /* 0x000fe20007810000 */
[----:B------:R-:W-:Y:S01]  /*5590*/  IMAD.MOV.U32 R31, RZ, RZ, R151 ;  /* 0x000000ffff1f7224 */ /* 0x000fe200078e0097 */
[----:B-1----:R-:W-:-:S02]  /*55a0*/  F2FP.F16.F32.PACK_AB R209, R59, R58 ;  /* 0x0000003a3bd1723e */ /* 0x002fc400000000ff */
[----:B------:R-:W-:Y:S02]  /*55b0*/  FMNMX.FTZ R2, R28, R5, !PT ;  /* 0x000000051c027209 */ /* 0x000fe40007810000 */
[----:B------:R-:W-:Y:S01]  /*55c0*/  MUFU.EX2 R54, R54 ;  /* 0x0000003600367308 */ /* 0x000fe20000000800 */
[----:B---3--:R-:W-:Y:S02]  /*55d0*/  F2FP.F16.F32.PACK_AB R211, R63, R62 ;  /* 0x0000003e3fd3723e */ /* 0x008fe400000000ff */
[----:B------:R-:W-:-:S05]  /*55e0*/  FMNMX.FTZ R2, R29, R2, !PT ;  /* 0x000000021d027209 */ /* 0x000fca0007810000 */
[----:B------:R-:W1:Y:S01]  /*55f0*/  SHFL.BFLY PT, R5, R2, 0x2, 0x1f ;  /* 0x0c401f0002057f89 */ /* 0x000e6200000e0000 */
[----:B------:R-:W-:Y:S01]  /*5600*/  MUFU.EX2 R195, R14 ;  /* 0x0000000e00c37308 */ /* 0x000fe20000000800 */
[----:B--2---:R-:W-:-:S07]  /*5610*/  F2FP.F16.F32.PACK_AB R205, R51, R50 ;  /* 0x0000003233cd723e */ /* 0x004fce00000000ff */
[----:B------:R-:W2:Y:S08]  /*5620*/  MUFU.EX2 R55, R55 ;  /* 0x0000003700377308 */ /* 0x000eb00000000800 */
[----:B------:R-:W-:Y:S01]  /*5630*/  MUFU.EX2 R42, R42 ;  /* 0x0000002a002a7308 */ /* 0x000fe20000000800 */
[----:B-1----:R-:W-:-:S07]  /*5640*/  FMNMX.FTZ R5, R2, R5, !PT ;  /* 0x0000000502057209 */ /* 0x002fce0007810000 */
[----:B------:R-:W1:Y:S01]  /*5650*/  MUFU.EX2 R43, R43 ;  /* 0x0000002b002b7308 */ /* 0x000e620000000800 */
[----:B--2---:R-:W-:Y:S01]  /*5660*/  F2FP.F16.F32.PACK_AB R207, R55, R54 ;  /* 0x0000003637cf723e */ /* 0x004fe200000000ff */
[----:B------:R-:W2:Y:S06]  /*5670*/  SHFL.BFLY PT, R4, R5, 0x1, 0x1f ;  /* 0x0c201f0005047f89 */ /* 0x000eac00000e0000 */
[----:B------:R-:W-:Y:S08]  /*5680*/  MUFU.EX2 R46, R46 ;  /* 0x0000002e002e7308 */ /* 0x000ff00000000800 */
[----:B------:R-:W3:Y:S01]  /*5690*/  MUFU.EX2 R47, R47 ;  /* 0x0000002f002f7308 */ /* 0x000ee20000000800 */
[----:B-1----:R-:W-:-:S07]  /*56a0*/  F2FP.F16.F32.PACK_AB R201, R43, R42 ;  /* 0x0000002a2bc9723e */ /* 0x002fce00000000ff */
[----:B------:R-:W-:Y:S01]  /*56b0*/  MUFU.EX2 R34, R34 ;  /* 0x0000002200227308 */ /* 0x000fe20000000800 */
[----:B--2---:R-:W-:Y:S01]  /*56c0*/  FMNMX.FTZ R4, R5, R4, !PT ;  /* 0x0000000405047209 */ /* 0x004fe20007810000 */
[----:B------:R-:W-:Y:S01]  /*56d0*/  FADD.FTZ R5, R58, R59 ;  /* 0x0000003b3a057221 */ /* 0x000fe20000010000 */
[----:B------:R-:W-:Y:S01]  /*56e0*/  IMAD.MOV.U32 R59, RZ, RZ, R151 ;  /* 0x000000ffff3b7224 */ /* 0x000fe200078e0097 */
[----:B------:R-:W-:-:S04]  /*56f0*/  MOV R58, R151 ;  /* 0x00000097003a7202 */ /* 0x000fc80000000f00 */
[----:B------:R-:W1:Y:S01]  /*5700*/  MUFU.EX2 R35, R35 ;  /* 0x0000002300237308 */ /* 0x000e620000000800 */
[C---:B------:R-:W-:Y:S01]  /*5710*/  FMUL.FTZ R2, R4.reuse, UR5 ;  /* 0x0000000504027c20 */ /* 0x040fe20008410000 */
[----:B------:R-:W-:Y:S01]  /*5720*/  FSETP.NEU.FTZ.AND P2, PT, R4, -INF , PT ;  /* 0xff8000000400780b */ /* 0x000fe20003f5d000 */
[----:B------:R-:W-:Y:S01]  /*5730*/  FADD.FTZ R14, R62, R5 ;  /* 0x000000053e0e7221 */ /* 0x000fe20000010000 */
[----:B---3--:R-:W-:Y:S01]  /*5740*/  F2FP.F16.F32.PACK_AB R203, R47, R46 ;  /* 0x0000002e2fcb723e */ /* 0x008fe200000000ff */
[----:B------:R-:W-:Y:S01]  /*5750*/  IMAD.MOV.U32 R62, RZ, RZ, R151 ;  /* 0x000000ffff3e7224 */ /* 0x000fe200078e0097 */
[----:B------:R-:W-:Y:S01]  /*5760*/  FSEL R2, R2, RZ, P2 ;  /* 0x000000ff02027208 */ /* 0x000fe20001000000 */
[----:B------:R-:W-:Y:S01]  /*5770*/  FADD.FTZ R5, R63, R14 ;  /* 0x0000000e3f057221 */ /* 0x000fe20000010000 */
[----:B------:R-:W-:Y:S01]  /*5780*/  MUFU.EX2 R38, R38 ;  /* 0x0000002600267308 */ /* 0x000fe20000000800 */
[----:B------:R-:W-:Y:S02]  /*5790*/  PLOP3.LUT P2, PT, PT, PT, UP0, 0x80, 0x0 ;  /* 0x000000000000781c */ /* 0x000fe40003f4f008 */
[--C-:B------:R-:W-:Y:S01]  /*57a0*/  FFMA.FTZ R56, R56, UR5, -R2.reuse ;  /* 0x0000000538387c23 */ /* 0x100fe20008010802 */
[--C-:B------:R-:W-:Y:S01]  /*57b0*/  FFMA.FTZ R57, R57, UR5, -R2.reuse ;  /* 0x0000000539397c23 */ /* 0x100fe20008010802 */
[--C-:B------:R-:W-:Y:S01]  /*57c0*/  FFMA.FTZ R60, R60, UR5, -R2.reuse ;  /* 0x000000053c3c7c23 */ /* 0x100fe20008010802 */
[--C-:B------:R-:W-:Y:S01]  /*57d0*/  FFMA.FTZ R61, R61, UR5, -R2.reuse ;  /* 0x000000053d3d7c23 */ /* 0x100fe20008010802 */
[--C-:B------:R-:W-:Y:S01]  /*57e0*/  FFMA.FTZ R48, R48, UR5, -R2.reuse ;  /* 0x0000000530307c23 */ /* 0x100fe20008010802 */
[--C-:B------:R-:W-:Y:S01]  /*57f0*/  FFMA.FTZ R49, R49, UR5, -R2.reuse ;  /* 0x0000000531317c23 */ /* 0x100fe20008010802 */
[----:B------:R-:W-:Y:S01]  /*5800*/  MUFU.EX2 R56, R56 ;  /* 0x0000003800387308 */ /* 0x000fe20000000800 */
[----:B------:R-:W-:Y:S01]  /*5810*/  FADD.FTZ R14, R50, R5 ;  /* 0x00000005320e7221 */ /* 0x000fe20000010000 */
[--C-:B------:R-:W-:Y:S01]  /*5820*/  FFMA.FTZ R52, R52, UR5, -R2.reuse ;  /* 0x0000000534347c23 */ /* 0x100fe20008010802 */
[--C-:B------:R-:W-:Y:S01]  /*5830*/  FFMA.FTZ R53, R53, UR5, -R2.reuse ;  /* 0x0000000535357c23 */ /* 0x100fe20008010802 */
[----:B------:R-:W-:Y:S01]  /*5840*/  FFMA.FTZ R40, R40, UR5, -R2 ;  /* 0x0000000528287c23 */ /* 0x000fe20008010802 */
[----:B------:R-:W-:Y:S01]  /*5850*/  FADD.FTZ R21, R51, R14 ;  /* 0x0000000e33157221 */ /* 0x000fe20000010000 */
[--C-:B------:R-:W-:Y:S01]  /*5860*/  FFMA.FTZ R41, R41, UR5, -R2.reuse ;  /* 0x0000000529297c23 */ /* 0x100fe20008010802 */
[--C-:B------:R-:W-:Y:S01]  /*5870*/  FFMA.FTZ R44, R44, UR5, -R2.reuse ;  /* 0x000000052c2c7c23 */ /* 0x100fe20008010802 */
[----:B------:R-:W2:Y:S01]  /*5880*/  MUFU.EX2 R57, R57 ;  /* 0x0000003900397308 */ /* 0x000ea20000000800 */
[----:B------:R-:W-:Y:S01]  /*5890*/  FADD.FTZ R20, R54, R21 ;  /* 0x0000001536147221 */ /* 0x000fe20000010000 */
[--C-:B------:R-:W-:Y:S01]  /*58a0*/  FFMA.FTZ R45, R45, UR5, -R2.reuse ;  /* 0x000000052d2d7c23 */ /* 0x100fe20008010802 */
[--C-:B------:R-:W-:Y:S01]  /*58b0*/  FFMA.FTZ R32, R32, UR5, -R2.reuse ;  /* 0x0000000520207c23 */ /* 0x100fe20008010802 */
[----:B------:R-:W-:Y:S01]  /*58c0*/  FFMA.FTZ R33, R33, UR5, -R2 ;  /* 0x0000000521217c23 */ /* 0x000fe20008010802 */
[----:B------:R-:W-:Y:S01]  /*58d0*/  FADD.FTZ R21, R55, R20 ;  /* 0x0000001437157221 */ /* 0x000fe20000010000 */
[--C-:B------:R-:W-:Y:S01]  /*58e0*/  FFMA.FTZ R36, R36, UR5, -R2.reuse ;  /* 0x0000000524247c23 */ /* 0x100fe20008010802 */
[--C-:B------:R-:W-:Y:S01]  /*58f0*/  FFMA.FTZ R37, R37, UR5, -R2.reuse ;  /* 0x0000000525257c23 */ /* 0x100fe20008010802 */
[----:B------:R-:W3:Y:S01]  /*5900*/  MUFU.EX2 R60, R60 ;  /* 0x0000003c003c7308 */ /* 0x000ee20000000800 */
[----:B------:R-:W-:Y:S01]  /*5910*/  FADD.FTZ R20, R42, R21 ;  /* 0x000000152a147221 */ /* 0x000fe20000010000 */
[--C-:B------:R-:W-:Y:S01]  /*5920*/  FFMA.FTZ R24, R24, UR5, -R2.reuse ;  /* 0x0000000518187c23 */ /* 0x100fe20008010802 */
[--C-:B------:R-:W-:Y:S01]  /*5930*/  FFMA.FTZ R25, R25, UR5, -R2.reuse ;  /* 0x0000000519197c23 */ /* 0x100fe20008010802 */
[----:B------:R-:W-:Y:S01]  /*5940*/  FFMA.FTZ R28, R28, UR5, -R2 ;  /* 0x000000051c1c7c23 */ /* 0x000fe20008010802 */
[----:B------:R-:W-:Y:S01]  /*5950*/  FADD.FTZ R21, R43, R20 ;  /* 0x000000142b157221 */ /* 0x000fe20000010000 */
[----:B------:R-:W-:Y:S01]  /*5960*/  FFMA.FTZ R2, R29, UR5, -R2 ;  /* 0x000000051d027c23 */ /* 0x000fe20008010802 */
[----:B-1----:R-:W-:Y:S01]  /*5970*/  F2FP.F16.F32.PACK_AB R197, R35, R34 ;  /* 0x0000002223c5723e */ /* 0x002fe200000000ff */
[----:B------:R-:W1:Y:S01]  /*5980*/  MUFU.EX2 R61, R61 ;  /* 0x0000003d003d7308 */ /* 0x000e620000000800 */
[----:B--2---:R-:W-:Y:S01]  /*5990*/  FADD.FTZ R5, R56, R57 ;  /* 0x0000003938057221 */ /* 0x004fe20000010000 */
[----:B------:R-:W-:Y:S01]  /*59a0*/  F2FP.F16.F32.PACK_AB R208, R57, R56 ;  /* 0x0000003839d0723e */ /* 0x000fe200000000ff */
[--C-:B------:R-:W-:Y:S01]  /*59b0*/  IMAD.MOV.U32 R57, RZ, RZ, R151.reuse ;  /* 0x000000ffff397224 */ /* 0x100fe200078e0097 */
[-C--:B------:R-:W-:Y:S01]  /*59c0*/  MOV R63, R151.reuse ;  /* 0x00000097003f7202 */ /* 0x080fe20000000f00 */
[--C-:B------:R-:W-:Y:S01]  /*59d0*/  IMAD.MOV.U32 R56, RZ, RZ, R151.reuse ;  /* 0x000000ffff387224 */ /* 0x100fe200078e0097 */
[-C--:B------:R-:W-:Y:S01]  /*59e0*/  MOV R43, R151.reuse ;  /* 0x00000097002b7202 */ /* 0x080fe20000000f00 */
[----:B------:R-:W-:Y:S01]  /*59f0*/  IMAD.MOV.U32 R55, RZ, RZ, R151 ;  /* 0x000000ffff377224 */ /* 0x000fe200078e0097 */
[----:B------:R-:W2:Y:S01]  /*5a00*/  MUFU.EX2 R48, R48 ;  /* 0x0000003000307308 */ /* 0x000ea20000000800 */
[----:B---3--:R-:W-:Y:S01]  /*5a10*/  FADD.FTZ R14, R60, R5 ;  /* 0x000000053c0e7221 */ /* 0x008fe20000010000 */
[--C-:B------:R-:W-:Y:S01]  /*5a20*/  IMAD.MOV.U32 R54, RZ, RZ, R151.reuse ;  /* 0x000000ffff367224 */ /* 0x100fe200078e0097 */
[----:B------:R-:W-:Y:S01]  /*5a30*/  MOV R29, R151 ;  /* 0x00000097001d7202 */ /* 0x000fe20000000f00 */
[----:B------:R-:W-:-:S02]  /*5a40*/  IMAD.MOV.U32 R51, RZ, RZ, R151 ;  /* 0x000000ffff337224 */ /* 0x000fc400078e0097 */
[--C-:B------:R-:W-:Y:S02]  /*5a50*/  IMAD.MOV.U32 R50, RZ, RZ, R151.reuse ;  /* 0x000000ffff327224 */ /* 0x100fe400078e0097 */
[----:B------:R-:W3:Y:S01]  /*5a60*/  MUFU.EX2 R49, R49 ;  /* 0x0000003100317308 */ /* 0x000ee20000000800 */
[C---:B-1----:R-:W-:Y:S01]  /*5a70*/  FADD.FTZ R5, R61.reuse, R14 ;  /* 0x0000000e3d057221 */ /* 0x042fe20000010000 */
[----:B------:R-:W-:Y:S01]  /*5a80*/  F2FP.F16.F32.PACK_AB R210, R61, R60 ;  /* 0x0000003c3dd2723e */ /* 0x000fe200000000ff */
[--C-:B------:R-:W-:Y:S02]  /*5a90*/  IMAD.MOV.U32 R61, RZ, RZ, R151.reuse ;  /* 0x000000ffff3d7224 */ /* 0x100fe400078e0097 */
[--C-:B------:R-:W-:Y:S02]  /*5aa0*/  IMAD.MOV.U32 R60, RZ, RZ, R151.reuse ;  /* 0x000000ffff3c7224 */ /* 0x100fe400078e0097 */
[----:B------:R-:W-:Y:S01]  /*5ab0*/  IMAD.MOV.U32 R42, RZ, RZ, R151 ;  /* 0x000000ffff2a7224 */ /* 0x000fe200078e0097 */
[----:B------:R-:W0:Y:S01]  /*5ac0*/  MUFU.EX2 R52, R52 ;  /* 0x0000003400347308 */ /* 0x000e220000000800 */
[----:B--2---:R-:W-:-:S07]  /*5ad0*/  FADD.FTZ R14, R48, R5 ;  /* 0x00000005300e7221 */ /* 0x004fce0000010000 */
[----:B------:R-:W1:Y:S01]  /*5ae0*/  MUFU.EX2 R53, R53 ;  /* 0x0000003500357308 */ /* 0x000e620000000800 */
[C---:B---3--:R-:W-:Y:S01]  /*5af0*/  FADD.FTZ R5, R49.reuse, R14 ;  /* 0x0000000e31057221 */ /* 0x048fe20000010000 */
[----:B------:R-:W-:Y:S01]  /*5b00*/  FADD.FTZ R14, R46, R21 ;  /* 0x000000152e0e7221 */ /* 0x000fe20000010000 */
[----:B------:R-:W-:Y:S01]  /*5b10*/  F2FP.F16.F32.PACK_AB R204, R49, R48 ;  /* 0x0000003031cc723e */ /* 0x000fe200000000ff */
[--C-:B------:R-:W-:Y:S01]  /*5b20*/  IMAD.MOV.U32 R49, RZ, RZ, R151.reuse ;  /* 0x000000ffff317224 */ /* 0x100fe200078e0097 */
[-C--:B------:R-:W-:Y:S01]  /*5b30*/  MOV R48, R151.reuse ;  /* 0x0000009700307202 */ /* 0x080fe20000000f00 */
[----:B------:R-:W-:Y:S01]  /*5b40*/  FADD.FTZ R21, R47, R14 ;  /* 0x0000000e2f157221 */ /* 0x000fe20000010000 */
[----:B------:R-:W-:Y:S01]  /*5b50*/  IMAD.MOV.U32 R47, RZ, RZ, R151 ;  /* 0x000000ffff2f7224 */ /* 0x000fe200078e0097 */
[----:B------:R-:W2:Y:S01]  /*5b60*/  MUFU.EX2 R40, R40 ;  /* 0x0000002800287308 */ /* 0x000ea20000000800 */
[----:B0-----:R-:W-:Y:S01]  /*5b70*/  FADD.FTZ R0, R52, R5 ;  /* 0x0000000534007221 */ /* 0x001fe20000010000 */
[----:B------:R-:W-:Y:S01]  /*5b80*/  FADD.FTZ R14, R34, R21 ;  /* 0x00000015220e7221 */ /* 0x000fe20000010000 */
[----:B------:R-:W-:Y:S01]  /*5b90*/  IMAD.MOV.U32 R46, RZ, RZ, R151 ;  /* 0x000000ffff2e7224 */ /* 0x000fe200078e0097 */
[----:B------:R-:W-:-:S02]  /*5ba0*/  MOV R34, R151 ;  /* 0x0000009700227202 */ /* 0x000fc40000000f00 */
[----:B------:R-:W-:Y:S01]  /*5bb0*/  FADD.FTZ R21, R35, R14 ;  /* 0x0000000e23157221 */ /* 0x000fe20000010000 */
[----:B------:R-:W-:Y:S01]  /*5bc0*/  IMAD.MOV.U32 R35, RZ, RZ, R151 ;  /* 0x000000ffff237224 */ /* 0x000fe200078e0097 */
[----:B------:R-:W0:Y:S01]  /*5bd0*/  MUFU.EX2 R41, R41 ;  /* 0x0000002900297308 */ /* 0x000e220000000800 */
[C---:B-1----:R-:W-:Y:S01]  /*5be0*/  FADD.FTZ R5, R53.reuse, R0 ;  /* 0x0000000035057221 */ /* 0x042fe20000010000 */
[----:B------:R-:W-:Y:S01]  /*5bf0*/  FADD.FTZ R14, R38, R21 ;  /* 0x00000015260e7221 */ /* 0x000fe20000010000 */
[----:B------:R-:W-:Y:S01]  /*5c00*/  F2FP.F16.F32.PACK_AB R206, R53, R52 ;  /* 0x0000003435ce723e */ /* 0x000fe200000000ff */
[----:B------:R-:W-:Y:S01]  /*5c10*/  IMAD.MOV.U32 R52, RZ, RZ, R151 ;  /* 0x000000ffff347224 */ /* 0x000fe200078e0097 */
[----:B------:R-:W-:-:S03]  /*5c20*/  MOV R53, R151 ;  /* 0x0000009700357202 */ /* 0x000fc60000000f00 */
        /* <DEDUP_REMOVED lines=10> */
[C---:B--2---:R-:W-:Y:S01]  /*5cd0*/  FADD.FTZ R21, R39.reuse, R14 ;  /* 0x0000000e27157221 */ /* 0x044fe20000010000 */
[----:B------:R-:W-:Y:S01]  /*5ce0*/  F2FP.F16.F32.PACK_AB R199, R39, R38 ;  /* 0x0000002627c7723e */ /* 0x000fe200000000ff */
[----:B------:R-:W-:Y:S01]  /*5cf0*/  IMAD.MOV.U32 R39, RZ, RZ, R151 ;  /* 0x000000ffff277224 */ /* 0x000fe200078e0097 */
[----:B------:R-:W-:-:S04]  /*5d00*/  MOV R38, R151 ;  /* 0x0000009700267202 */ /* 0x000fc80000000f00 */
        /* <DEDUP_REMOVED lines=12> */
[----:B------:R-:W-:-:S05]  /*5dd0*/  IMAD.MOV.U32 R26, RZ, RZ, R151 ;  /* 0x000000ffff1a7224 */ /* 0x000fca00078e0097 */
[----:B------:R-:W0:Y:S01]  /*5de0*/  MUFU.EX2 R30, R30 ;  /* 0x0000001e001e7308 */ /* 0x000e220000000800 */
[C---:B-1----:R-:W-:Y:S01]  /*5df0*/  FADD.FTZ R5, R33.reuse, R0 ;  /* 0x0000000021057221 */ /* 0x042fe20000010000 */
[----:B------:R-:W-:Y:S01]  /*5e00*/  F2FP.F16.F32.PACK_AB R196, R33, R32 ;  /* 0x0000002021c4723e */ /* 0x000fe200000000ff */
[--C-:B------:R-:W-:Y:S02]  /*5e10*/  IMAD.MOV.U32 R33, RZ, RZ, R151.reuse ;  /* 0x000000ffff217224 */ /* 0x100fe400078e0097 */
[----:B------:R-:W-:-:S03]  /*5e20*/  IMAD.MOV.U32 R32, RZ, RZ, R151 ;  /* 0x000000ffff207224 */ /* 0x000fc600078e0097 */
[----:B------:R-:W1:Y:S01]  /*5e30*/  MUFU.EX2 R37, R37 ;  /* 0x0000002500257308 */ /* 0x000e620000000800 */
[----:B--2---:R-:W-:-:S07]  /*5e40*/  FADD.FTZ R0, R36, R5 ;  /* 0x0000000524007221 */ /* 0x004fce0000010000 */
[----:B------:R-:W2:Y:S01]  /*5e50*/  MUFU.EX2 R24, R24 ;  /* 0x0000001800187308 */ /* 0x000ea20000000800 */
[----:B0-----:R-:W-:-:S04]  /*5e60*/  FADD.FTZ R14, R30, R21 ;  /* 0x000000151e0e7221 */ /* 0x001fc80000010000 */
[C---:B------:R-:W-:Y:S01]  /*5e70*/  FADD.FTZ R5, R195.reuse, R14 ;  /* 0x0000000ec3057221 */ /* 0x040fe20000010000 */
[----:B------:R-:W-:Y:S01]  /*5e80*/  F2FP.F16.F32.PACK_AB R195, R195, R30 ;  /* 0x0000001ec3c3723e */ /* 0x000fe200000000ff */
[--C-:B------:R-:W-:Y:S01]  /*5e90*/  IMAD.MOV.U32 R30, RZ, RZ, R151.reuse ;  /* 0x000000ffff1e7224 */ /* 0x100fe200078e0097 */
[----:B------:R-:W0:Y:S01]  /*5ea0*/  MUFU.EX2 R25, R25 ;  /* 0x0000001900197308 */ /* 0x000e220000000800 */
[C---:B-1----:R-:W-:Y:S01]  /*5eb0*/  FADD.FTZ R27, R37.reuse, R0 ;  /* 0x00000000251b7221 */ /* 0x042fe20000010000 */
[----:B------:R-:W-:Y:S01]  /*5ec0*/  F2FP.F16.F32.PACK_AB R198, R37, R36 ;  /* 0x0000002425c6723e */ /* 0x000fe200000000ff */
[--C-:B------:R-:W-:Y:S02]  /*5ed0*/  IMAD.MOV.U32 R37, RZ, RZ, R151.reuse ;  /* 0x000000ffff257224 */ /* 0x100fe400078e0097 */
[----:B------:R-:W-:-:S03]  /*5ee0*/  IMAD.MOV.U32 R36, RZ, RZ, R151 ;  /* 0x000000ffff247224 */ /* 0x000fc600078e0097 */
[----:B------:R-:W1:Y:S01]  /*5ef0*/  MUFU.EX2 R28, R28 ;  /* 0x0000001c001c7308 */ /* 0x000e620000000800 */
[----:B--2---:R-:W-:-:S07]  /*5f00*/  FADD.FTZ R0, R24, R27 ;  /* 0x0000001b18007221 */ /* 0x004fce0000010000 */
[----:B------:R2:W3:Y:S01]  /*5f10*/  MUFU.EX2 R21, R2 ;  /* 0x0000000200157308 */ /* 0x0004e20000000800 */
[C---:B0-----:R-:W-:Y:S01]  /*5f20*/  FADD.FTZ R27, R25.reuse, R0 ;  /* 0x00000000191b7221 */ /* 0x041fe20000010000 */
[----:B------:R-:W-:Y:S01]  /*5f30*/  F2FP.F16.F32.PACK_AB R192, R25, R24 ;  /* 0x0000001819c0723e */ /* 0x000fe200000000ff */
[----:B------:R-:W-:Y:S01]  /*5f40*/  IMAD.MOV.U32 R0, RZ, RZ, 0x3f800000 ;  /* 0x3f800000ff007424 */ /* 0x000fe200078e00ff */
[----:B------:R-:W-:Y:S01]  /*5f50*/  MOV R24, R151 ;  /* 0x0000009700187202 */ /* 0x000fe20000000f00 */
[----:B------:R-:W-:Y:S02]  /*5f60*/  IMAD.MOV.U32 R25, RZ, RZ, R151 ;  /* 0x000000ffff197224 */ /* 0x000fe400078e0097 */
[----:B-1----:R-:W-:Y:S01]  /*5f70*/  FADD.FTZ R14, R28, R27 ;  /* 0x0000001b1c0e7221 */ /* 0x002fe20000010000 */
[----:B--2---:R-:W-:Y:S02]  /*5f80*/  IMAD.MOV.U32 R2, RZ, RZ, 0x3f800000 ;  /* 0x3f800000ff027424 */ /* 0x004fe400078e00ff */
[--C-:B------:R-:W-:Y:S01]  /*5f90*/  IMAD.MOV.U32 R27, RZ, RZ, R151.reuse ;  /* 0x000000ffff1b7224 */ /* 0x100fe200078e0097 */
[C---:B---3--:R-:W-:Y:S01]  /*5fa0*/  F2FP.F16.F32.PACK_AB R194, R21.reuse, R28 ;  /* 0x0000001c15c2723e */ /* 0x048fe200000000ff */
[----:B------:R-:W-:Y:S01]  /*5fb0*/  FADD.FTZ R14, R21, R14 ;  /* 0x0000000e150e7221 */ /* 0x000fe20000010000 */
[----:B------:R-:W-:Y:S01]  /*5fc0*/  IMAD.MOV.U32 R28, RZ, RZ, R151 ;  /* 0x000000ffff1c7224 */ /* 0x000fe200078e0097 */
[----:B------:R-:W-:Y:S06]  /*5fd0*/  @!P2 BRA `(.L_x_2100) ;  /* 0x000000440078a947 */ /* 0x000fec0003800000 */
[----:B------:R-:W-:Y:S01]  /*5fe0*/  R2UR UR5, R227 ;  /* 0x00000000e30572ca */ /* 0x000fe200000e0000 */
[----:B------:R-:W-:Y:S01]  /*5ff0*/  IMAD.MOV.U32 R21, RZ, RZ, R3 ;  /* 0x000000ffff157224 */ /* 0x000fe200078e0003 */
[----:B------:R-:W-:Y:S01]  /*6000*/  R2UR UR4, R16 ;  /* 0x00000000100472ca */ /* 0x000fe200000e0000 */
[----:B------:R-:W-:Y:S01]  /*6010*/  IMAD.MOV.U32 R20, RZ, RZ, R4 ;  /* 0x000000ffff147224 */ /* 0x000fe200078e0004 */
[----:B------:R-:W-:Y:S01]  /*6020*/  CS2R R150, SRZ ;  /* 0x0000000000967805 */ /* 0x000fe2000001ff00 */
[----:B------:R-:W-:Y:S01]  /*6030*/  IMAD.U32 R228, RZ, RZ, UR60 ;  /* 0x0000003cffe47e24 */ /* 0x000fe2000f8e00ff */
[----:B------:R-:W-:Y:S01]  /*6040*/  CS2R R146, SRZ ;  /* 0x0000000000927805 */ /* 0x000fe2000001ff00 */
[----:B------:R-:W-:Y:S01]  /*6050*/  IMAD.MOV.U32 R2, RZ, RZ, 0x3f800000 ;  /* 0x3f800000ff027424 */ /* 0x000fe200078e00ff */
[----:B------:R-:W-:Y:S02]  /*6060*/  CS2R R142, SRZ ;  /* 0x00000000008e7805 */ /* 0x000fe4000001ff00 */
[----:B------:R-:W-:-:S02]  /*6070*/  CS2R R138, SRZ ;  /* 0x00000000008a7805 */ /* 0x000fc4000001ff00 */
[----:B------:R-:W-:Y:S02]  /*6080*/  CS2R R134, SRZ ;  /* 0x0000000000867805 */ /* 0x000fe4000001ff00 */
[----:B------:R-:W-:Y:S02]  /*6090*/  CS2R R130, SRZ ;  /* 0x0000000000827805 */ /* 0x000fe4000001ff00 */
[----:B------:R-:W-:Y:S01]  /*60a0*/  CS2R R126, SRZ ;  /* 0x00000000007e7805 */ /* 0x000fe2000001ff00 */
[----:B------:R-:W-:Y:S01]  /*60b0*/  IMAD.U32 R229, RZ, RZ, UR5 ;  /* 0x00000005ffe57e24 */ /* 0x000fe2000f8e00ff */
[----:B------:R-:W-:Y:S02]  /*60c0*/  CS2R R122, SRZ ;  /* 0x00000000007a7805 */ /* 0x000fe4000001ff00 */
[----:B------:R-:W-:Y:S02]  /*60d0*/  MOV R230, UR4 ;  /* 0x0000000400e67c02 */ /* 0x000fe40008000f00 */
        /* <DEDUP_REMOVED lines=57> */
.L_x_2109:
[----:B------:R-:W-:Y:S02]  /*6470*/  R2UR UR4, R228 ;  /* 0x00000000e40472ca */ /* 0x000fe400000e0000 */
[----:B------:R-:W-:-:S11]  /*6480*/  R2UR UR6, R230 ;  /* 0x00000000e60672ca */ /* 0x000fd600000e0000 */
        /* <DEDUP_REMOVED lines=8> */
.L_x_2101:
[----:B------:R-:W-:Y:S02]  /*6510*/  R2UR UR4, R17 ;  /* 0x00000000110472ca */ /* 0x000fe400000e0000 */
[----:B------:R-:W-:-:S11]  /*6520*/  R2UR UR5, R16 ;  /* 0x00000000100572ca */ /* 0x000fd600000e0000 */
[----:B------:R-:W-:Y:S02]  /*6530*/  ULEA UR4, UR60, UR4, 0x3 ;  /* 0x000000043c047291 */ /* 0x000fe4000f8e183f */
[----:B------:R-:W-:-:S04]  /*6540*/  IMAD.U32 R3, RZ, RZ, UR5 ;  /* 0x00000005ff037e24 */ /* 0x000fc8000f8e00ff */
[----:B------:R-:W-:Y:S01]  /*6550*/  IMAD.U32 R227, RZ, RZ, UR4 ;  /* 0x00000004ffe37e24 */ /* 0x000fe2000f8e00ff */
[----:B------:R-:W-:-:S04]  /*6560*/  SHF.L.U32 R3, R3, 0x1f, RZ ;  /* 0x0000001f03037819 */ /* 0x000fc800000006ff */
[----:B------:R0:W1:Y:S01]  /*6570*/  SYNCS.PHASECHK.TRANS64.TRYWAIT P2, [UR4+0x38830], R3 ;  /* 0x03883003ff0075a7 */ /* 0x0000620008040144 */
[----:B------:R-:W-:Y:S05]  /*6580*/  @!P0 BRA `(.L_x_2102) ;  /* 0x0000000000048947 */ /* 0x000fea0003800000 */
[----:B------:R-:W-:Y:S01]  /*6590*/  BPT.TRAP 0x1 ;  /* 0x000000040000795c */ /* 0x000fe20000300000 */
.L_x_2102:
[----:B-1----:R-:W-:Y:S05]  /*65a0*/  @P2 BRA `(.L_x_2103) ;  /* 0x00000000000c2947 */ /* 0x002fea0003800000 */
[----:B------:R-:W-:-:S13]  /*65b0*/  R2UR UR4, R227 ;  /* 0x00000000e30472ca */ /* 0x000fda00000e0000 */
[----:B------:R-:W1:Y:S02]  /*65c0*/  SYNCS.PHASECHK.TRANS64.TRYWAIT P2, [UR4+0x38830], R3 ;  /* 0x03883003ff0075a7 */ /* 0x000e640008040144 */
[----:B-1----:R-:W-:Y:S05]  /*65d0*/  @!P2 BRA `(.L_x_2104) ;  /* 0x0000011800b4a947 */ /* 0x002fea0003800000 */
.L_x_2103:
        /* <DEDUP_REMOVED lines=580> */
.L_x_2105:
[----:B------:R-:W-:Y:S02]  /*8a20*/  R2UR UR6, R17 ;  /* 0x00000000110672ca */ /* 0x000fe400000e0000 */
[----:B------:R-:W-:Y:S02]  /*8a30*/  R2UR UR4, R228 ;  /* 0x00000000e40472ca */ /* 0x000fe400000e0000 */
[----:B------:R-:W-:-:S11]  /*8a40*/  R2UR UR5, R230 ;  /* 0x00000000e60572ca */ /* 0x000fd600000e0000 */
[----:B------:R-:W-:Y:S02]  /*8a50*/  ULEA UR4, UR4, UR6, 0x3 ;  /* 0x0000000604047291 */ /* 0x000fe4000f8e183f */
[----:B------:R-:W-:-:S04]  /*8a60*/  MOV R0, UR5 ;  /* 0x0000000500007c02 */ /* 0x000fc80008000f00 */
[----:B------:R-:W-:-:S04]  /*8a70*/  SHF.L.U32 R0, R0, 0x1f, RZ ;  /* 0x0000001f00007819 */ /* 0x000fc800000006ff */
[----:B------:R2:W3:Y:S01]  /*8a80*/  SYNCS.PHASECHK.TRANS64.TRYWAIT P2, [UR4+0x38850], R0 ;  /* 0x03885000ff0075a7 */ /* 0x0004e20008040144 */
[----:B------:R-:W-:Y:S05]  /*8a90*/  @!P0 BRA `(.L_x_2106) ;  /* 0x0000000000048947 */ /* 0x000fea0003800000 */
[----:B------:R-:W-:Y:S01]  /*8aa0*/  BPT.TRAP 0x1 ;  /* 0x000000040000795c */ /* 0x000fe20000300000 */
.L_x_2106:
[----:B---3--:R-:W-:Y:S05]  /*8ab0*/  @P2 BRA `(.L_x_2107) ;  /* 0x0000000000082947 */ /* 0x008fea0003800000 */
[----:B------:R-:W3:Y:S02]  /*8ac0*/  SYNCS.PHASECHK.TRANS64.TRYWAIT P2, [UR4+0x38850], R0 ;  /* 0x03885000ff0075a7 */ /* 0x000ee40008040144 */
[----:B---3--:R-:W-:Y:S05]  /*8ad0*/  @!P2 BRA `(.L_x_2108) ;  /* 0x000000f40090a947 */ /* 0x008fea0003800000 */
.L_x_2107:
[----:B------:R-:W-:Y:S01]  /*8ae0*/  R2UR UR5, R17 ;  /* 0x00000000110572ca */ /* 0x000fe200000e0000 */
[----:B------:R-:W-:Y:S01]  /*8af0*/  WARPGROUP.ARRIVE ;  /* 0x00000000000079c5 */ /* 0x000fe20000000000 */
[----:B------:R-:W-:Y:S01]  /*8b00*/  R2UR UR6, R228 ;  /* 0x00000000e40672ca */ /* 0x000fe200000e0000 */
[----:B------:R-:W-:Y:S01]  /*8b10*/  UMOV UR7, 0x40000040 ;  /* 0x4000004000077882 */ /* 0x000fe20000000000 */
[----:B------:R-:W-:Y:S01]  /*8b20*/  R2UR UR18, R22 ;  /* 0x00000000161272ca */ /* 0x000fe200000e0000 */
[----:B0-2---:R-:W-:Y:S01]  /*8b30*/  FMUL.FTZ R0, R186, UR61 ;  /* 0x0000003dba007c20 */ /* 0x005fe20008410000 */
[----:B------:R-:W-:Y:S01]  /*8b40*/  R2UR UR11, R229 ;  /* 0x00000000e50b72ca */ /* 0x000fe200000e0000 */
[----:B------:R-:W-:Y:S01]  /*8b50*/  FMUL.FTZ R186, R188, UR61 ;  /* 0x0000003dbcba7c20 */ /* 0x000fe20008410000 */
[----:B------:R-:W-:Y:S01]  /*8b60*/  R2UR UR15, R23 ;  /* 0x00000000170f72ca */ /* 0x000fe200000e0000 */
[----:B------:R-:W-:Y:S01]  /*8b70*/  FMUL.FTZ R188, R189, UR61 ;  /* 0x0000003dbdbc7c20 */ /* 0x000fe20008410000 */
[----:B------:R-:W-:Y:S01]  /*8b80*/  R2UR UR14, R19 ;  /* 0x00000000130e72ca */ /* 0x000fe200000e0000 */
[----:B------:R-:W-:Y:S01]  /*8b90*/  FMUL.FTZ R189, R176, UR61 ;  /* 0x0000003db0bd7c20 */ /* 0x000fe20008410000 */
[----:B------:R-:W-:Y:S01]  /*8ba0*/  FMUL.FTZ R176, R178, UR61 ;  /* 0x0000003db2b07c20 */ /* 0x000fe20008410000 */
[----:B------:R-:W-:Y:S01]  /*8bb0*/  UIADD3 UR5, UR5, 0x400, URZ ;  /* 0x0000040005057890 */ /* 0x000fe2000fffe03f */
[----:B------:R-:W-:Y:S01]  /*8bc0*/  FMUL.FTZ R185, R185, UR61 ;  /* 0x0000003db9b97c20 */ /* 0x000fe20008410000 */
[----:B------:R-:W-:Y:S01]  /*8bd0*/  FMUL.FTZ R178, R182, UR61 ;  /* 0x0000003db6b27c20 */ /* 0x000fe20008410000 */
[----:B------:R-:W-:Y:S01]  /*8be0*/  FMUL.FTZ R182, R169, UR61 ;  /* 0x0000003da9b67c20 */ /* 0x000fe20008410000 */
[----:B------:R-:W-:Y:S01]  /*8bf0*/  USHF.R.U32.HI UR5, URZ, 0x4, UR5 ;  /* 0x000000043f057899 */ /* 0x000fe20008011605 */
[----:B------:R-:W-:Y:S01]  /*8c00*/  IMAD.MOV.U32 R169, RZ, RZ, -0x2 ;  /* 0xfffffffeffa97424 */ /* 0x000fe200078e00ff */
[----:B------:R-:W-:Y:S01]  /*8c10*/  MUFU.TANH R186, R186 ;  /* 0x000000ba00ba7308 */ /* 0x000fe20000002400 */
[----:B-1----:R-:W-:Y:S01]  /*8c20*/  FMUL.FTZ R3, R190, UR61 ;  /* 0x0000003dbe037c20 */ /* 0x002fe20008410000 */
[----:B------:R-:W-:Y:S01]  /*8c30*/  ULOP3.LUT UR5, UR5, 0x3fff, URZ, 0xc0, !UPT ;  /* 0x00003fff05057892 */ /* 0x000fe2000f8ec03f */
[----:B------:R-:W-:Y:S01]  /*8c40*/  FMUL.FTZ R190, R177, UR61 ;  /* 0x0000003db1be7c20 */ /* 0x000fe20008410000 */
[----:B------:R-:W-:Y:S01]  /*8c50*/  FMUL.FTZ R2, R187, UR61 ;  /* 0x0000003dbb027c20 */ /* 0x000fe20008410000 */
[----:B------:R-:W-:Y:S01]  /*8c60*/  FMUL.FTZ R177, R179, UR61 ;  /* 0x0000003db3b17c20 */ /* 0x000fe20008410000 */
[----:B------:R-:W-:Y:S01]  /*8c70*/  ULOP3.LUT UR5, UR5, 0x2800000, URZ, 0xfc, !UPT ;  /* 0x0280000005057892 */ /* 0x000fe2000f8efc3f */
[----:B------:R-:W-:Y:S01]  /*8c80*/  FMUL.FTZ R179, R183, UR61 ;  /* 0x0000003db7b37c20 */ /* 0x000fe20008410000 */
[----:B------:R-:W-:Y:S01]  /*8c90*/  MUFU.TANH R185, R185 ;  /* 0x000000b900b97308 */ /* 0x000fe20000002400 */
[----:B------:R-:W-:Y:S01]  /*8ca0*/  FMUL.FTZ R183, R172, UR61 ;  /* 0x0000003dacb77c20 */ /* 0x000fe20008410000 */
[----:B------:R-:W-:Y:S01]  /*8cb0*/  UIMAD UR10, UR6, 0xa00, UR5 ;  /* 0x00000a00060a78a4 */ /* 0x000fe2000f8e0205 */
[----:B------:R-:W-:Y:S01]  /*8cc0*/  FMUL.FTZ R174, R174, UR61 ;  /* 0x0000003daeae7c20 */ /* 0x000fe20008410000 */
[----:B------:R-:W-:Y:S01]  /*8cd0*/  USHF.L.U32 UR5, UR18, 0x7, URZ ;  /* 0x0000000712057899 */ /* 0x000fe2000800063f */
[----:B------:R-:W-:Y:S01]  /*8ce0*/  FMUL.FTZ R175, R175, UR61 ;  /* 0x0000003dafaf7c20 */ /* 0x000fe20008410000 */
[----:B------:R-:W-:Y:S01]  /*8cf0*/  FMUL.FTZ R162, R162, UR61 ;  /* 0x0000003da2a27c20 */ /* 0x000fe20008410000 */
[----:B------:R-:W-:Y:S01]  /*8d00*/  FMUL.FTZ R163, R163, UR61 ;  /* 0x0000003da3a37c20 */ /* 0x000fe20008410000 */
[----:B------:R-:W-:Y:S01]  /*8d10*/  UIMAD UR5, UR11, -0x50, UR5 ;  /* 0xffffffb00b0578a4 */ /* 0x000fe2000f8e0205 */
[----:B------:R-:W-:Y:S01]  /*8d20*/  MUFU.TANH R188, R188 ;  /* 0x000000bc00bc7308 */ /* 0x000fe20000002400 */
[----:B------:R-:W-:Y:S01]  /*8d30*/  UMOV UR6, UR10 ;  /* 0x0000000a00067c82 */ /* 0x000fe20008000000 */
[----:B------:R-:W-:-:S06]  /*8d40*/  FMUL.FTZ R166, R166, UR61 ;  /* 0x0000003da6a67c20 */ /* 0x000fcc0008410000 */
[----:B------:R-:W-:Y:S01]  /*8d50*/  HGMMA.64x256x16.F32 R24, R208, gdesc[UR4].tnspB, R24, gsb0 ;  /* 0x43e00004d0187df0 */ /* 0x000fe20008000818 */
[----:B------:R-:W-:Y:S01]  /*8d60*/  UIADD3 UR6, UR10, 0x80, URZ ;  /* 0x000000800a067890 */ /* 0x000fe2000fffe03f */
[----:B------:R-:W-:Y:S01]  /*8d70*/  FMUL.FTZ R167, R167, UR61 ;  /* 0x0000003da7a77c20 */ /* 0x000fe20008410000 */
[----:B------:R-:W-:Y:S01]  /*8d80*/  UMOV UR7, 0x40000040 ;  /* 0x4000004000077882 */ /* 0x000fe20000000000 */
[----:B------:R-:W-:Y:S01]  /*8d90*/  UIADD3 UR5, UR5, 0x1, UR15 ;  /* 0x0000000105057890 */ /* 0x000fe2000fffe00f */
[----:B------:R-:W-:Y:S01]  /*8da0*/  MUFU.TANH R189, R189 ;  /* 0x000000bd00bd7308 */ /* 0x000fe20000002400 */
[----:B------:R-:W-:Y:S01]  /*8db0*/  FMUL.FTZ R154, R154, UR61 ;  /* 0x0000003d9a9a7c20 */ /* 0x000fe20008410000 */
[----:B------:R-:W-:Y:S01]  /*8dc0*/  FMUL.FTZ R155, R155, UR61 ;  /* 0x0000003d9b9b7c20 */ /* 0x000fe20008410000 */
[----:B------:R-:W-:Y:S01]  /*8dd0*/  UIADD3 UR5, UR5, -UR14, URZ ;  /* 0x8000000e05057290 */ /* 0x000fe2000fffe03f */
[----:B------:R-:W-:Y:S01]  /*8de0*/  FMUL.FTZ R158, R158, UR61 ;  /* 0x0000003d9e9e7c20 */ /* 0x000fe20008410000 */
[----:B------:R-:W-:Y:S01]  /*8df0*/  IMAD.U32 R228, RZ, RZ, UR60 ;  /* 0x0000003cffe47e24 */ /* 0x000fe2000f8e00ff */
[----:B------:R-:W-:-:S02]  /*8e00*/  ULDC UR14, c[0x0][0x988] ;  /* 0x00026200000e7ab9 */ /* 0x000fc40000000800 */
[----:B------:R-:W-:Y:S01]  /*8e10*/  MUFU.TANH R190, R190 ;  /* 0x000000be00be7308 */ /* 0x000fe20000002400 */
[----:B------:R-:W-:Y:S01]  /*8e20*/  IMAD R4, R214, R169, UR5 ;  /* 0x00000005d6047e24 */ /* 0x000fe2000f8e02a9 */
[----:B------:R-:W-:Y:S01]  /*8e30*/  UMOV UR5, UR14 ;  /* 0x0000000e00057c82 */ /* 0x000fe20008000000 */
[----:B------:R-:W-:Y:S02]  /*8e40*/  R2UR UR14, R227 ;  /* 0x00000000e30e72ca */ /* 0x000fe400000e0000 */
[----:B------:R-:W-:-:S03]  /*8e50*/  IMAD.IADD R4, R215, 0x1, R4 ;  /* 0x00000001d7047824 */ /* 0x000fc600078e0204 */
[----:B------:R-:W-:Y:S02]  /*8e60*/  MUFU.TANH R182, R182 ;  /* 0x000000b600b67308 */ /* 0x000fe40000002400 */
[C---:B------:R-:W-:Y:S02]  /*8e70*/  ISETP.GT.AND P2, PT, R4.reuse, RZ, PT ;  /* 0x000000ff0400720c */ /* 0x040fe40003f44270 */
[----:B------:R-:W-:-:S04]  /*8e80*/  ISETP.GT.AND P3, PT, R4, 0x1, PT ;  /* 0x000000010400780c */ /* 0x000fc80003f64270 */
        /* <DEDUP_REMOVED lines=31> */
[----:B------:R-:W-:Y:S01]  /*9080*/  UIADD3 UR6, UR10, 0x180, URZ ;  /* 0x000001800a067890 */ /* 0x000fe2000fffe03f */
[----:B------:R-:W0:Y:S01]  /*9090*/  MUFU.TANH R204, R204 ;  /* 0x000000cc00cc7308 */ /* 0x000e220000002400 */
[----:B------:R-:W-:-:S07]  /*90a0*/  UMOV UR7, 0x40000040 ;  /* 0x4000004000077882 */ /* 0x000fce0000000000 */
[----:B------:R-:W1:Y:S08]  /*90b0*/  MUFU.TANH R191, R191 ;  /* 0x000000bf00bf7308 */ /* 0x000e700000002400 */
[----:B------:R-:W2:Y:S01]  /*90c0*/  MUFU.TANH R180, R180 ;  /* 0x000000b400b47308 */ /* 0x000ea20000002400 */
[----:B0-----:R-:W-:Y:S02]  /*90d0*/  FSEL R187, R204, -INF , P2 ;  /* 0xff800000ccbb7808 */ /* 0x001fe40001000000 */
[----:B------:R-:W-:-:S02]  /*90e0*/  ISETP.GT.AND P2, PT, R4, 0x8, PT ;  /* 0x000000080400780c */ /* 0x000fc40003f44270 */
[----:B------:R-:W-:Y:S02]  /*90f0*/  FMNMX.FTZ R169, R187, R20, !PT ;  /* 0x00000014bba97209 */ /* 0x000fe40007810000 */
[----:B------:R-:W-:Y:S01]  /*9100*/  FSEL R168, R186, -INF , P2 ;  /* 0xff800000baa87808 */ /* 0x000fe20001000000 */
[----:B------:R-:W0:Y:S01]  /*9110*/  MUFU.TANH R181, R181 ;  /* 0x000000b500b57308 */ /* 0x000e220000002400 */
[----:B------:R-:W-:Y:S01]  /*9120*/  ISETP.GT.AND P2, PT, R4, 0x10, PT ;  /* 0x000000100400780c */ /* 0x000fe20003f44270 */
[----:B------:R-:W-:-:S06]  /*9130*/  FMUL.FTZ R186, R164, UR61 ;  /* 0x0000003da4ba7c20 */ /* 0x000fcc0008410000 */
[----:B------:R-:W-:Y:S08]  /*9140*/  MUFU.TANH R186, R186 ;  /* 0x000000ba00ba7308 */ /* 0x000ff00000002400 */
[----:B------:R-:W-:Y:S01]  /*9150*/  MUFU.TANH R184, R184 ;  /* 0x000000b800b87308 */ /* 0x000fe20000002400 */
[----:B------:R-:W-:Y:S02]  /*9160*/  WARPGROUP.DEPBAR.LE gsb0, 0x0 ;  /* 0x00008000000079c5 */ /* 0x000fe40000010000 */
[----:B------:R-:W-:Y:S01]  /*9170*/  WARPGROUP.ARRIVE ;  /* 0x00000000000079c5 */ /* 0x000fe20000000000 */
[----:B------:R-:W-:Y:S01]  /*9180*/  FMUL.FTZ R201, R160, UR61 ;  /* 0x0000003da0c97c20 */ /* 0x000fe20008410000 */
[----:B------:R-:W-:Y:S01]  /*9190*/  FSEL R160, R185, -INF , P3 ;  /* 0xff800000b9a07808 */ /* 0x000fe20001800000 */
[----:B------:R-:W-:Y:S01]  /*91a0*/  FMUL.FTZ R185, R161, UR61 ;  /* 0x0000003da1b97c20 */ /* 0x000fe20008410000 */
[----:B------:R-:W-:Y:S01]  /*91b0*/  ISETP.GT.AND P3, PT, R4, 0x9, PT ;  /* 0x000000090400780c */ /* 0x000fe20003f64270 */
[----:B------:R-:W-:Y:S01]  /*91c0*/  FMUL.FTZ R200, R173, UR61 ;  /* 0x0000003dadc87c20 */ /* 0x000fe20008410000 */
[----:B------:R-:W-:Y:S01]  /*91d0*/  HGMMA.64x256x16.F32 R24, R196, gdesc[UR4].tnspB, R24, gsb0 ;  /* 0x43e00004c4187df0 */ /* 0x000fe20008000818 */
[----:B------:R-:W-:Y:S01]  /*91e0*/  FMNMX.FTZ R169, R160, R169, !PT ;  /* 0x000000a9a0a97209 */ /* 0x000fe20007810000 */
[----:B------:R-:W-:Y:S01]  /*91f0*/  MUFU.TANH R201, R201 ;  /* 0x000000c900c97308 */ /* 0x000fe20000002400 */
[----:B------:R-:W-:Y:S01]  /*9200*/  FSEL R161, R188, -INF , P3 ;  /* 0xff800000bca17808 */ /* 0x000fe20001800000 */
[----:B------:R-:W-:Y:S01]  /*9210*/  FMUL.FTZ R188, R165, UR61 ;  /* 0x0000003da5bc7c20 */ /* 0x000fe20008410000 */
[----:B------:R-:W-:Y:S01]  /*9220*/  FMNMX.FTZ R172, R168, R169, !PT ;  /* 0x000000a9a8ac7209 */ /* 0x000fe20007810000 */
[----:B------:R-:W-:Y:S01]  /*9230*/  UIADD3 UR6, UR10, 0x200, URZ ;  /* 0x000002000a067890 */ /* 0x000fe2000fffe03f */
[----:B------:R-:W-:Y:S01]  /*9240*/  ISETP.GT.AND P3, PT, R4, 0x11, PT ;  /* 0x000000110400780c */ /* 0x000fe20003f64270 */
[----:B------:R-:W-:Y:S01]  /*9250*/  UMOV UR7, 0x40000040 ;  /* 0x4000004000077882 */ /* 0x000fe20000000000 */
[----:B------:R-:W-:Y:S01]  /*9260*/  FSEL R169, R189, -INF , P2 ;  /* 0xff800000bda97808 */ /* 0x000fe20001000000 */
[----:B------:R-:W3:Y:S01]  /*9270*/  MUFU.TANH R200, R200 ;  /* 0x000000c800c87308 */ /* 0x000ee20000002400 */
[----:B------:R-:W-:Y:S01]  /*9280*/  FMNMX.FTZ R172, R161, R172, !PT ;  /* 0x000000aca1ac7209 */ /* 0x000fe20007810000 */
[----:B------:R-:W-:Y:S01]  /*9290*/  FMUL.FTZ R189, R152, UR61 ;  /* 0x0000003d98bd7c20 */ /* 0x000fe20008410000 */
[----:B------:R-:W-:-:S02]  /*92a0*/  ISETP.GT.AND P2, PT, R4, 0x18, PT ;  /* 0x000000180400780c */ /* 0x000fc40003f44270 */
[----:B------:R-:W-:Y:S02]  /*92b0*/  FSEL R164, R190, -INF , P3 ;  /* 0xff800000bea47808 */ /* 0x000fe40001800000 */
[----:B------:R-:W-:Y:S01]  /*92c0*/  FMNMX.FTZ R173, R169, R172, !PT ;  /* 0x000000aca9ad7209 */ /* 0x000fe20007810000 */
[----:B------:R-:W4:Y:S01]  /*92d0*/  MUFU.TANH R185, R185 ;  /* 0x000000b900b97308 */ /* 0x000f220000002400 */
[----:B------:R-:W-:Y:S02]  /*92e0*/  ISETP.GT.AND P3, PT, R4, 0x19, PT ;  /* 0x000000190400780c */ /* 0x000fe40003f64270 */
[----:B-1----:R-:W-:Y:S02]  /*92f0*/  FSEL R165, R191, -INF , P2 ;  /* 0xff800000bfa57808 */ /* 0x002fe40001000000 */
[----:B------:R-:W-:Y:S02]  /*9300*/  FMNMX.FTZ R190, R164, R173, !PT ;  /* 0x000000ada4be7209 */ /* 0x000fe40007810000 */
[----:B------:R-:W-:Y:S01]  /*9310*/  ISETP.GT.AND P2, PT, R4, 0x20, PT ;  /* 0x000000200400780c */ /* 0x000fe20003f44270 */
[----:B------:R-:W1:Y:S01]  /*9320*/  MUFU.TANH R188, R188 ;  /* 0x000000bc00bc7308 */ /* 0x000e620000002400 */
[----:B--2---:R-:W-:-:S02]  /*9330*/  FSEL R172, R180, -INF , P3 ;  /* 0xff800000b4ac7808 */ /* 0x004fc40001800000 */
[----:B------:R-:W-:Y:S02]  /*9340*/  FMNMX.FTZ R173, R165, R190, !PT ;  /* 0x000000bea5ad7209 */ /* 0x000fe40007810000 */
[----:B0-----:R-:W-:Y:S02]  /*9350*/  FSEL R152, R181, -INF , P2 ;  /* 0xff800000b5987808 */ /* 0x001fe40001000000 */
[----:B------:R-:W-:Y:S01]  /*9360*/  ISETP.GT.AND P3, PT, R4, 0x21, PT ;  /* 0x000000210400780c */ /* 0x000fe20003f64270 */
[----:B------:R-:W0:Y:S01]  /*9370*/  MUFU.TANH R189, R189 ;  /* 0x000000bd00bd7308 */ /* 0x000e220000002400 */
[----:B------:R-:W-:Y:S02]  /*9380*/  FMNMX.FTZ R181, R172, R173, !PT ;  /* 0x000000adacb57209 */ /* 0x000fe40007810000 */
[----:B------:R-:W-:Y:S02]  /*9390*/  ISETP.GT.AND P2, PT, R4, 0x28, PT ;  /* 0x000000280400780c */ /* 0x000fe40003f44270 */
[----:B------:R-:W-:Y:S01]  /*93a0*/  FSEL R173, R182, -INF , P3 ;  /* 0xff800000b6ad7808 */ /* 0x000fe20001800000 */
[----:B------:R-:W-:Y:S01]  /*93b0*/  FMUL.FTZ R182, R153, UR61 ;  /* 0x0000003d99b67c20 */ /* 0x000fe20008410000 */
[----:B------:R-:W-:-:S02]  /*93c0*/  FMNMX.FTZ R190, R152, R181, !PT ;  /* 0x000000b598be7209 */ /* 0x000fc40007810000 */
[----:B------:R-:W-:Y:S02]  /*93d0*/  ISETP.GT.AND P3, PT, R4, 0x29, PT ;  /* 0x000000290400780c */ /* 0x000fe40003f64270 */
[----:B------:R-:W-:Y:S02]  /*93e0*/  FSEL R180, R183, -INF , P2 ;  /* 0xff800000b7b47808 */ /* 0x000fe40001000000 */
[----:B------:R-:W-:Y:S01]  /*93f0*/  FMNMX.FTZ R181, R173, R190, !PT ;  /* 0x000000beadb57209 */ /* 0x000fe20007810000 */
[----:B------:R-:W-:Y:S01]  /*9400*/  FMUL.FTZ R190, R156, UR61 ;  /* 0x0000003d9cbe7c20 */ /* 0x000fe20008410000 */
[----:B---3--:R-:W-:Y:S01]  /*9410*/  FSEL R153, R200, -INF , P3 ;  /* 0xff800000c8997808 */ /* 0x008fe20001800000 */
[----:B------:R2:W3:Y:S01]  /*9420*/  MUFU.TANH R183, R182 ;  /* 0x000000b600b77308 */ /* 0x0004e20000002400 */
[----:B------:R-:W-:Y:S02]  /*9430*/  ISETP.GT.AND P2, PT, R4, 0x30, PT ;  /* 0x000000300400780c */ /* 0x000fe40003f44270 */
[----:B------:R-:W-:-:S02]  /*9440*/  FMNMX.FTZ R200, R180, R181, !PT ;  /* 0x000000b5b4c87209 */ /* 0x000fc40007810000 */
[C---:B------:R-:W-:Y:S02]  /*9450*/  ISETP.GT.AND P3, PT, R4.reuse, 0x31, PT ;  /* 0x000000310400780c */ /* 0x040fe40003f64270 */
[----:B------:R-:W-:Y:S01]  /*9460*/  FSEL R156, R201, -INF , P2 ;  /* 0xff800000c99c7808 */ /* 0x000fe20001000000 */
[----:B------:R-:W5:Y:S01]  /*9470*/  MUFU.TANH R190, R190 ;  /* 0x000000be00be7308 */ /* 0x000f620000002400 */
[----:B------:R-:W-:Y:S02]  /*9480*/  FMNMX.FTZ R191, R153, R200, !PT ;  /* 0x000000c899bf7209 */ /* 0x000fe40007810000 */
[----:B------:R-:W-:Y:S02]  /*9490*/  ISETP.GT.AND P2, PT, R4, 0x38, PT ;  /* 0x000000380400780c */ /* 0x000fe40003f44270 */
[----:B----4-:R-:W-:Y:S01]  /*94a0*/  FSEL R181, R185, -INF , P3 ;  /* 0xff800000b9b57808 */ /* 0x010fe20001800000 */
[----:B------:R-:W-:Y:S01]  /*94b0*/  FMUL.FTZ R185, R157, UR61 ;  /* 0x0000003d9db97c20 */ /* 0x000fe20008410000 */
[----:B--2---:R-:W-:-:S02]  /*94c0*/  FMNMX.FTZ R182, R156, R191, !PT ;  /* 0x000000bf9cb67209 */ /* 0x004fc40007810000 */
[----:B------:R-:W-:Y:S02]  /*94d0*/  ISETP.GT.AND P3, PT, R4, 0x39, PT ;  /* 0x000000390400780c */ /* 0x000fe40003f64270 */
[----:B------:R-:W-:Y:S02]  /*94e0*/  FSEL R157, R186, -INF , P2 ;  /* 0xff800000ba9d7808 */ /* 0x000fe40001000000 */
[----:B------:R-:W-:Y:S01]  /*94f0*/  FMNMX.FTZ R200, R181, R182, !PT ;  /* 0x000000b6b5c87209 */ /* 0x000fe20007810000 */
[----:B------:R5:W2:Y:S01]  /*9500*/  MUFU.TANH R186, R185 ;  /* 0x000000b900ba7308 */ /* 0x000aa20000002400 */
[----:B------:R-:W-:Y:S02]  /*9510*/  ISETP.GT.AND P2, PT, R4, 0x40, PT ;  /* 0x000000400400780c */ /* 0x000fe40003f44270 */
[----:B-1----:R-:W-:Y:S01]  /*9520*/  FSEL R182, R188, -INF , P3 ;  /* 0xff800000bcb67808 */ /* 0x002fe20001800000 */
[----:B------:R-:W-:Y:S01]  /*9530*/  FMUL.FTZ R188, R170, UR61 ;  /* 0x0000003daabc7c20 */ /* 0x000fe20008410000 */
[----:B------:R-:W-:-:S02]  /*9540*/  FMNMX.FTZ R191, R157, R200, !PT ;  /* 0x000000c89dbf7209 */ /* 0x000fc40007810000 */
[----:B------:R-:W-:Y:S02]  /*9550*/  ISETP.GT.AND P3, PT, R4, 0x41, PT ;  /* 0x000000410400780c */ /* 0x000fe40003f64270 */
[----:B0-----:R-:W-:Y:S01]  /*9560*/  FSEL R170, R189, -INF , P2 ;  /* 0xff800000bdaa7808 */ /* 0x001fe20001000000 */
[----:B------:R-:W-:Y:S01]  /*9570*/  FMUL.FTZ R189, R171, UR61 ;  /* 0x0000003dabbd7c20 */ /* 0x000fe20008410000 */
[----:B------:R-:W-:Y:S01]  /*9580*/  FMNMX.FTZ R191, R182, R191, !PT ;  /* 0x000000bfb6bf7209 */ /* 0x000fe20007810000 */
[----:B------:R-:W0:Y:S01]  /*9590*/  MUFU.TANH R188, R188 ;  /* 0x000000bc00bc7308 */ /* 0x000e220000002400 */
[----:B------:R-:W-:Y:S02]  /*95a0*/  ISETP.GT.AND P2, PT, R4, 0x48, PT ;  /* 0x000000480400780c */ /* 0x000fe40003f44270 */
[----:B---3--:R-:W-:Y:S02]  /*95b0*/  FSEL R183, R183, -INF , P3 ;  /* 0xff800000b7b77808 */ /* 0x008fe40001800000 */
[----:B------:R-:W-:-:S02]  /*95c0*/  FMNMX.FTZ R200, R170, R191, !PT ;  /* 0x000000bfaac87209 */ /* 0x000fc40007810000 */
[----:B------:R-:W-:Y:S01]  /*95d0*/  ISETP.GT.AND P3, PT, R4, 0x49, PT ;  /* 0x000000490400780c */ /* 0x000fe20003f64270 */
[----:B------:R-:W1:Y:S01]  /*95e0*/  MUFU.TANH R189, R189 ;  /* 0x000000bd00bd7308 */ /* 0x000e620000002400 */
[----:B-----5:R-:W-:Y:S01]  /*95f0*/  FSEL R185, R190, -INF , P2 ;  /* 0xff800000beb97808 */ /* 0x020fe20001000000 */
[----:B------:R-:W-:Y:S01]  /*9600*/  VIADD R190, R4, 0x8 ;  /* 0x0000000804be7836 */ /* 0x000fe20000000000 */
[----:B------:R-:W-:Y:S02]  /*9610*/  FMNMX.FTZ R200, R183, R200, !PT ;  /* 0x000000c8b7c87209 */ /* 0x000fe40007810000 */
[----:B--2---:R-:W-:Y:S02]  /*9620*/  FSEL R171, R186, -INF , P3 ;  /* 0xff800000baab7808 */ /* 0x004fe40001800000 */
[----:B------:R-:W-:Y:S02]  /*9630*/  FMNMX.FTZ R200, R185, R200, !PT ;  /* 0x000000c8b9c87209 */ /* 0x000fe40007810000 */
[----:B------:R-:W-:-:S02]  /*9640*/  ISETP.GT.AND P2, PT, R190, RZ, PT ;  /* 0x000000ffbe00720c */ /* 0x000fc40003f44270 */
[----:B------:R-:W-:Y:S02]  /*9650*/  FMNMX.FTZ R200, R171, R200, !PT ;  /* 0x000000c8abc87209 */ /* 0x000fe40007810000 */
[C---:B------:R-:W-:Y:S02]  /*9660*/  ISETP.GT.AND P3, PT, R190.reuse, 0x1, PT ;  /* 0x00000001be00780c */ /* 0x040fe40003f64270 */
[----:B------:R-:W-:Y:S01]  /*9670*/  ISETP.GT.AND P4, PT, R190, 0x8, PT ;  /* 0x00000008be00780c */ /* 0x000fe20003f84270 */
[----:B------:R-:W2:Y:S01]  /*9680*/  SHFL.BFLY PT, R191, R200, 0x2, 0x1f ;  /* 0x0c401f00c8bf7f89 */ /* 0x000ea200000e0000 */
[----:B------:R-:W-:Y:S02]  /*9690*/  FSEL R2, R2, -INF , P3 ;  /* 0xff80000002027808 */ /* 0x000fe40001800000 */
[C---:B------:R-:W-:Y:S02]  /*96a0*/  ISETP.GT.AND P5, PT, R190.reuse, 0x9, PT ;  /* 0x00000009be00780c */ /* 0x040fe40003fa4270 */
[----:B------:R-:W-:-:S02]  /*96b0*/  ISETP.GT.AND P3, PT, R190, 0x10, PT ;  /* 0x00000010be00780c */ /* 0x000fc40003f64270 */
[----:B------:R-:W-:Y:S02]  /*96c0*/  FSEL R184, R184, -INF , P5 ;  /* 0xff800000b8b87808 */ /* 0x000fe40002800000 */
[----:B------:R-:W-:Y:S02]  /*96d0*/  FSEL R176, R176, -INF , P3 ;  /* 0xff800000b0b07808 */ /* 0x000fe40001800000 */
[----:B------:R-:W-:-:S04]  /*96e0*/  ISETP.GT.AND P3, PT, R190, 0x18, PT ;  /* 0x00000018be00780c */ /* 0x000fc80003f64270 */
[----:B------:R-:W-:Y:S02]  /*96f0*/  FSEL R178, R178, -INF , P3 ;  /* 0xff800000b2b27808 */ /* 0x000fe40001800000 */
[----:B------:R-:W-:Y:S02]  /*9700*/  ISETP.GT.AND P3, PT, R190, 0x20, PT ;  /* 0x00000020be00780c */ /* 0x000fe40003f64270 */
[----:B--2---:R-:W-:Y:S01]  /*9710*/  FMNMX.FTZ R186, R200, R191, !PT ;  /* 0x000000bfc8ba7209 */ /* 0x004fe20007810000 */
[----:B------:R-:W-:Y:S01]  /*9720*/  FMUL.FTZ R191, R159, UR61 ;  /* 0x0000003d9fbf7c20 */ /* 0x000fe20008410000 */
[----:B------:R-:W-:Y:S02]  /*9730*/  FSEL R159, R3, -INF , P4 ;  /* 0xff800000039f7808 */ /* 0x000fe40002000000 */
[----:B------:R-:W-:Y:S01]  /*9740*/  ISETP.GT.AND P4, PT, R190, 0x11, PT ;  /* 0x00000011be00780c */ /* 0x000fe20003f84270 */
[----:B------:R-:W2:Y:S02]  /*9750*/  SHFL.BFLY PT, R201, R186, 0x1, 0x1f ;  /* 0x0c201f00bac97f89 */ /* 0x000ea400000e0000 */
[----:B------:R-:W3:Y:S01]  /*9760*/  MUFU.TANH R191, R191 ;  /* 0x000000bf00bf7308 */ /* 0x000ee20000002400 */
[----:B--2---:R-:W-:-:S02]  /*9770*/  FMNMX.FTZ R4, R186, R201, !PT ;  /* 0x000000c9ba047209 */ /* 0x004fc40007810000 */
[----:B------:R-:W-:Y:S02]  /*9780*/  FSEL R186, R0, -INF , P2 ;  /* 0xff80000000ba7808 */ /* 0x000fe40001000000 */
[C---:B------:R-:W-:Y:S01]  /*9790*/  FSETP.NEU.FTZ.AND P2, PT, R4.reuse, -INF , PT ;  /* 0xff8000000400780b */ /* 0x040fe20003f5d000 */
[----:B------:R-:W-:-:S05]  /*97a0*/  FMUL.FTZ R0, R4, UR5 ;  /* 0x0000000504007c20 */ /* 0x000fca0008410000 */
[----:B------:R-:W-:-:S05]  /*97b0*/  FSEL R0, R0, RZ, P2 ;  /* 0x000000ff00007208 */ /* 0x000fca0001000000 */
[--C-:B------:R-:W-:Y:S01]  /*97c0*/  FFMA.FTZ R208, R160, UR5, -R0.reuse ;  /* 0x00000005a0d07c23 */ /* 0x100fe20008010800 */
[----:B0-----:R-:W-:Y:S01]  /*97d0*/  FSEL R160, R188, -INF , P3 ;  /* 0xff800000bca07808 */ /* 0x001fe20001800000 */
        /* <DEDUP_REMOVED lines=14> */
[----:B------:R-:W-:Y:S01]  /*98c0*/  FFMA.FTZ R171, R171, UR5, -R0 ;  /* 0x00000005abab7c23 */ /* 0x000fe20008010800 */
[----:B------:R-:W-:Y:S02]  /*98d0*/  MUFU.EX2 R208, R208 ;  /* 0x000000d000d07308 */ /* 0x000fe40000000800 */
[----:B------:R-:W-:-:S02]  /*98e0*/  FSEL R166, R166, -INF , P3 ;  /* 0xff800000a6a67808 */ /* 0x000fc40001800000 */
[----:B------:R-:W-:-:S04]  /*98f0*/  ISETP.GT.AND P3, PT, R190, 0x40, PT ;  /* 0x00000040be00780c */ /* 0x000fc80003f64270 */
[----:B------:R-:W-:Y:S01]  /*9900*/  FSEL R154, R154, -INF , P3 ;  /* 0xff8000009a9a7808 */ /* 0x000fe20001800000 */
[----:B------:R-:W-:Y:S01]  /*9910*/  MUFU.EX2 R210, R210 ;  /* 0x000000d200d27308 */ /* 0x000fe20000000800 */
[----:B------:R-:W-:-:S04]  /*9920*/  ISETP.GT.AND P3, PT, R190, 0x48, PT ;  /* 0x00000048be00780c */ /* 0x000fc80003f64270 */
[----:B------:R-:W-:-:S03]  /*9930*/  FSEL R158, R158, -INF , P3 ;  /* 0xff8000009e9e7808 */ /* 0x000fc60001800000 */
        /* <DEDUP_REMOVED lines=14> */
[----:B------:R-:W-:Y:S01]  /*9a20*/  FFMA.FTZ R197, R187, UR5, -R0 ;  /* 0x00000005bbc57c23 */ /* 0x000fe20008010800 */
[----:B------:R-:W-:Y:S01]  /*9a30*/  FSEL R187, R177, -INF , P4 ;  /* 0xff800000b1bb7808 */ /* 0x000fe20002000000 */
[----:B------:R-:W-:Y:S01]  /*9a40*/  HGMMA.64x256x16.F32 R24, R192, gdesc[UR4].tnspB, R24, gsb0 ;  /* 0x43e00004c0187df0 */ /* 0x000fe20008000818 */
[----:B------:R-:W-:Y:S01]  /*9a50*/  FMNMX.FTZ R3, R159, R196, !PT ;  /* 0x000000c49f037209 */ /* 0x000fe20007810000 */
[----:B------:R-:W-:Y:S01]  /*9a60*/  MUFU.EX2 R177, R197 ;  /* 0x000000c500b17308 */ /* 0x000fe20000000800 */
[----:B------:R-:W-:-:S02]  /*9a70*/  ISETP.GT.AND P4, PT, R190, 0x19, PT ;  /* 0x00000019be00780c */ /* 0x000fc40003f84270 */
[----:B------:R-:W-:Y:S02]  /*9a80*/  FMNMX.FTZ R3, R184, R3, !PT ;  /* 0x00000003b8037209 */ /* 0x000fe40007810000 */
[----:B------:R-:W-:Y:S02]  /*9a90*/  FSEL R179, R179, -INF , P4 ;  /* 0xff800000b3b37808 */ /* 0x000fe40002000000 */
[----:B------:R-:W-:Y:S01]  /*9aa0*/  FMNMX.FTZ R196, R176, R3, !PT ;  /* 0x00000003b0c47209 */ /* 0x000fe20007810000 */
[----:B------:R-:W-:Y:S01]  /*9ab0*/  MUFU.EX2 R198, R198 ;  /* 0x000000c600c67308 */ /* 0x000fe20000000800 */
[----:B------:R-:W-:Y:S02]  /*9ac0*/  ISETP.GT.AND P4, PT, R190, 0x21, PT ;  /* 0x00000021be00780c */ /* 0x000fe40003f84270 */
[----:B------:R-:W-:Y:S02]  /*9ad0*/  FMNMX.FTZ R3, R187, R196, !PT ;  /* 0x000000c4bb037209 */ /* 0x000fe40007810000 */
[----:B-1----:R-:W-:-:S02]  /*9ae0*/  FSEL R168, R189, -INF , P4 ;  /* 0xff800000bda87808 */ /* 0x002fc40002000000 */
[----:B------:R-:W-:Y:S01]  /*9af0*/  FMNMX.FTZ R196, R178, R3, !PT ;  /* 0x00000003b2c47209 */ /* 0x000fe20007810000 */
[----:B------:R-:W-:Y:S01]  /*9b00*/  MUFU.EX2 R157, R157 ;  /* 0x0000009d009d7308 */ /* 0x000fe20000000800 */
[----:B------:R-:W-:Y:S02]  /*9b10*/  ISETP.GT.AND P4, PT, R190, 0x29, PT ;  /* 0x00000029be00780c */ /* 0x000fe40003f84270 */
[----:B------:R-:W-:Y:S01]  /*9b20*/  FMNMX.FTZ R3, R179, R196, !PT ;  /* 0x000000c4b3037209 */ /* 0x000fe20007810000 */
[--C-:B------:R-:W-:Y:S01]  /*9b30*/  FFMA.FTZ R196, R156, UR5, -R0.reuse ;  /* 0x000000059cc47c23 */ /* 0x100fe20008010800 */
[----:B------:R-:W-:Y:S01]  /*9b40*/  FSEL R175, R175, -INF , P4 ;  /* 0xff800000afaf7808 */ /* 0x000fe20002000000 */
[----:B------:R-:W-:Y:S01]  /*9b50*/  FFMA.FTZ R156, R185, UR5, -R0 ;  /* 0x00000005b99c7c23 */ /* 0x000fe20008010800 */
[----:B------:R-:W-:Y:S02]  /*9b60*/  FMNMX.FTZ R3, R160, R3, !PT ;  /* 0x00000003a0037209 */ /* 0x000fe40007810000 */
[----:B------:R-:W-:Y:S01]  /*9b70*/  ISETP.GT.AND P4, PT, R190, 0x31, PT ;  /* 0x00000031be00780c */ /* 0x000fe20003f84270 */
[----:B------:R-:W-:Y:S01]  /*9b80*/  MUFU.EX2 R196, R196 ;  /* 0x000000c400c47308 */ /* 0x000fe20000000800 */
[----:B------:R-:W-:-:S02]  /*9b90*/  FMNMX.FTZ R3, R168, R3, !PT ;  /* 0x00000003a8037209 */ /* 0x000fc40007810000 */
[----:B------:R-:W-:Y:S02]  /*9ba0*/  FSEL R163, R163, -INF , P4 ;  /* 0xff800000a3a37808 */ /* 0x000fe40002000000 */
[----:B------:R-:W-:Y:S02]  /*9bb0*/  FMNMX.FTZ R188, R174, R3, !PT ;  /* 0x00000003aebc7209 */ /* 0x000fe40007810000 */
[----:B------:R-:W-:Y:S01]  /*9bc0*/  ISETP.GT.AND P4, PT, R190, 0x39, PT ;  /* 0x00000039be00780c */ /* 0x000fe20003f84270 */
[----:B------:R-:W-:Y:S01]  /*9bd0*/  MUFU.EX2 R156, R156 ;  /* 0x0000009c009c7308 */ /* 0x000fe20000000800 */
[----:B------:R-:W-:Y:S02]  /*9be0*/  FMNMX.FTZ R3, R175, R188, !PT ;  /* 0x000000bcaf037209 */ /* 0x000fe40007810000 */
[----:B------:R-:W-:Y:S02]  /*9bf0*/  FSEL R164, R167, -INF , P4 ;  /* 0xff800000a7a47808 */ /* 0x000fe40002000000 */
[----:B------:R-:W-:-:S02]  /*9c00*/  FMNMX.FTZ R188, R162, R3, !PT ;  /* 0x00000003a2bc7209 */ /* 0x000fc40007810000 */
[----:B------:R-:W-:Y:S01]  /*9c10*/  ISETP.GT.AND P4, PT, R190, 0x41, PT ;  /* 0x00000041be00780c */ /* 0x000fe20003f84270 */
[----:B------:R0:W-:Y:S01]  /*9c20*/  MUFU.EX2 R167, R169 ;  /* 0x000000a900a77308 */ /* 0x0001e20000000800 */
[----:B------:R-:W-:Y:S02]  /*9c30*/  FMNMX.FTZ R3, R163, R188, !PT ;  /* 0x000000bca3037209 */ /* 0x000fe40007810000 */
[----:B------:R-:W-:Y:S02]  /*9c40*/  FSEL R155, R155, -INF , P4 ;  /* 0xff8000009b9b7808 */ /* 0x000fe40002000000 */
[----:B------:R-:W-:Y:S02]  /*9c50*/  FMNMX.FTZ R3, R166, R3, !PT ;  /* 0x00000003a6037209 */ /* 0x000fe40007810000 */
[----:B------:R-:W-:Y:S02]  /*9c60*/  ISETP.GT.AND P4, PT, R190, 0x49, PT ;  /* 0x00000049be00780c */ /* 0x000fe40003f84270 */
[----:B------:R-:W-:Y:S01]  /*9c70*/  FMNMX.FTZ R3, R164, R3, !PT ;  /* 0x00000003a4037209 */ /* 0x000fe20007810000 */
[--C-:B0-----:R-:W-:Y:S01]  /*9c80*/  FFMA.FTZ R169, R173, UR5, -R0.reuse ;  /* 0x00000005ada97c23 */ /* 0x101fe20008010800 */
[----:B---3--:R-:W-:Y:S01]  /*9c90*/  FSEL R172, R191, -INF , P4 ;  /* 0xff800000bfac7808 */ /* 0x008fe20002000000 */
[--C-:B------:R-:W-:Y:S01]  /*9ca0*/  FFMA.FTZ R173, R181, UR5, -R0.reuse ;  /* 0x00000005b5ad7c23 */ /* 0x100fe20008010800 */
[----:B------:R-:W-:Y:S01]  /*9cb0*/  FMNMX.FTZ R188, R154, R3, !PT ;  /* 0x000000039abc7209 */ /* 0x000fe20007810000 */
[----:B------:R-:W-:Y:S01]  /*9cc0*/  FFMA.FTZ R181, R183, UR5, -R0 ;  /* 0x00000005b7b57c23 */ /* 0x000fe20008010800 */
[----:B------:R-:W-:Y:S01]  /*9cd0*/  FSEL R183, R4, RZ, P2 ;  /* 0x000000ff04b77208 */ /* 0x000fe20001000000 */
[----:B------:R-:W-:Y:S01]  /*9ce0*/  MUFU.EX2 R169, R169 ;  /* 0x000000a900a97308 */ /* 0x000fe20000000800 */
[----:B------:R-:W-:-:S02]  /*9cf0*/  FMNMX.FTZ R3, R155, R188, !PT ;  /* 0x000000bc9b037209 */ /* 0x000fc40007810000 */
[----:B------:R-:W-:Y:S01]  /*9d00*/  R2UR UR6, R226 ;  /* 0x00000000e20672ca */ /* 0x000fe200000e0000 */
[----:B------:R-:W-:Y:S01]  /*9d10*/  FADD.FTZ R183, -R183, R20 ;  /* 0x00000014b7b77221 */ /* 0x000fe20000010100 */
[----:B------:R-:W-:-:S03]  /*9d20*/  FMNMX.FTZ R3, R158, R3, !PT ;  /* 0x000000039e037209 */ /* 0x000fc60007810000 */
[----:B------:R-:W-:Y:S01]  /*9d30*/  MUFU.EX2 R173, R173 ;  /* 0x000000ad00ad7308 */ /* 0x000fe20000000800 */
[----:B------:R-:W-:-:S05]  /*9d40*/  FMNMX.FTZ R3, R172, R3, !PT ;  /* 0x00000003ac037209 */ /* 0x000fca0007810000 */
[----:B------:R-:W0:Y:S02]  /*9d50*/  SHFL.BFLY PT, R152, R3, 0x2, 0x1f ;  /* 0x0c401f0003987f89 */ /* 0x000e2400000e0000 */
[----:B------:R-:W-:Y:S01]  /*9d60*/  MUFU.EX2 R181, R181 ;  /* 0x000000b500b57308 */ /* 0x000fe20000000800 */
[----:B------:R-:W-:Y:S01]  /*9d70*/  UISETP.GT.AND UP0, UPT, UR11, UR6, UPT ;  /* 0x000000060b00728c */ /* 0x000fe2000bf04270 */
[----:B------:R-:W-:-:S13]  /*9d80*/  R2UR UR6, R16 ;  /* 0x00000000100672ca */ /* 0x000fda00000e0000 */
[----:B------:R-:W-:Y:S02]  /*9d90*/  MOV R230, UR6 ;  /* 0x0000000600e67c02 */ /* 0x000fe40008000f00 */
[----:B0-----:R-:W-:Y:S01]  /*9da0*/  FMNMX.FTZ R180, R3, R152, !PT ;  /* 0x0000009803b47209 */ /* 0x001fe20007810000 */
[----:B------:R-:W-:Y:S01]  /*9db0*/  FFMA.FTZ R152, R170, UR5, -R0 ;  /* 0x00000005aa987c23 */ /* 0x000fe20008010800 */
[----:B------:R-:W-:-:S03]  /*9dc0*/  FMUL.FTZ R0, R183, UR5 ;  /* 0x00000005b7007c20 */ /* 0x000fc60008410000 */
[----:B------:R-:W0:Y:S02]  /*9dd0*/  SHFL.BFLY PT, R3, R180, 0x1, 0x1f ;  /* 0x0c201f00b4037f89 */ /* 0x000e2400000e0000 */
[----:B------:R-:W-:Y:S08]  /*9de0*/  MUFU.EX2 R152, R152 ;  /* 0x0000009800987308 */ /* 0x000ff00000000800 */
[----:B------:R-:W1:Y:S01]  /*9df0*/  MUFU.EX2 R0, R0 ;  /* 0x0000000000007308 */ /* 0x000e620000000800 */
[----:B0-----:R-:W-:-:S04]  /*9e00*/  FMNMX.FTZ R3, R180, R3, !PT ;  /* 0x00000003b4037209 */ /* 0x001fc80007810000 */
[C---:B------:R-:W-:Y:S01]  /*9e10*/  FSETP.NEU.FTZ.AND P2, PT, R3.reuse, -INF , PT ;  /* 0xff8000000300780b */ /* 0x040fe20003f5d000 */
[----:B------:R-:W-:-:S05]  /*9e20*/  FMUL.FTZ R20, R3, UR5 ;  /* 0x0000000503147c20 */ /* 0x000fca0008410000 */
[----:B------:R-:W-:-:S05]  /*9e30*/  FSEL R183, R20, RZ, P2 ;  /* 0x000000ff14b77208 */ /* 0x000fca0001000000 */
[--C-:B------:R-:W-:Y:S01]  /*9e40*/  FFMA.FTZ R20, R2, UR5, -R183.reuse ;  /* 0x0000000502147c23 */ /* 0x100fe200080108b7 */
[----:B------:R-:W-:Y:S01]  /*9e50*/  FSEL R2, R3, RZ, P2 ;  /* 0x000000ff03027208 */ /* 0x000fe20001000000 */
[--C-:B------:R-:W-:Y:S01]  /*9e60*/  FFMA.FTZ R209, R186, UR5, -R183.reuse ;  /* 0x00000005bad17c23 */ /* 0x100fe200080108b7 */
[--C-:B------:R-:W-:Y:S01]  /*9e70*/  FFMA.FTZ R211, R159, UR5, -R183.reuse ;  /* 0x000000059fd37c23 */ /* 0x100fe200080108b7 */
[----:B------:R-:W-:Y:S01]  /*9e80*/  FFMA.FTZ R170, R184, UR5, -R183 ;  /* 0x00000005b8aa7c23 */ /* 0x000fe200080108b7 */
[----:B------:R-:W-:Y:S02]  /*9e90*/  IMAD.U32 R159, RZ, RZ, UR14 ;  /* 0x0000000eff9f7e24 */ /* 0x000fe4000f8e00ff */
[----:B------:R-:W-:Y:S01]  /*9ea0*/  FADD.FTZ R2, -R2, R21 ;  /* 0x0000001502027221 */ /* 0x000fe20000010100 */
[----:B-1----:R-:W-:Y:S01]  /*9eb0*/  FFMA.FTZ R21, R0, R14, R177 ;  /* 0x0000000e00157223 */ /* 0x002fe200000100b1 */
[----:B------:R-:W-:Y:S01]  /*9ec0*/  MUFU.EX2 R209, R209 ;  /* 0x000000d100d17308 */ /* 0x000fe20000000800 */
[----:B------:R-:W-:Y:S01]  /*9ed0*/  FFMA.FTZ R205, R176, UR5, -R183 ;  /* 0x00000005b0cd7c23 */ /* 0x000fe200080108b7 */
[----:B------:R-:W-:Y:S01]  /*9ee0*/  FMUL.FTZ R2, R2, UR5 ;  /* 0x0000000502027c20 */ /* 0x000fe20008410000 */
[----:B------:R-:W-:Y:S01]  /*9ef0*/  FADD.FTZ R21, R208, R21 ;  /* 0x00000015d0157221 */ /* 0x000fe20000010000 */
[--C-:B------:R-:W-:Y:S01]  /*9f00*/  FFMA.FTZ R176, R187, UR5, -R183.reuse ;  /* 0x00000005bbb07c23 */ /* 0x100fe200080108b7 */
[--C-:B------:R-:W-:Y:S01]  /*9f10*/  FFMA.FTZ R207, R178, UR5, -R183.reuse ;  /* 0x00000005b2cf7c23 */ /* 0x100fe200080108b7 */
[----:B------:R-:W-:Y:S01]  /*9f20*/  FFMA.FTZ R178, R179, UR5, -R183 ;  /* 0x00000005b3b27c23 */ /* 0x000fe200080108b7 */
[----:B------:R-:W-:Y:S01]  /*9f30*/  FADD.FTZ R14, R210, R21 ;  /* 0x00000015d20e7221 */ /* 0x000fe20000010000 */
[----:B------:R-:W0:Y:S01]  /*9f40*/  MUFU.EX2 R2, R2 ;  /* 0x0000000200027308 */ /* 0x000e220000000800 */
[--C-:B------:R-:W-:Y:S01]  /*9f50*/  FFMA.FTZ R201, R160, UR5, -R183.reuse ;  /* 0x00000005a0c97c23 */ /* 0x100fe200080108b7 */
[--C-:B------:R-:W-:Y:S01]  /*9f60*/  FFMA.FTZ R203, R174, UR5, -R183.reuse ;  /* 0x00000005aecb7c23 */ /* 0x100fe200080108b7 */
[----:B------:R-:W-:Y:S01]  /*9f70*/  FADD.FTZ R21, R161, R14 ;  /* 0x0000000ea1157221 */ /* 0x000fe20000010000 */
[----:B------:R-:W-:Y:S01]  /*9f80*/  @!P1 IADD3 R14, R159, 0x38840, RZ ;  /* 0x000388409f0e9810 */ /* 0x000fe20007ffe0ff */
[--C-:B------:R-:W-:Y:S01]  /*9f90*/  FFMA.FTZ R160, R168, UR5, -R183.reuse ;  /* 0x00000005a8a07c23 */ /* 0x100fe200080108b7 */
[----:B------:R-:W-:Y:S01]  /*9fa0*/  FFMA.FTZ R168, R175, UR5, -R183 ;  /* 0x00000005afa87c23 */ /* 0x000fe200080108b7 */
[----:B------:R-:W-:Y:S01]  /*9fb0*/  FADD.FTZ R174, R204, R21 ;  /* 0x00000015ccae7221 */ /* 0x000fe20000010000 */
[----:B------:R-:W1:Y:S01]  /*9fc0*/  MUFU.EX2 R20, R20 ;  /* 0x0000001400147308 */ /* 0x000e620000000800 */
[----:B------:R-:W-:Y:S01]  /*9fd0*/  @!P1 PRMT R14, RZ, 0x654, R14 ;  /* 0x00000654ff0e9816 */ /* 0x000fe2000000000e */
[--C-:B------:R-:W-:Y:S01]  /*9fe0*/  FFMA.FTZ R197, R162, UR5, -R183.reuse ;  /* 0x00000005a2c57c23 */ /* 0x100fe200080108b7 */
[----:B------:R-:W-:Y:S01]  /*9ff0*/  FADD.FTZ R21, R167, R174 ;  /* 0x000000aea7157221 */ /* 0x000fe20000010000 */
[--C-:B------:R-:W-:Y:S01]  /*a000*/  FFMA.FTZ R162, R163, UR5, -R183.reuse ;  /* 0x00000005a3a27c23 */ /* 0x100fe200080108b7 */
[--C-:B------:R-:W-:Y:S01]  /*a010*/  FFMA.FTZ R199, R166, UR5, -R183.reuse ;  /* 0x00000005a6c77c23 */ /* 0x100fe200080108b7 */
[----:B------:R-:W-:Y:S01]  /*a020*/  FFMA.FTZ R164, R164, UR5, -R183 ;  /* 0x00000005a4a47c23 */ /* 0x000fe200080108b7 */
[----:B------:R-:W-:Y:S01]  /*a030*/  FADD.FTZ R174, R206, R21 ;  /* 0x00000015ceae7221 */ /* 0x000fe20000010000 */
[----:B------:R-:W2:Y:S01]  /*a040*/  MUFU.EX2 R211, R211 ;  /* 0x000000d300d37308 */ /* 0x000ea20000000800 */
[----:B0-----:R-:W-:Y:S01]  /*a050*/  FFMA.FTZ R5, R2, R5, R209 ;  /* 0x0000000502057223 */ /* 0x001fe200000100d1 */
[--C-:B------:R-:W-:Y:S01]  /*a060*/  FFMA.FTZ R155, R155, UR5, -R183.reuse ;  /* 0x000000059b9b7c23 */ /* 0x100fe200080108b7 */
[----:B------:R-:W-:Y:S01]  /*a070*/  FADD.FTZ R21, R165, R174 ;  /* 0x000000aea5157221 */ /* 0x000fe20000010000 */
[--C-:B------:R-:W-:Y:S01]  /*a080*/  FFMA.FTZ R158, R158, UR5, -R183.reuse ;  /* 0x000000059e9e7c23 */ /* 0x100fe200080108b7 */
[----:B------:R-:W-:Y:S01]  /*a090*/  FFMA.FTZ R172, R172, UR5, -R183 ;  /* 0x00000005acac7c23 */ /* 0x000fe200080108b7 */
[----:B------:R-:W-:-:S02]  /*a0a0*/  IMAD.U32 R159, RZ, RZ, UR4 ;  /* 0x00000004ff9f7e24 */ /* 0x000fc4000f8e00ff */
[----:B------:R-:W-:Y:S01]  /*a0b0*/  FADD.FTZ R174, R200, R21 ;  /* 0x00000015c8ae7221 */ /* 0x000fe20000010000 */
[----:B------:R-:W0:Y:S01]  /*a0c0*/  MUFU.EX2 R170, R170 ;  /* 0x000000aa00aa7308 */ /* 0x000e220000000800 */
[----:B------:R-:W-:Y:S01]  /*a0d0*/  PLOP3.LUT P2, PT, PT, PT, UP0, 0x80, 0x0 ;  /* 0x000000000000781c */ /* 0x000fe20003f4f008 */
[----:B------:R-:W-:Y:S02]  /*a0e0*/  @!P1 VIADD R159, R159, 0x38860 ;  /* 0x000388609f9f9836 */ /* 0x000fe40000000000 */
[----:B------:R-:W-:Y:S01]  /*a0f0*/  FADD.FTZ R21, R169, R174 ;  /* 0x000000aea9157221 */ /* 0x000fe20000010000 */
[----:B------:R-:W-:Y:S01]  /*a100*/  UIADD3 UR4, UR11, -0x1, URZ ;  /* 0xffffffff0b047890 */ /* 0x000fe2000fffe03f */
[----:B-1----:R-:W-:Y:S02]  /*a110*/  F2FP.F16.F32.PACK_AB R209, R20, R209 ;  /* 0x000000d114d1723e */ /* 0x002fe400000000ff */
[----:B------:R-:W-:Y:S01]  /*a120*/  FADD.FTZ R166, R202, R21 ;  /* 0x00000015caa67221 */ /* 0x000fe20000010000 */
[----:B------:R-:W1:Y:S01]  /*a130*/  MUFU.EX2 R205, R205 ;  /* 0x000000cd00cd7308 */ /* 0x000e620000000800 */
[----:B------:R-:W-:Y:S01]  /*a140*/  @!P1 PRMT R159, RZ, 0x654, R159 ;  /* 0x00000654ff9f9816 */ /* 0x000fe2000000009f */
[----:B------:R-:W-:-:S02]  /*a150*/  IMAD.U32 R229, RZ, RZ, UR4 ;  /* 0x00000004ffe57e24 */ /* 0x000fc4000f8e00ff */
[----:B------:R-:W-:Y:S01]  /*a160*/  FADD.FTZ R21, R153, R166 ;  /* 0x000000a699157221 */ /* 0x000fe20000010000 */
[----:B------:R-:W-:Y:S02]  /*a170*/  F2FP.F16.F32.PACK_AB R208, R208, R177 ;  /* 0x000000b1d0d0723e */ /* 0x000fe400000000ff */
[----:B------:R-:W-:Y:S01]  /*a180*/  F2FP.F16.F32.PACK_AB R210, R161, R210 ;  /* 0x000000d2a1d2723e */ /* 0x000fe200000000ff */
[----:B------:R-:W-:Y:S01]  /*a190*/  FADD.FTZ R166, R196, R21 ;  /* 0x00000015c4a67221 */ /* 0x000fe20000010000 */
[----:B------:R-:W3:Y:S01]  /*a1a0*/  MUFU.EX2 R176, R176 ;  /* 0x000000b000b07308 */ /* 0x000ee20000000800 */
[----:B------:R-:W-:Y:S02]  /*a1b0*/  F2FP.F16.F32.PACK_AB R204, R167, R204 ;  /* 0x000000cca7cc723e */ /* 0x000fe400000000ff */
[----:B------:R-:W-:Y:S01]  /*a1c0*/  FADD.FTZ R21, R173, R166 ;  /* 0x000000a6ad157221 */ /* 0x000fe20000010000 */
[----:B------:R-:W-:Y:S02]  /*a1d0*/  F2FP.F16.F32.PACK_AB R206, R165, R206 ;  /* 0x000000cea5ce723e */ /* 0x000fe400000000ff */
[----:B------:R-:W-:Y:S01]  /*a1e0*/  F2FP.F16.F32.PACK_AB R200, R169, R200 ;  /* 0x000000c8a9c8723e */ /* 0x000fe200000000ff */
[----:B------:R-:W-:Y:S01]  /*a1f0*/  FADD.FTZ R166, R198, R21 ;  /* 0x00000015c6a67221 */ /* 0x000fe20000010000 */
[----:B------:R-:W4:Y:S01]  /*a200*/  MUFU.EX2 R207, R207 ;  /* 0x000000cf00cf7308 */ /* 0x000f220000000800 */
[----:B------:R-:W-:-:S02]  /*a210*/  F2FP.F16.F32.PACK_AB R202, R153, R202 ;  /* 0x000000ca99ca723e */ /* 0x000fc400000000ff */
[----:B------:R-:W-:Y:S01]  /*a220*/  FADD.FTZ R21, R157, R166 ;  /* 0x000000a69d157221 */ /* 0x000fe20000010000 */
[----:B------:R-:W-:Y:S02]  /*a230*/  F2FP.F16.F32.PACK_AB R196, R173, R196 ;  /* 0x000000c4adc4723e */ /* 0x000fe400000000ff */
[----:B------:R-:W-:Y:S02]  /*a240*/  F2FP.F16.F32.PACK_AB R198, R157, R198 ;  /* 0x000000c69dc6723e */ /* 0x000fe400000000ff */
[----:B------:R-:W5:Y:S08]  /*a250*/  MUFU.EX2 R178, R178 ;  /* 0x000000b200b27308 */ /* 0x000f700000000800 */
[----:B------:R-:W5:Y:S08]  /*a260*/  MUFU.EX2 R201, R201 ;  /* 0x000000c900c97308 */ /* 0x000f700000000800 */
[----:B------:R-:W5:Y:S08]  /*a270*/  MUFU.EX2 R160, R160 ;  /* 0x000000a000a07308 */ /* 0x000f700000000800 */
[----:B------:R-:W5:Y:S08]  /*a280*/  MUFU.EX2 R203, R203 ;  /* 0x000000cb00cb7308 */ /* 0x000f700000000800 */
[----:B------:R-:W5:Y:S08]  /*a290*/  MUFU.EX2 R168, R168 ;  /* 0x000000a800a87308 */ /* 0x000f700000000800 */
[----:B------:R-:W5:Y:S08]  /*a2a0*/  MUFU.EX2 R197, R197 ;  /* 0x000000c500c57308 */ /* 0x000f700000000800 */
[----:B------:R-:W5:Y:S01]  /*a2b0*/  MUFU.EX2 R162, R162 ;  /* 0x000000a200a27308 */ /* 0x000f620000000800 */
[----:B------:R-:W-:-:S02]  /*a2c0*/  WARPGROUP.DEPBAR.LE gsb0, 0x0 ;  /* 0x00008000000079c5 */ /* 0x000fc40000010000 */
[----:B------:R2:W-:Y:S05]  /*a2d0*/  @!P1 SYNCS.ARRIVE.TRANS64.RED.A1T0 RZ, [R14+URZ], RZ ;  /* 0x000000ff0eff99a7 */ /* 0x0005ea000810043f */
[----:B------:R-:W5:Y:S01]  /*a2e0*/  MUFU.EX2 R199, R199 ;  /* 0x000000c700c77308 */ /* 0x000f620000000800 */
[----:B------:R-:W-:Y:S01]  /*a2f0*/  FFMA.FTZ R193, R154, UR5, -R183 ;  /* 0x000000059ac17c23 */ /* 0x000fe200080108b7 */
[----:B------:R-:W-:Y:S02]  /*a300*/  F2FP.F16.F32.PACK_AB R192, R181, R152 ;  /* 0x00000098b5c0723e */ /* 0x000fe400000000ff */
[----:B------:R-:W-:Y:S01]  /*a310*/  F2FP.F16.F32.PACK_AB R194, R171, R156 ;  /* 0x0000009cabc2723e */ /* 0x000fe200000000ff */
[----:B--2---:R-:W-:-:S03]  /*a320*/  FADD.FTZ R14, R20, R5 ;  /* 0x00000005140e7221 */ /* 0x004fc60000010000 */
[----:B------:R2:W5:Y:S01]  /*a330*/  MUFU.EX2 R154, R164 ;  /* 0x000000a4009a7308 */ /* 0x0005620000000800 */
[----:B------:R1:W-:Y:S01]  /*a340*/  @!P1 SYNCS.ARRIVE.TRANS64.RED.A1T0 RZ, [R159+URZ], RZ ;  /* 0x000000ff9fff99a7 */ /* 0x0003e2000810043f */
[----:B------:R-:W-:Y:S02]  /*a350*/  IMAD.MOV.U32 R20, RZ, RZ, R4 ;  /* 0x000000ffff147224 */ /* 0x000fe400078e0004 */
[----:B------:R-:W-:Y:S01]  /*a360*/  FADD.FTZ R5, R211, R14 ;  /* 0x0000000ed3057221 */ /* 0x000fe20000010000 */
[----:B0-----:R-:W-:-:S03]  /*a370*/  F2FP.F16.F32.PACK_AB R211, R170, R211 ;  /* 0x000000d3aad3723e */ /* 0x001fc600000000ff */
[----:B------:R-:W-:Y:S01]  /*a380*/  FADD.FTZ R14, R170, R5 ;  /* 0x00000005aa0e7221 */ /* 0x000fe20000010000 */
[----:B------:R-:W0:Y:S01]  /*a390*/  MUFU.EX2 R193, R193 ;  /* 0x000000c100c17308 */ /* 0x000e220000000800 */
[----:B--2---:R-:W-:Y:S02]  /*a3a0*/  FADD.FTZ R164, R152, R21 ;  /* 0x0000001598a47221 */ /* 0x004fe40000010000 */
[----:B-1----:R-:W-:Y:S01]  /*a3b0*/  FADD.FTZ R5, R205, R14 ;  /* 0x0000000ecd057221 */ /* 0x002fe20000010000 */
[C---:B---3--:R-:W-:Y:S01]  /*a3c0*/  F2FP.F16.F32.PACK_AB R205, R176.reuse, R205 ;  /* 0x000000cdb0cd723e */ /* 0x048fe200000000ff */
[----:B------:R-:W-:Y:S02]  /*a3d0*/  FADD.FTZ R21, R181, R164 ;  /* 0x000000a4b5157221 */ /* 0x000fe40000010000 */
[----:B------:R-:W-:Y:S01]  /*a3e0*/  FADD.FTZ R14, R176, R5 ;  /* 0x00000005b00e7221 */ /* 0x000fe20000010000 */
[----:B------:R-:W1:Y:S01]  /*a3f0*/  MUFU.EX2 R155, R155 ;  /* 0x0000009b009b7308 */ /* 0x000e620000000800 */
[----:B------:R-:W-:Y:S01]  /*a400*/  FADD.FTZ R164, R156, R21 ;  /* 0x000000159ca47221 */ /* 0x000fe20000010000 */
[----:B------:R-:W-:-:S02]  /*a410*/  IMAD.MOV.U32 R21, RZ, RZ, R3 ;  /* 0x000000ffff157224 */ /* 0x000fc400078e0003 */
[----:B----4-:R-:W-:Y:S01]  /*a420*/  FADD.FTZ R5, R207, R14 ;  /* 0x0000000ecf057221 */ /* 0x010fe20000010000 */
[----:B-----5:R-:W-:-:S03]  /*a430*/  F2FP.F16.F32.PACK_AB R207, R178, R207 ;  /* 0x000000cfb2cf723e */ /* 0x020fc600000000ff */
[----:B------:R-:W-:Y:S01]  /*a440*/  FADD.FTZ R14, R178, R5 ;  /* 0x00000005b20e7221 */ /* 0x000fe20000010000 */
[----:B------:R-:W2:Y:S03]  /*a450*/  MUFU.EX2 R195, R158 ;  /* 0x0000009e00c37308 */ /* 0x000ea60000000800 */
[----:B------:R-:W-:Y:S01]  /*a460*/  FADD.FTZ R5, R201, R14 ;  /* 0x0000000ec9057221 */ /* 0x000fe20000010000 */
[----:B------:R-:W-:-:S03]  /*a470*/  F2FP.F16.F32.PACK_AB R201, R160, R201 ;  /* 0x000000c9a0c9723e */ /* 0x000fc600000000ff */
[----:B------:R-:W-:Y:S01]  /*a480*/  FADD.FTZ R14, R160, R5 ;  /* 0x00000005a00e7221 */ /* 0x000fe20000010000 */
[----:B------:R-:W3:Y:S03]  /*a490*/  MUFU.EX2 R172, R172 ;  /* 0x000000ac00ac7308 */ /* 0x000ee60000000800 */
[----:B------:R-:W-:Y:S01]  /*a4a0*/  FADD.FTZ R5, R203, R14 ;  /* 0x0000000ecb057221 */ /* 0x000fe20000010000 */
[----:B------:R-:W-:-:S03]  /*a4b0*/  F2FP.F16.F32.PACK_AB R203, R168, R203 ;  /* 0x000000cba8cb723e */ /* 0x000fc600000000ff */
[----:B------:R-:W-:-:S04]  /*a4c0*/  FADD.FTZ R14, R168, R5 ;  /* 0x00000005a80e7221 */ /* 0x000fc80000010000 */
[----:B------:R-:W-:Y:S01]  /*a4d0*/  FADD.FTZ R5, R197, R14 ;  /* 0x0000000ec5057221 */ /* 0x000fe20000010000 */
[----:B------:R-:W-:-:S03]  /*a4e0*/  F2FP.F16.F32.PACK_AB R197, R162, R197 ;  /* 0x000000c5a2c5723e */ /* 0x000fc600000000ff */
[----:B------:R-:W-:-:S04]  /*a4f0*/  FADD.FTZ R14, R162, R5 ;  /* 0x00000005a20e7221 */ /* 0x000fc80000010000 */
[----:B------:R-:W-:Y:S01]  /*a500*/  FADD.FTZ R5, R199, R14 ;  /* 0x0000000ec7057221 */ /* 0x000fe20000010000 */
[----:B------:R-:W-:Y:S01]  /*a510*/  FADD.FTZ R14, R171, R164 ;  /* 0x000000a4ab0e7221 */ /* 0x000fe20000010000 */
[C---:B------:R-:W-:Y:S02]  /*a520*/  F2FP.F16.F32.PACK_AB R199, R154.reuse, R199 ;  /* 0x000000c79ac7723e */ /* 0x040fe400000000ff */
[----:B------:R-:W-:-:S04]  /*a530*/  FADD.FTZ R152, R154, R5 ;  /* 0x000000059a987221 */ /* 0x000fc80000010000 */
[----:B0-----:R-:W-:Y:S01]  /*a540*/  FADD.FTZ R152, R193, R152 ;  /* 0x00000098c1987221 */ /* 0x001fe20000010000 */
[----:B-1----:R-:W-:-:S03]  /*a550*/  F2FP.F16.F32.PACK_AB R193, R155, R193 ;  /* 0x000000c19bc1723e */ /* 0x002fc600000000ff */
[----:B------:R-:W-:-:S04]  /*a560*/  FADD.FTZ R152, R155, R152 ;  /* 0x000000989b987221 */ /* 0x000fc80000010000 */
[----:B--2---:R-:W-:Y:S01]  /*a570*/  FADD.FTZ R152, R195, R152 ;  /* 0x00000098c3987221 */ /* 0x004fe20000010000 */
[----:B---3--:R-:W-:-:S03]  /*a580*/  F2FP.F16.F32.PACK_AB R195, R172, R195 ;  /* 0x000000c3acc3723e */ /* 0x008fc600000000ff */
[----:B------:R-:W-:Y:S01]  /*a590*/  FADD.FTZ R5, R172, R152 ;  /* 0x00000098ac057221 */ /* 0x000fe20000010000 */
[----:B------:R-:W-:Y:S06]  /*a5a0*/  @P2 BRA `(.L_x_2109) ;  /* 0xffffffbc00b02947 */ /* 0x000fec000383ffff */
[----:B------:R-:W-:-:S07]  /*a5b0*/  IMAD.U32 R227, RZ, RZ, UR4 ;  /* 0x00000004ffe37e24 */ /* 0x000fce000f8e00ff */
.L_x_2100:
[----:B------:R-:W-:-:S13]  /*a5c0*/  R2UR UR4, R227 ;  /* 0x00000000e30472ca */ /* 0x000fda00000e0000 */
[----:B------:R-:W-:-:S13]  /*a5d0*/  ISETP.LE.AND P2, PT, RZ, UR4, PT ;  /* 0x00000004ff007c0c */ /* 0x000fda000bf43270 */
[----:B------:R-:W-:Y:S05]  /*a5e0*/  @!P2 BRA `(.L_x_2110) ;  /* 0x0000003c00cca947 */ /* 0x000fea0003800000 */
[----:B------:R-:W-:Y:S01]  /*a5f0*/  R2UR UR4, R16 ;  /* 0x00000000100472ca */ /* 0x000fe200000e0000 */
[----:B------:R-:W-:Y:S01]  /*a600*/  IMAD.MOV.U32 R20, RZ, RZ, R3 ;  /* 0x000000ffff147224 */ /* 0x000fe200078e0003 */
[----:B------:R-:W-:Y:S01]  /*a610*/  MOV R19, R4 ;  /* 0x0000000400137202 */ /* 0x000fe20000000f00 */
[----:B------:R-:W-:Y:S01]  /*a620*/  IMAD.U32 R22, RZ, RZ, UR60 ;  /* 0x0000003cff167e24 */ /* 0x000fe2000f8e00ff */
[----:B------:R-:W-:-:S09]  /*a630*/  ULDC UR61, c[0x0][0x9d8] ;  /* 0x00027600003d7ab9 */ /* 0x000fd20000000800 */
[----:B------:R-:W-:-:S07]  /*a640*/  IMAD.U32 R21, RZ, RZ, UR4 ;  /* 0x00000004ff157e24 */ /* 0x000fce000f8e00ff */
.L_x_2119:
        /* <DEDUP_REMOVED lines=10> */
.L_x_2111:
[----:B------:R-:W-:Y:S02]  /*a6f0*/  R2UR UR4, R17 ;  /* 0x00000000110472ca */ /* 0x000fe400000e0000 */
[----:B------:R-:W-:-:S11]  /*a700*/  R2UR UR5, R16 ;  /* 0x00000000100572ca */ /* 0x000fd600000e0000 */
[----:B------:R-:W-:Y:S02]  /*a710*/  ULEA UR4, UR60, UR4, 0x3 ;  /* 0x000000043c047291 */ /* 0x000fe4000f8e183f */
[----:B------:R-:W-:-:S05]  /*a720*/  IMAD.U32 R3, RZ, RZ, UR5 ;  /* 0x00000005ff037e24 */ /* 0x000fca000f8e00ff */
[----:B------:R-:W-:-:S04]  /*a730*/  SHF.L.U32 R3, R3, 0x1f, RZ ;  /* 0x0000001f03037819 */ /* 0x000fc800000006ff */
[----:B------:R0:W1:Y:S01]  /*a740*/  SYNCS.PHASECHK.TRANS64.TRYWAIT P2, [UR4+0x38830], R3 ;  /* 0x03883003ff0075a7 */ /* 0x0000620008040144 */
[----:B------:R-:W-:Y:S05]  /*a750*/  @!P0 BRA `(.L_x_2112) ;  /* 0x0000000000048947 */ /* 0x000fea0003800000 */
[----:B------:R-:W-:Y:S01]  /*a760*/  BPT.TRAP 0x1 ;  /* 0x000000040000795c */ /* 0x000fe20000300000 */
.L_x_2112:
[----:B-1----:R-:W-:Y:S05]  /*a770*/  @P2 BRA `(.L_x_2113) ;  /* 0x0000000000082947 */ /* 0x002fea0003800000 */
[----:B------:R-:W1:Y:S02]  /*a780*/  SYNCS.PHASECHK.TRANS64.TRYWAIT P2, [UR4+0x38830], R3 ;  /* 0x03883003ff0075a7 */ /* 0x000e640008040144 */
[----:B-1----:R-:W-:Y:S05]  /*a790*/  @!P2 BRA `(.L_x_2114) ;  /* 0x000000d80078a947 */ /* 0x002fea0003800000 */
.L_x_2113:
        /* <DEDUP_REMOVED lines=617> */
[----:B------:R-:W-:-:S03]  /*ce30*/  UIADD3 UR6, UR4, 0x906, URZ ;  /* 0x0000090604067890 */ /* 0x000fc6000fffe03f */
        /* <DEDUP_REMOVED lines=25> */
.L_x_2115:
        /* <DEDUP_REMOVED lines=9> */
.L_x_2116:
[----:B---3--:R-:W-:Y:S05]  /*d060*/  @P2 BRA `(.L_x_2117) ;  /* 0x0000000000082947 */ /* 0x008fea0003800000 */
[----:B------:R-:W3:Y:S02]  /*d070*/  SYNCS.PHASECHK.TRANS64.TRYWAIT P2, [UR4+0x38850], R0 ;  /* 0x03885000ff0075a7 */ /* 0x000ee40008040144 */
[----:B---3--:R-:W-:Y:S05]  /*d080*/  @!P2 BRA `(.L_x_2118) ;  /* 0x000000b00054a947 */ /* 0x008fea0003800000 */
.L_x_2117:
[----:B------:R-:W-:Y:S01]  /*d090*/  R2UR UR11, R17 ;  /* 0x00000000110b72ca */ /* 0x000fe200000e0000 */
[----:B------:R-:W-:Y:S01]  /*d0a0*/  WARPGROUP.ARRIVE ;  /* 0x00000000000079c5 */ /* 0x000fe20000000000 */
[----:B------:R-:W-:Y:S01]  /*d0b0*/  R2UR UR6, R22 ;  /* 0x00000000160672ca */ /* 0x000fe200000e0000 */
[----:B------:R-:W-:Y:S01]  /*d0c0*/  UMOV UR7, 0x40000040 ;  /* 0x4000004000077882 */ /* 0x000fe20000000000 */
[----:B------:R-:W-:Y:S01]  /*d0d0*/  FMUL.FTZ R2, R184, UR61 ;  /* 0x0000003db8027c20 */ /* 0x000fe20008410000 */
[----:B01----:R-:W-:Y:S01]  /*d0e0*/  FMUL.FTZ R3, R185, UR61 ;  /* 0x0000003db9037c20 */ /* 0x003fe20008410000 */
[----:B------:R-:W-:Y:S01]  /*d0f0*/  FMUL.FTZ R184, R188, UR61 ;  /* 0x0000003dbcb87c20 */ /* 0x000fe20008410000 */
[----:B------:R-:W-:Y:S01]  /*d100*/  FMUL.FTZ R185, R189, UR61 ;  /* 0x0000003dbdb97c20 */ /* 0x000fe20008410000 */
[----:B------:R-:W-:Y:S01]  /*d110*/  FMUL.FTZ R176, R176, UR61 ;  /* 0x0000003db0b07c20 */ /* 0x000fe20008410000 */
[----:B------:R-:W-:Y:S01]  /*d120*/  FMUL.FTZ R22, R187, UR61 ;  /* 0x0000003dbb167c20 */ /* 0x000fe20008410000 */
[----:B------:R-:W2:Y:S01]  /*d130*/  MUFU.TANH R2, R2 ;  /* 0x0000000200027308 */ /* 0x000ea20000002400 */
[----:B------:R-:W-:Y:S01]  /*d140*/  FMUL.FTZ R187, R177, UR61 ;  /* 0x0000003db1bb7c20 */ /* 0x000fe20008410000 */
[----:B------:R-:W-:Y:S01]  /*d150*/  FMUL.FTZ R177, R178, UR61 ;  /* 0x0000003db2b17c20 */ /* 0x000fe20008410000 */
[----:B------:R-:W-:Y:S01]  /*d160*/  UIADD3 UR5, UR11, 0x400, URZ ;  /* 0x000004000b057890 */ /* 0x000fe2000fffe03f */
[----:B------:R-:W-:Y:S01]  /*d170*/  FMUL.FTZ R178, R179, UR61 ;  /* 0x0000003db3b27c20 */ /* 0x000fe20008410000 */
[----:B------:R-:W-:Y:S01]  /*d180*/  FMUL.FTZ R179, R182, UR61 ;  /* 0x0000003db6b37c20 */ /* 0x000fe20008410000 */
[----:B------:R-:W-:Y:S01]  /*d190*/  FMUL.FTZ R182, R168, UR61 ;  /* 0x0000003da8b67c20 */ /* 0x000fe20008410000 */
[----:B------:R-:W-:Y:S01]  /*d1a0*/  USHF.R.U32.HI UR5, URZ, 0x4, UR5 ;  /* 0x000000043f057899 */ /* 0x000fe20008011605 */
[----:B------:R-:W0:Y:S01]  /*d1b0*/  MUFU.TANH R3, R3 ;  /* 0x0000000300037308 */ /* 0x000e220000002400 */
[----:B------:R-:W-:Y:S01]  /*d1c0*/  FMUL.FTZ R180, R180, UR61 ;  /* 0x0000003db4b47c20 */ /* 0x000fe20008410000 */
[----:B------:R-:W-:Y:S01]  /*d1d0*/  FMUL.FTZ R168, R169, UR61 ;  /* 0x0000003da9a87c20 */ /* 0x000fe20008410000 */
[----:B------:R-:W-:Y:S01]  /*d1e0*/  ULOP3.LUT UR5, UR5, 0x3fff, URZ, 0xc0, !UPT ;  /* 0x00003fff05057892 */ /* 0x000fe2000f8ec03f */
[----:B------:R-:W-:Y:S01]  /*d1f0*/  FMUL.FTZ R169, R172, UR61 ;  /* 0x0000003daca97c20 */ /* 0x000fe20008410000 */
[----:B------:R-:W-:Y:S01]  /*d200*/  FMUL.FTZ R172, R173, UR61 ;  /* 0x0000003dadac7c20 */ /* 0x000fe20008410000 */
[----:B------:R-:W-:Y:S01]  /*d210*/  FMUL.FTZ R181, R181, UR61 ;  /* 0x0000003db5b57c20 */ /* 0x000fe20008410000 */
[----:B------:R-:W-:Y:S01]  /*d220*/  ULOP3.LUT UR5, UR5, 0x2800000, URZ, 0xfc, !UPT ;  /* 0x0280000005057892 */ /* 0x000fe2000f8efc3f */
[----:B------:R-:W1:Y:S01]  /*d230*/  MUFU.TANH R184, R184 ;  /* 0x000000b800b87308 */ /* 0x000e620000002400 */
[----:B--2---:R-:W-:Y:S01]  /*d240*/  FMNMX.FTZ R0, R2, R19, !PT ;  /* 0x0000001302007209 */ /* 0x004fe20007810000 */
[----:B------:R-:W-:Y:S01]  /*d250*/  FMUL.FTZ R160, R160, UR61 ;  /* 0x0000003da0a07c20 */ /* 0x000fe20008410000 */
[----:B------:R-:W-:Y:S01]  /*d260*/  UIMAD UR10, UR6, 0xa00, UR5 ;  /* 0x00000a00060a78a4 */ /* 0x000fe2000f8e0205 */
[----:B------:R-:W-:Y:S01]  /*d270*/  FMUL.FTZ R161, R161, UR61 ;  /* 0x0000003da1a17c20 */ /* 0x000fe20008410000 */
[----:B------:R-:W-:Y:S01]  /*d280*/  FMUL.FTZ R164, R164, UR61 ;  /* 0x0000003da4a47c20 */ /* 0x000fe20008410000 */
[----:B------:R-:W-:Y:S01]  /*d290*/  FMUL.FTZ R165, R165, UR61 ;  /* 0x0000003da5a57c20 */ /* 0x000fe20008410000 */
[----:B------:R-:W-:Y:S01]  /*d2a0*/  FMUL.FTZ R188, R156, UR61 ;  /* 0x0000003d9cbc7c20 */ /* 0x000fe20008410000 */
[----:B------:R-:W2:Y:S01]  /*d2b0*/  MUFU.TANH R185, R185 ;  /* 0x000000b900b97308 */ /* 0x000ea20000002400 */
[----:B0-----:R-:W-:Y:S01]  /*d2c0*/  FMNMX.FTZ R173, R3, R0, !PT ;  /* 0x0000000003ad7209 */ /* 0x001fe20007810000 */
[----:B------:R-:W-:Y:S01]  /*d2d0*/  UMOV UR6, UR10 ;  /* 0x0000000a00067c82 */ /* 0x000fe20008000000 */
[----:B------:R-:W-:Y:S01]  /*d2e0*/  FMUL.FTZ R156, R157, UR61 ;  /* 0x0000003d9d9c7c20 */ /* 0x000fe20008410000 */
[----:B------:R-:W-:Y:S01]  /*d2f0*/  HGMMA.64x256x16.F32 R24, R208, gdesc[UR4].tnspB, R24, gsb0 ;  /* 0x43e00004d0187df0 */ /* 0x000fe20008000818 */
[----:B------:R-:W-:Y:S01]  /*d300*/  UIADD3 UR6, UR10, 0x80, URZ ;  /* 0x000000800a067890 */ /* 0x000fe2000fffe03f */
[----:B------:R-:W-:Y:S01]  /*d310*/  FMUL.FTZ R157, R170, UR61 ;  /* 0x0000003daa9d7c20 */ /* 0x000fe20008410000 */
[----:B------:R-:W-:Y:S01]  /*d320*/  UMOV UR7, 0x40000040 ;  /* 0x4000004000077882 */ /* 0x000fe20000000000 */
[----:B------:R-:W0:Y:S01]  /*d330*/  MUFU.TANH R176, R176 ;  /* 0x000000b000b07308 */ /* 0x000e220000002400 */
        /* <DEDUP_REMOVED lines=9> */
[----:B------:R-:W-:Y:S01]  /*d3d0*/  ULDC UR14, c[0x0][0x988] ;  /* 0x00026200000e7ab9 */ /* 0x000fe20000000800 */
[----:B------:R-:W-:Y:S01]  /*d3e0*/  FMUL.FTZ R162, R162, UR61 ;  /* 0x0000003da2a27c20 */ /* 0x000fe20008410000 */
[----:B------:R-:W-:Y:S01]  /*d3f0*/  UMOV UR5, UR14 ;  /* 0x0000000e00057c82 */ /* 0x000fe20008000000 */
[----:B------:R-:W-:Y:S01]  /*d400*/  FMUL.FTZ R163, R163, UR61 ;  /* 0x0000003da3a37c20 */ /* 0x000fe20008410000 */
[----:B------:R-:W-:Y:S01]  /*d410*/  FMUL.FTZ R166, R166, UR61 ;  /* 0x0000003da6a67c20 */ /* 0x000fe20008410000 */
[----:B------:R-:W-:Y:S01]  /*d420*/  FMUL.FTZ R167, R167, UR61 ;  /* 0x0000003da7a77c20 */ /* 0x000fe20008410000 */
[----:B------:R-:W2:Y:S01]  /*d430*/  MUFU.TANH R180, R180 ;  /* 0x000000b400b47308 */ /* 0x000ea20000002400 */
[----:B0-----:R-:W-:Y:S01]  /*d440*/  FMNMX.FTZ R0, R176, R173, !PT ;  /* 0x000000adb0007209 */ /* 0x001fe20007810000 */
[----:B------:R-:W-:Y:S01]  /*d450*/  FMUL.FTZ R154, R154, UR61 ;  /* 0x0000003d9a9a7c20 */ /* 0x000fe20008410000 */
[----:B------:R-:W-:Y:S01]  /*d460*/  FMUL.FTZ R155, R155, UR61 ;  /* 0x0000003d9b9b7c20 */ /* 0x000fe20008410000 */
[----:B------:R-:W-:Y:S01]  /*d470*/  FMUL.FTZ R158, R158, UR61 ;  /* 0x0000003d9e9e7c20 */ /* 0x000fe20008410000 */
[----:B------:R-:W-:-:S03]  /*d480*/  FMUL.FTZ R159, R159, UR61 ;  /* 0x0000003d9f9f7c20 */ /* 0x000fc60008410000 */
[----:B------:R-:W0:Y:S01]  /*d490*/  MUFU.TANH R181, R181 ;  /* 0x000000b500b57308 */ /* 0x000e220000002400 */
[----:B-1----:R-:W-:-:S07]  /*d4a0*/  FMNMX.FTZ R173, R187, R0, !PT ;  /* 0x00000000bbad7209 */ /* 0x002fce0007810000 */
[----:B------:R-:W1:Y:S01]  /*d4b0*/  MUFU.TANH R182, R182 ;  /* 0x000000b600b67308 */ /* 0x000e620000002400 */
[----:B--2---:R-:W-:Y:S01]  /*d4c0*/  FMNMX.FTZ R0, R180, R173, !PT ;  /* 0x000000adb4007209 */ /* 0x004fe20007810000 */
[----:B------:R-:W-:Y:S01]  /*d4d0*/  FMUL.FTZ R173, R152, UR61 ;  /* 0x0000003d98ad7c20 */ /* 0x000fe20008410000 */
[----:B------:R-:W-:-:S05]  /*d4e0*/  FMUL.FTZ R152, R153, UR61 ;  /* 0x0000003d99987c20 */ /* 0x000fca0008410000 */
        /* <DEDUP_REMOVED lines=15> */
[----:B-1----:R-:W-:Y:S01]  /*d5e0*/  FMNMX.FTZ R0, R164, R153, !PT ;  /* 0x00000099a4007209 */ /* 0x002fe20007810000 */
[----:B------:R-:W-:-:S06]  /*d5f0*/  FMUL.FTZ R153, R183, UR61 ;  /* 0x0000003db7997c20 */ /* 0x000fcc0008410000 */
        /* <DEDUP_REMOVED lines=9> */
[----:B0-----:R-:W-:-:S05]  /*d690*/  FMNMX.FTZ R183, R156, R183, !PT ;  /* 0x000000b79cb77209 */ /* 0x001fca0007810000 */
[----:B------:R-:W0:Y:S02]  /*d6a0*/  SHFL.BFLY PT, R0, R183, 0x2, 0x1f ;  /* 0x0c401f00b7007f89 */ /* 0x000e2400000e0000 */
[----:B------:R-:W3:Y:S08]  /*d6b0*/  MUFU.TANH R23, R23 ;  /* 0x0000001700177308 */ /* 0x000ef00000002400 */
[----:B------:R-:W4:Y:S08]  /*d6c0*/  MUFU.TANH R186, R186 ;  /* 0x000000ba00ba7308 */ /* 0x000f300000002400 */
[----:B------:R-:W5:Y:S01]  /*d6d0*/  MUFU.TANH R177, R177 ;  /* 0x000000b100b17308 */ /* 0x000f620000002400 */
[----:B0-----:R-:W-:-:S07]  /*d6e0*/  FMNMX.FTZ R0, R183, R0, !PT ;  /* 0x00000000b7007209 */ /* 0x001fce0007810000 */
[----:B------:R-:W0:Y:S01]  /*d6f0*/  MUFU.TANH R178, R178 ;  /* 0x000000b200b27308 */ /* 0x000e220000002400 */
[----:B------:R-:W1:Y:S07]  /*d700*/  SHFL.BFLY PT, R175, R0, 0x1, 0x1f ;  /* 0x0c201f0000af7f89 */ /* 0x000e6e00000e0000 */
[----:B------:R-:W0:Y:S08]  /*d710*/  MUFU.TANH R179, R179 ;  /* 0x000000b300b37308 */ /* 0x000e300000002400 */
[----:B------:R-:W0:Y:S08]  /*d720*/  MUFU.TANH R153, R153 ;  /* 0x0000009900997308 */ /* 0x000e300000002400 */
[----:B------:R-:W0:Y:S01]  /*d730*/  MUFU.TANH R157, R157 ;  /* 0x0000009d009d7308 */ /* 0x000e220000002400 */
[----:B-1----:R-:W-:-:S02]  /*d740*/  FMNMX.FTZ R4, R0, R175, !PT ;  /* 0x000000af00047209 */ /* 0x002fc40007810000 */
[----:B------:R-:W-:-:S03]  /*d750*/  FMNMX.FTZ R175, R21, R20, !PT ;  /* 0x0000001415af7209 */ /* 0x000fc60007810000 */
[----:B------:R-:W-:Y:S01]  /*d760*/  FADD.FTZ R19, -R4, R19 ;  /* 0x0000001304137221 */ /* 0x000fe20000010100 */
[----:B--2---:R-:W-:Y:S01]  /*d770*/  FMNMX.FTZ R0, R22, R175, !PT ;  /* 0x000000af16007209 */ /* 0x004fe20007810000 */
[----:B------:R-:W-:Y:S01]  /*d780*/  FMUL.FTZ R191, R4, UR5 ;  /* 0x0000000504bf7c20 */ /* 0x000fe20008410000 */
[----:B------:R-:W1:Y:S01]  /*d790*/  MUFU.TANH R170, R170 ;  /* 0x000000aa00aa7308 */ /* 0x000e620000002400 */
[----:B------:R-:W-:Y:S01]  /*d7a0*/  FMUL.FTZ R183, R19, UR5 ;  /* 0x0000000513b77c20 */ /* 0x000fe20008410000 */
[----:B---3--:R-:W-:Y:S01]  /*d7b0*/  FMNMX.FTZ R19, R23, R0, !PT ;  /* 0x0000000017137209 */ /* 0x008fe20007810000 */
[--C-:B------:R-:W-:Y:S01]  /*d7c0*/  FFMA.FTZ R175, R2, UR5, -R191.reuse ;  /* 0x0000000502af7c23 */ /* 0x100fe200080108bf */
[--C-:B------:R-:W-:Y:S01]  /*d7d0*/  FFMA.FTZ R189, R185, UR5, -R191.reuse ;  /* 0x00000005b9bd7c23 */ /* 0x100fe200080108bf */
[--C-:B------:R-:W-:Y:S01]  /*d7e0*/  FFMA.FTZ R185, R161, UR5, -R191.reuse ;  /* 0x00000005a1b97c23 */ /* 0x100fe200080108bf */
[----:B----4-:R-:W-:Y:S01]  /*d7f0*/  FMNMX.FTZ R190, R186, R19, !PT ;  /* 0x00000013babe7209 */ /* 0x010fe20007810000 */
[--C-:B------:R-:W-:Y:S01]  /*d800*/  FFMA.FTZ R161, R165, UR5, -R191.reuse ;  /* 0x00000005a5a17c23 */ /* 0x100fe200080108bf */
[----:B------:R-:W2:Y:S01]  /*d810*/  MUFU.TANH R171, R171 ;  /* 0x000000ab00ab7308 */ /* 0x000ea20000002400 */
[--C-:B------:R-:W-:Y:S01]  /*d820*/  FFMA.FTZ R165, R156, UR5, -R191.reuse ;  /* 0x000000059ca57c23 */ /* 0x100fe200080108bf */
[----:B-----5:R-:W-:Y:S01]  /*d830*/  FMNMX.FTZ R19, R177, R190, !PT ;  /* 0x000000beb1137209 */ /* 0x020fe20007810000 */
[----:B------:R-:W-:-:S03]  /*d840*/  FFMA.FTZ R152, R152, UR5, -R191 ;  /* 0x0000000598987c23 */ /* 0x000fc600080108bf */
[----:B0-----:R-:W-:Y:S01]  /*d850*/  FMNMX.FTZ R2, R178, R19, !PT ;  /* 0x00000013b2027209 */ /* 0x001fe20007810000 */
[----:B------:R-:W-:Y:S01]  /*d860*/  FFMA.FTZ R19, R173, UR5, -R191 ;  /* 0x00000005ad137c23 */ /* 0x000fe200080108bf */
[----:B------:R-:W0:Y:S02]  /*d870*/  MUFU.TANH R174, R174 ;  /* 0x000000ae00ae7308 */ /* 0x000e240000002400 */
[----:B------:R-:W-:-:S04]  /*d880*/  FMNMX.FTZ R2, R179, R2, !PT ;  /* 0x00000002b3027209 */ /* 0x000fc80007810000 */
[----:B------:R-:W-:Y:S02]  /*d890*/  FMNMX.FTZ R2, R153, R2, !PT ;  /* 0x0000000299027209 */ /* 0x000fe40007810000 */
[----:B------:R-:W3:Y:S08]  /*d8a0*/  MUFU.TANH R162, R162 ;  /* 0x000000a200a27308 */ /* 0x000ef00000002400 */
[----:B------:R-:W4:Y:S08]  /*d8b0*/  MUFU.TANH R163, R163 ;  /* 0x000000a300a37308 */ /* 0x000f300000002400 */
[----:B------:R-:W5:Y:S08]  /*d8c0*/  MUFU.TANH R166, R166 ;  /* 0x000000a600a67308 */ /* 0x000f700000002400 */
[----:B------:R-:W5:Y:S08]  /*d8d0*/  MUFU.TANH R167, R167 ;  /* 0x000000a700a77308 */ /* 0x000f700000002400 */
[----:B------:R-:W5:Y:S01]  /*d8e0*/  MUFU.TANH R154, R154 ;  /* 0x0000009a009a7308 */ /* 0x000f620000002400 */
[----:B------:R-:W-:-:S02]  /*d8f0*/  WARPGROUP.DEPBAR.LE gsb0, 0x0 ;  /* 0x00008000000079c5 */ /* 0x000fc40000010000 */
[----:B------:R-:W-:Y:S01]  /*d900*/  WARPGROUP.ARRIVE ;  /* 0x00000000000079c5 */ /* 0x000fe20000000000 */
[----:B------:R-:W-:Y:S01]  /*d910*/  FFMA.FTZ R208, R3, UR5, -R191 ;  /* 0x0000000503d07c23 */ /* 0x000fe200080108bf */
[----:B------:R-:W-:-:S03]  /*d920*/  FMNMX.FTZ R3, R157, R2, !PT ;  /* 0x000000029d037209 */ /* 0x000fc60007810000 */
[----:B------:R-:W5:Y:S01]  /*d930*/  MUFU.TANH R155, R155 ;  /* 0x0000009b009b7308 */ /* 0x000f620000002400 */
[----:B------:R-:W-:Y:S01]  /*d940*/  FFMA.FTZ R210, R184, UR5, -R191 ;  /* 0x00000005b8d27c23 */ /* 0x000fe200080108bf */
[----:B------:R-:W-:Y:S01]  /*d950*/  HGMMA.64x256x16.F32 R24, R204, gdesc[UR4].tnspB, R24, gsb0 ;  /* 0x43e00004cc187df0 */ /* 0x000fe20008000818 */
[----:B------:R-:W-:Y:S01]  /*d960*/  UIADD3 UR6, UR10, 0x100, URZ ;  /* 0x000001000a067890 */ /* 0x000fe2000fffe03f */
[----:B-1----:R-:W-:Y:S01]  /*d970*/  FMNMX.FTZ R2, R170, R3, !PT ;  /* 0x00000003aa027209 */ /* 0x002fe20007810000 */
[----:B------:R-:W-:-:S03]  /*d980*/  UMOV UR7, 0x40000040 ;  /* 0x4000004000077882 */ /* 0x000fc60000000000 */
[----:B------:R-:W1:Y:S01]  /*d990*/  MUFU.TANH R158, R158 ;  /* 0x0000009e009e7308 */ /* 0x000e620000002400 */
[----:B--2---:R-:W-:-:S04]  /*d9a0*/  FMNMX.FTZ R3, R171, R2, !PT ;  /* 0x00000002ab037209 */ /* 0x004fc80007810000 */
[----:B0-----:R-:W-:-:S03]  /*d9b0*/  FMNMX.FTZ R3, R174, R3, !PT ;  /* 0x00000003ae037209 */ /* 0x001fc60007810000 */
[----:B------:R-:W0:Y:S01]  /*d9c0*/  MUFU.TANH R159, R159 ;  /* 0x0000009f009f7308 */ /* 0x000e220000002400 */
[----:B---3--:R-:W-:-:S04]  /*d9d0*/  FMNMX.FTZ R2, R162, R3, !PT ;  /* 0x00000003a2027209 */ /* 0x008fc80007810000 */
[----:B----4-:R-:W-:-:S03]  /*d9e0*/  FMNMX.FTZ R3, R163, R2, !PT ;  /* 0x00000002a3037209 */ /* 0x010fc60007810000 */
[----:B------:R2:W-:Y:S01]  /*d9f0*/  MUFU.EX2 R0, R183 ;  /* 0x000000b700007308 */ /* 0x0005e20000000800 */
[----:B-----5:R-:W-:-:S04]  /*da00*/  FMNMX.FTZ R2, R166, R3, !PT ;  /* 0x00000003a6027209 */ /* 0x020fc80007810000 */
[----:B------:R-:W-:-:S03]  /*da10*/  FMNMX.FTZ R3, R167, R2, !PT ;  /* 0x00000002a7037209 */ /* 0x000fc60007810000 */
[----:B------:R-:W-:Y:S01]  /*da20*/  MUFU.EX2 R175, R175 ;  /* 0x000000af00af7308 */ /* 0x000fe20000000800 */
[----:B------:R-:W-:Y:S01]  /*da30*/  FMNMX.FTZ R2, R154, R3, !PT ;  /* 0x000000039a027209 */ /* 0x000fe20007810000 */
[--C-:B--2---:R-:W-:Y:S01]  /*da40*/  FFMA.FTZ R183, R187, UR5, -R191.reuse ;  /* 0x00000005bbb77c23 */ /* 0x104fe200080108bf */
[--C-:B------:R-:W-:Y:S01]  /*da50*/  FFMA.FTZ R187, R181, UR5, -R191.reuse ;  /* 0x00000005b5bb7c23 */ /* 0x100fe200080108bf */
[----:B------:R-:W-:Y:S01]  /*da60*/  FFMA.FTZ R181, R168, UR5, -R191 ;  /* 0x00000005a8b57c23 */ /* 0x000fe200080108bf */
[----:B------:R-:W-:-:S03]  /*da70*/  FMNMX.FTZ R3, R155, R2, !PT ;  /* 0x000000029b037209 */ /* 0x000fc60007810000 */
[----:B------:R-:W-:Y:S01]  /*da80*/  MUFU.EX2 R208, R208 ;  /* 0x000000d000d07308 */ /* 0x000fe20000000800 */
[----:B-1----:R-:W-:-:S04]  /*da90*/  FMNMX.FTZ R2, R158, R3, !PT ;  /* 0x000000039e027209 */ /* 0x002fc80007810000 */
[----:B0-----:R-:W-:-:S03]  /*daa0*/  FMNMX.FTZ R2, R159, R2, !PT ;  /* 0x000000029f027209 */ /* 0x001fc60007810000 */
[----:B------:R-:W-:Y:S02]  /*dab0*/  MUFU.EX2 R210, R210 ;  /* 0x000000d200d27308 */ /* 0x000fe40000000800 */
[----:B------:R-:W0:Y:S06]  /*dac0*/  SHFL.BFLY PT, R3, R2, 0x2, 0x1f ;  /* 0x0c401f0002037f89 */ /* 0x000e2c00000e0000 */
        /* <DEDUP_REMOVED lines=14> */
[----:B------:R-:W-:Y:S02]  /*dbb0*/  IMAD.U32 R21, RZ, RZ, UR60 ;  /* 0x0000003cff157e24 */ /* 0x000fe4000f8e00ff */
[--C-:B------:R-:W-:Y:S01]  /*dbc0*/  FFMA.FTZ R22, R22, UR5, -R20.reuse ;  /* 0x0000000516167c23 */ /* 0x100fe20008010814 */
[--C-:B------:R-:W-:Y:S01]  /*dbd0*/  FFMA.FTZ R211, R23, UR5, -R20.reuse ;  /* 0x0000000517d37c23 */ /* 0x100fe20008010814 */
[--C-:B------:R-:W-:Y:S01]  /*dbe0*/  FFMA.FTZ R156, R186, UR5, -R20.reuse ;  /* 0x00000005ba9c7c23 */ /* 0x100fe20008010814 */
[----:B------:R-:W-:Y:S01]  /*dbf0*/  MUFU.EX2 R2, R2 ;  /* 0x0000000200027308 */ /* 0x000fe20000000800 */
[----:B------:R-:W-:Y:S01]  /*dc00*/  @!P1 LEA R21, R21, UR11, 0x3 ;  /* 0x0000000b15159c11 */ /* 0x000fe2000f8e18ff */
[--C-:B------:R-:W-:Y:S01]  /*dc10*/  FFMA.FTZ R168, R153, UR5, -R20.reuse ;  /* 0x0000000599a87c23 */ /* 0x100fe20008010814 */
[--C-:B------:R-:W-:Y:S01]  /*dc20*/  FFMA.FTZ R170, R170, UR5, -R20.reuse ;  /* 0x00000005aaaa7c23 */ /* 0x100fe20008010814 */
[--C-:B------:R-:W-:Y:S01]  /*dc30*/  FFMA.FTZ R167, R167, UR5, -R20.reuse ;  /* 0x00000005a7a77c23 */ /* 0x100fe20008010814 */
[----:B------:R-:W-:Y:S01]  /*dc40*/  FFMA.FTZ R154, R154, UR5, -R20 ;  /* 0x000000059a9a7c23 */ /* 0x000fe20008010814 */
[----:B------:R-:W-:-:S02]  /*dc50*/  @!P1 VIADD R21, R21, 0x38840 ;  /* 0x0003884015159836 */ /* 0x000fc40000000000 */
[--C-:B------:R-:W-:Y:S01]  /*dc60*/  FFMA.FTZ R155, R155, UR5, -R20.reuse ;  /* 0x000000059b9b7c23 */ /* 0x100fe20008010814 */
[----:B------:R-:W0:Y:S01]  /*dc70*/  MUFU.EX2 R209, R209 ;  /* 0x000000d100d17308 */ /* 0x000e220000000800 */
[--C-:B------:R-:W-:Y:S01]  /*dc80*/  FFMA.FTZ R158, R158, UR5, -R20.reuse ;  /* 0x000000059e9e7c23 */ /* 0x100fe20008010814 */
[----:B------:R-:W-:Y:S01]  /*dc90*/  FFMA.FTZ R159, R159, UR5, -R20 ;  /* 0x000000059f9f7c23 */ /* 0x000fe20008010814 */
[----:B------:R-:W-:Y:S01]  /*dca0*/  @!P1 PRMT R21, RZ, 0x654, R21 ;  /* 0x00000654ff159816 */ /* 0x000fe20000000015 */
[----:B------:R-:W-:-:S04]  /*dcb0*/  IMAD.U32 R23, RZ, RZ, UR4 ;  /* 0x00000004ff177e24 */ /* 0x000fc8000f8e00ff */
[----:B------:R-:W1:Y:S01]  /*dcc0*/  MUFU.EX2 R22, R22 ;  /* 0x0000001600167308 */ /* 0x000e620000000800 */
[----:B------:R-:W-:-:S05]  /*dcd0*/  @!P1 VIADD R23, R23, 0x38860 ;  /* 0x0003886017179836 */ /* 0x000fca0000000000 */
[----:B------:R-:W-:Y:S02]  /*dce0*/  @!P1 PRMT R23, RZ, 0x654, R23 ;  /* 0x00000654ff179816 */ /* 0x000fe40000000017 */
[----:B------:R-:W2:Y:S01]  /*dcf0*/  MUFU.EX2 R211, R211 ;  /* 0x000000d300d37308 */ /* 0x000ea20000000800 */
[----:B0-----:R-:W-:-:S07]  /*dd00*/  FFMA.FTZ R5, R2, R5, R209 ;  /* 0x0000000502057223 */ /* 0x001fce00000100d1 */
[----:B------:R-:W0:Y:S01]  /*dd10*/  MUFU.EX2 R156, R156 ;  /* 0x0000009c009c7308 */ /* 0x000e220000000800 */
[----:B-1----:R-:W-:-:S07]  /*dd20*/  F2FP.F16.F32.PACK_AB R209, R22, R209 ;  /* 0x000000d116d1723e */ /* 0x002fce00000000ff */
        /* <DEDUP_REMOVED lines=8> */
[----:B------:R-:W-:Y:S01]  /*ddb0*/  WARPGROUP.ARRIVE ;  /* 0x00000000000079c5 */ /* 0x000fe20000000000 */
[--C-:B------:R-:W-:Y:S01]  /*ddc0*/  FFMA.FTZ R204, R176, UR5, -R191.reuse ;  /* 0x00000005b0cc7c23 */ /* 0x100fe200080108bf */
[--C-:B------:R-:W-:Y:S01]  /*ddd0*/  FFMA.FTZ R205, R177, UR5, -R20.reuse ;  /* 0x00000005b1cd7c23 */ /* 0x100fe20008010814 */
[----:B------:R-:W-:Y:S01]  /*dde0*/  FFMA.FTZ R206, R180, UR5, -R191 ;  /* 0x00000005b4ce7c23 */ /* 0x000fe200080108bf */
[----:B------:R-:W-:Y:S02]  /*ddf0*/  FFMA.FTZ R207, R179, UR5, -R20 ;  /* 0x00000005b3cf7c23 */ /* 0x000fe40008010814 */
[----:B------:R-:W-:Y:S01]  /*de00*/  HGMMA.64x256x16.F32 R24, R200, gdesc[UR4].tnspB, R24, gsb0 ;  /* 0x43e00004c8187df0 */ /* 0x000fe20008000818 */
[----:B------:R-:W-:Y:S01]  /*de10*/  UIADD3 UR6, UR10, 0x180, URZ ;  /* 0x000001800a067890 */ /* 0x000fe2000fffe03f */
[----:B------:R-:W-:Y:S01]  /*de20*/  MUFU.EX2 R204, R204 ;  /* 0x000000cc00cc7308 */ /* 0x000fe20000000800 */
[----:B------:R-:W-:-:S07]  /*de30*/  UMOV UR7, 0x40000040 ;  /* 0x4000004000077882 */ /* 0x000fce0000000000 */
[----:B------:R-:W1:Y:S08]  /*de40*/  MUFU.EX2 R205, R205 ;  /* 0x000000cd00cd7308 */ /* 0x000e700000000800 */
[----:B------:R-:W-:Y:S08]  /*de50*/  MUFU.EX2 R206, R206 ;  /* 0x000000ce00ce7308 */ /* 0x000ff00000000800 */
[----:B------:R-:W-:Y:S01]  /*de60*/  MUFU.EX2 R207, R207 ;  /* 0x000000cf00cf7308 */ /* 0x000fe20000000800 */
[----:B------:R-:W-:-:S02]  /*de70*/  WARPGROUP.DEPBAR.LE gsb0, 0x0 ;  /* 0x00008000000079c5 */ /* 0x000fc40000010000 */
[----:B------:R-:W-:Y:S01]  /*de80*/  WARPGROUP.ARRIVE ;  /* 0x00000000000079c5 */ /* 0x000fe20000000000 */
[--C-:B------:R-:W-:Y:S01]  /*de90*/  FFMA.FTZ R202, R169, UR5, -R191.reuse ;  /* 0x00000005a9ca7c23 */ /* 0x100fe200080108bf */
[--C-:B------:R-:W-:Y:S01]  /*dea0*/  FFMA.FTZ R169, R172, UR5, -R191.reuse ;  /* 0x00000005aca97c23 */ /* 0x100fe200080108bf */
[--C-:B------:R-:W-:Y:S01]  /*deb0*/  FFMA.FTZ R172, R174, UR5, -R20.reuse ;  /* 0x00000005aeac7c23 */ /* 0x100fe20008010814 */
[----:B------:R-:W-:Y:S01]  /*dec0*/  FFMA.FTZ R200, R182, UR5, -R191 ;  /* 0x00000005b6c87c23 */ /* 0x000fe200080108bf */
[--C-:B------:R-:W-:Y:S01]  /*ded0*/  FFMA.FTZ R201, R157, UR5, -R20.reuse ;  /* 0x000000059dc97c23 */ /* 0x100fe20008010814 */
[----:B------:R-:W-:Y:S01]  /*dee0*/  HGMMA.64x256x16.F32 R24, R196, gdesc[UR4].tnspB, R24, gsb0 ;  /* 0x43e00004c4187df0 */ /* 0x000fe20008000818 */
[----:B------:R-:W-:Y:S01]  /*def0*/  UIADD3 UR6, UR10, 0x200, URZ ;  /* 0x000002000a067890 */ /* 0x000fe2000fffe03f */
[----:B------:R-:W-:Y:S01]  /*df00*/  FFMA.FTZ R203, R171, UR5, -R20 ;  /* 0x00000005abcb7c23 */ /* 0x000fe20008010814 */
[----:B------:R-:W-:Y:S01]  /*df10*/  UMOV UR7, 0x40000040 ;  /* 0x4000004000077882 */ /* 0x000fe20000000000 */
        /* <DEDUP_REMOVED lines=8> */
[----:B------:R-:W-:Y:S01]  /*dfa0*/  FFMA.FTZ R198, R164, UR5, -R191 ;  /* 0x00000005a4c67c23 */ /* 0x000fe200080108bf */
[--C-:B------:R-:W-:Y:S01]  /*dfb0*/  FFMA.FTZ R164, R178, UR5, -R20.reuse ;  /* 0x00000005b2a47c23 */ /* 0x100fe20008010814 */
[--C-:B------:R-:W-:Y:S01]  /*dfc0*/  FFMA.FTZ R197, R162, UR5, -R20.reuse ;  /* 0x00000005a2c57c23 */ /* 0x100fe20008010814 */
[----:B------:R-:W-:Y:S01]  /*dfd0*/  FADD.FTZ R162, R22, R5 ;  /* 0x0000000516a27221 */ /* 0x000fe20000010000 */
[----:B------:R-:W-:Y:S01]  /*dfe0*/  FFMA.FTZ R199, R166, UR5, -R20 ;  /* 0x00000005a6c77c23 */ /* 0x000fe20008010814 */
[----:B------:R-:W-:Y:S01]  /*dff0*/  HGMMA.64x256x16.F32 R24, R192, gdesc[UR4].tnspB, R24, gsb0 ;  /* 0x43e00004c0187df0 */ /* 0x000fe20008000818 */
[--C-:B------:R-:W-:Y:S01]  /*e000*/  FFMA.FTZ R196, R160, UR5, -R191.reuse ;  /* 0x00000005a0c47c23 */ /* 0x100fe200080108bf */
[----:B------:R-:W3:Y:S01]  /*e010*/  MUFU.EX2 R164, R164 ;  /* 0x000000a400a47308 */ /* 0x000ee20000000800 */
[----:B--2---:R-:W-:Y:S01]  /*e020*/  FADD.FTZ R5, R211, R162 ;  /* 0x000000a2d3057221 */ /* 0x004fe20000010000 */
[----:B0-----:R-:W-:Y:S01]  /*e030*/  F2FP.F16.F32.PACK_AB R211, R156, R211 ;  /* 0x000000d39cd3723e */ /* 0x001fe200000000ff */
[----:B------:R-:W-:Y:S01]  /*e040*/  FFMA.FTZ R160, R188, UR5, -R191 ;  /* 0x00000005bca07c23 */ /* 0x000fe200080108bf */
[----:B------:R-:W-:Y:S01]  /*e050*/  R2UR UR6, R227 ;  /* 0x00000000e30672ca */ /* 0x000fe200000e0000 */
[----:B------:R-:W-:-:S03]  /*e060*/  FADD.FTZ R162, R156, R5 ;  /* 0x000000059ca27221 */ /* 0x000fc60000010000 */
[----:B------:R-:W-:Y:S01]  /*e070*/  MUFU.EX2 R196, R196 ;  /* 0x000000c400c47308 */ /* 0x000fe20000000800 */
[----:B-1----:R-:W-:-:S07]  /*e080*/  FADD.FTZ R5, R205, R162 ;  /* 0x000000a2cd057221 */ /* 0x002fce0000010000 */
[----:B------:R-:W0:Y:S01]  /*e090*/  MUFU.EX2 R197, R197 ;  /* 0x000000c500c57308 */ /* 0x000e220000000800 */
[----:B---3--:R-:W-:Y:S01]  /*e0a0*/  FADD.FTZ R162, R164, R5 ;  /* 0x00000005a4a27221 */ /* 0x008fe20000010000 */
[----:B------:R-:W-:Y:S02]  /*e0b0*/  UIADD3 UR4, UR6, -0x1, URZ ;  /* 0xffffffff06047890 */ /* 0x000fe4000fffe03f */
[----:B------:R-:W-:Y:S01]  /*e0c0*/  ISETP.LT.AND P2, PT, RZ, UR6, PT ;  /* 0x00000006ff007c0c */ /* 0x000fe2000bf41270 */
[----:B------:R-:W-:Y:S01]  /*e0d0*/  FADD.FTZ R5, R207, R162 ;  /* 0x000000a2cf057221 */ /* 0x000fe20000010000 */
[----:B------:R-:W-:Y:S02]  /*e0e0*/  R2UR UR6, R16 ;  /* 0x00000000100672ca */ /* 0x000fe400000e0000 */
[----:B------:R-:W-:Y:S01]  /*e0f0*/  MUFU.EX2 R198, R198 ;  /* 0x000000c600c67308 */ /* 0x000fe20000000800 */
[----:B------:R-:W-:Y:S01]  /*e100*/  FADD.FTZ R162, R168, R5 ;  /* 0x00000005a8a27221 */ /* 0x000fe20000010000 */
[----:B------:R-:W-:Y:S01]  /*e110*/  IMAD.U32 R227, RZ, RZ, UR4 ;  /* 0x00000004ffe37e24 */ /* 0x000fe2000f8e00ff */
[----:B------:R-:W-:-:S02]  /*e120*/  F2FP.F16.F32.PACK_AB R205, R164, R205 ;  /* 0x000000cda4cd723e */ /* 0x000fc400000000ff */
[----:B------:R-:W-:Y:S01]  /*e130*/  FADD.FTZ R5, R201, R162 ;  /* 0x000000a2c9057221 */ /* 0x000fe20000010000 */
[----:B------:R-:W-:Y:S02]  /*e140*/  F2FP.F16.F32.PACK_AB R207, R168, R207 ;  /* 0x000000cfa8cf723e */ /* 0x000fe400000000ff */
[----:B------:R-:W-:Y:S01]  /*e150*/  MUFU.EX2 R199, R199 ;  /* 0x000000c700c77308 */ /* 0x000fe20000000800 */
[C---:B------:R-:W-:Y:S01]  /*e160*/  FADD.FTZ R22, R170.reuse, R5 ;  /* 0x00000005aa167221 */ /* 0x040fe20000010000 */
[----:B------:R-:W-:-:S03]  /*e170*/  F2FP.F16.F32.PACK_AB R201, R170, R201 ;  /* 0x000000c9aac9723e */ /* 0x000fc600000000ff */
[----:B------:R-:W-:Y:S01]  /*e180*/  FADD.FTZ R5, R203, R22 ;  /* 0x00000016cb057221 */ /* 0x000fe20000010000 */
[C---:B------:R-:W-:Y:S02]  /*e190*/  F2FP.F16.F32.PACK_AB R203, R172.reuse, R203 ;  /* 0x000000cbaccb723e */ /* 0x040fe400000000ff */
[----:B------:R-:W1:Y:S01]  /*e1a0*/  MUFU.EX2 R162, R154 ;  /* 0x0000009a00a27308 */ /* 0x000e620000000800 */
[----:B------:R-:W-:-:S04]  /*e1b0*/  FADD.FTZ R22, R172, R5 ;  /* 0x00000005ac167221 */ /* 0x000fc80000010000 */
[----:B0-----:R-:W-:-:S03]  /*e1c0*/  FADD.FTZ R5, R197, R22 ;  /* 0x00000016c5057221 */ /* 0x001fc60000010000 */
[----:B------:R-:W0:Y:S01]  /*e1d0*/  MUFU.EX2 R160, R160 ;  /* 0x000000a000a07308 */ /* 0x000e220000000800 */
[----:B------:R-:W-:Y:S02]  /*e1e0*/  WARPGROUP.DEPBAR.LE gsb0, 0x0 ;  /* 0x00008000000079c5 */ /* 0x000fe40000010000 */
[----:B------:R2:W-:Y:S01]  /*e1f0*/  @!P1 SYNCS.ARRIVE.TRANS64.RED.A1T0 RZ, [R21+URZ], RZ ;  /* 0x000000ff15ff99a7 */ /* 0x0005e2000810043f */
[----:B------:R-:W-:Y:S02]  /*e200*/  F2FP.F16.F32.PACK_AB R192, R152, R19 ;  /* 0x0000001398c0723e */ /* 0x000fe400000000ff */
[----:B-1----:R-:W-:Y:S02]  /*e210*/  F2FP.F16.F32.PACK_AB R193, R155, R162 ;  /* 0x000000a29bc1723e */ /* 0x002fe400000000ff */
[----:B0-----:R-:W-:Y:S02]  /*e220*/  F2FP.F16.F32.PACK_AB R194, R165, R160 ;  /* 0x000000a0a5c2723e */ /* 0x001fe400000000ff */
[----:B------:R-:W-:Y:S01]  /*e230*/  F2FP.F16.F32.PACK_AB R195, R159, R158 ;  /* 0x0000009e9fc3723e */ /* 0x000fe200000000ff */
[----:B--2---:R-:W-:Y:S01]  /*e240*/  FFMA.FTZ R21, R0, R14, R175 ;  /* 0x0000000e00157223 */ /* 0x004fe200000100af */
[----:B------:R-:W-:Y:S01]  /*e250*/  FFMA.FTZ R14, R163, UR5, -R20 ;  /* 0x00000005a30e7c23 */ /* 0x000fe20008010814 */
[----:B------:R0:W-:Y:S01]  /*e260*/  @!P1 SYNCS.ARRIVE.TRANS64.RED.A1T0 RZ, [R23+URZ], RZ ;  /* 0x000000ff17ff99a7 */ /* 0x0001e2000810043f */
[----:B------:R-:W-:Y:S01]  /*e270*/  MUFU.EX2 R20, R167 ;  /* 0x000000a700147308 */ /* 0x000fe20000000800 */
[C---:B------:R-:W-:Y:S01]  /*e280*/  FADD.FTZ R21, R208.reuse, R21 ;  /* 0x00000015d0157221 */ /* 0x040fe20000010000 */
[----:B------:R-:W-:-:S03]  /*e290*/  F2FP.F16.F32.PACK_AB R208, R208, R175 ;  /* 0x000000afd0d0723e */ /* 0x000fc600000000ff */
[----:B------:R-:W-:Y:S01]  /*e2a0*/  FADD.FTZ R174, R210, R21 ;  /* 0x00000015d2ae7221 */ /* 0x000fe20000010000 */
[C---:B------:R-:W-:Y:S02]  /*e2b0*/  F2FP.F16.F32.PACK_AB R210, R189.reuse, R210 ;  /* 0x000000d2bdd2723e */ /* 0x040fe400000000ff */
[----:B------:R-:W1:Y:S01]  /*e2c0*/  MUFU.EX2 R14, R14 ;  /* 0x0000000e000e7308 */ /* 0x000e620000000800 */
[----:B------:R-:W-:-:S04]  /*e2d0*/  FADD.FTZ R21, R189, R174 ;  /* 0x000000aebd157221 */ /* 0x000fc80000010000 */
[----:B------:R-:W-:Y:S01]  /*e2e0*/  FADD.FTZ R166, R204, R21 ;  /* 0x00000015cca67221 */ /* 0x000fe20000010000 */
[----:B------:R-:W-:-:S03]  /*e2f0*/  F2FP.F16.F32.PACK_AB R204, R183, R204 ;  /* 0x000000ccb7cc723e */ /* 0x000fc600000000ff */
[----:B------:R-:W-:-:S04]  /*e300*/  FADD.FTZ R21, R183, R166 ;  /* 0x000000a6b7157221 */ /* 0x000fc80000010000 */
[----:B------:R-:W-:Y:S01]  /*e310*/  FADD.FTZ R166, R206, R21 ;  /* 0x00000015cea67221 */ /* 0x000fe20000010000 */
[----:B------:R-:W-:-:S03]  /*e320*/  F2FP.F16.F32.PACK_AB R206, R187, R206 ;  /* 0x000000cebbce723e */ /* 0x000fc600000000ff */
[----:B------:R-:W-:Y:S01]  /*e330*/  FADD.FTZ R21, R187, R166 ;  /* 0x000000a6bb157221 */ /* 0x000fe20000010000 */
[C---:B-1----:R-:W-:Y:S01]  /*e340*/  FADD.FTZ R22, R14.reuse, R5 ;  /* 0x000000050e167221 */ /* 0x042fe20000010000 */
[----:B------:R-:W-:Y:S02]  /*e350*/  F2FP.F16.F32.PACK_AB R197, R14, R197 ;  /* 0x000000c50ec5723e */ /* 0x000fe400000000ff */
[----:B------:R-:W-:Y:S01]  /*e360*/  FADD.FTZ R166, R200, R21 ;  /* 0x00000015c8a67221 */ /* 0x000fe20000010000 */
[----:B------:R-:W-:Y:S01]  /*e370*/  FADD.FTZ R5, R199, R22 ;  /* 0x00000016c7057221 */ /* 0x000fe20000010000 */
[C---:B------:R-:W-:Y:S01]  /*e380*/  F2FP.F16.F32.PACK_AB R199, R20.reuse, R199 ;  /* 0x000000c714c7723e */ /* 0x040fe200000000ff */
[----:B------:R-:W-:Y:S02]  /*e390*/  IMAD.U32 R22, RZ, RZ, UR60 ;  /* 0x0000003cff167e24 */ /* 0x000fe4000f8e00ff */
[C---:B------:R-:W-:Y:S01]  /*e3a0*/  FADD.FTZ R21, R181.reuse, R166 ;  /* 0x000000a6b5157221 */ /* 0x040fe20000010000 */
[----:B------:R-:W-:Y:S01]  /*e3b0*/  FADD.FTZ R5, R20, R5 ;  /* 0x0000000514057221 */ /* 0x000fe20000010000 */
[----:B------:R-:W-:-:S02]  /*e3c0*/  F2FP.F16.F32.PACK_AB R200, R181, R200 ;  /* 0x000000c8b5c8723e */ /* 0x000fc400000000ff */
[----:B------:R-:W-:Y:S01]  /*e3d0*/  FADD.FTZ R156, R202, R21 ;  /* 0x00000015ca9c7221 */ /* 0x000fe20000010000 */
[----:B------:R-:W-:Y:S01]  /*e3e0*/  FADD.FTZ R5, R162, R5 ;  /* 0x00000005a2057221 */ /* 0x000fe20000010000 */
[C---:B------:R-:W-:Y:S02]  /*e3f0*/  F2FP.F16.F32.PACK_AB R202, R169.reuse, R202 ;  /* 0x000000caa9ca723e */ /* 0x040fe400000000ff */
[----:B------:R-:W-:Y:S01]  /*e400*/  FADD.FTZ R21, R169, R156 ;  /* 0x0000009ca9157221 */ /* 0x000fe20000010000 */
[----:B------:R-:W-:Y:S01]  /*e410*/  FADD.FTZ R5, R155, R5 ;  /* 0x000000059b057221 */ /* 0x000fe20000010000 */
[----:B------:R-:W-:Y:S02]  /*e420*/  MOV R20, R3 ;  /* 0x0000000300147202 */ /* 0x000fe40000000f00 */
[----:B------:R-:W-:Y:S01]  /*e430*/  FADD.FTZ R154, R196, R21 ;  /* 0x00000015c49a7221 */ /* 0x000fe20000010000 */
[----:B------:R-:W-:Y:S01]  /*e440*/  FADD.FTZ R5, R158, R5 ;  /* 0x000000059e057221 */ /* 0x000fe20000010000 */
[----:B------:R-:W-:-:S02]  /*e450*/  F2FP.F16.F32.PACK_AB R196, R185, R196 ;  /* 0x000000c4b9c4723e */ /* 0x000fc400000000ff */
[----:B------:R-:W-:Y:S01]  /*e460*/  FADD.FTZ R21, R185, R154 ;  /* 0x0000009ab9157221 */ /* 0x000fe20000010000 */
[----:B------:R-:W-:-:S03]  /*e470*/  FADD.FTZ R5, R159, R5 ;  /* 0x000000059f057221 */ /* 0x000fc60000010000 */
[----:B------:R-:W-:Y:S01]  /*e480*/  FADD.FTZ R154, R198, R21 ;  /* 0x00000015c69a7221 */ /* 0x000fe20000010000 */
[----:B------:R-:W-:-:S03]  /*e490*/  F2FP.F16.F32.PACK_AB R198, R161, R198 ;  /* 0x000000c6a1c6723e */ /* 0x000fc600000000ff */
[----:B------:R-:W-:-:S04]  /*e4a0*/  FADD.FTZ R154, R161, R154 ;  /* 0x0000009aa19a7221 */ /* 0x000fc80000010000 */
[----:B------:R-:W-:Y:S01]  /*e4b0*/  FADD.FTZ R21, R19, R154 ;  /* 0x0000009a13157221 */ /* 0x000fe20000010000 */
[----:B------:R-:W-:-:S03]  /*e4c0*/  IMAD.MOV.U32 R19, RZ, RZ, R4 ;  /* 0x000000ffff137224 */ /* 0x000fc600078e0004 */
[----:B------:R-:W-:-:S04]  /*e4d0*/  FADD.FTZ R21, R152, R21 ;  /* 0x0000001598157221 */ /* 0x000fc80000010000 */
[----:B------:R-:W-:Y:S01]  /*e4e0*/  FADD.FTZ R14, R160, R21 ;  /* 0x00000015a00e7221 */ /* 0x000fe20000010000 */
[----:B------:R-:W-:-:S03]  /*e4f0*/  IMAD.U32 R21, RZ, RZ, UR6 ;  /* 0x00000006ff157e24 */ /* 0x000fc6000f8e00ff */
[----:B------:R-:W-:Y:S01]  /*e500*/  FADD.FTZ R14, R165, R14 ;  /* 0x0000000ea50e7221 */ /* 0x000fe20000010000 */
[----:B0-----:R-:W-:Y:S06]  /*e510*/  @P2 BRA `(.L_x_2119) ;  /* 0xffffffc0004c2947 */ /* 0x001fec000383ffff */
.L_x_2110:
        /* <DEDUP_REMOVED lines=131> */
.L_x_2120:
[----:B------:R-:W-:Y:S02]  /*ed50*/  R2UR UR6, R17 ;  /* 0x00000000110672ca */ /* 0x000fe400000e0000 */
[----:B------:R-:W-:-:S11]  /*ed60*/  R2UR UR4, R16 ;  /* 0x00000000100472ca */ /* 0x000fd600000e0000 */
[----:B------:R-:W-:Y:S02]  /*ed70*/  ULEA UR7, UR60, UR6, 0x3 ;  /* 0x000000063c077291 */ /* 0x000fe4000f8e183f */
[----:B------:R-:W-:-:S04]  /*ed80*/  MOV R0, UR4 ;  /* 0x0000000400007c02 */ /* 0x000fc80008000f00 */
[----:B------:R-:W-:-:S04]  /*ed90*/  SHF.L.U32 R0, R0, 0x1f, RZ ;  /* 0x0000001f00007819 */ /* 0x000fc800000006ff */
[----:B------:R0:W1:Y:S01]  /*eda0*/  SYNCS.PHASECHK.TRANS64.TRYWAIT P2, [UR7+0x38850], R0 ;  /* 0x03885000ff0075a7 */ /* 0x0000620008040147 */
[----:B------:R-:W-:Y:S05]  /*edb0*/  @!P0 BRA `(.L_x_2121) ;  /* 0x0000000000048947 */ /* 0x000fea0003800000 */
[----:B------:R-:W-:Y:S01]  /*edc0*/  BPT.TRAP 0x1 ;  /* 0x000000040000795c */ /* 0x000fe20000300000 */
.L_x_2121:
[----:B-1----:R-:W-:Y:S05]  /*edd0*/  @P2 BRA `(.L_x_2122) ;  /* 0x0000000000082947 */ /* 0x002fea0003800000 */
[----:B------:R-:W1:Y:S02]  /*ede0*/  SYNCS.PHASECHK.TRANS64.TRYWAIT P0, [UR7+0x38850], R0 ;  /* 0x03885000ff0075a7 */ /* 0x000e640008000147 */
[----:B-1----:R-:W-:Y:S05]  /*edf0*/  @!P0 BRA `(.L_x_2123) ;  /* 0x0000009400108947 */ /* 0x002fea0003800000 */
.L_x_2122:
[----:B------:R-:W-:Y:S01]  /*ee00*/  R2UR UR4, R17 ;  /* 0x00000000110472ca */ /* 0x000fe200000e0000 */
[----:B------:R-:W-:Y:S01]  /*ee10*/  WARPGROUP.ARRIVE ;  /* 0x00000000000079c5 */ /* 0x000fe20000000000 */
[----:B------:R-:W-:Y:S01]  /*ee20*/  UMOV UR11, 0x40000040 ;  /* 0x40000040000b7882 */ /* 0x000fe20000000000 */
[----:B01----:R-:W0:Y:S01]  /*ee30*/  SHFL.BFLY PT, R0, R5, 0x2, 0x1f ;  /* 0x0c401f0005007f89 */ /* 0x003e2200000e0000 */
[----:B------:R-:W-:Y:S01]  /*ee40*/  IMAD.MOV.U32 R6, RZ, RZ, RZ ;  /* 0x000000ffff067224 */ /* 0x000fe200078e00ff */
[----:B------:R-:W-:Y:S01]  /*ee50*/  R2UR UR9, R220 ;  /* 0x00000000dc0972ca */ /* 0x000fe200000e0000 */
[----:B------:R-:W-:Y:S01]  /*ee60*/  IMAD.U32 R12, RZ, RZ, UR7 ;  /* 0x00000007ff0c7e24 */ /* 0x000fe2000f8e00ff */
[----:B------:R-:W1:Y:S01]  /*ee70*/  SHFL.BFLY PT, R7, R14, 0x2, 0x1f ;  /* 0x0c401f000e077f89 */ /* 0x000e6200000e0000 */
[----:B------:R-:W-:Y:S02]  /*ee80*/  R2UR UR8, R16 ;  /* 0x00000000100872ca */ /* 0x000fe400000e0000 */
[----:B------:R-:W-:-:S03]  /*ee90*/  MOV R13, UR5 ;  /* 0x00000005000d7c02 */ /* 0x000fc60008000f00 */
[----:B------:R-:W-:-:S04]  /*eea0*/  UIADD3 UR4, UR4, 0x400, URZ ;  /* 0x0000040004047890 */ /* 0x000fc8000fffe03f */
[----:B------:R-:W-:Y:S02]  /*eeb0*/  USHF.R.U32.HI UR4, URZ, 0x4, UR4 ;  /* 0x000000043f047899 */ /* 0x000fe40008011604 */
[----:B------:R-:W-:Y:S02]  /*eec0*/  UIADD3 UR9, UR9, 0x1, URZ ;  /* 0x0000000109097890 */ /* 0x000fe4000fffe03f */
[----:B------:R-:W-:-:S04]  /*eed0*/  ULOP3.LUT UR4, UR4, 0x3fff, URZ, 0xc0, !UPT ;  /* 0x00003fff04047892 */ /* 0x000fc8000f8ec03f */
[----:B------:R-:W-:Y:S01]  /*eee0*/  ULOP3.LUT UR4, UR4, 0x2800000, URZ, 0xfc, !UPT ;  /* 0x0280000004047892 */ /* 0x000fe2000f8efc3f */
[----:B------:R-:W-:Y:S02]  /*eef0*/  IMAD.U32 R220, RZ, RZ, UR9 ;  /* 0x00000009ffdc7e24 */ /* 0x000fe4000f8e00ff */
[----:B0-----:R-:W-:Y:S01]  /*ef00*/  FADD.FTZ R2, R0, R5 ;  /* 0x0000000500027221 */ /* 0x001fe20000010000 */
[----:B------:R-:W-:Y:S01]  /*ef10*/  IMAD.MOV.U32 R5, RZ, RZ, RZ ;  /* 0x000000ffff057224 */ /* 0x000fe200078e00ff */
[----:B------:R-:W-:Y:S01]  /*ef20*/  UIMAD UR4, UR60, 0xa00, UR4 ;  /* 0x00000a003c0478a4 */ /* 0x000fe2000f8e0204 */
[----:B-1----:R-:W-:Y:S02]  /*ef30*/  FADD.FTZ R7, R7, R14 ;  /* 0x0000000e07077221 */ /* 0x002fe40000010000 */
[----:B------:R-:W0:Y:S01]  /*ef40*/  SHFL.BFLY PT, R9, R2, 0x1, 0x1f ;  /* 0x0c201f0002097f89 */ /* 0x000e2200000e0000 */
[----:B------:R-:W-:Y:S02]  /*ef50*/  UIADD3 UR6, UR4, 0x80, URZ ;  /* 0x0000008004067890 */ /* 0x000fe4000fffe03f */
[----:B------:R-:W-:Y:S01]  /*ef60*/  UIADD3 UR60, UR60, 0x1, URZ ;  /* 0x000000013c3c7890 */ /* 0x000fe2000fffe03f */
[----:B------:R-:W1:Y:S01]  /*ef70*/  SHFL.BFLY PT, R0, R7, 0x1, 0x1f ;  /* 0x0c201f0007007f89 */ /* 0x000e6200000e0000 */
[----:B------:R-:W-:-:S02]  /*ef80*/  UMOV UR10, UR4 ;  /* 0x00000004000a7c82 */ /* 0x000fc40008000000 */
[----:B------:R-:W-:Y:S01]  /*ef90*/  HGMMA.64x256x16.F32 R24, R208, gdesc[UR8].tnspB, R24, gsb0 ;  /* 0x43e00008d0187df0 */ /* 0x000fe20008000818 */
[----:B------:R-:W-:Y:S01]  /*efa0*/  UMOV UR10, UR6 ;  /* 0x00000006000a7c82 */ /* 0x000fe20008000000 */
[----:B------:R-:W-:Y:S01]  /*efb0*/  UMOV UR11, 0x40000040 ;  /* 0x40000040000b7882 */ /* 0x000fe20000000000 */
[----:B------:R-:W-:Y:S02]  /*efc0*/  UIADD3 UR6, UR4, 0x100, URZ ;  /* 0x0000010004067890 */ /* 0x000fe4000fffe03f */
[----:B------:R-:W-:-:S04]  /*efd0*/  UISETP.NE.AND UP0, UPT, UR60, 0x2, UPT ;  /* 0x000000023c00788c */ /* 0x000fc8000bf05270 */
[----:B------:R-:W-:Y:S01]  /*efe0*/  USEL UR60, UR60, URZ, UP0 ;  /* 0x0000003f3c3c7287 */ /* 0x000fe20008000000 */
[----:B0-----:R-:W-:Y:S01]  /*eff0*/  FADD.FTZ R11, R2, R9 ;  /* 0x00000009020b7221 */ /* 0x001fe20000010000 */
[----:B------:R-:W-:Y:S02]  /*f000*/  IMAD.MOV.U32 R2, RZ, RZ, -0x800000 ;  /* 0xff800000ff027424 */ /* 0x000fe400078e00ff */
[----:B-1----:R-:W-:Y:S02]  /*f010*/  FADD.FTZ R10, R7, R0 ;  /* 0x00000000070a7221 */ /* 0x002fe40000010000 */
[----:B------:R-:W-:Y:S01]  /*f020*/  FSETP.NE.FTZ.AND P2, PT, R11, RZ, PT ;  /* 0x000000ff0b00720b */ /* 0x000fe20003f55000 */
[----:B------:R-:W-:Y:S02]  /*f030*/  IMAD.U32 R7, RZ, RZ, UR5 ;  /* 0x00000005ff077e24 */ /* 0x000fe4000f8e00ff */
[----:B------:R-:W-:Y:S01]  /*f040*/  IMAD.MOV.U32 R0, RZ, RZ, -0x800000 ;  /* 0xff800000ff007424 */ /* 0x000fe200078e00ff */
[----:B------:R-:W-:-:S09]  /*f050*/  FSETP.NE.FTZ.AND P0, PT, R10, RZ, PT ;  /* 0x000000ff0a00720b */ /* 0x000fd20003f15000 */
[----:B------:R-:W0:Y:S01]  /*f060*/  @P2 MUFU.LG2 R9, R11 ;  /* 0x0000000b00092308 */ /* 0x000e220000000c00 */
[----:B------:R-:W-:-:S03]  /*f070*/  @P2 FMUL.FTZ R13, R13, 0.69314718246459960938 ;  /* 0x3f3172180d0d2820 */ /* 0x000fc60000410000 */
[----:B------:R-:W-:-:S04]  /*f080*/  @P0 FMUL.FTZ R7, R7, 0.69314718246459960938 ;  /* 0x3f31721807070820 */ /* 0x000fc80000410000 */
[----:B------:R-:W-:Y:S08]  /*f090*/  @P0 MUFU.RCP R6, R10 ;  /* 0x0000000a00060308 */ /* 0x000ff00000001000 */
[----:B------:R0:W1:Y:S08]  /*f0a0*/  @P0 MUFU.LG2 R8, R10 ;  /* 0x0000000a00080308 */ /* 0x0000700000000c00 */
[----:B------:R-:W2:Y:S01]  /*f0b0*/  @P2 MUFU.RCP R5, R11 ;  /* 0x0000000b00052308 */ /* 0x000ea20000001000 */
[----:B0-----:R-:W-:Y:S01]  /*f0c0*/  @P2 FMUL.FTZ R10, R9, 0.69314718246459960938 ;  /* 0x3f317218090a2820 */ /* 0x001fe20000410000 */
[----:B------:R-:W-:-:S03]  /*f0d0*/  @!P1 VIADD R9, R12, 0x38860 ;  /* 0x000388600c099836 */ /* 0x000fc60000000000 */
[----:B------:R-:W-:Y:S02]  /*f0e0*/  @P2 FFMA.FTZ R0, R13, R3, R10 ;  /* 0x000000030d002223 */ /* 0x000fe4000001000a */
[----:B------:R-:W-:Y:S01]  /*f0f0*/  @!P1 PRMT R9, RZ, 0x654, R9 ;  /* 0x00000654ff099816 */ /* 0x000fe20000000009 */
[----:B-1----:R-:W-:-:S04]  /*f100*/  @P0 FMUL.FTZ R8, R8, 0.69314718246459960938 ;  /* 0x3f31721808080820 */ /* 0x002fc80000410000 */
        /* <DEDUP_REMOVED lines=22> */
[----:B------:R-:W-:-:S06]  /*f270*/  ULOP3.LUT UR8, UR8, UR4, URZ, 0x3c, !UPT ;  /* 0x0000000408087292 */ /* 0x000fcc000f8e3c3f */
[----:B------:R-:W-:Y:S01]  /*f280*/  MOV R16, UR8 ;  /* 0x0000000800107c02 */ /* 0x000fe20008000f00 */
[----:B------:R-:W-:Y:S02]  /*f290*/  WARPGROUP.DEPBAR.LE gsb0, 0x0 ;  /* 0x00008000000079c5 */ /* 0x000fe40000010000 */
[----:B------:R-:W-:-:S12]  /*f2a0*/  WARPGROUP.ARRIVE ;  /* 0x00000000000079c5 */ /* 0x000fd80000000000 */
[----:B------:R-:W-:Y:S03]  /*f2b0*/  HGMMA.64x256x16.F32 R24, R192, gdesc[UR8].tnspB, R24, gsb0 ;  /* 0x43e00008c0187df0 */ /* 0x000fe60008000818 */
[----:B------:R-:W-:Y:S02]  /*f2c0*/  WARPGROUP.DEPBAR.LE gsb0, 0x0 ;  /* 0x00008000000079c5 */ /* 0x000fe40000010000 */
[----:B------:R0:W-:Y:S01]  /*f2d0*/  @!P1 SYNCS.ARRIVE.TRANS64.RED.A1T0 RZ, [R9+URZ], RZ ;  /* 0x000000ff09ff99a7 */ /* 0x0001e2000810043f */
[-C--:B--2---:R-:W-:Y:S01]  /*f2e0*/  FMUL.FTZ R3, R83, R5.reuse ;  /* 0x0000000553037220 */ /* 0x084fe20000410000 */
        /* <DEDUP_REMOVED lines=127> */
.L_x_2093:
[----:B------:R-:W0:Y:S01]  /*fae0*/  S2R R4, SR_CgaCtaId ;  /* 0x0000000000047919 */ /* 0x000e220000008800 */
[----:B------:R-:W-:Y:S01]  /*faf0*/  MOV R19, 0x400 ;  /* 0x0000040000137802 */ /* 0x000fe20000000f00 */
[----:B------:R-:W-:Y:S01]  /*fb00*/  BSSY B0, `(.L_x_2124) ;  /* 0x00002ce000007945 */ /* 0x000fe20003800000 */
[----:B------:R-:W-:Y:S02]  /*fb10*/  BAR.SYNC.DEFER_BLOCKING 0x5, 0x120 ;  /* 0x0144800000007b1d */ /* 0x000fe40000010000 */
[----:B0-----:R-:W-:-:S05]  /*fb20*/  LEA R19, R4, R19, 0x18 ;  /* 0x0000001304137211 */ /* 0x001fca00078ec0ff */
[----:B------:R-:W0:Y:S02]  /*fb30*/  LDS.128 R4, [R19+0x388d0] ;  /* 0x0388d00013047984 */ /* 0x000e240000000c00 */
[----:B0-----:R-:W-:Y:S02]  /*fb40*/  R2UR UR4, R5 ;  /* 0x00000000050472ca */ /* 0x001fe400000e0000 */
[----:B------:R-:W-:-:S11]  /*fb50*/  R2UR UR5, R6 ;  /* 0x00000000060572ca */ /* 0x000fd600000e0000 */
[----:B------:R-:W-:Y:S01]  /*fb60*/  IMAD.U32 R22, RZ, RZ, UR4 ;  /* 0x00000004ff167e24 */ /* 0x000fe2000f8e00ff */
[----:B------:R-:W-:Y:S06]  /*fb70*/  BAR.ARV 0x4, 0x120 ;  /* 0x0104800000007b1d */ /* 0x000fec0000002000 */
[----:B------:R-:W-:Y:S05]  /*fb80*/  @P0 BRA `(.L_x_2125) ;  /* 0x0000001c00c00947 */ /* 0x000fea0003800000 */
        /* <DEDUP_REMOVED lines=29> */
[----:B------:R-:W-:-:S02]  /*fd60*/  IADD3 R173, P0, R106, 0x40, RZ ;  /* 0x000000406aad7810 */ /* 0x000fc40007f1e0ff */
[C---:B------:R-:W-:Y:S01]  /*fd70*/  IADD3 R175, P4, R106.reuse, 0x60, RZ ;  /* 0x000000606aaf7810 */ /* 0x040fe20007f9e0ff */
[--C-:B------:R-:W-:Y:S01]  /*fd80*/  IMAD.X R11, RZ, RZ, R107.reuse, P1 ;  /* 0x000000ffff0b7224 */ /* 0x100fe200008e066b */
[C---:B------:R-:W-:Y:S01]  /*fd90*/  LOP3.LUT R9, R106.reuse, 0x380, RZ, 0xc0, !PT ;  /* 0x000003806a097812 */ /* 0x040fe200078ec0ff */
[--C-:B------:R-:W-:Y:S01]  /*fda0*/  IMAD.X R13, RZ, RZ, R107.reuse, P0 ;  /* 0x000000ffff0d7224 */ /* 0x100fe200000e066b */
[C---:B------:R-:W-:Y:S01]  /*fdb0*/  IADD3 R177, P3, R106.reuse, 0x4000, RZ ;  /* 0x000040006ab17810 */ /* 0x040fe20007f7e0ff */
[--C-:B------:R-:W-:Y:S01]  /*fdc0*/  IMAD.X R15, RZ, RZ, R107.reuse, P4 ;  /* 0x000000ffff0f7224 */ /* 0x100fe200020e066b */
[C---:B------:R-:W-:Y:S02]  /*fdd0*/  IADD3 R179, P6, R106.reuse, 0x4020, RZ ;  /* 0x000040206ab37810 */ /* 0x040fe40007fde0ff */
[C---:B------:R-:W-:Y:S02]  /*fde0*/  IADD3 R181, P5, R106.reuse, 0x4040, RZ ;  /* 0x000040406ab57810 */ /* 0x040fe40007fbe0ff */
[C---:B------:R-:W-:Y:S01]  /*fdf0*/  IADD3 R183, P2, R106.reuse, 0x4060, RZ ;  /* 0x000040606ab77810 */ /* 0x040fe20007f5e0ff */
[--C-:B------:R-:W-:Y:S01]  /*fe00*/  IMAD.X R31, RZ, RZ, R107.reuse, P6 ;  /* 0x000000ffff1f7224 */ /* 0x100fe200030e066b */
[----:B------:R-:W-:Y:S01]  /*fe10*/  IADD3 R185, P1, R106, 0x8000, RZ ;  /* 0x000080006ab97810 */ /* 0x000fe20007f3e0ff */
[--C-:B------:R-:W-:Y:S01]  /*fe20*/  IMAD.X R39, RZ, RZ, R107.reuse, P5 ;  /* 0x000000ffff277224 */ /* 0x100fe200028e066b */
[----:B------:R-:W-:Y:S01]  /*fe30*/  LOP3.LUT R10, R171, 0x380, RZ, 0xc0, !PT ;  /* 0x00000380ab0a7812 */ /* 0x000fe200078ec0ff */
[--C-:B------:R-:W-:Y:S01]  /*fe40*/  IMAD.X R47, RZ, RZ, R107.reuse, P2 ;  /* 0x000000ffff2f7224 */ /* 0x100fe200010e066b */
[----:B------:R-:W-:Y:S01]  /*fe50*/  LOP3.LUT R12, R173, 0x380, RZ, 0xc0, !PT ;  /* 0x00000380ad0c7812 */ /* 0x000fe200078ec0ff */
[----:B------:R-:W-:Y:S01]  /*fe60*/  IMAD.X R55, RZ, RZ, R107, P1 ;  /* 0x000000ffff377224 */ /* 0x000fe200008e066b */
[----:B------:R-:W-:-:S02]  /*fe70*/  LOP3.LUT R14, R175, 0x380, RZ, 0xc0, !PT ;  /* 0x00000380af0e7812 */ /* 0x000fc400078ec0ff */
[----:B------:R-:W-:Y:S02]  /*fe80*/  SHF.R.U64 R9, R9, 0x3, RZ ;  /* 0x0000000309097819 */ /* 0x000fe400000012ff */
[----:B------:R-:W-:Y:S02]  /*fe90*/  LOP3.LUT R20, R177, 0x380, RZ, 0xc0, !PT ;  /* 0x00000380b1147812 */ /* 0x000fe400078ec0ff */
[----:B------:R-:W-:Y:S02]  /*fea0*/  IADD3 R187, P0, R106, 0x8020, RZ ;  /* 0x000080206abb7810 */ /* 0x000fe40007f1e0ff */
[----:B------:R-:W-:Y:S02]  /*feb0*/  SHF.R.U64 R10, R10, 0x3, RZ ;  /* 0x000000030a0a7819 */ /* 0x000fe400000012ff */
[----:B------:R-:W-:Y:S02]  /*fec0*/  LOP3.LUT R30, R179, 0x380, RZ, 0xc0, !PT ;  /* 0x00000380b31e7812 */ /* 0x000fe400078ec0ff */
[----:B------:R-:W-:-:S02]  /*fed0*/  IADD3 R189, P4, R106, 0x8040, RZ ;  /* 0x000080406abd7810 */ /* 0x000fc40007f9e0ff */
[----:B------:R-:W-:Y:S02]  /*fee0*/  IADD3.X R21, RZ, R107, RZ, P3, !PT ;  /* 0x0000006bff157210 */ /* 0x000fe40001ffe4ff */
[----:B------:R-:W-:Y:S01]  /*fef0*/  SHF.R.U64 R12, R12, 0x3, RZ ;  /* 0x000000030c0c7819 */ /* 0x000fe200000012ff */
[--C-:B------:R-:W-:Y:S01]  /*ff00*/  IMAD.X R71, RZ, RZ, R107.reuse, P4 ;  /* 0x000000ffff477224 */ /* 0x100fe200020e066b */
[----:B------:R-:W-:Y:S02]  /*ff10*/  LOP3.LUT R38, R181, 0x380, RZ, 0xc0, !PT ;  /* 0x00000380b5267812 */ /* 0x000fe400078ec0ff */
[C---:B------:R-:W-:Y:S02]  /*ff20*/  IADD3 R191, P3, R106.reuse, 0x8060, RZ ;  /* 0x000080606abf7810 */ /* 0x040fe40007f7e0ff */
[C---:B------:R-:W-:Y:S02]  /*ff30*/  IADD3 R193, P6, R106.reuse, 0xc000, RZ ;  /* 0x0000c0006ac17810 */ /* 0x040fe40007fde0ff */
[C---:B------:R-:W-:Y:S01]  /*ff40*/  IADD3 R6, P5, R106.reuse, 0xc020, RZ ;  /* 0x0000c0206a067810 */ /* 0x040fe20007fbe0ff */
[--C-:B------:R-:W-:Y:S01]  /*ff50*/  IMAD.X R79, RZ, RZ, R107.reuse, P3 ;  /* 0x000000ffff4f7224 */ /* 0x100fe200018e066b */
[C---:B------:R-:W-:Y:S01]  /*ff60*/  IADD3 R102, P2, R106.reuse, 0xc040, RZ ;  /* 0x0000c0406a667810 */ /* 0x040fe20007f5e0ff */
[--C-:B------:R-:W-:Y:S01]  /*ff70*/  IMAD.X R95, RZ, RZ, R107.reuse, P6 ;  /* 0x000000ffff5f7224 */ /* 0x100fe200030e066b */
[----:B------:R-:W-:Y:S01]  /*ff80*/  IADD3 R23, P1, R106, 0xc060, RZ ;  /* 0x0000c0606a177810 */ /* 0x000fe20007f3e0ff */
[----:B------:R-:W-:Y:S01]  /*ff90*/  IMAD.X R99, RZ, RZ, R107, P5 ;  /* 0x000000ffff637224 */ /* 0x000fe200028e066b */
[----:B------:R-:W-:-:S02]  /*ffa0*/  SHF.R.U64 R14, R14, 0x3, RZ ;  /* 0x000000030e0e7819 */ /* 0x000fc400000012ff */
[----:B------:R-:W-:Y:S02]  /*ffb0*/  LOP3.LUT R46, R183, 0x380, RZ, 0xc0, !PT ;  /* 0x00000380b72e7812 */ /* 0x000fe400078ec0ff */
[----:B------:R-:W-:Y:S01]  /*ffc0*/  LOP3.LUT R106, R9, R106, RZ, 0x3c, !PT ;  /* 0x0000006a096a7212 */ /* 0x000fe200078e3cff */
[----:B------:R-:W-:Y:S01]  /*ffd0*/  IMAD.X R9, RZ, RZ, R107, P1 ;  /* 0x000000ffff097224 */ /* 0x000fe200008e066b */
[----:B------:R-:W-:Y:S02]  /*ffe0*/  SHF.R.U64 R20, R20, 0x3, RZ ;  /* 0x0000000314147819 */ /* 0x000fe400000012ff */
[----:B------:R-:W-:Y:S02]  /*fff0*/  LOP3.LUT R54, R185, 0x380, RZ, 0xc0, !PT ;  /* 0x00000380b9367812 */ /* 0x000fe400078ec0ff */
[----:B------:R-:W-:Y:S02]  /*10000*/  LOP3.LUT R10, R10, R171, RZ, 0x3c, !PT ;  /* 0x000000ab0a0a7212 */ /* 0x000fe400078e3cff */
[----:B------:R-:W-:-:S02]  /*10010*/  SHF.R.U64 R30, R30, 0x3, RZ ;  /* 0x000000031e1e7819 */ /* 0x000fc400000012ff */
[----:B------:R-:W-:Y:S02]  /*10020*/  LOP3.LUT R62, R187, 0x380, RZ, 0xc0, !PT ;  /* 0x00000380bb3e7812 */ /* 0x000fe400078ec0ff */
[----:B------:R-:W-:Y:S02]  /*10030*/  LOP3.LUT R12, R12, R173, RZ, 0x3c, !PT ;  /* 0x000000ad0c0c7212 */ /* 0x000fe400078e3cff */
[----:B------:R-:W-:Y:S02]  /*10040*/  SHF.R.U64 R38, R38, 0x3, RZ ;  /* 0x0000000326267819 */ /* 0x000fe400000012ff */
[----:B------:R-:W-:Y:S02]  /*10050*/  LOP3.LUT R70, R189, 0x380, RZ, 0xc0, !PT ;  /* 0x00000380bd467812 */ /* 0x000fe400078ec0ff */
[----:B------:R-:W-:Y:S02]  /*10060*/  LOP3.LUT R14, R14, R175, RZ, 0x3c, !PT ;  /* 0x000000af0e0e7212 */ /* 0x000fe400078e3cff */
[----:B------:R-:W-:-:S02]  /*10070*/  SHF.R.U64 R46, R46, 0x3, RZ ;  /* 0x000000032e2e7819 */ /* 0x000fc400000012ff */
[----:B------:R-:W-:Y:S02]  /*10080*/  LOP3.LUT R78, R191, 0x380, RZ, 0xc0, !PT ;  /* 0x00000380bf4e7812 */ /* 0x000fe400078ec0ff */
[-C--:B------:R-:W-:Y:S02]  /*10090*/  IADD3.X R63, RZ, R107.reuse, RZ, P0, !PT ;  /* 0x0000006bff3f7210 */ /* 0x080fe400007fe4ff */
[----:B------:R-:W-:Y:S02]  /*100a0*/  IADD3.X R103, RZ, R107, RZ, P2, !PT ;  /* 0x0000006bff677210 */ /* 0x000fe400017fe4ff */
[----:B------:R-:W-:Y:S02]  /*100b0*/  LOP3.LUT R20, R20, R177, RZ, 0x3c, !PT ;  /* 0x000000b114147212 */ /* 0x000fe400078e3cff */
[----:B------:R-:W-:Y:S02]  /*100c0*/  SHF.R.U64 R54, R54, 0x3, RZ ;  /* 0x0000000336367819 */ /* 0x000fe400000012ff */
[----:B------:R-:W-:-:S02]  /*100d0*/  LOP3.LUT R94, R193, 0x380, RZ, 0xc0, !PT ;  /* 0x00000380c15e7812 */ /* 0x000fc400078ec0ff */
[----:B------:R-:W-:Y:S01]  /*100e0*/  MOV R106, R106 ;  /* 0x0000006a006a7202 */ /* 0x000fe20000000f00 */
[----:B------:R-:W-:Y:S01]  /*100f0*/  BAR.SYNC.DEFER_BLOCKING 0x1, 0x100 ;  /* 0x0044000000007b1d */ /* 0x000fe20000010000 */
[----:B------:R-:W-:Y:S02]  /*10100*/  LOP3.LUT R30, R30, R179, RZ, 0x3c, !PT ;  /* 0x000000b31e1e7212 */ /* 0x000fe400078e3cff */
[----:B------:R-:W-:Y:S02]  /*10110*/  SHF.R.U64 R62, R62, 0x3, RZ ;  /* 0x000000033e3e7819 */ /* 0x000fe400000012ff */
[----:B------:R-:W-:Y:S02]  /*10120*/  LOP3.LUT R98, R6, 0x380, RZ, 0xc0, !PT ;  /* 0x0000038006627812 */ /* 0x000fe400078ec0ff */
[----:B------:R-:W-:Y:S02]  /*10130*/  LOP3.LUT R107, R102, 0x380, RZ, 0xc0, !PT ;  /* 0x00000380666b7812 */ /* 0x000fe400078ec0ff */
[----:B------:R-:W-:-:S02]  /*10140*/  MOV R10, R10 ;  /* 0x0000000a000a7202 */ /* 0x000fc40000000f00 */
[----:B------:R-:W-:Y:S02]  /*10150*/  LOP3.LUT R38, R38, R181, RZ, 0x3c, !PT ;  /* 0x000000b526267212 */ /* 0x000fe400078e3cff */
[----:B------:R-:W-:Y:S02]  /*10160*/  SHF.R.U64 R70, R70, 0x3, RZ ;  /* 0x0000000346467819 */ /* 0x000fe400000012ff */
[----:B------:R-:W-:Y:S02]  /*10170*/  MOV R12, R12 ;  /* 0x0000000c000c7202 */ /* 0x000fe40000000f00 */
[----:B------:R-:W-:Y:S02]  /*10180*/  LOP3.LUT R46, R46, R183, RZ, 0x3c, !PT ;  /* 0x000000b72e2e7212 */ /* 0x000fe400078e3cff */
[----:B------:R-:W-:Y:S02]  /*10190*/  SHF.R.U64 R78, R78, 0x3, RZ ;  /* 0x000000034e4e7819 */ /* 0x000fe400000012ff */
[----:B------:R-:W-:-:S02]  /*101a0*/  LOP3.LUT R163, R23, 0x380, RZ, 0xc0, !PT ;  /* 0x0000038017a37812 */ /* 0x000fc400078ec0ff */
[----:B------:R-:W-:Y:S01]  /*101b0*/  MOV R14, R14 ;  /* 0x0000000e000e7202 */ /* 0x000fe20000000f00 */
[----:B------:R0:W-:Y:S01]  /*101c0*/  STSM.16.M88.4 [R106], R24 ;  /* 0x000000186a007844 */ /* 0x0001e20000000200 */
[----:B------:R-:W-:Y:S02]  /*101d0*/  LOP3.LUT R54, R54, R185, RZ, 0x3c, !PT ;  /* 0x000000b936367212 */ /* 0x000fe400078e3cff */
[----:B------:R-:W-:Y:S01]  /*101e0*/  SHF.R.U64 R94, R94, 0x3, RZ ;  /* 0x000000035e5e7819 */ /* 0x000fe200000012ff */
[----:B------:R1:W-:Y:S01]  /*101f0*/  STSM.16.M88.4 [R10], R32 ;  /* 0x000000200a007844 */ /* 0x0003e20000000200 */
[----:B------:R-:W-:Y:S02]  /*10200*/  MOV R20, R20 ;  /* 0x0000001400147202 */ /* 0x000fe40000000f00 */
[----:B------:R-:W-:Y:S01]  /*10210*/  F2FP.F16.F32.PACK_AB R59, R155, R59 ;  /* 0x0000003b9b3b723e */ /* 0x000fe200000000ff */
[----:B------:R2:W-:Y:S01]  /*10220*/  STSM.16.M88.4 [R12], R40 ;  /* 0x000000280c007844 */ /* 0x0005e20000000200 */
[----:B------:R-:W-:-:S02]  /*10230*/  F2FP.F16.F32.PACK_AB R65, R154, R66 ;  /* 0x000000429a41723e */ /* 0x000fc400000000ff */
[----:B------:R-:W-:Y:S01]  /*10240*/  F2FP.F16.F32.PACK_AB R72, R73, R72 ;  /* 0x000000484948723e */ /* 0x000fe200000000ff */
[----:B------:R2:W-:Y:S01]  /*10250*/  STSM.16.M88.4 [R14], R48 ;  /* 0x000000300e007844 */ /* 0x0005e20000000200 */
[----:B------:R-:W-:Y:S02]  /*10260*/  LOP3.LUT R62, R62, R187, RZ, 0x3c, !PT ;  /* 0x000000bb3e3e7212 */ /* 0x000fe400078e3cff */
[----:B------:R-:W-:Y:S01]  /*10270*/  SHF.R.U64 R29, R98, 0x3, RZ ;  /* 0x00000003621d7819 */ /* 0x000fe200000012ff */
[----:B------:R2:W-:Y:S01]  /*10280*/  STSM.16.M88.4 [R20], R56 ;  /* 0x0000003814007844 */ /* 0x0005e20000000200 */
[----:B------:R-:W-:Y:S02]  /*10290*/  SHF.R.U64 R107, R107, 0x3, RZ ;  /* 0x000000036b6b7819 */ /* 0x000fe400000012ff */
[----:B------:R-:W-:Y:S02]  /*102a0*/  MOV R30, R30 ;  /* 0x0000001e001e7202 */ /* 0x000fe40000000f00 */
[----:B------:R-:W-:-:S02]  /*102b0*/  F2FP.F16.F32.PACK_AB R66, R69, R68 ;  /* 0x000000444542723e */ /* 0x000fc400000000ff */
[----:B------:R-:W-:Y:S02]  /*102c0*/  F2FP.F16.F32.PACK_AB R67, R153, R67 ;  /* 0x000000439943723e */ /* 0x000fe400000000ff */
[----:B------:R-:W-:Y:S02]  /*102d0*/  F2FP.F16.F32.PACK_AB R73, R152, R74 ;  /* 0x0000004a9849723e */ /* 0x000fe400000000ff */
[----:B------:R-:W-:Y:S01]  /*102e0*/  F2FP.F16.F32.PACK_AB R80, R81, R80 ;  /* 0x000000505150723e */ /* 0x000fe200000000ff */
[----:B------:R2:W-:Y:S01]  /*102f0*/  STSM.16.M88.4 [R30], R64 ;  /* 0x000000401e007844 */ /* 0x0005e20000000200 */
[----:B------:R-:W-:Y:S02]  /*10300*/  R2UR UR6, R218 ;  /* 0x00000000da0672ca */ /* 0x000fe400000e0000 */
[----:B------:R-:W-:Y:S02]  /*10310*/  R2UR UR4, R216 ;  /* 0x00000000d80472ca */ /* 0x000fe400000e0000 */
[----:B------:R-:W-:-:S02]  /*10320*/  LOP3.LUT R70, R70, R189, RZ, 0x3c, !PT ;  /* 0x000000bd46467212 */ /* 0x000fc400078e3cff */
[----:B------:R-:W-:Y:S02]  /*10330*/  MOV R38, R38 ;  /* 0x0000002600267202 */ /* 0x000fe40000000f00 */
[----:B------:R-:W-:Y:S02]  /*10340*/  F2FP.F16.F32.PACK_AB R74, R77, R76 ;  /* 0x0000004c4d4a723e */ /* 0x000fe400000000ff */
[----:B------:R-:W-:Y:S02]  /*10350*/  F2FP.F16.F32.PACK_AB R75, R17, R75 ;  /* 0x0000004b114b723e */ /* 0x000fe400000000ff */
[----:B------:R-:W-:Y:S02]  /*10360*/  F2FP.F16.F32.PACK_AB R81, R3, R82 ;  /* 0x000000520351723e */ /* 0x000fe400000000ff */
[----:B------:R-:W-:Y:S01]  /*10370*/  LOP3.LUT R78, R78, R191, RZ, 0x3c, !PT ;  /* 0x000000bf4e4e7212 */ /* 0x000fe200078e3cff */
[----:B------:R2:W-:Y:S01]  /*10380*/  STSM.16.M88.4 [R38], R72 ;  /* 0x0000004826007844 */ /* 0x0005e20000000200 */
[----:B------:R-:W-:Y:S01]  /*10390*/  SHF.R.U64 R28, R163, 0x3, RZ ;  /* 0x00000003a31c7819 */ /* 0x000fe200000012ff */
[----:B------:R-:W-:Y:S01]  /*103a0*/  USHF.L.U64.HI UR11, UR4, 0x2, UR6 ;  /* 0x00000002040b7899 */ /* 0x000fe20008010206 */
[----:B------:R-:W-:Y:S01]  /*103b0*/  MOV R46, R46 ;  /* 0x0000002e002e7202 */ /* 0x000fe20000000f00 */
[----:B------:R-:W-:Y:S01]  /*103c0*/  USHF.L.U32 UR10, UR4, 0x2, URZ ;  /* 0x00000002040a7899 */ /* 0x000fe2000800063f */
[----:B------:R-:W-:Y:S01]  /*103d0*/  F2FP.F16.F32.PACK_AB R82, R85, R84 ;  /* 0x000000545552723e */ /* 0x000fe200000000ff */
[----:B------:R-:W-:Y:S01]  /*103e0*/  ULDC.64 UR6, c[0x0][0xbd8] ;  /* 0x0002f60000067ab9 */ /* 0x000fe20000000a00 */
[----:B------:R-:W-:Y:S01]  /*103f0*/  F2FP.F16.F32.PACK_AB R83, R83, R86 ;  /* 0x000000565353723e */ /* 0x000fe200000000ff */
[----:B------:R-:W-:Y:S01]  /*10400*/  UISETP.NE.U32.AND UP1, UPT, UR6, URZ, UPT ;  /* 0x0000003f0600728c */ /* 0x000fe2000bf25070 */
[----:B------:R-:W-:Y:S01]  /*10410*/  LOP3.LUT R94, R94, R193, RZ, 0x3c, !PT ;  /* 0x000000c15e5e7212 */ /* 0x000fe200078e3cff */
[----:B------:R-:W-:Y:S01]  /*10420*/  UIADD3 UR4, UP2, UR10, UR6, URZ ;  /* 0x000000060a047290 */ /* 0x000fe2000ff5e03f */
[----:B------:R-:W-:Y:S01]  /*10430*/  MOV R54, R54 ;  /* 0x0000003600367202 */ /* 0x000fe20000000f00 */
[----:B------:R2:W-:Y:S01]  /*10440*/  STSM.16.M88.4 [R46], R80 ;  /* 0x000000502e007844 */ /* 0x0005e20000000200 */
[----:B------:R-:W-:Y:S01]  /*10450*/  F2FP.F16.F32.PACK_AB R84, R89, R88 ;  /* 0x000000585954723e */ /* 0x000fe200000000ff */
[----:B------:R-:W-:Y:S01]  /*10460*/  UISETP.NE.AND.EX UP1, UPT, UR7, URZ, UPT, UP1 ;  /* 0x0000003f0700728c */ /* 0x000fe2000bf25310 */
[----:B------:R-:W-:Y:S01]  /*10470*/  F2FP.F16.F32.PACK_AB R85, R91, R90 ;  /* 0x0000005a5b55723e */ /* 0x000fe200000000ff */
[----:B------:R-:W-:Y:S01]  /*10480*/  @UP0 UIADD3 UR6, UP3, UR10, UR8, URZ ;  /* 0x000000080a060290 */ /* 0x000fe2000ff7e03f */
[----:B------:R-:W-:Y:S01]  /*10490*/  F2FP.F16.F32.PACK_AB R86, R93, R92 ;  /* 0x0000005c5d56723e */ /* 0x000fe200000000ff */
[----:B------:R-:W-:Y:S01]  /*104a0*/  UIADD3.X UR8, UR11, UR7, URZ, UP2, !UPT ;  /* 0x000000070b087290 */ /* 0x000fe200097fe43f */
[----:B------:R-:W-:Y:S01]  /*104b0*/  F2FP.F16.F32.PACK_AB R87, R164, R87 ;  /* 0x00000057a457723e */ /* 0x000fe200000000ff */
[----:B------:R-:W-:Y:S01]  /*104c0*/  @UP0 UIADD3.X UR7, UR11, UR9, URZ, UP3, !UPT ;  /* 0x000000090b070290 */ /* 0x000fe20009ffe43f */
[----:B------:R-:W-:-:S02]  /*104d0*/  F2FP.F16.F32.PACK_AB R165, R166, R165 ;  /* 0x000000a5a6a5723e */ /* 0x000fc400000000ff */
[----:B------:R-:W-:Y:S01]  /*104e0*/  LOP3.LUT R98, R29, R6, RZ, 0x3c, !PT ;  /* 0x000000061d627212 */ /* 0x000fe200078e3cff */
[----:B------:R2:W-:Y:S01]  /*104f0*/  STSM.16.M88.4 [R54], R84 ;  /* 0x0000005436007844 */ /* 0x0005e20000000200 */
[----:B------:R-:W-:Y:S02]  /*10500*/  LOP3.LUT R102, R107, R102, RZ, 0x3c, !PT ;  /* 0x000000666b667212 */ /* 0x000fe400078e3cff */
[----:B------:R-:W-:Y:S02]  /*10510*/  MOV R62, R62 ;  /* 0x0000003e003e7202 */ /* 0x000fe40000000f00 */
[----:B------:R-:W-:Y:S02]  /*10520*/  F2FP.F16.F32.PACK_AB R164, R97, R96 ;  /* 0x0000006061a4723e */ /* 0x000fe400000000ff */
[----:B------:R-:W-:Y:S02]  /*10530*/  F2FP.F16.F32.PACK_AB R166, R101, R100 ;  /* 0x0000006465a6723e */ /* 0x000fe400000000ff */
[----:B------:R-:W-:-:S02]  /*10540*/  F2FP.F16.F32.PACK_AB R167, R168, R167 ;  /* 0x000000a7a8a7723e */ /* 0x000fc400000000ff */
[----:B------:R-:W-:Y:S02]  /*10550*/  F2FP.F16.F32.PACK_AB R104, R105, R104 ;  /* 0x000000686968723e */ /* 0x000fe400000000ff */
[----:B------:R-:W-:Y:S01]  /*10560*/  F2FP.F16.F32.PACK_AB R112, R113, R112 ;  /* 0x000000707170723e */ /* 0x000fe200000000ff */
[----:B------:R2:W-:Y:S01]  /*10570*/  STSM.16.M88.4 [R62], R164 ;  /* 0x000000a43e007844 */ /* 0x0005e20000000200 */
[----:B------:R-:W-:Y:S02]  /*10580*/  MOV R70, R70 ;  /* 0x0000004600467202 */ /* 0x000fe40000000f00 */
[----:B------:R-:W-:Y:S02]  /*10590*/  F2FP.F16.F32.PACK_AB R105, R170, R169 ;  /* 0x000000a9aa69723e */ /* 0x000fe400000000ff */
[----:B0-----:R-:W-:Y:S02]  /*105a0*/  F2FP.F16.F32.PACK_AB R106, R109, R108 ;  /* 0x0000006c6d6a723e */ /* 0x001fe400000000ff */
        /* <DEDUP_REMOVED lines=27> */
[----:B------:R-:W-:Y:S01]  /*10760*/  MOV R6, R8 ;  /* 0x0000000800067202 */ /* 0x000fe20000000f00 */
[----:B------:R2:W-:Y:S01]  /*10770*/  STSM.16.M88.4 [R102], R136 ;  /* 0x0000008866007844 */ /* 0x0005e20000000200 */
[----:B------:R-:W-:Y:S02]  /*10780*/  F2FP.F16.F32.PACK_AB R146, R149, R148 ;  /* 0x000000949592723e */ /* 0x000fe400000000ff */
[----:B------:R-:W-:-:S02]  /*10790*/  PLOP3.LUT P1, PT, PT, PT, UP1, 0x80, 0x0 ;  /* 0x000000000000781c */ /* 0x000fc40003f2f018 */
[----:B------:R-:W-:Y:S01]  /*107a0*/  PLOP3.LUT P2, PT, PT, PT, UP0, 0x80, 0x0 ;  /* 0x000000000000781c */ /* 0x000fe20003f4f008 */
[----:B-1----:R-:W-:Y:S01]  /*107b0*/  IMAD.U32 R10, RZ, RZ, UR6 ;  /* 0x00000006ff0a7e24 */ /* 0x002fe2000f8e00ff */
[----:B------:R-:W-:Y:S01]  /*107c0*/  F2FP.F16.F32.PACK_AB R147, R151, R150 ;  /* 0x000000969793723e */ /* 0x000fe200000000ff */
[----:B------:R-:W-:Y:S01]  /*107d0*/  IMAD.U32 R8, RZ, RZ, UR4 ;  /* 0x00000004ff087e24 */ /* 0x000fe2000f8e00ff */
[----:B------:R-:W-:Y:S01]  /*107e0*/  MOV R11, UR7 ;  /* 0x00000007000b7c02 */ /* 0x000fe20008000f00 */
[----:B------:R-:W-:Y:S02]  /*107f0*/  IMAD.U32 R9, RZ, RZ, UR8 ;  /* 0x00000008ff097e24 */ /* 0x000fe4000f8e00ff */
[----:B------:R2:W-:Y:S01]  /*10800*/  STSM.16.M88.4 [R6], R144 ;  /* 0x0000009006007844 */ /* 0x0005e20000000200 */
[----:B------:R-:W-:Y:S06]  /*10810*/  BAR.SYNC.DEFER_BLOCKING 0x1, 0x100 ;  /* 0x0044000000007b1d */ /* 0x000fec0000010000 */
[----:B------:R-:W3:Y:S04]  /*10820*/  @P1 LDG.E R3, desc[UR12][R8.64] ;  /* 0x0000000c08031981 */ /* 0x000ee8000c1e1900 */
[----:B------:R-:W4:Y:S01]  /*10830*/  @P2 LDG.E R10, desc[UR12][R10.64] ;  /* 0x0000000c0a0a2981 */ /* 0x000f22000c1e1900 */
[----:B------:R-:W-:Y:S01]  /*10840*/  IMAD R13, R212, 0x40, R18 ;  /* 0x00000040d40d7824 */ /* 0x000fe200078e0212 */
[----:B------:R-:W-:Y:S01]  /*10850*/  UMOV UR4, URZ ;  /* 0x0000003f00047c82 */ /* 0x000fe20008000000 */
[----:B------:R-:W-:-:S02]  /*10860*/  ULDC UR10, c[0x0][0xa88] ;  /* 0x0002a200000a7ab9 */ /* 0x000fc40000000800 */
[----:B------:R-:W-:-:S03]  /*10870*/  IMAD.WIDE R4, R13, 0x2, R4 ;  /* 0x000000020d047825 */ /* 0x000fc600078e0204 */
[----:B------:R-:W-:Y:S02]  /*10880*/  IADD3 R25, P0, R4, 0x1000, RZ ;  /* 0x0000100004197810 */ /* 0x000fe40007f1e0ff */
[----:B---3--:R-:W-:Y:S02]  /*10890*/  @P1 R2UR UR4, R3 ;  /* 0x00000000030412ca */ /* 0x008fe400000e0000 */
[----:B----4-:R-:W-:Y:S01]  /*108a0*/  @P2 R2UR UR10, R10 ;  /* 0x000000000a0a22ca */ /* 0x010fe200000e0000 */
[----:B--2---:R-:W-:-:S14]  /*108b0*/  @P2 BRA `(.L_x_2126) ;  /* 0x00000000001c2947 */ /* 0x004fdc0003800000 */
[----:B------:R-:W-:Y:S05]  /*108c0*/  @!P1 BRA `(.L_x_2126) ;  /* 0x0000000000189947 */ /* 0x000fea0003800000 */
[----:B------:R-:W-:Y:S02]  /*108d0*/  ULDC.64 UR6, c[0x0][0x208] ;  /* 0x0000820000067ab9 */ /* 0x000fe40000000a00 */
[----:B------:R-:W2:Y:S04]  /*108e0*/  LDG.E R6, desc[UR6][R8.64] ;  /* 0x0000000608067981 */ /* 0x000ea8000c1e1900 */
[----:B------:R-:W3:Y:S01]  /*108f0*/  LDG.E R3, desc[UR6][R8.64+0x4] ;  /* 0x0000040608037981 */ /* 0x000ee2000c1e1900 */
[----:B--2---:R-:W-:Y:S02]  /*10900*/  R2UR UR6, R6 ;  /* 0x00000000060672ca */ /* 0x004fe400000e0000 */
[----:B---3--:R-:W-:-:S13]  /*10910*/  R2UR UR10, R3 ;  /* 0x00000000030a72ca */ /* 0x008fda00000e0000 */
[----:B------:R-:W-:-:S12]  /*10920*/  UIADD3 UR10, -UR6, UR10, URZ ;  /* 0x0000000a060a7290 */ /* 0x000fd8000fffe13f */
.L_x_2126:
[----:B------:R-:W-:Y:S01]  /*10930*/  R2UR UR18, R217 ;  /* 0x00000000d91272ca */ /* 0x000fe200000e0000 */
[----:B------:R-:W-:Y:S01]  /*10940*/  ULDC.64 UR12, c[0x0][0xb70] ;  /* 0x0002dc00000c7ab9 */ /* 0x000fe20000000a00 */
[----:B------:R-:W-:Y:S01]  /*10950*/  R2UR UR16, R218 ;  /* 0x00000000da1072ca */ /* 0x000fe200000e0000 */
[----:B------:R-:W-:Y:S01]  /*10960*/  USHF.R.S32.HI UR9, URZ, 0x1f, UR4 ;  /* 0x0000001f3f097899 */ /* 0x000fe20008011404 */
[----:B------:R-:W-:Y:S01]  /*10970*/  R2UR UR15, R216 ;  /* 0x00000000d80f72ca */ /* 0x000fe200000e0000 */
[----:B------:R-:W-:Y:S01]  /*10980*/  UMOV UR8, UR4 ;  /* 0x0000000400087c82 */ /* 0x000fe20008000000 */
[----:B------:R-:W-:Y:S01]  /*10990*/  R2UR UR17, R219 ;  /* 0x00000000db1172ca */ /* 0x000fe200000e0000 */
[----:B------:R-:W-:Y:S01]  /*109a0*/  ULDC.64 UR20, c[0x0][0x208] ;  /* 0x0000820000147ab9 */ /* 0x000fe20000000a00 */
[----:B------:R-:W-:Y:S02]  /*109b0*/  IADD3 R9, P2, R4, 0x3000, RZ ;  /* 0x0000300004097810 */ /* 0x000fe40007f5e0ff */
[----:B------:R-:W-:-:S02]  /*109c0*/  LOP3.LUT R24, R25, 0x380, RZ, 0xc0, !PT ;  /* 0x0000038019187812 */ /* 0x000fc400078ec0ff */
[----:B------:R-:W-:Y:S01]  /*109d0*/  IADD3 R13, P1, R4, 0x2000, RZ ;  /* 0x00002000040d7810 */ /* 0x000fe20007f3e0ff */
[----:B------:R-:W-:Y:S01]  /*109e0*/  USHF.R.S32.HI UR14, URZ, 0x1f, UR18 ;  /* 0x0000001f3f0e7899 */ /* 0x000fe20008011412 */
[----:B------:R-:W-:Y:S01]  /*109f0*/  LOP3.LUT R8, R9, 0x380, RZ, 0xc0, !PT ;  /* 0x0000038009087812 */ /* 0x000fe200078ec0ff */
[----:B------:R-:W-:Y:S01]  /*10a00*/  USEL UR16, UR16, URZ, !UP1 ;  /* 0x0000003f10107287 */ /* 0x000fe2000c800000 */
[----:B------:R-:W-:Y:S01]  /*10a10*/  SHF.R.U64 R24, R24, 0x3, RZ ;  /* 0x0000000318187819 */ /* 0x000fe200000012ff */
[----:B------:R-:W-:Y:S01]  /*10a20*/  UIMAD UR11, UR14, UR12, URZ ;  /* 0x0000000c0e0b72a4 */ /* 0x000fe2000f8e023f */
[----:B------:R-:W-:Y:S01]  /*10a30*/  LOP3.LUT R12, R13, 0x380, RZ, 0xc0, !PT ;  /* 0x000003800d0c7812 */ /* 0x000fe200078ec0ff */
[----:B------:R-:W-:Y:S01]  /*10a40*/  UIMAD.WIDE.U32 UR6, UR18, UR12, UR8 ;  /* 0x0000000c120672a5 */ /* 0x000fe2000f8e0008 */
[----:B------:R-:W-:Y:S01]  /*10a50*/  IMAD.U32 R10, RZ, RZ, UR17 ;  /* 0x00000011ff0a7e24 */ /* 0x000fe2000f8e00ff */
[----:B------:R-:W-:Y:S01]  /*10a60*/  UIMAD UR11, UR18, UR13, UR11 ;  /* 0x0000000d120b72a4 */ /* 0x000fe2000f8e020b */
[----:B------:R-:W-:Y:S01]  /*10a70*/  SHF.R.U64 R8, R8, 0x3, RZ ;  /* 0x0000000308087819 */ /* 0x000fe200000012ff */
[----:B------:R-:W-:Y:S01]  /*10a80*/  USEL UR15, UR15, URZ, !UP1 ;  /* 0x0000003f0f0f7287 */ /* 0x000fe2000c800000 */
[----:B------:R-:W-:Y:S01]  /*10a90*/  IMAD R10, R10, 0x80, R215 ;  /* 0x000000800a0a7824 */ /* 0x000fe200078e02d7 */
[----:B------:R-:W-:Y:S01]  /*10aa0*/  ULDC.64 UR12, c[0x0][0xb78] ;  /* 0x0002de00000c7ab9 */ /* 0x000fe20000000a00 */
[----:B------:R-:W-:Y:S01]  /*10ab0*/  UIADD3 UR7, UR7, UR11, URZ ;  /* 0x0000000b07077290 */ /* 0x000fe2000fffe03f */
[----:B------:R-:W-:Y:S01]  /*10ac0*/  LOP3.LUT R24, R24, R25, RZ, 0x3c, !PT ;  /* 0x0000001918187212 */ /* 0x000fe200078e3cff */
[----:B------:R-:W-:Y:S01]  /*10ad0*/  UIMAD UR8, UR16, UR12, URZ ;  /* 0x0000000c100872a4 */ /* 0x000fe2000f8e023f */
[----:B------:R-:W-:Y:S01]  /*10ae0*/  SHF.R.S32.HI R3, RZ, 0x1f, R10 ;  /* 0x0000001fff037819 */ /* 0x000fe2000001140a */
[----:B------:R-:W-:Y:S01]  /*10af0*/  UIMAD.WIDE.U32 UR6, UR15, UR12, UR6 ;  /* 0x0000000c0f0672a5 */ /* 0x000fe2000f8e0006 */
[----:B------:R-:W-:Y:S01]  /*10b00*/  SHF.R.U64 R12, R12, 0x3, RZ ;  /* 0x000000030c0c7819 */ /* 0x000fe200000012ff */
[----:B------:R-:W-:Y:S01]  /*10b10*/  UIMAD UR8, UR15, UR13, UR8 ;  /* 0x0000000d0f0872a4 */ /* 0x000fe2000f8e0208 */
[----:B------:R-:W-:-:S02]  /*10b20*/  IADD3.X R25, RZ, R5, RZ, P0, !PT ;  /* 0x00000005ff197210 */ /* 0x000fc400007fe4ff */
[----:B------:R-:W-:Y:S01]  /*10b30*/  IADD3 R73, P0, R4, 0x8000, RZ ;  /* 0x0000800004497810 */ /* 0x000fe20007f1e0ff */
[----:B------:R-:W-:Y:S01]  /*10b40*/  ULDC.64 UR12, c[0x0][0xaa0] ;  /* 0x0002a800000c7ab9 */ /* 0x000fe20000000a00 */
[----:B------:R-:W-:Y:S01]  /*10b50*/  IADD3 R6, P3, R10, UR6, RZ ;  /* 0x000000060a067c10 */ /* 0x000fe2000ff7e0ff */
[----:B------:R-:W-:Y:S01]  /*10b60*/  IMAD.U32 R14, RZ, RZ, UR8 ;  /* 0x00000008ff0e7e24 */ /* 0x000fe2000f8e00ff */
[----:B------:R-:W-:Y:S01]  /*10b70*/  LOP3.LUT R8, R8, R9, RZ, 0x3c, !PT ;  /* 0x0000000908087212 */ /* 0x000fe200078e3cff */
[--C-:B------:R-:W-:Y:S01]  /*10b80*/  IMAD.X R9, RZ, RZ, R5.reuse, P2 ;  /* 0x000000ffff097224 */ /* 0x100fe200010e0605 */
[----:B------:R-:W-:Y:S01]  /*10b90*/  LOP3.LUT R12, R12, R13, RZ, 0x3c, !PT ;  /* 0x0000000d0c0c7212 */ /* 0x000fe200078e3cff */
[----:B------:R-:W-:Y:S01]  /*10ba0*/  IMAD.X R13, RZ, RZ, R5, P1 ;  /* 0x000000ffff0d7224 */ /* 0x000fe200008e0605 */
[----:B------:R-:W-:Y:S01]  /*10bb0*/  IADD3.X R3, R3, UR7, R14, P3, !PT ;  /* 0x0000000703037c10 */ /* 0x000fe20009ffe40e */
[----:B------:R-:W-:Y:S01]  /*10bc0*/  ULDC.64 UR6, c[0x0][0xb40] ;  /* 0x0002d00000067ab9 */ /* 0x000fe20000000a00 */
[----:B------:R-:W-:-:S02]  /*10bd0*/  IADD3 R65, P6, R4, 0x4000, RZ ;  /* 0x0000400004417810 */ /* 0x000fc40007fde0ff */
        /* <DEDUP_REMOVED lines=9> */
[----:B------:R-:W-:Y:S02]  /*10c70*/  LOP3.LUT R64, R65, 0x380, RZ, 0xc0, !PT ;  /* 0x0000038041407812 */ /* 0x000fe400078ec0ff */
[----:B------:R-:W-:Y:S02]  /*10c80*/  LOP3.LUT R52, R53, 0x380, RZ, 0xc0, !PT ;  /* 0x0000038035347812 */ /* 0x000fe400078ec0ff */
[----:B------:R-:W-:Y:S02]  /*10c90*/  LOP3.LUT R36, R37, 0x380, RZ, 0xc0, !PT ;  /* 0x0000038025247812 */ /* 0x000fe400078ec0ff */
[----:B------:R-:W-:-:S02]  /*10ca0*/  LOP3.LUT R28, R29, 0x380, RZ, 0xc0, !PT ;  /* 0x000003801d1c7812 */ /* 0x000fc400078ec0ff */
[----:B------:R-:W-:Y:S02]  /*10cb0*/  LOP3.LUT R48, R49, 0x380, RZ, 0xc0, !PT ;  /* 0x0000038031307812 */ /* 0x000fe400078ec0ff */
[----:B------:R-:W-:Y:S02]  /*10cc0*/  LOP3.LUT R60, R61, 0x380, RZ, 0xc0, !PT ;  /* 0x000003803d3c7812 */ /* 0x000fe400078ec0ff */
[----:B------:R-:W-:Y:S02]  /*10cd0*/  SHF.R.U64 R72, R72, 0x3, RZ ;  /* 0x0000000348487819 */ /* 0x000fe400000012ff */
[----:B------:R-:W-:Y:S02]  /*10ce0*/  SHF.R.U64 R64, R64, 0x3, RZ ;  /* 0x0000000340407819 */ /* 0x000fe400000012ff */
[----:B------:R-:W-:Y:S02]  /*10cf0*/  SHF.R.U64 R52, R52, 0x3, RZ ;  /* 0x0000000334347819 */ /* 0x000fe400000012ff */
[----:B------:R-:W-:-:S02]  /*10d00*/  SHF.R.U64 R36, R36, 0x3, RZ ;  /* 0x0000000324247819 */ /* 0x000fc400000012ff */
[----:B------:R-:W-:Y:S02]  /*10d10*/  SHF.R.U64 R28, R28, 0x3, RZ ;  /* 0x000000031c1c7819 */ /* 0x000fe400000012ff */
[----:B------:R-:W-:Y:S02]  /*10d20*/  SHF.R.U64 R48, R48, 0x3, RZ ;  /* 0x0000000330307819 */ /* 0x000fe400000012ff */
[----:B------:R-:W-:Y:S02]  /*10d30*/  SHF.R.U64 R60, R60, 0x3, RZ ;  /* 0x000000033c3c7819 */ /* 0x000fe400000012ff */
[----:B------:R-:W-:Y:S01]  /*10d40*/  LOP3.LUT R72, R72, R73, RZ, 0x3c, !PT ;  /* 0x0000004948487212 */ /* 0x000fe200078e3cff */
[--C-:B------:R-:W-:Y:S01]  /*10d50*/  IMAD.X R73, RZ, RZ, R5.reuse, P0 ;  /* 0x000000ffff497224 */ /* 0x100fe200000e0605 */
[----:B------:R-:W-:Y:S01]  /*10d60*/  LOP3.LUT R64, R64, R65, RZ, 0x3c, !PT ;  /* 0x0000004140407212 */ /* 0x000fe200078e3cff */
[--C-:B------:R-:W-:Y:S01]  /*10d70*/  IMAD.X R65, RZ, RZ, R5.reuse, P6 ;  /* 0x000000ffff417224 */ /* 0x100fe200030e0605 */
[----:B------:R-:W-:Y:S01]  /*10d80*/  LOP3.LUT R52, R52, R53, RZ, 0x3c, !PT ;  /* 0x0000003534347212 */ /* 0x000fe200078e3cff */
[----:B------:R-:W-:Y:S01]  /*10d90*/  IMAD.X R53, RZ, RZ, R5, P5 ;  /* 0x000000ffff357224 */ /* 0x000fe200028e0605 */
[----:B------:R-:W-:-:S02]  /*10da0*/  LOP3.LUT R36, R36, R37, RZ, 0x3c, !PT ;  /* 0x0000002524247212 */ /* 0x000fc400078e3cff */
[----:B------:R-:W-:Y:S01]  /*10db0*/  LOP3.LUT R28, R28, R29, RZ, 0x3c, !PT ;  /* 0x0000001d1c1c7212 */ /* 0x000fe200078e3cff */
[--C-:B------:R-:W-:Y:S01]  /*10dc0*/  IMAD.X R29, RZ, RZ, R5.reuse, P3 ;  /* 0x000000ffff1d7224 */ /* 0x100fe200018e0605 */
[----:B------:R-:W-:Y:S02]  /*10dd0*/  LOP3.LUT P0, RZ, R221, 0x3, RZ, 0xc0, !PT ;  /* 0x00000003ddff7812 */ /* 0x000fe4000780c0ff */
[----:B------:R-:W-:Y:S02]  /*10de0*/  LOP3.LUT R48, R48, R49, RZ, 0x3c, !PT ;  /* 0x0000003130307212 */ /* 0x000fe400078e3cff */
[----:B------:R-:W-:Y:S02]  /*10df0*/  IADD3.X R37, RZ, R5, RZ, P4, !PT ;  /* 0x00000005ff257210 */ /* 0x000fe400027fe4ff */
[----:B------:R-:W-:Y:S01]  /*10e00*/  LOP3.LUT R60, R60, R61, RZ, 0x3c, !PT ;  /* 0x0000003d3c3c7212 */ /* 0x000fe200078e3cff */
[----:B------:R-:W-:Y:S01]  /*10e10*/  IMAD.X R61, RZ, RZ, R5, P1 ;  /* 0x000000ffff3d7224 */ /* 0x000fe200008e0605 */
[----:B------:R-:W-:-:S02]  /*10e20*/  IADD3 R41, P6, R4, 0xb000, RZ ;  /* 0x0000b00004297810 */ /* 0x000fc40007fde0ff */
[C---:B------:R-:W-:Y:S02]  /*10e30*/  IADD3 R77, P5, R4.reuse, 0xc000, RZ ;  /* 0x0000c000044d7810 */ /* 0x040fe40007fbe0ff */
[C---:B------:R-:W-:Y:S02]  /*10e40*/  IADD3 R69, P4, R4.reuse, 0xd000, RZ ;  /* 0x0000d00004457810 */ /* 0x040fe40007f9e0ff */
[C---:B------:R-:W-:Y:S02]  /*10e50*/  IADD3 R57, P3, R4.reuse, 0xe000, RZ ;  /* 0x0000e00004397810 */ /* 0x040fe40007f7e0ff */
[----:B------:R-:W-:Y:S02]  /*10e60*/  IADD3.X R49, RZ, R5, RZ, P2, !PT ;  /* 0x00000005ff317210 */ /* 0x000fe400017fe4ff */
[----:B------:R-:W-:Y:S02]  /*10e70*/  IADD3 R6, P2, R4, 0xf000, RZ ;  /* 0x0000f00004067810 */ /* 0x000fe40007f5e0ff */
[----:B------:R-:W-:-:S02]  /*10e80*/  ISETP.GE.OR P1, PT, R10, UR10, P0 ;  /* 0x0000000a0a007c0c */ /* 0x000fc40008726670 */
[----:B------:R-:W-:Y:S02]  /*10e90*/  ISETP.GE.OR P0, PT, R3, UR10, P0 ;  /* 0x0000000a03007c0c */ /* 0x000fe40008706670 */
[----:B------:R-:W-:Y:S02]  /*10ea0*/  LOP3.LUT R40, R41, 0x380, RZ, 0xc0, !PT ;  /* 0x0000038029287812 */ /* 0x000fe400078ec0ff */
[----:B------:R-:W-:Y:S02]  /*10eb0*/  LOP3.LUT R76, R77, 0x380, RZ, 0xc0, !PT ;  /* 0x000003804d4c7812 */ /* 0x000fe400078ec0ff */
[----:B------:R-:W-:Y:S02]  /*10ec0*/  LOP3.LUT R68, R69, 0x380, RZ, 0xc0, !PT ;  /* 0x0000038045447812 */ /* 0x000fe400078ec0ff */
[----:B------:R-:W-:Y:S02]  /*10ed0*/  LOP3.LUT R56, R57, 0x380, RZ, 0xc0, !PT ;  /* 0x0000038039387812 */ /* 0x000fe400078ec0ff */
[----:B------:R-:W-:Y:S01]  /*10ee0*/  LOP3.LUT R11, R4, 0x380, RZ, 0xc0, !PT ;  /* 0x00000380040b7812 */ /* 0x000fe200078ec0ff */
[----:B------:R0:W-:Y:S01]  /*10ef0*/  @!P1 STG.E desc[UR20][R20.64], R2 ;  /* 0x0000000214009986 */ /* 0x0001e2000c101914 */
[----:B------:R-:W-:-:S02]  /*10f00*/  LOP3.LUT R3, R6, 0x380, RZ, 0xc0, !PT ;  /* 0x0000038006037812 */ /* 0x000fc400078ec0ff */
[----:B------:R-:W-:Y:S01]  /*10f10*/  SHF.R.U64 R40, R40, 0x3, RZ ;  /* 0x0000000328287819 */ /* 0x000fe200000012ff */
[----:B------:R1:W-:Y:S01]  /*10f20*/  @!P0 STG.E desc[UR20][R20.64+0x20], R0 ;  /* 0x0000200014008986 */ /* 0x0003e2000c101914 */
[----:B------:R-:W-:Y:S02]  /*10f30*/  SHF.R.U64 R76, R76, 0x3, RZ ;  /* 0x000000034c4c7819 */ /* 0x000fe400000012ff */
[----:B------:R-:W-:Y:S01]  /*10f40*/  SHF.R.U64 R68, R68, 0x3, RZ ;  /* 0x0000000344447819 */ /* 0x000fe200000012ff */
[----:B------:R-:W-:Y:S01]  /*10f50*/  UIMAD UR6, UR9, UR12, URZ ;  /* 0x0000000c090672a4 */ /* 0x000fe2000f8e023f */
[----:B------:R-:W-:Y:S01]  /*10f60*/  SHF.R.U64 R56, R56, 0x3, RZ ;  /* 0x0000000338387819 */ /* 0x000fe200000012ff */
[----:B------:R-:W5:Y:S01]  /*10f70*/  LD.E.128 R24, desc[UR20][R24.64] ;  /* 0x0000001418187980 */ /* 0x000f62000c101d00 */
[----:B------:R-:W-:Y:S02]  /*10f80*/  SHF.R.U64 R11, R11, 0x3, RZ ;  /* 0x000000030b0b7819 */ /* 0x000fe400000012ff */
[----:B------:R-:W-:Y:S01]  /*10f90*/  IADD3.X R45, RZ, R5, RZ, P2, !PT ;  /* 0x00000005ff2d7210 */ /* 0x000fe200017fe4ff */
[--C-:B0-----:R-:W-:Y:S01]  /*10fa0*/  IMAD.MOV.U32 R2, RZ, RZ, R18.reuse ;  /* 0x000000ffff027224 */ /* 0x101fe200078e0012 */
[----:B------:R-:W-:Y:S01]  /*10fb0*/  SHF.R.U64 R3, R3, 0x3, RZ ;  /* 0x0000000303037819 */ /* 0x000fe200000012ff */
[----:B------:R-:W5:Y:S01]  /*10fc0*/  LD.E.128 R12, desc[UR20][R12.64] ;  /* 0x000000140c0c7980 */ /* 0x000f62000c101d00 */
        /* <DEDUP_REMOVED lines=9> */
[----:B------:R-:W5:Y:S01]  /*11060*/  LD.E.128 R64, desc[UR20][R64.64] ;  /* 0x0000001440407980 */ /* 0x000f62000c101d00 */
[----:B------:R-:W-:Y:S01]  /*11070*/  LOP3.LUT R44, R3, R6, RZ, 0x3c, !PT ;  /* 0x00000006032c7212 */ /* 0x000fe200078e3cff */
[----:B------:R-:W-:Y:S01]  /*11080*/  ULDC.64 UR8, c[0x0][0xae0] ;  /* 0x0002b80000087ab9 */ /* 0x000fe20000000a00 */
[----:B------:R-:W-:Y:S01]  /*11090*/  SHF.R.S32.HI R3, RZ, 0x1f, R18 ;  /* 0x0000001fff037819 */ /* 0x000fe20000011412 */
[----:B------:R0:W5:Y:S01]  /*110a0*/  LD.E.128 R32, desc[UR20][R4.64] ;  /* 0x0000001404207980 */ /* 0x000162000c101d00 */
[----:B------:R-:W-:-:S03]  /*110b0*/  UIMAD UR6, UR4, UR13, UR6 ;  /* 0x0000000d040672a4 */ /* 0x000fc6000f8e0206 */
[----:B------:R-:W5:Y:S04]  /*110c0*/  LD.E.128 R8, desc[UR20][R8.64] ;  /* 0x0000001408087980 */ /* 0x000f68000c101d00 */
[----:B------:R-:W5:Y:S01]  /*110d0*/  LD.E.128 R52, desc[UR20][R52.64] ;  /* 0x0000001434347980 */ /* 0x000f62000c101d00 */
[----:B0-----:R-:W-:-:S03]  /*110e0*/  IMAD.U32 R5, RZ, RZ, UR12 ;  /* 0x0000000cff057e24 */ /* 0x001fc6000f8e00ff */
[----:B------:R-:W5:Y:S04]  /*110f0*/  LD.E.128 R36, desc[UR20][R36.64] ;  /* 0x0000001424247980 */ /* 0x000f68000c101d00 */
        /* <DEDUP_REMOVED lines=15> */
[----:B0-----:R-:W0:Y:S01]  /*111f0*/  FENCE.VIEW.ASYNC.S ;  /* 0x00000000000073c6 */ /* 0x001e220000000000 */
[----:B------:R-:W-:Y:S01]  /*11200*/  UIMAD UR4, UR14, UR8, URZ ;  /* 0x000000080e0472a4 */ /* 0x000fe2000f8e023f */
[----:B------:R-:W-:Y:S01]  /*11210*/  VIADD R3, R3, UR6 ;  /* 0x0000000603037c36 */ /* 0x000fe20008000000 */
[----:B------:R-:W-:Y:S01]  /*11220*/  UIMAD UR10, UR17, -0x80, UR10 ;  /* 0xffffff80110a78a4 */ /* 0x000fe2000f8e020a */
[----:B------:R-:W-:Y:S01]  /*11230*/  IMAD.U32 R5, RZ, RZ, UR8 ;  /* 0x00000008ff057e24 */ /* 0x000fe2000f8e00ff */
[----:B------:R-:W-:Y:S01]  /*11240*/  UIMAD UR4, UR18, UR9, UR4 ;  /* 0x00000009120472a4 */ /* 0x000fe2000f8e0204 */
[----:B------:R-:W-:-:S02]  /*11250*/  ULDC.64 UR6, c[0x0][0xae8] ;  /* 0x0002ba0000067ab9 */ /* 0x000fc40000000a00 */
[----:B------:R-:W-:Y:S01]  /*11260*/  IMAD.WIDE.U32 R2, R5, UR18, R2 ;  /* 0x0000001205027c25 */ /* 0x000fe2000f8e0002 */
[----:B------:R-:W-:-:S03]  /*11270*/  ISETP.GE.AND P3, PT, R212, UR10, PT ;  /* 0x0000000ad4007c0c */ /* 0x000fc6000bf66270 */
[----:B------:R-:W-:Y:S01]  /*11280*/  VIADD R3, R3, UR4 ;  /* 0x0000000403037c36 */ /* 0x000fe20008000000 */
[----:B------:R-:W-:Y:S01]  /*11290*/  UIMAD UR4, UR16, UR6, URZ ;  /* 0x00000006100472a4 */ /* 0x000fe2000f8e023f */
[----:B------:R-:W-:Y:S01]  /*112a0*/  VIADD R19, R19, 0x38820 ;  /* 0x0003882013137836 */ /* 0x000fe20000000000 */
[----:B-1----:R-:W-:Y:S01]  /*112b0*/  MOV R21, UR6 ;  /* 0x0000000600157c02 */ /* 0x002fe20008000f00 */
[C---:B------:R-:W-:Y:S01]  /*112c0*/  VIADD R5, R212.reuse, 0x60 ;  /* 0x00000060d4057836 */ /* 0x040fe20000000000 */
[----:B------:R-:W-:Y:S02]  /*112d0*/  UIMAD UR4, UR15, UR7, UR4 ;  /* 0x000000070f0472a4 */ /* 0x000fe4000f8e0204 */
[----:B------:R-:W-:Y:S01]  /*112e0*/  PRMT R19, RZ, 0x654, R19 ;  /* 0x00000654ff137816 */ /* 0x000fe20000000013 */
[----:B------:R-:W-:Y:S01]  /*112f0*/  IMAD.WIDE.U32 R20, R21, UR15, R2 ;  /* 0x0000000f15147c25 */ /* 0x000fe2000f8e0002 */
[----:B------:R-:W-:Y:S02]  /*11300*/  ISETP.GE.AND P2, PT, R5, UR10, PT ;  /* 0x0000000a05007c0c */ /* 0x000fe4000bf46270 */
[--C-:B------:R-:W-:Y:S01]  /*11310*/  SHF.R.S32.HI R213, RZ, 0x1f, R212.reuse ;  /* 0x0000001fffd57819 */ /* 0x100fe200000114d4 */
[C---:B------:R-:W-:Y:S01]  /*11320*/  VIADD R4, R212.reuse, 0x40 ;  /* 0x00000040d4047836 */ /* 0x040fe20000000000 */
[----:B------:R-:W-:Y:S01]  /*11330*/  IADD3 R0, R212, 0x20, RZ ;  /* 0x00000020d4007810 */ /* 0x000fe20007ffe0ff */
[----:B------:R-:W-:Y:S01]  /*11340*/  IMAD.U32 R5, RZ, RZ, UR17 ;  /* 0x00000011ff057e24 */ /* 0x000fe2000f8e00ff */
[----:B0-----:R0:W-:Y:S01]  /*11350*/  SYNCS.ARRIVE.TRANS64.RED.A1T0 RZ, [R19+URZ], RZ ;  /* 0x000000ff13ff79a7 */ /* 0x0011e2000810043f */
[----:B------:R-:W-:Y:S01]  /*11360*/  BSSY B1, `(.L_x_2127) ;  /* 0x000001d000017945 */ /* 0x000fe20003800000 */
[----:B------:R-:W-:Y:S01]  /*11370*/  ISETP.GE.AND P1, PT, R4, UR10, PT ;  /* 0x0000000a04007c0c */ /* 0x000fe2000bf26270 */
[----:B------:R-:W-:Y:S01]  /*11380*/  IMAD.WIDE R4, R5, 0x80, R212 ;  /* 0x0000008005047825 */ /* 0x000fe200078e02d4 */
[----:B------:R-:W-:-:S03]  /*11390*/  ISETP.GE.AND P0, PT, R0, UR10, PT ;  /* 0x0000000a00007c0c */ /* 0x000fc6000bf06270 */
[----:B0-----:R-:W-:Y:S01]  /*113a0*/  VIADD R19, R21, UR4 ;  /* 0x0000000415137c36 */ /* 0x001fe20008000000 */
[----:B------:R-:W-:Y:S09]  /*113b0*/  @P3 BRA `(.L_x_2128) ;  /* 0x00000000005c3947 */ /* 0x000ff20003800000 */
        /* <DEDUP_REMOVED lines=23> */
.L_x_2128:
[----:B------:R-:W-:Y:S05]  /*11530*/  BSYNC B1 ;  /* 0x0000000000017941 */ /* 0x000fea0003800000 */
.L_x_2127:
[----:B------:R-:W-:Y:S04]  /*11540*/  BSSY B1, `(.L_x_2129) ;  /* 0x000001b000017945 */ /* 0x000fe80003800000 */
[----:B------:R-:W-:Y:S05]  /*11550*/  @P0 BRA `(.L_x_2130) ;  /* 0x0000000000640947 */ /* 0x000fea0003800000 */
        /* <DEDUP_REMOVED lines=18> */
[----:B0----5:R-:W-:Y:S02]  /*11680*/  LEA R32, P0, R2, UR6, 0x1 ;  /* 0x0000000602207c11 */ /* 0x021fe4000f8008ff */
[----:B------:R-:W-:-:S04]  /*11690*/  IADD3 R3, R3, R17, RZ ;  /* 0x0000001103037210 */ /* 0x000fc80007ffe0ff */
[----:B------:R-:W-:-:S05]  /*116a0*/  LEA.HI.X R33, R2, UR7, R3, 0x1, P0 ;  /* 0x0000000702217c11 */ /* 0x000fca00080f0c03 */
[----:B------:R1:W-:Y:S04]  /*116b0*/  @!P3 STG.E.128 desc[UR8][R32.64], R24 ;  /* 0x000000182000b986 */ /* 0x0003e8000c101d08 */
[----:B------:R1:W-:Y:S04]  /*116c0*/  @!P4 STG.E.128 desc[UR8][R32.64+0x80], R52 ;  /* 0x000080342000c986 */ /* 0x0003e8000c101d08 */
[----:B------:R1:W-:Y:S04]  /*116d0*/  @!P5 STG.E.128 desc[UR8][R32.64+0x100], R60 ;  /* 0x0001003c2000d986 */ /* 0x0003e8000c101d08 */
[----:B------:R1:W-:Y:S02]  /*116e0*/  @!P6 STG.E.128 desc[UR8][R32.64+0x180], R68 ;  /* 0x000180442000e986 */ /* 0x0003e4000c101d08 */
.L_x_2130:
[----:B------:R-:W-:Y:S05]  /*116f0*/  BSYNC B1 ;  /* 0x0000000000017941 */ /* 0x000fea0003800000 */
.L_x_2129:
        /* <DEDUP_REMOVED lines=27> */
.L_x_2132:
[----:B------:R-:W-:Y:S05]  /*118b0*/  BSYNC B1 ;  /* 0x0000000000017941 */ /* 0x000fea0003800000 */
.L_x_2131:
[----:B------:R-:W-:Y:S05]  /*118c0*/  @P2 BRA `(.L_x_2133) ;  /* 0x0000000c00c42947 */ /* 0x000fea0003800000 */
[----:B--2--5:R-:W-:Y:S01]  /*118d0*/  IADD3 R13, P0, R4, 0x60, RZ ;  /* 0x00000060040d7810 */ /* 0x024fe20007f1e0ff */
[----:B------:R-:W-:Y:S01]  /*118e0*/  VIADD R0, R18, 0x40 ;  /* 0x0000004012007836 */ /* 0x000fe20000000000 */
[----:B------:R-:W-:Y:S01]  /*118f0*/  MOV R3, R19 ;  /* 0x0000001300037202 */ /* 0x000fe20000000f00 */
[----:B------:R-:W-:Y:S01]  /*11900*/  ULDC.64 UR6, c[0x0][0xad8] ;  /* 0x0002b60000067ab9 */ /* 0x000fe20000000a00 */
[----:B------:R-:W-:Y:S01]  /*11910*/  IMAD.MOV.U32 R2, RZ, RZ, R20 ;  /* 0x000000ffff027224 */ /* 0x000fe200078e0014 */
[----:B------:R-:W-:Y:S01]  /*11920*/  ULDC UR4, c[0x0][0xa8c] ;  /* 0x0002a30000047ab9 */ /* 0x000fe20000000800 */
[----:B------:R-:W-:Y:S01]  /*11930*/  IMAD.X R4, RZ, RZ, R5, P0 ;  /* 0x000000ffff047224 */ /* 0x000fe200000e0605 */
[----:B------:R-:W-:Y:S01]  /*11940*/  ISETP.GE.AND P2, PT, R0, UR4, PT ;  /* 0x0000000400007c0c */ /* 0x000fe2000bf46270 */
[C---:B------:R-:W-:Y:S01]  /*11950*/  VIADD R0, R18.reuse, 0x80 ;  /* 0x0000008012007836 */ /* 0x040fe20000000000 */
[----:B------:R-:W-:Y:S01]  /*11960*/  ISETP.GE.AND P1, PT, R18, UR4, PT ;  /* 0x0000000412007c0c */ /* 0x000fe2000bf26270 */
[----:B------:R-:W-:Y:S01]  /*11970*/  IMAD R4, R4, UR6, RZ ;  /* 0x0000000604047c24 */ /* 0x000fe2000f8e02ff */
[----:B------:R-:W-:Y:S01]  /*11980*/  ULDC.64 UR8, c[0x0][0x208] ;  /* 0x0000820000087ab9 */ /* 0x000fe20000000a00 */
[----:B------:R-:W-:Y:S01]  /*11990*/  IMAD.WIDE.U32 R2, R13, UR6, R2 ;  /* 0x000000060d027c25 */ /* 0x000fe2000f8e0002 */
[----:B------:R-:W-:-:S03]  /*119a0*/  ISETP.GE.AND P3, PT, R0, UR4, PT ;  /* 0x0000000400007c0c */ /* 0x000fc6000bf66270 */
        /* <DEDUP_REMOVED lines=14> */
.L_x_2125:
[----:B------:R-:W-:Y:S01]  /*11a90*/  R2UR UR8, R218 ;  /* 0x00000000da0872ca */ /* 0x000fe200000e0000 */
[----:B------:R-:W-:Y:S01]  /*11aa0*/  ULDC.64 UR6, c[0x0][0xbe0] ;  /* 0x0002f80000067ab9 */ /* 0x000fe20000000a00 */
[----:B------:R-:W-:Y:S01]  /*11ab0*/  R2UR UR4, R216 ;  /* 0x00000000d80472ca */ /* 0x000fe200000e0000 */
[----:B------:R-:W-:Y:S01]  /*11ac0*/  UISETP.NE.U32.AND UP0, UPT, UR6, URZ, UPT ;  /* 0x0000003f0600728c */ /* 0x000fe2000bf05070 */
[----:B------:R-:W-:-:S03]  /*11ad0*/  ULDC.64 UR12, c[0x0][0x208] ;  /* 0x00008200000c7ab9 */ /* 0x000fc60000000a00 */
[----:B------:R-:W-:-:S06]  /*11ae0*/  UISETP.NE.AND.EX UP1, UPT, UR7, URZ, UPT, UP0 ;  /* 0x0000003f0700728c */ /* 0x000fcc000bf25300 */
[----:B------:R-:W-:Y:S02]  /*11af0*/  PLOP3.LUT P2, PT, PT, PT, UP1, 0x80, 0x0 ;  /* 0x000000000000781c */ /* 0x000fe40003f4f018 */
[----:B------:R-:W-:Y:S02]  /*11b00*/  USHF.L.U64.HI UR10, UR4, 0x2, UR8 ;  /* 0x00000002040a7899 */ /* 0x000fe40008010208 */
[----:B------:R-:W-:Y:S01]  /*11b10*/  USHF.L.U32 UR4, UR4, 0x2, URZ ;  /* 0x0000000204047899 */ /* 0x000fe2000800063f */
[----:B------:R-:W-:-:S03]  /*11b20*/  ULDC.64 UR8, c[0x0][0xbd8] ;  /* 0x0002f60000087ab9 */ /* 0x000fc60000000a00 */
[----:B------:R-:W-:Y:S02]  /*11b30*/  @UP1 UIADD3 UR6, UP2, UR4, UR6, URZ ;  /* 0x0000000604061290 */ /* 0x000fe4000ff5e03f */
[----:B------:R-:W-:Y:S02]  /*11b40*/  UISETP.NE.U32.AND UP0, UPT, UR8, URZ, UPT ;  /* 0x0000003f0800728c */ /* 0x000fe4000bf05070 */
[----:B------:R-:W-:Y:S02]  /*11b50*/  @UP1 UIADD3.X UR7, UR10, UR7, URZ, UP2, !UPT ;  /* 0x000000070a071290 */ /* 0x000fe400097fe43f */
[----:B------:R-:W-:Y:S01]  /*11b60*/  MOV R4, UR6 ;  /* 0x0000000600047c02 */ /* 0x000fe20008000f00 */
[----:B------:R-:W-:Y:S02]  /*11b70*/  UISETP.NE.AND.EX UP0, UPT, UR9, URZ, UPT, UP0 ;  /* 0x0000003f0900728c */ /* 0x000fe4000bf05300 */
[----:B------:R-:W-:Y:S01]  /*11b80*/  UIADD3 UR4, UP1, UR4, UR8, URZ ;  /* 0x0000000804047290 */ /* 0x000fe2000ff3e03f */
[----:B------:R-:W-:-:S03]  /*11b90*/  IMAD.U32 R5, RZ, RZ, UR7 ;  /* 0x00000007ff057e24 */ /* 0x000fc6000f8e00ff */
[----:B------:R-:W-:Y:S01]  /*11ba0*/  PLOP3.LUT P1, PT, PT, PT, UP0, 0x80, 0x0 ;  /* 0x000000000000781c */ /* 0x000fe20003f2f008 */
[----:B------:R-:W-:Y:S01]  /*11bb0*/  UIADD3.X UR6, UR10, UR9, URZ, UP1, !UPT ;  /* 0x000000090a067290 */ /* 0x000fe20008ffe43f */
[----:B------:R-:W2:Y:S01]  /*11bc0*/  @P2 LDG.E R4, desc[UR12][R4.64] ;  /* 0x0000000c04042981 */ /* 0x000ea2000c1e1900 */
[----:B------:R-:W-:Y:S02]  /*11bd0*/  IMAD.MOV.U32 R9, RZ, RZ, RZ ;  /* 0x000000ffff097224 */ /* 0x000fe400078e00ff */
[----:B------:R-:W-:Y:S02]  /*11be0*/  IMAD.U32 R2, RZ, RZ, UR4 ;  /* 0x00000004ff027e24 */ /* 0x000fe4000f8e00ff */
[----:B------:R-:W-:Y:S01]  /*11bf0*/  IMAD.U32 R3, RZ, RZ, UR6 ;  /* 0x00000006ff037e24 */ /* 0x000fe2000f8e00ff */
[----:B------:R-:W-:Y:S01]  /*11c00*/  ULDC UR4, c[0x0][0xa88] ;  /* 0x0002a20000047ab9 */ /* 0x000fe20000000800 */
[----:B------:R-:W-:-:S04]  /*11c10*/  ISETP.GT.AND P0, PT, R225, 0x7f, PT ;  /* 0x0000007fe100780c */ /* 0x000fc80003f04270 */
[----:B------:R0:W5:Y:S01]  /*11c20*/  @P1 LDG.E R9, desc[UR12][R2.64] ;  /* 0x0000000c02091981 */ /* 0x000162000c1e1900 */
[----:B--2---:R-:W-:Y:S01]  /*11c30*/  @P2 R2UR UR4, R4 ;  /* 0x00000000040422ca */ /* 0x004fe200000e0000 */
[----:B0-----:R-:W-:-:S14]  /*11c40*/  @P2 BRA `(.L_x_2134) ;  /* 0x00000000001c2947 */ /* 0x001fdc0003800000 */
[----:B------:R-:W-:Y:S05]  /*11c50*/  @!P1 BRA `(.L_x_2134) ;  /* 0x0000000000189947 */ /* 0x000fea0003800000 */
[----:B------:R-:W-:Y:S02]  /*11c60*/  ULDC.64 UR6, c[0x0][0x208] ;  /* 0x0000820000067ab9 */ /* 0x000fe40000000a00 */
[----:B------:R-:W2:Y:S04]  /*11c70*/  LDG.E R4, desc[UR6][R2.64] ;  /* 0x0000000602047981 */ /* 0x000ea8000c1e1900 */
[----:B------:R-:W3:Y:S01]  /*11c80*/  LDG.E R0, desc[UR6][R2.64+0x4] ;  /* 0x0000040602007981 */ /* 0x000ee2000c1e1900 */
[----:B--2---:R-:W-:Y:S02]  /*11c90*/  R2UR UR6, R4 ;  /* 0x00000000040672ca */ /* 0x004fe400000e0000 */
[----:B---3--:R-:W-:-:S13]  /*11ca0*/  R2UR UR4, R0 ;  /* 0x00000000000472ca */ /* 0x008fda00000e0000 */
[----:B------:R-:W-:-:S12]  /*11cb0*/  UIADD3 UR4, -UR6, UR4, URZ ;  /* 0x0000000406047290 */ /* 0x000fd8000fffe13f */
.L_x_2134:
        /* <DEDUP_REMOVED lines=10> */
[----:B------:R-:W0:Y:S01]  /*11d60*/  S2R R2, SR_TID.X ;  /* 0x0000000000027919 */ /* 0x000e220000002100 */
[----:B------:R-:W-:-:S13]  /*11d70*/  R2UR UR6, R219 ;  /* 0x00000000db0672ca */ /* 0x000fda00000e0000 */
[----:B------:R-:W-:-:S05]  /*11d80*/  MOV R0, UR6 ;  /* 0x0000000600007c02 */ /* 0x000fca0008000f00 */
[----:B0-----:R-:W-:-:S04]  /*11d90*/  IMAD R0, R0, 0x80, R2 ;  /* 0x0000008000007824 */ /* 0x001fc800078e0202 */
[----:B------:R-:W-:-:S05]  /*11da0*/  VIADD R0, R0, 0xffffff80 ;  /* 0xffffff8000007836 */ /* 0x000fca0000000000 */
[----:B------:R-:W-:-:S13]  /*11db0*/  ISETP.GE.AND P0, PT, R0, UR4, PT ;  /* 0x0000000400007c0c */ /* 0x000fda000bf06270 */
[----:B------:R-:W-:Y:S05]  /*11dc0*/  @P0 BRA `(.L_x_2136) ;  /* 0x0000000000540947 */ /* 0x000fea0003800000 */
[----:B------:R-:W-:Y:S01]  /*11dd0*/  R2UR UR7, R217 ;  /* 0x00000000d90772ca */ /* 0x000fe200000e0000 */
[----:B------:R-:W-:Y:S01]  /*11de0*/  ULDC.64 UR12, c[0x0][0xb70] ;  /* 0x0002dc00000c7ab9 */ /* 0x000fe20000000a00 */
[C---:B------:R-:W-:Y:S01]  /*11df0*/  IADD3 R2, P0, R0.reuse, R9, RZ ;  /* 0x0000000900027210 */ /* 0x040fe20007f1e0ff */
        /* <DEDUP_REMOVED lines=18> */
.L_x_2136:
[----:B------:R-:W-:Y:S05]  /*11f20*/  BSYNC B1 ;  /* 0x0000000000017941 */ /* 0x000fea0003800000 */
.L_x_2135:
[----:B------:R-:W-:Y:S01]  /*11f30*/  R2UR UR11, R219 ;  /* 0x00000000db0b72ca */ /* 0x000fe200000e0000 */
[----:B------:R-:W-:Y:S01]  /*11f40*/  ULDC.64 UR6, c[0x0][0xaa0] ;  /* 0x0002a80000067ab9 */ /* 0x000fe20000000a00 */
[----:B------:R-:W-:Y:S01]  /*11f50*/  R2UR UR14, R217 ;  /* 0x00000000d90e72ca */ /* 0x000fe200000e0000 */
[----:B------:R-:W-:Y:S01]  /*11f60*/  IMAD R0, R6, UR6, RZ ;  /* 0x0000000606007c24 */ /* 0x000fe2000f8e02ff */
[----:B------:R-:W-:Y:S01]  /*11f70*/  ULDC.64 UR12, c[0x0][0xae0] ;  /* 0x0002b800000c7ab9 */ /* 0x000fe20000000a00 */
[C---:B0-----:R-:W-:Y:S01]  /*11f80*/  IMAD.WIDE.U32 R2, R9.reuse, UR6, R18 ;  /* 0x0000000609027c25 */ /* 0x041fe2000f8e0012 */
[----:B------:R-:W-:Y:S01]  /*11f90*/  UIMAD UR6, UR8, UR12, URZ ;  /* 0x0000000c080672a4 */ /* 0x000fe2000f8e023f */
[----:B------:R-:W-:Y:S01]  /*11fa0*/  MOV R8, R212 ;  /* 0x000000d400087202 */ /* 0x000fe20000000f00 */
[----:B------:R-:W-:Y:S01]  /*11fb0*/  BSSY B1, `(.L_x_2137) ;  /* 0x000002f000017945 */ /* 0x000fe20003800000 */
[----:B------:R-:W-:Y:S01]  /*11fc0*/  IMAD R9, R9, UR7, R0 ;  /* 0x0000000709097c24 */ /* 0x000fe2000f8e0200 */
[----:B------:R-:W-:Y:S01]  /*11fd0*/  IADD3 R0, R212, 0x20, RZ ;  /* 0x00000020d4007810 */ /* 0x000fe20007ffe0ff */
[----:B------:R-:W-:-:S02]  /*11fe0*/  IMAD.U32 R5, RZ, RZ, UR12 ;  /* 0x0000000cff057e24 */ /* 0x000fc4000f8e00ff */
[----:B------:R-:W-:Y:S01]  /*11ff0*/  UIMAD UR7, UR11, -0x80, UR4 ;  /* 0xffffff800b0778a4 */ /* 0x000fe2000f8e0204 */
[----:B------:R-:W-:Y:S01]  /*12000*/  IMAD.IADD R3, R3, 0x1, R9 ;  /* 0x0000000103037824 */ /* 0x000fe200078e0209 */
[----:B------:R-:W-:Y:S01]  /*12010*/  UIMAD UR6, UR14, UR13, UR6 ;  /* 0x0000000d0e0672a4 */ /* 0x000fe2000f8e0206 */
[C---:B------:R-:W-:Y:S01]  /*12020*/  VIADD R4, R212.reuse, 0x40 ;  /* 0x00000040d4047836 */ /* 0x040fe20000000000 */
[----:B------:R-:W-:Y:S01]  /*12030*/  SHF.R.S32.HI R9, RZ, 0x1f, R212 ;  /* 0x0000001fff097819 */ /* 0x000fe200000114d4 */
[----:B------:R-:W-:Y:S01]  /*12040*/  IMAD.WIDE.U32 R2, R5, UR14, R2 ;  /* 0x0000000e05027c25 */ /* 0x000fe2000f8e0002 */
[----:B------:R-:W-:Y:S01]  /*12050*/  ULDC.64 UR12, c[0x0][0xae8] ;  /* 0x0002ba00000c7ab9 */ /* 0x000fe20000000a00 */
[----:B------:R-:W-:Y:S01]  /*12060*/  ISETP.GE.AND P2, PT, R212, UR7, PT ;  /* 0x00000007d4007c0c */ /* 0x000fe2000bf46270 */
[----:B------:R-:W-:Y:S01]  /*12070*/  UIMAD UR4, UR10, UR12, URZ ;  /* 0x0000000c0a0472a4 */ /* 0x000fe2000f8e023f */
[----:B------:R-:W-:Y:S01]  /*12080*/  VIADD R3, R3, UR6 ;  /* 0x0000000603037c36 */ /* 0x000fe20008000000 */
[----:B------:R-:W-:Y:S01]  /*12090*/  ISETP.GE.AND P0, PT, R4, UR7, PT ;  /* 0x0000000704007c0c */ /* 0x000fe2000bf06270 */
[----:B------:R-:W-:Y:S01]  /*120a0*/  IMAD.U32 R5, RZ, RZ, UR12 ;  /* 0x0000000cff057e24 */ /* 0x000fe2000f8e00ff */
[----:B------:R-:W-:Y:S01]  /*120b0*/  UIMAD UR4, UR9, UR13, UR4 ;  /* 0x0000000d090472a4 */ /* 0x000fe2000f8e0204 */
[----:B------:R-:W-:Y:S01]  /*120c0*/  IMAD.U32 R11, RZ, RZ, UR11 ;  /* 0x0000000bff0b7e24 */ /* 0x000fe2000f8e00ff */
[----:B------:R-:W-:Y:S01]  /*120d0*/  ISETP.GE.AND P1, PT, R0, UR7, PT ;  /* 0x0000000700007c0c */ /* 0x000fe2000bf26270 */
[----:B------:R-:W-:-:S04]  /*120e0*/  IMAD.WIDE.U32 R4, R5, UR9, R2 ;  /* 0x0000000905047c25 */ /* 0x000fc8000f8e0002 */
[----:B------:R-:W-:Y:S02]  /*120f0*/  VIADD R13, R5, UR4 ;  /* 0x00000004050d7c36 */ /* 0x000fe40008000000 */
[----:B------:R-:W-:-:S04]  /*12100*/  IMAD.WIDE R8, R11, 0x80, R8 ;  /* 0x000000800b087825 */ /* 0x000fc800078e0208 */
[----:B------:R-:W-:Y:S01]  /*12110*/  VIADD R6, R212, 0x60 ;  /* 0x00000060d4067836 */ /* 0x000fe20000000000 */
[----:B------:R-:W-:Y:S06]  /*12120*/  @P2 BRA `(.L_x_2138) ;  /* 0x00000000005c2947 */ /* 0x000fec0003800000 */
[C---:B------:R-:W-:Y:S01]  /*12130*/  VIADD R2, R18.reuse, 0x80 ;  /* 0x0000008012027836 */ /* 0x040fe20000000000 */
[----:B------:R-:W-:Y:S01]  /*12140*/  ULDC UR4, c[0x0][0xa8c] ;  /* 0x0002a30000047ab9 */ /* 0x000fe20000000800 */
[----:B------:R-:W-:Y:S01]  /*12150*/  VIADD R0, R18, 0x40 ;  /* 0x0000004012007836 */ /* 0x000fe20000000000 */
[----:B------:R-:W-:Y:S01]  /*12160*/  ULDC.64 UR8, c[0x0][0xad8] ;  /* 0x0002b60000087ab9 */ /* 0x000fe20000000a00 */
[----:B------:R-:W-:Y:S01]  /*12170*/  IMAD.MOV.U32 R3, RZ, RZ, R13 ;  /* 0x000000ffff037224 */ /* 0x000fe200078e000d */
[----:B------:R-:W-:Y:S01]  /*12180*/  ISETP.GE.AND P5, PT, R2, UR4, PT ;  /* 0x0000000402007c0c */ /* 0x000fe2000bfa6270 */
[----:B------:R-:W-:Y:S01]  /*12190*/  IMAD R11, R9, UR8, RZ ;  /* 0x00000008090b7c24 */ /* 0x000fe2000f8e02ff */
[----:B------:R-:W-:Y:S01]  /*121a0*/  ISETP.GE.AND P4, PT, R0, UR4, PT ;  /* 0x0000000400007c0c */ /* 0x000fe2000bf86270 */
[----:B------:R-:W-:Y:S01]  /*121b0*/  IMAD.MOV.U32 R2, RZ, RZ, R4 ;  /* 0x000000ffff027224 */ /* 0x000fe200078e0004 */
[----:B------:R-:W-:Y:S01]  /*121c0*/  IADD3 R0, R18, 0xc0, RZ ;  /* 0x000000c012007810 */ /* 0x000fe20007ffe0ff */
[----:B------:R-:W-:Y:S01]  /*121d0*/  IMAD R11, R8, UR9, R11 ;  /* 0x00000009080b7c24 */ /* 0x000fe2000f8e020b */
[----:B------:R-:W-:Y:S01]  /*121e0*/  ISETP.GE.AND P3, PT, R18, UR4, PT ;  /* 0x0000000412007c0c */ /* 0x000fe2000bf66270 */
[----:B------:R-:W-:Y:S01]  /*121f0*/  IMAD.WIDE.U32 R2, R8, UR8, R2 ;  /* 0x0000000808027c25 */ /* 0x000fe2000f8e0002 */
[----:B------:R-:W-:Y:S01]  /*12200*/  ISETP.GE.AND P6, PT, R0, UR4, PT ;  /* 0x0000000400007c0c */ /* 0x000fe2000bfc6270 */
[----:B------:R-:W-:Y:S01]  /*12210*/  ULDC.64 UR8, c[0x0][0xa80] ;  /* 0x0002a00000087ab9 */ /* 0x000fe20000000a00 */
[----:B------:R-:W-:Y:S01]  /*12220*/  ULDC.64 UR10, c[0x0][0x208] ;  /* 0x00008200000a7ab9 */ /* 0x000fe20000000a00 */
[----:B------:R-:W-:Y:S01]  /*12230*/  IMAD.IADD R3, R3, 0x1, R11 ;  /* 0x0000000103037824 */ /* 0x000fe200078e020b */
[----:B------:R-:W-:-:S04]  /*12240*/  LEA R10, P2, R2, UR8, 0x1 ;  /* 0x00000008020a7c11 */ /* 0x000fc8000f8408ff */
[----:B------:R-:W-:-:S05]  /*12250*/  LEA.HI.X R11, R2, UR9, R3, 0x1, P2 ;  /* 0x00000009020b7c11 */ /* 0x000fca00090f0c03 */
[----:B------:R0:W-:Y:S04]  /*12260*/  @!P3 STG.E.128 desc[UR10][R10.64], RZ ;  /* 0x000000ff0a00b986 */ /* 0x0001e8000c101d0a */
[----:B------:R0:W-:Y:S04]  /*12270*/  @!P4 STG.E.128 desc[UR10][R10.64+0x80], RZ ;  /* 0x000080ff0a00c986 */ /* 0x0001e8000c101d0a */
[----:B------:R0:W-:Y:S04]  /*12280*/  @!P5 STG.E.128 desc[UR10][R10.64+0x100], RZ ;  /* 0x000100ff0a00d986 */ /* 0x0001e8000c101d0a */
[----:B------:R0:W-:Y:S02]  /*12290*/  @!P6 STG.E.128 desc[UR10][R10.64+0x180], RZ ;  /* 0x000180ff0a00e986 */ /* 0x0001e4000c101d0a */
.L_x_2138:
[----:B------:R-:W-:Y:S05]  /*122a0*/  BSYNC B1 ;  /* 0x0000000000017941 */ /* 0x000fea0003800000 */
.L_x_2137:
[----:B------:R-:W-:Y:S01]  /*122b0*/  BSSY B1, `(.L_x_2139) ;  /* 0x000001c000017945 */ /* 0x000fe20003800000 */
[----:B------:R-:W-:-:S03]  /*122c0*/  ISETP.GE.AND P2, PT, R6, UR7, PT ;  /* 0x0000000706007c0c */ /* 0x000fc6000bf46270 */
[----:B------:R-:W-:Y:S10]  /*122d0*/  @P1 BRA `(.L_x_2140) ;  /* 0x0000000000641947 */ /* 0x000ff40003800000 */
        /* <DEDUP_REMOVED lines=25> */
.L_x_2140:
[----:B------:R-:W-:Y:S05]  /*12470*/  BSYNC B1 ;  /* 0x0000000000017941 */ /* 0x000fea0003800000 */
.L_x_2139:
        /* <DEDUP_REMOVED lines=27> */
.L_x_2142:
[----:B------:R-:W-:Y:S05]  /*12630*/  BSYNC B1 ;  /* 0x0000000000017941 */ /* 0x000fea0003800000 */
.L_x_2141:
[----:B------:R-:W-:Y:S05]  /*12640*/  @P2 BRA `(.L_x_2133) ;  /* 0x0000000000642947 */ /* 0x000fea0003800000 */
[----:B------:R-:W-:Y:S01]  /*12650*/  IADD3 R5, P0, R8, 0x60, RZ ;  /* 0x0000006008057810 */ /* 0x000fe20007f1e0ff */
[----:B------:R-:W-:Y:S01]  /*12660*/  ULDC UR4, c[0x0][0xa8c] ;  /* 0x0002a30000047ab9 */ /* 0x000fe20000000800 */
[C---:B------:R-:W-:Y:S01]  /*12670*/  IADD3 R0, R18.reuse, 0x40, RZ ;  /* 0x0000004012007810 */ /* 0x040fe20007ffe0ff */
[----:B------:R-:W-:Y:S01]  /*12680*/  ULDC.64 UR6, c[0x0][0xad8] ;  /* 0x0002b60000067ab9 */ /* 0x000fe20000000a00 */
[----:B------:R-:W-:Y:S01]  /*12690*/  IMAD.MOV.U32 R2, RZ, RZ, R4 ;  /* 0x000000ffff027224 */ /* 0x000fe200078e0004 */
[----:B------:R-:W-:Y:S01]  /*126a0*/  ISETP.GE.AND P1, PT, R18, UR4, PT ;  /* 0x0000000412007c0c */ /* 0x000fe2000bf26270 */
        /* <DEDUP_REMOVED lines=19> */
.L_x_2133:
[----:B------:R-:W-:Y:S05]  /*127e0*/  BSYNC B0 ;  /* 0x0000000000007941 */ /* 0x000fea0003800000 */
.L_x_2124:
[----:B------:R-:W-:Y:S02]  /*127f0*/  ULDC UR4, c[0x0][0xc14] ;  /* 0x0003050000047ab9 */ /* 0x000fe40000000800 */
[----:B------:R-:W-:-:S13]  /*12800*/  ISETP.GE.AND P0, PT, R7, UR4, PT ;  /* 0x0000000407007c0c */ /* 0x000fda000bf06270 */
[----:B------:R-:W-:Y:S05]  /*12810*/  @!P0 BRA `(.L_x_2143) ;  /* 0xfffffee4006c8947 */ /* 0x000fea000383ffff */
[----:B------:R-:W-:Y:S05]  /*12820*/  EXIT ;  /* 0x000000000000794d */ /* 0x000fea0003800000 */
.L_x_2088:
        /* <DEDUP_REMOVED lines=50> */
[----:B-1----:R-:W-:-:S04]  /*12b50*/  SEL R5, R5, RZ, P0 ;  /* 0x000000ff05057207 */ /* 0x002fc80000000000 */
[----:B------:R-:W-:-:S05]  /*12b60*/  IADD3 R4, R2, R5, RZ ;  /* 0x0000000502047210 */ /* 0x000fca0007ffe0ff */
        /* <DEDUP_REMOVED lines=10> */
.L_x_2148:
        /* <DEDUP_REMOVED lines=16> */
.L_x_2147:
[----:B------:R-:W-:Y:S05]  /*12d10*/  BSYNC B0 ;  /* 0x0000000000007941 */ /* 0x000fea0003800000 */
.L_x_2146:
[----:B0----5:R-:W0:Y:S01]  /*12d20*/  SHFL.UP PT, R2, R10, 0x1, RZ ;  /* 0x042000000a027989 */ /* 0x021e2200000e00ff */
[C---:B------:R-:W-:Y:S02]  /*12d30*/  ISETP.NE.AND P0, PT, R8.reuse, RZ, PT ;  /* 0x000000ff0800720c */ /* 0x040fe40003f05270 */
[----:B------:R-:W-:Y:S02]  /*12d40*/  ISETP.GE.U32.AND P1, PT, R8, 0x2, PT ;  /* 0x000000020800780c */ /* 0x000fe40003f26070 */
        /* <DEDUP_REMOVED lines=17> */
[----:B------:R-:W0:Y:S02]  /*12e60*/  SHFL.IDX PT, R3, R4, 0x1f, 0x1f ;  /* 0x03e01f0004037f89 */ /* 0x000e2400000e0000 */
[----:B0-----:R-:W-:-:S05]  /*12e70*/  IMAD R2, R3, UR4, RZ ;  /* 0x0000000403027c24 */ /* 0x001fca000f8e02ff */
[----:B------:R-:W-:-:S04]  /*12e80*/  IADD3 R5, R2, R5, RZ ;  /* 0x0000000502057210 */ /* 0x000fc80007ffe0ff */
[----:B------:R-:W-:-:S13]  /*12e90*/  ISETP.GT.AND P0, PT, R5, UR6, PT ;  /* 0x0000000605007c0c */ /* 0x000fda000bf04270 */
[----:B------:R-:W-:Y:S05]  /*12ea0*/  @!P0 BRA `(.L_x_2148) ;  /* 0xfffffffc00588947 */ /* 0x000fea000383ffff */
.L_x_2144:
        /* <DEDUP_REMOVED lines=21> */
.L_x_2149:
[----:B-1----:R-:W-:Y:S01]  /*13000*/  IADD3 R2, RZ, -R3, RZ ;  /* 0x80000003ff027210 */ /* 0x002fe20007ffe0ff */
[----:B---3--:R-:W-:Y:S01]  /*13010*/  IMAD R16, R16, UR4, R7 ;  /* 0x0000000410107c24 */ /* 0x008fe2000f8e0207 */
[----:B--2---:R-:W-:-:S03]  /*13020*/  IABS R4, R6 ;  /* 0x0000000600047213 */ /* 0x004fc60000000000 */
        /* <DEDUP_REMOVED lines=29> */
[----:B-1----:R-:W-:Y:S01]  /*13200*/  IMAD.MOV.U32 R2, RZ, RZ, RZ ;  /* 0x000000ffff027224 */ /* 0x002fe200078e00ff */
[----:B--2---:R-:W-:-:S05]  /*13210*/  IADD3 R6, RZ, -R3, RZ ;  /* 0x80000003ff067210 */ /* 0x004fca0007ffe0ff */
        /* <DEDUP_REMOVED lines=22> */
.L_x_2145:
[----:B------:R-:W-:Y:S01]  /*13380*/  MOV R17, RZ ;  /* 0x000000ff00117202 */ /* 0x000fe20000000f00 */
[----:B------:R-:W-:Y:S02]  /*13390*/  IMAD.U32 R16, RZ, RZ, UR6 ;  /* 0x00000006ff107e24 */ /* 0x000fe4000f8e00ff */
[----:B------:R-:W-:-:S07]  /*133a0*/  IMAD.MOV.U32 R18, RZ, RZ, RZ ;  /* 0x000000ffff127224 */ /* 0x000fce00078e00ff */
.L_x_2150:
[----:B------:R-:W1:Y:S01]  /*133b0*/  S2R R2, SR_TID.X ;  /* 0x0000000000027919 */ /* 0x000e620000002100 */
[----:B------:R-:W-:Y:S01]  /*133c0*/  STL [R1+0x20], RZ ;  /* 0x000020ff01007387 */ /* 0x000fe20000100800 */
        /* <DEDUP_REMOVED lines=10> */
[----:B------:R1:W-:Y:S03]  /*13470*/  STL [R1], RZ ;  /* 0x000000ff01007387 */ /* 0x0003e60000100800 */
[----:B------:R-:W-:Y:S05]  /*13480*/  @P0 BRA `(.L_x_2151) ;  /* 0x0000004400dc0947 */ /* 0x000fea0003800000 */
[----:B-1----:R-:W-:Y:S01]  /*13490*/  IMAD.MOV.U32 R0, RZ, RZ, 0x1 ;  /* 0x00000001ff007424 */ /* 0x002fe200078e00ff */
[----:B------:R1:W-:Y:S01]  /*134a0*/  STL [R1], RZ ;  /* 0x000000ff01007387 */ /* 0x0003e20000100800 */
[----:B------:R-:W-:Y:S01]  /*134b0*/  ULDC UR38, c[0x0][0xc] ;  /* 0x0000030000267ab9 */ /* 0x000fe20000000800 */
[----:B------:R-:W-:Y:S02]  /*134c0*/  ULDC.64 UR36, c[0x0][0x198] ;  /* 0x0000660000247ab9 */ /* 0x000fe40000000a00 */
[----:B------:R1:W-:Y:S04]  /*134d0*/  STL [R1+0x8], R0 ;  /* 0x0000080001007387 */ /* 0x0003e80000100800 */
[----:B------:R1:W-:Y:S02]  /*134e0*/  STL [R1+0x20], RZ ;  /* 0x000020ff01007387 */ /* 0x0003e40000100800 */
.L_x_2219:
[----:B--2---:R-:W2:Y:S01]  /*134f0*/  LDC.64 R2, c[0x0][0xc60] ;  /* 0x00031800ff027b82 */ /* 0x004ea20000000a00 */
[----:B------:R-:W-:Y:S01]  /*13500*/  ULDC.64 UR4, c[0x0][0x208] ;  /* 0x0000820000047ab9 */ /* 0x000fe20000000a00 */
[----:B--2---:R-:W-:-:S05]  /*13510*/  IMAD.WIDE R2, R19, 0x4, R2 ;  /* 0x0000000413027825 */ /* 0x004fca00078e0202 */
[----:B------:R-:W2:Y:S01]  /*13520*/  LDG.E R5, desc[UR4][R2.64] ;  /* 0x0000000402057981 */ /* 0x000ea2000c1e1900 */
[----:B------:R-:W-:Y:S05]  /*13530*/  YIELD ;  /* 0x0000000000007946 */ /* 0x000fea0003800000 */
[----:B------:R-:W-:Y:S01]  /*13540*/  ULDC.64 UR4, c[0x0][0xa28] ;  /* 0x00028a0000047ab9 */ /* 0x000fe20000000a00 */
[----:B-1----:R-:W-:Y:S01]  /*13550*/  MOV R0, RZ ;  /* 0x000000ff00007202 */ /* 0x002fe20000000f00 */
[----:B------:R-:W-:Y:S01]  /*13560*/  ULDC.64 UR8, c[0x0][0x208] ;  /* 0x0000820000087ab9 */ /* 0x000fe20000000a00 */
[----:B------:R-:W-:Y:S01]  /*13570*/  ISETP.NE.U32.AND P0, PT, RZ, UR4, PT ;  /* 0x00000004ff007c0c */ /* 0x000fe2000bf05070 */
[----:B------:R-:W-:Y:S01]  /*13580*/  IMAD.MOV.U32 R6, RZ, RZ, RZ ;  /* 0x000000ffff067224 */ /* 0x000fe200078e00ff */
[----:B------:R-:W-:-:S02]  /*13590*/  ULDC.64 UR6, c[0x0][0xa08] ;  /* 0x0002820000067ab9 */ /* 0x000fc40000000a00 */
[----:B------:R-:W-:Y:S02]  /*135a0*/  ISETP.NE.AND.EX P0, PT, RZ, UR5, PT, P0 ;  /* 0x00000005ff007c0c */ /* 0x000fe4000bf05300 */
[----:B--2---:R-:W-:Y:S01]  /*135b0*/  SHF.R.S32.HI R4, RZ, 0x1f, R5 ;  /* 0x0000001fff047819 */ /* 0x004fe20000011405 */
[----:B------:R-:W-:-:S10]  /*135c0*/  IMAD.SHL.U32 R11, R5, 0x4, RZ ;  /* 0x00000004050b7824 */ /* 0x000fd400078e00ff */
[C---:B------:R-:W-:Y:S01]  /*135d0*/  @P0 LEA R2, P1, R5.reuse, UR4, 0x2 ;  /* 0x0000000405020c11 */ /* 0x040fe2000f8210ff */
[----:B------:R1:W-:Y:S03]  /*135e0*/  STL [R1+0x10], R5 ;  /* 0x0000100501007387 */ /* 0x0003e60000100800 */
[C-C-:B------:R-:W-:Y:S01]  /*135f0*/  @P0 LEA.HI.X R3, R5.reuse, UR5, R4.reuse, 0x2, P1 ;  /* 0x0000000505030c11 */ /* 0x140fe200088f1404 */
[----:B------:R-:W-:Y:S02]  /*13600*/  ULDC.64 UR4, c[0x0][0xa18] ;  /* 0x0002860000047ab9 */ /* 0x000fe40000000a00 */
[----:B------:R-:W-:Y:S02]  /*13610*/  ISETP.NE.U32.AND P1, PT, RZ, UR4, PT ;  /* 0x00000004ff007c0c */ /* 0x000fe4000bf25070 */
[----:B------:R2:W5:Y:S01]  /*13620*/  @P0 LDG.E R0, desc[UR8][R2.64] ;  /* 0x0000000802000981 */ /* 0x000562000c1e1900 */
[----:B------:R-:W-:-:S02]  /*13630*/  SHF.L.U64.HI R10, R5, 0x2, R4 ;  /* 0x00000002050a7819 */ /* 0x000fc40000010204 */
[----:B------:R-:W-:Y:S01]  /*13640*/  ISETP.NE.AND.EX P1, PT, RZ, UR5, PT, P1 ;  /* 0x00000005ff007c0c */ /* 0x000fe2000bf25310 */
[----:B------:R-:W-:Y:S04]  /*13650*/  STL [R1+0x18], R11 ;  /* 0x0000180b01007387 */ /* 0x000fe80000100800 */
[----:B------:R-:W-:Y:S08]  /*13660*/  STL [R1+0x1c], R10 ;  /* 0x00001c0a01007387 */ /* 0x000ff00000100800 */
[----:B------:R-:W-:-:S04]  /*13670*/  @P1 IADD3 R8, P0, R11, UR4, RZ ;  /* 0x000000040b081c10 */ /* 0x000fc8000ff1e0ff */
[C---:B------:R-:W-:Y:S01]  /*13680*/  @P1 IADD3.X R9, R10.reuse, UR5, RZ, P0, !PT ;  /* 0x000000050a091c10 */ /* 0x040fe200087fe4ff */
[----:B------:R-:W-:Y:S02]  /*13690*/  ULDC.64 UR4, c[0x0][0xa00] ;  /* 0x0002800000047ab9 */ /* 0x000fe40000000a00 */
[----:B------:R-:W-:Y:S02]  /*136a0*/  ISETP.NE.U32.AND P2, PT, RZ, UR4, PT ;  /* 0x00000004ff007c0c */ /* 0x000fe4000bf45070 */
[C---:B--2---:R-:W-:Y:S02]  /*136b0*/  IADD3 R2, P0, R11.reuse, UR4, RZ ;  /* 0x000000040b027c10 */ /* 0x044fe4000ff1e0ff */
[----:B------:R-:W-:Y:S02]  /*136c0*/  ISETP.NE.AND.EX P2, PT, RZ, UR5, PT, P2 ;  /* 0x00000005ff007c0c */ /* 0x000fe4000bf45320 */
[----:B------:R-:W-:Y:S01]  /*136d0*/  IADD3.X R3, R10, UR5, RZ, P0, !PT ;  /* 0x000000050a037c10 */ /* 0x000fe200087fe4ff */
[----:B------:R-:W-:Y:S01]  /*136e0*/  ULDC UR4, c[0x0][0x288] ;  /* 0x0000a20000047ab9 */ /* 0x000fe20000000800 */
[----:B------:R-:W-:-:S04]  /*136f0*/  IADD3 R4, P0, R11, UR6, RZ ;  /* 0x000000060b047c10 */ /* 0x000fc8000ff1e0ff */
[----:B-1----:R-:W-:-:S05]  /*13700*/  IADD3.X R5, R10, UR7, RZ, P0, !PT ;  /* 0x000000070a057c10 */ /* 0x002fca00087fe4ff */
[----:B------:R-:W2:Y:S01]  /*13710*/  @P2 LDG.E R6, desc[UR8][R2.64] ;  /* 0x0000000802062981 */ /* 0x000ea2000c1e1900 */
[----:B------:R-:W-:-:S04]  /*13720*/  ISETP.NE.U32.AND P0, PT, RZ, UR6, PT ;  /* 0x00000006ff007c0c */ /* 0x000fc8000bf05070 */
[----:B------:R-:W-:Y:S01]  /*13730*/  ISETP.NE.AND.EX P0, PT, RZ, UR7, PT, P0 ;  /* 0x00000007ff007c0c */ /* 0x000fe2000bf05300 */
[----:B--2---:R1:W-:Y:S02]  /*13740*/  STL [R1+0x24], R6 ;  /* 0x0000240601007387 */ /* 0x0043e40000100800 */
[----:B-1----:R-:W-:Y:S01]  /*13750*/  IMAD.U32 R6, RZ, RZ, UR4 ;  /* 0x00000004ff067e24 */ /* 0x002fe2000f8e00ff */
[----:B------:R-:W-:Y:S02]  /*13760*/  ULDC.64 UR4, c[0x0][0x3f8] ;  /* 0x0000fe0000047ab9 */ /* 0x000fe40000000a00 */
[----:B------:R-:W-:-:S03]  /*13770*/  UISETP.NE.U32.AND UP0, UPT, UR4, URZ, UPT ;  /* 0x0000003f0400728c */ /* 0x000fc6000bf05070 */
[----:B------:R-:W-:Y:S01]  /*13780*/  ULDC UR4, c[0x0][0x404] ;  /* 0x0001010000047ab9 */ /* 0x000fe20000000800 */
[----:B------:R-:W-:Y:S01]  /*13790*/  UISETP.NE.AND.EX UP0, UPT, UR5, URZ, UPT, UP0 ;  /* 0x0000003f0500728c */ /* 0x000fe2000bf05300 */
[----:B------:R1:W5:Y:S02]  /*137a0*/  @P1 LDG.E R6, desc[UR8][R8.64] ;  /* 0x0000000808061981 */ /* 0x000364000c1e1900 */
[----:B------:R-:W-:Y:S01]  /*137b0*/  ULDC UR5, c[0x0][0x2e0] ;  /* 0x0000b80000057ab9 */ /* 0x000fe20000000800 */
[----:B------:R-:W-:-:S04]  /*137c0*/  USEL UR4, UR4, 0x1, UP0 ;  /* 0x0000000104047887 */ /* 0x000fc80008000000 */
[----:B------:R-:W-:-:S06]  /*137d0*/  UIMAD UR4, UR4, UR5, URZ ;  /* 0x00000005040472a4 */ /* 0x000fcc000f8e023f */
[----:B------:R-:W-:Y:S01]  /*137e0*/  IMAD.U32 R7, RZ, RZ, UR4 ;  /* 0x00000004ff077e24 */ /* 0x000fe2000f8e00ff */
[----:B-1----:R-:W-:Y:S06]  /*137f0*/  @P1 BRA `(.L_x_2152) ;  /* 0x0000000000141947 */ /* 0x002fec0003800000 */
[----:B------:R-:W-:Y:S05]  /*13800*/  @!P2 BRA `(.L_x_2152) ;  /* 0x000000000010a947 */ /* 0x000fea0003800000 */
[----:B------:R-:W-:Y:S02]  /*13810*/  ULDC.64 UR4, c[0x0][0x208] ;  /* 0x0000820000047ab9 */ /* 0x000fe40000000a00 */
[----:B-----5:R-:W2:Y:S04]  /*13820*/  LDG.E R6, desc[UR4][R2.64] ;  /* 0x0000000402067981 */ /* 0x020ea8000c1e1900 */
[----:B------:R-:W2:Y:S02]  /*13830*/  LDG.E R9, desc[UR4][R2.64+0x4] ;  /* 0x0000040402097981 */ /* 0x000ea4000c1e1900 */
[----:B--2---:R-:W-:-:S07]  /*13840*/  IADD3 R6, -R6, R9, RZ ;  /* 0x0000000906067210 */ /* 0x004fce0007ffe1ff */
.L_x_2152:
[----:B------:R-:W-:Y:S01]  /*13850*/  IMAD.MOV.U32 R3, RZ, RZ, RZ ;  /* 0x000000ffff037224 */ /* 0x000fe200078e00ff */
[----:B------:R-:W-:-:S05]  /*13860*/  ULDC.64 UR4, c[0x0][0x208] ;  /* 0x0000820000047ab9 */ /* 0x000fca0000000a00 */
[----:B------:R-:W2:Y:S01]  /*13870*/  @P0 LDG.E R3, desc[UR4][R4.64] ;  /* 0x0000000404030981 */ /* 0x000ea2000c1e1900 */
[----:B------:R-:W-:Y:S02]  /*13880*/  ULDC.64 UR4, c[0x0][0xa20] ;  /* 0x0002880000047ab9 */ /* 0x000fe40000000a00 */
[----:B------:R-:W-:-:S04]  /*13890*/  ISETP.NE.U32.AND P1, PT, RZ, UR4, PT ;  /* 0x00000004ff007c0c */ /* 0x000fc8000bf25070 */
[----:B------:R-:W-:Y:S01]  /*138a0*/  ISETP.NE.AND.EX P1, PT, RZ, UR5, PT, P1 ;  /* 0x00000005ff007c0c */ /* 0x000fe2000bf25310 */
[----:B--2--5:R-:W-:-:S05]  /*138b0*/  IMAD.IADD R2, R3, 0x1, R0 ;  /* 0x0000000103027824 */ /* 0x024fca00078e0200 */
[----:B------:R1:W-:Y:S07]  /*138c0*/  STL [R1+0x4], R2 ;  /* 0x0000040201007387 */ /* 0x0003ee0000100800 */
[----:B------:R-:W-:Y:S05]  /*138d0*/  @!P1 BRA `(.L_x_2153) ;  /* 0x0000000000149947 */ /* 0x000fea0003800000 */
[----:B-1----:R-:W-:Y:S01]  /*138e0*/  IADD3 R2, P0, R11, UR4, RZ ;  /* 0x000000040b027c10 */ /* 0x002fe2000ff1e0ff */
[----:B------:R-:W-:-:S03]  /*138f0*/  ULDC.64 UR6, c[0x0][0x208] ;  /* 0x0000820000067ab9 */ /* 0x000fc60000000a00 */
[----:B------:R-:W-:-:S05]  /*13900*/  IADD3.X R3, R10, UR5, RZ, P0, !PT ;  /* 0x000000050a037c10 */ /* 0x000fca00087fe4ff */
[----:B------:R2:W5:Y:S01]  /*13910*/  LDG.E R7, desc[UR6][R2.64] ;  /* 0x0000000602077981 */ /* 0x000562000c1e1900 */
[----:B------:R-:W-:Y:S05]  /*13920*/  BRA `(.L_x_2154) ;  /* 0x0000000000147947 */ /* 0x000fea0003800000 */
.L_x_2153:
[----:B------:R-:W-:Y:S05]  /*13930*/  @!P0 BRA `(.L_x_2154) ;  /* 0x0000000000108947 */ /* 0x000fea0003800000 */
[----:B------:R-:W-:Y:S02]  /*13940*/  ULDC.64 UR4, c[0x0][0x208] ;  /* 0x0000820000047ab9 */ /* 0x000fe40000000a00 */
[----:B------:R-:W2:Y:S04]  /*13950*/  LDG.E R7, desc[UR4][R4.64] ;  /* 0x0000000404077981 */ /* 0x000ea8000c1e1900 */
[----:B-1----:R-:W2:Y:S02]  /*13960*/  LDG.E R2, desc[UR4][R4.64+0x4] ;  /* 0x0000040404027981 */ /* 0x002ea4000c1e1900 */
[----:B--2---:R-:W-:-:S07]  /*13970*/  IMAD.IADD R7, R2, 0x1, -R7 ;  /* 0x0000000102077824 */ /* 0x004fce00078e0a07 */
.L_x_2154:
[----:B-----5:R-:W-:Y:S01]  /*13980*/  IMAD.IADD R7, R7, 0x1, -R0 ;  /* 0x0000000107077824 */ /* 0x020fe200078e0a00 */
[----:B------:R-:W-:Y:S01]  /*13990*/  LEA R0, R17, 0xcf, 0x7 ;  /* 0x000000cf11007811 */ /* 0x000fe200078e38ff */
[----:B------:R-:W-:Y:S03]  /*139a0*/  BSSY B6, `(.L_x_2155) ;  /* 0x0000361000067945 */ /* 0x000fe60003800000 */
[C---:B------:R-:W-:Y:S02]  /*139b0*/  IADD3 R0, R7.reuse, R0, -R6 ;  /* 0x0000000007007210 */ /* 0x040fe40007ffe806 */
[----:B------:R-:W-:-:S03]  /*139c0*/  IADD3 R7, R7, 0x4f, RZ ;  /* 0x0000004f07077810 */ /* 0x000fc60007ffe0ff */
[----:B-12---:R-:W-:-:S04]  /*139d0*/  IMAD.HI R2, R0, 0x66666667, RZ ;  /* 0x6666666700027827 */ /* 0x006fc800078e02ff */
[----:B------:R-:W-:Y:S01]  /*139e0*/  IMAD.HI R7, R7, 0x66666667, RZ ;  /* 0x6666666707077827 */ /* 0x000fe200078e02ff */
[----:B------:R-:W-:-:S04]  /*139f0*/  SHF.R.U32.HI R3, RZ, 0x1f, R2 ;  /* 0x0000001fff037819 */ /* 0x000fc80000011602 */
[----:B------:R-:W-:Y:S02]  /*13a00*/  SHF.R.U32.HI R0, RZ, 0x1f, R7 ;  /* 0x0000001fff007819 */ /* 0x000fe40000011607 */
[----:B------:R-:W-:Y:S02]  /*13a10*/  LEA.HI.SX32 R3, R2, R3, 0x1b ;  /* 0x0000000302037211 */ /* 0x000fe400078fdaff */
[----:B------:R-:W-:-:S04]  /*13a20*/  LEA.HI.SX32 R0, R7, R0, 0x1b ;  /* 0x0000000007007211 */ /* 0x000fc800078fdaff */
[----:B------:R-:W-:-:S04]  /*13a30*/  VIMNMX R4, R0, R3, PT ;  /* 0x0000000300047248 */ /* 0x000fc80003fe0100 */
[----:B------:R-:W-:Y:S01]  /*13a40*/  ISETP.GT.AND P0, PT, R4, RZ, PT ;  /* 0x000000ff0400720c */ /* 0x000fe20003f04270 */
[----:B------:R1:W-:-:S12]  /*13a50*/  STL [R1+0x14], R4 ;  /* 0x0000140401007387 */ /* 0x0003d80000100800 */
[----:B-1----:R-:W-:Y:S05]  /*13a60*/  @P0 BRA `(.L_x_2156) ;  /* 0x0000000000480947 */ /* 0x002fea0003800000 */
[----:B------:R-:W1:Y:S02]  /*13a70*/  S2R R4, SR_TID.X ;  /* 0x0000000000047919 */ /* 0x000e640000002100 */
        /* <DEDUP_REMOVED lines=17> */
.L_x_2156:
        /* <DEDUP_REMOVED lines=15> */
[----:B0-----:R-:W-:Y:S01]  /*13c80*/  MOV R13, RZ ;  /* 0x000000ff000d7202 */ /* 0x001fe20000000f00 */
[----:B------:R-:W-:Y:S02]  /*13c90*/  IMAD.U32 R6, RZ, RZ, UR8 ;  /* 0x00000008ff067e24 */ /* 0x000fe4000f8e00ff */
[----:B------:R-:W-:-:S02]  /*13ca0*/  IMAD.U32 R10, RZ, RZ, UR4 ;  /* 0x00000004ff0a7e24 */ /* 0x000fc4000f8e00ff */
[----:B------:R-:W-:Y:S02]  /*13cb0*/  IMAD.U32 R11, RZ, RZ, UR5 ;  /* 0x00000005ff0b7e24 */ /* 0x000fe4000f8e00ff */
[----:B------:R-:W-:Y:S02]  /*13cc0*/  IMAD.MOV.U32 R8, RZ, RZ, 0x70 ;  /* 0x00000070ff087424 */ /* 0x000fe400078e00ff */
[----:B------:R-:W-:-:S07]  /*13cd0*/  IMAD.MOV.U32 R12, RZ, RZ, 0x1 ;  /* 0x00000001ff0c7424 */ /* 0x000fce00078e00ff */
[----:B------:R-:W-:-:S07]  /*13ce0*/  LEPC R20, `(.L_x_2158) ;  /* 0x000000001014794e */ /* 0x000fce0000000000 */
[----:B-1----:R-:W-:Y:S05]  /*13cf0*/  CALL.ABS.NOINC R2 ;  /* 0x0000000002007343 */ /* 0x002fea0003c00000 */
.L_x_2158:
        /* <DEDUP_REMOVED lines=12> */
[----:B0-----:R-:W-:Y:S01]  /*13dc0*/  MOV R13, RZ ;  /* 0x000000ff000d7202 */ /* 0x001fe20000000f00 */
[----:B------:R-:W-:Y:S02]  /*13dd0*/  IMAD.U32 R6, RZ, RZ, UR8 ;  /* 0x00000008ff067e24 */ /* 0x000fe4000f8e00ff */
[----:B------:R-:W-:-:S02]  /*13de0*/  IMAD.U32 R10, RZ, RZ, UR4 ;  /* 0x00000004ff0a7e24 */ /* 0x000fc4000f8e00ff */
[----:B------:R-:W-:Y:S02]  /*13df0*/  IMAD.U32 R11, RZ, RZ, UR5 ;  /* 0x00000005ff0b7e24 */ /* 0x000fe4000f8e00ff */
[----:B------:R-:W-:Y:S02]  /*13e00*/  IMAD.MOV.U32 R8, RZ, RZ, 0x70 ;  /* 0x00000070ff087424 */ /* 0x000fe400078e00ff */
[----:B-1----:R-:W-:-:S07]  /*13e10*/  IMAD.MOV.U32 R12, RZ, RZ, 0x1 ;  /* 0x00000001ff0c7424 */ /* 0x002fce00078e00ff */
[----:B------:R-:W-:-:S07]  /*13e20*/  LEPC R20, `(.L_x_2160) ;  /* 0x000000001014794e */ /* 0x000fce0000000000 */
[----:B--2---:R-:W-:Y:S05]  /*13e30*/  CALL.ABS.NOINC R2 ;  /* 0x0000000002007343 */ /* 0x004fea0003c00000 */
.L_x_2160:
        /* <DEDUP_REMOVED lines=16> */
.L_x_2159:
        /* <DEDUP_REMOVED lines=18> */
[----:B------:R-:W1:Y:S01]  /*14060*/  LDC R0, c[0x0][0x428] ;  /* 0x00010a00ff007b82 */ /* 0x000e620000000800 */
[----:B----4-:R-:W-:-:S06]  /*14070*/  MOV R4, R7 ;  /* 0x0000000700047202 */ /* 0x010fcc0000000f00 */
[----:B------:R2:W5:Y:S01]  /*14080*/  @P0 LDG.E R4, desc[UR6][R2.64] ;  /* 0x0000000602040981 */ /* 0x000562000c1e1900 */
[----:B------:R-:W-:Y:S01]  /*14090*/  IMAD R17, R17, 0x80, R8 ;  /* 0x0000008011117824 */ /* 0x000fe200078e0208 */
[----:B------:R-:W-:Y:S02]  /*140a0*/  PLOP3.LUT P1, PT, P6, PT, PT, 0x8, 0x0 ;  /* 0x000000000000781c */ /* 0x000fe4000372e170 */
[----:B-1----:R-:W-:Y:S01]  /*140b0*/  ISETP.NE.AND P0, PT, R0, 0x1, PT ;  /* 0x000000010000780c */ /* 0x002fe20003f05270 */
[----:B------:R-:W-:-:S12]  /*140c0*/  IMAD.MOV.U32 R0, RZ, RZ, R18 ;  /* 0x000000ffff007224 */ /* 0x000fd800078e0012 */
[----:B------:R-:W1:Y:S08]  /*140d0*/  @P0 LDC R5, c[0x0][0x42c] ;  /* 0x00010b00ff050b82 */ /* 0x000e700000000800 */
[----:B------:R-:W3:Y:S01]  /*140e0*/  @P0 LDC R6, c[0x0][0x430] ;  /* 0x00010c00ff060b82 */ /* 0x000ee20000000800 */
[----:B-1----:R-:W-:-:S05]  /*140f0*/  @P0 IMAD.HI.U32 R5, R18, R5, RZ ;  /* 0x0000000512050227 */ /* 0x002fca00078e00ff */
[----:B---3--:R-:W-:Y:S02]  /*14100*/  @P0 SHF.R.U32.HI R0, RZ, R6, R5 ;  /* 0x00000006ff000219 */ /* 0x008fe40000011605 */
[----:B------:R-:W-:-:S04]  /*14110*/  ISETP.NE.U32.AND P0, PT, RZ, UR4, PT ;  /* 0x00000004ff007c0c */ /* 0x000fc8000bf05070 */
[----:B------:R-:W-:-:S04]  /*14120*/  ISETP.NE.AND.EX P0, PT, RZ, UR5, PT, P0 ;  /* 0x00000005ff007c0c */ /* 0x000fc8000bf05300 */
[----:B--2---:R-:W-:-:S09]  /*14130*/  SEL R7, R7, RZ, !P0 ;  /* 0x000000ff07077207 */ /* 0x004fd20004000000 */
.L_x_2161:
        /* <DEDUP_REMOVED lines=16> */
.L_x_2162:
        /* <DEDUP_REMOVED lines=15> */
.L_x_2163:
        /* <DEDUP_REMOVED lines=15> */
.L_x_2164:
        /* <DEDUP_REMOVED lines=18> */
.L_x_2235:
[----:B------:R-:W-:Y:S01]  /*14540*/  UMOV UR4, 0xffffffff ;  /* 0xffffffff00047882 */ /* 0x000fe20000000000 */
[----:B0-----:R-:W-:Y:S02]  /*14550*/  SHF.R.S32.HI R13, RZ, 0x1f, R4 ;  /* 0x0000001fff0d7819 */ /* 0x001fe40000011404 */
[----:B------:R-:W-:Y:S05]  /*14560*/  BRA.DIV UR4, `(.L_x_2166) ;  /* 0x0000003e04807947 */ /* 0x000fea000b800000 */
[----:B------:R-:W-:-:S13]  /*14570*/  ELECT P6, URZ, PT ;  /* 0x00000000003f782f */ /* 0x000fda00038c0000 */
.L_x_2238:
[----:B------:R-:W-:Y:S05]  /*14580*/  @!P6 BRA `(.L_x_2167) ;  /* 0x00000004003ce947 */ /* 0x000fea0003800000 */
[----:B------:R-:W-:-:S04]  /*14590*/  ISETP.NE.U32.AND P0, PT, R2, RZ, PT ;  /* 0x000000ff0200720c */ /* 0x000fc80003f05070 */
        /* <DEDUP_REMOVED lines=10> */
[----:B------:R-:W-:Y:S02]  /*14640*/  IADD3 R8, -R6, RZ, RZ ;  /* 0x000000ff06087210 */ /* 0x000fe40007ffe1ff */
[----:B------:R-:W-:-:S03]  /*14650*/  SHF.R.S32.HI R9, RZ, 0x1f, R6 ;  /* 0x0000001fff097819 */ /* 0x000fc60000011406 */
[----:B------:R-:W-:Y:S02]  /*14660*/  IMAD R5, R10, R8, R5 ;  /* 0x000000080a057224 */ /* 0x000fe400078e0205 */
[----:B------:R-:W-:-:S04]  /*14670*/  IMAD R8, R13, UR4, RZ ;  /* 0x000000040d087c24 */ /* 0x000fc8000f8e02ff */
[----:B------:R-:W-:Y:S02]  /*14680*/  IMAD R10, R4, UR5, R8 ;  /* 0x00000005040a7c24 */ /* 0x000fe4000f8e0208 */
[----:B------:R-:W-:-:S04]  /*14690*/  IMAD.MOV.U32 R8, RZ, RZ, R6 ;  /* 0x000000ffff087224 */ /* 0x000fc800078e0006 */
[----:B------:R-:W-:-:S04]  /*146a0*/  IMAD.WIDE.U32 R8, R4, UR4, R8 ;  /* 0x0000000404087c25 */ /* 0x000fc8000f8e0008 */
[----:B------:R-:W-:Y:S01]  /*146b0*/  IMAD.IADD R6, R9, 0x1, R10 ;  /* 0x0000000109067824 */ /* 0x000fe200078e020a */
[----:B------:R-:W-:-:S04]  /*146c0*/  LEA R10, P0, R8, R2, 0x2 ;  /* 0x00000002080a7211 */ /* 0x000fc800078010ff */
[----:B------:R-:W-:-:S05]  /*146d0*/  LEA.HI.X R11, R8, R3, R6, 0x2, P0 ;  /* 0x00000003080b7211 */ /* 0x000fca00000f1406 */
[----:B------:R0:W5:Y:S04]  /*146e0*/  LDG.E R6, desc[UR6][R10.64] ;  /* 0x000000060a067981 */ /* 0x000168000c1e1900 */
.L_x_2168:
        /* <DEDUP_REMOVED lines=9> */
.L_x_2239:
        /* <DEDUP_REMOVED lines=11> */
.L_x_2170:
        /* <DEDUP_REMOVED lines=18> */
[----:B------:R-:W-:-:S04]  /*14950*/  UIMAD UR11, UR11, 0x50, UR5 ;  /* 0x000000500b0b78a4 */ /* 0x000fc8000f8e0205 */
        /* <DEDUP_REMOVED lines=18> */
.L_x_2167:
[----:B------:R-:W2:Y:S01]  /*14a80*/  LDL.LU R11, [R1+0x20] ;  /* 0x00002000010b7983 */ /* 0x000ea20000300800 */
[----:B------:R-:W-:Y:S01]  /*14a90*/  MOV R9, 0x400 ;  /* 0x0000040000097802 */ /* 0x000fe20000000f00 */
[----:B------:R-:W-:Y:S05]  /*14aa0*/  WARPSYNC.ALL ;  /* 0x0000000000007948 */ /* 0x000fea0003800000 */
[----:B------:R-:W0:Y:S01]  /*14ab0*/  S2R R10, SR_CgaCtaId ;  /* 0x00000000000a7919 */ /* 0x000e220000008800 */
[----:B------:R-:W-:-:S13]  /*14ac0*/  ELECT P0, URZ, PT ;  /* 0x00000000003f782f */ /* 0x000fda0003800000 */
[----:B------:R-:W-:Y:S01]  /*14ad0*/  @P0 R2UR UR13, R7 ;  /* 0x00000000070d02ca */ /* 0x000fe200000e0000 */
[----:B------:R-:W-:Y:S01]  /*14ae0*/  UIADD3 UR4, UP0, UR36, 0x270, URZ ;  /* 0x0000027024047890 */ /* 0x000fe2000ff1e03f */
[C---:B------:R-:W-:Y:S01]  /*14af0*/  @P0 R2UR UR12, R18.reuse ;  /* 0x00000000120c02ca */ /* 0x040fe200000e0000 */
        /* <DEDUP_REMOVED lines=42> */
[----:B------:R-:W-:-:S05]  /*14da0*/  LOP3.LUT R7, R7, 0xfffffffe, RZ, 0xc0, !PT ;  /* 0xfffffffe07077812 */ /* 0x000fca00078ec0ff */
[----:B------:R-:W-:-:S05]  /*14db0*/  IMAD.IADD R7, R11, 0x1, -R7 ;  /* 0x000000010b077824 */ /* 0x000fca00078e0a07 */
[----:B------:R-:W-:-:S04]  /*14dc0*/  SHF.L.U32 R7, R7, 0x1f, RZ ;  /* 0x0000001f07077819 */ /* 0x000fc800000006ff */
[----:B------:R-:W1:Y:S02]  /*14dd0*/  SYNCS.PHASECHK.TRANS64.TRYWAIT P0, [R9+URZ+0x38820], R7 ;  /* 0x03882007090075a7 */ /* 0x000e64000800017f */
[----:B01----:R-:W-:Y:S05]  /*14de0*/  @!P0 BRA `(.L_x_2172) ;  /* 0x0000003400948947 */ /* 0x003fea0003800000 */
.L_x_2240:
[----:B------:R-:W-:Y:S05]  /*14df0*/  BSYNC B0 ;  /* 0x0000000000007941 */ /* 0x000fea0003800000 */
.L_x_2171:
[----:B0-----:R-:W2:Y:S01]  /*14e00*/  LDL R8, [R1+0x14] ;  /* 0x0000140001087983 */ /* 0x001ea20000100800 */
[----:B------:R-:W-:Y:S01]  /*14e10*/  BSSY B0, `(.L_x_2173) ;  /* 0x00001c1000007945 */ /* 0x000fe20003800000 */
[----:B--2---:R-:W-:-:S13]  /*14e20*/  ISETP.GE.AND P0, PT, R8, 0x2, PT ;  /* 0x000000020800780c */ /* 0x004fda0003f06270 */
[----:B------:R-:W-:Y:S05]  /*14e30*/  @!P0 BRA `(.L_x_2174) ;  /* 0x0000001800f88947 */ /* 0x000fea0003800000 */
[C---:B------:R-:W-:Y:S01]  /*14e40*/  LOP3.LUT R7, R8.reuse, 0x1, RZ, 0xc0, !PT ;  /* 0x0000000108077812 */ /* 0x040fe200078ec0ff */
[----:B------:R-:W-:Y:S01]  /*14e50*/  VIADD R10, R8, 0xfffffffe ;  /* 0xfffffffe080a7836 */ /* 0x000fe20000000000 */
[----:B------:R-:W-:Y:S02]  /*14e60*/  BSSY B1, `(.L_x_2175) ;  /* 0x000009c000017945 */ /* 0x000fe40003800000 */
[----:B------:R-:W-:Y:S01]  /*14e70*/  ISETP.NE.U32.AND P0, PT, R7, 0x1, PT ;  /* 0x000000010700780c */ /* 0x000fe20003f05070 */
[----:B------:R-:W-:-:S12]  /*14e80*/  IMAD.MOV.U32 R7, RZ, RZ, R10 ;  /* 0x000000ffff077224 */ /* 0x000fd800078e000a */
[----:B------:R-:W-:Y:S05]  /*14e90*/  @!P0 BRA `(.L_x_2176) ;  /* 0x0000000800608947 */ /* 0x000fea0003800000 */
        /* <DEDUP_REMOVED lines=10> */
[----:B------:R-:W-:Y:S02]  /*14f40*/  IMAD.MOV.U32 R8, RZ, RZ, R6 ;  /* 0x000000ffff087224 */ /* 0x000fe400078e0006 */
[----:B------:R-:W-:Y:S01]  /*14f50*/  IMAD.MOV.U32 R7, RZ, RZ, R10 ;  /* 0x000000ffff077224 */ /* 0x000fe200078e000a */
        /* <DEDUP_REMOVED lines=11> */
[--C-:B------:R-:W-:Y:S01]  /*15010*/  SHF.R.S32.HI R9, RZ, 0x1f, R7.reuse ;  /* 0x0000001fff097819 */ /* 0x100fe20000011407 */
[C---:B------:R-:W-:Y:S02]  /*15020*/  IMAD R14, R4.reuse, UR5, R8 ;  /* 0x00000005040e7c24 */ /* 0x040fe4000f8e0208 */
[--C-:B------:R-:W-:Y:S02]  /*15030*/  IMAD.MOV.U32 R8, RZ, RZ, R7.reuse ;  /* 0x000000ffff087224 */ /* 0x100fe400078e0007 */
[----:B------:R-:W-:Y:S02]  /*15040*/  IMAD.MOV R7, RZ, RZ, -R7 ;  /* 0x000000ffff077224 */ /* 0x000fe400078e0a07 */
[----:B------:R-:W-:-:S04]  /*15050*/  IMAD.WIDE.U32 R8, R4, UR4, R8 ;  /* 0x0000000404087c25 */ /* 0x000fc8000f8e0008 */
[----:B------:R-:W-:Y:S01]  /*15060*/  IMAD R7, R15, R7, R10 ;  /* 0x000000070f077224 */ /* 0x000fe200078e020a */
[----:B------:R-:W-:Y:S02]  /*15070*/  IADD3 R14, R14, R9, RZ ;  /* 0x000000090e0e7210 */ /* 0x000fe40007ffe0ff */
[----:B------:R-:W-:-:S04]  /*15080*/  LEA R2, P0, R8, R2, 0x2 ;  /* 0x0000000208027211 */ /* 0x000fc800078010ff */
[----:B------:R-:W-:-:S05]  /*15090*/  LEA.HI.X R3, R8, R3, R14, 0x2, P0 ;  /* 0x0000000308037211 */ /* 0x000fca00000f140e */
[----:B------:R0:W5:Y:S04]  /*150a0*/  LDG.E R8, desc[UR6][R2.64] ;  /* 0x0000000602087981 */ /* 0x000168000c1e1900 */
.L_x_2179:
[----:B0-----:R-:W0:Y:S01]  /*150b0*/  S2R R3, SR_CgaCtaId ;  /* 0x0000000000037919 */ /* 0x001e220000008800 */
[----:B------:R-:W-:-:S04]  /*150c0*/  MOV R2, 0x400 ;  /* 0x0000040000027802 */ /* 0x000fc80000000f00 */
[----:B0-----:R-:W-:Y:S02]  /*150d0*/  LEA R2, R3, R2, 0x18 ;  /* 0x0000000203027211 */ /* 0x001fe400078ec0ff */
[----:B------:R-:W-:-:S03]  /*150e0*/  SHF.L.U32 R3, R12, 0x1f, RZ ;  /* 0x0000001f0c037819 */ /* 0x000fc600000006ff */
[----:B------:R-:W-:-:S04]  /*150f0*/  IMAD R2, R11, 0x8, R2 ;  /* 0x000000080b027824 */ /* 0x000fc800078e0202 */
[----:B------:R-:W0:Y:S02]  /*15100*/  SYNCS.PHASECHK.TRANS64.TRYWAIT P0, [R2+URZ+0x38840], R3 ;  /* 0x03884003020075a7 */ /* 0x000e24000800017f */
[----:B0-----:R-:W-:Y:S05]  /*15110*/  @!P0 BRA `(.L_x_2180) ;  /* 0x0000003000e88947 */ /* 0x001fea0003800000 */
.L_x_2241:
        /* <DEDUP_REMOVED lines=11> */
.L_x_2181:
        /* <DEDUP_REMOVED lines=42> */
.L_x_2242:
        /* <DEDUP_REMOVED lines=13> */
.L_x_2183:
        /* <DEDUP_REMOVED lines=13> */
[----:B------:R-:W-:Y:S01]  /*15610*/  MOV R6, R8 ;  /* 0x0000000800067202 */ /* 0x000fe20000000f00 */
[----:B------:R-:W-:-:S02]  /*15620*/  IMAD.MOV.U32 R5, RZ, RZ, R7 ;  /* 0x000000ffff057224 */ /* 0x000fc400078e0007 */
[----:B--2---:R-:W-:-:S04]  /*15630*/  IMAD.MOV.U32 R9, RZ, RZ, R2 ;  /* 0x000000ffff097224 */ /* 0x004fc800078e0002 */
[----:B------:R-:W-:-:S05]  /*15640*/  IMAD R2, R9, 0x8, R14 ;  /* 0x0000000809027824 */ /* 0x000fca00078e020e */
[----:B------:R-:W-:Y:S01]  /*15650*/  R2UR UR9, R2 ;  /* 0x00000000020972ca */ /* 0x000fe200000e0000 */
[----:B------:R-:W-:Y:S01]  /*15660*/  IMAD R2, R9, 0xa000, R14 ;  /* 0x0000a00009027824 */ /* 0x000fe200078e020e */
[----:B---3--:R-:W-:-:S04]  /*15670*/  R2UR UR5, R3 ;  /* 0x00000000030572ca */ /* 0x008fc800000e0000 */
        /* <DEDUP_REMOVED lines=21> */
.L_x_2178:
[----:B------:R-:W-:Y:S05]  /*157d0*/  BSYNC B2 ;  /* 0x0000000000027941 */ /* 0x000fea0003800000 */
.L_x_2177:
[----:B------:R-:W2:Y:S04]  /*157e0*/  LDL.LU R2, [R1+0x14] ;  /* 0x0000140001027983 */ /* 0x000ea80000300800 */
[----:B------:R0:W-:Y:S04]  /*157f0*/  STL [R1], R11 ;  /* 0x0000000b01007387 */ /* 0x0001e80000100800 */
[----:B------:R0:W-:Y:S02]  /*15800*/  STL [R1+0x8], R12 ;  /* 0x0000080c01007387 */ /* 0x0001e40000100800 */
[----:B0-2---:R-:W-:-:S07]  /*15810*/  VIADD R7, R2, 0xfffffffd ;  /* 0xfffffffd02077836 */ /* 0x005fce0000000000 */
.L_x_2176:
[----:B------:R-:W-:Y:S05]  /*15820*/  BSYNC B1 ;  /* 0x0000000000017941 */ /* 0x000fea0003800000 */
.L_x_2175:
[----:B------:R-:W-:-:S13]  /*15830*/  ISETP.NE.AND P0, PT, R10, RZ, PT ;  /* 0x000000ff0a00720c */ /* 0x000fda0003f05270 */
[----:B------:R-:W-:Y:S05]  /*15840*/  @!P0 BRA `(.L_x_2174) ;  /* 0x0000001000748947 */ /* 0x000fea0003800000 */
[----:B------:R-:W-:-:S07]  /*15850*/  IMAD.MOV.U32 R10, RZ, RZ, R6 ;  /* 0x000000ffff0a7224 */ /* 0x000fce00078e0006 */
.L_x_2198:
        /* <DEDUP_REMOVED lines=33> */
.L_x_2186:
[----:B------:R-:W1:Y:S01]  /*15a70*/  S2R R3, SR_CgaCtaId ;  /* 0x0000000000037919 */ /* 0x000e620000008800 */
[----:B------:R-:W-:-:S04]  /*15a80*/  MOV R2, 0x400 ;  /* 0x0000040000027802 */ /* 0x000fc80000000f00 */
[----:B-1----:R-:W-:Y:S02]  /*15a90*/  LEA R2, R3, R2, 0x18 ;  /* 0x0000000203027211 */ /* 0x002fe400078ec0ff */
[----:B------:R-:W-:-:S03]  /*15aa0*/  SHF.L.U32 R3, R9, 0x1f, RZ ;  /* 0x0000001f09037819 */ /* 0x000fc600000006ff */
[----:B------:R-:W-:-:S04]  /*15ab0*/  IMAD R2, R8, 0x8, R2 ;  /* 0x0000000808027824 */ /* 0x000fc800078e0202 */
[----:B------:R-:W1:Y:S02]  /*15ac0*/  SYNCS.PHASECHK.TRANS64.TRYWAIT P0, [R2+URZ+0x38840], R3 ;  /* 0x03884003020075a7 */ /* 0x000e64000800017f */
[----:B-1----:R-:W-:Y:S05]  /*15ad0*/  @!P0 BRA `(.L_x_2187) ;  /* 0x0000002800a08947 */ /* 0x002fea0003800000 */
.L_x_2243:
        /* <DEDUP_REMOVED lines=11> */
.L_x_2188:
        /* <DEDUP_REMOVED lines=42> */
.L_x_2244:
        /* <DEDUP_REMOVED lines=8> */
.L_x_2190:
        /* <DEDUP_REMOVED lines=39> */
.L_x_2185:
[----:B------:R-:W-:Y:S05]  /*16120*/  BSYNC B1 ;  /* 0x0000000000017941 */ /* 0x000fea0003800000 */
.L_x_2184:
        /* <DEDUP_REMOVED lines=30> */
[----:B------:R-:W-:-:S05]  /*16310*/  LEA.HI.X R11, R2, UR5, R3, 0x2, P0 ;  /* 0x00000005020b7c11 */ /* 0x000fca00080f1403 */
[----:B------:R1:W5:Y:S04]  /*16320*/  LDG.E R10, desc[UR8][R10.64] ;  /* 0x000000080a0a7981 */ /* 0x000368000c1e1900 */
.L_x_2193:
[----:B------:R-:W2:Y:S01]  /*16330*/  S2R R3, SR_CgaCtaId ;  /* 0x0000000000037919 */ /* 0x000ea20000008800 */
[----:B------:R-:W-:-:S04]  /*16340*/  MOV R2, 0x400 ;  /* 0x0000040000027802 */ /* 0x000fc80000000f00 */
[----:B--2---:R-:W-:Y:S02]  /*16350*/  LEA R2, R3, R2, 0x18 ;  /* 0x0000000203027211 */ /* 0x004fe400078ec0ff */
[----:B------:R-:W-:-:S03]  /*16360*/  SHF.L.U32 R3, R14, 0x1f, RZ ;  /* 0x0000001f0e037819 */ /* 0x000fc600000006ff */
[----:B------:R-:W-:-:S04]  /*16370*/  IMAD R2, R15, 0x8, R2 ;  /* 0x000000080f027824 */ /* 0x000fc800078e0202 */
[----:B------:R-:W2:Y:S02]  /*16380*/  SYNCS.PHASECHK.TRANS64.TRYWAIT P0, [R2+URZ+0x38840], R3 ;  /* 0x03884003020075a7 */ /* 0x000ea4000800017f */
[----:B--2---:R-:W-:Y:S05]  /*16390*/  @!P0 BRA `(.L_x_2194) ;  /* 0x0000002000988947 */ /* 0x004fea0003800000 */
.L_x_2245:
        /* <DEDUP_REMOVED lines=11> */
.L_x_2195:
        /* <DEDUP_REMOVED lines=42> */
.L_x_2246:
        /* <DEDUP_REMOVED lines=8> */
.L_x_2197:
        /* <DEDUP_REMOVED lines=38> */
.L_x_2192:
[----:B------:R-:W-:Y:S05]  /*169d0*/  BSYNC B1 ;  /* 0x0000000000017941 */ /* 0x000fea0003800000 */
.L_x_2191:
[C---:B------:R-:W-:Y:S01]  /*169e0*/  ISETP.GT.AND P0, PT, R7.reuse, 0x1, PT ;  /* 0x000000010700780c */ /* 0x040fe20003f04270 */
[----:B------:R-:W-:-:S05]  /*169f0*/  VIADD R2, R7, 0xfffffffe ;  /* 0xfffffffe07027836 */ /* 0x000fca0000000000 */
[----:B------:R-:W-:-:S07]  /*16a00*/  MOV R7, R2 ;  /* 0x0000000200077202 */ /* 0x000fce0000000f00 */
[----:B------:R-:W-:Y:S05]  /*16a10*/  @P0 BRA `(.L_x_2198) ;  /* 0xffffffec00900947 */ /* 0x000fea000383ffff */
.L_x_2174:
[----:B------:R-:W-:Y:S05]  /*16a20*/  BSYNC B0 ;  /* 0x0000000000007941 */ /* 0x000fea0003800000 */
.L_x_2173:
        /* <DEDUP_REMOVED lines=18> */
.L_x_2200:
[----:B------:R-:W-:Y:S05]  /*16b50*/  BSYNC B0 ;  /* 0x0000000000007941 */ /* 0x000fea0003800000 */
.L_x_2199:
        /* <DEDUP_REMOVED lines=11> */
.L_x_2247:
        /* <DEDUP_REMOVED lines=11> */
.L_x_2204:
[----:B-1----:R-:W2:Y:S01]  /*16cc0*/  LDL R2, [R1] ;  /* 0x0000000001027983 */ /* 0x002ea20000100800 */
[----:B------:R-:W-:-:S03]  /*16cd0*/  MOV R7, 0x400 ;  /* 0x0000040000077802 */ /* 0x000fc60000000f00 */
[----:B------:R-:W3:Y:S01]  /*16ce0*/  LDL.LU R4, [R1+0x4] ;  /* 0x0000040001047983 */ /* 0x000ee20000300800 */
        /* <DEDUP_REMOVED lines=34> */
.L_x_2202:
[----:B------:R-:W-:Y:S05]  /*16f10*/  BSYNC B0 ;  /* 0x0000000000007941 */ /* 0x000fea0003800000 */
.L_x_2201:
        /* <DEDUP_REMOVED lines=9> */
.L_x_2157:
[----:B------:R-:W-:Y:S05]  /*16fb0*/  BSYNC B6 ;  /* 0x0000000000067941 */ /* 0x000fea0003800000 */
.L_x_2155:
[----:B------:R-:W-:-:S03]  /*16fc0*/  UMOV UR4, 0xffffffff ;  /* 0xffffffff00047882 */ /* 0x000fc60000000000 */
[----:B------:R-:W-:Y:S05]  /*16fd0*/  BRA.DIV UR4, `(.L_x_2205) ;  /* 0x0000001604c47947 */ /* 0x000fea000b800000 */
[----:B------:R2:W3:Y:S04]  /*16fe0*/  SHFL.IDX PT, R4, R16, RZ, 0x1f ;  /* 0x00001fff10047589 */ /* 0x0004e800000e0000 */
[----:B------:R-:W4:Y:S02]  /*16ff0*/  SHFL.IDX PT, R16, R16, 0x1, 0x1f ;  /* 0x00201f0010107f89 */ /* 0x000f2400000e0000 */
.L_x_2251:
[----:B-1----:R-:W1:Y:S01]  /*17000*/  S2R R0, SR_TID.X ;  /* 0x0000000000007919 */ /* 0x002e620000002100 */
[----:B------:R-:W-:Y:S01]  /*17010*/  ULDC UR4, c[0x0][0xc14] ;  /* 0x0003050000047ab9 */ /* 0x000fe20000000800 */
[----:B------:R-:W-:Y:S01]  /*17020*/  BSSY B0, `(.L_x_2206) ;  /* 0x000000c000007945 */ /* 0x000fe20003800000 */
[----:B------:R-:W-:Y:S01]  /*17030*/  IMAD.MOV.U32 R17, RZ, RZ, RZ ;  /* 0x000000ffff117224 */ /* 0x000fe200078e00ff */
[----:B-1----:R-:W-:Y:S02]  /*17040*/  LOP3.LUT R6, R0, 0x1f, RZ, 0xc0, !PT ;  /* 0x0000001f00067812 */ /* 0x002fe400078ec0ff */
        /* <DEDUP_REMOVED lines=9> */
.L_x_2207:
[----:B------:R-:W-:Y:S05]  /*170e0*/  BSYNC B0 ;  /* 0x0000000000007941 */ /* 0x000fea0003800000 */
.L_x_2206:
        /* <DEDUP_REMOVED lines=23> */
.L_x_2259:
[----:B------:R-:W-:Y:S02]  /*17260*/  ULDC UR4, c[0x0][0xc10] ;  /* 0x0003040000047ab9 */ /* 0x000fe40000000800 */
[----:B------:R-:W-:-:S04]  /*17270*/  IMAD.U32 R5, RZ, RZ, UR4 ;  /* 0x00000004ff057e24 */ /* 0x000fc8000f8e00ff */
[----:B-1----:R-:W-:-:S04]  /*17280*/  IMAD R3, R14, R5, RZ ;  /* 0x000000050e037224 */ /* 0x002fc800078e02ff */
[----:B--2-4-:R-:W-:-:S05]  /*17290*/  IMAD.IADD R16, R16, 0x1, R3 ;  /* 0x0000000110107824 */ /* 0x014fca00078e0203 */
[----:B---3--:R-:W-:-:S13]  /*172a0*/  ISETP.GT.AND P0, PT, R16, R4, PT ;  /* 0x000000041000720c */ /* 0x008fda0003f04270 */
[----:B------:R-:W-:Y:S05]  /*172b0*/  @P0 BRA `(.L_x_2209) ;  /* 0x0000000000b80947 */ /* 0x000fea0003800000 */
[----:B------:R-:W1:Y:S02]  /*172c0*/  LDC R0, c[0x0][0xc14] ;  /* 0x00030500ff007b82 */ /* 0x000e640000000800 */
.L_x_2214:
[----:B------:R-:W-:-:S05]  /*172d0*/  VIADD R19, R19, 0x1f ;  /* 0x0000001f13137836 */ /* 0x000fca0000000000 */
[----:B-1----:R-:W-:-:S13]  /*172e0*/  ISETP.GE.AND P0, PT, R19, R0, PT ;  /* 0x000000001300720c */ /* 0x002fda0003f06270 */
[----:B------:R-:W-:Y:S05]  /*172f0*/  @P0 BRA `(.L_x_2210) ;  /* 0x0000000400f40947 */ /* 0x000fea0003800000 */
[----:B0-----:R-:W0:Y:S01]  /*17300*/  S2R R2, SR_TID.X ;  /* 0x0000000000027919 */ /* 0x001e220000002100 */
[----:B------:R-:W-:Y:S01]  /*17310*/  BSSY B0, `(.L_x_2211) ;  /* 0x000000b000007945 */ /* 0x000fe20003800000 */
[----:B------:R-:W-:Y:S01]  /*17320*/  IMAD.MOV.U32 R17, RZ, RZ, RZ ;  /* 0x000000ffff117224 */ /* 0x000fe200078e00ff */
[----:B0-----:R-:W-:-:S04]  /*17330*/  LOP3.LUT R6, R2, 0x1f, RZ, 0xc0, !PT ;  /* 0x0000001f02067812 */ /* 0x001fc800078ec0ff */
[C---:B------:R-:W-:Y:S02]  /*17340*/  ISETP.NE.AND P1, PT, R6.reuse, 0x1f, PT ;  /* 0x0000001f0600780c */ /* 0x040fe40003f25270 */
[----:B------:R-:W-:-:S04]  /*17350*/  IADD3 R5, R6, R19, RZ ;  /* 0x0000001306057210 */ /* 0x000fc80007ffe0ff */
[----:B------:R-:W-:-:S13]  /*17360*/  ISETP.GE.OR P0, PT, R5, R0, !P1 ;  /* 0x000000000500720c */ /* 0x000fda0004f06670 */
[----:B------:R-:W-:Y:S05]  /*17370*/  @P0 BRA `(.L_x_2212) ;  /* 0x0000000000100947 */ /* 0x000fea0003800000 */
[----:B------:R-:W0:Y:S01]  /*17380*/  LDC.64 R2, c[0x0][0xc58] ;  /* 0x00031600ff027b82 */ /* 0x000e220000000a00 */
[----:B------:R-:W-:Y:S01]  /*17390*/  ULDC.64 UR4, c[0x0][0x208] ;  /* 0x0000820000047ab9 */ /* 0x000fe20000000a00 */
[----:B0-----:R-:W-:-:S05]  /*173a0*/  IMAD.WIDE R2, R5, 0x4, R2 ;  /* 0x0000000405027825 */ /* 0x001fca00078e0202 */
[----:B------:R0:W5:Y:S02]  /*173b0*/  LDG.E R17, desc[UR4][R2.64] ;  /* 0x0000000402117981 */ /* 0x000164000c1e1900 */
.L_x_2212:
[----:B------:R-:W-:Y:S05]  /*173c0*/  BSYNC B0 ;  /* 0x0000000000007941 */ /* 0x000fea0003800000 */
.L_x_2211:
        /* <DEDUP_REMOVED lines=23> */
.L_x_2267:
[----:B------:R-:W-:Y:S02]  /*17540*/  ULDC UR4, c[0x0][0xc10] ;  /* 0x0003040000047ab9 */ /* 0x000fe40000000800 */
[----:B------:R-:W-:-:S04]  /*17550*/  IMAD.U32 R5, RZ, RZ, UR4 ;  /* 0x00000004ff057e24 */ /* 0x000fc8000f8e00ff */
[----:B-1----:R-:W-:-:S04]  /*17560*/  IMAD R3, R14, R5, RZ ;  /* 0x000000050e037224 */ /* 0x002fc800078e02ff */
[----:B------:R-:W-:-:S05]  /*17570*/  IMAD.IADD R16, R3, 0x1, R16 ;  /* 0x0000000103107824 */ /* 0x000fca00078e0210 */
[----:B------:R-:W-:-:S13]  /*17580*/  ISETP.GT.AND P0, PT, R16, R4, PT ;  /* 0x000000041000720c */ /* 0x000fda0003f04270 */
[----:B------:R-:W-:Y:S05]  /*17590*/  @!P0 BRA `(.L_x_2214) ;  /* 0xfffffffc004c8947 */ /* 0x000fea000383ffff */
.L_x_2209:
        /* <DEDUP_REMOVED lines=8> */
.L_x_2271:
[----:B------:R-:W-:Y:S02]  /*17620*/  ISETP.NE.AND P0, PT, R3, RZ, PT ;  /* 0x000000ff0300720c */ /* 0x000fe40003f05270 */
[----:B------:R-:W-:-:S11]  /*17630*/  MOV R7, RZ ;  /* 0x000000ff00077202 */ /* 0x000fd60000000f00 */
[----:B------:R-:W-:Y:S05]  /*17640*/  @!P0 BRA `(.L_x_2216) ;  /* 0x0000000000108947 */ /* 0x000fea0003800000 */
[----:B------:R-:W-:Y:S01]  /*17650*/  UMOV UR4, 0xffffffff ;  /* 0xffffffff00047882 */ /* 0x000fe20000000000 */
[----:B------:R-:W-:Y:S02]  /*17660*/  VIADD R12, R6, 0xffffffff ;  /* 0xffffffff060c7836 */ /* 0x000fe40000000000 */
[----:B------:R-:W-:Y:S05]  /*17670*/  BRA.DIV UR4, `(.L_x_2217) ;  /* 0x0000001a04507947 */ /* 0x000fea000b800000 */
[----:B------:R3:W4:Y:S02]  /*17680*/  SHFL.IDX PT, R7, R2, R12, 0x1f ;  /* 0x00001f0c02077589 */ /* 0x00072400000e0000 */
.L_x_2216:
[----:B0--3--:R-:W0:Y:S01]  /*17690*/  LDC.64 R2, c[0x0][0xc68] ;  /* 0x00031a00ff027b82 */ /* 0x009e220000000a00 */
[----:B------:R-:W-:Y:S01]  /*176a0*/  IMAD.IADD R19, R6, 0x1, R19 ;  /* 0x0000000106137824 */ /* 0x000fe200078e0213 */
[----:B------:R-:W-:-:S03]  /*176b0*/  ULDC.64 UR4, c[0x0][0x208] ;  /* 0x0000820000047ab9 */ /* 0x000fc60000000a00 */
[----:B0-----:R-:W-:-:S05]  /*176c0*/  IMAD.WIDE R2, R19, 0x4, R2 ;  /* 0x0000000413027825 */ /* 0x001fca00078e0202 */
[----:B------:R0:W1:Y:S01]  /*176d0*/  LDG.E R8, desc[UR4][R2.64] ;  /* 0x0000000402087981 */ /* 0x000062000c1e1900 */
[----:B----4-:R-:W-:-:S04]  /*176e0*/  IMAD R16, R7, R5, R16 ;  /* 0x0000000507107224 */ /* 0x010fc800078e0210 */
[----:B------:R-:W-:Y:S01]  /*176f0*/  IMAD.IADD R7, R4, 0x1, -R16 ;  /* 0x0000000104077824 */ /* 0x000fe200078e0a10 */
[----:B0-----:R-:W-:Y:S01]  /*17700*/  MOV R2, RZ ;  /* 0x000000ff00027202 */ /* 0x001fe20000000f00 */
        /* <DEDUP_REMOVED lines=25> */
[----:B------:R-:W-:Y:S01]  /*178a0*/  IMAD R4, R8, R9, RZ ;  /* 0x0000000908047224 */ /* 0x000fe200078e02ff */
[----:B------:R-:W-:-:S03]  /*178b0*/  IADD3 R9, -R9, RZ, RZ ;  /* 0x000000ff09097210 */ /* 0x000fc60007ffe1ff */
        /* <DEDUP_REMOVED lines=30> */
[----:B------:R-:W-:-:S03]  /*17aa0*/  IMAD R18, R3, R8, R4 ;  /* 0x0000000803127224 */ /* 0x000fc600078e0204 */
[----:B------:R-:W-:Y:S01]  /*17ab0*/  IADD3 R17, R17, R2, RZ ;  /* 0x0000000211117210 */ /* 0x000fe20007ffe0ff */
[----:B------:R-:W-:Y:S06]  /*17ac0*/  BRA `(.L_x_2218) ;  /* 0x00000000001c7947 */ /* 0x000fec0003800000 */
.L_x_2210:
[----:B------:R-:W-:Y:S01]  /*17ad0*/  UMOV UR4, URZ ;  /* 0x0000003f00047c82 */ /* 0x000fe20008000000 */
[----:B------:R-:W-:Y:S01]  /*17ae0*/  UMOV UR5, URZ ;  /* 0x0000003f00057c82 */ /* 0x000fe20008000000 */
[----:B------:R-:W-:Y:S01]  /*17af0*/  ULDC UR6, c[0x0][0xc14] ;  /* 0x0003050000067ab9 */ /* 0x000fe20000000800 */
[----:B------:R-:W-:Y:S02]  /*17b00*/  IMAD.MOV.U32 R16, RZ, RZ, R4 ;  /* 0x000000ffff107224 */ /* 0x000fe400078e0004 */
[----:B------:R-:W-:Y:S02]  /*17b10*/  IMAD.U32 R17, RZ, RZ, UR4 ;  /* 0x00000004ff117e24 */ /* 0x000fe4000f8e00ff */
[----:B------:R-:W-:Y:S02]  /*17b20*/  IMAD.U32 R18, RZ, RZ, UR5 ;  /* 0x00000005ff127e24 */ /* 0x000fe4000f8e00ff */
[----:B------:R-:W-:-:S07]  /*17b30*/  IMAD.U32 R19, RZ, RZ, UR6 ;  /* 0x00000006ff137e24 */ /* 0x000fce000f8e00ff */
.L_x_2218:
        /* <DEDUP_REMOVED lines=12> */
.L_x_2151:
[----:B-1----:R-:W3:Y:S01]  /*17c00*/  LDL.LU R0, [R1+0x20] ;  /* 0x0000200001007983 */ /* 0x002ee20000300800 */
[----:B------:R-:W-:Y:S01]  /*17c10*/  BSSY B0, `(.L_x_2220) ;  /* 0x000000b000007945 */ /* 0x000fe20003800000 */
[----:B------:R-:W1:Y:S01]  /*17c20*/  S2R R5, SR_CgaCtaId ;  /* 0x0000000000057919 */ /* 0x000e620000008800 */
[----:B---3--:R-:W-:-:S04]  /*17c30*/  IADD3 R0, R0, 0x1, RZ ;  /* 0x0000000100007810 */ /* 0x008fc80007ffe0ff */
        /* <DEDUP_REMOVED lines=8> */
.L_x_2274:
[----:B------:R-:W-:Y:S05]  /*17cc0*/  BSYNC B0 ;  /* 0x0000000000007941 */ /* 0x000fea0003800000 */
.L_x_2220:
[----:B------:R-:W-:-:S03]  /*17cd0*/  UMOV UR4, 0xffffffff ;  /* 0xffffffff00047882 */ /* 0x000fc60000000000 */
[----:B------:R-:W-:Y:S05]  /*17ce0*/  BRA.DIV UR4, `(.L_x_2222) ;  /* 0x0000001204f07947 */ /* 0x000fea000b800000 */
[----:B------:R-:W2:Y:S02]  /*17cf0*/  S2R R2, SR_TID.X ;  /* 0x0000000000027919 */ /* 0x000ea40000002100 */
[----:B--2---:R-:W-:-:S04]  /*17d00*/  SHF.R.U32.HI R2, RZ, 0x5, R2 ;  /* 0x00000005ff027819 */ /* 0x004fc80000011602 */
[----:B------:R-:W-:-:S05]  /*17d10*/  LOP3.LUT R2, R2, 0x3, RZ, 0xc0, !PT ;  /* 0x0000000302027812 */ /* 0x000fca00078ec0ff */
[----:B------:R2:W3:Y:S02]  /*17d20*/  SHFL.IDX PT, R14, R2, RZ, 0x1f ;  /* 0x00001fff020e7589 */ /* 0x0004e400000e0000 */
.L_x_2277:
[----:B---3--:R-:W-:Y:S01]  /*17d30*/  ISETP.NE.AND P0, PT, R14, RZ, PT ;  /* 0x000000ff0e00720c */ /* 0x008fe20003f05270 */
[----:B------:R-:W-:-:S12]  /*17d40*/  BSSY B0, `(.L_x_2223) ;  /* 0x0000029000007945 */ /* 0x000fd80003800000 */
[----:B------:R-:W-:Y:S05]  /*17d50*/  @P0 BRA `(.L_x_2224) ;  /* 0x00000000009c0947 */ /* 0x000fea0003800000 */
[----:B------:R-:W-:-:S03]  /*17d60*/  UMOV UR4, 0xffffffff ;  /* 0xffffffff00047882 */ /* 0x000fc60000000000 */
[----:B------:R-:W-:Y:S05]  /*17d70*/  BRA.DIV UR4, `(.L_x_2225) ;  /* 0x0000001604007947 */ /* 0x000fea000b800000 */
[----:B------:R-:W-:-:S13]  /*17d80*/  ELECT P6, URZ, PT ;  /* 0x00000000003f782f */ /* 0x000fda00038c0000 */
.L_x_2280:
        /* <DEDUP_REMOVED lines=8> */
.L_x_2226:
[----:B-1----:R-:W2:Y:S04]  /*17e10*/  LDL R3, [R1] ;  /* 0x0000000001037983 */ /* 0x002ea80000100800 */
[----:B------:R-:W3:Y:S01]  /*17e20*/  LDL.LU R7, [R1+0x8] ;  /* 0x0000080001077983 */ /* 0x000ee20000300800 */
[----:B------:R-:W-:-:S04]  /*17e30*/  VIADD R2, R0, 0x38840 ;  /* 0x0003884000027836 */ /* 0x000fc80000000000 */
[C---:B--2---:R-:W-:Y:S01]  /*17e40*/  IMAD R6, R3.reuse, 0x8, R2 ;  /* 0x0000000803067824 */ /* 0x044fe200078e0202 */
[----:B------:R-:W-:Y:S02]  /*17e50*/  IADD3 R3, R3, 0x1, RZ ;  /* 0x0000000103037810 */ /* 0x000fe40007ffe0ff */
[----:B---3--:R-:W-:Y:S02]  /*17e60*/  SHF.L.U32 R5, R7, 0x1f, RZ ;  /* 0x0000001f07057819 */ /* 0x008fe400000006ff */
[C---:B------:R-:W-:Y:S02]  /*17e70*/  ISETP.NE.AND P1, PT, R3.reuse, 0x2, PT ;  /* 0x000000020300780c */ /* 0x040fe40003f25270 */
[----:B------:R-:W1:Y:S02]  /*17e80*/  SYNCS.PHASECHK.TRANS64.TRYWAIT P0, [R6+URZ], R5 ;  /* 0x00000005060075a7 */ /* 0x000e64000800017f */
[----:B------:R-:W-:Y:S02]  /*17e90*/  SEL R4, RZ, 0x1, P1 ;  /* 0x00000001ff047807 */ /* 0x000fe40000800000 */
[----:B------:R-:W-:-:S02]  /*17ea0*/  SEL R3, R3, RZ, P1 ;  /* 0x000000ff03037207 */ /* 0x000fc40000800000 */
[----:B------:R-:W-:-:S03]  /*17eb0*/  LOP3.LUT R4, R7, R4, RZ, 0x3c, !PT ;  /* 0x0000000407047212 */ /* 0x000fc600078e3cff */
[----:B------:R-:W-:Y:S01]  /*17ec0*/  IMAD R7, R3, 0x8, R2 ;  /* 0x0000000803077824 */ /* 0x000fe200078e0202 */
[----:B------:R-:W-:Y:S01]  /*17ed0*/  SHF.L.U32 R2, R4, 0x1f, RZ ;  /* 0x0000001f04027819 */ /* 0x000fe200000006ff */
[----:B-1----:R-:W-:Y:S06]  /*17ee0*/  @!P0 BRA `(.L_x_2227) ;  /* 0x0000001000c48947 */ /* 0x002fec0003800000 */
.L_x_2281:
[----:B------:R-:W2:Y:S02]  /*17ef0*/  SYNCS.PHASECHK.TRANS64.TRYWAIT P0, [R7+URZ], R2 ;  /* 0x00000002070075a7 */ /* 0x000ea4000800017f */
[----:B--2---:R-:W-:Y:S05]  /*17f00*/  @!P0 BRA `(.L_x_2228) ;  /* 0x0000001000d08947 */ /* 0x004fea0003800000 */
.L_x_2282:
[----:B------:R-:W-:Y:S05]  /*17f10*/  @!P2 BRA `(.L_x_2229) ;  /* 0x000000000004a947 */ /* 0x000fea0003800000 */
[----:B------:R-:W-:Y:S01]  /*17f20*/  BPT.TRAP 0x1 ;  /* 0x000000040000795c */ /* 0x000fe20000300000 */
.L_x_2229:
[----:B------:R-:W3:Y:S01]  /*17f30*/  LDL.LU R4, [R1] ;  /* 0x0000000001047983 */ /* 0x000ee20000300800 */
[----:B------:R-:W-:-:S04]  /*17f40*/  VIADD R0, R0, 0x38860 ;  /* 0x0003886000007836 */ /* 0x000fc80000000000 */
[----:B---3--:R-:W-:-:S04]  /*17f50*/  IMAD R4, R4, 0x8, R0 ;  /* 0x0000000804047824 */ /* 0x008fc800078e0200 */
[----:B------:R-:W3:Y:S02]  /*17f60*/  SYNCS.PHASECHK.TRANS64.TRYWAIT P0, [R4+URZ], R5 ;  /* 0x00000005040075a7 */ /* 0x000ee4000800017f */
[----:B---3--:R-:W-:Y:S05]  /*17f70*/  @!P0 BRA `(.L_x_2230) ;  /* 0x0000001000c88947 */ /* 0x008fea0003800000 */
.L_x_2283:
[----:B------:R-:W-:-:S07]  /*17f80*/  IMAD R3, R3, 0x8, R0 ;  /* 0x0000000803037824 */ /* 0x000fce00078e0200 */
.L_x_2231:
[----:B----4-:R4:W0:Y:S02]  /*17f90*/  SYNCS.PHASECHK.TRANS64.TRYWAIT P0, [R3+URZ], R2 ;  /* 0x00000002030075a7 */ /* 0x010824000800017f */
[----:B0-----:R-:W-:Y:S05]  /*17fa0*/  @!P0 NANOSLEEP.SYNCS 0x989680 ;  /* 0x009896800000895d */ /* 0x001fea0003900000 */
[----:B------:R-:W0:Y:S02]  /*17fb0*/  @!P0 SYNCS.PHASECHK.TRANS64 P0, [R3+URZ], R2 ;  /* 0x00000002030085a7 */ /* 0x000e24000800007f */
[----:B0-----:R-:W-:Y:S05]  /*17fc0*/  @!P0 BRA `(.L_x_2231) ;  /* 0xfffffffc00f08947 */ /* 0x001fea000383ffff */
.L_x_2224:
[----:B------:R-:W-:Y:S05]  /*17fd0*/  BSYNC B0 ;  /* 0x0000000000007941 */ /* 0x000fea0003800000 */
.L_x_2223:
[----:B------:R-:W-:Y:S05]  /*17fe0*/  EXIT ;  /* 0x000000000000794d */ /* 0x000fea0003800000 */
.L_x_2095:
[----:B------:R-:W-:-:S13]  /*17ff0*/  R2UR UR4, R17 ;  /* 0x00000000110472ca */ /* 0x000fda00000e0000 */
[----:B0-----:R-:W-:-:S04]  /*18000*/  MOV R3, UR4 ;  /* 0x0000000400037c02 */ /* 0x001fc80008000f00 */
[----:B------:R0:W1:Y:S03]  /*18010*/  SYNCS.PHASECHK.TRANS64.TRYWAIT P1, [R3+URZ+0x38800], R0 ;  /* 0x03880000030075a7 */ /* 0x000066000802017f */
[----:B-1----:R-:W-:Y:S05]  /*18020*/  @!P1 NANOSLEEP.SYNCS 0x989680 ;  /* 0x009896800000995d */ /* 0x002fea0003900000 */
[----:B------:R-:W1:Y:S02]  /*18030*/  @!P1 SYNCS.PHASECHK.TRANS64 P1, [R3+URZ+0x38800], R0 ;  /* 0x03880000030095a7 */ /* 0x000e64000802007f */
[----:B-1----:R-:W-:Y:S05]  /*18040*/  @!P1 BRA `(.L_x_2095) ;  /* 0xfffffffc00e89947 */ /* 0x002fea000383ffff */
[----:B------:R-:W-:Y:S05]  /*18050*/  BRA `(.L_x_2232) ;  /* 0xfffffe9800c07947 */ /* 0x000fea000383ffff */
.L_x_2099:
[----:B-1----:R1:W2:Y:S02]  /*18060*/  SYNCS.PHASECHK.TRANS64.TRYWAIT P2, [R0+URZ+0x38830], R3 ;  /* 0x03883003000075a7 */ /* 0x0022a4000804017f */
[----:B--2---:R-:W-:Y:S05]  /*18070*/  @!P2 NANOSLEEP.SYNCS 0x989680 ;  /* 0x009896800000a95d */ /* 0x004fea0003900000 */
[----:B------:R-:W2:Y:S02]  /*18080*/  @!P2 SYNCS.PHASECHK.TRANS64 P2, [R0+URZ+0x38830], R3 ;  /* 0x038830030000a5a7 */ /* 0x000ea4000804007f */
[----:B--2---:R-:W-:Y:S05]  /*18090*/  @!P2 BRA `(.L_x_2099) ;  /* 0xfffffffc00f0a947 */ /* 0x004fea000383ffff */
[----:B------:R-:W-:Y:S05]  /*180a0*/  BRA `(.L_x_2098) ;  /* 0xfffffe9800f07947 */ /* 0x000fea000383ffff */
.L_x_2104:
[----:B------:R-:W-:-:S13]  /*180b0*/  R2UR UR4, R227 ;  /* 0x00000000e30472ca */ /* 0x000fda00000e0000 */
[----:B-1----:R-:W-:-:S04]  /*180c0*/  IMAD.U32 R4, RZ, RZ, UR4 ;  /* 0x00000004ff047e24 */ /* 0x002fc8000f8e00ff */
[----:B------:R1:W2:Y:S03]  /*180d0*/  SYNCS.PHASECHK.TRANS64.TRYWAIT P2, [R4+URZ+0x38830], R3 ;  /* 0x03883003040075a7 */ /* 0x0002a6000804017f */
[----:B--2---:R-:W-:Y:S05]  /*180e0*/  @!P2 NANOSLEEP.SYNCS 0x989680 ;  /* 0x009896800000a95d */ /* 0x004fea0003900000 */
[----:B------:R-:W2:Y:S02]  /*180f0*/  @!P2 SYNCS.PHASECHK.TRANS64 P2, [R4+URZ+0x38830], R3 ;  /* 0x038830030400a5a7 */ /* 0x000ea4000804007f */
[----:B--2---:R-:W-:Y:S05]  /*18100*/  @!P2 BRA `(.L_x_2104) ;  /* 0xfffffffc00e8a947 */ /* 0x004fea000383ffff */
[----:B------:R-:W-:Y:S05]  /*18110*/  BRA `(.L_x_2103) ;  /* 0xfffffee400307947 */ /* 0x000fea000383ffff */
.L_x_2108:
[----:B01----:R-:W-:-:S04]  /*18120*/  IMAD.U32 R3, RZ, RZ, UR4 ;  /* 0x00000004ff037e24 */ /* 0x003fc8000f8e00ff */
[----:B------:R0:W1:Y:S03]  /*18130*/  SYNCS.PHASECHK.TRANS64.TRYWAIT P2, [R3+URZ+0x38850], R0 ;  /* 0x03885000030075a7 */ /* 0x000066000804017f */
[----:B-1----:R-:W-:Y:S05]  /*18140*/  @!P2 NANOSLEEP.SYNCS 0x989680 ;  /* 0x009896800000a95d */ /* 0x002fea0003900000 */
[----:B------:R-:W1:Y:S02]  /*18150*/  @!P2 SYNCS.PHASECHK.TRANS64 P2, [R3+URZ+0x38850], R0 ;  /* 0x038850000300a5a7 */ /* 0x000e64000804007f */
[----:B-1----:R-:W-:Y:S05]  /*18160*/  @!P2 BRA `(.L_x_2108) ;  /* 0xfffffffc00eca947 */ /* 0x002fea000383ffff */
[----:B------:R-:W-:Y:S05]  /*18170*/  BRA `(.L_x_2107) ;  /* 0xffffff0800587947 */ /* 0x000fea000383ffff */
.L_x_2114:
[----:B-1----:R-:W-:-:S04]  /*18180*/  IMAD.U32 R4, RZ, RZ, UR4 ;  /* 0x00000004ff047e24 */ /* 0x002fc8000f8e00ff */
[----:B------:R1:W2:Y:S03]  /*18190*/  SYNCS.PHASECHK.TRANS64.TRYWAIT P2, [R4+URZ+0x38830], R3 ;  /* 0x03883003040075a7 */ /* 0x0002a6000804017f */
[----:B--2---:R-:W-:Y:S05]  /*181a0*/  @!P2 NANOSLEEP.SYNCS 0x989680 ;  /* 0x009896800000a95d */ /* 0x004fea0003900000 */
[----:B------:R-:W2:Y:S02]  /*181b0*/  @!P2 SYNCS.PHASECHK.TRANS64 P2, [R4+URZ+0x38830], R3 ;  /* 0x038830030400a5a7 */ /* 0x000ea4000804007f */
[----:B--2---:R-:W-:Y:S05]  /*181c0*/  @!P2 BRA `(.L_x_2114) ;  /* 0xfffffffc00eca947 */ /* 0x004fea000383ffff */
[----:B------:R-:W-:Y:S05]  /*181d0*/  BRA `(.L_x_2113) ;  /* 0xffffff2400707947 */ /* 0x000fea000383ffff */
.L_x_2118:
[----:B01----:R-:W-:-:S04]  /*181e0*/  IMAD.U32 R3, RZ, RZ, UR4 ;  /* 0x00000004ff037e24 */ /* 0x003fc8000f8e00ff */
[----:B------:R0:W1:Y:S03]  /*181f0*/  SYNCS.PHASECHK.TRANS64.TRYWAIT P2, [R3+URZ+0x38850], R0 ;  /* 0x03885000030075a7 */ /* 0x000066000804017f */
[----:B-1----:R-:W-:Y:S05]  /*18200*/  @!P2 NANOSLEEP.SYNCS 0x989680 ;  /* 0x009896800000a95d */ /* 0x002fea0003900000 */
[----:B------:R-:W1:Y:S02]  /*18210*/  @!P2 SYNCS.PHASECHK.TRANS64 P2, [R3+URZ+0x38850], R0 ;  /* 0x038850000300a5a7 */ /* 0x000e64000804007f */
[----:B-1----:R-:W-:Y:S05]  /*18220*/  @!P2 BRA `(.L_x_2118) ;  /* 0xfffffffc00eca947 */ /* 0x002fea000383ffff */
[----:B------:R-:W-:Y:S05]  /*18230*/  BRA `(.L_x_2117) ;  /* 0xffffff4c00947947 */ /* 0x000fea000383ffff */
.L_x_2123:
[----:B-1----:R-:W-:-:S04]  /*18240*/  MOV R7, UR7 ;  /* 0x0000000700077c02 */ /* 0x002fc80008000f00 */
[----:B------:R1:W2:Y:S03]  /*18250*/  SYNCS.PHASECHK.TRANS64.TRYWAIT P0, [R7+URZ+0x38850], R0 ;  /* 0x03885000070075a7 */ /* 0x0002a6000800017f */
[----:B--2---:R-:W-:Y:S05]  /*18260*/  @!P0 NANOSLEEP.SYNCS 0x989680 ;  /* 0x009896800000895d */ /* 0x004fea0003900000 */
[----:B------:R-:W2:Y:S02]  /*18270*/  @!P0 SYNCS.PHASECHK.TRANS64 P0, [R7+URZ+0x38850], R0 ;  /* 0x03885000070085a7 */ /* 0x000ea4000800007f */
[----:B--2---:R-:W-:Y:S05]  /*18280*/  @!P0 BRA `(.L_x_2123) ;  /* 0xfffffffc00ec8947 */ /* 0x004fea000383ffff */
[----:B------:R-:W-:Y:S05]  /*18290*/  BRA `(.L_x_2122) ;  /* 0xffffff6800d87947 */ /* 0x000fea000383ffff */
.L_x_2165:
        /* <DEDUP_REMOVED lines=11> */
.L_x_2234:
[----:B------:R-:W-:Y:S05]  /*18350*/  BSYNC B0 ;  /* 0x0000000000007941 */ /* 0x000fea0003800000 */
.L_x_2233:
[----:B------:R-:W-:Y:S05]  /*18360*/  BRA `(.L_x_2235) ;  /* 0xffffffc000747947 */ /* 0x000fea000383ffff */
.L_x_2166:
[----:B------:R-:W-:Y:S01]  /*18370*/  BSSY B0, `(.L_x_2236) ;  /* 0x0000006000007945 */ /* 0x000fe20003800000 */
[----:B------:R-:W-:-:S07]  /*18380*/  MOV R15, 0xffffffff ;  /* 0xffffffff000f7802 */ /* 0x000fce0000000f00 */
[----:B------:R-:W-:Y:S05]  /*18390*/  WARPSYNC.COLLECTIVE R15, `(.L_x_2237) ;  /* 0x000000000f0c7348 */ /* 0x000fea0003c00000 */
[----:B------:R-:W-:Y:S02]  /*183a0*/  ELECT P6, UR62, PT ;  /* 0x00000000003e782f */ /* 0x000fe400038c0000 */
[----:B------:R-:W-:Y:S01]  /*183b0*/  MOV R14, UR62 ;  /* 0x0000003e000e7c02 */ /* 0x000fe20008000f00 */
[----:B------:R-:W-:Y:S10]  /*183c0*/  ENDCOLLECTIVE ;  /* 0x000000000000791b */ /* 0x000ff40003800000 */
.L_x_2237:
[----:B------:R-:W-:Y:S05]  /*183d0*/  BSYNC B0 ;  /* 0x0000000000007941 */ /* 0x000fea0003800000 */
.L_x_2236:
[----:B------:R-:W-:Y:S05]  /*183e0*/  BRA `(.L_x_2238) ;  /* 0xffffffc000647947 */ /* 0x000fea000383ffff */
.L_x_2169:
[----:B0-----:R0:W1:Y:S02]  /*183f0*/  SYNCS.PHASECHK.TRANS64.TRYWAIT P0, [R8+URZ+0x38840], R9 ;  /* 0x03884009080075a7 */ /* 0x001064000800017f */
[----:B-1----:R-:W-:Y:S05]  /*18400*/  @!P0 NANOSLEEP.SYNCS 0x989680 ;  /* 0x009896800000895d */ /* 0x002fea0003900000 */
[----:B------:R-:W1:Y:S02]  /*18410*/  @!P0 SYNCS.PHASECHK.TRANS64 P0, [R8+URZ+0x38840], R9 ;  /* 0x03884009080085a7 */ /* 0x000e64000800007f */
[----:B-1----:R-:W-:Y:S05]  /*18420*/  @!P0 BRA `(.L_x_2169) ;  /* 0xfffffffc00f08947 */ /* 0x002fea000383ffff */
[----:B------:R-:W-:Y:S05]  /*18430*/  BRA `(.L_x_2239) ;  /* 0xffffffc000d07947 */ /* 0x000fea000383ffff */
.L_x_2172:
        /* <DEDUP_REMOVED lines=8> */
.L_x_2180:
[----:B0-----:R0:W1:Y:S02]  /*184c0*/  SYNCS.PHASECHK.TRANS64.TRYWAIT P0, [R2+URZ+0x38840], R3 ;  /* 0x03884003020075a7 */ /* 0x001064000800017f */
[----:B-1----:R-:W-:Y:S05]  /*184d0*/  @!P0 NANOSLEEP.SYNCS 0x989680 ;  /* 0x009896800000895d */ /* 0x002fea0003900000 */
[----:B------:R-:W1:Y:S02]  /*184e0*/  @!P0 SYNCS.PHASECHK.TRANS64 P0, [R2+URZ+0x38840], R3 ;  /* 0x03884003020085a7 */ /* 0x000e64000800007f */
[----:B-1----:R-:W-:Y:S05]  /*184f0*/  @!P0 BRA `(.L_x_2180) ;  /* 0xfffffffc00f08947 */ /* 0x002fea000383ffff */
[----:B------:R-:W-:Y:S05]  /*18500*/  BRA `(.L_x_2241) ;  /* 0xffffffcc00047947 */ /* 0x000fea000383ffff */
.L_x_2182:
[----:B0-----:R0:W1:Y:S02]  /*18510*/  SYNCS.PHASECHK.TRANS64.TRYWAIT P0, [R3+URZ+0x60], R2 ;  /* 0x00006002030075a7 */ /* 0x001064000800017f */
[----:B-1----:R-:W-:Y:S05]  /*18520*/  @!P0 NANOSLEEP.SYNCS 0x989680 ;  /* 0x009896800000895d */ /* 0x002fea0003900000 */
[----:B------:R-:W1:Y:S02]  /*18530*/  @!P0 SYNCS.PHASECHK.TRANS64 P0, [R3+URZ+0x60], R2 ;  /* 0x00006002030085a7 */ /* 0x000e64000800007f */
[----:B-1----:R-:W-:Y:S05]  /*18540*/  @!P0 BRA `(.L_x_2182) ;  /* 0xfffffffc00f08947 */ /* 0x002fea000383ffff */
[----:B------:R-:W-:Y:S05]  /*18550*/  BRA `(.L_x_2242) ;  /* 0xffffffcc00c47947 */ /* 0x000fea000383ffff */
.L_x_2187:
[----:B-1----:R1:W2:Y:S02]  /*18560*/  SYNCS.PHASECHK.TRANS64.TRYWAIT P0, [R2+URZ+0x38840], R3 ;  /* 0x03884003020075a7 */ /* 0x0022a4000800017f */
[----:B--2---:R-:W-:Y:S05]  /*18570*/  @!P0 NANOSLEEP.SYNCS 0x989680 ;  /* 0x009896800000895d */ /* 0x004fea0003900000 */
[----:B------:R-:W2:Y:S02]  /*18580*/  @!P0 SYNCS.PHASECHK.TRANS64 P0, [R2+URZ+0x38840], R3 ;  /* 0x03884003020085a7 */ /* 0x000ea4000800007f */
[----:B--2---:R-:W-:Y:S05]  /*18590*/  @!P0 BRA `(.L_x_2187) ;  /* 0xfffffffc00f08947 */ /* 0x004fea000383ffff */
[----:B------:R-:W-:Y:S05]  /*185a0*/  BRA `(.L_x_2243) ;  /* 0xffffffd4004c7947 */ /* 0x000fea000383ffff */
.L_x_2189:
[----:B0-----:R0:W1:Y:S02]  /*185b0*/  SYNCS.PHASECHK.TRANS64.TRYWAIT P1, [R3+URZ+0x60], R2 ;  /* 0x00006002030075a7 */ /* 0x001064000802017f */
[----:B-1----:R-:W-:Y:S05]  /*185c0*/  @!P1 NANOSLEEP.SYNCS 0x989680 ;  /* 0x009896800000995d */ /* 0x002fea0003900000 */
[----:B------:R-:W1:Y:S02]  /*185d0*/  @!P1 SYNCS.PHASECHK.TRANS64 P1, [R3+URZ+0x60], R2 ;  /* 0x00006002030095a7 */ /* 0x000e64000802007f */
[----:B-1----:R-:W-:Y:S05]  /*185e0*/  @!P1 BRA `(.L_x_2189) ;  /* 0xfffffffc00f09947 */ /* 0x002fea000383ffff */
[----:B------:R-:W-:Y:S05]  /*185f0*/  BRA `(.L_x_2244) ;  /* 0xffffffd8000c7947 */ /* 0x000fea000383ffff */
.L_x_2194:
[----:B--2---:R2:W3:Y:S02]  /*18600*/  SYNCS.PHASECHK.TRANS64.TRYWAIT P0, [R2+URZ+0x38840], R3 ;  /* 0x03884003020075a7 */ /* 0x0044e4000800017f */
[----:B---3--:R-:W-:Y:S05]  /*18610*/  @!P0 NANOSLEEP.SYNCS 0x989680 ;  /* 0x009896800000895d */ /* 0x008fea0003900000 */
[----:B------:R-:W3:Y:S02]  /*18620*/  @!P0 SYNCS.PHASECHK.TRANS64 P0, [R2+URZ+0x38840], R3 ;  /* 0x03884003020085a7 */ /* 0x000ee4000800007f */
[----:B---3--:R-:W-:Y:S05]  /*18630*/  @!P0 BRA `(.L_x_2194) ;  /* 0xfffffffc00f08947 */ /* 0x008fea000383ffff */
[----:B------:R-:W-:Y:S05]  /*18640*/  BRA `(.L_x_2245) ;  /* 0xffffffdc00547947 */ /* 0x000fea000383ffff */
.L_x_2196:
[----:B0-----:R0:W1:Y:S02]  /*18650*/  SYNCS.PHASECHK.TRANS64.TRYWAIT P1, [R2+URZ+0x60], R9 ;  /* 0x00006009020075a7 */ /* 0x001064000802017f */
[----:B-1----:R-:W-:Y:S05]  /*18660*/  @!P1 NANOSLEEP.SYNCS 0x989680 ;  /* 0x009896800000995d */ /* 0x002fea0003900000 */
[----:B------:R-:W1:Y:S02]  /*18670*/  @!P1 SYNCS.PHASECHK.TRANS64 P1, [R2+URZ+0x60], R9 ;  /* 0x00006009020095a7 */ /* 0x000e64000802007f */
[----:B-1----:R-:W-:Y:S05]  /*18680*/  @!P1 BRA `(.L_x_2196) ;  /* 0xfffffffc00f09947 */ /* 0x002fea000383ffff */
[----:B------:R-:W-:Y:S05]  /*18690*/  BRA `(.L_x_2246) ;  /* 0xffffffe000147947 */ /* 0x000fea000383ffff */
.L_x_2203:
[----:B-1----:R1:W2:Y:S02]  /*186a0*/  SYNCS.PHASECHK.TRANS64.TRYWAIT P0, [R3+URZ+0x38860], R2 ;  /* 0x03886002030075a7 */ /* 0x0022a4000800017f */
[----:B--2---:R-:W-:Y:S05]  /*186b0*/  @!P0 NANOSLEEP.SYNCS 0x989680 ;  /* 0x009896800000895d */ /* 0x004fea0003900000 */
[----:B------:R-:W2:Y:S02]  /*186c0*/  @!P0 SYNCS.PHASECHK.TRANS64 P0, [R3+URZ+0x38860], R2 ;  /* 0x03886002030085a7 */ /* 0x000ea4000800007f */
[----:B--2---:R-:W-:Y:S05]  /*186d0*/  @!P0 BRA `(.L_x_2203) ;  /* 0xfffffffc00f08947 */ /* 0x004fea000383ffff */
[----:B------:R-:W-:Y:S05]  /*186e0*/  BRA `(.L_x_2247) ;  /* 0xffffffe400487947 */ /* 0x000fea000383ffff */
.L_x_2205:
[----:B------:R-:W-:Y:S01]  /*186f0*/  BSSY B0, `(.L_x_2248) ;  /* 0x0000008000007945 */ /* 0x000fe20003800000 */
[----:B0-----:R-:W-:Y:S02]  /*18700*/  IMAD.MOV.U32 R13, RZ, RZ, R16 ;  /* 0x000000ffff0d7224 */ /* 0x001fe400078e0010 */
[----:B------:R-:W-:Y:S02]  /*18710*/  IMAD.MOV.U32 R12, RZ, RZ, RZ ;  /* 0x000000ffff0c7224 */ /* 0x000fe400078e00ff */
[----:B------:R-:W-:Y:S02]  /*18720*/  IMAD.MOV.U32 R11, RZ, RZ, 0x1f ;  /* 0x0000001fff0b7424 */ /* 0x000fe400078e00ff */
[----:B------:R-:W-:-:S07]  /*18730*/  IMAD.MOV.U32 R15, RZ, RZ, -0x1 ;  /* 0xffffffffff0f7424 */ /* 0x000fce00078e00ff */
[----:B-1----:R-:W-:Y:S05]  /*18740*/  WARPSYNC.COLLECTIVE R15, `(.L_x_2249) ;  /* 0x000000000f087348 */ /* 0x002fea0003c00000 */
[----:B------:R0:W2:Y:S02]  /*18750*/  SHFL.IDX P6, R14, R13, R12, R11 ;  /* 0x0000000c0d0e7389 */ /* 0x0000a400000c000b */
[----:B012---:R-:W-:Y:S01]  /*18760*/  ENDCOLLECTIVE ;  /* 0x000000000000791b */ /* 0x007fe20003800000 */
.L_x_2249:
[----:B------:R-:W-:Y:S05]  /*18770*/  BSYNC B0 ;  /* 0x0000000000007941 */ /* 0x000fea0003800000 */
.L_x_2248:
[----:B------:R-:W-:Y:S01]  /*18780*/  IMAD.MOV.U32 R13, RZ, RZ, R16 ;  /* 0x000000ffff0d7224 */ /* 0x000fe200078e0010 */
[----:B------:R-:W-:Y:S01]  /*18790*/  MOV R4, R14 ;  /* 0x0000000e00047202 */ /* 0x000fe20000000f00 */
[----:B------:R-:W-:Y:S02]  /*187a0*/  IMAD.MOV.U32 R12, RZ, RZ, 0x1 ;  /* 0x00000001ff0c7424 */ /* 0x000fe400078e00ff */
[----:B------:R-:W-:Y:S02]  /*187b0*/  IMAD.MOV.U32 R11, RZ, RZ, 0x1f ;  /* 0x0000001fff0b7424 */ /* 0x000fe400078e00ff */
[----:B------:R-:W-:-:S07]  /*187c0*/  IMAD.MOV.U32 R15, RZ, RZ, -0x1 ;  /* 0xffffffffff0f7424 */ /* 0x000fce00078e00ff */
[----:B------:R-:W-:Y:S05]  /*187d0*/  WARPSYNC.COLLECTIVE R15, `(.L_x_2250) ;  /* 0x000000000f087348 */ /* 0x000fea0003c00000 */
[----:B------:R0:W1:Y:S02]  /*187e0*/  SHFL.IDX P6, R14, R13, R12, R11 ;  /* 0x0000000c0d0e7389 */ /* 0x00006400000c000b */
[----:B01----:R-:W-:Y:S01]  /*187f0*/  ENDCOLLECTIVE ;  /* 0x000000000000791b */ /* 0x003fe20003800000 */
.L_x_2250:
[----:B------:R-:W-:Y:S01]  /*18800*/  MOV R16, R14 ;  /* 0x0000000e00107202 */ /* 0x000fe20000000f00 */
[----:B------:R-:W-:Y:S06]  /*18810*/  BRA `(.L_x_2251) ;  /* 0xffffffe400f87947 */ /* 0x000fec000383ffff */
.L_x_2208:
[----:B------:R-:W-:Y:S01]  /*18820*/  BSSY B0, `(.L_x_2252) ;  /* 0x0000008000007945 */ /* 0x000fe20003800000 */
[----:B0----5:R-:W-:Y:S02]  /*18830*/  IMAD.MOV.U32 R13, RZ, RZ, R17 ;  /* 0x000000ffff0d7224 */ /* 0x021fe400078e0011 */
[----:B------:R-:W-:Y:S02]  /*18840*/  IMAD.MOV.U32 R12, RZ, RZ, 0x1 ;  /* 0x00000001ff0c7424 */ /* 0x000fe400078e00ff */
[----:B------:R-:W-:Y:S02]  /*18850*/  IMAD.MOV.U32 R11, RZ, RZ, RZ ;  /* 0x000000ffff0b7224 */ /* 0x000fe400078e00ff */
[----:B------:R-:W-:-:S07]  /*18860*/  IMAD.MOV.U32 R15, RZ, RZ, -0x1 ;  /* 0xffffffffff0f7424 */ /* 0x000fce00078e00ff */
[----:B-1234-:R-:W-:Y:S05]  /*18870*/  WARPSYNC.COLLECTIVE R15, `(.L_x_2253) ;  /* 0x000000000f087348 */ /* 0x01efea0003c00000 */
[----:B------:R0:W0:Y:S02]  /*18880*/  SHFL.UP P6, R14, R13, R12, R11 ;  /* 0x0400000c0d0e7389 */ /* 0x00002400000c000b */
[----:B01234-:R-:W-:Y:S01]  /*18890*/  ENDCOLLECTIVE ;  /* 0x000000000000791b */ /* 0x01ffe20003800000 */
.L_x_2253:
[----:B------:R-:W-:Y:S05]  /*188a0*/  BSYNC B0 ;  /* 0x0000000000007941 */ /* 0x000fea0003800000 */
.L_x_2252:
[----:B------:R-:W-:Y:S01]  /*188b0*/  ISETP.NE.AND P0, PT, R6, RZ, PT ;  /* 0x000000ff0600720c */ /* 0x000fe20003f05270 */
        /* <DEDUP_REMOVED lines=9> */
.L_x_2254:
        /* <DEDUP_REMOVED lines=8> */
.L_x_2255:
        /* <DEDUP_REMOVED lines=8> */
.L_x_2256:
        /* <DEDUP_REMOVED lines=8> */
.L_x_2257:
        /* <DEDUP_REMOVED lines=8> */
.L_x_2258:
[----:B------:R-:W-:Y:S05]  /*18b50*/  BRA `(.L_x_2259) ;  /* 0xffffffe400c07947 */ /* 0x000fea000383ffff */
.L_x_2213:
[----:B------:R-:W-:Y:S01]  /*18b60*/  BSSY B0, `(.L_x_2260) ;  /* 0x0000008000007945 */ /* 0x000fe20003800000 */
[----:B-----5:R-:W-:Y:S01]  /*18b70*/  IMAD.MOV.U32 R13, RZ, RZ, R17 ;  /* 0x000000ffff0d7224 */ /* 0x020fe200078e0011 */
[----:B------:R-:W-:Y:S01]  /*18b80*/  MOV R15, 0xffffffff ;  /* 0xffffffff000f7802 */ /* 0x000fe20000000f00 */
[----:B------:R-:W-:Y:S02]  /*18b90*/  IMAD.MOV.U32 R12, RZ, RZ, 0x1 ;  /* 0x00000001ff0c7424 */ /* 0x000fe400078e00ff */
[----:B------:R-:W-:-:S07]  /*18ba0*/  IMAD.MOV.U32 R11, RZ, RZ, RZ ;  /* 0x000000ffff0b7224 */ /* 0x000fce00078e00ff */
[----:B0-----:R-:W-:Y:S05]  /*18bb0*/  WARPSYNC.COLLECTIVE R15, `(.L_x_2261) ;  /* 0x000000000f087348 */ /* 0x001fea0003c00000 */
[----:B------:R1:W2:Y:S02]  /*18bc0*/  SHFL.UP P6, R14, R13, R12, R11 ;  /* 0x0400000c0d0e7389 */ /* 0x0002a400000c000b */
[----:B012---:R-:W-:Y:S01]  /*18bd0*/  ENDCOLLECTIVE ;  /* 0x000000000000791b */ /* 0x007fe20003800000 */
.L_x_2261:
[----:B------:R-:W-:Y:S05]  /*18be0*/  BSYNC B0 ;  /* 0x0000000000007941 */ /* 0x000fea0003800000 */
.L_x_2260:
        /* <DEDUP_REMOVED lines=10> */
.L_x_2262:
        /* <DEDUP_REMOVED lines=8> */
.L_x_2263:
        /* <DEDUP_REMOVED lines=8> */
.L_x_2264:
        /* <DEDUP_REMOVED lines=8> */
.L_x_2265:
[----:B------:R-:W-:Y:S02]  /*18e10*/  IMAD.MOV.U32 R12, RZ, RZ, 0x1f ;  /* 0x0000001fff0c7424 */ /* 0x000fe400078e00ff */
[----:B------:R-:W-:Y:S01]  /*18e20*/  IMAD.MOV.U32 R11, RZ, RZ, 0x1f ;  /* 0x0000001fff0b7424 */ /* 0x000fe200078e00ff */
[----:B------:R-:W-:-:S05]  /*18e30*/  SEL R2, R14, RZ, P0 ;  /* 0x000000ff0e027207 */ /* 0x000fca0000000000 */
[----:B------:R-:W-:-:S05]  /*18e40*/  IMAD.IADD R2, R5, 0x1, R2 ;  /* 0x0000000105027824 */ /* 0x000fca00078e0202 */
[----:B------:R-:W-:-:S07]  /*18e50*/  MOV R13, R2 ;  /* 0x00000002000d7202 */ /* 0x000fce0000000f00 */
[----:B------:R-:W-:Y:S05]  /*18e60*/  WARPSYNC.COLLECTIVE R15, `(.L_x_2266) ;  /* 0x000000000f087348 */ /* 0x000fea0003c00000 */
[----:B------:R0:W1:Y:S02]  /*18e70*/  SHFL.IDX P6, R14, R13, R12, R11 ;  /* 0x0000000c0d0e7389 */ /* 0x00006400000c000b */
[----:B01----:R-:W-:Y:S01]  /*18e80*/  ENDCOLLECTIVE ;  /* 0x000000000000791b */ /* 0x003fe20003800000 */
.L_x_2266:
[----:B------:R-:W-:Y:S05]  /*18e90*/  BRA `(.L_x_2267) ;  /* 0xffffffe400a87947 */ /* 0x000fea000383ffff */
.L_x_2215:
[----:B------:R-:W-:Y:S01]  /*18ea0*/  BSSY B0, `(.L_x_2268) ;  /* 0x0000006000007945 */ /* 0x000fe20003800000 */
[----:B------:R-:W-:Y:S01]  /*18eb0*/  PLOP3.LUT P6, PT, P6, PT, PT, 0x8, 0x0 ;  /* 0x000000000000781c */ /* 0x000fe200037ce170 */
[----:B------:R-:W-:-:S12]  /*18ec0*/  IMAD.MOV.U32 R15, RZ, RZ, -0x1 ;  /* 0xffffffffff0f7424 */ /* 0x000fd800078e00ff */
[----:B0-----:R-:W-:Y:S05]  /*18ed0*/  WARPSYNC.COLLECTIVE R15, `(.L_x_2269) ;  /* 0x000000000f087348 */ /* 0x001fea0003c00000 */
[----:B------:R-:W-:Y:S01]  /*18ee0*/  VOTE.ANY R14, PT, P6 ;  /* 0x00000000000e7806 */ /* 0x000fe200030e0100 */
[----:B0-----:R-:W-:Y:S06]  /*18ef0*/  ENDCOLLECTIVE ;  /* 0x000000000000791b */ /* 0x001fec0003800000 */
.L_x_2269:
[----:B------:R-:W-:Y:S05]  /*18f00*/  BSYNC B0 ;  /* 0x0000000000007941 */ /* 0x000fea0003800000 */
.L_x_2268:
[----:B------:R-:W-:Y:S01]  /*18f10*/  IMAD.MOV.U32 R3, RZ, RZ, R14 ;  /* 0x000000ffff037224 */ /* 0x000fe200078e000e */
[----:B------:R-:W-:Y:S01]  /*18f20*/  MOV R13, R17 ;  /* 0x00000011000d7202 */ /* 0x000fe20000000f00 */
[----:B------:R-:W-:Y:S02]  /*18f30*/  IMAD.MOV.U32 R11, RZ, RZ, 0x1f ;  /* 0x0000001fff0b7424 */ /* 0x000fe400078e00ff */
[----:B------:R-:W0:Y:S01]  /*18f40*/  POPC R6, R3 ;  /* 0x0000000300067309 */ /* 0x000e220000000000 */
[----:B------:R-:W-:Y:S02]  /*18f50*/  IMAD.MOV.U32 R15, RZ, RZ, -0x1 ;  /* 0xffffffffff0f7424 */ /* 0x000fe400078e00ff */
[----:B0-----:R-:W-:-:S07]  /*18f60*/  IMAD.MOV.U32 R12, RZ, RZ, R6 ;  /* 0x000000ffff0c7224 */ /* 0x001fce00078e0006 */
[----:B------:R-:W-:Y:S05]  /*18f70*/  WARPSYNC.COLLECTIVE R15, `(.L_x_2270) ;  /* 0x000000000f087348 */ /* 0x000fea0003c00000 */
[----:B------:R0:W1:Y:S02]  /*18f80*/  SHFL.IDX P6, R14, R13, R12, R11 ;  /* 0x0000000c0d0e7389 */ /* 0x00006400000c000b */
[----:B01----:R-:W-:Y:S01]  /*18f90*/  ENDCOLLECTIVE ;  /* 0x000000000000791b */ /* 0x003fe20003800000 */
.L_x_2270:
[----:B------:R-:W-:Y:S01]  /*18fa0*/  IMAD.MOV.U32 R17, RZ, RZ, R14 ;  /* 0x000000ffff117224 */ /* 0x000fe200078e000e */
[----:B------:R-:W-:Y:S06]  /*18fb0*/  BRA `(.L_x_2271) ;  /* 0xffffffe400987947 */ /* 0x000fec000383ffff */
.L_x_2217:
[----:B------:R-:W-:Y:S01]  /*18fc0*/  BSSY B0, `(.L_x_2272) ;  /* 0x0000007000007945 */ /* 0x000fe20003800000 */
[----:B------:R-:W-:Y:S01]  /*18fd0*/  MOV R13, R2 ;  /* 0x00000002000d7202 */ /* 0x000fe20000000f00 */
[----:B------:R-:W-:Y:S02]  /*18fe0*/  IMAD.MOV.U32 R11, RZ, RZ, 0x1f ;  /* 0x0000001fff0b7424 */ /* 0x000fe400078e00ff */
[----:B------:R-:W-:-:S07]  /*18ff0*/  IMAD.MOV.U32 R15, RZ, RZ, -0x1 ;  /* 0xffffffffff0f7424 */ /* 0x000fce00078e00ff */
[----:B012---:R-:W-:Y:S05]  /*19000*/  WARPSYNC.COLLECTIVE R15, `(.L_x_2273) ;  /* 0x000000000f087348 */ /* 0x007fea0003c00000 */
[----:B------:R3:W4:Y:S02]  /*19010*/  SHFL.IDX P6, R14, R13, R12, R11 ;  /* 0x0000000c0d0e7389 */ /* 0x00072400000c000b */
[----:B01234-:R-:W-:Y:S01]  /*19020*/  ENDCOLLECTIVE ;  /* 0x000000000000791b */ /* 0x01ffe20003800000 */
.L_x_2273:
[----:B------:R-:W-:Y:S05]  /*19030*/  BSYNC B0 ;  /* 0x0000000000007941 */ /* 0x000fea0003800000 */
.L_x_2272:
[----:B------:R-:W-:Y:S01]  /*19040*/  IMAD.MOV.U32 R7, RZ, RZ, R14 ;  /* 0x000000ffff077224 */ /* 0x000fe200078e000e */
[----:B------:R-:W-:Y:S06]  /*19050*/  BRA `(.L_x_2216) ;  /* 0xffffffe4008c7947 */ /* 0x000fec000383ffff */
.L_x_2221:
[----:B-1----:R1:W2:Y:S02]  /*19060*/  SYNCS.PHASECHK.TRANS64.TRYWAIT P0, [R0+URZ+0x38820], R3 ;  /* 0x03882003000075a7 */ /* 0x0022a4000800017f */
[----:B--2---:R-:W-:Y:S05]  /*19070*/  @!P0 NANOSLEEP.SYNCS 0x989680 ;  /* 0x009896800000895d */ /* 0x004fea0003900000 */
[----:B------:R-:W2:Y:S02]  /*19080*/  @!P0 SYNCS.PHASECHK.TRANS64 P0, [R0+URZ+0x38820], R3 ;  /* 0x03882003000085a7 */ /* 0x000ea4000800007f */
[----:B--2---:R-:W-:Y:S05]  /*19090*/  @!P0 BRA `(.L_x_2221) ;  /* 0xfffffffc00f08947 */ /* 0x004fea000383ffff */
[----:B------:R-:W-:Y:S05]  /*190a0*/  BRA `(.L_x_2274) ;  /* 0xffffffec00047947 */ /* 0x000fea000383ffff */
.L_x_2222:
[----:B------:R-:W2:Y:S01]  /*190b0*/  S2R R2, SR_TID.X ;  /* 0x0000000000027919 */ /* 0x000ea20000002100 */
[----:B------:R-:W-:Y:S01]  /*190c0*/  BSSY B0, `(.L_x_2275) ;  /* 0x000000a000007945 */ /* 0x000fe20003800000 */
[----:B------:R-:W-:Y:S01]  /*190d0*/  MOV R12, RZ ;  /* 0x000000ff000c7202 */ /* 0x000fe20000000f00 */
        /* <DEDUP_REMOVED lines=8> */
.L_x_2276:
[----:B------:R-:W-:Y:S05]  /*19160*/  BSYNC B0 ;  /* 0x0000000000007941 */ /* 0x000fea0003800000 */
.L_x_2275:
[----:B------:R-:W-:Y:S05]  /*19170*/  BRA `(.L_x_2277) ;  /* 0xffffffe800ec7947 */ /* 0x000fea000383ffff */
.L_x_2225:
[----:B------:R-:W-:Y:S01]  /*19180*/  BSSY B1, `(.L_x_2278) ;  /* 0x0000006000017945 */ /* 0x000fe20003800000 */
[----:B------:R-:W-:-:S07]  /*19190*/  IMAD.MOV.U32 R15, RZ, RZ, -0x1 ;  /* 0xffffffffff0f7424 */ /* 0x000fce00078e00ff */
[----:B012---:R-:W-:Y:S05]  /*191a0*/  WARPSYNC.COLLECTIVE R15, `(.L_x_2279) ;  /* 0x000000000f0c7348 */ /* 0x007fea0003c00000 */
[----:B------:R-:W-:Y:S02]  /*191b0*/  ELECT P6, UR62, PT ;  /* 0x00000000003e782f */ /* 0x000fe400038c0000 */
[----:B------:R-:W-:Y:S01]  /*191c0*/  MOV R14, UR62 ;  /* 0x0000003e000e7c02 */ /* 0x000fe20008000f00 */
[----:B012---:R-:W-:Y:S10]  /*191d0*/  ENDCOLLECTIVE ;  /* 0x000000000000791b */ /* 0x007ff40003800000 */
.L_x_2279:
[----:B------:R-:W-:Y:S05]  /*191e0*/  BSYNC B1 ;  /* 0x0000000000017941 */ /* 0x000fea0003800000 */
.L_x_2278:
[----:B------:R-:W-:Y:S05]  /*191f0*/  BRA `(.L_x_2280) ;  /* 0xffffffe800e47947 */ /* 0x000fea000383ffff */
.L_x_2227:
[----:B-1----:R1:W2:Y:S02]  /*19200*/  SYNCS.PHASECHK.TRANS64.TRYWAIT P0, [R6+URZ], R5 ;  /* 0x00000005060075a7 */ /* 0x0022a4000800017f */
[----:B--2---:R-:W-:Y:S05]  /*19210*/  @!P0 NANOSLEEP.SYNCS 0x989680 ;  /* 0x009896800000895d */ /* 0x004fea0003900000 */
[----:B------:R-:W2:Y:S02]  /*19220*/  @!P0 SYNCS.PHASECHK.TRANS64 P0, [R6+URZ], R5 ;  /* 0x00000005060085a7 */ /* 0x000ea4000800007f */
[----:B--2---:R-:W-:Y:S05]  /*19230*/  @!P0 BRA `(.L_x_2227) ;  /* 0xfffffffc00f08947 */ /* 0x004fea000383ffff */
[----:B------:R-:W-:Y:S05]  /*19240*/  BRA `(.L_x_2281) ;  /* 0xffffffec00287947 */ /* 0x000fea000383ffff */
.L_x_2228:
[----:B--2---:R2:W3:Y:S02]  /*19250*/  SYNCS.PHASECHK.TRANS64.TRYWAIT P0, [R7+URZ], R2 ;  /* 0x00000002070075a7 */ /* 0x0044e4000800017f */
[----:B---3--:R-:W-:Y:S05]  /*19260*/  @!P0 NANOSLEEP.SYNCS 0x989680 ;  /* 0x009896800000895d */ /* 0x008fea0003900000 */
[----:B------:R-:W3:Y:S02]  /*19270*/  @!P0 SYNCS.PHASECHK.TRANS64 P0, [R7+URZ], R2 ;  /* 0x00000002070085a7 */ /* 0x000ee4000800007f */
[----:B---3--:R-:W-:Y:S05]  /*19280*/  @!P0 BRA `(.L_x_2228) ;  /* 0xfffffffc00f08947 */ /* 0x008fea000383ffff */
[----:B------:R-:W-:Y:S05]  /*19290*/  BRA `(.L_x_2282) ;  /* 0xffffffec001c7947 */ /* 0x000fea000383ffff */
.L_x_2230:
[----:B---3--:R3:W4:Y:S02]  /*192a0*/  SYNCS.PHASECHK.TRANS64.TRYWAIT P0, [R4+URZ], R5 ;  /* 0x00000005040075a7 */ /* 0x008724000800017f */
[----:B----4-:R-:W-:Y:S05]  /*192b0*/  @!P0 NANOSLEEP.SYNCS 0x989680 ;  /* 0x009896800000895d */ /* 0x010fea0003900000 */
[----:B------:R-:W4:Y:S02]  /*192c0*/  @!P0 SYNCS.PHASECHK.TRANS64 P0, [R4+URZ], R5 ;  /* 0x00000005040085a7 */ /* 0x000f24000800007f */
[----:B----4-:R-:W-:Y:S05]  /*192d0*/  @!P0 BRA `(.L_x_2230) ;  /* 0xfffffffc00f08947 */ /* 0x010fea000383ffff */
[----:B------:R-:W-:Y:S05]  /*192e0*/  BRA `(.L_x_2283) ;  /* 0xffffffec00247947 */ /* 0x000fea000383ffff */
.L_x_2284:
        /* <DEDUP_REMOVED lines=9> */
.L_x_12754:


//--------------------- .text._ZN7cutlass13device_kernelIN5flash11enable_sm90INS1_16FlashAttnFwdSm90INS1_25CollectiveMainloopFwdSm90ILi2EN4cute5tupleIJNS5_1CILi1EEES8_S8_EEENS6_IJNS7_ILi128EEENS7_ILi80EEENS7_ILi256EEEEEELi256ENS_6half_tEfNS_4arch4Sm90ELb1ELb0ELb1ELb1ELb0ELb1ELb0ELb1ELb1ELb0ELb0ELb0EEENS1_21CollectiveEpilogueFwdINS6_IJSA_SC_SB_EEES9_SE_SG_Li256ELb1ELb0ELb0ELb0EEENS1_36VarlenDynamicPersistentTileSchedulerILi128ELi80ELi256ELi32ELb0ELb0ELb1ELb1ELb1ELb1EEEEEEEEEvNT_6ParamsE --------------------------
	.section	.text._ZN7cutlass13device_kernelIN5flash11enable_sm90INS1_16FlashAttnFwdSm90INS1_25CollectiveMainloopFwdSm90ILi2EN4cute5tupleIJNS5_1CILi1EEES8_S8_EEENS6_IJNS7_ILi128EEENS7_ILi80EEENS7_ILi256EEEEEELi256ENS_6half_tEfNS_4arch4Sm90ELb1ELb0ELb1ELb1ELb0ELb1ELb0ELb1ELb1ELb0ELb0ELb0EEENS1_21CollectiveEpilogueFwdINS6_IJSA_SC_SB_EEES9_SE_SG_Li256ELb1ELb0ELb0ELb0EEENS1_36VarlenDynamicPersistentTileSchedulerILi128ELi80ELi256ELi32ELb0ELb0ELb1ELb1ELb1ELb1EEEEEEEEEvNT_6ParamsE,"ax",@progbits
	.align	128
.text._ZN7cutlass13device_kernelIN5flash11enable_sm90INS1_16FlashAttnFwdSm90INS1_25CollectiveMainloopFwdSm90ILi2EN4cute5tupleIJNS5_1CILi1EEES8_S8_EEENS6_IJNS7_ILi128EEENS7_ILi80EEENS7_ILi256EEEEEELi256ENS_6half_tEfNS_4arch4Sm90ELb1ELb0ELb1ELb1ELb0ELb1ELb0ELb1ELb1ELb0ELb0ELb0EEENS1_21CollectiveEpilogueFwdINS6_IJSA_SC_SB_EEES9_SE_SG_Li256ELb1ELb0ELb0ELb0EEENS1_36VarlenDynamicPersistentTileSchedulerILi128ELi80ELi256ELi32ELb0ELb0ELb1ELb1ELb1ELb1EEEEEEEEEvNT_6ParamsE:
        .type           _ZN7cutlass13device_kernelIN5flash11enable_sm90INS1_16FlashAttnFwdSm90INS1_25CollectiveMainloopFwdSm90ILi2EN4cute5tupleIJNS5_1CILi1EEES8_S8_EEENS6_IJNS7_ILi128EEENS7_ILi80EEENS7_ILi256EEEEEELi256ENS_6half_tEfNS_4arch4Sm90ELb1ELb0ELb1ELb1ELb0ELb1ELb0ELb1ELb1ELb0ELb0ELb0EEENS1_21CollectiveEpilogueFwdINS6_IJSA_SC_SB_EEES9_SE_SG_Li256ELb1ELb0ELb0ELb0EEENS1_36VarlenDynamicPersistentTileSchedulerILi128ELi80ELi256ELi32ELb0ELb0ELb1ELb1ELb1ELb1EEEEEEEEEvNT_6ParamsE,@function
        .size           _ZN7cutlass13device_kernelIN5flash11enable_sm90INS1_16FlashAttnFwdSm90INS1_25CollectiveMainloopFwdSm90ILi2EN4cute5tupleIJNS5_1CILi1EEES8_S8_EEENS6_IJNS7_ILi128EEENS7_ILi80EEENS7_ILi256EEEEEELi256ENS_6half_tEfNS_4arch4Sm90ELb1ELb0ELb1ELb1ELb0ELb1ELb0ELb1ELb1ELb0ELb0ELb0EEENS1_21CollectiveEpilogueFwdINS6_IJSA_SC_SB_EEES9_SE_SG_Li256ELb1ELb0ELb0ELb0EEENS1_36VarlenDynamicPersistentTileSchedulerILi128ELi80ELi256ELi32ELb0ELb0ELb1ELb1ELb1ELb1EEEEEEEEEvNT_6ParamsE,(.L_x_12755 - _ZN7cutlass13device_kernelIN5flash11enable_sm90INS1_16FlashAttnFwdSm90INS1_25CollectiveMainloopFwdSm90ILi2EN4cute5tupleIJNS5_1CILi1EEES8_S8_EEENS6_IJNS7_ILi128EEENS7_ILi80EEENS7_ILi256EEEEEELi256ENS_6half_tEfNS_4arch4Sm90ELb1ELb0ELb1ELb1ELb0ELb1ELb0ELb1ELb1ELb0ELb0ELb0EEENS1_21CollectiveEpilogueFwdINS6_IJSA_SC_SB_EEES9_SE_SG_Li256ELb1ELb0ELb0ELb0EEENS1_36VarlenDynamicPersistentTileSchedulerILi128ELi80ELi256ELi32ELb0ELb0ELb1ELb1ELb1ELb1EEEEEEEEEvNT_6ParamsE)
        .other          _ZN7cutlass13device_kernelIN5flash11enable_sm90INS1_16FlashAttnFwdSm90INS1_25CollectiveMainloopFwdSm90ILi2EN4cute5tupleIJNS5_1CILi1EEES8_S8_EEENS6_IJNS7_ILi128EEENS7_ILi80EEENS7_ILi256EEEEEELi256ENS_6half_tEfNS_4arch4Sm90ELb1ELb0ELb1ELb1ELb0ELb1ELb0ELb1ELb1ELb0ELb0ELb0EEENS1_21CollectiveEpilogueFwdINS6_IJSA_SC_SB_EEES9_SE_SG_Li256ELb1ELb0ELb0ELb0EEENS1_36VarlenDynamicPersistentTileSchedulerILi128ELi80ELi256ELi32ELb0ELb0ELb1ELb1ELb1ELb1EEEEEEEEEvNT_6ParamsE,@"STO_CUDA_ENTRY STV_DEFAULT"
_ZN7cutlass13device_kernelIN5flash11enable_sm90INS1_16FlashAttnFwdSm90INS1_25CollectiveMainloopFwdSm90ILi2EN4cute5tupleIJNS5_1CILi1EEES8_S8_EEENS6_IJNS7_ILi128EEENS7_ILi80EEENS7_ILi256EEEEEELi256ENS_6half_tEfNS_4arch4Sm90ELb1ELb0ELb1ELb1ELb0ELb1ELb0ELb1ELb1ELb0ELb0ELb0EEENS1_21CollectiveEpilogueFwdINS6_IJSA_SC_SB_EEES9_SE_SG_Li256ELb1ELb0ELb0ELb0EEENS1_36VarlenDynamicPersistentTileSchedulerILi128ELi80ELi256ELi32ELb0ELb0ELb1ELb1ELb1ELb1EEEEEEEEEvNT_6ParamsE:
        /* <DEDUP_REMOVED lines=27> */
.L_x_2286:
[----:B------:R-:W-:Y:S05]  /*01b0*/  BSYNC B0 ;  /* 0x0000000000007941 */ /* 0x000fea0003800000 */
.L_x_2285:
        /* <DEDUP_REMOVED lines=41> */
.L_x_2287:
        /* <DEDUP_REMOVED lines=22> */
.L_x_2288:
        /* <DEDUP_REMOVED lines=18> */
.L_x_2289:
        /* <DEDUP_REMOVED lines=22> */
.L_x_2290:
        /* <DEDUP_REMOVED lines=22> */
.L_x_2291:
[----:B0-----:R-:W-:Y:S01]  /*0990*/  UMOV UR4, 0x1 ;  /* 0x0000000100047882 */ /* 0x001fe20000000000 */
[----:B------:R-:W-:Y:S01]  /*09a0*/  PLOP3.LUT P0, PT, PT, PT, UP0, 0x80, 0x0 ;  /* 0x000000000000781c */ /* 0x000fe20003f0f008 */
[----:B------:R-:W-:Y:S01]  /*09b0*/  USEL UR4, UR4, 0x2, !UP0 ;  /* 0x0000000204047887 */ /* 0x000fe2000c000000 */
[----:B------:R-:W-:Y:S01]  /*09c0*/  NOP ;  /* 0x0000000000007918 */ /* 0x000fe20000000000 */
[----:B------:R-:W-:Y:S01]  /*09d0*/  ULDC.64 UR60, c[0x0][0x208] ;  /* 0x00008200003c7ab9 */ /* 0x000fe20000000a00 */
[----:B------:R-:W-:Y:S03]  /*09e0*/  BSSY B7, `(.L_x_2292) ;  /* 0x0002d6c000077945 */ /* 0x000fe60003800000 */
[----:B------:R-:W-:-:S05]  /*09f0*/  IMAD.U32 R2, RZ, RZ, UR4 ;  /* 0x00000004ff027e24 */ /* 0x000fca000f8e00ff */
[----:B------:R0:W-:Y:S01]  /*0a00*/  STL [R1+0x9c], R2 ;  /* 0x00009c0201007387 */ /* 0x0001e20000100800 */
[----:B-12-4-:R-:W-:Y:S06]  /*0a10*/  BAR.SYNC.DEFER_BLOCKING 0x0 ;  /* 0x0000000000007b1d */ /* 0x016fec0000010000 */
[----:B------:R-:W-:Y:S05]  /*0a20*/  @!P0 BRA `(.L_x_2293) ;  /* 0x0000026c00648947 */ /* 0x000fea0003800000 */
.L_x_2294:
        /* <DEDUP_REMOVED lines=9> */
[----:B------:R-:W-:Y:S01]  /*0ac0*/  MOV R16, UR4 ;  /* 0x0000000400107c02 */ /* 0x000fe20008000f00 */
[----:B------:R-:W-:-:S04]  /*0ad0*/  ULDC UR4, c[0x0][0xc14] ;  /* 0x0003050000047ab9 */ /* 0x000fc80000000800 */
[----:B------:R-:W1:Y:S01]  /*0ae0*/  LDS.128 R224, [R16+0x388d0] ;  /* 0x0388d00010e07984 */ /* 0x000e620000000c00 */
[----:B------:R-:W-:Y:S06]  /*0af0*/  BAR.ARV 0x4, 0x120 ;  /* 0x0104800000007b1d */ /* 0x000fec0000002000 */
[----:B-1----:R-:W-:-:S13]  /*0b00*/  ISETP.GE.AND P0, PT, R227, UR4, PT ;  /* 0x00000004e3007c0c */ /* 0x002fda000bf06270 */
[----:B------:R-:W-:Y:S05]  /*0b10*/  @P0 BRA `(.L_x_2295) ;  /* 0x000002d400600947 */ /* 0x000fea0003800000 */
[----:B0-----:R-:W2:Y:S01]  /*0b20*/  LDL R2, [R1+0x9c] ;  /* 0x00009c0001027983 */ /* 0x001ea20000100800 */
[----:B------:R-:W-:Y:S01]  /*0b30*/  R2UR UR4, R16 ;  /* 0x00000000100472ca */ /* 0x000fe200000e0000 */
[----:B------:R-:W-:Y:S01]  /*0b40*/  IMAD.MOV.U32 R17, RZ, RZ, RZ ;  /* 0x000000ffff117224 */ /* 0x000fe200078e00ff */
[----:B------:R-:W-:Y:S01]  /*0b50*/  MOV R214, RZ ;  /* 0x000000ff00d67202 */ /* 0x000fe20000000f00 */
[----:B------:R-:W0:Y:S01]  /*0b60*/  S2R R0, SR_TID.X ;  /* 0x0000000000007919 */ /* 0x000e220000002100 */
[----:B------:R-:W-:Y:S02]  /*0b70*/  IMAD.MOV.U32 R221, RZ, RZ, RZ ;  /* 0x000000ffffdd7224 */ /* 0x000fe400078e00ff */
[----:B------:R-:W-:-:S07]  /*0b80*/  IMAD.MOV.U32 R219, RZ, RZ, RZ ;  /* 0x000000ffffdb7224 */ /* 0x000fce00078e00ff */
[----:B------:R-:W-:Y:S01]  /*0b90*/  UIADD3 UR4, UR4, 0x14400, URZ ;  /* 0x0001440004047890 */ /* 0x000fe2000fffe03f */
[----:B0-----:R-:W-:-:S05]  /*0ba0*/  VIADD R222, R0, 0xffffff80 ;  /* 0xffffff8000de7836 */ /* 0x001fca0000000000 */
[----:B------:R-:W-:-:S04]  /*0bb0*/  SHF.R.S32.HI R3, RZ, 0x1f, R222 ;  /* 0x0000001fff037819 */ /* 0x000fc800000114de */
[CC--:B------:R-:W-:Y:S02]  /*0bc0*/  LEA.HI R0, R3.reuse, R222.reuse, RZ, 0x7 ;  /* 0x000000de03007211 */ /* 0x0c0fe400078f38ff */
[CC--:B------:R-:W-:Y:S02]  /*0bd0*/  LEA.HI R18, R3.reuse, R222.reuse, RZ, 0x3 ;  /* 0x000000de03127211 */ /* 0x0c0fe400078f18ff */
[----:B------:R-:W-:Y:S02]  /*0be0*/  LOP3.LUT R5, R0, 0xffffff80, RZ, 0xc0, !PT ;  /* 0xffffff8000057812 */ /* 0x000fe400078ec0ff */
[CC--:B------:R-:W-:Y:S02]  /*0bf0*/  LEA.HI R4, R3.reuse, R222.reuse, RZ, 0x5 ;  /* 0x000000de03047211 */ /* 0x0c0fe400078f28ff */
[----:B------:R-:W-:Y:S01]  /*0c00*/  LEA.HI R10, R3, R222, RZ, 0x6 ;  /* 0x000000de030a7211 */ /* 0x000fe200078f30ff */
[----:B------:R-:W-:Y:S01]  /*0c10*/  IMAD.IADD R6, R222, 0x1, -R5 ;  /* 0x00000001de067824 */ /* 0x000fe200078e0a05 */
[----:B------:R-:W-:-:S02]  /*0c20*/  LOP3.LUT R7, R18, 0xfffffff8, RZ, 0xc0, !PT ;  /* 0xfffffff812077812 */ /* 0x000fc400078ec0ff */
[----:B------:R-:W-:Y:S01]  /*0c30*/  SHF.L.U32 R5, R4, 0x5, RZ ;  /* 0x0000000504057819 */ /* 0x000fe200000006ff */
[----:B------:R-:W-:Y:S01]  /*0c40*/  IMAD.SHL.U32 R10, R10, 0x8, RZ ;  /* 0x000000080a0a7824 */ /* 0x000fe200078e00ff */
[----:B------:R-:W-:Y:S02]  /*0c50*/  SHF.R.S32.HI R9, RZ, 0x1f, R6 ;  /* 0x0000001fff097819 */ /* 0x000fe40000011406 */
[----:B------:R-:W-:Y:S02]  /*0c60*/  SHF.R.S32.HI R18, RZ, 0x3, R18 ;  /* 0x00000003ff127819 */ /* 0x000fe40000011412 */
[CC--:B------:R-:W-:Y:S02]  /*0c70*/  LEA.HI R8, R9.reuse, R6.reuse, RZ, 0x2 ;  /* 0x0000000609087211 */ /* 0x0c0fe400078f10ff */
[----:B------:R-:W-:Y:S01]  /*0c80*/  LEA.HI R9, R9, R6, RZ, 0x5 ;  /* 0x0000000609097211 */ /* 0x000fe200078f28ff */
[C---:B------:R-:W-:Y:S01]  /*0c90*/  IMAD.SHL.U32 R234, R18.reuse, 0x40, RZ ;  /* 0x0000004012ea7824 */ /* 0x040fe200078e00ff */
[----:B------:R-:W-:Y:S01]  /*0ca0*/  SHF.R.S32.HI R11, RZ, 0x1f, R8 ;  /* 0x0000001fff0b7819 */ /* 0x000fe20000011408 */
[C---:B------:R-:W-:Y:S01]  /*0cb0*/  VIADD R218, R18.reuse, 0x20 ;  /* 0x0000002012da7836 */ /* 0x040fe20000000000 */
[----:B------:R-:W-:Y:S01]  /*0cc0*/  SHF.R.S32.HI R9, RZ, 0x5, R9 ;  /* 0x00000005ff097819 */ /* 0x000fe20000011409 */
[----:B------:R-:W-:Y:S01]  /*0cd0*/  VIADD R220, R18, 0x40 ;  /* 0x0000004012dc7836 */ /* 0x000fe20000000000 */
[----:B------:R-:W-:-:S02]  /*0ce0*/  LOP3.LUT R236, R10, 0xfffffe00, RZ, 0xc0, !PT ;  /* 0xfffffe000aec7812 */ /* 0x000fc400078ec0ff */
[----:B------:R-:W-:Y:S01]  /*0cf0*/  SHF.L.U32 R229, R218, 0x6, RZ ;  /* 0x00000006dae57819 */ /* 0x000fe200000006ff */
[----:B------:R-:W-:Y:S01]  /*0d00*/  IMAD.SHL.U32 R228, R220, 0x40, RZ ;  /* 0x00000040dce47824 */ /* 0x000fe200078e00ff */
[----:B------:R-:W-:Y:S02]  /*0d10*/  SHF.R.S32.HI R19, RZ, 0x1f, R18 ;  /* 0x0000001fff137819 */ /* 0x000fe40000011412 */
[----:B------:R-:W-:Y:S02]  /*0d20*/  LOP3.LUT R229, R229, 0x1c0, RZ, 0xc0, !PT ;  /* 0x000001c0e5e57812 */ /* 0x000fe400078ec0ff */
[----:B------:R-:W-:Y:S02]  /*0d30*/  LOP3.LUT R228, R228, 0x1c0, RZ, 0xc0, !PT ;  /* 0x000001c0e4e47812 */ /* 0x000fe400078ec0ff */
[----:B------:R-:W-:Y:S02]  /*0d40*/  SHF.R.U32.HI R233, RZ, 0x3, R229 ;  /* 0x00000003ffe97819 */ /* 0x000fe400000116e5 */
[----:B------:R-:W-:-:S02]  /*0d50*/  SHF.R.U32.HI R232, RZ, 0x3, R228 ;  /* 0x00000003ffe87819 */ /* 0x000fc400000116e4 */
[----:B--2---:R-:W-:Y:S02]  /*0d60*/  R2UR UR5, R2 ;  /* 0x00000000020572ca */ /* 0x004fe400000e0000 */
[----:B------:R-:W-:-:S04]  /*0d70*/  LEA.HI R2, R3, R222, RZ, 0x4 ;  /* 0x000000de03027211 */ /* 0x000fc800078f20ff */
[----:B------:R-:W-:-:S05]  /*0d80*/  LOP3.LUT R3, R2, 0x3fffff0, RZ, 0xc0, !PT ;  /* 0x03fffff002037812 */ /* 0x000fca00078ec0ff */
[C---:B------:R-:W-:Y:S01]  /*0d90*/  IMAD.IADD R4, R222.reuse, 0x1, -R3 ;  /* 0x00000001de047824 */ /* 0x040fe200078e0a03 */
[----:B------:R-:W-:Y:S01]  /*0da0*/  SHF.R.S32.HI R3, RZ, 0x7, R0 ;  /* 0x00000007ff037819 */ /* 0x000fe20000011400 */
[----:B------:R-:W-:Y:S01]  /*0db0*/  IMAD.IADD R222, R222, 0x1, -R7 ;  /* 0x00000001dede7824 */ /* 0x000fe200078e0a07 */
[----:B------:R-:W-:Y:S01]  /*0dc0*/  LOP3.LUT R7, R5, 0xfffffc00, RZ, 0xc0, !PT ;  /* 0xfffffc0005077812 */ /* 0x000fe200078ec0ff */
[----:B------:R-:W-:Y:S01]  /*0dd0*/  ULOP3.LUT UR5, UR5, 0x1, URZ, 0xfc, !UPT ;  /* 0x0000000105057892 */ /* 0x000fe2000f8efc3f */
[----:B------:R-:W-:Y:S01]  /*0de0*/  SHF.R.S32.HI R5, RZ, 0x4, R2 ;  /* 0x00000004ff057819 */ /* 0x000fe20000011402 */
[----:B------:R-:W-:Y:S01]  /*0df0*/  IMAD.SHL.U32 R22, R222, 0x4, RZ ;  /* 0x00000004de167824 */ /* 0x000fe200078e00ff */
[----:B------:R-:W-:Y:S01]  /*0e00*/  LEA.HI R0, R0, R3, RZ, 0x1 ;  /* 0x0000000300007211 */ /* 0x000fe200078f08ff */
[----:B------:R-:W-:Y:S01]  /*0e10*/  IMAD.SHL.U32 R213, R222, 0x8, RZ ;  /* 0x00000008ded57824 */ /* 0x000fe200078e00ff */
[----:B------:R-:W-:Y:S01]  /*0e20*/  LEA R7, R4, R7, 0x6 ;  /* 0x0000000704077211 */ /* 0x000fe200078e30ff */
[----:B------:R-:W-:Y:S01]  /*0e30*/  VIADD R215, R22, 0x40 ;  /* 0x0000004016d77836 */ /* 0x000fe20000000000 */
[----:B------:R-:W-:Y:S01]  /*0e40*/  LEA.HI R2, R2, R5, RZ, 0x1 ;  /* 0x0000000502027211 */ /* 0x000fe200078f08ff */
[C---:B------:R-:W-:Y:S01]  /*0e50*/  VIADD R216, R22.reuse, 0x20 ;  /* 0x0000002016d87836 */ /* 0x040fe20000000000 */
[----:B------:R-:W-:Y:S01]  /*0e60*/  SHF.R.S32.HI R4, RZ, 0x2, R8 ;  /* 0x00000002ff047819 */ /* 0x000fe20000011408 */
[----:B------:R-:W-:Y:S01]  /*0e70*/  IMAD.IADD R212, R22, 0x1, R215 ;  /* 0x0000000116d47824 */ /* 0x000fe200078e02d7 */
[----:B------:R-:W-:-:S02]  /*0e80*/  LOP3.LUT R0, R0, 0x3fffffe, RZ, 0xc0, !PT ;  /* 0x03fffffe00007812 */ /* 0x000fc400078ec0ff */
[----:B------:R-:W-:Y:S02]  /*0e90*/  LOP3.LUT R2, R2, 0x1ffffffe, RZ, 0xc0, !PT ;  /* 0x1ffffffe02027812 */ /* 0x000fe400078ec0ff */
[----:B------:R-:W-:Y:S02]  /*0ea0*/  LEA.HI R11, R11, R4, RZ, 0x3 ;  /* 0x000000040b0b7211 */ /* 0x000fe400078f18ff */
[----:B------:R-:W-:Y:S01]  /*0eb0*/  IADD3 R0, R3, -R0, RZ ;  /* 0x8000000003007210 */ /* 0x000fe20007ffe0ff */
[----:B------:R-:W-:Y:S01]  /*0ec0*/  IMAD.IADD R2, R5, 0x1, -R2 ;  /* 0x0000000105027824 */ /* 0x000fe200078e0a02 */
[----:B------:R-:W-:Y:S02]  /*0ed0*/  SHF.R.S32.HI R3, RZ, 0x1f, R212 ;  /* 0x0000001fff037819 */ /* 0x000fe400000114d4 */
[----:B------:R-:W-:Y:S01]  /*0ee0*/  LOP3.LUT R11, R11, 0xfffffff8, RZ, 0xc0, !PT ;  /* 0xfffffff80b0b7812 */ /* 0x000fe200078ec0ff */
[----:B------:R-:W-:Y:S01]  /*0ef0*/  IMAD R2, R2, 0x8, R7 ;  /* 0x0000000802027824 */ /* 0x000fe200078e0207 */
[----:B------:R-:W-:-:S02]  /*0f00*/  LEA.HI R5, R3, R212, RZ, 0x3 ;  /* 0x000000d403057211 */ /* 0x000fc400078f18ff */
[----:B------:R-:W-:Y:S02]  /*0f10*/  LEA.HI R3, R3, R212, RZ, 0x6 ;  /* 0x000000d403037211 */ /* 0x000fe400078f30ff */
[----:B------:R-:W-:Y:S01]  /*0f20*/  IADD3 R4, R4, -R11, RZ ;  /* 0x8000000b04047210 */ /* 0x000fe20007ffe0ff */
[----:B------:R0:W-:Y:S01]  /*0f30*/  STL [R1+0x98], R2 ;  /* 0x0000980201007387 */ /* 0x0001e20000100800 */
[----:B------:R-:W-:Y:S01]  /*0f40*/  LOP3.LUT R5, R5, 0x38, RZ, 0xc0, !PT ;  /* 0x0000003805057812 */ /* 0x000fe200078ec0ff */
[----:B------:R-:W-:Y:S01]  /*0f50*/  IMAD.SHL.U32 R7, R3, 0x80, RZ ;  /* 0x0000008003077824 */ /* 0x000fe200078e00ff */
[----:B------:R-:W-:Y:S02]  /*0f60*/  LEA R9, R9, R4, 0x4 ;  /* 0x0000000409097211 */ /* 0x000fe400078e20ff */
[----:B------:R-:W-:Y:S02]  /*0f70*/  LOP3.LUT R3, R8, 0x7ffffffc, RZ, 0xc0, !PT ;  /* 0x7ffffffc08037812 */ /* 0x000fe400078ec0ff */
[----:B------:R-:W-:Y:S01]  /*0f80*/  LOP3.LUT R4, R5, 0x1c0, R234, 0xf8, !PT ;  /* 0x000001c005047812 */ /* 0x000fe200078ef8ea */
[----:B------:R-:W-:Y:S01]  /*0f90*/  IMAD R0, R0, 0x40, R9 ;  /* 0x0000004000007824 */ /* 0x000fe200078e0209 */
[----:B------:R-:W-:-:S02]  /*0fa0*/  IADD3 R3, R6, -R3, RZ ;  /* 0x8000000306037210 */ /* 0x000fc40007ffe0ff */
[----:B0-----:R-:W-:Y:S02]  /*0fb0*/  LOP3.LUT R2, R234, 0x1c0, RZ, 0xc0, !PT ;  /* 0x000001c0ea027812 */ /* 0x001fe400078ec0ff */
[----:B------:R-:W-:Y:S01]  /*0fc0*/  IADD3 R6, R18, 0x60, RZ ;  /* 0x0000006012067810 */ /* 0x000fe20007ffe0ff */
[----:B------:R-:W-:Y:S01]  /*0fd0*/  STL [R1+0x68], R3 ;  /* 0x0000680301007387 */ /* 0x000fe20000100800 */
[----:B------:R-:W-:Y:S02]  /*0fe0*/  SHF.R.U32.HI R235, RZ, 0x3, R2 ;  /* 0x00000003ffeb7819 */ /* 0x000fe40000011602 */
[----:B------:R-:W-:Y:S01]  /*0ff0*/  LOP3.LUT R7, R7, 0xffffe000, RZ, 0xc0, !PT ;  /* 0xffffe00007077812 */ /* 0x000fe200078ec0ff */
[----:B------:R0:W-:Y:S01]  /*1000*/  STL [R1+0x6c], R0 ;  /* 0x00006c0001007387 */ /* 0x0001e20000100800 */
[----:B------:R-:W-:Y:S02]  /*1010*/  LOP3.LUT R4, R4, R235, RZ, 0x3c, !PT ;  /* 0x000000eb04047212 */ /* 0x000fe400078e3cff */
[----:B------:R-:W-:Y:S01]  /*1020*/  LOP3.LUT R2, R2, 0x38, R213, 0xf8, !PT ;  /* 0x0000003802027812 */ /* 0x000fe200078ef8d5 */
[----:B------:R-:W-:Y:S01]  /*1030*/  STL [R1+0x84], RZ ;  /* 0x000084ff01007387 */ /* 0x000fe20000100800 */
[----:B------:R-:W-:-:S02]  /*1040*/  IADD3 R4, R4, R7, R236 ;  /* 0x0000000704047210 */ /* 0x000fc40007ffe0ec */
[----:B------:R-:W-:Y:S02]  /*1050*/  SHF.R.S32.HI R8, RZ, 0x1f, R218 ;  /* 0x0000001fff087819 */ /* 0x000fe400000114da */
[--C-:B------:R-:W-:Y:S02]  /*1060*/  SHF.R.S32.HI R7, RZ, 0x1f, R220.reuse ;  /* 0x0000001fff077819 */ /* 0x100fe400000114dc */
[----:B0-----:R-:W-:Y:S02]  /*1070*/  MOV R0, UR5 ;  /* 0x0000000500007c02 */ /* 0x001fe40008000f00 */
[----:B------:R-:W-:Y:S02]  /*1080*/  LOP3.LUT R2, R236, R2, R235, 0xf6, !PT ;  /* 0x00000002ec027212 */ /* 0x000fe400078ef6eb */
[----:B------:R-:W-:Y:S01]  /*1090*/  SHF.R.S32.HI R5, RZ, 0x1f, R220 ;  /* 0x0000001fff057819 */ /* 0x000fe200000114dc */
[----:B------:R0:W-:Y:S01]  /*10a0*/  STL [R1+0x60], R0 ;  /* 0x0000600001007387 */ /* 0x0001e20000100800 */
[----:B------:R-:W-:-:S02]  /*10b0*/  SHF.R.S32.HI R3, RZ, 0x1f, R218 ;  /* 0x0000001fff037819 */ /* 0x000fc400000114da */
[----:B------:R-:W-:Y:S02]  /*10c0*/  LEA.HI R5, R5, R220, RZ, 0x3 ;  /* 0x000000dc05057211 */ /* 0x000fe400078f18ff */
[----:B------:R-:W-:Y:S02]  /*10d0*/  LEA.HI R3, R3, R218, RZ, 0x3 ;  /* 0x000000da03037211 */ /* 0x000fe400078f18ff */
[----:B------:R-:W-:Y:S01]  /*10e0*/  IADD3 R217, R22, 0x60, RZ ;  /* 0x0000006016d97810 */ /* 0x000fe20007ffe0ff */
[----:B------:R-:W-:Y:S01]  /*10f0*/  IMAD.SHL.U32 R5, R5, 0x40, RZ ;  /* 0x0000004005057824 */ /* 0x000fe200078e00ff */
[----:B------:R-:W-:Y:S01]  /*1100*/  SHF.L.U32 R3, R3, 0x6, RZ ;  /* 0x0000000603037819 */ /* 0x000fe200000006ff */
[----:B0-----:R-:W-:-:S03]  /*1110*/  IMAD.U32 R0, RZ, RZ, UR4 ;  /* 0x00000004ff007e24 */ /* 0x001fc6000f8e00ff */
[----:B------:R-:W-:Y:S02]  /*1120*/  LOP3.LUT R230, R3, 0xfffffe00, RZ, 0xc0, !PT ;  /* 0xfffffe0003e67812 */ /* 0x000fe400078ec0ff */
[----:B------:R0:W-:Y:S01]  /*1130*/  STL [R1+0x80], R0 ;  /* 0x0000800001007387 */ /* 0x0001e20000100800 */
[----:B------:R-:W-:-:S03]  /*1140*/  LOP3.LUT R231, R5, 0xfffffe00, RZ, 0xc0, !PT ;  /* 0xfffffe0005e77812 */ /* 0x000fc600078ec0ff */
[----:B------:R1:W-:Y:S04]  /*1150*/  STL [R1+0x8c], R6 ;  /* 0x00008c0601007387 */ /* 0x0003e80000100800 */
[----:B------:R-:W-:Y:S01]  /*1160*/  STL [R1+0x74], R8 ;  /* 0x0000740801007387 */ /* 0x000fe20000100800 */
[----:B0-----:R-:W-:-:S03]  /*1170*/  SHF.R.S32.HI R0, RZ, 0x1f, R6 ;  /* 0x0000001fff007819 */ /* 0x001fc60000011406 */
[----:B------:R0:W-:Y:S01]  /*1180*/  STL [R1+0x70], R7 ;  /* 0x0000700701007387 */ /* 0x0001e20000100800 */
[----:B------:R-:W-:Y:S01]  /*1190*/  LEA.HI R0, R0, R6, RZ, 0x3 ;  /* 0x0000000600007211 */ /* 0x000fe200078f18ff */
[C---:B-1----:R-:W-:Y:S02]  /*11a0*/  VIADD R6, R213.reuse, 0xc0 ;  /* 0x000000c0d5067836 */ /* 0x042fe40000000000 */
[----:B------:R1:W-:Y:S02]  /*11b0*/  STL [R1+0x64], R2 ;  /* 0x0000640201007387 */ /* 0x0003e40000100800 */
[----:B------:R-:W-:Y:S02]  /*11c0*/  IMAD.SHL.U32 R0, R0, 0x40, RZ ;  /* 0x0000004000007824 */ /* 0x000fe400078e00ff */
[----:B0-----:R-:W-:-:S03]  /*11d0*/  VIADD R7, R213, 0x80 ;  /* 0x00000080d5077836 */ /* 0x001fc60000000000 */
[----:B-1----:R-:W-:Y:S02]  /*11e0*/  LOP3.LUT R2, R0, 0xfffffe00, RZ, 0xc0, !PT ;  /* 0xfffffe0000027812 */ /* 0x002fe400078ec0ff */
[----:B------:R-:W-:-:S05]  /*11f0*/  LEA R0, R4, UR4, 0x1 ;  /* 0x0000000404007c11 */ /* 0x000fca000f8e08ff */
[----:B------:R0:W-:Y:S04]  /*1200*/  STL [R1+0x94], R0 ;  /* 0x0000940001007387 */ /* 0x0001e80000100800 */
[----:B------:R0:W-:Y:S02]  /*1210*/  STL [R1+0x90], R2 ;  /* 0x0000900201007387 */ /* 0x0001e40000100800 */
.L_x_2575:
[----:B0-----:R-:W0:Y:S01]  /*1220*/  LDC.64 R2, c[0x0][0xc60] ;  /* 0x00031800ff027b82 */ /* 0x001e220000000a00 */
        /* <DEDUP_REMOVED lines=14> */
[C---:B------:R-:W-:Y:S02]  /*1310*/  @P2 LEA R2, P3, R8.reuse, UR4, 0x2 ;  /* 0x0000000408022c11 */ /* 0x040fe4000f8610ff */
[C-C-:B------:R-:W-:Y:S02]  /*1320*/  SHF.L.U64.HI R29, R8.reuse, 0x2, R0.reuse ;  /* 0x00000002081d7819 */ /* 0x140fe40000010200 */
[C---:B------:R-:W-:Y:S01]  /*1330*/  @P2 LEA.HI.X R3, R8.reuse, UR5, R0, 0x2, P3 ;  /* 0x0000000508032c11 */ /* 0x040fe200098f1400 */
[----:B------:R-:W-:Y:S01]  /*1340*/  IMAD.MOV.U32 R0, RZ, RZ, RZ ;  /* 0x000000ffff007224 */ /* 0x000fe200078e00ff */
[----:B------:R-:W-:Y:S01]  /*1350*/  SHF.L.U32 R28, R8, 0x2, RZ ;  /* 0x00000002081c7819 */ /* 0x000fe200000006ff */
[----:B------:R-:W-:-:S03]  /*1360*/  ULDC UR4, c[0x0][0x288] ;  /* 0x0000a20000047ab9 */ /* 0x000fc60000000800 */
[C---:B------:R-:W-:Y:S01]  /*1370*/  IADD3 R6, P4, R28.reuse, UR8, RZ ;  /* 0x000000081c067c10 */ /* 0x040fe2000ff9e0ff */
[----:B------:R0:W5:Y:S01]  /*1380*/  @P2 LDG.E R0, desc[UR60][R2.64] ;  /* 0x0000003c02002981 */ /* 0x000162000c1e1900 */
[----:B------:R-:W-:Y:S01]  /*1390*/  @P1 IADD3 R4, P2, R28, UR6, RZ ;  /* 0x000000061c041c10 */ /* 0x000fe2000ff5e0ff */
[----:B------:R-:W-:Y:S01]  /*13a0*/  ULDC UR8, c[0x0][0x2e0] ;  /* 0x0000b80000087ab9 */ /* 0x000fe20000000800 */
[----:B------:R-:W-:Y:S01]  /*13b0*/  MOV R227, UR4 ;  /* 0x0000000400e37c02 */ /* 0x000fe20008000f00 */
[----:B------:R0:W-:Y:S01]  /*13c0*/  STL [R1+0x88], R225 ;  /* 0x000088e101007387 */ /* 0x0001e20000100800 */
[C---:B------:R-:W-:Y:S01]  /*13d0*/  IADD3.X R7, R29.reuse, UR9, RZ, P4, !PT ;  /* 0x000000091d077c10 */ /* 0x040fe2000a7fe4ff */
[----:B------:R-:W-:Y:S01]  /*13e0*/  ULDC.64 UR4, c[0x0][0x3f8] ;  /* 0x0000fe0000047ab9 */ /* 0x000fe20000000a00 */
[----:B------:R-:W-:-:S03]  /*13f0*/  @P1 IADD3.X R5, R29, UR7, RZ, P2, !PT ;  /* 0x000000071d051c10 */ /* 0x000fc600097fe4ff */
[----:B------:R0:W5:Y:S04]  /*1400*/  @P0 LDG.E R26, desc[UR60][R6.64] ;  /* 0x0000003c061a0981 */ /* 0x000168000c1e1900 */
[----:B------:R0:W-:Y:S01]  /*1410*/  STL [R1+0x7c], R226 ;  /* 0x00007ce201007387 */ /* 0x0001e20000100800 */
[----:B------:R-:W-:Y:S01]  /*1420*/  UISETP.NE.U32.AND UP0, UPT, UR4, URZ, UPT ;  /* 0x0000003f0400728c */ /* 0x000fe2000bf05070 */
[----:B------:R-:W-:Y:S02]  /*1430*/  ULDC.64 UR6, c[0x0][0xa20] ;  /* 0x0002880000067ab9 */ /* 0x000fe40000000a00 */
[----:B------:R0:W5:Y:S01]  /*1440*/  @P1 LDG.E R227, desc[UR60][R4.64] ;  /* 0x0000003c04e31981 */ /* 0x000162000c1e1900 */
[----:B------:R-:W-:Y:S01]  /*1450*/  UISETP.NE.AND.EX UP0, UPT, UR5, URZ, UPT, UP0 ;  /* 0x0000003f0500728c */ /* 0x000fe2000bf05300 */
[----:B------:R-:W-:Y:S01]  /*1460*/  ULDC UR4, c[0x0][0x404] ;  /* 0x0001010000047ab9 */ /* 0x000fe20000000800 */
[----:B------:R-:W-:-:S02]  /*1470*/  ISETP.NE.U32.AND P2, PT, RZ, UR6, PT ;  /* 0x00000006ff007c0c */ /* 0x000fc4000bf45070 */
[----:B------:R-:W-:Y:S01]  /*1480*/  USEL UR4, UR4, 0x1, UP0 ;  /* 0x0000000104047887 */ /* 0x000fe20008000000 */
[----:B------:R-:W-:Y:S01]  /*1490*/  ULDC UR9, c[0x0][0x338] ;  /* 0x0000ce0000097ab9 */ /* 0x000fe20000000800 */
[----:B------:R-:W-:Y:S02]  /*14a0*/  ISETP.NE.AND.EX P2, PT, RZ, UR7, PT, P2 ;  /* 0x00000007ff007c0c */ /* 0x000fe4000bf45320 */
[----:B------:R-:W-:Y:S01]  /*14b0*/  UIMAD UR8, UR4, UR8, URZ ;  /* 0x00000008040872a4 */ /* 0x000fe2000f8e023f */
[----:B------:R-:W-:Y:S01]  /*14c0*/  IMAD.MOV.U32 R25, RZ, RZ, R8 ;  /* 0x000000ffff197224 */ /* 0x000fe200078e0008 */
[----:B0-----:R-:W-:Y:S10]  /*14d0*/  @P1 BRA `(.L_x_2296) ;  /* 0x0000000000241947 */ /* 0x001ff40003800000 */
[----:B------:R-:W-:Y:S02]  /*14e0*/  ULDC.64 UR4, c[0x0][0xa00] ;  /* 0x0002800000047ab9 */ /* 0x000fe40000000a00 */
[----:B------:R-:W-:-:S04]  /*14f0*/  ISETP.NE.U32.AND P1, PT, RZ, UR4, PT ;  /* 0x00000004ff007c0c */ /* 0x000fc8000bf25070 */
[----:B------:R-:W-:-:S13]  /*1500*/  ISETP.NE.AND.EX P1, PT, RZ, UR5, PT, P1 ;  /* 0x00000005ff007c0c */ /* 0x000fda000bf25310 */
[----:B------:R-:W-:Y:S05]  /*1510*/  @!P1 BRA `(.L_x_2296) ;  /* 0x0000000000149947 */ /* 0x000fea0003800000 */
[----:B------:R-:W0:Y:S02]  /*1520*/  LDC.64 R2, c[0x0][0xa00] ;  /* 0x00028000ff027b82 */ /* 0x000e240000000a00 */
[----:B0-----:R-:W-:-:S05]  /*1530*/  IMAD.WIDE R2, R25, 0x4, R2 ;  /* 0x0000000419027825 */ /* 0x001fca00078e0202 */
[----:B-----5:R-:W2:Y:S04]  /*1540*/  LDG.E R227, desc[UR60][R2.64] ;  /* 0x0000003c02e37981 */ /* 0x020ea8000c1e1900 */
[----:B------:R-:W2:Y:S02]  /*1550*/  LDG.E R4, desc[UR60][R2.64+0x4] ;  /* 0x0000043c02047981 */ /* 0x000ea4000c1e1900 */
[----:B--2---:R-:W-:-:S07]  /*1560*/  IMAD.IADD R227, R4, 0x1, -R227 ;  /* 0x0000000104e37824 */ /* 0x004fce00078e0ae3 */
.L_x_2296:
[----:B------:R-:W-:Y:S01]  /*1570*/  MOV R2, UR9 ;  /* 0x0000000900027c02 */ /* 0x000fe20008000f00 */
[----:B------:R-:W-:Y:S01]  /*1580*/  IMAD.U32 R27, RZ, RZ, UR8 ;  /* 0x00000008ff1b7e24 */ /* 0x000fe2000f8e00ff */
[----:B------:R-:W-:Y:S06]  /*1590*/  @!P2 BRA `(.L_x_2297) ;  /* 0x000000000010a947 */ /* 0x000fec0003800000 */
[----:B------:R-:W-:-:S04]  /*15a0*/  IADD3 R4, P0, R28, UR6, RZ ;  /* 0x000000061c047c10 */ /* 0x000fc8000ff1e0ff */
[----:B------:R-:W-:-:S05]  /*15b0*/  IADD3.X R5, R29, UR7, RZ, P0, !PT ;  /* 0x000000071d057c10 */ /* 0x000fca00087fe4ff */
[----:B------:R0:W5:Y:S01]  /*15c0*/  LDG.E R27, desc[UR60][R4.64] ;  /* 0x0000003c041b7981 */ /* 0x000162000c1e1900 */
[----:B------:R-:W-:Y:S05]  /*15d0*/  BRA `(.L_x_2298) ;  /* 0x0000000000107947 */ /* 0x000fea0003800000 */
.L_x_2297:
[----:B------:R-:W-:Y:S05]  /*15e0*/  @!P0 BRA `(.L_x_2298) ;  /* 0x00000000000c8947 */ /* 0x000fea0003800000 */
[----:B------:R-:W2:Y:S04]  /*15f0*/  LDG.E R4, desc[UR60][R6.64] ;  /* 0x0000003c06047981 */ /* 0x000ea8000c1e1900 */
[----:B------:R-:W2:Y:S02]  /*1600*/  LDG.E R27, desc[UR60][R6.64+0x4] ;  /* 0x0000043c061b7981 */ /* 0x000ea4000c1e1900 */
[----:B--2---:R-:W-:-:S07]  /*1610*/  IMAD.IADD R27, R27, 0x1, -R4 ;  /* 0x000000011b1b7824 */ /* 0x004fce00078e0a04 */
.L_x_2298:
[----:B------:R-:W-:Y:S02]  /*1620*/  ULDC.64 UR4, c[0x0][0xa10] ;  /* 0x0002840000047ab9 */ /* 0x000fe40000000a00 */
[----:B------:R-:W-:-:S04]  /*1630*/  ISETP.NE.U32.AND P0, PT, RZ, UR4, PT ;  /* 0x00000004ff007c0c */ /* 0x000fc8000bf05070 */
[----:B------:R-:W-:Y:S01]  /*1640*/  ISETP.NE.AND.EX P0, PT, RZ, UR5, PT, P0 ;  /* 0x00000005ff007c0c */ /* 0x000fe2000bf05300 */
[----:B------:R-:W-:-:S12]  /*1650*/  ULDC.64 UR4, c[0x0][0xa30] ;  /* 0x00028c0000047ab9 */ /* 0x000fd80000000a00 */
[----:B0-----:R-:W0:Y:S02]  /*1660*/  @P0 LDC.64 R4, c[0x0][0xa10] ;  /* 0x00028400ff040b82 */ /* 0x001e240000000a00 */
[----:B0-----:R-:W-:-:S05]  /*1670*/  @P0 IMAD.WIDE R4, R25, 0x4, R4 ;  /* 0x0000000419040825 */ /* 0x001fca00078e0204 */
[----:B------:R-:W2:Y:S04]  /*1680*/  @P0 LDG.E R3, desc[UR60][R4.64] ;  /* 0x0000003c04030981 */ /* 0x000ea8000c1e1900 */
[----:B------:R0:W2:Y:S01]  /*1690*/  @P0 LDG.E R8, desc[UR60][R4.64+0x4] ;  /* 0x0000043c04080981 */ /* 0x0000a2000c1e1900 */
[----:B------:R-:W-:Y:S02]  /*16a0*/  ISETP.NE.U32.AND P1, PT, RZ, UR4, PT ;  /* 0x00000004ff007c0c */ /* 0x000fe4000bf25070 */
[----:B-----5:R-:W-:Y:S02]  /*16b0*/  MOV R144, R27 ;  /* 0x0000001b00907202 */ /* 0x020fe40000000f00 */
[----:B------:R-:W-:-:S13]  /*16c0*/  ISETP.NE.AND.EX P1, PT, RZ, UR5, PT, P1 ;  /* 0x00000005ff007c0c */ /* 0x000fda000bf25310 */
[----:B------:R-:W-:-:S04]  /*16d0*/  @P1 IADD3 R6, P2, R28, UR4, RZ ;  /* 0x000000041c061c10 */ /* 0x000fc8000ff5e0ff */
[----:B------:R-:W-:-:S05]  /*16e0*/  @P1 IADD3.X R7, R29, UR5, RZ, P2, !PT ;  /* 0x000000051d071c10 */ /* 0x000fca00097fe4ff */
[----:B------:R1:W5:Y:S01]  /*16f0*/  @P1 LDG.E R144, desc[UR60][R6.64] ;  /* 0x0000003c06901981 */ /* 0x000362000c1e1900 */
[----:B------:R-:W-:Y:S01]  /*1700*/  IMAD.IADD R9, R27, 0x1, -R0 ;  /* 0x000000011b097824 */ /* 0x000fe200078e0a00 */
[----:B0-----:R-:W-:Y:S02]  /*1710*/  LEA R4, R225, 0xcf, 0x7 ;  /* 0x000000cfe1047811 */ /* 0x001fe400078e38ff */
[----:B------:R-:W-:Y:S01]  /*1720*/  PLOP3.LUT P2, PT, PT, PT, PT, 0x80, 0x0 ;  /* 0x000000000000781c */ /* 0x000fe20003f4f070 */
[----:B------:R-:W-:-:S05]  /*1730*/  IMAD.MOV R124, RZ, RZ, -R9 ;  /* 0x000000ffff7c7224 */ /* 0x000fca00078e0a09 */
[----:B------:R-:W-:Y:S01]  /*1740*/  VIMNMX R124, RZ, R124, !PT ;  /* 0x0000007cff7c7248 */ /* 0x000fe20007fe0100 */
[----:B--2---:R-:W-:-:S05]  /*1750*/  @P0 IMAD.IADD R2, R8, 0x1, -R3 ;  /* 0x0000000108020824 */ /* 0x004fca00078e0a03 */
[----:B------:R-:W-:-:S04]  /*1760*/  IADD3 R237, R9, R2, RZ ;  /* 0x0000000209ed7210 */ /* 0x000fc80007ffe0ff */
[C---:B------:R-:W-:Y:S01]  /*1770*/  IADD3 R4, R237.reuse, R4, -R227 ;  /* 0x00000004ed047210 */ /* 0x040fe20007ffe8e3 */
[----:B------:R-:W-:-:S04]  /*1780*/  VIADD R0, R237, 0x4f ;  /* 0x0000004fed007836 */ /* 0x000fc80000000000 */
[----:B------:R-:W-:-:S04]  /*1790*/  IMAD.HI R0, R0, 0x66666667, RZ ;  /* 0x6666666700007827 */ /* 0x000fc800078e02ff */
[----:B------:R-:W-:Y:S01]  /*17a0*/  IMAD.HI R4, R4, 0x66666667, RZ ;  /* 0x6666666704047827 */ /* 0x000fe200078e02ff */
[----:B------:R-:W-:-:S04]  /*17b0*/  SHF.R.U32.HI R3, RZ, 0x1f, R0 ;  /* 0x0000001fff037819 */ /* 0x000fc80000011600 */
[----:B------:R-:W-:Y:S02]  /*17c0*/  SHF.R.U32.HI R5, RZ, 0x1f, R4 ;  /* 0x0000001fff057819 */ /* 0x000fe40000011604 */
[----:B------:R-:W-:Y:S02]  /*17d0*/  LEA.HI.SX32 R3, R0, R3, 0x1b ;  /* 0x0000000300037211 */ /* 0x000fe400078fdaff */
[----:B------:R-:W-:-:S04]  /*17e0*/  LEA.HI.SX32 R4, R4, R5, 0x1b ;  /* 0x0000000504047211 */ /* 0x000fc800078fdaff */
[----:B------:R-:W-:-:S05]  /*17f0*/  VIMNMX R177, R3, R4, PT ;  /* 0x0000000403b17248 */ /* 0x000fca0003fe0100 */
[----:B------:R-:W-:-:S05]  /*1800*/  IMAD R3, R177, 0x50, -R9 ;  /* 0x00000050b1037824 */ /* 0x000fca00078e0a09 */
[----:B------:R-:W-:-:S04]  /*1810*/  VIMNMX R3, R3, R2, PT ;  /* 0x0000000203037248 */ /* 0x000fc80003fe0100 */
[----:B------:R-:W-:Y:S01]  /*1820*/  ISETP.GT.AND P0, PT, R3, R124, PT ;  /* 0x0000007c0300720c */ /* 0x000fe20003f04270 */
[----:B------:R-:W-:-:S05]  /*1830*/  IMAD.WIDE.U32 R124, R124, -0x33333333, RZ ;  /* 0xcccccccd7c7c7825 */ /* 0x000fca00078e00ff */
[----:B------:R-:W-:-:S05]  /*1840*/  SHF.R.U32.HI R124, RZ, 0x6, R125 ;  /* 0x00000006ff7c7819 */ /* 0x000fca000001167d */
[----:B------:R-:W-:Y:S02]  /*1850*/  IMAD.MOV.U32 R24, RZ, RZ, R124 ;  /* 0x000000ffff187224 */ /* 0x000fe400078e007c */
[----:B------:R-:W-:-:S05]  /*1860*/  @P0 IADD3 R0, R3, 0x4f, RZ ;  /* 0x0000004f03000810 */ /* 0x000fca0007ffe0ff */
[----:B------:R-:W-:-:S05]  /*1870*/  @P0 IMAD.HI R0, R0, 0x66666667, RZ ;  /* 0x6666666700000827 */ /* 0x000fca00078e02ff */
[----:B------:R-:W-:-:S04]  /*1880*/  @P0 SHF.R.U32.HI R3, RZ, 0x1f, R0 ;  /* 0x0000001fff030819 */ /* 0x000fc80000011600 */
[----:B------:R-:W-:-:S04]  /*1890*/  @P0 LEA.HI.SX32 R24, R0, R3, 0x1b ;  /* 0x0000000300180211 */ /* 0x000fc800078fdaff */
[----:B------:R-:W-:-:S13]  /*18a0*/  ISETP.GT.AND P0, PT, R24, R124, PT ;  /* 0x0000007c1800720c */ /* 0x000fda0003f04270 */
[----:B-1----:R-:W-:Y:S05]  /*18b0*/  @!P0 BRA `(.L_x_2299) ;  /* 0x0000008c00788947 */ /* 0x002fea0003800000 */
        /* <DEDUP_REMOVED lines=20> */
.L_x_2301:
[----:B------:R-:W-:Y:S05]  /*1a00*/  BSYNC B6 ;  /* 0x0000000000067941 */ /* 0x000fea0003800000 */
.L_x_2300:
[----:B------:R-:W-:Y:S01]  /*1a10*/  IADD3 R0, R16, 0x400, RZ ;  /* 0x0000040010007810 */ /* 0x000fe20007ffe0ff */
[----:B------:R-:W-:Y:S03]  /*1a20*/  BSSY B6, `(.L_x_2302) ;  /* 0x0000013000067945 */ /* 0x000fe60003800000 */
        /* <DEDUP_REMOVED lines=15> */
[----:B0-----:R-:W-:-:S07]  /*1b20*/  IMAD.MOV.U32 R12, RZ, RZ, 0x1 ;  /* 0x00000001ff0c7424 */ /* 0x001fce00078e00ff */
[----:B------:R-:W-:-:S07]  /*1b30*/  LEPC R20, `(.L_x_2303) ;  /* 0x000000001014794e */ /* 0x000fce0000000000 */
[----:B-1---5:R-:W-:Y:S05]  /*1b40*/  CALL.ABS.NOINC R14 ;  /* 0x000000000e007343 */ /* 0x022fea0003c00000 */
.L_x_2303:
[----:B------:R-:W-:Y:S05]  /*1b50*/  BSYNC B6 ;  /* 0x0000000000067941 */ /* 0x000fea0003800000 */
.L_x_2302:
[----:B------:R-:W-:Y:S01]  /*1b60*/  ULDC.64 UR4, c[0x0][0x9f8] ;  /* 0x00027e0000047ab9 */ /* 0x000fe20000000a00 */
[----:B------:R-:W0:Y:S01]  /*1b70*/  LDC R0, c[0x0][0x428] ;  /* 0x00010a00ff007b82 */ /* 0x000e220000000800 */
[----:B------:R-:W-:-:S07]  /*1b80*/  ISETP.NE.U32.AND P0, PT, RZ, UR4, PT ;  /* 0x00000004ff007c0c */ /* 0x000fce000bf05070 */
[----:B------:R-:W1:Y:S01]  /*1b90*/  LDC.64 R98, c[0x0][0x2f0] ;  /* 0x0000bc00ff627b82 */ /* 0x000e620000000a00 */
[----:B------:R-:W-:Y:S01]  /*1ba0*/  ISETP.NE.AND.EX P0, PT, RZ, UR5, PT, P0 ;  /* 0x00000005ff007c0c */ /* 0x000fe2000bf05300 */
[----:B------:R-:W-:Y:S01]  /*1bb0*/  IMAD.IADD R113, R26, 0x1, R27 ;  /* 0x000000011a717824 */ /* 0x000fe200078e021b */
[----:B------:R-:W-:Y:S01]  /*1bc0*/  ULDC UR8, c[0x0][0x2e4] ;  /* 0x0000b90000087ab9 */ /* 0x000fe20000000800 */
[----:B------:R-:W-:Y:S01]  /*1bd0*/  IADD3 R20, R213, 0x80, RZ ;  /* 0x00000080d5147810 */ /* 0x000fe20007ffe0ff */
[----:B------:R-:W-:-:S03]  /*1be0*/  ULDC.64 UR6, c[0x0][0x320] ;  /* 0x0000c80000067ab9 */ /* 0x000fc60000000a00 */
[----:B------:R-:W2:Y:S06]  /*1bf0*/  LDC.64 R104, c[0x0][0x3e8] ;  /* 0x0000fa00ff687b82 */ /* 0x000eac0000000a00 */
[----:B------:R-:W-:Y:S02]  /*1c00*/  @P0 IADD3 R4, P1, R28, UR4, RZ ;  /* 0x000000041c040c10 */ /* 0x000fe4000ff3e0ff */
[----:B------:R-:W3:Y:S02]  /*1c10*/  LDC.64 R110, c[0x0][0x3d8] ;  /* 0x0000f600ff6e7b82 */ /* 0x000ee40000000a00 */
[----:B------:R-:W-:Y:S01]  /*1c20*/  @P0 IADD3.X R5, R29, UR5, RZ, P1, !PT ;  /* 0x000000051d050c10 */ /* 0x000fe20008ffe4ff */
[----:B------:R-:W-:-:S04]  /*1c30*/  ULDC.64 UR4, c[0x0][0x2f8] ;  /* 0x0000be0000047ab9 */ /* 0x000fc80000000a00 */
[----:B------:R4:W3:Y:S01]  /*1c40*/  @P0 LDG.E R25, desc[UR60][R4.64] ;  /* 0x0000003c04190981 */ /* 0x0008e2000c1e1900 */
[----:B0-----:R-:W-:Y:S01]  /*1c50*/  ISETP.NE.AND P0, PT, R0, 0x1, PT ;  /* 0x000000010000780c */ /* 0x001fe20003f05270 */
[----:B------:R-:W0:Y:S01]  /*1c60*/  LDC R117, c[0x0][0x3d4] ;  /* 0x0000f500ff757b82 */ /* 0x000e220000000800 */
[----:B------:R-:W-:Y:S01]  /*1c70*/  SHF.R.S32.HI R21, RZ, 0x1f, R113 ;  /* 0x0000001fff157819 */ /* 0x000fe20000011471 */
[----:B------:R-:W0:Y:S01]  /*1c80*/  S2R R147, SR_TID.X ;  /* 0x0000000000937919 */ /* 0x000e220000002100 */
[----:B------:R-:W-:Y:S01]  /*1c90*/  ISETP.GE.AND P1, PT, R212, UR8, PT ;  /* 0x00000008d4007c0c */ /* 0x000fe2000bf26270 */
[----:B------:R-:W-:Y:S01]  /*1ca0*/  VIADD R12, R213, 0xc0 ;  /* 0x000000c0d50c7836 */ /* 0x000fe20000000000 */
[----:B------:R-:W-:Y:S01]  /*1cb0*/  SHF.R.S32.HI R23, RZ, 0x1f, R22 ;  /* 0x0000001fff177819 */ /* 0x000fe20000011416 */
[-C--:B-1----:R-:W-:Y:S01]  /*1cc0*/  IMAD R6, R21, R98.reuse, RZ ;  /* 0x0000006215067224 */ /* 0x082fe200078e02ff */
[----:B------:R-:W-:Y:S01]  /*1cd0*/  IADD3 R112, P3, R18, R113, RZ ;  /* 0x0000007112707210 */ /* 0x000fe20007f7e0ff */
[----:B----4-:R-:W-:Y:S01]  /*1ce0*/  IMAD.WIDE.U32 R4, R113, R98, RZ ;  /* 0x0000006271047225 */ /* 0x010fe200078e00ff */
[----:B------:R-:W-:-:S02]  /*1cf0*/  ISETP.GE.AND P2, PT, R12, UR8, PT ;  /* 0x000000080c007c0c */ /* 0x000fc4000bf46270 */
[----:B------:R-:W-:Y:S01]  /*1d00*/  SHF.L.U64.HI R128, R98, 0x5, R99 ;  /* 0x0000000562807819 */ /* 0x000fe20000010263 */
[----:B------:R-:W1:Y:S01]  /*1d10*/  @P0 LDC R3, c[0x0][0x42c] ;  /* 0x00010b00ff030b82 */ /* 0x000e620000000800 */
[----:B--2---:R-:W-:Y:S01]  /*1d20*/  IMAD.WIDE.U32 R100, R18, R104, R22 ;  /* 0x0000006812647225 */ /* 0x004fe200078e0016 */
[----:B------:R-:W-:Y:S02]  /*1d30*/  SHF.L.U64.HI R130, R98, 0x6, R99 ;  /* 0x0000000662827819 */ /* 0x000fe40000010263 */
[----:B---3--:R-:W-:Y:S01]  /*1d40*/  SHF.L.U64.HI R30, R110, 0x5, R111 ;  /* 0x000000056e1e7819 */ /* 0x008fe2000001026f */
[----:B------:R-:W-:Y:S01]  /*1d50*/  IMAD.WIDE.U32 R106, R18, R110, R22 ;  /* 0x0000006e126a7225 */ /* 0x000fe200078e0016 */
[C---:B------:R-:W-:Y:S02]  /*1d60*/  SHF.L.U64.HI R29, R110.reuse, 0x6, R111 ;  /* 0x000000066e1d7819 */ /* 0x040fe4000001026f */
[----:B------:R-:W2:Y:S01]  /*1d70*/  @P0 LDC R7, c[0x0][0x430] ;  /* 0x00010c00ff070b82 */ /* 0x000ea20000000800 */
[C---:B------:R-:W-:Y:S01]  /*1d80*/  IMAD.SHL.U32 R28, R110.reuse, 0x20, RZ ;  /* 0x000000206e1c7824 */ /* 0x040fe200078e00ff */
[----:B------:R-:W-:Y:S01]  /*1d90*/  SHF.L.U32 R27, R110, 0x6, RZ ;  /* 0x000000066e1b7819 */ /* 0x000fe200000006ff */
[----:B------:R-:W-:Y:S01]  /*1da0*/  IMAD R125, R99, 0x50, RZ ;  /* 0x00000050637d7824 */ /* 0x000fe200078e02ff */
[--C-:B------:R-:W-:Y:S01]  /*1db0*/  SHF.L.U64.HI R34, R104, 0x5, R105.reuse ;  /* 0x0000000568227819 */ /* 0x100fe20000010269 */
[----:B------:R-:W-:Y:S01]  /*1dc0*/  IMAD.SHL.U32 R129, R98, 0x20, RZ ;  /* 0x0000002062817824 */ /* 0x000fe200078e00ff */
[----:B------:R-:W-:Y:S01]  /*1dd0*/  SHF.L.U64.HI R33, R104, 0x6, R105 ;  /* 0x0000000668217819 */ /* 0x000fe20000010269 */
[----:B------:R-:W-:Y:S01]  /*1de0*/  IMAD.SHL.U32 R131, R98, 0x40, RZ ;  /* 0x0000004062837824 */ /* 0x000fe200078e00ff */
[----:B------:R-:W-:Y:S01]  /*1df0*/  SHF.L.U32 R32, R104, 0x5, RZ ;  /* 0x0000000568207819 */ /* 0x000fe200000006ff */
[----:B------:R-:W-:-:S02]  /*1e00*/  IMAD R127, R105, 0x50, RZ ;  /* 0x00000050697f7824 */ /* 0x000fc400078e02ff */
[----:B------:R-:W-:Y:S01]  /*1e10*/  IMAD.SHL.U32 R31, R104, 0x40, RZ ;  /* 0x00000040681f7824 */ /* 0x000fe200078e00ff */
[----:B0-----:R-:W-:Y:S01]  /*1e20*/  LEA.HI R147, R147, 0x8, RZ, 0x19 ;  /* 0x0000000893937811 */ /* 0x001fe200078fc8ff */
        /* <DEDUP_REMOVED lines=9> */
[----:B------:R-:W-:Y:S01]  /*1ec0*/  ISETP.GE.AND P1, PT, R212, R117, PT ;  /* 0x00000075d400720c */ /* 0x000fe20003f26270 */
[----:B------:R-:W-:Y:S01]  /*1ed0*/  IMAD R7, R6, UR4, RZ ;  /* 0x0000000406077c24 */ /* 0x000fe2000f8e02ff */
[----:B------:R-:W-:Y:S01]  /*1ee0*/  SEL R0, RZ, 0x1, P0 ;  /* 0x00000001ff007807 */ /* 0x000fe20000000000 */
[----:B------:R-:W-:Y:S01]  /*1ef0*/  IMAD.SHL.U32 R3, R3, 0x2, RZ ;  /* 0x0000000203037824 */ /* 0x000fe200078e00ff */
[----:B------:R-:W-:Y:S01]  /*1f00*/  ISETP.GE.AND P0, PT, R20, UR8, PT ;  /* 0x0000000814007c0c */ /* 0x000fe2000bf06270 */
[----:B------:R-:W-:Y:S01]  /*1f10*/  IMAD R7, R226, UR5, R7 ;  /* 0x00000005e2077c24 */ /* 0x000fe2000f8e0207 */
[----:B------:R-:W-:Y:S01]  /*1f20*/  ULDC.64 UR4, c[0x0][0xa08] ;  /* 0x0002820000047ab9 */ /* 0x000fe20000000a00 */
[----:B------:R-:W-:Y:S01]  /*1f30*/  MOV R38, R4 ;  /* 0x0000000400267202 */ /* 0x000fe20000000f00 */
[----:B------:R-:W-:Y:S01]  /*1f40*/  IMAD.MOV.U32 R4, RZ, RZ, R213 ;  /* 0x000000ffff047224 */ /* 0x000fe200078e00d5 */
[----:B------:R-:W-:Y:S01]  /*1f50*/  LOP3.LUT R0, R3, 0x2, R0, 0xe2, !PT ;  /* 0x0000000203007812 */ /* 0x000fe200078ee200 */
[----:B------:R-:W-:Y:S01]  /*1f60*/  IMAD.IADD R39, R5, 0x1, R7 ;  /* 0x0000000105277824 */ /* 0x000fe200078e0207 */
[----:B------:R-:W-:Y:S01]  /*1f70*/  SEL R3, RZ, 0x4, P0 ;  /* 0x00000004ff037807 */ /* 0x000fe20000000000 */
[----:B------:R-:W-:Y:S01]  /*1f80*/  IMAD R7, R6, UR6, RZ ;  /* 0x0000000606077c24 */ /* 0x000fe2000f8e02ff */
[----:B------:R-:W-:Y:S01]  /*1f90*/  ISETP.NE.U32.AND P0, PT, RZ, UR4, PT ;  /* 0x00000004ff007c0c */ /* 0x000fe2000bf05070 */
[C---:B------:R-:W-:Y:S01]  /*1fa0*/  IMAD R6, R19.reuse, R104, RZ ;  /* 0x0000006813067224 */ /* 0x040fe200078e02ff */
[----:B------:R-:W-:Y:S01]  /*1fb0*/  LOP3.LUT R3, R0, R3, RZ, 0xfc, !PT ;  /* 0x0000000300037212 */ /* 0x000fe200078efcff */
[----:B------:R-:W-:Y:S01]  /*1fc0*/  IMAD R15, R226, UR7, R7 ;  /* 0x00000007e20f7c24 */ /* 0x000fe2000f8e0207 */
[----:B------:R-:W-:Y:S01]  /*1fd0*/  ISETP.NE.AND.EX P0, PT, RZ, UR5, PT, P0 ;  /* 0x00000005ff007c0c */ /* 0x000fe2000bf05300 */
[----:B------:R-:W-:Y:S01]  /*1fe0*/  ULDC.64 UR4, c[0x0][0x300] ;  /* 0x0000c00000047ab9 */ /* 0x000fe20000000a00 */
[----:B------:R-:W-:Y:S01]  /*1ff0*/  SHF.R.S32.HI R5, RZ, 0x1f, R213 ;  /* 0x0000001fff057819 */ /* 0x000fe200000114d5 */
[----:B------:R-:W-:Y:S01]  /*2000*/  IMAD R7, R19, R98, RZ ;  /* 0x0000006213077224 */ /* 0x000fe200078e02ff */
[----:B------:R-:W-:Y:S01]  /*2010*/  LOP3.LUT R26, R3, 0x1, RZ, 0xc0, !PT ;  /* 0x00000001031a7812 */ /* 0x000fe200078ec0ff */
[----:B------:R-:W-:-:S02]  /*2020*/  IMAD R13, R18, R105, R6 ;  /* 0x00000069120d7224 */ /* 0x000fc400078e0206 */
[C---:B------:R-:W-:Y:S02]  /*2030*/  IMAD R35, R18.reuse, R99, R7 ;  /* 0x0000006312237224 */ /* 0x040fe400078e0207 */
[----:B------:R-:W-:Y:S01]  /*2040*/  IMAD.WIDE.U32 R6, R18, R98, R4 ;  /* 0x0000006212067225 */ /* 0x000fe200078e0004 */
[----:B------:R-:W-:-:S03]  /*2050*/  IADD3 R101, R101, R13, RZ ;  /* 0x0000000d65657210 */ /* 0x000fc60007ffe0ff */
[----:B------:R-:W-:-:S04]  /*2060*/  IMAD.WIDE.U32 R8, R226, UR6, R4 ;  /* 0x00000006e2087c25 */ /* 0x000fc8000f8e0004 */
[----:B------:R-:W-:-:S04]  /*2070*/  IMAD.WIDE.U32 R102, R18, R104, R4 ;  /* 0x0000006812667225 */ /* 0x000fc800078e0004 */
[----:B------:R-:W-:Y:S01]  /*2080*/  IMAD.WIDE.U32 R108, R18, R110, R4 ;  /* 0x0000006e126c7225 */ /* 0x000fe200078e0004 */
[----:B------:R-:W-:-:S03]  /*2090*/  SEL R5, R117, RZ, P1 ;  /* 0x000000ff75057207 */ /* 0x000fc60000800000 */
[----:B------:R-:W-:Y:S02]  /*20a0*/  IMAD.IADD R9, R9, 0x1, R15 ;  /* 0x0000000109097824 */ /* 0x000fe400078e020f */
[----:B------:R-:W-:Y:S02]  /*20b0*/  IMAD.IADD R103, R13, 0x1, R103 ;  /* 0x000000010d677824 */ /* 0x000fe400078e0267 */
[----:B-----5:R-:W-:-:S04]  /*20c0*/  IMAD.WIDE.U32 R100, R144, R104, R100 ;  /* 0x0000006890647225 */ /* 0x020fc800078e0064 */
[----:B------:R-:W-:-:S04]  /*20d0*/  IMAD.WIDE.U32 R102, R144, R104, R102 ;  /* 0x0000006890667225 */ /* 0x000fc800078e0066 */
[----:B------:R-:W-:-:S04]  /*20e0*/  IMAD.WIDE.U32 R98, R98, 0x50, RZ ;  /* 0x0000005062627825 */ /* 0x000fc800078e00ff */
[----:B------:R-:W-:Y:S01]  /*20f0*/  IMAD.IADD R125, R99, 0x1, R125 ;  /* 0x00000001637d7824 */ /* 0x000fe200078e027d */
        /* <DEDUP_REMOVED lines=19> */
[----:B------:R-:W-:Y:S01]  /*2230*/  IMAD.IADD R109, R7, 0x1, R109 ;  /* 0x00000001076d7824 */ /* 0x000fe200078e026d */
[----:B------:R-:W-:Y:S01]  /*2240*/  IADD3 R107, R107, R7, RZ ;  /* 0x000000076b6b7210 */ /* 0x000fe20007ffe0ff */
[----:B------:R-:W-:Y:S01]  /*2250*/  IMAD.IADD R0, R213, 0x1, R0 ;  /* 0x00000001d5007824 */ /* 0x000fe200078e0200 */
[----:B------:R-:W-:Y:S01]  /*2260*/  SHF.R.S32.HI R7, RZ, 0x1f, R6 ;  /* 0x0000001fff077819 */ /* 0x000fe20000011406 */
[----:B------:R-:W-:-:S03]  /*2270*/  IMAD.WIDE.U32 R108, R144, R110, R108 ;  /* 0x0000006e906c7225 */ /* 0x000fc600078e006c */
[----:B------:R-:W-:Y:S01]  /*2280*/  SHF.R.S32.HI R5, RZ, 0x1f, R0 ;  /* 0x0000001fff057819 */ /* 0x000fe20000011400 */
[----:B------:R-:W-:-:S03]  /*2290*/  IMAD.WIDE.U32 R106, R144, R110, R106 ;  /* 0x0000006e906a7225 */ /* 0x000fc600078e006a */
[CC--:B------:R-:W-:Y:S02]  /*22a0*/  LEA.HI R4, R5.reuse, R0.reuse, RZ, 0x6 ;  /* 0x0000000005047211 */ /* 0x0c0fe400078f30ff */
[----:B------:R-:W-:Y:S02]  /*22b0*/  LEA.HI R5, R5, R0, RZ, 0x3 ;  /* 0x0000000005057211 */ /* 0x000fe400078f18ff */
[CC--:B------:R-:W-:Y:S02]  /*22c0*/  LEA.HI R0, R7.reuse, R6.reuse, RZ, 0x6 ;  /* 0x0000000607007211 */ /* 0x0c0fe400078f30ff */
[----:B------:R-:W-:Y:S02]  /*22d0*/  LEA.HI R6, R7, R6, RZ, 0x3 ;  /* 0x0000000607067211 */ /* 0x000fe400078f18ff */
[----:B------:R-:W-:Y:S02]  /*22e0*/  SHF.R.S32.HI R13, RZ, 0x6, R0 ;  /* 0x00000006ff0d7819 */ /* 0x000fe40000011400 */
[----:B------:R-:W-:-:S02]  /*22f0*/  LOP3.LUT R0, R229, 0x38, R6, 0xf8, !PT ;  /* 0x00000038e5007812 */ /* 0x000fc400078ef806 */
[----:B------:R-:W-:Y:S01]  /*2300*/  SHF.R.S32.HI R9, RZ, 0x6, R4 ;  /* 0x00000006ff097819 */ /* 0x000fe20000011404 */
[----:B------:R-:W-:Y:S01]  /*2310*/  IMAD R140, R13, 0x1400, R230 ;  /* 0x000014000d8c7824 */ /* 0x000fe200078e02e6 */
[--C-:B------:R-:W-:Y:S01]  /*2320*/  LOP3.LUT R4, R229, 0x38, R5.reuse, 0xf8, !PT ;  /* 0x00000038e5047812 */ /* 0x100fe200078ef805 */
[----:B------:R-:W-:Y:S01]  /*2330*/  IMAD R142, R13, 0x1400, R236 ;  /* 0x000014000d8e7824 */ /* 0x000fe200078e02ec */
[-C--:B------:R-:W-:Y:S01]  /*2340*/  LOP3.LUT R11, R0, R233.reuse, RZ, 0x3c, !PT ;  /* 0x000000e9000b7212 */ /* 0x080fe200078e3cff */
[C---:B------:R-:W-:Y:S01]  /*2350*/  IMAD R141, R9.reuse, 0x1400, R230 ;  /* 0x00001400098d7824 */ /* 0x040fe200078e02e6 */
[----:B------:R-:W-:Y:S01]  /*2360*/  LOP3.LUT R7, R228, 0x38, R5, 0xf8, !PT ;  /* 0x00000038e4077812 */ /* 0x000fe200078ef805 */
[C---:B------:R-:W-:Y:S01]  /*2370*/  IMAD R143, R9.reuse, 0x1400, R236 ;  /* 0x00001400098f7824 */ /* 0x040fe200078e02ec */
[----:B------:R-:W-:Y:S01]  /*2380*/  LOP3.LUT R4, R4, R233, RZ, 0x3c, !PT ;  /* 0x000000e904047212 */ /* 0x000fe200078e3cff */
[--C-:B------:R-:W-:Y:S01]  /*2390*/  IMAD R133, R9, 0x1400, R231.reuse ;  /* 0x0000140009857824 */ /* 0x100fe200078e02e7 */
[----:B------:R-:W-:Y:S01]  /*23a0*/  IADD3 R140, R140, R11, RZ ;  /* 0x0000000b8c8c7210 */ /* 0x000fe20007ffe0ff */
[----:B------:R-:W-:Y:S01]  /*23b0*/  IMAD R132, R13, 0x1400, R231 ;  /* 0x000014000d847824 */ /* 0x000fe200078e02e7 */
[----:B------:R-:W-:Y:S01]  /*23c0*/  LOP3.LUT R11, R6, 0x38, RZ, 0xc0, !PT ;  /* 0x00000038060b7812 */ /* 0x000fe200078ec0ff */
[----:B------:R-:W-:Y:S01]  /*23d0*/  IMAD.IADD R141, R141, 0x1, R4 ;  /* 0x000000018d8d7824 */ /* 0x000fe200078e0204 */
[----:B------:R-:W-:-:S02]  /*23e0*/  LOP3.LUT R8, R7, R232, RZ, 0x3c, !PT ;  /* 0x000000e807087212 */ /* 0x000fc400078e3cff */
[----:B------:R-:W-:Y:S02]  /*23f0*/  LOP3.LUT R7, R5, 0x38, RZ, 0xc0, !PT ;  /* 0x0000003805077812 */ /* 0x000fe400078ec0ff */
[----:B------:R-:W-:Y:S01]  /*2400*/  LOP3.LUT R4, R11, 0x1c0, R234, 0xf8, !PT ;  /* 0x000001c00b047812 */ /* 0x000fe200078ef8ea */
[----:B------:R-:W-:Y:S01]  /*2410*/  IMAD.IADD R133, R133, 0x1, R8 ;  /* 0x0000000185857824 */ /* 0x000fe200078e0208 */
[----:B------:R-:W-:Y:S02]  /*2420*/  LOP3.LUT R0, R7, 0x1c0, R234, 0xf8, !PT ;  /* 0x000001c007007812 */ /* 0x000fe400078ef8ea */
[-C--:B------:R-:W-:Y:S02]  /*2430*/  LOP3.LUT R7, R4, R235.reuse, RZ, 0x3c, !PT ;  /* 0x000000eb04077212 */ /* 0x080fe400078e3cff */
[----:B------:R-:W-:Y:S02]  /*2440*/  LOP3.LUT R0, R0, R235, RZ, 0x3c, !PT ;  /* 0x000000eb00007212 */ /* 0x000fe400078e3cff */
[----:B------:R-:W-:-:S02]  /*2450*/  IADD3 R142, R142, R7, RZ ;  /* 0x000000078e8e7210 */ /* 0x000fc40007ffe0ff */
[----:B------:R-:W-:Y:S01]  /*2460*/  SHF.R.S32.HI R7, RZ, 0x1f, R144 ;  /* 0x0000001fff077819 */ /* 0x000fe20000011490 */
[----:B------:R-:W-:Y:S01]  /*2470*/  IMAD.IADD R143, R143, 0x1, R0 ;  /* 0x000000018f8f7824 */ /* 0x000fe200078e0200 */
[----:B------:R-:W-:Y:S02]  /*2480*/  LOP3.LUT R15, R228, 0x38, R6, 0xf8, !PT ;  /* 0x00000038e40f7812 */ /* 0x000fe400078ef806 */
[----:B------:R-:W-:Y:S01]  /*2490*/  LOP3.LUT R13, R5, 0xfffffff8, RZ, 0xc0, !PT ;  /* 0xfffffff8050d7812 */ /* 0x000fe200078ec0ff */
[----:B------:R-:W-:Y:S01]  /*24a0*/  IMAD R0, R7, R104, RZ ;  /* 0x0000006807007224 */ /* 0x000fe200078e02ff */
[----:B------:R-:W-:Y:S02]  /*24b0*/  LOP3.LUT R15, R15, R232, RZ, 0x3c, !PT ;  /* 0x000000e80f0f7212 */ /* 0x000fe400078e3cff */
[----:B------:R-:W-:Y:S01]  /*24c0*/  LOP3.LUT R11, R6, 0xfffffff8, RZ, 0xc0, !PT ;  /* 0xfffffff8060b7812 */ /* 0x000fe200078ec0ff */
[----:B------:R-:W-:Y:S01]  /*24d0*/  IMAD R9, R144, R105, R0 ;  /* 0x0000006990097224 */ /* 0x000fe200078e0200 */
[----:B------:R-:W-:Y:S01]  /*24e0*/  SHF.R.S32.HI R14, RZ, 0x3, R5 ;  /* 0x00000003ff0e7819 */ /* 0x000fe20000011405 */
[----:B------:R-:W-:Y:S01]  /*24f0*/  IMAD R0, R7, R110, RZ ;  /* 0x0000006e07007224 */ /* 0x000fe200078e02ff */
[----:B------:R-:W-:Y:S01]  /*2500*/  SHF.R.S32.HI R12, RZ, 0x3, R6 ;  /* 0x00000003ff0c7819 */ /* 0x000fe20000011406 */
[----:B------:R-:W-:Y:S01]  /*2510*/  IMAD.IADD R132, R132, 0x1, R15 ;  /* 0x0000000184847824 */ /* 0x000fe200078e020f */
[----:B------:R-:W-:Y:S01]  /*2520*/  SHF.R.S32.HI R6, RZ, 0x1f, R11 ;  /* 0x0000001fff067819 */ /* 0x000fe2000001140b */
[----:B------:R-:W-:Y:S01]  /*2530*/  IMAD R15, R144, R111, R0 ;  /* 0x0000006f900f7224 */ /* 0x000fe200078e0200 */
[----:B------:R-:W-:Y:S01]  /*2540*/  SEL R0, RZ, 0x8, P2 ;  /* 0x00000008ff007807 */ /* 0x000fe20001000000 */
[----:B------:R-:W-:-:S02]  /*2550*/  IMAD R7, R111, 0x50, RZ ;  /* 0x000000506f077824 */ /* 0x000fc400078e02ff */
[----:B------:R-:W-:Y:S01]  /*2560*/  IMAD.WIDE.U32 R110, R110, 0x50, RZ ;  /* 0x000000506e6e7825 */ /* 0x000fe200078e00ff */
[----:B------:R-:W-:Y:S02]  /*2570*/  LOP3.LUT R0, R3, R0, RZ, 0xfc, !PT ;  /* 0x0000000003007212 */ /* 0x000fe400078efcff */
[----:B------:R-:W-:Y:S01]  /*2580*/  IADD3 R20, R107, R15, RZ ;  /* 0x0000000f6b147210 */ /* 0x000fe20007ffe0ff */
[----:B------:R-:W-:Y:S01]  /*2590*/  IMAD.WIDE.U32 R104, R104, 0x50, RZ ;  /* 0x0000005068687825 */ /* 0x000fe200078e00ff */
[----:B------:R-:W-:Y:S02]  /*25a0*/  IADD3 R126, R111, R7, RZ ;  /* 0x000000076f7e7210 */ /* 0x000fe40007ffe0ff */
[C---:B------:R-:W-:Y:S01]  /*25b0*/  LOP3.LUT R10, R0.reuse, 0x2, RZ, 0xc0, !PT ;  /* 0x00000002000a7812 */ /* 0x040fe200078ec0ff */
[----:B------:R-:W-:Y:S01]  /*25c0*/  IMAD.IADD R25, R101, 0x1, R9 ;  /* 0x0000000165197824 */ /* 0x000fe200078e0209 */
[C---:B------:R-:W-:Y:S01]  /*25d0*/  LOP3.LUT R8, R0.reuse, 0x8, RZ, 0xc0, !PT ;  /* 0x0000000800087812 */ /* 0x040fe200078ec0ff */
[----:B------:R-:W-:Y:S01]  /*25e0*/  IMAD.IADD R21, R9, 0x1, R103 ;  /* 0x0000000109157824 */ /* 0x000fe200078e0267 */
[----:B------:R-:W-:Y:S01]  /*25f0*/  LOP3.LUT R9, R0, 0x4, RZ, 0xc0, !PT ;  /* 0x0000000400097812 */ /* 0x000fe200078ec0ff */
[----:B------:R-:W-:Y:S01]  /*2600*/  IMAD.IADD R127, R105, 0x1, R127 ;  /* 0x00000001697f7824 */ /* 0x000fe200078e027f */
[----:B------:R-:W-:Y:S01]  /*2610*/  SHF.R.S32.HI R7, RZ, 0x1f, R13 ;  /* 0x0000001fff077819 */ /* 0x000fe2000001140d */
[----:B------:R-:W-:-:S02]  /*2620*/  IMAD.IADD R15, R15, 0x1, R109 ;  /* 0x000000010f0f7824 */ /* 0x000fc400078e026d */
[----:B------:R-:W-:-:S07]  /*2630*/  IMAD.IADD R5, R97, 0x1, R41 ;  /* 0x0000000161057824 */ /* 0x000fce00078e0229 */
.L_x_2411:
[----:B--23--:R-:W2:Y:S01]  /*2640*/  LDL R43, [R1+0x64] ;  /* 0x00006400012b7983 */ /* 0x00cea20000100800 */
[----:B------:R-:W0:Y:S01]  /*2650*/  LDC.64 R118, c[0x0][0x2d8] ;  /* 0x0000b600ff767b82 */ /* 0x000e220000000a00 */
[----:B------:R-:W-:Y:S01]  /*2660*/  IADD3 R45, R24, -0x1, RZ ;  /* 0xffffffff182d7810 */ /* 0x000fe20007ffe0ff */
[----:B------:R-:W-:Y:S05]  /*2670*/  YIELD ;  /* 0x0000000000007946 */ /* 0x000fea0003800000 */
[----:B------:R-:W-:Y:S01]  /*2680*/  SHF.R.S32.HI R42, RZ, 0x1f, R45 ;  /* 0x0000001fff2a7819 */ /* 0x000fe2000001142d */
[----:B------:R-:W1:Y:S01]  /*2690*/  LDC R116, c[0x0][0x3d4] ;  /* 0x0000f500ff747b82 */ /* 0x000e620000000800 */
        /* <DEDUP_REMOVED lines=12> */
[----:B------:R-:W-:Y:S02]  /*2760*/  LEA.HI.X R53, R0, R119, R3, 0x1, P2 ;  /* 0x0000007700357211 */ /* 0x000fe400010f0c03 */
[----:B-1----:R-:W-:Y:S02]  /*2770*/  ISETP.GE.AND P2, PT, R116, 0x1, PT ;  /* 0x000000017400780c */ /* 0x002fe40003f46270 */
[----:B------:R-:W-:-:S02]  /*2780*/  LEA R54, P5, R4, R118, 0x1 ;  /* 0x0000007604367211 */ /* 0x000fc400078a08ff */
[----:B-----5:R-:W-:Y:S02]  /*2790*/  LEA R60, P6, R40, R118, 0x1 ;  /* 0x00000076283c7211 */ /* 0x020fe400078c08ff */
[----:B------:R-:W-:Y:S02]  /*27a0*/  ISETP.GT.AND P3, PT, R45, R124, PT ;  /* 0x0000007c2d00720c */ /* 0x000fe40003f64270 */
[-C--:B------:R-:W-:Y:S01]  /*27b0*/  LEA.HI.X R55, R4, R119.reuse, R24, 0x1, P5 ;  /* 0x0000007704377211 */ /* 0x080fe200028f0c18 */
[----:B------:R-:W-:Y:S01]  /*27c0*/  IMAD.MOV.U32 R24, RZ, RZ, R45 ;  /* 0x000000ffff187224 */ /* 0x000fe200078e002d */
[----:B------:R-:W-:Y:S02]  /*27d0*/  LEA.HI.X R61, R40, R119, R41, 0x1, P6 ;  /* 0x00000077283d7211 */ /* 0x000fe400030f0c29 */
[----:B------:R-:W-:Y:S01]  /*27e0*/  P2R R114, PR, RZ, 0x8 ;  /* 0x00000008ff727803 */ /* 0x000fe20000000000 */
[----:B--2---:R-:W-:-:S05]  /*27f0*/  IMAD R3, R17, 0x5000, R43 ;  /* 0x0000500011037824 */ /* 0x004fca00078e022b */
        /* <DEDUP_REMOVED lines=31> */
[----:B------:R-:W-:Y:S01]  /*29f0*/  ISETP.GE.AND P5, PT, R22, R116, PT ;  /* 0x000000741600720c */ /* 0x000fe20003fa6270 */
[----:B------:R-:W-:Y:S01]  /*2a00*/  IMAD.X R42, R0, 0x1, R20, P2 ;  /* 0x00000001002a7824 */ /* 0x000fe200010e0614 */
[----:B------:R-:W-:Y:S01]  /*2a10*/  LEA R40, P2, R41, UR4, 0x1 ;  /* 0x0000000429287c11 */ /* 0x000fe2000f8408ff */
[----:B------:R-:W-:Y:S01]  /*2a20*/  IMAD.X R44, R115, 0x1, R25, P4 ;  /* 0x00000001732c7824 */ /* 0x000fe200020e0619 */
[----:B------:R-:W-:-:S02]  /*2a30*/  CS2R R122, SRZ ;  /* 0x00000000007a7805 */ /* 0x000fc4000001ff00 */
[-C--:B------:R-:W-:Y:S02]  /*2a40*/  ISETP.GE.AND P4, PT, R216, R116.reuse, PT ;  /* 0x00000074d800720c */ /* 0x080fe40003f86270 */
[----:B------:R-:W-:Y:S01]  /*2a50*/  LEA.HI.X R41, R41, UR5, R42, 0x1, P2 ;  /* 0x0000000529297c11 */ /* 0x000fe200090f0c2a */
[----:B------:R-:W-:Y:S02]  /*2a60*/  ULDC.64 UR4, c[0x0][0x3e0] ;  /* 0x0000f80000047ab9 */ /* 0x000fe40000000a00 */
[C---:B------:R-:W-:Y:S02]  /*2a70*/  LEA R42, P2, R43.reuse, UR4, 0x1 ;  /* 0x000000042b2a7c11 */ /* 0x040fe4000f8408ff */
[----:B------:R0:W5:Y:S02]  /*2a80*/  @!P5 LDG.E.64 R120, desc[UR60][R40.64] ;  /* 0x0000003c2878d981 */ /* 0x000164000c1e1b00 */
        /* <DEDUP_REMOVED lines=16> */
.L_x_2308:
[----:B------:R-:W-:Y:S05]  /*2b90*/  BSYNC B1 ;  /* 0x0000000000017941 */ /* 0x000fea0003800000 */
.L_x_2307:
        /* <DEDUP_REMOVED lines=21> */
[----:B------:R-:W-:Y:S01]  /*2cf0*/  CS2R R80, SRZ ;  /* 0x0000000000507805 */ /* 0x000fe2000001ff00 */
[----:B------:R-:W-:Y:S01]  /*2d00*/  IMAD.MOV.U32 R42, RZ, RZ, R92 ;  /* 0x000000ffff2a7224 */ /* 0x000fe200078e005c */
[----:B------:R-:W-:Y:S02]  /*2d10*/  PRMT R155, R41, 0x7610, R155 ;  /* 0x00007610299b7816 */ /* 0x000fe4000000009b */
        /* <DEDUP_REMOVED lines=8> */
[----:B------:R-:W-:Y:S02]  /*2da0*/  MOV R41, R123 ;  /* 0x0000007b00297202 */ /* 0x000fe40000000f00 */
[----:B------:R-:W-:Y:S02]  /*2db0*/  PRMT R153, R153, 0x5410, R42 ;  /* 0x0000541099997816 */ /* 0x000fe4000000002a */
        /* <DEDUP_REMOVED lines=32> */
.L_x_2310:
[----:B------:R-:W-:Y:S05]  /*2fc0*/  BSYNC B1 ;  /* 0x0000000000017941 */ /* 0x000fea0003800000 */
.L_x_2309:
        /* <DEDUP_REMOVED lines=42> */
.L_x_2312:
[----:B------:R-:W-:Y:S05]  /*3270*/  BSYNC B1 ;  /* 0x0000000000017941 */ /* 0x000fea0003800000 */
.L_x_2311:
[----:B------:R-:W2:Y:S01]  /*3280*/  LDL R0, [R1+0x60] ;  /* 0x0000600001007983 */ /* 0x000ea20000100800 */
[----:B01----:R-:W-:Y:S01]  /*3290*/  IMAD.MOV.U32 R41, RZ, RZ, R71 ;  /* 0x000000ffff297224 */ /* 0x003fe200078e0047 */
[----:B------:R-:W-:Y:S01]  /*32a0*/  MOV R40, R70 ;  /* 0x0000004600287202 */ /* 0x000fe20000000f00 */
[----:B------:R-:W-:Y:S01]  /*32b0*/  IMAD.MOV.U32 R42, RZ, RZ, R74 ;  /* 0x000000ffff2a7224 */ /* 0x000fe200078e004a */
[----:B------:R-:W-:Y:S02]  /*32c0*/  PRMT R138, R134, 0x7610, R138 ;  /* 0x00007610868a7816 */ /* 0x000fe4000000008a */
[----:B------:R-:W-:Y:S01]  /*32d0*/  PRMT R145, R40, 0x5410, R41 ;  /* 0x0000541028917816 */ /* 0x000fe20000000029 */
[----:B------:R-:W-:Y:S01]  /*32e0*/  IMAD.MOV.U32 R40, RZ, RZ, R78 ;  /* 0x000000ffff287224 */ /* 0x000fe200078e004e */
[----:B------:R-:W-:Y:S01]  /*32f0*/  PRMT R150, R42, 0x7610, R150 ;  /* 0x000076102a967816 */ /* 0x000fe20000000096 */
[----:B------:R-:W-:Y:S01]  /*3300*/  IMAD.MOV.U32 R41, RZ, RZ, R79 ;  /* 0x000000ffff297224 */ /* 0x000fe200078e004f */
[----:B------:R-:W-:-:S02]  /*3310*/  MOV R42, R68 ;  /* 0x00000044002a7202 */ /* 0x000fc40000000f00 */
[----:B------:R-:W-:Y:S01]  /*3320*/  PRMT R157, R157, 0x5410, R40 ;  /* 0x000054109d9d7816 */ /* 0x000fe20000000028 */
[----:B------:R-:W-:Y:S01]  /*3330*/  IMAD.MOV.U32 R40, RZ, RZ, R72 ;  /* 0x000000ffff287224 */ /* 0x000fe200078e0048 */
[----:B------:R-:W-:Y:S02]  /*3340*/  PRMT R156, R41, 0x7610, R156 ;  /* 0x00007610299c7816 */ /* 0x000fe4000000009c */
[----:B------:R-:W-:Y:S01]  /*3350*/  PRMT R139, R42, 0x7610, R139 ;  /* 0x000076102a8b7816 */ /* 0x000fe2000000008b */
[----:B------:R-:W-:Y:S01]  /*3360*/  IMAD.MOV.U32 R42, RZ, RZ, R76 ;  /* 0x000000ffff2a7224 */ /* 0x000fe200078e004c */
[----:B------:R-:W-:-:S04]  /*3370*/  MOV R41, R73 ;  /* 0x0000004900297202 */ /* 0x000fc80000000f00 */
[----:B------:R-:W-:Y:S01]  /*3380*/  PRMT R146, R40, 0x5410, R41 ;  /* 0x0000541028927816 */ /* 0x000fe20000000029 */
[----:B------:R-:W-:Y:S01]  /*3390*/  IMAD.MOV.U32 R41, RZ, RZ, R81 ;  /* 0x000000ffff297224 */ /* 0x000fe200078e0051 */
[----:B------:R-:W-:Y:S01]  /*33a0*/  PRMT R151, R42, 0x7610, R151 ;  /* 0x000076102a977816 */ /* 0x000fe20000000097 */
[----:B-----5:R-:W-:Y:S01]  /*33b0*/  IMAD.MOV.U32 R42, RZ, RZ, R44 ;  /* 0x000000ffff2a7224 */ /* 0x020fe200078e002c */
[----:B------:R-:W-:Y:S02]  /*33c0*/  MOV R40, R80 ;  /* 0x0000005000287202 */ /* 0x000fe40000000f00 */
[----:B------:R-:W-:Y:S01]  /*33d0*/  PRMT R156, R156, 0x5410, R41 ;  /* 0x000054109c9c7816 */ /* 0x000fe20000000029 */
[----:B------:R-:W-:Y:S01]  /*33e0*/  IMAD.MOV.U32 R41, RZ, RZ, R51 ;  /* 0x000000ffff297224 */ /* 0x000fe200078e0033 */
[----:B------:R-:W-:Y:S01]  /*33f0*/  PRMT R157, R40, 0x7610, R157 ;  /* 0x00007610289d7816 */ /* 0x000fe2000000009d */
[----:B------:R-:W-:Y:S01]  /*3400*/  IMAD.MOV.U32 R40, RZ, RZ, R50 ;  /* 0x000000ffff287224 */ /* 0x000fe200078e0032 */
[----:B------:R-:W-:-:S02]  /*3410*/  PRMT R88, R42, 0x7610, R88 ;  /* 0x000076102a587816 */ /* 0x000fc40000000058 */
[----:B------:R-:W-:Y:S02]  /*3420*/  MOV R42, R56 ;  /* 0x00000038002a7202 */ /* 0x000fe40000000f00 */
        /* <DEDUP_REMOVED lines=10> */
[----:B--2---:R-:W-:Y:S01]  /*34d0*/  R2UR UR4, R0 ;  /* 0x00000000000472ca */ /* 0x004fe200000e0000 */
[----:B------:R-:W-:-:S05]  /*34e0*/  IMAD.MOV.U32 R0, RZ, RZ, R67 ;  /* 0x000000ffff007224 */ /* 0x000fca00078e0043 */
[----:B------:R-:W-:Y:S02]  /*34f0*/  PRMT R138, R138, 0x5410, R0 ;  /* 0x000054108a8a7816 */ /* 0x000fe40000000000 */
[----:B------:R-:W-:-:S04]  /*3500*/  MOV R0, R75 ;  /* 0x0000004b00007202 */ /* 0x000fc80000000f00 */
[----:B------:R-:W-:Y:S01]  /*3510*/  PRMT R150, R150, 0x5410, R0 ;  /* 0x0000541096967816 */ /* 0x000fe20000000000 */
[----:B------:R-:W-:Y:S01]  /*3520*/  IMAD.MOV.U32 R0, RZ, RZ, R69 ;  /* 0x000000ffff007224 */ /* 0x000fe200078e0045 */
[----:B------:R-:W-:-:S04]  /*3530*/  UISETP.NE.AND UP0, UPT, UR4, 0x3, UPT ;  /* 0x000000030400788c */ /* 0x000fc8000bf05270 */
[----:B------:R-:W-:Y:S01]  /*3540*/  PRMT R139, R139, 0x5410, R0 ;  /* 0x000054108b8b7816 */ /* 0x000fe20000000000 */
[----:B------:R-:W-:Y:S01]  /*3550*/  IMAD.MOV.U32 R0, RZ, RZ, R77 ;  /* 0x000000ffff007224 */ /* 0x000fe200078e004d */
[----:B------:R-:W-:-:S04]  /*3560*/  PLOP3.LUT P2, PT, PT, PT, UP0, 0x80, 0x0 ;  /* 0x000000000000781c */ /* 0x000fc80003f4f008 */
[----:B------:R-:W-:Y:S02]  /*3570*/  PRMT R151, R151, 0x5410, R0 ;  /* 0x0000541097977816 */ /* 0x000fe40000000000 */
[----:B------:R-:W-:-:S04]  /*3580*/  MOV R0, R45 ;  /* 0x0000002d00007202 */ /* 0x000fc80000000f00 */
[----:B------:R-:W-:Y:S01]  /*3590*/  PRMT R88, R88, 0x5410, R0 ;  /* 0x0000541058587816 */ /* 0x000fe20000000000 */
[----:B------:R-:W-:-:S05]  /*35a0*/  IMAD.MOV.U32 R0, RZ, RZ, R46 ;  /* 0x000000ffff007224 */ /* 0x000fca00078e002e */
[----:B------:R-:W-:Y:S01]  /*35b0*/  PRMT R89, R0, 0x7610, R89 ;  /* 0x0000761000597816 */ /* 0x000fe20000000059 */
[----:B------:R-:W-:-:S03]  /*35c0*/  IMAD.MOV.U32 R0, RZ, RZ, R49 ;  /* 0x000000ffff007224 */ /* 0x000fc600078e0031 */
[----:B------:R-:W-:Y:S02]  /*35d0*/  PRMT R89, R89, 0x5410, R41 ;  /* 0x0000541059597816 */ /* 0x000fe40000000029 */
[----:B------:R-:W-:Y:S01]  /*35e0*/  PRMT R91, R40, 0x5410, R0 ;  /* 0x00005410285b7816 */ /* 0x000fe20000000000 */
[----:B------:R-:W-:Y:S01]  /*35f0*/  IMAD.MOV.U32 R40, RZ, RZ, R64 ;  /* 0x000000ffff287224 */ /* 0x000fe200078e0040 */
[----:B------:R-:W-:Y:S01]  /*3600*/  MOV R41, R59 ;  /* 0x0000003b00297202 */ /* 0x000fe20000000f00 */
[----:B------:R-:W-:-:S03]  /*3610*/  IMAD.MOV.U32 R0, RZ, RZ, R65 ;  /* 0x000000ffff007224 */ /* 0x000fc600078e0041 */
[----:B------:R-:W-:Y:S02]  /*3620*/  PRMT R135, R42, 0x5410, R41 ;  /* 0x000054102a877816 */ /* 0x000fe40000000029 */
[----:B------:R-:W-:Y:S01]  /*3630*/  PRMT R137, R40, 0x5410, R0 ;  /* 0x0000541028897816 */ /* 0x000fe20000000000 */
[----:B------:R-:W-:Y:S06]  /*3640*/  @!P2 BRA `(.L_x_2313) ;  /* 0x000000000004a947 */ /* 0x000fec0003800000 */
[----:B------:R-:W-:Y:S01]  /*3650*/  BPT.TRAP 0x1 ;  /* 0x000000040000795c */ /* 0x000fe20000300000 */
.L_x_2313:
[----:B------:R-:W-:Y:S01]  /*3660*/  LEA R0, R17, R16, 0x3 ;  /* 0x0000001011007211 */ /* 0x000fe200078e18ff */
[----:B------:R-:W-:Y:S01]  /*3670*/  BSSY B1, `(.L_x_2314) ;  /* 0x0000004000017945 */ /* 0x000fe20003800000 */
[----:B------:R-:W-:-:S04]  /*3680*/  SHF.L.U32 R115, R221, 0x1f, RZ ;  /* 0x0000001fdd737819 */ /* 0x000fc800000006ff */
[----:B------:R-:W0:Y:S02]  /*3690*/  SYNCS.PHASECHK.TRANS64.TRYWAIT P6, [R0+URZ+0x38890], R115 ;  /* 0x03889073000075a7 */ /* 0x000e2400080c017f */
[----:B0-----:R-:W-:Y:S05]  /*36a0*/  @!P6 BRA `(.L_x_2315) ;  /* 0x000002a80084e947 */ /* 0x001fea0003800000 */
.L_x_2685:
[----:B------:R-:W-:Y:S05]  /*36b0*/  BSYNC B1 ;  /* 0x0000000000017941 */ /* 0x000fea0003800000 */
.L_x_2314:
        /* <DEDUP_REMOVED lines=9> */
[----:B------:R-:W-:Y:S01]  /*3750*/  SHF.R.U64 R148, R120, 0x10, R121 ;  /* 0x0000001078947819 */ /* 0x000fe20000001279 */
[----:B--2---:R-:W-:Y:S01]  /*3760*/  HADD2.F32 R152, -RZ, R43.H0_H0 ;  /* 0x2000002bff987230 */ /* 0x004fe20000004100 */
[----:B------:R-:W-:Y:S02]  /*3770*/  SHF.R.U32.HI R149, RZ, 0x10, R123 ;  /* 0x00000010ff957819 */ /* 0x000fe4000001167b */
        /* <DEDUP_REMOVED lines=15> */
[----:B------:R-:W-:-:S02]  /*3870*/  HADD2.F32 R123, -RZ, R153.H1_H1 ;  /* 0x30000099ff7b7230 */ /* 0x000fc40000004100 */
[-C--:B------:R-:W-:Y:S01]  /*3880*/  FFMA.FTZ R41, R41, R148.reuse, -R120 ;  /* 0x0000009429297223 */ /* 0x080fe20000010878 */
[--C-:B------:R-:W-:Y:S02]  /*3890*/  HADD2.F32 R149, -RZ, R40.reuse.H1_H1 ;  /* 0x30000028ff957230 */ /* 0x100fe40000004100 */
[----:B------:R-:W-:Y:S01]  /*38a0*/  FFMA.FTZ R120, R121, R148, R154 ;  /* 0x0000009479787223 */ /* 0x000fe2000001009a */
[----:B------:R-:W-:Y:S01]  /*38b0*/  HADD2.F32 R152, -RZ, R40.H0_H0 ;  /* 0x20000028ff987230 */ /* 0x000fe20000004100 */
[----:B------:R-:W-:Y:S01]  /*38c0*/  F2FP.F16.F32.PACK_AB R43, R122, R43 ;  /* 0x0000002b7a2b723e */ /* 0x000fe200000000ff */
[----:B------:R-:W-:Y:S02]  /*38d0*/  HADD2.F32 R121, -RZ, R155.H1_H1 ;  /* 0x3000009bff797230 */ /* 0x000fe40000004100 */
[----:B------:R-:W-:Y:S02]  /*38e0*/  HADD2.F32 R40, -RZ, R42.H1_H1 ;  /* 0x3000002aff287230 */ /* 0x000fe40000004100 */
[----:B------:R-:W-:Y:S01]  /*38f0*/  FMUL.FTZ R154, R152, R123 ;  /* 0x0000007b989a7220 */ /* 0x000fe20000410000 */
[----:B------:R-:W-:-:S02]  /*3900*/  HADD2.F32 R148, -RZ, R153.H0_H0 ;  /* 0x20000099ff947230 */ /* 0x000fc40000004100 */
[C---:B------:R-:W-:Y:S01]  /*3910*/  FMUL.FTZ R153, R149.reuse, R123 ;  /* 0x0000007b95997220 */ /* 0x040fe20000410000 */
[----:B------:R-:W-:Y:S02]  /*3920*/  HADD2.F32 R42, -RZ, R42.H0_H0 ;  /* 0x2000002aff2a7230 */ /* 0x000fe40000004100 */
[-C--:B------:R-:W-:Y:S01]  /*3930*/  FMUL.FTZ R123, R40, R121.reuse ;  /* 0x00000079287b7220 */ /* 0x080fe20000410000 */
[----:B------:R-:W-:Y:S02]  /*3940*/  HADD2.F32 R155, -RZ, R155.H0_H0 ;  /* 0x2000009bff9b7230 */ /* 0x000fe40000004100 */
[-C--:B------:R-:W-:Y:S01]  /*3950*/  FFMA.FTZ R153, R152, R148.reuse, -R153 ;  /* 0x0000009498997223 */ /* 0x080fe20000010899 */
[----:B------:R-:W-:Y:S01]  /*3960*/  FFMA.FTZ R154, R149, R148, R154 ;  /* 0x00000094959a7223 */ /* 0x000fe2000001009a */
[----:B------:R-:W-:Y:S01]  /*3970*/  FMUL.FTZ R121, R42, R121 ;  /* 0x000000792a797220 */ /* 0x000fe20000410000 */
[----:B------:R-:W-:Y:S01]  /*3980*/  F2FP.F16.F32.PACK_AB R41, R120, R41 ;  /* 0x000000297829723e */ /* 0x000fe200000000ff */
[----:B------:R-:W-:-:S02]  /*3990*/  FFMA.FTZ R123, R42, R155, -R123 ;  /* 0x0000009b2a7b7223 */ /* 0x000fc4000001087b */
[----:B------:R-:W-:Y:S01]  /*39a0*/  FFMA.FTZ R40, R40, R155, R121 ;  /* 0x0000009b28287223 */ /* 0x000fe20000010079 */
[----:B------:R-:W-:-:S04]  /*39b0*/  F2FP.F16.F32.PACK_AB R154, R154, R153 ;  /* 0x000000999a9a723e */ /* 0x000fc800000000ff */
[----:B------:R-:W-:Y:S01]  /*39c0*/  F2FP.F16.F32.PACK_AB R42, R40, R123 ;  /* 0x0000007b282a723e */ /* 0x000fe200000000ff */
[----:B------:R-:W-:-:S07]  /*39d0*/  IMAD.MOV.U32 R40, RZ, RZ, R154 ;  /* 0x000000ffff287224 */ /* 0x000fce00078e009a */
.L_x_2321:
[----:B------:R-:W-:Y:S05]  /*39e0*/  BSYNC B3 ;  /* 0x0000000000037941 */ /* 0x000fea0003800000 */
.L_x_2320:
[----:B--2---:R1:W-:Y:S02]  /*39f0*/  STG.E.128 desc[UR60][R60.64], R40 ;  /* 0x000000283c007986 */ /* 0x0043e4000c101d3c */
.L_x_2319:
[----:B------:R-:W-:Y:S05]  /*3a00*/  BSYNC B2 ;  /* 0x0000000000027941 */ /* 0x000fea0003800000 */
.L_x_2318:
[----:B------:R-:W-:Y:S01]  /*3a10*/  ISETP.NE.AND P3, PT, R10, RZ, PT ;  /* 0x000000ff0a00720c */ /* 0x000fe20003f65270 */
[----:B------:R-:W-:-:S12]  /*3a20*/  BSSY B2, `(.L_x_2322) ;  /* 0x0000031000027945 */ /* 0x000fd80003800000 */
[----:B------:R-:W-:Y:S05]  /*3a30*/  @!P3 BRA `(.L_x_2323) ;  /* 0x0000000000bcb947 */ /* 0x000fea0003800000 */
[----:B-1----:R1:W2:Y:S01]  /*3a40*/  LDS.128 R40, [R4+0x26c00] ;  /* 0x026c000004287984 */ /* 0x0022a20000000c00 */
        /* <DEDUP_REMOVED lines=44> */
.L_x_2325:
[----:B------:R-:W-:Y:S05]  /*3d10*/  BSYNC B3 ;  /* 0x0000000000037941 */ /* 0x000fea0003800000 */
.L_x_2324:
[----:B--2---:R2:W-:Y:S02]  /*3d20*/  STG.E.128 desc[UR60][R60.64+0x80], R40 ;  /* 0x000080283c007986 */ /* 0x0045e4000c101d3c */
.L_x_2323:
[----:B------:R-:W-:Y:S05]  /*3d30*/  BSYNC B2 ;  /* 0x0000000000027941 */ /* 0x000fea0003800000 */
.L_x_2322:
        /* <DEDUP_REMOVED lines=14> */
[----:B------:R-:W-:Y:S02]  /*3e20*/  HADD2.F32 R93, -RZ, R93.H0_H0 ;  /* 0x2000005dff5d7230 */ /* 0x000fe40000004100 */
[--C-:B------:R-:W-:Y:S02]  /*3e30*/  HADD2.F32 R94, -RZ, R43.reuse.H1_H1 ;  /* 0x3000002bff5e7230 */ /* 0x100fe40000004100 */
[----:B------:R-:W-:Y:S01]  /*3e40*/  FMUL.FTZ R120, R95, R92 ;  /* 0x0000005c5f787220 */ /* 0x000fe20000410000 */
[----:B------:R-:W-:-:S02]  /*3e50*/  HADD2.F32 R118, -RZ, R43.H0_H0 ;  /* 0x2000002bff767230 */ /* 0x000fc40000004100 */
[C---:B------:R-:W-:Y:S01]  /*3e60*/  FMUL.FTZ R92, R41.reuse, R92 ;  /* 0x0000005c295c7220 */ /* 0x040fe20000410000 */
[----:B------:R-:W-:Y:S02]  /*3e70*/  HADD2.F32 R86, -RZ, R86.H0_H0 ;  /* 0x20000056ff567230 */ /* 0x000fe40000004100 */
[-C--:B------:R-:W-:Y:S01]  /*3e80*/  FMUL.FTZ R43, R94, R93.reuse ;  /* 0x0000005d5e2b7220 */ /* 0x080fe20000410000 */
[----:B------:R-:W-:Y:S02]  /*3e90*/  HADD2.F32 R87, -RZ, R87.H0_H0 ;  /* 0x20000057ff577230 */ /* 0x000fe40000004100 */
[C---:B------:R-:W-:Y:S01]  /*3ea0*/  FMUL.FTZ R93, R118.reuse, R93 ;  /* 0x0000005d765d7220 */ /* 0x040fe20000410000 */
[----:B------:R-:W-:Y:S02]  /*3eb0*/  HADD2.F32 R119, -RZ, R42.H0_H0 ;  /* 0x2000002aff777230 */ /* 0x000fe40000004100 */
[-C--:B------:R-:W-:Y:S01]  /*3ec0*/  FFMA.FTZ R120, R41, R86.reuse, -R120 ;  /* 0x0000005629787223 */ /* 0x080fe20000010878 */
[----:B------:R-:W-:Y:S01]  /*3ed0*/  FFMA.FTZ R95, R95, R86, R92 ;  /* 0x000000565f5f7223 */ /* 0x000fe2000001005c */
[-C--:B------:R-:W-:Y:S01]  /*3ee0*/  FFMA.FTZ R43, R118, R87.reuse, -R43 ;  /* 0x00000057762b7223 */ /* 0x080fe2000001082b */
[----:B------:R-:W-:Y:S01]  /*3ef0*/  FFMA.FTZ R94, R94, R87, R93 ;  /* 0x000000575e5e7223 */ /* 0x000fe2000001005d */
[----:B------:R-:W-:-:S02]  /*3f00*/  HADD2.F32 R86, -RZ, R162.H0_H0 ;  /* 0x200000a2ff567230 */ /* 0x000fc40000004100 */
[----:B------:R-:W-:Y:S02]  /*3f10*/  HADD2.F32 R162, -RZ, R162.H1_H1 ;  /* 0x300000a2ffa27230 */ /* 0x000fe40000004100 */
[----:B------:R-:W-:Y:S01]  /*3f20*/  HADD2.F32 R87, -RZ, R40.H1_H1 ;  /* 0x30000028ff577230 */ /* 0x000fe20000004100 */
[----:B------:R-:W-:Y:S01]  /*3f30*/  F2FP.F16.F32.PACK_AB R43, R94, R43 ;  /* 0x0000002b5e2b723e */ /* 0x000fe200000000ff */
[----:B------:R-:W-:Y:S02]  /*3f40*/  HADD2.F32 R93, -RZ, R42.H1_H1 ;  /* 0x3000002aff5d7230 */ /* 0x000fe40000004100 */
[----:B------:R-:W-:Y:S02]  /*3f50*/  HADD2.F32 R40, -RZ, R40.H0_H0 ;  /* 0x20000028ff287230 */ /* 0x000fe40000004100 */
[----:B------:R-:W-:Y:S01]  /*3f60*/  FMUL.FTZ R121, R87, R86 ;  /* 0x0000005657797220 */ /* 0x000fe20000410000 */
[--C-:B------:R-:W-:Y:S02]  /*3f70*/  HADD2.F32 R41, -RZ, R160.reuse.H0_H0 ;  /* 0x200000a0ff297230 */ /* 0x100fe40000004100 */
[----:B------:R-:W-:Y:S01]  /*3f80*/  FMUL.FTZ R42, R93, R162 ;  /* 0x000000a25d2a7220 */ /* 0x000fe20000410000 */
[----:B------:R-:W-:-:S02]  /*3f90*/  HADD2.F32 R160, -RZ, R160.H1_H1 ;  /* 0x300000a0ffa07230 */ /* 0x000fc40000004100 */
[C---:B------:R-:W-:Y:S01]  /*3fa0*/  FMUL.FTZ R86, R40.reuse, R86 ;  /* 0x0000005628567220 */ /* 0x040fe20000410000 */
[----:B------:R-:W-:Y:S01]  /*3fb0*/  FMUL.FTZ R162, R119, R162 ;  /* 0x000000a277a27220 */ /* 0x000fe20000410000 */
[-C--:B------:R-:W-:Y:S02]  /*3fc0*/  FFMA.FTZ R121, R40, R41.reuse, -R121 ;  /* 0x0000002928797223 */ /* 0x080fe40000010879 */
[----:B------:R-:W-:Y:S01]  /*3fd0*/  FFMA.FTZ R86, R87, R41, R86 ;  /* 0x0000002957567223 */ /* 0x000fe20000010056 */
[-C--:B------:R-:W-:Y:S01]  /*3fe0*/  FFMA.FTZ R42, R119, R160.reuse, -R42 ;  /* 0x000000a0772a7223 */ /* 0x080fe2000001082a */
[----:B------:R-:W-:Y:S01]  /*3ff0*/  FFMA.FTZ R93, R93, R160, R162 ;  /* 0x000000a05d5d7223 */ /* 0x000fe200000100a2 */
[----:B------:R-:W-:Y:S02]  /*4000*/  F2FP.F16.F32.PACK_AB R41, R95, R120 ;  /* 0x000000785f29723e */ /* 0x000fe400000000ff */
[----:B------:R-:W-:Y:S02]  /*4010*/  F2FP.F16.F32.PACK_AB R40, R86, R121 ;  /* 0x000000795628723e */ /* 0x000fe400000000ff */
[----:B------:R-:W-:-:S07]  /*4020*/  F2FP.F16.F32.PACK_AB R42, R93, R42 ;  /* 0x0000002a5d2a723e */ /* 0x000fce00000000ff */
.L_x_2329:
[----:B------:R-:W-:Y:S05]  /*4030*/  BSYNC B3 ;  /* 0x0000000000037941 */ /* 0x000fea0003800000 */
.L_x_2328:
[----:B--2---:R3:W-:Y:S02]  /*4040*/  STG.E.128 desc[UR60][R60.64+0x100], R40 ;  /* 0x000100283c007986 */ /* 0x0047e4000c101d3c */
.L_x_2327:
[----:B------:R-:W-:Y:S05]  /*4050*/  BSYNC B2 ;  /* 0x0000000000027941 */ /* 0x000fea0003800000 */
.L_x_2326:
[----:B------:R-:W-:-:S13]  /*4060*/  ISETP.NE.AND P3, PT, R8, RZ, PT ;  /* 0x000000ff0800720c */ /* 0x000fda0003f65270 */
[----:B------:R-:W-:Y:S05]  /*4070*/  @!P3 BRA `(.L_x_2317) ;  /* 0x0000000000bcb947 */ /* 0x000fea0003800000 */
[----:B-123--:R1:W2:Y:S01]  /*4080*/  LDS.128 R40, [R4+0x2bc00] ;  /* 0x02bc000004287984 */ /* 0x00e2a20000000c00 */
[----:B------:R-:W-:Y:S01]  /*4090*/  ISETP.GE.AND P3, PT, R217, R116, PT ;  /* 0x00000074d900720c */ /* 0x000fe20003f66270 */
[----:B------:R-:W-:-:S12]  /*40a0*/  BSSY B2, `(.L_x_2330) ;  /* 0x000002b000027945 */ /* 0x000fd80003800000 */
[----:B-1----:R-:W-:Y:S05]  /*40b0*/  @P3 BRA `(.L_x_2331) ;  /* 0x0000000000a43947 */ /* 0x002fea0003800000 */
[----:B------:R-:W-:Y:S01]  /*40c0*/  SHF.R.U64 R86, R82, 0x10, R83 ;  /* 0x0000001052567819 */ /* 0x000fe20000001253 */
[----:B--2---:R-:W-:Y:S01]  /*40d0*/  HADD2.F32 R92, -RZ, R41.H1_H1 ;  /* 0x30000029ff5c7230 */ /* 0x004fe20000004100 */
[----:B------:R-:W-:Y:S02]  /*40e0*/  SHF.R.U64 R87, R84, 0x10, R85 ;  /* 0x0000001054577819 */ /* 0x000fe40000001255 */
[----:B------:R-:W-:Y:S02]  /*40f0*/  SHF.R.U32.HI R82, RZ, 0x10, R83 ;  /* 0x00000010ff527819 */ /* 0x000fe40000011653 */
[----:B------:R-:W-:Y:S01]  /*4100*/  SHF.R.U32.HI R93, RZ, 0x10, R85 ;  /* 0x00000010ff5d7819 */ /* 0x000fe20000011655 */
[----:B------:R-:W-:Y:S01]  /*4110*/  HADD2.F32 R87, -RZ, R87.H0_H0 ;  /* 0x20000057ff577230 */ /* 0x000fe20000004100 */
[----:B------:R-:W-:Y:S01]  /*4120*/  MOV R83, R43 ;  /* 0x0000002b00537202 */ /* 0x000fe20000000f00 */
[----:B------:R-:W-:Y:S02]  /*4130*/  HADD2.F32 R43, -RZ, R86.H0_H0 ;  /* 0x20000056ff2b7230 */ /* 0x000fe40000004100 */
[----:B------:R-:W-:-:S02]  /*4140*/  HADD2.F32 R86, -RZ, R41.H0_H0 ;  /* 0x20000029ff567230 */ /* 0x000fc40000004100 */
[-C--:B------:R-:W-:Y:S01]  /*4150*/  FMUL.FTZ R41, R92, R87.reuse ;  /* 0x000000575c297220 */ /* 0x080fe20000410000 */
[----:B------:R-:W-:Y:S02]  /*4160*/  HADD2.F32 R93, -RZ, R93.H0_H0 ;  /* 0x2000005dff5d7230 */ /* 0x000fe40000004100 */
[--C-:B------:R-:W-:Y:S02]  /*4170*/  HADD2.F32 R84, -RZ, R83.reuse.H1_H1 ;  /* 0x30000053ff547230 */ /* 0x100fe40000004100 */
[C---:B------:R-:W-:Y:S01]  /*4180*/  FMUL.FTZ R87, R86.reuse, R87 ;  /* 0x0000005756577220 */ /* 0x040fe20000410000 */
[----:B------:R-:W-:Y:S02]  /*4190*/  HADD2.F32 R83, -RZ, R83.H0_H0 ;  /* 0x20000053ff537230 */ /* 0x000fe40000004100 */
[----:B------:R-:W-:Y:S01]  /*41a0*/  FFMA.FTZ R41, R86, R43, -R41 ;  /* 0x0000002b56297223 */ /* 0x000fe20000010829 */
[----:B------:R-:W-:Y:S02]  /*41b0*/  HADD2.F32 R85, -RZ, R82.H0_H0 ;  /* 0x20000052ff557230 */ /* 0x000fe40000004100 */
[----:B------:R-:W-:Y:S01]  /*41c0*/  FMUL.FTZ R94, R84, R93 ;  /* 0x0000005d545e7220 */ /* 0x000fe20000410000 */
[----:B------:R-:W-:Y:S01]  /*41d0*/  FFMA.FTZ R82, R92, R43, R87 ;  /* 0x0000002b5c527223 */ /* 0x000fe20000010057 */
[----:B------:R-:W-:Y:S01]  /*41e0*/  FMUL.FTZ R93, R83, R93 ;  /* 0x0000005d535d7220 */ /* 0x000fe20000410000 */
[----:B------:R-:W-:-:S02]  /*41f0*/  HADD2.F32 R87, -RZ, R159.H0_H0 ;  /* 0x2000009fff577230 */ /* 0x000fc40000004100 */
[-C--:B------:R-:W-:Y:S01]  /*4200*/  FFMA.FTZ R43, R83, R85.reuse, -R94 ;  /* 0x00000055532b7223 */ /* 0x080fe2000001085e */
[--C-:B------:R-:W-:Y:S02]  /*4210*/  HADD2.F32 R83, -RZ, R40.reuse.H1_H1 ;  /* 0x30000028ff537230 */ /* 0x100fe40000004100 */
[----:B------:R-:W-:Y:S01]  /*4220*/  FFMA.FTZ R84, R84, R85, R93 ;  /* 0x0000005554547223 */ /* 0x000fe2000001005d */
[----:B------:R-:W-:Y:S01]  /*4230*/  HADD2.F32 R40, -RZ, R40.H0_H0 ;  /* 0x20000028ff287230 */ /* 0x000fe20000004100 */
[----:B------:R-:W-:Y:S01]  /*4240*/  F2FP.F16.F32.PACK_AB R41, R82, R41 ;  /* 0x000000295229723e */ /* 0x000fe200000000ff */
[--C-:B------:R-:W-:Y:S02]  /*4250*/  HADD2.F32 R85, -RZ, R42.reuse.H1_H1 ;  /* 0x3000002aff557230 */ /* 0x100fe40000004100 */
[-C--:B------:R-:W-:Y:S01]  /*4260*/  FMUL.FTZ R93, R83, R87.reuse ;  /* 0x00000057535d7220 */ /* 0x080fe20000410000 */
[----:B------:R-:W-:Y:S02]  /*4270*/  HADD2.F32 R159, -RZ, R159.H1_H1 ;  /* 0x3000009fff9f7230 */ /* 0x000fe40000004100 */
[----:B------:R-:W-:Y:S01]  /*4280*/  FMUL.FTZ R92, R40, R87 ;  /* 0x00000057285c7220 */ /* 0x000fe20000410000 */
[----:B------:R-:W-:Y:S01]  /*4290*/  HADD2.F32 R42, -RZ, R42.H0_H0 ;  /* 0x2000002aff2a7230 */ /* 0x000fe20000004100 */
[----:B------:R-:W-:Y:S01]  /*42a0*/  F2FP.F16.F32.PACK_AB R43, R84, R43 ;  /* 0x0000002b542b723e */ /* 0x000fe200000000ff */
[----:B------:R-:W-:-:S02]  /*42b0*/  HADD2.F32 R86, -RZ, R158.H1_H1 ;  /* 0x3000009eff567230 */ /* 0x000fc40000004100 */
[-C--:B------:R-:W-:Y:S01]  /*42c0*/  FMUL.FTZ R87, R85, R159.reuse ;  /* 0x0000009f55577220 */ /* 0x080fe20000410000 */
[----:B------:R-:W-:Y:S02]  /*42d0*/  HADD2.F32 R158, -RZ, R158.H0_H0 ;  /* 0x2000009eff9e7230 */ /* 0x000fe40000004100 */
[----:B------:R-:W-:Y:S01]  /*42e0*/  FMUL.FTZ R94, R42, R159 ;  /* 0x0000009f2a5e7220 */ /* 0x000fe20000410000 */
[-C--:B------:R-:W-:Y:S01]  /*42f0*/  FFMA.FTZ R93, R40, R86.reuse, -R93 ;  /* 0x00000056285d7223 */ /* 0x080fe2000001085d */
[----:B------:R-:W-:Y:S01]  /*4300*/  FFMA.FTZ R92, R83, R86, R92 ;  /* 0x00000056535c7223 */ /* 0x000fe2000001005c */
[-C--:B------:R-:W-:Y:S01]  /*4310*/  FFMA.FTZ R87, R42, R158.reuse, -R87 ;  /* 0x0000009e2a577223 */ /* 0x080fe20000010857 */
[----:B------:R-:W-:-:S03]  /*4320*/  FFMA.FTZ R94, R85, R158, R94 ;  /* 0x0000009e555e7223 */ /* 0x000fc6000001005e */
[----:B------:R-:W-:Y:S02]  /*4330*/  F2FP.F16.F32.PACK_AB R40, R92, R93 ;  /* 0x0000005d5c28723e */ /* 0x000fe400000000ff */
[----:B------:R-:W-:-:S07]  /*4340*/  F2FP.F16.F32.PACK_AB R42, R94, R87 ;  /* 0x000000575e2a723e */ /* 0x000fce00000000ff */
.L_x_2331:
[----:B------:R-:W-:Y:S05]  /*4350*/  BSYNC B2 ;  /* 0x0000000000027941 */ /* 0x000fea0003800000 */
.L_x_2330:
[----:B--2---:R4:W-:Y:S02]  /*4360*/  STG.E.128 desc[UR60][R60.64+0x180], R40 ;  /* 0x000180283c007986 */ /* 0x0049e4000c101d3c */
.L_x_2317:
[----:B------:R-:W-:Y:S05]  /*4370*/  BSYNC B1 ;  /* 0x0000000000017941 */ /* 0x000fea0003800000 */
.L_x_2316:
        /* <DEDUP_REMOVED lines=11> */
[----:B------:R-:W-:Y:S01]  /*4430*/  SHF.R.U32.HI R83, RZ, 0x10, R79 ;  /* 0x00000010ff537819 */ /* 0x000fe2000001164f */
[----:B------:R-:W-:Y:S01]  /*4440*/  IMAD.MOV.U32 R60, RZ, RZ, R40 ;  /* 0x000000ffff3c7224 */ /* 0x000fe200078e0028 */
[--C-:B------:R-:W-:Y:S01]  /*4450*/  SHF.R.U64 R79, R80, 0x10, R81.reuse ;  /* 0x00000010504f7819 */ /* 0x100fe20000001251 */
[--C-:B------:R-:W-:Y:S01]  /*4460*/  HADD2.F32 R43, -RZ, R41.reuse.H1_H1 ;  /* 0x30000029ff2b7230 */ /* 0x100fe20000004100 */
[----:B------:R-:W-:Y:S01]  /*4470*/  SHF.R.U32.HI R82, RZ, 0x10, R81 ;  /* 0x00000010ff527819 */ /* 0x000fe20000011651 */
[----:B------:R-:W-:Y:S02]  /*4480*/  HADD2.F32 R40, -RZ, R41.H0_H0 ;  /* 0x20000029ff287230 */ /* 0x000fe40000004100 */
        /* <DEDUP_REMOVED lines=8> */
[----:B------:R-:W-:Y:S02]  /*4510*/  HADD2.F32 R80, -RZ, R83.H0_H0 ;  /* 0x20000053ff507230 */ /* 0x000fe40000004100 */
[----:B------:R-:W-:Y:S01]  /*4520*/  FMUL.FTZ R82, R61, R82 ;  /* 0x000000523d527220 */ /* 0x000fe20000410000 */
[-C--:B------:R-:W-:Y:S01]  /*4530*/  FFMA.FTZ R40, R40, R78.reuse, -R81 ;  /* 0x0000004e28287223 */ /* 0x080fe20000010851 */
[----:B------:R-:W-:Y:S01]  /*4540*/  FFMA.FTZ R81, R43, R78, R84 ;  /* 0x0000004e2b517223 */ /* 0x000fe20000010054 */
[-C--:B------:R-:W-:Y:S01]  /*4550*/  FFMA.FTZ R86, R61, R80.reuse, -R86 ;  /* 0x000000503d567223 */ /* 0x080fe20000010856 */
[----:B------:R-:W-:Y:S01]  /*4560*/  FFMA.FTZ R85, R41, R80, R82 ;  /* 0x0000005029557223 */ /* 0x000fe20000010052 */
[----:B------:R-:W-:-:S02]  /*4570*/  HADD2.F32 R61, -RZ, R157.H1_H1 ;  /* 0x3000009dff3d7230 */ /* 0x000fc40000004100 */
[----:B------:R-:W-:Y:S02]  /*4580*/  HADD2.F32 R78, -RZ, R156.H1_H1 ;  /* 0x3000009cff4e7230 */ /* 0x000fe40000004100 */
[----:B------:R-:W-:Y:S02]  /*4590*/  HADD2.F32 R41, -RZ, R60.H1_H1 ;  /* 0x3000003cff297230 */ /* 0x000fe40000004100 */
        /* <DEDUP_REMOVED lines=12> */
[----:B------:R-:W-:Y:S01]  /*4660*/  FFMA.FTZ R78, R43, R156, R78 ;  /* 0x0000009c2b4e7223 */ /* 0x000fe2000001004e */
[----:B------:R-:W-:-:S02]  /*4670*/  F2FP.F16.F32.PACK_AB R41, R81, R40 ;  /* 0x000000285129723e */ /* 0x000fc400000000ff */
[----:B------:R-:W-:Y:S02]  /*4680*/  F2FP.F16.F32.PACK_AB R43, R85, R86 ;  /* 0x00000056552b723e */ /* 0x000fe400000000ff */
[----:B------:R-:W-:Y:S02]  /*4690*/  F2FP.F16.F32.PACK_AB R40, R80, R79 ;  /* 0x0000004f5028723e */ /* 0x000fe400000000ff */
[----:B------:R-:W-:-:S07]  /*46a0*/  F2FP.F16.F32.PACK_AB R42, R78, R83 ;  /* 0x000000534e2a723e */ /* 0x000fce00000000ff */
.L_x_2337:
[----:B------:R-:W-:Y:S05]  /*46b0*/  BSYNC B3 ;  /* 0x0000000000037941 */ /* 0x000fea0003800000 */
.L_x_2336:
[----:B--2---:R1:W-:Y:S02]  /*46c0*/  STG.E.128 desc[UR60][R54.64], R40 ;  /* 0x0000002836007986 */ /* 0x0043e4000c101d3c */
.L_x_2335:
[----:B------:R-:W-:Y:S05]  /*46d0*/  BSYNC B2 ;  /* 0x0000000000027941 */ /* 0x000fea0003800000 */
.L_x_2334:
        /* <DEDUP_REMOVED lines=13> */
[----:B------:R-:W-:Y:S01]  /*47b0*/  MOV R60, R42 ;  /* 0x0000002a003c7202 */ /* 0x000fe20000000f00 */
[----:B------:R-:W-:Y:S01]  /*47c0*/  HADD2.F32 R42, -RZ, R41.H1_H1 ;  /* 0x30000029ff2a7230 */ /* 0x000fe20000004100 */
[----:B------:R-:W-:Y:S01]  /*47d0*/  SHF.R.U32.HI R78, RZ, 0x10, R77 ;  /* 0x00000010ff4e7819 */ /* 0x000fe2000001164d */
[----:B------:R-:W-:Y:S02]  /*47e0*/  HADD2.F32 R75, -RZ, R75.H0_H0 ;  /* 0x2000004bff4b7230 */ /* 0x000fe40000004100 */
[----:B------:R-:W-:-:S02]  /*47f0*/  HADD2.F32 R41, -RZ, R41.H0_H0 ;  /* 0x20000029ff297230 */ /* 0x000fc40000004100 */
[----:B------:R-:W-:Y:S02]  /*4800*/  HADD2.F32 R78, -RZ, R78.H0_H0 ;  /* 0x2000004eff4e7230 */ /* 0x000fe40000004100 */
[CC--:B------:R-:W-:Y:S01]  /*4810*/  FMUL.FTZ R80, R42.reuse, R75.reuse ;  /* 0x0000004b2a507220 */ /* 0x0c0fe20000410000 */
[----:B------:R-:W-:Y:S02]  /*4820*/  HADD2.F32 R76, -RZ, R79.H0_H0 ;  /* 0x2000004fff4c7230 */ /* 0x000fe40000004100 */
[C---:B------:R-:W-:Y:S01]  /*4830*/  FMUL.FTZ R75, R41.reuse, R75 ;  /* 0x0000004b294b7220 */ /* 0x040fe20000410000 */
[----:B------:R-:W-:Y:S01]  /*4840*/  FFMA.FTZ R80, R41, R74, -R80 ;  /* 0x0000004a29507223 */ /* 0x000fe20000010850 */
[----:B------:R-:W-:Y:S02]  /*4850*/  FMUL.FTZ R82, R61, R78 ;  /* 0x0000004e3d527220 */ /* 0x000fe40000410000 */
[----:B------:R-:W-:Y:S01]  /*4860*/  FFMA.FTZ R77, R42, R74, R75 ;  /* 0x0000004a2a4d7223 */ /* 0x000fe2000001004b */
        /* <DEDUP_REMOVED lines=23> */
.L_x_2341:
[----:B------:R-:W-:Y:S05]  /*49e0*/  BSYNC B3 ;  /* 0x0000000000037941 */ /* 0x000fea0003800000 */
.L_x_2340:
[----:B--2---:R1:W-:Y:S02]  /*49f0*/  STG.E.128 desc[UR60][R54.64+0x80], R40 ;  /* 0x0000802836007986 */ /* 0x0043e4000c101d3c */
.L_x_2339:
[----:B------:R-:W-:Y:S05]  /*4a00*/  BSYNC B2 ;  /* 0x0000000000027941 */ /* 0x000fea0003800000 */
.L_x_2338:
        /* <DEDUP_REMOVED lines=48> */
.L_x_2345:
[----:B------:R-:W-:Y:S05]  /*4d10*/  BSYNC B3 ;  /* 0x0000000000037941 */ /* 0x000fea0003800000 */
.L_x_2344:
[----:B--2---:R1:W-:Y:S02]  /*4d20*/  STG.E.128 desc[UR60][R54.64+0x100], R40 ;  /* 0x0001002836007986 */ /* 0x0043e4000c101d3c */
.L_x_2343:
[----:B------:R-:W-:Y:S05]  /*4d30*/  BSYNC B2 ;  /* 0x0000000000027941 */ /* 0x000fea0003800000 */
.L_x_2342:
        /* <DEDUP_REMOVED lines=47> */
.L_x_2347:
[----:B------:R-:W-:Y:S05]  /*5030*/  BSYNC B2 ;  /* 0x0000000000027941 */ /* 0x000fea0003800000 */
.L_x_2346:
[----:B--2---:R1:W-:Y:S02]  /*5040*/  STG.E.128 desc[UR60][R54.64+0x180], R40 ;  /* 0x0001802836007986 */ /* 0x0043e4000c101d3c */
.L_x_2333:
[----:B------:R-:W-:Y:S05]  /*5050*/  BSYNC B1 ;  /* 0x0000000000017941 */ /* 0x000fea0003800000 */
.L_x_2332:
        /* <DEDUP_REMOVED lines=9> */
[----:B--2---:R-:W-:Y:S01]  /*50f0*/  HADD2.F32 R55, -RZ, R43.H1_H1 ;  /* 0x3000002bff377230 */ /* 0x004fe20000004100 */
[----:B------:R-:W-:Y:S01]  /*5100*/  MOV R54, R42 ;  /* 0x0000002a00367202 */ /* 0x000fe20000000f00 */
[----:B------:R-:W-:Y:S01]  /*5110*/  HADD2.F32 R42, -RZ, R41.H1_H1 ;  /* 0x30000029ff2a7230 */ /* 0x000fe20000004100 */
[----:B------:R-:W-:Y:S01]  /*5120*/  SHF.R.U64 R60, R62, 0x10, R63 ;  /* 0x000000103e3c7819 */ /* 0x000fe2000000123f */
[----:B------:R-:W-:Y:S01]  /*5130*/  HADD2.F32 R61, -RZ, R61.H0_H0 ;  /* 0x2000003dff3d7230 */ /* 0x000fe20000004100 */
[----:B------:R-:W-:Y:S01]  /*5140*/  SHF.R.U32.HI R64, RZ, 0x10, R65 ;  /* 0x00000010ff407819 */ /* 0x000fe20000011641 */
[----:B------:R-:W-:Y:S01]  /*5150*/  HADD2.F32 R41, -RZ, R41.H0_H0 ;  /* 0x20000029ff297230 */ /* 0x000fe20000004100 */
[----:B------:R-:W-:Y:S01]  /*5160*/  SHF.R.U32.HI R62, RZ, 0x10, R63 ;  /* 0x00000010ff3e7819 */ /* 0x000fe2000001163f */
        /* <DEDUP_REMOVED lines=8> */
[-C--:B------:R-:W-:Y:S01]  /*51f0*/  FMUL.FTZ R68, R55, R64.reuse ;  /* 0x0000004037447220 */ /* 0x080fe20000410000 */
[--C-:B------:R-:W-:Y:S02]  /*5200*/  HADD2.F32 R60, -RZ, R137.reuse.H0_H0 ;  /* 0x20000089ff3c7230 */ /* 0x100fe40000004100 */
[----:B------:R-:W-:Y:S01]  /*5210*/  FMUL.FTZ R64, R43, R64 ;  /* 0x000000402b407220 */ /* 0x000fe20000410000 */
[----:B------:R-:W-:-:S02]  /*5220*/  HADD2.F32 R137, -RZ, R137.H1_H1 ;  /* 0x30000089ff897230 */ /* 0x000fc40000004100 */
[-C--:B------:R-:W-:Y:S01]  /*5230*/  FFMA.FTZ R68, R43, R62.reuse, -R68 ;  /* 0x0000003e2b447223 */ /* 0x080fe20000010844 */
[----:B------:R-:W-:Y:S02]  /*5240*/  HADD2.F32 R41, -RZ, R40.H1_H1 ;  /* 0x30000028ff297230 */ /* 0x000fe40000004100 */
[----:B------:R-:W-:Y:S01]  /*5250*/  FFMA.FTZ R67, R55, R62, R64 ;  /* 0x0000003e37437223 */ /* 0x000fe20000010040 */
[----:B------:R-:W-:Y:S02]  /*5260*/  HADD2.F32 R42, -RZ, R54.H1_H1 ;  /* 0x30000036ff2a7230 */ /* 0x000fe40000004100 */
[----:B------:R-:W-:Y:S02]  /*5270*/  HADD2.F32 R40, -RZ, R40.H0_H0 ;  /* 0x20000028ff287230 */ /* 0x000fe40000004100 */
[----:B------:R-:W-:Y:S01]  /*5280*/  FMUL.FTZ R61, R41, R60 ;  /* 0x0000003c293d7220 */ /* 0x000fe20000410000 */
[----:B------:R-:W-:Y:S02]  /*5290*/  HADD2.F32 R54, -RZ, R54.H0_H0 ;  /* 0x20000036ff367230 */ /* 0x000fe40000004100 */
[----:B------:R-:W-:Y:S01]  /*52a0*/  FMUL.FTZ R65, R42, R137 ;  /* 0x000000892a417220 */ /* 0x000fe20000410000 */
[----:B------:R-:W-:-:S02]  /*52b0*/  HADD2.F32 R43, -RZ, R136.H0_H0 ;  /* 0x20000088ff2b7230 */ /* 0x000fc40000004100 */
[----:B------:R-:W-:Y:S01]  /*52c0*/  FMUL.FTZ R60, R40, R60 ;  /* 0x0000003c283c7220 */ /* 0x000fe20000410000 */
[----:B------:R-:W-:Y:S02]  /*52d0*/  HADD2.F32 R55, -RZ, R136.H1_H1 ;  /* 0x30000088ff377230 */ /* 0x000fe40000004100 */
[----:B------:R-:W-:Y:S01]  /*52e0*/  FMUL.FTZ R137, R54, R137 ;  /* 0x0000008936897220 */ /* 0x000fe20000410000 */
[-C--:B------:R-:W-:Y:S01]  /*52f0*/  FFMA.FTZ R61, R40, R43.reuse, -R61 ;  /* 0x0000002b283d7223 */ /* 0x080fe2000001083d */
[----:B------:R-:W-:Y:S01]  /*5300*/  FFMA.FTZ R60, R41, R43, R60 ;  /* 0x0000002b293c7223 */ /* 0x000fe2000001003c */
[-C--:B------:R-:W-:Y:S01]  /*5310*/  FFMA.FTZ R65, R54, R55.reuse, -R65 ;  /* 0x0000003736417223 */ /* 0x080fe20000010841 */
[----:B------:R-:W-:Y:S01]  /*5320*/  FFMA.FTZ R42, R42, R55, R137 ;  /* 0x000000372a2a7223 */ /* 0x000fe20000010089 */
[----:B------:R-:W-:Y:S02]  /*5330*/  F2FP.F16.F32.PACK_AB R41, R63, R66 ;  /* 0x000000423f29723e */ /* 0x000fe400000000ff */
[----:B------:R-:W-:-:S02]  /*5340*/  F2FP.F16.F32.PACK_AB R43, R67, R68 ;  /* 0x00000044432b723e */ /* 0x000fc400000000ff */
[----:B------:R-:W-:Y:S02]  /*5350*/  F2FP.F16.F32.PACK_AB R40, R60, R61 ;  /* 0x0000003d3c28723e */ /* 0x000fe400000000ff */
[----:B------:R-:W-:-:S07]  /*5360*/  F2FP.F16.F32.PACK_AB R42, R42, R65 ;  /* 0x000000412a2a723e */ /* 0x000fce00000000ff */
.L_x_2352:
[----:B------:R-:W-:Y:S05]  /*5370*/  BSYNC B2 ;  /* 0x0000000000027941 */ /* 0x000fea0003800000 */
.L_x_2351:
[----:B--2---:R1:W-:Y:S02]  /*5380*/  STG.E.128 desc[UR60][R52.64], R40 ;  /* 0x0000002834007986 */ /* 0x0043e4000c101d3c */
.L_x_2350:
[----:B------:R-:W-:Y:S05]  /*5390*/  BSYNC B1 ;  /* 0x0000000000017941 */ /* 0x000fea0003800000 */
.L_x_2349:
        /* <DEDUP_REMOVED lines=48> */
.L_x_2356:
[----:B------:R-:W-:Y:S05]  /*56a0*/  BSYNC B2 ;  /* 0x0000000000027941 */ /* 0x000fea0003800000 */
.L_x_2355:
[----:B--2---:R1:W-:Y:S02]  /*56b0*/  STG.E.128 desc[UR60][R52.64+0x80], R40 ;  /* 0x0000802834007986 */ /* 0x0043e4000c101d3c */
.L_x_2354:
[----:B------:R-:W-:Y:S05]  /*56c0*/  BSYNC B1 ;  /* 0x0000000000017941 */ /* 0x000fea0003800000 */
.L_x_2353:
        /* <DEDUP_REMOVED lines=10> */
[----:B--2---:R-:W-:Y:S01]  /*5770*/  IMAD.MOV.U32 R48, RZ, RZ, R42 ;  /* 0x000000ffff307224 */ /* 0x004fe200078e002a */
[----:B------:R-:W-:Y:S01]  /*5780*/  SHF.R.U32.HI R56, RZ, 0x10, R49 ;  /* 0x00000010ff387819 */ /* 0x000fe20000011631 */
[----:B------:R-:W-:Y:S02]  /*5790*/  HADD2.F32 R42, -RZ, R41.H1_H1 ;  /* 0x30000029ff2a7230 */ /* 0x000fe40000004100 */
[----:B------:R-:W-:Y:S02]  /*57a0*/  HADD2.F32 R51, -RZ, R51.H0_H0 ;  /* 0x20000033ff337230 */ /* 0x000fe40000004100 */
[----:B------:R-:W-:-:S02]  /*57b0*/  HADD2.F32 R41, -RZ, R41.H0_H0 ;  /* 0x20000029ff297230 */ /* 0x000fc40000004100 */
[----:B------:R-:W-:Y:S02]  /*57c0*/  HADD2.F32 R50, -RZ, R50.H0_H0 ;  /* 0x20000032ff327230 */ /* 0x000fe40000004100 */
[CC--:B------:R-:W-:Y:S01]  /*57d0*/  FMUL.FTZ R58, R42.reuse, R51.reuse ;  /* 0x000000332a3a7220 */ /* 0x0c0fe20000410000 */
[----:B------:R-:W-:Y:S02]  /*57e0*/  HADD2.F32 R56, -RZ, R56.H0_H0 ;  /* 0x20000038ff387230 */ /* 0x000fe40000004100 */
[C---:B------:R-:W-:Y:S01]  /*57f0*/  FMUL.FTZ R51, R41.reuse, R51 ;  /* 0x0000003329337220 */ /* 0x040fe20000410000 */
[--C-:B------:R-:W-:Y:S02]  /*5800*/  HADD2.F32 R49, -RZ, R43.reuse.H1_H1 ;  /* 0x3000002bff317230 */ /* 0x100fe40000004100 */
[-C--:B------:R-:W-:Y:S01]  /*5810*/  FFMA.FTZ R58, R41, R50.reuse, -R58 ;  /* 0x00000032293a7223 */ /* 0x080fe2000001083a */
[----:B------:R-:W-:Y:S02]  /*5820*/  HADD2.F32 R43, -RZ, R43.H0_H0 ;  /* 0x2000002bff2b7230 */ /* 0x000fe40000004100 */
[----:B------:R-:W-:Y:S01]  /*5830*/  FFMA.FTZ R55, R42, R50, R51 ;  /* 0x000000322a377223 */ /* 0x000fe20000010033 */
[----:B------:R-:W-:-:S02]  /*5840*/  HADD2.F32 R54, -RZ, R54.H0_H0 ;  /* 0x20000036ff367230 */ /* 0x000fc40000004100 */
[-C--:B------:R-:W-:Y:S01]  /*5850*/  FMUL.FTZ R60, R49, R56.reuse ;  /* 0x00000038313c7220 */ /* 0x080fe20000410000 */
[--C-:B------:R-:W-:Y:S02]  /*5860*/  HADD2.F32 R50, -RZ, R91.reuse.H0_H0 ;  /* 0x2000005bff327230 */ /* 0x100fe40000004100 */
[C---:B------:R-:W-:Y:S01]  /*5870*/  FMUL.FTZ R56, R43.reuse, R56 ;  /* 0x000000382b387220 */ /* 0x040fe20000410000 */
[----:B------:R-:W-:Y:S02]  /*5880*/  HADD2.F32 R91, -RZ, R91.H1_H1 ;  /* 0x3000005bff5b7230 */ /* 0x000fe40000004100 */
[-C--:B------:R-:W-:Y:S01]  /*5890*/  FFMA.FTZ R60, R43, R54.reuse, -R60 ;  /* 0x000000362b3c7223 */ /* 0x080fe2000001083c */
[----:B------:R-:W-:Y:S02]  /*58a0*/  HADD2.F32 R41, -RZ, R40.H1_H1 ;  /* 0x30000028ff297230 */ /* 0x000fe40000004100 */
[----:B------:R-:W-:Y:S01]  /*58b0*/  FFMA.FTZ R59, R49, R54, R56 ;  /* 0x00000036313b7223 */ /* 0x000fe20000010038 */
[----:B------:R-:W-:-:S02]  /*58c0*/  HADD2.F32 R42, -RZ, R48.H1_H1 ;  /* 0x30000030ff2a7230 */ /* 0x000fc40000004100 */
[----:B------:R-:W-:Y:S02]  /*58d0*/  HADD2.F32 R40, -RZ, R40.H0_H0 ;  /* 0x20000028ff287230 */ /* 0x000fe40000004100 */
        /* <DEDUP_REMOVED lines=15> */
.L_x_2360:
[----:B------:R-:W-:Y:S05]  /*59d0*/  BSYNC B2 ;  /* 0x0000000000027941 */ /* 0x000fea0003800000 */
.L_x_2359:
[----:B--2---:R1:W-:Y:S02]  /*59e0*/  STG.E.128 desc[UR60][R52.64+0x100], R40 ;  /* 0x0001002834007986 */ /* 0x0043e4000c101d3c */
.L_x_2358:
[----:B------:R-:W-:Y:S05]  /*59f0*/  BSYNC B1 ;  /* 0x0000000000017941 */ /* 0x000fea0003800000 */
.L_x_2357:
[----:B------:R-:W-:-:S13]  /*5a00*/  ISETP.NE.AND P3, PT, R8, RZ, PT ;  /* 0x000000ff0800720c */ /* 0x000fda0003f65270 */
        /* <DEDUP_REMOVED lines=9> */
[----:B------:R-:W-:Y:S01]  /*5aa0*/  SHF.R.U32.HI R50, RZ, 0x10, R47 ;  /* 0x00000010ff327819 */ /* 0x000fe2000001162f */
[----:B------:R-:W-:Y:S01]  /*5ab0*/  HADD2.F32 R48, -RZ, R48.H0_H0 ;  /* 0x20000030ff307230 */ /* 0x000fe20000004100 */
[----:B--2---:R-:W-:Y:S01]  /*5ac0*/  MOV R44, R42 ;  /* 0x0000002a002c7202 */ /* 0x004fe20000000f00 */
        /* <DEDUP_REMOVED lines=34> */
.L_x_2362:
[----:B------:R-:W-:Y:S05]  /*5cf0*/  BSYNC B1 ;  /* 0x0000000000017941 */ /* 0x000fea0003800000 */
.L_x_2361:
[----:B--2---:R1:W-:Y:S01]  /*5d00*/  STG.E.128 desc[UR60][R52.64+0x180], R40 ;  /* 0x0001802834007986 */ /* 0x0043e2000c101d3c */
[----:B------:R-:W-:Y:S05]  /*5d10*/  BRA `(.L_x_2348) ;  /* 0x0000003c00f47947 */ /* 0x000fea0003800000 */
.L_x_2306:
        /* <DEDUP_REMOVED lines=32> */
[----:B------:R0:W5:Y:S04]  /*5f20*/  @!P4 LDG.E.128 R40, desc[UR60][R56.64+0x80] ;  /* 0x0000803c3828c981 */ /* 0x000168000c1e1d00 */
[----:B------:R0:W5:Y:S04]  /*5f30*/  @!P3 LDG.E.128 R44, desc[UR60][R56.64] ;  /* 0x0000003c382cb981 */ /* 0x000168000c1e1d00 */
[----:B------:R0:W5:Y:S04]  /*5f40*/  @!P3 LDG.E.128 R52, desc[UR60][R60.64] ;  /* 0x0000003c3c34b981 */ /* 0x000168000c1e1d00 */
[----:B------:R0:W5:Y:S02]  /*5f50*/  @!P4 LDG.E.128 R48, desc[UR60][R60.64+0x80] ;  /* 0x0000803c3c30c981 */ /* 0x000164000c1e1d00 */
.L_x_2364:
[----:B------:R-:W-:Y:S05]  /*5f60*/  BSYNC B1 ;  /* 0x0000000000017941 */ /* 0x000fea0003800000 */
.L_x_2363:
[----:B0----5:R-:W-:Y:S01]  /*5f70*/  MOV R56, R42 ;  /* 0x0000002a00387202 */ /* 0x021fe20000000f00 */
[----:B------:R-:W-:Y:S01]  /*5f80*/  IMAD.MOV.U32 R57, RZ, RZ, R43 ;  /* 0x000000ffff397224 */ /* 0x000fe200078e002b */
[----:B------:R-:W-:Y:S01]  /*5f90*/  ISETP.GE.AND P3, PT, R218, R3, PT ;  /* 0x00000003da00720c */ /* 0x000fe20003f66270 */
[----:B------:R-:W-:Y:S01]  /*5fa0*/  IMAD.MOV.U32 R60, RZ, RZ, R40 ;  /* 0x000000ffff3c7224 */ /* 0x000fe200078e0028 */
[----:B------:R-:W-:Y:S01]  /*5fb0*/  PRMT R174, R174, 0x5410, R56 ;  /* 0x00005410aeae7816 */ /* 0x000fe20000000038 */
[----:B------:R-:W-:Y:S01]  /*5fc0*/  BSSY B1, `(.L_x_2365) ;  /* 0x000003c000017945 */ /* 0x000fe20003800000 */
[----:B------:R-:W-:Y:S02]  /*5fd0*/  MOV R56, R41 ;  /* 0x0000002900387202 */ /* 0x000fe40000000f00 */
[----:B------:R-:W-:Y:S02]  /*5fe0*/  CS2R R62, SRZ ;  /* 0x00000000003e7805 */ /* 0x000fe4000001ff00 */
        /* <DEDUP_REMOVED lines=12> */
[----:B------:R-:W-:Y:S01]  /*60b0*/  CS2R R70, SRZ ;  /* 0x0000000000467805 */ /* 0x000fe2000001ff00 */
[----:B------:R-:W-:Y:S01]  /*60c0*/  IMAD.MOV.U32 R60, RZ, RZ, R48 ;  /* 0x000000ffff3c7224 */ /* 0x000fe200078e0030 */
[----:B------:R-:W-:-:S02]  /*60d0*/  PRMT R158, R57, 0x7610, R158 ;  /* 0x00007610399e7816 */ /* 0x000fc4000000009e */
[----:B------:R-:W-:Y:S02]  /*60e0*/  CS2R R68, SRZ ;  /* 0x0000000000447805 */ /* 0x000fe4000001ff00 */
[----:B------:R-:W-:Y:S02]  /*60f0*/  MOV R57, R51 ;  /* 0x0000003300397202 */ /* 0x000fe40000000f00 */
        /* <DEDUP_REMOVED lines=8> */
[----:B------:R-:W-:-:S02]  /*6180*/  PRMT R179, R179, 0x5410, R57 ;  /* 0x00005410b3b37816 */ /* 0x000fc40000000039 */
[----:B------:R-:W-:Y:S02]  /*6190*/  MOV R57, R53 ;  /* 0x0000003500397202 */ /* 0x000fe40000000f00 */
[----:B------:R-:W-:Y:S02]  /*61a0*/  PRMT R166, R56, 0x7610, R166 ;  /* 0x0000761038a67816 */ /* 0x000fe400000000a6 */
[----:B------:R-:W-:Y:S02]  /*61b0*/  PRMT R180, R60, 0x7610, R180 ;  /* 0x000076103cb47816 */ /* 0x000fe400000000b4 */
[----:B------:R-:W-:Y:S02]  /*61c0*/  CS2R R60, SRZ ;  /* 0x00000000003c7805 */ /* 0x000fe4000001ff00 */
[----:B------:R-:W-:Y:S02]  /*61d0*/  PRMT R159, R57, 0x7610, R159 ;  /* 0x00007610399f7816 */ /* 0x000fe4000000009f */
        /* <DEDUP_REMOVED lines=14> */
[----:B------:R-:W-:Y:S02]  /*62c0*/  LEA R72, P4, R58, UR4, 0x1 ;  /* 0x000000043a487c11 */ /* 0x000fe4000f8808ff */
        /* <DEDUP_REMOVED lines=11> */
.L_x_2366:
[----:B------:R-:W-:Y:S05]  /*6380*/  BSYNC B1 ;  /* 0x0000000000017941 */ /* 0x000fea0003800000 */
.L_x_2365:
        /* <DEDUP_REMOVED lines=14> */
[----:B------:R-:W-:Y:S02]  /*6470*/  ULDC.64 UR6, c[0x0][0x3e0] ;  /* 0x0000f80000067ab9 */ /* 0x000fe40000000a00 */
        /* <DEDUP_REMOVED lines=17> */
.L_x_2368:
[----:B------:R-:W-:Y:S05]  /*6590*/  BSYNC B1 ;  /* 0x0000000000017941 */ /* 0x000fea0003800000 */
.L_x_2367:
[----:B------:R-:W2:Y:S01]  /*65a0*/  LDL R0, [R1+0x60] ;  /* 0x0000600001007983 */ /* 0x000ea20000100800 */
[----:B0-----:R-:W-:Y:S01]  /*65b0*/  IMAD.MOV.U32 R89, RZ, RZ, R57 ;  /* 0x000000ffff597224 */ /* 0x001fe200078e0039 */
[----:B------:R-:W-:Y:S01]  /*65c0*/  MOV R88, R56 ;  /* 0x0000003800587202 */ /* 0x000fe20000000f00 */
[----:B------:R-:W-:Y:S01]  /*65d0*/  IMAD.MOV.U32 R90, RZ, RZ, R62 ;  /* 0x000000ffff5a7224 */ /* 0x000fe200078e003e */
[----:B------:R-:W-:Y:S02]  /*65e0*/  PRMT R169, R169, 0x5410, R93 ;  /* 0x00005410a9a97816 */ /* 0x000fe4000000005d */
[----:B------:R-:W-:Y:S01]  /*65f0*/  PRMT R168, R89, 0x5410, R88 ;  /* 0x0000541059a87816 */ /* 0x000fe20000000058 */
[----:B------:R-:W-:Y:S01]  /*6600*/  IMAD.MOV.U32 R88, RZ, RZ, R60 ;  /* 0x000000ffff587224 */ /* 0x000fe200078e003c */
[----:B------:R-:W-:Y:S01]  /*6610*/  PRMT R170, R90, 0x7610, R170 ;  /* 0x000076105aaa7816 */ /* 0x000fe200000000aa */
[----:B------:R-:W-:Y:S01]  /*6620*/  IMAD.MOV.U32 R89, RZ, RZ, R61 ;  /* 0x000000ffff597224 */ /* 0x000fe200078e003d */
[----:B------:R-:W-:-:S04]  /*6630*/  MOV R90, R66 ;  /* 0x00000042005a7202 */ /* 0x000fc80000000f00 */
        /* <DEDUP_REMOVED lines=8> */
[----:B-----5:R-:W-:Y:S01]  /*66c0*/  IMAD.MOV.U32 R90, RZ, RZ, R74 ;  /* 0x000000ffff5a7224 */ /* 0x020fe200078e004a */
        /* <DEDUP_REMOVED lines=8> */
[----:B------:R-:W-:Y:S02]  /*6750*/  MOV R88, R77 ;  /* 0x0000004d00587202 */ /* 0x000fe40000000f00 */
[----:B------:R-:W-:Y:S01]  /*6760*/  PRMT R152, R90, 0x7610, R152 ;  /* 0x000076105a987816 */ /* 0x000fe20000000098 */
[----:B------:R-:W-:Y:S01]  /*6770*/  IMAD.MOV.U32 R90, RZ, RZ, R79 ;  /* 0x000000ffff5a7224 */ /* 0x000fe200078e004f */
[----:B------:R-:W-:Y:S01]  /*6780*/  PRMT R153, R89, 0x5410, R88 ;  /* 0x0000541059997816 */ /* 0x000fe20000000058 */
[----:B------:R-:W-:Y:S01]  /*6790*/  IMAD.MOV.U32 R89, RZ, RZ, R83 ;  /* 0x000000ffff597224 */ /* 0x000fe200078e0053 */
[----:B------:R-:W-:Y:S02]  /*67a0*/  MOV R88, R80 ;  /* 0x0000005000587202 */ /* 0x000fe40000000f00 */
        /* <DEDUP_REMOVED lines=27> */
.L_x_2369:
[----:B------:R-:W-:Y:S01]  /*6960*/  LEA R0, R17, R16, 0x3 ;  /* 0x0000001011007211 */ /* 0x000fe200078e18ff */
[----:B------:R-:W0:Y:S01]  /*6970*/  LDC R145, c[0x0][0x2e4] ;  /* 0x0000b900ff917b82 */ /* 0x000e220000000800 */
[----:B------:R-:W-:Y:S01]  /*6980*/  SHF.L.U32 R115, R221, 0x1f, RZ ;  /* 0x0000001fdd737819 */ /* 0x000fe200000006ff */
[----:B------:R-:W-:Y:S03]  /*6990*/  BSSY B1, `(.L_x_2370) ;  /* 0x0000004000017945 */ /* 0x000fe60003800000 */
[----:B------:R-:W1:Y:S03]  /*69a0*/  SYNCS.PHASECHK.TRANS64.TRYWAIT P6, [R0+URZ+0x38890], R115 ;  /* 0x03889073000075a7 */ /* 0x000e6600080c017f */
[----:B------:R-:W2:Y:S01]  /*69b0*/  LDC.64 R120, c[0x0][0x2f0] ;  /* 0x0000bc00ff787b82 */ /* 0x000ea20000000a00 */
[----:B-1----:R-:W-:Y:S05]  /*69c0*/  @!P6 BRA `(.L_x_2371) ;  /* 0x0000027400d0e947 */ /* 0x002fea0003800000 */
.L_x_2686:
[----:B------:R-:W-:Y:S05]  /*69d0*/  BSYNC B1 ;  /* 0x0000000000017941 */ /* 0x000fea0003800000 */
.L_x_2370:
[----:B------:R-:W-:Y:S01]  /*69e0*/  BSSY B1, `(.L_x_2372) ;  /* 0x00000fd000017945 */ /* 0x000fe20003800000 */
[----:B0-----:R-:W-:Y:S02]  /*69f0*/  IMAD.IADD R146, R145, 0x1, -R117 ;  /* 0x0000000191927824 */ /* 0x001fe400078e0a75 */
[----:B------:R-:W-:Y:S01]  /*6a00*/  IMAD.MOV.U32 R123, RZ, RZ, R92 ;  /* 0x000000ffff7b7224 */ /* 0x000fe200078e005c */
[----:B------:R-:W-:Y:S06]  /*6a10*/  @P5 BRA `(.L_x_2373) ;  /* 0x0000000c00e45947 */ /* 0x000fec0003800000 */
[----:B------:R-:W-:Y:S01]  /*6a20*/  ISETP.NE.AND P5, PT, R26, RZ, PT ;  /* 0x000000ff1a00720c */ /* 0x000fe20003fa5270 */
[-C--:B--2---:R-:W-:Y:S01]  /*6a30*/  IMAD R88, R19, R120.reuse, RZ ;  /* 0x0000007813587224 */ /* 0x084fe200078e02ff */
[----:B------:R-:W-:Y:S01]  /*6a40*/  BSSY B2, `(.L_x_2374) ;  /* 0x000007d000027945 */ /* 0x000fe20003800000 */
[----:B------:R-:W-:-:S04]  /*6a50*/  IMAD.WIDE.U32 R134, R18, R120, R122 ;  /* 0x0000007812867225 */ /* 0x000fc800078e007a */
[----:B------:R-:W-:-:S05]  /*6a60*/  IMAD R89, R18, R121, R88 ;  /* 0x0000007912597224 */ /* 0x000fca00078e0258 */
[----:B------:R-:W-:Y:S01]  /*6a70*/  IADD3 R156, R89, R135, RZ ;  /* 0x00000087599c7210 */ /* 0x000fe20007ffe0ff */
[----:B------:R-:W-:Y:S06]  /*6a80*/  @!P5 BRA `(.L_x_2375) ;  /* 0x0000000400e0d947 */ /* 0x000fec0003800000 */
        /* <DEDUP_REMOVED lines=11> */
[----:B------:R-:W-:Y:S02]  /*6b40*/  @!P5 IADD3 R90, P1, P6, R38, R134, R89 ;  /* 0x00000086265ad210 */ /* 0x000fe40007e3e059 */
[----:B------:R-:W-:Y:S02]  /*6b50*/  LOP3.LUT R89, R89, 0x38, RZ, 0xc0, !PT ;  /* 0x0000003859597812 */ /* 0x000fe400078ec0ff */
[----:B------:R-:W-:Y:S02]  /*6b60*/  @!P5 IADD3.X R91, R37, R156, R91, P1, P6 ;  /* 0x0000009c255bd210 */ /* 0x000fe40000fec45b */
[----:B------:R-:W-:Y:S02]  /*6b70*/  LEA R136, P6, R92, R118, 0x1 ;  /* 0x000000765c887211 */ /* 0x000fe400078c08ff */
[----:B------:R-:W-:-:S02]  /*6b80*/  ISETP.NE.AND P1, PT, R94, RZ, PT ;  /* 0x000000ff5e00720c */ /* 0x000fc40003f25270 */
[----:B------:R-:W-:Y:S02]  /*6b90*/  LEA.HI.X R137, R92, R119, R93, 0x1, P6 ;  /* 0x000000775c897211 */ /* 0x000fe400030f0c5d */
[----:B------:R-:W-:-:S04]  /*6ba0*/  @!P5 LEA R138, P6, R90, R118, 0x1 ;  /* 0x000000765a8ad211 */ /* 0x000fc800078c08ff */
[----:B------:R-:W-:Y:S02]  /*6bb0*/  @!P5 LEA.HI.X R139, R90, R119, R91, 0x1, P6 ;  /* 0x000000775a8bd211 */ /* 0x000fe400030f0c5b */
[----:B------:R-:W-:Y:S02]  /*6bc0*/  SHF.R.S32.HI R91, RZ, 0x1f, R88 ;  /* 0x0000001fff5b7819 */ /* 0x000fe40000011458 */
[----:B------:R-:W-:Y:S02]  /*6bd0*/  ISETP.GE.AND P6, PT, R213, R116, PT ;  /* 0x00000074d500720c */ /* 0x000fe40003fc6270 */
[----:B------:R-:W-:Y:S02]  /*6be0*/  LEA.HI R91, R91, R88, RZ, 0x3 ;  /* 0x000000585b5b7211 */ /* 0x000fe400078f18ff */
[----:B------:R-:W-:Y:S02]  /*6bf0*/  LOP3.LUT R88, R89, 0x1c0, R234, 0xf8, !PT ;  /* 0x000001c059587812 */ /* 0x000fe400078ef8ea */
[----:B------:R-:W-:-:S02]  /*6c00*/  SHF.R.S32.HI R91, RZ, 0x3, R91 ;  /* 0x00000003ff5b7819 */ /* 0x000fc4000001145b */
[----:B------:R-:W-:-:S03]  /*6c10*/  LOP3.LUT R88, R88, R235, RZ, 0x3c, !PT ;  /* 0x000000eb58587212 */ /* 0x000fc600078e3cff */
[----:B------:R-:W-:-:S04]  /*6c20*/  IMAD R91, R91, 0x1400, R236 ;  /* 0x000014005b5b7824 */ /* 0x000fc800078e02ec */
[----:B------:R-:W-:Y:S02]  /*6c30*/  IMAD.IADD R88, R91, 0x1, R88 ;  /* 0x000000015b587824 */ /* 0x000fe400078e0258 */
[C---:B------:R-:W-:Y:S02]  /*6c40*/  IMAD R91, R17.reuse, 0x5000, R143 ;  /* 0x00005000115b7824 */ /* 0x040fe400078e028f */
[----:B------:R-:W-:-:S03]  /*6c50*/  IMAD R89, R17, 0x5000, R88 ;  /* 0x0000500011597824 */ /* 0x000fc600078e0258 */
[----:B------:R-:W-:Y:S01]  /*6c60*/  LEA R88, R91, R16, 0x1 ;  /* 0x000000105b587211 */ /* 0x000fe200078e08ff */
[----:B------:R-:W-:-:S05]  /*6c70*/  IMAD R92, R89, 0x2, R16 ;  /* 0x00000002595c7824 */ /* 0x000fca00078e0210 */
[----:B------:R-:W0:Y:S04]  /*6c80*/  LDS.128 R88, [R88+0x24400] ;  /* 0x0244000058587984 */ /* 0x000e280000000c00 */
[----:B------:R-:W2:Y:S01]  /*6c90*/  LDS.128 R92, [R92+0x24400] ;  /* 0x024400005c5c7984 */ /* 0x000ea20000000c00 */
[----:B------:R-:W-:Y:S05]  /*6ca0*/  @P6 BRA `(.L_x_2377) ;  /* 0x00000004004c6947 */ /* 0x000fea0003800000 */
[--C-:B------:R-:W-:Y:S01]  /*6cb0*/  SHF.R.U64 R44, R44, 0x10, R45.reuse ;  /* 0x000000102c2c7819 */ /* 0x100fe2000000122d */
[----:B--2---:R-:W-:Y:S01]  /*6cc0*/  HADD2.F32 R160, -RZ, R93.H1_H1 ;  /* 0x3000005dffa07230 */ /* 0x004fe20000004100 */
[----:B------:R-:W-:Y:S01]  /*6cd0*/  SHF.R.U32.HI R157, RZ, 0x10, R45 ;  /* 0x00000010ff9d7819 */ /* 0x000fe2000001162d */
[----:B------:R-:W-:Y:S01]  /*6ce0*/  HADD2.F32 R158, -RZ, R158.H0_H0 ;  /* 0x2000009eff9e7230 */ /* 0x000fe20000004100 */
[--C-:B------:R-:W-:Y:S02]  /*6cf0*/  SHF.R.U64 R45, R52, 0x10, R53.reuse ;  /* 0x00000010342d7819 */ /* 0x100fe40000001235 */
[----:B------:R-:W-:Y:S01]  /*6d00*/  SHF.R.U32.HI R52, RZ, 0x10, R53 ;  /* 0x00000010ff347819 */ /* 0x000fe20000011635 */
[----:B------:R-:W-:Y:S01]  /*6d10*/  HADD2.F32 R157, -RZ, R157.H0_H0 ;  /* 0x2000009dff9d7230 */ /* 0x000fe20000004100 */
[--C-:B------:R-:W-:Y:S01]  /*6d20*/  SHF.R.U64 R53, R54, 0x10, R55.reuse ;  /* 0x0000001036357819 */ /* 0x100fe20000001237 */
[----:B------:R-:W-:Y:S01]  /*6d30*/  HADD2.F32 R45, -RZ, R45.H0_H0 ;  /* 0x2000002dff2d7230 */ /* 0x000fe20000004100 */
[----:B------:R-:W-:Y:S01]  /*6d40*/  SHF.R.U32.HI R54, RZ, 0x10, R55 ;  /* 0x00000010ff367819 */ /* 0x000fe20000011637 */
[----:B------:R-:W-:Y:S01]  /*6d50*/  HADD2.F32 R55, -RZ, R159.H0_H0 ;  /* 0x2000009fff377230 */ /* 0x000fe20000004100 */
[--C-:B------:R-:W-:Y:S01]  /*6d60*/  SHF.R.U64 R46, R46, 0x10, R47.reuse ;  /* 0x000000102e2e7819 */ /* 0x100fe2000000122f */
[----:B------:R-:W-:Y:S01]  /*6d70*/  HADD2.F32 R159, -RZ, R93.H0_H0 ;  /* 0x2000005dff9f7230 */ /* 0x000fe20000004100 */
[----:B------:R-:W-:Y:S01]  /*6d80*/  SHF.R.U32.HI R47, RZ, 0x10, R47 ;  /* 0x00000010ff2f7819 */ /* 0x000fe2000001162f */
[----:B0-----:R-:W-:-:S02]  /*6d90*/  HADD2.F32 R93, -RZ, R89.H0_H0 ;  /* 0x20000059ff5d7230 */ /* 0x001fc40000004100 */
[----:B------:R-:W-:Y:S02]  /*6da0*/  HADD2.F32 R161, -RZ, R52.H0_H0 ;  /* 0x20000034ffa17230 */ /* 0x000fe40000004100 */
[-C--:B------:R-:W-:Y:S01]  /*6db0*/  FMUL.FTZ R162, R159, R55.reuse ;  /* 0x000000379fa27220 */ /* 0x080fe20000410000 */
[----:B------:R-:W-:Y:S02]  /*6dc0*/  HADD2.F32 R52, -RZ, R89.H1_H1 ;  /* 0x30000059ff347230 */ /* 0x000fe40000004100 */
[C---:B------:R-:W-:Y:S01]  /*6dd0*/  FMUL.FTZ R164, R93.reuse, R55 ;  /* 0x000000375da47220 */ /* 0x040fe20000410000 */
[----:B------:R-:W-:Y:S02]  /*6de0*/  HADD2.F32 R54, -RZ, R54.H0_H0 ;  /* 0x20000036ff367230 */ /* 0x000fe40000004100 */
[-C--:B------:R-:W-:Y:S01]  /*6df0*/  FMUL.FTZ R55, R160, R161.reuse ;  /* 0x000000a1a0377220 */ /* 0x080fe20000410000 */
[----:B------:R-:W-:Y:S01]  /*6e00*/  FFMA.FTZ R162, R93, R158, -R162 ;  /* 0x0000009e5da27223 */ /* 0x000fe200000108a2 */
[----:B------:R-:W-:Y:S01]  /*6e10*/  FMUL.FTZ R161, R52, R161 ;  /* 0x000000a134a17220 */ /* 0x000fe20000410000 */
[----:B------:R-:W-:-:S02]  /*6e20*/  HADD2.F32 R93, -RZ, R95.H0_H0 ;  /* 0x2000005fff5d7230 */ /* 0x000fc40000004100 */
[-C--:B------:R-:W-:Y:S01]  /*6e30*/  FFMA.FTZ R55, R52, R157.reuse, -R55 ;  /* 0x0000009d34377223 */ /* 0x080fe20000010837 */
[----:B------:R-:W-:Y:S02]  /*6e40*/  HADD2.F32 R52, -RZ, R166.H0_H0 ;  /* 0x200000a6ff347230 */ /* 0x000fe40000004100 */
[----:B------:R-:W-:Y:S01]  /*6e50*/  FFMA.FTZ R161, R160, R157, R161 ;  /* 0x0000009da0a17223 */ /* 0x000fe200000100a1 */
[----:B------:R-:W-:Y:S02]  /*6e60*/  HADD2.F32 R157, -RZ, R95.H1_H1 ;  /* 0x3000005fff9d7230 */ /* 0x000fe40000004100 */
[----:B------:R-:W-:Y:S01]  /*6e70*/  FFMA.FTZ R164, R159, R158, R164 ;  /* 0x0000009e9fa47223 */ /* 0x000fe200000100a4 */
[--C-:B------:R-:W-:Y:S02]  /*6e80*/  HADD2.F32 R95, -RZ, R91.reuse.H0_H0 ;  /* 0x2000005bff5f7230 */ /* 0x100fe40000004100 */
[----:B------:R-:W-:Y:S01]  /*6e90*/  FMUL.FTZ R158, R93, R52 ;  /* 0x000000345d9e7220 */ /* 0x000fe20000410000 */
[----:B------:R-:W-:Y:S01]  /*6ea0*/  HADD2.F32 R91, -RZ, R91.H1_H1 ;  /* 0x3000005bff5b7230 */ /* 0x000fe20000004100 */
[----:B------:R-:W-:Y:S01]  /*6eb0*/  F2FP.F16.F32.PACK_AB R55, R55, R162 ;  /* 0x000000a23737723e */ /* 0x000fe200000000ff */
[----:B------:R-:W-:-:S02]  /*6ec0*/  HADD2.F32 R89, -RZ, R163.H1_H1 ;  /* 0x300000a3ff597230 */ /* 0x000fc40000004100 */
[----:B------:R-:W-:Y:S01]  /*6ed0*/  FMUL.FTZ R166, R95, R52 ;  /* 0x000000345fa67220 */ /* 0x000fe20000410000 */
[----:B------:R-:W-:Y:S02]  /*6ee0*/  HADD2.F32 R160, -RZ, R47.H0_H0 ;  /* 0x2000002fffa07230 */ /* 0x000fe40000004100 */
[-C--:B------:R-:W-:Y:S01]  /*6ef0*/  FMUL.FTZ R52, R157, R54.reuse ;  /* 0x000000369d347220 */ /* 0x080fe20000410000 */
[----:B------:R-:W-:Y:S01]  /*6f00*/  FMUL.FTZ R54, R91, R54 ;  /* 0x000000365b367220 */ /* 0x000fe20000410000 */
[-C--:B------:R-:W-:Y:S01]  /*6f10*/  FFMA.FTZ R158, R95, R89.reuse, -R158 ;  /* 0x000000595f9e7223 */ /* 0x080fe2000001089e */
[----:B------:R-:W-:Y:S01]  /*6f20*/  FFMA.FTZ R166, R93, R89, R166 ;  /* 0x000000595da67223 */ /* 0x000fe200000100a6 */
[----:B------:R-:W-:Y:S02]  /*6f30*/  HADD2.F32 R47, -RZ, R180.H0_H0 ;  /* 0x200000b4ff2f7230 */ /* 0x000fe40000004100 */
[----:B------:R-:W-:Y:S01]  /*6f40*/  FFMA.FTZ R157, R157, R160, R54 ;  /* 0x000000a09d9d7223 */ /* 0x000fe20000010036 */
[----:B------:R-:W-:-:S02]  /*6f50*/  HADD2.F32 R89, -RZ, R92.H0_H0 ;  /* 0x2000005cff597230 */ /* 0x000fc40000004100 */
[----:B------:R-:W-:Y:S01]  /*6f60*/  FFMA.FTZ R91, R91, R160, -R52 ;  /* 0x000000a05b5b7223 */ /* 0x000fe20000010834 */
[----:B------:R-:W-:Y:S01]  /*6f70*/  HADD2.F32 R54, -RZ, R88.H0_H0 ;  /* 0x20000058ff367230 */ /* 0x000fe20000004100 */
[----:B------:R-:W-:Y:S01]  /*6f80*/  F2FP.F16.F32.PACK_AB R161, R161, R164 ;  /* 0x000000a4a1a1723e */ /* 0x000fe200000000ff */
[----:B------:R-:W-:Y:S02]  /*6f90*/  HADD2.F32 R92, -RZ, R92.H1_H1 ;  /* 0x3000005cff5c7230 */ /* 0x000fe40000004100 */
[-C--:B------:R-:W-:Y:S01]  /*6fa0*/  FMUL.FTZ R93, R89, R47.reuse ;  /* 0x0000002f595d7220 */ /* 0x080fe20000410000 */
[----:B------:R-:W-:Y:S01]  /*6fb0*/  HADD2.F32 R88, -RZ, R88.H1_H1 ;  /* 0x30000058ff587230 */ /* 0x000fe20000004100 */
[----:B------:R-:W-:Y:S01]  /*6fc0*/  F2FP.F16.F32.PACK_AB R157, R157, R166 ;  /* 0x000000a69d9d723e */ /* 0x000fe200000000ff */
[----:B------:R-:W-:Y:S02]  /*6fd0*/  HADD2.F32 R95, -RZ, R44.H0_H0 ;  /* 0x2000002cff5f7230 */ /* 0x000fe40000004100 */
[----:B------:R-:W-:Y:S01]  /*6fe0*/  FMUL.FTZ R44, R54, R47 ;  /* 0x0000002f362c7220 */ /* 0x000fe20000410000 */
[----:B------:R-:W-:-:S02]  /*6ff0*/  HADD2.F32 R52, -RZ, R179.H0_H0 ;  /* 0x200000b3ff347230 */ /* 0x000fc40000004100 */
[-C--:B------:R-:W-:Y:S01]  /*7000*/  FMUL.FTZ R47, R92, R45.reuse ;  /* 0x0000002d5c2f7220 */ /* 0x080fe20000410000 */
[C---:B------:R-:W-:Y:S01]  /*7010*/  FMUL.FTZ R45, R88.reuse, R45 ;  /* 0x0000002d582d7220 */ /* 0x040fe20000410000 */
[----:B------:R-:W-:Y:S01]  /*7020*/  HADD2.F32 R53, -RZ, R53.H0_H0 ;  /* 0x20000035ff357230 */ /* 0x000fe20000004100 */
[----:B------:R-:W-:Y:S01]  /*7030*/  F2FP.F16.F32.PACK_AB R91, R91, R158 ;  /* 0x0000009e5b5b723e */ /* 0x000fe200000000ff */
[-C--:B------:R-:W-:Y:S01]  /*7040*/  FFMA.FTZ R88, R88, R95.reuse, -R47 ;  /* 0x0000005f58587223 */ /* 0x080fe2000001082f */
[-C--:B------:R-:W-:Y:S01]  /*7050*/  FFMA.FTZ R93, R54, R52.reuse, -R93 ;  /* 0x00000034365d7223 */ /* 0x080fe2000001085d */
[----:B------:R-:W-:Y:S01]  /*7060*/  FFMA.FTZ R44, R89, R52, R44 ;  /* 0x00000034592c7223 */ /* 0x000fe2000001002c */
[----:B------:R-:W-:Y:S01]  /*7070*/  FFMA.FTZ R95, R92, R95, R45 ;  /* 0x0000005f5c5f7223 */ /* 0x000fe2000001002d */
[----:B------:R-:W-:Y:S02]  /*7080*/  HADD2.F32 R45, -RZ, R179.H1_H1 ;  /* 0x300000b3ff2d7230 */ /* 0x000fe40000004100 */
[----:B------:R-:W-:Y:S01]  /*7090*/  HADD2.F32 R54, -RZ, R94.H0_H0 ;  /* 0x2000005eff367230 */ /* 0x000fe20000004100 */
[----:B------:R-:W-:Y:S01]  /*70a0*/  F2FP.F16.F32.PACK_AB R88, R88, R93 ;  /* 0x0000005d5858723e */ /* 0x000fe200000000ff */
[----:B------:R-:W-:Y:S01]  /*70b0*/  HADD2.F32 R52, -RZ, R90.H0_H0 ;  /* 0x2000005aff347230 */ /* 0x000fe20000004100 */
[----:B------:R-:W-:Y:S01]  /*70c0*/  F2FP.F16.F32.PACK_AB R92, R95, R44 ;  /* 0x0000002c5f5c723e */ /* 0x000fe200000000ff */
[----:B------:R-:W-:-:S02]  /*70d0*/  HADD2.F32 R94, -RZ, R94.H1_H1 ;  /* 0x3000005eff5e7230 */ /* 0x000fc40000004100 */
[----:B------:R-:W-:Y:S01]  /*70e0*/  FMUL.FTZ R89, R54, R45 ;  /* 0x0000002d36597220 */ /* 0x000fe20000410000 */
[----:B------:R-:W-:Y:S01]  /*70f0*/  HADD2.F32 R90, -RZ, R90.H1_H1 ;  /* 0x3000005aff5a7230 */ /* 0x000fe20000004100 */
[----:B------:R-:W-:Y:S01]  /*7100*/  MOV R93, R161 ;  /* 0x000000a1005d7202 */ /* 0x000fe20000000f00 */
        /* <DEDUP_REMOVED lines=9> */
[----:B------:R-:W-:-:S03]  /*71a0*/  IMAD.MOV.U32 R95, RZ, RZ, R157 ;  /* 0x000000ffff5f7224 */ /* 0x000fc600078e009d */
[----:B------:R-:W-:Y:S01]  /*71b0*/  F2FP.F16.F32.PACK_AB R90, R90, R89 ;  /* 0x000000595a5a723e */ /* 0x000fe200000000ff */
[----:B------:R-:W-:Y:S01]  /*71c0*/  IMAD.MOV.U32 R89, RZ, RZ, R55 ;  /* 0x000000ffff597224 */ /* 0x000fe200078e0037 */
[----:B------:R-:W-:-:S07]  /*71d0*/  F2FP.F16.F32.PACK_AB R94, R94, R163 ;  /* 0x000000a35e5e723e */ /* 0x000fce00000000ff */
.L_x_2377:
[----:B------:R-:W-:Y:S05]  /*71e0*/  BSYNC B3 ;  /* 0x0000000000037941 */ /* 0x000fea0003800000 */
.L_x_2376:
[----:B0-----:R0:W-:Y:S04]  /*71f0*/  STG.E.128 desc[UR60][R136.64], R88 ;  /* 0x0000005888007986 */ /* 0x0011e8000c101d3c */
[----:B--2---:R0:W-:Y:S02]  /*7200*/  @!P5 STG.E.128 desc[UR60][R138.64], R92 ;  /* 0x0000005c8a00d986 */ /* 0x0041e4000c101d3c */
.L_x_2375:
[----:B------:R-:W-:Y:S05]  /*7210*/  BSYNC B2 ;  /* 0x0000000000027941 */ /* 0x000fea0003800000 */
.L_x_2374:
        /* <DEDUP_REMOVED lines=16> */
[----:B0-----:R-:W-:Y:S02]  /*7320*/  LEA R88, P6, R47, R118, 0x1 ;  /* 0x000000762f587211 */ /* 0x001fe400078c08ff */
[----:B------:R-:W-:-:S02]  /*7330*/  ISETP.NE.AND P0, PT, R52, RZ, PT ;  /* 0x000000ff3400720c */ /* 0x000fc40003f05270 */
[----:B------:R-:W-:Y:S02]  /*7340*/  LEA.HI.X R89, R47, R119, R46, 0x1, P6 ;  /* 0x000000772f597211 */ /* 0x000fe400030f0c2e */
[----:B------:R-:W-:Y:S02]  /*7350*/  SHF.R.S32.HI R47, RZ, 0x1f, R44 ;  /* 0x0000001fff2f7819 */ /* 0x000fe4000001142c */
[----:B------:R-:W-:Y:S02]  /*7360*/  @!P5 LEA R90, P6, R134, R118, 0x1 ;  /* 0x00000076865ad211 */ /* 0x000fe400078c08ff */
[----:B------:R-:W-:Y:S02]  /*7370*/  LEA.HI R47, R47, R44, RZ, 0x3 ;  /* 0x0000002c2f2f7211 */ /* 0x000fe400078f18ff */
[----:B------:R-:W-:Y:S02]  /*7380*/  LOP3.LUT R44, R45, 0x1c0, R234, 0xf8, !PT ;  /* 0x000001c02d2c7812 */ /* 0x000fe400078ef8ea */
[----:B------:R-:W-:-:S02]  /*7390*/  SHF.R.S32.HI R47, RZ, 0x3, R47 ;  /* 0x00000003ff2f7819 */ /* 0x000fc4000001142f */
[----:B------:R-:W-:Y:S02]  /*73a0*/  LOP3.LUT R44, R44, R235, RZ, 0x3c, !PT ;  /* 0x000000eb2c2c7212 */ /* 0x000fe400078e3cff */
[----:B------:R-:W-:Y:S01]  /*73b0*/  @!P5 LEA.HI.X R91, R134, R119, R156, 0x1, P6 ;  /* 0x00000077865bd211 */ /* 0x000fe200030f0c9c */
[----:B------:R-:W-:Y:S01]  /*73c0*/  IMAD R47, R47, 0x1400, R236 ;  /* 0x000014002f2f7824 */ /* 0x000fe200078e02ec */
[----:B------:R-:W-:-:S04]  /*73d0*/  ISETP.GE.AND P6, PT, R212, R116, PT ;  /* 0x00000074d400720c */ /* 0x000fc80003fc6270 */
        /* <DEDUP_REMOVED lines=9> */
[--C-:B--2---:R-:W-:Y:S01]  /*7470*/  HADD2.F32 R94, -RZ, R53.reuse.H0_H0 ;  /* 0x20000035ff5e7230 */ /* 0x104fe20000004100 */
[----:B------:R-:W-:Y:S01]  /*7480*/  SHF.R.U32.HI R92, RZ, 0x10, R41 ;  /* 0x00000010ff5c7819 */ /* 0x000fe20000011629 */
[----:B------:R-:W-:Y:S01]  /*7490*/  HADD2.F32 R53, -RZ, R53.H1_H1 ;  /* 0x30000035ff357230 */ /* 0x000fe20000004100 */
[--C-:B------:R-:W-:Y:S01]  /*74a0*/  SHF.R.U64 R41, R48, 0x10, R49.reuse ;  /* 0x0000001030297819 */ /* 0x100fe20000001231 */
[--C-:B0-----:R-:W-:Y:S01]  /*74b0*/  HADD2.F32 R134, -RZ, R45.reuse.H0_H0 ;  /* 0x2000002dff867230 */ /* 0x101fe20000004100 */
[----:B------:R-:W-:Y:S01]  /*74c0*/  SHF.R.U32.HI R48, RZ, 0x10, R49 ;  /* 0x00000010ff307819 */ /* 0x000fe20000011631 */
[----:B------:R-:W-:Y:S01]  /*74d0*/  HADD2.F32 R45, -RZ, R45.H1_H1 ;  /* 0x3000002dff2d7230 */ /* 0x000fe20000004100 */
[--C-:B------:R-:W-:Y:S01]  /*74e0*/  SHF.R.U64 R49, R50, 0x10, R51.reuse ;  /* 0x0000001032317819 */ /* 0x100fe20000001233 */
[----:B------:R-:W-:Y:S01]  /*74f0*/  HADD2.F32 R92, -RZ, R92.H0_H0 ;  /* 0x2000005cff5c7230 */ /* 0x000fe20000004100 */
[----:B------:R-:W-:Y:S01]  /*7500*/  SHF.R.U32.HI R50, RZ, 0x10, R51 ;  /* 0x00000010ff327819 */ /* 0x000fe20000011633 */
[----:B------:R-:W-:Y:S01]  /*7510*/  HADD2.F32 R48, -RZ, R48.H0_H0 ;  /* 0x20000030ff307230 */ /* 0x000fe20000004100 */
[--C-:B------:R-:W-:Y:S01]  /*7520*/  SHF.R.U64 R42, R42, 0x10, R43.reuse ;  /* 0x000000102a2a7819 */ /* 0x100fe2000000122b */
[--C-:B------:R-:W-:Y:S01]  /*7530*/  HADD2.F32 R51, -RZ, R178.reuse.H1_H1 ;  /* 0x300000b2ff337230 */ /* 0x100fe20000004100 */
[----:B------:R-:W-:Y:S01]  /*7540*/  SHF.R.U32.HI R43, RZ, 0x10, R43 ;  /* 0x00000010ff2b7819 */ /* 0x000fe2000001162b */
[----:B------:R-:W-:-:S02]  /*7550*/  HADD2.F32 R93, -RZ, R178.H0_H0 ;  /* 0x200000b2ff5d7230 */ /* 0x000fc40000004100 */
[-C--:B------:R-:W-:Y:S01]  /*7560*/  FMUL.FTZ R136, R53, R48.reuse ;  /* 0x0000003035887220 */ /* 0x080fe20000410000 */
[C---:B------:R-:W-:Y:S01]  /*7570*/  FMUL.FTZ R48, R45.reuse, R48 ;  /* 0x000000302d307220 */ /* 0x040fe20000410000 */
[-C--:B------:R-:W-:Y:S01]  /*7580*/  FMUL.FTZ R95, R94, R51.reuse ;  /* 0x000000335e5f7220 */ /* 0x080fe20000410000 */
[----:B------:R-:W-:Y:S01]  /*7590*/  FMUL.FTZ R51, R134, R51 ;  /* 0x0000003386337220 */ /* 0x000fe20000410000 */
[-C--:B------:R-:W-:Y:S01]  /*75a0*/  FFMA.FTZ R136, R45, R92.reuse, -R136 ;  /* 0x0000005c2d887223 */ /* 0x080fe20000010888 */
[----:B------:R-:W-:Y:S01]  /*75b0*/  FFMA.FTZ R48, R53, R92, R48 ;  /* 0x0000005c35307223 */ /* 0x000fe20000010030 */
[----:B------:R-:W-:Y:S02]  /*75c0*/  HADD2.F32 R45, -RZ, R176.H0_H0 ;  /* 0x200000b0ff2d7230 */ /* 0x000fe40000004100 */
[-C--:B------:R-:W-:Y:S01]  /*75d0*/  FFMA.FTZ R51, R94, R93.reuse, R51 ;  /* 0x0000005d5e337223 */ /* 0x080fe20000010033 */
[--C-:B------:R-:W-:Y:S02]  /*75e0*/  HADD2.F32 R92, -RZ, R55.reuse.H0_H0 ;  /* 0x20000037ff5c7230 */ /* 0x100fe40000004100 */
[----:B------:R-:W-:Y:S01]  /*75f0*/  FFMA.FTZ R95, R134, R93, -R95 ;  /* 0x0000005d865f7223 */ /* 0x000fe2000001085f */
[----:B------:R-:W-:-:S02]  /*7600*/  HADD2.F32 R55, -RZ, R55.H1_H1 ;  /* 0x30000037ff377230 */ /* 0x000fc40000004100 */
[----:B------:R-:W-:Y:S02]  /*7610*/  HADD2.F32 R94, -RZ, R47.H0_H0 ;  /* 0x2000002fff5e7230 */ /* 0x000fe40000004100 */
[----:B------:R-:W-:Y:S01]  /*7620*/  HADD2.F32 R50, -RZ, R50.H0_H0 ;  /* 0x20000032ff327230 */ /* 0x000fe20000004100 */
[----:B------:R-:W-:Y:S01]  /*7630*/  F2FP.F16.F32.PACK_AB R95, R136, R95 ;  /* 0x0000005f885f723e */ /* 0x000fe200000000ff */
[----:B------:R-:W-:Y:S02]  /*7640*/  HADD2.F32 R134, -RZ, R43.H0_H0 ;  /* 0x2000002bff867230 */ /* 0x000fe40000004100 */
[-C--:B------:R-:W-:Y:S01]  /*7650*/  FMUL.FTZ R43, R92, R45.reuse ;  /* 0x0000002d5c2b7220 */ /* 0x080fe20000410000 */
[----:B------:R-:W-:Y:S02]  /*7660*/  HADD2.F32 R53, -RZ, R176.H1_H1 ;  /* 0x300000b0ff357230 */ /* 0x000fe40000004100 */
[----:B------:R-:W-:Y:S01]  /*7670*/  FMUL.FTZ R45, R94, R45 ;  /* 0x0000002d5e2d7220 */ /* 0x000fe20000410000 */
[----:B------:R-:W-:-:S02]  /*7680*/  HADD2.F32 R47, -RZ, R47.H1_H1 ;  /* 0x3000002fff2f7230 */ /* 0x000fc40000004100 */
[-C--:B------:R-:W-:Y:S01]  /*7690*/  FMUL.FTZ R138, R55, R50.reuse ;  /* 0x00000032378a7220 */ /* 0x080fe20000410000 */
[----:B------:R-:W-:Y:S02]  /*76a0*/  HADD2.F32 R41, -RZ, R41.H0_H0 ;  /* 0x20000029ff297230 */ /* 0x000fe40000004100 */
[-C--:B------:R-:W-:Y:S01]  /*76b0*/  FFMA.FTZ R43, R94, R53.reuse, -R43 ;  /* 0x000000355e2b7223 */ /* 0x080fe2000001082b */
[----:B------:R-:W-:Y:S01]  /*76c0*/  FFMA.FTZ R45, R92, R53, R45 ;  /* 0x000000355c2d7223 */ /* 0x000fe2000001002d */
[C---:B------:R-:W-:Y:S01]  /*76d0*/  FMUL.FTZ R50, R47.reuse, R50 ;  /* 0x000000322f327220 */ /* 0x040fe20000410000 */
[-C--:B------:R-:W-:Y:S01]  /*76e0*/  FFMA.FTZ R138, R47, R134.reuse, -R138 ;  /* 0x000000862f8a7223 */ /* 0x080fe2000001088a */
[----:B------:R-:W-:Y:S02]  /*76f0*/  HADD2.F32 R47, -RZ, R175.H0_H0 ;  /* 0x200000afff2f7230 */ /* 0x000fe40000004100 */
[----:B------:R-:W-:Y:S02]  /*7700*/  HADD2.F32 R94, -RZ, R52.H0_H0 ;  /* 0x20000034ff5e7230 */ /* 0x000fe40000004100 */
[----:B------:R-:W-:Y:S01]  /*7710*/  FFMA.FTZ R50, R55, R134, R50 ;  /* 0x0000008637327223 */ /* 0x000fe20000010032 */
[----:B------:R-:W-:-:S02]  /*7720*/  HADD2.F32 R92, -RZ, R44.H0_H0 ;  /* 0x2000002cff5c7230 */ /* 0x000fc40000004100 */
[----:B------:R-:W-:Y:S02]  /*7730*/  HADD2.F32 R52, -RZ, R52.H1_H1 ;  /* 0x30000034ff347230 */ /* 0x000fe40000004100 */
[-C--:B------:R-:W-:Y:S01]  /*7740*/  FMUL.FTZ R55, R94, R47.reuse ;  /* 0x0000002f5e377220 */ /* 0x080fe20000410000 */
[----:B------:R-:W-:Y:S02]  /*7750*/  HADD2.F32 R53, -RZ, R175.H1_H1 ;  /* 0x300000afff357230 */ /* 0x000fe40000004100 */
[----:B------:R-:W-:Y:S01]  /*7760*/  FMUL.FTZ R135, R92, R47 ;  /* 0x0000002f5c877220 */ /* 0x000fe20000410000 */
[----:B------:R-:W-:Y:S02]  /*7770*/  HADD2.F32 R44, -RZ, R44.H1_H1 ;  /* 0x3000002cff2c7230 */ /* 0x000fe40000004100 */
[----:B------:R-:W-:Y:S01]  /*7780*/  FMUL.FTZ R47, R52, R41 ;  /* 0x00000029342f7220 */ /* 0x000fe20000410000 */
[----:B------:R-:W-:Y:S02]  /*7790*/  HADD2.F32 R93, -RZ, R40.H0_H0 ;  /* 0x20000028ff5d7230 */ /* 0x000fe40000004100 */
[-C--:B------:R-:W-:Y:S01]  /*77a0*/  FFMA.FTZ R55, R92, R53.reuse, -R55 ;  /* 0x000000355c377223 */ /* 0x080fe20000010837 */
[----:B------:R-:W-:Y:S01]  /*77b0*/  FFMA.FTZ R135, R94, R53, R135 ;  /* 0x000000355e877223 */ /* 0x000fe20000010087 */
[----:B------:R-:W-:Y:S01]  /*77c0*/  FMUL.FTZ R41, R44, R41 ;  /* 0x000000292c297220 */ /* 0x000fe20000410000 */
[----:B------:R-:W-:-:S02]  /*77d0*/  HADD2.F32 R53, -RZ, R54.H0_H0 ;  /* 0x20000036ff357230 */ /* 0x000fc40000004100 */
[-C--:B------:R-:W-:Y:S01]  /*77e0*/  FFMA.FTZ R44, R44, R93.reuse, -R47 ;  /* 0x0000005d2c2c7223 */ /* 0x080fe2000001082f */
[----:B------:R-:W-:Y:S02]  /*77f0*/  HADD2.F32 R40, -RZ, R174.H0_H0 ;  /* 0x200000aeff287230 */ /* 0x000fe40000004100 */
[----:B------:R-:W-:Y:S01]  /*7800*/  FFMA.FTZ R52, R52, R93, R41 ;  /* 0x0000005d34347223 */ /* 0x000fe20000010029 */
[----:B------:R-:W-:Y:S01]  /*7810*/  HADD2.F32 R49, -RZ, R49.H0_H0 ;  /* 0x20000031ff317230 */ /* 0x000fe20000004100 */
[----:B------:R-:W-:Y:S01]  /*7820*/  F2FP.F16.F32.PACK_AB R50, R50, R45 ;  /* 0x0000002d3232723e */ /* 0x000fe200000000ff */
[----:B------:R-:W-:Y:S01]  /*7830*/  HADD2.F32 R47, -RZ, R46.H0_H0 ;  /* 0x2000002eff2f7230 */ /* 0x000fe20000004100 */
[----:B------:R-:W-:Y:S01]  /*7840*/  F2FP.F16.F32.PACK_AB R44, R44, R55 ;  /* 0x000000372c2c723e */ /* 0x000fe200000000ff */
[----:B------:R-:W-:Y:S01]  /*7850*/  HADD2.F32 R54, -RZ, R54.H1_H1 ;  /* 0x30000036ff367230 */ /* 0x000fe20000004100 */
[----:B------:R-:W-:Y:S01]  /*7860*/  F2FP.F16.F32.PACK_AB R52, R52, R135 ;  /* 0x000000873434723e */ /* 0x000fe200000000ff */
[----:B------:R-:W-:Y:S01]  /*7870*/  HADD2.F32 R46, -RZ, R46.H1_H1 ;  /* 0x3000002eff2e7230 */ /* 0x000fe20000004100 */
[----:B------:R-:W-:Y:S01]  /*7880*/  MOV R45, R95 ;  /* 0x0000005f002d7202 */ /* 0x000fe20000000f00 */
[----:B------:R-:W-:-:S02]  /*7890*/  HADD2.F32 R93, -RZ, R42.H0_H0 ;  /* 0x2000002aff5d7230 */ /* 0x000fc40000004100 */
[-C--:B------:R-:W-:Y:S01]  /*78a0*/  FMUL.FTZ R42, R53, R40.reuse ;  /* 0x00000028352a7220 */ /* 0x080fe20000410000 */
[----:B------:R-:W-:Y:S02]  /*78b0*/  HADD2.F32 R41, -RZ, R174.H1_H1 ;  /* 0x300000aeff297230 */ /* 0x000fe40000004100 */
[-C--:B------:R-:W-:Y:S01]  /*78c0*/  FMUL.FTZ R137, R54, R49.reuse ;  /* 0x0000003136897220 */ /* 0x080fe20000410000 */
[C---:B------:R-:W-:Y:S01]  /*78d0*/  FMUL.FTZ R40, R47.reuse, R40 ;  /* 0x000000282f287220 */ /* 0x040fe20000410000 */
[C---:B------:R-:W-:Y:S01]  /*78e0*/  FMUL.FTZ R49, R46.reuse, R49 ;  /* 0x000000312e317220 */ /* 0x040fe20000410000 */
[----:B------:R-:W-:Y:S02]  /*78f0*/  IMAD.MOV.U32 R55, RZ, RZ, R50 ;  /* 0x000000ffff377224 */ /* 0x000fe400078e0032 */
        /* <DEDUP_REMOVED lines=8> */
.L_x_2379:
[----:B------:R-:W-:Y:S05]  /*7980*/  BSYNC B2 ;  /* 0x0000000000027941 */ /* 0x000fea0003800000 */
.L_x_2378:
[----:B0-----:R3:W-:Y:S04]  /*7990*/  STG.E.128 desc[UR60][R88.64], R44 ;  /* 0x0000002c58007986 */ /* 0x0017e8000c101d3c */
[----:B--2---:R3:W-:Y:S02]  /*79a0*/  @!P5 STG.E.128 desc[UR60][R90.64], R52 ;  /* 0x000000345a00d986 */ /* 0x0047e4000c101d3c */
.L_x_2373:
[----:B------:R-:W-:Y:S05]  /*79b0*/  BSYNC B1 ;  /* 0x0000000000017941 */ /* 0x000fea0003800000 */
.L_x_2372:
[----:B------:R-:W-:Y:S04]  /*79c0*/  BSSY B1, `(.L_x_2380) ;  /* 0x00000f7000017945 */ /* 0x000fe80003800000 */
[----:B------:R-:W-:Y:S05]  /*79d0*/  @P3 BRA `(.L_x_2381) ;  /* 0x0000000c00d43947 */ /* 0x000fea0003800000 */
[----:B------:R-:W4:Y:S01]  /*79e0*/  LDL R40, [R1+0x74] ;  /* 0x0000740001287983 */ /* 0x000f220000100800 */
[----:B------:R-:W-:Y:S01]  /*79f0*/  ISETP.NE.AND P3, PT, R26, RZ, PT ;  /* 0x000000ff1a00720c */ /* 0x000fe20003f65270 */
[-C--:B--2---:R-:W-:Y:S01]  /*7a00*/  IMAD.WIDE.U32 R48, R218, R120.reuse, R122 ;  /* 0x00000078da307225 */ /* 0x084fe200078e007a */
[----:B------:R-:W-:Y:S03]  /*7a10*/  BSSY B2, `(.L_x_2382) ;  /* 0x0000079000027945 */ /* 0x000fe60003800000 */
[----:B----4-:R-:W-:-:S04]  /*7a20*/  IMAD R40, R40, R120, RZ ;  /* 0x0000007828287224 */ /* 0x010fc800078e02ff */
[----:B------:R-:W-:-:S04]  /*7a30*/  IMAD R41, R218, R121, R40 ;  /* 0x00000079da297224 */ /* 0x000fc800078e0228 */
[----:B---3--:R-:W-:Y:S01]  /*7a40*/  IMAD.IADD R54, R49, 0x1, R41 ;  /* 0x0000000131367824 */ /* 0x008fe200078e0229 */
        /* <DEDUP_REMOVED lines=8> */
[----:B------:R-:W-:Y:S02]  /*7ad0*/  SHF.L.U32 R45, R44, 0x3, RZ ;  /* 0x000000032c2d7819 */ /* 0x000fe400000006ff */
[----:B------:R-:W-:Y:S02]  /*7ae0*/  SHF.R.S32.HI R47, RZ, 0x1f, R44 ;  /* 0x0000001fff2f7819 */ /* 0x000fe4000001142c */
[----:B------:R-:W-:Y:S02]  /*7af0*/  ISETP.GE.AND P3, PT, R45, R145, PT ;  /* 0x000000912d00720c */ /* 0x000fe40003f66270 */
[----:B------:R-:W-:Y:S02]  /*7b00*/  LEA.HI R47, R47, R44, RZ, 0x3 ;  /* 0x0000002c2f2f7211 */ /* 0x000fe400078f18ff */
[----:B------:R-:W-:Y:S02]  /*7b10*/  LOP3.LUT R44, R229, 0x38, R45, 0xf8, !PT ;  /* 0x00000038e52c7812 */ /* 0x000fe400078ef82d */
[----:B------:R-:W-:-:S02]  /*7b20*/  SHF.R.S32.HI R47, RZ, 0x3, R47 ;  /* 0x00000003ff2f7819 */ /* 0x000fc4000001142f */
[----:B------:R-:W-:-:S05]  /*7b30*/  LOP3.LUT R44, R44, R233, RZ, 0x3c, !PT ;  /* 0x000000e92c2c7212 */ /* 0x000fca00078e3cff */
[--C-:B------:R-:W-:Y:S02]  /*7b40*/  @!P3 SHF.R.S32.HI R41, RZ, 0x1f, R45.reuse ;  /* 0x0000001fff29b819 */ /* 0x100fe4000001142d */
[----:B------:R-:W-:Y:S01]  /*7b50*/  @!P3 IADD3 R40, P5, P6, R38, R48, R45 ;  /* 0x000000302628b210 */ /* 0x000fe20007ebe02d */
[----:B------:R-:W-:-:S03]  /*7b60*/  IMAD R45, R47, 0x1400, R230 ;  /* 0x000014002f2d7824 */ /* 0x000fc600078e02e6 */
[----:B------:R-:W-:Y:S01]  /*7b70*/  @!P3 IADD3.X R41, R37, R54, R41, P5, P6 ;  /* 0x000000362529b210 */ /* 0x000fe20002fec429 */
[----:B------:R-:W-:Y:S01]  /*7b80*/  IMAD.IADD R44, R45, 0x1, R44 ;  /* 0x000000012d2c7824 */ /* 0x000fe200078e022c */
[CC--:B------:R-:W-:Y:S01]  /*7b90*/  LEA R50, P5, R42.reuse, R118.reuse, 0x1 ;  /* 0x000000762a327211 */ /* 0x0c0fe200078a08ff */
[C---:B------:R-:W-:Y:S02]  /*7ba0*/  IMAD R45, R17.reuse, 0x5000, R141 ;  /* 0x00005000112d7824 */ /* 0x040fe400078e028d */
[----:B------:R-:W-:Y:S01]  /*7bb0*/  IMAD R47, R17, 0x5000, R44 ;  /* 0x00005000112f7824 */ /* 0x000fe200078e022c */
[----:B------:R-:W-:Y:S01]  /*7bc0*/  LEA.HI.X R51, R42, R119, R43, 0x1, P5 ;  /* 0x000000772a337211 */ /* 0x000fe200028f0c2b */
[----:B------:R-:W-:Y:S01]  /*7bd0*/  IMAD R42, R45, 0x2, R16 ;  /* 0x000000022d2a7824 */ /* 0x000fe200078e0210 */
[----:B------:R-:W-:Y:S02]  /*7be0*/  @!P3 LEA R52, P5, R40, R118, 0x1 ;  /* 0x000000762834b211 */ /* 0x000fe400078a08ff */
[----:B------:R-:W-:-:S02]  /*7bf0*/  LEA R47, R47, R16, 0x1 ;  /* 0x000000102f2f7211 */ /* 0x000fc400078e08ff */
[----:B------:R-:W-:Y:S02]  /*7c00*/  @!P3 LEA.HI.X R53, R40, R119, R41, 0x1, P5 ;  /* 0x000000772835b211 */ /* 0x000fe400028f0c29 */
[----:B------:R-:W2:Y:S01]  /*7c10*/  LDS.128 R40, [R42+0x24400] ;  /* 0x024400002a287984 */ /* 0x000ea20000000c00 */
[----:B------:R-:W-:-:S03]  /*7c20*/  ISETP.GE.AND P5, PT, R213, R116, PT ;  /* 0x00000074d500720c */ /* 0x000fc60003fa6270 */
[----:B------:R-:W3:Y:S10]  /*7c30*/  LDS.128 R44, [R47+0x24400] ;  /* 0x024400002f2c7984 */ /* 0x000ef40000000c00 */
[----:B------:R-:W-:Y:S05]  /*7c40*/  @P5 BRA `(.L_x_2385) ;  /* 0x0000000400485947 */ /* 0x000fea0003800000 */
[----:B------:R-:W-:Y:S01]  /*7c50*/  SHF.R.U64 R55, R60, 0x10, R61 ;  /* 0x000000103c377819 */ /* 0x000fe2000000123d */
[----:B0-----:R-:W-:Y:S01]  /*7c60*/  HADD2.F32 R88, -RZ, R173.H1_H1 ;  /* 0x300000adff587230 */ /* 0x001fe20000004100 */
[--C-:B------:R-:W-:Y:S01]  /*7c70*/  SHF.R.U64 R60, R68, 0x10, R69.reuse ;  /* 0x00000010443c7819 */ /* 0x100fe20000001245 */
[--C-:B---3--:R-:W-:Y:S01]  /*7c80*/  HADD2.F32 R89, -RZ, R45.reuse.H0_H0 ;  /* 0x2000002dff597230 */ /* 0x108fe20000004100 */
[----:B------:R-:W-:Y:S01]  /*7c90*/  SHF.R.U32.HI R68, RZ, 0x10, R69 ;  /* 0x00000010ff447819 */ /* 0x000fe20000011645 */
[----:B------:R-:W-:Y:S01]  /*7ca0*/  HADD2.F32 R90, -RZ, R45.H1_H1 ;  /* 0x3000002dff5a7230 */ /* 0x000fe20000004100 */
[----:B------:R-:W-:Y:S01]  /*7cb0*/  SHF.R.U32.HI R61, RZ, 0x10, R61 ;  /* 0x00000010ff3d7819 */ /* 0x000fe2000001163d */
[--C-:B--2---:R-:W-:Y:S01]  /*7cc0*/  HADD2.F32 R45, -RZ, R41.reuse.H0_H0 ;  /* 0x20000029ff2d7230 */ /* 0x104fe20000004100 */
[--C-:B------:R-:W-:Y:S01]  /*7cd0*/  SHF.R.U64 R69, R70, 0x10, R71.reuse ;  /* 0x0000001046457819 */ /* 0x100fe20000001247 */
[----:B------:R-:W-:Y:S01]  /*7ce0*/  HADD2.F32 R91, -RZ, R68.H0_H0 ;  /* 0x20000044ff5b7230 */ /* 0x000fe20000004100 */
[----:B------:R-:W-:Y:S01]  /*7cf0*/  SHF.R.U32.HI R70, RZ, 0x10, R71 ;  /* 0x00000010ff467819 */ /* 0x000fe20000011647 */
        /* <DEDUP_REMOVED lines=10> */
[----:B------:R-:W-:Y:S01]  /*7da0*/  SHF.R.U64 R62, R62, 0x10, R63 ;  /* 0x000000103e3e7819 */ /* 0x000fe2000000123f */
[----:B------:R-:W-:Y:S01]  /*7db0*/  FFMA.FTZ R91, R90, R61, R91 ;  /* 0x0000003d5a5b7223 */ /* 0x000fe2000001005b */
[----:B------:R-:W-:Y:S01]  /*7dc0*/  HADD2.F32 R71, -RZ, R172.H1_H1 ;  /* 0x300000acff477230 */ /* 0x000fe20000004100 */
[----:B------:R-:W-:Y:S01]  /*7dd0*/  SHF.R.U32.HI R63, RZ, 0x10, R63 ;  /* 0x00000010ff3f7819 */ /* 0x000fe2000001163f */
[----:B------:R-:W-:Y:S01]  /*7de0*/  HADD2.F32 R68, -RZ, R47.H0_H0 ;  /* 0x2000002fff447230 */ /* 0x000fe20000004100 */
[----:B------:R-:W-:Y:S01]  /*7df0*/  F2FP.F16.F32.PACK_AB R41, R41, R92 ;  /* 0x0000005c2929723e */ /* 0x000fe200000000ff */
[----:B------:R-:W-:Y:S01]  /*7e00*/  HADD2.F32 R90, -RZ, R43.H0_H0 ;  /* 0x2000002bff5a7230 */ /* 0x000fe20000004100 */
[----:B------:R-:W-:Y:S01]  /*7e10*/  F2FP.F16.F32.PACK_AB R88, R91, R88 ;  /* 0x000000585b58723e */ /* 0x000fe200000000ff */
[----:B------:R-:W-:-:S02]  /*7e20*/  HADD2.F32 R47, -RZ, R47.H1_H1 ;  /* 0x3000002fff2f7230 */ /* 0x000fc40000004100 */
[----:B------:R-:W-:Y:S02]  /*7e30*/  HADD2.F32 R94, -RZ, R70.H0_H0 ;  /* 0x20000046ff5e7230 */ /* 0x000fe40000004100 */
[----:B------:R-:W-:Y:S02]  /*7e40*/  HADD2.F32 R45, -RZ, R170.H1_H1 ;  /* 0x300000aaff2d7230 */ /* 0x000fe40000004100 */
[----:B------:R-:W-:Y:S02]  /*7e50*/  HADD2.F32 R61, -RZ, R43.H1_H1 ;  /* 0x3000002bff3d7230 */ /* 0x000fe40000004100 */
[-C--:B------:R-:W-:Y:S01]  /*7e60*/  FMUL.FTZ R43, R68, R71.reuse ;  /* 0x00000047442b7220 */ /* 0x080fe20000410000 */
[----:B------:R-:W-:Y:S02]  /*7e70*/  HADD2.F32 R70, -RZ, R63.H0_H0 ;  /* 0x2000003fff467230 */ /* 0x000fe40000004100 */
[C---:B------:R-:W-:Y:S01]  /*7e80*/  FMUL.FTZ R71, R90.reuse, R71 ;  /* 0x000000475a477220 */ /* 0x040fe20000410000 */
[-C--:B------:R-:W-:Y:S01]  /*7e90*/  FMUL.FTZ R134, R47, R94.reuse ;  /* 0x0000005e2f867220 */ /* 0x080fe20000410000 */
[-C--:B------:R-:W-:Y:S01]  /*7ea0*/  FFMA.FTZ R43, R90, R45.reuse, -R43 ;  /* 0x0000002d5a2b7223 */ /* 0x080fe2000001082b */
[C---:B------:R-:W-:Y:S01]  /*7eb0*/  FMUL.FTZ R94, R61.reuse, R94 ;  /* 0x0000005e3d5e7220 */ /* 0x040fe20000410000 */
[----:B------:R-:W-:Y:S01]  /*7ec0*/  FFMA.FTZ R45, R68, R45, R71 ;  /* 0x0000002d442d7223 */ /* 0x000fe20000010047 */
[----:B------:R-:W-:Y:S01]  /*7ed0*/  FFMA.FTZ R68, R61, R70, -R134 ;  /* 0x000000463d447223 */ /* 0x000fe20000010886 */
[----:B------:R-:W-:-:S02]  /*7ee0*/  HADD2.F32 R134, -RZ, R60.H0_H0 ;  /* 0x2000003cff867230 */ /* 0x000fc40000004100 */
[----:B------:R-:W-:Y:S01]  /*7ef0*/  FFMA.FTZ R70, R47, R70, R94 ;  /* 0x000000462f467223 */ /* 0x000fe2000001005e */
[----:B------:R-:W-:Y:S02]  /*7f00*/  HADD2.F32 R173, -RZ, R173.H0_H0 ;  /* 0x200000adffad7230 */ /* 0x000fe40000004100 */
[----:B------:R-:W-:Y:S01]  /*7f10*/  HADD2.F32 R60, -RZ, R44.H0_H0 ;  /* 0x2000002cff3c7230 */ /* 0x000fe20000004100 */
[----:B------:R-:W-:Y:S01]  /*7f20*/  F2FP.F16.F32.PACK_AB R43, R68, R43 ;  /* 0x0000002b442b723e */ /* 0x000fe200000000ff */
[----:B------:R-:W-:Y:S01]  /*7f30*/  HADD2.F32 R90, -RZ, R40.H0_H0 ;  /* 0x20000028ff5a7230 */ /* 0x000fe20000004100 */
[----:B------:R-:W-:Y:S01]  /*7f40*/  F2FP.F16.F32.PACK_AB R70, R70, R45 ;  /* 0x0000002d4646723e */ /* 0x000fe200000000ff */
[----:B------:R-:W-:Y:S02]  /*7f50*/  HADD2.F32 R47, -RZ, R44.H1_H1 ;  /* 0x3000002cff2f7230 */ /* 0x000fe40000004100 */
[----:B------:R-:W-:Y:S02]  /*7f60*/  HADD2.F32 R94, -RZ, R55.H0_H0 ;  /* 0x20000037ff5e7230 */ /* 0x000fe40000004100 */
[----:B------:R-:W-:Y:S01]  /*7f70*/  FMUL.FTZ R55, R60, R173 ;  /* 0x000000ad3c377220 */ /* 0x000fe20000410000 */
[----:B------:R-:W-:-:S02]  /*7f80*/  HADD2.F32 R171, -RZ, R171.H0_H0 ;  /* 0x200000abffab7230 */ /* 0x000fc40000004100 */
        /* <DEDUP_REMOVED lines=8> */
[----:B------:R-:W-:-:S02]  /*8010*/  HADD2.F32 R71, -RZ, R69.H0_H0 ;  /* 0x20000045ff477230 */ /* 0x000fc40000004100 */
[--C-:B------:R-:W-:Y:S02]  /*8020*/  HADD2.F32 R63, -RZ, R46.reuse.H0_H0 ;  /* 0x2000002eff3f7230 */ /* 0x100fe40000004100 */
[----:B------:R-:W-:Y:S01]  /*8030*/  FFMA.FTZ R47, R47, R94, R134 ;  /* 0x0000005e2f2f7223 */ /* 0x000fe20000010086 */
[----:B------:R-:W-:Y:S01]  /*8040*/  HADD2.F32 R60, -RZ, R46.H1_H1 ;  /* 0x3000002eff3c7230 */ /* 0x000fe20000004100 */
[----:B------:R-:W-:Y:S01]  /*8050*/  F2FP.F16.F32.PACK_AB R40, R55, R40 ;  /* 0x000000283728723e */ /* 0x000fe200000000ff */
[--C-:B------:R-:W-:Y:S02]  /*8060*/  HADD2.F32 R61, -RZ, R42.reuse.H0_H0 ;  /* 0x2000002aff3d7230 */ /* 0x100fe40000004100 */
[----:B------:R-:W-:Y:S02]  /*8070*/  HADD2.F32 R46, -RZ, R42.H1_H1 ;  /* 0x3000002aff2e7230 */ /* 0x000fe40000004100 */
[----:B------:R-:W-:Y:S01]  /*8080*/  FMUL.FTZ R42, R63, R172 ;  /* 0x000000ac3f2a7220 */ /* 0x000fe20000410000 */
[----:B------:R-:W-:-:S02]  /*8090*/  HADD2.F32 R170, -RZ, R170.H0_H0 ;  /* 0x200000aaffaa7230 */ /* 0x000fc40000004100 */
[-C--:B------:R-:W-:Y:S01]  /*80a0*/  FMUL.FTZ R89, R60, R71.reuse ;  /* 0x000000473c597220 */ /* 0x080fe20000410000 */
[----:B------:R-:W-:Y:S02]  /*80b0*/  HADD2.F32 R69, -RZ, R62.H0_H0 ;  /* 0x2000003eff457230 */ /* 0x000fe40000004100 */
[C---:B------:R-:W-:Y:S01]  /*80c0*/  FMUL.FTZ R172, R61.reuse, R172 ;  /* 0x000000ac3dac7220 */ /* 0x040fe20000410000 */
[C---:B------:R-:W-:Y:S01]  /*80d0*/  FMUL.FTZ R71, R46.reuse, R71 ;  /* 0x000000472e477220 */ /* 0x040fe20000410000 */
[----:B------:R-:W-:Y:S01]  /*80e0*/  FFMA.FTZ R42, R61, R170, -R42 ;  /* 0x000000aa3d2a7223 */ /* 0x000fe2000001082a */
[----:B------:R-:W-:Y:S01]  /*80f0*/  F2FP.F16.F32.PACK_AB R44, R47, R44 ;  /* 0x0000002c2f2c723e */ /* 0x000fe200000000ff */
[----:B------:R-:W-:Y:S01]  /*8100*/  FFMA.FTZ R172, R63, R170, R172 ;  /* 0x000000aa3fac7223 */ /* 0x000fe200000100ac */
[-C--:B------:R-:W-:Y:S01]  /*8110*/  FFMA.FTZ R89, R46, R69.reuse, -R89 ;  /* 0x000000452e597223 */ /* 0x080fe20000010859 */
[----:B------:R-:W-:Y:S01]  /*8120*/  FFMA.FTZ R71, R60, R69, R71 ;  /* 0x000000453c477223 */ /* 0x000fe20000010047 */
[----:B------:R-:W-:-:S02]  /*8130*/  IMAD.MOV.U32 R45, RZ, RZ, R88 ;  /* 0x000000ffff2d7224 */ /* 0x000fc400078e0058 */
[----:B------:R-:W-:Y:S01]  /*8140*/  IMAD.MOV.U32 R47, RZ, RZ, R70 ;  /* 0x000000ffff2f7224 */ /* 0x000fe200078e0046 */
[----:B------:R-:W-:Y:S02]  /*8150*/  F2FP.F16.F32.PACK_AB R42, R89, R42 ;  /* 0x0000002a592a723e */ /* 0x000fe400000000ff */
[----:B------:R-:W-:-:S07]  /*8160*/  F2FP.F16.F32.PACK_AB R46, R71, R172 ;  /* 0x000000ac472e723e */ /* 0x000fce00000000ff */
.L_x_2385:
[----:B------:R-:W-:Y:S05]  /*8170*/  BSYNC B3 ;  /* 0x0000000000037941 */ /* 0x000fea0003800000 */
.L_x_2384:
[----:B--2---:R2:W-:Y:S04]  /*8180*/  STG.E.128 desc[UR60][R50.64], R40 ;  /* 0x0000002832007986 */ /* 0x0045e8000c101d3c */
[----:B---3--:R2:W-:Y:S02]  /*8190*/  @!P3 STG.E.128 desc[UR60][R52.64], R44 ;  /* 0x0000002c3400b986 */ /* 0x0085e4000c101d3c */
.L_x_2383:
[----:B------:R-:W-:Y:S05]  /*81a0*/  BSYNC B2 ;  /* 0x0000000000027941 */ /* 0x000fea0003800000 */
.L_x_2382:
        /* <DEDUP_REMOVED lines=12> */
[----:B------:R-:W-:-:S04]  /*8270*/  LEA.HI R46, R46, R41, RZ, 0x3 ;  /* 0x000000292e2e7211 */ /* 0x000fc800078f18ff */
[----:B------:R-:W-:-:S05]  /*8280*/  SHF.R.S32.HI R41, RZ, 0x3, R46 ;  /* 0x00000003ff297819 */ /* 0x000fca000001142e */
[----:B------:R-:W-:Y:S02]  /*8290*/  IMAD R41, R41, 0x1400, R230 ;  /* 0x0000140029297824 */ /* 0x000fe400078e02e6 */
[--C-:B------:R-:W-:Y:S02]  /*82a0*/  @!P3 SHF.R.S32.HI R43, RZ, 0x1f, R40.reuse ;  /* 0x0000001fff2bb819 */ /* 0x100fe40000011428 */
[--C-:B------:R-:W-:Y:S02]  /*82b0*/  @!P3 IADD3 R42, P5, P6, R38, R48, R40.reuse ;  /* 0x00000030262ab210 */ /* 0x100fe40007ebe028 */
[----:B------:R-:W-:Y:S02]  /*82c0*/  LOP3.LUT R40, R229, 0x38, R40, 0xf8, !PT ;  /* 0x00000038e5287812 */ /* 0x000fe400078ef828 */
[----:B------:R-:W-:Y:S02]  /*82d0*/  @!P3 IADD3.X R54, R37, R54, R43, P5, P6 ;  /* 0x000000362536b210 */ /* 0x000fe40002fec42b */
[----:B------:R-:W-:-:S02]  /*82e0*/  LOP3.LUT R40, R40, R233, RZ, 0x3c, !PT ;  /* 0x000000e928287212 */ /* 0x000fc400078e3cff */
[----:B------:R-:W-:-:S03]  /*82f0*/  LEA R48, P5, R44, R118, 0x1 ;  /* 0x000000762c307211 */ /* 0x000fc600078a08ff */
[----:B------:R-:W-:Y:S01]  /*8300*/  IMAD.IADD R40, R41, 0x1, R40 ;  /* 0x0000000129287824 */ /* 0x000fe200078e0228 */
[-C--:B------:R-:W-:Y:S01]  /*8310*/  LEA.HI.X R49, R44, R119.reuse, R45, 0x1, P5 ;  /* 0x000000772c317211 */ /* 0x080fe200028f0c2d */
[C---:B------:R-:W-:Y:S01]  /*8320*/  IMAD R41, R17.reuse, 0x5000, R140 ;  /* 0x0000500011297824 */ /* 0x040fe200078e028c */
[C---:B------:R-:W-:Y:S01]  /*8330*/  @!P3 LEA R50, P5, R42.reuse, R118, 0x1 ;  /* 0x000000762a32b211 */ /* 0x040fe200078a08ff */
[----:B------:R-:W-:Y:S02]  /*8340*/  IMAD R43, R17, 0x5000, R40 ;  /* 0x00005000112b7824 */ /* 0x000fe400078e0228 */
[----:B------:R-:W-:Y:S01]  /*8350*/  IMAD R41, R41, 0x2, R16 ;  /* 0x0000000229297824 */ /* 0x000fe200078e0210 */
[----:B------:R-:W-:Y:S02]  /*8360*/  @!P3 LEA.HI.X R51, R42, R119, R54, 0x1, P5 ;  /* 0x000000772a33b211 */ /* 0x000fe400028f0c36 */
[----:B------:R-:W-:Y:S02]  /*8370*/  LEA R44, R43, R16, 0x1 ;  /* 0x000000102b2c7211 */ /* 0x000fe400078e08ff */
[----:B------:R-:W-:Y:S01]  /*8380*/  ISETP.GE.AND P5, PT, R212, R116, PT ;  /* 0x00000074d400720c */ /* 0x000fe20003fa6270 */
[----:B------:R-:W2:Y:S04]  /*8390*/  LDS.128 R40, [R41+0x24400] ;  /* 0x0244000029287984 */ /* 0x000ea80000000c00 */
[----:B------:R-:W3:Y:S08]  /*83a0*/  LDS.128 R44, [R44+0x24400] ;  /* 0x024400002c2c7984 */ /* 0x000ef00000000c00 */
[----:B------:R-:W-:Y:S05]  /*83b0*/  @P5 BRA `(.L_x_2387) ;  /* 0x0000000400505947 */ /* 0x000fea0003800000 */
[----:B------:R-:W-:Y:S01]  /*83c0*/  SHF.R.U64 R52, R56, 0x10, R57 ;  /* 0x0000001038347819 */ /* 0x000fe20000001239 */
[----:B---3--:R-:W-:Y:S01]  /*83d0*/  IMAD.MOV.U32 R56, RZ, RZ, R45 ;  /* 0x000000ffff387224 */ /* 0x008fe200078e002d */
[----:B------:R-:W-:Y:S01]  /*83e0*/  SHF.R.U32.HI R61, RZ, 0x10, R65 ;  /* 0x00000010ff3d7819 */ /* 0x000fe20000011641 */
[----:B--2---:R-:W-:Y:S01]  /*83f0*/  IMAD.MOV.U32 R45, RZ, RZ, R43 ;  /* 0x000000ffff2d7224 */ /* 0x004fe200078e002b */
[----:B------:R-:W-:Y:S01]  /*8400*/  SHF.R.U32.HI R63, RZ, 0x10, R57 ;  /* 0x00000010ff3f7819 */ /* 0x000fe20000011639 */
[----:B------:R-:W-:Y:S01]  /*8410*/  HADD2.F32 R43, -RZ, R41.H0_H0 ;  /* 0x20000029ff2b7230 */ /* 0x000fe20000004100 */
[----:B------:R-:W-:Y:S01]  /*8420*/  SHF.R.U64 R54, R64, 0x10, R65 ;  /* 0x0000001040367819 */ /* 0x000fe20000001241 */
[----:B------:R-:W-:Y:S01]  /*8430*/  HADD2.F32 R64, -RZ, R165.H0_H0 ;  /* 0x200000a5ff407230 */ /* 0x000fe20000004100 */
[----:B------:R-:W-:Y:S01]  /*8440*/  MOV R57, R47 ;  /* 0x0000002f00397202 */ /* 0x000fe20000000f00 */
[--C-:B------:R-:W-:Y:S01]  /*8450*/  HADD2.F32 R47, -RZ, R56.reuse.H0_H0 ;  /* 0x20000038ff2f7230 */ /* 0x100fe20000004100 */
[--C-:B------:R-:W-:Y:S01]  /*8460*/  SHF.R.U64 R53, R58, 0x10, R59.reuse ;  /* 0x000000103a357819 */ /* 0x100fe2000000123b */
[----:B------:R-:W-:Y:S01]  /*8470*/  HADD2.F32 R60, -RZ, R56.H1_H1 ;  /* 0x30000038ff3c7230 */ /* 0x000fe20000004100 */
[----:B------:R-:W-:Y:S01]  /*8480*/  SHF.R.U32.HI R58, RZ, 0x10, R59 ;  /* 0x00000010ff3a7819 */ /* 0x000fe2000001163b */
[----:B------:R-:W-:-:S02]  /*8490*/  HADD2.F32 R61, -RZ, R61.H0_H0 ;  /* 0x2000003dff3d7230 */ /* 0x000fc40000004100 */
[-C--:B------:R-:W-:Y:S01]  /*84a0*/  FMUL.FTZ R68, R47, R64.reuse ;  /* 0x000000402f447220 */ /* 0x080fe20000410000 */
[----:B------:R-:W-:Y:S01]  /*84b0*/  HADD2.F32 R56, -RZ, R41.H1_H1 ;  /* 0x30000029ff387230 */ /* 0x000fe20000004100 */
[--C-:B------:R-:W-:Y:S01]  /*84c0*/  SHF.R.U64 R55, R66, 0x10, R67.reuse ;  /* 0x0000001042377819 */ /* 0x100fe20000001243 */
[----:B------:R-:W-:Y:S02]  /*84d0*/  HADD2.F32 R62, -RZ, R168.H0_H0 ;  /* 0x200000a8ff3e7230 */ /* 0x000fe40000004100 */
[C---:B------:R-:W-:Y:S01]  /*84e0*/  FMUL.FTZ R64, R43.reuse, R64 ;  /* 0x000000402b407220 */ /* 0x040fe20000410000 */
[----:B------:R-:W-:Y:S02]  /*84f0*/  HADD2.F32 R59, -RZ, R63.H0_H0 ;  /* 0x2000003fff3b7230 */ /* 0x000fe40000004100 */
[-C--:B------:R-:W-:Y:S01]  /*8500*/  FMUL.FTZ R63, R60, R61.reuse ;  /* 0x0000003d3c3f7220 */ /* 0x080fe20000410000 */
[C---:B------:R-:W-:Y:S01]  /*8510*/  FMUL.FTZ R61, R56.reuse, R61 ;  /* 0x0000003d383d7220 */ /* 0x040fe20000410000 */
[----:B------:R-:W-:Y:S01]  /*8520*/  SHF.R.U32.HI R66, RZ, 0x10, R67 ;  /* 0x00000010ff427819 */ /* 0x000fe20000011643 */
[-C--:B------:R-:W-:Y:S01]  /*8530*/  FFMA.FTZ R41, R43, R62.reuse, -R68 ;  /* 0x0000003e2b297223 */ /* 0x080fe20000010844 */
[----:B------:R-:W-:Y:S01]  /*8540*/  FFMA.FTZ R43, R47, R62, R64 ;  /* 0x0000003e2f2b7223 */ /* 0x000fe20000010040 */
[-C--:B------:R-:W-:Y:S01]  /*8550*/  FFMA.FTZ R56, R56, R59.reuse, -R63 ;  /* 0x0000003b38387223 */ /* 0x080fe2000001083f */
[----:B------:R-:W-:Y:S01]  /*8560*/  FFMA.FTZ R60, R60, R59, R61 ;  /* 0x0000003b3c3c7223 */ /* 0x000fe2000001003d */
[----:B------:R-:W-:-:S02]  /*8570*/  HADD2.F32 R68, -RZ, R167.H0_H0 ;  /* 0x200000a7ff447230 */ /* 0x000fc40000004100 */
[--C-:B------:R-:W-:Y:S01]  /*8580*/  HADD2.F32 R59, -RZ, R57.reuse.H0_H0 ;  /* 0x20000039ff3b7230 */ /* 0x100fe20000004100 */
[----:B------:R-:W-:Y:S01]  /*8590*/  F2FP.F16.F32.PACK_AB R41, R56, R41 ;  /* 0x000000293829723e */ /* 0x000fe200000000ff */
[----:B------:R-:W-:Y:S02]  /*85a0*/  HADD2.F32 R62, -RZ, R57.H1_H1 ;  /* 0x30000039ff3e7230 */ /* 0x000fe40000004100 */
[----:B------:R-:W-:Y:S02]  /*85b0*/  HADD2.F32 R66, -RZ, R66.H0_H0 ;  /* 0x20000042ff427230 */ /* 0x000fe40000004100 */
[----:B------:R-:W-:Y:S02]  /*85c0*/  HADD2.F32 R57, -RZ, R45.H1_H1 ;  /* 0x3000002dff397230 */ /* 0x000fe40000004100 */
[----:B------:R-:W-:Y:S02]  /*85d0*/  HADD2.F32 R64, -RZ, R169.H0_H0 ;  /* 0x200000a9ff407230 */ /* 0x000fe40000004100 */
[----:B------:R-:W-:Y:S01]  /*85e0*/  FMUL.FTZ R70, R62, R66 ;  /* 0x000000423e467220 */ /* 0x000fe20000410000 */
[----:B------:R-:W-:-:S02]  /*85f0*/  HADD2.F32 R47, -RZ, R45.H0_H0 ;  /* 0x2000002dff2f7230 */ /* 0x000fc40000004100 */
[----:B------:R-:W-:Y:S01]  /*8600*/  FMUL.FTZ R63, R57, R66 ;  /* 0x00000042393f7220 */ /* 0x000fe20000410000 */
[----:B------:R-:W-:Y:S02]  /*8610*/  HADD2.F32 R61, -RZ, R58.H0_H0 ;  /* 0x2000003aff3d7230 */ /* 0x000fe40000004100 */
[-C--:B------:R-:W-:Y:S01]  /*8620*/  FMUL.FTZ R58, R59, R68.reuse ;  /* 0x000000443b3a7220 */ /* 0x080fe20000410000 */
[----:B------:R-:W-:Y:S02]  /*8630*/  HADD2.F32 R165, -RZ, R165.H1_H1 ;  /* 0x300000a5ffa57230 */ /* 0x000fe40000004100 */
[C---:B------:R-:W-:Y:S01]  /*8640*/  FMUL.FTZ R68, R47.reuse, R68 ;  /* 0x000000442f447220 */ /* 0x040fe20000410000 */
[----:B------:R-:W-:Y:S02]  /*8650*/  HADD2.F32 R168, -RZ, R168.H1_H1 ;  /* 0x300000a8ffa87230 */ /* 0x000fe40000004100 */
[----:B------:R-:W-:Y:S01]  /*8660*/  FFMA.FTZ R45, R47, R64, -R58 ;  /* 0x000000402f2d7223 */ /* 0x000fe2000001083a */
[-C--:B------:R-:W-:Y:S01]  /*8670*/  FFMA.FTZ R58, R57, R61.reuse, -R70 ;  /* 0x0000003d393a7223 */ /* 0x080fe20000010846 */
[----:B------:R-:W-:Y:S01]  /*8680*/  FFMA.FTZ R62, R62, R61, R63 ;  /* 0x0000003d3e3e7223 */ /* 0x000fe2000001003f */
[----:B------:R-:W-:-:S02]  /*8690*/  HADD2.F32 R61, -RZ, R54.H0_H0 ;  /* 0x20000036ff3d7230 */ /* 0x000fc40000004100 */
[----:B------:R-:W-:Y:S01]  /*86a0*/  FFMA.FTZ R47, R59, R64, R68 ;  /* 0x000000403b2f7223 */ /* 0x000fe20000010044 */
[----:B------:R-:W-:Y:S01]  /*86b0*/  HADD2.F32 R57, -RZ, R44.H0_H0 ;  /* 0x2000002cff397230 */ /* 0x000fe20000004100 */
[----:B------:R-:W-:Y:S01]  /*86c0*/  F2FP.F16.F32.PACK_AB R58, R58, R45 ;  /* 0x0000002d3a3a723e */ /* 0x000fe200000000ff */
[----:B------:R-:W-:Y:S01]  /*86d0*/  HADD2.F32 R54, -RZ, R40.H0_H0 ;  /* 0x20000028ff367230 */ /* 0x000fe20000004100 */
[----:B------:R-:W-:Y:S01]  /*86e0*/  F2FP.F16.F32.PACK_AB R45, R60, R43 ;  /* 0x0000002b3c2d723e */ /* 0x000fe200000000ff */
[----:B------:R-:W-:Y:S02]  /*86f0*/  HADD2.F32 R44, -RZ, R44.H1_H1 ;  /* 0x3000002cff2c7230 */ /* 0x000fe40000004100 */
[----:B------:R-:W-:Y:S01]  /*8700*/  FMUL.FTZ R63, R57, R165 ;  /* 0x000000a5393f7220 */ /* 0x000fe20000410000 */
[----:B------:R-:W-:Y:S01]  /*8710*/  HADD2.F32 R40, -RZ, R40.H1_H1 ;  /* 0x30000028ff287230 */ /* 0x000fe20000004100 */
[----:B------:R-:W-:Y:S01]  /*8720*/  F2FP.F16.F32.PACK_AB R47, R62, R47 ;  /* 0x0000002f3e2f723e */ /* 0x000fe200000000ff */
[----:B------:R-:W-:-:S02]  /*8730*/  HADD2.F32 R59, -RZ, R52.H0_H0 ;  /* 0x20000034ff3b7230 */ /* 0x000fc40000004100 */
[----:B------:R-:W-:Y:S01]  /*8740*/  FMUL.FTZ R65, R44, R61 ;  /* 0x0000003d2c417220 */ /* 0x000fe20000410000 */
[----:B------:R-:W-:Y:S01]  /*8750*/  FMUL.FTZ R52, R54, R165 ;  /* 0x000000a536347220 */ /* 0x000fe20000410000 */
[----:B------:R-:W-:Y:S01]  /*8760*/  FMUL.FTZ R61, R40, R61 ;  /* 0x0000003d283d7220 */ /* 0x000fe20000410000 */
[-C--:B------:R-:W-:Y:S01]  /*8770*/  FFMA.FTZ R63, R54, R168.reuse, -R63 ;  /* 0x000000a8363f7223 */ /* 0x080fe2000001083f */
[-C--:B------:R-:W-:Y:S01]  /*8780*/  FFMA.FTZ R54, R40, R59.reuse, -R65 ;  /* 0x0000003b28367223 */ /* 0x080fe20000010841 */
[----:B------:R-:W-:Y:S02]  /*8790*/  HADD2.F32 R167, -RZ, R167.H1_H1 ;  /* 0x300000a7ffa77230 */ /* 0x000fe40000004100 */
[----:B------:R-:W-:Y:S01]  /*87a0*/  FFMA.FTZ R61, R44, R59, R61 ;  /* 0x0000003b2c3d7223 */ /* 0x000fe2000001003d */
[----:B------:R-:W-:Y:S02]  /*87b0*/  HADD2.F32 R44, -RZ, R46.H0_H0 ;  /* 0x2000002eff2c7230 */ /* 0x000fe40000004100 */
[----:B------:R-:W-:Y:S01]  /*87c0*/  FFMA.FTZ R52, R57, R168, R52 ;  /* 0x000000a839347223 */ /* 0x000fe20000010034 */
[----:B------:R-:W-:-:S02]  /*87d0*/  HADD2.F32 R55, -RZ, R55.H0_H0 ;  /* 0x20000037ff377230 */ /* 0x000fc40000004100 */
[----:B------:R-:W-:Y:S02]  /*87e0*/  HADD2.F32 R40, -RZ, R42.H0_H0 ;  /* 0x2000002aff287230 */ /* 0x000fe40000004100 */
[-C--:B------:R-:W-:Y:S01]  /*87f0*/  FMUL.FTZ R57, R44, R167.reuse ;  /* 0x000000a72c397220 */ /* 0x080fe20000410000 */
[----:B------:R-:W-:Y:S02]  /*8800*/  HADD2.F32 R46, -RZ, R46.H1_H1 ;  /* 0x3000002eff2e7230 */ /* 0x000fe40000004100 */
[----:B------:R-:W-:Y:S02]  /*8810*/  HADD2.F32 R42, -RZ, R42.H1_H1 ;  /* 0x3000002aff2a7230 */ /* 0x000fe40000004100 */
[----:B------:R-:W-:Y:S01]  /*8820*/  FMUL.FTZ R167, R40, R167 ;  /* 0x000000a728a77220 */ /* 0x000fe20000410000 */
[----:B------:R-:W-:Y:S02]  /*8830*/  HADD2.F32 R169, -RZ, R169.H1_H1 ;  /* 0x300000a9ffa97230 */ /* 0x000fe40000004100 */
[----:B------:R-:W-:Y:S01]  /*8840*/  FMUL.FTZ R59, R46, R55 ;  /* 0x000000372e3b7220 */ /* 0x000fe20000410000 */
[----:B------:R-:W-:-:S02]  /*8850*/  HADD2.F32 R53, -RZ, R53.H0_H0 ;  /* 0x20000035ff357230 */ /* 0x000fc40000004100 */
[----:B------:R-:W-:Y:S01]  /*8860*/  FMUL.FTZ R55, R42, R55 ;  /* 0x000000372a377220 */ /* 0x000fe20000410000 */
[----:B------:R-:W-:Y:S02]  /*8870*/  IMAD.MOV.U32 R43, RZ, RZ, R58 ;  /* 0x000000ffff2b7224 */ /* 0x000fe400078e003a */
[-C--:B------:R-:W-:Y:S01]  /*8880*/  FFMA.FTZ R57, R40, R169.reuse, -R57 ;  /* 0x000000a928397223 */ /* 0x080fe20000010839 */
[----:B------:R-:W-:Y:S01]  /*8890*/  FFMA.FTZ R167, R44, R169, R167 ;  /* 0x000000a92ca77223 */ /* 0x000fe200000100a7 */
[-C--:B------:R-:W-:Y:S01]  /*88a0*/  FFMA.FTZ R42, R42, R53.reuse, -R59 ;  /* 0x000000352a2a7223 */ /* 0x080fe2000001083b */
[----:B------:R-:W-:Y:S01]  /*88b0*/  FFMA.FTZ R46, R46, R53, R55 ;  /* 0x000000352e2e7223 */ /* 0x000fe20000010037 */
[----:B------:R-:W-:Y:S02]  /*88c0*/  F2FP.F16.F32.PACK_AB R40, R54, R63 ;  /* 0x0000003f3628723e */ /* 0x000fe400000000ff */
[----:B------:R-:W-:Y:S02]  /*88d0*/  F2FP.F16.F32.PACK_AB R44, R61, R52 ;  /* 0x000000343d2c723e */ /* 0x000fe400000000ff */
[----:B------:R-:W-:-:S02]  /*88e0*/  F2FP.F16.F32.PACK_AB R42, R42, R57 ;  /* 0x000000392a2a723e */ /* 0x000fc400000000ff */
[----:B------:R-:W-:-:S07]  /*88f0*/  F2FP.F16.F32.PACK_AB R46, R46, R167 ;  /* 0x000000a72e2e723e */ /* 0x000fce00000000ff */
.L_x_2387:
[----:B------:R-:W-:Y:S05]  /*8900*/  BSYNC B2 ;  /* 0x0000000000027941 */ /* 0x000fea0003800000 */
.L_x_2386:
[----:B--2---:R4:W-:Y:S04]  /*8910*/  STG.E.128 desc[UR60][R48.64], R40 ;  /* 0x0000002830007986 */ /* 0x0049e8000c101d3c */
[----:B---3--:R4:W-:Y:S02]  /*8920*/  @!P3 STG.E.128 desc[UR60][R50.64], R44 ;  /* 0x0000002c3200b986 */ /* 0x0089e4000c101d3c */
.L_x_2381:
[----:B------:R-:W-:Y:S05]  /*8930*/  BSYNC B1 ;  /* 0x0000000000017941 */ /* 0x000fea0003800000 */
.L_x_2380:
[----:B--2-4-:R-:W2:Y:S01]  /*8940*/  LDL R40, [R1+0x70] ;  /* 0x0000700001287983 */ /* 0x014ea20000100800 */
[----:B------:R-:W-:-:S04]  /*8950*/  IMAD.WIDE.U32 R122, R220, R120, R122 ;  /* 0x00000078dc7a7225 */ /* 0x000fc800078e007a */
[----:B--2---:R-:W-:-:S04]  /*8960*/  IMAD R40, R40, R120, RZ ;  /* 0x0000007828287224 */ /* 0x004fc800078e02ff */
        /* <DEDUP_REMOVED lines=18> */
[----:B------:R-:W-:-:S02]  /*8a90*/  LOP3.LUT R41, R228, 0x38, R51, 0xf8, !PT ;  /* 0x00000038e4297812 */ /* 0x000fc400078ef833 */
[----:B------:R-:W-:Y:S02]  /*8aa0*/  SHF.R.S32.HI R40, RZ, 0x3, R40 ;  /* 0x00000003ff287819 */ /* 0x000fe40000011428 */
[----:B------:R-:W-:Y:S02]  /*8ab0*/  LOP3.LUT R41, R41, R232, RZ, 0x3c, !PT ;  /* 0x000000e829297212 */ /* 0x000fe400078e3cff */
[----:B------:R-:W-:Y:S01]  /*8ac0*/  ISETP.GE.AND P3, PT, R51, R145, PT ;  /* 0x000000913300720c */ /* 0x000fe20003f66270 */
[----:B------:R-:W-:-:S04]  /*8ad0*/  IMAD R40, R40, 0x1400, R231 ;  /* 0x0000140028287824 */ /* 0x000fc800078e02e7 */
[----:B------:R-:W-:Y:S02]  /*8ae0*/  IMAD.IADD R40, R40, 0x1, R41 ;  /* 0x0000000128287824 */ /* 0x000fe400078e0229 */
[C---:B------:R-:W-:Y:S02]  /*8af0*/  IMAD R41, R17.reuse, 0x5000, R133 ;  /* 0x0000500011297824 */ /* 0x040fe400078e0285 */
[----:B------:R-:W-:Y:S02]  /*8b00*/  IMAD R43, R17, 0x5000, R40 ;  /* 0x00005000112b7824 */ /* 0x000fe400078e0228 */
[----:B------:R-:W-:Y:S02]  /*8b10*/  IMAD R41, R41, 0x2, R16 ;  /* 0x0000000229297824 */ /* 0x000fe400078e0210 */
[----:B------:R-:W-:Y:S02]  /*8b20*/  @!P3 SHF.R.S32.HI R54, RZ, 0x1f, R51 ;  /* 0x0000001fff36b819 */ /* 0x000fe40000011433 */
[----:B------:R-:W-:-:S02]  /*8b30*/  LEA R44, R43, R16, 0x1 ;  /* 0x000000102b2c7211 */ /* 0x000fc400078e08ff */
[----:B------:R-:W2:Y:S01]  /*8b40*/  LDS.128 R40, [R41+0x24400] ;  /* 0x0244000029287984 */ /* 0x000ea20000000c00 */
[----:B------:R-:W-:-:S03]  /*8b50*/  @!P3 IADD3 R51, P4, P5, R38, R122, R51 ;  /* 0x0000007a2633b210 */ /* 0x000fc60007d9e033 */
[----:B------:R-:W3:Y:S01]  /*8b60*/  LDS.128 R44, [R44+0x24400] ;  /* 0x024400002c2c7984 */ /* 0x000ee20000000c00 */
[----:B------:R-:W-:Y:S02]  /*8b70*/  @!P3 IADD3.X R54, R37, R52, R54, P4, P5 ;  /* 0x000000342536b210 */ /* 0x000fe400027ea436 */
[----:B------:R-:W-:Y:S02]  /*8b80*/  ISETP.GE.AND P5, PT, R213, R116, PT ;  /* 0x00000074d500720c */ /* 0x000fe40003fa6270 */
[----:B------:R-:W-:-:S04]  /*8b90*/  @!P3 LEA R50, P4, R51, R118, 0x1 ;  /* 0x000000763332b211 */ /* 0x000fc800078808ff */
[----:B------:R-:W-:-:S07]  /*8ba0*/  @!P3 LEA.HI.X R51, R51, R119, R54, 0x1, P4 ;  /* 0x000000773333b211 */ /* 0x000fce00020f0c36 */
[----:B------:R-:W-:Y:S05]  /*8bb0*/  @P5 BRA `(.L_x_2391) ;  /* 0x00000004005c5947 */ /* 0x000fea0003800000 */
[----:B--2---:R-:W-:Y:S01]  /*8bc0*/  IMAD.MOV.U32 R57, RZ, RZ, R40 ;  /* 0x000000ffff397224 */ /* 0x004fe200078e0028 */
[----:B------:R-:W-:Y:S01]  /*8bd0*/  SHF.R.U32.HI R62, RZ, 0x10, R85 ;  /* 0x00000010ff3e7819 */ /* 0x000fe20000011655 */
[----:B---3--:R-:W-:Y:S01]  /*8be0*/  IMAD.MOV.U32 R40, RZ, RZ, R45 ;  /* 0x000000ffff287224 */ /* 0x008fe200078e002d */
[----:B------:R-:W-:Y:S01]  /*8bf0*/  MOV R58, R44 ;  /* 0x0000002c003a7202 */ /* 0x000fe20000000f00 */
[----:B------:R-:W-:Y:S01]  /*8c00*/  IMAD.MOV.U32 R59, RZ, RZ, R47 ;  /* 0x000000ffff3b7224 */ /* 0x000fe200078e002f */
[----:B------:R-:W-:Y:S01]  /*8c10*/  SHF.R.U32.HI R60, RZ, 0x10, R77 ;  /* 0x00000010ff3c7819 */ /* 0x000fe2000001164d */
[----:B------:R-:W-:Y:S01]  /*8c20*/  HADD2.F32 R63, -RZ, R155.H1_H1 ;  /* 0x3000009bff3f7230 */ /* 0x000fe20000004100 */
[--C-:B------:R-:W-:Y:S01]  /*8c30*/  SHF.R.U64 R54, R86, 0x10, R87.reuse ;  /* 0x0000001056367819 */ /* 0x100fe20000001257 */
[--C-:B------:R-:W-:Y:S01]  /*8c40*/  HADD2.F32 R44, -RZ, R40.reuse.H0_H0 ;  /* 0x20000028ff2c7230 */ /* 0x100fe20000004100 */
[----:B------:R-:W-:Y:S01]  /*8c50*/  SHF.R.U32.HI R86, RZ, 0x10, R87 ;  /* 0x00000010ff567819 */ /* 0x000fe20000011657 */
[----:B------:R-:W-:Y:S01]  /*8c60*/  HADD2.F32 R47, -RZ, R40.H1_H1 ;  /* 0x30000028ff2f7230 */ /* 0x000fe20000004100 */
[----:B------:R-:W-:Y:S01]  /*8c70*/  SHF.R.U64 R53, R78, 0x10, R79 ;  /* 0x000000104e357819 */ /* 0x000fe2000000124f */
[----:B------:R-:W-:Y:S01]  /*8c80*/  IMAD.MOV.U32 R45, RZ, RZ, R43 ;  /* 0x000000ffff2d7224 */ /* 0x000fe200078e002b */
[----:B------:R-:W-:Y:S01]  /*8c90*/  SHF.R.U32.HI R78, RZ, 0x10, R79 ;  /* 0x00000010ff4e7819 */ /* 0x000fe2000001164f */
[--C-:B------:R-:W-:Y:S01]  /*8ca0*/  HADD2.F32 R40, -RZ, R41.reuse.H0_H0 ;  /* 0x20000029ff287230 */ /* 0x100fe20000004100 */
[----:B------:R-:W-:Y:S01]  /*8cb0*/  SHF.R.U64 R56, R84, 0x10, R85 ;  /* 0x0000001054387819 */ /* 0x000fe20000001255 */
        /* <DEDUP_REMOVED lines=13> */
[----:B------:R-:W-:-:S02]  /*8d90*/  HADD2.F32 R60, -RZ, R59.H0_H0 ;  /* 0x2000003bff3c7230 */ /* 0x000fc40000004100 */
[----:B------:R-:W-:Y:S01]  /*8da0*/  HADD2.F32 R59, -RZ, R59.H1_H1 ;  /* 0x3000003bff3b7230 */ /* 0x000fe20000004100 */
[----:B------:R-:W-:Y:S01]  /*8db0*/  F2FP.F16.F32.PACK_AB R43, R43, R40 ;  /* 0x000000282b2b723e */ /* 0x000fe200000000ff */
[--C-:B------:R-:W-:Y:S02]  /*8dc0*/  HADD2.F32 R47, -RZ, R45.reuse.H0_H0 ;  /* 0x2000002dff2f7230 */ /* 0x100fe40000004100 */
[----:B------:R-:W-:Y:S02]  /*8dd0*/  HADD2.F32 R64, -RZ, R86.H0_H0 ;  /* 0x20000056ff407230 */ /* 0x000fe40000004100 */
[----:B------:R-:W-:Y:S02]  /*8de0*/  HADD2.F32 R63, -RZ, R154.H1_H1 ;  /* 0x3000009aff3f7230 */ /* 0x000fe40000004100 */
[----:B------:R-:W-:Y:S02]  /*8df0*/  HADD2.F32 R45, -RZ, R45.H1_H1 ;  /* 0x3000002dff2d7230 */ /* 0x000fe40000004100 */
[----:B------:R-:W-:Y:S01]  /*8e00*/  FMUL.FTZ R68, R59, R64 ;  /* 0x000000403b447220 */ /* 0x000fe20000410000 */
[----:B------:R-:W-:-:S02]  /*8e10*/  HADD2.F32 R61, -RZ, R152.H1_H1 ;  /* 0x30000098ff3d7230 */ /* 0x000fc40000004100 */
[-C--:B------:R-:W-:Y:S01]  /*8e20*/  FMUL.FTZ R66, R60, R63.reuse ;  /* 0x0000003f3c427220 */ /* 0x080fe20000410000 */
[----:B------:R-:W-:Y:S02]  /*8e30*/  HADD2.F32 R62, -RZ, R78.H0_H0 ;  /* 0x2000004eff3e7230 */ /* 0x000fe40000004100 */
[----:B------:R-:W-:Y:S01]  /*8e40*/  FMUL.FTZ R64, R45, R64 ;  /* 0x000000402d407220 */ /* 0x000fe20000410000 */
[C---:B------:R-:W-:Y:S01]  /*8e50*/  FMUL.FTZ R65, R47.reuse, R63 ;  /* 0x0000003f2f417220 */ /* 0x040fe20000410000 */
[----:B------:R-:W-:Y:S01]  /*8e60*/  FFMA.FTZ R63, R47, R61, -R66 ;  /* 0x0000003d2f3f7223 */ /* 0x000fe20000010842 */
[----:B------:R-:W-:Y:S02]  /*8e70*/  HADD2.F32 R47, -RZ, R58.H0_H0 ;  /* 0x2000003aff2f7230 */ /* 0x000fe40000004100 */
[-C--:B------:R-:W-:Y:S01]  /*8e80*/  FFMA.FTZ R68, R45, R62.reuse, -R68 ;  /* 0x0000003e2d447223 */ /* 0x080fe20000010844 */
[----:B------:R-:W-:Y:S01]  /*8e90*/  FFMA.FTZ R70, R59, R62, R64 ;  /* 0x0000003e3b467223 */ /* 0x000fe20000010040 */
[----:B------:R-:W-:-:S02]  /*8ea0*/  HADD2.F32 R62, -RZ, R155.H0_H0 ;  /* 0x2000009bff3e7230 */ /* 0x000fc40000004100 */
[----:B------:R-:W-:Y:S01]  /*8eb0*/  FFMA.FTZ R65, R60, R61, R65 ;  /* 0x0000003d3c417223 */ /* 0x000fe20000010041 */
[--C-:B------:R-:W-:Y:S01]  /*8ec0*/  HADD2.F32 R45, -RZ, R57.reuse.H0_H0 ;  /* 0x20000039ff2d7230 */ /* 0x100fe20000004100 */
[----:B------:R-:W-:Y:S01]  /*8ed0*/  F2FP.F16.F32.PACK_AB R63, R68, R63 ;  /* 0x0000003f443f723e */ /* 0x000fe200000000ff */
[----:B------:R-:W-:Y:S02]  /*8ee0*/  HADD2.F32 R56, -RZ, R56.H0_H0 ;  /* 0x20000038ff387230 */ /* 0x000fe40000004100 */
[-C--:B------:R-:W-:Y:S01]  /*8ef0*/  FMUL.FTZ R64, R47, R62.reuse ;  /* 0x0000003e2f407220 */ /* 0x080fe20000410000 */
[----:B------:R-:W-:Y:S02]  /*8f00*/  HADD2.F32 R58, -RZ, R58.H1_H1 ;  /* 0x3000003aff3a7230 */ /* 0x000fe40000004100 */
[----:B------:R-:W-:Y:S01]  /*8f10*/  FMUL.FTZ R62, R45, R62 ;  /* 0x0000003e2d3e7220 */ /* 0x000fe20000410000 */
[----:B------:R-:W-:Y:S02]  /*8f20*/  HADD2.F32 R57, -RZ, R57.H1_H1 ;  /* 0x30000039ff397230 */ /* 0x000fe40000004100 */
[----:B------:R-:W-:-:S02]  /*8f30*/  HADD2.F32 R60, -RZ, R153.H0_H0 ;  /* 0x20000099ff3c7230 */ /* 0x000fc40000004100 */
[CC--:B------:R-:W-:Y:S01]  /*8f40*/  FMUL.FTZ R66, R58.reuse, R56.reuse ;  /* 0x000000383a427220 */ /* 0x0c0fe20000410000 */
[----:B------:R-:W-:Y:S02]  /*8f50*/  HADD2.F32 R55, -RZ, R55.H0_H0 ;  /* 0x20000037ff377230 */ /* 0x000fe40000004100 */
[----:B------:R-:W-:Y:S01]  /*8f60*/  FMUL.FTZ R59, R57, R56 ;  /* 0x00000038393b7220 */ /* 0x000fe20000410000 */
[----:B------:R-:W-:Y:S02]  /*8f70*/  HADD2.F32 R154, -RZ, R154.H0_H0 ;  /* 0x2000009aff9a7230 */ /* 0x000fe40000004100 */
[-C--:B------:R-:W-:Y:S01]  /*8f80*/  FFMA.FTZ R62, R47, R60.reuse, R62 ;  /* 0x0000003c2f3e7223 */ /* 0x080fe2000001003e */
[----:B------:R-:W-:Y:S01]  /*8f90*/  FFMA.FTZ R64, R45, R60, -R64 ;  /* 0x0000003c2d407223 */ /* 0x000fe20000010840 */
[-C--:B------:R-:W-:Y:S01]  /*8fa0*/  FFMA.FTZ R57, R57, R55.reuse, -R66 ;  /* 0x0000003739397223 */ /* 0x080fe20000010842 */
[----:B------:R-:W-:Y:S01]  /*8fb0*/  FFMA.FTZ R59, R58, R55, R59 ;  /* 0x000000373a3b7223 */ /* 0x000fe2000001003b */
[----:B------:R-:W-:-:S02]  /*8fc0*/  HADD2.F32 R47, -RZ, R46.H0_H0 ;  /* 0x2000002eff2f7230 */ /* 0x000fc40000004100 */
[----:B------:R-:W-:Y:S01]  /*8fd0*/  HADD2.F32 R55, -RZ, R54.H0_H0 ;  /* 0x20000036ff377230 */ /* 0x000fe20000004100 */
[----:B------:R-:W-:Y:S01]  /*8fe0*/  F2FP.F16.F32.PACK_AB R40, R57, R64 ;  /* 0x000000403928723e */ /* 0x000fe200000000ff */
        /* <DEDUP_REMOVED lines=8> */
[C---:B------:R-:W-:Y:S01]  /*9070*/  FMUL.FTZ R55, R42.reuse, R55 ;  /* 0x000000372a377220 */ /* 0x040fe20000410000 */
[-C--:B------:R-:W-:Y:S01]  /*9080*/  FFMA.FTZ R54, R45, R152.reuse, -R54 ;  /* 0x000000982d367223 */ /* 0x080fe20000010836 */
[----:B------:R-:W-:Y:S01]  /*9090*/  FFMA.FTZ R154, R47, R152, R154 ;  /* 0x000000982f9a7223 */ /* 0x000fe2000001009a */
[-C--:B------:R-:W-:Y:S01]  /*90a0*/  FFMA.FTZ R61, R42, R53.reuse, -R61 ;  /* 0x000000352a3d7223 */ /* 0x080fe2000001083d */
[----:B------:R-:W-:Y:S01]  /*90b0*/  FFMA.FTZ R55, R46, R53, R55 ;  /* 0x000000352e377223 */ /* 0x000fe20000010037 */
[----:B------:R-:W-:Y:S02]  /*90c0*/  F2FP.F16.F32.PACK_AB R45, R44, R41 ;  /* 0x000000292c2d723e */ /* 0x000fe400000000ff */
[----:B------:R-:W-:Y:S01]  /*90d0*/  MOV R41, R43 ;  /* 0x0000002b00297202 */ /* 0x000fe20000000f00 */
[----:B------:R-:W-:Y:S01]  /*90e0*/  IMAD.MOV.U32 R43, RZ, RZ, R63 ;  /* 0x000000ffff2b7224 */ /* 0x000fe200078e003f */
[----:B------:R-:W-:-:S02]  /*90f0*/  F2FP.F16.F32.PACK_AB R47, R70, R65 ;  /* 0x00000041462f723e */ /* 0x000fc400000000ff */
[----:B------:R-:W-:Y:S02]  /*9100*/  F2FP.F16.F32.PACK_AB R44, R59, R62 ;  /* 0x0000003e3b2c723e */ /* 0x000fe400000000ff */
[----:B------:R-:W-:Y:S02]  /*9110*/  F2FP.F16.F32.PACK_AB R42, R61, R54 ;  /* 0x000000363d2a723e */ /* 0x000fe400000000ff */
[----:B------:R-:W-:-:S07]  /*9120*/  F2FP.F16.F32.PACK_AB R46, R55, R154 ;  /* 0x0000009a372e723e */ /* 0x000fce00000000ff */
.L_x_2391:
[----:B------:R-:W-:Y:S05]  /*9130*/  BSYNC B2 ;  /* 0x0000000000027941 */ /* 0x000fea0003800000 */
.L_x_2390:
[----:B--2---:R2:W-:Y:S04]  /*9140*/  STG.E.128 desc[UR60][R48.64], R40 ;  /* 0x0000002830007986 */ /* 0x0045e8000c101d3c */
[----:B---3--:R2:W-:Y:S02]  /*9150*/  @!P3 STG.E.128 desc[UR60][R50.64], R44 ;  /* 0x0000002c3200b986 */ /* 0x0085e4000c101d3c */
.L_x_2389:
[----:B------:R-:W-:Y:S05]  /*9160*/  BSYNC B1 ;  /* 0x0000000000017941 */ /* 0x000fea0003800000 */
.L_x_2388:
        /* <DEDUP_REMOVED lines=14> */
[----:B------:R-:W-:Y:S02]  /*9250*/  LEA.HI R40, R40, R41, RZ, 0x3 ;  /* 0x0000002928287211 */ /* 0x000fe400078f18ff */
[----:B------:R-:W-:-:S02]  /*9260*/  LOP3.LUT R41, R228, 0x38, R51, 0xf8, !PT ;  /* 0x00000038e4297812 */ /* 0x000fc400078ef833 */
[----:B------:R-:W-:Y:S02]  /*9270*/  SHF.R.S32.HI R40, RZ, 0x3, R40 ;  /* 0x00000003ff287819 */ /* 0x000fe40000011428 */
[----:B------:R-:W-:-:S03]  /*9280*/  LOP3.LUT R41, R41, R232, RZ, 0x3c, !PT ;  /* 0x000000e829297212 */ /* 0x000fc600078e3cff */
[----:B------:R-:W-:-:S05]  /*9290*/  IMAD R40, R40, 0x1400, R231 ;  /* 0x0000140028287824 */ /* 0x000fca00078e02e7 */
[----:B------:R-:W-:Y:S01]  /*92a0*/  IADD3 R40, R40, R41, RZ ;  /* 0x0000002928287210 */ /* 0x000fe20007ffe0ff */
[----:B------:R-:W-:-:S04]  /*92b0*/  IMAD R41, R17, 0x5000, R132 ;  /* 0x0000500011297824 */ /* 0x000fc800078e0284 */
[----:B------:R-:W-:Y:S02]  /*92c0*/  IMAD R43, R17, 0x5000, R40 ;  /* 0x00005000112b7824 */ /* 0x000fe400078e0228 */
[--C-:B------:R-:W-:Y:S02]  /*92d0*/  IMAD R41, R41, 0x2, R16.reuse ;  /* 0x0000000229297824 */ /* 0x100fe400078e0210 */
[----:B------:R-:W-:-:S04]  /*92e0*/  IMAD R44, R43, 0x2, R16 ;  /* 0x000000022b2c7824 */ /* 0x000fc800078e0210 */
[----:B------:R-:W2:Y:S04]  /*92f0*/  LDS.128 R40, [R41+0x24400] ;  /* 0x0244000029287984 */ /* 0x000ea80000000c00 */
[----:B------:R-:W3:Y:S01]  /*9300*/  LDS.128 R44, [R44+0x24400] ;  /* 0x024400002c2c7984 */ /* 0x000ee20000000c00 */
[----:B------:R-:W-:Y:S05]  /*9310*/  @P4 BRA `(.L_x_2393) ;  /* 0x0000000400584947 */ /* 0x000fea0003800000 */
[----:B------:R-:W-:Y:S01]  /*9320*/  SHF.R.U32.HI R58, RZ, 0x10, R81 ;  /* 0x00000010ff3a7819 */ /* 0x000fe20000011651 */
[----:B---3--:R-:W-:Y:S01]  /*9330*/  IMAD.MOV.U32 R54, RZ, RZ, R46 ;  /* 0x000000ffff367224 */ /* 0x008fe200078e002e */
[----:B------:R-:W-:Y:S01]  /*9340*/  MOV R53, R44 ;  /* 0x0000002c00357202 */ /* 0x000fe20000000f00 */
[----:B--2---:R-:W-:Y:S01]  /*9350*/  IMAD.MOV.U32 R44, RZ, RZ, R42 ;  /* 0x000000ffff2c7224 */ /* 0x004fe200078e002a */
[----:B------:R-:W-:Y:S01]  /*9360*/  SHF.R.U32.HI R56, RZ, 0x10, R73 ;  /* 0x00000010ff387819 */ /* 0x000fe20000011649 */
[----:B------:R-:W-:Y:S01]  /*9370*/  HADD2.F32 R57, -RZ, R151.H1_H1 ;  /* 0x30000097ff397230 */ /* 0x000fe20000004100 */
[--C-:B------:R-:W-:Y:S01]  /*9380*/  SHF.R.U64 R65, R82, 0x10, R83.reuse ;  /* 0x0000001052417819 */ /* 0x100fe20000001253 */
[----:B------:R-:W-:Y:S01]  /*9390*/  HADD2.F32 R46, -RZ, R45.H0_H0 ;  /* 0x2000002dff2e7230 */ /* 0x000fe20000004100 */
[----:B------:R-:W-:Y:S01]  /*93a0*/  SHF.R.U32.HI R82, RZ, 0x10, R83 ;  /* 0x00000010ff527819 */ /* 0x000fe20000011653 */
[----:B------:R-:W-:Y:S01]  /*93b0*/  HADD2.F32 R42, -RZ, R41.H0_H0 ;  /* 0x20000029ff2a7230 */ /* 0x000fe20000004100 */
[----:B------:R-:W-:Y:S01]  /*93c0*/  SHF.R.U64 R50, R74, 0x10, R75 ;  /* 0x000000104a327819 */ /* 0x000fe2000000124b */
[----:B------:R-:W-:-:S02]  /*93d0*/  HADD2.F32 R45, -RZ, R45.H1_H1 ;  /* 0x3000002dff2d7230 */ /* 0x000fc40000004100 */
[-C--:B------:R-:W-:Y:S01]  /*93e0*/  FMUL.FTZ R59, R46, R57.reuse ;  /* 0x000000392e3b7220 */ /* 0x080fe20000410000 */
[----:B------:R-:W-:Y:S02]  /*93f0*/  HADD2.F32 R58, -RZ, R58.H0_H0 ;  /* 0x2000003aff3a7230 */ /* 0x000fe40000004100 */
[C---:B------:R-:W-:Y:S01]  /*9400*/  FMUL.FTZ R57, R42.reuse, R57 ;  /* 0x000000392a397220 */ /* 0x040fe20000410000 */
[----:B------:R-:W-:Y:S01]  /*9410*/  HADD2.F32 R55, -RZ, R149.H1_H1 ;  /* 0x30000095ff377230 */ /* 0x000fe20000004100 */
[----:B------:R-:W-:Y:S01]  /*9420*/  SHF.R.U32.HI R74, RZ, 0x10, R75 ;  /* 0x00000010ff4a7819 */ /* 0x000fe2000001164b */
[----:B------:R-:W-:Y:S02]  /*9430*/  HADD2.F32 R41, -RZ, R41.H1_H1 ;  /* 0x30000029ff297230 */ /* 0x000fe40000004100 */
[-C--:B------:R-:W-:Y:S01]  /*9440*/  FMUL.FTZ R60, R45, R58.reuse ;  /* 0x0000003a2d3c7220 */ /* 0x080fe20000410000 */
[----:B------:R-:W-:Y:S02]  /*9450*/  HADD2.F32 R56, -RZ, R56.H0_H0 ;  /* 0x20000038ff387230 */ /* 0x000fe40000004100 */
[-C--:B------:R-:W-:Y:S01]  /*9460*/  FFMA.FTZ R59, R42, R55.reuse, -R59 ;  /* 0x000000372a3b7223 */ /* 0x080fe2000001083b */
[----:B------:R-:W-:Y:S01]  /*9470*/  FFMA.FTZ R57, R46, R55, R57 ;  /* 0x000000372e397223 */ /* 0x000fe20000010039 */
[----:B------:R-:W-:Y:S01]  /*9480*/  FMUL.FTZ R58, R41, R58 ;  /* 0x0000003a293a7220 */ /* 0x000fe20000410000 */
[----:B------:R-:W-:-:S02]  /*9490*/  HADD2.F32 R55, -RZ, R150.H1_H1 ;  /* 0x30000096ff377230 */ /* 0x000fc40000004100 */
[-C--:B------:R-:W-:Y:S01]  /*94a0*/  FFMA.FTZ R60, R41, R56.reuse, -R60 ;  /* 0x00000038293c7223 */ /* 0x080fe2000001083c */
[----:B------:R-:W-:Y:S02]  /*94b0*/  HADD2.F32 R42, -RZ, R47.H0_H0 ;  /* 0x2000002fff2a7230 */ /* 0x000fe40000004100 */
[----:B------:R-:W-:Y:S01]  /*94c0*/  FFMA.FTZ R58, R45, R56, R58 ;  /* 0x000000382d3a7223 */ /* 0x000fe2000001003a */
[----:B------:R-:W-:Y:S01]  /*94d0*/  HADD2.F32 R41, -RZ, R43.H0_H0 ;  /* 0x2000002bff297230 */ /* 0x000fe20000004100 */
[----:B------:R-:W-:Y:S01]  /*94e0*/  SHF.R.U64 R66, R80, 0x10, R81 ;  /* 0x0000001050427819 */ /* 0x000fe20000001251 */
[----:B------:R-:W-:Y:S02]  /*94f0*/  HADD2.F32 R45, -RZ, R148.H1_H1 ;  /* 0x30000094ff2d7230 */ /* 0x000fe40000004100 */
[-C--:B------:R-:W-:Y:S01]  /*9500*/  FMUL.FTZ R62, R42, R55.reuse ;  /* 0x000000372a3e7220 */ /* 0x080fe20000410000 */
[----:B------:R-:W-:Y:S02]  /*9510*/  HADD2.F32 R47, -RZ, R47.H1_H1 ;  /* 0x3000002fff2f7230 */ /* 0x000fe40000004100 */
[----:B------:R-:W-:Y:S01]  /*9520*/  FMUL.FTZ R55, R41, R55 ;  /* 0x0000003729377220 */ /* 0x000fe20000410000 */
[----:B------:R-:W-:Y:S01]  /*9530*/  HADD2.F32 R56, -RZ, R82.H0_H0 ;  /* 0x20000052ff387230 */ /* 0x000fe20000004100 */
[----:B------:R-:W-:Y:S01]  /*9540*/  SHF.R.U64 R67, R72, 0x10, R73 ;  /* 0x0000001048437819 */ /* 0x000fe20000001249 */
[----:B------:R-:W-:-:S02]  /*9550*/  HADD2.F32 R43, -RZ, R43.H1_H1 ;  /* 0x3000002bff2b7230 */ /* 0x000fc40000004100 */
[-C--:B------:R-:W-:Y:S01]  /*9560*/  FFMA.FTZ R61, R42, R45.reuse, R55 ;  /* 0x0000002d2a3d7223 */ /* 0x080fe20000010037 */
[----:B------:R-:W-:Y:S02]  /*9570*/  HADD2.F32 R46, -RZ, R74.H0_H0 ;  /* 0x2000004aff2e7230 */ /* 0x000fe40000004100 */
[-C--:B------:R-:W-:Y:S01]  /*9580*/  FMUL.FTZ R64, R47, R56.reuse ;  /* 0x000000382f407220 */ /* 0x080fe20000410000 */
[----:B------:R-:W-:Y:S01]  /*9590*/  FFMA.FTZ R62, R41, R45, -R62 ;  /* 0x0000002d293e7223 */ /* 0x000fe2000001083e */
[C---:B------:R-:W-:Y:S01]  /*95a0*/  FMUL.FTZ R56, R43.reuse, R56 ;  /* 0x000000382b387220 */ /* 0x040fe20000410000 */
[----:B------:R-:W-:Y:S02]  /*95b0*/  HADD2.F32 R151, -RZ, R151.H0_H0 ;  /* 0x20000097ff977230 */ /* 0x000fe40000004100 */
[-C--:B------:R-:W-:Y:S01]  /*95c0*/  FFMA.FTZ R63, R43, R46.reuse, -R64 ;  /* 0x0000002e2b3f7223 */ /* 0x080fe20000010840 */
[--C-:B------:R-:W-:Y:S02]  /*95d0*/  HADD2.F32 R42, -RZ, R53.reuse.H0_H0 ;  /* 0x20000035ff2a7230 */ /* 0x100fe40000004100 */
[----:B------:R-:W-:Y:S01]  /*95e0*/  FFMA.FTZ R64, R47, R46, R56 ;  /* 0x0000002e2f407223 */ /* 0x000fe20000010038 */
[----:B------:R-:W-:Y:S01]  /*95f0*/  HADD2.F32 R45, -RZ, R66.H0_H0 ;  /* 0x20000042ff2d7230 */ /* 0x000fe20000004100 */
[----:B------:R-:W-:Y:S01]  /*9600*/  F2FP.F16.F32.PACK_AB R57, R58, R57 ;  /* 0x000000393a39723e */ /* 0x000fe200000000ff */
[----:B------:R-:W-:-:S02]  /*9610*/  HADD2.F32 R53, -RZ, R53.H1_H1 ;  /* 0x30000035ff357230 */ /* 0x000fc40000004100 */
[----:B------:R-:W-:Y:S01]  /*9620*/  FMUL.FTZ R46, R42, R151 ;  /* 0x000000972a2e7220 */ /* 0x000fe20000410000 */
[----:B------:R-:W-:Y:S01]  /*9630*/  HADD2.F32 R149, -RZ, R149.H0_H0 ;  /* 0x20000095ff957230 */ /* 0x000fe20000004100 */
[----:B------:R-:W-:Y:S01]  /*9640*/  F2FP.F16.F32.PACK_AB R61, R64, R61 ;  /* 0x0000003d403d723e */ /* 0x000fe200000000ff */
[--C-:B------:R-:W-:Y:S02]  /*9650*/  HADD2.F32 R41, -RZ, R40.reuse.H0_H0 ;  /* 0x20000028ff297230 */ /* 0x100fe40000004100 */
[----:B------:R-:W-:Y:S01]  /*9660*/  FMUL.FTZ R47, R53, R45 ;  /* 0x0000002d352f7220 */ /* 0x000fe20000410000 */
        /* <DEDUP_REMOVED lines=13> */
[----:B------:R-:W-:-:S02]  /*9740*/  HADD2.F32 R54, -RZ, R54.H1_H1 ;  /* 0x30000036ff367230 */ /* 0x000fc40000004100 */
        /* <DEDUP_REMOVED lines=15> */
[----:B------:R-:W-:Y:S01]  /*9840*/  F2FP.F16.F32.PACK_AB R46, R45, R150 ;  /* 0x000000962d2e723e */ /* 0x000fe200000000ff */
[----:B------:R-:W-:Y:S01]  /*9850*/  IMAD.MOV.U32 R45, RZ, RZ, R57 ;  /* 0x000000ffff2d7224 */ /* 0x000fe200078e0039 */
[----:B------:R-:W-:Y:S02]  /*9860*/  F2FP.F16.F32.PACK_AB R43, R63, R62 ;  /* 0x0000003e3f2b723e */ /* 0x000fe400000000ff */
[----:B------:R-:W-:-:S07]  /*9870*/  MOV R44, R56 ;  /* 0x00000038002c7202 */ /* 0x000fce0000000f00 */
.L_x_2393:
[----:B------:R-:W-:Y:S05]  /*9880*/  BSYNC B1 ;  /* 0x0000000000017941 */ /* 0x000fea0003800000 */
.L_x_2392:
[----:B--2---:R2:W-:Y:S01]  /*9890*/  STG.E.128 desc[UR60][R48.64], R40 ;  /* 0x0000002830007986 */ /* 0x0045e2000c101d3c */
[----:B------:R-:W-:-:S13]  /*98a0*/  ISETP.GE.AND P3, PT, R51, R145, PT ;  /* 0x000000913300720c */ /* 0x000fda0003f66270 */
[----:B------:R-:W-:Y:S05]  /*98b0*/  @P3 BRA `(.L_x_2348) ;  /* 0x00000004000c3947 */ /* 0x000fea0003800000 */
[--C-:B------:R-:W-:Y:S02]  /*98c0*/  IADD3 R122, P3, P4, R38, R122, R51.reuse ;  /* 0x0000007a267a7210 */ /* 0x100fe40007c7e033 */
[----:B------:R-:W-:-:S04]  /*98d0*/  SHF.R.S32.HI R51, RZ, 0x1f, R51 ;  /* 0x0000001fff337819 */ /* 0x000fc80000011433 */
[----:B------:R-:W-:Y:S02]  /*98e0*/  IADD3.X R52, R37, R52, R51, P3, P4 ;  /* 0x0000003425347210 */ /* 0x000fe40001fe8433 */
[----:B------:R-:W-:-:S04]  /*98f0*/  LEA R118, P3, R122, R118, 0x1 ;  /* 0x000000767a767211 */ /* 0x000fc800078608ff */
[----:B------:R-:W-:-:S05]  /*9900*/  LEA.HI.X R119, R122, R119, R52, 0x1, P3 ;  /* 0x000000777a777211 */ /* 0x000fca00018f0c34 */
[----:B---3--:R3:W-:Y:S01]  /*9910*/  STG.E.128 desc[UR60][R118.64], R44 ;  /* 0x0000002c76007986 */ /* 0x0087e2000c101d3c */
[----:B------:R-:W-:Y:S05]  /*9920*/  BRA `(.L_x_2348) ;  /* 0x0000000000f07947 */ /* 0x000fea0003800000 */
.L_x_2305:
[----:B------:R-:W2:Y:S02]  /*9930*/  LDL R40, [R1+0x60] ;  /* 0x0000600001287983 */ /* 0x000ea40000100800 */
[----:B--2---:R-:W-:-:S13]  /*9940*/  R2UR UR4, R40 ;  /* 0x00000000280472ca */ /* 0x004fda00000e0000 */
[----:B------:R-:W-:-:S06]  /*9950*/  UISETP.NE.AND UP0, UPT, UR4, 0x3, UPT ;  /* 0x000000030400788c */ /* 0x000fcc000bf05270 */
[----:B------:R-:W-:-:S13]  /*9960*/  PLOP3.LUT P2, PT, PT, PT, UP0, 0x80, 0x0 ;  /* 0x000000000000781c */ /* 0x000fda0003f4f008 */
[----:B------:R-:W-:Y:S05]  /*9970*/  @!P2 BRA `(.L_x_2394) ;  /* 0x000000000004a947 */ /* 0x000fea0003800000 */
[----:B------:R-:W-:Y:S01]  /*9980*/  BPT.TRAP 0x1 ;  /* 0x000000040000795c */ /* 0x000fe20000300000 */
.L_x_2394:
[----:B------:R-:W-:Y:S01]  /*9990*/  LEA R0, R17, R16, 0x3 ;  /* 0x0000001011007211 */ /* 0x000fe200078e18ff */
[----:B------:R-:W-:Y:S01]  /*99a0*/  IMAD R3, R24, -0x50, R2 ;  /* 0xffffffb018037824 */ /* 0x000fe200078e0202 */
[----:B------:R-:W-:Y:S01]  /*99b0*/  SHF.L.U32 R115, R221, 0x1f, RZ ;  /* 0x0000001fdd737819 */ /* 0x000fe200000006ff */
[----:B------:R-:W-:Y:S03]  /*99c0*/  BSSY B1, `(.L_x_2395) ;  /* 0x0000005000017945 */ /* 0x000fe60003800000 */
[----:B------:R-:W0:Y:S01]  /*99d0*/  SYNCS.PHASECHK.TRANS64.TRYWAIT P3, [R0+URZ+0x38890], R115 ;  /* 0x03889073000075a7 */ /* 0x000e22000806017f */
[----:B------:R-:W-:-:S04]  /*99e0*/  VIMNMX R3, R3, 0x50, PT ;  /* 0x0000005003037848 */ /* 0x000fc80003fe0100 */
[----:B------:R-:W-:Y:S01]  /*99f0*/  ISETP.GE.AND P4, PT, R18, R3, PT ;  /* 0x000000031200720c */ /* 0x000fe20003f86270 */
[----:B0-----:R-:W-:-:S12]  /*9a00*/  @!P3 BRA `(.L_x_2396) ;  /* 0x0000024400d4b947 */ /* 0x001fd80003800000 */
.L_x_2687:
[----:B------:R-:W-:Y:S05]  /*9a10*/  BSYNC B1 ;  /* 0x0000000000017941 */ /* 0x000fea0003800000 */
.L_x_2395:
[----:B------:R-:W-:Y:S04]  /*9a20*/  BSSY B1, `(.L_x_2397) ;  /* 0x000000e000017945 */ /* 0x000fe80003800000 */
[----:B------:R-:W-:Y:S05]  /*9a30*/  @P4 BRA `(.L_x_2398) ;  /* 0x0000000000304947 */ /* 0x000fea0003800000 */
[----:B------:R-:W-:Y:S02]  /*9a40*/  ISETP.NE.AND P5, PT, R26, RZ, PT ;  /* 0x000000ff1a00720c */ /* 0x000fe40003fa5270 */
        /* <DEDUP_REMOVED lines=11> */
.L_x_2398:
[----:B------:R-:W-:Y:S05]  /*9b00*/  BSYNC B1 ;  /* 0x0000000000017941 */ /* 0x000fea0003800000 */
.L_x_2397:
[----:B------:R-:W-:Y:S01]  /*9b10*/  ISETP.GE.AND P3, PT, R218, R3, PT ;  /* 0x00000003da00720c */ /* 0x000fe20003f66270 */
[----:B------:R-:W-:-:S12]  /*9b20*/  BSSY B1, `(.L_x_2399) ;  /* 0x000000e000017945 */ /* 0x000fd80003800000 */
[----:B------:R-:W-:Y:S05]  /*9b30*/  @P3 BRA `(.L_x_2400) ;  /* 0x0000000000303947 */ /* 0x000fea0003800000 */
[----:B------:R-:W-:Y:S02]  /*9b40*/  ISETP.NE.AND P5, PT, R26, RZ, PT ;  /* 0x000000ff1a00720c */ /* 0x000fe40003fa5270 */
        /* <DEDUP_REMOVED lines=11> */
.L_x_2400:
[----:B------:R-:W-:Y:S05]  /*9c00*/  BSYNC B1 ;  /* 0x0000000000017941 */ /* 0x000fea0003800000 */
.L_x_2399:
[----:B------:R-:W-:-:S13]  /*9c10*/  ISETP.GE.AND P3, PT, R220, R3, PT ;  /* 0x00000003dc00720c */ /* 0x000fda0003f66270 */
[----:B------:R-:W-:Y:S05]  /*9c20*/  @P3 BRA `(.L_x_2348) ;  /* 0x0000000000303947 */ /* 0x000fea0003800000 */
[----:B------:R-:W-:Y:S02]  /*9c30*/  ISETP.NE.AND P5, PT, R26, RZ, PT ;  /* 0x000000ff1a00720c */ /* 0x000fe40003fa5270 */
        /* <DEDUP_REMOVED lines=11> */
.L_x_2348:
[----:B------:R-:W-:Y:S05]  /*9cf0*/  BSYNC B0 ;  /* 0x0000000000007941 */ /* 0x000fea0003800000 */
.L_x_2304:
        /* <DEDUP_REMOVED lines=17> */
.L_x_2402:
[----:B------:R-:W-:Y:S05]  /*9e10*/  BSYNC B0 ;  /* 0x0000000000007941 */ /* 0x000fea0003800000 */
.L_x_2401:
[----:B------:R-:W2:Y:S01]  /*9e20*/  SYNCS.PHASECHK.TRANS64.TRYWAIT P2, [R0+URZ+0x388b0], R115 ;  /* 0x0388b073000075a7 */ /* 0x000ea2000804017f */
[----:B------:R-:W-:Y:S01]  /*9e30*/  ULDC.64 UR6, c[0x0][0x318] ;  /* 0x0000c60000067ab9 */ /* 0x000fe20000000a00 */
[----:B------:R-:W-:Y:S01]  /*9e40*/  ULDC.64 UR4, c[0x0][0x308] ;  /* 0x0000c20000047ab9 */ /* 0x000fe20000000a00 */
[----:B-1----:R-:W-:Y:S01]  /*9e50*/  IMAD.U32 R40, RZ, RZ, UR6 ;  /* 0x00000006ff287e24 */ /* 0x002fe2000f8e00ff */
[----:B------:R-:W-:Y:S01]  /*9e60*/  MOV R42, UR7 ;  /* 0x00000007002a7c02 */ /* 0x000fe20008000f00 */
[----:B------:R-:W-:Y:S01]  /*9e70*/  IMAD.U32 R41, RZ, RZ, UR4 ;  /* 0x00000004ff297e24 */ /* 0x000fe2000f8e00ff */
[----:B------:R-:W-:Y:S01]  /*9e80*/  BSSY B0, `(.L_x_2403) ;  /* 0x0000009000007945 */ /* 0x000fe20003800000 */
[----:B------:R-:W-:Y:S01]  /*9e90*/  ISETP.GE.AND P4, PT, R18, R3, PT ;  /* 0x000000031200720c */ /* 0x000fe20003f86270 */
[----:B------:R1:W-:Y:S01]  /*9ea0*/  STL [R1+0x5c], R40 ;  /* 0x00005c2801007387 */ /* 0x0003e20000100800 */
[----:B------:R-:W-:-:S03]  /*9eb0*/  IMAD.WIDE R52, R24, 0x50, R112 ;  /* 0x0000005018347825 */ /* 0x000fc600078e0270 */
[----:B------:R3:W-:Y:S01]  /*9ec0*/  STL [R1+0x58], R42 ;  /* 0x0000582a01007387 */ /* 0x0007e20000100800 */
[----:B-1----:R-:W-:-:S05]  /*9ed0*/  IMAD.U32 R40, RZ, RZ, UR5 ;  /* 0x00000005ff287e24 */ /* 0x002fca000f8e00ff */
[----:B------:R3:W-:Y:S04]  /*9ee0*/  STL [R1+0x50], R40 ;  /* 0x0000502801007387 */ /* 0x0007e80000100800 */
[----:B------:R3:W-:Y:S02]  /*9ef0*/  STL [R1+0x54], R41 ;  /* 0x0000542901007387 */ /* 0x0007e40000100800 */
[----:B--23--:R-:W-:Y:S05]  /*9f00*/  @!P2 BRA `(.L_x_2404) ;  /* 0x0000024000a8a947 */ /* 0x00cfea0003800000 */
.L_x_2688:
[----:B------:R-:W-:Y:S05]  /*9f10*/  BSYNC B0 ;  /* 0x0000000000007941 */ /* 0x000fea0003800000 */
.L_x_2403:
[----:B------:R-:W-:Y:S04]  /*9f20*/  BSSY B0, `(.L_x_2405) ;  /* 0x0000021000007945 */ /* 0x000fe80003800000 */
[----:B------:R-:W-:Y:S05]  /*9f30*/  @P4 BRA `(.L_x_2406) ;  /* 0x00000000007c4947 */ /* 0x000fea0003800000 */
[----:B------:R-:W2:Y:S01]  /*9f40*/  LDL R43, [R1+0x5c] ;  /* 0x00005c00012b7983 */ /* 0x000ea20000100800 */
[----:B------:R-:W-:-:S03]  /*9f50*/  ULDC UR4, c[0x0][0x2e4] ;  /* 0x0000b90000047ab9 */ /* 0x000fc60000000800 */
[----:B------:R-:W3:Y:S04]  /*9f60*/  LDL R42, [R1+0x58] ;  /* 0x00005800012a7983 */ /* 0x000ee80000100800 */
[----:B------:R-:W4:Y:S04]  /*9f70*/  LDL R41, [R1+0x54] ;  /* 0x0000540001297983 */ /* 0x000f280000100800 */
[----:B------:R-:W5:Y:S01]  /*9f80*/  LDL R40, [R1+0x50] ;  /* 0x0000500001287983 */ /* 0x000f620000100800 */
[C---:B------:R-:W-:Y:S01]  /*9f90*/  ISETP.GE.AND P5, PT, R213.reuse, UR4, PT ;  /* 0x00000004d5007c0c */ /* 0x040fe2000bfa6270 */
[----:B------:R-:W-:Y:S01]  /*9fa0*/  IMAD.MOV.U32 R45, RZ, RZ, R5 ;  /* 0x000000ffff2d7224 */ /* 0x000fe200078e0005 */
[----:B------:R-:W-:Y:S01]  /*9fb0*/  MOV R44, R96 ;  /* 0x00000060002c7202 */ /* 0x000fe20000000f00 */
[C---:B------:R-:W-:Y:S01]  /*9fc0*/  VIADD R46, R213.reuse, 0xc0 ;  /* 0x000000c0d52e7836 */ /* 0x040fe20000000000 */
[----:B------:R-:W-:-:S02]  /*9fd0*/  IADD3 R48, R213, 0x80, RZ ;  /* 0x00000080d5307810 */ /* 0x000fc40007ffe0ff */
[----:B------:R-:W-:Y:S02]  /*9fe0*/  ISETP.GE.AND P4, PT, R212, UR4, PT ;  /* 0x00000004d4007c0c */ /* 0x000fe4000bf86270 */
[----:B--2---:R-:W-:Y:S02]  /*9ff0*/  R2UR UR8, R43 ;  /* 0x000000002b0872ca */ /* 0x004fe400000e0000 */
[----:B---3--:R-:W-:Y:S02]  /*a000*/  R2UR UR7, R42 ;  /* 0x000000002a0772ca */ /* 0x008fe400000e0000 */
[----:B----4-:R-:W-:Y:S02]  /*a010*/  R2UR UR6, R41 ;  /* 0x00000000290672ca */ /* 0x010fe400000e0000 */
[----:B-----5:R-:W-:-:S07]  /*a020*/  R2UR UR5, R40 ;  /* 0x00000000280572ca */ /* 0x020fce00000e0000 */
[----:B------:R-:W-:Y:S01]  /*a030*/  IMAD R47, R53, UR8, RZ ;  /* 0x00000008352f7c24 */ /* 0x000fe2000f8e02ff */
[----:B------:R-:W2:Y:S01]  /*a040*/  @!P5 LDS.128 R40, [R4+0x400] ;  /* 0x000400000428d984 */ /* 0x000ea20000000c00 */
[----:B------:R-:W-:-:S04]  /*a050*/  IMAD.WIDE.U32 R44, R52, UR8, R44 ;  /* 0x00000008342c7c25 */ /* 0x000fc8000f8e002c */
[----:B------:R-:W-:Y:S01]  /*a060*/  IMAD R47, R52, UR7, R47 ;  /* 0x00000007342f7c24 */ /* 0x000fe2000f8e022f */
[----:B------:R-:W-:-:S03]  /*a070*/  LEA R54, P2, R44, UR6, 0x1 ;  /* 0x000000062c367c11 */ /* 0x000fc6000f8408ff */
[----:B------:R-:W-:-:S05]  /*a080*/  IMAD.IADD R45, R45, 0x1, R47 ;  /* 0x000000012d2d7824 */ /* 0x000fca00078e022f */
        /* <DEDUP_REMOVED lines=10> */
.L_x_2406:
[----:B------:R-:W-:Y:S05]  /*a130*/  BSYNC B0 ;  /* 0x0000000000007941 */ /* 0x000fea0003800000 */
.L_x_2405:
[----:B------:R3:W5:Y:S04]  /*a140*/  LDL R61, [R1+0x5c] ;  /* 0x00005c00013d7983 */ /* 0x0007680000100800 */
[----:B------:R3:W5:Y:S04]  /*a150*/  LDL R60, [R1+0x58] ;  /* 0x00005800013c7983 */ /* 0x0007680000100800 */
[----:B------:R3:W5:Y:S04]  /*a160*/  LDL R59, [R1+0x54] ;  /* 0x00005400013b7983 */ /* 0x0007680000100800 */
[----:B------:R3:W5:Y:S01]  /*a170*/  LDL R58, [R1+0x50] ;  /* 0x00005000013a7983 */ /* 0x0007620000100800 */
[----:B------:R-:W-:Y:S01]  /*a180*/  ISETP.GE.AND P2, PT, R218, R3, PT ;  /* 0x00000003da00720c */ /* 0x000fe20003f46270 */
[----:B------:R-:W-:Y:S01]  /*a190*/  BSSY B0, `(.L_x_2407) ;  /* 0x000001f000007945 */ /* 0x000fe20003800000 */
[C---:B------:R-:W-:Y:S01]  /*a1a0*/  VIADD R56, R213.reuse, 0xc0 ;  /* 0x000000c0d5387836 */ /* 0x040fe20000000000 */
[----:B------:R-:W-:-:S10]  /*a1b0*/  IADD3 R57, R213, 0x80, RZ ;  /* 0x00000080d5397810 */ /* 0x000fd40007ffe0ff */
[----:B---3--:R-:W-:Y:S05]  /*a1c0*/  @P2 BRA `(.L_x_2408) ;  /* 0x00000000006c2947 */ /* 0x008fea0003800000 */
[----:B------:R-:W-:Y:S01]  /*a1d0*/  ULDC UR4, c[0x0][0x2e4] ;  /* 0x0000b90000047ab9 */ /* 0x000fe20000000800 */
[----:B-----5:R-:W-:Y:S02]  /*a1e0*/  R2UR UR8, R61 ;  /* 0x000000003d0872ca */ /* 0x020fe400000e0000 */
[----:B------:R-:W-:Y:S02]  /*a1f0*/  ISETP.GE.AND P2, PT, R213, UR4, PT ;  /* 0x00000004d5007c0c */ /* 0x000fe4000bf46270 */
[----:B--2---:R-:W-:Y:S02]  /*a200*/  IADD3 R47, P4, R52, 0x20, RZ ;  /* 0x00000020342f7810 */ /* 0x004fe40007f9e0ff */
[----:B------:R-:W-:Y:S02]  /*a210*/  R2UR UR7, R60 ;  /* 0x000000003c0772ca */ /* 0x000fe400000e0000 */
[----:B------:R-:W-:Y:S01]  /*a220*/  R2UR UR6, R59 ;  /* 0x000000003b0672ca */ /* 0x000fe200000e0000 */
[----:B------:R-:W-:Y:S01]  /*a230*/  IMAD.X R44, RZ, RZ, R53, P4 ;  /* 0x000000ffff2c7224 */ /* 0x000fe200020e0635 */
[----:B------:R-:W-:-:S02]  /*a240*/  MOV R45, R5 ;  /* 0x00000005002d7202 */ /* 0x000fc40000000f00 */
[----:B------:R-:W-:Y:S01]  /*a250*/  R2UR UR5, R58 ;  /* 0x000000003a0572ca */ /* 0x000fe200000e0000 */
[----:B------:R-:W-:Y:S01]  /*a260*/  IMAD R46, R44, UR8, RZ ;  /* 0x000000082c2e7c24 */ /* 0x000fe2000f8e02ff */
[----:B------:R-:W-:Y:S01]  /*a270*/  ISETP.GE.AND P5, PT, R212, UR4, PT ;  /* 0x00000004d4007c0c */ /* 0x000fe2000bfa6270 */
[----:B------:R-:W2:Y:S01]  /*a280*/  @!P2 LDS.128 R40, [R4+0x1400] ;  /* 0x001400000428a984 */ /* 0x000ea20000000c00 */
        /* <DEDUP_REMOVED lines=8> */
[----:B--2---:R-:W-:Y:S01]  /*a310*/  @!P2 STG.E.128 desc[UR60][R54.64], R40 ;  /* 0x000000283600a986 */ /* 0x004fe2000c101d3c */
[----:B------:R-:W-:-:S03]  /*a320*/  ISETP.GE.AND P2, PT, R56, UR4, PT ;  /* 0x0000000438007c0c */ /* 0x000fc6000bf46270 */
[----:B------:R-:W2:Y:S10]  /*a330*/  @!P5 LDS.128 R40, [R4+0x3c00] ;  /* 0x003c00000428d984 */ /* 0x000eb40000000c00 */
[----:B------:R-:W4:Y:S04]  /*a340*/  @!P2 LDS.128 R48, [R4+0x8c00] ;  /* 0x008c00000430a984 */ /* 0x000f280000000c00 */
[----:B---3--:R3:W-:Y:S04]  /*a350*/  @!P4 STG.E.128 desc[UR60][R54.64+0x100], R44 ;  /* 0x0001002c3600c986 */ /* 0x0087e8000c101d3c */
[----:B--2---:R3:W-:Y:S04]  /*a360*/  @!P5 STG.E.128 desc[UR60][R54.64+0x80], R40 ;  /* 0x000080283600d986 */ /* 0x0047e8000c101d3c */
[----:B----4-:R3:W-:Y:S02]  /*a370*/  @!P2 STG.E.128 desc[UR60][R54.64+0x180], R48 ;  /* 0x000180303600a986 */ /* 0x0107e4000c101d3c */
.L_x_2408:
[----:B------:R-:W-:Y:S05]  /*a380*/  BSYNC B0 ;  /* 0x0000000000007941 */ /* 0x000fea0003800000 */
.L_x_2407:
[----:B------:R-:W-:Y:S01]  /*a390*/  ISETP.GE.AND P2, PT, R220, R3, PT ;  /* 0x00000003dc00720c */ /* 0x000fe20003f46270 */
[----:B------:R-:W-:-:S12]  /*a3a0*/  BSSY B0, `(.L_x_2409) ;  /* 0x000001d000007945 */ /* 0x000fd80003800000 */
[----:B------:R-:W-:Y:S05]  /*a3b0*/  @P2 BRA `(.L_x_2410) ;  /* 0x00000000006c2947 */ /* 0x000fea0003800000 */
[----:B------:R-:W-:Y:S01]  /*a3c0*/  ULDC UR4, c[0x0][0x2e4] ;  /* 0x0000b90000047ab9 */ /* 0x000fe20000000800 */
[----:B-----5:R-:W-:Y:S01]  /*a3d0*/  R2UR UR8, R61 ;  /* 0x000000003d0872ca */ /* 0x020fe200000e0000 */
[----:B--23--:R-:W-:Y:S01]  /*a3e0*/  IMAD.MOV.U32 R45, RZ, RZ, R5 ;  /* 0x000000ffff2d7224 */ /* 0x00cfe200078e0005 */
[----:B------:R-:W-:Y:S02]  /*a3f0*/  ISETP.GE.AND P2, PT, R213, UR4, PT ;  /* 0x00000004d5007c0c */ /* 0x000fe4000bf46270 */
[----:B------:R-:W-:Y:S02]  /*a400*/  R2UR UR7, R60 ;  /* 0x000000003c0772ca */ /* 0x000fe400000e0000 */
[----:B------:R-:W-:Y:S02]  /*a410*/  IADD3 R3, P4, R52, 0x40, RZ ;  /* 0x0000004034037810 */ /* 0x000fe40007f9e0ff */
[----:B------:R-:W-:Y:S02]  /*a420*/  R2UR UR6, R59 ;  /* 0x000000003b0672ca */ /* 0x000fe400000e0000 */
[----:B------:R-:W-:Y:S01]  /*a430*/  MOV R44, R96 ;  /* 0x00000060002c7202 */ /* 0x000fe20000000f00 */
[----:B------:R-:W-:Y:S01]  /*a440*/  IMAD.X R52, RZ, RZ, R53, P4 ;  /* 0x000000ffff347224 */ /* 0x000fe200020e0635 */
[----:B------:R-:W-:-:S02]  /*a450*/  R2UR UR5, R58 ;  /* 0x000000003a0572ca */ /* 0x000fc400000e0000 */
[----:B------:R-:W-:Y:S01]  /*a460*/  ISETP.GE.AND P5, PT, R212, UR4, PT ;  /* 0x00000004d4007c0c */ /* 0x000fe2000bfa6270 */
[----:B------:R-:W2:Y:S01]  /*a470*/  @!P2 LDS.128 R40, [R4+0x2400] ;  /* 0x002400000428a984 */ /* 0x000ea20000000c00 */
[----:B------:R-:W-:Y:S02]  /*a480*/  IMAD R52, R52, UR8, RZ ;  /* 0x0000000834347c24 */ /* 0x000fe4000f8e02ff */
[----:B------:R-:W-:-:S04]  /*a490*/  IMAD.WIDE.U32 R44, R3, UR8, R44 ;  /* 0x00000008032c7c25 */ /* 0x000fc8000f8e002c */
[----:B------:R-:W-:Y:S01]  /*a4a0*/  IMAD R3, R3, UR7, R52 ;  /* 0x0000000703037c24 */ /* 0x000fe2000f8e0234 */
[----:B------:R-:W-:-:S03]  /*a4b0*/  LEA R52, P4, R44, UR6, 0x1 ;  /* 0x000000062c347c11 */ /* 0x000fc6000f8808ff */
[----:B------:R-:W-:-:S05]  /*a4c0*/  IMAD.IADD R3, R45, 0x1, R3 ;  /* 0x000000012d037824 */ /* 0x000fca00078e0203 */
[----:B------:R-:W-:Y:S02]  /*a4d0*/  LEA.HI.X R53, R44, UR5, R3, 0x1, P4 ;  /* 0x000000052c357c11 */ /* 0x000fe4000a0f0c03 */
[----:B------:R-:W-:Y:S01]  /*a4e0*/  ISETP.GE.AND P4, PT, R57, UR4, PT ;  /* 0x0000000439007c0c */ /* 0x000fe2000bf86270 */
[----:B------:R-:W3:Y:S04]  /*a4f0*/  @!P5 LDS.128 R44, [R4+0x4c00] ;  /* 0x004c0000042cd984 */ /* 0x000ee80000000c00 */
[----:B--2---:R-:W-:Y:S01]  /*a500*/  @!P2 STG.E.128 desc[UR60][R52.64], R40 ;  /* 0x000000283400a986 */ /* 0x004fe2000c101d3c */
[----:B------:R-:W-:-:S07]  /*a510*/  ISETP.GE.AND P2, PT, R56, UR4, PT ;  /* 0x0000000438007c0c */ /* 0x000fce000bf46270 */
[----:B------:R-:W2:Y:S06]  /*a520*/  @!P4 LDS.128 R40, [R4+0x7400] ;  /* 0x007400000428c984 */ /* 0x000eac0000000c00 */
[----:B------:R-:W4:Y:S04]  /*a530*/  @!P2 LDS.128 R48, [R4+0x9c00] ;  /* 0x009c00000430a984 */ /* 0x000f280000000c00 */
[----:B---3--:R3:W-:Y:S04]  /*a540*/  @!P5 STG.E.128 desc[UR60][R52.64+0x80], R44 ;  /* 0x0000802c3400d986 */ /* 0x0087e8000c101d3c */
[----:B--2---:R3:W-:Y:S04]  /*a550*/  @!P4 STG.E.128 desc[UR60][R52.64+0x100], R40 ;  /* 0x000100283400c986 */ /* 0x0047e8000c101d3c */
[----:B----4-:R3:W-:Y:S02]  /*a560*/  @!P2 STG.E.128 desc[UR60][R52.64+0x180], R48 ;  /* 0x000180303400a986 */ /* 0x0107e4000c101d3c */
.L_x_2410:
[----:B------:R-:W-:Y:S05]  /*a570*/  BSYNC B0 ;  /* 0x0000000000007941 */ /* 0x000fea0003800000 */
.L_x_2409:
[----:B------:R-:W-:Y:S01]  /*a580*/  @!PT LDS RZ, [RZ] ;  /* 0x00000000fffff984 */ /* 0x000fe20000000800 */
[----:B------:R-:W-:Y:S01]  /*a590*/  @!PT LDS RZ, [RZ] ;  /* 0x00000000fffff984 */ /* 0x000fe20000000800 */
[----:B------:R-:W-:Y:S01]  /*a5a0*/  @!PT LDS RZ, [RZ] ;  /* 0x00000000fffff984 */ /* 0x000fe20000000800 */
[----:B------:R-:W-:Y:S01]  /*a5b0*/  @!PT LDS RZ, [RZ] ;  /* 0x00000000fffff984 */ /* 0x000fe20000000800 */
[----:B------:R4:W-:Y:S06]  /*a5c0*/  MEMBAR.ALL.CTA ;  /* 0x0000000000007992 */ /* 0x0009ec0000008000 */
[----:B----4-:R-:W4:Y:S01]  /*a5d0*/  FENCE.VIEW.ASYNC.S ;  /* 0x00000000000073c6 */ /* 0x010f220000000000 */
[----:B01----:R-:W-:Y:S01]  /*a5e0*/  @!P3 IADD3 R0, R0, 0x388c0, RZ ;  /* 0x000388c00000b810 */ /* 0x003fe20007ffe0ff */
        /* <DEDUP_REMOVED lines=8> */
[----:B-1----:R-:W-:-:S04]  /*a670*/  SEL R0, RZ, 0x1, P3 ;  /* 0x00000001ff007807 */ /* 0x002fc80001800000 */
[----:B------:R-:W-:Y:S01]  /*a680*/  LOP3.LUT R221, R221, R0, RZ, 0x3c, !PT ;  /* 0x00000000dddd7212 */ /* 0x000fe200078e3cff */
[----:B0-----:R-:W-:Y:S06]  /*a690*/  @P4 BRA `(.L_x_2411) ;  /* 0xffffff7c00e84947 */ /* 0x001fec000383ffff */
.L_x_2299:
[----:B------:R-:W-:Y:S01]  /*a6a0*/  BSSY B0, `(.L_x_2412) ;  /* 0x000004b000007945 */ /* 0x000fe20003800000 */
[----:B------:R-:W-:Y:S02]  /*a6b0*/  ISETP.GE.AND P1, PT, R177, 0x1, PT ;  /* 0x00000001b100780c */ /* 0x000fe40003f26270 */
[----:B------:R-:W-:Y:S02]  /*a6c0*/  CS2R R2, SRZ ;  /* 0x0000000000027805 */ /* 0x000fe4000001ff00 */
[----:B------:R-:W-:Y:S01]  /*a6d0*/  PLOP3.LUT P0, PT, PT, PT, PT, 0x80, 0x0 ;  /* 0x000000000000781c */ /* 0x000fe20003f0f070 */
[----:B------:R-:W-:Y:S01]  /*a6e0*/  IMAD.MOV.U32 R0, RZ, RZ, RZ ;  /* 0x000000ffff007224 */ /* 0x000fe200078e00ff */
[----:B------:R-:W-:Y:S02]  /*a6f0*/  CS2R R150, SRZ ;  /* 0x0000000000967805 */ /* 0x000fe4000001ff00 */
[----:B------:R-:W-:Y:S02]  /*a700*/  CS2R R148, SRZ ;  /* 0x0000000000947805 */ /* 0x000fe4000001ff00 */
[----:B------:R-:W-:-:S02]  /*a710*/  CS2R R146, SRZ ;  /* 0x0000000000927805 */ /* 0x000fc4000001ff00 */
[----:B------:R-:W-:Y:S01]  /*a720*/  MOV R145, RZ ;  /* 0x000000ff00917202 */ /* 0x000fe20000000f00 */
        /* <DEDUP_REMOVED lines=15> */
[----:B-----5:R-:W-:Y:S02]  /*a820*/  CS2R R60, SRZ ;  /* 0x00000000003c7805 */ /* 0x020fe4000001ff00 */
[----:B------:R-:W-:Y:S02]  /*a830*/  CS2R R154, SRZ ;  /* 0x00000000009a7805 */ /* 0x000fe4000001ff00 */
[----:B------:R-:W-:-:S02]  /*a840*/  CS2R R56, SRZ ;  /* 0x0000000000387805 */ /* 0x000fc4000001ff00 */
[----:B--23--:R-:W-:Y:S02]  /*a850*/  CS2R R50, SRZ ;  /* 0x0000000000327805 */ /* 0x00cfe4000001ff00 */
        /* <DEDUP_REMOVED lines=35> */
[----:B------:R-:W-:Y:S01]  /*aa90*/  MOV R24, RZ ;  /* 0x000000ff00187202 */ /* 0x000fe20000000f00 */
[----:B------:R-:W-:Y:S01]  /*aaa0*/  IMAD.MOV.U32 R43, RZ, RZ, RZ ;  /* 0x000000ffff2b7224 */ /* 0x000fe200078e00ff */
[----:B------:R-:W-:-:S02]  /*aab0*/  CS2R R8, SRZ ;  /* 0x0000000000087805 */ /* 0x000fc4000001ff00 */
[----:B------:R-:W-:Y:S02]  /*aac0*/  CS2R R38, SRZ ;  /* 0x0000000000267805 */ /* 0x000fe4000001ff00 */
[----:B------:R-:W-:Y:S01]  /*aad0*/  CS2R R34, SRZ ;  /* 0x0000000000227805 */ /* 0x000fe2000001ff00 */
[----:B------:R-:W-:Y:S01]  /*aae0*/  IMAD.MOV.U32 R31, RZ, RZ, RZ ;  /* 0x000000ffff1f7224 */ /* 0x000fe200078e00ff */
[----:B------:R-:W-:Y:S01]  /*aaf0*/  MOV R7, RZ ;  /* 0x000000ff00077202 */ /* 0x000fe20000000f00 */
[----:B------:R-:W-:Y:S02]  /*ab00*/  IMAD.MOV.U32 R27, RZ, RZ, RZ ;  /* 0x000000ffff1b7224 */ /* 0x000fe400078e00ff */
[----:B------:R-:W-:Y:S01]  /*ab10*/  IMAD.MOV.U32 R5, RZ, RZ, RZ ;  /* 0x000000ffff057224 */ /* 0x000fe200078e00ff */
[----:B------:R-:W-:Y:S06]  /*ab20*/  @P2 BRA `(.L_x_2413) ;  /* 0x0000000000082947 */ /* 0x000fec0003800000 */
[----:B------:R-:W0:Y:S02]  /*ab30*/  FENCE.VIEW.ASYNC.G ;  /* 0x00000000000073c6 */ /* 0x000e240000000100 */
[----:B0-----:R-:W-:Y:S06]  /*ab40*/  BAR.ARV 0xc, 0x120 ;  /* 0x0304800000007b1d */ /* 0x001fec0000002000 */
.L_x_2413:
[----:B------:R-:W-:Y:S05]  /*ab50*/  BSYNC B0 ;  /* 0x0000000000007941 */ /* 0x000fea0003800000 */
.L_x_2412:
[----:B------:R-:W-:Y:S01]  /*ab60*/  MOV R25, RZ ;  /* 0x000000ff00197202 */ /* 0x000fe20000000f00 */
[----:B------:R-:W-:Y:S01]  /*ab70*/  IMAD.MOV.U32 R4, RZ, RZ, RZ ;  /* 0x000000ffff047224 */ /* 0x000fe200078e00ff */
[----:B------:R-:W-:Y:S06]  /*ab80*/  @!P1 BRA `(.L_x_2414) ;  /* 0x000001a000c49947 */ /* 0x000fec0003800000 */
[----:B------:R-:W2:Y:S01]  /*ab90*/  LDL R20, [R1+0x80] ;  /* 0x0000800001147983 */ /* 0x000ea20000100800 */
[----:B------:R-:W0:Y:S02]  /*aba0*/  S2R R6, SR_TID.X ;  /* 0x0000000000067919 */ /* 0x000e240000002100 */
[----:B0-----:R-:W-:-:S05]  /*abb0*/  VIADD R0, R6, 0xffffff80 ;  /* 0xffffff8006007836 */ /* 0x001fca0000000000 */
[----:B------:R-:W-:-:S04]  /*abc0*/  SHF.R.S32.HI R3, RZ, 0x1f, R0 ;  /* 0x0000001fff037819 */ /* 0x000fc80000011400 */
[----:B------:R-:W-:-:S04]  /*abd0*/  LEA.HI R3, R3, R0, RZ, 0x7 ;  /* 0x0000000003037211 */ /* 0x000fc800078f38ff */
[----:B------:R-:W-:-:S06]  /*abe0*/  SHF.R.S32.HI R0, RZ, 0x7, R3 ;  /* 0x00000007ff007819 */ /* 0x000fcc0000011403 */
[----:B------:R-:W0:Y:S02]  /*abf0*/  SHFL.IDX PT, R0, R0, RZ, 0x1f ;  /* 0x00001fff00007589 */ /* 0x000e2400000e0000 */
[----:B0-----:R-:W-:-:S04]  /*ac00*/  LEA.HI R2, R0, R0, RZ, 0x1 ;  /* 0x0000000000027211 */ /* 0x001fc800078f08ff */
[----:B------:R-:W-:-:S04]  /*ac10*/  LOP3.LUT R3, R2, 0x1e, RZ, 0xc0, !PT ;  /* 0x0000001e02037812 */ /* 0x000fc800078ec0ff */
[----:B------:R-:W-:Y:S02]  /*ac20*/  IADD3 R3, R0, -R3, RZ ;  /* 0x8000000300037210 */ /* 0x000fe40007ffe0ff */
[----:B--2---:R-:W-:-:S13]  /*ac30*/  R2UR UR4, R20 ;  /* 0x00000000140472ca */ /* 0x004fda00000e0000 */
[----:B------:R-:W-:Y:S02]  /*ac40*/  ULOP3.LUT UP0, URZ, UR4, 0x9f, URZ, 0xc0, !UPT ;  /* 0x0000009f043f7892 */ /* 0x000fe4000f80c03f */
[----:B------:R-:W-:-:S04]  /*ac50*/  LEA R3, R3, UR4, 0xd ;  /* 0x0000000403037c11 */ /* 0x000fc8000f8e68ff */
[----:B------:R-:W-:Y:S02]  /*ac60*/  SHF.R.U32.HI R2, RZ, 0x4, R3 ;  /* 0x00000004ff027819 */ /* 0x000fe40000011603 */
[----:B------:R-:W-:Y:S02]  /*ac70*/  PLOP3.LUT P0, PT, PT, PT, UP0, 0x80, 0x0 ;  /* 0x000000000000781c */ /* 0x000fe40003f0f008 */
[----:B------:R-:W-:-:S11]  /*ac80*/  LOP3.LUT R2, R2, 0x3fff, RZ, 0xc0, !PT ;  /* 0x00003fff02027812 */ /* 0x000fd600078ec0ff */
        /* <DEDUP_REMOVED lines=9> */
[----:B------:R-:W-:Y:S01]  /*ad20*/  IMAD.U32 R7, RZ, RZ, UR7 ;  /* 0x00000007ff077e24 */ /* 0x000fe2000f8e00ff */
[----:B------:R-:W-:Y:S01]  /*ad30*/  MOV R11, UR5 ;  /* 0x00000005000b7c02 */ /* 0x000fe20008000f00 */
[----:B------:R-:W-:Y:S01]  /*ad40*/  IMAD.U32 R10, RZ, RZ, UR4 ;  /* 0x00000004ff0a7e24 */ /* 0x000fe2000f8e00ff */
[----:B------:R-:W-:Y:S01]  /*ad50*/  MOV R13, RZ ;  /* 0x000000ff000d7202 */ /* 0x000fe20000000f00 */
[----:B------:R-:W-:-:S02]  /*ad60*/  IMAD.MOV.U32 R8, RZ, RZ, 0x70 ;  /* 0x00000070ff087424 */ /* 0x000fc400078e00ff */
[----:B0-----:R-:W-:-:S07]  /*ad70*/  IMAD.MOV.U32 R12, RZ, RZ, 0x1 ;  /* 0x00000001ff0c7424 */ /* 0x001fce00078e00ff */
[----:B------:R-:W-:-:S07]  /*ad80*/  LEPC R20, `(.L_x_2415) ;  /* 0x000000001014794e */ /* 0x000fce0000000000 */
[----:B-1----:R-:W-:Y:S05]  /*ad90*/  CALL.ABS.NOINC R14 ;  /* 0x000000000e007343 */ /* 0x002fea0003c00000 */
.L_x_2415:
        /* <DEDUP_REMOVED lines=13> */
.L_x_2419:
[----:B-1----:R1:W2:Y:S02]  /*ae70*/  SYNCS.PHASECHK.TRANS64.TRYWAIT P0, [R16+URZ+0x38800], R3 ;  /* 0x03880003100075a7 */ /* 0x0022a4000800017f */
[----:B--2---:R-:W-:Y:S05]  /*ae80*/  @!P0 NANOSLEEP.SYNCS 0x989680 ;  /* 0x009896800000895d */ /* 0x004fea0003900000 */
[----:B------:R-:W2:Y:S02]  /*ae90*/  @!P0 SYNCS.PHASECHK.TRANS64 P0, [R16+URZ+0x38800], R3 ;  /* 0x03880003100085a7 */ /* 0x000ea4000800007f */
[----:B--2---:R-:W-:Y:S05]  /*aea0*/  @!P0 BRA `(.L_x_2419) ;  /* 0xfffffffc00f08947 */ /* 0x004fea000383ffff */
.L_x_2418:
[----:B------:R-:W-:Y:S05]  /*aeb0*/  BSYNC B0 ;  /* 0x0000000000007941 */ /* 0x000fea0003800000 */
.L_x_2417:
[----:B------:R-:W-:Y:S05]  /*aec0*/  BRA `(.L_x_2420) ;  /* 0x0000009000ec7947 */ /* 0x000fea0003800000 */
.L_x_2416:
[----:B------:R-:W2:Y:S01]  /*aed0*/  LDL R24, [R1+0x80] ;  /* 0x0000800001187983 */ /* 0x000ea20000100800 */
[----:B------:R-:W0:Y:S01]  /*aee0*/  LDC.64 R10, c[0x0][0x3d8] ;  /* 0x0000f600ff0a7b82 */ /* 0x000e220000000a00 */
[----:B------:R-:W-:Y:S01]  /*aef0*/  SHF.R.S32.HI R3, RZ, 0x1f, R144 ;  /* 0x0000001fff037819 */ /* 0x000fe20000011490 */
[--C-:B------:R-:W-:Y:S01]  /*af00*/  IMAD.MOV.U32 R4, RZ, RZ, R22.reuse ;  /* 0x000000ffff047224 */ /* 0x100fe200078e0016 */
[----:B------:R-:W-:Y:S02]  /*af10*/  SHF.R.S32.HI R5, RZ, 0x1f, R22 ;  /* 0x0000001fff057819 */ /* 0x000fe40000011416 */
[----:B------:R-:W-:-:S03]  /*af20*/  SHF.R.S32.HI R9, RZ, 0x1f, R213 ;  /* 0x0000001fff097819 */ /* 0x000fc600000114d5 */
[----:B------:R-:W1:Y:S01]  /*af30*/  LDC.64 R12, c[0x0][0x3e8] ;  /* 0x0000fa00ff0c7b82 */ /* 0x000e620000000a00 */
[-C--:B0-----:R-:W-:Y:S01]  /*af40*/  IMAD R0, R3, R10.reuse, RZ ;  /* 0x0000000a03007224 */ /* 0x081fe200078e02ff */
[C---:B------:R-:W-:Y:S01]  /*af50*/  SHF.L.U64.HI R82, R10.reuse, 0x5, R11 ;  /* 0x000000050a527819 */ /* 0x040fe2000001020b */
[-C--:B------:R-:W-:Y:S01]  /*af60*/  IMAD R8, R19, R10.reuse, RZ ;  /* 0x0000000a13087224 */ /* 0x080fe200078e02ff */
[----:B------:R-:W-:Y:S01]  /*af70*/  SHF.L.U32 R88, R10, 0x5, RZ ;  /* 0x000000050a587819 */ /* 0x000fe200000006ff */
[----:B------:R-:W-:-:S04]  /*af80*/  IMAD.WIDE.U32 R86, R144, R10, RZ ;  /* 0x0000000a90567225 */ /* 0x000fc800078e00ff */
[----:B------:R-:W-:Y:S01]  /*af90*/  IMAD R25, R144, R11, R0 ;  /* 0x0000000b90197224 */ /* 0x000fe200078e0200 */
[----:B-1----:R-:W-:Y:S01]  /*afa0*/  SHF.L.U64.HI R92, R12, 0x5, R13 ;  /* 0x000000050c5c7819 */ /* 0x002fe2000001020d */
[----:B------:R-:W-:-:S03]  /*afb0*/  IMAD.WIDE.U32 R6, R18, R10, R4 ;  /* 0x0000000a12067225 */ /* 0x000fc600078e0004 */
[----:B------:R-:W-:Y:S01]  /*afc0*/  IADD3 R25, R25, R87, RZ ;  /* 0x0000005719197210 */ /* 0x000fe20007ffe0ff */
[----:B------:R-:W-:Y:S01]  /*afd0*/  IMAD R97, R18, R11, R8 ;  /* 0x0000000b12617224 */ /* 0x000fe200078e0208 */
[----:B------:R-:W-:Y:S01]  /*afe0*/  IADD3 R83, P0, R6, R86, RZ ;  /* 0x0000005606537210 */ /* 0x000fe20007f1e0ff */
[----:B------:R-:W-:Y:S02]  /*aff0*/  IMAD.MOV.U32 R8, RZ, RZ, R213 ;  /* 0x000000ffff087224 */ /* 0x000fe400078e00d5 */
[----:B------:R-:W-:Y:S01]  /*b000*/  IMAD R3, R3, R12, RZ ;  /* 0x0000000c03037224 */ /* 0x000fe200078e02ff */
[----:B------:R-:W-:Y:S01]  /*b010*/  IADD3.X R89, R25, R7, R97, P0, !PT ;  /* 0x0000000719597210 */ /* 0x000fe200007fe461 */
[----:B------:R-:W-:-:S04]  /*b020*/  IMAD.WIDE.U32 R6, R18, R10, R8 ;  /* 0x0000000a12067225 */ /* 0x000fc800078e0008 */
[----:B------:R-:W-:Y:S01]  /*b030*/  IMAD R0, R19, R12, RZ ;  /* 0x0000000c13007224 */ /* 0x000fe200078e02ff */
[----:B------:R-:W-:Y:S01]  /*b040*/  IADD3 R95, P1, R6, R86, RZ ;  /* 0x00000056065f7210 */ /* 0x000fe20007f3e0ff */
[C---:B------:R-:W-:Y:S02]  /*b050*/  IMAD R3, R144.reuse, R13, R3 ;  /* 0x0000000d90037224 */ /* 0x040fe400078e0203 */
[----:B------:R-:W-:Y:S01]  /*b060*/  IMAD.WIDE.U32 R90, R144, R12, RZ ;  /* 0x0000000c905a7225 */ /* 0x000fe200078e00ff */
[----:B------:R-:W-:-:S03]  /*b070*/  IADD3.X R97, R25, R97, R7, P1, !PT ;  /* 0x0000006119617210 */ /* 0x000fc60000ffe407 */
[----:B------:R-:W-:-:S04]  /*b080*/  IMAD.WIDE.U32 R4, R18, R12, R4 ;  /* 0x0000000c12047225 */ /* 0x000fc800078e0004 */
[----:B------:R-:W-:Y:S01]  /*b090*/  IMAD.WIDE.U32 R8, R18, R12, R8 ;  /* 0x0000000c12087225 */ /* 0x000fe200078e0008 */
[----:B------:R-:W-:-:S03]  /*b0a0*/  IADD3 R109, P0, R4, R90, RZ ;  /* 0x0000005a046d7210 */ /* 0x000fc60007f1e0ff */
[----:B------:R-:W-:Y:S01]  /*b0b0*/  IMAD R0, R18, R13, R0 ;  /* 0x0000000d12007224 */ /* 0x000fe200078e0200 */
[----:B------:R-:W-:Y:S01]  /*b0c0*/  IADD3 R93, P2, R8, R90, RZ ;  /* 0x0000005a085d7210 */ /* 0x000fe20007f5e0ff */
[----:B------:R-:W-:Y:S02]  /*b0d0*/  IMAD.IADD R27, R3, 0x1, R91 ;  /* 0x00000001031b7824 */ /* 0x000fe400078e025b */
[----:B------:R-:W-:-:S03]  /*b0e0*/  IMAD.SHL.U32 R94, R12, 0x20, RZ ;  /* 0x000000200c5e7824 */ /* 0x000fc600078e00ff */
[C---:B------:R-:W-:Y:S02]  /*b0f0*/  IADD3.X R111, R27.reuse, R5, R0, P0, !PT ;  /* 0x000000051b6f7210 */ /* 0x040fe400007fe400 */
[----:B------:R-:W-:Y:S02]  /*b100*/  IADD3.X R99, R27, R0, R9, P2, !PT ;  /* 0x000000001b637210 */ /* 0x000fe400017fe409 */
        /* <DEDUP_REMOVED lines=19> */
[----:B-1----:R-:W-:Y:S05]  /*b240*/  CALL.ABS.NOINC R14 ;  /* 0x000000000e007343 */ /* 0x002fea0003c00000 */
.L_x_2421:
[----:B------:R-:W2:Y:S01]  /*b250*/  LDL R20, [R1+0x64] ;  /* 0x0000640001147983 */ /* 0x000ea20000100800 */
[----:B------:R-:W0:Y:S01]  /*b260*/  LDC.64 R84, c[0x0][0x3d8] ;  /* 0x0000f600ff547b82 */ /* 0x000e220000000a00 */
[----:B------:R-:W-:Y:S01]  /*b270*/  SHF.R.S32.HI R3, RZ, 0x1f, R225 ;  /* 0x0000001fff037819 */ /* 0x000fe200000114e1 */
[----:B------:R-:W-:Y:S01]  /*b280*/  ULDC.U8 UR4, c[0x0][0x3f0] ;  /* 0x0000fc0000047ab9 */ /* 0x000fe20000000000 */
[----:B------:R-:W-:Y:S01]  /*b290*/  R2UR UR5, R24 ;  /* 0x00000000180572ca */ /* 0x000fe200000e0000 */
[----:B------:R-:W-:Y:S01]  /*b2a0*/  BSSY B0, `(.L_x_2422) ;  /* 0x00008f5000007945 */ /* 0x000fe20003800000 */
[----:B------:R-:W-:-:S03]  /*b2b0*/  ISETP.NE.AND P0, PT, RZ, UR4, PT ;  /* 0x00000004ff007c0c */ /* 0x000fc6000bf05270 */
[----:B------:R-:W1:Y:S01]  /*b2c0*/  LDC.64 R14, c[0x0][0x3e8] ;  /* 0x0000fa00ff0e7b82 */ /* 0x000e620000000a00 */
[-C--:B0-----:R-:W-:Y:S02]  /*b2d0*/  IMAD R0, R3, R84.reuse, RZ ;  /* 0x0000005403007224 */ /* 0x081fe400078e02ff */
[----:B------:R-:W-:-:S04]  /*b2e0*/  IMAD.WIDE.U32 R4, R225, R84, RZ ;  /* 0x00000054e1047225 */ /* 0x000fc800078e00ff */
[----:B------:R-:W-:Y:S02]  /*b2f0*/  IMAD.SHL.U32 R12, R4, 0x80, RZ ;  /* 0x00000080040c7824 */ /* 0x000fe400078e00ff */
[-C--:B-1----:R-:W-:Y:S02]  /*b300*/  IMAD R8, R3, R14.reuse, RZ ;  /* 0x0000000e03087224 */ /* 0x082fe400078e02ff */
[C---:B------:R-:W-:Y:S02]  /*b310*/  IMAD R3, R225.reuse, R85, R0 ;  /* 0x00000055e1037224 */ /* 0x040fe400078e0200 */
[----:B------:R-:W-:-:S04]  /*b320*/  IMAD.WIDE.U32 R6, R225, R14, RZ ;  /* 0x0000000ee1067225 */ /* 0x000fc800078e00ff */
[C---:B------:R-:W-:Y:S02]  /*b330*/  IMAD R9, R225.reuse, R15, R8 ;  /* 0x0000000fe1097224 */ /* 0x040fe400078e0208 */
[----:B------:R-:W-:Y:S02]  /*b340*/  IMAD R0, R225, -0x80, R227 ;  /* 0xffffff80e1007824 */ /* 0x000fe400078e02e3 */
[----:B------:R-:W-:Y:S01]  /*b350*/  IMAD.IADD R5, R5, 0x1, R3 ;  /* 0x0000000105057824 */ /* 0x000fe200078e0203 */
[----:B------:R-:W-:Y:S01]  /*b360*/  IADD3 R3, R7, R9, RZ ;  /* 0x0000000907037210 */ /* 0x000fe20007ffe0ff */
[----:B------:R-:W-:Y:S01]  /*b370*/  IMAD.SHL.U32 R10, R6, 0x80, RZ ;  /* 0x00000080060a7824 */ /* 0x000fe200078e00ff */
[----:B------:R-:W-:Y:S02]  /*b380*/  VIMNMX R29, R0, 0x80, PT ;  /* 0x00000080001d7848 */ /* 0x000fe40003fe0100 */
[----:B------:R-:W-:Y:S02]  /*b390*/  SHF.L.U64.HI R13, R4, 0x7, R5 ;  /* 0x00000007040d7819 */ /* 0x000fe40000010205 */
[----:B------:R-:W-:-:S02]  /*b3a0*/  SHF.L.U64.HI R11, R6, 0x7, R3 ;  /* 0x00000007060b7819 */ /* 0x000fc40000010203 */
[----:B--2---:R-:W-:Y:S01]  /*b3b0*/  LEA R21, R20, UR5, 0x1 ;  /* 0x0000000514157c11 */ /* 0x004fe2000f8e08ff */
[----:B------:R-:W-:Y:S06]  /*b3c0*/  @!P0 BRA `(.L_x_2423) ;  /* 0x0000004400448947 */ /* 0x000fec0003800000 */
[-C--:B------:R-:W-:Y:S01]  /*b3d0*/  ISETP.GE.AND P0, PT, R18, R29.reuse, PT ;  /* 0x0000001d1200720c */ /* 0x080fe20003f06270 */
[----:B------:R-:W-:Y:S01]  /*b3e0*/  BSSY B1, `(.L_x_2424) ;  /* 0x0000034000017945 */ /* 0x000fe20003800000 */
[-C--:B------:R-:W-:Y:S02]  /*b3f0*/  ISETP.GE.AND P1, PT, R218, R29.reuse, PT ;  /* 0x0000001dda00720c */ /* 0x080fe40003f26270 */
[----:B------:R-:W-:Y:S02]  /*b400*/  CS2R R50, SRZ ;  /* 0x0000000000327805 */ /* 0x000fe4000001ff00 */
[----:B------:R-:W-:Y:S02]  /*b410*/  ISETP.GE.AND P2, PT, R220, R29, PT ;  /* 0x0000001ddc00720c */ /* 0x000fe40003f46270 */
        /* <DEDUP_REMOVED lines=25> */
[----:B------:R-:W-:-:S02]  /*b5b0*/  LEA R6, P3, R7, UR6, 0x1 ;  /* 0x0000000607067c11 */ /* 0x000fc4000f8608ff */
[----:B------:R-:W-:Y:S02]  /*b5c0*/  CS2R R70, SRZ ;  /* 0x0000000000467805 */ /* 0x000fe4000001ff00 */
[C---:B------:R-:W-:Y:S01]  /*b5d0*/  LEA R8, P4, R0.reuse, UR4, 0x1 ;  /* 0x0000000400087c11 */ /* 0x040fe2000f8808ff */
[----:B------:R-:W-:Y:S01]  /*b5e0*/  ULDC UR4, c[0x0][0x3d4] ;  /* 0x0000f50000047ab9 */ /* 0x000fe20000000800 */
[----:B------:R-:W-:Y:S02]  /*b5f0*/  LEA.HI.X R7, R7, UR7, R20, 0x1, P3 ;  /* 0x0000000707077c11 */ /* 0x000fe400098f0c14 */
[----:B------:R-:W-:Y:S02]  /*b600*/  CS2R R68, SRZ ;  /* 0x0000000000447805 */ /* 0x000fe4000001ff00 */
[----:B------:R-:W-:Y:S02]  /*b610*/  LEA.HI.X R9, R0, UR5, R3, 0x1, P4 ;  /* 0x0000000500097c11 */ /* 0x000fe4000a0f0c03 */
[----:B------:R-:W-:-:S02]  /*b620*/  ISETP.GE.AND P3, PT, R22, UR4, PT ;  /* 0x0000000416007c0c */ /* 0x000fc4000bf66270 */
[----:B------:R-:W-:Y:S02]  /*b630*/  ISETP.GE.AND P4, PT, R216, UR4, PT ;  /* 0x00000004d8007c0c */ /* 0x000fe4000bf86270 */
        /* <DEDUP_REMOVED lines=14> */
.L_x_2425:
[----:B------:R-:W-:Y:S05]  /*b720*/  BSYNC B1 ;  /* 0x0000000000017941 */ /* 0x000fea0003800000 */
.L_x_2424:
        /* <DEDUP_REMOVED lines=10> */
[C---:B------:R-:W-:Y:S02]  /*b7d0*/  LEA R6, P5, R7.reuse, UR6, 0x1 ;  /* 0x0000000607067c11 */ /* 0x040fe4000f8a08ff */
[----:B------:R-:W-:Y:S02]  /*b7e0*/  CS2R R54, SRZ ;  /* 0x0000000000367805 */ /* 0x000fe4000001ff00 */
[C---:B------:R-:W-:Y:S01]  /*b7f0*/  LEA R8, P4, R0.reuse, UR4, 0x1 ;  /* 0x0000000400087c11 */ /* 0x040fe2000f8808ff */
[----:B------:R-:W-:Y:S01]  /*b800*/  ULDC UR4, c[0x0][0x3d4] ;  /* 0x0000f50000047ab9 */ /* 0x000fe20000000800 */
[----:B------:R-:W-:Y:S02]  /*b810*/  LEA.HI.X R7, R7, UR7, R20, 0x1, P5 ;  /* 0x0000000707077c11 */ /* 0x000fe4000a8f0c14 */
[----:B------:R-:W-:Y:S02]  /*b820*/  CS2R R50, SRZ ;  /* 0x0000000000327805 */ /* 0x000fe4000001ff00 */
[----:B------:R-:W-:-:S02]  /*b830*/  LEA.HI.X R9, R0, UR5, R3, 0x1, P4 ;  /* 0x0000000500097c11 */ /* 0x000fc4000a0f0c03 */
[----:B------:R-:W-:Y:S02]  /*b840*/  ISETP.GE.AND P3, PT, R22, UR4, PT ;  /* 0x0000000416007c0c */ /* 0x000fe4000bf66270 */
[----:B------:R-:W-:Y:S02]  /*b850*/  ISETP.GE.AND P4, PT, R216, UR4, PT ;  /* 0x00000004d8007c0c */ /* 0x000fe4000bf86270 */
[----:B------:R-:W-:Y:S02]  /*b860*/  ISETP.GE.AND P5, PT, R215, UR4, PT ;  /* 0x00000004d7007c0c */ /* 0x000fe4000bfa6270 */
[----:B------:R-:W-:Y:S02]  /*b870*/  ISETP.GE.AND P6, PT, R217, UR4, PT ;  /* 0x00000004d9007c0c */ /* 0x000fe4000bfc6270 */
[----:B------:R-:W-:Y:S02]  /*b880*/  CS2R R62, SRZ ;  /* 0x00000000003e7805 */ /* 0x000fe4000001ff00 */
[----:B------:R-:W-:-:S02]  /*b890*/  CS2R R58, SRZ ;  /* 0x00000000003a7805 */ /* 0x000fc4000001ff00 */
        /* <DEDUP_REMOVED lines=10> */
.L_x_2427:
[----:B------:R-:W-:Y:S05]  /*b940*/  BSYNC B1 ;  /* 0x0000000000017941 */ /* 0x000fea0003800000 */
.L_x_2426:
        /* <DEDUP_REMOVED lines=22> */
[----:B------:R-:W-:Y:S02]  /*bab0*/  LEA R6, P3, R7, UR6, 0x1 ;  /* 0x0000000607067c11 */ /* 0x000fe4000f8608ff */
[----:B------:R-:W-:Y:S02]  /*bac0*/  CS2R R34, SRZ ;  /* 0x0000000000227805 */ /* 0x000fe4000001ff00 */
[----:B------:R-:W-:-:S02]  /*bad0*/  IADD3.X R3, R8, R111, RZ, P6, !PT ;  /* 0x0000006f08037210 */ /* 0x000fc400037fe4ff */
[C---:B------:R-:W-:Y:S01]  /*bae0*/  LEA R8, P4, R0.reuse, UR4, 0x1 ;  /* 0x0000000400087c11 */ /* 0x040fe2000f8808ff */
[----:B------:R-:W-:Y:S01]  /*baf0*/  ULDC UR4, c[0x0][0x3d4] ;  /* 0x0000f50000047ab9 */ /* 0x000fe20000000800 */
[----:B------:R-:W-:Y:S02]  /*bb00*/  LEA.HI.X R7, R7, UR7, R20, 0x1, P3 ;  /* 0x0000000707077c11 */ /* 0x000fe400098f0c14 */
[----:B------:R-:W-:Y:S02]  /*bb10*/  LEA.HI.X R9, R0, UR5, R3, 0x1, P4 ;  /* 0x0000000500097c11 */ /* 0x000fe4000a0f0c03 */
[----:B------:R-:W-:Y:S02]  /*bb20*/  ISETP.GE.AND P3, PT, R22, UR4, PT ;  /* 0x0000000416007c0c */ /* 0x000fe4000bf66270 */
[----:B------:R-:W-:Y:S02]  /*bb30*/  ISETP.GE.AND P4, PT, R216, UR4, PT ;  /* 0x00000004d8007c0c */ /* 0x000fe4000bf86270 */
[----:B------:R-:W-:-:S02]  /*bb40*/  ISETP.GE.AND P5, PT, R215, UR4, PT ;  /* 0x00000004d7007c0c */ /* 0x000fc4000bfa6270 */
        /* <DEDUP_REMOVED lines=13> */
.L_x_2429:
[----:B------:R-:W-:Y:S05]  /*bc20*/  BSYNC B1 ;  /* 0x0000000000017941 */ /* 0x000fea0003800000 */
.L_x_2428:
        /* <DEDUP_REMOVED lines=8> */
[----:B------:R-:W-:Y:S02]  /*bcb0*/  MOV R3, R71 ;  /* 0x0000004700037202 */ /* 0x000fe40000000f00 */
[----:B------:R-:W-:-:S02]  /*bcc0*/  CS2R R26, SRZ ;  /* 0x00000000001a7805 */ /* 0x000fc4000001ff00 */
[----:B------:R-:W-:Y:S01]  /*bcd0*/  PRMT R105, R105, 0x5410, R6 ;  /* 0x0000541069697816 */ /* 0x000fe20000000006 */
[----:B------:R-:W-:Y:S01]  /*bce0*/  IMAD.MOV.U32 R6, RZ, RZ, R66 ;  /* 0x000000ffff067224 */ /* 0x000fe200078e0042 */
        /* <DEDUP_REMOVED lines=8> */
[----:B------:R-:W-:Y:S02]  /*bd70*/  PRMT R98, R98, 0x5410, R6 ;  /* 0x0000541062627816 */ /* 0x000fe40000000006 */
[----:B------:R-:W-:Y:S02]  /*bd80*/  CS2R R32, SRZ ;  /* 0x0000000000207805 */ /* 0x000fe4000001ff00 */
[----:B------:R-:W-:Y:S02]  /*bd90*/  MOV R6, R74 ;  /* 0x0000004a00067202 */ /* 0x000fe40000000f00 */
[----:B------:R-:W-:Y:S01]  /*bda0*/  PRMT R99, R7, 0x7610, R99 ;  /* 0x0000761007637816 */ /* 0x000fe20000000063 */
[----:B------:R-:W-:Y:S01]  /*bdb0*/  IMAD.MOV.U32 R7, RZ, RZ, R50 ;  /* 0x000000ffff077224 */ /* 0x000fe200078e0032 */
[----:B------:R-:W-:Y:S01]  /*bdc0*/  PRMT R103, R3, 0x7610, R103 ;  /* 0x0000761003677816 */ /* 0x000fe20000000067 */
[----:B------:R-:W-:Y:S01]  /*bdd0*/  IMAD.MOV.U32 R3, RZ, RZ, R78 ;  /* 0x000000ffff037224 */ /* 0x000fe200078e004e */
[----:B------:R-:W-:-:S02]  /*bde0*/  PRMT R106, R106, 0x5410, R6 ;  /* 0x000054106a6a7816 */ /* 0x000fc40000000006 */
[----:B------:R-:W-:Y:S02]  /*bdf0*/  MOV R6, R79 ;  /* 0x0000004f00067202 */ /* 0x000fe40000000f00 */
[----:B------:R-:W-:Y:S02]  /*be00*/  MOV R87, R25 ;  /* 0x0000001900577202 */ /* 0x000fe40000000f00 */
[----:B------:R-:W-:Y:S02]  /*be10*/  CS2R R24, SRZ ;  /* 0x0000000000187805 */ /* 0x000fe4000001ff00 */
[----:B------:R-:W-:Y:S02]  /*be20*/  PRMT R92, R92, 0x5410, R7 ;  /* 0x000054105c5c7816 */ /* 0x000fe40000000007 */
[----:B------:R-:W-:Y:S02]  /*be30*/  PRMT R110, R3, 0x7610, R110 ;  /* 0x00007610036e7816 */ /* 0x000fe4000000006e */
[----:B---3--:R-:W-:Y:S01]  /*be40*/  ISETP.GE.AND P3, PT, R0, R29, PT ;  /* 0x0000001d0000720c */ /* 0x008fe20003f66270 */
[----:B------:R-:W-:Y:S01]  /*be50*/  IMAD.MOV.U32 R0, RZ, RZ, R68 ;  /* 0x000000ffff007224 */ /* 0x000fe200078e0044 */
[----:B------:R-:W-:-:S04]  /*be60*/  CS2R R28, SRZ ;  /* 0x00000000001c7805 */ /* 0x000fc8000001ff00 */
[----:B------:R-:W-:Y:S01]  /*be70*/  PRMT R97, R97, 0x5410, R0 ;  /* 0x0000541061617816 */ /* 0x000fe20000000000 */
[----:B------:R-:W-:-:S05]  /*be80*/  IMAD.MOV.U32 R0, RZ, RZ, R70 ;  /* 0x000000ffff007224 */ /* 0x000fca00078e0046 */
[----:B------:R-:W-:Y:S02]  /*be90*/  PRMT R101, R101, 0x5410, R0 ;  /* 0x0000541065657816 */ /* 0x000fe40000000000 */
[----:B------:R-:W-:-:S04]  /*bea0*/  MOV R0, R80 ;  /* 0x0000005000007202 */ /* 0x000fc80000000f00 */
[----:B------:R-:W-:Y:S01]  /*beb0*/  PRMT R108, R108, 0x5410, R0 ;  /* 0x000054106c6c7816 */ /* 0x000fe20000000000 */
[----:B------:R-:W-:-:S03]  /*bec0*/  IMAD.MOV.U32 R0, RZ, RZ, R72 ;  /* 0x000000ffff007224 */ /* 0x000fc600078e0048 */
        /* <DEDUP_REMOVED lines=16> */
[----:B------:R-:W-:-:S03]  /*bfd0*/  IMAD R0, R15, 0x60, RZ ;  /* 0x000000600f007824 */ /* 0x000fc600078e02ff */
        /* <DEDUP_REMOVED lines=24> */
.L_x_2431:
[----:B------:R-:W-:Y:S05]  /*c160*/  BSYNC B1 ;  /* 0x0000000000017941 */ /* 0x000fea0003800000 */
.L_x_2430:
[----:B------:R-:W2:Y:S01]  /*c170*/  LDL R109, [R1+0x84] ;  /* 0x00008400016d7983 */ /* 0x000ea20000100800 */
[----:B------:R-:W-:Y:S01]  /*c180*/  ISETP.NE.AND P4, PT, R20, 0x1, PT ;  /* 0x000000011400780c */ /* 0x000fe20003f85270 */
[----:B------:R-:W-:Y:S01]  /*c190*/  IMAD.MOV.U32 R0, RZ, RZ, R51 ;  /* 0x000000ffff007224 */ /* 0x000fe200078e0033 */
[----:B------:R-:W-:Y:S01]  /*c1a0*/  MOV R3, R54 ;  /* 0x0000003600037202 */ /* 0x000fe20000000f00 */
[----:B0-----:R-:W-:Y:S01]  /*c1b0*/  IMAD.MOV.U32 R11, RZ, RZ, R60 ;  /* 0x000000ffff0b7224 */ /* 0x001fe200078e003c */
[----:B------:R-:W-:Y:S01]  /*c1c0*/  ULDC.64 UR4, c[0x0][0x3c8] ;  /* 0x0000f20000047ab9 */ /* 0x000fe20000000a00 */
[----:B------:R-:W-:Y:S01]  /*c1d0*/  IMAD.MOV.U32 R10, RZ, RZ, R55 ;  /* 0x000000ffff0a7224 */ /* 0x000fe200078e0037 */
[----:B------:R-:W-:Y:S01]  /*c1e0*/  PRMT R94, R0, 0x7610, R94 ;  /* 0x00007610005e7816 */ /* 0x000fe2000000005e */
[----:B------:R-:W-:Y:S01]  /*c1f0*/  IMAD.MOV.U32 R12, RZ, RZ, R58 ;  /* 0x000000ffff0c7224 */ /* 0x000fe200078e003a */
[----:B------:R-:W-:Y:S01]  /*c200*/  PRMT R99, R99, 0x5410, R11 ;  /* 0x0000541063637816 */ /* 0x000fe2000000000b */
[----:B------:R-:W-:Y:S01]  /*c210*/  IMAD.MOV.U32 R13, RZ, RZ, R63 ;  /* 0x000000ffff0d7224 */ /* 0x000fe200078e003f */
[----:B------:R-:W-:Y:S01]  /*c220*/  MOV R0, R61 ;  /* 0x0000003d00007202 */ /* 0x000fe20000000f00 */
[----:B------:R-:W-:Y:S01]  /*c230*/  IMAD.MOV.U32 R20, RZ, RZ, R39 ;  /* 0x000000ffff147224 */ /* 0x000fe200078e0027 */
[----:B------:R-:W-:Y:S01]  /*c240*/  MOV R11, R52 ;  /* 0x00000034000b7202 */ /* 0x000fe20000000f00 */
[----:B------:R-:W-:Y:S01]  /*c250*/  ULDC.64 UR6, c[0x0][0x3e0] ;  /* 0x0000f80000067ab9 */ /* 0x000fe20000000a00 */
[----:B------:R-:W-:-:S02]  /*c260*/  PRMT R100, R0, 0x7610, R100 ;  /* 0x0000761000647816 */ /* 0x000fc40000000064 */
[----:B------:R-:W-:Y:S01]  /*c270*/  PRMT R94, R94, 0x5410, R11 ;  /* 0x000054105e5e7816 */ /* 0x000fe2000000000b */
[----:B------:R-:W0:Y:S01]  /*c280*/  @P4 LDC R0, c[0x0][0x42c] ;  /* 0x00010b00ff004b82 */ /* 0x000e220000000800 */
[----:B------:R-:W-:Y:S02]  /*c290*/  MOV R11, R57 ;  /* 0x00000039000b7202 */ /* 0x000fe40000000f00 */
[----:B------:R-:W-:Y:S01]  /*c2a0*/  PRMT R95, R95, 0x5410, R3 ;  /* 0x000054105f5f7816 */ /* 0x000fe20000000003 */
[----:B------:R-:W-:Y:S01]  /*c2b0*/  IMAD.MOV.U32 R3, RZ, RZ, R64 ;  /* 0x000000ffff037224 */ /* 0x000fe200078e0040 */
[----:B------:R-:W-:Y:S01]  /*c2c0*/  PRMT R96, R10, 0x7610, R96 ;  /* 0x000076100a607816 */ /* 0x000fe20000000060 */
[----:B------:R-:W-:Y:S01]  /*c2d0*/  IMAD.MOV.U32 R10, RZ, RZ, R65 ;  /* 0x000000ffff0a7224 */ /* 0x000fe200078e0041 */
[----:B------:R-:W-:Y:S02]  /*c2e0*/  PRMT R97, R11, 0x7610, R97 ;  /* 0x000076100b617816 */ /* 0x000fe40000000061 */
[----:B------:R-:W1:Y:S01]  /*c2f0*/  @P4 LDC R11, c[0x0][0x430] ;  /* 0x00010c00ff0b4b82 */ /* 0x000e620000000800 */
[----:B------:R-:W-:Y:S01]  /*c300*/  PRMT R103, R103, 0x5410, R3 ;  /* 0x0000541067677816 */ /* 0x000fe20000000003 */
[----:B------:R-:W-:Y:S01]  /*c310*/  IMAD.MOV.U32 R3, RZ, RZ, R53 ;  /* 0x000000ffff037224 */ /* 0x000fe200078e0035 */
[----:B------:R-:W-:Y:S01]  /*c320*/  PRMT R104, R10, 0x7610, R104 ;  /* 0x000076100a687816 */ /* 0x000fe20000000068 */
[----:B------:R-:W-:Y:S01]  /*c330*/  IMAD.MOV.U32 R10, RZ, RZ, R56 ;  /* 0x000000ffff0a7224 */ /* 0x000fe200078e0038 */
[----:B------:R-:W-:-:S02]  /*c340*/  PRMT R100, R100, 0x5410, R12 ;  /* 0x0000541064647816 */ /* 0x000fc4000000000c */
[----:B------:R-:W-:Y:S01]  /*c350*/  PRMT R95, R3, 0x7610, R95 ;  /* 0x00007610035f7816 */ /* 0x000fe2000000005f */
[----:B------:R-:W-:Y:S01]  /*c360*/  IMAD R3, R225, 0x80, R18 ;  /* 0x00000080e1037824 */ /* 0x000fe200078e0212 */
[----:B------:R-:W-:Y:S01]  /*c370*/  PRMT R96, R96, 0x5410, R10 ;  /* 0x0000541060607816 */ /* 0x000fe2000000000a */
[----:B------:R-:W-:Y:S01]  /*c380*/  IMAD.MOV.U32 R10, RZ, RZ, R59 ;  /* 0x000000ffff0a7224 */ /* 0x000fe200078e003b */
[----:B------:R-:W-:Y:S02]  /*c390*/  MOV R12, R62 ;  /* 0x0000003e000c7202 */ /* 0x000fe40000000f00 */
[----:B------:R-:W-:Y:S02]  /*c3a0*/  LEA R3, R222, R3, 0x5 ;  /* 0x00000003de037211 */ /* 0x000fe400078e28ff */
[----:B------:R-:W-:Y:S01]  /*c3b0*/  PRMT R101, R10, 0x7610, R101 ;  /* 0x000076100a657816 */ /* 0x000fe20000000065 */
[----:B------:R-:W-:Y:S01]  /*c3c0*/  IMAD.MOV.U32 R10, RZ, RZ, R34 ;  /* 0x000000ffff0a7224 */ /* 0x000fe200078e0022 */
[----:B------:R-:W-:Y:S01]  /*c3d0*/  PRMT R104, R104, 0x5410, R12 ;  /* 0x0000541068687816 */ /* 0x000fe2000000000c */
[----:B------:R-:W-:Y:S01]  /*c3e0*/  IMAD.MOV.U32 R12, RZ, RZ, R35 ;  /* 0x000000ffff0c7224 */ /* 0x000fe200078e0023 */
[----:B------:R-:W-:Y:S01]  /*c3f0*/  PRMT R105, R13, 0x7610, R105 ;  /* 0x000076100d697816 */ /* 0x000fe20000000069 */
[----:B0-----:R-:W-:Y:S01]  /*c400*/  @P4 IMAD.HI.U32 R0, R3, R0, RZ ;  /* 0x0000000003004227 */ /* 0x001fe200078e00ff */
[----:B------:R-:W-:-:S02]  /*c410*/  MOV R13, R38 ;  /* 0x00000026000d7202 */ /* 0x000fc40000000f00 */
[----:B------:R-:W-:Y:S01]  /*c420*/  PRMT R82, R12, 0x5410, R10 ;  /* 0x000054100c527816 */ /* 0x000fe2000000000a */
[----:B------:R-:W-:Y:S01]  /*c430*/  IMAD.MOV.U32 R10, RZ, RZ, R42 ;  /* 0x000000ffff0a7224 */ /* 0x000fe200078e002a */
[----:B------:R-:W-:Y:S02]  /*c440*/  MOV R12, R43 ;  /* 0x0000002b000c7202 */ /* 0x000fe40000000f00 */
[----:B-1----:R-:W-:Y:S02]  /*c450*/  @P4 SHF.R.U32.HI R3, RZ, R11, R0 ;  /* 0x0000000bff034219 */ /* 0x002fe40000011600 */
[----:B------:R-:W-:Y:S01]  /*c460*/  PRMT R88, R13, 0x5410, R20 ;  /* 0x000054100d587816 */ /* 0x000fe20000000014 */
[----:B------:R-:W-:Y:S01]  /*c470*/  IMAD.MOV.U32 R13, RZ, RZ, R46 ;  /* 0x000000ffff0d7224 */ /* 0x000fe200078e002e */
[----:B------:R-:W-:Y:S01]  /*c480*/  PRMT R92, R12, 0x7610, R92 ;  /* 0x000076100c5c7816 */ /* 0x000fe2000000005c */
[----:B------:R-:W-:Y:S01]  /*c490*/  IMAD.MOV.U32 R20, RZ, RZ, R47 ;  /* 0x000000ffff147224 */ /* 0x000fe200078e002f */
[----:B------:R-:W-:Y:S01]  /*c4a0*/  PRMT R89, R89, 0x5410, R10 ;  /* 0x0000541059597816 */ /* 0x000fe2000000000a */
[----:B------:R-:W-:Y:S01]  /*c4b0*/  IMAD.MOV.U32 R12, RZ, RZ, R40 ;  /* 0x000000ffff0c7224 */ /* 0x000fe200078e0028 */
[----:B------:R-:W-:Y:S01]  /*c4c0*/  SHF.R.S32.HI R11, RZ, 0x1f, R3 ;  /* 0x0000001fff0b7819 */ /* 0x000fe20000011403 */
[----:B------:R-:W-:Y:S01]  /*c4d0*/  IMAD.MOV.U32 R10, RZ, RZ, R37 ;  /* 0x000000ffff0a7224 */ /* 0x000fe200078e0025 */
[----:B------:R-:W-:-:S02]  /*c4e0*/  MOV R0, R36 ;  /* 0x0000002400007202 */ /* 0x000fc40000000f00 */
[----:B------:R-:W-:Y:S02]  /*c4f0*/  PRMT R93, R13, 0x5410, R20 ;  /* 0x000054100d5d7816 */ /* 0x000fe40000000014 */
[----:B------:R-:W-:Y:S01]  /*c500*/  PRMT R89, R12, 0x7610, R89 ;  /* 0x000076100c597816 */ /* 0x000fe20000000059 */
[-C--:B------:R-:W-:Y:S01]  /*c510*/  IMAD.WIDE.U32 R12, R3, R84.reuse, R86 ;  /* 0x00000054030c7225 */ /* 0x080fe200078e0056 */
[----:B------:R-:W-:Y:S02]  /*c520*/  PRMT R83, R0, 0x5410, R10 ;  /* 0x0000541000537816 */ /* 0x000fe4000000000a */
[----:B------:R-:W-:Y:S01]  /*c530*/  MOV R10, R41 ;  /* 0x00000029000a7202 */ /* 0x000fe20000000f00 */
[C---:B------:R-:W-:Y:S02]  /*c540*/  IMAD R84, R11.reuse, R84, RZ ;  /* 0x000000540b547224 */ /* 0x040fe400078e02ff */
[-C--:B------:R-:W-:Y:S02]  /*c550*/  IMAD R0, R11, R14.reuse, RZ ;  /* 0x0000000e0b007224 */ /* 0x080fe400078e02ff */
[----:B------:R-:W-:Y:S01]  /*c560*/  IMAD.WIDE.U32 R86, R3, R14, R90 ;  /* 0x0000000e03567225 */ /* 0x000fe200078e005a */
[----:B------:R-:W-:-:S02]  /*c570*/  PRMT R90, R10, 0x7610, R90 ;  /* 0x000076100a5a7816 */ /* 0x000fc4000000005a */
[----:B------:R-:W-:Y:S01]  /*c580*/  LEA R10, P4, R12, UR4, 0x1 ;  /* 0x000000040c0a7c11 */ /* 0x000fe2000f8808ff */
[C---:B------:R-:W-:Y:S01]  /*c590*/  IMAD R11, R3.reuse, R85, R84 ;  /* 0x00000055030b7224 */ /* 0x040fe200078e0254 */
[----:B------:R-:W-:Y:S01]  /*c5a0*/  UMOV UR4, 0xffffffff ;  /* 0xffffffff00047882 */ /* 0x000fe20000000000 */
[----:B------:R-:W-:Y:S01]  /*c5b0*/  IMAD R3, R3, R15, R0 ;  /* 0x0000000f03037224 */ /* 0x000fe200078e0200 */
[----:B------:R-:W-:Y:S01]  /*c5c0*/  LEA R0, P5, R86, UR6, 0x1 ;  /* 0x0000000656007c11 */ /* 0x000fe2000f8a08ff */
[----:B------:R-:W-:Y:S01]  /*c5d0*/  IMAD.MOV.U32 R14, RZ, RZ, R44 ;  /* 0x000000ffff0e7224 */ /* 0x000fe200078e002c */
[----:B------:R-:W-:Y:S01]  /*c5e0*/  IADD3 R11, R13, R11, RZ ;  /* 0x0000000b0d0b7210 */ /* 0x000fe20007ffe0ff */
[----:B------:R-:W-:Y:S02]  /*c5f0*/  IMAD.IADD R3, R87, 0x1, R3 ;  /* 0x0000000157037824 */ /* 0x000fe400078e0203 */
[----:B------:R-:W-:Y:S01]  /*c600*/  IMAD.MOV.U32 R15, RZ, RZ, R45 ;  /* 0x000000ffff0f7224 */ /* 0x000fe200078e002d */
[----:B------:R-:W-:-:S02]  /*c610*/  LEA.HI.X R20, R12, UR5, R11, 0x1, P4 ;  /* 0x000000050c147c11 */ /* 0x000fc4000a0f0c0b */
[----:B------:R-:W-:Y:S02]  /*c620*/  LEA.HI.X R3, R86, UR7, R3, 0x1, P5 ;  /* 0x0000000756037c11 */ /* 0x000fe4000a8f0c03 */
[----:B------:R-:W-:Y:S02]  /*c630*/  PRMT R87, R14, 0x5410, R15 ;  /* 0x000054100e577816 */ /* 0x000fe4000000000f */
[----:B--2---:R-:W-:Y:S01]  /*c640*/  LEA.HI R84, R109, R109, RZ, 0x1 ;  /* 0x0000006d6d547211 */ /* 0x004fe200078f08ff */
[----:B------:R-:W-:Y:S06]  /*c650*/  BRA.DIV UR4, `(.L_x_2432) ;  /* 0x0000021a04e87947 */ /* 0x000fec000b800000 */
.L_x_2691:
[----:B------:R-:W-:-:S03]  /*c660*/  UMOV UR4, 0xffffffff ;  /* 0xffffffff00047882 */ /* 0x000fc60000000000 */
[----:B------:R-:W-:Y:S05]  /*c670*/  BRA.DIV UR4, `(.L_x_2433) ;  /* 0x0000021e04087947 */ /* 0x000fea000b800000 */
.L_x_2694:
[----:B------:R-:W-:-:S03]  /*c680*/  UMOV UR4, 0xffffffff ;  /* 0xffffffff00047882 */ /* 0x000fc60000000000 */
[----:B------:R-:W-:Y:S05]  /*c690*/  BRA.DIV UR4, `(.L_x_2434) ;  /* 0x0000021e04287947 */ /* 0x000fea000b800000 */
.L_x_2697:
[----:B------:R-:W-:-:S03]  /*c6a0*/  UMOV UR4, 0xffffffff ;  /* 0xffffffff00047882 */ /* 0x000fc60000000000 */
[----:B------:R-:W-:Y:S05]  /*c6b0*/  BRA.DIV UR4, `(.L_x_2435) ;  /* 0x0000021e04487947 */ /* 0x000fea000b800000 */
.L_x_2700:
[----:B------:R-:W-:-:S03]  /*c6c0*/  UMOV UR4, 0xffffffff ;  /* 0xffffffff00047882 */ /* 0x000fc60000000000 */
[----:B------:R-:W-:Y:S05]  /*c6d0*/  BRA.DIV UR4, `(.L_x_2436) ;  /* 0x0000021e04687947 */ /* 0x000fea000b800000 */
.L_x_2703:
[----:B------:R-:W-:-:S03]  /*c6e0*/  UMOV UR4, 0xffffffff ;  /* 0xffffffff00047882 */ /* 0x000fc60000000000 */
[----:B------:R-:W-:Y:S05]  /*c6f0*/  BRA.DIV UR4, `(.L_x_2437) ;  /* 0x0000021e04887947 */ /* 0x000fea000b800000 */
.L_x_2706:
[----:B------:R-:W-:-:S03]  /*c700*/  UMOV UR4, 0xffffffff ;  /* 0xffffffff00047882 */ /* 0x000fc60000000000 */
[----:B------:R-:W-:Y:S05]  /*c710*/  BRA.DIV UR4, `(.L_x_2438) ;  /* 0x0000021e04a87947 */ /* 0x000fea000b800000 */
.L_x_2709:
[----:B------:R-:W-:-:S03]  /*c720*/  UMOV UR4, 0xffffffff ;  /* 0xffffffff00047882 */ /* 0x000fc60000000000 */
[----:B------:R-:W-:Y:S05]  /*c730*/  BRA.DIV UR4, `(.L_x_2439) ;  /* 0x0000021e04c87947 */ /* 0x000fea000b800000 */
.L_x_2712:
[----:B------:R-:W-:-:S03]  /*c740*/  UMOV UR4, 0xffffffff ;  /* 0xffffffff00047882 */ /* 0x000fc60000000000 */
[----:B------:R-:W-:Y:S05]  /*c750*/  BRA.DIV UR4, `(.L_x_2440) ;  /* 0x0000021e04e87947 */ /* 0x000fea000b800000 */
.L_x_2715:
[----:B------:R-:W-:-:S03]  /*c760*/  UMOV UR4, 0xffffffff ;  /* 0xffffffff00047882 */ /* 0x000fc60000000000 */
[----:B------:R-:W-:Y:S05]  /*c770*/  BRA.DIV UR4, `(.L_x_2441) ;  /* 0x0000022204087947 */ /* 0x000fea000b800000 */
.L_x_2718:
[----:B------:R-:W-:-:S03]  /*c780*/  UMOV UR4, 0xffffffff ;  /* 0xffffffff00047882 */ /* 0x000fc60000000000 */
[----:B------:R-:W-:Y:S05]  /*c790*/  BRA.DIV UR4, `(.L_x_2442) ;  /* 0x0000022204287947 */ /* 0x000fea000b800000 */
.L_x_2721:
[----:B------:R-:W-:-:S03]  /*c7a0*/  UMOV UR4, 0xffffffff ;  /* 0xffffffff00047882 */ /* 0x000fc60000000000 */
[----:B------:R-:W-:Y:S05]  /*c7b0*/  BRA.DIV UR4, `(.L_x_2443) ;  /* 0x0000022204487947 */ /* 0x000fea000b800000 */
.L_x_2724:
[----:B------:R-:W-:-:S03]  /*c7c0*/  UMOV UR4, 0xffffffff ;  /* 0xffffffff00047882 */ /* 0x000fc60000000000 */
[----:B------:R-:W-:Y:S05]  /*c7d0*/  BRA.DIV UR4, `(.L_x_2444) ;  /* 0x0000022204687947 */ /* 0x000fea000b800000 */
.L_x_2727:
[----:B------:R-:W-:Y:S01]  /*c7e0*/  UMOV UR4, 0xffffffff ;  /* 0xffffffff00047882 */ /* 0x000fe20000000000 */
[----:B------:R-:W-:Y:S02]  /*c7f0*/  LOP3.LUT R84, R84, 0xfffffffe, RZ, 0xc0, !PT ;  /* 0xfffffffe54547812 */ /* 0x000fe400078ec0ff */
[----:B------:R-:W-:Y:S05]  /*c800*/  BRA.DIV UR4, `(.L_x_2445) ;  /* 0x0000022204847947 */ /* 0x000fea000b800000 */
.L_x_2730:
[----:B------:R-:W-:Y:S01]  /*c810*/  UMOV UR4, 0xffffffff ;  /* 0xffffffff00047882 */ /* 0x000fe20000000000 */
[----:B------:R-:W-:Y:S02]  /*c820*/  IMAD.IADD R84, R109, 0x1, -R84 ;  /* 0x000000016d547824 */ /* 0x000fe400078e0a54 */
[----:B------:R-:W-:Y:S05]  /*c830*/  BRA.DIV UR4, `(.L_x_2446) ;  /* 0x0000022204a07947 */ /* 0x000fea000b800000 */
.L_x_2733:
[----:B------:R-:W-:Y:S01]  /*c840*/  UMOV UR4, 0xffffffff ;  /* 0xffffffff00047882 */ /* 0x000fe20000000000 */
[----:B------:R-:W-:Y:S02]  /*c850*/  SHF.L.U32 R109, R84, 0x1f, RZ ;  /* 0x0000001f546d7819 */ /* 0x000fe400000006ff */
[----:B------:R-:W-:Y:S05]  /*c860*/  BRA.DIV UR4, `(.L_x_2447) ;  /* 0x0000022204bc7947 */ /* 0x000fea000b800000 */
.L_x_2736:
[----:B------:R-:W0:Y:S01]  /*c870*/  SYNCS.PHASECHK.TRANS64.TRYWAIT P4, [R16+URZ+0x38800], R109 ;  /* 0x0388006d100075a7 */ /* 0x000e22000808017f */
[----:B------:R-:W-:Y:S01]  /*c880*/  MOV R0, R48 ;  /* 0x0000003000007202 */ /* 0x000fe20000000f00 */
[----:B------:R-:W-:Y:S01]  /*c890*/  IMAD.MOV.U32 R3, RZ, RZ, R49 ;  /* 0x000000ffff037224 */ /* 0x000fe200078e0031 */
[----:B-----5:R-:W-:Y:S01]  /*c8a0*/  MOV R11, R5 ;  /* 0x00000005000b7202 */ /* 0x020fe20000000f00 */
        /* <DEDUP_REMOVED lines=9> */
[----:B------:R-:W-:-:S02]  /*c940*/  MOV R14, R29 ;  /* 0x0000001d000e7202 */ /* 0x000fc40000000f00 */
[----:B------:R-:W-:Y:S01]  /*c950*/  PRMT R11, R10, 0x5410, R3 ;  /* 0x000054100a0b7816 */ /* 0x000fe20000000003 */
[----:B------:R-:W-:Y:S01]  /*c960*/  IMAD.MOV.U32 R3, RZ, RZ, R30 ;  /* 0x000000ffff037224 */ /* 0x000fe200078e001e */
[----:B------:R-:W-:Y:S01]  /*c970*/  PRMT R20, R12, 0x5410, R13 ;  /* 0x000054100c147816 */ /* 0x000fe2000000000d */
[----:B------:R-:W-:Y:S01]  /*c980*/  IMAD.MOV.U32 R12, RZ, RZ, R8 ;  /* 0x000000ffff0c7224 */ /* 0x000fe200078e0008 */
[----:B------:R-:W-:Y:S01]  /*c990*/  MOV R10, R31 ;  /* 0x0000001f000a7202 */ /* 0x000fe20000000f00 */
[----:B------:R-:W-:-:S03]  /*c9a0*/  IMAD.MOV.U32 R13, RZ, RZ, R9 ;  /* 0x000000ffff0d7224 */ /* 0x000fc600078e0009 */
[----:B------:R-:W-:Y:S02]  /*c9b0*/  PRMT R85, R3, 0x5410, R10 ;  /* 0x0000541003557816 */ /* 0x000fe4000000000a */
        /* <DEDUP_REMOVED lines=8> */
[----:B0-----:R-:W-:Y:S06]  /*ca40*/  @!P4 BRA `(.L_x_2449) ;  /* 0x00000220006cc947 */ /* 0x001fec0003800000 */
.L_x_2737:
[----:B------:R-:W-:Y:S05]  /*ca50*/  BSYNC B1 ;  /* 0x0000000000017941 */ /* 0x000fea0003800000 */
.L_x_2448:
[----:B------:R-:W-:Y:S01]  /*ca60*/  BSSY B1, `(.L_x_2450) ;  /* 0x00000ba000017945 */ /* 0x000fe20003800000 */
[----:B------:R-:W-:-:S03]  /*ca70*/  PRMT R86, R12, 0x5410, R13 ;  /* 0x000054100c567816 */ /* 0x000fc6000000000d */
[----:B------:R-:W-:Y:S05]  /*ca80*/  @P0 BRA `(.L_x_2451) ;  /* 0x0000000800dc0947 */ /* 0x000fea0003800000 */
[----:B------:R-:W1:Y:S01]  /*ca90*/  LDC R12, c[0x0][0x3d4] ;  /* 0x0000f500ff0c7b82 */ /* 0x000e620000000800 */
[----:B------:R-:W-:Y:S01]  /*caa0*/  BSSY B2, `(.L_x_2452) ;  /* 0x0000030000027945 */ /* 0x000fe20003800000 */
[-C--:B-1----:R-:W-:Y:S02]  /*cab0*/  ISETP.GE.AND P0, PT, R22, R12.reuse, PT ;  /* 0x0000000c1600720c */ /* 0x082fe40003f06270 */
[-C--:B------:R-:W-:Y:S02]  /*cac0*/  ISETP.GE.AND P4, PT, R216, R12.reuse, PT ;  /* 0x0000000cd800720c */ /* 0x080fe40003f86270 */
[-C--:B------:R-:W-:Y:S02]  /*cad0*/  ISETP.GE.AND P5, PT, R215, R12.reuse, PT ;  /* 0x0000000cd700720c */ /* 0x080fe40003fa6270 */
[----:B------:R-:W-:-:S07]  /*cae0*/  ISETP.GE.AND P6, PT, R217, R12, PT ;  /* 0x0000000cd900720c */ /* 0x000fce0003fc6270 */
[----:B------:R-:W-:Y:S06]  /*caf0*/  @P0 BRA `(.L_x_2453) ;  /* 0x0000000000a80947 */ /* 0x000fec0003800000 */
[----:B------:R-:W1:Y:S01]  /*cb00*/  LDS.128 R12, [R21] ;  /* 0x00000000150c7984 */ /* 0x000e620000000c00 */
[----:B------:R-:W-:Y:S01]  /*cb10*/  SHF.R.U32.HI R112, RZ, 0x10, R79 ;  /* 0x00000010ff707819 */ /* 0x000fe2000001164f */
[----:B------:R-:W-:Y:S01]  /*cb20*/  HADD2.F32 R111, -RZ, R110.H0_H0 ;  /* 0x2000006eff6f7230 */ /* 0x000fe20000004100 */
[--C-:B------:R-:W-:Y:S01]  /*cb30*/  SHF.R.U32.HI R113, RZ, 0x10, R81.reuse ;  /* 0x00000010ff717819 */ /* 0x100fe20000011651 */
        /* <DEDUP_REMOVED lines=38> */
.L_x_2453:
[----:B------:R-:W-:Y:S05]  /*cda0*/  BSYNC B2 ;  /* 0x0000000000027941 */ /* 0x000fea0003800000 */
.L_x_2452:
[----:B------:R-:W-:Y:S04]  /*cdb0*/  BSSY B2, `(.L_x_2454) ;  /* 0x000002c000027945 */ /* 0x000fe80003800000 */
[----:B------:R-:W-:Y:S05]  /*cdc0*/  @P4 BRA `(.L_x_2455) ;  /* 0x0000000000a84947 */ /* 0x000fea0003800000 */
[----:B-1----:R-:W1:Y:S01]  /*cdd0*/  LDS.128 R12, [R21+0x4000] ;  /* 0x00400000150c7984 */ /* 0x002e620000000c00 */
        /* <DEDUP_REMOVED lines=15> */
[----:B0-----:R-:W-:Y:S01]  /*ced0*/  FMUL.FTZ R109, R77, R81 ;  /* 0x000000514d6d7220 */ /* 0x001fe20000410000 */
        /* <DEDUP_REMOVED lines=25> */
.L_x_2455:
[----:B------:R-:W-:Y:S05]  /*d070*/  BSYNC B2 ;  /* 0x0000000000027941 */ /* 0x000fea0003800000 */
.L_x_2454:
[----:B------:R-:W-:Y:S04]  /*d080*/  BSSY B2, `(.L_x_2456) ;  /* 0x000002c000027945 */ /* 0x000fe80003800000 */
[----:B------:R-:W-:Y:S05]  /*d090*/  @P5 BRA `(.L_x_2457) ;  /* 0x0000000000a85947 */ /* 0x000fea0003800000 */
[----:B-12---:R-:W1:Y:S01]  /*d0a0*/  LDS.128 R12, [R21+0x8000] ;  /* 0x00800000150c7984 */ /* 0x006e620000000c00 */
[----:B------:R-:W-:Y:S01]  /*d0b0*/  SHF.R.U32.HI R75, RZ, 0x10, R71 ;  /* 0x00000010ff4b7819 */ /* 0x000fe20000011647 */
[----:B------:R-:W-:Y:S01]  /*d0c0*/  HADD2.F32 R74, -RZ, R101.H1_H1 ;  /* 0x30000065ff4a7230 */ /* 0x000fe20000004100 */
        /* <DEDUP_REMOVED lines=39> */
.L_x_2457:
[----:B------:R-:W-:Y:S05]  /*d340*/  BSYNC B2 ;  /* 0x0000000000027941 */ /* 0x000fea0003800000 */
.L_x_2456:
[----:B------:R-:W-:Y:S05]  /*d350*/  @P6 BRA `(.L_x_2451) ;  /* 0x0000000000a86947 */ /* 0x000fea0003800000 */
[----:B-123--:R-:W1:Y:S01]  /*d360*/  LDS.128 R12, [R21+0xc000] ;  /* 0x00c00000150c7984 */ /* 0x00ee620000000c00 */
        /* <DEDUP_REMOVED lines=41> */
.L_x_2451:
[----:B------:R-:W-:Y:S05]  /*d600*/  BSYNC B1 ;  /* 0x0000000000017941 */ /* 0x000fea0003800000 */
.L_x_2450:
[----:B------:R-:W-:Y:S04]  /*d610*/  BSSY B1, `(.L_x_2458) ;  /* 0x00000b9000017945 */ /* 0x000fe80003800000 */
[----:B------:R-:W-:Y:S05]  /*d620*/  @P1 BRA `(.L_x_2459) ;  /* 0x0000000800dc1947 */ /* 0x000fea0003800000 */
[----:B-1234-:R-:W1:Y:S01]  /*d630*/  LDC R12, c[0x0][0x3d4] ;  /* 0x0000f500ff0c7b82 */ /* 0x01ee620000000800 */
[----:B------:R-:W-:Y:S01]  /*d640*/  BSSY B2, `(.L_x_2460) ;  /* 0x0000030000027945 */ /* 0x000fe20003800000 */
[-C--:B-1----:R-:W-:Y:S02]  /*d650*/  ISETP.GE.AND P0, PT, R22, R12.reuse, PT ;  /* 0x0000000c1600720c */ /* 0x082fe40003f06270 */
[-C--:B------:R-:W-:Y:S02]  /*d660*/  ISETP.GE.AND P1, PT, R216, R12.reuse, PT ;  /* 0x0000000cd800720c */ /* 0x080fe40003f26270 */
[-C--:B------:R-:W-:Y:S02]  /*d670*/  ISETP.GE.AND P4, PT, R215, R12.reuse, PT ;  /* 0x0000000cd700720c */ /* 0x080fe40003f86270 */
[----:B------:R-:W-:-:S07]  /*d680*/  ISETP.GE.AND P5, PT, R217, R12, PT ;  /* 0x0000000cd900720c */ /* 0x000fce0003fa6270 */
[----:B------:R-:W-:Y:S06]  /*d690*/  @P0 BRA `(.L_x_2461) ;  /* 0x0000000000a80947 */ /* 0x000fec0003800000 */
[----:B------:R-:W1:Y:S01]  /*d6a0*/  LDS.128 R12, [R21+0x1000] ;  /* 0x00100000150c7984 */ /* 0x000e620000000c00 */
        /* <DEDUP_REMOVED lines=41> */
.L_x_2461:
[----:B------:R-:W-:Y:S05]  /*d940*/  BSYNC B2 ;  /* 0x0000000000027941 */ /* 0x000fea0003800000 */
.L_x_2460:
[----:B------:R-:W-:Y:S04]  /*d950*/  BSSY B2, `(.L_x_2462) ;  /* 0x000002c000027945 */ /* 0x000fe80003800000 */
[----:B------:R-:W-:Y:S05]  /*d960*/  @P1 BRA `(.L_x_2463) ;  /* 0x0000000000a81947 */ /* 0x000fea0003800000 */
[----:B-1----:R-:W1:Y:S01]  /*d970*/  LDS.128 R12, [R21+0x5000] ;  /* 0x00500000150c7984 */ /* 0x002e620000000c00 */
        /* <DEDUP_REMOVED lines=41> */
.L_x_2463:
[----:B------:R-:W-:Y:S05]  /*dc10*/  BSYNC B2 ;  /* 0x0000000000027941 */ /* 0x000fea0003800000 */
.L_x_2462:
[----:B------:R-:W-:Y:S04]  /*dc20*/  BSSY B2, `(.L_x_2464) ;  /* 0x000002c000027945 */ /* 0x000fe80003800000 */
[----:B------:R-:W-:Y:S05]  /*dc30*/  @P4 BRA `(.L_x_2465) ;  /* 0x0000000000a84947 */ /* 0x000fea0003800000 */
[----:B-12---:R-:W1:Y:S01]  /*dc40*/  LDS.128 R12, [R21+0x9000] ;  /* 0x00900000150c7984 */ /* 0x006e620000000c00 */
        /* <DEDUP_REMOVED lines=41> */
.L_x_2465:
[----:B------:R-:W-:Y:S05]  /*dee0*/  BSYNC B2 ;  /* 0x0000000000027941 */ /* 0x000fea0003800000 */
.L_x_2464:
[----:B------:R-:W-:Y:S05]  /*def0*/  @P5 BRA `(.L_x_2459) ;  /* 0x0000000000a85947 */ /* 0x000fea0003800000 */
[----:B-123--:R-:W1:Y:S01]  /*df00*/  LDS.128 R12, [R21+0xd000] ;  /* 0x00d00000150c7984 */ /* 0x00ee620000000c00 */
        /* <DEDUP_REMOVED lines=41> */
.L_x_2459:
[----:B------:R-:W-:Y:S05]  /*e1a0*/  BSYNC B1 ;  /* 0x0000000000017941 */ /* 0x000fea0003800000 */
.L_x_2458:
        /* <DEDUP_REMOVED lines=51> */
.L_x_2469:
[----:B------:R-:W-:Y:S05]  /*e4e0*/  BSYNC B2 ;  /* 0x0000000000027941 */ /* 0x000fea0003800000 */
.L_x_2468:
[----:B------:R-:W-:Y:S04]  /*e4f0*/  BSSY B2, `(.L_x_2470) ;  /* 0x000002c000027945 */ /* 0x000fe80003800000 */
[----:B------:R-:W-:Y:S05]  /*e500*/  @P1 BRA `(.L_x_2471) ;  /* 0x0000000000a81947 */ /* 0x000fea0003800000 */
[----:B-1----:R-:W1:Y:S01]  /*e510*/  LDS.128 R12, [R21+0x6000] ;  /* 0x00600000150c7984 */ /* 0x002e620000000c00 */
[----:B------:R-:W-:Y:S01]  /*e520*/  SHF.R.U32.HI R47, RZ, 0x10, R43 ;  /* 0x00000010ff2f7819 */ /* 0x000fe2000001162b */
[----:B------:R-:W-:Y:S01]  /*e530*/  HADD2.F32 R46, -RZ, R89.H1_H1 ;  /* 0x30000059ff2e7230 */ /* 0x000fe20000004100 */
[--C-:B------:R-:W-:Y:S01]  /*e540*/  SHF.R.U32.HI R49, RZ, 0x10, R45.reuse ;  /* 0x00000010ff317819 */ /* 0x100fe2000001162d */
[----:B------:R-:W-:Y:S01]  /*e550*/  HADD2.F32 R48, -RZ, R87.H0_H0 ;  /* 0x20000057ff307230 */ /* 0x000fe20000004100 */
[----:B------:R-:W-:Y:S01]  /*e560*/  SHF.R.U64 R53, R44, 0x10, R45 ;  /* 0x000000102c357819 */ /* 0x000fe2000000122d */
[----:B------:R-:W-:Y:S01]  /*e570*/  HADD2.F32 R47, -RZ, R47.H0_H0 ;  /* 0x2000002fff2f7230 */ /* 0x000fe20000004100 */
[----:B------:R-:W-:Y:S01]  /*e580*/  SHF.R.U64 R55, R42, 0x10, R43 ;  /* 0x000000102a377819 */ /* 0x000fe2000000122b */
[----:B------:R-:W-:Y:S02]  /*e590*/  HADD2.F32 R49, -RZ, R49.H0_H0 ;  /* 0x20000031ff317230 */ /* 0x000fe40000004100 */
[----:B------:R-:W-:-:S02]  /*e5a0*/  HADD2.F32 R87, -RZ, R87.H1_H1 ;  /* 0x30000057ff577230 */ /* 0x000fc40000004100 */
        /* <DEDUP_REMOVED lines=32> */
.L_x_2471:
[----:B------:R-:W-:Y:S05]  /*e7b0*/  BSYNC B2 ;  /* 0x0000000000027941 */ /* 0x000fea0003800000 */
.L_x_2470:
[----:B------:R-:W-:Y:S04]  /*e7c0*/  BSSY B2, `(.L_x_2472) ;  /* 0x000002c000027945 */ /* 0x000fe80003800000 */
[----:B------:R-:W-:Y:S05]  /*e7d0*/  @P2 BRA `(.L_x_2473) ;  /* 0x0000000000a82947 */ /* 0x000fea0003800000 */
[----:B-12---:R-:W1:Y:S01]  /*e7e0*/  LDS.128 R12, [R21+0xa000] ;  /* 0x00a00000150c7984 */ /* 0x006e620000000c00 */
[----:B------:R-:W-:Y:S01]  /*e7f0*/  SHF.R.U32.HI R44, RZ, 0x10, R41 ;  /* 0x00000010ff2c7819 */ /* 0x000fe20000011629 */
[----:B------:R-:W-:Y:S01]  /*e800*/  HADD2.F32 R42, -RZ, R88.H0_H0 ;  /* 0x20000058ff2a7230 */ /* 0x000fe20000004100 */
[----:B------:R-:W-:Y:S01]  /*e810*/  SHF.R.U32.HI R43, RZ, 0x10, R39 ;  /* 0x00000010ff2b7819 */ /* 0x000fe20000011627 */
        /* <DEDUP_REMOVED lines=38> */
.L_x_2473:
[----:B------:R-:W-:Y:S05]  /*ea80*/  BSYNC B2 ;  /* 0x0000000000027941 */ /* 0x000fea0003800000 */
.L_x_2472:
[----:B------:R-:W-:Y:S05]  /*ea90*/  @P4 BRA `(.L_x_2467) ;  /* 0x0000000000a84947 */ /* 0x000fea0003800000 */
[----:B-123--:R-:W1:Y:S01]  /*eaa0*/  LDS.128 R12, [R21+0xe000] ;  /* 0x00e00000150c7984 */ /* 0x00ee620000000c00 */
        /* <DEDUP_REMOVED lines=41> */
.L_x_2467:
[----:B------:R-:W-:Y:S05]  /*ed40*/  BSYNC B1 ;  /* 0x0000000000017941 */ /* 0x000fea0003800000 */
.L_x_2466:
        /* <DEDUP_REMOVED lines=50> */
.L_x_2476:
[----:B------:R-:W-:Y:S05]  /*f070*/  BSYNC B1 ;  /* 0x0000000000017941 */ /* 0x000fea0003800000 */
.L_x_2475:
[----:B------:R-:W-:Y:S04]  /*f080*/  BSSY B1, `(.L_x_2477) ;  /* 0x000002c000017945 */ /* 0x000fe80003800000 */
[----:B------:R-:W-:Y:S05]  /*f090*/  @P1 BRA `(.L_x_2478) ;  /* 0x0000000000a81947 */ /* 0x000fea0003800000 */
[----:B-1----:R-:W1:Y:S01]  /*f0a0*/  LDS.128 R12, [R21+0x7000] ;  /* 0x00700000150c7984 */ /* 0x002e620000000c00 */
        /* <DEDUP_REMOVED lines=41> */
.L_x_2478:
[----:B------:R-:W-:Y:S05]  /*f340*/  BSYNC B1 ;  /* 0x0000000000017941 */ /* 0x000fea0003800000 */
.L_x_2477:
[----:B------:R-:W-:Y:S04]  /*f350*/  BSSY B1, `(.L_x_2479) ;  /* 0x000002c000017945 */ /* 0x000fe80003800000 */
[----:B------:R-:W-:Y:S05]  /*f360*/  @P2 BRA `(.L_x_2480) ;  /* 0x0000000000a82947 */ /* 0x000fea0003800000 */
[----:B-12---:R-:W1:Y:S01]  /*f370*/  LDS.128 R12, [R21+0xb000] ;  /* 0x00b00000150c7984 */ /* 0x006e620000000c00 */
[----:B------:R-:W-:Y:S01]  /*f380*/  SHF.R.U32.HI R31, RZ, 0x10, R25 ;  /* 0x00000010ff1f7819 */ /* 0x000fe20000011619 */
[----:B------:R-:W-:Y:S01]  /*f390*/  HADD2.F32 R29, -RZ, R10.H1_H1 ;  /* 0x3000000aff1d7230 */ /* 0x000fe20000004100 */
[----:B------:R-:W-:Y:S02]  /*f3a0*/  SHF.R.U32.HI R27, RZ, 0x10, R7 ;  /* 0x00000010ff1b7819 */ /* 0x000fe40000011607 */
[----:B------:R-:W-:Y:S01]  /*f3b0*/  SHF.R.U64 R28, R24, 0x10, R25 ;  /* 0x00000010181c7819 */ /* 0x000fe20000001219 */
[----:B------:R-:W-:Y:S01]  /*f3c0*/  HADD2.F32 R31, -RZ, R31.H0_H0 ;  /* 0x2000001fff1f7230 */ /* 0x000fe20000004100 */
[----:B------:R-:W-:Y:S01]  /*f3d0*/  SHF.R.U64 R30, R6, 0x10, R7 ;  /* 0x00000010061e7819 */ /* 0x000fe20000001207 */
[----:B------:R-:W-:Y:S02]  /*f3e0*/  HADD2.F32 R27, -RZ, R27.H0_H0 ;  /* 0x2000001bff1b7230 */ /* 0x000fe40000004100 */
[----:B------:R-:W-:-:S02]  /*f3f0*/  HADD2.F32 R25, -RZ, R11.H1_H1 ;  /* 0x3000000bff197230 */ /* 0x000fc40000004100 */
[----:B------:R-:W-:Y:S02]  /*f400*/  HADD2.F32 R11, -RZ, R11.H0_H0 ;  /* 0x2000000bff0b7230 */ /* 0x000fe40000004100 */
[--C-:B-1----:R-:W-:Y:S02]  /*f410*/  HADD2.F32 R24, -RZ, R15.reuse.H1_H1 ;  /* 0x3000000fff187230 */ /* 0x102fe40000004100 */
[--C-:B------:R-:W-:Y:S02]  /*f420*/  HADD2.F32 R6, -RZ, R12.reuse.H0_H0 ;  /* 0x2000000cff067230 */ /* 0x100fe40000004100 */
[----:B------:R-:W-:Y:S02]  /*f430*/  HADD2.F32 R20, -RZ, R15.H0_H0 ;  /* 0x2000000fff147230 */ /* 0x000fe40000004100 */
[C---:B------:R-:W-:Y:S01]  /*f440*/  FMUL.FTZ R35, R24.reuse, R31 ;  /* 0x0000001f18237220 */ /* 0x040fe20000410000 */
[----:B------:R-:W-:Y:S02]  /*f450*/  HADD2.F32 R12, -RZ, R12.H1_H1 ;  /* 0x3000000cff0c7230 */ /* 0x000fe40000004100 */
[----:B------:R-:W-:Y:S01]  /*f460*/  FMUL.FTZ R24, R24, R27 ;  /* 0x0000001b18187220 */ /* 0x000fe20000410000 */
[----:B------:R-:W-:-:S02]  /*f470*/  HADD2.F32 R15, -RZ, R14.H0_H0 ;  /* 0x2000000eff0f7230 */ /* 0x000fc40000004100 */
[----:B------:R-:W-:Y:S01]  /*f480*/  FFMA.FTZ R35, R20, R27, -R35 ;  /* 0x0000001b14237223 */ /* 0x000fe20000010823 */
[----:B------:R-:W-:Y:S02]  /*f490*/  HADD2.F32 R14, -RZ, R14.H1_H1 ;  /* 0x3000000eff0e7230 */ /* 0x000fe40000004100 */
[----:B------:R-:W-:Y:S01]  /*f4a0*/  FMUL.FTZ R33, R12, R29 ;  /* 0x0000001d0c217220 */ /* 0x000fe20000410000 */
[----:B------:R-:W-:Y:S01]  /*f4b0*/  FFMA.FTZ R26, R20, R31, R24 ;  /* 0x0000001f141a7223 */ /* 0x000fe20000010018 */
[--C-:B------:R-:W-:Y:S02]  /*f4c0*/  HADD2.F32 R7, -RZ, R13.reuse.H0_H0 ;  /* 0x2000000dff077230 */ /* 0x100fe40000004100 */
[-C--:B------:R-:W-:Y:S01]  /*f4d0*/  FMUL.FTZ R27, R12, R25.reuse ;  /* 0x000000190c1b7220 */ /* 0x080fe20000410000 */
[----:B------:R-:W-:Y:S02]  /*f4e0*/  HADD2.F32 R20, -RZ, R10.H0_H0 ;  /* 0x2000000aff147230 */ /* 0x000fe40000004100 */
[----:B------:R-:W-:Y:S01]  /*f4f0*/  FFMA.FTZ R33, R6, R25, -R33 ;  /* 0x0000001906217223 */ /* 0x000fe20000010821 */
[----:B------:R-:W-:-:S02]  /*f500*/  HADD2.F32 R13, -RZ, R13.H1_H1 ;  /* 0x3000000dff0d7230 */ /* 0x000fc40000004100 */
[----:B------:R-:W-:Y:S01]  /*f510*/  FFMA.FTZ R6, R6, R29, R27 ;  /* 0x0000001d06067223 */ /* 0x000fe2000001001b */
[----:B------:R-:W-:Y:S02]  /*f520*/  HADD2.F32 R12, -RZ, R28.H0_H0 ;  /* 0x2000001cff0c7230 */ /* 0x000fe40000004100 */
[C---:B------:R-:W-:Y:S01]  /*f530*/  FMUL.FTZ R24, R14.reuse, R20 ;  /* 0x000000140e187220 */ /* 0x040fe20000410000 */
[----:B------:R-:W-:Y:S02]  /*f540*/  HADD2.F32 R10, -RZ, R30.H0_H0 ;  /* 0x2000001eff0a7230 */ /* 0x000fe40000004100 */
[-C--:B------:R-:W-:Y:S01]  /*f550*/  FMUL.FTZ R27, R14, R11.reuse ;  /* 0x0000000b0e1b7220 */ /* 0x080fe20000410000 */
[----:B------:R-:W-:Y:S01]  /*f560*/  FMUL.FTZ R14, R13, R12 ;  /* 0x0000000c0d0e7220 */ /* 0x000fe20000410000 */
[----:B------:R-:W-:Y:S01]  /*f570*/  FFMA.FTZ R24, R15, R11, -R24 ;  /* 0x0000000b0f187223 */ /* 0x000fe20000010818 */
[----:B------:R-:W-:Y:S01]  /*f580*/  FMUL.FTZ R25, R13, R10 ;  /* 0x0000000a0d197220 */ /* 0x000fe20000410000 */
[----:B------:R-:W-:Y:S01]  /*f590*/  FFMA.FTZ R27, R15, R20, R27 ;  /* 0x000000140f1b7223 */ /* 0x000fe2000001001b */
[C---:B------:R-:W-:Y:S01]  /*f5a0*/  FFMA.FTZ R13, R7.reuse, R10, -R14 ;  /* 0x0000000a070d7223 */ /* 0x040fe2000001080e */
[----:B------:R-:W-:Y:S01]  /*f5b0*/  F2FP.F16.F32.PACK_AB R15, R26, R35 ;  /* 0x000000231a0f723e */ /* 0x000fe200000000ff */
[----:B------:R-:W-:Y:S01]  /*f5c0*/  FFMA.FTZ R10, R7, R12, R25 ;  /* 0x0000000c070a7223 */ /* 0x000fe20000010019 */
[----:B------:R-:W-:-:S02]  /*f5d0*/  F2FP.F16.F32.PACK_AB R12, R6, R33 ;  /* 0x00000021060c723e */ /* 0x000fc400000000ff */
[----:B------:R-:W-:Y:S02]  /*f5e0*/  F2FP.F16.F32.PACK_AB R14, R27, R24 ;  /* 0x000000181b0e723e */ /* 0x000fe400000000ff */
[----:B------:R-:W-:-:S05]  /*f5f0*/  F2FP.F16.F32.PACK_AB R13, R10, R13 ;  /* 0x0000000d0a0d723e */ /* 0x000fca00000000ff */
[----:B------:R3:W-:Y:S02]  /*f600*/  STS.128 [R21+0xb000], R12 ;  /* 0x00b0000c15007388 */ /* 0x0007e40000000c00 */
.L_x_2480:
[----:B------:R-:W-:Y:S05]  /*f610*/  BSYNC B1 ;  /* 0x0000000000017941 */ /* 0x000fea0003800000 */
.L_x_2479:
[----:B------:R-:W-:Y:S05]  /*f620*/  @P3 BRA `(.L_x_2474) ;  /* 0x0000004800f03947 */ /* 0x000fea0003800000 */
[----:B-123--:R-:W1:Y:S01]  /*f630*/  LDS.128 R12, [R21+0xf000] ;  /* 0x00f00000150c7984 */ /* 0x00ee620000000c00 */
[--C-:B------:R-:W-:Y:S01]  /*f640*/  SHF.R.U64 R26, R4, 0x10, R5.reuse ;  /* 0x00000010041a7819 */ /* 0x100fe20000001205 */
[----:B------:R-:W-:Y:S01]  /*f650*/  HADD2.F32 R11, -RZ, R3.H0_H0 ;  /* 0x20000003ff0b7230 */ /* 0x000fe20000004100 */
[----:B------:R-:W-:Y:S02]  /*f660*/  SHF.R.U32.HI R5, RZ, 0x10, R5 ;  /* 0x00000010ff057819 */ /* 0x000fe40000011605 */
[--C-:B------:R-:W-:Y:S02]  /*f670*/  SHF.R.U32.HI R10, RZ, 0x10, R9.reuse ;  /* 0x00000010ff0a7819 */ /* 0x100fe40000011609 */
[----:B------:R-:W-:Y:S01]  /*f680*/  SHF.R.U64 R24, R8, 0x10, R9 ;  /* 0x0000001008187819 */ /* 0x000fe20000001209 */
[----:B------:R-:W-:Y:S02]  /*f690*/  HADD2.F32 R8, -RZ, R5.H0_H0 ;  /* 0x20000005ff087230 */ /* 0x000fe40000004100 */
[----:B------:R-:W-:-:S02]  /*f6a0*/  HADD2.F32 R10, -RZ, R10.H0_H0 ;  /* 0x2000000aff0a7230 */ /* 0x000fc40000004100 */
[----:B------:R-:W-:Y:S02]  /*f6b0*/  HADD2.F32 R9, -RZ, R0.H1_H1 ;  /* 0x30000000ff097230 */ /* 0x000fe40000004100 */
        /* <DEDUP_REMOVED lines=34> */
.L_x_2423:
[----:B------:R-:W2:Y:S01]  /*f8e0*/  LDL R0, [R1+0x8c] ;  /* 0x00008c0001007983 */ /* 0x000ea20000100800 */
[-C--:B------:R-:W-:Y:S01]  /*f8f0*/  ISETP.GE.AND P0, PT, R18, R29.reuse, PT ;  /* 0x0000001d1200720c */ /* 0x080fe20003f06270 */
[----:B------:R-:W-:Y:S01]  /*f900*/  BSSY B1, `(.L_x_2481) ;  /* 0x0000030000017945 */ /* 0x000fe20003800000 */
[-C--:B------:R-:W-:Y:S01]  /*f910*/  ISETP.GE.AND P1, PT, R218, R29.reuse, PT ;  /* 0x0000001dda00720c */ /* 0x080fe20003f26270 */
[----:B------:R-:W-:Y:S01]  /*f920*/  IMAD.MOV.U32 R9, RZ, RZ, R27 ;  /* 0x000000ffff097224 */ /* 0x000fe200078e001b */
[----:B------:R-:W-:Y:S01]  /*f930*/  ISETP.GE.AND P2, PT, R220, R29, PT ;  /* 0x0000001ddc00720c */ /* 0x000fe20003f46270 */
[----:B------:R-:W-:Y:S01]  /*f940*/  IMAD.MOV.U32 R8, RZ, RZ, R90 ;  /* 0x000000ffff087224 */ /* 0x000fe200078e005a */
[----:B------:R-:W-:Y:S02]  /*f950*/  MOV R87, R25 ;  /* 0x0000001900577202 */ /* 0x000fe40000000f00 */
        /* <DEDUP_REMOVED lines=14> */
[----:B--2---:R-:W-:Y:S02]  /*fa40*/  ISETP.GE.AND P3, PT, R0, R29, PT ;  /* 0x0000001d0000720c */ /* 0x004fe40003f66270 */
[----:B------:R-:W-:Y:S01]  /*fa50*/  CS2R R28, SRZ ;  /* 0x00000000001c7805 */ /* 0x000fe2000001ff00 */
[----:B------:R-:W-:Y:S10]  /*fa60*/  @P0 BRA `(.L_x_2482) ;  /* 0x0000000000640947 */ /* 0x000ff40003800000 */
[----:B------:R-:W-:Y:S01]  /*fa70*/  IADD3 R3, P4, R12, R95, RZ ;  /* 0x0000005f0c037210 */ /* 0x000fe20007f9e0ff */
[----:B------:R-:W-:Y:S01]  /*fa80*/  ULDC.64 UR4, c[0x0][0x3c8] ;  /* 0x0000f20000047ab9 */ /* 0x000fe20000000a00 */
[----:B------:R-:W-:Y:S01]  /*fa90*/  IADD3 R0, P5, R10, R93, RZ ;  /* 0x0000005d0a007210 */ /* 0x000fe20007fbe0ff */
[----:B------:R-:W-:Y:S01]  /*faa0*/  ULDC.64 UR6, c[0x0][0x3e0] ;  /* 0x0000f80000067ab9 */ /* 0x000fe20000000a00 */
[----:B------:R-:W-:Y:S02]  /*fab0*/  IADD3.X R4, R13, R97, RZ, P4, !PT ;  /* 0x000000610d047210 */ /* 0x000fe400027fe4ff */
[----:B------:R-:W-:Y:S02]  /*fac0*/  CS2R R28, SRZ ;  /* 0x00000000001c7805 */ /* 0x000fe4000001ff00 */
[----:B------:R-:W-:Y:S01]  /*fad0*/  LEA R50, P4, R3, UR4, 0x1 ;  /* 0x0000000403327c11 */ /* 0x000fe2000f8808ff */
[----:B------:R-:W-:Y:S01]  /*fae0*/  ULDC UR4, c[0x0][0x3d4] ;  /* 0x0000f50000047ab9 */ /* 0x000fe20000000800 */
[----:B------:R-:W-:-:S02]  /*faf0*/  CS2R R30, SRZ ;  /* 0x00000000001e7805 */ /* 0x000fc4000001ff00 */
[----:B------:R-:W-:Y:S02]  /*fb00*/  ISETP.GE.AND P6, PT, R212, UR4, PT ;  /* 0x00000004d4007c0c */ /* 0x000fe4000bfc6270 */
[----:B------:R-:W-:Y:S02]  /*fb10*/  CS2R R44, SRZ ;  /* 0x00000000002c7805 */ /* 0x000fe4000001ff00 */
[----:B------:R-:W-:Y:S01]  /*fb20*/  LEA.HI.X R51, R3, UR5, R4, 0x1, P4 ;  /* 0x0000000503337c11 */ /* 0x000fe2000a0f0c04 */
[----:B------:R-:W-:Y:S01]  /*fb30*/  IMAD.X R3, R11, 0x1, R99, P5 ;  /* 0x000000010b037824 */ /* 0x000fe200028e0663 */
[----:B------:R-:W-:Y:S02]  /*fb40*/  ISETP.GE.AND P5, PT, R213, UR4, PT ;  /* 0x00000004d5007c0c */ /* 0x000fe4000bfa6270 */
[----:B------:R-:W-:Y:S02]  /*fb50*/  CS2R R46, SRZ ;  /* 0x00000000002e7805 */ /* 0x000fe4000001ff00 */
[----:B------:R-:W-:-:S02]  /*fb60*/  LEA R52, P4, R0, UR6, 0x1 ;  /* 0x0000000600347c11 */ /* 0x000fc4000f8808ff */
[----:B------:R-:W-:Y:S02]  /*fb70*/  CS2R R26, SRZ ;  /* 0x00000000001a7805 */ /* 0x000fe4000001ff00 */
[----:B------:R-:W-:Y:S02]  /*fb80*/  CS2R R24, SRZ ;  /* 0x0000000000187805 */ /* 0x000fe4000001ff00 */
[----:B------:R-:W-:Y:S02]  /*fb90*/  CS2R R6, SRZ ;  /* 0x0000000000067805 */ /* 0x000fe4000001ff00 */
[----:B------:R-:W-:Y:S02]  /*fba0*/  CS2R R4, SRZ ;  /* 0x0000000000047805 */ /* 0x000fe4000001ff00 */
[----:B------:R-:W-:Y:S01]  /*fbb0*/  LEA.HI.X R53, R0, UR7, R3, 0x1, P4 ;  /* 0x0000000700357c11 */ /* 0x000fe2000a0f0c03 */
[----:B------:R0:W5:Y:S04]  /*fbc0*/  @!P6 LDG.E.128 R44, desc[UR60][R50.64+0x80] ;  /* 0x0000803c322ce981 */ /* 0x000168000c1e1d00 */
[----:B------:R0:W5:Y:S04]  /*fbd0*/  @!P5 LDG.E.128 R28, desc[UR60][R50.64] ;  /* 0x0000003c321cd981 */ /* 0x000168000c1e1d00 */
[----:B------:R0:W5:Y:S04]  /*fbe0*/  @!P5 LDG.E.128 R24, desc[UR60][R52.64] ;  /* 0x0000003c3418d981 */ /* 0x000168000c1e1d00 */
[----:B------:R0:W5:Y:S02]  /*fbf0*/  @!P6 LDG.E.128 R4, desc[UR60][R52.64+0x80] ;  /* 0x0000803c3404e981 */ /* 0x000164000c1e1d00 */
.L_x_2482:
[----:B------:R-:W-:Y:S05]  /*fc00*/  BSYNC B1 ;  /* 0x0000000000017941 */ /* 0x000fea0003800000 */
.L_x_2481:
[----:B------:R-:W-:Y:S01]  /*fc10*/  BSSY B1, `(.L_x_2483) ;  /* 0x000001e000017945 */ /* 0x000fe20003800000 */
[----:B-----5:R-:W-:Y:S01]  /*fc20*/  IMAD.MOV.U32 R56, RZ, RZ, R6 ;  /* 0x000000ffff387224 */ /* 0x020fe200078e0006 */
[----:B------:R-:W-:Y:S02]  /*fc30*/  MOV R57, R7 ;  /* 0x0000000700397202 */ /* 0x000fe40000000f00 */
[----:B0-----:R-:W-:Y:S01]  /*fc40*/  CS2R R50, SRZ ;  /* 0x0000000000327805 */ /* 0x001fe2000001ff00 */
        /* <DEDUP_REMOVED lines=20> */
[----:B------:R-:W-:Y:S02]  /*fd90*/  CS2R R32, SRZ ;  /* 0x0000000000207805 */ /* 0x000fe4000001ff00 */
[----:B------:R-:W-:Y:S01]  /*fda0*/  LEA.HI.X R55, R0, UR7, R3, 0x1, P4 ;  /* 0x0000000700377c11 */ /* 0x000fe2000a0f0c03 */
[----:B------:R0:W5:Y:S04]  /*fdb0*/  @!P5 LDG.E.128 R40, desc[UR60][R52.64] ;  /* 0x0000003c3428d981 */ /* 0x000168000c1e1d00 */
[----:B------:R0:W5:Y:S04]  /*fdc0*/  @!P6 LDG.E.128 R48, desc[UR60][R52.64+0x80] ;  /* 0x0000803c3430e981 */ /* 0x000168000c1e1d00 */
[----:B------:R0:W5:Y:S04]  /*fdd0*/  @!P5 LDG.E.128 R36, desc[UR60][R54.64] ;  /* 0x0000003c3624d981 */ /* 0x000168000c1e1d00 */
[----:B------:R0:W5:Y:S02]  /*fde0*/  @!P6 LDG.E.128 R32, desc[UR60][R54.64+0x80] ;  /* 0x0000803c3620e981 */ /* 0x000164000c1e1d00 */
.L_x_2484:
[----:B------:R-:W-:Y:S05]  /*fdf0*/  BSYNC B1 ;  /* 0x0000000000017941 */ /* 0x000fea0003800000 */
.L_x_2483:
[----:B------:R-:W-:Y:S01]  /*fe00*/  IMAD.MOV.U32 R0, RZ, RZ, R4 ;  /* 0x000000ffff007224 */ /* 0x000fe200078e0004 */
[----:B------:R-:W1:Y:S01]  /*fe10*/  LDC R92, c[0x0][0x428] ;  /* 0x00010a00ff5c7b82 */ /* 0x000e620000000800 */
[----:B------:R-:W-:Y:S01]  /*fe20*/  IMAD.MOV.U32 R3, RZ, RZ, R5 ;  /* 0x000000ffff037224 */ /* 0x000fe200078e0005 */
[----:B------:R-:W-:Y:S01]  /*fe30*/  BSSY B1, `(.L_x_2485) ;  /* 0x0000049000017945 */ /* 0x000fe20003800000 */
[----:B------:R-:W-:Y:S01]  /*fe40*/  IMAD.MOV.U32 R20, RZ, RZ, R27 ;  /* 0x000000ffff147224 */ /* 0x000fe200078e001b */
[----:B------:R-:W-:Y:S02]  /*fe50*/  PRMT R108, R56, 0x5410, R57 ;  /* 0x00005410386c7816 */ /* 0x000fe40000000039 */
[----:B------:R-:W-:Y:S02]  /*fe60*/  CS2R R64, SRZ ;  /* 0x0000000000407805 */ /* 0x000fe4000001ff00 */
[----:B------:R-:W-:Y:S01]  /*fe70*/  PRMT R109, R0, 0x5410, R3 ;  /* 0x00005410006d7816 */ /* 0x000fe20000000003 */
[----:B------:R-:W-:Y:S01]  /*fe80*/  IMAD.MOV.U32 R3, RZ, RZ, R24 ;  /* 0x000000ffff037224 */ /* 0x000fe200078e0018 */
[----:B------:R-:W-:-:S02]  /*fe90*/  MOV R0, R26 ;  /* 0x0000001a00007202 */ /* 0x000fc40000000f00 */
[----:B------:R-:W-:Y:S02]  /*fea0*/  CS2R R56, SRZ ;  /* 0x0000000000387805 */ /* 0x000fe4000001ff00 */
[----:B------:R-:W-:Y:S01]  /*feb0*/  PRMT R114, R20, 0x7610, R114 ;  /* 0x0000761014727816 */ /* 0x000fe20000000072 */
[----:B------:R-:W-:Y:S01]  /*fec0*/  IMAD.MOV.U32 R20, RZ, RZ, R29 ;  /* 0x000000ffff147224 */ /* 0x000fe200078e001d */
[----:B------:R-:W-:Y:S02]  /*fed0*/  PRMT R115, R115, 0x5410, R0 ;  /* 0x0000541073737816 */ /* 0x000fe40000000000 */
[----:B0-----:R-:W-:Y:S02]  /*fee0*/  CS2R R54, SRZ ;  /* 0x0000000000367805 */ /* 0x001fe4000001ff00 */
[----:B------:R-:W-:Y:S02]  /*fef0*/  MOV R0, R25 ;  /* 0x0000001900007202 */ /* 0x000fe40000000f00 */
[----:B------:R-:W-:-:S02]  /*ff00*/  CS2R R52, SRZ ;  /* 0x0000000000347805 */ /* 0x000fc4000001ff00 */
[----:B------:R-:W-:Y:S01]  /*ff10*/  PRMT R116, R3, 0x7610, R116 ;  /* 0x0000761003747816 */ /* 0x000fe20000000074 */
[----:B------:R-:W-:Y:S01]  /*ff20*/  IMAD.MOV.U32 R3, RZ, RZ, R28 ;  /* 0x000000ffff037224 */ /* 0x000fe200078e001c */
[----:B------:R-:W-:Y:S02]  /*ff30*/  PRMT R117, R0, 0x5410, R20 ;  /* 0x0000541000757816 */ /* 0x000fe40000000014 */
        /* <DEDUP_REMOVED lines=11> */
[----:B------:R-:W-:Y:S01]  /*fff0*/  PRMT R110, R0, 0x5410, R20 ;  /* 0x00005410006e7816 */ /* 0x000fe20000000014 */
[----:B------:R-:W-:Y:S01]  /*10000*/  IMAD.MOV.U32 R0, RZ, RZ, R47 ;  /* 0x000000ffff007224 */ /* 0x000fe200078e002f */
[----:B------:R-:W-:Y:S01]  /*10010*/  CS2R R80, SRZ ;  /* 0x0000000000507805 */ /* 0x000fe2000001ff00 */
[----:B-----5:R-:W-:Y:S01]  /*10020*/  IMAD.MOV.U32 R20, RZ, RZ, R35 ;  /* 0x000000ffff147224 */ /* 0x020fe200078e0023 */
[----:B------:R-:W-:Y:S02]  /*10030*/  CS2R R66, SRZ ;  /* 0x0000000000427805 */ /* 0x000fe4000001ff00 */
[----:B------:R-:W-:-:S02]  /*10040*/  CS2R R68, SRZ ;  /* 0x0000000000447805 */ /* 0x000fc4000001ff00 */
[----:B------:R-:W-:Y:S02]  /*10050*/  PRMT R111, R3, 0x5410, R0 ;  /* 0x00005410036f7816 */ /* 0x000fe40000000000 */
[----:B------:R-:W-:Y:S02]  /*10060*/  CS2R R70, SRZ ;  /* 0x0000000000467805 */ /* 0x000fe4000001ff00 */
[----:B------:R-:W-:Y:S02]  /*10070*/  MOV R3, R34 ;  /* 0x0000002200037202 */ /* 0x000fe40000000f00 */
[----:B------:R-:W-:Y:S02]  /*10080*/  CS2R R72, SRZ ;  /* 0x0000000000487805 */ /* 0x000fe4000001ff00 */
[----:B------:R-:W-:Y:S02]  /*10090*/  CS2R R74, SRZ ;  /* 0x00000000004a7805 */ /* 0x000fe4000001ff00 */
[----:B------:R-:W-:-:S02]  /*100a0*/  CS2R R76, SRZ ;  /* 0x00000000004c7805 */ /* 0x000fc4000001ff00 */
[----:B------:R-:W-:Y:S02]  /*100b0*/  PRMT R100, R3, 0x5410, R20 ;  /* 0x0000541003647816 */ /* 0x000fe40000000014 */
[----:B------:R-:W-:Y:S02]  /*100c0*/  CS2R R78, SRZ ;  /* 0x00000000004e7805 */ /* 0x000fe4000001ff00 */
[----:B------:R-:W-:Y:S01]  /*100d0*/  CS2R R82, SRZ ;  /* 0x0000000000527805 */ /* 0x000fe2000001ff00 */
[----:B-1----:R-:W-:Y:S06]  /*100e0*/  @P2 BRA `(.L_x_2486) ;  /* 0x0000000000742947 */ /* 0x002fec0003800000 */
        /* <DEDUP_REMOVED lines=16> */
[----:B------:R-:W-:Y:S02]  /*101f0*/  LEA.HI.X R52, R14, R11, R15, 0x6, P4 ;  /* 0x0000000b0e347211 */ /* 0x000fe400020f340f */
[----:B------:R-:W-:Y:S02]  /*10200*/  CS2R R58, SRZ ;  /* 0x00000000003a7805 */ /* 0x000fe4000001ff00 */
[----:B------:R-:W-:Y:S02]  /*10210*/  LEA.HI.X R89, R3, UR5, R20, 0x1, P5 ;  /* 0x0000000503597c11 */ /* 0x000fe4000a8f0c14 */
        /* <DEDUP_REMOVED lines=10> */
.L_x_2486:
[----:B------:R-:W-:Y:S05]  /*102c0*/  BSYNC B1 ;  /* 0x0000000000017941 */ /* 0x000fea0003800000 */
.L_x_2485:
        /* <DEDUP_REMOVED lines=23> */
[----:B------:R-:W-:Y:S02]  /*10440*/  ISETP.GE.AND P6, PT, R212, UR6, PT ;  /* 0x00000006d4007c0c */ /* 0x000fe4000bfc6270 */
[----:B------:R-:W-:Y:S02]  /*10450*/  LEA.HI.X R11, R95, UR7, R12, 0x1, P4 ;  /* 0x000000075f0b7c11 */ /* 0x000fe4000a0f0c0c */
[----:B------:R-:W-:-:S04]  /*10460*/  LEA R12, P4, R93, UR4, 0x1 ;  /* 0x000000045d0c7c11 */ /* 0x000fc8000f8808ff */
[----:B------:R-:W-:Y:S01]  /*10470*/  LEA.HI.X R13, R93, UR5, R0, 0x1, P4 ;  /* 0x000000055d0d7c11 */ /* 0x000fe2000a0f0c00 */
[----:B------:R1:W5:Y:S04]  /*10480*/  @!P5 LDG.E.128 R72, desc[UR60][R10.64] ;  /* 0x0000003c0a48d981 */ /* 0x000368000c1e1d00 */
[----:B------:R1:W5:Y:S04]  /*10490*/  @!P6 LDG.E.128 R76, desc[UR60][R10.64+0x80] ;  /* 0x0000803c0a4ce981 */ /* 0x000368000c1e1d00 */
[----:B------:R1:W5:Y:S04]  /*104a0*/  @!P5 LDG.E.128 R64, desc[UR60][R12.64] ;  /* 0x0000003c0c40d981 */ /* 0x000368000c1e1d00 */
[----:B------:R1:W5:Y:S02]  /*104b0*/  @!P6 LDG.E.128 R68, desc[UR60][R12.64+0x80] ;  /* 0x0000803c0c44e981 */ /* 0x000364000c1e1d00 */
.L_x_2488:
[----:B------:R-:W-:Y:S05]  /*104c0*/  BSYNC B1 ;  /* 0x0000000000017941 */ /* 0x000fea0003800000 */
.L_x_2487:
[----:B0-----:R-:W2:Y:S01]  /*104d0*/  LDL R90, [R1+0x84] ;  /* 0x00008400015a7983 */ /* 0x001ea20000100800 */
[----:B------:R-:W-:Y:S01]  /*104e0*/  ISETP.NE.AND P4, PT, R92, 0x1, PT ;  /* 0x000000015c00780c */ /* 0x000fe20003f85270 */
[----:B-1----:R-:W-:Y:S01]  /*104f0*/  IMAD.MOV.U32 R11, RZ, RZ, R39 ;  /* 0x000000ffff0b7224 */ /* 0x002fe200078e0027 */
[----:B------:R-:W-:Y:S01]  /*10500*/  MOV R10, R38 ;  /* 0x00000026000a7202 */ /* 0x000fe20000000f00 */
[----:B------:R-:W-:Y:S01]  /*10510*/  IMAD.MOV.U32 R0, RZ, RZ, R32 ;  /* 0x000000ffff007224 */ /* 0x000fe200078e0020 */
[----:B------:R-:W-:Y:S01]  /*10520*/  MOV R12, R49 ;  /* 0x00000031000c7202 */ /* 0x000fe20000000f00 */
[----:B------:R-:W-:Y:S01]  /*10530*/  IMAD.MOV.U32 R3, RZ, RZ, R33 ;  /* 0x000000ffff037224 */ /* 0x000fe200078e0021 */
[----:B------:R-:W-:Y:S01]  /*10540*/  PRMT R104, R10, 0x5410, R11 ;  /* 0x000054100a687816 */ /* 0x000fe2000000000b */
[----:B------:R-:W-:Y:S01]  /*10550*/  IMAD.MOV.U32 R10, RZ, RZ, R40 ;  /* 0x000000ffff0a7224 */ /* 0x000fe200078e0028 */
[----:B-----5:R-:W-:Y:S01]  /*10560*/  MOV R13, R56 ;  /* 0x00000038000d7202 */ /* 0x020fe20000000f00 */
[----:B------:R-:W-:Y:S01]  /*10570*/  IMAD.MOV.U32 R11, RZ, RZ, R41 ;  /* 0x000000ffff0b7224 */ /* 0x000fe200078e0029 */
        /* <DEDUP_REMOVED lines=8> */
[----:B------:R-:W0:Y:S01]  /*10600*/  @P4 LDC R0, c[0x0][0x42c] ;  /* 0x00010b00ff004b82 */ /* 0x000e220000000800 */
[----:B------:R-:W-:Y:S01]  /*10610*/  MOV R3, R42 ;  /* 0x0000002a00037202 */ /* 0x000fe20000000f00 */
[----:B------:R-:W-:Y:S01]  /*10620*/  ULDC.64 UR6, c[0x0][0x3e0] ;  /* 0x0000f80000067ab9 */ /* 0x000fe20000000a00 */
[----:B------:R-:W-:Y:S01]  /*10630*/  PRMT R102, R11, 0x5410, R12 ;  /* 0x000054100b667816 */ /* 0x000fe2000000000c */
[----:B------:R-:W-:Y:S01]  /*10640*/  IMAD.MOV.U32 R12, RZ, RZ, R51 ;  /* 0x000000ffff0c7224 */ /* 0x000fe200078e0033 */
[----:B------:R-:W-:Y:S01]  /*10650*/  PRMT R107, R3, 0x5410, R10 ;  /* 0x00005410036b7816 */ /* 0x000fe2000000000a */
[----:B------:R-:W-:Y:S01]  /*10660*/  IMAD.MOV.U32 R10, RZ, RZ, R50 ;  /* 0x000000ffff0a7224 */ /* 0x000fe200078e0032 */
[----:B------:R-:W-:Y:S01]  /*10670*/  PRMT R88, R88, 0x5410, R13 ;  /* 0x0000541058587816 */ /* 0x000fe2000000000d */
[----:B------:R-:W1:Y:S01]  /*10680*/  @P4 LDC R11, c[0x0][0x430] ;  /* 0x00010c00ff0b4b82 */ /* 0x000e620000000800 */
[----:B------:R-:W-:Y:S01]  /*10690*/  IMAD R3, R225, 0x80, R18 ;  /* 0x00000080e1037824 */ /* 0x000fe200078e0212 */
[----:B------:R-:W-:Y:S01]  /*106a0*/  MOV R20, R52 ;  /* 0x0000003400147202 */ /* 0x000fe20000000f00 */
[----:B------:R-:W-:Y:S01]  /*106b0*/  IMAD.MOV.U32 R13, RZ, RZ, R55 ;  /* 0x000000ffff0d7224 */ /* 0x000fe200078e0037 */
[----:B------:R-:W-:Y:S01]  /*106c0*/  PRMT R103, R10, 0x5410, R12 ;  /* 0x000054100a677816 */ /* 0x000fe2000000000c */
[----:B------:R-:W-:Y:S01]  /*106d0*/  IMAD R3, R222, 0x20, R3 ;  /* 0x00000020de037824 */ /* 0x000fe200078e0203 */
        /* <DEDUP_REMOVED lines=9> */
[----:B0-----:R-:W-:Y:S01]  /*10770*/  @P4 IMAD.HI.U32 R0, R3, R0, RZ ;  /* 0x0000000003004227 */ /* 0x001fe200078e00ff */
[----:B------:R-:W-:-:S02]  /*10780*/  PRMT R97, R10, 0x5410, R20 ;  /* 0x000054100a617816 */ /* 0x000fc40000000014 */
[----:B------:R-:W-:Y:S01]  /*10790*/  PRMT R89, R12, 0x5410, R13 ;  /* 0x000054100c597816 */ /* 0x000fe2000000000d */
[----:B------:R-:W-:Y:S01]  /*107a0*/  IMAD.MOV.U32 R20, RZ, RZ, R80 ;  /* 0x000000ffff147224 */ /* 0x000fe200078e0050 */
[----:B------:R-:W-:Y:S02]  /*107b0*/  MOV R10, R62 ;  /* 0x0000003e000a7202 */ /* 0x000fe40000000f00 */
[----:B-1----:R-:W-:Y:S01]  /*107c0*/  @P4 SHF.R.U32.HI R3, RZ, R11, R0 ;  /* 0x0000000bff034219 */ /* 0x002fe20000011600 */
[----:B------:R-:W-:Y:S01]  /*107d0*/  IMAD.MOV.U32 R0, RZ, RZ, R61 ;  /* 0x000000ffff007224 */ /* 0x000fe200078e003d */
[----:B------:R-:W-:Y:S01]  /*107e0*/  PRMT R94, R20, 0x7610, R94 ;  /* 0x00007610145e7816 */ /* 0x000fe2000000005e */
[----:B------:R-:W-:Y:S01]  /*107f0*/  IMAD.MOV.U32 R11, RZ, RZ, R63 ;  /* 0x000000ffff0b7224 */ /* 0x000fe200078e003f */
[----:B------:R-:W-:Y:S02]  /*10800*/  SHF.R.S32.HI R13, RZ, 0x1f, R3 ;  /* 0x0000001fff0d7819 */ /* 0x000fe40000011403 */
[----:B------:R-:W-:-:S02]  /*10810*/  PRMT R98, R0, 0x5410, R10 ;  /* 0x0000541000627816 */ /* 0x000fc4000000000a */
[----:B------:R-:W-:Y:S01]  /*10820*/  PRMT R99, R11, 0x7610, R99 ;  /* 0x000076100b637816 */ /* 0x000fe20000000063 */
[----:B------:R-:W-:-:S04]  /*10830*/  IMAD.WIDE.U32 R10, R3, R84, R86 ;  /* 0x00000054030a7225 */ /* 0x000fc800078e0056 */
[C---:B------:R-:W-:Y:S02]  /*10840*/  IMAD R84, R13.reuse, R84, RZ ;  /* 0x000000540d547224 */ /* 0x040fe400078e02ff */
[-C--:B------:R-:W-:Y:S02]  /*10850*/  IMAD R0, R13, R14.reuse, RZ ;  /* 0x0000000e0d007224 */ /* 0x080fe400078e02ff */
[C---:B------:R-:W-:Y:S01]  /*10860*/  IMAD.WIDE.U32 R12, R3.reuse, R14, R8 ;  /* 0x0000000e030c7225 */ /* 0x040fe200078e0008 */
[----:B------:R-:W-:Y:S01]  /*10870*/  LEA R8, P4, R10, UR4, 0x1 ;  /* 0x000000040a087c11 */ /* 0x000fe2000f8808ff */
[----:B------:R-:W-:Y:S01]  /*10880*/  UMOV UR4, 0xffffffff ;  /* 0xffffffff00047882 */ /* 0x000fe20000000000 */
[----:B------:R-:W-:Y:S01]  /*10890*/  MOV R14, R81 ;  /* 0x00000051000e7202 */ /* 0x000fe20000000f00 */
[C---:B------:R-:W-:Y:S02]  /*108a0*/  IMAD R9, R3.reuse, R85, R84 ;  /* 0x0000005503097224 */ /* 0x040fe400078e0254 */
[----:B------:R-:W-:Y:S01]  /*108b0*/  IMAD R3, R3, R15, R0 ;  /* 0x0000000f03037224 */ /* 0x000fe200078e0200 */
[----:B------:R-:W-:Y:S01]  /*108c0*/  LEA R0, P5, R12, UR6, 0x1 ;  /* 0x000000060c007c11 */ /* 0x000fe2000f8a08ff */
[----:B------:R-:W-:Y:S01]  /*108d0*/  IMAD.IADD R9, R11, 0x1, R9 ;  /* 0x000000010b097824 */ /* 0x000fe200078e0209 */
[----:B------:R-:W-:Y:S01]  /*108e0*/  PRMT R94, R94, 0x5410, R14 ;  /* 0x000054105e5e7816 */ /* 0x000fe2000000000e */
[----:B------:R-:W-:Y:S01]  /*108f0*/  IMAD.MOV.U32 R15, RZ, RZ, R82 ;  /* 0x000000ffff0f7224 */ /* 0x000fe200078e0052 */
[----:B------:R-:W-:-:S02]  /*10900*/  IADD3 R3, R13, R3, RZ ;  /* 0x000000030d037210 */ /* 0x000fc40007ffe0ff */
[----:B------:R-:W-:Y:S02]  /*10910*/  LEA.HI.X R9, R10, UR5, R9, 0x1, P4 ;  /* 0x000000050a097c11 */ /* 0x000fe4000a0f0c09 */
[----:B------:R-:W-:Y:S02]  /*10920*/  LEA.HI.X R3, R12, UR7, R3, 0x1, P5 ;  /* 0x000000070c037c11 */ /* 0x000fe4000a8f0c03 */
[----:B------:R-:W-:Y:S02]  /*10930*/  PRMT R95, R15, 0x7610, R95 ;  /* 0x000076100f5f7816 */ /* 0x000fe4000000005f */
[----:B--2---:R-:W-:Y:S01]  /*10940*/  LEA.HI R10, R90, R90, RZ, 0x1 ;  /* 0x0000005a5a0a7211 */ /* 0x004fe200078f08ff */
[----:B------:R-:W-:Y:S06]  /*10950*/  BRA.DIV UR4, `(.L_x_2489) ;  /* 0x000001e204bc7947 */ /* 0x000fec000b800000 */
.L_x_2740:
[----:B------:R-:W-:-:S03]  /*10960*/  UMOV UR4, 0xffffffff ;  /* 0xffffffff00047882 */ /* 0x000fc60000000000 */
[----:B------:R-:W-:Y:S05]  /*10970*/  BRA.DIV UR4, `(.L_x_2490) ;  /* 0x000001e204dc7947 */ /* 0x000fea000b800000 */
.L_x_2743:
[----:B------:R-:W-:-:S03]  /*10980*/  UMOV UR4, 0xffffffff ;  /* 0xffffffff00047882 */ /* 0x000fc60000000000 */
[----:B------:R-:W-:Y:S05]  /*10990*/  BRA.DIV UR4, `(.L_x_2491) ;  /* 0x000001e204fc7947 */ /* 0x000fea000b800000 */
.L_x_2746:
[----:B------:R-:W-:-:S03]  /*109a0*/  UMOV UR4, 0xffffffff ;  /* 0xffffffff00047882 */ /* 0x000fc60000000000 */
[----:B------:R-:W-:Y:S05]  /*109b0*/  BRA.DIV UR4, `(.L_x_2492) ;  /* 0x000001e6041c7947 */ /* 0x000fea000b800000 */
.L_x_2749:
[----:B------:R-:W-:-:S03]  /*109c0*/  UMOV UR4, 0xffffffff ;  /* 0xffffffff00047882 */ /* 0x000fc60000000000 */
[----:B------:R-:W-:Y:S05]  /*109d0*/  BRA.DIV UR4, `(.L_x_2493) ;  /* 0x000001e6043c7947 */ /* 0x000fea000b800000 */
.L_x_2752:
[----:B------:R-:W-:-:S03]  /*109e0*/  UMOV UR4, 0xffffffff ;  /* 0xffffffff00047882 */ /* 0x000fc60000000000 */
[----:B------:R-:W-:Y:S05]  /*109f0*/  BRA.DIV UR4, `(.L_x_2494) ;  /* 0x000001e6045c7947 */ /* 0x000fea000b800000 */
.L_x_2755:
[----:B------:R-:W-:-:S03]  /*10a00*/  UMOV UR4, 0xffffffff ;  /* 0xffffffff00047882 */ /* 0x000fc60000000000 */
[----:B------:R-:W-:Y:S05]  /*10a10*/  BRA.DIV UR4, `(.L_x_2495) ;  /* 0x000001e6047c7947 */ /* 0x000fea000b800000 */
.L_x_2758:
[----:B------:R-:W-:-:S03]  /*10a20*/  UMOV UR4, 0xffffffff ;  /* 0xffffffff00047882 */ /* 0x000fc60000000000 */
[----:B------:R-:W-:Y:S05]  /*10a30*/  BRA.DIV UR4, `(.L_x_2496) ;  /* 0x000001e6049c7947 */ /* 0x000fea000b800000 */
.L_x_2761:
[----:B------:R-:W-:-:S03]  /*10a40*/  UMOV UR4, 0xffffffff ;  /* 0xffffffff00047882 */ /* 0x000fc60000000000 */
[----:B------:R-:W-:Y:S05]  /*10a50*/  BRA.DIV UR4, `(.L_x_2497) ;  /* 0x000001e604bc7947 */ /* 0x000fea000b800000 */
.L_x_2764:
[----:B------:R-:W-:-:S03]  /*10a60*/  UMOV UR4, 0xffffffff ;  /* 0xffffffff00047882 */ /* 0x000fc60000000000 */
[----:B------:R-:W-:Y:S05]  /*10a70*/  BRA.DIV UR4, `(.L_x_2498) ;  /* 0x000001e604dc7947 */ /* 0x000fea000b800000 */
.L_x_2767:
[----:B------:R-:W-:-:S03]  /*10a80*/  UMOV UR4, 0xffffffff ;  /* 0xffffffff00047882 */ /* 0x000fc60000000000 */
[----:B------:R-:W-:Y:S05]  /*10a90*/  BRA.DIV UR4, `(.L_x_2499) ;  /* 0x000001e604fc7947 */ /* 0x000fea000b800000 */
.L_x_2770:
[----:B------:R-:W-:-:S03]  /*10aa0*/  UMOV UR4, 0xffffffff ;  /* 0xffffffff00047882 */ /* 0x000fc60000000000 */
[----:B------:R-:W-:Y:S05]  /*10ab0*/  BRA.DIV UR4, `(.L_x_2500) ;  /* 0x000001ea041c7947 */ /* 0x000fea000b800000 */
.L_x_2773:
[----:B------:R-:W-:-:S03]  /*10ac0*/  UMOV UR4, 0xffffffff ;  /* 0xffffffff00047882 */ /* 0x000fc60000000000 */
[----:B------:R-:W-:Y:S05]  /*10ad0*/  BRA.DIV UR4, `(.L_x_2501) ;  /* 0x000001ea043c7947 */ /* 0x000fea000b800000 */
.L_x_2776:
[----:B------:R-:W-:Y:S01]  /*10ae0*/  UMOV UR4, 0xffffffff ;  /* 0xffffffff00047882 */ /* 0x000fe20000000000 */
[----:B------:R-:W-:Y:S02]  /*10af0*/  LOP3.LUT R10, R10, 0xfffffffe, RZ, 0xc0, !PT ;  /* 0xfffffffe0a0a7812 */ /* 0x000fe400078ec0ff */
[----:B------:R-:W-:Y:S05]  /*10b00*/  BRA.DIV UR4, `(.L_x_2502) ;  /* 0x000001ea04587947 */ /* 0x000fea000b800000 */
.L_x_2779:
[----:B------:R-:W-:Y:S01]  /*10b10*/  UMOV UR4, 0xffffffff ;  /* 0xffffffff00047882 */ /* 0x000fe20000000000 */
[----:B------:R-:W-:Y:S02]  /*10b20*/  IMAD.IADD R9, R90, 0x1, -R10 ;  /* 0x000000015a097824 */ /* 0x000fe400078e0a0a */
[----:B------:R-:W-:Y:S05]  /*10b30*/  BRA.DIV UR4, `(.L_x_2503) ;  /* 0x000001ea04747947 */ /* 0x000fea000b800000 */
.L_x_2782:
[----:B------:R-:W-:Y:S01]  /*10b40*/  UMOV UR4, 0xffffffff ;  /* 0xffffffff00047882 */ /* 0x000fe20000000000 */
[----:B------:R-:W-:Y:S01]  /*10b50*/  SHF.L.U32 R9, R9, 0x1f, RZ ;  /* 0x0000001f09097819 */ /* 0x000fe200000006ff */
[----:B------:R-:W-:Y:S01]  /*10b60*/  IMAD.MOV.U32 R3, RZ, RZ, R83 ;  /* 0x000000ffff037224 */ /* 0x000fe200078e0053 */
[----:B------:R-:W-:Y:S06]  /*10b70*/  BRA.DIV UR4, `(.L_x_2504) ;  /* 0x000001ea048c7947 */ /* 0x000fec000b800000 */
.L_x_2785:
[----:B------:R-:W0:Y:S01]  /*10b80*/  SYNCS.PHASECHK.TRANS64.TRYWAIT P4, [R16+URZ+0x38800], R9 ;  /* 0x03880009100075a7 */ /* 0x000e22000808017f */
[----:B------:R-:W-:Y:S01]  /*10b90*/  PRMT R99, R99, 0x5410, R3 ;  /* 0x0000541063637816 */ /* 0x000fe20000000003 */
[----:B------:R-:W-:Y:S01]  /*10ba0*/  IMAD.MOV.U32 R8, RZ, RZ, R66 ;  /* 0x000000ffff087224 */ /* 0x000fe200078e0042 */
[----:B------:R-:W-:Y:S01]  /*10bb0*/  MOV R10, R67 ;  /* 0x00000043000a7202 */ /* 0x000fe20000000f00 */
[----:B------:R-:W-:Y:S01]  /*10bc0*/  IMAD.MOV.U32 R3, RZ, RZ, R65 ;  /* 0x000000ffff037224 */ /* 0x000fe200078e0041 */
[----:B------:R-:W-:Y:S01]  /*10bd0*/  MOV R0, R64 ;  /* 0x0000004000007202 */ /* 0x000fe20000000f00 */
[----:B------:R-:W-:Y:S01]  /*10be0*/  BSSY B1, `(.L_x_2505) ;  /* 0x0000018000017945 */ /* 0x000fe20003800000 */
        /* <DEDUP_REMOVED lines=18> */
[----:B------:R-:W-:Y:S02]  /*10d10*/  PRMT R86, R3, 0x5410, R8 ;  /* 0x0000541003567816 */ /* 0x000fe40000000008 */
[----:B------:R-:W-:-:S02]  /*10d20*/  PRMT R87, R10, 0x7610, R87 ;  /* 0x000076100a577816 */ /* 0x000fc40000000057 */
[----:B------:R-:W-:Y:S02]  /*10d30*/  LEA.HI R3, R0, R212, RZ, 0x3 ;  /* 0x000000d400037211 */ /* 0x000fe400078f18ff */
[----:B------:R-:W-:Y:S01]  /*10d40*/  MOV R8, R79 ;  /* 0x0000004f00087202 */ /* 0x000fe20000000f00 */
[----:B0-----:R-:W-:Y:S06]  /*10d50*/  @!P4 BRA `(.L_x_2506) ;  /* 0x000001e8003cc947 */ /* 0x001fec0003800000 */
.L_x_2786:
[----:B------:R-:W-:Y:S05]  /*10d60*/  BSYNC B1 ;  /* 0x0000000000017941 */ /* 0x000fea0003800000 */
.L_x_2505:
        /* <DEDUP_REMOVED lines=10> */
[--C-:B------:R-:W-:Y:S01]  /*10e10*/  HADD2.F32 R129, -RZ, R117.reuse.H0_H0 ;  /* 0x20000075ff817230 */ /* 0x100fe20000004100 */
[--C-:B------:R-:W-:Y:S01]  /*10e20*/  SHF.R.U64 R28, R28, 0x10, R29.reuse ;  /* 0x000000101c1c7819 */ /* 0x100fe2000000121d */
[----:B------:R-:W-:Y:S01]  /*10e30*/  HADD2.F32 R127, -RZ, R117.H1_H1 ;  /* 0x30000075ff7f7230 */ /* 0x000fe20000004100 */
[----:B------:R-:W-:Y:S01]  /*10e40*/  SHF.R.S32.HI R11, RZ, 0x1f, R8 ;  /* 0x0000001fff0b7819 */ /* 0x000fe20000011408 */
[----:B0-----:R-:W-:Y:S01]  /*10e50*/  IMAD.SHL.U32 R9, R8, 0x8, RZ ;  /* 0x0000000808097824 */ /* 0x001fe200078e00ff */
[----:B------:R-:W-:Y:S02]  /*10e60*/  SHF.R.U32.HI R29, RZ, 0x10, R29 ;  /* 0x00000010ff1d7819 */ /* 0x000fe4000001161d */
[----:B------:R-:W-:Y:S02]  /*10e70*/  LEA.HI R11, R11, R8, RZ, 0x3 ;  /* 0x000000080b0b7211 */ /* 0x000fe400078f18ff */
[----:B------:R-:W-:Y:S01]  /*10e80*/  LOP3.LUT R9, R9, 0x38, RZ, 0xc0, !PT ;  /* 0x0000003809097812 */ /* 0x000fe200078ec0ff */
[----:B------:R-:W-:Y:S01]  /*10e90*/  HADD2.F32 R126, -RZ, R29.H0_H0 ;  /* 0x2000001dff7e7230 */ /* 0x000fe20000004100 */
[----:B------:R-:W-:Y:S01]  /*10ea0*/  SHF.R.U32.HI R120, RZ, 0x10, R25 ;  /* 0x00000010ff787819 */ /* 0x000fe20000011619 */
[----:B------:R-:W-:Y:S01]  /*10eb0*/  IMAD.SHL.U32 R11, R11, 0x400, RZ ;  /* 0x000004000b0b7824 */ /* 0x000fe200078e00ff */
[----:B------:R-:W-:-:S02]  /*10ec0*/  LOP3.LUT R8, R9, 0x1c0, R234, 0xf8, !PT ;  /* 0x000001c009087812 */ /* 0x000fc400078ef8ea */
[----:B------:R-:W-:Y:S01]  /*10ed0*/  SHF.R.U64 R24, R24, 0x10, R25 ;  /* 0x0000001018187819 */ /* 0x000fe20000001219 */
[----:B------:R-:W-:Y:S01]  /*10ee0*/  HADD2.F32 R120, -RZ, R120.H0_H0 ;  /* 0x20000078ff787230 */ /* 0x000fe20000004100 */
[----:B------:R-:W-:Y:S02]  /*10ef0*/  LOP3.LUT R12, R8, R235, RZ, 0x3c, !PT ;  /* 0x000000eb080c7212 */ /* 0x000fe400078e3cff */
[----:B------:R-:W-:Y:S02]  /*10f00*/  LOP3.LUT R13, R11, 0x7fffe000, RZ, 0xc0, !PT ;  /* 0x7fffe0000b0d7812 */ /* 0x000fe400078ec0ff */
[----:B------:R-:W0:Y:S01]  /*10f10*/  LDS.128 R8, [R21] ;  /* 0x0000000015087984 */ /* 0x000e220000000c00 */
[----:B------:R-:W-:Y:S02]  /*10f20*/  SHF.R.U64 R25, R30, 0x10, R31 ;  /* 0x000000101e197819 */ /* 0x000fe4000000121f */
[----:B------:R-:W-:Y:S02]  /*10f30*/  IADD3 R13, R12, R13, R236 ;  /* 0x0000000d0c0d7210 */ /* 0x000fe40007ffe0ec */
[----:B------:R-:W-:Y:S01]  /*10f40*/  SHF.R.U64 R26, R26, 0x10, R27 ;  /* 0x000000101a1a7819 */ /* 0x000fe2000000121b */
[----:B------:R-:W-:Y:S01]  /*10f50*/  HADD2.F32 R25, -RZ, R25.H0_H0 ;  /* 0x20000019ff197230 */ /* 0x000fe20000004100 */
[----:B------:R-:W-:-:S02]  /*10f60*/  LEA R112, R13, R16, 0x1 ;  /* 0x000000100d707211 */ /* 0x000fc400078e08ff */
[----:B------:R-:W-:Y:S02]  /*10f70*/  SHF.R.U32.HI R30, RZ, 0x10, R31 ;  /* 0x00000010ff1e7819 */ /* 0x000fe4000001161f */
[----:B------:R-:W-:Y:S01]  /*10f80*/  SHF.R.U32.HI R27, RZ, 0x10, R27 ;  /* 0x00000010ff1b7819 */ /* 0x000fe2000001161b */
[----:B------:R-:W1:Y:S02]  /*10f90*/  LDS.128 R12, [R112+0x14400] ;  /* 0x01440000700c7984 */ /* 0x000e640000000c00 */
[----:B------:R-:W-:Y:S02]  /*10fa0*/  HADD2.F32 R30, -RZ, R30.H0_H0 ;  /* 0x2000001eff1e7230 */ /* 0x000fe40000004100 */
[--C-:B0-----:R-:W-:Y:S02]  /*10fb0*/  HADD2.F32 R122, -RZ, R9.reuse.H0_H0 ;  /* 0x20000009ff7a7230 */ /* 0x101fe40000004100 */
[----:B------:R-:W-:Y:S02]  /*10fc0*/  HADD2.F32 R119, -RZ, R9.H1_H1 ;  /* 0x30000009ff777230 */ /* 0x000fe40000004100 */
[----:B------:R-:W-:-:S02]  /*10fd0*/  HADD2.F32 R118, -RZ, R8.H0_H0 ;  /* 0x20000008ff767230 */ /* 0x000fc40000004100 */
[----:B------:R-:W-:Y:S02]  /*10fe0*/  HADD2.F32 R9, -RZ, R10.H0_H0 ;  /* 0x2000000aff097230 */ /* 0x000fe40000004100 */
[--C-:B------:R-:W-:Y:S02]  /*10ff0*/  HADD2.F32 R31, -RZ, R11.reuse.H0_H0 ;  /* 0x2000000bff1f7230 */ /* 0x100fe40000004100 */
[----:B------:R-:W-:Y:S02]  /*11000*/  HADD2.F32 R11, -RZ, R11.H1_H1 ;  /* 0x3000000bff0b7230 */ /* 0x000fe40000004100 */
[--C-:B-1----:R-:W-:Y:S02]  /*11010*/  HADD2.F32 R124, -RZ, R13.reuse.H0_H0 ;  /* 0x2000000dff7c7230 */ /* 0x102fe40000004100 */
[----:B------:R-:W-:Y:S02]  /*11020*/  HADD2.F32 R125, -RZ, R13.H1_H1 ;  /* 0x3000000dff7d7230 */ /* 0x000fe40000004100 */
[----:B------:R-:W-:-:S02]  /*11030*/  HADD2.F32 R123, -RZ, R12.H0_H0 ;  /* 0x2000000cff7b7230 */ /* 0x000fc40000004100 */
[C---:B------:R-:W-:Y:S01]  /*11040*/  FMUL.FTZ R13, R124.reuse, R129 ;  /* 0x000000817c0d7220 */ /* 0x040fe20000410000 */
[-C--:B------:R-:W-:Y:S01]  /*11050*/  FMUL.FTZ R131, R124, R127.reuse ;  /* 0x0000007f7c837220 */ /* 0x080fe20000410000 */
[C---:B------:R-:W-:Y:S01]  /*11060*/  FMUL.FTZ R128, R125.reuse, R120 ;  /* 0x000000787d807220 */ /* 0x040fe20000410000 */
[--C-:B------:R-:W-:Y:S02]  /*11070*/  HADD2.F32 R124, -RZ, R116.reuse.H1_H1 ;  /* 0x30000074ff7c7230 */ /* 0x100fe40000004100 */
[C---:B------:R-:W-:Y:S01]  /*11080*/  FFMA.FTZ R13, R122.reuse, R127, -R13 ;  /* 0x0000007f7a0d7223 */ /* 0x040fe2000001080d */
[----:B------:R-:W-:Y:S02]  /*11090*/  HADD2.F32 R127, -RZ, R116.H0_H0 ;  /* 0x20000074ff7f7230 */ /* 0x000fe40000004100 */
[----:B------:R-:W-:Y:S01]  /*110a0*/  FMUL.FTZ R130, R125, R126 ;  /* 0x0000007e7d827220 */ /* 0x000fe20000410000 */
[----:B------:R-:W-:Y:S01]  /*110b0*/  FFMA.FTZ R29, R122, R129, R131 ;  /* 0x000000817a1d7223 */ /* 0x000fe20000010083 */
[----:B------:R-:W-:-:S02]  /*110c0*/  HADD2.F32 R121, -RZ, R14.H0_H0 ;  /* 0x2000000eff797230 */ /* 0x000fc40000004100 */
[----:B------:R-:W-:Y:S01]  /*110d0*/  FFMA.FTZ R116, R119, R126, -R128 ;  /* 0x0000007e77747223 */ /* 0x000fe20000010880 */
[----:B------:R-:W-:Y:S01]  /*110e0*/  FMUL.FTZ R125, R123, R127 ;  /* 0x0000007f7b7d7220 */ /* 0x000fe20000410000 */
[--C-:B------:R-:W-:Y:S02]  /*110f0*/  HADD2.F32 R122, -RZ, R115.reuse.H1_H1 ;  /* 0x30000073ff7a7230 */ /* 0x100fe40000004100 */
[----:B------:R-:W-:Y:S01]  /*11100*/  FFMA.FTZ R120, R119, R120, R130 ;  /* 0x0000007877787223 */ /* 0x000fe20000010082 */
[-C--:B------:R-:W-:Y:S01]  /*11110*/  FMUL.FTZ R126, R123, R124.reuse ;  /* 0x0000007c7b7e7220 */ /* 0x080fe20000410000 */
[----:B------:R-:W-:Y:S01]  /*11120*/  FFMA.FTZ R119, R118, R124, -R125 ;  /* 0x0000007c76777223 */ /* 0x000fe2000001087d */
[----:B------:R-:W-:Y:S02]  /*11130*/  HADD2.F32 R124, -RZ, R115.H0_H0 ;  /* 0x20000073ff7c7230 */ /* 0x000fe40000004100 */
[----:B------:R-:W-:Y:S01]  /*11140*/  FMUL.FTZ R130, R121, R122 ;  /* 0x0000007a79827220 */ /* 0x000fe20000410000 */
[----:B------:R-:W-:-:S02]  /*11150*/  HADD2.F32 R117, -RZ, R15.H0_H0 ;  /* 0x2000000fff757230 */ /* 0x000fc40000004100 */
[----:B------:R-:W-:Y:S01]  /*11160*/  FFMA.FTZ R118, R118, R127, R126 ;  /* 0x0000007f76767223 */ /* 0x000fe2000001007e */
[--C-:B------:R-:W-:Y:S02]  /*11170*/  HADD2.F32 R128, -RZ, R114.reuse.H0_H0 ;  /* 0x20000072ff807230 */ /* 0x100fe40000004100 */
[-C--:B------:R-:W-:Y:S01]  /*11180*/  FMUL.FTZ R132, R121, R124.reuse ;  /* 0x0000007c79847220 */ /* 0x080fe20000410000 */
[----:B------:R-:W-:Y:S02]  /*11190*/  HADD2.F32 R126, -RZ, R114.H1_H1 ;  /* 0x30000072ff7e7230 */ /* 0x000fe40000004100 */
[----:B------:R-:W-:Y:S01]  /*111a0*/  FFMA.FTZ R114, R9, R124, -R130 ;  /* 0x0000007c09727223 */ /* 0x000fe20000010882 */
[----:B------:R-:W-:Y:S02]  /*111b0*/  HADD2.F32 R15, -RZ, R15.H1_H1 ;  /* 0x3000000fff0f7230 */ /* 0x000fe40000004100 */
[----:B------:R-:W-:Y:S01]  /*111c0*/  FMUL.FTZ R130, R117, R128 ;  /* 0x0000008075827220 */ /* 0x000fe20000410000 */
[----:B------:R-:W-:-:S02]  /*111d0*/  HADD2.F32 R124, -RZ, R27.H0_H0 ;  /* 0x2000001bff7c7230 */ /* 0x000fc40000004100 */
[----:B------:R-:W-:Y:S01]  /*111e0*/  FMUL.FTZ R117, R117, R126 ;  /* 0x0000007e75757220 */ /* 0x000fe20000410000 */
[----:B------:R-:W-:Y:S01]  /*111f0*/  FFMA.FTZ R122, R9, R122, R132 ;  /* 0x0000007a097a7223 */ /* 0x000fe20000010084 */
[----:B------:R-:W-:Y:S01]  /*11200*/  FFMA.FTZ R130, R31, R126, -R130 ;  /* 0x0000007e1f827223 */ /* 0x000fe20000010882 */
        /* <DEDUP_REMOVED lines=30> */
.L_x_2510:
[----:B------:R-:W-:Y:S05]  /*113f0*/  BSYNC B2 ;  /* 0x0000000000027941 */ /* 0x000fea0003800000 */
.L_x_2509:
[----:B------:R-:W-:Y:S05]  /*11400*/  @P4 BRA `(.L_x_2508) ;  /* 0x0000000400804947 */ /* 0x000fea0003800000 */
[----:B------:R-:W2:Y:S01]  /*11410*/  LDL R119, [R1+0x94] ;  /* 0x0000940001777983 */ /* 0x000ea20000100800 */
[----:B------:R-:W-:Y:S01]  /*11420*/  LEA.HI R113, R113, R20, RZ, 0x1d ;  /* 0x0000001471717211 */ /* 0x000fe200078fe8ff */
[--C-:B-1----:R-:W-:Y:S01]  /*11430*/  HADD2.F32 R112, -RZ, R110.reuse.H1_H1 ;  /* 0x3000006eff707230 */ /* 0x102fe20000004100 */
[----:B------:R-:W-:Y:S01]  /*11440*/  SHF.R.U32.HI R114, RZ, 0x10, R45 ;  /* 0x00000010ff727819 */ /* 0x000fe2000001162d */
[----:B------:R-:W-:Y:S01]  /*11450*/  HADD2.F32 R110, -RZ, R110.H0_H0 ;  /* 0x2000006eff6e7230 */ /* 0x000fe20000004100 */
[----:B------:R-:W-:Y:S01]  /*11460*/  SHF.R.S32.HI R10, RZ, 0x1f, R113 ;  /* 0x0000001fff0a7819 */ /* 0x000fe20000011471 */
[----:B------:R-:W-:Y:S01]  /*11470*/  IMAD.SHL.U32 R8, R113, 0x8, RZ ;  /* 0x0000000871087824 */ /* 0x000fe200078e00ff */
[--C-:B------:R-:W-:Y:S02]  /*11480*/  SHF.R.U64 R25, R4, 0x10, R5.reuse ;  /* 0x0000001004197819 */ /* 0x100fe40000001205 */
[----:B------:R-:W-:Y:S01]  /*11490*/  LEA.HI R10, R10, R113, RZ, 0x3 ;  /* 0x000000710a0a7211 */ /* 0x000fe200078f18ff */
[--C-:B------:R-:W-:Y:S01]  /*114a0*/  HADD2.F32 R113, -RZ, R109.reuse.H1_H1 ;  /* 0x3000006dff717230 */ /* 0x100fe20000004100 */
[----:B0-----:R-:W-:Y:S01]  /*114b0*/  LOP3.LUT R9, R8, 0x38, RZ, 0xc0, !PT ;  /* 0x0000003808097812 */ /* 0x001fe200078ec0ff */
[----:B------:R-:W-:Y:S01]  /*114c0*/  HADD2.F32 R109, -RZ, R109.H0_H0 ;  /* 0x2000006dff6d7230 */ /* 0x000fe20000004100 */
[----:B------:R-:W-:Y:S01]  /*114d0*/  SHF.R.U32.HI R115, RZ, 0x10, R5 ;  /* 0x00000010ff737819 */ /* 0x000fe20000011605 */
[----:B------:R-:W-:Y:S01]  /*114e0*/  IMAD.SHL.U32 R10, R10, 0x400, RZ ;  /* 0x000004000a0a7824 */ /* 0x000fe200078e00ff */
[----:B------:R-:W-:Y:S01]  /*114f0*/  LOP3.LUT R8, R9, 0x1c0, R234, 0xf8, !PT ;  /* 0x000001c009087812 */ /* 0x000fe200078ef8ea */
[----:B------:R-:W-:Y:S01]  /*11500*/  HADD2.F32 R25, -RZ, R25.H0_H0 ;  /* 0x20000019ff197230 */ /* 0x000fe20000004100 */
[----:B------:R-:W-:Y:S01]  /*11510*/  SHF.R.U64 R4, R46, 0x10, R47 ;  /* 0x000000102e047819 */ /* 0x000fe2000000122f */
[----:B------:R-:W-:Y:S01]  /*11520*/  HADD2.F32 R115, -RZ, R115.H0_H0 ;  /* 0x20000073ff737230 */ /* 0x000fe20000004100 */
[----:B------:R-:W-:-:S02]  /*11530*/  LOP3.LUT R12, R8, R235, RZ, 0x3c, !PT ;  /* 0x000000eb080c7212 */ /* 0x000fc400078e3cff */
[----:B------:R-:W-:Y:S02]  /*11540*/  LOP3.LUT R13, R10, 0x7fffe000, RZ, 0xc0, !PT ;  /* 0x7fffe0000a0d7812 */ /* 0x000fe400078ec0ff */
[----:B------:R-:W-:Y:S02]  /*11550*/  SHF.R.U64 R24, R44, 0x10, R45 ;  /* 0x000000102c187819 */ /* 0x000fe4000000122d */
[----:B------:R-:W-:Y:S02]  /*11560*/  IADD3 R13, R12, R13, R236 ;  /* 0x0000000d0c0d7210 */ /* 0x000fe40007ffe0ec */
[----:B------:R-:W-:Y:S02]  /*11570*/  SHF.R.U32.HI R46, RZ, 0x10, R47 ;  /* 0x00000010ff2e7819 */ /* 0x000fe4000001162f */
[----:B------:R-:W-:Y:S02]  /*11580*/  LEA R21, R13, R16, 0x1 ;  /* 0x000000100d157211 */ /* 0x000fe400078e08ff */
[--C-:B------:R-:W-:Y:S01]  /*11590*/  SHF.R.U64 R5, R6, 0x10, R7.reuse ;  /* 0x0000001006057819 */ /* 0x100fe20000001207 */
[----:B------:R-:W-:Y:S01]  /*115a0*/  HADD2.F32 R46, -RZ, R46.H0_H0 ;  /* 0x2000002eff2e7230 */ /* 0x000fe20000004100 */
[----:B------:R-:W-:Y:S01]  /*115b0*/  SHF.R.U32.HI R6, RZ, 0x10, R7 ;  /* 0x00000010ff067819 */ /* 0x000fe20000011607 */
[----:B------:R-:W0:Y:S04]  /*115c0*/  LDS.128 R12, [R21+0x14400] ;  /* 0x01440000150c7984 */ /* 0x000e280000000c00 */
[----:B------:R-:W-:-:S02]  /*115d0*/  HADD2.F32 R6, -RZ, R6.H0_H0 ;  /* 0x20000006ff067230 */ /* 0x000fc40000004100 */
[--C-:B0-----:R-:W-:Y:S02]  /*115e0*/  HADD2.F32 R31, -RZ, R13.reuse.H0_H0 ;  /* 0x2000000dff1f7230 */ /* 0x101fe40000004100 */
[----:B------:R-:W-:Y:S02]  /*115f0*/  HADD2.F32 R44, -RZ, R13.H1_H1 ;  /* 0x3000000dff2c7230 */ /* 0x000fe40000004100 */
[--C-:B------:R-:W-:Y:S02]  /*11600*/  HADD2.F32 R47, -RZ, R15.reuse.H0_H0 ;  /* 0x2000000fff2f7230 */ /* 0x100fe40000004100 */
[C---:B------:R-:W-:Y:S01]  /*11610*/  FMUL.FTZ R13, R31.reuse, R113 ;  /* 0x000000711f0d7220 */ /* 0x040fe20000410000 */
[----:B------:R-:W-:Y:S02]  /*11620*/  HADD2.F32 R27, -RZ, R15.H1_H1 ;  /* 0x3000000fff1b7230 */ /* 0x000fe40000004100 */
[----:B------:R-:W-:Y:S01]  /*11630*/  FMUL.FTZ R15, R31, R112 ;  /* 0x000000701f0f7220 */ /* 0x000fe20000410000 */
[----:B------:R-:W-:-:S02]  /*11640*/  HADD2.F32 R31, -RZ, R114.H0_H0 ;  /* 0x20000072ff1f7230 */ /* 0x000fc40000004100 */
[----:B------:R-:W-:Y:S01]  /*11650*/  FMUL.FTZ R117, R44, R115 ;  /* 0x000000732c757220 */ /* 0x000fe20000410000 */
[----:B------:R-:W-:Y:S02]  /*11660*/  HADD2.F32 R30, -RZ, R12.H0_H0 ;  /* 0x2000000cff1e7230 */ /* 0x000fe40000004100 */
[----:B------:R-:W-:Y:S02]  /*11670*/  HADD2.F32 R45, -RZ, R14.H0_H0 ;  /* 0x2000000eff2d7230 */ /* 0x000fe40000004100 */
[----:B------:R-:W-:Y:S02]  /*11680*/  HADD2.F32 R12, -RZ, R12.H1_H1 ;  /* 0x3000000cff0c7230 */ /* 0x000fe40000004100 */
[----:B------:R-:W-:Y:S01]  /*11690*/  FMUL.FTZ R114, R30, R110 ;  /* 0x0000006e1e727220 */ /* 0x000fe20000410000 */
[----:B------:R-:W-:Y:S01]  /*116a0*/  HADD2.F32 R14, -RZ, R14.H1_H1 ;  /* 0x3000000eff0e7230 */ /* 0x000fe20000004100 */
[----:B--2---:R-:W0:Y:S02]  /*116b0*/  LDS.128 R8, [R119] ;  /* 0x0000000077087984 */ /* 0x004e240000000c00 */
[----:B0-----:R-:W-:-:S02]  /*116c0*/  HADD2.F32 R26, -RZ, R9.H0_H0 ;  /* 0x20000009ff1a7230 */ /* 0x001fc40000004100 */
[----:B------:R-:W-:Y:S02]  /*116d0*/  HADD2.F32 R29, -RZ, R8.H0_H0 ;  /* 0x20000008ff1d7230 */ /* 0x000fe40000004100 */
[----:B------:R-:W-:Y:S02]  /*116e0*/  HADD2.F32 R7, -RZ, R10.H0_H0 ;  /* 0x2000000aff077230 */ /* 0x000fe40000004100 */
[C---:B------:R-:W-:Y:S01]  /*116f0*/  FFMA.FTZ R13, R26.reuse, R112, -R13 ;  /* 0x000000701a0d7223 */ /* 0x040fe2000001080d */
[----:B------:R-:W-:Y:S01]  /*11700*/  FFMA.FTZ R15, R26, R113, R15 ;  /* 0x000000711a0f7223 */ /* 0x000fe2000001000f */
[----:B------:R-:W-:Y:S01]  /*11710*/  FMUL.FTZ R113, R44, R31 ;  /* 0x0000001f2c717220 */ /* 0x000fe20000410000 */
[----:B------:R-:W-:Y:S02]  /*11720*/  HADD2.F32 R112, -RZ, R108.H0_H0 ;  /* 0x2000006cff707230 */ /* 0x000fe40000004100 */
[----:B------:R-:W-:Y:S01]  /*11730*/  FMUL.FTZ R44, R30, R109 ;  /* 0x0000006d1e2c7220 */ /* 0x000fe20000410000 */
[----:B------:R-:W-:-:S02]  /*11740*/  HADD2.F32 R30, -RZ, R111.H0_H0 ;  /* 0x2000006fff1e7230 */ /* 0x000fc40000004100 */
[C---:B------:R-:W-:Y:S01]  /*11750*/  FFMA.FTZ R114, R29.reuse, R109, R114 ;  /* 0x0000006d1d727223 */ /* 0x040fe20000010072 */
[----:B------:R-:W-:Y:S02]  /*11760*/  HADD2.F32 R108, -RZ, R108.H1_H1 ;  /* 0x3000006cff6c7230 */ /* 0x000fe40000004100 */
[----:B------:R-:W-:Y:S01]  /*11770*/  FFMA.FTZ R110, R29, R110, -R44 ;  /* 0x0000006e1d6e7223 */ /* 0x000fe2000001082c */
[C---:B------:R-:W-:Y:S01]  /*11780*/  FMUL.FTZ R116, R45.reuse, R112 ;  /* 0x000000702d747220 */ /* 0x040fe20000410000 */
[----:B------:R-:W-:Y:S02]  /*11790*/  HADD2.F32 R44, -RZ, R111.H1_H1 ;  /* 0x3000006fff2c7230 */ /* 0x000fe40000004100 */
[-C--:B------:R-:W-:Y:S01]  /*117a0*/  FMUL.FTZ R118, R45, R30.reuse ;  /* 0x0000001e2d767220 */ /* 0x080fe20000410000 */
[----:B------:R-:W-:Y:S02]  /*117b0*/  HADD2.F32 R28, -RZ, R9.H1_H1 ;  /* 0x30000009ff1c7230 */ /* 0x000fe40000004100 */
[----:B------:R-:W-:Y:S01]  /*117c0*/  FFMA.FTZ R116, R7, R30, -R116 ;  /* 0x0000001e07747223 */ /* 0x000fe20000010874 */
[----:B------:R-:W-:-:S02]  /*117d0*/  HADD2.F32 R9, -RZ, R11.H0_H0 ;  /* 0x2000000bff097230 */ /* 0x000fc40000004100 */
[C---:B------:R-:W-:Y:S01]  /*117e0*/  FMUL.FTZ R30, R47.reuse, R108 ;  /* 0x0000006c2f1e7220 */ /* 0x040fe20000410000 */
[----:B------:R-:W-:Y:S01]  /*117f0*/  FMUL.FTZ R47, R47, R44 ;  /* 0x0000002c2f2f7220 */ /* 0x000fe20000410000 */
[----:B------:R-:W-:Y:S02]  /*11800*/  HADD2.F32 R11, -RZ, R11.H1_H1 ;  /* 0x3000000bff0b7230 */ /* 0x000fe40000004100 */
[----:B------:R-:W-:Y:S01]  /*11810*/  FFMA.FTZ R118, R7, R112, R118 ;  /* 0x0000007007767223 */ /* 0x000fe20000010076 */
[C---:B------:R-:W-:Y:S01]  /*11820*/  FFMA.FTZ R30, R9.reuse, R44, -R30 ;  /* 0x0000002c091e7223 */ /* 0x040fe2000001081e */
[----:B------:R-:W-:Y:S01]  /*11830*/  FFMA.FTZ R47, R9, R108, R47 ;  /* 0x0000006c092f7223 */ /* 0x000fe2000001002f */
[C---:B------:R-:W-:Y:S01]  /*11840*/  FMUL.FTZ R112, R27.reuse, R6 ;  /* 0x000000061b707220 */ /* 0x040fe20000410000 */
[----:B------:R-:W-:Y:S01]  /*11850*/  FMUL.FTZ R44, R27, R46 ;  /* 0x0000002e1b2c7220 */ /* 0x000fe20000410000 */
[----:B------:R-:W-:Y:S02]  /*11860*/  HADD2.F32 R9, -RZ, R5.H0_H0 ;  /* 0x20000005ff097230 */ /* 0x000fe40000004100 */
[----:B------:R-:W-:Y:S01]  /*11870*/  FFMA.FTZ R26, R28, R31, -R117 ;  /* 0x0000001f1c1a7223 */ /* 0x000fe20000010875 */
[----:B------:R-:W-:-:S02]  /*11880*/  HADD2.F32 R7, -RZ, R24.H0_H0 ;  /* 0x20000018ff077230 */ /* 0x000fc40000004100 */
[C---:B------:R-:W-:Y:S01]  /*11890*/  FFMA.FTZ R45, R11.reuse, R46, -R112 ;  /* 0x0000002e0b2d7223 */ /* 0x040fe20000010870 */
[----:B------:R-:W-:Y:S02]  /*118a0*/  HADD2.F32 R5, -RZ, R4.H0_H0 ;  /* 0x20000004ff057230 */ /* 0x000fe40000004100 */
[----:B------:R-:W-:Y:S01]  /*118b0*/  FFMA.FTZ R44, R11, R6, R44 ;  /* 0x000000060b2c7223 */ /* 0x000fe2000001002c */
[----:B------:R-:W-:Y:S02]  /*118c0*/  HADD2.F32 R8, -RZ, R8.H1_H1 ;  /* 0x30000008ff087230 */ /* 0x000fe40000004100 */
[----:B------:R-:W-:Y:S01]  /*118d0*/  FMUL.FTZ R11, R12, R25 ;  /* 0x000000190c0b7220 */ /* 0x000fe20000410000 */
[----:B------:R-:W-:Y:S02]  /*118e0*/  HADD2.F32 R10, -RZ, R10.H1_H1 ;  /* 0x3000000aff0a7230 */ /* 0x000fe40000004100 */
[----:B------:R-:W-:Y:S01]  /*118f0*/  FMUL.FTZ R29, R14, R9 ;  /* 0x000000090e1d7220 */ /* 0x000fe20000410000 */
[----:B------:R-:W-:Y:S01]  /*11900*/  FMUL.FTZ R12, R12, R7 ;  /* 0x000000070c0c7220 */ /* 0x000fe20000410000 */
[----:B------:R-:W-:Y:S01]  /*11910*/  FMUL.FTZ R14, R14, R5 ;  /* 0x000000050e0e7220 */ /* 0x000fe20000410000 */
        /* <DEDUP_REMOVED lines=15> */
.L_x_2508:
[----:B------:R-:W-:Y:S05]  /*11a10*/  BSYNC B1 ;  /* 0x0000000000017941 */ /* 0x000fea0003800000 */
.L_x_2507:
[----:B------:R-:W-:Y:S04]  /*11a20*/  BSSY B1, `(.L_x_2511) ;  /* 0x00000d2000017945 */ /* 0x000fe80003800000 */
[----:B------:R-:W-:Y:S05]  /*11a30*/  @P1 BRA `(.L_x_2512) ;  /* 0x0000000c00401947 */ /* 0x000fea0003800000 */
[----:B------:R3:W5:Y:S01]  /*11a40*/  LDL R108, [R1+0x80] ;  /* 0x00008000016c7983 */ /* 0x0007620000100800 */
[----:B-1----:R-:W1:Y:S01]  /*11a50*/  LDC R13, c[0x0][0x3d4] ;  /* 0x0000f500ff0d7b82 */ /* 0x002e620000000800 */
[----:B------:R-:W-:Y:S01]  /*11a60*/  BSSY B2, `(.L_x_2513) ;  /* 0x0000066000027945 */ /* 0x000fe20003800000 */
[-C--:B-1----:R-:W-:Y:S02]  /*11a70*/  ISETP.GE.AND P0, PT, R213, R13.reuse, PT ;  /* 0x0000000dd500720c */ /* 0x082fe40003f06270 */
[----:B------:R-:W-:-:S11]  /*11a80*/  ISETP.GE.AND P1, PT, R212, R13, PT ;  /* 0x0000000dd400720c */ /* 0x000fd60003f26270 */
[----:B---3--:R-:W-:Y:S05]  /*11a90*/  @P0 BRA `(.L_x_2514) ;  /* 0x0000000400880947 */ /* 0x008fea0003800000 */
[----:B--2---:R-:W-:Y:S02]  /*11aa0*/  LEA.HI R4, R13, R222, RZ, 0x1d ;  /* 0x000000de0d047211 */ /* 0x004fe400078fe8ff */
[----:B-----5:R-:W-:Y:S02]  /*11ab0*/  R2UR UR4, R108 ;  /* 0x000000006c0472ca */ /* 0x020fe400000e0000 */
[----:B------:R-:W-:Y:S01]  /*11ac0*/  SHF.R.S32.HI R5, RZ, 0x1f, R4 ;  /* 0x0000001fff057819 */ /* 0x000fe20000011404 */
[----:B------:R-:W-:Y:S01]  /*11ad0*/  IMAD.SHL.U32 R6, R4, 0x8, RZ ;  /* 0x0000000804067824 */ /* 0x000fe200078e00ff */
[----:B------:R-:W-:Y:S02]  /*11ae0*/  LOP3.LUT R7, R229, 0x38, R213, 0xf8, !PT ;  /* 0x00000038e5077812 */ /* 0x000fe400078ef8d5 */
[----:B------:R-:W-:Y:S02]  /*11af0*/  LEA.HI R5, R5, R4, RZ, 0x3 ;  /* 0x0000000405057211 */ /* 0x000fe400078f18ff */
[----:B------:R-:W-:-:S02]  /*11b00*/  LOP3.LUT R4, R229, 0x38, R6, 0xf8, !PT ;  /* 0x00000038e5047812 */ /* 0x000fc400078ef806 */
[----:B------:R-:W-:Y:S01]  /*11b10*/  LOP3.LUT R7, R230, R7, R233, 0xf6, !PT ;  /* 0x00000007e6077212 */ /* 0x000fe200078ef6e9 */
[----:B------:R-:W-:Y:S01]  /*11b20*/  IMAD.SHL.U32 R5, R5, 0x400, RZ ;  /* 0x0000040005057824 */ /* 0x000fe200078e00ff */
[----:B0-----:R-:W-:Y:S02]  /*11b30*/  LOP3.LUT R9, R4, R233, RZ, 0x3c, !PT ;  /* 0x000000e904097212 */ /* 0x001fe400078e3cff */
[----:B------:R-:W-:Y:S02]  /*11b40*/  LEA R12, R7, UR4, 0x1 ;  /* 0x00000004070c7c11 */ /* 0x000fe4000f8e08ff */
[----:B------:R-:W-:Y:S02]  /*11b50*/  LOP3.LUT R8, R5, 0x7fffe000, RZ, 0xc0, !PT ;  /* 0x7fffe00005087812 */ /* 0x000fe400078ec0ff */
[----:B------:R-:W-:Y:S01]  /*11b60*/  SHF.R.U64 R15, R40, 0x10, R41 ;  /* 0x00000010280f7819 */ /* 0x000fe20000001229 */
[----:B------:R-:W0:Y:S01]  /*11b70*/  LDS.128 R4, [R12] ;  /* 0x000000000c047984 */ /* 0x000e220000000c00 */
[----:B------:R-:W-:-:S02]  /*11b80*/  IADD3 R9, R9, R8, R230 ;  /* 0x0000000809097210 */ /* 0x000fc40007ffe0e6 */
[----:B------:R-:W-:Y:S01]  /*11b90*/  SHF.R.U32.HI R44, RZ, 0x10, R41 ;  /* 0x00000010ff2c7819 */ /* 0x000fe20000011629 */
[----:B------:R-:W-:Y:S01]  /*11ba0*/  HADD2.F32 R41, -RZ, R105.H1_H1 ;  /* 0x30000069ff297230 */ /* 0x000fe20000004100 */
[----:B------:R-:W-:Y:S01]  /*11bb0*/  LEA R14, R9, R16, 0x1 ;  /* 0x00000010090e7211 */ /* 0x000fe200078e08ff */
[----:B------:R-:W-:Y:S01]  /*11bc0*/  HADD2.F32 R15, -RZ, R15.H0_H0 ;  /* 0x2000000fff0f7230 */ /* 0x000fe20000004100 */
[--C-:B------:R-:W-:Y:S01]  /*11bd0*/  SHF.R.U64 R25, R38, 0x10, R39.reuse ;  /* 0x0000001026197819 */ /* 0x100fe20000001227 */
[----:B------:R-:W-:Y:S01]  /*11be0*/  HADD2.F32 R38, -RZ, R105.H0_H0 ;  /* 0x20000069ff267230 */ /* 0x000fe20000004100 */
[----:B------:R-:W-:Y:S01]  /*11bf0*/  SHF.R.U32.HI R46, RZ, 0x10, R39 ;  /* 0x00000010ff2e7819 */ /* 0x000fe20000011627 */
[----:B------:R-:W1:Y:S01]  /*11c00*/  LDS.128 R8, [R14+0x14400] ;  /* 0x014400000e087984 */ /* 0x000e620000000c00 */
[--C-:B------:R-:W-:Y:S01]  /*11c10*/  HADD2.F32 R39, -RZ, R106.reuse.H1_H1 ;  /* 0x3000006aff277230 */ /* 0x100fe20000004100 */
[----:B------:R-:W-:Y:S01]  /*11c20*/  SHF.R.U32.HI R40, RZ, 0x10, R37 ;  /* 0x00000010ff287819 */ /* 0x000fe20000011625 */
[----:B------:R-:W-:Y:S01]  /*11c30*/  HADD2.F32 R106, -RZ, R106.H0_H0 ;  /* 0x2000006aff6a7230 */ /* 0x000fe20000004100 */
[--C-:B------:R-:W-:Y:S01]  /*11c40*/  SHF.R.U64 R21, R42, 0x10, R43.reuse ;  /* 0x000000102a157819 */ /* 0x100fe2000000122b */
[----:B------:R-:W-:Y:S01]  /*11c50*/  HADD2.F32 R25, -RZ, R25.H0_H0 ;  /* 0x20000019ff197230 */ /* 0x000fe20000004100 */
[----:B------:R-:W-:Y:S01]  /*11c60*/  SHF.R.U32.HI R47, RZ, 0x10, R43 ;  /* 0x00000010ff2f7819 */ /* 0x000fe2000001162b */
[----:B------:R-:W-:Y:S01]  /*11c70*/  HADD2.F32 R40, -RZ, R40.H0_H0 ;  /* 0x20000028ff287230 */ /* 0x000fe20000004100 */
[----:B------:R-:W-:Y:S01]  /*11c80*/  SHF.R.U64 R24, R36, 0x10, R37 ;  /* 0x0000001024187819 */ /* 0x000fe20000001225 */
[----:B------:R-:W-:-:S02]  /*11c90*/  HADD2.F32 R21, -RZ, R21.H0_H0 ;  /* 0x20000015ff157230 */ /* 0x000fc40000004100 */
[--C-:B0-----:R-:W-:Y:S02]  /*11ca0*/  HADD2.F32 R26, -RZ, R5.reuse.H0_H0 ;  /* 0x20000005ff1a7230 */ /* 0x101fe40000004100 */
[----:B------:R-:W-:Y:S02]  /*11cb0*/  HADD2.F32 R27, -RZ, R5.H1_H1 ;  /* 0x30000005ff1b7230 */ /* 0x000fe40000004100 */
[----:B------:R-:W-:Y:S02]  /*11cc0*/  HADD2.F32 R5, -RZ, R4.H0_H0 ;  /* 0x20000004ff057230 */ /* 0x000fe40000004100 */
[----:B------:R-:W-:Y:S02]  /*11cd0*/  HADD2.F32 R28, -RZ, R6.H0_H0 ;  /* 0x20000006ff1c7230 */ /* 0x000fe40000004100 */
[----:B------:R-:W-:Y:S02]  /*11ce0*/  HADD2.F32 R29, -RZ, R7.H0_H0 ;  /* 0x20000007ff1d7230 */ /* 0x000fe40000004100 */
[----:B-1----:R-:W-:-:S02]  /*11cf0*/  HADD2.F32 R30, -RZ, R9.H0_H0 ;  /* 0x20000009ff1e7230 */ /* 0x002fc40000004100 */
        /* <DEDUP_REMOVED lines=13> */
[--C-:B------:R-:W-:Y:S02]  /*11dd0*/  HADD2.F32 R31, -RZ, R104.reuse.H0_H0 ;  /* 0x20000068ff1f7230 */ /* 0x100fe40000004100 */
[----:B------:R-:W-:Y:S01]  /*11de0*/  FFMA.FTZ R39, R5, R38, R39 ;  /* 0x0000002605277223 */ /* 0x000fe20000010027 */
[----:B------:R-:W-:Y:S02]  /*11df0*/  HADD2.F32 R9, -RZ, R107.H0_H0 ;  /* 0x2000006bff097230 */ /* 0x000fe40000004100 */
[----:B------:R-:W-:Y:S01]  /*11e00*/  FFMA.FTZ R42, R27, R30, -R42 ;  /* 0x0000001e1b2a7223 */ /* 0x000fe2000001082a */
[----:B------:R-:W-:Y:S02]  /*11e10*/  HADD2.F32 R37, -RZ, R11.H0_H0 ;  /* 0x2000000bff257230 */ /* 0x000fe40000004100 */
[----:B------:R-:W-:Y:S01]  /*11e20*/  FMUL.FTZ R5, R36, R31 ;  /* 0x0000001f24057220 */ /* 0x000fe20000410000 */
[----:B------:R-:W-:-:S02]  /*11e30*/  HADD2.F32 R104, -RZ, R104.H1_H1 ;  /* 0x30000068ff687230 */ /* 0x000fc40000004100 */
[-C--:B------:R-:W-:Y:S01]  /*11e40*/  FMUL.FTZ R41, R36, R9.reuse ;  /* 0x0000000924297220 */ /* 0x080fe20000410000 */
[----:B------:R-:W-:Y:S02]  /*11e50*/  HADD2.F32 R26, -RZ, R107.H1_H1 ;  /* 0x3000006bff1a7230 */ /* 0x000fe40000004100 */
[----:B------:R-:W-:Y:S01]  /*11e60*/  FFMA.FTZ R44, R27, R40, R44 ;  /* 0x000000281b2c7223 */ /* 0x000fe2000001002c */
[----:B------:R-:W-:Y:S02]  /*11e70*/  HADD2.F32 R11, -RZ, R11.H1_H1 ;  /* 0x3000000bff0b7230 */ /* 0x000fe40000004100 */
[----:B------:R-:W-:Y:S01]  /*11e80*/  FMUL.FTZ R38, R37, R104 ;  /* 0x0000006825267220 */ /* 0x000fe20000410000 */
[----:B------:R-:W-:Y:S02]  /*11e90*/  HADD2.F32 R36, -RZ, R46.H0_H0 ;  /* 0x2000002eff247230 */ /* 0x000fe40000004100 */
[----:B------:R-:W-:Y:S01]  /*11ea0*/  FFMA.FTZ R27, R28, R9, -R5 ;  /* 0x000000091c1b7223 */ /* 0x000fe20000010805 */
[----:B------:R-:W-:-:S02]  /*11eb0*/  HADD2.F32 R30, -RZ, R47.H0_H0 ;  /* 0x2000002fff1e7230 */ /* 0x000fc40000004100 */
[-C--:B------:R-:W-:Y:S01]  /*11ec0*/  FMUL.FTZ R37, R37, R26.reuse ;  /* 0x0000001a25257220 */ /* 0x080fe20000410000 */
[----:B------:R-:W-:Y:S02]  /*11ed0*/  HADD2.F32 R7, -RZ, R7.H1_H1 ;  /* 0x30000007ff077230 */ /* 0x000fe40000004100 */
[----:B------:R-:W-:Y:S01]  /*11ee0*/  FFMA.FTZ R41, R28, R31, R41 ;  /* 0x0000001f1c297223 */ /* 0x000fe20000010029 */
[----:B------:R-:W-:Y:S01]  /*11ef0*/  FFMA.FTZ R38, R29, R26, -R38 ;  /* 0x0000001a1d267223 */ /* 0x000fe20000010826 */
[----:B------:R-:W-:Y:S02]  /*11f00*/  HADD2.F32 R8, -RZ, R8.H1_H1 ;  /* 0x30000008ff087230 */ /* 0x000fe40000004100 */
[C---:B------:R-:W-:Y:S01]  /*11f10*/  FMUL.FTZ R28, R11.reuse, R36 ;  /* 0x000000240b1c7220 */ /* 0x040fe20000410000 */
[----:B------:R-:W-:Y:S02]  /*11f20*/  HADD2.F32 R10, -RZ, R10.H1_H1 ;  /* 0x3000000aff0a7230 */ /* 0x000fe40000004100 */
[----:B------:R-:W-:Y:S01]  /*11f30*/  FMUL.FTZ R26, R11, R30 ;  /* 0x0000001e0b1a7220 */ /* 0x000fe20000410000 */
[----:B------:R-:W-:-:S02]  /*11f40*/  HADD2.F32 R5, -RZ, R24.H0_H0 ;  /* 0x20000018ff057230 */ /* 0x000fc40000004100 */
[C---:B------:R-:W-:Y:S01]  /*11f50*/  FFMA.FTZ R11, R7.reuse, R30, -R28 ;  /* 0x0000001e070b7223 */ /* 0x040fe2000001081c */
[----:B------:R-:W-:Y:S02]  /*11f60*/  HADD2.F32 R4, -RZ, R4.H1_H1 ;  /* 0x30000004ff047230 */ /* 0x000fe40000004100 */
[----:B------:R-:W-:Y:S01]  /*11f70*/  FFMA.FTZ R26, R7, R36, R26 ;  /* 0x00000024071a7223 */ /* 0x000fe2000001001a */
[----:B------:R-:W-:Y:S02]  /*11f80*/  HADD2.F32 R6, -RZ, R6.H1_H1 ;  /* 0x30000006ff067230 */ /* 0x000fe40000004100 */
        /* <DEDUP_REMOVED lines=19> */
.L_x_2514:
[----:B------:R-:W-:Y:S05]  /*120c0*/  BSYNC B2 ;  /* 0x0000000000027941 */ /* 0x000fea0003800000 */
.L_x_2513:
[----:B------:R-:W-:Y:S05]  /*120d0*/  @P1 BRA `(.L_x_2512) ;  /* 0x0000000400981947 */ /* 0x000fea0003800000 */
[----:B-12---:R-:W-:Y:S01]  /*120e0*/  LEA.HI R4, R0, R212, RZ, 0x6 ;  /* 0x000000d400047211 */ /* 0x006fe200078f30ff */
[--C-:B------:R-:W-:Y:S01]  /*120f0*/  HADD2.F32 R29, -RZ, R102.reuse.H1_H1 ;  /* 0x30000066ff1d7230 */ /* 0x100fe20000004100 */
[----:B------:R-:W-:Y:S01]  /*12100*/  LEA.HI R13, R13, R20, RZ, 0x1d ;  /* 0x000000140d0d7211 */ /* 0x000fe200078fe8ff */
[--C-:B------:R-:W-:Y:S01]  /*12110*/  HADD2.F32 R31, -RZ, R101.reuse.H1_H1 ;  /* 0x30000065ff1f7230 */ /* 0x100fe20000004100 */
[----:B------:R-:W-:Y:S01]  /*12120*/  LOP3.LUT R8, R229, 0x38, R3, 0xf8, !PT ;  /* 0x00000038e5087812 */ /* 0x000fe200078ef803 */
[----:B------:R-:W-:Y:S01]  /*12130*/  IMAD.SHL.U32 R4, R4, 0x80, RZ ;  /* 0x0000008004047824 */ /* 0x000fe200078e00ff */
[----:B------:R-:W-:Y:S01]  /*12140*/  SHF.R.S32.HI R6, RZ, 0x1f, R13 ;  /* 0x0000001fff067819 */ /* 0x000fe2000001140d */
[----:B------:R-:W-:Y:S01]  /*12150*/  HADD2.F32 R30, -RZ, R101.H0_H0 ;  /* 0x20000065ff1e7230 */ /* 0x000fe20000004100 */
[----:B------:R-:W-:Y:S01]  /*12160*/  LOP3.LUT R8, R8, R233, RZ, 0x3c, !PT ;  /* 0x000000e908087212 */ /* 0x000fe200078e3cff */
[----:B------:R-:W-:Y:S01]  /*12170*/  HADD2.F32 R102, -RZ, R102.H0_H0 ;  /* 0x20000066ff667230 */ /* 0x000fe20000004100 */
[----:B------:R-:W-:Y:S01]  /*12180*/  LOP3.LUT R5, R4, 0xffffe000, RZ, 0xc0, !PT ;  /* 0xffffe00004057812 */ /* 0x000fe200078ec0ff */
[----:B------:R-:W-:Y:S01]  /*12190*/  IMAD.SHL.U32 R4, R13, 0x8, RZ ;  /* 0x000000080d047824 */ /* 0x000fe200078e00ff */
[----:B------:R-:W-:-:S02]  /*121a0*/  LEA.HI R6, R6, R13, RZ, 0x3 ;  /* 0x0000000d06067211 */ /* 0x000fc400078f18ff */
[----:B------:R-:W-:Y:S02]  /*121b0*/  IADD3 R5, R8, R5, R230 ;  /* 0x0000000508057210 */ /* 0x000fe40007ffe0e6 */
[----:B------:R-:W-:Y:S02]  /*121c0*/  LOP3.LUT R4, R229, 0x38, R4, 0xf8, !PT ;  /* 0x00000038e5047812 */ /* 0x000fe400078ef804 */
[----:B------:R-:W-:Y:S02]  /*121d0*/  SHF.L.U32 R6, R6, 0xa, RZ ;  /* 0x0000000a06067819 */ /* 0x000fe400000006ff */
[----:B-----5:R-:W-:Y:S02]  /*121e0*/  R2UR UR4, R108 ;  /* 0x000000006c0472ca */ /* 0x020fe400000e0000 */
[----:B0-----:R-:W-:Y:S02]  /*121f0*/  LOP3.LUT R9, R4, R233, RZ, 0x3c, !PT ;  /* 0x000000e904097212 */ /* 0x001fe400078e3cff */
[----:B------:R-:W-:-:S02]  /*12200*/  LOP3.LUT R8, R6, 0x7fffe000, RZ, 0xc0, !PT ;  /* 0x7fffe00006087812 */ /* 0x000fc400078ec0ff */
[----:B------:R-:W-:Y:S02]  /*12210*/  SHF.R.U64 R39, R32, 0x10, R33 ;  /* 0x0000001020277819 */ /* 0x000fe40000001221 */
[----:B------:R-:W-:Y:S02]  /*12220*/  IADD3 R9, R9, R8, R230 ;  /* 0x0000000809097210 */ /* 0x000fe40007ffe0e6 */
[----:B------:R-:W-:Y:S02]  /*12230*/  SHF.R.U64 R41, R48, 0x10, R49 ;  /* 0x0000001030297819 */ /* 0x000fe40000001231 */
[----:B------:R-:W-:Y:S01]  /*12240*/  SHF.R.U32.HI R32, RZ, 0x10, R33 ;  /* 0x00000010ff207819 */ /* 0x000fe20000011621 */
[----:B------:R-:W-:Y:S01]  /*12250*/  IMAD R13, R9, 0x2, R16 ;  /* 0x00000002090d7824 */ /* 0x000fe200078e0210 */
[----:B------:R-:W-:Y:S02]  /*12260*/  LEA R12, R5, UR4, 0x1 ;  /* 0x00000004050c7c11 */ /* 0x000fe4000f8e08ff */
[----:B------:R-:W-:Y:S01]  /*12270*/  SHF.R.U32.HI R48, RZ, 0x10, R49 ;  /* 0x00000010ff307819 */ /* 0x000fe20000011631 */
[----:B------:R-:W-:Y:S01]  /*12280*/  HADD2.F32 R32, -RZ, R32.H0_H0 ;  /* 0x20000020ff207230 */ /* 0x000fe20000004100 */
[----:B------:R-:W0:Y:S01]  /*12290*/  LDS.128 R8, [R13+0x14400] ;  /* 0x014400000d087984 */ /* 0x000e220000000c00 */
[----:B------:R-:W-:-:S02]  /*122a0*/  SHF.R.U64 R38, R34, 0x10, R35 ;  /* 0x0000001022267819 */ /* 0x000fc40000001223 */
[----:B------:R-:W-:Y:S01]  /*122b0*/  SHF.R.U32.HI R37, RZ, 0x10, R35 ;  /* 0x00000010ff257819 */ /* 0x000fe20000011623 */
[----:B------:R-:W1:Y:S01]  /*122c0*/  LDS.128 R4, [R12] ;  /* 0x000000000c047984 */ /* 0x000e620000000c00 */
[--C-:B------:R-:W-:Y:S02]  /*122d0*/  SHF.R.U64 R40, R50, 0x10, R51.reuse ;  /* 0x0000001032287819 */ /* 0x100fe40000001233 */
[----:B------:R-:W-:Y:S01]  /*122e0*/  SHF.R.U32.HI R50, RZ, 0x10, R51 ;  /* 0x00000010ff327819 */ /* 0x000fe20000011633 */
[--C-:B0-----:R-:W-:Y:S02]  /*122f0*/  HADD2.F32 R25, -RZ, R9.reuse.H0_H0 ;  /* 0x20000009ff197230 */ /* 0x101fe40000004100 */
[----:B------:R-:W-:Y:S02]  /*12300*/  HADD2.F32 R26, -RZ, R9.H1_H1 ;  /* 0x30000009ff1a7230 */ /* 0x000fe40000004100 */
[----:B-1----:R-:W-:Y:S02]  /*12310*/  HADD2.F32 R14, -RZ, R5.H0_H0 ;  /* 0x20000005ff0e7230 */ /* 0x002fe40000004100 */
[----:B------:R-:W-:Y:S01]  /*12320*/  FMUL.FTZ R33, R25, R31 ;  /* 0x0000001f19217220 */ /* 0x000fe20000410000 */
[----:B------:R-:W-:-:S02]  /*12330*/  HADD2.F32 R9, -RZ, R8.H0_H0 ;  /* 0x20000008ff097230 */ /* 0x000fc40000004100 */
[-C--:B------:R-:W-:Y:S01]  /*12340*/  FMUL.FTZ R35, R25, R29.reuse ;  /* 0x0000001d19237220 */ /* 0x080fe20000410000 */
[----:B------:R-:W-:Y:S02]  /*12350*/  HADD2.F32 R25, -RZ, R48.H0_H0 ;  /* 0x20000030ff197230 */ /* 0x000fe40000004100 */
[C---:B------:R-:W-:Y:S01]  /*12360*/  FFMA.FTZ R33, R14.reuse, R29, -R33 ;  /* 0x0000001d0e217223 */ /* 0x040fe20000010821 */
[----:B------:R-:W-:Y:S02]  /*12370*/  HADD2.F32 R15, -RZ, R5.H1_H1 ;  /* 0x30000005ff0f7230 */ /* 0x000fe40000004100 */
[----:B------:R-:W-:Y:S01]  /*12380*/  FFMA.FTZ R35, R14, R31, R35 ;  /* 0x0000001f0e237223 */ /* 0x000fe20000010023 */
[----:B------:R-:W-:Y:S02]  /*12390*/  HADD2.F32 R5, -RZ, R4.H0_H0 ;  /* 0x20000004ff057230 */ /* 0x000fe40000004100 */
[C---:B------:R-:W-:Y:S01]  /*123a0*/  FMUL.FTZ R34, R26.reuse, R32 ;  /* 0x000000201a227220 */ /* 0x040fe20000410000 */
[C---:B------:R-:W-:Y:S01]  /*123b0*/  FMUL.FTZ R14, R9.reuse, R30 ;  /* 0x0000001e090e7220 */ /* 0x040fe20000410000 */
[----:B------:R-:W-:Y:S01]  /*123c0*/  FMUL.FTZ R36, R26, R25 ;  /* 0x000000191a247220 */ /* 0x000fe20000410000 */
[----:B------:R-:W-:Y:S01]  /*123d0*/  FMUL.FTZ R9, R9, R102 ;  /* 0x0000006609097220 */ /* 0x000fe20000410000 */
[----:B------:R-:W-:-:S02]  /*123e0*/  HADD2.F32 R27, -RZ, R10.H0_H0 ;  /* 0x2000000aff1b7230 */ /* 0x000fc40000004100 */
[----:B------:R-:W-:Y:S01]  /*123f0*/  FFMA.FTZ R34, R15, R25, -R34 ;  /* 0x000000190f227223 */ /* 0x000fe20000010822 */
[----:B------:R-:W-:Y:S02]  /*12400*/  HADD2.F32 R26, -RZ, R100.H0_H0 ;  /* 0x20000064ff1a7230 */ /* 0x000fe40000004100 */
[C---:B------:R-:W-:Y:S01]  /*12410*/  FFMA.FTZ R102, R5.reuse, R102, -R14 ;  /* 0x0000006605667223 */ /* 0x040fe2000001080e */
[----:B------:R-:W-:Y:S02]  /*12420*/  HADD2.F32 R14, -RZ, R103.H0_H0 ;  /* 0x20000067ff0e7230 */ /* 0x000fe40000004100 */
[----:B------:R-:W-:Y:S01]  /*12430*/  FFMA.FTZ R25, R5, R30, R9 ;  /* 0x0000001e05197223 */ /* 0x000fe20000010009 */
[----:B------:R-:W-:Y:S02]  /*12440*/  HADD2.F32 R21, -RZ, R6.H0_H0 ;  /* 0x20000006ff157230 */ /* 0x000fe40000004100 */
[----:B------:R-:W-:Y:S01]  /*12450*/  FMUL.FTZ R30, R27, R26 ;  /* 0x0000001a1b1e7220 */ /* 0x000fe20000410000 */
[----:B------:R-:W-:-:S02]  /*12460*/  HADD2.F32 R28, -RZ, R11.H0_H0 ;  /* 0x2000000bff1c7230 */ /* 0x000fc40000004100 */
[----:B------:R-:W-:Y:S01]  /*12470*/  FFMA.FTZ R36, R15, R32, R36 ;  /* 0x000000200f247223 */ /* 0x000fe20000010024 */
[----:B------:R-:W-:Y:S02]  /*12480*/  HADD2.F32 R5, -RZ, R100.H1_H1 ;  /* 0x30000064ff057230 */ /* 0x000fe40000004100 */
[-C--:B------:R-:W-:Y:S01]  /*12490*/  FMUL.FTZ R32, R27, R14.reuse ;  /* 0x0000000e1b207220 */ /* 0x080fe20000410000 */
[----:B------:R-:W-:Y:S02]  /*124a0*/  HADD2.F32 R103, -RZ, R103.H1_H1 ;  /* 0x30000067ff677230 */ /* 0x000fe40000004100 */
[----:B------:R-:W-:Y:S01]  /*124b0*/  FFMA.FTZ R27, R21, R14, -R30 ;  /* 0x0000000e151b7223 */ /* 0x000fe2000001081e */
[----:B------:R-:W-:Y:S02]  /*124c0*/  HADD2.F32 R24, -RZ, R7.H0_H0 ;  /* 0x20000007ff187230 */ /* 0x000fe40000004100 */
[----:B------:R-:W-:Y:S01]  /*124d0*/  FMUL.FTZ R9, R28, R5 ;  /* 0x000000051c097220 */ /* 0x000fe20000410000 */
[----:B------:R-:W-:-:S02]  /*124e0*/  HADD2.F32 R11, -RZ, R11.H1_H1 ;  /* 0x3000000bff0b7230 */ /* 0x000fc40000004100 */
[-C--:B------:R-:W-:Y:S01]  /*124f0*/  FMUL.FTZ R28, R28, R103.reuse ;  /* 0x000000671c1c7220 */ /* 0x080fe20000410000 */
[----:B------:R-:W-:Y:S02]  /*12500*/  HADD2.F32 R30, -RZ, R37.H0_H0 ;  /* 0x20000025ff1e7230 */ /* 0x000fe40000004100 */
[----:B------:R-:W-:Y:S01]  /*12510*/  FFMA.FTZ R32, R21, R26, R32 ;  /* 0x0000001a15207223 */ /* 0x000fe20000010020 */
[----:B------:R-:W-:Y:S02]  /*12520*/  HADD2.F32 R14, -RZ, R50.H0_H0 ;  /* 0x20000032ff0e7230 */ /* 0x000fe40000004100 */
[C---:B------:R-:W-:Y:S01]  /*12530*/  FFMA.FTZ R103, R24.reuse, R103, -R9 ;  /* 0x0000006718677223 */ /* 0x040fe20000010809 */
[----:B------:R-:W-:Y:S01]  /*12540*/  FFMA.FTZ R28, R24, R5, R28 ;  /* 0x00000005181c7223 */ /* 0x000fe2000001001c */
[----:B------:R-:W-:Y:S02]  /*12550*/  HADD2.F32 R7, -RZ, R7.H1_H1 ;  /* 0x30000007ff077230 */ /* 0x000fe40000004100 */
        /* <DEDUP_REMOVED lines=30> */
.L_x_2512:
[----:B------:R-:W-:Y:S05]  /*12740*/  BSYNC B1 ;  /* 0x0000000000017941 */ /* 0x000fea0003800000 */
.L_x_2511:
[----:B------:R-:W-:Y:S04]  /*12750*/  BSSY B1, `(.L_x_2515) ;  /* 0x00000d2000017945 */ /* 0x000fe80003800000 */
[----:B------:R-:W-:Y:S05]  /*12760*/  @P2 BRA `(.L_x_2516) ;  /* 0x0000000c00402947 */ /* 0x000fea0003800000 */
[----:B------:R4:W5:Y:S01]  /*12770*/  LDL R43, [R1+0x80] ;  /* 0x00008000012b7983 */ /* 0x0009620000100800 */
[----:B-1-3--:R-:W1:Y:S01]  /*12780*/  LDC R13, c[0x0][0x3d4] ;  /* 0x0000f500ff0d7b82 */ /* 0x00ae620000000800 */
[----:B------:R-:W-:Y:S01]  /*12790*/  BSSY B2, `(.L_x_2517) ;  /* 0x0000066000027945 */ /* 0x000fe20003800000 */
[-C--:B-1----:R-:W-:Y:S02]  /*127a0*/  ISETP.GE.AND P0, PT, R213, R13.reuse, PT ;  /* 0x0000000dd500720c */ /* 0x082fe40003f06270 */
[----:B------:R-:W-:-:S11]  /*127b0*/  ISETP.GE.AND P1, PT, R212, R13, PT ;  /* 0x0000000dd400720c */ /* 0x000fd60003f26270 */
[----:B----4-:R-:W-:Y:S05]  /*127c0*/  @P0 BRA `(.L_x_2518) ;  /* 0x0000000400880947 */ /* 0x010fea0003800000 */
[----:B--2---:R-:W-:Y:S01]  /*127d0*/  LEA.HI R4, R13, R222, RZ, 0x1d ;  /* 0x000000de0d047211 */ /* 0x004fe200078fe8ff */
[----:B------:R-:W-:Y:S01]  /*127e0*/  HADD2.F32 R31, -RZ, R97.H0_H0 ;  /* 0x20000061ff1f7230 */ /* 0x000fe20000004100 */
[----:B-----5:R-:W-:Y:S01]  /*127f0*/  R2UR UR4, R43 ;  /* 0x000000002b0472ca */ /* 0x020fe200000e0000 */
[----:B------:R-:W-:Y:S01]  /*12800*/  HADD2.F32 R30, -RZ, R98.H0_H0 ;  /* 0x20000062ff1e7230 */ /* 0x000fe20000004100 */
[----:B------:R-:W-:Y:S01]  /*12810*/  SHF.R.S32.HI R7, RZ, 0x1f, R4 ;  /* 0x0000001fff077819 */ /* 0x000fe20000011404 */
[----:B------:R-:W-:Y:S01]  /*12820*/  IMAD.SHL.U32 R5, R4, 0x8, RZ ;  /* 0x0000000804057824 */ /* 0x000fe200078e00ff */
[C---:B------:R-:W-:Y:S02]  /*12830*/  LOP3.LUT R6, R228.reuse, 0x38, R213, 0xf8, !PT ;  /* 0x00000038e4067812 */ /* 0x040fe400078ef8d5 */
[----:B------:R-:W-:Y:S02]  /*12840*/  LEA.HI R7, R7, R4, RZ, 0x3 ;  /* 0x0000000407077211 */ /* 0x000fe400078f18ff */
[----:B------:R-:W-:-:S02]  /*12850*/  LOP3.LUT R5, R228, 0x38, R5, 0xf8, !PT ;  /* 0x00000038e4057812 */ /* 0x000fc400078ef805 */
[----:B------:R-:W-:Y:S02]  /*12860*/  SHF.L.U32 R7, R7, 0xa, RZ ;  /* 0x0000000a07077819 */ /* 0x000fe400000006ff */
[----:B------:R-:W-:Y:S02]  /*12870*/  LOP3.LUT R8, R5, R232, RZ, 0x3c, !PT ;  /* 0x000000e805087212 */ /* 0x000fe400078e3cff */
[----:B0-----:R-:W-:Y:S02]  /*12880*/  LOP3.LUT R9, R7, 0x7fffe000, RZ, 0xc0, !PT ;  /* 0x7fffe00007097812 */ /* 0x001fe400078ec0ff */
[----:B------:R-:W-:Y:S02]  /*12890*/  LOP3.LUT R6, R231, R6, R232, 0xf6, !PT ;  /* 0x00000006e7067212 */ /* 0x000fe400078ef6e8 */
[----:B------:R-:W-:Y:S02]  /*128a0*/  IADD3 R9, R8, R9, R231 ;  /* 0x0000000908097210 */ /* 0x000fe40007ffe0e7 */
[----:B------:R-:W-:-:S02]  /*128b0*/  LEA R12, R6, UR4, 0x1 ;  /* 0x00000004060c7c11 */ /* 0x000fc4000f8e08ff */
[----:B------:R-:W-:Y:S01]  /*128c0*/  SHF.R.U32.HI R34, RZ, 0x10, R53 ;  /* 0x00000010ff227819 */ /* 0x000fe20000011635 */
[----:B------:R-:W-:Y:S01]  /*128d0*/  IMAD R14, R9, 0x2, R16 ;  /* 0x00000002090e7824 */ /* 0x000fe200078e0210 */
[--C-:B------:R-:W-:Y:S01]  /*128e0*/  SHF.R.U64 R42, R60, 0x10, R61.reuse ;  /* 0x000000103c2a7819 */ /* 0x100fe2000000123d */
[----:B------:R-:W0:Y:S01]  /*128f0*/  LDS.128 R4, [R12] ;  /* 0x000000000c047984 */ /* 0x000e220000000c00 */
[----:B------:R-:W-:Y:S01]  /*12900*/  SHF.R.U32.HI R60, RZ, 0x10, R61 ;  /* 0x00000010ff3c7819 */ /* 0x000fe2000001163d */
[----:B------:R-:W-:Y:S01]  /*12910*/  HADD2.F32 R34, -RZ, R34.H0_H0 ;  /* 0x20000022ff227230 */ /* 0x000fe20000004100 */
[----:B------:R-:W-:Y:S01]  /*12920*/  SHF.R.U64 R41, R62, 0x10, R63 ;  /* 0x000000103e297819 */ /* 0x000fe2000000123f */
[----:B------:R-:W1:Y:S01]  /*12930*/  LDS.128 R8, [R14+0x14400] ;  /* 0x014400000e087984 */ /* 0x000e620000000c00 */
[----:B------:R-:W-:Y:S02]  /*12940*/  SHF.R.U64 R39, R54, 0x10, R55 ;  /* 0x0000001036277819 */ /* 0x000fe40000001237 */
[----:B------:R-:W-:-:S02]  /*12950*/  SHF.R.U32.HI R62, RZ, 0x10, R63 ;  /* 0x00000010ff3e7819 */ /* 0x000fc4000001163f */
[----:B------:R-:W-:Y:S02]  /*12960*/  SHF.R.U32.HI R54, RZ, 0x10, R55 ;  /* 0x00000010ff367819 */ /* 0x000fe40000011637 */
[----:B------:R-:W-:Y:S01]  /*12970*/  SHF.R.U64 R40, R52, 0x10, R53 ;  /* 0x0000001034287819 */ /* 0x000fe20000001235 */
[--C-:B0-----:R-:W-:Y:S02]  /*12980*/  HADD2.F32 R15, -RZ, R5.reuse.H0_H0 ;  /* 0x20000005ff0f7230 */ /* 0x101fe40000004100 */
[----:B------:R-:W-:Y:S02]  /*12990*/  HADD2.F32 R21, -RZ, R5.H1_H1 ;  /* 0x30000005ff157230 */ /* 0x000fe40000004100 */
[--C-:B-1----:R-:W-:Y:S02]  /*129a0*/  HADD2.F32 R26, -RZ, R9.reuse.H0_H0 ;  /* 0x20000009ff1a7230 */ /* 0x102fe40000004100 */
[----:B------:R-:W-:Y:S02]  /*129b0*/  HADD2.F32 R27, -RZ, R9.H1_H1 ;  /* 0x30000009ff1b7230 */ /* 0x000fe40000004100 */
[----:B------:R-:W-:-:S02]  /*129c0*/  HADD2.F32 R9, -RZ, R8.H0_H0 ;  /* 0x20000008ff097230 */ /* 0x000fc40000004100 */
[CC--:B------:R-:W-:Y:S01]  /*129d0*/  FMUL.FTZ R32, R26.reuse, R31.reuse ;  /* 0x0000001f1a207220 */ /* 0x0c0fe20000410000 */
[----:B------:R-:W-:Y:S01]  /*129e0*/  FMUL.FTZ R26, R26, R30 ;  /* 0x0000001e1a1a7220 */ /* 0x000fe20000410000 */
[----:B------:R-:W-:Y:S01]  /*129f0*/  FMUL.FTZ R36, R27, R34 ;  /* 0x000000221b247220 */ /* 0x000fe20000410000 */
[----:B------:R-:W-:Y:S02]  /*12a00*/  HADD2.F32 R5, -RZ, R4.H0_H0 ;  /* 0x20000004ff057230 */ /* 0x000fe40000004100 */
[C---:B------:R-:W-:Y:S01]  /*12a10*/  FFMA.FTZ R33, R15.reuse, R30, -R32 ;  /* 0x0000001e0f217223 */ /* 0x040fe20000010820 */
[----:B------:R-:W-:Y:S02]  /*12a20*/  HADD2.F32 R30, -RZ, R60.H0_H0 ;  /* 0x2000003cff1e7230 */ /* 0x000fe40000004100 */
[----:B------:R-:W-:Y:S01]  /*12a30*/  FFMA.FTZ R31, R15, R31, R26 ;  /* 0x0000001f0f1f7223 */ /* 0x000fe2000001001a */
[----:B------:R-:W-:Y:S02]  /*12a40*/  HADD2.F32 R32, -RZ, R96.H1_H1 ;  /* 0x30000060ff207230 */ /* 0x000fe40000004100 */
[----:B------:R-:W-:-:S02]  /*12a50*/  HADD2.F32 R26, -RZ, R97.H1_H1 ;  /* 0x30000061ff1a7230 */ /* 0x000fc40000004100 */
[-C--:B------:R-:W-:Y:S01]  /*12a60*/  FMUL.FTZ R38, R27, R30.reuse ;  /* 0x0000001e1b267220 */ /* 0x080fe20000410000 */
[----:B------:R-:W-:Y:S01]  /*12a70*/  FFMA.FTZ R36, R21, R30, -R36 ;  /* 0x0000001e15247223 */ /* 0x000fe20000010824 */
[C---:B------:R-:W-:Y:S01]  /*12a80*/  FMUL.FTZ R30, R9.reuse, R32 ;  /* 0x00000020091e7220 */ /* 0x040fe20000410000 */
[----:B------:R-:W-:Y:S02]  /*12a90*/  HADD2.F32 R28, -RZ, R10.H0_H0 ;  /* 0x2000000aff1c7230 */ /* 0x000fe40000004100 */
        /* <DEDUP_REMOVED lines=8> */
[C---:B------:R-:W-:Y:S01]  /*12b20*/  FMUL.FTZ R5, R28.reuse, R15 ;  /* 0x0000000f1c057220 */ /* 0x040fe20000410000 */
[----:B------:R-:W-:Y:S02]  /*12b30*/  HADD2.F32 R24, -RZ, R6.H0_H0 ;  /* 0x20000006ff187230 */ /* 0x000fe40000004100 */
[----:B------:R-:W-:Y:S01]  /*12b40*/  FMUL.FTZ R35, R28, R9 ;  /* 0x000000091c237220 */ /* 0x000fe20000410000 */
[----:B------:R-:W-:Y:S02]  /*12b50*/  HADD2.F32 R25, -RZ, R7.H0_H0 ;  /* 0x20000007ff197230 */ /* 0x000fe40000004100 */
[----:B------:R-:W-:Y:S01]  /*12b60*/  FMUL.FTZ R34, R29, R96 ;  /* 0x000000601d227220 */ /* 0x000fe20000410000 */
[----:B------:R-:W-:-:S02]  /*12b70*/  HADD2.F32 R26, -RZ, R99.H0_H0 ;  /* 0x20000063ff1a7230 */ /* 0x000fc40000004100 */
[C---:B------:R-:W-:Y:S01]  /*12b80*/  FFMA.FTZ R32, R24.reuse, R9, -R5 ;  /* 0x0000000918207223 */ /* 0x040fe20000010805 */
[----:B------:R-:W-:Y:S02]  /*12b90*/  HADD2.F32 R11, -RZ, R11.H1_H1 ;  /* 0x3000000bff0b7230 */ /* 0x000fe40000004100 */
[----:B------:R-:W-:Y:S01]  /*12ba0*/  FFMA.FTZ R35, R24, R15, R35 ;  /* 0x0000000f18237223 */ /* 0x000fe20000010023 */
[----:B------:R-:W-:Y:S02]  /*12bb0*/  HADD2.F32 R30, -RZ, R54.H0_H0 ;  /* 0x20000036ff1e7230 */ /* 0x000fe40000004100 */
[-C--:B------:R-:W-:Y:S01]  /*12bc0*/  FMUL.FTZ R29, R29, R26.reuse ;  /* 0x0000001a1d1d7220 */ /* 0x080fe20000410000 */
[----:B------:R-:W-:Y:S02]  /*12bd0*/  HADD2.F32 R28, -RZ, R62.H0_H0 ;  /* 0x2000003eff1c7230 */ /* 0x000fe40000004100 */
[----:B------:R-:W-:Y:S01]  /*12be0*/  FFMA.FTZ R34, R25, R26, -R34 ;  /* 0x0000001a19227223 */ /* 0x000fe20000010822 */
[----:B------:R-:W-:-:S02]  /*12bf0*/  HADD2.F32 R7, -RZ, R7.H1_H1 ;  /* 0x30000007ff077230 */ /* 0x000fc40000004100 */
[C---:B------:R-:W-:Y:S01]  /*12c00*/  FMUL.FTZ R24, R11.reuse, R30 ;  /* 0x0000001e0b187220 */ /* 0x040fe20000410000 */
[----:B------:R-:W-:Y:S02]  /*12c10*/  HADD2.F32 R8, -RZ, R8.H1_H1 ;  /* 0x30000008ff087230 */ /* 0x000fe40000004100 */
[----:B------:R-:W-:Y:S01]  /*12c20*/  FMUL.FTZ R26, R11, R28 ;  /* 0x0000001c0b1a7220 */ /* 0x000fe20000410000 */
[----:B------:R-:W-:Y:S02]  /*12c30*/  HADD2.F32 R10, -RZ, R10.H1_H1 ;  /* 0x3000000aff0a7230 */ /* 0x000fe40000004100 */
[----:B------:R-:W-:Y:S01]  /*12c40*/  FFMA.FTZ R29, R25, R96, R29 ;  /* 0x00000060191d7223 */ /* 0x000fe2000001001d */
[----:B------:R-:W-:Y:S02]  /*12c50*/  HADD2.F32 R11, -RZ, R40.H0_H0 ;  /* 0x20000028ff0b7230 */ /* 0x000fe40000004100 */
[----:B------:R-:W-:Y:S01]  /*12c60*/  FFMA.FTZ R37, R7, R28, -R24 ;  /* 0x0000001c07257223 */ /* 0x000fe20000010818 */
[----:B------:R-:W-:-:S02]  /*12c70*/  HADD2.F32 R15, -RZ, R39.H0_H0 ;  /* 0x20000027ff0f7230 */ /* 0x000fc40000004100 */
[----:B------:R-:W-:Y:S01]  /*12c80*/  FFMA.FTZ R26, R7, R30, R26 ;  /* 0x0000001e071a7223 */ /* 0x000fe2000001001a */
        /* <DEDUP_REMOVED lines=22> */
.L_x_2518:
[----:B------:R-:W-:Y:S05]  /*12df0*/  BSYNC B2 ;  /* 0x0000000000027941 */ /* 0x000fea0003800000 */
.L_x_2517:
[----:B------:R-:W-:Y:S05]  /*12e00*/  @P1 BRA `(.L_x_2516) ;  /* 0x0000000400981947 */ /* 0x000fea0003800000 */
[----:B-12---:R-:W-:Y:S01]  /*12e10*/  LEA.HI R4, R0, R212, RZ, 0x6 ;  /* 0x000000d400047211 */ /* 0x006fe200078f30ff */
[----:B------:R-:W-:Y:S01]  /*12e20*/  HADD2.F32 R28, -RZ, R94.H1_H1 ;  /* 0x3000005eff1c7230 */ /* 0x000fe20000004100 */
[----:B------:R-:W-:Y:S01]  /*12e30*/  LEA.HI R13, R13, R20, RZ, 0x1d ;  /* 0x000000140d0d7211 */ /* 0x000fe200078fe8ff */
[--C-:B------:R-:W-:Y:S01]  /*12e40*/  HADD2.F32 R29, -RZ, R88.reuse.H0_H0 ;  /* 0x20000058ff1d7230 */ /* 0x100fe20000004100 */
[----:B-----5:R-:W-:Y:S01]  /*12e50*/  R2UR UR4, R43 ;  /* 0x000000002b0472ca */ /* 0x020fe200000e0000 */
[----:B------:R-:W-:Y:S01]  /*12e60*/  IMAD.SHL.U32 R5, R4, 0x80, RZ ;  /* 0x0000008004057824 */ /* 0x000fe200078e00ff */
[----:B------:R-:W-:Y:S01]  /*12e70*/  SHF.R.S32.HI R4, RZ, 0x1f, R13 ;  /* 0x0000001fff047819 */ /* 0x000fe2000001140d */
[----:B------:R-:W-:Y:S01]  /*12e80*/  HADD2.F32 R88, -RZ, R88.H1_H1 ;  /* 0x30000058ff587230 */ /* 0x000fe20000004100 */
[----:B------:R-:W-:Y:S01]  /*12e90*/  LOP3.LUT R7, R228, 0x38, R3, 0xf8, !PT ;  /* 0x00000038e4077812 */ /* 0x000fe200078ef803 */
[----:B------:R-:W-:Y:S01]  /*12ea0*/  HADD2.F32 R94, -RZ, R94.H0_H0 ;  /* 0x2000005eff5e7230 */ /* 0x000fe20000004100 */
[----:B------:R-:W-:Y:S01]  /*12eb0*/  LEA.HI R4, R4, R13, RZ, 0x3 ;  /* 0x0000000d04047211 */ /* 0x000fe200078f18ff */
[----:B------:R-:W-:Y:S01]  /*12ec0*/  HADD2.F32 R95, -RZ, R95.H0_H0 ;  /* 0x2000005fff5f7230 */ /* 0x000fe20000004100 */
[----:B------:R-:W-:-:S02]  /*12ed0*/  LOP3.LUT R6, R5, 0xffffe000, RZ, 0xc0, !PT ;  /* 0xffffe00005067812 */ /* 0x000fc400078ec0ff */
[----:B------:R-:W-:Y:S01]  /*12ee0*/  SHF.L.U32 R5, R13, 0x3, RZ ;  /* 0x000000030d057819 */ /* 0x000fe200000006ff */
[----:B------:R-:W-:Y:S01]  /*12ef0*/  IMAD.SHL.U32 R4, R4, 0x400, RZ ;  /* 0x0000040004047824 */ /* 0x000fe200078e00ff */
[-C--:B------:R-:W-:Y:S02]  /*12f00*/  LOP3.LUT R7, R7, R232.reuse, RZ, 0x3c, !PT ;  /* 0x000000e807077212 */ /* 0x080fe400078e3cff */
[----:B------:R-:W-:Y:S02]  /*12f10*/  LOP3.LUT R5, R228, 0x38, R5, 0xf8, !PT ;  /* 0x00000038e4057812 */ /* 0x000fe400078ef805 */
[----:B0-----:R-:W-:Y:S02]  /*12f20*/  LOP3.LUT R9, R4, 0x7fffe000, RZ, 0xc0, !PT ;  /* 0x7fffe00004097812 */ /* 0x001fe400078ec0ff */
[----:B------:R-:W-:Y:S02]  /*12f30*/  LOP3.LUT R8, R5, R232, RZ, 0x3c, !PT ;  /* 0x000000e805087212 */ /* 0x000fe400078e3cff */
[----:B------:R-:W-:-:S02]  /*12f40*/  IADD3 R6, R7, R6, R231 ;  /* 0x0000000607067210 */ /* 0x000fc40007ffe0e7 */
[----:B------:R-:W-:Y:S02]  /*12f50*/  IADD3 R9, R8, R9, R231 ;  /* 0x0000000908097210 */ /* 0x000fe40007ffe0e7 */
[----:B------:R-:W-:Y:S02]  /*12f60*/  LEA R40, R6, UR4, 0x1 ;  /* 0x0000000406287c11 */ /* 0x000fe4000f8e08ff */
        /* <DEDUP_REMOVED lines=8> */
[----:B------:R-:W-:-:S02]  /*12ff0*/  SHF.R.U64 R33, R58, 0x10, R59 ;  /* 0x000000103a217819 */ /* 0x000fc4000000123b */
[----:B------:R-:W-:Y:S02]  /*13000*/  SHF.R.U32.HI R82, RZ, 0x10, R83 ;  /* 0x00000010ff527819 */ /* 0x000fe40000011653 */
[----:B------:R-:W-:Y:S02]  /*13010*/  SHF.R.U32.HI R58, RZ, 0x10, R59 ;  /* 0x00000010ff3a7819 */ /* 0x000fe4000001163b */
[----:B------:R-:W-:Y:S01]  /*13020*/  SHF.R.U64 R35, R56, 0x10, R57 ;  /* 0x0000001038237819 */ /* 0x000fe20000001239 */
[--C-:B0-----:R-:W-:Y:S02]  /*13030*/  HADD2.F32 R13, -RZ, R5.reuse.H0_H0 ;  /* 0x20000005ff0d7230 */ /* 0x101fe40000004100 */
[----:B------:R-:W-:Y:S02]  /*13040*/  HADD2.F32 R14, -RZ, R5.H1_H1 ;  /* 0x30000005ff0e7230 */ /* 0x000fe40000004100 */
[--C-:B-1----:R-:W-:Y:S02]  /*13050*/  HADD2.F32 R24, -RZ, R9.reuse.H0_H0 ;  /* 0x20000009ff187230 */ /* 0x102fe40000004100 */
[----:B------:R-:W-:-:S02]  /*13060*/  HADD2.F32 R25, -RZ, R9.H1_H1 ;  /* 0x30000009ff197230 */ /* 0x000fc40000004100 */
[----:B------:R-:W-:Y:S02]  /*13070*/  HADD2.F32 R9, -RZ, R8.H0_H0 ;  /* 0x20000008ff097230 */ /* 0x000fe40000004100 */
[CC--:B------:R-:W-:Y:S01]  /*13080*/  FMUL.FTZ R32, R24.reuse, R29.reuse ;  /* 0x0000001d18207220 */ /* 0x0c0fe20000410000 */
[----:B------:R-:W-:Y:S01]  /*13090*/  FMUL.FTZ R34, R24, R28 ;  /* 0x0000001c18227220 */ /* 0x000fe20000410000 */
[----:B------:R-:W-:Y:S02]  /*130a0*/  HADD2.F32 R24, -RZ, R80.H0_H0 ;  /* 0x20000050ff187230 */ /* 0x000fe40000004100 */
[----:B------:R-:W-:Y:S01]  /*130b0*/  FMUL.FTZ R31, R25, R30 ;  /* 0x0000001e191f7220 */ /* 0x000fe20000410000 */
[----:B------:R-:W-:Y:S02]  /*130c0*/  HADD2.F32 R5, -RZ, R4.H0_H0 ;  /* 0x20000004ff057230 */ /* 0x000fe40000004100 */
[C---:B------:R-:W-:Y:S01]  /*130d0*/  FFMA.FTZ R32, R13.reuse, R28, -R32 ;  /* 0x0000001c0d207223 */ /* 0x040fe20000010820 */
[----:B------:R-:W-:Y:S01]  /*130e0*/  FFMA.FTZ R34, R13, R29, R34 ;  /* 0x0000001d0d227223 */ /* 0x000fe20000010022 */
[-C--:B------:R-:W-:Y:S01]  /*130f0*/  FMUL.FTZ R25, R25, R24.reuse ;  /* 0x0000001819197220 */ /* 0x080fe20000410000 */
[----:B------:R-:W-:Y:S01]  /*13100*/  FFMA.FTZ R31, R14, R24, -R31 ;  /* 0x000000180e1f7223 */ /* 0x000fe2000001081f */
[----:B------:R-:W-:-:S02]  /*13110*/  HADD2.F32 R26, -RZ, R10.H0_H0 ;  /* 0x2000000aff1a7230 */ /* 0x000fc40000004100 */
[C---:B------:R-:W-:Y:S01]  /*13120*/  FMUL.FTZ R24, R9.reuse, R88 ;  /* 0x0000005809187220 */ /* 0x040fe20000410000 */
[----:B------:R-:W-:Y:S02]  /*13130*/  HADD2.F32 R13, -RZ, R89.H0_H0 ;  /* 0x20000059ff0d7230 */ /* 0x000fe40000004100 */
[-C--:B------:R-:W-:Y:S01]  /*13140*/  FMUL.FTZ R9, R9, R94.reuse ;  /* 0x0000005e09097220 */ /* 0x080fe20000410000 */
[----:B------:R-:W-:Y:S02]  /*13150*/  HADD2.F32 R15, -RZ, R6.H0_H0 ;  /* 0x20000006ff0f7230 */ /* 0x000fe40000004100 */
[----:B------:R-:W-:Y:S01]  /*13160*/  FFMA.FTZ R94, R5, R94, -R24 ;  /* 0x0000005e055e7223 */ /* 0x000fe20000010818 */
[----:B------:R-:W-:Y:S02]  /*13170*/  HADD2.F32 R27, -RZ, R11.H0_H0 ;  /* 0x2000000bff1b7230 */ /* 0x000fe40000004100 */
[----:B------:R-:W-:Y:S01]  /*13180*/  FMUL.FTZ R24, R26, R13 ;  /* 0x0000000d1a187220 */ /* 0x000fe20000410000 */
[----:B------:R-:W-:-:S02]  /*13190*/  HADD2.F32 R28, -RZ, R89.H1_H1 ;  /* 0x30000059ff1c7230 */ /* 0x000fc40000004100 */
[----:B------:R-:W-:Y:S01]  /*131a0*/  FFMA.FTZ R25, R14, R30, R25 ;  /* 0x0000001e0e197223 */ /* 0x000fe20000010019 */
[-C--:B------:R-:W-:Y:S01]  /*131b0*/  FMUL.FTZ R30, R26, R95.reuse ;  /* 0x0000005f1a1e7220 */ /* 0x080fe20000410000 */
[----:B------:R-:W-:Y:S02]  /*131c0*/  HADD2.F32 R21, -RZ, R7.H0_H0 ;  /* 0x20000007ff157230 */ /* 0x000fe40000004100 */
[----:B------:R-:W-:Y:S01]  /*131d0*/  FFMA.FTZ R95, R15, R95, -R24 ;  /* 0x0000005f0f5f7223 */ /* 0x000fe20000010818 */
[----:B------:R-:W-:Y:S02]  /*131e0*/  HADD2.F32 R14, -RZ, R99.H1_H1 ;  /* 0x30000063ff0e7230 */ /* 0x000fe40000004100 */
[----:B------:R-:W-:Y:S01]  /*131f0*/  FMUL.FTZ R36, R27, R28 ;  /* 0x0000001c1b247220 */ /* 0x000fe20000410000 */
[----:B------:R-:W-:Y:S02]  /*13200*/  HADD2.F32 R11, -RZ, R11.H1_H1 ;  /* 0x3000000bff0b7230 */ /* 0x000fe40000004100 */
[----:B------:R-:W-:Y:S01]  /*13210*/  FFMA.FTZ R30, R15, R13, R30 ;  /* 0x0000000d0f1e7223 */ /* 0x000fe2000001001e */
[----:B------:R-:W-:-:S02]  /*13220*/  HADD2.F32 R26, -RZ, R58.H0_H0 ;  /* 0x2000003aff1a7230 */ /* 0x000fc40000004100 */
[-C--:B------:R-:W-:Y:S01]  /*13230*/  FMUL.FTZ R27, R27, R14.reuse ;  /* 0x0000000e1b1b7220 */ /* 0x080fe20000410000 */
[----:B------:R-:W-:Y:S02]  /*13240*/  HADD2.F32 R24, -RZ, R82.H0_H0 ;  /* 0x20000052ff187230 */ /* 0x000fe40000004100 */
[----:B------:R-:W-:Y:S01]  /*13250*/  FFMA.FTZ R36, R21, R14, -R36 ;  /* 0x0000000e15247223 */ /* 0x000fe20000010824 */
[----:B------:R-:W-:Y:S02]  /*13260*/  HADD2.F32 R7, -RZ, R7.H1_H1 ;  /* 0x30000007ff077230 */ /* 0x000fe40000004100 */
[C---:B------:R-:W-:Y:S01]  /*13270*/  FMUL.FTZ R38, R11.reuse, R26 ;  /* 0x0000001a0b267220 */ /* 0x040fe20000410000 */
[----:B------:R-:W-:Y:S02]  /*13280*/  HADD2.F32 R8, -RZ, R8.H1_H1 ;  /* 0x30000008ff087230 */ /* 0x000fe40000004100 */
[----:B------:R-:W-:Y:S01]  /*13290*/  FMUL.FTZ R14, R11, R24 ;  /* 0x000000180b0e7220 */ /* 0x000fe20000410000 */
[----:B------:R-:W-:-:S02]  /*132a0*/  HADD2.F32 R10, -RZ, R10.H1_H1 ;  /* 0x3000000aff0a7230 */ /* 0x000fc40000004100 */
[----:B------:R-:W-:Y:S01]  /*132b0*/  FFMA.FTZ R88, R5, R88, R9 ;  /* 0x0000005805587223 */ /* 0x000fe20000010009 */
[----:B------:R-:W-:Y:S02]  /*132c0*/  HADD2.F32 R11, -RZ, R35.H0_H0 ;  /* 0x20000023ff0b7230 */ /* 0x000fe40000004100 */
[----:B------:R-:W-:Y:S01]  /*132d0*/  FFMA.FTZ R28, R21, R28, R27 ;  /* 0x0000001c151c7223 */ /* 0x000fe2000001001b */
        /* <DEDUP_REMOVED lines=25> */
.L_x_2516:
[----:B------:R-:W-:Y:S05]  /*13470*/  BSYNC B1 ;  /* 0x0000000000017941 */ /* 0x000fea0003800000 */
.L_x_2515:
[----:B------:R-:W-:Y:S05]  /*13480*/  @P3 BRA `(.L_x_2474) ;  /* 0x0000000c00583947 */ /* 0x000fea0003800000 */
[----:B-1234-:R-:W2:Y:S01]  /*13490*/  LDL R4, [R1+0x8c] ;  /* 0x00008c0001047983 */ /* 0x01eea20000100800 */
[----:B-----5:R-:W1:Y:S03]  /*134a0*/  LDC R43, c[0x0][0x3d4] ;  /* 0x0000f500ff2b7b82 */ /* 0x020e660000000800 */
[----:B------:R-:W3:Y:S04]  /*134b0*/  LDL R5, [R1+0x80] ;  /* 0x0000800001057983 */ /* 0x000ee80000100800 */
[----:B------:R4:W5:Y:S01]  /*134c0*/  LDL R46, [R1+0x90] ;  /* 0x00009000012e7983 */ /* 0x0009620000100800 */
[----:B------:R-:W-:Y:S01]  /*134d0*/  BSSY B1, `(.L_x_2519) ;  /* 0x000006a000017945 */ /* 0x000fe20003800000 */
[----:B-1----:R-:W-:-:S02]  /*134e0*/  ISETP.GE.AND P0, PT, R213, R43, PT ;  /* 0x0000002bd500720c */ /* 0x002fc40003f06270 */
[----:B------:R-:W-:Y:S01]  /*134f0*/  ISETP.GE.AND P1, PT, R212, R43, PT ;  /* 0x0000002bd400720c */ /* 0x000fe20003f26270 */
[----:B--2---:R-:W-:-:S05]  /*13500*/  IMAD.SHL.U32 R4, R4, 0x40, RZ ;  /* 0x0000004004047824 */ /* 0x004fca00078e00ff */
[----:B------:R-:W-:Y:S02]  /*13510*/  LOP3.LUT R42, R4, 0x1c0, RZ, 0xc0, !PT ;  /* 0x000001c0042a7812 */ /* 0x000fe400078ec0ff */
[----:B---3--:R-:W-:Y:S02]  /*13520*/  MOV R47, R5 ;  /* 0x00000005002f7202 */ /* 0x008fe40000000f00 */
[----:B------:R-:W-:Y:S01]  /*13530*/  SHF.R.U32.HI R45, RZ, 0x3, R42 ;  /* 0x00000003ff2d7819 */ /* 0x000fe2000001162a */
[----:B----4-:R-:W-:Y:S06]  /*13540*/  @P0 BRA `(.L_x_2520) ;  /* 0x0000000400880947 */ /* 0x010fec0003800000 */
[----:B------:R-:W-:Y:S01]  /*13550*/  LEA.HI R4, R43, R222, RZ, 0x1d ;  /* 0x000000de2b047211 */ /* 0x000fe200078fe8ff */
[----:B------:R-:W-:Y:S01]  /*13560*/  HADD2.F32 R28, -RZ, R92.H1_H1 ;  /* 0x3000005cff1c7230 */ /* 0x000fe20000004100 */
[----:B------:R-:W-:Y:S01]  /*13570*/  R2UR UR4, R47 ;  /* 0x000000002f0472ca */ /* 0x000fe200000e0000 */
[--C-:B------:R-:W-:Y:S01]  /*13580*/  HADD2.F32 R29, -RZ, R90.reuse.H1_H1 ;  /* 0x3000005aff1d7230 */ /* 0x100fe20000004100 */
[----:B------:R-:W-:Y:S01]  /*13590*/  SHF.R.S32.HI R7, RZ, 0x1f, R4 ;  /* 0x0000001fff077819 */ /* 0x000fe20000011404 */
[----:B------:R-:W-:Y:S01]  /*135a0*/  IMAD.SHL.U32 R5, R4, 0x8, RZ ;  /* 0x0000000804057824 */ /* 0x000fe200078e00ff */
[C---:B------:R-:W-:Y:S01]  /*135b0*/  LOP3.LUT R6, R42.reuse, 0x38, R213, 0xf8, !PT ;  /* 0x000000382a067812 */ /* 0x040fe200078ef8d5 */
[----:B------:R-:W-:Y:S01]  /*135c0*/  HADD2.F32 R90, -RZ, R90.H0_H0 ;  /* 0x2000005aff5a7230 */ /* 0x000fe20000004100 */
[----:B------:R-:W-:Y:S01]  /*135d0*/  LEA.HI R7, R7, R4, RZ, 0x3 ;  /* 0x0000000407077211 */ /* 0x000fe200078f18ff */
[----:B------:R-:W-:Y:S01]  /*135e0*/  HADD2.F32 R92, -RZ, R92.H0_H0 ;  /* 0x2000005cff5c7230 */ /* 0x000fe20000004100 */
[----:B------:R-:W-:-:S02]  /*135f0*/  LOP3.LUT R4, R42, 0x38, R5, 0xf8, !PT ;  /* 0x000000382a047812 */ /* 0x000fc400078ef805 */
[----:B------:R-:W-:Y:S02]  /*13600*/  SHF.L.U32 R7, R7, 0xa, RZ ;  /* 0x0000000a07077819 */ /* 0x000fe400000006ff */
[----:B------:R-:W-:Y:S02]  /*13610*/  LOP3.LUT R8, R4, R45, RZ, 0x3c, !PT ;  /* 0x0000002d04087212 */ /* 0x000fe400078e3cff */
[----:B0-----:R-:W-:Y:S02]  /*13620*/  LOP3.LUT R9, R7, 0x7fffe000, RZ, 0xc0, !PT ;  /* 0x7fffe00007097812 */ /* 0x001fe400078ec0ff */
[----:B-----5:R-:W-:Y:S02]  /*13630*/  LOP3.LUT R6, R46, R6, R45, 0xf6, !PT ;  /* 0x000000062e067212 */ /* 0x020fe400078ef62d */
        /* <DEDUP_REMOVED lines=21> */
[----:B------:R-:W-:Y:S02]  /*13790*/  HADD2.F32 R24, -RZ, R72.H0_H0 ;  /* 0x20000048ff187230 */ /* 0x000fe40000004100 */
[----:B------:R-:W-:Y:S01]  /*137a0*/  FMUL.FTZ R31, R25, R30 ;  /* 0x0000001e191f7220 */ /* 0x000fe20000410000 */
[----:B------:R-:W-:Y:S02]  /*137b0*/  HADD2.F32 R5, -RZ, R4.H0_H0 ;  /* 0x20000004ff057230 */ /* 0x000fe40000004100 */
[C---:B------:R-:W-:Y:S01]  /*137c0*/  FFMA.FTZ R34, R13.reuse, R29, R34 ;  /* 0x0000001d0d227223 */ /* 0x040fe20000010022 */
[----:B------:R-:W-:Y:S01]  /*137d0*/  FFMA.FTZ R32, R13, R28, -R32 ;  /* 0x0000001c0d207223 */ /* 0x000fe20000010820 */
        /* <DEDUP_REMOVED lines=10> */
[----:B------:R-:W-:-:S02]  /*13880*/  HADD2.F32 R27, -RZ, R11.H0_H0 ;  /* 0x2000000bff1b7230 */ /* 0x000fc40000004100 */
[----:B------:R-:W-:Y:S01]  /*13890*/  FFMA.FTZ R29, R14, R30, R29 ;  /* 0x0000001e0e1d7223 */ /* 0x000fe2000001001d */
[----:B------:R-:W-:Y:S02]  /*138a0*/  HADD2.F32 R28, -RZ, R91.H1_H1 ;  /* 0x3000005bff1c7230 */ /* 0x000fe40000004100 */
[-C--:B------:R-:W-:Y:S01]  /*138b0*/  FMUL.FTZ R36, R26, R9.reuse ;  /* 0x000000091a247220 */ /* 0x080fe20000410000 */
[----:B------:R-:W-:Y:S02]  /*138c0*/  HADD2.F32 R21, -RZ, R7.H0_H0 ;  /* 0x20000007ff157230 */ /* 0x000fe40000004100 */
[----:B------:R-:W-:Y:S01]  /*138d0*/  FFMA.FTZ R30, R15, R9, -R24 ;  /* 0x000000090f1e7223 */ /* 0x000fe20000010818 */
[----:B------:R-:W-:Y:S02]  /*138e0*/  HADD2.F32 R14, -RZ, R93.H1_H1 ;  /* 0x3000005dff0e7230 */ /* 0x000fe40000004100 */
[----:B------:R-:W-:Y:S01]  /*138f0*/  FMUL.FTZ R38, R27, R28 ;  /* 0x0000001c1b267220 */ /* 0x000fe20000410000 */
[----:B------:R-:W-:-:S02]  /*13900*/  HADD2.F32 R11, -RZ, R11.H1_H1 ;  /* 0x3000000bff0b7230 */ /* 0x000fc40000004100 */
[----:B------:R-:W-:Y:S01]  /*13910*/  FFMA.FTZ R36, R15, R13, R36 ;  /* 0x0000000d0f247223 */ /* 0x000fe20000010024 */
[----:B------:R-:W-:Y:S02]  /*13920*/  HADD2.F32 R26, -RZ, R66.H0_H0 ;  /* 0x20000042ff1a7230 */ /* 0x000fe40000004100 */
[-C--:B------:R-:W-:Y:S01]  /*13930*/  FMUL.FTZ R27, R27, R14.reuse ;  /* 0x0000000e1b1b7220 */ /* 0x080fe20000410000 */
[----:B------:R-:W-:Y:S02]  /*13940*/  HADD2.F32 R24, -RZ, R74.H0_H0 ;  /* 0x2000004aff187230 */ /* 0x000fe40000004100 */
[----:B------:R-:W-:Y:S01]  /*13950*/  FFMA.FTZ R38, R21, R14, -R38 ;  /* 0x0000000e15267223 */ /* 0x000fe20000010826 */
[----:B------:R-:W-:Y:S02]  /*13960*/  HADD2.F32 R7, -RZ, R7.H1_H1 ;  /* 0x30000007ff077230 */ /* 0x000fe40000004100 */
[----:B------:R-:W-:Y:S01]  /*13970*/  FMUL.FTZ R40, R11, R26 ;  /* 0x0000001a0b287220 */ /* 0x000fe20000410000 */
[----:B------:R-:W-:-:S02]  /*13980*/  HADD2.F32 R8, -RZ, R8.H1_H1 ;  /* 0x30000008ff087230 */ /* 0x000fc40000004100 */
[----:B------:R-:W-:Y:S01]  /*13990*/  FMUL.FTZ R14, R11, R24 ;  /* 0x000000180b0e7220 */ /* 0x000fe20000410000 */
[----:B------:R-:W-:Y:S02]  /*139a0*/  HADD2.F32 R10, -RZ, R10.H1_H1 ;  /* 0x3000000aff0a7230 */ /* 0x000fe40000004100 */
[----:B------:R-:W-:Y:S01]  /*139b0*/  FFMA.FTZ R25, R5, R90, R25 ;  /* 0x0000005a05197223 */ /* 0x000fe20000010019 */
[----:B------:R-:W-:Y:S02]  /*139c0*/  HADD2.F32 R11, -RZ, R37.H0_H0 ;  /* 0x20000025ff0b7230 */ /* 0x000fe40000004100 */
[----:B------:R-:W-:Y:S01]  /*139d0*/  FFMA.FTZ R27, R21, R28, R27 ;  /* 0x0000001c151b7223 */ /* 0x000fe2000001001b */
        /* <DEDUP_REMOVED lines=25> */
.L_x_2520:
[----:B------:R-:W-:Y:S05]  /*13b70*/  BSYNC B1 ;  /* 0x0000000000017941 */ /* 0x000fea0003800000 */
.L_x_2519:
[----:B------:R-:W-:Y:S05]  /*13b80*/  @P1 BRA `(.L_x_2474) ;  /* 0x0000000400981947 */ /* 0x000fea0003800000 */
[----:B------:R-:W-:Y:S01]  /*13b90*/  LEA.HI R0, R0, R212, RZ, 0x6 ;  /* 0x000000d400007211 */ /* 0x000fe200078f30ff */
[----:B------:R-:W-:Y:S01]  /*13ba0*/  HADD2.F32 R25, -RZ, R86.H1_H1 ;  /* 0x30000056ff197230 */ /* 0x000fe20000004100 */
[----:B------:R-:W-:Y:S01]  /*13bb0*/  LEA.HI R20, R43, R20, RZ, 0x1d ;  /* 0x000000142b147211 */ /* 0x000fe200078fe8ff */
[--C-:B------:R-:W-:Y:S01]  /*13bc0*/  HADD2.F32 R26, -RZ, R84.reuse.H1_H1 ;  /* 0x30000054ff1a7230 */ /* 0x100fe20000004100 */
[----:B-1----:R-:W-:Y:S01]  /*13bd0*/  LOP3.LUT R4, R42, 0x38, R3, 0xf8, !PT ;  /* 0x000000382a047812 */ /* 0x002fe200078ef803 */
[----:B------:R-:W-:Y:S01]  /*13be0*/  IMAD.SHL.U32 R0, R0, 0x80, RZ ;  /* 0x0000008000007824 */ /* 0x000fe200078e00ff */
[----:B------:R-:W-:Y:S01]  /*13bf0*/  SHF.R.S32.HI R3, RZ, 0x1f, R20 ;  /* 0x0000001fff037819 */ /* 0x000fe20000011414 */
[----:B------:R-:W-:Y:S01]  /*13c00*/  HADD2.F32 R84, -RZ, R84.H0_H0 ;  /* 0x20000054ff547230 */ /* 0x000fe20000004100 */
[----:B------:R-:W-:Y:S01]  /*13c10*/  LOP3.LUT R5, R4, R45, RZ, 0x3c, !PT ;  /* 0x0000002d04057212 */ /* 0x000fe200078e3cff */
[----:B------:R-:W-:Y:S01]  /*13c20*/  HADD2.F32 R86, -RZ, R86.H0_H0 ;  /* 0x20000056ff567230 */ /* 0x000fe20000004100 */
[----:B------:R-:W-:-:S02]  /*13c30*/  LEA.HI R3, R3, R20, RZ, 0x3 ;  /* 0x0000001403037211 */ /* 0x000fc400078f18ff */
[----:B------:R-:W-:Y:S02]  /*13c40*/  LOP3.LUT R4, R0, 0xffffe000, RZ, 0xc0, !PT ;  /* 0xffffe00000047812 */ /* 0x000fe400078ec0ff */
[----:B------:R-:W-:Y:S01]  /*13c50*/  SHF.L.U32 R0, R20, 0x3, RZ ;  /* 0x0000000314007819 */ /* 0x000fe200000006ff */
[----:B------:R-:W-:Y:S01]  /*13c60*/  IMAD.SHL.U32 R3, R3, 0x400, RZ ;  /* 0x0000040003037824 */ /* 0x000fe200078e00ff */
[----:B------:R-:W-:Y:S02]  /*13c70*/  R2UR UR4, R47 ;  /* 0x000000002f0472ca */ /* 0x000fe400000e0000 */
[----:B------:R-:W-:Y:S02]  /*13c80*/  LOP3.LUT R0, R42, 0x38, R0, 0xf8, !PT ;  /* 0x000000382a007812 */ /* 0x000fe400078ef800 */
[----:B------:R-:W-:Y:S02]  /*13c90*/  LOP3.LUT R3, R3, 0x7fffe000, RZ, 0xc0, !PT ;  /* 0x7fffe00003037812 */ /* 0x000fe400078ec0ff */
[----:B------:R-:W-:-:S02]  /*13ca0*/  LOP3.LUT R0, R0, R45, RZ, 0x3c, !PT ;  /* 0x0000002d00007212 */ /* 0x000fc400078e3cff */
[--C-:B-----5:R-:W-:Y:S02]  /*13cb0*/  IADD3 R4, R5, R4, R46.reuse ;  /* 0x0000000405047210 */ /* 0x120fe40007ffe02e */
[----:B------:R-:W-:Y:S02]  /*13cc0*/  IADD3 R3, R0, R3, R46 ;  /* 0x0000000300037210 */ /* 0x000fe40007ffe02e */
[----:B------:R-:W-:Y:S02]  /*13cd0*/  SHF.R.U32.HI R27, RZ, 0x10, R69 ;  /* 0x00000010ff1b7819 */ /* 0x000fe40000011645 */
[----:B------:R-:W-:Y:S01]  /*13ce0*/  LEA R36, R4, UR4, 0x1 ;  /* 0x0000000404247c11 */ /* 0x000fe2000f8e08ff */
[----:B------:R-:W-:Y:S01]  /*13cf0*/  IMAD R3, R3, 0x2, R16 ;  /* 0x0000000203037824 */ /* 0x000fe200078e0210 */
[--C-:B------:R-:W-:Y:S01]  /*13d00*/  SHF.R.U64 R35, R76, 0x10, R77.reuse ;  /* 0x000000104c237819 */ /* 0x100fe2000000124d */
[----:B------:R-:W-:Y:S01]  /*13d10*/  HADD2.F32 R27, -RZ, R27.H0_H0 ;  /* 0x2000001bff1b7230 */ /* 0x000fe20000004100 */
[----:B------:R-:W-:Y:S01]  /*13d20*/  SHF.R.U32.HI R76, RZ, 0x10, R77 ;  /* 0x00000010ff4c7819 */ /* 0x000fe2000001164d */
[----:B------:R-:W1:Y:S01]  /*13d30*/  LDS.128 R4, [R36] ;  /* 0x0000000024047984 */ /* 0x000e620000000c00 */
[----:B------:R-:W-:-:S02]  /*13d40*/  SHF.R.U64 R34, R78, 0x10, R79 ;  /* 0x000000104e227819 */ /* 0x000fc4000000124f */
[----:B------:R-:W-:Y:S01]  /*13d50*/  SHF.R.U64 R32, R70, 0x10, R71 ;  /* 0x0000001046207819 */ /* 0x000fe20000001247 */
[----:B0-----:R-:W0:Y:S01]  /*13d60*/  LDS.128 R8, [R3+0x14400] ;  /* 0x0144000003087984 */ /* 0x001e220000000c00 */
[----:B------:R-:W-:Y:S02]  /*13d70*/  SHF.R.U32.HI R78, RZ, 0x10, R79 ;  /* 0x00000010ff4e7819 */ /* 0x000fe4000001164f */
[----:B------:R-:W-:Y:S02]  /*13d80*/  SHF.R.U32.HI R70, RZ, 0x10, R71 ;  /* 0x00000010ff467819 */ /* 0x000fe40000011647 */
[----:B------:R-:W-:Y:S01]  /*13d90*/  SHF.R.U64 R33, R68, 0x10, R69 ;  /* 0x0000001044217819 */ /* 0x000fe20000001245 */
[--C-:B-1----:R-:W-:Y:S02]  /*13da0*/  HADD2.F32 R12, -RZ, R5.reuse.H0_H0 ;  /* 0x20000005ff0c7230 */ /* 0x102fe40000004100 */
[----:B------:R-:W-:Y:S02]  /*13db0*/  HADD2.F32 R5, -RZ, R5.H1_H1 ;  /* 0x30000005ff057230 */ /* 0x000fe40000004100 */
[----:B0-----:R-:W-:-:S02]  /*13dc0*/  HADD2.F32 R15, -RZ, R9.H0_H0 ;  /* 0x20000009ff0f7230 */ /* 0x001fc40000004100 */
[----:B------:R-:W-:Y:S02]  /*13dd0*/  HADD2.F32 R20, -RZ, R9.H1_H1 ;  /* 0x30000009ff147230 */ /* 0x000fe40000004100 */
[----:B------:R-:W-:Y:S02]  /*13de0*/  HADD2.F32 R9, -RZ, R8.H0_H0 ;  /* 0x20000008ff097230 */ /* 0x000fe40000004100 */
[CC--:B------:R-:W-:Y:S01]  /*13df0*/  FMUL.FTZ R29, R15.reuse, R26.reuse ;  /* 0x0000001a0f1d7220 */ /* 0x0c0fe20000410000 */
[----:B------:R-:W-:Y:S01]  /*13e00*/  FMUL.FTZ R31, R15, R25 ;  /* 0x000000190f1f7220 */ /* 0x000fe20000410000 */
[----:B------:R-:W-:Y:S02]  /*13e10*/  HADD2.F32 R15, -RZ, R76.H0_H0 ;  /* 0x2000004cff0f7230 */ /* 0x000fe40000004100 */
[----:B------:R-:W-:Y:S01]  /*13e20*/  FMUL.FTZ R28, R20, R27 ;  /* 0x0000001b141c7220 */ /* 0x000fe20000410000 */
[C---:B------:R-:W-:Y:S01]  /*13e30*/  FFMA.FTZ R29, R12.reuse, R25, -R29 ;  /* 0x000000190c1d7223 */ /* 0x040fe2000001081d */
[----:B------:R-:W-:Y:S01]  /*13e40*/  FFMA.FTZ R31, R12, R26, R31 ;  /* 0x0000001a0c1f7223 */ /* 0x000fe2000001001f */
[----:B------:R-:W-:-:S02]  /*13e50*/  HADD2.F32 R0, -RZ, R4.H0_H0 ;  /* 0x20000004ff007230 */ /* 0x000fc40000004100 */
[-C--:B------:R-:W-:Y:S01]  /*13e60*/  FMUL.FTZ R12, R20, R15.reuse ;  /* 0x0000000f140c7220 */ /* 0x080fe20000410000 */
[----:B------:R-:W-:Y:S01]  /*13e70*/  FFMA.FTZ R28, R5, R15, -R28 ;  /* 0x0000000f051c7223 */ /* 0x000fe2000001081c */
[C---:B------:R-:W-:Y:S01]  /*13e80*/  FMUL.FTZ R15, R9.reuse, R84 ;  /* 0x00000054090f7220 */ /* 0x040fe20000410000 */
[----:B------:R-:W-:Y:S02]  /*13e90*/  HADD2.F32 R21, -RZ, R10.H0_H0 ;  /* 0x2000000aff157230 */ /* 0x000fe40000004100 */
[-C--:B------:R-:W-:Y:S01]  /*13ea0*/  FMUL.FTZ R9, R9, R86.reuse ;  /* 0x0000005609097220 */ /* 0x080fe20000410000 */
[----:B------:R-:W-:Y:S02]  /*13eb0*/  HADD2.F32 R20, -RZ, R85.H0_H0 ;  /* 0x20000055ff147230 */ /* 0x000fe40000004100 */
[----:B------:R-:W-:Y:S01]  /*13ec0*/  FFMA.FTZ R26, R5, R27, R12 ;  /* 0x0000001b051a7223 */ /* 0x000fe2000001000c */
[----:B------:R-:W-:Y:S02]  /*13ed0*/  HADD2.F32 R12, -RZ, R87.H0_H0 ;  /* 0x20000057ff0c7230 */ /* 0x000fe40000004100 */
[----:B------:R-:W-:Y:S01]  /*13ee0*/  FFMA.FTZ R15, R0, R86, -R15 ;  /* 0x00000056000f7223 */ /* 0x000fe2000001080f */
[----:B------:R-:W-:-:S02]  /*13ef0*/  HADD2.F32 R13, -RZ, R6.H0_H0 ;  /* 0x20000006ff0d7230 */ /* 0x000fc40000004100 */
        /* <DEDUP_REMOVED lines=9> */
[----:B------:R-:W-:Y:S02]  /*13f90*/  HADD2.F32 R11, -RZ, R11.H1_H1 ;  /* 0x3000000bff0b7230 */ /* 0x000fe40000004100 */
[-C--:B------:R-:W-:Y:S01]  /*13fa0*/  FMUL.FTZ R24, R24, R87.reuse ;  /* 0x0000005718187220 */ /* 0x080fe20000410000 */
[----:B------:R-:W-:Y:S02]  /*13fb0*/  HADD2.F32 R12, -RZ, R70.H0_H0 ;  /* 0x20000046ff0c7230 */ /* 0x000fe40000004100 */
[----:B------:R-:W-:Y:S01]  /*13fc0*/  FFMA.FTZ R30, R13, R20, R30 ;  /* 0x000000140d1e7223 */ /* 0x000fe2000001001e */
[----:B------:R-:W-:Y:S02]  /*13fd0*/  HADD2.F32 R0, -RZ, R78.H0_H0 ;  /* 0x2000004eff007230 */ /* 0x000fe40000004100 */
[----:B------:R-:W-:Y:S01]  /*13fe0*/  FFMA.FTZ R87, R14, R87, -R5 ;  /* 0x000000570e577223 */ /* 0x000fe20000010805 */
[----:B------:R-:W-:-:S02]  /*13ff0*/  HADD2.F32 R7, -RZ, R7.H1_H1 ;  /* 0x30000007ff077230 */ /* 0x000fc40000004100 */
[----:B------:R-:W-:Y:S01]  /*14000*/  FFMA.FTZ R24, R14, R85, R24 ;  /* 0x000000550e187223 */ /* 0x000fe20000010018 */
[----:B------:R-:W-:Y:S02]  /*14010*/  HADD2.F32 R10, -RZ, R10.H1_H1 ;  /* 0x3000000aff0a7230 */ /* 0x000fe40000004100 */
[C---:B------:R-:W-:Y:S01]  /*14020*/  FMUL.FTZ R20, R11.reuse, R12 ;  /* 0x0000000c0b147220 */ /* 0x040fe20000410000 */
[----:B------:R-:W-:Y:S02]  /*14030*/  HADD2.F32 R13, -RZ, R32.H0_H0 ;  /* 0x20000020ff0d7230 */ /* 0x000fe40000004100 */
[-C--:B------:R-:W-:Y:S01]  /*14040*/  FMUL.FTZ R14, R11, R0.reuse ;  /* 0x000000000b0e7220 */ /* 0x080fe20000410000 */
[----:B------:R-:W-:Y:S02]  /*14050*/  HADD2.F32 R9, -RZ, R34.H0_H0 ;  /* 0x20000022ff097230 */ /* 0x000fe40000004100 */
[----:B------:R-:W-:Y:S01]  /*14060*/  FFMA.FTZ R20, R7, R0, -R20 ;  /* 0x0000000007147223 */ /* 0x000fe20000010814 */
[----:B------:R-:W-:-:S02]  /*14070*/  HADD2.F32 R8, -RZ, R8.H1_H1 ;  /* 0x30000008ff087230 */ /* 0x000fc40000004100 */
[C---:B------:R-:W-:Y:S01]  /*14080*/  FMUL.FTZ R25, R10.reuse, R13 ;  /* 0x0000000d0a197220 */ /* 0x040fe20000410000 */
        /* <DEDUP_REMOVED lines=22> */
.L_x_2474:
[----:B------:R-:W-:Y:S05]  /*141f0*/  BSYNC B0 ;  /* 0x0000000000007941 */ /* 0x000fea0003800000 */
.L_x_2422:
        /* <DEDUP_REMOVED lines=8> */
.L_x_2420:
[----:B------:R-:W2:Y:S02]  /*14280*/  LDL R0, [R1+0x60] ;  /* 0x0000600001007983 */ /* 0x000ea40000100800 */
[----:B--2---:R-:W-:-:S13]  /*14290*/  R2UR UR4, R0 ;  /* 0x00000000000472ca */ /* 0x004fda00000e0000 */
[----:B------:R-:W-:-:S04]  /*142a0*/  MOV R0, UR4 ;  /* 0x0000000400007c02 */ /* 0x000fc80008000f00 */
[----:B------:R-:W-:-:S13]  /*142b0*/  ISETP.NE.AND P0, PT, R0, 0x3, PT ;  /* 0x000000030000780c */ /* 0x000fda0003f05270 */
[----:B------:R-:W-:Y:S05]  /*142c0*/  @!P0 BRA `(.L_x_2521) ;  /* 0x0000000000048947 */ /* 0x000fea0003800000 */
[----:B------:R-:W-:Y:S01]  /*142d0*/  BPT.TRAP 0x1 ;  /* 0x000000040000795c */ /* 0x000fe20000300000 */
.L_x_2521:
[----:B------:R-:W-:Y:S01]  /*142e0*/  IMAD R0, R214, 0x8, R16 ;  /* 0x00000008d6007824 */ /* 0x000fe200078e0210 */
[----:B01----:R-:W-:-:S04]  /*142f0*/  SHF.L.U32 R3, R219, 0x1f, RZ ;  /* 0x0000001fdb037819 */ /* 0x003fc800000006ff */
[----:B------:R0:W1:Y:S01]  /*14300*/  SYNCS.PHASECHK.TRANS64.TRYWAIT P2, [R0+URZ+0x38830], R3 ;  /* 0x03883003000075a7 */ /* 0x000062000804017f */
[----:B------:R-:W-:Y:S05]  /*14310*/  @!P0 BRA `(.L_x_2522) ;  /* 0x0000000000048947 */ /* 0x000fea0003800000 */
[----:B------:R-:W-:Y:S01]  /*14320*/  BPT.TRAP 0x1 ;  /* 0x000000040000795c */ /* 0x000fe20000300000 */
.L_x_2522:
[----:B---34-:R-:W2:Y:S01]  /*14330*/  S2R R4, SR_TID.X ;  /* 0x0000000000047919 */ /* 0x018ea20000002100 */
[----:B------:R-:W-:Y:S01]  /*14340*/  IMAD.MOV.U32 R151, RZ, RZ, RZ ;  /* 0x000000ffff977224 */ /* 0x000fe200078e00ff */
[----:B--2---:R-:W-:-:S04]  /*14350*/  LOP3.LUT R4, R4, 0x7f, RZ, 0xc0, !PT ;  /* 0x0000007f04047812 */ /* 0x004fc800078ec0ff */
[----:B------:R-:W-:Y:S01]  /*14360*/  ISETP.NE.AND P1, PT, R4, RZ, PT ;  /* 0x000000ff0400720c */ /* 0x000fe20003f25270 */
[----:B-1----:R-:W-:-:S12]  /*14370*/  @P2 BRA `(.L_x_2523) ;  /* 0x0000000000082947 */ /* 0x002fd80003800000 */
[----:B------:R-:W1:Y:S02]  /*14380*/  SYNCS.PHASECHK.TRANS64.TRYWAIT P2, [R0+URZ+0x38830], R3 ;  /* 0x03883003000075a7 */ /* 0x000e64000804017f */
[----:B-1----:R-:W-:Y:S05]  /*14390*/  @!P2 BRA `(.L_x_2524) ;  /* 0x000001b000c0a947 */ /* 0x002fea0003800000 */
.L_x_2523:
[----:B------:R-:W-:Y:S05]  /*143a0*/  WARPSYNC.ALL ;  /* 0x0000000000007948 */ /* 0x000fea0003800000 */
[----:B01----:R-:W-:Y:S01]  /*143b0*/  IADD3 R3, R16, 0x24400, RZ ;  /* 0x0002440010037810 */ /* 0x003fe20007ffe0ff */
[----:B------:R-:W-:Y:S01]  /*143c0*/  IMAD.MOV.U32 R5, RZ, RZ, 0x40000040 ;  /* 0x40000040ff057424 */ /* 0x000fe200078e00ff */
[----:B------:R-:W-:Y:S01]  /*143d0*/  R2UR UR20, R2 ;  /* 0x00000000021472ca */ /* 0x000fe200000e0000 */
[----:B------:R-:W-:Y:S01]  /*143e0*/  WARPGROUP.ARRIVE ;  /* 0x00000000000079c5 */ /* 0x000fe20000000000 */
[----:B------:R-:W-:Y:S01]  /*143f0*/  SHF.R.U32.HI R3, RZ, 0x4, R3 ;  /* 0x00000004ff037819 */ /* 0x000fe20000011603 */
[----:B------:R-:W-:Y:S01]  /*14400*/  UMOV UR5, 0x40000040 ;  /* 0x4000004000057882 */ /* 0x000fe20000000000 */
[----:B------:R-:W-:Y:S01]  /*14410*/  R2UR UR7, R5 ;  /* 0x00000000050772ca */ /* 0x000fe200000e0000 */
[----:B------:R-:W-:Y:S01]  /*14420*/  UMOV UR17, UR5 ;  /* 0x0000000500117c82 */ /* 0x000fe20008000000 */
[----:B------:R-:W-:Y:S01]  /*14430*/  LOP3.LUT R3, R3, 0x3fff, RZ, 0xc0, !PT ;  /* 0x00003fff03037812 */ /* 0x000fe200078ec0ff */
[----:B------:R-:W-:Y:S01]  /*14440*/  IMAD.MOV.U32 R7, RZ, RZ, 0x40000040 ;  /* 0x40000040ff077424 */ /* 0x000fe200078e00ff */
[----:B------:R-:W-:Y:S01]  /*14450*/  MOV R11, UR5 ;  /* 0x00000005000b7c02 */ /* 0x000fe20008000f00 */
[----:B------:R-:W-:Y:S01]  /*14460*/  UMOV UR9, UR17 ;  /* 0x0000001100097c82 */ /* 0x000fe20008000000 */
[----:B------:R-:W-:Y:S01]  /*14470*/  LOP3.LUT R223, R3, 0x10000, RZ, 0xfc, !PT ;  /* 0x0001000003df7812 */ /* 0x000fe200078efcff */
[----:B------:R-:W-:Y:S01]  /*14480*/  UMOV UR13, UR17 ;  /* 0x00000011000d7c82 */ /* 0x000fe20008000000 */
[----:B------:R-:W-:Y:S01]  /*14490*/  MOV R3, 0x40000040 ;  /* 0x4000004000037802 */ /* 0x000fe20000000f00 */
[----:B------:R-:W-:Y:S01]  /*144a0*/  ULOP3.LUT UR20, UR20, 0x10000, URZ, 0xfc, !UPT ;  /* 0x0001000014147892 */ /* 0x000fe2000f8efc3f */
[----:B------:R-:W-:Y:S01]  /*144b0*/  R2UR UR11, R7 ;  /* 0x00000000070b72ca */ /* 0x000fe200000e0000 */
[----:B------:R-:W-:Y:S01]  /*144c0*/  IMAD R4, R214, 0xa00, R223 ;  /* 0x00000a00d6047824 */ /* 0x000fe200078e02df */
[----:B------:R-:W-:Y:S01]  /*144d0*/  MOV R7, 0x40000040 ;  /* 0x4000004000077802 */ /* 0x000fe20000000f00 */
[----:B------:R-:W-:Y:S01]  /*144e0*/  IMAD.MOV.U32 R9, RZ, RZ, 0x40000040 ;  /* 0x40000040ff097424 */ /* 0x000fe200078e00ff */
[----:B------:R-:W-:Y:S01]  /*144f0*/  UMOV UR25, 0x40000040 ;  /* 0x4000004000197882 */ /* 0x000fe20000000000 */
[C---:B------:R-:W-:Y:S01]  /*14500*/  VIADD R2, R4.reuse, 0x80 ;  /* 0x0000008004027836 */ /* 0x040fe20000000000 */
[C---:B------:R-:W-:Y:S01]  /*14510*/  R2UR UR6, R4.reuse ;  /* 0x00000000040672ca */ /* 0x040fe200000e0000 */
[----:B------:R-:W-:Y:S01]  /*14520*/  UMOV UR4, UR20 ;  /* 0x0000001400047c82 */ /* 0x000fe20008000000 */
[----:B------:R-:W-:Y:S01]  /*14530*/  VIADD R6, R4, 0x100 ;  /* 0x0000010004067836 */ /* 0x000fe20000000000 */
[----:B------:R-:W-:Y:S01]  /*14540*/  UMOV UR16, UR4 ;  /* 0x0000000400107c82 */ /* 0x000fe20008000000 */
[----:B------:R-:W-:Y:S01]  /*14550*/  IMAD.U32 R10, RZ, RZ, UR4 ;  /* 0x00000004ff0a7e24 */ /* 0x000fe2000f8e00ff */
[----:B------:R-:W-:Y:S01]  /*14560*/  UMOV UR8, UR16 ;  /* 0x0000001000087c82 */ /* 0x000fe20008000000 */
[----:B------:R-:W-:Y:S01]  /*14570*/  UMOV UR12, UR16 ;  /* 0x00000010000c7c82 */ /* 0x000fe20008000000 */
[----:B------:R-:W-:Y:S01]  /*14580*/  R2UR UR10, R6 ;  /* 0x00000000060a72ca */ /* 0x000fe200000e0000 */
[C---:B------:R-:W-:Y:S01]  /*14590*/  VIADD R8, R4.reuse, 0x2 ;  /* 0x0000000204087836 */ /* 0x040fe20000000000 */
[----:B------:R-:W-:Y:S01]  /*145a0*/  IADD3 R6, R4, 0x200, RZ ;  /* 0x0000020004067810 */ /* 0x000fe20007ffe0ff */
[----:B------:R0:W-:Y:S01]  /*145b0*/  STL.64 [R1+0x48], R10 ;  /* 0x0000480a01007387 */ /* 0x0001e20000100a00 */
[----:B------:R-:W-:Y:S01]  /*145c0*/  R2UR UR19, R7 ;  /* 0x00000000071372ca */ /* 0x000fe200000e0000 */
[----:B------:R-:W-:Y:S01]  /*145d0*/  IMAD.MOV.U32 R7, RZ, RZ, 0x40000040 ;  /* 0x40000040ff077424 */ /* 0x000fe200078e00ff */
[----:B------:R-:W-:Y:S01]  /*145e0*/  HGMMA.64x16x16.F32 R56, gdesc[UR4], RZ, !UPT, gsb0 ;  /* 0x00200000043879f0 */ /* 0x000fe2000c0008ff */
[----:B------:R-:W-:Y:S01]  /*145f0*/  R2UR UR6, R2 ;  /* 0x00000000020672ca */ /* 0x000fe200000e0000 */
[----:B------:R-:W-:Y:S01]  /*14600*/  UMOV UR4, UR16 ;  /* 0x0000001000047c82 */ /* 0x000fe20008000000 */
[----:B------:R-:W-:Y:S01]  /*14610*/  R2UR UR7, R3 ;  /* 0x00000000030772ca */ /* 0x000fe200000e0000 */
[----:B------:R-:W-:Y:S01]  /*14620*/  UMOV UR5, UR17 ;  /* 0x0000001100057c82 */ /* 0x000fe20008000000 */
[----:B------:R-:W-:Y:S01]  /*14630*/  VIADD R2, R4, 0x180 ;  /* 0x0000018004027836 */ /* 0x000fe20000000000 */
[----:B------:R-:W-:Y:S01]  /*14640*/  R2UR UR18, R6 ;  /* 0x00000000061272ca */ /* 0x000fe200000e0000 */
[----:B------:R-:W-:Y:S01]  /*14650*/  IMAD.MOV.U32 R3, RZ, RZ, 0x40000040 ;  /* 0x40000040ff037424 */ /* 0x000fe200078e00ff */
[----:B------:R-:W-:Y:S01]  /*14660*/  R2UR UR26, R8 ;  /* 0x00000000081a72ca */ /* 0x000fe200000e0000 */
[----:B------:R-:W-:Y:S01]  /*14670*/  VIADD R6, R4, 0x102 ;  /* 0x0000010204067836 */ /* 0x000fe20000000000 */
[----:B------:R-:W-:Y:S01]  /*14680*/  R2UR UR14, R2 ;  /* 0x00000000020e72ca */ /* 0x000fe200000e0000 */
[C---:B------:R-:W-:Y:S01]  /*14690*/  VIADD R2, R4.reuse, 0x82 ;  /* 0x0000008204027836 */ /* 0x040fe20000000000 */
[----:B------:R-:W-:Y:S01]  /*146a0*/  R2UR UR15, R3 ;  /* 0x00000000030f72ca */ /* 0x000fe200000e0000 */
[----:B------:R-:W-:Y:S01]  /*146b0*/  VIADD R8, R4, 0x4 ;  /* 0x0000000404087836 */ /* 0x000fe20000000000 */
[----:B------:R-:W-:Y:S01]  /*146c0*/  R2UR UR27, R9 ;  /* 0x00000000091b72ca */ /* 0x000fe200000e0000 */
[----:B------:R-:W-:Y:S01]  /*146d0*/  IMAD.MOV.U32 R9, RZ, RZ, 0x40000040 ;  /* 0x40000040ff097424 */ /* 0x000fe200078e00ff */
[----:B------:R-:W-:-:S02]  /*146e0*/  MOV R3, 0x40000040 ;  /* 0x4000004000037802 */ /* 0x000fc40000000f00 */
[----:B0-----:R-:W-:Y:S01]  /*146f0*/  MOV R11, UR25 ;  /* 0x00000019000b7c02 */ /* 0x001fe20008000f00 */
[----:B------:R-:W-:Y:S02]  /*14700*/  WARPGROUP.DEPBAR.LE gsb0, 0x0 ;  /* 0x00008000000079c5 */ /* 0x000fe40000010000 */
[----:B------:R-:W-:-:S06]  /*14710*/  WARPGROUP.ARRIVE ;  /* 0x00000000000079c5 */ /* 0x000fcc0000000000 */
[----:B------:R-:W-:Y:S01]  /*14720*/  HGMMA.64x16x16.F32 R48, gdesc[UR4], RZ, !UPT, gsb0 ;  /* 0x00200000043079f0 */ /* 0x000fe2000c0008ff */
[----:B------:R-:W-:-:S07]  /*14730*/  UIADD3 UR4, UR20, 0x2, URZ ;  /* 0x0000000214047890 */ /* 0x000fce000fffe03f */
[----:B------:R-:W-:Y:S02]  /*14740*/  UMOV UR24, UR4 ;  /* 0x0000000400187c82 */ /* 0x000fe40008000000 */
[----:B------:R-:W-:-:S05]  /*14750*/  IMAD.U32 R10, RZ, RZ, UR24 ;  /* 0x00000018ff0a7e24 */ /* 0x000fca000f8e00ff */
[----:B------:R0:W-:Y:S01]  /*14760*/  STL.64 [R1+0x40], R10 ;  /* 0x0000400a01007387 */ /* 0x0001e20000100a00 */
[----:B------:R-:W-:Y:S02]  /*14770*/  WARPGROUP.DEPBAR.LE gsb0, 0x0 ;  /* 0x00008000000079c5 */ /* 0x000fe40000010000 */
[----:B-----5:R-:W-:-:S06]  /*14780*/  WARPGROUP.ARRIVE ;  /* 0x00000000000079c5 */ /* 0x020fcc0000000000 */
[----:B------:R-:W-:Y:S01]  /*14790*/  HGMMA.64x16x16.F32 R40, gdesc[UR8], RZ, !UPT, gsb0 ;  /* 0x00200000082879f0 */ /* 0x000fe2000c0008ff */
[----:B------:R-:W-:Y:S01]  /*147a0*/  UMOV UR8, UR24 ;  /* 0x0000001800087c82 */ /* 0x000fe20008000000 */
[----:B------:R-:W-:Y:S01]  /*147b0*/  UMOV UR9, UR25 ;  /* 0x0000001900097c82 */ /* 0x000fe20008000000 */
[----:B------:R-:W-:Y:S01]  /*147c0*/  UMOV UR4, UR8 ;  /* 0x0000000800047c82 */ /* 0x000fe20008000000 */
[----:B------:R-:W-:Y:S01]  /*147d0*/  UMOV UR5, UR9 ;  /* 0x0000000900057c82 */ /* 0x000fe20008000000 */
[----:B------:R-:W-:Y:S02]  /*147e0*/  WARPGROUP.DEPBAR.LE gsb0, 0x0 ;  /* 0x00008000000079c5 */ /* 0x000fe40000010000 */
[----:B------:R-:W-:-:S06]  /*147f0*/  WARPGROUP.ARRIVE ;  /* 0x00000000000079c5 */ /* 0x000fcc0000000000 */
[----:B------:R-:W-:Y:S01]  /*14800*/  HGMMA.64x16x16.F32 R32, gdesc[UR12], RZ, !UPT, gsb0 ;  /* 0x002000000c2079f0 */ /* 0x000fe2000c0008ff */
[----:B------:R-:W-:Y:S01]  /*14810*/  R2UR UR14, R2 ;  /* 0x00000000020e72ca */ /* 0x000fe200000e0000 */
[----:B------:R-:W-:Y:S01]  /*14820*/  UMOV UR12, UR8 ;  /* 0x00000008000c7c82 */ /* 0x000fe20008000000 */
[----:B------:R-:W-:Y:S01]  /*14830*/  R2UR UR15, R3 ;  /* 0x00000000030f72ca */ /* 0x000fe200000e0000 */
[----:B------:R-:W-:Y:S01]  /*14840*/  UMOV UR13, UR9 ;  /* 0x00000009000d7c82 */ /* 0x000fe20008000000 */
[----:B------:R-:W-:Y:S02]  /*14850*/  VIADD R2, R4, 0x182 ;  /* 0x0000018204027836 */ /* 0x000fe40000000000 */
[----:B------:R-:W-:-:S03]  /*14860*/  IMAD.MOV.U32 R3, RZ, RZ, 0x40000040 ;  /* 0x40000040ff037424 */ /* 0x000fc600078e00ff */
[----:B------:R-:W-:Y:S01]  /*14870*/  R2UR UR6, R2 ;  /* 0x00000000020672ca */ /* 0x000fe200000e0000 */
[----:B------:R-:W-:Y:S01]  /*14880*/  VIADD R2, R4, 0x84 ;  /* 0x0000008404027836 */ /* 0x000fe20000000000 */
[----:B------:R-:W-:Y:S02]  /*14890*/  R2UR UR7, R3 ;  /* 0x00000000030772ca */ /* 0x000fe400000e0000 */
[----:B------:R-:W-:Y:S01]  /*148a0*/  MOV R3, 0x40000040 ;  /* 0x4000004000037802 */ /* 0x000fe20000000f00 */
        /* <DEDUP_REMOVED lines=20> */
[----:B0-----:R-:W-:Y:S01]  /*149f0*/  MOV R11, UR25 ;  /* 0x00000019000b7c02 */ /* 0x001fe20008000f00 */
[----:B------:R-:W-:Y:S01]  /*14a00*/  IMAD.MOV.U32 R9, RZ, RZ, 0x40000040 ;  /* 0x40000040ff097424 */ /* 0x000fe200078e00ff */
        /* <DEDUP_REMOVED lines=70> */
[----:B------:R-:W-:Y:S01]  /*14e70*/  R2UR UR14, R2 ;  /* 0x00000000020e72ca */ /* 0x000fe200000e0000 */
[----:B------:R-:W-:Y:S01]  /*14e80*/  VIADD R2, R4, 0x300 ;  /* 0x0000030004027836 */ /* 0x000fe20000000000 */
[----:B------:R-:W-:Y:S02]  /*14e90*/  R2UR UR15, R3 ;  /* 0x00000000030f72ca */ /* 0x000fe400000e0000 */
[----:B------:R-:W-:Y:S01]  /*14ea0*/  MOV R3, 0x40000040 ;  /* 0x4000004000037802 */ /* 0x000fe20000000f00 */
        /* <DEDUP_REMOVED lines=230> */
[----:B------:R-:W-:Y:S01]  /*15d10*/  UIADD3 UR4, UR20, 0x800, URZ ;  /* 0x0000080014047890 */ /* 0x000fe2000fffe03f */
[----:B------:R-:W-:Y:S02]  /*15d20*/  R2UR UR6, R2 ;  /* 0x00000000020672ca */ /* 0x000fe400000e0000 */
[----:B------:R-:W-:-:S04]  /*15d30*/  R2UR UR7, R3 ;  /* 0x00000000030772ca */ /* 0x000fc800000e0000 */
[----:B------:R-:W-:Y:S02]  /*15d40*/  UMOV UR24, UR4 ;  /* 0x0000000400187c82 */ /* 0x000fe40008000000 */
[----:B------:R-:W-:Y:S01]  /*15d50*/  IMAD.U32 R10, RZ, RZ, UR24 ;  /* 0x00000018ff0a7e24 */ /* 0x000fe2000f8e00ff */
[----:B------:R-:W-:Y:S02]  /*15d60*/  WARPGROUP.DEPBAR.LE gsb0, 0x0 ;  /* 0x00008000000079c5 */ /* 0x000fe40000010000 */
[----:B------:R-:W-:Y:S01]  /*15d70*/  WARPGROUP.ARRIVE ;  /* 0x00000000000079c5 */ /* 0x000fe20000000000 */
[----:B------:R-:W-:Y:S01]  /*15d80*/  VIADD R2, R4, 0x582 ;  /* 0x0000058204027836 */ /* 0x000fe20000000000 */
[----:B------:R-:W-:Y:S01]  /*15d90*/  MOV R3, 0x40000040 ;  /* 0x4000004000037802 */ /* 0x000fe20000000f00 */
[----:B------:R-:W-:Y:S01]  /*15da0*/  UIADD3 UR56, UR20, 0x804, URZ ;  /* 0x0000080414387890 */ /* 0x000fe2000fffe03f */
[----:B------:R0:W-:Y:S02]  /*15db0*/  STL.64 [R1+0x8], R10 ;  /* 0x0000080a01007387 */ /* 0x0001e40000100a00 */
[----:B------:R-:W-:Y:S01]  /*15dc0*/  HGMMA.64x16x16.F32 R32, gdesc[UR8], R32, gsb0 ;  /* 0x00200000082079f0 */ /* 0x000fe20008000820 */
[----:B------:R-:W-:Y:S01]  /*15dd0*/  UMOV UR8, UR24 ;  /* 0x0000001800087c82 */ /* 0x000fe20008000000 */
[----:B------:R-:W-:Y:S01]  /*15de0*/  UMOV UR9, UR25 ;  /* 0x0000001900097c82 */ /* 0x000fe20008000000 */
[----:B------:R-:W-:Y:S01]  /*15df0*/  UMOV UR16, UR8 ;  /* 0x0000000800107c82 */ /* 0x000fe20008000000 */
[----:B------:R-:W-:Y:S01]  /*15e00*/  UMOV UR17, UR9 ;  /* 0x0000000900117c82 */ /* 0x000fe20008000000 */
[----:B------:R-:W-:Y:S01]  /*15e10*/  UMOV UR4, UR8 ;  /* 0x0000000800047c82 */ /* 0x000fe20008000000 */
[----:B------:R-:W-:Y:S01]  /*15e20*/  UMOV UR5, UR9 ;  /* 0x0000000900057c82 */ /* 0x000fe20008000000 */
[----:B------:R-:W-:Y:S01]  /*15e30*/  UMOV UR57, 0x40000040 ;  /* 0x4000004000397882 */ /* 0x000fe20000000000 */
[----:B------:R-:W-:Y:S01]  /*15e40*/  UIADD3 UR52, UR20, 0x806, URZ ;  /* 0x0000080614347890 */ /* 0x000fe2000fffe03f */
[----:B------:R-:W2:Y:S01]  /*15e50*/  LDL R13, [R1+0x6c] ;  /* 0x00006c00010d7983 */ /* 0x000ea20000100800 */
[----:B------:R-:W-:Y:S01]  /*15e60*/  UMOV UR53, 0x40000040 ;  /* 0x4000004000357882 */ /* 0x000fe20000000000 */
[----:B------:R-:W-:Y:S01]  /*15e70*/  UIADD3 UR48, UR20, 0xc00, URZ ;  /* 0x00000c0014307890 */ /* 0x000fe2000fffe03f */
[----:B------:R-:W-:Y:S01]  /*15e80*/  UMOV UR49, 0x40000040 ;  /* 0x4000004000317882 */ /* 0x000fe20000000000 */
[----:B------:R-:W-:Y:S01]  /*15e90*/  UIADD3 UR44, UR20, 0xc02, URZ ;  /* 0x00000c02142c7890 */ /* 0x000fe2000fffe03f */
[----:B0-----:R-:W3:Y:S01]  /*15ea0*/  LDL R11, [R1+0x68] ;  /* 0x00006800010b7983 */ /* 0x001ee20000100800 */
        /* <DEDUP_REMOVED lines=9> */
[----:B------:R-:W-:Y:S02]  /*15f40*/  R2UR UR10, R6 ;  /* 0x00000000060a72ca */ /* 0x000fe400000e0000 */
[----:B------:R-:W-:Y:S01]  /*15f50*/  R2UR UR11, R7 ;  /* 0x00000000070b72ca */ /* 0x000fe200000e0000 */
[----:B------:R-:W-:-:S02]  /*15f60*/  WARPGROUP.DEPBAR.LE gsb0, 0x0 ;  /* 0x00008000000079c5 */ /* 0x000fc40000010000 */
[----:B------:R-:W-:-:S06]  /*15f70*/  WARPGROUP.ARRIVE ;  /* 0x00000000000079c5 */ /* 0x000fcc0000000000 */
[----:B------:R-:W-:Y:S01]  /*15f80*/  HGMMA.64x16x16.F32 R56, gdesc[UR24], R56, gsb0 ;  /* 0x00200000183879f0 */ /* 0x000fe20008000838 */
[----:B------:R-:W-:Y:S01]  /*15f90*/  R2UR UR26, R8 ;  /* 0x00000000081a72ca */ /* 0x000fe200000e0000 */
[----:B------:R-:W-:Y:S01]  /*15fa0*/  UMOV UR25, 0x40000040 ;  /* 0x4000004000197882 */ /* 0x000fe20000000000 */
[----:B------:R-:W-:Y:S01]  /*15fb0*/  R2UR UR27, R9 ;  /* 0x00000000091b72ca */ /* 0x000fe200000e0000 */
[----:B------:R-:W-:Y:S02]  /*15fc0*/  WARPGROUP.DEPBAR.LE gsb0, 0x0 ;  /* 0x00008000000079c5 */ /* 0x000fe40000010000 */
[----:B------:R-:W-:Y:S01]  /*15fd0*/  WARPGROUP.ARRIVE ;  /* 0x00000000000079c5 */ /* 0x000fe20000000000 */
[C---:B------:R-:W-:Y:S01]  /*15fe0*/  VIADD R6, R4.reuse, 0x602 ;  /* 0x0000060204067836 */ /* 0x040fe20000000000 */
[----:B------:R-:W-:Y:S01]  /*15ff0*/  UMOV UR45, 0x40000040 ;  /* 0x40000040002d7882 */ /* 0x000fe20000000000 */
[----:B------:R-:W-:Y:S01]  /*16000*/  IMAD.MOV.U32 R7, RZ, RZ, 0x40000040 ;  /* 0x40000040ff077424 */ /* 0x000fe200078e00ff */
[----:B------:R-:W-:Y:S01]  /*16010*/  UIADD3 UR40, UR20, 0xc04, URZ ;  /* 0x00000c0414287890 */ /* 0x000fe2000fffe03f */
[----:B------:R-:W-:Y:S01]  /*16020*/  VIADD R8, R4, 0x504 ;  /* 0x0000050404087836 */ /* 0x000fe20000000000 */
[----:B------:R-:W-:Y:S01]  /*16030*/  HGMMA.64x16x16.F32 R48, gdesc[UR16], R48, gsb0 ;  /* 0x00200000103079f0 */ /* 0x000fe20008000830 */
[----:B------:R-:W-:Y:S01]  /*16040*/  UMOV UR41, 0x40000040 ;  /* 0x4000004000297882 */ /* 0x000fe20000000000 */
[----:B------:R-:W-:Y:S01]  /*16050*/  UIADD3 UR36, UR20, 0xc06, URZ ;  /* 0x00000c0614247890 */ /* 0x000fe2000fffe03f */
[----:B------:R-:W-:Y:S01]  /*16060*/  MOV R15, UR25 ;  /* 0x00000019000f7c02 */ /* 0x000fe20008000f00 */
[----:B------:R-:W-:-:S02]  /*16070*/  WARPGROUP.DEPBAR.LE gsb0, 0x0 ;  /* 0x00008000000079c5 */ /* 0x000fc40000010000 */
[----:B------:R-:W-:-:S06]  /*16080*/  WARPGROUP.ARRIVE ;  /* 0x00000000000079c5 */ /* 0x000fcc0000000000 */
[----:B------:R-:W-:Y:S01]  /*16090*/  HGMMA.64x16x16.F32 R40, gdesc[UR12], R40, gsb0 ;  /* 0x002000000c2879f0 */ /* 0x000fe20008000828 */
[----:B------:R-:W-:-:S07]  /*160a0*/  UIADD3 UR12, UR20, 0x802, URZ ;  /* 0x00000802140c7890 */ /* 0x000fce000fffe03f */
[----:B------:R-:W-:Y:S01]  /*160b0*/  UMOV UR24, UR12 ;  /* 0x0000000c00187c82 */ /* 0x000fe20008000000 */
[----:B------:R-:W-:Y:S01]  /*160c0*/  R2UR UR18, R2 ;  /* 0x00000000021272ca */ /* 0x000fe200000e0000 */
[----:B------:R-:W-:Y:S02]  /*160d0*/  WARPGROUP.DEPBAR.LE gsb0, 0x0 ;  /* 0x00008000000079c5 */ /* 0x000fe40000010000 */
[----:B------:R-:W-:Y:S01]  /*160e0*/  WARPGROUP.ARRIVE ;  /* 0x00000000000079c5 */ /* 0x000fe20000000000 */
[----:B------:R-:W-:Y:S01]  /*160f0*/  R2UR UR19, R3 ;  /* 0x00000000031372ca */ /* 0x000fe200000e0000 */
[----:B------:R-:W-:Y:S01]  /*16100*/  IMAD.MOV.U32 R9, RZ, RZ, 0x40000040 ;  /* 0x40000040ff097424 */ /* 0x000fe200078e00ff */
[----:B------:R-:W-:Y:S01]  /*16110*/  R2UR UR14, R6 ;  /* 0x00000000060e72ca */ /* 0x000fe200000e0000 */
[----:B------:R-:W-:Y:S01]  /*16120*/  UMOV UR37, 0x40000040 ;  /* 0x4000004000257882 */ /* 0x000fe20000000000 */
[----:B------:R-:W-:Y:S01]  /*16130*/  R2UR UR15, R7 ;  /* 0x00000000070f72ca */ /* 0x000fe200000e0000 */
[----:B------:R-:W-:Y:S01]  /*16140*/  HGMMA.64x16x16.F32 R32, gdesc[UR4], R32, gsb0 ;  /* 0x00200000042079f0 */ /* 0x000fe20008000820 */
[----:B------:R-:W-:Y:S01]  /*16150*/  R2UR UR58, R8 ;  /* 0x00000000083a72ca */ /* 0x000fe200000e0000 */
[----:B------:R-:W-:Y:S01]  /*16160*/  IMAD.U32 R14, RZ, RZ, UR24 ;  /* 0x00000018ff0e7e24 */ /* 0x000fe2000f8e00ff */
[----:B------:R-:W-:-:S02]  /*16170*/  WARPGROUP.DEPBAR.LE gsb0, 0x0 ;  /* 0x00008000000079c5 */ /* 0x000fc40000010000 */
        /* <DEDUP_REMOVED lines=12> */
[----:B------:R-:W-:Y:S01]  /*16240*/  UMOV UR12, UR4 ;  /* 0x00000004000c7c82 */ /* 0x000fe20008000000 */
[----:B------:R-:W-:Y:S01]  /*16250*/  UMOV UR13, UR5 ;  /* 0x00000005000d7c82 */ /* 0x000fe20008000000 */
[----:B------:R-:W-:Y:S01]  /*16260*/  VIADD R2, R4, 0x682 ;  /* 0x0000068204027836 */ /* 0x000fe20000000000 */
[----:B------:R-:W-:Y:S02]  /*16270*/  WARPGROUP.DEPBAR.LE gsb0, 0x0 ;  /* 0x00008000000079c5 */ /* 0x000fe40000010000 */
[----:B------:R-:W-:-:S06]  /*16280*/  WARPGROUP.ARRIVE ;  /* 0x00000000000079c5 */ /* 0x000fcc0000000000 */
[----:B------:R-:W-:Y:S01]  /*16290*/  HGMMA.64x16x16.F32 R40, gdesc[UR12], R40, gsb0 ;  /* 0x002000000c2879f0 */ /* 0x000fe20008000828 */
[----:B------:R-:W-:Y:S01]  /*162a0*/  IMAD.MOV.U32 R3, RZ, RZ, 0x40000040 ;  /* 0x40000040ff037424 */ /* 0x000fe200078e00ff */
[----:B------:R-:W-:-:S04]  /*162b0*/  R2UR UR10, R2 ;  /* 0x00000000020a72ca */ /* 0x000fc800000e0000 */
[----:B------:R-:W-:Y:S01]  /*162c0*/  R2UR UR11, R3 ;  /* 0x00000000030b72ca */ /* 0x000fe200000e0000 */
[----:B------:R-:W-:Y:S01]  /*162d0*/  UMOV UR8, UR4 ;  /* 0x0000000400087c82 */ /* 0x000fe20008000000 */
[----:B------:R-:W-:Y:S01]  /*162e0*/  UMOV UR9, UR5 ;  /* 0x0000000500097c82 */ /* 0x000fe20008000000 */
[----:B------:R-:W-:Y:S02]  /*162f0*/  WARPGROUP.DEPBAR.LE gsb0, 0x0 ;  /* 0x00008000000079c5 */ /* 0x000fe40000010000 */
[----:B------:R-:W-:-:S08]  /*16300*/  WARPGROUP.ARRIVE ;  /* 0x00000000000079c5 */ /* 0x000fd00000000000 */
[----:B------:R-:W-:Y:S01]  /*16310*/  HGMMA.64x16x16.F32 R32, gdesc[UR8], R32, gsb0 ;  /* 0x00200000082079f0 */ /* 0x000fe20008000820 */
[----:B------:R-:W-:Y:S02]  /*16320*/  IADD3 R6, R4, 0x702, RZ ;  /* 0x0000070204067810 */ /* 0x000fe40007ffe0ff */
[----:B------:R-:W-:Y:S02]  /*16330*/  MOV R7, 0x40000040 ;  /* 0x4000004000077802 */ /* 0x000fe40000000f00 */
[----:B------:R-:W-:Y:S02]  /*16340*/  R2UR UR6, R6 ;  /* 0x00000000060672ca */ /* 0x000fe400000e0000 */
[----:B------:R-:W-:Y:S01]  /*16350*/  R2UR UR7, R7 ;  /* 0x00000000070772ca */ /* 0x000fe200000e0000 */
[----:B------:R-:W-:Y:S02]  /*16360*/  WARPGROUP.DEPBAR.LE gsb0, 0x0 ;  /* 0x00008000000079c5 */ /* 0x000fe40000010000 */
[----:B------:R-:W-:-:S10]  /*16370*/  WARPGROUP.ARRIVE ;  /* 0x00000000000079c5 */ /* 0x000fd40000000000 */
[----:B------:R-:W-:Y:S01]  /*16380*/  HGMMA.64x16x16.F32 R24, gdesc[UR4], R24, gsb0 ;  /* 0x00200000041879f0 */ /* 0x000fe20008000818 */
[----:B------:R-:W-:Y:S01]  /*16390*/  R2UR UR59, R9 ;  /* 0x00000000093b72ca */ /* 0x000fe200000e0000 */
[----:B------:R-:W-:Y:S02]  /*163a0*/  VIADD R2, R4, 0x584 ;  /* 0x0000058404027836 */ /* 0x000fe40000000000 */
[----:B------:R-:W-:Y:S01]  /*163b0*/  IMAD.MOV.U32 R3, RZ, RZ, 0x40000040 ;  /* 0x40000040ff037424 */ /* 0x000fe200078e00ff */
[----:B------:R-:W-:Y:S02]  /*163c0*/  WARPGROUP.DEPBAR.LE gsb0, 0x0 ;  /* 0x00008000000079c5 */ /* 0x000fe40000010000 */
[----:B------:R-:W-:-:S07]  /*163d0*/  WARPGROUP.ARRIVE ;  /* 0x00000000000079c5 */ /* 0x000fce0000000000 */
[----:B------:R-:W-:Y:S01]  /*163e0*/  HGMMA.64x16x16.F32 R56, gdesc[UR56], R56, gsb0 ;  /* 0x00200000383879f0 */ /* 0x000fe20008000838 */
[----:B------:R-:W-:Y:S02]  /*163f0*/  R2UR UR18, R2 ;  /* 0x00000000021272ca */ /* 0x000fe400000e0000 */
        /* <DEDUP_REMOVED lines=10> */
[----:B------:R-:W-:Y:S01]  /*164a0*/  UMOV UR12, UR56 ;  /* 0x00000038000c7c82 */ /* 0x000fe20008000000 */
[----:B------:R-:W-:Y:S01]  /*164b0*/  UMOV UR13, UR57 ;  /* 0x00000039000d7c82 */ /* 0x000fe20008000000 */
[----:B------:R-:W-:-:S02]  /*164c0*/  WARPGROUP.DEPBAR.LE gsb0, 0x0 ;  /* 0x00008000000079c5 */ /* 0x000fc40000010000 */
        /* <DEDUP_REMOVED lines=11> */
[----:B------:R-:W-:Y:S02]  /*16580*/  VIADD R6, R4, 0x704 ;  /* 0x0000070404067836 */ /* 0x000fe40000000000 */
[----:B------:R-:W-:-:S03]  /*16590*/  IMAD.MOV.U32 R7, RZ, RZ, 0x40000040 ;  /* 0x40000040ff077424 */ /* 0x000fc600078e00ff */
        /* <DEDUP_REMOVED lines=11> */
[----:B------:R-:W-:Y:S02]  /*16650*/  WARPGROUP.DEPBAR.LE gsb0, 0x0 ;  /* 0x00008000000079c5 */ /* 0x000fe40000010000 */
[----:B------:R-:W-:-:S10]  /*16660*/  WARPGROUP.ARRIVE ;  /* 0x00000000000079c5 */ /* 0x000fd40000000000 */
[----:B------:R-:W-:Y:S01]  /*16670*/  HGMMA.64x16x16.F32 R56, gdesc[UR52], R56, gsb0 ;  /* 0x00200000343879f0 */ /* 0x000fe20008000838 */
[----:B------:R-:W-:Y:S01]  /*16680*/  IMAD.MOV.U32 R3, RZ, RZ, 0x40000040 ;  /* 0x40000040ff037424 */ /* 0x000fe200078e00ff */
[----:B------:R-:W-:-:S04]  /*16690*/  IADD3 R2, R4, 0x586, RZ ;  /* 0x0000058604027810 */ /* 0x000fc80007ffe0ff */
        /* <DEDUP_REMOVED lines=128> */
[C---:B------:R-:W-:Y:S01]  /*16ea0*/  IADD3 R2, R4.reuse, 0x804, RZ ;  /* 0x0000080404027810 */ /* 0x040fe20007ffe0ff */
[----:B------:R-:W-:Y:S01]  /*16eb0*/  UMOV UR16, UR40 ;  /* 0x0000002800107c82 */ /* 0x000fe20008000000 */
[----:B------:R-:W-:Y:S01]  /*16ec0*/  UMOV UR17, UR41 ;  /* 0x0000002900117c82 */ /* 0x000fe20008000000 */
[----:B------:R-:W-:Y:S01]  /*16ed0*/  VIADD R6, R4, 0x884 ;  /* 0x0000088404067836 */ /* 0x000fe20000000000 */
[----:B------:R-:W-:Y:S01]  /*16ee0*/  R2UR UR18, R2 ;  /* 0x00000000021272ca */ /* 0x000fe200000e0000 */
[----:B------:R-:W-:Y:S01]  /*16ef0*/  IMAD.MOV.U32 R7, RZ, RZ, 0x40000040 ;  /* 0x40000040ff077424 */ /* 0x000fe200078e00ff */
[----:B------:R-:W-:Y:S01]  /*16f00*/  R2UR UR19, R3 ;  /* 0x00000000031372ca */ /* 0x000fe200000e0000 */
[----:B------:R-:W-:Y:S01]  /*16f10*/  UMOV UR12, UR40 ;  /* 0x00000028000c7c82 */ /* 0x000fe20008000000 */
[----:B------:R-:W-:Y:S01]  /*16f20*/  UMOV UR13, UR41 ;  /* 0x00000029000d7c82 */ /* 0x000fe20008000000 */
[----:B------:R-:W-:Y:S01]  /*16f30*/  UMOV UR8, UR40 ;  /* 0x0000002800087c82 */ /* 0x000fe20008000000 */
[----:B------:R-:W-:Y:S01]  /*16f40*/  UMOV UR9, UR41 ;  /* 0x0000002900097c82 */ /* 0x000fe20008000000 */
[----:B------:R-:W-:Y:S01]  /*16f50*/  UMOV UR4, UR40 ;  /* 0x0000002800047c82 */ /* 0x000fe20008000000 */
[----:B------:R-:W-:Y:S01]  /*16f60*/  UMOV UR5, UR41 ;  /* 0x0000002900057c82 */ /* 0x000fe20008000000 */
[----:B------:R-:W-:Y:S01]  /*16f70*/  IADD3 R8, R4, 0x786, RZ ;  /* 0x0000078604087810 */ /* 0x000fe20007ffe0ff */
[----:B--2---:R-:W-:Y:S01]  /*16f80*/  IMAD R13, R225, 0x80, R13 ;  /* 0x00000080e10d7824 */ /* 0x004fe200078e020d */
[----:B------:R-:W-:Y:S01]  /*16f90*/  MOV R9, 0x40000040 ;  /* 0x4000004000097802 */ /* 0x000fe20000000f00 */
[----:B------:R0:W-:Y:S01]  /*16fa0*/  STL.64 [R1], R14 ;  /* 0x0000000e01007387 */ /* 0x0001e20000100a00 */
[----:B------:R-:W-:Y:S01]  /*16fb0*/  @!P1 VIADD R0, R0, 0x38840 ;  /* 0x0003884000009836 */ /* 0x000fe20000000000 */
[----:B------:R-:W-:Y:S01]  /*16fc0*/  ULDC UR42, c[0x0][0x988] ;  /* 0x00026200002a7ab9 */ /* 0x000fe20000000800 */
[----:B------:R-:W-:Y:S01]  /*16fd0*/  ULDC UR43, c[0x0][0x988] ;  /* 0x00026200002b7ab9 */ /* 0x000fe20000000800 */
[----:B------:R-:W-:-:S02]  /*16fe0*/  WARPGROUP.DEPBAR.LE gsb0, 0x0 ;  /* 0x00008000000079c5 */ /* 0x000fc40000010000 */
[----:B------:R-:W-:-:S06]  /*16ff0*/  WARPGROUP.ARRIVE ;  /* 0x00000000000079c5 */ /* 0x000fcc0000000000 */
[----:B------:R-:W-:Y:S01]  /*17000*/  HGMMA.64x16x16.F32 R48, gdesc[UR16], R48, gsb0 ;  /* 0x00200000103079f0 */ /* 0x000fe20008000830 */
[----:B------:R-:W-:Y:S02]  /*17010*/  R2UR UR14, R6 ;  /* 0x00000000060e72ca */ /* 0x000fe400000e0000 */
[----:B------:R-:W-:Y:S01]  /*17020*/  R2UR UR15, R7 ;  /* 0x00000000070f72ca */ /* 0x000fe200000e0000 */
[----:B------:R-:W-:Y:S01]  /*17030*/  IMAD.MOV.U32 R3, RZ, RZ, 0x40000040 ;  /* 0x40000040ff037424 */ /* 0x000fe200078e00ff */
[----:B------:R-:W-:Y:S02]  /*17040*/  WARPGROUP.DEPBAR.LE gsb0, 0x0 ;  /* 0x00008000000079c5 */ /* 0x000fe40000010000 */
[----:B------:R-:W-:-:S09]  /*17050*/  WARPGROUP.ARRIVE ;  /* 0x00000000000079c5 */ /* 0x000fd20000000000 */
[----:B------:R-:W-:Y:S01]  /*17060*/  HGMMA.64x16x16.F32 R40, gdesc[UR12], R40, gsb0 ;  /* 0x002000000c2879f0 */ /* 0x000fe20008000828 */
[----:B------:R-:W-:Y:S02]  /*17070*/  IADD3 R2, R4, 0x904, RZ ;  /* 0x0000090404027810 */ /* 0x000fe40007ffe0ff */
[----:B------:R-:W-:Y:S02]  /*17080*/  R2UR UR11, R3 ;  /* 0x00000000030b72ca */ /* 0x000fe400000e0000 */
[----:B------:R-:W-:Y:S01]  /*17090*/  R2UR UR10, R2 ;  /* 0x00000000020a72ca */ /* 0x000fe200000e0000 */
[----:B------:R-:W-:Y:S02]  /*170a0*/  WARPGROUP.DEPBAR.LE gsb0, 0x0 ;  /* 0x00008000000079c5 */ /* 0x000fe40000010000 */
[----:B------:R-:W-:-:S10]  /*170b0*/  WARPGROUP.ARRIVE ;  /* 0x00000000000079c5 */ /* 0x000fd40000000000 */
[----:B------:R-:W-:Y:S01]  /*170c0*/  HGMMA.64x16x16.F32 R32, gdesc[UR8], R32, gsb0 ;  /* 0x00200000082079f0 */ /* 0x000fe20008000820 */
[----:B------:R-:W-:Y:S01]  /*170d0*/  VIADD R6, R4, 0x984 ;  /* 0x0000098404067836 */ /* 0x000fe20000000000 */
[----:B------:R-:W-:Y:S01]  /*170e0*/  R2UR UR38, R8 ;  /* 0x00000000082672ca */ /* 0x000fe200000e0000 */
[----:B------:R-:W-:Y:S01]  /*170f0*/  IMAD.MOV.U32 R7, RZ, RZ, 0x40000040 ;  /* 0x40000040ff077424 */ /* 0x000fe200078e00ff */
[----:B------:R-:W-:Y:S01]  /*17100*/  R2UR UR39, R9 ;  /* 0x00000000092772ca */ /* 0x000fe200000e0000 */
[----:B------:R-:W-:Y:S01]  /*17110*/  VIADD R2, R4, 0x806 ;  /* 0x0000080604027836 */ /* 0x000fe20000000000 */
[----:B------:R-:W-:Y:S01]  /*17120*/  R2UR UR6, R6 ;  /* 0x00000000060672ca */ /* 0x000fe200000e0000 */
[----:B------:R-:W-:Y:S01]  /*17130*/  IMAD.MOV.U32 R3, RZ, RZ, 0x40000040 ;  /* 0x40000040ff037424 */ /* 0x000fe200078e00ff */
[----:B------:R-:W-:Y:S01]  /*17140*/  R2UR UR7, R7 ;  /* 0x00000000070772ca */ /* 0x000fe200000e0000 */
[----:B------:R-:W-:Y:S01]  /*17150*/  ULDC UR8, c[0x0][0x9d8] ;  /* 0x0002760000087ab9 */ /* 0x000fe20000000800 */
[----:B------:R-:W-:-:S02]  /*17160*/  WARPGROUP.DEPBAR.LE gsb0, 0x0 ;  /* 0x00008000000079c5 */ /* 0x000fc40000010000 */
[----:B------:R-:W-:-:S09]  /*17170*/  WARPGROUP.ARRIVE ;  /* 0x00000000000079c5 */ /* 0x000fd20000000000 */
        /* <DEDUP_REMOVED lines=9> */
[C---:B------:R-:W-:Y:S01]  /*17210*/  IADD3 R6, R4.reuse, 0x886, RZ ;  /* 0x0000088604067810 */ /* 0x040fe20007ffe0ff */
[----:B------:R-:W-:Y:S01]  /*17220*/  VIADD R8, R4, 0x906 ;  /* 0x0000090604087836 */ /* 0x000fe20000000000 */
[----:B------:R-:W-:Y:S01]  /*17230*/  MOV R9, 0x40000040 ;  /* 0x4000004000097802 */ /* 0x000fe20000000f00 */
[----:B------:R-:W-:Y:S01]  /*17240*/  ULDC UR38, c[0x0][0x9d8] ;  /* 0x0002760000267ab9 */ /* 0x000fe20000000800 */
[----:B------:R-:W-:Y:S01]  /*17250*/  @!P1 PRMT R0, RZ, 0x654, R0 ;  /* 0x00000654ff009816 */ /* 0x000fe20000000000 */
[----:B------:R-:W-:Y:S01]  /*17260*/  ULDC UR39, c[0x0][0x9d8] ;  /* 0x0002760000277ab9 */ /* 0x000fe20000000800 */
[----:B------:R-:W-:-:S02]  /*17270*/  WARPGROUP.DEPBAR.LE gsb0, 0x0 ;  /* 0x00008000000079c5 */ /* 0x000fc40000010000 */
[----:B------:R-:W-:-:S06]  /*17280*/  WARPGROUP.ARRIVE ;  /* 0x00000000000079c5 */ /* 0x000fcc0000000000 */
        /* <DEDUP_REMOVED lines=19> */
[----:B------:R-:W-:Y:S01]  /*173c0*/  IMAD R4, R177, -0x50, R237 ;  /* 0xffffffb0b1047824 */ /* 0x000fe200078e02ed */
[----:B------:R-:W-:Y:S01]  /*173d0*/  UMOV UR4, UR36 ;  /* 0x0000002400047c82 */ /* 0x000fe20008000000 */
[----:B------:R-:W-:Y:S01]  /*173e0*/  UMOV UR5, UR37 ;  /* 0x0000002500057c82 */ /* 0x000fe20008000000 */
[----:B------:R-:W-:Y:S01]  /*173f0*/  FMUL.FTZ R58, R58, UR8 ;  /* 0x000000083a3a7c20 */ /* 0x000fe20008410000 */
[----:B------:R-:W-:Y:S01]  /*17400*/  FMUL.FTZ R59, R59, UR8 ;  /* 0x000000083b3b7c20 */ /* 0x000fe20008410000 */
[----:B------:R-:W-:Y:S01]  /*17410*/  IADD3 R3, -R227, 0x51, R4 ;  /* 0x00000051e3037810 */ /* 0x000fe20007ffe104 */
[----:B------:R-:W-:Y:S01]  /*17420*/  FMUL.FTZ R62, R62, UR8 ;  /* 0x000000083e3e7c20 */ /* 0x000fe20008410000 */
[----:B------:R-:W-:-:S02]  /*17430*/  IADD3 R4, R4, 0x50, RZ ;  /* 0x0000005004047810 */ /* 0x000fc40007ffe0ff */
[----:B------:R-:W1:Y:S01]  /*17440*/  MUFU.TANH R58, R58 ;  /* 0x0000003a003a7308 */ /* 0x000e620000002400 */
[----:B---3--:R-:W-:Y:S02]  /*17450*/  IMAD R64, R11, -0x2, R3 ;  /* 0xfffffffe0b407824 */ /* 0x008fe400078e0203 */
[----:B------:R-:W-:Y:S01]  /*17460*/  FMUL.FTZ R63, R63, UR8 ;  /* 0x000000083f3f7c20 */ /* 0x000fe20008410000 */
[----:B------:R-:W-:-:S04]  /*17470*/  IMAD R11, R11, -0x2, R4 ;  /* 0xfffffffe0b0b7824 */ /* 0x000fc800078e0204 */
[----:B------:R-:W2:Y:S01]  /*17480*/  MUFU.TANH R59, R59 ;  /* 0x0000003b003b7308 */ /* 0x000ea20000002400 */
[----:B------:R-:W-:Y:S01]  /*17490*/  IADD3 R4, R64, 0x8, R13 ;  /* 0x0000000840047810 */ /* 0x000fe20007ffe00d */
[----:B------:R-:W-:Y:S01]  /*174a0*/  FMUL.FTZ R50, R50, UR8 ;  /* 0x0000000832327c20 */ /* 0x000fe20008410000 */
[----:B------:R-:W-:Y:S02]  /*174b0*/  WARPGROUP.DEPBAR.LE gsb0, 0x0 ;  /* 0x00008000000079c5 */ /* 0x000fe40000010000 */
[----:B------:R-:W-:-:S06]  /*174c0*/  WARPGROUP.ARRIVE ;  /* 0x00000000000079c5 */ /* 0x000fcc0000000000 */
[----:B------:R-:W-:Y:S01]  /*174d0*/  HGMMA.64x16x16.F32 R24, gdesc[UR4], R24, gsb0 ;  /* 0x00200000041879f0 */ /* 0x000fe20008000818 */
[----:B------:R-:W3:Y:S01]  /*174e0*/  MUFU.TANH R62, R62 ;  /* 0x0000003e003e7308 */ /* 0x000ee20000002400 */
[----:B0-----:R-:W-:Y:S01]  /*174f0*/  VIMNMX R15, R11, R4, PT ;  /* 0x000000040b0f7248 */ /* 0x001fe20003fe0100 */
[----:B------:R-:W-:-:S06]  /*17500*/  FMUL.FTZ R51, R51, UR8 ;  /* 0x0000000833337c20 */ /* 0x000fcc0008410000 */
[----:B------:R-:W0:Y:S01]  /*17510*/  MUFU.TANH R20, R63 ;  /* 0x0000003f00147308 */ /* 0x000e220000002400 */
[C---:B------:R-:W-:Y:S01]  /*17520*/  ISETP.GT.AND P2, PT, R15.reuse, RZ, PT ;  /* 0x000000ff0f00720c */ /* 0x040fe20003f44270 */
[----:B------:R-:W-:Y:S01]  /*17530*/  FMUL.FTZ R54, R54, UR8 ;  /* 0x0000000836367c20 */ /* 0x000fe20008410000 */
[----:B------:R-:W-:-:S05]  /*17540*/  ISETP.GT.AND P3, PT, R15, 0x1, PT ;  /* 0x000000010f00780c */ /* 0x000fca0003f64270 */
[----:B------:R-:W4:Y:S01]  /*17550*/  MUFU.TANH R12, R50 ;  /* 0x00000032000c7308 */ /* 0x000f220000002400 */
[----:B------:R-:W-:Y:S01]  /*17560*/  ISETP.GT.AND P4, PT, R15, 0x8, PT ;  /* 0x000000080f00780c */ /* 0x000fe20003f84270 */
[----:B------:R-:W-:Y:S01]  /*17570*/  FMUL.FTZ R55, R55, UR8 ;  /* 0x0000000837377c20 */ /* 0x000fe20008410000 */
[----:B-1----:R-:W-:Y:S01]  /*17580*/  FSEL R74, R58, -INF , P2 ;  /* 0xff8000003a4a7808 */ /* 0x002fe20001000000 */
[----:B------:R-:W-:Y:S01]  /*17590*/  FMUL.FTZ R42, R42, UR8 ;  /* 0x000000082a2a7c20 */ /* 0x000fe20008410000 */
[----:B--2---:R-:W-:Y:S01]  /*175a0*/  FSEL R59, R59, -INF , P3 ;  /* 0xff8000003b3b7808 */ /* 0x004fe20001800000 */
[----:B------:R-:W-:Y:S01]  /*175b0*/  FMUL.FTZ R43, R43, UR8 ;  /* 0x000000082b2b7c20 */ /* 0x000fe20008410000 */
[----:B------:R-:W-:Y:S01]  /*175c0*/  FMUL.FTZ R46, R46, UR8 ;  /* 0x000000082e2e7c20 */ /* 0x000fe20008410000 */
[----:B------:R-:W1:Y:S01]  /*175d0*/  MUFU.TANH R10, R51 ;  /* 0x00000033000a7308 */ /* 0x000e620000002400 */
[----:B------:R-:W-:Y:S01]  /*175e0*/  ISETP.GT.AND P2, PT, R15, 0x9, PT ;  /* 0x000000090f00780c */ /* 0x000fe20003f44270 */
[----:B------:R-:W-:Y:S01]  /*175f0*/  FMUL.FTZ R47, R47, UR8 ;  /* 0x000000082f2f7c20 */ /* 0x000fe20008410000 */
[----:B---3--:R-:W-:Y:S01]  /*17600*/  FSEL R78, R62, -INF , P4 ;  /* 0xff8000003e4e7808 */ /* 0x008fe20002000000 */
[----:B------:R-:W-:Y:S01]  /*17610*/  FMUL.FTZ R34, R34, UR8 ;  /* 0x0000000822227c20 */ /* 0x000fe20008410000 */
[----:B------:R-:W-:Y:S01]  /*17620*/  FMNMX.FTZ R9, R74, R59, !PT ;  /* 0x0000003b4a097209 */ /* 0x000fe20007810000 */
[----:B------:R-:W-:Y:S01]  /*17630*/  FMUL.FTZ R35, R35, UR8 ;  /* 0x0000000823237c20 */ /* 0x000fe20008410000 */
[----:B------:R-:W-:Y:S01]  /*17640*/  FMUL.FTZ R38, R38, UR8 ;  /* 0x0000000826267c20 */ /* 0x000fe20008410000 */
[----:B------:R-:W2:Y:S01]  /*17650*/  MUFU.TANH R54, R54 ;  /* 0x0000003600367308 */ /* 0x000ea20000002400 */
[----:B------:R-:W-:Y:S01]  /*17660*/  ISETP.GT.AND P3, PT, R15, 0x10, PT ;  /* 0x000000100f00780c */ /* 0x000fe20003f64270 */
[----:B------:R-:W-:Y:S01]  /*17670*/  FMUL.FTZ R39, R39, UR8 ;  /* 0x0000000827277c20 */ /* 0x000fe20008410000 */
[----:B0-----:R-:W-:Y:S01]  /*17680*/  FSEL R20, R20, -INF , P2 ;  /* 0xff80000014147808 */ /* 0x001fe20001000000 */
[----:B------:R-:W-:Y:S01]  /*17690*/  FMUL.FTZ R2, R56, UR8 ;  /* 0x0000000838027c20 */ /* 0x000fe20008410000 */
[----:B------:R-:W-:Y:S01]  /*176a0*/  FMNMX.FTZ R9, R78, R9, !PT ;  /* 0x000000094e097209 */ /* 0x000fe20007810000 */
[----:B------:R-:W-:Y:S01]  /*176b0*/  FMUL.FTZ R7, R60, UR8 ;  /* 0x000000083c077c20 */ /* 0x000fe20008410000 */
[----:B------:R-:W-:Y:S01]  /*176c0*/  FMUL.FTZ R5, R57, UR8 ;  /* 0x0000000839057c20 */ /* 0x000fe20008410000 */
[----:B------:R-:W0:Y:S01]  /*176d0*/  MUFU.TANH R14, R55 ;  /* 0x00000037000e7308 */ /* 0x000e220000002400 */
[----:B------:R-:W-:Y:S01]  /*176e0*/  ISETP.GT.AND P2, PT, R15, 0x11, PT ;  /* 0x000000110f00780c */ /* 0x000fe20003f44270 */
[----:B------:R-:W-:Y:S01]  /*176f0*/  FMUL.FTZ R6, R61, UR8 ;  /* 0x000000083d067c20 */ /* 0x000fe20008410000 */
[----:B----4-:R-:W-:Y:S01]  /*17700*/  FSEL R12, R12, -INF , P3 ;  /* 0xff8000000c0c7808 */ /* 0x010fe20001800000 */
[----:B------:R-:W-:Y:S01]  /*17710*/  FMUL.FTZ R49, R49, UR8 ;  /* 0x0000000831317c20 */ /* 0x000fe20008410000 */
[----:B------:R-:W-:Y:S01]  /*17720*/  FMNMX.FTZ R9, R20, R9, !PT ;  /* 0x0000000914097209 */ /* 0x000fe20007810000 */
[----:B------:R-:W-:Y:S01]  /*17730*/  FMUL.FTZ R52, R52, UR8 ;  /* 0x0000000834347c20 */ /* 0x000fe20008410000 */
[----:B------:R-:W-:Y:S01]  /*17740*/  FMUL.FTZ R53, R53, UR8 ;  /* 0x0000000835357c20 */ /* 0x000fe20008410000 */
[----:B------:R-:W3:Y:S01]  /*17750*/  MUFU.TANH R42, R42 ;  /* 0x0000002a002a7308 */ /* 0x000ee20000002400 */
[----:B------:R-:W-:Y:S01]  /*17760*/  ISETP.GT.AND P3, PT, R15, 0x18, PT ;  /* 0x000000180f00780c */ /* 0x000fe20003f64270 */
[----:B------:R-:W-:Y:S01]  /*17770*/  FMUL.FTZ R40, R40, UR8 ;  /* 0x0000000828287c20 */ /* 0x000fe20008410000 */
[----:B-1----:R-:W-:Y:S01]  /*17780*/  FSEL R10, R10, -INF , P2 ;  /* 0xff8000000a0a7808 */ /* 0x002fe20001000000 */
[----:B------:R-:W-:Y:S01]  /*17790*/  FMUL.FTZ R41, R41, UR8 ;  /* 0x0000000829297c20 */ /* 0x000fe20008410000 */
[----:B------:R-:W-:Y:S01]  /*177a0*/  FMNMX.FTZ R9, R12, R9, !PT ;  /* 0x000000090c097209 */ /* 0x000fe20007810000 */
[----:B------:R-:W-:Y:S01]  /*177b0*/  FMUL.FTZ R44, R44, UR8 ;  /* 0x000000082c2c7c20 */ /* 0x000fe20008410000 */
[----:B------:R-:W-:Y:S01]  /*177c0*/  ULDC UR4, c[0x0][0x988] ;  /* 0x0002620000047ab9 */ /* 0x000fe20000000800 */
[----:B------:R-:W1:Y:S01]  /*177d0*/  MUFU.TANH R43, R43 ;  /* 0x0000002b002b7308 */ /* 0x000e620000002400 */
[----:B------:R-:W-:-:S02]  /*177e0*/  ISETP.GT.AND P2, PT, R15, 0x19, PT ;  /* 0x000000190f00780c */ /* 0x000fc40003f44270 */
[----:B--2---:R-:W-:Y:S02]  /*177f0*/  FSEL R8, R54, -INF , P3 ;  /* 0xff80000036087808 */ /* 0x004fe40001800000 */
[----:B------:R-:W-:-:S03]  /*17800*/  FMNMX.FTZ R9, R10, R9, !PT ;  /* 0x000000090a097209 */ /* 0x000fc60007810000 */
[----:B------:R-:W-:Y:S01]  /*17810*/  MUFU.TANH R46, R46 ;  /* 0x0000002e002e7308 */ /* 0x000fe20000002400 */
[----:B------:R-:W-:Y:S02]  /*17820*/  ISETP.GT.AND P3, PT, R15, 0x20, PT ;  /* 0x000000200f00780c */ /* 0x000fe40003f64270 */
[----:B0-----:R-:W-:Y:S02]  /*17830*/  FSEL R14, R14, -INF , P2 ;  /* 0xff8000000e0e7808 */ /* 0x001fe40001000000 */
[----:B------:R-:W-:-:S03]  /*17840*/  FMNMX.FTZ R9, R8, R9, !PT ;  /* 0x0000000908097209 */ /* 0x000fc60007810000 */
[----:B------:R-:W0:Y:S01]  /*17850*/  MUFU.TANH R47, R47 ;  /* 0x0000002f002f7308 */ /* 0x000e220000002400 */
[----:B------:R-:W-:Y:S02]  /*17860*/  WARPGROUP.DEPBAR.LE gsb0, 0x0 ;  /* 0x00008000000079c5 */ /* 0x000fe40000010000 */
[----:B------:R-:W-:Y:S01]  /*17870*/  FMUL.FTZ R4, R26, UR8 ;  /* 0x000000081a047c20 */ /* 0x000fe20008410000 */
[----:B------:R-:W-:Y:S01]  /*17880*/  ISETP.GT.AND P2, PT, R15, 0x21, PT ;  /* 0x000000210f00780c */ /* 0x000fe20003f44270 */
[----:B------:R-:W-:Y:S01]  /*17890*/  FMUL.FTZ R45, R45, UR8 ;  /* 0x000000082d2d7c20 */ /* 0x000fe20008410000 */
[----:B---3--:R-:W-:Y:S01]  /*178a0*/  FSEL R26, R42, -INF , P3 ;  /* 0xff8000002a1a7808 */ /* 0x008fe20001800000 */
[----:B------:R-:W-:Y:S01]  /*178b0*/  FMUL.FTZ R32, R32, UR8 ;  /* 0x0000000820207c20 */ /* 0x000fe20008410000 */
[----:B------:R1:W2:Y:S01]  /*178c0*/  MUFU.TANH R3, R34 ;  /* 0x0000002200037308 */ /* 0x0002a20000002400 */
[----:B------:R-:W-:Y:S01]  /*178d0*/  FMNMX.FTZ R9, R14, R9, !PT ;  /* 0x000000090e097209 */ /* 0x000fe20007810000 */
[----:B------:R-:W-:Y:S01]  /*178e0*/  FMUL.FTZ R33, R33, UR8 ;  /* 0x0000000821217c20 */ /* 0x000fe20008410000 */
[----:B------:R-:W-:Y:S01]  /*178f0*/  ISETP.GT.AND P3, PT, R15, 0x28, PT ;  /* 0x000000280f00780c */ /* 0x000fe20003f64270 */
[----:B------:R-:W-:Y:S01]  /*17900*/  FMUL.FTZ R36, R36, UR8 ;  /* 0x0000000824247c20 */ /* 0x000fe20008410000 */
[----:B------:R-:W-:Y:S01]  /*17910*/  FMNMX.FTZ R9, R26, R9, !PT ;  /* 0x000000091a097209 */ /* 0x000fe20007810000 */
[----:B------:R-:W-:Y:S01]  /*17920*/  FMUL.FTZ R37, R37, UR8 ;  /* 0x0000000825257c20 */ /* 0x000fe20008410000 */
[----:B------:R-:W-:Y:S01]  /*17930*/  VIADDMNMX R11, R13, R64, R11, PT ;  /* 0x000000400d0b7246 */ /* 0x000fe2000380010b */
[----:B------:R-:W3:Y:S01]  /*17940*/  MUFU.TANH R35, R35 ;  /* 0x0000002300237308 */ /* 0x000ee20000002400 */
[----:B-1----:R-:W-:Y:S01]  /*17950*/  FSEL R34, R43, -INF , P2 ;  /* 0xff8000002b227808 */ /* 0x002fe20001000000 */
[----:B------:R1:W-:Y:S01]  /*17960*/  @!P1 SYNCS.ARRIVE.TRANS64.RED.A1T0 RZ, [R0+URZ], RZ ;  /* 0x000000ff00ff99a7 */ /* 0x0003e2000810043f */
[----:B------:R-:W-:-:S02]  /*17970*/  ISETP.GT.AND P2, PT, R15, 0x29, PT ;  /* 0x000000290f00780c */ /* 0x000fc40003f44270 */
[----:B------:R-:W-:-:S03]  /*17980*/  FMNMX.FTZ R9, R34, R9, !PT ;  /* 0x0000000922097209 */ /* 0x000fc60007810000 */
[----:B------:R4:W1:Y:S01]  /*17990*/  MUFU.TANH R50, R38 ;  /* 0x0000002600327308 */ /* 0x0008620000002400 */
[----:B0-----:R-:W-:Y:S01]  /*179a0*/  FSEL R42, R47, -INF , P2 ;  /* 0xff8000002f2a7808 */ /* 0x001fe20001000000 */
[----:B------:R-:W-:Y:S01]  /*179b0*/  FMUL.FTZ R27, R27, UR8 ;  /* 0x000000081b1b7c20 */ /* 0x000fe20008410000 */
[----:B----4-:R-:W-:-:S05]  /*179c0*/  FSEL R38, R46, -INF , P3 ;  /* 0xff8000002e267808 */ /* 0x010fca0001800000 */
[----:B------:R-:W0:Y:S01]  /*179d0*/  MUFU.TANH R39, R39 ;  /* 0x0000002700277308 */ /* 0x000e220000002400 */
[C---:B------:R-:W-:Y:S02]  /*179e0*/  ISETP.GT.AND P3, PT, R15.reuse, 0x30, PT ;  /* 0x000000300f00780c */ /* 0x040fe40003f64270 */
[----:B------:R-:W-:Y:S01]  /*179f0*/  FMNMX.FTZ R21, R38, R9, !PT ;  /* 0x0000000926157209 */ /* 0x000fe20007810000 */
[----:B------:R-:W-:Y:S01]  /*17a00*/  FMUL.FTZ R9, R30, UR8 ;  /* 0x000000081e097c20 */ /* 0x000fe20008410000 */
[----:B------:R-:W-:Y:S02]  /*17a10*/  ISETP.GT.AND P2, PT, R15, 0x31, PT ;  /* 0x000000310f00780c */ /* 0x000fe40003f44270 */
[----:B--2---:R-:W-:Y:S01]  /*17a20*/  FSEL R30, R3, -INF , P3 ;  /* 0xff800000031e7808 */ /* 0x004fe20001800000 */
[----:B------:R-:W2:Y:S01]  /*17a30*/  MUFU.TANH R4, R4 ;  /* 0x0000000400047308 */ /* 0x000ea20000002400 */
[----:B------:R-:W-:Y:S01]  /*17a40*/  FMNMX.FTZ R21, R42, R21, !PT ;  /* 0x000000152a157209 */ /* 0x000fe20007810000 */
[----:B------:R-:W-:Y:S01]  /*17a50*/  FMUL.FTZ R31, R31, UR8 ;  /* 0x000000081f1f7c20 */ /* 0x000fe20008410000 */
[----:B------:R-:W-:-:S02]  /*17a60*/  ISETP.GT.AND P3, PT, R15, 0x38, PT ;  /* 0x000000380f00780c */ /* 0x000fc40003f64270 */
[----:B---3--:R-:W-:Y:S02]  /*17a70*/  FSEL R46, R35, -INF , P2 ;  /* 0xff800000232e7808 */ /* 0x008fe40001000000 */
[----:B------:R-:W-:Y:S01]  /*17a80*/  FMNMX.FTZ R21, R30, R21, !PT ;  /* 0x000000151e157209 */ /* 0x000fe20007810000 */
[----:B------:R-:W3:Y:S01]  /*17a90*/  MUFU.TANH R27, R27 ;  /* 0x0000001b001b7308 */ /* 0x000ee20000002400 */
[----:B------:R-:W-:Y:S02]  /*17aa0*/  ISETP.GT.AND P2, PT, R15, 0x39, PT ;  /* 0x000000390f00780c */ /* 0x000fe40003f44270 */
[----:B-1----:R-:W-:Y:S02]  /*17ab0*/  FSEL R50, R50, -INF , P3 ;  /* 0xff80000032327808 */ /* 0x002fe40001800000 */
[----:B------:R-:W-:-:S03]  /*17ac0*/  FMNMX.FTZ R21, R46, R21, !PT ;  /* 0x000000152e157209 */ /* 0x000fc60007810000 */
[----:B------:R-:W1:Y:S01]  /*17ad0*/  MUFU.TANH R58, R9 ;  /* 0x00000009003a7308 */ /* 0x000e620000002400 */
[----:B------:R-:W-:Y:S02]  /*17ae0*/  ISETP.GT.AND P3, PT, R15, 0x40, PT ;  /* 0x000000400f00780c */ /* 0x000fe40003f64270 */
[----:B0-----:R-:W-:Y:S02]  /*17af0*/  FSEL R54, R39, -INF , P2 ;  /* 0xff80000027367808 */ /* 0x001fe40001000000 */
[----:B------:R-:W-:-:S03]  /*17b00*/  FMNMX.FTZ R21, R50, R21, !PT ;  /* 0x0000001532157209 */ /* 0x000fc60007810000 */
[----:B------:R-:W0:Y:S01]  /*17b10*/  MUFU.TANH R31, R31 ;  /* 0x0000001f001f7308 */ /* 0x000e220000002400 */
[----:B------:R-:W-:Y:S01]  /*17b20*/  FMUL.FTZ R3, R48, UR8 ;  /* 0x0000000830037c20 */ /* 0x000fe20008410000 */
[C---:B------:R-:W-:Y:S02]  /*17b30*/  ISETP.GT.AND P2, PT, R15.reuse, 0x41, PT ;  /* 0x000000410f00780c */ /* 0x040fe40003f44270 */
[----:B--2---:R-:W-:Y:S02]  /*17b40*/  FSEL R48, R4, -INF , P3 ;  /* 0xff80000004307808 */ /* 0x004fe40001800000 */
[----:B------:R-:W-:Y:S02]  /*17b50*/  FMNMX.FTZ R21, R54, R21, !PT ;  /* 0x0000001536157209 */ /* 0x000fe40007810000 */
[----:B------:R-:W-:Y:S02]  /*17b60*/  ISETP.GT.AND P3, PT, R15, 0x48, PT ;  /* 0x000000480f00780c */ /* 0x000fe40003f64270 */
[----:B---3--:R-:W-:-:S02]  /*17b70*/  FSEL R56, R27, -INF , P2 ;  /* 0xff8000001b387808 */ /* 0x008fc40001000000 */
[----:B------:R-:W-:Y:S02]  /*17b80*/  FMNMX.FTZ R21, R48, R21, !PT ;  /* 0x0000001530157209 */ /* 0x000fe40007810000 */
[----:B------:R-:W-:Y:S02]  /*17b90*/  ISETP.GT.AND P2, PT, R15, 0x49, PT ;  /* 0x000000490f00780c */ /* 0x000fe40003f44270 */
[----:B-1----:R-:W-:Y:S02]  /*17ba0*/  FSEL R58, R58, -INF , P3 ;  /* 0xff8000003a3a7808 */ /* 0x002fe40001800000 */
[----:B------:R-:W-:Y:S02]  /*17bb0*/  FMNMX.FTZ R21, R56, R21, !PT ;  /* 0x0000001538157209 */ /* 0x000fe40007810000 */
[----:B0-----:R-:W-:Y:S02]  /*17bc0*/  FSEL R60, R31, -INF , P2 ;  /* 0xff8000001f3c7808 */ /* 0x001fe40001000000 */
[----:B------:R-:W-:-:S04]  /*17bd0*/  FMNMX.FTZ R21, R58, R21, !PT ;  /* 0x000000153a157209 */ /* 0x000fc80007810000 */
[----:B------:R-:W-:-:S05]  /*17be0*/  FMNMX.FTZ R21, R60, R21, !PT ;  /* 0x000000153c157209 */ /* 0x000fca0007810000 */
[----:B------:R-:W0:Y:S01]  /*17bf0*/  SHFL.BFLY PT, R4, R21, 0x2, 0x1f ;  /* 0x0c401f0015047f89 */ /* 0x000e2200000e0000 */
[----:B------:R-:W1:Y:S08]  /*17c00*/  MUFU.TANH R2, R2 ;  /* 0x0000000200027308 */ /* 0x000e700000002400 */
[----:B------:R-:W2:Y:S08]  /*17c10*/  MUFU.TANH R5, R5 ;  /* 0x0000000500057308 */ /* 0x000eb00000002400 */
[----:B------:R-:W3:Y:S01]  /*17c20*/  MUFU.TANH R7, R7 ;  /* 0x0000000700077308 */ /* 0x000ee20000002400 */
[----:B0-----:R-:W-:-:S07]  /*17c30*/  FMNMX.FTZ R4, R21, R4, !PT ;  /* 0x0000000415047209 */ /* 0x001fce0007810000 */
[----:B------:R-:W0:Y:S01]  /*17c40*/  MUFU.TANH R6, R6 ;  /* 0x0000000600067308 */ /* 0x000e220000002400 */
[C---:B------:R-:W-:Y:S02]  /*17c50*/  ISETP.GT.AND P2, PT, R11.reuse, RZ, PT ;  /* 0x000000ff0b00720c */ /* 0x040fe40003f44270 */
[----:B------:R-:W-:-:S05]  /*17c60*/  ISETP.GT.AND P3, PT, R11, 0x1, PT ;  /* 0x000000010b00780c */ /* 0x000fca0003f64270 */
[----:B------:R4:W0:Y:S01]  /*17c70*/  MUFU.TANH R9, R3 ;  /* 0x0000000300097308 */ /* 0x0008220000002400 */
[----:B------:R-:W-:Y:S01]  /*17c80*/  ISETP.GT.AND P4, PT, R11, 0x8, PT ;  /* 0x000000080b00780c */ /* 0x000fe20003f84270 */
[----:B----4-:R-:W4:Y:S06]  /*17c90*/  SHFL.BFLY PT, R3, R4, 0x1, 0x1f ;  /* 0x0c201f0004037f89 */ /* 0x010f2c00000e0000 */
[----:B------:R-:W4:Y:S01]  /*17ca0*/  MUFU.TANH R49, R49 ;  /* 0x0000003100317308 */ /* 0x000f220000002400 */
[----:B-1----:R-:W-:Y:S02]  /*17cb0*/  FSEL R62, R2, -INF , P2 ;  /* 0xff800000023e7808 */ /* 0x002fe40001000000 */
[----:B--2---:R-:W-:-:S02]  /*17cc0*/  FSEL R13, R5, -INF , P3 ;  /* 0xff800000050d7808 */ /* 0x004fc40001800000 */
[----:B------:R-:W-:Y:S02]  /*17cd0*/  ISETP.GT.AND P5, PT, R11, 0x9, PT ;  /* 0x000000090b00780c */ /* 0x000fe40003fa4270 */
[----:B---3--:R-:W-:Y:S01]  /*17ce0*/  FSEL R64, R7, -INF , P4 ;  /* 0xff80000007407808 */ /* 0x008fe20002000000 */
[----:B------:R-:W1:Y:S01]  /*17cf0*/  MUFU.TANH R52, R52 ;  /* 0x0000003400347308 */ /* 0x000e620000002400 */
[----:B------:R-:W-:Y:S02]  /*17d00*/  FMNMX.FTZ R5, R62, R13, !PT ;  /* 0x0000000d3e057209 */ /* 0x000fe40007810000 */
[C---:B------:R-:W-:Y:S02]  /*17d10*/  ISETP.GT.AND P2, PT, R11.reuse, 0x10, PT ;  /* 0x000000100b00780c */ /* 0x040fe40003f44270 */
[----:B0-----:R-:W-:Y:S02]  /*17d20*/  FSEL R66, R6, -INF , P5 ;  /* 0xff80000006427808 */ /* 0x001fe40002800000 */
[----:B------:R-:W-:Y:S01]  /*17d30*/  FMNMX.FTZ R5, R64, R5, !PT ;  /* 0x0000000540057209 */ /* 0x000fe20007810000 */
[----:B------:R-:W0:Y:S01]  /*17d40*/  MUFU.TANH R53, R53 ;  /* 0x0000003500357308 */ /* 0x000e220000002400 */
[----:B------:R-:W-:-:S02]  /*17d50*/  ISETP.GT.AND P3, PT, R11, 0x11, PT ;  /* 0x000000110b00780c */ /* 0x000fc40003f64270 */
[----:B------:R-:W-:Y:S02]  /*17d60*/  FSEL R68, R9, -INF , P2 ;  /* 0xff80000009447808 */ /* 0x000fe40001000000 */
[----:B------:R-:W-:-:S03]  /*17d70*/  FMNMX.FTZ R5, R66, R5, !PT ;  /* 0x0000000542057209 */ /* 0x000fc60007810000 */
[----:B------:R-:W2:Y:S01]  /*17d80*/  MUFU.TANH R40, R40 ;  /* 0x0000002800287308 */ /* 0x000ea20000002400 */
[----:B----4-:R-:W-:Y:S01]  /*17d90*/  FMNMX.FTZ R4, R4, R3, !PT ;  /* 0x0000000304047209 */ /* 0x010fe20007810000 */
[----:B------:R-:W-:Y:S01]  /*17da0*/  IMAD.U32 R3, RZ, RZ, UR4 ;  /* 0x00000004ff037e24 */ /* 0x000fe2000f8e00ff */
[----:B------:R-:W-:Y:S02]  /*17db0*/  ISETP.GT.AND P5, PT, R11, 0x18, PT ;  /* 0x000000180b00780c */ /* 0x000fe40003fa4270 */
[----:B------:R-:W-:Y:S02]  /*17dc0*/  FSEL R70, R49, -INF , P3 ;  /* 0xff80000031467808 */ /* 0x000fe40001800000 */
[----:B------:R-:W-:Y:S01]  /*17dd0*/  FMNMX.FTZ R5, R68, R5, !PT ;  /* 0x0000000544057209 */ /* 0x000fe20007810000 */
[----:B------:R-:W3:Y:S01]  /*17de0*/  MUFU.TANH R41, R41 ;  /* 0x0000002900297308 */ /* 0x000ee20000002400 */
[----:B------:R-:W-:Y:S01]  /*17df0*/  ISETP.GT.AND P4, PT, R11, 0x19, PT ;  /* 0x000000190b00780c */ /* 0x000fe20003f84270 */
[----:B------:R-:W-:Y:S01]  /*17e00*/  FMUL.FTZ R2, R4, R3 ;  /* 0x0000000304027220 */ /* 0x000fe20000410000 */
[----:B-1----:R-:W-:-:S02]  /*17e10*/  FSEL R52, R52, -INF , P5 ;  /* 0xff80000034347808 */ /* 0x002fc40002800000 */
[----:B------:R-:W-:-:S03]  /*17e20*/  FMNMX.FTZ R5, R70, R5, !PT ;  /* 0x0000000546057209 */ /* 0x000fc60007810000 */
[----:B------:R-:W1:Y:S01]  /*17e30*/  MUFU.TANH R44, R44 ;  /* 0x0000002c002c7308 */ /* 0x000e620000002400 */
[----:B------:R-:W-:Y:S02]  /*17e40*/  FSETP.NEU.FTZ.AND P3, PT, R4, -INF , PT ;  /* 0xff8000000400780b */ /* 0x000fe40003f7d000 */
[----:B------:R-:W-:Y:S02]  /*17e50*/  ISETP.GT.AND P2, PT, R11, 0x20, PT ;  /* 0x000000200b00780c */ /* 0x000fe40003f44270 */
[----:B0-----:R-:W-:Y:S02]  /*17e60*/  FSEL R72, R53, -INF , P4 ;  /* 0xff80000035487808 */ /* 0x001fe40002000000 */
[----:B------:R-:W-:Y:S01]  /*17e70*/  FMNMX.FTZ R5, R52, R5, !PT ;  /* 0x0000000534057209 */ /* 0x000fe20007810000 */
[----:B------:R-:W0:Y:S01]  /*17e80*/  MUFU.TANH R45, R45 ;  /* 0x0000002d002d7308 */ /* 0x000e220000002400 */
[----:B------:R-:W-:Y:S02]  /*17e90*/  FSEL R9, R2, RZ, P3 ;  /* 0x000000ff02097208 */ /* 0x000fe40001800000 */
[----:B------:R-:W-:-:S02]  /*17ea0*/  ISETP.GT.AND P3, PT, R11, 0x21, PT ;  /* 0x000000210b00780c */ /* 0x000fc40003f64270 */
[----:B--2---:R-:W-:Y:S02]  /*17eb0*/  FSEL R40, R40, -INF , P2 ;  /* 0xff80000028287808 */ /* 0x004fe40001000000 */
[----:B------:R-:W-:Y:S01]  /*17ec0*/  FMNMX.FTZ R5, R72, R5, !PT ;  /* 0x0000000548057209 */ /* 0x000fe20007810000 */
[----:B------:R-:W2:Y:S01]  /*17ed0*/  MUFU.TANH R32, R32 ;  /* 0x0000002000207308 */ /* 0x000ea20000002400 */
[----:B------:R-:W-:Y:S01]  /*17ee0*/  FFMA.FTZ R209, R74, R3, -R9 ;  /* 0x000000034ad17223 */ /* 0x000fe20000010809 */
[----:B------:R-:W-:Y:S02]  /*17ef0*/  ISETP.GT.AND P2, PT, R11, 0x28, PT ;  /* 0x000000280b00780c */ /* 0x000fe40003f44270 */
[----:B---3--:R-:W-:Y:S02]  /*17f00*/  FSEL R74, R41, -INF , P3 ;  /* 0xff800000294a7808 */ /* 0x008fe40001800000 */
[----:B------:R-:W-:Y:S02]  /*17f10*/  FMNMX.FTZ R5, R40, R5, !PT ;  /* 0x0000000528057209 */ /* 0x000fe40007810000 */
[----:B------:R-:W3:Y:S01]  /*17f20*/  MUFU.TANH R33, R33 ;  /* 0x0000002100217308 */ /* 0x000ee20000002400 */
[----:B------:R-:W-:Y:S01]  /*17f30*/  ISETP.GT.AND P3, PT, R11, 0x29, PT ;  /* 0x000000290b00780c */ /* 0x000fe20003f64270 */
[----:B------:R-:W-:Y:S01]  /*17f40*/  FMUL.FTZ R24, R24, UR8 ;  /* 0x0000000818187c20 */ /* 0x000fe20008410000 */
[----:B-1----:R-:W-:-:S02]  /*17f50*/  FSEL R44, R44, -INF , P2 ;  /* 0xff8000002c2c7808 */ /* 0x002fc40001000000 */
[----:B------:R-:W-:-:S03]  /*17f60*/  FMNMX.FTZ R5, R74, R5, !PT ;  /* 0x000000054a057209 */ /* 0x000fc60007810000 */
[----:B------:R-:W1:Y:S01]  /*17f70*/  MUFU.TANH R36, R36 ;  /* 0x0000002400247308 */ /* 0x000e620000002400 */
[----:B------:R-:W-:Y:S01]  /*17f80*/  ISETP.GT.AND P2, PT, R11, 0x30, PT ;  /* 0x000000300b00780c */ /* 0x000fe20003f44270 */
[----:B------:R-:W-:Y:S01]  /*17f90*/  FMUL.FTZ R25, R25, UR8 ;  /* 0x0000000819197c20 */ /* 0x000fe20008410000 */
[----:B0-----:R-:W-:Y:S02]  /*17fa0*/  FSEL R76, R45, -INF , P3 ;  /* 0xff8000002d4c7808 */ /* 0x001fe40001800000 */
[----:B------:R-:W-:-:S03]  /*17fb0*/  FMNMX.FTZ R5, R44, R5, !PT ;  /* 0x000000052c057209 */ /* 0x000fc60007810000 */
[----:B------:R-:W0:Y:S01]  /*17fc0*/  MUFU.TANH R37, R37 ;  /* 0x0000002500257308 */ /* 0x000e220000002400 */
[----:B------:R-:W-:Y:S01]  /*17fd0*/  ISETP.GT.AND P3, PT, R11, 0x31, PT ;  /* 0x000000310b00780c */ /* 0x000fe20003f64270 */
[----:B------:R-:W-:Y:S01]  /*17fe0*/  FMUL.FTZ R28, R28, UR8 ;  /* 0x000000081c1c7c20 */ /* 0x000fe20008410000 */
[----:B--2---:R-:W-:Y:S02]  /*17ff0*/  FSEL R32, R32, -INF , P2 ;  /* 0xff80000020207808 */ /* 0x004fe40001000000 */
[----:B------:R-:W-:-:S03]  /*18000*/  FMNMX.FTZ R5, R76, R5, !PT ;  /* 0x000000054c057209 */ /* 0x000fc60007810000 */
[----:B------:R-:W2:Y:S01]  /*18010*/  MUFU.TANH R24, R24 ;  /* 0x0000001800187308 */ /* 0x000ea20000002400 */
[----:B------:R-:W-:Y:S01]  /*18020*/  FFMA.FTZ R211, R78, R3, -R9 ;  /* 0x000000034ed37223 */ /* 0x000fe20000010809 */
[----:B------:R-:W-:Y:S01]  /*18030*/  ISETP.GT.AND P2, PT, R11, 0x38, PT ;  /* 0x000000380b00780c */ /* 0x000fe20003f44270 */
[----:B------:R-:W-:Y:S01]  /*18040*/  FMUL.FTZ R29, R29, UR8 ;  /* 0x000000081d1d7c20 */ /* 0x000fe20008410000 */
[----:B---3--:R-:W-:Y:S02]  /*18050*/  FSEL R78, R33, -INF , P3 ;  /* 0xff800000214e7808 */ /* 0x008fe40001800000 */
[----:B------:R-:W-:Y:S02]  /*18060*/  FMNMX.FTZ R5, R32, R5, !PT ;  /* 0x0000000520057209 */ /* 0x000fe40007810000 */
[----:B------:R-:W3:Y:S01]  /*18070*/  MUFU.TANH R25, R25 ;  /* 0x0000001900197308 */ /* 0x000ee20000002400 */
[----:B------:R-:W-:Y:S02]  /*18080*/  ISETP.GT.AND P3, PT, R11, 0x39, PT ;  /* 0x000000390b00780c */ /* 0x000fe40003f64270 */
[----:B-1----:R-:W-:-:S02]  /*18090*/  FSEL R36, R36, -INF , P2 ;  /* 0xff80000024247808 */ /* 0x002fc40001000000 */
[----:B------:R-:W-:-:S03]  /*180a0*/  FMNMX.FTZ R5, R78, R5, !PT ;  /* 0x000000054e057209 */ /* 0x000fc60007810000 */
[----:B------:R-:W1:Y:S01]  /*180b0*/  MUFU.TANH R28, R28 ;  /* 0x0000001c001c7308 */ /* 0x000e620000002400 */
[----:B------:R-:W-:Y:S01]  /*180c0*/  FFMA.FTZ R6, R20, R3, -R9 ;  /* 0x0000000314067223 */ /* 0x000fe20000010809 */
[----:B------:R-:W-:Y:S02]  /*180d0*/  ISETP.GT.AND P2, PT, R11, 0x40, PT ;  /* 0x000000400b00780c */ /* 0x000fe40003f44270 */
[----:B0-----:R-:W-:Y:S02]  /*180e0*/  FSEL R20, R37, -INF , P3 ;  /* 0xff80000025147808 */ /* 0x001fe40001800000 */
[----:B------:R-:W-:Y:S02]  /*180f0*/  FMNMX.FTZ R5, R36, R5, !PT ;  /* 0x0000000524057209 */ /* 0x000fe40007810000 */
[----:B------:R-:W0:Y:S01]  /*18100*/  MUFU.TANH R29, R29 ;  /* 0x0000001d001d7308 */ /* 0x000e220000002400 */
[----:B------:R-:W-:Y:S02]  /*18110*/  ISETP.GT.AND P3, PT, R11, 0x41, PT ;  /* 0x000000410b00780c */ /* 0x000fe40003f64270 */
[----:B--2---:R-:W-:-:S02]  /*18120*/  FSEL R24, R24, -INF , P2 ;  /* 0xff80000018187808 */ /* 0x004fc40001000000 */
[----:B------:R-:W-:Y:S01]  /*18130*/  FMNMX.FTZ R5, R20, R5, !PT ;  /* 0x0000000514057209 */ /* 0x000fe20007810000 */
[----:B------:R-:W-:Y:S01]  /*18140*/  FFMA.FTZ R7, R12, R3, -R9 ;  /* 0x000000030c077223 */ /* 0x000fe20000010809 */
[----:B------:R-:W-:Y:S02]  /*18150*/  ISETP.GT.AND P2, PT, R11, 0x48, PT ;  /* 0x000000480b00780c */ /* 0x000fe40003f44270 */
[----:B---3--:R-:W-:Y:S02]  /*18160*/  FSEL R12, R25, -INF , P3 ;  /* 0xff800000190c7808 */ /* 0x008fe40001800000 */
[----:B------:R-:W-:Y:S02]  /*18170*/  FMNMX.FTZ R5, R24, R5, !PT ;  /* 0x0000000518057209 */ /* 0x000fe40007810000 */
[----:B------:R-:W-:Y:S02]  /*18180*/  ISETP.GT.AND P3, PT, R11, 0x49, PT ;  /* 0x000000490b00780c */ /* 0x000fe40003f64270 */
[----:B-1----:R-:W-:-:S02]  /*18190*/  FSEL R28, R28, -INF , P2 ;  /* 0xff8000001c1c7808 */ /* 0x002fc40001000000 */
[----:B------:R-:W-:Y:S01]  /*181a0*/  FMNMX.FTZ R5, R12, R5, !PT ;  /* 0x000000050c057209 */ /* 0x000fe20007810000 */
[----:B------:R-:W-:Y:S01]  /*181b0*/  FFMA.FTZ R11, R10, R3, -R9 ;  /* 0x000000030a0b7223 */ /* 0x000fe20000010809 */
[----:B0-----:R-:W-:Y:S02]  /*181c0*/  FSEL R10, R29, -INF , P3 ;  /* 0xff8000001d0a7808 */ /* 0x001fe40001800000 */
[----:B------:R-:W-:-:S04]  /*181d0*/  FMNMX.FTZ R5, R28, R5, !PT ;  /* 0x000000051c057209 */ /* 0x000fc80007810000 */
[----:B------:R-:W-:Y:S01]  /*181e0*/  FMNMX.FTZ R5, R10, R5, !PT ;  /* 0x000000050a057209 */ /* 0x000fe20007810000 */
[----:B------:R-:W-:-:S04]  /*181f0*/  FFMA.FTZ R15, R8, R3, -R9 ;  /* 0x00000003080f7223 */ /* 0x000fc80000010809 */
[----:B------:R-:W0:Y:S02]  /*18200*/  SHFL.BFLY PT, R8, R5, 0x2, 0x1f ;  /* 0x0c401f0005087f89 */ /* 0x000e2400000e0000 */
[----:B0-----:R-:W-:-:S05]  /*18210*/  FMNMX.FTZ R8, R5, R8, !PT ;  /* 0x0000000805087209 */ /* 0x001fca0007810000 */
[----:B------:R-:W0:Y:S01]  /*18220*/  SHFL.BFLY PT, R5, R8, 0x1, 0x1f ;  /* 0x0c201f0008057f89 */ /* 0x000e2200000e0000 */
[----:B------:R-:W-:Y:S01]  /*18230*/  FFMA.FTZ R2, R59, R3, -R9 ;  /* 0x000000033b027223 */ /* 0x000fe20000010809 */
[----:B------:R1:W-:Y:S08]  /*18240*/  MUFU.EX2 R205, R7 ;  /* 0x0000000700cd7308 */ /* 0x0003f00000000800 */
[----:B------:R-:W-:Y:S01]  /*18250*/  MUFU.EX2 R209, R209 ;  /* 0x000000d100d17308 */ /* 0x000fe20000000800 */
[----:B0-----:R-:W-:-:S07]  /*18260*/  FMNMX.FTZ R5, R8, R5, !PT ;  /* 0x0000000508057209 */ /* 0x001fce0007810000 */
[----:B------:R-:W0:Y:S01]  /*18270*/  MUFU.EX2 R2, R2 ;  /* 0x0000000200027308 */ /* 0x000e220000000800 */
[C---:B------:R-:W-:Y:S01]  /*18280*/  FSETP.NEU.FTZ.AND P2, PT, R5.reuse, -INF , PT ;  /* 0xff8000000500780b */ /* 0x040fe20003f5d000 */
[----:B-1----:R-:W-:-:S05]  /*18290*/  FMUL.FTZ R7, R5, R3 ;  /* 0x0000000305077220 */ /* 0x002fca0000410000 */
[----:B------:R-:W-:Y:S01]  /*182a0*/  FSEL R7, R7, RZ, P2 ;  /* 0x000000ff07077208 */ /* 0x000fe20001000000 */
[----:B------:R-:W1:Y:S04]  /*182b0*/  MUFU.EX2 R211, R211 ;  /* 0x000000d300d37308 */ /* 0x000e680000000800 */
[-CC-:B------:R-:W-:Y:S01]  /*182c0*/  FFMA.FTZ R62, R62, R3.reuse, -R7.reuse ;  /* 0x000000033e3e7223 */ /* 0x180fe20000010807 */
[----:B------:R-:W-:-:S03]  /*182d0*/  FFMA.FTZ R13, R13, R3, -R7 ;  /* 0x000000030d0d7223 */ /* 0x000fc60000010807 */
[----:B------:R-:W2:Y:S01]  /*182e0*/  MUFU.EX2 R6, R6 ;  /* 0x0000000600067308 */ /* 0x000ea20000000800 */
[-CC-:B------:R-:W-:Y:S01]  /*182f0*/  FFMA.FTZ R64, R64, R3.reuse, -R7.reuse ;  /* 0x0000000340407223 */ /* 0x180fe20000010807 */
[----:B------:R-:W-:Y:S01]  /*18300*/  FFMA.FTZ R66, R66, R3, -R7 ;  /* 0x0000000342427223 */ /* 0x000fe20000010807 */
[----:B0-----:R-:W-:-:S05]  /*18310*/  FADD.FTZ R8, R209, R2 ;  /* 0x00000002d1087221 */ /* 0x001fca0000010000 */
[----:B------:R-:W-:Y:S01]  /*18320*/  MUFU.EX2 R62, R62 ;  /* 0x0000003e003e7308 */ /* 0x000fe20000000800 */
[-CC-:B------:R-:W-:Y:S01]  /*18330*/  FFMA.FTZ R14, R14, R3.reuse, -R9.reuse ;  /* 0x000000030e0e7223 */ /* 0x180fe20000010809 */
[----:B------:R-:W-:-:S06]  /*18340*/  FFMA.FTZ R34, R34, R3, -R9 ;  /* 0x0000000322227223 */ /* 0x000fcc0000010809 */
[----:B------:R-:W0:Y:S01]  /*18350*/  MUFU.EX2 R13, R13 ;  /* 0x0000000d000d7308 */ /* 0x000e220000000800 */
[-C--:B------:R-:W-:Y:S01]  /*18360*/  FFMA.FTZ R68, R68, R3.reuse, -R7 ;  /* 0x0000000344447223 */ /* 0x080fe20000010807 */
[-CC-:B------:R-:W-:Y:S01]  /*18370*/  FFMA.FTZ R26, R26, R3.reuse, -R9.reuse ;  /* 0x000000031a1a7223 */ /* 0x180fe20000010809 */
[-CC-:B------:R-:W-:Y:S01]  /*18380*/  FFMA.FTZ R38, R38, R3.reuse, -R9.reuse ;  /* 0x0000000326267223 */ /* 0x180fe20000010809 */
[----:B------:R-:W-:-:S04]  /*18390*/  FFMA.FTZ R42, R42, R3, -R9 ;  /* 0x000000032a2a7223 */ /* 0x000fc80000010809 */
[----:B------:R-:W3:Y:S01]  /*183a0*/  MUFU.EX2 R80, R11 ;  /* 0x0000000b00507308 */ /* 0x000ee20000000800 */
[-CC-:B------:R-:W-:Y:S01]  /*183b0*/  FFMA.FTZ R30, R30, R3.reuse, -R9.reuse ;  /* 0x000000031e1e7223 */ /* 0x180fe20000010809 */
[-CC-:B------:R-:W-:Y:S01]  /*183c0*/  FFMA.FTZ R46, R46, R3.reuse, -R9.reuse ;  /* 0x000000032e2e7223 */ /* 0x180fe20000010809 */
[-CC-:B------:R-:W-:Y:S01]  /*183d0*/  FFMA.FTZ R50, R50, R3.reuse, -R9.reuse ;  /* 0x0000000332327223 */ /* 0x180fe20000010809 */
[-CC-:B------:R-:W-:Y:S01]  /*183e0*/  FFMA.FTZ R54, R54, R3.reuse, -R9.reuse ;  /* 0x0000000336367223 */ /* 0x180fe20000010809 */
[----:B------:R-:W-:-:S03]  /*183f0*/  FFMA.FTZ R48, R48, R3, -R9 ;  /* 0x0000000330307223 */ /* 0x000fc60000010809 */
[----:B------:R-:W4:Y:S01]  /*18400*/  MUFU.EX2 R64, R64 ;  /* 0x0000004000407308 */ /* 0x000f220000000800 */
[-CC-:B------:R-:W-:Y:S01]  /*18410*/  FFMA.FTZ R56, R56, R3.reuse, -R9.reuse ;  /* 0x0000000338387223 */ /* 0x180fe20000010809 */
[-CC-:B------:R-:W-:Y:S01]  /*18420*/  FFMA.FTZ R58, R58, R3.reuse, -R9.reuse ;  /* 0x000000033a3a7223 */ /* 0x180fe20000010809 */
[----:B------:R-:W-:Y:S01]  /*18430*/  FFMA.FTZ R60, R60, R3, -R9 ;  /* 0x000000033c3c7223 */ /* 0x000fe20000010809 */
[----:B-1----:R-:W-:-:S04]  /*18440*/  FADD.FTZ R27, R211, R8 ;  /* 0x00000008d31b7221 */ /* 0x002fc80000010000 */
[----:B------:R-:W1:Y:S01]  /*18450*/  MUFU.EX2 R207, R15 ;  /* 0x0000000f00cf7308 */ /* 0x000e620000000800 */
[----:B------:R-:W-:Y:S01]  /*18460*/  FFMA.FTZ R70, R70, R3, -R7 ;  /* 0x0000000346467223 */ /* 0x000fe20000010807 */
[----:B--2---:R-:W-:-:S06]  /*18470*/  FADD.FTZ R8, R6, R27 ;  /* 0x0000001b06087221 */ /* 0x004fcc0000010000 */
[----:B------:R-:W2:Y:S01]  /*18480*/  MUFU.EX2 R9, R66 ;  /* 0x0000004200097308 */ /* 0x000ea20000000800 */
[----:B------:R-:W-:-:S07]  /*18490*/  FFMA.FTZ R52, R52, R3, -R7 ;  /* 0x0000000334347223 */ /* 0x000fce0000010807 */
[----:B------:R3:W-:Y:S01]  /*184a0*/  MUFU.EX2 R201, R34 ;  /* 0x0000002200c97308 */ /* 0x0007e20000000800 */
[----:B------:R-:W-:Y:S01]  /*184b0*/  FADD.FTZ R29, R205, R8 ;  /* 0x00000008cd1d7221 */ /* 0x000fe20000010000 */
[----:B0-----:R-:W-:-:S06]  /*184c0*/  FADD.FTZ R27, R62, R13 ;  /* 0x0000000d3e1b7221 */ /* 0x001fcc0000010000 */
[----:B------:R-:W0:Y:S01]  /*184d0*/  MUFU.EX2 R14, R14 ;  /* 0x0000000e000e7308 */ /* 0x000e220000000800 */
[----:B---3--:R-:W-:-:S07]  /*184e0*/  IADD3 R34, R237, -R227, RZ ;  /* 0x800000e3ed227210 */ /* 0x008fce0007ffe0ff */
[----:B------:R-:W3:Y:S01]  /*184f0*/  MUFU.EX2 R68, R68 ;  /* 0x0000004400447308 */ /* 0x000ee20000000800 */
[----:B------:R-:W-:Y:S02]  /*18500*/  IMAD R34, R225, 0x80, R34 ;  /* 0x00000080e1227824 */ /* 0x000fe400078e0222 */
[----:B------:R-:W-:-:S05]  /*18510*/  FFMA.FTZ R72, R72, R3, -R7 ;  /* 0x0000000348487223 */ /* 0x000fca0000010807 */
[----:B------:R-:W3:Y:S01]  /*18520*/  MUFU.EX2 R26, R26 ;  /* 0x0000001a001a7308 */ /* 0x000ee20000000800 */
[----:B------:R-:W-:-:S04]  /*18530*/  IMAD.HI R224, R34, 0x66666667, RZ ;  /* 0x6666666722e07827 */ /* 0x000fc800078e02ff */
[----:B------:R-:W-:Y:S01]  /*18540*/  FADD.FTZ R34, R80, R29 ;  /* 0x0000001d50227221 */ /* 0x000fe20000010000 */
[----:B----4-:R-:W-:Y:S02]  /*18550*/  FADD.FTZ R8, R64, R27 ;  /* 0x0000001b40087221 */ /* 0x010fe40000010000 */
[----:B------:R-:W4:Y:S01]  /*18560*/  MUFU.EX2 R11, R70 ;  /* 0x00000046000b7308 */ /* 0x000f220000000800 */
[----:B------:R-:W-:Y:S01]  /*18570*/  FFMA.FTZ R40, R40, R3, -R7 ;  /* 0x0000000328287223 */ /* 0x000fe20000010807 */
[----:B-1----:R-:W-:Y:S01]  /*18580*/  FADD.FTZ R31, R207, R34 ;  /* 0x00000022cf1f7221 */ /* 0x002fe20000010000 */
[----:B--2---:R-:W-:-:S05]  /*18590*/  FADD.FTZ R29, R9, R8 ;  /* 0x00000008091d7221 */ /* 0x004fca0000010000 */
[----:B------:R-:W1:Y:S01]  /*185a0*/  MUFU.EX2 R52, R52 ;  /* 0x0000003400347308 */ /* 0x000e620000000800 */
[----:B------:R-:W-:Y:S01]  /*185b0*/  FFMA.FTZ R74, R74, R3, -R7 ;  /* 0x000000034a4a7223 */ /* 0x000fe20000010807 */
[----:B0-----:R-:W-:-:S06]  /*185c0*/  FADD.FTZ R31, R14, R31 ;  /* 0x0000001f0e1f7221 */ /* 0x001fcc0000010000 */
[----:B------:R-:W0:Y:S01]  /*185d0*/  MUFU.EX2 R38, R38 ;  /* 0x0000002600267308 */ /* 0x000e220000000800 */
[----:B---3--:R-:W-:Y:S01]  /*185e0*/  FADD.FTZ R8, R68, R29 ;  /* 0x0000001d44087221 */ /* 0x008fe20000010000 */
[----:B------:R-:W-:-:S06]  /*185f0*/  FFMA.FTZ R44, R44, R3, -R7 ;  /* 0x000000032c2c7223 */ /* 0x000fcc0000010807 */
[----:B------:R-:W2:Y:S01]  /*18600*/  MUFU.EX2 R15, R72 ;  /* 0x00000048000f7308 */ /* 0x000ea20000000800 */
[----:B------:R-:W-:Y:S01]  /*18610*/  FADD.FTZ R34, R26, R31 ;  /* 0x0000001f1a227221 */ /* 0x000fe20000010000 */
[----:B----4-:R-:W-:-:S06]  /*18620*/  FADD.FTZ R29, R11, R8 ;  /* 0x000000080b1d7221 */ /* 0x010fcc0000010000 */
[----:B------:R-:W3:Y:S08]  /*18630*/  MUFU.EX2 R203, R42 ;  /* 0x0000002a00cb7308 */ /* 0x000ef00000000800 */
[----:B------:R-:W4:Y:S01]  /*18640*/  MUFU.EX2 R40, R40 ;  /* 0x0000002800287308 */ /* 0x000f220000000800 */
[----:B------:R-:W-:Y:S01]  /*18650*/  FFMA.FTZ R76, R76, R3, -R7 ;  /* 0x000000034c4c7223 */ /* 0x000fe20000010807 */
[----:B------:R-:W-:-:S06]  /*18660*/  FADD.FTZ R31, R201, R34 ;  /* 0x00000022c91f7221 */ /* 0x000fcc0000010000 */
[----:B------:R-:W4:Y:S01]  /*18670*/  MUFU.EX2 R30, R30 ;  /* 0x0000001e001e7308 */ /* 0x000f220000000800 */
[----:B-1----:R-:W-:Y:S01]  /*18680*/  FADD.FTZ R8, R52, R29 ;  /* 0x0000001d34087221 */ /* 0x002fe20000010000 */
[----:B------:R-:W-:-:S06]  /*18690*/  FFMA.FTZ R32, R32, R3, -R7 ;  /* 0x0000000320207223 */ /* 0x000fcc0000010807 */
[----:B------:R-:W1:Y:S01]  /*186a0*/  MUFU.EX2 R21, R74 ;  /* 0x0000004a00157308 */ /* 0x000e620000000800 */
[----:B------:R-:W-:Y:S01]  /*186b0*/  SHF.R.U32.HI R33, RZ, 0x1f, R224 ;  /* 0x0000001fff217819 */ /* 0x000fe200000116e0 */
[----:B0-----:R-:W-:-:S06]  /*186c0*/  FADD.FTZ R0, R38, R31 ;  /* 0x0000001f26007221 */ /* 0x001fcc0000010000 */
[----:B------:R-:W0:Y:S01]  /*186d0*/  MUFU.EX2 R197, R46 ;  /* 0x0000002e00c57308 */ /* 0x000e220000000800 */
[----:B--2---:R-:W-:-:S07]  /*186e0*/  FADD.FTZ R31, R15, R8 ;  /* 0x000000080f1f7221 */ /* 0x004fce0000010000 */
[----:B------:R-:W2:Y:S01]  /*186f0*/  MUFU.EX2 R44, R44 ;  /* 0x0000002c002c7308 */ /* 0x000ea20000000800 */
[----:B------:R-:W-:Y:S01]  /*18700*/  LEA.HI.SX32 R224, R224, R33, 0x1b ;  /* 0x00000021e0e07211 */ /* 0x000fe200078fdaff */
[----:B------:R-:W-:Y:S01]  /*18710*/  FFMA.FTZ R78, R78, R3, -R7 ;  /* 0x000000034e4e7223 */ /* 0x000fe20000010807 */
[----:B---3--:R-:W-:-:S05]  /*18720*/  FADD.FTZ R33, R203, R0 ;  /* 0x00000000cb217221 */ /* 0x008fca0000010000 */
[----:B------:R-:W3:Y:S01]  /*18730*/  MUFU.EX2 R50, R50 ;  /* 0x0000003200327308 */ /* 0x000ee20000000800 */
[----:B----4-:R-:W-:Y:S01]  /*18740*/  FADD.FTZ R0, R40, R31 ;  /* 0x0000001f28007221 */ /* 0x010fe20000010000 */
[----:B------:R-:W-:-:S06]  /*18750*/  FFMA.FTZ R36, R36, R3, -R7 ;  /* 0x0000000324247223 */ /* 0x000fcc0000010807 */
[----:B------:R-:W4:Y:S01]  /*18760*/  MUFU.EX2 R25, R76 ;  /* 0x0000004c00197308 */ /* 0x000f220000000800 */
[----:B------:R-:W-:Y:S01]  /*18770*/  FADD.FTZ R8, R30, R33 ;  /* 0x000000211e087221 */ /* 0x000fe20000010000 */
[----:B-1----:R-:W-:-:S06]  /*18780*/  FADD.FTZ R31, R21, R0 ;  /* 0x00000000151f7221 */ /* 0x002fcc0000010000 */
[----:B------:R-:W1:Y:S01]  /*18790*/  MUFU.EX2 R199, R54 ;  /* 0x0000003600c77308 */ /* 0x000e620000000800 */
[----:B------:R-:W-:-:S07]  /*187a0*/  FFMA.FTZ R20, R20, R3, -R7 ;  /* 0x0000000314147223 */ /* 0x000fce0000010807 */
[----:B------:R-:W1:Y:S01]  /*187b0*/  MUFU.EX2 R32, R32 ;  /* 0x0000002000207308 */ /* 0x000e620000000800 */
[-CC-:B------:R-:W-:Y:S01]  /*187c0*/  FFMA.FTZ R24, R24, R3.reuse, -R7.reuse ;  /* 0x0000000318187223 */ /* 0x180fe20000010807 */
[-CC-:B------:R-:W-:Y:S01]  /*187d0*/  FFMA.FTZ R12, R12, R3.reuse, -R7.reuse ;  /* 0x000000030c0c7223 */ /* 0x180fe20000010807 */
[-CC-:B------:R-:W-:Y:S01]  /*187e0*/  FFMA.FTZ R28, R28, R3.reuse, -R7.reuse ;  /* 0x000000031c1c7223 */ /* 0x180fe20000010807 */
[----:B------:R-:W-:-:S04]  /*187f0*/  FFMA.FTZ R10, R10, R3, -R7 ;  /* 0x000000030a0a7223 */ /* 0x000fc80000010807 */
[----:B------:R-:W1:Y:S01]  /*18800*/  MUFU.EX2 R48, R48 ;  /* 0x0000003000307308 */ /* 0x000e620000000800 */
[----:B0-----:R-:W-:Y:S01]  /*18810*/  FADD.FTZ R7, R197, R8 ;  /* 0x00000008c5077221 */ /* 0x001fe20000010000 */
[----:B--2---:R-:W-:-:S06]  /*18820*/  FADD.FTZ R0, R44, R31 ;  /* 0x0000001f2c007221 */ /* 0x004fcc0000010000 */
[----:B------:R-:W0:Y:S01]  /*18830*/  MUFU.EX2 R27, R78 ;  /* 0x0000004e001b7308 */ /* 0x000e220000000800 */
[----:B------:R-:W-:Y:S01]  /*18840*/  F2FP.F16.F32.PACK_AB R209, R2, R209 ;  /* 0x000000d102d1723e */ /* 0x000fe200000000ff */
[----:B---3--:R-:W-:-:S06]  /*18850*/  FADD.FTZ R2, R50, R7 ;  /* 0x0000000732027221 */ /* 0x008fcc0000010000 */
[----:B------:R-:W2:Y:S01]  /*18860*/  MUFU.EX2 R193, R56 ;  /* 0x0000003800c17308 */ /* 0x000ea20000000800 */
[----:B----4-:R-:W-:-:S07]  /*18870*/  FADD.FTZ R31, R25, R0 ;  /* 0x00000000191f7221 */ /* 0x010fce0000010000 */
[----:B------:R-:W3:Y:S01]  /*18880*/  MUFU.EX2 R36, R36 ;  /* 0x0000002400247308 */ /* 0x000ee20000000800 */
[----:B-1----:R-:W-:Y:S01]  /*18890*/  FADD.FTZ R33, R199, R2 ;  /* 0x00000002c7217221 */ /* 0x002fe20000010000 */
[----:B------:R-:W-:-:S06]  /*188a0*/  FADD.FTZ R0, R32, R31 ;  /* 0x0000001f20007221 */ /* 0x000fcc0000010000 */
[----:B------:R-:W1:Y:S08]  /*188b0*/  MUFU.EX2 R58, R58 ;  /* 0x0000003a003a7308 */ /* 0x000e700000000800 */
[----:B------:R-:W4:Y:S01]  /*188c0*/  MUFU.EX2 R29, R20 ;  /* 0x00000014001d7308 */ /* 0x000f220000000800 */
[----:B------:R-:W-:Y:S01]  /*188d0*/  FADD.FTZ R2, R48, R33 ;  /* 0x0000002130027221 */ /* 0x000fe20000010000 */
[----:B0-----:R-:W-:-:S06]  /*188e0*/  FADD.FTZ R31, R27, R0 ;  /* 0x000000001b1f7221 */ /* 0x001fcc0000010000 */
[----:B------:R-:W0:Y:S01]  /*188f0*/  MUFU.EX2 R24, R24 ;  /* 0x0000001800187308 */ /* 0x000e220000000800 */
[----:B--2---:R-:W-:Y:S01]  /*18900*/  FADD.FTZ R33, R193, R2 ;  /* 0x00000002c1217221 */ /* 0x004fe20000010000 */
[----:B---3--:R-:W-:-:S06]  /*18910*/  FADD.FTZ R0, R36, R31 ;  /* 0x0000001f24007221 */ /* 0x008fcc0000010000 */
[----:B------:R-:W2:Y:S01]  /*18920*/  MUFU.EX2 R7, R12 ;  /* 0x0000000c00077308 */ /* 0x000ea20000000800 */
[----:B------:R-:W-:Y:S01]  /*18930*/  F2FP.F16.F32.PACK_AB R207, R14, R207 ;  /* 0x000000cf0ecf723e */ /* 0x000fe200000000ff */
[----:B-1----:R-:W-:Y:S01]  /*18940*/  FADD.FTZ R14, R58, R33 ;  /* 0x000000213a0e7221 */ /* 0x002fe20000010000 */
[----:B------:R-:W-:Y:S02]  /*18950*/  IADD3 R8, R177, -0x2, RZ ;  /* 0xfffffffeb1087810 */ /* 0x000fe40007ffe0ff */
[----:B------:R-:W-:-:S03]  /*18960*/  VIMNMX R224, RZ, R224, !PT ;  /* 0x000000e0ffe07248 */ /* 0x000fc60007fe0100 */
[----:B------:R-:W1:Y:S01]  /*18970*/  MUFU.EX2 R28, R28 ;  /* 0x0000001c001c7308 */ /* 0x000e620000000800 */
[----:B----4-:R-:W-:Y:S01]  /*18980*/  FADD.FTZ R33, R29, R0 ;  /* 0x000000001d217221 */ /* 0x010fe20000010000 */
[----:B------:R-:W-:-:S06]  /*18990*/  ISETP.GE.AND P2, PT, R8, R224, PT ;  /* 0x000000e00800720c */ /* 0x000fcc0003f46270 */
[----:B------:R-:W3:Y:S01]  /*189a0*/  MUFU.EX2 R195, R60 ;  /* 0x0000003c00c37308 */ /* 0x000ee20000000800 */
[----:B0-----:R-:W-:-:S07]  /*189b0*/  FADD.FTZ R0, R24, R33 ;  /* 0x0000002118007221 */ /* 0x001fce0000010000 */
[----:B------:R-:W0:Y:S01]  /*189c0*/  MUFU.EX2 R31, R10 ;  /* 0x0000000a001f7308 */ /* 0x000e220000000800 */
[----:B------:R-:W-:Y:S01]  /*189d0*/  F2FP.F16.F32.PACK_AB R210, R9, R64 ;  /* 0x0000004009d2723e */ /* 0x000fe200000000ff */
[----:B--2---:R-:W-:Y:S01]  /*189e0*/  FADD.FTZ R9, R7, R0 ;  /* 0x0000000007097221 */ /* 0x004fe20000010000 */
[----:B------:R-:W-:Y:S03]  /*189f0*/  BSSY B0, `(.L_x_2525) ;  /* 0x0000611000007945 */ /* 0x000fe60003800000 */
[----:B-1----:R-:W-:Y:S01]  /*18a00*/  FADD.FTZ R0, R28, R9 ;  /* 0x000000091c007221 */ /* 0x002fe20000010000 */
[----:B------:R-:W-:Y:S01]  /*18a10*/  F2FP.F16.F32.PACK_AB R206, R15, R52 ;  /* 0x000000340fce723e */ /* 0x000fe200000000ff */
[----:B---3--:R-:W-:Y:S01]  /*18a20*/  FADD.FTZ R14, R195, R14 ;  /* 0x0000000ec30e7221 */ /* 0x008fe20000010000 */
[----:B------:R-:W-:Y:S01]  /*18a30*/  F2FP.F16.F32.PACK_AB R205, R80, R205 ;  /* 0x000000cd50cd723e */ /* 0x000fe200000000ff */
[----:B------:R-:W-:Y:S01]  /*18a40*/  IMAD.MOV.U32 R2, RZ, RZ, 0x3f800000 ;  /* 0x3f800000ff027424 */ /* 0x000fe200078e00ff */
[----:B------:R-:W-:Y:S01]  /*18a50*/  F2FP.F16.F32.PACK_AB R201, R201, R26 ;  /* 0x0000001ac9c9723e */ /* 0x000fe200000000ff */
[--C-:B------:R-:W-:Y:S01]  /*18a60*/  IMAD.MOV.U32 R149, RZ, RZ, R151.reuse ;  /* 0x000000ffff957224 */ /* 0x100fe200078e0097 */
[----:B------:R-:W-:Y:S01]  /*18a70*/  F2FP.F16.F32.PACK_AB R203, R203, R38 ;  /* 0x00000026cbcb723e */ /* 0x000fe200000000ff */
[--C-:B------:R-:W-:Y:S01]  /*18a80*/  IMAD.MOV.U32 R148, RZ, RZ, R151.reuse ;  /* 0x000000ffff947224 */ /* 0x100fe200078e0097 */
[----:B------:R-:W-:Y:S01]  /*18a90*/  F2FP.F16.F32.PACK_AB R197, R197, R30 ;  /* 0x0000001ec5c5723e */ /* 0x000fe200000000ff */
[----:B0-----:R-:W-:Y:S01]  /*18aa0*/  FADD.FTZ R15, R31, R0 ;  /* 0x000000001f0f7221 */ /* 0x001fe20000010000 */
[----:B------:R-:W-:Y:S01]  /*18ab0*/  F2FP.F16.F32.PACK_AB R199, R199, R50 ;  /* 0x00000032c7c7723e */ /* 0x000fe200000000ff */
[----:B------:R-:W-:Y:S01]  /*18ac0*/  IMAD.MOV.U32 R0, RZ, RZ, 0x3f800000 ;  /* 0x3f800000ff007424 */ /* 0x000fe200078e00ff */
[----:B------:R-:W-:Y:S01]  /*18ad0*/  F2FP.F16.F32.PACK_AB R193, R193, R48 ;  /* 0x00000030c1c1723e */ /* 0x000fe200000000ff */
[--C-:B------:R-:W-:Y:S01]  /*18ae0*/  IMAD.MOV.U32 R146, RZ, RZ, R151.reuse ;  /* 0x000000ffff927224 */ /* 0x100fe200078e0097 */
        /* <DEDUP_REMOVED lines=133> */
[----:B------:R-:W-:Y:S01]  /*19340*/  IMAD.MOV.U32 R25, RZ, RZ, R151 ;  /* 0x000000ffff197224 */ /* 0x000fe200078e0097 */
[----:B------:R-:W-:Y:S06]  /*19350*/  @!P2 BRA `(.L_x_2526) ;  /* 0x0000005400e8a947 */ /* 0x000fec0003800000 */
[----:B------:R-:W-:Y:S01]  /*19360*/  BSSY B1, `(.L_x_2526) ;  /* 0x0000579000017945 */ /* 0x000fe20003800000 */
[----:B------:R-:W-:Y:S01]  /*19370*/  IMAD.MOV.U32 R6, RZ, RZ, R4 ;  /* 0x000000ffff067224 */ /* 0x000fe200078e0004 */
[----:B------:R-:W-:Y:S01]  /*19380*/  MOV R9, R219 ;  /* 0x000000db00097202 */ /* 0x000fe20000000f00 */
[----:B------:R-:W-:Y:S01]  /*19390*/  IMAD.MOV.U32 R7, RZ, RZ, R5 ;  /* 0x000000ffff077224 */ /* 0x000fe200078e0005 */
[----:B------:R-:W-:Y:S01]  /*193a0*/  CS2R R150, SRZ ;  /* 0x0000000000967805 */ /* 0x000fe2000001ff00 */
[----:B------:R-:W-:Y:S01]  /*193b0*/  IMAD.MOV.U32 R10, RZ, RZ, R214 ;  /* 0x000000ffff0a7224 */ /* 0x000fe200078e00d6 */
[----:B------:R-:W-:Y:S01]  /*193c0*/  CS2R R146, SRZ ;  /* 0x0000000000927805 */ /* 0x000fe2000001ff00 */
[----:B------:R-:W-:Y:S01]  /*193d0*/  IMAD.MOV.U32 R2, RZ, RZ, 0x3f800000 ;  /* 0x3f800000ff027424 */ /* 0x000fe200078e00ff */
        /* <DEDUP_REMOVED lines=61> */
[----:B------:R-:W-:-:S07]  /*197b0*/  CS2R R24, SRZ ;  /* 0x0000000000187805 */ /* 0x000fce000001ff00 */
.L_x_2537:
[----:B------:R-:W-:-:S04]  /*197c0*/  IADD3 R3, R10, 0x1, RZ ;  /* 0x000000010a037810 */ /* 0x000fc80007ffe0ff */
[----:B------:R-:W-:-:S04]  /*197d0*/  ISETP.NE.AND P2, PT, R3, 0x2, PT ;  /* 0x000000020300780c */ /* 0x000fc80003f45270 */
[----:B------:R-:W-:Y:S02]  /*197e0*/  SEL R4, RZ, 0x1, P2 ;  /* 0x00000001ff047807 */ /* 0x000fe40001000000 */
[----:B------:R-:W-:Y:S02]  /*197f0*/  SEL R214, R3, RZ, P2 ;  /* 0x000000ff03d67207 */ /* 0x000fe40001000000 */
[----:B------:R-:W-:Y:S01]  /*19800*/  LOP3.LUT R219, R9, R4, RZ, 0x3c, !PT ;  /* 0x0000000409db7212 */ /* 0x000fe200078e3cff */
[----:B------:R-:W-:Y:S06]  /*19810*/  @!P0 BRA `(.L_x_2527) ;  /* 0x0000000000048947 */ /* 0x000fec0003800000 */
[----:B------:R-:W-:Y:S01]  /*19820*/  BPT.TRAP 0x1 ;  /* 0x000000040000795c */ /* 0x000fe20000300000 */
.L_x_2527:
[----:B------:R-:W-:Y:S01]  /*19830*/  IMAD R11, R214, 0x8, R16 ;  /* 0x00000008d60b7824 */ /* 0x000fe200078e0210 */
[----:B------:R-:W-:-:S04]  /*19840*/  SHF.L.U32 R12, R219, 0x1f, RZ ;  /* 0x0000001fdb0c7819 */ /* 0x000fc800000006ff */
[----:B------:R0:W1:Y:S01]  /*19850*/  SYNCS.PHASECHK.TRANS64.TRYWAIT P2, [R11+URZ+0x38830], R12 ;  /* 0x0388300c0b0075a7 */ /* 0x000062000804017f */
[----:B------:R-:W-:Y:S05]  /*19860*/  @!P0 BRA `(.L_x_2528) ;  /* 0x0000000000048947 */ /* 0x000fea0003800000 */
[----:B------:R-:W-:Y:S01]  /*19870*/  BPT.TRAP 0x1 ;  /* 0x000000040000795c */ /* 0x000fe20000300000 */
.L_x_2528:
[----:B------:R-:W-:Y:S01]  /*19880*/  IMAD R4, R214, 0xa00, R223 ;  /* 0x00000a00d6047824 */ /* 0x000fe200078e02df */
[----:B------:R-:W-:Y:S01]  /*19890*/  BSSY B2, `(.L_x_2529) ;  /* 0x0000006000027945 */ /* 0x000fe20003800000 */
[----:B------:R-:W-:Y:S02]  /*198a0*/  MOV R5, 0x40000040 ;  /* 0x4000004000057802 */ /* 0x000fe40000000f00 */
[----:B------:R-:W-:Y:S01]  /*198b0*/  VIADD R152, R4, 0x80 ;  /* 0x0000008004987836 */ /* 0x000fe20000000000 */
[----:B-1----:R-:W-:Y:S06]  /*198c0*/  @P2 BRA `(.L_x_2530) ;  /* 0x0000000000082947 */ /* 0x002fec0003800000 */
[----:B------:R-:W1:Y:S02]  /*198d0*/  SYNCS.PHASECHK.TRANS64.TRYWAIT P2, [R11+URZ+0x38830], R12 ;  /* 0x0388300c0b0075a7 */ /* 0x000e64000804017f */
[----:B-1----:R-:W-:Y:S05]  /*198e0*/  @!P2 BRA `(.L_x_2531) ;  /* 0x0000015c0080a947 */ /* 0x002fea0003800000 */
.L_x_2530:
[----:B------:R-:W-:Y:S05]  /*198f0*/  BSYNC B2 ;  /* 0x0000000000027941 */ /* 0x000fea0003800000 */
.L_x_2529:
[----:B------:R-:W2:Y:S04]  /*19900*/  LDL.64 R154, [R1+0x40] ;  /* 0x00004000019a7983 */ /* 0x000ea80000100a00 */
[----:B------:R-:W3:Y:S01]  /*19910*/  LDL.64 R156, [R1+0x48] ;  /* 0x00004800019c7983 */ /* 0x000ee20000100a00 */
[----:B------:R-:W-:Y:S02]  /*19920*/  R2UR UR18, R4 ;  /* 0x00000000041272ca */ /* 0x000fe400000e0000 */
[----:B------:R-:W-:Y:S01]  /*19930*/  R2UR UR19, R5 ;  /* 0x00000000051372ca */ /* 0x000fe200000e0000 */
[----:B------:R-:W-:Y:S01]  /*19940*/  WARPGROUP.ARRIVE ;  /* 0x00000000000079c5 */ /* 0x000fe20000000000 */
[----:B------:R-:W-:Y:S02]  /*19950*/  MOV R153, 0x40000040 ;  /* 0x4000004000997802 */ /* 0x000fe40000000f00 */
[----:B------:R-:W-:-:S02]  /*19960*/  R2UR UR6, R152 ;  /* 0x00000000980672ca */ /* 0x000fc400000e0000 */
[----:B------:R-:W-:Y:S01]  /*19970*/  R2UR UR7, R153 ;  /* 0x00000000990772ca */ /* 0x000fe200000e0000 */
[----:B01----:R-:W-:Y:S02]  /*19980*/  VIADD R12, R4, 0x100 ;  /* 0x00000100040c7836 */ /* 0x003fe40000000000 */
[----:B------:R-:W-:-:S03]  /*19990*/  IMAD.MOV.U32 R13, RZ, RZ, 0x40000040 ;  /* 0x40000040ff0d7424 */ /* 0x000fc600078e00ff */
[----:B------:R-:W-:Y:S02]  /*199a0*/  R2UR UR10, R12 ;  /* 0x000000000c0a72ca */ /* 0x000fe400000e0000 */
[----:B------:R-:W-:Y:S01]  /*199b0*/  R2UR UR11, R13 ;  /* 0x000000000d0b72ca */ /* 0x000fe200000e0000 */
[----:B------:R-:W-:Y:S01]  /*199c0*/  VIADD R20, R4, 0x180 ;  /* 0x0000018004147836 */ /* 0x000fe20000000000 */
[----:B------:R-:W-:-:S04]  /*199d0*/  MOV R21, 0x40000040 ;  /* 0x4000004000157802 */ /* 0x000fc80000000f00 */
[----:B------:R-:W-:Y:S02]  /*199e0*/  R2UR UR14, R20 ;  /* 0x00000000140e72ca */ /* 0x000fe400000e0000 */
        /* <DEDUP_REMOVED lines=25> */
[----:B------:R-:W-:Y:S01]  /*19b80*/  IMAD.MOV.U32 R13, RZ, RZ, 0x40000040 ;  /* 0x40000040ff0d7424 */ /* 0x000fe200078e00ff */
[----:B------:R-:W-:Y:S02]  /*19b90*/  R2UR UR18, R12 ;  /* 0x000000000c1272ca */ /* 0x000fe400000e0000 */
[----:B------:R-:W-:Y:S02]  /*19ba0*/  IADD3 R152, R4, 0x82, RZ ;  /* 0x0000008204987810 */ /* 0x000fe40007ffe0ff */
[----:B------:R-:W-:Y:S02]  /*19bb0*/  R2UR UR19, R13 ;  /* 0x000000000d1372ca */ /* 0x000fe400000e0000 */
[----:B------:R-:W-:Y:S02]  /*19bc0*/  MOV R153, 0x40000040 ;  /* 0x4000004000997802 */ /* 0x000fe40000000f00 */
[----:B------:R-:W-:-:S02]  /*19bd0*/  R2UR UR22, R152 ;  /* 0x00000000981672ca */ /* 0x000fc400000e0000 */
[----:B------:R-:W-:Y:S01]  /*19be0*/  R2UR UR23, R153 ;  /* 0x00000000991772ca */ /* 0x000fe200000e0000 */
[----:B------:R-:W-:Y:S01]  /*19bf0*/  UMOV UR16, UR20 ;  /* 0x0000001400107c82 */ /* 0x000fe20008000000 */
[----:B------:R-:W-:Y:S01]  /*19c00*/  UMOV UR17, UR21 ;  /* 0x0000001500117c82 */ /* 0x000fe20008000000 */
[----:B------:R-:W-:Y:S02]  /*19c10*/  WARPGROUP.DEPBAR.LE gsb0, 0x0 ;  /* 0x00008000000079c5 */ /* 0x000fe40000010000 */
[----:B------:R-:W-:Y:S01]  /*19c20*/  VIADD R20, R4, 0x2 ;  /* 0x0000000204147836 */ /* 0x000fe20000000000 */
[----:B--2---:R-:W-:Y:S02]  /*19c30*/  R2UR UR26, R154 ;  /* 0x000000009a1a72ca */ /* 0x004fe400000e0000 */
[----:B------:R-:W-:Y:S02]  /*19c40*/  R2UR UR27, R155 ;  /* 0x000000009b1b72ca */ /* 0x000fe400000e0000 */
[----:B------:R-:W-:-:S06]  /*19c50*/  WARPGROUP.ARRIVE ;  /* 0x00000000000079c5 */ /* 0x000fcc0000000000 */
[----:B------:R-:W-:Y:S01]  /*19c60*/  HGMMA.64x16x16.F32 R152, gdesc[UR16], RZ, !UPT, gsb0 ;  /* 0x00200000109879f0 */ /* 0x000fe2000c0008ff */
[----:B------:R-:W-:Y:S01]  /*19c70*/  IMAD.MOV.U32 R21, RZ, RZ, 0x40000040 ;  /* 0x40000040ff157424 */ /* 0x000fe200078e00ff */
[----:B------:R-:W-:-:S04]  /*19c80*/  R2UR UR6, R20 ;  /* 0x00000000140672ca */ /* 0x000fc800000e0000 */
[----:B------:R-:W-:Y:S01]  /*19c90*/  R2UR UR7, R21 ;  /* 0x00000000150772ca */ /* 0x000fe200000e0000 */
[----:B------:R-:W-:Y:S01]  /*19ca0*/  UMOV UR4, UR24 ;  /* 0x0000001800047c82 */ /* 0x000fe20008000000 */
[----:B------:R-:W-:Y:S01]  /*19cb0*/  UMOV UR5, UR25 ;  /* 0x0000001900057c82 */ /* 0x000fe20008000000 */
[----:B------:R-:W-:Y:S01]  /*19cc0*/  UMOV UR20, UR24 ;  /* 0x0000001800147c82 */ /* 0x000fe20008000000 */
[----:B------:R-:W-:Y:S01]  /*19cd0*/  UMOV UR21, UR25 ;  /* 0x0000001900157c82 */ /* 0x000fe20008000000 */
[----:B------:R-:W-:Y:S02]  /*19ce0*/  VIADD R12, R4, 0x102 ;  /* 0x00000102040c7836 */ /* 0x000fe40000000000 */
[----:B------:R-:W-:Y:S01]  /*19cf0*/  IMAD.MOV.U32 R13, RZ, RZ, 0x40000040 ;  /* 0x40000040ff0d7424 */ /* 0x000fe200078e00ff */
[----:B------:R-:W-:Y:S01]  /*19d00*/  UMOV UR8, UR24 ;  /* 0x0000001800087c82 */ /* 0x000fe20008000000 */
[----:B------:R-:W-:Y:S01]  /*19d10*/  UMOV UR9, UR25 ;  /* 0x0000001900097c82 */ /* 0x000fe20008000000 */
[----:B------:R-:W-:-:S02]  /*19d20*/  WARPGROUP.DEPBAR.LE gsb0, 0x0 ;  /* 0x00008000000079c5 */ /* 0x000fc40000010000 */
[----:B------:R-:W-:Y:S01]  /*19d30*/  WARPGROUP.ARRIVE ;  /* 0x00000000000079c5 */ /* 0x000fe20000000000 */
[----:B------:R-:W-:Y:S01]  /*19d40*/  UMOV UR12, UR24 ;  /* 0x00000018000c7c82 */ /* 0x000fe20008000000 */
[----:B------:R-:W-:Y:S01]  /*19d50*/  UMOV UR13, UR25 ;  /* 0x00000019000d7c82 */ /* 0x000fe20008000000 */
[----:B------:R-:W-:Y:S01]  /*19d60*/  UMOV UR16, UR24 ;  /* 0x0000001800107c82 */ /* 0x000fe20008000000 */
[----:B------:R-:W-:Y:S01]  /*19d70*/  UMOV UR17, UR25 ;  /* 0x0000001900117c82 */ /* 0x000fe20008000000 */
[----:B------:R-:W2:Y:S01]  /*19d80*/  LDL.64 R20, [R1+0x30] ;  /* 0x0000300001147983 */ /* 0x000ea20000100a00 */
[----:B------:R-:W-:Y:S03]  /*19d90*/  HGMMA.64x16x16.F32 R184, gdesc[UR4], R184, gsb0 ;  /* 0x0020000004b879f0 */ /* 0x000fe600080008b8 */
        /* <DEDUP_REMOVED lines=64> */
[----:B--2---:R-:W-:Y:S02]  /*1a1a0*/  R2UR UR24, R20 ;  /* 0x00000000141872ca */ /* 0x004fe400000e0000 */
[----:B------:R-:W-:Y:S02]  /*1a1b0*/  R2UR UR25, R21 ;  /* 0x00000000151972ca */ /* 0x000fe400000e0000 */
[----:B------:R-:W2:Y:S01]  /*1a1c0*/  LDL.64 R20, [R1+0x28] ;  /* 0x0000280001147983 */ /* 0x000ea20000100a00 */
[----:B------:R-:W-:-:S02]  /*1a1d0*/  WARPGROUP.DEPBAR.LE gsb0, 0x0 ;  /* 0x00008000000079c5 */ /* 0x000fc40000010000 */
[----:B------:R-:W-:-:S06]  /*1a1e0*/  WARPGROUP.ARRIVE ;  /* 0x00000000000079c5 */ /* 0x000fcc0000000000 */
        /* <DEDUP_REMOVED lines=142> */
[----:B--2---:R-:W-:Y:S02]  /*1aad0*/  R2UR UR26, R20 ;  /* 0x00000000141a72ca */ /* 0x004fe400000e0000 */
[----:B------:R-:W-:Y:S02]  /*1aae0*/  R2UR UR27, R21 ;  /* 0x00000000151b72ca */ /* 0x000fe400000e0000 */
[----:B------:R-:W2:Y:S01]  /*1aaf0*/  LDL.64 R20, [R1+0x10] ;  /* 0x0000100001147983 */ /* 0x000ea20000100a00 */
[----:B------:R-:W-:Y:S02]  /*1ab00*/  VIADD R12, R4, 0x284 ;  /* 0x00000284040c7836 */ /* 0x000fe40000000000 */
[----:B------:R-:W-:-:S03]  /*1ab10*/  IMAD.MOV.U32 R13, RZ, RZ, 0x40000040 ;  /* 0x40000040ff0d7424 */ /* 0x000fc600078e00ff */
[----:B------:R-:W-:Y:S02]  /*1ab20*/  R2UR UR6, R12 ;  /* 0x000000000c0672ca */ /* 0x000fe400000e0000 */
[----:B------:R-:W-:Y:S01]  /*1ab30*/  R2UR UR7, R13 ;  /* 0x000000000d0772ca */ /* 0x000fe200000e0000 */
[----:B------:R-:W-:Y:S02]  /*1ab40*/  UMOV UR4, UR26 ;  /* 0x0000001a00047c82 */ /* 0x000fe40008000000 */
[----:B------:R-:W-:Y:S01]  /*1ab50*/  UMOV UR5, UR27 ;  /* 0x0000001b00057c82 */ /* 0x000fe20008000000 */
[----:B------:R-:W-:Y:S02]  /*1ab60*/  WARPGROUP.DEPBAR.LE gsb0, 0x0 ;  /* 0x00008000000079c5 */ /* 0x000fe40000010000 */
[----:B------:R-:W-:-:S07]  /*1ab70*/  WARPGROUP.ARRIVE ;  /* 0x00000000000079c5 */ /* 0x000fce0000000000 */
        /* <DEDUP_REMOVED lines=40> */
[----:B------:R-:W-:Y:S01]  /*1ae00*/  VIADD R12, R4, 0x286 ;  /* 0x00000286040c7836 */ /* 0x000fe20000000000 */
[----:B------:R-:W-:-:S04]  /*1ae10*/  MOV R13, 0x40000040 ;  /* 0x40000040000d7802 */ /* 0x000fc80000000f00 */
[----:B------:R-:W-:Y:S02]  /*1ae20*/  R2UR UR6, R12 ;  /* 0x000000000c0672ca */ /* 0x000fe400000e0000 */
[----:B------:R-:W-:Y:S01]  /*1ae30*/  R2UR UR7, R13 ;  /* 0x000000000d0772ca */ /* 0x000fe200000e0000 */
[----:B------:R-:W-:Y:S02]  /*1ae40*/  UMOV UR4, UR24 ;  /* 0x0000001800047c82 */ /* 0x000fe40008000000 */
[----:B------:R-:W-:Y:S01]  /*1ae50*/  UMOV UR5, UR25 ;  /* 0x0000001900057c82 */ /* 0x000fe20008000000 */
[----:B------:R-:W-:Y:S02]  /*1ae60*/  WARPGROUP.DEPBAR.LE gsb0, 0x0 ;  /* 0x00008000000079c5 */ /* 0x000fe40000010000 */
[----:B------:R-:W-:-:S07]  /*1ae70*/  WARPGROUP.ARRIVE ;  /* 0x00000000000079c5 */ /* 0x000fce0000000000 */
        /* <DEDUP_REMOVED lines=38> */
[----:B------:R-:W-:Y:S02]  /*1b0e0*/  IADD3 R12, R4, 0x500, RZ ;  /* 0x00000500040c7810 */ /* 0x000fe40007ffe0ff */
[----:B--2---:R-:W-:Y:S02]  /*1b0f0*/  R2UR UR26, R20 ;  /* 0x00000000141a72ca */ /* 0x004fe400000e0000 */
[----:B------:R-:W-:Y:S02]  /*1b100*/  R2UR UR27, R21 ;  /* 0x00000000151b72ca */ /* 0x000fe400000e0000 */
[----:B------:R-:W2:Y:S01]  /*1b110*/  LDL.64 R20, [R1] ;  /* 0x0000000001147983 */ /* 0x000ea20000100a00 */
[----:B------:R-:W-:Y:S02]  /*1b120*/  R2UR UR6, R12 ;  /* 0x000000000c0672ca */ /* 0x000fe400000e0000 */
[----:B------:R-:W-:-:S06]  /*1b130*/  R2UR UR7, R13 ;  /* 0x000000000d0772ca */ /* 0x000fcc00000e0000 */
        /* <DEDUP_REMOVED lines=44> */
[----:B------:R-:W-:Y:S02]  /*1b400*/  R2UR UR7, R13 ;  /* 0x000000000d0772ca */ /* 0x000fe400000e0000 */
[----:B--2---:R-:W-:Y:S02]  /*1b410*/  R2UR UR24, R20 ;  /* 0x00000000141872ca */ /* 0x004fe400000e0000 */
[----:B------:R-:W-:-:S11]  /*1b420*/  R2UR UR25, R21 ;  /* 0x00000000151972ca */ /* 0x000fd600000e0000 */
[----:B------:R-:W-:Y:S02]  /*1b430*/  UMOV UR4, UR24 ;  /* 0x0000001800047c82 */ /* 0x000fe40008000000 */
[----:B------:R-:W-:Y:S01]  /*1b440*/  UMOV UR5, UR25 ;  /* 0x0000001900057c82 */ /* 0x000fe20008000000 */
[----:B------:R-:W-:Y:S02]  /*1b450*/  WARPGROUP.DEPBAR.LE gsb0, 0x0 ;  /* 0x00008000000079c5 */ /* 0x000fe40000010000 */
        /* <DEDUP_REMOVED lines=439> */
.L_x_2532:
[----:B------:R-:W-:Y:S01]  /*1cfd0*/  SHF.L.U32 R0, R9, 0x1f, RZ ;  /* 0x0000001f09007819 */ /* 0x000fe200000006ff */
[----:B------:R-:W-:-:S04]  /*1cfe0*/  IMAD R9, R10, 0x8, R16 ;  /* 0x000000080a097824 */ /* 0x000fc800078e0210 */
[----:B------:R0:W1:Y:S01]  /*1cff0*/  SYNCS.PHASECHK.TRANS64.TRYWAIT P2, [R9+URZ+0x38850], R0 ;  /* 0x03885000090075a7 */ /* 0x000062000804017f */
[----:B------:R-:W-:Y:S05]  /*1d000*/  @!P0 BRA `(.L_x_2533) ;  /* 0x0000000000048947 */ /* 0x000fea0003800000 */
[----:B------:R-:W-:Y:S01]  /*1d010*/  BPT.TRAP 0x1 ;  /* 0x000000040000795c */ /* 0x000fe20000300000 */
.L_x_2533:
[----:B------:R-:W-:Y:S04]  /*1d020*/  BSSY B2, `(.L_x_2534) ;  /* 0x0000004000027945 */ /* 0x000fe80003800000 */
[----:B-1----:R-:W-:Y:S05]  /*1d030*/  @P2 BRA `(.L_x_2535) ;  /* 0x0000000000082947 */ /* 0x002fea0003800000 */
[----:B------:R-:W1:Y:S02]  /*1d040*/  SYNCS.PHASECHK.TRANS64.TRYWAIT P2, [R9+URZ+0x38850], R0 ;  /* 0x03885000090075a7 */ /* 0x000e64000804017f */
[----:B-1----:R-:W-:Y:S05]  /*1d050*/  @!P2 BRA `(.L_x_2536) ;  /* 0x0000012400b8a947 */ /* 0x002fea0003800000 */
.L_x_2535:
[----:B------:R-:W-:Y:S05]  /*1d060*/  BSYNC B2 ;  /* 0x0000000000027941 */ /* 0x000fea0003800000 */
.L_x_2534:
[----:B01----:R-:W-:Y:S01]  /*1d070*/  IADD3 R0, R16, 0x400, RZ ;  /* 0x0000040010007810 */ /* 0x003fe20007ffe0ff */
[----:B------:R-:W2:Y:S01]  /*1d080*/  LDL R226, [R1+0x6c] ;  /* 0x00006c0001e27983 */ /* 0x000ea20000100800 */
[----:B------:R-:W-:Y:S01]  /*1d090*/  IMAD.MOV.U32 R3, RZ, RZ, 0x40000040 ;  /* 0x40000040ff037424 */ /* 0x000fe200078e00ff */
[----:B------:R-:W-:Y:S01]  /*1d0a0*/  WARPGROUP.ARRIVE ;  /* 0x00000000000079c5 */ /* 0x000fe20000000000 */
[----:B------:R-:W-:-:S03]  /*1d0b0*/  SHF.R.U32.HI R0, RZ, 0x4, R0 ;  /* 0x00000004ff007819 */ /* 0x000fc60000011600 */
[----:B------:R-:W-:Y:S02]  /*1d0c0*/  R2UR UR7, R3 ;  /* 0x00000000030772ca */ /* 0x000fe400000e0000 */
[----:B------:R-:W-:-:S04]  /*1d0d0*/  LOP3.LUT R0, R0, 0x3fff, RZ, 0xc0, !PT ;  /* 0x00003fff00007812 */ /* 0x000fc800078ec0ff */
[----:B------:R-:W-:-:S05]  /*1d0e0*/  LOP3.LUT R0, R0, 0x2800000, RZ, 0xfc, !PT ;  /* 0x0280000000007812 */ /* 0x000fca00078efcff */
[----:B------:R-:W-:-:S05]  /*1d0f0*/  IMAD R2, R10, 0xa00, R0 ;  /* 0x00000a000a027824 */ /* 0x000fca00078e0200 */
[----:B------:R-:W-:-:S13]  /*1d100*/  R2UR UR6, R2 ;  /* 0x00000000020672ca */ /* 0x000fda00000e0000 */
[----:B------:R-:W-:Y:S01]  /*1d110*/  HGMMA.64x256x16.F32 R24, R208, gdesc[UR4].tnspB, R24, gsb0 ;  /* 0x43e00004d0187df0 */ /* 0x000fe20008000818 */
[----:B------:R-:W-:Y:S01]  /*1d120*/  VIADD R4, R2, 0x80 ;  /* 0x0000008002047836 */ /* 0x000fe20000000000 */
[----:B------:R-:W-:-:S04]  /*1d130*/  MOV R5, 0x40000040 ;  /* 0x4000004000057802 */ /* 0x000fc80000000f00 */
[----:B------:R-:W-:Y:S02]  /*1d140*/  R2UR UR6, R4 ;  /* 0x00000000040672ca */ /* 0x000fe400000e0000 */
[----:B------:R-:W-:Y:S01]  /*1d150*/  R2UR UR7, R5 ;  /* 0x00000000050772ca */ /* 0x000fe200000e0000 */
[----:B------:R-:W-:Y:S02]  /*1d160*/  VIADD R4, R2, 0x100 ;  /* 0x0000010002047836 */ /* 0x000fe40000000000 */
[----:B------:R-:W-:Y:S01]  /*1d170*/  IMAD.MOV.U32 R5, RZ, RZ, 0x40000040 ;  /* 0x40000040ff057424 */ /* 0x000fe200078e00ff */
[----:B------:R-:W-:Y:S02]  /*1d180*/  WARPGROUP.DEPBAR.LE gsb0, 0x0 ;  /* 0x00008000000079c5 */ /* 0x000fe40000010000 */
[----:B------:R-:W-:Y:S01]  /*1d190*/  WARPGROUP.ARRIVE ;  /* 0x00000000000079c5 */ /* 0x000fe20000000000 */
[----:B------:R-:W3:Y:S01]  /*1d1a0*/  LDL R211, [R1+0x68] ;  /* 0x0000680001d37983 */ /* 0x000ee20000100800 */
[----:B------:R-:W-:Y:S01]  /*1d1b0*/  MOV R3, 0x40000040 ;  /* 0x4000004000037802 */ /* 0x000fe20000000f00 */
[----:B------:R-:W-:Y:S01]  /*1d1c0*/  FMUL.FTZ R21, R185, UR39 ;  /* 0x00000027b9157c20 */ /* 0x000fe20008410000 */
[----:B------:R-:W-:Y:S01]  /*1d1d0*/  FMUL.FTZ R185, R189, UR39 ;  /* 0x00000027bdb97c20 */ /* 0x000fe20008410000 */
[----:B------:R-:W-:-:S09]  /*1d1e0*/  FMUL.FTZ R176, R176, UR39 ;  /* 0x00000027b0b07c20 */ /* 0x000fd20008410000 */
[----:B------:R-:W-:Y:S01]  /*1d1f0*/  HGMMA.64x256x16.F32 R24, R204, gdesc[UR4].tnspB, R24, gsb0 ;  /* 0x43e00004cc187df0 */ /* 0x000fe20008000818 */
[----:B------:R-:W-:Y:S01]  /*1d200*/  R2UR UR6, R4 ;  /* 0x00000000040672ca */ /* 0x000fe200000e0000 */
[----:B------:R-:W-:Y:S01]  /*1d210*/  FMUL.FTZ R13, R179, UR39 ;  /* 0x00000027b30d7c20 */ /* 0x000fe20008410000 */
[----:B------:R-:W-:Y:S01]  /*1d220*/  R2UR UR7, R5 ;  /* 0x00000000050772ca */ /* 0x000fe200000e0000 */
[----:B------:R-:W-:Y:S01]  /*1d230*/  IMAD.MOV.U32 R5, RZ, RZ, 0x40000040 ;  /* 0x40000040ff057424 */ /* 0x000fe200078e00ff */
        /* <DEDUP_REMOVED lines=18> */
[----:B------:R-:W-:-:S02]  /*1d360*/  VIADD R2, R2, 0x200 ;  /* 0x0000020002027836 */ /* 0x000fc40000000000 */
        /* <DEDUP_REMOVED lines=14> */
[----:B------:R-:W-:Y:S01]  /*1d450*/  MUFU.TANH R179, R179 ;  /* 0x000000b300b37308 */ /* 0x000fe20000002400 */
[----:B------:R-:W-:-:S02]  /*1d460*/  @!P1 VIADD R9, R9, 0x38860 ;  /* 0x0003886009099836 */ /* 0x000fc40000000000 */
[----:B------:R-:W-:-:S03]  /*1d470*/  @!P1 PRMT R11, RZ, 0x654, R11 ;  /* 0x00000654ff0b9816 */ /* 0x000fc6000000000b */
[----:B------:R-:W-:Y:S02]  /*1d480*/  @!P1 PRMT R9, RZ, 0x654, R9 ;  /* 0x00000654ff099816 */ /* 0x000fe40000000009 */
        /* <DEDUP_REMOVED lines=23> */
[----:B------:R-:W-:Y:S01]  /*1d600*/  R2UR UR6, R4 ;  /* 0x00000000040672ca */ /* 0x000fe200000e0000 */
[----:B------:R-:W-:Y:S01]  /*1d610*/  FMUL.FTZ R4, R190, UR39 ;  /* 0x00000027be047c20 */ /* 0x000fe20008410000 */
[----:B------:R-:W-:Y:S01]  /*1d620*/  R2UR UR7, R5 ;  /* 0x00000000050772ca */ /* 0x000fe200000e0000 */
[----:B------:R-:W-:Y:S01]  /*1d630*/  FMUL.FTZ R5, R184, UR39 ;  /* 0x00000027b8057c20 */ /* 0x000fe20008410000 */
[----:B------:R-:W-:-:S03]  /*1d640*/  FMUL.FTZ R184, R188, UR39 ;  /* 0x00000027bcb87c20 */ /* 0x000fc60008410000 */
[----:B------:R-:W-:Y:S08]  /*1d650*/  MUFU.TANH R4, R4 ;  /* 0x0000000400047308 */ /* 0x000ff00000002400 */
[----:B------:R-:W0:Y:S08]  /*1d660*/  MUFU.TANH R5, R5 ;  /* 0x0000000500057308 */ /* 0x000e300000002400 */
[----:B------:R-:W1:Y:S01]  /*1d670*/  MUFU.TANH R184, R184 ;  /* 0x000000b800b87308 */ /* 0x000e620000002400 */
[----:B------:R-:W-:-:S02]  /*1d680*/  WARPGROUP.DEPBAR.LE gsb0, 0x0 ;  /* 0x00008000000079c5 */ /* 0x000fc40000010000 */
[----:B------:R-:W-:-:S06]  /*1d690*/  WARPGROUP.ARRIVE ;  /* 0x00000000000079c5 */ /* 0x000fcc0000000000 */
[----:B------:R-:W-:Y:S01]  /*1d6a0*/  HGMMA.64x256x16.F32 R24, R196, gdesc[UR4].tnspB, R24, gsb0 ;  /* 0x43e00004c4187df0 */ /* 0x000fe20008000818 */
[----:B------:R-:W-:Y:S01]  /*1d6b0*/  R2UR UR7, R3 ;  /* 0x00000000030772ca */ /* 0x000fe200000e0000 */
[----:B------:R-:W-:Y:S01]  /*1d6c0*/  IMAD.SHL.U32 R3, R225, 0x80, RZ ;  /* 0x00000080e1037824 */ /* 0x000fe200078e00ff */
[----:B------:R-:W-:Y:S01]  /*1d6d0*/  R2UR UR6, R2 ;  /* 0x00000000020672ca */ /* 0x000fe200000e0000 */
[----:B------:R-:W-:Y:S02]  /*1d6e0*/  FMUL.FTZ R2, R187, UR39 ;  /* 0x00000027bb027c20 */ /* 0x000fe40008410000 */
[----:B------:R-:W-:-:S04]  /*1d6f0*/  IMAD R3, R8, -0x50, R3 ;  /* 0xffffffb008037824 */ /* 0x000fc800078e0203 */
[----:B------:R-:W-:Y:S01]  /*1d700*/  MUFU.TANH R2, R2 ;  /* 0x0000000200027308 */ /* 0x000fe20000002400 */
[----:B------:R-:W-:-:S05]  /*1d710*/  IADD3 R3, R3, 0x1, R237 ;  /* 0x0000000103037810 */ /* 0x000fca0007ffe0ed */
[----:B------:R-:W-:-:S04]  /*1d720*/  IMAD.IADD R3, R3, 0x1, -R227 ;  /* 0x0000000103037824 */ /* 0x000fc800078e0ae3 */
[----:B---3--:R-:W-:-:S05]  /*1d730*/  IMAD R3, R211, -0x2, R3 ;  /* 0xfffffffed3037824 */ /* 0x008fca00078e0203 */
[----:B--2---:R-:W-:-:S04]  /*1d740*/  IADD3 R3, R226, R3, RZ ;  /* 0x00000003e2037210 */ /* 0x004fc80007ffe0ff */
[C---:B------:R-:W-:Y:S02]  /*1d750*/  ISETP.GT.AND P2, PT, R3.reuse, RZ, PT ;  /* 0x000000ff0300720c */ /* 0x040fe40003f44270 */
[----:B------:R-:W-:Y:S02]  /*1d760*/  ISETP.GT.AND P3, PT, R3, 0x1, PT ;  /* 0x000000010300780c */ /* 0x000fe40003f64270 */
[----:B0-----:R-:W-:Y:S02]  /*1d770*/  FSEL R160, R5, -INF , P2 ;  /* 0xff80000005a07808 */ /* 0x001fe40001000000 */
[----:B------:R-:W-:Y:S01]  /*1d780*/  ISETP.GT.AND P2, PT, R3, 0x8, PT ;  /* 0x000000080300780c */ /* 0x000fe20003f44270 */
[----:B------:R1:W0:Y:S01]  /*1d790*/  MUFU.TANH R5, R168 ;  /* 0x000000a800057308 */ /* 0x0002220000002400 */
[----:B------:R-:W-:Y:S02]  /*1d7a0*/  FSEL R21, R21, -INF , P3 ;  /* 0xff80000015157808 */ /* 0x000fe40001800000 */
[----:B------:R-:W-:-:S02]  /*1d7b0*/  FMNMX.FTZ R169, R160, R7, !PT ;  /* 0x00000007a0a97209 */ /* 0x000fc40007810000 */
[----:B------:R-:W-:Y:S02]  /*1d7c0*/  ISETP.GT.AND P3, PT, R3, 0x9, PT ;  /* 0x000000090300780c */ /* 0x000fe40003f64270 */
[----:B------:R-:W-:Y:S02]  /*1d7d0*/  FMNMX.FTZ R169, R21, R169, !PT ;  /* 0x000000a915a97209 */ /* 0x000fe40007810000 */
[----:B-1----:R-:W-:Y:S02]  /*1d7e0*/  FSEL R168, R184, -INF , P2 ;  /* 0xff800000b8a87808 */ /* 0x002fe40001000000 */
[----:B------:R1:W2:Y:S01]  /*1d7f0*/  MUFU.TANH R184, R161 ;  /* 0x000000a100b87308 */ /* 0x0002a20000002400 */
[----:B------:R-:W-:Y:S02]  /*1d800*/  ISETP.GT.AND P2, PT, R3, 0x10, PT ;  /* 0x000000100300780c */ /* 0x000fe40003f44270 */
[----:B------:R-:W-:Y:S02]  /*1d810*/  FMNMX.FTZ R172, R168, R169, !PT ;  /* 0x000000a9a8ac7209 */ /* 0x000fe40007810000 */
[----:B------:R-:W-:-:S02]  /*1d820*/  FSEL R169, R176, -INF , P2 ;  /* 0xff800000b0a97808 */ /* 0x000fc40001000000 */
[----:B------:R-:W-:Y:S02]  /*1d830*/  ISETP.GT.AND P2, PT, R3, 0x18, PT ;  /* 0x000000180300780c */ /* 0x000fe40003f44270 */
[----:B-1----:R-:W-:Y:S01]  /*1d840*/  FSEL R161, R185, -INF , P3 ;  /* 0xff800000b9a17808 */ /* 0x002fe20001800000 */
[----:B------:R-:W-:Y:S01]  /*1d850*/  FMUL.FTZ R185, R164, UR39 ;  /* 0x00000027a4b97c20 */ /* 0x000fe20008410000 */
[----:B------:R-:W-:Y:S02]  /*1d860*/  ISETP.GT.AND P3, PT, R3, 0x11, PT ;  /* 0x000000110300780c */ /* 0x000fe40003f64270 */
[----:B------:R-:W-:Y:S02]  /*1d870*/  FMNMX.FTZ R172, R161, R172, !PT ;  /* 0x000000aca1ac7209 */ /* 0x000fe40007810000 */
[----:B------:R-:W-:Y:S01]  /*1d880*/  FSEL R164, R177, -INF , P3 ;  /* 0xff800000b1a47808 */ /* 0x000fe20001800000 */
[----:B------:R-:W1:Y:S01]  /*1d890*/  MUFU.TANH R185, R185 ;  /* 0x000000b900b97308 */ /* 0x000e620000002400 */
[----:B------:R-:W-:-:S02]  /*1d8a0*/  FMNMX.FTZ R172, R169, R172, !PT ;  /* 0x000000aca9ac7209 */ /* 0x000fc40007810000 */
[----:B------:R-:W-:Y:S02]  /*1d8b0*/  ISETP.GT.AND P3, PT, R3, 0x19, PT ;  /* 0x000000190300780c */ /* 0x000fe40003f64270 */
[----:B------:R-:W-:Y:S02]  /*1d8c0*/  FSEL R165, R179, -INF , P2 ;  /* 0xff800000b3a57808 */ /* 0x000fe40001000000 */
[----:B------:R-:W-:Y:S01]  /*1d8d0*/  FMNMX.FTZ R176, R164, R172, !PT ;  /* 0x000000aca4b07209 */ /* 0x000fe20007810000 */
[----:B------:R3:W4:Y:S01]  /*1d8e0*/  MUFU.TANH R179, R173 ;  /* 0x000000ad00b37308 */ /* 0x0007220000002400 */
[----:B------:R-:W-:Y:S02]  /*1d8f0*/  ISETP.GT.AND P2, PT, R3, 0x20, PT ;  /* 0x000000200300780c */ /* 0x000fe40003f44270 */
[----:B------:R-:W-:Y:S02]  /*1d900*/  FSEL R172, R178, -INF , P3 ;  /* 0xff800000b2ac7808 */ /* 0x000fe40001800000 */
[----:B------:R-:W-:-:S02]  /*1d910*/  FMNMX.FTZ R176, R165, R176, !PT ;  /* 0x000000b0a5b07209 */ /* 0x000fc40007810000 */
[C---:B------:R-:W-:Y:S02]  /*1d920*/  ISETP.GT.AND P3, PT, R3.reuse, 0x21, PT ;  /* 0x000000210300780c */ /* 0x040fe40003f64270 */
[----:B---3--:R-:W-:Y:S02]  /*1d930*/  FSEL R173, R180, -INF , P2 ;  /* 0xff800000b4ad7808 */ /* 0x008fe40001000000 */
[----:B------:R-:W-:Y:S01]  /*1d940*/  FMNMX.FTZ R176, R172, R176, !PT ;  /* 0x000000b0acb07209 */ /* 0x000fe20007810000 */
[----:B------:R3:W5:Y:S01]  /*1d950*/  MUFU.TANH R180, R152 ;  /* 0x0000009800b47308 */ /* 0x0007620000002400 */
[----:B------:R-:W-:Y:S02]  /*1d960*/  ISETP.GT.AND P2, PT, R3, 0x28, PT ;  /* 0x000000280300780c */ /* 0x000fe40003f44270 */
[----:B------:R-:W-:Y:S02]  /*1d970*/  FMNMX.FTZ R176, R173, R176, !PT ;  /* 0x000000b0adb07209 */ /* 0x000fe40007810000 */
[----:B---3--:R-:W-:Y:S01]  /*1d980*/  FSEL R152, R181, -INF , P3 ;  /* 0xff800000b5987808 */ /* 0x008fe20001800000 */
[----:B------:R-:W-:Y:S01]  /*1d990*/  FMUL.FTZ R181, R153, UR39 ;  /* 0x0000002799b57c20 */ /* 0x000fe20008410000 */
[----:B------:R-:W-:-:S02]  /*1d9a0*/  ISETP.GT.AND P3, PT, R3, 0x29, PT ;  /* 0x000000290300780c */ /* 0x000fc40003f64270 */
[----:B------:R-:W-:Y:S01]  /*1d9b0*/  FSEL R153, R182, -INF , P2 ;  /* 0xff800000b6997808 */ /* 0x000fe20001000000 */
[----:B------:R-:W-:Y:S01]  /*1d9c0*/  FMUL.FTZ R182, R156, UR39 ;  /* 0x000000279cb67c20 */ /* 0x000fe20008410000 */
[----:B------:R-:W-:Y:S01]  /*1d9d0*/  FMNMX.FTZ R177, R152, R176, !PT ;  /* 0x000000b098b17209 */ /* 0x000fe20007810000 */
[----:B------:R-:W3:Y:S01]  /*1d9e0*/  MUFU.TANH R181, R181 ;  /* 0x000000b500b57308 */ /* 0x000ee20000002400 */
[----:B------:R-:W-:Y:S02]  /*1d9f0*/  ISETP.GT.AND P2, PT, R3, 0x30, PT ;  /* 0x000000300300780c */ /* 0x000fe40003f44270 */
[----:B------:R-:W-:Y:S02]  /*1da00*/  FSEL R176, R186, -INF , P3 ;  /* 0xff800000bab07808 */ /* 0x000fe40001800000 */
[----:B------:R-:W-:Y:S02]  /*1da10*/  FMNMX.FTZ R178, R153, R177, !PT ;  /* 0x000000b199b27209 */ /* 0x000fe40007810000 */
[----:B------:R-:W-:Y:S01]  /*1da20*/  ISETP.GT.AND P3, PT, R3, 0x31, PT ;  /* 0x000000310300780c */ /* 0x000fe20003f64270 */
[----:B------:R-:W3:Y:S01]  /*1da30*/  MUFU.TANH R182, R182 ;  /* 0x000000b600b67308 */ /* 0x000ee20000002400 */
[----:B0-----:R-:W-:Y:S01]  /*1da40*/  FSEL R177, R5, -INF , P2 ;  /* 0xff80000005b17808 */ /* 0x001fe20001000000 */
[----:B------:R-:W-:Y:S01]  /*1da50*/  FMUL.FTZ R5, R157, UR39 ;  /* 0x000000279d057c20 */ /* 0x000fe20008410000 */
[----:B------:R-:W-:-:S02]  /*1da60*/  FMNMX.FTZ R178, R176, R178, !PT ;  /* 0x000000b2b0b27209 */ /* 0x000fc40007810000 */
[----:B------:R-:W-:Y:S02]  /*1da70*/  ISETP.GT.AND P2, PT, R3, 0x38, PT ;  /* 0x000000380300780c */ /* 0x000fe40003f44270 */
[----:B--2---:R-:W-:Y:S01]  /*1da80*/  FSEL R156, R184, -INF , P3 ;  /* 0xff800000b89c7808 */ /* 0x004fe20001800000 */
[----:B------:R-:W0:Y:S01]  /*1da90*/  MUFU.TANH R5, R5 ;  /* 0x0000000500057308 */ /* 0x000e220000002400 */
[----:B------:R-:W-:Y:S02]  /*1daa0*/  FMNMX.FTZ R178, R177, R178, !PT ;  /* 0x000000b2b1b27209 */ /* 0x000fe40007810000 */
[----:B------:R-:W-:Y:S02]  /*1dab0*/  ISETP.GT.AND P3, PT, R3, 0x39, PT ;  /* 0x000000390300780c */ /* 0x000fe40003f64270 */
[----:B-1----:R-:W-:Y:S01]  /*1dac0*/  FSEL R157, R185, -INF , P2 ;  /* 0xff800000b99d7808 */ /* 0x002fe20001000000 */
[----:B------:R-:W-:Y:S01]  /*1dad0*/  VIADD R185, R3, 0x8 ;  /* 0x0000000803b97836 */ /* 0x000fe20000000000 */
[----:B------:R-:W-:-:S02]  /*1dae0*/  FMNMX.FTZ R184, R156, R178, !PT ;  /* 0x000000b29cb87209 */ /* 0x000fc40007810000 */
[----:B------:R-:W-:Y:S02]  /*1daf0*/  ISETP.GT.AND P2, PT, R3, 0x40, PT ;  /* 0x000000400300780c */ /* 0x000fe40003f44270 */
[----:B----4-:R-:W-:Y:S01]  /*1db00*/  FSEL R178, R179, -INF , P3 ;  /* 0xff800000b3b27808 */ /* 0x010fe20001800000 */
[----:B------:R-:W-:Y:S01]  /*1db10*/  FMUL.FTZ R179, R183, UR39 ;  /* 0x00000027b7b37c20 */ /* 0x000fe20008410000 */
[----:B------:R-:W-:Y:S01]  /*1db20*/  FMNMX.FTZ R184, R157, R184, !PT ;  /* 0x000000b89db87209 */ /* 0x000fe20007810000 */
[----:B------:R-:W-:Y:S01]  /*1db30*/  FMUL.FTZ R183, R170, UR39 ;  /* 0x00000027aab77c20 */ /* 0x000fe20008410000 */
[----:B------:R-:W-:Y:S02]  /*1db40*/  ISETP.GT.AND P3, PT, R3, 0x41, PT ;  /* 0x000000410300780c */ /* 0x000fe40003f64270 */
[----:B-----5:R-:W-:Y:S01]  /*1db50*/  FSEL R180, R180, -INF , P2 ;  /* 0xff800000b4b47808 */ /* 0x020fe20001000000 */
[----:B------:R-:W1:Y:S01]  /*1db60*/  MUFU.TANH R179, R179 ;  /* 0x000000b300b37308 */ /* 0x000e620000002400 */
[----:B------:R-:W-:-:S02]  /*1db70*/  FMNMX.FTZ R184, R178, R184, !PT ;  /* 0x000000b8b2b87209 */ /* 0x000fc40007810000 */
[----:B------:R-:W-:Y:S02]  /*1db80*/  ISETP.GT.AND P2, PT, R3, 0x48, PT ;  /* 0x000000480300780c */ /* 0x000fe40003f44270 */
[----:B---3--:R-:W-:Y:S02]  /*1db90*/  FSEL R181, R181, -INF , P3 ;  /* 0xff800000b5b57808 */ /* 0x008fe40001800000 */
[----:B------:R-:W-:Y:S01]  /*1dba0*/  FMNMX.FTZ R184, R180, R184, !PT ;  /* 0x000000b8b4b87209 */ /* 0x000fe20007810000 */
[----:B------:R-:W2:Y:S01]  /*1dbb0*/  MUFU.TANH R183, R183 ;  /* 0x000000b700b77308 */ /* 0x000ea20000002400 */
[----:B------:R-:W-:Y:S01]  /*1dbc0*/  ISETP.GT.AND P3, PT, R3, 0x49, PT ;  /* 0x000000490300780c */ /* 0x000fe20003f64270 */
[----:B------:R-:W-:Y:S01]  /*1dbd0*/  IMAD.U32 R3, RZ, RZ, UR43 ;  /* 0x0000002bff037e24 */ /* 0x000fe2000f8e00ff */
[----:B------:R-:W-:Y:S02]  /*1dbe0*/  FSEL R182, R182, -INF , P2 ;  /* 0xff800000b6b67808 */ /* 0x000fe40001000000 */
[----:B------:R-:W-:-:S02]  /*1dbf0*/  FMNMX.FTZ R184, R181, R184, !PT ;  /* 0x000000b8b5b87209 */ /* 0x000fc40007810000 */
[----:B0-----:R-:W-:Y:S02]  /*1dc00*/  FSEL R170, R5, -INF , P3 ;  /* 0xff80000005aa7808 */ /* 0x001fe40001800000 */
[----:B------:R-:W-:Y:S02]  /*1dc10*/  FMNMX.FTZ R5, R182, R184, !PT ;  /* 0x000000b8b6057209 */ /* 0x000fe40007810000 */
[C---:B------:R-:W-:Y:S02]  /*1dc20*/  ISETP.GT.AND P5, PT, R185.reuse, RZ, PT ;  /* 0x000000ffb900720c */ /* 0x040fe40003fa4270 */
[----:B------:R-:W-:Y:S02]  /*1dc30*/  FMNMX.FTZ R5, R170, R5, !PT ;  /* 0x00000005aa057209 */ /* 0x000fe40007810000 */
[C---:B------:R-:W-:Y:S02]  /*1dc40*/  ISETP.GT.AND P3, PT, R185.reuse, 0x1, PT ;  /* 0x00000001b900780c */ /* 0x040fe40003f64270 */
[----:B------:R-:W-:Y:S01]  /*1dc50*/  ISETP.GT.AND P2, PT, R185, 0x8, PT ;  /* 0x00000008b900780c */ /* 0x000fe20003f44270 */
[----:B------:R-:W0:Y:S01]  /*1dc60*/  SHFL.BFLY PT, R184, R5, 0x2, 0x1f ;  /* 0x0c401f0005b87f89 */ /* 0x000e2200000e0000 */
[----:B------:R-:W-:-:S02]  /*1dc70*/  FSEL R2, R2, -INF , P3 ;  /* 0xff80000002027808 */ /* 0x000fc40001800000 */
[----:B------:R-:W-:Y:S02]  /*1dc80*/  FSEL R186, R4, -INF , P2 ;  /* 0xff80000004ba7808 */ /* 0x000fe40001000000 */
[C---:B------:R-:W-:Y:S02]  /*1dc90*/  ISETP.GT.AND P4, PT, R185.reuse, 0x9, PT ;  /* 0x00000009b900780c */ /* 0x040fe40003f84270 */
[C---:B------:R-:W-:Y:S02]  /*1dca0*/  ISETP.GT.AND P6, PT, R185.reuse, 0x10, PT ;  /* 0x00000010b900780c */ /* 0x040fe40003fc4270 */
[----:B------:R-:W-:Y:S02]  /*1dcb0*/  FSEL R10, R10, -INF , P4 ;  /* 0xff8000000a0a7808 */ /* 0x000fe40002000000 */
[----:B------:R-:W-:Y:S02]  /*1dcc0*/  FSEL R12, R12, -INF , P6 ;  /* 0xff8000000c0c7808 */ /* 0x000fe40003000000 */
[----:B------:R-:W-:-:S02]  /*1dcd0*/  ISETP.GT.AND P3, PT, R185, 0x18, PT ;  /* 0x00000018b900780c */ /* 0x000fc40003f64270 */
[C---:B------:R-:W-:Y:S02]  /*1dce0*/  ISETP.GT.AND P4, PT, R185.reuse, 0x19, PT ;  /* 0x00000019b900780c */ /* 0x040fe40003f84270 */
[----:B------:R-:W-:Y:S02]  /*1dcf0*/  FSEL R20, R20, -INF , P3 ;  /* 0xff80000014147808 */ /* 0x000fe40001800000 */
[----:B------:R-:W-:Y:S02]  /*1dd00*/  ISETP.GT.AND P6, PT, R185, 0x20, PT ;  /* 0x00000020b900780c */ /* 0x000fe40003fc4270 */
[----:B-1----:R-:W-:Y:S02]  /*1dd10*/  FSEL R179, R179, -INF , P4 ;  /* 0xff800000b3b37808 */ /* 0x002fe40002000000 */
[----:B--2---:R-:W-:Y:S02]  /*1dd20*/  FSEL R183, R183, -INF , P6 ;  /* 0xff800000b7b77808 */ /* 0x004fe40003000000 */
[----:B0-----:R-:W-:-:S02]  /*1dd30*/  FMNMX.FTZ R5, R5, R184, !PT ;  /* 0x000000b805057209 */ /* 0x001fc40007810000 */
[C---:B------:R-:W-:Y:S02]  /*1dd40*/  ISETP.GT.AND P3, PT, R185.reuse, 0x28, PT ;  /* 0x00000028b900780c */ /* 0x040fe40003f64270 */
[C---:B------:R-:W-:Y:S01]  /*1dd50*/  ISETP.GT.AND P4, PT, R185.reuse, 0x29, PT ;  /* 0x00000029b900780c */ /* 0x040fe20003f84270 */
[----:B------:R-:W0:Y:S01]  /*1dd60*/  SHFL.BFLY PT, R184, R5, 0x1, 0x1f ;  /* 0x0c201f0005b87f89 */ /* 0x000e2200000e0000 */
[----:B------:R-:W-:Y:S02]  /*1dd70*/  FSEL R174, R174, -INF , P3 ;  /* 0xff800000aeae7808 */ /* 0x000fe40001800000 */
[----:B------:R-:W-:Y:S02]  /*1dd80*/  ISETP.GT.AND P6, PT, R185, 0x30, PT ;  /* 0x00000030b900780c */ /* 0x000fe40003fc4270 */
[----:B------:R-:W-:Y:S02]  /*1dd90*/  FSEL R175, R175, -INF , P4 ;  /* 0xff800000afaf7808 */ /* 0x000fe40002000000 */
[----:B------:R-:W-:-:S02]  /*1dda0*/  FSEL R162, R162, -INF , P6 ;  /* 0xff800000a2a27808 */ /* 0x000fc40003000000 */
[C---:B------:R-:W-:Y:S02]  /*1ddb0*/  ISETP.GT.AND P3, PT, R185.reuse, 0x38, PT ;  /* 0x00000038b900780c */ /* 0x040fe40003f64270 */
[C---:B------:R-:W-:Y:S02]  /*1ddc0*/  ISETP.GT.AND P4, PT, R185.reuse, 0x39, PT ;  /* 0x00000039b900780c */ /* 0x040fe40003f84270 */
[----:B------:R-:W-:Y:S02]  /*1ddd0*/  FSEL R166, R166, -INF , P3 ;  /* 0xff800000a6a67808 */ /* 0x000fe40001800000 */
[----:B------:R-:W-:Y:S02]  /*1dde0*/  ISETP.GT.AND P6, PT, R185, 0x40, PT ;  /* 0x00000040b900780c */ /* 0x000fe40003fc4270 */
[----:B------:R-:W-:Y:S02]  /*1ddf0*/  FSEL R167, R167, -INF , P4 ;  /* 0xff800000a7a77808 */ /* 0x000fe40002000000 */
[----:B------:R-:W-:-:S02]  /*1de00*/  ISETP.GT.AND P3, PT, R185, 0x48, PT ;  /* 0x00000048b900780c */ /* 0x000fc40003f64270 */
[----:B------:R-:W-:Y:S02]  /*1de10*/  ISETP.GT.AND P4, PT, R185, 0x49, PT ;  /* 0x00000049b900780c */ /* 0x000fe40003f84270 */
[----:B0-----:R-:W-:Y:S02]  /*1de20*/  FMNMX.FTZ R5, R5, R184, !PT ;  /* 0x000000b805057209 */ /* 0x001fe40007810000 */
[----:B------:R0:W1:Y:S02]  /*1de30*/  MUFU.TANH R184, R159 ;  /* 0x0000009f00b87308 */ /* 0x0000640000002400 */
[----:B------:R-:W-:Y:S02]  /*1de40*/  FSETP.NEU.FTZ.AND P2, PT, R5, -INF , PT ;  /* 0xff8000000500780b */ /* 0x000fe40003f5d000 */
[----:B0-----:R-:W-:Y:S02]  /*1de50*/  FSEL R159, R0, -INF , P5 ;  /* 0xff800000009f7808 */ /* 0x001fe40002800000 */
[----:B------:R-:W-:-:S02]  /*1de60*/  ISETP.GT.AND P5, PT, R185, 0x11, PT ;  /* 0x00000011b900780c */ /* 0x000fc40003fa4270 */
[----:B------:R-:W-:Y:S02]  /*1de70*/  FMNMX.FTZ R0, R159, R6, !PT ;  /* 0x000000069f007209 */ /* 0x000fe40007810000 */
[----:B------:R-:W-:Y:S02]  /*1de80*/  FSEL R13, R13, -INF , P5 ;  /* 0xff8000000d0d7808 */ /* 0x000fe40002800000 */
[----:B------:R-:W-:Y:S01]  /*1de90*/  FMNMX.FTZ R4, R2, R0, !PT ;  /* 0x0000000002047209 */ /* 0x000fe20007810000 */
[----:B------:R-:W-:Y:S01]  /*1dea0*/  FMUL.FTZ R0, R5, R3 ;  /* 0x0000000305007220 */ /* 0x000fe20000410000 */
[----:B------:R-:W-:Y:S02]  /*1deb0*/  ISETP.GT.AND P5, PT, R185, 0x21, PT ;  /* 0x00000021b900780c */ /* 0x000fe40003fa4270 */
[----:B------:R-:W-:Y:S02]  /*1dec0*/  FMNMX.FTZ R4, R186, R4, !PT ;  /* 0x00000004ba047209 */ /* 0x000fe40007810000 */
[----:B------:R-:W-:-:S02]  /*1ded0*/  FSEL R171, R171, -INF , P5 ;  /* 0xff800000abab7808 */ /* 0x000fc40002800000 */
[----:B------:R-:W-:Y:S02]  /*1dee0*/  FMNMX.FTZ R4, R10, R4, !PT ;  /* 0x000000040a047209 */ /* 0x000fe40007810000 */
[----:B------:R-:W-:Y:S02]  /*1def0*/  ISETP.GT.AND P5, PT, R185, 0x31, PT ;  /* 0x00000031b900780c */ /* 0x000fe40003fa4270 */
[----:B------:R-:W-:Y:S02]  /*1df00*/  FMNMX.FTZ R4, R12, R4, !PT ;  /* 0x000000040c047209 */ /* 0x000fe40007810000 */
[----:B------:R-:W-:Y:S02]  /*1df10*/  FSEL R163, R163, -INF , P5 ;  /* 0xff800000a3a37808 */ /* 0x000fe40002800000 */
[----:B------:R-:W-:Y:S02]  /*1df20*/  FMNMX.FTZ R4, R13, R4, !PT ;  /* 0x000000040d047209 */ /* 0x000fe40007810000 */
[----:B------:R-:W-:-:S02]  /*1df30*/  FSEL R0, R0, RZ, P2 ;  /* 0x000000ff00007208 */ /* 0x000fc40001000000 */
[----:B------:R-:W-:Y:S02]  /*1df40*/  FMNMX.FTZ R4, R20, R4, !PT ;  /* 0x0000000414047209 */ /* 0x000fe40007810000 */
[----:B------:R-:W-:Y:S01]  /*1df50*/  ISETP.GT.AND P5, PT, R185, 0x41, PT ;  /* 0x00000041b900780c */ /* 0x000fe20003fa4270 */
[-CC-:B------:R-:W-:Y:S01]  /*1df60*/  FFMA.FTZ R208, R160, R3.reuse, -R0.reuse ;  /* 0x00000003a0d07223 */ /* 0x180fe20000010800 */
[----:B------:R-:W-:Y:S01]  /*1df70*/  FMNMX.FTZ R4, R179, R4, !PT ;  /* 0x00000004b3047209 */ /* 0x000fe20007810000 */
[-CC-:B------:R-:W-:Y:S01]  /*1df80*/  FFMA.FTZ R160, R161, R3.reuse, -R0.reuse ;  /* 0x00000003a1a07223 */ /* 0x180fe20000010800 */
[----:B------:R-:W-:Y:S01]  /*1df90*/  FSEL R161, R154, -INF , P6 ;  /* 0xff8000009aa17808 */ /* 0x000fe20003000000 */
[-CC-:B------:R-:W-:Y:S01]  /*1dfa0*/  FFMA.FTZ R164, R164, R3.reuse, -R0.reuse ;  /* 0x00000003a4a47223 */ /* 0x180fe20000010800 */
[----:B------:R-:W-:Y:S01]  /*1dfb0*/  FMNMX.FTZ R4, R183, R4, !PT ;  /* 0x00000004b7047209 */ /* 0x000fe20007810000 */
[-CC-:B------:R-:W-:Y:S01]  /*1dfc0*/  FFMA.FTZ R206, R165, R3.reuse, -R0.reuse ;  /* 0x00000003a5ce7223 */ /* 0x180fe20000010800 */
[----:B------:R-:W-:Y:S01]  /*1dfd0*/  FSEL R155, R155, -INF , P5 ;  /* 0xff8000009b9b7808 */ /* 0x000fe20002800000 */
[----:B------:R0:W-:Y:S01]  /*1dfe0*/  MUFU.EX2 R154, R164 ;  /* 0x000000a4009a7308 */ /* 0x0001e20000000800 */
[----:B------:R-:W-:Y:S01]  /*1dff0*/  FMNMX.FTZ R4, R171, R4, !PT ;  /* 0x00000004ab047209 */ /* 0x000fe20007810000 */
[-CC-:B------:R-:W-:Y:S01]  /*1e000*/  FFMA.FTZ R210, R168, R3.reuse, -R0.reuse ;  /* 0x00000003a8d27223 */ /* 0x180fe20000010800 */
[----:B-1----:R-:W-:Y:S01]  /*1e010*/  FSEL R184, R184, -INF , P4 ;  /* 0xff800000b8b87808 */ /* 0x002fe20002000000 */
[-CC-:B------:R-:W-:Y:S01]  /*1e020*/  FFMA.FTZ R202, R153, R3.reuse, -R0.reuse ;  /* 0x0000000399ca7223 */ /* 0x180fe20000010800 */
[----:B------:R-:W-:Y:S01]  /*1e030*/  FMNMX.FTZ R4, R174, R4, !PT ;  /* 0x00000004ae047209 */ /* 0x000fe20007810000 */
[----:B------:R-:W-:Y:S01]  /*1e040*/  FFMA.FTZ R21, R21, R3, -R0 ;  /* 0x0000000315157223 */ /* 0x000fe20000010800 */
[----:B------:R-:W-:-:S02]  /*1e050*/  WARPGROUP.DEPBAR.LE gsb0, 0x0 ;  /* 0x00008000000079c5 */ /* 0x000fc40000010000 */
[----:B------:R-:W-:Y:S01]  /*1e060*/  WARPGROUP.ARRIVE ;  /* 0x00000000000079c5 */ /* 0x000fe20000000000 */
[----:B------:R-:W-:Y:S01]  /*1e070*/  FMNMX.FTZ R4, R175, R4, !PT ;  /* 0x00000004af047209 */ /* 0x000fe20007810000 */
[-CC-:B------:R-:W-:Y:S01]  /*1e080*/  FFMA.FTZ R198, R157, R3.reuse, -R0.reuse ;  /* 0x000000039dc67223 */ /* 0x180fe20000010800 */
[----:B0-----:R-:W-:Y:S01]  /*1e090*/  FSEL R164, R158, -INF , P3 ;  /* 0xff8000009ea47808 */ /* 0x001fe20001800000 */
[-CC-:B------:R-:W-:Y:S01]  /*1e0a0*/  FFMA.FTZ R204, R169, R3.reuse, -R0.reuse ;  /* 0x00000003a9cc7223 */ /* 0x180fe20000010800 */
[----:B------:R-:W-:Y:S01]  /*1e0b0*/  FMNMX.FTZ R4, R162, R4, !PT ;  /* 0x00000004a2047209 */ /* 0x000fe20007810000 */
[----:B------:R-:W-:Y:S01]  /*1e0c0*/  HGMMA.64x256x16.F32 R24, R192, gdesc[UR4].tnspB, R24, gsb0 ;  /* 0x43e00004c0187df0 */ /* 0x000fe20008000818 */
[-CC-:B------:R-:W-:Y:S01]  /*1e0d0*/  FFMA.FTZ R158, R172, R3.reuse, -R0.reuse ;  /* 0x00000003ac9e7223 */ /* 0x180fe20000010800 */
[-CC-:B------:R-:W-:Y:S01]  /*1e0e0*/  FFMA.FTZ R200, R173, R3.reuse, -R0.reuse ;  /* 0x00000003adc87223 */ /* 0x180fe20000010800 */
[----:B------:R-:W-:Y:S01]  /*1e0f0*/  FMNMX.FTZ R4, R163, R4, !PT ;  /* 0x00000004a3047209 */ /* 0x000fe20007810000 */
[-CC-:B------:R-:W-:Y:S01]  /*1e100*/  FFMA.FTZ R152, R152, R3.reuse, -R0.reuse ;  /* 0x0000000398987223 */ /* 0x180fe20000010800 */
[-CC-:B------:R-:W-:Y:S01]  /*1e110*/  FFMA.FTZ R153, R176, R3.reuse, -R0.reuse ;  /* 0x00000003b0997223 */ /* 0x180fe20000010800 */
[-CC-:B------:R-:W-:Y:S01]  /*1e120*/  FFMA.FTZ R196, R177, R3.reuse, -R0.reuse ;  /* 0x00000003b1c47223 */ /* 0x180fe20000010800 */
[----:B------:R-:W-:Y:S01]  /*1e130*/  FMNMX.FTZ R4, R166, R4, !PT ;  /* 0x00000004a6047209 */ /* 0x000fe20007810000 */
[-CC-:B------:R-:W-:Y:S01]  /*1e140*/  FFMA.FTZ R156, R156, R3.reuse, -R0.reuse ;  /* 0x000000039c9c7223 */ /* 0x180fe20000010800 */
[-CC-:B------:R-:W-:Y:S01]  /*1e150*/  FFMA.FTZ R157, R178, R3.reuse, -R0.reuse ;  /* 0x00000003b29d7223 */ /* 0x180fe20000010800 */
[----:B------:R-:W-:Y:S01]  /*1e160*/  FFMA.FTZ R170, R170, R3, -R0 ;  /* 0x00000003aaaa7223 */ /* 0x000fe20000010800 */
[----:B------:R-:W-:Y:S01]  /*1e170*/  FMNMX.FTZ R4, R167, R4, !PT ;  /* 0x00000004a7047209 */ /* 0x000fe20007810000 */
[----:B------:R-:W-:Y:S03]  /*1e180*/  MUFU.EX2 R208, R208 ;  /* 0x000000d000d07308 */ /* 0x000fe60000000800 */
[----:B------:R-:W-:-:S04]  /*1e190*/  FMNMX.FTZ R4, R161, R4, !PT ;  /* 0x00000004a1047209 */ /* 0x000fc80007810000 */
[----:B------:R-:W-:Y:S01]  /*1e1a0*/  FMNMX.FTZ R4, R155, R4, !PT ;  /* 0x000000049b047209 */ /* 0x000fe20007810000 */
[----:B------:R-:W-:Y:S03]  /*1e1b0*/  MUFU.EX2 R21, R21 ;  /* 0x0000001500157308 */ /* 0x000fe60000000800 */
[----:B------:R-:W-:-:S04]  /*1e1c0*/  FMNMX.FTZ R4, R164, R4, !PT ;  /* 0x00000004a4047209 */ /* 0x000fc80007810000 */
[----:B------:R-:W-:Y:S01]  /*1e1d0*/  FMNMX.FTZ R4, R184, R4, !PT ;  /* 0x00000004b8047209 */ /* 0x000fe20007810000 */
[----:B------:R-:W-:Y:S04]  /*1e1e0*/  MUFU.EX2 R210, R210 ;  /* 0x000000d200d27308 */ /* 0x000fe80000000800 */
[----:B------:R-:W0:Y:S04]  /*1e1f0*/  SHFL.BFLY PT, R165, R4, 0x2, 0x1f ;  /* 0x0c401f0004a57f89 */ /* 0x000e2800000e0000 */
[----:B------:R-:W-:Y:S08]  /*1e200*/  MUFU.EX2 R160, R160 ;  /* 0x000000a000a07308 */ /* 0x000ff00000000800 */
[----:B------:R-:W-:Y:S08]  /*1e210*/  MUFU.EX2 R204, R204 ;  /* 0x000000cc00cc7308 */ /* 0x000ff00000000800 */
[----:B------:R-:W-:Y:S01]  /*1e220*/  MUFU.EX2 R206, R206 ;  /* 0x000000ce00ce7308 */ /* 0x000fe20000000800 */
[----:B0-----:R-:W-:Y:S01]  /*1e230*/  FMNMX.FTZ R4, R4, R165, !PT ;  /* 0x000000a504047209 */ /* 0x001fe20007810000 */
[----:B------:R-:W-:-:S06]  /*1e240*/  FFMA.FTZ R165, R181, R3, -R0 ;  /* 0x00000003b5a57223 */ /* 0x000fcc0000010800 */
[----:B------:R-:W-:Y:S01]  /*1e250*/  MUFU.EX2 R158, R158 ;  /* 0x0000009e009e7308 */ /* 0x000fe20000000800 */
[----:B------:R-:W0:Y:S07]  /*1e260*/  SHFL.BFLY PT, R168, R4, 0x1, 0x1f ;  /* 0x0c201f0004a87f89 */ /* 0x000e2e00000e0000 */
[----:B------:R-:W-:Y:S08]  /*1e270*/  MUFU.EX2 R200, R200 ;  /* 0x000000c800c87308 */ /* 0x000ff00000000800 */
[----:B------:R-:W-:Y:S08]  /*1e280*/  MUFU.EX2 R152, R152 ;  /* 0x0000009800987308 */ /* 0x000ff00000000800 */
[----:B------:R-:W-:Y:S01]  /*1e290*/  MUFU.EX2 R202, R202 ;  /* 0x000000ca00ca7308 */ /* 0x000fe20000000800 */
[----:B0-----:R-:W-:-:S02]  /*1e2a0*/  FMNMX.FTZ R4, R4, R168, !PT ;  /* 0x000000a804047209 */ /* 0x001fc40007810000 */
[----:B------:R-:W-:Y:S02]  /*1e2b0*/  FSEL R168, R5, RZ, P2 ;  /* 0x000000ff05a87208 */ /* 0x000fe40001000000 */
[----:B------:R-:W-:-:S03]  /*1e2c0*/  FSETP.NEU.FTZ.AND P2, PT, R4, -INF , PT ;  /* 0xff8000000400780b */ /* 0x000fc60003f5d000 */
[----:B------:R-:W-:Y:S01]  /*1e2d0*/  FADD.FTZ R169, -R168, R7 ;  /* 0x00000007a8a97221 */ /* 0x000fe20000010100 */
[----:B------:R-:W-:Y:S03]  /*1e2e0*/  MUFU.EX2 R153, R153 ;  /* 0x0000009900997308 */ /* 0x000fe60000000800 */
[----:B------:R-:W-:-:S05]  /*1e2f0*/  FMUL.FTZ R169, R169, R3 ;  /* 0x00000003a9a97220 */ /* 0x000fca0000410000 */
[----:B------:R-:W-:Y:S08]  /*1e300*/  MUFU.EX2 R196, R196 ;  /* 0x000000c400c47308 */ /* 0x000ff00000000800 */
[----:B------:R-:W-:Y:S08]  /*1e310*/  MUFU.EX2 R156, R156 ;  /* 0x0000009c009c7308 */ /* 0x000ff00000000800 */
[----:B------:R-:W-:Y:S08]  /*1e320*/  MUFU.EX2 R198, R198 ;  /* 0x000000c600c67308 */ /* 0x000ff00000000800 */
[----:B------:R-:W-:Y:S08]  /*1e330*/  MUFU.EX2 R157, R157 ;  /* 0x0000009d009d7308 */ /* 0x000ff00000000800 */
[----:B------:R-:W-:Y:S08]  /*1e340*/  MUFU.EX2 R165, R165 ;  /* 0x000000a500a57308 */ /* 0x000ff00000000800 */
[----:B------:R-:W-:Y:S01]  /*1e350*/  MUFU.EX2 R7, R170 ;  /* 0x000000aa00077308 */ /* 0x000fe20000000800 */
[----:B------:R-:W-:-:S02]  /*1e360*/  WARPGROUP.DEPBAR.LE gsb0, 0x0 ;  /* 0x00008000000079c5 */ /* 0x000fc40000010000 */
[-CC-:B------:R-:W-:Y:S01]  /*1e370*/  FFMA.FTZ R192, R180, R3.reuse, -R0.reuse ;  /* 0x00000003b4c07223 */ /* 0x180fe20000010800 */
[-C--:B------:R-:W-:Y:S01]  /*1e380*/  FFMA.FTZ R194, R182, R3.reuse, -R0 ;  /* 0x00000003b6c27223 */ /* 0x080fe20000010800 */
[-C--:B------:R-:W-:Y:S01]  /*1e390*/  FMUL.FTZ R0, R4, R3.reuse ;  /* 0x0000000304007220 */ /* 0x080fe20000410000 */
[----:B------:R-:W-:Y:S03]  /*1e3a0*/  @!P1 SYNCS.ARRIVE.TRANS64.RED.A1T0 RZ, [R11+URZ], RZ ;  /* 0x000000ff0bff99a7 */ /* 0x000fe6000810043f */
[----:B------:R-:W-:Y:S01]  /*1e3b0*/  MUFU.EX2 R192, R192 ;  /* 0x000000c000c07308 */ /* 0x000fe20000000800 */
[----:B------:R-:W-:Y:S01]  /*1e3c0*/  FSEL R168, R0, RZ, P2 ;  /* 0x000000ff00a87208 */ /* 0x000fe20001000000 */
[----:B------:R0:W-:Y:S04]  /*1e3d0*/  @!P1 SYNCS.ARRIVE.TRANS64.RED.A1T0 RZ, [R9+URZ], RZ ;  /* 0x000000ff09ff99a7 */ /* 0x0001e8000810043f */
[-CC-:B------:R-:W-:Y:S01]  /*1e3e0*/  FFMA.FTZ R209, R159, R3.reuse, -R168.reuse ;  /* 0x000000039fd17223 */ /* 0x180fe200000108a8 */
[-CC-:B------:R-:W-:Y:S01]  /*1e3f0*/  FFMA.FTZ R159, R2, R3.reuse, -R168.reuse ;  /* 0x00000003029f7223 */ /* 0x180fe200000108a8 */
[----:B------:R-:W-:Y:S01]  /*1e400*/  FSEL R2, R4, RZ, P2 ;  /* 0x000000ff04027208 */ /* 0x000fe20001000000 */
[----:B------:R-:W1:Y:S01]  /*1e410*/  MUFU.EX2 R0, R169 ;  /* 0x000000a900007308 */ /* 0x000e620000000800 */
[-CC-:B------:R-:W-:Y:S01]  /*1e420*/  FFMA.FTZ R211, R186, R3.reuse, -R168.reuse ;  /* 0x00000003bad37223 */ /* 0x180fe200000108a8 */
[-CC-:B------:R-:W-:Y:S01]  /*1e430*/  FFMA.FTZ R10, R10, R3.reuse, -R168.reuse ;  /* 0x000000030a0a7223 */ /* 0x180fe200000108a8 */
[-C--:B------:R-:W-:Y:S01]  /*1e440*/  FFMA.FTZ R205, R12, R3.reuse, -R168 ;  /* 0x000000030ccd7223 */ /* 0x080fe200000108a8 */
[----:B------:R-:W-:Y:S01]  /*1e450*/  FADD.FTZ R2, -R2, R6 ;  /* 0x0000000602027221 */ /* 0x000fe20000010100 */
[-CC-:B------:R-:W-:Y:S01]  /*1e460*/  FFMA.FTZ R12, R13, R3.reuse, -R168.reuse ;  /* 0x000000030d0c7223 */ /* 0x180fe200000108a8 */
[-CC-:B------:R-:W-:Y:S01]  /*1e470*/  FFMA.FTZ R207, R20, R3.reuse, -R168.reuse ;  /* 0x0000000314cf7223 */ /* 0x180fe200000108a8 */
[-CC-:B------:R-:W-:Y:S01]  /*1e480*/  FFMA.FTZ R13, R179, R3.reuse, -R168.reuse ;  /* 0x00000003b30d7223 */ /* 0x180fe200000108a8 */
[-C--:B------:R-:W-:Y:S01]  /*1e490*/  FMUL.FTZ R2, R2, R3.reuse ;  /* 0x0000000302027220 */ /* 0x080fe20000410000 */
[----:B------:R-:W-:Y:S01]  /*1e4a0*/  MUFU.EX2 R209, R209 ;  /* 0x000000d100d17308 */ /* 0x000fe20000000800 */
[-CC-:B------:R-:W-:Y:S01]  /*1e4b0*/  FFMA.FTZ R201, R183, R3.reuse, -R168.reuse ;  /* 0x00000003b7c97223 */ /* 0x180fe200000108a8 */
[-CC-:B------:R-:W-:Y:S01]  /*1e4c0*/  FFMA.FTZ R171, R171, R3.reuse, -R168.reuse ;  /* 0x00000003abab7223 */ /* 0x180fe200000108a8 */
[-CC-:B------:R-:W-:Y:S01]  /*1e4d0*/  FFMA.FTZ R203, R174, R3.reuse, -R168.reuse ;  /* 0x00000003aecb7223 */ /* 0x180fe200000108a8 */
[-CC-:B------:R-:W-:Y:S01]  /*1e4e0*/  FFMA.FTZ R20, R175, R3.reuse, -R168.reuse ;  /* 0x00000003af147223 */ /* 0x180fe200000108a8 */
[-CC-:B------:R-:W-:Y:S01]  /*1e4f0*/  FFMA.FTZ R197, R162, R3.reuse, -R168.reuse ;  /* 0x00000003a2c57223 */ /* 0x180fe200000108a8 */
[-CC-:B------:R-:W-:Y:S01]  /*1e500*/  FFMA.FTZ R193, R161, R3.reuse, -R168.reuse ;  /* 0x00000003a1c17223 */ /* 0x180fe200000108a8 */
[----:B------:R-:W-:Y:S01]  /*1e510*/  FFMA.FTZ R163, R163, R3, -R168 ;  /* 0x00000003a3a37223 */ /* 0x000fe200000108a8 */
[----:B------:R-:W2:Y:S01]  /*1e520*/  MUFU.EX2 R2, R2 ;  /* 0x0000000200027308 */ /* 0x000ea20000000800 */
[----:B-1----:R-:W-:Y:S01]  /*1e530*/  FFMA.FTZ R15, R0, R15, R208 ;  /* 0x0000000f000f7223 */ /* 0x002fe200000100d0 */
[-CC-:B------:R-:W-:Y:S01]  /*1e540*/  FFMA.FTZ R199, R166, R3.reuse, -R168.reuse ;  /* 0x00000003a6c77223 */ /* 0x180fe200000108a8 */
[-CC-:B0-----:R-:W-:Y:S01]  /*1e550*/  FFMA.FTZ R9, R167, R3.reuse, -R168.reuse ;  /* 0x00000003a7097223 */ /* 0x181fe200000108a8 */
[----:B------:R-:W-:Y:S01]  /*1e560*/  FFMA.FTZ R195, R164, R3, -R168 ;  /* 0x00000003a4c37223 */ /* 0x000fe200000108a8 */
[C---:B------:R-:W-:Y:S01]  /*1e570*/  FADD.FTZ R15, R21.reuse, R15 ;  /* 0x0000000f150f7221 */ /* 0x040fe20000010000 */
[C---:B------:R-:W-:Y:S01]  /*1e580*/  ISETP.GT.AND P2, PT, R8.reuse, R224, PT ;  /* 0x000000e00800720c */ /* 0x040fe20003f44270 */
[----:B------:R-:W-:Y:S01]  /*1e590*/  VIADD R8, R8, 0xffffffff ;  /* 0xffffffff08087836 */ /* 0x000fe20000000000 */
[----:B------:R-:W0:Y:S01]  /*1e5a0*/  MUFU.EX2 R159, R159 ;  /* 0x0000009f009f7308 */ /* 0x000e220000000800 */
[----:B------:R-:W-:Y:S01]  /*1e5b0*/  FADD.FTZ R15, R210, R15 ;  /* 0x0000000fd20f7221 */ /* 0x000fe20000010000 */
[----:B------:R-:W-:-:S02]  /*1e5c0*/  F2FP.F16.F32.PACK_AB R208, R21, R208 ;  /* 0x000000d015d0723e */ /* 0x000fc400000000ff */
[C---:B------:R-:W-:Y:S01]  /*1e5d0*/  F2FP.F16.F32.PACK_AB R210, R160.reuse, R210 ;  /* 0x000000d2a0d2723e */ /* 0x040fe200000000ff */
[----:B------:R-:W-:-:S03]  /*1e5e0*/  FADD.FTZ R15, R160, R15 ;  /* 0x0000000fa00f7221 */ /* 0x000fc60000010000 */
[----:B------:R-:W1:Y:S01]  /*1e5f0*/  MUFU.EX2 R211, R211 ;  /* 0x000000d300d37308 */ /* 0x000e620000000800 */
[----:B--2---:R-:W-:Y:S01]  /*1e600*/  FFMA.FTZ R14, R2, R14, R209 ;  /* 0x0000000e020e7223 */ /* 0x004fe200000100d1 */
[----:B------:R-:W-:Y:S01]  /*1e610*/  FADD.FTZ R15, R204, R15 ;  /* 0x0000000fcc0f7221 */ /* 0x000fe20000010000 */
[----:B------:R-:W-:-:S03]  /*1e620*/  F2FP.F16.F32.PACK_AB R204, R154, R204 ;  /* 0x000000cc9acc723e */ /* 0x000fc600000000ff */
[----:B------:R-:W-:Y:S02]  /*1e630*/  FADD.FTZ R15, R154, R15 ;  /* 0x0000000f9a0f7221 */ /* 0x000fe40000010000 */
[----:B------:R-:W2:Y:S01]  /*1e640*/  MUFU.EX2 R10, R10 ;  /* 0x0000000a000a7308 */ /* 0x000ea20000000800 */
[C---:B0-----:R-:W-:Y:S01]  /*1e650*/  FADD.FTZ R14, R159.reuse, R14 ;  /* 0x0000000e9f0e7221 */ /* 0x041fe20000010000 */
[----:B------:R-:W-:Y:S01]  /*1e660*/  FADD.FTZ R15, R206, R15 ;  /* 0x0000000fce0f7221 */ /* 0x000fe20000010000 */
[C---:B------:R-:W-:Y:S02]  /*1e670*/  F2FP.F16.F32.PACK_AB R206, R158.reuse, R206 ;  /* 0x000000ce9ece723e */ /* 0x040fe400000000ff */
[----:B------:R-:W-:Y:S01]  /*1e680*/  F2FP.F16.F32.PACK_AB R209, R159, R209 ;  /* 0x000000d19fd1723e */ /* 0x000fe200000000ff */
[----:B------:R-:W-:Y:S02]  /*1e690*/  FADD.FTZ R15, R158, R15 ;  /* 0x0000000f9e0f7221 */ /* 0x000fe40000010000 */
[----:B------:R-:W0:Y:S01]  /*1e6a0*/  MUFU.EX2 R205, R205 ;  /* 0x000000cd00cd7308 */ /* 0x000e220000000800 */
[----:B-1----:R-:W-:Y:S01]  /*1e6b0*/  FADD.FTZ R14, R211, R14 ;  /* 0x0000000ed30e7221 */ /* 0x002fe20000010000 */
[----:B------:R-:W-:Y:S01]  /*1e6c0*/  FADD.FTZ R15, R200, R15 ;  /* 0x0000000fc80f7221 */ /* 0x000fe20000010000 */
[----:B------:R-:W-:-:S03]  /*1e6d0*/  F2FP.F16.F32.PACK_AB R200, R152, R200 ;  /* 0x000000c898c8723e */ /* 0x000fc600000000ff */
[----:B------:R-:W-:Y:S02]  /*1e6e0*/  FADD.FTZ R15, R152, R15 ;  /* 0x0000000f980f7221 */ /* 0x000fe40000010000 */
[----:B------:R-:W1:Y:S01]  /*1e6f0*/  MUFU.EX2 R12, R12 ;  /* 0x0000000c000c7308 */ /* 0x000e620000000800 */
[----:B--2---:R-:W-:Y:S01]  /*1e700*/  FADD.FTZ R14, R10, R14 ;  /* 0x0000000e0a0e7221 */ /* 0x004fe20000010000 */
[----:B------:R-:W-:Y:S01]  /*1e710*/  FADD.FTZ R15, R202, R15 ;  /* 0x0000000fca0f7221 */ /* 0x000fe20000010000 */
[----:B------:R-:W-:Y:S01]  /*1e720*/  F2FP.F16.F32.PACK_AB R211, R10, R211 ;  /* 0x000000d30ad3723e */ /* 0x000fe200000000ff */
[----:B------:R-:W-:Y:S01]  /*1e730*/  IMAD.MOV.U32 R10, RZ, RZ, R214 ;  /* 0x000000ffff0a7224 */ /* 0x000fe200078e00d6 */
[C---:B------:R-:W-:Y:S01]  /*1e740*/  F2FP.F16.F32.PACK_AB R202, R153.reuse, R202 ;  /* 0x000000ca99ca723e */ /* 0x040fe200000000ff */
[----:B------:R-:W-:Y:S02]  /*1e750*/  FADD.FTZ R15, R153, R15 ;  /* 0x0000000f990f7221 */ /* 0x000fe40000010000 */
[----:B------:R-:W2:Y:S01]  /*1e760*/  MUFU.EX2 R207, R207 ;  /* 0x000000cf00cf7308 */ /* 0x000ea20000000800 */
[----:B0-----:R-:W-:Y:S01]  /*1e770*/  FADD.FTZ R14, R205, R14 ;  /* 0x0000000ecd0e7221 */ /* 0x001fe20000010000 */
[----:B------:R-:W-:Y:S01]  /*1e780*/  FADD.FTZ R15, R196, R15 ;  /* 0x0000000fc40f7221 */ /* 0x000fe20000010000 */
[----:B------:R-:W-:-:S03]  /*1e790*/  F2FP.F16.F32.PACK_AB R196, R156, R196 ;  /* 0x000000c49cc4723e */ /* 0x000fc600000000ff */
[----:B------:R-:W-:Y:S02]  /*1e7a0*/  FADD.FTZ R15, R156, R15 ;  /* 0x0000000f9c0f7221 */ /* 0x000fe40000010000 */
[----:B------:R-:W0:Y:S01]  /*1e7b0*/  MUFU.EX2 R13, R13 ;  /* 0x0000000d000d7308 */ /* 0x000e220000000800 */
[----:B-1----:R-:W-:Y:S01]  /*1e7c0*/  FADD.FTZ R14, R12, R14 ;  /* 0x0000000e0c0e7221 */ /* 0x002fe20000010000 */
[----:B------:R-:W-:Y:S01]  /*1e7d0*/  FADD.FTZ R15, R198, R15 ;  /* 0x0000000fc60f7221 */ /* 0x000fe20000010000 */
[C---:B------:R-:W-:Y:S02]  /*1e7e0*/  F2FP.F16.F32.PACK_AB R198, R157.reuse, R198 ;  /* 0x000000c69dc6723e */ /* 0x040fe400000000ff */
[----:B------:R-:W-:Y:S01]  /*1e7f0*/  F2FP.F16.F32.PACK_AB R205, R12, R205 ;  /* 0x000000cd0ccd723e */ /* 0x000fe200000000ff */
[----:B------:R-:W-:Y:S02]  /*1e800*/  FADD.FTZ R15, R157, R15 ;  /* 0x0000000f9d0f7221 */ /* 0x000fe40000010000 */
[----:B------:R-:W1:Y:S01]  /*1e810*/  MUFU.EX2 R201, R201 ;  /* 0x000000c900c97308 */ /* 0x000e620000000800 */
[----:B--2---:R-:W-:Y:S01]  /*1e820*/  FADD.FTZ R14, R207, R14 ;  /* 0x0000000ecf0e7221 */ /* 0x004fe20000010000 */
[----:B------:R-:W-:Y:S01]  /*1e830*/  FADD.FTZ R15, R192, R15 ;  /* 0x0000000fc00f7221 */ /* 0x000fe20000010000 */
[----:B------:R-:W-:-:S03]  /*1e840*/  F2FP.F16.F32.PACK_AB R192, R165, R192 ;  /* 0x000000c0a5c0723e */ /* 0x000fc600000000ff */
[----:B------:R-:W-:Y:S02]  /*1e850*/  FADD.FTZ R15, R165, R15 ;  /* 0x0000000fa50f7221 */ /* 0x000fe40000010000 */
[----:B------:R-:W2:Y:S01]  /*1e860*/  MUFU.EX2 R6, R171 ;  /* 0x000000ab00067308 */ /* 0x000ea20000000800 */
[----:B0-----:R-:W-:Y:S01]  /*1e870*/  FADD.FTZ R161, R13, R14 ;  /* 0x0000000e0da17221 */ /* 0x001fe20000010000 */
[-CC-:B------:R-:W-:Y:S01]  /*1e880*/  FFMA.FTZ R14, R155, R3.reuse, -R168.reuse ;  /* 0x000000039b0e7223 */ /* 0x180fe200000108a8 */
[----:B------:R-:W-:Y:S01]  /*1e890*/  FFMA.FTZ R168, R184, R3, -R168 ;  /* 0x00000003b8a87223 */ /* 0x000fe200000108a8 */
[----:B------:R-:W-:-:S04]  /*1e8a0*/  F2FP.F16.F32.PACK_AB R207, R13, R207 ;  /* 0x000000cf0dcf723e */ /* 0x000fc800000000ff */
[----:B------:R-:W0:Y:S01]  /*1e8b0*/  MUFU.EX2 R203, R203 ;  /* 0x000000cb00cb7308 */ /* 0x000e220000000800 */
[----:B-1----:R-:W-:-:S07]  /*1e8c0*/  FADD.FTZ R161, R201, R161 ;  /* 0x000000a1c9a17221 */ /* 0x002fce0000010000 */
[----:B------:R-:W1:Y:S01]  /*1e8d0*/  MUFU.EX2 R20, R20 ;  /* 0x0000001400147308 */ /* 0x000e620000000800 */
[C---:B--2---:R-:W-:Y:S01]  /*1e8e0*/  FADD.FTZ R161, R6.reuse, R161 ;  /* 0x000000a106a17221 */ /* 0x044fe20000010000 */
[----:B------:R-:W-:Y:S02]  /*1e8f0*/  F2FP.F16.F32.PACK_AB R201, R6, R201 ;  /* 0x000000c906c9723e */ /* 0x000fe400000000ff */
[----:B------:R-:W-:-:S04]  /*1e900*/  MOV R6, R4 ;  /* 0x0000000400067202 */ /* 0x000fc80000000f00 */
        /* <DEDUP_REMOVED lines=22> */
[----:B--2---:R-:W-:Y:S01]  /*1ea70*/  FADD.FTZ R15, R194, R15 ;  /* 0x0000000fc20f7221 */ /* 0x004fe20000010000 */
[----:B------:R-:W-:-:S03]  /*1ea80*/  F2FP.F16.F32.PACK_AB R194, R7, R194 ;  /* 0x000000c207c2723e */ /* 0x000fc600000000ff */
[----:B------:R-:W-:Y:S01]  /*1ea90*/  FADD.FTZ R15, R7, R15 ;  /* 0x0000000f070f7221 */ /* 0x000fe20000010000 */
[----:B------:R-:W-:Y:S02]  /*1eaa0*/  IMAD.MOV.U32 R7, RZ, RZ, R5 ;  /* 0x000000ffff077224 */ /* 0x000fe400078e0005 */
[----:B0-----:R-:W-:-:S04]  /*1eab0*/  FADD.FTZ R161, R195, R161 ;  /* 0x000000a1c3a17221 */ /* 0x001fc80000010000 */
[C---:B-1----:R-:W-:Y:S01]  /*1eac0*/  FADD.FTZ R14, R168.reuse, R161 ;  /* 0x000000a1a80e7221 */ /* 0x042fe20000010000 */
[----:B------:R-:W-:Y:S01]  /*1ead0*/  F2FP.F16.F32.PACK_AB R195, R168, R195 ;  /* 0x000000c3a8c3723e */ /* 0x000fe200000000ff */
[----:B------:R-:W-:Y:S06]  /*1eae0*/  @P2 BRA `(.L_x_2537) ;  /* 0xffffffac00342947 */ /* 0x000fec000383ffff */
[----:B------:R-:W-:Y:S05]  /*1eaf0*/  BSYNC B1 ;  /* 0x0000000000017941 */ /* 0x000fea0003800000 */
.L_x_2526:
[----:B------:R-:W-:Y:S05]  /*1eb00*/  BSYNC B0 ;  /* 0x0000000000007941 */ /* 0x000fea0003800000 */
.L_x_2525:
[----:B------:R-:W-:Y:S01]  /*1eb10*/  ISETP.GE.AND P2, PT, R8, RZ, PT ;  /* 0x000000ff0800720c */ /* 0x000fe20003f46270 */
[----:B------:R-:W-:-:S12]  /*1eb20*/  BSSY B0, `(.L_x_2538) ;  /* 0x00004dd000007945 */ /* 0x000fd80003800000 */
[----:B------:R-:W-:Y:S05]  /*1eb30*/  @!P2 BRA `(.L_x_2539) ;  /* 0x0000004c006ca947 */ /* 0x000fea0003800000 */
[----:B------:R-:W-:Y:S01]  /*1eb40*/  IMAD.MOV.U32 R6, RZ, RZ, R4 ;  /* 0x000000ffff067224 */ /* 0x000fe200078e0004 */
[----:B------:R-:W-:Y:S01]  /*1eb50*/  MOV R9, R219 ;  /* 0x000000db00097202 */ /* 0x000fe20000000f00 */
[----:B------:R-:W-:Y:S02]  /*1eb60*/  IMAD.MOV.U32 R7, RZ, RZ, R5 ;  /* 0x000000ffff077224 */ /* 0x000fe400078e0005 */
[----:B------:R-:W-:-:S07]  /*1eb70*/  IMAD.MOV.U32 R10, RZ, RZ, R214 ;  /* 0x000000ffff0a7224 */ /* 0x000fce00078e00d6 */
.L_x_2550:
[----:B------:R-:W-:-:S05]  /*1eb80*/  VIADD R11, R10, 0x1 ;  /* 0x000000010a0b7836 */ /* 0x000fca0000000000 */
[----:B------:R-:W-:-:S04]  /*1eb90*/  ISETP.NE.AND P2, PT, R11, 0x2, PT ;  /* 0x000000020b00780c */ /* 0x000fc80003f45270 */
[----:B------:R-:W-:Y:S02]  /*1eba0*/  SEL R4, RZ, 0x1, P2 ;  /* 0x00000001ff047807 */ /* 0x000fe40001000000 */
[----:B------:R-:W-:Y:S02]  /*1ebb0*/  SEL R11, R11, RZ, P2 ;  /* 0x000000ff0b0b7207 */ /* 0x000fe40001000000 */
[----:B------:R-:W-:Y:S02]  /*1ebc0*/  LOP3.LUT R219, R9, R4, RZ, 0x3c, !PT ;  /* 0x0000000409db7212 */ /* 0x000fe400078e3cff */
[----:B------:R-:W-:Y:S01]  /*1ebd0*/  MOV R214, R11 ;  /* 0x0000000b00d67202 */ /* 0x000fe20000000f00 */
[----:B------:R-:W-:Y:S06]  /*1ebe0*/  @!P0 BRA `(.L_x_2540) ;  /* 0x0000000000048947 */ /* 0x000fec0003800000 */
[----:B------:R-:W-:Y:S01]  /*1ebf0*/  BPT.TRAP 0x1 ;  /* 0x000000040000795c */ /* 0x000fe20000300000 */
.L_x_2540:
[----:B------:R-:W-:Y:S01]  /*1ec00*/  IMAD R3, R214, 0x8, R16 ;  /* 0x00000008d6037824 */ /* 0x000fe200078e0210 */
[----:B------:R-:W-:-:S04]  /*1ec10*/  SHF.L.U32 R12, R219, 0x1f, RZ ;  /* 0x0000001fdb0c7819 */ /* 0x000fc800000006ff */
[----:B------:R0:W1:Y:S01]  /*1ec20*/  SYNCS.PHASECHK.TRANS64.TRYWAIT P2, [R3+URZ+0x38830], R12 ;  /* 0x0388300c030075a7 */ /* 0x000062000804017f */
[----:B------:R-:W-:Y:S05]  /*1ec30*/  @!P0 BRA `(.L_x_2541) ;  /* 0x0000000000048947 */ /* 0x000fea0003800000 */
[----:B------:R-:W-:Y:S01]  /*1ec40*/  BPT.TRAP 0x1 ;  /* 0x000000040000795c */ /* 0x000fe20000300000 */
.L_x_2541:
[----:B------:R-:W-:Y:S01]  /*1ec50*/  IMAD R4, R214, 0xa00, R223 ;  /* 0x00000a00d6047824 */ /* 0x000fe200078e02df */
[----:B------:R-:W-:Y:S01]  /*1ec60*/  BSSY B1, `(.L_x_2542) ;  /* 0x0000006000017945 */ /* 0x000fe20003800000 */
[----:B------:R-:W-:Y:S02]  /*1ec70*/  MOV R5, 0x40000040 ;  /* 0x4000004000057802 */ /* 0x000fe40000000f00 */
[----:B------:R-:W-:Y:S01]  /*1ec80*/  VIADD R152, R4, 0x80 ;  /* 0x0000008004987836 */ /* 0x000fe20000000000 */
[----:B-1----:R-:W-:Y:S06]  /*1ec90*/  @P2 BRA `(.L_x_2543) ;  /* 0x0000000000082947 */ /* 0x002fec0003800000 */
[----:B------:R-:W1:Y:S02]  /*1eca0*/  SYNCS.PHASECHK.TRANS64.TRYWAIT P2, [R3+URZ+0x38830], R12 ;  /* 0x0388300c030075a7 */ /* 0x000e64000804017f */
[----:B-1----:R-:W-:Y:S05]  /*1ecb0*/  @!P2 BRA `(.L_x_2544) ;  /* 0x0000010800b4a947 */ /* 0x002fea0003800000 */
.L_x_2543:
[----:B------:R-:W-:Y:S05]  /*1ecc0*/  BSYNC B1 ;  /* 0x0000000000017941 */ /* 0x000fea0003800000 */
.L_x_2542:
[----:B------:R-:W2:Y:S04]  /*1ecd0*/  LDL.64 R154, [R1+0x40] ;  /* 0x00004000019a7983 */ /* 0x000ea80000100a00 */
[----:B------:R-:W3:Y:S01]  /*1ece0*/  LDL.64 R156, [R1+0x48] ;  /* 0x00004800019c7983 */ /* 0x000ee20000100a00 */
[----:B------:R-:W-:Y:S02]  /*1ecf0*/  R2UR UR18, R4 ;  /* 0x00000000041272ca */ /* 0x000fe400000e0000 */
[----:B------:R-:W-:Y:S01]  /*1ed00*/  R2UR UR19, R5 ;  /* 0x00000000051372ca */ /* 0x000fe200000e0000 */
[----:B------:R-:W-:Y:S01]  /*1ed10*/  WARPGROUP.ARRIVE ;  /* 0x00000000000079c5 */ /* 0x000fe20000000000 */
[----:B------:R-:W-:Y:S01]  /*1ed20*/  MOV R153, 0x40000040 ;  /* 0x4000004000997802 */ /* 0x000fe20000000f00 */
[----:B------:R-:W4:Y:S01]  /*1ed30*/  LDL.64 R226, [R1+0x30] ;  /* 0x0000300001e27983 */ /* 0x000f220000100a00 */
[----:B------:R-:W-:-:S02]  /*1ed40*/  R2UR UR6, R152 ;  /* 0x00000000980672ca */ /* 0x000fc400000e0000 */
[----:B------:R-:W-:Y:S01]  /*1ed50*/  R2UR UR7, R153 ;  /* 0x00000000990772ca */ /* 0x000fe200000e0000 */
[C---:B01----:R-:W-:Y:S02]  /*1ed60*/  VIADD R12, R4.reuse, 0x100 ;  /* 0x00000100040c7836 */ /* 0x043fe40000000000 */
[----:B------:R-:W-:Y:S01]  /*1ed70*/  IMAD.MOV.U32 R13, RZ, RZ, 0x40000040 ;  /* 0x40000040ff0d7424 */ /* 0x000fe200078e00ff */
[----:B------:R-:W-:Y:S01]  /*1ed80*/  MOV R21, 0x40000040 ;  /* 0x4000004000157802 */ /* 0x000fe20000000f00 */
[----:B------:R-:W-:Y:S01]  /*1ed90*/  VIADD R20, R4, 0x180 ;  /* 0x0000018004147836 */ /* 0x000fe20000000000 */
[----:B------:R-:W-:Y:S01]  /*1eda0*/  R2UR UR10, R12 ;  /* 0x000000000c0a72ca */ /* 0x000fe200000e0000 */
[----:B------:R-:W5:Y:S01]  /*1edb0*/  LDL.64 R224, [R1+0x28] ;  /* 0x0000280001e07983 */ /* 0x000f620000100a00 */
[----:B------:R-:W-:Y:S02]  /*1edc0*/  R2UR UR11, R13 ;  /* 0x000000000d0b72ca */ /* 0x000fe400000e0000 */
[----:B------:R-:W-:-:S02]  /*1edd0*/  R2UR UR14, R20 ;  /* 0x00000000140e72ca */ /* 0x000fc400000e0000 */
        /* <DEDUP_REMOVED lines=127> */
[----:B------:R-:W-:Y:S01]  /*1f5d0*/  IMAD.MOV.U32 R13, RZ, RZ, 0x40000040 ;  /* 0x40000040ff0d7424 */ /* 0x000fe200078e00ff */
[----:B----4-:R-:W-:Y:S02]  /*1f5e0*/  R2UR UR24, R226 ;  /* 0x00000000e21872ca */ /* 0x010fe400000e0000 */
        /* <DEDUP_REMOVED lines=46> */
[----:B-----5:R-:W-:Y:S02]  /*1f8d0*/  R2UR UR26, R224 ;  /* 0x00000000e01a72ca */ /* 0x020fe400000e0000 */
        /* <DEDUP_REMOVED lines=684> */
.L_x_2545:
[----:B------:R-:W-:Y:S01]  /*223a0*/  SHF.L.U32 R0, R9, 0x1f, RZ ;  /* 0x0000001f09007819 */ /* 0x000fe200000006ff */
[----:B------:R-:W-:-:S04]  /*223b0*/  IMAD R9, R10, 0x8, R16 ;  /* 0x000000080a097824 */ /* 0x000fc800078e0210 */
[----:B------:R0:W1:Y:S01]  /*223c0*/  SYNCS.PHASECHK.TRANS64.TRYWAIT P2, [R9+URZ+0x38850], R0 ;  /* 0x03885000090075a7 */ /* 0x000062000804017f */
[----:B------:R-:W-:Y:S05]  /*223d0*/  @!P0 BRA `(.L_x_2546) ;  /* 0x0000000000048947 */ /* 0x000fea0003800000 */
[----:B------:R-:W-:Y:S01]  /*223e0*/  BPT.TRAP 0x1 ;  /* 0x000000040000795c */ /* 0x000fe20000300000 */
.L_x_2546:
[----:B------:R-:W-:Y:S04]  /*223f0*/  BSSY B1, `(.L_x_2547) ;  /* 0x0000004000017945 */ /* 0x000fe80003800000 */
[----:B-1----:R-:W-:Y:S05]  /*22400*/  @P2 BRA `(.L_x_2548) ;  /* 0x0000000000082947 */ /* 0x002fea0003800000 */
[----:B------:R-:W1:Y:S02]  /*22410*/  SYNCS.PHASECHK.TRANS64.TRYWAIT P2, [R9+URZ+0x38850], R0 ;  /* 0x03885000090075a7 */ /* 0x000e64000804017f */
[----:B-1----:R-:W-:Y:S05]  /*22420*/  @!P2 BRA `(.L_x_2549) ;  /* 0x000000d000eca947 */ /* 0x002fea0003800000 */
.L_x_2548:
[----:B------:R-:W-:Y:S05]  /*22430*/  BSYNC B1 ;  /* 0x0000000000017941 */ /* 0x000fea0003800000 */
.L_x_2547:
[----:B01----:R-:W-:Y:S01]  /*22440*/  IADD3 R0, R16, 0x400, RZ ;  /* 0x0000040010007810 */ /* 0x003fe20007ffe0ff */
[----:B------:R-:W-:Y:S01]  /*22450*/  IMAD.MOV.U32 R3, RZ, RZ, 0x40000040 ;  /* 0x40000040ff037424 */ /* 0x000fe200078e00ff */
[----:B------:R-:W-:Y:S01]  /*22460*/  WARPGROUP.ARRIVE ;  /* 0x00000000000079c5 */ /* 0x000fe20000000000 */
[----:B------:R-:W-:Y:S01]  /*22470*/  MOV R5, 0x40000040 ;  /* 0x4000004000057802 */ /* 0x000fe20000000f00 */
[----:B------:R-:W-:Y:S01]  /*22480*/  FMUL.FTZ R20, R188, UR38 ;  /* 0x00000026bc147c20 */ /* 0x000fe20008410000 */
[----:B------:R-:W-:Y:S01]  /*22490*/  SHF.R.U32.HI R0, RZ, 0x4, R0 ;  /* 0x00000004ff007819 */ /* 0x000fe20000011600 */
[----:B------:R-:W-:Y:S01]  /*224a0*/  FMUL.FTZ R21, R189, UR38 ;  /* 0x00000026bd157c20 */ /* 0x000fe20008410000 */
[----:B------:R-:W-:Y:S01]  /*224b0*/  R2UR UR7, R3 ;  /* 0x00000000030772ca */ /* 0x000fe200000e0000 */
[----:B------:R-:W-:Y:S01]  /*224c0*/  FMUL.FTZ R177, R177, UR38 ;  /* 0x00000026b1b17c20 */ /* 0x000fe20008410000 */
[----:B------:R-:W-:Y:S01]  /*224d0*/  LOP3.LUT R0, R0, 0x3fff, RZ, 0xc0, !PT ;  /* 0x00003fff00007812 */ /* 0x000fe200078ec0ff */
[----:B------:R-:W-:Y:S01]  /*224e0*/  MUFU.TANH R20, R20 ;  /* 0x0000001400147308 */ /* 0x000fe20000002400 */
[----:B------:R-:W-:Y:S01]  /*224f0*/  FMUL.FTZ R181, R181, UR38 ;  /* 0x00000026b5b57c20 */ /* 0x000fe20008410000 */
[----:B------:R-:W-:Y:S01]  /*22500*/  FMUL.FTZ R168, R168, UR38 ;  /* 0x00000026a8a87c20 */ /* 0x000fe20008410000 */
[----:B------:R-:W-:Y:S01]  /*22510*/  LOP3.LUT R0, R0, 0x2800000, RZ, 0xfc, !PT ;  /* 0x0280000000007812 */ /* 0x000fe200078efcff */
[----:B------:R-:W-:Y:S01]  /*22520*/  FMUL.FTZ R169, R169, UR38 ;  /* 0x00000026a9a97c20 */ /* 0x000fe20008410000 */
[----:B------:R-:W-:Y:S01]  /*22530*/  FMUL.FTZ R172, R172, UR38 ;  /* 0x00000026acac7c20 */ /* 0x000fe20008410000 */
[----:B------:R-:W-:Y:S01]  /*22540*/  FMUL.FTZ R173, R173, UR38 ;  /* 0x00000026adad7c20 */ /* 0x000fe20008410000 */
[----:B------:R-:W-:Y:S01]  /*22550*/  FMUL.FTZ R160, R160, UR38 ;  /* 0x00000026a0a07c20 */ /* 0x000fe20008410000 */
[----:B------:R-:W-:Y:S01]  /*22560*/  IMAD R2, R10, 0xa00, R0 ;  /* 0x00000a000a027824 */ /* 0x000fe200078e0200 */
[----:B------:R-:W-:Y:S01]  /*22570*/  MUFU.TANH R21, R21 ;  /* 0x0000001500157308 */ /* 0x000fe20000002400 */
[----:B------:R-:W-:Y:S01]  /*22580*/  FMUL.FTZ R161, R161, UR38 ;  /* 0x00000026a1a17c20 */ /* 0x000fe20008410000 */
[----:B------:R-:W-:Y:S01]  /*22590*/  FMUL.FTZ R164, R164, UR38 ;  /* 0x00000026a4a47c20 */ /* 0x000fe20008410000 */
[C---:B------:R-:W-:Y:S01]  /*225a0*/  VIADD R4, R2.reuse, 0x80 ;  /* 0x0000008002047836 */ /* 0x040fe20000000000 */
[----:B------:R-:W-:Y:S01]  /*225b0*/  R2UR UR6, R2 ;  /* 0x00000000020672ca */ /* 0x000fe200000e0000 */
[----:B------:R-:W-:Y:S01]  /*225c0*/  FMUL.FTZ R165, R165, UR38 ;  /* 0x00000026a5a57c20 */ /* 0x000fe20008410000 */
[----:B------:R-:W-:Y:S01]  /*225d0*/  FMUL.FTZ R152, R152, UR38 ;  /* 0x0000002698987c20 */ /* 0x000fe20008410000 */
[----:B------:R-:W-:Y:S01]  /*225e0*/  FMUL.FTZ R153, R153, UR38 ;  /* 0x0000002699997c20 */ /* 0x000fe20008410000 */
[----:B------:R-:W-:Y:S01]  /*225f0*/  MUFU.TANH R177, R177 ;  /* 0x000000b100b17308 */ /* 0x000fe20000002400 */
[----:B------:R-:W-:Y:S01]  /*22600*/  FMUL.FTZ R156, R156, UR38 ;  /* 0x000000269c9c7c20 */ /* 0x000fe20008410000 */
[----:B------:R-:W-:Y:S01]  /*22610*/  MOV R3, 0x40000040 ;  /* 0x4000004000037802 */ /* 0x000fe20000000f00 */
[----:B------:R-:W-:Y:S01]  /*22620*/  FMUL.FTZ R10, R186, UR38 ;  /* 0x00000026ba0a7c20 */ /* 0x000fe20008410000 */
[----:B------:R-:W-:Y:S01]  /*22630*/  FMUL.FTZ R12, R187, UR38 ;  /* 0x00000026bb0c7c20 */ /* 0x000fe20008410000 */
[----:B------:R-:W-:Y:S01]  /*22640*/  FMUL.FTZ R13, R190, UR38 ;  /* 0x00000026be0d7c20 */ /* 0x000fe20008410000 */
[----:B------:R-:W-:Y:S01]  /*22650*/  FMUL.FTZ R170, R170, UR38 ;  /* 0x00000026aaaa7c20 */ /* 0x000fe20008410000 */
[----:B------:R-:W-:Y:S01]  /*22660*/  FMUL.FTZ R171, R171, UR38 ;  /* 0x00000026abab7c20 */ /* 0x000fe20008410000 */
[----:B------:R-:W-:Y:S01]  /*22670*/  MUFU.TANH R181, R181 ;  /* 0x000000b500b57308 */ /* 0x000fe20000002400 */
[----:B------:R-:W-:Y:S01]  /*22680*/  HGMMA.64x256x16.F32 R24, R208, gdesc[UR4].tnspB, R24, gsb0 ;  /* 0x43e00004d0187df0 */ /* 0x000fe20008000818 */
[----:B------:R-:W-:Y:S01]  /*22690*/  R2UR UR6, R4 ;  /* 0x00000000040672ca */ /* 0x000fe200000e0000 */
[----:B------:R-:W-:Y:S01]  /*226a0*/  VIADD R4, R2, 0x100 ;  /* 0x0000010002047836 */ /* 0x000fe20000000000 */
[----:B------:R-:W-:Y:S01]  /*226b0*/  R2UR UR7, R5 ;  /* 0x00000000050772ca */ /* 0x000fe200000e0000 */
[----:B------:R-:W-:-:S02]  /*226c0*/  IMAD.MOV.U32 R5, RZ, RZ, 0x40000040 ;  /* 0x40000040ff057424 */ /* 0x000fc400078e00ff */
        /* <DEDUP_REMOVED lines=12> */
[----:B------:R-:W-:Y:S01]  /*22790*/  @!P1 IMAD R11, R11, 0x8, R16 ;  /* 0x000000080b0b9824 */ /* 0x000fe200078e0210 */
[----:B------:R-:W-:Y:S01]  /*227a0*/  ISETP.GT.AND P2, PT, R8, RZ, PT ;  /* 0x000000ff0800720c */ /* 0x000fe20003f44270 */
[----:B------:R-:W-:-:S02]  /*227b0*/  @!P1 VIADD R9, R9, 0x38860 ;  /* 0x0003886009099836 */ /* 0x000fc40000000000 */
[----:B------:R-:W-:Y:S01]  /*227c0*/  VIADD R8, R8, 0xffffffff ;  /* 0xffffffff08087836 */ /* 0x000fe20000000000 */
[----:B------:R-:W-:Y:S01]  /*227d0*/  @!P1 IADD3 R11, R11, 0x38840, RZ ;  /* 0x000388400b0b9810 */ /* 0x000fe20007ffe0ff */
        /* <DEDUP_REMOVED lines=31> */
[C---:B------:R-:W-:Y:S01]  /*229d0*/  IADD3 R4, R2.reuse, 0x180, RZ ;  /* 0x0000018002047810 */ /* 0x040fe20007ffe0ff */
[----:B------:R-:W-:Y:S01]  /*229e0*/  VIADD R2, R2, 0x200 ;  /* 0x0000020002027836 */ /* 0x000fe20000000000 */
[----:B------:R-:W-:Y:S02]  /*229f0*/  WARPGROUP.DEPBAR.LE gsb0, 0x0 ;  /* 0x00008000000079c5 */ /* 0x000fe40000010000 */
[----:B------:R-:W-:-:S15]  /*22a00*/  WARPGROUP.ARRIVE ;  /* 0x00000000000079c5 */ /* 0x000fde0000000000 */
[----:B------:R-:W-:-:S04]  /*22a10*/  NOP ;  /* 0x0000000000007918 */ /* 0x000fc80000000000 */
        /* <DEDUP_REMOVED lines=11> */
[----:B------:R-:W-:-:S05]  /*22ad0*/  FMUL.FTZ R157, R183, UR38 ;  /* 0x00000026b79d7c20 */ /* 0x000fca0008410000 */
        /* <DEDUP_REMOVED lines=13> */
[----:B------:R-:W-:-:S04]  /*22bb0*/  FMUL.FTZ R184, R191, UR38 ;  /* 0x00000026bfb87c20 */ /* 0x000fc80008410000 */
[----:B------:R-:W0:Y:S08]  /*22bc0*/  MUFU.TANH R2, R2 ;  /* 0x0000000200027308 */ /* 0x000e300000002400 */
[----:B------:R-:W1:Y:S01]  /*22bd0*/  MUFU.TANH R184, R184 ;  /* 0x000000b800b87308 */ /* 0x000e620000002400 */
[----:B0-----:R-:W-:-:S04]  /*22be0*/  FMNMX.FTZ R0, R2, R7, !PT ;  /* 0x0000000702007209 */ /* 0x001fc80007810000 */
        /* <DEDUP_REMOVED lines=20> */
[----:B0-----:R-:W-:Y:S02]  /*22d30*/  FMNMX.FTZ R3, R0, R3, !PT ;  /* 0x0000000300037209 */ /* 0x001fe40007810000 */
[----:B------:R-:W-:-:S03]  /*22d40*/  FMNMX.FTZ R0, R10, R6, !PT ;  /* 0x000000060a007209 */ /* 0x000fc60007810000 */
[----:B------:R-:W0:Y:S01]  /*22d50*/  SHFL.BFLY PT, R5, R3, 0x1, 0x1f ;  /* 0x0c201f0003057f89 */ /* 0x000e2200000e0000 */
[----:B------:R-:W-:Y:S02]  /*22d60*/  FMNMX.FTZ R183, R12, R0, !PT ;  /* 0x000000000cb77209 */ /* 0x000fe40007810000 */
[----:B0-----:R-:W-:Y:S01]  /*22d70*/  FMNMX.FTZ R5, R3, R5, !PT ;  /* 0x0000000503057209 */ /* 0x001fe20007810000 */
[----:B------:R-:W-:-:S04]  /*22d80*/  IMAD.U32 R3, RZ, RZ, UR42 ;  /* 0x0000002aff037e24 */ /* 0x000fc8000f8e00ff */
[C---:B------:R-:W-:Y:S01]  /*22d90*/  FADD.FTZ R7, -R5.reuse, R7 ;  /* 0x0000000705077221 */ /* 0x040fe20000010100 */
[----:B------:R-:W-:-:S03]  /*22da0*/  FMUL.FTZ R186, R5, R3 ;  /* 0x0000000305ba7220 */ /* 0x000fc60000410000 */
[----:B------:R-:W-:Y:S01]  /*22db0*/  FMUL.FTZ R0, R7, R3 ;  /* 0x0000000307007220 */ /* 0x000fe20000410000 */
[----:B------:R-:W-:Y:S01]  /*22dc0*/  FMNMX.FTZ R7, R13, R183, !PT ;  /* 0x000000b70d077209 */ /* 0x000fe20007810000 */
[-CC-:B------:R-:W-:Y:S01]  /*22dd0*/  FFMA.FTZ R208, R2, R3.reuse, -R186.reuse ;  /* 0x0000000302d07223 */ /* 0x180fe200000108ba */
[-CC-:B------:R-:W-:Y:S01]  /*22de0*/  FFMA.FTZ R4, R4, R3.reuse, -R186.reuse ;  /* 0x0000000304047223 */ /* 0x180fe200000108ba */
[--C-:B------:R-:W-:Y:S01]  /*22df0*/  FFMA.FTZ R210, R20, R3, -R186.reuse ;  /* 0x0000000314d27223 */ /* 0x100fe200000108ba */
[----:B-1----:R-:W-:Y:S01]  /*22e00*/  FMNMX.FTZ R7, R184, R7, !PT ;  /* 0x00000007b8077209 */ /* 0x002fe20007810000 */
        /* <DEDUP_REMOVED lines=8> */
[----:B------:R-:W0:Y:S01]  /*22e90*/  MUFU.EX2 R208, R208 ;  /* 0x000000d000d07308 */ /* 0x000e220000000800 */
[-CC-:B------:R-:W-:Y:S01]  /*22ea0*/  FFMA.FTZ R200, R168, R3.reuse, -R186.reuse ;  /* 0x00000003a8c87223 */ /* 0x180fe200000108ba */
[--C-:B------:R-:W-:Y:S01]  /*22eb0*/  FFMA.FTZ R168, R169, R3, -R186.reuse ;  /* 0x00000003a9a87223 */ /* 0x100fe200000108ba */
[----:B------:R-:W-:Y:S01]  /*22ec0*/  FMNMX.FTZ R2, R180, R7, !PT ;  /* 0x00000007b4027209 */ /* 0x000fe20007810000 */
[-CC-:B------:R-:W-:Y:S01]  /*22ed0*/  FFMA.FTZ R202, R172, R3.reuse, -R186.reuse ;  /* 0x00000003acca7223 */ /* 0x180fe200000108ba */
[-CC-:B------:R-:W-:Y:S01]  /*22ee0*/  FFMA.FTZ R169, R173, R3.reuse, -R186.reuse ;  /* 0x00000003ada97223 */ /* 0x180fe200000108ba */
[----:B------:R-:W-:Y:S01]  /*22ef0*/  FFMA.FTZ R182, R182, R3, -R186 ;  /* 0x00000003b6b67223 */ /* 0x000fe200000108ba */
[----:B------:R-:W-:Y:S01]  /*22f00*/  FMNMX.FTZ R2, R157, R2, !PT ;  /* 0x000000029d027209 */ /* 0x000fe20007810000 */
[----:B------:R-:W1:Y:S03]  /*22f10*/  MUFU.EX2 R7, R4 ;  /* 0x0000000400077308 */ /* 0x000e660000000800 */
[----:B------:R-:W-:-:S04]  /*22f20*/  FMNMX.FTZ R2, R170, R2, !PT ;  /* 0x00000002aa027209 */ /* 0x000fc80007810000 */
[----:B------:R-:W-:Y:S01]  /*22f30*/  FMNMX.FTZ R2, R171, R2, !PT ;  /* 0x00000002ab027209 */ /* 0x000fe20007810000 */
[----:B------:R-:W2:Y:S01]  /*22f40*/  MUFU.EX2 R210, R210 ;  /* 0x000000d200d27308 */ /* 0x000ea20000000800 */
[----:B0-----:R-:W-:Y:S02]  /*22f50*/  FFMA.FTZ R15, R0, R15, R208 ;  /* 0x0000000f000f7223 */ /* 0x001fe400000100d0 */
[----:B------:R-:W-:-:S04]  /*22f60*/  FMNMX.FTZ R2, R174, R2, !PT ;  /* 0x00000002ae027209 */ /* 0x000fc80007810000 */
[----:B------:R-:W-:Y:S01]  /*22f70*/  FMNMX.FTZ R2, R175, R2, !PT ;  /* 0x00000002af027209 */ /* 0x000fe20007810000 */
[----:B------:R-:W0:Y:S01]  /*22f80*/  MUFU.EX2 R183, R183 ;  /* 0x000000b700b77308 */ /* 0x000e220000000800 */
[C---:B-1----:R-:W-:Y:S01]  /*22f90*/  FADD.FTZ R15, R7.reuse, R15 ;  /* 0x0000000f070f7221 */ /* 0x042fe20000010000 */
[----:B------:R-:W-:Y:S02]  /*22fa0*/  F2FP.F16.F32.PACK_AB R208, R7, R208 ;  /* 0x000000d007d0723e */ /* 0x000fe400000000ff */
[----:B------:R-:W-:-:S04]  /*22fb0*/  FMNMX.FTZ R2, R162, R2, !PT ;  /* 0x00000002a2027209 */ /* 0x000fc80007810000 */
[----:B------:R-:W-:Y:S01]  /*22fc0*/  FMNMX.FTZ R2, R163, R2, !PT ;  /* 0x00000002a3027209 */ /* 0x000fe20007810000 */
[----:B------:R-:W1:Y:S01]  /*22fd0*/  MUFU.EX2 R204, R204 ;  /* 0x000000cc00cc7308 */ /* 0x000e620000000800 */
[----:B--2---:R-:W-:Y:S02]  /*22fe0*/  FADD.FTZ R15, R210, R15 ;  /* 0x0000000fd20f7221 */ /* 0x004fe40000010000 */
[----:B------:R-:W-:-:S04]  /*22ff0*/  FMNMX.FTZ R2, R166, R2, !PT ;  /* 0x00000002a6027209 */ /* 0x000fc80007810000 */
[----:B------:R-:W-:Y:S01]  /*23000*/  FMNMX.FTZ R2, R167, R2, !PT ;  /* 0x00000002a7027209 */ /* 0x000fe20007810000 */
[----:B------:R-:W2:Y:S01]  /*23010*/  MUFU.EX2 R20, R20 ;  /* 0x0000001400147308 */ /* 0x000ea20000000800 */
[C---:B0-----:R-:W-:Y:S01]  /*23020*/  FADD.FTZ R15, R183.reuse, R15 ;  /* 0x0000000fb70f7221 */ /* 0x041fe20000010000 */
[----:B------:R-:W-:Y:S02]  /*23030*/  F2FP.F16.F32.PACK_AB R210, R183, R210 ;  /* 0x000000d2b7d2723e */ /* 0x000fe400000000ff */
[----:B------:R-:W-:-:S04]  /*23040*/  FMNMX.FTZ R2, R154, R2, !PT ;  /* 0x000000029a027209 */ /* 0x000fc80007810000 */
[----:B------:R-:W-:Y:S01]  /*23050*/  FMNMX.FTZ R2, R155, R2, !PT ;  /* 0x000000029b027209 */ /* 0x000fe20007810000 */
[----:B------:R-:W0:Y:S01]  /*23060*/  MUFU.EX2 R206, R206 ;  /* 0x000000ce00ce7308 */ /* 0x000e220000000800 */
[----:B-1----:R-:W-:Y:S02]  /*23070*/  FADD.FTZ R15, R204, R15 ;  /* 0x0000000fcc0f7221 */ /* 0x002fe40000010000 */
[----:B------:R-:W-:-:S04]  /*23080*/  FMNMX.FTZ R2, R158, R2, !PT ;  /* 0x000000029e027209 */ /* 0x000fc80007810000 */
[----:B------:R-:W-:Y:S01]  /*23090*/  FMNMX.FTZ R2, R159, R2, !PT ;  /* 0x000000029f027209 */ /* 0x000fe20007810000 */
[----:B------:R-:W1:Y:S01]  /*230a0*/  MUFU.EX2 R21, R21 ;  /* 0x0000001500157308 */ /* 0x000e620000000800 */
[C---:B--2---:R-:W-:Y:S01]  /*230b0*/  FADD.FTZ R15, R20.reuse, R15 ;  /* 0x0000000f140f7221 */ /* 0x044fe20000010000 */
[----:B------:R-:W-:Y:S02]  /*230c0*/  F2FP.F16.F32.PACK_AB R204, R20, R204 ;  /* 0x000000cc14cc723e */ /* 0x000fe400000000ff */
[----:B------:R-:W2:Y:S04]  /*230d0*/  SHFL.BFLY PT, R4, R2, 0x2, 0x1f ;  /* 0x0c401f0002047f89 */ /* 0x000ea800000e0000 */
[----:B------:R-:W3:Y:S01]  /*230e0*/  MUFU.EX2 R200, R200 ;  /* 0x000000c800c87308 */ /* 0x000ee20000000800 */
[----:B0-----:R-:W-:-:S07]  /*230f0*/  FADD.FTZ R15, R206, R15 ;  /* 0x0000000fce0f7221 */ /* 0x001fce0000010000 */
[----:B------:R-:W0:Y:S01]  /*23100*/  MUFU.EX2 R168, R168 ;  /* 0x000000a800a87308 */ /* 0x000e220000000800 */
[C---:B-1----:R-:W-:Y:S01]  /*23110*/  FADD.FTZ R15, R21.reuse, R15 ;  /* 0x0000000f150f7221 */ /* 0x042fe20000010000 */
[----:B------:R-:W-:-:S06]  /*23120*/  F2FP.F16.F32.PACK_AB R206, R21, R206 ;  /* 0x000000ce15ce723e */ /* 0x000fcc00000000ff */
[----:B------:R-:W1:Y:S01]  /*23130*/  MUFU.EX2 R202, R202 ;  /* 0x000000ca00ca7308 */ /* 0x000e620000000800 */
[----:B---3--:R-:W-:Y:S01]  /*23140*/  FADD.FTZ R15, R200, R15 ;  /* 0x0000000fc80f7221 */ /* 0x008fe20000010000 */
[----:B--2---:R-:W-:Y:S01]  /*23150*/  FMNMX.FTZ R2, R2, R4, !PT ;  /* 0x0000000402027209 */ /* 0x004fe20007810000 */
[----:B------:R-:W-:Y:S02]  /*23160*/  WARPGROUP.DEPBAR.LE gsb0, 0x0 ;  /* 0x00008000000079c5 */ /* 0x000fe40000010000 */
[----:B------:R-:W-:Y:S02]  /*23170*/  WARPGROUP.ARRIVE ;  /* 0x00000000000079c5 */ /* 0x000fe40000000000 */
[----:B------:R-:W2:Y:S01]  /*23180*/  SHFL.BFLY PT, R4, R2, 0x1, 0x1f ;  /* 0x0c201f0002047f89 */ /* 0x000ea200000e0000 */
[-CC-:B------:R-:W-:Y:S01]  /*23190*/  FFMA.FTZ R198, R164, R3.reuse, -R186.reuse ;  /* 0x00000003a4c67223 */ /* 0x180fe200000108ba */
[-CC-:B------:R-:W-:Y:S01]  /*231a0*/  FFMA.FTZ R196, R160, R3.reuse, -R186.reuse ;  /* 0x00000003a0c47223 */ /* 0x180fe200000108ba */
[----:B------:R-:W3:Y:S01]  /*231b0*/  MUFU.EX2 R169, R169 ;  /* 0x000000a900a97308 */ /* 0x000ee20000000800 */
[-CC-:B------:R-:W-:Y:S01]  /*231c0*/  FFMA.FTZ R160, R161, R3.reuse, -R186.reuse ;  /* 0x00000003a1a07223 */ /* 0x180fe200000108ba */
[----:B------:R-:W-:Y:S01]  /*231d0*/  HGMMA.64x256x16.F32 R24, R192, gdesc[UR4].tnspB, R24, gsb0 ;  /* 0x43e00004c0187df0 */ /* 0x000fe20008000818 */
[C---:B0-----:R-:W-:Y:S01]  /*231e0*/  FADD.FTZ R15, R168.reuse, R15 ;  /* 0x0000000fa80f7221 */ /* 0x041fe20000010000 */
[----:B------:R-:W-:Y:S01]  /*231f0*/  FFMA.FTZ R161, R165, R3, -R186 ;  /* 0x00000003a5a17223 */ /* 0x000fe200000108ba */
[----:B------:R-:W-:-:S02]  /*23200*/  F2FP.F16.F32.PACK_AB R200, R168, R200 ;  /* 0x000000c8a8c8723e */ /* 0x000fc400000000ff */
[----:B-1----:R-:W-:Y:S01]  /*23210*/  FADD.FTZ R15, R202, R15 ;  /* 0x0000000fca0f7221 */ /* 0x002fe20000010000 */
[----:B------:R-:W0:Y:S08]  /*23220*/  MUFU.EX2 R196, R196 ;  /* 0x000000c400c47308 */ /* 0x000e300000000800 */
[----:B------:R-:W1:Y:S01]  /*23230*/  MUFU.EX2 R160, R160 ;  /* 0x000000a000a07308 */ /* 0x000e620000000800 */
[C---:B---3--:R-:W-:Y:S01]  /*23240*/  FADD.FTZ R15, R169.reuse, R15 ;  /* 0x0000000fa90f7221 */ /* 0x048fe20000010000 */
[----:B------:R-:W-:-:S02]  /*23250*/  F2FP.F16.F32.PACK_AB R202, R169, R202 ;  /* 0x000000caa9ca723e */ /* 0x000fc400000000ff */
[----:B--2---:R-:W-:-:S04]  /*23260*/  FMNMX.FTZ R4, R2, R4, !PT ;  /* 0x0000000402047209 */ /* 0x004fc80007810000 */
[----:B------:R-:W2:Y:S01]  /*23270*/  MUFU.EX2 R198, R198 ;  /* 0x000000c600c67308 */ /* 0x000ea20000000800 */
[----:B0-----:R-:W-:Y:S01]  /*23280*/  FADD.FTZ R15, R196, R15 ;  /* 0x0000000fc40f7221 */ /* 0x001fe20000010000 */
[----:B------:R-:W-:-:S04]  /*23290*/  FADD.FTZ R2, -R4, R6 ;  /* 0x0000000604027221 */ /* 0x000fc80000010100 */
[----:B------:R-:W-:Y:S02]  /*232a0*/  FMUL.FTZ R2, R2, R3 ;  /* 0x0000000302027220 */ /* 0x000fe40000410000 */
[----:B------:R-:W0:Y:S01]  /*232b0*/  MUFU.EX2 R161, R161 ;  /* 0x000000a100a17308 */ /* 0x000e220000000800 */
[C---:B-1----:R-:W-:Y:S01]  /*232c0*/  FADD.FTZ R15, R160.reuse, R15 ;  /* 0x0000000fa00f7221 */ /* 0x042fe20000010000 */
[----:B------:R-:W-:-:S06]  /*232d0*/  F2FP.F16.F32.PACK_AB R196, R160, R196 ;  /* 0x000000c4a0c4723e */ /* 0x000fcc00000000ff */
[----:B------:R-:W-:Y:S01]  /*232e0*/  MUFU.EX2 R2, R2 ;  /* 0x0000000200027308 */ /* 0x000fe20000000800 */
[----:B--2---:R-:W-:-:S07]  /*232f0*/  FADD.FTZ R15, R198, R15 ;  /* 0x0000000fc60f7221 */ /* 0x004fce0000010000 */
[----:B------:R-:W-:Y:S01]  /*23300*/  MUFU.EX2 R6, R182 ;  /* 0x000000b600067308 */ /* 0x000fe20000000800 */
[C---:B0-----:R-:W-:Y:S01]  /*23310*/  FADD.FTZ R15, R161.reuse, R15 ;  /* 0x0000000fa10f7221 */ /* 0x041fe20000010000 */
[----:B------:R-:W-:Y:S01]  /*23320*/  F2FP.F16.F32.PACK_AB R198, R161, R198 ;  /* 0x000000c6a1c6723e */ /* 0x000fe200000000ff */
[----:B------:R-:W-:Y:S02]  /*23330*/  WARPGROUP.DEPBAR.LE gsb0, 0x0 ;  /* 0x00008000000079c5 */ /* 0x000fe40000010000 */
[-CC-:B------:R-:W-:Y:S01]  /*23340*/  FFMA.FTZ R192, R152, R3.reuse, -R186.reuse ;  /* 0x0000000398c07223 */ /* 0x180fe200000108ba */
[-CC-:B------:R-:W-:Y:S01]  /*23350*/  FFMA.FTZ R152, R153, R3.reuse, -R186.reuse ;  /* 0x0000000399987223 */ /* 0x180fe200000108ba */
[-C--:B------:R-:W-:Y:S01]  /*23360*/  FMUL.FTZ R153, R4, R3.reuse ;  /* 0x0000000304997220 */ /* 0x080fe20000410000 */
[----:B------:R-:W-:-:S03]  /*23370*/  FFMA.FTZ R194, R156, R3, -R186 ;  /* 0x000000039cc27223 */ /* 0x000fc600000108ba */
        /* <DEDUP_REMOVED lines=8> */
[-C--:B------:R-:W-:Y:S01]  /*23400*/  FFMA.FTZ R156, R157, R3.reuse, -R153 ;  /* 0x000000039d9c7223 */ /* 0x080fe20000010899 */
[----:B------:R-:W-:Y:S01]  /*23410*/  @!P1 PRMT R157, RZ, 0x654, R11 ;  /* 0x00000654ff9d9816 */ /* 0x000fe2000000000b */
[-CC-:B------:R-:W-:Y:S01]  /*23420*/  FFMA.FTZ R201, R170, R3.reuse, -R153.reuse ;  /* 0x00000003aac97223 */ /* 0x180fe20000010899 */
[-CC-:B------:R-:W-:Y:S01]  /*23430*/  FFMA.FTZ R13, R171, R3.reuse, -R153.reuse ;  /* 0x00000003ab0d7223 */ /* 0x180fe20000010899 */
[-CC-:B------:R-:W-:Y:S01]  /*23440*/  FFMA.FTZ R203, R174, R3.reuse, -R153.reuse ;  /* 0x00000003aecb7223 */ /* 0x180fe20000010899 */
[----:B------:R1:W-:Y:S01]  /*23450*/  @!P1 SYNCS.ARRIVE.TRANS64.RED.A1T0 RZ, [R157+URZ], RZ ;  /* 0x000000ff9dff99a7 */ /* 0x0003e2000810043f */
[----:B------:R-:W2:Y:S01]  /*23460*/  MUFU.EX2 R10, R10 ;  /* 0x0000000a000a7308 */ /* 0x000ea20000000800 */
[-CC-:B------:R-:W-:Y:S01]  /*23470*/  FFMA.FTZ R175, R175, R3.reuse, -R153.reuse ;  /* 0x00000003afaf7223 */ /* 0x180fe20000010899 */
[-CC-:B------:R-:W-:Y:S01]  /*23480*/  FFMA.FTZ R197, R162, R3.reuse, -R153.reuse ;  /* 0x00000003a2c57223 */ /* 0x180fe20000010899 */
[-CC-:B------:R-:W-:Y:S01]  /*23490*/  FFMA.FTZ R163, R163, R3.reuse, -R153.reuse ;  /* 0x00000003a3a37223 */ /* 0x180fe20000010899 */
[-CC-:B------:R-:W-:Y:S01]  /*234a0*/  FFMA.FTZ R199, R166, R3.reuse, -R153.reuse ;  /* 0x00000003a6c77223 */ /* 0x180fe20000010899 */
[-CC-:B------:R-:W-:Y:S01]  /*234b0*/  FFMA.FTZ R193, R154, R3.reuse, -R153.reuse ;  /* 0x000000039ac17223 */ /* 0x180fe20000010899 */
[-C--:B------:R-:W-:Y:S01]  /*234c0*/  FFMA.FTZ R155, R155, R3.reuse, -R153 ;  /* 0x000000039b9b7223 */ /* 0x080fe20000010899 */
[----:B------:R3:W-:Y:S01]  /*234d0*/  @!P1 SYNCS.ARRIVE.TRANS64.RED.A1T0 RZ, [R9+URZ], RZ ;  /* 0x000000ff09ff99a7 */ /* 0x0007e2000810043f */
[----:B------:R-:W4:Y:S01]  /*234e0*/  MUFU.EX2 R211, R211 ;  /* 0x000000d300d37308 */ /* 0x000f220000000800 */
[----:B0-----:R-:W-:Y:S01]  /*234f0*/  FFMA.FTZ R14, R2, R14, R209 ;  /* 0x0000000e020e7223 */ /* 0x001fe200000100d1 */
[----:B------:R-:W-:-:S06]  /*23500*/  FFMA.FTZ R158, R158, R3, -R153 ;  /* 0x000000039e9e7223 */ /* 0x000fcc0000010899 */
[----:B------:R-:W1:Y:S01]  /*23510*/  MUFU.EX2 R164, R164 ;  /* 0x000000a400a47308 */ /* 0x000e620000000800 */
[C---:B--2---:R-:W-:Y:S01]  /*23520*/  FADD.FTZ R14, R10.reuse, R14 ;  /* 0x0000000e0a0e7221 */ /* 0x044fe20000010000 */
[----:B------:R-:W-:-:S06]  /*23530*/  F2FP.F16.F32.PACK_AB R209, R10, R209 ;  /* 0x000000d10ad1723e */ /* 0x000fcc00000000ff */
[----:B------:R-:W0:Y:S01]  /*23540*/  MUFU.EX2 R205, R205 ;  /* 0x000000cd00cd7308 */ /* 0x000e220000000800 */
[----:B----4-:R-:W-:-:S07]  /*23550*/  FADD.FTZ R14, R211, R14 ;  /* 0x0000000ed30e7221 */ /* 0x010fce0000010000 */
[----:B------:R-:W2:Y:S01]  /*23560*/  MUFU.EX2 R12, R12 ;  /* 0x0000000c000c7308 */ /* 0x000ea20000000800 */
[C---:B-1----:R-:W-:Y:S01]  /*23570*/  FADD.FTZ R157, R164.reuse, R14 ;  /* 0x0000000ea49d7221 */ /* 0x042fe20000010000 */
[-CC-:B------:R-:W-:Y:S01]  /*23580*/  FFMA.FTZ R14, R167, R3.reuse, -R153.reuse ;  /* 0x00000003a70e7223 */ /* 0x180fe20000010899 */
[----:B------:R-:W-:Y:S01]  /*23590*/  FFMA.FTZ R153, R159, R3, -R153 ;  /* 0x000000039f997223 */ /* 0x000fe20000010899 */
[----:B------:R-:W-:-:S04]  /*235a0*/  F2FP.F16.F32.PACK_AB R211, R164, R211 ;  /* 0x000000d3a4d3723e */ /* 0x000fc800000000ff */
        /* <DEDUP_REMOVED lines=17> */
[----:B---3--:R-:W0:Y:S01]  /*236c0*/  MUFU.EX2 R9, R163 ;  /* 0x000000a300097308 */ /* 0x008e220000000800 */
[C---:B--2---:R-:W-:Y:S01]  /*236d0*/  FADD.FTZ R157, R11.reuse, R157 ;  /* 0x0000009d0b9d7221 */ /* 0x044fe20000010000 */
[----:B------:R-:W-:-:S06]  /*236e0*/  F2FP.F16.F32.PACK_AB R203, R11, R203 ;  /* 0x000000cb0bcb723e */ /* 0x000fcc00000000ff */
[----:B------:R-:W2:Y:S01]  /*236f0*/  MUFU.EX2 R199, R199 ;  /* 0x000000c700c77308 */ /* 0x000ea20000000800 */
[----:B-1----:R-:W-:-:S07]  /*23700*/  FADD.FTZ R157, R197, R157 ;  /* 0x0000009dc59d7221 */ /* 0x002fce0000010000 */
[----:B------:R-:W1:Y:S01]  /*23710*/  MUFU.EX2 R14, R14 ;  /* 0x0000000e000e7308 */ /* 0x000e620000000800 */
[C---:B0-----:R-:W-:Y:S01]  /*23720*/  FADD.FTZ R157, R9.reuse, R157 ;  /* 0x0000009d099d7221 */ /* 0x041fe20000010000 */
[----:B------:R-:W-:Y:S02]  /*23730*/  F2FP.F16.F32.PACK_AB R197, R9, R197 ;  /* 0x000000c509c5723e */ /* 0x000fe400000000ff */
[----:B------:R-:W-:-:S04]  /*23740*/  MOV R9, R219 ;  /* 0x000000db00097202 */ /* 0x000fc80000000f00 */
        /* <DEDUP_REMOVED lines=8> */
[----:B--2---:R-:W-:-:S07]  /*237d0*/  FADD.FTZ R10, R193, R10 ;  /* 0x0000000ac10a7221 */ /* 0x004fce0000010000 */
[----:B------:R-:W2:Y:S01]  /*237e0*/  MUFU.EX2 R194, R194 ;  /* 0x000000c200c27308 */ /* 0x000ea20000000800 */
[C---:B-1----:R-:W-:Y:S01]  /*237f0*/  FADD.FTZ R15, R152.reuse, R15 ;  /* 0x0000000f980f7221 */ /* 0x042fe20000010000 */
[----:B------:R-:W-:-:S06]  /*23800*/  F2FP.F16.F32.PACK_AB R192, R152, R192 ;  /* 0x000000c098c0723e */ /* 0x000fcc00000000ff */
[----:B------:R-:W1:Y:S01]  /*23810*/  MUFU.EX2 R158, R158 ;  /* 0x0000009e009e7308 */ /* 0x000e620000000800 */
[C---:B0-----:R-:W-:Y:S01]  /*23820*/  FADD.FTZ R7, R155.reuse, R10 ;  /* 0x0000000a9b077221 */ /* 0x041fe20000010000 */
[----:B------:R-:W-:Y:S01]  /*23830*/  F2FP.F16.F32.PACK_AB R193, R155, R193 ;  /* 0x000000c19bc1723e */ /* 0x000fe200000000ff */
[----:B------:R-:W-:-:S05]  /*23840*/  IMAD.MOV.U32 R10, RZ, RZ, R214 ;  /* 0x000000ffff0a7224 */ /* 0x000fca00078e00d6 */
[----:B------:R-:W0:Y:S01]  /*23850*/  MUFU.EX2 R153, R153 ;  /* 0x0000009900997308 */ /* 0x000e220000000800 */
[----:B--2---:R-:W-:Y:S01]  /*23860*/  FADD.FTZ R15, R194, R15 ;  /* 0x0000000fc20f7221 */ /* 0x004fe20000010000 */
[----:B------:R-:W-:-:S03]  /*23870*/  F2FP.F16.F32.PACK_AB R194, R6, R194 ;  /* 0x000000c206c2723e */ /* 0x000fc600000000ff */
[----:B------:R-:W-:Y:S01]  /*23880*/  FADD.FTZ R15, R6, R15 ;  /* 0x0000000f060f7221 */ /* 0x000fe20000010000 */
[----:B------:R-:W-:Y:S02]  /*23890*/  IMAD.MOV.U32 R6, RZ, RZ, R4 ;  /* 0x000000ffff067224 */ /* 0x000fe400078e0004 */
[----:B-1----:R-:W-:Y:S01]  /*238a0*/  FADD.FTZ R14, R158, R7 ;  /* 0x000000079e0e7221 */ /* 0x002fe20000010000 */
[----:B------:R-:W-:-:S03]  /*238b0*/  MOV R7, R5 ;  /* 0x0000000500077202 */ /* 0x000fc60000000f00 */
[C---:B0-----:R-:W-:Y:S01]  /*238c0*/  FADD.FTZ R14, R153.reuse, R14 ;  /* 0x0000000e990e7221 */ /* 0x041fe20000010000 */
[----:B------:R-:W-:Y:S01]  /*238d0*/  F2FP.F16.F32.PACK_AB R195, R153, R158 ;  /* 0x0000009e99c3723e */ /* 0x000fe200000000ff */
[----:B------:R-:W-:Y:S06]  /*238e0*/  @P2 BRA `(.L_x_2550) ;  /* 0xffffffb000a42947 */ /* 0x000fec000383ffff */
.L_x_2539:
[----:B------:R-:W-:Y:S05]  /*238f0*/  BSYNC B0 ;  /* 0x0000000000007941 */ /* 0x000fea0003800000 */
.L_x_2538:
        /* <DEDUP_REMOVED lines=131> */
.L_x_2551:
[----:B------:R-:W-:Y:S01]  /*24130*/  IMAD R0, R214, 0x8, R16 ;  /* 0x00000008d6007824 */ /* 0x000fe200078e0210 */
[----:B------:R-:W-:-:S04]  /*24140*/  SHF.L.U32 R7, R219, 0x1f, RZ ;  /* 0x0000001fdb077819 */ /* 0x000fc800000006ff */
[----:B------:R0:W1:Y:S01]  /*24150*/  SYNCS.PHASECHK.TRANS64.TRYWAIT P2, [R0+URZ+0x38850], R7 ;  /* 0x03885007000075a7 */ /* 0x000062000804017f */
[----:B------:R-:W-:Y:S05]  /*24160*/  @!P0 BRA `(.L_x_2552) ;  /* 0x0000000000048947 */ /* 0x000fea0003800000 */
[----:B------:R-:W-:Y:S01]  /*24170*/  BPT.TRAP 0x1 ;  /* 0x000000040000795c */ /* 0x000fe20000300000 */
.L_x_2552:
        /* <DEDUP_REMOVED lines=9> */
.L_x_2554:
[----:B------:R-:W-:Y:S05]  /*24210*/  BSYNC B0 ;  /* 0x0000000000007941 */ /* 0x000fea0003800000 */
.L_x_2553:
[----:B01----:R-:W-:Y:S01]  /*24220*/  IMAD.MOV.U32 R7, RZ, RZ, 0x40000040 ;  /* 0x40000040ff077424 */ /* 0x003fe200078e00ff */
[----:B------:R-:W-:Y:S01]  /*24230*/  MOV R6, R2 ;  /* 0x0000000200067202 */ /* 0x000fe20000000f00 */
[----:B------:R-:W2:Y:S01]  /*24240*/  LDL.LU R16, [R1+0x84] ;  /* 0x0000840001107983 */ /* 0x000ea20000300800 */
[----:B------:R-:W-:Y:S01]  /*24250*/  WARPGROUP.ARRIVE ;  /* 0x00000000000079c5 */ /* 0x000fe20000000000 */
[----:B------:R-:W-:Y:S01]  /*24260*/  VIADD R214, R214, 0x1 ;  /* 0x00000001d6d67836 */ /* 0x000fe20000000000 */
[----:B------:R-:W-:Y:S01]  /*24270*/  R2UR UR6, R6 ;  /* 0x00000000060672ca */ /* 0x000fe200000e0000 */
[----:B------:R-:W-:Y:S01]  /*24280*/  VIADD R6, R2, 0x80 ;  /* 0x0000008002067836 */ /* 0x000fe20000000000 */
[----:B------:R-:W-:Y:S01]  /*24290*/  R2UR UR7, R7 ;  /* 0x00000000070772ca */ /* 0x000fe200000e0000 */
[----:B------:R-:W-:Y:S01]  /*242a0*/  @!P1 VIADD R11, R0, 0x38860 ;  /* 0x00038860000b9836 */ /* 0x000fe20000000000 */
[----:B------:R-:W-:Y:S02]  /*242b0*/  MOV R7, 0x40000040 ;  /* 0x4000004000077802 */ /* 0x000fe40000000f00 */
[----:B------:R-:W-:-:S02]  /*242c0*/  ISETP.NE.AND P2, PT, R214, 0x2, PT ;  /* 0x00000002d600780c */ /* 0x000fc40003f45270 */
[----:B------:R-:W-:Y:S02]  /*242d0*/  @!P1 PRMT R11, RZ, 0x654, R11 ;  /* 0x00000654ff0b9816 */ /* 0x000fe4000000000b */
[----:B------:R-:W-:Y:S02]  /*242e0*/  MOV R0, 0xff800000 ;  /* 0xff80000000007802 */ /* 0x000fe40000000f00 */
[----:B------:R-:W-:-:S03]  /*242f0*/  SEL R214, R214, RZ, P2 ;  /* 0x000000ffd6d67207 */ /* 0x000fc60001000000 */
[----:B------:R-:W-:Y:S01]  /*24300*/  HGMMA.64x256x16.F32 R24, R208, gdesc[UR4].tnspB, R24, gsb0 ;  /* 0x43e00004d0187df0 */ /* 0x000fe20008000818 */
[----:B------:R-:W-:Y:S01]  /*24310*/  R2UR UR6, R6 ;  /* 0x00000000060672ca */ /* 0x000fe200000e0000 */
[----:B------:R-:W-:Y:S01]  /*24320*/  VIADD R6, R2, 0x100 ;  /* 0x0000010002067836 */ /* 0x000fe20000000000 */
[----:B------:R-:W-:Y:S01]  /*24330*/  R2UR UR7, R7 ;  /* 0x00000000070772ca */ /* 0x000fe200000e0000 */
[----:B------:R-:W-:Y:S01]  /*24340*/  IMAD.MOV.U32 R7, RZ, RZ, 0x40000040 ;  /* 0x40000040ff077424 */ /* 0x000fe200078e00ff */
[----:B------:R-:W-:Y:S02]  /*24350*/  WARPGROUP.DEPBAR.LE gsb0, 0x0 ;  /* 0x00008000000079c5 */ /* 0x000fe40000010000 */
[----:B------:R-:W-:-:S15]  /*24360*/  WARPGROUP.ARRIVE ;  /* 0x00000000000079c5 */ /* 0x000fde0000000000 */
[----:B------:R-:W-:-:S06]  /*24370*/  NOP ;  /* 0x0000000000007918 */ /* 0x000fcc0000000000 */
[----:B------:R-:W-:Y:S01]  /*24380*/  HGMMA.64x256x16.F32 R24, R204, gdesc[UR4].tnspB, R24, gsb0 ;  /* 0x43e00004cc187df0 */ /* 0x000fe20008000818 */
[----:B------:R-:W-:Y:S02]  /*24390*/  R2UR UR6, R6 ;  /* 0x00000000060672ca */ /* 0x000fe400000e0000 */
[----:B------:R-:W-:Y:S01]  /*243a0*/  R2UR UR7, R7 ;  /* 0x00000000070772ca */ /* 0x000fe200000e0000 */
[----:B------:R-:W-:Y:S01]  /*243b0*/  IMAD.MOV.U32 R7, RZ, RZ, 0x40000040 ;  /* 0x40000040ff077424 */ /* 0x000fe200078e00ff */
[----:B------:R-:W-:Y:S01]  /*243c0*/  IADD3 R6, R2, 0x180, RZ ;  /* 0x0000018002067810 */ /* 0x000fe20007ffe0ff */
[----:B--2---:R-:W-:-:S05]  /*243d0*/  VIADD R16, R16, 0x1 ;  /* 0x0000000110107836 */ /* 0x004fca0000000000 */
[----:B------:R-:W-:Y:S01]  /*243e0*/  STL [R1+0x84], R16 ;  /* 0x0000841001007387 */ /* 0x000fe20000100800 */
[----:B------:R-:W-:Y:S02]  /*243f0*/  WARPGROUP.DEPBAR.LE gsb0, 0x0 ;  /* 0x00008000000079c5 */ /* 0x000fe40000010000 */
[----:B------:R-:W-:-:S14]  /*24400*/  WARPGROUP.ARRIVE ;  /* 0x00000000000079c5 */ /* 0x000fdc0000000000 */
[----:B------:R-:W-:Y:S01]  /*24410*/  HGMMA.64x256x16.F32 R24, R200, gdesc[UR4].tnspB, R24, gsb0 ;  /* 0x43e00004c8187df0 */ /* 0x000fe20008000818 */
[----:B------:R-:W-:Y:S01]  /*24420*/  R2UR UR6, R6 ;  /* 0x00000000060672ca */ /* 0x000fe200000e0000 */
[----:B------:R-:W-:Y:S01]  /*24430*/  VIADD R6, R2, 0x200 ;  /* 0x0000020002067836 */ /* 0x000fe20000000000 */
[----:B------:R-:W-:Y:S01]  /*24440*/  R2UR UR7, R7 ;  /* 0x00000000070772ca */ /* 0x000fe200000e0000 */
[----:B------:R-:W0:Y:S01]  /*24450*/  SHFL.BFLY PT, R2, R15, 0x2, 0x1f ;  /* 0x0c401f000f027f89 */ /* 0x000e2200000e0000 */
[----:B------:R-:W-:Y:S01]  /*24460*/  MOV R7, 0x40000040 ;  /* 0x4000004000077802 */ /* 0x000fe20000000f00 */
[----:B0-----:R-:W-:Y:S01]  /*24470*/  FADD.FTZ R2, R2, R15 ;  /* 0x0000000f02027221 */ /* 0x001fe20000010000 */
[----:B------:R-:W-:Y:S02]  /*24480*/  WARPGROUP.DEPBAR.LE gsb0, 0x0 ;  /* 0x00008000000079c5 */ /* 0x000fe40000010000 */
[----:B------:R-:W-:-:S15]  /*24490*/  WARPGROUP.ARRIVE ;  /* 0x00000000000079c5 */ /* 0x000fde0000000000 */
[----:B------:R-:W-:-:S04]  /*244a0*/  NOP ;  /* 0x0000000000007918 */ /* 0x000fc80000000000 */
[----:B------:R-:W-:Y:S01]  /*244b0*/  HGMMA.64x256x16.F32 R24, R196, gdesc[UR4].tnspB, R24, gsb0 ;  /* 0x43e00004c4187df0 */ /* 0x000fe20008000818 */
[----:B------:R-:W-:Y:S02]  /*244c0*/  R2UR UR6, R6 ;  /* 0x00000000060672ca */ /* 0x000fe400000e0000 */
[----:B------:R-:W-:Y:S02]  /*244d0*/  R2UR UR7, R7 ;  /* 0x00000000070772ca */ /* 0x000fe400000e0000 */
[----:B------:R-:W0:Y:S02]  /*244e0*/  SHFL.BFLY PT, R7, R14, 0x2, 0x1f ;  /* 0x0c401f000e077f89 */ /* 0x000e2400000e0000 */
[----:B0-----:R-:W-:Y:S02]  /*244f0*/  FADD.FTZ R6, R7, R14 ;  /* 0x0000000e07067221 */ /* 0x001fe40000010000 */
[----:B------:R-:W0:Y:S04]  /*24500*/  SHFL.BFLY PT, R7, R2, 0x1, 0x1f ;  /* 0x0c201f0002077f89 */ /* 0x000e2800000e0000 */
[----:B------:R-:W1:Y:S01]  /*24510*/  SHFL.BFLY PT, R9, R6, 0x1, 0x1f ;  /* 0x0c201f0006097f89 */ /* 0x000e6200000e0000 */
[----:B0-----:R-:W-:Y:S01]  /*24520*/  FADD.FTZ R12, R2, R7 ;  /* 0x00000007020c7221 */ /* 0x001fe20000010000 */
[----:B------:R-:W-:Y:S01]  /*24530*/  SEL R2, RZ, 0x1, P2 ;  /* 0x00000001ff027807 */ /* 0x000fe20001000000 */
[----:B-1----:R-:W-:-:S03]  /*24540*/  FADD.FTZ R13, R6, R9 ;  /* 0x00000009060d7221 */ /* 0x002fc60000010000 */
[----:B------:R-:W-:Y:S02]  /*24550*/  FSETP.NE.FTZ.AND P0, PT, R12, RZ, PT ;  /* 0x000000ff0c00720b */ /* 0x000fe40003f15000 */
[----:B------:R-:W-:Y:S02]  /*24560*/  CS2R R6, SRZ ;  /* 0x0000000000067805 */ /* 0x000fe4000001ff00 */
[----:B------:R-:W-:Y:S01]  /*24570*/  LOP3.LUT R219, R219, R2, RZ, 0x3c, !PT ;  /* 0x00000002dbdb7212 */ /* 0x000fe200078e3cff */
[----:B------:R-:W-:Y:S01]  /*24580*/  IMAD.MOV.U32 R2, RZ, RZ, -0x800000 ;  /* 0xff800000ff027424 */ /* 0x000fe200078e00ff */
[----:B------:R-:W-:-:S07]  /*24590*/  FSETP.NE.FTZ.AND P3, PT, R13, RZ, PT ;  /* 0x000000ff0d00720b */ /* 0x000fce0003f75000 */
        /* <DEDUP_REMOVED lines=144> */
.L_x_2414:
[----:B------:R-:W0:Y:S08]  /*24ea0*/  S2UR UR5, SR_CgaCtaId ;  /* 0x00000000000579c3 */ /* 0x000e300000008800 */
[----:B------:R-:W-:Y:S06]  /*24eb0*/  BAR.SYNC.DEFER_BLOCKING 0x5, 0x120 ;  /* 0x0144800000007b1d */ /* 0x000fec0000010000 */
[----:B------:R-:W-:Y:S01]  /*24ec0*/  UMOV UR4, 0x400 ;  /* 0x0000040000047882 */ /* 0x000fe20000000000 */
[----:B------:R-:W-:Y:S01]  /*24ed0*/  BSSY B0, `(.L_x_2556) ;  /* 0x000028a000007945 */ /* 0x000fe20003800000 */
[----:B0-----:R-:W-:-:S06]  /*24ee0*/  ULEA UR4, UR5, UR4, 0x18 ;  /* 0x0000000405047291 */ /* 0x001fcc000f8ec03f */
[----:B------:R-:W-:-:S05]  /*24ef0*/  MOV R16, UR4 ;  /* 0x0000000400107c02 */ /* 0x000fca0008000f00 */
[----:B------:R0:W1:Y:S01]  /*24f00*/  LDS.128 R224, [R16+0x388d0] ;  /* 0x0388d00010e07984 */ /* 0x0000620000000c00 */
[----:B------:R-:W-:Y:S06]  /*24f10*/  BAR.ARV 0x4, 0x120 ;  /* 0x0104800000007b1d */ /* 0x000fec0000002000 */
[----:B------:R-:W-:Y:S05]  /*24f20*/  @P0 BRA `(.L_x_2557) ;  /* 0x0000001c00480947 */ /* 0x000fea0003800000 */
[----:B------:R-:W2:Y:S04]  /*24f30*/  LDL R6, [R1+0x98] ;  /* 0x0000980001067983 */ /* 0x000ea80000100800 */
[----:B------:R-:W3:Y:S01]  /*24f40*/  LDL R180, [R1+0x78] ;  /* 0x0000780001b47983 */ /* 0x000ee20000100800 */
[----:B------:R-:W4:Y:S01]  /*24f50*/  S2R R55, SR_SWINHI ;  /* 0x0000000000377919 */ /* 0x000f220000002f00 */
[----:B------:R-:W-:Y:S01]  /*24f60*/  F2FP.F16.F32.PACK_AB R4, R25, R4 ;  /* 0x000000041904723e */ /* 0x000fe200000000ff */
[----:B------:R-:W-:Y:S01]  /*24f70*/  ULDC.64 UR4, c[0x0][0xbd8] ;  /* 0x0002f60000047ab9 */ /* 0x000fe20000000a00 */
[----:B------:R-:W3:Y:S01]  /*24f80*/  LDL R144, [R1+0x7c] ;  /* 0x00007c0001907983 */ /* 0x000ee20000100800 */
[----:B------:R-:W-:Y:S02]  /*24f90*/  MOV R20, R16 ;  /* 0x0000001000147202 */ /* 0x000fe40000000f00 */
[----:B----4-:R-:W-:-:S02]  /*24fa0*/  MOV R21, R55 ;  /* 0x0000003700157202 */ /* 0x010fc40000000f00 */
        /* <DEDUP_REMOVED lines=13> */
[----:B------:R-:W-:Y:S01]  /*25080*/  F2FP.F16.F32.PACK_AB R179, R151, R150 ;  /* 0x0000009697b3723e */ /* 0x000fe200000000ff */
[----:B------:R-:W-:Y:S01]  /*25090*/  IMAD.MOV.U32 R76, RZ, RZ, RZ ;  /* 0x000000ffff4c7224 */ /* 0x000fe200078e00ff */
[----:B------:R-:W-:Y:S01]  /*250a0*/  BAR.SYNC.DEFER_BLOCKING 0x1, 0x100 ;  /* 0x0044000000007b1d */ /* 0x000fe20000010000 */
[----:B--2---:R-:W-:-:S03]  /*250b0*/  IMAD.WIDE R120, R6, 0x2, R20 ;  /* 0x0000000206787825 */ /* 0x004fc600078e0214 */
[----:B------:R-:W-:-:S04]  /*250c0*/  IADD3 R6, P1, R120, 0x20, RZ ;  /* 0x0000002078067810 */ /* 0x000fc80007f3e0ff */
[----:B------:R-:W-:Y:S02]  /*250d0*/  LOP3.LUT R88, R6, 0x380, RZ, 0xc0, !PT ;  /* 0x0000038006587812 */ /* 0x000fe400078ec0ff */
[----:B------:R-:W-:Y:S02]  /*250e0*/  IADD3 R55, P0, R120, 0x40, RZ ;  /* 0x0000004078377810 */ /* 0x000fe40007f1e0ff */
[----:B------:R-:W-:Y:S02]  /*250f0*/  SHF.R.U64 R88, R88, 0x3, RZ ;  /* 0x0000000358587819 */ /* 0x000fe400000012ff */
[C---:B------:R-:W-:Y:S02]  /*25100*/  IADD3 R106, P2, R120.reuse, 0x4060, RZ ;  /* 0x00004060786a7810 */ /* 0x040fe40007f5e0ff */
[----:B------:R-:W-:Y:S02]  /*25110*/  IADD3 R80, P4, R120, 0x60, RZ ;  /* 0x0000006078507810 */ /* 0x000fe40007f9e0ff */
[----:B------:R-:W-:-:S02]  /*25120*/  LOP3.LUT R92, R55, 0x380, RZ, 0xc0, !PT ;  /* 0x00000380375c7812 */ /* 0x000fc400078ec0ff */
[----:B------:R-:W-:Y:S02]  /*25130*/  IADD3 R84, P3, R120, 0x4000, RZ ;  /* 0x0000400078547810 */ /* 0x000fe40007f7e0ff */
[----:B------:R-:W-:Y:S02]  /*25140*/  LOP3.LUT R88, R88, R6, RZ, 0x3c, !PT ;  /* 0x0000000658587212 */ /* 0x000fe400078e3cff */
[----:B------:R-:W-:Y:S01]  /*25150*/  LOP3.LUT R6, R106, 0x380, RZ, 0xc0, !PT ;  /* 0x000003806a067812 */ /* 0x000fe200078ec0ff */
[--C-:B------:R-:W-:Y:S01]  /*25160*/  IMAD.X R89, RZ, RZ, R121.reuse, P1 ;  /* 0x000000ffff597224 */ /* 0x100fe200008e0679 */
[----:B------:R-:W-:Y:S02]  /*25170*/  LOP3.LUT R96, R80, 0x380, RZ, 0xc0, !PT ;  /* 0x0000038050607812 */ /* 0x000fe400078ec0ff */
[----:B------:R-:W-:Y:S01]  /*25180*/  SHF.R.U64 R92, R92, 0x3, RZ ;  /* 0x000000035c5c7819 */ /* 0x000fe200000012ff */
[----:B------:R-:W-:Y:S01]  /*25190*/  IMAD.X R101, RZ, RZ, R121, P3 ;  /* 0x000000ffff657224 */ /* 0x000fe200018e0679 */
[----:B------:R-:W-:-:S02]  /*251a0*/  IADD3 R108, P1, R120, 0x8000, RZ ;  /* 0x00008000786c7810 */ /* 0x000fc40007f3e0ff */
[----:B------:R-:W-:Y:S02]  /*251b0*/  SHF.R.U64 R6, R6, 0x3, RZ ;  /* 0x0000000306067819 */ /* 0x000fe400000012ff */
[----:B------:R-:W-:Y:S02]  /*251c0*/  IADD3 R114, P3, R120, 0x8060, RZ ;  /* 0x0000806078727810 */ /* 0x000fe40007f7e0ff */
[----:B------:R-:W-:Y:S02]  /*251d0*/  SHF.R.U64 R96, R96, 0x3, RZ ;  /* 0x0000000360607819 */ /* 0x000fe400000012ff */
[C---:B------:R-:W-:Y:S02]  /*251e0*/  LOP3.LUT R81, R120.reuse, 0x380, RZ, 0xc0, !PT ;  /* 0x0000038078517812 */ /* 0x040fe400078ec0ff */
[C---:B------:R-:W-:Y:S02]  /*251f0*/  IADD3 R102, P6, R120.reuse, 0x4020, RZ ;  /* 0x0000402078667810 */ /* 0x040fe40007fde0ff */
[----:B------:R-:W-:-:S02]  /*25200*/  IADD3 R104, P5, R120, 0x4040, RZ ;  /* 0x0000404078687810 */ /* 0x000fc40007fbe0ff */
[----:B------:R-:W-:Y:S02]  /*25210*/  LOP3.LUT R100, R84, 0x380, RZ, 0xc0, !PT ;  /* 0x0000038054647812 */ /* 0x000fe400078ec0ff */
[----:B------:R-:W-:Y:S02]  /*25220*/  LOP3.LUT R92, R92, R55, RZ, 0x3c, !PT ;  /* 0x000000375c5c7212 */ /* 0x000fe400078e3cff */
[----:B------:R-:W-:Y:S02]  /*25230*/  LOP3.LUT R55, R108, 0x380, RZ, 0xc0, !PT ;  /* 0x000003806c377812 */ /* 0x000fe400078ec0ff */
[----:B------:R-:W-:Y:S02]  /*25240*/  LOP3.LUT R106, R6, R106, RZ, 0x3c, !PT ;  /* 0x0000006a066a7212 */ /* 0x000fe400078e3cff */
[----:B------:R-:W-:Y:S02]  /*25250*/  LOP3.LUT R96, R96, R80, RZ, 0x3c, !PT ;  /* 0x0000005060607212 */ /* 0x000fe400078e3cff */
[----:B------:R-:W-:Y:S01]  /*25260*/  LOP3.LUT R6, R114, 0x380, RZ, 0xc0, !PT ;  /* 0x0000038072067812 */ /* 0x000fe200078ec0ff */
[----:B------:R-:W-:Y:S01]  /*25270*/  IMAD.X R103, RZ, RZ, R121, P6 ;  /* 0x000000ffff677224 */ /* 0x000fe200030e0679 */
[----:B------:R-:W-:-:S02]  /*25280*/  SHF.R.U64 R81, R81, 0x3, RZ ;  /* 0x0000000351517819 */ /* 0x000fc400000012ff */
[----:B------:R-:W-:Y:S02]  /*25290*/  SHF.R.U64 R100, R100, 0x3, RZ ;  /* 0x0000000364647819 */ /* 0x000fe400000012ff */
[----:B------:R-:W-:Y:S01]  /*252a0*/  LOP3.LUT R80, R104, 0x380, RZ, 0xc0, !PT ;  /* 0x0000038068507812 */ /* 0x000fe200078ec0ff */
[--C-:B------:R-:W-:Y:S01]  /*252b0*/  IMAD.X R93, RZ, RZ, R121.reuse, P0 ;  /* 0x000000ffff5d7224 */ /* 0x100fe200000e0679 */
[----:B------:R-:W-:Y:S01]  /*252c0*/  SHF.R.U64 R55, R55, 0x3, RZ ;  /* 0x0000000337377819 */ /* 0x000fe200000012ff */
[--C-:B------:R-:W-:Y:S01]  /*252d0*/  IMAD.X R107, RZ, RZ, R121.reuse, P2 ;  /* 0x000000ffff6b7224 */ /* 0x100fe200010e0679 */
[-C--:B------:R-:W-:Y:S01]  /*252e0*/  IADD3.X R97, RZ, R121.reuse, RZ, P4, !PT ;  /* 0x00000079ff617210 */ /* 0x080fe200027fe4ff */
[----:B------:R-:W-:Y:S01]  /*252f0*/  IMAD.X R109, RZ, RZ, R121, P1 ;  /* 0x000000ffff6d7224 */ /* 0x000fe200008e0679 */
[----:B------:R-:W-:Y:S02]  /*25300*/  IADD3 R116, P6, R120, 0xc000, RZ ;  /* 0x0000c00078747810 */ /* 0x000fe40007fde0ff */
[----:B------:R-:W-:-:S02]  /*25310*/  IADD3.X R105, RZ, R121, RZ, P5, !PT ;  /* 0x00000079ff697210 */ /* 0x000fc40002ffe4ff */
[C---:B------:R-:W-:Y:S02]  /*25320*/  IADD3 R110, P0, R120.reuse, 0x8020, RZ ;  /* 0x00008020786e7810 */ /* 0x040fe40007f1e0ff */
[C---:B------:R-:W-:Y:S02]  /*25330*/  IADD3 R112, P4, R120.reuse, 0x8040, RZ ;  /* 0x0000804078707810 */ /* 0x040fe40007f9e0ff */
[C---:B------:R-:W-:Y:S02]  /*25340*/  IADD3 R26, P5, R120.reuse, 0xc020, RZ ;  /* 0x0000c020781a7810 */ /* 0x040fe40007fbe0ff */
[C---:B------:R-:W-:Y:S02]  /*25350*/  IADD3 R30, P2, R120.reuse, 0xc040, RZ ;  /* 0x0000c040781e7810 */ /* 0x040fe40007f5e0ff */
[----:B------:R-:W-:Y:S02]  /*25360*/  IADD3 R42, P1, R120, 0xc060, RZ ;  /* 0x0000c060782a7810 */ /* 0x000fe40007f3e0ff */
[----:B------:R-:W-:-:S02]  /*25370*/  SHF.R.U64 R6, R6, 0x3, RZ ;  /* 0x0000000306067819 */ /* 0x000fc400000012ff */
[----:B------:R-:W-:Y:S02]  /*25380*/  LOP3.LUT R120, R81, R120, RZ, 0x3c, !PT ;  /* 0x0000007851787212 */ /* 0x000fe400078e3cff */
[----:B------:R-:W-:Y:S02]  /*25390*/  LOP3.LUT R100, R100, R84, RZ, 0x3c, !PT ;  /* 0x0000005464647212 */ /* 0x000fe400078e3cff */
[----:B------:R-:W-:Y:S02]  /*253a0*/  SHF.R.U64 R80, R80, 0x3, RZ ;  /* 0x0000000350507819 */ /* 0x000fe400000012ff */
[----:B------:R-:W-:Y:S02]  /*253b0*/  LOP3.LUT R84, R102, 0x380, RZ, 0xc0, !PT ;  /* 0x0000038066547812 */ /* 0x000fe400078ec0ff */
[----:B------:R-:W-:Y:S02]  /*253c0*/  LOP3.LUT R108, R55, R108, RZ, 0x3c, !PT ;  /* 0x0000006c376c7212 */ /* 0x000fe400078e3cff */
[----:B------:R-:W-:-:S02]  /*253d0*/  LOP3.LUT R55, R116, 0x380, RZ, 0xc0, !PT ;  /* 0x0000038074377812 */ /* 0x000fc400078ec0ff */
[----:B------:R-:W-:Y:S02]  /*253e0*/  LOP3.LUT R114, R6, R114, RZ, 0x3c, !PT ;  /* 0x0000007206727212 */ /* 0x000fe400078e3cff */
[----:B------:R-:W-:Y:S02]  /*253f0*/  LOP3.LUT R104, R80, R104, RZ, 0x3c, !PT ;  /* 0x0000006850687212 */ /* 0x000fe400078e3cff */
[----:B------:R-:W-:Y:S02]  /*25400*/  MOV R120, R120 ;  /* 0x0000007800787202 */ /* 0x000fe40000000f00 */
[----:B------:R-:W-:Y:S02]  /*25410*/  F2FP.F16.F32.PACK_AB R6, R29, R8 ;  /* 0x000000081d06723e */ /* 0x000fe400000000ff */
[----:B------:R-:W-:Y:S02]  /*25420*/  SHF.R.U64 R84, R84, 0x3, RZ ;  /* 0x0000000354547819 */ /* 0x000fe400000012ff */
[----:B------:R-:W-:-:S02]  /*25430*/  LOP3.LUT R80, R110, 0x380, RZ, 0xc0, !PT ;  /* 0x000003806e507812 */ /* 0x000fc400078ec0ff */
[----:B------:R-:W-:Y:S02]  /*25440*/  SHF.R.U64 R55, R55, 0x3, RZ ;  /* 0x0000000337377819 */ /* 0x000fe400000012ff */
[----:B------:R-:W-:Y:S02]  /*25450*/  LOP3.LUT R25, R26, 0x380, RZ, 0xc0, !PT ;  /* 0x000003801a197812 */ /* 0x000fe400078ec0ff */
[----:B------:R-:W-:Y:S01]  /*25460*/  LOP3.LUT R27, R30, 0x380, RZ, 0xc0, !PT ;  /* 0x000003801e1b7812 */ /* 0x000fe200078ec0ff */
[----:B------:R2:W-:Y:S01]  /*25470*/  STSM.16.M88.4 [R120], R4 ;  /* 0x0000000478007844 */ /* 0x0005e20000000200 */
[----:B------:R-:W-:Y:S02]  /*25480*/  LOP3.LUT R102, R84, R102, RZ, 0x3c, !PT ;  /* 0x0000006654667212 */ /* 0x000fe400078e3cff */
[----:B------:R-:W-:Y:S02]  /*25490*/  SHF.R.U64 R80, R80, 0x3, RZ ;  /* 0x0000000350507819 */ /* 0x000fe400000012ff */
[----:B------:R-:W-:-:S02]  /*254a0*/  LOP3.LUT R84, R112, 0x380, RZ, 0xc0, !PT ;  /* 0x0000038070547812 */ /* 0x000fc400078ec0ff */
[----:B------:R-:W-:Y:S02]  /*254b0*/  LOP3.LUT R116, R55, R116, RZ, 0x3c, !PT ;  /* 0x0000007437747212 */ /* 0x000fe400078e3cff */
[----:B------:R-:W-:Y:S02]  /*254c0*/  SHF.R.U64 R25, R25, 0x3, RZ ;  /* 0x0000000319197819 */ /* 0x000fe400000012ff */
[----:B------:R-:W-:Y:S02]  /*254d0*/  SHF.R.U64 R27, R27, 0x3, RZ ;  /* 0x000000031b1b7819 */ /* 0x000fe400000012ff */
[----:B------:R-:W-:Y:S02]  /*254e0*/  MOV R88, R88 ;  /* 0x0000005800587202 */ /* 0x000fe40000000f00 */
[----:B------:R-:W-:Y:S02]  /*254f0*/  LOP3.LUT R55, R42, 0x380, RZ, 0xc0, !PT ;  /* 0x000003802a377812 */ /* 0x000fe400078ec0ff */
[----:B--2---:R-:W-:-:S02]  /*25500*/  F2FP.F16.F32.PACK_AB R4, R33, R10 ;  /* 0x0000000a2104723e */ /* 0x004fc400000000ff */
[----:B------:R-:W-:Y:S02]  /*25510*/  F2FP.F16.F32.PACK_AB R5, R35, R34 ;  /* 0x000000222305723e */ /* 0x000fe400000000ff */
[----:B------:R-:W-:Y:S02]  /*25520*/  F2FP.F16.F32.PACK_AB R6, R37, R12 ;  /* 0x0000000c2506723e */ /* 0x000fe400000000ff */
[----:B------:R-:W-:Y:S02]  /*25530*/  F2FP.F16.F32.PACK_AB R7, R39, R38 ;  /* 0x000000262707723e */ /* 0x000fe400000000ff */
[----:B------:R-:W-:Y:S02]  /*25540*/  MOV R92, R92 ;  /* 0x0000005c005c7202 */ /* 0x000fe40000000f00 */
[----:B------:R-:W-:Y:S02]  /*25550*/  F2FP.F16.F32.PACK_AB R8, R41, R14 ;  /* 0x0000000e2908723e */ /* 0x000fe400000000ff */
[----:B------:R-:W-:-:S02]  /*25560*/  F2FP.F16.F32.PACK_AB R10, R45, R24 ;  /* 0x000000182d0a723e */ /* 0x000fc400000000ff */
[----:B------:R-:W-:Y:S01]  /*25570*/  LOP3.LUT R110, R80, R110, RZ, 0x3c, !PT ;  /* 0x0000006e506e7212 */ /* 0x000fe200078e3cff */
[----:B------:R2:W-:Y:S01]  /*25580*/  STSM.16.M88.4 [R88], R4 ;  /* 0x0000000458007844 */ /* 0x0005e20000000200 */
[----:B------:R-:W-:Y:S02]  /*25590*/  SHF.R.U64 R84, R84, 0x3, RZ ;  /* 0x0000000354547819 */ /* 0x000fe400000012ff */
[----:B------:R-:W-:Y:S02]  /*255a0*/  LOP3.LUT R118, R25, R26, RZ, 0x3c, !PT ;  /* 0x0000001a19767212 */ /* 0x000fe400078e3cff */
[----:B------:R-:W-:Y:S02]  /*255b0*/  LOP3.LUT R80, R27, R30, RZ, 0x3c, !PT ;  /* 0x0000001e1b507212 */ /* 0x000fe400078e3cff */
[----:B------:R-:W-:Y:S02]  /*255c0*/  MOV R96, R96 ;  /* 0x0000006000607202 */ /* 0x000fe40000000f00 */
[----:B------:R-:W-:-:S02]  /*255d0*/  F2FP.F16.F32.PACK_AB R12, R49, R157 ;  /* 0x0000009d310c723e */ /* 0x000fc400000000ff */
[----:B------:R-:W-:Y:S01]  /*255e0*/  F2FP.F16.F32.PACK_AB R14, R53, R158 ;  /* 0x0000009e350e723e */ /* 0x000fe200000000ff */
[----:B------:R4:W-:Y:S01]  /*255f0*/  STSM.16.M88.4 [R92], R8 ;  /* 0x000000085c007844 */ /* 0x0009e20000000200 */
[----:B------:R-:W-:Y:S02]  /*25600*/  SHF.R.U64 R55, R55, 0x3, RZ ;  /* 0x0000000337377819 */ /* 0x000fe400000012ff */
[----:B------:R-:W-:Y:S02]  /*25610*/  MOV R100, R100 ;  /* 0x0000006400647202 */ /* 0x000fe40000000f00 */
[----:B------:R-:W-:Y:S02]  /*25620*/  F2FP.F16.F32.PACK_AB R24, R57, R159 ;  /* 0x0000009f3918723e */ /* 0x000fe400000000ff */
[----:B------:R-:W-:Y:S02]  /*25630*/  F2FP.F16.F32.PACK_AB R25, R59, R58 ;  /* 0x0000003a3b19723e */ /* 0x000fe400000000ff */
[----:B------:R-:W-:-:S02]  /*25640*/  F2FP.F16.F32.PACK_AB R26, R61, R160 ;  /* 0x000000a03d1a723e */ /* 0x000fc400000000ff */
[----:B------:R-:W-:Y:S01]  /*25650*/  F2FP.F16.F32.PACK_AB R27, R63, R62 ;  /* 0x0000003e3f1b723e */ /* 0x000fe200000000ff */
[--C-:B------:R-:W-:Y:S01]  /*25660*/  IMAD.X R113, RZ, RZ, R121.reuse, P4 ;  /* 0x000000ffff717224 */ /* 0x100fe200020e0679 */
[----:B------:R-:W-:Y:S02]  /*25670*/  MOV R102, R102 ;  /* 0x0000006600667202 */ /* 0x000fe40000000f00 */
[----:B--2---:R-:W-:Y:S02]  /*25680*/  F2FP.F16.F32.PACK_AB R4, R65, R161 ;  /* 0x000000a14104723e */ /* 0x004fe400000000ff */
[----:B------:R-:W-:Y:S02]  /*25690*/  F2FP.F16.F32.PACK_AB R5, R67, R66 ;  /* 0x000000424305723e */ /* 0x000fe400000000ff */
[----:B------:R-:W-:Y:S02]  /*256a0*/  F2FP.F16.F32.PACK_AB R6, R69, R162 ;  /* 0x000000a24506723e */ /* 0x000fe400000000ff */
[----:B------:R-:W-:Y:S01]  /*256b0*/  F2FP.F16.F32.PACK_AB R7, R71, R70 ;  /* 0x000000464707723e */ /* 0x000fe200000000ff */
[----:B------:R-:W-:Y:S01]  /*256c0*/  IMAD.X R115, RZ, RZ, R121, P3 ;  /* 0x000000ffff737224 */ /* 0x000fe200018e0679 */
[----:B------:R-:W-:-:S02]  /*256d0*/  IADD3.X R111, RZ, R121, RZ, P0, !PT ;  /* 0x00000079ff6f7210 */ /* 0x000fc400007fe4ff */
[----:B------:R-:W-:Y:S02]  /*256e0*/  MOV R104, R104 ;  /* 0x0000006800687202 */ /* 0x000fe40000000f00 */
[----:B----4-:R-:W-:Y:S02]  /*256f0*/  F2FP.F16.F32.PACK_AB R8, R73, R163 ;  /* 0x000000a34908723e */ /* 0x010fe400000000ff */
[----:B------:R-:W-:Y:S02]  /*25700*/  F2FP.F16.F32.PACK_AB R9, R75, R74 ;  /* 0x0000004a4b09723e */ /* 0x000fe400000000ff */
[----:B------:R-:W-:Y:S02]  /*25710*/  F2FP.F16.F32.PACK_AB R10, R77, R164 ;  /* 0x000000a44d0a723e */ /* 0x000fe400000000ff */
[----:B------:R-:W-:Y:S01]  /*25720*/  F2FP.F16.F32.PACK_AB R11, R79, R78 ;  /* 0x0000004e4f0b723e */ /* 0x000fe200000000ff */
[----:B------:R-:W-:Y:S01]  /*25730*/  STSM.16.M88.4 [R96], R12 ;  /* 0x0000000c60007844 */ /* 0x000fe20000000200 */
[----:B------:R-:W-:-:S02]  /*25740*/  LOP3.LUT R112, R84, R112, RZ, 0x3c, !PT ;  /* 0x0000007054707212 */ /* 0x000fc400078e3cff */
[----:B------:R-:W-:Y:S01]  /*25750*/  LOP3.LUT R84, R55, R42, RZ, 0x3c, !PT ;  /* 0x0000002a37547212 */ /* 0x000fe200078e3cff */
[----:B------:R-:W-:Y:S01]  /*25760*/  STSM.16.M88.4 [R100], R24 ;  /* 0x0000001864007844 */ /* 0x000fe20000000200 */
[----:B------:R-:W-:Y:S02]  /*25770*/  MOV R106, R106 ;  /* 0x0000006a006a7202 */ /* 0x000fe40000000f00 */
[----:B------:R-:W-:Y:S02]  /*25780*/  F2FP.F16.F32.PACK_AB R29, R83, R82 ;  /* 0x00000052531d723e */ /* 0x000fe400000000ff */
[----:B------:R-:W-:Y:S01]  /*25790*/  F2FP.F16.F32.PACK_AB R30, R40, R166 ;  /* 0x000000a6281e723e */ /* 0x000fe200000000ff */
[----:B------:R2:W-:Y:S01]  /*257a0*/  STSM.16.M88.4 [R102], R4 ;  /* 0x0000000466007844 */ /* 0x0005e20000000200 */
[----:B------:R-:W-:Y:S02]  /*257b0*/  MOV R108, R108 ;  /* 0x0000006c006c7202 */ /* 0x000fe40000000f00 */
        /* <DEDUP_REMOVED lines=8> */
[----:B------:R-:W-:Y:S02]  /*25840*/  MOV R112, R112 ;  /* 0x0000007000707202 */ /* 0x000fe40000000f00 */
[----:B--2---:R-:W-:Y:S02]  /*25850*/  F2FP.F16.F32.PACK_AB R4, R152, R171 ;  /* 0x000000ab9804723e */ /* 0x004fe400000000ff */
[----:B------:R-:W-:Y:S02]  /*25860*/  F2FP.F16.F32.PACK_AB R5, R44, R36 ;  /* 0x000000242c05723e */ /* 0x000fe400000000ff */
[----:B------:R-:W-:Y:S02]  /*25870*/  F2FP.F16.F32.PACK_AB R6, R153, R172 ;  /* 0x000000ac9906723e */ /* 0x000fe400000000ff */
[----:B------:R-:W-:Y:S01]  /*25880*/  F2FP.F16.F32.PACK_AB R7, R48, R46 ;  /* 0x0000002e3007723e */ /* 0x000fe200000000ff */
[----:B------:R-:W-:Y:S01]  /*25890*/  STSM.16.M88.4 [R106], R28 ;  /* 0x0000001c6a007844 */ /* 0x000fe20000000200 */
[----:B------:R-:W-:-:S02]  /*258a0*/  MOV R114, R114 ;  /* 0x0000007200727202 */ /* 0x000fc40000000f00 */
[----:B----4-:R-:W-:Y:S02]  /*258b0*/  F2FP.F16.F32.PACK_AB R8, R154, R173 ;  /* 0x000000ad9a08723e */ /* 0x010fe400000000ff */
[----:B------:R-:W-:Y:S02]  /*258c0*/  F2FP.F16.F32.PACK_AB R9, R56, R51 ;  /* 0x000000333809723e */ /* 0x000fe400000000ff */
[----:B------:R-:W-:Y:S02]  /*258d0*/  F2FP.F16.F32.PACK_AB R10, R155, R174 ;  /* 0x000000ae9b0a723e */ /* 0x000fe400000000ff */
[----:B------:R-:W-:Y:S01]  /*258e0*/  F2FP.F16.F32.PACK_AB R11, R64, R60 ;  /* 0x0000003c400b723e */ /* 0x000fe200000000ff */
[--C-:B------:R-:W-:Y:S01]  /*258f0*/  IMAD.X R119, RZ, RZ, R121.reuse, P5 ;  /* 0x000000ffff777224 */ /* 0x100fe200028e0679 */
[-C--:B------:R-:W-:Y:S01]  /*25900*/  IADD3.X R117, RZ, R121.reuse, RZ, P6, !PT ;  /* 0x00000079ff757210 */ /* 0x080fe200037fe4ff */
[----:B------:R-:W-:Y:S01]  /*25910*/  STSM.16.M88.4 [R108], R40 ;  /* 0x000000286c007844 */ /* 0x000fe20000000200 */
[----:B------:R-:W-:Y:S01]  /*25920*/  IMAD.X R81, RZ, RZ, R121, P2 ;  /* 0x000000ffff517224 */ /* 0x000fe200010e0679 */
[----:B------:R-:W-:-:S02]  /*25930*/  IADD3.X R85, RZ, R121, RZ, P1, !PT ;  /* 0x00000079ff557210 */ /* 0x000fc40000ffe4ff */
[----:B------:R-:W-:Y:S01]  /*25940*/  STSM.16.M88.4 [R110], R52 ;  /* 0x000000346e007844 */ /* 0x000fe20000000200 */
[----:B------:R-:W-:-:S03]  /*25950*/  MOV R116, R116 ;  /* 0x0000007400747202 */ /* 0x000fc60000000f00 */
[----:B------:R3:W-:Y:S01]  /*25960*/  STSM.16.M88.4 [R112], R4 ;  /* 0x0000000470007844 */ /* 0x0007e20000000200 */
[----:B------:R-:W-:Y:S02]  /*25970*/  F2FP.F16.F32.PACK_AB R12, R156, R175 ;  /* 0x000000af9c0c723e */ /* 0x000fe400000000ff */
[----:B------:R-:W-:Y:S01]  /*25980*/  F2FP.F16.F32.PACK_AB R13, R123, R122 ;  /* 0x0000007a7b0d723e */ /* 0x000fe200000000ff */
[----:B------:R2:W-:Y:S01]  /*25990*/  STSM.16.M88.4 [R114], R8 ;  /* 0x0000000872007844 */ /* 0x0005e20000000200 */
[----:B------:R-:W-:Y:S02]  /*259a0*/  F2FP.F16.F32.PACK_AB R14, R125, R124 ;  /* 0x0000007c7d0e723e */ /* 0x000fe400000000ff */
[----:B------:R-:W-:Y:S02]  /*259b0*/  F2FP.F16.F32.PACK_AB R15, R127, R126 ;  /* 0x0000007e7f0f723e */ /* 0x000fe400000000ff */
[----:B------:R-:W-:Y:S02]  /*259c0*/  MOV R118, R118 ;  /* 0x0000007600767202 */ /* 0x000fe40000000f00 */
[----:B------:R-:W-:-:S02]  /*259d0*/  F2FP.F16.F32.PACK_AB R24, R129, R128 ;  /* 0x000000808118723e */ /* 0x000fc400000000ff */
[----:B------:R-:W-:Y:S01]  /*259e0*/  F2FP.F16.F32.PACK_AB R25, R131, R130 ;  /* 0x000000828319723e */ /* 0x000fe200000000ff */
[----:B---3--:R-:W-:Y:S01]  /*259f0*/  IMAD.SHL.U32 R4, R180, 0x4, RZ ;  /* 0x00000004b4047824 */ /* 0x008fe200078e00ff */
[----:B------:R-:W-:Y:S02]  /*25a00*/  F2FP.F16.F32.PACK_AB R26, R133, R132 ;  /* 0x00000084851a723e */ /* 0x000fe400000000ff */
[----:B------:R-:W-:Y:S02]  /*25a10*/  F2FP.F16.F32.PACK_AB R27, R135, R134 ;  /* 0x00000086871b723e */ /* 0x000fe400000000ff */
[----:B--2---:R-:W-:Y:S02]  /*25a20*/  SHF.R.S32.HI R8, RZ, 0x1f, R180 ;  /* 0x0000001fff087819 */ /* 0x004fe400000114b4 */
[----:B------:R-:W-:Y:S02]  /*25a30*/  MOV R80, R80 ;  /* 0x0000005000507202 */ /* 0x000fe40000000f00 */
[----:B------:R-:W-:-:S02]  /*25a40*/  F2FP.F16.F32.PACK_AB R28, R137, R136 ;  /* 0x00000088891c723e */ /* 0x000fc400000000ff */
[----:B------:R-:W-:Y:S02]  /*25a50*/  F2FP.F16.F32.PACK_AB R29, R139, R138 ;  /* 0x0000008a8b1d723e */ /* 0x000fe400000000ff */
[----:B------:R-:W-:Y:S02]  /*25a60*/  F2FP.F16.F32.PACK_AB R30, R141, R140 ;  /* 0x0000008c8d1e723e */ /* 0x000fe400000000ff */
[----:B------:R-:W-:Y:S02]  /*25a70*/  F2FP.F16.F32.PACK_AB R31, R143, R142 ;  /* 0x0000008e8f1f723e */ /* 0x000fe400000000ff */
[----:B------:R-:W-:Y:S01]  /*25a80*/  MOV R84, R84 ;  /* 0x0000005400547202 */ /* 0x000fe20000000f00 */
[----:B------:R2:W-:Y:S01]  /*25a90*/  STSM.16.M88.4 [R116], R12 ;  /* 0x0000000c74007844 */ /* 0x0005e20000000200 */
[----:B------:R-:W-:Y:S02]  /*25aa0*/  ISETP.NE.U32.AND P0, PT, RZ, UR4, PT ;  /* 0x00000004ff007c0c */ /* 0x000fe4000bf05070 */
[----:B------:R-:W-:-:S02]  /*25ab0*/  SHF.L.U64.HI R3, R180, 0x2, R8 ;  /* 0x00000002b4037819 */ /* 0x000fc40000010208 */
[----:B------:R-:W-:Y:S01]  /*25ac0*/  IADD3 R6, P1, R4, UR4, RZ ;  /* 0x0000000404067c10 */ /* 0x000fe2000ff3e0ff */
[----:B------:R2:W-:Y:S01]  /*25ad0*/  STSM.16.M88.4 [R118], R24 ;  /* 0x0000001876007844 */ /* 0x0005e20000000200 */
[----:B------:R-:W-:Y:S02]  /*25ae0*/  ISETP.NE.AND.EX P0, PT, RZ, UR5, PT, P0 ;  /* 0x00000005ff007c0c */ /* 0x000fe4000bf05300 */
[----:B------:R-:W-:Y:S01]  /*25af0*/  IADD3.X R7, R3, UR5, RZ, P1, !PT ;  /* 0x0000000503077c10 */ /* 0x000fe20008ffe4ff */
[----:B------:R2:W-:Y:S01]  /*25b00*/  STSM.16.M88.4 [R80], R28 ;  /* 0x0000001c50007844 */ /* 0x0005e20000000200 */
[----:B------:R-:W-:-:S03]  /*25b10*/  ULDC.64 UR4, c[0x0][0xbe0] ;  /* 0x0002f80000047ab9 */ /* 0x000fc60000000a00 */
[----:B------:R2:W-:Y:S01]  /*25b20*/  STSM.16.M88.4 [R84], R176 ;  /* 0x000000b054007844 */ /* 0x0005e20000000200 */
[----:B------:R-:W-:Y:S01]  /*25b30*/  BAR.SYNC.DEFER_BLOCKING 0x1, 0x100 ;  /* 0x0044000000007b1d */ /* 0x000fe20000010000 */
[----:B------:R-:W-:-:S04]  /*25b40*/  ISETP.NE.U32.AND P1, PT, RZ, UR4, PT ;  /* 0x00000004ff007c0c */ /* 0x000fc8000bf25070 */
[----:B------:R-:W-:-:S13]  /*25b50*/  ISETP.NE.AND.EX P1, PT, RZ, UR5, PT, P1 ;  /* 0x00000005ff007c0c */ /* 0x000fda000bf25310 */
[----:B------:R-:W-:Y:S01]  /*25b60*/  @P1 IADD3 R4, P2, R4, UR4, RZ ;  /* 0x0000000404041c10 */ /* 0x000fe2000ff5e0ff */
[----:B------:R-:W-:Y:S02]  /*25b70*/  ULDC UR4, c[0x0][0xa88] ;  /* 0x0002a20000047ab9 */ /* 0x000fe40000000800 */
[----:B------:R-:W-:Y:S02]  /*25b80*/  MOV R77, UR4 ;  /* 0x00000004004d7c02 */ /* 0x000fe40008000f00 */
[----:B------:R-:W-:Y:S01]  /*25b90*/  @P1 IADD3.X R5, R3, UR5, RZ, P2, !PT ;  /* 0x0000000503051c10 */ /* 0x000fe200097fe4ff */
[----:B------:R-:W3:Y:S04]  /*25ba0*/  @P0 LDG.E R76, desc[UR60][R6.64] ;  /* 0x0000003c064c0981 */ /* 0x000ee8000c1e1900 */
[----:B------:R2:W5:Y:S01]  /*25bb0*/  @P1 LDG.E R77, desc[UR60][R4.64] ;  /* 0x0000003c044d1981 */ /* 0x000562000c1e1900 */
[----:B------:R-:W-:-:S02]  /*25bc0*/  SHF.R.S32.HI R3, RZ, 0x1f, R144 ;  /* 0x0000001fff037819 */ /* 0x000fc40000011490 */
[----:B---3--:R-:W-:Y:S01]  /*25bd0*/  SHF.R.S32.HI R79, RZ, 0x1f, R76 ;  /* 0x0000001fff4f7819 */ /* 0x008fe2000001144c */
[----:B--2---:R-:W-:Y:S06]  /*25be0*/  @P1 BRA `(.L_x_2558) ;  /* 0x0000000000101947 */ /* 0x004fec0003800000 */
[----:B------:R-:W-:Y:S05]  /*25bf0*/  @!P0 BRA `(.L_x_2558) ;  /* 0x00000000000c8947 */ /* 0x000fea0003800000 */
[----:B------:R-:W2:Y:S04]  /*25c00*/  LDG.E R4, desc[UR60][R6.64] ;  /* 0x0000003c06047981 */ /* 0x000ea8000c1e1900 */
[----:B-----5:R-:W2:Y:S02]  /*25c10*/  LDG.E R77, desc[UR60][R6.64+0x4] ;  /* 0x0000043c064d7981 */ /* 0x020ea4000c1e1900 */
[----:B--2---:R-:W-:-:S07]  /*25c20*/  IMAD.IADD R77, R77, 0x1, -R4 ;  /* 0x000000014d4d7824 */ /* 0x004fce00078e0a04 */
.L_x_2558:
[----:B------:R-:W2:Y:S01]  /*25c30*/  LDL R10, [R1+0x6c] ;  /* 0x00006c00010a7983 */ /* 0x000ea20000100800 */
[----:B------:R-:W-:-:S03]  /*25c40*/  ULDC.64 UR4, c[0x0][0xb70] ;  /* 0x0002dc0000047ab9 */ /* 0x000fc60000000a00 */
[----:B------:R-:W2:Y:S01]  /*25c50*/  LDL.LU R81, [R1+0x88] ;  /* 0x0000880001517983 */ /* 0x000ea20000300800 */
[----:B------:R-:W-:Y:S01]  /*25c60*/  MOV R78, R76 ;  /* 0x0000004c004e7202 */ /* 0x000fe20000000f00 */
[----:B------:R-:W-:Y:S01]  /*25c70*/  IMAD R6, R3, UR4, RZ ;  /* 0x0000000403067c24 */ /* 0x000fe2000f8e02ff */
[----:B------:R-:W-:Y:S01]  /*25c80*/  SEL R80, R8, RZ, !P0 ;  /* 0x000000ff08507207 */ /* 0x000fe20004000000 */
[----:B------:R-:W3:Y:S01]  /*25c90*/  LDL R82, [R1+0x8c] ;  /* 0x00008c0001527983 */ /* 0x000ee20000100800 */
[----:B------:R-:W-:Y:S02]  /*25ca0*/  IMAD R7, R222, 0x8, R234 ;  /* 0x00000008de077824 */ /* 0x000fe400078e02ea */
[----:B------:R-:W-:Y:S01]  /*25cb0*/  IMAD.WIDE.U32 R4, R144, UR4, R78 ;  /* 0x0000000490047c25 */ /* 0x000fe2000f8e004e */
[----:B------:R-:W4:Y:S01]  /*25cc0*/  S2R R11, SR_TID.X ;  /* 0x00000000000b7919 */ /* 0x000f220000002100 */
[----:B------:R-:W-:Y:S02]  /*25cd0*/  SEL R78, R180, RZ, !P0 ;  /* 0x000000ffb44e7207 */ /* 0x000fe40004000000 */
[----:B------:R-:W-:Y:S01]  /*25ce0*/  IMAD R9, R144, UR5, R6 ;  /* 0x0000000590097c24 */ /* 0x000fe2000f8e0206 */
[----:B------:R-:W-:Y:S01]  /*25cf0*/  ULDC.64 UR4, c[0x0][0xb78] ;  /* 0x0002de0000047ab9 */ /* 0x000fe20000000a00 */
[----:B------:R-:W-:-:S04]  /*25d00*/  IMAD.WIDE R20, R7, 0x2, R20 ;  /* 0x0000000207147825 */ /* 0x000fc800078e0214 */
[----:B------:R-:W-:Y:S02]  /*25d10*/  IMAD.IADD R5, R5, 0x1, R9 ;  /* 0x0000000105057824 */ /* 0x000fe400078e0209 */
[----:B------:R-:W-:Y:S02]  /*25d20*/  IMAD R7, R80, UR4, RZ ;  /* 0x0000000450077c24 */ /* 0x000fe4000f8e02ff */
[----:B------:R-:W-:-:S04]  /*25d30*/  IMAD.WIDE.U32 R4, R78, UR4, R4 ;  /* 0x000000044e047c25 */ /* 0x000fc8000f8e0004 */
[----:B----4-:R-:W-:-:S05]  /*25d40*/  VIADD R11, R11, 0xffffff80 ;  /* 0xffffff800b0b7836 */ /* 0x010fca0000000000 */
[----:B------:R-:W-:-:S04]  /*25d50*/  SHF.R.S32.HI R6, RZ, 0x1f, R11 ;  /* 0x0000001fff067819 */ /* 0x000fc8000001140b */
[----:B------:R-:W-:Y:S01]  /*25d60*/  LEA.HI R8, R6, R11, RZ, 0x7 ;  /* 0x0000000b06087211 */ /* 0x000fe200078f38ff */
[----:B------:R-:W-:Y:S01]  /*25d70*/  IMAD R6, R78, UR5, R7 ;  /* 0x000000054e067c24 */ /* 0x000fe2000f8e0207 */
[----:B------:R-:W-:Y:S02]  /*25d80*/  ULDC.64 UR4, c[0x0][0xb40] ;  /* 0x0002d00000047ab9 */ /* 0x000fe40000000a00 */
[----:B------:R-:W-:Y:S02]  /*25d90*/  LOP3.LUT R12, R8, 0xffffff80, RZ, 0xc0, !PT ;  /* 0xffffff80080c7812 */ /* 0x000fe400078ec0ff */
[C---:B------:R-:W-:Y:S02]  /*25da0*/  IADD3 R9, P4, R20.reuse, 0x1000, RZ ;  /* 0x0000100014097810 */ /* 0x040fe40007f9e0ff */
[C---:B------:R-:W-:Y:S02]  /*25db0*/  IADD3 R13, P3, R20.reuse, 0x2000, RZ ;  /* 0x00002000140d7810 */ /* 0x040fe40007f7e0ff */
[----:B------:R-:W-:Y:S01]  /*25dc0*/  IADD3 R29, P2, R20, 0x4000, RZ ;  /* 0x00004000141d7810 */ /* 0x000fe20007f5e0ff */
[----:B------:R-:W-:Y:S01]  /*25dd0*/  IMAD.IADD R11, R11, 0x1, -R12 ;  /* 0x000000010b0b7824 */ /* 0x000fe200078e0a0c */
[----:B------:R-:W-:-:S02]  /*25de0*/  LOP3.LUT R8, R9, 0x380, RZ, 0xc0, !PT ;  /* 0x0000038009087812 */ /* 0x000fc400078ec0ff */
[----:B------:R-:W-:Y:S02]  /*25df0*/  LOP3.LUT R12, R13, 0x380, RZ, 0xc0, !PT ;  /* 0x000003800d0c7812 */ /* 0x000fe400078ec0ff */
[----:B------:R-:W-:Y:S02]  /*25e00*/  LOP3.LUT R28, R29, 0x380, RZ, 0xc0, !PT ;  /* 0x000003801d1c7812 */ /* 0x000fe400078ec0ff */
        /* <DEDUP_REMOVED lines=8> */
[----:B------:R-:W-:Y:S02]  /*25e90*/  IADD3.X R13, RZ, R21, RZ, P3, !PT ;  /* 0x00000015ff0d7210 */ /* 0x000fe40001ffe4ff */
[C---:B------:R-:W-:Y:S02]  /*25ea0*/  IADD3 R33, P6, R20.reuse, 0x5000, RZ ;  /* 0x0000500014217810 */ /* 0x040fe40007fde0ff */
        /* <DEDUP_REMOVED lines=14> */
[----:B------:R-:W-:-:S02]  /*25f90*/  LOP3.LUT R32, R32, R33, RZ, 0x3c, !PT ;  /* 0x0000002120207212 */ /* 0x000fc400078e3cff */
[----:B------:R-:W-:Y:S01]  /*25fa0*/  LOP3.LUT R36, R36, R37, RZ, 0x3c, !PT ;  /* 0x0000002524247212 */ /* 0x000fe200078e3cff */
[--C-:B------:R-:W-:Y:S01]  /*25fb0*/  IMAD.X R37, RZ, RZ, R21.reuse, P5 ;  /* 0x000000ffff257224 */ /* 0x100fe200028e0615 */
[----:B------:R-:W-:Y:S01]  /*25fc0*/  LOP3.LUT R40, R40, R41, RZ, 0x3c, !PT ;  /* 0x0000002928287212 */ /* 0x000fe200078e3cff */
[----:B------:R-:W-:Y:S01]  /*25fd0*/  IMAD.X R41, RZ, RZ, R21, P4 ;  /* 0x000000ffff297224 */ /* 0x000fe200020e0615 */
[----:B------:R-:W-:Y:S02]  /*25fe0*/  LOP3.LUT R44, R44, R45, RZ, 0x3c, !PT ;  /* 0x0000002d2c2c7212 */ /* 0x000fe400078e3cff */
[----:B------:R-:W-:Y:S02]  /*25ff0*/  LOP3.LUT R52, R52, R53, RZ, 0x3c, !PT ;  /* 0x0000003534347212 */ /* 0x000fe400078e3cff */
[-C--:B------:R-:W-:Y:S02]  /*26000*/  IADD3.X R33, RZ, R21.reuse, RZ, P6, !PT ;  /* 0x00000015ff217210 */ /* 0x080fe400037fe4ff */
[----:B------:R-:W-:-:S02]  /*26010*/  IADD3.X R45, RZ, R21, RZ, P3, !PT ;  /* 0x00000015ff2d7210 */ /* 0x000fc40001ffe4ff */
[C---:B------:R-:W-:Y:S02]  /*26020*/  IADD3 R57, P6, R20.reuse, 0xb000, RZ ;  /* 0x0000b00014397810 */ /* 0x040fe40007fde0ff */
[C---:B------:R-:W-:Y:S02]  /*26030*/  IADD3 R61, P5, R20.reuse, 0xc000, RZ ;  /* 0x0000c000143d7810 */ /* 0x040fe40007fbe0ff */
[C---:B------:R-:W-:Y:S02]  /*26040*/  IADD3 R65, P4, R20.reuse, 0xd000, RZ ;  /* 0x0000d00014417810 */ /* 0x040fe40007f9e0ff */
[----:B------:R-:W-:Y:S02]  /*26050*/  IADD3 R69, P3, R20, 0xe000, RZ ;  /* 0x0000e00014457810 */ /* 0x000fe40007f7e0ff */
[----:B------:R-:W-:Y:S02]  /*26060*/  IADD3.X R53, RZ, R21, RZ, P2, !PT ;  /* 0x00000015ff357210 */ /* 0x000fe400017fe4ff */
[----:B------:R-:W-:-:S02]  /*26070*/  LOP3.LUT R56, R57, 0x380, RZ, 0xc0, !PT ;  /* 0x0000038039387812 */ /* 0x000fc400078ec0ff */
[----:B------:R-:W-:Y:S02]  /*26080*/  LOP3.LUT R60, R61, 0x380, RZ, 0xc0, !PT ;  /* 0x000003803d3c7812 */ /* 0x000fe400078ec0ff */
[----:B------:R-:W-:Y:S02]  /*26090*/  LOP3.LUT R64, R65, 0x380, RZ, 0xc0, !PT ;  /* 0x0000038041407812 */ /* 0x000fe400078ec0ff */
[----:B------:R-:W-:Y:S02]  /*260a0*/  LOP3.LUT R68, R69, 0x380, RZ, 0xc0, !PT ;  /* 0x0000038045447812 */ /* 0x000fe400078ec0ff */
[----:B------:R-:W-:Y:S02]  /*260b0*/  SHF.R.U64 R56, R56, 0x3, RZ ;  /* 0x0000000338387819 */ /* 0x000fe400000012ff */
[----:B------:R-:W-:Y:S02]  /*260c0*/  SHF.R.U64 R60, R60, 0x3, RZ ;  /* 0x000000033c3c7819 */ /* 0x000fe400000012ff */
[----:B------:R-:W-:-:S02]  /*260d0*/  SHF.R.U64 R64, R64, 0x3, RZ ;  /* 0x0000000340407819 */ /* 0x000fc400000012ff */
[----:B------:R-:W-:Y:S02]  /*260e0*/  SHF.R.U64 R68, R68, 0x3, RZ ;  /* 0x0000000344447819 */ /* 0x000fe400000012ff */
[----:B------:R-:W-:Y:S01]  /*260f0*/  LOP3.LUT R56, R56, R57, RZ, 0x3c, !PT ;  /* 0x0000003938387212 */ /* 0x000fe200078e3cff */
[--C-:B------:R-:W-:Y:S01]  /*26100*/  IMAD.X R57, RZ, RZ, R21.reuse, P6 ;  /* 0x000000ffff397224 */ /* 0x100fe200030e0615 */
[----:B------:R-:W-:Y:S01]  /*26110*/  LOP3.LUT R60, R60, R61, RZ, 0x3c, !PT ;  /* 0x0000003d3c3c7212 */ /* 0x000fe200078e3cff */
[--C-:B------:R-:W-:Y:S01]  /*26120*/  IMAD.X R61, RZ, RZ, R21.reuse, P5 ;  /* 0x000000ffff3d7224 */ /* 0x100fe200028e0615 */
[----:B------:R-:W-:Y:S02]  /*26130*/  LOP3.LUT R64, R64, R65, RZ, 0x3c, !PT ;  /* 0x0000004140407212 */ /* 0x000fe400078e3cff */
[----:B------:R-:W-:Y:S01]  /*26140*/  LOP3.LUT R68, R68, R69, RZ, 0x3c, !PT ;  /* 0x0000004544447212 */ /* 0x000fe200078e3cff */
[----:B------:R-:W-:Y:S01]  /*26150*/  IMAD.X R69, RZ, RZ, R21, P3 ;  /* 0x000000ffff457224 */ /* 0x000fe200018e0615 */
[----:B------:R-:W-:Y:S01]  /*26160*/  IADD3.X R65, RZ, R21, RZ, P4, !PT ;  /* 0x00000015ff417210 */ /* 0x000fe200027fe4ff */
[----:B------:R-:W-:Y:S01]  /*26170*/  BSSY B1, `(.L_x_2559) ;  /* 0x0000065000017945 */ /* 0x000fe20003800000 */
[----:B------:R-:W-:Y:S01]  /*26180*/  VIADD R83, R213, 0x80 ;  /* 0x00000080d5537836 */ /* 0x000fe20000000000 */
[----:B--2---:R-:W-:-:S04]  /*26190*/  LEA R10, R81, R10, 0x7 ;  /* 0x0000000a510a7211 */ /* 0x004fc800078e38ff */
[----:B------:R-:W-:Y:S02]  /*261a0*/  SHF.R.S32.HI R7, RZ, 0x1f, R10 ;  /* 0x0000001fff077819 */ /* 0x000fe4000001140a */
[----:B------:R-:W-:-:S04]  /*261b0*/  IADD3 R4, P0, R10, R4, RZ ;  /* 0x000000040a047210 */ /* 0x000fc80007f1e0ff */
[----:B------:R-:W-:Y:S02]  /*261c0*/  IADD3.X R7, R7, R5, R6, P0, !PT ;  /* 0x0000000507077210 */ /* 0x000fe400007fe406 */
[----:B------:R-:W-:-:S04]  /*261d0*/  LEA R54, P1, R4, UR4, 0x2 ;  /* 0x0000000404367c11 */ /* 0x000fc8000f8210ff */
[----:B------:R-:W-:Y:S01]  /*261e0*/  LEA.HI.X R55, R4, UR5, R7, 0x2, P1 ;  /* 0x0000000504377c11 */ /* 0x000fe200088f1407 */
[----:B------:R-:W-:Y:S01]  /*261f0*/  VIADD R4, R10, 0x8 ;  /* 0x000000080a047836 */ /* 0x000fe20000000000 */
[----:B------:R-:W-:Y:S01]  /*26200*/  IADD3 R25, P1, R20, 0x3000, RZ ;  /* 0x0000300014197810 */ /* 0x000fe20007f3e0ff */
[----:B------:R-:W-:-:S03]  /*26210*/  ULDC.64 UR4, c[0x0][0xaa0] ;  /* 0x0002a80000047ab9 */ /* 0x000fc60000000a00 */
[----:B------:R-:W-:-:S04]  /*26220*/  LOP3.LUT R24, R25, 0x380, RZ, 0xc0, !PT ;  /* 0x0000038019187812 */ /* 0x000fc800078ec0ff */
[----:B------:R-:W-:-:S04]  /*26230*/  SHF.R.U64 R24, R24, 0x3, RZ ;  /* 0x0000000318187819 */ /* 0x000fc800000012ff */
[----:B------:R-:W-:Y:S01]  /*26240*/  LOP3.LUT R24, R24, R25, RZ, 0x3c, !PT ;  /* 0x0000001918187212 */ /* 0x000fe200078e3cff */
[----:B------:R-:W-:Y:S01]  /*26250*/  IMAD.X R25, RZ, RZ, R21, P1 ;  /* 0x000000ffff197224 */ /* 0x000fe200008e0615 */
[----:B------:R-:W-:-:S04]  /*26260*/  IADD3 R49, P1, R20, 0x9000, RZ ;  /* 0x0000900014317810 */ /* 0x000fc80007f3e0ff */
[----:B------:R-:W-:Y:S02]  /*26270*/  LOP3.LUT R48, R49, 0x380, RZ, 0xc0, !PT ;  /* 0x0000038031307812 */ /* 0x000fe400078ec0ff */
[----:B------:R-:W-:Y:S02]  /*26280*/  LOP3.LUT P0, RZ, R11, 0x3, RZ, 0xc0, !PT ;  /* 0x000000030bff7812 */ /* 0x000fe4000780c0ff */
[----:B------:R-:W-:Y:S02]  /*26290*/  SHF.R.U64 R48, R48, 0x3, RZ ;  /* 0x0000000330307819 */ /* 0x000fe400000012ff */
[----:B------:R-:W-:Y:S02]  /*262a0*/  IADD3 R5, P2, R20, 0xf000, RZ ;  /* 0x0000f00014057810 */ /* 0x000fe40007f5e0ff */
[----:B------:R-:W-:Y:S01]  /*262b0*/  LOP3.LUT R48, R48, R49, RZ, 0x3c, !PT ;  /* 0x0000003130307212 */ /* 0x000fe200078e3cff */
[----:B------:R-:W-:Y:S01]  /*262c0*/  IMAD.X R49, RZ, RZ, R21, P1 ;  /* 0x000000ffff317224 */ /* 0x000fe200008e0615 */
[----:B-----5:R-:W-:-:S02]  /*262d0*/  ISETP.GE.OR P1, PT, R10, R77, P0 ;  /* 0x0000004d0a00720c */ /* 0x020fc40000726670 */
[----:B------:R-:W-:Y:S02]  /*262e0*/  ISETP.GE.OR P0, PT, R4, R77, P0 ;  /* 0x0000004d0400720c */ /* 0x000fe40000706670 */
[----:B------:R-:W-:Y:S02]  /*262f0*/  LOP3.LUT R7, R20, 0x380, RZ, 0xc0, !PT ;  /* 0x0000038014077812 */ /* 0x000fe400078ec0ff */
[----:B------:R-:W-:Y:S02]  /*26300*/  LOP3.LUT R4, R5, 0x380, RZ, 0xc0, !PT ;  /* 0x0000038005047812 */ /* 0x000fe400078ec0ff */
[----:B------:R-:W-:Y:S02]  /*26310*/  SHF.R.U64 R7, R7, 0x3, RZ ;  /* 0x0000000307077819 */ /* 0x000fe400000012ff */
[----:B------:R-:W-:Y:S02]  /*26320*/  SHF.R.U64 R4, R4, 0x3, RZ ;  /* 0x0000000304047819 */ /* 0x000fe400000012ff */
[----:B------:R-:W-:Y:S01]  /*26330*/  LOP3.LUT R20, R7, R20, RZ, 0x3c, !PT ;  /* 0x0000001407147212 */ /* 0x000fe200078e3cff */
[----:B------:R-:W-:Y:S01]  /*26340*/  IMAD.X R73, RZ, RZ, R21, P2 ;  /* 0x000000ffff497224 */ /* 0x000fe200010e0615 */
[----:B------:R-:W-:Y:S01]  /*26350*/  LOP3.LUT R72, R4, R5, RZ, 0x3c, !PT ;  /* 0x0000000504487212 */ /* 0x000fe200078e3cff */
[----:B------:R-:W-:Y:S01]  /*26360*/  @!P1 STG.E desc[UR60][R54.64], R0 ;  /* 0x0000000036009986 */ /* 0x000fe2000c10193c */
[----:B------:R-:W-:-:S03]  /*26370*/  IMAD R79, R79, UR4, RZ ;  /* 0x000000044f4f7c24 */ /* 0x000fc6000f8e02ff */
[----:B------:R2:W-:Y:S04]  /*26380*/  @!P0 STG.E desc[UR60][R54.64+0x20], R2 ;  /* 0x0000200236008986 */ /* 0x0005e8000c10193c */
[----:B------:R4:W5:Y:S01]  /*26390*/  LD.E.128 R4, desc[UR60][R20.64] ;  /* 0x0000003c14047980 */ /* 0x000962000c101d00 */
[----:B------:R-:W-:-:S03]  /*263a0*/  IMAD R79, R76, UR5, R79 ;  /* 0x000000054c4f7c24 */ /* 0x000fc6000f8e024f */
[----:B------:R-:W5:Y:S04]  /*263b0*/  LD.E.128 R8, desc[UR60][R8.64] ;  /* 0x0000003c08087980 */ /* 0x000f68000c101d00 */
[----:B------:R-:W5:Y:S01]  /*263c0*/  LD.E.128 R12, desc[UR60][R12.64] ;  /* 0x0000003c0c0c7980 */ /* 0x000f62000c101d00 */
[----:B----4-:R-:W-:Y:S02]  /*263d0*/  SHF.R.S32.HI R21, RZ, 0x1f, R213 ;  /* 0x0000001fff157819 */ /* 0x010fe400000114d5 */
[----:B------:R-:W-:Y:S01]  /*263e0*/  MOV R20, R213 ;  /* 0x000000d500147202 */ /* 0x000fe20000000f00 */
[----:B------:R-:W5:Y:S04]  /*263f0*/  LD.E.128 R24, desc[UR60][R24.64] ;  /* 0x0000003c18187980 */ /* 0x000f68000c101d00 */
[----:B------:R-:W5:Y:S01]  /*26400*/  LD.E.128 R28, desc[UR60][R28.64] ;  /* 0x0000003c1c1c7980 */ /* 0x000f62000c101d00 */
[----:B------:R-:W-:Y:S01]  /*26410*/  IMAD.WIDE.U32 R20, R76, UR4, R20 ;  /* 0x000000044c147c25 */ /* 0x000fe2000f8e0014 */
[----:B------:R-:W-:-:S02]  /*26420*/  ULDC.64 UR4, c[0x0][0xae0] ;  /* 0x0002b80000047ab9 */ /* 0x000fc40000000a00 */
        /* <DEDUP_REMOVED lines=16> */
[----:B--2---:R-:W2:Y:S01]  /*26530*/  FENCE.VIEW.ASYNC.S ;  /* 0x00000000000073c6 */ /* 0x004ea20000000000 */
[----:B------:R-:W-:-:S02]  /*26540*/  IMAD.IADD R21, R21, 0x1, R79 ;  /* 0x0000000115157824 */ /* 0x000fc400078e024f */
[----:B------:R-:W-:Y:S02]  /*26550*/  IMAD R79, R81, -0x80, R77 ;  /* 0xffffff80514f7824 */ /* 0x000fe400078e024d */
[----:B------:R-:W-:-:S03]  /*26560*/  IMAD R3, R3, UR4, RZ ;  /* 0x0000000403037c24 */ /* 0x000fc6000f8e02ff */
[-C--:B------:R-:W-:Y:S01]  /*26570*/  ISETP.GE.AND P3, PT, R18, R79.reuse, PT ;  /* 0x0000004f1200720c */ /* 0x080fe20003f66270 */
[C---:B------:R-:W-:Y:S02]  /*26580*/  IMAD R77, R144.reuse, UR5, R3 ;  /* 0x00000005904d7c24 */ /* 0x040fe4000f8e0203 */
[----:B------:R-:W-:Y:S01]  /*26590*/  IMAD.WIDE.U32 R2, R144, UR4, R20 ;  /* 0x0000000490027c25 */ /* 0x000fe2000f8e0014 */
[----:B------:R-:W-:Y:S01]  /*265a0*/  ULDC.64 UR4, c[0x0][0xae8] ;  /* 0x0002ba0000047ab9 */ /* 0x000fe20000000a00 */
[----:B------:R-:W-:Y:S02]  /*265b0*/  IADD3 R0, R16, 0x38820, RZ ;  /* 0x0003882010007810 */ /* 0x000fe40007ffe0ff */
[----:B------:R-:W-:Y:S02]  /*265c0*/  IMAD R21, R80, UR4, RZ ;  /* 0x0000000450157c24 */ /* 0x000fe4000f8e02ff */
[----:B------:R-:W-:Y:S01]  /*265d0*/  IMAD.IADD R3, R3, 0x1, R77 ;  /* 0x0000000103037824 */ /* 0x000fe200078e024d */
[----:B------:R-:W-:Y:S01]  /*265e0*/  PRMT R0, RZ, 0x654, R0 ;  /* 0x00000654ff007816 */ /* 0x000fe20000000000 */
[----:B------:R-:W-:Y:S01]  /*265f0*/  IMAD R77, R78, UR5, R21 ;  /* 0x000000054e4d7c24 */ /* 0x000fe2000f8e0215 */
[----:B------:R-:W-:-:S02]  /*26600*/  ISETP.GE.AND P0, PT, R218, R79, PT ;  /* 0x0000004fda00720c */ /* 0x000fc40003f06270 */
[-C--:B------:R-:W-:Y:S02]  /*26610*/  ISETP.GE.AND P1, PT, R220, R79.reuse, PT ;  /* 0x0000004fdc00720c */ /* 0x080fe40003f26270 */
[----:B---3--:R-:W-:Y:S01]  /*26620*/  ISETP.GE.AND P2, PT, R82, R79, PT ;  /* 0x0000004f5200720c */ /* 0x008fe20003f46270 */
[----:B------:R-:W-:Y:S01]  /*26630*/  IMAD.WIDE.U32 R78, R78, UR4, R2 ;  /* 0x000000044e4e7c25 */ /* 0x000fe2000f8e0002 */
[----:B--2---:R2:W-:Y:S03]  /*26640*/  SYNCS.ARRIVE.TRANS64.RED.A1T0 RZ, [R0+URZ], RZ ;  /* 0x000000ff00ff79a7 */ /* 0x0045e6000810043f */
[----:B------:R-:W-:Y:S01]  /*26650*/  IMAD.WIDE R20, R81, 0x80, R18 ;  /* 0x0000008051147825 */ /* 0x000fe200078e0212 */
[----:B------:R-:W-:-:S03]  /*26660*/  IADD3 R81, R79, R77, RZ ;  /* 0x0000004d4f517210 */ /* 0x000fc60007ffe0ff */
[----:B------:R-:W-:Y:S01]  /*26670*/  VIADD R82, R213, 0xc0 ;  /* 0x000000c0d5527836 */ /* 0x000fe20000000000 */
[----:B--2---:R-:W-:Y:S06]  /*26680*/  @P3 BRA `(.L_x_2560) ;  /* 0x00000000004c3947 */ /* 0x004fec0003800000 */
[----:B------:R-:W-:Y:S01]  /*26690*/  ULDC.64 UR4, c[0x0][0xad8] ;  /* 0x0002b60000047ab9 */ /* 0x000fe20000000a00 */
[----:B------:R-:W-:Y:S01]  /*266a0*/  IMAD.MOV.U32 R2, RZ, RZ, R78 ;  /* 0x000000ffff027224 */ /* 0x000fe200078e004e */
[----:B------:R-:W-:Y:S01]  /*266b0*/  ULDC.64 UR6, c[0x0][0xa80] ;  /* 0x0002a00000067ab9 */ /* 0x000fe20000000a00 */
[----:B------:R-:W-:Y:S02]  /*266c0*/  IMAD R77, R21, UR4, RZ ;  /* 0x00000004154d7c24 */ /* 0x000fe4000f8e02ff */
[----:B------:R-:W-:Y:S02]  /*266d0*/  IMAD.MOV.U32 R3, RZ, RZ, R81 ;  /* 0x000000ffff037224 */ /* 0x000fe400078e0051 */
[C---:B------:R-:W-:Y:S02]  /*266e0*/  IMAD R77, R20.reuse, UR5, R77 ;  /* 0x00000005144d7c24 */ /* 0x040fe4000f8e024d */
[----:B------:R-:W-:Y:S01]  /*266f0*/  IMAD.WIDE.U32 R2, R20, UR4, R2 ;  /* 0x0000000414027c25 */ /* 0x000fe2000f8e0002 */
[----:B------:R-:W-:-:S02]  /*26700*/  ULDC UR4, c[0x0][0xa8c] ;  /* 0x0002a30000047ab9 */ /* 0x000fc40000000800 */
[----:B------:R-:W-:Y:S02]  /*26710*/  ISETP.GE.AND P3, PT, R213, UR4, PT ;  /* 0x00000004d5007c0c */ /* 0x000fe4000bf66270 */
[----:B------:R-:W-:Y:S02]  /*26720*/  LEA R76, P5, R2, UR6, 0x1 ;  /* 0x00000006024c7c11 */ /* 0x000fe4000f8a08ff */
[----:B------:R-:W-:Y:S02]  /*26730*/  IADD3 R3, R3, R77, RZ ;  /* 0x0000004d03037210 */ /* 0x000fe40007ffe0ff */
[----:B------:R-:W-:Y:S02]  /*26740*/  ISETP.GE.AND P4, PT, R212, UR4, PT ;  /* 0x00000004d4007c0c */ /* 0x000fe4000bf86270 */
[----:B------:R-:W-:Y:S02]  /*26750*/  LEA.HI.X R77, R2, UR7, R3, 0x1, P5 ;  /* 0x00000007024d7c11 */ /* 0x000fe4000a8f0c03 */
[----:B------:R-:W-:-:S02]  /*26760*/  ISETP.GE.AND P5, PT, R83, UR4, PT ;  /* 0x0000000453007c0c */ /* 0x000fc4000bfa6270 */
[----:B------:R-:W-:Y:S01]  /*26770*/  ISETP.GE.AND P6, PT, R82, UR4, PT ;  /* 0x0000000452007c0c */ /* 0x000fe2000bfc6270 */
[----:B-----5:R2:W-:Y:S06]  /*26780*/  @!P3 STG.E.128 desc[UR60][R76.64], R4 ;  /* 0x000000044c00b986 */ /* 0x0205ec000c101d3c */
[----:B------:R2:W-:Y:S04]  /*26790*/  @!P4 STG.E.128 desc[UR60][R76.64+0x80], R28 ;  /* 0x0000801c4c00c986 */ /* 0x0005e8000c101d3c */
[----:B------:R2:W-:Y:S04]  /*267a0*/  @!P5 STG.E.128 desc[UR60][R76.64+0x100], R44 ;  /* 0x0001002c4c00d986 */ /* 0x0005e8000c101d3c */
[----:B------:R2:W-:Y:S02]  /*267b0*/  @!P6 STG.E.128 desc[UR60][R76.64+0x180], R60 ;  /* 0x0001803c4c00e986 */ /* 0x0005e4000c101d3c */
.L_x_2560:
[----:B------:R-:W-:Y:S05]  /*267c0*/  BSYNC B1 ;  /* 0x0000000000017941 */ /* 0x000fea0003800000 */
.L_x_2559:
[----:B------:R-:W-:Y:S04]  /*267d0*/  BSSY B1, `(.L_x_2561) ;  /* 0x0000017000017945 */ /* 0x000fe80003800000 */
[----:B------:R-:W-:Y:S05]  /*267e0*/  @P0 BRA `(.L_x_2562) ;  /* 0x0000000000540947 */ /* 0x000fea0003800000 */
[----:B--2--5:R-:W-:Y:S01]  /*267f0*/  IADD3 R5, P0, R20, 0x20, RZ ;  /* 0x0000002014057810 */ /* 0x024fe20007f1e0ff */
[----:B------:R-:W-:Y:S01]  /*26800*/  ULDC.64 UR6, c[0x0][0xad8] ;  /* 0x0002b60000067ab9 */ /* 0x000fe20000000a00 */
[----:B------:R-:W-:Y:S01]  /*26810*/  MOV R3, R81 ;  /* 0x0000005100037202 */ /* 0x000fe20000000f00 */
[----:B------:R-:W-:Y:S01]  /*26820*/  IMAD.MOV.U32 R2, RZ, RZ, R78 ;  /* 0x000000ffff027224 */ /* 0x000fe200078e004e */
[----:B------:R-:W-:Y:S01]  /*26830*/  ULDC UR4, c[0x0][0xa8c] ;  /* 0x0002a30000047ab9 */ /* 0x000fe20000000800 */
[----:B------:R-:W-:Y:S01]  /*26840*/  IMAD.X R0, RZ, RZ, R21, P0 ;  /* 0x000000ffff007224 */ /* 0x000fe200000e0615 */
[----:B------:R-:W-:Y:S01]  /*26850*/  ISETP.GE.AND P3, PT, R213, UR4, PT ;  /* 0x00000004d5007c0c */ /* 0x000fe2000bf66270 */
[----:B------:R-:W-:Y:S01]  /*26860*/  IMAD.WIDE.U32 R2, R5, UR6, R2 ;  /* 0x0000000605027c25 */ /* 0x000fe2000f8e0002 */
[----:B------:R-:W-:Y:S02]  /*26870*/  ISETP.GE.AND P4, PT, R212, UR4, PT ;  /* 0x00000004d4007c0c */ /* 0x000fe4000bf86270 */
        /* <DEDUP_REMOVED lines=12> */
.L_x_2562:
[----:B------:R-:W-:Y:S05]  /*26940*/  BSYNC B1 ;  /* 0x0000000000017941 */ /* 0x000fea0003800000 */
.L_x_2561:
[----:B------:R-:W-:Y:S04]  /*26950*/  BSSY B1, `(.L_x_2563) ;  /* 0x0000017000017945 */ /* 0x000fe80003800000 */
[----:B------:R-:W-:Y:S05]  /*26960*/  @P1 BRA `(.L_x_2564) ;  /* 0x0000000000541947 */ /* 0x000fea0003800000 */
[----:B--23-5:R-:W-:Y:S01]  /*26970*/  IADD3 R5, P0, R20, 0x40, RZ ;  /* 0x0000004014057810 */ /* 0x02cfe20007f1e0ff */
        /* <DEDUP_REMOVED lines=20> */
.L_x_2564:
[----:B------:R-:W-:Y:S05]  /*26ac0*/  BSYNC B1 ;  /* 0x0000000000017941 */ /* 0x000fea0003800000 */
.L_x_2563:
[----:B------:R-:W-:Y:S05]  /*26ad0*/  @P2 BRA `(.L_x_2565) ;  /* 0x0000000c00242947 */ /* 0x000fea0003800000 */
[----:B--2345:R-:W-:Y:S01]  /*26ae0*/  IADD3 R5, P0, R20, 0x60, RZ ;  /* 0x0000006014057810 */ /* 0x03cfe20007f1e0ff */
[----:B------:R-:W-:Y:S01]  /*26af0*/  ULDC.64 UR6, c[0x0][0xad8] ;  /* 0x0002b60000067ab9 */ /* 0x000fe20000000a00 */
[----:B------:R-:W-:Y:S01]  /*26b00*/  IMAD.MOV.U32 R2, RZ, RZ, R78 ;  /* 0x000000ffff027224 */ /* 0x000fe200078e004e */
[----:B------:R-:W-:Y:S01]  /*26b10*/  ULDC UR4, c[0x0][0xa8c] ;  /* 0x0002a30000047ab9 */ /* 0x000fe20000000800 */
[----:B------:R-:W-:Y:S01]  /*26b20*/  IADD3.X R20, RZ, R21, RZ, P0, !PT ;  /* 0x00000015ff147210 */ /* 0x000fe200007fe4ff */
[----:B------:R-:W-:Y:S01]  /*26b30*/  IMAD.MOV.U32 R3, RZ, RZ, R81 ;  /* 0x000000ffff037224 */ /* 0x000fe200078e0051 */
[----:B------:R-:W-:Y:S02]  /*26b40*/  ISETP.GE.AND P1, PT, R213, UR4, PT ;  /* 0x00000004d5007c0c */ /* 0x000fe4000bf26270 */
[----:B------:R-:W-:Y:S01]  /*26b50*/  ISETP.GE.AND P2, PT, R212, UR4, PT ;  /* 0x00000004d4007c0c */ /* 0x000fe2000bf46270 */
[----:B------:R-:W-:Y:S01]  /*26b60*/  IMAD R20, R20, UR6, RZ ;  /* 0x0000000614147c24 */ /* 0x000fe2000f8e02ff */
[----:B------:R-:W-:Y:S01]  /*26b70*/  ISETP.GE.AND P3, PT, R83, UR4, PT ;  /* 0x0000000453007c0c */ /* 0x000fe2000bf66270 */
[----:B------:R-:W-:-:S04]  /*26b80*/  IMAD.WIDE.U32 R2, R5, UR6, R2 ;  /* 0x0000000605027c25 */ /* 0x000fc8000f8e0002 */
        /* <DEDUP_REMOVED lines=10> */
[----:B------:R3:W-:Y:S01]  /*26c30*/  STG.E.128 desc[UR60][R4.64+0x180], R72 ;  /* 0x0001804804007986 */ /* 0x0007e2000c101d3c */
[----:B------:R-:W-:Y:S05]  /*26c40*/  BRA `(.L_x_2565) ;  /* 0x0000000800c87947 */ /* 0x000fea0003800000 */
.L_x_2557:
[----:B------:R-:W2:Y:S01]  /*26c50*/  LDL R13, [R1+0x78] ;  /* 0x00007800010d7983 */ /* 0x000ea20000100800 */
[----:B------:R-:W-:Y:S01]  /*26c60*/  ULDC.64 UR4, c[0x0][0xbd8] ;  /* 0x0002f60000047ab9 */ /* 0x000fe20000000a00 */
[----:B------:R-:W-:Y:S01]  /*26c70*/  IMAD.MOV.U32 R7, RZ, RZ, RZ ;  /* 0x000000ffff077224 */ /* 0x000fe200078e00ff */
[----:B------:R-:W-:-:S04]  /*26c80*/  ISETP.NE.U32.AND P0, PT, RZ, UR4, PT ;  /* 0x00000004ff007c0c */ /* 0x000fc8000bf05070 */
[----:B------:R-:W-:Y:S01]  /*26c90*/  ISETP.NE.AND.EX P0, PT, RZ, UR5, PT, P0 ;  /* 0x00000005ff007c0c */ /* 0x000fe2000bf05300 */
        /* <DEDUP_REMOVED lines=11> */
[----:B------:R-:W-:Y:S02]  /*26d50*/  @P1 IADD3.X R5, R0, UR5, RZ, P2, !PT ;  /* 0x0000000500051c10 */ /* 0x000fe400097fe4ff */
[----:B------:R-:W-:-:S06]  /*26d60*/  MOV R0, UR4 ;  /* 0x0000000400007c02 */ /* 0x000fcc0008000f00 */
[----:B------:R2:W5:Y:S01]  /*26d70*/  @P1 LDG.E R0, desc[UR60][R4.64] ;  /* 0x0000003c04001981 */ /* 0x000562000c1e1900 */
[----:B------:R-:W3:Y:S02]  /*26d80*/  S2R R8, SR_TID.X ;  /* 0x0000000000087919 */ /* 0x000ee40000002100 */
[----:B---3--:R-:W-:-:S05]  /*26d90*/  VIADD R6, R8, 0xffffff80 ;  /* 0xffffff8008067836 */ /* 0x008fca0000000000 */
[----:B------:R-:W-:Y:S01]  /*26da0*/  ISETP.GT.AND P2, PT, R6, 0x7f, PT ;  /* 0x0000007f0600780c */ /* 0x000fe20003f44270 */
[----:B--2---:R-:W-:-:S12]  /*26db0*/  @P1 BRA `(.L_x_2566) ;  /* 0x0000000000101947 */ /* 0x004fd80003800000 */
[----:B------:R-:W-:Y:S05]  /*26dc0*/  @!P0 BRA `(.L_x_2566) ;  /* 0x00000000000c8947 */ /* 0x000fea0003800000 */
[----:B------:R-:W2:Y:S04]  /*26dd0*/  LDG.E R5, desc[UR60][R2.64] ;  /* 0x0000003c02057981 */ /* 0x000ea8000c1e1900 */
[----:B-----5:R-:W2:Y:S02]  /*26de0*/  LDG.E R0, desc[UR60][R2.64+0x4] ;  /* 0x0000043c02007981 */ /* 0x020ea4000c1e1900 */
[----:B--2---:R-:W-:-:S07]  /*26df0*/  IMAD.IADD R0, R0, 0x1, -R5 ;  /* 0x0000000100007824 */ /* 0x004fce00078e0a05 */
.L_x_2566:
[----:B------:R-:W2:Y:S04]  /*26e00*/  LDL R11, [R1+0x7c] ;  /* 0x00007c00010b7983 */ /* 0x000ea80000100800 */
[----:B------:R3:W5:Y:S01]  /*26e10*/  LDL R14, [R1+0x88] ;  /* 0x00008800010e7983 */ /* 0x0007620000100800 */
[----:B------:R-:W-:Y:S01]  /*26e20*/  BSSY B1, `(.L_x_2567) ;  /* 0x000001c000017945 */ /* 0x000fe20003800000 */
[----:B------:R-:W-:Y:S02]  /*26e30*/  SHF.R.S32.HI R12, RZ, 0x1f, R213 ;  /* 0x0000001fff0c7819 */ /* 0x000fe400000114d5 */
[----:B------:R-:W-:Y:S02]  /*26e40*/  SEL R13, R13, RZ, !P0 ;  /* 0x000000ff0d0d7207 */ /* 0x000fe40004000000 */
[----:B------:R-:W-:-:S02]  /*26e50*/  SEL R10, R10, RZ, !P0 ;  /* 0x000000ff0a0a7207 */ /* 0x000fc40004000000 */
[----:B-----5:R-:W-:Y:S02]  /*26e60*/  SHF.R.S32.HI R6, RZ, 0x1f, R7 ;  /* 0x0000001fff067819 */ /* 0x020fe40000011407 */
[----:B--2---:R-:W-:Y:S01]  /*26e70*/  SHF.R.S32.HI R9, RZ, 0x1f, R11 ;  /* 0x0000001fff097819 */ /* 0x004fe2000001140b */
[----:B---3--:R-:W-:Y:S06]  /*26e80*/  @P2 BRA `(.L_x_2568) ;  /* 0x0000000000542947 */ /* 0x008fec0003800000 */
[----:B------:R-:W-:-:S05]  /*26e90*/  LEA R2, R14, R8, 0x7 ;  /* 0x000000080e027211 */ /* 0x000fca00078e38ff */
[----:B------:R-:W-:-:S05]  /*26ea0*/  VIADD R3, R2, 0xffffff80 ;  /* 0xffffff8002037836 */ /* 0x000fca0000000000 */
[----:B------:R-:W-:-:S13]  /*26eb0*/  ISETP.GE.AND P0, PT, R3, R0, PT ;  /* 0x000000000300720c */ /* 0x000fda0003f06270 */
[----:B------:R-:W-:Y:S05]  /*26ec0*/  @P0 BRA `(.L_x_2568) ;  /* 0x0000000000440947 */ /* 0x000fea0003800000 */
[----:B------:R-:W-:Y:S01]  /*26ed0*/  IADD3 R2, P0, R3, R7, RZ ;  /* 0x0000000703027210 */ /* 0x000fe20007f1e0ff */
[----:B------:R-:W-:Y:S02]  /*26ee0*/  ULDC.64 UR4, c[0x0][0xb70] ;  /* 0x0002dc0000047ab9 */ /* 0x000fe40000000a00 */
[----:B------:R-:W-:Y:S01]  /*26ef0*/  IMAD R4, R9, UR4, RZ ;  /* 0x0000000409047c24 */ /* 0x000fe2000f8e02ff */
[----:B------:R-:W-:-:S03]  /*26f00*/  LEA.HI.X.SX32 R3, R3, R6, 0x1, P0 ;  /* 0x0000000603037211 */ /* 0x000fc600000f0eff */
[C---:B------:R-:W-:Y:S02]  /*26f10*/  IMAD R5, R11.reuse, UR5, R4 ;  /* 0x000000050b057c24 */ /* 0x040fe4000f8e0204 */
[----:B------:R-:W-:Y:S01]  /*26f20*/  IMAD.WIDE.U32 R2, R11, UR4, R2 ;  /* 0x000000040b027c25 */ /* 0x000fe2000f8e0002 */
[----:B------:R-:W-:-:S03]  /*26f30*/  ULDC.64 UR4, c[0x0][0xb78] ;  /* 0x0002de0000047ab9 */ /* 0x000fc60000000a00 */
[----:B------:R-:W-:Y:S02]  /*26f40*/  IMAD R4, R10, UR4, RZ ;  /* 0x000000040a047c24 */ /* 0x000fe4000f8e02ff */
[----:B------:R-:W-:Y:S02]  /*26f50*/  IMAD.IADD R3, R3, 0x1, R5 ;  /* 0x0000000103037824 */ /* 0x000fe400078e0205 */
[C---:B------:R-:W-:Y:S02]  /*26f60*/  IMAD R5, R13.reuse, UR5, R4 ;  /* 0x000000050d057c24 */ /* 0x040fe4000f8e0204 */
[----:B------:R-:W-:Y:S01]  /*26f70*/  IMAD.WIDE.U32 R2, R13, UR4, R2 ;  /* 0x000000040d027c25 */ /* 0x000fe2000f8e0002 */
[----:B------:R-:W-:-:S04]  /*26f80*/  ULDC.64 UR4, c[0x0][0xb40] ;  /* 0x0002d00000047ab9 */ /* 0x000fc80000000a00 */
[----:B------:R-:W-:Y:S02]  /*26f90*/  IADD3 R3, R3, R5, RZ ;  /* 0x0000000503037210 */ /* 0x000fe40007ffe0ff */
[----:B------:R-:W-:-:S04]  /*26fa0*/  LEA R4, P0, R2, UR4, 0x2 ;  /* 0x0000000402047c11 */ /* 0x000fc8000f8010ff */
[----:B------:R-:W-:Y:S01]  /*26fb0*/  LEA.HI.X R5, R2, UR5, R3, 0x2, P0 ;  /* 0x0000000502057c11 */ /* 0x000fe200080f1403 */
[----:B------:R-:W-:-:S05]  /*26fc0*/  IMAD.MOV.U32 R3, RZ, RZ, -0x800000 ;  /* 0xff800000ff037424 */ /* 0x000fca00078e00ff */
[----:B------:R2:W-:Y:S03]  /*26fd0*/  STG.E desc[UR60][R4.64], R3 ;  /* 0x0000000304007986 */ /* 0x0005e6000c10193c */
.L_x_2568:
[----:B------:R-:W-:Y:S05]  /*26fe0*/  BSYNC B1 ;  /* 0x0000000000017941 */ /* 0x000fea0003800000 */
.L_x_2567:
[----:B------:R-:W-:Y:S01]  /*26ff0*/  ULDC.64 UR4, c[0x0][0xaa0] ;  /* 0x0002a80000047ab9 */ /* 0x000fe20000000a00 */
[----:B--2---:R-:W-:Y:S01]  /*27000*/  MOV R3, R12 ;  /* 0x0000000c00037202 */ /* 0x004fe20000000f00 */
[----:B------:R-:W-:Y:S01]  /*27010*/  IMAD.MOV.U32 R2, RZ, RZ, R213 ;  /* 0x000000ffff027224 */ /* 0x000fe200078e00d5 */
[----:B------:R-:W-:Y:S01]  /*27020*/  BSSY B1, `(.L_x_2569) ;  /* 0x000002c000017945 */ /* 0x000fe20003800000 */
[----:B------:R-:W-:Y:S01]  /*27030*/  IMAD R4, R6, UR4, RZ ;  /* 0x0000000406047c24 */ /* 0x000fe2000f8e02ff */
[----:B------:R-:W-:Y:S01]  /*27040*/  IADD3 R15, R213, 0x80, RZ ;  /* 0x00000080d50f7810 */ /* 0x000fe20007ffe0ff */
[----:B------:R-:W-:-:S04]  /*27050*/  IMAD.WIDE.U32 R2, R7, UR4, R2 ;  /* 0x0000000407027c25 */ /* 0x000fc8000f8e0002 */
[----:B------:R-:W-:Y:S01]  /*27060*/  IMAD R7, R7, UR5, R4 ;  /* 0x0000000507077c24 */ /* 0x000fe2000f8e0204 */
[----:B------:R-:W-:Y:S02]  /*27070*/  ULDC.64 UR4, c[0x0][0xae0] ;  /* 0x0002b80000047ab9 */ /* 0x000fe40000000a00 */
[----:B------:R-:W-:Y:S02]  /*27080*/  IMAD R4, R9, UR4, RZ ;  /* 0x0000000409047c24 */ /* 0x000fe4000f8e02ff */
[----:B------:R-:W-:Y:S02]  /*27090*/  IMAD.IADD R3, R3, 0x1, R7 ;  /* 0x0000000103037824 */ /* 0x000fe400078e0207 */
[C---:B------:R-:W-:Y:S02]  /*270a0*/  IMAD R5, R11.reuse, UR5, R4 ;  /* 0x000000050b057c24 */ /* 0x040fe4000f8e0204 */
[----:B------:R-:W-:Y:S01]  /*270b0*/  IMAD.WIDE.U32 R2, R11, UR4, R2 ;  /* 0x000000040b027c25 */ /* 0x000fe2000f8e0002 */
[----:B------:R-:W-:-:S03]  /*270c0*/  ULDC.64 UR4, c[0x0][0xae8] ;  /* 0x0002ba0000047ab9 */ /* 0x000fc60000000a00 */
[----:B------:R-:W-:Y:S02]  /*270d0*/  IMAD R11, R14, -0x80, R0 ;  /* 0xffffff800e0b7824 */ /* 0x000fe400078e0200 */
[----:B------:R-:W-:Y:S02]  /*270e0*/  IMAD.IADD R3, R3, 0x1, R5 ;  /* 0x0000000103037824 */ /* 0x000fe400078e0205 */
[----:B------:R-:W-:Y:S01]  /*270f0*/  IMAD R0, R10, UR4, RZ ;  /* 0x000000040a007c24 */ /* 0x000fe2000f8e02ff */
[-C--:B------:R-:W-:Y:S01]  /*27100*/  ISETP.GE.AND P2, PT, R18, R11.reuse, PT ;  /* 0x0000000b1200720c */ /* 0x080fe20003f46270 */
[C---:B------:R-:W-:Y:S01]  /*27110*/  IMAD.WIDE.U32 R4, R13.reuse, UR4, R2 ;  /* 0x000000040d047c25 */ /* 0x040fe2000f8e0002 */
[----:B------:R-:W-:Y:S02]  /*27120*/  MOV R2, R18 ;  /* 0x0000001200027202 */ /* 0x000fe40000000f00 */
[-C--:B------:R-:W-:Y:S01]  /*27130*/  ISETP.GE.AND P1, PT, R218, R11.reuse, PT ;  /* 0x0000000bda00720c */ /* 0x080fe20003f26270 */
[----:B------:R-:W-:Y:S01]  /*27140*/  IMAD.MOV.U32 R3, RZ, RZ, R19 ;  /* 0x000000ffff037224 */ /* 0x000fe200078e0013 */
[----:B------:R-:W-:Y:S01]  /*27150*/  ISETP.GE.AND P0, PT, R220, R11, PT ;  /* 0x0000000bdc00720c */ /* 0x000fe20003f06270 */
[----:B------:R-:W-:-:S02]  /*27160*/  IMAD R9, R13, UR5, R0 ;  /* 0x000000050d097c24 */ /* 0x000fc4000f8e0200 */
[----:B------:R-:W-:-:S04]  /*27170*/  IMAD.WIDE R6, R14, 0x80, R2 ;  /* 0x000000800e067825 */ /* 0x000fc800078e0202 */
[----:B------:R-:W-:Y:S02]  /*27180*/  VIADD R14, R213, 0xc0 ;  /* 0x000000c0d50e7836 */ /* 0x000fe40000000000 */
[----:B------:R-:W-:Y:S01]  /*27190*/  IMAD.IADD R13, R5, 0x1, R9 ;  /* 0x00000001050d7824 */ /* 0x000fe200078e0209 */
[----:B------:R-:W-:Y:S06]  /*271a0*/  @P2 BRA `(.L_x_2570) ;  /* 0x00000000004c2947 */ /* 0x000fec0003800000 */
[----:B------:R-:W-:Y:S01]  /*271b0*/  ULDC.64 UR6, c[0x0][0xad8] ;  /* 0x0002b60000067ab9 */ /* 0x000fe20000000a00 */
[----:B------:R-:W-:Y:S01]  /*271c0*/  MOV R3, R13 ;  /* 0x0000000d00037202 */ /* 0x000fe20000000f00 */
[----:B------:R-:W-:Y:S01]  /*271d0*/  IMAD R9, R7, UR6, RZ ;  /* 0x0000000607097c24 */ /* 0x000fe2000f8e02ff */
[----:B------:R-:W-:Y:S01]  /*271e0*/  ULDC UR4, c[0x0][0xa8c] ;  /* 0x0002a30000047ab9 */ /* 0x000fe20000000800 */
[----:B------:R-:W-:Y:S01]  /*271f0*/  IMAD.MOV.U32 R2, RZ, RZ, R4 ;  /* 0x000000ffff027224 */ /* 0x000fe200078e0004 */
[----:B------:R-:W-:Y:S01]  /*27200*/  ISETP.GE.AND P3, PT, R213, UR4, PT ;  /* 0x00000004d5007c0c */ /* 0x000fe2000bf66270 */
[----:B------:R-:W-:Y:S01]  /*27210*/  IMAD R9, R6, UR7, R9 ;  /* 0x0000000706097c24 */ /* 0x000fe2000f8e0209 */
[----:B------:R-:W-:Y:S01]  /*27220*/  ISETP.GE.AND P4, PT, R212, UR4, PT ;  /* 0x00000004d4007c0c */ /* 0x000fe2000bf86270 */
[----:B------:R-:W-:Y:S01]  /*27230*/  IMAD.WIDE.U32 R2, R6, UR6, R2 ;  /* 0x0000000606027c25 */ /* 0x000fe2000f8e0002 */
[----:B------:R-:W-:Y:S01]  /*27240*/  ISETP.GE.AND P5, PT, R15, UR4, PT ;  /* 0x000000040f007c0c */ /* 0x000fe2000bfa6270 */
[----:B------:R-:W-:Y:S01]  /*27250*/  ULDC.64 UR6, c[0x0][0xa80] ;  /* 0x0002a00000067ab9 */ /* 0x000fe20000000a00 */
[----:B------:R-:W-:Y:S01]  /*27260*/  ISETP.GE.AND P6, PT, R14, UR4, PT ;  /* 0x000000040e007c0c */ /* 0x000fe2000bfc6270 */
[----:B------:R-:W-:Y:S01]  /*27270*/  IMAD.IADD R3, R3, 0x1, R9 ;  /* 0x0000000103037824 */ /* 0x000fe200078e0209 */
[----:B------:R-:W-:-:S04]  /*27280*/  LEA R8, P2, R2, UR6, 0x1 ;  /* 0x0000000602087c11 */ /* 0x000fc8000f8408ff */
[----:B------:R-:W-:-:S05]  /*27290*/  LEA.HI.X R9, R2, UR7, R3, 0x1, P2 ;  /* 0x0000000702097c11 */ /* 0x000fca00090f0c03 */
[----:B------:R2:W-:Y:S04]  /*272a0*/  @!P3 STG.E.128 desc[UR60][R8.64], RZ ;  /* 0x000000ff0800b986 */ /* 0x0005e8000c101d3c */
[----:B------:R2:W-:Y:S04]  /*272b0*/  @!P4 STG.E.128 desc[UR60][R8.64+0x80], RZ ;  /* 0x000080ff0800c986 */ /* 0x0005e8000c101d3c */
[----:B------:R2:W-:Y:S04]  /*272c0*/  @!P5 STG.E.128 desc[UR60][R8.64+0x100], RZ ;  /* 0x000100ff0800d986 */ /* 0x0005e8000c101d3c */
[----:B------:R2:W-:Y:S02]  /*272d0*/  @!P6 STG.E.128 desc[UR60][R8.64+0x180], RZ ;  /* 0x000180ff0800e986 */ /* 0x0005e4000c101d3c */
.L_x_2570:
[----:B------:R-:W-:Y:S05]  /*272e0*/  BSYNC B1 ;  /* 0x0000000000017941 */ /* 0x000fea0003800000 */
.L_x_2569:
        /* <DEDUP_REMOVED lines=25> */
.L_x_2572:
[----:B------:R-:W-:Y:S05]  /*27480*/  BSYNC B1 ;  /* 0x0000000000017941 */ /* 0x000fea0003800000 */
.L_x_2571:
[----:B------:R-:W-:Y:S04]  /*27490*/  BSSY B1, `(.L_x_2573) ;  /* 0x0000017000017945 */ /* 0x000fe80003800000 */
[----:B------:R-:W-:Y:S05]  /*274a0*/  @P0 BRA `(.L_x_2574) ;  /* 0x0000000000540947 */ /* 0x000fea0003800000 */
[----:B--23--:R-:W-:Y:S01]  /*274b0*/  IADD3 R9, P0, R6, 0x40, RZ ;  /* 0x0000004006097810 */ /* 0x00cfe20007f1e0ff */
        /* <DEDUP_REMOVED lines=20> */
.L_x_2574:
[----:B------:R-:W-:Y:S05]  /*27600*/  BSYNC B1 ;  /* 0x0000000000017941 */ /* 0x000fea0003800000 */
.L_x_2573:
[----:B------:R-:W-:Y:S05]  /*27610*/  @P2 BRA `(.L_x_2565) ;  /* 0x0000000000542947 */ /* 0x000fea0003800000 */
        /* <DEDUP_REMOVED lines=21> */
.L_x_2565:
[----:B------:R-:W-:Y:S05]  /*27770*/  BSYNC B0 ;  /* 0x0000000000007941 */ /* 0x000fea0003800000 */
.L_x_2556:
[----:B------:R-:W-:Y:S02]  /*27780*/  ULDC UR4, c[0x0][0xc14] ;  /* 0x0003050000047ab9 */ /* 0x000fe40000000800 */
[----:B-1----:R-:W-:-:S13]  /*27790*/  ISETP.GE.AND P0, PT, R227, UR4, PT ;  /* 0x00000004e3007c0c */ /* 0x002fda000bf06270 */
[----:B------:R-:W-:Y:S05]  /*277a0*/  @!P0 BRA `(.L_x_2575) ;  /* 0xfffffd98009c8947 */ /* 0x000fea000383ffff */
[----:B------:R-:W-:Y:S05]  /*277b0*/  BRA `(.L_x_2295) ;  /* 0x0000006800387947 */ /* 0x000fea0003800000 */
.L_x_2293:
        /* <DEDUP_REMOVED lines=10> */
[----:B------:R-:W1:Y:S01]  /*27860*/  S2UR UR6, SR_CTAID.X ;  /* 0x00000000000679c3 */ /* 0x000e620000002500 */
        /* <DEDUP_REMOVED lines=16> */
[----:B------:R-:W-:Y:S01]  /*27970*/  IMAD.MOV.U32 R19, RZ, RZ, RZ ;  /* 0x000000ffff137224 */ /* 0x000fe200078e00ff */
[----:B--2---:R-:W0:Y:S02]  /*27980*/  SHFL.UP PT, R0, R17, 0x1, RZ ;  /* 0x0420000011007989 */ /* 0x004e2400000e00ff */
[----:B0-----:R-:W-:-:S05]  /*27990*/  SEL R0, R0, RZ, P1 ;  /* 0x000000ff00007207 */ /* 0x001fca0000800000 */
[----:B------:R-:W-:-:S05]  /*279a0*/  IMAD.IADD R0, R17, 0x1, R0 ;  /* 0x0000000111007824 */ /* 0x000fca00078e0200 */
[----:B------:R-:W0:Y:S02]  /*279b0*/  SHFL.UP PT, R4, R0, 0x2, RZ ;  /* 0x0440000000047989 */ /* 0x000e2400000e00ff */
[----:B0-----:R-:W-:-:S04]  /*279c0*/  SEL R5, R4, RZ, P0 ;  /* 0x000000ff04057207 */ /* 0x001fc80000000000 */
[----:B------:R-:W-:-:S05]  /*279d0*/  IADD3 R5, R0, R5, RZ ;  /* 0x0000000500057210 */ /* 0x000fca0007ffe0ff */
[----:B------:R-:W0:Y:S01]  /*279e0*/  SHFL.UP PT, R4, R5, 0x4, RZ ;  /* 0x0480000005047989 */ /* 0x000e2200000e00ff */
[----:B------:R-:W-:-:S04]  /*279f0*/  ISETP.GE.U32.AND P0, PT, R7, 0x4, PT ;  /* 0x000000040700780c */ /* 0x000fc80003f06070 */
[----:B0-----:R-:W-:-:S05]  /*27a00*/  SEL R4, R4, RZ, P0 ;  /* 0x000000ff04047207 */ /* 0x001fca0000000000 */
[----:B------:R-:W-:-:S05]  /*27a10*/  IMAD.IADD R4, R5, 0x1, R4 ;  /* 0x0000000105047824 */ /* 0x000fca00078e0204 */
[----:B------:R-:W0:Y:S01]  /*27a20*/  SHFL.UP PT, R2, R4, 0x8, RZ ;  /* 0x0500000004027989 */ /* 0x000e2200000e00ff */
[----:B------:R-:W-:Y:S02]  /*27a30*/  @P0 LOP3.LUT R6, R6, 0x10, RZ, 0xfc, !PT ;  /* 0x0000001006060812 */ /* 0x000fe400078efcff */
[----:B------:R-:W-:-:S04]  /*27a40*/  ISETP.GE.U32.AND P0, PT, R7, 0x8, PT ;  /* 0x000000080700780c */ /* 0x000fc80003f06070 */
[----:B0-----:R-:W-:-:S05]  /*27a50*/  SEL R3, R2, RZ, P0 ;  /* 0x000000ff02037207 */ /* 0x001fca0000000000 */
[----:B------:R-:W-:-:S05]  /*27a60*/  IMAD.IADD R3, R4, 0x1, R3 ;  /* 0x0000000104037824 */ /* 0x000fca00078e0203 */
[----:B------:R-:W0:Y:S01]  /*27a70*/  SHFL.UP PT, R0, R3, 0x10, RZ ;  /* 0x0600000003007989 */ /* 0x000e2200000e00ff */
[----:B------:R-:W-:-:S04]  /*27a80*/  LOP3.LUT R6, R6, 0xfffffff7, RZ, 0xc0, !PT ;  /* 0xfffffff706067812 */ /* 0x000fc800078ec0ff */
[----:B------:R-:W-:Y:S02]  /*27a90*/  @P0 LOP3.LUT R6, R6, 0x8, RZ, 0xfc, !PT ;  /* 0x0000000806060812 */ /* 0x000fe400078efcff */
[----:B------:R-:W-:-:S04]  /*27aa0*/  ISETP.GE.U32.AND P0, PT, R7, 0x10, PT ;  /* 0x000000100700780c */ /* 0x000fc80003f06070 */
[----:B0-----:R-:W-:-:S04]  /*27ab0*/  SEL R0, R0, RZ, P0 ;  /* 0x000000ff00007207 */ /* 0x001fc80000000000 */
[----:B------:R-:W-:-:S05]  /*27ac0*/  IADD3 R0, R3, R0, RZ ;  /* 0x0000000003007210 */ /* 0x000fca0007ffe0ff */
[----:B------:R-:W0:Y:S01]  /*27ad0*/  SHFL.IDX PT, R2, R0, 0x1f, 0x1f ;  /* 0x03e01f0000027f89 */ /* 0x000e2200000e0000 */
[----:B------:R-:W-:-:S04]  /*27ae0*/  LOP3.LUT R6, R6, 0xfffffffb, RZ, 0xc0, !PT ;  /* 0xfffffffb06067812 */ /* 0x000fc800078ec0ff */
[----:B------:R-:W-:-:S05]  /*27af0*/  @P0 LOP3.LUT R6, R6, 0x4, RZ, 0xfc, !PT ;  /* 0x0000000406060812 */ /* 0x000fca00078efcff */
[----:B------:R2:W-:Y:S01]  /*27b00*/  STL [R1+0x14], R6 ;  /* 0x0000140601007387 */ /* 0x0005e20000100800 */
[----:B0-----:R-:W-:-:S05]  /*27b10*/  IMAD R4, R2, UR4, RZ ;  /* 0x0000000402047c24 */ /* 0x001fca000f8e02ff */
[----:B-1----:R-:W-:Y:S01]  /*27b20*/  ISETP.GT.AND P0, PT, R4, UR6, PT ;  /* 0x0000000604007c0c */ /* 0x002fe2000bf04270 */
[----:B------:R-:W-:-:S12]  /*27b30*/  IMAD.MOV.U32 R5, RZ, RZ, R4 ;  /* 0x000000ffff057224 */ /* 0x000fd800078e0004 */
[----:B--2---:R-:W-:Y:S05]  /*27b40*/  @P0 BRA `(.L_x_2576) ;  /* 0x0000000000bc0947 */ /* 0x004fea0003800000 */
[----:B------:R-:W-:Y:S01]  /*27b50*/  MOV R4, R5 ;  /* 0x0000000500047202 */ /* 0x000fe20000000f00 */
[----:B------:R-:W-:Y:S01]  /*27b60*/  IMAD.MOV.U32 R19, RZ, RZ, RZ ;  /* 0x000000ffff137224 */ /* 0x000fe200078e00ff */
[----:B------:R-:W-:Y:S01]  /*27b70*/  ULDC UR5, c[0x0][0xc14] ;  /* 0x0003050000057ab9 */ /* 0x000fe20000000800 */
[----:B------:R-:W-:Y:S01]  /*27b80*/  ULDC UR7, c[0x0][0xc14] ;  /* 0x0003050000077ab9 */ /* 0x000fe20000000800 */
[----:B------:R-:W-:-:S05]  /*27b90*/  ULDC UR4, c[0x0][0xc10] ;  /* 0x0003040000047ab9 */ /* 0x000fca0000000800 */
.L_x_2580:
[----:B------:R-:W-:Y:S01]  /*27ba0*/  VIADD R0, R19, 0x1f ;  /* 0x0000001f13007836 */ /* 0x000fe20000000000 */
[----:B------:R-:W-:-:S04]  /*27bb0*/  MOV R19, UR7 ;  /* 0x0000000700137c02 */ /* 0x000fc80008000f00 */
[----:B------:R-:W-:-:S13]  /*27bc0*/  ISETP.GE.AND P0, PT, R0, UR5, PT ;  /* 0x0000000500007c0c */ /* 0x000fda000bf06270 */
[----:B------:R-:W-:Y:S05]  /*27bd0*/  @P0 BRA `(.L_x_2577) ;  /* 0x0000000400c80947 */ /* 0x000fea0003800000 */
[----:B------:R-:W0:Y:S01]  /*27be0*/  S2R R2, SR_TID.X ;  /* 0x0000000000027919 */ /* 0x000e220000002100 */
[----:B------:R-:W-:Y:S01]  /*27bf0*/  IMAD.MOV.U32 R19, RZ, RZ, R0 ;  /* 0x000000ffff137224 */ /* 0x000fe200078e0000 */
[----:B------:R-:W-:Y:S01]  /*27c00*/  BSSY B0, `(.L_x_2578) ;  /* 0x000000a000007945 */ /* 0x000fe20003800000 */
[----:B------:R-:W-:Y:S02]  /*27c10*/  MOV R17, RZ ;  /* 0x000000ff00117202 */ /* 0x000fe40000000f00 */
[----:B0-----:R-:W-:-:S04]  /*27c20*/  LOP3.LUT R6, R2, 0x1f, RZ, 0xc0, !PT ;  /* 0x0000001f02067812 */ /* 0x001fc800078ec0ff */
[C---:B------:R-:W-:Y:S01]  /*27c30*/  ISETP.NE.AND P1, PT, R6.reuse, 0x1f, PT ;  /* 0x0000001f0600780c */ /* 0x040fe20003f25270 */
[----:B------:R-:W-:-:S05]  /*27c40*/  IMAD.IADD R5, R6, 0x1, R19 ;  /* 0x0000000106057824 */ /* 0x000fca00078e0213 */
[----:B------:R-:W-:-:S13]  /*27c50*/  ISETP.GE.OR P0, PT, R5, UR5, !P1 ;  /* 0x0000000505007c0c */ /* 0x000fda000cf06670 */
[----:B------:R-:W-:Y:S05]  /*27c60*/  @P0 BRA `(.L_x_2579) ;  /* 0x00000000000c0947 */ /* 0x000fea0003800000 */
[----:B------:R-:W0:Y:S02]  /*27c70*/  LDC.64 R2, c[0x0][0xc58] ;  /* 0x00031600ff027b82 */ /* 0x000e240000000a00 */
[----:B0-----:R-:W-:-:S05]  /*27c80*/  IMAD.WIDE R2, R5, 0x4, R2 ;  /* 0x0000000405027825 */ /* 0x001fca00078e0202 */
[----:B------:R0:W5:Y:S02]  /*27c90*/  LDG.E R17, desc[UR60][R2.64] ;  /* 0x0000003c02117981 */ /* 0x000164000c1e1900 */
.L_x_2579:
[----:B------:R-:W-:Y:S05]  /*27ca0*/  BSYNC B0 ;  /* 0x0000000000007941 */ /* 0x000fea0003800000 */
.L_x_2578:
[----:B-----5:R-:W1:Y:S01]  /*27cb0*/  SHFL.UP PT, R0, R17, 0x1, RZ ;  /* 0x0420000011007989 */ /* 0x020e6200000e00ff */
[C---:B------:R-:W-:Y:S02]  /*27cc0*/  ISETP.NE.AND P0, PT, R6.reuse, RZ, PT ;  /* 0x000000ff0600720c */ /* 0x040fe40003f05270 */
[----:B------:R-:W-:Y:S02]  /*27cd0*/  ISETP.GE.U32.AND P1, PT, R6, 0x2, PT ;  /* 0x000000020600780c */ /* 0x000fe40003f26070 */
[----:B-1----:R-:W-:Y:S02]  /*27ce0*/  SEL R0, R0, RZ, P0 ;  /* 0x000000ff00007207 */ /* 0x002fe40000000000 */
[----:B------:R-:W-:-:S03]  /*27cf0*/  ISETP.GE.U32.AND P0, PT, R6, 0x4, PT ;  /* 0x000000040600780c */ /* 0x000fc60003f06070 */
[----:B------:R-:W-:-:S05]  /*27d00*/  IMAD.IADD R0, R17, 0x1, R0 ;  /* 0x0000000111007824 */ /* 0x000fca00078e0200 */
[----:B0-----:R-:W0:Y:S02]  /*27d10*/  SHFL.UP PT, R2, R0, 0x2, RZ ;  /* 0x0440000000027989 */ /* 0x001e2400000e00ff */
        /* <DEDUP_REMOVED lines=18> */
.L_x_2576:
[----:B------:R-:W-:-:S04]  /*27e40*/  IMAD.IADD R5, R4, 0x1, -R5 ;  /* 0x0000000104057824 */ /* 0x000fc800078e0a05 */
        /* <DEDUP_REMOVED lines=14> */
[----:B0-----:R-:W-:-:S06]  /*27f30*/  IADD3 R11, R10, 0xffffffe, RZ ;  /* 0x0ffffffe0a0b7810 */ /* 0x001fcc0007ffe0ff */
[----:B------:R0:W1:Y:S01]  /*27f40*/  F2I.FTZ.U32.TRUNC.NTZ R3, R11 ;  /* 0x0000000b00037305 */ /* 0x000062000021f000 */
[----:B------:R-:W-:Y:S05]  /*27f50*/  @!P0 BRA `(.L_x_2581) ;  /* 0x0000000000088947 */ /* 0x000fea0003800000 */
[----:B------:R-:W-:-:S05]  /*27f60*/  VIADD R7, R4, 0xffffffff ;  /* 0xffffffff04077836 */ /* 0x000fca0000000000 */
[----:B------:R2:W3:Y:S02]  /*27f70*/  SHFL.IDX PT, R16, R0, R7, 0x1f ;  /* 0x00001f0700107589 */ /* 0x0004e400000e0000 */
.L_x_2581:
[----:B-12---:R-:W-:Y:S01]  /*27f80*/  IMAD.MOV R0, RZ, RZ, -R3 ;  /* 0x000000ffff007224 */ /* 0x006fe200078e0a03 */
[----:B------:R-:W-:Y:S01]  /*27f90*/  MOV R2, RZ ;  /* 0x000000ff00027202 */ /* 0x000fe20000000f00 */
[----:B---3--:R-:W-:Y:S02]  /*27fa0*/  IMAD R16, R16, UR4, R5 ;  /* 0x0000000410107c24 */ /* 0x008fe4000f8e0205 */
[----:B------:R-:W-:-:S04]  /*27fb0*/  IMAD R5, R0, R9, RZ ;  /* 0x0000000900057224 */ /* 0x000fc800078e02ff */
[----:B------:R-:W-:Y:S01]  /*27fc0*/  IMAD.HI.U32 R2, R3, R5, R2 ;  /* 0x0000000503027227 */ /* 0x000fe200078e0002 */
[----:B------:R-:W-:Y:S02]  /*27fd0*/  IADD3 R5, -R16, UR6, RZ ;  /* 0x0000000610057c10 */ /* 0x000fe4000fffe1ff */
        /* <DEDUP_REMOVED lines=16> */
[----:B------:R-:W-:-:S03]  /*280e0*/  IMAD.MOV R7, RZ, RZ, -R7 ;  /* 0x000000ffff077224 */ /* 0x000fc600078e0a07 */
[----:B------:R-:W-:Y:S01]  /*280f0*/  IADD3 R3, -R0, RZ, RZ ;  /* 0x000000ff00037210 */ /* 0x000fe20007ffe1ff */
[----:B------:R-:W-:-:S03]  /*28100*/  IMAD R5, R6, R7, R5 ;  /* 0x0000000706057224 */ /* 0x000fc600078e0205 */
[----:B------:R-:W-:Y:S01]  /*28110*/  VIADDMNMX R8, R3, UR4, R8, PT ;  /* 0x0000000403087c46 */ /* 0x000fe2000b800108 */
[----:B------:R-:W-:Y:S01]  /*28120*/  IMAD.IADD R0, R5, 0x1, R0 ;  /* 0x0000000105007824 */ /* 0x000fe200078e0200 */
[----:B------:R-:W-:Y:S02]  /*28130*/  IABS R6, R5 ;  /* 0x0000000500067213 */ /* 0x000fe40000000000 */
[----:B------:R-:W-:-:S04]  /*28140*/  IABS R4, R8 ;  /* 0x0000000800047213 */ /* 0x000fc80000000000 */
[----:B------:R-:W1:Y:S08]  /*28150*/  I2F.RP R9, R4 ;  /* 0x0000000400097306 */ /* 0x000e700000209400 */
[----:B-1----:R-:W1:Y:S02]  /*28160*/  MUFU.RCP R9, R9 ;  /* 0x0000000900097308 */ /* 0x002e640000001000 */
[----:B-1----:R-:W-:-:S06]  /*28170*/  VIADD R2, R9, 0xffffffe ;  /* 0x0ffffffe09027836 */ /* 0x002fcc0000000000 */
[----:B------:R1:W2:Y:S02]  /*28180*/  F2I.FTZ.U32.TRUNC.NTZ R3, R2 ;  /* 0x0000000200037305 */ /* 0x0002a4000021f000 */
[----:B-1----:R-:W-:Y:S01]  /*28190*/  IMAD.MOV.U32 R2, RZ, RZ, RZ ;  /* 0x000000ffff027224 */ /* 0x002fe200078e00ff */
[----:B--2---:R-:W-:-:S05]  /*281a0*/  IADD3 R7, RZ, -R3, RZ ;  /* 0x80000003ff077210 */ /* 0x004fca0007ffe0ff */
        /* <DEDUP_REMOVED lines=15> */
[----:B------:R-:W-:Y:S01]  /*282a0*/  @!P0 LOP3.LUT R3, RZ, R8, RZ, 0x33, !PT ;  /* 0x00000008ff038212 */ /* 0x000fe200078e33ff */
[----:B------:R-:W-:-:S04]  /*282b0*/  IMAD.MOV R8, RZ, RZ, -R8 ;  /* 0x000000ffff087224 */ /* 0x000fc800078e0a08 */
[----:B------:R-:W-:Y:S01]  /*282c0*/  IMAD R18, R3, R8, R0 ;  /* 0x0000000803127224 */ /* 0x000fe200078e0200 */
[----:B------:R-:W-:-:S04]  /*282d0*/  LOP3.LUT R0, RZ, R3, RZ, 0x33, !PT ;  /* 0x00000003ff007212 */ /* 0x000fc800078e33ff */
[----:B------:R-:W-:Y:S01]  /*282e0*/  IADD3 R17, R17, R0, RZ ;  /* 0x0000000011117210 */ /* 0x000fe20007ffe0ff */
[----:B------:R-:W-:Y:S06]  /*282f0*/  BRA `(.L_x_2582) ;  /* 0x00000000000c7947 */ /* 0x000fec0003800000 */
.L_x_2577:
[----:B------:R-:W-:Y:S01]  /*28300*/  IMAD.MOV.U32 R17, RZ, RZ, RZ ;  /* 0x000000ffff117224 */ /* 0x000fe200078e00ff */
[----:B------:R-:W-:Y:S01]  /*28310*/  MOV R18, RZ ;  /* 0x000000ff00127202 */ /* 0x000fe20000000f00 */
[----:B------:R-:W-:-:S07]  /*28320*/  IMAD.U32 R16, RZ, RZ, UR6 ;  /* 0x00000006ff107e24 */ /* 0x000fce000f8e00ff */
.L_x_2582:
        /* <DEDUP_REMOVED lines=8> */
[----:B-1----:R-:W-:Y:S01]  /*283b0*/  IMAD.MOV.U32 R0, RZ, RZ, 0x1 ;  /* 0x00000001ff007424 */ /* 0x002fe200078e00ff */
        /* <DEDUP_REMOVED lines=29> */
.L_x_2674:
[----:B--2---:R-:W1:Y:S02]  /*28590*/  LDC.64 R2, c[0x0][0xc60] ;  /* 0x00031800ff027b82 */ /* 0x004e640000000a00 */
[----:B-1----:R-:W-:-:S05]  /*285a0*/  IMAD.WIDE R2, R19, 0x4, R2 ;  /* 0x0000000413027825 */ /* 0x002fca00078e0202 */
[----:B0-----:R-:W2:Y:S01]  /*285b0*/  LDG.E R11, desc[UR60][R2.64] ;  /* 0x0000003c020b7981 */ /* 0x001ea2000c1e1900 */
        /* <DEDUP_REMOVED lines=13> */
[----:B------:R-:W-:Y:S02]  /*28690*/  ISETP.NE.U32.AND P0, PT, RZ, UR4, PT ;  /* 0x00000004ff007c0c */ /* 0x000fe4000bf05070 */
[C---:B------:R-:W-:Y:S02]  /*286a0*/  SHF.L.U32 R15, R11.reuse, 0x2, RZ ;  /* 0x000000020b0f7819 */ /* 0x040fe400000006ff */
[----:B------:R-:W-:Y:S02]  /*286b0*/  ISETP.NE.AND.EX P0, PT, RZ, UR5, PT, P0 ;  /* 0x00000005ff007c0c */ /* 0x000fe4000bf05300 */
[----:B------:R-:W-:Y:S01]  /*286c0*/  SHF.L.U64.HI R14, R11, 0x2, R0 ;  /* 0x000000020b0e7819 */ /* 0x000fe20000010200 */
[----:B------:R-:W-:Y:S01]  /*286d0*/  STL [R1+0x28], R15 ;  /* 0x0000280f01007387 */ /* 0x000fe20000100800 */
[----:B------:R-:W-:-:S03]  /*286e0*/  ULDC UR6, c[0x0][0x338] ;  /* 0x0000ce0000067ab9 */ /* 0x000fc60000000800 */
[----:B------:R-:W-:Y:S06]  /*286f0*/  STL [R1+0x2c], R14 ;  /* 0x00002c0e01007387 */ /* 0x000fec0000100800 */
[----:B------:R-:W-:-:S04]  /*28700*/  @P0 IADD3 R12, P1, R15, UR4, RZ ;  /* 0x000000040f0c0c10 */ /* 0x000fc8000ff3e0ff */
[C---:B------:R-:W-:Y:S01]  /*28710*/  @P0 IADD3.X R13, R14.reuse, UR5, RZ, P1, !PT ;  /* 0x000000050e0d0c10 */ /* 0x040fe20008ffe4ff */
[----:B------:R-:W-:Y:S02]  /*28720*/  ULDC.64 UR4, c[0x0][0xa00] ;  /* 0x0002800000047ab9 */ /* 0x000fe40000000a00 */
[----:B------:R-:W-:Y:S02]  /*28730*/  ISETP.NE.U32.AND P2, PT, RZ, UR4, PT ;  /* 0x00000004ff007c0c */ /* 0x000fe4000bf45070 */
[C---:B0-----:R-:W-:Y:S02]  /*28740*/  IADD3 R2, P1, R15.reuse, UR4, RZ ;  /* 0x000000040f027c10 */ /* 0x041fe4000ff3e0ff */
[----:B------:R-:W-:Y:S02]  /*28750*/  ISETP.NE.AND.EX P2, PT, RZ, UR5, PT, P2 ;  /* 0x00000005ff007c0c */ /* 0x000fe4000bf45320 */
[----:B------:R-:W-:Y:S01]  /*28760*/  IADD3.X R3, R14, UR5, RZ, P1, !PT ;  /* 0x000000050e037c10 */ /* 0x000fe20008ffe4ff */
[----:B------:R-:W-:Y:S01]  /*28770*/  ULDC UR4, c[0x0][0x288] ;  /* 0x0000a20000047ab9 */ /* 0x000fe20000000800 */
[----:B------:R-:W-:Y:S01]  /*28780*/  IADD3 R6, P1, R15, UR8, RZ ;  /* 0x000000080f067c10 */ /* 0x000fe2000ff3e0ff */
[----:B------:R-:W-:Y:S01]  /*28790*/  IMAD.U32 R10, RZ, RZ, UR4 ;  /* 0x00000004ff0a7e24 */ /* 0x000fe2000f8e00ff */
[----:B------:R-:W-:-:S02]  /*287a0*/  ULDC.64 UR4, c[0x0][0x3f8] ;  /* 0x0000fe0000047ab9 */ /* 0x000fc40000000a00 */
[----:B------:R-:W-:-:S03]  /*287b0*/  IADD3.X R7, R14, UR9, RZ, P1, !PT ;  /* 0x000000090e077c10 */ /* 0x000fc60008ffe4ff */
[----:B------:R0:W5:Y:S04]  /*287c0*/  @P0 LDG.E R10, desc[UR60][R12.64] ;  /* 0x0000003c0c0a0981 */ /* 0x000168000c1e1900 */
[----:B------:R-:W2:Y:S01]  /*287d0*/  @P2 LDG.E R9, desc[UR60][R2.64] ;  /* 0x0000003c02092981 */ /* 0x000ea2000c1e1900 */
[----:B------:R-:W-:Y:S01]  /*287e0*/  UISETP.NE.U32.AND UP0, UPT, UR4, URZ, UPT ;  /* 0x0000003f0400728c */ /* 0x000fe2000bf05070 */
[----:B------:R-:W-:Y:S02]  /*287f0*/  IADD3 R4, P1, R15, UR10, RZ ;  /* 0x0000000a0f047c10 */ /* 0x000fe4000ff3e0ff */
[----:B------:R-:W-:Y:S01]  /*28800*/  ULDC UR4, c[0x0][0x404] ;  /* 0x0001010000047ab9 */ /* 0x000fe20000000800 */
[----:B------:R-:W-:Y:S01]  /*28810*/  UISETP.NE.AND.EX UP0, UPT, UR5, URZ, UPT, UP0 ;  /* 0x0000003f0500728c */ /* 0x000fe2000bf05300 */
[----:B------:R-:W-:-:S02]  /*28820*/  IADD3.X R5, R14, UR11, RZ, P1, !PT ;  /* 0x0000000b0e057c10 */ /* 0x000fc40008ffe4ff */
[----:B------:R-:W-:Y:S01]  /*28830*/  ISETP.NE.U32.AND P1, PT, RZ, UR8, PT ;  /* 0x00000008ff007c0c */ /* 0x000fe2000bf25070 */
[----:B------:R-:W-:Y:S01]  /*28840*/  USEL UR4, UR4, 0x1, UP0 ;  /* 0x0000000104047887 */ /* 0x000fe20008000000 */
[----:B------:R-:W-:Y:S02]  /*28850*/  ULDC UR5, c[0x0][0x2e0] ;  /* 0x0000b80000057ab9 */ /* 0x000fe40000000800 */
[----:B------:R-:W-:Y:S01]  /*28860*/  ISETP.NE.AND.EX P3, PT, RZ, UR9, PT, P1 ;  /* 0x00000009ff007c0c */ /* 0x000fe2000bf65310 */
[----:B------:R-:W-:Y:S01]  /*28870*/  UIMAD UR4, UR4, UR5, URZ ;  /* 0x00000005040472a4 */ /* 0x000fe2000f8e023f */
[----:B------:R-:W-:Y:S01]  /*28880*/  ISETP.NE.U32.AND P1, PT, RZ, UR10, PT ;  /* 0x0000000aff007c0c */ /* 0x000fe2000bf25070 */
[----:B------:R-:W-:-:S03]  /*28890*/  IMAD.U32 R0, RZ, RZ, UR6 ;  /* 0x00000006ff007e24 */ /* 0x000fc6000f8e00ff */
[----:B------:R-:W-:Y:S01]  /*288a0*/  ISETP.NE.AND.EX P1, PT, RZ, UR11, PT, P1 ;  /* 0x0000000bff007c0c */ /* 0x000fe2000bf25310 */
[----:B--2---:R1:W-:Y:S02]  /*288b0*/  STL [R1+0x34], R9 ;  /* 0x0000340901007387 */ /* 0x0043e40000100800 */
[----:B-1----:R-:W-:Y:S01]  /*288c0*/  MOV R9, UR4 ;  /* 0x0000000400097c02 */ /* 0x002fe20008000f00 */
[----:B0-----:R-:W-:Y:S09]  /*288d0*/  @P0 BRA `(.L_x_2584) ;  /* 0x0000000000100947 */ /* 0x001ff20003800000 */
[----:B------:R-:W-:Y:S05]  /*288e0*/  @!P2 BRA `(.L_x_2584) ;  /* 0x00000000000ca947 */ /* 0x000fea0003800000 */
[----:B-----5:R-:W2:Y:S04]  /*288f0*/  LDG.E R10, desc[UR60][R2.64] ;  /* 0x0000003c020a7981 */ /* 0x020ea8000c1e1900 */
[----:B------:R-:W2:Y:S02]  /*28900*/  LDG.E R2, desc[UR60][R2.64+0x4] ;  /* 0x0000043c02027981 */ /* 0x000ea4000c1e1900 */
[----:B--2---:R-:W-:-:S07]  /*28910*/  IMAD.IADD R10, R2, 0x1, -R10 ;  /* 0x00000001020a7824 */ /* 0x004fce00078e0a0a */
.L_x_2584:
[----:B------:R-:W-:Y:S01]  /*28920*/  IMAD.MOV.U32 R2, RZ, RZ, RZ ;  /* 0x000000ffff027224 */ /* 0x000fe200078e00ff */
[----:B------:R-:W-:Y:S01]  /*28930*/  MOV R20, RZ ;  /* 0x000000ff00147202 */ /* 0x000fe20000000f00 */
[----:B------:R-:W-:-:S04]  /*28940*/  ULDC.64 UR4, c[0x0][0xa20] ;  /* 0x0002880000047ab9 */ /* 0x000fc80000000a00 */
[----:B------:R-:W2:Y:S04]  /*28950*/  @P3 LDG.E R2, desc[UR60][R6.64] ;  /* 0x0000003c06023981 */ /* 0x000ea8000c1e1900 */
[----:B------:R0:W5:Y:S01]  /*28960*/  @P1 LDG.E R20, desc[UR60][R4.64] ;  /* 0x0000003c04141981 */ /* 0x000162000c1e1900 */
[----:B------:R-:W-:-:S04]  /*28970*/  ISETP.NE.U32.AND P0, PT, RZ, UR4, PT ;  /* 0x00000004ff007c0c */ /* 0x000fc8000bf05070 */
[----:B------:R-:W-:Y:S01]  /*28980*/  ISETP.NE.AND.EX P0, PT, RZ, UR5, PT, P0 ;  /* 0x00000005ff007c0c */ /* 0x000fe2000bf05300 */
[----:B--2--5:R-:W-:-:S05]  /*28990*/  IMAD.IADD R2, R2, 0x1, R8 ;  /* 0x0000000102027824 */ /* 0x024fca00078e0208 */
[----:B------:R0:W-:Y:S07]  /*289a0*/  STL [R1+0x4], R2 ;  /* 0x0000040201007387 */ /* 0x0001ee0000100800 */
[----:B------:R-:W-:Y:S05]  /*289b0*/  @!P0 BRA `(.L_x_2585) ;  /* 0x0000000000108947 */ /* 0x000fea0003800000 */
[----:B0-----:R-:W-:-:S04]  /*289c0*/  IADD3 R2, P0, R15, UR4, RZ ;  /* 0x000000040f027c10 */ /* 0x001fc8000ff1e0ff */
[----:B------:R-:W-:-:S05]  /*289d0*/  IADD3.X R3, R14, UR5, RZ, P0, !PT ;  /* 0x000000050e037c10 */ /* 0x000fca00087fe4ff */
[----:B------:R0:W5:Y:S01]  /*289e0*/  LDG.E R9, desc[UR60][R2.64] ;  /* 0x0000003c02097981 */ /* 0x000162000c1e1900 */
[----:B------:R-:W-:Y:S05]  /*289f0*/  BRA `(.L_x_2586) ;  /* 0x0000000000107947 */ /* 0x000fea0003800000 */
.L_x_2585:
[----:B------:R-:W-:Y:S05]  /*28a00*/  @!P3 BRA `(.L_x_2586) ;  /* 0x00000000000cb947 */ /* 0x000fea0003800000 */
[----:B------:R-:W2:Y:S04]  /*28a10*/  LDG.E R9, desc[UR60][R6.64] ;  /* 0x0000003c06097981 */ /* 0x000ea8000c1e1900 */
[----:B------:R-:W2:Y:S02]  /*28a20*/  LDG.E R6, desc[UR60][R6.64+0x4] ;  /* 0x0000043c06067981 */ /* 0x000ea4000c1e1900 */
[----:B--2---:R-:W-:-:S07]  /*28a30*/  IMAD.IADD R9, R6, 0x1, -R9 ;  /* 0x0000000106097824 */ /* 0x004fce00078e0a09 */
.L_x_2586:
[----:B0-----:R-:W2:Y:S01]  /*28a40*/  @P1 LDG.E R2, desc[UR60][R4.64] ;  /* 0x0000003c04021981 */ /* 0x001ea2000c1e1900 */
[----:B-----5:R-:W-:-:S03]  /*28a50*/  IADD3 R9, -R8, R9, RZ ;  /* 0x0000000908097210 */ /* 0x020fc60007ffe1ff */
[----:B------:R-:W2:Y:S01]  /*28a60*/  @P1 LDG.E R4, desc[UR60][R4.64+0x4] ;  /* 0x0000043c04041981 */ /* 0x000ea2000c1e1900 */
[----:B------:R-:W-:Y:S01]  /*28a70*/  LEA R3, R17, 0xcf, 0x7 ;  /* 0x000000cf11037811 */ /* 0x000fe200078e38ff */
[----:B------:R-:W-:Y:S01]  /*28a80*/  BSSY B0, `(.L_x_2587) ;  /* 0x0000108000007945 */ /* 0x000fe20003800000 */
[----:B------:R-:W-:Y:S01]  /*28a90*/  PLOP3.LUT P2, PT, PT, PT, PT, 0x80, 0x0 ;  /* 0x000000000000781c */ /* 0x000fe20003f4f070 */
[----:B--2---:R-:W-:-:S04]  /*28aa0*/  @P1 IMAD.IADD R0, R4, 0x1, -R2 ;  /* 0x0000000104001824 */ /* 0x004fc800078e0a02 */
[----:B------:R-:W-:-:S05]  /*28ab0*/  IMAD.IADD R2, R9, 0x1, R0 ;  /* 0x0000000109027824 */ /* 0x000fca00078e0200 */
[C---:B------:R-:W-:Y:S02]  /*28ac0*/  IADD3 R3, R2.reuse, R3, -R10 ;  /* 0x0000000302037210 */ /* 0x040fe40007ffe80a */
[----:B------:R-:W-:-:S05]  /*28ad0*/  IADD3 R2, R2, 0x4f, RZ ;  /* 0x0000004f02027810 */ /* 0x000fca0007ffe0ff */
[----:B------:R-:W-:-:S04]  /*28ae0*/  IMAD.HI R2, R2, 0x66666667, RZ ;  /* 0x6666666702027827 */ /* 0x000fc800078e02ff */
[----:B------:R-:W-:Y:S01]  /*28af0*/  IMAD.HI R3, R3, 0x66666667, RZ ;  /* 0x6666666703037827 */ /* 0x000fe200078e02ff */
[----:B------:R-:W-:-:S04]  /*28b00*/  SHF.R.U32.HI R4, RZ, 0x1f, R2 ;  /* 0x0000001fff047819 */ /* 0x000fc80000011602 */
[----:B------:R-:W-:Y:S02]  /*28b10*/  LEA.HI.SX32 R4, R2, R4, 0x1b ;  /* 0x0000000402047211 */ /* 0x000fe400078fdaff */
[----:B------:R-:W-:-:S04]  /*28b20*/  SHF.R.U32.HI R2, RZ, 0x1f, R3 ;  /* 0x0000001fff027819 */ /* 0x000fc80000011603 */
[----:B------:R-:W-:-:S04]  /*28b30*/  LEA.HI.SX32 R2, R3, R2, 0x1b ;  /* 0x0000000203027211 */ /* 0x000fc800078fdaff */
[----:B------:R-:W-:-:S05]  /*28b40*/  VIMNMX R6, R4, R2, PT ;  /* 0x0000000204067248 */ /* 0x000fca0003fe0100 */
[--C-:B------:R-:W-:Y:S02]  /*28b50*/  IMAD R2, R6, 0x50, -R9.reuse ;  /* 0x0000005006027824 */ /* 0x100fe400078e0a09 */
[----:B------:R-:W-:-:S03]  /*28b60*/  IMAD.MOV R9, RZ, RZ, -R9 ;  /* 0x000000ffff097224 */ /* 0x000fc600078e0a09 */
[----:B------:R-:W-:Y:S02]  /*28b70*/  VIMNMX R2, R2, R0, PT ;  /* 0x0000000002027248 */ /* 0x000fe40003fe0100 */
[----:B------:R-:W-:-:S04]  /*28b80*/  VIMNMX R9, RZ, R9, !PT ;  /* 0x00000009ff097248 */ /* 0x000fc80007fe0100 */
[----:B------:R-:W-:Y:S01]  /*28b90*/  ISETP.GT.AND P0, PT, R2, R9, PT ;  /* 0x000000090200720c */ /* 0x000fe20003f04270 */
[----:B------:R-:W-:-:S12]  /*28ba0*/  IMAD.WIDE.U32 R4, R9, -0x33333333, RZ ;  /* 0xcccccccd09047825 */ /* 0x000fd800078e00ff */
[----:B------:R-:W-:-:S04]  /*28bb0*/  @P0 VIADD R2, R2, 0x4f ;  /* 0x0000004f02020836 */ /* 0x000fc80000000000 */
[----:B------:R-:W-:Y:S01]  /*28bc0*/  @P0 IMAD.HI R2, R2, 0x66666667, RZ ;  /* 0x6666666702020827 */ /* 0x000fe200078e02ff */
[----:B------:R-:W-:Y:S01]  /*28bd0*/  SHF.R.U32.HI R0, RZ, 0x6, R5 ;  /* 0x00000006ff007819 */ /* 0x000fe20000011605 */
[----:B------:R0:W-:Y:S03]  /*28be0*/  STL [R1+0x24], R6 ;  /* 0x0000240601007387 */ /* 0x0001e60000100800 */
[----:B------:R-:W-:Y:S02]  /*28bf0*/  @P0 SHF.R.U32.HI R3, RZ, 0x1f, R2 ;  /* 0x0000001fff030819 */ /* 0x000fe40000011602 */
[----:B------:R-:W-:Y:S02]  /*28c00*/  MOV R4, R0 ;  /* 0x0000000000047202 */ /* 0x000fe40000000f00 */
[----:B------:R-:W-:-:S04]  /*28c10*/  @P0 LEA.HI.SX32 R4, R2, R3, 0x1b ;  /* 0x0000000302040211 */ /* 0x000fc800078fdaff */
[----:B------:R-:W-:-:S13]  /*28c20*/  ISETP.GT.AND P0, PT, R4, R0, PT ;  /* 0x000000000400720c */ /* 0x000fda0003f04270 */
[----:B0-----:R-:W-:Y:S05]  /*28c30*/  @!P0 BRA `(.L_x_2588) ;  /* 0x0000000c00b08947 */ /* 0x001fea0003800000 */
[----:B------:R-:W0:Y:S01]  /*28c40*/  LDC R2, c[0x0][0x428] ;  /* 0x00010a00ff027b82 */ /* 0x000e220000000800 */
[----:B------:R-:W-:Y:S01]  /*28c50*/  UMOV UR4, 0xffffffff ;  /* 0xffffffff00047882 */ /* 0x000fe20000000000 */
[----:B0-----:R-:W-:Y:S01]  /*28c60*/  ISETP.NE.AND P0, PT, R2, 0x1, PT ;  /* 0x000000010200780c */ /* 0x001fe20003f05270 */
[----:B------:R-:W-:-:S12]  /*28c70*/  IMAD.MOV.U32 R2, RZ, RZ, R18 ;  /* 0x000000ffff027224 */ /* 0x000fd800078e0012 */
[----:B------:R-:W0:Y:S08]  /*28c80*/  @P0 LDC R3, c[0x0][0x42c] ;  /* 0x00010b00ff030b82 */ /* 0x000e300000000800 */
[----:B------:R-:W1:Y:S01]  /*28c90*/  @P0 LDC R5, c[0x0][0x430] ;  /* 0x00010c00ff050b82 */ /* 0x000e620000000800 */
[----:B0-----:R-:W-:-:S05]  /*28ca0*/  @P0 IMAD.HI.U32 R3, R18, R3, RZ ;  /* 0x0000000312030227 */ /* 0x001fca00078e00ff */
[----:B-1----:R-:W-:Y:S02]  /*28cb0*/  @P0 SHF.R.U32.HI R2, RZ, R5, R3 ;  /* 0x00000005ff020219 */ /* 0x002fe40000011603 */
[----:B------:R-:W-:Y:S01]  /*28cc0*/  SEL R3, R11, RZ, !P1 ;  /* 0x000000ff0b037207 */ /* 0x000fe20004800000 */
[----:B------:R-:W-:Y:S06]  /*28cd0*/  BRA.DIV UR4, `(.L_x_2589) ;  /* 0x0000006a04e87947 */ /* 0x000fec000b800000 */
.L_x_2789:
[----:B------:R-:W-:-:S03]  /*28ce0*/  UMOV UR4, 0xffffffff ;  /* 0xffffffff00047882 */ /* 0x000fc60000000000 */
[----:B------:R-:W-:Y:S05]  /*28cf0*/  BRA.DIV UR4, `(.L_x_2590) ;  /* 0x0000006e04147947 */ /* 0x000fea000b800000 */
[----:B------:R-:W-:-:S13]  /*28d00*/  ELECT P6, URZ, PT ;  /* 0x00000000003f782f */ /* 0x000fda00038c0000 */
.L_x_2792:
        /* <DEDUP_REMOVED lines=12> */
.L_x_2793:
[----:B------:R-:W-:Y:S05]  /*28dd0*/  BSYNC B1 ;  /* 0x0000000000017941 */ /* 0x000fea0003800000 */
.L_x_2591:
        /* <DEDUP_REMOVED lines=8> */
.L_x_2794:
        /* <DEDUP_REMOVED lines=11> */
.L_x_2596:
        /* <DEDUP_REMOVED lines=8> */
[----:B------:R-:W-:Y:S01]  /*28f90*/  IADD3 R7, R7, -0x50, RZ ;  /* 0xffffffb007077810 */ /* 0x000fe20007ffe0ff */
[----:B------:R-:W-:Y:S01]  /*28fa0*/  UMOV UR6, 0x0 ;  /* 0x0000000000067882 */ /* 0x000fe20000000000 */
[----:B------:R-:W-:Y:S01]  /*28fb0*/  UMOV UR7, 0x12f00000 ;  /* 0x12f0000000077882 */ /* 0x000fe20000000000 */
[----:B------:R-:W-:Y:S01]  /*28fc0*/  UMOV UR17, 0x40 ;  /* 0x0000004000117882 */ /* 0x000fe20000000000 */
[----:B------:R-:W-:-:S02]  /*28fd0*/  R2UR UR11, R7 ;  /* 0x00000000070b72ca */ /* 0x000fc400000e0000 */
        /* <DEDUP_REMOVED lines=21> */
.L_x_2795:
        /* <DEDUP_REMOVED lines=8> */
.L_x_2598:
        /* <DEDUP_REMOVED lines=29> */
.L_x_2594:
[----:B------:R-:W-:Y:S05]  /*29380*/  BSYNC B1 ;  /* 0x0000000000017941 */ /* 0x000fea0003800000 */
.L_x_2593:
        /* <DEDUP_REMOVED lines=13> */
[C---:B------:R-:W-:Y:S02]  /*29460*/  IMAD R5, R4.reuse, 0x50, R20 ;  /* 0x0000005004057824 */ /* 0x040fe400078e0214 */
[----:B------:R-:W-:Y:S02]  /*29470*/  VIADD R4, R4, 0xffffffff ;  /* 0xffffffff04047836 */ /* 0x000fe40000000000 */
[----:B------:R-:W-:-:S07]  /*29480*/  VIADD R5, R5, 0xffffff60 ;  /* 0xffffff6005057836 */ /* 0x000fce0000000000 */
.L_x_2605:
[----:B------:R-:W-:Y:S05]  /*29490*/  YIELD ;  /* 0x0000000000007946 */ /* 0x000fea0003800000 */
[----:B------:R-:W-:Y:S04]  /*294a0*/  BSSY B1, `(.L_x_2599) ;  /* 0x0000058000017945 */ /* 0x000fe80003800000 */
[----:B0-----:R-:W-:Y:S05]  /*294b0*/  @!P6 BRA `(.L_x_2600) ;  /* 0x000000040058e947 */ /* 0x001fea0003800000 */
[----:B------:R-:W2:Y:S04]  /*294c0*/  LDL R6, [R1+0xc] ;  /* 0x00000c0001067983 */ /* 0x000ea80000100800 */
[----:B------:R-:W3:Y:S01]  /*294d0*/  LDL R7, [R1+0x10] ;  /* 0x0000100001077983 */ /* 0x000ee20000100800 */
[----:B--2---:R-:W-:Y:S02]  /*294e0*/  LEA R6, R6, R9, 0x3 ;  /* 0x0000000906067211 */ /* 0x004fe400078e18ff */
[----:B---3--:R-:W-:-:S04]  /*294f0*/  SHF.L.U32 R7, R7, 0x1f, RZ ;  /* 0x0000001f07077819 */ /* 0x008fc800000006ff */
[----:B------:R-:W0:Y:S02]  /*29500*/  SYNCS.PHASECHK.TRANS64.TRYWAIT P0, [R6+URZ+0x388a0], R7 ;  /* 0x0388a007060075a7 */ /* 0x000e24000800017f */
[----:B0-----:R-:W-:Y:S05]  /*29510*/  @!P0 BRA `(.L_x_2601) ;  /* 0x0000006400688947 */ /* 0x001fea0003800000 */
.L_x_2796:
        /* <DEDUP_REMOVED lines=11> */
.L_x_2602:
        /* <DEDUP_REMOVED lines=32> */
.L_x_2797:
        /* <DEDUP_REMOVED lines=8> */
.L_x_2604:
        /* <DEDUP_REMOVED lines=29> */
.L_x_2600:
[----:B------:R-:W-:Y:S05]  /*29a20*/  BSYNC B1 ;  /* 0x0000000000017941 */ /* 0x000fea0003800000 */
.L_x_2599:
[----:B01----:R-:W2:Y:S04]  /*29a30*/  LDL.LU R6, [R1+0xc] ;  /* 0x00000c0001067983 */ /* 0x003ea80000300800 */
[----:B------:R-:W3:Y:S01]  /*29a40*/  LDL.LU R7, [R1+0x10] ;  /* 0x0000100001077983 */ /* 0x000ee20000300800 */
[----:B------:R-:W-:Y:S02]  /*29a50*/  VIADD R4, R4, 0xffffffff ;  /* 0xffffffff04047836 */ /* 0x000fe40000000000 */
[----:B------:R-:W-:Y:S01]  /*29a60*/  VIADD R5, R5, 0xffffffb0 ;  /* 0xffffffb005057836 */ /* 0x000fe20000000000 */
        /* <DEDUP_REMOVED lines=9> */
.L_x_2588:
[----:B------:R-:W-:Y:S05]  /*29b00*/  BSYNC B0 ;  /* 0x0000000000007941 */ /* 0x000fea0003800000 */
.L_x_2587:
        /* <DEDUP_REMOVED lines=13> */
[----:B------:R-:W0:Y:S08]  /*29be0*/  FLO.U32 R0, UR4 ;  /* 0x0000000400007d00 */ /* 0x000e3000080e0000 */
        /* <DEDUP_REMOVED lines=9> */
.L_x_2607:
[----:B------:R-:W1:Y:S01]  /*29c80*/  S2R R0, SR_CgaCtaId ;  /* 0x0000000000007919 */ /* 0x000e620000008800 */
[----:B------:R-:W-:-:S04]  /*29c90*/  MOV R2, 0x400 ;  /* 0x0000040000027802 */ /* 0x000fc80000000f00 */
[----:B-1----:R-:W-:-:S04]  /*29ca0*/  LEA R3, R0, R2, 0x18 ;  /* 0x0000000200037211 */ /* 0x002fc800078ec0ff */
[----:B------:R-:W-:Y:S01]  /*29cb0*/  IADD3 R0, R3, 0x24400, RZ ;  /* 0x0002440003007810 */ /* 0x000fe20007ffe0ff */
[----:B------:R1:W-:Y:S03]  /*29cc0*/  STL [R1+0x1c], R3 ;  /* 0x00001c0301007387 */ /* 0x0003e60000100800 */
        /* <DEDUP_REMOVED lines=11> */
[----:B0-----:R-:W-:Y:S01]  /*29d80*/  IMAD.U32 R7, RZ, RZ, UR9 ;  /* 0x00000009ff077e24 */ /* 0x001fe2000f8e00ff */
[----:B------:R-:W-:Y:S01]  /*29d90*/  MOV R13, RZ ;  /* 0x000000ff000d7202 */ /* 0x000fe20000000f00 */
[----:B------:R-:W-:-:S02]  /*29da0*/  IMAD.U32 R10, RZ, RZ, UR4 ;  /* 0x00000004ff0a7e24 */ /* 0x000fc4000f8e00ff */
[----:B------:R-:W-:Y:S02]  /*29db0*/  IMAD.MOV.U32 R8, RZ, RZ, 0x70 ;  /* 0x00000070ff087424 */ /* 0x000fe400078e00ff */
[----:B------:R-:W-:-:S07]  /*29dc0*/  IMAD.MOV.U32 R12, RZ, RZ, 0x1 ;  /* 0x00000001ff0c7424 */ /* 0x000fce00078e00ff */
[----:B------:R-:W-:-:S07]  /*29dd0*/  LEPC R20, `(.L_x_2609) ;  /* 0x000000001014794e */ /* 0x000fce0000000000 */
[----:B-1----:R-:W-:Y:S05]  /*29de0*/  CALL.ABS.NOINC R2 ;  /* 0x0000000002007343 */ /* 0x002fea0003c00000 */
.L_x_2609:
        /* <DEDUP_REMOVED lines=13> */
[----:B0-----:R-:W-:Y:S01]  /*29ec0*/  IMAD.U32 R7, RZ, RZ, UR9 ;  /* 0x00000009ff077e24 */ /* 0x001fe2000f8e00ff */
[----:B------:R-:W-:Y:S01]  /*29ed0*/  MOV R12, 0x1 ;  /* 0x00000001000c7802 */ /* 0x000fe20000000f00 */
[----:B------:R-:W-:-:S02]  /*29ee0*/  IMAD.U32 R11, RZ, RZ, UR5 ;  /* 0x00000005ff0b7e24 */ /* 0x000fc4000f8e00ff */
[----:B------:R-:W-:Y:S02]  /*29ef0*/  IMAD.MOV.U32 R8, RZ, RZ, 0x70 ;  /* 0x00000070ff087424 */ /* 0x000fe400078e00ff */
[----:B-1----:R-:W-:-:S07]  /*29f00*/  IMAD.MOV.U32 R13, RZ, RZ, RZ ;  /* 0x000000ffff0d7224 */ /* 0x002fce00078e00ff */
[----:B------:R-:W-:-:S07]  /*29f10*/  LEPC R20, `(.L_x_2611) ;  /* 0x000000001014794e */ /* 0x000fce0000000000 */
[----:B--2---:R-:W-:Y:S05]  /*29f20*/  CALL.ABS.NOINC R2 ;  /* 0x0000000002007343 */ /* 0x004fea0003c00000 */
.L_x_2611:
        /* <DEDUP_REMOVED lines=15> */
[----:B0-----:R-:W-:Y:S05]  /*2a020*/  CALL.ABS.NOINC R2 ;  /* 0x0000000002007343 */ /* 0x001fea0003c00000 */
.L_x_2610:
[----:B------:R-:W2:Y:S01]  /*2a030*/  LDL.LU R2, [R1+0x28] ;  /* 0x0000280001027983 */ /* 0x000ea20000300800 */
[----:B------:R-:W-:-:S03]  /*2a040*/  ULDC.64 UR4, c[0x0][0x9f8] ;  /* 0x00027e0000047ab9 */ /* 0x000fc60000000a00 */
[----:B------:R-:W3:Y:S04]  /*2a050*/  LDL.LU R0, [R1+0x2c] ;  /* 0x00002c0001007983 */ /* 0x000ee80000300800 */
[----:B------:R-:W4:Y:S04]  /*2a060*/  LDL.LU R4, [R1+0x34] ;  /* 0x0000340001047983 */ /* 0x000f280000300800 */
[----:B------:R-:W4:Y:S01]  /*2a070*/  LDL.LU R6, [R1+0x20] ;  /* 0x0000200001067983 */ /* 0x000f220000300800 */
[----:B------:R-:W-:-:S04]  /*2a080*/  ISETP.NE.U32.AND P0, PT, RZ, UR4, PT ;  /* 0x00000004ff007c0c */ /* 0x000fc8000bf05070 */
[----:B------:R-:W-:Y:S01]  /*2a090*/  ISETP.NE.AND.EX P0, PT, RZ, UR5, PT, P0 ;  /* 0x00000005ff007c0c */ /* 0x000fe2000bf05300 */
[----:B0-----:R-:W0:Y:S02]  /*2a0a0*/  S2R R7, SR_TID.X ;  /* 0x0000000000077919 */ /* 0x001e240000002100 */
        /* <DEDUP_REMOVED lines=9> */
[----:B----4-:R-:W-:-:S06]  /*2a140*/  IMAD.MOV.U32 R0, RZ, RZ, R6 ;  /* 0x000000ffff007224 */ /* 0x010fcc00078e0006 */
[----:B------:R0:W5:Y:S01]  /*2a150*/  @P0 LDG.E R0, desc[UR60][R2.64] ;  /* 0x0000003c02000981 */ /* 0x000162000c1e1900 */
[----:B------:R-:W-:Y:S02]  /*2a160*/  PLOP3.LUT P1, PT, P6, PT, PT, 0x8, 0x0 ;  /* 0x000000000000781c */ /* 0x000fe4000372e170 */
[----:B0-----:R-:W-:Y:S02]  /*2a170*/  LEA R3, R17, R4, 0x7 ;  /* 0x0000000411037211 */ /* 0x001fe400078e38ff */
[----:B------:R-:W0:Y:S02]  /*2a180*/  LDC R4, c[0x0][0x428] ;  /* 0x00010a00ff047b82 */ /* 0x000e240000000800 */
[----:B0-----:R-:W-:-:S13]  /*2a190*/  ISETP.NE.AND P0, PT, R4, 0x1, PT ;  /* 0x000000010400780c */ /* 0x001fda0003f05270 */
[----:B------:R-:W0:Y:S08]  /*2a1a0*/  @P0 LDC R5, c[0x0][0x42c] ;  /* 0x00010b00ff050b82 */ /* 0x000e300000000800 */
[----:B------:R-:W1:Y:S01]  /*2a1b0*/  @P0 LDC R2, c[0x0][0x430] ;  /* 0x00010c00ff020b82 */ /* 0x000e620000000800 */
[----:B0-----:R-:W-:-:S04]  /*2a1c0*/  @P0 IMAD.HI.U32 R4, R18, R5, RZ ;  /* 0x0000000512040227 */ /* 0x001fc800078e00ff */
[----:B------:R-:W-:Y:S01]  /*2a1d0*/  IMAD.MOV.U32 R5, RZ, RZ, R18 ;  /* 0x000000ffff057224 */ /* 0x000fe200078e0012 */
[----:B-1----:R-:W-:Y:S02]  /*2a1e0*/  @P0 SHF.R.U32.HI R5, RZ, R2, R4 ;  /* 0x00000002ff050219 */ /* 0x002fe40000011604 */
[----:B------:R-:W-:-:S04]  /*2a1f0*/  ISETP.NE.U32.AND P0, PT, RZ, UR4, PT ;  /* 0x00000004ff007c0c */ /* 0x000fc8000bf05070 */
[----:B------:R-:W-:-:S04]  /*2a200*/  ISETP.NE.AND.EX P0, PT, RZ, UR5, PT, P0 ;  /* 0x00000005ff007c0c */ /* 0x000fc8000bf05300 */
[----:B------:R-:W-:-:S09]  /*2a210*/  SEL R2, R6, RZ, !P0 ;  /* 0x000000ff06027207 */ /* 0x000fd20004000000 */
.L_x_2612:
        /* <DEDUP_REMOVED lines=16> */
.L_x_2613:
        /* <DEDUP_REMOVED lines=15> */
.L_x_2614:
        /* <DEDUP_REMOVED lines=15> */
.L_x_2615:
        /* <DEDUP_REMOVED lines=18> */
.L_x_2800:
[----:B------:R-:W-:Y:S01]  /*2a620*/  UMOV UR4, 0xffffffff ;  /* 0xffffffff00047882 */ /* 0x000fe20000000000 */
[----:B------:R-:W-:Y:S02]  /*2a630*/  SHF.R.S32.HI R17, RZ, 0x1f, R0 ;  /* 0x0000001fff117819 */ /* 0x000fe40000011400 */
[----:B------:R-:W-:Y:S05]  /*2a640*/  BRA.DIV UR4, `(.L_x_2617) ;  /* 0x0000005604787947 */ /* 0x000fea000b800000 */
[----:B------:R-:W-:-:S13]  /*2a650*/  ELECT P6, URZ, PT ;  /* 0x00000000003f782f */ /* 0x000fda00038c0000 */
.L_x_2803:
[----:B------:R-:W-:Y:S05]  /*2a660*/  @!P6 BRA `(.L_x_2618) ;  /* 0x000000040034e947 */ /* 0x000fea0003800000 */
[----:B------:R-:W-:-:S04]  /*2a670*/  ISETP.NE.U32.AND P0, PT, R8, RZ, PT ;  /* 0x000000ff0800720c */ /* 0x000fc80003f05070 */
[----:B------:R-:W-:-:S13]  /*2a680*/  ISETP.NE.AND.EX P0, PT, R9, RZ, PT, P0 ;  /* 0x000000ff0900720c */ /* 0x000fda0003f05300 */
[----:B------:R-:W-:Y:S05]  /*2a690*/  @!P0 BRA `(.L_x_2619) ;  /* 0x0000000000448947 */ /* 0x000fea0003800000 */
[----:B------:R-:W0:Y:S01]  /*2a6a0*/  LDC R11, c[0x0][0x41c] ;  /* 0x00010700ff0b7b82 */ /* 0x000e220000000800 */
        /* <DEDUP_REMOVED lines=13> */
[----:B------:R-:W-:-:S04]  /*2a780*/  LEA R10, P0, R6, R8, 0x2 ;  /* 0x00000008060a7211 */ /* 0x000fc800078010ff */
[----:B------:R-:W-:-:S05]  /*2a790*/  LEA.HI.X R11, R6, R9, R7, 0x2, P0 ;  /* 0x00000009060b7211 */ /* 0x000fca00000f1407 */
[----:B------:R0:W5:Y:S04]  /*2a7a0*/  LDG.E R6, desc[UR60][R10.64] ;  /* 0x0000003c0a067981 */ /* 0x000168000c1e1900 */
.L_x_2619:
        /* <DEDUP_REMOVED lines=9> */
.L_x_2804:
        /* <DEDUP_REMOVED lines=11> */
.L_x_2621:
        /* <DEDUP_REMOVED lines=37> */
.L_x_2618:
        /* <DEDUP_REMOVED lines=55> */
.L_x_2805:
[----:B------:R-:W-:Y:S05]  /*2aeb0*/  BSYNC B0 ;  /* 0x0000000000007941 */ /* 0x000fea0003800000 */
.L_x_2622:
[----:B0-----:R-:W2:Y:S01]  /*2aec0*/  LDL R3, [R1+0x24] ;  /* 0x0000240001037983 */ /* 0x001ea20000100800 */
[----:B------:R-:W-:Y:S01]  /*2aed0*/  BSSY B0, `(.L_x_2624) ;  /* 0x00001c4000007945 */ /* 0x000fe20003800000 */
[----:B--2---:R-:W-:-:S13]  /*2aee0*/  ISETP.GE.AND P0, PT, R3, 0x2, PT ;  /* 0x000000020300780c */ /* 0x004fda0003f06270 */
[----:B------:R-:W-:Y:S05]  /*2aef0*/  @!P0 BRA `(.L_x_2625) ;  /* 0x0000001c00048947 */ /* 0x000fea0003800000 */
[C---:B------:R-:W-:Y:S01]  /*2af00*/  LOP3.LUT R2, R3.reuse, 0x1, RZ, 0xc0, !PT ;  /* 0x0000000103027812 */ /* 0x040fe200078ec0ff */
[----:B------:R-:W-:Y:S03]  /*2af10*/  BSSY B1, `(.L_x_2626) ;  /* 0x000009a000017945 */ /* 0x000fe60003800000 */
[----:B------:R-:W-:Y:S01]  /*2af20*/  ISETP.NE.U32.AND P0, PT, R2, 0x1, PT ;  /* 0x000000010200780c */ /* 0x000fe20003f05070 */
[----:B------:R-:W-:-:S05]  /*2af30*/  VIADD R2, R3, 0xfffffffe ;  /* 0xfffffffe03027836 */ /* 0x000fca0000000000 */
[----:B------:R-:W-:-:S07]  /*2af40*/  MOV R7, R2 ;  /* 0x0000000200077202 */ /* 0x000fce0000000f00 */
[----:B------:R-:W-:Y:S05]  /*2af50*/  @!P0 BRA `(.L_x_2627) ;  /* 0x0000000800548947 */ /* 0x000fea0003800000 */
        /* <DEDUP_REMOVED lines=10> */
[----:B------:R-:W-:Y:S01]  /*2b000*/  IMAD.MOV.U32 R3, RZ, RZ, R2 ;  /* 0x000000ffff037224 */ /* 0x000fe200078e0002 */
[----:B------:R-:W-:Y:S02]  /*2b010*/  MOV R7, R6 ;  /* 0x0000000600077202 */ /* 0x000fe40000000f00 */
[----:B------:R-:W-:-:S13]  /*2b020*/  ISETP.NE.AND.EX P0, PT, R9, RZ, PT, P0 ;  /* 0x000000ff0900720c */ /* 0x000fda0003f05300 */
[----:B------:R-:W-:Y:S05]  /*2b030*/  @!P0 BRA `(.L_x_2630) ;  /* 0x0000000000488947 */ /* 0x000fea0003800000 */
[----:B------:R-:W0:Y:S01]  /*2b040*/  LDC R14, c[0x0][0x41c] ;  /* 0x00010700ff0e7b82 */ /* 0x000e220000000800 */
[----:B------:R-:W-:Y:S01]  /*2b050*/  IMAD.MOV.U32 R3, RZ, RZ, R2 ;  /* 0x000000ffff037224 */ /* 0x000fe200078e0002 */
[----:B------:R-:W-:Y:S02]  /*2b060*/  ULDC.64 UR4, c[0x0][0x408] ;  /* 0x0001020000047ab9 */ /* 0x000fe40000000a00 */
[----:B------:R-:W-:-:S04]  /*2b070*/  IMAD R7, R17, UR4, RZ ;  /* 0x0000000411077c24 */ /* 0x000fc8000f8e02ff */
[----:B------:R-:W-:Y:S01]  /*2b080*/  IMAD R7, R0, UR5, R7 ;  /* 0x0000000500077c24 */ /* 0x000fe2000f8e0207 */
[----:B0-----:R-:W-:-:S13]  /*2b090*/  ISETP.NE.AND P0, PT, R14, 0x1, PT ;  /* 0x000000010e00780c */ /* 0x001fda0003f05270 */
[----:B------:R-:W0:Y:S02]  /*2b0a0*/  @P0 LDC.64 R10, c[0x0][0x420] ;  /* 0x00010800ff0a0b82 */ /* 0x000e240000000a00 */
[----:B0-----:R-:W-:-:S05]  /*2b0b0*/  @P0 IMAD.HI.U32 R10, R2, R10, RZ ;  /* 0x0000000a020a0227 */ /* 0x001fca00078e00ff */
[----:B------:R-:W-:-:S04]  /*2b0c0*/  @P0 SHF.R.U32.HI R3, RZ, R11, R10 ;  /* 0x0000000bff030219 */ /* 0x000fc8000001160a */
[--C-:B------:R-:W-:Y:S01]  /*2b0d0*/  SHF.R.S32.HI R11, RZ, 0x1f, R3.reuse ;  /* 0x0000001fff0b7819 */ /* 0x100fe20000011403 */
        /* <DEDUP_REMOVED lines=8> */
.L_x_2630:
[----:B0-----:R-:W0:Y:S01]  /*2b160*/  S2R R9, SR_CgaCtaId ;  /* 0x0000000000097919 */ /* 0x001e220000008800 */
[----:B------:R-:W-:-:S04]  /*2b170*/  MOV R8, 0x400 ;  /* 0x0000040000087802 */ /* 0x000fc80000000f00 */
[----:B0-----:R-:W-:Y:S02]  /*2b180*/  LEA R8, R9, R8, 0x18 ;  /* 0x0000000809087211 */ /* 0x001fe400078ec0ff */
[----:B------:R-:W-:-:S03]  /*2b190*/  SHF.L.U32 R9, R13, 0x1f, RZ ;  /* 0x0000001f0d097819 */ /* 0x000fc600000006ff */
[----:B------:R-:W-:-:S04]  /*2b1a0*/  IMAD R8, R12, 0x8, R8 ;  /* 0x000000080c087824 */ /* 0x000fc800078e0208 */
[----:B------:R-:W0:Y:S02]  /*2b1b0*/  SYNCS.PHASECHK.TRANS64.TRYWAIT P0, [R8+URZ+0x38840], R9 ;  /* 0x03884009080075a7 */ /* 0x000e24000800017f */
[----:B0-----:R-:W-:Y:S05]  /*2b1c0*/  @!P0 BRA `(.L_x_2631) ;  /* 0x0000004800ec8947 */ /* 0x001fea0003800000 */
.L_x_2806:
        /* <DEDUP_REMOVED lines=11> */
.L_x_2632:
        /* <DEDUP_REMOVED lines=41> */
.L_x_2807:
        /* <DEDUP_REMOVED lines=10> */
.L_x_2634:
[----:B------:R-:W2:Y:S02]  /*2b5b0*/  LDL R9, [R1+0x14] ;  /* 0x0000140001097983 */ /* 0x000ea40000100800 */
[----:B--2---:R-:W-:-:S13]  /*2b5c0*/  LOP3.LUT P0, RZ, R9, 0x40, RZ, 0xc0, !PT ;  /* 0x0000004009ff7812 */ /* 0x004fda000780c0ff */
[----:B------:R-:W-:Y:S05]  /*2b5d0*/  @P0 BRA `(.L_x_2635) ;  /* 0x0000000000040947 */ /* 0x000fea0003800000 */
[----:B------:R-:W-:Y:S01]  /*2b5e0*/  BPT.TRAP 0x1 ;  /* 0x000000040000795c */ /* 0x000fe20000300000 */
.L_x_2635:
        /* <DEDUP_REMOVED lines=39> */
.L_x_2629:
[----:B------:R-:W-:Y:S05]  /*2b860*/  BSYNC B2 ;  /* 0x0000000000027941 */ /* 0x000fea0003800000 */
.L_x_2628:
[----:B------:R-:W2:Y:S04]  /*2b870*/  LDL.LU R3, [R1+0x24] ;  /* 0x0000240001037983 */ /* 0x000ea80000300800 */
[----:B------:R0:W-:Y:S04]  /*2b880*/  STL [R1], R12 ;  /* 0x0000000c01007387 */ /* 0x0001e80000100800 */
[----:B------:R0:W-:Y:S02]  /*2b890*/  STL [R1+0x8], R13 ;  /* 0x0000080d01007387 */ /* 0x0001e40000100800 */
[----:B0-2---:R-:W-:-:S07]  /*2b8a0*/  VIADD R7, R3, 0xfffffffd ;  /* 0xfffffffd03077836 */ /* 0x005fce0000000000 */
.L_x_2627:
[----:B------:R-:W-:Y:S05]  /*2b8b0*/  BSYNC B1 ;  /* 0x0000000000017941 */ /* 0x000fea0003800000 */
.L_x_2626:
[----:B------:R-:W-:-:S13]  /*2b8c0*/  ISETP.NE.AND P0, PT, R2, RZ, PT ;  /* 0x000000ff0200720c */ /* 0x000fda0003f05270 */
[----:B------:R-:W-:Y:S05]  /*2b8d0*/  @!P0 BRA `(.L_x_2625) ;  /* 0x00000010008c8947 */ /* 0x000fea0003800000 */
[----:B------:R-:W-:-:S07]  /*2b8e0*/  MOV R11, R6 ;  /* 0x00000006000b7202 */ /* 0x000fce0000000f00 */
.L_x_2652:
        /* <DEDUP_REMOVED lines=22> */
[----:B------:R-:W-:-:S03]  /*2ba50*/  IMAD R10, R17, UR6, RZ ;  /* 0x00000006110a7c24 */ /* 0x000fc6000f8e02ff */
[--C-:B------:R-:W-:Y:S01]  /*2ba60*/  SHF.R.S32.HI R3, RZ, 0x1f, R2.reuse ;  /* 0x0000001fff037819 */ /* 0x100fe20000011402 */
[----:B------:R-:W-:Y:S02]  /*2ba70*/  IMAD.MOV R12, RZ, RZ, -R2 ;  /* 0x000000ffff0c7224 */ /* 0x000fe400078e0a02 */
[C---:B------:R-:W-:Y:S02]  /*2ba80*/  IMAD R10, R0.reuse, UR7, R10 ;  /* 0x00000007000a7c24 */ /* 0x040fe4000f8e020a */
[----:B------:R-:W-:-:S04]  /*2ba90*/  IMAD.WIDE.U32 R2, R0, UR6, R2 ;  /* 0x0000000600027c25 */ /* 0x000fc8000f8e0002 */
[----:B------:R-:W-:Y:S01]  /*2baa0*/  IMAD.IADD R3, R10, 0x1, R3 ;  /* 0x000000010a037824 */ /* 0x000fe200078e0203 */
[----:B------:R-:W-:Y:S01]  /*2bab0*/  LEA R10, P0, R2, UR4, 0x2 ;  /* 0x00000004020a7c11 */ /* 0x000fe2000f8010ff */
[----:B------:R-:W-:-:S03]  /*2bac0*/  IMAD R12, R11, R12, R7 ;  /* 0x0000000c0b0c7224 */ /* 0x000fc600078e0207 */
[----:B------:R-:W-:-:S06]  /*2bad0*/  LEA.HI.X R11, R2, UR5, R3, 0x2, P0 ;  /* 0x00000005020b7c11 */ /* 0x000fcc00080f1403 */
[----:B------:R0:W5:Y:S03]  /*2bae0*/  LDG.E R11, desc[UR60][R10.64] ;  /* 0x0000003c0a0b7981 */ /* 0x000166000c1e1900 */
.L_x_2638:
[----:B------:R-:W1:Y:S01]  /*2baf0*/  S2R R3, SR_CgaCtaId ;  /* 0x0000000000037919 */ /* 0x000e620000008800 */
[----:B------:R-:W-:-:S04]  /*2bb00*/  MOV R2, 0x400 ;  /* 0x0000040000027802 */ /* 0x000fc80000000f00 */
[----:B-1----:R-:W-:Y:S02]  /*2bb10*/  LEA R2, R3, R2, 0x18 ;  /* 0x0000000203027211 */ /* 0x002fe400078ec0ff */
[----:B------:R-:W-:Y:S02]  /*2bb20*/  SHF.L.U32 R3, R9, 0x1f, RZ ;  /* 0x0000001f09037819 */ /* 0x000fe400000006ff */
[----:B------:R-:W-:-:S04]  /*2bb30*/  LEA R2, R8, R2, 0x3 ;  /* 0x0000000208027211 */ /* 0x000fc800078e18ff */
[----:B------:R-:W1:Y:S02]  /*2bb40*/  SYNCS.PHASECHK.TRANS64.TRYWAIT P0, [R2+URZ+0x38840], R3 ;  /* 0x03884003020075a7 */ /* 0x000e64000800017f */
[----:B-1----:R-:W-:Y:S05]  /*2bb50*/  @!P0 BRA `(.L_x_2639) ;  /* 0x0000004000b08947 */ /* 0x002fea0003800000 */
.L_x_2808:
        /* <DEDUP_REMOVED lines=11> */
.L_x_2640:
        /* <DEDUP_REMOVED lines=41> */
.L_x_2809:
        /* <DEDUP_REMOVED lines=10> */
.L_x_2642:
[----:B------:R-:W2:Y:S02]  /*2bf40*/  LDL R3, [R1+0x14] ;  /* 0x0000140001037983 */ /* 0x000ea40000100800 */
[----:B--2---:R-:W-:-:S13]  /*2bf50*/  LOP3.LUT P0, RZ, R3, 0x40, RZ, 0xc0, !PT ;  /* 0x0000004003ff7812 */ /* 0x004fda000780c0ff */
[----:B------:R-:W-:Y:S05]  /*2bf60*/  @P0 BRA `(.L_x_2643) ;  /* 0x0000000000040947 */ /* 0x000fea0003800000 */
[----:B------:R-:W-:Y:S01]  /*2bf70*/  BPT.TRAP 0x1 ;  /* 0x000000040000795c */ /* 0x000fe20000300000 */
.L_x_2643:
        /* <DEDUP_REMOVED lines=15> */
[----:B------:R-:W-:Y:S02]  /*2c070*/  IMAD.MOV.U32 R4, RZ, RZ, R12 ;  /* 0x000000ffff047224 */ /* 0x000fe400078e000c */
[----:B------:R-:W-:Y:S02]  /*2c080*/  IMAD.MOV.U32 R6, RZ, RZ, R11 ;  /* 0x000000ffff067224 */ /* 0x000fe400078e000b */
        /* <DEDUP_REMOVED lines=22> */
.L_x_2637:
[----:B------:R-:W-:Y:S05]  /*2c1f0*/  BSYNC B1 ;  /* 0x0000000000017941 */ /* 0x000fea0003800000 */
.L_x_2636:
[----:B------:R-:W-:Y:S01]  /*2c200*/  IADD3 R3, R8, 0x1, RZ ;  /* 0x0000000108037810 */ /* 0x000fe20007ffe0ff */
[----:B------:R-:W-:Y:S03]  /*2c210*/  BSSY B1, `(.L_x_2644) ;  /* 0x000008c000017945 */ /* 0x000fe60003800000 */
        /* <DEDUP_REMOVED lines=29> */
.L_x_2646:
[----:B------:R-:W2:Y:S01]  /*2c3f0*/  S2R R3, SR_CgaCtaId ;  /* 0x0000000000037919 */ /* 0x000ea20000008800 */
[----:B------:R-:W-:-:S04]  /*2c400*/  MOV R2, 0x400 ;  /* 0x0000040000027802 */ /* 0x000fc80000000f00 */
[----:B--2---:R-:W-:Y:S02]  /*2c410*/  LEA R2, R3, R2, 0x18 ;  /* 0x0000000203027211 */ /* 0x004fe400078ec0ff */
[----:B------:R-:W-:-:S03]  /*2c420*/  SHF.L.U32 R3, R14, 0x1f, RZ ;  /* 0x0000001f0e037819 */ /* 0x000fc600000006ff */
[----:B------:R-:W-:-:S04]  /*2c430*/  IMAD R2, R15, 0x8, R2 ;  /* 0x000000080f027824 */ /* 0x000fc800078e0202 */
[----:B------:R-:W2:Y:S02]  /*2c440*/  SYNCS.PHASECHK.TRANS64.TRYWAIT P0, [R2+URZ+0x38840], R3 ;  /* 0x03884003020075a7 */ /* 0x000ea4000800017f */
[----:B--2---:R-:W-:Y:S05]  /*2c450*/  @!P0 BRA `(.L_x_2647) ;  /* 0x0000003800988947 */ /* 0x004fea0003800000 */
.L_x_2810:
        /* <DEDUP_REMOVED lines=11> */
.L_x_2648:
        /* <DEDUP_REMOVED lines=19> */
[----:B------:R-:W-:Y:S01]  /*2c640*/  R2UR UR14, R2 ;  /* 0x00000000020e72ca */ /* 0x000fe200000e0000 */
[----:B------:R-:W-:-:S08]  /*2c650*/  IMAD R2, R8, 0x8, R3 ;  /* 0x0000000808027824 */ /* 0x000fd000078e0203 */
        /* <DEDUP_REMOVED lines=19> */
.L_x_2811:
        /* <DEDUP_REMOVED lines=10> */
.L_x_2650:
[----:B------:R-:W2:Y:S02]  /*2c830*/  LDL R3, [R1+0x14] ;  /* 0x0000140001037983 */ /* 0x000ea40000100800 */
[----:B--2---:R-:W-:-:S13]  /*2c840*/  LOP3.LUT P0, RZ, R3, 0x40, RZ, 0xc0, !PT ;  /* 0x0000004003ff7812 */ /* 0x004fda000780c0ff */
[----:B------:R-:W-:Y:S05]  /*2c850*/  @P0 BRA `(.L_x_2651) ;  /* 0x0000000000040947 */ /* 0x000fea0003800000 */
[----:B------:R-:W-:Y:S01]  /*2c860*/  BPT.TRAP 0x1 ;  /* 0x000000040000795c */ /* 0x000fe20000300000 */
.L_x_2651:
        /* <DEDUP_REMOVED lines=20> */
[----:B------:R-:W-:Y:S01]  /*2c9b0*/  MOV R4, R10 ;  /* 0x0000000a00047202 */ /* 0x000fe20000000f00 */
        /* <DEDUP_REMOVED lines=17> */
.L_x_2645:
[----:B------:R-:W-:Y:S05]  /*2cad0*/  BSYNC B1 ;  /* 0x0000000000017941 */ /* 0x000fea0003800000 */
.L_x_2644:
[C---:B------:R-:W-:Y:S01]  /*2cae0*/  ISETP.GT.AND P0, PT, R7.reuse, 0x1, PT ;  /* 0x000000010700780c */ /* 0x040fe20003f04270 */
[----:B------:R-:W-:-:S12]  /*2caf0*/  VIADD R7, R7, 0xfffffffe ;  /* 0xfffffffe07077836 */ /* 0x000fd80000000000 */
[----:B------:R-:W-:Y:S05]  /*2cb00*/  @P0 BRA `(.L_x_2652) ;  /* 0xffffffec00780947 */ /* 0x000fea000383ffff */
.L_x_2625:
[----:B------:R-:W-:Y:S05]  /*2cb10*/  BSYNC B0 ;  /* 0x0000000000007941 */ /* 0x000fea0003800000 */
.L_x_2624:
        /* <DEDUP_REMOVED lines=8> */
[----:B------:R-:W1:Y:S02]  /*2cba0*/  FLO.U32 R0, UR4 ;  /* 0x0000000400007d00 */ /* 0x000e6400080e0000 */
        /* <DEDUP_REMOVED lines=8> */
.L_x_2654:
[----:B------:R-:W-:Y:S05]  /*2cc30*/  BSYNC B0 ;  /* 0x0000000000007941 */ /* 0x000fea0003800000 */
.L_x_2653:
        /* <DEDUP_REMOVED lines=11> */
.L_x_2812:
        /* <DEDUP_REMOVED lines=10> */
.L_x_2658:
[----:B------:R-:W2:Y:S02]  /*2cd90*/  LDL R0, [R1+0x14] ;  /* 0x0000140001007983 */ /* 0x000ea40000100800 */
[----:B--2---:R-:W-:-:S13]  /*2cda0*/  LOP3.LUT P0, RZ, R0, 0x40, RZ, 0xc0, !PT ;  /* 0x0000004000ff7812 */ /* 0x004fda000780c0ff */
[----:B------:R-:W-:Y:S05]  /*2cdb0*/  @P0 BRA `(.L_x_2659) ;  /* 0x0000000000040947 */ /* 0x000fea0003800000 */
[----:B------:R-:W-:Y:S01]  /*2cdc0*/  BPT.TRAP 0x1 ;  /* 0x000000040000795c */ /* 0x000fe20000300000 */
.L_x_2659:
[----:B------:R-:W2:Y:S01]  /*2cdd0*/  LDL R0, [R1] ;  /* 0x0000000001007983 */ /* 0x000ea20000100800 */
        /* <DEDUP_REMOVED lines=36> */
.L_x_2656:
[----:B------:R-:W-:Y:S05]  /*2d020*/  BSYNC B0 ;  /* 0x0000000000007941 */ /* 0x000fea0003800000 */
.L_x_2655:
        /* <DEDUP_REMOVED lines=9> */
.L_x_2608:
[----:B------:R-:W-:Y:S05]  /*2d0c0*/  BSYNC B6 ;  /* 0x0000000000067941 */ /* 0x000fea0003800000 */
.L_x_2606:
[----:B------:R-:W-:-:S03]  /*2d0d0*/  UMOV UR4, 0xffffffff ;  /* 0xffffffff00047882 */ /* 0x000fc60000000000 */
[----:B------:R-:W-:Y:S05]  /*2d0e0*/  BRA.DIV UR4, `(.L_x_2660) ;  /* 0x0000002e04b07947 */ /* 0x000fea000b800000 */
[----:B------:R2:W3:Y:S04]  /*2d0f0*/  SHFL.IDX PT, R4, R16, RZ, 0x1f ;  /* 0x00001fff10047589 */ /* 0x0004e800000e0000 */
[----:B------:R-:W4:Y:S02]  /*2d100*/  SHFL.IDX PT, R16, R16, 0x1, 0x1f ;  /* 0x00201f0010107f89 */ /* 0x000f2400000e0000 */
.L_x_2816:
[----:B-1----:R-:W0:Y:S01]  /*2d110*/  S2R R0, SR_TID.X ;  /* 0x0000000000007919 */ /* 0x002e220000002100 */
[----:B------:R-:W-:Y:S01]  /*2d120*/  ULDC UR4, c[0x0][0xc14] ;  /* 0x0003050000047ab9 */ /* 0x000fe20000000800 */
[----:B------:R-:W-:Y:S01]  /*2d130*/  BSSY B0, `(.L_x_2661) ;  /* 0x000000b000007945 */ /* 0x000fe20003800000 */
[----:B------:R-:W-:Y:S01]  /*2d140*/  IMAD.MOV.U32 R17, RZ, RZ, RZ ;  /* 0x000000ffff117224 */ /* 0x000fe200078e00ff */
[----:B0-----:R-:W-:Y:S01]  /*2d150*/  LOP3.LUT R7, R0, 0x1f, RZ, 0xc0, !PT ;  /* 0x0000001f00077812 */ /* 0x001fe200078ec0ff */
[----:B------:R-:W-:-:S03]  /*2d160*/  IMAD.U32 R0, RZ, RZ, UR4 ;  /* 0x00000004ff007e24 */ /* 0x000fc6000f8e00ff */
[C---:B------:R-:W-:Y:S02]  /*2d170*/  ISETP.NE.AND P0, PT, R7.reuse, 0x1f, PT ;  /* 0x0000001f0700780c */ /* 0x040fe40003f05270 */
[----:B------:R-:W-:-:S04]  /*2d180*/  IADD3 R5, R7, R19, RZ ;  /* 0x0000001307057210 */ /* 0x000fc80007ffe0ff */
[----:B------:R-:W-:-:S13]  /*2d190*/  ISETP.GE.OR P0, PT, R5, R0, !P0 ;  /* 0x000000000500720c */ /* 0x000fda0004706670 */
[----:B------:R-:W-:Y:S05]  /*2d1a0*/  @P0 BRA `(.L_x_2662) ;  /* 0x00000000000c0947 */ /* 0x000fea0003800000 */
[----:B------:R-:W0:Y:S02]  /*2d1b0*/  LDC.64 R2, c[0x0][0xc58] ;  /* 0x00031600ff027b82 */ /* 0x000e240000000a00 */
[----:B0-----:R-:W-:-:S05]  /*2d1c0*/  IMAD.WIDE R2, R5, 0x4, R2 ;  /* 0x0000000405027825 */ /* 0x001fca00078e0202 */
[----:B------:R0:W5:Y:S02]  /*2d1d0*/  LDG.E R17, desc[UR60][R2.64] ;  /* 0x0000003c02117981 */ /* 0x000164000c1e1900 */
.L_x_2662:
[----:B------:R-:W-:Y:S05]  /*2d1e0*/  BSYNC B0 ;  /* 0x0000000000007941 */ /* 0x000fea0003800000 */
.L_x_2661:
        /* <DEDUP_REMOVED lines=23> */
.L_x_2824:
[----:B------:R-:W-:Y:S02]  /*2d360*/  ULDC UR4, c[0x0][0xc10] ;  /* 0x0003040000047ab9 */ /* 0x000fe40000000800 */
[----:B------:R-:W-:-:S04]  /*2d370*/  IMAD.U32 R5, RZ, RZ, UR4 ;  /* 0x00000004ff057e24 */ /* 0x000fc8000f8e00ff */
[----:B-1----:R-:W-:-:S05]  /*2d380*/  IMAD R3, R14, R5, RZ ;  /* 0x000000050e037224 */ /* 0x002fca00078e02ff */
[----:B--2-4-:R-:W-:-:S04]  /*2d390*/  IADD3 R16, R16, R3, RZ ;  /* 0x0000000310107210 */ /* 0x014fc80007ffe0ff */
[----:B---3--:R-:W-:-:S13]  /*2d3a0*/  ISETP.GT.AND P0, PT, R16, R4, PT ;  /* 0x000000041000720c */ /* 0x008fda0003f04270 */
[----:B------:R-:W-:Y:S05]  /*2d3b0*/  @P0 BRA `(.L_x_2664) ;  /* 0x0000000000b40947 */ /* 0x000fea0003800000 */
[----:B------:R-:W1:Y:S02]  /*2d3c0*/  LDC R0, c[0x0][0xc14] ;  /* 0x00030500ff007b82 */ /* 0x000e640000000800 */
.L_x_2669:
[----:B------:R-:W-:-:S05]  /*2d3d0*/  VIADD R19, R19, 0x1f ;  /* 0x0000001f13137836 */ /* 0x000fca0000000000 */
[----:B-1----:R-:W-:-:S13]  /*2d3e0*/  ISETP.GE.AND P0, PT, R19, R0, PT ;  /* 0x000000001300720c */ /* 0x002fda0003f06270 */
[----:B------:R-:W-:Y:S05]  /*2d3f0*/  @P0 BRA `(.L_x_2665) ;  /* 0x0000000400ec0947 */ /* 0x000fea0003800000 */
[----:B0-----:R-:W0:Y:S01]  /*2d400*/  S2R R2, SR_TID.X ;  /* 0x0000000000027919 */ /* 0x001e220000002100 */
[----:B------:R-:W-:Y:S01]  /*2d410*/  BSSY B0, `(.L_x_2666) ;  /* 0x000000a000007945 */ /* 0x000fe20003800000 */
[----:B------:R-:W-:Y:S02]  /*2d420*/  MOV R17, RZ ;  /* 0x000000ff00117202 */ /* 0x000fe40000000f00 */
[----:B0-----:R-:W-:-:S04]  /*2d430*/  LOP3.LUT R7, R2, 0x1f, RZ, 0xc0, !PT ;  /* 0x0000001f02077812 */ /* 0x001fc800078ec0ff */
[C---:B------:R-:W-:Y:S01]  /*2d440*/  ISETP.NE.AND P1, PT, R7.reuse, 0x1f, PT ;  /* 0x0000001f0700780c */ /* 0x040fe20003f25270 */
[----:B------:R-:W-:-:S05]  /*2d450*/  IMAD.IADD R5, R7, 0x1, R19 ;  /* 0x0000000107057824 */ /* 0x000fca00078e0213 */
[----:B------:R-:W-:-:S13]  /*2d460*/  ISETP.GE.OR P0, PT, R5, R0, !P1 ;  /* 0x000000000500720c */ /* 0x000fda0004f06670 */
[----:B------:R-:W-:Y:S05]  /*2d470*/  @P0 BRA `(.L_x_2667) ;  /* 0x00000000000c0947 */ /* 0x000fea0003800000 */
[----:B------:R-:W0:Y:S02]  /*2d480*/  LDC.64 R2, c[0x0][0xc58] ;  /* 0x00031600ff027b82 */ /* 0x000e240000000a00 */
[----:B0-----:R-:W-:-:S05]  /*2d490*/  IMAD.WIDE R2, R5, 0x4, R2 ;  /* 0x0000000405027825 */ /* 0x001fca00078e0202 */
[----:B------:R0:W5:Y:S02]  /*2d4a0*/  LDG.E R17, desc[UR60][R2.64] ;  /* 0x0000003c02117981 */ /* 0x000164000c1e1900 */
.L_x_2667:
[----:B------:R-:W-:Y:S05]  /*2d4b0*/  BSYNC B0 ;  /* 0x0000000000007941 */ /* 0x000fea0003800000 */
.L_x_2666:
        /* <DEDUP_REMOVED lines=10> */
[----:B------:R-:W-:-:S03]  /*2d560*/  ISETP.GE.U32.AND P1, PT, R7, 0x8, PT ;  /* 0x000000080700780c */ /* 0x000fc60003f26070 */
[----:B0-----:R-:W-:-:S05]  /*2d570*/  IMAD.IADD R3, R13, 0x1, R14 ;  /* 0x000000010d037824 */ /* 0x001fca00078e020e */
        /* <DEDUP_REMOVED lines=10> */
[----:B------:R0:W1:Y:S02]  /*2d620*/  SHFL.IDX PT, R14, R2, 0x1f, 0x1f ;  /* 0x03e01f00020e7f89 */ /* 0x00006400000e0000 */
.L_x_2832:
[----:B------:R-:W-:Y:S02]  /*2d630*/  ULDC UR4, c[0x0][0xc10] ;  /* 0x0003040000047ab9 */ /* 0x000fe40000000800 */
[----:B------:R-:W-:-:S05]  /*2d640*/  MOV R5, UR4 ;  /* 0x0000000400057c02 */ /* 0x000fca0008000f00 */
[----:B-1----:R-:W-:-:S04]  /*2d650*/  IMAD R3, R14, R5, RZ ;  /* 0x000000050e037224 */ /* 0x002fc800078e02ff */
[----:B------:R-:W-:-:S05]  /*2d660*/  IMAD.IADD R16, R3, 0x1, R16 ;  /* 0x0000000103107824 */ /* 0x000fca00078e0210 */
[----:B------:R-:W-:-:S13]  /*2d670*/  ISETP.GT.AND P0, PT, R16, R4, PT ;  /* 0x000000041000720c */ /* 0x000fda0003f04270 */
[----:B------:R-:W-:Y:S05]  /*2d680*/  @!P0 BRA `(.L_x_2669) ;  /* 0xfffffffc00508947 */ /* 0x000fea000383ffff */
.L_x_2664:
        /* <DEDUP_REMOVED lines=8> */
.L_x_2836:
[----:B------:R-:W-:Y:S02]  /*2d710*/  ISETP.NE.AND P0, PT, R3, RZ, PT ;  /* 0x000000ff0300720c */ /* 0x000fe40003f05270 */
[----:B------:R-:W-:-:S11]  /*2d720*/  MOV R7, RZ ;  /* 0x000000ff00077202 */ /* 0x000fd60000000f00 */
[----:B------:R-:W-:Y:S05]  /*2d730*/  @!P0 BRA `(.L_x_2671) ;  /* 0x0000000000108947 */ /* 0x000fea0003800000 */
[----:B------:R-:W-:Y:S01]  /*2d740*/  UMOV UR4, 0xffffffff ;  /* 0xffffffff00047882 */ /* 0x000fe20000000000 */
[----:B------:R-:W-:Y:S02]  /*2d750*/  VIADD R12, R6, 0xffffffff ;  /* 0xffffffff060c7836 */ /* 0x000fe40000000000 */
[----:B------:R-:W-:Y:S05]  /*2d760*/  BRA.DIV UR4, `(.L_x_2672) ;  /* 0x0000003204447947 */ /* 0x000fea000b800000 */
[----:B------:R3:W4:Y:S02]  /*2d770*/  SHFL.IDX PT, R7, R2, R12, 0x1f ;  /* 0x00001f0c02077589 */ /* 0x00072400000e0000 */
.L_x_2671:
[----:B0--3--:R-:W0:Y:S01]  /*2d780*/  LDC.64 R2, c[0x0][0xc68] ;  /* 0x00031a00ff027b82 */ /* 0x009e220000000a00 */
[----:B------:R-:W-:-:S04]  /*2d790*/  IMAD.IADD R19, R6, 0x1, R19 ;  /* 0x0000000106137824 */ /* 0x000fc800078e0213 */
[----:B0-----:R-:W-:-:S05]  /*2d7a0*/  IMAD.WIDE R2, R19, 0x4, R2 ;  /* 0x0000000413027825 */ /* 0x001fca00078e0202 */
[----:B------:R-:W1:Y:S01]  /*2d7b0*/  LDG.E R9, desc[UR60][R2.64] ;  /* 0x0000003c02097981 */ /* 0x000e62000c1e1900 */
[----:B----4-:R-:W-:Y:S02]  /*2d7c0*/  IMAD R16, R7, R5, R16 ;  /* 0x0000000507107224 */ /* 0x010fe400078e0210 */
[----:B-12---:R-:W-:-:S05]  /*2d7d0*/  IMAD R6, R17, R9, RZ ;  /* 0x0000000911067224 */ /* 0x006fca00078e02ff */
[----:B------:R-:W-:-:S04]  /*2d7e0*/  IABS R8, R6 ;  /* 0x0000000600087213 */ /* 0x000fc80000000000 */
[----:B------:R-:W0:Y:S08]  /*2d7f0*/  I2F.RP R11, R8 ;  /* 0x00000008000b7306 */ /* 0x000e300000209400 */
[----:B0-----:R-:W0:Y:S02]  /*2d800*/  MUFU.RCP R11, R11 ;  /* 0x0000000b000b7308 */ /* 0x001e240000001000 */
[----:B0-----:R-:W-:-:S06]  /*2d810*/  IADD3 R12, R11, 0xffffffe, RZ ;  /* 0x0ffffffe0b0c7810 */ /* 0x001fcc0007ffe0ff */
[----:B------:R-:W0:Y:S02]  /*2d820*/  F2I.FTZ.U32.TRUNC.NTZ R3, R12 ;  /* 0x0000000c00037305 */ /* 0x000e24000021f000 */
[----:B0-----:R-:W-:-:S04]  /*2d830*/  IMAD.MOV R2, RZ, RZ, -R3 ;  /* 0x000000ffff027224 */ /* 0x001fc800078e0a03 */
[----:B------:R-:W-:Y:S02]  /*2d840*/  IMAD R10, R2, R8, RZ ;  /* 0x00000008020a7224 */ /* 0x000fe400078e02ff */
[----:B------:R-:W-:-:S04]  /*2d850*/  IMAD.MOV.U32 R2, RZ, RZ, RZ ;  /* 0x000000ffff027224 */ /* 0x000fc800078e00ff */
[----:B------:R-:W-:Y:S01]  /*2d860*/  IMAD.HI.U32 R10, R3, R10, R2 ;  /* 0x0000000a030a7227 */ /* 0x000fe200078e0002 */
[----:B------:R-:W-:Y:S02]  /*2d870*/  IADD3 R2, R4, -R16, RZ ;  /* 0x8000001004027210 */ /* 0x000fe40007ffe0ff */
[----:B------:R-:W-:Y:S02]  /*2d880*/  IABS R4, R6 ;  /* 0x0000000600047213 */ /* 0x000fe40000000000 */
[----:B------:R-:W-:-:S03]  /*2d890*/  IABS R3, R2 ;  /* 0x0000000200037213 */ /* 0x000fc60000000000 */
        /* <DEDUP_REMOVED lines=9> */
[----:B------:R-:W-:-:S03]  /*2d930*/  ISETP.GE.AND P0, PT, R3, RZ, PT ;  /* 0x000000ff0300720c */ /* 0x000fc60003f06270 */
[----:B------:R-:W-:-:S10]  /*2d940*/  IMAD.MOV.U32 R4, RZ, RZ, R10 ;  /* 0x000000ffff047224 */ /* 0x000fd400078e000a */
[----:B------:R-:W-:Y:S02]  /*2d950*/  @!P0 IADD3 R4, -R4, RZ, RZ ;  /* 0x000000ff04048210 */ /* 0x000fe40007ffe1ff */
[----:B------:R-:W-:-:S13]  /*2d960*/  ISETP.NE.AND P0, PT, R6, RZ, PT ;  /* 0x000000ff0600720c */ /* 0x000fda0003f05270 */
[----:B------:R-:W-:-:S05]  /*2d970*/  @!P0 LOP3.LUT R4, RZ, R6, RZ, 0x33, !PT ;  /* 0x00000006ff048212 */ /* 0x000fca00078e33ff */
[----:B------:R-:W-:Y:S01]  /*2d980*/  IMAD R7, R9, R4, RZ ;  /* 0x0000000409077224 */ /* 0x000fe200078e02ff */
[----:B------:R-:W-:-:S03]  /*2d990*/  IADD3 R4, -R4, RZ, RZ ;  /* 0x000000ff04047210 */ /* 0x000fc60007ffe1ff */
[----:B------:R-:W-:Y:S02]  /*2d9a0*/  IMAD.MOV R8, RZ, RZ, -R7 ;  /* 0x000000ffff087224 */ /* 0x000fe400078e0a07 */
[----:B------:R-:W-:-:S03]  /*2d9b0*/  IMAD R4, R6, R4, R2 ;  /* 0x0000000406047224 */ /* 0x000fc600078e0202 */
[----:B------:R-:W-:-:S04]  /*2d9c0*/  VIADDMNMX R9, R8, R5, R9, PT ;  /* 0x0000000508097246 */ /* 0x000fc80003800109 */
[----:B------:R-:W-:-:S04]  /*2d9d0*/  IABS R5, R9 ;  /* 0x0000000900057213 */ /* 0x000fc80000000000 */
[----:B------:R-:W0:Y:S08]  /*2d9e0*/  I2F.RP R8, R5 ;  /* 0x0000000500087306 */ /* 0x000e300000209400 */
[----:B0-----:R-:W0:Y:S02]  /*2d9f0*/  MUFU.RCP R8, R8 ;  /* 0x0000000800087308 */ /* 0x001e240000001000 */
[----:B0-----:R-:W-:-:S06]  /*2da00*/  VIADD R10, R8, 0xffffffe ;  /* 0x0ffffffe080a7836 */ /* 0x001fcc0000000000 */
[----:B------:R-:W0:Y:S02]  /*2da10*/  F2I.FTZ.U32.TRUNC.NTZ R3, R10 ;  /* 0x0000000a00037305 */ /* 0x000e24000021f000 */
[----:B0-----:R-:W-:-:S04]  /*2da20*/  IMAD.MOV R2, RZ, RZ, -R3 ;  /* 0x000000ffff027224 */ /* 0x001fc800078e0a03 */
[----:B------:R-:W-:Y:S02]  /*2da30*/  IMAD R11, R2, R5, RZ ;  /* 0x00000005020b7224 */ /* 0x000fe400078e02ff */
[----:B------:R-:W-:-:S04]  /*2da40*/  IMAD.MOV.U32 R2, RZ, RZ, RZ ;  /* 0x000000ffff027224 */ /* 0x000fc800078e00ff */
[----:B------:R-:W-:Y:S01]  /*2da50*/  IMAD.HI.U32 R11, R3, R11, R2 ;  /* 0x0000000b030b7227 */ /* 0x000fe200078e0002 */
[----:B------:R-:W-:Y:S02]  /*2da60*/  IABS R2, R4 ;  /* 0x0000000400027213 */ /* 0x000fe40000000000 */
[----:B------:R-:W-:-:S03]  /*2da70*/  IABS R3, R9 ;  /* 0x0000000900037213 */ /* 0x000fc60000000000 */
[----:B------:R-:W-:Y:S01]  /*2da80*/  IMAD.HI.U32 R11, R11, R2, RZ ;  /* 0x000000020b0b7227 */ /* 0x000fe200078e00ff */
[----:B------:R-:W-:-:S05]  /*2da90*/  IADD3 R3, RZ, -R3, RZ ;  /* 0x80000003ff037210 */ /* 0x000fca0007ffe0ff */
[----:B------:R-:W-:-:S05]  /*2daa0*/  IMAD R2, R11, R3, R2 ;  /* 0x000000030b027224 */ /* 0x000fca00078e0202 */
[----:B------:R-:W-:-:S13]  /*2dab0*/  ISETP.GT.U32.AND P0, PT, R5, R2, PT ;  /* 0x000000020500720c */ /* 0x000fda0003f04070 */
[----:B------:R-:W-:Y:S02]  /*2dac0*/  @!P0 IMAD.IADD R2, R2, 0x1, -R5 ;  /* 0x0000000102028824 */ /* 0x000fe400078e0a05 */
[----:B------:R-:W-:-:S03]  /*2dad0*/  @!P0 VIADD R11, R11, 0x1 ;  /* 0x000000010b0b8836 */ /* 0x000fc60000000000 */
[----:B------:R-:W-:Y:S02]  /*2dae0*/  ISETP.GE.U32.AND P0, PT, R2, R5, PT ;  /* 0x000000050200720c */ /* 0x000fe40003f06070 */
[C---:B------:R-:W-:Y:S01]  /*2daf0*/  LOP3.LUT R2, R4.reuse, R9, RZ, 0x3c, !PT ;  /* 0x0000000904027212 */ /* 0x040fe200078e3cff */
[----:B------:R-:W-:-:S10]  /*2db00*/  IMAD.IADD R4, R4, 0x1, R7 ;  /* 0x0000000104047824 */ /* 0x000fd400078e0207 */
[----:B------:R-:W-:Y:S02]  /*2db10*/  @P0 IADD3 R11, R11, 0x1, RZ ;  /* 0x000000010b0b0810 */ /* 0x000fe40007ffe0ff */
[----:B------:R-:W-:-:S13]  /*2db20*/  ISETP.GE.AND P0, PT, R2, RZ, PT ;  /* 0x000000ff0200720c */ /* 0x000fda0003f06270 */
[----:B------:R-:W-:Y:S01]  /*2db30*/  @!P0 IMAD.MOV R11, RZ, RZ, -R11 ;  /* 0x000000ffff0b8224 */ /* 0x000fe200078e0a0b */
[----:B------:R-:W-:-:S13]  /*2db40*/  ISETP.NE.AND P0, PT, R9, RZ, PT ;  /* 0x000000ff0900720c */ /* 0x000fda0003f05270 */
[----:B------:R-:W-:Y:S02]  /*2db50*/  @!P0 LOP3.LUT R11, RZ, R9, RZ, 0x33, !PT ;  /* 0x00000009ff0b8212 */ /* 0x000fe400078e33ff */
[----:B------:R-:W-:Y:S02]  /*2db60*/  IADD3 R9, -R9, RZ, RZ ;  /* 0x000000ff09097210 */ /* 0x000fe40007ffe1ff */
[----:B------:R-:W-:-:S03]  /*2db70*/  LOP3.LUT R2, RZ, R11, RZ, 0x33, !PT ;  /* 0x0000000bff027212 */ /* 0x000fc600078e33ff */
[----:B------:R-:W-:Y:S02]  /*2db80*/  IMAD R18, R11, R9, R4 ;  /* 0x000000090b127224 */ /* 0x000fe400078e0204 */
[----:B------:R-:W-:Y:S01]  /*2db90*/  IMAD.IADD R17, R17, 0x1, R2 ;  /* 0x0000000111117824 */ /* 0x000fe200078e0202 */
[----:B------:R-:W-:Y:S06]  /*2dba0*/  BRA `(.L_x_2673) ;  /* 0x00000000001c7947 */ /* 0x000fec0003800000 */
.L_x_2665:
[----:B------:R-:W-:Y:S01]  /*2dbb0*/  UMOV UR4, URZ ;  /* 0x0000003f00047c82 */ /* 0x000fe20008000000 */
[----:B------:R-:W-:Y:S01]  /*2dbc0*/  UMOV UR5, URZ ;  /* 0x0000003f00057c82 */ /* 0x000fe20008000000 */
[----:B------:R-:W-:Y:S01]  /*2dbd0*/  ULDC UR6, c[0x0][0xc14] ;  /* 0x0003050000067ab9 */ /* 0x000fe20000000800 */
[----:B------:R-:W-:Y:S01]  /*2dbe0*/  IMAD.MOV.U32 R16, RZ, RZ, R4 ;  /* 0x000000ffff107224 */ /* 0x000fe200078e0004 */
[----:B------:R-:W-:Y:S01]  /*2dbf0*/  MOV R17, UR4 ;  /* 0x0000000400117c02 */ /* 0x000fe20008000f00 */
[----:B------:R-:W-:Y:S02]  /*2dc00*/  IMAD.U32 R18, RZ, RZ, UR5 ;  /* 0x00000005ff127e24 */ /* 0x000fe4000f8e00ff */
[----:B------:R-:W-:-:S07]  /*2dc10*/  IMAD.U32 R19, RZ, RZ, UR6 ;  /* 0x00000006ff137e24 */ /* 0x000fce000f8e00ff */
.L_x_2673:
        /* <DEDUP_REMOVED lines=12> */
.L_x_2583:
        /* <DEDUP_REMOVED lines=12> */
.L_x_2839:
[----:B------:R-:W-:Y:S05]  /*2dda0*/  BSYNC B0 ;  /* 0x0000000000007941 */ /* 0x000fea0003800000 */
.L_x_2675:
[----:B------:R-:W-:-:S03]  /*2ddb0*/  UMOV UR4, 0xffffffff ;  /* 0xffffffff00047882 */ /* 0x000fc60000000000 */
[----:B------:R-:W-:Y:S05]  /*2ddc0*/  BRA.DIV UR4, `(.L_x_2677) ;  /* 0x0000002a04e87947 */ /* 0x000fea000b800000 */
[----:B------:R-:W2:Y:S02]  /*2ddd0*/  S2R R2, SR_TID.X ;  /* 0x0000000000027919 */ /* 0x000ea40000002100 */
[----:B--2---:R-:W-:-:S04]  /*2dde0*/  SHF.R.U32.HI R2, RZ, 0x5, R2 ;  /* 0x00000005ff027819 */ /* 0x004fc80000011602 */
[----:B------:R-:W-:-:S05]  /*2ddf0*/  LOP3.LUT R2, R2, 0x3, RZ, 0xc0, !PT ;  /* 0x0000000302027812 */ /* 0x000fca00078ec0ff */
[----:B------:R2:W3:Y:S02]  /*2de00*/  SHFL.IDX PT, R14, R2, RZ, 0x1f ;  /* 0x00001fff020e7589 */ /* 0x0004e400000e0000 */
.L_x_2842:
[----:B---3--:R-:W-:-:S13]  /*2de10*/  ISETP.NE.AND P0, PT, R14, RZ, PT ;  /* 0x000000ff0e00720c */ /* 0x008fda0003f05270 */
[----:B------:R-:W-:Y:S05]  /*2de20*/  @P0 BRA `(.L_x_2295) ;  /* 0x00000000009c0947 */ /* 0x000fea0003800000 */
[----:B------:R-:W-:-:S03]  /*2de30*/  UMOV UR4, 0xffffffff ;  /* 0xffffffff00047882 */ /* 0x000fc60000000000 */
[----:B------:R-:W-:Y:S05]  /*2de40*/  BRA.DIV UR4, `(.L_x_2678) ;  /* 0x0000002a04fc7947 */ /* 0x000fea000b800000 */
[----:B------:R-:W-:-:S13]  /*2de50*/  ELECT P6, URZ, PT ;  /* 0x00000000003f782f */ /* 0x000fda00038c0000 */
.L_x_2845:
        /* <DEDUP_REMOVED lines=8> */
.L_x_2679:
[----:B-1----:R-:W2:Y:S04]  /*2dee0*/  LDL R3, [R1] ;  /* 0x0000000001037983 */ /* 0x002ea80000100800 */
[----:B------:R-:W3:Y:S01]  /*2def0*/  LDL.LU R7, [R1+0x8] ;  /* 0x0000080001077983 */ /* 0x000ee20000300800 */
[----:B------:R-:W-:-:S05]  /*2df00*/  IADD3 R2, R0, 0x38840, RZ ;  /* 0x0003884000027810 */ /* 0x000fca0007ffe0ff */
[C---:B--2---:R-:W-:Y:S02]  /*2df10*/  IMAD R6, R3.reuse, 0x8, R2 ;  /* 0x0000000803067824 */ /* 0x044fe400078e0202 */
[----:B------:R-:W-:Y:S01]  /*2df20*/  VIADD R3, R3, 0x1 ;  /* 0x0000000103037836 */ /* 0x000fe20000000000 */
[----:B---3--:R-:W-:-:S04]  /*2df30*/  SHF.L.U32 R5, R7, 0x1f, RZ ;  /* 0x0000001f07057819 */ /* 0x008fc800000006ff */
[C---:B------:R-:W-:Y:S01]  /*2df40*/  ISETP.NE.AND P1, PT, R3.reuse, 0x2, PT ;  /* 0x000000020300780c */ /* 0x040fe20003f25270 */
[----:B------:R-:W1:Y:S03]  /*2df50*/  SYNCS.PHASECHK.TRANS64.TRYWAIT P0, [R6+URZ], R5 ;  /* 0x00000005060075a7 */ /* 0x000e66000800017f */
[----:B------:R-:W-:Y:S02]  /*2df60*/  SEL R4, RZ, 0x1, P1 ;  /* 0x00000001ff047807 */ /* 0x000fe40000800000 */
[----:B------:R-:W-:Y:S02]  /*2df70*/  SEL R3, R3, RZ, P1 ;  /* 0x000000ff03037207 */ /* 0x000fe40000800000 */
[----:B------:R-:W-:Y:S02]  /*2df80*/  LOP3.LUT R4, R7, R4, RZ, 0x3c, !PT ;  /* 0x0000000407047212 */ /* 0x000fe400078e3cff */
[----:B------:R-:W-:-:S02]  /*2df90*/  LEA R7, R3, R2, 0x3 ;  /* 0x0000000203077211 */ /* 0x000fc400078e18ff */
[----:B------:R-:W-:Y:S01]  /*2dfa0*/  SHF.L.U32 R2, R4, 0x1f, RZ ;  /* 0x0000001f04027819 */ /* 0x000fe200000006ff */
[----:B-1----:R-:W-:Y:S06]  /*2dfb0*/  @!P0 BRA `(.L_x_2680) ;  /* 0x0000002800c08947 */ /* 0x002fec0003800000 */
.L_x_2846:
[----:B------:R-:W2:Y:S02]  /*2dfc0*/  SYNCS.PHASECHK.TRANS64.TRYWAIT P0, [R7+URZ], R2 ;  /* 0x00000002070075a7 */ /* 0x000ea4000800017f */
[----:B--2---:R-:W-:Y:S05]  /*2dfd0*/  @!P0 BRA `(.L_x_2681) ;  /* 0x0000002800cc8947 */ /* 0x004fea0003800000 */
.L_x_2847:
[----:B------:R-:W-:Y:S05]  /*2dfe0*/  @!P2 BRA `(.L_x_2682) ;  /* 0x000000000004a947 */ /* 0x000fea0003800000 */
[----:B------:R-:W-:Y:S01]  /*2dff0*/  BPT.TRAP 0x1 ;  /* 0x000000040000795c */ /* 0x000fe20000300000 */
.L_x_2682:
[----:B------:R-:W3:Y:S01]  /*2e000*/  LDL.LU R4, [R1] ;  /* 0x0000000001047983 */ /* 0x000ee20000300800 */
[----:B------:R-:W-:-:S04]  /*2e010*/  VIADD R0, R0, 0x38860 ;  /* 0x0003886000007836 */ /* 0x000fc80000000000 */
[----:B---3--:R-:W-:-:S04]  /*2e020*/  IMAD R4, R4, 0x8, R0 ;  /* 0x0000000804047824 */ /* 0x008fc800078e0200 */
[----:B------:R-:W3:Y:S02]  /*2e030*/  SYNCS.PHASECHK.TRANS64.TRYWAIT P0, [R4+URZ], R5 ;  /* 0x00000005040075a7 */ /* 0x000ee4000800017f */
[----:B---3--:R-:W-:Y:S05]  /*2e040*/  @!P0 BRA `(.L_x_2683) ;  /* 0x0000002800c48947 */ /* 0x008fea0003800000 */
.L_x_2848:
[----:B------:R-:W-:-:S07]  /*2e050*/  LEA R3, R3, R0, 0x3 ;  /* 0x0000000003037211 */ /* 0x000fce00078e18ff */
.L_x_2684:
[----:B----4-:R4:W0:Y:S02]  /*2e060*/  SYNCS.PHASECHK.TRANS64.TRYWAIT P0, [R3+URZ], R2 ;  /* 0x00000002030075a7 */ /* 0x010824000800017f */
[----:B0-----:R-:W-:Y:S05]  /*2e070*/  @!P0 NANOSLEEP.SYNCS 0x989680 ;  /* 0x009896800000895d */ /* 0x001fea0003900000 */
[----:B------:R-:W0:Y:S02]  /*2e080*/  @!P0 SYNCS.PHASECHK.TRANS64 P0, [R3+URZ], R2 ;  /* 0x00000002030085a7 */ /* 0x000e24000800007f */
[----:B0-----:R-:W-:Y:S05]  /*2e090*/  @!P0 BRA `(.L_x_2684) ;  /* 0xfffffffc00f08947 */ /* 0x001fea000383ffff */
.L_x_2295:
[----:B------:R-:W-:Y:S05]  /*2e0a0*/  BSYNC B7 ;  /* 0x0000000000077941 */ /* 0x000fea0003800000 */
.L_x_2292:
[----:B------:R-:W-:Y:S05]  /*2e0b0*/  EXIT ;  /* 0x000000000000794d */ /* 0x000fea0003800000 */
.L_x_2315:
[----:B0-----:R0:W1:Y:S02]  /*2e0c0*/  SYNCS.PHASECHK.TRANS64.TRYWAIT P6, [R0+URZ+0x38890], R115 ;  /* 0x03889073000075a7 */ /* 0x00106400080c017f */
[----:B-1----:R-:W-:Y:S05]  /*2e0d0*/  @!P6 NANOSLEEP.SYNCS 0x989680 ;  /* 0x009896800000e95d */ /* 0x002fea0003900000 */
[----:B------:R-:W1:Y:S02]  /*2e0e0*/  @!P6 SYNCS.PHASECHK.TRANS64 P6, [R0+URZ+0x38890], R115 ;  /* 0x038890730000e5a7 */ /* 0x000e6400080c007f */
[----:B-1----:R-:W-:Y:S05]  /*2e0f0*/  @!P6 BRA `(.L_x_2315) ;  /* 0xfffffffc00f0e947 */ /* 0x002fea000383ffff */
[----:B------:R-:W-:Y:S05]  /*2e100*/  BRA `(.L_x_2685) ;  /* 0xfffffd5400687947 */ /* 0x000fea000383ffff */
.L_x_2371:
[----:B-1----:R1:W3:Y:S02]  /*2e110*/  SYNCS.PHASECHK.TRANS64.TRYWAIT P6, [R0+URZ+0x38890], R115 ;  /* 0x03889073000075a7 */ /* 0x0022e400080c017f */
[----:B---3--:R-:W-:Y:S05]  /*2e120*/  @!P6 NANOSLEEP.SYNCS 0x989680 ;  /* 0x009896800000e95d */ /* 0x008fea0003900000 */
[----:B------:R-:W3:Y:S02]  /*2e130*/  @!P6 SYNCS.PHASECHK.TRANS64 P6, [R0+URZ+0x38890], R115 ;  /* 0x038890730000e5a7 */ /* 0x000ee400080c007f */
[----:B---3--:R-:W-:Y:S05]  /*2e140*/  @!P6 BRA `(.L_x_2371) ;  /* 0xfffffffc00f0e947 */ /* 0x008fea000383ffff */
[----:B------:R-:W-:Y:S05]  /*2e150*/  BRA `(.L_x_2686) ;  /* 0xfffffd88001c7947 */ /* 0x000fea000383ffff */
.L_x_2396:
[----:B0-----:R0:W1:Y:S02]  /*2e160*/  SYNCS.PHASECHK.TRANS64.TRYWAIT P3, [R0+URZ+0x38890], R115 ;  /* 0x03889073000075a7 */ /* 0x001064000806017f */
[----:B-1----:R-:W-:Y:S05]  /*2e170*/  @!P3 NANOSLEEP.SYNCS 0x989680 ;  /* 0x009896800000b95d */ /* 0x002fea0003900000 */
[----:B------:R-:W1:Y:S02]  /*2e180*/  @!P3 SYNCS.PHASECHK.TRANS64 P3, [R0+URZ+0x38890], R115 ;  /* 0x038890730000b5a7 */ /* 0x000e64000806007f */
[----:B-1----:R-:W-:Y:S05]  /*2e190*/  @!P3 BRA `(.L_x_2396) ;  /* 0xfffffffc00f0b947 */ /* 0x002fea000383ffff */
[----:B------:R-:W-:Y:S05]  /*2e1a0*/  BRA `(.L_x_2687) ;  /* 0xfffffdb800187947 */ /* 0x000fea000383ffff */
.L_x_2404:
[----:B-1----:R1:W2:Y:S02]  /*2e1b0*/  SYNCS.PHASECHK.TRANS64.TRYWAIT P2, [R0+URZ+0x388b0], R115 ;  /* 0x0388b073000075a7 */ /* 0x0022a4000804017f */
[----:B--2---:R-:W-:Y:S05]  /*2e1c0*/  @!P2 NANOSLEEP.SYNCS 0x989680 ;  /* 0x009896800000a95d */ /* 0x004fea0003900000 */
[----:B------:R-:W2:Y:S02]  /*2e1d0*/  @!P2 SYNCS.PHASECHK.TRANS64 P2, [R0+URZ+0x388b0], R115 ;  /* 0x0388b0730000a5a7 */ /* 0x000ea4000804007f */
[----:B--2---:R-:W-:Y:S05]  /*2e1e0*/  @!P2 BRA `(.L_x_2404) ;  /* 0xfffffffc00f0a947 */ /* 0x004fea000383ffff */
[----:B------:R-:W-:Y:S05]  /*2e1f0*/  BRA `(.L_x_2688) ;  /* 0xfffffdbc00447947 */ /* 0x000fea000383ffff */
.L_x_2432:
        /* <DEDUP_REMOVED lines=8> */
.L_x_2690:
[----:B------:R-:W-:Y:S05]  /*2e280*/  BSYNC B1 ;  /* 0x0000000000017941 */ /* 0x000fea0003800000 */
.L_x_2689:
[----:B------:R-:W-:Y:S05]  /*2e290*/  BRA `(.L_x_2691) ;  /* 0xfffffde000f07947 */ /* 0x000fea000383ffff */
.L_x_2433:
        /* <DEDUP_REMOVED lines=8> */
.L_x_2693:
[----:B------:R-:W-:Y:S05]  /*2e320*/  BSYNC B1 ;  /* 0x0000000000017941 */ /* 0x000fea0003800000 */
.L_x_2692:
[----:B------:R-:W-:Y:S05]  /*2e330*/  BRA `(.L_x_2694) ;  /* 0xfffffde000d07947 */ /* 0x000fea000383ffff */
.L_x_2434:
        /* <DEDUP_REMOVED lines=8> */
.L_x_2696:
[----:B------:R-:W-:Y:S05]  /*2e3c0*/  BSYNC B1 ;  /* 0x0000000000017941 */ /* 0x000fea0003800000 */
.L_x_2695:
[----:B------:R-:W-:Y:S05]  /*2e3d0*/  BRA `(.L_x_2697) ;  /* 0xfffffde000b07947 */ /* 0x000fea000383ffff */
.L_x_2435:
        /* <DEDUP_REMOVED lines=8> */
.L_x_2699:
[----:B------:R-:W-:Y:S05]  /*2e460*/  BSYNC B1 ;  /* 0x0000000000017941 */ /* 0x000fea0003800000 */
.L_x_2698:
[----:B------:R-:W-:Y:S05]  /*2e470*/  BRA `(.L_x_2700) ;  /* 0xfffffde000907947 */ /* 0x000fea000383ffff */
.L_x_2436:
        /* <DEDUP_REMOVED lines=8> */
.L_x_2702:
[----:B------:R-:W-:Y:S05]  /*2e500*/  BSYNC B1 ;  /* 0x0000000000017941 */ /* 0x000fea0003800000 */
.L_x_2701:
[----:B------:R-:W-:Y:S05]  /*2e510*/  BRA `(.L_x_2703) ;  /* 0xfffffde000707947 */ /* 0x000fea000383ffff */
.L_x_2437:
        /* <DEDUP_REMOVED lines=8> */
.L_x_2705:
[----:B------:R-:W-:Y:S05]  /*2e5a0*/  BSYNC B1 ;  /* 0x0000000000017941 */ /* 0x000fea0003800000 */
.L_x_2704:
[----:B------:R-:W-:Y:S05]  /*2e5b0*/  BRA `(.L_x_2706) ;  /* 0xfffffde000507947 */ /* 0x000fea000383ffff */
.L_x_2438:
        /* <DEDUP_REMOVED lines=8> */
.L_x_2708:
[----:B------:R-:W-:Y:S05]  /*2e640*/  BSYNC B1 ;  /* 0x0000000000017941 */ /* 0x000fea0003800000 */
.L_x_2707:
[----:B------:R-:W-:Y:S05]  /*2e650*/  BRA `(.L_x_2709) ;  /* 0xfffffde000307947 */ /* 0x000fea000383ffff */
.L_x_2439:
        /* <DEDUP_REMOVED lines=8> */
.L_x_2711:
[----:B------:R-:W-:Y:S05]  /*2e6e0*/  BSYNC B1 ;  /* 0x0000000000017941 */ /* 0x000fea0003800000 */
.L_x_2710:
[----:B------:R-:W-:Y:S05]  /*2e6f0*/  BRA `(.L_x_2712) ;  /* 0xfffffde000107947 */ /* 0x000fea000383ffff */
.L_x_2440:
        /* <DEDUP_REMOVED lines=8> */
.L_x_2714:
[----:B------:R-:W-:Y:S05]  /*2e780*/  BSYNC B1 ;  /* 0x0000000000017941 */ /* 0x000fea0003800000 */
.L_x_2713:
[----:B------:R-:W-:Y:S05]  /*2e790*/  BRA `(.L_x_2715) ;  /* 0xfffffddc00f07947 */ /* 0x000fea000383ffff */
.L_x_2441:
        /* <DEDUP_REMOVED lines=8> */
.L_x_2717:
[----:B------:R-:W-:Y:S05]  /*2e820*/  BSYNC B1 ;  /* 0x0000000000017941 */ /* 0x000fea0003800000 */
.L_x_2716:
[----:B------:R-:W-:Y:S05]  /*2e830*/  BRA `(.L_x_2718) ;  /* 0xfffffddc00d07947 */ /* 0x000fea000383ffff */
.L_x_2442:
        /* <DEDUP_REMOVED lines=8> */
.L_x_2720:
[----:B------:R-:W-:Y:S05]  /*2e8c0*/  BSYNC B1 ;  /* 0x0000000000017941 */ /* 0x000fea0003800000 */
.L_x_2719:
[----:B------:R-:W-:Y:S05]  /*2e8d0*/  BRA `(.L_x_2721) ;  /* 0xfffffddc00b07947 */ /* 0x000fea000383ffff */
.L_x_2443:
        /* <DEDUP_REMOVED lines=8> */
.L_x_2723:
[----:B------:R-:W-:Y:S05]  /*2e960*/  BSYNC B1 ;  /* 0x0000000000017941 */ /* 0x000fea0003800000 */
.L_x_2722:
[----:B------:R-:W-:Y:S05]  /*2e970*/  BRA `(.L_x_2724) ;  /* 0xfffffddc00907947 */ /* 0x000fea000383ffff */
.L_x_2444:
        /* <DEDUP_REMOVED lines=8> */
.L_x_2726:
[----:B------:R-:W-:Y:S05]  /*2ea00*/  BSYNC B1 ;  /* 0x0000000000017941 */ /* 0x000fea0003800000 */
.L_x_2725:
[----:B------:R-:W-:Y:S05]  /*2ea10*/  BRA `(.L_x_2727) ;  /* 0xfffffddc00707947 */ /* 0x000fea000383ffff */
.L_x_2445:
        /* <DEDUP_REMOVED lines=8> */
.L_x_2729:
[----:B------:R-:W-:Y:S05]  /*2eaa0*/  BSYNC B1 ;  /* 0x0000000000017941 */ /* 0x000fea0003800000 */
.L_x_2728:
[----:B------:R-:W-:Y:S05]  /*2eab0*/  BRA `(.L_x_2730) ;  /* 0xfffffddc00547947 */ /* 0x000fea000383ffff */
.L_x_2446:
        /* <DEDUP_REMOVED lines=8> */
.L_x_2732:
[----:B------:R-:W-:Y:S05]  /*2eb40*/  BSYNC B1 ;  /* 0x0000000000017941 */ /* 0x000fea0003800000 */
.L_x_2731:
[----:B------:R-:W-:Y:S05]  /*2eb50*/  BRA `(.L_x_2733) ;  /* 0xfffffddc00387947 */ /* 0x000fea000383ffff */
.L_x_2447:
        /* <DEDUP_REMOVED lines=8> */
.L_x_2735:
[----:B------:R-:W-:Y:S05]  /*2ebe0*/  BSYNC B1 ;  /* 0x0000000000017941 */ /* 0x000fea0003800000 */
.L_x_2734:
[----:B------:R-:W-:Y:S05]  /*2ebf0*/  BRA `(.L_x_2736) ;  /* 0xfffffddc001c7947 */ /* 0x000fea000383ffff */
.L_x_2449:
[----:B0-----:R0:W1:Y:S02]  /*2ec00*/  SYNCS.PHASECHK.TRANS64.TRYWAIT P4, [R16+URZ+0x38800], R109 ;  /* 0x0388006d100075a7 */ /* 0x001064000808017f */
[----:B-1----:R-:W-:Y:S05]  /*2ec10*/  @!P4 NANOSLEEP.SYNCS 0x989680 ;  /* 0x009896800000c95d */ /* 0x002fea0003900000 */
[----:B------:R-:W1:Y:S02]  /*2ec20*/  @!P4 SYNCS.PHASECHK.TRANS64 P4, [R16+URZ+0x38800], R109 ;  /* 0x0388006d1000c5a7 */ /* 0x000e64000808007f */
[----:B-1----:R-:W-:Y:S05]  /*2ec30*/  @!P4 BRA `(.L_x_2449) ;  /* 0xfffffffc00f0c947 */ /* 0x002fea000383ffff */
[----:B------:R-:W-:Y:S05]  /*2ec40*/  BRA `(.L_x_2737) ;  /* 0xfffffddc00807947 */ /* 0x000fea000383ffff */
.L_x_2489:
        /* <DEDUP_REMOVED lines=8> */
.L_x_2739:
[----:B------:R-:W-:Y:S05]  /*2ecd0*/  BSYNC B1 ;  /* 0x0000000000017941 */ /* 0x000fea0003800000 */
.L_x_2738:
[----:B------:R-:W-:Y:S05]  /*2ece0*/  BRA `(.L_x_2740) ;  /* 0xfffffe1c001c7947 */ /* 0x000fea000383ffff */
.L_x_2490:
        /* <DEDUP_REMOVED lines=8> */
.L_x_2742:
[----:B------:R-:W-:Y:S05]  /*2ed70*/  BSYNC B1 ;  /* 0x0000000000017941 */ /* 0x000fea0003800000 */
.L_x_2741:
[----:B------:R-:W-:Y:S05]  /*2ed80*/  BRA `(.L_x_2743) ;  /* 0xfffffe1800fc7947 */ /* 0x000fea000383ffff */
.L_x_2491:
        /* <DEDUP_REMOVED lines=8> */
.L_x_2745:
[----:B------:R-:W-:Y:S05]  /*2ee10*/  BSYNC B1 ;  /* 0x0000000000017941 */ /* 0x000fea0003800000 */
.L_x_2744:
[----:B------:R-:W-:Y:S05]  /*2ee20*/  BRA `(.L_x_2746) ;  /* 0xfffffe1800dc7947 */ /* 0x000fea000383ffff */
.L_x_2492:
        /* <DEDUP_REMOVED lines=8> */
.L_x_2748:
[----:B------:R-:W-:Y:S05]  /*2eeb0*/  BSYNC B1 ;  /* 0x0000000000017941 */ /* 0x000fea0003800000 */
.L_x_2747:
[----:B------:R-:W-:Y:S05]  /*2eec0*/  BRA `(.L_x_2749) ;  /* 0xfffffe1800bc7947 */ /* 0x000fea000383ffff */
.L_x_2493:
        /* <DEDUP_REMOVED lines=8> */
.L_x_2751:
[----:B------:R-:W-:Y:S05]  /*2ef50*/  BSYNC B1 ;  /* 0x0000000000017941 */ /* 0x000fea0003800000 */
.L_x_2750:
[----:B------:R-:W-:Y:S05]  /*2ef60*/  BRA `(.L_x_2752) ;  /* 0xfffffe18009c7947 */ /* 0x000fea000383ffff */
.L_x_2494:
        /* <DEDUP_REMOVED lines=8> */
.L_x_2754:
[----:B------:R-:W-:Y:S05]  /*2eff0*/  BSYNC B1 ;  /* 0x0000000000017941 */ /* 0x000fea0003800000 */
.L_x_2753:
[----:B------:R-:W-:Y:S05]  /*2f000*/  BRA `(.L_x_2755) ;  /* 0xfffffe18007c7947 */ /* 0x000fea000383ffff */
.L_x_2495:
        /* <DEDUP_REMOVED lines=8> */
.L_x_2757:
[----:B------:R-:W-:Y:S05]  /*2f090*/  BSYNC B1 ;  /* 0x0000000000017941 */ /* 0x000fea0003800000 */
.L_x_2756:
[----:B------:R-:W-:Y:S05]  /*2f0a0*/  BRA `(.L_x_2758) ;  /* 0xfffffe18005c7947 */ /* 0x000fea000383ffff */
.L_x_2496:
        /* <DEDUP_REMOVED lines=8> */
.L_x_2760:
[----:B------:R-:W-:Y:S05]  /*2f130*/  BSYNC B1 ;  /* 0x0000000000017941 */ /* 0x000fea0003800000 */
.L_x_2759:
[----:B------:R-:W-:Y:S05]  /*2f140*/  BRA `(.L_x_2761) ;  /* 0xfffffe18003c7947 */ /* 0x000fea000383ffff */
.L_x_2497:
        /* <DEDUP_REMOVED lines=8> */
.L_x_2763:
[----:B------:R-:W-:Y:S05]  /*2f1d0*/  BSYNC B1 ;  /* 0x0000000000017941 */ /* 0x000fea0003800000 */
.L_x_2762:
[----:B------:R-:W-:Y:S05]  /*2f1e0*/  BRA `(.L_x_2764) ;  /* 0xfffffe18001c7947 */ /* 0x000fea000383ffff */
.L_x_2498:
        /* <DEDUP_REMOVED lines=8> */
.L_x_2766:
[----:B------:R-:W-:Y:S05]  /*2f270*/  BSYNC B1 ;  /* 0x0000000000017941 */ /* 0x000fea0003800000 */
.L_x_2765:
[----:B------:R-:W-:Y:S05]  /*2f280*/  BRA `(.L_x_2767) ;  /* 0xfffffe1400fc7947 */ /* 0x000fea000383ffff */
.L_x_2499:
        /* <DEDUP_REMOVED lines=8> */
.L_x_2769:
[----:B------:R-:W-:Y:S05]  /*2f310*/  BSYNC B1 ;  /* 0x0000000000017941 */ /* 0x000fea0003800000 */
.L_x_2768:
[----:B------:R-:W-:Y:S05]  /*2f320*/  BRA `(.L_x_2770) ;  /* 0xfffffe1400dc7947 */ /* 0x000fea000383ffff */
.L_x_2500:
        /* <DEDUP_REMOVED lines=8> */
.L_x_2772:
[----:B------:R-:W-:Y:S05]  /*2f3b0*/  BSYNC B1 ;  /* 0x0000000000017941 */ /* 0x000fea0003800000 */
.L_x_2771:
[----:B------:R-:W-:Y:S05]  /*2f3c0*/  BRA `(.L_x_2773) ;  /* 0xfffffe1400bc7947 */ /* 0x000fea000383ffff */
.L_x_2501:
        /* <DEDUP_REMOVED lines=8> */
.L_x_2775:
[----:B------:R-:W-:Y:S05]  /*2f450*/  BSYNC B1 ;  /* 0x0000000000017941 */ /* 0x000fea0003800000 */
.L_x_2774:
[----:B------:R-:W-:Y:S05]  /*2f460*/  BRA `(.L_x_2776) ;  /* 0xfffffe14009c7947 */ /* 0x000fea000383ffff */
.L_x_2502:
        /* <DEDUP_REMOVED lines=8> */
.L_x_2778:
[----:B------:R-:W-:Y:S05]  /*2f4f0*/  BSYNC B1 ;  /* 0x0000000000017941 */ /* 0x000fea0003800000 */
.L_x_2777:
[----:B------:R-:W-:Y:S05]  /*2f500*/  BRA `(.L_x_2779) ;  /* 0xfffffe1400807947 */ /* 0x000fea000383ffff */
.L_x_2503:
        /* <DEDUP_REMOVED lines=8> */
.L_x_2781:
[----:B------:R-:W-:Y:S05]  /*2f590*/  BSYNC B1 ;  /* 0x0000000000017941 */ /* 0x000fea0003800000 */
.L_x_2780:
[----:B------:R-:W-:Y:S05]  /*2f5a0*/  BRA `(.L_x_2782) ;  /* 0xfffffe1400647947 */ /* 0x000fea000383ffff */
.L_x_2504:
        /* <DEDUP_REMOVED lines=8> */
.L_x_2784:
[----:B------:R-:W-:Y:S05]  /*2f630*/  BSYNC B1 ;  /* 0x0000000000017941 */ /* 0x000fea0003800000 */
.L_x_2783:
[----:B------:R-:W-:Y:S05]  /*2f640*/  BRA `(.L_x_2785) ;  /* 0xfffffe14004c7947 */ /* 0x000fea000383ffff */
.L_x_2506:
[----:B0-----:R0:W1:Y:S02]  /*2f650*/  SYNCS.PHASECHK.TRANS64.TRYWAIT P4, [R16+URZ+0x38800], R9 ;  /* 0x03880009100075a7 */ /* 0x001064000808017f */
[----:B-1----:R-:W-:Y:S05]  /*2f660*/  @!P4 NANOSLEEP.SYNCS 0x989680 ;  /* 0x009896800000c95d */ /* 0x002fea0003900000 */
[----:B------:R-:W1:Y:S02]  /*2f670*/  @!P4 SYNCS.PHASECHK.TRANS64 P4, [R16+URZ+0x38800], R9 ;  /* 0x038800091000c5a7 */ /* 0x000e64000808007f */
[----:B-1----:R-:W-:Y:S05]  /*2f680*/  @!P4 BRA `(.L_x_2506) ;  /* 0xfffffffc00f0c947 */ /* 0x002fea000383ffff */
[----:B------:R-:W-:Y:S05]  /*2f690*/  BRA `(.L_x_2786) ;  /* 0xfffffe1400b07947 */ /* 0x000fea000383ffff */
.L_x_2524:
[----:B-1----:R1:W2:Y:S02]  /*2f6a0*/  SYNCS.PHASECHK.TRANS64.TRYWAIT P2, [R0+URZ+0x38830], R3 ;  /* 0x03883003000075a7 */ /* 0x0022a4000804017f */
[----:B--2---:R-:W-:Y:S05]  /*2f6b0*/  @!P2 NANOSLEEP.SYNCS 0x989680 ;  /* 0x009896800000a95d */ /* 0x004fea0003900000 */
[----:B------:R-:W2:Y:S02]  /*2f6c0*/  @!P2 SYNCS.PHASECHK.TRANS64 P2, [R0+URZ+0x38830], R3 ;  /* 0x038830030000a5a7 */ /* 0x000ea4000804007f */
[----:B--2---:R-:W-:Y:S05]  /*2f6d0*/  @!P2 BRA `(.L_x_2524) ;  /* 0xfffffffc00f0a947 */ /* 0x004fea000383ffff */
[----:B------:R-:W-:Y:S05]  /*2f6e0*/  BRA `(.L_x_2523) ;  /* 0xfffffe4c002c7947 */ /* 0x000fea000383ffff */
.L_x_2531:
[----:B-1----:R1:W2:Y:S02]  /*2f6f0*/  SYNCS.PHASECHK.TRANS64.TRYWAIT P2, [R11+URZ+0x38830], R12 ;  /* 0x0388300c0b0075a7 */ /* 0x0022a4000804017f */
[----:B--2---:R-:W-:Y:S05]  /*2f700*/  @!P2 NANOSLEEP.SYNCS 0x989680 ;  /* 0x009896800000a95d */ /* 0x004fea0003900000 */
[----:B------:R-:W2:Y:S02]  /*2f710*/  @!P2 SYNCS.PHASECHK.TRANS64 P2, [R11+URZ+0x38830], R12 ;  /* 0x0388300c0b00a5a7 */ /* 0x000ea4000804007f */
[----:B--2---:R-:W-:Y:S05]  /*2f720*/  @!P2 BRA `(.L_x_2531) ;  /* 0xfffffffc00f0a947 */ /* 0x004fea000383ffff */
[----:B------:R-:W-:Y:S05]  /*2f730*/  BRA `(.L_x_2530) ;  /* 0xfffffea0006c7947 */ /* 0x000fea000383ffff */
.L_x_2536:
[----:B-1----:R1:W2:Y:S02]  /*2f740*/  SYNCS.PHASECHK.TRANS64.TRYWAIT P2, [R9+URZ+0x38850], R0 ;  /* 0x03885000090075a7 */ /* 0x0022a4000804017f */
[----:B--2---:R-:W-:Y:S05]  /*2f750*/  @!P2 NANOSLEEP.SYNCS 0x989680 ;  /* 0x009896800000a95d */ /* 0x004fea0003900000 */
[----:B------:R-:W2:Y:S02]  /*2f760*/  @!P2 SYNCS.PHASECHK.TRANS64 P2, [R9+URZ+0x38850], R0 ;  /* 0x038850000900a5a7 */ /* 0x000ea4000804007f */
[----:B--2---:R-:W-:Y:S05]  /*2f770*/  @!P2 BRA `(.L_x_2536) ;  /* 0xfffffffc00f0a947 */ /* 0x004fea000383ffff */
[----:B------:R-:W-:Y:S05]  /*2f780*/  BRA `(.L_x_2535) ;  /* 0xfffffed800347947 */ /* 0x000fea000383ffff */
.L_x_2544:
[----:B-1----:R1:W2:Y:S02]  /*2f790*/  SYNCS.PHASECHK.TRANS64.TRYWAIT P2, [R3+URZ+0x38830], R12 ;  /* 0x0388300c030075a7 */ /* 0x0022a4000804017f */
[----:B--2---:R-:W-:Y:S05]  /*2f7a0*/  @!P2 NANOSLEEP.SYNCS 0x989680 ;  /* 0x009896800000a95d */ /* 0x004fea0003900000 */
[----:B------:R-:W2:Y:S02]  /*2f7b0*/  @!P2 SYNCS.PHASECHK.TRANS64 P2, [R3+URZ+0x38830], R12 ;  /* 0x0388300c0300a5a7 */ /* 0x000ea4000804007f */
[----:B--2---:R-:W-:Y:S05]  /*2f7c0*/  @!P2 BRA `(.L_x_2544) ;  /* 0xfffffffc00f0a947 */ /* 0x004fea000383ffff */
[----:B------:R-:W-:Y:S05]  /*2f7d0*/  BRA `(.L_x_2543) ;  /* 0xfffffef400387947 */ /* 0x000fea000383ffff */
.L_x_2549:
[----:B-1----:R1:W2:Y:S02]  /*2f7e0*/  SYNCS.PHASECHK.TRANS64.TRYWAIT P2, [R9+URZ+0x38850], R0 ;  /* 0x03885000090075a7 */ /* 0x0022a4000804017f */
[----:B--2---:R-:W-:Y:S05]  /*2f7f0*/  @!P2 NANOSLEEP.SYNCS 0x989680 ;  /* 0x009896800000a95d */ /* 0x004fea0003900000 */
[----:B------:R-:W2:Y:S02]  /*2f800*/  @!P2 SYNCS.PHASECHK.TRANS64 P2, [R9+URZ+0x38850], R0 ;  /* 0x038850000900a5a7 */ /* 0x000ea4000804007f */
[----:B--2---:R-:W-:Y:S05]  /*2f810*/  @!P2 BRA `(.L_x_2549) ;  /* 0xfffffffc00f0a947 */ /* 0x004fea000383ffff */
[----:B------:R-:W-:Y:S05]  /*2f820*/  BRA `(.L_x_2548) ;  /* 0xffffff2c00007947 */ /* 0x000fea000383ffff */
.L_x_2555:
[----:B-1----:R1:W2:Y:S02]  /*2f830*/  SYNCS.PHASECHK.TRANS64.TRYWAIT P0, [R0+URZ+0x38850], R7 ;  /* 0x03885007000075a7 */ /* 0x0022a4000800017f */
[----:B--2---:R-:W-:Y:S05]  /*2f840*/  @!P0 NANOSLEEP.SYNCS 0x989680 ;  /* 0x009896800000895d */ /* 0x004fea0003900000 */
[----:B------:R-:W2:Y:S02]  /*2f850*/  @!P0 SYNCS.PHASECHK.TRANS64 P0, [R0+URZ+0x38850], R7 ;  /* 0x03885007000085a7 */ /* 0x000ea4000800007f */
[----:B--2---:R-:W-:Y:S05]  /*2f860*/  @!P0 BRA `(.L_x_2555) ;  /* 0xfffffffc00f08947 */ /* 0x004fea000383ffff */
[----:B------:R-:W-:Y:S05]  /*2f870*/  BRA `(.L_x_2554) ;  /* 0xffffff4800647947 */ /* 0x000fea000383ffff */
.L_x_2589:
[----:B------:R-:W0:Y:S01]  /*2f880*/  S2R R6, SR_TID.X ;  /* 0x0000000000067919 */ /* 0x000e220000002100 */
[----:B------:R-:W-:Y:S01]  /*2f890*/  BSSY B1, `(.L_x_2787) ;  /* 0x000000a000017945 */ /* 0x000fe20003800000 */
[----:B------:R-:W-:Y:S01]  /*2f8a0*/  IMAD.MOV.U32 R12, RZ, RZ, RZ ;  /* 0x000000ffff0c7224 */ /* 0x000fe200078e00ff */
[----:B------:R-:W-:Y:S01]  /*2f8b0*/  MOV R15, 0xffffffff ;  /* 0xffffffff000f7802 */ /* 0x000fe20000000f00 */
[----:B------:R-:W-:Y:S01]  /*2f8c0*/  IMAD.MOV.U32 R11, RZ, RZ, 0x1f ;  /* 0x0000001fff0b7424 */ /* 0x000fe200078e00ff */
[----:B0-----:R-:W-:-:S04]  /*2f8d0*/  SHF.R.U32.HI R6, RZ, 0x5, R6 ;  /* 0x00000005ff067819 */ /* 0x001fc80000011606 */
[----:B------:R-:W-:-:S04]  /*2f8e0*/  LOP3.LUT R6, R6, 0x3, RZ, 0xc0, !PT ;  /* 0x0000000306067812 */ /* 0x000fc800078ec0ff */
[----:B------:R-:W-:-:S07]  /*2f8f0*/  MOV R13, R6 ;  /* 0x00000006000d7202 */ /* 0x000fce0000000f00 */
[----:B------:R-:W-:Y:S05]  /*2f900*/  WARPSYNC.COLLECTIVE R15, `(.L_x_2788) ;  /* 0x000000000f087348 */ /* 0x000fea0003c00000 */
[----:B------:R0:W1:Y:S02]  /*2f910*/  SHFL.IDX P6, R14, R13, R12, R11 ;  /* 0x0000000c0d0e7389 */ /* 0x00006400000c000b */
[----:B01----:R-:W-:Y:S01]  /*2f920*/  ENDCOLLECTIVE ;  /* 0x000000000000791b */ /* 0x003fe20003800000 */
.L_x_2788:
[----:B------:R-:W-:Y:S05]  /*2f930*/  BSYNC B1 ;  /* 0x0000000000017941 */ /* 0x000fea0003800000 */
.L_x_2787:
[----:B------:R-:W-:Y:S05]  /*2f940*/  BRA `(.L_x_2789) ;  /* 0xffffff9000e47947 */ /* 0x000fea000383ffff */
.L_x_2590:
[----:B------:R-:W-:Y:S01]  /*2f950*/  BSSY B1, `(.L_x_2790) ;  /* 0x0000006000017945 */ /* 0x000fe20003800000 */
[----:B------:R-:W-:-:S07]  /*2f960*/  IMAD.MOV.U32 R15, RZ, RZ, -0x1 ;  /* 0xffffffffff0f7424 */ /* 0x000fce00078e00ff */
[----:B------:R-:W-:Y:S05]  /*2f970*/  WARPSYNC.COLLECTIVE R15, `(.L_x_2791) ;  /* 0x000000000f0c7348 */ /* 0x000fea0003c00000 */
[----:B------:R-:W-:Y:S02]  /*2f980*/  ELECT P6, UR62, PT ;  /* 0x00000000003e782f */ /* 0x000fe400038c0000 */
[----:B------:R-:W-:Y:S01]  /*2f990*/  MOV R14, UR62 ;  /* 0x0000003e000e7c02 */ /* 0x000fe20008000f00 */
[----:B------:R-:W-:Y:S10]  /*2f9a0*/  ENDCOLLECTIVE ;  /* 0x000000000000791b */ /* 0x000ff40003800000 */
.L_x_2791:
[----:B------:R-:W-:Y:S05]  /*2f9b0*/  BSYNC B1 ;  /* 0x0000000000017941 */ /* 0x000fea0003800000 */
.L_x_2790:
[----:B------:R-:W-:Y:S05]  /*2f9c0*/  BRA `(.L_x_2792) ;  /* 0xffffff9000d07947 */ /* 0x000fea000383ffff */
.L_x_2592:
[----:B0-----:R0:W1:Y:S02]  /*2f9d0*/  SYNCS.PHASECHK.TRANS64.TRYWAIT P0, [R9+URZ+0x38820], R5 ;  /* 0x03882005090075a7 */ /* 0x001064000800017f */
[----:B-1----:R-:W-:Y:S05]  /*2f9e0*/  @!P0 NANOSLEEP.SYNCS 0x989680 ;  /* 0x009896800000895d */ /* 0x002fea0003900000 */
[----:B------:R-:W1:Y:S02]  /*2f9f0*/  @!P0 SYNCS.PHASECHK.TRANS64 P0, [R9+URZ+0x38820], R5 ;  /* 0x03882005090085a7 */ /* 0x000e64000800007f */
[----:B-1----:R-:W-:Y:S05]  /*2fa00*/  @!P0 BRA `(.L_x_2592) ;  /* 0xfffffffc00f08947 */ /* 0x002fea000383ffff */
[----:B------:R-:W-:Y:S05]  /*2fa10*/  BRA `(.L_x_2793) ;  /* 0xffffff9000ec7947 */ /* 0x000fea000383ffff */
.L_x_2595:
[----:B0-----:R0:W1:Y:S02]  /*2fa20*/  SYNCS.PHASECHK.TRANS64.TRYWAIT P0, [R5+URZ+0x388a0], R8 ;  /* 0x0388a008050075a7 */ /* 0x001064000800017f */
[----:B-1----:R-:W-:Y:S05]  /*2fa30*/  @!P0 NANOSLEEP.SYNCS 0x989680 ;  /* 0x009896800000895d */ /* 0x002fea0003900000 */
[----:B------:R-:W1:Y:S02]  /*2fa40*/  @!P0 SYNCS.PHASECHK.TRANS64 P0, [R5+URZ+0x388a0], R8 ;  /* 0x0388a008050085a7 */ /* 0x000e64000800007f */
[----:B-1----:R-:W-:Y:S05]  /*2fa50*/  @!P0 BRA `(.L_x_2595) ;  /* 0xfffffffc00f08947 */ /* 0x002fea000383ffff */
[----:B------:R-:W-:Y:S05]  /*2fa60*/  BRA `(.L_x_2794) ;  /* 0xffffff9000fc7947 */ /* 0x000fea000383ffff */
.L_x_2597:
[----:B-1----:R1:W2:Y:S02]  /*2fa70*/  SYNCS.PHASECHK.TRANS64.TRYWAIT P0, [R5+URZ+0x388c0], R8 ;  /* 0x0388c008050075a7 */ /* 0x0022a4000800017f */
[----:B--2---:R-:W-:Y:S05]  /*2fa80*/  @!P0 NANOSLEEP.SYNCS 0x989680 ;  /* 0x009896800000895d */ /* 0x004fea0003900000 */
[----:B------:R-:W2:Y:S02]  /*2fa90*/  @!P0 SYNCS.PHASECHK.TRANS64 P0, [R5+URZ+0x388c0], R8 ;  /* 0x0388c008050085a7 */ /* 0x000ea4000800007f */
[----:B--2---:R-:W-:Y:S05]  /*2faa0*/  @!P0 BRA `(.L_x_2597) ;  /* 0xfffffffc00f08947 */ /* 0x004fea000383ffff */
[----:B------:R-:W-:Y:S05]  /*2fab0*/  BRA `(.L_x_2795) ;  /* 0xffffff94009c7947 */ /* 0x000fea000383ffff */
.L_x_2601:
[----:B0-----:R0:W1:Y:S02]  /*2fac0*/  SYNCS.PHASECHK.TRANS64.TRYWAIT P0, [R6+URZ+0x388a0], R7 ;  /* 0x0388a007060075a7 */ /* 0x001064000800017f */
[----:B-1----:R-:W-:Y:S05]  /*2fad0*/  @!P0 NANOSLEEP.SYNCS 0x989680 ;  /* 0x009896800000895d */ /* 0x002fea0003900000 */
[----:B------:R-:W1:Y:S02]  /*2fae0*/  @!P0 SYNCS.PHASECHK.TRANS64 P0, [R6+URZ+0x388a0], R7 ;  /* 0x0388a007060085a7 */ /* 0x000e64000800007f */
[----:B-1----:R-:W-:Y:S05]  /*2faf0*/  @!P0 BRA `(.L_x_2601) ;  /* 0xfffffffc00f08947 */ /* 0x002fea000383ffff */
[----:B------:R-:W-:Y:S05]  /*2fb00*/  BRA `(.L_x_2796) ;  /* 0xffffff9800847947 */ /* 0x000fea000383ffff */
.L_x_2603:
[----:B-1----:R1:W2:Y:S02]  /*2fb10*/  SYNCS.PHASECHK.TRANS64.TRYWAIT P1, [R6+URZ+0x388c0], R7 ;  /* 0x0388c007060075a7 */ /* 0x0022a4000802017f */
[----:B--2---:R-:W-:Y:S05]  /*2fb20*/  @!P1 NANOSLEEP.SYNCS 0x989680 ;  /* 0x009896800000995d */ /* 0x004fea0003900000 */
[----:B------:R-:W2:Y:S02]  /*2fb30*/  @!P1 SYNCS.PHASECHK.TRANS64 P1, [R6+URZ+0x388c0], R7 ;  /* 0x0388c007060095a7 */ /* 0x000ea4000802007f */
[----:B--2---:R-:W-:Y:S05]  /*2fb40*/  @!P1 BRA `(.L_x_2603) ;  /* 0xfffffffc00f09947 */ /* 0x004fea000383ffff */
[----:B------:R-:W-:Y:S05]  /*2fb50*/  BRA `(.L_x_2797) ;  /* 0xffffff9c001c7947 */ /* 0x000fea000383ffff */
.L_x_2616:
        /* <DEDUP_REMOVED lines=11> */
.L_x_2799:
[----:B------:R-:W-:Y:S05]  /*2fc10*/  BSYNC B0 ;  /* 0x0000000000007941 */ /* 0x000fea0003800000 */
.L_x_2798:
[----:B------:R-:W-:Y:S05]  /*2fc20*/  BRA `(.L_x_2800) ;  /* 0xffffffa8007c7947 */ /* 0x000fea000383ffff */
.L_x_2617:
[----:B------:R-:W-:Y:S01]  /*2fc30*/  BSSY B0, `(.L_x_2801) ;  /* 0x0000006000007945 */ /* 0x000fe20003800000 */
[----:B------:R-:W-:-:S07]  /*2fc40*/  MOV R15, 0xffffffff ;  /* 0xffffffff000f7802 */ /* 0x000fce0000000f00 */
[----:B------:R-:W-:Y:S05]  /*2fc50*/  WARPSYNC.COLLECTIVE R15, `(.L_x_2802) ;  /* 0x000000000f0c7348 */ /* 0x000fea0003c00000 */
[----:B------:R-:W-:Y:S02]  /*2fc60*/  ELECT P6, UR62, PT ;  /* 0x00000000003e782f */ /* 0x000fe400038c0000 */
[----:B------:R-:W-:Y:S01]  /*2fc70*/  MOV R14, UR62 ;  /* 0x0000003e000e7c02 */ /* 0x000fe20008000f00 */
[----:B------:R-:W-:Y:S10]  /*2fc80*/  ENDCOLLECTIVE ;  /* 0x000000000000791b */ /* 0x000ff40003800000 */
.L_x_2802:
[----:B------:R-:W-:Y:S05]  /*2fc90*/  BSYNC B0 ;  /* 0x0000000000007941 */ /* 0x000fea0003800000 */
.L_x_2801:
[----:B------:R-:W-:Y:S05]  /*2fca0*/  BRA `(.L_x_2803) ;  /* 0xffffffa8006c7947 */ /* 0x000fea000383ffff */
.L_x_2620:
[----:B0-----:R0:W1:Y:S02]  /*2fcb0*/  SYNCS.PHASECHK.TRANS64.TRYWAIT P0, [R7+URZ+0x38840], R10 ;  /* 0x0388400a070075a7 */ /* 0x001064000800017f */
[----:B-1----:R-:W-:Y:S05]  /*2fcc0*/  @!P0 NANOSLEEP.SYNCS 0x989680 ;  /* 0x009896800000895d */ /* 0x002fea0003900000 */
[----:B------:R-:W1:Y:S02]  /*2fcd0*/  @!P0 SYNCS.PHASECHK.TRANS64 P0, [R7+URZ+0x38840], R10 ;  /* 0x0388400a070085a7 */ /* 0x000e64000800007f */
[----:B-1----:R-:W-:Y:S05]  /*2fce0*/  @!P0 BRA `(.L_x_2620) ;  /* 0xfffffffc00f08947 */ /* 0x002fea000383ffff */
[----:B------:R-:W-:Y:S05]  /*2fcf0*/  BRA `(.L_x_2804) ;  /* 0xffffffa800d07947 */ /* 0x000fea000383ffff */
.L_x_2623:
        /* <DEDUP_REMOVED lines=8> */
.L_x_2631:
[----:B0-----:R0:W1:Y:S02]  /*2fd80*/  SYNCS.PHASECHK.TRANS64.TRYWAIT P0, [R8+URZ+0x38840], R9 ;  /* 0x03884009080075a7 */ /* 0x001064000800017f */
[----:B-1----:R-:W-:Y:S05]  /*2fd90*/  @!P0 NANOSLEEP.SYNCS 0x989680 ;  /* 0x009896800000895d */ /* 0x002fea0003900000 */
[----:B------:R-:W1:Y:S02]  /*2fda0*/  @!P0 SYNCS.PHASECHK.TRANS64 P0, [R8+URZ+0x38840], R9 ;  /* 0x03884009080085a7 */ /* 0x000e64000800007f */
[----:B-1----:R-:W-:Y:S05]  /*2fdb0*/  @!P0 BRA `(.L_x_2631) ;  /* 0xfffffffc00f08947 */ /* 0x002fea000383ffff */
[----:B------:R-:W-:Y:S05]  /*2fdc0*/  BRA `(.L_x_2806) ;  /* 0xffffffb400007947 */ /* 0x000fea000383ffff */
.L_x_2633:
[----:B0-----:R0:W1:Y:S02]  /*2fdd0*/  SYNCS.PHASECHK.TRANS64.TRYWAIT P0, [R8+URZ+0x38860], R9 ;  /* 0x03886009080075a7 */ /* 0x001064000800017f */
[----:B-1----:R-:W-:Y:S05]  /*2fde0*/  @!P0 NANOSLEEP.SYNCS 0x989680 ;  /* 0x009896800000895d */ /* 0x002fea0003900000 */
[----:B------:R-:W1:Y:S02]  /*2fdf0*/  @!P0 SYNCS.PHASECHK.TRANS64 P0, [R8+URZ+0x38860], R9 ;  /* 0x03886009080085a7 */ /* 0x000e64000800007f */
[----:B-1----:R-:W-:Y:S05]  /*2fe00*/  @!P0 BRA `(.L_x_2633) ;  /* 0xfffffffc00f08947 */ /* 0x002fea000383ffff */
[----:B------:R-:W-:Y:S05]  /*2fe10*/  BRA `(.L_x_2807) ;  /* 0xffffffb400bc7947 */ /* 0x000fea000383ffff */
.L_x_2639:
[----:B-1----:R1:W2:Y:S02]  /*2fe20*/  SYNCS.PHASECHK.TRANS64.TRYWAIT P0, [R2+URZ+0x38840], R3 ;  /* 0x03884003020075a7 */ /* 0x0022a4000800017f */
[----:B--2---:R-:W-:Y:S05]  /*2fe30*/  @!P0 NANOSLEEP.SYNCS 0x989680 ;  /* 0x009896800000895d */ /* 0x004fea0003900000 */
[----:B------:R-:W2:Y:S02]  /*2fe40*/  @!P0 SYNCS.PHASECHK.TRANS64 P0, [R2+URZ+0x38840], R3 ;  /* 0x03884003020085a7 */ /* 0x000ea4000800007f */
[----:B--2---:R-:W-:Y:S05]  /*2fe50*/  @!P0 BRA `(.L_x_2639) ;  /* 0xfffffffc00f08947 */ /* 0x004fea000383ffff */
[----:B------:R-:W-:Y:S05]  /*2fe60*/  BRA `(.L_x_2808) ;  /* 0xffffffbc003c7947 */ /* 0x000fea000383ffff */
.L_x_2641:
[----:B0-----:R0:W1:Y:S02]  /*2fe70*/  SYNCS.PHASECHK.TRANS64.TRYWAIT P0, [R2+URZ+0x38860], R3 ;  /* 0x03886003020075a7 */ /* 0x001064000800017f */
[----:B-1----:R-:W-:Y:S05]  /*2fe80*/  @!P0 NANOSLEEP.SYNCS 0x989680 ;  /* 0x009896800000895d */ /* 0x002fea0003900000 */
[----:B------:R-:W1:Y:S02]  /*2fe90*/  @!P0 SYNCS.PHASECHK.TRANS64 P0, [R2+URZ+0x38860], R3 ;  /* 0x03886003020085a7 */ /* 0x000e64000800007f */
[----:B-1----:R-:W-:Y:S05]  /*2fea0*/  @!P0 BRA `(.L_x_2641) ;  /* 0xfffffffc00f08947 */ /* 0x002fea000383ffff */
[----:B------:R-:W-:Y:S05]  /*2feb0*/  BRA `(.L_x_2809) ;  /* 0xffffffbc00f87947 */ /* 0x000fea000383ffff */
.L_x_2647:
[----:B--2---:R2:W3:Y:S02]  /*2fec0*/  SYNCS.PHASECHK.TRANS64.TRYWAIT P0, [R2+URZ+0x38840], R3 ;  /* 0x03884003020075a7 */ /* 0x0044e4000800017f */
[----:B---3--:R-:W-:Y:S05]  /*2fed0*/  @!P0 NANOSLEEP.SYNCS 0x989680 ;  /* 0x009896800000895d */ /* 0x008fea0003900000 */
[----:B------:R-:W3:Y:S02]  /*2fee0*/  @!P0 SYNCS.PHASECHK.TRANS64 P0, [R2+URZ+0x38840], R3 ;  /* 0x03884003020085a7 */ /* 0x000ee4000800007f */
[----:B---3--:R-:W-:Y:S05]  /*2fef0*/  @!P0 BRA `(.L_x_2647) ;  /* 0xfffffffc00f08947 */ /* 0x008fea000383ffff */
[----:B------:R-:W-:Y:S05]  /*2ff00*/  BRA `(.L_x_2810) ;  /* 0xffffffc400547947 */ /* 0x000fea000383ffff */
.L_x_2649:
[----:B0-----:R0:W1:Y:S02]  /*2ff10*/  SYNCS.PHASECHK.TRANS64.TRYWAIT P0, [R2+URZ+0x38860], R9 ;  /* 0x03886009020075a7 */ /* 0x001064000800017f */
[----:B-1----:R-:W-:Y:S05]  /*2ff20*/  @!P0 NANOSLEEP.SYNCS 0x989680 ;  /* 0x009896800000895d */ /* 0x002fea0003900000 */
[----:B------:R-:W1:Y:S02]  /*2ff30*/  @!P0 SYNCS.PHASECHK.TRANS64 P0, [R2+URZ+0x38860], R9 ;  /* 0x03886009020085a7 */ /* 0x000e64000800007f */
[----:B-1----:R-:W-:Y:S05]  /*2ff40*/  @!P0 BRA `(.L_x_2649) ;  /* 0xfffffffc00f08947 */ /* 0x002fea000383ffff */
[----:B------:R-:W-:Y:S05]  /*2ff50*/  BRA `(.L_x_2811) ;  /* 0xffffffc8000c7947 */ /* 0x000fea000383ffff */
.L_x_2657:
[----:B-1----:R1:W2:Y:S02]  /*2ff60*/  SYNCS.PHASECHK.TRANS64.TRYWAIT P0, [R3+URZ+0x38860], R0 ;  /* 0x03886000030075a7 */ /* 0x0022a4000800017f */
[----:B--2---:R-:W-:Y:S05]  /*2ff70*/  @!P0 NANOSLEEP.SYNCS 0x989680 ;  /* 0x009896800000895d */ /* 0x004fea0003900000 */
[----:B------:R-:W2:Y:S02]  /*2ff80*/  @!P0 SYNCS.PHASECHK.TRANS64 P0, [R3+URZ+0x38860], R0 ;  /* 0x03886000030085a7 */ /* 0x000ea4000800007f */
[----:B--2---:R-:W-:Y:S05]  /*2ff90*/  @!P0 BRA `(.L_x_2657) ;  /* 0xfffffffc00f08947 */ /* 0x004fea000383ffff */
[----:B------:R-:W-:Y:S05]  /*2ffa0*/  BRA `(.L_x_2812) ;  /* 0xffffffcc00507947 */ /* 0x000fea000383ffff */
.L_x_2660:
[----:B------:R-:W-:Y:S01]  /*2ffb0*/  BSSY B0, `(.L_x_2813) ;  /* 0x0000008000007945 */ /* 0x000fe20003800000 */
[----:B------:R-:W-:Y:S01]  /*2ffc0*/  IMAD.MOV.U32 R13, RZ, RZ, R16 ;  /* 0x000000ffff0d7224 */ /* 0x000fe200078e0010 */
[----:B------:R-:W-:Y:S01]  /*2ffd0*/  MOV R11, 0x1f ;  /* 0x0000001f000b7802 */ /* 0x000fe20000000f00 */
[----:B------:R-:W-:Y:S02]  /*2ffe0*/  IMAD.MOV.U32 R12, RZ, RZ, RZ ;  /* 0x000000ffff0c7224 */ /* 0x000fe400078e00ff */
[----:B0-----:R-:W-:-:S07]  /*2fff0*/  IMAD.MOV.U32 R15, RZ, RZ, -0x1 ;  /* 0xffffffffff0f7424 */ /* 0x001fce00078e00ff */
[----:B-1----:R-:W-:Y:S05]  /*30000*/  WARPSYNC.COLLECTIVE R15, `(.L_x_2814) ;  /* 0x000000000f087348 */ /* 0x002fea0003c00000 */
[----:B------:R0:W2:Y:S02]  /*30010*/  SHFL.IDX P6, R14, R13, R12, R11 ;  /* 0x0000000c0d0e7389 */ /* 0x0000a400000c000b */
[----:B012---:R-:W-:Y:S01]  /*30020*/  ENDCOLLECTIVE ;  /* 0x000000000000791b */ /* 0x007fe20003800000 */
.L_x_2814:
[----:B------:R-:W-:Y:S05]  /*30030*/  BSYNC B0 ;  /* 0x0000000000007941 */ /* 0x000fea0003800000 */
.L_x_2813:
[----:B------:R-:W-:Y:S01]  /*30040*/  MOV R13, R16 ;  /* 0x00000010000d7202 */ /* 0x000fe20000000f00 */
[----:B------:R-:W-:Y:S01]  /*30050*/  IMAD.MOV.U32 R12, RZ, RZ, 0x1 ;  /* 0x00000001ff0c7424 */ /* 0x000fe200078e00ff */
[----:B------:R-:W-:Y:S01]  /*30060*/  MOV R11, 0x1f ;  /* 0x0000001f000b7802 */ /* 0x000fe20000000f00 */
[----:B------:R-:W-:Y:S02]  /*30070*/  IMAD.MOV.U32 R15, RZ, RZ, -0x1 ;  /* 0xffffffffff0f7424 */ /* 0x000fe400078e00ff */
[----:B------:R-:W-:-:S07]  /*30080*/  IMAD.MOV.U32 R4, RZ, RZ, R14 ;  /* 0x000000ffff047224 */ /* 0x000fce00078e000e */
[----:B------:R-:W-:Y:S05]  /*30090*/  WARPSYNC.COLLECTIVE R15, `(.L_x_2815) ;  /* 0x000000000f087348 */ /* 0x000fea0003c00000 */
[----:B------:R0:W1:Y:S02]  /*300a0*/  SHFL.IDX P6, R14, R13, R12, R11 ;  /* 0x0000000c0d0e7389 */ /* 0x00006400000c000b */
[----:B01----:R-:W-:Y:S01]  /*300b0*/  ENDCOLLECTIVE ;  /* 0x000000000000791b */ /* 0x003fe20003800000 */
.L_x_2815:
[----:B------:R-:W-:Y:S01]  /*300c0*/  MOV R16, R14 ;  /* 0x0000000e00107202 */ /* 0x000fe20000000f00 */
[----:B------:R-:W-:Y:S06]  /*300d0*/  BRA `(.L_x_2816) ;  /* 0xffffffd0000c7947 */ /* 0x000fec000383ffff */
.L_x_2663:
[----:B------:R-:W-:Y:S01]  /*300e0*/  BSSY B0, `(.L_x_2817) ;  /* 0x0000008000007945 */ /* 0x000fe20003800000 */
[----:B-----5:R-:W-:Y:S01]  /*300f0*/  IMAD.MOV.U32 R13, RZ, RZ, R17 ;  /* 0x000000ffff0d7224 */ /* 0x020fe200078e0011 */
[----:B------:R-:W-:Y:S01]  /*30100*/  MOV R12, 0x1 ;  /* 0x00000001000c7802 */ /* 0x000fe20000000f00 */
[----:B------:R-:W-:Y:S01]  /*30110*/  IMAD.MOV.U32 R11, RZ, RZ, RZ ;  /* 0x000000ffff0b7224 */ /* 0x000fe200078e00ff */
[----:B------:R-:W-:-:S07]  /*30120*/  MOV R15, 0xffffffff ;  /* 0xffffffff000f7802 */ /* 0x000fce0000000f00 */
[----:B0-234-:R-:W-:Y:S05]  /*30130*/  WARPSYNC.COLLECTIVE R15, `(.L_x_2818) ;  /* 0x000000000f087348 */ /* 0x01dfea0003c00000 */
[----:B------:R1:W0:Y:S02]  /*30140*/  SHFL.UP P6, R14, R13, R12, R11 ;  /* 0x0400000c0d0e7389 */ /* 0x00022400000c000b */
[----:B01234-:R-:W-:Y:S01]  /*30150*/  ENDCOLLECTIVE ;  /* 0x000000000000791b */ /* 0x01ffe20003800000 */
.L_x_2818:
[----:B------:R-:W-:Y:S05]  /*30160*/  BSYNC B0 ;  /* 0x0000000000007941 */ /* 0x000fea0003800000 */
.L_x_2817:
        /* <DEDUP_REMOVED lines=10> */
.L_x_2819:
        /* <DEDUP_REMOVED lines=8> */
.L_x_2820:
        /* <DEDUP_REMOVED lines=8> */
.L_x_2821:
        /* <DEDUP_REMOVED lines=8> */
.L_x_2822:
        /* <DEDUP_REMOVED lines=8> */
.L_x_2823:
[----:B------:R-:W-:Y:S05]  /*30410*/  BRA `(.L_x_2824) ;  /* 0xffffffcc00d07947 */ /* 0x000fea000383ffff */
.L_x_2668:
[----:B------:R-:W-:Y:S01]  /*30420*/  BSSY B0, `(.L_x_2825) ;  /* 0x0000008000007945 */ /* 0x000fe20003800000 */
[----:B-----5:R-:W-:Y:S01]  /*30430*/  MOV R13, R17 ;  /* 0x00000011000d7202 */ /* 0x020fe20000000f00 */
[----:B------:R-:W-:Y:S01]  /*30440*/  IMAD.MOV.U32 R12, RZ, RZ, 0x1 ;  /* 0x00000001ff0c7424 */ /* 0x000fe200078e00ff */
[----:B------:R-:W-:Y:S01]  /*30450*/  MOV R11, RZ ;  /* 0x000000ff000b7202 */ /* 0x000fe20000000f00 */
[----:B------:R-:W-:-:S07]  /*30460*/  IMAD.MOV.U32 R15, RZ, RZ, -0x1 ;  /* 0xffffffffff0f7424 */ /* 0x000fce00078e00ff */
[----:B0-----:R-:W-:Y:S05]  /*30470*/  WARPSYNC.COLLECTIVE R15, `(.L_x_2826) ;  /* 0x000000000f087348 */ /* 0x001fea0003c00000 */
[----:B------:R1:W2:Y:S02]  /*30480*/  SHFL.UP P6, R14, R13, R12, R11 ;  /* 0x0400000c0d0e7389 */ /* 0x0002a400000c000b */
[----:B012---:R-:W-:Y:S01]  /*30490*/  ENDCOLLECTIVE ;  /* 0x000000000000791b */ /* 0x007fe20003800000 */
.L_x_2826:
[----:B------:R-:W-:Y:S05]  /*304a0*/  BSYNC B0 ;  /* 0x0000000000007941 */ /* 0x000fea0003800000 */
.L_x_2825:
        /* <DEDUP_REMOVED lines=10> */
.L_x_2827:
        /* <DEDUP_REMOVED lines=8> */
.L_x_2828:
        /* <DEDUP_REMOVED lines=8> */
.L_x_2829:
        /* <DEDUP_REMOVED lines=8> */
.L_x_2830:
        /* <DEDUP_REMOVED lines=8> */
.L_x_2831:
[----:B------:R-:W-:Y:S05]  /*30750*/  BRA `(.L_x_2832) ;  /* 0xffffffcc00b47947 */ /* 0x000fea000383ffff */
.L_x_2670:
[----:B------:R-:W-:Y:S01]  /*30760*/  BSSY B0, `(.L_x_2833) ;  /* 0x0000006000007945 */ /* 0x000fe20003800000 */
[----:B------:R-:W-:Y:S01]  /*30770*/  PLOP3.LUT P6, PT, P6, PT, PT, 0x8, 0x0 ;  /* 0x000000000000781c */ /* 0x000fe200037ce170 */
[----:B------:R-:W-:-:S12]  /*30780*/  IMAD.MOV.U32 R15, RZ, RZ, -0x1 ;  /* 0xffffffffff0f7424 */ /* 0x000fd800078e00ff */
[----:B0-----:R-:W-:Y:S05]  /*30790*/  WARPSYNC.COLLECTIVE R15, `(.L_x_2834) ;  /* 0x000000000f087348 */ /* 0x001fea0003c00000 */
[----:B------:R-:W-:Y:S01]  /*307a0*/  VOTE.ANY R14, PT, P6 ;  /* 0x00000000000e7806 */ /* 0x000fe200030e0100 */
[----:B0-----:R-:W-:Y:S06]  /*307b0*/  ENDCOLLECTIVE ;  /* 0x000000000000791b */ /* 0x001fec0003800000 */
.L_x_2834:
[----:B------:R-:W-:Y:S05]  /*307c0*/  BSYNC B0 ;  /* 0x0000000000007941 */ /* 0x000fea0003800000 */
.L_x_2833:
[----:B------:R-:W-:Y:S01]  /*307d0*/  MOV R3, R14 ;  /* 0x0000000e00037202 */ /* 0x000fe20000000f00 */
[----:B------:R-:W-:Y:S01]  /*307e0*/  IMAD.MOV.U32 R13, RZ, RZ, R17 ;  /* 0x000000ffff0d7224 */ /* 0x000fe200078e0011 */
[----:B------:R-:W-:Y:S01]  /*307f0*/  MOV R15, 0xffffffff ;  /* 0xffffffff000f7802 */ /* 0x000fe20000000f00 */
[----:B------:R-:W-:Y:S01]  /*30800*/  IMAD.MOV.U32 R11, RZ, RZ, 0x1f ;  /* 0x0000001fff0b7424 */ /* 0x000fe200078e00ff */
[----:B------:R-:W0:Y:S02]  /*30810*/  POPC R6, R3 ;  /* 0x0000000300067309 */ /* 0x000e240000000000 */
[----:B0-----:R-:W-:-:S07]  /*30820*/  MOV R12, R6 ;  /* 0x00000006000c7202 */ /* 0x001fce0000000f00 */
[----:B------:R-:W-:Y:S05]  /*30830*/  WARPSYNC.COLLECTIVE R15, `(.L_x_2835) ;  /* 0x000000000f087348 */ /* 0x000fea0003c00000 */
[----:B------:R0:W1:Y:S02]  /*30840*/  SHFL.IDX P6, R14, R13, R12, R11 ;  /* 0x0000000c0d0e7389 */ /* 0x00006400000c000b */
[----:B01----:R-:W-:Y:S01]  /*30850*/  ENDCOLLECTIVE ;  /* 0x000000000000791b */ /* 0x003fe20003800000 */
.L_x_2835:
[----:B------:R-:W-:Y:S01]  /*30860*/  IMAD.MOV.U32 R17, RZ, RZ, R14 ;  /* 0x000000ffff117224 */ /* 0x000fe200078e000e */
[----:B------:R-:W-:Y:S06]  /*30870*/  BRA `(.L_x_2836) ;  /* 0xffffffcc00a47947 */ /* 0x000fec000383ffff */
.L_x_2672:
[----:B------:R-:W-:Y:S01]  /*30880*/  BSSY B0, `(.L_x_2837) ;  /* 0x0000007000007945 */ /* 0x000fe20003800000 */
[----:B------:R-:W-:Y:S01]  /*30890*/  MOV R13, R2 ;  /* 0x00000002000d7202 */ /* 0x000fe20000000f00 */
[----:B------:R-:W-:Y:S01]  /*308a0*/  IMAD.MOV.U32 R11, RZ, RZ, 0x1f ;  /* 0x0000001fff0b7424 */ /* 0x000fe200078e00ff */
[----:B------:R-:W-:-:S07]  /*308b0*/  MOV R15, 0xffffffff ;  /* 0xffffffff000f7802 */ /* 0x000fce0000000f00 */
[----:B012---:R-:W-:Y:S05]  /*308c0*/  WARPSYNC.COLLECTIVE R15, `(.L_x_2838) ;  /* 0x000000000f087348 */ /* 0x007fea0003c00000 */
[----:B------:R3:W4:Y:S02]  /*308d0*/  SHFL.IDX P6, R14, R13, R12, R11 ;  /* 0x0000000c0d0e7389 */ /* 0x00072400000c000b */
[----:B01234-:R-:W-:Y:S01]  /*308e0*/  ENDCOLLECTIVE ;  /* 0x000000000000791b */ /* 0x01ffe20003800000 */
.L_x_2838:
[----:B------:R-:W-:Y:S05]  /*308f0*/  BSYNC B0 ;  /* 0x0000000000007941 */ /* 0x000fea0003800000 */
.L_x_2837:
[----:B------:R-:W-:Y:S01]  /*30900*/  IMAD.MOV.U32 R7, RZ, RZ, R14 ;  /* 0x000000ffff077224 */ /* 0x000fe200078e000e */
[----:B------:R-:W-:Y:S06]  /*30910*/  BRA `(.L_x_2671) ;  /* 0xffffffcc00987947 */ /* 0x000fec000383ffff */
.L_x_2676:
[----:B-1----:R1:W2:Y:S02]  /*30920*/  SYNCS.PHASECHK.TRANS64.TRYWAIT P0, [R0+URZ+0x38820], R3 ;  /* 0x03882003000075a7 */ /* 0x0022a4000800017f */
[----:B--2---:R-:W-:Y:S05]  /*30930*/  @!P0 NANOSLEEP.SYNCS 0x989680 ;  /* 0x009896800000895d */ /* 0x004fea0003900000 */
[----:B------:R-:W2:Y:S02]  /*30940*/  @!P0 SYNCS.PHASECHK.TRANS64 P0, [R0+URZ+0x38820], R3 ;  /* 0x03882003000085a7 */ /* 0x000ea4000800007f */
[----:B--2---:R-:W-:Y:S05]  /*30950*/  @!P0 BRA `(.L_x_2676) ;  /* 0xfffffffc00f08947 */ /* 0x004fea000383ffff */
[----:B------:R-:W-:Y:S05]  /*30960*/  BRA `(.L_x_2839) ;  /* 0xffffffd4000c7947 */ /* 0x000fea000383ffff */
.L_x_2677:
[----:B------:R-:W2:Y:S01]  /*30970*/  S2R R2, SR_TID.X ;  /* 0x0000000000027919 */ /* 0x000ea20000002100 */
[----:B------:R-:W-:Y:S01]  /*30980*/  BSSY B0, `(.L_x_2840) ;  /* 0x000000a000007945 */ /* 0x000fe20003800000 */
[----:B------:R-:W-:Y:S01]  /*30990*/  IMAD.MOV.U32 R12, RZ, RZ, RZ ;  /* 0x000000ffff0c7224 */ /* 0x000fe200078e00ff */
[----:B0-----:R-:W-:Y:S01]  /*309a0*/  MOV R11, 0x1f ;  /* 0x0000001f000b7802 */ /* 0x001fe20000000f00 */
[----:B------:R-:W-:Y:S01]  /*309b0*/  IMAD.MOV.U32 R15, RZ, RZ, -0x1 ;  /* 0xffffffffff0f7424 */ /* 0x000fe200078e00ff */
[----:B--2---:R-:W-:-:S04]  /*309c0*/  SHF.R.U32.HI R2, RZ, 0x5, R2 ;  /* 0x00000005ff027819 */ /* 0x004fc80000011602 */
[----:B------:R-:W-:-:S04]  /*309d0*/  LOP3.LUT R2, R2, 0x3, RZ, 0xc0, !PT ;  /* 0x0000000302027812 */ /* 0x000fc800078ec0ff */
[----:B------:R-:W-:-:S07]  /*309e0*/  MOV R13, R2 ;  /* 0x00000002000d7202 */ /* 0x000fce0000000f00 */
[----:B-1----:R-:W-:Y:S05]  /*309f0*/  WARPSYNC.COLLECTIVE R15, `(.L_x_2841) ;  /* 0x000000000f087348 */ /* 0x002fea0003c00000 */
[----:B------:R0:W2:Y:S02]  /*30a00*/  SHFL.IDX P6, R14, R13, R12, R11 ;  /* 0x0000000c0d0e7389 */ /* 0x0000a400000c000b */
[----:B012---:R-:W-:Y:S01]  /*30a10*/  ENDCOLLECTIVE ;  /* 0x000000000000791b */ /* 0x007fe20003800000 */
.L_x_2841:
[----:B------:R-:W-:Y:S05]  /*30a20*/  BSYNC B0 ;  /* 0x0000000000007941 */ /* 0x000fea0003800000 */
.L_x_2840:
[----:B------:R-:W-:Y:S05]  /*30a30*/  BRA `(.L_x_2842) ;  /* 0xffffffd000f47947 */ /* 0x000fea000383ffff */
.L_x_2678:
[----:B------:R-:W-:Y:S01]  /*30a40*/  BSSY B0, `(.L_x_2843) ;  /* 0x0000006000007945 */ /* 0x000fe20003800000 */
[----:B------:R-:W-:-:S07]  /*30a50*/  MOV R15, 0xffffffff ;  /* 0xffffffff000f7802 */ /* 0x000fce0000000f00 */
[----:B012---:R-:W-:Y:S05]  /*30a60*/  WARPSYNC.COLLECTIVE R15, `(.L_x_2844) ;  /* 0x000000000f0c7348 */ /* 0x007fea0003c00000 */
[----:B------:R-:W-:Y:S02]  /*30a70*/  ELECT P6, UR62, PT ;  /* 0x00000000003e782f */ /* 0x000fe400038c0000 */
[----:B------:R-:W-:Y:S01]  /*30a80*/  MOV R14, UR62 ;  /* 0x0000003e000e7c02 */ /* 0x000fe20008000f00 */
[----:B012---:R-:W-:Y:S10]  /*30a90*/  ENDCOLLECTIVE ;  /* 0x000000000000791b */ /* 0x007ff40003800000 */
.L_x_2844:
[----:B------:R-:W-:Y:S05]  /*30aa0*/  BSYNC B0 ;  /* 0x0000000000007941 */ /* 0x000fea0003800000 */
.L_x_2843:
[----:B------:R-:W-:Y:S05]  /*30ab0*/  BRA `(.L_x_2845) ;  /* 0xffffffd000e87947 */ /* 0x000fea000383ffff */
.L_x_2680:
[----:B-1----:R1:W2:Y:S02]  /*30ac0*/  SYNCS.PHASECHK.TRANS64.TRYWAIT P0, [R6+URZ], R5 ;  /* 0x00000005060075a7 */ /* 0x0022a4000800017f */
[----:B--2---:R-:W-:Y:S05]  /*30ad0*/  @!P0 NANOSLEEP.SYNCS 0x989680 ;  /* 0x009896800000895d */ /* 0x004fea0003900000 */
[----:B------:R-:W2:Y:S02]  /*30ae0*/  @!P0 SYNCS.PHASECHK.TRANS64 P0, [R6+URZ], R5 ;  /* 0x00000005060085a7 */ /* 0x000ea4000800007f */
[----:B--2---:R-:W-:Y:S05]  /*30af0*/  @!P0 BRA `(.L_x_2680) ;  /* 0xfffffffc00f08947 */ /* 0x004fea000383ffff */
[----:B------:R-:W-:Y:S05]  /*30b00*/  BRA `(.L_x_2846) ;  /* 0xffffffd4002c7947 */ /* 0x000fea000383ffff */
.L_x_2681:
[----:B--2---:R2:W3:Y:S02]  /*30b10*/  SYNCS.PHASECHK.TRANS64.TRYWAIT P0, [R7+URZ], R2 ;  /* 0x00000002070075a7 */ /* 0x0044e4000800017f */
[----:B---3--:R-:W-:Y:S05]  /*30b20*/  @!P0 NANOSLEEP.SYNCS 0x989680 ;  /* 0x009896800000895d */ /* 0x008fea0003900000 */
[----:B------:R-:W3:Y:S02]  /*30b30*/  @!P0 SYNCS.PHASECHK.TRANS64 P0, [R7+URZ], R2 ;  /* 0x00000002070085a7 */ /* 0x000ee4000800007f */
[----:B---3--:R-:W-:Y:S05]  /*30b40*/  @!P0 BRA `(.L_x_2681) ;  /* 0xfffffffc00f08947 */ /* 0x008fea000383ffff */
[----:B------:R-:W-:Y:S05]  /*30b50*/  BRA `(.L_x_2847) ;  /* 0xffffffd400207947 */ /* 0x000fea000383ffff */
.L_x_2683:
[----:B---3--:R3:W4:Y:S02]  /*30b60*/  SYNCS.PHASECHK.TRANS64.TRYWAIT P0, [R4+URZ], R5 ;  /* 0x00000005040075a7 */ /* 0x008724000800017f */
[----:B----4-:R-:W-:Y:S05]  /*30b70*/  @!P0 NANOSLEEP.SYNCS 0x989680 ;  /* 0x009896800000895d */ /* 0x010fea0003900000 */
[----:B------:R-:W4:Y:S02]  /*30b80*/  @!P0 SYNCS.PHASECHK.TRANS64 P0, [R4+URZ], R5 ;  /* 0x00000005040085a7 */ /* 0x000f24000800007f */
[----:B----4-:R-:W-:Y:S05]  /*30b90*/  @!P0 BRA `(.L_x_2683) ;  /* 0xfffffffc00f08947 */ /* 0x010fea000383ffff */
[----:B------:R-:W-:Y:S05]  /*30ba0*/  BRA `(.L_x_2848) ;  /* 0xffffffd400287947 */ /* 0x000fea000383ffff */
.L_x_2849:
        /* <DEDUP_REMOVED lines=13> */
.L_x_12755:


//--------------------- .text._ZN7cutlass13device_kernelIN5flash11enable_sm90INS1_16FlashAttnFwdSm90INS1_25CollectiveMainloopFwdSm90ILi2EN4cute5tupleIJNS5_1CILi1EEES8_S8_EEENS6_IJNS7_ILi128EEENS7_ILi112EEENS7_ILi192EEEEEELi192ENS_6half_tEfNS_4arch4Sm90ELb0ELb0ELb1ELb0ELb0ELb0ELb0ELb1ELb1ELb0ELb0ELb0EEENS1_21CollectiveEpilogueFwdINS6_IJSA_SC_SB_EEES9_SE_SG_Li256ELb0ELb0ELb0ELb0EEENS1_29StaticPersistentTileSchedulerILb0EEEEEEEEEvNT_6ParamsE --------------------------
	.section	.text._ZN7cutlass13device_kernelIN5flash11enable_sm90INS1_16FlashAttnFwdSm90INS1_25CollectiveMainloopFwdSm90ILi2EN4cute5tupleIJNS5_1CILi1EEES8_S8_EEENS6_IJNS7_ILi128EEENS7_ILi112EEENS7_ILi192EEEEEELi192ENS_6half_tEfNS_4arch4Sm90ELb0ELb0ELb1ELb0ELb0ELb0ELb0ELb1ELb1ELb0ELb0ELb0EEENS1_21CollectiveEpilogueFwdINS6_IJSA_SC_SB_EEES9_SE_SG_Li256ELb0ELb0ELb0ELb0EEENS1_29StaticPersistentTileSchedulerILb0EEEEEEEEEvNT_6ParamsE,"ax",@progbits
	.align	128
.text._ZN7cutlass13device_kernelIN5flash11enable_sm90INS1_16FlashAttnFwdSm90INS1_25CollectiveMainloopFwdSm90ILi2EN4cute5tupleIJNS5_1CILi1EEES8_S8_EEENS6_IJNS7_ILi128EEENS7_ILi112EEENS7_ILi192EEEEEELi192ENS_6half_tEfNS_4arch4Sm90ELb0ELb0ELb1ELb0ELb0ELb0ELb0ELb1ELb1ELb0ELb0ELb0EEENS1_21CollectiveEpilogueFwdINS6_IJSA_SC_SB_EEES9_SE_SG_Li256ELb0ELb0ELb0ELb0EEENS1_29StaticPersistentTileSchedulerILb0EEEEEEEEEvNT_6ParamsE:
        .type           _ZN7cutlass13device_kernelIN5flash11enable_sm90INS1_16FlashAttnFwdSm90INS1_25CollectiveMainloopFwdSm90ILi2EN4cute5tupleIJNS5_1CILi1EEES8_S8_EEENS6_IJNS7_ILi128EEENS7_ILi112EEENS7_ILi192EEEEEELi192ENS_6half_tEfNS_4arch4Sm90ELb0ELb0ELb1ELb0ELb0ELb0ELb0ELb1ELb1ELb0ELb0ELb0EEENS1_21CollectiveEpilogueFwdINS6_IJSA_SC_SB_EEES9_SE_SG_Li256ELb0ELb0ELb0ELb0EEENS1_29StaticPersistentTileSchedulerILb0EEEEEEEEEvNT_6ParamsE,@function
        .size           _ZN7cutlass13device_kernelIN5flash11enable_sm90INS1_16FlashAttnFwdSm90INS1_25CollectiveMainloopFwdSm90ILi2EN4cute5tupleIJNS5_1CILi1EEES8_S8_EEENS6_IJNS7_ILi128EEENS7_ILi112EEENS7_ILi192EEEEEELi192ENS_6half_tEfNS_4arch4Sm90ELb0ELb0ELb1ELb0ELb0ELb0ELb0ELb1ELb1ELb0ELb0ELb0EEENS1_21CollectiveEpilogueFwdINS6_IJSA_SC_SB_EEES9_SE_SG_Li256ELb0ELb0ELb0ELb0EEENS1_29StaticPersistentTileSchedulerILb0EEEEEEEEEvNT_6ParamsE,(.L_x_12756 - _ZN7cutlass13device_kernelIN5flash11enable_sm90INS1_16FlashAttnFwdSm90INS1_25CollectiveMainloopFwdSm90ILi2EN4cute5tupleIJNS5_1CILi1EEES8_S8_EEENS6_IJNS7_ILi128EEENS7_ILi112EEENS7_ILi192EEEEEELi192ENS_6half_tEfNS_4arch4Sm90ELb0ELb0ELb1ELb0ELb0ELb0ELb0ELb1ELb1ELb0ELb0ELb0EEENS1_21CollectiveEpilogueFwdINS6_IJSA_SC_SB_EEES9_SE_SG_Li256ELb0ELb0ELb0ELb0EEENS1_29StaticPersistentTileSchedulerILb0EEEEEEEEEvNT_6ParamsE)
        .other          _ZN7cutlass13device_kernelIN5flash11enable_sm90INS1_16FlashAttnFwdSm90INS1_25CollectiveMainloopFwdSm90ILi2EN4cute5tupleIJNS5_1CILi1EEES8_S8_EEENS6_IJNS7_ILi128EEENS7_ILi112EEENS7_ILi192EEEEEELi192ENS_6half_tEfNS_4arch4Sm90ELb0ELb0ELb1ELb0ELb0ELb0ELb0ELb1ELb1ELb0ELb0ELb0EEENS1_21CollectiveEpilogueFwdINS6_IJSA_SC_SB_EEES9_SE_SG_Li256ELb0ELb0ELb0ELb0EEENS1_29StaticPersistentTileSchedulerILb0EEEEEEEEEvNT_6ParamsE,@"STO_CUDA_ENTRY STV_DEFAULT"
_ZN7cutlass13device_kernelIN5flash11enable_sm90INS1_16FlashAttnFwdSm90INS1_25CollectiveMainloopFwdSm90ILi2EN4cute5tupleIJNS5_1CILi1EEES8_S8_EEENS6_IJNS7_ILi128EEENS7_ILi112EEENS7_ILi192EEEEEELi192ENS_6half_tEfNS_4arch4Sm90ELb0ELb0ELb1ELb0ELb0ELb0ELb0ELb1ELb1ELb0ELb0ELb0EEENS1_21CollectiveEpilogueFwdINS6_IJSA_SC_SB_EEES9_SE_SG_Li256ELb0ELb0ELb0ELb0EEENS1_29StaticPersistentTileSchedulerILb0EEEEEEEEEvNT_6ParamsE:
        /* <DEDUP_REMOVED lines=24> */
.L_x_2851:
[----:B------:R-:W-:Y:S05]  /*0180*/  BSYNC B0 ;  /* 0x0000000000007941 */ /* 0x000fea0003800000 */
.L_x_2850:
        /* <DEDUP_REMOVED lines=37> */
.L_x_2852:
        /* <DEDUP_REMOVED lines=22> */
.L_x_2853:
        /* <DEDUP_REMOVED lines=18> */
.L_x_2854:
        /* <DEDUP_REMOVED lines=22> */
.L_x_2855:
        /* <DEDUP_REMOVED lines=22> */
.L_x_2856:
[----:B-1----:R-:W-:Y:S01]  /*0920*/  UMOV UR4, 0x1 ;  /* 0x0000000100047882 */ /* 0x002fe20000000000 */
[----:B------:R-:W-:Y:S01]  /*0930*/  PLOP3.LUT P0, PT, PT, PT, UP0, 0x80, 0x0 ;  /* 0x000000000000781c */ /* 0x000fe20003f0f008 */
[----:B------:R-:W-:Y:S01]  /*0940*/  USEL UR4, UR4, 0x2, !UP0 ;  /* 0x0000000204047887 */ /* 0x000fe2000c000000 */
[----:B------:R-:W-:-:S05]  /*0950*/  NOP ;  /* 0x0000000000007918 */ /* 0x000fca0000000000 */
[----:B------:R-:W-:-:S05]  /*0960*/  IMAD.U32 R2, RZ, RZ, UR4 ;  /* 0x00000004ff027e24 */ /* 0x000fca000f8e00ff */
[----:B------:R1:W-:Y:S01]  /*0970*/  STL [R1+0x1c], R2 ;  /* 0x00001c0201007387 */ /* 0x0003e20000100800 */
[----:B--23--:R-:W-:Y:S06]  /*0980*/  BAR.SYNC.DEFER_BLOCKING 0x0 ;  /* 0x0000000000007b1d */ /* 0x00cfec0000010000 */
[----:B------:R-:W-:Y:S05]  /*0990*/  @!P0 BRA `(.L_x_2857) ;  /* 0x000000b800108947 */ /* 0x000fea0003800000 */
.L_x_2858:
        /* <DEDUP_REMOVED lines=9> */
[----:B-1----:R-:W2:Y:S01]  /*0a30*/  LDL R2, [R1+0x1c] ;  /* 0x00001c0001027983 */ /* 0x002ea20000100800 */
[----:B------:R-:W-:Y:S01]  /*0a40*/  IADD3 R0, R4, -0x80, RZ ;  /* 0xffffff8004007810 */ /* 0x000fe20007ffe0ff */
[----:B------:R-:W1:Y:S01]  /*0a50*/  S2UR UR5, SR_CgaCtaId ;  /* 0x00000000000579c3 */ /* 0x000e620000008800 */
[----:B------:R-:W-:Y:S01]  /*0a60*/  UMOV UR4, 0x400 ;  /* 0x0000040000047882 */ /* 0x000fe20000000000 */
[----:B------:R-:W-:Y:S01]  /*0a70*/  IMAD.MOV.U32 R209, RZ, RZ, -0x2 ;  /* 0xfffffffeffd17424 */ /* 0x000fe200078e00ff */
[----:B------:R-:W-:Y:S01]  /*0a80*/  SHF.R.S32.HI R3, RZ, 0x1f, R0 ;  /* 0x0000001fff037819 */ /* 0x000fe20000011400 */
[----:B------:R-:W-:Y:S01]  /*0a90*/  IMAD.U32 R17, RZ, RZ, UR7 ;  /* 0x00000007ff117e24 */ /* 0x000fe2000f8e00ff */
[----:B------:R-:W-:Y:S02]  /*0aa0*/  UMOV UR38, URZ ;  /* 0x0000003f00267c82 */ /* 0x000fe40008000000 */
[CC--:B------:R-:W-:Y:S01]  /*0ab0*/  LEA.HI R5, R3.reuse, R0.reuse, RZ, 0x7 ;  /* 0x0000000003057211 */ /* 0x0c0fe200078f38ff */
[----:B------:R-:W3:Y:S01]  /*0ac0*/  S2UR UR6, SR_SWINHI ;  /* 0x00000000000679c3 */ /* 0x000ee20000002f00 */
[----:B------:R-:W-:-:S02]  /*0ad0*/  LEA.HI R207, R3, R0, RZ, 0x5 ;  /* 0x0000000003cf7211 */ /* 0x000fc400078f28ff */
[----:B------:R-:W-:Y:S02]  /*0ae0*/  LOP3.LUT R23, R5, 0xffffff80, RZ, 0xc0, !PT ;  /* 0xffffff8005177812 */ /* 0x000fe400078ec0ff */
[----:B------:R-:W-:Y:S02]  /*0af0*/  SHF.R.S32.HI R207, RZ, 0x5, R207 ;  /* 0x00000005ffcf7819 */ /* 0x000fe400000114cf */
[----:B------:R-:W-:Y:S01]  /*0b00*/  SHF.R.S32.HI R206, RZ, 0x7, R5 ;  /* 0x00000007ffce7819 */ /* 0x000fe20000011405 */
[----:B------:R-:W-:-:S03]  /*0b10*/  IMAD.IADD R23, R0, 0x1, -R23 ;  /* 0x0000000100177824 */ /* 0x000fc600078e0a17 */
[----:B------:R-:W-:Y:S02]  /*0b20*/  LEA.HI R5, R5, R206, RZ, 0x1 ;  /* 0x000000ce05057211 */ /* 0x000fe400078f08ff */
[----:B------:R-:W-:Y:S02]  /*0b30*/  SHF.R.S32.HI R4, RZ, 0x1f, R23 ;  /* 0x0000001fff047819 */ /* 0x000fe40000011417 */
[----:B------:R-:W-:Y:S01]  /*0b40*/  LOP3.LUT R5, R5, 0x3fffffe, RZ, 0xc0, !PT ;  /* 0x03fffffe05057812 */ /* 0x000fe200078ec0ff */
[----:B-1----:R-:W-:Y:S01]  /*0b50*/  ULEA UR9, UR5, UR4, 0x18 ;  /* 0x0000000405097291 */ /* 0x002fe2000f8ec03f */
[CC--:B------:R-:W-:Y:S02]  /*0b60*/  LEA.HI R6, R4.reuse, R23.reuse, RZ, 0x2 ;  /* 0x0000001704067211 */ /* 0x0c0fe400078f10ff */
[----:B------:R-:W-:Y:S01]  /*0b70*/  LEA.HI R4, R4, R23, RZ, 0x5 ;  /* 0x0000001704047211 */ /* 0x000fe200078f28ff */
[----:B------:R-:W-:Y:S01]  /*0b80*/  IMAD.IADD R5, R206, 0x1, -R5 ;  /* 0x00000001ce057824 */ /* 0x000fe200078e0a05 */
[----:B------:R-:W-:-:S02]  /*0b90*/  SHF.R.S32.HI R9, RZ, 0x1f, R6 ;  /* 0x0000001fff097819 */ /* 0x000fc40000011406 */
[----:B------:R-:W-:Y:S01]  /*0ba0*/  SHF.R.S32.HI R4, RZ, 0x5, R4 ;  /* 0x00000005ff047819 */ /* 0x000fe20000011404 */
[----:B------:R-:W-:Y:S01]  /*0bb0*/  UMOV UR4, UR9 ;  /* 0x0000000900047c82 */ /* 0x000fe20008000000 */
[----:B---3--:R-:W-:Y:S01]  /*0bc0*/  UMOV UR5, UR6 ;  /* 0x0000000600057c82 */ /* 0x008fe20008000000 */
[----:B------:R-:W-:Y:S02]  /*0bd0*/  IMAD.U32 R18, RZ, RZ, UR4 ;  /* 0x00000004ff127e24 */ /* 0x000fe4000f8e00ff */
[----:B------:R-:W-:Y:S01]  /*0be0*/  IMAD.U32 R19, RZ, RZ, UR5 ;  /* 0x00000005ff137e24 */ /* 0x000fe2000f8e00ff */
[----:B------:R-:W-:Y:S02]  /*0bf0*/  UMOV UR5, URZ ;  /* 0x0000003f00057c82 */ /* 0x000fe40008000000 */
[----:B------:R-:W-:Y:S02]  /*0c00*/  MOV R22, UR5 ;  /* 0x0000000500167c02 */ /* 0x000fe40008000f00 */
[----:B--2---:R-:W-:-:S02]  /*0c10*/  R2UR UR8, R2 ;  /* 0x00000000020872ca */ /* 0x004fc400000e0000 */
[----:B------:R-:W-:-:S04]  /*0c20*/  LEA.HI R2, R3, R0, RZ, 0x4 ;  /* 0x0000000003027211 */ /* 0x000fc800078f20ff */
[----:B------:R-:W-:Y:S02]  /*0c30*/  SHF.R.S32.HI R7, RZ, 0x4, R2 ;  /* 0x00000004ff077819 */ /* 0x000fe40000011402 */
[C---:B------:R-:W-:Y:S02]  /*0c40*/  LOP3.LUT R3, R2.reuse, 0x3fffff0, RZ, 0xc0, !PT ;  /* 0x03fffff002037812 */ /* 0x040fe400078ec0ff */
[----:B------:R-:W-:Y:S02]  /*0c50*/  LEA.HI R8, R2, R7, RZ, 0x1 ;  /* 0x0000000702087211 */ /* 0x000fe400078f08ff */
[----:B------:R-:W-:Y:S01]  /*0c60*/  SHF.R.S32.HI R2, RZ, 0x2, R6 ;  /* 0x00000002ff027819 */ /* 0x000fe20000011406 */
[----:B------:R-:W-:Y:S01]  /*0c70*/  IMAD.IADD R0, R0, 0x1, -R3 ;  /* 0x0000000100007824 */ /* 0x000fe200078e0a03 */
[----:B------:R-:W-:Y:S01]  /*0c80*/  LOP3.LUT R8, R8, 0x1ffffffe, RZ, 0xc0, !PT ;  /* 0x1ffffffe08087812 */ /* 0x000fe200078ec0ff */
[----:B------:R-:W-:Y:S01]  /*0c90*/  ULOP3.LUT UR4, UR8, 0x1, URZ, 0xfc, !UPT ;  /* 0x0000000108047892 */ /* 0x000fe2000f8efc3f */
[----:B------:R-:W-:Y:S01]  /*0ca0*/  LEA.HI R9, R9, R2, RZ, 0x3 ;  /* 0x0000000209097211 */ /* 0x000fe200078f18ff */
[----:B------:R-:W-:Y:S01]  /*0cb0*/  IMAD R3, R207, 0x10, R0 ;  /* 0x00000010cf037824 */ /* 0x000fe200078e0200 */
[----:B------:R-:W-:-:S02]  /*0cc0*/  IADD3 R8, R7, -R8, RZ ;  /* 0x8000000807087210 */ /* 0x000fc40007ffe0ff */
[----:B------:R-:W-:Y:S01]  /*0cd0*/  LOP3.LUT R9, R9, 0xfffffff8, RZ, 0xc0, !PT ;  /* 0xfffffff809097812 */ /* 0x000fe200078ec0ff */
[----:B------:R-:W-:Y:S01]  /*0ce0*/  IMAD.U32 R210, RZ, RZ, UR4 ;  /* 0x00000004ffd27e24 */ /* 0x000fe2000f8e00ff */
[----:B------:R-:W-:Y:S01]  /*0cf0*/  LOP3.LUT R6, R6, 0x7ffffffc, RZ, 0xc0, !PT ;  /* 0x7ffffffc06067812 */ /* 0x000fe200078ec0ff */
[----:B------:R-:W-:Y:S01]  /*0d00*/  IMAD R3, R3, 0x8, R8 ;  /* 0x0000000803037824 */ /* 0x000fe200078e0208 */
[----:B------:R-:W-:Y:S01]  /*0d10*/  IADD3 R9, R2, -R9, RZ ;  /* 0x8000000902097210 */ /* 0x000fe20007ffe0ff */
[----:B------:R-:W-:Y:S01]  /*0d20*/  UMOV UR4, URZ ;  /* 0x0000003f00047c82 */ /* 0x000fe20008000000 */
[----:B------:R-:W-:Y:S01]  /*0d30*/  IADD3 R6, R23, -R6, RZ ;  /* 0x8000000617067210 */ /* 0x000fe20007ffe0ff */
[----:B------:R-:W-:Y:S01]  /*0d40*/  IMAD.U32 R2, RZ, RZ, UR9 ;  /* 0x00000009ff027e24 */ /* 0x000fe2000f8e00ff */
[----:B------:R-:W-:Y:S01]  /*0d50*/  SHF.L.U32 R3, R3, 0x3, RZ ;  /* 0x0000000303037819 */ /* 0x000fe200000006ff */
[----:B------:R-:W-:Y:S02]  /*0d60*/  IMAD R4, R4, 0x10, R9 ;  /* 0x0000001004047824 */ /* 0x000fe400078e0209 */
[----:B------:R-:W-:-:S02]  /*0d70*/  IMAD R209, R6, R209, 0x70 ;  /* 0x0000007006d17424 */ /* 0x000fc400078e02d1 */
[----:B------:R-:W-:Y:S01]  /*0d80*/  IMAD.WIDE R18, R3, 0x2, R18 ;  /* 0x0000000203127825 */ /* 0x000fe200078e0212 */
[----:B------:R-:W-:-:S03]  /*0d90*/  LEA R208, R5, R4, 0x6 ;  /* 0x0000000405d07211 */ /* 0x000fc600078e30ff */
[----:B------:R-:W-:-:S07]  /*0da0*/  IMAD.U32 R16, RZ, RZ, UR4 ;  /* 0x00000004ff107e24 */ /* 0x000fce000f8e00ff */
.L_x_2881:
[----:B------:R-:W1:Y:S01]  /*0db0*/  SHFL.IDX PT, R0, R206, RZ, 0x1f ;  /* 0x00001fffce007589 */ /* 0x000e6200000e0000 */
[----:B------:R-:W-:Y:S01]  /*0dc0*/  R2UR UR9, R2 ;  /* 0x00000000020972ca */ /* 0x000fe200000e0000 */
[----:B------:R-:W-:Y:S01]  /*0dd0*/  ULDC UR5, c[0x0][0xda8] ;  /* 0x00036a0000057ab9 */ /* 0x000fe20000000800 */
[----:B------:R-:W-:Y:S01]  /*0de0*/  ULDC.64 UR6, c[0x0][0x3f8] ;  /* 0x0000fe0000067ab9 */ /* 0x000fe20000000a00 */
[----:B------:R-:W-:Y:S01]  /*0df0*/  R2UR UR12, R17 ;  /* 0x00000000110c72ca */ /* 0x000fe200000e0000 */
[----:B------:R-:W-:Y:S02]  /*0e00*/  UISETP.NE.AND UP1, UPT, UR5, 0x1, UPT ;  /* 0x000000010500788c */ /* 0x000fe4000bf25270 */
[----:B------:R-:W-:Y:S01]  /*0e10*/  UISETP.NE.U32.AND UP0, UPT, UR6, URZ, UPT ;  /* 0x0000003f0600728c */ /* 0x000fe2000bf05070 */
[----:B------:R-:W-:Y:S01]  /*0e20*/  ULDC UR5, c[0x0][0xdb4] ;  /* 0x00036d0000057ab9 */ /* 0x000fe20000000800 */
[----:B------:R-:W-:Y:S01]  /*0e30*/  ULDC UR60, c[0x0][0x404] ;  /* 0x00010100003c7ab9 */ /* 0x000fe20000000800 */
[----:B------:R-:W-:-:S02]  /*0e40*/  UISETP.NE.AND UP2, UPT, UR5, 0x1, UPT ;  /* 0x000000010500788c */ /* 0x000fc4000bf45270 */
[----:B------:R-:W-:Y:S02]  /*0e50*/  UISETP.NE.AND.EX UP0, UPT, UR7, URZ, UPT, UP0 ;  /* 0x0000003f0700728c */ /* 0x000fe4000bf05300 */
[----:B------:R-:W-:Y:S02]  /*0e60*/  UIADD3 UR9, UR9, 0x15400, URZ ;  /* 0x0001540009097890 */ /* 0x000fe4000fffe03f */
[----:B------:R-:W-:Y:S01]  /*0e70*/  USEL UR60, UR60, 0x1, UP0 ;  /* 0x000000013c3c7887 */ /* 0x000fe20008000000 */
[----:B------:R-:W-:Y:S01]  /*0e80*/  ULDC UR8, c[0x0][0x2e0] ;  /* 0x0000b80000087ab9 */ /* 0x000fe20000000800 */
[----:B------:R-:W-:Y:S01]  /*0e90*/  @UP1 ULDC UR6, c[0x0][0xdac] ;  /* 0x00036b0000061ab9 */ /* 0x000fe20000000800 */
[----:B------:R-:W-:Y:S02]  /*0ea0*/  ULOP3.LUT UP0, URZ, UR9, 0x9f, URZ, 0xc0, !UPT ;  /* 0x0000009f093f7892 */ /* 0x000fe4000f80c03f */
[----:B------:R-:W-:Y:S01]  /*0eb0*/  UIMAD.WIDE.U32 UR6, UR12, UR6, URZ ;  /* 0x000000060c0672a5 */ /* 0x000fe2000f8e003f */
[----:B-1----:R-:W-:Y:S01]  /*0ec0*/  R2UR UR4, R0 ;  /* 0x00000000000472ca */ /* 0x002fe200000e0000 */
[----:B------:R-:W-:Y:S01]  /*0ed0*/  UIMAD UR60, UR60, UR8, URZ ;  /* 0x000000083c3c72a4 */ /* 0x000fe2000f8e023f */
[----:B------:R-:W-:-:S02]  /*0ee0*/  UMOV UR13, UR12 ;  /* 0x0000000c000d7c82 */ /* 0x000fc40008000000 */
[----:B------:R-:W-:Y:S01]  /*0ef0*/  @UP1 ULDC UR8, c[0x0][0xdb0] ;  /* 0x00036c0000081ab9 */ /* 0x000fe20000000800 */
[----:B------:R-:W-:Y:S01]  /*0f00*/  PLOP3.LUT P0, PT, PT, PT, UP0, 0x80, 0x0 ;  /* 0x000000000000781c */ /* 0x000fe20003f0f008 */
[----:B------:R-:W-:Y:S01]  /*0f10*/  @UP1 USHF.R.U32.HI UR13, URZ, UR8, UR7 ;  /* 0x000000083f0d1299 */ /* 0x000fe20008011607 */
[----:B------:R-:W-:-:S03]  /*0f20*/  @UP2 ULDC.64 UR10, c[0x0][0xdb8] ;  /* 0x00036e00000a2ab9 */ /* 0x000fc60000000a00 */
[----:B------:R-:W-:Y:S02]  /*0f30*/  UIMAD.WIDE.U32 UR6, UR13, UR10, URZ ;  /* 0x0000000a0d0672a5 */ /* 0x000fe4000f8e003f */
[----:B------:R-:W-:Y:S01]  /*0f40*/  IMAD.U32 R205, RZ, RZ, UR13 ;  /* 0x0000000dffcd7e24 */ /* 0x000fe2000f8e00ff */
[----:B------:R-:W-:Y:S01]  /*0f50*/  ULEA.HI UR5, UR4, UR4, URZ, 0x1 ;  /* 0x0000000404057291 */ /* 0x000fe2000f8f083f */
[----:B------:R-:W-:Y:S01]  /*0f60*/  UMOV UR36, UR13 ;  /* 0x0000000d00247c82 */ /* 0x000fe20008000000 */
[----:B------:R-:W-:Y:S02]  /*0f70*/  @UP2 USHF.R.U32.HI UR36, URZ, UR11, UR7 ;  /* 0x0000000b3f242299 */ /* 0x000fe40008011607 */
[----:B------:R-:W-:-:S04]  /*0f80*/  ULOP3.LUT UR5, UR5, 0x1e, URZ, 0xc0, !UPT ;  /* 0x0000001e05057892 */ /* 0x000fc8000f8ec03f */
[----:B------:R-:W-:Y:S02]  /*0f90*/  UIADD3 UR4, UR4, -UR5, URZ ;  /* 0x8000000504047290 */ /* 0x000fe4000fffe03f */
[----:B------:R-:W-:Y:S02]  /*0fa0*/  UIADD3 UR5, UR60, 0x6f, URZ ;  /* 0x0000006f3c057890 */ /* 0x000fe4000fffe03f */
[----:B------:R-:W-:-:S03]  /*0fb0*/  ULEA UR8, UR4, UR9, 0xd ;  /* 0x0000000904087291 */ /* 0x000fc6000f8e683f */
[----:B------:R-:W-:Y:S01]  /*0fc0*/  UMOV UR4, URZ ;  /* 0x0000003f00047c82 */ /* 0x000fe20008000000 */
[----:B------:R-:W-:Y:S02]  /*0fd0*/  USHF.R.U32.HI UR8, URZ, 0x4, UR8 ;  /* 0x000000043f087899 */ /* 0x000fe40008011608 */
[----:B------:R-:W-:Y:S02]  /*0fe0*/  UIMAD.WIDE UR4, UR5, -0x6db6db6d, UR4 ;  /* 0x92492493050478a5 */ /* 0x000fe4000f8e0204 */
[----:B------:R-:W-:Y:S02]  /*0ff0*/  ULOP3.LUT UR39, UR8, 0x3fff, URZ, 0xc0, !UPT ;  /* 0x00003fff08277892 */ /* 0x000fe4000f8ec03f */
[----:B------:R-:W-:-:S03]  /*1000*/  USHF.R.U32.HI UR61, URZ, 0x1f, UR5 ;  /* 0x0000001f3f3d7899 */ /* 0x000fc60008011605 */
[----:B------:R-:W-:Y:S01]  /*1010*/  UMOV UR4, UR12 ;  /* 0x0000000c00047c82 */ /* 0x000fe20008000000 */
[----:B------:R-:W-:Y:S01]  /*1020*/  ULEA.HI.SX32 UR61, UR5, UR61, 0x1a ;  /* 0x0000003d053d7291 */ /* 0x000fe2000f8fd23f */
        /* <DEDUP_REMOVED lines=18> */
.L_x_2859:
[----:B------:R-:W-:Y:S02]  /*1150*/  R2UR UR4, R22 ;  /* 0x00000000160472ca */ /* 0x000fe400000e0000 */
[----:B------:R-:W-:Y:S02]  /*1160*/  R2UR UR6, R2 ;  /* 0x00000000020672ca */ /* 0x000fe400000e0000 */
[----:B------:R-:W-:-:S09]  /*1170*/  R2UR UR5, R210 ;  /* 0x00000000d20572ca */ /* 0x000fd200000e0000 */
[----:B------:R-:W-:-:S04]  /*1180*/  ULOP3.LUT UR4, UR4, 0x1, URZ, 0xc0, !UPT ;  /* 0x0000000104047892 */ /* 0x000fc8000f8ec03f */
[----:B------:R-:W-:Y:S02]  /*1190*/  IMAD.U32 R3, RZ, RZ, UR5 ;  /* 0x00000005ff037e24 */ /* 0x000fe4000f8e00ff */
[----:B------:R-:W-:-:S03]  /*11a0*/  IMAD.U32 R0, RZ, RZ, UR4 ;  /* 0x00000004ff007e24 */ /* 0x000fc6000f8e00ff */
[----:B------:R-:W-:Y:S02]  /*11b0*/  ISETP.NE.AND P0, PT, R3, 0x3, PT ;  /* 0x000000030300780c */ /* 0x000fe40003f05270 */
[----:B------:R-:W-:-:S04]  /*11c0*/  SHF.L.U32 R0, R0, 0x1f, RZ ;  /* 0x0000001f00007819 */ /* 0x000fc800000006ff */
[----:B------:R-:W1:Y:S02]  /*11d0*/  SYNCS.PHASECHK.TRANS64.TRYWAIT P1, [UR6+0x36800], R0 ;  /* 0x03680000ff0075a7 */ /* 0x000e640008020146 */
[----:B-1----:R-:W-:Y:S05]  /*11e0*/  @!P1 BRA `(.L_x_2860) ;  /* 0x000000e000c09947 */ /* 0x002fea0003800000 */
.L_x_2939:
[----:B------:R-:W-:Y:S05]  /*11f0*/  @!P0 BRA `(.L_x_2861) ;  /* 0x0000000000048947 */ /* 0x000fea0003800000 */
[----:B------:R-:W-:Y:S01]  /*1200*/  BPT.TRAP 0x1 ;  /* 0x000000040000795c */ /* 0x000fe20000300000 */
.L_x_2861:
[----:B------:R-:W-:Y:S02]  /*1210*/  R2UR UR5, R16 ;  /* 0x00000000100572ca */ /* 0x000fe400000e0000 */
[----:B------:R-:W-:Y:S02]  /*1220*/  R2UR UR4, R2 ;  /* 0x00000000020472ca */ /* 0x000fe400000e0000 */
[----:B-1----:R-:W-:-:S09]  /*1230*/  MOV R0, UR38 ;  /* 0x0000002600007c02 */ /* 0x002fd20008000f00 */
[----:B------:R-:W-:Y:S02]  /*1240*/  IMAD.U32 R3, RZ, RZ, UR5 ;  /* 0x00000005ff037e24 */ /* 0x000fe4000f8e00ff */
[----:B------:R-:W-:-:S03]  /*1250*/  LEA R0, R0, UR4, 0x3 ;  /* 0x0000000400007c11 */ /* 0x000fc6000f8e18ff */
[----:B------:R-:W-:-:S04]  /*1260*/  SHF.L.U32 R3, R3, 0x1f, RZ ;  /* 0x0000001f03037819 */ /* 0x000fc800000006ff */
[----:B------:R1:W2:Y:S01]  /*1270*/  SYNCS.PHASECHK.TRANS64.TRYWAIT P2, [R0+URZ+0x36830], R3 ;  /* 0x03683003000075a7 */ /* 0x0002a2000804017f */
[----:B------:R-:W-:Y:S05]  /*1280*/  @!P0 BRA `(.L_x_2862) ;  /* 0x0000000000048947 */ /* 0x000fea0003800000 */
[----:B------:R-:W-:Y:S01]  /*1290*/  BPT.TRAP 0x1 ;  /* 0x000000040000795c */ /* 0x000fe20000300000 */
.L_x_2862:
[----:B------:R-:W3:Y:S01]  /*12a0*/  S2R R4, SR_TID.X ;  /* 0x0000000000047919 */ /* 0x000ee20000002100 */
[----:B------:R-:W-:Y:S01]  /*12b0*/  IMAD.MOV.U32 R119, RZ, RZ, RZ ;  /* 0x000000ffff777224 */ /* 0x000fe200078e00ff */
[----:B---3--:R-:W-:-:S04]  /*12c0*/  LOP3.LUT R4, R4, 0x7f, RZ, 0xc0, !PT ;  /* 0x0000007f04047812 */ /* 0x008fc800078ec0ff */
[----:B------:R-:W-:Y:S01]  /*12d0*/  ISETP.NE.AND P1, PT, R4, RZ, PT ;  /* 0x000000ff0400720c */ /* 0x000fe20003f25270 */
[----:B--2---:R-:W-:-:S12]  /*12e0*/  @P2 BRA `(.L_x_2863) ;  /* 0x0000000000082947 */ /* 0x004fd80003800000 */
[----:B------:R-:W2:Y:S02]  /*12f0*/  SYNCS.PHASECHK.TRANS64.TRYWAIT P2, [R0+URZ+0x36830], R3 ;  /* 0x03683003000075a7 */ /* 0x000ea4000804017f */
[----:B--2---:R-:W-:Y:S05]  /*1300*/  @!P2 BRA `(.L_x_2864) ;  /* 0x000000e00094a947 */ /* 0x004fea0003800000 */
.L_x_2863:
[----:B------:R-:W-:Y:S05]  /*1310*/  WARPSYNC.ALL ;  /* 0x0000000000007948 */ /* 0x000fea0003800000 */
[----:B------:R-:W-:Y:S01]  /*1320*/  R2UR UR4, R2 ;  /* 0x00000000020472ca */ /* 0x000fe200000e0000 */
[----:B------:R-:W-:Y:S01]  /*1330*/  ULOP3.LUT UR39, UR39, 0x10000, URZ, 0xfc, !UPT ;  /* 0x0001000027277892 */ /* 0x000fe2000f8efc3f */
[----:B------:R-:W-:Y:S01]  /*1340*/  WARPGROUP.ARRIVE ;  /* 0x00000000000079c5 */ /* 0x000fe20000000000 */
[----:B------:R-:W-:Y:S01]  /*1350*/  UMOV UR57, 0x40000040 ;  /* 0x4000004000397882 */ /* 0x000fe20000000000 */
[----:B------:R-:W-:Y:S01]  /*1360*/  UMOV UR59, 0x40000040 ;  /* 0x40000040003b7882 */ /* 0x000fe20000000000 */
[----:B------:R-:W-:Y:S01]  /*1370*/  UMOV UR7, 0x40000040 ;  /* 0x4000004000077882 */ /* 0x000fe20000000000 */
[----:B------:R-:W-:Y:S01]  /*1380*/  UMOV UR9, UR57 ;  /* 0x0000003900097c82 */ /* 0x000fe20008000000 */
[----:B------:R-:W-:Y:S01]  /*1390*/  UMOV UR11, 0x40000040 ;  /* 0x40000040000b7882 */ /* 0x000fe20000000000 */
[----:B------:R-:W-:Y:S01]  /*13a0*/  UMOV UR56, UR39 ;  /* 0x0000002700387c82 */ /* 0x000fe20008000000 */
[----:B------:R-:W-:Y:S01]  /*13b0*/  UMOV UR13, UR57 ;  /* 0x00000039000d7c82 */ /* 0x000fe20008000000 */
[----:B------:R-:W-:Y:S01]  /*13c0*/  UMOV UR8, UR56 ;  /* 0x0000003800087c82 */ /* 0x000fe20008000000 */
[----:B------:R-:W-:Y:S01]  /*13d0*/  UMOV UR12, UR56 ;  /* 0x00000038000c7c82 */ /* 0x000fe20008000000 */
[----:B------:R-:W-:Y:S01]  /*13e0*/  UMOV UR15, 0x40000040 ;  /* 0x40000040000f7882 */ /* 0x000fe20000000000 */
[----:B------:R-:W-:Y:S01]  /*13f0*/  UIADD3 UR4, UR4, 0x21400, URZ ;  /* 0x0002140004047890 */ /* 0x000fe2000fffe03f */
[----:B------:R-:W-:Y:S01]  /*1400*/  MOV R6, UR57 ;  /* 0x0000003900067c02 */ /* 0x000fe20008000f00 */
[----:B------:R-:W-:Y:S01]  /*1410*/  UMOV UR16, UR56 ;  /* 0x0000003800107c82 */ /* 0x000fe20008000000 */
[----:B------:R-:W-:Y:S01]  /*1420*/  UMOV UR17, UR57 ;  /* 0x0000003900117c82 */ /* 0x000fe20008000000 */
[----:B------:R-:W-:Y:S01]  /*1430*/  USHF.R.U32.HI UR4, URZ, 0x4, UR4 ;  /* 0x000000043f047899 */ /* 0x000fe20008011604 */
[----:B------:R-:W-:Y:S01]  /*1440*/  MOV R7, UR56 ;  /* 0x0000003800077c02 */ /* 0x000fe20008000f00 */
[----:B------:R-:W-:Y:S01]  /*1450*/  UMOV UR19, 0x40000040 ;  /* 0x4000004000137882 */ /* 0x000fe20000000000 */
[----:B------:R-:W-:Y:S01]  /*1460*/  UMOV UR20, UR56 ;  /* 0x0000003800147c82 */ /* 0x000fe20008000000 */
[----:B------:R-:W-:Y:S01]  /*1470*/  ULOP3.LUT UR4, UR4, 0x3fff, URZ, 0xc0, !UPT ;  /* 0x00003fff04047892 */ /* 0x000fe2000f8ec03f */
[----:B------:R-:W-:Y:S01]  /*1480*/  VIADD R8, R209, UR60 ;  /* 0x0000003cd1087c36 */ /* 0x000fe20008000000 */
[----:B------:R-:W-:Y:S01]  /*1490*/  UMOV UR21, UR57 ;  /* 0x0000003900157c82 */ /* 0x000fe20008000000 */
[----:B------:R-:W-:Y:S01]  /*14a0*/  UMOV UR23, 0x40000040 ;  /* 0x4000004000177882 */ /* 0x000fe20000000000 */
[----:B------:R-:W-:Y:S01]  /*14b0*/  ULOP3.LUT UR5, UR4, 0x10000, URZ, 0xfc, !UPT ;  /* 0x0001000004057892 */ /* 0x000fe2000f8efc3f */
[----:B------:R-:W-:Y:S01]  /*14c0*/  IMAD.U32 R9, RZ, RZ, UR61 ;  /* 0x0000003dff097e24 */ /* 0x000fe2000f8e00ff */
[----:B------:R-:W-:Y:S01]  /*14d0*/  UIADD3 UR24, UR39, 0x2, URZ ;  /* 0x0000000227187890 */ /* 0x000fe2000fffe03f */
[----:B------:R-:W-:Y:S01]  /*14e0*/  P2R R80, PR, RZ, 0x1 ;  /* 0x00000001ff507803 */ /* 0x000fe20000000000 */
[----:B------:R-:W-:Y:S01]  /*14f0*/  UIMAD UR37, UR38, 0xa80, UR5 ;  /* 0x00000a80262578a4 */ /* 0x000fe2000f8e0205 */
[----:B-12---:R-:W-:Y:S01]  /*1500*/  @!P1 VIADD R0, R0, 0x36840 ;  /* 0x0003684000009836 */ /* 0x006fe20000000000 */
[----:B------:R-:W-:Y:S01]  /*1510*/  MOV R5, UR5 ;  /* 0x0000000500057c02 */ /* 0x000fe20008000f00 */
[----:B------:R-:W-:Y:S01]  /*1520*/  UMOV UR4, UR56 ;  /* 0x0000003800047c82 */ /* 0x000fe20008000000 */
[----:B------:R-:W-:Y:S01]  /*1530*/  UIADD3 UR6, UR37, 0x80, URZ ;  /* 0x0000008025067890 */ /* 0x000fe2000fffe03f */
[--C-:B------:R-:W-:Y:S01]  /*1540*/  IMAD.MOV.U32 R118, RZ, RZ, R119.reuse ;  /* 0x000000ffff767224 */ /* 0x100fe200078e0077 */
[----:B------:R-:W-:Y:S01]  /*1550*/  UMOV UR5, UR57 ;  /* 0x0000003900057c82 */ /* 0x000fe20008000000 */
[----:B------:R-:W-:Y:S01]  /*1560*/  UMOV UR58, UR37 ;  /* 0x00000025003a7c82 */ /* 0x000fe20008000000 */
[----:B------:R-:W-:Y:S01]  /*1570*/  UIADD3 UR10, UR37, 0x100, URZ ;  /* 0x00000100250a7890 */ /* 0x000fe2000fffe03f */
[----:B------:R-:W-:Y:S01]  /*1580*/  HGMMA.64x16x16.F32 R72, gdesc[UR56], RZ, !UPT, gsb0 ;  /* 0x00200000384879f0 */ /* 0x000fe2000c0008ff */
[----:B------:R-:W-:Y:S01]  /*1590*/  UIADD3 UR14, UR37, 0x180, URZ ;  /* 0x00000180250e7890 */ /* 0x000fe2000fffe03f */
[----:B------:R-:W-:Y:S01]  /*15a0*/  @!P1 PRMT R0, RZ, 0x654, R0 ;  /* 0x00000654ff009816 */ /* 0x000fe20000000000 */
        /* <DEDUP_REMOVED lines=26> */
[----:B------:R-:W-:Y:S01]  /*1750*/  UISETP.GE.AND UP0, UPT, UR60, 0x71, UPT ;  /* 0x000000713c00788c */ /* 0x000fe2000bf06270 */
        /* <DEDUP_REMOVED lines=8> */
[----:B------:R-:W-:Y:S01]  /*17e0*/  IMAD.MOV.U32 R82, RZ, RZ, R119 ;  /* 0x000000ffff527224 */ /* 0x000fe200078e0077 */
        /* <DEDUP_REMOVED lines=12> */
[----:B------:R-:W-:Y:S01]  /*18b0*/  UMOV UR9, 0x40000040 ;  /* 0x4000004000097882 */ /* 0x000fe20000000000 */
[----:B------:R-:W-:Y:S01]  /*18c0*/  UMOV UR11, 0x40000040 ;  /* 0x40000040000b7882 */ /* 0x000fe20000000000 */
[----:B------:R-:W-:Y:S01]  /*18d0*/  UIADD3 UR24, UR39, 0x4, URZ ;  /* 0x0000000427187890 */ /* 0x000fe2000fffe03f */
        /* <DEDUP_REMOVED lines=390> */
[----:B------:R-:W-:Y:S01]  /*3140*/  UMOV UR48, UR44 ;  /* 0x0000002c00307c82 */ /* 0x000fe20008000000 */
[----:B------:R-:W-:Y:S01]  /*3150*/  UMOV UR49, UR45 ;  /* 0x0000002d00317c82 */ /* 0x000fe20008000000 */
[----:B------:R-:W-:-:S02]  /*3160*/  UIADD3 UR11, UR37, 0xa02, URZ ;  /* 0x00000a02250b7890 */ /* 0x000fc4000fffe03f */
[----:B------:R-:W-:Y:S01]  /*3170*/  UIADD3 UR10, UR39, 0x804, URZ ;  /* 0x00000804270a7890 */ /* 0x000fe2000fffe03f */
[----:B------:R-:W-:Y:S02]  /*3180*/  WARPGROUP.DEPBAR.LE gsb0, 0x0 ;  /* 0x00008000000079c5 */ /* 0x000fe40000010000 */
[----:B------:R-:W-:-:S06]  /*3190*/  WARPGROUP.ARRIVE ;  /* 0x00000000000079c5 */ /* 0x000fcc0000000000 */
[----:B------:R-:W-:Y:S01]  /*31a0*/  HGMMA.64x16x16.F32 R24, gdesc[UR4], R24, gsb0 ;  /* 0x00200000041879f0 */ /* 0x000fe20008000818 */
[----:B------:R-:W-:Y:S01]  /*31b0*/  UIADD3 UR6, UR37, 0x782, URZ ;  /* 0x0000078225067890 */ /* 0x000fe2000fffe03f */
[----:B------:R-:W-:Y:S01]  /*31c0*/  UMOV UR4, UR44 ;  /* 0x0000002c00047c82 */ /* 0x000fe20008000000 */
[----:B------:R-:W-:Y:S01]  /*31d0*/  UMOV UR5, UR45 ;  /* 0x0000002d00057c82 */ /* 0x000fe20008000000 */
[----:B------:R-:W-:-:S04]  /*31e0*/  UMOV UR7, 0x40000040 ;  /* 0x4000004000077882 */ /* 0x000fc80000000000 */
[----:B------:R-:W-:Y:S01]  /*31f0*/  UMOV UR58, UR6 ;  /* 0x00000006003a7c82 */ /* 0x000fe20008000000 */
        /* <DEDUP_REMOVED lines=43> */
[----:B------:R-:W-:Y:S02]  /*34b0*/  UIADD3 UR6, UR37, 0x784, URZ ;  /* 0x0000078425067890 */ /* 0x000fe4000fffe03f */
[----:B------:R-:W-:Y:S01]  /*34c0*/  UIADD3 UR7, UR37, 0x804, URZ ;  /* 0x0000080425077890 */ /* 0x000fe2000fffe03f */
[----:B------:R-:W-:Y:S01]  /*34d0*/  UMOV UR4, UR48 ;  /* 0x0000003000047c82 */ /* 0x000fe20008000000 */
[----:B------:R-:W-:-:S03]  /*34e0*/  UMOV UR5, UR49 ;  /* 0x0000003100057c82 */ /* 0x000fc60008000000 */
[----:B------:R-:W-:Y:S01]  /*34f0*/  UMOV UR14, UR6 ;  /* 0x00000006000e7c82 */ /* 0x000fe20008000000 */
[----:B------:R-:W-:Y:S01]  /*3500*/  UIADD3 UR6, UR37, 0x984, URZ ;  /* 0x0000098425067890 */ /* 0x000fe2000fffe03f */
        /* <DEDUP_REMOVED lines=20> */
[----:B------:R-:W-:Y:S01]  /*3650*/  UIADD3 UR54, UR37, 0x706, URZ ;  /* 0x0000070625367890 */ /* 0x000fe2000fffe03f */
[----:B------:R-:W-:Y:S01]  /*3660*/  UMOV UR52, UR10 ;  /* 0x0000000a00347c82 */ /* 0x000fe20008000000 */
[----:B------:R-:W-:Y:S01]  /*3670*/  UMOV UR53, 0x40000040 ;  /* 0x4000004000357882 */ /* 0x000fe20000000000 */
[----:B------:R-:W-:Y:S01]  /*3680*/  UMOV UR55, 0x40000040 ;  /* 0x4000004000377882 */ /* 0x000fe20000000000 */
[----:B------:R-:W-:Y:S01]  /*3690*/  ULDC UR10, c[0x0][0x9d8] ;  /* 0x00027600000a7ab9 */ /* 0x000fe20000000800 */
        /* <DEDUP_REMOVED lines=29> */
[----:B------:R-:W-:Y:S01]  /*3870*/  MUFU.TANH R72, R72 ;  /* 0x0000004800487308 */ /* 0x000fe20000002400 */
[----:B------:R-:W-:Y:S01]  /*3880*/  UMOV UR4, UR52 ;  /* 0x0000003400047c82 */ /* 0x000fe20008000000 */
[----:B------:R-:W-:Y:S01]  /*3890*/  UMOV UR5, UR53 ;  /* 0x0000003500057c82 */ /* 0x000fe20008000000 */
[----:B------:R-:W-:Y:S01]  /*38a0*/  UMOV UR7, 0x40000040 ;  /* 0x4000004000077882 */ /* 0x000fe20000000000 */
[----:B------:R-:W-:Y:S01]  /*38b0*/  FMUL.FTZ R75, R75, UR10 ;  /* 0x0000000a4b4b7c20 */ /* 0x000fe20008410000 */
[----:B------:R-:W-:Y:S01]  /*38c0*/  FMUL.FTZ R78, R78, UR10 ;  /* 0x0000000a4e4e7c20 */ /* 0x000fe20008410000 */
[----:B------:R-:W-:-:S02]  /*38d0*/  FMUL.FTZ R79, R79, UR10 ;  /* 0x0000000a4f4f7c20 */ /* 0x000fc40008410000 */
[----:B------:R-:W1:Y:S08]  /*38e0*/  MUFU.TANH R73, R73 ;  /* 0x0000004900497308 */ /* 0x000e700000002400 */
[----:B------:R-:W2:Y:S08]  /*38f0*/  MUFU.TANH R76, R76 ;  /* 0x0000004c004c7308 */ /* 0x000eb00000002400 */
[----:B------:R-:W3:Y:S08]  /*3900*/  MUFU.TANH R77, R77 ;  /* 0x0000004d004d7308 */ /* 0x000ef00000002400 */
[----:B------:R4:W5:Y:S08]  /*3910*/  MUFU.TANH R3, R74 ;  /* 0x0000004a00037308 */ /* 0x0009700000002400 */
[----:B------:R-:W5:Y:S01]  /*3920*/  MUFU.TANH R4, R75 ;  /* 0x0000004b00047308 */ /* 0x000f620000002400 */
[----:B----4-:R-:W-:-:S07]  /*3930*/  MOV R74, R119 ;  /* 0x00000077004a7202 */ /* 0x010fce0000000f00 */
[----:B------:R-:W-:Y:S01]  /*3940*/  MUFU.TANH R7, R78 ;  /* 0x0000004e00077308 */ /* 0x000fe20000002400 */
[----:B------:R-:W-:Y:S02]  /*3950*/  WARPGROUP.DEPBAR.LE gsb0, 0x0 ;  /* 0x00008000000079c5 */ /* 0x000fe40000010000 */
[----:B------:R-:W-:Y:S01]  /*3960*/  WARPGROUP.ARRIVE ;  /* 0x00000000000079c5 */ /* 0x000fe20000000000 */
[----:B------:R-:W-:Y:S01]  /*3970*/  FMUL.FTZ R66, R66, UR10 ;  /* 0x0000000a42427c20 */ /* 0x000fe20008410000 */
[----:B------:R-:W-:Y:S01]  /*3980*/  FMUL.FTZ R64, R64, UR10 ;  /* 0x0000000a40407c20 */ /* 0x000fe20008410000 */
[----:B------:R-:W-:Y:S01]  /*3990*/  FMUL.FTZ R65, R65, UR10 ;  /* 0x0000000a41417c20 */ /* 0x000fe20008410000 */
[----:B------:R-:W-:Y:S01]  /*39a0*/  FMUL.FTZ R67, R67, UR10 ;  /* 0x0000000a43437c20 */ /* 0x000fe20008410000 */
[----:B------:R4:W-:Y:S01]  /*39b0*/  MUFU.TANH R13, R66 ;  /* 0x00000042000d7308 */ /* 0x0009e20000002400 */
[----:B------:R-:W-:Y:S01]  /*39c0*/  HGMMA.64x16x16.F32 R56, gdesc[UR4], R56, gsb0 ;  /* 0x00200000043879f0 */ /* 0x000fe20008000838 */
[----:B------:R-:W-:Y:S01]  /*39d0*/  UIADD3 UR6, UR37, 0x886, URZ ;  /* 0x0000088625067890 */ /* 0x000fe2000fffe03f */
[----:B------:R-:W-:Y:S01]  /*39e0*/  FMUL.FTZ R68, R68, UR10 ;  /* 0x0000000a44447c20 */ /* 0x000fe20008410000 */
[----:B------:R-:W-:Y:S01]  /*39f0*/  UMOV UR4, UR52 ;  /* 0x0000003400047c82 */ /* 0x000fe20008000000 */
[----:B------:R-:W-:Y:S01]  /*3a00*/  UMOV UR5, UR53 ;  /* 0x0000003500057c82 */ /* 0x000fe20008000000 */
[----:B------:R-:W-:Y:S01]  /*3a10*/  UMOV UR7, 0x40000040 ;  /* 0x4000004000077882 */ /* 0x000fe20000000000 */
[----:B------:R-:W-:Y:S01]  /*3a20*/  FMUL.FTZ R69, R69, UR10 ;  /* 0x0000000a45457c20 */ /* 0x000fe20008410000 */
[----:B------:R-:W-:Y:S01]  /*3a30*/  MUFU.TANH R64, R64 ;  /* 0x0000004000407308 */ /* 0x000fe20000002400 */
[----:B----4-:R-:W-:-:S02]  /*3a40*/  IMAD R66, R9, -0x70, R8 ;  /* 0xffffff9009427824 */ /* 0x010fc400078e0208 */
[----:B------:R-:W-:Y:S01]  /*3a50*/  FMUL.FTZ R71, R71, UR10 ;  /* 0x0000000a47477c20 */ /* 0x000fe20008410000 */
[----:B------:R-:W-:Y:S01]  /*3a60*/  FMUL.FTZ R70, R70, UR10 ;  /* 0x0000000a46467c20 */ /* 0x000fe20008410000 */
[----:B------:R-:W-:Y:S01]  /*3a70*/  IMAD.MOV.U32 R78, RZ, RZ, R119 ;  /* 0x000000ffff4e7224 */ /* 0x000fe200078e0077 */
[C---:B------:R-:W-:Y:S02]  /*3a80*/  ISETP.GT.AND P4, PT, R66.reuse, RZ, PT ;  /* 0x000000ff4200720c */ /* 0x040fe40003f84270 */
[C---:B------:R-:W-:Y:S01]  /*3a90*/  ISETP.GT.AND P2, PT, R66.reuse, 0x1, PT ;  /* 0x000000014200780c */ /* 0x040fe20003f44270 */
[----:B------:R-:W4:Y:S01]  /*3aa0*/  MUFU.TANH R65, R65 ;  /* 0x0000004100417308 */ /* 0x000f220000002400 */
[C---:B------:R-:W-:Y:S02]  /*3ab0*/  ISETP.GT.AND P3, PT, R66.reuse, 0x8, PT ;  /* 0x000000084200780c */ /* 0x040fe40003f64270 */
[----:B-1----:R-:W-:Y:S02]  /*3ac0*/  FSEL R73, R73, -INF , P2 ;  /* 0xff80000049497808 */ /* 0x002fe40001000000 */
[----:B------:R-:W-:-:S02]  /*3ad0*/  ISETP.GT.AND P6, PT, R66, 0x9, PT ;  /* 0x000000094200780c */ /* 0x000fc40003fc4270 */
[----:B--2---:R-:W-:Y:S01]  /*3ae0*/  FSEL R75, R76, -INF , P3 ;  /* 0xff8000004c4b7808 */ /* 0x004fe20001800000 */
[----:B------:R1:W-:Y:S01]  /*3af0*/  MUFU.TANH R15, R67 ;  /* 0x00000043000f7308 */ /* 0x0003e20000002400 */
[----:B------:R-:W-:Y:S01]  /*3b00*/  ISETP.GT.AND P5, PT, R66, 0x10, PT ;  /* 0x000000104200780c */ /* 0x000fe20003fa4270 */
[--C-:B------:R-:W-:Y:S01]  /*3b10*/  IMAD.MOV.U32 R76, RZ, RZ, R119.reuse ;  /* 0x000000ffff4c7224 */ /* 0x100fe200078e0077 */
[----:B---3--:R-:W-:Y:S02]  /*3b20*/  FSEL R77, R77, -INF , P6 ;  /* 0xff8000004d4d7808 */ /* 0x008fe40003000000 */
[----:B-----5:R-:W-:Y:S02]  /*3b30*/  FSEL R3, R3, -INF , P4 ;  /* 0xff80000003037808 */ /* 0x020fe40002000000 */
[----:B------:R-:W-:Y:S01]  /*3b40*/  FSEL R4, R4, -INF , P2 ;  /* 0xff80000004047808 */ /* 0x000fe20001000000 */
[----:B------:R-:W2:Y:S01]  /*3b50*/  MUFU.TANH R68, R68 ;  /* 0x0000004400447308 */ /* 0x000ea20000002400 */
[----:B-1----:R-:W-:Y:S01]  /*3b60*/  FSEL R67, R72, -INF , P4 ;  /* 0xff80000048437808 */ /* 0x002fe20002000000 */
[----:B------:R-:W-:Y:S01]  /*3b70*/  IMAD.MOV.U32 R72, RZ, RZ, R119 ;  /* 0x000000ffff487224 */ /* 0x000fe200078e0077 */
[----:B------:R-:W-:-:S02]  /*3b80*/  ISETP.GT.AND P4, PT, R66, 0x11, PT ;  /* 0x000000114200780c */ /* 0x000fc40003f84270 */
[----:B------:R-:W-:Y:S02]  /*3b90*/  FMNMX.FTZ R12, R67, R73, !PT ;  /* 0x00000049430c7209 */ /* 0x000fe40007810000 */
[----:B------:R-:W-:Y:S01]  /*3ba0*/  ISETP.GT.AND P2, PT, R66, 0x18, PT ;  /* 0x000000184200780c */ /* 0x000fe20003f44270 */
[----:B------:R1:W3:Y:S01]  /*3bb0*/  MUFU.TANH R11, R79 ;  /* 0x0000004f000b7308 */ /* 0x0002e20000002400 */
[----:B------:R-:W-:Y:S02]  /*3bc0*/  FMNMX.FTZ R14, R75, R12, !PT ;  /* 0x0000000c4b0e7209 */ /* 0x000fe40007810000 */
[----:B----4-:R-:W-:Y:S02]  /*3bd0*/  FSEL R65, R65, -INF , P4 ;  /* 0xff80000041417808 */ /* 0x010fe40002000000 */
[----:B------:R-:W-:Y:S02]  /*3be0*/  FMNMX.FTZ R14, R77, R14, !PT ;  /* 0x0000000e4d0e7209 */ /* 0x000fe40007810000 */
[----:B------:R-:W-:Y:S01]  /*3bf0*/  FSEL R7, R7, -INF , P3 ;  /* 0xff80000007077808 */ /* 0x000fe20001800000 */
[----:B------:R-:W4:Y:S01]  /*3c00*/  MUFU.TANH R69, R69 ;  /* 0x0000004500457308 */ /* 0x000f220000002400 */
[----:B-1----:R-:W-:Y:S01]  /*3c10*/  FSEL R79, R64, -INF , P5 ;  /* 0xff800000404f7808 */ /* 0x002fe20002800000 */
[----:B------:R-:W-:Y:S01]  /*3c20*/  IMAD.MOV.U32 R64, RZ, RZ, R119 ;  /* 0x000000ffff407224 */ /* 0x000fe200078e0077 */
[----:B------:R-:W-:Y:S01]  /*3c30*/  ISETP.GT.AND P3, PT, R66, 0x19, PT ;  /* 0x000000194200780c */ /* 0x000fe20003f64270 */
[----:B------:R-:W-:-:S02]  /*3c40*/  WARPGROUP.DEPBAR.LE gsb0, 0x0 ;  /* 0x00008000000079c5 */ /* 0x000fc40000010000 */
[----:B------:R-:W-:Y:S01]  /*3c50*/  WARPGROUP.ARRIVE ;  /* 0x00000000000079c5 */ /* 0x000fe20000000000 */
[----:B------:R-:W-:Y:S01]  /*3c60*/  FMUL.FTZ R56, R56, UR10 ;  /* 0x0000000a38387c20 */ /* 0x000fe20008410000 */
[----:B------:R-:W-:Y:S01]  /*3c70*/  FMUL.FTZ R57, R57, UR10 ;  /* 0x0000000a39397c20 */ /* 0x000fe20008410000 */
[----:B------:R-:W-:Y:S01]  /*3c80*/  MUFU.TANH R71, R71 ;  /* 0x0000004700477308 */ /* 0x000fe20000002400 */
[----:B------:R-:W-:Y:S01]  /*3c90*/  FMUL.FTZ R60, R60, UR10 ;  /* 0x0000000a3c3c7c20 */ /* 0x000fe20008410000 */
[----:B------:R-:W-:Y:S01]  /*3ca0*/  FMUL.FTZ R63, R63, UR10 ;  /* 0x0000000a3f3f7c20 */ /* 0x000fe20008410000 */
[----:B------:R-:W-:Y:S01]  /*3cb0*/  HGMMA.64x16x16.F32 R48, gdesc[UR4], R48, gsb0 ;  /* 0x00200000043079f0 */ /* 0x000fe20008000830 */
[----:B------:R-:W-:Y:S01]  /*3cc0*/  UIADD3 UR6, UR37, 0x906, URZ ;  /* 0x0000090625067890 */ /* 0x000fe2000fffe03f */
[----:B------:R-:W-:Y:S01]  /*3cd0*/  FMNMX.FTZ R14, R79, R14, !PT ;  /* 0x0000000e4f0e7209 */ /* 0x000fe20007810000 */
[----:B------:R-:W-:Y:S01]  /*3ce0*/  UMOV UR4, UR52 ;  /* 0x0000003400047c82 */ /* 0x000fe20008000000 */
[----:B------:R-:W-:Y:S01]  /*3cf0*/  UMOV UR5, UR53 ;  /* 0x0000003500057c82 */ /* 0x000fe20008000000 */
[----:B------:R-:W-:Y:S01]  /*3d00*/  UMOV UR7, 0x40000040 ;  /* 0x4000004000077882 */ /* 0x000fe20000000000 */
[----:B------:R-:W-:Y:S01]  /*3d10*/  MUFU.TANH R56, R56 ;  /* 0x0000003800387308 */ /* 0x000fe20000002400 */
[----:B------:R-:W-:Y:S01]  /*3d20*/  FMUL.FTZ R61, R61, UR10 ;  /* 0x0000000a3d3d7c20 */ /* 0x000fe20008410000 */
[----:B------:R-:W-:Y:S01]  /*3d30*/  FMUL.FTZ R58, R58, UR10 ;  /* 0x0000000a3a3a7c20 */ /* 0x000fe20008410000 */
[----:B--2---:R-:W-:Y:S01]  /*3d40*/  FSEL R81, R68, -INF , P2 ;  /* 0xff80000044517808 */ /* 0x004fe20001000000 */
[----:B------:R-:W-:Y:S01]  /*3d50*/  FMUL.FTZ R59, R59, UR10 ;  /* 0x0000000a3b3b7c20 */ /* 0x000fe20008410000 */
[----:B------:R-:W-:Y:S01]  /*3d60*/  FMNMX.FTZ R14, R65, R14, !PT ;  /* 0x0000000e410e7209 */ /* 0x000fe20007810000 */
[----:B------:R-:W-:Y:S01]  /*3d70*/  FMUL.FTZ R62, R62, UR10 ;  /* 0x0000000a3e3e7c20 */ /* 0x000fe20008410000 */
[----:B---3--:R-:W-:Y:S01]  /*3d80*/  FSEL R11, R11, -INF , P6 ;  /* 0xff8000000b0b7808 */ /* 0x008fe20003000000 */
[----:B------:R-:W1:Y:S01]  /*3d90*/  MUFU.TANH R57, R57 ;  /* 0x0000003900397308 */ /* 0x000e620000002400 */
[----:B------:R-:W-:-:S02]  /*3da0*/  ISETP.GT.AND P6, PT, R66, 0x20, PT ;  /* 0x000000204200780c */ /* 0x000fc40003fc4270 */
[----:B----4-:R-:W-:Y:S02]  /*3db0*/  FSEL R69, R69, -INF , P3 ;  /* 0xff80000045457808 */ /* 0x010fe40001800000 */
[----:B------:R-:W-:Y:S02]  /*3dc0*/  FMNMX.FTZ R20, R81, R14, !PT ;  /* 0x0000000e51147209 */ /* 0x000fe40007810000 */
[----:B------:R-:W-:Y:S01]  /*3dd0*/  FSEL R13, R13, -INF , P5 ;  /* 0xff8000000d0d7808 */ /* 0x000fe20002800000 */
[----:B------:R2:W3:Y:S01]  /*3de0*/  MUFU.TANH R21, R70 ;  /* 0x0000004600157308 */ /* 0x0004e20000002400 */
[----:B------:R-:W-:Y:S02]  /*3df0*/  ISETP.GT.AND P5, PT, R66, 0x21, PT ;  /* 0x000000214200780c */ /* 0x000fe40003fa4270 */
[----:B------:R-:W-:Y:S02]  /*3e00*/  FMNMX.FTZ R20, R69, R20, !PT ;  /* 0x0000001445147209 */ /* 0x000fe40007810000 */
[----:B------:R-:W-:-:S02]  /*3e10*/  FSEL R15, R15, -INF , P4 ;  /* 0xff8000000f0f7808 */ /* 0x000fc40002000000 */
[----:B------:R-:W-:Y:S01]  /*3e20*/  ISETP.GT.AND P4, PT, R66, 0x28, PT ;  /* 0x000000284200780c */ /* 0x000fe20003f84270 */
[----:B------:R-:W4:Y:S01]  /*3e30*/  MUFU.TANH R60, R60 ;  /* 0x0000003c003c7308 */ /* 0x000f220000002400 */
[----:B-1----:R-:W-:Y:S01]  /*3e40*/  FSEL R83, R57, -INF , P5 ;  /* 0xff80000039537808 */ /* 0x002fe20002800000 */
[----:B--2---:R-:W-:Y:S01]  /*3e50*/  IMAD.MOV.U32 R70, RZ, RZ, R119 ;  /* 0x000000ffff467224 */ /* 0x004fe200078e0077 */
[----:B------:R-:W-:-:S05]  /*3e60*/  MOV R68, R119 ;  /* 0x0000007700447202 */ /* 0x000fca0000000f00 */
[----:B------:R-:W-:Y:S01]  /*3e70*/  MUFU.TANH R63, R63 ;  /* 0x0000003f003f7308 */ /* 0x000fe20000002400 */
[----:B---3--:R-:W-:Y:S02]  /*3e80*/  FSEL R21, R21, -INF , P2 ;  /* 0xff80000015157808 */ /* 0x008fe40001000000 */
[----:B------:R-:W-:-:S05]  /*3e90*/  ISETP.GT.AND P2, PT, R66, 0x29, PT ;  /* 0x000000294200780c */ /* 0x000fca0003f44270 */
[----:B------:R-:W-:Y:S01]  /*3ea0*/  MUFU.TANH R61, R61 ;  /* 0x0000003d003d7308 */ /* 0x000fe20000002400 */
[----:B----4-:R-:W-:Y:S01]  /*3eb0*/  FSEL R85, R60, -INF , P4 ;  /* 0xff8000003c557808 */ /* 0x010fe20002000000 */
[----:B------:R-:W-:Y:S01]  /*3ec0*/  IMAD.MOV.U32 R60, RZ, RZ, R119 ;  /* 0x000000ffff3c7224 */ /* 0x000fe200078e0077 */
[----:B------:R-:W-:Y:S02]  /*3ed0*/  WARPGROUP.DEPBAR.LE gsb0, 0x0 ;  /* 0x00008000000079c5 */ /* 0x000fe40000010000 */
        /* <DEDUP_REMOVED lines=8> */
[----:B------:R-:W-:Y:S01]  /*3f60*/  FMUL.FTZ R50, R50, UR10 ;  /* 0x0000000a32327c20 */ /* 0x000fe20008410000 */
[----:B------:R-:W-:Y:S01]  /*3f70*/  UMOV UR4, UR52 ;  /* 0x0000003400047c82 */ /* 0x000fe20008000000 */
[----:B------:R-:W-:Y:S01]  /*3f80*/  UMOV UR5, UR53 ;  /* 0x0000003500057c82 */ /* 0x000fe20008000000 */
[----:B------:R-:W-:Y:S01]  /*3f90*/  UMOV UR7, 0x40000040 ;  /* 0x4000004000077882 */ /* 0x000fe20000000000 */
[----:B------:R-:W1:Y:S01]  /*3fa0*/  MUFU.TANH R48, R48 ;  /* 0x0000003000307308 */ /* 0x000e620000002400 */
[----:B------:R-:W-:Y:S01]  /*3fb0*/  FMUL.FTZ R51, R51, UR10 ;  /* 0x0000000a33337c20 */ /* 0x000fe20008410000 */
[----:B------:R-:W-:Y:S01]  /*3fc0*/  FMUL.FTZ R54, R54, UR10 ;  /* 0x0000000a36367c20 */ /* 0x000fe20008410000 */
[----:B------:R-:W-:-:S05]  /*3fd0*/  FMUL.FTZ R55, R55, UR10 ;  /* 0x0000000a37377c20 */ /* 0x000fca0008410000 */
[----:B------:R-:W-:Y:S08]  /*3fe0*/  MUFU.TANH R59, R59 ;  /* 0x0000003b003b7308 */ /* 0x000ff00000002400 */
[----:B------:R-:W2:Y:S08]  /*3ff0*/  MUFU.TANH R49, R49 ;  /* 0x0000003100317308 */ /* 0x000eb00000002400 */
[----:B------:R-:W3:Y:S08]  /*4000*/  MUFU.TANH R62, R62 ;  /* 0x0000003e003e7308 */ /* 0x000ef00000002400 */
[----:B------:R-:W4:Y:S08]  /*4010*/  MUFU.TANH R52, R52 ;  /* 0x0000003400347308 */ /* 0x000f300000002400 */
[----:B------:R-:W5:Y:S01]  /*4020*/  MUFU.TANH R53, R53 ;  /* 0x0000003500357308 */ /* 0x000f620000002400 */
[----:B------:R-:W-:-:S02]  /*4030*/  WARPGROUP.DEPBAR.LE gsb0, 0x0 ;  /* 0x00008000000079c5 */ /* 0x000fc40000010000 */
[----:B------:R-:W-:Y:S01]  /*4040*/  WARPGROUP.ARRIVE ;  /* 0x00000000000079c5 */ /* 0x000fe20000000000 */
[----:B------:R-:W-:Y:S01]  /*4050*/  FMUL.FTZ R41, R41, UR10 ;  /* 0x0000000a29297c20 */ /* 0x000fe20008410000 */
[----:B------:R-:W-:Y:S01]  /*4060*/  FMUL.FTZ R40, R40, UR10 ;  /* 0x0000000a28287c20 */ /* 0x000fe20008410000 */
[----:B------:R-:W-:Y:S02]  /*4070*/  FMUL.FTZ R43, R43, UR10 ;  /* 0x0000000a2b2b7c20 */ /* 0x000fe40008410000 */
[----:B------:R-:W-:Y:S01]  /*4080*/  MUFU.TANH R50, R50 ;  /* 0x0000003200327308 */ /* 0x000fe20000002400 */
[----:B------:R-:W-:Y:S01]  /*4090*/  FMUL.FTZ R44, R44, UR10 ;  /* 0x0000000a2c2c7c20 */ /* 0x000fe20008410000 */
[----:B------:R-:W-:Y:S01]  /*40a0*/  HGMMA.64x16x16.F32 R32, gdesc[UR4], R32, gsb0 ;  /* 0x00200000042079f0 */ /* 0x000fe20008000820 */
[----:B------:R-:W-:Y:S01]  /*40b0*/  UIADD3 UR6, UR37, 0xa06, URZ ;  /* 0x00000a0625067890 */ /* 0x000fe2000fffe03f */
[----:B------:R-:W-:Y:S01]  /*40c0*/  FMUL.FTZ R45, R45, UR10 ;  /* 0x0000000a2d2d7c20 */ /* 0x000fe20008410000 */
[----:B------:R-:W-:Y:S01]  /*40d0*/  UMOV UR4, UR52 ;  /* 0x0000003400047c82 */ /* 0x000fe20008000000 */
[----:B------:R-:W-:Y:S01]  /*40e0*/  UMOV UR5, UR53 ;  /* 0x0000003500057c82 */ /* 0x000fe20008000000 */
[----:B------:R-:W-:Y:S01]  /*40f0*/  UMOV UR7, 0x40000040 ;  /* 0x4000004000077882 */ /* 0x000fe20000000000 */
[----:B------:R1:W-:Y:S01]  /*4100*/  MUFU.TANH R6, R41 ;  /* 0x0000002900067308 */ /* 0x0003e20000002400 */
[----:B------:R-:W-:Y:S01]  /*4110*/  FMUL.FTZ R47, R47, UR10 ;  /* 0x0000000a2f2f7c20 */ /* 0x000fe20008410000 */
[----:B------:R-:W-:Y:S01]  /*4120*/  FMUL.FTZ R42, R42, UR10 ;  /* 0x0000000a2a2a7c20 */ /* 0x000fe20008410000 */
[----:B------:R-:W-:-:S05]  /*4130*/  FMUL.FTZ R46, R46, UR10 ;  /* 0x0000000a2e2e7c20 */ /* 0x000fca0008410000 */
[----:B------:R2:W-:Y:S01]  /*4140*/  MUFU.TANH R8, R43 ;  /* 0x0000002b00087308 */ /* 0x0005e20000002400 */
[----:B-1----:R-:W-:Y:S02]  /*4150*/  FSEL R41, R71, -INF , P3 ;  /* 0xff80000047297808 */ /* 0x002fe40001800000 */
[----:B------:R-:W-:Y:S02]  /*4160*/  FSEL R71, R56, -INF , P6 ;  /* 0xff80000038477808 */ /* 0x000fe40003000000 */
[----:B------:R-:W-:Y:S02]  /*4170*/  ISETP.GT.AND P3, PT, R66, 0x30, PT ;  /* 0x000000304200780c */ /* 0x000fe40003f64270 */
[----:B------:R-:W-:Y:S01]  /*4180*/  FMNMX.FTZ R20, R71, R20, !PT ;  /* 0x0000001447147209 */ /* 0x000fe20007810000 */
[----:B------:R-:W1:Y:S01]  /*4190*/  MUFU.TANH R40, R40 ;  /* 0x0000002800287308 */ /* 0x000e620000002400 */
[----:B------:R-:W-:Y:S02]  /*41a0*/  FSEL R87, R48, -INF , P3 ;  /* 0xff80000030577808 */ /* 0x000fe40001800000 */
[----:B------:R-:W-:-:S02]  /*41b0*/  FMNMX.FTZ R48, R83, R20, !PT ;  /* 0x0000001453307209 */ /* 0x000fc40007810000 */
[----:B--2---:R-:W-:Y:S01]  /*41c0*/  FSEL R43, R58, -INF , P6 ;  /* 0xff8000003a2b7808 */ /* 0x004fe20003000000 */
[----:B------:R-:W-:Y:S01]  /*41d0*/  IMAD.MOV.U32 R58, RZ, RZ, R119 ;  /* 0x000000ffff3a7224 */ /* 0x000fe200078e0077 */
[----:B------:R-:W-:Y:S01]  /*41e0*/  FMNMX.FTZ R48, R85, R48, !PT ;  /* 0x0000003055307209 */ /* 0x000fe20007810000 */
[----:B------:R-:W2:Y:S01]  /*41f0*/  MUFU.TANH R51, R51 ;  /* 0x0000003300337308 */ /* 0x000ea20000002400 */
[----:B------:R-:W-:Y:S02]  /*4200*/  ISETP.GT.AND P6, PT, R66, 0x31, PT ;  /* 0x000000314200780c */ /* 0x000fe40003fc4270 */
[----:B------:R-:W-:Y:S02]  /*4210*/  MOV R56, R119 ;  /* 0x0000007700387202 */ /* 0x000fe40000000f00 */
[----:B------:R-:W-:-:S03]  /*4220*/  FSEL R89, R49, -INF , P6 ;  /* 0xff80000031597808 */ /* 0x000fc60003000000 */
[----:B------:R-:W2:Y:S08]  /*4230*/  MUFU.TANH R54, R54 ;  /* 0x0000003600367308 */ /* 0x000eb00000002400 */
[----:B------:R3:W-:Y:S01]  /*4240*/  MUFU.TANH R9, R45 ;  /* 0x0000002d00097308 */ /* 0x0007e20000002400 */
[----:B------:R-:W-:Y:S02]  /*4250*/  WARPGROUP.DEPBAR.LE gsb0, 0x0 ;  /* 0x00008000000079c5 */ /* 0x000fe40000010000 */
[----:B------:R-:W-:Y:S01]  /*4260*/  WARPGROUP.ARRIVE ;  /* 0x00000000000079c5 */ /* 0x000fe20000000000 */
[----:B------:R-:W-:Y:S01]  /*4270*/  FMUL.FTZ R14, R35, UR10 ;  /* 0x0000000a230e7c20 */ /* 0x000fe20008410000 */
[----:B------:R-:W-:Y:S01]  /*4280*/  FSEL R35, R63, -INF , P2 ;  /* 0xff8000003f237808 */ /* 0x000fe20001000000 */
[----:B------:R-:W-:Y:S01]  /*4290*/  FMUL.FTZ R12, R33, UR10 ;  /* 0x0000000a210c7c20 */ /* 0x000fe20008410000 */
[----:B------:R-:W-:Y:S01]  /*42a0*/  FSEL R63, R61, -INF , P2 ;  /* 0xff8000003d3f7808 */ /* 0x000fe20001000000 */
[----:B------:R-:W2:Y:S01]  /*42b0*/  MUFU.TANH R44, R44 ;  /* 0x0000002c002c7308 */ /* 0x000ea20000002400 */
[----:B------:R-:W-:Y:S01]  /*42c0*/  HGMMA.64x16x16.F32 R24, gdesc[UR4], R24, gsb0 ;  /* 0x00200000041879f0 */ /* 0x000fe20008000818 */
[----:B------:R-:W-:Y:S01]  /*42d0*/  FSEL R33, R59, -INF , P5 ;  /* 0xff8000003b217808 */ /* 0x000fe20002800000 */
[----:B------:R-:W-:Y:S01]  /*42e0*/  FMUL.FTZ R32, R32, UR10 ;  /* 0x0000000a20207c20 */ /* 0x000fe20008410000 */
[----:B------:R-:W-:Y:S01]  /*42f0*/  FMNMX.FTZ R48, R63, R48, !PT ;  /* 0x000000303f307209 */ /* 0x000fe20007810000 */
[----:B------:R-:W-:Y:S01]  /*4300*/  FMUL.FTZ R36, R36, UR10 ;  /* 0x0000000a24247c20 */ /* 0x000fe20008410000 */
[----:B------:R-:W-:Y:S01]  /*4310*/  ISETP.GT.AND P5, PT, R66, 0x38, PT ;  /* 0x000000384200780c */ /* 0x000fe20003fa4270 */
[----:B------:R-:W-:Y:S01]  /*4320*/  FMUL.FTZ R20, R37, UR10 ;  /* 0x0000000a25147c20 */ /* 0x000fe20008410000 */
[----:B------:R-:W-:Y:S01]  /*4330*/  FMNMX.FTZ R48, R87, R48, !PT ;  /* 0x0000003057307209 */ /* 0x000fe20007810000 */
[----:B------:R-:W2:Y:S01]  /*4340*/  MUFU.TANH R55, R55 ;  /* 0x0000003700377308 */ /* 0x000ea20000002400 */
[----:B---3--:R-:W-:Y:S01]  /*4350*/  FSEL R45, R62, -INF , P4 ;  /* 0xff8000003e2d7808 */ /* 0x008fe20002000000 */
[----:B------:R-:W-:Y:S01]  /*4360*/  FMUL.FTZ R34, R34, UR10 ;  /* 0x0000000a22227c20 */ /* 0x000fe20008410000 */
[----:B------:R-:W-:Y:S01]  /*4370*/  ISETP.GT.AND P4, PT, R66, 0x39, PT ;  /* 0x000000394200780c */ /* 0x000fe20003f84270 */
[----:B------:R-:W-:Y:S01]  /*4380*/  FMUL.FTZ R38, R38, UR10 ;  /* 0x0000000a26267c20 */ /* 0x000fe20008410000 */
[----:B----4-:R-:W-:Y:S01]  /*4390*/  FSEL R91, R52, -INF , P5 ;  /* 0xff800000345b7808 */ /* 0x010fe20002800000 */
[----:B------:R-:W-:Y:S01]  /*43a0*/  ULDC UR4, c[0x0][0x988] ;  /* 0x0002620000047ab9 */ /* 0x000fe20000000800 */
[----:B------:R-:W-:Y:S01]  /*43b0*/  FMNMX.FTZ R48, R89, R48, !PT ;  /* 0x0000003059307209 */ /* 0x000fe20007810000 */
[----:B------:R3:W-:Y:S01]  /*43c0*/  MUFU.TANH R10, R47 ;  /* 0x0000002f000a7308 */ /* 0x0007e20000002400 */
[----:B------:R-:W-:Y:S01]  /*43d0*/  ISETP.GT.AND P2, PT, R66, 0x40, PT ;  /* 0x000000404200780c */ /* 0x000fe20003f44270 */
[----:B------:R-:W-:Y:S01]  /*43e0*/  FMUL.FTZ R39, R39, UR10 ;  /* 0x0000000a27277c20 */ /* 0x000fe20008410000 */
[----:B-----5:R-:W-:Y:S01]  /*43f0*/  FSEL R93, R53, -INF , P4 ;  /* 0xff800000355d7808 */ /* 0x020fe20002000000 */
[----:B------:R-:W-:Y:S01]  /*4400*/  IMAD.MOV.U32 R52, RZ, RZ, R119 ;  /* 0x000000ffff347224 */ /* 0x000fe200078e0077 */
[----:B------:R-:W-:-:S02]  /*4410*/  FMNMX.FTZ R48, R91, R48, !PT ;  /* 0x000000305b307209 */ /* 0x000fc40007810000 */
[----:B-1----:R-:W-:Y:S01]  /*4420*/  FSEL R95, R40, -INF , P2 ;  /* 0xff800000285f7808 */ /* 0x002fe20001000000 */
[----:B------:R-:W1:Y:S01]  /*4430*/  MUFU.TANH R32, R32 ;  /* 0x0000002000207308 */ /* 0x000e620000002400 */
[----:B---3--:R-:W-:Y:S02]  /*4440*/  FSEL R47, R50, -INF , P3 ;  /* 0xff800000322f7808 */ /* 0x008fe40001800000 */
[C---:B------:R-:W-:Y:S02]  /*4450*/  ISETP.GT.AND P3, PT, R66.reuse, 0x41, PT ;  /* 0x000000414200780c */ /* 0x040fe40003f64270 */
[----:B------:R-:W-:Y:S02]  /*4460*/  FMNMX.FTZ R48, R93, R48, !PT ;  /* 0x000000305d307209 */ /* 0x000fe40007810000 */
[----:B--2---:R-:W-:Y:S01]  /*4470*/  FSEL R37, R51, -INF , P6 ;  /* 0xff80000033257808 */ /* 0x004fe20003000000 */
[----:B------:R-:W2:Y:S01]  /*4480*/  MUFU.TANH R42, R42 ;  /* 0x0000002a002a7308 */ /* 0x000ea20000002400 */
[----:B------:R-:W-:-:S02]  /*4490*/  ISETP.GT.AND P6, PT, R66, 0x48, PT ;  /* 0x000000484200780c */ /* 0x000fc40003fc4270 */
[----:B------:R-:W-:Y:S02]  /*44a0*/  FSEL R97, R6, -INF , P3 ;  /* 0xff80000006617808 */ /* 0x000fe40001800000 */
[----:B------:R-:W-:Y:S02]  /*44b0*/  FMNMX.FTZ R48, R95, R48, !PT ;  /* 0x000000305f307209 */ /* 0x000fe40007810000 */
[----:B------:R-:W-:Y:S01]  /*44c0*/  FSEL R49, R54, -INF , P5 ;  /* 0xff80000036317808 */ /* 0x000fe20002800000 */
[----:B------:R-:W3:Y:S01]  /*44d0*/  MUFU.TANH R12, R12 ;  /* 0x0000000c000c7308 */ /* 0x000ee20000002400 */
[----:B------:R-:W-:Y:S01]  /*44e0*/  ISETP.GT.AND P5, PT, R66, 0x49, PT ;  /* 0x000000494200780c */ /* 0x000fe20003fa4270 */
[----:B------:R-:W-:Y:S01]  /*44f0*/  IMAD.MOV.U32 R54, RZ, RZ, R119 ;  /* 0x000000ffff367224 */ /* 0x000fe200078e0077 */
[----:B------:R-:W-:Y:S02]  /*4500*/  FSEL R99, R44, -INF , P6 ;  /* 0xff8000002c637808 */ /* 0x000fe40003000000 */
[----:B------:R-:W-:-:S02]  /*4510*/  FMNMX.FTZ R48, R97, R48, !PT ;  /* 0x0000003061307209 */ /* 0x000fc40007810000 */
[----:B------:R-:W-:Y:S01]  /*4520*/  FSEL R51, R55, -INF , P4 ;  /* 0xff80000037337808 */ /* 0x000fe20002000000 */
[----:B------:R-:W4:Y:S01]  /*4530*/  MUFU.TANH R46, R46 ;  /* 0x0000002e002e7308 */ /* 0x000f220000002400 */
[----:B------:R-:W-:Y:S02]  /*4540*/  ISETP.GT.AND P4, PT, R66, 0x50, PT ;  /* 0x000000504200780c */ /* 0x000fe40003f84270 */
[----:B------:R-:W-:Y:S01]  /*4550*/  FSEL R101, R9, -INF , P5 ;  /* 0xff80000009657808 */ /* 0x000fe20002800000 */
[----:B------:R-:W-:Y:S02]  /*4560*/  WARPGROUP.DEPBAR.LE gsb0, 0x0 ;  /* 0x00008000000079c5 */ /* 0x000fe40000010000 */
[----:B------:R-:W-:Y:S01]  /*4570*/  FMUL.FTZ R24, R24, UR10 ;  /* 0x0000000a18187c20 */ /* 0x000fe20008410000 */
[----:B------:R-:W-:Y:S01]  /*4580*/  FMNMX.FTZ R48, R99, R48, !PT ;  /* 0x0000003063307209 */ /* 0x000fe20007810000 */
[----:B------:R-:W5:Y:S01]  /*4590*/  MUFU.TANH R36, R36 ;  /* 0x0000002400247308 */ /* 0x000f620000002400 */
[----:B------:R-:W-:Y:S01]  /*45a0*/  FMUL.FTZ R6, R25, UR10 ;  /* 0x0000000a19067c20 */ /* 0x000fe20008410000 */
[----:B------:R-:W-:Y:S01]  /*45b0*/  FSEL R55, R8, -INF , P3 ;  /* 0xff80000008377808 */ /* 0x000fe20001800000 */
[----:B------:R-:W-:Y:S01]  /*45c0*/  FMUL.FTZ R28, R28, UR10 ;  /* 0x0000000a1c1c7c20 */ /* 0x000fe20008410000 */
[----:B------:R-:W-:Y:S01]  /*45d0*/  ISETP.GT.AND P3, PT, R66, 0x51, PT ;  /* 0x000000514200780c */ /* 0x000fe20003f64270 */
[----:B------:R-:W-:Y:S01]  /*45e0*/  FMUL.FTZ R8, R29, UR10 ;  /* 0x0000000a1d087c20 */ /* 0x000fe20008410000 */
[----:B-1----:R-:W-:Y:S01]  /*45f0*/  FSEL R103, R32, -INF , P4 ;  /* 0xff80000020677808 */ /* 0x002fe20002000000 */
[----:B------:R-:W-:Y:S01]  /*4600*/  FMUL.FTZ R26, R26, UR10 ;  /* 0x0000000a1a1a7c20 */ /* 0x000fe20008410000 */
[----:B------:R-:W1:Y:S01]  /*4610*/  MUFU.TANH R20, R20 ;  /* 0x0000001400147308 */ /* 0x000e620000002400 */
[----:B------:R-:W-:Y:S01]  /*4620*/  FMNMX.FTZ R48, R101, R48, !PT ;  /* 0x0000003065307209 */ /* 0x000fe20007810000 */
[----:B------:R-:W-:Y:S01]  /*4630*/  FMUL.FTZ R30, R30, UR10 ;  /* 0x0000000a1e1e7c20 */ /* 0x000fe20008410000 */
[----:B--2---:R-:W-:Y:S01]  /*4640*/  FSEL R53, R42, -INF , P2 ;  /* 0xff8000002a357808 */ /* 0x004fe20001000000 */
[----:B------:R-:W-:Y:S01]  /*4650*/  FMUL.FTZ R31, R31, UR10 ;  /* 0x0000000a1f1f7c20 */ /* 0x000fe20008410000 */
[----:B------:R-:W-:Y:S01]  /*4660*/  ISETP.GT.AND P2, PT, R66, 0x58, PT ;  /* 0x000000584200780c */ /* 0x000fe20003f44270 */
[----:B------:R2:W-:Y:S01]  /*4670*/  @!P1 SYNCS.ARRIVE.TRANS64.RED.A1T0 RZ, [R0+URZ], RZ ;  /* 0x000000ff00ff99a7 */ /* 0x0005e2000810043f */
[----:B---3--:R-:W-:Y:S01]  /*4680*/  FSEL R105, R12, -INF , P3 ;  /* 0xff8000000c697808 */ /* 0x008fe20001800000 */
[----:B------:R-:W3:Y:S01]  /*4690*/  MUFU.TANH R34, R34 ;  /* 0x0000002200227308 */ /* 0x000ee20000002400 */
[----:B------:R-:W-:-:S02]  /*46a0*/  FMNMX.FTZ R48, R103, R48, !PT ;  /* 0x0000003067307209 */ /* 0x000fc40007810000 */
[----:B----4-:R-:W-:Y:S01]  /*46b0*/  FSEL R25, R46, -INF , P6 ;  /* 0xff8000002e197808 */ /* 0x010fe20003000000 */
[----:B------:R-:W-:Y:S01]  /*46c0*/  IMAD.MOV.U32 R46, RZ, RZ, R119 ;  /* 0x000000ffff2e7224 */ /* 0x000fe200078e0077 */
[----:B------:R-:W-:Y:S02]  /*46d0*/  ISETP.GT.AND P6, PT, R66, 0x59, PT ;  /* 0x000000594200780c */ /* 0x000fe40003fc4270 */
[----:B-----5:R-:W-:Y:S01]  /*46e0*/  FSEL R107, R36, -INF , P2 ;  /* 0xff800000246b7808 */ /* 0x020fe20001000000 */
[----:B------:R-:W4:Y:S01]  /*46f0*/  MUFU.TANH R24, R24 ;  /* 0x0000001800187308 */ /* 0x000f220000002400 */
[----:B------:R-:W-:Y:S02]  /*4700*/  FMNMX.FTZ R48, R105, R48, !PT ;  /* 0x0000003069307209 */ /* 0x000fe40007810000 */
[----:B------:R-:W-:Y:S02]  /*4710*/  FSEL R29, R10, -INF , P5 ;  /* 0xff8000000a1d7808 */ /* 0x000fe40002800000 */
[----:B------:R-:W-:-:S02]  /*4720*/  ISETP.GT.AND P5, PT, R66, 0x60, PT ;  /* 0x000000604200780c */ /* 0x000fc40003fa4270 */
[----:B-1----:R-:W-:Y:S01]  /*4730*/  FSEL R109, R20, -INF , P6 ;  /* 0xff800000146d7808 */ /* 0x002fe20003000000 */
[----:B------:R-:W1:Y:S01]  /*4740*/  MUFU.TANH R14, R14 ;  /* 0x0000000e000e7308 */ /* 0x000e620000002400 */
[----:B------:R-:W-:Y:S02]  /*4750*/  FMNMX.FTZ R48, R107, R48, !PT ;  /* 0x000000306b307209 */ /* 0x000fe40007810000 */
[----:B---3--:R-:W-:Y:S02]  /*4760*/  FSEL R57, R34, -INF , P4 ;  /* 0xff80000022397808 */ /* 0x008fe40002000000 */
[----:B------:R-:W-:Y:S02]  /*4770*/  ISETP.GT.AND P4, PT, R66, 0x61, PT ;  /* 0x000000614200780c */ /* 0x000fe40003f84270 */
[----:B------:R-:W-:Y:S01]  /*4780*/  FMNMX.FTZ R48, R109, R48, !PT ;  /* 0x000000306d307209 */ /* 0x000fe20007810000 */
[----:B------:R-:W3:Y:S01]  /*4790*/  MUFU.TANH R6, R6 ;  /* 0x0000000600067308 */ /* 0x000ee20000002400 */
[----:B----4-:R-:W-:-:S02]  /*47a0*/  FSEL R111, R24, -INF , P5 ;  /* 0xff800000186f7808 */ /* 0x010fc40002800000 */
[-C--:B------:R-:W-:Y:S02]  /*47b0*/  MOV R62, R119.reuse ;  /* 0x00000077003e7202 */ /* 0x080fe40000000f00 */
[----:B------:R-:W-:Y:S02]  /*47c0*/  FMNMX.FTZ R48, R111, R48, !PT ;  /* 0x000000306f307209 */ /* 0x000fe40007810000 */
[----:B------:R-:W-:Y:S01]  /*47d0*/  MOV R50, R119 ;  /* 0x0000007700327202 */ /* 0x000fe20000000f00 */
[----:B------:R-:W4:Y:S01]  /*47e0*/  MUFU.TANH R38, R38 ;  /* 0x0000002600267308 */ /* 0x000f220000002400 */
[----:B-1----:R-:W-:Y:S02]  /*47f0*/  FSEL R59, R14, -INF , P3 ;  /* 0xff8000000e3b7808 */ /* 0x002fe40001800000 */
[----:B------:R-:W-:Y:S02]  /*4800*/  ISETP.GT.AND P3, PT, R66, 0x68, PT ;  /* 0x000000684200780c */ /* 0x000fe40003f64270 */
[----:B------:R-:W-:-:S02]  /*4810*/  FMNMX.FTZ R14, R3, R4, !PT ;  /* 0x00000004030e7209 */ /* 0x000fc40007810000 */
[----:B------:R-:W-:Y:S01]  /*4820*/  MOV R44, R119 ;  /* 0x00000077002c7202 */ /* 0x000fe20000000f00 */
[----:B------:R-:W1:Y:S01]  /*4830*/  MUFU.TANH R28, R28 ;  /* 0x0000001c001c7308 */ /* 0x000e620000002400 */
[----:B---3--:R-:W-:Y:S02]  /*4840*/  FSEL R113, R6, -INF , P4 ;  /* 0xff80000006717808 */ /* 0x008fe40002000000 */
[----:B------:R-:W-:Y:S02]  /*4850*/  FMNMX.FTZ R14, R7, R14, !PT ;  /* 0x0000000e070e7209 */ /* 0x000fe40007810000 */
[----:B------:R-:W-:Y:S02]  /*4860*/  FMNMX.FTZ R48, R113, R48, !PT ;  /* 0x0000003071307209 */ /* 0x000fe40007810000 */
[----:B------:R-:W-:Y:S01]  /*4870*/  FMNMX.FTZ R14, R11, R14, !PT ;  /* 0x0000000e0b0e7209 */ /* 0x000fe20007810000 */
[----:B------:R-:W3:Y:S01]  /*4880*/  MUFU.TANH R8, R8 ;  /* 0x0000000800087308 */ /* 0x000ee20000002400 */
[----:B----4-:R-:W-:-:S02]  /*4890*/  FSEL R61, R38, -INF , P2 ;  /* 0xff800000263d7808 */ /* 0x010fc40001000000 */
[----:B------:R-:W-:Y:S01]  /*48a0*/  ISETP.GT.AND P2, PT, R66, 0x69, PT ;  /* 0x000000694200780c */ /* 0x000fe20003f44270 */
[----:B------:R-:W-:Y:S01]  /*48b0*/  IMAD.MOV.U32 R66, RZ, RZ, R119 ;  /* 0x000000ffff427224 */ /* 0x000fe200078e0077 */
[----:B------:R-:W-:Y:S02]  /*48c0*/  FMNMX.FTZ R14, R13, R14, !PT ;  /* 0x0000000e0d0e7209 */ /* 0x000fe40007810000 */
[----:B------:R-:W-:Y:S01]  /*48d0*/  MOV R6, UR4 ;  /* 0x0000000400067c02 */ /* 0x000fe20008000f00 */
[----:B------:R-:W4:Y:S01]  /*48e0*/  MUFU.TANH R26, R26 ;  /* 0x0000001a001a7308 */ /* 0x000f220000002400 */
[----:B-1----:R-:W-:Y:S02]  /*48f0*/  FSEL R115, R28, -INF , P3 ;  /* 0xff8000001c737808 */ /* 0x002fe40001800000 */
[----:B------:R-:W-:Y:S02]  /*4900*/  FMNMX.FTZ R14, R15, R14, !PT ;  /* 0x0000000e0f0e7209 */ /* 0x000fe40007810000 */
[----:B------:R-:W-:-:S02]  /*4910*/  FMNMX.FTZ R48, R115, R48, !PT ;  /* 0x0000003073307209 */ /* 0x000fc40007810000 */
[----:B------:R-:W-:Y:S01]  /*4920*/  FMNMX.FTZ R14, R21, R14, !PT ;  /* 0x0000000e150e7209 */ /* 0x000fe20007810000 */
[----:B------:R-:W-:Y:S01]  /*4930*/  MUFU.TANH R30, R30 ;  /* 0x0000001e001e7308 */ /* 0x000fe20000002400 */
[----:B---3--:R-:W-:Y:S02]  /*4940*/  FSEL R117, R8, -INF , P2 ;  /* 0xff80000008757808 */ /* 0x008fe40001000000 */
[----:B------:R-:W-:Y:S02]  /*4950*/  FMNMX.FTZ R14, R41, R14, !PT ;  /* 0x0000000e290e7209 */ /* 0x000fe40007810000 */
[----:B------:R-:W-:Y:S02]  /*4960*/  FMNMX.FTZ R48, R117, R48, !PT ;  /* 0x0000003075307209 */ /* 0x000fe40007810000 */
[----:B------:R-:W-:Y:S01]  /*4970*/  FMNMX.FTZ R14, R43, R14, !PT ;  /* 0x0000000e2b0e7209 */ /* 0x000fe20007810000 */
[----:B------:R1:W-:Y:S02]  /*4980*/  MUFU.TANH R12, R31 ;  /* 0x0000001f000c7308 */ /* 0x0003e40000002400 */
[----:B------:R-:W3:Y:S01]  /*4990*/  SHFL.BFLY PT, R9, R48, 0x2, 0x1f ;  /* 0x0c401f0030097f89 */ /* 0x000ee200000e0000 */
[----:B------:R-:W-:-:S04]  /*49a0*/  FMNMX.FTZ R14, R33, R14, !PT ;  /* 0x0000000e210e7209 */ /* 0x000fc80007810000 */
[----:B------:R-:W-:-:S04]  /*49b0*/  FMNMX.FTZ R14, R45, R14, !PT ;  /* 0x0000000e2d0e7209 */ /* 0x000fc80007810000 */
[----:B------:R-:W-:-:S04]  /*49c0*/  FMNMX.FTZ R14, R35, R14, !PT ;  /* 0x0000000e230e7209 */ /* 0x000fc80007810000 */
[----:B------:R-:W-:-:S04]  /*49d0*/  FMNMX.FTZ R14, R47, R14, !PT ;  /* 0x0000000e2f0e7209 */ /* 0x000fc80007810000 */
[----:B------:R-:W-:-:S04]  /*49e0*/  FMNMX.FTZ R14, R37, R14, !PT ;  /* 0x0000000e250e7209 */ /* 0x000fc80007810000 */
[----:B------:R-:W-:Y:S02]  /*49f0*/  FMNMX.FTZ R14, R49, R14, !PT ;  /* 0x0000000e310e7209 */ /* 0x000fe40007810000 */
[----:B---3--:R-:W-:Y:S01]  /*4a00*/  FMNMX.FTZ R10, R48, R9, !PT ;  /* 0x00000009300a7209 */ /* 0x008fe20007810000 */
[----:B------:R-:W-:Y:S01]  /*4a10*/  IMAD.MOV.U32 R48, RZ, RZ, R119 ;  /* 0x000000ffff307224 */ /* 0x000fe200078e0077 */
[----:B------:R-:W-:-:S03]  /*4a20*/  FMNMX.FTZ R14, R51, R14, !PT ;  /* 0x0000000e330e7209 */ /* 0x000fc60007810000 */
        /* <DEDUP_REMOVED lines=8> */
[----:B------:R-:W-:Y:S01]  /*4ab0*/  FMUL.FTZ R10, R27, UR10 ;  /* 0x0000000a1b0a7c20 */ /* 0x000fe20008410000 */
[----:B------:R-:W-:Y:S02]  /*4ac0*/  FMNMX.FTZ R14, R61, R14, !PT ;  /* 0x0000000e3d0e7209 */ /* 0x000fe40007810000 */
[C---:B------:R-:W-:Y:S01]  /*4ad0*/  FSETP.NEU.FTZ.AND P0, PT, R8.reuse, -INF , PT ;  /* 0xff8000000800780b */ /* 0x040fe20003f1d000 */
[----:B------:R-:W-:Y:S02]  /*4ae0*/  FMUL.FTZ R9, R8, R6 ;  /* 0x0000000608097220 */ /* 0x000fe40000410000 */
[----:B------:R-:W3:Y:S03]  /*4af0*/  MUFU.TANH R10, R10 ;  /* 0x0000000a000a7308 */ /* 0x000ee60000002400 */
[----:B------:R-:W-:-:S02]  /*4b00*/  FSEL R20, R9, RZ, P0 ;  /* 0x000000ff09147208 */ /* 0x000fc40000000000 */
[----:B------:R-:W-:Y:S02]  /*4b10*/  ISETP.NE.AND P0, PT, R80, RZ, PT ;  /* 0x000000ff5000720c */ /* 0x000fe40003f05270 */
[-C--:B------:R-:W-:Y:S01]  /*4b20*/  MOV R80, R119.reuse ;  /* 0x0000007700507202 */ /* 0x080fe20000000f00 */
[----:B------:R5:W2:Y:S01]  /*4b30*/  MUFU.TANH R9, R39 ;  /* 0x0000002700097308 */ /* 0x000aa20000002400 */
[-CC-:B------:R-:W-:Y:S01]  /*4b40*/  FFMA.FTZ R24, R63, R6.reuse, -R20.reuse ;  /* 0x000000063f187223 */ /* 0x180fe20000010814 */
[-CC-:B------:R-:W-:Y:S01]  /*4b50*/  FFMA.FTZ R200, R67, R6.reuse, -R20.reuse ;  /* 0x0000000643c87223 */ /* 0x180fe20000010814 */
[-CC-:B------:R-:W-:Y:S01]  /*4b60*/  FFMA.FTZ R69, R69, R6.reuse, -R20.reuse ;  /* 0x0000000645457223 */ /* 0x180fe20000010814 */
[-CC-:B------:R-:W-:Y:S01]  /*4b70*/  FFMA.FTZ R27, R73, R6.reuse, -R20.reuse ;  /* 0x00000006491b7223 */ /* 0x180fe20000010814 */
[-CC-:B------:R-:W-:Y:S01]  /*4b80*/  FFMA.FTZ R71, R71, R6.reuse, -R20.reuse ;  /* 0x0000000647477223 */ /* 0x180fe20000010814 */
[-CC-:B------:R-:W-:Y:S01]  /*4b90*/  FFMA.FTZ R202, R75, R6.reuse, -R20.reuse ;  /* 0x000000064bca7223 */ /* 0x180fe20000010814 */
[-CC-:B-1----:R-:W-:Y:S01]  /*4ba0*/  FFMA.FTZ R31, R77, R6.reuse, -R20.reuse ;  /* 0x000000064d1f7223 */ /* 0x182fe20000010814 */
[----:B------:R1:W-:Y:S01]  /*4bb0*/  MUFU.EX2 R73, R69 ;  /* 0x0000004500497308 */ /* 0x0003e20000000800 */
[-CC-:B-----5:R-:W-:Y:S01]  /*4bc0*/  FFMA.FTZ R39, R65, R6.reuse, -R20.reuse ;  /* 0x0000000641277223 */ /* 0x1a0fe20000010814 */
[----:B----4-:R-:W-:Y:S01]  /*4bd0*/  FSEL R65, R26, -INF , P5 ;  /* 0xff8000001a417808 */ /* 0x010fe20002800000 */
[-CC-:B------:R-:W-:Y:S01]  /*4be0*/  FFMA.FTZ R196, R79, R6.reuse, -R20.reuse ;  /* 0x000000064fc47223 */ /* 0x180fe20000010814 */
[----:B---3--:R-:W-:Y:S01]  /*4bf0*/  FSEL R67, R10, -INF , P4 ;  /* 0xff8000000a437808 */ /* 0x008fe20002000000 */
[-CC-:B------:R-:W-:Y:S01]  /*4c00*/  FFMA.FTZ R198, R81, R6.reuse, -R20.reuse ;  /* 0x0000000651c67223 */ /* 0x180fe20000010814 */
[-CC-:B------:R-:W-:Y:S01]  /*4c10*/  FFMA.FTZ R83, R83, R6.reuse, -R20.reuse ;  /* 0x0000000653537223 */ /* 0x180fe20000010814 */
[-CC-:B------:R-:W-:Y:S01]  /*4c20*/  FFMA.FTZ R85, R85, R6.reuse, -R20.reuse ;  /* 0x0000000655557223 */ /* 0x180fe20000010814 */
[----:B------:R3:W-:Y:S01]  /*4c30*/  MUFU.EX2 R192, R71 ;  /* 0x0000004700c07308 */ /* 0x0007e20000000800 */
[----:B--2---:R-:W-:Y:S01]  /*4c40*/  FSEL R63, R9, -INF , P6 ;  /* 0xff800000093f7808 */ /* 0x004fe20003000000 */
[-CC-:B------:R-:W-:Y:S01]  /*4c50*/  FFMA.FTZ R87, R87, R6.reuse, -R20.reuse ;  /* 0x0000000657577223 */ /* 0x180fe20000010814 */
[----:B-1----:R-:W-:Y:S01]  /*4c60*/  FSEL R69, R30, -INF , P3 ;  /* 0xff8000001e457808 */ /* 0x002fe20001800000 */
[--C-:B------:R-:W-:Y:S01]  /*4c70*/  FFMA.FTZ R89, R89, R6, -R20.reuse ;  /* 0x0000000659597223 */ /* 0x100fe20000010814 */
[----:B------:R-:W-:Y:S01]  /*4c80*/  FMNMX.FTZ R14, R63, R14, !PT ;  /* 0x0000000e3f0e7209 */ /* 0x000fe20007810000 */
[-CC-:B------:R-:W-:Y:S01]  /*4c90*/  FFMA.FTZ R91, R91, R6.reuse, -R20.reuse ;  /* 0x000000065b5b7223 */ /* 0x180fe20000010814 */
[--C-:B------:R-:W-:Y:S01]  /*4ca0*/  FFMA.FTZ R93, R93, R6, -R20.reuse ;  /* 0x000000065d5d7223 */ /* 0x100fe20000010814 */
[----:B------:R-:W-:Y:S01]  /*4cb0*/  MUFU.EX2 R200, R200 ;  /* 0x000000c800c87308 */ /* 0x000fe20000000800 */
[----:B------:R-:W-:Y:S01]  /*4cc0*/  FMNMX.FTZ R14, R65, R14, !PT ;  /* 0x0000000e410e7209 */ /* 0x000fe20007810000 */
[-CC-:B------:R-:W-:Y:S01]  /*4cd0*/  FFMA.FTZ R95, R95, R6.reuse, -R20.reuse ;  /* 0x000000065f5f7223 */ /* 0x180fe20000010814 */
[----:B---3--:R-:W-:Y:S01]  /*4ce0*/  FSEL R71, R12, -INF , P2 ;  /* 0xff8000000c477808 */ /* 0x008fe20001000000 */
[--C-:B------:R-:W-:Y:S01]  /*4cf0*/  FFMA.FTZ R97, R97, R6, -R20.reuse ;  /* 0x0000000661617223 */ /* 0x100fe20000010814 */
[----:B------:R-:W-:Y:S01]  /*4d00*/  FMNMX.FTZ R14, R67, R14, !PT ;  /* 0x0000000e430e7209 */ /* 0x000fe20007810000 */
[-CC-:B------:R-:W-:Y:S01]  /*4d10*/  FFMA.FTZ R99, R99, R6.reuse, -R20.reuse ;  /* 0x0000000663637223 */ /* 0x180fe20000010814 */
[--C-:B------:R-:W-:Y:S01]  /*4d20*/  FFMA.FTZ R101, R101, R6, -R20.reuse ;  /* 0x0000000665657223 */ /* 0x100fe20000010814 */
[----:B------:R-:W1:Y:S01]  /*4d30*/  MUFU.EX2 R27, R27 ;  /* 0x0000001b001b7308 */ /* 0x000e620000000800 */
[----:B------:R-:W-:Y:S01]  /*4d40*/  FMNMX.FTZ R14, R69, R14, !PT ;  /* 0x0000000e450e7209 */ /* 0x000fe20007810000 */
[-CC-:B------:R-:W-:Y:S01]  /*4d50*/  FFMA.FTZ R103, R103, R6.reuse, -R20.reuse ;  /* 0x0000000667677223 */ /* 0x180fe20000010814 */
[-CC-:B------:R-:W-:Y:S01]  /*4d60*/  FFMA.FTZ R105, R105, R6.reuse, -R20.reuse ;  /* 0x0000000669697223 */ /* 0x180fe20000010814 */
[--C-:B------:R-:W-:Y:S01]  /*4d70*/  FFMA.FTZ R107, R107, R6, -R20.reuse ;  /* 0x000000066b6b7223 */ /* 0x100fe20000010814 */
[----:B------:R-:W-:Y:S01]  /*4d80*/  FMNMX.FTZ R14, R71, R14, !PT ;  /* 0x0000000e470e7209 */ /* 0x000fe20007810000 */
[-CC-:B------:R-:W-:Y:S01]  /*4d90*/  FFMA.FTZ R109, R109, R6.reuse, -R20.reuse ;  /* 0x000000066d6d7223 */ /* 0x180fe20000010814 */
[-CC-:B------:R-:W-:Y:S01]  /*4da0*/  FFMA.FTZ R111, R111, R6.reuse, -R20.reuse ;  /* 0x000000066f6f7223 */ /* 0x180fe20000010814 */
[----:B------:R-:W2:Y:S01]  /*4db0*/  MUFU.EX2 R202, R202 ;  /* 0x000000ca00ca7308 */ /* 0x000ea20000000800 */
[-CC-:B------:R-:W-:Y:S01]  /*4dc0*/  FFMA.FTZ R113, R113, R6.reuse, -R20.reuse ;  /* 0x0000000671717223 */ /* 0x180fe20000010814 */
[----:B------:R-:W3:Y:S01]  /*4dd0*/  SHFL.BFLY PT, R9, R14, 0x2, 0x1f ;  /* 0x0c401f000e097f89 */ /* 0x000ee200000e0000 */
[-CC-:B------:R-:W-:Y:S01]  /*4de0*/  FFMA.FTZ R115, R115, R6.reuse, -R20.reuse ;  /* 0x0000000673737223 */ /* 0x180fe20000010814 */
[----:B------:R-:W-:Y:S01]  /*4df0*/  FFMA.FTZ R20, R117, R6, -R20 ;  /* 0x0000000675147223 */ /* 0x000fe20000010814 */
[--C-:B------:R-:W-:Y:S01]  /*4e00*/  IMAD.MOV.U32 R117, RZ, RZ, R119.reuse ;  /* 0x000000ffff757224 */ /* 0x100fe200078e0077 */
[----:B------:R-:W-:Y:S01]  /*4e10*/  MOV R77, R119 ;  /* 0x00000077004d7202 */ /* 0x000fe20000000f00 */
[--C-:B------:R-:W-:Y:S01]  /*4e20*/  IMAD.MOV.U32 R81, RZ, RZ, R119.reuse ;  /* 0x000000ffff517224 */ /* 0x100fe200078e0077 */
[----:B------:R-:W4:Y:S01]  /*4e30*/  MUFU.EX2 R31, R31 ;  /* 0x0000001f001f7308 */ /* 0x000f220000000800 */
[----:B------:R-:W-:-:S02]  /*4e40*/  IMAD.MOV.U32 R79, RZ, RZ, R119 ;  /* 0x000000ffff4f7224 */ /* 0x000fc400078e0077 */
[----:B------:R-:W-:-:S05]  /*4e50*/  IMAD.MOV.U32 R75, RZ, RZ, R119 ;  /* 0x000000ffff4b7224 */ /* 0x000fca00078e0077 */
[----:B------:R-:W-:Y:S08]  /*4e60*/  MUFU.EX2 R196, R196 ;  /* 0x000000c400c47308 */ /* 0x000ff00000000800 */
[----:B------:R-:W-:Y:S01]  /*4e70*/  MUFU.EX2 R39, R39 ;  /* 0x0000002700277308 */ /* 0x000fe20000000800 */
[----:B---3--:R-:W-:-:S05]  /*4e80*/  FMNMX.FTZ R10, R14, R9, !PT ;  /* 0x000000090e0a7209 */ /* 0x008fca0007810000 */
[----:B------:R-:W3:Y:S02]  /*4e90*/  SHFL.BFLY PT, R9, R10, 0x1, 0x1f ;  /* 0x0c201f000a097f89 */ /* 0x000ee400000e0000 */
[----:B------:R-:W-:Y:S08]  /*4ea0*/  MUFU.EX2 R198, R198 ;  /* 0x000000c600c67308 */ /* 0x000ff00000000800 */
[----:B------:R-:W-:Y:S08]  /*4eb0*/  MUFU.EX2 R83, R83 ;  /* 0x0000005300537308 */ /* 0x000ff00000000800 */
[----:B------:R-:W-:Y:S01]  /*4ec0*/  MUFU.EX2 R85, R85 ;  /* 0x0000005500557308 */ /* 0x000fe20000000800 */
[----:B---3--:R-:W-:-:S07]  /*4ed0*/  FMNMX.FTZ R9, R10, R9, !PT ;  /* 0x000000090a097209 */ /* 0x008fce0007810000 */
[----:B------:R-:W3:Y:S01]  /*4ee0*/  MUFU.EX2 R24, R24 ;  /* 0x0000001800187308 */ /* 0x000ee20000000800 */
[C---:B------:R-:W-:Y:S01]  /*4ef0*/  FSETP.NEU.FTZ.AND P2, PT, R9.reuse, -INF , PT ;  /* 0xff8000000900780b */ /* 0x040fe20003f5d000 */
[----:B------:R-:W-:-:S06]  /*4f00*/  FMUL.FTZ R10, R9, R6 ;  /* 0x00000006090a7220 */ /* 0x000fcc0000410000 */
[----:B------:R-:W-:Y:S01]  /*4f10*/  MUFU.EX2 R87, R87 ;  /* 0x0000005700577308 */ /* 0x000fe20000000800 */
[----:B------:R-:W-:Y:S02]  /*4f20*/  FSEL R10, R10, RZ, P2 ;  /* 0x000000ff0a0a7208 */ /* 0x000fe40001000000 */
[----:B------:R-:W-:-:S03]  /*4f30*/  PLOP3.LUT P2, PT, PT, PT, UP0, 0x80, 0x0 ;  /* 0x000000000000781c */ /* 0x000fc60003f4f008 */
        /* <DEDUP_REMOVED lines=12> */
[-CC-:B------:R-:W-:Y:S01]  /*5000*/  FFMA.FTZ R35, R35, R6.reuse, -R10.reuse ;  /* 0x0000000623237223 */ /* 0x180fe2000001080a */
[----:B------:R-:W-:Y:S01]  /*5010*/  MUFU.EX2 R3, R3 ;  /* 0x0000000300037308 */ /* 0x000fe20000000800 */
[----:B-1----:R-:W-:Y:S01]  /*5020*/  FADD.FTZ R11, R200, R27 ;  /* 0x0000001bc80b7221 */ /* 0x002fe20000010000 */
[-CC-:B------:R-:W-:Y:S01]  /*5030*/  FFMA.FTZ R47, R47, R6.reuse, -R10.reuse ;  /* 0x000000062f2f7223 */ /* 0x180fe2000001080a */
[-CC-:B------:R-:W-:Y:S01]  /*5040*/  FFMA.FTZ R37, R37, R6.reuse, -R10.reuse ;  /* 0x0000000625257223 */ /* 0x180fe2000001080a */
[-CC-:B------:R-:W-:Y:S01]  /*5050*/  FFMA.FTZ R49, R49, R6.reuse, -R10.reuse ;  /* 0x0000000631317223 */ /* 0x180fe2000001080a */
[-CC-:B------:R-:W-:Y:S01]  /*5060*/  FFMA.FTZ R51, R51, R6.reuse, -R10.reuse ;  /* 0x0000000633337223 */ /* 0x180fe2000001080a */
[-CC-:B------:R-:W-:Y:S01]  /*5070*/  FFMA.FTZ R53, R53, R6.reuse, -R10.reuse ;  /* 0x0000000635357223 */ /* 0x180fe2000001080a */
[-CC-:B------:R-:W-:Y:S01]  /*5080*/  FFMA.FTZ R55, R55, R6.reuse, -R10.reuse ;  /* 0x0000000637377223 */ /* 0x180fe2000001080a */
[----:B------:R2:W1:Y:S01]  /*5090*/  MUFU.EX2 R12, R4 ;  /* 0x00000004000c7308 */ /* 0x0004620000000800 */
[-CC-:B------:R-:W-:Y:S01]  /*50a0*/  FFMA.FTZ R25, R25, R6.reuse, -R10.reuse ;  /* 0x0000000619197223 */ /* 0x180fe2000001080a */
[-CC-:B------:R-:W-:Y:S01]  /*50b0*/  FFMA.FTZ R29, R29, R6.reuse, -R10.reuse ;  /* 0x000000061d1d7223 */ /* 0x180fe2000001080a */
[-CC-:B------:R-:W-:Y:S01]  /*50c0*/  FFMA.FTZ R57, R57, R6.reuse, -R10.reuse ;  /* 0x0000000639397223 */ /* 0x180fe2000001080a */
[-CC-:B------:R-:W-:Y:S01]  /*50d0*/  FFMA.FTZ R59, R59, R6.reuse, -R10.reuse ;  /* 0x000000063b3b7223 */ /* 0x180fe2000001080a */
[-CC-:B------:R-:W-:Y:S01]  /*50e0*/  FFMA.FTZ R61, R61, R6.reuse, -R10.reuse ;  /* 0x000000063d3d7223 */ /* 0x180fe2000001080a */
[-CC-:B------:R-:W-:Y:S01]  /*50f0*/  FFMA.FTZ R63, R63, R6.reuse, -R10.reuse ;  /* 0x000000063f3f7223 */ /* 0x180fe2000001080a */
[-CC-:B------:R-:W-:Y:S01]  /*5100*/  FFMA.FTZ R65, R65, R6.reuse, -R10.reuse ;  /* 0x0000000641417223 */ /* 0x180fe2000001080a */
[----:B------:R-:W5:Y:S01]  /*5110*/  MUFU.EX2 R7, R7 ;  /* 0x0000000700077308 */ /* 0x000f620000000800 */
[----:B--2---:R-:W-:Y:S01]  /*5120*/  FADD.FTZ R4, R202, R11 ;  /* 0x0000000bca047221 */ /* 0x004fe20000010000 */
[-CC-:B------:R-:W-:Y:S01]  /*5130*/  FFMA.FTZ R67, R67, R6.reuse, -R10.reuse ;  /* 0x0000000643437223 */ /* 0x180fe2000001080a */
[-CC-:B------:R-:W-:Y:S01]  /*5140*/  FFMA.FTZ R69, R69, R6.reuse, -R10.reuse ;  /* 0x0000000645457223 */ /* 0x180fe2000001080a */
[----:B------:R-:W-:Y:S01]  /*5150*/  FFMA.FTZ R71, R71, R6, -R10 ;  /* 0x0000000647477223 */ /* 0x000fe2000001080a */
[----:B----4-:R-:W-:Y:S01]  /*5160*/  FADD.FTZ R11, R31, R4 ;  /* 0x000000041f0b7221 */ /* 0x010fe20000010000 */
[----:B---3--:R-:W-:-:S02]  /*5170*/  F2FP.F16.F32.PACK_AB R194, R24, R85 ;  /* 0x0000005518c2723e */ /* 0x008fc400000000ff */
[----:B------:R-:W2:Y:S01]  /*5180*/  MUFU.EX2 R13, R13 ;  /* 0x0000000d000d7308 */ /* 0x000ea20000000800 */
[----:B------:R-:W-:Y:S01]  /*5190*/  FADD.FTZ R4, R196, R11 ;  /* 0x0000000bc4047221 */ /* 0x000fe20000010000 */
[----:B-1----:R-:W-:Y:S02]  /*51a0*/  F2FP.F16.F32.PACK_AB R201, R12, R3 ;  /* 0x000000030cc9723e */ /* 0x002fe400000000ff */
[----:B------:R-:W-:Y:S01]  /*51b0*/  F2FP.F16.F32.PACK_AB R200, R27, R200 ;  /* 0x000000c81bc8723e */ /* 0x000fe200000000ff */
[----:B------:R-:W-:Y:S01]  /*51c0*/  FADD.FTZ R11, R39, R4 ;  /* 0x00000004270b7221 */ /* 0x000fe20000010000 */
[----:B------:R-:W-:Y:S01]  /*51d0*/  FADD.FTZ R4, R3, R12 ;  /* 0x0000000c03047221 */ /* 0x000fe20000010000 */
[----:B------:R-:W-:Y:S01]  /*51e0*/  F2FP.F16.F32.PACK_AB R202, R31, R202 ;  /* 0x000000ca1fca723e */ /* 0x000fe200000000ff */
[----:B------:R1:W3:Y:S01]  /*51f0*/  MUFU.EX2 R26, R15 ;  /* 0x0000000f001a7308 */ /* 0x0002e20000000800 */
[----:B------:R-:W-:Y:S01]  /*5200*/  FADD.FTZ R38, R198, R11 ;  /* 0x0000000bc6267221 */ /* 0x000fe20000010000 */
[----:B-----5:R-:W-:Y:S01]  /*5210*/  FADD.FTZ R11, R7, R4 ;  /* 0x00000004070b7221 */ /* 0x020fe20000010000 */
[C---:B------:R-:W-:Y:S01]  /*5220*/  F2FP.F16.F32.PACK_AB R203, R14.reuse, R7 ;  /* 0x000000070ecb723e */ /* 0x040fe200000000ff */
[----:B------:R-:W-:Y:S01]  /*5230*/  IMAD.MOV.U32 R31, RZ, RZ, R119 ;  /* 0x000000ffff1f7224 */ /* 0x000fe200078e0077 */
[----:B------:R-:W-:Y:S01]  /*5240*/  F2FP.F16.F32.PACK_AB R196, R39, R196 ;  /* 0x000000c427c4723e */ /* 0x000fe200000000ff */
[----:B------:R-:W-:Y:S01]  /*5250*/  FADD.FTZ R4, R14, R11 ;  /* 0x0000000b0e047221 */ /* 0x000fe20000010000 */
[C---:B------:R-:W-:Y:S01]  /*5260*/  F2FP.F16.F32.PACK_AB R198, R73.reuse, R198 ;  /* 0x000000c649c6723e */ /* 0x040fe200000000ff */
[----:B------:R-:W4:Y:S01]  /*5270*/  MUFU.EX2 R21, R21 ;  /* 0x0000001500157308 */ /* 0x000f220000000800 */
[----:B-1----:R-:W-:Y:S01]  /*5280*/  FADD.FTZ R15, R73, R38 ;  /* 0x00000026490f7221 */ /* 0x002fe20000010000 */
[----:B--2---:R-:W-:Y:S01]  /*5290*/  FADD.FTZ R11, R13, R4 ;  /* 0x000000040d0b7221 */ /* 0x004fe20000010000 */
[----:B------:R-:W-:Y:S01]  /*52a0*/  MOV R7, 0x3f800000 ;  /* 0x3f80000000077802 */ /* 0x000fe20000000f00 */
[----:B------:R-:W-:-:S02]  /*52b0*/  IMAD.MOV.U32 R73, RZ, RZ, R119 ;  /* 0x000000ffff497224 */ /* 0x000fc400078e0077 */
[----:B------:R-:W-:Y:S01]  /*52c0*/  FADD.FTZ R40, R192, R15 ;  /* 0x0000000fc0287221 */ /* 0x000fe20000010000 */
[C---:B------:R-:W-:Y:S01]  /*52d0*/  F2FP.F16.F32.PACK_AB R192, R83.reuse, R192 ;  /* 0x000000c053c0723e */ /* 0x040fe200000000ff */
[----:B------:R-:W-:Y:S01]  /*52e0*/  IMAD.MOV.U32 R39, RZ, RZ, R119 ;  /* 0x000000ffff277224 */ /* 0x000fe200078e0077 */
[----:B------:R1:W2:Y:S01]  /*52f0*/  MUFU.EX2 R28, R41 ;  /* 0x00000029001c7308 */ /* 0x0002a20000000800 */
[----:B------:R-:W-:Y:S01]  /*5300*/  FADD.FTZ R40, R83, R40 ;  /* 0x0000002853287221 */ /* 0x000fe20000010000 */
[C---:B---3--:R-:W-:Y:S01]  /*5310*/  FADD.FTZ R4, R26.reuse, R11 ;  /* 0x0000000b1a047221 */ /* 0x048fe20000010000 */
[----:B------:R-:W-:Y:S01]  /*5320*/  F2FP.F16.F32.PACK_AB R197, R26, R13 ;  /* 0x0000000d1ac5723e */ /* 0x000fe200000000ff */
[--C-:B------:R-:W-:Y:S02]  /*5330*/  IMAD.MOV.U32 R27, RZ, RZ, R119.reuse ;  /* 0x000000ffff1b7224 */ /* 0x100fe400078e0077 */
[----:B------:R-:W-:Y:S01]  /*5340*/  FADD.FTZ R15, R85, R40 ;  /* 0x00000028550f7221 */ /* 0x000fe20000010000 */
[----:B------:R-:W-:Y:S01]  /*5350*/  IMAD.MOV.U32 R85, RZ, RZ, R119 ;  /* 0x000000ffff557224 */ /* 0x000fe200078e0077 */
[-C--:B------:R-:W-:Y:S01]  /*5360*/  MOV R83, R119.reuse ;  /* 0x0000007700537202 */ /* 0x080fe20000000f00 */
[----:B------:R-:W3:Y:S01]  /*5370*/  MUFU.EX2 R43, R43 ;  /* 0x0000002b002b7308 */ /* 0x000ee20000000800 */
[----:B----4-:R-:W-:Y:S01]  /*5380*/  FADD.FTZ R11, R21, R4 ;  /* 0x00000004150b7221 */ /* 0x010fe20000010000 */
[----:B------:R-:W-:Y:S01]  /*5390*/  FADD.FTZ R42, R24, R15 ;  /* 0x0000000f182a7221 */ /* 0x000fe20000010000 */
[----:B-1----:R-:W-:-:S02]  /*53a0*/  MOV R41, R119 ;  /* 0x0000007700297202 */ /* 0x002fc40000000f00 */
[----:B------:R-:W-:Y:S01]  /*53b0*/  MOV R26, R119 ;  /* 0x00000077001a7202 */ /* 0x000fe20000000f00 */
[----:B------:R-:W-:Y:S02]  /*53c0*/  FADD.FTZ R15, R87, R42 ;  /* 0x0000002a570f7221 */ /* 0x000fe40000010000 */
[----:B------:R1:W4:Y:S01]  /*53d0*/  MUFU.EX2 R188, R89 ;  /* 0x0000005900bc7308 */ /* 0x0003220000000800 */
[C---:B--2---:R-:W-:Y:S01]  /*53e0*/  FADD.FTZ R4, R28.reuse, R11 ;  /* 0x0000000b1c047221 */ /* 0x044fe20000010000 */
[----:B------:R-:W-:Y:S01]  /*53f0*/  F2FP.F16.F32.PACK_AB R199, R28, R21 ;  /* 0x000000151cc7723e */ /* 0x000fe200000000ff */
[----:B------:R-:W-:-:S05]  /*5400*/  IMAD.MOV.U32 R28, RZ, RZ, R119 ;  /* 0x000000ffff1c7224 */ /* 0x000fca00078e0077 */
[----:B------:R2:W5:Y:S01]  /*5410*/  MUFU.EX2 R30, R33 ;  /* 0x00000021001e7308 */ /* 0x0005620000000800 */
[----:B---3--:R-:W-:Y:S01]  /*5420*/  FADD.FTZ R11, R43, R4 ;  /* 0x000000042b0b7221 */ /* 0x008fe20000010000 */
[----:B-1----:R-:W-:-:S06]  /*5430*/  MOV R89, R119 ;  /* 0x0000007700597202 */ /* 0x002fcc0000000f00 */
[----:B------:R-:W1:Y:S01]  /*5440*/  MUFU.EX2 R91, R91 ;  /* 0x0000005b005b7308 */ /* 0x000e620000000800 */
[C---:B----4-:R-:W-:Y:S01]  /*5450*/  FADD.FTZ R4, R188.reuse, R15 ;  /* 0x0000000fbc047221 */ /* 0x050fe20000010000 */
[----:B------:R-:W-:Y:S01]  /*5460*/  F2FP.F16.F32.PACK_AB R188, R188, R87 ;  /* 0x00000057bcbc723e */ /* 0x000fe200000000ff */
[--C-:B------:R-:W-:Y:S02]  /*5470*/  IMAD.MOV.U32 R87, RZ, RZ, R119.reuse ;  /* 0x000000ffff577224 */ /* 0x100fe400078e0077 */
[----:B--2---:R-:W-:-:S03]  /*5480*/  IMAD.MOV.U32 R33, RZ, RZ, R119 ;  /* 0x000000ffff217224 */ /* 0x004fc600078e0077 */
[----:B------:R-:W2:Y:S01]  /*5490*/  MUFU.EX2 R45, R45 ;  /* 0x0000002d002d7308 */ /* 0x000ea20000000800 */
[C---:B-----5:R-:W-:Y:S01]  /*54a0*/  FADD.FTZ R0, R30.reuse, R11 ;  /* 0x0000000b1e007221 */ /* 0x060fe20000010000 */
[----:B------:R-:W-:Y:S01]  /*54b0*/  F2FP.F16.F32.PACK_AB R193, R30, R43 ;  /* 0x0000002b1ec1723e */ /* 0x000fe200000000ff */
[--C-:B------:R-:W-:Y:S02]  /*54c0*/  IMAD.MOV.U32 R43, RZ, RZ, R119.reuse ;  /* 0x000000ffff2b7224 */ /* 0x100fe400078e0077 */
[----:B------:R-:W-:-:S03]  /*54d0*/  IMAD.MOV.U32 R30, RZ, RZ, R119 ;  /* 0x000000ffff1e7224 */ /* 0x000fc600078e0077 */
[----:B------:R3:W4:Y:S01]  /*54e0*/  MUFU.EX2 R190, R93 ;  /* 0x0000005d00be7308 */ /* 0x0007220000000800 */
[----:B-1----:R-:W-:-:S07]  /*54f0*/  FADD.FTZ R15, R91, R4 ;  /* 0x000000045b0f7221 */ /* 0x002fce0000010000 */
[----:B------:R1:W5:Y:S01]  /*5500*/  MUFU.EX2 R32, R35 ;  /* 0x0000002300207308 */ /* 0x0003620000000800 */
[----:B--2---:R-:W-:Y:S01]  /*5510*/  FADD.FTZ R11, R45, R0 ;  /* 0x000000002d0b7221 */ /* 0x004fe20000010000 */
[----:B---3--:R-:W-:-:S06]  /*5520*/  IMAD.MOV.U32 R93, RZ, RZ, R119 ;  /* 0x000000ffff5d7224 */ /* 0x008fcc00078e0077 */
[----:B------:R-:W2:Y:S01]  /*5530*/  MUFU.EX2 R95, R95 ;  /* 0x0000005f005f7308 */ /* 0x000ea20000000800 */
[C---:B----4-:R-:W-:Y:S01]  /*5540*/  FADD.FTZ R42, R190.reuse, R15 ;  /* 0x0000000fbe2a7221 */ /* 0x050fe20000010000 */
[----:B------:R-:W-:Y:S01]  /*5550*/  F2FP.F16.F32.PACK_AB R190, R190, R91 ;  /* 0x0000005bbebe723e */ /* 0x000fe200000000ff */
[----:B------:R-:W-:Y:S01]  /*5560*/  IMAD.MOV.U32 R91, RZ, RZ, R119 ;  /* 0x000000ffff5b7224 */ /* 0x000fe200078e0077 */
[----:B-1----:R-:W-:-:S04]  /*5570*/  MOV R35, R119 ;  /* 0x0000007700237202 */ /* 0x002fc80000000f00 */
[----:B------:R-:W1:Y:S01]  /*5580*/  MUFU.EX2 R47, R47 ;  /* 0x0000002f002f7308 */ /* 0x000e620000000800 */
[C---:B-----5:R-:W-:Y:S01]  /*5590*/  FADD.FTZ R4, R32.reuse, R11 ;  /* 0x0000000b20047221 */ /* 0x060fe20000010000 */
[----:B------:R-:W-:Y:S01]  /*55a0*/  F2FP.F16.F32.PACK_AB R195, R32, R45 ;  /* 0x0000002d20c3723e */ /* 0x000fe200000000ff */
[----:B------:R-:W-:Y:S01]  /*55b0*/  IMAD.MOV.U32 R45, RZ, RZ, R119 ;  /* 0x000000ffff2d7224 */ /* 0x000fe200078e0077 */
[----:B------:R-:W-:-:S04]  /*55c0*/  MOV R32, R119 ;  /* 0x0000007700207202 */ /* 0x000fc80000000f00 */
[----:B------:R3:W4:Y:S01]  /*55d0*/  MUFU.EX2 R184, R97 ;  /* 0x0000006100b87308 */ /* 0x0007220000000800 */
[----:B--2---:R-:W-:-:S07]  /*55e0*/  FADD.FTZ R15, R95, R42 ;  /* 0x0000002a5f0f7221 */ /* 0x004fce0000010000 */
[----:B------:R2:W5:Y:S01]  /*55f0*/  MUFU.EX2 R34, R37 ;  /* 0x0000002500227308 */ /* 0x0005620000000800 */
[----:B-1----:R-:W-:Y:S01]  /*5600*/  FADD.FTZ R11, R47, R4 ;  /* 0x000000042f0b7221 */ /* 0x002fe20000010000 */
[----:B---3--:R-:W-:-:S06]  /*5610*/  IMAD.MOV.U32 R97, RZ, RZ, R119 ;  /* 0x000000ffff617224 */ /* 0x008fcc00078e0077 */
[----:B------:R-:W1:Y:S01]  /*5620*/  MUFU.EX2 R99, R99 ;  /* 0x0000006300637308 */ /* 0x000e620000000800 */
[C---:B----4-:R-:W-:Y:S01]  /*5630*/  FADD.FTZ R42, R184.reuse, R15 ;  /* 0x0000000fb82a7221 */ /* 0x050fe20000010000 */
[----:B------:R-:W-:Y:S01]  /*5640*/  F2FP.F16.F32.PACK_AB R184, R184, R95 ;  /* 0x0000005fb8b8723e */ /* 0x000fe200000000ff */
[----:B--2---:R-:W-:Y:S01]  /*5650*/  IMAD.MOV.U32 R37, RZ, RZ, R119 ;  /* 0x000000ffff257224 */ /* 0x004fe200078e0077 */
[----:B------:R-:W-:-:S04]  /*5660*/  MOV R95, R119 ;  /* 0x00000077005f7202 */ /* 0x000fc80000000f00 */
[----:B------:R-:W2:Y:S01]  /*5670*/  MUFU.EX2 R49, R49 ;  /* 0x0000003100317308 */ /* 0x000ea20000000800 */
[C---:B-----5:R-:W-:Y:S01]  /*5680*/  FADD.FTZ R4, R34.reuse, R11 ;  /* 0x0000000b22047221 */ /* 0x060fe20000010000 */
[----:B------:R-:W-:Y:S01]  /*5690*/  F2FP.F16.F32.PACK_AB R189, R34, R47 ;  /* 0x0000002f22bd723e */ /* 0x000fe200000000ff */
[----:B------:R-:W-:Y:S01]  /*56a0*/  IMAD.MOV.U32 R34, RZ, RZ, R119 ;  /* 0x000000ffff227224 */ /* 0x000fe200078e0077 */
[----:B------:R-:W-:-:S04]  /*56b0*/  MOV R47, R119 ;  /* 0x00000077002f7202 */ /* 0x000fc80000000f00 */
[----:B------:R3:W4:Y:S01]  /*56c0*/  MUFU.EX2 R186, R101 ;  /* 0x0000006500ba7308 */ /* 0x0007220000000800 */
[----:B-1----:R-:W-:-:S07]  /*56d0*/  FADD.FTZ R15, R99, R42 ;  /* 0x0000002a630f7221 */ /* 0x002fce0000010000 */
[----:B------:R1:W5:Y:S01]  /*56e0*/  MUFU.EX2 R36, R51 ;  /* 0x0000003300247308 */ /* 0x0003620000000800 */
[----:B--2---:R-:W-:Y:S01]  /*56f0*/  FADD.FTZ R11, R49, R4 ;  /* 0x00000004310b7221 */ /* 0x004fe20000010000 */
[----:B---3--:R-:W-:-:S06]  /*5700*/  MOV R101, R119 ;  /* 0x0000007700657202 */ /* 0x008fcc0000000f00 */
[----:B------:R-:W2:Y:S01]  /*5710*/  MUFU.EX2 R103, R103 ;  /* 0x0000006700677308 */ /* 0x000ea20000000800 */
[C---:B----4-:R-:W-:Y:S01]  /*5720*/  FADD.FTZ R42, R186.reuse, R15 ;  /* 0x0000000fba2a7221 */ /* 0x050fe20000010000 */
[----:B------:R-:W-:Y:S01]  /*5730*/  F2FP.F16.F32.PACK_AB R186, R186, R99 ;  /* 0x00000063baba723e */ /* 0x000fe200000000ff */
[--C-:B------:R-:W-:Y:S02]  /*5740*/  IMAD.MOV.U32 R99, RZ, RZ, R119.reuse ;  /* 0x000000ffff637224 */ /* 0x100fe400078e0077 */
[----:B-1----:R-:W-:-:S03]  /*5750*/  IMAD.MOV.U32 R51, RZ, RZ, R119 ;  /* 0x000000ffff337224 */ /* 0x002fc600078e0077 */
[----:B------:R-:W1:Y:S01]  /*5760*/  MUFU.EX2 R53, R53 ;  /* 0x0000003500357308 */ /* 0x000e620000000800 */
[C---:B-----5:R-:W-:Y:S01]  /*5770*/  FADD.FTZ R4, R36.reuse, R11 ;  /* 0x0000000b24047221 */ /* 0x060fe20000010000 */
[----:B------:R-:W-:Y:S01]  /*5780*/  F2FP.F16.F32.PACK_AB R191, R36, R49 ;  /* 0x0000003124bf723e */ /* 0x000fe200000000ff */
[--C-:B------:R-:W-:Y:S02]  /*5790*/  IMAD.MOV.U32 R49, RZ, RZ, R119.reuse ;  /* 0x000000ffff317224 */ /* 0x100fe400078e0077 */
[----:B------:R-:W-:-:S03]  /*57a0*/  IMAD.MOV.U32 R36, RZ, RZ, R119 ;  /* 0x000000ffff247224 */ /* 0x000fc600078e0077 */
        /* <DEDUP_REMOVED lines=8> */
[--C-:B------:R-:W-:Y:S02]  /*5830*/  IMAD.MOV.U32 R103, RZ, RZ, R119.reuse ;  /* 0x000000ffff677224 */ /* 0x100fe400078e0077 */
[----:B--2---:R-:W-:-:S03]  /*5840*/  IMAD.MOV.U32 R55, RZ, RZ, R119 ;  /* 0x000000ffff377224 */ /* 0x004fc600078e0077 */
[----:B------:R-:W2:Y:S01]  /*5850*/  MUFU.EX2 R25, R25 ;  /* 0x0000001900197308 */ /* 0x000ea20000000800 */
[C---:B-----5:R-:W-:Y:S01]  /*5860*/  FADD.FTZ R4, R38.reuse, R11 ;  /* 0x0000000b26047221 */ /* 0x060fe20000010000 */
[----:B------:R-:W-:Y:S02]  /*5870*/  F2FP.F16.F32.PACK_AB R185, R38, R53 ;  /* 0x0000003526b9723e */ /* 0x000fe400000000ff */
[-C--:B------:R-:W-:Y:S02]  /*5880*/  MOV R53, R119.reuse ;  /* 0x0000007700357202 */ /* 0x080fe40000000f00 */
[----:B------:R-:W-:Y:S02]  /*5890*/  MOV R38, R119 ;  /* 0x0000007700267202 */ /* 0x000fe40000000f00 */
[----:B------:R3:W4:Y:S01]  /*58a0*/  MUFU.EX2 R182, R109 ;  /* 0x0000006d00b67308 */ /* 0x0007220000000800 */
[----:B-1----:R-:W-:-:S07]  /*58b0*/  FADD.FTZ R15, R107, R42 ;  /* 0x0000002a6b0f7221 */ /* 0x002fce0000010000 */
[----:B------:R1:W5:Y:S01]  /*58c0*/  MUFU.EX2 R40, R29 ;  /* 0x0000001d00287308 */ /* 0x0003620000000800 */
[----:B--2---:R-:W-:Y:S01]  /*58d0*/  FADD.FTZ R11, R25, R4 ;  /* 0x00000004190b7221 */ /* 0x004fe20000010000 */
[----:B---3--:R-:W-:-:S06]  /*58e0*/  IMAD.MOV.U32 R109, RZ, RZ, R119 ;  /* 0x000000ffff6d7224 */ /* 0x008fcc00078e0077 */
[----:B------:R-:W2:Y:S01]  /*58f0*/  MUFU.EX2 R111, R111 ;  /* 0x0000006f006f7308 */ /* 0x000ea20000000800 */
[C---:B----4-:R-:W-:Y:S01]  /*5900*/  FADD.FTZ R42, R182.reuse, R15 ;  /* 0x0000000fb62a7221 */ /* 0x050fe20000010000 */
[----:B------:R-:W-:Y:S02]  /*5910*/  F2FP.F16.F32.PACK_AB R182, R182, R107 ;  /* 0x0000006bb6b6723e */ /* 0x000fe400000000ff */
[-C--:B------:R-:W-:Y:S02]  /*5920*/  MOV R107, R119.reuse ;  /* 0x00000077006b7202 */ /* 0x080fe40000000f00 */
[----:B-1----:R-:W-:Y:S02]  /*5930*/  MOV R29, R119 ;  /* 0x00000077001d7202 */ /* 0x002fe40000000f00 */
[----:B------:R-:W1:Y:S01]  /*5940*/  MUFU.EX2 R57, R57 ;  /* 0x0000003900397308 */ /* 0x000e620000000800 */
[C---:B-----5:R-:W-:Y:S01]  /*5950*/  FADD.FTZ R4, R40.reuse, R11 ;  /* 0x0000000b28047221 */ /* 0x060fe20000010000 */
[----:B------:R-:W-:Y:S01]  /*5960*/  F2FP.F16.F32.PACK_AB R187, R40, R25 ;  /* 0x0000001928bb723e */ /* 0x000fe200000000ff */
[----:B------:R-:W-:-:S02]  /*5970*/  IMAD.MOV.U32 R40, RZ, RZ, R119 ;  /* 0x000000ffff287224 */ /* 0x000fc400078e0077 */
[----:B------:R-:W-:-:S03]  /*5980*/  IMAD.MOV.U32 R25, RZ, RZ, R119 ;  /* 0x000000ffff197224 */ /* 0x000fc600078e0077 */
[----:B------:R3:W4:Y:S01]  /*5990*/  MUFU.EX2 R176, R113 ;  /* 0x0000007100b07308 */ /* 0x0007220000000800 */
[----:B--2---:R-:W-:-:S07]  /*59a0*/  FADD.FTZ R15, R111, R42 ;  /* 0x0000002a6f0f7221 */ /* 0x004fce0000010000 */
[----:B------:R2:W5:Y:S01]  /*59b0*/  MUFU.EX2 R0, R59 ;  /* 0x0000003b00007308 */ /* 0x0005620000000800 */
[----:B-1----:R-:W-:Y:S01]  /*59c0*/  FADD.FTZ R11, R57, R4 ;  /* 0x00000004390b7221 */ /* 0x002fe20000010000 */
[----:B---3--:R-:W-:-:S06]  /*59d0*/  MOV R113, R119 ;  /* 0x0000007700717202 */ /* 0x008fcc0000000f00 */
[----:B------:R-:W1:Y:S01]  /*59e0*/  MUFU.EX2 R115, R115 ;  /* 0x0000007300737308 */ /* 0x000e620000000800 */
[C---:B----4-:R-:W-:Y:S01]  /*59f0*/  FADD.FTZ R42, R176.reuse, R15 ;  /* 0x0000000fb02a7221 */ /* 0x050fe20000010000 */
[----:B------:R-:W-:Y:S01]  /*5a00*/  F2FP.F16.F32.PACK_AB R176, R176, R111 ;  /* 0x0000006fb0b0723e */ /* 0x000fe200000000ff */
[----:B------:R-:W-:Y:S01]  /*5a10*/  IMAD.MOV.U32 R111, RZ, RZ, R119 ;  /* 0x000000ffff6f7224 */ /* 0x000fe200078e0077 */
[----:B--2---:R-:W-:-:S04]  /*5a20*/  MOV R59, R119 ;  /* 0x00000077003b7202 */ /* 0x004fc80000000f00 */
[----:B------:R-:W2:Y:S01]  /*5a30*/  MUFU.EX2 R61, R61 ;  /* 0x0000003d003d7308 */ /* 0x000ea20000000800 */
[C---:B-----5:R-:W-:Y:S01]  /*5a40*/  FADD.FTZ R4, R0.reuse, R11 ;  /* 0x0000000b00047221 */ /* 0x060fe20000010000 */
[----:B------:R-:W-:Y:S01]  /*5a50*/  F2FP.F16.F32.PACK_AB R181, R0, R57 ;  /* 0x0000003900b5723e */ /* 0x000fe200000000ff */
[----:B------:R-:W-:Y:S02]  /*5a60*/  IMAD.MOV.U32 R0, RZ, RZ, 0x3f800000 ;  /* 0x3f800000ff007424 */ /* 0x000fe400078e00ff */
[----:B------:R-:W-:-:S03]  /*5a70*/  IMAD.MOV.U32 R57, RZ, RZ, R119 ;  /* 0x000000ffff397224 */ /* 0x000fc600078e0077 */
[----:B------:R-:W3:Y:S01]  /*5a80*/  MUFU.EX2 R20, R20 ;  /* 0x0000001400147308 */ /* 0x000ee20000000800 */
[----:B-1----:R-:W-:Y:S01]  /*5a90*/  FADD.FTZ R15, R115, R42 ;  /* 0x0000002a730f7221 */ /* 0x002fe20000010000 */
[----:B------:R-:W-:-:S06]  /*5aa0*/  IMAD.MOV.U32 R42, RZ, RZ, R119 ;  /* 0x000000ffff2a7224 */ /* 0x000fcc00078e0077 */
[----:B------:R1:W4:Y:S01]  /*5ab0*/  MUFU.EX2 R10, R63 ;  /* 0x0000003f000a7308 */ /* 0x0003220000000800 */
[----:B--2---:R-:W-:-:S07]  /*5ac0*/  FADD.FTZ R11, R61, R4 ;  /* 0x000000043d0b7221 */ /* 0x004fce0000010000 */
[----:B------:R-:W2:Y:S01]  /*5ad0*/  MUFU.EX2 R65, R65 ;  /* 0x0000004100417308 */ /* 0x000ea20000000800 */
[C---:B---3--:R-:W-:Y:S01]  /*5ae0*/  FADD.FTZ R4, R20.reuse, R15 ;  /* 0x0000000f14047221 */ /* 0x048fe20000010000 */
[----:B------:R-:W-:Y:S01]  /*5af0*/  F2FP.F16.F32.PACK_AB R178, R20, R115 ;  /* 0x0000007314b2723e */ /* 0x000fe200000000ff */
[--C-:B------:R-:W-:Y:S02]  /*5b00*/  IMAD.MOV.U32 R115, RZ, RZ, R119.reuse ;  /* 0x000000ffff737224 */ /* 0x100fe400078e0077 */
[----:B-1----:R-:W-:-:S03]  /*5b10*/  IMAD.MOV.U32 R63, RZ, RZ, R119 ;  /* 0x000000ffff3f7224 */ /* 0x002fc600078e0077 */
[----:B------:R1:W3:Y:S01]  /*5b20*/  MUFU.EX2 R24, R67 ;  /* 0x0000004300187308 */ /* 0x0002e20000000800 */
[C---:B----4-:R-:W-:Y:S01]  /*5b30*/  FADD.FTZ R20, R10.reuse, R11 ;  /* 0x0000000b0a147221 */ /* 0x050fe20000010000 */
[----:B------:R-:W-:Y:S01]  /*5b40*/  F2FP.F16.F32.PACK_AB R183, R10, R61 ;  /* 0x0000003d0ab7723e */ /* 0x000fe200000000ff */
[----:B------:R-:W-:-:S05]  /*5b50*/  IMAD.MOV.U32 R61, RZ, RZ, R119 ;  /* 0x000000ffff3d7224 */ /* 0x000fca00078e0077 */
[----:B------:R-:W4:Y:S01]  /*5b60*/  MUFU.EX2 R69, R69 ;  /* 0x0000004500457308 */ /* 0x000f220000000800 */
[----:B--2---:R-:W-:Y:S01]  /*5b70*/  FADD.FTZ R3, R65, R20 ;  /* 0x0000001441037221 */ /* 0x004fe20000010000 */
[----:B-1----:R-:W-:-:S06]  /*5b80*/  IMAD.MOV.U32 R67, RZ, RZ, R119 ;  /* 0x000000ffff437224 */ /* 0x002fcc00078e0077 */
[----:B------:R1:W2:Y:S01]  /*5b90*/  MUFU.EX2 R12, R71 ;  /* 0x00000047000c7308 */ /* 0x0002a20000000800 */
[C---:B---3--:R-:W-:Y:S01]  /*5ba0*/  FADD.FTZ R14, R24.reuse, R3 ;  /* 0x00000003180e7221 */ /* 0x048fe20000010000 */
[----:B------:R-:W-:Y:S01]  /*5bb0*/  F2FP.F16.F32.PACK_AB R177, R24, R65 ;  /* 0x0000004118b1723e */ /* 0x000fe200000000ff */
[----:B------:R-:W-:Y:S01]  /*5bc0*/  IMAD.MOV.U32 R24, RZ, RZ, R119 ;  /* 0x000000ffff187224 */ /* 0x000fe200078e0077 */
[-C--:B------:R-:W-:Y:S01]  /*5bd0*/  MOV R65, R119.reuse ;  /* 0x0000007700417202 */ /* 0x080fe20000000f00 */
[----:B----4-:R-:W-:Y:S01]  /*5be0*/  FADD.FTZ R3, R69, R14 ;  /* 0x0000000e45037221 */ /* 0x010fe20000010000 */
[----:B-1----:R-:W-:Y:S02]  /*5bf0*/  MOV R71, R119 ;  /* 0x0000007700477202 */ /* 0x002fe40000000f00 */
[C---:B--2---:R-:W-:Y:S01]  /*5c00*/  F2FP.F16.F32.PACK_AB R179, R12.reuse, R69 ;  /* 0x000000450cb3723e */ /* 0x044fe200000000ff */
[----:B------:R-:W-:Y:S01]  /*5c10*/  FADD.FTZ R3, R12, R3 ;  /* 0x000000030c037221 */ /* 0x000fe20000010000 */
[----:B------:R-:W-:Y:S01]  /*5c20*/  IMAD.MOV.U32 R69, RZ, RZ, R119 ;  /* 0x000000ffff457224 */ /* 0x000fe200078e0077 */
[----:B------:R-:W-:Y:S06]  /*5c30*/  @!P2 BRA `(.L_x_2865) ;  /* 0x000000440080a947 */ /* 0x000fec0003800000 */
[----:B------:R-:W-:Y:S01]  /*5c40*/  UIADD3 UR4, UR61, -0x2, URZ ;  /* 0xfffffffe3d047890 */ /* 0x000fe2000fffe03f */
[----:B------:R-:W-:Y:S01]  /*5c50*/  R2UR UR61, R16 ;  /* 0x00000000103d72ca */ /* 0x000fe200000e0000 */
[----:B------:R-:W-:Y:S01]  /*5c60*/  IMAD.MOV.U32 R11, RZ, RZ, R8 ;  /* 0x000000ffff0b7224 */ /* 0x000fe200078e0008 */
[----:B------:R-:W-:Y:S02]  /*5c70*/  MOV R10, R9 ;  /* 0x00000009000a7202 */ /* 0x000fe40000000f00 */
[----:B------:R-:W-:Y:S02]  /*5c80*/  CS2R R118, SRZ ;  /* 0x0000000000767805 */ /* 0x000fe4000001ff00 */
[----:B------:R-:W-:Y:S01]  /*5c90*/  MOV R0, 0x3f800000 ;  /* 0x3f80000000007802 */ /* 0x000fe20000000f00 */
[----:B------:R-:W-:Y:S01]  /*5ca0*/  IMAD.U32 R12, RZ, RZ, UR4 ;  /* 0x00000004ff0c7e24 */ /* 0x000fe2000f8e00ff */
        /* <DEDUP_REMOVED lines=47> */
[----:B------:R-:W-:Y:S01]  /*5fa0*/  UMOV UR39, UR38 ;  /* 0x0000002600277c82 */ /* 0x000fe20008000000 */
[----:B------:R-:W-:-:S05]  /*5fb0*/  ULDC UR37, c[0x0][0x9d8] ;  /* 0x0002760000257ab9 */ /* 0x000fca0000000800 */
.L_x_2874:
        /* <DEDUP_REMOVED lines=8> */
.L_x_2866:
        /* <DEDUP_REMOVED lines=8> */
.L_x_2867:
[----:B--2---:R-:W-:Y:S05]  /*60c0*/  @P2 BRA `(.L_x_2868) ;  /* 0x0000000000082947 */ /* 0x004fea0003800000 */
[----:B------:R-:W2:Y:S02]  /*60d0*/  SYNCS.PHASECHK.TRANS64.TRYWAIT P2, [UR60+0x36830], R6 ;  /* 0x03683006ff0075a7 */ /* 0x000ea4000804017c */
[----:B--2---:R-:W-:Y:S05]  /*60e0*/  @!P2 BRA `(.L_x_2869) ;  /* 0x000000940030a947 */ /* 0x004fea0003800000 */
.L_x_2868:
[----:B------:R-:W-:Y:S01]  /*60f0*/  R2UR UR4, R5 ;  /* 0x00000000050472ca */ /* 0x000fe200000e0000 */
[----:B------:R-:W-:Y:S01]  /*6100*/  WARPGROUP.ARRIVE ;  /* 0x00000000000079c5 */ /* 0x000fe20000000000 */
[----:B------:R-:W-:Y:S01]  /*6110*/  UMOV UR59, 0x40000040 ;  /* 0x40000040003b7882 */ /* 0x000fe20000000000 */
        /* <DEDUP_REMOVED lines=10> */
[----:B------:R-:W-:Y:S01]  /*61c0*/  UIMAD UR4, UR38, 0xa80, UR4 ;  /* 0x00000a80260478a4 */ /* 0x000fe2000f8e0204 */
[-C--:B------:R-:W-:Y:S01]  /*61d0*/  FMUL.FTZ R24, R24, R7.reuse ;  /* 0x0000000718187220 */ /* 0x080fe20000410000 */
[----:B------:R-:W-:Y:S01]  /*61e0*/  UMOV UR55, 0x40000040 ;  /* 0x4000004000377882 */ /* 0x000fe20000000000 */
[----:B------:R-:W-:Y:S01]  /*61f0*/  UMOV UR7, 0x40000040 ;  /* 0x4000004000077882 */ /* 0x000fe20000000000 */
[----:B------:R-:W-:Y:S01]  /*6200*/  UIADD3 UR5, UR4, 0x80, URZ ;  /* 0x0000008004057890 */ /* 0x000fe2000fffe03f */
[-C--:B------:R-:W-:Y:S01]  /*6210*/  FMUL.FTZ R25, R25, R7.reuse ;  /* 0x0000000719197220 */ /* 0x080fe20000410000 */
[----:B------:R-:W-:Y:S01]  /*6220*/  UIADD3 UR6, UR4, 0x100, URZ ;  /* 0x0000010004067890 */ /* 0x000fe2000fffe03f */
[-C--:B------:R-:W-:Y:S01]  /*6230*/  FMUL.FTZ R28, R28, R7.reuse ;  /* 0x000000071c1c7220 */ /* 0x080fe20000410000 */
[----:B------:R-:W-:Y:S01]  /*6240*/  UMOV UR58, UR4 ;  /* 0x00000004003a7c82 */ /* 0x000fe20008000000 */
[----:B------:R-:W-:Y:S01]  /*6250*/  UIADD3 UR10, UR4, 0x2, URZ ;  /* 0x00000002040a7890 */ /* 0x000fe2000fffe03f */
[----:B------:R-:W-:Y:S01]  /*6260*/  HGMMA.64x16x16.F32 R168, gdesc[UR56], RZ, !UPT, gsb0 ;  /* 0x0020000038a879f0 */ /* 0x000fe2000c0008ff */
        /* <DEDUP_REMOVED lines=60> */
[----:B------:R-:W-:Y:S01]  /*6630*/  UMOV UR59, 0x40000040 ;  /* 0x40000040003b7882 */ /* 0x000fe20000000000 */
[----:B------:R-:W-:Y:S01]  /*6640*/  UIADD3 UR6, UR4, 0x200, URZ ;  /* 0x0000020004067890 */ /* 0x000fe2000fffe03f */
        /* <DEDUP_REMOVED lines=51> */
[----:B------:R-:W-:-:S04]  /*6980*/  FMUL.FTZ R119, R119, R0 ;  /* 0x0000000077777220 */ /* 0x000fc80000410000 */
[----:B------:R-:W-:Y:S01]  /*6990*/  HGMMA.64x16x16.F32 R152, gdesc[UR56], RZ, !UPT, gsb0 ;  /* 0x00200000389879f0 */ /* 0x000fe2000c0008ff */
[----:B------:R-:W-:Y:S01]  /*69a0*/  UMOV UR58, UR5 ;  /* 0x00000005003a7c82 */ /* 0x000fe20008000000 */
[----:B------:R-:W-:Y:S01]  /*69b0*/  UMOV UR59, 0x40000040 ;  /* 0x40000040003b7882 */ /* 0x000fe20000000000 */
[----:B------:R-:W-:Y:S01]  /*69c0*/  UIADD3 UR5, UR4, 0x280, URZ ;  /* 0x0000028004057890 */ /* 0x000fe2000fffe03f */
[----:B------:R-:W-:Y:S02]  /*69d0*/  WARPGROUP.DEPBAR.LE gsb0, 0x0 ;  /* 0x00008000000079c5 */ /* 0x000fe40000010000 */
[----:B------:R-:W-:-:S06]  /*69e0*/  WARPGROUP.ARRIVE ;  /* 0x00000000000079c5 */ /* 0x000fcc0000000000 */
        /* <DEDUP_REMOVED lines=18> */
[----:B------:R-:W-:Y:S03]  /*6b10*/  HGMMA.64x16x16.F32 R120, gdesc[UR56], RZ, !UPT, gsb0 ;  /* 0x00200000387879f0 */ /* 0x000fe6000c0008ff */
        /* <DEDUP_REMOVED lines=409> */
[----:B------:R-:W-:Y:S01]  /*84b0*/  UMOV UR55, 0x40000040 ;  /* 0x4000004000377882 */ /* 0x000fe20000000000 */
        /* <DEDUP_REMOVED lines=23> */
.L_x_2870:
[----:B------:R-:W-:Y:S02]  /*8630*/  R2UR UR4, R2 ;  /* 0x00000000020472ca */ /* 0x000fe400000e0000 */
[----:B------:R-:W-:-:S04]  /*8640*/  MOV R0, UR61 ;  /* 0x0000003d00007c02 */ /* 0x000fc80008000f00 */
[----:B------:R-:W-:-:S07]  /*8650*/  SHF.L.U32 R0, R0, 0x1f, RZ ;  /* 0x0000001f00007819 */ /* 0x000fce00000006ff */
[----:B------:R-:W-:-:S09]  /*8660*/  ULEA UR4, UR39, UR4, 0x3 ;  /* 0x0000000427047291 */ /* 0x000fd2000f8e183f */
[----:B------:R3:W4:Y:S01]  /*8670*/  SYNCS.PHASECHK.TRANS64.TRYWAIT P2, [UR4+0x36850], R0 ;  /* 0x03685000ff0075a7 */ /* 0x0007220008040144 */
[----:B------:R-:W-:Y:S05]  /*8680*/  @!P0 BRA `(.L_x_2871) ;  /* 0x0000000000048947 */ /* 0x000fea0003800000 */
[----:B------:R-:W-:Y:S01]  /*8690*/  BPT.TRAP 0x1 ;  /* 0x000000040000795c */ /* 0x000fe20000300000 */
.L_x_2871:
[----:B----4-:R-:W-:Y:S05]  /*86a0*/  @P2 BRA `(.L_x_2872) ;  /* 0x0000000000082947 */ /* 0x010fea0003800000 */
[----:B------:R-:W4:Y:S02]  /*86b0*/  SYNCS.PHASECHK.TRANS64.TRYWAIT P2, [UR4+0x36850], R0 ;  /* 0x03685000ff0075a7 */ /* 0x000f240008040144 */
[----:B----4-:R-:W-:Y:S05]  /*86c0*/  @!P2 BRA `(.L_x_2873) ;  /* 0x0000006c00d0a947 */ /* 0x010fea0003800000 */
.L_x_2872:
[----:B------:R-:W-:Y:S01]  /*86d0*/  R2UR UR5, R2 ;  /* 0x00000000020572ca */ /* 0x000fe200000e0000 */
[----:B------:R-:W-:Y:S01]  /*86e0*/  WARPGROUP.ARRIVE ;  /* 0x00000000000079c5 */ /* 0x000fe20000000000 */
[----:B------:R-:W-:Y:S01]  /*86f0*/  UMOV UR7, 0x40000040 ;  /* 0x4000004000077882 */ /* 0x000fe20000000000 */
[----:B---34-:R-:W-:Y:S01]  /*8700*/  FMUL.FTZ R0, R168, UR37 ;  /* 0x00000025a8007c20 */ /* 0x018fe20008410000 */
[----:B--2---:R-:W-:Y:S01]  /*8710*/  FMUL.FTZ R9, R169, UR37 ;  /* 0x00000025a9097c20 */ /* 0x004fe20008410000 */
        /* <DEDUP_REMOVED lines=13> */
[----:B------:R-:W2:Y:S01]  /*87f0*/  MUFU.TANH R9, R9 ;  /* 0x0000000900097308 */ /* 0x000ea20000002400 */
[----:B------:R-:W-:Y:S01]  /*8800*/  FMUL.FTZ R221, R136, UR37 ;  /* 0x0000002588dd7c20 */ /* 0x000fe20008410000 */
[----:B------:R-:W-:Y:S01]  /*8810*/  FMUL.FTZ R223, R137, UR37 ;  /* 0x0000002589df7c20 */ /* 0x000fe20008410000 */
[----:B------:R-:W-:Y:S01]  /*8820*/  ULOP3.LUT UR5, UR5, 0x3fff, URZ, 0xc0, !UPT ;  /* 0x00003fff05057892 */ /* 0x000fe2000f8ec03f */
[----:B------:R-:W-:Y:S01]  /*8830*/  FMUL.FTZ R225, R140, UR37 ;  /* 0x000000258ce17c20 */ /* 0x000fe20008410000 */
[----:B------:R-:W-:Y:S01]  /*8840*/  FMUL.FTZ R235, R141, UR37 ;  /* 0x000000258deb7c20 */ /* 0x000fe20008410000 */
[----:B------:R-:W-:Y:S01]  /*8850*/  FMUL.FTZ R237, R128, UR37 ;  /* 0x0000002580ed7c20 */ /* 0x000fe20008410000 */
[----:B------:R-:W-:Y:S01]  /*8860*/  ULOP3.LUT UR5, UR5, 0x3800000, URZ, 0xfc, !UPT ;  /* 0x0380000005057892 */ /* 0x000fe2000f8efc3f */
[----:B------:R-:W3:Y:S01]  /*8870*/  MUFU.TANH R169, R169 ;  /* 0x000000a900a97308 */ /* 0x000ee20000002400 */
[----:B-1----:R-:W-:Y:S01]  /*8880*/  FMNMX.FTZ R6, R0, R11, !PT ;  /* 0x0000000b00067209 */ /* 0x002fe20007810000 */
[----:B------:R-:W-:Y:S01]  /*8890*/  FMUL.FTZ R231, R129, UR37 ;  /* 0x0000002581e77c20 */ /* 0x000fe20008410000 */
[----:B------:R-:W-:Y:S01]  /*88a0*/  UIMAD UR5, UR39, 0xa80, UR5 ;  /* 0x00000a80270578a4 */ /* 0x000fe2000f8e0205 */
[----:B------:R-:W-:Y:S01]  /*88b0*/  FMUL.FTZ R227, R132, UR37 ;  /* 0x0000002584e37c20 */ /* 0x000fe20008410000 */
[----:B------:R-:W-:Y:S01]  /*88c0*/  FMUL.FTZ R233, R133, UR37 ;  /* 0x0000002585e97c20 */ /* 0x000fe20008410000 */
[----:B------:R-:W-:Y:S01]  /*88d0*/  FMUL.FTZ R229, R120, UR37 ;  /* 0x0000002578e57c20 */ /* 0x000fe20008410000 */
[----:B------:R-:W-:Y:S01]  /*88e0*/  R2UR UR10, R12 ;  /* 0x000000000c0a72ca */ /* 0x000fe200000e0000 */
[----:B------:R-:W1:Y:S01]  /*88f0*/  MUFU.TANH R171, R171 ;  /* 0x000000ab00ab7308 */ /* 0x000e620000002400 */
[----:B--2---:R-:W-:Y:S01]  /*8900*/  FMNMX.FTZ R6, R9, R6, !PT ;  /* 0x0000000609067209 */ /* 0x004fe20007810000 */
[----:B------:R-:W-:Y:S01]  /*8910*/  UMOV UR6, UR5 ;  /* 0x0000000500067c82 */ /* 0x000fe20008000000 */
[----:B------:R-:W-:Y:S01]  /*8920*/  FMUL.FTZ R12, R121, UR37 ;  /* 0x00000025790c7c20 */ /* 0x000fe20008410000 */
[----:B------:R-:W-:Y:S01]  /*8930*/  HGMMA.64x192x16.F32 R24, R200, gdesc[UR4].tnspB, R24, gsb0 ;  /* 0x42e00004c8187df0 */ /* 0x000fe20008000818 */
[----:B------:R-:W-:Y:S01]  /*8940*/  UIADD3 UR6, UR5, 0x80, URZ ;  /* 0x0000008005067890 */ /* 0x000fe2000fffe03f */
[----:B------:R-:W-:Y:S01]  /*8950*/  FMUL.FTZ R13, R170, UR37 ;  /* 0x00000025aa0d7c20 */ /* 0x000fe20008410000 */
[----:B------:R-:W-:Y:S01]  /*8960*/  UMOV UR7, 0x40000040 ;  /* 0x4000004000077882 */ /* 0x000fe20000000000 */
[----:B------:R-:W2:Y:S01]  /*8970*/  MUFU.TANH R175, R175 ;  /* 0x000000af00af7308 */ /* 0x000ea20000002400 */
[----:B---3--:R-:W-:Y:S01]  /*8980*/  FMNMX.FTZ R6, R169, R6, !PT ;  /* 0x00000006a9067209 */ /* 0x008fe20007810000 */
[----:B------:R-:W-:Y:S01]  /*8990*/  FMUL.FTZ R21, R174, UR37 ;  /* 0x00000025ae157c20 */ /* 0x000fe20008410000 */
[----:B------:R-:W-:Y:S01]  /*89a0*/  FMUL.FTZ R163, R163, UR37 ;  /* 0x00000025a3a37c20 */ /* 0x000fe20008410000 */
[----:B------:R-:W-:Y:S01]  /*89b0*/  FMUL.FTZ R167, R167, UR37 ;  /* 0x00000025a7a77c20 */ /* 0x000fe20008410000 */
[----:B------:R-:W-:Y:S01]  /*89c0*/  FMUL.FTZ R153, R154, UR37 ;  /* 0x000000259a997c20 */ /* 0x000fe20008410000 */
[----:B------:R-:W-:Y:S01]  /*89d0*/  FMUL.FTZ R155, R155, UR37 ;  /* 0x000000259b9b7c20 */ /* 0x000fe20008410000 */
[----:B------:R-:W-:Y:S01]  /*89e0*/  FMUL.FTZ R159, R159, UR37 ;  /* 0x000000259f9f7c20 */ /* 0x000fe20008410000 */
[----:B------:R-:W-:Y:S01]  /*89f0*/  MUFU.TANH R211, R211 ;  /* 0x000000d300d37308 */ /* 0x000fe20000002400 */
[----:B-1----:R-:W-:Y:S01]  /*8a00*/  FMNMX.FTZ R6, R171, R6, !PT ;  /* 0x00000006ab067209 */ /* 0x002fe20007810000 */
[----:B------:R-:W-:Y:S01]  /*8a10*/  FMUL.FTZ R145, R146, UR37 ;  /* 0x0000002592917c20 */ /* 0x000fe20008410000 */
[----:B------:R-:W-:Y:S01]  /*8a20*/  FMUL.FTZ R147, R147, UR37 ;  /* 0x0000002593937c20 */ /* 0x000fe20008410000 */
[----:B------:R-:W-:Y:S01]  /*8a30*/  FMUL.FTZ R149, R150, UR37 ;  /* 0x0000002596957c20 */ /* 0x000fe20008410000 */
[----:B------:R-:W-:Y:S01]  /*8a40*/  FMUL.FTZ R121, R151, UR37 ;  /* 0x0000002597797c20 */ /* 0x000fe20008410000 */
[----:B------:R-:W-:Y:S01]  /*8a50*/  FMUL.FTZ R129, R139, UR37 ;  /* 0x000000258b817c20 */ /* 0x000fe20008410000 */
[----:B------:R-:W-:Y:S01]  /*8a60*/  FMUL.FTZ R133, R142, UR37 ;  /* 0x000000258e857c20 */ /* 0x000fe20008410000 */
[----:B------:R-:W-:Y:S01]  /*8a70*/  MUFU.TANH R213, R213 ;  /* 0x000000d500d57308 */ /* 0x000fe20000002400 */
[----:B--2---:R-:W-:Y:S01]  /*8a80*/  FMNMX.FTZ R6, R175, R6, !PT ;  /* 0x00000006af067209 */ /* 0x004fe20007810000 */
        /* <DEDUP_REMOVED lines=10> */
[----:B------:R-:W-:Y:S01]  /*8b30*/  ISETP.LT.AND P2, PT, RZ, UR10, PT ;  /* 0x0000000aff007c0c */ /* 0x000fe2000bf41270 */
[----:B------:R-:W-:Y:S01]  /*8b40*/  UMOV UR39, UR38 ;  /* 0x0000002600277c82 */ /* 0x000fe20008000000 */
[----:B------:R-:W-:-:S02]  /*8b50*/  R2UR UR61, R16 ;  /* 0x00000000103d72ca */ /* 0x000fc400000e0000 */
        /* <DEDUP_REMOVED lines=26> */
[----:B------:R-:W-:Y:S02]  /*8d00*/  FMUL.FTZ R165, R166, UR37 ;  /* 0x00000025a6a57c20 */ /* 0x000fe40008410000 */
[----:B------:R-:W-:Y:S01]  /*8d10*/  MUFU.TANH R147, R147 ;  /* 0x0000009300937308 */ /* 0x000fe20000002400 */
[----:B------:R-:W-:Y:S01]  /*8d20*/  HGMMA.64x192x16.F32 R24, R196, gdesc[UR4].tnspB, R24, gsb0 ;  /* 0x42e00004c4187df0 */ /* 0x000fe20008000818 */
[----:B------:R-:W-:Y:S01]  /*8d30*/  UIADD3 UR6, UR5, 0x100, URZ ;  /* 0x0000010005067890 */ /* 0x000fe2000fffe03f */
[----:B------:R-:W-:-:S05]  /*8d40*/  UMOV UR7, 0x40000040 ;  /* 0x4000004000077882 */ /* 0x000fca0000000000 */
        /* <DEDUP_REMOVED lines=20> */
[----:B------:R-:W-:-:S03]  /*8e90*/  FMUL.FTZ R161, R162, UR37 ;  /* 0x00000025a2a17c20 */ /* 0x000fc60008410000 */
[----:B------:R-:W-:Y:S01]  /*8ea0*/  HGMMA.64x192x16.F32 R24, R192, gdesc[UR4].tnspB, R24, gsb0 ;  /* 0x42e00004c0187df0 */ /* 0x000fe20008000818 */
[----:B------:R-:W-:Y:S01]  /*8eb0*/  UIADD3 UR6, UR5, 0x180, URZ ;  /* 0x0000018005067890 */ /* 0x000fe2000fffe03f */
[----:B------:R-:W1:Y:S01]  /*8ec0*/  MUFU.TANH R197, R197 ;  /* 0x000000c500c57308 */ /* 0x000e620000002400 */
[----:B------:R-:W-:-:S07]  /*8ed0*/  UMOV UR7, 0x40000040 ;  /* 0x4000004000077882 */ /* 0x000fce0000000000 */
[----:B------:R-:W2:Y:S08]  /*8ee0*/  MUFU.TANH R199, R199 ;  /* 0x000000c700c77308 */ /* 0x000eb00000002400 */
[----:B------:R-:W-:Y:S01]  /*8ef0*/  MUFU.TANH R161, R161 ;  /* 0x000000a100a17308 */ /* 0x000fe20000002400 */
[----:B-1----:R-:W-:-:S04]  /*8f00*/  FMNMX.FTZ R6, R197, R6, !PT ;  /* 0x00000006c5067209 */ /* 0x002fc80007810000 */
[----:B--2---:R-:W-:-:S04]  /*8f10*/  FMNMX.FTZ R6, R199, R6, !PT ;  /* 0x00000006c7067209 */ /* 0x004fc80007810000 */
        /* <DEDUP_REMOVED lines=36> */
[----:B------:R-:W1:Y:S01]  /*9160*/  MUFU.TANH R191, R191 ;  /* 0x000000bf00bf7308 */ /* 0x000e620000002400 */
[----:B------:R-:W-:Y:S01]  /*9170*/  UIADD3 UR6, UR5, 0x280, URZ ;  /* 0x0000028005067890 */ /* 0x000fe2000fffe03f */
[----:B------:R-:W-:-:S06]  /*9180*/  UMOV UR7, 0x40000040 ;  /* 0x4000004000077882 */ /* 0x000fcc0000000000 */
[----:B------:R-:W2:Y:S08]  /*9190*/  MUFU.TANH R189, R189 ;  /* 0x000000bd00bd7308 */ /* 0x000eb00000002400 */
[----:B------:R-:W-:Y:S01]  /*91a0*/  MUFU.TANH R125, R125 ;  /* 0x0000007d007d7308 */ /* 0x000fe20000002400 */
[----:B-1----:R-:W-:-:S04]  /*91b0*/  FMNMX.FTZ R6, R191, R6, !PT ;  /* 0x00000006bf067209 */ /* 0x002fc80007810000 */
[----:B--2---:R-:W-:-:S05]  /*91c0*/  FMNMX.FTZ R6, R189, R6, !PT ;  /* 0x00000006bd067209 */ /* 0x004fca0007810000 */
[----:B------:R-:W1:Y:S02]  /*91d0*/  SHFL.BFLY PT, R7, R6, 0x2, 0x1f ;  /* 0x0c401f0006077f89 */ /* 0x000e6400000e0000 */
[----:B-1----:R-:W-:Y:S02]  /*91e0*/  FMNMX.FTZ R7, R6, R7, !PT ;  /* 0x0000000706077209 */ /* 0x002fe40007810000 */
[----:B------:R-:W1:Y:S03]  /*91f0*/  LDC R6, c[0x0][0x988] ;  /* 0x00026200ff067b82 */ /* 0x000e660000000800 */
[----:B------:R-:W2:Y:S02]  /*9200*/  SHFL.BFLY PT, R8, R7, 0x1, 0x1f ;  /* 0x0c201f0007087f89 */ /* 0x000ea400000e0000 */
[----:B--2---:R-:W-:-:S05]  /*9210*/  FMNMX.FTZ R8, R7, R8, !PT ;  /* 0x0000000807087209 */ /* 0x004fca0007810000 */
[C---:B-1----:R-:W-:Y:S01]  /*9220*/  FMUL.FTZ R14, R8.reuse, R6 ;  /* 0x00000006080e7220 */ /* 0x042fe20000410000 */
[----:B------:R-:W-:-:S03]  /*9230*/  FADD.FTZ R7, -R8, R11 ;  /* 0x0000000b08077221 */ /* 0x000fc60000010100 */
[--C-:B------:R-:W-:Y:S01]  /*9240*/  FFMA.FTZ R200, R0, R6, -R14.reuse ;  /* 0x0000000600c87223 */ /* 0x100fe2000001080e */
[----:B------:R-:W-:Y:S01]  /*9250*/  FMNMX.FTZ R0, R13, R10, !PT ;  /* 0x0000000a0d007209 */ /* 0x000fe20007810000 */
[-CC-:B------:R-:W-:Y:S01]  /*9260*/  FFMA.FTZ R11, R9, R6.reuse, -R14.reuse ;  /* 0x00000006090b7223 */ /* 0x180fe2000001080e */
[-CC-:B------:R-:W-:Y:S01]  /*9270*/  FFMA.FTZ R196, R175, R6.reuse, -R14.reuse ;  /* 0x00000006afc47223 */ /* 0x180fe2000001080e */
[----:B------:R-:W-:Y:S01]  /*9280*/  FMUL.FTZ R7, R7, R6 ;  /* 0x0000000607077220 */ /* 0x000fe20000410000 */
[----:B------:R-:W-:Y:S01]  /*9290*/  FMNMX.FTZ R0, R15, R0, !PT ;  /* 0x000000000f007209 */ /* 0x000fe20007810000 */
[-CC-:B------:R-:W-:Y:S01]  /*92a0*/  FFMA.FTZ R175, R201, R6.reuse, -R14.reuse ;  /* 0x00000006c9af7223 */ /* 0x180fe2000001080e */
[-CC-:B------:R-:W-:Y:S01]  /*92b0*/  FFMA.FTZ R188, R213, R6.reuse, -R14.reuse ;  /* 0x00000006d5bc7223 */ /* 0x180fe2000001080e */
[--C-:B------:R-:W-:Y:S01]  /*92c0*/  FFMA.FTZ R202, R169, R6, -R14.reuse ;  /* 0x00000006a9ca7223 */ /* 0x100fe2000001080e */
        /* <DEDUP_REMOVED lines=14> */
[----:B------:R-:W-:Y:S01]  /*93b0*/  FFMA.FTZ R12, R191, R6, -R14 ;  /* 0x00000006bf0c7223 */ /* 0x000fe2000001080e */
[----:B------:R-:W-:Y:S01]  /*93c0*/  MUFU.EX2 R7, R7 ;  /* 0x0000000700077308 */ /* 0x000fe20000000800 */
[----:B------:R-:W-:-:S04]  /*93d0*/  FMNMX.FTZ R0, R165, R0, !PT ;  /* 0x00000000a5007209 */ /* 0x000fc80007810000 */
[----:B------:R-:W-:-:S03]  /*93e0*/  FMNMX.FTZ R0, R167, R0, !PT ;  /* 0x00000000a7007209 */ /* 0x000fc60007810000 */
[----:B------:R-:W1:Y:S01]  /*93f0*/  MUFU.EX2 R200, R200 ;  /* 0x000000c800c87308 */ /* 0x000e620000000800 */
[----:B------:R-:W-:-:S04]  /*9400*/  FMNMX.FTZ R0, R153, R0, !PT ;  /* 0x0000000099007209 */ /* 0x000fc80007810000 */
[----:B------:R-:W-:-:S03]  /*9410*/  FMNMX.FTZ R0, R155, R0, !PT ;  /* 0x000000009b007209 */ /* 0x000fc60007810000 */
[----:B------:R-:W2:Y:S01]  /*9420*/  MUFU.EX2 R11, R11 ;  /* 0x0000000b000b7308 */ /* 0x000ea20000000800 */
[----:B------:R-:W-:-:S04]  /*9430*/  FMNMX.FTZ R0, R157, R0, !PT ;  /* 0x000000009d007209 */ /* 0x000fc80007810000 */
[----:B------:R-:W-:-:S03]  /*9440*/  FMNMX.FTZ R0, R159, R0, !PT ;  /* 0x000000009f007209 */ /* 0x000fc60007810000 */
[----:B------:R-:W3:Y:S01]  /*9450*/  MUFU.EX2 R202, R202 ;  /* 0x000000ca00ca7308 */ /* 0x000ee20000000800 */
[----:B------:R-:W-:Y:S01]  /*9460*/  FMNMX.FTZ R0, R145, R0, !PT ;  /* 0x0000000091007209 */ /* 0x000fe20007810000 */
[----:B-1----:R-:W-:-:S03]  /*9470*/  FFMA.FTZ R4, R7, R4, R200 ;  /* 0x0000000407047223 */ /* 0x002fc600000100c8 */
[----:B------:R-:W-:-:S03]  /*9480*/  FMNMX.FTZ R0, R147, R0, !PT ;  /* 0x0000000093007209 */ /* 0x000fc60007810000 */
[----:B------:R-:W1:Y:S01]  /*9490*/  MUFU.EX2 R169, R169 ;  /* 0x000000a900a97308 */ /* 0x000e620000000800 */
[----:B------:R-:W-:Y:S02]  /*94a0*/  FMNMX.FTZ R0, R149, R0, !PT ;  /* 0x0000000095007209 */ /* 0x000fe40007810000 */
[----:B--2---:R-:W-:Y:S02]  /*94b0*/  F2FP.F16.F32.PACK_AB R200, R11, R200 ;  /* 0x000000c80bc8723e */ /* 0x004fe400000000ff */
[----:B------:R-:W-:-:S03]  /*94c0*/  FMNMX.FTZ R0, R121, R0, !PT ;  /* 0x0000000079007209 */ /* 0x000fc60007810000 */
[----:B------:R-:W-:Y:S01]  /*94d0*/  MUFU.EX2 R196, R196 ;  /* 0x000000c400c47308 */ /* 0x000fe20000000800 */
[----:B------:R-:W-:-:S04]  /*94e0*/  FMNMX.FTZ R0, R125, R0, !PT ;  /* 0x000000007d007209 */ /* 0x000fc80007810000 */
        /* <DEDUP_REMOVED lines=17> */
[----:B------:R-:W-:Y:S02]  /*9600*/  WARPGROUP.DEPBAR.LE gsb0, 0x0 ;  /* 0x00008000000079c5 */ /* 0x000fe40000010000 */
[----:B------:R-:W-:Y:S01]  /*9610*/  WARPGROUP.ARRIVE ;  /* 0x00000000000079c5 */ /* 0x000fe20000000000 */
[----:B------:R-:W2:Y:S01]  /*9620*/  SHFL.BFLY PT, R9, R0, 0x2, 0x1f ;  /* 0x0c401f0000097f89 */ /* 0x000ea200000e0000 */
[-CC-:B------:R-:W-:Y:S01]  /*9630*/  FFMA.FTZ R184, R221, R6.reuse, -R14.reuse ;  /* 0x00000006ddb87223 */ /* 0x180fe2000001080e */
[-CC-:B------:R-:W-:Y:S01]  /*9640*/  FFMA.FTZ R221, R189, R6.reuse, -R14.reuse ;  /* 0x00000006bddd7223 */ /* 0x180fe2000001080e */
[-CC-:B------:R-:W-:Y:S01]  /*9650*/  FFMA.FTZ R185, R211, R6.reuse, -R14.reuse ;  /* 0x00000006d3b97223 */ /* 0x180fe2000001080e */
[-CC-:B------:R-:W-:Y:S01]  /*9660*/  FFMA.FTZ R211, R215, R6.reuse, -R14.reuse ;  /* 0x00000006d7d37223 */ /* 0x180fe2000001080e */
[----:B------:R-:W-:Y:S01]  /*9670*/  HGMMA.64x192x16.F32 R24, R180, gdesc[UR4].tnspB, R24, gsb0 ;  /* 0x42e00004b4187df0 */ /* 0x000fe20008000818 */
[----:B------:R-:W-:Y:S01]  /*9680*/  UIADD3 UR6, UR5, 0x300, URZ ;  /* 0x0000030005067890 */ /* 0x000fe2000fffe03f */
[-CC-:B------:R-:W-:Y:S01]  /*9690*/  FFMA.FTZ R187, R193, R6.reuse, -R14.reuse ;  /* 0x00000006c1bb7223 */ /* 0x180fe2000001080e */
[----:B------:R-:W-:Y:S01]  /*96a0*/  UMOV UR7, 0x40000040 ;  /* 0x4000004000077882 */ /* 0x000fe20000000000 */
[-CC-:B------:R-:W-:Y:S01]  /*96b0*/  FFMA.FTZ R215, R223, R6.reuse, -R14.reuse ;  /* 0x00000006dfd77223 */ /* 0x180fe2000001080e */
[----:B------:R-:W-:Y:S01]  /*96c0*/  FFMA.FTZ R186, R225, R6, -R14 ;  /* 0x00000006e1ba7223 */ /* 0x000fe2000001080e */
[----:B------:R-:W-:Y:S08]  /*96d0*/  MUFU.EX2 R185, R185 ;  /* 0x000000b900b97308 */ /* 0x000ff00000000800 */
[----:B------:R-:W-:Y:S01]  /*96e0*/  MUFU.EX2 R187, R187 ;  /* 0x000000bb00bb7308 */ /* 0x000fe20000000800 */
[----:B--2---:R-:W-:-:S07]  /*96f0*/  FMNMX.FTZ R120, R0, R9, !PT ;  /* 0x0000000900787209 */ /* 0x004fce0007810000 */
[----:B------:R-:W-:Y:S01]  /*9700*/  MUFU.EX2 R211, R211 ;  /* 0x000000d300d37308 */ /* 0x000fe20000000800 */
[----:B------:R-:W2:Y:S07]  /*9710*/  SHFL.BFLY PT, R9, R120, 0x1, 0x1f ;  /* 0x0c201f0078097f89 */ /* 0x000eae00000e0000 */
[----:B------:R-:W-:Y:S08]  /*9720*/  MUFU.EX2 R190, R190 ;  /* 0x000000be00be7308 */ /* 0x000ff00000000800 */
[----:B------:R-:W-:Y:S08]  /*9730*/  MUFU.EX2 R213, R213 ;  /* 0x000000d500d57308 */ /* 0x000ff00000000800 */
[----:B------:R-:W-:Y:S01]  /*9740*/  MUFU.EX2 R184, R184 ;  /* 0x000000b800b87308 */ /* 0x000fe20000000800 */
[----:B--2---:R-:W-:-:S05]  /*9750*/  FMNMX.FTZ R9, R120, R9, !PT ;  /* 0x0000000978097209 */ /* 0x004fca0007810000 */
[C---:B------:R-:W-:Y:S01]  /*9760*/  FADD.FTZ R189, -R9.reuse, R10 ;  /* 0x0000000a09bd7221 */ /* 0x040fe20000010100 */
[-C--:B------:R-:W-:Y:S01]  /*9770*/  FMUL.FTZ R10, R9, R6.reuse ;  /* 0x00000006090a7220 */ /* 0x080fe20000410000 */
[----:B------:R-:W-:Y:S02]  /*9780*/  MUFU.EX2 R215, R215 ;  /* 0x000000d700d77308 */ /* 0x000fe40000000800 */
[-C--:B------:R-:W-:Y:S01]  /*9790*/  FMUL.FTZ R189, R189, R6.reuse ;  /* 0x00000006bdbd7220 */ /* 0x080fe20000410000 */
[-CC-:B------:R-:W-:Y:S01]  /*97a0*/  FFMA.FTZ R201, R13, R6.reuse, -R10.reuse ;  /* 0x000000060dc97223 */ /* 0x180fe2000001080a */
[-CC-:B------:R-:W-:Y:S01]  /*97b0*/  FFMA.FTZ R203, R21, R6.reuse, -R10.reuse ;  /* 0x0000000615cb7223 */ /* 0x180fe2000001080a */
[----:B------:R-:W-:Y:S02]  /*97c0*/  IMAD.U32 R13, RZ, RZ, UR60 ;  /* 0x0000003cff0d7e24 */ /* 0x000fe4000f8e00ff */
[-CC-:B------:R-:W-:Y:S01]  /*97d0*/  FFMA.FTZ R120, R173, R6.reuse, -R10.reuse ;  /* 0x00000006ad787223 */ /* 0x180fe2000001080a */
[----:B------:R-:W-:Y:S01]  /*97e0*/  FFMA.FTZ R197, R161, R6, -R10 ;  /* 0x00000006a1c57223 */ /* 0x000fe2000001080a */
[----:B------:R2:W-:Y:S01]  /*97f0*/  MUFU.EX2 R0, R189 ;  /* 0x000000bd00007308 */ /* 0x0005e20000000800 */
[----:B------:R-:W-:-:S02]  /*9800*/  @!P1 VIADD R13, R13, 0x36840 ;  /* 0x000368400d0d9836 */ /* 0x000fc40000000000 */
[-CC-:B------:R-:W-:Y:S01]  /*9810*/  FFMA.FTZ R122, R163, R6.reuse, -R10.reuse ;  /* 0x00000006a37a7223 */ /* 0x180fe2000001080a */
[-CC-:B------:R-:W-:Y:S01]  /*9820*/  FFMA.FTZ R199, R165, R6.reuse, -R10.reuse ;  /* 0x00000006a5c77223 */ /* 0x180fe2000001080a */
[-CC-:B------:R-:W-:Y:S01]  /*9830*/  FFMA.FTZ R124, R167, R6.reuse, -R10.reuse ;  /* 0x00000006a77c7223 */ /* 0x180fe2000001080a */
[-CC-:B------:R-:W-:Y:S01]  /*9840*/  FFMA.FTZ R193, R153, R6.reuse, -R10.reuse ;  /* 0x0000000699c17223 */ /* 0x180fe2000001080a */
[----:B------:R-:W-:Y:S01]  /*9850*/  @!P1 PRMT R13, RZ, 0x654, R13 ;  /* 0x00000654ff0d9816 */ /* 0x000fe2000000000d */
[-CC-:B------:R-:W-:Y:S01]  /*9860*/  FFMA.FTZ R126, R155, R6.reuse, -R10.reuse ;  /* 0x000000069b7e7223 */ /* 0x180fe2000001080a */
[----:B------:R-:W-:Y:S01]  /*9870*/  MUFU.EX2 R201, R201 ;  /* 0x000000c900c97308 */ /* 0x000fe20000000800 */
[-CC-:B------:R-:W-:Y:S01]  /*9880*/  FFMA.FTZ R195, R157, R6.reuse, -R10.reuse ;  /* 0x000000069dc37223 */ /* 0x180fe2000001080a */
[-CC-:B------:R-:W-:Y:S01]  /*9890*/  FFMA.FTZ R128, R159, R6.reuse, -R10.reuse ;  /* 0x000000069f807223 */ /* 0x180fe2000001080a */
[-CC-:B--2---:R-:W-:Y:S01]  /*98a0*/  FFMA.FTZ R189, R145, R6.reuse, -R10.reuse ;  /* 0x0000000691bd7223 */ /* 0x184fe2000001080a */
        /* <DEDUP_REMOVED lines=13> */
[----:B------:R-:W-:-:S07]  /*9980*/  FFMA.FTZ R151, R151, R6, -R10 ;  /* 0x0000000697977223 */ /* 0x000fce000001080a */
        /* <DEDUP_REMOVED lines=16> */
[-CC-:B------:R-:W-:Y:S01]  /*9a90*/  FFMA.FTZ R180, R237, R6.reuse, -R14.reuse ;  /* 0x00000006edb47223 */ /* 0x180fe2000001080e */
[-CC-:B------:R-:W-:Y:S01]  /*9aa0*/  FFMA.FTZ R181, R231, R6.reuse, -R14.reuse ;  /* 0x00000006e7b57223 */ /* 0x180fe2000001080e */
[-CC-:B------:R-:W-:Y:S01]  /*9ab0*/  FFMA.FTZ R182, R227, R6.reuse, -R14.reuse ;  /* 0x00000006e3b67223 */ /* 0x180fe2000001080e */
[-C--:B------:R-:W-:Y:S01]  /*9ac0*/  FFMA.FTZ R183, R233, R6.reuse, -R14 ;  /* 0x00000006e9b77223 */ /* 0x080fe2000001080e */
[----:B------:R-:W-:Y:S01]  /*9ad0*/  FFMA.FTZ R14, R15, R6, -R10 ;  /* 0x000000060f0e7223 */ /* 0x000fe2000001080a */
[----:B------:R-:W-:Y:S01]  /*9ae0*/  HGMMA.64x192x16.F32 R24, R176, gdesc[UR4].tnspB, R24, gsb0 ;  /* 0x42e00004b0187df0 */ /* 0x000fe20008000818 */
[----:B------:R-:W-:Y:S01]  /*9af0*/  MOV R15, UR4 ;  /* 0x00000004000f7c02 */ /* 0x000fe20008000f00 */
[----:B------:R-:W-:Y:S01]  /*9b00*/  MUFU.EX2 R217, R217 ;  /* 0x000000d900d97308 */ /* 0x000fe20000000800 */
[----:B------:R-:W-:-:S03]  /*9b10*/  UIADD3 UR4, UR10, -0x1, URZ ;  /* 0xffffffff0a047890 */ /* 0x000fc6000fffe03f */
[----:B------:R-:W-:-:S04]  /*9b20*/  @!P1 VIADD R15, R15, 0x36860 ;  /* 0x000368600f0f9836 */ /* 0x000fc80000000000 */
[----:B------:R-:W-:Y:S01]  /*9b30*/  MUFU.EX2 R14, R14 ;  /* 0x0000000e000e7308 */ /* 0x000fe20000000800 */
[----:B------:R-:W-:Y:S01]  /*9b40*/  @!P1 PRMT R21, RZ, 0x654, R15 ;  /* 0x00000654ff159816 */ /* 0x000fe2000000000f */
[----:B------:R-:W-:Y:S01]  /*9b50*/  FADD.FTZ R15, R11, R4 ;  /* 0x000000040b0f7221 */ /* 0x000fe20000010000 */
[----:B------:R-:W-:-:S03]  /*9b60*/  FFMA.FTZ R4, R129, R6, -R10 ;  /* 0x0000000681047223 */ /* 0x000fc6000001080a */
[----:B---3--:R-:W-:Y:S01]  /*9b70*/  FADD.FTZ R136, R202, R15 ;  /* 0x0000000fca887221 */ /* 0x008fe20000010000 */
[----:B-1----:R-:W-:Y:S01]  /*9b80*/  F2FP.F16.F32.PACK_AB R202, R169, R202 ;  /* 0x000000caa9ca723e */ /* 0x002fe200000000ff */
        /* <DEDUP_REMOVED lines=17> */
[----:B------:R2:W-:Y:S01]  /*9ca0*/  @!P1 SYNCS.ARRIVE.TRANS64.RED.A1T0 RZ, [R13+URZ], RZ ;  /* 0x000000ff0dff99a7 */ /* 0x0005e2000810043f */
[----:B-1----:R-:W-:Y:S02]  /*9cb0*/  F2FP.F16.F32.PACK_AB R178, R221, R12 ;  /* 0x0000000cddb2723e */ /* 0x002fe400000000ff */
[----:B------:R-:W-:Y:S02]  /*9cc0*/  F2FP.F16.F32.PACK_AB R176, R219, R20 ;  /* 0x00000014dbb0723e */ /* 0x000fe400000000ff */
[----:B------:R-:W-:Y:S01]  /*9cd0*/  F2FP.F16.F32.PACK_AB R177, R123, R143 ;  /* 0x0000008f7bb1723e */ /* 0x000fe200000000ff */
[----:B--2---:R-:W-:Y:S01]  /*9ce0*/  FFMA.FTZ R13, R0, R3, R201 ;  /* 0x00000003000d7223 */ /* 0x004fe200000100c9 */
[----:B------:R1:W-:Y:S01]  /*9cf0*/  @!P1 SYNCS.ARRIVE.TRANS64.RED.A1T0 RZ, [R21+URZ], RZ ;  /* 0x000000ff15ff99a7 */ /* 0x0003e2000810043f */
[C---:B------:R-:W-:Y:S01]  /*9d00*/  F2FP.F16.F32.PACK_AB R201, R14.reuse, R201 ;  /* 0x000000c90ec9723e */ /* 0x040fe200000000ff */
[----:B------:R-:W2:Y:S01]  /*9d10*/  MUFU.EX2 R3, R125 ;  /* 0x0000007d00037308 */ /* 0x000ea20000000800 */
[----:B------:R-:W-:Y:S01]  /*9d20*/  FADD.FTZ R134, R14, R13 ;  /* 0x0000000d0e867221 */ /* 0x000fe20000010000 */
[-CC-:B------:R-:W-:Y:S01]  /*9d30*/  FFMA.FTZ R13, R133, R6.reuse, -R10.reuse ;  /* 0x00000006850d7223 */ /* 0x180fe2000001080a */
[----:B------:R-:W-:-:S02]  /*9d40*/  FFMA.FTZ R10, R127, R6, -R10 ;  /* 0x000000067f0a7223 */ /* 0x000fc4000001080a */
[----:B------:R-:W-:Y:S01]  /*9d50*/  FADD.FTZ R15, R203, R134 ;  /* 0x00000086cb0f7221 */ /* 0x000fe20000010000 */
[----:B-1----:R-:W-:Y:S01]  /*9d60*/  FADD.FTZ R21, R169, R136 ;  /* 0x00000088a9157221 */ /* 0x002fe20000010000 */
[C---:B------:R-:W-:Y:S01]  /*9d70*/  F2FP.F16.F32.PACK_AB R203, R120.reuse, R203 ;  /* 0x000000cb78cb723e */ /* 0x040fe200000000ff */
[----:B------:R-:W-:Y:S01]  /*9d80*/  MUFU.EX2 R13, R13 ;  /* 0x0000000d000d7308 */ /* 0x000fe20000000800 */
[----:B------:R-:W-:Y:S01]  /*9d90*/  FADD.FTZ R134, R120, R15 ;  /* 0x0000000f78867221 */ /* 0x000fe20000010000 */
[----:B------:R-:W-:Y:S01]  /*9da0*/  FADD.FTZ R136, R196, R21 ;  /* 0x00000015c4887221 */ /* 0x000fe20000010000 */
[----:B------:R-:W-:Y:S02]  /*9db0*/  F2FP.F16.F32.PACK_AB R196, R171, R196 ;  /* 0x000000c4abc4723e */ /* 0x000fe400000000ff */
[----:B------:R-:W-:Y:S01]  /*9dc0*/  FADD.FTZ R15, R197, R134 ;  /* 0x00000086c50f7221 */ /* 0x000fe20000010000 */
[----:B------:R-:W-:Y:S01]  /*9dd0*/  FADD.FTZ R21, R171, R136 ;  /* 0x00000088ab157221 */ /* 0x000fe20000010000 */
[C---:B------:R-:W-:Y:S01]  /*9de0*/  F2FP.F16.F32.PACK_AB R197, R122.reuse, R197 ;  /* 0x000000c57ac5723e */ /* 0x040fe200000000ff */
[----:B------:R-:W1:Y:S01]  /*9df0*/  MUFU.EX2 R10, R10 ;  /* 0x0000000a000a7308 */ /* 0x000e620000000800 */
[----:B------:R-:W-:Y:S01]  /*9e00*/  FADD.FTZ R134, R122, R15 ;  /* 0x0000000f7a867221 */ /* 0x000fe20000010000 */
[----:B------:R-:W-:Y:S01]  /*9e10*/  FADD.FTZ R136, R198, R21 ;  /* 0x00000015c6887221 */ /* 0x000fe20000010000 */
[----:B------:R-:W-:-:S02]  /*9e20*/  F2FP.F16.F32.PACK_AB R198, R175, R198 ;  /* 0x000000c6afc6723e */ /* 0x000fc400000000ff */
[----:B------:R-:W-:Y:S01]  /*9e30*/  FADD.FTZ R15, R199, R134 ;  /* 0x00000086c70f7221 */ /* 0x000fe20000010000 */
[----:B------:R-:W-:Y:S01]  /*9e40*/  FADD.FTZ R21, R175, R136 ;  /* 0x00000088af157221 */ /* 0x000fe20000010000 */
[C---:B------:R-:W-:Y:S02]  /*9e50*/  F2FP.F16.F32.PACK_AB R199, R124.reuse, R199 ;  /* 0x000000c77cc7723e */ /* 0x040fe400000000ff */
[----:B------:R-:W-:Y:S01]  /*9e60*/  FADD.FTZ R134, R124, R15 ;  /* 0x0000000f7c867221 */ /* 0x000fe20000010000 */
[----:B------:R-:W-:Y:S01]  /*9e70*/  FADD.FTZ R136, R192, R21 ;  /* 0x00000015c0887221 */ /* 0x000fe20000010000 */
[----:B------:R-:W-:Y:S02]  /*9e80*/  F2FP.F16.F32.PACK_AB R192, R185, R192 ;  /* 0x000000c0b9c0723e */ /* 0x000fe400000000ff */
[----:B------:R-:W-:Y:S01]  /*9e90*/  FADD.FTZ R15, R193, R134 ;  /* 0x00000086c10f7221 */ /* 0x000fe20000010000 */
[----:B------:R-:W-:Y:S01]  /*9ea0*/  FADD.FTZ R21, R185, R136 ;  /* 0x00000088b9157221 */ /* 0x000fe20000010000 */
[----:B--2---:R-:W-:-:S02]  /*9eb0*/  F2FP.F16.F32.PACK_AB R185, R4, R3 ;  /* 0x0000000304b9723e */ /* 0x004fc400000000ff */
[----:B------:R-:W-:Y:S01]  /*9ec0*/  FADD.FTZ R134, R126, R15 ;  /* 0x0000000f7e867221 */ /* 0x000fe20000010000 */
[----:B------:R-:W-:Y:S01]  /*9ed0*/  FADD.FTZ R136, R194, R21 ;  /* 0x00000015c2887221 */ /* 0x000fe20000010000 */
[----:B------:R-:W-:Y:S02]  /*9ee0*/  F2FP.F16.F32.PACK_AB R194, R187, R194 ;  /* 0x000000c2bbc2723e */ /* 0x000fe400000000ff */
[----:B------:R-:W-:Y:S01]  /*9ef0*/  FADD.FTZ R11, R195, R134 ;  /* 0x00000086c30b7221 */ /* 0x000fe20000010000 */
[----:B------:R-:W-:Y:S01]  /*9f00*/  FADD.FTZ R15, R187, R136 ;  /* 0x00000088bb0f7221 */ /* 0x000fe20000010000 */
[----:B-1----:R-:W-:Y:S02]  /*9f10*/  F2FP.F16.F32.PACK_AB R179, R10, R151 ;  /* 0x000000970ab3723e */ /* 0x002fe400000000ff */
[----:B------:R-:W-:Y:S01]  /*9f20*/  FADD.FTZ R134, R128, R11 ;  /* 0x0000000b80867221 */ /* 0x000fe20000010000 */
[----:B------:R-:W-:Y:S01]  /*9f30*/  FADD.FTZ R14, R188, R15 ;  /* 0x0000000fbc0e7221 */ /* 0x000fe20000010000 */
[----:B------:R-:W-:-:S02]  /*9f40*/  F2FP.F16.F32.PACK_AB R193, R126, R193 ;  /* 0x000000c17ec1723e */ /* 0x000fc400000000ff */
[----:B------:R-:W-:Y:S01]  /*9f50*/  FADD.FTZ R11, R189, R134 ;  /* 0x00000086bd0b7221 */ /* 0x000fe20000010000 */
[C---:B------:R-:W-:Y:S01]  /*9f60*/  FADD.FTZ R15, R211.reuse, R14 ;  /* 0x0000000ed30f7221 */ /* 0x040fe20000010000 */
[----:B------:R-:W-:Y:S02]  /*9f70*/  F2FP.F16.F32.PACK_AB R195, R128, R195 ;  /* 0x000000c380c3723e */ /* 0x000fe400000000ff */
[----:B------:R-:W-:Y:S01]  /*9f80*/  FADD.FTZ R14, R130, R11 ;  /* 0x0000000b820e7221 */ /* 0x000fe20000010000 */
[----:B------:R-:W-:Y:S01]  /*9f90*/  FADD.FTZ R120, R190, R15 ;  /* 0x0000000fbe787221 */ /* 0x000fe20000010000 */
[----:B------:R-:W-:Y:S02]  /*9fa0*/  F2FP.F16.F32.PACK_AB R188, R211, R188 ;  /* 0x000000bcd3bc723e */ /* 0x000fe400000000ff */
[----:B------:R-:W-:Y:S01]  /*9fb0*/  FADD.FTZ R11, R191, R14 ;  /* 0x0000000ebf0b7221 */ /* 0x000fe20000010000 */
[----:B------:R-:W-:Y:S01]  /*9fc0*/  FADD.FTZ R15, R213, R120 ;  /* 0x00000078d50f7221 */ /* 0x000fe20000010000 */
[----:B------:R-:W-:-:S02]  /*9fd0*/  F2FP.F16.F32.PACK_AB R189, R130, R189 ;  /* 0x000000bd82bd723e */ /* 0x000fc400000000ff */
[----:B------:R-:W-:Y:S01]  /*9fe0*/  FADD.FTZ R14, R132, R11 ;  /* 0x0000000b840e7221 */ /* 0x000fe20000010000 */
[----:B------:R-:W-:Y:S01]  /*9ff0*/  FADD.FTZ R120, R184, R15 ;  /* 0x0000000fb8787221 */ /* 0x000fe20000010000 */
[----:B------:R-:W-:Y:S02]  /*a000*/  F2FP.F16.F32.PACK_AB R190, R213, R190 ;  /* 0x000000bed5be723e */ /* 0x000fe400000000ff */
[----:B------:R-:W-:Y:S01]  /*a010*/  FADD.FTZ R11, R3, R14 ;  /* 0x0000000e030b7221 */ /* 0x000fe20000010000 */
[C---:B------:R-:W-:Y:S01]  /*a020*/  FADD.FTZ R15, R215.reuse, R120 ;  /* 0x00000078d70f7221 */ /* 0x040fe20000010000 */
[----:B------:R-:W-:Y:S02]  /*a030*/  F2FP.F16.F32.PACK_AB R191, R132, R191 ;  /* 0x000000bf84bf723e */ /* 0x000fe400000000ff */
        /* <DEDUP_REMOVED lines=16> */
[----:B------:R-:W-:Y:S01]  /*a140*/  FADD.FTZ R3, R183, R4 ;  /* 0x00000004b7037221 */ /* 0x000fe20000010000 */
[----:B------:R-:W-:Y:S02]  /*a150*/  F2FP.F16.F32.PACK_AB R181, R131, R139 ;  /* 0x0000008b83b5723e */ /* 0x000fe400000000ff */
[C---:B------:R-:W-:Y:S01]  /*a160*/  FADD.FTZ R14, R135.reuse, R14 ;  /* 0x0000000e870e7221 */ /* 0x040fe20000010000 */
[----:B------:R-:W-:Y:S01]  /*a170*/  FADD.FTZ R4, R20, R3 ;  /* 0x0000000314047221 */ /* 0x000fe20000010000 */
[----:B------:R-:W-:-:S02]  /*a180*/  F2FP.F16.F32.PACK_AB R183, R135, R141 ;  /* 0x0000008d87b7723e */ /* 0x000fc400000000ff */
[----:B------:R-:W-:Y:S01]  /*a190*/  FADD.FTZ R14, R143, R14 ;  /* 0x0000000e8f0e7221 */ /* 0x000fe20000010000 */
[----:B------:R-:W-:Y:S01]  /*a1a0*/  FADD.FTZ R3, R219, R4 ;  /* 0x00000004db037221 */ /* 0x000fe20000010000 */
[----:B------:R-:W-:Y:S02]  /*a1b0*/  MOV R11, R8 ;  /* 0x00000008000b7202 */ /* 0x000fe40000000f00 */
[----:B------:R-:W-:Y:S01]  /*a1c0*/  FADD.FTZ R14, R123, R14 ;  /* 0x0000000e7b0e7221 */ /* 0x000fe20000010000 */
[----:B------:R-:W-:Y:S01]  /*a1d0*/  FADD.FTZ R4, R12, R3 ;  /* 0x000000030c047221 */ /* 0x000fe20000010000 */
[----:B------:R-:W-:Y:S02]  /*a1e0*/  IMAD.U32 R12, RZ, RZ, UR4 ;  /* 0x00000004ff0c7e24 */ /* 0x000fe4000f8e00ff */
[----:B------:R-:W-:Y:S01]  /*a1f0*/  FADD.FTZ R14, R151, R14 ;  /* 0x0000000e970e7221 */ /* 0x000fe20000010000 */
[----:B------:R-:W-:-:S03]  /*a200*/  FADD.FTZ R4, R221, R4 ;  /* 0x00000004dd047221 */ /* 0x000fc60000010000 */
[----:B------:R-:W-:Y:S01]  /*a210*/  FADD.FTZ R3, R10, R14 ;  /* 0x0000000e0a037221 */ /* 0x000fe20000010000 */
[----:B------:R-:W-:Y:S01]  /*a220*/  IMAD.MOV.U32 R10, RZ, RZ, R9 ;  /* 0x000000ffff0a7224 */ /* 0x000fe200078e0009 */
[----:B------:R-:W-:Y:S06]  /*a230*/  @P2 BRA `(.L_x_2874) ;  /* 0xffffffbc00602947 */ /* 0x000fec000383ffff */
.L_x_2865:
        /* <DEDUP_REMOVED lines=99> */
.L_x_2875:
        /* <DEDUP_REMOVED lines=8> */
.L_x_2876:
[----:B--2---:R-:W-:Y:S05]  /*a8f0*/  @P2 BRA `(.L_x_2877) ;  /* 0x0000000000082947 */ /* 0x004fea0003800000 */
[----:B------:R-:W2:Y:S02]  /*a900*/  SYNCS.PHASECHK.TRANS64.TRYWAIT P0, [UR7+0x36850], R0 ;  /* 0x03685000ff0075a7 */ /* 0x000ea40008000147 */
[----:B--2---:R-:W-:Y:S05]  /*a910*/  @!P0 BRA `(.L_x_2878) ;  /* 0x0000004c00548947 */ /* 0x004fea0003800000 */
.L_x_2877:
[----:B------:R-:W-:Y:S01]  /*a920*/  R2UR UR4, R2 ;  /* 0x00000000020472ca */ /* 0x000fe200000e0000 */
[----:B------:R-:W-:Y:S01]  /*a930*/  WARPGROUP.ARRIVE ;  /* 0x00000000000079c5 */ /* 0x000fe20000000000 */
[----:B------:R-:W-:Y:S01]  /*a940*/  UMOV UR11, 0x40000040 ;  /* 0x40000040000b7882 */ /* 0x000fe20000000000 */
[----:B--2---:R-:W2:Y:S01]  /*a950*/  SHFL.BFLY PT, R5, R4, 0x2, 0x1f ;  /* 0x0c401f0004057f89 */ /* 0x004ea200000e0000 */
[C---:B------:R-:W-:Y:S01]  /*a960*/  IADD3 R133, P4, R18.reuse, 0x40, RZ ;  /* 0x0000004012857810 */ /* 0x040fe20007f9e0ff */
[----:B------:R-:W-:Y:S01]  /*a970*/  UIADD3 UR35, -UR36, URZ, URZ ;  /* 0x0000003f24237290 */ /* 0x000fe2000fffe13f */
[C---:B------:R-:W-:Y:S01]  /*a980*/  IADD3 R121, P6, R18.reuse, 0x4000, RZ ;  /* 0x0000400012797810 */ /* 0x040fe20007fde0ff */
[----:B------:R-:W3:Y:S01]  /*a990*/  SHFL.BFLY PT, R10, R3, 0x2, 0x1f ;  /* 0x0c401f00030a7f89 */ /* 0x000ee200000e0000 */
        /* <DEDUP_REMOVED lines=9> */
[----:B------:R-:W-:Y:S02]  /*aa30*/  LOP3.LUT R122, R123, 0x380, RZ, 0xc0, !PT ;  /* 0x000003807b7a7812 */ /* 0x000fe400078ec0ff */
[----:B------:R-:W-:Y:S01]  /*aa40*/  ULOP3.LUT UR4, UR4, 0x3fff, URZ, 0xc0, !UPT ;  /* 0x00003fff04047892 */ /* 0x000fe2000f8ec03f */
[----:B------:R-:W-:-:S02]  /*aa50*/  IADD3 R21, P4, R18, 0x8000, RZ ;  /* 0x0000800012157810 */ /* 0x000fc40007f9e0ff */
[----:B------:R-:W-:Y:S01]  /*aa60*/  SHF.R.U64 R120, R120, 0x3, RZ ;  /* 0x0000000378787819 */ /* 0x000fe200000012ff */
[----:B------:R-:W-:Y:S01]  /*aa70*/  ULOP3.LUT UR4, UR4, 0x3800000, URZ, 0xfc, !UPT ;  /* 0x0380000004047892 */ /* 0x000fe2000f8efc3f */
[----:B------:R-:W-:Y:S01]  /*aa80*/  SHF.R.U64 R122, R122, 0x3, RZ ;  /* 0x000000037a7a7819 */ /* 0x000fe200000012ff */
[----:B--2---:R-:W-:Y:S01]  /*aa90*/  FADD.FTZ R5, R5, R4 ;  /* 0x0000000405057221 */ /* 0x004fe20000010000 */
[----:B------:R-:W-:Y:S01]  /*aaa0*/  LOP3.LUT R20, R21, 0x380, RZ, 0xc0, !PT ;  /* 0x0000038015147812 */ /* 0x000fe200078ec0ff */
[----:B------:R-:W-:Y:S01]  /*aab0*/  UIMAD UR4, UR38, 0xa80, UR4 ;  /* 0x00000a80260478a4 */ /* 0x000fe2000f8e0204 */
[----:B------:R-:W-:Y:S01]  /*aac0*/  LOP3.LUT R120, R120, R121, RZ, 0x3c, !PT ;  /* 0x0000007978787212 */ /* 0x000fe200078e3cff */
[----:B---3--:R-:W-:Y:S01]  /*aad0*/  FADD.FTZ R7, R10, R3 ;  /* 0x000000030a077221 */ /* 0x008fe20000010000 */
[----:B------:R-:W-:Y:S01]  /*aae0*/  LOP3.LUT R122, R122, R123, RZ, 0x3c, !PT ;  /* 0x0000007b7a7a7212 */ /* 0x000fe200078e3cff */
[----:B------:R-:W-:Y:S01]  /*aaf0*/  UIADD3 UR6, UR4, 0x80, URZ ;  /* 0x0000008004067890 */ /* 0x000fe2000fffe03f */
[----:B------:R-:W-:Y:S01]  /*ab00*/  IADD3.X R121, RZ, R19, RZ, P6, !PT ;  /* 0x00000013ff797210 */ /* 0x000fe200037fe4ff */
[----:B------:R-:W-:Y:S01]  /*ab10*/  IMAD.X R123, RZ, RZ, R19, P0 ;  /* 0x000000ffff7b7224 */ /* 0x000fe200000e0613 */
[----:B------:R-:W-:Y:S01]  /*ab20*/  UMOV UR10, UR4 ;  /* 0x00000004000a7c82 */ /* 0x000fe20008000000 */
[----:B------:R-:W-:Y:S01]  /*ab30*/  SHF.R.U64 R20, R20, 0x3, RZ ;  /* 0x0000000314147819 */ /* 0x000fe200000012ff */
[----:B------:R-:W-:Y:S01]  /*ab40*/  HGMMA.64x192x16.F32 R24, R200, gdesc[UR8].tnspB, R24, gsb0 ;  /* 0x42e00008c8187df0 */ /* 0x000fe20008000818 */
[----:B------:R-:W-:Y:S01]  /*ab50*/  UMOV UR11, 0x40000040 ;  /* 0x40000040000b7882 */ /* 0x000fe20000000000 */
[----:B------:R-:W-:Y:S01]  /*ab60*/  UMOV UR10, UR6 ;  /* 0x00000006000a7c82 */ /* 0x000fe20008000000 */
[----:B------:R-:W-:Y:S01]  /*ab70*/  UIADD3 UR6, UR4, 0x100, URZ ;  /* 0x0000010004067890 */ /* 0x000fe2000fffe03f */
[C---:B------:R-:W-:Y:S01]  /*ab80*/  IADD3 R4, P6, R18.reuse, 0x8040, RZ ;  /* 0x0000804012047810 */ /* 0x040fe20007fde0ff */
[----:B-1----:R-:W-:Y:S01]  /*ab90*/  SHFL.BFLY PT, R0, R5, 0x1, 0x1f ;  /* 0x0c201f0005007f89 */ /* 0x002fe200000e0000 */
[----:B------:R-:W-:-:S02]  /*aba0*/  IADD3 R134, P0, R18, 0x8060, RZ ;  /* 0x0000806012867810 */ /* 0x000fc40007f1e0ff */
[----:B------:R-:W-:Y:S02]  /*abb0*/  LOP3.LUT R20, R20, R21, RZ, 0x3c, !PT ;  /* 0x0000001514147212 */ /* 0x000fe400078e3cff */
[----:B------:R-:W-:Y:S02]  /*abc0*/  LOP3.LUT R11, R4, 0x380, RZ, 0xc0, !PT ;  /* 0x00000380040b7812 */ /* 0x000fe400078ec0ff */
[----:B------:R-:W-:Y:S02]  /*abd0*/  LOP3.LUT R21, R134, 0x380, RZ, 0xc0, !PT ;  /* 0x0000038086157812 */ /* 0x000fe400078ec0ff */
[----:B------:R-:W-:Y:S02]  /*abe0*/  SHF.R.U64 R11, R11, 0x3, RZ ;  /* 0x000000030b0b7819 */ /* 0x000fe400000012ff */
[----:B------:R-:W-:Y:S02]  /*abf0*/  SHF.R.U64 R21, R21, 0x3, RZ ;  /* 0x0000000315157819 */ /* 0x000fe400000012ff */
[----:B------:R-:W-:Y:S01]  /*ac00*/  LOP3.LUT R10, R11, R4, RZ, 0x3c, !PT ;  /* 0x000000040b0a7212 */ /* 0x000fe200078e3cff */
[--C-:B------:R-:W-:Y:S01]  /*ac10*/  IMAD.X R11, RZ, RZ, R19.reuse, P6 ;  /* 0x000000ffff0b7224 */ /* 0x100fe200030e0613 */
[----:B------:R-:W-:Y:S01]  /*ac20*/  LOP3.LUT R4, R21, R134, RZ, 0x3c, !PT ;  /* 0x0000008615047212 */ /* 0x000fe200078e3cff */
[----:B------:R-:W-:Y:S01]  /*ac30*/  IMAD.X R21, RZ, RZ, R19, P4 ;  /* 0x000000ffff157224 */ /* 0x000fe200020e0613 */
[----:B------:R-:W1:Y:S01]  /*ac40*/  SHFL.BFLY PT, R134, R7, 0x1, 0x1f ;  /* 0x0c201f0007867f89 */ /* 0x000e6200000e0000 */
[----:B------:R-:W-:-:S02]  /*ac50*/  IADD3 R127, P3, R18, 0x20, RZ ;  /* 0x00000020127f7810 */ /* 0x000fc40007f7e0ff */
[----:B------:R-:W-:Y:S02]  /*ac60*/  LOP3.LUT R125, R18, 0x380, RZ, 0xc0, !PT ;  /* 0x00000380127d7812 */ /* 0x000fe400078ec0ff */
[----:B------:R-:W-:Y:S02]  /*ac70*/  LOP3.LUT R126, R127, 0x380, RZ, 0xc0, !PT ;  /* 0x000003807f7e7812 */ /* 0x000fe400078ec0ff */
[----:B------:R-:W-:Y:S02]  /*ac80*/  SHF.R.U64 R125, R125, 0x3, RZ ;  /* 0x000000037d7d7819 */ /* 0x000fe400000012ff */
[----:B------:R-:W-:Y:S02]  /*ac90*/  SHF.R.U64 R126, R126, 0x3, RZ ;  /* 0x000000037e7e7819 */ /* 0x000fe400000012ff */
[----:B------:R-:W-:Y:S02]  /*aca0*/  IADD3 R131, P2, R18, 0x4040, RZ ;  /* 0x0000404012837810 */ /* 0x000fe40007f5e0ff */
[----:B------:R-:W-:-:S02]  /*acb0*/  LOP3.LUT R126, R126, R127, RZ, 0x3c, !PT ;  /* 0x0000007f7e7e7212 */ /* 0x000fc400078e3cff */
[C---:B------:R-:W-:Y:S02]  /*acc0*/  IADD3 R15, P5, R18.reuse, 0x60, RZ ;  /* 0x00000060120f7810 */ /* 0x040fe40007fbe0ff */
[----:B------:R-:W-:Y:S02]  /*acd0*/  IADD3.X R127, RZ, R19, RZ, P3, !PT ;  /* 0x00000013ff7f7210 */ /* 0x000fe40001ffe4ff */
[----:B------:R-:W-:Y:S02]  /*ace0*/  IADD3 R129, P3, R18, 0x4060, RZ ;  /* 0x0000406012817810 */ /* 0x000fe40007f7e0ff */
[----:B------:R-:W-:Y:S01]  /*acf0*/  LOP3.LUT R124, R125, R18, RZ, 0x3c, !PT ;  /* 0x000000127d7c7212 */ /* 0x000fe200078e3cff */
[----:B------:R-:W-:Y:S01]  /*ad00*/  IMAD.MOV.U32 R125, RZ, RZ, R19 ;  /* 0x000000ffff7d7224 */ /* 0x000fe200078e0013 */
[----:B------:R-:W-:Y:S01]  /*ad10*/  LOP3.LUT R130, R131, 0x380, RZ, 0xc0, !PT ;  /* 0x0000038083827812 */ /* 0x000fe200078ec0ff */
[----:B-1----:R-:W-:Y:S01]  /*ad20*/  FADD.FTZ R134, R7, R134 ;  /* 0x0000008607867221 */ /* 0x002fe20000010000 */
[----:B------:R-:W-:-:S02]  /*ad30*/  LOP3.LUT R14, R15, 0x380, RZ, 0xc0, !PT ;  /* 0x000003800f0e7812 */ /* 0x000fc400078ec0ff */
[----:B------:R-:W-:Y:S02]  /*ad40*/  LOP3.LUT R128, R129, 0x380, RZ, 0xc0, !PT ;  /* 0x0000038081807812 */ /* 0x000fe400078ec0ff */
[----:B------:R-:W-:Y:S02]  /*ad50*/  SHF.R.U64 R130, R130, 0x3, RZ ;  /* 0x0000000382827819 */ /* 0x000fe400000012ff */
[----:B------:R-:W-:Y:S01]  /*ad60*/  MOV R125, R124 ;  /* 0x0000007c007d7202 */ /* 0x000fe20000000f00 */
[----:B------:R-:W-:Y:S01]  /*ad70*/  FADD.FTZ R124, R5, R0 ;  /* 0x00000000057c7221 */ /* 0x000fe20000010000 */
[----:B------:R-:W-:Y:S01]  /*ad80*/  SHF.R.U64 R14, R14, 0x3, RZ ;  /* 0x000000030e0e7819 */ /* 0x000fe200000012ff */
[----:B------:R-:W-:Y:S01]  /*ad90*/  IMAD.X R5, RZ, RZ, R19, P0 ;  /* 0x000000ffff057224 */ /* 0x000fe200000e0613 */
[----:B------:R-:W-:Y:S02]  /*ada0*/  FSETP.NE.FTZ.AND P4, PT, R134, RZ, PT ;  /* 0x000000ff8600720b */ /* 0x000fe40003f95000 */
[----:B------:R-:W-:-:S02]  /*adb0*/  SHF.R.U64 R128, R128, 0x3, RZ ;  /* 0x0000000380807819 */ /* 0x000fc400000012ff */
[----:B------:R-:W-:Y:S02]  /*adc0*/  LOP3.LUT R130, R130, R131, RZ, 0x3c, !PT ;  /* 0x0000008382827212 */ /* 0x000fe400078e3cff */
[----:B------:R-:W-:Y:S01]  /*add0*/  LOP3.LUT R14, R14, R15, RZ, 0x3c, !PT ;  /* 0x0000000f0e0e7212 */ /* 0x000fe200078e3cff */
[--C-:B------:R-:W-:Y:S01]  /*ade0*/  IMAD.X R15, RZ, RZ, R19.reuse, P5 ;  /* 0x000000ffff0f7224 */ /* 0x100fe200028e0613 */
[----:B------:R-:W-:Y:S02]  /*adf0*/  IADD3.X R131, RZ, R19, RZ, P2, !PT ;  /* 0x00000013ff837210 */ /* 0x000fe400017fe4ff */
[----:B------:R-:W-:Y:S01]  /*ae00*/  LOP3.LUT R128, R128, R129, RZ, 0x3c, !PT ;  /* 0x0000008180807212 */ /* 0x000fe200078e3cff */
[----:B------:R-:W-:Y:S01]  /*ae10*/  IMAD.X R129, RZ, RZ, R19, P3 ;  /* 0x000000ffff817224 */ /* 0x000fe200018e0613 */
[----:B------:R-:W-:Y:S02]  /*ae20*/  FSETP.NE.FTZ.AND P2, PT, R124, RZ, PT ;  /* 0x000000ff7c00720b */ /* 0x000fe40003f55000 */
[----:B------:R-:W-:-:S02]  /*ae30*/  MOV R15, R14 ;  /* 0x0000000e000f7202 */ /* 0x000fc40000000f00 */
[----:B------:R-:W-:Y:S02]  /*ae40*/  MOV R120, R120 ;  /* 0x0000007800787202 */ /* 0x000fe40000000f00 */
[----:B------:R-:W-:Y:S02]  /*ae50*/  MOV R14, R128 ;  /* 0x00000080000e7202 */ /* 0x000fe40000000f00 */
[----:B------:R-:W-:Y:S02]  /*ae60*/  CS2R R128, SRZ ;  /* 0x0000000000807805 */ /* 0x000fe4000001ff00 */
[----:B------:R-:W-:Y:S02]  /*ae70*/  MOV R121, R10 ;  /* 0x0000000a00797202 */ /* 0x000fe40000000f00 */
[----:B------:R-:W1:Y:S01]  /*ae80*/  @P4 MUFU.LG2 R10, R134 ;  /* 0x00000086000a4308 */ /* 0x000e620000000c00 */
[----:B------:R-:W-:Y:S02]  /*ae90*/  R2UR UR5, R205 ;  /* 0x00000000cd0572ca */ /* 0x000fe400000e0000 */
[----:B------:R-:W-:Y:S01]  /*aea0*/  MOV R11, UR7 ;  /* 0x00000007000b7c02 */ /* 0x000fe20008000f00 */
[----:B------:R-:W-:Y:S01]  /*aeb0*/  ULDC UR7, c[0x0][0xa88] ;  /* 0x0002a20000077ab9 */ /* 0x000fe20000000800 */
[----:B------:R-:W-:-:S02]  /*aec0*/  R2UR UR12, R204 ;  /* 0x00000000cc0c72ca */ /* 0x000fc400000e0000 */
[----:B------:R-:W-:Y:S01]  /*aed0*/  @!P1 IADD3 R11, R11, 0x36860, RZ ;  /* 0x000368600b0b9810 */ /* 0x000fe20007ffe0ff */
[----:B------:R-:W-:Y:S01]  /*aee0*/  @P2 MUFU.RCP R129, R124 ;  /* 0x0000007c00812308 */ /* 0x000fe20000001000 */
[----:B------:R-:W-:Y:S02]  /*aef0*/  IADD3 R13, P5, R18, 0x8020, RZ ;  /* 0x00008020120d7810 */ /* 0x000fe40007fbe0ff */
[----:B------:R-:W-:Y:S01]  /*af00*/  MOV R0, R130 ;  /* 0x0000008200007202 */ /* 0x000fe20000000f00 */
[----:B------:R-:W-:Y:S01]  /*af10*/  @P4 FMUL.FTZ R131, R6, 0.69314718246459960938 ;  /* 0x3f31721806834820 */ /* 0x000fe20000410000 */
[----:B------:R-:W-:Y:S01]  /*af20*/  @!P1 PRMT R11, RZ, 0x654, R11 ;  /* 0x00000654ff0b9816 */ /* 0x000fe2000000000b */
[----:B------:R-:W-:Y:S01]  /*af30*/  UIADD3 UR34, -UR5, URZ, URZ ;  /* 0x0000003f05227290 */ /* 0x000fe2000fffe13f */
[----:B------:R-:W-:Y:S01]  /*af40*/  LOP3.LUT R12, R13, 0x380, RZ, 0xc0, !PT ;  /* 0x000003800d0c7812 */ /* 0x000fe200078ec0ff */
[----:B------:R2:W3:Y:S01]  /*af50*/  @P2 MUFU.LG2 R7, R124 ;  /* 0x0000007c00072308 */ /* 0x0004e20000000c00 */
[----:B-1----:R-:W-:Y:S01]  /*af60*/  @P4 FMUL.FTZ R10, R10, 0.69314718246459960938 ;  /* 0x3f3172180a0a4820 */ /* 0x002fe20000410000 */
[----:B------:R-:W-:Y:S01]  /*af70*/  MOV R122, R122 ;  /* 0x0000007a007a7202 */ /* 0x000fe20000000f00 */
[----:B------:R-:W-:Y:S01]  /*af80*/  IMAD.MOV.U32 R123, RZ, RZ, -0x800000 ;  /* 0xff800000ff7b7424 */ /* 0x000fe200078e00ff */
[----:B------:R-:W-:-:S02]  /*af90*/  SHF.R.U64 R12, R12, 0x3, RZ ;  /* 0x000000030c0c7819 */ /* 0x000fc400000012ff */
[----:B------:R-:W-:Y:S02]  /*afa0*/  MOV R20, R20 ;  /* 0x0000001400147202 */ /* 0x000fe40000000f00 */
[----:B------:R-:W1:Y:S01]  /*afb0*/  @P4 MUFU.RCP R128, R134 ;  /* 0x0000008600804308 */ /* 0x000e620000001000 */
[----:B------:R-:W-:Y:S02]  /*afc0*/  LOP3.LUT R12, R12, R13, RZ, 0x3c, !PT ;  /* 0x0000000d0c0c7212 */ /* 0x000fe400078e3cff */
[----:B--2---:R-:W-:Y:S01]  /*afd0*/  MOV R124, R4 ;  /* 0x00000004007c7202 */ /* 0x004fe20000000f00 */
[----:B------:R-:W-:Y:S01]  /*afe0*/  @P2 FMUL.FTZ R5, R6, 0.69314718246459960938 ;  /* 0x3f31721806052820 */ /* 0x000fe20000410000 */
[----:B------:R-:W-:Y:S02]  /*aff0*/  IADD3.X R13, RZ, R19, RZ, P5, !PT ;  /* 0x00000013ff0d7210 */ /* 0x000fe40002ffe4ff */
[----:B------:R-:W-:Y:S01]  /*b000*/  MOV R127, R126 ;  /* 0x0000007e007f7202 */ /* 0x000fe20000000f00 */
[----:B---3--:R-:W-:Y:S01]  /*b010*/  @P2 FMUL.FTZ R4, R7, 0.69314718246459960938 ;  /* 0x3f31721807042820 */ /* 0x008fe20000410000 */
[----:B------:R-:W-:-:S02]  /*b020*/  MOV R21, R12 ;  /* 0x0000000c00157202 */ /* 0x000fc40000000f00 */
[----:B------:R-:W-:Y:S01]  /*b030*/  MOV R3, R132 ;  /* 0x0000008400037202 */ /* 0x000fe20000000f00 */
[----:B------:R-:W-:Y:S01]  /*b040*/  @P2 FFMA.FTZ R123, R5, R8, R4 ;  /* 0x00000008057b2223 */ /* 0x000fe20000010004 */
[----:B------:R-:W-:Y:S01]  /*b050*/  LOP3.LUT P0, RZ, R23, 0x3, RZ, 0xc0, !PT ;  /* 0x0000000317ff7812 */ /* 0x000fe2000780c0ff */
[----:B------:R-:W-:Y:S02]  /*b060*/  WARPGROUP.DEPBAR.LE gsb0, 0x0 ;  /* 0x00008000000079c5 */ /* 0x000fe40000010000 */
[----:B------:R-:W-:-:S06]  /*b070*/  WARPGROUP.ARRIVE ;  /* 0x00000000000079c5 */ /* 0x000fcc0000000000 */
[----:B------:R-:W-:Y:S01]  /*b080*/  HGMMA.64x192x16.F32 R24, R196, gdesc[UR8].tnspB, R24, gsb0 ;  /* 0x42e00008c4187df0 */ /* 0x000fe20008000818 */
[----:B------:R-:W-:Y:S01]  /*b090*/  UMOV UR10, UR6 ;  /* 0x00000006000a7c82 */ /* 0x000fe20008000000 */
[----:B------:R-:W-:Y:S01]  /*b0a0*/  UMOV UR11, 0x40000040 ;  /* 0x40000040000b7882 */ /* 0x000fe20000000000 */
[----:B------:R-:W-:Y:S01]  /*b0b0*/  UIADD3 UR6, UR4, 0x180, URZ ;  /* 0x0000018004067890 */ /* 0x000fe2000fffe03f */
[----:B------:R-:W-:Y:S02]  /*b0c0*/  WARPGROUP.DEPBAR.LE gsb0, 0x0 ;  /* 0x00008000000079c5 */ /* 0x000fe40000010000 */
[----:B------:R-:W-:-:S14]  /*b0d0*/  WARPGROUP.ARRIVE ;  /* 0x00000000000079c5 */ /* 0x000fdc0000000000 */
        /* <DEDUP_REMOVED lines=9> */
[----:B------:R-:W-:Y:S02]  /*b170*/  UIADD3 UR6, UR4, 0x280, URZ ;  /* 0x0000028004067890 */ /* 0x000fe4000fffe03f */
[----:B------:R-:W-:Y:S01]  /*b180*/  UIADD3 UR4, UR4, 0x300, URZ ;  /* 0x0000030004047890 */ /* 0x000fe2000fffe03f */
[----:B------:R-:W-:Y:S02]  /*b190*/  WARPGROUP.DEPBAR.LE gsb0, 0x0 ;  /* 0x00008000000079c5 */ /* 0x000fe40000010000 */
[----:B------:R-:W-:-:S12]  /*b1a0*/  WARPGROUP.ARRIVE ;  /* 0x00000000000079c5 */ /* 0x000fd80000000000 */
[----:B------:R-:W-:Y:S01]  /*b1b0*/  HGMMA.64x192x16.F32 R24, R184, gdesc[UR8].tnspB, R24, gsb0 ;  /* 0x42e00008b8187df0 */ /* 0x000fe20008000818 */
[----:B------:R-:W-:Y:S01]  /*b1c0*/  UMOV UR10, UR6 ;  /* 0x00000006000a7c82 */ /* 0x000fe20008000000 */
[----:B------:R-:W-:Y:S01]  /*b1d0*/  UMOV UR11, 0x40000040 ;  /* 0x40000040000b7882 */ /* 0x000fe20000000000 */
[----:B------:R-:W-:Y:S02]  /*b1e0*/  WARPGROUP.DEPBAR.LE gsb0, 0x0 ;  /* 0x00008000000079c5 */ /* 0x000fe40000010000 */
[----:B------:R-:W-:-:S15]  /*b1f0*/  WARPGROUP.ARRIVE ;  /* 0x00000000000079c5 */ /* 0x000fde0000000000 */
[----:B------:R-:W-:Y:S01]  /*b200*/  HGMMA.64x192x16.F32 R24, R180, gdesc[UR8].tnspB, R24, gsb0 ;  /* 0x42e00008b4187df0 */ /* 0x000fe20008000818 */
        /* <DEDUP_REMOVED lines=8> */
[----:B------:R-:W-:Y:S02]  /*b290*/  UIMAD.WIDE.U32 UR4, UR35, UR8, URZ ;  /* 0x00000008230472a5 */ /* 0x000fe4000f8e003f */
[----:B------:R-:W-:Y:S02]  /*b2a0*/  UIMAD UR6, UR35, UR9, UR6 ;  /* 0x00000009230672a4 */ /* 0x000fe4000f8e0206 */
[----:B------:R-:W-:-:S02]  /*b2b0*/  USHF.L.U32 UR34, UR34, 0x7, URZ ;  /* 0x0000000722227899 */ /* 0x000fc4000800063f */
[----:B------:R-:W-:Y:S01]  /*b2c0*/  IMAD.U32 R12, RZ, RZ, UR4 ;  /* 0x00000004ff0c7e24 */ /* 0x000fe2000f8e00ff */
[----:B------:R-:W-:Y:S02]  /*b2d0*/  UIADD3 UR4, UR5, UR6, URZ ;  /* 0x0000000605047290 */ /* 0x000fe4000fffe03f */
[----:B------:R-:W-:Y:S01]  /*b2e0*/  MOV R13, UR5 ;  /* 0x00000005000d7c02 */ /* 0x000fe20008000f00 */
[----:B------:R-:W-:Y:S01]  /*b2f0*/  ULDC.64 UR12, c[0x0][0x208] ;  /* 0x00008200000c7ab9 */ /* 0x000fe20000000a00 */
[----:B------:R-:W-:Y:S02]  /*b300*/  VIADD R126, R208, UR34 ;  /* 0x00000022d07e7c36 */ /* 0x000fe40008000000 */
[----:B------:R-:W-:Y:S01]  /*b310*/  IMAD.U32 R13, RZ, RZ, UR4 ;  /* 0x00000004ff0d7e24 */ /* 0x000fe2000f8e00ff */
[----:B------:R-:W-:Y:S01]  /*b320*/  USHF.R.S32.HI UR4, URZ, 0x1f, UR36 ;  /* 0x0000001f3f047899 */ /* 0x000fe20008011424 */
[----:B------:R-:W-:-:S05]  /*b330*/  VIADD R130, R126, 0x8 ;  /* 0x000000087e827836 */ /* 0x000fca0000000000 */
[----:B------:R-:W-:Y:S02]  /*b340*/  ISETP.GE.OR P3, PT, R130, UR7, P0 ;  /* 0x0000000782007c0c */ /* 0x000fe40008766670 */
[----:B------:R-:W-:Y:S01]  /*b350*/  ISETP.GE.OR P0, PT, R126, UR7, P0 ;  /* 0x000000077e007c0c */ /* 0x000fe20008706670 */
[----:B------:R-:W-:Y:S02]  /*b360*/  WARPGROUP.DEPBAR.LE gsb0, 0x0 ;  /* 0x00008000000079c5 */ /* 0x000fe40000010000 */
[----:B------:R-:W-:-:S06]  /*b370*/  WARPGROUP.ARRIVE ;  /* 0x00000000000079c5 */ /* 0x000fcc0000000000 */
[----:B------:R-:W-:Y:S01]  /*b380*/  HGMMA.64x192x16.F32 R24, R176, gdesc[UR8].tnspB, R24, gsb0 ;  /* 0x42e00008b0187df0 */ /* 0x000fe20008000818 */
[----:B------:R-:W-:Y:S01]  /*b390*/  R2UR UR10, R17 ;  /* 0x00000000110a72ca */ /* 0x000fe200000e0000 */
[----:B------:R-:W-:Y:S02]  /*b3a0*/  IMAD.MOV.U32 R17, RZ, RZ, -0x800000 ;  /* 0xff800000ff117424 */ /* 0x000fe400078e00ff */
[----:B------:R-:W-:Y:S01]  /*b3b0*/  @P4 FFMA.FTZ R17, R131, R9, R10 ;  /* 0x0000000983114223 */ /* 0x000fe2000001000a */
[----:B------:R-:W-:Y:S02]  /*b3c0*/  WARPGROUP.DEPBAR.LE gsb0, 0x0 ;  /* 0x00008000000079c5 */ /* 0x000fe40000010000 */
[----:B------:R2:W-:Y:S01]  /*b3d0*/  @!P1 SYNCS.ARRIVE.TRANS64.RED.A1T0 RZ, [R11+URZ], RZ ;  /* 0x000000ff0bff99a7 */ /* 0x0005e2000810043f */
[-C--:B------:R-:W-:Y:S01]  /*b3e0*/  FMUL.FTZ R10, R37, R129.reuse ;  /* 0x00000081250a7220 */ /* 0x080fe20000410000 */
[-C--:B------:R-:W-:Y:S01]  /*b3f0*/  FMUL.FTZ R6, R29, R129.reuse ;  /* 0x000000811d067220 */ /* 0x080fe20000410000 */
[-C--:B------:R-:W-:Y:S01]  /*b400*/  FMUL.FTZ R7, R28, R129.reuse ;  /* 0x000000811c077220 */ /* 0x080fe20000410000 */
[-C--:B------:R-:W-:Y:S01]  /*b410*/  FMUL.FTZ R4, R25, R129.reuse ;  /* 0x0000008119047220 */ /* 0x080fe20000410000 */
[-C--:B------:R-:W-:Y:S01]  /*b420*/  FMUL.FTZ R5, R24, R129.reuse ;  /* 0x0000008118057220 */ /* 0x080fe20000410000 */
[-C--:B-1----:R-:W-:Y:S01]  /*b430*/  FMUL.FTZ R27, R27, R128.reuse ;  /* 0x000000801b1b7220 */ /* 0x082fe20000410000 */
[-C--:B------:R-:W-:Y:S01]  /*b440*/  FMUL.FTZ R26, R26, R128.reuse ;  /* 0x000000801a1a7220 */ /* 0x080fe20000410000 */
[----:B--2---:R-:W-:Y:S01]  /*b450*/  FMUL.FTZ R11, R36, R129 ;  /* 0x00000081240b7220 */ /* 0x004fe20000410000 */
[----:B------:R-:W-:Y:S01]  /*b460*/  F2FP.F16.F32.PACK_AB R6, R6, R7 ;  /* 0x000000070606723e */ /* 0x000fe200000000ff */
[----:B------:R-:W1:Y:S01]  /*b470*/  LDC.64 R36, c[0x0][0xb78] ;  /* 0x0002de00ff247b82 */ /* 0x000e620000000a00 */
[-C--:B------:R-:W-:Y:S01]  /*b480*/  FMUL.FTZ R8, R33, R129.reuse ;  /* 0x0000008121087220 */ /* 0x080fe20000410000 */
        /* <DEDUP_REMOVED lines=9> */
[----:B------:R-:W-:Y:S01]  /*b520*/  F2FP.F16.F32.PACK_AB R5, R27, R26 ;  /* 0x0000001a1b05723e */ /* 0x000fe200000000ff */
[----:B------:R-:W-:Y:S01]  /*b530*/  FMUL.FTZ R25, R40, R129 ;  /* 0x0000008128197220 */ /* 0x000fe20000410000 */
[----:B------:R-:W-:Y:S01]  /*b540*/  F2FP.F16.F32.PACK_AB R7, R7, R30 ;  /* 0x0000001e0707723e */ /* 0x000fe200000000ff */
[----:B------:R-:W-:Y:S01]  /*b550*/  BAR.SYNC.DEFER_BLOCKING 0x1, 0x100 ;  /* 0x0044000000007b1d */ /* 0x000fe20000010000 */
[----:B------:R-:W-:Y:S01]  /*b560*/  F2FP.F16.F32.PACK_AB R8, R8, R9 ;  /* 0x000000090808723e */ /* 0x000fe200000000ff */
[----:B------:R-:W-:Y:S01]  /*b570*/  FMUL.FTZ R45, R45, R129 ;  /* 0x000000812d2d7220 */ /* 0x000fe20000410000 */
[----:B------:R-:W-:Y:S01]  /*b580*/  F2FP.F16.F32.PACK_AB R10, R10, R11 ;  /* 0x0000000b0a0a723e */ /* 0x000fe200000000ff */
[-C--:B------:R-:W-:Y:S01]  /*b590*/  FMUL.FTZ R44, R44, R129.reuse ;  /* 0x000000812c2c7220 */ /* 0x080fe20000410000 */
[----:B------:R-:W-:Y:S01]  /*b5a0*/  F2FP.F16.F32.PACK_AB R9, R35, R34 ;  /* 0x000000222309723e */ /* 0x000fe200000000ff */
[----:B------:R-:W-:Y:S01]  /*b5b0*/  FMUL.FTZ R43, R43, R128 ;  /* 0x000000802b2b7220 */ /* 0x000fe20000410000 */
[----:B------:R-:W-:Y:S01]  /*b5c0*/  F2FP.F16.F32.PACK_AB R11, R39, R38 ;  /* 0x00000026270b723e */ /* 0x000fe200000000ff */
        /* <DEDUP_REMOVED lines=19> */
[----:B------:R-:W-:Y:S01]  /*b700*/  STSM.16.M88.4 [R125], R4 ;  /* 0x000000047d007844 */ /* 0x000fe20000000200 */
        /* <DEDUP_REMOVED lines=8> */
[----:B------:R1:W-:Y:S01]  /*b790*/  STSM.16.M88.4 [R127], R8 ;  /* 0x000000087f007844 */ /* 0x0003e20000000200 */
        /* <DEDUP_REMOVED lines=16> */
[----:B-1----:R-:W-:-:S02]  /*b8a0*/  IMAD R8, R36, UR4, RZ ;  /* 0x0000000424087c24 */ /* 0x002fc4000f8e02ff */
        /* <DEDUP_REMOVED lines=36> */
[-C--:B------:R-:W-:Y:S01]  /*baf0*/  FMUL.FTZ R111, R111, R128.reuse ;  /* 0x000000806f6f7220 */ /* 0x080fe20000410000 */
[-C--:B------:R-:W-:Y:S01]  /*bb00*/  FMUL.FTZ R110, R110, R128.reuse ;  /* 0x000000806e6e7220 */ /* 0x080fe20000410000 */
[-C--:B------:R-:W-:Y:S01]  /*bb10*/  FMUL.FTZ R115, R115, R128.reuse ;  /* 0x0000008073737220 */ /* 0x080fe20000410000 */
[----:B------:R-:W-:Y:S01]  /*bb20*/  FMUL.FTZ R114, R114, R128 ;  /* 0x0000008072727220 */ /* 0x000fe20000410000 */
[----:B------:R-:W-:Y:S01]  /*bb30*/  F2FP.F16.F32.PACK_AB R4, R65, R64 ;  /* 0x000000404104723e */ /* 0x000fe200000000ff */
[----:B------:R-:W-:Y:S01]  /*bb40*/  IMAD R37, R37, UR36, R8 ;  /* 0x0000002425257c24 */ /* 0x000fe2000f8e0208 */
[----:B------:R-:W-:Y:S01]  /*bb50*/  F2FP.F16.F32.PACK_AB R5, R67, R66 ;  /* 0x000000424305723e */ /* 0x000fe200000000ff */
[-C--:B------:R-:W-:Y:S01]  /*bb60*/  FMUL.FTZ R117, R117, R129.reuse ;  /* 0x0000008175757220 */ /* 0x080fe20000410000 */
[----:B------:R-:W-:Y:S01]  /*bb70*/  F2FP.F16.F32.PACK_AB R6, R69, R68 ;  /* 0x000000444506723e */ /* 0x000fe200000000ff */
[----:B------:R-:W-:Y:S01]  /*bb80*/  FMUL.FTZ R116, R116, R129 ;  /* 0x0000008174747220 */ /* 0x000fe20000410000 */
[----:B------:R-:W-:Y:S01]  /*bb90*/  F2FP.F16.F32.PACK_AB R7, R71, R70 ;  /* 0x000000464707723e */ /* 0x000fe200000000ff */
[-C--:B------:R-:W-:Y:S01]  /*bba0*/  FMUL.FTZ R119, R119, R128.reuse ;  /* 0x0000008077777220 */ /* 0x080fe20000410000 */
[----:B------:R-:W-:Y:S01]  /*bbb0*/  FMUL.FTZ R118, R118, R128 ;  /* 0x0000008076767220 */ /* 0x000fe20000410000 */
[----:B------:R1:W-:Y:S01]  /*bbc0*/  STSM.16.M88.4 [R3], R24 ;  /* 0x0000001803007844 */ /* 0x0003e20000000200 */
[----:B------:R-:W-:Y:S01]  /*bbd0*/  F2FP.F16.F32.PACK_AB R8, R73, R72 ;  /* 0x000000484908723e */ /* 0x000fe200000000ff */
[----:B------:R-:W-:Y:S01]  /*bbe0*/  IMAD.WIDE.U32 R12, R36, UR36, R12 ;  /* 0x00000024240c7c25 */ /* 0x000fe2000f8e000c */
[----:B------:R-:W-:Y:S01]  /*bbf0*/  F2FP.F16.F32.PACK_AB R9, R75, R74 ;  /* 0x0000004a4b09723e */ /* 0x000fe200000000ff */
[----:B------:R-:W-:Y:S01]  /*bc00*/  STSM.16.M88.4 [R15], R28 ;  /* 0x0000001c0f007844 */ /* 0x000fe20000000200 */
[----:B------:R-:W-:Y:S01]  /*bc10*/  F2FP.F16.F32.PACK_AB R10, R77, R76 ;  /* 0x0000004c4d0a723e */ /* 0x000fe200000000ff */
[----:B------:R-:W-:Y:S01]  /*bc20*/  ULDC.64 UR4, c[0x0][0xb40] ;  /* 0x0002d00000047ab9 */ /* 0x000fe20000000a00 */
[----:B------:R-:W-:Y:S01]  /*bc30*/  F2FP.F16.F32.PACK_AB R11, R79, R78 ;  /* 0x0000004e4f0b723e */ /* 0x000fe200000000ff */
[----:B------:R-:W-:Y:S01]  /*bc40*/  STSM.16.M88.4 [R120], R32 ;  /* 0x0000002078007844 */ /* 0x000fe20000000200 */
[----:B------:R-:W-:-:S02]  /*bc50*/  F2FP.F16.F32.PACK_AB R88, R89, R88 ;  /* 0x000000585958723e */ /* 0x000fc400000000ff */
[----:B------:R-:W-:Y:S01]  /*bc60*/  F2FP.F16.F32.PACK_AB R89, R91, R90 ;  /* 0x0000005a5b59723e */ /* 0x000fe200000000ff */
[----:B------:R2:W-:Y:S01]  /*bc70*/  STSM.16.M88.4 [R122], R4 ;  /* 0x000000047a007844 */ /* 0x0005e20000000200 */
[----:B------:R-:W-:Y:S02]  /*bc80*/  F2FP.F16.F32.PACK_AB R96, R97, R96 ;  /* 0x000000606160723e */ /* 0x000fe400000000ff */
[----:B------:R-:W-:Y:S01]  /*bc90*/  F2FP.F16.F32.PACK_AB R90, R93, R92 ;  /* 0x0000005c5d5a723e */ /* 0x000fe200000000ff */
[----:B------:R-:W-:Y:S01]  /*bca0*/  STSM.16.M88.4 [R0], R8 ;  /* 0x0000000800007844 */ /* 0x000fe20000000200 */
[----:B-1----:R-:W-:Y:S02]  /*bcb0*/  F2FP.F16.F32.PACK_AB R24, R81, R80 ;  /* 0x000000505118723e */ /* 0x002fe400000000ff */
[----:B------:R-:W-:Y:S01]  /*bcc0*/  F2FP.F16.F32.PACK_AB R25, R83, R82 ;  /* 0x000000525319723e */ /* 0x000fe200000000ff */
[----:B------:R-:W1:Y:S01]  /*bcd0*/  SHFL.IDX PT, R0, R207, RZ, 0x1f ;  /* 0x00001fffcf007589 */ /* 0x000e6200000e0000 */
[----:B------:R-:W-:-:S02]  /*bce0*/  F2FP.F16.F32.PACK_AB R26, R85, R84 ;  /* 0x00000054551a723e */ /* 0x000fc400000000ff */
[----:B------:R-:W-:Y:S02]  /*bcf0*/  F2FP.F16.F32.PACK_AB R27, R87, R86 ;  /* 0x00000056571b723e */ /* 0x000fe400000000ff */
[----:B------:R-:W-:Y:S02]  /*bd00*/  F2FP.F16.F32.PACK_AB R91, R95, R94 ;  /* 0x0000005e5f5b723e */ /* 0x000fe400000000ff */
[----:B------:R-:W-:Y:S01]  /*bd10*/  F2FP.F16.F32.PACK_AB R97, R99, R98 ;  /* 0x000000626361723e */ /* 0x000fe200000000ff */
[----:B------:R-:W-:Y:S01]  /*bd20*/  STSM.16.M88.4 [R14], R24 ;  /* 0x000000180e007844 */ /* 0x000fe20000000200 */
[----:B------:R-:W-:Y:S02]  /*bd30*/  F2FP.F16.F32.PACK_AB R104, R105, R104 ;  /* 0x000000686968723e */ /* 0x000fe400000000ff */
[----:B------:R-:W-:Y:S01]  /*bd40*/  F2FP.F16.F32.PACK_AB R98, R101, R100 ;  /* 0x000000646562723e */ /* 0x000fe200000000ff */
[----:B------:R-:W-:Y:S01]  /*bd50*/  STSM.16.M88.4 [R20], R88 ;  /* 0x0000005814007844 */ /* 0x000fe20000000200 */
        /* <DEDUP_REMOVED lines=10> */
[----:B------:R-:W-:Y:S02]  /*be00*/  SHF.R.S32.HI R3, RZ, 0x1f, R126 ;  /* 0x0000001fff037819 */ /* 0x000fe4000001147e */
[----:B------:R-:W-:Y:S01]  /*be10*/  IADD3 R126, P1, R126, R12, RZ ;  /* 0x0000000c7e7e7210 */ /* 0x000fe20007f3e0ff */
[----:B------:R-:W-:Y:S03]  /*be20*/  STSM.16.M88.4 [R124], R112 ;  /* 0x000000707c007844 */ /* 0x000fe60000000200 */
[----:B------:R-:W-:Y:S01]  /*be30*/  IADD3.X R3, R3, R13, R37, P1, !PT ;  /* 0x0000000d03037210 */ /* 0x000fe20000ffe425 */
[----:B------:R-:W-:Y:S01]  /*be40*/  @!PT LDS RZ, [RZ] ;  /* 0x00000000fffff984 */ /* 0x000fe20000000800 */
[----:B------:R-:W-:Y:S01]  /*be50*/  @!PT LDS RZ, [RZ] ;  /* 0x00000000fffff984 */ /* 0x000fe20000000800 */
[----:B------:R-:W-:Y:S01]  /*be60*/  @!PT LDS RZ, [RZ] ;  /* 0x00000000fffff984 */ /* 0x000fe20000000800 */
[----:B------:R3:W-:Y:S06]  /*be70*/  MEMBAR.ALL.CTA ;  /* 0x0000000000007992 */ /* 0x0007ec0000008000 */
[----:B---3--:R-:W3:Y:S02]  /*be80*/  FENCE.VIEW.ASYNC.S ;  /* 0x00000000000073c6 */ /* 0x008ee40000000000 */
[----:B---3--:R-:W-:Y:S06]  /*be90*/  BAR.ARV 0x1, 0x120 ;  /* 0x0044800000007b1d */ /* 0x008fec0000002000 */
[----:B--2---:R-:W-:Y:S01]  /*bea0*/  LEA R4, P1, R126, UR4, 0x2 ;  /* 0x000000047e047c11 */ /* 0x004fe2000f8210ff */
[----:B------:R-:W-:-:S02]  /*beb0*/  ULDC UR4, c[0x0][0xc] ;  /* 0x0000030000047ab9 */ /* 0x000fc40000000800 */
[----:B------:R-:W-:Y:S01]  /*bec0*/  UIADD3 UR10, UR4, UR10, URZ ;  /* 0x0000000a040a7290 */ /* 0x000fe2000fffe03f */
[----:B------:R-:W-:-:S05]  /*bed0*/  LEA.HI.X R5, R126, UR5, R3, 0x2, P1 ;  /* 0x000000057e057c11 */ /* 0x000fca00088f1403 */
[----:B------:R-:W-:Y:S01]  /*bee0*/  @!P0 STG.E desc[UR12][R4.64], R123 ;  /* 0x0000007b04008986 */ /* 0x000fe2000c10190c */
[----:B-1----:R-:W-:-:S03]  /*bef0*/  ISETP.NE.AND P0, PT, R0, 0x7, PT ;  /* 0x000000070000780c */ /* 0x002fc60003f05270 */
[----:B------:R1:W-:Y:S02]  /*bf00*/  @!P3 STG.E desc[UR12][R4.64+0x20], R17 ;  /* 0x000020110400b986 */ /* 0x0003e4000c10190c */
[----:B-1----:R-:W-:-:S08]  /*bf10*/  MOV R17, UR10 ;  /* 0x0000000a00117c02 */ /* 0x002fd00008000f00 */
[----:B------:R-:W-:Y:S05]  /*bf20*/  @P0 BRA `(.L_x_2879) ;  /* 0x0000000000700947 */ /* 0x000fea0003800000 */
        /* <DEDUP_REMOVED lines=13> */
[----:B------:R-:W-:Y:S02]  /*c000*/  UMOV UR32, UR9 ;  /* 0x0000000900207c82 */ /* 0x000fe40008000000 */
        /* <DEDUP_REMOVED lines=13> */
.L_x_2880:
[----:B------:R-:W-:Y:S05]  /*c0e0*/  BSYNC B0 ;  /* 0x0000000000007941 */ /* 0x000fea0003800000 */
.L_x_2879:
        /* <DEDUP_REMOVED lines=15> */
.L_x_2857:
        /* <DEDUP_REMOVED lines=13> */
[----:B------:R-:W-:Y:S01]  /*c2b0*/  MOV R0, UR4 ;  /* 0x0000000400007c02 */ /* 0x000fe20008000f00 */
[----:B------:R-:W-:Y:S01]  /*c2c0*/  IMAD.MOV.U32 R16, RZ, RZ, RZ ;  /* 0x000000ffff107224 */ /* 0x000fe200078e00ff */
[----:B------:R-:W-:Y:S01]  /*c2d0*/  ULDC.64 UR36, c[0x0][0x198] ;  /* 0x0000660000247ab9 */ /* 0x000fe20000000a00 */
[----:B------:R-:W-:Y:S01]  /*c2e0*/  IMAD.MOV.U32 R17, RZ, RZ, 0x1 ;  /* 0x00000001ff117424 */ /* 0x000fe200078e00ff */
[----:B------:R-:W-:Y:S01]  /*c2f0*/  ULDC UR38, c[0x0][0xc] ;  /* 0x0000030000267ab9 */ /* 0x000fe20000000800 */
[----:B------:R1:W-:Y:S04]  /*c300*/  STL [R1+0x10], R0 ;  /* 0x0000100001007387 */ /* 0x0003e80000100800 */
[----:B------:R1:W-:Y:S02]  /*c310*/  STL [R1+0x18], RZ ;  /* 0x000018ff01007387 */ /* 0x0003e40000100800 */
.L_x_2926:
[----:B------:R-:W2:Y:S01]  /*c320*/  LDL R4, [R1+0x10] ;  /* 0x0000100001047983 */ /* 0x000ea20000100800 */
[----:B-1----:R-:W1:Y:S01]  /*c330*/  LDC R0, c[0x0][0xda8] ;  /* 0x00036a00ff007b82 */ /* 0x002e620000000800 */
[----:B------:R-:W-:Y:S05]  /*c340*/  YIELD ;  /* 0x0000000000007946 */ /* 0x000fea0003800000 */
[----:B------:R-:W3:Y:S01]  /*c350*/  S2R R5, SR_CgaCtaId ;  /* 0x0000000000057919 */ /* 0x000ee20000008800 */
[----:B------:R-:W-:Y:S02]  /*c360*/  ULDC.64 UR4, c[0x0][0x3f8] ;  /* 0x0000fe0000047ab9 */ /* 0x000fe40000000a00 */
[----:B------:R-:W-:-:S03]  /*c370*/  UISETP.NE.U32.AND UP0, UPT, UR4, URZ, UPT ;  /* 0x0000003f0400728c */ /* 0x000fc6000bf05070 */
[----:B------:R-:W-:Y:S01]  /*c380*/  ULDC UR4, c[0x0][0x404] ;  /* 0x0001010000047ab9 */ /* 0x000fe20000000800 */
[----:B------:R-:W-:-:S04]  /*c390*/  UISETP.NE.AND.EX UP0, UPT, UR5, URZ, UPT, UP0 ;  /* 0x0000003f0500728c */ /* 0x000fc8000bf05300 */
[----:B------:R-:W-:Y:S01]  /*c3a0*/  USEL UR4, UR4, 0x1, UP0 ;  /* 0x0000000104047887 */ /* 0x000fe20008000000 */
[----:B-1----:R-:W-:Y:S02]  /*c3b0*/  ISETP.NE.AND P0, PT, R0, 0x1, PT ;  /* 0x000000010000780c */ /* 0x002fe40003f05270 */
[----:B------:R-:W1:Y:S11]  /*c3c0*/  LDC R0, c[0x0][0xdb4] ;  /* 0x00036d00ff007b82 */ /* 0x000e760000000800 */
[----:B------:R-:W2:Y:S08]  /*c3d0*/  @P0 LDC R2, c[0x0][0xdac] ;  /* 0x00036b00ff020b82 */ /* 0x000eb00000000800 */
[----:B------:R-:W4:Y:S01]  /*c3e0*/  @P0 LDC R3, c[0x0][0xdb0] ;  /* 0x00036c00ff030b82 */ /* 0x000f220000000800 */
[----:B-1----:R-:W-:Y:S01]  /*c3f0*/  ISETP.NE.AND P1, PT, R0, 0x1, PT ;  /* 0x000000010000780c */ /* 0x002fe20003f25270 */
[----:B--2---:R-:W-:Y:S01]  /*c400*/  @P0 IMAD.HI.U32 R2, R4, R2, RZ ;  /* 0x0000000204020227 */ /* 0x004fe200078e00ff */
[----:B------:R-:W-:-:S05]  /*c410*/  MOV R6, R4 ;  /* 0x0000000400067202 */ /* 0x000fca0000000f00 */
[----:B------:R-:W1:Y:S01]  /*c420*/  LDC R4, c[0x0][0x2e0] ;  /* 0x0000b800ff047b82 */ /* 0x000e620000000800 */
[----:B----4-:R-:W-:-:S05]  /*c430*/  @P0 SHF.R.U32.HI R6, RZ, R3, R2 ;  /* 0x00000003ff060219 */ /* 0x010fca0000011602 */
[----:B------:R-:W-:Y:S02]  /*c440*/  IMAD.MOV.U32 R19, RZ, RZ, R6 ;  /* 0x000000ffff137224 */ /* 0x000fe400078e0006 */
[----:B------:R-:W2:Y:S01]  /*c450*/  @P1 LDC.64 R2, c[0x0][0xdb8] ;  /* 0x00036e00ff021b82 */ /* 0x000ea20000000a00 */
[----:B------:R4:W-:Y:S01]  /*c460*/  STL [R1+0x8], R6 ;  /* 0x0000080601007387 */ /* 0x0009e20000100800 */
[----:B-1----:R-:W-:-:S05]  /*c470*/  IMAD R8, R4, UR4, RZ ;  /* 0x0000000404087c24 */ /* 0x002fca000f8e02ff */
[----:B------:R4:W-:Y:S01]  /*c480*/  STL [R1+0x14], R8 ;  /* 0x0000140801007387 */ /* 0x0009e20000100800 */
[----:B--2---:R-:W-:-:S05]  /*c490*/  @P1 IMAD.HI.U32 R2, R6, R2, RZ ;  /* 0x0000000206021227 */ /* 0x004fca00078e00ff */
[----:B------:R-:W-:Y:S01]  /*c4a0*/  @P1 SHF.R.U32.HI R19, RZ, R3, R2 ;  /* 0x00000003ff131219 */ /* 0x000fe20000011602 */
[----:B------:R-:W-:Y:S01]  /*c4b0*/  VIADD R3, R8, 0x6f ;  /* 0x0000006f08037836 */ /* 0x000fe20000000000 */
[----:B------:R-:W-:-:S04]  /*c4c0*/  MOV R2, 0x400 ;  /* 0x0000040000027802 */ /* 0x000fc80000000f00 */
[----:B---3--:R-:W-:Y:S02]  /*c4d0*/  LEA R7, R5, R2, 0x18 ;  /* 0x0000000205077211 */ /* 0x008fe400078ec0ff */
[----:B------:R-:W-:-:S03]  /*c4e0*/  MOV R2, RZ ;  /* 0x000000ff00027202 */ /* 0x000fc60000000f00 */
[----:B------:R-:W-:Y:S01]  /*c4f0*/  VIADD R4, R7, 0x21400 ;  /* 0x0002140007047836 */ /* 0x000fe20000000000 */
[----:B------:R4:W-:Y:S01]  /*c500*/  STL [R1+0x4], R7 ;  /* 0x0000040701007387 */ /* 0x0009e20000100800 */
[----:B------:R-:W-:-:S03]  /*c510*/  IMAD.HI R2, R3, -0x6db6db6d, R2 ;  /* 0x9249249303027827 */ /* 0x000fc600078e0202 */
[----:B------:R-:W-:Y:S01]  /*c520*/  LOP3.LUT P0, RZ, R4, 0x3ff, RZ, 0xc0, !PT ;  /* 0x000003ff04ff7812 */ /* 0x000fe2000780c0ff */
[----:B------:R-:W-:-:S04]  /*c530*/  IMAD.MOV R3, RZ, RZ, -R19 ;  /* 0x000000ffff037224 */ /* 0x000fc800078e0a13 */
[----:B------:R-:W-:Y:S01]  /*c540*/  IMAD R4, R0, R3, R6 ;  /* 0x0000000300047224 */ /* 0x000fe200078e0206 */
[----:B------:R-:W-:-:S04]  /*c550*/  SHF.R.U32.HI R3, RZ, 0x1f, R2 ;  /* 0x0000001fff037819 */ /* 0x000fc80000011602 */
[----:B------:R-:W-:Y:S01]  /*c560*/  LEA.HI.SX32 R0, R2, R3, 0x1a ;  /* 0x0000000302007211 */ /* 0x000fe200078fd2ff */
[----:B------:R4:W-:Y:S04]  /*c570*/  STL [R1], R4 ;  /* 0x0000000401007387 */ /* 0x0009e80000100800 */
[----:B------:R4:W-:Y:S01]  /*c580*/  STL [R1+0xc], R0 ;  /* 0x00000c0001007387 */ /* 0x0009e20000100800 */
[----:B------:R-:W-:Y:S05]  /*c590*/  @!P0 BRA `(.L_x_2883) ;  /* 0x0000000000408947 */ /* 0x000fea0003800000 */
[----:B------:R-:W-:Y:S01]  /*c5a0*/  MOV R2, 0x0 ;  /* 0x0000000000027802 */ /* 0x000fe20000000f00 */
[----:B------:R-:W-:Y:S01]  /*c5b0*/  ULDC.64 UR6, c[0x4][0x1b8] ;  /* 0x01006e0000067ab9 */ /* 0x000fe20000000a00 */
[----:B------:R-:W-:Y:S01]  /*c5c0*/  ULDC.64 UR8, c[0x4][0x1c0] ;  /* 0x0100700000087ab9 */ /* 0x000fe20000000a00 */
[----:B------:R-:W-:Y:S01]  /*c5d0*/  ULDC.64 UR4, c[0x4][0xd0] ;  /* 0x0100340000047ab9 */ /* 0x000fe20000000a00 */
[----:B----4-:R-:W-:Y:S01]  /*c5e0*/  MOV R4, UR6 ;  /* 0x0000000600047c02 */ /* 0x010fe20008000f00 */
        /* <DEDUP_REMOVED lines=11> */
.L_x_2883:
        /* <DEDUP_REMOVED lines=14> */
[----:B------:R-:W-:Y:S01]  /*c780*/  MOV R13, RZ ;  /* 0x000000ff000d7202 */ /* 0x000fe20000000f00 */
[----:B------:R-:W-:-:S02]  /*c790*/  IMAD.U32 R10, RZ, RZ, UR4 ;  /* 0x00000004ff0a7e24 */ /* 0x000fc4000f8e00ff */
[----:B------:R-:W-:Y:S02]  /*c7a0*/  IMAD.MOV.U32 R8, RZ, RZ, 0x70 ;  /* 0x00000070ff087424 */ /* 0x000fe400078e00ff */
[----:B-1----:R-:W-:-:S07]  /*c7b0*/  IMAD.MOV.U32 R12, RZ, RZ, 0x1 ;  /* 0x00000001ff0c7424 */ /* 0x002fce00078e00ff */
[----:B------:R-:W-:-:S07]  /*c7c0*/  LEPC R20, `(.L_x_2885) ;  /* 0x000000001014794e */ /* 0x000fce0000000000 */
[----:B--2---:R-:W-:Y:S05]  /*c7d0*/  CALL.ABS.NOINC R2 ;  /* 0x0000000002007343 */ /* 0x004fea0003c00000 */
.L_x_2885:
        /* <DEDUP_REMOVED lines=15> */
[----:B-1----:R-:W-:Y:S05]  /*c8d0*/  CALL.ABS.NOINC R2 ;  /* 0x0000000002007343 */ /* 0x002fea0003c00000 */
.L_x_2884:
[----:B------:R-:W2:Y:S01]  /*c8e0*/  LDL R2, [R1] ;  /* 0x0000000001027983 */ /* 0x000ea20000100800 */
[----:B------:R-:W1:Y:S01]  /*c8f0*/  LDC R0, c[0x0][0x428] ;  /* 0x00010a00ff007b82 */ /* 0x000e620000000800 */
[----:B------:R-:W-:Y:S02]  /*c900*/  ULDC.64 UR4, c[0x0][0x9f8] ;  /* 0x00027e0000047ab9 */ /* 0x000fe40000000a00 */
[----:B------:R-:W3:Y:S01]  /*c910*/  LDL.LU R6, [R1+0x8] ;  /* 0x0000080001067983 */ /* 0x000ee20000300800 */
[----:B-1----:R-:W-:-:S03]  /*c920*/  ISETP.NE.AND P1, PT, R0, 0x1, PT ;  /* 0x000000010000780c */ /* 0x002fc60003f25270 */
[----:B------:R-:W4:Y:S01]  /*c930*/  LDL R5, [R1+0x10] ;  /* 0x0000100001057983 */ /* 0x000f220000100800 */
[----:B------:R-:W-:Y:S01]  /*c940*/  ISETP.NE.U32.AND P0, PT, RZ, UR4, PT ;  /* 0x00000004ff007c0c */ /* 0x000fe2000bf05070 */
[----:B------:R-:W-:Y:S01]  /*c950*/  ULDC.64 UR6, c[0x0][0x208] ;  /* 0x0000820000067ab9 */ /* 0x000fe20000000a00 */
[----:B------:R-:W-:Y:S01]  /*c960*/  ULDC UR4, c[0x0][0xda8] ;  /* 0x00036a0000047ab9 */ /* 0x000fe20000000800 */
[----:B------:R-:W1:Y:S01]  /*c970*/  S2R R7, SR_TID.X ;  /* 0x0000000000077919 */ /* 0x000e620000002100 */
[----:B------:R-:W-:-:S05]  /*c980*/  ISETP.NE.AND.EX P0, PT, RZ, UR5, PT, P0 ;  /* 0x00000005ff007c0c */ /* 0x000fca000bf05300 */
[----:B------:R-:W2:Y:S08]  /*c990*/  @P1 LDC R0, c[0x0][0x42c] ;  /* 0x00010b00ff001b82 */ /* 0x000eb00000000800 */
[----:B------:R-:W2:Y:S01]  /*c9a0*/  @P1 LDC R3, c[0x0][0x430] ;  /* 0x00010c00ff031b82 */ /* 0x000ea20000000800 */
[----:B-1----:R-:W-:Y:S01]  /*c9b0*/  LOP3.LUT R7, R7, 0x1f, RZ, 0xc0, !PT ;  /* 0x0000001f07077812 */ /* 0x002fe200078ec0ff */
[----:B--2---:R-:W-:-:S04]  /*c9c0*/  @P1 IMAD.HI.U32 R0, R2, R0, RZ ;  /* 0x0000000002001227 */ /* 0x004fc800078e00ff */
[----:B------:R-:W-:Y:S01]  /*c9d0*/  IMAD.MOV.U32 R4, RZ, RZ, R2 ;  /* 0x000000ffff047224 */ /* 0x000fe200078e0002 */
[----:B------:R-:W-:Y:S02]  /*c9e0*/  @P1 SHF.R.U32.HI R4, RZ, R3, R0 ;  /* 0x00000003ff041219 */ /* 0x000fe40000011600 */
[----:B------:R-:W1:Y:S01]  /*c9f0*/  @P0 LDC.64 R2, c[0x0][0x9f8] ;  /* 0x00027e00ff020b82 */ /* 0x000e620000000a00 */
[----:B------:R-:W-:Y:S01]  /*ca00*/  MOV R0, R19 ;  /* 0x0000001300007202 */ /* 0x000fe20000000f00 */
[----:B-1----:R-:W-:-:S05]  /*ca10*/  @P0 IMAD.WIDE R2, R19, 0x4, R2 ;  /* 0x0000000413020825 */ /* 0x002fca00078e0202 */
[----:B------:R1:W5:Y:S01]  /*ca20*/  @P0 LDG.E R0, desc[UR6][R2.64] ;  /* 0x0000000602000981 */ /* 0x000362000c1e1900 */
[----:B------:R-:W-:Y:S01]  /*ca30*/  ISETP.NE.AND P1, PT, R7, RZ, PT ;  /* 0x000000ff0700720c */ /* 0x000fe20003f25270 */
[----:B---3--:R-:W-:-:S03]  /*ca40*/  IMAD.MOV R8, RZ, RZ, -R6 ;  /* 0x000000ffff087224 */ /* 0x008fc600078e0a06 */
[----:B------:R-:W-:Y:S01]  /*ca50*/  PLOP3.LUT P2, PT, P1, PT, PT, 0x8, 0x0 ;  /* 0x000000000000781c */ /* 0x000fe20000f4e170 */
[----:B----4-:R-:W-:-:S05]  /*ca60*/  IMAD R8, R8, UR4, R5 ;  /* 0x0000000408087c24 */ /* 0x010fca000f8e0205 */
[----:B------:R-:W-:-:S03]  /*ca70*/  SHF.L.U32 R8, R8, 0x7, RZ ;  /* 0x0000000708087819 */ /* 0x000fc600000006ff */
[----:B------:R-:W-:-:S05]  /*ca80*/  VOTEU.ALL UP1, P1 ;  /* 0x00000000003f7886 */ /* 0x000fca0000820000 */
[----:B------:R-:W-:-:S04]  /*ca90*/  @!UP1 UIADD3 UR8, UP0, UR36, 0x270, URZ ;  /* 0x0000027024089890 */ /* 0x000fc8000ff1e03f */
[----:B------:R-:W-:-:S03]  /*caa0*/  @!UP1 UIADD3.X UR9, URZ, UR37, URZ, UP0, !UPT ;  /* 0x000000253f099290 */ /* 0x000fc600087fe43f */
[----:B-1----:R-:W-:-:S09]  /*cab0*/  VOTEU.ALL UP0, P1 ;  /* 0x00000000003f7886 */ /* 0x002fd20000800000 */
.L_x_2886:
[----:B------:R-:W2:Y:S01]  /*cac0*/  LDL R2, [R1] ;  /* 0x0000000001027983 */ /* 0x000ea20000100800 */
[----:B------:R-:W-:Y:S02]  /*cad0*/  PLOP3.LUT P0, PT, P0, P2, PT, 0xa2, 0x0 ;  /* 0x000000000000781c */ /* 0x000fe40000705472 */
[----:B------:R-:W-:Y:S01]  /*cae0*/  @P2 R2UR P0, UR7, R19 ;  /* 0x00000000130722ca */ /* 0x000fe20000000000 */
[----:B------:R-:W-:-:S07]  /*caf0*/  UMOV UR4, URZ ;  /* 0x0000003f00047c82 */ /* 0x000fce0008000000 */
[----:B------:R-:W-:Y:S02]  /*cb00*/  PLOP3.LUT P0, PT, P0, P2, PT, 0xa2, 0x0 ;  /* 0x000000000000781c */ /* 0x000fe40000705472 */
[----:B--2---:R-:W-:-:S08]  /*cb10*/  @P2 R2UR.OR P0, UR6, R2 ;  /* 0x00000000020622ca */ /* 0x004fd00000100000 */
        /* <DEDUP_REMOVED lines=8> */
.L_x_2887:
[----:B------:R-:W2:Y:S01]  /*cba0*/  LDL R2, [R1] ;  /* 0x0000000001027983 */ /* 0x000ea20000100800 */
[----:B------:R-:W-:Y:S02]  /*cbb0*/  PLOP3.LUT P0, PT, P0, P2, PT, 0xa2, 0x0 ;  /* 0x000000000000781c */ /* 0x000fe40000705472 */
[----:B------:R-:W-:-:S08]  /*cbc0*/  @P2 R2UR P0, UR7, R19 ;  /* 0x00000000130722ca */ /* 0x000fd00000000000 */
        /* <DEDUP_REMOVED lines=10> */
.L_x_2888:
        /* <DEDUP_REMOVED lines=16> */
.L_x_2942:
[----:B------:R-:W2:Y:S01]  /*cd70*/  LDL R6, [R1+0xc] ;  /* 0x00000c0001067983 */ /* 0x000ea20000100800 */
[----:B------:R-:W-:Y:S01]  /*cd80*/  UMOV UR4, 0xffffffff ;  /* 0xffffffff00047882 */ /* 0x000fe20000000000 */
[----:B------:R-:W-:Y:S01]  /*cd90*/  SHF.R.S32.HI R11, RZ, 0x1f, R0 ;  /* 0x0000001fff0b7819 */ /* 0x000fe20000011400 */
[----:B--2---:R-:W-:Y:S01]  /*cda0*/  VIADD R10, R6, 0xffffffff ;  /* 0xffffffff060a7836 */ /* 0x004fe20000000000 */
[----:B------:R-:W-:Y:S06]  /*cdb0*/  BRA.DIV UR4, `(.L_x_2890) ;  /* 0x0000002a04787947 */ /* 0x000fec000b800000 */
[----:B------:R-:W-:-:S13]  /*cdc0*/  ELECT P6, URZ, PT ;  /* 0x00000000003f782f */ /* 0x000fda00038c0000 */
.L_x_2945:
[----:B------:R-:W-:Y:S05]  /*cdd0*/  @!P6 BRA `(.L_x_2891) ;  /* 0x000000040018e947 */ /* 0x000fea0003800000 */
[----:B------:R-:W-:Y:S01]  /*cde0*/  MOV R18, R10 ;  /* 0x0000000a00127202 */ /* 0x000fe20000000f00 */
        /* <DEDUP_REMOVED lines=9> */
[----:B------:R-:W-:Y:S01]  /*ce80*/  @P1 SHF.R.U32.HI R5, RZ, R7, R6 ;  /* 0x00000007ff051219 */ /* 0x000fe20000011606 */
[----:B------:R-:W-:-:S03]  /*ce90*/  IMAD R6, R11, UR4, RZ ;  /* 0x000000040b067c24 */ /* 0x000fc6000f8e02ff */
[--C-:B------:R-:W-:Y:S01]  /*cea0*/  SHF.R.S32.HI R7, RZ, 0x1f, R5.reuse ;  /* 0x0000001fff077819 */ /* 0x100fe20000011405 */
[----:B------:R-:W-:-:S04]  /*ceb0*/  IMAD.MOV R18, RZ, RZ, -R5 ;  /* 0x000000ffff127224 */ /* 0x000fc800078e0a05 */
[----:B------:R-:W-:Y:S02]  /*cec0*/  IMAD R18, R9, R18, R10 ;  /* 0x0000001209127224 */ /* 0x000fe400078e020a */
[----:B------:R-:W-:Y:S01]  /*ced0*/  IMAD R9, R0, UR5, R6 ;  /* 0x0000000500097c24 */ /* 0x000fe2000f8e0206 */
[----:B------:R-:W-:-:S05]  /*cee0*/  MOV R6, R5 ;  /* 0x0000000500067202 */ /* 0x000fca0000000f00 */
[----:B------:R-:W-:-:S04]  /*cef0*/  IMAD.WIDE.U32 R6, R0, UR4, R6 ;  /* 0x0000000400067c25 */ /* 0x000fc8000f8e0006 */
[----:B------:R-:W-:Y:S01]  /*cf00*/  IMAD.IADD R5, R7, 0x1, R9 ;  /* 0x0000000107057824 */ /* 0x000fe200078e0209 */
[----:B------:R-:W-:-:S04]  /*cf10*/  LEA R12, P1, R6, R2, 0x2 ;  /* 0x00000002060c7211 */ /* 0x000fc800078210ff */
[----:B------:R-:W-:-:S05]  /*cf20*/  LEA.HI.X R13, R6, R3, R5, 0x2, P1 ;  /* 0x00000003060d7211 */ /* 0x000fca00008f1405 */
[----:B------:R1:W5:Y:S04]  /*cf30*/  LDG.E R5, desc[UR6][R12.64] ;  /* 0x000000060c057981 */ /* 0x000368000c1e1900 */
.L_x_2892:
[----:B------:R-:W2:Y:S01]  /*cf40*/  S2R R7, SR_CgaCtaId ;  /* 0x0000000000077919 */ /* 0x000ea20000008800 */
[----:B------:R-:W-:-:S04]  /*cf50*/  MOV R6, 0x400 ;  /* 0x0000040000067802 */ /* 0x000fc80000000f00 */
[----:B--2---:R-:W-:Y:S02]  /*cf60*/  LEA R6, R7, R6, 0x18 ;  /* 0x0000000607067211 */ /* 0x004fe400078ec0ff */
[----:B------:R-:W-:Y:S02]  /*cf70*/  SHF.L.U32 R7, R17, 0x1f, RZ ;  /* 0x0000001f11077819 */ /* 0x000fe400000006ff */
[----:B------:R-:W-:-:S04]  /*cf80*/  LEA R6, R16, R6, 0x3 ;  /* 0x0000000610067211 */ /* 0x000fc800078e18ff */
[----:B------:R-:W2:Y:S02]  /*cf90*/  SYNCS.PHASECHK.TRANS64.TRYWAIT P1, [R6+URZ+0x36840], R7 ;  /* 0x03684007060075a7 */ /* 0x000ea4000802017f */
[----:B--2---:R-:W-:Y:S05]  /*cfa0*/  @!P1 BRA `(.L_x_2893) ;  /* 0x00000028001c9947 */ /* 0x004fea0003800000 */
.L_x_2946:
[----:B------:R-:W3:Y:S02]  /*cfb0*/  S2R R9, SR_TID.X ;  /* 0x0000000000097919 */ /* 0x000ee40000002100 */
[----:B---3--:R-:W-:-:S04]  /*cfc0*/  LOP3.LUT R9, R9, 0x7f, RZ, 0xc0, !PT ;  /* 0x0000007f09097812 */ /* 0x008fc800078ec0ff */
[----:B------:R-:W-:-:S13]  /*cfd0*/  ISETP.NE.AND P1, PT, R9, RZ, PT ;  /* 0x000000ff0900720c */ /* 0x000fda0003f25270 */
[----:B------:R-:W-:Y:S05]  /*cfe0*/  @P1 BRA `(.L_x_2894) ;  /* 0x00000000001c1947 */ /* 0x000fea0003800000 */
[----:B------:R-:W3:Y:S01]  /*cff0*/  S2R R9, SR_TID.X ;  /* 0x0000000000097919 */ /* 0x000ee20000002100 */
[----:B--2---:R-:W-:-:S04]  /*d000*/  IMAD.MOV.U32 R7, RZ, RZ, 0xa800 ;  /* 0x0000a800ff077424 */ /* 0x004fc800078e00ff */
[----:B------:R4:W-:Y:S01]  /*d010*/  SYNCS.ARRIVE.TRANS64 RZ, [R6+URZ+0x36830], R7 ;  /* 0x0368300706ff79a7 */ /* 0x0009e2000800003f */
[----:B---3--:R-:W-:-:S04]  /*d020*/  LOP3.LUT R9, R9, 0x1f, RZ, 0xc0, !PT ;  /* 0x0000001f09097812 */ /* 0x008fc800078ec0ff */
[----:B------:R-:W-:-:S13]  /*d030*/  ISETP.NE.AND P1, PT, R9, RZ, PT ;  /* 0x000000ff0900720c */ /* 0x000fda0003f25270 */
[----:B----4-:R-:W-:Y:S05]  /*d040*/  @!P1 BRA `(.L_x_2894) ;  /* 0x0000000000049947 */ /* 0x010fea0003800000 */
[----:B------:R-:W-:Y:S01]  /*d050*/  BPT.TRAP 0x1 ;  /* 0x000000040000795c */ /* 0x000fe20000300000 */
.L_x_2894:
[----:B------:R-:W3:Y:S01]  /*d060*/  S2R R9, SR_CgaCtaId ;  /* 0x0000000000097919 */ /* 0x000ee20000008800 */
        /* <DEDUP_REMOVED lines=10> */
[----:B------:R-:W-:-:S05]  /*d110*/  UMOV UR16, 0x40 ;  /* 0x0000004000107882 */ /* 0x000fca0000000000 */
[----:B------:R-:W-:Y:S02]  /*d120*/  UIADD3 UR9, UR9, 0x36830, URZ ;  /* 0x0003683009097890 */ /* 0x000fe4000fffe03f */
[----:B------:R-:W-:Y:S01]  /*d130*/  UIMAD UR11, UR11, 0x70, URZ ;  /* 0x000000700b0b78a4 */ /* 0x000fe2000f8e023f */
[----:B---3--:R-:W-:-:S05]  /*d140*/  LEA R7, R9, R7, 0x18 ;  /* 0x0000000709077211 */ /* 0x008fca00078ec0ff */
[----:B------:R-:W-:-:S05]  /*d150*/  IMAD R6, R16, 0xa800, R7 ;  /* 0x0000a80010067824 */ /* 0x000fca00078e0207 */
[----:B------:R-:W-:-:S13]  /*d160*/  R2UR UR8, R6 ;  /* 0x00000000060872ca */ /* 0x000fda00000e0000 */
[----:B------:R-:W-:Y:S02]  /*d170*/  UIADD3 UR14, UR8, 0x21400, URZ ;  /* 0x00021400080e7890 */ /* 0x000fe4000fffe03f */
[----:B------:R-:W-:Y:S02]  /*d180*/  UIADD3 UR15, UR8, 0x24c00, URZ ;  /* 0x00024c00080f7890 */ /* 0x000fe4000fffe03f */
[----:B------:R-:W-:-:S03]  /*d190*/  UIADD3 UR17, UR8, 0x28400, URZ ;  /* 0x0002840008117890 */ /* 0x000fc6000fffe03f */
[----:B------:R-:W-:Y:S01]  /*d1a0*/  UMOV UR8, UR14 ;  /* 0x0000000e00087c82 */ /* 0x000fe20008000000 */
[----:B------:R-:W-:Y:S01]  /*d1b0*/  UMOV UR14, 0x80 ;  /* 0x00000080000e7882 */ /* 0x000fe20000000000 */
[----:B------:R2:W-:Y:S02]  /*d1c0*/  UTMALDG.4D [UR8], [UR4], desc[UR6] ;  /* 0x00000608040075b4 */ /* 0x0005e40008019000 */
[----:B--2---:R-:W-:Y:S01]  /*d1d0*/  UMOV UR8, UR15 ;  /* 0x0000000f00087c82 */ /* 0x004fe20008000000 */
[----:B------:R-:W-:Y:S02]  /*d1e0*/  UMOV UR10, UR16 ;  /* 0x00000010000a7c82 */ /* 0x000fe40008000000 */
[----:B------:R2:W-:Y:S02]  /*d1f0*/  UTMALDG.4D [UR8], [UR4], desc[UR6] ;  /* 0x00000608040075b4 */ /* 0x0005e40008019000 */
[----:B--2---:R-:W-:Y:S01]  /*d200*/  UMOV UR8, UR17 ;  /* 0x0000001100087c82 */ /* 0x004fe20008000000 */
[----:B------:R-:W-:-:S02]  /*d210*/  UMOV UR10, UR14 ;  /* 0x0000000e000a7c82 */ /* 0x000fc40008000000 */
[----:B------:R2:W-:Y:S02]  /*d220*/  UTMALDG.4D [UR8], [UR4], desc[UR6] ;  /* 0x00000608040075b4 */ /* 0x0005e40008019000 */
[----:B--2---:R-:W-:Y:S01]  /*d230*/  NOP ;  /* 0x0000000000007918 */ /* 0x004fe20000000000 */
.L_x_2891:
[----:B------:R-:W2:Y:S04]  /*d240*/  LDL.LU R14, [R1] ;  /* 0x00000000010e7983 */ /* 0x000ea80000300800 */
[----:B-1----:R-:W3:Y:S01]  /*d250*/  LDL R13, [R1+0x18] ;  /* 0x00001800010d7983 */ /* 0x002ee20000100800 */
[----:B------:R-:W-:-:S03]  /*d260*/  MOV R9, 0x400 ;  /* 0x0000040000097802 */ /* 0x000fc60000000f00 */
[----:B------:R-:W4:Y:S01]  /*d270*/  LDL.LU R7, [R1+0x14] ;  /* 0x0000140001077983 */ /* 0x000f220000300800 */
[----:B------:R-:W1:Y:S01]  /*d280*/  S2R R12, SR_CgaCtaId ;  /* 0x00000000000c7919 */ /* 0x000e620000008800 */
[----:B------:R-:W-:Y:S05]  /*d290*/  WARPSYNC.ALL ;  /* 0x0000000000007948 */ /* 0x000fea0003800000 */
[----:B------:R-:W-:-:S13]  /*d2a0*/  ELECT P1, URZ, PT ;  /* 0x00000000003f782f */ /* 0x000fda0003820000 */
[----:B------:R-:W-:Y:S01]  /*d2b0*/  @P1 R2UR UR13, R19 ;  /* 0x00000000130d12ca */ /* 0x000fe200000e0000 */
[----:B------:R-:W-:Y:S01]  /*d2c0*/  UIADD3 UR4, UP0, UR36, 0x270, URZ ;  /* 0x0000027024047890 */ /* 0x000fe2000ff1e03f */
[----:B------:R-:W-:-:S03]  /*d2d0*/  @P1 R2UR UR11, R8 ;  /* 0x00000000080b12ca */ /* 0x000fc600000e0000 */
[----:B------:R-:W-:Y:S01]  /*d2e0*/  UIADD3.X UR5, URZ, UR37, URZ, UP0, !UPT ;  /* 0x000000253f057290 */ /* 0x000fe200087fe43f */
[----:B-1----:R-:W-:-:S04]  /*d2f0*/  LEA R9, R12, R9, 0x18 ;  /* 0x000000090c097211 */ /* 0x002fc800078ec0ff */
[----:B------:R-:W-:Y:S02]  /*d300*/  R2UR UR24, R9 ;  /* 0x00000000091872ca */ /* 0x000fe400000e0000 */
[----:B------:R-:W-:Y:S01]  /*d310*/  @P1 MOV R6, 0xc000 ;  /* 0x0000c00000061802 */ /* 0x000fe20000000f00 */
[----:B------:R-:W-:Y:S01]  /*d320*/  BAR.SYNC.DEFER_BLOCKING 0x8, 0x120 ;  /* 0x0204800000007b1d */ /* 0x000fe20000010000 */
[----:B------:R-:W-:-:S09]  /*d330*/  @P1 R2UR UR21, R19 ;  /* 0x00000000131512ca */ /* 0x000fd200000e0000 */
[----:B------:R-:W-:Y:S02]  /*d340*/  UIADD3 UR8, UR24, 0x15400, URZ ;  /* 0x0001540018087890 */ /* 0x000fe4000fffe03f */
[----:B------:R-:W-:Y:S01]  /*d350*/  UIADD3 UR9, UR24, 0x36800, URZ ;  /* 0x0003680018097890 */ /* 0x000fe2000fffe03f */
[----:B------:R-:W-:Y:S01]  /*d360*/  UMOV UR6, 0x0 ;  /* 0x0000000000067882 */ /* 0x000fe20000000000 */
[----:B------:R-:W-:Y:S01]  /*d370*/  UMOV UR7, 0x12f00000 ;  /* 0x12f0000000077882 */ /* 0x000fe20000000000 */
[----:B------:R-:W-:Y:S01]  /*d380*/  UMOV UR10, URZ ;  /* 0x0000003f000a7c82 */ /* 0x000fe20008000000 */
[----:B------:R-:W-:Y:S01]  /*d390*/  @P1 R2UR UR19, R8 ;  /* 0x00000000081312ca */ /* 0x000fe200000e0000 */
[----:B------:R-:W-:Y:S01]  /*d3a0*/  UIADD3 UR16, UR24, 0x19400, URZ ;  /* 0x0001940018107890 */ /* 0x000fe2000fffe03f */
[----:B------:R3:W-:Y:S01]  /*d3b0*/  @P1 SYNCS.ARRIVE.TRANS64 RZ, [R9+URZ+0x36800], R6 ;  /* 0x0368000609ff19a7 */ /* 0x0007e2000800003f */
[----:B------:R-:W-:Y:S01]  /*d3c0*/  UMOV UR14, 0x0 ;  /* 0x00000000000e7882 */ /* 0x000fe20000000000 */
[----:B------:R-:W-:Y:S01]  /*d3d0*/  UMOV UR15, 0x12f00000 ;  /* 0x12f00000000f7882 */ /* 0x000fe20000000000 */
[----:B------:R-:W-:Y:S01]  /*d3e0*/  UMOV UR18, 0x40 ;  /* 0x0000004000127882 */ /* 0x000fe20000000000 */
[----:B------:R-:W-:Y:S01]  /*d3f0*/  UMOV UR17, UR9 ;  /* 0x0000000900117c82 */ /* 0x000fe20008000000 */
[----:B------:R-:W-:Y:S01]  /*d400*/  UMOV UR22, 0x0 ;  /* 0x0000000000167882 */ /* 0x000fe20000000000 */
[----:B------:R-:W-:Y:S01]  /*d410*/  UMOV UR23, 0x12f00000 ;  /* 0x12f0000000177882 */ /* 0x000fe20000000000 */
[----:B------:R-:W-:Y:S01]  /*d420*/  BSSY B0, `(.L_x_2895) ;  /* 0x0000010000007945 */ /* 0x000fe20003800000 */
[----:B--2---:R-:W-:-:S02]  /*d430*/  @P1 R2UR UR12, R14 ;  /* 0x000000000e0c12ca */ /* 0x004fc400000e0000 */
[----:B------:R-:W-:Y:S02]  /*d440*/  @P1 R2UR UR20, R14 ;  /* 0x000000000e1412ca */ /* 0x000fe400000e0000 */
[----:B---3--:R-:W-:-:S09]  /*d450*/  LOP3.LUT R6, R13, 0x1, RZ, 0xc, !PT ;  /* 0x000000010d067812 */ /* 0x008fd200078e0cff */
[----:B------:R1:W-:Y:S01]  /*d460*/  UTMALDG.4D [UR8], [UR4], desc[UR6] ;  /* 0x00000608040075b4 */ /* 0x0003e20008019000 */
[----:B------:R-:W-:Y:S01]  /*d470*/  SHF.L.U32 R6, R6, 0x1f, RZ ;  /* 0x0000001f06067819 */ /* 0x000fe200000006ff */
[----:B------:R2:W-:Y:S01]  /*d480*/  UTMALDG.4D [UR16], [UR4], desc[UR14] ;  /* 0x00000e10040075b4 */ /* 0x0005e20008019000 */
[----:B-1----:R-:W-:Y:S02]  /*d490*/  @P1 R2UR UR13, R19 ;  /* 0x00000000130d12ca */ /* 0x002fe400000e0000 */
[----:B------:R-:W-:Y:S02]  /*d4a0*/  @P1 R2UR UR12, R14 ;  /* 0x000000000e0c12ca */ /* 0x000fe400000e0000 */
[----:B------:R-:W-:Y:S01]  /*d4b0*/  @P1 R2UR UR11, R8 ;  /* 0x00000000080b12ca */ /* 0x000fe200000e0000 */
[----:B------:R-:W-:Y:S01]  /*d4c0*/  UIADD3 UR8, UR24, 0x1d400, URZ ;  /* 0x0001d40018087890 */ /* 0x000fe2000fffe03f */
[----:B------:R-:W-:-:S11]  /*d4d0*/  UMOV UR10, 0x80 ;  /* 0x00000080000a7882 */ /* 0x000fd60000000000 */
[----:B------:R2:W-:Y:S01]  /*d4e0*/  UTMALDG.4D [UR8], [UR4], desc[UR22] ;  /* 0x00001608040075b4 */ /* 0x0005e20008019000 */
[----:B------:R-:W1:Y:S01]  /*d4f0*/  SYNCS.PHASECHK.TRANS64.TRYWAIT P1, [R9+URZ+0x36820], R6 ;  /* 0x03682006090075a7 */ /* 0x000e62000802017f */
[----:B----4-:R-:W-:Y:S01]  /*d500*/  ISETP.GE.AND P2, PT, R7, 0x71, PT ;  /* 0x000000710700780c */ /* 0x010fe20003f46270 */
[----:B-12---:R-:W-:-:S12]  /*d510*/  @!P1 BRA `(.L_x_2896) ;  /* 0x0000002000d49947 */ /* 0x006fd80003800000 */
.L_x_2947:
[----:B------:R-:W-:Y:S05]  /*d520*/  BSYNC B0 ;  /* 0x0000000000007941 */ /* 0x000fea0003800000 */
.L_x_2895:
[----:B------:R-:W-:Y:S05]  /*d530*/  @!P2 BRA `(.L_x_2897) ;  /* 0x000000180008a947 */ /* 0x000fea0003800000 */
[----:B------:R-:W2:Y:S01]  /*d540*/  LDL R8, [R1+0xc] ;  /* 0x00000c0001087983 */ /* 0x000ea20000100800 */
[----:B-1----:R-:W-:Y:S01]  /*d550*/  MOV R7, 0x1 ;  /* 0x0000000100077802 */ /* 0x002fe20000000f00 */
        /* <DEDUP_REMOVED lines=34> */
.L_x_2901:
[----:B-1----:R-:W1:Y:S01]  /*d780*/  S2R R3, SR_CgaCtaId ;  /* 0x0000000000037919 */ /* 0x002e620000008800 */
[----:B------:R-:W-:-:S04]  /*d790*/  MOV R2, 0x400 ;  /* 0x0000040000027802 */ /* 0x000fc80000000f00 */
[----:B-1----:R-:W-:Y:S02]  /*d7a0*/  LEA R2, R3, R2, 0x18 ;  /* 0x0000000203027211 */ /* 0x002fe400078ec0ff */
[----:B------:R-:W-:Y:S02]  /*d7b0*/  SHF.L.U32 R3, R13, 0x1f, RZ ;  /* 0x0000001f0d037819 */ /* 0x000fe400000006ff */
[----:B------:R-:W-:-:S04]  /*d7c0*/  LEA R2, R7, R2, 0x3 ;  /* 0x0000000207027211 */ /* 0x000fc800078e18ff */
[----:B------:R-:W1:Y:S02]  /*d7d0*/  SYNCS.PHASECHK.TRANS64.TRYWAIT P1, [R2+URZ+0x36840], R3 ;  /* 0x03684003020075a7 */ /* 0x000e64000802017f */
[----:B-1----:R-:W-:Y:S05]  /*d7e0*/  @!P1 BRA `(.L_x_2902) ;  /* 0x0000002000409947 */ /* 0x002fea0003800000 */
.L_x_2948:
        /* <DEDUP_REMOVED lines=11> */
.L_x_2903:
        /* <DEDUP_REMOVED lines=13> */
[----:B-1----:R-:W-:-:S03]  /*d970*/  SHF.L.U32 R3, R17, 0x1f, RZ ;  /* 0x0000001f11037819 */ /* 0x002fc600000006ff */
        /* <DEDUP_REMOVED lines=9> */
[----:B------:R-:W-:-:S05]  /*da10*/  UIADD3 UR14, UR14, 0x28400, URZ ;  /* 0x000284000e0e7890 */ /* 0x000fca000fffe03f */
[----:B------:R1:W-:Y:S02]  /*da20*/  UTMALDG.4D [UR8], [UR4], desc[UR6] ;  /* 0x00000608040075b4 */ /* 0x0003e40008019000 */
[----:B-1----:R-:W-:Y:S01]  /*da30*/  UMOV UR8, UR15 ;  /* 0x0000000f00087c82 */ /* 0x002fe20008000000 */
[----:B------:R-:W-:Y:S02]  /*da40*/  UMOV UR10, UR16 ;  /* 0x00000010000a7c82 */ /* 0x000fe40008000000 */
[----:B------:R1:W-:Y:S02]  /*da50*/  UTMALDG.4D [UR8], [UR4], desc[UR6] ;  /* 0x00000608040075b4 */ /* 0x0003e40008019000 */
[----:B-1----:R-:W-:Y:S01]  /*da60*/  UMOV UR8, UR14 ;  /* 0x0000000e00087c82 */ /* 0x002fe20008000000 */
[----:B------:R-:W-:Y:S02]  /*da70*/  UMOV UR10, UR17 ;  /* 0x00000011000a7c82 */ /* 0x000fe40008000000 */
[----:B------:R1:W-:Y:S01]  /*da80*/  UTMALDG.4D [UR8], [UR4], desc[UR6] ;  /* 0x00000608040075b4 */ /* 0x0003e20008019000 */
[----:B------:R-:W2:Y:S02]  /*da90*/  SYNCS.PHASECHK.TRANS64.TRYWAIT P1, [R2+URZ+0x60], R3 ;  /* 0x00006003020075a7 */ /* 0x000ea4000802017f */
[----:B-12---:R-:W-:Y:S05]  /*daa0*/  @!P1 BRA `(.L_x_2904) ;  /* 0x0000001c00a49947 */ /* 0x006fea0003800000 */
.L_x_2949:
        /* <DEDUP_REMOVED lines=12> */
.L_x_2905:
[----:B------:R-:W3:Y:S01]  /*db70*/  S2R R9, SR_CgaCtaId ;  /* 0x0000000000097919 */ /* 0x000ee20000008800 */
[----:B-12---:R-:W-:Y:S01]  /*db80*/  MOV R3, 0x400 ;  /* 0x0000040000037802 */ /* 0x006fe20000000f00 */
        /* <DEDUP_REMOVED lines=10> */
[----:B------:R-:W-:-:S04]  /*dc30*/  MOV R18, R6 ;  /* 0x0000000600127202 */ /* 0x000fc80000000f00 */
[----:B------:R-:W-:Y:S01]  /*dc40*/  UIMAD UR11, UR11, 0x70, URZ ;  /* 0x000000700b0b78a4 */ /* 0x000fe2000f8e023f */
[----:B---3--:R-:W-:-:S04]  /*dc50*/  LEA R3, R9, R3, 0x18 ;  /* 0x0000000309037211 */ /* 0x008fc800078ec0ff */
[----:B------:R-:W-:-:S04]  /*dc60*/  LEA R2, R16, R3, 0x3 ;  /* 0x0000000310027211 */ /* 0x000fc800078e18ff */
[----:B------:R-:W-:Y:S01]  /*dc70*/  R2UR UR9, R2 ;  /* 0x00000000020972ca */ /* 0x000fe200000e0000 */
[----:B------:R-:W-:-:S05]  /*dc80*/  IMAD R2, R16, 0xa800, R3 ;  /* 0x0000a80010027824 */ /* 0x000fca00078e0203 */
[----:B------:R-:W-:-:S07]  /*dc90*/  R2UR UR15, R2 ;  /* 0x00000000020f72ca */ /* 0x000fce00000e0000 */
[----:B------:R-:W-:-:S06]  /*dca0*/  UIADD3 UR9, UR9, 0x36850, URZ ;  /* 0x0003685009097890 */ /* 0x000fcc000fffe03f */
[----:B------:R-:W-:Y:S02]  /*dcb0*/  UIADD3 UR8, UR15, 0x400, URZ ;  /* 0x000004000f087890 */ /* 0x000fe4000fffe03f */
[----:B------:R-:W-:Y:S02]  /*dcc0*/  UIADD3 UR14, UR15, 0x3c00, URZ ;  /* 0x00003c000f0e7890 */ /* 0x000fe4000fffe03f */
[----:B------:R-:W-:-:S05]  /*dcd0*/  UIADD3 UR15, UR15, 0x7400, URZ ;  /* 0x000074000f0f7890 */ /* 0x000fca000fffe03f */
        /* <DEDUP_REMOVED lines=8> */
[----:B-1----:R-:W-:Y:S01]  /*dd60*/  NOP ;  /* 0x0000000000007918 */ /* 0x002fe20000000000 */
.L_x_2900:
[----:B------:R-:W-:Y:S05]  /*dd70*/  BSYNC B0 ;  /* 0x0000000000007941 */ /* 0x000fea0003800000 */
.L_x_2899:
[----:B------:R-:W2:Y:S01]  /*dd80*/  LDL.LU R2, [R1+0xc] ;  /* 0x00000c0001027983 */ /* 0x000ea20000300800 */
[----:B------:R-:W-:Y:S01]  /*dd90*/  MOV R16, R7 ;  /* 0x0000000700107202 */ /* 0x000fe20000000f00 */
[----:B------:R-:W-:Y:S02]  /*dda0*/  IMAD.MOV.U32 R17, RZ, RZ, R13 ;  /* 0x000000ffff117224 */ /* 0x000fe400078e000d */
[----:B--2---:R-:W-:-:S07]  /*ddb0*/  VIADD R6, R2, 0xfffffffd ;  /* 0xfffffffd02067836 */ /* 0x004fce0000000000 */
.L_x_2898:
[----:B------:R-:W-:Y:S01]  /*ddc0*/  IADD3 R3, -R12, RZ, RZ ;  /* 0x000000ff0c037210 */ /* 0x000fe20007ffe1ff */
[----:B------:R-:W-:Y:S03]  /*ddd0*/  BSSY B0, `(.L_x_2897) ;  /* 0x00000f8000007945 */ /* 0x000fe60003800000 */
[----:B------:R-:W-:-:S13]  /*dde0*/  ISETP.NE.AND P1, PT, R10, R3, PT ;  /* 0x000000030a00720c */ /* 0x000fda0003f25270 */
[----:B------:R-:W-:Y:S05]  /*ddf0*/  @!P1 BRA `(.L_x_2906) ;  /* 0x0000000c00d49947 */ /* 0x000fea0003800000 */
[----:B------:R-:W-:-:S07]  /*de00*/  IMAD.MOV.U32 R8, RZ, RZ, R5 ;  /* 0x000000ffff087224 */ /* 0x000fce00078e0005 */
.L_x_2921:
[----:B------:R-:W-:Y:S01]  /*de10*/  IADD3 R7, R16, 0x1, RZ ;  /* 0x0000000110077810 */ /* 0x000fe20007ffe0ff */
[----:B------:R-:W-:Y:S03]  /*de20*/  BSSY B1, `(.L_x_2907) ;  /* 0x0000076000017945 */ /* 0x000fe60003800000 */
        /* <DEDUP_REMOVED lines=26> */
.L_x_2909:
[----:B------:R-:W2:Y:S01]  /*dfd0*/  S2R R3, SR_CgaCtaId ;  /* 0x0000000000037919 */ /* 0x000ea20000008800 */
[----:B------:R-:W-:-:S04]  /*dfe0*/  MOV R2, 0x400 ;  /* 0x0000040000027802 */ /* 0x000fc80000000f00 */
[----:B--2---:R-:W-:Y:S02]  /*dff0*/  LEA R2, R3, R2, 0x18 ;  /* 0x0000000203027211 */ /* 0x004fe400078ec0ff */
[----:B------:R-:W-:-:S03]  /*e000*/  SHF.L.U32 R3, R10, 0x1f, RZ ;  /* 0x0000001f0a037819 */ /* 0x000fc600000006ff */
[----:B------:R-:W-:-:S04]  /*e010*/  IMAD R2, R7, 0x8, R2 ;  /* 0x0000000807027824 */ /* 0x000fc800078e0202 */
[----:B------:R-:W2:Y:S02]  /*e020*/  SYNCS.PHASECHK.TRANS64.TRYWAIT P1, [R2+URZ+0x36840], R3 ;  /* 0x03684003020075a7 */ /* 0x000ea4000802017f */
[----:B--2---:R-:W-:Y:S05]  /*e030*/  @!P1 BRA `(.L_x_2910) ;  /* 0x0000001800549947 */ /* 0x004fea0003800000 */
.L_x_2950:
        /* <DEDUP_REMOVED lines=11> */
.L_x_2911:
        /* <DEDUP_REMOVED lines=13> */
[----:B------:R-:W-:-:S03]  /*e1c0*/  SHF.L.U32 R17, R17, 0x1f, RZ ;  /* 0x0000001f11117819 */ /* 0x000fc600000006ff */
[----:B------:R-:W-:Y:S02]  /*e1d0*/  UIADD3 UR9, UR9, 0x36830, URZ ;  /* 0x0003683009097890 */ /* 0x000fe4000fffe03f */
[----:B------:R-:W-:Y:S01]  /*e1e0*/  UIMAD UR11, UR11, 0x70, URZ ;  /* 0x000000700b0b78a4 */ /* 0x000fe2000f8e023f */
[----:B-1----:R-:W-:-:S05]  /*e1f0*/  LEA R3, R9, R3, 0x18 ;  /* 0x0000000309037211 */ /* 0x002fca00078ec0ff */
[----:B------:R-:W-:Y:S02]  /*e200*/  IMAD R2, R7, 0xa800, R3 ;  /* 0x0000a80007027824 */ /* 0x000fe400078e0203 */
[----:B------:R-:W-:-:S03]  /*e210*/  VIADD R3, R3, 0x36800 ;  /* 0x0003680003037836 */ /* 0x000fc60000000000 */
[----:B------:R-:W-:Y:S02]  /*e220*/  R2UR UR14, R2 ;  /* 0x00000000020e72ca */ /* 0x000fe400000e0000 */
[----:B------:R-:W-:-:S11]  /*e230*/  LEA R2, R16, R3, 0x3 ;  /* 0x0000000310027211 */ /* 0x000fd600078e18ff */
        /* <DEDUP_REMOVED lines=12> */
.L_x_2951:
[----:B------:R-:W-:Y:S05]  /*e300*/  @P2 BRA `(.L_x_2913) ;  /* 0x00000000001c2947 */ /* 0x000fea0003800000 */
[----:B------:R-:W2:Y:S01]  /*e310*/  S2R R9, SR_TID.X ;  /* 0x0000000000097919 */ /* 0x000ea20000002100 */
[----:B------:R-:W-:-:S04]  /*e320*/  IMAD.MOV.U32 R3, RZ, RZ, 0xa800 ;  /* 0x0000a800ff037424 */ /* 0x000fc800078e00ff */
[----:B------:R3:W-:Y:S01]  /*e330*/  SYNCS.ARRIVE.TRANS64 RZ, [R2+URZ+0x50], R3 ;  /* 0x0000500302ff79a7 */ /* 0x0007e2000800003f */
[----:B--2---:R-:W-:-:S04]  /*e340*/  LOP3.LUT R9, R9, 0x1f, RZ, 0xc0, !PT ;  /* 0x0000001f09097812 */ /* 0x004fc800078ec0ff */
[----:B------:R-:W-:-:S13]  /*e350*/  ISETP.NE.AND P1, PT, R9, RZ, PT ;  /* 0x000000ff0900720c */ /* 0x000fda0003f25270 */
[----:B---3--:R-:W-:Y:S05]  /*e360*/  @!P1 BRA `(.L_x_2913) ;  /* 0x0000000000049947 */ /* 0x008fea0003800000 */
[----:B------:R-:W-:Y:S01]  /*e370*/  BPT.TRAP 0x1 ;  /* 0x000000040000795c */ /* 0x000fe20000300000 */
.L_x_2913:
        /* <DEDUP_REMOVED lines=13> */
[----:B------:R-:W-:-:S03]  /*e450*/  IMAD.MOV.U32 R5, RZ, RZ, R8 ;  /* 0x000000ffff057224 */ /* 0x000fc600078e0008 */
[----:B------:R-:W-:Y:S02]  /*e460*/  UIMAD UR11, UR11, 0x70, URZ ;  /* 0x000000700b0b78a4 */ /* 0x000fe4000f8e023f */
[----:B------:R-:W-:Y:S01]  /*e470*/  UIADD3 UR9, UR9, 0x50, URZ ;  /* 0x0000005009097890 */ /* 0x000fe2000fffe03f */
[----:B--2---:R-:W-:-:S05]  /*e480*/  LEA R3, R9, R3, 0x18 ;  /* 0x0000000309037211 */ /* 0x004fca00078ec0ff */
        /* <DEDUP_REMOVED lines=15> */
.L_x_2908:
[----:B------:R-:W-:Y:S05]  /*e580*/  BSYNC B1 ;  /* 0x0000000000017941 */ /* 0x000fea0003800000 */
.L_x_2907:
        /* <DEDUP_REMOVED lines=28> */
.L_x_2916:
[----:B------:R-:W2:Y:S01]  /*e750*/  S2R R3, SR_CgaCtaId ;  /* 0x0000000000037919 */ /* 0x000ea20000008800 */
[----:B------:R-:W-:-:S04]  /*e760*/  MOV R2, 0x400 ;  /* 0x0000040000027802 */ /* 0x000fc80000000f00 */
[----:B--2---:R-:W-:Y:S02]  /*e770*/  LEA R2, R3, R2, 0x18 ;  /* 0x0000000203027211 */ /* 0x004fe400078ec0ff */
[----:B------:R-:W-:-:S03]  /*e780*/  SHF.L.U32 R3, R17, 0x1f, RZ ;  /* 0x0000001f11037819 */ /* 0x000fc600000006ff */
[----:B------:R-:W-:-:S04]  /*e790*/  IMAD R2, R16, 0x8, R2 ;  /* 0x0000000810027824 */ /* 0x000fc800078e0202 */
[----:B------:R-:W2:Y:S02]  /*e7a0*/  SYNCS.PHASECHK.TRANS64.TRYWAIT P1, [R2+URZ+0x36840], R3 ;  /* 0x03684003020075a7 */ /* 0x000ea4000802017f */
[----:B--2---:R-:W-:Y:S05]  /*e7b0*/  @!P1 BRA `(.L_x_2917) ;  /* 0x00000010009c9947 */ /* 0x004fea0003800000 */
.L_x_2952:
        /* <DEDUP_REMOVED lines=11> */
.L_x_2918:
        /* <DEDUP_REMOVED lines=11> */
[----:B------:R-:W-:-:S05]  /*e920*/  UMOV UR18, 0x80 ;  /* 0x0000008000127882 */ /* 0x000fca0000000000 */
        /* <DEDUP_REMOVED lines=12> */
[----:B------:R-:W-:-:S03]  /*e9f0*/  UIADD3 UR16, UR8, 0x28400, URZ ;  /* 0x0002840008107890 */ /* 0x000fc6000fffe03f */
        /* <DEDUP_REMOVED lines=10> */
.L_x_2953:
        /* <DEDUP_REMOVED lines=8> */
.L_x_2920:
[----:B------:R-:W2:Y:S01]  /*eb20*/  S2R R9, SR_CgaCtaId ;  /* 0x0000000000097919 */ /* 0x000ea20000008800 */
[----:B-1----:R-:W-:Y:S01]  /*eb30*/  MOV R3, 0x400 ;  /* 0x0000040000037802 */ /* 0x002fe20000000f00 */
        /* <DEDUP_REMOVED lines=11> */
[----:B------:R-:W-:-:S03]  /*ebf0*/  MOV R5, R8 ;  /* 0x0000000800057202 */ /* 0x000fc60000000f00 */
[----:B------:R-:W-:Y:S02]  /*ec00*/  UIMAD UR11, UR11, 0x70, URZ ;  /* 0x000000700b0b78a4 */ /* 0x000fe4000f8e023f */
[----:B------:R-:W-:Y:S01]  /*ec10*/  UIADD3 UR9, UR9, 0x50, URZ ;  /* 0x0000005009097890 */ /* 0x000fe2000fffe03f */
[----:B--2---:R-:W-:-:S05]  /*ec20*/  LEA R3, R9, R3, 0x18 ;  /* 0x0000000309037211 */ /* 0x004fca00078ec0ff */
[----:B------:R-:W-:-:S05]  /*ec30*/  IMAD R7, R7, 0xa800, R3 ;  /* 0x0000a80007077824 */ /* 0x000fca00078e0203 */
[----:B------:R-:W-:-:S13]  /*ec40*/  R2UR UR15, R7 ;  /* 0x00000000070f72ca */ /* 0x000fda00000e0000 */
        /* <DEDUP_REMOVED lines=12> */
.L_x_2915:
[----:B------:R-:W-:Y:S05]  /*ed10*/  BSYNC B1 ;  /* 0x0000000000017941 */ /* 0x000fea0003800000 */
.L_x_2914:
[C---:B------:R-:W-:Y:S01]  /*ed20*/  ISETP.GT.AND P1, PT, R6.reuse, 0x1, PT ;  /* 0x000000010600780c */ /* 0x040fe20003f24270 */
[----:B------:R-:W-:-:S12]  /*ed30*/  VIADD R6, R6, 0xfffffffe ;  /* 0xfffffffe06067836 */ /* 0x000fd80000000000 */
[----:B------:R-:W-:Y:S05]  /*ed40*/  @P1 BRA `(.L_x_2921) ;  /* 0xfffffff000301947 */ /* 0x000fea000383ffff */
.L_x_2906:
[----:B------:R-:W-:Y:S05]  /*ed50*/  BSYNC B0 ;  /* 0x0000000000007941 */ /* 0x000fea0003800000 */
.L_x_2897:
[----:B------:R-:W-:Y:S04]  /*ed60*/  BSSY B0, `(.L_x_2922) ;  /* 0x0000032000007945 */ /* 0x000fe80003800000 */
[----:B------:R-:W-:Y:S05]  /*ed70*/  @!P6 BRA `(.L_x_2923) ;  /* 0x0000000000c0e947 */ /* 0x000fea0003800000 */
[----:B------:R-:W2:Y:S01]  /*ed80*/  S2R R3, SR_CgaCtaId ;  /* 0x0000000000037919 */ /* 0x000ea20000008800 */
[----:B------:R-:W-:Y:S01]  /*ed90*/  MOV R0, 0x400 ;  /* 0x0000040000007802 */ /* 0x000fe20000000f00 */
[----:B------:R-:W3:Y:S03]  /*eda0*/  S2R R2, SR_TID.X ;  /* 0x0000000000027919 */ /* 0x000ee60000002100 */
[----:B--2---:R-:W-:-:S04]  /*edb0*/  LEA R0, R3, R0, 0x18 ;  /* 0x0000000003007211 */ /* 0x004fc800078ec0ff */
[----:B------:R-:W-:Y:S02]  /*edc0*/  LEA R3, R16, R0, 0x3 ;  /* 0x0000000010037211 */ /* 0x000fe400078e18ff */
[----:B------:R-:W-:Y:S02]  /*edd0*/  SHF.L.U32 R0, R17, 0x1f, RZ ;  /* 0x0000001f11007819 */ /* 0x000fe400000006ff */
[----:B---3--:R-:W-:Y:S02]  /*ede0*/  LOP3.LUT R2, R2, 0x7f, RZ, 0xc0, !PT ;  /* 0x0000007f02027812 */ /* 0x008fe400078ec0ff */
[----:B------:R-:W2:Y:S02]  /*edf0*/  SYNCS.PHASECHK.TRANS64.TRYWAIT P0, [R3+URZ+0x36860], R0 ;  /* 0x03686000030075a7 */ /* 0x000ea4000800017f */
[----:B------:R-:W-:Y:S01]  /*ee00*/  ISETP.NE.AND P1, PT, R2, RZ, PT ;  /* 0x000000ff0200720c */ /* 0x000fe20003f25270 */
[----:B--2---:R-:W-:-:S12]  /*ee10*/  @!P0 BRA `(.L_x_2924) ;  /* 0x0000000c002c8947 */ /* 0x004fd80003800000 */
.L_x_2954:
        /* <DEDUP_REMOVED lines=8> */
.L_x_2925:
        /* <DEDUP_REMOVED lines=30> */
.L_x_2923:
[----:B------:R-:W-:Y:S05]  /*f080*/  BSYNC B0 ;  /* 0x0000000000007941 */ /* 0x000fea0003800000 */
.L_x_2922:
[----:B------:R-:W2:Y:S01]  /*f090*/  LDL.LU R0, [R1+0x10] ;  /* 0x0000100001007983 */ /* 0x000ea20000300800 */
[----:B------:R-:W-:-:S03]  /*f0a0*/  ULDC UR4, c[0x0][0xda4] ;  /* 0x0003690000047ab9 */ /* 0x000fc60000000800 */
[----:B------:R-:W3:Y:S01]  /*f0b0*/  LDL.LU R2, [R1+0x18] ;  /* 0x0000180001027983 */ /* 0x000ee20000300800 */
[----:B------:R-:W-:-:S04]  /*f0c0*/  IADD3 R16, R16, 0x1, RZ ;  /* 0x0000000110107810 */ /* 0x000fc80007ffe0ff */
[----:B------:R-:W-:-:S04]  /*f0d0*/  ISETP.NE.AND P0, PT, R16, 0x2, PT ;  /* 0x000000021000780c */ /* 0x000fc80003f05270 */
[----:B------:R-:W-:Y:S01]  /*f0e0*/  SEL R16, R16, RZ, P0 ;  /* 0x000000ff10107207 */ /* 0x000fe20000000000 */
[----:B--2---:R-:W-:Y:S01]  /*f0f0*/  VIADD R0, R0, UR38 ;  /* 0x0000002600007c36 */ /* 0x004fe20008000000 */
[----:B---3--:R-:W-:-:S04]  /*f100*/  IADD3 R2, R2, 0x1, RZ ;  /* 0x0000000102027810 */ /* 0x008fc80007ffe0ff */
[----:B------:R2:W-:Y:S01]  /*f110*/  STL [R1+0x10], R0 ;  /* 0x0000100001007387 */ /* 0x0005e20000100800 */
[----:B------:R-:W-:-:S03]  /*f120*/  ISETP.GE.AND P1, PT, R0, UR4, PT ;  /* 0x0000000400007c0c */ /* 0x000fc6000bf26270 */
[----:B------:R3:W-:Y:S01]  /*f130*/  STL [R1+0x18], R2 ;  /* 0x0000180201007387 */ /* 0x0007e20000100800 */
[----:B--2---:R-:W-:-:S04]  /*f140*/  SEL R0, RZ, 0x1, P0 ;  /* 0x00000001ff007807 */ /* 0x004fc80000000000 */
[----:B------:R-:W-:-:S05]  /*f150*/  LOP3.LUT R17, R17, R0, RZ, 0x3c, !PT ;  /* 0x0000000011117212 */ /* 0x000fca00078e3cff */
[----:B---3--:R-:W-:Y:S05]  /*f160*/  @!P1 BRA `(.L_x_2926) ;  /* 0xffffffd0006c9947 */ /* 0x008fea000383ffff */
[----:B------:R-:W-:-:S07]  /*f170*/  LOP3.LUT R2, R2, 0x1, RZ, 0xc, !PT ;  /* 0x0000000102027812 */ /* 0x000fce00078e0cff */
.L_x_2882:
[----:B------:R-:W2:Y:S01]  /*f180*/  S2R R3, SR_CgaCtaId ;  /* 0x0000000000037919 */ /* 0x000ea20000008800 */
[----:B------:R-:W-:Y:S01]  /*f190*/  MOV R0, 0x400 ;  /* 0x0000040000007802 */ /* 0x000fe20000000f00 */
[----:B------:R-:W-:Y:S03]  /*f1a0*/  BSSY B0, `(.L_x_2927) ;  /* 0x0000005000007945 */ /* 0x000fe60003800000 */
[----:B--2---:R-:W-:Y:S02]  /*f1b0*/  LEA R0, R3, R0, 0x18 ;  /* 0x0000000003007211 */ /* 0x004fe400078ec0ff */
[----:B------:R-:W-:-:S04]  /*f1c0*/  SHF.L.U32 R3, R2, 0x1f, RZ ;  /* 0x0000001f02037819 */ /* 0x000fc800000006ff */
[----:B------:R-:W2:Y:S02]  /*f1d0*/  SYNCS.PHASECHK.TRANS64.TRYWAIT P0, [R0+URZ+0x36820], R3 ;  /* 0x03682003000075a7 */ /* 0x000ea4000800017f */
[----:B--2---:R-:W-:Y:S05]  /*f1e0*/  @!P0 BRA `(.L_x_2928) ;  /* 0x00000008004c8947 */ /* 0x004fea0003800000 */
.L_x_2955:
[----:B------:R-:W-:Y:S05]  /*f1f0*/  BSYNC B0 ;  /* 0x0000000000007941 */ /* 0x000fea0003800000 */
.L_x_2927:
[----:B------:R-:W-:-:S03]  /*f200*/  UMOV UR4, 0xffffffff ;  /* 0xffffffff00047882 */ /* 0x000fc60000000000 */
[----:B------:R-:W-:Y:S05]  /*f210*/  BRA.DIV UR4, `(.L_x_2929) ;  /* 0x0000000a04547947 */ /* 0x000fea000b800000 */
[----:B------:R-:W3:Y:S02]  /*f220*/  S2R R2, SR_TID.X ;  /* 0x0000000000027919 */ /* 0x000ee40000002100 */
[----:B---3--:R-:W-:-:S04]  /*f230*/  SHF.R.U32.HI R2, RZ, 0x5, R2 ;  /* 0x00000005ff027819 */ /* 0x008fc80000011602 */
[----:B------:R-:W-:-:S05]  /*f240*/  LOP3.LUT R2, R2, 0x3, RZ, 0xc0, !PT ;  /* 0x0000000302027812 */ /* 0x000fca00078ec0ff */
[----:B------:R3:W4:Y:S02]  /*f250*/  SHFL.IDX PT, R14, R2, RZ, 0x1f ;  /* 0x00001fff020e7589 */ /* 0x00072400000e0000 */
.L_x_2958:
[----:B----4-:R-:W-:Y:S01]  /*f260*/  ISETP.NE.AND P0, PT, R14, RZ, PT ;  /* 0x000000ff0e00720c */ /* 0x010fe20003f05270 */
[----:B------:R-:W-:-:S12]  /*f270*/  BSSY B0, `(.L_x_2930) ;  /* 0x0000026000007945 */ /* 0x000fd80003800000 */
[----:B------:R-:W-:Y:S05]  /*f280*/  @P0 BRA `(.L_x_2931) ;  /* 0x0000000000900947 */ /* 0x000fea0003800000 */
[----:B------:R-:W-:-:S03]  /*f290*/  UMOV UR4, 0xffffffff ;  /* 0xffffffff00047882 */ /* 0x000fc60000000000 */
[----:B------:R-:W-:Y:S05]  /*f2a0*/  BRA.DIV UR4, `(.L_x_2932) ;  /* 0x0000000a04647947 */ /* 0x000fea000b800000 */
[----:B------:R-:W-:-:S13]  /*f2b0*/  ELECT P6, URZ, PT ;  /* 0x00000000003f782f */ /* 0x000fda00038c0000 */
.L_x_2961:
[----:B------:R-:W-:Y:S05]  /*f2c0*/  @!P6 BRA `(.L_x_2931) ;  /* 0x000000000080e947 */ /* 0x000fea0003800000 */
[----:B---3--:R-:W3:Y:S02]  /*f2d0*/  LDL R2, [R1+0x1c] ;  /* 0x00001c0001027983 */ /* 0x008ee40000100800 */
[----:B---3--:R-:W-:-:S13]  /*f2e0*/  R2UR UR4, R2 ;  /* 0x00000000020472ca */ /* 0x008fda00000e0000 */
[----:B------:R-:W-:-:S06]  /*f2f0*/  ULOP3.LUT UR4, UR4, 0x2, URZ, 0xfc, !UPT ;  /* 0x0000000204047892 */ /* 0x000fcc000f8efc3f */
[----:B------:R-:W-:-:S05]  /*f300*/  IMAD.U32 R2, RZ, RZ, UR4 ;  /* 0x00000004ff027e24 */ /* 0x000fca000f8e00ff */
[----:B------:R-:W-:-:S13]  /*f310*/  ISETP.NE.AND P2, PT, R2, 0x3, PT ;  /* 0x000000030200780c */ /* 0x000fda0003f45270 */
[----:B------:R-:W-:Y:S05]  /*f320*/  @!P2 BRA `(.L_x_2933) ;  /* 0x000000000004a947 */ /* 0x000fea0003800000 */
[----:B------:R-:W-:Y:S01]  /*f330*/  BPT.TRAP 0x1 ;  /* 0x000000040000795c */ /* 0x000fe20000300000 */
.L_x_2933:
        /* <DEDUP_REMOVED lines=12> */
.L_x_2962:
[----:B------:R-:W2:Y:S02]  /*f400*/  SYNCS.PHASECHK.TRANS64.TRYWAIT P0, [R3+URZ], R2 ;  /* 0x00000002030075a7 */ /* 0x000ea4000800017f */
[----:B--2---:R-:W-:Y:S05]  /*f410*/  @!P0 BRA `(.L_x_2935) ;  /* 0x00000008003c8947 */ /* 0x004fea0003800000 */
.L_x_2963:
[----:B------:R-:W-:Y:S05]  /*f420*/  @!P2 BRA `(.L_x_2936) ;  /* 0x000000000004a947 */ /* 0x000fea0003800000 */
[----:B------:R-:W-:Y:S01]  /*f430*/  BPT.TRAP 0x1 ;  /* 0x000000040000795c */ /* 0x000fe20000300000 */
.L_x_2936:
[----:B--2---:R-:W-:-:S05]  /*f440*/  IADD3 R3, R0, 0x36860, RZ ;  /* 0x0003686000037810 */ /* 0x004fca0007ffe0ff */
[----:B------:R-:W-:-:S04]  /*f450*/  IMAD R16, R16, 0x8, R3 ;  /* 0x0000000810107824 */ /* 0x000fc800078e0203 */
[----:B------:R-:W2:Y:S02]  /*f460*/  SYNCS.PHASECHK.TRANS64.TRYWAIT P0, [R16+URZ], R5 ;  /* 0x00000005100075a7 */ /* 0x000ea4000800017f */
[----:B--2---:R-:W-:Y:S05]  /*f470*/  @!P0 BRA `(.L_x_2937) ;  /* 0x0000000800388947 */ /* 0x004fea0003800000 */
.L_x_2964:
[----:B------:R-:W-:-:S07]  /*f480*/  LEA R3, R4, R3, 0x3 ;  /* 0x0000000304037211 */ /* 0x000fce00078e18ff */
.L_x_2938:
[----:B---3--:R3:W4:Y:S02]  /*f490*/  SYNCS.PHASECHK.TRANS64.TRYWAIT P0, [R3+URZ], R2 ;  /* 0x00000002030075a7 */ /* 0x008724000800017f */
[----:B----4-:R-:W-:Y:S05]  /*f4a0*/  @!P0 NANOSLEEP.SYNCS 0x989680 ;  /* 0x009896800000895d */ /* 0x010fea0003900000 */
[----:B------:R-:W4:Y:S02]  /*f4b0*/  @!P0 SYNCS.PHASECHK.TRANS64 P0, [R3+URZ], R2 ;  /* 0x00000002030085a7 */ /* 0x000f24000800007f */
[----:B----4-:R-:W-:Y:S05]  /*f4c0*/  @!P0 BRA `(.L_x_2938) ;  /* 0xfffffffc00f08947 */ /* 0x010fea000383ffff */
.L_x_2931:
[----:B------:R-:W-:Y:S05]  /*f4d0*/  BSYNC B0 ;  /* 0x0000000000007941 */ /* 0x000fea0003800000 */
.L_x_2930:
[----:B------:R-:W-:Y:S05]  /*f4e0*/  EXIT ;  /* 0x000000000000794d */ /* 0x000fea0003800000 */
.L_x_2860:
[----:B------:R-:W-:-:S13]  /*f4f0*/  R2UR UR4, R2 ;  /* 0x00000000020472ca */ /* 0x000fda00000e0000 */
[----:B-1----:R-:W-:-:S04]  /*f500*/  IMAD.U32 R3, RZ, RZ, UR4 ;  /* 0x00000004ff037e24 */ /* 0x002fc8000f8e00ff */
[----:B------:R1:W2:Y:S03]  /*f510*/  SYNCS.PHASECHK.TRANS64.TRYWAIT P1, [R3+URZ+0x36800], R0 ;  /* 0x03680000030075a7 */ /* 0x0002a6000802017f */
[----:B--2---:R-:W-:Y:S05]  /*f520*/  @!P1 NANOSLEEP.SYNCS 0x989680 ;  /* 0x009896800000995d */ /* 0x004fea0003900000 */
[----:B------:R-:W2:Y:S02]  /*f530*/  @!P1 SYNCS.PHASECHK.TRANS64 P1, [R3+URZ+0x36800], R0 ;  /* 0x03680000030095a7 */ /* 0x000ea4000802007f */
[----:B--2---:R-:W-:Y:S05]  /*f540*/  @!P1 BRA `(.L_x_2860) ;  /* 0xfffffffc00e89947 */ /* 0x004fea000383ffff */
[----:B------:R-:W-:Y:S05]  /*f550*/  BRA `(.L_x_2939) ;  /* 0xffffff1c00247947 */ /* 0x000fea000383ffff */
.L_x_2864:
[----:B--2---:R2:W3:Y:S02]  /*f560*/  SYNCS.PHASECHK.TRANS64.TRYWAIT P2, [R0+URZ+0x36830], R3 ;  /* 0x03683003000075a7 */ /* 0x0044e4000804017f */
[----:B---3--:R-:W-:Y:S05]  /*f570*/  @!P2 NANOSLEEP.SYNCS 0x989680 ;  /* 0x009896800000a95d */ /* 0x008fea0003900000 */
[----:B------:R-:W3:Y:S02]  /*f580*/  @!P2 SYNCS.PHASECHK.TRANS64 P2, [R0+URZ+0x36830], R3 ;  /* 0x036830030000a5a7 */ /* 0x000ee4000804007f */
[----:B---3--:R-:W-:Y:S05]  /*f590*/  @!P2 BRA `(.L_x_2864) ;  /* 0xfffffffc00f0a947 */ /* 0x008fea000383ffff */
[----:B------:R-:W-:Y:S05]  /*f5a0*/  BRA `(.L_x_2863) ;  /* 0xffffff1c00587947 */ /* 0x000fea000383ffff */
.L_x_2869:
[----:B--2---:R-:W-:-:S04]  /*f5b0*/  MOV R9, UR60 ;  /* 0x0000003c00097c02 */ /* 0x004fc80008000f00 */
[----:B------:R2:W3:Y:S03]  /*f5c0*/  SYNCS.PHASECHK.TRANS64.TRYWAIT P2, [R9+URZ+0x36830], R6 ;  /* 0x03683006090075a7 */ /* 0x0004e6000804017f */
[----:B---3--:R-:W-:Y:S05]  /*f5d0*/  @!P2 NANOSLEEP.SYNCS 0x989680 ;  /* 0x009896800000a95d */ /* 0x008fea0003900000 */
[----:B------:R-:W3:Y:S02]  /*f5e0*/  @!P2 SYNCS.PHASECHK.TRANS64 P2, [R9+URZ+0x36830], R6 ;  /* 0x036830060900a5a7 */ /* 0x000ee4000804007f */
[----:B---3--:R-:W-:Y:S05]  /*f5f0*/  @!P2 BRA `(.L_x_2869) ;  /* 0xfffffffc00eca947 */ /* 0x008fea000383ffff */
[----:B------:R-:W-:Y:S05]  /*f600*/  BRA `(.L_x_2868) ;  /* 0xffffff6800b87947 */ /* 0x000fea000383ffff */
.L_x_2873:
[----:B----4-:R-:W-:-:S04]  /*f610*/  IMAD.U32 R7, RZ, RZ, UR4 ;  /* 0x00000004ff077e24 */ /* 0x010fc8000f8e00ff */
[----:B------:R4:W1:Y:S03]  /*f620*/  SYNCS.PHASECHK.TRANS64.TRYWAIT P2, [R7+URZ+0x36850], R0 ;  /* 0x03685000070075a7 */ /* 0x000866000804017f */
[----:B-1----:R-:W-:Y:S05]  /*f630*/  @!P2 NANOSLEEP.SYNCS 0x989680 ;  /* 0x009896800000a95d */ /* 0x002fea0003900000 */
[----:B------:R-:W1:Y:S02]  /*f640*/  @!P2 SYNCS.PHASECHK.TRANS64 P2, [R7+URZ+0x36850], R0 ;  /* 0x036850000700a5a7 */ /* 0x000e64000804007f */
[----:B-1----:R-:W-:Y:S05]  /*f650*/  @!P2 BRA `(.L_x_2873) ;  /* 0xfffffffc00eca947 */ /* 0x002fea000383ffff */
[----:B------:R-:W-:Y:S05]  /*f660*/  BRA `(.L_x_2872) ;  /* 0xffffff9000187947 */ /* 0x000fea000383ffff */
.L_x_2878:
[----:B--2---:R-:W-:-:S04]  /*f670*/  MOV R5, UR7 ;  /* 0x0000000700057c02 */ /* 0x004fc80008000f00 */
[----:B------:R2:W3:Y:S03]  /*f680*/  SYNCS.PHASECHK.TRANS64.TRYWAIT P0, [R5+URZ+0x36850], R0 ;  /* 0x03685000050075a7 */ /* 0x0004e6000800017f */
[----:B---3--:R-:W-:Y:S05]  /*f690*/  @!P0 NANOSLEEP.SYNCS 0x989680 ;  /* 0x009896800000895d */ /* 0x008fea0003900000 */
[----:B------:R-:W3:Y:S02]  /*f6a0*/  @!P0 SYNCS.PHASECHK.TRANS64 P0, [R5+URZ+0x36850], R0 ;  /* 0x03685000050085a7 */ /* 0x000ee4000800007f */
[----:B---3--:R-:W-:Y:S05]  /*f6b0*/  @!P0 BRA `(.L_x_2878) ;  /* 0xfffffffc00ec8947 */ /* 0x008fea000383ffff */
[----:B------:R-:W-:Y:S05]  /*f6c0*/  BRA `(.L_x_2877) ;  /* 0xffffffb000947947 */ /* 0x000fea000383ffff */
.L_x_2889:
        /* <DEDUP_REMOVED lines=11> */
.L_x_2941:
[----:B------:R-:W-:Y:S05]  /*f780*/  BSYNC B0 ;  /* 0x0000000000007941 */ /* 0x000fea0003800000 */
.L_x_2940:
[----:B------:R-:W-:Y:S05]  /*f790*/  BRA `(.L_x_2942) ;  /* 0xffffffd400747947 */ /* 0x000fea000383ffff */
.L_x_2890:
[----:B------:R-:W-:Y:S01]  /*f7a0*/  BSSY B0, `(.L_x_2943) ;  /* 0x0000006000007945 */ /* 0x000fe20003800000 */
[----:B------:R-:W-:-:S07]  /*f7b0*/  IMAD.MOV.U32 R15, RZ, RZ, -0x1 ;  /* 0xffffffffff0f7424 */ /* 0x000fce00078e00ff */
[----:B------:R-:W-:Y:S05]  /*f7c0*/  WARPSYNC.COLLECTIVE R15, `(.L_x_2944) ;  /* 0x000000000f0c7348 */ /* 0x000fea0003c00000 */
[----:B------:R-:W-:Y:S02]  /*f7d0*/  ELECT P6, UR62, PT ;  /* 0x00000000003e782f */ /* 0x000fe400038c0000 */
[----:B------:R-:W-:Y:S01]  /*f7e0*/  MOV R14, UR62 ;  /* 0x0000003e000e7c02 */ /* 0x000fe20008000f00 */
[----:B------:R-:W-:Y:S10]  /*f7f0*/  ENDCOLLECTIVE ;  /* 0x000000000000791b */ /* 0x000ff40003800000 */
.L_x_2944:
[----:B------:R-:W-:Y:S05]  /*f800*/  BSYNC B0 ;  /* 0x0000000000007941 */ /* 0x000fea0003800000 */
.L_x_2943:
[----:B------:R-:W-:Y:S05]  /*f810*/  BRA `(.L_x_2945) ;  /* 0xffffffd4006c7947 */ /* 0x000fea000383ffff */
.L_x_2893:
[----:B--2---:R2:W3:Y:S02]  /*f820*/  SYNCS.PHASECHK.TRANS64.TRYWAIT P1, [R6+URZ+0x36840], R7 ;  /* 0x03684007060075a7 */ /* 0x0044e4000802017f */
[----:B---3--:R-:W-:Y:S05]  /*f830*/  @!P1 NANOSLEEP.SYNCS 0x989680 ;  /* 0x009896800000995d */ /* 0x008fea0003900000 */
[----:B------:R-:W3:Y:S02]  /*f840*/  @!P1 SYNCS.PHASECHK.TRANS64 P1, [R6+URZ+0x36840], R7 ;  /* 0x03684007060095a7 */ /* 0x000ee4000802007f */
[----:B---3--:R-:W-:Y:S05]  /*f850*/  @!P1 BRA `(.L_x_2893) ;  /* 0xfffffffc00f09947 */ /* 0x008fea000383ffff */
[----:B------:R-:W-:Y:S05]  /*f860*/  BRA `(.L_x_2946) ;  /* 0xffffffd400d07947 */ /* 0x000fea000383ffff */
.L_x_2896:
        /* <DEDUP_REMOVED lines=8> */
.L_x_2902:
[----:B-1----:R1:W2:Y:S02]  /*f8f0*/  SYNCS.PHASECHK.TRANS64.TRYWAIT P1, [R2+URZ+0x36840], R3 ;  /* 0x03684003020075a7 */ /* 0x0022a4000802017f */
[----:B--2---:R-:W-:Y:S05]  /*f900*/  @!P1 NANOSLEEP.SYNCS 0x989680 ;  /* 0x009896800000995d */ /* 0x004fea0003900000 */
[----:B------:R-:W2:Y:S02]  /*f910*/  @!P1 SYNCS.PHASECHK.TRANS64 P1, [R2+URZ+0x36840], R3 ;  /* 0x03684003020095a7 */ /* 0x000ea4000802007f */
[----:B--2---:R-:W-:Y:S05]  /*f920*/  @!P1 BRA `(.L_x_2902) ;  /* 0xfffffffc00f09947 */ /* 0x004fea000383ffff */
[----:B------:R-:W-:Y:S05]  /*f930*/  BRA `(.L_x_2948) ;  /* 0xffffffdc00ac7947 */ /* 0x000fea000383ffff */
.L_x_2904:
[----:B-1----:R1:W2:Y:S02]  /*f940*/  SYNCS.PHASECHK.TRANS64.TRYWAIT P1, [R2+URZ+0x60], R3 ;  /* 0x00006003020075a7 */ /* 0x0022a4000802017f */
[----:B--2---:R-:W-:Y:S05]  /*f950*/  @!P1 NANOSLEEP.SYNCS 0x989680 ;  /* 0x009896800000995d */ /* 0x004fea0003900000 */
[----:B------:R-:W2:Y:S02]  /*f960*/  @!P1 SYNCS.PHASECHK.TRANS64 P1, [R2+URZ+0x60], R3 ;  /* 0x00006003020095a7 */ /* 0x000ea4000802007f */
[----:B--2---:R-:W-:Y:S05]  /*f970*/  @!P1 BRA `(.L_x_2904) ;  /* 0xfffffffc00f09947 */ /* 0x004fea000383ffff */
[----:B------:R-:W-:Y:S05]  /*f980*/  BRA `(.L_x_2949) ;  /* 0xffffffe000487947 */ /* 0x000fea000383ffff */
.L_x_2910:
[----:B--2---:R2:W3:Y:S02]  /*f990*/  SYNCS.PHASECHK.TRANS64.TRYWAIT P1, [R2+URZ+0x36840], R3 ;  /* 0x03684003020075a7 */ /* 0x0044e4000802017f */
[----:B---3--:R-:W-:Y:S05]  /*f9a0*/  @!P1 NANOSLEEP.SYNCS 0x989680 ;  /* 0x009896800000995d */ /* 0x008fea0003900000 */
[----:B------:R-:W3:Y:S02]  /*f9b0*/  @!P1 SYNCS.PHASECHK.TRANS64 P1, [R2+URZ+0x36840], R3 ;  /* 0x03684003020095a7 */ /* 0x000ee4000802007f */
[----:B---3--:R-:W-:Y:S05]  /*f9c0*/  @!P1 BRA `(.L_x_2910) ;  /* 0xfffffffc00f09947 */ /* 0x008fea000383ffff */
[----:B------:R-:W-:Y:S05]  /*f9d0*/  BRA `(.L_x_2950) ;  /* 0xffffffe400987947 */ /* 0x000fea000383ffff */
.L_x_2912:
[----:B-1----:R1:W2:Y:S02]  /*f9e0*/  SYNCS.PHASECHK.TRANS64.TRYWAIT P1, [R2+URZ+0x60], R17 ;  /* 0x00006011020075a7 */ /* 0x0022a4000802017f */
[----:B--2---:R-:W-:Y:S05]  /*f9f0*/  @!P1 NANOSLEEP.SYNCS 0x989680 ;  /* 0x009896800000995d */ /* 0x004fea0003900000 */
[----:B------:R-:W2:Y:S02]  /*fa00*/  @!P1 SYNCS.PHASECHK.TRANS64 P1, [R2+URZ+0x60], R17 ;  /* 0x00006011020095a7 */ /* 0x000ea4000802007f */
[----:B--2---:R-:W-:Y:S05]  /*fa10*/  @!P1 BRA `(.L_x_2912) ;  /* 0xfffffffc00f09947 */ /* 0x004fea000383ffff */
[----:B------:R-:W-:Y:S05]  /*fa20*/  BRA `(.L_x_2951) ;  /* 0xffffffe800347947 */ /* 0x000fea000383ffff */
.L_x_2917:
[----:B--2---:R2:W3:Y:S02]  /*fa30*/  SYNCS.PHASECHK.TRANS64.TRYWAIT P1, [R2+URZ+0x36840], R3 ;  /* 0x03684003020075a7 */ /* 0x0044e4000802017f */
[----:B---3--:R-:W-:Y:S05]  /*fa40*/  @!P1 NANOSLEEP.SYNCS 0x989680 ;  /* 0x009896800000995d */ /* 0x008fea0003900000 */
[----:B------:R-:W3:Y:S02]  /*fa50*/  @!P1 SYNCS.PHASECHK.TRANS64 P1, [R2+URZ+0x36840], R3 ;  /* 0x03684003020095a7 */ /* 0x000ee4000802007f */
[----:B---3--:R-:W-:Y:S05]  /*fa60*/  @!P1 BRA `(.L_x_2917) ;  /* 0xfffffffc00f09947 */ /* 0x008fea000383ffff */
[----:B------:R-:W-:Y:S05]  /*fa70*/  BRA `(.L_x_2952) ;  /* 0xffffffec00507947 */ /* 0x000fea000383ffff */
.L_x_2919:
[----:B-1----:R1:W2:Y:S02]  /*fa80*/  SYNCS.PHASECHK.TRANS64.TRYWAIT P1, [R2+URZ+0x60], R3 ;  /* 0x00006003020075a7 */ /* 0x0022a4000802017f */
[----:B--2---:R-:W-:Y:S05]  /*fa90*/  @!P1 NANOSLEEP.SYNCS 0x989680 ;  /* 0x009896800000995d */ /* 0x004fea0003900000 */
[----:B------:R-:W2:Y:S02]  /*faa0*/  @!P1 SYNCS.PHASECHK.TRANS64 P1, [R2+URZ+0x60], R3 ;  /* 0x00006003020095a7 */ /* 0x000ea4000802007f */
[----:B--2---:R-:W-:Y:S05]  /*fab0*/  @!P1 BRA `(.L_x_2919) ;  /* 0xfffffffc00f09947 */ /* 0x004fea000383ffff */
[----:B------:R-:W-:Y:S05]  /*fac0*/  BRA `(.L_x_2953) ;  /* 0xffffffec00f47947 */ /* 0x000fea000383ffff */
.L_x_2924:
[----:B--2---:R2:W3:Y:S02]  /*fad0*/  SYNCS.PHASECHK.TRANS64.TRYWAIT P0, [R3+URZ+0x36860], R0 ;  /* 0x03686000030075a7 */ /* 0x0044e4000800017f */
[----:B---3--:R-:W-:Y:S05]  /*fae0*/  @!P0 NANOSLEEP.SYNCS 0x989680 ;  /* 0x009896800000895d */ /* 0x008fea0003900000 */
[----:B------:R-:W3:Y:S02]  /*faf0*/  @!P0 SYNCS.PHASECHK.TRANS64 P0, [R3+URZ+0x36860], R0 ;  /* 0x03686000030085a7 */ /* 0x000ee4000800007f */
[----:B---3--:R-:W-:Y:S05]  /*fb00*/  @!P0 BRA `(.L_x_2924) ;  /* 0xfffffffc00f08947 */ /* 0x008fea000383ffff */
[----:B------:R-:W-:Y:S05]  /*fb10*/  BRA `(.L_x_2954) ;  /* 0xfffffff000c07947 */ /* 0x000fea000383ffff */
.L_x_2928:
[----:B--2---:R2:W3:Y:S02]  /*fb20*/  SYNCS.PHASECHK.TRANS64.TRYWAIT P0, [R0+URZ+0x36820], R3 ;  /* 0x03682003000075a7 */ /* 0x0044e4000800017f */
[----:B---3--:R-:W-:Y:S05]  /*fb30*/  @!P0 NANOSLEEP.SYNCS 0x989680 ;  /* 0x009896800000895d */ /* 0x008fea0003900000 */
[----:B------:R-:W3:Y:S02]  /*fb40*/  @!P0 SYNCS.PHASECHK.TRANS64 P0, [R0+URZ+0x36820], R3 ;  /* 0x03682003000085a7 */ /* 0x000ee4000800007f */
[----:B---3--:R-:W-:Y:S05]  /*fb50*/  @!P0 BRA `(.L_x_2928) ;  /* 0xfffffffc00f08947 */ /* 0x008fea000383ffff */
[----:B------:R-:W-:Y:S05]  /*fb60*/  BRA `(.L_x_2955) ;  /* 0xfffffff400a07947 */ /* 0x000fea000383ffff */
.L_x_2929:
        /* <DEDUP_REMOVED lines=11> */
.L_x_2957:
[----:B------:R-:W-:Y:S05]  /*fc20*/  BSYNC B0 ;  /* 0x0000000000007941 */ /* 0x000fea0003800000 */
.L_x_2956:
[----:B------:R-:W-:Y:S05]  /*fc30*/  BRA `(.L_x_2958) ;  /* 0xfffffff400887947 */ /* 0x000fea000383ffff */
.L_x_2932:
[----:B------:R-:W-:Y:S01]  /*fc40*/  BSSY B1, `(.L_x_2959) ;  /* 0x0000006000017945 */ /* 0x000fe20003800000 */
[----:B------:R-:W-:-:S07]  /*fc50*/  MOV R15, 0xffffffff ;  /* 0xffffffff000f7802 */ /* 0x000fce0000000f00 */
[----:B-123--:R-:W-:Y:S05]  /*fc60*/  WARPSYNC.COLLECTIVE R15, `(.L_x_2960) ;  /* 0x000000000f0c7348 */ /* 0x00efea0003c00000 */
[----:B------:R-:W-:Y:S02]  /*fc70*/  ELECT P6, UR62, PT ;  /* 0x00000000003e782f */ /* 0x000fe400038c0000 */
[----:B------:R-:W-:Y:S01]  /*fc80*/  MOV R14, UR62 ;  /* 0x0000003e000e7c02 */ /* 0x000fe20008000f00 */
[----:B-123--:R-:W-:Y:S10]  /*fc90*/  ENDCOLLECTIVE ;  /* 0x000000000000791b */ /* 0x00eff40003800000 */
.L_x_2960:
[----:B------:R-:W-:Y:S05]  /*fca0*/  BSYNC B1 ;  /* 0x0000000000017941 */ /* 0x000fea0003800000 */
.L_x_2959:
[----:B------:R-:W-:Y:S05]  /*fcb0*/  BRA `(.L_x_2961) ;  /* 0xfffffff400807947 */ /* 0x000fea000383ffff */
.L_x_2934:
[----:B-1----:R1:W2:Y:S02]  /*fcc0*/  SYNCS.PHASECHK.TRANS64.TRYWAIT P0, [R6+URZ], R5 ;  /* 0x00000005060075a7 */ /* 0x0022a4000800017f */
[----:B--2---:R-:W-:Y:S05]  /*fcd0*/  @!P0 NANOSLEEP.SYNCS 0x989680 ;  /* 0x009896800000895d */ /* 0x004fea0003900000 */
[----:B------:R-:W2:Y:S02]  /*fce0*/  @!P0 SYNCS.PHASECHK.TRANS64 P0, [R6+URZ], R5 ;  /* 0x00000005060085a7 */ /* 0x000ea4000800007f */
[----:B--2---:R-:W-:Y:S05]  /*fcf0*/  @!P0 BRA `(.L_x_2934) ;  /* 0xfffffffc00f08947 */ /* 0x004fea000383ffff */
[----:B------:R-:W-:Y:S05]  /*fd00*/  BRA `(.L_x_2962) ;  /* 0xfffffff400bc7947 */ /* 0x000fea000383ffff */
.L_x_2935:
[----:B--2---:R2:W3:Y:S02]  /*fd10*/  SYNCS.PHASECHK.TRANS64.TRYWAIT P0, [R3+URZ], R2 ;  /* 0x00000002030075a7 */ /* 0x0044e4000800017f */
[----:B---3--:R-:W-:Y:S05]  /*fd20*/  @!P0 NANOSLEEP.SYNCS 0x989680 ;  /* 0x009896800000895d */ /* 0x008fea0003900000 */
[----:B------:R-:W3:Y:S02]  /*fd30*/  @!P0 SYNCS.PHASECHK.TRANS64 P0, [R3+URZ], R2 ;  /* 0x00000002030085a7 */ /* 0x000ee4000800007f */
[----:B---3--:R-:W-:Y:S05]  /*fd40*/  @!P0 BRA `(.L_x_2935) ;  /* 0xfffffffc00f08947 */ /* 0x008fea000383ffff */
[----:B------:R-:W-:Y:S05]  /*fd50*/  BRA `(.L_x_2963) ;  /* 0xfffffff400b07947 */ /* 0x000fea000383ffff */
.L_x_2937:
[----:B--2---:R2:W3:Y:S02]  /*fd60*/  SYNCS.PHASECHK.TRANS64.TRYWAIT P0, [R16+URZ], R5 ;  /* 0x00000005100075a7 */ /* 0x0044e4000800017f */
[----:B---3--:R-:W-:Y:S05]  /*fd70*/  @!P0 NANOSLEEP.SYNCS 0x989680 ;  /* 0x009896800000895d */ /* 0x008fea0003900000 */
[----:B------:R-:W3:Y:S02]  /*fd80*/  @!P0 SYNCS.PHASECHK.TRANS64 P0, [R16+URZ], R5 ;  /* 0x00000005100085a7 */ /* 0x000ee4000800007f */
[----:B---3--:R-:W-:Y:S05]  /*fd90*/  @!P0 BRA `(.L_x_2937) ;  /* 0xfffffffc00f08947 */ /* 0x008fea000383ffff */
[----:B------:R-:W-:Y:S05]  /*fda0*/  BRA `(.L_x_2964) ;  /* 0xfffffff400b47947 */ /* 0x000fea000383ffff */
.L_x_2965:
        /* <DEDUP_REMOVED lines=13> */
.L_x_12756:


//--------------------- .text._ZN7cutlass13device_kernelIN5flash11enable_sm90INS1_16FlashAttnFwdSm90INS1_25CollectiveMainloopFwdSm90ILi2EN4cute5tupleIJNS5_1CILi2EEENS7_ILi1EEES9_EEENS6_IJNS7_ILi128EEENS7_ILi112EEENS7_ILi192EEEEEELi192ENS_6half_tEfNS_4arch4Sm90ELb0ELb0ELb1ELb0ELb0ELb0ELb0ELb1ELb1ELb0ELb0ELb0EEENS1_21CollectiveEpilogueFwdINS6_IJSB_SD_SC_EEESA_SF_SH_Li256ELb0ELb0ELb0ELb0EEENS1_29StaticPersistentTileSchedulerILb0EEEEEEEEEvNT_6ParamsE --------------------------
	.section	.text._ZN7cutlass13device_kernelIN5flash11enable_sm90INS1_16FlashAttnFwdSm90INS1_25CollectiveMainloopFwdSm90ILi2EN4cute5tupleIJNS5_1CILi2EEENS7_ILi1EEES9_EEENS6_IJNS7_ILi128EEENS7_ILi112EEENS7_ILi192EEEEEELi192ENS_6half_tEfNS_4arch4Sm90ELb0ELb0ELb1ELb0ELb0ELb0ELb0ELb1ELb1ELb0ELb0ELb0EEENS1_21CollectiveEpilogueFwdINS6_IJSB_SD_SC_EEESA_SF_SH_Li256ELb0ELb0ELb0ELb0EEENS1_29StaticPersistentTileSchedulerILb0EEEEEEEEEvNT_6ParamsE,"ax",@progbits
	.align	128
.text._ZN7cutlass13device_kernelIN5flash11enable_sm90INS1_16FlashAttnFwdSm90INS1_25CollectiveMainloopFwdSm90ILi2EN4cute5tupleIJNS5_1CILi2EEENS7_ILi1EEES9_EEENS6_IJNS7_ILi128EEENS7_ILi112EEENS7_ILi192EEEEEELi192ENS_6half_tEfNS_4arch4Sm90ELb0ELb0ELb1ELb0ELb0ELb0ELb0ELb1ELb1ELb0ELb0ELb0EEENS1_21CollectiveEpilogueFwdINS6_IJSB_SD_SC_EEESA_SF_SH_Li256ELb0ELb0ELb0ELb0EEENS1_29StaticPersistentTileSchedulerILb0EEEEEEEEEvNT_6ParamsE:
        .type           _ZN7cutlass13device_kernelIN5flash11enable_sm90INS1_16FlashAttnFwdSm90INS1_25CollectiveMainloopFwdSm90ILi2EN4cute5tupleIJNS5_1CILi2EEENS7_ILi1EEES9_EEENS6_IJNS7_ILi128EEENS7_ILi112EEENS7_ILi192EEEEEELi192ENS_6half_tEfNS_4arch4Sm90ELb0ELb0ELb1ELb0ELb0ELb0ELb0ELb1ELb1ELb0ELb0ELb0EEENS1_21CollectiveEpilogueFwdINS6_IJSB_SD_SC_EEESA_SF_SH_Li256ELb0ELb0ELb0ELb0EEENS1_29StaticPersistentTileSchedulerILb0EEEEEEEEEvNT_6ParamsE,@function
        .size           _ZN7cutlass13device_kernelIN5flash11enable_sm90INS1_16FlashAttnFwdSm90INS1_25CollectiveMainloopFwdSm90ILi2EN4cute5tupleIJNS5_1CILi2EEENS7_ILi1EEES9_EEENS6_IJNS7_ILi128EEENS7_ILi112EEENS7_ILi192EEEEEELi192ENS_6half_tEfNS_4arch4Sm90ELb0ELb0ELb1ELb0ELb0ELb0ELb0ELb1ELb1ELb0ELb0ELb0EEENS1_21CollectiveEpilogueFwdINS6_IJSB_SD_SC_EEESA_SF_SH_Li256ELb0ELb0ELb0ELb0EEENS1_29StaticPersistentTileSchedulerILb0EEEEEEEEEvNT_6ParamsE,(.L_x_12757 - _ZN7cutlass13device_kernelIN5flash11enable_sm90INS1_16FlashAttnFwdSm90INS1_25CollectiveMainloopFwdSm90ILi2EN4cute5tupleIJNS5_1CILi2EEENS7_ILi1EEES9_EEENS6_IJNS7_ILi128EEENS7_ILi112EEENS7_ILi192EEEEEELi192ENS_6half_tEfNS_4arch4Sm90ELb0ELb0ELb1ELb0ELb0ELb0ELb0ELb1ELb1ELb0ELb0ELb0EEENS1_21CollectiveEpilogueFwdINS6_IJSB_SD_SC_EEESA_SF_SH_Li256ELb0ELb0ELb0ELb0EEENS1_29StaticPersistentTileSchedulerILb0EEEEEEEEEvNT_6ParamsE)
        .other          _ZN7cutlass13device_kernelIN5flash11enable_sm90INS1_16FlashAttnFwdSm90INS1_25CollectiveMainloopFwdSm90ILi2EN4cute5tupleIJNS5_1CILi2EEENS7_ILi1EEES9_EEENS6_IJNS7_ILi128EEENS7_ILi112EEENS7_ILi192EEEEEELi192ENS_6half_tEfNS_4arch4Sm90ELb0ELb0ELb1ELb0ELb0ELb0ELb0ELb1ELb1ELb0ELb0ELb0EEENS1_21CollectiveEpilogueFwdINS6_IJSB_SD_SC_EEESA_SF_SH_Li256ELb0ELb0ELb0ELb0EEENS1_29StaticPersistentTileSchedulerILb0EEEEEEEEEvNT_6ParamsE,@"STO_CUDA_ENTRY STV_DEFAULT"
_ZN7cutlass13device_kernelIN5flash11enable_sm90INS1_16FlashAttnFwdSm90INS1_25CollectiveMainloopFwdSm90ILi2EN4cute5tupleIJNS5_1CILi2EEENS7_ILi1EEES9_EEENS6_IJNS7_ILi128EEENS7_ILi112EEENS7_ILi192EEEEEELi192ENS_6half_tEfNS_4arch4Sm90ELb0ELb0ELb1ELb0ELb0ELb0ELb0ELb1ELb1ELb0ELb0ELb0EEENS1_21CollectiveEpilogueFwdINS6_IJSB_SD_SC_EEESA_SF_SH_Li256ELb0ELb0ELb0ELb0EEENS1_29StaticPersistentTileSchedulerILb0EEEEEEEEEvNT_6ParamsE:
        /* <DEDUP_REMOVED lines=23> */
.L_x_2967:
[----:B------:R-:W-:Y:S05]  /*0170*/  BSYNC B0 ;  /* 0x0000000000007941 */ /* 0x000fea0003800000 */
.L_x_2966:
[----:B------:R-:W-:Y:S01]  /*0180*/  VOTEU.ANY UP0, P0 ;  /* 0x00000000003f7886 */ /* 0x000fe20000000100 */
[----:B------:R-:W1:Y:S01]  /*0190*/  SHFL.IDX PT, R3, R0, RZ, 0x1f ;  /* 0x00001fff00037589 */ /* 0x000e6200000e0000 */
[----:B------:R-:W-:Y:S01]  /*01a0*/  UMOV UR4, 0x1 ;  /* 0x0000000100047882 */ /* 0x000fe20000000000 */
[----:B------:R-:W-:Y:S01]  /*01b0*/  UMOV UR7, 0x2 ;  /* 0x0000000200077882 */ /* 0x000fe20000000000 */
[----:B------:R-:W-:Y:S01]  /*01c0*/  SHF.R.U32.HI R2, RZ, 0x7, R11 ;  /* 0x00000007ff027819 */ /* 0x000fe2000001160b */
[----:B------:R-:W2:Y:S01]  /*01d0*/  @UP0 S2UR UR8, SR_CgaCtaId ;  /* 0x00000000000809c3 */ /* 0x000ea20000008800 */
[----:B------:R-:W-:Y:S01]  /*01e0*/  @UP0 UMOV UR6, 0x400 ;  /* 0x0000040000060882 */ /* 0x000fe20000000000 */
[----:B------:R-:W-:-:S04]  /*01f0*/  @UP0 UIADD3 UR4, -UR4, 0x100000, URZ ;  /* 0x0010000004040890 */ /* 0x000fc8000fffe13f */
[----:B------:R-:W-:Y:S02]  /*0200*/  @UP0 USHF.L.U32 UR5, UR4, 0xb, URZ ;  /* 0x0000000b04050899 */ /* 0x000fe4000800063f */
[----:B------:R-:W-:Y:S01]  /*0210*/  @UP0 USHF.L.U32 UR4, UR4, 0x1, URZ ;  /* 0x0000000104040899 */ /* 0x000fe2000800063f */
[----:B------:R-:W-:Y:S01]  /*0220*/  VOTEU.ANY UP1, P0 ;  /* 0x00000000003f7886 */ /* 0x000fe20000020100 */
[----:B------:R-:W3:Y:S01]  /*0230*/  SHFL.IDX PT, R2, R2, RZ, 0x1f ;  /* 0x00001fff02027589 */ /* 0x000ee200000e0000 */
[----:B-1----:R-:W-:Y:S01]  /*0240*/  ISETP.NE.AND P1, PT, R3, RZ, PT ;  /* 0x000000ff0300720c */ /* 0x002fe20003f25270 */
[----:B--2---:R-:W-:Y:S02]  /*0250*/  @UP0 ULEA UR8, UR8, UR6, 0x18 ;  /* 0x0000000608080291 */ /* 0x004fe4000f8ec03f */
[----:B------:R-:W-:-:S04]  /*0260*/  @UP0 UIADD3 UR6, -UR7, 0x100000, URZ ;  /* 0x0010000007060890 */ /* 0x000fc8000fffe13f */
[----:B------:R-:W-:Y:S02]  /*0270*/  @UP0 USHF.L.U32 UR7, UR6, 0xb, URZ ;  /* 0x0000000b06070899 */ /* 0x000fe4000800063f */
[----:B------:R-:W-:Y:S01]  /*0280*/  @UP0 USHF.L.U32 UR6, UR6, 0x1, URZ ;  /* 0x0000000106060899 */ /* 0x000fe2000800063f */
[----:B------:R-:W-:Y:S01]  /*0290*/  VOTEU.ANY UP0, P0 ;  /* 0x00000000003f7886 */ /* 0x000fe20000000100 */
[----:B------:R-:W1:Y:S04]  /*02a0*/  FENCE.VIEW.ASYNC.S ;  /* 0x00000000000073c6 */ /* 0x000e680000000000 */
[----:B-1----:R1:W2:Y:S06]  /*02b0*/  @UP0 SYNCS.EXCH.64 URZ, [UR8+0x36800], UR4 ;  /* 0x03680004083f05b2 */ /* 0x0022ac0008000100 */
[----:B------:R1:W4:Y:S01]  /*02c0*/  @UP1 SYNCS.EXCH.64 URZ, [UR8+0x36820], UR6 ;  /* 0x03682006083f15b2 */ /* 0x0003220008000100 */
[----:B---3--:R-:W-:Y:S05]  /*02d0*/  @P1 BRA `(.L_x_2968) ;  /* 0x0000000000481947 */ /* 0x008fea0003800000 */
        /* <DEDUP_REMOVED lines=17> */
[----:B---3--:R-:W-:Y:S01]  /*03f0*/  NOP ;  /* 0x0000000000007918 */ /* 0x008fe20000000000 */
.L_x_2968:
[----:B-1----:R-:W1:Y:S01]  /*0400*/  S2UR UR4, SR_CTAID.Y ;  /* 0x00000000000479c3 */ /* 0x002e620000002600 */
[----:B------:R-:W3:Y:S01]  /*0410*/  SHFL.IDX PT, R7, R0, RZ, 0x1f ;  /* 0x00001fff00077589 */ /* 0x000ee200000e0000 */
[----:B------:R-:W-:Y:S01]  /*0420*/  ULDC UR5, c[0x0][0x154] ;  /* 0x0000550000057ab9 */ /* 0x000fe20000000800 */
[----:B------:R-:W-:-:S05]  /*0430*/  NOP ;  /* 0x0000000000007918 */ /* 0x000fca0000000000 */
[----:B------:R-:W5:Y:S08]  /*0440*/  S2UR UR6, SR_CTAID.X ;  /* 0x00000000000679c3 */ /* 0x000f700000002500 */
[----:B------:R-:W2:Y:S01]  /*0450*/  LDC R8, c[0x0][0x148] ;  /* 0x00005200ff087b82 */ /* 0x000ea20000000800 */
[----:B-1----:R-:W-:Y:S02]  /*0460*/  I2FP.F32.U32 R4, UR4 ;  /* 0x0000000400047c45 */ /* 0x002fe40008201000 */
[----:B---3--:R-:W-:-:S03]  /*0470*/  ISETP.NE.AND P0, PT, R7, RZ, PT ;  /* 0x000000ff0700720c */ /* 0x008fc60003f05270 */
        /* <DEDUP_REMOVED lines=24> */
[----:B------:R1:W3:Y:S01]  /*0600*/  SYNCS.EXCH.64 URZ, [UR8+0x36860], UR6 ;  /* 0x03686006083f75b2 */ /* 0x0002e20008000100 */
[----:B------:R1:W1:Y:S01]  /*0610*/  SYNCS.EXCH.64 URZ, [UR8+0x36858], UR4 ;  /* 0x03685804083f75b2 */ /* 0x0002620008000100 */
[----:B------:R1:W1:Y:S01]  /*0620*/  SYNCS.EXCH.64 URZ, [UR8+0x36868], UR6 ;  /* 0x03686806083f75b2 */ /* 0x0002620008000100 */
[----:B------:R-:W-:Y:S01]  /*0630*/  NOP ;  /* 0x0000000000007918 */ /* 0x000fe20000000000 */
.L_x_2969:
[----:B------:R-:W5:Y:S01]  /*0640*/  SHFL.IDX PT, R10, R0, RZ, 0x1f ;  /* 0x00001fff000a7589 */ /* 0x000f6200000e0000 */
[----:B------:R-:W-:Y:S01]  /*0650*/  LOP3.LUT R4, R4, 0xffffff80, RZ, 0xc0, !PT ;  /* 0xffffff8004047812 */ /* 0x000fe200078ec0ff */
[----:B------:R-:W1:Y:S01]  /*0660*/  F2I.U32.TRUNC.NTZ R9, R9 ;  /* 0x0000000900097305 */ /* 0x000e62000020f000 */
[----:B------:R-:W-:Y:S01]  /*0670*/  SHF.R.S32.HI R8, RZ, 0x1f, R3 ;  /* 0x0000001fff087819 */ /* 0x000fe20000011403 */
[----:B------:R-:W-:Y:S02]  /*0680*/  NOP ;  /* 0x0000000000007918 */ /* 0x000fe40000000000 */
[----:B------:R-:W-:Y:S01]  /*0690*/  IMAD.IADD R4, R11, 0x1, -R4 ;  /* 0x000000010b047824 */ /* 0x000fe200078e0a04 */
[----:B------:R-:W-:Y:S01]  /*06a0*/  LEA.HI R8, R8, R3, RZ, 0x2 ;  /* 0x0000000308087211 */ /* 0x000fe200078f10ff */
[----:B------:R-:W1:Y:S03]  /*06b0*/  LDC R11, c[0x0][0x144] ;  /* 0x00005100ff0b7b82 */ /* 0x000e660000000800 */
[----:B------:R-:W-:-:S02]  /*06c0*/  SHF.R.S32.HI R5, RZ, 0x1f, R4 ;  /* 0x0000001fff057819 */ /* 0x000fc40000011404 */
[----:B------:R-:W-:Y:S02]  /*06d0*/  LOP3.LUT R8, R8, 0x3ffffffc, RZ, 0xc0, !PT ;  /* 0x3ffffffc08087812 */ /* 0x000fe400078ec0ff */
        /* <DEDUP_REMOVED lines=27> */
.L_x_2970:
[----:B------:R-:W5:Y:S01]  /*0890*/  SHFL.IDX PT, R13, R0, RZ, 0x1f ;  /* 0x00001fff000d7589 */ /* 0x000f6200000e0000 */
[----:B-1----:R-:W1:Y:S01]  /*08a0*/  S2UR UR4, SR_CTAID.X ;  /* 0x00000000000479c3 */ /* 0x002e620000002500 */
[----:B------:R-:W-:Y:S01]  /*08b0*/  LOP3.LUT R10, R10, 0x3ffffffc, RZ, 0xc0, !PT ;  /* 0x3ffffffc0a0a7812 */ /* 0x000fe200078ec0ff */
[----:B------:R-:W-:Y:S01]  /*08c0*/  IMAD.IADD R5, R6, 0x1, -R5 ;  /* 0x0000000106057824 */ /* 0x000fe200078e0a05 */
[----:B------:R-:W-:Y:S01]  /*08d0*/  IADD3 R8, R3, -R8, RZ ;  /* 0x8000000803087210 */ /* 0x000fe20007ffe0ff */
[----:B------:R-:W-:Y:S01]  /*08e0*/  NOP ;  /* 0x0000000000007918 */ /* 0x000fe20000000000 */
[----:B------:R-:W-:Y:S01]  /*08f0*/  IADD3 R6, -R9, RZ, RZ ;  /* 0x000000ff09067210 */ /* 0x000fe20007ffe1ff */
[----:B------:R-:W-:Y:S02]  /*0900*/  IMAD.IADD R10, R7, 0x1, -R10 ;  /* 0x00000001070a7824 */ /* 0x000fe400078e0a0a */
[----:B------:R-:W2:Y:S01]  /*0910*/  LDC R7, c[0x0][0x140] ;  /* 0x00005000ff077b82 */ /* 0x000ea20000000800 */
[----:B------:R-:W-:-:S02]  /*0920*/  IMAD R8, R8, 0x4, R5 ;  /* 0x0000000408087824 */ /* 0x000fc400078e0205 */
[----:B------:R-:W-:-:S03]  /*0930*/  IMAD R10, R10, 0x4, R5 ;  /* 0x000000040a0a7824 */ /* 0x000fc600078e0205 */
[----:B------:R-:W-:Y:S02]  /*0940*/  LEA.HI R3, R8, R8, RZ, 0x1 ;  /* 0x0000000808037211 */ /* 0x000fe400078f08ff */
[----:B------:R-:W-:Y:S02]  /*0950*/  LEA.HI R5, R10, R10, RZ, 0x1 ;  /* 0x0000000a0a057211 */ /* 0x000fe400078f08ff */
[----:B------:R-:W-:Y:S02]  /*0960*/  LOP3.LUT R3, R3, 0xfffffffe, RZ, 0xc0, !PT ;  /* 0xfffffffe03037812 */ /* 0x000fe400078ec0ff */
[----:B------:R-:W-:Y:S02]  /*0970*/  LOP3.LUT R5, R5, 0xfffffffe, RZ, 0xc0, !PT ;  /* 0xfffffffe05057812 */ /* 0x000fe400078ec0ff */
[----:B-----5:R-:W-:Y:S01]  /*0980*/  ISETP.NE.AND P0, PT, R13, RZ, PT ;  /* 0x000000ff0d00720c */ /* 0x020fe20003f05270 */
[----:B-1----:R-:W-:Y:S02]  /*0990*/  IMAD R6, R11, R6, UR4 ;  /* 0x000000040b067e24 */ /* 0x002fe4000f8e0206 */
[----:B------:R-:W-:-:S02]  /*09a0*/  IMAD.IADD R3, R8, 0x1, -R3 ;  /* 0x0000000108037824 */ /* 0x000fc400078e0a03 */
[----:B------:R-:W-:-:S03]  /*09b0*/  IMAD.IADD R5, R10, 0x1, -R5 ;  /* 0x000000010a057824 */ /* 0x000fc600078e0a05 */
[-C--:B------:R-:W-:Y:S02]  /*09c0*/  ISETP.NE.AND P3, PT, R3, R6.reuse, PT ;  /* 0x000000060300720c */ /* 0x080fe40003f65270 */
[----:B------:R-:W-:-:S03]  /*09d0*/  ISETP.NE.AND P5, PT, R5, R6, PT ;  /* 0x000000060500720c */ /* 0x000fc60003fa5270 */
[----:B------:R-:W-:Y:S10]  /*09e0*/  @P0 BRA `(.L_x_2971) ;  /* 0x0000000000480947 */ /* 0x000ff40003800000 */
        /* <DEDUP_REMOVED lines=18> */
.L_x_2971:
[----:B------:R-:W5:Y:S01]  /*0b10*/  SHFL.IDX PT, R6, R0, RZ, 0x1f ;  /* 0x00001fff00067589 */ /* 0x000f6200000e0000 */
        /* <DEDUP_REMOVED lines=8> */
[----:B------:R-:W-:Y:S01]  /*0ba0*/  @P3 LEA.HI R3, R11, R11, RZ, 0x1 ;  /* 0x0000000b0b033211 */ /* 0x000fe200078f08ff */
[----:B------:R1:W-:Y:S01]  /*0bb0*/  STL [R1+0x4], R11 ;  /* 0x0000040b01007387 */ /* 0x0003e20000100800 */
[----:B------:R-:W-:-:S02]  /*0bc0*/  @P5 LEA.HI R5, R9, R9, RZ, 0x1 ;  /* 0x0000000909055211 */ /* 0x000fc400078f08ff */
[----:B------:R-:W-:Y:S01]  /*0bd0*/  @P3 SHF.R.S32.HI R3, RZ, 0x1, R3 ;  /* 0x00000001ff033819 */ /* 0x000fe20000011403 */
[----:B------:R1:W-:Y:S01]  /*0be0*/  STL [R1], R9 ;  /* 0x0000000901007387 */ /* 0x0003e20000100800 */
[----:B------:R-:W-:Y:S02]  /*0bf0*/  @P5 SHF.R.S32.HI R5, RZ, 0x1, R5 ;  /* 0x00000001ff055819 */ /* 0x000fe40000011405 */
[-C--:B------:R-:W-:Y:S02]  /*0c00*/  @P3 ISETP.NE.AND P6, PT, R3, R12.reuse, PT ;  /* 0x0000000c0300320c */ /* 0x080fe40003fc5270 */
[----:B------:R-:W-:Y:S02]  /*0c10*/  @P5 ISETP.NE.AND P4, PT, R5, R12, PT ;  /* 0x0000000c0500520c */ /* 0x000fe40003f85270 */
[----:B------:R-:W-:Y:S02]  /*0c20*/  @P3 SEL R23, RZ, 0x1, P6 ;  /* 0x00000001ff173807 */ /* 0x000fe40003000000 */
[----:B-----5:R-:W-:-:S02]  /*0c30*/  ISETP.NE.AND P3, PT, R6, RZ, PT ;  /* 0x000000ff0600720c */ /* 0x020fc40003f65270 */
[----:B------:R-:W-:Y:S02]  /*0c40*/  ISETP.LT.U32.AND P6, PT, R11, 0x2, !P0 ;  /* 0x000000020b00780c */ /* 0x000fe400047c1070 */
[----:B------:R-:W-:Y:S02]  /*0c50*/  ISETP.LT.U32.AND P0, PT, R9, 0x2, !P0 ;  /* 0x000000020900780c */ /* 0x000fe40004701070 */
[----:B------:R-:W-:Y:S02]  /*0c60*/  ISETP.NE.AND P2, PT, R2, RZ, PT ;  /* 0x000000ff0200720c */ /* 0x000fe40003f45270 */
[----:B--2---:R-:W-:Y:S02]  /*0c70*/  ISETP.EQ.U32.AND P1, PT, R7, 0x1, PT ;  /* 0x000000010700780c */ /* 0x004fe40003f22070 */
[----:B------:R-:W-:Y:S02]  /*0c80*/  SEL R2, RZ, 0x1, !P6 ;  /* 0x00000001ff027807 */ /* 0x000fe40007000000 */
[----:B------:R-:W-:-:S02]  /*0c90*/  SEL R3, RZ, 0x1, !P0 ;  /* 0x00000001ff037807 */ /* 0x000fc40004000000 */
        /* <DEDUP_REMOVED lines=20> */
.L_x_2972:
[----:B------:R-:W-:Y:S01]  /*0de0*/  LOP3.LUT R23, R23, R2, RZ, 0xc0, !PT ;  /* 0x0000000217177212 */ /* 0x000fe200078ec0ff */
[----:B------:R-:W-:Y:S01]  /*0df0*/  NOP ;  /* 0x0000000000007918 */ /* 0x000fe20000000000 */
[----:B------:R-:W-:Y:S01]  /*0e00*/  LOP3.LUT R22, R22, R3, RZ, 0xc0, !PT ;  /* 0x0000000316167212 */ /* 0x000fe200078ec0ff */
[----:B------:R-:W-:Y:S06]  /*0e10*/  @!P1 BRA `(.L_x_2973) ;  /* 0x0000000000089947 */ /* 0x000fec0003800000 */
[----:B-1234-:R-:W-:Y:S01]  /*0e20*/  UCGABAR_ARV ;  /* 0x00000000000079c7 */ /* 0x01efe20008000000 */
[----:B------:R-:W-:Y:S05]  /*0e30*/  BRA `(.L_x_2974) ;  /* 0x0000000000047947 */ /* 0x000fea0003800000 */
.L_x_2973:
[----:B-1234-:R-:W-:Y:S01]  /*0e40*/  NOP ;  /* 0x0000000000007918 */ /* 0x01efe20000000000 */
.L_x_2974:
[----:B------:R-:W-:Y:S05]  /*0e50*/  @!P1 BRA `(.L_x_2975) ;  /* 0x00000000000c9947 */ /* 0x000fea0003800000 */
[----:B------:R-:W-:Y:S01]  /*0e60*/  UCGABAR_WAIT ;  /* 0x0000000000007dc7 */ /* 0x000fe20008000000 */
[----:B------:R-:W-:Y:S01]  /*0e70*/  CCTL.IVALL ;  /* 0x00000000ff00798f */ /* 0x000fe20002000000 */
[----:B------:R-:W-:Y:S05]  /*0e80*/  BRA `(.L_x_2976) ;  /* 0x0000000000047947 */ /* 0x000fea0003800000 */
.L_x_2975:
[----:B------:R-:W-:Y:S06]  /*0e90*/  BAR.SYNC.DEFER_BLOCKING 0x0 ;  /* 0x0000000000007b1d */ /* 0x000fec0000010000 */
.L_x_2976:
[----:B------:R-:W-:-:S05]  /*0ea0*/  IMAD.MOV.U32 R2, RZ, RZ, 0x1 ;  /* 0x00000001ff027424 */ /* 0x000fca00078e00ff */
[----:B------:R-:W-:-:S05]  /*0eb0*/  SEL R2, R2, 0x2, !P2 ;  /* 0x0000000202027807 */ /* 0x000fca0005000000 */
[----:B------:R1:W-:Y:S01]  /*0ec0*/  STL [R1+0x1c], R2 ;  /* 0x00001c0201007387 */ /* 0x0003e20000100800 */
[----:B------:R-:W-:Y:S05]  /*0ed0*/  @!P2 BRA `(.L_x_2977) ;  /* 0x000000b00010a947 */ /* 0x000fea0003800000 */
.L_x_2978:
        /* <DEDUP_REMOVED lines=9> */
[----:B------:R-:W2:Y:S01]  /*0f70*/  LDL.LU R10, [R1+0x1c] ;  /* 0x00001c00010a7983 */ /* 0x000ea20000300800 */
[----:B-1----:R-:W1:Y:S01]  /*0f80*/  S2R R2, SR_TID.X ;  /* 0x0000000000027919 */ /* 0x002e620000002100 */
[----:B------:R-:W3:Y:S08]  /*0f90*/  S2UR UR5, SR_CgaCtaId ;  /* 0x00000000000579c3 */ /* 0x000ef00000008800 */
[----:B------:R-:W4:Y:S01]  /*0fa0*/  S2UR UR6, SR_SWINHI ;  /* 0x00000000000679c3 */ /* 0x000f220000002f00 */
[----:B-1----:R-:W-:-:S04]  /*0fb0*/  IADD3 R0, R2, -0x80, RZ ;  /* 0xffffff8002007810 */ /* 0x002fc80007ffe0ff */
[----:B------:R-:W-:-:S04]  /*0fc0*/  SHF.R.S32.HI R3, RZ, 0x1f, R0 ;  /* 0x0000001fff037819 */ /* 0x000fc80000011400 */
[----:B------:R-:W-:-:S04]  /*0fd0*/  LEA.HI R4, R3, R0, RZ, 0x7 ;  /* 0x0000000003047211 */ /* 0x000fc800078f38ff */
[----:B------:R-:W-:Y:S02]  /*0fe0*/  LOP3.LUT R5, R4, 0xffffff80, RZ, 0xc0, !PT ;  /* 0xffffff8004057812 */ /* 0x000fe400078ec0ff */
[----:B------:R-:W-:-:S03]  /*0ff0*/  LEA.HI R2, R3, R0, RZ, 0x4 ;  /* 0x0000000003027211 */ /* 0x000fc600078f20ff */
[----:B------:R-:W-:Y:S01]  /*1000*/  IMAD.IADD R206, R0, 0x1, -R5 ;  /* 0x0000000100ce7824 */ /* 0x000fe200078e0a05 */
[----:B------:R-:W-:-:S04]  /*1010*/  LOP3.LUT R7, R2, 0x3fffff0, RZ, 0xc0, !PT ;  /* 0x03fffff002077812 */ /* 0x000fc800078ec0ff */
[----:B------:R-:W-:Y:S02]  /*1020*/  SHF.R.S32.HI R5, RZ, 0x1f, R206 ;  /* 0x0000001fff057819 */ /* 0x000fe400000114ce */
[----:B------:R-:W-:Y:S02]  /*1030*/  SHF.R.S32.HI R9, RZ, 0x4, R2 ;  /* 0x00000004ff097819 */ /* 0x000fe40000011402 */
[----:B------:R-:W-:Y:S01]  /*1040*/  LEA.HI R6, R5, R206, RZ, 0x2 ;  /* 0x000000ce05067211 */ /* 0x000fe200078f10ff */
[----:B------:R-:W-:Y:S01]  /*1050*/  IMAD.IADD R7, R0, 0x1, -R7 ;  /* 0x0000000100077824 */ /* 0x000fe200078e0a07 */
[----:B------:R-:W-:Y:S02]  /*1060*/  LEA.HI R210, R3, R0, RZ, 0x5 ;  /* 0x0000000003d27211 */ /* 0x000fe400078f28ff */
[----:B------:R-:W-:Y:S02]  /*1070*/  LEA.HI R2, R2, R9, RZ, 0x1 ;  /* 0x0000000902027211 */ /* 0x000fe400078f08ff */
[----:B------:R-:W-:-:S02]  /*1080*/  SHF.R.S32.HI R0, RZ, 0x2, R6 ;  /* 0x00000002ff007819 */ /* 0x000fc40000011406 */
[----:B------:R-:W-:Y:S02]  /*1090*/  SHF.R.S32.HI R3, RZ, 0x1f, R6 ;  /* 0x0000001fff037819 */ /* 0x000fe40000011406 */
[----:B------:R-:W-:Y:S02]  /*10a0*/  LOP3.LUT R2, R2, 0x1ffffffe, RZ, 0xc0, !PT ;  /* 0x1ffffffe02027812 */ /* 0x000fe400078ec0ff */
[----:B------:R-:W-:Y:S02]  /*10b0*/  SHF.R.S32.HI R210, RZ, 0x5, R210 ;  /* 0x00000005ffd27819 */ /* 0x000fe400000114d2 */
[----:B------:R-:W-:Y:S02]  /*10c0*/  LEA.HI R3, R3, R0, RZ, 0x3 ;  /* 0x0000000003037211 */ /* 0x000fe400078f18ff */
[----:B------:R-:W-:Y:S01]  /*10d0*/  SHF.R.S32.HI R209, RZ, 0x7, R4 ;  /* 0x00000007ffd17819 */ /* 0x000fe20000011404 */
[----:B------:R-:W-:Y:S01]  /*10e0*/  UMOV UR4, 0x400 ;  /* 0x0000040000047882 */ /* 0x000fe20000000000 */
[----:B------:R-:W-:Y:S01]  /*10f0*/  LEA R7, R210, R7, 0x4 ;  /* 0x00000007d2077211 */ /* 0x000fe200078e20ff */
[----:B------:R-:W-:Y:S01]  /*1100*/  IMAD.IADD R2, R9, 0x1, -R2 ;  /* 0x0000000109027824 */ /* 0x000fe200078e0a02 */
[----:B------:R-:W-:Y:S01]  /*1110*/  LOP3.LUT R3, R3, 0xfffffff8, RZ, 0xc0, !PT ;  /* 0xfffffff803037812 */ /* 0x000fe200078ec0ff */
[----:B---3--:R-:W-:Y:S01]  /*1120*/  ULEA UR8, UR5, UR4, 0x18 ;  /* 0x0000000405087291 */ /* 0x008fe2000f8ec03f */
[----:B------:R-:W-:-:S02]  /*1130*/  LEA.HI R5, R5, R206, RZ, 0x5 ;  /* 0x000000ce05057211 */ /* 0x000fc400078f28ff */
[----:B------:R-:W-:Y:S01]  /*1140*/  LEA.HI R4, R4, R209, RZ, 0x1 ;  /* 0x000000d104047211 */ /* 0x000fe200078f08ff */
[----:B------:R-:W-:Y:S02]  /*1150*/  IMAD R8, R7, 0x8, R2 ;  /* 0x0000000807087824 */ /* 0x000fe400078e0202 */
[----:B------:R-:W-:Y:S01]  /*1160*/  IMAD.IADD R7, R0, 0x1, -R3 ;  /* 0x0000000100077824 */ /* 0x000fe200078e0a03 */
[----:B------:R-:W-:Y:S02]  /*1170*/  LOP3.LUT R3, R6, 0x7ffffffc, RZ, 0xc0, !PT ;  /* 0x7ffffffc06037812 */ /* 0x000fe400078ec0ff */
[----:B------:R-:W-:Y:S02]  /*1180*/  SHF.R.S32.HI R0, RZ, 0x5, R5 ;  /* 0x00000005ff007819 */ /* 0x000fe40000011405 */
[----:B------:R-:W-:Y:S01]  /*1190*/  LOP3.LUT R4, R4, 0x3fffffe, RZ, 0xc0, !PT ;  /* 0x03fffffe04047812 */ /* 0x000fe200078ec0ff */
[----:B------:R-:W-:Y:S01]  /*11a0*/  UMOV UR4, UR8 ;  /* 0x0000000800047c82 */ /* 0x000fe20008000000 */
[----:B----4-:R-:W-:Y:S01]  /*11b0*/  UMOV UR5, UR6 ;  /* 0x0000000600057c82 */ /* 0x010fe20008000000 */
[----:B------:R-:W-:Y:S01]  /*11c0*/  MOV R212, 0xfffffffe ;  /* 0xfffffffe00d47802 */ /* 0x000fe20000000f00 */
[----:B------:R-:W-:Y:S01]  /*11d0*/  IMAD.U32 R18, RZ, RZ, UR4 ;  /* 0x00000004ff127e24 */ /* 0x000fe2000f8e00ff */
[----:B------:R-:W-:Y:S01]  /*11e0*/  SHF.L.U32 R5, R8, 0x3, RZ ;  /* 0x0000000308057819 */ /* 0x000fe200000006ff */
[----:B------:R-:W-:-:S02]  /*11f0*/  IMAD.U32 R19, RZ, RZ, UR5 ;  /* 0x00000005ff137e24 */ /* 0x000fc4000f8e00ff */
[----:B------:R-:W-:Y:S02]  /*1200*/  IMAD.IADD R3, R206, 0x1, -R3 ;  /* 0x00000001ce037824 */ /* 0x000fe400078e0a03 */
[----:B------:R-:W-:Y:S02]  /*1210*/  IMAD R7, R0, 0x10, R7 ;  /* 0x0000001000077824 */ /* 0x000fe400078e0207 */
[----:B------:R-:W-:Y:S01]  /*1220*/  IMAD.IADD R4, R209, 0x1, -R4 ;  /* 0x00000001d1047824 */ /* 0x000fe200078e0a04 */
[----:B------:R-:W-:Y:S01]  /*1230*/  UMOV UR4, URZ ;  /* 0x0000003f00047c82 */ /* 0x000fe20008000000 */
[----:B------:R-:W-:Y:S01]  /*1240*/  IMAD.U32 R2, RZ, RZ, UR8 ;  /* 0x00000008ff027e24 */ /* 0x000fe2000f8e00ff */
[----:B------:R-:W-:Y:S01]  /*1250*/  MOV R204, UR7 ;  /* 0x0000000700cc7c02 */ /* 0x000fe20008000f00 */
[----:B------:R-:W-:Y:S02]  /*1260*/  IMAD R212, R3, R212, 0x70 ;  /* 0x0000007003d47424 */ /* 0x000fe400078e02d4 */
[----:B------:R-:W-:Y:S01]  /*1270*/  IMAD.WIDE R18, R5, 0x2, R18 ;  /* 0x0000000205127825 */ /* 0x000fe200078e0212 */
[----:B------:R-:W-:-:S03]  /*1280*/  UMOV UR38, URZ ;  /* 0x0000003f00267c82 */ /* 0x000fc60008000000 */
[----:B------:R-:W-:Y:S02]  /*1290*/  IMAD R211, R4, 0x40, R7 ;  /* 0x0000004004d37824 */ /* 0x000fe400078e0207 */
[----:B------:R-:W-:Y:S02]  /*12a0*/  IMAD.MOV.U32 R205, RZ, RZ, RZ ;  /* 0x000000ffffcd7224 */ /* 0x000fe400078e00ff */
[----:B------:R-:W-:Y:S01]  /*12b0*/  IMAD.U32 R16, RZ, RZ, UR4 ;  /* 0x00000004ff107e24 */ /* 0x000fe2000f8e00ff */
[----:B--2---:R-:W-:-:S07]  /*12c0*/  LOP3.LUT R17, R10, 0x1, RZ, 0xfc, !PT ;  /* 0x000000010a117812 */ /* 0x004fce00078efcff */
.L_x_3005:
[----:B------:R-:W1:Y:S01]  /*12d0*/  SHFL.IDX PT, R0, R209, RZ, 0x1f ;  /* 0x00001fffd1007589 */ /* 0x000e6200000e0000 */
[----:B------:R-:W2:Y:S01]  /*12e0*/  LDC R81, c[0x0][0x2e0] ;  /* 0x0000b800ff517b82 */ /* 0x000ea20000000800 */
[----:B------:R-:W-:Y:S01]  /*12f0*/  R2UR UR12, R2 ;  /* 0x00000000020c72ca */ /* 0x000fe200000e0000 */
[----:B------:R-:W-:Y:S01]  /*1300*/  ULDC UR4, c[0x0][0xda8] ;  /* 0x00036a0000047ab9 */ /* 0x000fe20000000800 */
[----:B------:R-:W-:Y:S01]  /*1310*/  ULDC.64 UR8, c[0x0][0x3f8] ;  /* 0x0000fe0000087ab9 */ /* 0x000fe20000000a00 */
[----:B------:R-:W-:Y:S01]  /*1320*/  R2UR UR10, R204 ;  /* 0x00000000cc0a72ca */ /* 0x000fe200000e0000 */
[----:B------:R-:W-:Y:S01]  /*1330*/  UISETP.NE.AND UP1, UPT, UR4, 0x1, UPT ;  /* 0x000000010400788c */ /* 0x000fe2000bf25270 */
[----:B------:R-:W-:Y:S01]  /*1340*/  IMAD.MOV.U32 R4, RZ, RZ, RZ ;  /* 0x000000ffff047224 */ /* 0x000fe200078e00ff */
        /* <DEDUP_REMOVED lines=15> */
[----:B------:R-:W-:-:S03]  /*1440*/  IMAD.HI R4, R5, -0x6db6db6d, R4 ;  /* 0x9249249305047827 */ /* 0x000fc600078e0204 */
        /* <DEDUP_REMOVED lines=10> */
[----:B------:R-:W-:Y:S01]  /*14f0*/  MOV R208, UR11 ;  /* 0x0000000b00d07c02 */ /* 0x000fe20008000f00 */
[----:B------:R-:W-:Y:S01]  /*1500*/  USHF.R.U32.HI UR8, URZ, 0x4, UR8 ;  /* 0x000000043f087899 */ /* 0x000fe20008011608 */
[----:B------:R-:W-:Y:S01]  /*1510*/  UMOV UR36, UR11 ;  /* 0x0000000b00247c82 */ /* 0x000fe20008000000 */
[----:B------:R-:W-:Y:S02]  /*1520*/  @UP2 USHF.R.U32.HI UR36, URZ, UR7, UR5 ;  /* 0x000000073f242299 */ /* 0x000fe40008011605 */
[----:B------:R-:W-:Y:S01]  /*1530*/  UMOV UR4, UR10 ;  /* 0x0000000a00047c82 */ /* 0x000fe20008000000 */
[----:B------:R-:W-:Y:S01]  /*1540*/  ULOP3.LUT UR37, UR8, 0x3fff, URZ, 0xc0, !UPT ;  /* 0x00003fff08257892 */ /* 0x000fe2000f8ec03f */
[----:B------:R-:W-:Y:S01]  /*1550*/  IMAD.U32 R207, RZ, RZ, UR4 ;  /* 0x00000004ffcf7e24 */ /* 0x000fe2000f8e00ff */
[----:B------:R-:W-:Y:S10]  /*1560*/  @!P0 BRA `(.L_x_2979) ;  /* 0x0000000000408947 */ /* 0x000ff40003800000 */
        /* <DEDUP_REMOVED lines=16> */
.L_x_2979:
[----:B------:R-:W-:Y:S02]  /*1670*/  R2UR UR4, R2 ;  /* 0x00000000020472ca */ /* 0x000fe400000e0000 */
[----:B------:R-:W-:Y:S02]  /*1680*/  LOP3.LUT R0, R205, 0x1, RZ, 0xc0, !PT ;  /* 0x00000001cd007812 */ /* 0x000fe400078ec0ff */
[----:B------:R-:W-:Y:S02]  /*1690*/  ISETP.NE.AND P0, PT, R17, 0x3, PT ;  /* 0x000000031100780c */ /* 0x000fe40003f05270 */
[----:B------:R-:W-:-:S07]  /*16a0*/  SHF.L.U32 R0, R0, 0x1f, RZ ;  /* 0x0000001f00007819 */ /* 0x000fce00000006ff */
[----:B------:R-:W1:Y:S02]  /*16b0*/  SYNCS.PHASECHK.TRANS64.TRYWAIT P1, [UR4+0x36800], R0 ;  /* 0x03680000ff0075a7 */ /* 0x000e640008020144 */
[----:B-1----:R-:W-:Y:S05]  /*16c0*/  @!P1 BRA `(.L_x_2980) ;  /* 0x000000dc00849947 */ /* 0x002fea0003800000 */
.L_x_3071:
[----:B------:R-:W-:Y:S05]  /*16d0*/  @!P0 BRA `(.L_x_2981) ;  /* 0x0000000000048947 */ /* 0x000fea0003800000 */
[----:B------:R-:W-:Y:S01]  /*16e0*/  BPT.TRAP 0x1 ;  /* 0x000000040000795c */ /* 0x000fe20000300000 */
.L_x_2981:
        /* <DEDUP_REMOVED lines=9> */
.L_x_2982:
[----:B--2---:R-:W-:Y:S05]  /*1780*/  @P1 BRA `(.L_x_2983) ;  /* 0x0000000000081947 */ /* 0x004fea0003800000 */
[----:B------:R-:W2:Y:S02]  /*1790*/  SYNCS.PHASECHK.TRANS64.TRYWAIT P1, [R0+URZ+0x36830], R3 ;  /* 0x03683003000075a7 */ /* 0x000ea4000802017f */
[----:B--2---:R-:W-:Y:S05]  /*17a0*/  @!P1 BRA `(.L_x_2984) ;  /* 0x000000dc00689947 */ /* 0x004fea0003800000 */
.L_x_2983:
[----:B------:R-:W-:Y:S05]  /*17b0*/  WARPSYNC.ALL ;  /* 0x0000000000007948 */ /* 0x000fea0003800000 */
[----:B------:R-:W-:Y:S01]  /*17c0*/  R2UR UR4, R2 ;  /* 0x00000000020472ca */ /* 0x000fe200000e0000 */
[----:B------:R-:W-:Y:S01]  /*17d0*/  WARPGROUP.ARRIVE ;  /* 0x00000000000079c5 */ /* 0x000fe20000000000 */
[----:B------:R-:W-:Y:S01]  /*17e0*/  UMOV UR57, 0x40000040 ;  /* 0x4000004000397882 */ /* 0x000fe20000000000 */
[----:B------:R-:W-:Y:S01]  /*17f0*/  UMOV UR59, 0x40000040 ;  /* 0x40000040003b7882 */ /* 0x000fe20000000000 */
[----:B------:R-:W-:Y:S01]  /*1800*/  UMOV UR9, UR57 ;  /* 0x0000003900097c82 */ /* 0x000fe20008000000 */
[----:B------:R-:W-:Y:S01]  /*1810*/  UMOV UR11, 0x40000040 ;  /* 0x40000040000b7882 */ /* 0x000fe20000000000 */
[----:B------:R-:W-:Y:S01]  /*1820*/  UMOV UR13, UR57 ;  /* 0x00000039000d7c82 */ /* 0x000fe20008000000 */
[----:B------:R-:W-:Y:S01]  /*1830*/  UMOV UR15, 0x40000040 ;  /* 0x40000040000f7882 */ /* 0x000fe20000000000 */
[----:B------:R-:W-:Y:S01]  /*1840*/  UMOV UR17, UR57 ;  /* 0x0000003900117c82 */ /* 0x000fe20008000000 */
[----:B------:R-:W-:Y:S01]  /*1850*/  UMOV UR19, 0x40000040 ;  /* 0x4000004000137882 */ /* 0x000fe20000000000 */
[----:B------:R-:W-:Y:S01]  /*1860*/  UMOV UR21, UR57 ;  /* 0x0000003900157c82 */ /* 0x000fe20008000000 */
[----:B------:R-:W-:Y:S01]  /*1870*/  UMOV UR23, 0x40000040 ;  /* 0x4000004000177882 */ /* 0x000fe20000000000 */
[----:B------:R-:W-:Y:S01]  /*1880*/  UMOV UR27, 0x40000040 ;  /* 0x40000040001b7882 */ /* 0x000fe20000000000 */
[----:B------:R-:W-:Y:S01]  /*1890*/  UIADD3 UR4, UR4, 0x21400, URZ ;  /* 0x0002140004047890 */ /* 0x000fe2000fffe03f */
[----:B------:R-:W-:Y:S01]  /*18a0*/  MOV R6, UR38 ;  /* 0x0000002600067c02 */ /* 0x000fe20008000f00 */
[----:B------:R-:W-:Y:S01]  /*18b0*/  UMOV UR31, 0x40000040 ;  /* 0x40000040001f7882 */ /* 0x000fe20000000000 */
[----:B------:R-:W-:Y:S01]  /*18c0*/  UMOV UR35, 0x40000040 ;  /* 0x4000004000237882 */ /* 0x000fe20000000000 */
[----:B------:R-:W-:Y:S01]  /*18d0*/  USHF.R.U32.HI UR5, URZ, 0x4, UR4 ;  /* 0x000000043f057899 */ /* 0x000fe20008011604 */
[----:B------:R-:W-:Y:S01]  /*18e0*/  MOV R7, UR36 ;  /* 0x0000002400077c02 */ /* 0x000fe20008000f00 */
[----:B------:R-:W-:Y:S01]  /*18f0*/  ULOP3.LUT UR4, UR37, 0x10000, URZ, 0xfc, !UPT ;  /* 0x0001000025047892 */ /* 0x000fe2000f8efc3f */
[----:B-12---:R-:W-:Y:S01]  /*1900*/  MOV R3, UR57 ;  /* 0x0000003900037c02 */ /* 0x006fe20008000f00 */
[----:B------:R-:W-:Y:S01]  /*1910*/  ULOP3.LUT UR5, UR5, 0x3fff, URZ, 0xc0, !UPT ;  /* 0x00003fff05057892 */ /* 0x000fe2000f8ec03f */
[----:B------:R-:W-:Y:S01]  /*1920*/  UMOV UR43, 0x40000040 ;  /* 0x40000040002b7882 */ /* 0x000fe20000000000 */
[----:B------:R-:W-:-:S02]  /*1930*/  UMOV UR47, 0x40000040 ;  /* 0x40000040002f7882 */ /* 0x000fc40000000000 */
[----:B------:R-:W-:Y:S01]  /*1940*/  ULOP3.LUT UR6, UR5, 0x10000, URZ, 0xfc, !UPT ;  /* 0x0001000005067892 */ /* 0x000fe2000f8efc3f */
[----:B------:R-:W-:Y:S01]  /*1950*/  UMOV UR56, UR4 ;  /* 0x0000000400387c82 */ /* 0x000fe20008000000 */
[----:B------:R-:W-:Y:S01]  /*1960*/  UMOV UR51, 0x40000040 ;  /* 0x4000004000337882 */ /* 0x000fe20000000000 */
[----:B------:R-:W-:Y:S01]  /*1970*/  UMOV UR8, UR56 ;  /* 0x0000003800087c82 */ /* 0x000fe20008000000 */
[----:B------:R-:W-:Y:S02]  /*1980*/  UMOV UR12, UR56 ;  /* 0x00000038000c7c82 */ /* 0x000fe40008000000 */
[----:B------:R-:W-:Y:S01]  /*1990*/  IMAD.U32 R5, RZ, RZ, UR6 ;  /* 0x00000006ff057e24 */ /* 0x000fe2000f8e00ff */
[----:B------:R-:W-:Y:S01]  /*19a0*/  UIMAD UR6, UR38, 0xa80, UR6 ;  /* 0x00000a80260678a4 */ /* 0x000fe2000f8e0206 */
[----:B------:R-:W-:Y:S01]  /*19b0*/  MOV R4, UR56 ;  /* 0x0000003800047c02 */ /* 0x000fe20008000f00 */
[----:B------:R-:W-:Y:S01]  /*19c0*/  UMOV UR16, UR56 ;  /* 0x0000003800107c82 */ /* 0x000fe20008000000 */
[----:B------:R-:W-:Y:S01]  /*19d0*/  UMOV UR20, UR56 ;  /* 0x0000003800147c82 */ /* 0x000fe20008000000 */
[----:B------:R-:W-:-:S02]  /*19e0*/  UIADD3 UR10, UR6, 0x80, URZ ;  /* 0x00000080060a7890 */ /* 0x000fc4000fffe03f */
[----:B------:R-:W-:Y:S02]  /*19f0*/  UIADD3 UR14, UR6, 0x100, URZ ;  /* 0x00000100060e7890 */ /* 0x000fe4000fffe03f */
[----:B------:R-:W-:Y:S01]  /*1a00*/  UMOV UR58, UR6 ;  /* 0x00000006003a7c82 */ /* 0x000fe20008000000 */
[----:B------:R-:W-:Y:S01]  /*1a10*/  UIADD3 UR18, UR6, 0x180, URZ ;  /* 0x0000018006127890 */ /* 0x000fe2000fffe03f */
[----:B------:R-:W-:Y:S01]  /*1a20*/  HGMMA.64x16x16.F32 R72, gdesc[UR56], RZ, !UPT, gsb0 ;  /* 0x00200000384879f0 */ /* 0x000fe2000c0008ff */
[----:B------:R-:W-:Y:S02]  /*1a30*/  UIADD3 UR22, UR6, 0x200, URZ ;  /* 0x0000020006167890 */ /* 0x000fe4000fffe03f */
[----:B------:R-:W-:Y:S01]  /*1a40*/  UIADD3 UR58, UR6, 0x280, URZ ;  /* 0x00000280063a7890 */ /* 0x000fe2000fffe03f */
[----:B------:R-:W-:Y:S01]  /*1a50*/  UMOV UR59, 0x40000040 ;  /* 0x40000040003b7882 */ /* 0x000fe20000000000 */
[----:B------:R-:W-:Y:S02]  /*1a60*/  UIADD3 UR5, UR6, 0x300, URZ ;  /* 0x0000030006057890 */ /* 0x000fe4000fffe03f */
[----:B------:R-:W-:-:S02]  /*1a70*/  UIADD3 UR26, UR6, 0x204, URZ ;  /* 0x00000204061a7890 */ /* 0x000fc4000fffe03f */
[----:B------:R-:W-:Y:S02]  /*1a80*/  UIADD3 UR30, UR6, 0x206, URZ ;  /* 0x00000206061e7890 */ /* 0x000fe4000fffe03f */
[----:B------:R-:W-:Y:S02]  /*1a90*/  UIADD3 UR34, UR6, 0x580, URZ ;  /* 0x0000058006227890 */ /* 0x000fe4000fffe03f */
[----:B------:R-:W-:Y:S02]  /*1aa0*/  UIADD3 UR42, UR6, 0x582, URZ ;  /* 0x00000582062a7890 */ /* 0x000fe4000fffe03f */
[----:B------:R-:W-:Y:S02]  /*1ab0*/  UIADD3 UR46, UR6, 0x584, URZ ;  /* 0x00000584062e7890 */ /* 0x000fe4000fffe03f */
[----:B------:R-:W-:Y:S02]  /*1ac0*/  UIADD3 UR50, UR6, 0x586, URZ ;  /* 0x0000058606327890 */ /* 0x000fe4000fffe03f */
[----:B------:R-:W-:Y:S01]  /*1ad0*/  UIADD3 UR54, UR6, 0x780, URZ ;  /* 0x0000078006367890 */ /* 0x000fe2000fffe03f */
[----:B------:R-:W-:Y:S01]  /*1ae0*/  UMOV UR55, 0x40000040 ;  /* 0x4000004000377882 */ /* 0x000fe20000000000 */
[----:B------:R-:W-:Y:S01]  /*1af0*/  UMOV UR39, 0x40000040 ;  /* 0x4000004000277882 */ /* 0x000fe20000000000 */
[----:B------:R-:W-:Y:S01]  /*1b00*/  UIADD3 UR7, UR6, 0xa02, URZ ;  /* 0x00000a0206077890 */ /* 0x000fe2000fffe03f */
[----:B------:R-:W-:-:S02]  /*1b10*/  WARPGROUP.DEPBAR.LE gsb0, 0x0 ;  /* 0x00008000000079c5 */ /* 0x000fc40000010000 */
[----:B------:R-:W-:-:S06]  /*1b20*/  WARPGROUP.ARRIVE ;  /* 0x00000000000079c5 */ /* 0x000fcc0000000000 */
[----:B------:R-:W-:Y:S01]  /*1b30*/  HGMMA.64x16x16.F32 R64, gdesc[UR8], RZ, !UPT, gsb0 ;  /* 0x00200000084079f0 */ /* 0x000fe2000c0008ff */
[----:B------:R-:W-:Y:S02]  /*1b40*/  UIADD3 UR8, UR4, 0x2, URZ ;  /* 0x0000000204087890 */ /* 0x000fe4000fffe03f */
[----:B------:R-:W-:Y:S01]  /*1b50*/  UIADD3 UR10, UR6, 0x2, URZ ;  /* 0x00000002060a7890 */ /* 0x000fe2000fffe03f */
[----:B------:R-:W-:Y:S01]  /*1b60*/  UMOV UR9, 0x40000040 ;  /* 0x4000004000097882 */ /* 0x000fe20000000000 */
        /* <DEDUP_REMOVED lines=31> */
[----:B------:R-:W-:Y:S02]  /*1d60*/  UMOV UR59, 0x40000040 ;  /* 0x40000040003b7882 */ /* 0x000fe40000000000 */
        /* <DEDUP_REMOVED lines=329> */
[----:B------:R-:W-:Y:S01]  /*3200*/  UMOV UR52, UR44 ;  /* 0x0000002c00347c82 */ /* 0x000fe20008000000 */
[----:B------:R-:W-:Y:S01]  /*3210*/  UMOV UR53, UR45 ;  /* 0x0000002d00357c82 */ /* 0x000fe20008000000 */
        /* <DEDUP_REMOVED lines=51> */
[----:B------:R-:W-:Y:S01]  /*3550*/  UMOV UR52, UR48 ;  /* 0x0000003000347c82 */ /* 0x000fe20008000000 */
[----:B------:R-:W-:Y:S01]  /*3560*/  UMOV UR53, UR49 ;  /* 0x0000003100357c82 */ /* 0x000fe20008000000 */
[----:B------:R-:W-:-:S02]  /*3570*/  WARPGROUP.DEPBAR.LE gsb0, 0x0 ;  /* 0x00008000000079c5 */ /* 0x000fc40000010000 */
        /* <DEDUP_REMOVED lines=48> */
[----:B------:R-:W-:-:S07]  /*3880*/  UIADD3 UR7, UR6, 0x786, URZ ;  /* 0x0000078606077890 */ /* 0x000fce000fffe03f */
        /* <DEDUP_REMOVED lines=9> */
[----:B------:R-:W-:Y:S02]  /*3920*/  UMOV UR55, 0x40000040 ;  /* 0x4000004000377882 */ /* 0x000fe40000000000 */
[----:B------:R-:W-:Y:S01]  /*3930*/  UMOV UR6, UR11 ;  /* 0x0000000b00067c82 */ /* 0x000fe20008000000 */
        /* <DEDUP_REMOVED lines=33> */
.L_x_2985:
[----:B------:R-:W-:Y:S01]  /*3b50*/  ULDC UR4, c[0x0][0x9d8] ;  /* 0x0002760000047ab9 */ /* 0x000fe20000000800 */
[----:B------:R-:W2:Y:S01]  /*3b60*/  LDL R82, [R1+0x4] ;  /* 0x0000040001527983 */ /* 0x000ea20000100800 */
        /* <DEDUP_REMOVED lines=22> */
[----:B------:R3:W-:Y:S01]  /*3cd0*/  MUFU.TANH R6, R41 ;  /* 0x0000002900067308 */ /* 0x0007e20000002400 */
        /* <DEDUP_REMOVED lines=8> */
[----:B---3--:R-:W-:-:S02]  /*3d60*/  IMAD.IADD R41, R212, 0x1, R81 ;  /* 0x00000001d4297824 */ /* 0x008fc400078e0251 */
        /* <DEDUP_REMOVED lines=14> */
[----:B------:R-:W4:Y:S01]  /*3e50*/  MUFU.TANH R77, R77 ;  /* 0x0000004d004d7308 */ /* 0x000f220000002400 */
[----:B---3--:R-:W-:-:S02]  /*3e60*/  IMAD R67, R120, -0x70, R41 ;  /* 0xffffff9078437824 */ /* 0x008fc400078e0229 */
[----:B------:R-:W-:Y:S01]  /*3e70*/  FMUL.FTZ R55, R55, UR4 ;  /* 0x0000000437377c20 */ /* 0x000fe20008410000 */
[----:B------:R-:W-:Y:S01]  /*3e80*/  FMUL.FTZ R32, R32, UR4 ;  /* 0x0000000420207c20 */ /* 0x000fe20008410000 */
[----:B------:R-:W-:Y:S01]  /*3e90*/  FMUL.FTZ R42, R42, UR4 ;  /* 0x000000042a2a7c20 */ /* 0x000fe20008410000 */
[----:B------:R-:W-:Y:S01]  /*3ea0*/  FMUL.FTZ R43, R43, UR4 ;  /* 0x000000042b2b7c20 */ /* 0x000fe20008410000 */
[C---:B------:R-:W-:Y:S01]  /*3eb0*/  ISETP.GT.AND P4, PT, R67.reuse, RZ, PT ;  /* 0x000000ff4300720c */ /* 0x040fe20003f84270 */
[----:B------:R-:W-:Y:S01]  /*3ec0*/  FMUL.FTZ R36, R36, UR4 ;  /* 0x0000000424247c20 */ /* 0x000fe20008410000 */
[----:B------:R-:W3:Y:S01]  /*3ed0*/  MUFU.TANH R64, R64 ;  /* 0x0000004000407308 */ /* 0x000ee20000002400 */
[C---:B------:R-:W-:Y:S01]  /*3ee0*/  ISETP.GT.AND P3, PT, R67.reuse, 0x1, PT ;  /* 0x000000014300780c */ /* 0x040fe20003f64270 */
[----:B------:R-:W-:Y:S01]  /*3ef0*/  FMUL.FTZ R46, R46, UR4 ;  /* 0x000000042e2e7c20 */ /* 0x000fe20008410000 */
[----:B------:R-:W-:Y:S01]  /*3f00*/  ISETP.GT.AND P2, PT, R67, 0x8, PT ;  /* 0x000000084300780c */ /* 0x000fe20003f44270 */
[----:B------:R-:W-:Y:S01]  /*3f10*/  FMUL.FTZ R47, R47, UR4 ;  /* 0x000000042f2f7c20 */ /* 0x000fe20008410000 */
[----:B-1----:R-:W-:Y:S01]  /*3f20*/  FSEL R73, R73, -INF , P3 ;  /* 0xff80000049497808 */ /* 0x002fe20001800000 */
[----:B------:R-:W-:Y:S01]  /*3f30*/  FMUL.FTZ R24, R24, UR4 ;  /* 0x0000000418187c20 */ /* 0x000fe20008410000 */
[C---:B------:R-:W-:Y:S01]  /*3f40*/  ISETP.GT.AND P1, PT, R67.reuse, 0x9, PT ;  /* 0x000000094300780c */ /* 0x040fe20003f24270 */
[----:B------:R-:W1:Y:S01]  /*3f50*/  MUFU.TANH R3, R74 ;  /* 0x0000004a00037308 */ /* 0x000e620000002400 */
[----:B------:R-:W-:Y:S01]  /*3f60*/  ISETP.GT.AND P6, PT, R67, 0x10, PT ;  /* 0x000000104300780c */ /* 0x000fe20003fc4270 */
[----:B------:R-:W-:Y:S01]  /*3f70*/  FMUL.FTZ R34, R34, UR4 ;  /* 0x0000000422227c20 */ /* 0x000fe20008410000 */
[----:B----4-:R-:W-:Y:S01]  /*3f80*/  FSEL R77, R77, -INF , P1 ;  /* 0xff8000004d4d7808 */ /* 0x010fe20000800000 */
[----:B------:R-:W-:Y:S01]  /*3f90*/  FMUL.FTZ R28, R28, UR4 ;  /* 0x000000041c1c7c20 */ /* 0x000fe20008410000 */
[----:B------:R-:W-:Y:S01]  /*3fa0*/  ISETP.GT.AND P5, PT, R67, 0x11, PT ;  /* 0x000000114300780c */ /* 0x000fe20003fa4270 */
[----:B------:R-:W-:Y:S01]  /*3fb0*/  ULDC UR5, c[0x0][0x988] ;  /* 0x0002620000057ab9 */ /* 0x000fe20000000800 */
[----:B------:R-:W-:Y:S01]  /*3fc0*/  FMUL.FTZ R38, R38, UR4 ;  /* 0x0000000426267c20 */ /* 0x000fe20008410000 */
[----:B------:R4:W5:Y:S01]  /*3fd0*/  MUFU.TANH R4, R75 ;  /* 0x0000004b00047308 */ /* 0x0009620000002400 */
[----:B---3--:R-:W-:Y:S01]  /*3fe0*/  FSEL R83, R64, -INF , P6 ;  /* 0xff80000040537808 */ /* 0x008fe20003000000 */
[----:B------:R-:W-:Y:S01]  /*3ff0*/  FMUL.FTZ R39, R39, UR4 ;  /* 0x0000000427277c20 */ /* 0x000fe20008410000 */
[----:B------:R-:W-:Y:S01]  /*4000*/  FSEL R21, R21, -INF , P5 ;  /* 0xff80000015157808 */ /* 0x000fe20002800000 */
[----:B------:R-:W-:Y:S01]  /*4010*/  FMUL.FTZ R26, R26, UR4 ;  /* 0x000000041a1a7c20 */ /* 0x000fe20008410000 */
[----:B------:R-:W-:Y:S01]  /*4020*/  P2R R80, PR, RZ, 0x1 ;  /* 0x00000001ff507803 */ /* 0x000fe20000000000 */
[----:B------:R-:W-:Y:S01]  /*4030*/  FMUL.FTZ R30, R30, UR4 ;  /* 0x000000041e1e7c20 */ /* 0x000fe20008410000 */
[----:B------:R-:W-:Y:S01]  /*4040*/  FMUL.FTZ R31, R31, UR4 ;  /* 0x000000041f1f7c20 */ /* 0x000fe20008410000 */
[----:B------:R-:W3:Y:S01]  /*4050*/  MUFU.TANH R65, R65 ;  /* 0x0000004100417308 */ /* 0x000ee20000002400 */
[----:B----4-:R-:W-:-:S02]  /*4060*/  FSEL R75, R72, -INF , P4 ;  /* 0xff800000484b7808 */ /* 0x010fc40002000000 */
[----:B-1----:R-:W-:Y:S02]  /*4070*/  FSEL R3, R3, -INF , P4 ;  /* 0xff80000003037808 */ /* 0x002fe40002000000 */
[----:B------:R-:W-:-:S03]  /*4080*/  ISETP.GT.AND P4, PT, R67, 0x18, PT ;  /* 0x000000184300780c */ /* 0x000fc60003f84270 */
[----:B------:R1:W4:Y:S01]  /*4090*/  MUFU.TANH R13, R79 ;  /* 0x0000004f000d7308 */ /* 0x0003220000002400 */
[----:B-----5:R-:W-:Y:S02]  /*40a0*/  FSEL R4, R4, -INF , P3 ;  /* 0xff80000004047808 */ /* 0x020fe40001800000 */
[----:B------:R-:W-:-:S05]  /*40b0*/  ISETP.GT.AND P3, PT, R67, 0x19, PT ;  /* 0x000000194300780c */ /* 0x000fca0003f64270 */
[----:B------:R5:W4:Y:S01]  /*40c0*/  MUFU.TANH R15, R66 ;  /* 0x00000042000f7308 */ /* 0x000b220000002400 */
[----:B-1----:R-:W-:Y:S02]  /*40d0*/  FSEL R79, R76, -INF , P2 ;  /* 0xff8000004c4f7808 */ /* 0x002fe40001000000 */
[----:B---3--:R-:W-:Y:S02]  /*40e0*/  FSEL R65, R65, -INF , P5 ;  /* 0xff80000041417808 */ /* 0x008fe40002800000 */
[----:B------:R-:W-:-:S03]  /*40f0*/  ISETP.GT.AND P5, PT, R67, 0x29, PT ;  /* 0x000000294300780c */ /* 0x000fc60003fa4270 */
[----:B------:R-:W1:Y:S01]  /*4100*/  MUFU.TANH R68, R68 ;  /* 0x0000004400447308 */ /* 0x000e620000002400 */
[----:B-----5:R-:W-:Y:S02]  /*4110*/  FMNMX.FTZ R66, R75, R73, !PT ;  /* 0x000000494b427209 */ /* 0x020fe40007810000 */
[----:B----4-:R-:W-:Y:S02]  /*4120*/  FSEL R13, R13, -INF , P1 ;  /* 0xff8000000d0d7808 */ /* 0x010fe40000800000 */
[----:B------:R-:W-:Y:S02]  /*4130*/  FMNMX.FTZ R72, R79, R66, !PT ;  /* 0x000000424f487209 */ /* 0x000fe40007810000 */
[----:B------:R-:W-:Y:S01]  /*4140*/  ISETP.GT.AND P1, PT, R67, 0x21, PT ;  /* 0x000000214300780c */ /* 0x000fe20003f24270 */
[----:B------:R-:W3:Y:S01]  /*4150*/  MUFU.TANH R11, R78 ;  /* 0x0000004e000b7308 */ /* 0x000ee20000002400 */
[----:B------:R-:W-:Y:S02]  /*4160*/  FMNMX.FTZ R72, R77, R72, !PT ;  /* 0x000000484d487209 */ /* 0x000fe40007810000 */
[----:B------:R-:W-:-:S02]  /*4170*/  FSEL R15, R15, -INF , P6 ;  /* 0xff8000000f0f7808 */ /* 0x000fc40003000000 */
[----:B------:R-:W-:Y:S02]  /*4180*/  FMNMX.FTZ R72, R83, R72, !PT ;  /* 0x0000004853487209 */ /* 0x000fe40007810000 */
[----:B------:R-:W-:Y:S01]  /*4190*/  ISETP.GT.AND P6, PT, R67, 0x28, PT ;  /* 0x000000284300780c */ /* 0x000fe20003fc4270 */
[----:B------:R-:W4:Y:S01]  /*41a0*/  MUFU.TANH R69, R69 ;  /* 0x0000004500457308 */ /* 0x000f220000002400 */
[----:B-1----:R-:W-:Y:S02]  /*41b0*/  FSEL R85, R68, -INF , P4 ;  /* 0xff80000044557808 */ /* 0x002fe40002000000 */
[----:B------:R-:W-:-:S04]  /*41c0*/  FMNMX.FTZ R72, R65, R72, !PT ;  /* 0x0000004841487209 */ /* 0x000fc80007810000 */
[----:B------:R-:W-:Y:S01]  /*41d0*/  FMNMX.FTZ R72, R85, R72, !PT ;  /* 0x0000004855487209 */ /* 0x000fe20007810000 */
        /* <DEDUP_REMOVED lines=9> */
[----:B------:R-:W-:Y:S01]  /*4270*/  MUFU.TANH R70, R70 ;  /* 0x0000004600467308 */ /* 0x000fe20000002400 */
[----:B---3--:R-:W-:-:S04]  /*4280*/  FSEL R89, R57, -INF , P1 ;  /* 0xff80000039597808 */ /* 0x008fc80000800000 */
[----:B------:R-:W-:-:S03]  /*4290*/  FMNMX.FTZ R72, R89, R72, !PT ;  /* 0x0000004859487209 */ /* 0x000fc60007810000 */
[----:B------:R-:W1:Y:S01]  /*42a0*/  MUFU.TANH R61, R61 ;  /* 0x0000003d003d7308 */ /* 0x000e620000002400 */
[----:B----4-:R-:W-:-:S04]  /*42b0*/  FSEL R91, R60, -INF , P6 ;  /* 0xff8000003c5b7808 */ /* 0x010fc80003000000 */
[----:B------:R-:W-:-:S03]  /*42c0*/  FMNMX.FTZ R72, R91, R72, !PT ;  /* 0x000000485b487209 */ /* 0x000fc60007810000 */
[----:B------:R-:W3:Y:S08]  /*42d0*/  MUFU.TANH R71, R71 ;  /* 0x0000004700477308 */ /* 0x000ef00000002400 */
[----:B------:R-:W4:Y:S01]  /*42e0*/  MUFU.TANH R48, R48 ;  /* 0x0000003000307308 */ /* 0x000f220000002400 */
[----:B-1----:R-:W-:-:S04]  /*42f0*/  FSEL R93, R61, -INF , P5 ;  /* 0xff8000003d5d7808 */ /* 0x002fc80002800000 */
[----:B------:R-:W-:-:S03]  /*4300*/  FMNMX.FTZ R72, R93, R72, !PT ;  /* 0x000000485d487209 */ /* 0x000fc60007810000 */
[----:B------:R-:W-:Y:S08]  /*4310*/  MUFU.TANH R58, R58 ;  /* 0x0000003a003a7308 */ /* 0x000ff00000002400 */
[----:B------:R-:W1:Y:S08]  /*4320*/  MUFU.TANH R49, R49 ;  /* 0x0000003100317308 */ /* 0x000e700000002400 */
[----:B------:R-:W-:Y:S08]  /*4330*/  MUFU.TANH R59, R59 ;  /* 0x0000003b003b7308 */ /* 0x000ff00000002400 */
[----:B------:R-:W-:Y:S08]  /*4340*/  MUFU.TANH R52, R52 ;  /* 0x0000003400347308 */ /* 0x000ff00000002400 */
[----:B------:R-:W-:Y:S08]  /*4350*/  MUFU.TANH R62, R62 ;  /* 0x0000003e003e7308 */ /* 0x000ff00000002400 */
[----:B------:R5:W-:Y:S08]  /*4360*/  MUFU.TANH R20, R25 ;  /* 0x0000001900147308 */ /* 0x000bf00000002400 */
[----:B------:R-:W-:Y:S01]  /*4370*/  MUFU.TANH R53, R53 ;  /* 0x0000003500357308 */ /* 0x000fe20000002400 */
[----:B-----5:R-:W-:-:S02]  /*4380*/  FSEL R25, R70, -INF , P4 ;  /* 0xff80000046197808 */ /* 0x020fc40002000000 */
[----:B------:R-:W-:-:S05]  /*4390*/  ISETP.GT.AND P4, PT, R67, 0x30, PT ;  /* 0x000000304300780c */ /* 0x000fca0003f84270 */
[----:B------:R-:W5:Y:S08]  /*43a0*/  MUFU.TANH R63, R63 ;  /* 0x0000003f003f7308 */ /* 0x000f700000002400 */
[----:B------:R3:W-:Y:S08]  /*43b0*/  MUFU.TANH R66, R29 ;  /* 0x0000001d00427308 */ /* 0x0007f00000002400 */
[----:B------:R-:W2:Y:S01]  /*43c0*/  MUFU.TANH R40, R40 ;  /* 0x0000002800287308 */ /* 0x000ea20000002400 */
[----:B---3--:R-:W-:-:S02]  /*43d0*/  FSEL R29, R71, -INF , P3 ;  /* 0xff800000471d7808 */ /* 0x008fc40001800000 */
[----:B------:R-:W-:Y:S02]  /*43e0*/  ISETP.GT.AND P3, PT, R67, 0x31, PT ;  /* 0x000000314300780c */ /* 0x000fe40003f64270 */
[----:B----4-:R-:W-:Y:S02]  /*43f0*/  FSEL R71, R48, -INF , P4 ;  /* 0xff80000030477808 */ /* 0x010fe40002000000 */
[----:B-1----:R-:W-:Y:S01]  /*4400*/  FSEL R95, R49, -INF , P3 ;  /* 0xff800000315f7808 */ /* 0x002fe20001800000 */
[----:B------:R-:W-:Y:S01]  /*4410*/  MUFU.TANH R50, R50 ;  /* 0x0000003200327308 */ /* 0x000fe20000002400 */
[----:B------:R-:W-:Y:S02]  /*4420*/  FMNMX.FTZ R72, R71, R72, !PT ;  /* 0x0000004847487209 */ /* 0x000fe40007810000 */
[----:B-----5:R-:W-:Y:S02]  /*4430*/  FSEL R41, R63, -INF , P5 ;  /* 0xff8000003f297808 */ /* 0x020fe40002800000 */
[----:B------:R-:W-:-:S02]  /*4440*/  FMNMX.FTZ R72, R95, R72, !PT ;  /* 0x000000485f487209 */ /* 0x000fc40007810000 */
[----:B------:R-:W-:Y:S01]  /*4450*/  ISETP.GT.AND P5, PT, R67, 0x41, PT ;  /* 0x000000414300780c */ /* 0x000fe20003fa4270 */
[----:B------:R1:W-:Y:S03]  /*4460*/  MUFU.TANH R10, R33 ;  /* 0x00000021000a7308 */ /* 0x0003e60000002400 */
[----:B------:R-:W-:-:S05]  /*4470*/  FSEL R103, R6, -INF , P5 ;  /* 0xff80000006677808 */ /* 0x000fca0002800000 */
[----:B------:R-:W3:Y:S01]  /*4480*/  MUFU.TANH R51, R51 ;  /* 0x0000003300337308 */ /* 0x000ee20000002400 */
[----:B-1----:R-:W-:Y:S02]  /*4490*/  FSEL R33, R58, -INF , P2 ;  /* 0xff8000003a217808 */ /* 0x002fe40001000000 */
[----:B------:R-:W-:-:S04]  /*44a0*/  ISETP.GT.AND P2, PT, R67, 0x38, PT ;  /* 0x000000384300780c */ /* 0x000fc80003f44270 */
[----:B------:R-:W-:Y:S01]  /*44b0*/  FSEL R97, R52, -INF , P2 ;  /* 0xff80000034617808 */ /* 0x000fe20001000000 */
[----:B------:R1:W-:Y:S03]  /*44c0*/  MUFU.TANH R12, R35 ;  /* 0x00000023000c7308 */ /* 0x0003e60000002400 */
[----:B------:R-:W-:-:S05]  /*44d0*/  FMNMX.FTZ R72, R97, R72, !PT ;  /* 0x0000004861487209 */ /* 0x000fca0007810000 */
[----:B------:R-:W-:Y:S01]  /*44e0*/  MUFU.TANH R44, R44 ;  /* 0x0000002c002c7308 */ /* 0x000fe20000002400 */
[----:B-1----:R-:W-:Y:S02]  /*44f0*/  FSEL R35, R59, -INF , P1 ;  /* 0xff8000003b237808 */ /* 0x002fe40000800000 */
[----:B------:R-:W-:-:S04]  /*4500*/  ISETP.GT.AND P1, PT, R67, 0x39, PT ;  /* 0x000000394300780c */ /* 0x000fc80003f24270 */
[----:B------:R-:W-:Y:S01]  /*4510*/  FSEL R99, R53, -INF , P1 ;  /* 0xff80000035637808 */ /* 0x000fe20000800000 */
[----:B------:R-:W-:Y:S03]  /*4520*/  MUFU.TANH R54, R54 ;  /* 0x0000003600367308 */ /* 0x000fe60000002400 */
[----:B------:R-:W-:-:S05]  /*4530*/  FMNMX.FTZ R72, R99, R72, !PT ;  /* 0x0000004863487209 */ /* 0x000fca0007810000 */
[----:B------:R1:W-:Y:S08]  /*4540*/  MUFU.TANH R14, R37 ;  /* 0x00000025000e7308 */ /* 0x0003f00000002400 */
[----:B------:R3:W4:Y:S01]  /*4550*/  MUFU.TANH R8, R45 ;  /* 0x0000002d00087308 */ /* 0x0007220000002400 */
[----:B-1----:R-:W-:Y:S02]  /*4560*/  FSEL R37, R62, -INF , P6 ;  /* 0xff8000003e257808 */ /* 0x002fe40003000000 */
[----:B------:R-:W-:-:S04]  /*4570*/  ISETP.GT.AND P6, PT, R67, 0x40, PT ;  /* 0x000000404300780c */ /* 0x000fc80003fc4270 */
[----:B--2---:R-:W-:Y:S01]  /*4580*/  FSEL R101, R40, -INF , P6 ;  /* 0xff80000028657808 */ /* 0x004fe20003000000 */
[----:B------:R-:W1:Y:S01]  /*4590*/  MUFU.TANH R55, R55 ;  /* 0x0000003700377308 */ /* 0x000e620000002400 */
[----:B---3--:R-:W-:Y:S02]  /*45a0*/  FSEL R45, R51, -INF , P3 ;  /* 0xff800000332d7808 */ /* 0x008fe40001800000 */
[----:B------:R-:W-:Y:S02]  /*45b0*/  FMNMX.FTZ R72, R101, R72, !PT ;  /* 0x0000004865487209 */ /* 0x000fe40007810000 */
[----:B------:R-:W-:Y:S02]  /*45c0*/  ISETP.GT.AND P3, PT, R67, 0x49, PT ;  /* 0x000000494300780c */ /* 0x000fe40003f64270 */
[----:B------:R-:W-:Y:S01]  /*45d0*/  FMNMX.FTZ R72, R103, R72, !PT ;  /* 0x0000004867487209 */ /* 0x000fe20007810000 */
[----:B------:R-:W-:Y:S01]  /*45e0*/  MUFU.TANH R32, R32 ;  /* 0x0000002000207308 */ /* 0x000fe20000002400 */
[----:B----4-:R-:W-:-:S02]  /*45f0*/  FSEL R107, R8, -INF , P3 ;  /* 0xff800000086b7808 */ /* 0x010fc40001800000 */
[----:B------:R-:W-:-:S05]  /*4600*/  MOV R8, UR5 ;  /* 0x0000000500087c02 */ /* 0x000fca0008000f00 */
[----:B------:R-:W2:Y:S01]  /*4610*/  MUFU.TANH R42, R42 ;  /* 0x0000002a002a7308 */ /* 0x000ea20000002400 */
[----:B-1----:R-:W-:Y:S02]  /*4620*/  FSEL R49, R55, -INF , P1 ;  /* 0xff80000037317808 */ /* 0x002fe40000800000 */
[----:B------:R-:W-:-:S04]  /*4630*/  ISETP.GT.AND P1, PT, R67, 0x51, PT ;  /* 0x000000514300780c */ /* 0x000fc80003f24270 */
[----:B------:R-:W-:Y:S01]  /*4640*/  FSEL R111, R10, -INF , P1 ;  /* 0xff8000000a6f7808 */ /* 0x000fe20000800000 */
[----:B------:R1:W3:Y:S01]  /*4650*/  MUFU.TANH R7, R43 ;  /* 0x0000002b00077308 */ /* 0x0002e20000002400 */
[----:B------:R-:W-:Y:S02]  /*4660*/  FSEL R61, R12, -INF , P1 ;  /* 0xff8000000c3d7808 */ /* 0x000fe40000800000 */
[----:B------:R-:W-:Y:S02]  /*4670*/  ISETP.GT.AND P1, PT, R67, 0x69, PT ;  /* 0x000000694300780c */ /* 0x000fe40003f24270 */
[----:B------:R-:W-:Y:S02]  /*4680*/  FMNMX.FTZ R12, R3, R4, !PT ;  /* 0x00000004030c7209 */ /* 0x000fe40007810000 */
[----:B------:R-:W-:Y:S01]  /*4690*/  FSEL R123, R66, -INF , P1 ;  /* 0xff800000427b7808 */ /* 0x000fe20000800000 */
[----:B------:R-:W4:Y:S01]  /*46a0*/  MUFU.TANH R36, R36 ;  /* 0x0000002400247308 */ /* 0x000f220000002400 */
[----:B-1----:R-:W-:-:S02]  /*46b0*/  FSEL R43, R50, -INF , P4 ;  /* 0xff800000322b7808 */ /* 0x002fc40002000000 */
[C---:B------:R-:W-:Y:S02]  /*46c0*/  ISETP.GT.AND P4, PT, R67.reuse, 0x48, PT ;  /* 0x000000484300780c */ /* 0x040fe40003f84270 */
[----:B--2---:R-:W-:Y:S02]  /*46d0*/  FSEL R51, R42, -INF , P6 ;  /* 0xff8000002a337808 */ /* 0x004fe40003000000 */
[----:B------:R-:W-:Y:S01]  /*46e0*/  FSEL R105, R44, -INF , P4 ;  /* 0xff8000002c697808 */ /* 0x000fe20002000000 */
[----:B------:R-:W1:Y:S01]  /*46f0*/  MUFU.TANH R46, R46 ;  /* 0x0000002e002e7308 */ /* 0x000e620000002400 */
[----:B------:R-:W-:Y:S02]  /*4700*/  ISETP.GT.AND P6, PT, R67, 0x58, PT ;  /* 0x000000584300780c */ /* 0x000fe40003fc4270 */
[----:B------:R-:W-:Y:S02]  /*4710*/  FMNMX.FTZ R72, R105, R72, !PT ;  /* 0x0000004869487209 */ /* 0x000fe40007810000 */
[----:B---3--:R-:W-:-:S02]  /*4720*/  FSEL R53, R7, -INF , P5 ;  /* 0xff80000007357808 */ /* 0x008fc40002800000 */
[----:B------:R-:W-:Y:S01]  /*4730*/  FMNMX.FTZ R72, R107, R72, !PT ;  /* 0x000000486b487209 */ /* 0x000fe20007810000 */
[----:B------:R2:W3:Y:S01]  /*4740*/  MUFU.TANH R9, R47 ;  /* 0x0000002f00097308 */ /* 0x0004e20000002400 */
[----:B------:R-:W-:Y:S02]  /*4750*/  ISETP.GT.AND P5, PT, R67, 0x59, PT ;  /* 0x000000594300780c */ /* 0x000fe40003fa4270 */
[----:B----4-:R-:W-:Y:S02]  /*4760*/  FSEL R113, R36, -INF , P6 ;  /* 0xff80000024717808 */ /* 0x010fe40003000000 */
[----:B------:R-:W-:Y:S02]  /*4770*/  FSEL R115, R14, -INF , P5 ;  /* 0xff8000000e737808 */ /* 0x000fe40002800000 */
[----:B------:R-:W-:Y:S01]  /*4780*/  FMNMX.FTZ R12, R11, R12, !PT ;  /* 0x0000000c0b0c7209 */ /* 0x000fe20007810000 */
[----:B------:R-:W4:Y:S01]  /*4790*/  MUFU.TANH R24, R24 ;  /* 0x0000001800187308 */ /* 0x000f220000002400 */
[----:B--2---:R-:W-:-:S02]  /*47a0*/  FSEL R47, R54, -INF , P2 ;  /* 0xff800000362f7808 */ /* 0x004fc40001000000 */
[C---:B------:R-:W-:Y:S02]  /*47b0*/  ISETP.GT.AND P2, PT, R67.reuse, 0x50, PT ;  /* 0x000000504300780c */ /* 0x040fe40003f44270 */
[----:B-1----:R-:W-:Y:S02]  /*47c0*/  FSEL R55, R46, -INF , P4 ;  /* 0xff8000002e377808 */ /* 0x002fe40002000000 */
[----:B------:R-:W-:Y:S01]  /*47d0*/  FSEL R109, R32, -INF , P2 ;  /* 0xff800000206d7808 */ /* 0x000fe20001000000 */
[----:B------:R-:W1:Y:S01]  /*47e0*/  MUFU.TANH R34, R34 ;  /* 0x0000002200227308 */ /* 0x000e620000002400 */
[----:B------:R-:W-:Y:S02]  /*47f0*/  ISETP.GT.AND P4, PT, R67, 0x60, PT ;  /* 0x000000604300780c */ /* 0x000fe40003f84270 */
[----:B------:R-:W-:Y:S02]  /*4800*/  FMNMX.FTZ R72, R109, R72, !PT ;  /* 0x000000486d487209 */ /* 0x000fe40007810000 */
[----:B---3--:R-:W-:-:S02]  /*4810*/  FSEL R57, R9, -INF , P3 ;  /* 0xff80000009397808 */ /* 0x008fc40001800000 */
[----:B------:R-:W-:Y:S01]  /*4820*/  FMNMX.FTZ R72, R111, R72, !PT ;  /* 0x000000486f487209 */ /* 0x000fe20007810000 */
[----:B------:R-:W2:Y:S01]  /*4830*/  MUFU.TANH R28, R28 ;  /* 0x0000001c001c7308 */ /* 0x000ea20000002400 */
[----:B------:R-:W-:Y:S02]  /*4840*/  ISETP.GT.AND P3, PT, R67, 0x61, PT ;  /* 0x000000614300780c */ /* 0x000fe40003f64270 */
[----:B------:R-:W-:Y:S02]  /*4850*/  FMNMX.FTZ R72, R113, R72, !PT ;  /* 0x0000004871487209 */ /* 0x000fe40007810000 */
[----:B----4-:R-:W-:Y:S02]  /*4860*/  FSEL R117, R24, -INF , P4 ;  /* 0xff80000018757808 */ /* 0x010fe40002000000 */
[----:B------:R-:W-:Y:S01]  /*4870*/  FMNMX.FTZ R72, R115, R72, !PT ;  /* 0x0000004873487209 */ /* 0x000fe20007810000 */
[----:B------:R-:W-:Y:S01]  /*4880*/  MUFU.TANH R38, R38 ;  /* 0x0000002600267308 */ /* 0x000fe20000002400 */
[----:B-1----:R-:W-:-:S02]  /*4890*/  FSEL R59, R34, -INF , P2 ;  /* 0xff800000223b7808 */ /* 0x002fc40001000000 */
[----:B------:R-:W-:Y:S02]  /*48a0*/  ISETP.GT.AND P2, PT, R67, 0x68, PT ;  /* 0x000000684300780c */ /* 0x000fe40003f44270 */
[----:B------:R-:W-:Y:S02]  /*48b0*/  FSEL R119, R20, -INF , P3 ;  /* 0xff80000014777808 */ /* 0x000fe40001800000 */
[----:B------:R-:W-:Y:S01]  /*48c0*/  FMNMX.FTZ R72, R117, R72, !PT ;  /* 0x0000004875487209 */ /* 0x000fe20007810000 */
[----:B------:R-:W1:Y:S01]  /*48d0*/  MUFU.TANH R26, R26 ;  /* 0x0000001a001a7308 */ /* 0x000e620000002400 */
[----:B--2---:R-:W-:Y:S02]  /*48e0*/  FSEL R121, R28, -INF , P2 ;  /* 0xff8000001c797808 */ /* 0x004fe40001000000 */
[----:B------:R-:W-:Y:S02]  /*48f0*/  FMNMX.FTZ R72, R119, R72, !PT ;  /* 0x0000004877487209 */ /* 0x000fe40007810000 */
[----:B------:R-:W-:-:S02]  /*4900*/  FMNMX.FTZ R12, R13, R12, !PT ;  /* 0x0000000c0d0c7209 */ /* 0x000fc40007810000 */
[----:B------:R-:W-:Y:S01]  /*4910*/  FMNMX.FTZ R72, R121, R72, !PT ;  /* 0x0000004879487209 */ /* 0x000fe20007810000 */
[----:B------:R-:W2:Y:S01]  /*4920*/  MUFU.TANH R30, R30 ;  /* 0x0000001e001e7308 */ /* 0x000ea20000002400 */
[----:B------:R-:W-:Y:S02]  /*4930*/  FMNMX.FTZ R12, R15, R12, !PT ;  /* 0x0000000c0f0c7209 */ /* 0x000fe40007810000 */
[----:B------:R-:W-:Y:S02]  /*4940*/  FMNMX.FTZ R72, R123, R72, !PT ;  /* 0x000000487b487209 */ /* 0x000fe40007810000 */
[----:B------:R-:W-:-:S03]  /*4950*/  FMNMX.FTZ R12, R21, R12, !PT ;  /* 0x0000000c150c7209 */ /* 0x000fc60007810000 */
[----:B------:R-:W3:Y:S01]  /*4960*/  SHFL.BFLY PT, R7, R72, 0x2, 0x1f ;  /* 0x0c401f0048077f89 */ /* 0x000ee200000e0000 */
[----:B------:R-:W-:Y:S01]  /*4970*/  FMNMX.FTZ R12, R25, R12, !PT ;  /* 0x0000000c190c7209 */ /* 0x000fe20007810000 */
[----:B------:R-:W4:Y:S03]  /*4980*/  MUFU.TANH R10, R31 ;  /* 0x0000001f000a7308 */ /* 0x000f260000002400 */
[----:B------:R-:W-:-:S04]  /*4990*/  FMNMX.FTZ R12, R29, R12, !PT ;  /* 0x0000000c1d0c7209 */ /* 0x000fc80007810000 */
[----:B------:R-:W-:-:S04]  /*49a0*/  FMNMX.FTZ R12, R33, R12, !PT ;  /* 0x0000000c210c7209 */ /* 0x000fc80007810000 */
[----:B------:R-:W-:-:S04]  /*49b0*/  FMNMX.FTZ R12, R35, R12, !PT ;  /* 0x0000000c230c7209 */ /* 0x000fc80007810000 */
[----:B------:R-:W-:-:S04]  /*49c0*/  FMNMX.FTZ R12, R37, R12, !PT ;  /* 0x0000000c250c7209 */ /* 0x000fc80007810000 */
[----:B------:R-:W-:Y:S02]  /*49d0*/  FMNMX.FTZ R12, R41, R12, !PT ;  /* 0x0000000c290c7209 */ /* 0x000fe40007810000 */
[----:B---3--:R-:W-:Y:S02]  /*49e0*/  FMNMX.FTZ R9, R72, R7, !PT ;  /* 0x0000000748097209 */ /* 0x008fe40007810000 */
        /* <DEDUP_REMOVED lines=12> */
[----:B------:R-:W-:Y:S01]  /*4ab0*/  FMUL.FTZ R6, R7, R8 ;  /* 0x0000000807067220 */ /* 0x000fe20000410000 */
[----:B------:R-:W-:Y:S01]  /*4ac0*/  FMNMX.FTZ R12, R59, R12, !PT ;  /* 0x0000000c3b0c7209 */ /* 0x000fe20007810000 */
[----:B------:R-:W-:Y:S03]  /*4ad0*/  MUFU.TANH R9, R9 ;  /* 0x0000000900097308 */ /* 0x000fe60000002400 */
[----:B------:R-:W-:-:S02]  /*4ae0*/  FSEL R14, R6, RZ, P0 ;  /* 0x000000ff060e7208 */ /* 0x000fc40000000000 */
[----:B------:R-:W-:Y:S02]  /*4af0*/  FMNMX.FTZ R12, R61, R12, !PT ;  /* 0x0000000c3d0c7209 */ /* 0x000fe40007810000 */
[----:B------:R-:W-:Y:S01]  /*4b00*/  ISETP.NE.AND P0, PT, R80, RZ, PT ;  /* 0x000000ff5000720c */ /* 0x000fe20003f05270 */
[----:B------:R3:W5:Y:S01]  /*4b10*/  MUFU.TANH R6, R39 ;  /* 0x0000002700067308 */ /* 0x0007620000002400 */
[-CC-:B------:R-:W-:Y:S01]  /*4b20*/  FFMA.FTZ R63, R69, R8.reuse, -R14.reuse ;  /* 0x00000008453f7223 */ /* 0x180fe2000001080e */
[----:B-1----:R-:W-:Y:S01]  /*4b30*/  FSEL R69, R26, -INF , P4 ;  /* 0xff8000001a457808 */ /* 0x002fe20002000000 */
[-CC-:B------:R-:W-:Y:S01]  /*4b40*/  FFMA.FTZ R27, R73, R8.reuse, -R14.reuse ;  /* 0x00000008491b7223 */ /* 0x180fe2000001080e */
[----:B--2---:R-:W-:Y:S01]  /*4b50*/  FSEL R73, R30, -INF , P2 ;  /* 0xff8000001e497808 */ /* 0x004fe20001000000 */
[-CC-:B------:R-:W-:Y:S01]  /*4b60*/  FFMA.FTZ R200, R75, R8.reuse, -R14.reuse ;  /* 0x000000084bc87223 */ /* 0x180fe2000001080e */
[----:B----4-:R-:W-:Y:S01]  /*4b70*/  FSEL R75, R10, -INF , P1 ;  /* 0xff8000000a4b7808 */ /* 0x010fe20000800000 */
[-CC-:B------:R-:W-:Y:S01]  /*4b80*/  FFMA.FTZ R202, R79, R8.reuse, -R14.reuse ;  /* 0x000000084fca7223 */ /* 0x180fe2000001080e */
[-CC-:B------:R-:W-:Y:S01]  /*4b90*/  FFMA.FTZ R31, R77, R8.reuse, -R14.reuse ;  /* 0x000000084d1f7223 */ /* 0x180fe2000001080e */
[-CC-:B---3--:R-:W-:Y:S01]  /*4ba0*/  FFMA.FTZ R39, R65, R8.reuse, -R14.reuse ;  /* 0x0000000841277223 */ /* 0x188fe2000001080e */
[----:B------:R-:W-:Y:S01]  /*4bb0*/  FSEL R65, R38, -INF , P6 ;  /* 0xff80000026417808 */ /* 0x000fe20003000000 */
[----:B------:R-:W-:Y:S01]  /*4bc0*/  MUFU.EX2 R200, R200 ;  /* 0x000000c800c87308 */ /* 0x000fe20000000800 */
[-CC-:B------:R-:W-:Y:S01]  /*4bd0*/  FFMA.FTZ R196, R83, R8.reuse, -R14.reuse ;  /* 0x0000000853c47223 */ /* 0x180fe2000001080e */
[--C-:B------:R-:W-:Y:S01]  /*4be0*/  FFMA.FTZ R198, R85, R8, -R14.reuse ;  /* 0x0000000855c67223 */ /* 0x100fe2000001080e */
[----:B------:R-:W-:Y:S01]  /*4bf0*/  FMNMX.FTZ R12, R65, R12, !PT ;  /* 0x0000000c410c7209 */ /* 0x000fe20007810000 */
[-CC-:B------:R-:W-:Y:S01]  /*4c00*/  FFMA.FTZ R192, R87, R8.reuse, -R14.reuse ;  /* 0x0000000857c07223 */ /* 0x180fe2000001080e */
[-CC-:B------:R-:W-:Y:S01]  /*4c10*/  FFMA.FTZ R89, R89, R8.reuse, -R14.reuse ;  /* 0x0000000859597223 */ /* 0x180fe2000001080e */
[----:B-----5:R-:W-:Y:S01]  /*4c20*/  FSEL R67, R6, -INF , P5 ;  /* 0xff80000006437808 */ /* 0x020fe20002800000 */
[--C-:B------:R-:W-:Y:S01]  /*4c30*/  FFMA.FTZ R6, R71, R8, -R14.reuse ;  /* 0x0000000847067223 */ /* 0x100fe2000001080e */
[----:B------:R-:W-:Y:S01]  /*4c40*/  FSEL R71, R9, -INF , P3 ;  /* 0xff80000009477808 */ /* 0x000fe20001800000 */
[----:B------:R-:W1:Y:S01]  /*4c50*/  MUFU.EX2 R27, R27 ;  /* 0x0000001b001b7308 */ /* 0x000e620000000800 */
[----:B------:R-:W-:Y:S01]  /*4c60*/  FMNMX.FTZ R12, R67, R12, !PT ;  /* 0x0000000c430c7209 */ /* 0x000fe20007810000 */
[-CC-:B------:R-:W-:Y:S01]  /*4c70*/  FFMA.FTZ R91, R91, R8.reuse, -R14.reuse ;  /* 0x000000085b5b7223 */ /* 0x180fe2000001080e */
[-CC-:B------:R-:W-:Y:S01]  /*4c80*/  FFMA.FTZ R93, R93, R8.reuse, -R14.reuse ;  /* 0x000000085d5d7223 */ /* 0x180fe2000001080e */
[--C-:B------:R-:W-:Y:S01]  /*4c90*/  FFMA.FTZ R95, R95, R8, -R14.reuse ;  /* 0x000000085f5f7223 */ /* 0x100fe2000001080e */
[----:B------:R-:W-:Y:S01]  /*4ca0*/  FMNMX.FTZ R12, R69, R12, !PT ;  /* 0x0000000c450c7209 */ /* 0x000fe20007810000 */
[-CC-:B------:R-:W-:Y:S01]  /*4cb0*/  FFMA.FTZ R97, R97, R8.reuse, -R14.reuse ;  /* 0x0000000861617223 */ /* 0x180fe2000001080e */
[--C-:B------:R-:W-:Y:S01]  /*4cc0*/  FFMA.FTZ R99, R99, R8, -R14.reuse ;  /* 0x0000000863637223 */ /* 0x100fe2000001080e */
[----:B------:R2:W-:Y:S01]  /*4cd0*/  MUFU.EX2 R188, R6 ;  /* 0x0000000600bc7308 */ /* 0x0005e20000000800 */
[----:B------:R-:W-:Y:S01]  /*4ce0*/  FMNMX.FTZ R12, R71, R12, !PT ;  /* 0x0000000c470c7209 */ /* 0x000fe20007810000 */
[-CC-:B------:R-:W-:Y:S01]  /*4cf0*/  FFMA.FTZ R101, R101, R8.reuse, -R14.reuse ;  /* 0x0000000865657223 */ /* 0x180fe2000001080e */
[-CC-:B------:R-:W-:Y:S01]  /*4d00*/  FFMA.FTZ R103, R103, R8.reuse, -R14.reuse ;  /* 0x0000000867677223 */ /* 0x180fe2000001080e */
[--C-:B------:R-:W-:Y:S01]  /*4d10*/  FFMA.FTZ R105, R105, R8, -R14.reuse ;  /* 0x0000000869697223 */ /* 0x100fe2000001080e */
[----:B------:R-:W-:Y:S01]  /*4d20*/  FMNMX.FTZ R12, R73, R12, !PT ;  /* 0x0000000c490c7209 */ /* 0x000fe20007810000 */
[-CC-:B------:R-:W-:Y:S01]  /*4d30*/  FFMA.FTZ R107, R107, R8.reuse, -R14.reuse ;  /* 0x000000086b6b7223 */ /* 0x180fe2000001080e */
[--C-:B------:R-:W-:Y:S01]  /*4d40*/  FFMA.FTZ R109, R109, R8, -R14.reuse ;  /* 0x000000086d6d7223 */ /* 0x100fe2000001080e */
[----:B------:R-:W3:Y:S01]  /*4d50*/  MUFU.EX2 R202, R202 ;  /* 0x000000ca00ca7308 */ /* 0x000ee20000000800 */
[----:B------:R-:W-:Y:S01]  /*4d60*/  FMNMX.FTZ R12, R75, R12, !PT ;  /* 0x0000000c4b0c7209 */ /* 0x000fe20007810000 */
[-CC-:B------:R-:W-:Y:S01]  /*4d70*/  FFMA.FTZ R111, R111, R8.reuse, -R14.reuse ;  /* 0x000000086f6f7223 */ /* 0x180fe2000001080e */
[-CC-:B------:R-:W-:Y:S01]  /*4d80*/  FFMA.FTZ R113, R113, R8.reuse, -R14.reuse ;  /* 0x0000000871717223 */ /* 0x180fe2000001080e */
[-CC-:B------:R-:W-:Y:S01]  /*4d90*/  FFMA.FTZ R115, R115, R8.reuse, -R14.reuse ;  /* 0x0000000873737223 */ /* 0x180fe2000001080e */
[-CC-:B------:R-:W-:Y:S01]  /*4da0*/  FFMA.FTZ R117, R117, R8.reuse, -R14.reuse ;  /* 0x0000000875757223 */ /* 0x180fe2000001080e */
[----:B------:R-:W2:Y:S01]  /*4db0*/  SHFL.BFLY PT, R9, R12, 0x2, 0x1f ;  /* 0x0c401f000c097f89 */ /* 0x000ea200000e0000 */
[-CC-:B------:R-:W-:Y:S01]  /*4dc0*/  FFMA.FTZ R119, R119, R8.reuse, -R14.reuse ;  /* 0x0000000877777223 */ /* 0x180fe2000001080e */
[----:B------:R-:W4:Y:S01]  /*4dd0*/  MUFU.EX2 R31, R31 ;  /* 0x0000001f001f7308 */ /* 0x000f220000000800 */
[-CC-:B------:R-:W-:Y:S01]  /*4de0*/  FFMA.FTZ R121, R121, R8.reuse, -R14.reuse ;  /* 0x0000000879797223 */ /* 0x180fe2000001080e */
[----:B------:R-:W-:Y:S01]  /*4df0*/  FFMA.FTZ R14, R123, R8, -R14 ;  /* 0x000000087b0e7223 */ /* 0x000fe2000001080e */
[----:B------:R-:W-:-:S02]  /*4e00*/  ISETP.GE.AND P2, PT, R81, 0x71, PT ;  /* 0x000000715100780c */ /* 0x000fc40003f46270 */
[----:B------:R-:W-:Y:S02]  /*4e10*/  CS2R R86, SRZ ;  /* 0x0000000000567805 */ /* 0x000fe4000001ff00 */
[----:B------:R-:W-:Y:S02]  /*4e20*/  CS2R R84, SRZ ;  /* 0x0000000000547805 */ /* 0x000fe4000001ff00 */
[----:B------:R-:W-:Y:S02]  /*4e30*/  CS2R R80, SRZ ;  /* 0x0000000000507805 */ /* 0x000fe4000001ff00 */
[----:B------:R-:W-:Y:S01]  /*4e40*/  CS2R R78, SRZ ;  /* 0x00000000004e7805 */ /* 0x000fe2000001ff00 */
[----:B------:R-:W5:Y:S01]  /*4e50*/  MUFU.EX2 R196, R196 ;  /* 0x000000c400c47308 */ /* 0x000f620000000800 */
[----:B------:R-:W-:-:S07]  /*4e60*/  CS2R R76, SRZ ;  /* 0x00000000004c7805 */ /* 0x000fce000001ff00 */
[----:B------:R-:W-:Y:S01]  /*4e70*/  MUFU.EX2 R39, R39 ;  /* 0x0000002700277308 */ /* 0x000fe20000000800 */
[----:B--2---:R-:W-:-:S07]  /*4e80*/  FMNMX.FTZ R6, R12, R9, !PT ;  /* 0x000000090c067209 */ /* 0x004fce0007810000 */
[----:B------:R-:W-:Y:S01]  /*4e90*/  MUFU.EX2 R198, R198 ;  /* 0x000000c600c67308 */ /* 0x000fe20000000800 */
[----:B------:R-:W2:Y:S07]  /*4ea0*/  SHFL.BFLY PT, R9, R6, 0x1, 0x1f ;  /* 0x0c201f0006097f89 */ /* 0x000eae00000e0000 */
[----:B------:R-:W-:Y:S08]  /*4eb0*/  MUFU.EX2 R63, R63 ;  /* 0x0000003f003f7308 */ /* 0x000ff00000000800 */
[----:B------:R-:W-:Y:S08]  /*4ec0*/  MUFU.EX2 R192, R192 ;  /* 0x000000c000c07308 */ /* 0x000ff00000000800 */
[----:B------:R-:W-:Y:S01]  /*4ed0*/  MUFU.EX2 R89, R89 ;  /* 0x0000005900597308 */ /* 0x000fe20000000800 */
[----:B--2---:R-:W-:-:S04]  /*4ee0*/  FMNMX.FTZ R9, R6, R9, !PT ;  /* 0x0000000906097209 */ /* 0x004fc80007810000 */
[C---:B------:R-:W-:Y:S01]  /*4ef0*/  FSETP.NEU.FTZ.AND P1, PT, R9.reuse, -INF , PT ;  /* 0xff8000000900780b */ /* 0x040fe20003f3d000 */
[----:B------:R-:W-:Y:S02]  /*4f00*/  FMUL.FTZ R6, R9, R8 ;  /* 0x0000000809067220 */ /* 0x000fe40000410000 */
[----:B------:R-:W-:Y:S03]  /*4f10*/  MUFU.EX2 R91, R91 ;  /* 0x0000005b005b7308 */ /* 0x000fe60000000800 */
[----:B------:R-:W-:Y:S02]  /*4f20*/  FSEL R6, R6, RZ, P1 ;  /* 0x000000ff06067208 */ /* 0x000fe40000800000 */
[----:B------:R-:W-:-:S03]  /*4f30*/  ISETP.NE.AND P1, PT, R23, RZ, PT ;  /* 0x000000ff1700720c */ /* 0x000fc60003f25270 */
        /* <DEDUP_REMOVED lines=15> */
[----:B------:R-:W-:Y:S01]  /*5030*/  @P1 VIADD R0, R0, 0x36840 ;  /* 0x0003684000001836 */ /* 0x000fe20000000000 */
[----:B------:R-:W-:Y:S01]  /*5040*/  MUFU.EX2 R3, R3 ;  /* 0x0000000300037308 */ /* 0x000fe20000000800 */
[----:B-1----:R-:W-:Y:S01]  /*5050*/  FADD.FTZ R13, R200, R27 ;  /* 0x0000001bc80d7221 */ /* 0x002fe20000010000 */
[-CC-:B------:R-:W-:Y:S01]  /*5060*/  FFMA.FTZ R45, R45, R8.reuse, -R6.reuse ;  /* 0x000000082d2d7223 */ /* 0x180fe20000010806 */
[-C--:B------:R-:W-:Y:S01]  /*5070*/  FFMA.FTZ R47, R47, R8.reuse, -R6 ;  /* 0x000000082f2f7223 */ /* 0x080fe20000010806 */
[----:B------:R-:W-:Y:S01]  /*5080*/  @P1 PRMT R0, R82, 0x654, R0 ;  /* 0x0000065452001816 */ /* 0x000fe20000000000 */
[-CC-:B------:R-:W-:Y:S01]  /*5090*/  FFMA.FTZ R49, R49, R8.reuse, -R6.reuse ;  /* 0x0000000831317223 */ /* 0x180fe20000010806 */
[-CC-:B------:R-:W-:Y:S01]  /*50a0*/  FFMA.FTZ R51, R51, R8.reuse, -R6.reuse ;  /* 0x0000000833337223 */ /* 0x180fe20000010806 */
[-CC-:B------:R-:W-:Y:S01]  /*50b0*/  FFMA.FTZ R53, R53, R8.reuse, -R6.reuse ;  /* 0x0000000835357223 */ /* 0x180fe20000010806 */
[----:B------:R3:W1:Y:S01]  /*50c0*/  MUFU.EX2 R10, R4 ;  /* 0x00000004000a7308 */ /* 0x0006620000000800 */
[----:B------:R2:W-:Y:S01]  /*50d0*/  @P1 SYNCS.ARRIVE.TRANS64.RED.A1T0 RZ, [R0+URZ], RZ ;  /* 0x000000ff00ff19a7 */ /* 0x0005e2000810043f */
[-CC-:B------:R-:W-:Y:S01]  /*50e0*/  FFMA.FTZ R55, R55, R8.reuse, -R6.reuse ;  /* 0x0000000837377223 */ /* 0x180fe20000010806 */
[-CC-:B------:R-:W-:Y:S01]  /*50f0*/  FFMA.FTZ R57, R57, R8.reuse, -R6.reuse ;  /* 0x0000000839397223 */ /* 0x180fe20000010806 */
[-CC-:B------:R-:W-:Y:S01]  /*5100*/  FFMA.FTZ R59, R59, R8.reuse, -R6.reuse ;  /* 0x000000083b3b7223 */ /* 0x180fe20000010806 */
[-CC-:B------:R-:W-:Y:S01]  /*5110*/  FFMA.FTZ R61, R61, R8.reuse, -R6.reuse ;  /* 0x000000083d3d7223 */ /* 0x180fe20000010806 */
[-CC-:B------:R-:W-:Y:S01]  /*5120*/  FFMA.FTZ R65, R65, R8.reuse, -R6.reuse ;  /* 0x0000000841417223 */ /* 0x180fe20000010806 */
[-CC-:B------:R-:W-:Y:S01]  /*5130*/  FFMA.FTZ R67, R67, R8.reuse, -R6.reuse ;  /* 0x0000000843437223 */ /* 0x180fe20000010806 */
[----:B------:R-:W2:Y:S01]  /*5140*/  MUFU.EX2 R11, R11 ;  /* 0x0000000b000b7308 */ /* 0x000ea20000000800 */
[----:B---3--:R-:W-:Y:S01]  /*5150*/  FADD.FTZ R4, R202, R13 ;  /* 0x0000000dca047221 */ /* 0x008fe20000010000 */
[-CC-:B------:R-:W-:Y:S01]  /*5160*/  FFMA.FTZ R69, R69, R8.reuse, -R6.reuse ;  /* 0x0000000845457223 */ /* 0x180fe20000010806 */
[-CC-:B------:R-:W-:Y:S01]  /*5170*/  FFMA.FTZ R71, R71, R8.reuse, -R6.reuse ;  /* 0x0000000847477223 */ /* 0x180fe20000010806 */
[-C--:B------:R-:W-:Y:S01]  /*5180*/  FFMA.FTZ R73, R73, R8.reuse, -R6 ;  /* 0x0000000849497223 */ /* 0x080fe20000010806 */
[----:B----4-:R-:W-:Y:S01]  /*5190*/  FADD.FTZ R13, R31, R4 ;  /* 0x000000041f0d7221 */ /* 0x010fe20000010000 */
[----:B------:R-:W-:Y:S01]  /*51a0*/  FFMA.FTZ R75, R75, R8, -R6 ;  /* 0x000000084b4b7223 */ /* 0x000fe20000010806 */
[----:B------:R-:W-:Y:S01]  /*51b0*/  F2FP.F16.F32.PACK_AB R200, R27, R200 ;  /* 0x000000c81bc8723e */ /* 0x000fe200000000ff */
[----:B------:R-:W3:Y:S01]  /*51c0*/  MUFU.EX2 R15, R15 ;  /* 0x0000000f000f7308 */ /* 0x000ee20000000800 */
[----:B-----5:R-:W-:Y:S01]  /*51d0*/  FADD.FTZ R4, R196, R13 ;  /* 0x0000000dc4047221 */ /* 0x020fe20000010000 */
[----:B-1----:R-:W-:-:S02]  /*51e0*/  F2FP.F16.F32.PACK_AB R201, R10, R3 ;  /* 0x000000030ac9723e */ /* 0x002fc400000000ff */
[----:B------:R-:W-:Y:S02]  /*51f0*/  CS2R R92, SRZ ;  /* 0x00000000005c7805 */ /* 0x000fe4000001ff00 */
[----:B------:R-:W-:Y:S01]  /*5200*/  F2FP.F16.F32.PACK_AB R202, R31, R202 ;  /* 0x000000ca1fca723e */ /* 0x000fe200000000ff */
[----:B------:R-:W-:Y:S01]  /*5210*/  FADD.FTZ R13, R39, R4 ;  /* 0x00000004270d7221 */ /* 0x000fe20000010000 */
[----:B------:R-:W-:Y:S01]  /*5220*/  FADD.FTZ R4, R3, R10 ;  /* 0x0000000a03047221 */ /* 0x000fe20000010000 */
[----:B------:R-:W-:Y:S01]  /*5230*/  F2FP.F16.F32.PACK_AB R196, R39, R196 ;  /* 0x000000c427c4723e */ /* 0x000fe200000000ff */
[----:B------:R1:W4:Y:S01]  /*5240*/  MUFU.EX2 R20, R21 ;  /* 0x0000001500147308 */ /* 0x0003220000000800 */
[----:B------:R-:W-:Y:S01]  /*5250*/  FADD.FTZ R34, R198, R13 ;  /* 0x0000000dc6227221 */ /* 0x000fe20000010000 */
[----:B--2---:R-:W-:Y:S01]  /*5260*/  FADD.FTZ R13, R11, R4 ;  /* 0x000000040b0d7221 */ /* 0x004fe20000010000 */
[----:B------:R-:W-:Y:S02]  /*5270*/  F2FP.F16.F32.PACK_AB R203, R12, R11 ;  /* 0x0000000b0ccb723e */ /* 0x000fe400000000ff */
[----:B------:R-:W-:-:S02]  /*5280*/  CS2R R82, SRZ ;  /* 0x0000000000527805 */ /* 0x000fc4000001ff00 */
[C---:B------:R-:W-:Y:S01]  /*5290*/  F2FP.F16.F32.PACK_AB R198, R63.reuse, R198 ;  /* 0x000000c63fc6723e */ /* 0x040fe200000000ff */
[----:B------:R-:W-:Y:S01]  /*52a0*/  FADD.FTZ R4, R12, R13 ;  /* 0x0000000d0c047221 */ /* 0x000fe20000010000 */
[----:B------:R-:W2:Y:S01]  /*52b0*/  MUFU.EX2 R25, R25 ;  /* 0x0000001900197308 */ /* 0x000ea20000000800 */
[----:B-1----:R-:W-:Y:S02]  /*52c0*/  FADD.FTZ R21, R63, R34 ;  /* 0x000000223f157221 */ /* 0x002fe40000010000 */
[----:B---3--:R-:W-:Y:S01]  /*52d0*/  FADD.FTZ R13, R15, R4 ;  /* 0x000000040f0d7221 */ /* 0x008fe20000010000 */
[----:B------:R-:W-:Y:S01]  /*52e0*/  CS2R R62, SRZ ;  /* 0x00000000003e7805 */ /* 0x000fe2000001ff00 */
[----:B------:R-:W-:Y:S01]  /*52f0*/  FADD.FTZ R36, R192, R21 ;  /* 0x00000015c0247221 */ /* 0x000fe20000010000 */
[C---:B------:R-:W-:Y:S02]  /*5300*/  F2FP.F16.F32.PACK_AB R192, R89.reuse, R192 ;  /* 0x000000c059c0723e */ /* 0x040fe400000000ff */
[----:B------:R-:W1:Y:S01]  /*5310*/  MUFU.EX2 R24, R29 ;  /* 0x0000001d00187308 */ /* 0x000e620000000800 */
[----:B------:R-:W-:Y:S01]  /*5320*/  FADD.FTZ R36, R89, R36 ;  /* 0x0000002459247221 */ /* 0x000fe20000010000 */
[C---:B----4-:R-:W-:Y:S01]  /*5330*/  FADD.FTZ R4, R20.reuse, R13 ;  /* 0x0000000d14047221 */ /* 0x050fe20000010000 */
[----:B------:R-:W-:-:S02]  /*5340*/  F2FP.F16.F32.PACK_AB R197, R20, R15 ;  /* 0x0000000f14c5723e */ /* 0x000fc400000000ff */
[----:B------:R-:W-:Y:S01]  /*5350*/  CS2R R88, SRZ ;  /* 0x0000000000587805 */ /* 0x000fe2000001ff00 */
[----:B------:R-:W-:Y:S02]  /*5360*/  FADD.FTZ R21, R91, R36 ;  /* 0x000000245b157221 */ /* 0x000fe40000010000 */
[----:B------:R-:W3:Y:S01]  /*5370*/  MUFU.EX2 R33, R33 ;  /* 0x0000002100217308 */ /* 0x000ee20000000800 */
[----:B--2---:R-:W-:Y:S01]  /*5380*/  FADD.FTZ R13, R25, R4 ;  /* 0x00000004190d7221 */ /* 0x004fe20000010000 */
[C---:B------:R-:W-:Y:S01]  /*5390*/  FADD.FTZ R21, R194.reuse, R21 ;  /* 0x00000015c2157221 */ /* 0x040fe20000010000 */
[----:B------:R-:W-:Y:S02]  /*53a0*/  F2FP.F16.F32.PACK_AB R194, R194, R91 ;  /* 0x0000005bc2c2723e */ /* 0x000fe400000000ff */
[----:B------:R-:W-:Y:S01]  /*53b0*/  CS2R R90, SRZ ;  /* 0x00000000005a7805 */ /* 0x000fe2000001ff00 */
[----:B------:R-:W-:Y:S02]  /*53c0*/  FADD.FTZ R38, R188, R21 ;  /* 0x00000015bc267221 */ /* 0x000fe40000010000 */
[----:B------:R-:W2:Y:S01]  /*53d0*/  MUFU.EX2 R95, R95 ;  /* 0x0000005f005f7308 */ /* 0x000ea20000000800 */
[C---:B-1----:R-:W-:Y:S01]  /*53e0*/  FADD.FTZ R4, R24.reuse, R13 ;  /* 0x0000000d18047221 */ /* 0x042fe20000010000 */
[----:B------:R-:W-:-:S02]  /*53f0*/  F2FP.F16.F32.PACK_AB R199, R24, R25 ;  /* 0x0000001918c7723e */ /* 0x000fc400000000ff */
[----:B------:R-:W-:-:S04]  /*5400*/  CS2R R24, SRZ ;  /* 0x0000000000187805 */ /* 0x000fc8000001ff00 */
[----:B------:R-:W1:Y:S01]  /*5410*/  MUFU.EX2 R26, R35 ;  /* 0x00000023001a7308 */ /* 0x000e620000000800 */
[----:B---3--:R-:W-:-:S07]  /*5420*/  FADD.FTZ R13, R33, R4 ;  /* 0x00000004210d7221 */ /* 0x008fce0000010000 */
[----:B------:R-:W3:Y:S01]  /*5430*/  MUFU.EX2 R97, R97 ;  /* 0x0000006100617308 */ /* 0x000ee20000000800 */
[C---:B--2---:R-:W-:Y:S01]  /*5440*/  FADD.FTZ R38, R95.reuse, R38 ;  /* 0x000000265f267221 */ /* 0x044fe20000010000 */
[----:B------:R-:W-:Y:S02]  /*5450*/  F2FP.F16.F32.PACK_AB R188, R95, R188 ;  /* 0x000000bc5fbc723e */ /* 0x000fe400000000ff */
[----:B------:R-:W-:-:S04]  /*5460*/  CS2R R94, SRZ ;  /* 0x00000000005e7805 */ /* 0x000fc8000001ff00 */
[----:B------:R-:W2:Y:S01]  /*5470*/  MUFU.EX2 R37, R37 ;  /* 0x0000002500257308 */ /* 0x000ea20000000800 */
[C---:B-1----:R-:W-:Y:S01]  /*5480*/  FADD.FTZ R0, R26.reuse, R13 ;  /* 0x0000000d1a007221 */ /* 0x042fe20000010000 */
[----:B------:R-:W-:Y:S02]  /*5490*/  F2FP.F16.F32.PACK_AB R193, R26, R33 ;  /* 0x000000211ac1723e */ /* 0x000fe400000000ff */
[----:B------:R-:W-:-:S04]  /*54a0*/  CS2R R26, SRZ ;  /* 0x00000000001a7805 */ /* 0x000fc8000001ff00 */
[----:B------:R1:W4:Y:S01]  /*54b0*/  MUFU.EX2 R190, R99 ;  /* 0x0000006300be7308 */ /* 0x0003220000000800 */
[----:B---3--:R-:W-:-:S07]  /*54c0*/  FADD.FTZ R21, R97, R38 ;  /* 0x0000002661157221 */ /* 0x008fce0000010000 */
[----:B------:R-:W3:Y:S01]  /*54d0*/  MUFU.EX2 R28, R41 ;  /* 0x00000029001c7308 */ /* 0x000ee20000000800 */
[----:B--2---:R-:W-:Y:S01]  /*54e0*/  FADD.FTZ R13, R37, R0 ;  /* 0x00000000250d7221 */ /* 0x004fe20000010000 */
[----:B-1----:R-:W-:-:S06]  /*54f0*/  CS2R R98, SRZ ;  /* 0x0000000000627805 */ /* 0x002fcc000001ff00 */
[----:B------:R-:W1:Y:S01]  /*5500*/  MUFU.EX2 R101, R101 ;  /* 0x0000006500657308 */ /* 0x000e620000000800 */
[C---:B----4-:R-:W-:Y:S01]  /*5510*/  FADD.FTZ R38, R190.reuse, R21 ;  /* 0x00000015be267221 */ /* 0x050fe20000010000 */
[----:B------:R-:W-:Y:S02]  /*5520*/  F2FP.F16.F32.PACK_AB R190, R190, R97 ;  /* 0x00000061bebe723e */ /* 0x000fe400000000ff */
[----:B------:R-:W-:-:S04]  /*5530*/  CS2R R96, SRZ ;  /* 0x0000000000607805 */ /* 0x000fc8000001ff00 */
[----:B------:R-:W2:Y:S01]  /*5540*/  MUFU.EX2 R43, R43 ;  /* 0x0000002b002b7308 */ /* 0x000ea20000000800 */
[C---:B---3--:R-:W-:Y:S01]  /*5550*/  FADD.FTZ R4, R28.reuse, R13 ;  /* 0x0000000d1c047221 */ /* 0x048fe20000010000 */
[----:B------:R-:W-:Y:S02]  /*5560*/  F2FP.F16.F32.PACK_AB R195, R28, R37 ;  /* 0x000000251cc3723e */ /* 0x000fe400000000ff */
[----:B------:R-:W-:-:S04]  /*5570*/  CS2R R28, SRZ ;  /* 0x00000000001c7805 */ /* 0x000fc8000001ff00 */
[----:B------:R3:W4:Y:S01]  /*5580*/  MUFU.EX2 R184, R103 ;  /* 0x0000006700b87308 */ /* 0x0007220000000800 */
[----:B-1----:R-:W-:-:S07]  /*5590*/  FADD.FTZ R21, R101, R38 ;  /* 0x0000002665157221 */ /* 0x002fce0000010000 */
[----:B------:R1:W5:Y:S01]  /*55a0*/  MUFU.EX2 R30, R45 ;  /* 0x0000002d001e7308 */ /* 0x0003620000000800 */
[----:B--2---:R-:W-:Y:S01]  /*55b0*/  FADD.FTZ R13, R43, R4 ;  /* 0x000000042b0d7221 */ /* 0x004fe20000010000 */
[----:B---3--:R-:W-:-:S06]  /*55c0*/  CS2R R102, SRZ ;  /* 0x0000000000667805 */ /* 0x008fcc000001ff00 */
[----:B------:R-:W2:Y:S01]  /*55d0*/  MUFU.EX2 R105, R105 ;  /* 0x0000006900697308 */ /* 0x000ea20000000800 */
[C---:B----4-:R-:W-:Y:S01]  /*55e0*/  FADD.FTZ R38, R184.reuse, R21 ;  /* 0x00000015b8267221 */ /* 0x050fe20000010000 */
[----:B------:R-:W-:Y:S02]  /*55f0*/  F2FP.F16.F32.PACK_AB R184, R184, R101 ;  /* 0x00000065b8b8723e */ /* 0x000fe400000000ff */
[----:B------:R-:W-:Y:S02]  /*5600*/  CS2R R100, SRZ ;  /* 0x0000000000647805 */ /* 0x000fe4000001ff00 */
[----:B-1----:R-:W-:Y:S02]  /*5610*/  CS2R R44, SRZ ;  /* 0x00000000002c7805 */ /* 0x002fe4000001ff00 */
[----:B------:R-:W1:Y:S01]  /*5620*/  MUFU.EX2 R47, R47 ;  /* 0x0000002f002f7308 */ /* 0x000e620000000800 */
[C---:B-----5:R-:W-:Y:S01]  /*5630*/  FADD.FTZ R4, R30.reuse, R13 ;  /* 0x0000000d1e047221 */ /* 0x060fe20000010000 */
[----:B------:R-:W-:-:S02]  /*5640*/  F2FP.F16.F32.PACK_AB R189, R30, R43 ;  /* 0x0000002b1ebd723e */ /* 0x000fc400000000ff */
[----:B------:R-:W-:Y:S02]  /*5650*/  CS2R R42, SRZ ;  /* 0x00000000002a7805 */ /* 0x000fe4000001ff00 */
[----:B------:R-:W-:Y:S02]  /*5660*/  CS2R R30, SRZ ;  /* 0x00000000001e7805 */ /* 0x000fe4000001ff00 */
[----:B------:R3:W4:Y:S01]  /*5670*/  MUFU.EX2 R186, R107 ;  /* 0x0000006b00ba7308 */ /* 0x0007220000000800 */
[----:B--2---:R-:W-:-:S07]  /*5680*/  FADD.FTZ R21, R105, R38 ;  /* 0x0000002669157221 */ /* 0x004fce0000010000 */
[----:B------:R2:W5:Y:S01]  /*5690*/  MUFU.EX2 R32, R49 ;  /* 0x0000003100207308 */ /* 0x0005620000000800 */
[----:B-1----:R-:W-:Y:S01]  /*56a0*/  FADD.FTZ R13, R47, R4 ;  /* 0x000000042f0d7221 */ /* 0x002fe20000010000 */
[----:B---3--:R-:W-:-:S06]  /*56b0*/  CS2R R106, SRZ ;  /* 0x00000000006a7805 */ /* 0x008fcc000001ff00 */
[----:B------:R-:W1:Y:S01]  /*56c0*/  MUFU.EX2 R109, R109 ;  /* 0x0000006d006d7308 */ /* 0x000e620000000800 */
[C---:B----4-:R-:W-:Y:S01]  /*56d0*/  FADD.FTZ R38, R186.reuse, R21 ;  /* 0x00000015ba267221 */ /* 0x050fe20000010000 */
[----:B------:R-:W-:Y:S02]  /*56e0*/  F2FP.F16.F32.PACK_AB R186, R186, R105 ;  /* 0x00000069baba723e */ /* 0x000fe400000000ff */
[----:B------:R-:W-:Y:S02]  /*56f0*/  CS2R R104, SRZ ;  /* 0x0000000000687805 */ /* 0x000fe4000001ff00 */
[----:B--2---:R-:W-:Y:S02]  /*5700*/  CS2R R48, SRZ ;  /* 0x0000000000307805 */ /* 0x004fe4000001ff00 */
[----:B------:R-:W2:Y:S01]  /*5710*/  MUFU.EX2 R51, R51 ;  /* 0x0000003300337308 */ /* 0x000ea20000000800 */
[C---:B-----5:R-:W-:Y:S01]  /*5720*/  FADD.FTZ R4, R32.reuse, R13 ;  /* 0x0000000d20047221 */ /* 0x060fe20000010000 */
[----:B------:R-:W-:-:S02]  /*5730*/  F2FP.F16.F32.PACK_AB R191, R32, R47 ;  /* 0x0000002f20bf723e */ /* 0x000fc400000000ff */
[----:B------:R-:W-:Y:S02]  /*5740*/  CS2R R46, SRZ ;  /* 0x00000000002e7805 */ /* 0x000fe4000001ff00 */
[----:B------:R-:W-:Y:S02]  /*5750*/  CS2R R32, SRZ ;  /* 0x0000000000207805 */ /* 0x000fe4000001ff00 */
        /* <DEDUP_REMOVED lines=42> */
[----:B------:R-:W-:Y:S01]  /*5a00*/  F2FP.F16.F32.PACK_AB R181, R0, R59 ;  /* 0x0000003b00b5723e */ /* 0x000fe200000000ff */
[----:B------:R-:W-:Y:S01]  /*5a10*/  IMAD.MOV.U32 R0, RZ, RZ, 0x3f800000 ;  /* 0x3f800000ff007424 */ /* 0x000fe200078e00ff */
[----:B------:R-:W-:-:S04]  /*5a20*/  CS2R R58, SRZ ;  /* 0x00000000003a7805 */ /* 0x000fc8000001ff00 */
[----:B------:R-:W3:Y:S01]  /*5a30*/  MUFU.EX2 R14, R14 ;  /* 0x0000000e000e7308 */ /* 0x000ee20000000800 */
[----:B--2---:R-:W-:Y:S01]  /*5a40*/  FADD.FTZ R21, R121, R40 ;  /* 0x0000002879157221 */ /* 0x004fe20000010000 */
[----:B------:R-:W-:-:S06]  /*5a50*/  CS2R R40, SRZ ;  /* 0x0000000000287805 */ /* 0x000fcc000001ff00 */
[----:B------:R2:W4:Y:S01]  /*5a60*/  MUFU.EX2 R6, R67 ;  /* 0x0000004300067308 */ /* 0x0005220000000800 */
[----:B-1----:R-:W-:-:S07]  /*5a70*/  FADD.FTZ R13, R65, R4 ;  /* 0x00000004410d7221 */ /* 0x002fce0000010000 */
[----:B------:R-:W1:Y:S01]  /*5a80*/  MUFU.EX2 R69, R69 ;  /* 0x0000004500457308 */ /* 0x000e620000000800 */
[C---:B---3--:R-:W-:Y:S01]  /*5a90*/  FADD.FTZ R4, R14.reuse, R21 ;  /* 0x000000150e047221 */ /* 0x048fe20000010000 */
[----:B------:R-:W-:Y:S02]  /*5aa0*/  F2FP.F16.F32.PACK_AB R178, R14, R121 ;  /* 0x000000790eb2723e */ /* 0x000fe400000000ff */
[----:B--2---:R-:W-:-:S04]  /*5ab0*/  CS2R R66, SRZ ;  /* 0x0000000000427805 */ /* 0x004fc8000001ff00 */
[----:B------:R2:W3:Y:S01]  /*5ac0*/  MUFU.EX2 R38, R71 ;  /* 0x0000004700267308 */ /* 0x0004e20000000800 */
[C---:B----4-:R-:W-:Y:S01]  /*5ad0*/  FADD.FTZ R14, R6.reuse, R13 ;  /* 0x0000000d060e7221 */ /* 0x050fe20000010000 */
[----:B------:R-:W-:Y:S01]  /*5ae0*/  F2FP.F16.F32.PACK_AB R183, R6, R65 ;  /* 0x0000004106b7723e */ /* 0x000fe200000000ff */
[----:B------:R-:W-:Y:S01]  /*5af0*/  IMAD.MOV.U32 R6, RZ, RZ, 0x3f800000 ;  /* 0x3f800000ff067424 */ /* 0x000fe200078e00ff */
[----:B------:R-:W-:-:S04]  /*5b00*/  CS2R R64, SRZ ;  /* 0x0000000000407805 */ /* 0x000fc8000001ff00 */
[----:B------:R-:W4:Y:S01]  /*5b10*/  MUFU.EX2 R73, R73 ;  /* 0x0000004900497308 */ /* 0x000f220000000800 */
[----:B-1----:R-:W-:Y:S01]  /*5b20*/  FADD.FTZ R3, R69, R14 ;  /* 0x0000000e45037221 */ /* 0x002fe20000010000 */
[----:B--2---:R-:W-:-:S06]  /*5b30*/  CS2R R70, SRZ ;  /* 0x0000000000467805 */ /* 0x004fcc000001ff00 */
[----:B------:R1:W2:Y:S01]  /*5b40*/  MUFU.EX2 R10, R75 ;  /* 0x0000004b000a7308 */ /* 0x0002a20000000800 */
[C---:B---3--:R-:W-:Y:S01]  /*5b50*/  FADD.FTZ R12, R38.reuse, R3 ;  /* 0x00000003260c7221 */ /* 0x048fe20000010000 */
[----:B------:R-:W-:Y:S02]  /*5b60*/  F2FP.F16.F32.PACK_AB R177, R38, R69 ;  /* 0x0000004526b1723e */ /* 0x000fe400000000ff */
[----:B------:R-:W-:Y:S02]  /*5b70*/  CS2R R68, SRZ ;  /* 0x0000000000447805 */ /* 0x000fe4000001ff00 */
[----:B------:R-:W-:Y:S01]  /*5b80*/  CS2R R38, SRZ ;  /* 0x0000000000267805 */ /* 0x000fe2000001ff00 */
[----:B----4-:R-:W-:Y:S01]  /*5b90*/  FADD.FTZ R3, R73, R12 ;  /* 0x0000000c49037221 */ /* 0x010fe20000010000 */
[----:B-1----:R-:W-:Y:S02]  /*5ba0*/  CS2R R74, SRZ ;  /* 0x00000000004a7805 */ /* 0x002fe4000001ff00 */
[C---:B--2---:R-:W-:Y:S01]  /*5bb0*/  F2FP.F16.F32.PACK_AB R179, R10.reuse, R73 ;  /* 0x000000490ab3723e */ /* 0x044fe200000000ff */
[----:B------:R-:W-:Y:S01]  /*5bc0*/  FADD.FTZ R3, R10, R3 ;  /* 0x000000030a037221 */ /* 0x000fe20000010000 */
[----:B------:R-:W-:Y:S01]  /*5bd0*/  CS2R R72, SRZ ;  /* 0x0000000000487805 */ /* 0x000fe2000001ff00 */
[----:B------:R-:W-:Y:S06]  /*5be0*/  @!P2 BRA `(.L_x_2986) ;  /* 0x0000004000dca947 */ /* 0x000fec0003800000 */
[----:B------:R-:W-:Y:S01]  /*5bf0*/  R2UR UR61, R16 ;  /* 0x00000000103d72ca */ /* 0x000fe200000e0000 */
[----:B------:R-:W-:Y:S01]  /*5c00*/  IMAD.MOV.U32 R12, RZ, RZ, R9 ;  /* 0x000000ffff0c7224 */ /* 0x000fe200078e0009 */
[----:B------:R-:W-:Y:S01]  /*5c10*/  IADD3 R11, R120, -0x2, RZ ;  /* 0xfffffffe780b7810 */ /* 0x000fe20007ffe0ff */
[----:B------:R-:W-:Y:S01]  /*5c20*/  IMAD.MOV.U32 R10, RZ, RZ, R7 ;  /* 0x000000ffff0a7224 */ /* 0x000fe200078e0007 */
[----:B------:R-:W-:Y:S01]  /*5c30*/  MOV R119, RZ ;  /* 0x000000ff00777202 */ /* 0x000fe20000000f00 */
[----:B------:R-:W-:Y:S01]  /*5c40*/  IMAD.MOV.U32 R0, RZ, RZ, 0x3f800000 ;  /* 0x3f800000ff007424 */ /* 0x000fe200078e00ff */
[----:B------:R-:W-:Y:S01]  /*5c50*/  UMOV UR39, UR38 ;  /* 0x0000002600277c82 */ /* 0x000fe20008000000 */
[----:B------:R-:W-:-:S08]  /*5c60*/  ULDC UR37, c[0x0][0x9d8] ;  /* 0x0002760000257ab9 */ /* 0x000fd00000000800 */
.L_x_2997:
        /* <DEDUP_REMOVED lines=8> */
.L_x_2987:
        /* <DEDUP_REMOVED lines=8> */
.L_x_2988:
[----:B--2---:R-:W-:Y:S05]  /*5d70*/  @P1 BRA `(.L_x_2989) ;  /* 0x0000000000081947 */ /* 0x004fea0003800000 */
[----:B------:R-:W2:Y:S02]  /*5d80*/  SYNCS.PHASECHK.TRANS64.TRYWAIT P1, [UR60+0x36830], R7 ;  /* 0x03683007ff0075a7 */ /* 0x000ea4000802017c */
[----:B--2---:R-:W-:Y:S05]  /*5d90*/  @!P1 BRA `(.L_x_2990) ;  /* 0x0000009800009947 */ /* 0x004fea0003800000 */
.L_x_2989:
        /* <DEDUP_REMOVED lines=596> */
.L_x_2991:
[----:B------:R-:W-:Y:S01]  /*82e0*/  R2UR UR4, R2 ;  /* 0x00000000020472ca */ /* 0x000fe200000e0000 */
[----:B------:R-:W-:-:S05]  /*82f0*/  IMAD.U32 R0, RZ, RZ, UR61 ;  /* 0x0000003dff007e24 */ /* 0x000fca000f8e00ff */
[----:B------:R-:W-:-:S07]  /*8300*/  SHF.L.U32 R0, R0, 0x1f, RZ ;  /* 0x0000001f00007819 */ /* 0x000fce00000006ff */
[----:B------:R-:W-:-:S09]  /*8310*/  ULEA UR5, UR39, UR4, 0x3 ;  /* 0x0000000427057291 */ /* 0x000fd2000f8e183f */
[----:B------:R3:W4:Y:S01]  /*8320*/  SYNCS.PHASECHK.TRANS64.TRYWAIT P1, [UR5+0x36850], R0 ;  /* 0x03685000ff0075a7 */ /* 0x0007220008020145 */
[----:B------:R-:W-:Y:S05]  /*8330*/  @!P0 BRA `(.L_x_2992) ;  /* 0x0000000000048947 */ /* 0x000fea0003800000 */
[----:B------:R-:W-:Y:S01]  /*8340*/  BPT.TRAP 0x1 ;  /* 0x000000040000795c */ /* 0x000fe20000300000 */
.L_x_2992:
[----:B----4-:R-:W-:Y:S05]  /*8350*/  @P1 BRA `(.L_x_2993) ;  /* 0x0000000000081947 */ /* 0x010fea0003800000 */
[----:B------:R-:W4:Y:S02]  /*8360*/  SYNCS.PHASECHK.TRANS64.TRYWAIT P1, [UR5+0x36850], R0 ;  /* 0x03685000ff0075a7 */ /* 0x000f240008020145 */
[----:B----4-:R-:W-:Y:S05]  /*8370*/  @!P1 BRA `(.L_x_2994) ;  /* 0x0000007000a09947 */ /* 0x010fea0003800000 */
.L_x_2993:
        /* <DEDUP_REMOVED lines=9> */
[----:B------:R-:W-:Y:S01]  /*8410*/  HGMMA.64x192x16.F32 R24, R200, gdesc[UR4].tnspB, R24, gsb0 ;  /* 0x42e00004c8187df0 */ /* 0x000fe20008000818 */
[----:B------:R-:W-:Y:S01]  /*8420*/  UIADD3 UR6, UR4, 0x80, URZ ;  /* 0x0000008004067890 */ /* 0x000fe2000fffe03f */
[----:B------:R-:W-:Y:S01]  /*8430*/  UMOV UR7, 0x40000040 ;  /* 0x4000004000077882 */ /* 0x000fe20000000000 */
[----:B------:R-:W-:Y:S02]  /*8440*/  WARPGROUP.DEPBAR.LE gsb0, 0x0 ;  /* 0x00008000000079c5 */ /* 0x000fe40000010000 */
[----:B------:R-:W-:-:S15]  /*8450*/  WARPGROUP.ARRIVE ;  /* 0x00000000000079c5 */ /* 0x000fde0000000000 */
        /* <DEDUP_REMOVED lines=18> */
[----:B------:R-:W-:Y:S01]  /*8580*/  UIADD3 UR4, UR4, 0x300, URZ ;  /* 0x0000030004047890 */ /* 0x000fe2000fffe03f */
[----:B------:R-:W-:Y:S02]  /*8590*/  WARPGROUP.DEPBAR.LE gsb0, 0x0 ;  /* 0x00008000000079c5 */ /* 0x000fe40000010000 */
[----:B------:R-:W-:-:S14]  /*85a0*/  WARPGROUP.ARRIVE ;  /* 0x00000000000079c5 */ /* 0x000fdc0000000000 */
[----:B------:R-:W-:Y:S01]  /*85b0*/  HGMMA.64x192x16.F32 R24, R180, gdesc[UR4].tnspB, R24, gsb0 ;  /* 0x42e00004b4187df0 */ /* 0x000fe20008000818 */
[----:B------:R-:W-:Y:S01]  /*85c0*/  UMOV UR6, UR4 ;  /* 0x0000000400067c82 */ /* 0x000fe20008000000 */
[----:B------:R-:W-:Y:S01]  /*85d0*/  UMOV UR7, 0x40000040 ;  /* 0x4000004000077882 */ /* 0x000fe20000000000 */
[----:B------:R-:W-:Y:S02]  /*85e0*/  WARPGROUP.DEPBAR.LE gsb0, 0x0 ;  /* 0x00008000000079c5 */ /* 0x000fe40000010000 */
[----:B------:R-:W-:-:S15]  /*85f0*/  WARPGROUP.ARRIVE ;  /* 0x00000000000079c5 */ /* 0x000fde0000000000 */
[----:B------:R-:W-:Y:S03]  /*8600*/  HGMMA.64x192x16.F32 R24, R176, gdesc[UR4].tnspB, R24, gsb0 ;  /* 0x42e00004b0187df0 */ /* 0x000fe60008000818 */
[----:B------:R-:W-:Y:S02]  /*8610*/  WARPGROUP.DEPBAR.LE gsb0, 0x0 ;  /* 0x00008000000079c5 */ /* 0x000fe40000010000 */
[----:B------:R-:W-:Y:S05]  /*8620*/  @!P0 BRA `(.L_x_2995) ;  /* 0x0000000000048947 */ /* 0x000fea0003800000 */
[----:B------:R-:W-:Y:S01]  /*8630*/  BPT.TRAP 0x1 ;  /* 0x000000040000795c */ /* 0x000fe20000300000 */
.L_x_2995:
        /* <DEDUP_REMOVED lines=9> */
[----:B------:R-:W4:Y:S01]  /*86d0*/  LDL R214, [R1+0x4] ;  /* 0x0000040001d67983 */ /* 0x000f220000100800 */
[----:B------:R-:W-:Y:S01]  /*86e0*/  FMUL.FTZ R21, R174, UR37 ;  /* 0x00000025ae157c20 */ /* 0x000fe20008410000 */
[----:B------:R-:W-:Y:S01]  /*86f0*/  FMUL.FTZ R181, R161, UR37 ;  /* 0x00000025a1b57c20 */ /* 0x000fe20008410000 */
[----:B------:R-:W-:Y:S01]  /*8700*/  FMUL.FTZ R183, R164, UR37 ;  /* 0x00000025a4b77c20 */ /* 0x000fe20008410000 */
[----:B------:R-:W-:Y:S01]  /*8710*/  FMUL.FTZ R161, R162, UR37 ;  /* 0x00000025a2a17c20 */ /* 0x000fe20008410000 */
[----:B------:R-:W5:Y:S01]  /*8720*/  MUFU.TANH R179, R179 ;  /* 0x000000b300b37308 */ /* 0x000f620000002400 */
        /* <DEDUP_REMOVED lines=58> */
[----:B------:R-:W1:Y:S01]  /*8ad0*/  LDC R8, c[0x0][0x988] ;  /* 0x00026200ff087b82 */ /* 0x000e620000000800 */
[----:B------:R-:W-:-:S04]  /*8ae0*/  ISETP.NE.AND P1, PT, R23, RZ, PT ;  /* 0x000000ff1700720c */ /* 0x000fc80003f25270 */
[----:B------:R-:W5:Y:S01]  /*8af0*/  MUFU.TANH R169, R169 ;  /* 0x000000a900a97308 */ /* 0x000f620000002400 */
[----:B---3--:R-:W-:-:S07]  /*8b00*/  FMNMX.FTZ R6, R21, R6, !PT ;  /* 0x0000000615067209 */ /* 0x008fce0007810000 */
[----:B------:R-:W3:Y:S01]  /*8b10*/  MUFU.TANH R183, R183 ;  /* 0x000000b700b77308 */ /* 0x000ee20000002400 */
[----:B--2---:R-:W-:-:S07]  /*8b20*/  FMNMX.FTZ R0, R181, R0, !PT ;  /* 0x00000000b5007209 */ /* 0x004fce0007810000 */
[----:B------:R-:W2:Y:S01]  /*8b30*/  MUFU.TANH R161, R161 ;  /* 0x000000a100a17308 */ /* 0x000ea20000002400 */
[----:B-----5:R-:W-:-:S07]  /*8b40*/  FMNMX.FTZ R6, R169, R6, !PT ;  /* 0x00000006a9067209 */ /* 0x020fce0007810000 */
        /* <DEDUP_REMOVED lines=85> */
[----:B---3--:R-:W-:-:S05]  /*90a0*/  FMNMX.FTZ R0, R233, R0, !PT ;  /* 0x00000000e9007209 */ /* 0x008fca0007810000 */
[----:B------:R-:W3:Y:S02]  /*90b0*/  SHFL.BFLY PT, R7, R0, 0x2, 0x1f ;  /* 0x0c401f0000077f89 */ /* 0x000ee400000e0000 */
[----:B------:R-:W1:Y:S01]  /*90c0*/  MUFU.TANH R127, R127 ;  /* 0x0000007f007f7308 */ /* 0x000e620000002400 */
[----:B--2---:R-:W-:-:S04]  /*90d0*/  FMNMX.FTZ R6, R123, R6, !PT ;  /* 0x000000067b067209 */ /* 0x004fc80007810000 */
[----:B-----5:R-:W-:-:S04]  /*90e0*/  FMNMX.FTZ R6, R125, R6, !PT ;  /* 0x000000067d067209 */ /* 0x020fc80007810000 */
[----:B-1----:R-:W-:-:S05]  /*90f0*/  FMNMX.FTZ R6, R127, R6, !PT ;  /* 0x000000067f067209 */ /* 0x002fca0007810000 */
[----:B------:R-:W1:Y:S01]  /*9100*/  SHFL.BFLY PT, R9, R6, 0x2, 0x1f ;  /* 0x0c401f0006097f89 */ /* 0x000e6200000e0000 */
[----:B---3--:R-:W-:-:S05]  /*9110*/  FMNMX.FTZ R14, R0, R7, !PT ;  /* 0x00000007000e7209 */ /* 0x008fca0007810000 */
[----:B------:R-:W2:Y:S01]  /*9120*/  SHFL.BFLY PT, R7, R14, 0x1, 0x1f ;  /* 0x0c201f000e077f89 */ /* 0x000ea200000e0000 */
[----:B-1----:R-:W-:-:S05]  /*9130*/  FMNMX.FTZ R20, R6, R9, !PT ;  /* 0x0000000906147209 */ /* 0x002fca0007810000 */
[----:B------:R-:W1:Y:S01]  /*9140*/  SHFL.BFLY PT, R9, R20, 0x1, 0x1f ;  /* 0x0c201f0014097f89 */ /* 0x000e6200000e0000 */
[----:B--2---:R-:W-:-:S05]  /*9150*/  FMNMX.FTZ R7, R14, R7, !PT ;  /* 0x000000070e077209 */ /* 0x004fca0007810000 */
[C---:B------:R-:W-:Y:S01]  /*9160*/  FADD.FTZ R235, -R7.reuse, R10 ;  /* 0x0000000a07eb7221 */ /* 0x040fe20000010100 */
[----:B------:R-:W-:-:S03]  /*9170*/  FMUL.FTZ R10, R7, R8 ;  /* 0x00000008070a7220 */ /* 0x000fc60000410000 */
        /* <DEDUP_REMOVED lines=14> */
[----:B-1----:R-:W-:Y:S01]  /*9260*/  FMNMX.FTZ R9, R20, R9, !PT ;  /* 0x0000000914097209 */ /* 0x002fe20007810000 */
        /* <DEDUP_REMOVED lines=14> */
[-C--:B------:R-:W-:Y:S01]  /*9350*/  FFMA.FTZ R221, R233, R8.reuse, -R10 ;  /* 0x00000008e9dd7223 */ /* 0x080fe2000001080a */
[CC--:B------:R-:W-:Y:S01]  /*9360*/  FMUL.FTZ R10, R9.reuse, R8.reuse ;  /* 0x00000008090a7220 */ /* 0x0c0fe20000410000 */
[----:B------:R-:W-:Y:S01]  /*9370*/  FADD.FTZ R237, -R9, R12 ;  /* 0x0000000c09ed7221 */ /* 0x000fe20000010100 */
[----:B------:R-:W-:Y:S02]  /*9380*/  MUFU.EX2 R6, R235 ;  /* 0x000000eb00067308 */ /* 0x000fe40000000800 */
[-CC-:B------:R-:W-:Y:S01]  /*9390*/  FFMA.FTZ R201, R13, R8.reuse, -R10.reuse ;  /* 0x000000080dc97223 */ /* 0x180fe2000001080a */
[-C--:B------:R-:W-:Y:S01]  /*93a0*/  FMUL.FTZ R237, R237, R8.reuse ;  /* 0x00000008eded7220 */ /* 0x080fe20000410000 */
        /* <DEDUP_REMOVED lines=22> */
[----:B------:R-:W-:-:S06]  /*9510*/  FFMA.FTZ R125, R125, R8, -R10 ;  /* 0x000000087d7d7223 */ /* 0x000fcc000001080a */
[----:B------:R-:W3:Y:S01]  /*9520*/  MUFU.EX2 R200, R200 ;  /* 0x000000c800c87308 */ /* 0x000ee20000000800 */
[----:B-1----:R-:W-:-:S07]  /*9530*/  FFMA.FTZ R15, R6, R4, R177 ;  /* 0x00000004060f7223 */ /* 0x002fce00000100b1 */
[----:B------:R-:W1:Y:S01]  /*9540*/  MUFU.EX2 R12, R12 ;  /* 0x0000000c000c7308 */ /* 0x000e620000000800 */
[----:B--2---:R-:W-:-:S07]  /*9550*/  FFMA.FTZ R3, R0, R3, R201 ;  /* 0x0000000300037223 */ /* 0x004fce00000100c9 */
[----:B------:R-:W2:Y:S01]  /*9560*/  MUFU.EX2 R202, R202 ;  /* 0x000000ca00ca7308 */ /* 0x000ea20000000800 */
[----:B---3--:R-:W-:-:S07]  /*9570*/  FADD.FTZ R15, R200, R15 ;  /* 0x0000000fc80f7221 */ /* 0x008fce0000010000 */
[----:B------:R-:W3:Y:S01]  /*9580*/  MUFU.EX2 R203, R203 ;  /* 0x000000cb00cb7308 */ /* 0x000ee20000000800 */
[----:B-1----:R-:W-:-:S07]  /*9590*/  FADD.FTZ R4, R12, R3 ;  /* 0x000000030c047221 */ /* 0x002fce0000010000 */
[----:B------:R-:W1:Y:S01]  /*95a0*/  MUFU.EX2 R171, R171 ;  /* 0x000000ab00ab7308 */ /* 0x000e620000000800 */
[----:B--2---:R-:W-:Y:S01]  /*95b0*/  FADD.FTZ R132, R202, R15 ;  /* 0x0000000fca847221 */ /* 0x004fe20000010000 */
[----:B------:R-:W-:-:S06]  /*95c0*/  FFMA.FTZ R15, R141, R8, -R10 ;  /* 0x000000088d0f7223 */ /* 0x000fcc000001080a */
        /* <DEDUP_REMOVED lines=16> */
[----:B-1----:R-:W-:Y:S01]  /*96d0*/  FADD.FTZ R134, R198, R21 ;  /* 0x00000015c6867221 */ /* 0x002fe20000010000 */
[----:B------:R-:W-:-:S06]  /*96e0*/  FFMA.FTZ R21, R129, R8, -R10 ;  /* 0x0000000881157223 */ /* 0x000fcc000001080a */
        /* <DEDUP_REMOVED lines=16> */
[----:B---3--:R-:W-:Y:S01]  /*97f0*/  FADD.FTZ R136, R194, R129 ;  /* 0x00000081c2887221 */ /* 0x008fe20000010000 */
[----:B------:R-:W-:-:S06]  /*9800*/  FFMA.FTZ R129, R133, R8, -R10 ;  /* 0x0000000885817223 */ /* 0x000fcc000001080a */
        /* <DEDUP_REMOVED lines=11> */
[----:B---3--:R-:W-:Y:S01]  /*98c0*/  FADD.FTZ R131, R183, R136 ;  /* 0x00000088b7837221 */ /* 0x008fe20000010000 */
[-CC-:B------:R-:W-:Y:S01]  /*98d0*/  FFMA.FTZ R136, R135, R8.reuse, -R10.reuse ;  /* 0x0000000887887223 */ /* 0x180fe2000001080a */
[----:B------:R-:W-:-:S05]  /*98e0*/  FFMA.FTZ R10, R127, R8, -R10 ;  /* 0x000000087f0a7223 */ /* 0x000fca000001080a */
        /* <DEDUP_REMOVED lines=26> */
[----:B------:R-:W-:-:S05]  /*9a90*/  MOV R3, UR60 ;  /* 0x0000003c00037c02 */ /* 0x000fca0008000f00 */
[----:B------:R-:W-:Y:S01]  /*9aa0*/  @P1 VIADD R3, R3, 0x36840 ;  /* 0x0003684003031836 */ /* 0x000fe20000000000 */
[----:B------:R-:W1:Y:S01]  /*9ab0*/  MUFU.EX2 R215, R215 ;  /* 0x000000d700d77308 */ /* 0x000e620000000800 */
[----:B--2---:R-:W-:-:S03]  /*9ac0*/  FADD.FTZ R138, R180, R131 ;  /* 0x00000083b48a7221 */ /* 0x004fc60000010000 */
[----:B----4-:R-:W-:-:S04]  /*9ad0*/  @P1 PRMT R3, R214, 0x654, R3 ;  /* 0x00000654d6031816 */ /* 0x010fc80000000003 */
[----:B------:R-:W2:Y:S01]  /*9ae0*/  MUFU.EX2 R134, R134 ;  /* 0x0000008600867308 */ /* 0x000ea20000000800 */
[----:B---3--:R-:W-:Y:S01]  /*9af0*/  FADD.FTZ R131, R21, R4 ;  /* 0x0000000415837221 */ /* 0x008fe20000010000 */
[----:B------:R3:W-:Y:S06]  /*9b00*/  @P1 SYNCS.ARRIVE.TRANS64.RED.A1T0 RZ, [R3+URZ], RZ ;  /* 0x000000ff03ff19a7 */ /* 0x0007ec000810043f */
[----:B------:R-:W4:Y:S01]  /*9b10*/  MUFU.EX2 R182, R182 ;  /* 0x000000b600b67308 */ /* 0x000f220000000800 */
[----:B-1----:R-:W-:-:S07]  /*9b20*/  FADD.FTZ R133, R215, R138 ;  /* 0x0000008ad7857221 */ /* 0x002fce0000010000 */
[----:B------:R-:W-:Y:S01]  /*9b30*/  MUFU.EX2 R129, R129 ;  /* 0x0000008100817308 */ /* 0x000fe20000000800 */
[----:B--2---:R-:W-:-:S07]  /*9b40*/  FADD.FTZ R4, R134, R131 ;  /* 0x0000008386047221 */ /* 0x004fce0000010000 */
[----:B------:R-:W3:Y:S01]  /*9b50*/  MUFU.EX2 R217, R217 ;  /* 0x000000d900d97308 */ /* 0x000ee20000000800 */
[----:B----4-:R-:W-:-:S07]  /*9b60*/  FADD.FTZ R138, R182, R133 ;  /* 0x00000085b68a7221 */ /* 0x010fce0000010000 */
[----:B------:R-:W-:Y:S08]  /*9b70*/  MUFU.EX2 R136, R136 ;  /* 0x0000008800887308 */ /* 0x000ff00000000800 */
[----:B------:R-:W1:Y:S01]  /*9b80*/  MUFU.EX2 R176, R176 ;  /* 0x000000b000b07308 */ /* 0x000e620000000800 */
[----:B---3--:R-:W-:-:S07]  /*9b90*/  FADD.FTZ R3, R217, R138 ;  /* 0x0000008ad9037221 */ /* 0x008fce0000010000 */
[----:B------:R-:W-:Y:S08]  /*9ba0*/  MUFU.EX2 R121, R121 ;  /* 0x0000007900797308 */ /* 0x000ff00000000800 */
[----:B------:R-:W2:Y:S01]  /*9bb0*/  MUFU.EX2 R219, R219 ;  /* 0x000000db00db7308 */ /* 0x000ea20000000800 */
[----:B-1----:R-:W-:-:S07]  /*9bc0*/  FADD.FTZ R138, R176, R3 ;  /* 0x00000003b08a7221 */ /* 0x002fce0000010000 */
[----:B------:R1:W3:Y:S08]  /*9bd0*/  MUFU.EX2 R135, R123 ;  /* 0x0000007b00877308 */ /* 0x0002f00000000800 */
[----:B------:R-:W4:Y:S01]  /*9be0*/  MUFU.EX2 R178, R178 ;  /* 0x000000b200b27308 */ /* 0x000f220000000800 */
[----:B-1----:R-:W-:Y:S01]  /*9bf0*/  FADD.FTZ R123, R129, R4 ;  /* 0x00000004817b7221 */ /* 0x002fe20000010000 */
[----:B--2---:R-:W-:-:S03]  /*9c00*/  FADD.FTZ R3, R219, R138 ;  /* 0x0000008adb037221 */ /* 0x004fc60000010000 */
[----:B------:R-:W-:-:S03]  /*9c10*/  FADD.FTZ R4, R136, R123 ;  /* 0x0000007b88047221 */ /* 0x000fc60000010000 */
[----:B------:R-:W1:Y:S01]  /*9c20*/  MUFU.EX2 R125, R125 ;  /* 0x0000007d007d7308 */ /* 0x000e620000000800 */
[----:B------:R-:W-:-:S04]  /*9c30*/  FADD.FTZ R4, R121, R4 ;  /* 0x0000000479047221 */ /* 0x000fc80000010000 */
[----:B---3--:R-:W-:-:S03]  /*9c40*/  FADD.FTZ R4, R135, R4 ;  /* 0x0000000487047221 */ /* 0x008fc60000010000 */
[----:B------:R-:W2:Y:S01]  /*9c50*/  MUFU.EX2 R221, R221 ;  /* 0x000000dd00dd7308 */ /* 0x000ea20000000800 */
[----:B----4-:R-:W-:-:S07]  /*9c60*/  FADD.FTZ R138, R178, R3 ;  /* 0x00000003b28a7221 */ /* 0x010fce0000010000 */
[----:B------:R-:W3:Y:S01]  /*9c70*/  MUFU.EX2 R140, R10 ;  /* 0x0000000a008c7308 */ /* 0x000ee20000000800 */
[----:B-1----:R-:W-:Y:S01]  /*9c80*/  FADD.FTZ R3, R125, R4 ;  /* 0x000000047d037221 */ /* 0x002fe20000010000 */
[----:B--2---:R-:W-:-:S03]  /*9c90*/  FADD.FTZ R4, R221, R138 ;  /* 0x0000008add047221 */ /* 0x004fc60000010000 */
[----:B---3--:R-:W-:Y:S01]  /*9ca0*/  FADD.FTZ R3, R140, R3 ;  /* 0x000000038c037221 */ /* 0x008fe20000010000 */
[----:B------:R-:W-:Y:S06]  /*9cb0*/  @!P0 BRA `(.L_x_2996) ;  /* 0x0000000000048947 */ /* 0x000fec0003800000 */
[----:B------:R-:W-:Y:S01]  /*9cc0*/  BPT.TRAP 0x1 ;  /* 0x000000040000795c */ /* 0x000fe20000300000 */
.L_x_2996:
[----:B------:R-:W2:Y:S01]  /*9cd0*/  LDL R123, [R1] ;  /* 0x00000000017b7983 */ /* 0x000ea20000100800 */
[----:B------:R-:W-:Y:S01]  /*9ce0*/  ISETP.NE.AND P1, PT, R22, RZ, PT ;  /* 0x000000ff1600720c */ /* 0x000fe20003f25270 */
[----:B------:R-:W-:Y:S01]  /*9cf0*/  IMAD.U32 R10, RZ, RZ, UR5 ;  /* 0x00000005ff0a7e24 */ /* 0x000fe2000f8e00ff */
[----:B------:R-:W-:Y:S01]  /*9d00*/  R2UR UR61, R16 ;  /* 0x00000000103d72ca */ /* 0x000fe200000e0000 */
[----:B------:R-:W-:Y:S01]  /*9d10*/  UMOV UR39, UR38 ;  /* 0x0000002600277c82 */ /* 0x000fe20008000000 */
[----:B------:R-:W-:Y:S02]  /*9d20*/  F2FP.F16.F32.PACK_AB R200, R200, R177 ;  /* 0x000000b1c8c8723e */ /* 0x000fe400000000ff */
[----:B------:R-:W-:Y:S01]  /*9d30*/  F2FP.F16.F32.PACK_AB R201, R12, R201 ;  /* 0x000000c90cc9723e */ /* 0x000fe200000000ff */
[----:B------:R-:W-:Y:S01]  /*9d40*/  IMAD.MOV.U32 R12, RZ, RZ, R9 ;  /* 0x000000ffff0c7224 */ /* 0x000fe200078e0009 */
[----:B------:R-:W-:Y:S02]  /*9d50*/  F2FP.F16.F32.PACK_AB R192, R179, R192 ;  /* 0x000000c0b3c0723e */ /* 0x000fe400000000ff */
[----:B------:R-:W-:-:S02]  /*9d60*/  F2FP.F16.F32.PACK_AB R194, R181, R194 ;  /* 0x000000c2b5c2723e */ /* 0x000fc400000000ff */
[----:B------:R-:W-:Y:S01]  /*9d70*/  F2FP.F16.F32.PACK_AB R188, R183, R188 ;  /* 0x000000bcb7bc723e */ /* 0x000fe200000000ff */
[----:B------:R-:W-:Y:S01]  /*9d80*/  @P1 VIADD R10, R10, 0x36860 ;  /* 0x000368600a0a1836 */ /* 0x000fe20000000000 */
        /* <DEDUP_REMOVED lines=23> */
[----:B--2---:R-:W-:-:S04]  /*9f00*/  @P1 PRMT R10, R123, 0x654, R10 ;  /* 0x000006547b0a1816 */ /* 0x004fc8000000000a */
[----:B------:R1:W-:Y:S01]  /*9f10*/  @P1 SYNCS.ARRIVE.TRANS64.RED.A1T0 RZ, [R10+URZ], RZ ;  /* 0x000000ff0aff19a7 */ /* 0x0003e2000810043f */
[C---:B------:R-:W-:Y:S02]  /*9f20*/  ISETP.GT.AND P1, PT, R11.reuse, RZ, PT ;  /* 0x000000ff0b00720c */ /* 0x040fe40003f24270 */
[----:B------:R-:W-:Y:S01]  /*9f30*/  IADD3 R11, R11, -0x1, RZ ;  /* 0xffffffff0b0b7810 */ /* 0x000fe20007ffe0ff */
[----:B-1----:R-:W-:-:S10]  /*9f40*/  IMAD.MOV.U32 R10, RZ, RZ, R7 ;  /* 0x000000ffff0a7224 */ /* 0x002fd400078e0007 */
[----:B------:R-:W-:Y:S05]  /*9f50*/  @P1 BRA `(.L_x_2997) ;  /* 0xffffffbc00441947 */ /* 0x000fea000383ffff */
.L_x_2986:
        /* <DEDUP_REMOVED lines=99> */
.L_x_2998:
        /* <DEDUP_REMOVED lines=8> */
.L_x_2999:
[----:B--2---:R-:W-:Y:S05]  /*a610*/  @P1 BRA `(.L_x_3000) ;  /* 0x0000000000081947 */ /* 0x004fea0003800000 */
[----:B------:R-:W2:Y:S02]  /*a620*/  SYNCS.PHASECHK.TRANS64.TRYWAIT P1, [UR5+0x36850], R0 ;  /* 0x03685000ff0075a7 */ /* 0x000ea40008020145 */
[----:B--2---:R-:W-:Y:S05]  /*a630*/  @!P1 BRA `(.L_x_3001) ;  /* 0x0000005000089947 */ /* 0x004fea0003800000 */
.L_x_3000:
        /* <DEDUP_REMOVED lines=13> */
[----:B------:R-:W-:Y:S01]  /*a710*/  IMAD.MOV.U32 R3, RZ, RZ, -0x800000 ;  /* 0xff800000ff037424 */ /* 0x000fe200078e00ff */
[----:B------:R-:W1:Y:S04]  /*a720*/  SHFL.BFLY PT, R0, R5, 0x1, 0x1f ;  /* 0x0c201f0005007f89 */ /* 0x000e6800000e0000 */
[----:B------:R-:W-:Y:S01]  /*a730*/  UMOV UR6, UR4 ;  /* 0x0000000400067c82 */ /* 0x000fe20008000000 */
[----:B------:R-:W2:Y:S01]  /*a740*/  SHFL.BFLY PT, R11, R6, 0x1, 0x1f ;  /* 0x0c201f00060b7f89 */ /* 0x000ea200000e0000 */
[----:B------:R-:W-:Y:S01]  /*a750*/  HGMMA.64x192x16.F32 R24, R200, gdesc[UR4].tnspB, R24, gsb0 ;  /* 0x42e00004c8187df0 */ /* 0x000fe20008000818 */
[----:B------:R-:W-:Y:S01]  /*a760*/  UIADD3 UR6, UR4, 0x80, URZ ;  /* 0x0000008004067890 */ /* 0x000fe2000fffe03f */
[----:B------:R-:W-:Y:S01]  /*a770*/  UMOV UR7, 0x40000040 ;  /* 0x4000004000077882 */ /* 0x000fe20000000000 */
[----:B-1----:R-:W-:Y:S01]  /*a780*/  FADD.FTZ R13, R5, R0 ;  /* 0x00000000050d7221 */ /* 0x002fe20000010000 */
[----:B------:R-:W-:-:S02]  /*a790*/  IMAD.MOV.U32 R0, RZ, RZ, -0x800000 ;  /* 0xff800000ff007424 */ /* 0x000fc400078e00ff */
[----:B--2---:R-:W-:Y:S02]  /*a7a0*/  FADD.FTZ R14, R6, R11 ;  /* 0x0000000b060e7221 */ /* 0x004fe40000010000 */
[----:B------:R-:W-:Y:S01]  /*a7b0*/  FSETP.NE.FTZ.AND P1, PT, R13, RZ, PT ;  /* 0x000000ff0d00720b */ /* 0x000fe20003f35000 */
[----:B------:R-:W-:Y:S02]  /*a7c0*/  IMAD.MOV.U32 R11, RZ, RZ, RZ ;  /* 0x000000ffff0b7224 */ /* 0x000fe400078e00ff */
[----:B------:R-:W-:-:S10]  /*a7d0*/  FSETP.NE.FTZ.AND P2, PT, R14, RZ, PT ;  /* 0x000000ff0e00720b */ /* 0x000fd40003f55000 */
[----:B------:R-:W1:Y:S01]  /*a7e0*/  @P1 MUFU.LG2 R10, R13 ;  /* 0x0000000d000a1308 */ /* 0x000e620000000c00 */
[C---:B------:R-:W-:Y:S02]  /*a7f0*/  @P1 FMUL.FTZ R6, R8.reuse, 0.69314718246459960938 ;  /* 0x3f31721808061820 */ /* 0x040fe40000410000 */
[----:B------:R-:W-:-:S05]  /*a800*/  @P2 FMUL.FTZ R15, R8, 0.69314718246459960938 ;  /* 0x3f317218080f2820 */ /* 0x000fca0000410000 */
        /* <DEDUP_REMOVED lines=37> */
[----:B-1-34-:R-:W-:Y:S05]  /*aa60*/  @!P0 BRA `(.L_x_3002) ;  /* 0x0000000000048947 */ /* 0x01afea0003800000 */
[----:B------:R-:W-:Y:S01]  /*aa70*/  BPT.TRAP 0x1 ;  /* 0x000000040000795c */ /* 0x000fe20000300000 */
.L_x_3002:
        /* <DEDUP_REMOVED lines=50> */
[----:B------:R-:W-:Y:S01]  /*ada0*/  MOV R4, UR5 ;  /* 0x0000000500047c02 */ /* 0x000fe20008000f00 */
[-C--:B------:R-:W-:Y:S01]  /*adb0*/  FMUL.FTZ R27, R27, R11.reuse ;  /* 0x0000000b1b1b7220 */ /* 0x080fe20000410000 */
[----:B------:R-:W-:Y:S01]  /*adc0*/  IADD3 R13, P6, R18, 0x60, RZ ;  /* 0x00000060120d7810 */ /* 0x000fe20007fde0ff */
[-C--:B------:R-:W-:Y:S01]  /*add0*/  FMUL.FTZ R122, R26, R11.reuse ;  /* 0x0000000b1a7a7220 */ /* 0x080fe20000410000 */
[----:B------:R-:W-:Y:S01]  /*ade0*/  R2UR UR6, R208 ;  /* 0x00000000d00672ca */ /* 0x000fe200000e0000 */
[----:B------:R-:W-:Y:S01]  /*adf0*/  @P0 VIADD R4, R4, 0x36860 ;  /* 0x0003686004040836 */ /* 0x000fe20000000000 */
[----:B------:R-:W-:Y:S01]  /*ae00*/  LOP3.LUT R12, R13, 0x380, RZ, 0xc0, !PT ;  /* 0x000003800d0c7812 */ /* 0x000fe200078ec0ff */
        /* <DEDUP_REMOVED lines=46> */
[C---:B------:R-:W-:Y:S01]  /*b0f0*/  IADD3 R11, P1, R18.reuse, 0x40, RZ ;  /* 0x00000040120b7810 */ /* 0x040fe20007f3e0ff */
[----:B------:R-:W-:Y:S01]  /*b100*/  UIADD3 UR34, -UR6, URZ, URZ ;  /* 0x0000003f06227290 */ /* 0x000fe2000fffe13f */
[----:B------:R-:W-:Y:S01]  /*b110*/  IADD3 R15, P5, R18, 0x4000, RZ ;  /* 0x00004000120f7810 */ /* 0x000fe20007fbe0ff */
[----:B------:R-:W-:Y:S01]  /*b120*/  ULDC UR4, c[0x0][0xda8] ;  /* 0x00036a0000047ab9 */ /* 0x000fe20000000800 */
[----:B------:R-:W-:Y:S01]  /*b130*/  SHF.R.U64 R12, R12, 0x3, RZ ;  /* 0x000000030c0c7819 */ /* 0x000fe200000012ff */
[----:B------:R-:W-:Y:S01]  /*b140*/  UIADD3 UR35, -UR36, URZ, URZ ;  /* 0x0000003f24237290 */ /* 0x000fe2000fffe13f */
[----:B------:R-:W-:Y:S01]  /*b150*/  R2UR UR7, R207 ;  /* 0x00000000cf0772ca */ /* 0x000fe200000e0000 */
[----:B------:R-:W-:Y:S01]  /*b160*/  ULDC.64 UR8, c[0x0][0xb70] ;  /* 0x0002dc0000087ab9 */ /* 0x000fe20000000a00 */
[----:B------:R-:W-:Y:S01]  /*b170*/  LOP3.LUT R10, R11, 0x380, RZ, 0xc0, !PT ;  /* 0x000003800b0a7812 */ /* 0x000fe200078ec0ff */
[----:B------:R-:W-:Y:S01]  /*b180*/  ULDC UR10, c[0x0][0xa88] ;  /* 0x0002a200000a7ab9 */ /* 0x000fe20000000800 */
[----:B------:R-:W-:Y:S01]  /*b190*/  LOP3.LUT R14, R15, 0x380, RZ, 0xc0, !PT ;  /* 0x000003800f0e7812 */ /* 0x000fe200078ec0ff */
[----:B------:R-:W-:Y:S01]  /*b1a0*/  ULDC.64 UR12, c[0x0][0x208] ;  /* 0x00008200000c7ab9 */ /* 0x000fe20000000a00 */
[----:B------:R-:W-:-:S02]  /*b1b0*/  LOP3.LUT R12, R12, R13, RZ, 0x3c, !PT ;  /* 0x0000000d0c0c7212 */ /* 0x000fc400078e3cff */
[----:B------:R-:W-:Y:S02]  /*b1c0*/  IADD3 R13, P3, R18, 0x4060, RZ ;  /* 0x00004060120d7810 */ /* 0x000fe40007f7e0ff */
[----:B------:R-:W-:Y:S02]  /*b1d0*/  SHF.R.U64 R10, R10, 0x3, RZ ;  /* 0x000000030a0a7819 */ /* 0x000fe400000012ff */
[----:B------:R-:W-:Y:S01]  /*b1e0*/  SHF.R.U64 R14, R14, 0x3, RZ ;  /* 0x000000030e0e7819 */ /* 0x000fe200000012ff */
[----:B------:R-:W-:Y:S01]  /*b1f0*/  UIMAD UR34, UR4, UR34, UR7 ;  /* 0x00000022042272a4 */ /* 0x000fe2000f8e0207 */
[----:B------:R-:W-:Y:S01]  /*b200*/  F2FP.F16.F32.PACK_AB R6, R6, R7 ;  /* 0x000000070606723e */ /* 0x000fe200000000ff */
[----:B------:R-:W-:Y:S01]  /*b210*/  USHF.R.S32.HI UR7, URZ, 0x1f, UR36 ;  /* 0x0000001f3f077899 */ /* 0x000fe20008011424 */
[----:B------:R-:W-:Y:S01]  /*b220*/  LOP3.LUT R26, R13, 0x380, RZ, 0xc0, !PT ;  /* 0x000003800d1a7812 */ /* 0x000fe200078ec0ff */
[----:B------:R-:W-:Y:S01]  /*b230*/  ULDC UR4, c[0x0][0xdb4] ;  /* 0x00036d0000047ab9 */ /* 0x000fe20000000800 */
[----:B------:R-:W-:Y:S01]  /*b240*/  F2FP.F16.F32.PACK_AB R7, R31, R30 ;  /* 0x0000001e1f07723e */ /* 0x000fe200000000ff */
[----:B------:R-:W-:Y:S01]  /*b250*/  UIMAD UR35, UR4, UR35, UR6 ;  /* 0x00000023042372a4 */ /* 0x000fe2000f8e0206 */
[----:B------:R-:W-:Y:S01]  /*b260*/  LOP3.LUT R10, R10, R11, RZ, 0x3c, !PT ;  /* 0x0000000b0a0a7212 */ /* 0x000fe200078e3cff */
[----:B------:R-:W-:Y:S01]  /*b270*/  USHF.L.U32 UR34, UR34, 0x7, URZ ;  /* 0x0000000722227899 */ /* 0x000fe2000800063f */
[----:B------:R-:W-:Y:S01]  /*b280*/  IADD3 R9, P2, R18, 0x20, RZ ;  /* 0x0000002012097810 */ /* 0x000fe20007f5e0ff */
[----:B------:R-:W-:Y:S01]  /*b290*/  USHF.R.S32.HI UR4, URZ, 0x1f, UR35 ;  /* 0x0000001f3f047899 */ /* 0x000fe20008011423 */
[----:B------:R-:W-:Y:S01]  /*b2a0*/  LOP3.LUT R14, R14, R15, RZ, 0x3c, !PT ;  /* 0x0000000f0e0e7212 */ /* 0x000fe200078e3cff */
[----:B------:R-:W-:Y:S01]  /*b2b0*/  IMAD.X R15, RZ, RZ, R19, P5 ;  /* 0x000000ffff0f7224 */ /* 0x000fe200028e0613 */
[----:B------:R-:W-:Y:S01]  /*b2c0*/  IADD3 R11, P4, R18, 0x4040, RZ ;  /* 0x00004040120b7810 */ /* 0x000fe20007f9e0ff */
[----:B------:R-:W-:Y:S01]  /*b2d0*/  UIMAD UR6, UR4, UR8, URZ ;  /* 0x00000008040672a4 */ /* 0x000fe2000f8e023f */
[----:B------:R-:W-:Y:S01]  /*b2e0*/  SHF.R.U64 R26, R26, 0x3, RZ ;  /* 0x000000031a1a7819 */ /* 0x000fe200000012ff */
[----:B------:R-:W-:Y:S01]  /*b2f0*/  UIMAD.WIDE.U32 UR4, UR35, UR8, URZ ;  /* 0x00000008230472a5 */ /* 0x000fe2000f8e003f */
[----:B------:R-:W-:Y:S01]  /*b300*/  LOP3.LUT R8, R9, 0x380, RZ, 0xc0, !PT ;  /* 0x0000038009087812 */ /* 0x000fe200078ec0ff */
[----:B------:R-:W-:Y:S01]  /*b310*/  UIMAD UR6, UR35, UR9, UR6 ;  /* 0x00000009230672a4 */ /* 0x000fe2000f8e0206 */
[----:B------:R-:W-:-:S02]  /*b320*/  LOP3.LUT R24, R11, 0x380, RZ, 0xc0, !PT ;  /* 0x000003800b187812 */ /* 0x000fc400078ec0ff */
[----:B------:R-:W-:Y:S01]  /*b330*/  LOP3.LUT R26, R26, R13, RZ, 0x3c, !PT ;  /* 0x0000000d1a1a7212 */ /* 0x000fe200078e3cff */
[--C-:B------:R-:W-:Y:S01]  /*b340*/  IMAD.X R13, RZ, RZ, R19.reuse, P6 ;  /* 0x000000ffff0d7224 */ /* 0x100fe200030e0613 */
[----:B------:R-:W-:Y:S01]  /*b350*/  SHF.R.U64 R8, R8, 0x3, RZ ;  /* 0x0000000308087819 */ /* 0x000fe200000012ff */
[----:B------:R-:W-:Y:S01]  /*b360*/  UIADD3 UR6, UR5, UR6, URZ ;  /* 0x0000000605067290 */ /* 0x000fe2000fffe03f */
[----:B------:R-:W-:Y:S02]  /*b370*/  SHF.R.U64 R24, R24, 0x3, RZ ;  /* 0x0000000318187819 */ /* 0x000fe400000012ff */
[----:B------:R-:W-:Y:S01]  /*b380*/  LOP3.LUT R8, R8, R9, RZ, 0x3c, !PT ;  /* 0x0000000908087212 */ /* 0x000fe200078e3cff */
[----:B------:R-:W-:Y:S01]  /*b390*/  IMAD.X R9, RZ, RZ, R19, P2 ;  /* 0x000000ffff097224 */ /* 0x000fe200010e0613 */
[----:B------:R-:W-:Y:S02]  /*b3a0*/  LOP3.LUT R24, R24, R11, RZ, 0x3c, !PT ;  /* 0x0000000b18187212 */ /* 0x000fe400078e3cff */
[----:B------:R-:W-:-:S02]  /*b3b0*/  IADD3.X R11, RZ, R19, RZ, P1, !PT ;  /* 0x00000013ff0b7210 */ /* 0x000fc40000ffe4ff */
[C---:B------:R-:W-:Y:S02]  /*b3c0*/  IADD3 R29, P2, R18.reuse, 0x8000, RZ ;  /* 0x00008000121d7810 */ /* 0x040fe40007f5e0ff */
[----:B------:R-:W-:Y:S02]  /*b3d0*/  IADD3 R39, P1, R18, 0x8020, RZ ;  /* 0x0000802012277810 */ /* 0x000fe40007f3e0ff */
[----:B------:R-:W-:Y:S02]  /*b3e0*/  LOP3.LUT R28, R29, 0x380, RZ, 0xc0, !PT ;  /* 0x000003801d1c7812 */ /* 0x000fe400078ec0ff */
[----:B------:R-:W-:Y:S02]  /*b3f0*/  LOP3.LUT R38, R39, 0x380, RZ, 0xc0, !PT ;  /* 0x0000038027267812 */ /* 0x000fe400078ec0ff */
[----:B------:R-:W-:Y:S02]  /*b400*/  SHF.R.U64 R28, R28, 0x3, RZ ;  /* 0x000000031c1c7819 */ /* 0x000fe400000012ff */
[----:B------:R-:W-:-:S02]  /*b410*/  SHF.R.U64 R38, R38, 0x3, RZ ;  /* 0x0000000326267819 */ /* 0x000fc400000012ff */
[----:B------:R-:W-:Y:S02]  /*b420*/  MOV R130, R8 ;  /* 0x0000000800827202 */ /* 0x000fe40000000f00 */
[----:B------:R-:W-:Y:S02]  /*b430*/  MOV R129, R10 ;  /* 0x0000000a00817202 */ /* 0x000fe40000000f00 */
[----:B------:R-:W-:Y:S02]  /*b440*/  MOV R128, R12 ;  /* 0x0000000c00807202 */ /* 0x000fe40000000f00 */
[----:B------:R-:W-:Y:S02]  /*b450*/  F2FP.F16.F32.PACK_AB R8, R41, R40 ;  /* 0x000000282908723e */ /* 0x000fe400000000ff */
[----:B------:R-:W-:Y:S02]  /*b460*/  F2FP.F16.F32.PACK_AB R9, R43, R42 ;  /* 0x0000002a2b09723e */ /* 0x000fe400000000ff */
[----:B------:R-:W-:-:S02]  /*b470*/  F2FP.F16.F32.PACK_AB R10, R45, R44 ;  /* 0x0000002c2d0a723e */ /* 0x000fc400000000ff */
[----:B------:R-:W-:Y:S02]  /*b480*/  F2FP.F16.F32.PACK_AB R11, R47, R46 ;  /* 0x0000002e2f0b723e */ /* 0x000fe400000000ff */
[----:B------:R-:W-:Y:S01]  /*b490*/  LOP3.LUT R28, R28, R29, RZ, 0x3c, !PT ;  /* 0x0000001d1c1c7212 */ /* 0x000fe200078e3cff */
[--C-:B------:R-:W-:Y:S01]  /*b4a0*/  IMAD.X R29, RZ, RZ, R19.reuse, P2 ;  /* 0x000000ffff1d7224 */ /* 0x100fe200010e0613 */
[----:B------:R-:W-:Y:S01]  /*b4b0*/  LOP3.LUT R38, R38, R39, RZ, 0x3c, !PT ;  /* 0x0000002726267212 */ /* 0x000fe200078e3cff */
[----:B------:R-:W-:Y:S01]  /*b4c0*/  IMAD.X R39, RZ, RZ, R19, P1 ;  /* 0x000000ffff277224 */ /* 0x000fe200008e0613 */
[----:B------:R-:W-:Y:S02]  /*b4d0*/  MOV R127, R14 ;  /* 0x0000000e007f7202 */ /* 0x000fe40000000f00 */
[----:B------:R-:W-:Y:S02]  /*b4e0*/  F2FP.F16.F32.PACK_AB R13, R51, R50 ;  /* 0x00000032330d723e */ /* 0x000fe400000000ff */
[----:B------:R-:W-:-:S02]  /*b4f0*/  F2FP.F16.F32.PACK_AB R14, R53, R52 ;  /* 0x00000034350e723e */ /* 0x000fc400000000ff */
[----:B------:R-:W-:Y:S02]  /*b500*/  F2FP.F16.F32.PACK_AB R15, R55, R54 ;  /* 0x00000036370f723e */ /* 0x000fe400000000ff */
[----:B------:R-:W-:Y:S02]  /*b510*/  MOV R28, R28 ;  /* 0x0000001c001c7202 */ /* 0x000fe40000000f00 */
        /* <DEDUP_REMOVED lines=21> */
[----:B------:R-:W-:-:S02]  /*b670*/  R2UR UR11, R204 ;  /* 0x00000000cc0b72ca */ /* 0x000fc400000e0000 */
[----:B--2---:R-:W-:Y:S02]  /*b680*/  @P0 PRMT R4, R5, 0x654, R4 ;  /* 0x0000065405040816 */ /* 0x004fe40000000004 */
[C---:B------:R-:W-:Y:S02]  /*b690*/  LOP3.LUT R5, R18.reuse, 0x380, RZ, 0xc0, !PT ;  /* 0x0000038012057812 */ /* 0x040fe400078ec0ff */
[----:B------:R1:W-:Y:S01]  /*b6a0*/  @P0 SYNCS.ARRIVE.TRANS64.RED.A1T0 RZ, [R4+URZ], RZ ;  /* 0x000000ff04ff09a7 */ /* 0x0003e2000810043f */
[----:B------:R-:W-:Y:S01]  /*b6b0*/  BAR.SYNC.DEFER_BLOCKING 0x1, 0x100 ;  /* 0x0044000000007b1d */ /* 0x000fe20000010000 */
[----:B------:R-:W-:Y:S02]  /*b6c0*/  SHF.R.U64 R5, R5, 0x3, RZ ;  /* 0x0000000305057819 */ /* 0x000fe400000012ff */
[----:B------:R-:W-:Y:S02]  /*b6d0*/  IADD3 R21, P0, R18, 0x4020, RZ ;  /* 0x0000402012157810 */ /* 0x000fe40007f1e0ff */
[----:B-1----:R-:W-:Y:S01]  /*b6e0*/  LOP3.LUT R4, R5, R18, RZ, 0x3c, !PT ;  /* 0x0000001205047212 */ /* 0x002fe200078e3cff */
[----:B------:R-:W-:Y:S01]  /*b6f0*/  IMAD.MOV.U32 R5, RZ, RZ, R19 ;  /* 0x000000ffff057224 */ /* 0x000fe200078e0013 */
[----:B------:R-:W-:-:S04]  /*b700*/  LOP3.LUT R20, R21, 0x380, RZ, 0xc0, !PT ;  /* 0x0000038015147812 */ /* 0x000fc800078ec0ff */
[----:B------:R-:W-:Y:S02]  /*b710*/  MOV R35, R4 ;  /* 0x0000000400237202 */ /* 0x000fe40000000f00 */
[----:B------:R-:W-:Y:S02]  /*b720*/  F2FP.F16.F32.PACK_AB R4, R25, R120 ;  /* 0x000000781904723e */ /* 0x000fe400000000ff */
[----:B------:R-:W-:Y:S01]  /*b730*/  F2FP.F16.F32.PACK_AB R5, R27, R122 ;  /* 0x0000007a1b05723e */ /* 0x000fe200000000ff */
[--C-:B------:R-:W-:Y:S01]  /*b740*/  IMAD.X R27, RZ, RZ, R19.reuse, P3 ;  /* 0x000000ffff1b7224 */ /* 0x100fe200018e0613 */
[----:B------:R-:W-:Y:S02]  /*b750*/  IADD3 R120, P5, R18, 0x8060, RZ ;  /* 0x0000806012787810 */ /* 0x000fe40007fbe0ff */
[----:B------:R-:W-:Y:S02]  /*b760*/  SHF.R.U64 R20, R20, 0x3, RZ ;  /* 0x0000000314147819 */ /* 0x000fe400000012ff */
[----:B------:R-:W-:Y:S01]  /*b770*/  LOP3.LUT R25, R120, 0x380, RZ, 0xc0, !PT ;  /* 0x0000038078197812 */ /* 0x000fe200078ec0ff */
[----:B------:R1:W-:Y:S01]  /*b780*/  STSM.16.M88.4 [R35], R4 ;  /* 0x0000000423007844 */ /* 0x0003e20000000200 */
[----:B------:R-:W-:Y:S01]  /*b790*/  LOP3.LUT R20, R20, R21, RZ, 0x3c, !PT ;  /* 0x0000001514147212 */ /* 0x000fe200078e3cff */
[----:B------:R-:W-:Y:S01]  /*b7a0*/  IMAD.X R31, RZ, RZ, R19, P5 ;  /* 0x000000ffff1f7224 */ /* 0x000fe200028e0613 */
[----:B------:R-:W-:-:S02]  /*b7b0*/  IADD3 R21, P6, R18, 0x8040, RZ ;  /* 0x0000804012157810 */ /* 0x000fc40007fde0ff */
[----:B------:R-:W-:Y:S02]  /*b7c0*/  SHF.R.U64 R25, R25, 0x3, RZ ;  /* 0x0000000319197819 */ /* 0x000fe400000012ff */
[----:B------:R-:W-:Y:S02]  /*b7d0*/  LOP3.LUT R34, R21, 0x380, RZ, 0xc0, !PT ;  /* 0x0000038015227812 */ /* 0x000fe400078ec0ff */
[----:B------:R-:W-:Y:S02]  /*b7e0*/  LOP3.LUT R30, R25, R120, RZ, 0x3c, !PT ;  /* 0x00000078191e7212 */ /* 0x000fe400078e3cff */
[----:B------:R-:W-:Y:S02]  /*b7f0*/  SHF.R.U64 R34, R34, 0x3, RZ ;  /* 0x0000000322227819 */ /* 0x000fe400000012ff */
[----:B------:R-:W-:Y:S01]  /*b800*/  MOV R30, R30 ;  /* 0x0000001e001e7202 */ /* 0x000fe20000000f00 */
[----:B------:R-:W-:Y:S01]  /*b810*/  VIADD R31, R211, UR34 ;  /* 0x00000022d31f7c36 */ /* 0x000fe20008000000 */
[----:B------:R-:W-:Y:S01]  /*b820*/  LOP3.LUT R34, R34, R21, RZ, 0x3c, !PT ;  /* 0x0000001522227212 */ /* 0x000fe200078e3cff */
[----:B------:R-:W-:Y:S01]  /*b830*/  IMAD.X R21, RZ, RZ, R19, P0 ;  /* 0x000000ffff157224 */ /* 0x000fe200000e0613 */
[----:B-1----:R-:W-:Y:S01]  /*b840*/  F2FP.F16.F32.PACK_AB R4, R33, R32 ;  /* 0x000000202104723e */ /* 0x002fe200000000ff */
[----:B------:R-:W-:Y:S01]  /*b850*/  VIADD R12, R31, 0x8 ;  /* 0x000000081f0c7836 */ /* 0x000fe20000000000 */
[----:B------:R-:W1:Y:S01]  /*b860*/  LDC.64 R32, c[0x0][0xb78] ;  /* 0x0002de00ff207b82 */ /* 0x000e620000000a00 */
[----:B------:R-:W-:-:S02]  /*b870*/  F2FP.F16.F32.PACK_AB R5, R121, R124 ;  /* 0x0000007c7905723e */ /* 0x000fc400000000ff */
[----:B------:R-:W-:Y:S02]  /*b880*/  F2FP.F16.F32.PACK_AB R6, R37, R36 ;  /* 0x000000242506723e */ /* 0x000fe400000000ff */
[----:B------:R-:W-:Y:S02]  /*b890*/  F2FP.F16.F32.PACK_AB R7, R123, R126 ;  /* 0x0000007e7b07723e */ /* 0x000fe400000000ff */
[----:B------:R-:W-:Y:S02]  /*b8a0*/  LOP3.LUT P0, RZ, R206, 0x3, RZ, 0xc0, !PT ;  /* 0x00000003ceff7812 */ /* 0x000fe4000780c0ff */
[----:B------:R-:W-:Y:S01]  /*b8b0*/  IADD3.X R25, RZ, R19, RZ, P4, !PT ;  /* 0x00000013ff197210 */ /* 0x000fe200027fe4ff */
[----:B------:R-:W-:Y:S01]  /*b8c0*/  STSM.16.M88.4 [R130], R4 ;  /* 0x0000000482007844 */ /* 0x000fe20000000200 */
[----:B------:R-:W-:Y:S01]  /*b8d0*/  MOV R125, R20 ;  /* 0x00000014007d7202 */ /* 0x000fe20000000f00 */
[----:B------:R-:W-:Y:S01]  /*b8e0*/  IMAD.U32 R21, RZ, RZ, UR5 ;  /* 0x00000005ff157e24 */ /* 0x000fe2000f8e00ff */
[----:B------:R-:W-:Y:S01]  /*b8f0*/  MOV R20, UR4 ;  /* 0x0000000400147c02 */ /* 0x000fe20008000f00 */
[----:B------:R2:W-:Y:S01]  /*b900*/  STSM.16.M88.4 [R129], R8 ;  /* 0x0000000881007844 */ /* 0x0005e20000000200 */
[----:B------:R-:W-:Y:S01]  /*b910*/  ISETP.GE.OR P1, PT, R12, UR10, P0 ;  /* 0x0000000a0c007c0c */ /* 0x000fe20008726670 */
[----:B------:R-:W-:Y:S01]  /*b920*/  IMAD.U32 R21, RZ, RZ, UR6 ;  /* 0x00000006ff157e24 */ /* 0x000fe2000f8e00ff */
[----:B------:R-:W-:Y:S01]  /*b930*/  MOV R122, R24 ;  /* 0x00000018007a7202 */ /* 0x000fe20000000f00 */
[----:B------:R-:W-:Y:S01]  /*b940*/  ULDC.64 UR4, c[0x0][0xb40] ;  /* 0x0002d00000047ab9 */ /* 0x000fe20000000a00 */
[----:B------:R-:W-:-:S02]  /*b950*/  MOV R120, R26 ;  /* 0x0000001a00787202 */ /* 0x000fc40000000f00 */
[----:B------:R-:W-:Y:S02]  /*b960*/  F2FP.F16.F32.PACK_AB R12, R49, R48 ;  /* 0x00000030310c723e */ /* 0x000fe400000000ff */
[----:B------:R-:W-:Y:S01]  /*b970*/  F2FP.F16.F32.PACK_AB R24, R57, R56 ;  /* 0x000000383918723e */ /* 0x000fe200000000ff */
[C---:B-1----:R-:W-:Y:S01]  /*b980*/  IMAD.WIDE.U32 R20, R32.reuse, UR36, R20 ;  /* 0x0000002420147c25 */ /* 0x042fe2000f8e0014 */
[----:B------:R-:W-:Y:S01]  /*b990*/  F2FP.F16.F32.PACK_AB R25, R59, R58 ;  /* 0x0000003a3b19723e */ /* 0x000fe200000000ff */
[----:B------:R-:W-:Y:S01]  /*b9a0*/  STSM.16.M88.4 [R128], R12 ;  /* 0x0000000c80007844 */ /* 0x000fe20000000200 */
[----:B------:R-:W-:Y:S02]  /*b9b0*/  F2FP.F16.F32.PACK_AB R26, R61, R60 ;  /* 0x0000003c3d1a723e */ /* 0x000fe400000000ff */
[----:B------:R-:W-:Y:S01]  /*b9c0*/  F2FP.F16.F32.PACK_AB R27, R63, R62 ;  /* 0x0000003e3f1b723e */ /* 0x000fe200000000ff */
[----:B--2---:R-:W-:Y:S01]  /*b9d0*/  IMAD R8, R32, UR7, RZ ;  /* 0x0000000720087c24 */ /* 0x004fe2000f8e02ff */
[----:B------:R-:W-:-:S02]  /*b9e0*/  F2FP.F16.F32.PACK_AB R4, R65, R64 ;  /* 0x000000404104723e */ /* 0x000fc400000000ff */
[----:B------:R-:W-:Y:S01]  /*b9f0*/  F2FP.F16.F32.PACK_AB R5, R67, R66 ;  /* 0x000000424305723e */ /* 0x000fe200000000ff */
[----:B------:R-:W-:Y:S01]  /*ba00*/  IMAD R29, R33, UR36, R8 ;  /* 0x00000024211d7c24 */ /* 0x000fe2000f8e0208 */
[----:B------:R-:W-:Y:S01]  /*ba10*/  F2FP.F16.F32.PACK_AB R6, R69, R68 ;  /* 0x000000444506723e */ /* 0x000fe200000000ff */
[----:B------:R-:W-:Y:S01]  /*ba20*/  STSM.16.M88.4 [R127], R24 ;  /* 0x000000187f007844 */ /* 0x000fe20000000200 */
[----:B------:R-:W-:Y:S02]  /*ba30*/  F2FP.F16.F32.PACK_AB R7, R71, R70 ;  /* 0x000000464707723e */ /* 0x000fe400000000ff */
[----:B------:R-:W-:Y:S02]  /*ba40*/  IADD3.X R35, RZ, R19, RZ, P6, !PT ;  /* 0x00000013ff237210 */ /* 0x000fe400037fe4ff */
[----:B------:R-:W-:Y:S01]  /*ba50*/  F2FP.F16.F32.PACK_AB R8, R73, R72 ;  /* 0x000000484908723e */ /* 0x000fe200000000ff */
[----:B------:R1:W-:Y:S01]  /*ba60*/  STSM.16.M88.4 [R125], R4 ;  /* 0x000000047d007844 */ /* 0x0003e20000000200 */
[----:B------:R-:W-:-:S02]  /*ba70*/  F2FP.F16.F32.PACK_AB R9, R75, R74 ;  /* 0x0000004a4b09723e */ /* 0x000fc400000000ff */
[----:B------:R-:W-:Y:S02]  /*ba80*/  F2FP.F16.F32.PACK_AB R10, R77, R76 ;  /* 0x0000004c4d0a723e */ /* 0x000fe400000000ff */
[----:B------:R-:W-:Y:S02]  /*ba90*/  F2FP.F16.F32.PACK_AB R11, R79, R78 ;  /* 0x0000004e4f0b723e */ /* 0x000fe400000000ff */
[----:B------:R-:W-:Y:S02]  /*baa0*/  MOV R34, R34 ;  /* 0x0000002200227202 */ /* 0x000fe40000000f00 */
[----:B------:R-:W-:Y:S01]  /*bab0*/  ISETP.GE.OR P0, PT, R31, UR10, P0 ;  /* 0x0000000a1f007c0c */ /* 0x000fe20008706670 */
[----:B------:R-:W-:Y:S04]  /*bac0*/  STSM.16.M88.4 [R122], R8 ;  /* 0x000000087a007844 */ /* 0x000fe80000000200 */
[----:B------:R-:W-:Y:S01]  /*bad0*/  STSM.16.M88.4 [R120], R80 ;  /* 0x0000005078007844 */ /* 0x000fe20000000200 */
[----:B-1----:R-:W-:-:S02]  /*bae0*/  SHF.R.S32.HI R5, RZ, 0x1f, R31 ;  /* 0x0000001fff057819 */ /* 0x002fc4000001141f */
[----:B------:R-:W-:Y:S01]  /*baf0*/  IADD3 R6, P2, R31, R20, RZ ;  /* 0x000000141f067210 */ /* 0x000fe20007f5e0ff */
[----:B------:R-:W-:Y:S03]  /*bb00*/  STSM.16.M88.4 [R28], R88 ;  /* 0x000000581c007844 */ /* 0x000fe60000000200 */
[----:B------:R-:W-:Y:S01]  /*bb10*/  IADD3.X R5, R5, R21, R29, P2, !PT ;  /* 0x0000001505057210 */ /* 0x000fe200017fe41d */
[----:B------:R-:W-:Y:S01]  /*bb20*/  STSM.16.M88.4 [R38], R96 ;  /* 0x0000006026007844 */ /* 0x000fe20000000200 */
[C---:B------:R-:W-:Y:S01]  /*bb30*/  LEA R4, P2, R6.reuse, UR4, 0x2 ;  /* 0x0000000406047c11 */ /* 0x040fe2000f8410ff */
[----:B------:R-:W-:Y:S02]  /*bb40*/  ULDC UR4, c[0x0][0xc] ;  /* 0x0000030000047ab9 */ /* 0x000fe40000000800 */
[----:B------:R-:W-:Y:S01]  /*bb50*/  STSM.16.M88.4 [R34], R104 ;  /* 0x0000006822007844 */ /* 0x000fe20000000200 */
[----:B------:R-:W-:Y:S01]  /*bb60*/  LEA.HI.X R5, R6, UR5, R5, 0x2, P2 ;  /* 0x0000000506057c11 */ /* 0x000fe200090f1405 */
[----:B------:R-:W-:-:S02]  /*bb70*/  UIADD3 UR11, UR4, UR11, URZ ;  /* 0x0000000b040b7290 */ /* 0x000fc4000fffe03f */
[----:B------:R-:W-:Y:S01]  /*bb80*/  STSM.16.M88.4 [R30], R112 ;  /* 0x000000701e007844 */ /* 0x000fe20000000200 */
[----:B------:R-:W-:Y:S01]  /*bb90*/  @!PT LDS RZ, [RZ] ;  /* 0x00000000fffff984 */ /* 0x000fe20000000800 */
[----:B------:R-:W-:Y:S01]  /*bba0*/  @!PT LDS RZ, [RZ] ;  /* 0x00000000fffff984 */ /* 0x000fe20000000800 */
[----:B------:R-:W-:Y:S01]  /*bbb0*/  @!PT LDS RZ, [RZ] ;  /* 0x00000000fffff984 */ /* 0x000fe20000000800 */
[----:B------:R-:W-:Y:S01]  /*bbc0*/  @!PT LDS RZ, [RZ] ;  /* 0x00000000fffff984 */ /* 0x000fe20000000800 */
[----:B------:R1:W-:Y:S06]  /*bbd0*/  MEMBAR.ALL.CTA ;  /* 0x0000000000007992 */ /* 0x0003ec0000008000 */
[----:B-1----:R-:W1:Y:S01]  /*bbe0*/  FENCE.VIEW.ASYNC.S ;  /* 0x00000000000073c6 */ /* 0x002e620000000000 */
[----:B------:R-:W-:-:S03]  /*bbf0*/  IMAD.U32 R204, RZ, RZ, UR11 ;  /* 0x0000000bffcc7e24 */ /* 0x000fc6000f8e00ff */
[----:B-1----:R-:W1:Y:S01]  /*bc00*/  SHFL.IDX PT, R6, R210, RZ, 0x1f ;  /* 0x00001fffd2067589 */ /* 0x002e6200000e0000 */
[----:B------:R-:W-:Y:S06]  /*bc10*/  BAR.ARV 0x1, 0x120 ;  /* 0x0044800000007b1d */ /* 0x000fec0000002000 */
[----:B------:R2:W-:Y:S01]  /*bc20*/  @!P0 STG.E desc[UR12][R4.64], R3 ;  /* 0x0000000304008986 */ /* 0x0005e2000c10190c */
[----:B-1----:R-:W-:-:S03]  /*bc30*/  ISETP.NE.AND P0, PT, R6, 0x7, PT ;  /* 0x000000070600780c */ /* 0x002fc60003f05270 */
[----:B------:R2:W-:Y:S10]  /*bc40*/  @!P1 STG.E desc[UR12][R4.64+0x20], R0 ;  /* 0x0000200004009986 */ /* 0x0005f4000c10190c */
        /* <DEDUP_REMOVED lines=23> */
[----:B------:R1:W-:Y:S01]  /*bdc0*/  UTMASTG.5D [UR32], [UR4] ;  /* 0x00000020040073b5 */ /* 0x0003e20008020000 */
[----:B------:R-:W-:-:S02]  /*bdd0*/  UMOV UR8, 0x1 ;  /* 0x0000000100087882 */ /* 0x000fc40000000000 */
[----:B------:R-:W-:Y:S02]  /*bde0*/  UPRMT UR7, URZ, 0x654, UR6 ;  /* 0x000006543f077896 */ /* 0x000fe40008000006 */
[----:B------:R-:W-:Y:S01]  /*bdf0*/  UPRMT UR6, UR8, 0x654, UR6 ;  /* 0x0000065408067896 */ /* 0x000fe20008000006 */
[----:B------:R0:W-:Y:S01]  /*be00*/  UTMACMDFLUSH ;  /* 0x00000000000079b7 */ /* 0x0001e20000000000 */
[----:B------:R-:W-:-:S05]  /*be10*/  DEPBAR.LE SB0, 0x0 ;  /* 0x000080000000791a */ /* 0x000fca0000000000 */
[----:B------:R-:W-:Y:S02]  /*be20*/  SYNCS.ARRIVE.TRANS64.RED.A1T0 RZ, [UR7], RZ ;  /* 0x000000ffffff79a7 */ /* 0x000fe40008100407 */
[----:B-1----:R-:W-:Y:S03]  /*be30*/  SYNCS.ARRIVE.TRANS64.RED.A1T0 RZ, [UR6], RZ ;  /* 0x000000ffffff79a7 */ /* 0x002fe60008100406 */
.L_x_3004:
[----:B------:R-:W-:Y:S05]  /*be40*/  BSYNC B0 ;  /* 0x0000000000007941 */ /* 0x000fea0003800000 */
.L_x_3003:
[----:B--2---:R-:W1:Y:S01]  /*be50*/  LDC R0, c[0x0][0xda4] ;  /* 0x00036900ff007b82 */ /* 0x004e620000000800 */
[----:B------:R-:W-:Y:S01]  /*be60*/  R2UR UR6, R204 ;  /* 0x00000000cc0672ca */ /* 0x000fe200000e0000 */
[----:B------:R-:W-:Y:S01]  /*be70*/  UIADD3 UR38, UR38, 0x1, URZ ;  /* 0x0000000126267890 */ /* 0x000fe2000fffe03f */
[----:B------:R-:W-:Y:S02]  /*be80*/  R2UR UR5, R16 ;  /* 0x00000000100572ca */ /* 0x000fe400000e0000 */
[----:B------:R-:W-:Y:S01]  /*be90*/  IADD3 R205, R205, 0x1, RZ ;  /* 0x00000001cdcd7810 */ /* 0x000fe20007ffe0ff */
[----:B------:R-:W-:-:S04]  /*bea0*/  UISETP.NE.AND UP0, UPT, UR38, 0x2, UPT ;  /* 0x000000022600788c */ /* 0x000fc8000bf05270 */
[----:B------:R-:W-:Y:S02]  /*beb0*/  USEL UR4, URZ, 0x1, UP0 ;  /* 0x000000013f047887 */ /* 0x000fe40008000000 */
[----:B------:R-:W-:-:S04]  /*bec0*/  USEL UR38, UR38, URZ, UP0 ;  /* 0x0000003f26267287 */ /* 0x000fc80008000000 */
[----:B------:R-:W-:-:S06]  /*bed0*/  ULOP3.LUT UR5, UR5, UR4, URZ, 0x3c, !UPT ;  /* 0x0000000405057292 */ /* 0x000fcc000f8e3c3f */
[----:B------:R-:W-:Y:S01]  /*bee0*/  IMAD.U32 R16, RZ, RZ, UR5 ;  /* 0x00000005ff107e24 */ /* 0x000fe2000f8e00ff */
[----:B-1----:R-:W-:-:S13]  /*bef0*/  ISETP.LE.AND P0, PT, R0, UR6, PT ;  /* 0x0000000600007c0c */ /* 0x002fda000bf03270 */
[----:B------:R-:W-:Y:S05]  /*bf00*/  @!P0 BRA `(.L_x_3005) ;  /* 0xffffff5000f08947 */ /* 0x000fea000383ffff */
[----:B------:R-:W-:Y:S05]  /*bf10*/  EXIT ;  /* 0x000000000000794d */ /* 0x000fea0003800000 */
.L_x_2977:
[----:B------:R-:W-:-:S08]  /*bf20*/  NOP ;  /* 0x0000000000007918 */ /* 0x000fd00000000000 */
[----:B-1----:R-:W1:-:S00]  /*bf30*/  USETMAXREG.DEALLOC.CTAPOOL 0x18 ;  /* 0x00000018000079c8 */ /* 0x002e4000080e0500 */
[----:B-1----:R-:W-:-:S06]  /*bf40*/  LOP3.LUT R0, R0, 0x3, RZ, 0xc0, !PT ;  /* 0x0000000300007812 */ /* 0x002fcc00078ec0ff */
[----:B------:R-:W1:Y:S02]  /*bf50*/  SHFL.IDX PT, R0, R0, RZ, 0x1f ;  /* 0x00001fff00007589 */ /* 0x000e6400000e0000 */
[----:B-1----:R-:W-:-:S13]  /*bf60*/  ISETP.NE.AND P0, PT, R0, RZ, PT ;  /* 0x000000ff0000720c */ /* 0x002fda0003f05270 */
[----:B------:R-:W-:Y:S05]  /*bf70*/  @P0 EXIT ;  /* 0x000000000000094d */ /* 0x000fea0003800000 */
[----:B------:R-:W1:Y:S01]  /*bf80*/  S2UR UR4, SR_CTAID.X ;  /* 0x00000000000479c3 */ /* 0x000e620000002500 */
[----:B------:R-:W-:Y:S01]  /*bf90*/  IMAD.MOV.U32 R16, RZ, RZ, RZ ;  /* 0x000000ffff107224 */ /* 0x000fe200078e00ff */
[----:B------:R-:W-:Y:S01]  /*bfa0*/  MOV R17, 0x1 ;  /* 0x0000000100117802 */ /* 0x000fe20000000f00 */
[----:B------:R-:W-:-:S05]  /*bfb0*/  IMAD.MOV.U32 R2, RZ, RZ, 0x1 ;  /* 0x00000001ff027424 */ /* 0x000fca00078e00ff */
[----:B------:R-:W1:Y:S02]  /*bfc0*/  LDC R0, c[0x0][0xda4] ;  /* 0x00036900ff007b82 */ /* 0x000e640000000800 */
[----:B-1----:R-:W-:-:S13]  /*bfd0*/  ISETP.LE.AND P0, PT, R0, UR4, PT ;  /* 0x0000000400007c0c */ /* 0x002fda000bf03270 */
[----:B------:R-:W-:Y:S05]  /*bfe0*/  @P0 BRA `(.L_x_3006) ;  /* 0x0000003000680947 */ /* 0x000fea0003800000 */
[----:B------:R-:W2:Y:S01]  /*bff0*/  LDL R3, [R1+0x1c] ;  /* 0x00001c0001037983 */ /* 0x000ea20000100800 */
[----:B------:R-:W1:Y:S01]  /*c000*/  S2R R4, SR_TID.X ;  /* 0x0000000000047919 */ /* 0x000e620000002100 */
[----:B------:R-:W3:Y:S02]  /*c010*/  S2UR UR4, SR_CTAID.X ;  /* 0x00000000000479c3 */ /* 0x000ee40000002500 */
[----:B---3--:R-:W-:Y:S01]  /*c020*/  IMAD.U32 R2, RZ, RZ, UR4 ;  /* 0x00000004ff027e24 */ /* 0x008fe2000f8e00ff */
[----:B-1----:R-:W-:-:S05]  /*c030*/  LOP3.LUT P0, R0, R4, 0x1f, RZ, 0xc0, !PT ;  /* 0x0000001f04007812 */ /* 0x002fca000780c0ff */
[----:B------:R2:W-:Y:S04]  /*c040*/  STL [R1+0x28], R0 ;  /* 0x0000280001007387 */ /* 0x0005e80000100800 */
[----:B------:R1:W-:Y:S01]  /*c050*/  STL [R1+0x18], R2 ;  /* 0x0000180201007387 */ /* 0x0003e20000100800 */
[----:B------:R-:W-:-:S04]  /*c060*/  LOP3.LUT P1, RZ, R4, 0x7f, RZ, 0xc0, !PT ;  /* 0x0000007f04ff7812 */ /* 0x000fc8000782c0ff */
[----:B------:R-:W-:Y:S01]  /*c070*/  PLOP3.LUT P0, PT, P0, P1, PT, 0x8a, 0x0 ;  /* 0x000000000000781c */ /* 0x000fe20000703172 */
[----:B------:R-:W-:Y:S02]  /*c080*/  IMAD.MOV.U32 R16, RZ, RZ, RZ ;  /* 0x000000ffff107224 */ /* 0x000fe400078e00ff */
[----:B------:R-:W-:Y:S01]  /*c090*/  IMAD.MOV.U32 R17, RZ, RZ, 0x1 ;  /* 0x00000001ff117424 */ /* 0x000fe200078e00ff */
[----:B------:R-:W-:Y:S01]  /*c0a0*/  P2R R19, PR, RZ, 0x1 ;  /* 0x00000001ff137803 */ /* 0x000fe20000000000 */
[----:B------:R-:W-:Y:S01]  /*c0b0*/  ULDC.64 UR36, c[0x0][0x198] ;  /* 0x0000660000247ab9 */ /* 0x000fe20000000a00 */
[----:B------:R-:W-:Y:S01]  /*c0c0*/  ULDC UR38, c[0x0][0xc] ;  /* 0x0000030000267ab9 */ /* 0x000fe20000000800 */
[----:B--2---:R-:W-:-:S05]  /*c0d0*/  LOP3.LUT R0, R3, 0x2, RZ, 0xfc, !PT ;  /* 0x0000000203007812 */ /* 0x004fca00078efcff */
[----:B------:R1:W-:Y:S04]  /*c0e0*/  STL [R1+0xc], R0 ;  /* 0x00000c0001007387 */ /* 0x0003e80000100800 */
[----:B------:R1:W-:Y:S02]  /*c0f0*/  STL [R1+0x24], RZ ;  /* 0x000024ff01007387 */ /* 0x0003e40000100800 */
.L_x_3058:
        /* <DEDUP_REMOVED lines=21> */
[----:B-1----:R-:W-:Y:S02]  /*c250*/  IMAD R9, R4, UR4, RZ ;  /* 0x0000000404097c24 */ /* 0x002fe4000f8e02ff */
[----:B--2---:R-:W-:-:S05]  /*c260*/  @P1 IMAD.HI.U32 R2, R6, R2, RZ ;  /* 0x0000000206021227 */ /* 0x004fca00078e00ff */
[----:B------:R-:W-:Y:S01]  /*c270*/  @P1 SHF.R.U32.HI R7, RZ, R3, R2 ;  /* 0x00000003ff071219 */ /* 0x000fe20000011602 */
[----:B------:R-:W-:Y:S01]  /*c280*/  VIADD R3, R9, 0x6f ;  /* 0x0000006f09037836 */ /* 0x000fe20000000000 */
[----:B------:R-:W-:-:S03]  /*c290*/  MOV R2, 0x400 ;  /* 0x0000040000027802 */ /* 0x000fc60000000f00 */
[----:B------:R4:W-:Y:S01]  /*c2a0*/  STL [R1], R7 ;  /* 0x0000000701007387 */ /* 0x0009e20000100800 */
[----:B---3--:R-:W-:Y:S01]  /*c2b0*/  LEA R8, R5, R2, 0x18 ;  /* 0x0000000205087211 */ /* 0x008fe200078ec0ff */
[----:B------:R-:W-:Y:S02]  /*c2c0*/  IMAD.MOV.U32 R2, RZ, RZ, RZ ;  /* 0x000000ffff027224 */ /* 0x000fe400078e00ff */
[----:B------:R4:W-:Y:S01]  /*c2d0*/  STL [R1+0x20], R9 ;  /* 0x0000200901007387 */ /* 0x0009e20000100800 */
[----:B------:R-:W-:Y:S01]  /*c2e0*/  IADD3 R4, R8, 0x21400, RZ ;  /* 0x0002140008047810 */ /* 0x000fe20007ffe0ff */
[----:B------:R-:W-:Y:S02]  /*c2f0*/  IMAD.HI R2, R3, -0x6db6db6d, R2 ;  /* 0x9249249303027827 */ /* 0x000fe400078e0202 */
[----:B------:R4:W-:Y:S01]  /*c300*/  STL [R1+0x8], R8 ;  /* 0x0000080801007387 */ /* 0x0009e20000100800 */
[----:B------:R-:W-:Y:S01]  /*c310*/  LOP3.LUT P0, RZ, R4, 0x3ff, RZ, 0xc0, !PT ;  /* 0x000003ff04ff7812 */ /* 0x000fe2000780c0ff */
[----:B------:R-:W-:-:S04]  /*c320*/  IMAD.MOV R3, RZ, RZ, -R7 ;  /* 0x000000ffff037224 */ /* 0x000fc800078e0a07 */
[----:B------:R-:W-:Y:S01]  /*c330*/  IMAD R4, R0, R3, R6 ;  /* 0x0000000300047224 */ /* 0x000fe200078e0206 */
[----:B------:R-:W-:-:S04]  /*c340*/  SHF.R.U32.HI R3, RZ, 0x1f, R2 ;  /* 0x0000001fff037819 */ /* 0x000fc80000011602 */
[----:B------:R-:W-:Y:S01]  /*c350*/  LEA.HI.SX32 R0, R2, R3, 0x1a ;  /* 0x0000000302007211 */ /* 0x000fe200078fd2ff */
[----:B------:R4:W-:Y:S04]  /*c360*/  STL [R1+0x4], R4 ;  /* 0x0000040401007387 */ /* 0x0009e80000100800 */
[----:B------:R4:W-:Y:S01]  /*c370*/  STL [R1+0x14], R0 ;  /* 0x0000140001007387 */ /* 0x0009e20000100800 */
[----:B------:R-:W-:Y:S05]  /*c380*/  @!P0 BRA `(.L_x_3007) ;  /* 0x0000000000408947 */ /* 0x000fea0003800000 */
[----:B------:R-:W-:Y:S01]  /*c390*/  MOV R2, 0x0 ;  /* 0x0000000000027802 */ /* 0x000fe20000000f00 */
[----:B------:R-:W-:Y:S01]  /*c3a0*/  ULDC.64 UR6, c[0x4][0x1b8] ;  /* 0x01006e0000067ab9 */ /* 0x000fe20000000a00 */
[----:B------:R-:W-:Y:S01]  /*c3b0*/  ULDC.64 UR8, c[0x4][0x1c0] ;  /* 0x0100700000087ab9 */ /* 0x000fe20000000a00 */
[----:B------:R-:W-:Y:S01]  /*c3c0*/  ULDC.64 UR4, c[0x4][0xd0] ;  /* 0x0100340000047ab9 */ /* 0x000fe20000000a00 */
[----:B----4-:R-:W-:Y:S01]  /*c3d0*/  IMAD.U32 R4, RZ, RZ, UR6 ;  /* 0x00000006ff047e24 */ /* 0x010fe2000f8e00ff */
        /* <DEDUP_REMOVED lines=11> */
.L_x_3007:
[----:B------:R-:W4:Y:S02]  /*c490*/  LDL R2, [R1+0x8] ;  /* 0x0000080001027983 */ /* 0x000f240000100800 */
[----:B----4-:R-:W-:-:S05]  /*c4a0*/  VIADD R0, R2, 0x400 ;  /* 0x0000040002007836 */ /* 0x010fca0000000000 */
        /* <DEDUP_REMOVED lines=11> */
[----:B------:R-:W-:Y:S01]  /*c560*/  MOV R13, RZ ;  /* 0x000000ff000d7202 */ /* 0x000fe20000000f00 */
[----:B------:R-:W-:-:S02]  /*c570*/  IMAD.U32 R7, RZ, RZ, UR9 ;  /* 0x00000009ff077e24 */ /* 0x000fc4000f8e00ff */
[----:B------:R-:W-:Y:S02]  /*c580*/  IMAD.U32 R11, RZ, RZ, UR5 ;  /* 0x00000005ff0b7e24 */ /* 0x000fe4000f8e00ff */
[----:B------:R-:W-:Y:S02]  /*c590*/  IMAD.MOV.U32 R8, RZ, RZ, 0x70 ;  /* 0x00000070ff087424 */ /* 0x000fe400078e00ff */
[----:B-1----:R-:W-:-:S07]  /*c5a0*/  IMAD.MOV.U32 R12, RZ, RZ, 0x1 ;  /* 0x00000001ff0c7424 */ /* 0x002fce00078e00ff */
[----:B------:R-:W-:-:S07]  /*c5b0*/  LEPC R20, `(.L_x_3009) ;  /* 0x000000001014794e */ /* 0x000fce0000000000 */
[----:B--2---:R-:W-:Y:S05]  /*c5c0*/  CALL.ABS.NOINC R2 ;  /* 0x0000000002007343 */ /* 0x004fea0003c00000 */
.L_x_3009:
        /* <DEDUP_REMOVED lines=16> */
.L_x_3008:
[----:B------:R-:W2:Y:S01]  /*c6d0*/  LDL R8, [R1+0x4] ;  /* 0x0000040001087983 */ /* 0x000ea20000100800 */
[----:B------:R-:W1:Y:S01]  /*c6e0*/  LDC R0, c[0x0][0x428] ;  /* 0x00010a00ff007b82 */ /* 0x000e620000000800 */
[----:B------:R-:W-:Y:S02]  /*c6f0*/  ULDC.64 UR4, c[0x0][0x9f8] ;  /* 0x00027e0000047ab9 */ /* 0x000fe40000000a00 */
[----:B------:R-:W3:Y:S04]  /*c700*/  LDL R6, [R1] ;  /* 0x0000000001067983 */ /* 0x000ee80000100800 */
[----:B------:R-:W4:Y:S01]  /*c710*/  LDL R7, [R1+0x28] ;  /* 0x0000280001077983 */ /* 0x000f220000100800 */
[----:B-1----:R-:W-:-:S03]  /*c720*/  ISETP.NE.AND P1, PT, R0, 0x1, PT ;  /* 0x000000010000780c */ /* 0x002fc60003f25270 */
[----:B------:R-:W4:Y:S01]  /*c730*/  LDL.LU R5, [R1+0x10] ;  /* 0x0000100001057983 */ /* 0x000f220000300800 */
[----:B------:R-:W-:Y:S01]  /*c740*/  ISETP.NE.U32.AND P0, PT, RZ, UR4, PT ;  /* 0x00000004ff007c0c */ /* 0x000fe2000bf05070 */
[----:B------:R-:W-:Y:S01]  /*c750*/  ULDC.64 UR6, c[0x0][0x208] ;  /* 0x0000820000067ab9 */ /* 0x000fe20000000a00 */
[----:B------:R-:W-:Y:S01]  /*c760*/  ULDC UR4, c[0x0][0xda8] ;  /* 0x00036a0000047ab9 */ /* 0x000fe20000000800 */
[----:B------:R-:W4:Y:S01]  /*c770*/  LDL R4, [R1+0x18] ;  /* 0x0000180001047983 */ /* 0x000f220000100800 */
[----:B------:R-:W-:-:S05]  /*c780*/  ISETP.NE.AND.EX P0, PT, RZ, UR5, PT, P0 ;  /* 0x00000005ff007c0c */ /* 0x000fca000bf05300 */
[----:B------:R-:W2:Y:S08]  /*c790*/  @P1 LDC R2, c[0x0][0x42c] ;  /* 0x00010b00ff021b82 */ /* 0x000eb00000000800 */
[----:B------:R-:W1:Y:S01]  /*c7a0*/  @P1 LDC R3, c[0x0][0x430] ;  /* 0x00010c00ff031b82 */ /* 0x000e620000000800 */
[----:B--2---:R-:W-:-:S04]  /*c7b0*/  @P1 IMAD.HI.U32 R2, R8, R2, RZ ;  /* 0x0000000208021227 */ /* 0x004fc800078e00ff */
[----:B------:R-:W-:Y:S01]  /*c7c0*/  IMAD.MOV.U32 R0, RZ, RZ, R8 ;  /* 0x000000ffff007224 */ /* 0x000fe200078e0008 */
[----:B-1----:R-:W-:Y:S02]  /*c7d0*/  @P1 SHF.R.U32.HI R0, RZ, R3, R2 ;  /* 0x00000003ff001219 */ /* 0x002fe40000011602 */
[----:B------:R-:W3:Y:S02]  /*c7e0*/  @P0 LDC.64 R2, c[0x0][0x9f8] ;  /* 0x00027e00ff020b82 */ /* 0x000ee40000000a00 */
[----:B---3--:R-:W-:-:S05]  /*c7f0*/  @P0 IMAD.WIDE R2, R6, 0x4, R2 ;  /* 0x0000000406020825 */ /* 0x008fca00078e0202 */
[----:B------:R1:W5:Y:S01]  /*c800*/  @P0 LDG.E R6, desc[UR6][R2.64] ;  /* 0x0000000602060981 */ /* 0x000362000c1e1900 */
[----:B----4-:R-:W-:Y:S01]  /*c810*/  ISETP.NE.AND P1, PT, R7, RZ, PT ;  /* 0x000000ff0700720c */ /* 0x010fe20003f25270 */
[----:B------:R-:W-:Y:S01]  /*c820*/  IMAD.MOV R7, RZ, RZ, -R5 ;  /* 0x000000ffff077224 */ /* 0x000fe200078e0a05 */
[----:B------:R-:W2:Y:S02]  /*c830*/  S2R R21, SR_CgaCtaId ;  /* 0x0000000000157919 */ /* 0x000ea40000008800 */
[----:B------:R-:W-:Y:S01]  /*c840*/  PLOP3.LUT P2, PT, P1, PT, PT, 0x8, 0x0 ;  /* 0x000000000000781c */ /* 0x000fe20000f4e170 */
[----:B------:R-:W-:-:S05]  /*c850*/  IMAD R7, R7, UR4, R4 ;  /* 0x0000000407077c24 */ /* 0x000fca000f8e0204 */
[----:B------:R-:W-:-:S03]  /*c860*/  SHF.L.U32 R7, R7, 0x7, RZ ;  /* 0x0000000707077819 */ /* 0x000fc600000006ff */
[----:B------:R-:W-:-:S05]  /*c870*/  VOTEU.ALL UP1, P1 ;  /* 0x00000000003f7886 */ /* 0x000fca0000820000 */
[----:B------:R-:W-:-:S04]  /*c880*/  @!UP1 UIADD3 UR8, UP0, UR36, 0x270, URZ ;  /* 0x0000027024089890 */ /* 0x000fc8000ff1e03f */
[----:B------:R-:W-:-:S03]  /*c890*/  @!UP1 UIADD3.X UR9, URZ, UR37, URZ, UP0, !UPT ;  /* 0x000000253f099290 */ /* 0x000fc600087fe43f */
[----:B-1----:R-:W-:-:S09]  /*c8a0*/  VOTEU.ALL UP0, P1 ;  /* 0x00000000003f7886 */ /* 0x002fd20000800000 */
.L_x_3010:
[----:B------:R-:W3:Y:S04]  /*c8b0*/  LDL R3, [R1] ;  /* 0x0000000001037983 */ /* 0x000ee80000100800 */
[----:B------:R-:W4:Y:S01]  /*c8c0*/  LDL R2, [R1+0x4] ;  /* 0x0000040001027983 */ /* 0x000f220000100800 */
[----:B------:R-:W-:Y:S01]  /*c8d0*/  UMOV UR4, URZ ;  /* 0x0000003f00047c82 */ /* 0x000fe20008000000 */
[----:B------:R-:W-:Y:S02]  /*c8e0*/  PLOP3.LUT P0, PT, P0, P2, PT, 0xa2, 0x0 ;  /* 0x000000000000781c */ /* 0x000fe40000705472 */
[----:B---3--:R-:W-:-:S08]  /*c8f0*/  @P2 R2UR P0, UR7, R3 ;  /* 0x00000000030722ca */ /* 0x008fd00000000000 */
[----:B------:R-:W-:Y:S02]  /*c900*/  PLOP3.LUT P0, PT, P0, P2, PT, 0xa2, 0x0 ;  /* 0x000000000000781c */ /* 0x000fe40000705472 */
[----:B----4-:R-:W-:-:S08]  /*c910*/  @P2 R2UR.OR P0, UR6, R2 ;  /* 0x00000000020622ca */ /* 0x010fd00000100000 */
        /* <DEDUP_REMOVED lines=8> */
.L_x_3011:
[----:B------:R-:W3:Y:S04]  /*c9a0*/  LDL R3, [R1] ;  /* 0x0000000001037983 */ /* 0x000ee80000100800 */
[----:B------:R-:W4:Y:S01]  /*c9b0*/  LDL R2, [R1+0x4] ;  /* 0x0000040001027983 */ /* 0x000f220000100800 */
        /* <DEDUP_REMOVED lines=12> */
.L_x_3012:
        /* <DEDUP_REMOVED lines=11> */
[----:B------:R-:W1:Y:S01]  /*cb30*/  LDC.64 R2, c[0x0][0x3f8] ;  /* 0x0000fe00ff027b82 */ /* 0x000e620000000a00 */
[----:B--2---:R-:W-:Y:S01]  /*cb40*/  LOP3.LUT R21, R21, 0x1, RZ, 0xc0, !PT ;  /* 0x0000000115157812 */ /* 0x004fe200078ec0ff */
[----:B------:R-:W-:-:S04]  /*cb50*/  UMOV UR4, 0xffffffff ;  /* 0xffffffff00047882 */ /* 0x000fc80000000000 */
[C---:B------:R-:W-:Y:S02]  /*cb60*/  IMAD R20, R21.reuse, 0x38, RZ ;  /* 0x0000003815147824 */ /* 0x040fe400078e02ff */
[----:B------:R-:W-:Y:S01]  /*cb70*/  IMAD R21, R21, 0xe00, RZ ;  /* 0x00000e0015157824 */ /* 0x000fe200078e02ff */
[----:B-1----:R-:W-:-:S04]  /*cb80*/  ISETP.NE.U32.AND P0, PT, R2, RZ, PT ;  /* 0x000000ff0200720c */ /* 0x002fc80003f05070 */
[----:B------:R-:W-:-:S04]  /*cb90*/  ISETP.NE.AND.EX P0, PT, R3, RZ, PT, P0 ;  /* 0x000000ff0300720c */ /* 0x000fc80003f05300 */
[----:B-----5:R-:W-:Y:S01]  /*cba0*/  SEL R5, R6, RZ, !P0 ;  /* 0x000000ff06057207 */ /* 0x020fe20004000000 */
[----:B------:R-:W-:Y:S08]  /*cbb0*/  BRA.DIV UR4, `(.L_x_3013) ;  /* 0x0000002a04c07947 */ /* 0x000ff0000b800000 */
.L_x_3074:
[----:B------:R-:W2:Y:S01]  /*cbc0*/  LDL R8, [R1+0x14] ;  /* 0x0000140001087983 */ /* 0x000ea20000100800 */
[----:B------:R-:W-:Y:S01]  /*cbd0*/  UMOV UR4, 0xffffffff ;  /* 0xffffffff00047882 */ /* 0x000fe20000000000 */
[--C-:B------:R-:W-:Y:S01]  /*cbe0*/  SHF.R.S32.HI R12, RZ, 0x1f, R6.reuse ;  /* 0x0000001fff0c7819 */ /* 0x100fe20000011406 */
[----:B------:R-:W-:Y:S02]  /*cbf0*/  IMAD.MOV.U32 R4, RZ, RZ, R6 ;  /* 0x000000ffff047224 */ /* 0x000fe400078e0006 */
[----:B--2---:R-:W-:Y:S01]  /*cc00*/  VIADD R8, R8, 0xffffffff ;  /* 0xffffffff08087836 */ /* 0x004fe20000000000 */
[----:B------:R-:W-:Y:S06]  /*cc10*/  BRA.DIV UR4, `(.L_x_3014) ;  /* 0x0000002a04dc7947 */ /* 0x000fec000b800000 */
[----:B------:R-:W-:-:S13]  /*cc20*/  ELECT P6, URZ, PT ;  /* 0x00000000003f782f */ /* 0x000fda00038c0000 */
.L_x_3077:
[----:B------:R-:W-:Y:S05]  /*cc30*/  @!P6 BRA `(.L_x_3015) ;  /* 0x000000040028e947 */ /* 0x000fea0003800000 */
        /* <DEDUP_REMOVED lines=21> */
.L_x_3016:
[----:B------:R-:W2:Y:S01]  /*cd90*/  S2R R9, SR_CgaCtaId ;  /* 0x0000000000097919 */ /* 0x000ea20000008800 */
[----:B------:R-:W-:-:S04]  /*cda0*/  MOV R5, 0x400 ;  /* 0x0000040000057802 */ /* 0x000fc80000000f00 */
[----:B--2---:R-:W-:Y:S02]  /*cdb0*/  LEA R5, R9, R5, 0x18 ;  /* 0x0000000509057211 */ /* 0x004fe400078ec0ff */
[----:B------:R-:W-:Y:S02]  /*cdc0*/  SHF.L.U32 R9, R17, 0x1f, RZ ;  /* 0x0000001f11097819 */ /* 0x000fe400000006ff */
[----:B------:R-:W-:-:S04]  /*cdd0*/  LEA R5, R16, R5, 0x3 ;  /* 0x0000000510057211 */ /* 0x000fc800078e18ff */
[----:B------:R-:W2:Y:S02]  /*cde0*/  SYNCS.PHASECHK.TRANS64.TRYWAIT P1, [R5+URZ+0x36840], R9 ;  /* 0x03684009050075a7 */ /* 0x000ea4000802017f */
[----:B--2---:R-:W-:Y:S05]  /*cdf0*/  @!P1 BRA `(.L_x_3017) ;  /* 0x0000002800849947 */ /* 0x004fea0003800000 */
.L_x_3078:
[----:B------:R-:W3:Y:S01]  /*ce00*/  LDL R10, [R1+0xc] ;  /* 0x00000c00010a7983 */ /* 0x000ee20000100800 */
[----:B------:R-:W4:Y:S02]  /*ce10*/  S2R R11, SR_TID.X ;  /* 0x00000000000b7919 */ /* 0x000f240000002100 */
[----:B----4-:R-:W-:-:S13]  /*ce20*/  LOP3.LUT P1, RZ, R11, 0x7f, RZ, 0xc0, !PT ;  /* 0x0000007f0bff7812 */ /* 0x010fda000782c0ff */
[----:B--2---:R-:W-:-:S04]  /*ce30*/  @!P1 IMAD.MOV.U32 R9, RZ, RZ, 0xa800 ;  /* 0x0000a800ff099424 */ /* 0x004fc800078e00ff */
[----:B------:R3:W-:Y:S02]  /*ce40*/  @!P1 SYNCS.ARRIVE.TRANS64 RZ, [R5+URZ+0x36830], R9 ;  /* 0x0368300905ff99a7 */ /* 0x0007e4000800003f */
[----:B---3--:R-:W-:-:S04]  /*ce50*/  PRMT R9, R10, 0x9910, RZ ;  /* 0x000099100a097816 */ /* 0x008fc800000000ff */
[----:B------:R-:W-:-:S13]  /*ce60*/  ISETP.NE.AND P1, PT, R9, 0x2, PT ;  /* 0x000000020900780c */ /* 0x000fda0003f25270 */
[----:B------:R-:W-:Y:S05]  /*ce70*/  @P1 BRA `(.L_x_3018) ;  /* 0x0000000000041947 */ /* 0x000fea0003800000 */
[----:B------:R-:W-:Y:S01]  /*ce80*/  BPT.TRAP 0x1 ;  /* 0x000000040000795c */ /* 0x000fe20000300000 */
.L_x_3018:
[----:B------:R-:W-:-:S13]  /*ce90*/  ISETP.NE.AND P1, PT, R19, RZ, PT ;  /* 0x000000ff1300720c */ /* 0x000fda0003f25270 */
[----:B------:R-:W-:Y:S05]  /*cea0*/  @P1 BRA `(.L_x_3019) ;  /* 0x0000000000041947 */ /* 0x000fea0003800000 */
[----:B------:R-:W-:Y:S01]  /*ceb0*/  BPT.TRAP 0x1 ;  /* 0x000000040000795c */ /* 0x000fe20000300000 */
.L_x_3019:
[----:B------:R-:W2:Y:S01]  /*cec0*/  S2R R10, SR_CgaCtaId ;  /* 0x00000000000a7919 */ /* 0x000ea20000008800 */
        /* <DEDUP_REMOVED lines=12> */
[----:B------:R-:W-:-:S03]  /*cf90*/  UMOV UR16, 0x40 ;  /* 0x0000004000107882 */ /* 0x000fc60000000000 */
[----:B------:R-:W-:-:S04]  /*cfa0*/  UIADD3 UR9, UR9, 0x36830, URZ ;  /* 0x0003683009097890 */ /* 0x000fc8000fffe03f */
[----:B------:R-:W-:Y:S02]  /*cfb0*/  UIMAD UR11, UR11, 0x70, UR5 ;  /* 0x000000700b0b78a4 */ /* 0x000fe4000f8e0205 */
[----:B------:R-:W-:Y:S01]  /*cfc0*/  UIADD3.X UR5, URZ, UR37, URZ, UP0, !UPT ;  /* 0x000000253f057290 */ /* 0x000fe200087fe43f */
[----:B--2---:R-:W-:-:S05]  /*cfd0*/  LEA R9, R10, R9, 0x18 ;  /* 0x000000090a097211 */ /* 0x004fca00078ec0ff */
[----:B------:R-:W-:-:S05]  /*cfe0*/  IMAD R5, R5, 0x2, R9 ;  /* 0x0000000205057824 */ /* 0x000fca00078e0209 */
[----:B------:R-:W-:Y:S01]  /*cff0*/  R2UR UR8, R5 ;  /* 0x00000000050872ca */ /* 0x000fe200000e0000 */
[----:B------:R-:W-:-:S12]  /*d000*/  IMAD.MOV.U32 R5, RZ, RZ, R6 ;  /* 0x000000ffff057224 */ /* 0x000fd800078e0006 */
[----:B------:R-:W-:Y:S02]  /*d010*/  UIADD3 UR14, UR8, 0x21400, URZ ;  /* 0x00021400080e7890 */ /* 0x000fe4000fffe03f */
[----:B------:R-:W-:Y:S02]  /*d020*/  UIADD3 UR15, UR8, 0x24c00, URZ ;  /* 0x00024c00080f7890 */ /* 0x000fe4000fffe03f */
[----:B------:R-:W-:-:S03]  /*d030*/  UIADD3 UR17, UR8, 0x28400, URZ ;  /* 0x0002840008117890 */ /* 0x000fc6000fffe03f */
[----:B------:R-:W-:Y:S01]  /*d040*/  UMOV UR8, UR14 ;  /* 0x0000000e00087c82 */ /* 0x000fe20008000000 */
[----:B------:R-:W-:Y:S01]  /*d050*/  UMOV UR14, 0x80 ;  /* 0x00000080000e7882 */ /* 0x000fe20000000000 */
[----:B------:R2:W-:Y:S02]  /*d060*/  UTMALDG.4D.MULTICAST [UR8], [UR4], UR18, desc[UR6] ;  /* 0x00000608040073b4 */ /* 0x0005e40008019812 */
[----:B--2---:R-:W-:Y:S01]  /*d070*/  UMOV UR8, UR15 ;  /* 0x0000000f00087c82 */ /* 0x004fe20008000000 */
[----:B------:R-:W-:Y:S02]  /*d080*/  UMOV UR10, UR16 ;  /* 0x00000010000a7c82 */ /* 0x000fe40008000000 */
[----:B------:R2:W-:Y:S02]  /*d090*/  UTMALDG.4D.MULTICAST [UR8], [UR4], UR18, desc[UR6] ;  /* 0x00000608040073b4 */ /* 0x0005e40008019812 */
[----:B--2---:R-:W-:Y:S01]  /*d0a0*/  UMOV UR8, UR17 ;  /* 0x0000001100087c82 */ /* 0x004fe20008000000 */
[----:B------:R-:W-:-:S02]  /*d0b0*/  UMOV UR10, UR14 ;  /* 0x0000000e000a7c82 */ /* 0x000fc40008000000 */
[----:B------:R2:W-:Y:S02]  /*d0c0*/  UTMALDG.4D.MULTICAST [UR8], [UR4], UR18, desc[UR6] ;  /* 0x00000608040073b4 */ /* 0x0005e40008019812 */
[----:B--2---:R-:W-:Y:S01]  /*d0d0*/  NOP ;  /* 0x0000000000007918 */ /* 0x004fe20000000000 */
.L_x_3015:
[----:B-1----:R-:W2:Y:S04]  /*d0e0*/  LDL.LU R15, [R1] ;  /* 0x00000000010f7983 */ /* 0x002ea80000300800 */
[----:B------:R-:W3:Y:S04]  /*d0f0*/  LDL.LU R14, [R1+0x4] ;  /* 0x00000400010e7983 */ /* 0x000ee80000300800 */
[----:B------:R-:W4:Y:S01]  /*d100*/  LDL R13, [R1+0x24] ;  /* 0x00002400010d7983 */ /* 0x000f220000100800 */
[----:B------:R-:W-:-:S03]  /*d110*/  MOV R10, 0x400 ;  /* 0x00000400000a7802 */ /* 0x000fc60000000f00 */
[----:B------:R-:W5:Y:S01]  /*d120*/  LDL.LU R9, [R1+0x20] ;  /* 0x0000200001097983 */ /* 0x000f620000300800 */
[----:B------:R-:W1:Y:S01]  /*d130*/  S2R R11, SR_CgaCtaId ;  /* 0x00000000000b7919 */ /* 0x000e620000008800 */
[----:B------:R-:W-:Y:S05]  /*d140*/  WARPSYNC.ALL ;  /* 0x0000000000007948 */ /* 0x000fea0003800000 */
[----:B------:R-:W-:-:S13]  /*d150*/  ELECT P1, URZ, PT ;  /* 0x00000000003f782f */ /* 0x000fda0003820000 */
[----:B------:R-:W-:Y:S01]  /*d160*/  @P1 R2UR UR11, R7 ;  /* 0x00000000070b12ca */ /* 0x000fe200000e0000 */
[----:B------:R-:W-:-:S04]  /*d170*/  UIADD3 UR4, UP0, UR36, 0x270, URZ ;  /* 0x0000027024047890 */ /* 0x000fc8000ff1e03f */
        /* <DEDUP_REMOVED lines=21> */
[C---:B---3--:R-:W-:Y:S02]  /*d2d0*/  @P1 R2UR UR12, R14.reuse ;  /* 0x000000000e0c12ca */ /* 0x048fe400000e0000 */
[----:B------:R-:W-:Y:S02]  /*d2e0*/  @P1 R2UR UR21, R15 ;  /* 0x000000000f1512ca */ /* 0x000fe400000e0000 */
[----:B------:R-:W-:Y:S02]  /*d2f0*/  @P1 R2UR UR20, R14 ;  /* 0x000000000e1412ca */ /* 0x000fe400000e0000 */
[----:B----4-:R-:W-:-:S07]  /*d300*/  LOP3.LUT R6, R13, 0x1, RZ, 0xc, !PT ;  /* 0x000000010d067812 */ /* 0x010fce00078e0cff */
[----:B------:R1:W-:Y:S01]  /*d310*/  UTMALDG.4D [UR8], [UR4], desc[UR6] ;  /* 0x00000608040075b4 */ /* 0x0003e20008019000 */
[----:B------:R-:W-:-:S03]  /*d320*/  SHF.L.U32 R6, R6, 0x1f, RZ ;  /* 0x0000001f06067819 */ /* 0x000fc600000006ff */
        /* <DEDUP_REMOVED lines=8> */
[----:B-----5:R-:W-:Y:S01]  /*d3b0*/  ISETP.GE.AND P2, PT, R9, 0x71, PT ;  /* 0x000000710900780c */ /* 0x020fe20003f46270 */
[----:B-12---:R-:W-:-:S12]  /*d3c0*/  @!P1 BRA `(.L_x_3021) ;  /* 0x0000002400249947 */ /* 0x006fd80003800000 */
.L_x_3079:
[----:B------:R-:W-:Y:S05]  /*d3d0*/  BSYNC B0 ;  /* 0x0000000000007941 */ /* 0x000fea0003800000 */
.L_x_3020:
[----:B------:R-:W-:Y:S05]  /*d3e0*/  @!P2 BRA `(.L_x_3022) ;  /* 0x000000180050a947 */ /* 0x000fea0003800000 */
[----:B-1----:R-:W2:Y:S01]  /*d3f0*/  LDL R7, [R1+0x14] ;  /* 0x0000140001077983 */ /* 0x002ea20000100800 */
[----:B------:R-:W-:Y:S02]  /*d400*/  IMAD.MOV.U32 R6, RZ, RZ, 0x1 ;  /* 0x00000001ff067424 */ /* 0x000fe400078e00ff */
        /* <DEDUP_REMOVED lines=17> */
[----:B------:R-:W-:Y:S01]  /*d520*/  IMAD.MOV.U32 R7, RZ, RZ, R6 ;  /* 0x000000ffff077224 */ /* 0x000fe200078e0006 */
[----:B------:R-:W-:Y:S01]  /*d530*/  ULDC.64 UR4, c[0x0][0x408] ;  /* 0x0001020000047ab9 */ /* 0x000fe20000000a00 */
[----:B------:R-:W-:Y:S01]  /*d540*/  ULDC.64 UR6, c[0x0][0x208] ;  /* 0x0000820000067ab9 */ /* 0x000fe20000000a00 */
[----:B-1----:R-:W-:-:S13]  /*d550*/  ISETP.NE.AND P1, PT, R15, 0x1, PT ;  /* 0x000000010f00780c */ /* 0x002fda0003f25270 */
[----:B------:R-:W1:Y:S02]  /*d560*/  @P1 LDC.64 R10, c[0x0][0x420] ;  /* 0x00010800ff0a1b82 */ /* 0x000e640000000a00 */
[----:B-1----:R-:W-:-:S05]  /*d570*/  @P1 IMAD.HI.U32 R10, R6, R10, RZ ;  /* 0x0000000a060a1227 */ /* 0x002fca00078e00ff */
[----:B------:R-:W-:-:S04]  /*d580*/  @P1 SHF.R.U32.HI R7, RZ, R11, R10 ;  /* 0x0000000bff071219 */ /* 0x000fc8000001160a */
[----:B------:R-:W-:Y:S02]  /*d590*/  IADD3 R10, -R7, RZ, RZ ;  /* 0x000000ff070a7210 */ /* 0x000fe40007ffe1ff */
[----:B------:R-:W-:-:S03]  /*d5a0*/  SHF.R.S32.HI R11, RZ, 0x1f, R7 ;  /* 0x0000001fff0b7819 */ /* 0x000fc60000011407 */
        /* <DEDUP_REMOVED lines=9> */
.L_x_3026:
[----:B-1----:R-:W1:Y:S01]  /*d640*/  S2R R3, SR_CgaCtaId ;  /* 0x0000000000037919 */ /* 0x002e620000008800 */
[----:B------:R-:W-:-:S04]  /*d650*/  MOV R2, 0x400 ;  /* 0x0000040000027802 */ /* 0x000fc80000000f00 */
[----:B-1----:R-:W-:Y:S02]  /*d660*/  LEA R2, R3, R2, 0x18 ;  /* 0x0000000203027211 */ /* 0x002fe400078ec0ff */
[----:B------:R-:W-:-:S03]  /*d670*/  SHF.L.U32 R3, R14, 0x1f, RZ ;  /* 0x0000001f0e037819 */ /* 0x000fc600000006ff */
[----:B------:R-:W-:-:S04]  /*d680*/  IMAD R2, R9, 0x8, R2 ;  /* 0x0000000809027824 */ /* 0x000fc800078e0202 */
[----:B------:R-:W1:Y:S02]  /*d690*/  SYNCS.PHASECHK.TRANS64.TRYWAIT P1, [R2+URZ+0x36840], R3 ;  /* 0x03684003020075a7 */ /* 0x000e64000802017f */
[----:B-1----:R-:W-:Y:S05]  /*d6a0*/  @!P1 BRA `(.L_x_3027) ;  /* 0x00000020008c9947 */ /* 0x002fea0003800000 */
.L_x_3080:
[----:B------:R-:W2:Y:S01]  /*d6b0*/  LDL R10, [R1+0xc] ;  /* 0x00000c00010a7983 */ /* 0x000ea20000100800 */
[----:B------:R-:W3:Y:S02]  /*d6c0*/  S2R R11, SR_TID.X ;  /* 0x00000000000b7919 */ /* 0x000ee40000002100 */
[----:B---3--:R-:W-:-:S13]  /*d6d0*/  LOP3.LUT P1, RZ, R11, 0x7f, RZ, 0xc0, !PT ;  /* 0x0000007f0bff7812 */ /* 0x008fda000782c0ff */
[----:B-1----:R-:W-:-:S04]  /*d6e0*/  @!P1 MOV R3, 0xa800 ;  /* 0x0000a80000039802 */ /* 0x002fc80000000f00 */
[----:B------:R2:W-:Y:S02]  /*d6f0*/  @!P1 SYNCS.ARRIVE.TRANS64 RZ, [R2+URZ+0x36830], R3 ;  /* 0x0368300302ff99a7 */ /* 0x0005e4000800003f */
[----:B--2---:R-:W-:-:S04]  /*d700*/  PRMT R3, R10, 0x9910, RZ ;  /* 0x000099100a037816 */ /* 0x004fc800000000ff */
[----:B------:R-:W-:-:S13]  /*d710*/  ISETP.NE.AND P2, PT, R3, 0x2, PT ;  /* 0x000000020300780c */ /* 0x000fda0003f45270 */
[----:B------:R-:W-:Y:S05]  /*d720*/  @P2 BRA `(.L_x_3028) ;  /* 0x0000000000042947 */ /* 0x000fea0003800000 */
[----:B------:R-:W-:Y:S01]  /*d730*/  BPT.TRAP 0x1 ;  /* 0x000000040000795c */ /* 0x000fe20000300000 */
.L_x_3028:
[----:B------:R-:W-:-:S13]  /*d740*/  ISETP.NE.AND P1, PT, R19, RZ, PT ;  /* 0x000000ff1300720c */ /* 0x000fda0003f25270 */
[----:B------:R-:W-:Y:S05]  /*d750*/  @P1 BRA `(.L_x_3029) ;  /* 0x0000000000041947 */ /* 0x000fea0003800000 */
[----:B------:R-:W-:Y:S01]  /*d760*/  BPT.TRAP 0x1 ;  /* 0x000000040000795c */ /* 0x000fe20000300000 */
.L_x_3029:
        /* <DEDUP_REMOVED lines=25> */
[----:B------:R-:W-:-:S03]  /*d900*/  UIADD3 UR16, UR8, 0x28400, URZ ;  /* 0x0002840008107890 */ /* 0x000fc6000fffe03f */
[----:B------:R-:W-:Y:S02]  /*d910*/  UMOV UR8, UR14 ;  /* 0x0000000e00087c82 */ /* 0x000fe40008000000 */
        /* <DEDUP_REMOVED lines=9> */
.L_x_3081:
[----:B------:R-:W2:Y:S02]  /*d9b0*/  S2R R10, SR_TID.X ;  /* 0x00000000000a7919 */ /* 0x000ea40000002100 */
[----:B--2---:R-:W-:-:S13]  /*d9c0*/  LOP3.LUT P1, RZ, R10, 0x7f, RZ, 0xc0, !PT ;  /* 0x0000007f0aff7812 */ /* 0x004fda000782c0ff */
[----:B-1----:R-:W-:-:S04]  /*d9d0*/  @!P1 IMAD.MOV.U32 R3, RZ, RZ, 0xa800 ;  /* 0x0000a800ff039424 */ /* 0x002fc800078e00ff */
[----:B------:R1:W-:Y:S01]  /*d9e0*/  @!P1 SYNCS.ARRIVE.TRANS64 RZ, [R2+URZ+0x36850], R3 ;  /* 0x0368500302ff99a7 */ /* 0x0003e2000800003f */
[----:B------:R-:W-:Y:S05]  /*d9f0*/  @P2 BRA `(.L_x_3031) ;  /* 0x0000000000042947 */ /* 0x000fea0003800000 */
[----:B------:R-:W-:Y:S01]  /*da00*/  BPT.TRAP 0x1 ;  /* 0x000000040000795c */ /* 0x000fe20000300000 */
.L_x_3031:
[----:B------:R-:W-:-:S13]  /*da10*/  ISETP.NE.AND P1, PT, R19, RZ, PT ;  /* 0x000000ff1300720c */ /* 0x000fda0003f25270 */
[----:B------:R-:W-:Y:S05]  /*da20*/  @P1 BRA `(.L_x_3032) ;  /* 0x0000000000041947 */ /* 0x000fea0003800000 */
[----:B------:R-:W-:Y:S01]  /*da30*/  BPT.TRAP 0x1 ;  /* 0x000000040000795c */ /* 0x000fe20000300000 */
.L_x_3032:
[----:B------:R-:W2:Y:S01]  /*da40*/  S2R R11, SR_CgaCtaId ;  /* 0x00000000000b7919 */ /* 0x000ea20000008800 */
[----:B------:R-:W-:Y:S01]  /*da50*/  MOV R10, 0x400 ;  /* 0x00000400000a7802 */ /* 0x000fe20000000f00 */
[----:B-1----:R-:W-:Y:S01]  /*da60*/  IMAD R3, R16, 0x5400, R21 ;  /* 0x0000540010037824 */ /* 0x002fe200078e0215 */
[----:B------:R-:W-:Y:S01]  /*da70*/  R2UR UR11, R18 ;  /* 0x00000000120b72ca */ /* 0x000fe200000e0000 */
[----:B------:R-:W-:Y:S01]  /*da80*/  UIADD3 UR4, UP0, UR36, 0x470, URZ ;  /* 0x0000047024047890 */ /* 0x000fe2000ff1e03f */
[----:B------:R-:W-:Y:S01]  /*da90*/  R2UR UR5, R20 ;  /* 0x00000000140572ca */ /* 0x000fe200000e0000 */
[----:B------:R-:W-:Y:S01]  /*daa0*/  UMOV UR10, URZ ;  /* 0x0000003f000a7c82 */ /* 0x000fe20008000000 */
[----:B------:R-:W-:Y:S01]  /*dab0*/  R2UR UR9, R2 ;  /* 0x00000000020972ca */ /* 0x000fe200000e0000 */
[----:B------:R-:W-:Y:S01]  /*dac0*/  UMOV UR17, 0x30000 ;  /* 0x0003000000117882 */ /* 0x000fe20000000000 */
[----:B------:R-:W-:Y:S01]  /*dad0*/  R2UR UR13, R5 ;  /* 0x00000000050d72ca */ /* 0x000fe200000e0000 */
[----:B------:R-:W-:Y:S01]  /*dae0*/  UMOV UR6, 0x0 ;  /* 0x0000000000067882 */ /* 0x000fe20000000000 */
[----:B------:R-:W-:Y:S01]  /*daf0*/  R2UR UR12, R0 ;  /* 0x00000000000c72ca */ /* 0x000fe200000e0000 */
[----:B------:R-:W-:Y:S01]  /*db00*/  UMOV UR7, 0x14f00000 ;  /* 0x14f0000000077882 */ /* 0x000fe20000000000 */
[----:B------:R-:W-:Y:S01]  /*db10*/  UMOV UR16, 0x40 ;  /* 0x0000004000107882 */ /* 0x000fe20000000000 */
[----:B------:R-:W-:-:S02]  /*db20*/  IMAD.MOV.U32 R5, RZ, RZ, R7 ;  /* 0x000000ffff057224 */ /* 0x000fc400078e0007 */
[----:B------:R-:W-:Y:S02]  /*db30*/  IMAD.MOV.U32 R18, RZ, RZ, R6 ;  /* 0x000000ffff127224 */ /* 0x000fe400078e0006 */
[----:B------:R-:W-:Y:S02]  /*db40*/  UIMAD UR11, UR11, 0x70, UR5 ;  /* 0x000000700b0b78a4 */ /* 0x000fe4000f8e0205 */
[----:B------:R-:W-:Y:S02]  /*db50*/  UIADD3 UR9, UR9, 0x36850, URZ ;  /* 0x0003685009097890 */ /* 0x000fe4000fffe03f */
[----:B------:R-:W-:Y:S01]  /*db60*/  UIADD3.X UR5, URZ, UR37, URZ, UP0, !UPT ;  /* 0x000000253f057290 */ /* 0x000fe200087fe43f */
[----:B--2---:R-:W-:-:S04]  /*db70*/  LEA R10, R11, R10, 0x18 ;  /* 0x0000000a0b0a7211 */ /* 0x004fc800078ec0ff */
[----:B------:R-:W-:-:S04]  /*db80*/  LEA R3, R3, R10, 0x1 ;  /* 0x0000000a03037211 */ /* 0x000fc800078e08ff */
[----:B------:R-:W-:-:S13]  /*db90*/  R2UR UR15, R3 ;  /* 0x00000000030f72ca */ /* 0x000fda00000e0000 */
[----:B------:R-:W-:Y:S02]  /*dba0*/  UIADD3 UR8, UR15, 0x400, URZ ;  /* 0x000004000f087890 */ /* 0x000fe4000fffe03f */
[----:B------:R-:W-:Y:S02]  /*dbb0*/  UIADD3 UR14, UR15, 0x3c00, URZ ;  /* 0x00003c000f0e7890 */ /* 0x000fe4000fffe03f */
[----:B------:R-:W-:-:S05]  /*dbc0*/  UIADD3 UR15, UR15, 0x7400, URZ ;  /* 0x000074000f0f7890 */ /* 0x000fca000fffe03f */
        /* <DEDUP_REMOVED lines=8> */
[----:B-1----:R-:W-:Y:S01]  /*dc50*/  NOP ;  /* 0x0000000000007918 */ /* 0x002fe20000000000 */
.L_x_3025:
[----:B------:R-:W-:Y:S05]  /*dc60*/  BSYNC B0 ;  /* 0x0000000000007941 */ /* 0x000fea0003800000 */
.L_x_3024:
[----:B------:R-:W2:Y:S01]  /*dc70*/  LDL.LU R2, [R1+0x14] ;  /* 0x0000140001027983 */ /* 0x000ea20000300800 */
[----:B------:R-:W-:Y:S01]  /*dc80*/  MOV R16, R9 ;  /* 0x0000000900107202 */ /* 0x000fe20000000f00 */
[----:B------:R-:W-:Y:S02]  /*dc90*/  IMAD.MOV.U32 R17, RZ, RZ, R14 ;  /* 0x000000ffff117224 */ /* 0x000fe400078e000e */
[----:B--2---:R-:W-:-:S07]  /*dca0*/  VIADD R6, R2, 0xfffffffd ;  /* 0xfffffffd02067836 */ /* 0x004fce0000000000 */
.L_x_3023:
[----:B------:R-:W-:Y:S01]  /*dcb0*/  IMAD.MOV R13, RZ, RZ, -R13 ;  /* 0x000000ffff0d7224 */ /* 0x000fe200078e0a0d */
[----:B------:R-:W-:Y:S04]  /*dcc0*/  BSSY B0, `(.L_x_3022) ;  /* 0x0000106000007945 */ /* 0x000fe80003800000 */
[----:B------:R-:W-:-:S13]  /*dcd0*/  ISETP.NE.AND P1, PT, R8, R13, PT ;  /* 0x0000000d0800720c */ /* 0x000fda0003f25270 */
[----:B------:R-:W-:Y:S05]  /*dce0*/  @!P1 BRA `(.L_x_3033) ;  /* 0x00000010000c9947 */ /* 0x000fea0003800000 */
[----:B------:R-:W-:-:S07]  /*dcf0*/  IMAD.MOV.U32 R8, RZ, RZ, R5 ;  /* 0x000000ffff087224 */ /* 0x000fce00078e0005 */
.L_x_3052:
[----:B------:R-:W-:Y:S01]  /*dd00*/  IADD3 R7, R16, 0x1, RZ ;  /* 0x0000000110077810 */ /* 0x000fe20007ffe0ff */
[----:B------:R-:W-:Y:S03]  /*dd10*/  BSSY B1, `(.L_x_3034) ;  /* 0x000007e000017945 */ /* 0x000fe60003800000 */
        /* <DEDUP_REMOVED lines=26> */
.L_x_3036:
[----:B------:R-:W2:Y:S01]  /*dec0*/  S2R R3, SR_CgaCtaId ;  /* 0x0000000000037919 */ /* 0x000ea20000008800 */
[----:B------:R-:W-:-:S04]  /*ded0*/  MOV R2, 0x400 ;  /* 0x0000040000027802 */ /* 0x000fc80000000f00 */
[----:B--2---:R-:W-:Y:S02]  /*dee0*/  LEA R2, R3, R2, 0x18 ;  /* 0x0000000203027211 */ /* 0x004fe400078ec0ff */
[----:B------:R-:W-:-:S03]  /*def0*/  SHF.L.U32 R3, R10, 0x1f, RZ ;  /* 0x0000001f0a037819 */ /* 0x000fc600000006ff */
[----:B------:R-:W-:-:S04]  /*df00*/  IMAD R2, R7, 0x8, R2 ;  /* 0x0000000807027824 */ /* 0x000fc800078e0202 */
[----:B------:R-:W2:Y:S02]  /*df10*/  SYNCS.PHASECHK.TRANS64.TRYWAIT P1, [R2+URZ+0x36840], R3 ;  /* 0x03684003020075a7 */ /* 0x000ea4000802017f */
[----:B--2---:R-:W-:Y:S05]  /*df20*/  @!P1 BRA `(.L_x_3037) ;  /* 0x0000001800949947 */ /* 0x004fea0003800000 */
.L_x_3082:
[----:B-1----:R-:W3:Y:S01]  /*df30*/  LDL R9, [R1+0xc] ;  /* 0x00000c0001097983 */ /* 0x002ee20000100800 */
[----:B------:R-:W1:Y:S02]  /*df40*/  S2R R13, SR_TID.X ;  /* 0x00000000000d7919 */ /* 0x000e640000002100 */
[----:B-1----:R-:W-:-:S13]  /*df50*/  LOP3.LUT P1, RZ, R13, 0x7f, RZ, 0xc0, !PT ;  /* 0x0000007f0dff7812 */ /* 0x002fda000782c0ff */
[----:B--2---:R-:W-:-:S04]  /*df60*/  @!P1 IMAD.MOV.U32 R3, RZ, RZ, 0xa800 ;  /* 0x0000a800ff039424 */ /* 0x004fc800078e00ff */
[----:B------:R3:W-:Y:S02]  /*df70*/  @!P1 SYNCS.ARRIVE.TRANS64 RZ, [R2+URZ+0x36830], R3 ;  /* 0x0368300302ff99a7 */ /* 0x0007e4000800003f */
[----:B---3--:R-:W-:-:S04]  /*df80*/  PRMT R3, R9, 0x9910, RZ ;  /* 0x0000991009037816 */ /* 0x008fc800000000ff */
[----:B------:R-:W-:-:S13]  /*df90*/  ISETP.NE.AND P2, PT, R3, 0x2, PT ;  /* 0x000000020300780c */ /* 0x000fda0003f45270 */
[----:B------:R-:W-:Y:S05]  /*dfa0*/  @P2 BRA `(.L_x_3038) ;  /* 0x0000000000042947 */ /* 0x000fea0003800000 */
[----:B------:R-:W-:Y:S01]  /*dfb0*/  BPT.TRAP 0x1 ;  /* 0x000000040000795c */ /* 0x000fe20000300000 */
.L_x_3038:
[----:B------:R-:W-:-:S13]  /*dfc0*/  ISETP.NE.AND P1, PT, R19, RZ, PT ;  /* 0x000000ff1300720c */ /* 0x000fda0003f25270 */
[----:B------:R-:W-:Y:S05]  /*dfd0*/  @P1 BRA `(.L_x_3039) ;  /* 0x0000000000041947 */ /* 0x000fea0003800000 */
[----:B------:R-:W-:Y:S01]  /*dfe0*/  BPT.TRAP 0x1 ;  /* 0x000000040000795c */ /* 0x000fe20000300000 */
.L_x_3039:
        /* <DEDUP_REMOVED lines=36> */
.L_x_3083:
[----:B------:R-:W2:Y:S02]  /*e230*/  S2R R3, SR_TID.X ;  /* 0x0000000000037919 */ /* 0x000ea40000002100 */
[----:B--2---:R-:W-:-:S13]  /*e240*/  LOP3.LUT P1, RZ, R3, 0x7f, RZ, 0xc0, !PT ;  /* 0x0000007f03ff7812 */ /* 0x004fda000782c0ff */
[----:B------:R-:W-:-:S04]  /*e250*/  @!P1 IMAD.MOV.U32 R3, RZ, RZ, 0xa800 ;  /* 0x0000a800ff039424 */ /* 0x000fc800078e00ff */
[----:B------:R2:W-:Y:S01]  /*e260*/  @!P1 SYNCS.ARRIVE.TRANS64 RZ, [R2+URZ+0x36850], R3 ;  /* 0x0368500302ff99a7 */ /* 0x0005e2000800003f */
[----:B------:R-:W-:Y:S05]  /*e270*/  @P2 BRA `(.L_x_3041) ;  /* 0x0000000000042947 */ /* 0x000fea0003800000 */
[----:B------:R-:W-:Y:S01]  /*e280*/  BPT.TRAP 0x1 ;  /* 0x000000040000795c */ /* 0x000fe20000300000 */
.L_x_3041:
[----:B------:R-:W-:-:S13]  /*e290*/  ISETP.NE.AND P1, PT, R19, RZ, PT ;  /* 0x000000ff1300720c */ /* 0x000fda0003f25270 */
[----:B------:R-:W-:Y:S05]  /*e2a0*/  @P1 BRA `(.L_x_3042) ;  /* 0x0000000000041947 */ /* 0x000fea0003800000 */
[----:B------:R-:W-:Y:S01]  /*e2b0*/  BPT.TRAP 0x1 ;  /* 0x000000040000795c */ /* 0x000fe20000300000 */
.L_x_3042:
[----:B------:R-:W3:Y:S01]  /*e2c0*/  S2R R9, SR_CgaCtaId ;  /* 0x0000000000097919 */ /* 0x000ee20000008800 */
[----:B--2---:R-:W-:Y:S01]  /*e2d0*/  MOV R3, 0x400 ;  /* 0x0000040000037802 */ /* 0x004fe20000000f00 */
[----:B------:R-:W-:Y:S01]  /*e2e0*/  IMAD R16, R16, 0x5400, R21 ;  /* 0x0000540010107824 */ /* 0x000fe200078e0215 */
        /* <DEDUP_REMOVED lines=11> */
[----:B------:R-:W-:Y:S01]  /*e3a0*/  IMAD.MOV.U32 R18, RZ, RZ, R11 ;  /* 0x000000ffff127224 */ /* 0x000fe200078e000b */
[----:B------:R-:W-:-:S03]  /*e3b0*/  MOV R5, R8 ;  /* 0x0000000800057202 */ /* 0x000fc60000000f00 */
[----:B------:R-:W-:Y:S02]  /*e3c0*/  UIMAD UR11, UR11, 0x70, UR5 ;  /* 0x000000700b0b78a4 */ /* 0x000fe4000f8e0205 */
[----:B------:R-:W-:Y:S02]  /*e3d0*/  UIADD3 UR9, UR9, 0x36850, URZ ;  /* 0x0003685009097890 */ /* 0x000fe4000fffe03f */
[----:B------:R-:W-:Y:S01]  /*e3e0*/  UIADD3.X UR5, URZ, UR37, URZ, UP0, !UPT ;  /* 0x000000253f057290 */ /* 0x000fe200087fe43f */
        /* <DEDUP_REMOVED lines=16> */
.L_x_3035:
[----:B------:R-:W-:Y:S05]  /*e4f0*/  BSYNC B1 ;  /* 0x0000000000017941 */ /* 0x000fea0003800000 */
.L_x_3034:
[----:B------:R-:W-:Y:S01]  /*e500*/  VIADD R16, R7, 0x1 ;  /* 0x0000000107107836 */ /* 0x000fe20000000000 */
[----:B------:R-:W-:Y:S04]  /*e510*/  BSSY B1, `(.L_x_3043) ;  /* 0x000007d000017945 */ /* 0x000fe80003800000 */
        /* <DEDUP_REMOVED lines=17> */
[----:B------:R-:W-:-:S05]  /*e630*/  IADD3 R3, -R2, RZ, RZ ;  /* 0x000000ff02037210 */ /* 0x000fca0007ffe1ff */
        /* <DEDUP_REMOVED lines=8> */
.L_x_3045:
[----:B------:R-:W2:Y:S01]  /*e6c0*/  S2R R3, SR_CgaCtaId ;  /* 0x0000000000037919 */ /* 0x000ea20000008800 */
[----:B------:R-:W-:-:S04]  /*e6d0*/  MOV R2, 0x400 ;  /* 0x0000040000027802 */ /* 0x000fc80000000f00 */
[----:B--2---:R-:W-:Y:S02]  /*e6e0*/  LEA R2, R3, R2, 0x18 ;  /* 0x0000000203027211 */ /* 0x004fe400078ec0ff */
[----:B------:R-:W-:-:S03]  /*e6f0*/  SHF.L.U32 R3, R17, 0x1f, RZ ;  /* 0x0000001f11037819 */ /* 0x000fc600000006ff */
[----:B------:R-:W-:-:S04]  /*e700*/  IMAD R2, R16, 0x8, R2 ;  /* 0x0000000810027824 */ /* 0x000fc800078e0202 */
[----:B------:R-:W2:Y:S02]  /*e710*/  SYNCS.PHASECHK.TRANS64.TRYWAIT P1, [R2+URZ+0x36840], R3 ;  /* 0x03684003020075a7 */ /* 0x000ea4000802017f */
[----:B--2---:R-:W-:Y:S05]  /*e720*/  @!P1 BRA `(.L_x_3046) ;  /* 0x0000001000bc9947 */ /* 0x004fea0003800000 */
.L_x_3084:
        /* <DEDUP_REMOVED lines=9> */
.L_x_3047:
[----:B------:R-:W-:-:S13]  /*e7c0*/  ISETP.NE.AND P1, PT, R19, RZ, PT ;  /* 0x000000ff1300720c */ /* 0x000fda0003f25270 */
[----:B------:R-:W-:Y:S05]  /*e7d0*/  @P1 BRA `(.L_x_3048) ;  /* 0x0000000000041947 */ /* 0x000fea0003800000 */
[----:B------:R-:W-:Y:S01]  /*e7e0*/  BPT.TRAP 0x1 ;  /* 0x000000040000795c */ /* 0x000fe20000300000 */
.L_x_3048:
        /* <DEDUP_REMOVED lines=19> */
[----:B-1----:R-:W-:-:S04]  /*e920*/  LEA R3, R9, R3, 0x18 ;  /* 0x0000000309037211 */ /* 0x002fc800078ec0ff */
[----:B------:R-:W-:-:S04]  /*e930*/  LEA R2, R2, R3, 0x1 ;  /* 0x0000000302027211 */ /* 0x000fc800078e08ff */
        /* <DEDUP_REMOVED lines=15> */
.L_x_3085:
[----:B------:R-:W2:Y:S02]  /*ea30*/  S2R R3, SR_TID.X ;  /* 0x0000000000037919 */ /* 0x000ea40000002100 */
[----:B--2---:R-:W-:-:S13]  /*ea40*/  LOP3.LUT P1, RZ, R3, 0x7f, RZ, 0xc0, !PT ;  /* 0x0000007f03ff7812 */ /* 0x004fda000782c0ff */
[----:B------:R-:W-:-:S04]  /*ea50*/  @!P1 IMAD.MOV.U32 R3, RZ, RZ, 0xa800 ;  /* 0x0000a800ff039424 */ /* 0x000fc800078e00ff */
[----:B------:R2:W-:Y:S01]  /*ea60*/  @!P1 SYNCS.ARRIVE.TRANS64 RZ, [R2+URZ+0x36850], R3 ;  /* 0x0368500302ff99a7 */ /* 0x0005e2000800003f */
[----:B------:R-:W-:Y:S05]  /*ea70*/  @P2 BRA `(.L_x_3050) ;  /* 0x0000000000042947 */ /* 0x000fea0003800000 */
[----:B------:R-:W-:Y:S01]  /*ea80*/  BPT.TRAP 0x1 ;  /* 0x000000040000795c */ /* 0x000fe20000300000 */
.L_x_3050:
[----:B------:R-:W-:-:S13]  /*ea90*/  ISETP.NE.AND P1, PT, R19, RZ, PT ;  /* 0x000000ff1300720c */ /* 0x000fda0003f25270 */
[----:B------:R-:W-:Y:S05]  /*eaa0*/  @P1 BRA `(.L_x_3051) ;  /* 0x0000000000041947 */ /* 0x000fea0003800000 */
[----:B------:R-:W-:Y:S01]  /*eab0*/  BPT.TRAP 0x1 ;  /* 0x000000040000795c */ /* 0x000fe20000300000 */
.L_x_3051:
        /* <DEDUP_REMOVED lines=14> */
[----:B------:R-:W-:Y:S01]  /*eba0*/  MOV R18, R11 ;  /* 0x0000000b00127202 */ /* 0x000fe20000000f00 */
[----:B------:R-:W-:-:S03]  /*ebb0*/  IMAD.MOV.U32 R5, RZ, RZ, R8 ;  /* 0x000000ffff057224 */ /* 0x000fc600078e0008 */
        /* <DEDUP_REMOVED lines=8> */
[----:B------:R-:W-:-:S05]  /*ec40*/  UIADD3 UR15, UR15, 0x7400, URZ ;  /* 0x000074000f0f7890 */ /* 0x000fca000fffe03f */
[----:B------:R2:W-:Y:S02]  /*ec50*/  UTMALDG.4D.MULTICAST [UR8], [UR4], UR17, desc[UR6] ;  /* 0x00000608040073b4 */ /* 0x0005e40008019811 */
[----:B--2---:R-:W-:Y:S01]  /*ec60*/  UMOV UR8, UR14 ;  /* 0x0000000e00087c82 */ /* 0x004fe20008000000 */
[----:B------:R-:W-:Y:S01]  /*ec70*/  UMOV UR10, UR16 ;  /* 0x00000010000a7c82 */ /* 0x000fe20008000000 */
[----:B------:R-:W-:Y:S01]  /*ec80*/  UMOV UR14, 0x80 ;  /* 0x00000080000e7882 */ /* 0x000fe20000000000 */
[----:B------:R2:W-:Y:S02]  /*ec90*/  UTMALDG.4D.MULTICAST [UR8], [UR4], UR17, desc[UR6] ;  /* 0x00000608040073b4 */ /* 0x0005e40008019811 */
[----:B--2---:R-:W-:Y:S01]  /*eca0*/  UMOV UR8, UR15 ;  /* 0x0000000f00087c82 */ /* 0x004fe20008000000 */
[----:B------:R-:W-:Y:S02]  /*ecb0*/  UMOV UR10, UR14 ;  /* 0x0000000e000a7c82 */ /* 0x000fe40008000000 */
[----:B------:R2:W-:Y:S02]  /*ecc0*/  UTMALDG.4D.MULTICAST [UR8], [UR4], UR17, desc[UR6] ;  /* 0x00000608040073b4 */ /* 0x0005e40008019811 */
[----:B--2---:R-:W-:Y:S01]  /*ecd0*/  NOP ;  /* 0x0000000000007918 */ /* 0x004fe20000000000 */
.L_x_3044:
[----:B------:R-:W-:Y:S05]  /*ece0*/  BSYNC B1 ;  /* 0x0000000000017941 */ /* 0x000fea0003800000 */
.L_x_3043:
[C---:B------:R-:W-:Y:S01]  /*ecf0*/  ISETP.GT.AND P1, PT, R6.reuse, 0x1, PT ;  /* 0x000000010600780c */ /* 0x040fe20003f24270 */
[----:B------:R-:W-:-:S12]  /*ed00*/  VIADD R6, R6, 0xfffffffe ;  /* 0xfffffffe06067836 */ /* 0x000fd80000000000 */
[----:B------:R-:W-:Y:S05]  /*ed10*/  @P1 BRA `(.L_x_3052) ;  /* 0xffffffec00f81947 */ /* 0x000fea000383ffff */
.L_x_3033:
[----:B------:R-:W-:Y:S05]  /*ed20*/  BSYNC B0 ;  /* 0x0000000000007941 */ /* 0x000fea0003800000 */
.L_x_3022:
[----:B------:R-:W-:Y:S04]  /*ed30*/  BSSY B0, `(.L_x_3053) ;  /* 0x0000036000007945 */ /* 0x000fe80003800000 */
[----:B------:R-:W-:Y:S05]  /*ed40*/  @!P6 BRA `(.L_x_3054) ;  /* 0x0000000000d0e947 */ /* 0x000fea0003800000 */
[----:B------:R-:W2:Y:S01]  /*ed50*/  S2R R3, SR_CgaCtaId ;  /* 0x0000000000037919 */ /* 0x000ea20000008800 */
[----:B-1----:R-:W-:-:S04]  /*ed60*/  MOV R2, 0x400 ;  /* 0x0000040000027802 */ /* 0x002fc80000000f00 */
[----:B--2---:R-:W-:Y:S02]  /*ed70*/  LEA R2, R3, R2, 0x18 ;  /* 0x0000000203027211 */ /* 0x004fe400078ec0ff */
[----:B------:R-:W-:-:S03]  /*ed80*/  SHF.L.U32 R3, R17, 0x1f, RZ ;  /* 0x0000001f11037819 */ /* 0x000fc600000006ff */
[----:B------:R-:W-:-:S04]  /*ed90*/  IMAD R2, R16, 0x8, R2 ;  /* 0x0000000810027824 */ /* 0x000fc800078e0202 */
[----:B------:R-:W1:Y:S02]  /*eda0*/  SYNCS.PHASECHK.TRANS64.TRYWAIT P0, [R2+URZ+0x36860], R3 ;  /* 0x03686003020075a7 */ /* 0x000e64000800017f */
[----:B-1----:R-:W-:Y:S05]  /*edb0*/  @!P0 BRA `(.L_x_3055) ;  /* 0x0000000c00408947 */ /* 0x002fea0003800000 */
.L_x_3086:
        /* <DEDUP_REMOVED lines=9> */
.L_x_3056:
[----:B------:R-:W-:-:S13]  /*ee50*/  ISETP.NE.AND P0, PT, R19, RZ, PT ;  /* 0x000000ff1300720c */ /* 0x000fda0003f05270 */
[----:B------:R-:W-:Y:S05]  /*ee60*/  @P0 BRA `(.L_x_3057) ;  /* 0x0000000000040947 */ /* 0x000fea0003800000 */
[----:B------:R-:W-:Y:S01]  /*ee70*/  BPT.TRAP 0x1 ;  /* 0x000000040000795c */ /* 0x000fe20000300000 */
.L_x_3057:
[----:B------:R-:W1:Y:S01]  /*ee80*/  S2R R4, SR_CgaCtaId ;  /* 0x0000000000047919 */ /* 0x000e620000008800 */
[----:B------:R-:W-:Y:S01]  /*ee90*/  MOV R3, 0x400 ;  /* 0x0000040000037802 */ /* 0x000fe20000000f00 */
        /* <DEDUP_REMOVED lines=11> */
[----:B------:R-:W-:-:S05]  /*ef50*/  UMOV UR17, 0x40 ;  /* 0x0000004000117882 */ /* 0x000fca0000000000 */
[----:B------:R-:W-:Y:S02]  /*ef60*/  UIMAD UR11, UR11, 0x70, UR5 ;  /* 0x000000700b0b78a4 */ /* 0x000fe4000f8e0205 */
[----:B------:R-:W-:Y:S02]  /*ef70*/  UIADD3 UR9, UR9, 0x36850, URZ ;  /* 0x0003685009097890 */ /* 0x000fe4000fffe03f */
[----:B------:R-:W-:Y:S01]  /*ef80*/  UIADD3.X UR5, URZ, UR37, URZ, UP0, !UPT ;  /* 0x000000253f057290 */ /* 0x000fe200087fe43f */
[----:B-1----:R-:W-:-:S05]  /*ef90*/  LEA R3, R4, R3, 0x18 ;  /* 0x0000000304037211 */ /* 0x002fca00078ec0ff */
        /* <DEDUP_REMOVED lines=13> */
[----:B------:R2:W-:Y:S02]  /*f070*/  UTMALDG.4D.MULTICAST [UR8], [UR4], UR18, desc[UR6] ;  /* 0x00000608040073b4 */ /* 0x0005e40008019812 */
[----:B--2---:R-:W-:Y:S01]  /*f080*/  NOP ;  /* 0x0000000000007918 */ /* 0x004fe20000000000 */
.L_x_3054:
[----:B------:R-:W-:Y:S05]  /*f090*/  BSYNC B0 ;  /* 0x0000000000007941 */ /* 0x000fea0003800000 */
.L_x_3053:
[----:B------:R-:W2:Y:S01]  /*f0a0*/  LDL.LU R0, [R1+0x18] ;  /* 0x0000180001007983 */ /* 0x000ea20000300800 */
[----:B------:R-:W-:-:S03]  /*f0b0*/  ULDC UR4, c[0x0][0xda4] ;  /* 0x0003690000047ab9 */ /* 0x000fc60000000800 */
[----:B-1----:R-:W3:Y:S01]  /*f0c0*/  LDL.LU R2, [R1+0x24] ;  /* 0x0000240001027983 */ /* 0x002ee20000300800 */
[----:B------:R-:W-:-:S05]  /*f0d0*/  VIADD R16, R16, 0x1 ;  /* 0x0000000110107836 */ /* 0x000fca0000000000 */
[----:B------:R-:W-:-:S04]  /*f0e0*/  ISETP.NE.AND P0, PT, R16, 0x2, PT ;  /* 0x000000021000780c */ /* 0x000fc80003f05270 */
[----:B------:R-:W-:Y:S01]  /*f0f0*/  SEL R16, R16, RZ, P0 ;  /* 0x000000ff10107207 */ /* 0x000fe20000000000 */
[----:B--2---:R-:W-:Y:S01]  /*f100*/  VIADD R0, R0, UR38 ;  /* 0x0000002600007c36 */ /* 0x004fe20008000000 */
[----:B---3--:R-:W-:-:S04]  /*f110*/  IADD3 R2, R2, 0x1, RZ ;  /* 0x0000000102027810 */ /* 0x008fc80007ffe0ff */
[----:B------:R1:W-:Y:S01]  /*f120*/  STL [R1+0x18], R0 ;  /* 0x0000180001007387 */ /* 0x0003e20000100800 */
[----:B------:R-:W-:-:S03]  /*f130*/  ISETP.GE.AND P1, PT, R0, UR4, PT ;  /* 0x0000000400007c0c */ /* 0x000fc6000bf26270 */
[----:B------:R2:W-:Y:S01]  /*f140*/  STL [R1+0x24], R2 ;  /* 0x0000240201007387 */ /* 0x0005e20000100800 */
[----:B-1----:R-:W-:-:S04]  /*f150*/  SEL R0, RZ, 0x1, P0 ;  /* 0x00000001ff007807 */ /* 0x002fc80000000000 */
[----:B------:R-:W-:-:S05]  /*f160*/  LOP3.LUT R17, R17, R0, RZ, 0x3c, !PT ;  /* 0x0000000011117212 */ /* 0x000fca00078e3cff */
[----:B--2---:R-:W-:Y:S05]  /*f170*/  @!P1 BRA `(.L_x_3058) ;  /* 0xffffffcc00e09947 */ /* 0x004fea000383ffff */
[----:B------:R-:W-:-:S07]  /*f180*/  LOP3.LUT R2, R2, 0x1, RZ, 0xc, !PT ;  /* 0x0000000102027812 */ /* 0x000fce00078e0cff */
.L_x_3006:
[----:B------:R-:W1:Y:S01]  /*f190*/  S2R R3, SR_CgaCtaId ;  /* 0x0000000000037919 */ /* 0x000e620000008800 */
[----:B------:R-:W-:Y:S01]  /*f1a0*/  MOV R0, 0x400 ;  /* 0x0000040000007802 */ /* 0x000fe20000000f00 */
[----:B------:R-:W-:Y:S03]  /*f1b0*/  BSSY B0, `(.L_x_3059) ;  /* 0x0000005000007945 */ /* 0x000fe60003800000 */
[----:B-1----:R-:W-:Y:S02]  /*f1c0*/  LEA R0, R3, R0, 0x18 ;  /* 0x0000000003007211 */ /* 0x002fe400078ec0ff */
[----:B------:R-:W-:-:S04]  /*f1d0*/  SHF.L.U32 R3, R2, 0x1f, RZ ;  /* 0x0000001f02037819 */ /* 0x000fc800000006ff */
[----:B------:R-:W1:Y:S02]  /*f1e0*/  SYNCS.PHASECHK.TRANS64.TRYWAIT P0, [R0+URZ+0x36820], R3 ;  /* 0x03682003000075a7 */ /* 0x000e64000800017f */
[----:B-1----:R-:W-:Y:S05]  /*f1f0*/  @!P0 BRA `(.L_x_3060) ;  /* 0x0000000800448947 */ /* 0x002fea0003800000 */
.L_x_3087:
[----:B------:R-:W-:Y:S05]  /*f200*/  BSYNC B0 ;  /* 0x0000000000007941 */ /* 0x000fea0003800000 */
.L_x_3059:
[----:B------:R-:W-:-:S03]  /*f210*/  UMOV UR4, 0xffffffff ;  /* 0xffffffff00047882 */ /* 0x000fc60000000000 */
[----:B------:R-:W-:Y:S05]  /*f220*/  BRA.DIV UR4, `(.L_x_3061) ;  /* 0x0000000a044c7947 */ /* 0x000fea000b800000 */
[----:B------:R-:W2:Y:S02]  /*f230*/  S2R R2, SR_TID.X ;  /* 0x0000000000027919 */ /* 0x000ea40000002100 */
[----:B--2---:R-:W-:-:S04]  /*f240*/  SHF.R.U32.HI R2, RZ, 0x5, R2 ;  /* 0x00000005ff027819 */ /* 0x004fc80000011602 */
[----:B------:R-:W-:-:S05]  /*f250*/  LOP3.LUT R2, R2, 0x3, RZ, 0xc0, !PT ;  /* 0x0000000302027812 */ /* 0x000fca00078ec0ff */
[----:B------:R2:W3:Y:S02]  /*f260*/  SHFL.IDX PT, R14, R2, RZ, 0x1f ;  /* 0x00001fff020e7589 */ /* 0x0004e400000e0000 */
.L_x_3090:
[----:B---3--:R-:W-:Y:S01]  /*f270*/  ISETP.NE.AND P0, PT, R14, RZ, PT ;  /* 0x000000ff0e00720c */ /* 0x008fe20003f05270 */
[----:B------:R-:W-:-:S12]  /*f280*/  BSSY B0, `(.L_x_3062) ;  /* 0x0000024000007945 */ /* 0x000fd80003800000 */
[----:B------:R-:W-:Y:S05]  /*f290*/  @P0 BRA `(.L_x_3063) ;  /* 0x0000000000880947 */ /* 0x000fea0003800000 */
[----:B------:R-:W-:-:S03]  /*f2a0*/  UMOV UR4, 0xffffffff ;  /* 0xffffffff00047882 */ /* 0x000fc60000000000 */
[----:B------:R-:W-:Y:S05]  /*f2b0*/  BRA.DIV UR4, `(.L_x_3064) ;  /* 0x0000000a045c7947 */ /* 0x000fea000b800000 */
[----:B------:R-:W-:-:S13]  /*f2c0*/  ELECT P6, URZ, PT ;  /* 0x00000000003f782f */ /* 0x000fda00038c0000 */
.L_x_3093:
[----:B------:R-:W-:Y:S05]  /*f2d0*/  @!P6 BRA `(.L_x_3063) ;  /* 0x000000000078e947 */ /* 0x000fea0003800000 */
[----:B--2---:R-:W2:Y:S02]  /*f2e0*/  LDL.LU R2, [R1+0x1c] ;  /* 0x00001c0001027983 */ /* 0x004ea40000300800 */
[----:B--2---:R-:W-:-:S04]  /*f2f0*/  LOP3.LUT R2, R2, 0x2, RZ, 0xfc, !PT ;  /* 0x0000000202027812 */ /* 0x004fc800078efcff */
[----:B------:R-:W-:-:S13]  /*f300*/  ISETP.NE.AND P2, PT, R2, 0x3, PT ;  /* 0x000000030200780c */ /* 0x000fda0003f45270 */
[----:B------:R-:W-:Y:S05]  /*f310*/  @!P2 BRA `(.L_x_3065) ;  /* 0x000000000004a947 */ /* 0x000fea0003800000 */
[----:B------:R-:W-:Y:S01]  /*f320*/  BPT.TRAP 0x1 ;  /* 0x000000040000795c */ /* 0x000fe20000300000 */
.L_x_3065:
[----:B-1----:R-:W-:Y:S01]  /*f330*/  VIADD R3, R0, 0x36840 ;  /* 0x0003684000037836 */ /* 0x002fe20000000000 */
[----:B------:R-:W-:Y:S01]  /*f340*/  SHF.L.U32 R5, R17, 0x1f, RZ ;  /* 0x0000001f11057819 */ /* 0x000fe200000006ff */
[C---:B------:R-:W-:Y:S02]  /*f350*/  VIADD R2, R16.reuse, 0x1 ;  /* 0x0000000110027836 */ /* 0x040fe40000000000 */
[----:B------:R-:W-:-:S03]  /*f360*/  IMAD R6, R16, 0x8, R3 ;  /* 0x0000000810067824 */ /* 0x000fc600078e0203 */
[----:B------:R-:W-:Y:S01]  /*f370*/  ISETP.NE.AND P1, PT, R2, 0x2, PT ;  /* 0x000000020200780c */ /* 0x000fe20003f25270 */
[----:B------:R-:W1:Y:S03]  /*f380*/  SYNCS.PHASECHK.TRANS64.TRYWAIT P0, [R6+URZ], R5 ;  /* 0x00000005060075a7 */ /* 0x000e66000800017f */
[----:B------:R-:W-:-:S04]  /*f390*/  SEL R4, RZ, 0x1, P1 ;  /* 0x00000001ff047807 */ /* 0x000fc80000800000 */
[----:B------:R-:W-:Y:S02]  /*f3a0*/  LOP3.LUT R17, R17, R4, RZ, 0x3c, !PT ;  /* 0x0000000411117212 */ /* 0x000fe400078e3cff */
[----:B------:R-:W-:Y:S02]  /*f3b0*/  SEL R4, R2, RZ, P1 ;  /* 0x000000ff02047207 */ /* 0x000fe40000800000 */
[----:B------:R-:W-:Y:S02]  /*f3c0*/  SHF.L.U32 R2, R17, 0x1f, RZ ;  /* 0x0000001f11027819 */ /* 0x000fe400000006ff */
[----:B------:R-:W-:Y:S01]  /*f3d0*/  LEA R3, R4, R3, 0x3 ;  /* 0x0000000304037211 */ /* 0x000fe200078e18ff */
[----:B-1----:R-:W-:Y:S06]  /*f3e0*/  @!P0 BRA `(.L_x_3066) ;  /* 0x0000000800308947 */ /* 0x002fec0003800000 */
.L_x_3094:
[----:B------:R-:W2:Y:S02]  /*f3f0*/  SYNCS.PHASECHK.TRANS64.TRYWAIT P0, [R3+URZ], R2 ;  /* 0x00000002030075a7 */ /* 0x000ea4000800017f */
[----:B--2---:R-:W-:Y:S05]  /*f400*/  @!P0 BRA `(.L_x_3067) ;  /* 0x00000008003c8947 */ /* 0x004fea0003800000 */
.L_x_3095:
[----:B------:R-:W-:Y:S05]  /*f410*/  @!P2 BRA `(.L_x_3068) ;  /* 0x000000000004a947 */ /* 0x000fea0003800000 */
[----:B------:R-:W-:Y:S01]  /*f420*/  BPT.TRAP 0x1 ;  /* 0x000000040000795c */ /* 0x000fe20000300000 */
.L_x_3068:
[----:B--2---:R-:W-:-:S04]  /*f430*/  VIADD R3, R0, 0x36860 ;  /* 0x0003686000037836 */ /* 0x004fc80000000000 */
[----:B------:R-:W-:-:S04]  /*f440*/  IMAD R16, R16, 0x8, R3 ;  /* 0x0000000810107824 */ /* 0x000fc800078e0203 */
[----:B------:R-:W2:Y:S02]  /*f450*/  SYNCS.PHASECHK.TRANS64.TRYWAIT P0, [R16+URZ], R5 ;  /* 0x00000005100075a7 */ /* 0x000ea4000800017f */
[----:B--2---:R-:W-:Y:S05]  /*f460*/  @!P0 BRA `(.L_x_3069) ;  /* 0x0000000800388947 */ /* 0x004fea0003800000 */
.L_x_3096:
[----:B------:R-:W-:-:S07]  /*f470*/  IMAD R3, R4, 0x8, R3 ;  /* 0x0000000804037824 */ /* 0x000fce00078e0203 */
.L_x_3070:
[----:B---3--:R3:W4:Y:S02]  /*f480*/  SYNCS.PHASECHK.TRANS64.TRYWAIT P0, [R3+URZ], R2 ;  /* 0x00000002030075a7 */ /* 0x008724000800017f */
[----:B----4-:R-:W-:Y:S05]  /*f490*/  @!P0 NANOSLEEP.SYNCS 0x989680 ;  /* 0x009896800000895d */ /* 0x010fea0003900000 */
[----:B------:R-:W4:Y:S02]  /*f4a0*/  @!P0 SYNCS.PHASECHK.TRANS64 P0, [R3+URZ], R2 ;  /* 0x00000002030085a7 */ /* 0x000f24000800007f */
[----:B----4-:R-:W-:Y:S05]  /*f4b0*/  @!P0 BRA `(.L_x_3070) ;  /* 0xfffffffc00f08947 */ /* 0x010fea000383ffff */
.L_x_3063:
[----:B------:R-:W-:Y:S05]  /*f4c0*/  BSYNC B0 ;  /* 0x0000000000007941 */ /* 0x000fea0003800000 */
.L_x_3062:
[----:B------:R-:W-:Y:S05]  /*f4d0*/  EXIT ;  /* 0x000000000000794d */ /* 0x000fea0003800000 */
.L_x_2980:
[----:B------:R-:W-:-:S13]  /*f4e0*/  R2UR UR4, R2 ;  /* 0x00000000020472ca */ /* 0x000fda00000e0000 */
[----:B-1----:R-:W-:-:S04]  /*f4f0*/  MOV R3, UR4 ;  /* 0x0000000400037c02 */ /* 0x002fc80008000f00 */
[----:B------:R1:W2:Y:S03]  /*f500*/  SYNCS.PHASECHK.TRANS64.TRYWAIT P1, [R3+URZ+0x36800], R0 ;  /* 0x03680000030075a7 */ /* 0x0002a6000802017f */
[----:B--2---:R-:W-:Y:S05]  /*f510*/  @!P1 NANOSLEEP.SYNCS 0x989680 ;  /* 0x009896800000995d */ /* 0x004fea0003900000 */
[----:B------:R-:W2:Y:S02]  /*f520*/  @!P1 SYNCS.PHASECHK.TRANS64 P1, [R3+URZ+0x36800], R0 ;  /* 0x03680000030095a7 */ /* 0x000ea4000802007f */
[----:B--2---:R-:W-:Y:S05]  /*f530*/  @!P1 BRA `(.L_x_2980) ;  /* 0xfffffffc00e89947 */ /* 0x004fea000383ffff */
[----:B------:R-:W-:Y:S05]  /*f540*/  BRA `(.L_x_3071) ;  /* 0xffffff2000607947 */ /* 0x000fea000383ffff */
.L_x_2984:
[----:B--2---:R2:W3:Y:S02]  /*f550*/  SYNCS.PHASECHK.TRANS64.TRYWAIT P1, [R0+URZ+0x36830], R3 ;  /* 0x03683003000075a7 */ /* 0x0044e4000802017f */
[----:B---3--:R-:W-:Y:S05]  /*f560*/  @!P1 NANOSLEEP.SYNCS 0x989680 ;  /* 0x009896800000995d */ /* 0x008fea0003900000 */
[----:B------:R-:W3:Y:S02]  /*f570*/  @!P1 SYNCS.PHASECHK.TRANS64 P1, [R0+URZ+0x36830], R3 ;  /* 0x03683003000095a7 */ /* 0x000ee4000802007f */
[----:B---3--:R-:W-:Y:S05]  /*f580*/  @!P1 BRA `(.L_x_2984) ;  /* 0xfffffffc00f09947 */ /* 0x008fea000383ffff */
[----:B------:R-:W-:Y:S05]  /*f590*/  BRA `(.L_x_2983) ;  /* 0xffffff2000847947 */ /* 0x000fea000383ffff */
.L_x_2990:
[----:B--2---:R-:W-:-:S04]  /*f5a0*/  IMAD.U32 R8, RZ, RZ, UR60 ;  /* 0x0000003cff087e24 */ /* 0x004fc8000f8e00ff */
[----:B------:R2:W3:Y:S03]  /*f5b0*/  SYNCS.PHASECHK.TRANS64.TRYWAIT P1, [R8+URZ+0x36830], R7 ;  /* 0x03683007080075a7 */ /* 0x0004e6000802017f */
[----:B---3--:R-:W-:Y:S05]  /*f5c0*/  @!P1 NANOSLEEP.SYNCS 0x989680 ;  /* 0x009896800000995d */ /* 0x008fea0003900000 */
[----:B------:R-:W3:Y:S02]  /*f5d0*/  @!P1 SYNCS.PHASECHK.TRANS64 P1, [R8+URZ+0x36830], R7 ;  /* 0x03683007080095a7 */ /* 0x000ee4000802007f */
[----:B---3--:R-:W-:Y:S05]  /*f5e0*/  @!P1 BRA `(.L_x_2990) ;  /* 0xfffffffc00ec9947 */ /* 0x008fea000383ffff */
[----:B------:R-:W-:Y:S05]  /*f5f0*/  BRA `(.L_x_2989) ;  /* 0xffffff6400e87947 */ /* 0x000fea000383ffff */
.L_x_2994:
[----:B-12---:R-:W-:-:S04]  /*f600*/  IMAD.U32 R7, RZ, RZ, UR5 ;  /* 0x00000005ff077e24 */ /* 0x006fc8000f8e00ff */
[----:B------:R1:W2:Y:S03]  /*f610*/  SYNCS.PHASECHK.TRANS64.TRYWAIT P1, [R7+URZ+0x36850], R0 ;  /* 0x03685000070075a7 */ /* 0x0002a6000802017f */
[----:B--2---:R-:W-:Y:S05]  /*f620*/  @!P1 NANOSLEEP.SYNCS 0x989680 ;  /* 0x009896800000995d */ /* 0x004fea0003900000 */
[----:B------:R-:W2:Y:S02]  /*f630*/  @!P1 SYNCS.PHASECHK.TRANS64 P1, [R7+URZ+0x36850], R0 ;  /* 0x03685000070095a7 */ /* 0x000ea4000802007f */
[----:B--2---:R-:W-:Y:S05]  /*f640*/  @!P1 BRA `(.L_x_2994) ;  /* 0xfffffffc00ec9947 */ /* 0x004fea000383ffff */
[----:B------:R-:W-:Y:S05]  /*f650*/  BRA `(.L_x_2993) ;  /* 0xffffff8c00487947 */ /* 0x000fea000383ffff */
.L_x_3001:
[----:B--2---:R-:W-:-:S04]  /*f660*/  IMAD.U32 R5, RZ, RZ, UR5 ;  /* 0x00000005ff057e24 */ /* 0x004fc8000f8e00ff */
[----:B------:R2:W3:Y:S03]  /*f670*/  SYNCS.PHASECHK.TRANS64.TRYWAIT P1, [R5+URZ+0x36850], R0 ;  /* 0x03685000050075a7 */ /* 0x0004e6000802017f */
[----:B---3--:R-:W-:Y:S05]  /*f680*/  @!P1 NANOSLEEP.SYNCS 0x989680 ;  /* 0x009896800000995d */ /* 0x008fea0003900000 */
[----:B------:R-:W3:Y:S02]  /*f690*/  @!P1 SYNCS.PHASECHK.TRANS64 P1, [R5+URZ+0x36850], R0 ;  /* 0x03685000050095a7 */ /* 0x000ee4000802007f */
[----:B---3--:R-:W-:Y:S05]  /*f6a0*/  @!P1 BRA `(.L_x_3001) ;  /* 0xfffffffc00ec9947 */ /* 0x008fea000383ffff */
[----:B------:R-:W-:Y:S05]  /*f6b0*/  BRA `(.L_x_3000) ;  /* 0xffffffac00e07947 */ /* 0x000fea000383ffff */
.L_x_3013:
        /* <DEDUP_REMOVED lines=8> */
[----:B------:R-:W-:Y:S05]  /*f740*/  WARPSYNC.COLLECTIVE R15, `(.L_x_3073) ;  /* 0x000000000f087348 */ /* 0x000fea0003c00000 */
[----:B------:R1:W2:Y:S02]  /*f750*/  SHFL.IDX P6, R14, R13, R12, R11 ;  /* 0x0000000c0d0e7389 */ /* 0x0002a400000c000b */
[----:B-12---:R-:W-:Y:S01]  /*f760*/  ENDCOLLECTIVE ;  /* 0x000000000000791b */ /* 0x006fe20003800000 */
.L_x_3073:
[----:B------:R-:W-:Y:S05]  /*f770*/  BSYNC B0 ;  /* 0x0000000000007941 */ /* 0x000fea0003800000 */
.L_x_3072:
[----:B------:R-:W-:Y:S05]  /*f780*/  BRA `(.L_x_3074) ;  /* 0xffffffd4000c7947 */ /* 0x000fea000383ffff */
.L_x_3014:
[----:B------:R-:W-:Y:S01]  /*f790*/  BSSY B0, `(.L_x_3075) ;  /* 0x0000006000007945 */ /* 0x000fe20003800000 */
[----:B------:R-:W-:-:S07]  /*f7a0*/  MOV R15, 0xffffffff ;  /* 0xffffffff000f7802 */ /* 0x000fce0000000f00 */
[----:B------:R-:W-:Y:S05]  /*f7b0*/  WARPSYNC.COLLECTIVE R15, `(.L_x_3076) ;  /* 0x000000000f0c7348 */ /* 0x000fea0003c00000 */
[----:B------:R-:W-:Y:S02]  /*f7c0*/  ELECT P6, UR62, PT ;  /* 0x00000000003e782f */ /* 0x000fe400038c0000 */
[----:B------:R-:W-:Y:S01]  /*f7d0*/  MOV R14, UR62 ;  /* 0x0000003e000e7c02 */ /* 0x000fe20008000f00 */
[----:B------:R-:W-:Y:S10]  /*f7e0*/  ENDCOLLECTIVE ;  /* 0x000000000000791b */ /* 0x000ff40003800000 */
.L_x_3076:
[----:B------:R-:W-:Y:S05]  /*f7f0*/  BSYNC B0 ;  /* 0x0000000000007941 */ /* 0x000fea0003800000 */
.L_x_3075:
[----:B------:R-:W-:Y:S05]  /*f800*/  BRA `(.L_x_3077) ;  /* 0xffffffd400087947 */ /* 0x000fea000383ffff */
.L_x_3017:
[----:B--2---:R2:W3:Y:S02]  /*f810*/  SYNCS.PHASECHK.TRANS64.TRYWAIT P1, [R5+URZ+0x36840], R9 ;  /* 0x03684009050075a7 */ /* 0x0044e4000802017f */
[----:B---3--:R-:W-:Y:S05]  /*f820*/  @!P1 NANOSLEEP.SYNCS 0x989680 ;  /* 0x009896800000995d */ /* 0x008fea0003900000 */
[----:B------:R-:W3:Y:S02]  /*f830*/  @!P1 SYNCS.PHASECHK.TRANS64 P1, [R5+URZ+0x36840], R9 ;  /* 0x03684009050095a7 */ /* 0x000ee4000802007f */
[----:B---3--:R-:W-:Y:S05]  /*f840*/  @!P1 BRA `(.L_x_3017) ;  /* 0xfffffffc00f09947 */ /* 0x008fea000383ffff */
[----:B------:R-:W-:Y:S05]  /*f850*/  BRA `(.L_x_3078) ;  /* 0xffffffd400687947 */ /* 0x000fea000383ffff */
.L_x_3021:
        /* <DEDUP_REMOVED lines=8> */
.L_x_3027:
[----:B-1----:R1:W2:Y:S02]  /*f8e0*/  SYNCS.PHASECHK.TRANS64.TRYWAIT P1, [R2+URZ+0x36840], R3 ;  /* 0x03684003020075a7 */ /* 0x0022a4000802017f */
[----:B--2---:R-:W-:Y:S05]  /*f8f0*/  @!P1 NANOSLEEP.SYNCS 0x989680 ;  /* 0x009896800000995d */ /* 0x004fea0003900000 */
[----:B------:R-:W2:Y:S02]  /*f900*/  @!P1 SYNCS.PHASECHK.TRANS64 P1, [R2+URZ+0x36840], R3 ;  /* 0x03684003020095a7 */ /* 0x000ea4000802007f */
[----:B--2---:R-:W-:Y:S05]  /*f910*/  @!P1 BRA `(.L_x_3027) ;  /* 0xfffffffc00f09947 */ /* 0x004fea000383ffff */
[----:B------:R-:W-:Y:S05]  /*f920*/  BRA `(.L_x_3080) ;  /* 0xffffffdc00607947 */ /* 0x000fea000383ffff */
.L_x_3030:
[----:B-1----:R1:W2:Y:S02]  /*f930*/  SYNCS.PHASECHK.TRANS64.TRYWAIT P1, [R2+URZ+0x36860], R3 ;  /* 0x03686003020075a7 */ /* 0x0022a4000802017f */
[----:B--2---:R-:W-:Y:S05]  /*f940*/  @!P1 NANOSLEEP.SYNCS 0x989680 ;  /* 0x009896800000995d */ /* 0x004fea0003900000 */
[----:B------:R-:W2:Y:S02]  /*f950*/  @!P1 SYNCS.PHASECHK.TRANS64 P1, [R2+URZ+0x36860], R3 ;  /* 0x03686003020095a7 */ /* 0x000ea4000802007f */
[----:B--2---:R-:W-:Y:S05]  /*f960*/  @!P1 BRA `(.L_x_3030) ;  /* 0xfffffffc00f09947 */ /* 0x004fea000383ffff */
[----:B------:R-:W-:Y:S05]  /*f970*/  BRA `(.L_x_3081) ;  /* 0xffffffe0000c7947 */ /* 0x000fea000383ffff */
.L_x_3037:
[----:B--2---:R2:W3:Y:S02]  /*f980*/  SYNCS.PHASECHK.TRANS64.TRYWAIT P1, [R2+URZ+0x36840], R3 ;  /* 0x03684003020075a7 */ /* 0x0044e4000802017f */
[----:B---3--:R-:W-:Y:S05]  /*f990*/  @!P1 NANOSLEEP.SYNCS 0x989680 ;  /* 0x009896800000995d */ /* 0x008fea0003900000 */
[----:B------:R-:W3:Y:S02]  /*f9a0*/  @!P1 SYNCS.PHASECHK.TRANS64 P1, [R2+URZ+0x36840], R3 ;  /* 0x03684003020095a7 */ /* 0x000ee4000802007f */
[----:B---3--:R-:W-:Y:S05]  /*f9b0*/  @!P1 BRA `(.L_x_3037) ;  /* 0xfffffffc00f09947 */ /* 0x008fea000383ffff */
[----:B------:R-:W-:Y:S05]  /*f9c0*/  BRA `(.L_x_3082) ;  /* 0xffffffe400587947 */ /* 0x000fea000383ffff */
.L_x_3040:
[----:B-1----:R1:W2:Y:S02]  /*f9d0*/  SYNCS.PHASECHK.TRANS64.TRYWAIT P1, [R2+URZ+0x36860], R17 ;  /* 0x03686011020075a7 */ /* 0x0022a4000802017f */
[----:B--2---:R-:W-:Y:S05]  /*f9e0*/  @!P1 NANOSLEEP.SYNCS 0x989680 ;  /* 0x009896800000995d */ /* 0x004fea0003900000 */
[----:B------:R-:W2:Y:S02]  /*f9f0*/  @!P1 SYNCS.PHASECHK.TRANS64 P1, [R2+URZ+0x36860], R17 ;  /* 0x03686011020095a7 */ /* 0x000ea4000802007f */
[----:B--2---:R-:W-:Y:S05]  /*fa00*/  @!P1 BRA `(.L_x_3040) ;  /* 0xfffffffc00f09947 */ /* 0x004fea000383ffff */
[----:B------:R-:W-:Y:S05]  /*fa10*/  BRA `(.L_x_3083) ;  /* 0xffffffe800047947 */ /* 0x000fea000383ffff */
.L_x_3046:
[----:B--2---:R2:W3:Y:S02]  /*fa20*/  SYNCS.PHASECHK.TRANS64.TRYWAIT P1, [R2+URZ+0x36840], R3 ;  /* 0x03684003020075a7 */ /* 0x0044e4000802017f */
[----:B---3--:R-:W-:Y:S05]  /*fa30*/  @!P1 NANOSLEEP.SYNCS 0x989680 ;  /* 0x009896800000995d */ /* 0x008fea0003900000 */
[----:B------:R-:W3:Y:S02]  /*fa40*/  @!P1 SYNCS.PHASECHK.TRANS64 P1, [R2+URZ+0x36840], R3 ;  /* 0x03684003020095a7 */ /* 0x000ee4000802007f */
[----:B---3--:R-:W-:Y:S05]  /*fa50*/  @!P1 BRA `(.L_x_3046) ;  /* 0xfffffffc00f09947 */ /* 0x008fea000383ffff */
[----:B------:R-:W-:Y:S05]  /*fa60*/  BRA `(.L_x_3084) ;  /* 0xffffffec00307947 */ /* 0x000fea000383ffff */
.L_x_3049:
[----:B-1----:R1:W2:Y:S02]  /*fa70*/  SYNCS.PHASECHK.TRANS64.TRYWAIT P1, [R2+URZ+0x36860], R10 ;  /* 0x0368600a020075a7 */ /* 0x0022a4000802017f */
[----:B--2---:R-:W-:Y:S05]  /*fa80*/  @!P1 NANOSLEEP.SYNCS 0x989680 ;  /* 0x009896800000995d */ /* 0x004fea0003900000 */
[----:B------:R-:W2:Y:S02]  /*fa90*/  @!P1 SYNCS.PHASECHK.TRANS64 P1, [R2+URZ+0x36860], R10 ;  /* 0x0368600a020095a7 */ /* 0x000ea4000802007f */
[----:B--2---:R-:W-:Y:S05]  /*faa0*/  @!P1 BRA `(.L_x_3049) ;  /* 0xfffffffc00f09947 */ /* 0x004fea000383ffff */
[----:B------:R-:W-:Y:S05]  /*fab0*/  BRA `(.L_x_3085) ;  /* 0xffffffec00dc7947 */ /* 0x000fea000383ffff */
.L_x_3055:
[----:B-1----:R1:W2:Y:S02]  /*fac0*/  SYNCS.PHASECHK.TRANS64.TRYWAIT P0, [R2+URZ+0x36860], R3 ;  /* 0x03686003020075a7 */ /* 0x0022a4000800017f */
[----:B--2---:R-:W-:Y:S05]  /*fad0*/  @!P0 NANOSLEEP.SYNCS 0x989680 ;  /* 0x009896800000895d */ /* 0x004fea0003900000 */
[----:B------:R-:W2:Y:S02]  /*fae0*/  @!P0 SYNCS.PHASECHK.TRANS64 P0, [R2+URZ+0x36860], R3 ;  /* 0x03686003020085a7 */ /* 0x000ea4000800007f */
[----:B--2---:R-:W-:Y:S05]  /*faf0*/  @!P0 BRA `(.L_x_3055) ;  /* 0xfffffffc00f08947 */ /* 0x004fea000383ffff */
[----:B------:R-:W-:Y:S05]  /*fb00*/  BRA `(.L_x_3086) ;  /* 0xfffffff000ac7947 */ /* 0x000fea000383ffff */
.L_x_3060:
[----:B-1----:R1:W2:Y:S02]  /*fb10*/  SYNCS.PHASECHK.TRANS64.TRYWAIT P0, [R0+URZ+0x36820], R3 ;  /* 0x03682003000075a7 */ /* 0x0022a4000800017f */
[----:B--2---:R-:W-:Y:S05]  /*fb20*/  @!P0 NANOSLEEP.SYNCS 0x989680 ;  /* 0x009896800000895d */ /* 0x004fea0003900000 */
[----:B------:R-:W2:Y:S02]  /*fb30*/  @!P0 SYNCS.PHASECHK.TRANS64 P0, [R0+URZ+0x36820], R3 ;  /* 0x03682003000085a7 */ /* 0x000ea4000800007f */
[----:B--2---:R-:W-:Y:S05]  /*fb40*/  @!P0 BRA `(.L_x_3060) ;  /* 0xfffffffc00f08947 */ /* 0x004fea000383ffff */
[----:B------:R-:W-:Y:S05]  /*fb50*/  BRA `(.L_x_3087) ;  /* 0xfffffff400a87947 */ /* 0x000fea000383ffff */
.L_x_3061:
[----:B------:R-:W2:Y:S01]  /*fb60*/  S2R R2, SR_TID.X ;  /* 0x0000000000027919 */ /* 0x000ea20000002100 */
[----:B------:R-:W-:Y:S01]  /*fb70*/  BSSY B0, `(.L_x_3088) ;  /* 0x000000a000007945 */ /* 0x000fe20003800000 */
[----:B------:R-:W-:Y:S01]  /*fb80*/  IMAD.MOV.U32 R12, RZ, RZ, RZ ;  /* 0x000000ffff0c7224 */ /* 0x000fe200078e00ff */
[----:B------:R-:W-:Y:S01]  /*fb90*/  MOV R15, 0xffffffff ;  /* 0xffffffff000f7802 */ /* 0x000fe20000000f00 */
[----:B------:R-:W-:Y:S01]  /*fba0*/  IMAD.MOV.U32 R11, RZ, RZ, 0x1f ;  /* 0x0000001fff0b7424 */ /* 0x000fe200078e00ff */
[----:B--2---:R-:W-:-:S04]  /*fbb0*/  SHF.R.U32.HI R2, RZ, 0x5, R2 ;  /* 0x00000005ff027819 */ /* 0x004fc80000011602 */
[----:B------:R-:W-:-:S05]  /*fbc0*/  LOP3.LUT R2, R2, 0x3, RZ, 0xc0, !PT ;  /* 0x0000000302027812 */ /* 0x000fca00078ec0ff */
[----:B------:R-:W-:-:S07]  /*fbd0*/  IMAD.MOV.U32 R13, RZ, RZ, R2 ;  /* 0x000000ffff0d7224 */ /* 0x000fce00078e0002 */
[----:B-1----:R-:W-:Y:S05]  /*fbe0*/  WARPSYNC.COLLECTIVE R15, `(.L_x_3089) ;  /* 0x000000000f087348 */ /* 0x002fea0003c00000 */
[----:B------:R2:W3:Y:S02]  /*fbf0*/  SHFL.IDX P6, R14, R13, R12, R11 ;  /* 0x0000000c0d0e7389 */ /* 0x0004e400000c000b */
[----:B-123--:R-:W-:Y:S01]  /*fc00*/  ENDCOLLECTIVE ;  /* 0x000000000000791b */ /* 0x00efe20003800000 */
.L_x_3089:
[----:B------:R-:W-:Y:S05]  /*fc10*/  BSYNC B0 ;  /* 0x0000000000007941 */ /* 0x000fea0003800000 */
.L_x_3088:
[----:B------:R-:W-:Y:S05]  /*fc20*/  BRA `(.L_x_3090) ;  /* 0xfffffff400907947 */ /* 0x000fea000383ffff */
.L_x_3064:
[----:B------:R-:W-:Y:S01]  /*fc30*/  BSSY B1, `(.L_x_3091) ;  /* 0x0000006000017945 */ /* 0x000fe20003800000 */
[----:B------:R-:W-:-:S07]  /*fc40*/  IMAD.MOV.U32 R15, RZ, RZ, -0x1 ;  /* 0xffffffffff0f7424 */ /* 0x000fce00078e00ff */
[----:B-12---:R-:W-:Y:S05]  /*fc50*/  WARPSYNC.COLLECTIVE R15, `(.L_x_3092) ;  /* 0x000000000f0c7348 */ /* 0x006fea0003c00000 */
[----:B------:R-:W-:Y:S02]  /*fc60*/  ELECT P6, UR62, PT ;  /* 0x00000000003e782f */ /* 0x000fe400038c0000 */
[----:B------:R-:W-:Y:S01]  /*fc70*/  MOV R14, UR62 ;  /* 0x0000003e000e7c02 */ /* 0x000fe20008000f00 */
[----:B-12---:R-:W-:Y:S10]  /*fc80*/  ENDCOLLECTIVE ;  /* 0x000000000000791b */ /* 0x006ff40003800000 */
.L_x_3092:
[----:B------:R-:W-:Y:S05]  /*fc90*/  BSYNC B1 ;  /* 0x0000000000017941 */ /* 0x000fea0003800000 */
.L_x_3091:
[----:B------:R-:W-:Y:S05]  /*fca0*/  BRA `(.L_x_3093) ;  /* 0xfffffff400887947 */ /* 0x000fea000383ffff */
.L_x_3066:
[----:B-1----:R1:W2:Y:S02]  /*fcb0*/  SYNCS.PHASECHK.TRANS64.TRYWAIT P0, [R6+URZ], R5 ;  /* 0x00000005060075a7 */ /* 0x0022a4000800017f */
[----:B--2---:R-:W-:Y:S05]  /*fcc0*/  @!P0 NANOSLEEP.SYNCS 0x989680 ;  /* 0x009896800000895d */ /* 0x004fea0003900000 */
[----:B------:R-:W2:Y:S02]  /*fcd0*/  @!P0 SYNCS.PHASECHK.TRANS64 P0, [R6+URZ], R5 ;  /* 0x00000005060085a7 */ /* 0x000ea4000800007f */
[----:B--2---:R-:W-:Y:S05]  /*fce0*/  @!P0 BRA `(.L_x_3066) ;  /* 0xfffffffc00f08947 */ /* 0x004fea000383ffff */
[----:B------:R-:W-:Y:S05]  /*fcf0*/  BRA `(.L_x_3094) ;  /* 0xfffffff400bc7947 */ /* 0x000fea000383ffff */
.L_x_3067:
[----:B--2---:R2:W3:Y:S02]  /*fd00*/  SYNCS.PHASECHK.TRANS64.TRYWAIT P0, [R3+URZ], R2 ;  /* 0x00000002030075a7 */ /* 0x0044e4000800017f */
[----:B---3--:R-:W-:Y:S05]  /*fd10*/  @!P0 NANOSLEEP.SYNCS 0x989680 ;  /* 0x009896800000895d */ /* 0x008fea0003900000 */
[----:B------:R-:W3:Y:S02]  /*fd20*/  @!P0 SYNCS.PHASECHK.TRANS64 P0, [R3+URZ], R2 ;  /* 0x00000002030085a7 */ /* 0x000ee4000800007f */
[----:B---3--:R-:W-:Y:S05]  /*fd30*/  @!P0 BRA `(.L_x_3067) ;  /* 0xfffffffc00f08947 */ /* 0x008fea000383ffff */
[----:B------:R-:W-:Y:S05]  /*fd40*/  BRA `(.L_x_3095) ;  /* 0xfffffff400b07947 */ /* 0x000fea000383ffff */
.L_x_3069:
[----:B--2---:R2:W3:Y:S02]  /*fd50*/  SYNCS.PHASECHK.TRANS64.TRYWAIT P0, [R16+URZ], R5 ;  /* 0x00000005100075a7 */ /* 0x0044e4000800017f */
[----:B---3--:R-:W-:Y:S05]  /*fd60*/  @!P0 NANOSLEEP.SYNCS 0x989680 ;  /* 0x009896800000895d */ /* 0x008fea0003900000 */
[----:B------:R-:W3:Y:S02]  /*fd70*/  @!P0 SYNCS.PHASECHK.TRANS64 P0, [R16+URZ], R5 ;  /* 0x00000005100085a7 */ /* 0x000ee4000800007f */
[----:B---3--:R-:W-:Y:S05]  /*fd80*/  @!P0 BRA `(.L_x_3069) ;  /* 0xfffffffc00f08947 */ /* 0x008fea000383ffff */
[----:B------:R-:W-:Y:S05]  /*fd90*/  BRA `(.L_x_3096) ;  /* 0xfffffff400b47947 */ /* 0x000fea000383ffff */
.L_x_3097:
        /* <DEDUP_REMOVED lines=14> */
.L_x_12757:


//--------------------- .text._ZN7cutlass13device_kernelIN5flash11enable_sm90INS1_16FlashAttnFwdSm90INS1_25CollectiveMainloopFwdSm90ILi2EN4cute5tupleIJNS5_1CILi1EEES8_S8_EEENS6_IJNS7_ILi128EEENS7_ILi112EEENS7_ILi192EEEEEELi192ENS_6half_tEfNS_4arch4Sm90ELb0ELb0ELb1ELb1ELb0ELb0ELb0ELb1ELb1ELb0ELb0ELb0EEENS1_21CollectiveEpilogueFwdINS6_IJSA_SC_SB_EEES9_SE_SG_Li256ELb1ELb0ELb0ELb0EEENS1_36VarlenDynamicPersistentTileSchedulerILi128ELi112ELi256ELi32ELb0ELb0ELb1ELb0ELb1ELb1EEEEEEEEEvNT_6ParamsE --------------------------
	.section	.text._ZN7cutlass13device_kernelIN5flash11enable_sm90INS1_16FlashAttnFwdSm90INS1_25CollectiveMainloopFwdSm90ILi2EN4cute5tupleIJNS5_1CILi1EEES8_S8_EEENS6_IJNS7_ILi128EEENS7_ILi112EEENS7_ILi192EEEEEELi192ENS_6half_tEfNS_4arch4Sm90ELb0ELb0ELb1ELb1ELb0ELb0ELb0ELb1ELb1ELb0ELb0ELb0EEENS1_21CollectiveEpilogueFwdINS6_IJSA_SC_SB_EEES9_SE_SG_Li256ELb1ELb0ELb0ELb0EEENS1_36VarlenDynamicPersistentTileSchedulerILi128ELi112ELi256ELi32ELb0ELb0ELb1ELb0ELb1ELb1EEEEEEEEEvNT_6ParamsE,"ax",@progbits
	.align	128
.text._ZN7cutlass13device_kernelIN5flash11enable_sm90INS1_16FlashAttnFwdSm90INS1_25CollectiveMainloopFwdSm90ILi2EN4cute5tupleIJNS5_1CILi1EEES8_S8_EEENS6_IJNS7_ILi128EEENS7_ILi112EEENS7_ILi192EEEEEELi192ENS_6half_tEfNS_4arch4Sm90ELb0ELb0ELb1ELb1ELb0ELb0ELb0ELb1ELb1ELb0ELb0ELb0EEENS1_21CollectiveEpilogueFwdINS6_IJSA_SC_SB_EEES9_SE_SG_Li256ELb1ELb0ELb0ELb0EEENS1_36VarlenDynamicPersistentTileSchedulerILi128ELi112ELi256ELi32ELb0ELb0ELb1ELb0ELb1ELb1EEEEEEEEEvNT_6ParamsE:
        .type           _ZN7cutlass13device_kernelIN5flash11enable_sm90INS1_16FlashAttnFwdSm90INS1_25CollectiveMainloopFwdSm90ILi2EN4cute5tupleIJNS5_1CILi1EEES8_S8_EEENS6_IJNS7_ILi128EEENS7_ILi112EEENS7_ILi192EEEEEELi192ENS_6half_tEfNS_4arch4Sm90ELb0ELb0ELb1ELb1ELb0ELb0ELb0ELb1ELb1ELb0ELb0ELb0EEENS1_21CollectiveEpilogueFwdINS6_IJSA_SC_SB_EEES9_SE_SG_Li256ELb1ELb0ELb0ELb0EEENS1_36VarlenDynamicPersistentTileSchedulerILi128ELi112ELi256ELi32ELb0ELb0ELb1ELb0ELb1ELb1EEEEEEEEEvNT_6ParamsE,@function
        .size           _ZN7cutlass13device_kernelIN5flash11enable_sm90INS1_16FlashAttnFwdSm90INS1_25CollectiveMainloopFwdSm90ILi2EN4cute5tupleIJNS5_1CILi1EEES8_S8_EEENS6_IJNS7_ILi128EEENS7_ILi112EEENS7_ILi192EEEEEELi192ENS_6half_tEfNS_4arch4Sm90ELb0ELb0ELb1ELb1ELb0ELb0ELb0ELb1ELb1ELb0ELb0ELb0EEENS1_21CollectiveEpilogueFwdINS6_IJSA_SC_SB_EEES9_SE_SG_Li256ELb1ELb0ELb0ELb0EEENS1_36VarlenDynamicPersistentTileSchedulerILi128ELi112ELi256ELi32ELb0ELb0ELb1ELb0ELb1ELb1EEEEEEEEEvNT_6ParamsE,(.L_x_12758 - _ZN7cutlass13device_kernelIN5flash11enable_sm90INS1_16FlashAttnFwdSm90INS1_25CollectiveMainloopFwdSm90ILi2EN4cute5tupleIJNS5_1CILi1EEES8_S8_EEENS6_IJNS7_ILi128EEENS7_ILi112EEENS7_ILi192EEEEEELi192ENS_6half_tEfNS_4arch4Sm90ELb0ELb0ELb1ELb1ELb0ELb0ELb0ELb1ELb1ELb0ELb0ELb0EEENS1_21CollectiveEpilogueFwdINS6_IJSA_SC_SB_EEES9_SE_SG_Li256ELb1ELb0ELb0ELb0EEENS1_36VarlenDynamicPersistentTileSchedulerILi128ELi112ELi256ELi32ELb0ELb0ELb1ELb0ELb1ELb1EEEEEEEEEvNT_6ParamsE)
        .other          _ZN7cutlass13device_kernelIN5flash11enable_sm90INS1_16FlashAttnFwdSm90INS1_25CollectiveMainloopFwdSm90ILi2EN4cute5tupleIJNS5_1CILi1EEES8_S8_EEENS6_IJNS7_ILi128EEENS7_ILi112EEENS7_ILi192EEEEEELi192ENS_6half_tEfNS_4arch4Sm90ELb0ELb0ELb1ELb1ELb0ELb0ELb0ELb1ELb1ELb0ELb0ELb0EEENS1_21CollectiveEpilogueFwdINS6_IJSA_SC_SB_EEES9_SE_SG_Li256ELb1ELb0ELb0ELb0EEENS1_36VarlenDynamicPersistentTileSchedulerILi128ELi112ELi256ELi32ELb0ELb0ELb1ELb0ELb1ELb1EEEEEEEEEvNT_6ParamsE,@"STO_CUDA_ENTRY STV_DEFAULT"
_ZN7cutlass13device_kernelIN5flash11enable_sm90INS1_16FlashAttnFwdSm90INS1_25CollectiveMainloopFwdSm90ILi2EN4cute5tupleIJNS5_1CILi1EEES8_S8_EEENS6_IJNS7_ILi128EEENS7_ILi112EEENS7_ILi192EEEEEELi192ENS_6half_tEfNS_4arch4Sm90ELb0ELb0ELb1ELb1ELb0ELb0ELb0ELb1ELb1ELb0ELb0ELb0EEENS1_21CollectiveEpilogueFwdINS6_IJSA_SC_SB_EEES9_SE_SG_Li256ELb1ELb0ELb0ELb0EEENS1_36VarlenDynamicPersistentTileSchedulerILi128ELi112ELi256ELi32ELb0ELb0ELb1ELb0ELb1ELb1EEEEEEEEEvNT_6ParamsE:
[----:B------:R-:W0:Y:S02]  /*0000*/  LDC R1, c[0x0][0x28] ;  /* 0x00000a00ff017b82 */ /* 0x000e240000000800 */
[----:B0-----:R-:W-:Y:S01]  /*0010*/  VIADD R1, R1, 0xffffffc8 ;  /* 0xffffffc801017836 */ /* 0x001fe20000000000 */
[----:B------:R-:W0:Y:S01]  /*0020*/  S2R R3, SR_TID.X ;  /* 0x0000000000037919 */ /* 0x000e220000002100 */
[----:B------:R-:W-:Y:S01]  /*0030*/  ELECT P0, URZ, PT ;  /* 0x00000000003f782f */ /* 0x000fe20003800000 */
[----:B------:R-:W-:Y:S01]  /*0040*/  BSSY B0, `(.L_x_3098) ;  /* 0x0000010000007945 */ /* 0x000fe20003800000 */
[----:B0-----:R-:W-:-:S05]  /*0050*/  SHF.R.U32.HI R0, RZ, 0x5, R3 ;  /* 0x00000005ff007819 */ /* 0x001fca0000011603 */
[----:B------:R-:W0:Y:S02]  /*0060*/  SHFL.IDX PT, R2, R0, RZ, 0x1f ;  /* 0x00001fff00027589 */ /* 0x000e2400000e0000 */
[----:B0-----:R-:W-:-:S13]  /*0070*/  ISETP.EQ.AND P0, PT, R2, RZ, P0 ;  /* 0x000000ff0200720c */ /* 0x001fda0000702270 */
        /* <DEDUP_REMOVED lines=12> */
.L_x_3099:
[----:B------:R-:W-:Y:S05]  /*0140*/  BSYNC B0 ;  /* 0x0000000000007941 */ /* 0x000fea0003800000 */
.L_x_3098:
[----:B------:R-:W-:Y:S01]  /*0150*/  VOTEU.ANY UP0, P0 ;  /* 0x00000000003f7886 */ /* 0x000fe20000000100 */
[----:B------:R-:W0:Y:S01]  /*0160*/  SHFL.IDX PT, R2, R0, RZ, 0x1f ;  /* 0x00001fff00027589 */ /* 0x000e2200000e0000 */
[----:B------:R-:W-:Y:S01]  /*0170*/  UMOV UR4, 0x1 ;  /* 0x0000000100047882 */ /* 0x000fe20000000000 */
[----:B------:R-:W-:Y:S01]  /*0180*/  UMOV UR7, 0x100 ;  /* 0x0000010000077882 */ /* 0x000fe20000000000 */
[----:B------:R-:W-:Y:S01]  /*0190*/  VOTEU.ANY UP1, P0 ;  /* 0x00000000003f7886 */ /* 0x000fe20000020100 */
[----:B------:R-:W1:Y:S01]  /*01a0*/  @UP0 S2UR UR8, SR_CgaCtaId ;  /* 0x00000000000809c3 */ /* 0x000e620000008800 */
[----:B------:R-:W-:Y:S01]  /*01b0*/  @UP0 UMOV UR6, 0x400 ;  /* 0x0000040000060882 */ /* 0x000fe20000000000 */
[----:B------:R-:W-:-:S04]  /*01c0*/  @UP0 UIADD3 UR4, -UR4, 0x100000, URZ ;  /* 0x0010000004040890 */ /* 0x000fc8000fffe13f */
[----:B------:R-:W-:Y:S02]  /*01d0*/  @UP0 USHF.L.U32 UR5, UR4, 0xb, URZ ;  /* 0x0000000b04050899 */ /* 0x000fe4000800063f */
[----:B------:R-:W-:Y:S01]  /*01e0*/  @UP0 USHF.L.U32 UR4, UR4, 0x1, URZ ;  /* 0x0000000104040899 */ /* 0x000fe2000800063f */
[----:B0-----:R-:W-:Y:S02]  /*01f0*/  ISETP.NE.AND P1, PT, R2, RZ, PT ;  /* 0x000000ff0200720c */ /* 0x001fe40003f25270 */
[----:B------:R-:W-:Y:S01]  /*0200*/  SHF.R.U32.HI R2, RZ, 0x7, R3 ;  /* 0x00000007ff027819 */ /* 0x000fe20000011603 */
[----:B-1----:R-:W-:Y:S02]  /*0210*/  @UP0 ULEA UR8, UR8, UR6, 0x18 ;  /* 0x0000000608080291 */ /* 0x002fe4000f8ec03f */
[----:B------:R-:W-:-:S04]  /*0220*/  @UP0 UIADD3 UR6, -UR7, 0x100000, URZ ;  /* 0x0010000007060890 */ /* 0x000fc8000fffe13f */
[----:B------:R-:W-:Y:S02]  /*0230*/  @UP0 USHF.L.U32 UR7, UR6, 0xb, URZ ;  /* 0x0000000b06070899 */ /* 0x000fe4000800063f */
[----:B------:R-:W-:Y:S01]  /*0240*/  @UP0 USHF.L.U32 UR6, UR6, 0x1, URZ ;  /* 0x0000000106060899 */ /* 0x000fe2000800063f */
[----:B------:R-:W-:Y:S01]  /*0250*/  VOTEU.ANY UP0, P0 ;  /* 0x00000000003f7886 */ /* 0x000fe20000000100 */
[----:B------:R-:W0:Y:S04]  /*0260*/  SHFL.IDX PT, R2, R2, RZ, 0x1f ;  /* 0x00001fff02027589 */ /* 0x000e2800000e0000 */
[----:B------:R-:W1:Y:S02]  /*0270*/  FENCE.VIEW.ASYNC.S ;  /* 0x00000000000073c6 */ /* 0x000e640000000000 */
[----:B-1----:R1:W2:Y:S04]  /*0280*/  @UP0 SYNCS.EXCH.64 URZ, [UR8+0x36800], UR4 ;  /* 0x03680004083f05b2 */ /* 0x0022a80008000100 */
        /* <DEDUP_REMOVED lines=16> */
[----:B------:R4:W0:Y:S01]  /*0390*/  SYNCS.EXCH.64 URZ, [UR8+0x36840], UR4 ;  /* 0x03684004083f75b2 */ /* 0x0008220008000100 */
[----:B------:R4:W0:Y:S01]  /*03a0*/  SYNCS.EXCH.64 URZ, [UR8+0x36838], UR6 ;  /* 0x03683806083f75b2 */ /* 0x0008220008000100 */
[----:B------:R4:W0:Y:S02]  /*03b0*/  SYNCS.EXCH.64 URZ, [UR8+0x36848], UR4 ;  /* 0x03684804083f75b2 */ /* 0x0008240008000100 */
[----:B----4-:R-:W-:Y:S01]  /*03c0*/  NOP ;  /* 0x0000000000007918 */ /* 0x010fe20000000000 */
.L_x_3100:
        /* <DEDUP_REMOVED lines=22> */
.L_x_3101:
        /* <DEDUP_REMOVED lines=14> */
[----:B------:R4:W0:Y:S01]  /*0610*/  SYNCS.EXCH.64 URZ, [UR6+0x36880], UR4 ;  /* 0x03688004063f75b2 */ /* 0x0008220008000100 */
[----:B------:R4:W0:Y:S01]  /*0620*/  SYNCS.EXCH.64 URZ, [UR6+0x36878], UR4 ;  /* 0x03687804063f75b2 */ /* 0x0008220008000100 */
[----:B------:R4:W0:Y:S02]  /*0630*/  SYNCS.EXCH.64 URZ, [UR6+0x36888], UR4 ;  /* 0x03688804063f75b2 */ /* 0x0008240008000100 */
[----:B----4-:R-:W-:Y:S01]  /*0640*/  NOP ;  /* 0x0000000000007918 */ /* 0x010fe20000000000 */
.L_x_3102:
        /* <DEDUP_REMOVED lines=22> */
.L_x_3103:
        /* <DEDUP_REMOVED lines=22> */
.L_x_3104:
[----:B0-----:R-:W-:Y:S01]  /*0910*/  ISETP.NE.AND P0, PT, R2, RZ, PT ;  /* 0x000000ff0200720c */ /* 0x001fe20003f05270 */
[----:B------:R-:W-:Y:S01]  /*0920*/  IMAD.MOV.U32 R2, RZ, RZ, 0x1 ;  /* 0x00000001ff027424 */ /* 0x000fe200078e00ff */
[----:B------:R-:W-:Y:S01]  /*0930*/  NOP ;  /* 0x0000000000007918 */ /* 0x000fe20000000000 */
[----:B------:R-:W-:-:S03]  /*0940*/  ULDC.64 UR60, c[0x0][0x208] ;  /* 0x00008200003c7ab9 */ /* 0x000fc60000000a00 */
[----:B------:R-:W-:-:S05]  /*0950*/  SEL R2, R2, 0x2, !P0 ;  /* 0x0000000202027807 */ /* 0x000fca0004000000 */
[----:B------:R0:W-:Y:S01]  /*0960*/  STL [R1+0x30], R2 ;  /* 0x0000300201007387 */ /* 0x0001e20000100800 */
[----:B-123--:R-:W-:Y:S06]  /*0970*/  BAR.SYNC.DEFER_BLOCKING 0x0 ;  /* 0x0000000000007b1d */ /* 0x00efec0000010000 */
[----:B------:R-:W-:Y:S05]  /*0980*/  @!P0 BRA `(.L_x_3105) ;  /* 0x000000cc00f48947 */ /* 0x000fea0003800000 */
.L_x_3106:
        /* <DEDUP_REMOVED lines=14> */
[----:B------:R-:W2:Y:S01]  /*0a70*/  LDL.LU R10, [R1+0x30] ;  /* 0x00003000010a7983 */ /* 0x000ea20000300800 */
[----:B------:R-:W1:Y:S02]  /*0a80*/  S2R R0, SR_TID.X ;  /* 0x0000000000007919 */ /* 0x000e640000002100 */
[----:B-1----:R-:W-:-:S05]  /*0a90*/  VIADD R214, R0, 0xffffff80 ;  /* 0xffffff8000d67836 */ /* 0x002fca0000000000 */
[----:B------:R-:W-:-:S04]  /*0aa0*/  SHF.R.S32.HI R3, RZ, 0x1f, R214 ;  /* 0x0000001fff037819 */ /* 0x000fc800000114d6 */
[----:B------:R-:W-:-:S04]  /*0ab0*/  LEA.HI R5, R3, R214, RZ, 0x7 ;  /* 0x000000d603057211 */ /* 0x000fc800078f38ff */
[----:B------:R-:W-:-:S05]  /*0ac0*/  LOP3.LUT R209, R5, 0xffffff80, RZ, 0xc0, !PT ;  /* 0xffffff8005d17812 */ /* 0x000fca00078ec0ff */
[----:B------:R-:W-:-:S05]  /*0ad0*/  IMAD.IADD R209, R214, 0x1, -R209 ;  /* 0x00000001d6d17824 */ /* 0x000fca00078e0ad1 */
[----:B------:R-:W-:-:S04]  /*0ae0*/  SHF.R.S32.HI R4, RZ, 0x1f, R209 ;  /* 0x0000001fff047819 */ /* 0x000fc800000114d1 */
[----:B------:R-:W-:-:S04]  /*0af0*/  LEA.HI R6, R4, R209, RZ, 0x2 ;  /* 0x000000d104067211 */ /* 0x000fc800078f10ff */
[--C-:B------:R-:W-:Y:S02]  /*0b00*/  SHF.R.S32.HI R8, RZ, 0x2, R6.reuse ;  /* 0x00000002ff087819 */ /* 0x100fe40000011406 */
[----:B------:R-:W-:Y:S02]  /*0b10*/  SHF.R.S32.HI R11, RZ, 0x1f, R6 ;  /* 0x0000001fff0b7819 */ /* 0x000fe40000011406 */
[----:B------:R-:W-:Y:S02]  /*0b20*/  SHF.R.S32.HI R210, RZ, 0x7, R5 ;  /* 0x00000007ffd27819 */ /* 0x000fe40000011405 */
[----:B------:R-:W-:Y:S02]  /*0b30*/  LEA.HI R11, R11, R8, RZ, 0x3 ;  /* 0x000000080b0b7211 */ /* 0x000fe400078f18ff */
[----:B------:R-:W-:Y:S02]  /*0b40*/  LEA.HI R4, R4, R209, RZ, 0x5 ;  /* 0x000000d104047211 */ /* 0x000fe400078f28ff */
[----:B------:R-:W-:-:S02]  /*0b50*/  LOP3.LUT R11, R11, 0xfffffff8, RZ, 0xc0, !PT ;  /* 0xfffffff80b0b7812 */ /* 0x000fc400078ec0ff */
[----:B------:R-:W-:Y:S02]  /*0b60*/  LEA.HI R5, R5, R210, RZ, 0x1 ;  /* 0x000000d205057211 */ /* 0x000fe400078f08ff */
[-C--:B------:R-:W-:Y:S01]  /*0b70*/  LEA.HI R0, R3, R214.reuse, RZ, 0x4 ;  /* 0x000000d603007211 */ /* 0x080fe200078f20ff */
[----:B------:R-:W-:Y:S01]  /*0b80*/  IMAD.IADD R11, R8, 0x1, -R11 ;  /* 0x00000001080b7824 */ /* 0x000fe200078e0a0b */
[----:B------:R-:W-:Y:S02]  /*0b90*/  SHF.R.S32.HI R4, RZ, 0x5, R4 ;  /* 0x00000005ff047819 */ /* 0x000fe40000011404 */
[----:B------:R-:W-:Y:S02]  /*0ba0*/  LOP3.LUT R5, R5, 0x3fffffe, RZ, 0xc0, !PT ;  /* 0x03fffffe05057812 */ /* 0x000fe400078ec0ff */
[CC--:B0-----:R-:W-:Y:S02]  /*0bb0*/  LEA.HI R2, R3.reuse, R214.reuse, RZ, 0x5 ;  /* 0x000000d603027211 */ /* 0x0c1fe400078f28ff */
[----:B------:R-:W-:Y:S01]  /*0bc0*/  SHF.R.S32.HI R9, RZ, 0x4, R0 ;  /* 0x00000004ff097819 */ /* 0x000fe20000011400 */
[----:B------:R-:W-:Y:S01]  /*0bd0*/  IMAD R4, R4, 0x10, R11 ;  /* 0x0000001004047824 */ /* 0x000fe200078e020b */
[----:B------:R-:W-:Y:S01]  /*0be0*/  LOP3.LUT R7, R0, 0x3fffff0, RZ, 0xc0, !PT ;  /* 0x03fffff000077812 */ /* 0x000fe200078ec0ff */
[----:B------:R-:W-:Y:S01]  /*0bf0*/  IMAD.IADD R5, R210, 0x1, -R5 ;  /* 0x00000001d2057824 */ /* 0x000fe200078e0a05 */
[----:B------:R-:W-:Y:S01]  /*0c00*/  LEA.HI R0, R0, R9, RZ, 0x1 ;  /* 0x0000000900007211 */ /* 0x000fe200078f08ff */
[----:B------:R-:W-:Y:S01]  /*0c10*/  IMAD.SHL.U32 R2, R2, 0x20, RZ ;  /* 0x0000002002027824 */ /* 0x000fe200078e00ff */
[----:B------:R-:W-:Y:S01]  /*0c20*/  LEA.HI R3, R3, R214, RZ, 0x3 ;  /* 0x000000d603037211 */ /* 0x000fe200078f18ff */
[----:B------:R-:W-:Y:S01]  /*0c30*/  IMAD R212, R5, 0x40, R4 ;  /* 0x0000004005d47824 */ /* 0x000fe200078e0204 */
[----:B------:R-:W-:Y:S01]  /*0c40*/  LOP3.LUT R0, R0, 0x1ffffffe, RZ, 0xc0, !PT ;  /* 0x1ffffffe00007812 */ /* 0x000fe200078ec0ff */
[----:B------:R-:W-:Y:S01]  /*0c50*/  IMAD.IADD R7, R214, 0x1, -R7 ;  /* 0x00000001d6077824 */ /* 0x000fe200078e0a07 */
[----:B------:R-:W-:-:S02]  /*0c60*/  LOP3.LUT R6, R6, 0x7ffffffc, RZ, 0xc0, !PT ;  /* 0x7ffffffc06067812 */ /* 0x000fc400078ec0ff */
[----:B------:R-:W-:Y:S02]  /*0c70*/  LOP3.LUT R5, R3, 0x1ffffff8, RZ, 0xc0, !PT ;  /* 0x1ffffff803057812 */ /* 0x000fe400078ec0ff */
[----:B------:R-:W-:Y:S01]  /*0c80*/  LOP3.LUT R2, R2, 0xfffffc00, RZ, 0xc0, !PT ;  /* 0xfffffc0002027812 */ /* 0x000fe200078ec0ff */
[----:B------:R-:W-:Y:S02]  /*0c90*/  IMAD.IADD R0, R9, 0x1, -R0 ;  /* 0x0000000109007824 */ /* 0x000fe400078e0a00 */
[----:B------:R-:W-:Y:S01]  /*0ca0*/  IMAD.MOV.U32 R211, RZ, RZ, -0x2 ;  /* 0xfffffffeffd37424 */ /* 0x000fe200078e00ff */
[----:B------:R-:W-:Y:S01]  /*0cb0*/  LEA R7, R7, R2, 0x6 ;  /* 0x0000000207077211 */ /* 0x000fe200078e30ff */
[----:B------:R-:W-:Y:S02]  /*0cc0*/  IMAD.IADD R6, R209, 0x1, -R6 ;  /* 0x00000001d1067824 */ /* 0x000fe400078e0a06 */
[----:B------:R-:W-:Y:S01]  /*0cd0*/  IMAD.IADD R5, R214, 0x1, -R5 ;  /* 0x00000001d6057824 */ /* 0x000fe200078e0a05 */
[----:B------:R-:W-:Y:S01]  /*0ce0*/  LEA R213, R0, R7, 0x3 ;  /* 0x0000000700d57211 */ /* 0x000fe200078e18ff */
[----:B------:R-:W-:Y:S01]  /*0cf0*/  IMAD R211, R6, R211, 0x70 ;  /* 0x0000007006d37424 */ /* 0x000fe200078e02d3 */
[----:B------:R-:W-:Y:S01]  /*0d00*/  CS2R R16, SRZ ;  /* 0x0000000000107805 */ /* 0x000fe2000001ff00 */
[----:B------:R-:W-:Y:S01]  /*0d10*/  IMAD.MOV.U32 R208, RZ, RZ, RZ ;  /* 0x000000ffffd07224 */ /* 0x000fe200078e00ff */
[----:B------:R-:W-:Y:S01]  /*0d20*/  SHF.R.S32.HI R22, RZ, 0x3, R3 ;  /* 0x00000003ff167819 */ /* 0x000fe20000011403 */
[----:B------:R-:W-:Y:S01]  /*0d30*/  IMAD.SHL.U32 R18, R5, 0x8, RZ ;  /* 0x0000000805127824 */ /* 0x000fe200078e00ff */
[----:B--2---:R-:W-:-:S07]  /*0d40*/  LOP3.LUT R19, R10, 0x1, RZ, 0xfc, !PT ;  /* 0x000000010a137812 */ /* 0x004fce00078efcff */
.L_x_3149:
[----:B0-----:R-:W0:Y:S01]  /*0d50*/  LDC.64 R204, c[0x0][0xc60] ;  /* 0x00031800ffcc7b82 */ /* 0x001e220000000a00 */
[----:B------:R-:W-:Y:S01]  /*0d60*/  ULDC.64 UR4, c[0x0][0xa28] ;  /* 0x00028a0000047ab9 */ /* 0x000fe20000000a00 */
[----:B---3-5:R-:W-:Y:S01]  /*0d70*/  IMAD.MOV.U32 R5, RZ, RZ, RZ ;  /* 0x000000ffff057224 */ /* 0x028fe200078e00ff */
[----:B------:R-:W-:Y:S01]  /*0d80*/  ULDC.64 UR6, c[0x0][0xa20] ;  /* 0x0002880000067ab9 */ /* 0x000fe20000000a00 */
[----:B0-----:R-:W-:-:S06]  /*0d90*/  IMAD.WIDE R204, R103, 0x4, R204 ;  /* 0x0000000467cc7825 */ /* 0x001fcc00078e02cc */
[----:B--2---:R-:W2:Y:S01]  /*0da0*/  LDG.E R204, desc[UR60][R204.64] ;  /* 0x0000003ccccc7981 */ /* 0x004ea2000c1e1900 */
[----:B------:R-:W-:-:S04]  /*0db0*/  ISETP.NE.U32.AND P0, PT, RZ, UR4, PT ;  /* 0x00000004ff007c0c */ /* 0x000fc8000bf05070 */
[----:B------:R-:W-:Y:S02]  /*0dc0*/  ISETP.NE.AND.EX P0, PT, RZ, UR5, PT, P0 ;  /* 0x00000005ff007c0c */ /* 0x000fe4000bf05300 */
[----:B--2---:R-:W-:-:S11]  /*0dd0*/  SHF.R.S32.HI R207, RZ, 0x1f, R204 ;  /* 0x0000001fffcf7819 */ /* 0x004fd600000114cc */
[----:B------:R-:W-:-:S04]  /*0de0*/  @P0 LEA R2, P1, R204, UR4, 0x2 ;  /* 0x00000004cc020c11 */ /* 0x000fc8000f8210ff */
[----:B------:R-:W-:Y:S01]  /*0df0*/  @P0 LEA.HI.X R3, R204, UR5, R207, 0x2, P1 ;  /* 0x00000005cc030c11 */ /* 0x000fe200088f14cf */
[----:B------:R-:W-:-:S04]  /*0e00*/  ULDC.64 UR4, c[0x0][0x3f8] ;  /* 0x0000fe0000047ab9 */ /* 0x000fc80000000a00 */
[----:B------:R0:W5:Y:S01]  /*0e10*/  @P0 LDG.E R5, desc[UR60][R2.64] ;  /* 0x0000003c02050981 */ /* 0x000162000c1e1900 */
[----:B------:R-:W-:Y:S01]  /*0e20*/  ISETP.NE.U32.AND P0, PT, RZ, UR6, PT ;  /* 0x00000006ff007c0c */ /* 0x000fe2000bf05070 */
[----:B------:R-:W-:-:S03]  /*0e30*/  UISETP.NE.U32.AND UP0, UPT, UR4, URZ, UPT ;  /* 0x0000003f0400728c */ /* 0x000fc6000bf05070 */
[----:B------:R-:W-:Y:S01]  /*0e40*/  ISETP.NE.AND.EX P0, PT, RZ, UR7, PT, P0 ;  /* 0x00000007ff007c0c */ /* 0x000fe2000bf05300 */
[----:B------:R-:W-:Y:S01]  /*0e50*/  UISETP.NE.AND.EX UP0, UPT, UR5, URZ, UPT, UP0 ;  /* 0x0000003f0500728c */ /* 0x000fe2000bf05300 */
[----:B------:R-:W-:Y:S02]  /*0e60*/  ULDC UR4, c[0x0][0x404] ;  /* 0x0001010000047ab9 */ /* 0x000fe40000000800 */
[----:B------:R-:W-:Y:S01]  /*0e70*/  ULDC UR5, c[0x0][0x2e0] ;  /* 0x0000b80000057ab9 */ /* 0x000fe20000000800 */
[----:B------:R-:W-:-:S04]  /*0e80*/  USEL UR4, UR4, 0x1, UP0 ;  /* 0x0000000104047887 */ /* 0x000fc80008000000 */
[----:B------:R-:W-:-:S04]  /*0e90*/  UIMAD UR4, UR4, UR5, URZ ;  /* 0x00000005040472a4 */ /* 0x000fc8000f8e023f */
[C---:B0-----:R-:W-:Y:S02]  /*0ea0*/  @P0 LEA R2, P1, R204.reuse, UR6, 0x2 ;  /* 0x00000006cc020c11 */ /* 0x041fe4000f8210ff */
[----:B------:R-:W-:Y:S02]  /*0eb0*/  IMAD.U32 R82, RZ, RZ, UR4 ;  /* 0x00000004ff527e24 */ /* 0x000fe4000f8e00ff */
[----:B------:R-:W-:-:S05]  /*0ec0*/  @P0 LEA.HI.X R3, R204, UR7, R207, 0x2, P1 ;  /* 0x00000007cc030c11 */ /* 0x000fca00088f14cf */
[----:B------:R0:W5:Y:S01]  /*0ed0*/  @P0 LDG.E R82, desc[UR60][R2.64] ;  /* 0x0000003c02520981 */ /* 0x000162000c1e1900 */
[----:B----4-:R-:W-:Y:S05]  /*0ee0*/  @P0 BRA `(.L_x_3107) ;  /* 0x0000000000240947 */ /* 0x010fea0003800000 */
[----:B------:R-:W-:Y:S02]  /*0ef0*/  ULDC.64 UR4, c[0x0][0xa08] ;  /* 0x0002820000047ab9 */ /* 0x000fe40000000a00 */
[----:B------:R-:W-:-:S04]  /*0f00*/  ISETP.NE.U32.AND P0, PT, RZ, UR4, PT ;  /* 0x00000004ff007c0c */ /* 0x000fc8000bf05070 */
[----:B------:R-:W-:-:S13]  /*0f10*/  ISETP.NE.AND.EX P0, PT, RZ, UR5, PT, P0 ;  /* 0x00000005ff007c0c */ /* 0x000fda000bf05300 */
[----:B------:R-:W-:Y:S05]  /*0f20*/  @!P0 BRA `(.L_x_3107) ;  /* 0x0000000000148947 */ /* 0x000fea0003800000 */
[----:B0-----:R-:W0:Y:S02]  /*0f30*/  LDC.64 R2, c[0x0][0xa08] ;  /* 0x00028200ff027b82 */ /* 0x001e240000000a00 */
[----:B0-----:R-:W-:-:S05]  /*0f40*/  IMAD.WIDE R2, R204, 0x4, R2 ;  /* 0x00000004cc027825 */ /* 0x001fca00078e0202 */
[----:B-----5:R-:W2:Y:S04]  /*0f50*/  LDG.E R82, desc[UR60][R2.64] ;  /* 0x0000003c02527981 */ /* 0x020ea8000c1e1900 */
[----:B------:R-:W2:Y:S02]  /*0f60*/  LDG.E R7, desc[UR60][R2.64+0x4] ;  /* 0x0000043c02077981 */ /* 0x000ea4000c1e1900 */
[----:B--2---:R-:W-:-:S07]  /*0f70*/  IADD3 R82, -R82, R7, RZ ;  /* 0x0000000752527210 */ /* 0x004fce0007ffe1ff */
.L_x_3107:
[----:B-----5:R-:W-:Y:S01]  /*0f80*/  IMAD.IADD R82, R82, 0x1, -R5 ;  /* 0x0000000152527824 */ /* 0x020fe200078e0a05 */
[----:B------:R-:W-:Y:S01]  /*0f90*/  PLOP3.LUT P0, PT, PT, PT, PT, 0x80, 0x0 ;  /* 0x000000000000781c */ /* 0x000fe20003f0f070 */
[----:B0-----:R-:W-:Y:S01]  /*0fa0*/  IMAD.MOV.U32 R2, RZ, RZ, RZ ;  /* 0x000000ffff027224 */ /* 0x001fe200078e00ff */
[----:B------:R-:W-:Y:S01]  /*0fb0*/  CS2R R118, SRZ ;  /* 0x0000000000767805 */ /* 0x000fe2000001ff00 */
[C---:B------:R-:W-:Y:S01]  /*0fc0*/  VIADD R3, R82.reuse, 0x6f ;  /* 0x0000006f52037836 */ /* 0x040fe20000000000 */
[----:B------:R-:W-:Y:S01]  /*0fd0*/  ISETP.GE.AND P1, PT, R82, 0x1, PT ;  /* 0x000000015200780c */ /* 0x000fe20003f26270 */
[----:B------:R-:W-:Y:S01]  /*0fe0*/  IMAD.MOV.U32 R206, RZ, RZ, R101 ;  /* 0x000000ffffce7224 */ /* 0x000fe200078e0065 */
[----:B------:R-:W-:Y:S01]  /*0ff0*/  CS2R R116, SRZ ;  /* 0x0000000000747805 */ /* 0x000fe2000001ff00 */
[----:B------:R-:W-:Y:S01]  /*1000*/  IMAD.HI R2, R3, -0x6db6db6d, R2 ;  /* 0x9249249303027827 */ /* 0x000fe200078e0202 */
[----:B------:R-:W-:Y:S02]  /*1010*/  CS2R R114, SRZ ;  /* 0x0000000000727805 */ /* 0x000fe4000001ff00 */
[----:B------:R-:W-:-:S02]  /*1020*/  CS2R R112, SRZ ;  /* 0x0000000000707805 */ /* 0x000fc4000001ff00 */
[----:B------:R-:W-:Y:S01]  /*1030*/  CS2R R110, SRZ ;  /* 0x00000000006e7805 */ /* 0x000fe2000001ff00 */
[----:B------:R-:W-:Y:S01]  /*1040*/  IMAD.MOV.U32 R205, RZ, RZ, R102 ;  /* 0x000000ffffcd7224 */ /* 0x000fe200078e0066 */
[----:B------:R-:W-:Y:S01]  /*1050*/  SHF.R.U32.HI R3, RZ, 0x1f, R2 ;  /* 0x0000001fff037819 */ /* 0x000fe20000011602 */
[----:B------:R-:W-:Y:S01]  /*1060*/  IMAD.MOV.U32 R0, RZ, RZ, RZ ;  /* 0x000000ffff007224 */ /* 0x000fe200078e00ff */
[----:B------:R-:W-:Y:S02]  /*1070*/  CS2R R108, SRZ ;  /* 0x00000000006c7805 */ /* 0x000fe4000001ff00 */
[----:B------:R-:W-:Y:S02]  /*1080*/  CS2R R106, SRZ ;  /* 0x00000000006a7805 */ /* 0x000fe4000001ff00 */
[----:B------:R-:W-:Y:S02]  /*1090*/  LEA.HI.SX32 R120, R2, R3, 0x1a ;  /* 0x0000000302787211 */ /* 0x000fe400078fd2ff */
[----:B------:R-:W-:-:S02]  /*10a0*/  CS2R R2, SRZ ;  /* 0x0000000000027805 */ /* 0x000fc4000001ff00 */
[----:B------:R-:W-:Y:S02]  /*10b0*/  CS2R R104, SRZ ;  /* 0x0000000000687805 */ /* 0x000fe4000001ff00 */
[----:B------:R-:W-:Y:S02]  /*10c0*/  CS2R R46, SRZ ;  /* 0x00000000002e7805 */ /* 0x000fe4000001ff00 */
[----:B------:R-:W-:Y:S02]  /*10d0*/  MOV R39, RZ ;  /* 0x000000ff00277202 */ /* 0x000fe40000000f00 */
        /* <DEDUP_REMOVED lines=37> */
[----:B------:R-:W-:Y:S01]  /*1330*/  CS2R R6, SRZ ;  /* 0x0000000000067805 */ /* 0x000fe2000001ff00 */
        /* <DEDUP_REMOVED lines=27> */
[----:B------:R-:W-:Y:S01]  /*14f0*/  MOV R12, 0x1 ;  /* 0x00000001000c7802 */ /* 0x000fe20000000f00 */
[----:B------:R-:W-:Y:S02]  /*1500*/  IMAD.U32 R6, RZ, RZ, UR4 ;  /* 0x00000004ff067e24 */ /* 0x000fe4000f8e00ff */
[----:B------:R-:W-:-:S02]  /*1510*/  IMAD.U32 R7, RZ, RZ, UR5 ;  /* 0x00000005ff077e24 */ /* 0x000fc4000f8e00ff */
[----:B------:R-:W-:Y:S02]  /*1520*/  IMAD.U32 R11, RZ, RZ, UR7 ;  /* 0x00000007ff0b7e24 */ /* 0x000fe4000f8e00ff */
[----:B------:R-:W-:Y:S02]  /*1530*/  IMAD.MOV.U32 R8, RZ, RZ, 0x70 ;  /* 0x00000070ff087424 */ /* 0x000fe400078e00ff */
[----:B0-----:R-:W-:-:S07]  /*1540*/  IMAD.MOV.U32 R13, RZ, RZ, RZ ;  /* 0x000000ffff0d7224 */ /* 0x001fce00078e00ff */
[----:B------:R-:W-:-:S07]  /*1550*/  LEPC R20, `(.L_x_3109) ;  /* 0x000000001014794e */ /* 0x000fce0000000000 */
[----:B-1----:R-:W-:Y:S05]  /*1560*/  CALL.ABS.NOINC R2 ;  /* 0x0000000002007343 */ /* 0x002fea0003c00000 */
.L_x_3109:
[----:B------:R-:W0:Y:S01]  /*1570*/  S2UR UR5, SR_CgaCtaId ;  /* 0x00000000000579c3 */ /* 0x000e220000008800 */
[----:B------:R-:W-:Y:S01]  /*1580*/  LEA.HI R0, R208, R208, RZ, 0x1 ;  /* 0x000000d0d0007211 */ /* 0x000fe200078f08ff */
[----:B------:R-:W-:Y:S01]  /*1590*/  UMOV UR4, 0x400 ;  /* 0x0000040000047882 */ /* 0x000fe20000000000 */
[----:B------:R-:W-:Y:S01]  /*15a0*/  BSSY B0, `(.L_x_3110) ;  /* 0x0000009000007945 */ /* 0x000fe20003800000 */
[----:B------:R-:W-:Y:S02]  /*15b0*/  ISETP.NE.AND P0, PT, R19, 0x3, PT ;  /* 0x000000031300780c */ /* 0x000fe40003f05270 */
[----:B------:R-:W-:-:S05]  /*15c0*/  LOP3.LUT R3, R0, 0xfffffffe, RZ, 0xc0, !PT ;  /* 0xfffffffe00037812 */ /* 0x000fca00078ec0ff */
[----:B------:R-:W-:-:S05]  /*15d0*/  IMAD.IADD R3, R208, 0x1, -R3 ;  /* 0x00000001d0037824 */ /* 0x000fca00078e0a03 */
[----:B------:R-:W-:Y:S01]  /*15e0*/  SHF.L.U32 R3, R3, 0x1f, RZ ;  /* 0x0000001f03037819 */ /* 0x000fe200000006ff */
[----:B0-----:R-:W-:-:S06]  /*15f0*/  ULEA UR4, UR5, UR4, 0x18 ;  /* 0x0000000405047291 */ /* 0x001fcc000f8ec03f */
[----:B------:R-:W-:-:S04]  /*1600*/  IMAD.U32 R2, RZ, RZ, UR4 ;  /* 0x00000004ff027e24 */ /* 0x000fc8000f8e00ff */
[----:B------:R-:W0:Y:S02]  /*1610*/  SYNCS.PHASECHK.TRANS64.TRYWAIT P1, [R2+URZ+0x36800], R3 ;  /* 0x03680003020075a7 */ /* 0x000e24000802017f */
[----:B0-----:R-:W-:Y:S05]  /*1620*/  @!P1 BRA `(.L_x_3111) ;  /* 0x0000011000409947 */ /* 0x001fea0003800000 */
.L_x_3235:
[----:B------:R-:W-:Y:S05]  /*1630*/  BSYNC B0 ;  /* 0x0000000000007941 */ /* 0x000fea0003800000 */
.L_x_3110:
[----:B------:R-:W-:Y:S05]  /*1640*/  @!P0 BRA `(.L_x_3112) ;  /* 0x0000000000048947 */ /* 0x000fea0003800000 */
[----:B------:R-:W-:Y:S01]  /*1650*/  BPT.TRAP 0x1 ;  /* 0x000000040000795c */ /* 0x000fe20000300000 */
.L_x_3112:
[----:B------:R-:W-:Y:S01]  /*1660*/  IMAD R0, R16, 0x8, R2 ;  /* 0x0000000810007824 */ /* 0x000fe200078e0202 */
[----:B0-----:R-:W-:-:S04]  /*1670*/  SHF.L.U32 R3, R17, 0x1f, RZ ;  /* 0x0000001f11037819 */ /* 0x001fc800000006ff */
[----:B------:R0:W1:Y:S01]  /*1680*/  SYNCS.PHASECHK.TRANS64.TRYWAIT P2, [R0+URZ+0x36830], R3 ;  /* 0x03683003000075a7 */ /* 0x000062000804017f */
[----:B------:R-:W-:Y:S05]  /*1690*/  @!P0 BRA `(.L_x_3113) ;  /* 0x0000000000048947 */ /* 0x000fea0003800000 */
[----:B------:R-:W-:Y:S01]  /*16a0*/  BPT.TRAP 0x1 ;  /* 0x000000040000795c */ /* 0x000fe20000300000 */
.L_x_3113:
[----:B------:R-:W2:Y:S01]  /*16b0*/  S2R R4, SR_TID.X ;  /* 0x0000000000047919 */ /* 0x000ea20000002100 */
[----:B------:R-:W-:Y:S01]  /*16c0*/  IMAD.MOV.U32 R119, RZ, RZ, RZ ;  /* 0x000000ffff777224 */ /* 0x000fe200078e00ff */
[----:B--2---:R-:W-:Y:S01]  /*16d0*/  LOP3.LUT P1, RZ, R4, 0x7f, RZ, 0xc0, !PT ;  /* 0x0000007f04ff7812 */ /* 0x004fe2000782c0ff */
[----:B-1----:R-:W-:-:S12]  /*16e0*/  @P2 BRA `(.L_x_3114) ;  /* 0x0000000000082947 */ /* 0x002fd80003800000 */
[----:B------:R-:W1:Y:S02]  /*16f0*/  SYNCS.PHASECHK.TRANS64.TRYWAIT P2, [R0+URZ+0x36830], R3 ;  /* 0x03683003000075a7 */ /* 0x000e64000804017f */
[----:B-1----:R-:W-:Y:S05]  /*1700*/  @!P2 BRA `(.L_x_3115) ;  /* 0x00000110001ca947 */ /* 0x002fea0003800000 */
.L_x_3114:
[----:B------:R-:W-:Y:S05]  /*1710*/  WARPSYNC.ALL ;  /* 0x0000000000007948 */ /* 0x000fea0003800000 */
[----:B01----:R-:W-:Y:S01]  /*1720*/  VIADD R3, R2, 0x21400 ;  /* 0x0002140002037836 */ /* 0x003fe20000000000 */
[----:B------:R-:W-:Y:S01]  /*1730*/  ULOP3.LUT UR5, UR36, 0x10000, URZ, 0xfc, !UPT ;  /* 0x0001000024057892 */ /* 0x000fe2000f8efc3f */
[----:B------:R-:W-:Y:S01]  /*1740*/  WARPGROUP.ARRIVE ;  /* 0x00000000000079c5 */ /* 0x000fe20000000000 */
[----:B------:R-:W-:Y:S01]  /*1750*/  UMOV UR53, 0x40000040 ;  /* 0x4000004000357882 */ /* 0x000fe20000000000 */
[----:B------:R-:W-:Y:S01]  /*1760*/  UMOV UR55, 0x40000040 ;  /* 0x4000004000377882 */ /* 0x000fe20000000000 */
[----:B------:R-:W-:Y:S01]  /*1770*/  SHF.R.U32.HI R3, RZ, 0x4, R3 ;  /* 0x00000004ff037819 */ /* 0x000fe20000011603 */
[----:B------:R-:W-:Y:S01]  /*1780*/  UMOV UR13, UR53 ;  /* 0x00000035000d7c82 */ /* 0x000fe20008000000 */
[----:B------:R-:W-:Y:S01]  /*1790*/  UMOV UR15, 0x40000040 ;  /* 0x40000040000f7882 */ /* 0x000fe20000000000 */
[----:B------:R-:W-:Y:S01]  /*17a0*/  UMOV UR52, UR5 ;  /* 0x0000000500347c82 */ /* 0x000fe20008000000 */
[----:B------:R-:W-:Y:S01]  /*17b0*/  LOP3.LUT R3, R3, 0x3fff, RZ, 0xc0, !PT ;  /* 0x00003fff03037812 */ /* 0x000fe200078ec0ff */
[----:B------:R-:W-:Y:S01]  /*17c0*/  UMOV UR12, UR52 ;  /* 0x00000034000c7c82 */ /* 0x000fe20008000000 */
[----:B------:R-:W-:Y:S01]  /*17d0*/  UMOV UR16, UR52 ;  /* 0x0000003400107c82 */ /* 0x000fe20008000000 */
[----:B------:R-:W-:Y:S01]  /*17e0*/  UMOV UR17, UR53 ;  /* 0x0000003500117c82 */ /* 0x000fe20008000000 */
[----:B------:R-:W-:Y:S01]  /*17f0*/  LOP3.LUT R8, R3, 0x10000, RZ, 0xfc, !PT ;  /* 0x0001000003087812 */ /* 0x000fe200078efcff */
[----:B------:R-:W-:Y:S01]  /*1800*/  UMOV UR19, 0x40000040 ;  /* 0x4000004000137882 */ /* 0x000fe20000000000 */
[----:B------:R-:W-:Y:S01]  /*1810*/  UMOV UR20, UR52 ;  /* 0x0000003400147c82 */ /* 0x000fe20008000000 */
[----:B------:R-:W-:Y:S01]  /*1820*/  UMOV UR21, UR53 ;  /* 0x0000003500157c82 */ /* 0x000fe20008000000 */
[----:B------:R-:W-:Y:S01]  /*1830*/  UMOV UR23, 0x40000040 ;  /* 0x4000004000177882 */ /* 0x000fe20000000000 */
[----:B------:R-:W-:Y:S01]  /*1840*/  IMAD R3, R16, 0xa80, R8 ;  /* 0x00000a8010037824 */ /* 0x000fe200078e0208 */
[----:B------:R-:W-:Y:S01]  /*1850*/  UMOV UR8, UR52 ;  /* 0x0000003400087c82 */ /* 0x000fe20008000000 */
[----:B------:R-:W-:Y:S01]  /*1860*/  UMOV UR9, UR53 ;  /* 0x0000003500097c82 */ /* 0x000fe20008000000 */
[----:B------:R-:W-:Y:S01]  /*1870*/  UMOV UR11, 0x40000040 ;  /* 0x40000040000b7882 */ /* 0x000fe20000000000 */
[----:B------:R-:W-:Y:S01]  /*1880*/  UIADD3 UR7, UR5, 0x2, URZ ;  /* 0x0000000205077890 */ /* 0x000fe2000fffe03f */
[----:B------:R-:W-:Y:S01]  /*1890*/  R2UR UR4, R3 ;  /* 0x00000000030472ca */ /* 0x000fe200000e0000 */
        /* <DEDUP_REMOVED lines=8> */
[----:B------:R-:W-:Y:S01]  /*1920*/  MOV R5, UR53 ;  /* 0x0000003500057c02 */ /* 0x000fe20008000f00 */
[----:B------:R-:W-:Y:S01]  /*1930*/  @!P1 VIADD R0, R0, 0x36840 ;  /* 0x0003684000009836 */ /* 0x000fe20000000000 */
[----:B------:R-:W-:Y:S01]  /*1940*/  MOV R6, UR52 ;  /* 0x0000003400067c02 */ /* 0x000fe20008000f00 */
[--C-:B------:R-:W-:Y:S01]  /*1950*/  IMAD.MOV.U32 R118, RZ, RZ, R119.reuse ;  /* 0x000000ffff767224 */ /* 0x100fe200078e0077 */
[----:B------:R-:W-:Y:S01]  /*1960*/  UMOV UR54, UR4 ;  /* 0x0000000400367c82 */ /* 0x000fe20008000000 */
[----:B------:R-:W-:Y:S01]  /*1970*/  UIADD3 UR14, UR4, 0x80, URZ ;  /* 0x00000080040e7890 */ /* 0x000fe2000fffe03f */
[----:B------:R-:W-:Y:S01]  /*1980*/  HGMMA.64x16x16.F32 R72, gdesc[UR52], RZ, !UPT, gsb0 ;  /* 0x00200000344879f0 */ /* 0x000fe2000c0008ff */
[----:B------:R-:W-:Y:S01]  /*1990*/  UIADD3 UR18, UR4, 0x100, URZ ;  /* 0x0000010004127890 */ /* 0x000fe2000fffe03f */
[----:B------:R-:W-:Y:S01]  /*19a0*/  IADD3 R9, R211, R82, RZ ;  /* 0x00000052d3097210 */ /* 0x000fe20007ffe0ff */
[----:B------:R-:W-:Y:S01]  /*19b0*/  UIADD3 UR22, UR4, 0x180, URZ ;  /* 0x0000018004167890 */ /* 0x000fe2000fffe03f */
[----:B------:R-:W-:Y:S01]  /*19c0*/  P2R R81, PR, RZ, 0x1 ;  /* 0x00000001ff517803 */ /* 0x000fe20000000000 */
[----:B------:R-:W-:Y:S01]  /*19d0*/  UIADD3 UR54, UR4, 0x200, URZ ;  /* 0x0000020004367890 */ /* 0x000fe2000fffe03f */
[----:B------:R-:W-:Y:S01]  /*19e0*/  @!P1 PRMT R0, RZ, 0x654, R0 ;  /* 0x00000654ff009816 */ /* 0x000fe20000000000 */
        /* <DEDUP_REMOVED lines=32> */
[----:B------:R-:W-:Y:S02]  /*1bf0*/  UIADD3 UR12, UR4, 0x2, URZ ;  /* 0x00000002040c7890 */ /* 0x000fe4000fffe03f */
[----:B------:R-:W-:Y:S01]  /*1c00*/  UIADD3 UR14, UR4, 0x282, URZ ;  /* 0x00000282040e7890 */ /* 0x000fe2000fffe03f */
        /* <DEDUP_REMOVED lines=32> */
[----:B------:R-:W-:Y:S01]  /*1e10*/  UIADD3 UR7, UR5, 0x4, URZ ;  /* 0x0000000405077890 */ /* 0x000fe2000fffe03f */
[----:B------:R-:W-:-:S02]  /*1e20*/  MOV R3, UR9 ;  /* 0x0000000900037c02 */ /* 0x000fc40008000f00 */
[----:B------:R-:W-:Y:S01]  /*1e30*/  MOV R4, UR8 ;  /* 0x0000000800047c02 */ /* 0x000fe20008000f00 */
[----:B------:R-:W-:Y:S02]  /*1e40*/  WARPGROUP.DEPBAR.LE gsb0, 0x0 ;  /* 0x00008000000079c5 */ /* 0x000fe40000010000 */
[----:B------:R-:W-:-:S06]  /*1e50*/  WARPGROUP.ARRIVE ;  /* 0x00000000000079c5 */ /* 0x000fcc0000000000 */
[----:B------:R-:W-:Y:S01]  /*1e60*/  HGMMA.64x16x16.F32 R24, gdesc[UR52], RZ, !UPT, gsb0 ;  /* 0x00200000341879f0 */ /* 0x000fe2000c0008ff */
        /* <DEDUP_REMOVED lines=335> */
[----:B------:R-:W-:-:S05]  /*3360*/  UMOV UR53, UR41 ;  /* 0x0000002900357c82 */ /* 0x000fca0008000000 */
        /* <DEDUP_REMOVED lines=48> */
[----:B------:R-:W-:Y:S02]  /*3670*/  UIADD3 UR7, UR5, 0x806, URZ ;  /* 0x0000080605077890 */ /* 0x000fe4000fffe03f */
[----:B------:R-:W-:Y:S01]  /*3680*/  UIADD3 UR5, UR4, 0x784, URZ ;  /* 0x0000078404057890 */ /* 0x000fe2000fffe03f */
[----:B------:R-:W-:Y:S01]  /*3690*/  UMOV UR8, UR44 ;  /* 0x0000002c00087c82 */ /* 0x000fe20008000000 */
[----:B------:R-:W-:Y:S01]  /*36a0*/  UMOV UR9, UR45 ;  /* 0x0000002d00097c82 */ /* 0x000fe20008000000 */
[----:B------:R-:W-:Y:S01]  /*36b0*/  UMOV UR52, UR44 ;  /* 0x0000002c00347c82 */ /* 0x000fe20008000000 */
[----:B------:R-:W-:-:S03]  /*36c0*/  UMOV UR53, UR45 ;  /* 0x0000002d00357c82 */ /* 0x000fc60008000000 */
[----:B------:R-:W-:Y:S01]  /*36d0*/  UMOV UR10, UR5 ;  /* 0x00000005000a7c82 */ /* 0x000fe20008000000 */
[----:B------:R-:W-:Y:S01]  /*36e0*/  ULDC UR5, c[0x0][0x9d8] ;  /* 0x0002760000057ab9 */ /* 0x000fe20000000800 */
        /* <DEDUP_REMOVED lines=65> */
[----:B------:R-:W-:Y:S01]  /*3b00*/  UMOV UR51, 0x40000040 ;  /* 0x4000004000337882 */ /* 0x000fe20000000000 */
[----:B------:R-:W-:Y:S01]  /*3b10*/  FMUL.FTZ R75, R75, UR5 ;  /* 0x000000054b4b7c20 */ /* 0x000fe20008410000 */
[----:B------:R-:W-:Y:S01]  /*3b20*/  FMUL.FTZ R78, R78, UR5 ;  /* 0x000000054e4e7c20 */ /* 0x000fe20008410000 */
[----:B------:R-:W-:-:S04]  /*3b30*/  FMUL.FTZ R79, R79, UR5 ;  /* 0x000000054f4f7c20 */ /* 0x000fc80008410000 */
[----:B------:R-:W1:Y:S08]  /*3b40*/  MUFU.TANH R73, R73 ;  /* 0x0000004900497308 */ /* 0x000e700000002400 */
[----:B------:R-:W2:Y:S08]  /*3b50*/  MUFU.TANH R76, R76 ;  /* 0x0000004c004c7308 */ /* 0x000eb00000002400 */
[----:B------:R-:W-:Y:S08]  /*3b60*/  MUFU.TANH R77, R77 ;  /* 0x0000004d004d7308 */ /* 0x000ff00000002400 */
[----:B------:R-:W3:Y:S08]  /*3b70*/  MUFU.TANH R4, R74 ;  /* 0x0000004a00047308 */ /* 0x000ef00000002400 */
[----:B------:R4:W-:Y:S08]  /*3b80*/  MUFU.TANH R3, R75 ;  /* 0x0000004b00037308 */ /* 0x0009f00000002400 */
[----:B------:R-:W-:Y:S01]  /*3b90*/  MUFU.TANH R6, R78 ;  /* 0x0000004e00067308 */ /* 0x000fe20000002400 */
[----:B----4-:R-:W-:Y:S01]  /*3ba0*/  IMAD.MOV.U32 R75, RZ, RZ, R119 ;  /* 0x000000ffff4b7224 */ /* 0x010fe200078e0077 */
[----:B------:R-:W-:-:S02]  /*3bb0*/  WARPGROUP.DEPBAR.LE gsb0, 0x0 ;  /* 0x00008000000079c5 */ /* 0x000fc40000010000 */
        /* <DEDUP_REMOVED lines=9> */
[----:B------:R-:W-:Y:S01]  /*3c50*/  UMOV UR51, 0x40000040 ;  /* 0x4000004000337882 */ /* 0x000fe20000000000 */
[----:B------:R-:W-:Y:S01]  /*3c60*/  FMUL.FTZ R70, R70, UR5 ;  /* 0x0000000546467c20 */ /* 0x000fe20008410000 */
[----:B------:R-:W-:Y:S01]  /*3c70*/  FMUL.FTZ R67, R67, UR5 ;  /* 0x0000000543437c20 */ /* 0x000fe20008410000 */
[----:B------:R-:W-:Y:S01]  /*3c80*/  FMUL.FTZ R71, R71, UR5 ;  /* 0x0000000547477c20 */ /* 0x000fe20008410000 */
[----:B------:R-:W5:Y:S01]  /*3c90*/  MUFU.TANH R64, R64 ;  /* 0x0000004000407308 */ /* 0x000f620000002400 */
[----:B----4-:R-:W-:-:S05]  /*3ca0*/  IMAD R66, R120, -0x70, R9 ;  /* 0xffffff9078427824 */ /* 0x010fca00078e0209 */
[C---:B------:R-:W-:Y:S02]  /*3cb0*/  ISETP.GT.AND P4, PT, R66.reuse, RZ, PT ;  /* 0x000000ff4200720c */ /* 0x040fe40003f84270 */
[C---:B------:R-:W-:Y:S01]  /*3cc0*/  ISETP.GT.AND P2, PT, R66.reuse, 0x1, PT ;  /* 0x000000014200780c */ /* 0x040fe20003f44270 */
[----:B------:R-:W4:Y:S01]  /*3cd0*/  MUFU.TANH R65, R65 ;  /* 0x0000004100417308 */ /* 0x000f220000002400 */
[----:B------:R-:W-:Y:S02]  /*3ce0*/  ISETP.GT.AND P3, PT, R66, 0x8, PT ;  /* 0x000000084200780c */ /* 0x000fe40003f64270 */
[----:B0-----:R-:W-:Y:S02]  /*3cf0*/  FSEL R72, R72, -INF , P4 ;  /* 0xff80000048487808 */ /* 0x001fe40002000000 */
[----:B-1----:R-:W-:Y:S02]  /*3d00*/  FSEL R73, R73, -INF , P2 ;  /* 0xff80000049497808 */ /* 0x002fe40001000000 */
[----:B------:R-:W-:Y:S01]  /*3d10*/  ISETP.GT.AND P6, PT, R66, 0x9, PT ;  /* 0x000000094200780c */ /* 0x000fe20003fc4270 */
[----:B------:R-:W0:Y:S01]  /*3d20*/  MUFU.TANH R68, R68 ;  /* 0x0000004400447308 */ /* 0x000e220000002400 */
[----:B--2---:R-:W-:-:S02]  /*3d30*/  FSEL R76, R76, -INF , P3 ;  /* 0xff8000004c4c7808 */ /* 0x004fc40001800000 */
[----:B------:R-:W-:Y:S02]  /*3d40*/  FMNMX.FTZ R15, R72, R73, !PT ;  /* 0x00000049480f7209 */ /* 0x000fe40007810000 */
[----:B------:R-:W-:Y:S02]  /*3d50*/  ISETP.GT.AND P5, PT, R66, 0x10, PT ;  /* 0x000000104200780c */ /* 0x000fe40003fa4270 */
[----:B------:R-:W-:Y:S01]  /*3d60*/  FMNMX.FTZ R15, R76, R15, !PT ;  /* 0x0000000f4c0f7209 */ /* 0x000fe20007810000 */
[----:B------:R1:W2:Y:S01]  /*3d70*/  MUFU.TANH R10, R79 ;  /* 0x0000004f000a7308 */ /* 0x0002a20000002400 */
[----:B---3--:R-:W-:Y:S02]  /*3d80*/  FSEL R4, R4, -INF , P4 ;  /* 0xff80000004047808 */ /* 0x008fe40002000000 */
[----:B------:R-:W-:Y:S02]  /*3d90*/  ISETP.GT.AND P4, PT, R66, 0x11, PT ;  /* 0x000000114200780c */ /* 0x000fe40003f84270 */
[----:B-----5:R-:W-:-:S02]  /*3da0*/  FSEL R64, R64, -INF , P5 ;  /* 0xff80000040407808 */ /* 0x020fc40002800000 */
[----:B------:R-:W-:Y:S01]  /*3db0*/  FSEL R3, R3, -INF , P2 ;  /* 0xff80000003037808 */ /* 0x000fe20001000000 */
[----:B------:R-:W3:Y:S01]  /*3dc0*/  MUFU.TANH R69, R69 ;  /* 0x0000004500457308 */ /* 0x000ee20000002400 */
[----:B------:R-:W-:Y:S01]  /*3dd0*/  ISETP.GT.AND P2, PT, R66, 0x18, PT ;  /* 0x000000184200780c */ /* 0x000fe20003f44270 */
[--C-:B-1----:R-:W-:Y:S01]  /*3de0*/  IMAD.MOV.U32 R79, RZ, RZ, R119.reuse ;  /* 0x000000ffff4f7224 */ /* 0x102fe200078e0077 */
[----:B----4-:R-:W-:Y:S01]  /*3df0*/  FSEL R74, R65, -INF , P4 ;  /* 0xff800000414a7808 */ /* 0x010fe20002000000 */
[----:B------:R-:W-:Y:S01]  /*3e00*/  IMAD.MOV.U32 R65, RZ, RZ, R119 ;  /* 0x000000ffff417224 */ /* 0x000fe200078e0077 */
[----:B------:R-:W-:Y:S02]  /*3e10*/  FSEL R6, R6, -INF , P3 ;  /* 0xff80000006067808 */ /* 0x000fe40001800000 */
[----:B------:R-:W-:Y:S01]  /*3e20*/  ISETP.GT.AND P3, PT, R66, 0x19, PT ;  /* 0x000000194200780c */ /* 0x000fe20003f64270 */
[----:B------:R1:W-:Y:S01]  /*3e30*/  MUFU.TANH R20, R70 ;  /* 0x0000004600147308 */ /* 0x0003e20000002400 */
[----:B0-----:R-:W-:-:S02]  /*3e40*/  FSEL R68, R68, -INF , P2 ;  /* 0xff80000044447808 */ /* 0x001fc40001000000 */
[----:B--2---:R-:W-:Y:S01]  /*3e50*/  FSEL R10, R10, -INF , P6 ;  /* 0xff8000000a0a7808 */ /* 0x004fe20003000000 */
[----:B------:R-:W-:Y:S02]  /*3e60*/  WARPGROUP.DEPBAR.LE gsb0, 0x0 ;  /* 0x00008000000079c5 */ /* 0x000fe40000010000 */
[----:B------:R-:W-:Y:S01]  /*3e70*/  WARPGROUP.ARRIVE ;  /* 0x00000000000079c5 */ /* 0x000fe20000000000 */
[----:B------:R-:W-:Y:S01]  /*3e80*/  FMUL.FTZ R56, R56, UR5 ;  /* 0x0000000538387c20 */ /* 0x000fe20008410000 */
[----:B------:R-:W-:Y:S01]  /*3e90*/  FMUL.FTZ R57, R57, UR5 ;  /* 0x0000000539397c20 */ /* 0x000fe20008410000 */
[----:B-1----:R-:W-:Y:S01]  /*3ea0*/  FSEL R70, R77, -INF , P6 ;  /* 0xff8000004d467808 */ /* 0x002fe20003000000 */
[----:B------:R-:W-:Y:S01]  /*3eb0*/  FMUL.FTZ R60, R60, UR5 ;  /* 0x000000053c3c7c20 */ /* 0x000fe20008410000 */
[----:B------:R-:W-:Y:S01]  /*3ec0*/  MUFU.TANH R14, R67 ;  /* 0x00000043000e7308 */ /* 0x000fe20000002400 */
[----:B------:R-:W-:Y:S01]  /*3ed0*/  HGMMA.64x16x16.F32 R48, gdesc[UR48], R48, gsb0 ;  /* 0x00200000303079f0 */ /* 0x000fe20008000830 */
[----:B------:R-:W-:Y:S01]  /*3ee0*/  UIADD3 UR50, UR4, 0x906, URZ ;  /* 0x0000090604327890 */ /* 0x000fe2000fffe03f */
[----:B------:R-:W-:Y:S01]  /*3ef0*/  FMNMX.FTZ R15, R70, R15, !PT ;  /* 0x0000000f460f7209 */ /* 0x000fe20007810000 */
[----:B------:R-:W-:Y:S01]  /*3f00*/  UMOV UR51, 0x40000040 ;  /* 0x4000004000337882 */ /* 0x000fe20000000000 */
[----:B------:R-:W-:Y:S01]  /*3f10*/  FMUL.FTZ R62, R62, UR5 ;  /* 0x000000053e3e7c20 */ /* 0x000fe20008410000 */
[----:B------:R-:W-:Y:S01]  /*3f20*/  FMUL.FTZ R61, R61, UR5 ;  /* 0x000000053d3d7c20 */ /* 0x000fe20008410000 */
[----:B------:R-:W-:Y:S01]  /*3f30*/  FMNMX.FTZ R21, R64, R15, !PT ;  /* 0x0000000f40157209 */ /* 0x000fe20007810000 */
[----:B------:R-:W0:Y:S01]  /*3f40*/  MUFU.TANH R56, R56 ;  /* 0x0000003800387308 */ /* 0x000e220000002400 */
[----:B------:R-:W-:Y:S01]  /*3f50*/  FMUL.FTZ R58, R58, UR5 ;  /* 0x000000053a3a7c20 */ /* 0x000fe20008410000 */
[----:B------:R-:W-:Y:S01]  /*3f60*/  FMUL.FTZ R59, R59, UR5 ;  /* 0x000000053b3b7c20 */ /* 0x000fe20008410000 */
[----:B------:R-:W-:Y:S01]  /*3f70*/  FMNMX.FTZ R21, R74, R21, !PT ;  /* 0x000000154a157209 */ /* 0x000fe20007810000 */
[----:B------:R-:W-:Y:S01]  /*3f80*/  FMUL.FTZ R63, R63, UR5 ;  /* 0x000000053f3f7c20 */ /* 0x000fe20008410000 */
[----:B------:R-:W-:Y:S01]  /*3f90*/  ISETP.GT.AND P6, PT, R66, 0x20, PT ;  /* 0x000000204200780c */ /* 0x000fe20003fc4270 */
[--C-:B------:R-:W-:Y:S01]  /*3fa0*/  IMAD.MOV.U32 R77, RZ, RZ, R119.reuse ;  /* 0x000000ffff4d7224 */ /* 0x100fe200078e0077 */
[----:B---3--:R-:W-:Y:S01]  /*3fb0*/  FSEL R78, R69, -INF , P3 ;  /* 0xff800000454e7808 */ /* 0x008fe20001800000 */
[----:B------:R-:W1:Y:S01]  /*3fc0*/  MUFU.TANH R57, R57 ;  /* 0x0000003900397308 */ /* 0x000e620000002400 */
[----:B------:R-:W-:Y:S01]  /*3fd0*/  FMNMX.FTZ R21, R68, R21, !PT ;  /* 0x0000001544157209 */ /* 0x000fe20007810000 */
[----:B------:R-:W-:Y:S01]  /*3fe0*/  IMAD.MOV.U32 R69, RZ, RZ, R119 ;  /* 0x000000ffff457224 */ /* 0x000fe200078e0077 */
[----:B------:R-:W-:-:S02]  /*3ff0*/  FSEL R12, R12, -INF , P5 ;  /* 0xff8000000c0c7808 */ /* 0x000fc40002800000 */
[----:B------:R-:W-:Y:S02]  /*4000*/  ISETP.GT.AND P5, PT, R66, 0x21, PT ;  /* 0x000000214200780c */ /* 0x000fe40003fa4270 */
[----:B------:R-:W-:Y:S01]  /*4010*/  FMNMX.FTZ R21, R78, R21, !PT ;  /* 0x000000154e157209 */ /* 0x000fe20007810000 */
[----:B------:R-:W2:Y:S01]  /*4020*/  MUFU.TANH R60, R60 ;  /* 0x0000003c003c7308 */ /* 0x000ea20000002400 */
[----:B0-----:R-:W-:Y:S02]  /*4030*/  FSEL R80, R56, -INF , P6 ;  /* 0xff80000038507808 */ /* 0x001fe40003000000 */
[----:B------:R-:W-:Y:S02]  /*4040*/  FSEL R14, R14, -INF , P4 ;  /* 0xff8000000e0e7808 */ /* 0x000fe40002000000 */
[----:B------:R-:W-:Y:S02]  /*4050*/  ISETP.GT.AND P4, PT, R66, 0x28, PT ;  /* 0x000000284200780c */ /* 0x000fe40003f84270 */
[----:B------:R-:W-:Y:S01]  /*4060*/  FSEL R20, R20, -INF , P2 ;  /* 0xff80000014147808 */ /* 0x000fe20001000000 */
[----:B------:R-:W0:Y:S01]  /*4070*/  MUFU.TANH R71, R71 ;  /* 0x0000004700477308 */ /* 0x000e220000002400 */
[----:B-1----:R-:W-:-:S02]  /*4080*/  FSEL R84, R57, -INF , P5 ;  /* 0xff80000039547808 */ /* 0x002fc40002800000 */
[----:B------:R-:W-:Y:S02]  /*4090*/  FMNMX.FTZ R57, R80, R21, !PT ;  /* 0x0000001550397209 */ /* 0x000fe40007810000 */
[----:B------:R-:W-:Y:S02]  /*40a0*/  ISETP.GT.AND P2, PT, R66, 0x29, PT ;  /* 0x000000294200780c */ /* 0x000fe40003f44270 */
[----:B------:R-:W-:Y:S01]  /*40b0*/  FMNMX.FTZ R57, R84, R57, !PT ;  /* 0x0000003954397209 */ /* 0x000fe20007810000 */
[----:B------:R-:W-:Y:S01]  /*40c0*/  MUFU.TANH R62, R62 ;  /* 0x0000003e003e7308 */ /* 0x000fe20000002400 */
[----:B--2---:R-:W-:Y:S02]  /*40d0*/  FSEL R60, R60, -INF , P4 ;  /* 0xff8000003c3c7808 */ /* 0x004fe40002000000 */
[----:B------:R-:W-:Y:S02]  /*40e0*/  MOV R67, R119 ;  /* 0x0000007700437202 */ /* 0x000fe40000000f00 */
[----:B------:R-:W-:-:S03]  /*40f0*/  FMNMX.FTZ R57, R60, R57, !PT ;  /* 0x000000393c397209 */ /* 0x000fc60007810000 */
[----:B------:R-:W-:Y:S01]  /*4100*/  MUFU.TANH R61, R61 ;  /* 0x0000003d003d7308 */ /* 0x000fe20000002400 */
[----:B------:R-:W-:Y:S02]  /*4110*/  WARPGROUP.DEPBAR.LE gsb0, 0x0 ;  /* 0x00008000000079c5 */ /* 0x000fe40000010000 */
[----:B------:R-:W-:Y:S01]  /*4120*/  WARPGROUP.ARRIVE ;  /* 0x00000000000079c5 */ /* 0x000fe20000000000 */
[----:B------:R-:W-:Y:S01]  /*4130*/  FMUL.FTZ R48, R48, UR5 ;  /* 0x0000000530307c20 */ /* 0x000fe20008410000 */
[----:B------:R-:W-:-:S03]  /*4140*/  FMUL.FTZ R49, R49, UR5 ;  /* 0x0000000531317c20 */ /* 0x000fc60008410000 */
[----:B------:R-:W-:Y:S01]  /*4150*/  MUFU.TANH R58, R58 ;  /* 0x0000003a003a7308 */ /* 0x000fe20000002400 */
[----:B------:R-:W-:Y:S01]  /*4160*/  FMUL.FTZ R52, R52, UR5 ;  /* 0x0000000534347c20 */ /* 0x000fe20008410000 */
[----:B------:R-:W-:Y:S01]  /*4170*/  FMUL.FTZ R53, R53, UR5 ;  /* 0x0000000535357c20 */ /* 0x000fe20008410000 */
[----:B------:R-:W-:Y:S01]  /*4180*/  HGMMA.64x16x16.F32 R40, gdesc[UR48], R40, gsb0 ;  /* 0x00200000302879f0 */ /* 0x000fe20008000828 */
[----:B------:R-:W-:Y:S01]  /*4190*/  UIADD3 UR50, UR4, 0x986, URZ ;  /* 0x0000098604327890 */ /* 0x000fe2000fffe03f */
[----:B------:R-:W-:Y:S01]  /*41a0*/  FMUL.FTZ R50, R50, UR5 ;  /* 0x0000000532327c20 */ /* 0x000fe20008410000 */
[----:B------:R-:W-:Y:S01]  /*41b0*/  UMOV UR51, 0x40000040 ;  /* 0x4000004000337882 */ /* 0x000fe20000000000 */
[----:B------:R-:W-:Y:S01]  /*41c0*/  FMUL.FTZ R51, R51, UR5 ;  /* 0x0000000533337c20 */ /* 0x000fe20008410000 */
[----:B------:R-:W1:Y:S01]  /*41d0*/  MUFU.TANH R48, R48 ;  /* 0x0000003000307308 */ /* 0x000e620000002400 */
[----:B------:R-:W-:Y:S01]  /*41e0*/  FMUL.FTZ R54, R54, UR5 ;  /* 0x0000000536367c20 */ /* 0x000fe20008410000 */
[----:B------:R-:W-:-:S06]  /*41f0*/  FMUL.FTZ R55, R55, UR5 ;  /* 0x0000000537377c20 */ /* 0x000fcc0008410000 */
[----:B------:R-:W2:Y:S08]  /*4200*/  MUFU.TANH R59, R59 ;  /* 0x0000003b003b7308 */ /* 0x000eb00000002400 */
[----:B------:R-:W-:Y:S08]  /*4210*/  MUFU.TANH R49, R49 ;  /* 0x0000003100317308 */ /* 0x000ff00000002400 */
[----:B------:R-:W3:Y:S08]  /*4220*/  MUFU.TANH R52, R52 ;  /* 0x0000003400347308 */ /* 0x000ef00000002400 */
[----:B------:R-:W4:Y:S08]  /*4230*/  MUFU.TANH R63, R63 ;  /* 0x0000003f003f7308 */ /* 0x000f300000002400 */
[----:B------:R-:W5:Y:S01]  /*4240*/  MUFU.TANH R53, R53 ;  /* 0x0000003500357308 */ /* 0x000f620000002400 */
[----:B------:R-:W-:-:S02]  /*4250*/  WARPGROUP.DEPBAR.LE gsb0, 0x0 ;  /* 0x00008000000079c5 */ /* 0x000fc40000010000 */
[----:B------:R-:W-:Y:S01]  /*4260*/  WARPGROUP.ARRIVE ;  /* 0x00000000000079c5 */ /* 0x000fe20000000000 */
[----:B------:R-:W-:Y:S01]  /*4270*/  FMUL.FTZ R40, R40, UR5 ;  /* 0x0000000528287c20 */ /* 0x000fe20008410000 */
[----:B------:R-:W-:-:S03]  /*4280*/  FMUL.FTZ R41, R41, UR5 ;  /* 0x0000000529297c20 */ /* 0x000fc60008410000 */
[----:B------:R-:W5:Y:S01]  /*4290*/  MUFU.TANH R50, R50 ;  /* 0x0000003200327308 */ /* 0x000f620000002400 */
[----:B------:R-:W-:Y:S01]  /*42a0*/  FMUL.FTZ R42, R42, UR5 ;  /* 0x000000052a2a7c20 */ /* 0x000fe20008410000 */
[----:B------:R-:W-:Y:S01]  /*42b0*/  FMUL.FTZ R44, R44, UR5 ;  /* 0x000000052c2c7c20 */ /* 0x000fe20008410000 */
[----:B------:R-:W-:Y:S01]  /*42c0*/  HGMMA.64x16x16.F32 R32, gdesc[UR48], R32, gsb0 ;  /* 0x00200000302079f0 */ /* 0x000fe20008000820 */
[----:B------:R-:W-:Y:S01]  /*42d0*/  UIADD3 UR50, UR4, 0xa06, URZ ;  /* 0x00000a0604327890 */ /* 0x000fe2000fffe03f */
[----:B------:R-:W-:Y:S01]  /*42e0*/  FMUL.FTZ R45, R45, UR5 ;  /* 0x000000052d2d7c20 */ /* 0x000fe20008410000 */
[----:B------:R-:W-:Y:S01]  /*42f0*/  UMOV UR51, 0x40000040 ;  /* 0x4000004000337882 */ /* 0x000fe20000000000 */
[----:B------:R-:W-:Y:S01]  /*4300*/  FMUL.FTZ R43, R43, UR5 ;  /* 0x000000052b2b7c20 */ /* 0x000fe20008410000 */
[----:B------:R0:W5:Y:S01]  /*4310*/  MUFU.TANH R5, R40 ;  /* 0x0000002800057308 */ /* 0x0001620000002400 */
[----:B------:R-:W-:Y:S01]  /*4320*/  FMUL.FTZ R46, R46, UR5 ;  /* 0x000000052e2e7c20 */ /* 0x000fe20008410000 */
[----:B------:R-:W-:Y:S01]  /*4330*/  FMUL.FTZ R47, R47, UR5 ;  /* 0x000000052f2f7c20 */ /* 0x000fe20008410000 */
[----:B------:R-:W-:-:S05]  /*4340*/  ULDC UR4, c[0x0][0x988] ;  /* 0x0002620000047ab9 */ /* 0x000fca0000000800 */
[----:B------:R-:W-:Y:S01]  /*4350*/  MUFU.TANH R51, R51 ;  /* 0x0000003300337308 */ /* 0x000fe20000002400 */
[----:B0-----:R-:W-:Y:S01]  /*4360*/  FSEL R40, R71, -INF , P3 ;  /* 0xff80000047287808 */ /* 0x001fe20001800000 */
[----:B------:R-:W-:Y:S01]  /*4370*/  IMAD.MOV.U32 R71, RZ, RZ, R119 ;  /* 0x000000ffff477224 */ /* 0x000fe200078e0077 */
[----:B------:R-:W-:-:S04]  /*4380*/  ISETP.GT.AND P3, PT, R66, 0x30, PT ;  /* 0x000000304200780c */ /* 0x000fc80003f64270 */
[----:B-1----:R-:W-:Y:S01]  /*4390*/  FSEL R86, R48, -INF , P3 ;  /* 0xff80000030567808 */ /* 0x002fe20001800000 */
[----:B------:R2:W-:Y:S08]  /*43a0*/  MUFU.TANH R7, R42 ;  /* 0x0000002a00077308 */ /* 0x0005f00000002400 */
[----:B------:R-:W0:Y:S01]  /*43b0*/  MUFU.TANH R41, R41 ;  /* 0x0000002900297308 */ /* 0x000e220000002400 */
[----:B--2---:R-:W-:Y:S01]  /*43c0*/  FSEL R42, R59, -INF , P5 ;  /* 0xff8000003b2a7808 */ /* 0x004fe20002800000 */
[----:B------:R-:W-:Y:S01]  /*43d0*/  IMAD.MOV.U32 R59, RZ, RZ, R119 ;  /* 0x000000ffff3b7224 */ /* 0x000fe200078e0077 */
[----:B------:R-:W-:-:S04]  /*43e0*/  ISETP.GT.AND P5, PT, R66, 0x38, PT ;  /* 0x000000384200780c */ /* 0x000fc80003fa4270 */
[----:B---3--:R-:W-:Y:S01]  /*43f0*/  FSEL R90, R52, -INF , P5 ;  /* 0xff800000345a7808 */ /* 0x008fe20002800000 */
[----:B------:R-:W1:Y:S08]  /*4400*/  MUFU.TANH R54, R54 ;  /* 0x0000003600367308 */ /* 0x000e700000002400 */
[----:B------:R4:W-:Y:S01]  /*4410*/  MUFU.TANH R9, R44 ;  /* 0x0000002c00097308 */ /* 0x0009e20000002400 */
[----:B------:R-:W-:-:S02]  /*4420*/  WARPGROUP.DEPBAR.LE gsb0, 0x0 ;  /* 0x00008000000079c5 */ /* 0x000fc40000010000 */
        /* <DEDUP_REMOVED lines=9> */
[----:B------:R-:W-:Y:S01]  /*44c0*/  ISETP.GT.AND P6, PT, R66, 0x31, PT ;  /* 0x000000314200780c */ /* 0x000fe20003fc4270 */
[----:B------:R-:W-:Y:S01]  /*44d0*/  FMUL.FTZ R21, R36, UR5 ;  /* 0x0000000524157c20 */ /* 0x000fe20008410000 */
[----:B------:R-:W-:Y:S01]  /*44e0*/  FMNMX.FTZ R57, R62, R57, !PT ;  /* 0x000000393e397209 */ /* 0x000fe20007810000 */
[----:B------:R-:W-:Y:S01]  /*44f0*/  FMUL.FTZ R37, R37, UR5 ;  /* 0x0000000525257c20 */ /* 0x000fe20008410000 */
[----:B------:R-:W-:Y:S01]  /*4500*/  FSEL R88, R49, -INF , P6 ;  /* 0xff80000031587808 */ /* 0x000fe20003000000 */
[----:B------:R-:W3:Y:S01]  /*4510*/  MUFU.TANH R45, R45 ;  /* 0x0000002d002d7308 */ /* 0x000ee20000002400 */
[----:B------:R-:W-:Y:S01]  /*4520*/  FMNMX.FTZ R57, R86, R57, !PT ;  /* 0x0000003956397209 */ /* 0x000fe20007810000 */
[----:B------:R-:W-:Y:S01]  /*4530*/  FMUL.FTZ R49, R38, UR5 ;  /* 0x0000000526317c20 */ /* 0x000fe20008410000 */
[----:B------:R-:W-:Y:S01]  /*4540*/  ISETP.GT.AND P4, PT, R66, 0x39, PT ;  /* 0x000000394200780c */ /* 0x000fe20003f84270 */
[----:B------:R-:W-:Y:S01]  /*4550*/  FMUL.FTZ R35, R35, UR5 ;  /* 0x0000000523237c20 */ /* 0x000fe20008410000 */
[----:B------:R-:W-:Y:S01]  /*4560*/  FMNMX.FTZ R57, R88, R57, !PT ;  /* 0x0000003958397209 */ /* 0x000fe20007810000 */
[----:B------:R-:W-:Y:S01]  /*4570*/  FMUL.FTZ R39, R39, UR5 ;  /* 0x0000000527277c20 */ /* 0x000fe20008410000 */
[----:B----4-:R-:W-:Y:S01]  /*4580*/  FSEL R44, R63, -INF , P2 ;  /* 0xff8000003f2c7808 */ /* 0x010fe20001000000 */
[----:B------:R-:W4:Y:S01]  /*4590*/  MUFU.TANH R43, R43 ;  /* 0x0000002b002b7308 */ /* 0x000f220000002400 */
[----:B------:R-:W-:Y:S01]  /*45a0*/  ISETP.GT.AND P2, PT, R66, 0x40, PT ;  /* 0x000000404200780c */ /* 0x000fe20003f44270 */
[--C-:B------:R-:W-:Y:S01]  /*45b0*/  IMAD.MOV.U32 R63, RZ, RZ, R119.reuse ;  /* 0x000000ffff3f7224 */ /* 0x100fe200078e0077 */
[----:B-----5:R-:W-:Y:S01]  /*45c0*/  FSEL R92, R53, -INF , P4 ;  /* 0xff800000355c7808 */ /* 0x020fe20002000000 */
[----:B------:R-:W-:Y:S01]  /*45d0*/  IMAD.MOV.U32 R61, RZ, RZ, R119 ;  /* 0x000000ffff3d7224 */ /* 0x000fe200078e0077 */
[----:B------:R-:W-:-:S02]  /*45e0*/  FMNMX.FTZ R57, R90, R57, !PT ;  /* 0x000000395a397209 */ /* 0x000fc40007810000 */
[----:B------:R-:W-:Y:S01]  /*45f0*/  FSEL R36, R50, -INF , P3 ;  /* 0xff80000032247808 */ /* 0x000fe20001800000 */
[----:B------:R-:W5:Y:S01]  /*4600*/  MUFU.TANH R13, R13 ;  /* 0x0000000d000d7308 */ /* 0x000f620000002400 */
[----:B------:R-:W-:Y:S02]  /*4610*/  ISETP.GT.AND P3, PT, R66, 0x41, PT ;  /* 0x000000414200780c */ /* 0x000fe40003f64270 */
[----:B------:R-:W-:Y:S02]  /*4620*/  FSEL R94, R5, -INF , P2 ;  /* 0xff800000055e7808 */ /* 0x000fe40001000000 */
[----:B------:R-:W-:Y:S02]  /*4630*/  FMNMX.FTZ R57, R92, R57, !PT ;  /* 0x000000395c397209 */ /* 0x000fe40007810000 */
[----:B0-----:R-:W-:Y:S01]  /*4640*/  FSEL R96, R41, -INF , P3 ;  /* 0xff80000029607808 */ /* 0x001fe20001800000 */
[----:B------:R0:W-:Y:S01]  /*4650*/  MUFU.TANH R11, R46 ;  /* 0x0000002e000b7308 */ /* 0x0001e20000002400 */
[----:B------:R-:W-:-:S02]  /*4660*/  FMNMX.FTZ R57, R94, R57, !PT ;  /* 0x000000395e397209 */ /* 0x000fc40007810000 */
[----:B-1----:R-:W-:Y:S02]  /*4670*/  FSEL R48, R54, -INF , P5 ;  /* 0xff80000036307808 */ /* 0x002fe40002800000 */
[----:B------:R-:W-:Y:S02]  /*4680*/  ISETP.GT.AND P5, PT, R66, 0x49, PT ;  /* 0x000000494200780c */ /* 0x000fe40003fa4270 */
[----:B------:R-:W-:Y:S01]  /*4690*/  FMNMX.FTZ R57, R96, R57, !PT ;  /* 0x0000003960397209 */ /* 0x000fe20007810000 */
[----:B------:R-:W1:Y:S01]  /*46a0*/  MUFU.TANH R33, R33 ;  /* 0x0000002100217308 */ /* 0x000e620000002400 */
[----:B0-----:R-:W-:Y:S02]  /*46b0*/  FSEL R46, R51, -INF , P6 ;  /* 0xff800000332e7808 */ /* 0x001fe40003000000 */
[C---:B------:R-:W-:Y:S02]  /*46c0*/  ISETP.GT.AND P6, PT, R66.reuse, 0x48, PT ;  /* 0x000000484200780c */ /* 0x040fe40003fc4270 */
[----:B--2---:R-:W-:Y:S01]  /*46d0*/  FSEL R38, R55, -INF , P4 ;  /* 0xff80000037267808 */ /* 0x004fe20002000000 */
[----:B------:R-:W-:Y:S01]  /*46e0*/  IMAD.MOV.U32 R55, RZ, RZ, R119 ;  /* 0x000000ffff377224 */ /* 0x000fe200078e0077 */
[----:B------:R-:W-:Y:S01]  /*46f0*/  FSEL R98, R9, -INF , P6 ;  /* 0xff80000009627808 */ /* 0x000fe20003000000 */
[----:B------:R-:W0:Y:S01]  /*4700*/  MUFU.TANH R21, R21 ;  /* 0x0000001500157308 */ /* 0x000e220000002400 */
[----:B------:R-:W-:-:S02]  /*4710*/  ISETP.GT.AND P4, PT, R66, 0x50, PT ;  /* 0x000000504200780c */ /* 0x000fc40003f84270 */
[----:B---3--:R-:W-:Y:S01]  /*4720*/  FSEL R100, R45, -INF , P5 ;  /* 0xff8000002d647808 */ /* 0x008fe20002800000 */
[----:B------:R-:W-:Y:S02]  /*4730*/  WARPGROUP.DEPBAR.LE gsb0, 0x0 ;  /* 0x00008000000079c5 */ /* 0x000fe40000010000 */
[----:B------:R-:W-:Y:S01]  /*4740*/  FMUL.FTZ R51, R24, UR5 ;  /* 0x0000000518337c20 */ /* 0x000fe20008410000 */
[----:B------:R-:W-:Y:S01]  /*4750*/  FMNMX.FTZ R57, R98, R57, !PT ;  /* 0x0000003962397209 */ /* 0x000fe20007810000 */
[----:B------:R-:W2:Y:S01]  /*4760*/  MUFU.TANH R47, R47 ;  /* 0x0000002f002f7308 */ /* 0x000ea20000002400 */
[----:B------:R-:W-:Y:S01]  /*4770*/  FMUL.FTZ R25, R25, UR5 ;  /* 0x0000000519197c20 */ /* 0x000fe20008410000 */
[----:B----4-:R-:W-:Y:S01]  /*4780*/  FSEL R50, R43, -INF , P3 ;  /* 0xff8000002b327808 */ /* 0x010fe20001800000 */
[----:B------:R-:W-:Y:S01]  /*4790*/  FMUL.FTZ R5, R28, UR5 ;  /* 0x000000051c057c20 */ /* 0x000fe20008410000 */
[----:B------:R-:W-:Y:S01]  /*47a0*/  ISETP.GT.AND P3, PT, R66, 0x51, PT ;  /* 0x000000514200780c */ /* 0x000fe20003f64270 */
[----:B------:R-:W-:Y:S01]  /*47b0*/  FMUL.FTZ R29, R29, UR5 ;  /* 0x000000051d1d7c20 */ /* 0x000fe20008410000 */
[----:B-----5:R-:W-:Y:S01]  /*47c0*/  FSEL R102, R13, -INF , P4 ;  /* 0xff8000000d667808 */ /* 0x020fe20002000000 */
[----:B------:R-:W-:Y:S01]  /*47d0*/  FMUL.FTZ R26, R26, UR5 ;  /* 0x000000051a1a7c20 */ /* 0x000fe20008410000 */
[----:B------:R-:W3:Y:S01]  /*47e0*/  MUFU.TANH R37, R37 ;  /* 0x0000002500257308 */ /* 0x000ee20000002400 */
[----:B------:R-:W-:Y:S01]  /*47f0*/  FMNMX.FTZ R57, R100, R57, !PT ;  /* 0x0000003964397209 */ /* 0x000fe20007810000 */
[----:B------:R-:W-:Y:S01]  /*4800*/  FMUL.FTZ R27, R27, UR5 ;  /* 0x000000051b1b7c20 */ /* 0x000fe20008410000 */
[----:B------:R-:W-:Y:S01]  /*4810*/  FSEL R24, R7, -INF , P2 ;  /* 0xff80000007187808 */ /* 0x000fe20001000000 */
[----:B------:R-:W-:Y:S01]  /*4820*/  FMUL.FTZ R30, R30, UR5 ;  /* 0x000000051e1e7c20 */ /* 0x000fe20008410000 */
[----:B------:R-:W-:Y:S01]  /*4830*/  ISETP.GT.AND P2, PT, R66, 0x58, PT ;  /* 0x000000584200780c */ /* 0x000fe20003f44270 */
[----:B------:R-:W-:Y:S01]  /*4840*/  FMUL.FTZ R31, R31, UR5 ;  /* 0x000000051f1f7c20 */ /* 0x000fe20008410000 */
[----:B-1----:R-:W-:Y:S01]  /*4850*/  FSEL R104, R33, -INF , P3 ;  /* 0xff80000021687808 */ /* 0x002fe20001800000 */
[----:B------:R-:W1:Y:S01]  /*4860*/  MUFU.TANH R15, R15 ;  /* 0x0000000f000f7308 */ /* 0x000e620000002400 */
[----:B------:R-:W-:Y:S01]  /*4870*/  FMNMX.FTZ R57, R102, R57, !PT ;  /* 0x0000003966397209 */ /* 0x000fe20007810000 */
[----:B------:R4:W-:Y:S01]  /*4880*/  @!P1 SYNCS.ARRIVE.TRANS64.RED.A1T0 RZ, [R0+URZ], RZ ;  /* 0x000000ff00ff99a7 */ /* 0x0009e2000810043f */
[----:B------:R-:W-:-:S02]  /*4890*/  FSEL R28, R11, -INF , P6 ;  /* 0xff8000000b1c7808 */ /* 0x000fc40003000000 */
[----:B------:R-:W-:Y:S02]  /*48a0*/  ISETP.GT.AND P6, PT, R66, 0x59, PT ;  /* 0x000000594200780c */ /* 0x000fe40003fc4270 */
[----:B0-----:R-:W-:Y:S01]  /*48b0*/  FSEL R106, R21, -INF , P2 ;  /* 0xff800000156a7808 */ /* 0x001fe20001000000 */
[----:B------:R-:W0:Y:S01]  /*48c0*/  MUFU.TANH R51, R51 ;  /* 0x0000003300337308 */ /* 0x000e220000002400 */
[----:B------:R-:W-:Y:S02]  /*48d0*/  FMNMX.FTZ R57, R104, R57, !PT ;  /* 0x0000003968397209 */ /* 0x000fe40007810000 */
[----:B--2---:R-:W-:Y:S02]  /*48e0*/  FSEL R52, R47, -INF , P5 ;  /* 0xff8000002f347808 */ /* 0x004fe40002800000 */
[----:B------:R-:W-:Y:S02]  /*48f0*/  ISETP.GT.AND P5, PT, R66, 0x60, PT ;  /* 0x000000604200780c */ /* 0x000fe40003fa4270 */
[----:B---3--:R-:W-:Y:S01]  /*4900*/  FSEL R108, R37, -INF , P6 ;  /* 0xff800000256c7808 */ /* 0x008fe20003000000 */
[----:B------:R-:W2:Y:S01]  /*4910*/  MUFU.TANH R35, R35 ;  /* 0x0000002300237308 */ /* 0x000ea20000002400 */
[----:B------:R-:W-:-:S02]  /*4920*/  FMNMX.FTZ R57, R106, R57, !PT ;  /* 0x000000396a397209 */ /* 0x000fc40007810000 */
[----:B-1----:R-:W-:Y:S02]  /*4930*/  FSEL R54, R15, -INF , P4 ;  /* 0xff8000000f367808 */ /* 0x002fe40002000000 */
[----:B------:R-:W-:Y:S02]  /*4940*/  ISETP.GT.AND P4, PT, R66, 0x61, PT ;  /* 0x000000614200780c */ /* 0x000fe40003f84270 */
[----:B------:R-:W-:Y:S01]  /*4950*/  FMNMX.FTZ R57, R108, R57, !PT ;  /* 0x000000396c397209 */ /* 0x000fe20007810000 */
[----:B------:R-:W1:Y:S01]  /*4960*/  MUFU.TANH R25, R25 ;  /* 0x0000001900197308 */ /* 0x000e620000002400 */
[----:B0-----:R-:W-:Y:S01]  /*4970*/  FSEL R110, R51, -INF , P5 ;  /* 0xff800000336e7808 */ /* 0x001fe20002800000 */
[----:B------:R-:W-:Y:S01]  /*4980*/  IMAD.MOV.U32 R51, RZ, RZ, R119 ;  /* 0x000000ffff337224 */ /* 0x000fe200078e0077 */
[----:B------:R-:W-:Y:S02]  /*4990*/  MOV R53, R119 ;  /* 0x0000007700357202 */ /* 0x000fe40000000f00 */
[----:B------:R-:W-:-:S03]  /*49a0*/  FMNMX.FTZ R57, R110, R57, !PT ;  /* 0x000000396e397209 */ /* 0x000fc60007810000 */
[----:B------:R-:W0:Y:S01]  /*49b0*/  MUFU.TANH R49, R49 ;  /* 0x0000003100317308 */ /* 0x000e220000002400 */
[----:B--2---:R-:W-:Y:S02]  /*49c0*/  FSEL R56, R35, -INF , P3 ;  /* 0xff80000023387808 */ /* 0x004fe40001800000 */
[----:B------:R-:W-:-:S05]  /*49d0*/  ISETP.GT.AND P3, PT, R66, 0x68, PT ;  /* 0x000000684200780c */ /* 0x000fca0003f64270 */
[----:B------:R-:W2:Y:S01]  /*49e0*/  MUFU.TANH R5, R5 ;  /* 0x0000000500057308 */ /* 0x000ea20000002400 */
[----:B-1----:R-:W-:-:S04]  /*49f0*/  FSEL R112, R25, -INF , P4 ;  /* 0xff80000019707808 */ /* 0x002fc80002000000 */
[----:B------:R-:W-:-:S03]  /*4a00*/  FMNMX.FTZ R57, R112, R57, !PT ;  /* 0x0000003970397209 */ /* 0x000fc60007810000 */
[----:B------:R-:W1:Y:S01]  /*4a10*/  MUFU.TANH R29, R29 ;  /* 0x0000001d001d7308 */ /* 0x000e620000002400 */
[----:B0-----:R-:W-:Y:S01]  /*4a20*/  FSEL R58, R49, -INF , P2 ;  /* 0xff800000313a7808 */ /* 0x001fe20001000000 */
[----:B------:R-:W-:Y:S01]  /*4a30*/  IMAD.MOV.U32 R49, RZ, RZ, R119 ;  /* 0x000000ffff317224 */ /* 0x000fe200078e0077 */
[----:B------:R-:W-:-:S05]  /*4a40*/  ISETP.GT.AND P2, PT, R66, 0x69, PT ;  /* 0x000000694200780c */ /* 0x000fca0003f44270 */
[----:B------:R-:W-:Y:S01]  /*4a50*/  MUFU.TANH R39, R39 ;  /* 0x0000002700277308 */ /* 0x000fe20000002400 */
[----:B--2---:R-:W-:Y:S01]  /*4a60*/  FSEL R66, R5, -INF , P3 ;  /* 0xff80000005427808 */ /* 0x004fe20001800000 */
[----:B------:R-:W-:-:S03]  /*4a70*/  IMAD.U32 R5, RZ, RZ, UR4 ;  /* 0x00000004ff057e24 */ /* 0x000fc6000f8e00ff */
[----:B------:R-:W-:-:S03]  /*4a80*/  FMNMX.FTZ R57, R66, R57, !PT ;  /* 0x0000003942397209 */ /* 0x000fc60007810000 */
[----:B------:R-:W0:Y:S01]  /*4a90*/  MUFU.TANH R26, R26 ;  /* 0x0000001a001a7308 */ /* 0x000e220000002400 */
[----:B-1----:R-:W-:-:S04]  /*4aa0*/  FSEL R114, R29, -INF , P2 ;  /* 0xff8000001d727808 */ /* 0x002fc80001000000 */
[----:B------:R-:W-:-:S03]  /*4ab0*/  FMNMX.FTZ R57, R114, R57, !PT ;  /* 0x0000003972397209 */ /* 0x000fc60007810000 */
[----:B------:R-:W-:Y:S02]  /*4ac0*/  MUFU.TANH R27, R27 ;  /* 0x0000001b001b7308 */ /* 0x000fe40000002400 */
[----:B------:R-:W1:Y:S06]  /*4ad0*/  SHFL.BFLY PT, R116, R57, 0x2, 0x1f ;  /* 0x0c401f0039747f89 */ /* 0x000e6c00000e0000 */
[----:B------:R-:W2:Y:S01]  /*4ae0*/  MUFU.TANH R30, R30 ;  /* 0x0000001e001e7308 */ /* 0x000ea20000002400 */
[----:B0-----:R-:W-:-:S07]  /*4af0*/  FSEL R26, R26, -INF , P5 ;  /* 0xff8000001a1a7808 */ /* 0x001fce0002800000 */
[----:B------:R-:W0:Y:S01]  /*4b00*/  MUFU.TANH R31, R31 ;  /* 0x0000001f001f7308 */ /* 0x000e220000002400 */
[----:B--2---:R-:W-:Y:S02]  /*4b10*/  FSEL R30, R30, -INF , P3 ;  /* 0xff8000001e1e7808 */ /* 0x004fe40001800000 */
[----:B-1----:R-:W-:Y:S01]  /*4b20*/  FMNMX.FTZ R116, R57, R116, !PT ;  /* 0x0000007439747209 */ /* 0x002fe20007810000 */
[----:B------:R-:W-:-:S04]  /*4b30*/  IMAD.MOV.U32 R57, RZ, RZ, R119 ;  /* 0x000000ffff397224 */ /* 0x000fc800078e0077 */
[----:B------:R-:W1:Y:S02]  /*4b40*/  SHFL.BFLY PT, R7, R116, 0x1, 0x1f ;  /* 0x0c201f0074077f89 */ /* 0x000e6400000e0000 */
[----:B-1----:R-:W-:Y:S02]  /*4b50*/  FMNMX.FTZ R7, R116, R7, !PT ;  /* 0x0000000774077209 */ /* 0x002fe40007810000 */
[----:B------:R-:W-:Y:S02]  /*4b60*/  MOV R116, R119 ;  /* 0x0000007700747202 */ /* 0x000fe40000000f00 */
        /* <DEDUP_REMOVED lines=9> */
[--C-:B------:R-:W-:Y:S01]  /*4c00*/  FFMA.FTZ R196, R64, R5, -R25.reuse ;  /* 0x0000000540c47223 */ /* 0x100fe20000010819 */
[----:B------:R-:W-:Y:S01]  /*4c10*/  FMNMX.FTZ R9, R10, R9, !PT ;  /* 0x000000090a097209 */ /* 0x000fe20007810000 */
[-CC-:B------:R-:W-:Y:S01]  /*4c20*/  FFMA.FTZ R198, R68, R5.reuse, -R25.reuse ;  /* 0x0000000544c67223 */ /* 0x180fe20000010819 */
[----:B------:R-:W-:Y:S01]  /*4c30*/  FSEL R62, R27, -INF , P4 ;  /* 0xff8000001b3e7808 */ /* 0x000fe20002000000 */
[--C-:B------:R-:W-:Y:S01]  /*4c40*/  FFMA.FTZ R200, R72, R5, -R25.reuse ;  /* 0x0000000548c87223 */ /* 0x100fe20000010819 */
[----:B------:R-:W-:Y:S01]  /*4c50*/  FMNMX.FTZ R9, R12, R9, !PT ;  /* 0x000000090c097209 */ /* 0x000fe20007810000 */
[-CC-:B------:R-:W-:Y:S01]  /*4c60*/  FFMA.FTZ R11, R73, R5.reuse, -R25.reuse ;  /* 0x00000005490b7223 */ /* 0x180fe20000010819 */
[----:B0-----:R-:W-:Y:S01]  /*4c70*/  FSEL R64, R31, -INF , P2 ;  /* 0xff8000001f407808 */ /* 0x001fe20001000000 */
        /* <DEDUP_REMOVED lines=35> */
[----:B------:R-:W-:Y:S01]  /*4eb0*/  FFMA.FTZ R25, R114, R5, -R25 ;  /* 0x0000000572197223 */ /* 0x000fe20000010819 */
[--C-:B------:R-:W-:Y:S01]  /*4ec0*/  IMAD.MOV.U32 R114, RZ, RZ, R119.reuse ;  /* 0x000000ffff727224 */ /* 0x100fe200078e0077 */
[----:B------:R-:W-:Y:S01]  /*4ed0*/  FMNMX.FTZ R9, R48, R9, !PT ;  /* 0x0000000930097209 */ /* 0x000fe20007810000 */
[--C-:B------:R-:W-:Y:S01]  /*4ee0*/  IMAD.MOV.U32 R80, RZ, RZ, R119.reuse ;  /* 0x000000ffff507224 */ /* 0x100fe200078e0077 */
[----:B------:R-:W-:Y:S01]  /*4ef0*/  MOV R81, R119 ;  /* 0x0000007700517202 */ /* 0x000fe20000000f00 */
[--C-:B------:R-:W-:Y:S01]  /*4f00*/  IMAD.MOV.U32 R78, RZ, RZ, R119.reuse ;  /* 0x000000ffff4e7224 */ /* 0x100fe200078e0077 */
[----:B------:R-:W-:Y:S01]  /*4f10*/  FMNMX.FTZ R9, R38, R9, !PT ;  /* 0x0000000926097209 */ /* 0x000fe20007810000 */
[----:B------:R-:W-:Y:S01]  /*4f20*/  MUFU.EX2 R15, R15 ;  /* 0x0000000f000f7308 */ /* 0x000fe20000000800 */
[--C-:B------:R-:W-:Y:S01]  /*4f30*/  IMAD.MOV.U32 R76, RZ, RZ, R119.reuse ;  /* 0x000000ffff4c7224 */ /* 0x100fe200078e0077 */
[----:B------:R-:W-:Y:S01]  /*4f40*/  MOV R74, R119 ;  /* 0x00000077004a7202 */ /* 0x000fe20000000f00 */
[--C-:B------:R-:W-:Y:S01]  /*4f50*/  IMAD.MOV.U32 R73, RZ, RZ, R119.reuse ;  /* 0x000000ffff497224 */ /* 0x100fe200078e0077 */
[----:B------:R-:W-:Y:S01]  /*4f60*/  FMNMX.FTZ R9, R24, R9, !PT ;  /* 0x0000000918097209 */ /* 0x000fe20007810000 */
[----:B------:R-:W-:-:S02]  /*4f70*/  IMAD.MOV.U32 R72, RZ, RZ, R119 ;  /* 0x000000ffff487224 */ /* 0x000fc400078e0077 */
[----:B------:R-:W-:Y:S01]  /*4f80*/  IMAD.MOV.U32 R70, RZ, RZ, R119 ;  /* 0x000000ffff467224 */ /* 0x000fe200078e0077 */
        /* <DEDUP_REMOVED lines=10> */
[----:B------:R0:W-:Y:S03]  /*5030*/  MUFU.EX2 R29, R84 ;  /* 0x00000054001d7308 */ /* 0x0001e60000000800 */
[----:B------:R-:W-:-:S04]  /*5040*/  FMNMX.FTZ R9, R26, R9, !PT ;  /* 0x000000091a097209 */ /* 0x000fc80007810000 */
[----:B------:R-:W-:Y:S01]  /*5050*/  FMNMX.FTZ R9, R62, R9, !PT ;  /* 0x000000093e097209 */ /* 0x000fe20007810000 */
[----:B------:R-:W-:Y:S01]  /*5060*/  MUFU.EX2 R33, R33 ;  /* 0x0000002100217308 */ /* 0x000fe20000000800 */
[----:B0-----:R-:W-:Y:S02]  /*5070*/  IMAD.MOV.U32 R84, RZ, RZ, R119 ;  /* 0x000000ffff547224 */ /* 0x001fe400078e0077 */
[----:B------:R-:W-:-:S04]  /*5080*/  FMNMX.FTZ R9, R30, R9, !PT ;  /* 0x000000091e097209 */ /* 0x000fc80007810000 */
[----:B------:R-:W-:Y:S01]  /*5090*/  FMNMX.FTZ R9, R64, R9, !PT ;  /* 0x0000000940097209 */ /* 0x000fe20007810000 */
[----:B------:R-:W-:Y:S04]  /*50a0*/  MUFU.EX2 R194, R35 ;  /* 0x0000002300c27308 */ /* 0x000fe80000000800 */
[----:B------:R-:W0:Y:S04]  /*50b0*/  SHFL.BFLY PT, R68, R9, 0x2, 0x1f ;  /* 0x0c401f0009447f89 */ /* 0x000e2800000e0000 */
[----:B------:R-:W-:Y:S08]  /*50c0*/  MUFU.EX2 R86, R86 ;  /* 0x0000005600567308 */ /* 0x000ff00000000800 */
[----:B------:R1:W2:Y:S08]  /*50d0*/  MUFU.EX2 R27, R88 ;  /* 0x00000058001b7308 */ /* 0x0002b00000000800 */
[----:B------:R-:W-:Y:S01]  /*50e0*/  MUFU.EX2 R90, R90 ;  /* 0x0000005a005a7308 */ /* 0x000fe20000000800 */
[----:B-1----:R-:W-:-:S02]  /*50f0*/  MOV R88, R119 ;  /* 0x0000007700587202 */ /* 0x002fc40000000f00 */
[----:B0-----:R-:W-:-:S05]  /*5100*/  FMNMX.FTZ R68, R9, R68, !PT ;  /* 0x0000004409447209 */ /* 0x001fca0007810000 */
[----:B------:R0:W1:Y:S01]  /*5110*/  MUFU.EX2 R31, R92 ;  /* 0x0000005c001f7308 */ /* 0x0000620000000800 */
[----:B------:R-:W3:Y:S01]  /*5120*/  SHFL.BFLY PT, R9, R68, 0x1, 0x1f ;  /* 0x0c201f0044097f89 */ /* 0x000ee200000e0000 */
[----:B--2---:R-:W-:-:S06]  /*5130*/  F2FP.F16.F32.PACK_AB R188, R27, R86 ;  /* 0x000000561bbc723e */ /* 0x004fcc00000000ff */
[----:B------:R-:W-:Y:S01]  /*5140*/  MUFU.EX2 R94, R94 ;  /* 0x0000005e005e7308 */ /* 0x000fe20000000800 */
[----:B0-----:R-:W-:-:S07]  /*5150*/  IMAD.MOV.U32 R92, RZ, RZ, R119 ;  /* 0x000000ffff5c7224 */ /* 0x001fce00078e0077 */
[----:B------:R0:W2:Y:S01]  /*5160*/  MUFU.EX2 R35, R96 ;  /* 0x0000006000237308 */ /* 0x0000a20000000800 */
[----:B-1----:R-:W-:-:S07]  /*5170*/  F2FP.F16.F32.PACK_AB R190, R31, R90 ;  /* 0x0000005a1fbe723e */ /* 0x002fce00000000ff */
[----:B------:R-:W-:Y:S01]  /*5180*/  MUFU.EX2 R98, R98 ;  /* 0x0000006200627308 */ /* 0x000fe20000000800 */
[----:B---3--:R-:W-:Y:S01]  /*5190*/  FMNMX.FTZ R9, R68, R9, !PT ;  /* 0x0000000944097209 */ /* 0x008fe20007810000 */
[----:B0-----:R-:W-:-:S03]  /*51a0*/  IMAD.MOV.U32 R96, RZ, RZ, R119 ;  /* 0x000000ffff607224 */ /* 0x001fc600078e0077 */
[C---:B------:R-:W-:Y:S01]  /*51b0*/  FSETP.NEU.FTZ.AND P2, PT, R9.reuse, -INF , PT ;  /* 0xff8000000900780b */ /* 0x040fe20003f5d000 */
[-C--:B------:R-:W-:Y:S02]  /*51c0*/  FMUL.FTZ R45, R9, R5.reuse ;  /* 0x00000005092d7220 */ /* 0x080fe40000410000 */
[----:B------:R-:W-:Y:S01]  /*51d0*/  MUFU.EX2 R37, R100 ;  /* 0x0000006400257308 */ /* 0x000fe20000000800 */
[----:B--2---:R-:W-:Y:S02]  /*51e0*/  F2FP.F16.F32.PACK_AB R184, R35, R94 ;  /* 0x0000005e23b8723e */ /* 0x004fe400000000ff */
[----:B------:R-:W-:Y:S02]  /*51f0*/  FSEL R45, R45, RZ, P2 ;  /* 0x000000ff2d2d7208 */ /* 0x000fe40001000000 */
[----:B------:R-:W-:Y:S01]  /*5200*/  ISETP.GE.AND P2, PT, R82, 0x71, PT ;  /* 0x000000715200780c */ /* 0x000fe20003f46270 */
[----:B------:R-:W-:Y:S02]  /*5210*/  IMAD.MOV.U32 R82, RZ, RZ, R119 ;  /* 0x000000ffff527224 */ /* 0x000fe400078e0077 */
        /* <DEDUP_REMOVED lines=21> */
[----:B0-----:R-:W-:Y:S01]  /*5370*/  FADD.FTZ R3, R200, R11 ;  /* 0x0000000bc8037221 */ /* 0x001fe20000010000 */
[-CC-:B------:R-:W-:Y:S01]  /*5380*/  FFMA.FTZ R28, R28, R5.reuse, -R45.reuse ;  /* 0x000000051c1c7223 */ /* 0x180fe2000001082d */
[-CC-:B------:R-:W-:Y:S01]  /*5390*/  FFMA.FTZ R52, R52, R5.reuse, -R45.reuse ;  /* 0x0000000534347223 */ /* 0x180fe2000001082d */
[-C--:B------:R-:W-:Y:S01]  /*53a0*/  FFMA.FTZ R54, R54, R5.reuse, -R45 ;  /* 0x0000000536367223 */ /* 0x080fe2000001082d */
[----:B------:R-:W-:Y:S01]  /*53b0*/  FADD.FTZ R4, R202, R3 ;  /* 0x00000003ca047221 */ /* 0x000fe20000010000 */
[-CC-:B------:R-:W-:Y:S01]  /*53c0*/  FFMA.FTZ R56, R56, R5.reuse, -R45.reuse ;  /* 0x0000000538387223 */ /* 0x180fe2000001082d */
[-CC-:B------:R-:W-:Y:S01]  /*53d0*/  FFMA.FTZ R58, R58, R5.reuse, -R45.reuse ;  /* 0x000000053a3a7223 */ /* 0x180fe2000001082d */
[----:B------:R0:W3:Y:S01]  /*53e0*/  MUFU.EX2 R203, R10 ;  /* 0x0000000a00cb7308 */ /* 0x0000e20000000800 */
[----:B------:R-:W-:Y:S01]  /*53f0*/  FADD.FTZ R3, R13, R4 ;  /* 0x000000040d037221 */ /* 0x000fe20000010000 */
[-CC-:B------:R-:W-:Y:S01]  /*5400*/  FFMA.FTZ R60, R60, R5.reuse, -R45.reuse ;  /* 0x000000053c3c7223 */ /* 0x180fe2000001082d */
[-C--:B------:R-:W-:Y:S01]  /*5410*/  FFMA.FTZ R26, R26, R5.reuse, -R45 ;  /* 0x000000051a1a7223 */ /* 0x080fe2000001082d */
[----:B------:R-:W-:Y:S01]  /*5420*/  F2FP.F16.F32.PACK_AB R200, R11, R200 ;  /* 0x000000c80bc8723e */ /* 0x000fe200000000ff */
[----:B------:R-:W-:Y:S01]  /*5430*/  FADD.FTZ R4, R196, R3 ;  /* 0x00000003c4047221 */ /* 0x000fe20000010000 */
[----:B-1----:R-:W-:Y:S01]  /*5440*/  FADD.FTZ R3, R201, R68 ;  /* 0x00000044c9037221 */ /* 0x002fe20000010000 */
[-C--:B------:R-:W-:Y:S01]  /*5450*/  FFMA.FTZ R62, R62, R5.reuse, -R45 ;  /* 0x000000053e3e7223 */ /* 0x080fe2000001082d */
[----:B------:R-:W1:Y:S01]  /*5460*/  MUFU.EX2 R12, R12 ;  /* 0x0000000c000c7308 */ /* 0x000e620000000800 */
[----:B------:R-:W-:Y:S01]  /*5470*/  FADD.FTZ R47, R15, R4 ;  /* 0x000000040f2f7221 */ /* 0x000fe20000010000 */
[----:B--2---:R-:W-:Y:S01]  /*5480*/  FADD.FTZ R4, R6, R3 ;  /* 0x0000000306047221 */ /* 0x004fe20000010000 */
[-CC-:B------:R-:W-:Y:S01]  /*5490*/  FFMA.FTZ R30, R30, R5.reuse, -R45.reuse ;  /* 0x000000051e1e7223 */ /* 0x180fe2000001082d */
[----:B------:R-:W-:Y:S01]  /*54a0*/  FFMA.FTZ R45, R64, R5, -R45 ;  /* 0x00000005402d7223 */ /* 0x000fe2000001082d */
[----:B0-----:R-:W-:Y:S01]  /*54b0*/  FADD.FTZ R10, R198, R47 ;  /* 0x0000002fc60a7221 */ /* 0x001fe20000010000 */
[----:B------:R-:W-:Y:S01]  /*54c0*/  F2FP.F16.F32.PACK_AB R186, R37, R98 ;  /* 0x0000006225ba723e */ /* 0x000fe200000000ff */
[--C-:B------:R-:W-:Y:S01]  /*54d0*/  IMAD.MOV.U32 R100, RZ, RZ, R119.reuse ;  /* 0x000000ffff647224 */ /* 0x100fe200078e0077 */
[----:B------:R-:W0:Y:S01]  /*54e0*/  MUFU.EX2 R197, R14 ;  /* 0x0000000e00c57308 */ /* 0x000e220000000800 */
[----:B---3--:R-:W-:Y:S01]  /*54f0*/  FADD.FTZ R3, R203, R4 ;  /* 0x00000004cb037221 */ /* 0x008fe20000010000 */
[----:B------:R-:W-:Y:S01]  /*5500*/  FADD.FTZ R47, R21, R10 ;  /* 0x0000000a152f7221 */ /* 0x000fe20000010000 */
[----:B------:R-:W-:Y:S01]  /*5510*/  F2FP.F16.F32.PACK_AB R201, R68, R201 ;  /* 0x000000c944c9723e */ /* 0x000fe200000000ff */
[----:B------:R-:W-:Y:S01]  /*5520*/  IMAD.MOV.U32 R68, RZ, RZ, R119 ;  /* 0x000000ffff447224 */ /* 0x000fe200078e0077 */
[----:B------:R-:W-:Y:S01]  /*5530*/  F2FP.F16.F32.PACK_AB R203, R203, R6 ;  /* 0x00000006cbcb723e */ /* 0x000fe200000000ff */
[----:B------:R-:W-:Y:S01]  /*5540*/  FADD.FTZ R10, R192, R47 ;  /* 0x0000002fc00a7221 */ /* 0x000fe20000010000 */
[C---:B------:R-:W-:Y:S01]  /*5550*/  F2FP.F16.F32.PACK_AB R192, R29.reuse, R192 ;  /* 0x000000c01dc0723e */ /* 0x040fe200000000ff */
[----:B------:R-:W2:Y:S01]  /*5560*/  MUFU.EX2 R20, R20 ;  /* 0x0000001400147308 */ /* 0x000ea20000000800 */
[----:B-1----:R-:W-:Y:S01]  /*5570*/  FADD.FTZ R4, R12, R3 ;  /* 0x000000030c047221 */ /* 0x002fe20000010000 */
[----:B------:R-:W-:Y:S01]  /*5580*/  FADD.FTZ R10, R29, R10 ;  /* 0x0000000a1d0a7221 */ /* 0x000fe20000010000 */
[----:B------:R-:W-:Y:S01]  /*5590*/  F2FP.F16.F32.PACK_AB R202, R13, R202 ;  /* 0x000000ca0dca723e */ /* 0x000fe200000000ff */
[----:B------:R-:W-:Y:S01]  /*55a0*/  IMAD.MOV.U32 R6, RZ, RZ, 0x3f800000 ;  /* 0x3f800000ff067424 */ /* 0x000fe200078e00ff */
[----:B------:R-:W-:Y:S01]  /*55b0*/  F2FP.F16.F32.PACK_AB R196, R15, R196 ;  /* 0x000000c40fc4723e */ /* 0x000fe200000000ff */
[----:B------:R-:W-:Y:S01]  /*55c0*/  FADD.FTZ R47, R33, R10 ;  /* 0x0000000a212f7221 */ /* 0x000fe20000010000 */
[----:B------:R-:W-:Y:S01]  /*55d0*/  F2FP.F16.F32.PACK_AB R198, R21, R198 ;  /* 0x000000c615c6723e */ /* 0x000fe200000000ff */
[----:B------:R1:W3:Y:S01]  /*55e0*/  MUFU.EX2 R199, R40 ;  /* 0x0000002800c77308 */ /* 0x0002e20000000800 */
[C---:B0-----:R-:W-:Y:S01]  /*55f0*/  FADD.FTZ R3, R197.reuse, R4 ;  /* 0x00000004c5037221 */ /* 0x041fe20000010000 */
[C---:B------:R-:W-:Y:S01]  /*5600*/  FADD.FTZ R47, R194.reuse, R47 ;  /* 0x0000002fc22f7221 */ /* 0x040fe20000010000 */
[----:B------:R-:W-:Y:S01]  /*5610*/  F2FP.F16.F32.PACK_AB R194, R194, R33 ;  /* 0x00000021c2c2723e */ /* 0x000fe200000000ff */
[----:B------:R-:W-:Y:S01]  /*5620*/  IMAD.MOV.U32 R64, RZ, RZ, R119 ;  /* 0x000000ffff407224 */ /* 0x000fe200078e0077 */
[----:B------:R-:W-:Y:S01]  /*5630*/  F2FP.F16.F32.PACK_AB R197, R197, R12 ;  /* 0x0000000cc5c5723e */ /* 0x000fe200000000ff */
[----:B------:R-:W-:Y:S01]  /*5640*/  FADD.FTZ R10, R86, R47 ;  /* 0x0000002f560a7221 */ /* 0x000fe20000010000 */
[----:B------:R-:W-:Y:S01]  /*5650*/  IMAD.MOV.U32 R86, RZ, RZ, R119 ;  /* 0x000000ffff567224 */ /* 0x000fe200078e0077 */
[----:B------:R-:W0:Y:S01]  /*5660*/  MUFU.EX2 R32, R32 ;  /* 0x0000002000207308 */ /* 0x000e220000000800 */
[----:B--2---:R-:W-:Y:S01]  /*5670*/  FADD.FTZ R4, R20, R3 ;  /* 0x0000000314047221 */ /* 0x004fe20000010000 */
[----:B------:R-:W-:Y:S01]  /*5680*/  FADD.FTZ R47, R27, R10 ;  /* 0x0000000a1b2f7221 */ /* 0x000fe20000010000 */
[----:B-1----:R-:W-:-:S02]  /*5690*/  IMAD.MOV.U32 R40, RZ, RZ, R119 ;  /* 0x000000ffff287224 */ /* 0x002fc400078e0077 */
[--C-:B------:R-:W-:Y:S02]  /*56a0*/  IMAD.MOV.U32 R33, RZ, RZ, R119.reuse ;  /* 0x000000ffff217224 */ /* 0x100fe400078e0077 */
[--C-:B------:R-:W-:Y:S01]  /*56b0*/  IMAD.MOV.U32 R29, RZ, RZ, R119.reuse ;  /* 0x000000ffff1d7224 */ /* 0x100fe200078e0077 */
[----:B------:R1:W2:Y:S01]  /*56c0*/  MUFU.EX2 R193, R42 ;  /* 0x0000002a00c17308 */ /* 0x0002a20000000800 */
[C---:B---3--:R-:W-:Y:S01]  /*56d0*/  FADD.FTZ R3, R199.reuse, R4 ;  /* 0x00000004c7037221 */ /* 0x048fe20000010000 */
[----:B------:R-:W-:Y:S01]  /*56e0*/  F2FP.F16.F32.PACK_AB R199, R199, R20 ;  /* 0x00000014c7c7723e */ /* 0x000fe200000000ff */
[----:B------:R-:W-:-:S05]  /*56f0*/  IMAD.MOV.U32 R27, RZ, RZ, R119 ;  /* 0x000000ffff1b7224 */ /* 0x000fca00078e0077 */
[----:B------:R-:W4:Y:S01]  /*5700*/  MUFU.EX2 R34, R34 ;  /* 0x0000002200227308 */ /* 0x000f220000000800 */
[----:B0-----:R-:W-:Y:S01]  /*5710*/  FADD.FTZ R4, R32, R3 ;  /* 0x0000000320047221 */ /* 0x001fe20000010000 */
[----:B-1----:R-:W-:-:S06]  /*5720*/  IMAD.MOV.U32 R42, RZ, RZ, R119 ;  /* 0x000000ffff2a7224 */ /* 0x002fcc00078e0077 */
[----:B------:R0:W1:Y:S01]  /*5730*/  MUFU.EX2 R195, R44 ;  /* 0x0000002c00c37308 */ /* 0x0000620000000800 */
[C---:B--2---:R-:W-:Y:S01]  /*5740*/  FADD.FTZ R3, R193.reuse, R4 ;  /* 0x00000004c1037221 */ /* 0x044fe20000010000 */
[----:B------:R-:W-:Y:S01]  /*5750*/  FADD.FTZ R4, R90, R47 ;  /* 0x0000002f5a047221 */ /* 0x000fe20000010000 */
[----:B------:R-:W-:Y:S01]  /*5760*/  F2FP.F16.F32.PACK_AB R193, R193, R32 ;  /* 0x00000020c1c1723e */ /* 0x000fe200000000ff */
[--C-:B------:R-:W-:Y:S01]  /*5770*/  IMAD.MOV.U32 R90, RZ, RZ, R119.reuse ;  /* 0x000000ffff5a7224 */ /* 0x100fe200078e0077 */
[----:B------:R-:W-:Y:S01]  /*5780*/  MOV R32, R119 ;  /* 0x0000007700207202 */ /* 0x000fe20000000f00 */
[----:B------:R-:W-:Y:S01]  /*5790*/  FADD.FTZ R47, R31, R4 ;  /* 0x000000041f2f7221 */ /* 0x000fe20000010000 */
[----:B------:R-:W-:Y:S01]  /*57a0*/  IMAD.MOV.U32 R31, RZ, RZ, R119 ;  /* 0x000000ffff1f7224 */ /* 0x000fe200078e0077 */
[----:B------:R-:W2:Y:S01]  /*57b0*/  MUFU.EX2 R36, R36 ;  /* 0x0000002400247308 */ /* 0x000ea20000000800 */
[----:B----4-:R-:W-:Y:S01]  /*57c0*/  FADD.FTZ R0, R34, R3 ;  /* 0x0000000322007221 */ /* 0x010fe20000010000 */
[----:B------:R-:W-:Y:S01]  /*57d0*/  FADD.FTZ R4, R94, R47 ;  /* 0x0000002f5e047221 */ /* 0x000fe20000010000 */
[----:B------:R-:W-:-:S02]  /*57e0*/  IMAD.MOV.U32 R94, RZ, RZ, R119 ;  /* 0x000000ffff5e7224 */ /* 0x000fc400078e0077 */
[--C-:B0-----:R-:W-:Y:S02]  /*57f0*/  IMAD.MOV.U32 R44, RZ, RZ, R119.reuse ;  /* 0x000000ffff2c7224 */ /* 0x101fe400078e0077 */
[----:B------:R-:W-:Y:S01]  /*5800*/  FADD.FTZ R47, R35, R4 ;  /* 0x00000004232f7221 */ /* 0x000fe20000010000 */
[----:B------:R-:W-:Y:S01]  /*5810*/  IMAD.MOV.U32 R35, RZ, RZ, R119 ;  /* 0x000000ffff237224 */ /* 0x000fe200078e0077 */
[----:B------:R0:W3:Y:S01]  /*5820*/  MUFU.EX2 R189, R46 ;  /* 0x0000002e00bd7308 */ /* 0x0000e20000000800 */
        /* <DEDUP_REMOVED lines=8> */
[----:B0-----:R-:W-:Y:S01]  /*58b0*/  MOV R46, R119 ;  /* 0x00000077002e7202 */ /* 0x001fe20000000f00 */
[----:B------:R-:W-:-:S02]  /*58c0*/  IMAD.MOV.U32 R37, RZ, RZ, R119 ;  /* 0x000000ffff257224 */ /* 0x000fc400078e0077 */
[----:B------:R-:W-:-:S03]  /*58d0*/  IMAD.MOV.U32 R34, RZ, RZ, R119 ;  /* 0x000000ffff227224 */ /* 0x000fc600078e0077 */
[----:B------:R0:W2:Y:S01]  /*58e0*/  MUFU.EX2 R191, R38 ;  /* 0x0000002600bf7308 */ /* 0x0000a20000000800 */
[C---:B---3--:R-:W-:Y:S01]  /*58f0*/  FADD.FTZ R3, R189.reuse, R0 ;  /* 0x00000000bd037221 */ /* 0x048fe20000010000 */
[----:B------:R-:W-:Y:S01]  /*5900*/  F2FP.F16.F32.PACK_AB R189, R189, R36 ;  /* 0x00000024bdbd723e */ /* 0x000fe200000000ff */
[----:B------:R-:W-:-:S05]  /*5910*/  IMAD.MOV.U32 R36, RZ, RZ, R119 ;  /* 0x000000ffff247224 */ /* 0x000fca00078e0077 */
[----:B------:R-:W3:Y:S01]  /*5920*/  MUFU.EX2 R24, R24 ;  /* 0x0000001800187308 */ /* 0x000ee20000000800 */
[----:B-1----:R-:W-:Y:S01]  /*5930*/  FADD.FTZ R0, R48, R3 ;  /* 0x0000000330007221 */ /* 0x002fe20000010000 */
[----:B0-----:R-:W-:-:S06]  /*5940*/  IMAD.MOV.U32 R38, RZ, RZ, R119 ;  /* 0x000000ffff267224 */ /* 0x001fcc00078e0077 */
[----:B------:R0:W1:Y:S01]  /*5950*/  MUFU.EX2 R185, R50 ;  /* 0x0000003200b97308 */ /* 0x0000620000000800 */
[C---:B--2---:R-:W-:Y:S01]  /*5960*/  FADD.FTZ R3, R191.reuse, R0 ;  /* 0x00000000bf037221 */ /* 0x044fe20000010000 */
[----:B------:R-:W-:Y:S01]  /*5970*/  F2FP.F16.F32.PACK_AB R191, R191, R48 ;  /* 0x00000030bfbf723e */ /* 0x000fe200000000ff */
[----:B------:R-:W-:-:S05]  /*5980*/  IMAD.MOV.U32 R48, RZ, RZ, R119 ;  /* 0x000000ffff307224 */ /* 0x000fca00078e0077 */
[----:B------:R-:W2:Y:S01]  /*5990*/  MUFU.EX2 R28, R28 ;  /* 0x0000001c001c7308 */ /* 0x000ea20000000800 */
[----:B---3--:R-:W-:Y:S01]  /*59a0*/  FADD.FTZ R0, R24, R3 ;  /* 0x0000000318007221 */ /* 0x008fe20000010000 */
[----:B0-----:R-:W-:-:S06]  /*59b0*/  IMAD.MOV.U32 R50, RZ, RZ, R119 ;  /* 0x000000ffff327224 */ /* 0x001fcc00078e0077 */
[----:B------:R0:W3:Y:S01]  /*59c0*/  MUFU.EX2 R187, R52 ;  /* 0x0000003400bb7308 */ /* 0x0000e20000000800 */
[C---:B-1----:R-:W-:Y:S01]  /*59d0*/  FADD.FTZ R3, R185.reuse, R0 ;  /* 0x00000000b9037221 */ /* 0x042fe20000010000 */
[----:B------:R-:W-:Y:S01]  /*59e0*/  F2FP.F16.F32.PACK_AB R185, R185, R24 ;  /* 0x00000018b9b9723e */ /* 0x000fe200000000ff */
[----:B------:R-:W-:-:S05]  /*59f0*/  IMAD.MOV.U32 R24, RZ, RZ, R119 ;  /* 0x000000ffff187224 */ /* 0x000fca00078e0077 */
[----:B------:R-:W1:Y:S01]  /*5a00*/  MUFU.EX2 R102, R102 ;  /* 0x0000006600667308 */ /* 0x000e620000000800 */
[----:B--2---:R-:W-:Y:S01]  /*5a10*/  FADD.FTZ R0, R28, R3 ;  /* 0x000000031c007221 */ /* 0x004fe20000010000 */
[----:B0-----:R-:W-:-:S06]  /*5a20*/  IMAD.MOV.U32 R52, RZ, RZ, R119 ;  /* 0x000000ffff347224 */ /* 0x001fcc00078e0077 */
[----:B------:R-:W0:Y:S01]  /*5a30*/  MUFU.EX2 R54, R54 ;  /* 0x0000003600367308 */ /* 0x000e220000000800 */
[C---:B---3--:R-:W-:Y:S01]  /*5a40*/  FADD.FTZ R3, R187.reuse, R0 ;  /* 0x00000000bb037221 */ /* 0x048fe20000010000 */
[----:B------:R-:W-:Y:S01]  /*5a50*/  F2FP.F16.F32.PACK_AB R187, R187, R28 ;  /* 0x0000001cbbbb723e */ /* 0x000fe200000000ff */
[----:B------:R-:W-:-:S05]  /*5a60*/  IMAD.MOV.U32 R28, RZ, RZ, R119 ;  /* 0x000000ffff1c7224 */ /* 0x000fca00078e0077 */
[----:B------:R2:W3:Y:S01]  /*5a70*/  MUFU.EX2 R39, R104 ;  /* 0x0000006800277308 */ /* 0x0004e20000000800 */
[----:B-1----:R-:W-:-:S07]  /*5a80*/  FADD.FTZ R4, R102, R11 ;  /* 0x0000000b66047221 */ /* 0x002fce0000010000 */
[----:B------:R1:W4:Y:S01]  /*5a90*/  MUFU.EX2 R181, R56 ;  /* 0x0000003800b57308 */ /* 0x0003220000000800 */
[----:B0-----:R-:W-:Y:S01]  /*5aa0*/  FADD.FTZ R0, R54, R3 ;  /* 0x0000000336007221 */ /* 0x001fe20000010000 */
[----:B--2---:R-:W-:-:S06]  /*5ab0*/  IMAD.MOV.U32 R104, RZ, RZ, R119 ;  /* 0x000000ffff687224 */ /* 0x004fcc00078e0077 */
[----:B------:R-:W0:Y:S01]  /*5ac0*/  MUFU.EX2 R106, R106 ;  /* 0x0000006a006a7308 */ /* 0x000e220000000800 */
[C---:B---3--:R-:W-:Y:S01]  /*5ad0*/  FADD.FTZ R11, R39.reuse, R4 ;  /* 0x00000004270b7221 */ /* 0x048fe20000010000 */
[----:B------:R-:W-:Y:S01]  /*5ae0*/  F2FP.F16.F32.PACK_AB R180, R39, R102 ;  /* 0x0000006627b4723e */ /* 0x000fe200000000ff */
[--C-:B-1----:R-:W-:Y:S01]  /*5af0*/  IMAD.MOV.U32 R56, RZ, RZ, R119.reuse ;  /* 0x000000ffff387224 */ /* 0x102fe200078e0077 */
[-C--:B------:R-:W-:Y:S02]  /*5b00*/  MOV R102, R119.reuse ;  /* 0x0000007700667202 */ /* 0x080fe40000000f00 */
[----:B------:R-:W-:Y:S02]  /*5b10*/  MOV R39, R119 ;  /* 0x0000007700277202 */ /* 0x000fe40000000f00 */
[----:B------:R-:W1:Y:S01]  /*5b20*/  MUFU.EX2 R58, R58 ;  /* 0x0000003a003a7308 */ /* 0x000e620000000800 */
[C---:B----4-:R-:W-:Y:S01]  /*5b30*/  FADD.FTZ R3, R181.reuse, R0 ;  /* 0x00000000b5037221 */ /* 0x050fe20000010000 */
[----:B------:R-:W-:Y:S01]  /*5b40*/  F2FP.F16.F32.PACK_AB R181, R181, R54 ;  /* 0x00000036b5b5723e */ /* 0x000fe200000000ff */
[----:B------:R-:W-:-:S05]  /*5b50*/  IMAD.MOV.U32 R54, RZ, RZ, R119 ;  /* 0x000000ffff367224 */ /* 0x000fca00078e0077 */
[----:B------:R2:W3:Y:S01]  /*5b60*/  MUFU.EX2 R41, R108 ;  /* 0x0000006c00297308 */ /* 0x0004e20000000800 */
[----:B0-----:R-:W-:-:S07]  /*5b70*/  FADD.FTZ R4, R106, R11 ;  /* 0x0000000b6a047221 */ /* 0x001fce0000010000 */
[----:B------:R0:W4:Y:S01]  /*5b80*/  MUFU.EX2 R183, R60 ;  /* 0x0000003c00b77308 */ /* 0x0001220000000800 */
[----:B-1----:R-:W-:Y:S01]  /*5b90*/  FADD.FTZ R0, R58, R3 ;  /* 0x000000033a007221 */ /* 0x002fe20000010000 */
[----:B--2---:R-:W-:-:S06]  /*5ba0*/  IMAD.MOV.U32 R108, RZ, RZ, R119 ;  /* 0x000000ffff6c7224 */ /* 0x004fcc00078e0077 */
[----:B------:R-:W1:Y:S01]  /*5bb0*/  MUFU.EX2 R110, R110 ;  /* 0x0000006e006e7308 */ /* 0x000e620000000800 */
[C---:B---3--:R-:W-:Y:S01]  /*5bc0*/  FADD.FTZ R11, R41.reuse, R4 ;  /* 0x00000004290b7221 */ /* 0x048fe20000010000 */
[----:B------:R-:W-:Y:S01]  /*5bd0*/  F2FP.F16.F32.PACK_AB R182, R41, R106 ;  /* 0x0000006a29b6723e */ /* 0x000fe200000000ff */
[--C-:B------:R-:W-:Y:S01]  /*5be0*/  IMAD.MOV.U32 R106, RZ, RZ, R119.reuse ;  /* 0x000000ffff6a7224 */ /* 0x100fe200078e0077 */
[----:B0-----:R-:W-:Y:S01]  /*5bf0*/  MOV R60, R119 ;  /* 0x00000077003c7202 */ /* 0x001fe20000000f00 */
[----:B------:R-:W-:-:S03]  /*5c00*/  IMAD.MOV.U32 R41, RZ, RZ, R119 ;  /* 0x000000ffff297224 */ /* 0x000fc600078e0077 */
[----:B------:R-:W0:Y:S01]  /*5c10*/  MUFU.EX2 R26, R26 ;  /* 0x0000001a001a7308 */ /* 0x000e220000000800 */
[C---:B----4-:R-:W-:Y:S01]  /*5c20*/  FADD.FTZ R3, R183.reuse, R0 ;  /* 0x00000000b7037221 */ /* 0x050fe20000010000 */
        /* <DEDUP_REMOVED lines=10> */
[--C-:B------:R-:W-:Y:S02]  /*5cd0*/  IMAD.MOV.U32 R110, RZ, RZ, R119.reuse ;  /* 0x000000ffff6e7224 */ /* 0x100fe400078e0077 */
[--C-:B-1----:R-:W-:Y:S02]  /*5ce0*/  IMAD.MOV.U32 R62, RZ, RZ, R119.reuse ;  /* 0x000000ffff3e7224 */ /* 0x102fe400078e0077 */
[--C-:B------:R-:W-:Y:S01]  /*5cf0*/  IMAD.MOV.U32 R43, RZ, RZ, R119.reuse ;  /* 0x000000ffff2b7224 */ /* 0x100fe200078e0077 */
[----:B------:R-:W1:Y:S01]  /*5d00*/  MUFU.EX2 R30, R30 ;  /* 0x0000001e001e7308 */ /* 0x000e620000000800 */
[C---:B----4-:R-:W-:Y:S01]  /*5d10*/  FADD.FTZ R3, R177.reuse, R0 ;  /* 0x00000000b1037221 */ /* 0x050fe20000010000 */
[----:B------:R-:W-:Y:S01]  /*5d20*/  F2FP.F16.F32.PACK_AB R177, R177, R26 ;  /* 0x0000001ab1b1723e */ /* 0x000fe200000000ff */
[----:B------:R-:W-:-:S05]  /*5d30*/  IMAD.MOV.U32 R26, RZ, RZ, R119 ;  /* 0x000000ffff1a7224 */ /* 0x000fca00078e0077 */
[----:B------:R-:W2:Y:S01]  /*5d40*/  MUFU.EX2 R25, R25 ;  /* 0x0000001900197308 */ /* 0x000ea20000000800 */
[----:B0-----:R-:W-:-:S07]  /*5d50*/  FADD.FTZ R4, R66, R11 ;  /* 0x0000000b42047221 */ /* 0x001fce0000010000 */
[----:B------:R-:W0:Y:S01]  /*5d60*/  MUFU.EX2 R45, R45 ;  /* 0x0000002d002d7308 */ /* 0x000e220000000800 */
[----:B-1----:R-:W-:Y:S01]  /*5d70*/  FADD.FTZ R0, R30, R3 ;  /* 0x000000031e007221 */ /* 0x002fe20000010000 */
[C---:B--2---:R-:W-:Y:S01]  /*5d80*/  FADD.FTZ R4, R25.reuse, R4 ;  /* 0x0000000419047221 */ /* 0x044fe20000010000 */
[----:B------:R-:W-:Y:S01]  /*5d90*/  F2FP.F16.F32.PACK_AB R178, R25, R66 ;  /* 0x0000004219b2723e */ /* 0x000fe200000000ff */
[--C-:B------:R-:W-:Y:S01]  /*5da0*/  IMAD.MOV.U32 R66, RZ, RZ, R119.reuse ;  /* 0x000000ffff427224 */ /* 0x100fe200078e0077 */
[----:B------:R-:W-:Y:S01]  /*5db0*/  MOV R25, R119 ;  /* 0x0000007700197202 */ /* 0x000fe20000000f00 */
[C---:B0-----:R-:W-:Y:S01]  /*5dc0*/  FADD.FTZ R3, R45.reuse, R0 ;  /* 0x000000002d037221 */ /* 0x041fe20000010000 */
[----:B------:R-:W-:Y:S01]  /*5dd0*/  F2FP.F16.F32.PACK_AB R179, R45, R30 ;  /* 0x0000001e2db3723e */ /* 0x000fe200000000ff */
[----:B------:R-:W-:Y:S02]  /*5de0*/  IMAD.MOV.U32 R0, RZ, RZ, 0x3f800000 ;  /* 0x3f800000ff007424 */ /* 0x000fe400078e00ff */
[----:B------:R-:W-:-:S02]  /*5df0*/  IMAD.MOV.U32 R45, RZ, RZ, R119 ;  /* 0x000000ffff2d7224 */ /* 0x000fc400078e0077 */
[----:B------:R-:W-:Y:S01]  /*5e00*/  IMAD.MOV.U32 R30, RZ, RZ, R119 ;  /* 0x000000ffff1e7224 */ /* 0x000fe200078e0077 */
[----:B------:R-:W-:Y:S06]  /*5e10*/  @!P2 BRA `(.L_x_3116) ;  /* 0x00000044005ca947 */ /* 0x000fec0003800000 */
[----:B------:R-:W-:Y:S01]  /*5e20*/  R2UR UR6, R16 ;  /* 0x00000000100672ca */ /* 0x000fe200000e0000 */
[----:B------:R-:W-:Y:S01]  /*5e30*/  VIADD R11, R120, 0xfffffffe ;  /* 0xfffffffe780b7836 */ /* 0x000fe20000000000 */
[----:B------:R-:W-:Y:S01]  /*5e40*/  CS2R R118, SRZ ;  /* 0x0000000000767805 */ /* 0x000fe2000001ff00 */
[----:B------:R-:W-:Y:S01]  /*5e50*/  IMAD.MOV.U32 R10, RZ, RZ, R9 ;  /* 0x000000ffff0a7224 */ /* 0x000fe200078e0009 */
[----:B------:R-:W-:Y:S01]  /*5e60*/  CS2R R114, SRZ ;  /* 0x0000000000727805 */ /* 0x000fe2000001ff00 */
[----:B------:R-:W-:Y:S01]  /*5e70*/  IMAD.MOV.U32 R14, RZ, RZ, R7 ;  /* 0x000000ffff0e7224 */ /* 0x000fe200078e0007 */
[----:B------:R-:W-:Y:S01]  /*5e80*/  CS2R R110, SRZ ;  /* 0x00000000006e7805 */ /* 0x000fe2000001ff00 */
[----:B------:R-:W-:Y:S01]  /*5e90*/  IMAD.MOV.U32 R13, RZ, RZ, R17 ;  /* 0x000000ffff0d7224 */ /* 0x000fe200078e0011 */
[----:B------:R-:W-:Y:S01]  /*5ea0*/  CS2R R106, SRZ ;  /* 0x00000000006a7805 */ /* 0x000fe2000001ff00 */
[----:B------:R-:W-:Y:S01]  /*5eb0*/  IMAD.MOV.U32 R0, RZ, RZ, 0x3f800000 ;  /* 0x3f800000ff007424 */ /* 0x000fe200078e00ff */
        /* <DEDUP_REMOVED lines=45> */
.L_x_3125:
[----:B------:R-:W-:-:S04]  /*6190*/  UIADD3 UR5, UR6, 0x1, URZ ;  /* 0x0000000106057890 */ /* 0x000fc8000fffe03f */
[----:B------:R-:W-:-:S04]  /*61a0*/  UISETP.NE.AND UP0, UPT, UR5, 0x2, UPT ;  /* 0x000000020500788c */ /* 0x000fc8000bf05270 */
[----:B------:R-:W-:Y:S02]  /*61b0*/  USEL UR7, URZ, 0x1, UP0 ;  /* 0x000000013f077887 */ /* 0x000fe40008000000 */
[----:B------:R-:W-:-:S04]  /*61c0*/  USEL UR5, UR5, URZ, UP0 ;  /* 0x0000003f05057287 */ /* 0x000fc80008000000 */
[----:B------:R-:W-:Y:S02]  /*61d0*/  LOP3.LUT R17, R13, UR7, RZ, 0x3c, !PT ;  /* 0x000000070d117c12 */ /* 0x000fe4000f8e3cff */
[----:B------:R-:W-:Y:S01]  /*61e0*/  MOV R16, UR5 ;  /* 0x0000000500107c02 */ /* 0x000fe20008000f00 */
[----:B------:R-:W-:Y:S06]  /*61f0*/  @!P0 BRA `(.L_x_3117) ;  /* 0x0000000000048947 */ /* 0x000fec0003800000 */
[----:B------:R-:W-:Y:S01]  /*6200*/  BPT.TRAP 0x1 ;  /* 0x000000040000795c */ /* 0x000fe20000300000 */
.L_x_3117:
[----:B------:R-:W0:Y:S01]  /*6210*/  S2UR UR10, SR_CgaCtaId ;  /* 0x00000000000a79c3 */ /* 0x000e220000008800 */
[----:B------:R-:W-:Y:S01]  /*6220*/  UMOV UR7, 0x400 ;  /* 0x0000040000077882 */ /* 0x000fe20000000000 */
[----:B------:R-:W-:Y:S01]  /*6230*/  IMAD.U32 R7, RZ, RZ, UR5 ;  /* 0x00000005ff077e24 */ /* 0x000fe2000f8e00ff */
[----:B------:R-:W-:Y:S01]  /*6240*/  SHF.L.U32 R5, R17, 0x1f, RZ ;  /* 0x0000001f11057819 */ /* 0x000fe200000006ff */
[----:B0-----:R-:W-:-:S06]  /*6250*/  ULEA UR7, UR10, UR7, 0x18 ;  /* 0x000000070a077291 */ /* 0x001fcc000f8ec03f */
[----:B------:R-:W-:-:S04]  /*6260*/  IMAD.U32 R2, RZ, RZ, UR7 ;  /* 0x00000007ff027e24 */ /* 0x000fc8000f8e00ff */
[----:B------:R-:W-:-:S04]  /*6270*/  IMAD R12, R7, 0x8, R2 ;  /* 0x00000008070c7824 */ /* 0x000fc800078e0202 */
[----:B------:R0:W1:Y:S01]  /*6280*/  SYNCS.PHASECHK.TRANS64.TRYWAIT P2, [R12+URZ+0x36830], R5 ;  /* 0x036830050c0075a7 */ /* 0x000062000804017f */
[----:B------:R-:W-:Y:S05]  /*6290*/  @!P0 BRA `(.L_x_3118) ;  /* 0x0000000000048947 */ /* 0x000fea0003800000 */
[----:B------:R-:W-:Y:S01]  /*62a0*/  BPT.TRAP 0x1 ;  /* 0x000000040000795c */ /* 0x000fe20000300000 */
.L_x_3118:
[----:B------:R-:W-:Y:S01]  /*62b0*/  IMAD R7, R16, 0xa80, R8 ;  /* 0x00000a8010077824 */ /* 0x000fe200078e0208 */
[----:B-1----:R-:W-:Y:S06]  /*62c0*/  @P2 BRA `(.L_x_3119) ;  /* 0x0000000000082947 */ /* 0x002fec0003800000 */
[----:B------:R-:W1:Y:S02]  /*62d0*/  SYNCS.PHASECHK.TRANS64.TRYWAIT P2, [R12+URZ+0x36830], R5 ;  /* 0x036830050c0075a7 */ /* 0x000e64000804017f */
[----:B-1----:R-:W-:Y:S05]  /*62e0*/  @!P2 BRA `(.L_x_3120) ;  /* 0x000000c40038a947 */ /* 0x002fea0003800000 */
.L_x_3119:
        /* <DEDUP_REMOVED lines=13> */
[----:B------:R-:W-:Y:S01]  /*63c0*/  UMOV UR54, UR5 ;  /* 0x0000000500367c82 */ /* 0x000fe20008000000 */
[----:B------:R-:W-:Y:S01]  /*63d0*/  UIADD3 UR7, UR5, 0x80, URZ ;  /* 0x0000008005077890 */ /* 0x000fe2000fffe03f */
[----:B------:R-:W-:Y:S01]  /*63e0*/  HGMMA.64x16x16.F32 R168, gdesc[UR52], RZ, !UPT, gsb0 ;  /* 0x0020000034a879f0 */ /* 0x000fe2000c0008ff */
[----:B------:R-:W-:Y:S01]  /*63f0*/  UMOV UR55, 0x40000040 ;  /* 0x4000004000377882 */ /* 0x000fe20000000000 */
[----:B------:R-:W-:Y:S01]  /*6400*/  UIADD3 UR10, UR5, 0x100, URZ ;  /* 0x00000100050a7890 */ /* 0x000fe2000fffe03f */
[-C--:B------:R-:W-:Y:S01]  /*6410*/  FMUL.FTZ R24, R24, R6.reuse ;  /* 0x0000000618187220 */ /* 0x080fe20000410000 */
[----:B------:R-:W-:Y:S01]  /*6420*/  UIADD3 UR14, UR5, 0x102, URZ ;  /* 0x00000102050e7890 */ /* 0x000fe2000fffe03f */
[-C--:B------:R-:W-:Y:S01]  /*6430*/  FMUL.FTZ R25, R25, R6.reuse ;  /* 0x0000000619197220 */ /* 0x080fe20000410000 */
        /* <DEDUP_REMOVED lines=118> */
[----:B------:R-:W-:-:S02]  /*6ba0*/  WARPGROUP.DEPBAR.LE gsb0, 0x0 ;  /* 0x00008000000079c5 */ /* 0x000fc40000010000 */
        /* <DEDUP_REMOVED lines=428> */
[----:B------:R-:W-:Y:S02]  /*8670*/  UIADD3 UR7, UR5, 0x986, URZ ;  /* 0x0000098605077890 */ /* 0x000fe4000fffe03f */
[----:B------:R-:W-:Y:S01]  /*8680*/  UIADD3 UR5, UR5, 0xa06, URZ ;  /* 0x00000a0605057890 */ /* 0x000fe2000fffe03f */
        /* <DEDUP_REMOVED lines=21> */
.L_x_3121:
[----:B01----:R-:W-:Y:S01]  /*87e0*/  IMAD.U32 R5, RZ, RZ, UR6 ;  /* 0x00000006ff057e24 */ /* 0x003fe2000f8e00ff */
[----:B------:R-:W-:-:S03]  /*87f0*/  SHF.L.U32 R0, R13, 0x1f, RZ ;  /* 0x0000001f0d007819 */ /* 0x000fc600000006ff */
[----:B------:R-:W-:-:S04]  /*8800*/  IMAD R13, R5, 0x8, R2 ;  /* 0x00000008050d7824 */ /* 0x000fc800078e0202 */
[----:B------:R0:W1:Y:S01]  /*8810*/  SYNCS.PHASECHK.TRANS64.TRYWAIT P2, [R13+URZ+0x36850], R0 ;  /* 0x036850000d0075a7 */ /* 0x000062000804017f */
[----:B------:R-:W-:Y:S05]  /*8820*/  @!P0 BRA `(.L_x_3122) ;  /* 0x0000000000048947 */ /* 0x000fea0003800000 */
[----:B------:R-:W-:Y:S01]  /*8830*/  BPT.TRAP 0x1 ;  /* 0x000000040000795c */ /* 0x000fe20000300000 */
.L_x_3122:
[----:B-1----:R-:W-:Y:S05]  /*8840*/  @P2 BRA `(.L_x_3123) ;  /* 0x0000000000082947 */ /* 0x002fea0003800000 */
[----:B------:R-:W1:Y:S02]  /*8850*/  SYNCS.PHASECHK.TRANS64.TRYWAIT P2, [R13+URZ+0x36850], R0 ;  /* 0x036850000d0075a7 */ /* 0x000e64000804017f */
[----:B-1----:R-:W-:Y:S05]  /*8860*/  @!P2 BRA `(.L_x_3124) ;  /* 0x0000009c00eca947 */ /* 0x002fea0003800000 */
.L_x_3123:
[----:B------:R-:W-:Y:S01]  /*8870*/  R2UR UR5, R2 ;  /* 0x00000000020572ca */ /* 0x000fe200000e0000 */
[----:B------:R-:W-:Y:S01]  /*8880*/  WARPGROUP.ARRIVE ;  /* 0x00000000000079c5 */ /* 0x000fe20000000000 */
[----:B------:R-:W-:Y:S01]  /*8890*/  UMOV UR7, 0x40000040 ;  /* 0x4000004000077882 */ /* 0x000fe20000000000 */
[----:B------:R-:W-:Y:S01]  /*88a0*/  UMOV UR11, 0x40000040 ;  /* 0x40000040000b7882 */ /* 0x000fe20000000000 */
[----:B01----:R-:W-:Y:S01]  /*88b0*/  FMUL.FTZ R0, R168, UR4 ;  /* 0x00000004a8007c20 */ /* 0x003fe20008410000 */
[----:B------:R-:W-:Y:S01]  /*88c0*/  FMUL.FTZ R168, R169, UR4 ;  /* 0x00000004a9a87c20 */ /* 0x000fe20008410000 */
        /* <DEDUP_REMOVED lines=28> */
[----:B------:R-:W-:Y:S01]  /*8a90*/  MUFU.TANH R216, R216 ;  /* 0x000000d800d87308 */ /* 0x000fe20000002400 */
[----:B-1----:R-:W-:Y:S01]  /*8aa0*/  FMNMX.FTZ R5, R168, R5, !PT ;  /* 0x00000005a8057209 */ /* 0x002fe20007810000 */
[----:B------:R-:W-:Y:S01]  /*8ab0*/  FMUL.FTZ R234, R133, UR4 ;  /* 0x0000000485ea7c20 */ /* 0x000fe20008410000 */
[----:B------:R-:W-:Y:S01]  /*8ac0*/  FMUL.FTZ R172, R174, UR4 ;  /* 0x00000004aeac7c20 */ /* 0x000fe20008410000 */
[----:B------:R-:W-:Y:S01]  /*8ad0*/  HGMMA.64x192x16.F32 R24, R200, gdesc[UR4].tnspB, R24, gsb0 ;  /* 0x42e00004c8187df0 */ /* 0x000fe20008000818 */
        /* <DEDUP_REMOVED lines=17> */
[----:B------:R-:W-:Y:S01]  /*8bf0*/  UMOV UR7, 0x40000040 ;  /* 0x4000004000077882 */ /* 0x000fe20000000000 */
[----:B------:R-:W-:Y:S01]  /*8c00*/  FMUL.FTZ R134, R134, UR4 ;  /* 0x0000000486867c20 */ /* 0x000fe20008410000 */
[----:B------:R-:W-:Y:S01]  /*8c10*/  MUFU.TANH R224, R224 ;  /* 0x000000e000e07308 */ /* 0x000fe20000002400 */
[----:B------:R-:W-:Y:S01]  /*8c20*/  FMUL.FTZ R21, R135, UR4 ;  /* 0x0000000487157c20 */ /* 0x000fe20008410000 */
[----:B------:R-:W-:Y:S01]  /*8c30*/  FMUL.FTZ R122, R122, UR4 ;  /* 0x000000047a7a7c20 */ /* 0x000fe20008410000 */
[----:B------:R-:W-:Y:S01]  /*8c40*/  FMUL.FTZ R121, R123, UR4 ;  /* 0x000000047b797c20 */ /* 0x000fe20008410000 */
[----:B------:R-:W-:Y:S01]  /*8c50*/  FMUL.FTZ R126, R126, UR4 ;  /* 0x000000047e7e7c20 */ /* 0x000fe20008410000 */
[----:B------:R-:W-:Y:S01]  /*8c60*/  FMUL.FTZ R123, R127, UR4 ;  /* 0x000000047f7b7c20 */ /* 0x000fe20008410000 */
[----:B------:R-:W-:Y:S01]  /*8c70*/  @!P1 VIADD R12, R12, 0x36840 ;  /* 0x000368400c0c9836 */ /* 0x000fe20000000000 */
[----:B------:R-:W-:Y:S01]  /*8c80*/  @!P1 IADD3 R13, R13, 0x36860, RZ ;  /* 0x000368600d0d9810 */ /* 0x000fe20007ffe0ff */
[----:B------:R-:W-:Y:S01]  /*8c90*/  MUFU.TANH R222, R222 ;  /* 0x000000de00de7308 */ /* 0x000fe20000002400 */
[C---:B------:R-:W-:Y:S01]  /*8ca0*/  ISETP.GT.AND P2, PT, R11.reuse, RZ, PT ;  /* 0x000000ff0b00720c */ /* 0x040fe20003f44270 */
[----:B------:R-:W-:Y:S01]  /*8cb0*/  VIADD R11, R11, 0xffffffff ;  /* 0xffffffff0b0b7836 */ /* 0x000fe20000000000 */
[----:B------:R-:W-:-:S05]  /*8cc0*/  @!P1 PRMT R12, RZ, 0x654, R12 ;  /* 0x00000654ff0c9816 */ /* 0x000fca000000000c */
        /* <DEDUP_REMOVED lines=9> */
[----:B------:R-:W-:Y:S08]  /*8d60*/  MUFU.TANH R132, R132 ;  /* 0x0000008400847308 */ /* 0x000ff00000002400 */
[----:B------:R-:W1:Y:S01]  /*8d70*/  MUFU.TANH R20, R20 ;  /* 0x0000001400147308 */ /* 0x000e620000002400 */
[----:B0-----:R-:W-:-:S07]  /*8d80*/  FMNMX.FTZ R129, R15, R10, !PT ;  /* 0x0000000a0f817209 */ /* 0x001fce0007810000 */
[----:B------:R-:W-:Y:S08]  /*8d90*/  MUFU.TANH R234, R234 ;  /* 0x000000ea00ea7308 */ /* 0x000ff00000002400 */
[----:B------:R-:W0:Y:S01]  /*8da0*/  MUFU.TANH R172, R172 ;  /* 0x000000ac00ac7308 */ /* 0x000e220000002400 */
[----:B-1----:R-:W-:-:S07]  /*8db0*/  FMNMX.FTZ R129, R20, R129, !PT ;  /* 0x0000008114817209 */ /* 0x002fce0007810000 */
[----:B------:R-:W-:Y:S08]  /*8dc0*/  MUFU.TANH R120, R120 ;  /* 0x0000007800787308 */ /* 0x000ff00000002400 */
[----:B------:R-:W1:Y:S01]  /*8dd0*/  MUFU.TANH R174, R174 ;  /* 0x000000ae00ae7308 */ /* 0x000e620000002400 */
[----:B0-----:R-:W-:-:S07]  /*8de0*/  FMNMX.FTZ R129, R172, R129, !PT ;  /* 0x00000081ac817209 */ /* 0x001fce0007810000 */
[----:B------:R-:W-:Y:S08]  /*8df0*/  MUFU.TANH R149, R149 ;  /* 0x0000009500957308 */ /* 0x000ff00000002400 */
[----:B------:R-:W-:Y:S01]  /*8e00*/  MUFU.TANH R9, R9 ;  /* 0x0000000900097308 */ /* 0x000fe20000002400 */
[----:B-1----:R-:W-:-:S07]  /*8e10*/  FMNMX.FTZ R129, R174, R129, !PT ;  /* 0x00000081ae817209 */ /* 0x002fce0007810000 */
        /* <DEDUP_REMOVED lines=35> */
[----:B------:R-:W-:Y:S02]  /*9050*/  FMUL.FTZ R162, R163, UR4 ;  /* 0x00000004a3a27c20 */ /* 0x000fe40008410000 */
[----:B------:R-:W-:Y:S01]  /*9060*/  HGMMA.64x192x16.F32 R24, R192, gdesc[UR8].tnspB, R24, gsb0 ;  /* 0x42e00008c0187df0 */ /* 0x000fe20008000818 */
[----:B------:R-:W-:Y:S01]  /*9070*/  UIADD3 UR10, UR6, 0x180, URZ ;  /* 0x00000180060a7890 */ /* 0x000fe2000fffe03f */
[----:B------:R-:W0:Y:S01]  /*9080*/  MUFU.TANH R196, R196 ;  /* 0x000000c400c47308 */ /* 0x000e220000002400 */
[----:B------:R-:W-:-:S07]  /*9090*/  UMOV UR11, 0x40000040 ;  /* 0x40000040000b7882 */ /* 0x000fce0000000000 */
[----:B------:R-:W1:Y:S08]  /*90a0*/  MUFU.TANH R198, R198 ;  /* 0x000000c600c67308 */ /* 0x000e700000002400 */
[----:B------:R-:W2:Y:S01]  /*90b0*/  MUFU.TANH R160, R160 ;  /* 0x000000a000a07308 */ /* 0x000ea20000002400 */
[----:B0-----:R-:W-:-:S07]  /*90c0*/  FMNMX.FTZ R5, R196, R5, !PT ;  /* 0x00000005c4057209 */ /* 0x001fce0007810000 */
[----:B------:R-:W0:Y:S01]  /*90d0*/  MUFU.TANH R162, R162 ;  /* 0x000000a200a27308 */ /* 0x000e220000002400 */
[----:B-1----:R-:W-:-:S04]  /*90e0*/  FMNMX.FTZ R5, R198, R5, !PT ;  /* 0x00000005c6057209 */ /* 0x002fc80007810000 */
[----:B------:R-:W-:-:S04]  /*90f0*/  FMNMX.FTZ R5, R200, R5, !PT ;  /* 0x00000005c8057209 */ /* 0x000fc80007810000 */
[----:B------:R-:W-:Y:S02]  /*9100*/  FMNMX.FTZ R5, R202, R5, !PT ;  /* 0x00000005ca057209 */ /* 0x000fe40007810000 */
[----:B--2---:R-:W-:Y:S02]  /*9110*/  FMNMX.FTZ R129, R160, R129, !PT ;  /* 0x00000081a0817209 */ /* 0x004fe40007810000 */
[----:B------:R-:W-:-:S04]  /*9120*/  FMNMX.FTZ R5, R216, R5, !PT ;  /* 0x00000005d8057209 */ /* 0x000fc80007810000 */
[----:B------:R-:W-:Y:S02]  /*9130*/  FMNMX.FTZ R5, R218, R5, !PT ;  /* 0x00000005da057209 */ /* 0x000fe40007810000 */
[----:B0-----:R-:W-:Y:S02]  /*9140*/  FMNMX.FTZ R129, R162, R129, !PT ;  /* 0x00000081a2817209 */ /* 0x001fe40007810000 */
[----:B------:R-:W-:Y:S02]  /*9150*/  FMNMX.FTZ R5, R220, R5, !PT ;  /* 0x00000005dc057209 */ /* 0x000fe40007810000 */
        /* <DEDUP_REMOVED lines=26> */
[----:B------:R-:W-:Y:S02]  /*9300*/  FMNMX.FTZ R129, R144, R129, !PT ;  /* 0x0000008190817209 */ /* 0x000fe40007810000 */
[----:B------:R-:W-:Y:S02]  /*9310*/  FMNMX.FTZ R5, R150, R5, !PT ;  /* 0x0000000596057209 */ /* 0x000fe40007810000 */
[----:B------:R-:W-:-:S02]  /*9320*/  FMNMX.FTZ R129, R146, R129, !PT ;  /* 0x0000008192817209 */ /* 0x000fc40007810000 */
[----:B------:R-:W-:Y:S02]  /*9330*/  FMNMX.FTZ R5, R136, R5, !PT ;  /* 0x0000000588057209 */ /* 0x000fe40007810000 */
[----:B------:R-:W-:Y:S02]  /*9340*/  FMNMX.FTZ R129, R148, R129, !PT ;  /* 0x0000008194817209 */ /* 0x000fe40007810000 */
[----:B------:R-:W-:Y:S02]  /*9350*/  FMNMX.FTZ R5, R140, R5, !PT ;  /* 0x000000058c057209 */ /* 0x000fe40007810000 */
[----:B------:R-:W-:Y:S02]  /*9360*/  FMNMX.FTZ R129, R124, R129, !PT ;  /* 0x000000817c817209 */ /* 0x000fe40007810000 */
[----:B------:R-:W-:Y:S02]  /*9370*/  FMNMX.FTZ R5, R232, R5, !PT ;  /* 0x00000005e8057209 */ /* 0x000fe40007810000 */
[----:B------:R-:W-:-:S02]  /*9380*/  FMNMX.FTZ R129, R138, R129, !PT ;  /* 0x000000818a817209 */ /* 0x000fc40007810000 */
        /* <DEDUP_REMOVED lines=9> */
[----:B------:R-:W0:Y:S03]  /*9420*/  LDC R5, c[0x0][0x988] ;  /* 0x00026200ff057b82 */ /* 0x000e260000000800 */
[----:B------:R-:W1:Y:S02]  /*9430*/  SHFL.BFLY PT, R6, R7, 0x1, 0x1f ;  /* 0x0c201f0007067f89 */ /* 0x000e6400000e0000 */
[----:B-1----:R-:W-:-:S05]  /*9440*/  FMNMX.FTZ R7, R7, R6, !PT ;  /* 0x0000000607077209 */ /* 0x002fca0007810000 */
[C---:B0-----:R-:W-:Y:S01]  /*9450*/  FMUL.FTZ R151, R7.reuse, R5 ;  /* 0x0000000507977220 */ /* 0x041fe20000410000 */
[----:B------:R-:W-:-:S03]  /*9460*/  FADD.FTZ R6, -R7, R14 ;  /* 0x0000000e07067221 */ /* 0x000fc60000010100 */
[-CC-:B------:R-:W-:Y:S01]  /*9470*/  FFMA.FTZ R125, R0, R5.reuse, -R151.reuse ;  /* 0x00000005007d7223 */ /* 0x180fe20000010897 */
[-CC-:B------:R-:W-:Y:S01]  /*9480*/  FFMA.FTZ R14, R168, R5.reuse, -R151.reuse ;  /* 0x00000005a80e7223 */ /* 0x180fe20000010897 */
        /* <DEDUP_REMOVED lines=18> */
[----:B------:R-:W-:Y:S08]  /*95b0*/  MUFU.EX2 R6, R6 ;  /* 0x0000000600067308 */ /* 0x000ff00000000800 */
[----:B------:R-:W-:Y:S08]  /*95c0*/  MUFU.EX2 R125, R125 ;  /* 0x0000007d007d7308 */ /* 0x000ff00000000800 */
[----:B------:R-:W0:Y:S08]  /*95d0*/  MUFU.EX2 R14, R14 ;  /* 0x0000000e000e7308 */ /* 0x000e300000000800 */
[----:B------:R-:W-:Y:S01]  /*95e0*/  MUFU.EX2 R127, R127 ;  /* 0x0000007f007f7308 */ /* 0x000fe20000000800 */
[----:B------:R-:W-:-:S02]  /*95f0*/  WARPGROUP.DEPBAR.LE gsb0, 0x0 ;  /* 0x00008000000079c5 */ /* 0x000fc40000010000 */
[----:B------:R-:W-:Y:S01]  /*9600*/  WARPGROUP.ARRIVE ;  /* 0x00000000000079c5 */ /* 0x000fe20000000000 */
[----:B------:R-:W-:Y:S01]  /*9610*/  FMUL.FTZ R188, R139, UR4 ;  /* 0x000000048bbc7c20 */ /* 0x000fe20008410000 */
[----:B------:R-:W-:Y:S01]  /*9620*/  FMUL.FTZ R190, R143, UR4 ;  /* 0x000000048fbe7c20 */ /* 0x000fe20008410000 */
[-CC-:B------:R-:W-:Y:S01]  /*9630*/  FFMA.FTZ R143, R198, R5.reuse, -R151.reuse ;  /* 0x00000005c68f7223 */ /* 0x180fe20000010897 */
[----:B------:R-:W-:Y:S01]  /*9640*/  FFMA.FTZ R198, R202, R5, -R151 ;  /* 0x00000005cac67223 */ /* 0x000fe20000010897 */
[----:B------:R-:W1:Y:S01]  /*9650*/  MUFU.EX2 R196, R196 ;  /* 0x000000c400c47308 */ /* 0x000e620000000800 */
[----:B------:R-:W-:Y:S01]  /*9660*/  HGMMA.64x192x16.F32 R24, R184, gdesc[UR8].tnspB, R24, gsb0 ;  /* 0x42e00008b8187df0 */ /* 0x000fe20008000818 */
[----:B------:R-:W-:Y:S01]  /*9670*/  UIADD3 UR10, UR6, 0x280, URZ ;  /* 0x00000280060a7890 */ /* 0x000fe2000fffe03f */
[----:B0-----:R-:W-:Y:S01]  /*9680*/  F2FP.F16.F32.PACK_AB R200, R14, R125 ;  /* 0x0000007d0ec8723e */ /* 0x001fe200000000ff */
[----:B------:R-:W-:Y:S01]  /*9690*/  UMOV UR11, 0x40000040 ;  /* 0x40000040000b7882 */ /* 0x000fe20000000000 */
[----:B------:R-:W-:-:S03]  /*96a0*/  UIADD3 UR6, UR6, 0x300, URZ ;  /* 0x0000030006067890 */ /* 0x000fc6000fffe03f */
[----:B------:R-:W0:Y:S08]  /*96b0*/  MUFU.TANH R188, R188 ;  /* 0x000000bc00bc7308 */ /* 0x000e300000002400 */
[----:B------:R-:W2:Y:S01]  /*96c0*/  MUFU.TANH R190, R190 ;  /* 0x000000be00be7308 */ /* 0x000ea20000002400 */
[----:B-1----:R-:W-:-:S07]  /*96d0*/  F2FP.F16.F32.PACK_AB R202, R196, R127 ;  /* 0x0000007fc4ca723e */ /* 0x002fce00000000ff */
[----:B------:R-:W-:Y:S01]  /*96e0*/  MUFU.EX2 R143, R143 ;  /* 0x0000008f008f7308 */ /* 0x000fe20000000800 */
[----:B0-----:R-:W-:-:S04]  /*96f0*/  FMNMX.FTZ R129, R188, R129, !PT ;  /* 0x00000081bc817209 */ /* 0x001fc80007810000 */
[----:B------:R-:W-:-:S03]  /*9700*/  FMNMX.FTZ R129, R142, R129, !PT ;  /* 0x000000818e817209 */ /* 0x000fc60007810000 */
[----:B------:R-:W-:Y:S01]  /*9710*/  MUFU.EX2 R145, R145 ;  /* 0x0000009100917308 */ /* 0x000fe20000000800 */
[----:B--2---:R-:W-:-:S04]  /*9720*/  FMNMX.FTZ R129, R190, R129, !PT ;  /* 0x00000081be817209 */ /* 0x004fc80007810000 */
        /* <DEDUP_REMOVED lines=9> */
[----:B------:R-:W-:Y:S01]  /*97c0*/  FMNMX.FTZ R0, R126, R139, !PT ;  /* 0x0000008b7e007209 */ /* 0x000fe20007810000 */
[----:B------:R-:W-:Y:S02]  /*97d0*/  FFMA.FTZ R139, R150, R5, -R151 ;  /* 0x00000005968b7223 */ /* 0x000fe40000010897 */
[----:B------:R-:W0:Y:S01]  /*97e0*/  MUFU.EX2 R168, R168 ;  /* 0x000000a800a87308 */ /* 0x000e220000000800 */
[----:B------:R-:W-:-:S05]  /*97f0*/  FMNMX.FTZ R0, R123, R0, !PT ;  /* 0x000000007b007209 */ /* 0x000fca0007810000 */
[----:B------:R-:W1:Y:S02]  /*9800*/  SHFL.BFLY PT, R153, R0, 0x2, 0x1f ;  /* 0x0c401f0000997f89 */ /* 0x000e6400000e0000 */
[----:B------:R-:W-:Y:S08]  /*9810*/  MUFU.EX2 R194, R194 ;  /* 0x000000c200c27308 */ /* 0x000ff00000000800 */
[----:B------:R-:W-:Y:S01]  /*9820*/  MUFU.EX2 R137, R137 ;  /* 0x0000008900897308 */ /* 0x000fe20000000800 */
[----:B0-----:R-:W-:-:S07]  /*9830*/  F2FP.F16.F32.PACK_AB R192, R168, R133 ;  /* 0x00000085a8c0723e */ /* 0x001fce00000000ff */
        /* <DEDUP_REMOVED lines=12> */
[--C-:B------:R-:W-:Y:S01]  /*9900*/  FFMA.FTZ R186, R136, R5, -R151.reuse ;  /* 0x0000000588ba7223 */ /* 0x100fe20000010897 */
[----:B-1----:R-:W-:Y:S01]  /*9910*/  FMNMX.FTZ R136, R0, R153, !PT ;  /* 0x0000009900887209 */ /* 0x002fe20007810000 */
[-CC-:B------:R-:W-:Y:S01]  /*9920*/  FFMA.FTZ R153, R128, R5.reuse, -R151.reuse ;  /* 0x0000000580997223 */ /* 0x180fe20000010897 */
[-CC-:B------:R-:W-:Y:S01]  /*9930*/  FFMA.FTZ R128, R9, R5.reuse, -R151.reuse ;  /* 0x0000000509807223 */ /* 0x180fe20000010897 */
[----:B------:R-:W-:Y:S01]  /*9940*/  FFMA.FTZ R184, R230, R5, -R151 ;  /* 0x00000005e6b87223 */ /* 0x000fe20000010897 */
[----:B------:R-:W-:Y:S01]  /*9950*/  HGMMA.64x192x16.F32 R24, R180, gdesc[UR8].tnspB, R24, gsb0 ;  /* 0x42e00008b4187df0 */ /* 0x000fe20008000818 */
[----:B------:R-:W0:Y:S01]  /*9960*/  SHFL.BFLY PT, R157, R136, 0x1, 0x1f ;  /* 0x0c201f00889d7f89 */ /* 0x000e2200000e0000 */
[----:B------:R-:W-:Y:S08]  /*9970*/  MUFU.EX2 R186, R186 ;  /* 0x000000ba00ba7308 */ /* 0x000ff00000000800 */
[----:B------:R-:W-:Y:S08]  /*9980*/  MUFU.EX2 R184, R184 ;  /* 0x000000b800b87308 */ /* 0x000ff00000000800 */
[----:B------:R-:W-:Y:S01]  /*9990*/  MUFU.EX2 R153, R153 ;  /* 0x0000009900997308 */ /* 0x000fe20000000800 */
[----:B0-----:R-:W-:-:S07]  /*99a0*/  FMNMX.FTZ R9, R136, R157, !PT ;  /* 0x0000009d88097209 */ /* 0x001fce0007810000 */
[----:B------:R-:W-:Y:S01]  /*99b0*/  MUFU.EX2 R128, R128 ;  /* 0x0000008000807308 */ /* 0x000fe20000000800 */
[----:B------:R-:W-:-:S04]  /*99c0*/  FADD.FTZ R0, -R9, R10 ;  /* 0x0000000a09007221 */ /* 0x000fc80000010100 */
[----:B------:R-:W-:-:S06]  /*99d0*/  FMUL.FTZ R0, R0, R5 ;  /* 0x0000000500007220 */ /* 0x000fcc0000410000 */
[----:B------:R-:W-:Y:S01]  /*99e0*/  MUFU.EX2 R0, R0 ;  /* 0x0000000000007308 */ /* 0x000fe20000000800 */
[----:B------:R-:W-:Y:S02]  /*99f0*/  WARPGROUP.DEPBAR.LE gsb0, 0x0 ;  /* 0x00008000000079c5 */ /* 0x000fe40000010000 */
[----:B------:R-:W-:Y:S01]  /*9a00*/  WARPGROUP.ARRIVE ;  /* 0x00000000000079c5 */ /* 0x000fe20000000000 */
[-CC-:B------:R-:W-:Y:S01]  /*9a10*/  FFMA.FTZ R180, R232, R5.reuse, -R151.reuse ;  /* 0x00000005e8b47223 */ /* 0x180fe20000010897 */
[-C--:B------:R-:W-:Y:S01]  /*9a20*/  FFMA.FTZ R182, R132, R5.reuse, -R151 ;  /* 0x0000000584b67223 */ /* 0x080fe20000010897 */
[----:B------:R-:W-:-:S03]  /*9a30*/  FMUL.FTZ R151, R9, R5 ;  /* 0x0000000509977220 */ /* 0x000fc60000410000 */
[----:B------:R-:W-:Y:S01]  /*9a40*/  HGMMA.64x192x16.F32 R24, R176, gdesc[UR4].tnspB, R24, gsb0 ;  /* 0x42e00004b0187df0 */ /* 0x000fe20008000818 */
[-CC-:B------:R-:W-:Y:S01]  /*9a50*/  FFMA.FTZ R201, R15, R5.reuse, -R151.reuse ;  /* 0x000000050fc97223 */ /* 0x180fe20000010897 */
[-CC-:B------:R-:W-:Y:S01]  /*9a60*/  FFMA.FTZ R10, R20, R5.reuse, -R151.reuse ;  /* 0x00000005140a7223 */ /* 0x180fe20000010897 */
[-CC-:B------:R-:W-:Y:S01]  /*9a70*/  FFMA.FTZ R203, R172, R5.reuse, -R151.reuse ;  /* 0x00000005accb7223 */ /* 0x180fe20000010897 */
[-CC-:B------:R-:W-:Y:S01]  /*9a80*/  FFMA.FTZ R20, R174, R5.reuse, -R151.reuse ;  /* 0x00000005ae147223 */ /* 0x180fe20000010897 */
[-C--:B------:R-:W-:Y:S01]  /*9a90*/  FFMA.FTZ R197, R160, R5.reuse, -R151 ;  /* 0x00000005a0c57223 */ /* 0x080fe20000010897 */
[----:B------:R-:W-:Y:S01]  /*9aa0*/  FFMA.FTZ R15, R6, R4, R125 ;  /* 0x00000004060f7223 */ /* 0x000fe2000001007d */
        /* <DEDUP_REMOVED lines=17> */
[----:B0-----:R-:W-:Y:S01]  /*9bc0*/  FFMA.FTZ R3, R0, R3, R201 ;  /* 0x0000000300037223 */ /* 0x001fe200000100c9 */
[-CC-:B------:R-:W-:Y:S01]  /*9bd0*/  FFMA.FTZ R130, R130, R5.reuse, -R151.reuse ;  /* 0x0000000582827223 */ /* 0x180fe20000010897 */
[-CC-:B------:R-:W-:Y:S01]  /*9be0*/  FFMA.FTZ R236, R236, R5.reuse, -R151.reuse ;  /* 0x00000005ecec7223 */ /* 0x180fe20000010897 */
[-CC-:B------:R-:W-:Y:S01]  /*9bf0*/  FFMA.FTZ R134, R134, R5.reuse, -R151.reuse ;  /* 0x0000000586867223 */ /* 0x180fe20000010897 */
[-CC-:B------:R-:W-:Y:S01]  /*9c00*/  FFMA.FTZ R21, R21, R5.reuse, -R151.reuse ;  /* 0x0000000515157223 */ /* 0x180fe20000010897 */
[-CC-:B------:R-:W-:Y:S01]  /*9c10*/  FFMA.FTZ R121, R121, R5.reuse, -R151.reuse ;  /* 0x0000000579797223 */ /* 0x180fe20000010897 */
[----:B------:R-:W-:Y:S01]  /*9c20*/  FFMA.FTZ R126, R126, R5, -R151 ;  /* 0x000000057e7e7223 */ /* 0x000fe20000010897 */
[----:B------:R-:W0:Y:S01]  /*9c30*/  MUFU.EX2 R20, R20 ;  /* 0x0000001400147308 */ /* 0x000e220000000800 */
[C---:B-1----:R-:W-:Y:S01]  /*9c40*/  FADD.FTZ R138, R10.reuse, R3 ;  /* 0x000000030a8a7221 */ /* 0x042fe20000010000 */
[----:B------:R-:W-:Y:S01]  /*9c50*/  F2FP.F16.F32.PACK_AB R201, R10, R201 ;  /* 0x000000c90ac9723e */ /* 0x000fe200000000ff */
[----:B------:R-:W-:Y:S01]  /*9c60*/  FFMA.FTZ R123, R123, R5, -R151 ;  /* 0x000000057b7b7223 */ /* 0x000fe20000010897 */
[----:B------:R-:W-:-:S04]  /*9c70*/  R2UR UR6, R16 ;  /* 0x00000000100672ca */ /* 0x000fc800000e0000 */
[----:B------:R-:W-:Y:S01]  /*9c80*/  MUFU.EX2 R197, R197 ;  /* 0x000000c500c57308 */ /* 0x000fe20000000800 */
[----:B--2---:R-:W-:-:S07]  /*9c90*/  FADD.FTZ R3, R203, R138 ;  /* 0x0000008acb037221 */ /* 0x004fce0000010000 */
        /* <DEDUP_REMOVED lines=22> */
[----:B------:R1:W-:Y:S05]  /*9e00*/  @!P1 SYNCS.ARRIVE.TRANS64.RED.A1T0 RZ, [R12+URZ], RZ ;  /* 0x000000ff0cff99a7 */ /* 0x0003ea000810043f */
[----:B------:R-:W-:Y:S01]  /*9e10*/  MUFU.EX2 R126, R126 ;  /* 0x0000007e007e7308 */ /* 0x000fe20000000800 */
[----:B0-----:R-:W-:Y:S02]  /*9e20*/  F2FP.F16.F32.PACK_AB R183, R21, R134 ;  /* 0x0000008615b7723e */ /* 0x001fe400000000ff */
[----:B------:R-:W-:Y:S02]  /*9e30*/  F2FP.F16.F32.PACK_AB R176, R149, R120 ;  /* 0x0000007895b0723e */ /* 0x000fe400000000ff */
[----:B------:R-:W-:Y:S01]  /*9e40*/  F2FP.F16.F32.PACK_AB R178, R147, R128 ;  /* 0x0000008093b2723e */ /* 0x000fe200000000ff */
[----:B-1----:R-:W-:Y:S01]  /*9e50*/  FADD.FTZ R12, R14, R15 ;  /* 0x0000000f0e0c7221 */ /* 0x002fe20000010000 */
[----:B------:R-:W-:Y:S01]  /*9e60*/  @!P1 PRMT R15, RZ, 0x654, R13 ;  /* 0x00000654ff0f9816 */ /* 0x000fe2000000000d */
[----:B------:R-:W0:Y:S02]  /*9e70*/  MUFU.EX2 R123, R123 ;  /* 0x0000007b007b7308 */ /* 0x000e240000000800 */
[----:B------:R-:W-:Y:S01]  /*9e80*/  FADD.FTZ R13, R127, R12 ;  /* 0x0000000c7f0d7221 */ /* 0x000fe20000010000 */
[----:B------:R1:W-:Y:S01]  /*9e90*/  @!P1 SYNCS.ARRIVE.TRANS64.RED.A1T0 RZ, [R15+URZ], RZ ;  /* 0x000000ff0fff99a7 */ /* 0x0003e2000810043f */
[----:B------:R-:W-:Y:S01]  /*9ea0*/  FFMA.FTZ R12, R188, R5, -R151 ;  /* 0x00000005bc0c7223 */ /* 0x000fe20000010897 */
[----:B------:R-:W-:Y:S01]  /*9eb0*/  F2FP.F16.F32.PACK_AB R188, R216, R131 ;  /* 0x00000083d8bc723e */ /* 0x000fe200000000ff */
[----:B------:R-:W-:Y:S01]  /*9ec0*/  FADD.FTZ R124, R196, R13 ;  /* 0x0000000dc47c7221 */ /* 0x000fe20000010000 */
[----:B------:R-:W-:-:S03]  /*9ed0*/  F2FP.F16.F32.PACK_AB R196, R145, R143 ;  /* 0x0000008f91c4723e */ /* 0x000fc600000000ff */
[----:B------:R-:W-:Y:S01]  /*9ee0*/  FADD.FTZ R138, R143, R124 ;  /* 0x0000007c8f8a7221 */ /* 0x000fe20000010000 */
[----:B------:R-:W-:Y:S01]  /*9ef0*/  FADD.FTZ R124, R20, R3 ;  /* 0x00000003147c7221 */ /* 0x000fe20000010000 */
[----:B------:R-:W-:Y:S02]  /*9f00*/  MUFU.EX2 R12, R12 ;  /* 0x0000000c000c7308 */ /* 0x000fe40000000800 */
[----:B------:R-:W-:Y:S01]  /*9f10*/  FADD.FTZ R13, R145, R138 ;  /* 0x0000008a910d7221 */ /* 0x000fe20000010000 */
[----:B------:R-:W-:Y:S01]  /*9f20*/  FADD.FTZ R3, R197, R124 ;  /* 0x0000007cc5037221 */ /* 0x000fe20000010000 */
[----:B------:R-:W-:Y:S02]  /*9f30*/  F2FP.F16.F32.PACK_AB R197, R132, R197 ;  /* 0x000000c584c5723e */ /* 0x000fe400000000ff */
[----:B------:R-:W-:Y:S01]  /*9f40*/  FADD.FTZ R138, R198, R13 ;  /* 0x0000000dc68a7221 */ /* 0x000fe20000010000 */
[----:B------:R-:W-:Y:S01]  /*9f50*/  FADD.FTZ R124, R132, R3 ;  /* 0x00000003847c7221 */ /* 0x000fe20000010000 */
[----:B------:R-:W-:Y:S01]  /*9f60*/  FFMA.FTZ R3, R122, R5, -R151 ;  /* 0x000000057a037223 */ /* 0x000fe20000010897 */
[C---:B------:R-:W-:Y:S01]  /*9f70*/  F2FP.F16.F32.PACK_AB R198, R135.reuse, R198 ;  /* 0x000000c687c6723e */ /* 0x040fe200000000ff */
[----:B------:R-:W-:Y:S01]  /*9f80*/  FADD.FTZ R138, R135, R138 ;  /* 0x0000008a878a7221 */ /* 0x000fe20000010000 */
[----:B------:R-:W-:Y:S01]  /*9f90*/  FADD.FTZ R13, R199, R124 ;  /* 0x0000007cc70d7221 */ /* 0x000fe20000010000 */
[----:B------:R2:W-:Y:S01]  /*9fa0*/  MUFU.EX2 R122, R190 ;  /* 0x000000be007a7308 */ /* 0x0005e20000000800 */
[C---:B------:R-:W-:Y:S01]  /*9fb0*/  F2FP.F16.F32.PACK_AB R199, R136.reuse, R199 ;  /* 0x000000c788c7723e */ /* 0x040fe200000000ff */
[----:B-1----:R-:W-:Y:S01]  /*9fc0*/  FADD.FTZ R15, R133, R138 ;  /* 0x0000008a850f7221 */ /* 0x002fe20000010000 */
[----:B------:R-:W-:Y:S01]  /*9fd0*/  FADD.FTZ R124, R136, R13 ;  /* 0x0000000d887c7221 */ /* 0x000fe20000010000 */
[----:B0-----:R-:W-:-:S02]  /*9fe0*/  F2FP.F16.F32.PACK_AB R179, R123, R126 ;  /* 0x0000007e7bb3723e */ /* 0x001fc400000000ff */
[----:B------:R-:W-:Y:S01]  /*9ff0*/  FADD.FTZ R15, R168, R15 ;  /* 0x0000000fa80f7221 */ /* 0x000fe20000010000 */
[----:B------:R-:W-:Y:S01]  /*a000*/  FADD.FTZ R13, R193, R124 ;  /* 0x0000007cc10d7221 */ /* 0x000fe20000010000 */
[----:B------:R-:W0:Y:S01]  /*a010*/  MUFU.EX2 R20, R3 ;  /* 0x0000000300147308 */ /* 0x000e220000000800 */
[----:B------:R-:W-:Y:S01]  /*a020*/  F2FP.F16.F32.PACK_AB R193, R140, R193 ;  /* 0x000000c18cc1723e */ /* 0x000fe200000000ff */
[----:B------:R-:W-:Y:S01]  /*a030*/  FADD.FTZ R138, R194, R15 ;  /* 0x0000000fc28a7221 */ /* 0x000fe20000010000 */
[----:B------:R-:W-:Y:S01]  /*a040*/  FADD.FTZ R124, R140, R13 ;  /* 0x0000000d8c7c7221 */ /* 0x000fe20000010000 */
[C---:B------:R-:W-:Y:S02]  /*a050*/  F2FP.F16.F32.PACK_AB R194, R137.reuse, R194 ;  /* 0x000000c289c2723e */ /* 0x040fe400000000ff */
[----:B------:R-:W-:Y:S01]  /*a060*/  FADD.FTZ R138, R137, R138 ;  /* 0x0000008a898a7221 */ /* 0x000fe20000010000 */
[----:B------:R-:W-:Y:S01]  /*a070*/  FADD.FTZ R13, R195, R124 ;  /* 0x0000007cc30d7221 */ /* 0x000fe20000010000 */
[----:B------:R-:W-:-:S02]  /*a080*/  F2FP.F16.F32.PACK_AB R195, R150, R195 ;  /* 0x000000c396c3723e */ /* 0x000fc400000000ff */
[----:B------:R-:W-:Y:S01]  /*a090*/  FADD.FTZ R15, R131, R138 ;  /* 0x0000008a830f7221 */ /* 0x000fe20000010000 */
[----:B------:R-:W-:Y:S01]  /*a0a0*/  FADD.FTZ R14, R150, R13 ;  /* 0x0000000d960e7221 */ /* 0x000fe20000010000 */
[----:B--2---:R-:W-:Y:S02]  /*a0b0*/  F2FP.F16.F32.PACK_AB R190, R170, R129 ;  /* 0x00000081aabe723e */ /* 0x004fe400000000ff */
[----:B------:R-:W-:Y:S01]  /*a0c0*/  FADD.FTZ R10, R216, R15 ;  /* 0x0000000fd80a7221 */ /* 0x000fe20000010000 */
[----:B------:R-:W-:Y:S01]  /*a0d0*/  FADD.FTZ R13, R189, R14 ;  /* 0x0000000ebd0d7221 */ /* 0x000fe20000010000 */
[C---:B------:R-:W-:Y:S02]  /*a0e0*/  F2FP.F16.F32.PACK_AB R189, R144.reuse, R189 ;  /* 0x000000bd90bd723e */ /* 0x040fe400000000ff */
[----:B------:R-:W-:Y:S01]  /*a0f0*/  FADD.FTZ R15, R129, R10 ;  /* 0x0000000a810f7221 */ /* 0x000fe20000010000 */
[----:B------:R-:W-:Y:S01]  /*a100*/  FADD.FTZ R10, R144, R13 ;  /* 0x0000000d900a7221 */ /* 0x000fe20000010000 */
[----:B0-----:R-:W-:-:S02]  /*a110*/  F2FP.F16.F32.PACK_AB R177, R121, R20 ;  /* 0x0000001479b1723e */ /* 0x001fc400000000ff */
[----:B------:R-:W-:Y:S01]  /*a120*/  FADD.FTZ R15, R170, R15 ;  /* 0x0000000faa0f7221 */ /* 0x000fe20000010000 */
[----:B------:R-:W-:Y:S01]  /*a130*/  FADD.FTZ R13, R191, R10 ;  /* 0x0000000abf0d7221 */ /* 0x000fe20000010000 */
[----:B------:R-:W-:Y:S02]  /*a140*/  F2FP.F16.F32.PACK_AB R191, R4, R191 ;  /* 0x000000bf04bf723e */ /* 0x000fe400000000ff */
        /* <DEDUP_REMOVED lines=11> */
[----:B------:R-:W-:Y:S01]  /*a200*/  F2FP.F16.F32.PACK_AB R187, R122, R187 ;  /* 0x000000bb7abb723e */ /* 0x000fe200000000ff */
[----:B------:R-:W-:Y:S02]  /*a210*/  IMAD.MOV.U32 R14, RZ, RZ, R7 ;  /* 0x000000ffff0e7224 */ /* 0x000fe400078e0007 */
[----:B------:R-:W-:Y:S01]  /*a220*/  FADD.FTZ R10, R180, R15 ;  /* 0x0000000fb40a7221 */ /* 0x000fe20000010000 */
[----:B------:R-:W-:Y:S01]  /*a230*/  FADD.FTZ R13, R122, R13 ;  /* 0x0000000d7a0d7221 */ /* 0x000fe20000010000 */
[----:B------:R-:W-:-:S02]  /*a240*/  F2FP.F16.F32.PACK_AB R180, R153, R180 ;  /* 0x000000b499b4723e */ /* 0x000fc400000000ff */
[----:B------:R-:W-:Y:S01]  /*a250*/  FADD.FTZ R3, R153, R10 ;  /* 0x0000000a99037221 */ /* 0x000fe20000010000 */
[----:B------:R-:W-:Y:S01]  /*a260*/  FADD.FTZ R13, R130, R13 ;  /* 0x0000000d820d7221 */ /* 0x000fe20000010000 */
[----:B------:R-:W-:Y:S02]  /*a270*/  IMAD.MOV.U32 R10, RZ, RZ, R9 ;  /* 0x000000ffff0a7224 */ /* 0x000fe400078e0009 */
[----:B------:R-:W-:Y:S01]  /*a280*/  FADD.FTZ R4, R182, R3 ;  /* 0x00000003b6047221 */ /* 0x000fe20000010000 */
[C---:B------:R-:W-:Y:S01]  /*a290*/  FADD.FTZ R13, R181.reuse, R13 ;  /* 0x0000000db50d7221 */ /* 0x040fe20000010000 */
[----:B------:R-:W-:Y:S02]  /*a2a0*/  F2FP.F16.F32.PACK_AB R181, R181, R130 ;  /* 0x00000082b5b5723e */ /* 0x000fe400000000ff */
[C---:B------:R-:W-:Y:S01]  /*a2b0*/  FADD.FTZ R3, R155.reuse, R4 ;  /* 0x000000049b037221 */ /* 0x040fe20000010000 */
[----:B------:R-:W-:Y:S01]  /*a2c0*/  FADD.FTZ R13, R134, R13 ;  /* 0x0000000d860d7221 */ /* 0x000fe20000010000 */
[----:B------:R-:W-:-:S02]  /*a2d0*/  F2FP.F16.F32.PACK_AB R182, R155, R182 ;  /* 0x000000b69bb6723e */ /* 0x000fc400000000ff */
[----:B------:R-:W-:Y:S01]  /*a2e0*/  FADD.FTZ R4, R120, R3 ;  /* 0x0000000378047221 */ /* 0x000fe20000010000 */
[----:B------:R-:W-:-:S03]  /*a2f0*/  FADD.FTZ R13, R21, R13 ;  /* 0x0000000d150d7221 */ /* 0x000fc60000010000 */
[----:B------:R-:W-:Y:S01]  /*a300*/  FADD.FTZ R3, R149, R4 ;  /* 0x0000000495037221 */ /* 0x000fe20000010000 */
[----:B------:R-:W-:-:S03]  /*a310*/  FADD.FTZ R13, R20, R13 ;  /* 0x0000000d140d7221 */ /* 0x000fc60000010000 */
[----:B------:R-:W-:Y:S01]  /*a320*/  FADD.FTZ R4, R128, R3 ;  /* 0x0000000380047221 */ /* 0x000fe20000010000 */
[----:B------:R-:W-:-:S03]  /*a330*/  FADD.FTZ R13, R121, R13 ;  /* 0x0000000d790d7221 */ /* 0x000fc60000010000 */
[----:B------:R-:W-:Y:S01]  /*a340*/  FADD.FTZ R4, R147, R4 ;  /* 0x0000000493047221 */ /* 0x000fe20000010000 */
[----:B------:R-:W-:-:S04]  /*a350*/  FADD.FTZ R13, R126, R13 ;  /* 0x0000000d7e0d7221 */ /* 0x000fc80000010000 */
[----:B------:R-:W-:Y:S01]  /*a360*/  FADD.FTZ R3, R123, R13 ;  /* 0x0000000d7b037221 */ /* 0x000fe20000010000 */
[----:B------:R-:W-:Y:S01]  /*a370*/  IMAD.MOV.U32 R13, RZ, RZ, R17 ;  /* 0x000000ffff0d7224 */ /* 0x000fe200078e0011 */
[----:B------:R-:W-:Y:S06]  /*a380*/  @P2 BRA `(.L_x_3125) ;  /* 0xffffffbc00802947 */ /* 0x000fec000383ffff */
.L_x_3116:
        /* <DEDUP_REMOVED lines=99> */
.L_x_3126:
[----:B------:R-:W-:Y:S01]  /*a9c0*/  IMAD R15, R16, 0x8, R2 ;  /* 0x00000008100f7824 */ /* 0x000fe200078e0202 */
[----:B------:R-:W-:-:S04]  /*a9d0*/  SHF.L.U32 R0, R17, 0x1f, RZ ;  /* 0x0000001f11007819 */ /* 0x000fc800000006ff */
[----:B------:R0:W1:Y:S01]  /*a9e0*/  SYNCS.PHASECHK.TRANS64.TRYWAIT P2, [R15+URZ+0x36850], R0 ;  /* 0x036850000f0075a7 */ /* 0x000062000804017f */
[----:B------:R-:W-:Y:S05]  /*a9f0*/  @!P0 BRA `(.L_x_3127) ;  /* 0x0000000000048947 */ /* 0x000fea0003800000 */
[----:B------:R-:W-:Y:S01]  /*aa00*/  BPT.TRAP 0x1 ;  /* 0x000000040000795c */ /* 0x000fe20000300000 */
.L_x_3127:
[----:B-1----:R-:W-:Y:S05]  /*aa10*/  @P2 BRA `(.L_x_3128) ;  /* 0x0000000000082947 */ /* 0x002fea0003800000 */
[----:B------:R-:W1:Y:S02]  /*aa20*/  SYNCS.PHASECHK.TRANS64.TRYWAIT P0, [R15+URZ+0x36850], R0 ;  /* 0x036850000f0075a7 */ /* 0x000e64000800017f */
[----:B-1----:R-:W-:Y:S05]  /*aa30*/  @!P0 BRA `(.L_x_3129) ;  /* 0x0000007c008c8947 */ /* 0x002fea0003800000 */
.L_x_3128:
[----:B------:R-:W-:Y:S05]  /*aa40*/  WARPSYNC.ALL ;  /* 0x0000000000007948 */ /* 0x000fea0003800000 */
[----:B------:R-:W-:Y:S01]  /*aa50*/  IADD3 R2, R2, 0x400, RZ ;  /* 0x0000040002027810 */ /* 0x000fe20007ffe0ff */
[----:B------:R-:W-:Y:S01]  /*aa60*/  WARPGROUP.ARRIVE ;  /* 0x00000000000079c5 */ /* 0x000fe20000000000 */
[----:B------:R-:W-:Y:S01]  /*aa70*/  IMAD.MOV.U32 R13, RZ, RZ, 0x40000040 ;  /* 0x40000040ff0d7424 */ /* 0x000fe200078e00ff */
[----:B01----:R-:W0:Y:S01]  /*aa80*/  SHFL.BFLY PT, R0, R3, 0x2, 0x1f ;  /* 0x0c401f0003007f89 */ /* 0x003e2200000e0000 */
[----:B------:R-:W-:Y:S01]  /*aa90*/  SHF.R.U32.HI R2, RZ, 0x4, R2 ;  /* 0x00000004ff027819 */ /* 0x000fe20000011602 */
[----:B------:R-:W-:-:S03]  /*aaa0*/  VIADD R208, R208, 0x1 ;  /* 0x00000001d0d07836 */ /* 0x000fc60000000000 */
[----:B------:R-:W-:-:S04]  /*aab0*/  LOP3.LUT R2, R2, 0x3fff, RZ, 0xc0, !PT ;  /* 0x00003fff02027812 */ /* 0x000fc800078ec0ff */
[----:B------:R-:W-:-:S05]  /*aac0*/  LOP3.LUT R11, R2, 0x3800000, RZ, 0xfc, !PT ;  /* 0x03800000020b7812 */ /* 0x000fca00078efcff */
[----:B------:R-:W-:Y:S02]  /*aad0*/  IMAD R10, R16, 0xa80, R11 ;  /* 0x00000a80100a7824 */ /* 0x000fe400078e020b */
[----:B------:R-:W-:Y:S02]  /*aae0*/  IMAD.MOV.U32 R11, RZ, RZ, 0x40000040 ;  /* 0x40000040ff0b7424 */ /* 0x000fe400078e00ff */
[C---:B------:R-:W-:Y:S01]  /*aaf0*/  VIADD R12, R10.reuse, 0x80 ;  /* 0x000000800a0c7836 */ /* 0x040fe20000000000 */
[----:B------:R-:W-:Y:S01]  /*ab00*/  R2UR UR6, R10 ;  /* 0x000000000a0672ca */ /* 0x000fe200000e0000 */
[----:B------:R-:W-:Y:S01]  /*ab10*/  VIADD R16, R16, 0x1 ;  /* 0x0000000110107836 */ /* 0x000fe20000000000 */
[----:B------:R-:W-:Y:S01]  /*ab20*/  R2UR UR7, R11 ;  /* 0x000000000b0772ca */ /* 0x000fe200000e0000 */
[----:B------:R-:W-:Y:S02]  /*ab30*/  IMAD.MOV.U32 R11, RZ, RZ, 0x40000040 ;  /* 0x40000040ff0b7424 */ /* 0x000fe400078e00ff */
[----:B0-----:R-:W-:Y:S01]  /*ab40*/  FADD.FTZ R2, R0, R3 ;  /* 0x0000000300027221 */ /* 0x001fe20000010000 */
[----:B------:R-:W-:-:S04]  /*ab50*/  ISETP.NE.AND P2, PT, R16, 0x2, PT ;  /* 0x000000021000780c */ /* 0x000fc80003f45270 */
[----:B------:R-:W-:-:S05]  /*ab60*/  SEL R16, R16, RZ, P2 ;  /* 0x000000ff10107207 */ /* 0x000fca0001000000 */
[----:B------:R-:W-:Y:S01]  /*ab70*/  HGMMA.64x192x16.F32 R24, R200, gdesc[UR4].tnspB, R24, gsb0 ;  /* 0x42e00004c8187df0 */ /* 0x000fe20008000818 */
[----:B------:R-:W-:Y:S01]  /*ab80*/  R2UR UR6, R12 ;  /* 0x000000000c0672ca */ /* 0x000fe200000e0000 */
[----:B------:R-:W-:Y:S01]  /*ab90*/  VIADD R12, R10, 0x100 ;  /* 0x000001000a0c7836 */ /* 0x000fe20000000000 */
[----:B------:R-:W-:Y:S01]  /*aba0*/  R2UR UR7, R13 ;  /* 0x000000000d0772ca */ /* 0x000fe200000e0000 */
[----:B------:R-:W-:Y:S01]  /*abb0*/  IMAD.MOV.U32 R13, RZ, RZ, 0x40000040 ;  /* 0x40000040ff0d7424 */ /* 0x000fe200078e00ff */
[----:B------:R-:W-:Y:S02]  /*abc0*/  WARPGROUP.DEPBAR.LE gsb0, 0x0 ;  /* 0x00008000000079c5 */ /* 0x000fe40000010000 */
[----:B------:R-:W-:-:S13]  /*abd0*/  WARPGROUP.ARRIVE ;  /* 0x00000000000079c5 */ /* 0x000fda0000000000 */
[----:B------:R-:W-:Y:S01]  /*abe0*/  HGMMA.64x192x16.F32 R24, R196, gdesc[UR4].tnspB, R24, gsb0 ;  /* 0x42e00004c4187df0 */ /* 0x000fe20008000818 */
[----:B------:R-:W-:Y:S02]  /*abf0*/  R2UR UR6, R12 ;  /* 0x000000000c0672ca */ /* 0x000fe400000e0000 */
[----:B------:R-:W-:Y:S01]  /*ac00*/  R2UR UR7, R13 ;  /* 0x000000000d0772ca */ /* 0x000fe200000e0000 */
[----:B------:R-:W-:Y:S01]  /*ac10*/  IMAD.MOV.U32 R13, RZ, RZ, 0x40000040 ;  /* 0x40000040ff0d7424 */ /* 0x000fe200078e00ff */
[----:B------:R-:W-:Y:S01]  /*ac20*/  IADD3 R12, R10, 0x180, RZ ;  /* 0x000001800a0c7810 */ /* 0x000fe20007ffe0ff */
[----:B------:R-:W-:Y:S02]  /*ac30*/  WARPGROUP.DEPBAR.LE gsb0, 0x0 ;  /* 0x00008000000079c5 */ /* 0x000fe40000010000 */
[----:B------:R-:W-:-:S12]  /*ac40*/  WARPGROUP.ARRIVE ;  /* 0x00000000000079c5 */ /* 0x000fd80000000000 */
        /* <DEDUP_REMOVED lines=8> */
[----:B------:R-:W-:Y:S01]  /*acd0*/  R2UR UR6, R12 ;  /* 0x000000000c0672ca */ /* 0x000fe200000e0000 */
[C---:B------:R-:W-:Y:S01]  /*ace0*/  VIADD R12, R10.reuse, 0x280 ;  /* 0x000002800a0c7836 */ /* 0x040fe20000000000 */
[----:B------:R-:W-:Y:S01]  /*acf0*/  R2UR UR7, R13 ;  /* 0x000000000d0772ca */ /* 0x000fe200000e0000 */
[----:B------:R-:W-:Y:S01]  /*ad00*/  IMAD.MOV.U32 R13, RZ, RZ, 0x40000040 ;  /* 0x40000040ff0d7424 */ /* 0x000fe200078e00ff */
[----:B------:R-:W-:Y:S01]  /*ad10*/  IADD3 R10, R10, 0x300, RZ ;  /* 0x000003000a0a7810 */ /* 0x000fe20007ffe0ff */
[----:B------:R-:W-:Y:S02]  /*ad20*/  WARPGROUP.DEPBAR.LE gsb0, 0x0 ;  /* 0x00008000000079c5 */ /* 0x000fe40000010000 */
[----:B------:R-:W-:-:S12]  /*ad30*/  WARPGROUP.ARRIVE ;  /* 0x00000000000079c5 */ /* 0x000fd80000000000 */
[----:B------:R-:W-:Y:S01]  /*ad40*/  HGMMA.64x192x16.F32 R24, R184, gdesc[UR4].tnspB, R24, gsb0 ;  /* 0x42e00004b8187df0 */ /* 0x000fe20008000818 */
[----:B------:R-:W-:Y:S02]  /*ad50*/  R2UR UR6, R12 ;  /* 0x000000000c0672ca */ /* 0x000fe400000e0000 */
[----:B------:R-:W-:Y:S02]  /*ad60*/  R2UR UR7, R13 ;  /* 0x000000000d0772ca */ /* 0x000fe400000e0000 */
[----:B------:R-:W0:Y:S02]  /*ad70*/  SHFL.BFLY PT, R13, R2, 0x1, 0x1f ;  /* 0x0c201f00020d7f89 */ /* 0x000e2400000e0000 */
[----:B0-----:R-:W-:Y:S01]  /*ad80*/  FADD.FTZ R13, R2, R13 ;  /* 0x0000000d020d7221 */ /* 0x001fe20000010000 */
[----:B------:R-:W-:-:S04]  /*ad90*/  IMAD.MOV.U32 R2, RZ, RZ, -0x800000 ;  /* 0xff800000ff027424 */ /* 0x000fc800078e00ff */
[----:B------:R-:W-:-:S13]  /*ada0*/  FSETP.NE.FTZ.AND P3, PT, R13, RZ, PT ;  /* 0x000000ff0d00720b */ /* 0x000fda0003f75000 */
[----:B------:R-:W0:Y:S02]  /*adb0*/  @P3 MUFU.LG2 R12, R13 ;  /* 0x0000000d000c3308 */ /* 0x000e240000000c00 */
[----:B0-----:R-:W-:Y:S01]  /*adc0*/  @P3 FMUL.FTZ R12, R12, 0.69314718246459960938 ;  /* 0x3f3172180c0c3820 */ /* 0x001fe20000410000 */
[----:B------:R-:W-:Y:S02]  /*add0*/  WARPGROUP.DEPBAR.LE gsb0, 0x0 ;  /* 0x00008000000079c5 */ /* 0x000fe40000010000 */
[----:B------:R-:W-:-:S06]  /*ade0*/  WARPGROUP.ARRIVE ;  /* 0x00000000000079c5 */ /* 0x000fcc0000000000 */
[----:B------:R-:W-:Y:S01]  /*adf0*/  HGMMA.64x192x16.F32 R24, R180, gdesc[UR4].tnspB, R24, gsb0 ;  /* 0x42e00004b4187df0 */ /* 0x000fe20008000818 */
[----:B------:R-:W-:Y:S02]  /*ae00*/  R2UR UR6, R10 ;  /* 0x000000000a0672ca */ /* 0x000fe400000e0000 */
[----:B------:R-:W-:Y:S02]  /*ae10*/  R2UR UR7, R11 ;  /* 0x000000000b0772ca */ /* 0x000fe400000e0000 */
[----:B------:R-:W0:Y:S01]  /*ae20*/  SHFL.BFLY PT, R11, R4, 0x2, 0x1f ;  /* 0x0c401f00040b7f89 */ /* 0x000e2200000e0000 */
[----:B------:R-:W-:-:S06]  /*ae30*/  MOV R10, RZ ;  /* 0x000000ff000a7202 */ /* 0x000fcc0000000f00 */
[----:B------:R-:W-:Y:S01]  /*ae40*/  @P3 MUFU.RCP R10, R13 ;  /* 0x0000000d000a3308 */ /* 0x000fe20000001000 */
[----:B0-----:R-:W-:Y:S01]  /*ae50*/  FADD.FTZ R11, R11, R4 ;  /* 0x000000040b0b7221 */ /* 0x001fe20000010000 */
[----:B------:R-:W-:-:S04]  /*ae60*/  IMAD.MOV.U32 R4, RZ, RZ, RZ ;  /* 0x000000ffff047224 */ /* 0x000fc800078e00ff */
[----:B------:R-:W0:Y:S02]  /*ae70*/  SHFL.BFLY PT, R0, R11, 0x1, 0x1f ;  /* 0x0c201f000b007f89 */ /* 0x000e2400000e0000 */
[----:B0-----:R-:W-:Y:S01]  /*ae80*/  FADD.FTZ R14, R11, R0 ;  /* 0x000000000b0e7221 */ /* 0x001fe20000010000 */
[----:B------:R-:W-:Y:S01]  /*ae90*/  @!P1 VIADD R11, R15, 0x36860 ;  /* 0x000368600f0b9836 */ /* 0x000fe20000000000 */
[----:B------:R-:W-:-:S03]  /*aea0*/  SEL R0, RZ, 0x1, P2 ;  /* 0x00000001ff007807 */ /* 0x000fc60001000000 */
[----:B------:R-:W-:Y:S02]  /*aeb0*/  FSETP.NE.FTZ.AND P0, PT, R14, RZ, PT ;  /* 0x000000ff0e00720b */ /* 0x000fe40003f15000 */
[----:B------:R-:W-:Y:S02]  /*aec0*/  @!P1 PRMT R11, RZ, 0x654, R11 ;  /* 0x00000654ff0b9816 */ /* 0x000fe4000000000b */
[----:B------:R-:W-:Y:S01]  /*aed0*/  LOP3.LUT R17, R17, R0, RZ, 0x3c, !PT ;  /* 0x0000000011117212 */ /* 0x000fe200078e3cff */
[----:B------:R-:W-:-:S08]  /*aee0*/  IMAD.MOV.U32 R0, RZ, RZ, -0x800000 ;  /* 0xff800000ff007424 */ /* 0x000fd000078e00ff */
        /* <DEDUP_REMOVED lines=10> */
[----:B------:R-:W-:Y:S03]  /*af90*/  HGMMA.64x192x16.F32 R24, R176, gdesc[UR4].tnspB, R24, gsb0 ;  /* 0x42e00004b0187df0 */ /* 0x000fe60008000818 */
[----:B------:R-:W-:Y:S02]  /*afa0*/  WARPGROUP.DEPBAR.LE gsb0, 0x0 ;  /* 0x00008000000079c5 */ /* 0x000fe40000010000 */
[----:B------:R0:W-:Y:S01]  /*afb0*/  @!P1 SYNCS.ARRIVE.TRANS64.RED.A1T0 RZ, [R11+URZ], RZ ;  /* 0x000000ff0bff99a7 */ /* 0x0001e2000810043f */
[-C--:B------:R-:W-:Y:S01]  /*afc0*/  FMUL.FTZ R131, R43, R10.reuse ;  /* 0x0000000a2b837220 */ /* 0x080fe20000410000 */
[----:B------:R-:W-:Y:S01]  /*afd0*/  FMUL.FTZ R134, R47, R10 ;  /* 0x0000000a2f867220 */ /* 0x000fe20000410000 */
[----:B-1----:R-:W-:Y:S01]  /*afe0*/  FMUL.FTZ R3, R36, R4 ;  /* 0x0000000424037220 */ /* 0x002fe20000410000 */
        /* <DEDUP_REMOVED lines=93> */
.L_x_3108:
[----:B------:R-:W0:Y:S01]  /*b5c0*/  S2R R5, SR_CgaCtaId ;  /* 0x0000000000057919 */ /* 0x000e220000008800 */
[----:B------:R-:W-:Y:S01]  /*b5d0*/  MOV R38, 0x400 ;  /* 0x0000040000267802 */ /* 0x000fe20000000f00 */
[----:B------:R-:W-:Y:S01]  /*b5e0*/  BSSY B0, `(.L_x_3130) ;  /* 0x0000233000007945 */ /* 0x000fe20003800000 */
[----:B------:R-:W-:Y:S02]  /*b5f0*/  BAR.SYNC.DEFER_BLOCKING 0x5, 0x120 ;  /* 0x0144800000007b1d */ /* 0x000fe40000010000 */
[----:B0-----:R-:W-:-:S05]  /*b600*/  LEA R38, R5, R38, 0x18 ;  /* 0x0000002605267211 */ /* 0x001fca00078ec0ff */
[----:B------:R0:W1:Y:S01]  /*b610*/  LDS.128 R100, [R38+0x368d0] ;  /* 0x0368d00026647984 */ /* 0x0000620000000c00 */
[----:B------:R-:W-:Y:S06]  /*b620*/  BAR.ARV 0x4, 0x120 ;  /* 0x0104800000007b1d */ /* 0x000fec0000002000 */
[----:B------:R-:W-:Y:S05]  /*b630*/  @P0 BRA `(.L_x_3131) ;  /* 0x0000001800040947 */ /* 0x000fea0003800000 */
[----:B------:R-:W2:Y:S01]  /*b640*/  S2R R5, SR_SWINHI ;  /* 0x0000000000057919 */ /* 0x000ea20000002f00 */
[----:B------:R-:W-:Y:S01]  /*b650*/  F2FP.F16.F32.PACK_AB R6, R7, R6 ;  /* 0x000000060706723e */ /* 0x000fe200000000ff */
[----:B------:R-:W-:Y:S01]  /*b660*/  ULDC.64 UR4, c[0x0][0xbe0] ;  /* 0x0002f80000047ab9 */ /* 0x000fe20000000a00 */
        /* <DEDUP_REMOVED lines=16> */
[----:B--2---:R-:W-:-:S02]  /*b770*/  MOV R21, R5 ;  /* 0x0000000500157202 */ /* 0x004fc40000000f00 */
[----:B------:R-:W-:Y:S02]  /*b780*/  F2FP.F16.F32.PACK_AB R114, R117, R116 ;  /* 0x000000747572723e */ /* 0x000fe400000000ff */
[----:B------:R-:W-:Y:S01]  /*b790*/  F2FP.F16.F32.PACK_AB R115, R119, R118 ;  /* 0x000000767773723e */ /* 0x000fe200000000ff */
[----:B------:R-:W-:-:S03]  /*b7a0*/  IMAD.WIDE R4, R213, 0x2, R20 ;  /* 0x00000002d5047825 */ /* 0x000fc600078e0214 */
[C---:B------:R-:W-:Y:S02]  /*b7b0*/  IADD3 R51, P2, R4.reuse, 0x20, RZ ;  /* 0x0000002004337810 */ /* 0x040fe40007f5e0ff */
[C---:B------:R-:W-:Y:S02]  /*b7c0*/  IADD3 R139, P6, R4.reuse, 0x60, RZ ;  /* 0x00000060048b7810 */ /* 0x040fe40007fde0ff */
[C---:B------:R-:W-:Y:S01]  /*b7d0*/  LOP3.LUT R25, R4.reuse, 0x380, RZ, 0xc0, !PT ;  /* 0x0000038004197812 */ /* 0x040fe200078ec0ff */
[--C-:B------:R-:W-:Y:S01]  /*b7e0*/  IMAD.X R9, RZ, RZ, R5.reuse, P2 ;  /* 0x000000ffff097224 */ /* 0x100fe200010e0605 */
[C---:B------:R-:W-:Y:S01]  /*b7f0*/  IADD3 R95, P1, R4.reuse, 0x40, RZ ;  /* 0x00000040045f7810 */ /* 0x040fe20007f3e0ff */
[--C-:B------:R-:W-:Y:S01]  /*b800*/  IMAD.X R13, RZ, RZ, R5.reuse, P6 ;  /* 0x000000ffff0d7224 */ /* 0x100fe200030e0605 */
[----:B------:R-:W-:Y:S02]  /*b810*/  IADD3 R141, P5, R4, 0x4000, RZ ;  /* 0x00004000048d7810 */ /* 0x000fe40007fbe0ff */
[----:B------:R-:W-:Y:S01]  /*b820*/  LOP3.LUT R8, R51, 0x380, RZ, 0xc0, !PT ;  /* 0x0000038033087812 */ /* 0x000fe200078ec0ff */
[----:B------:R-:W-:Y:S01]  /*b830*/  IMAD.X R11, RZ, RZ, R5, P1 ;  /* 0x000000ffff0b7224 */ /* 0x000fe200008e0605 */
[----:B------:R-:W-:-:S02]  /*b840*/  LOP3.LUT R12, R139, 0x380, RZ, 0xc0, !PT ;  /* 0x000003808b0c7812 */ /* 0x000fc400078ec0ff */
[----:B------:R-:W-:Y:S02]  /*b850*/  SHF.R.U64 R25, R25, 0x3, RZ ;  /* 0x0000000319197819 */ /* 0x000fe400000012ff */
[----:B------:R-:W-:Y:S02]  /*b860*/  IADD3.X R15, RZ, R5, RZ, P5, !PT ;  /* 0x00000005ff0f7210 */ /* 0x000fe40002ffe4ff */
        /* <DEDUP_REMOVED lines=11> */
[----:B------:R-:W-:Y:S01]  /*b920*/  IMAD.X R35, RZ, RZ, R5, P1 ;  /* 0x000000ffff237224 */ /* 0x000fe200008e0605 */
[----:B------:R-:W-:-:S02]  /*b930*/  SHF.R.U64 R8, R8, 0x3, RZ ;  /* 0x0000000308087819 */ /* 0x000fc400000012ff */
[----:B------:R-:W-:Y:S02]  /*b940*/  SHF.R.U64 R12, R12, 0x3, RZ ;  /* 0x000000030c0c7819 */ /* 0x000fe400000012ff */
[----:B------:R-:W-:Y:S01]  /*b950*/  LOP3.LUT R4, R25, R4, RZ, 0x3c, !PT ;  /* 0x0000000419047212 */ /* 0x000fe200078e3cff */
[----:B------:R-:W-:Y:S01]  /*b960*/  IMAD.X R25, RZ, RZ, R5, P5 ;  /* 0x000000ffff197224 */ /* 0x000fe200028e0605 */
[----:B------:R-:W-:Y:S02]  /*b970*/  LOP3.LUT R8, R8, R51, RZ, 0x3c, !PT ;  /* 0x0000003308087212 */ /* 0x000fe400078e3cff */
[----:B------:R-:W-:Y:S02]  /*b980*/  LOP3.LUT R12, R12, R139, RZ, 0x3c, !PT ;  /* 0x0000008b0c0c7212 */ /* 0x000fe400078e3cff */
[----:B------:R-:W-:Y:S02]  /*b990*/  MOV R139, R4 ;  /* 0x00000004008b7202 */ /* 0x000fe40000000f00 */
[----:B------:R-:W-:-:S02]  /*b9a0*/  LOP3.LUT R10, R95, 0x380, RZ, 0xc0, !PT ;  /* 0x000003805f0a7812 */ /* 0x000fc400078ec0ff */
[----:B------:R-:W-:Y:S02]  /*b9b0*/  F2FP.F16.F32.PACK_AB R4, R123, R24 ;  /* 0x000000187b04723e */ /* 0x000fe400000000ff */
[----:B------:R-:W-:Y:S02]  /*b9c0*/  LOP3.LUT R14, R141, 0x380, RZ, 0xc0, !PT ;  /* 0x000003808d0e7812 */ /* 0x000fe400078ec0ff */
[----:B------:R-:W-:Y:S02]  /*b9d0*/  LOP3.LUT R32, R149, 0x380, RZ, 0xc0, !PT ;  /* 0x0000038095207812 */ /* 0x000fe400078ec0ff */
[----:B------:R-:W-:Y:S02]  /*b9e0*/  LOP3.LUT R24, R151, 0x380, RZ, 0xc0, !PT ;  /* 0x0000038097187812 */ /* 0x000fe400078ec0ff */
[----:B------:R-:W-:Y:S02]  /*b9f0*/  LOP3.LUT R26, R143, 0x380, RZ, 0xc0, !PT ;  /* 0x000003808f1a7812 */ /* 0x000fe400078ec0ff */
[----:B------:R-:W-:-:S02]  /*ba00*/  LOP3.LUT R94, R153, 0x380, RZ, 0xc0, !PT ;  /* 0x00000380995e7812 */ /* 0x000fc400078ec0ff */
[----:B------:R-:W-:Y:S02]  /*ba10*/  MOV R123, R8 ;  /* 0x00000008007b7202 */ /* 0x000fe40000000f00 */
[----:B------:R-:W-:Y:S02]  /*ba20*/  LOP3.LUT R28, R145, 0x380, RZ, 0xc0, !PT ;  /* 0x00000380911c7812 */ /* 0x000fe400078ec0ff */
[----:B------:R-:W-:Y:S02]  /*ba30*/  LOP3.LUT R30, R147, 0x380, RZ, 0xc0, !PT ;  /* 0x00000380931e7812 */ /* 0x000fe400078ec0ff */
[----:B------:R-:W-:Y:S02]  /*ba40*/  F2FP.F16.F32.PACK_AB R8, R41, R40 ;  /* 0x000000282908723e */ /* 0x000fe400000000ff */
[----:B------:R-:W-:Y:S01]  /*ba50*/  IADD3.X R37, RZ, R5, RZ, P6, !PT ;  /* 0x00000005ff257210 */ /* 0x000fe200037fe4ff */
[----:B------:R-:W2:Y:S01]  /*ba60*/  LDC.64 R40, c[0x0][0xbd8] ;  /* 0x0002f600ff287b82 */ /* 0x000ea20000000a00 */
[----:B------:R-:W-:-:S02]  /*ba70*/  SHF.R.U64 R10, R10, 0x3, RZ ;  /* 0x000000030a0a7819 */ /* 0x000fc400000012ff */
[----:B------:R-:W-:Y:S02]  /*ba80*/  SHF.R.U64 R14, R14, 0x3, RZ ;  /* 0x000000030e0e7819 */ /* 0x000fe400000012ff */
[----:B------:R-:W-:Y:S02]  /*ba90*/  SHF.R.U64 R32, R32, 0x3, RZ ;  /* 0x0000000320207819 */ /* 0x000fe400000012ff */
[----:B------:R-:W-:Y:S01]  /*baa0*/  F2FP.F16.F32.PACK_AB R5, R137, R138 ;  /* 0x0000008a8905723e */ /* 0x000fe200000000ff */
[----:B------:R-:W-:Y:S01]  /*bab0*/  BAR.SYNC.DEFER_BLOCKING 0x1, 0x100 ;  /* 0x0044000000007b1d */ /* 0x000fe20000010000 */
[----:B------:R-:W-:Y:S02]  /*bac0*/  SHF.R.U64 R24, R24, 0x3, RZ ;  /* 0x0000000318187819 */ /* 0x000fe400000012ff */
[----:B------:R-:W-:Y:S02]  /*bad0*/  SHF.R.U64 R26, R26, 0x3, RZ ;  /* 0x000000031a1a7819 */ /* 0x000fe400000012ff */
[----:B------:R-:W-:-:S02]  /*bae0*/  LOP3.LUT R51, R82, 0x380, RZ, 0xc0, !PT ;  /* 0x0000038052337812 */ /* 0x000fc400078ec0ff */
[----:B------:R-:W-:Y:S02]  /*baf0*/  SHF.R.U64 R94, R94, 0x3, RZ ;  /* 0x000000035e5e7819 */ /* 0x000fe400000012ff */
[----:B------:R-:W-:Y:S02]  /*bb00*/  SHF.R.U64 R28, R28, 0x3, RZ ;  /* 0x000000031c1c7819 */ /* 0x000fe400000012ff */
[----:B------:R-:W-:Y:S02]  /*bb10*/  SHF.R.U64 R30, R30, 0x3, RZ ;  /* 0x000000031e1e7819 */ /* 0x000fe400000012ff */
[----:B------:R-:W-:Y:S02]  /*bb20*/  LOP3.LUT R10, R10, R95, RZ, 0x3c, !PT ;  /* 0x0000005f0a0a7212 */ /* 0x000fe400078e3cff */
[----:B------:R-:W-:Y:S02]  /*bb30*/  LOP3.LUT R14, R14, R141, RZ, 0x3c, !PT ;  /* 0x0000008d0e0e7212 */ /* 0x000fe400078e3cff */
[----:B------:R-:W-:-:S02]  /*bb40*/  LOP3.LUT R32, R32, R149, RZ, 0x3c, !PT ;  /* 0x0000009520207212 */ /* 0x000fc400078e3cff */
[----:B------:R-:W-:Y:S02]  /*bb50*/  LOP3.LUT R34, R24, R151, RZ, 0x3c, !PT ;  /* 0x0000009718227212 */ /* 0x000fe400078e3cff */
[----:B------:R-:W-:Y:S02]  /*bb60*/  LOP3.LUT R26, R26, R143, RZ, 0x3c, !PT ;  /* 0x0000008f1a1a7212 */ /* 0x000fe400078e3cff */
[----:B------:R-:W-:Y:S01]  /*bb70*/  SHF.R.U64 R51, R51, 0x3, RZ ;  /* 0x0000000333337819 */ /* 0x000fe200000012ff */
[----:B------:R3:W-:Y:S01]  /*bb80*/  STSM.16.M88.4 [R139], R4 ;  /* 0x000000048b007844 */ /* 0x0007e20000000200 */
[----:B------:R-:W-:Y:S02]  /*bb90*/  LOP3.LUT R24, R94, R153, RZ, 0x3c, !PT ;  /* 0x000000995e187212 */ /* 0x000fe400078e3cff */
[----:B------:R-:W-:Y:S02]  /*bba0*/  LOP3.LUT R28, R28, R145, RZ, 0x3c, !PT ;  /* 0x000000911c1c7212 */ /* 0x000fe400078e3cff */
[----:B------:R-:W-:-:S02]  /*bbb0*/  LOP3.LUT R30, R30, R147, RZ, 0x3c, !PT ;  /* 0x000000931e1e7212 */ /* 0x000fc400078e3cff */
[----:B------:R-:W-:Y:S02]  /*bbc0*/  MOV R120, R10 ;  /* 0x0000000a00787202 */ /* 0x000fe40000000f00 */
[----:B-1----:R-:W-:Y:S02]  /*bbd0*/  MOV R100, R12 ;  /* 0x0000000c00647202 */ /* 0x002fe40000000f00 */
[----:B------:R-:W-:Y:S02]  /*bbe0*/  MOV R95, R14 ;  /* 0x0000000e005f7202 */ /* 0x000fe40000000f00 */
[----:B------:R-:W-:Y:S02]  /*bbf0*/  MOV R33, R32 ;  /* 0x0000002000217202 */ /* 0x000fe40000000f00 */
[----:B------:R-:W-:Y:S02]  /*bc00*/  F2FP.F16.F32.PACK_AB R9, R131, R128 ;  /* 0x000000808309723e */ /* 0x000fe400000000ff */
[----:B---3--:R-:W-:-:S02]  /*bc10*/  F2FP.F16.F32.PACK_AB R4, R124, R121 ;  /* 0x000000797c04723e */ /* 0x008fc400000000ff */
[----:B------:R-:W-:Y:S02]  /*bc20*/  F2FP.F16.F32.PACK_AB R5, R133, R130 ;  /* 0x000000828505723e */ /* 0x000fe400000000ff */
[----:B------:R-:W-:Y:S02]  /*bc30*/  F2FP.F16.F32.PACK_AB R6, R122, R3 ;  /* 0x000000037a06723e */ /* 0x000fe400000000ff */
[----:B------:R-:W-:Y:S02]  /*bc40*/  F2FP.F16.F32.PACK_AB R7, R136, R129 ;  /* 0x000000818807723e */ /* 0x000fe400000000ff */
[----:B------:R-:W-:Y:S02]  /*bc50*/  F2FP.F16.F32.PACK_AB R10, R45, R44 ;  /* 0x0000002c2d0a723e */ /* 0x000fe400000000ff */
[----:B------:R-:W-:Y:S01]  /*bc60*/  F2FP.F16.F32.PACK_AB R11, R134, R127 ;  /* 0x0000007f860b723e */ /* 0x000fe200000000ff */
[----:B------:R1:W-:Y:S01]  /*bc70*/  STSM.16.M88.4 [R123], R4 ;  /* 0x000000047b007844 */ /* 0x0003e20000000200 */
[----:B------:R-:W-:-:S02]  /*bc80*/  LOP3.LUT R36, R51, R82, RZ, 0x3c, !PT ;  /* 0x0000005233247212 */ /* 0x000fc400078e3cff */
[----:B------:R-:W-:Y:S01]  /*bc90*/  MOV R94, R26 ;  /* 0x0000001a005e7202 */ /* 0x000fe20000000f00 */
[----:B------:R3:W-:Y:S01]  /*bca0*/  STSM.16.M88.4 [R120], R8 ;  /* 0x0000000878007844 */ /* 0x0007e20000000200 */
[----:B------:R-:W-:Y:S02]  /*bcb0*/  F2FP.F16.F32.PACK_AB R12, R49, R48 ;  /* 0x00000030310c723e */ /* 0x000fe400000000ff */
[----:B------:R-:W-:Y:S02]  /*bcc0*/  F2FP.F16.F32.PACK_AB R13, R132, R47 ;  /* 0x0000002f840d723e */ /* 0x000fe400000000ff */
[----:B------:R-:W-:Y:S02]  /*bcd0*/  F2FP.F16.F32.PACK_AB R14, R53, R52 ;  /* 0x00000034350e723e */ /* 0x000fe400000000ff */
[----:B------:R-:W-:Y:S02]  /*bce0*/  F2FP.F16.F32.PACK_AB R15, R55, R54 ;  /* 0x00000036370f723e */ /* 0x000fe400000000ff */
[----:B------:R-:W-:-:S02]  /*bcf0*/  MOV R32, R24 ;  /* 0x0000001800207202 */ /* 0x000fc40000000f00 */
[----:B------:R-:W-:Y:S01]  /*bd00*/  MOV R82, R28 ;  /* 0x0000001c00527202 */ /* 0x000fe20000000f00 */
[----:B------:R-:W-:Y:S01]  /*bd10*/  STSM.16.M88.4 [R100], R12 ;  /* 0x0000000c64007844 */ /* 0x000fe20000000200 */
[----:B------:R-:W-:Y:S02]  /*bd20*/  MOV R51, R30 ;  /* 0x0000001e00337202 */ /* 0x000fe40000000f00 */
[----:B------:R-:W-:Y:S02]  /*bd30*/  F2FP.F16.F32.PACK_AB R24, R57, R56 ;  /* 0x000000383918723e */ /* 0x000fe400000000ff */
[----:B------:R-:W-:Y:S02]  /*bd40*/  F2FP.F16.F32.PACK_AB R25, R59, R58 ;  /* 0x0000003a3b19723e */ /* 0x000fe400000000ff */
[----:B------:R-:W-:Y:S02]  /*bd50*/  F2FP.F16.F32.PACK_AB R26, R61, R60 ;  /* 0x0000003c3d1a723e */ /* 0x000fe400000000ff */
[----:B------:R-:W-:-:S02]  /*bd60*/  F2FP.F16.F32.PACK_AB R27, R63, R62 ;  /* 0x0000003e3f1b723e */ /* 0x000fc400000000ff */
[----:B------:R-:W-:Y:S02]  /*bd70*/  F2FP.F16.F32.PACK_AB R28, R65, R64 ;  /* 0x00000040411c723e */ /* 0x000fe400000000ff */
[----:B------:R-:W-:Y:S01]  /*bd80*/  F2FP.F16.F32.PACK_AB R29, R67, R66 ;  /* 0x00000042431d723e */ /* 0x000fe200000000ff */
[----:B------:R-:W-:Y:S01]  /*bd90*/  STSM.16.M88.4 [R95], R24 ;  /* 0x000000185f007844 */ /* 0x000fe20000000200 */
[----:B------:R-:W-:Y:S02]  /*bda0*/  F2FP.F16.F32.PACK_AB R30, R69, R68 ;  /* 0x00000044451e723e */ /* 0x000fe400000000ff */
[----:B------:R-:W-:Y:S02]  /*bdb0*/  F2FP.F16.F32.PACK_AB R31, R71, R70 ;  /* 0x00000046471f723e */ /* 0x000fe400000000ff */
[----:B-1----:R-:W-:Y:S02]  /*bdc0*/  F2FP.F16.F32.PACK_AB R4, R73, R72 ;  /* 0x000000484904723e */ /* 0x002fe400000000ff */
[----:B------:R-:W-:Y:S01]  /*bdd0*/  F2FP.F16.F32.PACK_AB R5, R75, R74 ;  /* 0x0000004a4b05723e */ /* 0x000fe200000000ff */
[----:B------:R-:W-:Y:S01]  /*bde0*/  STSM.16.M88.4 [R94], R28 ;  /* 0x0000001c5e007844 */ /* 0x000fe20000000200 */
[----:B------:R-:W-:-:S02]  /*bdf0*/  F2FP.F16.F32.PACK_AB R6, R77, R76 ;  /* 0x0000004c4d06723e */ /* 0x000fc400000000ff */
[----:B------:R-:W-:Y:S02]  /*be00*/  F2FP.F16.F32.PACK_AB R7, R79, R78 ;  /* 0x0000004e4f07723e */ /* 0x000fe400000000ff */
[----:B---3--:R-:W-:Y:S02]  /*be10*/  F2FP.F16.F32.PACK_AB R8, R81, R80 ;  /* 0x000000505108723e */ /* 0x008fe400000000ff */
[----:B------:R-:W-:Y:S01]  /*be20*/  F2FP.F16.F32.PACK_AB R9, R83, R42 ;  /* 0x0000002a5309723e */ /* 0x000fe200000000ff */
[----:B------:R1:W-:Y:S01]  /*be30*/  STSM.16.M88.4 [R82], R4 ;  /* 0x0000000452007844 */ /* 0x0003e20000000200 */
[----:B------:R-:W-:Y:S02]  /*be40*/  F2FP.F16.F32.PACK_AB R10, R85, R84 ;  /* 0x00000054550a723e */ /* 0x000fe400000000ff */
[----:B------:R-:W-:Y:S02]  /*be50*/  F2FP.F16.F32.PACK_AB R11, R87, R86 ;  /* 0x00000056570b723e */ /* 0x000fe400000000ff */
[----:B------:R-:W-:-:S02]  /*be60*/  MOV R34, R34 ;  /* 0x0000002200227202 */ /* 0x000fc40000000f00 */
[----:B------:R-:W-:Y:S01]  /*be70*/  MOV R37, R36 ;  /* 0x0000002400257202 */ /* 0x000fe20000000f00 */
[----:B------:R3:W-:Y:S01]  /*be80*/  STSM.16.M88.4 [R51], R8 ;  /* 0x0000000833007844 */ /* 0x0007e20000000200 */
[----:B------:R-:W4:Y:S01]  /*be90*/  LDC R39, c[0x0][0xa88] ;  /* 0x0002a200ff277b82 */ /* 0x000f220000000800 */
[----:B--2---:R-:W-:Y:S01]  /*bea0*/  ISETP.NE.U32.AND P0, PT, R40, RZ, PT ;  /* 0x000000ff2800720c */ /* 0x004fe20003f05070 */
[----:B------:R-:W-:Y:S01]  /*beb0*/  IMAD.MOV.U32 R36, RZ, RZ, RZ ;  /* 0x000000ffff247224 */ /* 0x000fe200078e00ff */
[----:B------:R2:W-:Y:S02]  /*bec0*/  STSM.16.M88.4 [R33], R88 ;  /* 0x0000005821007844 */ /* 0x0005e40000000200 */
[----:B------:R-:W-:Y:S01]  /*bed0*/  ISETP.NE.AND.EX P0, PT, R41, RZ, PT, P0 ;  /* 0x000000ff2900720c */ /* 0x000fe20003f05300 */
[C---:B-1----:R-:W-:Y:S01]  /*bee0*/  IMAD.SHL.U32 R5, R204.reuse, 0x4, RZ ;  /* 0x00000004cc057824 */ /* 0x042fe200078e00ff */
[----:B------:R2:W-:Y:S04]  /*bef0*/  STSM.16.M88.4 [R34], R96 ;  /* 0x0000006022007844 */ /* 0x0005e80000000200 */
[----:B------:R-:W-:Y:S01]  /*bf00*/  IADD3 R6, P1, R5, R40, RZ ;  /* 0x0000002805067210 */ /* 0x000fe20007f3e0ff */
[----:B------:R2:W-:Y:S01]  /*bf10*/  STSM.16.M88.4 [R37], R104 ;  /* 0x0000006825007844 */ /* 0x0005e20000000200 */
[----:B---3--:R-:W-:-:S03]  /*bf20*/  SHF.L.U64.HI R8, R204, 0x2, R207 ;  /* 0x00000002cc087819 */ /* 0x008fc600000102cf */
[----:B------:R2:W-:Y:S02]  /*bf30*/  STSM.16.M88.4 [R32], R112 ;  /* 0x0000007020007844 */ /* 0x0005e40000000200 */
[----:B------:R-:W-:Y:S01]  /*bf40*/  IMAD.X R7, R8, 0x1, R41, P1 ;  /* 0x0000000108077824 */ /* 0x000fe200008e0629 */
[----:B------:R-:W-:Y:S01]  /*bf50*/  BAR.SYNC.DEFER_BLOCKING 0x1, 0x100 ;  /* 0x0044000000007b1d */ /* 0x000fe20000010000 */
[----:B------:R-:W-:-:S04]  /*bf60*/  ISETP.NE.U32.AND P1, PT, RZ, UR4, PT ;  /* 0x00000004ff007c0c */ /* 0x000fc8000bf25070 */
[----:B------:R-:W-:-:S13]  /*bf70*/  ISETP.NE.AND.EX P1, PT, RZ, UR5, PT, P1 ;  /* 0x00000005ff007c0c */ /* 0x000fda000bf25310 */
[----:B------:R-:W-:-:S04]  /*bf80*/  @P1 IADD3 R4, P2, R5, UR4, RZ ;  /* 0x0000000405041c10 */ /* 0x000fc8000ff5e0ff */
[----:B------:R-:W-:Y:S01]  /*bf90*/  @P1 IADD3.X R5, R8, UR5, RZ, P2, !PT ;  /* 0x0000000508051c10 */ /* 0x000fe200097fe4ff */
[----:B------:R2:W5:Y:S01]  /*bfa0*/  @P0 LDG.E R36, desc[UR60][R6.64] ;  /* 0x0000003c06240981 */ /* 0x000562000c1e1900 */
[----:B------:R-:W-:-:S03]  /*bfb0*/  IMAD R3, R22, 0x40, R18 ;  /* 0x0000004016037824 */ /* 0x000fc600078e0212 */
[----:B----4-:R2:W5:Y:S01]  /*bfc0*/  @P1 LDG.E R39, desc[UR60][R4.64] ;  /* 0x0000003c04271981 */ /* 0x010562000c1e1900 */
[----:B------:R-:W-:-:S03]  /*bfd0*/  IMAD.WIDE R20, R3, 0x2, R20 ;  /* 0x0000000203147825 */ /* 0x000fc600078e0214 */
[----:B------:R-:W-:-:S04]  /*bfe0*/  IADD3 R13, P4, R20, 0x1000, RZ ;  /* 0x00001000140d7810 */ /* 0x000fc80007f9e0ff */
[----:B------:R-:W-:Y:S01]  /*bff0*/  LOP3.LUT R12, R13, 0x380, RZ, 0xc0, !PT ;  /* 0x000003800d0c7812 */ /* 0x000fe200078ec0ff */
[----:B------:R-:W-:Y:S08]  /*c000*/  @P1 BRA `(.L_x_3132) ;  /* 0x0000000000101947 */ /* 0x000ff00003800000 */
[----:B------:R-:W-:Y:S05]  /*c010*/  @!P0 BRA `(.L_x_3132) ;  /* 0x00000000000c8947 */ /* 0x000fea0003800000 */
[----:B--2---:R-:W2:Y:S04]  /*c020*/  LDG.E R4, desc[UR60][R6.64] ;  /* 0x0000003c06047981 */ /* 0x004ea8000c1e1900 */
[----:B-----5:R-:W2:Y:S02]  /*c030*/  LDG.E R39, desc[UR60][R6.64+0x4] ;  /* 0x0000043c06277981 */ /* 0x020ea4000c1e1900 */
[----:B--2---:R-:W-:-:S07]  /*c040*/  IADD3 R39, -R4, R39, RZ ;  /* 0x0000002704277210 */ /* 0x004fce0007ffe1ff */
.L_x_3132:
[----:B------:R-:W-:Y:S01]  /*c050*/  SHF.R.S32.HI R23, RZ, 0x1f, R205 ;  /* 0x0000001fff177819 */ /* 0x000fe200000114cd */
[----:B------:R-:W-:Y:S01]  /*c060*/  ULDC.64 UR4, c[0x0][0xb70] ;  /* 0x0002dc0000047ab9 */ /* 0x000fe20000000a00 */
[----:B--2--5:R-:W-:Y:S01]  /*c070*/  SHF.R.S32.HI R37, RZ, 0x1f, R36 ;  /* 0x0000001fff257819 */ /* 0x024fe20000011424 */
[----:B------:R-:W-:Y:S01]  /*c080*/  IMAD R10, R206, 0x80, R212 ;  /* 0x00000080ce0a7824 */ /* 0x000fe200078e02d4 */
[----:B------:R-:W-:Y:S01]  /*c090*/  IADD3 R7, P6, R20, 0x3000, RZ ;  /* 0x0000300014077810 */ /* 0x000fe20007fde0ff */
[----:B------:R-:W-:Y:S01]  /*c0a0*/  IMAD R4, R23, UR4, RZ ;  /* 0x0000000417047c24 */ /* 0x000fe2000f8e02ff */
[----:B------:R-:W-:Y:S02]  /*c0b0*/  SEL R207, R207, RZ, !P0 ;  /* 0x000000ffcfcf7207 */ /* 0x000fe40004000000 */
[----:B------:R-:W-:Y:S01]  /*c0c0*/  LOP3.LUT R6, R7, 0x380, RZ, 0xc0, !PT ;  /* 0x0000038007067812 */ /* 0x000fe200078ec0ff */
[C---:B------:R-:W-:Y:S01]  /*c0d0*/  IMAD R3, R205.reuse, UR5, R4 ;  /* 0x00000005cd037c24 */ /* 0x040fe2000f8e0204 */
[----:B------:R-:W-:Y:S01]  /*c0e0*/  SEL R65, R204, RZ, !P0 ;  /* 0x000000ffcc417207 */ /* 0x000fe20004000000 */
[----:B------:R-:W-:Y:S01]  /*c0f0*/  IMAD.WIDE.U32 R4, R205, UR4, R36 ;  /* 0x00000004cd047c25 */ /* 0x000fe2000f8e0024 */
[----:B------:R-:W-:Y:S01]  /*c100*/  IADD3 R57, P0, R20, 0x4000, RZ ;  /* 0x0000400014397810 */ /* 0x000fe20007f1e0ff */
[----:B------:R-:W-:Y:S01]  /*c110*/  ULDC.64 UR4, c[0x0][0xb78] ;  /* 0x0002de0000047ab9 */ /* 0x000fe20000000a00 */
[----:B------:R-:W-:Y:S01]  /*c120*/  SHF.R.U64 R6, R6, 0x3, RZ ;  /* 0x0000000306067819 */ /* 0x000fe200000012ff */
[----:B------:R-:W-:Y:S01]  /*c130*/  IMAD.IADD R5, R5, 0x1, R3 ;  /* 0x0000000105057824 */ /* 0x000fe200078e0203 */
[C---:B------:R-:W-:Y:S01]  /*c140*/  IADD3 R9, P5, R20.reuse, 0x2000, RZ ;  /* 0x0000200014097810 */ /* 0x040fe20007fbe0ff */
[----:B------:R-:W-:Y:S01]  /*c150*/  IMAD R3, R207, UR4, RZ ;  /* 0x00000004cf037c24 */ /* 0x000fe2000f8e02ff */
[----:B------:R-:W-:Y:S01]  /*c160*/  IADD3 R45, P1, R20, 0x5000, RZ ;  /* 0x00005000142d7810 */ /* 0x000fe20007f3e0ff */
[----:B------:R-:W-:Y:S01]  /*c170*/  IMAD.WIDE.U32 R4, R65, UR4, R4 ;  /* 0x0000000441047c25 */ /* 0x000fe2000f8e0004 */
[----:B------:R-:W-:-:S02]  /*c180*/  LOP3.LUT R56, R57, 0x380, RZ, 0xc0, !PT ;  /* 0x0000038039387812 */ /* 0x000fc400078ec0ff */
[----:B------:R-:W-:Y:S02]  /*c190*/  IADD3 R33, P2, R20, 0x6000, RZ ;  /* 0x0000600014217810 */ /* 0x000fe40007f5e0ff */
[----:B------:R-:W-:Y:S01]  /*c1a0*/  LOP3.LUT R6, R6, R7, RZ, 0x3c, !PT ;  /* 0x0000000706067212 */ /* 0x000fe200078e3cff */
[----:B------:R-:W-:Y:S01]  /*c1b0*/  IMAD R7, R65, UR5, R3 ;  /* 0x0000000541077c24 */ /* 0x000fe2000f8e0203 */
[----:B------:R-:W-:Y:S01]  /*c1c0*/  LOP3.LUT R8, R9, 0x380, RZ, 0xc0, !PT ;  /* 0x0000038009087812 */ /* 0x000fe200078ec0ff */
[----:B------:R-:W-:Y:S01]  /*c1d0*/  ULDC.64 UR4, c[0x0][0xb40] ;  /* 0x0002d00000047ab9 */ /* 0x000fe20000000a00 */
[----:B------:R-:W-:Y:S02]  /*c1e0*/  SHF.R.S32.HI R3, RZ, 0x1f, R10 ;  /* 0x0000001fff037819 */ /* 0x000fe4000001140a */
[----:B------:R-:W-:Y:S02]  /*c1f0*/  IADD3 R4, P3, R10, R4, RZ ;  /* 0x000000040a047210 */ /* 0x000fe40007f7e0ff */
[----:B------:R-:W-:-:S02]  /*c200*/  LOP3.LUT R44, R45, 0x380, RZ, 0xc0, !PT ;  /* 0x000003802d2c7812 */ /* 0x000fc400078ec0ff */
[----:B------:R-:W-:Y:S02]  /*c210*/  SHF.R.U64 R56, R56, 0x3, RZ ;  /* 0x0000000338387819 */ /* 0x000fe400000012ff */
[----:B------:R-:W-:Y:S02]  /*c220*/  LOP3.LUT R32, R33, 0x380, RZ, 0xc0, !PT ;  /* 0x0000038021207812 */ /* 0x000fe400078ec0ff */
[----:B------:R-:W-:Y:S02]  /*c230*/  SHF.R.U64 R12, R12, 0x3, RZ ;  /* 0x000000030c0c7819 */ /* 0x000fe400000012ff */
[----:B------:R-:W-:Y:S02]  /*c240*/  SHF.R.U64 R8, R8, 0x3, RZ ;  /* 0x0000000308087819 */ /* 0x000fe400000012ff */
[----:B------:R-:W-:Y:S01]  /*c250*/  IADD3.X R3, R3, R5, R7, P3, !PT ;  /* 0x0000000503037210 */ /* 0x000fe20001ffe407 */
[----:B------:R-:W-:Y:S01]  /*c260*/  IMAD.X R7, RZ, RZ, R21, P6 ;  /* 0x000000ffff077224 */ /* 0x000fe200030e0615 */
[----:B------:R-:W-:-:S02]  /*c270*/  SHF.R.U64 R44, R44, 0x3, RZ ;  /* 0x000000032c2c7819 */ /* 0x000fc400000012ff */
[----:B------:R-:W-:Y:S02]  /*c280*/  LOP3.LUT R56, R56, R57, RZ, 0x3c, !PT ;  /* 0x0000003938387212 */ /* 0x000fe400078e3cff */
[----:B------:R-:W-:Y:S02]  /*c290*/  SHF.R.U64 R32, R32, 0x3, RZ ;  /* 0x0000000320207819 */ /* 0x000fe400000012ff */
[----:B------:R-:W-:Y:S02]  /*c2a0*/  LEA R30, P3, R4, UR4, 0x2 ;  /* 0x00000004041e7c11 */ /* 0x000fe4000f8610ff */
        /* <DEDUP_REMOVED lines=10> */
[----:B------:R-:W-:Y:S01]  /*c350*/  LEA.HI.X R31, R4, UR5, R3, 0x2, P3 ;  /* 0x00000005041f7c11 */ /* 0x000fe200098f1403 */
[----:B------:R-:W-:Y:S01]  /*c360*/  VIADD R4, R10, 0x8 ;  /* 0x000000080a047836 */ /* 0x000fe20000000000 */
[C---:B------:R-:W-:Y:S01]  /*c370*/  IADD3 R25, P3, R20.reuse, 0x7000, RZ ;  /* 0x0000700014197810 */ /* 0x040fe20007f7e0ff */
[----:B------:R-:W-:Y:S01]  /*c380*/  ULDC.64 UR4, c[0x0][0xaa0] ;  /* 0x0002a80000047ab9 */ /* 0x000fe20000000a00 */
[----:B------:R-:W-:-:S02]  /*c390*/  IADD3 R61, P4, R20, 0x8000, RZ ;  /* 0x00008000143d7810 */ /* 0x000fc40007f9e0ff */
[C---:B------:R-:W-:Y:S02]  /*c3a0*/  IADD3 R53, P5, R20.reuse, 0x9000, RZ ;  /* 0x0000900014357810 */ /* 0x040fe40007fbe0ff */
[----:B------:R-:W-:Y:S02]  /*c3b0*/  IADD3 R41, P6, R20, 0xa000, RZ ;  /* 0x0000a00014297810 */ /* 0x000fe40007fde0ff */
[----:B------:R-:W-:Y:S02]  /*c3c0*/  ISETP.GE.OR P1, PT, R10, R39, P0 ;  /* 0x000000270a00720c */ /* 0x000fe40000726670 */
[----:B------:R-:W-:Y:S02]  /*c3d0*/  IADD3 R10, P2, R20, 0xb000, RZ ;  /* 0x0000b000140a7810 */ /* 0x000fe40007f5e0ff */
[----:B------:R-:W-:Y:S02]  /*c3e0*/  LOP3.LUT R24, R25, 0x380, RZ, 0xc0, !PT ;  /* 0x0000038019187812 */ /* 0x000fe400078ec0ff */
[----:B------:R-:W-:Y:S01]  /*c3f0*/  LOP3.LUT R60, R61, 0x380, RZ, 0xc0, !PT ;  /* 0x000003803d3c7812 */ /* 0x000fe200078ec0ff */
[----:B------:R-:W-:Y:S01]  /*c400*/  IMAD.X R29, RZ, RZ, R21, P2 ;  /* 0x000000ffff1d7224 */ /* 0x000fe200010e0615 */
[----:B------:R-:W-:-:S02]  /*c410*/  LOP3.LUT R52, R53, 0x380, RZ, 0xc0, !PT ;  /* 0x0000038035347812 */ /* 0x000fc400078ec0ff */
[----:B------:R-:W-:Y:S02]  /*c420*/  LOP3.LUT R40, R41, 0x380, RZ, 0xc0, !PT ;  /* 0x0000038029287812 */ /* 0x000fe400078ec0ff */
[----:B------:R-:W-:Y:S01]  /*c430*/  ISETP.GE.OR P0, PT, R4, R39, P0 ;  /* 0x000000270400720c */ /* 0x000fe20000706670 */
[----:B------:R-:W-:Y:S01]  /*c440*/  @!P1 STG.E desc[UR60][R30.64], R2 ;  /* 0x000000021e009986 */ /* 0x000fe2000c10193c */
[----:B------:R-:W-:Y:S02]  /*c450*/  LOP3.LUT R3, R10, 0x380, RZ, 0xc0, !PT ;  /* 0x000003800a037812 */ /* 0x000fe400078ec0ff */
[----:B------:R-:W-:Y:S02]  /*c460*/  LOP3.LUT R5, R20, 0x380, RZ, 0xc0, !PT ;  /* 0x0000038014057812 */ /* 0x000fe400078ec0ff */
[----:B------:R-:W-:Y:S02]  /*c470*/  SHF.R.U64 R24, R24, 0x3, RZ ;  /* 0x0000000318187819 */ /* 0x000fe400000012ff */
[----:B------:R-:W-:-:S02]  /*c480*/  SHF.R.U64 R60, R60, 0x3, RZ ;  /* 0x000000033c3c7819 */ /* 0x000fc400000012ff */
[----:B------:R-:W-:Y:S02]  /*c490*/  SHF.R.U64 R52, R52, 0x3, RZ ;  /* 0x0000000334347819 */ /* 0x000fe400000012ff */
[----:B------:R-:W-:Y:S01]  /*c4a0*/  SHF.R.U64 R40, R40, 0x3, RZ ;  /* 0x0000000328287819 */ /* 0x000fe200000012ff */
[----:B------:R1:W-:Y:S01]  /*c4b0*/  @!P0 STG.E desc[UR60][R30.64+0x20], R0 ;  /* 0x000020001e008986 */ /* 0x0003e2000c10193c */
[----:B------:R-:W-:Y:S02]  /*c4c0*/  SHF.R.U64 R3, R3, 0x3, RZ ;  /* 0x0000000303037819 */ /* 0x000fe400000012ff */
[----:B------:R-:W-:Y:S01]  /*c4d0*/  SHF.R.U64 R5, R5, 0x3, RZ ;  /* 0x0000000305057819 */ /* 0x000fe200000012ff */
[----:B------:R-:W5:Y:S01]  /*c4e0*/  LD.E.128 R12, desc[UR60][R12.64] ;  /* 0x0000003c0c0c7980 */ /* 0x000f62000c101d00 */
[----:B------:R-:W-:Y:S01]  /*c4f0*/  LOP3.LUT R24, R24, R25, RZ, 0x3c, !PT ;  /* 0x0000001918187212 */ /* 0x000fe200078e3cff */
[--C-:B------:R-:W-:Y:S01]  /*c500*/  IMAD.X R25, RZ, RZ, R21.reuse, P3 ;  /* 0x000000ffff197224 */ /* 0x100fe200018e0615 */
[----:B------:R-:W-:Y:S01]  /*c510*/  LOP3.LUT R60, R60, R61, RZ, 0x3c, !PT ;  /* 0x0000003d3c3c7212 */ /* 0x000fe200078e3cff */
[--C-:B------:R-:W-:Y:S01]  /*c520*/  IMAD.X R61, RZ, RZ, R21.reuse, P4 ;  /* 0x000000ffff3d7224 */ /* 0x100fe200020e0615 */
[----:B------:R-:W-:Y:S01]  /*c530*/  LOP3.LUT R52, R52, R53, RZ, 0x3c, !PT ;  /* 0x0000003534347212 */ /* 0x000fe200078e3cff */
[----:B------:R-:W5:Y:S01]  /*c540*/  LD.E.128 R56, desc[UR60][R56.64] ;  /* 0x0000003c38387980 */ /* 0x000f62000c101d00 */
[----:B------:R-:W-:Y:S01]  /*c550*/  LOP3.LUT R40, R40, R41, RZ, 0x3c, !PT ;  /* 0x0000002928287212 */ /* 0x000fe200078e3cff */
[----:B------:R-:W-:Y:S01]  /*c560*/  IMAD.X R41, RZ, RZ, R21, P6 ;  /* 0x000000ffff297224 */ /* 0x000fe200030e0615 */
[----:B------:R-:W-:Y:S01]  /*c570*/  IADD3.X R53, RZ, R21, RZ, P5, !PT ;  /* 0x00000015ff357210 */ /* 0x000fe20002ffe4ff */
[----:B------:R-:W5:Y:S01]  /*c580*/  LD.E.128 R44, desc[UR60][R44.64] ;  /* 0x0000003c2c2c7980 */ /* 0x000f62000c101d00 */
[----:B------:R-:W-:-:S02]  /*c590*/  LOP3.LUT R28, R3, R10, RZ, 0x3c, !PT ;  /* 0x0000000a031c7212 */ /* 0x000fc400078e3cff */
[----:B------:R-:W-:Y:S01]  /*c5a0*/  LOP3.LUT R20, R5, R20, RZ, 0x3c, !PT ;  /* 0x0000001405147212 */ /* 0x000fe200078e3cff */
[----:B------:R-:W5:Y:S01]  /*c5b0*/  LD.E.128 R8, desc[UR60][R8.64] ;  /* 0x0000003c08087980 */ /* 0x000f62000c101d00 */
[----:B------:R-:W-:-:S03]  /*c5c0*/  SHF.R.S32.HI R3, RZ, 0x1f, R18 ;  /* 0x0000001fff037819 */ /* 0x000fc60000011412 */
[----:B------:R2:W5:Y:S04]  /*c5d0*/  LD.E.128 R48, desc[UR60][R20.64] ;  /* 0x0000003c14307980 */ /* 0x000568000c101d00 */
[----:B------:R-:W5:Y:S04]  /*c5e0*/  LD.E.128 R4, desc[UR60][R6.64] ;  /* 0x0000003c06047980 */ /* 0x000f68000c101d00 */
[----:B------:R-:W5:Y:S04]  /*c5f0*/  LD.E.128 R32, desc[UR60][R32.64] ;  /* 0x0000003c20207980 */ /* 0x000f68000c101d00 */
[----:B------:R-:W5:Y:S04]  /*c600*/  LD.E.128 R24, desc[UR60][R24.64] ;  /* 0x0000003c18187980 */ /* 0x000f68000c101d00 */
[----:B------:R-:W5:Y:S04]  /*c610*/  LD.E.128 R60, desc[UR60][R60.64] ;  /* 0x0000003c3c3c7980 */ /* 0x000f68000c101d00 */
[----:B------:R-:W5:Y:S04]  /*c620*/  LD.E.128 R52, desc[UR60][R52.64] ;  /* 0x0000003c34347980 */ /* 0x000f68000c101d00 */
[----:B------:R-:W5:Y:S04]  /*c630*/  LD.E.128 R40, desc[UR60][R40.64] ;  /* 0x0000003c28287980 */ /* 0x000f68000c101d00 */
[----:B-1----:R-:W5:Y:S01]  /*c640*/  LD.E.128 R28, desc[UR60][R28.64] ;  /* 0x0000003c1c1c7980 */ /* 0x002f62000c101d00 */
[----:B--2---:R-:W-:Y:S01]  /*c650*/  IMAD R21, R37, UR4, RZ ;  /* 0x0000000425157c24 */ /* 0x004fe2000f8e02ff */
[----:B------:R-:W-:Y:S01]  /*c660*/  @!PT LDS RZ, [RZ] ;  /* 0x00000000fffff984 */ /* 0x000fe20000000800 */
[----:B------:R-:W-:Y:S01]  /*c670*/  @!PT LDS RZ, [RZ] ;  /* 0x00000000fffff984 */ /* 0x000fe20000000800 */
[----:B------:R-:W-:Y:S01]  /*c680*/  @!PT LDS RZ, [RZ] ;  /* 0x00000000fffff984 */ /* 0x000fe20000000800 */
[----:B------:R-:W-:Y:S01]  /*c690*/  @!PT LDS RZ, [RZ] ;  /* 0x00000000fffff984 */ /* 0x000fe20000000800 */
[----:B------:R1:W-:Y:S06]  /*c6a0*/  MEMBAR.ALL.CTA ;  /* 0x0000000000007992 */ /* 0x0003ec0000008000 */
[----:B-1----:R-:W1:Y:S01]  /*c6b0*/  FENCE.VIEW.ASYNC.S ;  /* 0x00000000000073c6 */ /* 0x002e620000000000 */
[----:B------:R-:W-:-:S02]  /*c6c0*/  IMAD.MOV.U32 R2, RZ, RZ, R18 ;  /* 0x000000ffff027224 */ /* 0x000fc400078e0012 */
[C---:B------:R-:W-:Y:S02]  /*c6d0*/  IMAD R21, R36.reuse, UR5, R21 ;  /* 0x0000000524157c24 */ /* 0x040fe4000f8e0215 */
[----:B------:R-:W-:Y:S01]  /*c6e0*/  IMAD.WIDE.U32 R2, R36, UR4, R2 ;  /* 0x0000000424027c25 */ /* 0x000fe2000f8e0002 */
[----:B------:R-:W-:-:S03]  /*c6f0*/  ULDC.64 UR4, c[0x0][0xae0] ;  /* 0x0002b80000047ab9 */ /* 0x000fc60000000a00 */
[----:B------:R-:W-:Y:S02]  /*c700*/  IMAD R39, R206, -0x80, R39 ;  /* 0xffffff80ce277824 */ /* 0x000fe400078e0227 */
[----:B------:R-:W-:Y:S02]  /*c710*/  IMAD.IADD R3, R3, 0x1, R21 ;  /* 0x0000000103037824 */ /* 0x000fe400078e0215 */
[----:B------:R-:W-:Y:S01]  /*c720*/  IMAD R36, R23, UR4, RZ ;  /* 0x0000000417247c24 */ /* 0x000fe2000f8e02ff */
[C---:B------:R-:W-:Y:S01]  /*c730*/  ISETP.GE.AND P3, PT, R22.reuse, R39, PT ;  /* 0x000000271600720c */ /* 0x040fe20003f66270 */
[----:B------:R-:W-:Y:S02]  /*c740*/  VIADD R0, R22, 0x20 ;  /* 0x0000002016007836 */ /* 0x000fe40000000000 */
[C---:B------:R-:W-:Y:S02]  /*c750*/  IMAD R23, R205.reuse, UR5, R36 ;  /* 0x00000005cd177c24 */ /* 0x040fe4000f8e0224 */
[----:B------:R-:W-:Y:S01]  /*c760*/  IMAD.WIDE.U32 R2, R205, UR4, R2 ;  /* 0x00000004cd027c25 */ /* 0x000fe2000f8e0002 */
[----:B------:R-:W-:-:S03]  /*c770*/  ULDC.64 UR4, c[0x0][0xae8] ;  /* 0x0002ba0000047ab9 */ /* 0x000fc60000000a00 */
[----:B0-----:R-:W-:Y:S01]  /*c780*/  VIADD R38, R38, 0x36820 ;  /* 0x0003682026267836 */ /* 0x001fe20000000000 */
[C---:B------:R-:W-:Y:S01]  /*c790*/  IADD3 R20, R22.reuse, 0x40, RZ ;  /* 0x0000004016147810 */ /* 0x040fe20007ffe0ff */
[----:B------:R-:W-:Y:S01]  /*c7a0*/  VIADD R21, R22, 0x60 ;  /* 0x0000006016157836 */ /* 0x000fe20000000000 */
[-C--:B------:R-:W-:Y:S01]  /*c7b0*/  ISETP.GE.AND P0, PT, R0, R39.reuse, PT ;  /* 0x000000270000720c */ /* 0x080fe20003f06270 */
[----:B------:R-:W-:Y:S01]  /*c7c0*/  IMAD.IADD R3, R3, 0x1, R23 ;  /* 0x0000000103037824 */ /* 0x000fe200078e0217 */
[----:B------:R-:W-:Y:S01]  /*c7d0*/  PRMT R38, RZ, 0x654, R38 ;  /* 0x00000654ff267816 */ /* 0x000fe20000000026 */
[----:B------:R-:W-:Y:S01]  /*c7e0*/  IMAD R0, R207, UR4, RZ ;  /* 0x00000004cf007c24 */ /* 0x000fe2000f8e02ff */
[-C--:B------:R-:W-:Y:S01]  /*c7f0*/  ISETP.GE.AND P1, PT, R20, R39.reuse, PT ;  /* 0x000000271400720c */ /* 0x080fe20003f26270 */
[----:B------:R-:W-:Y:S01]  /*c800*/  IMAD.WIDE.U32 R36, R65, UR4, R2 ;  /* 0x0000000441247c25 */ /* 0x000fe2000f8e0002 */
[----:B------:R-:W-:Y:S01]  /*c810*/  ISETP.GE.AND P2, PT, R21, R39, PT ;  /* 0x000000271500720c */ /* 0x000fe20003f46270 */
[----:B-1----:R0:W-:Y:S01]  /*c820*/  SYNCS.ARRIVE.TRANS64.RED.A1T0 RZ, [R38+URZ], RZ ;  /* 0x000000ff26ff79a7 */ /* 0x0021e2000810043f */
[----:B------:R-:W-:Y:S01]  /*c830*/  SHF.R.S32.HI R23, RZ, 0x1f, R22 ;  /* 0x0000001fff177819 */ /* 0x000fe20000011416 */
[----:B------:R-:W-:Y:S01]  /*c840*/  IMAD R39, R65, UR5, R0 ;  /* 0x0000000541277c24 */ /* 0x000fe2000f8e0200 */
[----:B------:R-:W-:Y:S01]  /*c850*/  BSSY B1, `(.L_x_3133) ;  /* 0x0000017000017945 */ /* 0x000fe20003800000 */
[----:B------:R-:W-:-:S04]  /*c860*/  IMAD.WIDE R20, R206, 0x80, R22 ;  /* 0x00000080ce147825 */ /* 0x000fc800078e0216 */
[----:B------:R-:W-:Y:S01]  /*c870*/  IMAD.IADD R65, R37, 0x1, R39 ;  /* 0x0000000125417824 */ /* 0x000fe200078e0227 */
[----:B0-----:R-:W-:Y:S06]  /*c880*/  @P3 BRA `(.L_x_3134) ;  /* 0x00000000004c3947 */ /* 0x001fec0003800000 */
[----:B------:R-:W-:Y:S01]  /*c890*/  ULDC.64 UR6, c[0x0][0xad8] ;  /* 0x0002b60000067ab9 */ /* 0x000fe20000000a00 */
[C---:B------:R-:W-:Y:S01]  /*c8a0*/  VIADD R0, R18.reuse, 0x40 ;  /* 0x0000004012007836 */ /* 0x040fe20000000000 */
[----:B------:R-:W-:Y:S01]  /*c8b0*/  IADD3 R38, R18, 0x80, RZ ;  /* 0x0000008012267810 */ /* 0x000fe20007ffe0ff */
[----:B------:R-:W-:Y:S01]  /*c8c0*/  IMAD R39, R21, UR6, RZ ;  /* 0x0000000615277c24 */ /* 0x000fe2000f8e02ff */
[----:B------:R-:W-:Y:S01]  /*c8d0*/  ULDC UR4, c[0x0][0xa8c] ;  /* 0x0002a30000047ab9 */ /* 0x000fe20000000800 */
[----:B------:R-:W-:Y:S01]  /*c8e0*/  IMAD.MOV.U32 R2, RZ, RZ, R36 ;  /* 0x000000ffff027224 */ /* 0x000fe200078e0024 */
[----:B------:R-:W-:Y:S01]  /*c8f0*/  ISETP.GE.AND P4, PT, R0, UR4, PT ;  /* 0x0000000400007c0c */ /* 0x000fe2000bf86270 */
[----:B------:R-:W-:Y:S01]  /*c900*/  IMAD.MOV.U32 R3, RZ, RZ, R65 ;  /* 0x000000ffff037224 */ /* 0x000fe200078e0041 */
[----:B------:R-:W-:Y:S01]  /*c910*/  ISETP.GE.AND P3, PT, R18, UR4, PT ;  /* 0x0000000412007c0c */ /* 0x000fe2000bf66270 */
[----:B------:R-:W-:Y:S01]  /*c920*/  IMAD R39, R20, UR7, R39 ;  /* 0x0000000714277c24 */ /* 0x000fe2000f8e0227 */
[----:B------:R-:W-:Y:S01]  /*c930*/  ISETP.GE.AND P5, PT, R38, UR4, PT ;  /* 0x0000000426007c0c */ /* 0x000fe2000bfa6270 */
[----:B------:R-:W-:Y:S01]  /*c940*/  IMAD.WIDE.U32 R2, R20, UR6, R2 ;  /* 0x0000000614027c25 */ /* 0x000fe2000f8e0002 */
[----:B------:R-:W-:-:S03]  /*c950*/  ULDC.64 UR6, c[0x0][0xa80] ;  /* 0x0002a00000067ab9 */ /* 0x000fc60000000a00 */
[----:B------:R-:W-:Y:S01]  /*c960*/  IMAD.IADD R3, R3, 0x1, R39 ;  /* 0x0000000103037824 */ /* 0x000fe200078e0227 */
[----:B------:R-:W-:-:S04]  /*c970*/  LEA R38, P6, R2, UR6, 0x1 ;  /* 0x0000000602267c11 */ /* 0x000fc8000f8c08ff */
[----:B------:R-:W-:-:S05]  /*c980*/  LEA.HI.X R39, R2, UR7, R3, 0x1, P6 ;  /* 0x0000000702277c11 */ /* 0x000fca000b0f0c03 */
[----:B-----5:R0:W-:Y:S04]  /*c990*/  @!P3 STG.E.128 desc[UR60][R38.64], R48 ;  /* 0x000000302600b986 */ /* 0x0201e8000c101d3c */
[----:B------:R0:W-:Y:S04]  /*c9a0*/  @!P4 STG.E.128 desc[UR60][R38.64+0x80], R56 ;  /* 0x000080382600c986 */ /* 0x0001e8000c101d3c */
[----:B------:R0:W-:Y:S02]  /*c9b0*/  @!P5 STG.E.128 desc[UR60][R38.64+0x100], R60 ;  /* 0x0001003c2600d986 */ /* 0x0001e4000c101d3c */
.L_x_3134:
[----:B------:R-:W-:Y:S05]  /*c9c0*/  BSYNC B1 ;  /* 0x0000000000017941 */ /* 0x000fea0003800000 */
.L_x_3133:
[----:B------:R-:W-:Y:S04]  /*c9d0*/  BSSY B1, `(.L_x_3135) ;  /* 0x0000017000017945 */ /* 0x000fe80003800000 */
[----:B------:R-:W-:Y:S05]  /*c9e0*/  @P0 BRA `(.L_x_3136) ;  /* 0x0000000000540947 */ /* 0x000fea0003800000 */
[----:B0-----:R-:W-:Y:S01]  /*c9f0*/  IADD3 R39, P0, R20, 0x20, RZ ;  /* 0x0000002014277810 */ /* 0x001fe20007f1e0ff */
[C---:B------:R-:W-:Y:S01]  /*ca00*/  VIADD R2, R18.reuse, 0x40 ;  /* 0x0000004012027836 */ /* 0x040fe20000000000 */
[----:B------:R-:W-:Y:S01]  /*ca10*/  ULDC UR4, c[0x0][0xa8c] ;  /* 0x0002a30000047ab9 */ /* 0x000fe20000000800 */
[----:B------:R-:W-:Y:S01]  /*ca20*/  ULDC.64 UR6, c[0x0][0xad8] ;  /* 0x0002b60000067ab9 */ /* 0x000fe20000000a00 */
[----:B------:R-:W-:Y:S01]  /*ca30*/  IMAD.MOV.U32 R3, RZ, RZ, R65 ;  /* 0x000000ffff037224 */ /* 0x000fe200078e0041 */
[----:B------:R-:W-:Y:S01]  /*ca40*/  IADD3 R38, R18, 0x80, RZ ;  /* 0x0000008012267810 */ /* 0x000fe20007ffe0ff */
[----:B------:R-:W-:Y:S01]  /*ca50*/  IMAD.X R0, RZ, RZ, R21, P0 ;  /* 0x000000ffff007224 */ /* 0x000fe200000e0615 */
[----:B------:R-:W-:Y:S01]  /*ca60*/  ISETP.GE.AND P4, PT, R2, UR4, PT ;  /* 0x0000000402007c0c */ /* 0x000fe2000bf86270 */
[----:B------:R-:W-:Y:S01]  /*ca70*/  IMAD.MOV.U32 R2, RZ, RZ, R36 ;  /* 0x000000ffff027224 */ /* 0x000fe200078e0024 */
[----:B------:R-:W-:Y:S01]  /*ca80*/  ISETP.GE.AND P3, PT, R18, UR4, PT ;  /* 0x0000000412007c0c */ /* 0x000fe2000bf66270 */
[----:B------:R-:W-:Y:S01]  /*ca90*/  IMAD R0, R0, UR6, RZ ;  /* 0x0000000600007c24 */ /* 0x000fe2000f8e02ff */
[----:B------:R-:W-:Y:S01]  /*caa0*/  ISETP.GE.AND P5, PT, R38, UR4, PT ;  /* 0x0000000426007c0c */ /* 0x000fe2000bfa6270 */
[----:B------:R-:W-:-:S04]  /*cab0*/  IMAD.WIDE.U32 R2, R39, UR6, R2 ;  /* 0x0000000627027c25 */ /* 0x000fc8000f8e0002 */
[----:B------:R-:W-:Y:S01]  /*cac0*/  IMAD R39, R39, UR7, R0 ;  /* 0x0000000727277c24 */ /* 0x000fe2000f8e0200 */
[----:B------:R-:W-:Y:S02]  /*cad0*/  ULDC.64 UR6, c[0x0][0xa80] ;  /* 0x0002a00000067ab9 */ /* 0x000fe40000000a00 */
[----:B------:R-:W-:Y:S01]  /*cae0*/  LEA R38, P0, R2, UR6, 0x1 ;  /* 0x0000000602267c11 */ /* 0x000fe2000f8008ff */
[----:B------:R-:W-:-:S05]  /*caf0*/  IMAD.IADD R3, R3, 0x1, R39 ;  /* 0x0000000103037824 */ /* 0x000fca00078e0227 */
[----:B------:R-:W-:-:S05]  /*cb00*/  LEA.HI.X R39, R2, UR7, R3, 0x1, P0 ;  /* 0x0000000702277c11 */ /* 0x000fca00080f0c03 */
[----:B-----5:R1:W-:Y:S04]  /*cb10*/  @!P3 STG.E.128 desc[UR60][R38.64], R12 ;  /* 0x0000000c2600b986 */ /* 0x0203e8000c101d3c */
[----:B------:R1:W-:Y:S04]  /*cb20*/  @!P4 STG.E.128 desc[UR60][R38.64+0x80], R44 ;  /* 0x0000802c2600c986 */ /* 0x0003e8000c101d3c */
[----:B------:R1:W-:Y:S02]  /*cb30*/  @!P5 STG.E.128 desc[UR60][R38.64+0x100], R52 ;  /* 0x000100342600d986 */ /* 0x0003e4000c101d3c */
.L_x_3136:
[----:B------:R-:W-:Y:S05]  /*cb40*/  BSYNC B1 ;  /* 0x0000000000017941 */ /* 0x000fea0003800000 */
.L_x_3135:
[----:B------:R-:W-:Y:S04]  /*cb50*/  BSSY B1, `(.L_x_3137) ;  /* 0x0000017000017945 */ /* 0x000fe80003800000 */
[----:B------:R-:W-:Y:S05]  /*cb60*/  @P1 BRA `(.L_x_3138) ;  /* 0x0000000000541947 */ /* 0x000fea0003800000 */
[----:B-1---5:R-:W-:Y:S01]  /*cb70*/  IADD3 R13, P0, R20, 0x40, RZ ;  /* 0x00000040140d7810 */ /* 0x022fe20007f1e0ff */
        /* <DEDUP_REMOVED lines=17> */
[----:B------:R2:W-:Y:S04]  /*cc90*/  @!P1 STG.E.128 desc[UR60][R12.64], R8 ;  /* 0x000000080c009986 */ /* 0x0005e8000c101d3c */
[----:B------:R2:W-:Y:S04]  /*cca0*/  @!P3 STG.E.128 desc[UR60][R12.64+0x80], R32 ;  /* 0x000080200c00b986 */ /* 0x0005e8000c101d3c */
[----:B------:R2:W-:Y:S02]  /*ccb0*/  @!P4 STG.E.128 desc[UR60][R12.64+0x100], R40 ;  /* 0x000100280c00c986 */ /* 0x0005e4000c101d3c */
.L_x_3138:
[----:B------:R-:W-:Y:S05]  /*ccc0*/  BSYNC B1 ;  /* 0x0000000000017941 */ /* 0x000fea0003800000 */
.L_x_3137:
[----:B------:R-:W-:Y:S05]  /*ccd0*/  @P2 BRA `(.L_x_3139) ;  /* 0x0000000c000c2947 */ /* 0x000fea0003800000 */
[----:B--2--5:R-:W-:Y:S01]  /*cce0*/  IADD3 R9, P0, R20, 0x60, RZ ;  /* 0x0000006014097810 */ /* 0x024fe20007f1e0ff */
[----:B------:R-:W-:Y:S01]  /*ccf0*/  ULDC.64 UR4, c[0x0][0xad8] ;  /* 0x0002b60000047ab9 */ /* 0x000fe20000000a00 */
[----:B------:R-:W-:Y:S01]  /*cd00*/  MOV R3, R65 ;  /* 0x0000004100037202 */ /* 0x000fe20000000f00 */
[----:B------:R-:W-:Y:S01]  /*cd10*/  IMAD.MOV.U32 R2, RZ, RZ, R36 ;  /* 0x000000ffff027224 */ /* 0x000fe200078e0024 */
[----:B------:R-:W-:Y:S01]  /*cd20*/  ULDC.64 UR6, c[0x0][0xa80] ;  /* 0x0002a00000067ab9 */ /* 0x000fe20000000a00 */
[----:B------:R-:W-:Y:S02]  /*cd30*/  IMAD.X R20, RZ, RZ, R21, P0 ;  /* 0x000000ffff147224 */ /* 0x000fe400000e0615 */
[----:B------:R-:W-:Y:S02]  /*cd40*/  VIADD R0, R18, 0x40 ;  /* 0x0000004012007836 */ /* 0x000fe40000000000 */
[----:B------:R-:W-:Y:S02]  /*cd50*/  IMAD R20, R20, UR4, RZ ;  /* 0x0000000414147c24 */ /* 0x000fe4000f8e02ff */
[----:B------:R-:W-:Y:S01]  /*cd60*/  IMAD.WIDE.U32 R2, R9, UR4, R2 ;  /* 0x0000000409027c25 */ /* 0x000fe2000f8e0002 */
[----:B------:R-:W-:-:S02]  /*cd70*/  ULDC UR4, c[0x0][0xa8c] ;  /* 0x0002a30000047ab9 */ /* 0x000fc40000000800 */
[----:B------:R-:W-:Y:S01]  /*cd80*/  ISETP.GE.AND P1, PT, R18, UR4, PT ;  /* 0x0000000412007c0c */ /* 0x000fe2000bf26270 */
[----:B------:R-:W-:Y:S01]  /*cd90*/  IMAD R9, R9, UR5, R20 ;  /* 0x0000000509097c24 */ /* 0x000fe2000f8e0214 */
[----:B------:R-:W-:Y:S01]  /*cda0*/  ISETP.GE.AND P2, PT, R0, UR4, PT ;  /* 0x0000000400007c0c */ /* 0x000fe2000bf46270 */
[----:B------:R-:W-:Y:S01]  /*cdb0*/  VIADD R0, R18, 0x80 ;  /* 0x0000008012007836 */ /* 0x000fe20000000000 */
[----:B------:R-:W-:Y:S01]  /*cdc0*/  LEA R8, P0, R2, UR6, 0x1 ;  /* 0x0000000602087c11 */ /* 0x000fe2000f8008ff */
[----:B------:R-:W-:-:S05]  /*cdd0*/  IMAD.IADD R3, R3, 0x1, R9 ;  /* 0x0000000103037824 */ /* 0x000fca00078e0209 */
[----:B------:R-:W-:Y:S02]  /*cde0*/  LEA.HI.X R9, R2, UR7, R3, 0x1, P0 ;  /* 0x0000000702097c11 */ /* 0x000fe400080f0c03 */
[----:B------:R-:W-:-:S03]  /*cdf0*/  ISETP.GE.AND P0, PT, R0, UR4, PT ;  /* 0x0000000400007c0c */ /* 0x000fc6000bf06270 */
[----:B------:R3:W-:Y:S04]  /*ce00*/  @!P1 STG.E.128 desc[UR60][R8.64], R4 ;  /* 0x0000000408009986 */ /* 0x0007e8000c101d3c */
[----:B------:R3:W-:Y:S06]  /*ce10*/  @!P2 STG.E.128 desc[UR60][R8.64+0x80], R24 ;  /* 0x000080180800a986 */ /* 0x0007ec000c101d3c */
[----:B------:R-:W-:Y:S05]  /*ce20*/  @P0 BRA `(.L_x_3139) ;  /* 0x0000000800b80947 */ /* 0x000fea0003800000 */
[----:B------:R4:W-:Y:S01]  /*ce30*/  STG.E.128 desc[UR60][R8.64+0x100], R28 ;  /* 0x0001001c08007986 */ /* 0x0009e2000c101d3c */
[----:B------:R-:W-:Y:S05]  /*ce40*/  BRA `(.L_x_3139) ;  /* 0x0000000800b07947 */ /* 0x000fea0003800000 */
.L_x_3131:
[----:B------:R-:W2:Y:S01]  /*ce50*/  LDC.64 R4, c[0x0][0xbd8] ;  /* 0x0002f600ff047b82 */ /* 0x000ea20000000a00 */
[C---:B------:R-:W-:Y:S01]  /*ce60*/  IMAD.SHL.U32 R3, R204.reuse, 0x4, RZ ;  /* 0x00000004cc037824 */ /* 0x040fe200078e00ff */
[----:B------:R-:W-:Y:S01]  /*ce70*/  SHF.L.U64.HI R0, R204, 0x2, R207 ;  /* 0x00000002cc007819 */ /* 0x000fe200000102cf */
[----:B------:R-:W-:Y:S01]  /*ce80*/  ULDC.64 UR4, c[0x0][0xbe0] ;  /* 0x0002f80000047ab9 */ /* 0x000fe20000000a00 */
[----:B------:R-:W-:-:S04]  /*ce90*/  MOV R9, RZ ;  /* 0x000000ff00097202 */ /* 0x000fc80000000f00 */
[----:B------:R-:W3:Y:S01]  /*cea0*/  LDC R7, c[0x0][0xa88] ;  /* 0x0002a200ff077b82 */ /* 0x000ee20000000800 */
[----:B--2---:R-:W-:Y:S02]  /*ceb0*/  ISETP.NE.U32.AND P0, PT, R4, RZ, PT ;  /* 0x000000ff0400720c */ /* 0x004fe40003f05070 */
[----:B------:R-:W-:Y:S02]  /*cec0*/  IADD3 R4, P1, R3, R4, RZ ;  /* 0x0000000403047210 */ /* 0x000fe40007f3e0ff */
[----:B------:R-:W-:-:S03]  /*ced0*/  ISETP.NE.AND.EX P0, PT, R5, RZ, PT, P0 ;  /* 0x000000ff0500720c */ /* 0x000fc60003f05300 */
[----:B------:R-:W-:Y:S01]  /*cee0*/  IMAD.X R5, R0, 0x1, R5, P1 ;  /* 0x0000000100057824 */ /* 0x000fe200008e0605 */
[----:B------:R-:W-:-:S04]  /*cef0*/  ISETP.NE.U32.AND P1, PT, RZ, UR4, PT ;  /* 0x00000004ff007c0c */ /* 0x000fc8000bf25070 */
[----:B------:R-:W-:-:S05]  /*cf00*/  ISETP.NE.AND.EX P1, PT, RZ, UR5, PT, P1 ;  /* 0x00000005ff007c0c */ /* 0x000fca000bf25310 */
[----:B------:R2:W5:Y:S08]  /*cf10*/  @P0 LDG.E R9, desc[UR60][R4.64] ;  /* 0x0000003c04090981 */ /* 0x000570000c1e1900 */
[----:B------:R-:W-:-:S04]  /*cf20*/  @P1 IADD3 R2, P2, R3, UR4, RZ ;  /* 0x0000000403021c10 */ /* 0x000fc8000ff5e0ff */
[----:B------:R-:W-:-:S05]  /*cf30*/  @P1 IADD3.X R3, R0, UR5, RZ, P2, !PT ;  /* 0x0000000500031c10 */ /* 0x000fca00097fe4ff */
[----:B---3--:R2:W5:Y:S01]  /*cf40*/  @P1 LDG.E R7, desc[UR60][R2.64] ;  /* 0x0000003c02071981 */ /* 0x008562000c1e1900 */
[----:B------:R-:W-:Y:S01]  /*cf50*/  ISETP.GE.AND P2, PT, R214, 0x80, PT ;  /* 0x00000080d600780c */ /* 0x000fe20003f46270 */
[----:B------:R-:W-:-:S12]  /*cf60*/  @P1 BRA `(.L_x_3140) ;  /* 0x0000000000101947 */ /* 0x000fd80003800000 */
[----:B------:R-:W-:Y:S05]  /*cf70*/  @!P0 BRA `(.L_x_3140) ;  /* 0x00000000000c8947 */ /* 0x000fea0003800000 */
[----:B------:R-:W3:Y:S04]  /*cf80*/  LDG.E R0, desc[UR60][R4.64] ;  /* 0x0000003c04007981 */ /* 0x000ee8000c1e1900 */
[----:B-----5:R-:W3:Y:S02]  /*cf90*/  LDG.E R7, desc[UR60][R4.64+0x4] ;  /* 0x0000043c04077981 */ /* 0x020ee4000c1e1900 */
[----:B---3--:R-:W-:-:S07]  /*cfa0*/  IMAD.IADD R7, R7, 0x1, -R0 ;  /* 0x0000000107077824 */ /* 0x008fce00078e0a00 */
.L_x_3140:
[----:B------:R-:W-:Y:S01]  /*cfb0*/  BSSY B1, `(.L_x_3141) ;  /* 0x000001d000017945 */ /* 0x000fe20003800000 */
[----:B------:R-:W-:Y:S02]  /*cfc0*/  SHF.R.S32.HI R8, RZ, 0x1f, R205 ;  /* 0x0000001fff087819 */ /* 0x000fe400000114cd */
[----:B------:R-:W-:Y:S02]  /*cfd0*/  SHF.R.S32.HI R13, RZ, 0x1f, R18 ;  /* 0x0000001fff0d7819 */ /* 0x000fe40000011412 */
[----:B------:R-:W-:Y:S02]  /*cfe0*/  SEL R11, R204, RZ, !P0 ;  /* 0x000000ffcc0b7207 */ /* 0x000fe40004000000 */
[----:B------:R-:W-:Y:S02]  /*cff0*/  SEL R207, R207, RZ, !P0 ;  /* 0x000000ffcfcf7207 */ /* 0x000fe40004000000 */
[----:B-----5:R-:W-:Y:S01]  /*d000*/  SHF.R.S32.HI R6, RZ, 0x1f, R9 ;  /* 0x0000001fff067819 */ /* 0x020fe20000011409 */
[----:B------:R-:W-:Y:S06]  /*d010*/  @P2 BRA `(.L_x_3142) ;  /* 0x0000000000582947 */ /* 0x000fec0003800000 */
[----:B------:R-:W3:Y:S02]  /*d020*/  S2R R0, SR_TID.X ;  /* 0x0000000000007919 */ /* 0x000ee40000002100 */
[----:B---3--:R-:W-:-:S04]  /*d030*/  IMAD R0, R206, 0x80, R0 ;  /* 0x00000080ce007824 */ /* 0x008fc800078e0200 */
[----:B------:R-:W-:-:S05]  /*d040*/  VIADD R0, R0, 0xffffff80 ;  /* 0xffffff8000007836 */ /* 0x000fca0000000000 */
[----:B------:R-:W-:-:S13]  /*d050*/  ISETP.GE.AND P0, PT, R0, R7, PT ;  /* 0x000000070000720c */ /* 0x000fda0003f06270 */
[----:B------:R-:W-:Y:S05]  /*d060*/  @P0 BRA `(.L_x_3142) ;  /* 0x0000000000440947 */ /* 0x000fea0003800000 */
[----:B--2---:R-:W-:Y:S01]  /*d070*/  IADD3 R2, P0, R0, R9, RZ ;  /* 0x0000000900027210 */ /* 0x004fe20007f1e0ff */
[----:B------:R-:W-:-:S03]  /*d080*/  ULDC.64 UR4, c[0x0][0xb70] ;  /* 0x0002dc0000047ab9 */ /* 0x000fc60000000a00 */
[----:B------:R-:W-:Y:S01]  /*d090*/  LEA.HI.X.SX32 R3, R0, R6, 0x1, P0 ;  /* 0x0000000600037211 */ /* 0x000fe200000f0eff */
[----:B------:R-:W-:-:S04]  /*d0a0*/  IMAD R0, R8, UR4, RZ ;  /* 0x0000000408007c24 */ /* 0x000fc8000f8e02ff */
[C---:B------:R-:W-:Y:S02]  /*d0b0*/  IMAD R5, R205.reuse, UR5, R0 ;  /* 0x00000005cd057c24 */ /* 0x040fe4000f8e0200 */
[----:B------:R-:W-:Y:S01]  /*d0c0*/  IMAD.WIDE.U32 R2, R205, UR4, R2 ;  /* 0x00000004cd027c25 */ /* 0x000fe2000f8e0002 */
[----:B------:R-:W-:-:S03]  /*d0d0*/  ULDC.64 UR4, c[0x0][0xb78] ;  /* 0x0002de0000047ab9 */ /* 0x000fc60000000a00 */
[----:B------:R-:W-:Y:S02]  /*d0e0*/  IMAD R0, R207, UR4, RZ ;  /* 0x00000004cf007c24 */ /* 0x000fe4000f8e02ff */
[----:B------:R-:W-:Y:S02]  /*d0f0*/  IMAD.IADD R3, R3, 0x1, R5 ;  /* 0x0000000103037824 */ /* 0x000fe400078e0205 */
        /* <DEDUP_REMOVED lines=8> */
.L_x_3142:
[----:B------:R-:W-:Y:S05]  /*d180*/  BSYNC B1 ;  /* 0x0000000000017941 */ /* 0x000fea0003800000 */
.L_x_3141:
[----:B------:R-:W-:Y:S01]  /*d190*/  ULDC.64 UR4, c[0x0][0xaa0] ;  /* 0x0002a80000047ab9 */ /* 0x000fe20000000a00 */
[----:B--2---:R-:W-:Y:S01]  /*d1a0*/  IMAD.MOV.U32 R2, RZ, RZ, R18 ;  /* 0x000000ffff027224 */ /* 0x004fe200078e0012 */
[----:B------:R-:W-:Y:S01]  /*d1b0*/  BSSY B1, `(.L_x_3143) ;  /* 0x000002f000017945 */ /* 0x000fe20003800000 */
[----:B---3--:R-:W-:Y:S02]  /*d1c0*/  IMAD.MOV.U32 R3, RZ, RZ, R13 ;  /* 0x000000ffff037224 */ /* 0x008fe400078e000d */
[----:B------:R-:W-:Y:S02]  /*d1d0*/  IMAD R0, R6, UR4, RZ ;  /* 0x0000000406007c24 */ /* 0x000fe4000f8e02ff */
[----:B------:R-:W-:-:S04]  /*d1e0*/  IMAD.WIDE.U32 R2, R9, UR4, R2 ;  /* 0x0000000409027c25 */ /* 0x000fc8000f8e0002 */
[----:B------:R-:W-:Y:S01]  /*d1f0*/  IMAD R9, R9, UR5, R0 ;  /* 0x0000000509097c24 */ /* 0x000fe2000f8e0200 */
[----:B------:R-:W-:Y:S01]  /*d200*/  ULDC.64 UR4, c[0x0][0xae0] ;  /* 0x0002b80000047ab9 */ /* 0x000fe20000000a00 */
[----:B------:R-:W-:Y:S02]  /*d210*/  IMAD R7, R206, -0x80, R7 ;  /* 0xffffff80ce077824 */ /* 0x000fe400078e0207 */
[----:B------:R-:W-:Y:S02]  /*d220*/  IMAD R0, R8, UR4, RZ ;  /* 0x0000000408007c24 */ /* 0x000fe4000f8e02ff */
[----:B------:R-:W-:Y:S01]  /*d230*/  IMAD.IADD R3, R3, 0x1, R9 ;  /* 0x0000000103037824 */ /* 0x000fe200078e0209 */
[C---:B------:R-:W-:Y:S01]  /*d240*/  ISETP.GE.AND P3, PT, R22.reuse, R7, PT ;  /* 0x000000071600720c */ /* 0x040fe20003f66270 */
[----:B------:R-:W-:Y:S02]  /*d250*/  VIADD R4, R22, 0x20 ;  /* 0x0000002016047836 */ /* 0x000fe40000000000 */
[----:B------:R-:W-:-:S02]  /*d260*/  IMAD R5, R205, UR5, R0 ;  /* 0x00000005cd057c24 */ /* 0x000fc4000f8e0200 */
[----:B------:R-:W-:Y:S01]  /*d270*/  VIADD R0, R22, 0x40 ;  /* 0x0000004016007836 */ /* 0x000fe20000000000 */
[-C--:B------:R-:W-:Y:S01]  /*d280*/  ISETP.GE.AND P2, PT, R4, R7.reuse, PT ;  /* 0x000000070400720c */ /* 0x080fe20003f46270 */
[----:B------:R-:W-:Y:S01]  /*d290*/  IMAD.WIDE.U32 R2, R205, UR4, R2 ;  /* 0x00000004cd027c25 */ /* 0x000fe2000f8e0002 */
[----:B------:R-:W-:Y:S01]  /*d2a0*/  IADD3 R4, R22, 0x60, RZ ;  /* 0x0000006016047810 */ /* 0x000fe20007ffe0ff */
[----:B------:R-:W-:Y:S01]  /*d2b0*/  ULDC.64 UR4, c[0x0][0xae8] ;  /* 0x0002ba0000047ab9 */ /* 0x000fe20000000a00 */
[-C--:B------:R-:W-:Y:S01]  /*d2c0*/  ISETP.GE.AND P1, PT, R0, R7.reuse, PT ;  /* 0x000000070000720c */ /* 0x080fe20003f26270 */
[----:B------:R-:W-:Y:S01]  /*d2d0*/  IMAD.IADD R3, R3, 0x1, R5 ;  /* 0x0000000103037824 */ /* 0x000fe200078e0205 */
[----:B------:R-:W-:Y:S01]  /*d2e0*/  ISETP.GE.AND P0, PT, R4, R7, PT ;  /* 0x000000070400720c */ /* 0x000fe20003f06270 */
[----:B------:R-:W-:Y:S01]  /*d2f0*/  IMAD R0, R207, UR4, RZ ;  /* 0x00000004cf007c24 */ /* 0x000fe2000f8e02ff */
[----:B------:R-:W-:Y:S01]  /*d300*/  SHF.R.S32.HI R7, RZ, 0x1f, R22 ;  /* 0x0000001fff077819 */ /* 0x000fe20000011416 */
[----:B------:R-:W-:-:S04]  /*d310*/  IMAD.WIDE.U32 R4, R11, UR4, R2 ;  /* 0x000000040b047c25 */ /* 0x000fc8000f8e0002 */
[----:B------:R-:W-:Y:S02]  /*d320*/  IMAD R9, R11, UR5, R0 ;  /* 0x000000050b097c24 */ /* 0x000fe4000f8e0200 */
[----:B------:R-:W-:Y:S02]  /*d330*/  IMAD.MOV.U32 R6, RZ, RZ, R22 ;  /* 0x000000ffff067224 */ /* 0x000fe400078e0016 */
[----:B------:R-:W-:Y:S02]  /*d340*/  IMAD.IADD R11, R5, 0x1, R9 ;  /* 0x00000001050b7824 */ /* 0x000fe400078e0209 */
[----:B------:R-:W-:Y:S01]  /*d350*/  IMAD.WIDE R6, R206, 0x80, R6 ;  /* 0x00000080ce067825 */ /* 0x000fe200078e0206 */
[----:B------:R-:W-:Y:S06]  /*d360*/  @P3 BRA `(.L_x_3144) ;  /* 0x00000000004c3947 */ /* 0x000fec0003800000 */
[----:B------:R-:W-:Y:S01]  /*d370*/  ULDC.64 UR6, c[0x0][0xad8] ;  /* 0x0002b60000067ab9 */ /* 0x000fe20000000a00 */
[----:B------:R-:W-:Y:S01]  /*d380*/  MOV R2, R4 ;  /* 0x0000000400027202 */ /* 0x000fe20000000f00 */
[C---:B------:R-:W-:Y:S01]  /*d390*/  VIADD R0, R18.reuse, 0x40 ;  /* 0x0000004012007836 */ /* 0x040fe20000000000 */
[----:B------:R-:W-:Y:S01]  /*d3a0*/  ULDC UR4, c[0x0][0xa8c] ;  /* 0x0002a30000047ab9 */ /* 0x000fe20000000800 */
[C---:B------:R-:W-:Y:S01]  /*d3b0*/  VIADD R8, R18.reuse, 0x80 ;  /* 0x0000008012087836 */ /* 0x040fe20000000000 */
[----:B------:R-:W-:Y:S01]  /*d3c0*/  ISETP.GE.AND P4, PT, R18, UR4, PT ;  /* 0x0000000412007c0c */ /* 0x000fe2000bf86270 */
[----:B------:R-:W-:Y:S01]  /*d3d0*/  IMAD R9, R7, UR6, RZ ;  /* 0x0000000607097c24 */ /* 0x000fe2000f8e02ff */
[----:B------:R-:W-:Y:S01]  /*d3e0*/  ISETP.GE.AND P5, PT, R0, UR4, PT ;  /* 0x0000000400007c0c */ /* 0x000fe2000bfa6270 */
[----:B------:R-:W-:Y:S01]  /*d3f0*/  IMAD.MOV.U32 R3, RZ, RZ, R11 ;  /* 0x000000ffff037224 */ /* 0x000fe200078e000b */
[----:B------:R-:W-:Y:S01]  /*d400*/  ISETP.GE.AND P6, PT, R8, UR4, PT ;  /* 0x0000000408007c0c */ /* 0x000fe2000bfc6270 */
[----:B------:R-:W-:-:S02]  /*d410*/  IMAD R9, R6, UR7, R9 ;  /* 0x0000000706097c24 */ /* 0x000fc4000f8e0209 */
[----:B------:R-:W-:Y:S01]  /*d420*/  IMAD.WIDE.U32 R2, R6, UR6, R2 ;  /* 0x0000000606027c25 */ /* 0x000fe2000f8e0002 */
[----:B------:R-:W-:-:S03]  /*d430*/  ULDC.64 UR6, c[0x0][0xa80] ;  /* 0x0002a00000067ab9 */ /* 0x000fc60000000a00 */
[----:B------:R-:W-:Y:S01]  /*d440*/  IMAD.IADD R3, R3, 0x1, R9 ;  /* 0x0000000103037824 */ /* 0x000fe200078e0209 */
[----:B------:R-:W-:-:S04]  /*d450*/  LEA R8, P3, R2, UR6, 0x1 ;  /* 0x0000000602087c11 */ /* 0x000fc8000f8608ff */
[----:B------:R-:W-:-:S05]  /*d460*/  LEA.HI.X R9, R2, UR7, R3, 0x1, P3 ;  /* 0x0000000702097c11 */ /* 0x000fca00098f0c03 */
[----:B------:R2:W-:Y:S04]  /*d470*/  @!P4 STG.E.128 desc[UR60][R8.64], RZ ;  /* 0x000000ff0800c986 */ /* 0x0005e8000c101d3c */
[----:B------:R2:W-:Y:S04]  /*d480*/  @!P5 STG.E.128 desc[UR60][R8.64+0x80], RZ ;  /* 0x000080ff0800d986 */ /* 0x0005e8000c101d3c */
[----:B------:R2:W-:Y:S02]  /*d490*/  @!P6 STG.E.128 desc[UR60][R8.64+0x100], RZ ;  /* 0x000100ff0800e986 */ /* 0x0005e4000c101d3c */
.L_x_3144:
[----:B------:R-:W-:Y:S05]  /*d4a0*/  BSYNC B1 ;  /* 0x0000000000017941 */ /* 0x000fea0003800000 */
.L_x_3143:
[----:B------:R-:W-:Y:S04]  /*d4b0*/  BSSY B1, `(.L_x_3145) ;  /* 0x0000017000017945 */ /* 0x000fe80003800000 */
[----:B------:R-:W-:Y:S05]  /*d4c0*/  @P2 BRA `(.L_x_3146) ;  /* 0x0000000000542947 */ /* 0x000fea0003800000 */
[----:B--2---:R-:W-:Y:S01]  /*d4d0*/  IADD3 R9, P2, R6, 0x20, RZ ;  /* 0x0000002006097810 */ /* 0x004fe20007f5e0ff */
[C---:B------:R-:W-:Y:S01]  /*d4e0*/  VIADD R2, R18.reuse, 0x40 ;  /* 0x0000004012027836 */ /* 0x040fe20000000000 */
[----:B------:R-:W-:Y:S01]  /*d4f0*/  ULDC UR4, c[0x0][0xa8c] ;  /* 0x0002a30000047ab9 */ /* 0x000fe20000000800 */
[----:B------:R-:W-:Y:S01]  /*d500*/  ULDC.64 UR6, c[0x0][0xad8] ;  /* 0x0002b60000067ab9 */ /* 0x000fe20000000a00 */
[----:B------:R-:W-:Y:S01]  /*d510*/  IMAD.MOV.U32 R3, RZ, RZ, R11 ;  /* 0x000000ffff037224 */ /* 0x000fe200078e000b */
[----:B------:R-:W-:Y:S01]  /*d520*/  ISETP.GE.AND P3, PT, R18, UR4, PT ;  /* 0x0000000412007c0c */ /* 0x000fe2000bf66270 */
[----:B------:R-:W-:Y:S01]  /*d530*/  IMAD.X R0, RZ, RZ, R7, P2 ;  /* 0x000000ffff007224 */ /* 0x000fe200010e0607 */
[----:B------:R-:W-:Y:S01]  /*d540*/  ISETP.GE.AND P4, PT, R2, UR4, PT ;  /* 0x0000000402007c0c */ /* 0x000fe2000bf86270 */
[----:B------:R-:W-:Y:S01]  /*d550*/  VIADD R8, R18, 0x80 ;  /* 0x0000008012087836 */ /* 0x000fe20000000000 */
[----:B------:R-:W-:Y:S01]  /*d560*/  MOV R2, R4 ;  /* 0x0000000400027202 */ /* 0x000fe20000000f00 */
[----:B------:R-:W-:-:S03]  /*d570*/  IMAD R0, R0, UR6, RZ ;  /* 0x0000000600007c24 */ /* 0x000fc6000f8e02ff */
        /* <DEDUP_REMOVED lines=9> */
[----:B------:R3:W-:Y:S02]  /*d610*/  @!P5 STG.E.128 desc[UR60][R8.64+0x100], RZ ;  /* 0x000100ff0800d986 */ /* 0x0007e4000c101d3c */
.L_x_3146:
[----:B------:R-:W-:Y:S05]  /*d620*/  BSYNC B1 ;  /* 0x0000000000017941 */ /* 0x000fea0003800000 */
.L_x_3145:
[----:B------:R-:W-:Y:S04]  /*d630*/  BSSY B1, `(.L_x_3147) ;  /* 0x0000017000017945 */ /* 0x000fe80003800000 */
[----:B------:R-:W-:Y:S05]  /*d640*/  @P1 BRA `(.L_x_3148) ;  /* 0x0000000000541947 */ /* 0x000fea0003800000 */
[----:B--23--:R-:W-:Y:S01]  /*d650*/  IADD3 R9, P1, R6, 0x40, RZ ;  /* 0x0000004006097810 */ /* 0x00cfe20007f3e0ff */
        /* <DEDUP_REMOVED lines=20> */
.L_x_3148:
[----:B------:R-:W-:Y:S05]  /*d7a0*/  BSYNC B1 ;  /* 0x0000000000017941 */ /* 0x000fea0003800000 */
.L_x_3147:
        /* <DEDUP_REMOVED lines=9> */
[----:B------:R-:W-:Y:S02]  /*d840*/  IMAD.MOV.U32 R3, RZ, RZ, R11 ;  /* 0x000000ffff037224 */ /* 0x000fe400078e000b */
[----:B------:R-:W-:-:S02]  /*d850*/  IMAD R6, R6, UR6, RZ ;  /* 0x0000000606067c24 */ /* 0x000fc4000f8e02ff */
[----:B------:R-:W-:Y:S02]  /*d860*/  VIADD R0, R18, 0x80 ;  /* 0x0000008012007836 */ /* 0x000fe40000000000 */
        /* <DEDUP_REMOVED lines=10> */
.L_x_3139:
[----:B------:R-:W-:Y:S05]  /*d910*/  BSYNC B0 ;  /* 0x0000000000007941 */ /* 0x000fea0003800000 */
.L_x_3130:
[----:B------:R-:W-:Y:S02]  /*d920*/  ULDC UR4, c[0x0][0xc14] ;  /* 0x0003050000047ab9 */ /* 0x000fe40000000800 */
[----:B-1----:R-:W-:-:S13]  /*d930*/  ISETP.GE.AND P0, PT, R103, UR4, PT ;  /* 0x0000000467007c0c */ /* 0x002fda000bf06270 */
[----:B------:R-:W-:Y:S05]  /*d940*/  @!P0 BRA `(.L_x_3149) ;  /* 0xffffff3400008947 */ /* 0x000fea000383ffff */
[----:B------:R-:W-:Y:S05]  /*d950*/  EXIT ;  /* 0x000000000000794d */ /* 0x000fea0003800000 */
.L_x_3105:
        /* <DEDUP_REMOVED lines=10> */
[----:B------:R-:W1:Y:S01]  /*da00*/  S2UR UR6, SR_CTAID.X ;  /* 0x00000000000679c3 */ /* 0x000e620000002500 */
        /* <DEDUP_REMOVED lines=9> */
[----:B------:R-:W-:Y:S01]  /*daa0*/  IMAD.MOV.U32 R16, RZ, RZ, RZ ;  /* 0x000000ffff107224 */ /* 0x000fe200078e00ff */
[----:B------:R-:W-:Y:S01]  /*dab0*/  ISETP.GE.U32.AND P0, PT, R8, 0x2, PT ;  /* 0x000000020800780c */ /* 0x000fe20003f06070 */
[----:B------:R-:W-:Y:S01]  /*dac0*/  IMAD.MOV.U32 R19, RZ, RZ, RZ ;  /* 0x000000ffff137224 */ /* 0x000fe200078e00ff */
[----:B------:R-:W-:-:S09]  /*dad0*/  LOP3.LUT R4, R4, 0xfffffffe, RZ, 0xc0, !PT ;  /* 0xfffffffe04047812 */ /* 0x000fd200078ec0ff */
[----:B------:R-:W-:-:S04]  /*dae0*/  @P1 LOP3.LUT R4, R4, 0x1, RZ, 0xfc, !PT ;  /* 0x0000000104041812 */ /* 0x000fc800078efcff */
[----:B------:R-:W-:-:S04]  /*daf0*/  LOP3.LUT R4, R4, 0xffffffef, RZ, 0xc0, !PT ;  /* 0xffffffef04047812 */ /* 0x000fc800078ec0ff */
[----:B------:R-:W-:-:S04]  /*db00*/  @P0 LOP3.LUT R4, R4, 0x10, RZ, 0xfc, !PT ;  /* 0x0000001004040812 */ /* 0x000fc800078efcff */
[----:B------:R-:W-:Y:S01]  /*db10*/  LOP3.LUT R4, R4, 0xfffffff7, RZ, 0xc0, !PT ;  /* 0xfffffff704047812 */ /* 0x000fe200078ec0ff */
[----:B--2---:R-:W0:Y:S02]  /*db20*/  SHFL.UP PT, R5, R0, 0x1, RZ ;  /* 0x0420000000057989 */ /* 0x004e2400000e00ff */
[----:B0-----:R-:W-:-:S05]  /*db30*/  SEL R5, R5, RZ, P1 ;  /* 0x000000ff05057207 */ /* 0x001fca0000800000 */
[----:B------:R-:W-:-:S05]  /*db40*/  IMAD.IADD R5, R0, 0x1, R5 ;  /* 0x0000000100057824 */ /* 0x000fca00078e0205 */
[----:B------:R-:W0:Y:S02]  /*db50*/  SHFL.UP PT, R6, R5, 0x2, RZ ;  /* 0x0440000005067989 */ /* 0x000e2400000e00ff */
[----:B0-----:R-:W-:Y:S02]  /*db60*/  SEL R6, R6, RZ, P0 ;  /* 0x000000ff06067207 */ /* 0x001fe40000000000 */
[----:B------:R-:W-:-:S03]  /*db70*/  ISETP.GE.U32.AND P0, PT, R8, 0x4, PT ;  /* 0x000000040800780c */ /* 0x000fc60003f06070 */
[----:B------:R-:W-:-:S05]  /*db80*/  IMAD.IADD R6, R5, 0x1, R6 ;  /* 0x0000000105067824 */ /* 0x000fca00078e0206 */
[----:B------:R-:W0:Y:S05]  /*db90*/  SHFL.UP PT, R7, R6, 0x4, RZ ;  /* 0x0480000006077989 */ /* 0x000e2a00000e00ff */
[----:B------:R-:W-:-:S04]  /*dba0*/  @P0 LOP3.LUT R4, R4, 0x8, RZ, 0xfc, !PT ;  /* 0x0000000804040812 */ /* 0x000fc800078efcff */
[----:B------:R-:W-:Y:S02]  /*dbb0*/  LOP3.LUT R4, R4, 0xfffffffb, RZ, 0xc0, !PT ;  /* 0xfffffffb04047812 */ /* 0x000fe400078ec0ff */
[----:B0-----:R-:W-:Y:S02]  /*dbc0*/  SEL R7, R7, RZ, P0 ;  /* 0x000000ff07077207 */ /* 0x001fe40000000000 */
[----:B------:R-:W-:Y:S02]  /*dbd0*/  ISETP.GE.U32.AND P0, PT, R8, 0x8, PT ;  /* 0x000000080800780c */ /* 0x000fe40003f06070 */
[----:B------:R-:W-:-:S05]  /*dbe0*/  IADD3 R7, R6, R7, RZ ;  /* 0x0000000706077210 */ /* 0x000fca0007ffe0ff */
[----:B------:R-:W0:Y:S06]  /*dbf0*/  SHFL.UP PT, R2, R7, 0x8, RZ ;  /* 0x0500000007027989 */ /* 0x000e2c00000e00ff */
[----:B------:R-:W-:-:S04]  /*dc00*/  @P0 LOP3.LUT R4, R4, 0x4, RZ, 0xfc, !PT ;  /* 0x0000000404040812 */ /* 0x000fc800078efcff */
[----:B------:R-:W-:Y:S02]  /*dc10*/  LOP3.LUT R4, R4, 0xfffffffd, RZ, 0xc0, !PT ;  /* 0xfffffffd04047812 */ /* 0x000fe400078ec0ff */
[----:B0-----:R-:W-:Y:S02]  /*dc20*/  SEL R2, R2, RZ, P0 ;  /* 0x000000ff02027207 */ /* 0x001fe40000000000 */
[----:B------:R-:W-:-:S03]  /*dc30*/  ISETP.GE.U32.AND P0, PT, R8, 0x10, PT ;  /* 0x000000100800780c */ /* 0x000fc60003f06070 */
[----:B------:R-:W-:-:S05]  /*dc40*/  IMAD.IADD R3, R7, 0x1, R2 ;  /* 0x0000000107037824 */ /* 0x000fca00078e0202 */
[----:B------:R-:W0:Y:S05]  /*dc50*/  SHFL.UP PT, R2, R3, 0x10, RZ ;  /* 0x0600000003027989 */ /* 0x000e2a00000e00ff */
[----:B------:R-:W-:Y:S02]  /*dc60*/  @P0 LOP3.LUT R4, R4, 0x2, RZ, 0xfc, !PT ;  /* 0x0000000204040812 */ /* 0x000fe400078efcff */
[----:B0-----:R-:W-:-:S05]  /*dc70*/  SEL R2, R2, RZ, P0 ;  /* 0x000000ff02027207 */ /* 0x001fca0000000000 */
[----:B------:R-:W-:-:S05]  /*dc80*/  IMAD.IADD R2, R3, 0x1, R2 ;  /* 0x0000000103027824 */ /* 0x000fca00078e0202 */
[----:B------:R-:W0:Y:S02]  /*dc90*/  SHFL.IDX PT, R5, R2, 0x1f, 0x1f ;  /* 0x03e01f0002057f89 */ /* 0x000e2400000e0000 */
[----:B0-----:R-:W-:-:S04]  /*dca0*/  IMAD R5, R5, UR4, RZ ;  /* 0x0000000405057c24 */ /* 0x001fc8000f8e02ff */
[----:B------:R-:W-:Y:S01]  /*dcb0*/  IMAD.MOV.U32 R6, RZ, RZ, R5 ;  /* 0x000000ffff067224 */ /* 0x000fe200078e0005 */
[----:B-1----:R-:W-:-:S13]  /*dcc0*/  ISETP.GT.AND P0, PT, R5, UR6, PT ;  /* 0x0000000605007c0c */ /* 0x002fda000bf04270 */
[----:B------:R-:W-:Y:S05]  /*dcd0*/  @P0 BRA `(.L_x_3150) ;  /* 0x0000000000c00947 */ /* 0x000fea0003800000 */
[----:B------:R-:W-:Y:S01]  /*dce0*/  MOV R5, R6 ;  /* 0x0000000600057202 */ /* 0x000fe20000000f00 */
[----:B------:R-:W-:Y:S01]  /*dcf0*/  IMAD.MOV.U32 R19, RZ, RZ, RZ ;  /* 0x000000ffff137224 */ /* 0x000fe200078e00ff */
[----:B------:R-:W-:Y:S01]  /*dd00*/  ULDC UR5, c[0x0][0xc14] ;  /* 0x0003050000057ab9 */ /* 0x000fe20000000800 */
[----:B------:R-:W-:Y:S01]  /*dd10*/  ULDC UR7, c[0x0][0xc14] ;  /* 0x0003050000077ab9 */ /* 0x000fe20000000800 */
[----:B------:R-:W-:-:S05]  /*dd20*/  ULDC UR4, c[0x0][0xc10] ;  /* 0x0003040000047ab9 */ /* 0x000fca0000000800 */
.L_x_3154:
[----:B------:R-:W-:Y:S02]  /*dd30*/  VIADD R0, R19, 0x1f ;  /* 0x0000001f13007836 */ /* 0x000fe40000000000 */
[----:B------:R-:W-:-:S03]  /*dd40*/  IMAD.U32 R19, RZ, RZ, UR7 ;  /* 0x00000007ff137e24 */ /* 0x000fc6000f8e00ff */
        /* <DEDUP_REMOVED lines=14> */
.L_x_3153:
[----:B------:R-:W-:Y:S05]  /*de30*/  BSYNC B0 ;  /* 0x0000000000007941 */ /* 0x000fea0003800000 */
.L_x_3152:
        /* <DEDUP_REMOVED lines=25> */
[----:B------:R-:W-:-:S07]  /*dfd0*/  IMAD.MOV.U32 R2, RZ, RZ, R9 ;  /* 0x000000ffff027224 */ /* 0x000fce00078e0009 */
.L_x_3150:
        /* <DEDUP_REMOVED lines=12> */
[----:B0-----:R-:W-:Y:S01]  /*e0a0*/  IMAD.MOV R11, RZ, RZ, -R3 ;  /* 0x000000ffff0b7224 */ /* 0x001fe200078e0a03 */
[----:B------:R-:W-:Y:S06]  /*e0b0*/  @!P0 BRA `(.L_x_3155) ;  /* 0x0000000000088947 */ /* 0x000fec0003800000 */
[----:B------:R-:W-:-:S05]  /*e0c0*/  VIADD R9, R5, 0xffffffff ;  /* 0xffffffff05097836 */ /* 0x000fca0000000000 */
[----:B------:R0:W1:Y:S02]  /*e0d0*/  SHFL.IDX PT, R16, R2, R9, 0x1f ;  /* 0x00001f0902107589 */ /* 0x00006400000e0000 */
.L_x_3155:
[----:B-1----:R-:W-:Y:S01]  /*e0e0*/  IMAD R16, R16, UR4, R7 ;  /* 0x0000000410107c24 */ /* 0x002fe2000f8e0207 */
[----:B0-----:R-:W-:Y:S01]  /*e0f0*/  MOV R2, RZ ;  /* 0x000000ff00027202 */ /* 0x001fe20000000f00 */
[----:B------:R-:W-:Y:S02]  /*e100*/  IMAD R7, R11, R6, RZ ;  /* 0x000000060b077224 */ /* 0x000fe400078e02ff */
[----:B------:R-:W-:Y:S01]  /*e110*/  IMAD.IADD R19, R5, 0x1, R19 ;  /* 0x0000000105137824 */ /* 0x000fe200078e0213 */
[----:B------:R-:W-:Y:S01]  /*e120*/  IADD3 R17, -R16, UR6, RZ ;  /* 0x0000000610117c10 */ /* 0x000fe2000fffe1ff */
[----:B------:R-:W-:Y:S01]  /*e130*/  IMAD.HI.U32 R2, R3, R7, R2 ;  /* 0x0000000703027227 */ /* 0x000fe200078e0002 */
[----:B------:R-:W-:Y:S02]  /*e140*/  IABS R7, R0 ;  /* 0x0000000000077213 */ /* 0x000fe40000000000 */
[----:B------:R-:W-:-:S03]  /*e150*/  IABS R3, R17 ;  /* 0x0000001100037213 */ /* 0x000fc60000000000 */
        /* <DEDUP_REMOVED lines=13> */
[----:B------:R-:W-:Y:S01]  /*e230*/  IADD3 R3, -R2, RZ, RZ ;  /* 0x000000ff02037210 */ /* 0x000fe20007ffe1ff */
[----:B------:R-:W-:-:S04]  /*e240*/  IMAD.MOV.U32 R18, RZ, RZ, R2 ;  /* 0x000000ffff127224 */ /* 0x000fc800078e0002 */
[----:B------:R-:W-:Y:S01]  /*e250*/  IMAD R17, R0, R3, R17 ;  /* 0x0000000300117224 */ /* 0x000fe200078e0211 */
[----:B------:R-:W-:Y:S06]  /*e260*/  BRA `(.L_x_3156) ;  /* 0x00000000000c7947 */ /* 0x000fec0003800000 */
.L_x_3151:
[----:B------:R-:W-:Y:S02]  /*e270*/  IMAD.MOV.U32 R17, RZ, RZ, RZ ;  /* 0x000000ffff117224 */ /* 0x000fe400078e00ff */
[----:B------:R-:W-:Y:S02]  /*e280*/  IMAD.U32 R16, RZ, RZ, UR6 ;  /* 0x00000006ff107e24 */ /* 0x000fe4000f8e00ff */
[----:B------:R-:W-:-:S07]  /*e290*/  IMAD.MOV.U32 R18, RZ, RZ, RZ ;  /* 0x000000ffff127224 */ /* 0x000fce00078e00ff */
.L_x_3156:
        /* <DEDUP_REMOVED lines=9> */
[----:B------:R-:W-:Y:S02]  /*e330*/  ISETP.GE.AND P0, PT, R19, UR5, PT ;  /* 0x0000000513007c0c */ /* 0x000fe4000bf06270 */
[----:B0-----:R-:W-:-:S05]  /*e340*/  MOV R0, 0x1 ;  /* 0x0000000100007802 */ /* 0x001fca0000000f00 */
[----:B------:R0:W-:Y:S04]  /*e350*/  STL [R1+0x8], R0 ;  /* 0x0000080001007387 */ /* 0x0001e80000100800 */
[----:B------:R0:W-:Y:S02]  /*e360*/  STL [R1], RZ ;  /* 0x000000ff01007387 */ /* 0x0001e40000100800 */
[----:B------:R-:W-:Y:S05]  /*e370*/  @P0 BRA `(.L_x_3157) ;  /* 0x0000003c00f80947 */ /* 0x000fea0003800000 */
[----:B0-----:R-:W-:Y:S01]  /*e380*/  IMAD.MOV.U32 R0, RZ, RZ, 0x1 ;  /* 0x00000001ff007424 */ /* 0x001fe200078e00ff */
[----:B------:R0:W-:Y:S01]  /*e390*/  STL [R1], RZ ;  /* 0x000000ff01007387 */ /* 0x0001e20000100800 */
[----:B------:R-:W-:Y:S01]  /*e3a0*/  ULDC UR38, c[0x0][0xc] ;  /* 0x0000030000267ab9 */ /* 0x000fe20000000800 */
[----:B------:R-:W-:Y:S02]  /*e3b0*/  ULDC.64 UR36, c[0x0][0x198] ;  /* 0x0000660000247ab9 */ /* 0x000fe40000000a00 */
[----:B------:R0:W-:Y:S04]  /*e3c0*/  STL [R1+0x8], R0 ;  /* 0x0000080001007387 */ /* 0x0001e80000100800 */
[----:B------:R0:W-:Y:S02]  /*e3d0*/  STL [R1+0x28], RZ ;  /* 0x000028ff01007387 */ /* 0x0001e40000100800 */
.L_x_3222:
[----:B-1----:R-:W1:Y:S02]  /*e3e0*/  LDC.64 R2, c[0x0][0xc60] ;  /* 0x00031800ff027b82 */ /* 0x002e640000000a00 */
[----:B-1----:R-:W-:-:S05]  /*e3f0*/  IMAD.WIDE R2, R19, 0x4, R2 ;  /* 0x0000000413027825 */ /* 0x002fca00078e0202 */
[----:B------:R-:W2:Y:S01]  /*e400*/  LDG.E R5, desc[UR60][R2.64] ;  /* 0x0000003c02057981 */ /* 0x000ea2000c1e1900 */
[----:B------:R-:W-:Y:S05]  /*e410*/  YIELD ;  /* 0x0000000000007946 */ /* 0x000fea0003800000 */
[----:B------:R-:W-:Y:S01]  /*e420*/  ULDC.64 UR4, c[0x0][0xa28] ;  /* 0x00028a0000047ab9 */ /* 0x000fe20000000a00 */
[----:B0-----:R-:W-:Y:S01]  /*e430*/  IMAD.MOV.U32 R0, RZ, RZ, RZ ;  /* 0x000000ffff007224 */ /* 0x001fe200078e00ff */
[----:B------:R-:W-:-:S04]  /*e440*/  ISETP.NE.U32.AND P0, PT, RZ, UR4, PT ;  /* 0x00000004ff007c0c */ /* 0x000fc8000bf05070 */
[----:B------:R-:W-:Y:S01]  /*e450*/  ISETP.NE.AND.EX P0, PT, RZ, UR5, PT, P0 ;  /* 0x00000005ff007c0c */ /* 0x000fe2000bf05300 */
[----:B------:R-:W-:Y:S01]  /*e460*/  IMAD.MOV.U32 R6, RZ, RZ, RZ ;  /* 0x000000ffff067224 */ /* 0x000fe200078e00ff */
[----:B--2---:R-:W-:Y:S01]  /*e470*/  SHF.R.S32.HI R4, RZ, 0x1f, R5 ;  /* 0x0000001fff047819 */ /* 0x004fe20000011405 */
[----:B------:R-:W-:-:S10]  /*e480*/  IMAD.SHL.U32 R7, R5, 0x4, RZ ;  /* 0x0000000405077824 */ /* 0x000fd400078e00ff */
        /* <DEDUP_REMOVED lines=33> */
[----:B0-----:R-:W-:-:S06]  /*e6a0*/  MOV R6, UR4 ;  /* 0x0000000400067c02 */ /* 0x001fcc0008000f00 */
[----:B------:R1:W5:Y:S01]  /*e6b0*/  @P0 LDG.E R6, desc[UR60][R4.64] ;  /* 0x0000003c04060981 */ /* 0x000362000c1e1900 */
[----:B------:R-:W-:Y:S05]  /*e6c0*/  @P0 BRA `(.L_x_3158) ;  /* 0x0000000000100947 */ /* 0x000fea0003800000 */
[----:B------:R-:W-:Y:S05]  /*e6d0*/  @!P1 BRA `(.L_x_3158) ;  /* 0x00000000000c9947 */ /* 0x000fea0003800000 */
[----:B-----5:R-:W2:Y:S04]  /*e6e0*/  LDG.E R6, desc[UR60][R2.64] ;  /* 0x0000003c02067981 */ /* 0x020ea8000c1e1900 */
[----:B-1----:R-:W2:Y:S02]  /*e6f0*/  LDG.E R5, desc[UR60][R2.64+0x4] ;  /* 0x0000043c02057981 */ /* 0x002ea4000c1e1900 */
[----:B--2---:R-:W-:-:S07]  /*e700*/  IMAD.IADD R6, R5, 0x1, -R6 ;  /* 0x0000000105067824 */ /* 0x004fce00078e0a06 */
.L_x_3158:
[--C-:B-1---5:R-:W-:Y:S01]  /*e710*/  IMAD.IADD R4, R6, 0x1, -R0.reuse ;  /* 0x0000000106047824 */ /* 0x122fe200078e0a00 */
[----:B------:R-:W-:Y:S01]  /*e720*/  BSSY B6, `(.L_x_3159) ;  /* 0x0000326000067945 */ /* 0x000fe20003800000 */
[----:B------:R-:W-:Y:S02]  /*e730*/  IMAD.IADD R3, R7, 0x1, R0 ;  /* 0x0000000107037824 */ /* 0x000fe400078e0200 */
[----:B------:R-:W-:Y:S01]  /*e740*/  IMAD.MOV.U32 R2, RZ, RZ, RZ ;  /* 0x000000ffff027224 */ /* 0x000fe200078e00ff */
[----:B------:R-:W-:Y:S01]  /*e750*/  STL [R1+0x24], R4 ;  /* 0x0000240401007387 */ /* 0x000fe20000100800 */
[----:B------:R-:W-:-:S03]  /*e760*/  ISETP.GT.AND P0, PT, R4, RZ, PT ;  /* 0x000000ff0400720c */ /* 0x000fc60003f04270 */
[----:B------:R0:W-:Y:S02]  /*e770*/  STL [R1+0x4], R3 ;  /* 0x0000040301007387 */ /* 0x0001e40000100800 */
[----:B0-----:R-:W-:-:S04]  /*e780*/  VIADD R3, R4, 0x6f ;  /* 0x0000006f04037836 */ /* 0x001fc80000000000 */
[----:B------:R-:W-:-:S05]  /*e790*/  IMAD.HI R2, R3, -0x6db6db6d, R2 ;  /* 0x9249249303027827 */ /* 0x000fca00078e0202 */
[----:B------:R-:W-:-:S04]  /*e7a0*/  SHF.R.U32.HI R3, RZ, 0x1f, R2 ;  /* 0x0000001fff037819 */ /* 0x000fc80000011602 */
        /* <DEDUP_REMOVED lines=10> */
[----:B0-----:R-:W1:Y:S08]  /*e850*/  FLO.U32 R0, UR4 ;  /* 0x0000000400007d00 */ /* 0x001e7000080e0000 */
        /* <DEDUP_REMOVED lines=9> */
.L_x_3160:
[----:B------:R-:W1:Y:S01]  /*e8f0*/  S2R R3, SR_CgaCtaId ;  /* 0x0000000000037919 */ /* 0x000e620000008800 */
[----:B0-----:R-:W-:-:S04]  /*e900*/  MOV R0, 0x400 ;  /* 0x0000040000007802 */ /* 0x001fc80000000f00 */
[----:B-1----:R-:W-:-:S04]  /*e910*/  LEA R2, R3, R0, 0x18 ;  /* 0x0000000003027211 */ /* 0x002fc800078ec0ff */
[----:B------:R-:W-:Y:S01]  /*e920*/  IADD3 R0, R2, 0x21400, RZ ;  /* 0x0002140002007810 */ /* 0x000fe20007ffe0ff */
[----:B------:R0:W-:Y:S03]  /*e930*/  STL [R1+0x10], R2 ;  /* 0x0000100201007387 */ /* 0x0001e60000100800 */
        /* <DEDUP_REMOVED lines=18> */
.L_x_3162:
        /* <DEDUP_REMOVED lines=20> */
.L_x_3164:
        /* <DEDUP_REMOVED lines=16> */
.L_x_3163:
[----:B------:R-:W2:Y:S01]  /*eca0*/  LDL.LU R2, [R1+0x1c] ;  /* 0x00001c0001027983 */ /* 0x000ea20000300800 */
[----:B------:R-:W-:-:S03]  /*ecb0*/  ULDC.64 UR4, c[0x0][0x9f8] ;  /* 0x00027e0000047ab9 */ /* 0x000fc60000000a00 */
[----:B------:R-:W3:Y:S04]  /*ecc0*/  LDL.LU R0, [R1+0x20] ;  /* 0x0000200001007983 */ /* 0x000ee80000300800 */
[----:B------:R-:W4:Y:S04]  /*ecd0*/  LDL.LU R4, [R1+0x2c] ;  /* 0x00002c0001047983 */ /* 0x000f280000300800 */
[----:B------:R-:W4:Y:S01]  /*ece0*/  LDL.LU R8, [R1+0x14] ;  /* 0x0000140001087983 */ /* 0x000f220000300800 */
[----:B------:R-:W-:-:S04]  /*ecf0*/  ISETP.NE.U32.AND P0, PT, RZ, UR4, PT ;  /* 0x00000004ff007c0c */ /* 0x000fc8000bf05070 */
        /* <DEDUP_REMOVED lines=11> */
[----:B----4-:R-:W-:Y:S02]  /*edb0*/  LEA R17, R17, R4, 0x7 ;  /* 0x0000000411117211 */ /* 0x010fe400078e38ff */
        /* <DEDUP_REMOVED lines=13> */
.L_x_3165:
        /* <DEDUP_REMOVED lines=16> */
.L_x_3166:
        /* <DEDUP_REMOVED lines=15> */
.L_x_3167:
        /* <DEDUP_REMOVED lines=16> */
.L_x_3238:
[----:B------:R-:W2:Y:S01]  /*f180*/  LDL R7, [R1+0x18] ;  /* 0x0000180001077983 */ /* 0x000ea20000100800 */
[----:B------:R-:W-:Y:S01]  /*f190*/  UMOV UR4, 0xffffffff ;  /* 0xffffffff00047882 */ /* 0x000fe20000000000 */
[----:B------:R-:W-:Y:S01]  /*f1a0*/  SHF.R.S32.HI R12, RZ, 0x1f, R0 ;  /* 0x0000001fff0c7819 */ /* 0x000fe20000011400 */
[----:B--2---:R-:W-:Y:S01]  /*f1b0*/  VIADD R7, R7, 0xffffffff ;  /* 0xffffffff07077836 */ /* 0x004fe20000000000 */
[----:B------:R-:W-:Y:S06]  /*f1c0*/  BRA.DIV UR4, `(.L_x_3169) ;  /* 0x0000003604f07947 */ /* 0x000fec000b800000 */
[----:B------:R-:W-:-:S13]  /*f1d0*/  ELECT P6, URZ, PT ;  /* 0x00000000003f782f */ /* 0x000fda00038c0000 */
.L_x_3241:
        /* <DEDUP_REMOVED lines=16> */
[----:B------:R-:W-:Y:S02]  /*f2e0*/  IMAD R10, R0, UR5, R8 ;  /* 0x00000005000a7c24 */ /* 0x000fe4000f8e0208 */
[--C-:B------:R-:W-:Y:S01]  /*f2f0*/  IMAD.MOV.U32 R8, RZ, RZ, R5.reuse ;  /* 0x000000ffff087224 */ /* 0x100fe200078e0005 */
[----:B0-----:R-:W-:-:S03]  /*f300*/  SHF.R.S32.HI R9, RZ, 0x1f, R5 ;  /* 0x0000001fff097819 */ /* 0x001fc60000011405 */
[----:B------:R-:W-:-:S05]  /*f310*/  IMAD.WIDE.U32 R8, R0, UR4, R8 ;  /* 0x0000000400087c25 */ /* 0x000fca000f8e0008 */
[----:B------:R-:W-:Y:S02]  /*f320*/  IADD3 R5, R9, R10, RZ ;  /* 0x0000000a09057210 */ /* 0x000fe40007ffe0ff */
[----:B------:R-:W-:-:S04]  /*f330*/  LEA R10, P0, R8, R2, 0x2 ;  /* 0x00000002080a7211 */ /* 0x000fc800078010ff */
[----:B------:R-:W-:-:S05]  /*f340*/  LEA.HI.X R11, R8, R3, R5, 0x2, P0 ;  /* 0x00000003080b7211 */ /* 0x000fca00000f1405 */
[----:B------:R0:W5:Y:S04]  /*f350*/  LDG.E R5, desc[UR60][R10.64] ;  /* 0x0000003c0a057981 */ /* 0x000168000c1e1900 */
.L_x_3171:
        /* <DEDUP_REMOVED lines=9> */
.L_x_3242:
        /* <DEDUP_REMOVED lines=11> */
.L_x_3173:
        /* <DEDUP_REMOVED lines=23> */
[----:B------:R-:W-:-:S03]  /*f610*/  UIADD3 UR17, UR8, 0x28400, URZ ;  /* 0x0002840008117890 */ /* 0x000fc6000fffe03f */
        /* <DEDUP_REMOVED lines=8> */
[----:B------:R0:W-:Y:S02]  /*f6a0*/  UTMALDG.4D [UR8], [UR4], desc[UR6] ;  /* 0x00000608040075b4 */ /* 0x0001e40008019000 */
[----:B0-----:R-:W-:Y:S01]  /*f6b0*/  NOP ;  /* 0x0000000000007918 */ /* 0x001fe20000000000 */
.L_x_3170:
        /* <DEDUP_REMOVED lines=32> */
[----:B------:R0:W-:Y:S01]  /*f8c0*/  UTMALDG.4D [UR16], [UR4], desc[UR14] ;  /* 0x00000e10040075b4 */ /* 0x0001e20008019000 */
        /* <DEDUP_REMOVED lines=14> */
.L_x_3243:
[----:B------:R-:W-:Y:S05]  /*f9b0*/  BSYNC B0 ;  /* 0x0000000000007941 */ /* 0x000fea0003800000 */
.L_x_3174:
[----:B0-----:R-:W2:Y:S01]  /*f9c0*/  LDL.LU R8, [R1+0x24] ;  /* 0x0000240001087983 */ /* 0x001ea20000300800 */
[----:B------:R-:W-:Y:S01]  /*f9d0*/  BSSY B0, `(.L_x_3176) ;  /* 0x00001a6000007945 */ /* 0x000fe20003800000 */
[----:B--2---:R-:W-:-:S13]  /*f9e0*/  ISETP.GE.AND P0, PT, R8, 0x71, PT ;  /* 0x000000710800780c */ /* 0x004fda0003f06270 */
[----:B------:R-:W-:Y:S05]  /*f9f0*/  @!P0 BRA `(.L_x_3177) ;  /* 0x00000018008c8947 */ /* 0x000fea0003800000 */
[----:B------:R-:W2:Y:S01]  /*fa00*/  LDL R8, [R1+0x18] ;  /* 0x0000180001087983 */ /* 0x000ea20000100800 */
[----:B------:R-:W-:Y:S01]  /*fa10*/  IMAD.MOV.U32 R6, RZ, RZ, 0x1 ;  /* 0x00000001ff067424 */ /* 0x000fe200078e00ff */
[----:B------:R-:W-:Y:S01]  /*fa20*/  BSSY B1, `(.L_x_3178) ;  /* 0x0000093000017945 */ /* 0x000fe20003800000 */
[----:B--2---:R-:W-:-:S04]  /*fa30*/  IADD3 R14, -R8, RZ, RZ ;  /* 0x000000ff080e7210 */ /* 0x004fc80007ffe1ff */
        /* <DEDUP_REMOVED lines=36> */
.L_x_3182:
[----:B0-----:R-:W0:Y:S01]  /*fc80*/  S2R R3, SR_CgaCtaId ;  /* 0x0000000000037919 */ /* 0x001e220000008800 */
[----:B------:R-:W-:-:S04]  /*fc90*/  MOV R2, 0x400 ;  /* 0x0000040000027802 */ /* 0x000fc80000000f00 */
[----:B0-----:R-:W-:Y:S02]  /*fca0*/  LEA R2, R3, R2, 0x18 ;  /* 0x0000000203027211 */ /* 0x001fe400078ec0ff */
[----:B------:R-:W-:-:S03]  /*fcb0*/  SHF.L.U32 R3, R15, 0x1f, RZ ;  /* 0x0000001f0f037819 */ /* 0x000fc600000006ff */
[----:B------:R-:W-:-:S04]  /*fcc0*/  IMAD R2, R13, 0x8, R2 ;  /* 0x000000080d027824 */ /* 0x000fc800078e0202 */
[----:B------:R-:W0:Y:S02]  /*fcd0*/  SYNCS.PHASECHK.TRANS64.TRYWAIT P0, [R2+URZ+0x36840], R3 ;  /* 0x03684003020075a7 */ /* 0x000e24000800017f */
[----:B0-----:R-:W-:Y:S05]  /*fce0*/  @!P0 BRA `(.L_x_3183) ;  /* 0x0000002c007c8947 */ /* 0x001fea0003800000 */
.L_x_3244:
        /* <DEDUP_REMOVED lines=11> */
.L_x_3184:
        /* <DEDUP_REMOVED lines=14> */
[----:B------:R-:W-:Y:S01]  /*fe80*/  VIADD R3, R3, 0x36800 ;  /* 0x0003680003037836 */ /* 0x000fe20000000000 */
[----:B------:R-:W-:Y:S01]  /*fe90*/  UMOV UR10, URZ ;  /* 0x0000003f000a7c82 */ /* 0x000fe20008000000 */
[----:B------:R-:W-:Y:S01]  /*fea0*/  UMOV UR6, 0x0 ;  /* 0x0000000000067882 */ /* 0x000fe20000000000 */
[----:B------:R-:W-:-:S08]  /*feb0*/  UMOV UR7, 0x14f00000 ;  /* 0x14f0000000077882 */ /* 0x000fd00000000000 */
[----:B------:R-:W-:Y:S02]  /*fec0*/  UIADD3 UR8, UR14, 0x21400, URZ ;  /* 0x000214000e087890 */ /* 0x000fe4000fffe03f */
[----:B------:R-:W-:Y:S02]  /*fed0*/  UIADD3 UR15, UR14, 0x24c00, URZ ;  /* 0x00024c000e0f7890 */ /* 0x000fe4000fffe03f */
[----:B------:R-:W-:Y:S01]  /*fee0*/  UIADD3 UR14, UR14, 0x28400, URZ ;  /* 0x000284000e0e7890 */ /* 0x000fe2000fffe03f */
        /* <DEDUP_REMOVED lines=13> */
[----:B------:R0:W-:Y:S01]  /*ffc0*/  UTMALDG.4D [UR8], [UR4], desc[UR6] ;  /* 0x00000608040075b4 */ /* 0x0001e20008019000 */
[----:B------:R-:W1:Y:S02]  /*ffd0*/  SYNCS.PHASECHK.TRANS64.TRYWAIT P0, [R3+URZ+0x60], R2 ;  /* 0x00006002030075a7 */ /* 0x000e64000800017f */
[----:B01----:R-:W-:Y:S05]  /*ffe0*/  @!P0 BRA `(.L_x_3185) ;  /* 0x0000002800d08947 */ /* 0x003fea0003800000 */
.L_x_3245:
        /* <DEDUP_REMOVED lines=13> */
.L_x_3186:
        /* <DEDUP_REMOVED lines=14> */
[----:B------:R-:W-:Y:S01]  /*101a0*/  IMAD.MOV.U32 R5, RZ, RZ, R8 ;  /* 0x000000ffff057224 */ /* 0x000fe200078e0008 */
        /* <DEDUP_REMOVED lines=20> */
[----:B0-----:R-:W-:Y:S01]  /*102f0*/  NOP ;  /* 0x0000000000007918 */ /* 0x001fe20000000000 */
.L_x_3181:
[----:B------:R-:W-:Y:S05]  /*10300*/  BSYNC B2 ;  /* 0x0000000000027941 */ /* 0x000fea0003800000 */
.L_x_3180:
[----:B------:R-:W2:Y:S04]  /*10310*/  LDL.LU R2, [R1+0x18] ;  /* 0x0000180001027983 */ /* 0x000ea80000300800 */
[----:B------:R0:W-:Y:S04]  /*10320*/  STL [R1], R13 ;  /* 0x0000000d01007387 */ /* 0x0001e80000100800 */
[----:B------:R0:W-:Y:S02]  /*10330*/  STL [R1+0x8], R15 ;  /* 0x0000080f01007387 */ /* 0x0001e40000100800 */
[----:B0-2---:R-:W-:-:S07]  /*10340*/  VIADD R6, R2, 0xfffffffd ;  /* 0xfffffffd02067836 */ /* 0x005fce0000000000 */
.L_x_3179:
[----:B------:R-:W-:Y:S05]  /*10350*/  BSYNC B1 ;  /* 0x0000000000017941 */ /* 0x000fea0003800000 */
.L_x_3178:
[----:B------:R-:W-:-:S04]  /*10360*/  IADD3 R14, -R14, RZ, RZ ;  /* 0x000000ff0e0e7210 */ /* 0x000fc80007ffe1ff */
[----:B------:R-:W-:-:S13]  /*10370*/  ISETP.NE.AND P0, PT, R7, R14, PT ;  /* 0x0000000e0700720c */ /* 0x000fda0003f05270 */
[----:B------:R-:W-:Y:S05]  /*10380*/  @!P0 BRA `(.L_x_3177) ;  /* 0x0000001000288947 */ /* 0x000fea0003800000 */
[----:B------:R-:W-:-:S07]  /*10390*/  IMAD.MOV.U32 R10, RZ, RZ, R5 ;  /* 0x000000ffff0a7224 */ /* 0x000fce00078e0005 */
.L_x_3201:
        /* <DEDUP_REMOVED lines=32> */
.L_x_3189:
[----:B------:R-:W1:Y:S01]  /*105a0*/  S2R R3, SR_CgaCtaId ;  /* 0x0000000000037919 */ /* 0x000e620000008800 */
[----:B------:R-:W-:-:S04]  /*105b0*/  MOV R2, 0x400 ;  /* 0x0000040000027802 */ /* 0x000fc80000000f00 */
[----:B-1----:R-:W-:Y:S02]  /*105c0*/  LEA R2, R3, R2, 0x18 ;  /* 0x0000000203027211 */ /* 0x002fe400078ec0ff */
[----:B------:R-:W-:-:S03]  /*105d0*/  SHF.L.U32 R3, R8, 0x1f, RZ ;  /* 0x0000001f08037819 */ /* 0x000fc600000006ff */
[----:B------:R-:W-:-:S04]  /*105e0*/  IMAD R2, R7, 0x8, R2 ;  /* 0x0000000807027824 */ /* 0x000fc800078e0202 */
[----:B------:R-:W1:Y:S02]  /*105f0*/  SYNCS.PHASECHK.TRANS64.TRYWAIT P0, [R2+URZ+0x36840], R3 ;  /* 0x03684003020075a7 */ /* 0x000e64000800017f */
[----:B-1----:R-:W-:Y:S05]  /*10600*/  @!P0 BRA `(.L_x_3190) ;  /* 0x00000024005c8947 */ /* 0x002fea0003800000 */
.L_x_3246:
        /* <DEDUP_REMOVED lines=11> */
.L_x_3191:
        /* <DEDUP_REMOVED lines=37> */
.L_x_3247:
        /* <DEDUP_REMOVED lines=8> */
.L_x_3193:
        /* <DEDUP_REMOVED lines=25> */
[----:B------:R-:W-:-:S03]  /*10b20*/  UIADD3 UR16, UR8, 0x7400, URZ ;  /* 0x0000740008107890 */ /* 0x000fc6000fffe03f */
[----:B------:R-:W-:Y:S02]  /*10b30*/  UMOV UR8, UR14 ;  /* 0x0000000e00087c82 */ /* 0x000fe40008000000 */
[----:B------:R1:W-:Y:S01]  /*10b40*/  UTMALDG.4D [UR8], [UR4], desc[UR6] ;  /* 0x00000608040075b4 */ /* 0x0003e20008019000 */
[----:B------:R-:W-:Y:S01]  /*10b50*/  UMOV UR14, 0x80 ;  /* 0x00000080000e7882 */ /* 0x000fe20000000000 */
[----:B-1----:R-:W-:Y:S01]  /*10b60*/  UMOV UR8, UR15 ;  /* 0x0000000f00087c82 */ /* 0x002fe20008000000 */
[----:B------:R-:W-:Y:S02]  /*10b70*/  UMOV UR10, UR17 ;  /* 0x00000011000a7c82 */ /* 0x000fe40008000000 */
[----:B------:R1:W-:Y:S02]  /*10b80*/  UTMALDG.4D [UR8], [UR4], desc[UR6] ;  /* 0x00000608040075b4 */ /* 0x0003e40008019000 */
[----:B-1----:R-:W-:Y:S01]  /*10b90*/  UMOV UR8, UR16 ;  /* 0x0000001000087c82 */ /* 0x002fe20008000000 */
[----:B------:R-:W-:-:S02]  /*10ba0*/  UMOV UR10, UR14 ;  /* 0x0000000e000a7c82 */ /* 0x000fc40008000000 */
[----:B------:R0:W-:Y:S02]  /*10bb0*/  UTMALDG.4D [UR8], [UR4], desc[UR6] ;  /* 0x00000608040075b4 */ /* 0x0001e40008019000 */
[----:B0-----:R-:W-:Y:S01]  /*10bc0*/  NOP ;  /* 0x0000000000007918 */ /* 0x001fe20000000000 */
.L_x_3188:
[----:B------:R-:W-:Y:S05]  /*10bd0*/  BSYNC B1 ;  /* 0x0000000000017941 */ /* 0x000fea0003800000 */
.L_x_3187:
        /* <DEDUP_REMOVED lines=31> */
.L_x_3196:
[----:B------:R-:W2:Y:S01]  /*10dd0*/  S2R R3, SR_CgaCtaId ;  /* 0x0000000000037919 */ /* 0x000ea20000008800 */
[----:B------:R-:W-:-:S04]  /*10de0*/  MOV R2, 0x400 ;  /* 0x0000040000027802 */ /* 0x000fc80000000f00 */
[----:B--2---:R-:W-:Y:S02]  /*10df0*/  LEA R2, R3, R2, 0x18 ;  /* 0x0000000203027211 */ /* 0x004fe400078ec0ff */
[----:B------:R-:W-:Y:S02]  /*10e00*/  SHF.L.U32 R3, R13, 0x1f, RZ ;  /* 0x0000001f0d037819 */ /* 0x000fe400000006ff */
[----:B------:R-:W-:-:S04]  /*10e10*/  LEA R2, R14, R2, 0x3 ;  /* 0x000000020e027211 */ /* 0x000fc800078e18ff */
[----:B------:R-:W2:Y:S02]  /*10e20*/  SYNCS.PHASECHK.TRANS64.TRYWAIT P0, [R2+URZ+0x36840], R3 ;  /* 0x03684003020075a7 */ /* 0x000ea4000800017f */
[----:B--2---:R-:W-:Y:S05]  /*10e30*/  @!P0 BRA `(.L_x_3197) ;  /* 0x0000001c00788947 */ /* 0x004fea0003800000 */
.L_x_3248:
        /* <DEDUP_REMOVED lines=11> */
.L_x_3198:
        /* <DEDUP_REMOVED lines=26> */
[----:B------:R-:W-:-:S03]  /*11090*/  UIADD3 UR16, UR8, 0x28400, URZ ;  /* 0x0002840008107890 */ /* 0x000fc6000fffe03f */
[----:B------:R-:W-:Y:S02]  /*110a0*/  UMOV UR8, UR14 ;  /* 0x0000000e00087c82 */ /* 0x000fe40008000000 */
[----:B------:R0:W-:Y:S01]  /*110b0*/  UTMALDG.4D [UR8], [UR4], desc[UR6] ;  /* 0x00000608040075b4 */ /* 0x0001e20008019000 */
[----:B------:R-:W-:Y:S01]  /*110c0*/  IMAD R2, R7, 0x8, R2 ;  /* 0x0000000807027824 */ /* 0x000fe200078e0202 */
        /* <DEDUP_REMOVED lines=8> */
.L_x_3249:
        /* <DEDUP_REMOVED lines=8> */
.L_x_3200:
        /* <DEDUP_REMOVED lines=19> */
[----:B------:R1:W-:Y:S01]  /*11300*/  STL [R1+0xc], R9 ;  /* 0x00000c0901007387 */ /* 0x0003e20000100800 */
[----:B------:R-:W-:Y:S02]  /*11310*/  MOV R5, R10 ;  /* 0x0000000a00057202 */ /* 0x000fe40000000f00 */
        /* <DEDUP_REMOVED lines=12> */
[----:B-1----:R-:W-:Y:S01]  /*113e0*/  NOP ;  /* 0x0000000000007918 */ /* 0x002fe20000000000 */
.L_x_3195:
[----:B------:R-:W-:Y:S05]  /*113f0*/  BSYNC B1 ;  /* 0x0000000000017941 */ /* 0x000fea0003800000 */
.L_x_3194:
[C---:B------:R-:W-:Y:S01]  /*11400*/  ISETP.GT.AND P0, PT, R6.reuse, 0x1, PT ;  /* 0x000000010600780c */ /* 0x040fe20003f04270 */
[----:B------:R-:W-:-:S12]  /*11410*/  VIADD R6, R6, 0xfffffffe ;  /* 0xfffffffe06067836 */ /* 0x000fd80000000000 */
[----:B------:R-:W-:Y:S05]  /*11420*/  @P0 BRA `(.L_x_3201) ;  /* 0xffffffec00dc0947 */ /* 0x000fea000383ffff */
.L_x_3177:
[----:B------:R-:W-:Y:S05]  /*11430*/  BSYNC B0 ;  /* 0x0000000000007941 */ /* 0x000fea0003800000 */
.L_x_3176:
        /* <DEDUP_REMOVED lines=8> */
[----:B------:R-:W1:Y:S08]  /*114c0*/  FLO.U32 R0, UR4 ;  /* 0x0000000400007d00 */ /* 0x000e7000080e0000 */
        /* <DEDUP_REMOVED lines=8> */
.L_x_3203:
[----:B------:R-:W-:Y:S05]  /*11550*/  BSYNC B0 ;  /* 0x0000000000007941 */ /* 0x000fea0003800000 */
.L_x_3202:
        /* <DEDUP_REMOVED lines=11> */
.L_x_3250:
        /* <DEDUP_REMOVED lines=11> */
.L_x_3207:
        /* <DEDUP_REMOVED lines=33> */
[----:B-1----:R-:W-:Y:S01]  /*118d0*/  NOP ;  /* 0x0000000000007918 */ /* 0x002fe20000000000 */
.L_x_3205:
[----:B------:R-:W-:Y:S05]  /*118e0*/  BSYNC B0 ;  /* 0x0000000000007941 */ /* 0x000fea0003800000 */
.L_x_3204:
        /* <DEDUP_REMOVED lines=9> */
.L_x_3161:
[----:B------:R-:W-:Y:S05]  /*11980*/  BSYNC B6 ;  /* 0x0000000000067941 */ /* 0x000fea0003800000 */
.L_x_3159:
[----:B------:R-:W-:-:S03]  /*11990*/  UMOV UR4, 0xffffffff ;  /* 0xffffffff00047882 */ /* 0x000fc60000000000 */
[----:B------:R-:W-:Y:S05]  /*119a0*/  BRA.DIV UR4, `(.L_x_3208) ;  /* 0x0000001204d87947 */ /* 0x000fea000b800000 */
[----:B------:R2:W3:Y:S04]  /*119b0*/  SHFL.IDX PT, R4, R16, RZ, 0x1f ;  /* 0x00001fff10047589 */ /* 0x0004e800000e0000 */
[----:B------:R2:W4:Y:S02]  /*119c0*/  SHFL.IDX PT, R5, R16, 0x1, 0x1f ;  /* 0x00201f0010057f89 */ /* 0x00052400000e0000 */
.L_x_3254:
[----:B01----:R-:W0:Y:S01]  /*119d0*/  S2R R0, SR_TID.X ;  /* 0x0000000000007919 */ /* 0x003e220000002100 */
[----:B------:R-:W-:Y:S01]  /*119e0*/  ULDC UR4, c[0x0][0xc14] ;  /* 0x0003050000047ab9 */ /* 0x000fe20000000800 */
[----:B------:R-:W-:Y:S01]  /*119f0*/  BSSY B0, `(.L_x_3209) ;  /* 0x000000b000007945 */ /* 0x000fe20003800000 */
[----:B------:R-:W-:Y:S01]  /*11a00*/  IMAD.MOV.U32 R3, RZ, RZ, RZ ;  /* 0x000000ffff037224 */ /* 0x000fe200078e00ff */
[----:B0-----:R-:W-:Y:S02]  /*11a10*/  LOP3.LUT R9, R0, 0x1f, RZ, 0xc0, !PT ;  /* 0x0000001f00097812 */ /* 0x001fe400078ec0ff */
[----:B------:R-:W-:Y:S02]  /*11a20*/  MOV R0, UR4 ;  /* 0x0000000400007c02 */ /* 0x000fe40008000f00 */
[C---:B------:R-:W-:Y:S01]  /*11a30*/  ISETP.NE.AND P0, PT, R9.reuse, 0x1f, PT ;  /* 0x0000001f0900780c */ /* 0x040fe20003f05270 */
[----:B------:R-:W-:-:S05]  /*11a40*/  IMAD.IADD R7, R9, 0x1, R19 ;  /* 0x0000000109077824 */ /* 0x000fca00078e0213 */
[----:B------:R-:W-:-:S13]  /*11a50*/  ISETP.GE.OR P0, PT, R7, R0, !P0 ;  /* 0x000000000700720c */ /* 0x000fda0004706670 */
[----:B------:R-:W-:Y:S05]  /*11a60*/  @P0 BRA `(.L_x_3210) ;  /* 0x00000000000c0947 */ /* 0x000fea0003800000 */
[----:B------:R-:W0:Y:S02]  /*11a70*/  LDC.64 R2, c[0x0][0xc58] ;  /* 0x00031600ff027b82 */ /* 0x000e240000000a00 */
[----:B0-----:R-:W-:-:S06]  /*11a80*/  IMAD.WIDE R2, R7, 0x4, R2 ;  /* 0x0000000407027825 */ /* 0x001fcc00078e0202 */
[----:B------:R0:W5:Y:S02]  /*11a90*/  LDG.E R3, desc[UR60][R2.64] ;  /* 0x0000003c02037981 */ /* 0x000164000c1e1900 */
.L_x_3210:
[----:B------:R-:W-:Y:S05]  /*11aa0*/  BSYNC B0 ;  /* 0x0000000000007941 */ /* 0x000fea0003800000 */
.L_x_3209:
        /* <DEDUP_REMOVED lines=20> */
[----:B-1----:R-:W-:-:S04]  /*11bf0*/  SEL R9, R14, RZ, P0 ;  /* 0x000000ff0e097207 */ /* 0x002fc80000000000 */
[----:B0-----:R-:W-:-:S05]  /*11c00*/  IADD3 R2, R8, R9, RZ ;  /* 0x0000000908027210 */ /* 0x001fca0007ffe0ff */
[----:B------:R0:W1:Y:S02]  /*11c10*/  SHFL.IDX PT, R14, R2, 0x1f, 0x1f ;  /* 0x03e01f00020e7f89 */ /* 0x00006400000e0000 */
.L_x_3262:
[----:B------:R-:W-:Y:S02]  /*11c20*/  ULDC UR4, c[0x0][0xc10] ;  /* 0x0003040000047ab9 */ /* 0x000fe40000000800 */
[----:B--2---:R-:W-:-:S04]  /*11c30*/  IMAD.U32 R16, RZ, RZ, UR4 ;  /* 0x00000004ff107e24 */ /* 0x004fc8000f8e00ff */
[----:B-1----:R-:W-:-:S04]  /*11c40*/  IMAD R6, R14, R16, RZ ;  /* 0x000000100e067224 */ /* 0x002fc800078e02ff */
[----:B----4-:R-:W-:-:S05]  /*11c50*/  IMAD.IADD R5, R5, 0x1, R6 ;  /* 0x0000000105057824 */ /* 0x010fca00078e0206 */
[----:B---3--:R-:W-:-:S13]  /*11c60*/  ISETP.GT.AND P0, PT, R5, R4, PT ;  /* 0x000000040500720c */ /* 0x008fda0003f04270 */
[----:B------:R-:W-:Y:S05]  /*11c70*/  @P0 BRA `(.L_x_3212) ;  /* 0x0000000000b40947 */ /* 0x000fea0003800000 */
[----:B------:R-:W1:Y:S02]  /*11c80*/  LDC R0, c[0x0][0xc14] ;  /* 0x00030500ff007b82 */ /* 0x000e640000000800 */
.L_x_3217:
        /* <DEDUP_REMOVED lines=11> */
[----:B------:R-:W0:Y:S02]  /*11d40*/  LDC.64 R2, c[0x0][0xc58] ;  /* 0x00031600ff027b82 */ /* 0x000e240000000a00 */
[----:B0-----:R-:W-:-:S06]  /*11d50*/  IMAD.WIDE R2, R7, 0x4, R2 ;  /* 0x0000000407027825 */ /* 0x001fcc00078e0202 */
[----:B------:R0:W5:Y:S02]  /*11d60*/  LDG.E R3, desc[UR60][R2.64] ;  /* 0x0000003c02037981 */ /* 0x000164000c1e1900 */
.L_x_3215:
[----:B------:R-:W-:Y:S05]  /*11d70*/  BSYNC B0 ;  /* 0x0000000000007941 */ /* 0x000fea0003800000 */
.L_x_3214:
        /* <DEDUP_REMOVED lines=23> */
.L_x_3270:
[----:B------:R-:W-:Y:S02]  /*11ef0*/  ULDC UR4, c[0x0][0xc10] ;  /* 0x0003040000047ab9 */ /* 0x000fe40000000800 */
[----:B------:R-:W-:-:S04]  /*11f00*/  IMAD.U32 R16, RZ, RZ, UR4 ;  /* 0x00000004ff107e24 */ /* 0x000fc8000f8e00ff */
[----:B-1----:R-:W-:-:S05]  /*11f10*/  IMAD R6, R14, R16, RZ ;  /* 0x000000100e067224 */ /* 0x002fca00078e02ff */
[----:B------:R-:W-:-:S04]  /*11f20*/  IADD3 R5, R6, R5, RZ ;  /* 0x0000000506057210 */ /* 0x000fc80007ffe0ff */
[----:B------:R-:W-:-:S13]  /*11f30*/  ISETP.GT.AND P0, PT, R5, R4, PT ;  /* 0x000000040500720c */ /* 0x000fda0003f04270 */
[----:B------:R-:W-:Y:S05]  /*11f40*/  @!P0 BRA `(.L_x_3217) ;  /* 0xfffffffc00508947 */ /* 0x000fea000383ffff */
.L_x_3212:
        /* <DEDUP_REMOVED lines=8> */
.L_x_3274:
[----:B------:R-:W-:Y:S01]  /*11fd0*/  ISETP.NE.AND P0, PT, R7, RZ, PT ;  /* 0x000000ff0700720c */ /* 0x000fe20003f05270 */
[----:B------:R-:W-:-:S12]  /*11fe0*/  IMAD.MOV.U32 R14, RZ, RZ, RZ ;  /* 0x000000ffff0e7224 */ /* 0x000fd800078e00ff */
[----:B------:R-:W-:Y:S05]  /*11ff0*/  @!P0 BRA `(.L_x_3219) ;  /* 0x0000000000108947 */ /* 0x000fea0003800000 */
[----:B------:R-:W-:Y:S01]  /*12000*/  UMOV UR4, 0xffffffff ;  /* 0xffffffff00047882 */ /* 0x000fe20000000000 */
[----:B------:R-:W-:Y:S02]  /*12010*/  VIADD R12, R5, 0xffffffff ;  /* 0xffffffff050c7836 */ /* 0x000fe40000000000 */
[----:B------:R-:W-:Y:S05]  /*12020*/  BRA.DIV UR4, `(.L_x_3220) ;  /* 0x00000016046c7947 */ /* 0x000fea000b800000 */
[----:B------:R3:W4:Y:S02]  /*12030*/  SHFL.IDX PT, R14, R2, R12, 0x1f ;  /* 0x00001f0c020e7589 */ /* 0x00072400000e0000 */
.L_x_3219:
        /* <DEDUP_REMOVED lines=10> */
[----:B------:R-:W-:Y:S01]  /*120e0*/  IMAD R11, R2, R7, RZ ;  /* 0x00000007020b7224 */ /* 0x000fe200078e02ff */
[----:B------:R-:W-:-:S05]  /*120f0*/  MOV R2, RZ ;  /* 0x000000ff00027202 */ /* 0x000fca0000000f00 */
[----:B------:R-:W-:-:S04]  /*12100*/  IMAD.HI.U32 R3, R3, R11, R2 ;  /* 0x0000000b03037227 */ /* 0x000fc800078e0002 */
[----:B------:R-:W-:-:S05]  /*12110*/  IMAD.IADD R2, R4, 0x1, -R16 ;  /* 0x0000000104027824 */ /* 0x000fca00078e0a10 */
        /* <DEDUP_REMOVED lines=17> */
.L_x_3213:
[----:B------:R-:W-:Y:S01]  /*12230*/  UMOV UR4, URZ ;  /* 0x0000003f00047c82 */ /* 0x000fe20008000000 */
[----:B------:R-:W-:Y:S01]  /*12240*/  UMOV UR5, URZ ;  /* 0x0000003f00057c82 */ /* 0x000fe20008000000 */
[----:B------:R-:W-:Y:S01]  /*12250*/  ULDC UR6, c[0x0][0xc14] ;  /* 0x0003050000067ab9 */ /* 0x000fe20000000800 */
[----:B------:R-:W-:Y:S01]  /*12260*/  IMAD.MOV.U32 R16, RZ, RZ, R4 ;  /* 0x000000ffff107224 */ /* 0x000fe200078e0004 */
[----:B------:R-:W-:Y:S01]  /*12270*/  MOV R18, UR5 ;  /* 0x0000000500127c02 */ /* 0x000fe20008000f00 */
[----:B------:R-:W-:Y:S02]  /*12280*/  IMAD.U32 R17, RZ, RZ, UR4 ;  /* 0x00000004ff117e24 */ /* 0x000fe4000f8e00ff */
[----:B------:R-:W-:-:S07]  /*12290*/  IMAD.U32 R19, RZ, RZ, UR6 ;  /* 0x00000006ff137e24 */ /* 0x000fce000f8e00ff */
.L_x_3221:
        /* <DEDUP_REMOVED lines=12> */
.L_x_3157:
[----:B0-----:R-:W2:Y:S01]  /*12360*/  LDL.LU R0, [R1+0x28] ;  /* 0x0000280001007983 */ /* 0x001ea20000300800 */
[----:B------:R-:W-:Y:S01]  /*12370*/  BSSY B0, `(.L_x_3223) ;  /* 0x000000b000007945 */ /* 0x000fe20003800000 */
[----:B------:R-:W0:Y:S01]  /*12380*/  S2R R5, SR_CgaCtaId ;  /* 0x0000000000057919 */ /* 0x000e220000008800 */
[----:B--2---:R-:W-:-:S05]  /*12390*/  VIADD R0, R0, 0x1 ;  /* 0x0000000100007836 */ /* 0x004fca0000000000 */
        /* <DEDUP_REMOVED lines=8> */
.L_x_3277:
[----:B------:R-:W-:Y:S05]  /*12420*/  BSYNC B0 ;  /* 0x0000000000007941 */ /* 0x000fea0003800000 */
.L_x_3223:
[----:B------:R-:W-:-:S03]  /*12430*/  UMOV UR4, 0xffffffff ;  /* 0xffffffff00047882 */ /* 0x000fc60000000000 */
[----:B------:R-:W-:Y:S05]  /*12440*/  BRA.DIV UR4, `(.L_x_3225) ;  /* 0x00000012049c7947 */ /* 0x000fea000b800000 */
[----:B------:R-:W1:Y:S02]  /*12450*/  S2R R2, SR_TID.X ;  /* 0x0000000000027919 */ /* 0x000e640000002100 */
[----:B-1----:R-:W-:-:S04]  /*12460*/  SHF.R.U32.HI R2, RZ, 0x5, R2 ;  /* 0x00000005ff027819 */ /* 0x002fc80000011602 */
[----:B------:R-:W-:-:S05]  /*12470*/  LOP3.LUT R2, R2, 0x3, RZ, 0xc0, !PT ;  /* 0x0000000302027812 */ /* 0x000fca00078ec0ff */
[----:B------:R1:W2:Y:S02]  /*12480*/  SHFL.IDX PT, R14, R2, RZ, 0x1f ;  /* 0x00001fff020e7589 */ /* 0x0002a400000e0000 */
.L_x_3280:
[----:B--2---:R-:W-:Y:S01]  /*12490*/  ISETP.NE.AND P0, PT, R14, RZ, PT ;  /* 0x000000ff0e00720c */ /* 0x004fe20003f05270 */
[----:B------:R-:W-:-:S12]  /*124a0*/  BSSY B0, `(.L_x_3226) ;  /* 0x0000027000007945 */ /* 0x000fd80003800000 */
[----:B------:R-:W-:Y:S05]  /*124b0*/  @P0 BRA `(.L_x_3227) ;  /* 0x0000000000940947 */ /* 0x000fea0003800000 */
[----:B------:R-:W-:-:S03]  /*124c0*/  UMOV UR4, 0xffffffff ;  /* 0xffffffff00047882 */ /* 0x000fc60000000000 */
[----:B------:R-:W-:Y:S05]  /*124d0*/  BRA.DIV UR4, `(.L_x_3228) ;  /* 0x0000001204ac7947 */ /* 0x000fea000b800000 */
[----:B------:R-:W-:-:S13]  /*124e0*/  ELECT P6, URZ, PT ;  /* 0x00000000003f782f */ /* 0x000fda00038c0000 */
.L_x_3283:
[----:B------:R-:W-:Y:S05]  /*124f0*/  @!P6 BRA `(.L_x_3227) ;  /* 0x000000000084e947 */ /* 0x000fea0003800000 */
[----:B-1----:R-:W2:Y:S02]  /*12500*/  LDL.LU R2, [R1+0x30] ;  /* 0x0000300001027983 */ /* 0x002ea40000300800 */
[----:B--2---:R-:W-:-:S04]  /*12510*/  LOP3.LUT R2, R2, 0x2, RZ, 0xfc, !PT ;  /* 0x0000000202027812 */ /* 0x004fc800078efcff */
[----:B------:R-:W-:-:S13]  /*12520*/  ISETP.NE.AND P2, PT, R2, 0x3, PT ;  /* 0x000000030200780c */ /* 0x000fda0003f45270 */
[----:B------:R-:W-:Y:S05]  /*12530*/  @!P2 BRA `(.L_x_3229) ;  /* 0x000000000004a947 */ /* 0x000fea0003800000 */
[----:B------:R-:W-:Y:S01]  /*12540*/  BPT.TRAP 0x1 ;  /* 0x000000040000795c */ /* 0x000fe20000300000 */
.L_x_3229:
[----:B0-----:R-:W2:Y:S04]  /*12550*/  LDL R3, [R1] ;  /* 0x0000000001037983 */ /* 0x001ea80000100800 */
[----:B------:R-:W3:Y:S01]  /*12560*/  LDL.LU R7, [R1+0x8] ;  /* 0x0000080001077983 */ /* 0x000ee20000300800 */
[----:B------:R-:W-:-:S04]  /*12570*/  VIADD R2, R0, 0x36840 ;  /* 0x0003684000027836 */ /* 0x000fc80000000000 */
[C---:B--2---:R-:W-:Y:S01]  /*12580*/  IMAD R6, R3.reuse, 0x8, R2 ;  /* 0x0000000803067824 */ /* 0x044fe200078e0202 */
[----:B------:R-:W-:Y:S02]  /*12590*/  IADD3 R3, R3, 0x1, RZ ;  /* 0x0000000103037810 */ /* 0x000fe40007ffe0ff */
[----:B---3--:R-:W-:Y:S02]  /*125a0*/  SHF.L.U32 R5, R7, 0x1f, RZ ;  /* 0x0000001f07057819 */ /* 0x008fe400000006ff */
[C---:B------:R-:W-:Y:S02]  /*125b0*/  ISETP.NE.AND P1, PT, R3.reuse, 0x2, PT ;  /* 0x000000020300780c */ /* 0x040fe40003f25270 */
[----:B------:R-:W0:Y:S02]  /*125c0*/  SYNCS.PHASECHK.TRANS64.TRYWAIT P0, [R6+URZ], R5 ;  /* 0x00000005060075a7 */ /* 0x000e24000800017f */
[----:B------:R-:W-:Y:S02]  /*125d0*/  SEL R4, RZ, 0x1, P1 ;  /* 0x00000001ff047807 */ /* 0x000fe40000800000 */
[----:B------:R-:W-:-:S02]  /*125e0*/  SEL R3, R3, RZ, P1 ;  /* 0x000000ff03037207 */ /* 0x000fc40000800000 */
[----:B------:R-:W-:-:S03]  /*125f0*/  LOP3.LUT R4, R7, R4, RZ, 0x3c, !PT ;  /* 0x0000000407047212 */ /* 0x000fc600078e3cff */
[----:B------:R-:W-:Y:S01]  /*12600*/  IMAD R7, R3, 0x8, R2 ;  /* 0x0000000803077824 */ /* 0x000fe200078e0202 */
[----:B------:R-:W-:Y:S01]  /*12610*/  SHF.L.U32 R2, R4, 0x1f, RZ ;  /* 0x0000001f04027819 */ /* 0x000fe200000006ff */
[----:B0-----:R-:W-:Y:S06]  /*12620*/  @!P0 BRA `(.L_x_3230) ;  /* 0x0000001000788947 */ /* 0x001fec0003800000 */
.L_x_3284:
[----:B------:R-:W1:Y:S02]  /*12630*/  SYNCS.PHASECHK.TRANS64.TRYWAIT P0, [R7+URZ], R2 ;  /* 0x00000002070075a7 */ /* 0x000e64000800017f */
[----:B-1----:R-:W-:Y:S05]  /*12640*/  @!P0 BRA `(.L_x_3231) ;  /* 0x0000001000848947 */ /* 0x002fea0003800000 */
.L_x_3285:
[----:B------:R-:W-:Y:S05]  /*12650*/  @!P2 BRA `(.L_x_3232) ;  /* 0x000000000004a947 */ /* 0x000fea0003800000 */
[----:B------:R-:W-:Y:S01]  /*12660*/  BPT.TRAP 0x1 ;  /* 0x000000040000795c */ /* 0x000fe20000300000 */
.L_x_3232:
[----:B------:R-:W2:Y:S01]  /*12670*/  LDL.LU R4, [R1] ;  /* 0x0000000001047983 */ /* 0x000ea20000300800 */
[----:B------:R-:W-:-:S04]  /*12680*/  VIADD R0, R0, 0x36860 ;  /* 0x0003686000007836 */ /* 0x000fc80000000000 */
[----:B--2---:R-:W-:-:S04]  /*12690*/  IMAD R4, R4, 0x8, R0 ;  /* 0x0000000804047824 */ /* 0x004fc800078e0200 */
[----:B------:R-:W2:Y:S02]  /*126a0*/  SYNCS.PHASECHK.TRANS64.TRYWAIT P0, [R4+URZ], R5 ;  /* 0x00000005040075a7 */ /* 0x000ea4000800017f */
[----:B--2---:R-:W-:Y:S05]  /*126b0*/  @!P0 BRA `(.L_x_3233) ;  /* 0x00000010007c8947 */ /* 0x004fea0003800000 */
.L_x_3286:
[----:B------:R-:W-:-:S07]  /*126c0*/  IMAD R3, R3, 0x8, R0 ;  /* 0x0000000803037824 */ /* 0x000fce00078e0200 */
.L_x_3234:
[----:B---3--:R3:W4:Y:S02]  /*126d0*/  SYNCS.PHASECHK.TRANS64.TRYWAIT P0, [R3+URZ], R2 ;  /* 0x00000002030075a7 */ /* 0x008724000800017f */
[----:B----4-:R-:W-:Y:S05]  /*126e0*/  @!P0 NANOSLEEP.SYNCS 0x989680 ;  /* 0x009896800000895d */ /* 0x010fea0003900000 */
[----:B------:R-:W4:Y:S02]  /*126f0*/  @!P0 SYNCS.PHASECHK.TRANS64 P0, [R3+URZ], R2 ;  /* 0x00000002030085a7 */ /* 0x000f24000800007f */
[----:B----4-:R-:W-:Y:S05]  /*12700*/  @!P0 BRA `(.L_x_3234) ;  /* 0xfffffffc00f08947 */ /* 0x010fea000383ffff */
.L_x_3227:
[----:B------:R-:W-:Y:S05]  /*12710*/  BSYNC B0 ;  /* 0x0000000000007941 */ /* 0x000fea0003800000 */
.L_x_3226:
[----:B------:R-:W-:Y:S05]  /*12720*/  EXIT ;  /* 0x000000000000794d */ /* 0x000fea0003800000 */
.L_x_3111:
[----:B0-----:R0:W1:Y:S02]  /*12730*/  SYNCS.PHASECHK.TRANS64.TRYWAIT P1, [R2+URZ+0x36800], R3 ;  /* 0x03680003020075a7 */ /* 0x001064000802017f */
[----:B-1----:R-:W-:Y:S05]  /*12740*/  @!P1 NANOSLEEP.SYNCS 0x989680 ;  /* 0x009896800000995d */ /* 0x002fea0003900000 */
[----:B------:R-:W1:Y:S02]  /*12750*/  @!P1 SYNCS.PHASECHK.TRANS64 P1, [R2+URZ+0x36800], R3 ;  /* 0x03680003020095a7 */ /* 0x000e64000802007f */
[----:B-1----:R-:W-:Y:S05]  /*12760*/  @!P1 BRA `(.L_x_3111) ;  /* 0xfffffffc00f09947 */ /* 0x002fea000383ffff */
[----:B------:R-:W-:Y:S05]  /*12770*/  BRA `(.L_x_3235) ;  /* 0xfffffeec00ac7947 */ /* 0x000fea000383ffff */
.L_x_3115:
[----:B-1----:R1:W2:Y:S02]  /*12780*/  SYNCS.PHASECHK.TRANS64.TRYWAIT P2, [R0+URZ+0x36830], R3 ;  /* 0x03683003000075a7 */ /* 0x0022a4000804017f */
[----:B--2---:R-:W-:Y:S05]  /*12790*/  @!P2 NANOSLEEP.SYNCS 0x989680 ;  /* 0x009896800000a95d */ /* 0x004fea0003900000 */
[----:B------:R-:W2:Y:S02]  /*127a0*/  @!P2 SYNCS.PHASECHK.TRANS64 P2, [R0+URZ+0x36830], R3 ;  /* 0x036830030000a5a7 */ /* 0x000ea4000804007f */
[----:B--2---:R-:W-:Y:S05]  /*127b0*/  @!P2 BRA `(.L_x_3115) ;  /* 0xfffffffc00f0a947 */ /* 0x004fea000383ffff */
[----:B------:R-:W-:Y:S05]  /*127c0*/  BRA `(.L_x_3114) ;  /* 0xfffffeec00d07947 */ /* 0x000fea000383ffff */
.L_x_3120:
[----:B-1----:R1:W2:Y:S02]  /*127d0*/  SYNCS.PHASECHK.TRANS64.TRYWAIT P2, [R12+URZ+0x36830], R5 ;  /* 0x036830050c0075a7 */ /* 0x0022a4000804017f */
[----:B--2---:R-:W-:Y:S05]  /*127e0*/  @!P2 NANOSLEEP.SYNCS 0x989680 ;  /* 0x009896800000a95d */ /* 0x004fea0003900000 */
[----:B------:R-:W2:Y:S02]  /*127f0*/  @!P2 SYNCS.PHASECHK.TRANS64 P2, [R12+URZ+0x36830], R5 ;  /* 0x036830050c00a5a7 */ /* 0x000ea4000804007f */
[----:B--2---:R-:W-:Y:S05]  /*12800*/  @!P2 BRA `(.L_x_3120) ;  /* 0xfffffffc00f0a947 */ /* 0x004fea000383ffff */
[----:B------:R-:W-:Y:S05]  /*12810*/  BRA `(.L_x_3119) ;  /* 0xffffff3800b47947 */ /* 0x000fea000383ffff */
.L_x_3124:
[----:B-1----:R1:W2:Y:S02]  /*12820*/  SYNCS.PHASECHK.TRANS64.TRYWAIT P2, [R13+URZ+0x36850], R0 ;  /* 0x036850000d0075a7 */ /* 0x0022a4000804017f */
[----:B--2---:R-:W-:Y:S05]  /*12830*/  @!P2 NANOSLEEP.SYNCS 0x989680 ;  /* 0x009896800000a95d */ /* 0x004fea0003900000 */
[----:B------:R-:W2:Y:S02]  /*12840*/  @!P2 SYNCS.PHASECHK.TRANS64 P2, [R13+URZ+0x36850], R0 ;  /* 0x036850000d00a5a7 */ /* 0x000ea4000804007f */
[----:B--2---:R-:W-:Y:S05]  /*12850*/  @!P2 BRA `(.L_x_3124) ;  /* 0xfffffffc00f0a947 */ /* 0x004fea000383ffff */
[----:B------:R-:W-:Y:S05]  /*12860*/  BRA `(.L_x_3123) ;  /* 0xffffff6000007947 */ /* 0x000fea000383ffff */
.L_x_3129:
[----:B-1----:R1:W2:Y:S02]  /*12870*/  SYNCS.PHASECHK.TRANS64.TRYWAIT P0, [R15+URZ+0x36850], R0 ;  /* 0x036850000f0075a7 */ /* 0x0022a4000800017f */
[----:B--2---:R-:W-:Y:S05]  /*12880*/  @!P0 NANOSLEEP.SYNCS 0x989680 ;  /* 0x009896800000895d */ /* 0x004fea0003900000 */
[----:B------:R-:W2:Y:S02]  /*12890*/  @!P0 SYNCS.PHASECHK.TRANS64 P0, [R15+URZ+0x36850], R0 ;  /* 0x036850000f0085a7 */ /* 0x000ea4000800007f */
[----:B--2---:R-:W-:Y:S05]  /*128a0*/  @!P0 BRA `(.L_x_3129) ;  /* 0xfffffffc00f08947 */ /* 0x004fea000383ffff */
[----:B------:R-:W-:Y:S05]  /*128b0*/  BRA `(.L_x_3128) ;  /* 0xffffff8000607947 */ /* 0x000fea000383ffff */
.L_x_3168:
        /* <DEDUP_REMOVED lines=11> */
.L_x_3237:
[----:B------:R-:W-:Y:S05]  /*12970*/  BSYNC B0 ;  /* 0x0000000000007941 */ /* 0x000fea0003800000 */
.L_x_3236:
[----:B------:R-:W-:Y:S05]  /*12980*/  BRA `(.L_x_3238) ;  /* 0xffffffc400fc7947 */ /* 0x000fea000383ffff */
.L_x_3169:
[----:B------:R-:W-:Y:S01]  /*12990*/  BSSY B0, `(.L_x_3239) ;  /* 0x0000006000007945 */ /* 0x000fe20003800000 */
[----:B------:R-:W-:-:S07]  /*129a0*/  IMAD.MOV.U32 R15, RZ, RZ, -0x1 ;  /* 0xffffffffff0f7424 */ /* 0x000fce00078e00ff */
[----:B------:R-:W-:Y:S05]  /*129b0*/  WARPSYNC.COLLECTIVE R15, `(.L_x_3240) ;  /* 0x000000000f0c7348 */ /* 0x000fea0003c00000 */
[----:B------:R-:W-:Y:S02]  /*129c0*/  ELECT P6, UR62, PT ;  /* 0x00000000003e782f */ /* 0x000fe400038c0000 */
[----:B------:R-:W-:Y:S01]  /*129d0*/  MOV R14, UR62 ;  /* 0x0000003e000e7c02 */ /* 0x000fe20008000f00 */
[----:B------:R-:W-:Y:S10]  /*129e0*/  ENDCOLLECTIVE ;  /* 0x000000000000791b */ /* 0x000ff40003800000 */
.L_x_3240:
[----:B------:R-:W-:Y:S05]  /*129f0*/  BSYNC B0 ;  /* 0x0000000000007941 */ /* 0x000fea0003800000 */
.L_x_3239:
[----:B------:R-:W-:Y:S05]  /*12a00*/  BRA `(.L_x_3241) ;  /* 0xffffffc400f47947 */ /* 0x000fea000383ffff */
.L_x_3172:
[----:B0-----:R0:W1:Y:S02]  /*12a10*/  SYNCS.PHASECHK.TRANS64.TRYWAIT P0, [R8+URZ+0x36840], R9 ;  /* 0x03684009080075a7 */ /* 0x001064000800017f */
[----:B-1----:R-:W-:Y:S05]  /*12a20*/  @!P0 NANOSLEEP.SYNCS 0x989680 ;  /* 0x009896800000895d */ /* 0x002fea0003900000 */
[----:B------:R-:W1:Y:S02]  /*12a30*/  @!P0 SYNCS.PHASECHK.TRANS64 P0, [R8+URZ+0x36840], R9 ;  /* 0x03684009080085a7 */ /* 0x000e64000800007f */
[----:B-1----:R-:W-:Y:S05]  /*12a40*/  @!P0 BRA `(.L_x_3172) ;  /* 0xfffffffc00f08947 */ /* 0x002fea000383ffff */
[----:B------:R-:W-:Y:S05]  /*12a50*/  BRA `(.L_x_3242) ;  /* 0xffffffc800647947 */ /* 0x000fea000383ffff */
.L_x_3175:
        /* <DEDUP_REMOVED lines=8> */
.L_x_3183:
[----:B0-----:R0:W1:Y:S02]  /*12ae0*/  SYNCS.PHASECHK.TRANS64.TRYWAIT P0, [R2+URZ+0x36840], R3 ;  /* 0x03684003020075a7 */ /* 0x001064000800017f */
[----:B-1----:R-:W-:Y:S05]  /*12af0*/  @!P0 NANOSLEEP.SYNCS 0x989680 ;  /* 0x009896800000895d */ /* 0x002fea0003900000 */
[----:B------:R-:W1:Y:S02]  /*12b00*/  @!P0 SYNCS.PHASECHK.TRANS64 P0, [R2+URZ+0x36840], R3 ;  /* 0x03684003020085a7 */ /* 0x000e64000800007f */
[----:B-1----:R-:W-:Y:S05]  /*12b10*/  @!P0 BRA `(.L_x_3183) ;  /* 0xfffffffc00f08947 */ /* 0x002fea000383ffff */
[----:B------:R-:W-:Y:S05]  /*12b20*/  BRA `(.L_x_3244) ;  /* 0xffffffd000707947 */ /* 0x000fea000383ffff */
.L_x_3185:
[----:B0-----:R0:W1:Y:S02]  /*12b30*/  SYNCS.PHASECHK.TRANS64.TRYWAIT P0, [R3+URZ+0x60], R2 ;  /* 0x00006002030075a7 */ /* 0x001064000800017f */
[----:B-1----:R-:W-:Y:S05]  /*12b40*/  @!P0 NANOSLEEP.SYNCS 0x989680 ;  /* 0x009896800000895d */ /* 0x002fea0003900000 */
[----:B------:R-:W1:Y:S02]  /*12b50*/  @!P0 SYNCS.PHASECHK.TRANS64 P0, [R3+URZ+0x60], R2 ;  /* 0x00006002030085a7 */ /* 0x000e64000800007f */
[----:B-1----:R-:W-:Y:S05]  /*12b60*/  @!P0 BRA `(.L_x_3185) ;  /* 0xfffffffc00f08947 */ /* 0x002fea000383ffff */
[----:B------:R-:W-:Y:S05]  /*12b70*/  BRA `(.L_x_3245) ;  /* 0xffffffd4001c7947 */ /* 0x000fea000383ffff */
.L_x_3190:
[----:B-1----:R1:W2:Y:S02]  /*12b80*/  SYNCS.PHASECHK.TRANS64.TRYWAIT P0, [R2+URZ+0x36840], R3 ;  /* 0x03684003020075a7 */ /* 0x0022a4000800017f */
[----:B--2---:R-:W-:Y:S05]  /*12b90*/  @!P0 NANOSLEEP.SYNCS 0x989680 ;  /* 0x009896800000895d */ /* 0x004fea0003900000 */
[----:B------:R-:W2:Y:S02]  /*12ba0*/  @!P0 SYNCS.PHASECHK.TRANS64 P0, [R2+URZ+0x36840], R3 ;  /* 0x03684003020085a7 */ /* 0x000ea4000800007f */
[----:B--2---:R-:W-:Y:S05]  /*12bb0*/  @!P0 BRA `(.L_x_3190) ;  /* 0xfffffffc00f08947 */ /* 0x004fea000383ffff */
[----:B------:R-:W-:Y:S05]  /*12bc0*/  BRA `(.L_x_3246) ;  /* 0xffffffd800907947 */ /* 0x000fea000383ffff */
.L_x_3192:
[----:B0-----:R0:W1:Y:S02]  /*12bd0*/  SYNCS.PHASECHK.TRANS64.TRYWAIT P1, [R2+URZ+0x60], R3 ;  /* 0x00006003020075a7 */ /* 0x001064000802017f */
[----:B-1----:R-:W-:Y:S05]  /*12be0*/  @!P1 NANOSLEEP.SYNCS 0x989680 ;  /* 0x009896800000995d */ /* 0x002fea0003900000 */
[----:B------:R-:W1:Y:S02]  /*12bf0*/  @!P1 SYNCS.PHASECHK.TRANS64 P1, [R2+URZ+0x60], R3 ;  /* 0x00006003020095a7 */ /* 0x000e64000802007f */
[----:B-1----:R-:W-:Y:S05]  /*12c00*/  @!P1 BRA `(.L_x_3192) ;  /* 0xfffffffc00f09947 */ /* 0x002fea000383ffff */
[----:B------:R-:W-:Y:S05]  /*12c10*/  BRA `(.L_x_3247) ;  /* 0xffffffdc003c7947 */ /* 0x000fea000383ffff */
.L_x_3197:
[----:B--2---:R2:W3:Y:S02]  /*12c20*/  SYNCS.PHASECHK.TRANS64.TRYWAIT P0, [R2+URZ+0x36840], R3 ;  /* 0x03684003020075a7 */ /* 0x0044e4000800017f */
[----:B---3--:R-:W-:Y:S05]  /*12c30*/  @!P0 NANOSLEEP.SYNCS 0x989680 ;  /* 0x009896800000895d */ /* 0x008fea0003900000 */
[----:B------:R-:W3:Y:S02]  /*12c40*/  @!P0 SYNCS.PHASECHK.TRANS64 P0, [R2+URZ+0x36840], R3 ;  /* 0x03684003020085a7 */ /* 0x000ee4000800007f */
[----:B---3--:R-:W-:Y:S05]  /*12c50*/  @!P0 BRA `(.L_x_3197) ;  /* 0xfffffffc00f08947 */ /* 0x008fea000383ffff */
[----:B------:R-:W-:Y:S05]  /*12c60*/  BRA `(.L_x_3248) ;  /* 0xffffffe000747947 */ /* 0x000fea000383ffff */
.L_x_3199:
[----:B0-----:R0:W1:Y:S02]  /*12c70*/  SYNCS.PHASECHK.TRANS64.TRYWAIT P1, [R2+URZ+0x60], R8 ;  /* 0x00006008020075a7 */ /* 0x001064000802017f */
[----:B-1----:R-:W-:Y:S05]  /*12c80*/  @!P1 NANOSLEEP.SYNCS 0x989680 ;  /* 0x009896800000995d */ /* 0x002fea0003900000 */
[----:B------:R-:W1:Y:S02]  /*12c90*/  @!P1 SYNCS.PHASECHK.TRANS64 P1, [R2+URZ+0x60], R8 ;  /* 0x00006008020095a7 */ /* 0x000e64000802007f */
[----:B-1----:R-:W-:Y:S05]  /*12ca0*/  @!P1 BRA `(.L_x_3199) ;  /* 0xfffffffc00f09947 */ /* 0x002fea000383ffff */
[----:B------:R-:W-:Y:S05]  /*12cb0*/  BRA `(.L_x_3249) ;  /* 0xffffffe400247947 */ /* 0x000fea000383ffff */
.L_x_3206:
[----:B-1----:R1:W2:Y:S02]  /*12cc0*/  SYNCS.PHASECHK.TRANS64.TRYWAIT P0, [R3+URZ+0x36860], R0 ;  /* 0x03686000030075a7 */ /* 0x0022a4000800017f */
[----:B--2---:R-:W-:Y:S05]  /*12cd0*/  @!P0 NANOSLEEP.SYNCS 0x989680 ;  /* 0x009896800000895d */ /* 0x004fea0003900000 */
[----:B------:R-:W2:Y:S02]  /*12ce0*/  @!P0 SYNCS.PHASECHK.TRANS64 P0, [R3+URZ+0x36860], R0 ;  /* 0x03686000030085a7 */ /* 0x000ea4000800007f */
[----:B--2---:R-:W-:Y:S05]  /*12cf0*/  @!P0 BRA `(.L_x_3206) ;  /* 0xfffffffc00f08947 */ /* 0x004fea000383ffff */
[----:B------:R-:W-:Y:S05]  /*12d00*/  BRA `(.L_x_3250) ;  /* 0xffffffe800407947 */ /* 0x000fea000383ffff */
.L_x_3208:
        /* <DEDUP_REMOVED lines=8> */
.L_x_3252:
[----:B------:R-:W-:Y:S05]  /*12d90*/  BSYNC B0 ;  /* 0x0000000000007941 */ /* 0x000fea0003800000 */
.L_x_3251:
        /* <DEDUP_REMOVED lines=8> */
.L_x_3253:
[----:B------:R-:W-:Y:S01]  /*12e20*/  IMAD.MOV.U32 R5, RZ, RZ, R14 ;  /* 0x000000ffff057224 */ /* 0x000fe200078e000e */
[----:B------:R-:W-:Y:S06]  /*12e30*/  BRA `(.L_x_3254) ;  /* 0xffffffe800e47947 */ /* 0x000fec000383ffff */
.L_x_3211:
        /* <DEDUP_REMOVED lines=8> */
.L_x_3256:
[----:B------:R-:W-:Y:S05]  /*12ec0*/  BSYNC B0 ;  /* 0x0000000000007941 */ /* 0x000fea0003800000 */
.L_x_3255:
        /* <DEDUP_REMOVED lines=10> */
.L_x_3257:
        /* <DEDUP_REMOVED lines=8> */
.L_x_3258:
        /* <DEDUP_REMOVED lines=8> */
.L_x_3259:
        /* <DEDUP_REMOVED lines=8> */
.L_x_3260:
        /* <DEDUP_REMOVED lines=8> */
.L_x_3261:
[----:B------:R-:W-:Y:S05]  /*13170*/  BRA `(.L_x_3262) ;  /* 0xffffffe800a87947 */ /* 0x000fea000383ffff */
.L_x_3216:
        /* <DEDUP_REMOVED lines=8> */
.L_x_3264:
[----:B------:R-:W-:Y:S05]  /*13200*/  BSYNC B0 ;  /* 0x0000000000007941 */ /* 0x000fea0003800000 */
.L_x_3263:
        /* <DEDUP_REMOVED lines=10> */
.L_x_3265:
        /* <DEDUP_REMOVED lines=8> */
.L_x_3266:
        /* <DEDUP_REMOVED lines=8> */
.L_x_3267:
        /* <DEDUP_REMOVED lines=8> */
.L_x_3268:
        /* <DEDUP_REMOVED lines=8> */
.L_x_3269:
[----:B------:R-:W-:Y:S05]  /*134b0*/  BRA `(.L_x_3270) ;  /* 0xffffffe8008c7947 */ /* 0x000fea000383ffff */
.L_x_3218:
[----:B------:R-:W-:Y:S01]  /*134c0*/  BSSY B0, `(.L_x_3271) ;  /* 0x0000006000007945 */ /* 0x000fe20003800000 */
[----:B------:R-:W-:Y:S01]  /*134d0*/  PLOP3.LUT P6, PT, P6, PT, PT, 0x8, 0x0 ;  /* 0x000000000000781c */ /* 0x000fe200037ce170 */
[----:B------:R-:W-:-:S12]  /*134e0*/  IMAD.MOV.U32 R15, RZ, RZ, -0x1 ;  /* 0xffffffffff0f7424 */ /* 0x000fd800078e00ff */
[----:B0-----:R-:W-:Y:S05]  /*134f0*/  WARPSYNC.COLLECTIVE R15, `(.L_x_3272) ;  /* 0x000000000f087348 */ /* 0x001fea0003c00000 */
[----:B------:R-:W-:Y:S01]  /*13500*/  VOTE.ANY R14, PT, P6 ;  /* 0x00000000000e7806 */ /* 0x000fe200030e0100 */
[----:B0-----:R-:W-:Y:S06]  /*13510*/  ENDCOLLECTIVE ;  /* 0x000000000000791b */ /* 0x001fec0003800000 */
.L_x_3272:
[----:B------:R-:W-:Y:S05]  /*13520*/  BSYNC B0 ;  /* 0x0000000000007941 */ /* 0x000fea0003800000 */
.L_x_3271:
        /* <DEDUP_REMOVED lines=9> */
.L_x_3273:
[----:B------:R-:W-:Y:S01]  /*135c0*/  IMAD.MOV.U32 R17, RZ, RZ, R14 ;  /* 0x000000ffff117224 */ /* 0x000fe200078e000e */
[----:B------:R-:W-:Y:S06]  /*135d0*/  BRA `(.L_x_3274) ;  /* 0xffffffe8007c7947 */ /* 0x000fec000383ffff */
.L_x_3220:
[----:B------:R-:W-:Y:S01]  /*135e0*/  BSSY B0, `(.L_x_3275) ;  /* 0x0000007000007945 */ /* 0x000fe20003800000 */
[----:B------:R-:W-:Y:S02]  /*135f0*/  IMAD.MOV.U32 R13, RZ, RZ, R2 ;  /* 0x000000ffff0d7224 */ /* 0x000fe400078e0002 */
[----:B------:R-:W-:Y:S02]  /*13600*/  IMAD.MOV.U32 R11, RZ, RZ, 0x1f ;  /* 0x0000001fff0b7424 */ /* 0x000fe400078e00ff */
[----:B------:R-:W-:-:S07]  /*13610*/  IMAD.MOV.U32 R15, RZ, RZ, -0x1 ;  /* 0xffffffffff0f7424 */ /* 0x000fce00078e00ff */
[----:B012---:R-:W-:Y:S05]  /*13620*/  WARPSYNC.COLLECTIVE R15, `(.L_x_3276) ;  /* 0x000000000f087348 */ /* 0x007fea0003c00000 */
[----:B------:R3:W4:Y:S02]  /*13630*/  SHFL.IDX P6, R14, R13, R12, R11 ;  /* 0x0000000c0d0e7389 */ /* 0x00072400000c000b */
[----:B01234-:R-:W-:Y:S01]  /*13640*/  ENDCOLLECTIVE ;  /* 0x000000000000791b */ /* 0x01ffe20003800000 */
.L_x_3276:
[----:B------:R-:W-:Y:S05]  /*13650*/  BSYNC B0 ;  /* 0x0000000000007941 */ /* 0x000fea0003800000 */
.L_x_3275:
[----:B------:R-:W-:Y:S05]  /*13660*/  BRA `(.L_x_3219) ;  /* 0xffffffe800747947 */ /* 0x000fea000383ffff */
.L_x_3224:
[----:B0-----:R0:W1:Y:S02]  /*13670*/  SYNCS.PHASECHK.TRANS64.TRYWAIT P0, [R0+URZ+0x36820], R3 ;  /* 0x03682003000075a7 */ /* 0x001064000800017f */
[----:B-1----:R-:W-:Y:S05]  /*13680*/  @!P0 NANOSLEEP.SYNCS 0x989680 ;  /* 0x009896800000895d */ /* 0x002fea0003900000 */
[----:B------:R-:W1:Y:S02]  /*13690*/  @!P0 SYNCS.PHASECHK.TRANS64 P0, [R0+URZ+0x36820], R3 ;  /* 0x03682003000085a7 */ /* 0x000e64000800007f */
[----:B-1----:R-:W-:Y:S05]  /*136a0*/  @!P0 BRA `(.L_x_3224) ;  /* 0xfffffffc00f08947 */ /* 0x002fea000383ffff */
[----:B------:R-:W-:Y:S05]  /*136b0*/  BRA `(.L_x_3277) ;  /* 0xffffffec00587947 */ /* 0x000fea000383ffff */
.L_x_3225:
        /* <DEDUP_REMOVED lines=11> */
.L_x_3279:
[----:B------:R-:W-:Y:S05]  /*13770*/  BSYNC B0 ;  /* 0x0000000000007941 */ /* 0x000fea0003800000 */
.L_x_3278:
[----:B------:R-:W-:Y:S05]  /*13780*/  BRA `(.L_x_3280) ;  /* 0xffffffec00407947 */ /* 0x000fea000383ffff */
.L_x_3228:
[----:B------:R-:W-:Y:S01]  /*13790*/  BSSY B1, `(.L_x_3281) ;  /* 0x0000006000017945 */ /* 0x000fe20003800000 */
[----:B------:R-:W-:-:S07]  /*137a0*/  IMAD.MOV.U32 R15, RZ, RZ, -0x1 ;  /* 0xffffffffff0f7424 */ /* 0x000fce00078e00ff */
[----:B01----:R-:W-:Y:S05]  /*137b0*/  WARPSYNC.COLLECTIVE R15, `(.L_x_3282) ;  /* 0x000000000f0c7348 */ /* 0x003fea0003c00000 */
[----:B------:R-:W-:Y:S02]  /*137c0*/  ELECT P6, UR62, PT ;  /* 0x00000000003e782f */ /* 0x000fe400038c0000 */
[----:B------:R-:W-:Y:S01]  /*137d0*/  MOV R14, UR62 ;  /* 0x0000003e000e7c02 */ /* 0x000fe20008000f00 */
[----:B01----:R-:W-:Y:S10]  /*137e0*/  ENDCOLLECTIVE ;  /* 0x000000000000791b */ /* 0x003ff40003800000 */
.L_x_3282:
[----:B------:R-:W-:Y:S05]  /*137f0*/  BSYNC B1 ;  /* 0x0000000000017941 */ /* 0x000fea0003800000 */
.L_x_3281:
[----:B------:R-:W-:Y:S05]  /*13800*/  BRA `(.L_x_3283) ;  /* 0xffffffec00387947 */ /* 0x000fea000383ffff */
.L_x_3230:
[----:B0-----:R0:W1:Y:S02]  /*13810*/  SYNCS.PHASECHK.TRANS64.TRYWAIT P0, [R6+URZ], R5 ;  /* 0x00000005060075a7 */ /* 0x001064000800017f */
[----:B-1----:R-:W-:Y:S05]  /*13820*/  @!P0 NANOSLEEP.SYNCS 0x989680 ;  /* 0x009896800000895d */ /* 0x002fea0003900000 */
[----:B------:R-:W1:Y:S02]  /*13830*/  @!P0 SYNCS.PHASECHK.TRANS64 P0, [R6+URZ], R5 ;  /* 0x00000005060085a7 */ /* 0x000e64000800007f */
[----:B-1----:R-:W-:Y:S05]  /*13840*/  @!P0 BRA `(.L_x_3230) ;  /* 0xfffffffc00f08947 */ /* 0x002fea000383ffff */
[----:B------:R-:W-:Y:S05]  /*13850*/  BRA `(.L_x_3284) ;  /* 0xffffffec00747947 */ /* 0x000fea000383ffff */
.L_x_3231:
[----:B-1----:R1:W2:Y:S02]  /*13860*/  SYNCS.PHASECHK.TRANS64.TRYWAIT P0, [R7+URZ], R2 ;  /* 0x00000002070075a7 */ /* 0x0022a4000800017f */
[----:B--2---:R-:W-:Y:S05]  /*13870*/  @!P0 NANOSLEEP.SYNCS 0x989680 ;  /* 0x009896800000895d */ /* 0x004fea0003900000 */
[----:B------:R-:W2:Y:S02]  /*13880*/  @!P0 SYNCS.PHASECHK.TRANS64 P0, [R7+URZ], R2 ;  /* 0x00000002070085a7 */ /* 0x000ea4000800007f */
[----:B--2---:R-:W-:Y:S05]  /*13890*/  @!P0 BRA `(.L_x_3231) ;  /* 0xfffffffc00f08947 */ /* 0x004fea000383ffff */
[----:B------:R-:W-:Y:S05]  /*138a0*/  BRA `(.L_x_3285) ;  /* 0xffffffec00687947 */ /* 0x000fea000383ffff */
.L_x_3233:
[----:B--2---:R2:W3:Y:S02]  /*138b0*/  SYNCS.PHASECHK.TRANS64.TRYWAIT P0, [R4+URZ], R5 ;  /* 0x00000005040075a7 */ /* 0x0044e4000800017f */
[----:B---3--:R-:W-:Y:S05]  /*138c0*/  @!P0 NANOSLEEP.SYNCS 0x989680 ;  /* 0x009896800000895d */ /* 0x008fea0003900000 */
[----:B------:R-:W3:Y:S02]  /*138d0*/  @!P0 SYNCS.PHASECHK.TRANS64 P0, [R4+URZ], R5 ;  /* 0x00000005040085a7 */ /* 0x000ee4000800007f */
[----:B---3--:R-:W-:Y:S05]  /*138e0*/  @!P0 BRA `(.L_x_3233) ;  /* 0xfffffffc00f08947 */ /* 0x008fea000383ffff */
[----:B------:R-:W-:Y:S05]  /*138f0*/  BRA `(.L_x_3286) ;  /* 0xffffffec00707947 */ /* 0x000fea000383ffff */
.L_x_3287:
        /* <DEDUP_REMOVED lines=16> */
.L_x_12758:


//--------------------- .text._ZN7cutlass13device_kernelIN5flash11enable_sm90INS1_16FlashAttnFwdSm90INS1_25CollectiveMainloopFwdSm90ILi2EN4cute5tupleIJNS5_1CILi1EEES8_S8_EEENS6_IJNS7_ILi128EEENS7_ILi112EEENS7_ILi192EEEEEELi192ENS_6half_tEfNS_4arch4Sm90ELb0ELb0ELb1ELb1ELb0ELb1ELb0ELb1ELb1ELb0ELb0ELb0EEENS1_21CollectiveEpilogueFwdINS6_IJSA_SC_SB_EEES9_SE_SG_Li256ELb1ELb0ELb0ELb0EEENS1_36VarlenDynamicPersistentTileSchedulerILi128ELi112ELi256ELi32ELb0ELb0ELb1ELb0ELb1ELb1EEEEEEEEEvNT_6ParamsE --------------------------
	.section	.text._ZN7cutlass13device_kernelIN5flash11enable_sm90INS1_16FlashAttnFwdSm90INS1_25CollectiveMainloopFwdSm90ILi2EN4cute5tupleIJNS5_1CILi1EEES8_S8_EEENS6_IJNS7_ILi128EEENS7_ILi112EEENS7_ILi192EEEEEELi192ENS_6half_tEfNS_4arch4Sm90ELb0ELb0ELb1ELb1ELb0ELb1ELb0ELb1ELb1ELb0ELb0ELb0EEENS1_21CollectiveEpilogueFwdINS6_IJSA_SC_SB_EEES9_SE_SG_Li256ELb1ELb0ELb0ELb0EEENS1_36VarlenDynamicPersistentTileSchedulerILi128ELi112ELi256ELi32ELb0ELb0ELb1ELb0ELb1ELb1EEEEEEEEEvNT_6ParamsE,"ax",@progbits
	.align	128
.text._ZN7cutlass13device_kernelIN5flash11enable_sm90INS1_16FlashAttnFwdSm90INS1_25CollectiveMainloopFwdSm90ILi2EN4cute5tupleIJNS5_1CILi1EEES8_S8_EEENS6_IJNS7_ILi128EEENS7_ILi112EEENS7_ILi192EEEEEELi192ENS_6half_tEfNS_4arch4Sm90ELb0ELb0ELb1ELb1ELb0ELb1ELb0ELb1ELb1ELb0ELb0ELb0EEENS1_21CollectiveEpilogueFwdINS6_IJSA_SC_SB_EEES9_SE_SG_Li256ELb1ELb0ELb0ELb0EEENS1_36VarlenDynamicPersistentTileSchedulerILi128ELi112ELi256ELi32ELb0ELb0ELb1ELb0ELb1ELb1EEEEEEEEEvNT_6ParamsE:
        .type           _ZN7cutlass13device_kernelIN5flash11enable_sm90INS1_16FlashAttnFwdSm90INS1_25CollectiveMainloopFwdSm90ILi2EN4cute5tupleIJNS5_1CILi1EEES8_S8_EEENS6_IJNS7_ILi128EEENS7_ILi112EEENS7_ILi192EEEEEELi192ENS_6half_tEfNS_4arch4Sm90ELb0ELb0ELb1ELb1ELb0ELb1ELb0ELb1ELb1ELb0ELb0ELb0EEENS1_21CollectiveEpilogueFwdINS6_IJSA_SC_SB_EEES9_SE_SG_Li256ELb1ELb0ELb0ELb0EEENS1_36VarlenDynamicPersistentTileSchedulerILi128ELi112ELi256ELi32ELb0ELb0ELb1ELb0ELb1ELb1EEEEEEEEEvNT_6ParamsE,@function
        .size           _ZN7cutlass13device_kernelIN5flash11enable_sm90INS1_16FlashAttnFwdSm90INS1_25CollectiveMainloopFwdSm90ILi2EN4cute5tupleIJNS5_1CILi1EEES8_S8_EEENS6_IJNS7_ILi128EEENS7_ILi112EEENS7_ILi192EEEEEELi192ENS_6half_tEfNS_4arch4Sm90ELb0ELb0ELb1ELb1ELb0ELb1ELb0ELb1ELb1ELb0ELb0ELb0EEENS1_21CollectiveEpilogueFwdINS6_IJSA_SC_SB_EEES9_SE_SG_Li256ELb1ELb0ELb0ELb0EEENS1_36VarlenDynamicPersistentTileSchedulerILi128ELi112ELi256ELi32ELb0ELb0ELb1ELb0ELb1ELb1EEEEEEEEEvNT_6ParamsE,(.L_x_12759 - _ZN7cutlass13device_kernelIN5flash11enable_sm90INS1_16FlashAttnFwdSm90INS1_25CollectiveMainloopFwdSm90ILi2EN4cute5tupleIJNS5_1CILi1EEES8_S8_EEENS6_IJNS7_ILi128EEENS7_ILi112EEENS7_ILi192EEEEEELi192ENS_6half_tEfNS_4arch4Sm90ELb0ELb0ELb1ELb1ELb0ELb1ELb0ELb1ELb1ELb0ELb0ELb0EEENS1_21CollectiveEpilogueFwdINS6_IJSA_SC_SB_EEES9_SE_SG_Li256ELb1ELb0ELb0ELb0EEENS1_36VarlenDynamicPersistentTileSchedulerILi128ELi112ELi256ELi32ELb0ELb0ELb1ELb0ELb1ELb1EEEEEEEEEvNT_6ParamsE)
        .other          _ZN7cutlass13device_kernelIN5flash11enable_sm90INS1_16FlashAttnFwdSm90INS1_25CollectiveMainloopFwdSm90ILi2EN4cute5tupleIJNS5_1CILi1EEES8_S8_EEENS6_IJNS7_ILi128EEENS7_ILi112EEENS7_ILi192EEEEEELi192ENS_6half_tEfNS_4arch4Sm90ELb0ELb0ELb1ELb1ELb0ELb1ELb0ELb1ELb1ELb0ELb0ELb0EEENS1_21CollectiveEpilogueFwdINS6_IJSA_SC_SB_EEES9_SE_SG_Li256ELb1ELb0ELb0ELb0EEENS1_36VarlenDynamicPersistentTileSchedulerILi128ELi112ELi256ELi32ELb0ELb0ELb1ELb0ELb1ELb1EEEEEEEEEvNT_6ParamsE,@"STO_CUDA_ENTRY STV_DEFAULT"
_ZN7cutlass13device_kernelIN5flash11enable_sm90INS1_16FlashAttnFwdSm90INS1_25CollectiveMainloopFwdSm90ILi2EN4cute5tupleIJNS5_1CILi1EEES8_S8_EEENS6_IJNS7_ILi128EEENS7_ILi112EEENS7_ILi192EEEEEELi192ENS_6half_tEfNS_4arch4Sm90ELb0ELb0ELb1ELb1ELb0ELb1ELb0ELb1ELb1ELb0ELb0ELb0EEENS1_21CollectiveEpilogueFwdINS6_IJSA_SC_SB_EEES9_SE_SG_Li256ELb1ELb0ELb0ELb0EEENS1_36VarlenDynamicPersistentTileSchedulerILi128ELi112ELi256ELi32ELb0ELb0ELb1ELb0ELb1ELb1EEEEEEEEEvNT_6ParamsE:
        /* <DEDUP_REMOVED lines=27> */
.L_x_3289:
[----:B------:R-:W-:Y:S05]  /*01b0*/  BSYNC B0 ;  /* 0x0000000000007941 */ /* 0x000fea0003800000 */
.L_x_3288:
        /* <DEDUP_REMOVED lines=41> */
.L_x_3290:
        /* <DEDUP_REMOVED lines=22> */
.L_x_3291:
        /* <DEDUP_REMOVED lines=18> */
.L_x_3292:
        /* <DEDUP_REMOVED lines=22> */
.L_x_3293:
        /* <DEDUP_REMOVED lines=22> */
.L_x_3294:
        /* <DEDUP_REMOVED lines=10> */
.L_x_3297:
        /* <DEDUP_REMOVED lines=9> */
[----:B0-----:R-:W-:Y:S01]  /*0ac0*/  MOV R2, UR4 ;  /* 0x0000000400027c02 */ /* 0x001fe20008000f00 */
[----:B------:R-:W-:-:S04]  /*0ad0*/  ULDC UR4, c[0x0][0xc14] ;  /* 0x0003050000047ab9 */ /* 0x000fc80000000800 */
[----:B------:R-:W0:Y:S01]  /*0ae0*/  LDS.128 R148, [R2+0x368d0] ;  /* 0x0368d00002947984 */ /* 0x000e220000000c00 */
[----:B------:R-:W-:Y:S06]  /*0af0*/  BAR.ARV 0x4, 0x120 ;  /* 0x0104800000007b1d */ /* 0x000fec0000002000 */
[----:B0-----:R-:W-:-:S13]  /*0b00*/  ISETP.GE.AND P0, PT, R151, UR4, PT ;  /* 0x0000000497007c0c */ /* 0x001fda000bf06270 */
[----:B------:R-:W-:Y:S05]  /*0b10*/  @P0 BRA `(.L_x_3298) ;  /* 0x0000023c00340947 */ /* 0x000fea0003800000 */
[----:B------:R-:W2:Y:S01]  /*0b20*/  LDL R0, [R1+0x64] ;  /* 0x0000640001007983 */ /* 0x000ea20000100800 */
[----:B------:R-:W-:Y:S01]  /*0b30*/  VIADD R13, R4, 0xffffff80 ;  /* 0xffffff80040d7836 */ /* 0x000fe20000000000 */
[----:B------:R-:W-:Y:S01]  /*0b40*/  R2UR UR4, R2 ;  /* 0x00000000020472ca */ /* 0x000fe200000e0000 */
[----:B------:R-:W-:Y:S01]  /*0b50*/  IMAD.MOV.U32 R11, RZ, RZ, -0x2 ;  /* 0xfffffffeff0b7424 */ /* 0x000fe200078e00ff */
[----:B------:R-:W-:Y:S01]  /*0b60*/  MOV R211, RZ ;  /* 0x000000ff00d37202 */ /* 0x000fe20000000f00 */
[----:B------:R-:W-:Y:S02]  /*0b70*/  IMAD.MOV.U32 R224, RZ, RZ, RZ ;  /* 0x000000ffffe07224 */ /* 0x000fe400078e00ff */
[----:B------:R-:W-:Y:S02]  /*0b80*/  IMAD.MOV.U32 R18, RZ, RZ, RZ ;  /* 0x000000ffff127224 */ /* 0x000fe400078e00ff */
[----:B------:R-:W-:Y:S02]  /*0b90*/  IMAD.MOV.U32 R206, RZ, RZ, RZ ;  /* 0x000000ffffce7224 */ /* 0x000fe400078e00ff */
[----:B------:R-:W-:-:S04]  /*0ba0*/  IMAD.MOV.U32 R213, RZ, RZ, RZ ;  /* 0x000000ffffd57224 */ /* 0x000fc800078e00ff */
[----:B------:R-:W-:Y:S01]  /*0bb0*/  UIADD3 UR4, UR4, 0x15400, URZ ;  /* 0x0001540004047890 */ /* 0x000fe2000fffe03f */
[----:B--2---:R-:W-:Y:S02]  /*0bc0*/  R2UR UR5, R0 ;  /* 0x00000000000572ca */ /* 0x004fe400000e0000 */
[----:B------:R-:W-:-:S04]  /*0bd0*/  SHF.R.S32.HI R0, RZ, 0x1f, R13 ;  /* 0x0000001fff007819 */ /* 0x000fc8000001140d */
[CC--:B------:R-:W-:Y:S02]  /*0be0*/  LEA.HI R4, R0.reuse, R13.reuse, RZ, 0x7 ;  /* 0x0000000d00047211 */ /* 0x0c0fe400078f38ff */
[----:B------:R-:W-:Y:S02]  /*0bf0*/  LEA.HI R3, R0, R13, RZ, 0x4 ;  /* 0x0000000d00037211 */ /* 0x000fe400078f20ff */
[----:B------:R-:W-:Y:S02]  /*0c00*/  LOP3.LUT R229, R4, 0xffffff80, RZ, 0xc0, !PT ;  /* 0xffffff8004e57812 */ /* 0x000fe400078ec0ff */
[----:B------:R-:W-:Y:S01]  /*0c10*/  SHF.R.S32.HI R6, RZ, 0x4, R3 ;  /* 0x00000004ff067819 */ /* 0x000fe20000011403 */
[----:B------:R-:W-:Y:S01]  /*0c20*/  ULOP3.LUT UR5, UR5, 0x1, URZ, 0xfc, !UPT ;  /* 0x0000000105057892 */ /* 0x000fe2000f8efc3f */
[----:B------:R-:W-:Y:S01]  /*0c30*/  SHF.R.S32.HI R237, RZ, 0x7, R4 ;  /* 0x00000007ffed7819 */ /* 0x000fe20000011404 */
[----:B------:R-:W-:Y:S01]  /*0c40*/  IMAD.IADD R229, R13, 0x1, -R229 ;  /* 0x000000010de57824 */ /* 0x000fe200078e0ae5 */
[----:B------:R-:W-:-:S02]  /*0c50*/  LEA.HI R5, R3, R6, RZ, 0x1 ;  /* 0x0000000603057211 */ /* 0x000fc400078f08ff */
[----:B------:R-:W-:Y:S02]  /*0c60*/  LOP3.LUT R3, R3, 0x3fffff0, RZ, 0xc0, !PT ;  /* 0x03fffff003037812 */ /* 0x000fe400078ec0ff */
[----:B------:R-:W-:Y:S02]  /*0c70*/  SHF.R.S32.HI R8, RZ, 0x1f, R229 ;  /* 0x0000001fff087819 */ /* 0x000fe400000114e5 */
[----:B------:R-:W-:Y:S01]  /*0c80*/  LOP3.LUT R5, R5, 0x1ffffffe, RZ, 0xc0, !PT ;  /* 0x1ffffffe05057812 */ /* 0x000fe200078ec0ff */
[----:B------:R-:W-:Y:S01]  /*0c90*/  IMAD.IADD R3, R13, 0x1, -R3 ;  /* 0x000000010d037824 */ /* 0x000fe200078e0a03 */
[----:B------:R-:W-:Y:S02]  /*0ca0*/  LEA.HI R7, R8, R229, RZ, 0x2 ;  /* 0x000000e508077211 */ /* 0x000fe400078f10ff */
[----:B------:R-:W-:Y:S02]  /*0cb0*/  IADD3 R6, R6, -R5, RZ ;  /* 0x8000000506067210 */ /* 0x000fe40007ffe0ff */
[----:B------:R-:W-:-:S02]  /*0cc0*/  SHF.R.S32.HI R9, RZ, 0x2, R7 ;  /* 0x00000002ff097819 */ /* 0x000fc40000011407 */
[----:B------:R-:W-:Y:S02]  /*0cd0*/  SHF.R.S32.HI R10, RZ, 0x1f, R7 ;  /* 0x0000001fff0a7819 */ /* 0x000fe40000011407 */
[----:B------:R-:W-:Y:S02]  /*0ce0*/  LEA.HI R5, R0, R13, RZ, 0x5 ;  /* 0x0000000d00057211 */ /* 0x000fe400078f28ff */
[----:B------:R-:W-:Y:S02]  /*0cf0*/  LEA.HI R10, R10, R9, RZ, 0x3 ;  /* 0x000000090a0a7211 */ /* 0x000fe400078f18ff */
[----:B------:R-:W-:Y:S02]  /*0d00*/  SHF.R.S32.HI R210, RZ, 0x5, R5 ;  /* 0x00000005ffd27819 */ /* 0x000fe40000011405 */
[----:B------:R-:W-:Y:S02]  /*0d10*/  LOP3.LUT R10, R10, 0xfffffff8, RZ, 0xc0, !PT ;  /* 0xfffffff80a0a7812 */ /* 0x000fe400078ec0ff */
[C---:B------:R-:W-:Y:S01]  /*0d20*/  LEA R3, R210.reuse, R3, 0x4 ;  /* 0x00000003d2037211 */ /* 0x040fe200078e20ff */
[----:B------:R-:W-:Y:S01]  /*0d30*/  IMAD.SHL.U32 R210, R210, 0x200, RZ ;  /* 0x00000200d2d27824 */ /* 0x000fe200078e00ff */
[----:B------:R-:W-:Y:S01]  /*0d40*/  LEA.HI R8, R8, R229, RZ, 0x5 ;  /* 0x000000e508087211 */ /* 0x000fe200078f28ff */
[----:B------:R-:W-:Y:S01]  /*0d50*/  IMAD.IADD R9, R9, 0x1, -R10 ;  /* 0x0000000109097824 */ /* 0x000fe200078e0a0a */
[----:B------:R-:W-:-:S02]  /*0d60*/  LEA R10, R3, R6, 0x3 ;  /* 0x00000006030a7211 */ /* 0x000fc400078e18ff */
[----:B------:R-:W-:Y:S02]  /*0d70*/  LEA.HI R3, R0, R13, RZ, 0x2 ;  /* 0x0000000d00037211 */ /* 0x000fe400078f10ff */
[----:B------:R-:W-:Y:S02]  /*0d80*/  LOP3.LUT R12, R7, 0x7ffffffc, RZ, 0xc0, !PT ;  /* 0x7ffffffc070c7812 */ /* 0x000fe400078ec0ff */
[----:B------:R-:W-:Y:S02]  /*0d90*/  LOP3.LUT R227, R3, 0xfffffffc, RZ, 0xc0, !PT ;  /* 0xfffffffc03e37812 */ /* 0x000fe400078ec0ff */
[--C-:B------:R-:W-:Y:S01]  /*0da0*/  SHF.R.S32.HI R19, RZ, 0x2, R3.reuse ;  /* 0x00000002ff137819 */ /* 0x100fe20000011403 */
[----:B------:R-:W-:Y:S01]  /*0db0*/  IMAD.IADD R12, R229, 0x1, -R12 ;  /* 0x00000001e50c7824 */ /* 0x000fe200078e0a0c */
[----:B------:R-:W-:Y:S01]  /*0dc0*/  SHF.R.S32.HI R6, RZ, 0x1f, R3 ;  /* 0x0000001fff067819 */ /* 0x000fe20000011403 */
[----:B------:R-:W-:Y:S01]  /*0dd0*/  IMAD.IADD R227, R13, 0x1, -R227 ;  /* 0x000000010de37824 */ /* 0x000fe200078e0ae3 */
[----:B------:R-:W-:Y:S01]  /*0de0*/  SHF.R.S32.HI R8, RZ, 0x5, R8 ;  /* 0x00000005ff087819 */ /* 0x000fe20000011408 */
[----:B------:R-:W-:Y:S01]  /*0df0*/  IMAD R5, R12, R11, 0x70 ;  /* 0x000000700c057424 */ /* 0x000fe200078e020b */
[----:B------:R-:W-:Y:S01]  /*0e00*/  LEA.HI R6, R6, R19, RZ, 0x3 ;  /* 0x0000001306067211 */ /* 0x000fe200078f18ff */
[----:B------:R-:W-:Y:S01]  /*0e10*/  IMAD.SHL.U32 R22, R227, 0x8, RZ ;  /* 0x00000008e3167824 */ /* 0x000fe200078e00ff */
[C---:B------:R-:W-:Y:S01]  /*0e20*/  IADD3 R223, R19.reuse, 0x40, RZ ;  /* 0x0000004013df7810 */ /* 0x040fe20007ffe0ff */
[----:B------:R-:W-:Y:S01]  /*0e30*/  IMAD R9, R8, 0x10, R9 ;  /* 0x0000001008097824 */ /* 0x000fe200078e0209 */
[----:B------:R-:W-:Y:S01]  /*0e40*/  LOP3.LUT R6, R6, 0xfffffff8, RZ, 0xc0, !PT ;  /* 0xfffffff806067812 */ /* 0x000fe200078ec0ff */
[C---:B------:R-:W-:Y:S01]  /*0e50*/  VIADD R205, R22.reuse, 0x40 ;  /* 0x0000004016cd7836 */ /* 0x040fe20000000000 */
[----:B------:R-:W-:Y:S01]  /*0e60*/  IADD3 R204, R22, 0x20, RZ ;  /* 0x0000002016cc7810 */ /* 0x000fe20007ffe0ff */
[----:B------:R0:W-:Y:S01]  /*0e70*/  STL [R1+0x58], R5 ;  /* 0x0000580501007387 */ /* 0x0001e20000100800 */
[----:B------:R-:W-:Y:S01]  /*0e80*/  SHF.R.S32.HI R8, RZ, 0x1f, R223 ;  /* 0x0000001fff087819 */ /* 0x000fe200000114df */
[----:B------:R-:W-:Y:S01]  /*0e90*/  IMAD.IADD R218, R19, 0x1, -R6 ;  /* 0x0000000113da7824 */ /* 0x000fe200078e0a06 */
[----:B------:R-:W-:Y:S01]  /*0ea0*/  SHF.R.S32.HI R3, RZ, 0x1f, R204 ;  /* 0x0000001fff037819 */ /* 0x000fe200000114cc */
[----:B------:R-:W-:Y:S01]  /*0eb0*/  IMAD.SHL.U32 R16, R227, 0x4, RZ ;  /* 0x00000004e3107824 */ /* 0x000fe200078e00ff */
[----:B------:R-:W-:-:S02]  /*0ec0*/  SHF.L.U32 R207, R223, 0x6, RZ ;  /* 0x00000006dfcf7819 */ /* 0x000fc400000006ff */
[----:B------:R-:W-:Y:S02]  /*0ed0*/  SHF.L.U32 R208, R218, 0x6, RZ ;  /* 0x00000006dad07819 */ /* 0x000fe400000006ff */
[CC--:B------:R-:W-:Y:S02]  /*0ee0*/  LEA.HI R228, R3.reuse, R204.reuse, RZ, 0x3 ;  /* 0x000000cc03e47211 */ /* 0x0c0fe400078f18ff */
[----:B------:R-:W-:Y:S02]  /*0ef0*/  LEA.HI R8, R8, R223, RZ, 0x3 ;  /* 0x000000df08087211 */ /* 0x000fe400078f18ff */
[----:B------:R-:W-:Y:S02]  /*0f00*/  LEA.HI R3, R3, R204, RZ, 0x6 ;  /* 0x000000cc03037211 */ /* 0x000fe400078f30ff */
[----:B------:R-:W-:Y:S01]  /*0f10*/  LEA.HI R4, R4, R237, RZ, 0x1 ;  /* 0x000000ed04047211 */ /* 0x000fe200078f08ff */
[----:B------:R-:W-:Y:S01]  /*0f20*/  IMAD.SHL.U32 R8, R8, 0x40, RZ ;  /* 0x0000004008087824 */ /* 0x000fe200078e00ff */
[----:B------:R-:W-:Y:S01]  /*0f30*/  SHF.R.S32.HI R6, RZ, 0x1f, R205 ;  /* 0x0000001fff067819 */ /* 0x000fe200000114cd */
[----:B------:R-:W-:Y:S01]  /*0f40*/  IMAD.SHL.U32 R3, R3, 0x80, RZ ;  /* 0x0000008003037824 */ /* 0x000fe200078e00ff */
[----:B------:R-:W-:-:S02]  /*0f50*/  LOP3.LUT R207, R207, 0x1c0, RZ, 0xc0, !PT ;  /* 0x000001c0cfcf7812 */ /* 0x000fc400078ec0ff */
[----:B------:R-:W-:Y:S02]  /*0f60*/  LOP3.LUT R208, R208, 0x1c0, RZ, 0xc0, !PT ;  /* 0x000001c0d0d07812 */ /* 0x000fe400078ec0ff */
[----:B------:R-:W-:Y:S02]  /*0f70*/  LOP3.LUT R4, R4, 0x3fffffe, RZ, 0xc0, !PT ;  /* 0x03fffffe04047812 */ /* 0x000fe400078ec0ff */
[CC--:B0-----:R-:W-:Y:S02]  /*0f80*/  LEA.HI R5, R6.reuse, R205.reuse, RZ, 0x6 ;  /* 0x000000cd06057211 */ /* 0x0c1fe400078f30ff */
[----:B------:R-:W-:Y:S01]  /*0f90*/  LEA.HI R233, R6, R205, RZ, 0x3 ;  /* 0x000000cd06e97211 */ /* 0x000fe200078f18ff */
[----:B------:R-:W-:Y:S01]  /*0fa0*/  IMAD.IADD R4, R237, 0x1, -R4 ;  /* 0x00000001ed047824 */ /* 0x000fe200078e0a04 */
[----:B------:R-:W-:Y:S01]  /*0fb0*/  SHF.R.U32.HI R236, RZ, 0x3, R207 ;  /* 0x00000003ffec7819 */ /* 0x000fe200000116cf */
[----:B------:R-:W-:Y:S01]  /*0fc0*/  IMAD.SHL.U32 R5, R5, 0x80, RZ ;  /* 0x0000008005057824 */ /* 0x000fe200078e00ff */
[----:B------:R-:W-:-:S02]  /*0fd0*/  SHF.R.U32.HI R209, RZ, 0x3, R208 ;  /* 0x00000003ffd17819 */ /* 0x000fc400000116d0 */
[--C-:B------:R-:W-:Y:S02]  /*0fe0*/  LOP3.LUT R6, R208, 0x38, R228.reuse, 0xf8, !PT ;  /* 0x00000038d0067812 */ /* 0x100fe400078ef8e4 */
[----:B------:R-:W-:Y:S02]  /*0ff0*/  LOP3.LUT R7, R207, 0x38, R228, 0xf8, !PT ;  /* 0x00000038cf077812 */ /* 0x000fe400078ef8e4 */
[----:B------:R-:W-:Y:S02]  /*1000*/  LOP3.LUT R212, R8, 0xfffffe00, RZ, 0xc0, !PT ;  /* 0xfffffe0008d47812 */ /* 0x000fe400078ec0ff */
[----:B------:R-:W-:Y:S02]  /*1010*/  LOP3.LUT R3, R3, 0xffffe000, RZ, 0xc0, !PT ;  /* 0xffffe00003037812 */ /* 0x000fe400078ec0ff */
[----:B------:R-:W-:Y:S02]  /*1020*/  LOP3.LUT R6, R6, R209, RZ, 0x3c, !PT ;  /* 0x000000d106067212 */ /* 0x000fe400078e3cff */
[----:B------:R-:W-:-:S02]  /*1030*/  LOP3.LUT R7, R7, R236, RZ, 0x3c, !PT ;  /* 0x000000ec07077212 */ /* 0x000fc400078e3cff */
[-C--:B------:R-:W-:Y:S02]  /*1040*/  IADD3 R6, R6, R3.reuse, R210 ;  /* 0x0000000306067210 */ /* 0x080fe40007ffe0d2 */
[----:B------:R-:W-:Y:S02]  /*1050*/  IADD3 R7, R7, R3, R212 ;  /* 0x0000000307077210 */ /* 0x000fe40007ffe0d4 */
[----:B------:R-:W-:Y:S02]  /*1060*/  LEA R3, R4, R9, 0x6 ;  /* 0x0000000904037211 */ /* 0x000fe400078e30ff */
[----:B------:R-:W-:Y:S02]  /*1070*/  LEA.HI R0, R0, R13, RZ, 0x3 ;  /* 0x0000000d00007211 */ /* 0x000fe400078f18ff */
[----:B------:R-:W-:Y:S01]  /*1080*/  MOV R4, UR5 ;  /* 0x0000000500047c02 */ /* 0x000fe20008000f00 */
[----:B------:R0:W-:Y:S01]  /*1090*/  STL [R1+0x5c], R3 ;  /* 0x00005c0301007387 */ /* 0x0001e20000100800 */
[----:B------:R-:W-:-:S02]  /*10a0*/  SHF.R.S32.HI R216, RZ, 0x3, R0 ;  /* 0x00000003ffd87819 */ /* 0x000fc40000011400 */
[--C-:B------:R-:W-:Y:S01]  /*10b0*/  LOP3.LUT R8, R208, 0x38, R233.reuse, 0xf8, !PT ;  /* 0x00000038d0087812 */ /* 0x100fe200078ef8e9 */
[----:B------:R-:W-:Y:S01]  /*10c0*/  STL [R1+0x14], R4 ;  /* 0x0000140401007387 */ /* 0x000fe20000100800 */
[----:B------:R-:W-:Y:S02]  /*10d0*/  LOP3.LUT R11, R207, 0x38, R233, 0xf8, !PT ;  /* 0x00000038cf0b7812 */ /* 0x000fe400078ef8e9 */
[----:B------:R-:W-:Y:S02]  /*10e0*/  LOP3.LUT R5, R5, 0xffffe000, RZ, 0xc0, !PT ;  /* 0xffffe00005057812 */ /* 0x000fe400078ec0ff */
[----:B------:R-:W-:Y:S02]  /*10f0*/  LOP3.LUT R8, R8, R209, RZ, 0x3c, !PT ;  /* 0x000000d108087212 */ /* 0x000fe400078e3cff */
[----:B0-----:R-:W-:Y:S02]  /*1100*/  LOP3.LUT R3, R0, 0x1ffffff8, RZ, 0xc0, !PT ;  /* 0x1ffffff800037812 */ /* 0x001fe400078ec0ff */
[----:B------:R-:W-:-:S02]  /*1110*/  MOV R0, UR4 ;  /* 0x0000000400007c02 */ /* 0x000fc40008000f00 */
[----:B------:R-:W-:Y:S01]  /*1120*/  LOP3.LUT R11, R11, R236, RZ, 0x3c, !PT ;  /* 0x000000ec0b0b7212 */ /* 0x000fe200078e3cff */
[----:B------:R-:W-:Y:S01]  /*1130*/  IMAD.IADD R3, R13, 0x1, -R3 ;  /* 0x000000010d037824 */ /* 0x000fe200078e0a03 */
[-C--:B------:R-:W-:Y:S01]  /*1140*/  IADD3 R8, R8, R5.reuse, R210 ;  /* 0x0000000508087210 */ /* 0x080fe20007ffe0d2 */
[----:B------:R0:W-:Y:S01]  /*1150*/  STL [R1+0x54], R0 ;  /* 0x0000540001007387 */ /* 0x0001e20000100800 */
[----:B------:R-:W-:Y:S01]  /*1160*/  IADD3 R11, R11, R5, R212 ;  /* 0x000000050b0b7210 */ /* 0x000fe20007ffe0d4 */
[----:B------:R-:W-:Y:S01]  /*1170*/  IMAD.SHL.U32 R214, R3, 0x8, RZ ;  /* 0x0000000803d67824 */ /* 0x000fe200078e00ff */
[----:B------:R-:W-:Y:S02]  /*1180*/  LOP3.LUT R5, R207, 0x38, R22, 0xf8, !PT ;  /* 0x00000038cf057812 */ /* 0x000fe400078ef816 */
[----:B------:R-:W-:Y:S02]  /*1190*/  SHF.R.S32.HI R228, RZ, 0x3, R228 ;  /* 0x00000003ffe47819 */ /* 0x000fe400000114e4 */
[----:B------:R-:W-:-:S02]  /*11a0*/  LOP3.LUT R5, R212, R5, R236, 0xf6, !PT ;  /* 0x00000005d4057212 */ /* 0x000fc400078ef6ec */
[----:B------:R-:W-:Y:S01]  /*11b0*/  SHF.R.S32.HI R233, RZ, 0x3, R233 ;  /* 0x00000003ffe97819 */ /* 0x000fe200000114e9 */
[----:B0-----:R-:W-:Y:S01]  /*11c0*/  IMAD.SHL.U32 R0, R10, 0x8, RZ ;  /* 0x000000080a007824 */ /* 0x001fe200078e00ff */
[----:B------:R-:W-:Y:S02]  /*11d0*/  LEA R234, R5, UR4, 0x1 ;  /* 0x0000000405ea7c11 */ /* 0x000fe4000f8e08ff */
[----:B------:R-:W-:Y:S02]  /*11e0*/  LEA R235, R6, UR4, 0x1 ;  /* 0x0000000406eb7c11 */ /* 0x000fe4000f8e08ff */
[----:B------:R0:W-:Y:S01]  /*11f0*/  STL [R1+0x60], R0 ;  /* 0x0000600001007387 */ /* 0x0001e20000100800 */
[----:B------:R-:W-:Y:S02]  /*1200*/  LEA R231, R7, UR4, 0x1 ;  /* 0x0000000407e77c11 */ /* 0x000fe4000f8e08ff */
[----:B------:R-:W-:Y:S02]  /*1210*/  LEA R232, R8, UR4, 0x1 ;  /* 0x0000000408e87c11 */ /* 0x000fe4000f8e08ff */
[----:B------:R-:W-:-:S07]  /*1220*/  LEA R230, R11, UR4, 0x1 ;  /* 0x000000040be67c11 */ /* 0x000fce000f8e08ff */
.L_x_3509:
[----:B--2--5:R-:W1:Y:S01]  /*1230*/  LDC.64 R4, c[0x0][0xc60] ;  /* 0x00031800ff047b82 */ /* 0x024e620000000a00 */
[----:B------:R-:W-:Y:S01]  /*1240*/  ULDC.64 UR4, c[0x0][0xa28] ;  /* 0x00028a0000047ab9 */ /* 0x000fe20000000a00 */
[----:B------:R-:W-:Y:S01]  /*1250*/  ULDC.64 UR8, c[0x0][0xa18] ;  /* 0x0002860000087ab9 */ /* 0x000fe20000000a00 */
[----:B------:R-:W-:Y:S01]  /*1260*/  ULDC.64 UR6, c[0x0][0xa08] ;  /* 0x0002820000067ab9 */ /* 0x000fe20000000a00 */
[----:B-1----:R-:W-:-:S05]  /*1270*/  IMAD.WIDE R4, R151, 0x4, R4 ;  /* 0x0000000497047825 */ /* 0x002fca00078e0204 */
[----:B------:R-:W2:Y:S01]  /*1280*/  LDG.E R222, desc[UR60][R4.64] ;  /* 0x0000003c04de7981 */ /* 0x000ea2000c1e1900 */
[----:B------:R-:W-:Y:S01]  /*1290*/  ISETP.NE.U32.AND P2, PT, RZ, UR4, PT ;  /* 0x00000004ff007c0c */ /* 0x000fe2000bf45070 */
[----:B------:R-:W-:Y:S01]  /*12a0*/  IMAD.MOV.U32 R3, RZ, RZ, RZ ;  /* 0x000000ffff037224 */ /* 0x000fe200078e00ff */
[----:B------:R-:W-:Y:S01]  /*12b0*/  ISETP.NE.U32.AND P1, PT, RZ, UR8, PT ;  /* 0x00000008ff007c0c */ /* 0x000fe2000bf25070 */
[----:B------:R-:W-:Y:S01]  /*12c0*/  IMAD.MOV.U32 R29, RZ, RZ, RZ ;  /* 0x000000ffff1d7224 */ /* 0x000fe200078e00ff */
[----:B------:R-:W-:Y:S02]  /*12d0*/  ISETP.NE.AND.EX P2, PT, RZ, UR5, PT, P2 ;  /* 0x00000005ff007c0c */ /* 0x000fe4000bf45320 */
[----:B------:R-:W-:Y:S02]  /*12e0*/  ISETP.NE.AND.EX P1, PT, RZ, UR9, PT, P1 ;  /* 0x00000009ff007c0c */ /* 0x000fe4000bf25310 */
[----:B------:R-:W-:-:S04]  /*12f0*/  ISETP.NE.U32.AND P0, PT, RZ, UR6, PT ;  /* 0x00000006ff007c0c */ /* 0x000fc8000bf05070 */
[----:B------:R-:W-:Y:S02]  /*1300*/  ISETP.NE.AND.EX P0, PT, RZ, UR7, PT, P0 ;  /* 0x00000007ff007c0c */ /* 0x000fe4000bf05300 */
[----:B--2---:R-:W-:-:S03]  /*1310*/  SHF.R.S32.HI R226, RZ, 0x1f, R222 ;  /* 0x0000001fffe27819 */ /* 0x004fc600000114de */
[C---:B------:R-:W-:Y:S02]  /*1320*/  @P2 LEA R4, P3, R222.reuse, UR4, 0x2 ;  /* 0x00000004de042c11 */ /* 0x040fe4000f8610ff */
[C---:B------:R-:W-:Y:S02]  /*1330*/  SHF.L.U32 R220, R222.reuse, 0x2, RZ ;  /* 0x00000002dedc7819 */ /* 0x040fe400000006ff */
[C-C-:B------:R-:W-:Y:S01]  /*1340*/  @P2 LEA.HI.X R5, R222.reuse, UR5, R226.reuse, 0x2, P3 ;  /* 0x00000005de052c11 */ /* 0x140fe200098f14e2 */
[----:B------:R-:W-:Y:S01]  /*1350*/  ULDC UR4, c[0x0][0x288] ;  /* 0x0000a20000047ab9 */ /* 0x000fe20000000800 */
[----:B------:R-:W-:Y:S02]  /*1360*/  SHF.L.U64.HI R221, R222, 0x2, R226 ;  /* 0x00000002dedd7819 */ /* 0x000fe400000102e2 */
[C---:B---3--:R-:W-:Y:S01]  /*1370*/  IADD3 R8, P4, R220.reuse, UR6, RZ ;  /* 0x00000006dc087c10 */ /* 0x048fe2000ff9e0ff */
[----:B------:R1:W5:Y:S01]  /*1380*/  @P2 LDG.E R3, desc[UR60][R4.64] ;  /* 0x0000003c04032981 */ /* 0x000362000c1e1900 */
[----:B0---4-:R-:W-:-:S02]  /*1390*/  @P1 IADD3 R6, P2, R220, UR8, RZ ;  /* 0x00000008dc061c10 */ /* 0x011fc4000ff5e0ff */
[----:B------:R-:W-:Y:S01]  /*13a0*/  MOV R152, UR4 ;  /* 0x0000000400987c02 */ /* 0x000fe20008000f00 */
[----:B------:R-:W-:Y:S01]  /*13b0*/  ULDC.64 UR4, c[0x0][0x3f8] ;  /* 0x0000fe0000047ab9 */ /* 0x000fe20000000a00 */
[C---:B------:R-:W-:Y:S02]  /*13c0*/  IADD3.X R9, R221.reuse, UR7, RZ, P4, !PT ;  /* 0x00000007dd097c10 */ /* 0x040fe4000a7fe4ff */
[----:B------:R-:W-:Y:S01]  /*13d0*/  @P1 IADD3.X R7, R221, UR9, RZ, P2, !PT ;  /* 0x00000009dd071c10 */ /* 0x000fe200097fe4ff */
[----:B------:R-:W-:Y:S02]  /*13e0*/  UISETP.NE.U32.AND UP0, UPT, UR4, URZ, UPT ;  /* 0x0000003f0400728c */ /* 0x000fe4000bf05070 */
[----:B------:R1:W5:Y:S01]  /*13f0*/  @P0 LDG.E R29, desc[UR60][R8.64] ;  /* 0x0000003c081d0981 */ /* 0x000362000c1e1900 */
[----:B------:R-:W-:Y:S01]  /*1400*/  ULDC UR4, c[0x0][0x404] ;  /* 0x0001010000047ab9 */ /* 0x000fe20000000800 */
[----:B------:R-:W-:Y:S02]  /*1410*/  ULDC.64 UR8, c[0x0][0xa20] ;  /* 0x0002880000087ab9 */ /* 0x000fe40000000a00 */
[----:B------:R1:W5:Y:S01]  /*1420*/  @P1 LDG.E R152, desc[UR60][R6.64] ;  /* 0x0000003c06981981 */ /* 0x000362000c1e1900 */
[----:B------:R-:W-:Y:S01]  /*1430*/  UISETP.NE.AND.EX UP0, UPT, UR5, URZ, UPT, UP0 ;  /* 0x0000003f0500728c */ /* 0x000fe2000bf05300 */
[----:B------:R-:W-:-:S02]  /*1440*/  ISETP.NE.U32.AND P2, PT, RZ, UR8, PT ;  /* 0x00000008ff007c0c */ /* 0x000fc4000bf45070 */
[----:B------:R-:W-:Y:S01]  /*1450*/  ULDC UR5, c[0x0][0x2e0] ;  /* 0x0000b80000057ab9 */ /* 0x000fe20000000800 */
[----:B------:R-:W-:Y:S01]  /*1460*/  USEL UR4, UR4, 0x1, UP0 ;  /* 0x0000000104047887 */ /* 0x000fe20008000000 */
[----:B------:R-:W-:-:S03]  /*1470*/  ISETP.NE.AND.EX P2, PT, RZ, UR9, PT, P2 ;  /* 0x00000009ff007c0c */ /* 0x000fc6000bf45320 */
[----:B------:R-:W-:-:S03]  /*1480*/  UIMAD UR4, UR4, UR5, URZ ;  /* 0x00000005040472a4 */ /* 0x000fc6000f8e023f */
[----:B------:R-:W-:Y:S01]  /*1490*/  ULDC UR5, c[0x0][0x338] ;  /* 0x0000ce0000057ab9 */ /* 0x000fe20000000800 */
[----:B------:R-:W-:Y:S01]  /*14a0*/  IMAD.MOV.U32 R225, RZ, RZ, R149 ;  /* 0x000000ffffe17224 */ /* 0x000fe200078e0095 */
[----:B------:R-:W-:Y:S01]  /*14b0*/  MOV R27, R222 ;  /* 0x000000de001b7202 */ /* 0x000fe20000000f00 */
[----:B------:R-:W-:Y:S01]  /*14c0*/  IMAD.MOV.U32 R219, RZ, RZ, R150 ;  /* 0x000000ffffdb7224 */ /* 0x000fe200078e0096 */
[----:B-1----:R-:W-:Y:S06]  /*14d0*/  @P1 BRA `(.L_x_3299) ;  /* 0x0000000000241947 */ /* 0x002fec0003800000 */
[----:B------:R-:W-:Y:S02]  /*14e0*/  ULDC.64 UR6, c[0x0][0xa00] ;  /* 0x0002800000067ab9 */ /* 0x000fe40000000a00 */
[----:B------:R-:W-:-:S04]  /*14f0*/  ISETP.NE.U32.AND P1, PT, RZ, UR6, PT ;  /* 0x00000006ff007c0c */ /* 0x000fc8000bf25070 */
[----:B------:R-:W-:-:S13]  /*1500*/  ISETP.NE.AND.EX P1, PT, RZ, UR7, PT, P1 ;  /* 0x00000007ff007c0c */ /* 0x000fda000bf25310 */
[----:B------:R-:W-:Y:S05]  /*1510*/  @!P1 BRA `(.L_x_3299) ;  /* 0x0000000000149947 */ /* 0x000fea0003800000 */
[----:B------:R-:W1:Y:S02]  /*1520*/  LDC.64 R4, c[0x0][0xa00] ;  /* 0x00028000ff047b82 */ /* 0x000e640000000a00 */
[----:B-1----:R-:W-:-:S05]  /*1530*/  IMAD.WIDE R4, R27, 0x4, R4 ;  /* 0x000000041b047825 */ /* 0x002fca00078e0204 */
[----:B-----5:R-:W2:Y:S04]  /*1540*/  LDG.E R152, desc[UR60][R4.64] ;  /* 0x0000003c04987981 */ /* 0x020ea8000c1e1900 */
[----:B------:R-:W2:Y:S02]  /*1550*/  LDG.E R7, desc[UR60][R4.64+0x4] ;  /* 0x0000043c04077981 */ /* 0x000ea4000c1e1900 */
[----:B--2---:R-:W-:-:S07]  /*1560*/  IMAD.IADD R152, R7, 0x1, -R152 ;  /* 0x0000000107987824 */ /* 0x004fce00078e0a98 */
.L_x_3299:
[----:B------:R-:W-:Y:S01]  /*1570*/  IMAD.U32 R24, RZ, RZ, UR5 ;  /* 0x00000005ff187e24 */ /* 0x000fe2000f8e00ff */
[----:B------:R-:W-:Y:S01]  /*1580*/  MOV R28, UR4 ;  /* 0x00000004001c7c02 */ /* 0x000fe20008000f00 */
[----:B------:R-:W-:Y:S06]  /*1590*/  @!P2 BRA `(.L_x_3300) ;  /* 0x000000000010a947 */ /* 0x000fec0003800000 */
[----:B------:R-:W-:-:S04]  /*15a0*/  IADD3 R4, P0, R220, UR8, RZ ;  /* 0x00000008dc047c10 */ /* 0x000fc8000ff1e0ff */
[----:B------:R-:W-:-:S05]  /*15b0*/  IADD3.X R5, R221, UR9, RZ, P0, !PT ;  /* 0x00000009dd057c10 */ /* 0x000fca00087fe4ff */
[----:B------:R1:W5:Y:S01]  /*15c0*/  LDG.E R28, desc[UR60][R4.64] ;  /* 0x0000003c041c7981 */ /* 0x000362000c1e1900 */
[----:B------:R-:W-:Y:S05]  /*15d0*/  BRA `(.L_x_3301) ;  /* 0x0000000000107947 */ /* 0x000fea0003800000 */
.L_x_3300:
[----:B------:R-:W-:Y:S05]  /*15e0*/  @!P0 BRA `(.L_x_3301) ;  /* 0x00000000000c8947 */ /* 0x000fea0003800000 */
[----:B------:R-:W2:Y:S04]  /*15f0*/  LDG.E R5, desc[UR60][R8.64] ;  /* 0x0000003c08057981 */ /* 0x000ea8000c1e1900 */
[----:B------:R-:W2:Y:S02]  /*1600*/  LDG.E R28, desc[UR60][R8.64+0x4] ;  /* 0x0000043c081c7981 */ /* 0x000ea4000c1e1900 */
[----:B--2---:R-:W-:-:S07]  /*1610*/  IMAD.IADD R28, R28, 0x1, -R5 ;  /* 0x000000011c1c7824 */ /* 0x004fce00078e0a05 */
.L_x_3301:
[----:B------:R-:W-:Y:S02]  /*1620*/  ULDC.64 UR4, c[0x0][0xa10] ;  /* 0x0002840000047ab9 */ /* 0x000fe40000000a00 */
[----:B------:R-:W-:-:S04]  /*1630*/  ISETP.NE.U32.AND P0, PT, RZ, UR4, PT ;  /* 0x00000004ff007c0c */ /* 0x000fc8000bf05070 */
[----:B------:R-:W-:Y:S01]  /*1640*/  ISETP.NE.AND.EX P0, PT, RZ, UR5, PT, P0 ;  /* 0x00000005ff007c0c */ /* 0x000fe2000bf05300 */
[----:B------:R-:W-:-:S12]  /*1650*/  ULDC.64 UR4, c[0x0][0xa30] ;  /* 0x00028c0000047ab9 */ /* 0x000fd80000000a00 */
[----:B-1----:R-:W1:Y:S02]  /*1660*/  @P0 LDC.64 R4, c[0x0][0xa10] ;  /* 0x00028400ff040b82 */ /* 0x002e640000000a00 */
[----:B-1----:R-:W-:-:S05]  /*1670*/  @P0 IMAD.WIDE R4, R27, 0x4, R4 ;  /* 0x000000041b040825 */ /* 0x002fca00078e0204 */
[----:B0-----:R-:W2:Y:S04]  /*1680*/  @P0 LDG.E R0, desc[UR60][R4.64] ;  /* 0x0000003c04000981 */ /* 0x001ea8000c1e1900 */
[----:B------:R0:W2:Y:S01]  /*1690*/  @P0 LDG.E R9, desc[UR60][R4.64+0x4] ;  /* 0x0000043c04090981 */ /* 0x0000a2000c1e1900 */
[----:B------:R-:W-:Y:S01]  /*16a0*/  ISETP.NE.U32.AND P1, PT, RZ, UR4, PT ;  /* 0x00000004ff007c0c */ /* 0x000fe2000bf25070 */
[----:B-----5:R-:W-:-:S03]  /*16b0*/  IMAD.MOV.U32 R145, RZ, RZ, R28 ;  /* 0x000000ffff917224 */ /* 0x020fc600078e001c */
[----:B------:R-:W-:-:S13]  /*16c0*/  ISETP.NE.AND.EX P1, PT, RZ, UR5, PT, P1 ;  /* 0x00000005ff007c0c */ /* 0x000fda000bf25310 */
[----:B------:R-:W-:-:S04]  /*16d0*/  @P1 IADD3 R6, P2, R220, UR4, RZ ;  /* 0x00000004dc061c10 */ /* 0x000fc8000ff5e0ff */
[----:B------:R-:W-:-:S05]  /*16e0*/  @P1 IADD3.X R7, R221, UR5, RZ, P2, !PT ;  /* 0x00000005dd071c10 */ /* 0x000fca00097fe4ff */
[----:B------:R1:W5:Y:S01]  /*16f0*/  @P1 LDG.E R145, desc[UR60][R6.64] ;  /* 0x0000003c06911981 */ /* 0x000362000c1e1900 */
[----:B------:R-:W-:Y:S01]  /*1700*/  IADD3 R3, -R3, R28, RZ ;  /* 0x0000001c03037210 */ /* 0x000fe20007ffe1ff */
[----:B0-----:R-:W-:Y:S01]  /*1710*/  IMAD.MOV.U32 R4, RZ, RZ, RZ ;  /* 0x000000ffff047224 */ /* 0x001fe200078e00ff */
[----:B------:R-:W-:Y:S01]  /*1720*/  PLOP3.LUT P2, PT, PT, PT, PT, 0x80, 0x0 ;  /* 0x000000000000781c */ /* 0x000fe20003f4f070 */
[----:B--2---:R-:W-:Y:S02]  /*1730*/  @P0 IMAD.IADD R24, R9, 0x1, -R0 ;  /* 0x0000000109180824 */ /* 0x004fe400078e0a00 */
[----:B------:R-:W-:Y:S02]  /*1740*/  IMAD.MOV R0, RZ, RZ, -R3 ;  /* 0x000000ffff007224 */ /* 0x000fe400078e0a03 */
[----:B------:R-:W-:-:S03]  /*1750*/  IMAD.IADD R151, R3, 0x1, R24 ;  /* 0x0000000103977824 */ /* 0x000fc600078e0218 */
[----:B------:R-:W-:Y:S02]  /*1760*/  VIMNMX R0, RZ, R0, !PT ;  /* 0x00000000ff007248 */ /* 0x000fe40007fe0100 */
[----:B------:R-:W-:Y:S02]  /*1770*/  IADD3 R5, R151, 0x6f, RZ ;  /* 0x0000006f97057810 */ /* 0x000fe40007ffe0ff */
[----:B------:R-:W-:-:S03]  /*1780*/  SHF.R.U32.HI R126, RZ, 0x4, R0 ;  /* 0x00000004ff7e7819 */ /* 0x000fc60000011600 */
[----:B------:R-:W-:-:S04]  /*1790*/  IMAD.HI R4, R5, -0x6db6db6d, R4 ;  /* 0x9249249305047827 */ /* 0x000fc800078e0204 */
[----:B------:R-:W-:Y:S01]  /*17a0*/  IMAD.WIDE.U32 R126, R126, 0x24924925, RZ ;  /* 0x249249257e7e7825 */ /* 0x000fe200078e00ff */
[----:B------:R-:W-:-:S03]  /*17b0*/  SHF.R.U32.HI R153, RZ, 0x1f, R4 ;  /* 0x0000001fff997819 */ /* 0x000fc60000011604 */
[----:B------:R-:W-:Y:S01]  /*17c0*/  IMAD.MOV.U32 R126, RZ, RZ, R127 ;  /* 0x000000ffff7e7224 */ /* 0x000fe200078e007f */
[----:B------:R-:W-:-:S04]  /*17d0*/  LEA.HI.SX32 R153, R4, R153, 0x1a ;  /* 0x0000009904997211 */ /* 0x000fc800078fd2ff */
[----:B------:R-:W-:Y:S01]  /*17e0*/  MOV R25, R126 ;  /* 0x0000007e00197202 */ /* 0x000fe20000000f00 */
[----:B------:R-:W-:-:S05]  /*17f0*/  IMAD R3, R153, 0x70, -R3 ;  /* 0x0000007099037824 */ /* 0x000fca00078e0a03 */
[----:B------:R-:W-:-:S04]  /*1800*/  VIMNMX R3, R3, R24, PT ;  /* 0x0000001803037248 */ /* 0x000fc80003fe0100 */
[----:B------:R-:W-:-:S13]  /*1810*/  ISETP.GT.AND P0, PT, R3, R0, PT ;  /* 0x000000000300720c */ /* 0x000fda0003f04270 */
[----:B------:R-:W-:Y:S01]  /*1820*/  @P0 IADD3 R5, R3, 0x6f, RZ ;  /* 0x0000006f03050810 */ /* 0x000fe20007ffe0ff */
[----:B------:R-:W-:-:S04]  /*1830*/  @P0 IMAD.MOV.U32 R4, RZ, RZ, RZ ;  /* 0x000000ffff040224 */ /* 0x000fc800078e00ff */
[----:B------:R-:W-:-:S05]  /*1840*/  @P0 IMAD.HI R4, R5, -0x6db6db6d, R4 ;  /* 0x9249249305040827 */ /* 0x000fca00078e0204 */
        /* <DEDUP_REMOVED lines=24> */
.L_x_3304:
[----:B------:R-:W-:Y:S05]  /*19d0*/  BSYNC B6 ;  /* 0x0000000000067941 */ /* 0x000fea0003800000 */
.L_x_3303:
        /* <DEDUP_REMOVED lines=20> */
.L_x_3306:
[----:B------:R-:W-:Y:S05]  /*1b20*/  BSYNC B6 ;  /* 0x0000000000067941 */ /* 0x000fea0003800000 */
.L_x_3305:
[----:B------:R-:W-:Y:S01]  /*1b30*/  ULDC.64 UR4, c[0x0][0x9f8] ;  /* 0x00027e0000047ab9 */ /* 0x000fe20000000a00 */
[----:B------:R-:W2:Y:S01]  /*1b40*/  LDL.LU R20, [R1+0x10] ;  /* 0x0000100001147983 */ /* 0x000ea20000300800 */
[----:B------:R-:W-:Y:S01]  /*1b50*/  ISETP.NE.U32.AND P0, PT, RZ, UR4, PT ;  /* 0x00000004ff007c0c */ /* 0x000fe2000bf05070 */
[----:B------:R-:W0:Y:S01]  /*1b60*/  LDC R0, c[0x0][0x428] ;  /* 0x00010a00ff007b82 */ /* 0x000e220000000800 */
[----:B------:R-:W-:-:S07]  /*1b70*/  ULDC UR6, c[0x0][0x2e4] ;  /* 0x0000b90000067ab9 */ /* 0x000fce0000000800 */
[----:B------:R-:W1:Y:S01]  /*1b80*/  LDC.64 R114, c[0x0][0x2f0] ;  /* 0x0000bc00ff727b82 */ /* 0x000e620000000a00 */
[----:B------:R-:W-:Y:S01]  /*1b90*/  ISETP.NE.AND.EX P0, PT, RZ, UR5, PT, P0 ;  /* 0x00000005ff007c0c */ /* 0x000fe2000bf05300 */
[----:B------:R-:W-:Y:S01]  /*1ba0*/  IMAD.IADD R120, R29, 0x1, R28 ;  /* 0x000000011d787824 */ /* 0x000fe200078e021c */
[----:B------:R-:W-:Y:S01]  /*1bb0*/  SHF.R.S32.HI R23, RZ, 0x1f, R22 ;  /* 0x0000001fff177819 */ /* 0x000fe20000011416 */
[----:B------:R-:W-:-:S04]  /*1bc0*/  ULDC.64 UR8, c[0x0][0xa08] ;  /* 0x0002820000087ab9 */ /* 0x000fc80000000a00 */
[----:B------:R-:W3:Y:S06]  /*1bd0*/  LDC.64 R108, c[0x0][0x3e8] ;  /* 0x0000fa00ff6c7b82 */ /* 0x000eec0000000a00 */
[----:B------:R-:W-:Y:S02]  /*1be0*/  @P0 IADD3 R4, P1, R220, UR4, RZ ;  /* 0x00000004dc040c10 */ /* 0x000fe4000ff3e0ff */
[----:B------:R-:W4:Y:S02]  /*1bf0*/  LDC R125, c[0x0][0x3d4] ;  /* 0x0000f500ff7d7b82 */ /* 0x000f240000000800 */
[----:B------:R-:W-:Y:S01]  /*1c00*/  @P0 IADD3.X R5, R221, UR5, RZ, P1, !PT ;  /* 0x00000005dd050c10 */ /* 0x000fe20008ffe4ff */
[----:B------:R-:W-:-:S04]  /*1c10*/  ULDC.64 UR4, c[0x0][0x320] ;  /* 0x0000c80000047ab9 */ /* 0x000fc80000000a00 */
[----:B------:R3:W2:Y:S01]  /*1c20*/  @P0 LDG.E R27, desc[UR60][R4.64] ;  /* 0x0000003c041b0981 */ /* 0x0006a2000c1e1900 */
[----:B0-----:R-:W-:Y:S01]  /*1c30*/  ISETP.NE.AND P0, PT, R0, 0x1, PT ;  /* 0x000000010000780c */ /* 0x001fe20003f05270 */
[----:B------:R-:W0:Y:S01]  /*1c40*/  LDC.64 R102, c[0x0][0x3d8] ;  /* 0x0000f600ff667b82 */ /* 0x000e220000000a00 */
[----:B------:R-:W-:Y:S01]  /*1c50*/  ISETP.GE.AND P2, PT, R204, UR6, PT ;  /* 0x00000006cc007c0c */ /* 0x000fe2000bf46270 */
[----:B------:R-:W4:Y:S01]  /*1c60*/  S2R R154, SR_TID.X ;  /* 0x00000000009a7919 */ /* 0x000f220000002100 */
[----:B------:R-:W-:Y:S01]  /*1c70*/  ISETP.GE.AND P1, PT, R22, UR6, PT ;  /* 0x0000000616007c0c */ /* 0x000fe2000bf26270 */
[----:B-1----:R-:W-:Y:S01]  /*1c80*/  IMAD R127, R115, 0x70, RZ ;  /* 0x00000070737f7824 */ /* 0x002fe200078e02ff */
[----:B------:R-:W-:Y:S01]  /*1c90*/  SEL R0, RZ, 0xffffffff, P2 ;  /* 0xffffffffff007807 */ /* 0x000fe20001000000 */
[----:B------:R-:W-:Y:S01]  /*1ca0*/  IMAD.SHL.U32 R137, R114, 0x40, RZ ;  /* 0x0000004072897824 */ /* 0x000fe200078e00ff */
[----:B------:R-:W-:Y:S01]  /*1cb0*/  SEL R3, RZ, 0x1, P1 ;  /* 0x00000001ff037807 */ /* 0x000fe20000800000 */
[----:B---3--:R-:W-:Y:S01]  /*1cc0*/  IMAD.WIDE.U32 R110, R19, R108, R22 ;  /* 0x0000006c136e7225 */ /* 0x008fe200078e0016 */
[----:B------:R-:W-:-:S02]  /*1cd0*/  SHF.L.U32 R4, R0, 0x1, RZ ;  /* 0x0000000100047819 */ /* 0x000fc400000006ff */
[----:B------:R-:W-:Y:S01]  /*1ce0*/  ISETP.GE.AND P1, PT, R205, UR6, PT ;  /* 0x00000006cd007c0c */ /* 0x000fe2000bf26270 */
[----:B------:R-:W1:Y:S01]  /*1cf0*/  @P0 LDC R7, c[0x0][0x42c] ;  /* 0x00010b00ff070b82 */ /* 0x000e620000000800 */
[----:B------:R-:W-:Y:S01]  /*1d00*/  LOP3.LUT R4, R4, 0x2, R3, 0xe2, !PT ;  /* 0x0000000204047812 */ /* 0x000fe200078ee203 */
[----:B------:R-:W-:Y:S01]  /*1d10*/  VIADD R0, R22, 0x60 ;  /* 0x0000006016007836 */ /* 0x000fe20000000000 */
[----:B------:R-:W-:Y:S01]  /*1d20*/  SEL R5, RZ, 0x4, P1 ;  /* 0x00000004ff057807 */ /* 0x000fe20000800000 */
[----:B------:R-:W-:Y:S01]  /*1d30*/  IMAD R135, R109, 0x70, RZ ;  /* 0x000000706d877824 */ /* 0x000fe200078e02ff */
[----:B------:R-:W-:Y:S02]  /*1d40*/  SHF.R.S32.HI R15, RZ, 0x1f, R120 ;  /* 0x0000001fff0f7819 */ /* 0x000fe40000011478 */
[----:B------:R-:W-:Y:S01]  /*1d50*/  ISETP.GE.AND P2, PT, R0, UR6, PT ;  /* 0x0000000600007c0c */ /* 0x000fe2000bf46270 */
[----:B------:R-:W3:Y:S01]  /*1d60*/  @P0 LDC R8, c[0x0][0x430] ;  /* 0x00010c00ff080b82 */ /* 0x000ee20000000800 */
[----:B------:R-:W-:Y:S01]  /*1d70*/  SHF.R.S32.HI R146, RZ, 0x1f, R19 ;  /* 0x0000001fff927819 */ /* 0x000fe20000011413 */
[----:B------:R-:W-:Y:S01]  /*1d80*/  IMAD R10, R15, R114, RZ ;  /* 0x000000720f0a7224 */ /* 0x000fe200078e02ff */
[----:B------:R-:W-:Y:S01]  /*1d90*/  SEL R6, RZ, 0x8, P2 ;  /* 0x00000008ff067807 */ /* 0x000fe20001000000 */
[----:B0-----:R-:W-:Y:S01]  /*1da0*/  IMAD.WIDE.U32 R104, R19, R102, R22 ;  /* 0x0000006613687225 */ /* 0x001fe200078e0016 */
[----:B------:R-:W-:-:S02]  /*1db0*/  SHF.R.S32.HI R17, RZ, 0x1f, R16 ;  /* 0x0000001fff117819 */ /* 0x000fc40000011410 */
[----:B------:R-:W-:Y:S01]  /*1dc0*/  LOP3.LUT R31, R6, R4, R5, 0xfe, !PT ;  /* 0x00000004061f7212 */ /* 0x000fe200078efe05 */
[----:B------:R-:W-:Y:S01]  /*1dd0*/  IMAD R11, R120, R115, R10 ;  /* 0x00000073780b7224 */ /* 0x000fe200078e020a */
[-C--:B----4-:R-:W-:Y:S01]  /*1de0*/  ISETP.GE.AND P1, PT, R204, R125.reuse, PT ;  /* 0x0000007dcc00720c */ /* 0x090fe20003f26270 */
[--C-:B------:R-:W-:Y:S01]  /*1df0*/  IMAD.WIDE.U32 R112, R19, R108, R16.reuse ;  /* 0x0000006c13707225 */ /* 0x100fe200078e0010 */
[----:B------:R-:W-:Y:S02]  /*1e00*/  ISETP.GE.AND P3, PT, R205, R125, PT ;  /* 0x0000007dcd00720c */ /* 0x000fe40003f66270 */
[----:B------:R-:W-:Y:S01]  /*1e10*/  LOP3.LUT P2, RZ, R218, 0x4, RZ, 0xc0, !PT ;  /* 0x00000004daff7812 */ /* 0x000fe2000784c0ff */
[----:B------:R-:W-:Y:S01]  /*1e20*/  IMAD.WIDE.U32 R106, R19, R102, R16 ;  /* 0x00000066136a7225 */ /* 0x000fe200078e0010 */
[----:B------:R-:W-:Y:S02]  /*1e30*/  SHF.L.U64.HI R136, R114, 0x6, R115 ;  /* 0x0000000672887819 */ /* 0x000fe40000010273 */
[----:B------:R-:W-:Y:S01]  /*1e40*/  SHF.R.S32.HI R148, RZ, 0x1f, R223 ;  /* 0x0000001fff947819 */ /* 0x000fe200000114df */
[----:B-1----:R-:W-:Y:S01]  /*1e50*/  @P0 IMAD.HI.U32 R3, R150, R7, RZ ;  /* 0x0000000796030227 */ /* 0x002fe200078e00ff */
[----:B------:R-:W-:-:S04]  /*1e60*/  LEA.HI R154, R154, 0x8, RZ, 0x19 ;  /* 0x000000089a9a7811 */ /* 0x000fc800078fc8ff */
[----:B---3--:R-:W-:Y:S02]  /*1e70*/  @P0 SHF.R.U32.HI R150, RZ, R8, R3 ;  /* 0x00000008ff960219 */ /* 0x008fe40000011603 */
[----:B------:R-:W-:Y:S02]  /*1e80*/  IADD3 R3, R22, 0x80, RZ ;  /* 0x0000008016037810 */ /* 0x000fe40007ffe0ff */
[----:B------:R-:W-:Y:S01]  /*1e90*/  SHF.R.S32.HI R9, RZ, 0x1f, R150 ;  /* 0x0000001fff097819 */ /* 0x000fe20000011496 */
[----:B------:R-:W-:Y:S01]  /*1ea0*/  IMAD.WIDE.U32 R6, R150, UR4, R22 ;  /* 0x0000000496067c25 */ /* 0x000fe2000f8e0016 */
[----:B------:R-:W-:-:S03]  /*1eb0*/  ISETP.GE.AND P0, PT, R3, UR6, PT ;  /* 0x0000000603007c0c */ /* 0x000fc6000bf06270 */
[----:B------:R-:W-:Y:S01]  /*1ec0*/  IMAD R5, R9, UR4, RZ ;  /* 0x0000000409057c24 */ /* 0x000fe2000f8e02ff */
[----:B------:R-:W-:Y:S02]  /*1ed0*/  SEL R8, RZ, 0x10, P0 ;  /* 0x00000010ff087807 */ /* 0x000fe40000000000 */
[----:B------:R-:W-:Y:S01]  /*1ee0*/  ISETP.NE.U32.AND P0, PT, RZ, UR8, PT ;  /* 0x00000008ff007c0c */ /* 0x000fe2000bf05070 */
[----:B------:R-:W-:Y:S01]  /*1ef0*/  IMAD R117, R150, UR5, R5 ;  /* 0x0000000596757c24 */ /* 0x000fe2000f8e0205 */
[----:B------:R-:W-:Y:S01]  /*1f00*/  ULDC.64 UR4, c[0x0][0x2f8] ;  /* 0x0000be0000047ab9 */ /* 0x000fe20000000a00 */
[----:B------:R-:W-:Y:S01]  /*1f10*/  IMAD.WIDE.U32 R4, R120, R114, RZ ;  /* 0x0000007278047225 */ /* 0x000fe200078e00ff */
[----:B------:R-:W-:Y:S02]  /*1f20*/  MOV R116, R6 ;  /* 0x0000000600747202 */ /* 0x000fe40000000f00 */
[----:B------:R-:W-:Y:S01]  /*1f30*/  ISETP.NE.AND.EX P0, PT, RZ, UR9, PT, P0 ;  /* 0x00000009ff007c0c */ /* 0x000fe2000bf05300 */
[----:B------:R-:W-:Y:S01]  /*1f40*/  IMAD.IADD R5, R5, 0x1, R11 ;  /* 0x0000000105057824 */ /* 0x000fe200078e020b */
[----:B------:R-:W-:Y:S01]  /*1f50*/  LOP3.LUT R31, R31, R8, RZ, 0xfc, !PT ;  /* 0x000000081f1f7212 */ /* 0x000fe200078efcff */
[----:B------:R-:W-:-:S02]  /*1f60*/  IMAD R9, R9, UR4, RZ ;  /* 0x0000000409097c24 */ /* 0x000fc4000f8e02ff */
[----:B------:R-:W-:-:S04]  /*1f70*/  IMAD.WIDE.U32 R4, R150, UR4, R4 ;  /* 0x0000000496047c25 */ /* 0x000fc8000f8e0004 */
[----:B------:R-:W-:Y:S01]  /*1f80*/  IMAD R9, R150, UR5, R9 ;  /* 0x0000000596097c24 */ /* 0x000fe2000f8e0209 */
[----:B------:R-:W-:Y:S01]  /*1f90*/  ULDC.64 UR4, c[0x0][0x300] ;  /* 0x0000c00000047ab9 */ /* 0x000fe20000000a00 */
[----:B------:R-:W-:Y:S02]  /*1fa0*/  IMAD.IADD R117, R7, 0x1, R117 ;  /* 0x0000000107757824 */ /* 0x000fe400078e0275 */
[----:B------:R-:W-:Y:S01]  /*1fb0*/  IMAD.IADD R5, R5, 0x1, R9 ;  /* 0x0000000105057824 */ /* 0x000fe200078e0209 */
[----:B--2---:R-:W-:-:S04]  /*1fc0*/  LOP3.LUT R20, R20, 0xfffffffe, RZ, 0xc0, !PT ;  /* 0xfffffffe14147812 */ /* 0x004fc800078ec0ff */
[----:B------:R-:W-:-:S04]  /*1fd0*/  @P3 LOP3.LUT R20, R20, 0x1, RZ, 0xfc, !PT ;  /* 0x0000000114143812 */ /* 0x000fc800078efcff */
[----:B------:R-:W-:-:S04]  /*1fe0*/  LOP3.LUT R20, R20, 0xfffffffb, RZ, 0xc0, !PT ;  /* 0xfffffffb14147812 */ /* 0x000fc800078ec0ff */
[----:B------:R-:W-:-:S05]  /*1ff0*/  @P2 LOP3.LUT R20, R20, 0x4, RZ, 0xfc, !PT ;  /* 0x0000000414142812 */ /* 0x000fca00078efcff */
[----:B------:R0:W-:Y:S01]  /*2000*/  STL [R1+0x10], R20 ;  /* 0x0000101401007387 */ /* 0x0001e20000100800 */
[----:B------:R-:W-:Y:S02]  /*2010*/  SHF.R.S32.HI R6, RZ, 0x1f, R27 ;  /* 0x0000001fff067819 */ /* 0x000fe4000001141b */
[----:B------:R-:W-:Y:S01]  /*2020*/  SEL R9, R27, RZ, !P0 ;  /* 0x000000ff1b097207 */ /* 0x000fe20004000000 */
[----:B------:R-:W-:Y:S01]  /*2030*/  IMAD R27, R103, 0x70, RZ ;  /* 0x00000070671b7824 */ /* 0x000fe200078e02ff */
[----:B------:R-:W-:Y:S01]  /*2040*/  SEL R8, R6, RZ, !P0 ;  /* 0x000000ff06087207 */ /* 0x000fe20004000000 */
[----:B------:R-:W-:Y:S02]  /*2050*/  IMAD R6, R146, R108, RZ ;  /* 0x0000006c92067224 */ /* 0x000fe400078e02ff */
[----:B------:R-:W-:-:S04]  /*2060*/  IMAD.WIDE.U32 R118, R9, UR4, R4 ;  /* 0x0000000409767c25 */ /* 0x000fc8000f8e0004 */
[----:B------:R-:W-:Y:S02]  /*2070*/  IMAD R10, R8, UR4, RZ ;  /* 0x00000004080a7c24 */ /* 0x000fe4000f8e02ff */
[----:B------:R-:W-:Y:S02]  /*2080*/  IMAD R11, R19, R109, R6 ;  /* 0x0000006d130b7224 */ /* 0x000fe400078e0206 */
[----:B------:R-:W-:Y:S01]  /*2090*/  IMAD R13, R9, UR5, R10 ;  /* 0x00000005090d7c24 */ /* 0x000fe2000f8e020a */
[----:B------:R-:W-:Y:S01]  /*20a0*/  ULDC.64 UR4, c[0x0][0x328] ;  /* 0x0000ca0000047ab9 */ /* 0x000fe20000000a00 */
[-C--:B------:R-:W-:Y:S02]  /*20b0*/  IMAD R4, R146, R114.reuse, RZ ;  /* 0x0000007292047224 */ /* 0x080fe400078e02ff */
[----:B------:R-:W-:-:S04]  /*20c0*/  IMAD.WIDE.U32 R6, R19, R114, R22 ;  /* 0x0000007213067225 */ /* 0x000fc800078e0016 */
[----:B------:R-:W-:Y:S01]  /*20d0*/  IMAD R21, R19, R115, R4 ;  /* 0x0000007313157224 */ /* 0x000fe200078e0204 */
[----:B------:R-:W-:Y:S01]  /*20e0*/  IADD3 R4, R119, R13, RZ ;  /* 0x0000000d77047210 */ /* 0x000fe20007ffe0ff */
[----:B------:R-:W-:Y:S01]  /*20f0*/  IMAD R8, R8, UR4, RZ ;  /* 0x0000000408087c24 */ /* 0x000fe2000f8e02ff */
[----:B------:R-:W-:Y:S01]  /*2100*/  IADD3 R5, P0, R118, R6, RZ ;  /* 0x0000000676057210 */ /* 0x000fe20007f1e0ff */
[----:B------:R-:W-:-:S03]  /*2110*/  IMAD.WIDE.U32 R116, R9, UR4, R116 ;  /* 0x0000000409747c25 */ /* 0x000fc6000f8e0074 */
[----:B------:R-:W-:Y:S01]  /*2120*/  IADD3.X R6, R4, R7, R21, P0, !PT ;  /* 0x0000000704067210 */ /* 0x000fe200007fe415 */
[----:B------:R-:W-:Y:S01]  /*2130*/  IMAD R41, R9, UR5, R8 ;  /* 0x0000000509297c24 */ /* 0x000fe2000f8e0208 */
[----:B------:R-:W-:Y:S01]  /*2140*/  ISETP.GE.AND P0, PT, R22, R125, PT ;  /* 0x0000007d1600720c */ /* 0x000fe20003f06270 */
[----:B------:R-:W-:Y:S01]  /*2150*/  IMAD R8, R146, R102, RZ ;  /* 0x0000006692087224 */ /* 0x000fe200078e02ff */
[----:B------:R-:W-:Y:S01]  /*2160*/  SEL R9, R125, RZ, P1 ;  /* 0x000000ff7d097207 */ /* 0x000fe20000800000 */
[----:B------:R-:W-:Y:S01]  /*2170*/  IMAD.IADD R113, R113, 0x1, R11 ;  /* 0x0000000171717824 */ /* 0x000fe200078e020b */
[----:B------:R-:W-:Y:S01]  /*2180*/  SEL R7, R125, RZ, P0 ;  /* 0x000000ff7d077207 */ /* 0x000fe20000000000 */
[----:B------:R-:W-:Y:S01]  /*2190*/  IMAD.IADD R111, R11, 0x1, R111 ;  /* 0x000000010b6f7824 */ /* 0x000fe200078e026f */
[----:B------:R-:W-:Y:S01]  /*21a0*/  IADD3 R40, R117, R41, RZ ;  /* 0x0000002975287210 */ /* 0x000fe20007ffe0ff */
[----:B------:R-:W-:Y:S01]  /*21b0*/  IMAD R11, R19, R103, R8 ;  /* 0x00000067130b7224 */ /* 0x000fe200078e0208 */
[----:B------:R-:W-:Y:S01]  /*21c0*/  SEL R8, R125, RZ, P3 ;  /* 0x000000ff7d087207 */ /* 0x000fe20001800000 */
[----:B------:R-:W-:Y:S01]  /*21d0*/  IMAD.IADD R7, R22, 0x1, R7 ;  /* 0x0000000116077824 */ /* 0x000fe200078e0207 */
[----:B------:R-:W-:Y:S01]  /*21e0*/  IADD3 R120, P3, R19, R120, RZ ;  /* 0x0000007813787210 */ /* 0x000fe20007f7e0ff */
[----:B------:R-:W-:Y:S01]  /*21f0*/  IMAD.IADD R9, R204, 0x1, R9 ;  /* 0x00000001cc097824 */ /* 0x000fe200078e0209 */
[----:B------:R-:W-:Y:S01]  /*2200*/  IADD3 R12, R205, R8, RZ ;  /* 0x00000008cd0c7210 */ /* 0x000fe20007ffe0ff */
[----:B------:R-:W-:Y:S01]  /*2210*/  IMAD.IADD R107, R107, 0x1, R11 ;  /* 0x000000016b6b7824 */ /* 0x000fe200078e020b */
[----:B------:R-:W-:Y:S01]  /*2220*/  SHF.R.S32.HI R8, RZ, 0x1f, R7 ;  /* 0x0000001fff087819 */ /* 0x000fe20000011407 */
[----:B-----5:R-:W-:Y:S01]  /*2230*/  IMAD.WIDE.U32 R112, R145, R108, R112 ;  /* 0x0000006c91707225 */ /* 0x020fe200078e0070 */
[----:B------:R-:W-:-:S02]  /*2240*/  SHF.R.S32.HI R10, RZ, 0x1f, R9 ;  /* 0x0000001fff0a7819 */ /* 0x000fc40000011409 */
[CC--:B------:R-:W-:Y:S01]  /*2250*/  LEA.HI R21, R8.reuse, R7.reuse, RZ, 0x3 ;  /* 0x0000000708157211 */ /* 0x0c0fe200078f18ff */
[C---:B------:R-:W-:Y:S01]  /*2260*/  IMAD.WIDE.U32 R106, R145.reuse, R102, R106 ;  /* 0x00000066916a7225 */ /* 0x040fe200078e006a */
[----:B------:R-:W-:Y:S02]  /*2270*/  LEA.HI R7, R8, R7, RZ, 0x6 ;  /* 0x0000000708077211 */ /* 0x000fe400078f30ff */
[C---:B------:R-:W-:Y:S01]  /*2280*/  LEA.HI R8, R10.reuse, R9, RZ, 0x6 ;  /* 0x000000090a087211 */ /* 0x040fe200078f30ff */
[----:B------:R-:W-:Y:S01]  /*2290*/  IMAD.WIDE.U32 R110, R145, R108, R110 ;  /* 0x0000006c916e7225 */ /* 0x000fe200078e006e */
[----:B------:R-:W-:Y:S02]  /*22a0*/  IADD3 R105, R11, R105, RZ ;  /* 0x000000690b697210 */ /* 0x000fe40007ffe0ff */
[----:B------:R-:W-:Y:S01]  /*22b0*/  LEA.HI R28, R10, R9, RZ, 0x3 ;  /* 0x000000090a1c7211 */ /* 0x000fe200078f18ff */
[----:B------:R-:W-:Y:S01]  /*22c0*/  IMAD.WIDE.U32 R114, R114, 0x70, RZ ;  /* 0x0000007072727825 */ /* 0x000fe200078e00ff */
[----:B------:R-:W-:-:S02]  /*22d0*/  SHF.R.S32.HI R7, RZ, 0x6, R7 ;  /* 0x00000006ff077819 */ /* 0x000fc40000011407 */
[----:B------:R-:W-:Y:S01]  /*22e0*/  SHF.R.S32.HI R9, RZ, 0x6, R8 ;  /* 0x00000006ff097819 */ /* 0x000fe20000011408 */
[----:B------:R-:W-:Y:S01]  /*22f0*/  IMAD.WIDE.U32 R104, R145, R102, R104 ;  /* 0x0000006691687225 */ /* 0x000fe200078e0068 */
[--C-:B------:R-:W-:Y:S02]  /*2300*/  LOP3.LUT R11, R207, 0x38, R21.reuse, 0xf8, !PT ;  /* 0x00000038cf0b7812 */ /* 0x100fe400078ef815 */
[----:B------:R-:W-:Y:S01]  /*2310*/  LOP3.LUT R8, R208, 0x38, R21, 0xf8, !PT ;  /* 0x00000038d0087812 */ /* 0x000fe200078ef815 */
[C---:B------:R-:W-:Y:S01]  /*2320*/  IMAD R144, R7.reuse, 0x1c00, R210 ;  /* 0x00001c0007907824 */ /* 0x040fe200078e02d2 */
[----:B------:R-:W-:Y:S01]  /*2330*/  SHF.R.S32.HI R13, RZ, 0x1f, R12 ;  /* 0x0000001fff0d7819 */ /* 0x000fe2000001140c */
[----:B------:R-:W-:Y:S01]  /*2340*/  IMAD R142, R7, 0x1c00, R212 ;  /* 0x00001c00078e7824 */ /* 0x000fe200078e02d4 */
[----:B------:R-:W-:Y:S01]  /*2350*/  LOP3.LUT R11, R11, R236, RZ, 0x3c, !PT ;  /* 0x000000ec0b0b7212 */ /* 0x000fe200078e3cff */
[C---:B------:R-:W-:Y:S01]  /*2360*/  IMAD R143, R9.reuse, 0x1c00, R210 ;  /* 0x00001c00098f7824 */ /* 0x040fe200078e02d2 */
[----:B------:R-:W-:Y:S01]  /*2370*/  LOP3.LUT R7, R8, R209, RZ, 0x3c, !PT ;  /* 0x000000d108077212 */ /* 0x000fe200078e3cff */
[----:B------:R-:W-:Y:S01]  /*2380*/  IMAD R140, R9, 0x1c00, R212 ;  /* 0x00001c00098c7824 */ /* 0x000fe200078e02d4 */
[CC--:B------:R-:W-:Y:S01]  /*2390*/  LEA.HI R30, R13.reuse, R12.reuse, RZ, 0x3 ;  /* 0x0000000c0d1e7211 */ /* 0x0c0fe200078f18ff */
[----:B------:R-:W-:Y:S01]  /*23a0*/  IMAD.IADD R142, R142, 0x1, R11 ;  /* 0x000000018e8e7824 */ /* 0x000fe200078e020b */
[----:B------:R-:W-:Y:S01]  /*23b0*/  LEA.HI R12, R13, R12, RZ, 0x6 ;  /* 0x0000000c0d0c7211 */ /* 0x000fe200078f30ff */
[----:B------:R-:W-:Y:S01]  /*23c0*/  IMAD.IADD R144, R144, 0x1, R7 ;  /* 0x0000000190907824 */ /* 0x000fe200078e0207 */
[--C-:B------:R-:W-:Y:S01]  /*23d0*/  LOP3.LUT R10, R208, 0x38, R28.reuse, 0xf8, !PT ;  /* 0x00000038d00a7812 */ /* 0x100fe200078ef81c */
[----:B------:R-:W-:Y:S01]  /*23e0*/  IMAD.SHL.U32 R125, R125, 0x2, RZ ;  /* 0x000000027d7d7824 */ /* 0x000fe200078e00ff */
[----:B------:R-:W-:Y:S01]  /*23f0*/  LOP3.LUT R11, R207, 0x38, R28, 0xf8, !PT ;  /* 0x00000038cf0b7812 */ /* 0x000fe200078ef81c */
[----:B------:R-:W-:Y:S01]  /*2400*/  IMAD.IADD R127, R115, 0x1, R127 ;  /* 0x00000001737f7824 */ /* 0x000fe200078e027f */
[----:B------:R-:W-:-:S02]  /*2410*/  SHF.R.S32.HI R7, RZ, 0x6, R12 ;  /* 0x00000006ff077819 */ /* 0x000fc4000001140c */
[----:B------:R-:W-:Y:S02]  /*2420*/  LOP3.LUT R10, R10, R209, RZ, 0x3c, !PT ;  /* 0x000000d10a0a7212 */ /* 0x000fe400078e3cff */
[----:B------:R-:W-:Y:S01]  /*2430*/  LOP3.LUT R13, R207, 0x38, R30, 0xf8, !PT ;  /* 0x00000038cf0d7812 */ /* 0x000fe200078ef81e */
[----:B------:R-:W-:Y:S01]  /*2440*/  IMAD R139, R7, 0x1c00, R212 ;  /* 0x00001c00078b7824 */ /* 0x000fe200078e02d4 */
[----:B------:R-:W-:Y:S01]  /*2450*/  LOP3.LUT R11, R11, R236, RZ, 0x3c, !PT ;  /* 0x000000ec0b0b7212 */ /* 0x000fe200078e3cff */
[----:B------:R-:W-:Y:S01]  /*2460*/  IMAD R141, R7, 0x1c00, R210 ;  /* 0x00001c00078d7824 */ /* 0x000fe200078e02d2 */
[----:B------:R-:W-:Y:S02]  /*2470*/  IADD3 R143, R143, R10, RZ ;  /* 0x0000000a8f8f7210 */ /* 0x000fe40007ffe0ff */
[----:B------:R-:W-:Y:S01]  /*2480*/  LOP3.LUT R8, R208, 0x38, R30, 0xf8, !PT ;  /* 0x00000038d0087812 */ /* 0x000fe200078ef81e */
[----:B------:R-:W-:Y:S01]  /*2490*/  IMAD.IADD R140, R140, 0x1, R11 ;  /* 0x000000018c8c7824 */ /* 0x000fe200078e020b */
[----:B------:R-:W-:Y:S01]  /*24a0*/  LOP3.LUT R10, R13, R236, RZ, 0x3c, !PT ;  /* 0x000000ec0d0a7212 */ /* 0x000fe200078e3cff */
[----:B------:R-:W-:Y:S01]  /*24b0*/  VIADD R11, R22, 0xa0 ;  /* 0x000000a0160b7836 */ /* 0x000fe20000000000 */
[----:B------:R-:W-:-:S02]  /*24c0*/  SHF.R.S32.HI R9, RZ, 0x1f, R145 ;  /* 0x0000001fff097819 */ /* 0x000fc40000011491 */
[----:B------:R-:W-:Y:S02]  /*24d0*/  LOP3.LUT R8, R8, R209, RZ, 0x3c, !PT ;  /* 0x000000d108087212 */ /* 0x000fe400078e3cff */
[----:B------:R-:W-:Y:S01]  /*24e0*/  IADD3 R139, R139, R10, RZ ;  /* 0x0000000a8b8b7210 */ /* 0x000fe20007ffe0ff */
[----:B------:R-:W-:Y:S01]  /*24f0*/  IMAD R10, R9, R102, RZ ;  /* 0x00000066090a7224 */ /* 0x000fe200078e02ff */
[----:B------:R-:W-:Y:S01]  /*2500*/  ISETP.GE.AND P2, PT, R11, UR6, PT ;  /* 0x000000060b007c0c */ /* 0x000fe2000bf46270 */
[----:B------:R-:W-:Y:S01]  /*2510*/  IMAD.IADD R141, R141, 0x1, R8 ;  /* 0x000000018d8d7824 */ /* 0x000fe200078e0208 */
[----:B------:R-:W-:Y:S01]  /*2520*/  LOP3.LUT R12, R208, 0x18, R22, 0xf8, !PT ;  /* 0x00000018d00c7812 */ /* 0x000fe200078ef816 */
[----:B------:R-:W-:Y:S01]  /*2530*/  IMAD R8, R9, R108, RZ ;  /* 0x0000006c09087224 */ /* 0x000fe200078e02ff */
[C---:B------:R-:W-:Y:S01]  /*2540*/  SHF.L.U64.HI R9, R102.reuse, 0x6, R103 ;  /* 0x0000000666097819 */ /* 0x040fe20000010267 */
[----:B------:R-:W-:Y:S01]  /*2550*/  IMAD R29, R145, R103, R10 ;  /* 0x00000067911d7224 */ /* 0x000fe200078e020a */
[C---:B------:R-:W-:Y:S01]  /*2560*/  SHF.L.U32 R10, R102.reuse, 0x6, RZ ;  /* 0x00000006660a7819 */ /* 0x040fe200000006ff */
[----:B------:R-:W-:Y:S01]  /*2570*/  IMAD.WIDE.U32 R102, R102, 0x70, RZ ;  /* 0x0000007066667825 */ /* 0x000fe200078e00ff */
[----:B------:R-:W-:-:S02]  /*2580*/  SEL R32, RZ, 0x20, P2 ;  /* 0x00000020ff207807 */ /* 0x000fc40001000000 */
[----:B------:R-:W-:Y:S01]  /*2590*/  LOP3.LUT R13, R12, R209, RZ, 0x3c, !PT ;  /* 0x000000d10c0d7212 */ /* 0x000fe200078e3cff */
[----:B------:R-:W-:Y:S01]  /*25a0*/  IMAD R33, R145, R109, R8 ;  /* 0x0000006d91217224 */ /* 0x000fe200078e0208 */
[----:B------:R-:W-:Y:S01]  /*25b0*/  IADD3.X R121, R15, R146, RZ, P3, !PT ;  /* 0x000000920f797210 */ /* 0x000fe20001ffe4ff */
[C---:B------:R-:W-:Y:S01]  /*25c0*/  IMAD.SHL.U32 R8, R108.reuse, 0x40, RZ ;  /* 0x000000406c087824 */ /* 0x040fe200078e00ff */
[C---:B------:R-:W-:Y:S01]  /*25d0*/  SHF.L.U64.HI R7, R108.reuse, 0x6, R109 ;  /* 0x000000066c077819 */ /* 0x040fe2000001026d */
[----:B------:R-:W-:Y:S01]  /*25e0*/  IMAD.IADD R134, R103, 0x1, R27 ;  /* 0x0000000167867824 */ /* 0x000fe200078e021b */
[----:B0-----:R-:W-:Y:S01]  /*25f0*/  SHF.R.S32.HI R20, RZ, 0x3, R21 ;  /* 0x00000003ff147819 */ /* 0x001fe20000011415 */
[----:B------:R-:W-:Y:S01]  /*2600*/  IMAD.IADD R14, R107, 0x1, R29 ;  /* 0x000000016b0e7824 */ /* 0x000fe200078e021d */
[----:B------:R-:W-:Y:S01]  /*2610*/  SHF.R.S32.HI R27, RZ, 0x3, R28 ;  /* 0x00000003ff1b7819 */ /* 0x000fe2000001141c */
[----:B------:R-:W-:Y:S01]  /*2620*/  IMAD.IADD R15, R29, 0x1, R105 ;  /* 0x000000011d0f7824 */ /* 0x000fe200078e0269 */
[----:B------:R-:W-:Y:S01]  /*2630*/  SHF.R.S32.HI R29, RZ, 0x3, R30 ;  /* 0x00000003ff1d7819 */ /* 0x000fe2000001141e */
[----:B------:R-:W-:Y:S01]  /*2640*/  IMAD.WIDE.U32 R108, R108, 0x70, RZ ;  /* 0x000000706c6c7825 */ /* 0x000fe200078e00ff */
[----:B------:R-:W-:-:S02]  /*2650*/  LOP3.LUT R39, R31, R32, RZ, 0xfc, !PT ;  /* 0x000000201f277212 */ /* 0x000fc400078efcff */
[----:B------:R-:W-:Y:S01]  /*2660*/  LOP3.LUT R21, R21, 0xfffffff8, RZ, 0xc0, !PT ;  /* 0xfffffff815157812 */ /* 0x000fe200078ec0ff */
[----:B------:R-:W-:Y:S01]  /*2670*/  IMAD.IADD R138, R210, 0x1, R13 ;  /* 0x00000001d28a7824 */ /* 0x000fe200078e020d */
[----:B------:R-:W-:Y:S01]  /*2680*/  LOP3.LUT R28, R28, 0xfffffff8, RZ, 0xc0, !PT ;  /* 0xfffffff81c1c7812 */ /* 0x000fe200078ec0ff */
[----:B------:R-:W-:Y:S01]  /*2690*/  IMAD.IADD R12, R113, 0x1, R33 ;  /* 0x00000001710c7824 */ /* 0x000fe200078e0221 */
[----:B------:R-:W-:Y:S02]  /*26a0*/  LOP3.LUT R30, R30, 0xfffffff8, RZ, 0xc0, !PT ;  /* 0xfffffff81e1e7812 */ /* 0x000fe400078ec0ff */
[----:B------:R-:W-:Y:S02]  /*26b0*/  IADD3 R13, R33, R111, RZ ;  /* 0x0000006f210d7210 */ /* 0x000fe40007ffe0ff */
[C---:B------:R-:W-:Y:S02]  /*26c0*/  LOP3.LUT R35, R39.reuse, 0x2, RZ, 0xc0, !PT ;  /* 0x0000000227237812 */ /* 0x040fe400078ec0ff */
[----:B------:R-:W-:-:S02]  /*26d0*/  LOP3.LUT R36, R39, 0x4, RZ, 0xc0, !PT ;  /* 0x0000000427247812 */ /* 0x000fc400078ec0ff */
[C---:B------:R-:W-:Y:S02]  /*26e0*/  LOP3.LUT R37, R39.reuse, 0x8, RZ, 0xc0, !PT ;  /* 0x0000000827257812 */ /* 0x040fe400078ec0ff */
[----:B------:R-:W-:Y:S02]  /*26f0*/  LOP3.LUT R38, R39, 0x10, RZ, 0xc0, !PT ;  /* 0x0000001027267812 */ /* 0x000fe400078ec0ff */
[----:B------:R-:W-:Y:S02]  /*2700*/  IADD3 R135, R109, R135, RZ ;  /* 0x000000876d877210 */ /* 0x000fe40007ffe0ff */
[----:B------:R-:W-:Y:S02]  /*2710*/  LOP3.LUT R31, R31, 0x1, RZ, 0xc0, !PT ;  /* 0x000000011f1f7812 */ /* 0x000fe400078ec0ff */
[----:B------:R-:W-:Y:S02]  /*2720*/  SHF.R.S32.HI R32, RZ, 0x1f, R21 ;  /* 0x0000001fff207819 */ /* 0x000fe40000011415 */
[----:B------:R-:W-:-:S02]  /*2730*/  SHF.R.S32.HI R33, RZ, 0x1f, R28 ;  /* 0x0000001fff217819 */ /* 0x000fc4000001141c */
[----:B------:R-:W-:Y:S02]  /*2740*/  SHF.R.S32.HI R34, RZ, 0x1f, R30 ;  /* 0x0000001fff227819 */ /* 0x000fe4000001141e */
[----:B------:R-:W-:-:S07]  /*2750*/  LOP3.LUT R39, R39, 0x20, RZ, 0xc0, !PT ;  /* 0x0000002027277812 */ /* 0x000fce00078ec0ff */
.L_x_3406:
[----:B-12---:R-:W2:Y:S01]  /*2760*/  LDL.LU R45, [R1+0x10] ;  /* 0x00001000012d7983 */ /* 0x006ea20000300800 */
[----:B-----5:R-:W-:Y:S01]  /*2770*/  VIADD R53, R25, 0xffffffff ;  /* 0xffffffff19357836 */ /* 0x020fe20000000000 */
[----:B------:R-:W0:Y:S01]  /*2780*/  LDC.64 R122, c[0x0][0x2d8] ;  /* 0x0000b600ff7a7b82 */ /* 0x000e220000000a00 */
[----:B------:R-:W-:Y:S01]  /*2790*/  LOP3.LUT P5, RZ, R218, 0x4, RZ, 0xc0, !PT ;  /* 0x00000004daff7812 */ /* 0x000fe200078ac0ff */
[----:B------:R-:W-:Y:S01]  /*27a0*/  IMAD R41, R18, 0x5400, R138 ;  /* 0x0000540012297824 */ /* 0x000fe200078e028a */
[----:B------:R-:W-:Y:S05]  /*27b0*/  YIELD ;  /* 0x0000000000007946 */ /* 0x000fea0003800000 */
[----:B------:R-:W-:Y:S01]  /*27c0*/  SHF.R.S32.HI R46, RZ, 0x1f, R53 ;  /* 0x0000001fff2e7819 */ /* 0x000fe20000011435 */
[-C--:B------:R-:W-:Y:S01]  /*27d0*/  IMAD R25, R127, R53.reuse, RZ ;  /* 0x000000357f197224 */ /* 0x080fe200078e02ff */
[----:B------:R-:W1:Y:S01]  /*27e0*/  LDC R124, c[0x0][0x3d4] ;  /* 0x0000f500ff7c7b82 */ /* 0x000e620000000800 */
[----:B------:R-:W-:Y:S01]  /*27f0*/  IMAD.WIDE.U32 R130, R114, R53, RZ ;  /* 0x0000003572827225 */ /* 0x000fe200078e00ff */
[----:B------:R-:W-:Y:S03]  /*2800*/  BSSY B0, `(.L_x_3307) ;  /* 0x000074f000007945 */ /* 0x000fe60003800000 */
[----:B------:R-:W-:Y:S01]  /*2810*/  IMAD R25, R46, R114, R25 ;  /* 0x000000722e197224 */ /* 0x000fe200078e0219 */
[----:B------:R-:W-:-:S03]  /*2820*/  IADD3 R43, P4, R5, R130, RZ ;  /* 0x00000082052b7210 */ /* 0x000fc60007f9e0ff */
[----:B------:R-:W-:Y:S01]  /*2830*/  IMAD.IADD R96, R131, 0x1, R25 ;  /* 0x0000000183607824 */ /* 0x000fe200078e0219 */
[----:B------:R-:W-:-:S04]  /*2840*/  IADD3 R25, P2, P3, R5, R130, R137 ;  /* 0x0000008205197210 */ /* 0x000fc80007b5e089 */
[----:B------:R-:W-:Y:S02]  /*2850*/  IADD3.X R42, R6, R96, R136, P2, P3 ;  /* 0x00000060062a7210 */ /* 0x000fe400017e6488 */
[----:B------:R-:W-:Y:S02]  /*2860*/  ISETP.GT.AND P3, PT, R53, R126, PT ;  /* 0x0000007e3500720c */ /* 0x000fe40003f64270 */
[C---:B0-----:R-:W-:Y:S02]  /*2870*/  LEA R48, P2, R25.reuse, R122, 0x1 ;  /* 0x0000007a19307211 */ /* 0x041fe400078408ff */
[----:B------:R-:W-:Y:S02]  /*2880*/  IADD3.X R44, R96, R6, RZ, P4, !PT ;  /* 0x00000006602c7210 */ /* 0x000fe400027fe4ff */
[----:B------:R-:W-:Y:S01]  /*2890*/  LEA.HI.X R49, R25, R123, R42, 0x1, P2 ;  /* 0x0000007b19317211 */ /* 0x000fe200010f0c2a */
[----:B------:R-:W-:Y:S01]  /*28a0*/  IMAD.MOV.U32 R25, RZ, RZ, R53 ;  /* 0x000000ffff197224 */ /* 0x000fe200078e0035 */
[----:B-1----:R-:W-:-:S02]  /*28b0*/  ISETP.GE.AND P2, PT, R124, 0x1, PT ;  /* 0x000000017c00780c */ /* 0x002fc40003f46270 */
[----:B------:R-:W-:-:S04]  /*28c0*/  LEA R50, P4, R43, R122, 0x1 ;  /* 0x0000007a2b327211 */ /* 0x000fc800078808ff */
[----:B------:R-:W-:Y:S01]  /*28d0*/  LEA.HI.X R51, R43, R123, R44, 0x1, P4 ;  /* 0x0000007b2b337211 */ /* 0x000fe200020f0c2c */
[C---:B------:R-:W-:Y:S02]  /*28e0*/  VIADD R43, R41.reuse, 0x20 ;  /* 0x00000020292b7836 */ /* 0x040fe40000000000 */
[C---:B------:R-:W-:Y:S01]  /*28f0*/  @P5 VIADD R43, R41.reuse, 0xffffffe0 ;  /* 0xffffffe0292b5836 */ /* 0x040fe20000000000 */
[----:B------:R-:W-:-:S03]  /*2900*/  LEA R41, R41, R26, 0x1 ;  /* 0x0000001a29297211 */ /* 0x000fc600078e08ff */
[----:B------:R-:W-:Y:S01]  /*2910*/  IMAD R42, R43, 0x2, R26 ;  /* 0x000000022b2a7824 */ /* 0x000fe200078e021a */
[----:B--2---:R-:W-:-:S04]  /*2920*/  LOP3.LUT R45, R45, 0xfffffffd, RZ, 0xc0, !PT ;  /* 0xfffffffd2d2d7812 */ /* 0x004fc800078ec0ff */
[----:B------:R-:W-:-:S05]  /*2930*/  @P3 LOP3.LUT R45, R45, 0x2, RZ, 0xfc, !PT ;  /* 0x000000022d2d3812 */ /* 0x000fca00078efcff */
[----:B------:R0:W-:Y:S01]  /*2940*/  STL [R1+0x10], R45 ;  /* 0x0000102d01007387 */ /* 0x0001e20000100800 */
[----:B------:R-:W-:Y:S05]  /*2950*/  @!P2 BRA `(.L_x_3308) ;  /* 0x000000700004a947 */ /* 0x000fea0003800000 */
[----:B------:R-:W-:Y:S01]  /*2960*/  ULDC.U8 UR4, c[0x0][0x3f0] ;  /* 0x0000fc0000047ab9 */ /* 0x000fe20000000000 */
[-C--:B------:R-:W-:Y:S01]  /*2970*/  IMAD R43, R134, R53.reuse, RZ ;  /* 0x00000035862b7224 */ /* 0x080fe200078e02ff */
[----:B------:R-:W-:Y:S01]  /*2980*/  ISETP.NE.AND P2, PT, RZ, UR4, PT ;  /* 0x00000004ff007c0c */ /* 0x000fe2000bf45270 */
[-C--:B------:R-:W-:Y:S02]  /*2990*/  IMAD R47, R135, R53.reuse, RZ ;  /* 0x00000035872f7224 */ /* 0x080fe400078e02ff */
[----:B0-----:R-:W-:Y:S02]  /*29a0*/  IMAD R45, R46, R102, R43 ;  /* 0x000000662e2d7224 */ /* 0x001fe400078e022b */
        /* <DEDUP_REMOVED lines=26> */
[----:B------:R-:W-:Y:S02]  /*2b50*/  CS2R R122, SRZ ;  /* 0x00000000007a7805 */ /* 0x000fe4000001ff00 */
[----:B------:R-:W-:Y:S01]  /*2b60*/  CS2R R128, SRZ ;  /* 0x0000000000807805 */ /* 0x000fe2000001ff00 */
[----:B------:R-:W-:Y:S02]  /*2b70*/  VIADD R55, R16, 0x10 ;  /* 0x0000001010377836 */ /* 0x000fe40000000000 */
[----:B------:R-:W-:Y:S01]  /*2b80*/  IMAD.X R46, R100, 0x1, R14, P2 ;  /* 0x00000001642e7824 */ /* 0x000fe200010e060e */
[----:B------:R-:W-:-:S04]  /*2b90*/  LEA R44, P2, R45, UR4, 0x1 ;  /* 0x000000042d2c7c11 */ /* 0x000fc8000f8408ff */
[----:B------:R-:W-:Y:S01]  /*2ba0*/  LEA.HI.X R45, R45, UR5, R46, 0x1, P2 ;  /* 0x000000052d2d7c11 */ /* 0x000fe200090f0c2e */
[----:B------:R-:W-:Y:S01]  /*2bb0*/  ULDC.64 UR4, c[0x0][0x3e0] ;  /* 0x0000f80000047ab9 */ /* 0x000fe20000000a00 */
[----:B------:R-:W-:-:S04]  /*2bc0*/  IADD3 R47, P2, R112, R92, RZ ;  /* 0x0000005c702f7210 */ /* 0x000fc80007f5e0ff */
[----:B------:R-:W-:Y:S02]  /*2bd0*/  IADD3.X R54, R101, R12, RZ, P2, !PT ;  /* 0x0000000c65367210 */ /* 0x000fe400017fe4ff */
[----:B------:R-:W-:-:S04]  /*2be0*/  LEA R46, P2, R47, UR4, 0x1 ;  /* 0x000000042f2e7c11 */ /* 0x000fc8000f8408ff */
[----:B------:R-:W-:Y:S02]  /*2bf0*/  LEA.HI.X R47, R47, UR5, R54, 0x1, P2 ;  /* 0x000000052f2f7c11 */ /* 0x000fe400090f0c36 */
[----:B------:R-:W-:Y:S02]  /*2c00*/  ISETP.GE.AND P2, PT, R16, R124, PT ;  /* 0x0000007c1000720c */ /* 0x000fe40003f46270 */
[----:B------:R-:W-:Y:S02]  /*2c10*/  CS2R R96, SRZ ;  /* 0x0000000000607805 */ /* 0x000fe4000001ff00 */
[----:B------:R-:W-:-:S09]  /*2c20*/  CS2R R98, SRZ ;  /* 0x0000000000627805 */ /* 0x000fd2000001ff00 */
[----:B------:R0:W5:Y:S04]  /*2c30*/  @!P2 LDG.E.64 R122, desc[UR60][R44.64] ;  /* 0x0000003c2c7aa981 */ /* 0x000168000c1e1b00 */
[----:B------:R0:W5:Y:S01]  /*2c40*/  @!P2 LDG.E.64 R128, desc[UR60][R46.64] ;  /* 0x0000003c2e80a981 */ /* 0x000162000c1e1b00 */
[----:B------:R-:W-:Y:S01]  /*2c50*/  ISETP.GE.AND P2, PT, R55, R124, PT ;  /* 0x0000007c3700720c */ /* 0x000fe20003f46270 */
[----:B------:R-:W-:Y:S01]  /*2c60*/  VIADD R55, R16, 0x20 ;  /* 0x0000002010377836 */ /* 0x000fe20000000000 */
[----:B------:R-:W-:Y:S02]  /*2c70*/  CS2R R88, SRZ ;  /* 0x0000000000587805 */ /* 0x000fe4000001ff00 */
[----:B------:R-:W-:-:S09]  /*2c80*/  CS2R R90, SRZ ;  /* 0x00000000005a7805 */ /* 0x000fd2000001ff00 */
[----:B------:R0:W5:Y:S04]  /*2c90*/  @!P2 LDG.E.64 R96, desc[UR60][R44.64+0x20] ;  /* 0x0000203c2c60a981 */ /* 0x000168000c1e1b00 */
[----:B------:R0:W5:Y:S01]  /*2ca0*/  @!P2 LDG.E.64 R98, desc[UR60][R46.64+0x20] ;  /* 0x0000203c2e62a981 */ /* 0x000162000c1e1b00 */
[----:B------:R-:W-:Y:S02]  /*2cb0*/  ISETP.GE.AND P2, PT, R55, R124, PT ;  /* 0x0000007c3700720c */ /* 0x000fe40003f46270 */
[----:B------:R-:W-:Y:S02]  /*2cc0*/  IADD3 R55, R16, 0x30, RZ ;  /* 0x0000003010377810 */ /* 0x000fe40007ffe0ff */
[----:B------:R-:W-:Y:S02]  /*2cd0*/  CS2R R84, SRZ ;  /* 0x0000000000547805 */ /* 0x000fe4000001ff00 */
[----:B------:R-:W-:-:S07]  /*2ce0*/  CS2R R86, SRZ ;  /* 0x0000000000567805 */ /* 0x000fce000001ff00 */
        /* <DEDUP_REMOVED lines=14> */
[----:B------:R-:W-:-:S13]  /*2dd0*/  ISETP.GE.AND P2, PT, R55, R124, PT ;  /* 0x0000007c3700720c */ /* 0x000fda0003f46270 */
[----:B------:R0:W5:Y:S04]  /*2de0*/  @!P2 LDG.E.64 R76, desc[UR60][R44.64+0xa0] ;  /* 0x0000a03c2c4ca981 */ /* 0x000168000c1e1b00 */
[----:B------:R0:W5:Y:S02]  /*2df0*/  @!P2 LDG.E.64 R78, desc[UR60][R46.64+0xa0] ;  /* 0x0000a03c2e4ea981 */ /* 0x000164000c1e1b00 */
.L_x_3311:
[----:B------:R-:W-:Y:S05]  /*2e00*/  BSYNC B1 ;  /* 0x0000000000017941 */ /* 0x000fea0003800000 */
.L_x_3310:
        /* <DEDUP_REMOVED lines=12> */
[----:B-----5:R-:W-:Y:S01]  /*2ed0*/  MOV R130, R76 ;  /* 0x0000004c00827202 */ /* 0x020fe20000000f00 */
[----:B------:R-:W-:Y:S01]  /*2ee0*/  IMAD.MOV.U32 R131, RZ, RZ, R77 ;  /* 0x000000ffff837224 */ /* 0x000fe200078e004d */
[----:B------:R-:W-:Y:S01]  /*2ef0*/  CS2R R74, SRZ ;  /* 0x00000000004a7805 */ /* 0x000fe2000001ff00 */
[----:B------:R-:W-:Y:S06]  /*2f00*/  @P4 BRA `(.L_x_3313) ;  /* 0x0000000000b44947 */ /* 0x000fec0003800000 */
[----:B------:R-:W-:Y:S01]  /*2f10*/  IADD3 R94, P2, P5, R106, R94, R10 ;  /* 0x0000005e6a5e7210 */ /* 0x000fe20007d5e00a */
[----:B------:R-:W-:Y:S01]  /*2f20*/  ULDC.64 UR4, c[0x0][0x3c8] ;  /* 0x0000f20000047ab9 */ /* 0x000fe20000000a00 */
[----:B------:R-:W-:Y:S02]  /*2f30*/  CS2R R72, SRZ ;  /* 0x0000000000487805 */ /* 0x000fe4000001ff00 */
[----:B------:R-:W-:Y:S02]  /*2f40*/  CS2R R74, SRZ ;  /* 0x00000000004a7805 */ /* 0x000fe4000001ff00 */
[----:B0-----:R-:W-:Y:S02]  /*2f50*/  IADD3.X R45, R14, R100, R9, P2, P5 ;  /* 0x000000640e2d7210 */ /* 0x001fe400017ea409 */
[----:B------:R-:W-:-:S04]  /*2f60*/  IADD3 R92, P2, P5, R112, R92, R8 ;  /* 0x0000005c705c7210 */ /* 0x000fc80007d5e008 */
[----:B------:R-:W-:Y:S02]  /*2f70*/  IADD3.X R101, R12, R101, R7, P2, P5 ;  /* 0x000000650c657210 */ /* 0x000fe400017ea407 */
[----:B------:R-:W-:-:S04]  /*2f80*/  LEA R44, P2, R94, UR4, 0x1 ;  /* 0x000000045e2c7c11 */ /* 0x000fc8000f8408ff */
[----:B------:R-:W-:Y:S01]  /*2f90*/  LEA.HI.X R45, R94, UR5, R45, 0x1, P2 ;  /* 0x000000055e2d7c11 */ /* 0x000fe200090f0c2d */
[----:B------:R-:W-:Y:S02]  /*2fa0*/  ULDC.64 UR4, c[0x0][0x3e0] ;  /* 0x0000f80000047ab9 */ /* 0x000fe40000000a00 */
[----:B------:R-:W-:-:S04]  /*2fb0*/  LEA R46, P2, R92, UR4, 0x1 ;  /* 0x000000045c2e7c11 */ /* 0x000fc8000f8408ff */
[----:B------:R-:W-:Y:S02]  /*2fc0*/  LEA.HI.X R47, R92, UR5, R101, 0x1, P2 ;  /* 0x000000055c2f7c11 */ /* 0x000fe400090f0c65 */
[C---:B------:R-:W-:Y:S01]  /*2fd0*/  ISETP.GE.AND P2, PT, R16.reuse, R124, PT ;  /* 0x0000007c1000720c */ /* 0x040fe20003f46270 */
        /* <DEDUP_REMOVED lines=29> */
[----:B------:R-:W-:-:S13]  /*31b0*/  ISETP.GE.AND P2, PT, R93, R124, PT ;  /* 0x0000007c5d00720c */ /* 0x000fda0003f46270 */
[----:B------:R1:W5:Y:S04]  /*31c0*/  @!P2 LDG.E.64 R52, desc[UR60][R44.64+0xa0] ;  /* 0x0000a03c2c34a981 */ /* 0x000368000c1e1b00 */
[----:B------:R1:W5:Y:S02]  /*31d0*/  @!P2 LDG.E.64 R54, desc[UR60][R46.64+0xa0] ;  /* 0x0000a03c2e36a981 */ /* 0x000364000c1e1b00 */
.L_x_3313:
[----:B------:R-:W-:Y:S05]  /*31e0*/  BSYNC B1 ;  /* 0x0000000000017941 */ /* 0x000fea0003800000 */
.L_x_3312:
[----:B01----:R-:W2:Y:S01]  /*31f0*/  LDL R44, [R1+0x14] ;  /* 0x00001400012c7983 */ /* 0x003ea20000100800 */
[----:B------:R-:W-:Y:S01]  /*3200*/  IMAD.MOV.U32 R45, RZ, RZ, R81 ;  /* 0x000000ffff2d7224 */ /* 0x000fe200078e0051 */
        /* <DEDUP_REMOVED lines=9> */
[----:B------:R-:W-:Y:S02]  /*32a0*/  IMAD.MOV.U32 R46, RZ, RZ, R82 ;  /* 0x000000ffff2e7224 */ /* 0x000fe400078e0052 */
[----:B------:R-:W-:-:S05]  /*32b0*/  IMAD.MOV.U32 R47, RZ, RZ, R83 ;  /* 0x000000ffff2f7224 */ /* 0x000fca00078e0053 */
[----:B------:R-:W-:Y:S02]  /*32c0*/  PRMT R166, R166, 0x5410, R47 ;  /* 0x00005410a6a67816 */ /* 0x000fe4000000002f */
[----:B------:R-:W-:Y:S02]  /*32d0*/  MOV R47, R91 ;  /* 0x0000005b002f7202 */ /* 0x000fe40000000f00 */
[----:B--2---:R-:W-:Y:S01]  /*32e0*/  R2UR UR4, R44 ;  /* 0x000000002c0472ca */ /* 0x004fe200000e0000 */
[----:B------:R-:W-:-:S05]  /*32f0*/  IMAD.MOV.U32 R44, RZ, RZ, R80 ;  /* 0x000000ffff2c7224 */ /* 0x000fca00078e0050 */
[----:B------:R-:W-:Y:S02]  /*3300*/  PRMT R167, R167, 0x5410, R44 ;  /* 0x00005410a7a77816 */ /* 0x000fe4000000002c */
[----:B------:R-:W-:Y:S02]  /*3310*/  MOV R44, R84 ;  /* 0x00000054002c7202 */ /* 0x000fe40000000f00 */
[----:B------:R-:W-:Y:S01]  /*3320*/  PRMT R167, R46, 0x7610, R167 ;  /* 0x000076102ea77816 */ /* 0x000fe200000000a7 */
[----:B------:R-:W-:Y:S01]  /*3330*/  IMAD.MOV.U32 R46, RZ, RZ, R90 ;  /* 0x000000ffff2e7224 */ /* 0x000fe200078e005a */
[----:B------:R-:W-:Y:S01]  /*3340*/  PRMT R168, R44, 0x5410, R45 ;  /* 0x000054102ca87816 */ /* 0x000fe2000000002d */
[----:B------:R-:W-:Y:S01]  /*3350*/  IMAD.MOV.U32 R44, RZ, RZ, R96 ;  /* 0x000000ffff2c7224 */ /* 0x000fe200078e0060 */
[----:B------:R-:W-:Y:S01]  /*3360*/  UISETP.NE.AND UP0, UPT, UR4, 0x3, UPT ;  /* 0x000000030400788c */ /* 0x000fe2000bf05270 */
[----:B------:R-:W-:Y:S01]  /*3370*/  IMAD.MOV.U32 R45, RZ, RZ, R97 ;  /* 0x000000ffff2d7224 */ /* 0x000fe200078e0061 */
[----:B------:R-:W-:Y:S01]  /*3380*/  PRMT R172, R46, 0x5410, R47 ;  /* 0x000054102eac7816 */ /* 0x000fe2000000002f */
[----:B------:R-:W-:Y:S01]  /*3390*/  IMAD.MOV.U32 R47, RZ, RZ, R129 ;  /* 0x000000ffff2f7224 */ /* 0x000fe200078e0081 */
[----:B------:R-:W-:-:S02]  /*33a0*/  MOV R46, R128 ;  /* 0x00000080002e7202 */ /* 0x000fc40000000f00 */
[----:B------:R-:W-:Y:S01]  /*33b0*/  PRMT R170, R44, 0x5410, R45 ;  /* 0x000054102caa7816 */ /* 0x000fe2000000002d */
[----:B------:R-:W-:Y:S01]  /*33c0*/  IMAD.MOV.U32 R44, RZ, RZ, R78 ;  /* 0x000000ffff2c7224 */ /* 0x000fe200078e004e */
[----:B------:R-:W-:Y:S02]  /*33d0*/  MOV R45, R79 ;  /* 0x0000004f002d7202 */ /* 0x000fe40000000f00 */
[----:B------:R-:W-:Y:S01]  /*33e0*/  PRMT R165, R46, 0x5410, R47 ;  /* 0x000054102ea57816 */ /* 0x000fe2000000002f */
[----:B-----5:R-:W-:Y:S01]  /*33f0*/  IMAD.MOV.U32 R46, RZ, RZ, R56 ;  /* 0x000000ffff2e7224 */ /* 0x020fe200078e0038 */
[----:B------:R-:W-:Y:S01]  /*3400*/  PRMT R157, R44, 0x5410, R45 ;  /* 0x000054102c9d7816 */ /* 0x000fe2000000002d */
[----:B------:R-:W-:Y:S01]  /*3410*/  IMAD.MOV.U32 R45, RZ, RZ, R87 ;  /* 0x000000ffff2d7224 */ /* 0x000fe200078e0057 */
[----:B------:R-:W-:Y:S01]  /*3420*/  MOV R44, R86 ;  /* 0x00000056002c7202 */ /* 0x000fe20000000f00 */
[----:B------:R-:W-:Y:S01]  /*3430*/  IMAD.MOV.U32 R47, RZ, RZ, R57 ;  /* 0x000000ffff2f7224 */ /* 0x000fe200078e0039 */
[----:B------:R-:W-:-:S02]  /*3440*/  PLOP3.LUT P2, PT, PT, PT, UP0, 0x80, 0x0 ;  /* 0x000000000000781c */ /* 0x000fc40003f4f008 */
        /* <DEDUP_REMOVED lines=34> */
[----:B------:R-:W-:Y:S01]  /*3670*/  MOV R45, R74 ;  /* 0x0000004a002d7202 */ /* 0x000fe20000000f00 */
[----:B------:R-:W-:-:S03]  /*3680*/  IMAD.MOV.U32 R44, RZ, RZ, R75 ;  /* 0x000000ffff2c7224 */ /* 0x000fc600078e004b */
[----:B------:R-:W-:Y:S02]  /*3690*/  PRMT R150, R47, 0x5410, R46 ;  /* 0x000054102f967816 */ /* 0x000fe4000000002e */
[----:B------:R-:W-:Y:S02]  /*36a0*/  PRMT R158, R158, 0x5410, R45 ;  /* 0x000054109e9e7816 */ /* 0x000fe4000000002d */
[----:B------:R-:W-:Y:S01]  /*36b0*/  PRMT R166, R44, 0x7610, R166 ;  /* 0x000076102ca67816 */ /* 0x000fe200000000a6 */
[----:B------:R-:W-:Y:S06]  /*36c0*/  @!P2 BRA `(.L_x_3314) ;  /* 0x000000000004a947 */ /* 0x000fec0003800000 */
[----:B------:R-:W-:Y:S01]  /*36d0*/  BPT.TRAP 0x1 ;  /* 0x000000040000795c */ /* 0x000fe20000300000 */
.L_x_3314:
[----:B------:R-:W-:Y:S01]  /*36e0*/  IMAD R100, R18, 0x8, R2 ;  /* 0x0000000812647824 */ /* 0x000fe200078e0202 */
[----:B------:R-:W-:Y:S01]  /*36f0*/  SHF.L.U32 R101, R206, 0x1f, RZ ;  /* 0x0000001fce657819 */ /* 0x000fe200000006ff */
[----:B------:R-:W-:Y:S03]  /*3700*/  BSSY B1, `(.L_x_3315) ;  /* 0x0000003000017945 */ /* 0x000fe60003800000 */
[----:B------:R-:W0:Y:S02]  /*3710*/  SYNCS.PHASECHK.TRANS64.TRYWAIT P5, [R100+URZ+0x36890], R101 ;  /* 0x03689065640075a7 */ /* 0x000e2400080a017f */
[----:B0-----:R-:W-:Y:S05]  /*3720*/  @!P5 BRA `(.L_x_3316) ;  /* 0x000002100038d947 */ /* 0x001fea0003800000 */
.L_x_3616:
[----:B------:R-:W-:Y:S05]  /*3730*/  BSYNC B1 ;  /* 0x0000000000017941 */ /* 0x000fea0003800000 */
.L_x_3315:
        /* <DEDUP_REMOVED lines=14> */
[--C-:B------:R-:W-:Y:S01]  /*3820*/  HADD2.F32 R128, -RZ, R47.reuse.H1_H1 ;  /* 0x3000002fff807230 */ /* 0x100fe20000004100 */
[----:B------:R-:W-:Y:S01]  /*3830*/  SHF.R.U32.HI R129, RZ, 0x10, R129 ;  /* 0x00000010ff817819 */ /* 0x000fe20000011681 */
[----:B------:R-:W-:Y:S02]  /*3840*/  HADD2.F32 R162, -RZ, R47.H0_H0 ;  /* 0x2000002fffa27230 */ /* 0x000fe40000004100 */
[----:B------:R-:W-:Y:S02]  /*3850*/  HADD2.F32 R161, -RZ, R123.H0_H0 ;  /* 0x2000007bffa17230 */ /* 0x000fe40000004100 */
[----:B------:R-:W-:-:S02]  /*3860*/  HADD2.F32 R129, -RZ, R129.H0_H0 ;  /* 0x20000081ff817230 */ /* 0x000fc40000004100 */
[----:B------:R-:W-:Y:S02]  /*3870*/  HADD2.F32 R159, -RZ, R159.H0_H0 ;  /* 0x2000009fff9f7230 */ /* 0x000fe40000004100 */
[----:B------:R-:W-:Y:S01]  /*3880*/  FMUL.FTZ R45, R160, R161 ;  /* 0x000000a1a02d7220 */ /* 0x000fe20000410000 */
[----:B------:R-:W-:Y:S02]  /*3890*/  HADD2.F32 R123, -RZ, R122.H0_H0 ;  /* 0x2000007aff7b7230 */ /* 0x000fe40000004100 */
[----:B------:R-:W-:Y:S01]  /*38a0*/  FMUL.FTZ R47, R128, R129 ;  /* 0x00000081802f7220 */ /* 0x000fe20000410000 */
[----:B------:R-:W-:Y:S01]  /*38b0*/  FMUL.FTZ R161, R164, R161 ;  /* 0x000000a1a4a17220 */ /* 0x000fe20000410000 */
[----:B------:R-:W-:Y:S01]  /*38c0*/  FMUL.FTZ R129, R162, R129 ;  /* 0x00000081a2817220 */ /* 0x000fe20000410000 */
[----:B------:R-:W-:Y:S01]  /*38d0*/  FFMA.FTZ R45, R164, R159, -R45 ;  /* 0x0000009fa42d7223 */ /* 0x000fe2000001082d */
[----:B------:R-:W-:Y:S01]  /*38e0*/  FFMA.FTZ R47, R162, R123, -R47 ;  /* 0x0000007ba22f7223 */ /* 0x000fe2000001082f */
        /* <DEDUP_REMOVED lines=21> */
[----:B------:R-:W-:Y:S02]  /*3a40*/  F2FP.F16.F32.PACK_AB R46, R44, R129 ;  /* 0x000000812c2e723e */ /* 0x000fe400000000ff */
[----:B------:R-:W-:-:S07]  /*3a50*/  MOV R44, R160 ;  /* 0x000000a0002c7202 */ /* 0x000fce0000000f00 */
.L_x_3322:
[----:B------:R-:W-:Y:S05]  /*3a60*/  BSYNC B3 ;  /* 0x0000000000037941 */ /* 0x000fea0003800000 */
.L_x_3321:
[----:B--2---:R1:W-:Y:S02]  /*3a70*/  STG.E.128 desc[UR60][R50.64], R44 ;  /* 0x0000002c32007986 */ /* 0x0043e4000c101d3c */
.L_x_3320:
[----:B------:R-:W-:Y:S05]  /*3a80*/  BSYNC B2 ;  /* 0x0000000000027941 */ /* 0x000fea0003800000 */
.L_x_3319:
[----:B------:R-:W-:Y:S01]  /*3a90*/  ISETP.NE.AND P3, PT, R35, RZ, PT ;  /* 0x000000ff2300720c */ /* 0x000fe20003f65270 */
[----:B------:R-:W-:-:S12]  /*3aa0*/  BSSY B2, `(.L_x_3323) ;  /* 0x0000032000027945 */ /* 0x000fd80003800000 */
[----:B------:R-:W-:Y:S05]  /*3ab0*/  @!P3 BRA `(.L_x_3324) ;  /* 0x0000000000c0b947 */ /* 0x000fea0003800000 */
[----:B-1----:R1:W2:Y:S01]  /*3ac0*/  LDS.128 R44, [R42+0x21000] ;  /* 0x021000002a2c7984 */ /* 0x0022a20000000c00 */
[----:B------:R-:W-:Y:S01]  /*3ad0*/  VIADD R123, R16, 0x10 ;  /* 0x00000010107b7836 */ /* 0x000fe20000000000 */
[----:B------:R-:W-:Y:S04]  /*3ae0*/  BSSY B3, `(.L_x_3325) ;  /* 0x000002c000037945 */ /* 0x000fe80003800000 */
[----:B------:R-:W-:-:S13]  /*3af0*/  ISETP.GE.AND P3, PT, R123, R124, PT ;  /* 0x0000007c7b00720c */ /* 0x000fda0003f66270 */
        /* <DEDUP_REMOVED lines=42> */
.L_x_3326:
[----:B------:R-:W-:Y:S05]  /*3da0*/  BSYNC B3 ;  /* 0x0000000000037941 */ /* 0x000fea0003800000 */
.L_x_3325:
[----:B--2---:R2:W-:Y:S02]  /*3db0*/  STG.E.128 desc[UR60][R50.64+0x40], R44 ;  /* 0x0000402c32007986 */ /* 0x0045e4000c101d3c */
.L_x_3324:
[----:B------:R-:W-:Y:S05]  /*3dc0*/  BSYNC B2 ;  /* 0x0000000000027941 */ /* 0x000fea0003800000 */
.L_x_3323:
[----:B------:R-:W-:Y:S01]  /*3dd0*/  ISETP.NE.AND P3, PT, R36, RZ, PT ;  /* 0x000000ff2400720c */ /* 0x000fe20003f65270 */
[----:B------:R-:W-:-:S12]  /*3de0*/  BSSY B2, `(.L_x_3327) ;  /* 0x0000031000027945 */ /* 0x000fd80003800000 */
[----:B------:R-:W-:Y:S05]  /*3df0*/  @!P3 BRA `(.L_x_3328) ;  /* 0x0000000000bcb947 */ /* 0x000fea0003800000 */
[----:B-12---:R1:W2:Y:S01]  /*3e00*/  LDS.128 R44, [R41+0x24800] ;  /* 0x02480000292c7984 */ /* 0x0062a20000000c00 */
[----:B------:R-:W-:Y:S01]  /*3e10*/  IADD3 R97, R16, 0x20, RZ ;  /* 0x0000002010617810 */ /* 0x000fe20007ffe0ff */
[----:B------:R-:W-:Y:S03]  /*3e20*/  BSSY B3, `(.L_x_3329) ;  /* 0x000002b000037945 */ /* 0x000fe60003800000 */
[----:B------:R-:W-:-:S13]  /*3e30*/  ISETP.GE.AND P3, PT, R97, R124, PT ;  /* 0x0000007c6100720c */ /* 0x000fda0003f66270 */
        /* <DEDUP_REMOVED lines=16> */
[----:B------:R-:W-:Y:S01]  /*3f40*/  FMUL.FTZ R91, R98, R91 ;  /* 0x0000005b625b7220 */ /* 0x000fe20000410000 */
[-C--:B------:R-:W-:Y:S01]  /*3f50*/  FFMA.FTZ R122, R45, R88.reuse, -R122 ;  /* 0x000000582d7a7223 */ /* 0x080fe2000001087a */
[----:B------:R-:W-:Y:S02]  /*3f60*/  FFMA.FTZ R97, R97, R88, R90 ;  /* 0x0000005861617223 */ /* 0x000fe4000001005a */
[----:B------:R-:W-:Y:S01]  /*3f70*/  FFMA.FTZ R96, R96, R89, R91 ;  /* 0x0000005960607223 */ /* 0x000fe2000001005b */
[----:B------:R-:W-:-:S02]  /*3f80*/  HADD2.F32 R88, -RZ, R44.H1_H1 ;  /* 0x3000002cff587230 */ /* 0x000fc40000004100 */
[----:B------:R-:W-:Y:S01]  /*3f90*/  FFMA.FTZ R47, R98, R89, -R47 ;  /* 0x00000059622f7223 */ /* 0x000fe2000001082f */
[----:B------:R-:W-:Y:S02]  /*3fa0*/  HADD2.F32 R91, -RZ, R172.H0_H0 ;  /* 0x200000acff5b7230 */ /* 0x000fe40000004100 */
        /* <DEDUP_REMOVED lines=17> */
[----:B------:R-:W-:-:S07]  /*40c0*/  F2FP.F16.F32.PACK_AB R46, R90, R91 ;  /* 0x0000005b5a2e723e */ /* 0x000fce00000000ff */
.L_x_3330:
[----:B------:R-:W-:Y:S05]  /*40d0*/  BSYNC B3 ;  /* 0x0000000000037941 */ /* 0x000fea0003800000 */
.L_x_3329:
[----:B--2---:R3:W-:Y:S02]  /*40e0*/  STG.E.128 desc[UR60][R50.64+0x80], R44 ;  /* 0x0000802c32007986 */ /* 0x0047e4000c101d3c */
.L_x_3328:
[----:B------:R-:W-:Y:S05]  /*40f0*/  BSYNC B2 ;  /* 0x0000000000027941 */ /* 0x000fea0003800000 */
.L_x_3327:
[----:B------:R-:W-:Y:S01]  /*4100*/  ISETP.NE.AND P3, PT, R37, RZ, PT ;  /* 0x000000ff2500720c */ /* 0x000fe20003f65270 */
[----:B------:R-:W-:-:S12]  /*4110*/  BSSY B2, `(.L_x_3331) ;  /* 0x0000032000027945 */ /* 0x000fd80003800000 */
[----:B------:R-:W-:Y:S05]  /*4120*/  @!P3 BRA `(.L_x_3332) ;  /* 0x0000000000c0b947 */ /* 0x000fea0003800000 */
[----:B-123--:R1:W2:Y:S01]  /*4130*/  LDS.128 R44, [R42+0x24800] ;  /* 0x024800002a2c7984 */ /* 0x00e2a20000000c00 */
[----:B------:R-:W-:Y:S01]  /*4140*/  VIADD R89, R16, 0x30 ;  /* 0x0000003010597836 */ /* 0x000fe20000000000 */
[----:B------:R-:W-:Y:S04]  /*4150*/  BSSY B3, `(.L_x_3333) ;  /* 0x000002c000037945 */ /* 0x000fe80003800000 */
[----:B------:R-:W-:-:S13]  /*4160*/  ISETP.GE.AND P3, PT, R89, R124, PT ;  /* 0x0000007c5900720c */ /* 0x000fda0003f66270 */
[----:B-1----:R-:W-:Y:S05]  /*4170*/  @P3 BRA `(.L_x_3334) ;  /* 0x0000000000a43947 */ /* 0x002fea0003800000 */
[--C-:B------:R-:W-:Y:S02]  /*4180*/  SHF.R.U64 R88, R84, 0x10, R85.reuse ;  /* 0x0000001054587819 */ /* 0x100fe40000001255 */
[----:B------:R-:W-:Y:S01]  /*4190*/  SHF.R.U32.HI R84, RZ, 0x10, R85 ;  /* 0x00000010ff547819 */ /* 0x000fe20000011655 */
[----:B--2---:R-:W-:Y:S01]  /*41a0*/  IMAD.MOV.U32 R85, RZ, RZ, R47 ;  /* 0x000000ffff557224 */ /* 0x004fe200078e002f */
[--C-:B------:R-:W-:Y:S01]  /*41b0*/  SHF.R.U64 R90, R86, 0x10, R87.reuse ;  /* 0x00000010565a7819 */ /* 0x100fe20000001257 */
[--C-:B------:R-:W-:Y:S01]  /*41c0*/  HADD2.F32 R47, -RZ, R45.reuse.H1_H1 ;  /* 0x3000002dff2f7230 */ /* 0x100fe20000004100 */
[----:B------:R-:W-:Y:S01]  /*41d0*/  SHF.R.U32.HI R89, RZ, 0x10, R87 ;  /* 0x00000010ff597819 */ /* 0x000fe20000011657 */
[----:B------:R-:W-:Y:S02]  /*41e0*/  HADD2.F32 R45, -RZ, R45.H0_H0 ;  /* 0x2000002dff2d7230 */ /* 0x000fe40000004100 */
[----:B------:R-:W-:Y:S02]  /*41f0*/  HADD2.F32 R90, -RZ, R90.H0_H0 ;  /* 0x2000005aff5a7230 */ /* 0x000fe40000004100 */
        /* <DEDUP_REMOVED lines=12> */
[----:B------:R-:W-:Y:S01]  /*42c0*/  FFMA.FTZ R86, R86, R87, R89 ;  /* 0x0000005756567223 */ /* 0x000fe20000010059 */
[--C-:B------:R-:W-:Y:S02]  /*42d0*/  HADD2.F32 R89, -RZ, R171.reuse.H0_H0 ;  /* 0x200000abff597230 */ /* 0x100fe40000004100 */
[----:B------:R-:W-:Y:S01]  /*42e0*/  HADD2.F32 R88, -RZ, R44.H1_H1 ;  /* 0x3000002cff587230 */ /* 0x000fe20000004100 */
[----:B------:R-:W-:Y:S01]  /*42f0*/  F2FP.F16.F32.PACK_AB R45, R84, R45 ;  /* 0x0000002d542d723e */ /* 0x000fe200000000ff */
[----:B------:R-:W-:Y:S01]  /*4300*/  HADD2.F32 R87, -RZ, R46.H1_H1 ;  /* 0x3000002eff577230 */ /* 0x000fe20000004100 */
[----:B------:R-:W-:Y:S01]  /*4310*/  F2FP.F16.F32.PACK_AB R47, R86, R47 ;  /* 0x0000002f562f723e */ /* 0x000fe200000000ff */
[----:B------:R-:W-:-:S02]  /*4320*/  HADD2.F32 R171, -RZ, R171.H1_H1 ;  /* 0x300000abffab7230 */ /* 0x000fc40000004100 */
[----:B------:R-:W-:Y:S01]  /*4330*/  FMUL.FTZ R91, R88, R89 ;  /* 0x00000059585b7220 */ /* 0x000fe20000410000 */
[----:B------:R-:W-:Y:S02]  /*4340*/  HADD2.F32 R44, -RZ, R44.H0_H0 ;  /* 0x2000002cff2c7230 */ /* 0x000fe40000004100 */
[----:B------:R-:W-:Y:S02]  /*4350*/  HADD2.F32 R46, -RZ, R46.H0_H0 ;  /* 0x2000002eff2e7230 */ /* 0x000fe40000004100 */
[C---:B------:R-:W-:Y:S01]  /*4360*/  FMUL.FTZ R97, R87.reuse, R171 ;  /* 0x000000ab57617220 */ /* 0x040fe20000410000 */
[--C-:B------:R-:W-:Y:S02]  /*4370*/  HADD2.F32 R85, -RZ, R168.reuse.H0_H0 ;  /* 0x200000a8ff557230 */ /* 0x100fe40000004100 */
[----:B------:R-:W-:Y:S01]  /*4380*/  FMUL.FTZ R89, R44, R89 ;  /* 0x000000592c597220 */ /* 0x000fe20000410000 */
[----:B------:R-:W-:Y:S02]  /*4390*/  HADD2.F32 R168, -RZ, R168.H1_H1 ;  /* 0x300000a8ffa87230 */ /* 0x000fe40000004100 */
[----:B------:R-:W-:Y:S01]  /*43a0*/  FMUL.FTZ R90, R46, R171 ;  /* 0x000000ab2e5a7220 */ /* 0x000fe20000410000 */
[-C--:B------:R-:W-:Y:S01]  /*43b0*/  FFMA.FTZ R91, R44, R85.reuse, -R91 ;  /* 0x000000552c5b7223 */ /* 0x080fe2000001085b */
[----:B------:R-:W-:Y:S01]  /*43c0*/  FFMA.FTZ R88, R88, R85, R89 ;  /* 0x0000005558587223 */ /* 0x000fe20000010059 */
[-C--:B------:R-:W-:Y:S01]  /*43d0*/  FFMA.FTZ R97, R46, R168.reuse, -R97 ;  /* 0x000000a82e617223 */ /* 0x080fe20000010861 */
[----:B------:R-:W-:-:S03]  /*43e0*/  FFMA.FTZ R90, R87, R168, R90 ;  /* 0x000000a8575a7223 */ /* 0x000fc6000001005a */
[----:B------:R-:W-:Y:S02]  /*43f0*/  F2FP.F16.F32.PACK_AB R44, R88, R91 ;  /* 0x0000005b582c723e */ /* 0x000fe400000000ff */
[----:B------:R-:W-:-:S07]  /*4400*/  F2FP.F16.F32.PACK_AB R46, R90, R97 ;  /* 0x000000615a2e723e */ /* 0x000fce00000000ff */
.L_x_3334:
[----:B------:R-:W-:Y:S05]  /*4410*/  BSYNC B3 ;  /* 0x0000000000037941 */ /* 0x000fea0003800000 */
.L_x_3333:
[----:B--2---:R4:W-:Y:S02]  /*4420*/  STG.E.128 desc[UR60][R50.64+0xc0], R44 ;  /* 0x0000c02c32007986 */ /* 0x0049e4000c101d3c */
.L_x_3332:
[----:B------:R-:W-:Y:S05]  /*4430*/  BSYNC B2 ;  /* 0x0000000000027941 */ /* 0x000fea0003800000 */
.L_x_3331:
[----:B------:R-:W-:Y:S01]  /*4440*/  ISETP.NE.AND P3, PT, R38, RZ, PT ;  /* 0x000000ff2600720c */ /* 0x000fe20003f65270 */
[----:B------:R-:W-:-:S12]  /*4450*/  BSSY B2, `(.L_x_3335) ;  /* 0x0000033000027945 */ /* 0x000fd80003800000 */
[----:B------:R-:W-:Y:S05]  /*4460*/  @!P3 BRA `(.L_x_3336) ;  /* 0x0000000000c4b947 */ /* 0x000fea0003800000 */
[----:B-1234-:R1:W2:Y:S01]  /*4470*/  LDS.128 R44, [R41+0x28000] ;  /* 0x02800000292c7984 */ /* 0x01e2a20000000c00 */
[----:B------:R-:W-:Y:S01]  /*4480*/  IADD3 R85, R16, 0x40, RZ ;  /* 0x0000004010557810 */ /* 0x000fe20007ffe0ff */
[----:B------:R-:W-:Y:S03]  /*4490*/  BSSY B3, `(.L_x_3337) ;  /* 0x000002d000037945 */ /* 0x000fe60003800000 */
[----:B------:R-:W-:-:S13]  /*44a0*/  ISETP.GE.AND P3, PT, R85, R124, PT ;  /* 0x0000007c5500720c */ /* 0x000fda0003f66270 */
[----:B-1----:R-:W-:Y:S05]  /*44b0*/  @P3 BRA `(.L_x_3338) ;  /* 0x0000000000a83947 */ /* 0x002fea0003800000 */
[--C-:B------:R-:W-:Y:S01]  /*44c0*/  SHF.R.U64 R87, R80, 0x10, R81.reuse ;  /* 0x0000001050577819 */ /* 0x100fe20000001251 */
        /* <DEDUP_REMOVED lines=8> */
[----:B------:R-:W-:-:S02]  /*4550*/  HADD2.F32 R82, -RZ, R81.H1_H1 ;  /* 0x30000051ff527230 */ /* 0x000fc40000004100 */
[----:B------:R-:W-:Y:S02]  /*4560*/  HADD2.F32 R86, -RZ, R86.H0_H0 ;  /* 0x20000056ff567230 */ /* 0x000fe40000004100 */
[-C--:B------:R-:W-:Y:S01]  /*4570*/  FMUL.FTZ R45, R47, R85.reuse ;  /* 0x000000552f2d7220 */ /* 0x080fe20000410000 */
[----:B------:R-:W-:Y:S02]  /*4580*/  HADD2.F32 R81, -RZ, R81.H0_H0 ;  /* 0x20000051ff517230 */ /* 0x000fe40000004100 */
[----:B------:R-:W-:Y:S01]  /*4590*/  FMUL.FTZ R88, R44, R85 ;  /* 0x000000552c587220 */ /* 0x000fe20000410000 */
[----:B------:R-:W-:Y:S02]  /*45a0*/  HADD2.F32 R83, -RZ, R87.H0_H0 ;  /* 0x20000057ff537230 */ /* 0x000fe40000004100 */
[-C--:B------:R-:W-:Y:S01]  /*45b0*/  FMUL.FTZ R90, R82, R86.reuse ;  /* 0x00000056525a7220 */ /* 0x080fe20000410000 */
[----:B------:R-:W-:Y:S02]  /*45c0*/  HADD2.F32 R84, -RZ, R84.H0_H0 ;  /* 0x20000054ff547230 */ /* 0x000fe40000004100 */
[----:B------:R-:W-:Y:S01]  /*45d0*/  FMUL.FTZ R85, R81, R86 ;  /* 0x0000005651557220 */ /* 0x000fe20000410000 */
[----:B------:R-:W-:-:S02]  /*45e0*/  HADD2.F32 R87, -RZ, R166.H1_H1 ;  /* 0x300000a6ff577230 */ /* 0x000fc40000004100 */
[-C--:B------:R-:W-:Y:S01]  /*45f0*/  FFMA.FTZ R44, R44, R83.reuse, -R45 ;  /* 0x000000532c2c7223 */ /* 0x080fe2000001082d */
[----:B------:R-:W-:Y:S01]  /*4600*/  FFMA.FTZ R45, R47, R83, R88 ;  /* 0x000000532f2d7223 */ /* 0x000fe20000010058 */
[-C--:B------:R-:W-:Y:S01]  /*4610*/  FFMA.FTZ R47, R81, R84.reuse, -R90 ;  /* 0x00000054512f7223 */ /* 0x080fe2000001085a */
[----:B------:R-:W-:Y:S01]  /*4620*/  FFMA.FTZ R86, R82, R84, R85 ;  /* 0x0000005452567223 */ /* 0x000fe20000010055 */
[--C-:B------:R-:W-:Y:S02]  /*4630*/  HADD2.F32 R83, -RZ, R167.reuse.H1_H1 ;  /* 0x300000a7ff537230 */ /* 0x100fe40000004100 */
[----:B------:R-:W-:Y:S01]  /*4640*/  HADD2.F32 R81, -RZ, R80.H1_H1 ;  /* 0x30000050ff517230 */ /* 0x000fe20000004100 */
[----:B------:R-:W-:Y:S01]  /*4650*/  F2FP.F16.F32.PACK_AB R45, R45, R44 ;  /* 0x0000002c2d2d723e */ /* 0x000fe200000000ff */
[----:B------:R-:W-:Y:S01]  /*4660*/  HADD2.F32 R82, -RZ, R46.H1_H1 ;  /* 0x3000002eff527230 */ /* 0x000fe20000004100 */
[----:B------:R-:W-:Y:S01]  /*4670*/  F2FP.F16.F32.PACK_AB R47, R86, R47 ;  /* 0x0000002f562f723e */ /* 0x000fe200000000ff */
[----:B------:R-:W-:-:S02]  /*4680*/  HADD2.F32 R167, -RZ, R167.H0_H0 ;  /* 0x200000a7ffa77230 */ /* 0x000fc40000004100 */
[----:B------:R-:W-:Y:S02]  /*4690*/  HADD2.F32 R80, -RZ, R80.H0_H0 ;  /* 0x20000050ff507230 */ /* 0x000fe40000004100 */
[----:B------:R-:W-:Y:S01]  /*46a0*/  FMUL.FTZ R91, R82, R87 ;  /* 0x00000057525b7220 */ /* 0x000fe20000410000 */
[----:B------:R-:W-:Y:S02]  /*46b0*/  HADD2.F32 R46, -RZ, R46.H0_H0 ;  /* 0x2000002eff2e7230 */ /* 0x000fe40000004100 */
[-C--:B------:R-:W-:Y:S01]  /*46c0*/  FMUL.FTZ R89, R81, R167.reuse ;  /* 0x000000a751597220 */ /* 0x080fe20000410000 */
[----:B------:R-:W-:Y:S02]  /*46d0*/  HADD2.F32 R85, -RZ, R158.H0_H0 ;  /* 0x2000009eff557230 */ /* 0x000fe40000004100 */
[----:B------:R-:W-:Y:S01]  /*46e0*/  FMUL.FTZ R84, R80, R167 ;  /* 0x000000a750547220 */ /* 0x000fe20000410000 */
[----:B------:R-:W-:Y:S01]  /*46f0*/  FMUL.FTZ R87, R46, R87 ;  /* 0x000000572e577220 */ /* 0x000fe20000410000 */
[----:B------:R-:W-:-:S02]  /*4700*/  FFMA.FTZ R89, R80, R83, -R89 ;  /* 0x0000005350597223 */ /* 0x000fc40000010859 */
[----:B------:R-:W-:Y:S01]  /*4710*/  FFMA.FTZ R84, R81, R83, R84 ;  /* 0x0000005351547223 */ /* 0x000fe20000010054 */
[-C--:B------:R-:W-:Y:S01]  /*4720*/  FFMA.FTZ R91, R46, R85.reuse, -R91 ;  /* 0x000000552e5b7223 */ /* 0x080fe2000001085b */
[----:B------:R-:W-:-:S03]  /*4730*/  FFMA.FTZ R82, R82, R85, R87 ;  /* 0x0000005552527223 */ /* 0x000fc60000010057 */
[----:B------:R-:W-:Y:S02]  /*4740*/  F2FP.F16.F32.PACK_AB R44, R84, R89 ;  /* 0x00000059542c723e */ /* 0x000fe400000000ff */
[----:B------:R-:W-:-:S07]  /*4750*/  F2FP.F16.F32.PACK_AB R46, R82, R91 ;  /* 0x0000005b522e723e */ /* 0x000fce00000000ff */
.L_x_3338:
[----:B------:R-:W-:Y:S05]  /*4760*/  BSYNC B3 ;  /* 0x0000000000037941 */ /* 0x000fea0003800000 */
.L_x_3337:
[----:B--2---:R1:W-:Y:S02]  /*4770*/  STG.E.128 desc[UR60][R50.64+0x100], R44 ;  /* 0x0001002c32007986 */ /* 0x0043e4000c101d3c */
.L_x_3336:
[----:B------:R-:W-:Y:S05]  /*4780*/  BSYNC B2 ;  /* 0x0000000000027941 */ /* 0x000fea0003800000 */
.L_x_3335:
[----:B------:R-:W-:-:S13]  /*4790*/  ISETP.NE.AND P3, PT, R39, RZ, PT ;  /* 0x000000ff2700720c */ /* 0x000fda0003f65270 */
        /* <DEDUP_REMOVED lines=47> */
.L_x_3340:
[----:B------:R-:W-:Y:S05]  /*4a90*/  BSYNC B2 ;  /* 0x0000000000027941 */ /* 0x000fea0003800000 */
.L_x_3339:
[----:B--2---:R1:W-:Y:S02]  /*4aa0*/  STG.E.128 desc[UR60][R50.64+0x140], R44 ;  /* 0x0001402c32007986 */ /* 0x0043e4000c101d3c */
.L_x_3318:
[----:B------:R-:W-:Y:S05]  /*4ab0*/  BSYNC B1 ;  /* 0x0000000000017941 */ /* 0x000fea0003800000 */
.L_x_3317:
        /* <DEDUP_REMOVED lines=13> */
[----:B------:R-:W-:Y:S01]  /*4b90*/  HADD2.F32 R51, -RZ, R47.H1_H1 ;  /* 0x3000002fff337230 */ /* 0x000fe20000004100 */
        /* <DEDUP_REMOVED lines=10> */
[----:B------:R-:W-:Y:S01]  /*4c40*/  FMUL.FTZ R76, R47, R76 ;  /* 0x0000004c2f4c7220 */ /* 0x000fe20000410000 */
[----:B------:R-:W-:Y:S01]  /*4c50*/  FFMA.FTZ R78, R45, R72, -R78 ;  /* 0x000000482d4e7223 */ /* 0x000fe2000001084e */
[----:B------:R-:W-:-:S02]  /*4c60*/  HADD2.F32 R158, -RZ, R158.H1_H1 ;  /* 0x3000009eff9e7230 */ /* 0x000fc40000004100 */
[----:B------:R-:W-:Y:S01]  /*4c70*/  FFMA.FTZ R75, R46, R72, R73 ;  /* 0x000000482e4b7223 */ /* 0x000fe20000010049 */
[-C--:B------:R-:W-:Y:S01]  /*4c80*/  FFMA.FTZ R79, R51, R74.reuse, R76 ;  /* 0x0000004a334f7223 */ /* 0x080fe2000001004c */
[----:B------:R-:W-:Y:S02]  /*4c90*/  HADD2.F32 R51, -RZ, R166.H0_H0 ;  /* 0x200000a6ff337230 */ /* 0x000fe40000004100 */
[----:B------:R-:W-:Y:S01]  /*4ca0*/  FFMA.FTZ R80, R47, R74, -R80 ;  /* 0x0000004a2f507223 */ /* 0x000fe20000010850 */
[----:B------:R-:W-:Y:S02]  /*4cb0*/  HADD2.F32 R45, -RZ, R44.H1_H1 ;  /* 0x3000002cff2d7230 */ /* 0x000fe40000004100 */
        /* <DEDUP_REMOVED lines=17> */
.L_x_3345:
[----:B------:R-:W-:Y:S05]  /*4dd0*/  BSYNC B2 ;  /* 0x0000000000027941 */ /* 0x000fea0003800000 */
.L_x_3344:
[----:B--2---:R1:W-:Y:S02]  /*4de0*/  STG.E.128 desc[UR60][R48.64], R44 ;  /* 0x0000002c30007986 */ /* 0x0043e4000c101d3c */
.L_x_3343:
[----:B------:R-:W-:Y:S05]  /*4df0*/  BSYNC B1 ;  /* 0x0000000000017941 */ /* 0x000fea0003800000 */
.L_x_3342:
        /* <DEDUP_REMOVED lines=49> */
.L_x_3349:
[----:B------:R-:W-:Y:S05]  /*5110*/  BSYNC B2 ;  /* 0x0000000000027941 */ /* 0x000fea0003800000 */
.L_x_3348:
[----:B--2---:R1:W-:Y:S02]  /*5120*/  STG.E.128 desc[UR60][R48.64+0x40], R44 ;  /* 0x0000402c30007986 */ /* 0x0043e4000c101d3c */
.L_x_3347:
[----:B------:R-:W-:Y:S05]  /*5130*/  BSYNC B1 ;  /* 0x0000000000017941 */ /* 0x000fea0003800000 */
.L_x_3346:
[----:B------:R-:W-:Y:S01]  /*5140*/  ISETP.NE.AND P3, PT, R36, RZ, PT ;  /* 0x000000ff2400720c */ /* 0x000fe20003f65270 */
[----:B------:R-:W-:-:S12]  /*5150*/  BSSY B1, `(.L_x_3350) ;  /* 0x0000032000017945 */ /* 0x000fd80003800000 */
[----:B------:R-:W-:Y:S05]  /*5160*/  @!P3 BRA `(.L_x_3351) ;  /* 0x0000000000c0b947 */ /* 0x000fea0003800000 */
[----:B-1234-:R1:W2:Y:S01]  /*5170*/  LDS.128 R44, [R41+0x26800] ;  /* 0x02680000292c7984 */ /* 0x01e2a20000000c00 */
[----:B------:R-:W-:Y:S01]  /*5180*/  VIADD R51, R16, 0x20 ;  /* 0x0000002010337836 */ /* 0x000fe20000000000 */
[----:B------:R-:W-:Y:S04]  /*5190*/  BSSY B2, `(.L_x_3352) ;  /* 0x000002c000027945 */ /* 0x000fe80003800000 */
        /* <DEDUP_REMOVED lines=43> */
.L_x_3353:
[----:B------:R-:W-:Y:S05]  /*5450*/  BSYNC B2 ;  /* 0x0000000000027941 */ /* 0x000fea0003800000 */
.L_x_3352:
[----:B--2---:R1:W-:Y:S02]  /*5460*/  STG.E.128 desc[UR60][R48.64+0x80], R44 ;  /* 0x0000802c30007986 */ /* 0x0043e4000c101d3c */
.L_x_3351:
[----:B------:R-:W-:Y:S05]  /*5470*/  BSYNC B1 ;  /* 0x0000000000017941 */ /* 0x000fea0003800000 */
.L_x_3350:
        /* <DEDUP_REMOVED lines=49> */
.L_x_3357:
[----:B------:R-:W-:Y:S05]  /*5790*/  BSYNC B2 ;  /* 0x0000000000027941 */ /* 0x000fea0003800000 */
.L_x_3356:
[----:B--2---:R1:W-:Y:S02]  /*57a0*/  STG.E.128 desc[UR60][R48.64+0xc0], R44 ;  /* 0x0000c02c30007986 */ /* 0x0043e4000c101d3c */
.L_x_3355:
[----:B------:R-:W-:Y:S05]  /*57b0*/  BSYNC B1 ;  /* 0x0000000000017941 */ /* 0x000fea0003800000 */
.L_x_3354:
        /* <DEDUP_REMOVED lines=49> */
.L_x_3361:
[----:B------:R-:W-:Y:S05]  /*5ad0*/  BSYNC B2 ;  /* 0x0000000000027941 */ /* 0x000fea0003800000 */
.L_x_3360:
[----:B--2---:R1:W-:Y:S02]  /*5ae0*/  STG.E.128 desc[UR60][R48.64+0x100], R44 ;  /* 0x0001002c30007986 */ /* 0x0043e4000c101d3c */
.L_x_3359:
[----:B------:R-:W-:Y:S05]  /*5af0*/  BSYNC B1 ;  /* 0x0000000000017941 */ /* 0x000fea0003800000 */
.L_x_3358:
[----:B------:R-:W-:-:S13]  /*5b00*/  ISETP.NE.AND P3, PT, R39, RZ, PT ;  /* 0x000000ff2700720c */ /* 0x000fda0003f65270 */
        /* <DEDUP_REMOVED lines=47> */
.L_x_3363:
[----:B------:R-:W-:Y:S05]  /*5e00*/  BSYNC B1 ;  /* 0x0000000000017941 */ /* 0x000fea0003800000 */
.L_x_3362:
[----:B--2---:R1:W-:Y:S01]  /*5e10*/  STG.E.128 desc[UR60][R48.64+0x140], R44 ;  /* 0x0001402c30007986 */ /* 0x0043e2000c101d3c */
[----:B------:R-:W-:Y:S05]  /*5e20*/  BRA `(.L_x_3341) ;  /* 0x0000003c00b07947 */ /* 0x000fea0003800000 */
.L_x_3309:
        /* <DEDUP_REMOVED lines=19> */
[----:B------:R-:W-:Y:S02]  /*5f60*/  CS2R R52, SRZ ;  /* 0x0000000000347805 */ /* 0x000fe4000001ff00 */
[----:B------:R-:W-:Y:S01]  /*5f70*/  CS2R R66, SRZ ;  /* 0x0000000000427805 */ /* 0x000fe2000001ff00 */
[----:B------:R-:W-:Y:S01]  /*5f80*/  IMAD.X R45, R100, 0x1, R15, P2 ;  /* 0x00000001642d7824 */ /* 0x000fe200010e060f */
[----:B------:R-:W-:Y:S02]  /*5f90*/  LEA R68, P2, R44, UR4, 0x1 ;  /* 0x000000042c447c11 */ /* 0x000fe4000f8408ff */
[----:B------:R-:W-:-:S02]  /*5fa0*/  CS2R R64, SRZ ;  /* 0x0000000000407805 */ /* 0x000fc4000001ff00 */
[----:B------:R-:W-:Y:S01]  /*5fb0*/  LEA.HI.X R69, R44, UR5, R45, 0x1, P2 ;  /* 0x000000052c457c11 */ /* 0x000fe200090f0c2d */
[----:B------:R-:W-:Y:S01]  /*5fc0*/  ULDC.64 UR4, c[0x0][0x3e0] ;  /* 0x0000f80000047ab9 */ /* 0x000fe20000000a00 */
[----:B------:R-:W-:-:S05]  /*5fd0*/  IADD3 R44, P2, R110, R92, RZ ;  /* 0x0000005c6e2c7210 */ /* 0x000fca0007f5e0ff */
[----:B------:R-:W-:Y:S01]  /*5fe0*/  IMAD.X R45, R101, 0x1, R13, P2 ;  /* 0x00000001652d7824 */ /* 0x000fe200010e060d */
        /* <DEDUP_REMOVED lines=9> */
[----:B------:R-:W-:Y:S02]  /*6080*/  ISETP.GE.AND P2, PT, R204, R124, PT ;  /* 0x0000007ccc00720c */ /* 0x000fe40003f46270 */
[----:B------:R-:W-:Y:S02]  /*6090*/  CS2R R46, SRZ ;  /* 0x00000000002e7805 */ /* 0x000fe4000001ff00 */
[----:B------:R-:W-:Y:S02]  /*60a0*/  CS2R R44, SRZ ;  /* 0x00000000002c7805 */ /* 0x000fe4000001ff00 */
[----:B------:R-:W-:-:S02]  /*60b0*/  CS2R R58, SRZ ;  /* 0x00000000003a7805 */ /* 0x000fc4000001ff00 */
[----:B------:R-:W-:-:S05]  /*60c0*/  CS2R R56, SRZ ;  /* 0x0000000000387805 */ /* 0x000fca000001ff00 */
[----:B------:R0:W5:Y:S04]  /*60d0*/  @!P2 LDG.E.128 R48, desc[UR60][R68.64+0x40] ;  /* 0x0000403c4430a981 */ /* 0x000168000c1e1d00 */
[----:B------:R0:W5:Y:S01]  /*60e0*/  @!P2 LDG.E.128 R60, desc[UR60][R72.64+0x40] ;  /* 0x0000403c483ca981 */ /* 0x000162000c1e1d00 */
[----:B------:R-:W-:-:S13]  /*60f0*/  ISETP.GE.AND P2, PT, R205, R124, PT ;  /* 0x0000007ccd00720c */ /* 0x000fda0003f46270 */
[----:B------:R0:W5:Y:S04]  /*6100*/  @!P2 LDG.E.128 R44, desc[UR60][R68.64+0x80] ;  /* 0x0000803c442ca981 */ /* 0x000168000c1e1d00 */
[----:B------:R0:W5:Y:S02]  /*6110*/  @!P2 LDG.E.128 R56, desc[UR60][R72.64+0x80] ;  /* 0x0000803c4838a981 */ /* 0x000164000c1e1d00 */
.L_x_3365:
[----:B------:R-:W-:Y:S05]  /*6120*/  BSYNC B1 ;  /* 0x0000000000017941 */ /* 0x000fea0003800000 */
.L_x_3364:
        /* <DEDUP_REMOVED lines=20> */
[----:B------:R-:W-:Y:S02]  /*6270*/  IADD3.X R69, R15, R100, R9, P2, P5 ;  /* 0x000000640f457210 */ /* 0x000fe400017ea409 */
[----:B------:R-:W-:Y:S02]  /*6280*/  CS2R R90, SRZ ;  /* 0x00000000005a7805 */ /* 0x000fe4000001ff00 */
[----:B------:R-:W-:-:S02]  /*6290*/  IADD3 R68, P2, P5, R110, R92, R8 ;  /* 0x0000005c6e447210 */ /* 0x000fc40007d5e008 */
[----:B------:R-:W-:Y:S02]  /*62a0*/  CS2R R88, SRZ ;  /* 0x0000000000587805 */ /* 0x000fe4000001ff00 */
[----:B------:R-:W-:Y:S02]  /*62b0*/  IADD3.X R101, R13, R101, R7, P2, P5 ;  /* 0x000000650d657210 */ /* 0x000fe400017ea407 */
[----:B------:R-:W-:-:S04]  /*62c0*/  LEA R92, P2, R94, UR4, 0x1 ;  /* 0x000000045e5c7c11 */ /* 0x000fc8000f8408ff */
[----:B------:R-:W-:Y:S01]  /*62d0*/  LEA.HI.X R93, R94, UR5, R69, 0x1, P2 ;  /* 0x000000055e5d7c11 */ /* 0x000fe200090f0c45 */
[----:B------:R-:W-:Y:S02]  /*62e0*/  ULDC.64 UR4, c[0x0][0x3e0] ;  /* 0x0000f80000047ab9 */ /* 0x000fe40000000a00 */
        /* <DEDUP_REMOVED lines=19> */
.L_x_3367:
[----:B------:R-:W-:Y:S05]  /*6420*/  BSYNC B1 ;  /* 0x0000000000017941 */ /* 0x000fea0003800000 */
.L_x_3366:
[----:B0-----:R-:W2:Y:S01]  /*6430*/  LDL R92, [R1+0x14] ;  /* 0x00001400015c7983 */ /* 0x001ea20000100800 */
[----:B------:R-:W-:Y:S01]  /*6440*/  MOV R93, R45 ;  /* 0x0000002d005d7202 */ /* 0x000fe20000000f00 */
[----:B------:R-:W-:Y:S01]  /*6450*/  IMAD.MOV.U32 R95, RZ, RZ, R49 ;  /* 0x000000ffff5f7224 */ /* 0x000fe200078e0031 */
[----:B------:R-:W-:Y:S02]  /*6460*/  MOV R94, R48 ;  /* 0x00000030005e7202 */ /* 0x000fe40000000f00 */
[----:B------:R-:W-:Y:S02]  /*6470*/  PRMT R178, R97, 0x5410, R98 ;  /* 0x0000541061b27816 */ /* 0x000fe40000000062 */
        /* <DEDUP_REMOVED lines=17> */
[----:B------:R-:W-:-:S02]  /*6590*/  PRMT R164, R95, 0x7610, R164 ;  /* 0x000076105fa47816 */ /* 0x000fc400000000a4 */
[----:B------:R-:W-:Y:S02]  /*65a0*/  MOV R92, R58 ;  /* 0x0000003a005c7202 */ /* 0x000fe40000000f00 */
[----:B------:R-:W-:Y:S02]  /*65b0*/  MOV R95, R57 ;  /* 0x00000039005f7202 */ /* 0x000fe40000000f00 */
        /* <DEDUP_REMOVED lines=13> */
[----:B------:R-:W-:Y:S01]  /*6690*/  PRMT R187, R92, 0x5410, R94 ;  /* 0x000054105cbb7816 */ /* 0x000fe2000000005e */
[----:B-----5:R-:W-:Y:S01]  /*66a0*/  IMAD.MOV.U32 R94, RZ, RZ, R68 ;  /* 0x000000ffff5e7224 */ /* 0x020fe200078e0044 */
[----:B------:R-:W-:Y:S01]  /*66b0*/  PRMT R170, R93, 0x7610, R170 ;  /* 0x000076105daa7816 */ /* 0x000fe200000000aa */
[----:B------:R-:W-:Y:S01]  /*66c0*/  IMAD.MOV.U32 R93, RZ, RZ, R71 ;  /* 0x000000ffff5d7224 */ /* 0x000fe200078e0047 */
[----:B------:R-:W-:Y:S02]  /*66d0*/  PRMT R167, R95, 0x7610, R167 ;  /* 0x000076105fa77816 */ /* 0x000fe400000000a7 */
        /* <DEDUP_REMOVED lines=20> */
[----:B------:R-:W-:Y:S02]  /*6820*/  MOV R92, R81 ;  /* 0x00000051005c7202 */ /* 0x000fe40000000f00 */
        /* <DEDUP_REMOVED lines=16> */
.L_x_3368:
[----:B------:R-:W-:Y:S01]  /*6930*/  LEA R100, R18, R2, 0x3 ;  /* 0x0000000212647211 */ /* 0x000fe200078e18ff */
[----:B------:R-:W0:Y:S01]  /*6940*/  LDC R147, c[0x0][0x2e4] ;  /* 0x0000b900ff937b82 */ /* 0x000e220000000800 */
[----:B------:R-:W-:Y:S01]  /*6950*/  SHF.L.U32 R101, R206, 0x1f, RZ ;  /* 0x0000001fce657819 */ /* 0x000fe200000006ff */
[----:B------:R-:W-:Y:S03]  /*6960*/  BSSY B1, `(.L_x_3369) ;  /* 0x0000004000017945 */ /* 0x000fe60003800000 */
[----:B------:R-:W1:Y:S03]  /*6970*/  SYNCS.PHASECHK.TRANS64.TRYWAIT P5, [R100+URZ+0x36890], R101 ;  /* 0x03689065640075a7 */ /* 0x000e6600080a017f */
[----:B------:R-:W2:Y:S01]  /*6980*/  LDC.64 R128, c[0x0][0x2f0] ;  /* 0x0000bc00ff807b82 */ /* 0x000ea20000000a00 */
[----:B-1----:R-:W-:Y:S05]  /*6990*/  @!P5 BRA `(.L_x_3370) ;  /* 0x000001dc00b0d947 */ /* 0x002fea0003800000 */
.L_x_3617:
[----:B------:R-:W-:Y:S05]  /*69a0*/  BSYNC B1 ;  /* 0x0000000000017941 */ /* 0x000fea0003800000 */
.L_x_3369:
        /* <DEDUP_REMOVED lines=17> */
[----:B------:R-:W-:-:S02]  /*6ac0*/  ISETP.GE.AND P4, PT, R22, R124, PT ;  /* 0x0000007c1600720c */ /* 0x000fc40003f86270 */
[----:B------:R-:W-:-:S04]  /*6ad0*/  LEA.HI.SX32 R163, R93, R20, 0x1c ;  /* 0x000000145da37211 */ /* 0x000fc800078fe2ff */
[----:B------:R-:W-:-:S04]  /*6ae0*/  SHF.R.S32.HI R93, RZ, 0x1f, R163 ;  /* 0x0000001fff5d7819 */ /* 0x000fc800000114a3 */
[----:B------:R-:W-:Y:S01]  /*6af0*/  LEA.HI R93, R93, R163, RZ, 0x3 ;  /* 0x000000a35d5d7211 */ /* 0x000fe200078f18ff */
[----:B------:R-:W-:-:S03]  /*6b00*/  IMAD.SHL.U32 R163, R163, 0x8, RZ ;  /* 0x00000008a3a37824 */ /* 0x000fc600078e00ff */
[----:B------:R-:W-:Y:S02]  /*6b10*/  SHF.R.S32.HI R93, RZ, 0x3, R93 ;  /* 0x00000003ff5d7819 */ /* 0x000fe4000001145d */
[----:B------:R-:W-:-:S03]  /*6b20*/  LOP3.LUT R92, R208, 0x38, R163, 0xf8, !PT ;  /* 0x00000038d05c7812 */ /* 0x000fc600078ef8a3 */
[----:B------:R-:W-:Y:S01]  /*6b30*/  IMAD R93, R93, 0x1c00, R210 ;  /* 0x00001c005d5d7824 */ /* 0x000fe200078e02d2 */
[----:B------:R-:W-:-:S05]  /*6b40*/  LOP3.LUT R92, R92, R209, RZ, 0x3c, !PT ;  /* 0x000000d15c5c7212 */ /* 0x000fca00078e3cff */
        /* <DEDUP_REMOVED lines=8> */
[----:B------:R-:W-:Y:S01]  /*6bd0*/  HADD2.F32 R167, -RZ, R167.H0_H0 ;  /* 0x200000a7ffa77230 */ /* 0x000fe20000004100 */
[----:B------:R-:W-:Y:S01]  /*6be0*/  SHF.R.U64 R52, R52, 0x10, R53 ;  /* 0x0000001034347819 */ /* 0x000fe20000001235 */
[----:B--2---:R-:W-:Y:S01]  /*6bf0*/  HADD2.F32 R165, -RZ, R97.H0_H0 ;  /* 0x20000061ffa57230 */ /* 0x004fe20000004100 */
[----:B------:R-:W-:Y:S01]  /*6c00*/  SHF.R.U64 R64, R64, 0x10, R65 ;  /* 0x0000001040407819 */ /* 0x000fe20000001241 */
[----:B0-----:R-:W-:Y:S01]  /*6c10*/  HADD2.F32 R166, -RZ, R93.H0_H0 ;  /* 0x2000005dffa67230 */ /* 0x001fe20000004100 */
[----:B------:R-:W-:Y:S01]  /*6c20*/  SHF.R.U64 R66, R66, 0x10, R67 ;  /* 0x0000001042427819 */ /* 0x000fe20000001243 */
[----:B------:R-:W-:Y:S02]  /*6c30*/  HADD2.F32 R164, -RZ, R164.H0_H0 ;  /* 0x200000a4ffa47230 */ /* 0x000fe40000004100 */
[-C--:B------:R-:W-:Y:S01]  /*6c40*/  FMUL.FTZ R168, R165, R167.reuse ;  /* 0x000000a7a5a87220 */ /* 0x080fe20000410000 */
[----:B------:R-:W-:Y:S02]  /*6c50*/  HADD2.F32 R97, -RZ, R97.H1_H1 ;  /* 0x30000061ff617230 */ /* 0x000fe40000004100 */
[----:B------:R-:W-:Y:S01]  /*6c60*/  FMUL.FTZ R167, R166, R167 ;  /* 0x000000a7a6a77220 */ /* 0x000fe20000410000 */
[----:B------:R-:W-:-:S02]  /*6c70*/  HADD2.F32 R170, -RZ, R170.H0_H0 ;  /* 0x200000aaffaa7230 */ /* 0x000fc40000004100 */
[-C--:B------:R-:W-:Y:S01]  /*6c80*/  FFMA.FTZ R166, R166, R164.reuse, -R168 ;  /* 0x000000a4a6a67223 */ /* 0x080fe200000108a8 */
[----:B------:R-:W-:Y:S01]  /*6c90*/  SHF.R.U32.HI R168, RZ, 0x10, R53 ;  /* 0x00000010ffa87819 */ /* 0x000fe20000011635 */
[----:B------:R-:W-:Y:S01]  /*6ca0*/  FFMA.FTZ R165, R165, R164, R167 ;  /* 0x000000a4a5a57223 */ /* 0x000fe200000100a7 */
[----:B------:R-:W-:Y:S01]  /*6cb0*/  SHF.R.U32.HI R167, RZ, 0x10, R65 ;  /* 0x00000010ffa77819 */ /* 0x000fe20000011641 */
[----:B------:R-:W-:Y:S01]  /*6cc0*/  HADD2.F32 R164, -RZ, R93.H1_H1 ;  /* 0x3000005dffa47230 */ /* 0x000fe20000004100 */
[--C-:B------:R-:W-:Y:S01]  /*6cd0*/  SHF.R.U64 R53, R54, 0x10, R55.reuse ;  /* 0x0000001036357819 */ /* 0x100fe20000001237 */
[----:B------:R-:W-:Y:S01]  /*6ce0*/  HADD2.F32 R93, -RZ, R168.H0_H0 ;  /* 0x200000a8ff5d7230 */ /* 0x000fe20000004100 */
[----:B------:R-:W-:Y:S01]  /*6cf0*/  SHF.R.U32.HI R54, RZ, 0x10, R55 ;  /* 0x00000010ff367819 */ /* 0x000fe20000011637 */
[----:B------:R-:W-:Y:S01]  /*6d00*/  HADD2.F32 R167, -RZ, R167.H0_H0 ;  /* 0x200000a7ffa77230 */ /* 0x000fe20000004100 */
[----:B------:R-:W-:Y:S01]  /*6d10*/  SHF.R.U32.HI R55, RZ, 0x10, R67 ;  /* 0x00000010ff377819 */ /* 0x000fe20000011643 */
[----:B------:R-:W-:-:S02]  /*6d20*/  HADD2.F32 R52, -RZ, R52.H0_H0 ;  /* 0x20000034ff347230 */ /* 0x000fc40000004100 */
[----:B------:R-:W-:Y:S02]  /*6d30*/  HADD2.F32 R66, -RZ, R66.H0_H0 ;  /* 0x20000042ff427230 */ /* 0x000fe40000004100 */
[CC--:B------:R-:W-:Y:S01]  /*6d40*/  FMUL.FTZ R168, R97.reuse, R167.reuse ;  /* 0x000000a761a87220 */ /* 0x0c0fe20000410000 */
[C---:B------:R-:W-:Y:S01]  /*6d50*/  FMUL.FTZ R167, R164.reuse, R167 ;  /* 0x000000a7a4a77220 */ /* 0x040fe20000410000 */
[----:B------:R-:W-:Y:S01]  /*6d60*/  HADD2.F32 R67, -RZ, R55.H0_H0 ;  /* 0x20000037ff437230 */ /* 0x000fe20000004100 */
[----:B------:R-:W-:Y:S01]  /*6d70*/  MOV R55, R94 ;  /* 0x0000005e00377202 */ /* 0x000fe20000000f00 */
[-C--:B------:R-:W-:Y:S01]  /*6d80*/  FFMA.FTZ R164, R164, R93.reuse, -R168 ;  /* 0x0000005da4a47223 */ /* 0x080fe200000108a8 */
[----:B------:R-:W-:Y:S01]  /*6d90*/  FFMA.FTZ R97, R97, R93, R167 ;  /* 0x0000005d61617223 */ /* 0x000fe200000100a7 */
[----:B------:R-:W-:Y:S02]  /*6da0*/  IMAD.MOV.U32 R93, RZ, RZ, R99 ;  /* 0x000000ffff5d7224 */ /* 0x000fe400078e0063 */
[----:B------:R-:W-:Y:S01]  /*6db0*/  HADD2.F32 R168, -RZ, R95.H0_H0 ;  /* 0x2000005fffa87230 */ /* 0x000fe20000004100 */
[----:B------:R-:W-:Y:S01]  /*6dc0*/  F2FP.F16.F32.PACK_AB R164, R164, R166 ;  /* 0x000000a6a4a4723e */ /* 0x000fe200000000ff */
[----:B------:R-:W-:Y:S01]  /*6dd0*/  HADD2.F32 R167, -RZ, R169.H0_H0 ;  /* 0x200000a9ffa77230 */ /* 0x000fe20000004100 */
[----:B------:R-:W-:Y:S01]  /*6de0*/  F2FP.F16.F32.PACK_AB R97, R97, R165 ;  /* 0x000000a56161723e */ /* 0x000fe200000000ff */
[----:B------:R-:W-:-:S02]  /*6df0*/  HADD2.F32 R99, -RZ, R93.H0_H0 ;  /* 0x2000005dff637230 */ /* 0x000fc40000004100 */
[----:B------:R-:W-:Y:S02]  /*6e00*/  HADD2.F32 R65, -RZ, R93.H1_H1 ;  /* 0x3000005dff417230 */ /* 0x000fe40000004100 */
[----:B------:R-:W-:Y:S02]  /*6e10*/  HADD2.F32 R95, -RZ, R95.H1_H1 ;  /* 0x3000005fff5f7230 */ /* 0x000fe40000004100 */
[-C--:B------:R-:W-:Y:S01]  /*6e20*/  FMUL.FTZ R169, R99, R170.reuse ;  /* 0x000000aa63a97220 */ /* 0x080fe20000410000 */
[----:B------:R-:W-:Y:S01]  /*6e30*/  FMUL.FTZ R170, R168, R170 ;  /* 0x000000aaa8aa7220 */ /* 0x000fe20000410000 */
[----:B------:R-:W-:Y:S02]  /*6e40*/  HADD2.F32 R94, -RZ, R54.H0_H0 ;  /* 0x20000036ff5e7230 */ /* 0x000fe40000004100 */
[----:B------:R-:W-:Y:S01]  /*6e50*/  FMUL.FTZ R54, R65, R67 ;  /* 0x0000004341367220 */ /* 0x000fe20000410000 */
[----:B------:R-:W-:Y:S02]  /*6e60*/  HADD2.F32 R93, -RZ, R96.H0_H0 ;  /* 0x20000060ff5d7230 */ /* 0x000fe40000004100 */
[----:B------:R-:W-:Y:S01]  /*6e70*/  FFMA.FTZ R170, R99, R167, R170 ;  /* 0x000000a763aa7223 */ /* 0x000fe200000100aa */
[----:B------:R-:W-:Y:S01]  /*6e80*/  FMUL.FTZ R99, R95, R67 ;  /* 0x000000435f637220 */ /* 0x000fe20000410000 */
[----:B------:R-:W-:-:S02]  /*6e90*/  HADD2.F32 R67, -RZ, R187.H1_H1 ;  /* 0x300000bbff437230 */ /* 0x000fc40000004100 */
[-C--:B------:R-:W-:Y:S01]  /*6ea0*/  FFMA.FTZ R54, R95, R94.reuse, -R54 ;  /* 0x0000005e5f367223 */ /* 0x080fe20000010836 */
[----:B------:R-:W-:Y:S02]  /*6eb0*/  HADD2.F32 R95, -RZ, R92.H0_H0 ;  /* 0x2000005cff5f7230 */ /* 0x000fe40000004100 */
[----:B------:R-:W-:Y:S01]  /*6ec0*/  FFMA.FTZ R65, R65, R94, R99 ;  /* 0x0000005e41417223 */ /* 0x000fe20000010063 */
[----:B------:R-:W-:Y:S02]  /*6ed0*/  HADD2.F32 R94, -RZ, R185.H1_H1 ;  /* 0x300000b9ff5e7230 */ /* 0x000fe40000004100 */
[----:B------:R-:W-:Y:S01]  /*6ee0*/  FFMA.FTZ R169, R168, R167, -R169 ;  /* 0x000000a7a8a97223 */ /* 0x000fe200000108a9 */
[----:B------:R-:W-:Y:S02]  /*6ef0*/  HADD2.F32 R99, -RZ, R64.H0_H0 ;  /* 0x20000040ff637230 */ /* 0x000fe40000004100 */
[----:B------:R-:W-:Y:S01]  /*6f00*/  FMUL.FTZ R64, R93, R67 ;  /* 0x000000435d407220 */ /* 0x000fe20000410000 */
[----:B------:R-:W-:-:S02]  /*6f10*/  HADD2.F32 R96, -RZ, R96.H1_H1 ;  /* 0x30000060ff607230 */ /* 0x000fc40000004100 */
[C---:B------:R-:W-:Y:S01]  /*6f20*/  FMUL.FTZ R67, R95.reuse, R67 ;  /* 0x000000435f437220 */ /* 0x040fe20000410000 */
[----:B------:R-:W-:Y:S02]  /*6f30*/  HADD2.F32 R92, -RZ, R92.H1_H1 ;  /* 0x3000005cff5c7230 */ /* 0x000fe40000004100 */
[-C--:B------:R-:W-:Y:S01]  /*6f40*/  FFMA.FTZ R64, R95, R94.reuse, -R64 ;  /* 0x0000005e5f407223 */ /* 0x080fe20000010840 */
[----:B------:R-:W-:Y:S01]  /*6f50*/  F2FP.F16.F32.PACK_AB R54, R54, R169 ;  /* 0x000000a93636723e */ /* 0x000fe200000000ff */
[-C--:B------:R-:W-:Y:S01]  /*6f60*/  FMUL.FTZ R95, R96, R99.reuse ;  /* 0x00000063605f7220 */ /* 0x080fe20000410000 */
[----:B------:R-:W-:Y:S01]  /*6f70*/  FFMA.FTZ R67, R93, R94, R67 ;  /* 0x0000005e5d437223 */ /* 0x000fe20000010043 */
[C---:B------:R-:W-:Y:S01]  /*6f80*/  FMUL.FTZ R99, R92.reuse, R99 ;  /* 0x000000635c637220 */ /* 0x040fe20000410000 */
[----:B------:R-:W-:Y:S02]  /*6f90*/  HADD2.F32 R94, -RZ, R98.H0_H0 ;  /* 0x20000062ff5e7230 */ /* 0x000fe40000004100 */
[----:B------:R-:W-:Y:S01]  /*6fa0*/  FFMA.FTZ R95, R92, R52, -R95 ;  /* 0x000000345c5f7223 */ /* 0x000fe2000001085f */
[----:B------:R-:W-:-:S02]  /*6fb0*/  HADD2.F32 R93, -RZ, R55.H0_H0 ;  /* 0x20000037ff5d7230 */ /* 0x000fc40000004100 */
[----:B------:R-:W-:Y:S01]  /*6fc0*/  FFMA.FTZ R99, R96, R52, R99 ;  /* 0x0000003460637223 */ /* 0x000fe20000010063 */
[----:B------:R-:W-:Y:S01]  /*6fd0*/  HADD2.F32 R52, -RZ, R187.H0_H0 ;  /* 0x200000bbff347230 */ /* 0x000fe20000004100 */
[----:B------:R-:W-:Y:S01]  /*6fe0*/  F2FP.F16.F32.PACK_AB R65, R65, R170 ;  /* 0x000000aa4141723e */ /* 0x000fe200000000ff */
[----:B------:R-:W-:Y:S01]  /*6ff0*/  HADD2.F32 R98, -RZ, R98.H1_H1 ;  /* 0x30000062ff627230 */ /* 0x000fe20000004100 */
[----:B------:R-:W-:Y:S01]  /*7000*/  F2FP.F16.F32.PACK_AB R64, R95, R64 ;  /* 0x000000405f40723e */ /* 0x000fe200000000ff */
[----:B------:R-:W-:Y:S02]  /*7010*/  HADD2.F32 R55, -RZ, R55.H1_H1 ;  /* 0x30000037ff377230 */ /* 0x000fe40000004100 */
[-C--:B------:R-:W-:Y:S01]  /*7020*/  FMUL.FTZ R167, R93, R52.reuse ;  /* 0x000000345da77220 */ /* 0x080fe20000410000 */
[----:B------:R-:W-:Y:S02]  /*7030*/  HADD2.F32 R96, -RZ, R53.H0_H0 ;  /* 0x20000035ff607230 */ /* 0x000fe40000004100 */
[----:B------:R-:W-:Y:S01]  /*7040*/  FMUL.FTZ R53, R94, R52 ;  /* 0x000000345e357220 */ /* 0x000fe20000410000 */
[----:B------:R-:W-:-:S02]  /*7050*/  HADD2.F32 R92, -RZ, R185.H0_H0 ;  /* 0x200000b9ff5c7230 */ /* 0x000fc40000004100 */
[-C--:B------:R-:W-:Y:S01]  /*7060*/  FMUL.FTZ R52, R98, R66.reuse ;  /* 0x0000004262347220 */ /* 0x080fe20000410000 */
[----:B------:R-:W-:Y:S01]  /*7070*/  FMUL.FTZ R66, R55, R66 ;  /* 0x0000004237427220 */ /* 0x000fe20000410000 */
[----:B------:R-:W-:Y:S01]  /*7080*/  F2FP.F16.F32.PACK_AB R67, R99, R67 ;  /* 0x000000436343723e */ /* 0x000fe200000000ff */
[----:B------:R-:W-:Y:S02]  /*7090*/  IMAD.MOV.U32 R95, RZ, RZ, R54 ;  /* 0x000000ffff5f7224 */ /* 0x000fe400078e0036 */
[----:B------:R-:W-:Y:S01]  /*70a0*/  FFMA.FTZ R53, R93, R92, -R53 ;  /* 0x0000005c5d357223 */ /* 0x000fe20000010835 */
[----:B------:R-:W-:Y:S01]  /*70b0*/  FFMA.FTZ R52, R55, R96, -R52 ;  /* 0x0000006037347223 */ /* 0x000fe20000010834 */
[----:B------:R-:W-:Y:S01]  /*70c0*/  FFMA.FTZ R167, R94, R92, R167 ;  /* 0x0000005c5ea77223 */ /* 0x000fe200000100a7 */
[----:B------:R-:W-:Y:S01]  /*70d0*/  FFMA.FTZ R66, R98, R96, R66 ;  /* 0x0000006062427223 */ /* 0x000fe20000010042 */
[----:B------:R-:W-:Y:S01]  /*70e0*/  IMAD.MOV.U32 R92, RZ, RZ, R64 ;  /* 0x000000ffff5c7224 */ /* 0x000fe200078e0040 */
[----:B------:R-:W-:Y:S01]  /*70f0*/  MOV R96, R67 ;  /* 0x0000004300607202 */ /* 0x000fe20000000f00 */
[----:B------:R-:W-:Y:S01]  /*7100*/  IMAD.MOV.U32 R93, RZ, RZ, R164 ;  /* 0x000000ffff5d7224 */ /* 0x000fe200078e00a4 */
[----:B------:R-:W-:Y:S01]  /*7110*/  F2FP.F16.F32.PACK_AB R52, R52, R53 ;  /* 0x000000353434723e */ /* 0x000fe200000000ff */
[----:B------:R-:W-:Y:S01]  /*7120*/  IMAD.MOV.U32 R99, RZ, RZ, R65 ;  /* 0x000000ffff637224 */ /* 0x000fe200078e0041 */
[----:B------:R-:W-:-:S03]  /*7130*/  F2FP.F16.F32.PACK_AB R66, R66, R167 ;  /* 0x000000a74242723e */ /* 0x000fc600000000ff */
[----:B------:R-:W-:Y:S01]  /*7140*/  IMAD.MOV.U32 R94, RZ, RZ, R52 ;  /* 0x000000ffff5e7224 */ /* 0x000fe200078e0034 */
[----:B------:R-:W-:-:S07]  /*7150*/  MOV R98, R66 ;  /* 0x0000004200627202 */ /* 0x000fce0000000f00 */
.L_x_3376:
[----:B------:R-:W-:Y:S05]  /*7160*/  BSYNC B3 ;  /* 0x0000000000037941 */ /* 0x000fea0003800000 */
.L_x_3375:
[----:B------:R-:W-:-:S13]  /*7170*/  ISETP.GE.AND P4, PT, R163, R147, PT ;  /* 0x00000093a300720c */ /* 0x000fda0003f86270 */
[--C-:B------:R-:W-:Y:S02]  /*7180*/  @!P4 SHF.R.S32.HI R55, RZ, 0x1f, R163.reuse ;  /* 0x0000001fff37c819 */ /* 0x100fe400000114a3 */
[----:B------:R-:W-:-:S04]  /*7190*/  @!P4 IADD3 R163, P5, P6, R118, R132, R163 ;  /* 0x0000008476a3c210 */ /* 0x000fc80007ebe0a3 */
[----:B------:R-:W-:Y:S02]  /*71a0*/  @!P4 IADD3.X R55, R4, R155, R55, P5, P6 ;  /* 0x0000009b0437c210 */ /* 0x000fe40002fec437 */
[----:B------:R-:W-:-:S04]  /*71b0*/  LEA R52, P5, R161, R122, 0x1 ;  /* 0x0000007aa1347211 */ /* 0x000fc800078a08ff */
[----:B------:R-:W-:Y:S02]  /*71c0*/  LEA.HI.X R53, R161, R123, R162, 0x1, P5 ;  /* 0x0000007ba1357211 */ /* 0x000fe400028f0ca2 */
[----:B------:R-:W-:-:S03]  /*71d0*/  @!P4 LEA R54, P5, R163, R122, 0x1 ;  /* 0x0000007aa336c211 */ /* 0x000fc600078a08ff */
[----:B0-----:R0:W-:Y:S01]  /*71e0*/  STG.E.128 desc[UR60][R52.64], R92 ;  /* 0x0000005c34007986 */ /* 0x0011e2000c101d3c */
[----:B------:R-:W-:-:S05]  /*71f0*/  @!P4 LEA.HI.X R55, R163, R123, R55, 0x1, P5 ;  /* 0x0000007ba337c211 */ /* 0x000fca00028f0c37 */
[----:B--2---:R0:W-:Y:S04]  /*7200*/  @!P4 STG.E.128 desc[UR60][R54.64], R96 ;  /* 0x000000603600c986 */ /* 0x0041e8000c101d3c */
.L_x_3374:
[----:B------:R-:W-:Y:S05]  /*7210*/  BSYNC B2 ;  /* 0x0000000000027941 */ /* 0x000fea0003800000 */
.L_x_3373:
[----:B------:R-:W-:Y:S01]  /*7220*/  ISETP.NE.AND P4, PT, R35, RZ, PT ;  /* 0x000000ff2300720c */ /* 0x000fe20003f85270 */
[----:B------:R-:W-:-:S12]  /*7230*/  BSSY B2, `(.L_x_3377) ;  /* 0x000007e000027945 */ /* 0x000fd80003800000 */
[----:B------:R-:W-:Y:S05]  /*7240*/  @!P4 BRA `(.L_x_3378) ;  /* 0x0000000400f0c947 */ /* 0x000fea0003800000 */
[----:B0-----:R-:W-:Y:S01]  /*7250*/  SEL R52, R125, R150, !P1 ;  /* 0x000000967d347207 */ /* 0x001fe20004800000 */
[----:B------:R-:W-:Y:S01]  /*7260*/  IMAD R55, R18, 0x5400, R143 ;  /* 0x0000540012377824 */ /* 0x000fe200078e028f */
[----:B------:R-:W-:Y:S01]  /*7270*/  IADD3 R92, P4, P5, R118, R132, R28 ;  /* 0x00000084765c7210 */ /* 0x000fe20007d9e01c */
[----:B------:R-:W-:Y:S01]  /*7280*/  BSSY B3, `(.L_x_3379) ;  /* 0x000006e000037945 */ /* 0x000fe20003800000 */
        /* <DEDUP_REMOVED lines=11> */
[----:B------:R-:W-:-:S04]  /*7340*/  LOP3.LUT R52, R52, R209, RZ, 0x3c, !PT ;  /* 0x000000d134347212 */ /* 0x000fc800078e3cff */
[----:B------:R-:W-:Y:S01]  /*7350*/  IADD3 R53, R53, R52, RZ ;  /* 0x0000003435357210 */ /* 0x000fe20007ffe0ff */
[----:B------:R-:W-:-:S04]  /*7360*/  IMAD R52, R55, 0x2, R2 ;  /* 0x0000000237347824 */ /* 0x000fc800078e0202 */
[----:B------:R-:W-:-:S04]  /*7370*/  IMAD R53, R18, 0x5400, R53 ;  /* 0x0000540012357824 */ /* 0x000fc800078e0235 */
[----:B------:R-:W-:Y:S02]  /*7380*/  IMAD R64, R53, 0x2, R2 ;  /* 0x0000000235407824 */ /* 0x000fe400078e0202 */
[----:B------:R-:W0:Y:S04]  /*7390*/  LDS.128 R52, [R52+0x21400] ;  /* 0x0214000034347984 */ /* 0x000e280000000c00 */
[----:B------:R-:W2:Y:S01]  /*73a0*/  LDS.128 R64, [R64+0x21400] ;  /* 0x0214000040407984 */ /* 0x000ea20000000c00 */
[----:B------:R-:W-:Y:S05]  /*73b0*/  @P4 BRA `(.L_x_3380) ;  /* 0x0000000400684947 */ /* 0x000fea0003800000 */
[--C-:B------:R-:W-:Y:S01]  /*73c0*/  SHF.R.U64 R48, R48, 0x10, R49.reuse ;  /* 0x0000001030307819 */ /* 0x100fe20000001231 */
[----:B------:R-:W-:Y:S01]  /*73d0*/  HADD2.F32 R96, -RZ, R184.H1_H1 ;  /* 0x300000b8ff607230 */ /* 0x000fe20000004100 */
[----:B------:R-:W-:Y:S02]  /*73e0*/  SHF.R.U32.HI R95, RZ, 0x10, R49 ;  /* 0x00000010ff5f7819 */ /* 0x000fe40000011631 */
[--C-:B------:R-:W-:Y:S02]  /*73f0*/  SHF.R.U64 R49, R60, 0x10, R61.reuse ;  /* 0x000000103c317819 */ /* 0x100fe4000000123d */
[----:B------:R-:W-:Y:S01]  /*7400*/  SHF.R.U32.HI R60, RZ, 0x10, R61 ;  /* 0x00000010ff3c7819 */ /* 0x000fe2000001163d */
[----:B------:R-:W-:Y:S01]  /*7410*/  HADD2.F32 R99, -RZ, R95.H0_H0 ;  /* 0x2000005fff637230 */ /* 0x000fe20000004100 */
[--C-:B------:R-:W-:Y:S01]  /*7420*/  SHF.R.U64 R61, R62, 0x10, R63.reuse ;  /* 0x000000103e3d7819 */ /* 0x100fe2000000123f */
[----:B------:R-:W-:Y:S01]  /*7430*/  HADD2.F32 R49, -RZ, R49.H0_H0 ;  /* 0x20000031ff317230 */ /* 0x000fe20000004100 */
[----:B------:R-:W-:Y:S01]  /*7440*/  SHF.R.U32.HI R62, RZ, 0x10, R63 ;  /* 0x00000010ff3e7819 */ /* 0x000fe2000001163f */
[----:B------:R-:W-:Y:S01]  /*7450*/  HADD2.F32 R60, -RZ, R60.H0_H0 ;  /* 0x2000003cff3c7230 */ /* 0x000fe20000004100 */
[----:B--2---:R-:W-:Y:S01]  /*7460*/  MOV R63, R65 ;  /* 0x00000041003f7202 */ /* 0x004fe20000000f00 */
[----:B------:R-:W-:Y:S01]  /*7470*/  IMAD.MOV.U32 R65, RZ, RZ, R67 ;  /* 0x000000ffff417224 */ /* 0x000fe200078e0043 */
[--C-:B------:R-:W-:Y:S01]  /*7480*/  SHF.R.U64 R50, R50, 0x10, R51.reuse ;  /* 0x0000001032327819 */ /* 0x100fe20000001233 */
[----:B------:R-:W-:Y:S01]  /*7490*/  IMAD.MOV.U32 R67, RZ, RZ, R66 ;  /* 0x000000ffff437224 */ /* 0x000fe200078e0042 */
[----:B------:R-:W-:Y:S01]  /*74a0*/  SHF.R.U32.HI R51, RZ, 0x10, R51 ;  /* 0x00000010ff337819 */ /* 0x000fe20000011633 */
[----:B------:R-:W-:-:S02]  /*74b0*/  HADD2.F32 R97, -RZ, R63.H0_H0 ;  /* 0x2000003fff617230 */ /* 0x000fc40000004100 */
[----:B------:R-:W-:Y:S02]  /*74c0*/  HADD2.F32 R98, -RZ, R63.H1_H1 ;  /* 0x3000003fff627230 */ /* 0x000fe40000004100 */
[----:B------:R-:W-:Y:S02]  /*74d0*/  HADD2.F32 R66, -RZ, R186.H1_H1 ;  /* 0x300000baff427230 */ /* 0x000fe40000004100 */
[--C-:B0-----:R-:W-:Y:S02]  /*74e0*/  HADD2.F32 R63, -RZ, R53.reuse.H0_H0 ;  /* 0x20000035ff3f7230 */ /* 0x101fe40000004100 */
[----:B------:R-:W-:Y:S02]  /*74f0*/  HADD2.F32 R53, -RZ, R53.H1_H1 ;  /* 0x30000035ff357230 */ /* 0x000fe40000004100 */
[-C--:B------:R-:W-:Y:S01]  /*7500*/  FMUL.FTZ R95, R97, R66.reuse ;  /* 0x00000042615f7220 */ /* 0x080fe20000410000 */
[----:B------:R-:W-:Y:S02]  /*7510*/  HADD2.F32 R62, -RZ, R62.H0_H0 ;  /* 0x2000003eff3e7230 */ /* 0x000fe40000004100 */
[C---:B------:R-:W-:Y:S01]  /*7520*/  FMUL.FTZ R161, R63.reuse, R66 ;  /* 0x000000423fa17220 */ /* 0x040fe20000410000 */
[----:B------:R-:W-:Y:S01]  /*7530*/  FMUL.FTZ R66, R98, R60 ;  /* 0x0000003c62427220 */ /* 0x000fe20000410000 */
[----:B------:R-:W-:Y:S01]  /*7540*/  FFMA.FTZ R95, R63, R96, -R95 ;  /* 0x000000603f5f7223 */ /* 0x000fe2000001085f */
[----:B------:R-:W-:Y:S01]  /*7550*/  FMUL.FTZ R60, R53, R60 ;  /* 0x0000003c353c7220 */ /* 0x000fe20000410000 */
[----:B------:R-:W-:Y:S01]  /*7560*/  FFMA.FTZ R161, R97, R96, R161 ;  /* 0x0000006061a17223 */ /* 0x000fe200000100a1 */
[----:B------:R-:W-:Y:S01]  /*7570*/  FFMA.FTZ R66, R53, R99, -R66 ;  /* 0x0000006335427223 */ /* 0x000fe20000010842 */
[----:B------:R-:W-:-:S02]  /*7580*/  HADD2.F32 R96, -RZ, R65.H0_H0 ;  /* 0x20000041ff607230 */ /* 0x000fc40000004100 */
[----:B------:R-:W-:Y:S01]  /*7590*/  FFMA.FTZ R60, R98, R99, R60 ;  /* 0x00000063623c7223 */ /* 0x000fe2000001003c */
[----:B------:R-:W-:Y:S02]  /*75a0*/  HADD2.F32 R97, -RZ, R65.H1_H1 ;  /* 0x30000041ff617230 */ /* 0x000fe40000004100 */
[----:B------:R-:W-:Y:S01]  /*75b0*/  HADD2.F32 R53, -RZ, R186.H0_H0 ;  /* 0x200000baff357230 */ /* 0x000fe20000004100 */
[----:B------:R-:W-:Y:S01]  /*75c0*/  F2FP.F16.F32.PACK_AB R66, R66, R95 ;  /* 0x0000005f4242723e */ /* 0x000fe200000000ff */
[----:B------:R-:W-:Y:S01]  /*75d0*/  HADD2.F32 R65, -RZ, R55.H0_H0 ;  /* 0x20000037ff417230 */ /* 0x000fe20000004100 */
[----:B------:R-:W-:Y:S01]  /*75e0*/  F2FP.F16.F32.PACK_AB R60, R60, R161 ;  /* 0x000000a13c3c723e */ /* 0x000fe200000000ff */
[----:B------:R-:W-:Y:S02]  /*75f0*/  HADD2.F32 R98, -RZ, R51.H0_H0 ;  /* 0x20000033ff627230 */ /* 0x000fe40000004100 */
[----:B------:R-:W-:Y:S01]  /*7600*/  FMUL.FTZ R51, R96, R53 ;  /* 0x0000003560337220 */ /* 0x000fe20000410000 */
[----:B------:R-:W-:-:S02]  /*7610*/  HADD2.F32 R63, -RZ, R184.H0_H0 ;  /* 0x200000b8ff3f7230 */ /* 0x000fc40000004100 */
[----:B------:R-:W-:Y:S01]  /*7620*/  FMUL.FTZ R99, R65, R53 ;  /* 0x0000003541637220 */ /* 0x000fe20000410000 */
[----:B------:R-:W-:Y:S02]  /*7630*/  HADD2.F32 R55, -RZ, R55.H1_H1 ;  /* 0x30000037ff377230 */ /* 0x000fe40000004100 */
[-C--:B------:R-:W-:Y:S01]  /*7640*/  FMUL.FTZ R53, R97, R62.reuse ;  /* 0x0000003e61357220 */ /* 0x080fe20000410000 */
[----:B------:R-:W-:Y:S02]  /*7650*/  HADD2.F32 R61, -RZ, R61.H0_H0 ;  /* 0x2000003dff3d7230 */ /* 0x000fe40000004100 */
[-C--:B------:R-:W-:Y:S01]  /*7660*/  FFMA.FTZ R51, R65, R63.reuse, -R51 ;  /* 0x0000003f41337223 */ /* 0x080fe20000010833 */
[----:B------:R-:W-:Y:S01]  /*7670*/  FFMA.FTZ R99, R96, R63, R99 ;  /* 0x0000003f60637223 */ /* 0x000fe20000010063 */
[C---:B------:R-:W-:Y:S01]  /*7680*/  FMUL.FTZ R62, R55.reuse, R62 ;  /* 0x0000003e373e7220 */ /* 0x040fe20000410000 */
[----:B------:R-:W-:Y:S01]  /*7690*/  FFMA.FTZ R53, R55, R98, -R53 ;  /* 0x0000006237357223 */ /* 0x000fe20000010835 */
[----:B------:R-:W-:-:S02]  /*76a0*/  HADD2.F32 R55, -RZ, R183.H1_H1 ;  /* 0x300000b7ff377230 */ /* 0x000fc40000004100 */
[----:B------:R-:W-:Y:S02]  /*76b0*/  HADD2.F32 R96, -RZ, R64.H0_H0 ;  /* 0x20000040ff607230 */ /* 0x000fe40000004100 */
[----:B------:R-:W-:Y:S01]  /*76c0*/  FFMA.FTZ R62, R97, R98, R62 ;  /* 0x00000062613e7223 */ /* 0x000fe2000001003e */
[----:B------:R-:W-:Y:S01]  /*76d0*/  HADD2.F32 R65, -RZ, R52.H0_H0 ;  /* 0x20000034ff417230 */ /* 0x000fe20000004100 */
[----:B------:R-:W-:Y:S01]  /*76e0*/  F2FP.F16.F32.PACK_AB R51, R53, R51 ;  /* 0x000000333533723e */ /* 0x000fe200000000ff */
[----:B------:R-:W-:Y:S02]  /*76f0*/  HADD2.F32 R64, -RZ, R64.H1_H1 ;  /* 0x30000040ff407230 */ /* 0x000fe40000004100 */
[----:B------:R-:W-:Y:S02]  /*7700*/  HADD2.F32 R52, -RZ, R52.H1_H1 ;  /* 0x30000034ff347230 */ /* 0x000fe40000004100 */
[----:B------:R-:W-:Y:S01]  /*7710*/  FMUL.FTZ R98, R65, R55 ;  /* 0x0000003741627220 */ /* 0x000fe20000410000 */
[----:B------:R-:W-:-:S02]  /*7720*/  HADD2.F32 R97, -RZ, R48.H0_H0 ;  /* 0x20000030ff617230 */ /* 0x000fc40000004100 */
[----:B------:R-:W-:Y:S01]  /*7730*/  FMUL.FTZ R48, R96, R55 ;  /* 0x0000003760307220 */ /* 0x000fe20000410000 */
[----:B------:R-:W-:Y:S02]  /*7740*/  HADD2.F32 R63, -RZ, R183.H0_H0 ;  /* 0x200000b7ff3f7230 */ /* 0x000fe40000004100 */
[-C--:B------:R-:W-:Y:S01]  /*7750*/  FMUL.FTZ R55, R64, R49.reuse ;  /* 0x0000003140377220 */ /* 0x080fe20000410000 */
[----:B------:R-:W-:Y:S01]  /*7760*/  FMUL.FTZ R49, R52, R49 ;  /* 0x0000003134317220 */ /* 0x000fe20000410000 */
[----:B------:R-:W-:Y:S01]  /*7770*/  F2FP.F16.F32.PACK_AB R62, R62, R99 ;  /* 0x000000633e3e723e */ /* 0x000fe200000000ff */
[----:B------:R-:W-:Y:S02]  /*7780*/  IMAD.MOV.U32 R53, RZ, RZ, R66 ;  /* 0x000000ffff357224 */ /* 0x000fe400078e0042 */
[-C--:B------:R-:W-:Y:S01]  /*7790*/  FFMA.FTZ R48, R65, R63.reuse, -R48 ;  /* 0x0000003f41307223 */ /* 0x080fe20000010830 */
[----:B------:R-:W-:Y:S01]  /*77a0*/  FFMA.FTZ R98, R96, R63, R98 ;  /* 0x0000003f60627223 */ /* 0x000fe20000010062 */
[----:B------:R-:W-:Y:S01]  /*77b0*/  FFMA.FTZ R64, R64, R97, R49 ;  /* 0x0000006140407223 */ /* 0x000fe20000010031 */
[----:B------:R-:W-:-:S02]  /*77c0*/  HADD2.F32 R49, -RZ, R182.H0_H0 ;  /* 0x200000b6ff317230 */ /* 0x000fc40000004100 */
[----:B------:R-:W-:Y:S01]  /*77d0*/  FFMA.FTZ R55, R52, R97, -R55 ;  /* 0x0000006134377223 */ /* 0x000fe20000010837 */
[--C-:B------:R-:W-:Y:S02]  /*77e0*/  HADD2.F32 R65, -RZ, R67.reuse.H0_H0 ;  /* 0x20000043ff417230 */ /* 0x100fe40000004100 */
[--C-:B------:R-:W-:Y:S01]  /*77f0*/  HADD2.F32 R63, -RZ, R54.reuse.H0_H0 ;  /* 0x20000036ff3f7230 */ /* 0x100fe20000004100 */
[----:B------:R-:W-:Y:S01]  /*7800*/  F2FP.F16.F32.PACK_AB R64, R64, R98 ;  /* 0x000000624040723e */ /* 0x000fe200000000ff */
[----:B------:R-:W-:Y:S01]  /*7810*/  HADD2.F32 R67, -RZ, R67.H1_H1 ;  /* 0x30000043ff437230 */ /* 0x000fe20000004100 */
[----:B------:R-:W-:Y:S01]  /*7820*/  F2FP.F16.F32.PACK_AB R48, R55, R48 ;  /* 0x000000303730723e */ /* 0x000fe200000000ff */
[----:B------:R-:W-:Y:S02]  /*7830*/  HADD2.F32 R54, -RZ, R54.H1_H1 ;  /* 0x30000036ff367230 */ /* 0x000fe40000004100 */
[----:B------:R-:W-:Y:S01]  /*7840*/  FMUL.FTZ R97, R63, R49 ;  /* 0x000000313f617220 */ /* 0x000fe20000410000 */
[----:B------:R-:W-:-:S02]  /*7850*/  HADD2.F32 R96, -RZ, R50.H0_H0 ;  /* 0x20000032ff607230 */ /* 0x000fc40000004100 */
[----:B------:R-:W-:Y:S01]  /*7860*/  FMUL.FTZ R50, R65, R49 ;  /* 0x0000003141327220 */ /* 0x000fe20000410000 */
[----:B------:R-:W-:Y:S02]  /*7870*/  HADD2.F32 R52, -RZ, R182.H1_H1 ;  /* 0x300000b6ff347230 */ /* 0x000fe40000004100 */
[-C--:B------:R-:W-:Y:S01]  /*7880*/  FMUL.FTZ R49, R67, R61.reuse ;  /* 0x0000003d43317220 */ /* 0x080fe20000410000 */
[C---:B------:R-:W-:Y:S01]  /*7890*/  FMUL.FTZ R61, R54.reuse, R61 ;  /* 0x0000003d363d7220 */ /* 0x040fe20000410000 */
[----:B------:R-:W-:Y:S02]  /*78a0*/  IMAD.MOV.U32 R55, RZ, RZ, R51 ;  /* 0x000000ffff377224 */ /* 0x000fe400078e0033 */
[----:B------:R-:W-:Y:S01]  /*78b0*/  FFMA.FTZ R97, R65, R52, R97 ;  /* 0x0000003441617223 */ /* 0x000fe20000010061 */
[----:B------:R-:W-:Y:S01]  /*78c0*/  FFMA.FTZ R61, R67, R96, R61 ;  /* 0x00000060433d7223 */ /* 0x000fe2000001003d */
[----:B------:R-:W-:Y:S01]  /*78d0*/  FFMA.FTZ R50, R63, R52, -R50 ;  /* 0x000000343f327223 */ /* 0x000fe20000010832 */
[----:B------:R-:W-:Y:S01]  /*78e0*/  FFMA.FTZ R49, R54, R96, -R49 ;  /* 0x0000006036317223 */ /* 0x000fe20000010831 */
[----:B------:R-:W-:Y:S01]  /*78f0*/  MOV R52, R48 ;  /* 0x0000003000347202 */ /* 0x000fe20000000f00 */
[----:B------:R-:W-:Y:S01]  /*7900*/  IMAD.MOV.U32 R65, RZ, RZ, R60 ;  /* 0x000000ffff417224 */ /* 0x000fe200078e003c */
[----:B------:R-:W-:-:S02]  /*7910*/  F2FP.F16.F32.PACK_AB R61, R61, R97 ;  /* 0x000000613d3d723e */ /* 0x000fc400000000ff */
[----:B------:R-:W-:Y:S02]  /*7920*/  F2FP.F16.F32.PACK_AB R49, R49, R50 ;  /* 0x000000323131723e */ /* 0x000fe400000000ff */
[----:B------:R-:W-:Y:S01]  /*7930*/  MOV R67, R62 ;  /* 0x0000003e00437202 */ /* 0x000fe20000000f00 */
[----:B------:R-:W-:Y:S01]  /*7940*/  IMAD.MOV.U32 R66, RZ, RZ, R61 ;  /* 0x000000ffff427224 */ /* 0x000fe200078e003d */
[----:B------:R-:W-:-:S07]  /*7950*/  MOV R54, R49 ;  /* 0x0000003100367202 */ /* 0x000fce0000000f00 */
.L_x_3380:
[----:B------:R-:W-:Y:S05]  /*7960*/  BSYNC B3 ;  /* 0x0000000000037941 */ /* 0x000fea0003800000 */
.L_x_3379:
        /* <DEDUP_REMOVED lines=10> */
.L_x_3378:
[----:B------:R-:W-:Y:S05]  /*7a10*/  BSYNC B2 ;  /* 0x0000000000027941 */ /* 0x000fea0003800000 */
.L_x_3377:
[----:B------:R-:W-:-:S13]  /*7a20*/  ISETP.NE.AND P4, PT, R36, RZ, PT ;  /* 0x000000ff2400720c */ /* 0x000fda0003f85270 */
[----:B------:R-:W-:Y:S05]  /*7a30*/  @!P4 BRA `(.L_x_3372) ;  /* 0x0000000400e0c947 */ /* 0x000fea0003800000 */
[----:B---3--:R-:W2:Y:S01]  /*7a40*/  LDL R48, [R1+0x10] ;  /* 0x0000100001307983 */ /* 0x008ea20000100800 */
[----:B------:R-:W-:Y:S01]  /*7a50*/  IADD3 R60, P4, P5, R118, R132, R30 ;  /* 0x00000084763c7210 */ /* 0x000fe20007d9e01e */
[----:B------:R-:W-:Y:S03]  /*7a60*/  BSSY B2, `(.L_x_3381) ;  /* 0x000006b000027945 */ /* 0x000fe60003800000 */
[----:B------:R-:W-:Y:S02]  /*7a70*/  IADD3.X R61, R4, R155, R34, P4, P5 ;  /* 0x0000009b043d7210 */ /* 0x000fe400027ea422 */
[----:B------:R-:W-:Y:S02]  /*7a80*/  ISETP.GE.AND P4, PT, R205, R124, PT ;  /* 0x0000007ccd00720c */ /* 0x000fe40003f86270 */
[----:B--2---:R-:W-:-:S04]  /*7a90*/  LOP3.LUT P6, RZ, R48, 0x1, RZ, 0xc0, !PT ;  /* 0x0000000130ff7812 */ /* 0x004fc800078cc0ff */
[----:B------:R-:W-:-:S04]  /*7aa0*/  SEL R48, R125, R150, !P6 ;  /* 0x000000967d307207 */ /* 0x000fc80007000000 */
[----:B------:R-:W-:-:S04]  /*7ab0*/  SHF.R.S32.HI R49, RZ, 0x1f, R48 ;  /* 0x0000001fff317819 */ /* 0x000fc80000011430 */
[----:B------:R-:W-:-:S04]  /*7ac0*/  LEA.HI R48, R49, R48, RZ, 0x4 ;  /* 0x0000003031307211 */ /* 0x000fc800078f20ff */
[----:B------:R-:W-:-:S04]  /*7ad0*/  LEA.HI.SX32 R48, R48, R29, 0x1c ;  /* 0x0000001d30307211 */ /* 0x000fc800078fe2ff */
[----:B------:R-:W-:Y:S01]  /*7ae0*/  SHF.R.S32.HI R49, RZ, 0x1f, R48 ;  /* 0x0000001fff317819 */ /* 0x000fe20000011430 */
[----:B------:R-:W-:-:S03]  /*7af0*/  IMAD.SHL.U32 R62, R48, 0x8, RZ ;  /* 0x00000008303e7824 */ /* 0x000fc600078e00ff */
[----:B------:R-:W-:Y:S02]  /*7b00*/  LEA.HI R49, R49, R48, RZ, 0x3 ;  /* 0x0000003031317211 */ /* 0x000fe400078f18ff */
[----:B------:R-:W-:Y:S02]  /*7b10*/  LOP3.LUT R48, R208, 0x38, R62, 0xf8, !PT ;  /* 0x00000038d0307812 */ /* 0x000fe400078ef83e */
[----:B------:R-:W-:Y:S02]  /*7b20*/  SHF.R.S32.HI R49, RZ, 0x3, R49 ;  /* 0x00000003ff317819 */ /* 0x000fe40000011431 */
[----:B------:R-:W-:-:S03]  /*7b30*/  LOP3.LUT R48, R48, R209, RZ, 0x3c, !PT ;  /* 0x000000d130307212 */ /* 0x000fc600078e3cff */
[----:B------:R-:W-:-:S04]  /*7b40*/  IMAD R49, R49, 0x1c00, R210 ;  /* 0x00001c0031317824 */ /* 0x000fc800078e02d2 */
[----:B------:R-:W-:Y:S02]  /*7b50*/  IMAD.IADD R51, R49, 0x1, R48 ;  /* 0x0000000131337824 */ /* 0x000fe400078e0230 */
[C---:B------:R-:W-:Y:S02]  /*7b60*/  IMAD R49, R18.reuse, 0x5400, R141 ;  /* 0x0000540012317824 */ /* 0x040fe400078e028d */
[----:B------:R-:W-:-:S03]  /*7b70*/  IMAD R51, R18, 0x5400, R51 ;  /* 0x0000540012337824 */ /* 0x000fc600078e0233 */
[----:B------:R-:W-:Y:S01]  /*7b80*/  LEA R49, R49, R2, 0x1 ;  /* 0x0000000231317211 */ /* 0x000fe200078e08ff */
[----:B0-----:R-:W-:-:S05]  /*7b90*/  IMAD R52, R51, 0x2, R2 ;  /* 0x0000000233347824 */ /* 0x001fca00078e0202 */
        /* <DEDUP_REMOVED lines=8> */
[----:B------:R-:W-:Y:S01]  /*7c20*/  HADD2.F32 R64, -RZ, R181.H1_H1 ;  /* 0x300000b5ff407230 */ /* 0x000fe20000004100 */
[----:B------:R-:W-:Y:S01]  /*7c30*/  SHF.R.U32.HI R56, RZ, 0x10, R57 ;  /* 0x00000010ff387819 */ /* 0x000fe20000011639 */
[--C-:B0-----:R-:W-:Y:S01]  /*7c40*/  HADD2.F32 R53, -RZ, R49.reuse.H0_H0 ;  /* 0x20000031ff357230 */ /* 0x101fe20000004100 */
[--C-:B------:R-:W-:Y:S01]  /*7c50*/  SHF.R.U64 R57, R58, 0x10, R59.reuse ;  /* 0x000000103a397819 */ /* 0x100fe2000000123b */
[----:B------:R-:W-:Y:S01]  /*7c60*/  HADD2.F32 R49, -RZ, R49.H1_H1 ;  /* 0x30000031ff317230 */ /* 0x000fe20000004100 */
[----:B------:R-:W-:Y:S01]  /*7c70*/  SHF.R.U32.HI R58, RZ, 0x10, R59 ;  /* 0x00000010ff3a7819 */ /* 0x000fe2000001163b */
[----:B------:R-:W-:-:S02]  /*7c80*/  HADD2.F32 R56, -RZ, R56.H0_H0 ;  /* 0x20000038ff387230 */ /* 0x000fc40000004100 */
[-C--:B------:R-:W-:Y:S01]  /*7c90*/  FMUL.FTZ R92, R53, R64.reuse ;  /* 0x00000040355c7220 */ /* 0x080fe20000410000 */
[----:B------:R-:W-:Y:S02]  /*7ca0*/  HADD2.F32 R67, -RZ, R63.H0_H0 ;  /* 0x2000003fff437230 */ /* 0x000fe40000004100 */
[----:B------:R-:W-:Y:S01]  /*7cb0*/  FMUL.FTZ R63, R65, R64 ;  /* 0x00000040413f7220 */ /* 0x000fe20000410000 */
[----:B------:R-:W-:Y:S02]  /*7cc0*/  HADD2.F32 R59, -RZ, R179.H1_H1 ;  /* 0x300000b3ff3b7230 */ /* 0x000fe40000004100 */
[-C--:B------:R-:W-:Y:S01]  /*7cd0*/  FMUL.FTZ R64, R66, R56.reuse ;  /* 0x0000003842407220 */ /* 0x080fe20000410000 */
[C---:B------:R-:W-:Y:S01]  /*7ce0*/  FMUL.FTZ R56, R49.reuse, R56 ;  /* 0x0000003831387220 */ /* 0x040fe20000410000 */
[--C-:B------:R-:W-:Y:S01]  /*7cf0*/  SHF.R.U64 R46, R46, 0x10, R47.reuse ;  /* 0x000000102e2e7819 */ /* 0x100fe2000000122f */
[----:B------:R-:W-:Y:S02]  /*7d00*/  HADD2.F32 R58, -RZ, R58.H0_H0 ;  /* 0x2000003aff3a7230 */ /* 0x000fe40000004100 */
[----:B------:R-:W-:Y:S01]  /*7d10*/  FFMA.FTZ R64, R49, R67, -R64 ;  /* 0x0000004331407223 */ /* 0x000fe20000010840 */
[----:B------:R-:W-:Y:S01]  /*7d20*/  SHF.R.U32.HI R47, RZ, 0x10, R47 ;  /* 0x00000010ff2f7819 */ /* 0x000fe2000001162f */
[----:B------:R-:W-:Y:S01]  /*7d30*/  FFMA.FTZ R63, R53, R59, -R63 ;  /* 0x0000003b353f7223 */ /* 0x000fe2000001083f */
[----:B------:R-:W-:Y:S01]  /*7d40*/  FFMA.FTZ R67, R66, R67, R56 ;  /* 0x0000004342437223 */ /* 0x000fe20000010038 */
[----:B------:R-:W-:-:S02]  /*7d50*/  HADD2.F32 R53, -RZ, R180.H1_H1 ;  /* 0x300000b4ff357230 */ /* 0x000fc40000004100 */
[----:B------:R-:W-:Y:S01]  /*7d60*/  FFMA.FTZ R92, R65, R59, R92 ;  /* 0x0000003b415c7223 */ /* 0x000fe2000001005c */
[----:B------:R-:W-:Y:S01]  /*7d70*/  HADD2.F32 R56, -RZ, R55.H0_H0 ;  /* 0x20000037ff387230 */ /* 0x000fe20000004100 */
[----:B------:R-:W-:Y:S01]  /*7d80*/  F2FP.F16.F32.PACK_AB R63, R64, R63 ;  /* 0x0000003f403f723e */ /* 0x000fe200000000ff */
[----:B------:R-:W-:Y:S02]  /*7d90*/  HADD2.F32 R66, -RZ, R51.H0_H0 ;  /* 0x20000033ff427230 */ /* 0x000fe40000004100 */
[----:B------:R-:W-:Y:S02]  /*7da0*/  HADD2.F32 R94, -RZ, R47.H0_H0 ;  /* 0x2000002fff5e7230 */ /* 0x000fe40000004100 */
[-C--:B------:R-:W-:Y:S01]  /*7db0*/  FMUL.FTZ R47, R56, R53.reuse ;  /* 0x00000035382f7220 */ /* 0x080fe20000410000 */
[----:B------:R-:W-:Y:S02]  /*7dc0*/  HADD2.F32 R49, -RZ, R178.H1_H1 ;  /* 0x300000b2ff317230 */ /* 0x000fe40000004100 */
[----:B------:R-:W-:Y:S01]  /*7dd0*/  FMUL.FTZ R53, R66, R53 ;  /* 0x0000003542357220 */ /* 0x000fe20000410000 */
[----:B------:R-:W-:Y:S01]  /*7de0*/  HADD2.F32 R55, -RZ, R55.H1_H1 ;  /* 0x30000037ff377230 */ /* 0x000fe20000004100 */
[----:B------:R-:W-:Y:S01]  /*7df0*/  F2FP.F16.F32.PACK_AB R67, R67, R92 ;  /* 0x0000005c4343723e */ /* 0x000fe200000000ff */
[----:B------:R-:W-:-:S02]  /*7e00*/  HADD2.F32 R51, -RZ, R51.H1_H1 ;  /* 0x30000033ff337230 */ /* 0x000fc40000004100 */
[-C--:B------:R-:W-:Y:S01]  /*7e10*/  FFMA.FTZ R53, R56, R49.reuse, R53 ;  /* 0x0000003138357223 */ /* 0x080fe20000010035 */
[----:B------:R-:W-:Y:S01]  /*7e20*/  FFMA.FTZ R47, R66, R49, -R47 ;  /* 0x00000031422f7223 */ /* 0x000fe2000001082f */
[-C--:B------:R-:W-:Y:S01]  /*7e30*/  FMUL.FTZ R96, R55, R58.reuse ;  /* 0x0000003a37607220 */ /* 0x080fe20000410000 */
[----:B------:R-:W-:Y:S02]  /*7e40*/  HADD2.F32 R181, -RZ, R181.H0_H0 ;  /* 0x200000b5ffb57230 */ /* 0x000fe40000004100 */
[C---:B------:R-:W-:Y:S01]  /*7e50*/  FMUL.FTZ R58, R51.reuse, R58 ;  /* 0x0000003a333a7220 */ /* 0x040fe20000410000 */
[----:B------:R-:W-:Y:S02]  /*7e60*/  HADD2.F32 R56, -RZ, R52.H0_H0 ;  /* 0x20000034ff387230 */ /* 0x000fe40000004100 */
[-C--:B------:R-:W-:Y:S01]  /*7e70*/  FFMA.FTZ R96, R51, R94.reuse, -R96 ;  /* 0x0000005e33607223 */ /* 0x080fe20000010860 */
[----:B------:R-:W-:Y:S02]  /*7e80*/  HADD2.F32 R45, -RZ, R45.H0_H0 ;  /* 0x2000002dff2d7230 */ /* 0x000fe40000004100 */
[----:B------:R-:W-:Y:S01]  /*7e90*/  FFMA.FTZ R58, R55, R94, R58 ;  /* 0x0000005e373a7223 */ /* 0x000fe2000001003a */
[----:B------:R-:W-:-:S02]  /*7ea0*/  HADD2.F32 R66, -RZ, R48.H0_H0 ;  /* 0x20000030ff427230 */ /* 0x000fc40000004100 */
[----:B------:R-:W-:Y:S01]  /*7eb0*/  FMUL.FTZ R49, R56, R181 ;  /* 0x000000b538317220 */ /* 0x000fe20000410000 */
        /* <DEDUP_REMOVED lines=8> */
[----:B------:R-:W-:-:S02]  /*7f40*/  HADD2.F32 R180, -RZ, R180.H0_H0 ;  /* 0x200000b4ffb47230 */ /* 0x000fc40000004100 */
[----:B------:R-:W-:Y:S01]  /*7f50*/  FFMA.FTZ R44, R66, R179, -R49 ;  /* 0x000000b3422c7223 */ /* 0x000fe20000010831 */
[----:B------:R-:W-:Y:S02]  /*7f60*/  HADD2.F32 R178, -RZ, R178.H0_H0 ;  /* 0x200000b2ffb27230 */ /* 0x000fe40000004100 */
[-C--:B------:R-:W-:Y:S01]  /*7f70*/  FFMA.FTZ R49, R48, R51.reuse, -R55 ;  /* 0x0000003330317223 */ /* 0x080fe20000010837 */
[----:B------:R-:W-:Y:S01]  /*7f80*/  FFMA.FTZ R48, R52, R51, R59 ;  /* 0x0000003334307223 */ /* 0x000fe2000001003b */
[----:B------:R-:W-:Y:S02]  /*7f90*/  HADD2.F32 R51, -RZ, R54.H0_H0 ;  /* 0x20000036ff337230 */ /* 0x000fe40000004100 */
[----:B------:R-:W-:Y:S01]  /*7fa0*/  FFMA.FTZ R45, R56, R179, R181 ;  /* 0x000000b3382d7223 */ /* 0x000fe200000100b5 */
[----:B------:R-:W-:Y:S01]  /*7fb0*/  HADD2.F32 R59, -RZ, R57.H0_H0 ;  /* 0x20000039ff3b7230 */ /* 0x000fe20000004100 */
[----:B------:R-:W-:Y:S01]  /*7fc0*/  F2FP.F16.F32.PACK_AB R44, R49, R44 ;  /* 0x0000002c312c723e */ /* 0x000fe200000000ff */
[----:B------:R-:W-:Y:S01]  /*7fd0*/  HADD2.F32 R55, -RZ, R50.H0_H0 ;  /* 0x20000032ff377230 */ /* 0x000fe20000004100 */
[----:B------:R-:W-:Y:S01]  /*7fe0*/  MOV R49, R63 ;  /* 0x0000003f00317202 */ /* 0x000fe20000000f00 */
[----:B------:R-:W-:Y:S01]  /*7ff0*/  HADD2.F32 R54, -RZ, R54.H1_H1 ;  /* 0x30000036ff367230 */ /* 0x000fe20000004100 */
[----:B------:R-:W-:Y:S01]  /*8000*/  F2FP.F16.F32.PACK_AB R52, R48, R45 ;  /* 0x0000002d3034723e */ /* 0x000fe200000000ff */
[----:B------:R-:W-:-:S02]  /*8010*/  HADD2.F32 R50, -RZ, R50.H1_H1 ;  /* 0x30000032ff327230 */ /* 0x000fc40000004100 */
[----:B------:R-:W-:Y:S02]  /*8020*/  HADD2.F32 R57, -RZ, R46.H0_H0 ;  /* 0x2000002eff397230 */ /* 0x000fe40000004100 */
[-C--:B------:R-:W-:Y:S01]  /*8030*/  FMUL.FTZ R46, R51, R180.reuse ;  /* 0x000000b4332e7220 */ /* 0x080fe20000410000 */
[-C--:B------:R-:W-:Y:S01]  /*8040*/  FMUL.FTZ R65, R54, R59.reuse ;  /* 0x0000003b36417220 */ /* 0x080fe20000410000 */
        /* <DEDUP_REMOVED lines=10> */
[----:B------:R-:W-:Y:S01]  /*80f0*/  F2FP.F16.F32.PACK_AB R54, R54, R51 ;  /* 0x000000333636723e */ /* 0x000fe200000000ff */
[----:B------:R-:W-:-:S07]  /*8100*/  IMAD.MOV.U32 R51, RZ, RZ, R47 ;  /* 0x000000ffff337224 */ /* 0x000fce00078e002f */
.L_x_3382:
[----:B------:R-:W-:Y:S05]  /*8110*/  BSYNC B2 ;  /* 0x0000000000027941 */ /* 0x000fea0003800000 */
.L_x_3381:
        /* <DEDUP_REMOVED lines=10> */
.L_x_3372:
[----:B------:R-:W-:Y:S05]  /*81c0*/  BSYNC B1 ;  /* 0x0000000000017941 */ /* 0x000fea0003800000 */
.L_x_3371:
[-C--:B--2-4-:R-:W-:Y:S02]  /*81d0*/  IMAD R44, R148, R128.reuse, RZ ;  /* 0x00000080942c7224 */ /* 0x094fe400078e02ff */
[----:B------:R-:W-:-:S04]  /*81e0*/  IMAD.WIDE.U32 R130, R223, R128, R130 ;  /* 0x00000080df827225 */ /* 0x000fc800078e0082 */
[----:B------:R-:W-:Y:S01]  /*81f0*/  IMAD R57, R223, R129, R44 ;  /* 0x00000081df397224 */ /* 0x000fe200078e022c */
[----:B------:R-:W-:Y:S06]  /*8200*/  @P3 BRA `(.L_x_3341) ;  /* 0x0000001800b83947 */ /* 0x000fec0003800000 */
[----:B------:R-:W-:Y:S01]  /*8210*/  ISETP.NE.AND P3, PT, R31, RZ, PT ;  /* 0x000000ff1f00720c */ /* 0x000fe20003f65270 */
[----:B------:R-:W-:Y:S01]  /*8220*/  BSSY B1, `(.L_x_3383) ;  /* 0x0000079000017945 */ /* 0x000fe20003800000 */
[----:B------:R-:W-:-:S11]  /*8230*/  IADD3 R57, R131, R57, RZ ;  /* 0x0000003983397210 */ /* 0x000fd60007ffe0ff */
[----:B------:R-:W-:Y:S05]  /*8240*/  @!P3 BRA `(.L_x_3384) ;  /* 0x0000000400d8b947 */ /* 0x000fea0003800000 */
[----:B------:R-:W-:Y:S01]  /*8250*/  SEL R44, R125, R150, !P0 ;  /* 0x000000967d2c7207 */ /* 0x000fe20004000000 */
[----:B------:R-:W-:Y:S01]  /*8260*/  BSSY B2, `(.L_x_3385) ;  /* 0x0000072000027945 */ /* 0x000fe20003800000 */
[----:B------:R-:W-:Y:S02]  /*8270*/  IADD3 R46, P3, P4, R118, R130, R21 ;  /* 0x00000082762e7210 */ /* 0x000fe40007c7e015 */
[----:B------:R-:W-:Y:S02]  /*8280*/  SHF.R.S32.HI R45, RZ, 0x1f, R44 ;  /* 0x0000001fff2d7819 */ /* 0x000fe4000001142c */
[----:B------:R-:W-:Y:S02]  /*8290*/  IADD3.X R47, R4, R57, R32, P3, P4 ;  /* 0x00000039042f7210 */ /* 0x000fe40001fe8420 */
[----:B------:R-:W-:-:S04]  /*82a0*/  LEA.HI R45, R45, R44, RZ, 0x4 ;  /* 0x0000002c2d2d7211 */ /* 0x000fc800078f20ff */
[----:B---3--:R-:W-:-:S05]  /*82b0*/  LEA.HI.SX32 R48, R45, R20, 0x1c ;  /* 0x000000142d307211 */ /* 0x008fca00078fe2ff */
[----:B------:R-:W-:-:S05]  /*82c0*/  IMAD.SHL.U32 R49, R48, 0x8, RZ ;  /* 0x0000000830317824 */ /* 0x000fca00078e00ff */
[----:B------:R-:W-:-:S13]  /*82d0*/  ISETP.GE.AND P3, PT, R49, R147, PT ;  /* 0x000000933100720c */ /* 0x000fda0003f66270 */
[--C-:B------:R-:W-:Y:S02]  /*82e0*/  @!P3 SHF.R.S32.HI R45, RZ, 0x1f, R49.reuse ;  /* 0x0000001fff2db819 */ /* 0x100fe40000011431 */
[----:B------:R-:W-:-:S04]  /*82f0*/  @!P3 IADD3 R44, P4, P5, R118, R130, R49 ;  /* 0x00000082762cb210 */ /* 0x000fc80007d9e031 */
[----:B------:R-:W-:Y:S02]  /*8300*/  @!P3 IADD3.X R45, R4, R57, R45, P4, P5 ;  /* 0x00000039042db210 */ /* 0x000fe400027ea42d */
[----:B0-----:R-:W-:-:S04]  /*8310*/  LEA R52, P4, R46, R122, 0x1 ;  /* 0x0000007a2e347211 */ /* 0x001fc800078808ff */
[----:B------:R-:W-:Y:S02]  /*8320*/  LEA.HI.X R53, R46, R123, R47, 0x1, P4 ;  /* 0x0000007b2e357211 */ /* 0x000fe400020f0c2f */
[----:B------:R-:W-:-:S04]  /*8330*/  @!P3 LEA R54, P4, R44, R122, 0x1 ;  /* 0x0000007a2c36b211 */ /* 0x000fc800078808ff */
[----:B------:R-:W-:Y:S02]  /*8340*/  @!P3 LEA.HI.X R55, R44, R123, R45, 0x1, P4 ;  /* 0x0000007b2c37b211 */ /* 0x000fe400020f0c2d */
[----:B------:R-:W-:Y:S02]  /*8350*/  SHF.R.S32.HI R45, RZ, 0x1f, R48 ;  /* 0x0000001fff2d7819 */ /* 0x000fe40000011430 */
[----:B------:R-:W-:Y:S02]  /*8360*/  ISETP.GE.AND P4, PT, R22, R124, PT ;  /* 0x0000007c1600720c */ /* 0x000fe40003f86270 */
[----:B------:R-:W-:-:S04]  /*8370*/  LEA.HI R45, R45, R48, RZ, 0x3 ;  /* 0x000000302d2d7211 */ /* 0x000fc800078f18ff */
        /* <DEDUP_REMOVED lines=12> */
[----:B--2---:R-:W-:Y:S01]  /*8440*/  IMAD.MOV.U32 R61, RZ, RZ, R49 ;  /* 0x000000ffff3d7224 */ /* 0x004fe200078e0031 */
[----:B------:R-:W-:Y:S01]  /*8450*/  SHF.R.U32.HI R67, RZ, 0x10, R89 ;  /* 0x00000010ff437819 */ /* 0x000fe20000011659 */
[----:B------:R-:W-:Y:S01]  /*8460*/  IMAD.MOV.U32 R63, RZ, RZ, R51 ;  /* 0x000000ffff3f7224 */ /* 0x000fe200078e0033 */
[----:B0-----:R-:W-:Y:S01]  /*8470*/  MOV R49, R47 ;  /* 0x0000002f00317202 */ /* 0x001fe20000000f00 */
[----:B------:R-:W-:Y:S01]  /*8480*/  HADD2.F32 R66, -RZ, R177.H1_H1 ;  /* 0x300000b1ff427230 */ /* 0x000fe20000004100 */
[--C-:B------:R-:W-:Y:S01]  /*8490*/  SHF.R.U32.HI R65, RZ, 0x10, R77.reuse ;  /* 0x00000010ff417819 */ /* 0x100fe2000001164d */
[----:B------:R-:W-:Y:S01]  /*84a0*/  HADD2.F32 R51, -RZ, R61.H0_H0 ;  /* 0x2000003dff337230 */ /* 0x000fe20000004100 */
[----:B------:R-:W-:Y:S01]  /*84b0*/  SHF.R.U64 R56, R76, 0x10, R77 ;  /* 0x000000104c387819 */ /* 0x000fe2000000124d */
[----:B------:R-:W-:Y:S01]  /*84c0*/  HADD2.F32 R47, -RZ, R45.H0_H0 ;  /* 0x2000002dff2f7230 */ /* 0x000fe20000004100 */
[----:B------:R-:W-:Y:S01]  /*84d0*/  SHF.R.U64 R59, R88, 0x10, R89 ;  /* 0x00000010583b7819 */ /* 0x000fe20000001259 */
[----:B------:R-:W-:-:S02]  /*84e0*/  HADD2.F32 R67, -RZ, R67.H0_H0 ;  /* 0x20000043ff437230 */ /* 0x000fc40000004100 */
[-C--:B------:R-:W-:Y:S01]  /*84f0*/  FMUL.FTZ R76, R51, R66.reuse ;  /* 0x00000042334c7220 */ /* 0x080fe20000410000 */
[----:B------:R-:W-:Y:S02]  /*8500*/  HADD2.F32 R62, -RZ, R45.H1_H1 ;  /* 0x3000002dff3e7230 */ /* 0x000fe40000004100 */
[C---:B------:R-:W-:Y:S01]  /*8510*/  FMUL.FTZ R66, R47.reuse, R66 ;  /* 0x000000422f427220 */ /* 0x040fe20000410000 */
[----:B------:R-:W-:Y:S01]  /*8520*/  HADD2.F32 R64, -RZ, R175.H1_H1 ;  /* 0x300000afff407230 */ /* 0x000fe20000004100 */
[--C-:B------:R-:W-:Y:S01]  /*8530*/  SHF.R.U64 R60, R90, 0x10, R91.reuse ;  /* 0x000000105a3c7819 */ /* 0x100fe2000000125b */
[----:B------:R-:W-:Y:S02]  /*8540*/  HADD2.F32 R61, -RZ, R61.H1_H1 ;  /* 0x3000003dff3d7230 */ /* 0x000fe40000004100 */
[-C--:B------:R-:W-:Y:S01]  /*8550*/  FMUL.FTZ R88, R62, R67.reuse ;  /* 0x000000433e587220 */ /* 0x080fe20000410000 */
[----:B------:R-:W-:Y:S01]  /*8560*/  HADD2.F32 R65, -RZ, R65.H0_H0 ;  /* 0x20000041ff417230 */ /* 0x000fe20000004100 */
[----:B------:R-:W-:Y:S01]  /*8570*/  SHF.R.U32.HI R90, RZ, 0x10, R91 ;  /* 0x00000010ff5a7819 */ /* 0x000fe2000001165b */
[-C--:B------:R-:W-:Y:S01]  /*8580*/  FFMA.FTZ R45, R47, R64.reuse, -R76 ;  /* 0x000000402f2d7223 */ /* 0x080fe2000001084c */
[----:B------:R-:W-:Y:S01]  /*8590*/  FFMA.FTZ R47, R51, R64, R66 ;  /* 0x00000040332f7223 */ /* 0x000fe20000010042 */
[--C-:B------:R-:W-:Y:S01]  /*85a0*/  SHF.R.U64 R58, R78, 0x10, R79.reuse ;  /* 0x000000104e3a7819 */ /* 0x100fe2000000124f */
[C---:B------:R-:W-:Y:S01]  /*85b0*/  FMUL.FTZ R77, R61.reuse, R67 ;  /* 0x000000433d4d7220 */ /* 0x040fe20000410000 */
[----:B------:R-:W-:Y:S01]  /*85c0*/  FFMA.FTZ R64, R61, R65, R88 ;  /* 0x000000413d407223 */ /* 0x000fe20000010058 */
[----:B------:R-:W-:Y:S01]  /*85d0*/  SHF.R.U32.HI R78, RZ, 0x10, R79 ;  /* 0x00000010ff4e7819 */ /* 0x000fe2000001164f */
[----:B------:R-:W-:-:S02]  /*85e0*/  HADD2.F32 R88, -RZ, R176.H1_H1 ;  /* 0x300000b0ff587230 */ /* 0x000fc40000004100 */
[----:B------:R-:W-:Y:S01]  /*85f0*/  FFMA.FTZ R62, R62, R65, -R77 ;  /* 0x000000413e3e7223 */ /* 0x000fe2000001084d */
[--C-:B------:R-:W-:Y:S02]  /*8600*/  HADD2.F32 R61, -RZ, R63.reuse.H0_H0 ;  /* 0x2000003fff3d7230 */ /* 0x100fe40000004100 */
[----:B------:R-:W-:Y:S02]  /*8610*/  HADD2.F32 R63, -RZ, R63.H1_H1 ;  /* 0x3000003fff3f7230 */ /* 0x000fe40000004100 */
[----:B------:R-:W-:Y:S02]  /*8620*/  HADD2.F32 R51, -RZ, R49.H0_H0 ;  /* 0x20000031ff337230 */ /* 0x000fe40000004100 */
[----:B------:R-:W-:Y:S01]  /*8630*/  FMUL.FTZ R92, R61, R88 ;  /* 0x000000583d5c7220 */ /* 0x000fe20000410000 */
[----:B------:R-:W-:Y:S01]  /*8640*/  HADD2.F32 R90, -RZ, R90.H0_H0 ;  /* 0x2000005aff5a7230 */ /* 0x000fe20000004100 */
[----:B------:R-:W-:Y:S01]  /*8650*/  F2FP.F16.F32.PACK_AB R45, R62, R45 ;  /* 0x0000002d3e2d723e */ /* 0x000fe200000000ff */
[----:B------:R-:W-:-:S02]  /*8660*/  HADD2.F32 R76, -RZ, R174.H1_H1 ;  /* 0x300000aeff4c7230 */ /* 0x000fc40000004100 */
[----:B------:R-:W-:Y:S01]  /*8670*/  FMUL.FTZ R88, R51, R88 ;  /* 0x0000005833587220 */ /* 0x000fe20000410000 */
[----:B------:R-:W-:Y:S02]  /*8680*/  HADD2.F32 R66, -RZ, R49.H1_H1 ;  /* 0x30000031ff427230 */ /* 0x000fe40000004100 */
[----:B------:R-:W-:Y:S01]  /*8690*/  FMUL.FTZ R65, R63, R90 ;  /* 0x0000005a3f417220 */ /* 0x000fe20000410000 */
[----:B------:R-:W-:Y:S02]  /*86a0*/  HADD2.F32 R78, -RZ, R78.H0_H0 ;  /* 0x2000004eff4e7230 */ /* 0x000fe40000004100 */
[-C--:B------:R-:W-:Y:S01]  /*86b0*/  FFMA.FTZ R49, R51, R76.reuse, -R92 ;  /* 0x0000004c33317223 */ /* 0x080fe2000001085c */
[----:B------:R-:W-:Y:S01]  /*86c0*/  FFMA.FTZ R51, R61, R76, R88 ;  /* 0x0000004c3d337223 */ /* 0x000fe20000010058 */
[C---:B------:R-:W-:Y:S01]  /*86d0*/  FMUL.FTZ R90, R66.reuse, R90 ;  /* 0x0000005a425a7220 */ /* 0x040fe20000410000 */
[----:B------:R-:W-:Y:S02]  /*86e0*/  HADD2.F32 R61, -RZ, R48.H0_H0 ;  /* 0x20000030ff3d7230 */ /* 0x000fe40000004100 */
[----:B------:R-:W-:Y:S01]  /*86f0*/  FFMA.FTZ R66, R66, R78, -R65 ;  /* 0x0000004e42427223 */ /* 0x000fe20000010841 */
[----:B------:R-:W-:-:S02]  /*8700*/  HADD2.F32 R65, -RZ, R59.H0_H0 ;  /* 0x2000003bff417230 */ /* 0x000fc40000004100 */
[----:B------:R-:W-:Y:S01]  /*8710*/  FFMA.FTZ R76, R63, R78, R90 ;  /* 0x0000004e3f4c7223 */ /* 0x000fe2000001005a */
[----:B------:R-:W-:Y:S02]  /*8720*/  HADD2.F32 R59, -RZ, R44.H0_H0 ;  /* 0x2000002cff3b7230 */ /* 0x000fe40000004100 */
[----:B------:R-:W-:Y:S01]  /*8730*/  HADD2.F32 R48, -RZ, R48.H1_H1 ;  /* 0x30000030ff307230 */ /* 0x000fe20000004100 */
[----:B------:R-:W-:Y:S01]  /*8740*/  F2FP.F16.F32.PACK_AB R66, R66, R49 ;  /* 0x000000314242723e */ /* 0x000fe200000000ff */
[----:B------:R-:W-:Y:S01]  /*8750*/  HADD2.F32 R44, -RZ, R44.H1_H1 ;  /* 0x3000002cff2c7230 */ /* 0x000fe20000004100 */
[----:B------:R-:W-:Y:S01]  /*8760*/  F2FP.F16.F32.PACK_AB R49, R64, R47 ;  /* 0x0000002f4031723e */ /* 0x000fe200000000ff */
        /* <DEDUP_REMOVED lines=16> */
[-C--:B------:R-:W-:Y:S01]  /*8870*/  FMUL.FTZ R79, R48, R63.reuse ;  /* 0x0000003f304f7220 */ /* 0x080fe20000410000 */
[----:B------:R-:W-:Y:S02]  /*8880*/  HADD2.F32 R46, -RZ, R46.H1_H1 ;  /* 0x3000002eff2e7230 */ /* 0x000fe40000004100 */
[----:B------:R-:W-:Y:S01]  /*8890*/  FMUL.FTZ R63, R44, R63 ;  /* 0x0000003f2c3f7220 */ /* 0x000fe20000410000 */
[----:B------:R-:W-:-:S02]  /*88a0*/  HADD2.F32 R59, -RZ, R174.H0_H0 ;  /* 0x200000aeff3b7230 */ /* 0x000fc40000004100 */
        /* <DEDUP_REMOVED lines=12> */
[----:B------:R-:W-:-:S07]  /*8970*/  F2FP.F16.F32.PACK_AB R50, R50, R63 ;  /* 0x0000003f3232723e */ /* 0x000fce00000000ff */
.L_x_3386:
[----:B------:R-:W-:Y:S05]  /*8980*/  BSYNC B2 ;  /* 0x0000000000027941 */ /* 0x000fea0003800000 */
.L_x_3385:
[----:B0-----:R4:W-:Y:S04]  /*8990*/  STG.E.128 desc[UR60][R52.64], R44 ;  /* 0x0000002c34007986 */ /* 0x0019e8000c101d3c */
[----:B--2---:R4:W-:Y:S02]  /*89a0*/  @!P3 STG.E.128 desc[UR60][R54.64], R48 ;  /* 0x000000303600b986 */ /* 0x0049e4000c101d3c */
.L_x_3384:
[----:B------:R-:W-:Y:S05]  /*89b0*/  BSYNC B1 ;  /* 0x0000000000017941 */ /* 0x000fea0003800000 */
.L_x_3383:
[----:B------:R-:W-:Y:S01]  /*89c0*/  ISETP.NE.AND P3, PT, R35, RZ, PT ;  /* 0x000000ff2300720c */ /* 0x000fe20003f65270 */
[----:B------:R-:W-:-:S12]  /*89d0*/  BSSY B1, `(.L_x_3387) ;  /* 0x000007b000017945 */ /* 0x000fd80003800000 */
[----:B------:R-:W-:Y:S05]  /*89e0*/  @!P3 BRA `(.L_x_3388) ;  /* 0x0000000400e4b947 */ /* 0x000fea0003800000 */
[----:B----4-:R-:W-:Y:S01]  /*89f0*/  SEL R44, R125, R150, !P1 ;  /* 0x000000967d2c7207 */ /* 0x010fe20004800000 */
[----:B------:R-:W-:Y:S01]  /*8a00*/  BSSY B2, `(.L_x_3389) ;  /* 0x0000075000027945 */ /* 0x000fe20003800000 */
[----:B------:R-:W-:Y:S02]  /*8a10*/  IADD3 R46, P3, P4, R118, R130, R28 ;  /* 0x00000082762e7210 */ /* 0x000fe40007c7e01c */
[----:B------:R-:W-:Y:S02]  /*8a20*/  SHF.R.S32.HI R45, RZ, 0x1f, R44 ;  /* 0x0000001fff2d7819 */ /* 0x000fe4000001142c */
[----:B------:R-:W-:Y:S02]  /*8a30*/  IADD3.X R47, R4, R57, R33, P3, P4 ;  /* 0x00000039042f7210 */ /* 0x000fe40001fe8421 */
[----:B------:R-:W-:-:S04]  /*8a40*/  LEA.HI R44, R45, R44, RZ, 0x4 ;  /* 0x0000002c2d2c7211 */ /* 0x000fc800078f20ff */
[----:B---3--:R-:W-:-:S04]  /*8a50*/  LEA.HI.SX32 R48, R44, R27, 0x1c ;  /* 0x0000001b2c307211 */ /* 0x008fc800078fe2ff */
[----:B------:R-:W-:-:S04]  /*8a60*/  SHF.L.U32 R49, R48, 0x3, RZ ;  /* 0x0000000330317819 */ /* 0x000fc800000006ff */
        /* <DEDUP_REMOVED lines=17> */
[----:B------:R-:W-:Y:S02]  /*8b80*/  IMAD R47, R18, 0x5400, R47 ;  /* 0x00005400122f7824 */ /* 0x000fe400078e022f */
[----:B------:R-:W-:-:S03]  /*8b90*/  IMAD R45, R45, 0x2, R2 ;  /* 0x000000022d2d7824 */ /* 0x000fc600078e0202 */
[----:B------:R-:W-:-:S03]  /*8ba0*/  LEA R48, R47, R2, 0x1 ;  /* 0x000000022f307211 */ /* 0x000fc600078e08ff */
[----:B------:R-:W0:Y:S04]  /*8bb0*/  LDS.128 R44, [R45+0x21400] ;  /* 0x021400002d2c7984 */ /* 0x000e280000000c00 */
[----:B------:R-:W2:Y:S01]  /*8bc0*/  LDS.128 R48, [R48+0x21400] ;  /* 0x0214000030307984 */ /* 0x000ea20000000c00 */
[----:B------:R-:W-:Y:S05]  /*8bd0*/  @P4 BRA `(.L_x_3390) ;  /* 0x00000004005c4947 */ /* 0x000fea0003800000 */
[----:B0-----:R-:W-:Y:S01]  /*8be0*/  IMAD.MOV.U32 R61, RZ, RZ, R44 ;  /* 0x000000ffff3d7224 */ /* 0x001fe200078e002c */
[----:B------:R-:W-:Y:S01]  /*8bf0*/  SHF.R.U32.HI R66, RZ, 0x10, R85 ;  /* 0x00000010ff427819 */ /* 0x000fe20000011655 */
[----:B--2---:R-:W-:Y:S01]  /*8c00*/  IMAD.MOV.U32 R44, RZ, RZ, R49 ;  /* 0x000000ffff2c7224 */ /* 0x004fe200078e0031 */
[----:B------:R-:W-:Y:S01]  /*8c10*/  MOV R62, R48 ;  /* 0x00000030003e7202 */ /* 0x000fe20000000f00 */
[----:B------:R-:W-:Y:S01]  /*8c20*/  IMAD.MOV.U32 R63, RZ, RZ, R51 ;  /* 0x000000ffff3f7224 */ /* 0x000fe200078e0033 */
[--C-:B------:R-:W-:Y:S01]  /*8c30*/  SHF.R.U32.HI R64, RZ, 0x10, R73.reuse ;  /* 0x00000010ff407819 */ /* 0x100fe20000011649 */
[----:B------:R-:W-:Y:S01]  /*8c40*/  HADD2.F32 R67, -RZ, R173.H1_H1 ;  /* 0x300000adff437230 */ /* 0x000fe20000004100 */
[----:B------:R-:W-:Y:S01]  /*8c50*/  SHF.R.U64 R58, R72, 0x10, R73 ;  /* 0x00000010483a7819 */ /* 0x000fe20000001249 */
[--C-:B------:R-:W-:Y:S01]  /*8c60*/  HADD2.F32 R48, -RZ, R44.reuse.H0_H0 ;  /* 0x2000002cff307230 */ /* 0x100fe20000004100 */
[--C-:B------:R-:W-:Y:S01]  /*8c70*/  SHF.R.U64 R59, R86, 0x10, R87.reuse ;  /* 0x00000010563b7819 */ /* 0x100fe20000001257 */
[----:B------:R-:W-:Y:S01]  /*8c80*/  HADD2.F32 R51, -RZ, R44.H1_H1 ;  /* 0x3000002cff337230 */ /* 0x000fe20000004100 */
[----:B------:R-:W-:Y:S01]  /*8c90*/  SHF.R.U32.HI R86, RZ, 0x10, R87 ;  /* 0x00000010ff567819 */ /* 0x000fe20000011657 */
[----:B------:R-:W-:Y:S01]  /*8ca0*/  IMAD.MOV.U32 R49, RZ, RZ, R47 ;  /* 0x000000ffff317224 */ /* 0x000fe200078e002f */
        /* <DEDUP_REMOVED lines=25> */
[----:B------:R-:W-:Y:S02]  /*8e40*/  HADD2.F32 R66, -RZ, R74.H0_H0 ;  /* 0x2000004aff427230 */ /* 0x000fe40000004100 */
[-C--:B------:R-:W-:Y:S01]  /*8e50*/  FMUL.FTZ R74, R64, R67.reuse ;  /* 0x00000043404a7220 */ /* 0x080fe20000410000 */
[----:B------:R-:W-:Y:S01]  /*8e60*/  FMUL.FTZ R72, R49, R72 ;  /* 0x0000004831487220 */ /* 0x000fe20000410000 */
[C---:B------:R-:W-:Y:S01]  /*8e70*/  FMUL.FTZ R67, R51.reuse, R67 ;  /* 0x0000004333437220 */ /* 0x040fe20000410000 */
[----:B------:R-:W-:Y:S02]  /*8e80*/  HADD2.F32 R60, -RZ, R60.H0_H0 ;  /* 0x2000003cff3c7230 */ /* 0x000fe40000004100 */
[----:B------:R-:W-:Y:S01]  /*8e90*/  FFMA.FTZ R73, R51, R65, -R74 ;  /* 0x0000004133497223 */ /* 0x000fe2000001084a */
[-C--:B------:R-:W-:Y:S01]  /*8ea0*/  FFMA.FTZ R76, R49, R66.reuse, -R76 ;  /* 0x00000042314c7223 */ /* 0x080fe2000001084c */
[----:B------:R-:W-:Y:S01]  /*8eb0*/  FFMA.FTZ R78, R63, R66, R72 ;  /* 0x000000423f4e7223 */ /* 0x000fe20000010048 */
[----:B------:R-:W-:-:S02]  /*8ec0*/  HADD2.F32 R66, -RZ, R173.H0_H0 ;  /* 0x200000adff427230 */ /* 0x000fc40000004100 */
[----:B------:R-:W-:Y:S01]  /*8ed0*/  FFMA.FTZ R75, R64, R65, R67 ;  /* 0x00000041404b7223 */ /* 0x000fe20000010043 */
[--C-:B------:R-:W-:Y:S01]  /*8ee0*/  HADD2.F32 R51, -RZ, R62.reuse.H0_H0 ;  /* 0x2000003eff337230 */ /* 0x100fe20000004100 */
[----:B------:R-:W-:Y:S01]  /*8ef0*/  F2FP.F16.F32.PACK_AB R73, R76, R73 ;  /* 0x000000494c49723e */ /* 0x000fe200000000ff */
[----:B------:R-:W-:Y:S02]  /*8f00*/  HADD2.F32 R49, -RZ, R61.H0_H0 ;  /* 0x2000003dff317230 */ /* 0x000fe40000004100 */
[----:B------:R-:W-:Y:S02]  /*8f10*/  HADD2.F32 R62, -RZ, R62.H1_H1 ;  /* 0x3000003eff3e7230 */ /* 0x000fe40000004100 */
[-C--:B------:R-:W-:Y:S01]  /*8f20*/  FMUL.FTZ R72, R51, R66.reuse ;  /* 0x0000004233487220 */ /* 0x080fe20000410000 */
[----:B------:R-:W-:Y:S02]  /*8f30*/  HADD2.F32 R64, -RZ, R171.H0_H0 ;  /* 0x200000abff407230 */ /* 0x000fe40000004100 */
[----:B------:R-:W-:Y:S01]  /*8f40*/  FMUL.FTZ R66, R49, R66 ;  /* 0x0000004231427220 */ /* 0x000fe20000410000 */
[----:B------:R-:W-:-:S02]  /*8f50*/  HADD2.F32 R61, -RZ, R61.H1_H1 ;  /* 0x3000003dff3d7230 */ /* 0x000fc40000004100 */
[C---:B------:R-:W-:Y:S01]  /*8f60*/  FMUL.FTZ R74, R62.reuse, R60 ;  /* 0x0000003c3e4a7220 */ /* 0x040fe20000410000 */
[----:B------:R-:W-:Y:S02]  /*8f70*/  HADD2.F32 R58, -RZ, R58.H0_H0 ;  /* 0x2000003aff3a7230 */ /* 0x000fe40000004100 */
[-C--:B------:R-:W-:Y:S01]  /*8f80*/  FFMA.FTZ R66, R51, R64.reuse, R66 ;  /* 0x0000004033427223 */ /* 0x080fe20000010042 */
[----:B------:R-:W-:Y:S01]  /*8f90*/  FFMA.FTZ R72, R49, R64, -R72 ;  /* 0x0000004031487223 */ /* 0x000fe20000010848 */
        /* <DEDUP_REMOVED lines=9> */
[----:B------:R-:W-:Y:S02]  /*9030*/  HADD2.F32 R46, -RZ, R46.H1_H1 ;  /* 0x3000002eff2e7230 */ /* 0x000fe40000004100 */
[----:B------:R-:W-:Y:S02]  /*9040*/  HADD2.F32 R59, -RZ, R56.H0_H0 ;  /* 0x20000038ff3b7230 */ /* 0x000fe40000004100 */
[-C--:B------:R-:W-:Y:S01]  /*9050*/  FMUL.FTZ R56, R51, R172.reuse ;  /* 0x000000ac33387220 */ /* 0x080fe20000410000 */
[----:B------:R-:W-:Y:S02]  /*9060*/  HADD2.F32 R160, -RZ, R160.H0_H0 ;  /* 0x200000a0ffa07230 */ /* 0x000fe40000004100 */
[-C--:B------:R-:W-:Y:S01]  /*9070*/  FMUL.FTZ R67, R50, R61.reuse ;  /* 0x0000003d32437220 */ /* 0x080fe20000410000 */
[C---:B------:R-:W-:Y:S01]  /*9080*/  FMUL.FTZ R172, R49.reuse, R172 ;  /* 0x000000ac31ac7220 */ /* 0x040fe20000410000 */
[----:B------:R-:W-:Y:S01]  /*9090*/  FMUL.FTZ R61, R46, R61 ;  /* 0x0000003d2e3d7220 */ /* 0x000fe20000410000 */
[----:B------:R-:W-:-:S02]  /*90a0*/  FFMA.FTZ R56, R49, R160, -R56 ;  /* 0x000000a031387223 */ /* 0x000fc40000010838 */
[----:B------:R-:W-:Y:S01]  /*90b0*/  FFMA.FTZ R172, R51, R160, R172 ;  /* 0x000000a033ac7223 */ /* 0x000fe200000100ac */
[-C--:B------:R-:W-:Y:S01]  /*90c0*/  FFMA.FTZ R67, R46, R59.reuse, -R67 ;  /* 0x0000003b2e437223 */ /* 0x080fe20000010843 */
[----:B------:R-:W-:Y:S01]  /*90d0*/  FFMA.FTZ R61, R50, R59, R61 ;  /* 0x0000003b323d7223 */ /* 0x000fe2000001003d */
[----:B------:R-:W-:Y:S02]  /*90e0*/  F2FP.F16.F32.PACK_AB R49, R48, R45 ;  /* 0x0000002d3031723e */ /* 0x000fe400000000ff */
[----:B------:R-:W-:Y:S01]  /*90f0*/  MOV R45, R47 ;  /* 0x0000002f002d7202 */ /* 0x000fe20000000f00 */
[----:B------:R-:W-:Y:S01]  /*9100*/  IMAD.MOV.U32 R47, RZ, RZ, R73 ;  /* 0x000000ffff2f7224 */ /* 0x000fe200078e0049 */
[----:B------:R-:W-:Y:S02]  /*9110*/  F2FP.F16.F32.PACK_AB R51, R78, R75 ;  /* 0x0000004b4e33723e */ /* 0x000fe400000000ff */
[----:B------:R-:W-:Y:S02]  /*9120*/  F2FP.F16.F32.PACK_AB R48, R65, R66 ;  /* 0x000000424130723e */ /* 0x000fe400000000ff */
[----:B------:R-:W-:-:S02]  /*9130*/  F2FP.F16.F32.PACK_AB R46, R67, R56 ;  /* 0x00000038432e723e */ /* 0x000fc400000000ff */
[----:B------:R-:W-:-:S07]  /*9140*/  F2FP.F16.F32.PACK_AB R50, R61, R172 ;  /* 0x000000ac3d32723e */ /* 0x000fce00000000ff */
.L_x_3390:
[----:B------:R-:W-:Y:S05]  /*9150*/  BSYNC B2 ;  /* 0x0000000000027941 */ /* 0x000fea0003800000 */
.L_x_3389:
[----:B0-----:R0:W-:Y:S04]  /*9160*/  STG.E.128 desc[UR60][R52.64], R44 ;  /* 0x0000002c34007986 */ /* 0x0011e8000c101d3c */
[----:B--2---:R0:W-:Y:S02]  /*9170*/  @!P3 STG.E.128 desc[UR60][R54.64], R48 ;  /* 0x000000303600b986 */ /* 0x0041e4000c101d3c */
.L_x_3388:
[----:B------:R-:W-:Y:S05]  /*9180*/  BSYNC B1 ;  /* 0x0000000000017941 */ /* 0x000fea0003800000 */
.L_x_3387:
[----:B------:R-:W-:-:S13]  /*9190*/  ISETP.NE.AND P3, PT, R36, RZ, PT ;  /* 0x000000ff2400720c */ /* 0x000fda0003f65270 */
[----:B------:R-:W-:Y:S05]  /*91a0*/  @!P3 BRA `(.L_x_3341) ;  /* 0x0000000800d0b947 */ /* 0x000fea0003800000 */
[----:B0---4-:R-:W2:Y:S01]  /*91b0*/  LDL R44, [R1+0x10] ;  /* 0x00001000012c7983 */ /* 0x011ea20000100800 */
[----:B------:R-:W-:Y:S01]  /*91c0*/  IADD3 R46, P3, P4, R118, R130, R30 ;  /* 0x00000082762e7210 */ /* 0x000fe20007c7e01e */
[----:B------:R-:W-:Y:S03]  /*91d0*/  BSSY B1, `(.L_x_3391) ;  /* 0x000006f000017945 */ /* 0x000fe60003800000 */
[----:B---3--:R-:W-:Y:S02]  /*91e0*/  IADD3.X R49, R4, R57, R34, P3, P4 ;  /* 0x0000003904317210 */ /* 0x008fe40001fe8422 */
[----:B------:R-:W-:-:S04]  /*91f0*/  LEA R52, P3, R46, R122, 0x1 ;  /* 0x0000007a2e347211 */ /* 0x000fc800078608ff */
[----:B------:R-:W-:Y:S02]  /*9200*/  LEA.HI.X R53, R46, R123, R49, 0x1, P3 ;  /* 0x0000007b2e357211 */ /* 0x000fe400018f0c31 */
        /* <DEDUP_REMOVED lines=21> */
[----:B------:R-:W-:Y:S01]  /*9360*/  SHF.R.U32.HI R62, RZ, 0x10, R81 ;  /* 0x00000010ff3e7819 */ /* 0x000fe20000011651 */
[----:B--2---:R-:W-:Y:S01]  /*9370*/  IMAD.MOV.U32 R59, RZ, RZ, R50 ;  /* 0x000000ffff3b7224 */ /* 0x004fe200078e0032 */
[----:B------:R-:W-:Y:S01]  /*9380*/  MOV R58, R48 ;  /* 0x00000030003a7202 */ /* 0x000fe20000000f00 */
[----:B0-----:R-:W-:Y:S01]  /*9390*/  IMAD.MOV.U32 R48, RZ, RZ, R46 ;  /* 0x000000ffff307224 */ /* 0x001fe200078e002e */
        /* <DEDUP_REMOVED lines=81> */
[----:B------:R-:W-:-:S07]  /*98b0*/  MOV R48, R58 ;  /* 0x0000003a00307202 */ /* 0x000fce0000000f00 */
.L_x_3392:
[----:B------:R-:W-:Y:S05]  /*98c0*/  BSYNC B1 ;  /* 0x0000000000017941 */ /* 0x000fea0003800000 */
.L_x_3391:
[----:B0-----:R0:W-:Y:S01]  /*98d0*/  STG.E.128 desc[UR60][R52.64], R44 ;  /* 0x0000002c34007986 */ /* 0x0011e2000c101d3c */
[----:B------:R-:W-:-:S13]  /*98e0*/  ISETP.GE.AND P3, PT, R54, R147, PT ;  /* 0x000000933600720c */ /* 0x000fda0003f66270 */
[----:B------:R-:W-:Y:S05]  /*98f0*/  @P3 BRA `(.L_x_3341) ;  /* 0x0000000000fc3947 */ /* 0x000fea0003800000 */
[--C-:B0-----:R-:W-:Y:S02]  /*9900*/  SHF.R.S32.HI R44, RZ, 0x1f, R54.reuse ;  /* 0x0000001fff2c7819 */ /* 0x101fe40000011436 */
[----:B------:R-:W-:-:S04]  /*9910*/  IADD3 R54, P3, P4, R118, R130, R54 ;  /* 0x0000008276367210 */ /* 0x000fc80007c7e036 */
[----:B------:R-:W-:Y:S02]  /*9920*/  IADD3.X R57, R4, R57, R44, P3, P4 ;  /* 0x0000003904397210 */ /* 0x000fe40001fe842c */
[----:B------:R-:W-:-:S04]  /*9930*/  LEA R122, P3, R54, R122, 0x1 ;  /* 0x0000007a367a7211 */ /* 0x000fc800078608ff */
[----:B------:R-:W-:-:S05]  /*9940*/  LEA.HI.X R123, R54, R123, R57, 0x1, P3 ;  /* 0x0000007b367b7211 */ /* 0x000fca00018f0c39 */
[----:B--2---:R0:W-:Y:S01]  /*9950*/  STG.E.128 desc[UR60][R122.64], R48 ;  /* 0x000000307a007986 */ /* 0x0041e2000c101d3c */
[----:B------:R-:W-:Y:S05]  /*9960*/  BRA `(.L_x_3341) ;  /* 0x0000000000e07947 */ /* 0x000fea0003800000 */
.L_x_3308:
[----:B------:R-:W2:Y:S02]  /*9970*/  LDL R44, [R1+0x14] ;  /* 0x00001400012c7983 */ /* 0x000ea40000100800 */
[----:B--2---:R-:W-:-:S13]  /*9980*/  R2UR UR4, R44 ;  /* 0x000000002c0472ca */ /* 0x004fda00000e0000 */
[----:B------:R-:W-:-:S06]  /*9990*/  UISETP.NE.AND UP0, UPT, UR4, 0x3, UPT ;  /* 0x000000030400788c */ /* 0x000fcc000bf05270 */
[----:B------:R-:W-:-:S13]  /*99a0*/  PLOP3.LUT P2, PT, PT, PT, UP0, 0x80, 0x0 ;  /* 0x000000000000781c */ /* 0x000fda0003f4f008 */
[----:B------:R-:W-:Y:S05]  /*99b0*/  @!P2 BRA `(.L_x_3393) ;  /* 0x000000000004a947 */ /* 0x000fea0003800000 */
[----:B------:R-:W-:Y:S01]  /*99c0*/  BPT.TRAP 0x1 ;  /* 0x000000040000795c */ /* 0x000fe20000300000 */
.L_x_3393:
[----:B------:R-:W-:Y:S01]  /*99d0*/  LEA R100, R18, R2, 0x3 ;  /* 0x0000000212647211 */ /* 0x000fe200078e18ff */
[----:B------:R-:W-:Y:S01]  /*99e0*/  IMAD R43, R25, -0x70, R24 ;  /* 0xffffff90192b7824 */ /* 0x000fe200078e0218 */
[----:B------:R-:W-:Y:S01]  /*99f0*/  SHF.L.U32 R101, R206, 0x1f, RZ ;  /* 0x0000001fce657819 */ /* 0x000fe200000006ff */
[----:B------:R-:W-:Y:S03]  /*9a00*/  BSSY B1, `(.L_x_3394) ;  /* 0x0000004000017945 */ /* 0x000fe60003800000 */
[----:B------:R-:W1:Y:S01]  /*9a10*/  SYNCS.PHASECHK.TRANS64.TRYWAIT P3, [R100+URZ+0x36890], R101 ;  /* 0x03689065640075a7 */ /* 0x000e62000806017f */
[----:B------:R-:W-:Y:S01]  /*9a20*/  VIMNMX R43, R43, 0x70, PT ;  /* 0x000000702b2b7848 */ /* 0x000fe20003fe0100 */
[----:B-1----:R-:W-:Y:S06]  /*9a30*/  @!P3 BRA `(.L_x_3395) ;  /* 0x000001ac009cb947 */ /* 0x002fec0003800000 */
.L_x_3618:
[----:B------:R-:W-:Y:S05]  /*9a40*/  BSYNC B1 ;  /* 0x0000000000017941 */ /* 0x000fea0003800000 */
.L_x_3394:
[----:B------:R-:W-:Y:S01]  /*9a50*/  ISETP.GE.AND P3, PT, R19, R43, PT ;  /* 0x0000002b1300720c */ /* 0x000fe20003f66270 */
[----:B------:R-:W-:-:S12]  /*9a60*/  BSSY B1, `(.L_x_3396) ;  /* 0x0000014000017945 */ /* 0x000fd80003800000 */
[----:B------:R-:W-:Y:S05]  /*9a70*/  @P3 BRA `(.L_x_3397) ;  /* 0x0000000000483947 */ /* 0x000fea0003800000 */
[----:B------:R-:W-:-:S13]  /*9a80*/  ISETP.NE.AND P3, PT, R31, RZ, PT ;  /* 0x000000ff1f00720c */ /* 0x000fda0003f65270 */
[----:B0-----:R-:W0:Y:S04]  /*9a90*/  @P3 LDS.128 R44, [R41+0x21000] ;  /* 0x02100000292c3984 */ /* 0x001e280000000c00 */
[----:B0-----:R-:W-:Y:S01]  /*9aa0*/  @P3 STG.E.128 desc[UR60][R50.64], R44 ;  /* 0x0000002c32003986 */ /* 0x001fe2000c101d3c */
[----:B------:R-:W-:-:S13]  /*9ab0*/  ISETP.NE.AND P3, PT, R35, RZ, PT ;  /* 0x000000ff2300720c */ /* 0x000fda0003f65270 */
[----:B------:R-:W0:Y:S04]  /*9ac0*/  @P3 LDS.128 R44, [R42+0x21000] ;  /* 0x021000002a2c3984 */ /* 0x000e280000000c00 */
        /* <DEDUP_REMOVED lines=12> */
[----:B0-----:R2:W-:Y:S02]  /*9b90*/  @P3 STG.E.128 desc[UR60][R50.64+0x140], R44 ;  /* 0x0001402c32003986 */ /* 0x0015e4000c101d3c */
.L_x_3397:
[----:B------:R-:W-:Y:S05]  /*9ba0*/  BSYNC B1 ;  /* 0x0000000000017941 */ /* 0x000fea0003800000 */
.L_x_3396:
[----:B------:R-:W-:-:S13]  /*9bb0*/  ISETP.GE.AND P3, PT, R223, R43, PT ;  /* 0x0000002bdf00720c */ /* 0x000fda0003f66270 */
[----:B------:R-:W-:Y:S05]  /*9bc0*/  @P3 BRA `(.L_x_3341) ;  /* 0x0000000000483947 */ /* 0x000fea0003800000 */
[----:B------:R-:W-:-:S13]  /*9bd0*/  ISETP.NE.AND P3, PT, R31, RZ, PT ;  /* 0x000000ff1f00720c */ /* 0x000fda0003f65270 */
[----:B0-2---:R-:W0:Y:S04]  /*9be0*/  @P3 LDS.128 R44, [R41+0x23000] ;  /* 0x02300000292c3984 */ /* 0x005e280000000c00 */
        /* <DEDUP_REMOVED lines=16> */
.L_x_3341:
[----:B------:R-:W-:Y:S05]  /*9cf0*/  BSYNC B0 ;  /* 0x0000000000007941 */ /* 0x000fea0003800000 */
.L_x_3307:
[----:B01234-:R-:W0:Y:S01]  /*9d00*/  S2R R44, SR_TID.X ;  /* 0x00000000002c7919 */ /* 0x01fe220000002100 */
[----:B------:R-:W-:Y:S01]  /*9d10*/  @!PT LDS RZ, [RZ] ;  /* 0x00000000fffff984 */ /* 0x000fe20000000800 */
[----:B------:R-:W-:Y:S01]  /*9d20*/  @!PT LDS RZ, [RZ] ;  /* 0x00000000fffff984 */ /* 0x000fe20000000800 */
[----:B------:R-:W-:Y:S01]  /*9d30*/  @!PT LDS RZ, [RZ] ;  /* 0x00000000fffff984 */ /* 0x000fe20000000800 */
[----:B------:R-:W-:Y:S01]  /*9d40*/  @!PT LDS RZ, [RZ] ;  /* 0x00000000fffff984 */ /* 0x000fe20000000800 */
[----:B------:R1:W-:Y:S06]  /*9d50*/  MEMBAR.ALL.CTA ;  /* 0x0000000000007992 */ /* 0x0003ec0000008000 */
[----:B-1----:R-:W1:Y:S01]  /*9d60*/  FENCE.VIEW.ASYNC.S ;  /* 0x00000000000073c6 */ /* 0x002e620000000000 */
[----:B------:R-:W-:Y:S05]  /*9d70*/  WARPSYNC.ALL ;  /* 0x0000000000007948 */ /* 0x000fea0003800000 */
[----:B------:R-:W-:Y:S01]  /*9d80*/  BSSY B0, `(.L_x_3398) ;  /* 0x0000009000007945 */ /* 0x000fe20003800000 */
[----:B0-----:R-:W-:Y:S01]  /*9d90*/  LOP3.LUT R44, R44, 0x7f, RZ, 0xc0, !PT ;  /* 0x0000007f2c2c7812 */ /* 0x001fe200078ec0ff */
[----:B-1----:R0:W-:Y:S03]  /*9da0*/  BAR.SYNC.DEFER_BLOCKING R154, 0x80 ;  /* 0x0002009a0000751d */ /* 0x0021e60000010000 */
[----:B------:R-:W-:-:S13]  /*9db0*/  ISETP.NE.AND P3, PT, R44, RZ, PT ;  /* 0x000000ff2c00720c */ /* 0x000fda0003f65270 */
[----:B------:R-:W-:-:S05]  /*9dc0*/  @!P3 VIADD R44, R100, 0x368a0 ;  /* 0x000368a0642cb836 */ /* 0x000fca0000000000 */
[----:B------:R-:W-:-:S04]  /*9dd0*/  @!P3 PRMT R44, RZ, 0x654, R44 ;  /* 0x00000654ff2cb816 */ /* 0x000fc8000000002c */
[----:B------:R0:W-:Y:S01]  /*9de0*/  @!P3 SYNCS.ARRIVE.TRANS64.RED.A1T0 RZ, [R44+URZ], RZ ;  /* 0x000000ff2cffb9a7 */ /* 0x0001e2000810043f */
[----:B------:R-:W-:Y:S05]  /*9df0*/  @!P2 BRA `(.L_x_3399) ;  /* 0x000000000004a947 */ /* 0x000fea0003800000 */
[----:B------:R-:W-:Y:S01]  /*9e00*/  BPT.TRAP 0x1 ;  /* 0x000000040000795c */ /* 0x000fe20000300000 */
.L_x_3399:
[----:B------:R-:W-:Y:S05]  /*9e10*/  BSYNC B0 ;  /* 0x0000000000007941 */ /* 0x000fea0003800000 */
.L_x_3398:
[----:B------:R-:W1:Y:S01]  /*9e20*/  SYNCS.PHASECHK.TRANS64.TRYWAIT P2, [R100+URZ+0x368b0], R101 ;  /* 0x0368b065640075a7 */ /* 0x000e62000804017f */
[----:B------:R-:W-:Y:S01]  /*9e30*/  ULDC.64 UR4, c[0x0][0x308] ;  /* 0x0000c20000047ab9 */ /* 0x000fe20000000a00 */
[----:B------:R-:W-:Y:S01]  /*9e40*/  ULDC.64 UR6, c[0x0][0x318] ;  /* 0x0000c60000067ab9 */ /* 0x000fe20000000a00 */
[----:B0-----:R-:W-:Y:S01]  /*9e50*/  IMAD.U32 R44, RZ, RZ, UR4 ;  /* 0x00000004ff2c7e24 */ /* 0x001fe2000f8e00ff */
[----:B------:R-:W-:Y:S01]  /*9e60*/  MOV R46, UR6 ;  /* 0x00000006002e7c02 */ /* 0x000fe20008000f00 */
[----:B------:R-:W-:Y:S01]  /*9e70*/  IMAD.U32 R45, RZ, RZ, UR7 ;  /* 0x00000007ff2d7e24 */ /* 0x000fe2000f8e00ff */
[----:B------:R-:W-:Y:S02]  /*9e80*/  BSSY B0, `(.L_x_3400) ;  /* 0x0000007000007945 */ /* 0x000fe40003800000 */
[----:B------:R0:W-:Y:S04]  /*9e90*/  STL [R1+0x4], R44 ;  /* 0x0000042c01007387 */ /* 0x0001e80000100800 */
[----:B------:R2:W-:Y:S01]  /*9ea0*/  STL [R1+0xc], R46 ;  /* 0x00000c2e01007387 */ /* 0x0005e20000100800 */
[----:B0-----:R-:W-:-:S05]  /*9eb0*/  IMAD.U32 R44, RZ, RZ, UR5 ;  /* 0x00000005ff2c7e24 */ /* 0x001fca000f8e00ff */
[----:B------:R2:W-:Y:S04]  /*9ec0*/  STL [R1], R44 ;  /* 0x0000002c01007387 */ /* 0x0005e80000100800 */
[----:B------:R2:W-:Y:S02]  /*9ed0*/  STL [R1+0x8], R45 ;  /* 0x0000082d01007387 */ /* 0x0005e40000100800 */
[----:B-12---:R-:W-:Y:S05]  /*9ee0*/  @!P2 BRA `(.L_x_3401) ;  /* 0x000001a80084a947 */ /* 0x006fea0003800000 */
.L_x_3619:
[----:B------:R-:W-:Y:S05]  /*9ef0*/  BSYNC B0 ;  /* 0x0000000000007941 */ /* 0x000fea0003800000 */
.L_x_3400:
[----:B------:R1:W5:Y:S04]  /*9f00*/  LDL R55, [R1+0xc] ;  /* 0x00000c0001377983 */ /* 0x0003680000100800 */
[----:B------:R1:W5:Y:S04]  /*9f10*/  LDL R54, [R1+0x8] ;  /* 0x0000080001367983 */ /* 0x0003680000100800 */
[----:B------:R1:W5:Y:S04]  /*9f20*/  LDL R53, [R1+0x4] ;  /* 0x0000040001357983 */ /* 0x0003680000100800 */
[----:B------:R1:W5:Y:S01]  /*9f30*/  LDL R52, [R1] ;  /* 0x0000000001347983 */ /* 0x0003620000100800 */
[----:B------:R-:W-:Y:S01]  /*9f40*/  ISETP.GE.AND P2, PT, R19, R43, PT ;  /* 0x0000002b1300720c */ /* 0x000fe20003f46270 */
[----:B------:R-:W-:Y:S01]  /*9f50*/  BSSY B0, `(.L_x_3402) ;  /* 0x0000022000007945 */ /* 0x000fe20003800000 */
[----:B------:R-:W-:-:S11]  /*9f60*/  IMAD.WIDE R48, R25, 0x70, R120 ;  /* 0x0000007019307825 */ /* 0x000fd600078e0278 */
[----:B-1----:R-:W-:Y:S05]  /*9f70*/  @P2 BRA `(.L_x_3403) ;  /* 0x00000000007c2947 */ /* 0x002fea0003800000 */
[----:B-----5:R-:W-:Y:S01]  /*9f80*/  R2UR UR7, R55 ;  /* 0x00000000370772ca */ /* 0x020fe200000e0000 */
[----:B------:R-:W-:Y:S01]  /*9f90*/  IMAD.MOV.U32 R45, RZ, RZ, R40 ;  /* 0x000000ffff2d7224 */ /* 0x000fe200078e0028 */
[----:B------:R-:W-:Y:S02]  /*9fa0*/  R2UR UR4, R54 ;  /* 0x00000000360472ca */ /* 0x000fe400000e0000 */
[----:B------:R-:W-:Y:S02]  /*9fb0*/  R2UR UR6, R53 ;  /* 0x00000000350672ca */ /* 0x000fe400000e0000 */
[----:B------:R-:W-:Y:S02]  /*9fc0*/  MOV R44, R116 ;  /* 0x00000074002c7202 */ /* 0x000fe40000000f00 */
[----:B------:R-:W-:-:S05]  /*9fd0*/  R2UR UR5, R52 ;  /* 0x00000000340572ca */ /* 0x000fca00000e0000 */
[----:B------:R-:W-:Y:S02]  /*9fe0*/  IMAD R47, R49, UR7, RZ ;  /* 0x00000007312f7c24 */ /* 0x000fe4000f8e02ff */
[----:B------:R-:W-:-:S04]  /*9ff0*/  IMAD.WIDE.U32 R44, R48, UR7, R44 ;  /* 0x00000007302c7c25 */ /* 0x000fc8000f8e002c */
[----:B------:R-:W-:Y:S01]  /*a000*/  IMAD R47, R48, UR4, R47 ;  /* 0x00000004302f7c24 */ /* 0x000fe2000f8e022f */
[----:B------:R-:W-:Y:S01]  /*a010*/  LEA R50, P2, R44, UR6, 0x1 ;  /* 0x000000062c327c11 */ /* 0x000fe2000f8408ff */
[----:B------:R-:W-:Y:S02]  /*a020*/  ULDC UR4, c[0x0][0x2e4] ;  /* 0x0000b90000047ab9 */ /* 0x000fe40000000800 */
[----:B------:R-:W-:-:S05]  /*a030*/  IMAD.IADD R45, R45, 0x1, R47 ;  /* 0x000000012d2d7824 */ /* 0x000fca00078e022f */
[----:B------:R-:W-:Y:S02]  /*a040*/  LEA.HI.X R51, R44, UR5, R45, 0x1, P2 ;  /* 0x000000052c337c11 */ /* 0x000fe400090f0c2d */
[----:B------:R-:W-:-:S13]  /*a050*/  ISETP.GE.AND P2, PT, R22, UR4, PT ;  /* 0x0000000416007c0c */ /* 0x000fda000bf46270 */
[----:B------:R-:W1:Y:S04]  /*a060*/  @!P2 LDS.128 R44, [R41] ;  /* 0x00000000292ca984 */ /* 0x000e680000000c00 */
[----:B-1----:R-:W-:Y:S01]  /*a070*/  @!P2 STG.E.128 desc[UR60][R50.64], R44 ;  /* 0x0000002c3200a986 */ /* 0x002fe2000c101d3c */
[----:B------:R-:W-:-:S13]  /*a080*/  ISETP.GE.AND P2, PT, R204, UR4, PT ;  /* 0x00000004cc007c0c */ /* 0x000fda000bf46270 */
[----:B------:R-:W1:Y:S04]  /*a090*/  @!P2 LDS.128 R44, [R42] ;  /* 0x000000002a2ca984 */ /* 0x000e680000000c00 */
[----:B-1----:R-:W-:Y:S01]  /*a0a0*/  @!P2 STG.E.128 desc[UR60][R50.64+0x40], R44 ;  /* 0x0000402c3200a986 */ /* 0x002fe2000c101d3c */
[----:B------:R-:W-:-:S13]  /*a0b0*/  ISETP.GE.AND P2, PT, R205, UR4, PT ;  /* 0x00000004cd007c0c */ /* 0x000fda000bf46270 */
[----:B------:R-:W1:Y:S04]  /*a0c0*/  @!P2 LDS.128 R44, [R41+0x3800] ;  /* 0x00380000292ca984 */ /* 0x000e680000000c00 */
        /* <DEDUP_REMOVED lines=9> */
[----:B-1----:R1:W-:Y:S02]  /*a160*/  @!P2 STG.E.128 desc[UR60][R50.64+0x140], R44 ;  /* 0x0001402c3200a986 */ /* 0x0023e4000c101d3c */
.L_x_3403:
[----:B------:R-:W-:Y:S05]  /*a170*/  BSYNC B0 ;  /* 0x0000000000007941 */ /* 0x000fea0003800000 */
.L_x_3402:
[----:B------:R-:W-:Y:S01]  /*a180*/  ISETP.GE.AND P2, PT, R223, R43, PT ;  /* 0x0000002bdf00720c */ /* 0x000fe20003f46270 */
[----:B------:R-:W-:-:S12]  /*a190*/  BSSY B0, `(.L_x_3404) ;  /* 0x0000023000007945 */ /* 0x000fd80003800000 */
[----:B------:R-:W-:Y:S05]  /*a1a0*/  @P2 BRA `(.L_x_3405) ;  /* 0x0000000000842947 */ /* 0x000fea0003800000 */
[----:B-----5:R-:W-:Y:S01]  /*a1b0*/  R2UR UR7, R55 ;  /* 0x00000000370772ca */ /* 0x020fe200000e0000 */
[----:B-1----:R-:W-:Y:S01]  /*a1c0*/  IMAD.MOV.U32 R44, RZ, RZ, R116 ;  /* 0x000000ffff2c7224 */ /* 0x002fe200078e0074 */
[----:B------:R-:W-:Y:S01]  /*a1d0*/  R2UR UR4, R54 ;  /* 0x00000000360472ca */ /* 0x000fe200000e0000 */
[----:B------:R-:W-:Y:S01]  /*a1e0*/  IMAD.MOV.U32 R45, RZ, RZ, R40 ;  /* 0x000000ffff2d7224 */ /* 0x000fe200078e0028 */
[----:B------:R-:W-:Y:S02]  /*a1f0*/  IADD3 R43, P2, R48, 0x40, RZ ;  /* 0x00000040302b7810 */ /* 0x000fe40007f5e0ff */
[----:B------:R-:W-:Y:S02]  /*a200*/  R2UR UR6, R53 ;  /* 0x00000000350672ca */ /* 0x000fe400000e0000 */
[----:B------:R-:W-:Y:S02]  /*a210*/  IADD3.X R48, RZ, R49, RZ, P2, !PT ;  /* 0x00000031ff307210 */ /* 0x000fe400017fe4ff */
[----:B------:R-:W-:-:S03]  /*a220*/  R2UR UR5, R52 ;  /* 0x00000000340572ca */ /* 0x000fc600000e0000 */
[----:B------:R-:W-:Y:S02]  /*a230*/  IMAD R48, R48, UR7, RZ ;  /* 0x0000000730307c24 */ /* 0x000fe4000f8e02ff */
[----:B------:R-:W-:-:S04]  /*a240*/  IMAD.WIDE.U32 R44, R43, UR7, R44 ;  /* 0x000000072b2c7c25 */ /* 0x000fc8000f8e002c */
[----:B------:R-:W-:Y:S01]  /*a250*/  IMAD R43, R43, UR4, R48 ;  /* 0x000000042b2b7c24 */ /* 0x000fe2000f8e0230 */
[----:B------:R-:W-:Y:S01]  /*a260*/  LEA R48, P2, R44, UR6, 0x1 ;  /* 0x000000062c307c11 */ /* 0x000fe2000f8408ff */
[----:B------:R-:W-:-:S03]  /*a270*/  ULDC UR4, c[0x0][0x2e4] ;  /* 0x0000b90000047ab9 */ /* 0x000fc60000000800 */
[----:B------:R-:W-:-:S04]  /*a280*/  IADD3 R43, R45, R43, RZ ;  /* 0x0000002b2d2b7210 */ /* 0x000fc80007ffe0ff */
[----:B------:R-:W-:Y:S02]  /*a290*/  LEA.HI.X R49, R44, UR5, R43, 0x1, P2 ;  /* 0x000000052c317c11 */ /* 0x000fe400090f0c2b */
        /* <DEDUP_REMOVED lines=18> */
.L_x_3405:
[----:B------:R-:W-:Y:S05]  /*a3c0*/  BSYNC B0 ;  /* 0x0000000000007941 */ /* 0x000fea0003800000 */
.L_x_3404:
[----:B------:R-:W3:Y:S01]  /*a3d0*/  LDL R41, [R1+0x10] ;  /* 0x0000100001297983 */ /* 0x000ee20000100800 */
[----:B0-----:R-:W-:Y:S01]  /*a3e0*/  @!P3 VIADD R100, R100, 0x368c0 ;  /* 0x000368c06464b836 */ /* 0x001fe20000000000 */
[----:B------:R-:W-:Y:S01]  /*a3f0*/  PLOP3.LUT P2, PT, PT, PT, PT, 0x8, 0x0 ;  /* 0x000000000000781c */ /* 0x000fe20003f4e170 */
[----:B------:R-:W-:Y:S01]  /*a400*/  VIADD R18, R18, 0x1 ;  /* 0x0000000112127836 */ /* 0x000fe20000000000 */
[----:B------:R-:W-:Y:S01]  /*a410*/  @!PT LDS RZ, [RZ] ;  /* 0x00000000fffff984 */ /* 0x000fe20000000800 */
[----:B------:R-:W-:Y:S01]  /*a420*/  @!PT LDS RZ, [RZ] ;  /* 0x00000000fffff984 */ /* 0x000fe20000000800 */
[----:B------:R-:W-:Y:S01]  /*a430*/  @!PT LDS RZ, [RZ] ;  /* 0x00000000fffff984 */ /* 0x000fe20000000800 */
[----:B------:R-:W-:Y:S01]  /*a440*/  @!PT LDS RZ, [RZ] ;  /* 0x00000000fffff984 */ /* 0x000fe20000000800 */
[----:B------:R0:W-:Y:S06]  /*a450*/  MEMBAR.ALL.CTA ;  /* 0x0000000000007992 */ /* 0x0001ec0000008000 */
[----:B0-----:R-:W0:Y:S01]  /*a460*/  FENCE.VIEW.ASYNC.S ;  /* 0x00000000000073c6 */ /* 0x001e220000000000 */
[----:B------:R-:W-:Y:S01]  /*a470*/  @!P3 PRMT R100, RZ, 0x654, R100 ;  /* 0x00000654ff64b816 */ /* 0x000fe20000000064 */
[----:B0-----:R0:W-:Y:S06]  /*a480*/  BAR.SYNC.DEFER_BLOCKING R154, 0x80 ;  /* 0x0002009a0000751d */ /* 0x0011ec0000010000 */
[----:B------:R0:W-:Y:S01]  /*a490*/  @!P3 SYNCS.ARRIVE.TRANS64.RED.A1T0 RZ, [R100+URZ], RZ ;  /* 0x000000ff64ffb9a7 */ /* 0x0001e2000810043f */
[----:B------:R-:W-:-:S04]  /*a4a0*/  ISETP.NE.AND P3, PT, R18, 0x2, PT ;  /* 0x000000021200780c */ /* 0x000fc80003f65270 */
[----:B------:R-:W-:Y:S02]  /*a4b0*/  SEL R18, R18, RZ, P3 ;  /* 0x000000ff12127207 */ /* 0x000fe40001800000 */
[----:B---3--:R-:W-:Y:S02]  /*a4c0*/  LOP3.LUT P4, RZ, R41, 0x2, RZ, 0xc0, !PT ;  /* 0x0000000229ff7812 */ /* 0x008fe4000788c0ff */
[----:B------:R-:W-:-:S04]  /*a4d0*/  SEL R41, RZ, 0x1, P3 ;  /* 0x00000001ff297807 */ /* 0x000fc80001800000 */
[----:B------:R-:W-:-:S07]  /*a4e0*/  LOP3.LUT R206, R206, R41, RZ, 0x3c, !PT ;  /* 0x00000029cece7212 */ /* 0x000fce00078e3cff */
[----:B0-----:R-:W-:Y:S05]  /*a4f0*/  @P4 BRA `(.L_x_3406) ;  /* 0xffffff8000984947 */ /* 0x001fea000383ffff */
.L_x_3302:
[----:B------:R-:W-:Y:S01]  /*a500*/  BSSY B0, `(.L_x_3407) ;  /* 0x000003a000007945 */ /* 0x000fe20003800000 */
[----:B------:R-:W-:Y:S01]  /*a510*/  ISETP.GE.AND P1, PT, R151, 0x1, PT ;  /* 0x000000019700780c */ /* 0x000fe20003f26270 */
[----:B------:R-:W-:Y:S01]  /*a520*/  IMAD.MOV.U32 R3, RZ, RZ, RZ ;  /* 0x000000ffff037224 */ /* 0x000fe200078e00ff */
[----:B------:R-:W-:Y:S02]  /*a530*/  PLOP3.LUT P0, PT, PT, PT, PT, 0x80, 0x0 ;  /* 0x000000000000781c */ /* 0x000fe40003f0f070 */
[----:B------:R-:W-:Y:S02]  /*a540*/  CS2R R118, SRZ ;  /* 0x0000000000767805 */ /* 0x000fe4000001ff00 */
[----:B------:R-:W-:Y:S02]  /*a550*/  MOV R0, RZ ;  /* 0x000000ff00007202 */ /* 0x000fe40000000f00 */
[----:B------:R-:W-:Y:S02]  /*a560*/  CS2R R116, SRZ ;  /* 0x0000000000747805 */ /* 0x000fe4000001ff00 */
[----:B------:R-:W-:-:S02]  /*a570*/  CS2R R114, SRZ ;  /* 0x0000000000727805 */ /* 0x000fc4000001ff00 */
[----:B------:R-:W-:Y:S02]  /*a580*/  CS2R R112, SRZ ;  /* 0x0000000000707805 */ /* 0x000fe4000001ff00 */
[----:B------:R-:W-:Y:S01]  /*a590*/  CS2R R106, SRZ ;  /* 0x00000000006a7805 */ /* 0x000fe2000001ff00 */
[----:B------:R-:W-:Y:S01]  /*a5a0*/  IMAD.MOV.U32 R110, RZ, RZ, RZ ;  /* 0x000000ffff6e7224 */ /* 0x000fe200078e00ff */
[----:B------:R-:W-:Y:S02]  /*a5b0*/  CS2R R108, SRZ ;  /* 0x00000000006c7805 */ /* 0x000fe4000001ff00 */
[----:B-----5:R-:W-:Y:S02]  /*a5c0*/  CS2R R54, SRZ ;  /* 0x0000000000367805 */ /* 0x020fe4000001ff00 */
[----:B------:R-:W-:Y:S02]  /*a5d0*/  CS2R R104, SRZ ;  /* 0x0000000000687805 */ /* 0x000fe4000001ff00 */
[----:B------:R-:W-:-:S02]  /*a5e0*/  MOV R103, RZ ;  /* 0x000000ff00677202 */ /* 0x000fc40000000f00 */
[----:B------:R-:W-:Y:S02]  /*a5f0*/  CS2R R98, SRZ ;  /* 0x0000000000627805 */ /* 0x000fe4000001ff00 */
[----:B------:R-:W-:Y:S02]  /*a600*/  CS2R R100, SRZ ;  /* 0x0000000000647805 */ /* 0x000fe4000001ff00 */
[----:B------:R-:W-:Y:S01]  /*a610*/  CS2R R96, SRZ ;  /* 0x0000000000607805 */ /* 0x000fe2000001ff00 */
[----:B------:R-:W-:Y:S01]  /*a620*/  IMAD.MOV.U32 R95, RZ, RZ, RZ ;  /* 0x000000ffff5f7224 */ /* 0x000fe200078e00ff */
        /* <DEDUP_REMOVED lines=8> */
[----:B------:R-:W-:Y:S02]  /*a6b0*/  MOV R79, RZ ;  /* 0x000000ff004f7202 */ /* 0x000fe40000000f00 */
        /* <DEDUP_REMOVED lines=13> */
[----:B-1----:R-:W-:Y:S02]  /*a790*/  CS2R R50, SRZ ;  /* 0x0000000000327805 */ /* 0x002fe4000001ff00 */
[----:B------:R-:W-:Y:S02]  /*a7a0*/  CS2R R52, SRZ ;  /* 0x0000000000347805 */ /* 0x000fe4000001ff00 */
[----:B--2---:R-:W-:Y:S02]  /*a7b0*/  CS2R R48, SRZ ;  /* 0x0000000000307805 */ /* 0x004fe4000001ff00 */
        /* <DEDUP_REMOVED lines=10> */
[----:B------:R-:W-:Y:S01]  /*a860*/  CS2R R28, SRZ ;  /* 0x00000000001c7805 */ /* 0x000fe2000001ff00 */
[----:B------:R-:W-:Y:S06]  /*a870*/  @P2 BRA `(.L_x_3408) ;  /* 0x0000000000082947 */ /* 0x000fec0003800000 */
[----:B------:R-:W0:Y:S02]  /*a880*/  FENCE.VIEW.ASYNC.G ;  /* 0x00000000000073c6 */ /* 0x000e240000000100 */
[----:B0-----:R-:W-:Y:S06]  /*a890*/  BAR.ARV 0xc, 0x120 ;  /* 0x0304800000007b1d */ /* 0x001fec0000002000 */
.L_x_3408:
[----:B------:R-:W-:Y:S05]  /*a8a0*/  BSYNC B0 ;  /* 0x0000000000007941 */ /* 0x000fea0003800000 */
.L_x_3407:
[----:B------:R-:W-:Y:S01]  /*a8b0*/  CS2R R24, SRZ ;  /* 0x0000000000187805 */ /* 0x000fe2000001ff00 */
[----:B------:R-:W-:Y:S06]  /*a8c0*/  @!P1 BRA `(.L_x_3409) ;  /* 0x0000011800f89947 */ /* 0x000fec0003800000 */
[----:B------:R-:W2:Y:S04]  /*a8d0*/  LDL R4, [R1+0x54] ;  /* 0x0000540001047983 */ /* 0x000ea80000100800 */
[----:B------:R-:W0:Y:S02]  /*a8e0*/  SHFL.IDX PT, R0, R237, RZ, 0x1f ;  /* 0x00001fffed007589 */ /* 0x000e2400000e0000 */
[----:B0-----:R-:W-:-:S04]  /*a8f0*/  LEA.HI R3, R0, R0, RZ, 0x1 ;  /* 0x0000000000037211 */ /* 0x001fc800078f08ff */
[----:B------:R-:W-:-:S05]  /*a900*/  LOP3.LUT R3, R3, 0x1e, RZ, 0xc0, !PT ;  /* 0x0000001e03037812 */ /* 0x000fca00078ec0ff */
[----:B------:R-:W-:Y:S01]  /*a910*/  IMAD.IADD R3, R0, 0x1, -R3 ;  /* 0x0000000100037824 */ /* 0x000fe200078e0a03 */
        /* <DEDUP_REMOVED lines=23> */
.L_x_3410:
[----:B------:R-:W-:Y:S02]  /*aa90*/  ULDC UR4, c[0x0][0x3d4] ;  /* 0x0000f50000047ab9 */ /* 0x000fe40000000800 */
[----:B------:R-:W-:-:S13]  /*aaa0*/  ISETP.LT.AND P0, PT, RZ, UR4, PT ;  /* 0x00000004ff007c0c */ /* 0x000fda000bf01270 */
[----:B------:R-:W-:Y:S05]  /*aab0*/  @P0 BRA `(.L_x_3411) ;  /* 0x00000000003c0947 */ /* 0x000fea0003800000 */
[----:B------:R-:W-:-:S04]  /*aac0*/  LEA.HI R0, R224, R224, RZ, 0x1 ;  /* 0x000000e0e0007211 */ /* 0x000fc800078f08ff */
        /* <DEDUP_REMOVED lines=8> */
.L_x_3414:
[----:B-1----:R1:W2:Y:S02]  /*ab50*/  SYNCS.PHASECHK.TRANS64.TRYWAIT P0, [R2+URZ+0x36800], R3 ;  /* 0x03680003020075a7 */ /* 0x0022a4000800017f */
[----:B--2---:R-:W-:Y:S05]  /*ab60*/  @!P0 NANOSLEEP.SYNCS 0x989680 ;  /* 0x009896800000895d */ /* 0x004fea0003900000 */
[----:B------:R-:W2:Y:S02]  /*ab70*/  @!P0 SYNCS.PHASECHK.TRANS64 P0, [R2+URZ+0x36800], R3 ;  /* 0x03680003020085a7 */ /* 0x000ea4000800007f */
[----:B--2---:R-:W-:Y:S05]  /*ab80*/  @!P0 BRA `(.L_x_3414) ;  /* 0xfffffffc00f08947 */ /* 0x004fea000383ffff */
.L_x_3413:
[----:B------:R-:W-:Y:S05]  /*ab90*/  BSYNC B0 ;  /* 0x0000000000007941 */ /* 0x000fea0003800000 */
.L_x_3412:
[----:B------:R-:W-:Y:S05]  /*aba0*/  BRA `(.L_x_3415) ;  /* 0x0000005800087947 */ /* 0x000fea0003800000 */
.L_x_3411:
[----:B------:R-:W2:Y:S01]  /*abb0*/  LDL R0, [R1+0x54] ;  /* 0x0000540001007983 */ /* 0x000ea20000100800 */
[----:B------:R-:W-:Y:S01]  /*abc0*/  ULDC.64 UR4, c[0x0][0x3d8] ;  /* 0x0000f60000047ab9 */ /* 0x000fe20000000a00 */
[----:B------:R-:W-:Y:S01]  /*abd0*/  ULDC.64 UR6, c[0x0][0x3e8] ;  /* 0x0000fa0000067ab9 */ /* 0x000fe20000000a00 */
[C---:B------:R-:W-:Y:S01]  /*abe0*/  IMAD.WIDE.U32 R4, R145.reuse, UR4, RZ ;  /* 0x0000000491047c25 */ /* 0x040fe2000f8e00ff */
[----:B------:R-:W-:Y:S02]  /*abf0*/  SHF.R.S32.HI R8, RZ, 0x1f, R16 ;  /* 0x0000001fff087819 */ /* 0x000fe40000011410 */
[----:B------:R-:W-:Y:S01]  /*ac00*/  SHF.R.S32.HI R10, RZ, 0x1f, R22 ;  /* 0x0000001fff0a7819 */ /* 0x000fe20000011416 */
[----:B------:R-:W-:Y:S01]  /*ac10*/  IMAD.WIDE.U32 R40, R145, UR6, RZ ;  /* 0x0000000691287c25 */ /* 0x000fe2000f8e00ff */
[----:B--2---:R-:W-:Y:S02]  /*ac20*/  R2UR UR8, R0 ;  /* 0x00000000000872ca */ /* 0x004fe400000e0000 */
[----:B------:R-:W-:-:S05]  /*ac30*/  SHF.R.S32.HI R0, RZ, 0x1f, R145 ;  /* 0x0000001fff007819 */ /* 0x000fca0000011491 */
[C---:B------:R-:W-:Y:S02]  /*ac40*/  IMAD R6, R0.reuse, UR4, RZ ;  /* 0x0000000400067c24 */ /* 0x040fe4000f8e02ff */
[----:B------:R-:W-:Y:S02]  /*ac50*/  IMAD R0, R0, UR6, RZ ;  /* 0x0000000600007c24 */ /* 0x000fe4000f8e02ff */
[C---:B------:R-:W-:Y:S01]  /*ac60*/  IMAD R11, R145.reuse, UR5, R6 ;  /* 0x00000005910b7c24 */ /* 0x040fe2000f8e0206 */
[----:B------:R-:W-:Y:S01]  /*ac70*/  ULDC.64 UR4, c[0x0][0x3c8] ;  /* 0x0000f20000047ab9 */ /* 0x000fe20000000a00 */
[----:B------:R-:W-:Y:S01]  /*ac80*/  IMAD R9, R145, UR7, R0 ;  /* 0x0000000791097c24 */ /* 0x000fe2000f8e0200 */
[----:B------:R-:W-:Y:S01]  /*ac90*/  IADD3 R0, P0, R16, R4, RZ ;  /* 0x0000000410007210 */ /* 0x000fe20007f1e0ff */
[----:B------:R-:W-:Y:S01]  /*aca0*/  IMAD.IADD R11, R11, 0x1, R5 ;  /* 0x000000010b0b7824 */ /* 0x000fe200078e0205 */
[----:B------:R-:W-:Y:S01]  /*acb0*/  ULOP3.LUT UP0, URZ, UR8, 0x3ff, URZ, 0xc0, !UPT ;  /* 0x000003ff083f7892 */ /* 0x000fe2000f80c03f */
[----:B------:R-:W-:Y:S01]  /*acc0*/  LEA R37, P1, R4, UR4, 0x1 ;  /* 0x0000000404257c11 */ /* 0x000fe2000f8208ff */
[----:B------:R-:W-:Y:S01]  /*acd0*/  ULDC.64 UR6, c[0x0][0x3e0] ;  /* 0x0000f80000067ab9 */ /* 0x000fe20000000a00 */
[----:B------:R-:W-:Y:S01]  /*ace0*/  IMAD.X R3, R8, 0x1, R11, P0 ;  /* 0x0000000108037824 */ /* 0x000fe200000e060b */
[----:B------:R-:W-:-:S02]  /*acf0*/  LEA R24, P2, R0, UR4, 0x1 ;  /* 0x0000000400187c11 */ /* 0x000fc4000f8408ff */
[--C-:B------:R-:W-:Y:S02]  /*ad00*/  LEA.HI.X R39, R4, UR5, R11.reuse, 0x1, P1 ;  /* 0x0000000504277c11 */ /* 0x100fe400088f0c0b */
[----:B------:R-:W-:Y:S02]  /*ad10*/  PLOP3.LUT P1, PT, PT, PT, UP0, 0x80, 0x0 ;  /* 0x000000000000781c */ /* 0x000fe40003f2f008 */
[----:B------:R-:W-:Y:S02]  /*ad20*/  IADD3 R5, P0, R22, R4, RZ ;  /* 0x0000000416057210 */ /* 0x000fe40007f1e0ff */
[----:B------:R-:W-:Y:S02]  /*ad30*/  IADD3 R6, P4, R16, R40, RZ ;  /* 0x0000002810067210 */ /* 0x000fe40007f9e0ff */
[----:B------:R-:W-:Y:S01]  /*ad40*/  IADD3 R9, R9, R41, RZ ;  /* 0x0000002909097210 */ /* 0x000fe20007ffe0ff */
[----:B------:R-:W-:Y:S01]  /*ad50*/  IMAD.X R4, R10, 0x1, R11, P0 ;  /* 0x000000010a047824 */ /* 0x000fe200000e060b */
[----:B------:R-:W-:-:S02]  /*ad60*/  LEA.HI.X R25, R0, UR5, R3, 0x1, P2 ;  /* 0x0000000500197c11 */ /* 0x000fc400090f0c03 */
[----:B------:R-:W-:Y:S01]  /*ad70*/  IADD3 R0, P5, R22, R40, RZ ;  /* 0x0000002816007210 */ /* 0x000fe20007fbe0ff */
[----:B------:R-:W-:Y:S01]  /*ad80*/  IMAD.X R7, R8, 0x1, R9, P4 ;  /* 0x0000000108077824 */ /* 0x000fe200020e0609 */
[----:B------:R-:W-:Y:S02]  /*ad90*/  LEA R26, P2, R6, UR6, 0x1 ;  /* 0x00000006061a7c11 */ /* 0x000fe4000f8408ff */
[----:B------:R-:W-:Y:S02]  /*ada0*/  LEA R42, P3, R5, UR4, 0x1 ;  /* 0x00000004052a7c11 */ /* 0x000fe4000f8608ff */
[----:B------:R-:W-:Y:S02]  /*adb0*/  LEA R44, P4, R0, UR6, 0x1 ;  /* 0x00000006002c7c11 */ /* 0x000fe4000f8808ff */
[----:B------:R-:W-:Y:S02]  /*adc0*/  IADD3.X R3, R10, R9, RZ, P5, !PT ;  /* 0x000000090a037210 */ /* 0x000fe40002ffe4ff */
[----:B------:R-:W-:-:S02]  /*add0*/  LEA R38, P0, R40, UR6, 0x1 ;  /* 0x0000000628267c11 */ /* 0x000fc4000f8008ff */
[----:B------:R-:W-:Y:S02]  /*ade0*/  LEA.HI.X R27, R6, UR7, R7, 0x1, P2 ;  /* 0x00000007061b7c11 */ /* 0x000fe400090f0c07 */
[----:B------:R-:W-:Y:S02]  /*adf0*/  LEA.HI.X R43, R5, UR5, R4, 0x1, P3 ;  /* 0x00000005052b7c11 */ /* 0x000fe400098f0c04 */
[----:B------:R-:W-:Y:S02]  /*ae00*/  LEA.HI.X R45, R0, UR7, R3, 0x1, P4 ;  /* 0x00000007002d7c11 */ /* 0x000fe4000a0f0c03 */
[----:B------:R-:W-:Y:S01]  /*ae10*/  LEA.HI.X R40, R40, UR7, R9, 0x1, P0 ;  /* 0x0000000728287c11 */ /* 0x000fe200080f0c09 */
[----:B------:R-:W-:Y:S06]  /*ae20*/  @!P1 BRA `(.L_x_3416) ;  /* 0x0000000000409947 */ /* 0x000fec0003800000 */
        /* <DEDUP_REMOVED lines=16> */
.L_x_3416:
[----:B------:R-:W-:Y:S01]  /*af30*/  ULDC.U8 UR4, c[0x0][0x3f0] ;  /* 0x0000fc0000047ab9 */ /* 0x000fe20000000000 */
[----:B------:R-:W-:Y:S01]  /*af40*/  IMAD R0, R149, -0x80, R152 ;  /* 0xffffff8095007824 */ /* 0x000fe200078e0298 */
[----:B------:R-:W-:Y:S01]  /*af50*/  ISETP.NE.AND P0, PT, RZ, UR4, PT ;  /* 0x00000004ff007c0c */ /* 0x000fe2000bf05270 */
[----:B------:R-:W-:Y:S03]  /*af60*/  BSSY B0, `(.L_x_3417) ;  /* 0x000053e000007945 */ /* 0x000fe60003800000 */
[----:B------:R-:W-:-:S09]  /*af70*/  VIMNMX R0, R0, 0x80, PT ;  /* 0x0000008000007848 */ /* 0x000fd20003fe0100 */
        /* <DEDUP_REMOVED lines=15> */
[----:B------:R-:W-:Y:S06]  /*b070*/  @P0 BRA `(.L_x_3420) ;  /* 0x0000000000900947 */ /* 0x000fec0003800000 */
[C---:B------:R-:W-:Y:S01]  /*b080*/  VIADD R3, R16.reuse, 0x10 ;  /* 0x0000001010037836 */ /* 0x040fe20000000000 */
[----:B------:R-:W-:Y:S01]  /*b090*/  ULDC UR4, c[0x0][0x3d4] ;  /* 0x0000f50000047ab9 */ /* 0x000fe20000000800 */
[C---:B------:R-:W-:Y:S01]  /*b0a0*/  VIADD R4, R16.reuse, 0x20 ;  /* 0x0000002010047836 */ /* 0x040fe20000000000 */
[C---:B------:R-:W-:Y:S01]  /*b0b0*/  IADD3 R5, R16.reuse, 0x30, RZ ;  /* 0x0000003010057810 */ /* 0x040fe20007ffe0ff */
[C---:B------:R-:W-:Y:S01]  /*b0c0*/  VIADD R6, R16.reuse, 0x50 ;  /* 0x0000005010067836 */ /* 0x040fe20000000000 */
[----:B------:R-:W-:Y:S01]  /*b0d0*/  ISETP.GE.AND P2, PT, R3, UR4, PT ;  /* 0x0000000403007c0c */ /* 0x000fe2000bf46270 */
[C---:B------:R-:W-:Y:S01]  /*b0e0*/  VIADD R3, R16.reuse, 0x40 ;  /* 0x0000004010037836 */ /* 0x040fe20000000000 */
[----:B------:R-:W-:Y:S02]  /*b0f0*/  ISETP.GE.AND P1, PT, R16, UR4, PT ;  /* 0x0000000410007c0c */ /* 0x000fe4000bf26270 */
[----:B------:R-:W-:Y:S02]  /*b100*/  CS2R R30, SRZ ;  /* 0x00000000001e7805 */ /* 0x000fe4000001ff00 */
[----:B------:R-:W-:-:S02]  /*b110*/  ISETP.GE.AND P3, PT, R4, UR4, PT ;  /* 0x0000000404007c0c */ /* 0x000fc4000bf66270 */
[----:B------:R-:W-:Y:S02]  /*b120*/  CS2R R28, SRZ ;  /* 0x00000000001c7805 */ /* 0x000fe4000001ff00 */
[----:B------:R-:W-:Y:S02]  /*b130*/  ISETP.GE.AND P4, PT, R5, UR4, PT ;  /* 0x0000000405007c0c */ /* 0x000fe4000bf86270 */
[----:B------:R-:W-:Y:S02]  /*b140*/  CS2R R20, SRZ ;  /* 0x0000000000147805 */ /* 0x000fe4000001ff00 */
[----:B------:R-:W-:Y:S02]  /*b150*/  ISETP.GE.AND P5, PT, R3, UR4, PT ;  /* 0x0000000403007c0c */ /* 0x000fe4000bfa6270 */
[----:B------:R-:W-:Y:S02]  /*b160*/  CS2R R14, SRZ ;  /* 0x00000000000e7805 */ /* 0x000fe4000001ff00 */
[----:B------:R-:W-:-:S02]  /*b170*/  ISETP.GE.AND P6, PT, R6, UR4, PT ;  /* 0x0000000406007c0c */ /* 0x000fc4000bfc6270 */
        /* <DEDUP_REMOVED lines=20> */
.L_x_3420:
[----:B------:R-:W-:Y:S05]  /*b2c0*/  BSYNC B1 ;  /* 0x0000000000017941 */ /* 0x000fea0003800000 */
.L_x_3419:
[----:B0----5:R-:W-:Y:S01]  /*b2d0*/  IMAD.MOV.U32 R24, RZ, RZ, R20 ;  /* 0x000000ffff187224 */ /* 0x021fe200078e0014 */
[----:B------:R-:W-:Y:S01]  /*b2e0*/  SHF.R.U64 R59, R20, 0x10, R21 ;  /* 0x00000010143b7819 */ /* 0x000fe20000001215 */
[----:B------:R-:W-:Y:S01]  /*b2f0*/  IMAD.MOV.U32 R20, RZ, RZ, R10 ;  /* 0x000000ffff147224 */ /* 0x000fe200078e000a */
[----:B------:R-:W-:Y:S01]  /*b300*/  SHF.R.U64 R65, R10, 0x10, R11 ;  /* 0x000000100a417819 */ /* 0x000fe2000000120b */
[----:B------:R-:W-:Y:S01]  /*b310*/  IMAD.MOV.U32 R47, RZ, RZ, R8 ;  /* 0x000000ffff2f7224 */ /* 0x000fe200078e0008 */
[----:B------:R-:W-:Y:S01]  /*b320*/  LOP3.LUT R10, R208, 0x18, R22, 0xf8, !PT ;  /* 0x00000018d00a7812 */ /* 0x000fe200078ef816 */
[----:B------:R-:W-:Y:S01]  /*b330*/  IMAD.MOV.U32 R41, RZ, RZ, R21 ;  /* 0x000000ffff297224 */ /* 0x000fe200078e0015 */
[----:B------:R-:W-:Y:S01]  /*b340*/  LOP3.LUT P1, RZ, R218, 0x4, RZ, 0xc0, !PT ;  /* 0x00000004daff7812 */ /* 0x000fe2000782c0ff */
[----:B------:R-:W-:Y:S01]  /*b350*/  IMAD.MOV.U32 R46, RZ, RZ, R31 ;  /* 0x000000ffff2e7224 */ /* 0x000fe200078e001f */
[----:B------:R-:W-:Y:S01]  /*b360*/  LOP3.LUT R3, R10, R209, RZ, 0x3c, !PT ;  /* 0x000000d10a037212 */ /* 0x000fe200078e3cff */
[--C-:B------:R-:W-:Y:S01]  /*b370*/  IMAD.MOV.U32 R48, RZ, RZ, R9.reuse ;  /* 0x000000ffff307224 */ /* 0x100fe200078e0009 */
[----:B------:R-:W-:Y:S01]  /*b380*/  SHF.R.U64 R72, R8, 0x10, R9 ;  /* 0x0000001008487819 */ /* 0x000fe20000001209 */
[----:B------:R-:W-:Y:S01]  /*b390*/  UMOV UR4, 0xffffffff ;  /* 0xffffffff00047882 */ /* 0x000fe20000000000 */
[----:B------:R-:W-:Y:S01]  /*b3a0*/  IADD3 R3, R210, R3, RZ ;  /* 0x00000003d2037210 */ /* 0x000fe20007ffe0ff */
[----:B------:R-:W-:Y:S01]  /*b3b0*/  IMAD.MOV.U32 R54, RZ, RZ, R43 ;  /* 0x000000ffff367224 */ /* 0x000fe200078e002b */
[----:B------:R-:W-:Y:S01]  /*b3c0*/  MOV R45, R30 ;  /* 0x0000001e002d7202 */ /* 0x000fe20000000f00 */
[----:B------:R-:W-:Y:S01]  /*b3d0*/  IMAD.MOV.U32 R49, RZ, RZ, R32 ;  /* 0x000000ffff317224 */ /* 0x000fe200078e0020 */
[----:B------:R-:W-:Y:S01]  /*b3e0*/  LEA R8, R3, R2, 0x1 ;  /* 0x0000000203087211 */ /* 0x000fe200078e08ff */
[----:B------:R-:W-:Y:S01]  /*b3f0*/  IMAD.MOV.U32 R51, RZ, RZ, R34 ;  /* 0x000000ffff337224 */ /* 0x000fe200078e0022 */
[----:B------:R-:W-:Y:S01]  /*b400*/  SHF.R.U64 R55, R30, 0x10, R31 ;  /* 0x000000101e377819 */ /* 0x000fe2000000121f */
[----:B------:R-:W-:Y:S01]  /*b410*/  IMAD.MOV.U32 R30, RZ, RZ, R28 ;  /* 0x000000ffff1e7224 */ /* 0x000fe200078e001c */
[----:B------:R-:W-:Y:S01]  /*b420*/  MOV R44, R29 ;  /* 0x0000001d002c7202 */ /* 0x000fe20000000f00 */
[----:B------:R-:W-:Y:S01]  /*b430*/  IMAD.MOV.U32 R50, RZ, RZ, R33 ;  /* 0x000000ffff327224 */ /* 0x000fe200078e0021 */
[----:B------:R-:W-:Y:S01]  /*b440*/  SHF.R.U32.HI R73, RZ, 0x10, R9 ;  /* 0x00000010ff497819 */ /* 0x000fe20000011609 */
[C---:B------:R-:W-:Y:S01]  /*b450*/  VIADD R9, R8.reuse, 0x15400 ;  /* 0x0001540008097836 */ /* 0x040fe20000000000 */
[----:B------:R-:W-:Y:S01]  /*b460*/  SHF.R.U32.HI R56, RZ, 0x10, R31 ;  /* 0x00000010ff387819 */ /* 0x000fe2000001161f */
[----:B------:R-:W-:Y:S01]  /*b470*/  VIADD R3, R8, 0x15440 ;  /* 0x0001544008037836 */ /* 0x000fe20000000000 */
[----:B------:R-:W-:Y:S01]  /*b480*/  SHF.R.U64 R57, R28, 0x10, R29 ;  /* 0x000000101c397819 */ /* 0x000fe2000000121d */
[----:B------:R-:W-:Y:S01]  /*b490*/  IMAD.MOV.U32 R26, RZ, RZ, R15 ;  /* 0x000000ffff1a7224 */ /* 0x000fe200078e000f */
[----:B------:R-:W-:Y:S01]  /*b4a0*/  SHF.R.U32.HI R58, RZ, 0x10, R29 ;  /* 0x00000010ff3a7819 */ /* 0x000fe2000001161d */
[----:B------:R-:W-:Y:S01]  /*b4b0*/  IMAD.MOV.U32 R28, RZ, RZ, R12 ;  /* 0x000000ffff1c7224 */ /* 0x000fe200078e000c */
[----:B------:R-:W-:Y:S01]  /*b4c0*/  SHF.R.U32.HI R60, RZ, 0x10, R21 ;  /* 0x00000010ff3c7819 */ /* 0x000fe20000011615 */
[----:B------:R-:W-:Y:S01]  /*b4d0*/  IMAD.MOV.U32 R27, RZ, RZ, R11 ;  /* 0x000000ffff1b7224 */ /* 0x000fe200078e000b */
[----:B------:R-:W-:Y:S01]  /*b4e0*/  MOV R53, R42 ;  /* 0x0000002a00357202 */ /* 0x000fe20000000f00 */
[----:B------:R-:W-:Y:S01]  /*b4f0*/  @P1 VIADD R3, R9, 0xffffffc0 ;  /* 0xffffffc009031836 */ /* 0x000fe20000000000 */
[--C-:B------:R-:W-:Y:S01]  /*b500*/  SHF.R.U64 R67, R42, 0x10, R43.reuse ;  /* 0x000000102a437819 */ /* 0x100fe2000000122b */
[----:B------:R-:W-:Y:S01]  /*b510*/  IMAD.MOV.U32 R42, RZ, RZ, R6 ;  /* 0x000000ffff2a7224 */ /* 0x000fe200078e0006 */
[----:B------:R-:W-:Y:S01]  /*b520*/  SHF.R.U32.HI R68, RZ, 0x10, R43 ;  /* 0x00000010ff447819 */ /* 0x000fe2000001162b */
[--C-:B------:R-:W-:Y:S01]  /*b530*/  IMAD.MOV.U32 R43, RZ, RZ, R7.reuse ;  /* 0x000000ffff2b7224 */ /* 0x100fe200078e0007 */
[----:B------:R-:W-:-:S02]  /*b540*/  SHF.R.U64 R74, R6, 0x10, R7 ;  /* 0x00000010064a7819 */ /* 0x000fc40000001207 */
[----:B------:R-:W-:Y:S02]  /*b550*/  SHF.R.U64 R69, R34, 0x10, R35 ;  /* 0x0000001022457819 */ /* 0x000fe40000001223 */
[--C-:B------:R-:W-:Y:S02]  /*b560*/  SHF.R.U64 R32, R32, 0x10, R33.reuse ;  /* 0x0000001020207819 */ /* 0x100fe40000001221 */
[----:B------:R-:W-:Y:S02]  /*b570*/  SHF.R.U32.HI R71, RZ, 0x10, R33 ;  /* 0x00000010ff477819 */ /* 0x000fe40000011621 */
[----:B------:R-:W-:Y:S02]  /*b580*/  SHF.R.U32.HI R75, RZ, 0x10, R7 ;  /* 0x00000010ff4b7819 */ /* 0x000fe40000011607 */
[----:B------:R-:W-:Y:S02]  /*b590*/  MOV R6, R4 ;  /* 0x0000000400067202 */ /* 0x000fe40000000f00 */
[----:B------:R-:W-:-:S02]  /*b5a0*/  SHF.R.U64 R76, R4, 0x10, R5 ;  /* 0x00000010044c7819 */ /* 0x000fc40000001205 */
[----:B------:R-:W-:Y:S02]  /*b5b0*/  PRMT R29, R30, 0x5410, R44 ;  /* 0x000054101e1d7816 */ /* 0x000fe4000000002c */
[----:B------:R-:W-:Y:S02]  /*b5c0*/  PRMT R21, R24, 0x5410, R41 ;  /* 0x0000541018157816 */ /* 0x000fe40000000029 */
[----:B------:R-:W-:Y:S02]  /*b5d0*/  MOV R25, R14 ;  /* 0x0000000e00197202 */ /* 0x000fe40000000f00 */
[--C-:B------:R-:W-:Y:S02]  /*b5e0*/  SHF.R.U64 R61, R14, 0x10, R15.reuse ;  /* 0x000000100e3d7819 */ /* 0x100fe4000000120f */
[----:B------:R-:W-:Y:S02]  /*b5f0*/  SHF.R.U32.HI R62, RZ, 0x10, R15 ;  /* 0x00000010ff3e7819 */ /* 0x000fe4000001160f */
[----:B------:R-:W-:-:S02]  /*b600*/  MOV R31, R13 ;  /* 0x0000000d001f7202 */ /* 0x000fc40000000f00 */
[--C-:B------:R-:W-:Y:S02]  /*b610*/  SHF.R.U64 R63, R12, 0x10, R13.reuse ;  /* 0x000000100c3f7819 */ /* 0x100fe4000000120d */
[----:B------:R-:W-:Y:S02]  /*b620*/  SHF.R.U32.HI R64, RZ, 0x10, R13 ;  /* 0x00000010ff407819 */ /* 0x000fe4000001160d */
[----:B------:R-:W-:Y:S02]  /*b630*/  SHF.R.U32.HI R66, RZ, 0x10, R11 ;  /* 0x00000010ff427819 */ /* 0x000fe4000001160b */
[----:B------:R-:W-:Y:S02]  /*b640*/  MOV R52, R35 ;  /* 0x0000002300347202 */ /* 0x000fe40000000f00 */
[----:B------:R-:W-:Y:S02]  /*b650*/  SHF.R.U32.HI R70, RZ, 0x10, R35 ;  /* 0x00000010ff467819 */ /* 0x000fe40000011623 */
[----:B------:R-:W-:-:S02]  /*b660*/  MOV R7, R5 ;  /* 0x0000000500077202 */ /* 0x000fc40000000f00 */
[----:B------:R-:W-:Y:S02]  /*b670*/  SHF.R.U32.HI R77, RZ, 0x10, R5 ;  /* 0x00000010ff4d7819 */ /* 0x000fe40000011605 */
[----:B------:R-:W-:Y:S02]  /*b680*/  PRMT R33, R45, 0x5410, R46 ;  /* 0x000054102d217816 */ /* 0x000fe4000000002e */
[----:B------:R-:W-:Y:S02]  /*b690*/  PRMT R34, R55, 0x5410, R56 ;  /* 0x0000541037227816 */ /* 0x000fe40000000038 */
[----:B------:R-:W-:Y:S02]  /*b6a0*/  PRMT R30, R57, 0x5410, R58 ;  /* 0x00005410391e7816 */ /* 0x000fe4000000003a */
[----:B------:R-:W-:Y:S02]  /*b6b0*/  PRMT R24, R59, 0x5410, R60 ;  /* 0x000054103b187816 */ /* 0x000fe4000000003c */
[----:B------:R-:W-:Y:S01]  /*b6c0*/  LEA.HI R4, R224, R224, RZ, 0x1 ;  /* 0x000000e0e0047211 */ /* 0x000fe200078f08ff */
[----:B------:R-:W-:Y:S06]  /*b6d0*/  BRA.DIV UR4, `(.L_x_3421) ;  /* 0x00000192049c7947 */ /* 0x000fec000b800000 */
.L_x_3622:
[----:B------:R-:W-:Y:S01]  /*b6e0*/  UMOV UR4, 0xffffffff ;  /* 0xffffffff00047882 */ /* 0x000fe20000000000 */
[----:B------:R-:W-:Y:S02]  /*b6f0*/  LOP3.LUT R5, R4, 0xfffffffe, RZ, 0xc0, !PT ;  /* 0xfffffffe04057812 */ /* 0x000fe400078ec0ff */
[----:B------:R-:W-:Y:S05]  /*b700*/  BRA.DIV UR4, `(.L_x_3422) ;  /* 0x0000019204b87947 */ /* 0x000fea000b800000 */
.L_x_3625:
[----:B------:R-:W-:Y:S01]  /*b710*/  UMOV UR4, 0xffffffff ;  /* 0xffffffff00047882 */ /* 0x000fe20000000000 */
[----:B------:R-:W-:Y:S02]  /*b720*/  IMAD.IADD R5, R224, 0x1, -R5 ;  /* 0x00000001e0057824 */ /* 0x000fe400078e0a05 */
[----:B------:R-:W-:Y:S05]  /*b730*/  BRA.DIV UR4, `(.L_x_3423) ;  /* 0x0000019204d47947 */ /* 0x000fea000b800000 */
.L_x_3628:
[----:B------:R-:W-:Y:S01]  /*b740*/  UMOV UR4, 0xffffffff ;  /* 0xffffffff00047882 */ /* 0x000fe20000000000 */
[----:B------:R-:W-:Y:S02]  /*b750*/  SHF.L.U32 R5, R5, 0x1f, RZ ;  /* 0x0000001f05057819 */ /* 0x000fe400000006ff */
[----:B------:R-:W-:Y:S05]  /*b760*/  BRA.DIV UR4, `(.L_x_3424) ;  /* 0x0000019204f07947 */ /* 0x000fea000b800000 */
.L_x_3631:
[----:B------:R-:W0:Y:S01]  /*b770*/  SYNCS.PHASECHK.TRANS64.TRYWAIT P1, [R2+URZ+0x36800], R5 ;  /* 0x03680005020075a7 */ /* 0x000e22000802017f */
[----:B------:R-:W-:Y:S01]  /*b780*/  BSSY B1, `(.L_x_3425) ;  /* 0x0000013000017945 */ /* 0x000fe20003800000 */
        /* <DEDUP_REMOVED lines=16> */
[----:B------:R-:W-:Y:S01]  /*b890*/  PRMT R11, R6, 0x5410, R7 ;  /* 0x00005410060b7816 */ /* 0x000fe20000000007 */
[----:B0-----:R-:W-:Y:S06]  /*b8a0*/  @!P1 BRA `(.L_x_3426) ;  /* 0x0000019000c89947 */ /* 0x001fec0003800000 */
.L_x_3632:
[----:B------:R-:W-:Y:S05]  /*b8b0*/  BSYNC B1 ;  /* 0x0000000000017941 */ /* 0x000fea0003800000 */
.L_x_3425:
[----:B------:R-:W-:Y:S01]  /*b8c0*/  BSSY B1, `(.L_x_3427) ;  /* 0x0000103000017945 */ /* 0x000fe20003800000 */
[----:B------:R-:W-:-:S03]  /*b8d0*/  PRMT R12, R76, 0x5410, R77 ;  /* 0x000054104c0c7816 */ /* 0x000fc6000000004d */
[----:B------:R-:W-:Y:S05]  /*b8e0*/  @P0 BRA `(.L_x_3428) ;  /* 0x0000001000000947 */ /* 0x000fea0003800000 */
[----:B0-----:R-:W0:Y:S01]  /*b8f0*/  LDC R5, c[0x0][0x3d4] ;  /* 0x0000f500ff057b82 */ /* 0x001e220000000800 */
[C---:B------:R-:W-:Y:S01]  /*b900*/  VIADD R6, R16.reuse, 0x20 ;  /* 0x0000002010067836 */ /* 0x040fe20000000000 */
[C---:B------:R-:W-:Y:S01]  /*b910*/  IADD3 R4, R16.reuse, 0x10, RZ ;  /* 0x0000001010047810 */ /* 0x040fe20007ffe0ff */
[C---:B------:R-:W-:Y:S01]  /*b920*/  VIADD R40, R16.reuse, 0x30 ;  /* 0x0000003010287836 */ /* 0x040fe20000000000 */
[----:B------:R-:W-:Y:S01]  /*b930*/  BSSY B2, `(.L_x_3429) ;  /* 0x0000030000027945 */ /* 0x000fe20003800000 */
[-C--:B0-----:R-:W-:Y:S02]  /*b940*/  ISETP.GE.AND P0, PT, R16, R5.reuse, PT ;  /* 0x000000051000720c */ /* 0x081fe40003f06270 */
[-C--:B------:R-:W-:Y:S01]  /*b950*/  ISETP.GE.AND P2, PT, R6, R5.reuse, PT ;  /* 0x000000050600720c */ /* 0x080fe20003f46270 */
[----:B------:R-:W-:Y:S01]  /*b960*/  VIADD R6, R16, 0x50 ;  /* 0x0000005010067836 */ /* 0x000fe20000000000 */
[----:B------:R-:W-:Y:S02]  /*b970*/  ISETP.GE.AND P1, PT, R4, R5, PT ;  /* 0x000000050400720c */ /* 0x000fe40003f26270 */
[----:B------:R-:W-:-:S02]  /*b980*/  IADD3 R4, R16, 0x40, RZ ;  /* 0x0000004010047810 */ /* 0x000fc40007ffe0ff */
[-C--:B------:R-:W-:Y:S02]  /*b990*/  ISETP.GE.AND P3, PT, R40, R5.reuse, PT ;  /* 0x000000052800720c */ /* 0x080fe40003f66270 */
[-C--:B------:R-:W-:Y:S02]  /*b9a0*/  ISETP.GE.AND P4, PT, R4, R5.reuse, PT ;  /* 0x000000050400720c */ /* 0x080fe40003f86270 */
[----:B------:R-:W-:Y:S01]  /*b9b0*/  ISETP.GE.AND P5, PT, R6, R5, PT ;  /* 0x000000050600720c */ /* 0x000fe20003fa6270 */
[----:B------:R-:W-:-:S12]  /*b9c0*/  @P0 BRA `(.L_x_3430) ;  /* 0x0000000000980947 */ /* 0x000fd80003800000 */
[----:B------:R-:W0:Y:S01]  /*b9d0*/  LDS.128 R4, [R8+0x15400] ;  /* 0x0154000008047984 */ /* 0x000e220000000c00 */
        /* <DEDUP_REMOVED lines=37> */
.L_x_3430:
[----:B------:R-:W-:Y:S05]  /*bc30*/  BSYNC B2 ;  /* 0x0000000000027941 */ /* 0x000fea0003800000 */
.L_x_3429:
[----:B------:R-:W-:Y:S04]  /*bc40*/  BSSY B2, `(.L_x_3431) ;  /* 0x0000028000027945 */ /* 0x000fe80003800000 */
[----:B------:R-:W-:Y:S05]  /*bc50*/  @P1 BRA `(.L_x_3432) ;  /* 0x0000000000981947 */ /* 0x000fea0003800000 */
[----:B0-----:R-:W0:Y:S01]  /*bc60*/  LDS.128 R4, [R3] ;  /* 0x0000000003047984 */ /* 0x001e220000000c00 */
        /* <DEDUP_REMOVED lines=37> */
.L_x_3432:
[----:B------:R-:W-:Y:S05]  /*bec0*/  BSYNC B2 ;  /* 0x0000000000027941 */ /* 0x000fea0003800000 */
.L_x_3431:
        /* <DEDUP_REMOVED lines=40> */
.L_x_3434:
[----:B------:R-:W-:Y:S05]  /*c150*/  BSYNC B2 ;  /* 0x0000000000027941 */ /* 0x000fea0003800000 */
.L_x_3433:
[----:B------:R-:W-:Y:S04]  /*c160*/  BSSY B2, `(.L_x_3435) ;  /* 0x0000028000027945 */ /* 0x000fe80003800000 */
        /* <DEDUP_REMOVED lines=39> */
.L_x_3436:
[----:B------:R-:W-:Y:S05]  /*c3e0*/  BSYNC B2 ;  /* 0x0000000000027941 */ /* 0x000fea0003800000 */
.L_x_3435:
[----:B------:R-:W-:Y:S04]  /*c3f0*/  BSSY B2, `(.L_x_3437) ;  /* 0x0000028000027945 */ /* 0x000fe80003800000 */
[----:B------:R-:W-:Y:S05]  /*c400*/  @P4 BRA `(.L_x_3438) ;  /* 0x0000000000984947 */ /* 0x000fea0003800000 */
[----:B0123--:R-:W0:Y:S01]  /*c410*/  LDS.128 R4, [R8+0x1d400] ;  /* 0x01d4000008047984 */ /* 0x00fe220000000c00 */
        /* <DEDUP_REMOVED lines=37> */
.L_x_3438:
[----:B------:R-:W-:Y:S05]  /*c670*/  BSYNC B2 ;  /* 0x0000000000027941 */ /* 0x000fea0003800000 */
.L_x_3437:
[----:B------:R-:W-:Y:S05]  /*c680*/  @P5 BRA `(.L_x_3428) ;  /* 0x0000000000985947 */ /* 0x000fea0003800000 */
[----:B01234-:R-:W0:Y:S01]  /*c690*/  LDS.128 R4, [R3+0x8000] ;  /* 0x0080000003047984 */ /* 0x01fe220000000c00 */
        /* <DEDUP_REMOVED lines=37> */
.L_x_3428:
[----:B------:R-:W-:Y:S05]  /*c8f0*/  BSYNC B1 ;  /* 0x0000000000017941 */ /* 0x000fea0003800000 */
.L_x_3427:
[----:B------:R-:W-:-:S13]  /*c900*/  ISETP.GE.AND P0, PT, R223, R0, PT ;  /* 0x00000000df00720c */ /* 0x000fda0003f06270 */
[----:B------:R-:W-:Y:S05]  /*c910*/  @P0 BRA `(.L_x_3439) ;  /* 0x0000003800880947 */ /* 0x000fea0003800000 */
[----:B01234-:R-:W0:Y:S01]  /*c920*/  LDC R5, c[0x0][0x3d4] ;  /* 0x0000f500ff057b82 */ /* 0x01fe220000000800 */
        /* <DEDUP_REMOVED lines=18> */
[----:B------:R-:W-:Y:S02]  /*ca50*/  HADD2.F32 R49, -RZ, R38.H1_H1 ;  /* 0x30000026ff317230 */ /* 0x000fe40000004100 */
[----:B------:R-:W-:-:S02]  /*ca60*/  HADD2.F32 R38, -RZ, R39.H1_H1 ;  /* 0x30000027ff267230 */ /* 0x000fc40000004100 */
[----:B------:R-:W-:Y:S02]  /*ca70*/  HADD2.F32 R34, -RZ, R34.H1_H1 ;  /* 0x30000022ff227230 */ /* 0x000fe40000004100 */
        /* <DEDUP_REMOVED lines=9> */
[--C-:B------:R-:W-:Y:S02]  /*cb10*/  HADD2.F32 R42, -RZ, R7.reuse.H0_H0 ;  /* 0x20000007ff2a7230 */ /* 0x100fe40000004100 */
[C---:B------:R-:W-:Y:S01]  /*cb20*/  FMUL.FTZ R43, R46.reuse, R5 ;  /* 0x000000052e2b7220 */ /* 0x040fe20000410000 */
[----:B------:R-:W-:Y:S02]  /*cb30*/  HADD2.F32 R6, -RZ, R6.H1_H1 ;  /* 0x30000006ff067230 */ /* 0x000fe40000004100 */
[----:B------:R-:W-:Y:S01]  /*cb40*/  FFMA.FTZ R5, R46, R40, -R47 ;  /* 0x000000282e057223 */ /* 0x000fe2000001082f */
[----:B------:R-:W-:Y:S02]  /*cb50*/  HADD2.F32 R7, -RZ, R7.H1_H1 ;  /* 0x30000007ff077230 */ /* 0x000fe40000004100 */
[----:B------:R-:W-:Y:S01]  /*cb60*/  FFMA.FTZ R45, R48, R0, R45 ;  /* 0x00000000302d7223 */ /* 0x000fe2000001002d */
[----:B------:R-:W-:-:S02]  /*cb70*/  HADD2.F32 R47, -RZ, R33.H1_H1 ;  /* 0x30000021ff2f7230 */ /* 0x000fc40000004100 */
[----:B------:R-:W-:Y:S01]  /*cb80*/  FMUL.FTZ R0, R49, R6 ;  /* 0x0000000631007220 */ /* 0x000fe20000410000 */
[----:B------:R-:W-:Y:S01]  /*cb90*/  FFMA.FTZ R40, R50, R40, R43 ;  /* 0x0000002832287223 */ /* 0x000fe2000001002b */
[-C--:B------:R-:W-:Y:S01]  /*cba0*/  FMUL.FTZ R33, R38, R7.reuse ;  /* 0x0000000726217220 */ /* 0x080fe20000410000 */
[C---:B------:R-:W-:Y:S01]  /*cbb0*/  FMUL.FTZ R39, R34.reuse, R7 ;  /* 0x0000000722277220 */ /* 0x040fe20000410000 */
[C---:B------:R-:W-:Y:S01]  /*cbc0*/  FMUL.FTZ R6, R47.reuse, R6 ;  /* 0x000000062f067220 */ /* 0x040fe20000410000 */
[-C--:B------:R-:W-:Y:S01]  /*cbd0*/  FFMA.FTZ R0, R47, R41.reuse, -R0 ;  /* 0x000000292f007223 */ /* 0x080fe20000010800 */
[-C--:B------:R-:W-:Y:S01]  /*cbe0*/  FFMA.FTZ R7, R34, R42.reuse, -R33 ;  /* 0x0000002a22077223 */ /* 0x080fe20000010821 */
[----:B------:R-:W-:Y:S01]  /*cbf0*/  FFMA.FTZ R42, R38, R42, R39 ;  /* 0x0000002a262a7223 */ /* 0x000fe20000010027 */
[----:B------:R-:W-:Y:S01]  /*cc00*/  FFMA.FTZ R41, R49, R41, R6 ;  /* 0x0000002931297223 */ /* 0x000fe20000010006 */
[----:B------:R-:W-:Y:S02]  /*cc10*/  F2FP.F16.F32.PACK_AB R4, R45, R4 ;  /* 0x000000042d04723e */ /* 0x000fe400000000ff */
[----:B------:R-:W-:-:S02]  /*cc20*/  F2FP.F16.F32.PACK_AB R5, R40, R5 ;  /* 0x000000052805723e */ /* 0x000fc400000000ff */
[----:B------:R-:W-:Y:S02]  /*cc30*/  F2FP.F16.F32.PACK_AB R6, R41, R0 ;  /* 0x000000002906723e */ /* 0x000fe400000000ff */
[----:B------:R-:W-:-:S05]  /*cc40*/  F2FP.F16.F32.PACK_AB R7, R42, R7 ;  /* 0x000000072a07723e */ /* 0x000fca00000000ff */
[----:B------:R0:W-:Y:S02]  /*cc50*/  STS.128 [R8+0x17400], R4 ;  /* 0x0174000408007388 */ /* 0x0001e40000000c00 */
.L_x_3441:
[----:B------:R-:W-:Y:S05]  /*cc60*/  BSYNC B1 ;  /* 0x0000000000017941 */ /* 0x000fea0003800000 */
.L_x_3440:
[----:B------:R-:W-:Y:S04]  /*cc70*/  BSSY B1, `(.L_x_3442) ;  /* 0x0000028000017945 */ /* 0x000fe80003800000 */
[----:B------:R-:W-:Y:S05]  /*cc80*/  @P1 BRA `(.L_x_3443) ;  /* 0x0000000000981947 */ /* 0x000fea0003800000 */
[----:B0-----:R-:W0:Y:S01]  /*cc90*/  LDS.128 R4, [R3+0x2000] ;  /* 0x0020000003047984 */ /* 0x001e220000000c00 */
[----:B------:R-:W-:Y:S02]  /*cca0*/  HADD2.F32 R42, -RZ, R29.H0_H0 ;  /* 0x2000001dff2a7230 */ /* 0x000fe40000004100 */
[----:B------:R-:W-:Y:S02]  /*ccb0*/  HADD2.F32 R44, -RZ, R35.H0_H0 ;  /* 0x20000023ff2c7230 */ /* 0x000fe40000004100 */
[----:B------:R-:W-:Y:S02]  /*ccc0*/  HADD2.F32 R45, -RZ, R37.H0_H0 ;  /* 0x20000025ff2d7230 */ /* 0x000fe40000004100 */
[--C-:B------:R-:W-:Y:S02]  /*ccd0*/  HADD2.F32 R43, -RZ, R30.reuse.H0_H0 ;  /* 0x2000001eff2b7230 */ /* 0x100fe40000004100 */
[----:B------:R-:W-:Y:S02]  /*cce0*/  HADD2.F32 R30, -RZ, R30.H1_H1 ;  /* 0x3000001eff1e7230 */ /* 0x000fe40000004100 */
[----:B0-----:R-:W-:-:S02]  /*ccf0*/  HADD2.F32 R0, -RZ, R4.H0_H0 ;  /* 0x20000004ff007230 */ /* 0x001fc40000004100 */
[----:B------:R-:W-:Y:S02]  /*cd00*/  HADD2.F32 R4, -RZ, R4.H1_H1 ;  /* 0x30000004ff047230 */ /* 0x000fe40000004100 */
[--C-:B------:R-:W-:Y:S02]  /*cd10*/  HADD2.F32 R33, -RZ, R5.reuse.H0_H0 ;  /* 0x20000005ff217230 */ /* 0x100fe40000004100 */
[----:B------:R-:W-:Y:S02]  /*cd20*/  HADD2.F32 R5, -RZ, R5.H1_H1 ;  /* 0x30000005ff057230 */ /* 0x000fe40000004100 */
[-C--:B------:R-:W-:Y:S01]  /*cd30*/  FMUL.FTZ R39, R44, R4.reuse ;  /* 0x000000042c277220 */ /* 0x080fe20000410000 */
[C---:B------:R-:W-:Y:S01]  /*cd40*/  FMUL.FTZ R41, R42.reuse, R4 ;  /* 0x000000042a297220 */ /* 0x040fe20000410000 */
[----:B------:R-:W-:Y:S02]  /*cd50*/  HADD2.F32 R38, -RZ, R7.H0_H0 ;  /* 0x20000007ff267230 */ /* 0x000fe40000004100 */
[-C--:B------:R-:W-:Y:S01]  /*cd60*/  FMUL.FTZ R40, R45, R5.reuse ;  /* 0x000000052d287220 */ /* 0x080fe20000410000 */
[-C--:B------:R-:W-:Y:S01]  /*cd70*/  FFMA.FTZ R4, R42, R0.reuse, -R39 ;  /* 0x000000002a047223 */ /* 0x080fe20000010827 */
[----:B------:R-:W-:Y:S01]  /*cd80*/  FFMA.FTZ R41, R44, R0, R41 ;  /* 0x000000002c297223 */ /* 0x000fe20000010029 */
[----:B------:R-:W-:Y:S01]  /*cd90*/  FMUL.FTZ R0, R43, R5 ;  /* 0x000000052b007220 */ /* 0x000fe20000410000 */
[----:B------:R-:W-:-:S02]  /*cda0*/  HADD2.F32 R34, -RZ, R6.H0_H0 ;  /* 0x20000006ff227230 */ /* 0x000fc40000004100 */
[-C--:B------:R-:W-:Y:S01]  /*cdb0*/  FFMA.FTZ R5, R43, R33.reuse, -R40 ;  /* 0x000000212b057223 */ /* 0x080fe20000010828 */
[----:B------:R-:W-:Y:S02]  /*cdc0*/  HADD2.F32 R7, -RZ, R7.H1_H1 ;  /* 0x30000007ff077230 */ /* 0x000fe40000004100 */
[----:B------:R-:W-:Y:S01]  /*cdd0*/  FFMA.FTZ R0, R45, R33, R0 ;  /* 0x000000212d007223 */ /* 0x000fe20000010000 */
[----:B------:R-:W-:Y:S01]  /*cde0*/  HADD2.F32 R44, -RZ, R37.H1_H1 ;  /* 0x30000025ff2c7230 */ /* 0x000fe20000004100 */
[----:B------:R-:W-:Y:S01]  /*cdf0*/  F2FP.F16.F32.PACK_AB R4, R41, R4 ;  /* 0x000000042904723e */ /* 0x000fe200000000ff */
[----:B------:R-:W-:Y:S02]  /*ce00*/  HADD2.F32 R6, -RZ, R6.H1_H1 ;  /* 0x30000006ff067230 */ /* 0x000fe40000004100 */
[-C--:B------:R-:W-:Y:S01]  /*ce10*/  FMUL.FTZ R37, R30, R7.reuse ;  /* 0x000000071e257220 */ /* 0x080fe20000410000 */
[----:B------:R-:W-:Y:S02]  /*ce20*/  HADD2.F32 R42, -RZ, R35.H1_H1 ;  /* 0x30000023ff2a7230 */ /* 0x000fe40000004100 */
[----:B------:R-:W-:Y:S01]  /*ce30*/  FMUL.FTZ R35, R44, R7 ;  /* 0x000000072c237220 */ /* 0x000fe20000410000 */
[----:B------:R-:W-:Y:S01]  /*ce40*/  HADD2.F32 R40, -RZ, R29.H1_H1 ;  /* 0x3000001dff287230 */ /* 0x000fe20000004100 */
[----:B------:R-:W-:Y:S01]  /*ce50*/  F2FP.F16.F32.PACK_AB R5, R0, R5 ;  /* 0x000000050005723e */ /* 0x000fe200000000ff */
[----:B------:R-:W-:Y:S01]  /*ce60*/  FMUL.FTZ R29, R42, R6 ;  /* 0x000000062a1d7220 */ /* 0x000fe20000410000 */
[----:B------:R-:W-:-:S02]  /*ce70*/  FFMA.FTZ R7, R30, R38, -R35 ;  /* 0x000000261e077223 */ /* 0x000fc40000010823 */
[----:B------:R-:W-:Y:S01]  /*ce80*/  FMUL.FTZ R33, R40, R6 ;  /* 0x0000000628217220 */ /* 0x000fe20000410000 */
[----:B------:R-:W-:Y:S01]  /*ce90*/  FFMA.FTZ R38, R44, R38, R37 ;  /* 0x000000262c267223 */ /* 0x000fe20000010025 */
[-C--:B------:R-:W-:Y:S02]  /*cea0*/  FFMA.FTZ R6, R40, R34.reuse, -R29 ;  /* 0x0000002228067223 */ /* 0x080fe4000001081d */
[----:B------:R-:W-:Y:S02]  /*ceb0*/  FFMA.FTZ R33, R42, R34, R33 ;  /* 0x000000222a217223 */ /* 0x000fe40000010021 */
[----:B------:R-:W-:-:S03]  /*cec0*/  F2FP.F16.F32.PACK_AB R7, R38, R7 ;  /* 0x000000072607723e */ /* 0x000fc600000000ff */
[----:B------:R-:W-:-:S05]  /*ced0*/  F2FP.F16.F32.PACK_AB R6, R33, R6 ;  /* 0x000000062106723e */ /* 0x000fca00000000ff */
[----:B------:R1:W-:Y:S02]  /*cee0*/  STS.128 [R3+0x2000], R4 ;  /* 0x0020000403007388 */ /* 0x0003e40000000c00 */
.L_x_3443:
[----:B------:R-:W-:Y:S05]  /*cef0*/  BSYNC B1 ;  /* 0x0000000000017941 */ /* 0x000fea0003800000 */
.L_x_3442:
        /* <DEDUP_REMOVED lines=25> */
[----:B------:R-:W-:Y:S02]  /*d090*/  HADD2.F32 R34, -RZ, R21.H1_H1 ;  /* 0x30000015ff227230 */ /* 0x000fe40000004100 */
[----:B------:R-:W-:Y:S01]  /*d0a0*/  FMUL.FTZ R21, R38, R6 ;  /* 0x0000000626157220 */ /* 0x000fe20000410000 */
[----:B------:R-:W-:Y:S01]  /*d0b0*/  HADD2.F32 R35, -RZ, R32.H1_H1 ;  /* 0x30000020ff237230 */ /* 0x000fe20000004100 */
[----:B------:R-:W-:Y:S01]  /*d0c0*/  F2FP.F16.F32.PACK_AB R5, R0, R5 ;  /* 0x000000050005723e */ /* 0x000fe200000000ff */
[----:B------:R-:W-:-:S02]  /*d0d0*/  HADD2.F32 R31, -RZ, R24.H1_H1 ;  /* 0x30000018ff1f7230 */ /* 0x000fc40000004100 */
[C---:B------:R-:W-:Y:S01]  /*d0e0*/  FMUL.FTZ R29, R34.reuse, R6 ;  /* 0x00000006221d7220 */ /* 0x040fe20000410000 */
[-C--:B------:R-:W-:Y:S01]  /*d0f0*/  FFMA.FTZ R6, R34, R30.reuse, -R21 ;  /* 0x0000001e22067223 */ /* 0x080fe20000010815 */
[-C--:B------:R-:W-:Y:S01]  /*d100*/  FMUL.FTZ R24, R35, R7.reuse ;  /* 0x0000000723187220 */ /* 0x080fe20000410000 */
[C---:B------:R-:W-:Y:S01]  /*d110*/  FMUL.FTZ R32, R31.reuse, R7 ;  /* 0x000000071f207220 */ /* 0x040fe20000410000 */
[----:B------:R-:W-:Y:S02]  /*d120*/  FFMA.FTZ R29, R38, R30, R29 ;  /* 0x0000001e261d7223 */ /* 0x000fe4000001001d */
[-C--:B------:R-:W-:Y:S01]  /*d130*/  FFMA.FTZ R7, R31, R33.reuse, -R24 ;  /* 0x000000211f077223 */ /* 0x080fe20000010818 */
[----:B------:R-:W-:Y:S02]  /*d140*/  FFMA.FTZ R32, R35, R33, R32 ;  /* 0x0000002123207223 */ /* 0x000fe40000010020 */
[----:B------:R-:W-:-:S03]  /*d150*/  F2FP.F16.F32.PACK_AB R6, R29, R6 ;  /* 0x000000061d06723e */ /* 0x000fc600000000ff */
[----:B------:R-:W-:-:S05]  /*d160*/  F2FP.F16.F32.PACK_AB R7, R32, R7 ;  /* 0x000000072007723e */ /* 0x000fca00000000ff */
[----:B------:R2:W-:Y:S02]  /*d170*/  STS.128 [R8+0x1b400], R4 ;  /* 0x01b4000408007388 */ /* 0x0005e40000000c00 */
.L_x_3445:
[----:B------:R-:W-:Y:S05]  /*d180*/  BSYNC B1 ;  /* 0x0000000000017941 */ /* 0x000fea0003800000 */
.L_x_3444:
        /* <DEDUP_REMOVED lines=40> */
.L_x_3447:
[----:B------:R-:W-:Y:S05]  /*d410*/  BSYNC B1 ;  /* 0x0000000000017941 */ /* 0x000fea0003800000 */
.L_x_3446:
        /* <DEDUP_REMOVED lines=25> */
[----:B------:R-:W-:Y:S01]  /*d5b0*/  HADD2.F32 R26, -RZ, R13.H1_H1 ;  /* 0x3000000dff1a7230 */ /* 0x000fe20000004100 */
[----:B------:R-:W-:Y:S01]  /*d5c0*/  F2FP.F16.F32.PACK_AB R5, R0, R5 ;  /* 0x000000050005723e */ /* 0x000fe200000000ff */
[----:B------:R-:W-:-:S02]  /*d5d0*/  HADD2.F32 R31, -RZ, R20.H1_H1 ;  /* 0x30000014ff1f7230 */ /* 0x000fc40000004100 */
[-C--:B------:R-:W-:Y:S01]  /*d5e0*/  FMUL.FTZ R13, R28, R6.reuse ;  /* 0x000000061c0d7220 */ /* 0x080fe20000410000 */
[----:B------:R-:W-:Y:S02]  /*d5f0*/  HADD2.F32 R27, -RZ, R14.H1_H1 ;  /* 0x3000000eff1b7230 */ /* 0x000fe40000004100 */
[C---:B------:R-:W-:Y:S01]  /*d600*/  FMUL.FTZ R15, R26.reuse, R6 ;  /* 0x000000061a0f7220 */ /* 0x040fe20000410000 */
[-C--:B------:R-:W-:Y:S01]  /*d610*/  FMUL.FTZ R14, R31, R7.reuse ;  /* 0x000000071f0e7220 */ /* 0x080fe20000410000 */
[-C--:B------:R-:W-:Y:S01]  /*d620*/  FFMA.FTZ R6, R26, R24.reuse, -R13 ;  /* 0x000000181a067223 */ /* 0x080fe2000001080d */
[C---:B------:R-:W-:Y:S01]  /*d630*/  FMUL.FTZ R20, R27.reuse, R7 ;  /* 0x000000071b147220 */ /* 0x040fe20000410000 */
[----:B------:R-:W-:Y:S01]  /*d640*/  FFMA.FTZ R15, R28, R24, R15 ;  /* 0x000000181c0f7223 */ /* 0x000fe2000001000f */
[-C--:B------:R-:W-:Y:S02]  /*d650*/  FFMA.FTZ R7, R27, R25.reuse, -R14 ;  /* 0x000000191b077223 */ /* 0x080fe4000001080e */
[----:B------:R-:W-:-:S02]  /*d660*/  FFMA.FTZ R20, R31, R25, R20 ;  /* 0x000000191f147223 */ /* 0x000fc40000010014 */
[----:B------:R-:W-:-:S03]  /*d670*/  F2FP.F16.F32.PACK_AB R6, R15, R6 ;  /* 0x000000060f06723e */ /* 0x000fc600000000ff */
[----:B------:R-:W-:-:S05]  /*d680*/  F2FP.F16.F32.PACK_AB R7, R20, R7 ;  /* 0x000000071407723e */ /* 0x000fca00000000ff */
[----:B------:R4:W-:Y:S02]  /*d690*/  STS.128 [R8+0x1f400], R4 ;  /* 0x01f4000408007388 */ /* 0x0009e40000000c00 */
.L_x_3449:
[----:B------:R-:W-:Y:S05]  /*d6a0*/  BSYNC B1 ;  /* 0x0000000000017941 */ /* 0x000fea0003800000 */
.L_x_3448:
[----:B------:R-:W-:Y:S05]  /*d6b0*/  @P5 BRA `(.L_x_3439) ;  /* 0x0000002c00205947 */ /* 0x000fea0003800000 */
[----:B01234-:R-:W0:Y:S01]  /*d6c0*/  LDS.128 R4, [R3+0xa000] ;  /* 0x00a0000003047984 */ /* 0x01fe220000000c00 */
        /* <DEDUP_REMOVED lines=36> */
[----:B------:R0:W-:Y:S01]  /*d910*/  STS.128 [R3+0xa000], R4 ;  /* 0x00a0000403007388 */ /* 0x0001e20000000c00 */
[----:B------:R-:W-:Y:S05]  /*d920*/  BRA `(.L_x_3439) ;  /* 0x0000002800847947 */ /* 0x000fea0003800000 */
.L_x_3418:
        /* <DEDUP_REMOVED lines=31> */
[----:B------:R0:W5:Y:S04]  /*db20*/  @!P0 LDG.E.128 R24, desc[UR60][R42.64] ;  /* 0x0000003c2a188981 */ /* 0x000168000c1e1d00 */
[----:B------:R0:W5:Y:S04]  /*db30*/  @!P2 LDG.E.128 R28, desc[UR60][R42.64+0x40] ;  /* 0x0000403c2a1ca981 */ /* 0x000168000c1e1d00 */
[----:B------:R0:W5:Y:S04]  /*db40*/  @!P3 LDG.E.128 R32, desc[UR60][R42.64+0x80] ;  /* 0x0000803c2a20b981 */ /* 0x000168000c1e1d00 */
[----:B------:R0:W5:Y:S04]  /*db50*/  @!P0 LDG.E.128 R4, desc[UR60][R44.64] ;  /* 0x0000003c2c048981 */ /* 0x000168000c1e1d00 */
[----:B------:R0:W5:Y:S04]  /*db60*/  @!P2 LDG.E.128 R8, desc[UR60][R44.64+0x40] ;  /* 0x0000403c2c08a981 */ /* 0x000168000c1e1d00 */
[----:B------:R0:W5:Y:S02]  /*db70*/  @!P3 LDG.E.128 R12, desc[UR60][R44.64+0x80] ;  /* 0x0000803c2c0cb981 */ /* 0x000164000c1e1d00 */
.L_x_3451:
[----:B------:R-:W-:Y:S05]  /*db80*/  BSYNC B1 ;  /* 0x0000000000017941 */ /* 0x000fea0003800000 */
.L_x_3450:
[--C-:B-----5:R-:W-:Y:S01]  /*db90*/  IMAD.MOV.U32 R41, RZ, RZ, R25.reuse ;  /* 0x000000ffff297224 */ /* 0x120fe200078e0019 */
[----:B------:R-:W-:Y:S01]  /*dba0*/  SHF.R.U64 R47, R24, 0x10, R25 ;  /* 0x00000010182f7819 */ /* 0x000fe20000001219 */
[----:B0-----:R-:W-:Y:S01]  /*dbb0*/  IMAD.MOV.U32 R42, RZ, RZ, R27 ;  /* 0x000000ffff2a7224 */ /* 0x001fe200078e001b */
[----:B------:R-:W-:Y:S01]  /*dbc0*/  SHF.R.U32.HI R48, RZ, 0x10, R25 ;  /* 0x00000010ff307819 */ /* 0x000fe20000011619 */
[----:B------:R-:W-:Y:S01]  /*dbd0*/  IMAD.MOV.U32 R3, RZ, RZ, R24 ;  /* 0x000000ffff037224 */ /* 0x000fe200078e0018 */
[----:B------:R-:W-:Y:S01]  /*dbe0*/  MOV R25, R26 ;  /* 0x0000001a00197202 */ /* 0x000fe20000000f00 */
[----:B------:R-:W-:Y:S01]  /*dbf0*/  UMOV UR4, 0xffffffff ;  /* 0xffffffff00047882 */ /* 0x000fe20000000000 */
[--C-:B------:R-:W-:Y:S01]  /*dc00*/  SHF.R.U64 R49, R26, 0x10, R27.reuse ;  /* 0x000000101a317819 */ /* 0x100fe2000000121b */
[----:B------:R-:W-:Y:S01]  /*dc10*/  IMAD.MOV.U32 R26, RZ, RZ, R28 ;  /* 0x000000ffff1a7224 */ /* 0x000fe200078e001c */
[----:B------:R-:W-:Y:S01]  /*dc20*/  SHF.R.U32.HI R50, RZ, 0x10, R27 ;  /* 0x00000010ff327819 */ /* 0x000fe2000001161b */
        /* <DEDUP_REMOVED lines=11> */
[----:B------:R-:W-:Y:S01]  /*dce0*/  SHF.R.U64 R57, R34, 0x10, R35 ;  /* 0x0000001022397819 */ /* 0x000fe20000001223 */
[----:B------:R-:W-:Y:S01]  /*dcf0*/  IMAD.MOV.U32 R21, RZ, RZ, R5 ;  /* 0x000000ffff157224 */ /* 0x000fe200078e0005 */
[----:B------:R-:W-:-:S02]  /*dd00*/  SHF.R.U32.HI R58, RZ, 0x10, R35 ;  /* 0x00000010ff3a7819 */ /* 0x000fc40000011623 */
[----:B------:R-:W-:Y:S02]  /*dd10*/  SHF.R.U64 R59, R4, 0x10, R5 ;  /* 0x00000010043b7819 */ /* 0x000fe40000001205 */
[----:B------:R-:W-:Y:S01]  /*dd20*/  SHF.R.U32.HI R54, RZ, 0x10, R31 ;  /* 0x00000010ff367819 */ /* 0x000fe2000001161f */
[----:B------:R-:W-:Y:S01]  /*dd30*/  IMAD.MOV.U32 R31, RZ, RZ, R10 ;  /* 0x000000ffff1f7224 */ /* 0x000fe200078e000a */
[----:B------:R-:W-:Y:S02]  /*dd40*/  MOV R30, R32 ;  /* 0x00000020001e7202 */ /* 0x000fe40000000f00 */
[--C-:B------:R-:W-:Y:S01]  /*dd50*/  SHF.R.U64 R55, R32, 0x10, R33.reuse ;  /* 0x0000001020377819 */ /* 0x100fe20000001221 */
[----:B------:R-:W-:Y:S01]  /*dd60*/  IMAD.MOV.U32 R32, RZ, RZ, R34 ;  /* 0x000000ffff207224 */ /* 0x000fe200078e0022 */
[----:B------:R-:W-:Y:S02]  /*dd70*/  SHF.R.U32.HI R56, RZ, 0x10, R33 ;  /* 0x00000010ff387819 */ /* 0x000fe40000011621 */
[----:B------:R-:W-:-:S02]  /*dd80*/  MOV R4, R6 ;  /* 0x0000000600047202 */ /* 0x000fc40000000f00 */
[--C-:B------:R-:W-:Y:S02]  /*dd90*/  SHF.R.U64 R61, R6, 0x10, R7.reuse ;  /* 0x00000010063d7819 */ /* 0x100fe40000001207 */
[----:B------:R-:W-:Y:S02]  /*dda0*/  PRMT R35, R25, 0x5410, R42 ;  /* 0x0000541019237816 */ /* 0x000fe4000000002a */
[----:B------:R-:W-:Y:S01]  /*ddb0*/  SHF.R.U32.HI R62, RZ, 0x10, R7 ;  /* 0x00000010ff3e7819 */ /* 0x000fe20000011607 */
[----:B------:R-:W-:Y:S01]  /*ddc0*/  IMAD.MOV.U32 R7, RZ, RZ, R11 ;  /* 0x000000ffff077224 */ /* 0x000fe200078e000b */
[----:B------:R-:W-:Y:S02]  /*ddd0*/  MOV R6, R9 ;  /* 0x0000000900067202 */ /* 0x000fe40000000f00 */
[--C-:B------:R-:W-:Y:S02]  /*dde0*/  SHF.R.U64 R63, R8, 0x10, R9.reuse ;  /* 0x00000010083f7819 */ /* 0x100fe40000001209 */
[----:B------:R-:W-:Y:S01]  /*ddf0*/  SHF.R.U32.HI R64, RZ, 0x10, R9 ;  /* 0x00000010ff407819 */ /* 0x000fe20000011609 */
[----:B------:R-:W-:Y:S01]  /*de00*/  IMAD.MOV.U32 R9, RZ, RZ, R13 ;  /* 0x000000ffff097224 */ /* 0x000fe200078e000d */
[----:B------:R-:W-:Y:S01]  /*de10*/  SHF.R.U64 R65, R10, 0x10, R11 ;  /* 0x000000100a417819 */ /* 0x000fe2000000120b */
[----:B------:R-:W-:Y:S01]  /*de20*/  IMAD.MOV.U32 R10, RZ, RZ, R14 ;  /* 0x000000ffff0a7224 */ /* 0x000fe200078e000e */
[----:B------:R-:W-:-:S02]  /*de30*/  PRMT R33, R3, 0x5410, R41 ;  /* 0x0000541003217816 */ /* 0x000fc40000000029 */
[----:B------:R-:W-:Y:S02]  /*de40*/  PRMT R25, R26, 0x5410, R27 ;  /* 0x000054101a197816 */ /* 0x000fe4000000001b */
[----:B------:R-:W-:Y:S02]  /*de50*/  SHF.R.U32.HI R60, RZ, 0x10, R5 ;  /* 0x00000010ff3c7819 */ /* 0x000fe40000011605 */
[----:B------:R-:W-:Y:S02]  /*de60*/  SHF.R.U32.HI R66, RZ, 0x10, R11 ;  /* 0x00000010ff427819 */ /* 0x000fe4000001160b */
[----:B------:R-:W-:Y:S02]  /*de70*/  MOV R8, R12 ;  /* 0x0000000c00087202 */ /* 0x000fe40000000f00 */
[--C-:B------:R-:W-:Y:S02]  /*de80*/  SHF.R.U64 R67, R12, 0x10, R13.reuse ;  /* 0x000000100c437819 */ /* 0x100fe4000000120d */
[----:B------:R-:W-:-:S02]  /*de90*/  SHF.R.U32.HI R68, RZ, 0x10, R13 ;  /* 0x00000010ff447819 */ /* 0x000fc4000001160d */
[----:B------:R-:W-:Y:S02]  /*dea0*/  MOV R43, R15 ;  /* 0x0000000f002b7202 */ /* 0x000fe40000000f00 */
[--C-:B------:R-:W-:Y:S02]  /*deb0*/  SHF.R.U64 R69, R14, 0x10, R15.reuse ;  /* 0x000000100e457819 */ /* 0x100fe4000000120f */
[----:B------:R-:W-:Y:S02]  /*dec0*/  SHF.R.U32.HI R70, RZ, 0x10, R15 ;  /* 0x00000010ff467819 */ /* 0x000fe4000001160f */
[----:B------:R-:W-:Y:S02]  /*ded0*/  PRMT R34, R47, 0x5410, R48 ;  /* 0x000054102f227816 */ /* 0x000fe40000000030 */
[----:B------:R-:W-:Y:S02]  /*dee0*/  PRMT R41, R49, 0x5410, R50 ;  /* 0x0000541031297816 */ /* 0x000fe40000000032 */
[----:B------:R-:W-:-:S02]  /*def0*/  PRMT R26, R51, 0x5410, R52 ;  /* 0x00005410331a7816 */ /* 0x000fc40000000034 */
[----:B------:R-:W-:Y:S01]  /*df00*/  LEA.HI R3, R224, R224, RZ, 0x1 ;  /* 0x000000e0e0037211 */ /* 0x000fe200078f08ff */
[----:B------:R-:W-:Y:S06]  /*df10*/  BRA.DIV UR4, `(.L_x_3452) ;  /* 0x0000016e04407947 */ /* 0x000fec000b800000 */
.L_x_3635:
[----:B------:R-:W-:Y:S01]  /*df20*/  UMOV UR4, 0xffffffff ;  /* 0xffffffff00047882 */ /* 0x000fe20000000000 */
[----:B------:R-:W-:Y:S02]  /*df30*/  LOP3.LUT R3, R3, 0xfffffffe, RZ, 0xc0, !PT ;  /* 0xfffffffe03037812 */ /* 0x000fe400078ec0ff */
[----:B------:R-:W-:Y:S05]  /*df40*/  BRA.DIV UR4, `(.L_x_3453) ;  /* 0x0000016e045c7947 */ /* 0x000fea000b800000 */
.L_x_3638:
[----:B------:R-:W-:Y:S01]  /*df50*/  UMOV UR4, 0xffffffff ;  /* 0xffffffff00047882 */ /* 0x000fe20000000000 */
[----:B------:R-:W-:Y:S02]  /*df60*/  IMAD.IADD R3, R224, 0x1, -R3 ;  /* 0x00000001e0037824 */ /* 0x000fe400078e0a03 */
[----:B------:R-:W-:Y:S05]  /*df70*/  BRA.DIV UR4, `(.L_x_3454) ;  /* 0x0000016e04787947 */ /* 0x000fea000b800000 */
.L_x_3641:
[----:B------:R-:W-:Y:S01]  /*df80*/  UMOV UR4, 0xffffffff ;  /* 0xffffffff00047882 */ /* 0x000fe20000000000 */
[----:B------:R-:W-:Y:S02]  /*df90*/  SHF.L.U32 R5, R3, 0x1f, RZ ;  /* 0x0000001f03057819 */ /* 0x000fe400000006ff */
[----:B------:R-:W-:Y:S05]  /*dfa0*/  BRA.DIV UR4, `(.L_x_3455) ;  /* 0x0000016e04947947 */ /* 0x000fea000b800000 */
.L_x_3644:
        /* <DEDUP_REMOVED lines=20> */
.L_x_3645:
[----:B------:R-:W-:Y:S05]  /*e0f0*/  BSYNC B1 ;  /* 0x0000000000017941 */ /* 0x000fea0003800000 */
.L_x_3456:
[----:B------:R-:W-:Y:S01]  /*e100*/  BSSY B1, `(.L_x_3458) ;  /* 0x0000114000017945 */ /* 0x000fe20003800000 */
[----:B------:R-:W-:-:S03]  /*e110*/  PRMT R24, R69, 0x5410, R70 ;  /* 0x0000541045187816 */ /* 0x000fc60000000046 */
[----:B------:R-:W-:Y:S05]  /*e120*/  @P1 BRA `(.L_x_3459) ;  /* 0x0000001000441947 */ /* 0x000fea0003800000 */
[----:B------:R-:W1:Y:S01]  /*e130*/  LDC R37, c[0x0][0x3d4] ;  /* 0x0000f500ff257b82 */ /* 0x000e620000000800 */
[----:B------:R-:W-:Y:S01]  /*e140*/  BSSY B2, `(.L_x_3460) ;  /* 0x000005f000027945 */ /* 0x000fe20003800000 */
[-C--:B-1----:R-:W-:Y:S02]  /*e150*/  ISETP.GE.AND P0, PT, R22, R37.reuse, PT ;  /* 0x000000251600720c */ /* 0x082fe40003f06270 */
[-C--:B------:R-:W-:Y:S02]  /*e160*/  ISETP.GE.AND P1, PT, R204, R37.reuse, PT ;  /* 0x00000025cc00720c */ /* 0x080fe40003f26270 */
[----:B------:R-:W-:-:S09]  /*e170*/  ISETP.GE.AND P2, PT, R205, R37, PT ;  /* 0x00000025cd00720c */ /* 0x000fd20003f46270 */
[----:B------:R-:W-:Y:S05]  /*e180*/  @P0 BRA `(.L_x_3461) ;  /* 0x0000000400680947 */ /* 0x000fea0003800000 */
[----:B------:R-:W-:Y:S01]  /*e190*/  LEA.HI R6, R37, R227, RZ, 0x1d ;  /* 0x000000e325067211 */ /* 0x000fe200078fe8ff */
[----:B------:R-:W-:Y:S01]  /*e1a0*/  HADD2.F32 R52, -RZ, R33.H0_H0 ;  /* 0x20000021ff347230 */ /* 0x000fe20000004100 */
[----:B------:R-:W-:Y:S01]  /*e1b0*/  LOP3.LUT R4, R208, 0x38, R22, 0xf8, !PT ;  /* 0x00000038d0047812 */ /* 0x000fe200078ef816 */
[--C-:B------:R-:W-:Y:S01]  /*e1c0*/  HADD2.F32 R54, -RZ, R38.reuse.H0_H0 ;  /* 0x20000026ff367230 */ /* 0x100fe20000004100 */
[----:B------:R-:W-:Y:S01]  /*e1d0*/  SHF.R.S32.HI R9, RZ, 0x1f, R6 ;  /* 0x0000001fff097819 */ /* 0x000fe20000011406 */
[----:B------:R-:W-:Y:S01]  /*e1e0*/  IMAD.SHL.U32 R7, R6, 0x8, RZ ;  /* 0x0000000806077824 */ /* 0x000fe200078e00ff */
[----:B0-----:R-:W-:Y:S01]  /*e1f0*/  LOP3.LUT R5, R4, R209, RZ, 0x3c, !PT ;  /* 0x000000d104057212 */ /* 0x001fe200078e3cff */
[----:B------:R-:W-:Y:S01]  /*e200*/  HADD2.F32 R51, -RZ, R39.H0_H0 ;  /* 0x20000027ff337230 */ /* 0x000fe20000004100 */
[----:B------:R-:W-:Y:S01]  /*e210*/  LEA.HI R9, R9, R6, RZ, 0x3 ;  /* 0x0000000609097211 */ /* 0x000fe200078f18ff */
[----:B------:R-:W-:Y:S01]  /*e220*/  HADD2.F32 R53, -RZ, R38.H1_H1 ;  /* 0x30000026ff357230 */ /* 0x000fe20000004100 */
[----:B------:R-:W-:-:S02]  /*e230*/  LOP3.LUT R4, R208, 0x38, R7, 0xf8, !PT ;  /* 0x00000038d0047812 */ /* 0x000fc400078ef807 */
[----:B------:R-:W-:Y:S01]  /*e240*/  IADD3 R5, R210, R5, RZ ;  /* 0x00000005d2057210 */ /* 0x000fe20007ffe0ff */
[----:B------:R-:W-:Y:S01]  /*e250*/  IMAD.SHL.U32 R9, R9, 0x400, RZ ;  /* 0x0000040009097824 */ /* 0x000fe200078e00ff */
[----:B------:R-:W-:-:S03]  /*e260*/  LOP3.LUT R8, R4, R209, RZ, 0x3c, !PT ;  /* 0x000000d104087212 */ /* 0x000fc600078e3cff */
[----:B------:R-:W-:Y:S01]  /*e270*/  IMAD R59, R5, 0x2, R2 ;  /* 0x00000002053b7824 */ /* 0x000fe200078e0202 */
[----:B------:R-:W-:-:S04]  /*e280*/  LOP3.LUT R9, R9, 0x7fffe000, RZ, 0xc0, !PT ;  /* 0x7fffe00009097812 */ /* 0x000fc800078ec0ff */
[----:B------:R-:W-:Y:S01]  /*e290*/  IADD3 R9, R8, R9, R210 ;  /* 0x0000000908097210 */ /* 0x000fe20007ffe0d2 */
[----:B------:R-:W0:Y:S03]  /*e2a0*/  LDS.128 R4, [R59+0x15400] ;  /* 0x015400003b047984 */ /* 0x000e260000000c00 */
[----:B------:R-:W-:-:S05]  /*e2b0*/  LEA R61, R9, R2, 0x1 ;  /* 0x00000002093d7211 */ /* 0x000fca00078e08ff */
[----:B------:R-:W1:Y:S01]  /*e2c0*/  LDS.128 R8, [R61+0x15400] ;  /* 0x015400003d087984 */ /* 0x000e620000000c00 */
[--C-:B0-----:R-:W-:Y:S02]  /*e2d0*/  HADD2.F32 R43, -RZ, R4.reuse.H0_H0 ;  /* 0x20000004ff2b7230 */ /* 0x101fe40000004100 */
[----:B------:R-:W-:Y:S02]  /*e2e0*/  HADD2.F32 R4, -RZ, R4.H1_H1 ;  /* 0x30000004ff047230 */ /* 0x000fe40000004100 */
[--C-:B------:R-:W-:Y:S02]  /*e2f0*/  HADD2.F32 R44, -RZ, R5.reuse.H0_H0 ;  /* 0x20000005ff2c7230 */ /* 0x100fe40000004100 */
[----:B------:R-:W-:Y:S02]  /*e300*/  HADD2.F32 R5, -RZ, R5.H1_H1 ;  /* 0x30000005ff057230 */ /* 0x000fe40000004100 */
[--C-:B-1----:R-:W-:Y:S02]  /*e310*/  HADD2.F32 R47, -RZ, R8.reuse.H0_H0 ;  /* 0x20000008ff2f7230 */ /* 0x102fe40000004100 */
[----:B------:R-:W-:-:S02]  /*e320*/  HADD2.F32 R8, -RZ, R8.H1_H1 ;  /* 0x30000008ff087230 */ /* 0x000fc40000004100 */
[----:B------:R-:W-:Y:S02]  /*e330*/  HADD2.F32 R48, -RZ, R9.H0_H0 ;  /* 0x20000009ff307230 */ /* 0x000fe40000004100 */
[C---:B------:R-:W-:Y:S01]  /*e340*/  FMUL.FTZ R56, R47.reuse, R54 ;  /* 0x000000362f387220 */ /* 0x040fe20000410000 */
[-C--:B------:R-:W-:Y:S01]  /*e350*/  FMUL.FTZ R58, R47, R52.reuse ;  /* 0x000000342f3a7220 */ /* 0x080fe20000410000 */
[----:B------:R-:W-:Y:S02]  /*e360*/  HADD2.F32 R47, -RZ, R34.H0_H0 ;  /* 0x20000022ff2f7230 */ /* 0x000fe40000004100 */
[C---:B------:R-:W-:Y:S01]  /*e370*/  FMUL.FTZ R55, R8.reuse, R51 ;  /* 0x0000003308377220 */ /* 0x040fe20000410000 */
[C---:B------:R-:W-:Y:S01]  /*e380*/  FFMA.FTZ R56, R43.reuse, R52, -R56 ;  /* 0x000000342b387223 */ /* 0x040fe20000010838 */
[----:B------:R-:W-:Y:S01]  /*e390*/  FFMA.FTZ R58, R43, R54, R58 ;  /* 0x000000362b3a7223 */ /* 0x000fe2000001003a */
[----:B------:R-:W-:Y:S02]  /*e3a0*/  HADD2.F32 R43, -RZ, R33.H1_H1 ;  /* 0x30000021ff2b7230 */ /* 0x000fe40000004100 */
[-C--:B------:R-:W-:Y:S01]  /*e3b0*/  FMUL.FTZ R57, R8, R47.reuse ;  /* 0x0000002f08397220 */ /* 0x080fe20000410000 */
[----:B------:R-:W-:Y:S01]  /*e3c0*/  FFMA.FTZ R55, R4, R47, -R55 ;  /* 0x0000002f04377223 */ /* 0x000fe20000010837 */
[----:B------:R-:W-:Y:S01]  /*e3d0*/  FMUL.FTZ R47, R48, R53 ;  /* 0x00000035302f7220 */ /* 0x000fe20000410000 */
[----:B------:R-:W-:-:S02]  /*e3e0*/  HADD2.F32 R9, -RZ, R9.H1_H1 ;  /* 0x30000009ff097230 */ /* 0x000fc40000004100 */
[----:B------:R-:W-:Y:S01]  /*e3f0*/  FMUL.FTZ R48, R48, R43 ;  /* 0x0000002b30307220 */ /* 0x000fe20000410000 */
[----:B------:R-:W-:Y:S02]  /*e400*/  HADD2.F32 R52, -RZ, R39.H1_H1 ;  /* 0x30000027ff347230 */ /* 0x000fe40000004100 */
[----:B------:R-:W-:Y:S01]  /*e410*/  FFMA.FTZ R57, R4, R51, R57 ;  /* 0x0000003304397223 */ /* 0x000fe20000010039 */
[----:B------:R-:W-:Y:S02]  /*e420*/  HADD2.F32 R4, -RZ, R34.H1_H1 ;  /* 0x30000022ff047230 */ /* 0x000fe40000004100 */
[C---:B------:R-:W-:Y:S01]  /*e430*/  FFMA.FTZ R47, R44.reuse, R43, -R47 ;  /* 0x0000002b2c2f7223 */ /* 0x040fe2000001082f */
[----:B------:R-:W-:Y:S01]  /*e440*/  FFMA.FTZ R48, R44, R53, R48 ;  /* 0x000000352c307223 */ /* 0x000fe20000010030 */
[----:B------:R-:W-:Y:S02]  /*e450*/  HADD2.F32 R49, -RZ, R10.H0_H0 ;  /* 0x2000000aff317230 */ /* 0x000fe40000004100 */
[----:B------:R-:W-:Y:S01]  /*e460*/  FMUL.FTZ R54, R9, R52 ;  /* 0x0000003409367220 */ /* 0x000fe20000410000 */
[----:B------:R-:W-:-:S02]  /*e470*/  HADD2.F32 R8, -RZ, R35.H0_H0 ;  /* 0x20000023ff087230 */ /* 0x000fc40000004100 */
[-C--:B------:R-:W-:Y:S01]  /*e480*/  FMUL.FTZ R60, R9, R4.reuse ;  /* 0x00000004093c7220 */ /* 0x080fe20000410000 */
[----:B------:R-:W-:Y:S02]  /*e490*/  HADD2.F32 R44, -RZ, R40.H0_H0 ;  /* 0x20000028ff2c7230 */ /* 0x000fe40000004100 */
[----:B------:R-:W-:Y:S01]  /*e4a0*/  FFMA.FTZ R54, R5, R4, -R54 ;  /* 0x0000000405367223 */ /* 0x000fe20000010836 */
[----:B------:R-:W-:Y:S02]  /*e4b0*/  HADD2.F32 R10, -RZ, R10.H1_H1 ;  /* 0x3000000aff0a7230 */ /* 0x000fe40000004100 */
[C---:B------:R-:W-:Y:S01]  /*e4c0*/  FMUL.FTZ R53, R49.reuse, R8 ;  /* 0x0000000831357220 */ /* 0x040fe20000410000 */
[----:B------:R-:W-:Y:S02]  /*e4d0*/  HADD2.F32 R43, -RZ, R42.H0_H0 ;  /* 0x2000002aff2b7230 */ /* 0x000fe40000004100 */
[----:B------:R-:W-:Y:S01]  /*e4e0*/  FMUL.FTZ R4, R49, R44 ;  /* 0x0000002c31047220 */ /* 0x000fe20000410000 */
[----:B------:R-:W-:-:S02]  /*e4f0*/  HADD2.F32 R45, -RZ, R6.H0_H0 ;  /* 0x20000006ff2d7230 */ /* 0x000fc40000004100 */
[----:B------:R-:W-:Y:S01]  /*e500*/  FFMA.FTZ R49, R5, R52, R60 ;  /* 0x0000003405317223 */ /* 0x000fe2000001003c */
[----:B------:R-:W-:Y:S02]  /*e510*/  HADD2.F32 R9, -RZ, R41.H0_H0 ;  /* 0x20000029ff097230 */ /* 0x000fe40000004100 */
[C---:B------:R-:W-:Y:S01]  /*e520*/  FMUL.FTZ R5, R10.reuse, R43 ;  /* 0x0000002b0a057220 */ /* 0x040fe20000410000 */
[----:B------:R-:W-:Y:S02]  /*e530*/  HADD2.F32 R6, -RZ, R6.H1_H1 ;  /* 0x30000006ff067230 */ /* 0x000fe40000004100 */
[C---:B------:R-:W-:Y:S01]  /*e540*/  FFMA.FTZ R51, R45.reuse, R8, -R4 ;  /* 0x000000082d337223 */ /* 0x040fe20000010804 */
[----:B------:R-:W-:Y:S01]  /*e550*/  FFMA.FTZ R53, R45, R44, R53 ;  /* 0x0000002c2d357223 */ /* 0x000fe20000010035 */
[-C--:B------:R-:W-:Y:S01]  /*e560*/  FMUL.FTZ R45, R10, R9.reuse ;  /* 0x000000090a2d7220 */ /* 0x080fe20000410000 */
[----:B------:R-:W-:Y:S02]  /*e570*/  HADD2.F32 R50, -RZ, R11.H0_H0 ;  /* 0x2000000bff327230 */ /* 0x000fe40000004100 */
[----:B------:R-:W-:Y:S01]  /*e580*/  FFMA.FTZ R10, R6, R9, -R5 ;  /* 0x00000009060a7223 */ /* 0x000fe20000010805 */
[----:B------:R-:W-:-:S02]  /*e590*/  HADD2.F32 R9, -RZ, R40.H1_H1 ;  /* 0x30000028ff097230 */ /* 0x000fc40000004100 */
[----:B------:R-:W-:Y:S01]  /*e5a0*/  FFMA.FTZ R44, R6, R43, R45 ;  /* 0x0000002b062c7223 */ /* 0x000fe2000001002d */
[----:B------:R-:W-:Y:S02]  /*e5b0*/  HADD2.F32 R5, -RZ, R35.H1_H1 ;  /* 0x30000023ff057230 */ /* 0x000fe40000004100 */
[----:B------:R-:W-:Y:S02]  /*e5c0*/  HADD2.F32 R11, -RZ, R11.H1_H1 ;  /* 0x3000000bff0b7230 */ /* 0x000fe40000004100 */
[C---:B------:R-:W-:Y:S01]  /*e5d0*/  FMUL.FTZ R43, R50.reuse, R9 ;  /* 0x00000009322b7220 */ /* 0x040fe20000410000 */
[----:B------:R-:W-:Y:S02]  /*e5e0*/  HADD2.F32 R8, -RZ, R42.H1_H1 ;  /* 0x3000002aff087230 */ /* 0x000fe40000004100 */
[----:B------:R-:W-:Y:S01]  /*e5f0*/  FMUL.FTZ R50, R50, R5 ;  /* 0x0000000532327220 */ /* 0x000fe20000410000 */
[----:B------:R-:W-:Y:S02]  /*e600*/  HADD2.F32 R4, -RZ, R41.H1_H1 ;  /* 0x30000029ff047230 */ /* 0x000fe40000004100 */
[----:B------:R-:W-:-:S02]  /*e610*/  HADD2.F32 R46, -RZ, R7.H0_H0 ;  /* 0x20000007ff2e7230 */ /* 0x000fc40000004100 */
[C---:B------:R-:W-:Y:S01]  /*e620*/  FMUL.FTZ R6, R11.reuse, R8 ;  /* 0x000000080b067220 */ /* 0x040fe20000410000 */
[----:B------:R-:W-:Y:S02]  /*e630*/  HADD2.F32 R7, -RZ, R7.H1_H1 ;  /* 0x30000007ff077230 */ /* 0x000fe40000004100 */
[-C--:B------:R-:W-:Y:S01]  /*e640*/  FMUL.FTZ R45, R11, R4.reuse ;  /* 0x000000040b2d7220 */ /* 0x080fe20000410000 */
[C---:B------:R-:W-:Y:S01]  /*e650*/  FFMA.FTZ R43, R46.reuse, R5, -R43 ;  /* 0x000000052e2b7223 */ /* 0x040fe2000001082b */
[----:B------:R-:W-:Y:S01]  /*e660*/  FFMA.FTZ R11, R46, R9, R50 ;  /* 0x000000092e0b7223 */ /* 0x000fe20000010032 */
[C---:B------:R-:W-:Y:S01]  /*e670*/  FFMA.FTZ R46, R7.reuse, R4, -R6 ;  /* 0x00000004072e7223 */ /* 0x040fe20000010806 */
[----:B------:R-:W-:Y:S01]  /*e680*/  FFMA.FTZ R50, R7, R8, R45 ;  /* 0x0000000807327223 */ /* 0x000fe2000001002d */
[----:B------:R-:W-:Y:S02]  /*e690*/  F2FP.F16.F32.PACK_AB R4, R55, R56 ;  /* 0x000000383704723e */ /* 0x000fe400000000ff */
[----:B------:R-:W-:-:S02]  /*e6a0*/  F2FP.F16.F32.PACK_AB R5, R54, R47 ;  /* 0x0000002f3605723e */ /* 0x000fc400000000ff */
[----:B------:R-:W-:Y:S02]  /*e6b0*/  F2FP.F16.F32.PACK_AB R6, R10, R51 ;  /* 0x000000330a06723e */ /* 0x000fe400000000ff */
[----:B------:R-:W-:Y:S02]  /*e6c0*/  F2FP.F16.F32.PACK_AB R7, R46, R43 ;  /* 0x0000002b2e07723e */ /* 0x000fe400000000ff */
[----:B------:R-:W-:Y:S02]  /*e6d0*/  F2FP.F16.F32.PACK_AB R8, R57, R58 ;  /* 0x0000003a3908723e */ /* 0x000fe400000000ff */
[----:B------:R-:W-:Y:S01]  /*e6e0*/  F2FP.F16.F32.PACK_AB R9, R49, R48 ;  /* 0x000000303109723e */ /* 0x000fe200000000ff */
[----:B------:R1:W-:Y:S01]  /*e6f0*/  STS.128 [R59+0x15400], R4 ;  /* 0x015400043b007388 */ /* 0x0003e20000000c00 */
[----:B------:R-:W-:Y:S02]  /*e700*/  F2FP.F16.F32.PACK_AB R10, R44, R53 ;  /* 0x000000352c0a723e */ /* 0x000fe400000000ff */
[----:B------:R-:W-:-:S05]  /*e710*/  F2FP.F16.F32.PACK_AB R11, R50, R11 ;  /* 0x0000000b320b723e */ /* 0x000fca00000000ff */
[----:B------:R1:W-:Y:S02]  /*e720*/  STS.128 [R61+0x15400], R8 ;  /* 0x015400083d007388 */ /* 0x0003e40000000c00 */
.L_x_3461:
[----:B------:R-:W-:Y:S05]  /*e730*/  BSYNC B2 ;  /* 0x0000000000027941 */ /* 0x000fea0003800000 */
.L_x_3460:
[----:B------:R-:W-:Y:S04]  /*e740*/  BSSY B2, `(.L_x_3462) ;  /* 0x0000058000027945 */ /* 0x000fe80003800000 */
[----:B------:R-:W-:Y:S05]  /*e750*/  @P1 BRA `(.L_x_3463) ;  /* 0x0000000400581947 */ /* 0x000fea0003800000 */
[----:B-1----:R-:W-:Y:S01]  /*e760*/  LEA.HI R4, R37, R228, RZ, 0x1d ;  /* 0x000000e425047211 */ /* 0x002fe200078fe8ff */
[----:B------:R-:W-:Y:S02]  /*e770*/  HADD2.F32 R55, -RZ, R29.H0_H0 ;  /* 0x2000001dff377230 */ /* 0x000fe40000004100 */
[----:B------:R-:W-:Y:S01]  /*e780*/  HADD2.F32 R53, -RZ, R25.H0_H0 ;  /* 0x20000019ff357230 */ /* 0x000fe20000004100 */
[----:B------:R-:W-:Y:S01]  /*e790*/  SHF.R.S32.HI R7, RZ, 0x1f, R4 ;  /* 0x0000001fff077819 */ /* 0x000fe20000011404 */
[----:B0-----:R-:W-:Y:S02]  /*e7a0*/  IMAD.SHL.U32 R5, R4, 0x8, RZ ;  /* 0x0000000804057824 */ /* 0x001fe400078e00ff */
[----:B------:R-:W-:Y:S01]  /*e7b0*/  HADD2.F32 R57, -RZ, R30.H0_H0 ;  /* 0x2000001eff397230 */ /* 0x000fe20000004100 */
        /* <DEDUP_REMOVED lines=80> */
.L_x_3463:
[----:B------:R-:W-:Y:S05]  /*ecc0*/  BSYNC B2 ;  /* 0x0000000000027941 */ /* 0x000fea0003800000 */
.L_x_3462:
[----:B------:R-:W-:Y:S05]  /*ecd0*/  @P2 BRA `(.L_x_3459) ;  /* 0x0000000400582947 */ /* 0x000fea0003800000 */
[----:B------:R-:W-:Y:S01]  /*ece0*/  LEA.HI R37, R37, R233, RZ, 0x1d ;  /* 0x000000e925257211 */ /* 0x000fe200078fe8ff */
[----:B------:R-:W-:Y:S02]  /*ecf0*/  HADD2.F32 R52, -RZ, R3.H0_H0 ;  /* 0x20000003ff347230 */ /* 0x000fe40000004100 */
[--C-:B------:R-:W-:Y:S01]  /*ed00*/  HADD2.F32 R54, -RZ, R15.reuse.H0_H0 ;  /* 0x2000000fff367230 */ /* 0x100fe20000004100 */
[----:B-12---:R-:W-:Y:S01]  /*ed10*/  SHF.R.S32.HI R4, RZ, 0x1f, R37 ;  /* 0x0000001fff047819 */ /* 0x006fe20000011425 */
[----:B0-----:R-:W-:Y:S02]  /*ed20*/  IMAD.SHL.U32 R5, R37, 0x8, RZ ;  /* 0x0000000825057824 */ /* 0x001fe400078e00ff */
[----:B------:R-:W-:Y:S01]  /*ed30*/  HADD2.F32 R51, -RZ, R20.H0_H0 ;  /* 0x20000014ff337230 */ /* 0x000fe20000004100 */
[----:B------:R-:W-:Y:S01]  /*ed40*/  LEA.HI R37, R4, R37, RZ, 0x3 ;  /* 0x0000002504257211 */ /* 0x000fe200078f18ff */
[----:B------:R-:W-:Y:S01]  /*ed50*/  HADD2.F32 R53, -RZ, R15.H1_H1 ;  /* 0x3000000fff357230 */ /* 0x000fe20000004100 */
[----:B------:R-:W-:-:S03]  /*ed60*/  LOP3.LUT R4, R208, 0x38, R5, 0xf8, !PT ;  /* 0x00000038d0047812 */ /* 0x000fc600078ef805 */
[----:B------:R-:W-:Y:S01]  /*ed70*/  IMAD.SHL.U32 R37, R37, 0x400, RZ ;  /* 0x0000040025257824 */ /* 0x000fe200078e00ff */
[----:B------:R-:W-:Y:S02]  /*ed80*/  LOP3.LUT R8, R4, R209, RZ, 0x3c, !PT ;  /* 0x000000d104087212 */ /* 0x000fe400078e3cff */
[----:B------:R-:W0:Y:S02]  /*ed90*/  LDS.128 R4, [R232] ;  /* 0x00000000e8047984 */ /* 0x000e240000000c00 */
[----:B------:R-:W-:-:S04]  /*eda0*/  LOP3.LUT R37, R37, 0x7fffe000, RZ, 0xc0, !PT ;  /* 0x7fffe00025257812 */ /* 0x000fc800078ec0ff */
        /* <DEDUP_REMOVED lines=9> */
[--C-:B------:R-:W-:Y:S02]  /*ee40*/  HADD2.F32 R46, -RZ, R7.reuse.H0_H0 ;  /* 0x20000007ff2e7230 */ /* 0x100fe40000004100 */
[----:B------:R-:W-:Y:S02]  /*ee50*/  HADD2.F32 R7, -RZ, R7.H1_H1 ;  /* 0x30000007ff077230 */ /* 0x000fe40000004100 */
[--C-:B-1----:R-:W-:Y:S02]  /*ee60*/  HADD2.F32 R47, -RZ, R8.reuse.H0_H0 ;  /* 0x20000008ff2f7230 */ /* 0x102fe40000004100 */
[----:B------:R-:W-:Y:S02]  /*ee70*/  HADD2.F32 R8, -RZ, R8.H1_H1 ;  /* 0x30000008ff087230 */ /* 0x000fe40000004100 */
[----:B------:R-:W-:Y:S02]  /*ee80*/  HADD2.F32 R48, -RZ, R9.H0_H0 ;  /* 0x20000009ff307230 */ /* 0x000fe40000004100 */
[C---:B------:R-:W-:Y:S01]  /*ee90*/  FMUL.FTZ R56, R47.reuse, R54 ;  /* 0x000000362f387220 */ /* 0x040fe20000410000 */
[----:B------:R-:W-:Y:S01]  /*eea0*/  FMUL.FTZ R58, R47, R52 ;  /* 0x000000342f3a7220 */ /* 0x000fe20000410000 */
[----:B------:R-:W-:-:S02]  /*eeb0*/  HADD2.F32 R47, -RZ, R12.H0_H0 ;  /* 0x2000000cff2f7230 */ /* 0x000fc40000004100 */
[C---:B------:R-:W-:Y:S01]  /*eec0*/  FMUL.FTZ R55, R8.reuse, R51 ;  /* 0x0000003308377220 */ /* 0x040fe20000410000 */
[C---:B------:R-:W-:Y:S01]  /*eed0*/  FFMA.FTZ R56, R43.reuse, R52, -R56 ;  /* 0x000000342b387223 */ /* 0x040fe20000010838 */
[----:B------:R-:W-:Y:S01]  /*eee0*/  FFMA.FTZ R58, R43, R54, R58 ;  /* 0x000000362b3a7223 */ /* 0x000fe2000001003a */
[----:B------:R-:W-:Y:S02]  /*eef0*/  HADD2.F32 R43, -RZ, R3.H1_H1 ;  /* 0x30000003ff2b7230 */ /* 0x000fe40000004100 */
[-C--:B------:R-:W-:Y:S01]  /*ef00*/  FMUL.FTZ R57, R8, R47.reuse ;  /* 0x0000002f08397220 */ /* 0x080fe20000410000 */
[----:B------:R-:W-:Y:S01]  /*ef10*/  FFMA.FTZ R55, R4, R47, -R55 ;  /* 0x0000002f04377223 */ /* 0x000fe20000010837 */
[C---:B------:R-:W-:Y:S01]  /*ef20*/  FMUL.FTZ R47, R48.reuse, R53 ;  /* 0x00000035302f7220 */ /* 0x040fe20000410000 */
[----:B------:R-:W-:Y:S02]  /*ef30*/  HADD2.F32 R9, -RZ, R9.H1_H1 ;  /* 0x30000009ff097230 */ /* 0x000fe40000004100 */
[----:B------:R-:W-:Y:S01]  /*ef40*/  FMUL.FTZ R48, R48, R43 ;  /* 0x0000002b30307220 */ /* 0x000fe20000410000 */
[----:B------:R-:W-:-:S02]  /*ef50*/  HADD2.F32 R52, -RZ, R20.H1_H1 ;  /* 0x30000014ff347230 */ /* 0x000fc40000004100 */
[----:B------:R-:W-:Y:S01]  /*ef60*/  FFMA.FTZ R57, R4, R51, R57 ;  /* 0x0000003304397223 */ /* 0x000fe20000010039 */
[----:B------:R-:W-:Y:S02]  /*ef70*/  HADD2.F32 R4, -RZ, R12.H1_H1 ;  /* 0x3000000cff047230 */ /* 0x000fe40000004100 */
[C---:B------:R-:W-:Y:S01]  /*ef80*/  FFMA.FTZ R47, R44.reuse, R43, -R47 ;  /* 0x0000002b2c2f7223 */ /* 0x040fe2000001082f */
[----:B------:R-:W-:Y:S01]  /*ef90*/  FFMA.FTZ R48, R44, R53, R48 ;  /* 0x000000352c307223 */ /* 0x000fe20000010030 */
[----:B------:R-:W-:Y:S02]  /*efa0*/  HADD2.F32 R49, -RZ, R10.H0_H0 ;  /* 0x2000000aff317230 */ /* 0x000fe40000004100 */
[C---:B------:R-:W-:Y:S01]  /*efb0*/  FMUL.FTZ R54, R9.reuse, R52 ;  /* 0x0000003409367220 */ /* 0x040fe20000410000 */
[----:B------:R-:W-:Y:S02]  /*efc0*/  HADD2.F32 R8, -RZ, R13.H0_H0 ;  /* 0x2000000dff087230 */ /* 0x000fe40000004100 */
[----:B------:R-:W-:Y:S01]  /*efd0*/  FMUL.FTZ R60, R9, R4 ;  /* 0x00000004093c7220 */ /* 0x000fe20000410000 */
[----:B------:R-:W-:-:S02]  /*efe0*/  HADD2.F32 R44, -RZ, R21.H0_H0 ;  /* 0x20000015ff2c7230 */ /* 0x000fc40000004100 */
[----:B------:R-:W-:Y:S01]  /*eff0*/  FFMA.FTZ R54, R5, R4, -R54 ;  /* 0x0000000405367223 */ /* 0x000fe20000010836 */
[----:B------:R-:W-:Y:S02]  /*f000*/  HADD2.F32 R10, -RZ, R10.H1_H1 ;  /* 0x3000000aff0a7230 */ /* 0x000fe40000004100 */
[C---:B------:R-:W-:Y:S01]  /*f010*/  FMUL.FTZ R53, R49.reuse, R8 ;  /* 0x0000000831357220 */ /* 0x040fe20000410000 */
[----:B------:R-:W-:Y:S02]  /*f020*/  HADD2.F32 R43, -RZ, R24.H0_H0 ;  /* 0x20000018ff2b7230 */ /* 0x000fe40000004100 */
[----:B------:R-:W-:Y:S01]  /*f030*/  FMUL.FTZ R4, R49, R44 ;  /* 0x0000002c31047220 */ /* 0x000fe20000410000 */
[----:B------:R-:W-:Y:S02]  /*f040*/  HADD2.F32 R9, -RZ, R14.H0_H0 ;  /* 0x2000000eff097230 */ /* 0x000fe40000004100 */
[----:B------:R-:W-:Y:S01]  /*f050*/  FFMA.FTZ R49, R5, R52, R60 ;  /* 0x0000003405317223 */ /* 0x000fe2000001003c */
[C---:B------:R-:W-:Y:S01]  /*f060*/  FFMA.FTZ R53, R45.reuse, R44, R53 ;  /* 0x0000002c2d357223 */ /* 0x040fe20000010035 */
[C---:B------:R-:W-:Y:S01]  /*f070*/  FMUL.FTZ R5, R10.reuse, R43 ;  /* 0x0000002b0a057220 */ /* 0x040fe20000410000 */
[----:B------:R-:W-:Y:S01]  /*f080*/  FFMA.FTZ R51, R45, R8, -R4 ;  /* 0x000000082d337223 */ /* 0x000fe20000010804 */
[----:B------:R-:W-:Y:S01]  /*f090*/  FMUL.FTZ R45, R10, R9 ;  /* 0x000000090a2d7220 */ /* 0x000fe20000410000 */
[----:B------:R-:W-:-:S02]  /*f0a0*/  HADD2.F32 R50, -RZ, R11.H0_H0 ;  /* 0x2000000bff327230 */ /* 0x000fc40000004100 */
[C---:B------:R-:W-:Y:S01]  /*f0b0*/  FFMA.FTZ R10, R6.reuse, R9, -R5 ;  /* 0x00000009060a7223 */ /* 0x040fe20000010805 */
[----:B------:R-:W-:Y:S02]  /*f0c0*/  HADD2.F32 R9, -RZ, R21.H1_H1 ;  /* 0x30000015ff097230 */ /* 0x000fe40000004100 */
[----:B------:R-:W-:Y:S01]  /*f0d0*/  FFMA.FTZ R44, R6, R43, R45 ;  /* 0x0000002b062c7223 */ /* 0x000fe2000001002d */
[----:B------:R-:W-:Y:S02]  /*f0e0*/  HADD2.F32 R5, -RZ, R13.H1_H1 ;  /* 0x3000000dff057230 */ /* 0x000fe40000004100 */
[----:B------:R-:W-:Y:S02]  /*f0f0*/  HADD2.F32 R11, -RZ, R11.H1_H1 ;  /* 0x3000000bff0b7230 */ /* 0x000fe40000004100 */
[C---:B------:R-:W-:Y:S01]  /*f100*/  FMUL.FTZ R43, R50.reuse, R9 ;  /* 0x00000009322b7220 */ /* 0x040fe20000410000 */
[----:B------:R-:W-:Y:S02]  /*f110*/  HADD2.F32 R8, -RZ, R24.H1_H1 ;  /* 0x30000018ff087230 */ /* 0x000fe40000004100 */
[----:B------:R-:W-:Y:S01]  /*f120*/  FMUL.FTZ R50, R50, R5 ;  /* 0x0000000532327220 */ /* 0x000fe20000410000 */
[----:B------:R-:W-:-:S02]  /*f130*/  HADD2.F32 R4, -RZ, R14.H1_H1 ;  /* 0x3000000eff047230 */ /* 0x000fc40000004100 */
[----:B------:R-:W-:Y:S01]  /*f140*/  FFMA.FTZ R43, R46, R5, -R43 ;  /* 0x000000052e2b7223 */ /* 0x000fe2000001082b */
[----:B------:R-:W-:Y:S01]  /*f150*/  F2FP.F16.F32.PACK_AB R5, R54, R47 ;  /* 0x0000002f3605723e */ /* 0x000fe200000000ff */
[C---:B------:R-:W-:Y:S01]  /*f160*/  FMUL.FTZ R6, R11.reuse, R8 ;  /* 0x000000080b067220 */ /* 0x040fe20000410000 */
[-C--:B------:R-:W-:Y:S01]  /*f170*/  FMUL.FTZ R45, R11, R4.reuse ;  /* 0x000000040b2d7220 */ /* 0x080fe20000410000 */
[----:B------:R-:W-:Y:S02]  /*f180*/  FFMA.FTZ R11, R46, R9, R50 ;  /* 0x000000092e0b7223 */ /* 0x000fe40000010032 */
[----:B------:R-:W-:Y:S01]  /*f190*/  FFMA.FTZ R46, R7, R4, -R6 ;  /* 0x00000004072e7223 */ /* 0x000fe20000010806 */
[----:B------:R-:W-:Y:S01]  /*f1a0*/  F2FP.F16.F32.PACK_AB R4, R55, R56 ;  /* 0x000000383704723e */ /* 0x000fe200000000ff */
[----:B------:R-:W-:Y:S01]  /*f1b0*/  FFMA.FTZ R50, R7, R8, R45 ;  /* 0x0000000807327223 */ /* 0x000fe2000001002d */
        /* <DEDUP_REMOVED lines=8> */
.L_x_3459:
[----:B------:R-:W-:Y:S05]  /*f240*/  BSYNC B1 ;  /* 0x0000000000017941 */ /* 0x000fea0003800000 */
.L_x_3458:
[----:B------:R-:W-:-:S13]  /*f250*/  ISETP.GE.AND P0, PT, R223, R0, PT ;  /* 0x00000000df00720c */ /* 0x000fda0003f06270 */
[----:B------:R-:W-:Y:S05]  /*f260*/  @P0 BRA `(.L_x_3439) ;  /* 0x0000001000340947 */ /* 0x000fea0003800000 */
[----:B------:R-:W4:Y:S01]  /*f270*/  LDC R0, c[0x0][0x3d4] ;  /* 0x0000f500ff007b82 */ /* 0x000f220000000800 */
[----:B------:R-:W-:Y:S01]  /*f280*/  BSSY B1, `(.L_x_3464) ;  /* 0x000005b000017945 */ /* 0x000fe20003800000 */
[-C--:B----4-:R-:W-:Y:S02]  /*f290*/  ISETP.GE.AND P0, PT, R22, R0.reuse, PT ;  /* 0x000000001600720c */ /* 0x090fe40003f06270 */
[-C--:B------:R-:W-:Y:S02]  /*f2a0*/  ISETP.GE.AND P1, PT, R204, R0.reuse, PT ;  /* 0x00000000cc00720c */ /* 0x080fe40003f26270 */
[----:B------:R-:W-:-:S09]  /*f2b0*/  ISETP.GE.AND P2, PT, R205, R0, PT ;  /* 0x00000000cd00720c */ /* 0x000fd20003f46270 */
[----:B------:R-:W-:Y:S05]  /*f2c0*/  @P0 BRA `(.L_x_3465) ;  /* 0x0000000400580947 */ /* 0x000fea0003800000 */
[----:B-123--:R-:W-:Y:S01]  /*f2d0*/  LEA.HI R4, R0, R227, RZ, 0x1d ;  /* 0x000000e300047211 */ /* 0x00efe200078fe8ff */
[----:B------:R-:W-:Y:S02]  /*f2e0*/  HADD2.F32 R53, -RZ, R38.H0_H0 ;  /* 0x20000026ff357230 */ /* 0x000fe40000004100 */
[----:B------:R-:W-:Y:S01]  /*f2f0*/  HADD2.F32 R51, -RZ, R33.H0_H0 ;  /* 0x20000021ff337230 */ /* 0x000fe20000004100 */
[----:B0-----:R-:W-:Y:S01]  /*f300*/  SHF.R.S32.HI R5, RZ, 0x1f, R4 ;  /* 0x0000001fff057819 */ /* 0x001fe20000011404 */
[----:B------:R-:W-:Y:S02]  /*f310*/  IMAD.SHL.U32 R6, R4, 0x8, RZ ;  /* 0x0000000804067824 */ /* 0x000fe400078e00ff */
[----:B------:R-:W-:Y:S01]  /*f320*/  HADD2.F32 R58, -RZ, R39.H0_H0 ;  /* 0x20000027ff3a7230 */ /* 0x000fe20000004100 */
[----:B------:R-:W-:Y:S01]  /*f330*/  LEA.HI R4, R5, R4, RZ, 0x3 ;  /* 0x0000000405047211 */ /* 0x000fe200078f18ff */
[----:B------:R-:W-:Y:S01]  /*f340*/  HADD2.F32 R56, -RZ, R34.H0_H0 ;  /* 0x20000022ff387230 */ /* 0x000fe20000004100 */
[----:B------:R-:W-:Y:S01]  /*f350*/  LOP3.LUT R5, R207, 0x38, R6, 0xf8, !PT ;  /* 0x00000038cf057812 */ /* 0x000fe200078ef806 */
[----:B------:R-:W-:-:S02]  /*f360*/  HADD2.F32 R60, -RZ, R38.H1_H1 ;  /* 0x30000026ff3c7230 */ /* 0x000fc40000004100 */
[----:B------:R-:W-:Y:S01]  /*f370*/  IMAD.SHL.U32 R4, R4, 0x400, RZ ;  /* 0x0000040004047824 */ /* 0x000fe200078e00ff */
[----:B------:R-:W-:Y:S01]  /*f380*/  LOP3.LUT R9, R5, R236, RZ, 0x3c, !PT ;  /* 0x000000ec05097212 */ /* 0x000fe200078e3cff */
[----:B------:R-:W-:Y:S02]  /*f390*/  HADD2.F32 R38, -RZ, R33.H1_H1 ;  /* 0x30000021ff267230 */ /* 0x000fe40000004100 */
[----:B------:R-:W-:Y:S01]  /*f3a0*/  HADD2.F32 R55, -RZ, R39.H1_H1 ;  /* 0x30000027ff377230 */ /* 0x000fe20000004100 */
[----:B------:R-:W-:Y:S01]  /*f3b0*/  LOP3.LUT R8, R4, 0x7fffe000, RZ, 0xc0, !PT ;  /* 0x7fffe00004087812 */ /* 0x000fe200078ec0ff */
[--C-:B------:R-:W-:Y:S01]  /*f3c0*/  HADD2.F32 R57, -RZ, R40.reuse.H0_H0 ;  /* 0x20000028ff397230 */ /* 0x100fe20000004100 */
[----:B------:R-:W0:Y:S01]  /*f3d0*/  LDS.128 R4, [R234] ;  /* 0x00000000ea047984 */ /* 0x000e220000000c00 */
[----:B------:R-:W-:Y:S01]  /*f3e0*/  HADD2.F32 R40, -RZ, R40.H1_H1 ;  /* 0x30000028ff287230 */ /* 0x000fe20000004100 */
        /* <DEDUP_REMOVED lines=16> */
[----:B------:R-:W-:Y:S01]  /*f4f0*/  FFMA.FTZ R52, R51, R43, -R52 ;  /* 0x0000002b33347223 */ /* 0x000fe20000010834 */
[----:B------:R-:W-:Y:S01]  /*f500*/  FMUL.FTZ R33, R56, R8 ;  /* 0x0000000838217220 */ /* 0x000fe20000410000 */
[----:B------:R-:W-:-:S02]  /*f510*/  HADD2.F32 R51, -RZ, R34.H1_H1 ;  /* 0x30000022ff337230 */ /* 0x000fc40000004100 */
[----:B------:R-:W-:Y:S01]  /*f520*/  FFMA.FTZ R54, R53, R43, R54 ;  /* 0x0000002b35367223 */ /* 0x000fe20000010036 */
[-C--:B------:R-:W-:Y:S01]  /*f530*/  FFMA.FTZ R47, R56, R4.reuse, -R47 ;  /* 0x00000004382f7223 */ /* 0x080fe2000001082f */
[----:B------:R-:W-:Y:S01]  /*f540*/  FFMA.FTZ R33, R58, R4, R33 ;  /* 0x000000043a217223 */ /* 0x000fe20000010021 */
[--C-:B------:R-:W-:Y:S02]  /*f550*/  HADD2.F32 R49, -RZ, R10.reuse.H0_H0 ;  /* 0x2000000aff317230 */ /* 0x100fe40000004100 */
[----:B------:R-:W-:Y:S01]  /*f560*/  FMUL.FTZ R43, R60, R48 ;  /* 0x000000303c2b7220 */ /* 0x000fe20000410000 */
[-C--:B------:R-:W-:Y:S01]  /*f570*/  FMUL.FTZ R4, R55, R9.reuse ;  /* 0x0000000937047220 */ /* 0x080fe20000410000 */
[----:B------:R-:W-:Y:S02]  /*f580*/  HADD2.F32 R53, -RZ, R35.H0_H0 ;  /* 0x20000023ff357230 */ /* 0x000fe40000004100 */
[----:B------:R-:W-:Y:S01]  /*f590*/  FMUL.FTZ R8, R51, R9 ;  /* 0x0000000933087220 */ /* 0x000fe20000410000 */
[----:B------:R-:W-:-:S02]  /*f5a0*/  HADD2.F32 R10, -RZ, R10.H1_H1 ;  /* 0x3000000aff0a7230 */ /* 0x000fc40000004100 */
[C---:B------:R-:W-:Y:S01]  /*f5b0*/  FMUL.FTZ R39, R38.reuse, R48 ;  /* 0x0000003026277220 */ /* 0x040fe20000410000 */
[----:B------:R-:W-:Y:S02]  /*f5c0*/  HADD2.F32 R58, -RZ, R42.H0_H0 ;  /* 0x2000002aff3a7230 */ /* 0x000fe40000004100 */
[----:B------:R-:W-:Y:S01]  /*f5d0*/  FFMA.FTZ R43, R38, R44, -R43 ;  /* 0x0000002c262b7223 */ /* 0x000fe2000001082b */
[----:B------:R-:W-:Y:S02]  /*f5e0*/  HADD2.F32 R56, -RZ, R41.H0_H0 ;  /* 0x20000029ff387230 */ /* 0x000fe40000004100 */
[----:B------:R-:W-:Y:S01]  /*f5f0*/  FFMA.FTZ R34, R51, R5, -R4 ;  /* 0x0000000533227223 */ /* 0x000fe20000010804 */
[-C--:B------:R-:W-:Y:S01]  /*f600*/  FMUL.FTZ R4, R57, R49.reuse ;  /* 0x0000003139047220 */ /* 0x080fe20000410000 */
[----:B------:R-:W-:Y:S01]  /*f610*/  FMUL.FTZ R48, R53, R49 ;  /* 0x0000003135307220 */ /* 0x000fe20000410000 */
[----:B------:R-:W-:Y:S01]  /*f620*/  FFMA.FTZ R38, R55, R5, R8 ;  /* 0x0000000537267223 */ /* 0x000fe20000010008 */
[----:B------:R-:W-:-:S02]  /*f630*/  HADD2.F32 R50, -RZ, R11.H0_H0 ;  /* 0x2000000bff327230 */ /* 0x000fc40000004100 */
[-C--:B------:R-:W-:Y:S01]  /*f640*/  FMUL.FTZ R5, R58, R10.reuse ;  /* 0x0000000a3a057220 */ /* 0x080fe20000410000 */
[----:B------:R-:W-:Y:S01]  /*f650*/  FMUL.FTZ R9, R56, R10 ;  /* 0x0000000a38097220 */ /* 0x000fe20000410000 */
[----:B------:R-:W-:Y:S02]  /*f660*/  HADD2.F32 R8, -RZ, R35.H1_H1 ;  /* 0x30000023ff087230 */ /* 0x000fe40000004100 */
[----:B------:R-:W-:Y:S01]  /*f670*/  FFMA.FTZ R39, R60, R44, R39 ;  /* 0x0000002c3c277223 */ /* 0x000fe20000010027 */
[----:B------:R-:W-:Y:S02]  /*f680*/  HADD2.F32 R11, -RZ, R11.H1_H1 ;  /* 0x3000000bff0b7230 */ /* 0x000fe40000004100 */
[-C--:B------:R-:W-:Y:S01]  /*f690*/  FFMA.FTZ R44, R53, R45.reuse, -R4 ;  /* 0x0000002d352c7223 */ /* 0x080fe20000010804 */
[----:B------:R-:W-:Y:S02]  /*f6a0*/  HADD2.F32 R49, -RZ, R42.H1_H1 ;  /* 0x3000002aff317230 */ /* 0x000fe40000004100 */
[----:B------:R-:W-:Y:S01]  /*f6b0*/  FFMA.FTZ R48, R57, R45, R48 ;  /* 0x0000002d39307223 */ /* 0x000fe20000010030 */
[----:B------:R-:W-:-:S02]  /*f6c0*/  HADD2.F32 R41, -RZ, R41.H1_H1 ;  /* 0x30000029ff297230 */ /* 0x000fc40000004100 */
[-C--:B------:R-:W-:Y:S01]  /*f6d0*/  FFMA.FTZ R45, R56, R6.reuse, -R5 ;  /* 0x00000006382d7223 */ /* 0x080fe20000010805 */
[--C-:B------:R-:W-:Y:S02]  /*f6e0*/  HADD2.F32 R46, -RZ, R7.reuse.H0_H0 ;  /* 0x20000007ff2e7230 */ /* 0x100fe40000004100 */
[----:B------:R-:W-:Y:S01]  /*f6f0*/  FFMA.FTZ R35, R58, R6, R9 ;  /* 0x000000063a237223 */ /* 0x000fe20000010009 */
[-C--:B------:R-:W-:Y:S01]  /*f700*/  FMUL.FTZ R5, R40, R50.reuse ;  /* 0x0000003228057220 */ /* 0x080fe20000410000 */
[----:B------:R-:W-:Y:S02]  /*f710*/  HADD2.F32 R7, -RZ, R7.H1_H1 ;  /* 0x30000007ff077230 */ /* 0x000fe40000004100 */
[C---:B------:R-:W-:Y:S01]  /*f720*/  FMUL.FTZ R9, R8.reuse, R50 ;  /* 0x0000003208097220 */ /* 0x040fe20000410000 */
[-C--:B------:R-:W-:Y:S01]  /*f730*/  FMUL.FTZ R4, R49, R11.reuse ;  /* 0x0000000b31047220 */ /* 0x080fe20000410000 */
[C---:B------:R-:W-:Y:S01]  /*f740*/  FMUL.FTZ R6, R41.reuse, R11 ;  /* 0x0000000b29067220 */ /* 0x040fe20000410000 */
[-C--:B------:R-:W-:Y:S01]  /*f750*/  FFMA.FTZ R11, R8, R46.reuse, -R5 ;  /* 0x0000002e080b7223 */ /* 0x080fe20000010805 */
[----:B------:R-:W-:Y:S01]  /*f760*/  FFMA.FTZ R46, R40, R46, R9 ;  /* 0x0000002e282e7223 */ /* 0x000fe20000010009 */
[-C--:B------:R-:W-:Y:S01]  /*f770*/  FFMA.FTZ R40, R41, R7.reuse, -R4 ;  /* 0x0000000729287223 */ /* 0x080fe20000010804 */
        /* <DEDUP_REMOVED lines=11> */
.L_x_3465:
[----:B------:R-:W-:Y:S05]  /*f830*/  BSYNC B1 ;  /* 0x0000000000017941 */ /* 0x000fea0003800000 */
.L_x_3464:
[----:B------:R-:W-:Y:S04]  /*f840*/  BSSY B1, `(.L_x_3466) ;  /* 0x0000058000017945 */ /* 0x000fe80003800000 */
[----:B------:R-:W-:Y:S05]  /*f850*/  @P1 BRA `(.L_x_3467) ;  /* 0x0000000400581947 */ /* 0x000fea0003800000 */
[----:B-1234-:R-:W-:Y:S01]  /*f860*/  LEA.HI R4, R0, R228, RZ, 0x1d ;  /* 0x000000e400047211 */ /* 0x01efe200078fe8ff */
[----:B------:R-:W-:Y:S02]  /*f870*/  HADD2.F32 R46, -RZ, R29.H0_H0 ;  /* 0x2000001dff2e7230 */ /* 0x000fe40000004100 */
[----:B------:R-:W-:Y:S01]  /*f880*/  HADD2.F32 R44, -RZ, R25.H0_H0 ;  /* 0x20000019ff2c7230 */ /* 0x000fe20000004100 */
[----:B0-----:R-:W-:Y:S01]  /*f890*/  SHF.R.S32.HI R5, RZ, 0x1f, R4 ;  /* 0x0000001fff057819 */ /* 0x001fe20000011404 */
[----:B------:R-:W-:Y:S02]  /*f8a0*/  IMAD.SHL.U32 R6, R4, 0x8, RZ ;  /* 0x0000000804067824 */ /* 0x000fe400078e00ff */
[----:B------:R-:W-:Y:S01]  /*f8b0*/  HADD2.F32 R47, -RZ, R29.H1_H1 ;  /* 0x3000001dff2f7230 */ /* 0x000fe20000004100 */
[----:B------:R-:W-:Y:S01]  /*f8c0*/  LEA.HI R4, R5, R4, RZ, 0x3 ;  /* 0x0000000405047211 */ /* 0x000fe200078f18ff */
[----:B------:R-:W-:Y:S01]  /*f8d0*/  HADD2.F32 R48, -RZ, R30.H0_H0 ;  /* 0x2000001eff307230 */ /* 0x000fe20000004100 */
[----:B------:R-:W-:Y:S01]  /*f8e0*/  LOP3.LUT R5, R207, 0x38, R6, 0xf8, !PT ;  /* 0x00000038cf057812 */ /* 0x000fe200078ef806 */
[----:B------:R-:W-:-:S02]  /*f8f0*/  HADD2.F32 R45, -RZ, R25.H1_H1 ;  /* 0x30000019ff2d7230 */ /* 0x000fc40000004100 */
[----:B------:R-:W-:Y:S01]  /*f900*/  IMAD.SHL.U32 R4, R4, 0x400, RZ ;  /* 0x0000040004047824 */ /* 0x000fe200078e00ff */
[----:B------:R-:W-:Y:S01]  /*f910*/  LOP3.LUT R9, R5, R236, RZ, 0x3c, !PT ;  /* 0x000000ec05097212 */ /* 0x000fe200078e3cff */
[----:B------:R-:W-:-:S03]  /*f920*/  HADD2.F32 R49, -RZ, R30.H1_H1 ;  /* 0x3000001eff317230 */ /* 0x000fc60000004100 */
        /* <DEDUP_REMOVED lines=15> */
[----:B------:R-:W-:Y:S01]  /*fa20*/  FMUL.FTZ R39, R44, R39 ;  /* 0x000000272c277220 */ /* 0x000fe20000410000 */
[----:B------:R-:W-:Y:S02]  /*fa30*/  HADD2.F32 R9, -RZ, R9.H1_H1 ;  /* 0x30000009ff097230 */ /* 0x000fe40000004100 */
[----:B------:R-:W-:Y:S01]  /*fa40*/  FMUL.FTZ R29, R48, R8 ;  /* 0x00000008301d7220 */ /* 0x000fe20000410000 */
[----:B------:R-:W-:Y:S01]  /*fa50*/  FFMA.FTZ R43, R44, R34, -R43 ;  /* 0x000000222c2b7223 */ /* 0x000fe2000001082b */
[----:B------:R-:W-:-:S02]  /*fa60*/  HADD2.F32 R44, -RZ, R26.H0_H0 ;  /* 0x2000001aff2c7230 */ /* 0x000fc40000004100 */
[----:B------:R-:W-:Y:S01]  /*fa70*/  FFMA.FTZ R39, R46, R34, R39 ;  /* 0x000000222e277223 */ /* 0x000fe20000010027 */
[-C--:B------:R-:W-:Y:S01]  /*fa80*/  FMUL.FTZ R34, R47, R40.reuse ;  /* 0x000000282f227220 */ /* 0x080fe20000410000 */
[C---:B------:R-:W-:Y:S01]  /*fa90*/  FMUL.FTZ R40, R45.reuse, R40 ;  /* 0x000000282d287220 */ /* 0x040fe20000410000 */
[----:B------:R-:W-:Y:S02]  /*faa0*/  HADD2.F32 R41, -RZ, R10.H0_H0 ;  /* 0x2000000aff297230 */ /* 0x000fe40000004100 */
[C---:B------:R-:W-:Y:S01]  /*fab0*/  FMUL.FTZ R25, R44.reuse, R8 ;  /* 0x000000082c197220 */ /* 0x040fe20000410000 */
[-C--:B------:R-:W-:Y:S01]  /*fac0*/  FFMA.FTZ R8, R44, R4.reuse, -R29 ;  /* 0x000000042c087223 */ /* 0x080fe2000001081d */
[-C--:B------:R-:W-:Y:S01]  /*fad0*/  FFMA.FTZ R34, R45, R35.reuse, -R34 ;  /* 0x000000232d227223 */ /* 0x080fe20000010822 */
[----:B------:R-:W-:Y:S01]  /*fae0*/  FFMA.FTZ R40, R47, R35, R40 ;  /* 0x000000232f287223 */ /* 0x000fe20000010028 */
[----:B------:R-:W-:Y:S01]  /*faf0*/  FFMA.FTZ R30, R48, R4, R25 ;  /* 0x00000004301e7223 */ /* 0x000fe20000010019 */
[----:B------:R-:W-:-:S02]  /*fb00*/  HADD2.F32 R25, -RZ, R26.H1_H1 ;  /* 0x3000001aff197230 */ /* 0x000fc40000004100 */
[-C--:B------:R-:W-:Y:S01]  /*fb10*/  FMUL.FTZ R4, R49, R9.reuse ;  /* 0x0000000931047220 */ /* 0x080fe20000410000 */
[----:B------:R-:W-:Y:S02]  /*fb20*/  HADD2.F32 R29, -RZ, R27.H0_H0 ;  /* 0x2000001bff1d7230 */ /* 0x000fe40000004100 */
[----:B------:R-:W-:Y:S02]  /*fb30*/  HADD2.F32 R35, -RZ, R31.H0_H0 ;  /* 0x2000001fff237230 */ /* 0x000fe40000004100 */
[C---:B------:R-:W-:Y:S01]  /*fb40*/  FMUL.FTZ R26, R25.reuse, R9 ;  /* 0x00000009191a7220 */ /* 0x040fe20000410000 */
[----:B------:R-:W-:Y:S02]  /*fb50*/  HADD2.F32 R10, -RZ, R10.H1_H1 ;  /* 0x3000000aff0a7230 */ /* 0x000fe40000004100 */
[----:B------:R-:W-:Y:S01]  /*fb60*/  FFMA.FTZ R9, R25, R5, -R4 ;  /* 0x0000000519097223 */ /* 0x000fe20000010804 */
[----:B------:R-:W-:Y:S02]  /*fb70*/  HADD2.F32 R48, -RZ, R32.H0_H0 ;  /* 0x20000020ff307230 */ /* 0x000fe40000004100 */
[----:B------:R-:W-:Y:S01]  /*fb80*/  FMUL.FTZ R4, R35, R41 ;  /* 0x0000002923047220 */ /* 0x000fe20000410000 */
[----:B------:R-:W-:-:S02]  /*fb90*/  HADD2.F32 R46, -RZ, R28.H0_H0 ;  /* 0x2000001cff2e7230 */ /* 0x000fc40000004100 */
[----:B------:R-:W-:Y:S01]  /*fba0*/  FMUL.FTZ R44, R29, R41 ;  /* 0x000000291d2c7220 */ /* 0x000fe20000410000 */
[----:B------:R-:W-:Y:S01]  /*fbb0*/  FFMA.FTZ R25, R49, R5, R26 ;  /* 0x0000000531197223 */ /* 0x000fe2000001001a */
[-C--:B------:R-:W-:Y:S01]  /*fbc0*/  FMUL.FTZ R5, R48, R10.reuse ;  /* 0x0000000a30057220 */ /* 0x080fe20000410000 */
[-C--:B------:R-:W-:Y:S01]  /*fbd0*/  FFMA.FTZ R26, R29, R37.reuse, -R4 ;  /* 0x000000251d1a7223 */ /* 0x080fe20000010804 */
[----:B------:R-:W-:Y:S01]  /*fbe0*/  FFMA.FTZ R44, R35, R37, R44 ;  /* 0x00000025232c7223 */ /* 0x000fe2000001002c */
[--C-:B------:R-:W-:Y:S02]  /*fbf0*/  HADD2.F32 R42, -RZ, R11.reuse.H0_H0 ;  /* 0x2000000bff2a7230 */ /* 0x100fe40000004100 */
[C---:B------:R-:W-:Y:S01]  /*fc00*/  FMUL.FTZ R35, R46.reuse, R10 ;  /* 0x0000000a2e237220 */ /* 0x040fe20000410000 */
[----:B------:R-:W-:Y:S01]  /*fc10*/  FFMA.FTZ R29, R46, R6, -R5 ;  /* 0x000000062e1d7223 */ /* 0x000fe20000010805 */
[----:B------:R-:W-:Y:S02]  /*fc20*/  HADD2.F32 R11, -RZ, R11.H1_H1 ;  /* 0x3000000bff0b7230 */ /* 0x000fe40000004100 */
[----:B------:R-:W-:-:S02]  /*fc30*/  HADD2.F32 R46, -RZ, R31.H1_H1 ;  /* 0x3000001fff2e7230 */ /* 0x000fc40000004100 */
[----:B------:R-:W-:Y:S01]  /*fc40*/  FFMA.FTZ R35, R48, R6, R35 ;  /* 0x0000000630237223 */ /* 0x000fe20000010023 */
[----:B------:R-:W-:Y:S02]  /*fc50*/  HADD2.F32 R37, -RZ, R32.H1_H1 ;  /* 0x30000020ff257230 */ /* 0x000fe40000004100 */
[----:B------:R-:W-:Y:S02]  /*fc60*/  HADD2.F32 R10, -RZ, R27.H1_H1 ;  /* 0x3000001bff0a7230 */ /* 0x000fe40000004100 */
[-C--:B------:R-:W-:Y:S01]  /*fc70*/  FMUL.FTZ R5, R46, R42.reuse ;  /* 0x0000002a2e057220 */ /* 0x080fe20000410000 */
[----:B------:R-:W-:Y:S02]  /*fc80*/  HADD2.F32 R31, -RZ, R28.H1_H1 ;  /* 0x3000001cff1f7230 */ /* 0x000fe40000004100 */
[----:B------:R-:W-:Y:S01]  /*fc90*/  FMUL.FTZ R4, R37, R11 ;  /* 0x0000000b25047220 */ /* 0x000fe20000410000 */
[--C-:B------:R-:W-:Y:S02]  /*fca0*/  HADD2.F32 R38, -RZ, R7.reuse.H0_H0 ;  /* 0x20000007ff267230 */ /* 0x100fe40000004100 */
[----:B------:R-:W-:Y:S01]  /*fcb0*/  FMUL.FTZ R27, R10, R42 ;  /* 0x0000002a0a1b7220 */ /* 0x000fe20000410000 */
[----:B------:R-:W-:-:S02]  /*fcc0*/  HADD2.F32 R7, -RZ, R7.H1_H1 ;  /* 0x30000007ff077230 */ /* 0x000fc40000004100 */
[C---:B------:R-:W-:Y:S01]  /*fcd0*/  FMUL.FTZ R6, R31.reuse, R11 ;  /* 0x0000000b1f067220 */ /* 0x040fe20000410000 */
[-C--:B------:R-:W-:Y:S01]  /*fce0*/  FFMA.FTZ R11, R10, R38.reuse, -R5 ;  /* 0x000000260a0b7223 */ /* 0x080fe20000010805 */
[----:B------:R-:W-:Y:S01]  /*fcf0*/  FFMA.FTZ R27, R46, R38, R27 ;  /* 0x000000262e1b7223 */ /* 0x000fe2000001001b */
[-C--:B------:R-:W-:Y:S01]  /*fd00*/  FFMA.FTZ R28, R31, R7.reuse, -R4 ;  /* 0x000000071f1c7223 */ /* 0x080fe20000010804 */
        /* <DEDUP_REMOVED lines=11> */
.L_x_3467:
[----:B------:R-:W-:Y:S05]  /*fdc0*/  BSYNC B1 ;  /* 0x0000000000017941 */ /* 0x000fea0003800000 */
.L_x_3466:
[----:B------:R-:W-:Y:S05]  /*fdd0*/  @P2 BRA `(.L_x_3439) ;  /* 0x0000000400582947 */ /* 0x000fea0003800000 */
[----:B------:R-:W-:Y:S01]  /*fde0*/  LEA.HI R0, R0, R233, RZ, 0x1d ;  /* 0x000000e900007211 */ /* 0x000fe200078fe8ff */
[----:B0-----:R-:W-:Y:S02]  /*fdf0*/  HADD2.F32 R33, -RZ, R3.H0_H0 ;  /* 0x20000003ff217230 */ /* 0x001fe40000004100 */
[--C-:B------:R-:W-:Y:S01]  /*fe00*/  HADD2.F32 R35, -RZ, R15.reuse.H0_H0 ;  /* 0x2000000fff237230 */ /* 0x100fe20000004100 */
[----:B-1234-:R-:W-:Y:S01]  /*fe10*/  SHF.R.S32.HI R5, RZ, 0x1f, R0 ;  /* 0x0000001fff057819 */ /* 0x01efe20000011400 */
        /* <DEDUP_REMOVED lines=8> */
[----:B------:R-:W-:Y:S01]  /*fea0*/  HADD2.F32 R42, -RZ, R3.H1_H1 ;  /* 0x30000003ff2a7230 */ /* 0x000fe20000004100 */
[----:B------:R-:W0:Y:S01]  /*feb0*/  LDS.128 R4, [R230] ;  /* 0x00000000e6047984 */ /* 0x000e220000000c00 */
[----:B------:R-:W-:Y:S01]  /*fec0*/  HADD2.F32 R37, -RZ, R20.H1_H1 ;  /* 0x30000014ff257230 */ /* 0x000fe20000004100 */
[----:B------:R-:W-:Y:S01]  /*fed0*/  LOP3.LUT R0, R0, 0x7fffe000, RZ, 0xc0, !PT ;  /* 0x7fffe00000007812 */ /* 0x000fe200078ec0ff */
[----:B------:R-:W-:-:S03]  /*fee0*/  HADD2.F32 R39, -RZ, R21.H0_H0 ;  /* 0x20000015ff277230 */ /* 0x000fc60000004100 */
        /* <DEDUP_REMOVED lines=13> */
[--C-:B------:R-:W-:Y:S02]  /*ffc0*/  HADD2.F32 R30, -RZ, R9.reuse.H0_H0 ;  /* 0x20000009ff1e7230 */ /* 0x100fe40000004100 */
[-C--:B------:R-:W-:Y:S01]  /*ffd0*/  FMUL.FTZ R34, R35, R29.reuse ;  /* 0x0000001d23227220 */ /* 0x080fe20000410000 */
[----:B------:R-:W-:Y:S01]  /*ffe0*/  FMUL.FTZ R38, R33, R29 ;  /* 0x0000001d21267220 */ /* 0x000fe20000410000 */
[----:B------:R-:W-:-:S02]  /*fff0*/  HADD2.F32 R9, -RZ, R9.H1_H1 ;  /* 0x30000009ff097230 */ /* 0x000fc40000004100 */
[-C--:B------:R-:W-:Y:S01]  /*10000*/  FMUL.FTZ R15, R44, R8.reuse ;  /* 0x000000082c0f7220 */ /* 0x080fe20000410000 */
[-C--:B------:R-:W-:Y:S01]  /*10010*/  FFMA.FTZ R34, R33, R25.reuse, -R34 ;  /* 0x0000001921227223 */ /* 0x080fe20000010822 */
[----:B------:R-:W-:Y:S01]  /*10020*/  FFMA.FTZ R38, R35, R25, R38 ;  /* 0x0000001923267223 */ /* 0x000fe20000010026 */
[----:B------:R-:W-:Y:S01]  /*10030*/  FMUL.FTZ R3, R40, R8 ;  /* 0x0000000828037220 */ /* 0x000fe20000410000 */
[----:B------:R-:W-:Y:S01]  /*10040*/  FMUL.FTZ R25, R46, R30 ;  /* 0x0000001e2e197220 */ /* 0x000fe20000410000 */
[----:B------:R-:W-:Y:S02]  /*10050*/  HADD2.F32 R33, -RZ, R12.H1_H1 ;  /* 0x3000000cff217230 */ /* 0x000fe40000004100 */
[----:B------:R-:W-:Y:S01]  /*10060*/  FFMA.FTZ R15, R40, R4, -R15 ;  /* 0x00000004280f7223 */ /* 0x000fe2000001080f */
[--C-:B------:R-:W-:Y:S02]  /*10070*/  HADD2.F32 R31, -RZ, R10.reuse.H0_H0 ;  /* 0x2000000aff1f7230 */ /* 0x100fe40000004100 */
[----:B------:R-:W-:Y:S01]  /*10080*/  FMUL.FTZ R29, R42, R30 ;  /* 0x0000001e2a1d7220 */ /* 0x000fe20000410000 */
[----:B------:R-:W-:Y:S01]  /*10090*/  FFMA.FTZ R3, R44, R4, R3 ;  /* 0x000000042c037223 */ /* 0x000fe20000010003 */
[----:B------:R-:W-:Y:S01]  /*100a0*/  FFMA.FTZ R25, R42, R26, -R25 ;  /* 0x0000001a2a197223 */ /* 0x000fe20000010819 */
[----:B------:R-:W-:-:S02]  /*100b0*/  HADD2.F32 R10, -RZ, R10.H1_H1 ;  /* 0x3000000aff0a7230 */ /* 0x000fc40000004100 */
        /* <DEDUP_REMOVED lines=9> */
[C---:B------:R-:W-:Y:S01]  /*10150*/  FMUL.FTZ R30, R35.reuse, R31 ;  /* 0x0000001f231e7220 */ /* 0x040fe20000410000 */
[-C--:B------:R-:W-:Y:S01]  /*10160*/  FMUL.FTZ R5, R42, R10.reuse ;  /* 0x0000000a2a057220 */ /* 0x080fe20000410000 */
[----:B------:R-:W-:Y:S01]  /*10170*/  FMUL.FTZ R9, R40, R10 ;  /* 0x0000000a28097220 */ /* 0x000fe20000410000 */
[----:B------:R-:W-:Y:S02]  /*10180*/  HADD2.F32 R11, -RZ, R11.H1_H1 ;  /* 0x3000000bff0b7230 */ /* 0x000fe40000004100 */
[----:B------:R-:W-:Y:S01]  /*10190*/  FFMA.FTZ R29, R46, R26, R29 ;  /* 0x0000001a2e1d7223 */ /* 0x000fe2000001001d */
[----:B------:R-:W-:Y:S02]  /*101a0*/  HADD2.F32 R10, -RZ, R21.H1_H1 ;  /* 0x30000015ff0a7230 */ /* 0x000fe40000004100 */
[----:B------:R-:W-:Y:S01]  /*101b0*/  FFMA.FTZ R26, R35, R27, -R4 ;  /* 0x0000001b231a7223 */ /* 0x000fe20000010804 */
[----:B------:R-:W-:-:S02]  /*101c0*/  HADD2.F32 R31, -RZ, R24.H1_H1 ;  /* 0x30000018ff1f7230 */ /* 0x000fc40000004100 */
[----:B------:R-:W-:Y:S01]  /*101d0*/  FFMA.FTZ R30, R39, R27, R30 ;  /* 0x0000001b271e7223 */ /* 0x000fe2000001001e */
[----:B------:R-:W-:Y:S02]  /*101e0*/  HADD2.F32 R8, -RZ, R13.H1_H1 ;  /* 0x3000000dff087230 */ /* 0x000fe40000004100 */
[-C--:B------:R-:W-:Y:S01]  /*101f0*/  FFMA.FTZ R27, R40, R6.reuse, -R5 ;  /* 0x00000006281b7223 */ /* 0x080fe20000010805 */
[----:B------:R-:W-:Y:S02]  /*10200*/  HADD2.F32 R21, -RZ, R14.H1_H1 ;  /* 0x3000000eff157230 */ /* 0x000fe40000004100 */
[----:B------:R-:W-:Y:S01]  /*10210*/  FFMA.FTZ R13, R42, R6, R9 ;  /* 0x000000062a0d7223 */ /* 0x000fe20000010009 */
        /* <DEDUP_REMOVED lines=18> */
.L_x_3439:
[----:B------:R-:W-:Y:S05]  /*10340*/  BSYNC B0 ;  /* 0x0000000000007941 */ /* 0x000fea0003800000 */
.L_x_3417:
[----:B------:R-:W-:Y:S01]  /*10350*/  @!PT LDS RZ, [RZ] ;  /* 0x00000000fffff984 */ /* 0x000fe20000000800 */
[----:B------:R-:W-:Y:S01]  /*10360*/  @!PT LDS RZ, [RZ] ;  /* 0x00000000fffff984 */ /* 0x000fe20000000800 */
[----:B------:R-:W-:Y:S01]  /*10370*/  @!PT LDS RZ, [RZ] ;  /* 0x00000000fffff984 */ /* 0x000fe20000000800 */
[----:B------:R-:W-:Y:S01]  /*10380*/  @!PT LDS RZ, [RZ] ;  /* 0x00000000fffff984 */ /* 0x000fe20000000800 */
[----:B------:R5:W-:Y:S06]  /*10390*/  MEMBAR.ALL.CTA ;  /* 0x0000000000007992 */ /* 0x000bec0000008000 */
[----:B-----5:R-:W5:Y:S01]  /*103a0*/  FENCE.VIEW.ASYNC.S ;  /* 0x00000000000073c6 */ /* 0x020f620000000000 */
[----:B------:R-:W-:Y:S05]  /*103b0*/  WARPSYNC.ALL ;  /* 0x0000000000007948 */ /* 0x000fea0003800000 */
[----:B-----5:R-:W-:Y:S06]  /*103c0*/  BAR.SYNC.DEFER_BLOCKING 0xd, 0x100 ;  /* 0x0344000000007b1d */ /* 0x020fec0000010000 */
.L_x_3415:
[----:B0-----:R-:W5:Y:S02]  /*103d0*/  LDL R0, [R1+0x14] ;  /* 0x0000140001007983 */ /* 0x001f640000100800 */
[----:B-----5:R-:W-:-:S13]  /*103e0*/  R2UR UR4, R0 ;  /* 0x00000000000472ca */ /* 0x020fda00000e0000 */
[----:B------:R-:W-:-:S05]  /*103f0*/  IMAD.U32 R0, RZ, RZ, UR4 ;  /* 0x00000004ff007e24 */ /* 0x000fca000f8e00ff */
[----:B------:R-:W-:-:S13]  /*10400*/  ISETP.NE.AND P0, PT, R0, 0x3, PT ;  /* 0x000000030000780c */ /* 0x000fda0003f05270 */
[----:B------:R-:W-:Y:S05]  /*10410*/  @!P0 BRA `(.L_x_3468) ;  /* 0x0000000000048947 */ /* 0x000fea0003800000 */
[----:B------:R-:W-:Y:S01]  /*10420*/  BPT.TRAP 0x1 ;  /* 0x000000040000795c */ /* 0x000fe20000300000 */
.L_x_3468:
[----:B------:R-:W-:Y:S01]  /*10430*/  IMAD R0, R211, 0x8, R2 ;  /* 0x00000008d3007824 */ /* 0x000fe200078e0202 */
[----:B-1-3--:R-:W-:-:S04]  /*10440*/  SHF.L.U32 R3, R213, 0x1f, RZ ;  /* 0x0000001fd5037819 */ /* 0x00afc800000006ff */
[----:B------:R0:W1:Y:S01]  /*10450*/  SYNCS.PHASECHK.TRANS64.TRYWAIT P2, [R0+URZ+0x36830], R3 ;  /* 0x03683003000075a7 */ /* 0x000062000804017f */
[----:B------:R-:W-:Y:S05]  /*10460*/  @!P0 BRA `(.L_x_3469) ;  /* 0x0000000000048947 */ /* 0x000fea0003800000 */
[----:B------:R-:W-:Y:S01]  /*10470*/  BPT.TRAP 0x1 ;  /* 0x000000040000795c */ /* 0x000fe20000300000 */
.L_x_3469:
[----:B--2-4-:R-:W2:Y:S01]  /*10480*/  S2R R4, SR_TID.X ;  /* 0x0000000000047919 */ /* 0x014ea20000002100 */
[----:B------:R-:W-:Y:S02]  /*10490*/  MOV R119, RZ ;  /* 0x000000ff00777202 */ /* 0x000fe40000000f00 */
[----:B--2---:R-:W-:-:S04]  /*104a0*/  LOP3.LUT R4, R4, 0x7f, RZ, 0xc0, !PT ;  /* 0x0000007f04047812 */ /* 0x004fc800078ec0ff */
[----:B------:R-:W-:Y:S01]  /*104b0*/  ISETP.NE.AND P1, PT, R4, RZ, PT ;  /* 0x000000ff0400720c */ /* 0x000fe20003f25270 */
[----:B-1----:R-:W-:-:S12]  /*104c0*/  @P2 BRA `(.L_x_3470) ;  /* 0x0000000000082947 */ /* 0x002fd80003800000 */
[----:B------:R-:W1:Y:S02]  /*104d0*/  SYNCS.PHASECHK.TRANS64.TRYWAIT P2, [R0+URZ+0x36830], R3 ;  /* 0x03683003000075a7 */ /* 0x000e64000804017f */
[----:B-1----:R-:W-:Y:S05]  /*104e0*/  @!P2 BRA `(.L_x_3471) ;  /* 0x000001480080a947 */ /* 0x002fea0003800000 */
.L_x_3470:
[----:B------:R-:W-:Y:S05]  /*104f0*/  WARPSYNC.ALL ;  /* 0x0000000000007948 */ /* 0x000fea0003800000 */
[----:B01----:R-:W-:Y:S01]  /*10500*/  VIADD R3, R2, 0x21400 ;  /* 0x0002140002037836 */ /* 0x003fe20000000000 */
[----:B------:R-:W-:Y:S01]  /*10510*/  R2UR UR24, R36 ;  /* 0x00000000241872ca */ /* 0x000fe200000e0000 */
[----:B------:R-:W-:Y:S01]  /*10520*/  IMAD.MOV.U32 R5, RZ, RZ, 0x40000040 ;  /* 0x40000040ff057424 */ /* 0x000fe200078e00ff */
[----:B------:R-:W-:Y:S01]  /*10530*/  WARPGROUP.ARRIVE ;  /* 0x00000000000079c5 */ /* 0x000fe20000000000 */
[----:B------:R-:W-:Y:S01]  /*10540*/  UMOV UR5, 0x40000040 ;  /* 0x4000004000057882 */ /* 0x000fe20000000000 */
[----:B------:R-:W-:Y:S01]  /*10550*/  SHF.R.U32.HI R3, RZ, 0x4, R3 ;  /* 0x00000004ff037819 */ /* 0x000fe20000011603 */
[----:B------:R-:W-:Y:S01]  /*10560*/  IMAD.MOV.U32 R7, RZ, RZ, 0x40000040 ;  /* 0x40000040ff077424 */ /* 0x000fe200078e00ff */
[----:B------:R-:W-:Y:S01]  /*10570*/  R2UR UR7, R5 ;  /* 0x00000000050772ca */ /* 0x000fe200000e0000 */
[----:B------:R-:W-:Y:S01]  /*10580*/  UMOV UR27, UR5 ;  /* 0x00000005001b7c82 */ /* 0x000fe20008000000 */
[----:B------:R-:W-:Y:S01]  /*10590*/  LOP3.LUT R3, R3, 0x3fff, RZ, 0xc0, !PT ;  /* 0x00003fff03037812 */ /* 0x000fe200078ec0ff */
[----:B------:R-:W-:Y:S01]  /*105a0*/  UMOV UR17, UR27 ;  /* 0x0000001b00117c82 */ /* 0x000fe20008000000 */
[----:B------:R-:W-:Y:S01]  /*105b0*/  R2UR UR19, R7 ;  /* 0x00000000071372ca */ /* 0x000fe200000e0000 */
[----:B------:R-:W-:Y:S01]  /*105c0*/  IMAD.MOV.U32 R9, RZ, RZ, 0x40000040 ;  /* 0x40000040ff097424 */ /* 0x000fe200078e00ff */
[----:B------:R-:W-:Y:S01]  /*105d0*/  LOP3.LUT R215, R3, 0x10000, RZ, 0xfc, !PT ;  /* 0x0001000003d77812 */ /* 0x000fe200078efcff */
[----:B------:R-:W-:Y:S01]  /*105e0*/  ULOP3.LUT UR24, UR24, 0x10000, URZ, 0xfc, !UPT ;  /* 0x0001000018187892 */ /* 0x000fe2000f8efc3f */
[----:B------:R-:W-:Y:S01]  /*105f0*/  MOV R7, 0x40000040 ;  /* 0x4000004000077802 */ /* 0x000fe20000000f00 */
[----:B------:R-:W-:Y:S01]  /*10600*/  UMOV UR21, UR27 ;  /* 0x0000001b00157c82 */ /* 0x000fe20008000000 */
[----:B------:R-:W-:Y:S01]  /*10610*/  R2UR UR23, R9 ;  /* 0x00000000091772ca */ /* 0x000fe200000e0000 */
[----:B------:R-:W-:Y:S01]  /*10620*/  IMAD R4, R211, 0xa80, R215 ;  /* 0x00000a80d3047824 */ /* 0x000fe200078e02d7 */
[----:B------:R-:W-:Y:S01]  /*10630*/  UMOV UR9, UR27 ;  /* 0x0000001b00097c82 */ /* 0x000fe20008000000 */
[----:B------:R-:W-:Y:S01]  /*10640*/  IMAD.U32 R15, RZ, RZ, UR5 ;  /* 0x00000005ff0f7e24 */ /* 0x000fe2000f8e00ff */
[----:B------:R-:W-:Y:S01]  /*10650*/  UMOV UR4, UR24 ;  /* 0x0000001800047c82 */ /* 0x000fe20008000000 */
[C---:B------:R-:W-:Y:S01]  /*10660*/  VIADD R6, R4.reuse, 0x80 ;  /* 0x0000008004067836 */ /* 0x040fe20000000000 */
[C---:B------:R-:W-:Y:S01]  /*10670*/  R2UR UR6, R4.reuse ;  /* 0x00000000040672ca */ /* 0x040fe200000e0000 */
[----:B------:R-:W-:Y:S01]  /*10680*/  UMOV UR26, UR4 ;  /* 0x00000004001a7c82 */ /* 0x000fe20008000000 */
[----:B------:R-:W-:Y:S01]  /*10690*/  IADD3 R8, R4, 0x100, RZ ;  /* 0x0000010004087810 */ /* 0x000fe20007ffe0ff */
[----:B------:R-:W-:Y:S01]  /*106a0*/  UMOV UR16, UR26 ;  /* 0x0000001a00107c82 */ /* 0x000fe20008000000 */
[----:B------:R-:W-:Y:S01]  /*106b0*/  R2UR UR18, R6 ;  /* 0x00000000061272ca */ /* 0x000fe200000e0000 */
[----:B------:R-:W-:Y:S01]  /*106c0*/  UMOV UR20, UR26 ;  /* 0x0000001a00147c82 */ /* 0x000fe20008000000 */
[----:B------:R-:W-:Y:S01]  /*106d0*/  R2UR UR22, R8 ;  /* 0x00000000081672ca */ /* 0x000fe200000e0000 */
[C---:B------:R-:W-:Y:S01]  /*106e0*/  VIADD R6, R4.reuse, 0x180 ;  /* 0x0000018004067836 */ /* 0x040fe20000000000 */
[----:B------:R-:W-:Y:S01]  /*106f0*/  MOV R14, UR4 ;  /* 0x00000004000e7c02 */ /* 0x000fe20008000f00 */
[----:B------:R-:W-:Y:S01]  /*10700*/  IMAD.MOV.U32 R13, RZ, RZ, 0x40000040 ;  /* 0x40000040ff0d7424 */ /* 0x000fe200078e00ff */
[C---:B------:R-:W-:Y:S01]  /*10710*/  IADD3 R12, R4.reuse, 0x200, RZ ;  /* 0x00000200040c7810 */ /* 0x040fe20007ffe0ff */
[----:B------:R-:W-:Y:S01]  /*10720*/  UMOV UR8, UR26 ;  /* 0x0000001a00087c82 */ /* 0x000fe20008000000 */
[----:B------:R-:W-:Y:S01]  /*10730*/  VIADD R8, R4, 0x280 ;  /* 0x0000028004087836 */ /* 0x000fe20000000000 */
[----:B------:R-:W-:Y:S01]  /*10740*/  HGMMA.64x16x16.F32 R72, gdesc[UR4], RZ, !UPT, gsb0 ;  /* 0x00200000044879f0 */ /* 0x000fe2000c0008ff */
[----:B------:R-:W-:Y:S01]  /*10750*/  R2UR UR6, R6 ;  /* 0x00000000060672ca */ /* 0x000fe200000e0000 */
[----:B------:R-:W-:Y:S01]  /*10760*/  UMOV UR4, UR26 ;  /* 0x0000001a00047c82 */ /* 0x000fe20008000000 */
[----:B------:R-:W-:Y:S01]  /*10770*/  R2UR UR7, R7 ;  /* 0x00000000070772ca */ /* 0x000fe200000e0000 */
[----:B------:R-:W-:Y:S01]  /*10780*/  UMOV UR5, UR27 ;  /* 0x0000001b00057c82 */ /* 0x000fe20008000000 */
[----:B------:R-:W-:Y:S01]  /*10790*/  R2UR UR10, R12 ;  /* 0x000000000c0a72ca */ /* 0x000fe200000e0000 */
[----:B------:R-:W-:Y:S01]  /*107a0*/  IMAD.MOV.U32 R9, RZ, RZ, 0x40000040 ;  /* 0x40000040ff097424 */ /* 0x000fe200078e00ff */
[----:B------:R-:W-:Y:S01]  /*107b0*/  R2UR UR11, R13 ;  /* 0x000000000d0b72ca */ /* 0x000fe200000e0000 */
[----:B------:R-:W-:Y:S01]  /*107c0*/  UMOV UR12, UR26 ;  /* 0x0000001a000c7c82 */ /* 0x000fe20008000000 */
[----:B------:R-:W-:Y:S01]  /*107d0*/  R2UR UR14, R8 ;  /* 0x00000000080e72ca */ /* 0x000fe200000e0000 */
[----:B------:R-:W-:Y:S01]  /*107e0*/  UMOV UR13, UR27 ;  /* 0x0000001b000d7c82 */ /* 0x000fe20008000000 */
[----:B------:R-:W-:Y:S01]  /*107f0*/  R2UR UR15, R9 ;  /* 0x00000000090f72ca */ /* 0x000fe200000e0000 */
[----:B------:R-:W-:Y:S01]  /*10800*/  IMAD.MOV.U32 R7, RZ, RZ, 0x40000040 ;  /* 0x40000040ff077424 */ /* 0x000fe200078e00ff */
[C---:B------:R-:W-:Y:S01]  /*10810*/  IADD3 R6, R4.reuse, 0x300, RZ ;  /* 0x0000030004067810 */ /* 0x040fe20007ffe0ff */
[C---:B------:R-:W-:Y:S01]  /*10820*/  VIADD R8, R4.reuse, 0x2 ;  /* 0x0000000204087836 */ /* 0x040fe20000000000 */
[----:B------:R-:W-:Y:S01]  /*10830*/  MOV R9, 0x40000040 ;  /* 0x4000004000097802 */ /* 0x000fe20000000f00 */
[----:B------:R-:W-:Y:S01]  /*10840*/  UMOV UR29, 0x40000040 ;  /* 0x40000040001d7882 */ /* 0x000fe20000000000 */
[----:B------:R-:W-:Y:S01]  /*10850*/  VIADD R12, R4, 0x202 ;  /* 0x00000202040c7836 */ /* 0x000fe20000000000 */
[----:B------:R0:W-:Y:S01]  /*10860*/  STL.64 [R1+0x48], R14 ;  /* 0x0000480e01007387 */ /* 0x0001e20000100a00 */
[----:B------:R-:W-:Y:S01]  /*10870*/  R2UR UR30, R8 ;  /* 0x00000000081e72ca */ /* 0x000fe200000e0000 */
[----:B------:R-:W-:Y:S01]  /*10880*/  VIADD R8, R4, 0x102 ;  /* 0x0000010204087836 */ /* 0x000fe20000000000 */
[----:B------:R-:W-:Y:S01]  /*10890*/  R2UR UR31, R9 ;  /* 0x00000000091f72ca */ /* 0x000fe200000e0000 */
[----:B------:R-:W-:Y:S01]  /*108a0*/  IMAD.MOV.U32 R9, RZ, RZ, 0x40000040 ;  /* 0x40000040ff097424 */ /* 0x000fe200078e00ff */
[----:B------:R-:W-:Y:S01]  /*108b0*/  P2R R11, PR, RZ, 0x1 ;  /* 0x00000001ff0b7803 */ /* 0x000fe20000000000 */
[----:B------:R-:W-:-:S02]  /*108c0*/  IMAD.MOV.U32 R13, RZ, RZ, 0x40000040 ;  /* 0x40000040ff0d7424 */ /* 0x000fc400078e00ff */
[----:B0-----:R-:W-:Y:S01]  /*108d0*/  IMAD.U32 R15, RZ, RZ, UR29 ;  /* 0x0000001dff0f7e24 */ /* 0x001fe2000f8e00ff */
[----:B------:R-:W-:Y:S02]  /*108e0*/  WARPGROUP.DEPBAR.LE gsb0, 0x0 ;  /* 0x00008000000079c5 */ /* 0x000fe40000010000 */
[----:B------:R-:W-:-:S06]  /*108f0*/  WARPGROUP.ARRIVE ;  /* 0x00000000000079c5 */ /* 0x000fcc0000000000 */
[----:B------:R-:W-:Y:S01]  /*10900*/  HGMMA.64x16x16.F32 R64, gdesc[UR16], RZ, !UPT, gsb0 ;  /* 0x00200000104079f0 */ /* 0x000fe2000c0008ff */
[----:B------:R-:W-:Y:S01]  /*10910*/  R2UR UR18, R6 ;  /* 0x00000000061272ca */ /* 0x000fe200000e0000 */
[----:B------:R-:W-:Y:S01]  /*10920*/  UMOV UR16, UR26 ;  /* 0x0000001a00107c82 */ /* 0x000fe20008000000 */
[----:B------:R-:W-:Y:S01]  /*10930*/  R2UR UR19, R7 ;  /* 0x00000000071372ca */ /* 0x000fe200000e0000 */
[----:B------:R-:W-:Y:S01]  /*10940*/  UMOV UR17, UR27 ;  /* 0x0000001b00117c82 */ /* 0x000fe20008000000 */
[----:B------:R-:W-:Y:S01]  /*10950*/  IMAD.MOV.U32 R7, RZ, RZ, 0x40000040 ;  /* 0x40000040ff077424 */ /* 0x000fe200078e00ff */
[----:B------:R-:W-:Y:S01]  /*10960*/  IADD3 R6, R4, 0x82, RZ ;  /* 0x0000008204067810 */ /* 0x000fe20007ffe0ff */
[----:B------:R-:W-:Y:S01]  /*10970*/  UMOV UR27, UR29 ;  /* 0x0000001d001b7c82 */ /* 0x000fe20008000000 */
[----:B------:R-:W-:Y:S02]  /*10980*/  WARPGROUP.DEPBAR.LE gsb0, 0x0 ;  /* 0x00008000000079c5 */ /* 0x000fe40000010000 */
[----:B------:R-:W-:-:S06]  /*10990*/  WARPGROUP.ARRIVE ;  /* 0x00000000000079c5 */ /* 0x000fcc0000000000 */
[----:B------:R-:W-:Y:S01]  /*109a0*/  HGMMA.64x16x16.F32 R56, gdesc[UR20], RZ, !UPT, gsb0 ;  /* 0x00200000143879f0 */ /* 0x000fe2000c0008ff */
[----:B------:R-:W-:Y:S01]  /*109b0*/  R2UR UR22, R8 ;  /* 0x00000000081672ca */ /* 0x000fe200000e0000 */
[----:B------:R-:W-:Y:S01]  /*109c0*/  UMOV UR21, UR27 ;  /* 0x0000001b00157c82 */ /* 0x000fe20008000000 */
[----:B------:R-:W-:Y:S02]  /*109d0*/  R2UR UR23, R9 ;  /* 0x00000000091772ca */ /* 0x000fe400000e0000 */
[----:B------:R-:W-:Y:S02]  /*109e0*/  IADD3 R8, R4, 0x282, RZ ;  /* 0x0000028204087810 */ /* 0x000fe40007ffe0ff */
[----:B------:R-:W-:Y:S01]  /*109f0*/  MOV R9, 0x40000040 ;  /* 0x4000004000097802 */ /* 0x000fe20000000f00 */
[----:B------:R-:W-:Y:S02]  /*10a00*/  WARPGROUP.DEPBAR.LE gsb0, 0x0 ;  /* 0x00008000000079c5 */ /* 0x000fe40000010000 */
[----:B------:R-:W-:-:S06]  /*10a10*/  WARPGROUP.ARRIVE ;  /* 0x00000000000079c5 */ /* 0x000fcc0000000000 */
[----:B------:R-:W-:Y:S01]  /*10a20*/  HGMMA.64x16x16.F32 R48, gdesc[UR4], RZ, !UPT, gsb0 ;  /* 0x00200000043079f0 */ /* 0x000fe2000c0008ff */
[----:B------:R-:W-:Y:S01]  /*10a30*/  UIADD3 UR4, UR24, 0x2, URZ ;  /* 0x0000000218047890 */ /* 0x000fe2000fffe03f */
[----:B------:R-:W-:-:S06]  /*10a40*/  UMOV UR5, UR27 ;  /* 0x0000001b00057c82 */ /* 0x000fcc0008000000 */
[----:B------:R-:W-:Y:S02]  /*10a50*/  UMOV UR28, UR4 ;  /* 0x00000004001c7c82 */ /* 0x000fe40008000000 */
[----:B------:R-:W-:Y:S01]  /*10a60*/  UMOV UR26, UR28 ;  /* 0x0000001c001a7c82 */ /* 0x000fe20008000000 */
[----:B------:R-:W-:Y:S01]  /*10a70*/  IMAD.U32 R14, RZ, RZ, UR28 ;  /* 0x0000001cff0e7e24 */ /* 0x000fe2000f8e00ff */
[----:B------:R-:W-:Y:S01]  /*10a80*/  UMOV UR20, UR26 ;  /* 0x0000001a00147c82 */ /* 0x000fe20008000000 */
[----:B------:R-:W-:-:S03]  /*10a90*/  UMOV UR4, UR26 ;  /* 0x0000001a00047c82 */ /* 0x000fc60008000000 */
[----:B------:R0:W-:Y:S01]  /*10aa0*/  STL.64 [R1+0x40], R14 ;  /* 0x0000400e01007387 */ /* 0x0001e20000100a00 */
[----:B------:R-:W-:Y:S02]  /*10ab0*/  WARPGROUP.DEPBAR.LE gsb0, 0x0 ;  /* 0x00008000000079c5 */ /* 0x000fe40000010000 */
[----:B------:R-:W-:-:S06]  /*10ac0*/  WARPGROUP.ARRIVE ;  /* 0x00000000000079c5 */ /* 0x000fcc0000000000 */
[----:B------:R-:W-:Y:S01]  /*10ad0*/  HGMMA.64x16x16.F32 R40, gdesc[UR8], RZ, !UPT, gsb0 ;  /* 0x00200000082879f0 */ /* 0x000fe2000c0008ff */
        /* <DEDUP_REMOVED lines=46> */
[----:B------:R-:W-:Y:S01]  /*10dc0*/  UMOV UR27, UR29 ;  /* 0x0000001d001b7c82 */ /* 0x000fe20008000000 */
[----:B------:R-:W-:Y:S02]  /*10dd0*/  WARPGROUP.DEPBAR.LE gsb0, 0x0 ;  /* 0x00008000000079c5 */ /* 0x000fe40000010000 */
[----:B------:R-:W-:-:S06]  /*10de0*/  WARPGROUP.ARRIVE ;  /* 0x00000000000079c5 */ /* 0x000fcc0000000000 */
[----:B------:R-:W-:Y:S01]  /*10df0*/  HGMMA.64x16x16.F32 R56, gdesc[UR20], R56, gsb0 ;  /* 0x00200000143879f0 */ /* 0x000fe20008000838 */
[----:B------:R-:W-:Y:S01]  /*10e00*/  R2UR UR22, R8 ;  /* 0x00000000081672ca */ /* 0x000fe200000e0000 */
[----:B------:R-:W-:Y:S01]  /*10e10*/  UMOV UR21, UR27 ;  /* 0x0000001b00157c82 */ /* 0x000fe20008000000 */
[----:B------:R-:W-:Y:S01]  /*10e20*/  R2UR UR23, R9 ;  /* 0x00000000091772ca */ /* 0x000fe200000e0000 */
[----:B------:R-:W-:Y:S02]  /*10e30*/  VIADD R8, R4, 0x284 ;  /* 0x0000028404087836 */ /* 0x000fe40000000000 */
[----:B------:R-:W-:Y:S01]  /*10e40*/  IMAD.MOV.U32 R9, RZ, RZ, 0x40000040 ;  /* 0x40000040ff097424 */ /* 0x000fe200078e00ff */
[----:B------:R-:W-:Y:S02]  /*10e50*/  WARPGROUP.DEPBAR.LE gsb0, 0x0 ;  /* 0x00008000000079c5 */ /* 0x000fe40000010000 */
[----:B------:R-:W-:-:S06]  /*10e60*/  WARPGROUP.ARRIVE ;  /* 0x00000000000079c5 */ /* 0x000fcc0000000000 */
[----:B------:R-:W-:Y:S01]  /*10e70*/  HGMMA.64x16x16.F32 R48, gdesc[UR4], R48, gsb0 ;  /* 0x00200000043079f0 */ /* 0x000fe20008000830 */
        /* <DEDUP_REMOVED lines=37> */
[----:B------:R-:W-:Y:S01]  /*110d0*/  R2UR UR7, R7 ;  /* 0x00000000070772ca */ /* 0x000fe200000e0000 */
[----:B------:R-:W-:Y:S01]  /*110e0*/  IMAD.MOV.U32 R7, RZ, RZ, 0x40000040 ;  /* 0x40000040ff077424 */ /* 0x000fe200078e00ff */
[----:B------:R-:W-:Y:S02]  /*110f0*/  WARPGROUP.DEPBAR.LE gsb0, 0x0 ;  /* 0x00008000000079c5 */ /* 0x000fe40000010000 */
[----:B------:R-:W-:-:S06]  /*11100*/  WARPGROUP.ARRIVE ;  /* 0x00000000000079c5 */ /* 0x000fcc0000000000 */
[----:B------:R-:W-:Y:S01]  /*11110*/  HGMMA.64x16x16.F32 R72, gdesc[UR28], R72, gsb0 ;  /* 0x002000001c4879f0 */ /* 0x000fe20008000848 */
[----:B------:R-:W-:Y:S01]  /*11120*/  R2UR UR30, R8 ;  /* 0x00000000081e72ca */ /* 0x000fe200000e0000 */
[----:B------:R-:W-:Y:S01]  /*11130*/  UMOV UR29, 0x40000040 ;  /* 0x40000040001d7882 */ /* 0x000fe20000000000 */
[----:B------:R-:W-:Y:S01]  /*11140*/  R2UR UR31, R9 ;  /* 0x00000000091f72ca */ /* 0x000fe200000e0000 */
[----:B------:R-:W-:Y:S01]  /*11150*/  IMAD.MOV.U32 R9, RZ, RZ, 0x40000040 ;  /* 0x40000040ff097424 */ /* 0x000fe200078e00ff */
[----:B------:R-:W-:Y:S01]  /*11160*/  IADD3 R8, R4, 0x106, RZ ;  /* 0x0000010604087810 */ /* 0x000fe20007ffe0ff */
[----:B0-----:R-:W-:Y:S01]  /*11170*/  IMAD.U32 R15, RZ, RZ, UR29 ;  /* 0x0000001dff0f7e24 */ /* 0x001fe2000f8e00ff */
        /* <DEDUP_REMOVED lines=8> */
[----:B------:R-:W-:Y:S01]  /*11200*/  UMOV UR27, UR29 ;  /* 0x0000001d001b7c82 */ /* 0x000fe20008000000 */
[----:B------:R-:W-:Y:S01]  /*11210*/  IMAD.MOV.U32 R7, RZ, RZ, 0x40000040 ;  /* 0x40000040ff077424 */ /* 0x000fe200078e00ff */
        /* <DEDUP_REMOVED lines=15> */
[----:B------:R-:W-:Y:S01]  /*11310*/  MOV R14, UR28 ;  /* 0x0000001c000e7c02 */ /* 0x000fe20008000f00 */
        /* <DEDUP_REMOVED lines=29> */
[----:B------:R-:W-:-:S04]  /*114f0*/  MOV R7, 0x40000040 ;  /* 0x4000004000077802 */ /* 0x000fc80000000f00 */
        /* <DEDUP_REMOVED lines=10> */
[----:B------:R-:W-:Y:S02]  /*115a0*/  VIADD R8, R4, 0x480 ;  /* 0x0000048004087836 */ /* 0x000fe40000000000 */
[----:B------:R-:W-:Y:S02]  /*115b0*/  IMAD.MOV.U32 R9, RZ, RZ, 0x40000040 ;  /* 0x40000040ff097424 */ /* 0x000fe400078e00ff */
        /* <DEDUP_REMOVED lines=13> */
[----:B------:R-:W-:Y:S01]  /*11690*/  HGMMA.64x16x16.F32 R56, gdesc[UR20], R56, gsb0 ;  /* 0x00200000143879f0 */ /* 0x000fe20008000838 */
[----:B------:R-:W-:Y:S01]  /*116a0*/  R2UR UR22, R8 ;  /* 0x00000000081672ca */ /* 0x000fe200000e0000 */
[----:B------:R-:W-:Y:S01]  /*116b0*/  UMOV UR21, UR27 ;  /* 0x0000001b00157c82 */ /* 0x000fe20008000000 */
[----:B------:R-:W-:Y:S02]  /*116c0*/  R2UR UR23, R9 ;  /* 0x00000000091772ca */ /* 0x000fe400000e0000 */
[----:B------:R-:W-:Y:S02]  /*116d0*/  IADD3 R8, R4, 0x600, RZ ;  /* 0x0000060004087810 */ /* 0x000fe40007ffe0ff */
[----:B------:R-:W-:Y:S01]  /*116e0*/  MOV R9, 0x40000040 ;  /* 0x4000004000097802 */ /* 0x000fe20000000f00 */
        /* <DEDUP_REMOVED lines=78> */
[----:B------:R-:W-:Y:S01]  /*11bd0*/  UMOV UR4, UR26 ;  /* 0x0000001a00047c82 */ /* 0x000fe20008000000 */
[----:B------:R-:W-:Y:S01]  /*11be0*/  UIADD3 UR52, UR24, 0x406, URZ ;  /* 0x0000040618347890 */ /* 0x000fe2000fffe03f */
[----:B------:R-:W-:Y:S01]  /*11bf0*/  UMOV UR53, 0x40000040 ;  /* 0x4000004000357882 */ /* 0x000fe20000000000 */
[----:B------:R-:W-:Y:S01]  /*11c00*/  UIADD3 UR48, UR24, 0x800, URZ ;  /* 0x0000080018307890 */ /* 0x000fe2000fffe03f */
[----:B------:R0:W-:Y:S01]  /*11c10*/  STL.64 [R1+0x20], R14 ;  /* 0x0000200e01007387 */ /* 0x0001e20000100a00 */
[----:B------:R-:W-:Y:S01]  /*11c20*/  UMOV UR49, 0x40000040 ;  /* 0x4000004000317882 */ /* 0x000fe20000000000 */
[----:B------:R-:W-:Y:S01]  /*11c30*/  UIADD3 UR44, UR24, 0x802, URZ ;  /* 0x00000802182c7890 */ /* 0x000fe2000fffe03f */
[----:B------:R-:W-:Y:S01]  /*11c40*/  UMOV UR45, 0x40000040 ;  /* 0x40000040002d7882 */ /* 0x000fe20000000000 */
[----:B------:R-:W-:Y:S01]  /*11c50*/  UIADD3 UR40, UR24, 0x804, URZ ;  /* 0x0000080418287890 */ /* 0x000fe2000fffe03f */
[----:B------:R-:W2:Y:S01]  /*11c60*/  LDL R80, [R1+0x58] ;  /* 0x0000580001507983 */ /* 0x000ea20000100800 */
[----:B------:R-:W-:-:S02]  /*11c70*/  WARPGROUP.DEPBAR.LE gsb0, 0x0 ;  /* 0x00008000000079c5 */ /* 0x000fc40000010000 */
[----:B------:R-:W-:-:S06]  /*11c80*/  WARPGROUP.ARRIVE ;  /* 0x00000000000079c5 */ /* 0x000fcc0000000000 */
[----:B------:R-:W-:Y:S01]  /*11c90*/  HGMMA.64x16x16.F32 R40, gdesc[UR8], R40, gsb0 ;  /* 0x00200000082879f0 */ /* 0x000fe20008000828 */
[----:B------:R-:W-:Y:S01]  /*11ca0*/  R2UR UR10, R12 ;  /* 0x000000000c0a72ca */ /* 0x000fe200000e0000 */
[----:B------:R-:W-:Y:S01]  /*11cb0*/  UMOV UR8, UR26 ;  /* 0x0000001a00087c82 */ /* 0x000fe20008000000 */
[----:B------:R-:W-:Y:S01]  /*11cc0*/  R2UR UR11, R13 ;  /* 0x000000000d0b72ca */ /* 0x000fe200000e0000 */
        /* <DEDUP_REMOVED lines=29> */
[----:B------:R-:W-:Y:S02]  /*11ea0*/  WARPGROUP.DEPBAR.LE gsb0, 0x0 ;  /* 0x00008000000079c5 */ /* 0x000fe40000010000 */
[----:B------:R-:W-:Y:S01]  /*11eb0*/  WARPGROUP.ARRIVE ;  /* 0x00000000000079c5 */ /* 0x000fe20000000000 */
[C---:B------:R-:W-:Y:S01]  /*11ec0*/  IADD3 R8, R4.reuse, 0x484, RZ ;  /* 0x0000048404087810 */ /* 0x040fe20007ffe0ff */
[----:B------:R-:W-:Y:S01]  /*11ed0*/  IMAD.MOV.U32 R13, RZ, RZ, 0x40000040 ;  /* 0x40000040ff0d7424 */ /* 0x000fe200078e00ff */
[----:B------:R-:W-:Y:S01]  /*11ee0*/  IADD3 R12, R4, 0x584, RZ ;  /* 0x00000584040c7810 */ /* 0x000fe20007ffe0ff */
[----:B------:R-:W-:Y:S01]  /*11ef0*/  UMOV UR41, 0x40000040 ;  /* 0x4000004000297882 */ /* 0x000fe20000000000 */
[----:B------:R-:W-:Y:S01]  /*11f00*/  UIADD3 UR36, UR24, 0x806, URZ ;  /* 0x0000080618247890 */ /* 0x000fe2000fffe03f */
[----:B------:R-:W-:Y:S01]  /*11f10*/  HGMMA.64x16x16.F32 R64, gdesc[UR16], R64, gsb0 ;  /* 0x00200000104079f0 */ /* 0x000fe20008000840 */
[----:B------:R-:W-:Y:S01]  /*11f20*/  R2UR UR18, R6 ;  /* 0x00000000061272ca */ /* 0x000fe200000e0000 */
[----:B------:R-:W-:Y:S01]  /*11f30*/  UMOV UR16, UR26 ;  /* 0x0000001a00107c82 */ /* 0x000fe20008000000 */
[----:B------:R-:W-:Y:S01]  /*11f40*/  R2UR UR19, R7 ;  /* 0x00000000071372ca */ /* 0x000fe200000e0000 */
[----:B------:R-:W-:Y:S01]  /*11f50*/  UMOV UR17, UR27 ;  /* 0x0000001b00117c82 */ /* 0x000fe20008000000 */
[----:B------:R-:W-:Y:S01]  /*11f60*/  UMOV UR37, 0x40000040 ;  /* 0x4000004000257882 */ /* 0x000fe20000000000 */
[----:B0-----:R-:W-:Y:S01]  /*11f70*/  IMAD.U32 R15, RZ, RZ, UR29 ;  /* 0x0000001dff0f7e24 */ /* 0x001fe2000f8e00ff */
[----:B------:R-:W-:-:S02]  /*11f80*/  WARPGROUP.DEPBAR.LE gsb0, 0x0 ;  /* 0x00008000000079c5 */ /* 0x000fc40000010000 */
[----:B------:R-:W-:-:S06]  /*11f90*/  WARPGROUP.ARRIVE ;  /* 0x00000000000079c5 */ /* 0x000fcc0000000000 */
[----:B------:R-:W-:Y:S03]  /*11fa0*/  HGMMA.64x16x16.F32 R56, gdesc[UR20], R56, gsb0 ;  /* 0x00200000143879f0 */ /* 0x000fe60008000838 */
[----:B------:R-:W-:Y:S02]  /*11fb0*/  WARPGROUP.DEPBAR.LE gsb0, 0x0 ;  /* 0x00008000000079c5 */ /* 0x000fe40000010000 */
[----:B------:R-:W-:-:S06]  /*11fc0*/  WARPGROUP.ARRIVE ;  /* 0x00000000000079c5 */ /* 0x000fcc0000000000 */
[----:B------:R-:W-:Y:S01]  /*11fd0*/  HGMMA.64x16x16.F32 R48, gdesc[UR4], R48, gsb0 ;  /* 0x00200000043079f0 */ /* 0x000fe20008000830 */
[----:B------:R-:W-:-:S07]  /*11fe0*/  UIADD3 UR4, UR24, 0x404, URZ ;  /* 0x0000040418047890 */ /* 0x000fce000fffe03f */
[----:B------:R-:W-:Y:S01]  /*11ff0*/  UMOV UR28, UR4 ;  /* 0x00000004001c7c82 */ /* 0x000fe20008000000 */
[----:B------:R-:W-:Y:S02]  /*12000*/  WARPGROUP.DEPBAR.LE gsb0, 0x0 ;  /* 0x00008000000079c5 */ /* 0x000fe40000010000 */
[----:B------:R-:W-:Y:S01]  /*12010*/  WARPGROUP.ARRIVE ;  /* 0x00000000000079c5 */ /* 0x000fe20000000000 */
[----:B------:R-:W-:Y:S02]  /*12020*/  VIADD R6, R4, 0x404 ;  /* 0x0000040404067836 */ /* 0x000fe40000000000 */
[----:B------:R-:W-:Y:S01]  /*12030*/  IMAD.MOV.U32 R7, RZ, RZ, 0x40000040 ;  /* 0x40000040ff077424 */ /* 0x000fe200078e00ff */
[----:B------:R-:W-:Y:S01]  /*12040*/  UMOV UR26, UR28 ;  /* 0x0000001c001a7c82 */ /* 0x000fe20008000000 */
[----:B------:R-:W-:Y:S01]  /*12050*/  UMOV UR27, UR29 ;  /* 0x0000001d001b7c82 */ /* 0x000fe20008000000 */
[----:B------:R-:W-:Y:S01]  /*12060*/  HGMMA.64x16x16.F32 R40, gdesc[UR8], R40, gsb0 ;  /* 0x00200000082879f0 */ /* 0x000fe20008000828 */
[----:B------:R-:W-:Y:S01]  /*12070*/  IMAD.MOV.U32 R9, RZ, RZ, 0x40000040 ;  /* 0x40000040ff097424 */ /* 0x000fe200078e00ff */
[----:B------:R-:W-:-:S02]  /*12080*/  R2UR UR22, R8 ;  /* 0x00000000081672ca */ /* 0x000fc400000e0000 */
[----:B------:R-:W-:Y:S01]  /*12090*/  MOV R14, UR28 ;  /* 0x0000001c000e7c02 */ /* 0x000fe20008000f00 */
        /* <DEDUP_REMOVED lines=16> */
[----:B------:R-:W-:Y:S01]  /*121a0*/  R2UR UR23, R9 ;  /* 0x00000000091772ca */ /* 0x000fe200000e0000 */
[----:B------:R-:W-:Y:S01]  /*121b0*/  UMOV UR20, UR26 ;  /* 0x0000001a00147c82 */ /* 0x000fe20008000000 */
[----:B------:R-:W-:Y:S01]  /*121c0*/  UMOV UR21, UR27 ;  /* 0x0000001b00157c82 */ /* 0x000fe20008000000 */
[----:B------:R-:W-:Y:S01]  /*121d0*/  VIADD R6, R4, 0x504 ;  /* 0x0000050404067836 */ /* 0x000fe20000000000 */
[----:B------:R-:W-:Y:S02]  /*121e0*/  WARPGROUP.DEPBAR.LE gsb0, 0x0 ;  /* 0x00008000000079c5 */ /* 0x000fe40000010000 */
[----:B------:R-:W-:-:S07]  /*121f0*/  WARPGROUP.ARRIVE ;  /* 0x00000000000079c5 */ /* 0x000fce0000000000 */
[----:B------:R-:W-:Y:S01]  /*12200*/  HGMMA.64x16x16.F32 R56, gdesc[UR20], R56, gsb0 ;  /* 0x00200000143879f0 */ /* 0x000fe20008000838 */
        /* <DEDUP_REMOVED lines=243> */
[----:B------:R-:W-:Y:S01]  /*13140*/  UMOV UR20, UR40 ;  /* 0x0000002800147c82 */ /* 0x000fe20008000000 */
[----:B------:R-:W-:Y:S01]  /*13150*/  UMOV UR21, UR41 ;  /* 0x0000002900157c82 */ /* 0x000fe20008000000 */
[----:B------:R-:W-:Y:S01]  /*13160*/  R2UR UR22, R6 ;  /* 0x00000000061672ca */ /* 0x000fe200000e0000 */
[C---:B------:R-:W-:Y:S01]  /*13170*/  VIADD R12, R4.reuse, 0x904 ;  /* 0x00000904040c7836 */ /* 0x040fe20000000000 */
[----:B------:R-:W-:Y:S02]  /*13180*/  R2UR UR23, R7 ;  /* 0x00000000071772ca */ /* 0x000fe400000e0000 */
[----:B------:R-:W-:Y:S01]  /*13190*/  MOV R13, 0x40000040 ;  /* 0x40000040000d7802 */ /* 0x000fe20000000f00 */
[----:B------:R-:W-:Y:S01]  /*131a0*/  UMOV UR16, UR40 ;  /* 0x0000002800107c82 */ /* 0x000fe20008000000 */
[----:B------:R-:W-:Y:S01]  /*131b0*/  UMOV UR17, UR41 ;  /* 0x0000002900117c82 */ /* 0x000fe20008000000 */
[----:B------:R-:W-:Y:S01]  /*131c0*/  VIADD R8, R4, 0x984 ;  /* 0x0000098404087836 */ /* 0x000fe20000000000 */
[----:B------:R-:W-:Y:S01]  /*131d0*/  UMOV UR12, UR40 ;  /* 0x00000028000c7c82 */ /* 0x000fe20008000000 */
[----:B------:R-:W-:Y:S01]  /*131e0*/  IMAD.MOV.U32 R9, RZ, RZ, 0x40000040 ;  /* 0x40000040ff097424 */ /* 0x000fe200078e00ff */
[----:B------:R-:W-:Y:S01]  /*131f0*/  UMOV UR13, UR41 ;  /* 0x00000029000d7c82 */ /* 0x000fe20008000000 */
[----:B------:R-:W-:Y:S01]  /*13200*/  UMOV UR4, UR40 ;  /* 0x0000002800047c82 */ /* 0x000fe20008000000 */
[----:B------:R-:W-:Y:S01]  /*13210*/  UMOV UR5, UR41 ;  /* 0x0000002900057c82 */ /* 0x000fe20008000000 */
[----:B------:R-:W-:Y:S01]  /*13220*/  ULDC UR8, c[0x0][0x9d8] ;  /* 0x0002760000087ab9 */ /* 0x000fe20000000800 */
[----:B------:R-:W-:-:S02]  /*13230*/  WARPGROUP.DEPBAR.LE gsb0, 0x0 ;  /* 0x00008000000079c5 */ /* 0x000fc40000010000 */
[----:B------:R-:W-:-:S06]  /*13240*/  WARPGROUP.ARRIVE ;  /* 0x00000000000079c5 */ /* 0x000fcc0000000000 */
[----:B------:R-:W-:Y:S01]  /*13250*/  HGMMA.64x16x16.F32 R48, gdesc[UR20], R48, gsb0 ;  /* 0x00200000143079f0 */ /* 0x000fe20008000830 */
[----:B------:R-:W-:Y:S02]  /*13260*/  R2UR UR18, R12 ;  /* 0x000000000c1272ca */ /* 0x000fe400000e0000 */
[----:B------:R-:W-:Y:S01]  /*13270*/  R2UR UR19, R13 ;  /* 0x000000000d1372ca */ /* 0x000fe200000e0000 */
[----:B------:R-:W-:Y:S02]  /*13280*/  WARPGROUP.DEPBAR.LE gsb0, 0x0 ;  /* 0x00008000000079c5 */ /* 0x000fe40000010000 */
[----:B------:R-:W-:-:S10]  /*13290*/  WARPGROUP.ARRIVE ;  /* 0x00000000000079c5 */ /* 0x000fd40000000000 */
[----:B------:R-:W-:Y:S01]  /*132a0*/  HGMMA.64x16x16.F32 R40, gdesc[UR16], R40, gsb0 ;  /* 0x00200000102879f0 */ /* 0x000fe20008000828 */
[----:B------:R-:W-:Y:S02]  /*132b0*/  R2UR UR14, R8 ;  /* 0x00000000080e72ca */ /* 0x000fe400000e0000 */
[----:B------:R-:W-:Y:S01]  /*132c0*/  R2UR UR15, R9 ;  /* 0x00000000090f72ca */ /* 0x000fe200000e0000 */
[----:B------:R-:W-:Y:S01]  /*132d0*/  VIADD R6, R4, 0xa04 ;  /* 0x00000a0404067836 */ /* 0x000fe20000000000 */
[----:B------:R-:W-:Y:S02]  /*132e0*/  WARPGROUP.DEPBAR.LE gsb0, 0x0 ;  /* 0x00008000000079c5 */ /* 0x000fe40000010000 */
[----:B------:R-:W-:-:S09]  /*132f0*/  WARPGROUP.ARRIVE ;  /* 0x00000000000079c5 */ /* 0x000fd20000000000 */
[----:B------:R-:W-:Y:S01]  /*13300*/  HGMMA.64x16x16.F32 R32, gdesc[UR12], R32, gsb0 ;  /* 0x002000000c2079f0 */ /* 0x000fe20008000820 */
[----:B------:R-:W-:Y:S01]  /*13310*/  IMAD.MOV.U32 R7, RZ, RZ, 0x40000040 ;  /* 0x40000040ff077424 */ /* 0x000fe200078e00ff */
[----:B------:R-:W-:-:S04]  /*13320*/  R2UR UR6, R6 ;  /* 0x00000000060672ca */ /* 0x000fc800000e0000 */
        /* <DEDUP_REMOVED lines=53> */
[----:B------:R-:W-:Y:S01]  /*13680*/  FMUL.FTZ R72, R72, UR8 ;  /* 0x0000000848487c20 */ /* 0x000fe20008410000 */
[----:B------:R-:W-:Y:S01]  /*13690*/  FMUL.FTZ R73, R73, UR8 ;  /* 0x0000000849497c20 */ /* 0x000fe20008410000 */
[----:B------:R-:W-:Y:S01]  /*136a0*/  FMUL.FTZ R74, R74, UR8 ;  /* 0x000000084a4a7c20 */ /* 0x000fe20008410000 */
[----:B------:R-:W-:Y:S01]  /*136b0*/  FMUL.FTZ R65, R65, UR8 ;  /* 0x0000000841417c20 */ /* 0x000fe20008410000 */
[----:B------:R-:W-:Y:S02]  /*136c0*/  FMUL.FTZ R76, R76, UR8 ;  /* 0x000000084c4c7c20 */ /* 0x000fe40008410000 */
[----:B------:R-:W-:Y:S01]  /*136d0*/  MUFU.TANH R72, R72 ;  /* 0x0000004800487308 */ /* 0x000fe20000002400 */
[----:B------:R-:W-:Y:S01]  /*136e0*/  FMUL.FTZ R77, R77, UR8 ;  /* 0x000000084d4d7c20 */ /* 0x000fe20008410000 */
[----:B------:R-:W-:-:S02]  /*136f0*/  WARPGROUP.DEPBAR.LE gsb0, 0x0 ;  /* 0x00008000000079c5 */ /* 0x000fc40000010000 */
[----:B------:R-:W-:-:S06]  /*13700*/  WARPGROUP.ARRIVE ;  /* 0x00000000000079c5 */ /* 0x000fcc0000000000 */
[----:B------:R-:W-:Y:S01]  /*13710*/  HGMMA.64x16x16.F32 R32, gdesc[UR4], R32, gsb0 ;  /* 0x00200000042079f0 */ /* 0x000fe20008000820 */
[----:B------:R-:W0:Y:S01]  /*13720*/  MUFU.TANH R8, R74 ;  /* 0x0000004a00087308 */ /* 0x000e220000002400 */
[----:B--2---:R-:W-:Y:S02]  /*13730*/  IMAD.IADD R6, R80, 0x1, R151 ;  /* 0x0000000150067824 */ /* 0x004fe400078e0297 */
[----:B------:R-:W-:-:S05]  /*13740*/  FMUL.FTZ R64, R64, UR8 ;  /* 0x0000000840407c20 */ /* 0x000fca0008410000 */
[----:B------:R-:W1:Y:S01]  /*13750*/  MUFU.TANH R73, R73 ;  /* 0x0000004900497308 */ /* 0x000e620000002400 */
[----:B------:R-:W-:-:S07]  /*13760*/  IMAD R5, R153, -0x70, R6 ;  /* 0xffffff9099057824 */ /* 0x000fce00078e0206 */
[----:B------:R-:W2:Y:S01]  /*13770*/  MUFU.TANH R65, R65 ;  /* 0x0000004100417308 */ /* 0x000ea20000002400 */
[----:B------:R-:W-:-:S07]  /*13780*/  FMUL.FTZ R60, R60, UR8 ;  /* 0x000000083c3c7c20 */ /* 0x000fce0008410000 */
[----:B------:R-:W3:Y:S01]  /*13790*/  MUFU.TANH R76, R76 ;  /* 0x0000004c004c7308 */ /* 0x000ee20000002400 */
[----:B------:R-:W-:Y:S01]  /*137a0*/  FMUL.FTZ R75, R75, UR8 ;  /* 0x000000084b4b7c20 */ /* 0x000fe20008410000 */
[----:B------:R-:W-:Y:S02]  /*137b0*/  ISETP.GT.AND P4, PT, R5, RZ, PT ;  /* 0x000000ff0500720c */ /* 0x000fe40003f84270 */
[----:B------:R-:W-:-:S04]  /*137c0*/  MOV R7, 0x40000040 ;  /* 0x4000004000077802 */ /* 0x000fc80000000f00 */
[----:B------:R-:W-:Y:S01]  /*137d0*/  MUFU.TANH R77, R77 ;  /* 0x0000004d004d7308 */ /* 0x000fe20000002400 */
[----:B------:R-:W-:Y:S01]  /*137e0*/  ISETP.GT.AND P2, PT, R5, 0x1, PT ;  /* 0x000000010500780c */ /* 0x000fe20003f44270 */
[----:B------:R-:W-:Y:S01]  /*137f0*/  FMUL.FTZ R68, R68, UR8 ;  /* 0x0000000844447c20 */ /* 0x000fe20008410000 */
[----:B------:R-:W-:Y:S01]  /*13800*/  FMUL.FTZ R78, R78, UR8 ;  /* 0x000000084e4e7c20 */ /* 0x000fe20008410000 */
[----:B------:R-:W-:Y:S01]  /*13810*/  FMUL.FTZ R54, R54, UR8 ;  /* 0x0000000836367c20 */ /* 0x000fe20008410000 */
[----:B0-----:R-:W-:-:S03]  /*13820*/  FSEL R8, R8, -INF , P4 ;  /* 0xff80000008087808 */ /* 0x001fc60002000000 */
[----:B------:R-:W-:Y:S01]  /*13830*/  MUFU.TANH R64, R64 ;  /* 0x0000004000407308 */ /* 0x000fe20000002400 */
[----:B------:R-:W-:Y:S01]  /*13840*/  FMUL.FTZ R66, R66, UR8 ;  /* 0x0000000842427c20 */ /* 0x000fe20008410000 */
[----:B------:R-:W-:Y:S01]  /*13850*/  VIADD R6, R4, 0xa06 ;  /* 0x00000a0604067836 */ /* 0x000fe20000000000 */
[----:B------:R-:W-:Y:S01]  /*13860*/  R2UR UR7, R7 ;  /* 0x00000000070772ca */ /* 0x000fe200000e0000 */
[----:B------:R-:W-:Y:S01]  /*13870*/  FMUL.FTZ R69, R69, UR8 ;  /* 0x0000000845457c20 */ /* 0x000fe20008410000 */
[----:B------:R-:W-:-:S03]  /*13880*/  ISETP.GT.AND P3, PT, R5, 0x8, PT ;  /* 0x000000080500780c */ /* 0x000fc60003f64270 */
[----:B------:R0:W-:Y:S01]  /*13890*/  MUFU.TANH R13, R60 ;  /* 0x0000003c000d7308 */ /* 0x0001e20000002400 */
[----:B-1----:R-:W-:Y:S01]  /*138a0*/  FSEL R7, R73, -INF , P2 ;  /* 0xff80000049077808 */ /* 0x002fe20001000000 */
[----:B------:R1:W-:Y:S01]  /*138b0*/  STL.64 [R1+0x18], R14 ;  /* 0x0000180e01007387 */ /* 0x0003e20000100a00 */
[----:B------:R-:W-:-:S05]  /*138c0*/  FMUL.FTZ R79, R79, UR8 ;  /* 0x000000084f4f7c20 */ /* 0x000fca0008410000 */
[----:B------:R-:W4:Y:S01]  /*138d0*/  MUFU.TANH R3, R75 ;  /* 0x0000004b00037308 */ /* 0x000f220000002400 */
[----:B0-----:R-:W-:Y:S02]  /*138e0*/  FSEL R60, R72, -INF , P4 ;  /* 0xff800000483c7808 */ /* 0x001fe40002000000 */
[----:B------:R-:W-:Y:S01]  /*138f0*/  ISETP.GT.AND P4, PT, R5, 0x11, PT ;  /* 0x000000110500780c */ /* 0x000fe20003f84270 */
[----:B------:R-:W-:Y:S01]  /*13900*/  FMUL.FTZ R58, R58, UR8 ;  /* 0x000000083a3a7c20 */ /* 0x000fe20008410000 */
[----:B------:R-:W-:-:S03]  /*13910*/  R2UR UR6, R6 ;  /* 0x00000000060672ca */ /* 0x000fc600000e0000 */
[----:B------:R-:W0:Y:S01]  /*13920*/  MUFU.TANH R10, R78 ;  /* 0x0000004e000a7308 */ /* 0x000e220000002400 */
[----:B------:R-:W-:Y:S01]  /*13930*/  ISETP.GT.AND P6, PT, R5, 0x9, PT ;  /* 0x000000090500780c */ /* 0x000fe20003fc4270 */
[----:B------:R-:W-:Y:S01]  /*13940*/  FMUL.FTZ R56, R56, UR8 ;  /* 0x0000000838387c20 */ /* 0x000fe20008410000 */
[----:B------:R-:W-:-:S05]  /*13950*/  FMUL.FTZ R62, R62, UR8 ;  /* 0x000000083e3e7c20 */ /* 0x000fca0008410000 */
[----:B------:R2:W-:Y:S01]  /*13960*/  MUFU.TANH R21, R54 ;  /* 0x0000003600157308 */ /* 0x0005e20000002400 */
[----:B------:R-:W-:Y:S01]  /*13970*/  ISETP.GT.AND P5, PT, R5, 0x10, PT ;  /* 0x000000100500780c */ /* 0x000fe20003fa4270 */
[----:B------:R-:W-:-:S06]  /*13980*/  FMUL.FTZ R57, R57, UR8 ;  /* 0x0000000839397c20 */ /* 0x000fcc0008410000 */
[----:B-1----:R3:W-:Y:S01]  /*13990*/  MUFU.TANH R14, R66 ;  /* 0x00000042000e7308 */ /* 0x0027e20000002400 */
[----:B--2---:R-:W-:Y:S02]  /*139a0*/  FSEL R54, R65, -INF , P4 ;  /* 0xff80000041367808 */ /* 0x004fe40002000000 */
[----:B------:R-:W-:-:S05]  /*139b0*/  FMNMX.FTZ R65, R60, R7, !PT ;  /* 0x000000073c417209 */ /* 0x000fca0007810000 */
[----:B------:R-:W1:Y:S01]  /*139c0*/  MUFU.TANH R68, R68 ;  /* 0x0000004400447308 */ /* 0x000e620000002400 */
[----:B---3--:R-:W-:Y:S01]  /*139d0*/  FSEL R66, R76, -INF , P3 ;  /* 0xff8000004c427808 */ /* 0x008fe20001800000 */
[----:B------:R-:W-:Y:S01]  /*139e0*/  FMUL.FTZ R67, R67, UR8 ;  /* 0x0000000843437c20 */ /* 0x000fe20008410000 */
[----:B------:R-:W-:Y:S02]  /*139f0*/  WARPGROUP.DEPBAR.LE gsb0, 0x0 ;  /* 0x00008000000079c5 */ /* 0x000fe40000010000 */
[----:B------:R-:W-:-:S03]  /*13a00*/  FMNMX.FTZ R65, R66, R65, !PT ;  /* 0x0000004142417209 */ /* 0x000fc60007810000 */
[----:B------:R-:W2:Y:S01]  /*13a10*/  MUFU.TANH R12, R79 ;  /* 0x0000004f000c7308 */ /* 0x000ea20000002400 */
[----:B------:R-:W-:Y:S01]  /*13a20*/  WARPGROUP.ARRIVE ;  /* 0x00000000000079c5 */ /* 0x000fe20000000000 */
[----:B------:R-:W-:-:S06]  /*13a30*/  FMUL.FTZ R70, R70, UR8 ;  /* 0x0000000846467c20 */ /* 0x000fcc0008410000 */
[----:B------:R-:W-:Y:S08]  /*13a40*/  MUFU.TANH R69, R69 ;  /* 0x0000004500457308 */ /* 0x000ff00000002400 */
[----:B------:R3:W-:Y:S01]  /*13a50*/  MUFU.TANH R9, R58 ;  /* 0x0000003a00097308 */ /* 0x0007e20000002400 */
[----:B----4-:R-:W-:Y:S01]  /*13a60*/  FSEL R3, R3, -INF , P2 ;  /* 0xff80000003037808 */ /* 0x010fe20001000000 */
[----:B------:R-:W-:Y:S01]  /*13a70*/  UMOV UR4, UR36 ;  /* 0x0000002400047c82 */ /* 0x000fe20008000000 */
[----:B---3--:R-:W-:-:S05]  /*13a80*/  FSEL R58, R77, -INF , P6 ;  /* 0xff8000004d3a7808 */ /* 0x008fca0003000000 */
[----:B------:R-:W3:Y:S01]  /*13a90*/  MUFU.TANH R56, R56 ;  /* 0x0000003800387308 */ /* 0x000ee20000002400 */
[----:B------:R-:W-:Y:S01]  /*13aa0*/  FMNMX.FTZ R65, R58, R65, !PT ;  /* 0x000000413a417209 */ /* 0x000fe20007810000 */
[----:B------:R-:W-:-:S06]  /*13ab0*/  UMOV UR5, UR37 ;  /* 0x0000002500057c82 */ /* 0x000fcc0008000000 */
[----:B------:R4:W-:Y:S01]  /*13ac0*/  MUFU.TANH R15, R62 ;  /* 0x0000003e000f7308 */ /* 0x0009e20000002400 */
[----:B------:R-:W-:Y:S01]  /*13ad0*/  FMUL.FTZ R71, R71, UR8 ;  /* 0x0000000847477c20 */ /* 0x000fe20008410000 */
[----:B------:R-:W-:Y:S01]  /*13ae0*/  ISETP.GT.AND P2, PT, R5, 0x18, PT ;  /* 0x000000180500780c */ /* 0x000fe20003f44270 */
[----:B------:R-:W-:Y:S01]  /*13af0*/  FMUL.FTZ R61, R61, UR8 ;  /* 0x000000083d3d7c20 */ /* 0x000fe20008410000 */
[----:B------:R-:W-:Y:S04]  /*13b00*/  HGMMA.64x16x16.F32 R24, gdesc[UR4], R24, gsb0 ;  /* 0x00200000041879f0 */ /* 0x000fe80008000818 */
[----:B------:R-:W5:Y:S01]  /*13b10*/  MUFU.TANH R20, R67 ;  /* 0x0000004300147308 */ /* 0x000f620000002400 */
[----:B----4-:R-:W-:Y:S01]  /*13b20*/  FSEL R62, R64, -INF , P5 ;  /* 0xff800000403e7808 */ /* 0x010fe20002800000 */
[----:B------:R-:W-:Y:S01]  /*13b30*/  FMUL.FTZ R52, R52, UR8 ;  /* 0x0000000834347c20 */ /* 0x000fe20008410000 */
[----:B0-----:R-:W-:-:S05]  /*13b40*/  FSEL R10, R10, -INF , P3 ;  /* 0xff8000000a0a7808 */ /* 0x001fca0001800000 */
[----:B------:R-:W0:Y:S01]  /*13b50*/  MUFU.TANH R57, R57 ;  /* 0x0000003900397308 */ /* 0x000e220000002400 */
[----:B------:R-:W-:Y:S01]  /*13b60*/  FMNMX.FTZ R65, R62, R65, !PT ;  /* 0x000000413e417209 */ /* 0x000fe20007810000 */
[----:B------:R-:W-:Y:S01]  /*13b70*/  FMUL.FTZ R48, R48, UR8 ;  /* 0x0000000830307c20 */ /* 0x000fe20008410000 */
[----:B------:R-:W-:Y:S01]  /*13b80*/  ISETP.GT.AND P3, PT, R5, 0x19, PT ;  /* 0x000000190500780c */ /* 0x000fe20003f64270 */
[----:B------:R-:W-:Y:S01]  /*13b90*/  FMUL.FTZ R59, R59, UR8 ;  /* 0x000000083b3b7c20 */ /* 0x000fe20008410000 */
[----:B-1----:R-:W-:Y:S01]  /*13ba0*/  FSEL R6, R68, -INF , P2 ;  /* 0xff80000044067808 */ /* 0x002fe20001000000 */
[----:B------:R-:W-:Y:S02]  /*13bb0*/  FMUL.FTZ R49, R49, UR8 ;  /* 0x0000000831317c20 */ /* 0x000fe40008410000 */
[----:B------:R-:W1:Y:S01]  /*13bc0*/  MUFU.TANH R70, R70 ;  /* 0x0000004600467308 */ /* 0x000e620000002400 */
[----:B------:R-:W-:Y:S02]  /*13bd0*/  FMNMX.FTZ R65, R54, R65, !PT ;  /* 0x0000004136417209 */ /* 0x000fe40007810000 */
[----:B------:R-:W-:Y:S01]  /*13be0*/  FSEL R14, R14, -INF , P5 ;  /* 0xff8000000e0e7808 */ /* 0x000fe20002800000 */
[----:B------:R-:W-:Y:S01]  /*13bf0*/  FMUL.FTZ R40, R40, UR8 ;  /* 0x0000000828287c20 */ /* 0x000fe20008410000 */
[----:B--2---:R-:W-:Y:S01]  /*13c00*/  FSEL R12, R12, -INF , P6 ;  /* 0xff8000000c0c7808 */ /* 0x004fe20003000000 */
[----:B------:R-:W-:-:S02]  /*13c10*/  FMUL.FTZ R63, R63, UR8 ;  /* 0x000000083f3f7c20 */ /* 0x000fc40008410000 */
[----:B------:R-:W-:Y:S01]  /*13c20*/  MUFU.TANH R71, R71 ;  /* 0x0000004700477308 */ /* 0x000fe20000002400 */
[----:B------:R-:W-:Y:S01]  /*13c30*/  ISETP.GT.AND P6, PT, R5, 0x20, PT ;  /* 0x000000200500780c */ /* 0x000fe20003fc4270 */
[----:B------:R-:W-:Y:S01]  /*13c40*/  FMUL.FTZ R53, R53, UR8 ;  /* 0x0000000835357c20 */ /* 0x000fe20008410000 */
[----:B------:R-:W-:Y:S01]  /*13c50*/  FMNMX.FTZ R65, R6, R65, !PT ;  /* 0x0000004106417209 */ /* 0x000fe20007810000 */
[----:B------:R-:W-:Y:S01]  /*13c60*/  FMUL.FTZ R42, R42, UR8 ;  /* 0x000000082a2a7c20 */ /* 0x000fe20008410000 */
[----:B------:R-:W-:Y:S01]  /*13c70*/  FMUL.FTZ R50, R50, UR8 ;  /* 0x0000000832327c20 */ /* 0x000fe20008410000 */
[----:B------:R-:W-:Y:S01]  /*13c80*/  FMUL.FTZ R46, R46, UR8 ;  /* 0x000000082e2e7c20 */ /* 0x000fe20008410000 */
[----:B------:R-:W-:Y:S01]  /*13c90*/  FMUL.FTZ R51, R51, UR8 ;  /* 0x0000000833337c20 */ /* 0x000fe20008410000 */
[----:B------:R-:W2:Y:S01]  /*13ca0*/  MUFU.TANH R61, R61 ;  /* 0x0000003d003d7308 */ /* 0x000ea20000002400 */
[----:B------:R-:W-:Y:S01]  /*13cb0*/  ISETP.GT.AND P5, PT, R5, 0x21, PT ;  /* 0x000000210500780c */ /* 0x000fe20003fa4270 */
[----:B------:R-:W-:Y:S01]  /*13cc0*/  FMUL.FTZ R41, R41, UR8 ;  /* 0x0000000829297c20 */ /* 0x000fe20008410000 */
[----:B---3--:R-:W-:Y:S01]  /*13cd0*/  FSEL R64, R56, -INF , P6 ;  /* 0xff80000038407808 */ /* 0x008fe20003000000 */
[----:B------:R-:W-:Y:S01]  /*13ce0*/  FMUL.FTZ R44, R44, UR8 ;  /* 0x000000082c2c7c20 */ /* 0x000fe20008410000 */
[----:B------:R-:W-:Y:S01]  /*13cf0*/  FMUL.FTZ R55, R55, UR8 ;  /* 0x0000000837377c20 */ /* 0x000fe20008410000 */
[----:B------:R-:W-:Y:S01]  /*13d00*/  FMUL.FTZ R45, R45, UR8 ;  /* 0x000000082d2d7c20 */ /* 0x000fe20008410000 */
[----:B------:R-:W-:Y:S01]  /*13d10*/  FMUL.FTZ R43, R43, UR8 ;  /* 0x000000082b2b7c20 */ /* 0x000fe20008410000 */
[----:B------:R3:W-:Y:S01]  /*13d20*/  MUFU.TANH R78, R52 ;  /* 0x00000034004e7308 */ /* 0x0007e20000002400 */
[----:B-----5:R-:W-:Y:S01]  /*13d30*/  FSEL R20, R20, -INF , P4 ;  /* 0xff80000014147808 */ /* 0x020fe20002000000 */
[----:B------:R-:W-:Y:S01]  /*13d40*/  FMUL.FTZ R33, R33, UR8 ;  /* 0x0000000821217c20 */ /* 0x000fe20008410000 */
[----:B------:R-:W-:Y:S01]  /*13d50*/  FMUL.FTZ R47, R47, UR8 ;  /* 0x000000082f2f7c20 */ /* 0x000fe20008410000 */
[----:B------:R-:W-:Y:S01]  /*13d60*/  FMUL.FTZ R37, R37, UR8 ;  /* 0x0000000825257c20 */ /* 0x000fe20008410000 */
[----:B------:R-:W-:Y:S01]  /*13d70*/  FMUL.FTZ R35, R35, UR8 ;  /* 0x0000000823237c20 */ /* 0x000fe20008410000 */
[----:B------:R-:W-:Y:S01]  /*13d80*/  ULDC UR4, c[0x0][0x988] ;  /* 0x0002620000047ab9 */ /* 0x000fe20000000800 */
[----:B---3--:R-:W-:Y:S01]  /*13d90*/  FSEL R52, R69, -INF , P3 ;  /* 0xff80000045347808 */ /* 0x008fe20001800000 */
[----:B------:R-:W3:Y:S03]  /*13da0*/  MUFU.TANH R48, R48 ;  /* 0x0000003000307308 */ /* 0x000ee60000002400 */
[----:B------:R-:W-:-:S02]  /*13db0*/  FMNMX.FTZ R65, R52, R65, !PT ;  /* 0x0000004134417209 */ /* 0x000fc40007810000 */
[----:B------:R-:W-:-:S03]  /*13dc0*/  ISETP.GT.AND P4, PT, R5, 0x28, PT ;  /* 0x000000280500780c */ /* 0x000fc60003f84270 */
[----:B------:R-:W-:Y:S01]  /*13dd0*/  MUFU.TANH R59, R59 ;  /* 0x0000003b003b7308 */ /* 0x000fe20000002400 */
[----:B0-----:R-:W-:Y:S02]  /*13de0*/  FSEL R68, R57, -INF , P5 ;  /* 0xff80000039447808 */ /* 0x001fe40002800000 */
[----:B------:R-:W-:-:S05]  /*13df0*/  FMNMX.FTZ R65, R64, R65, !PT ;  /* 0x0000004140417209 */ /* 0x000fca0007810000 */
[----:B------:R-:W0:Y:S01]  /*13e00*/  MUFU.TANH R49, R49 ;  /* 0x0000003100317308 */ /* 0x000e220000002400 */
[----:B------:R-:W-:-:S07]  /*13e10*/  FMNMX.FTZ R65, R68, R65, !PT ;  /* 0x0000004144417209 */ /* 0x000fce0007810000 */
[----:B------:R1:W-:Y:S02]  /*13e20*/  MUFU.TANH R86, R40 ;  /* 0x0000002800567308 */ /* 0x0003e40000002400 */
[----:B-1----:R-:W-:Y:S02]  /*13e30*/  FSEL R40, R70, -INF , P2 ;  /* 0xff80000046287808 */ /* 0x002fe40001000000 */
[----:B------:R-:W-:Y:S02]  /*13e40*/  ISETP.GT.AND P2, PT, R5, 0x29, PT ;  /* 0x000000290500780c */ /* 0x000fe40003f44270 */
[----:B------:R-:W-:Y:S02]  /*13e50*/  FSEL R70, R13, -INF , P4 ;  /* 0xff8000000d467808 */ /* 0x000fe40002000000 */
[----:B------:R-:W-:Y:S01]  /*13e60*/  MUFU.TANH R63, R63 ;  /* 0x0000003f003f7308 */ /* 0x000fe20000002400 */
[----:B--2---:R-:W-:Y:S02]  /*13e70*/  FSEL R72, R61, -INF , P2 ;  /* 0xff8000003d487808 */ /* 0x004fe40001000000 */
[----:B------:R-:W-:-:S05]  /*13e80*/  FMNMX.FTZ R65, R70, R65, !PT ;  /* 0x0000004146417209 */ /* 0x000fca0007810000 */
[----:B------:R1:W-:Y:S01]  /*13e90*/  MUFU.TANH R67, R42 ;  /* 0x0000002a00437308 */ /* 0x0003e20000002400 */
[----:B------:R-:W-:-:S07]  /*13ea0*/  FMNMX.FTZ R65, R72, R65, !PT ;  /* 0x0000004148417209 */ /* 0x000fce0007810000 */
[----:B------:R-:W2:Y:S01]  /*13eb0*/  MUFU.TANH R53, R53 ;  /* 0x0000003500357308 */ /* 0x000ea20000002400 */
[----:B-1----:R-:W-:Y:S02]  /*13ec0*/  FSEL R42, R71, -INF , P3 ;  /* 0xff800000472a7808 */ /* 0x002fe40001800000 */
[----:B------:R-:W-:-:S05]  /*13ed0*/  ISETP.GT.AND P3, PT, R5, 0x30, PT ;  /* 0x000000300500780c */ /* 0x000fca0003f64270 */
[----:B------:R1:W-:Y:S01]  /*13ee0*/  MUFU.TANH R4, R46 ;  /* 0x0000002e00047308 */ /* 0x0003e20000002400 */
[----:B---3--:R-:W-:-:S07]  /*13ef0*/  FSEL R74, R48, -INF , P3 ;  /* 0xff800000304a7808 */ /* 0x008fce0001800000 */
[----:B------:R-:W3:Y:S01]  /*13f00*/  MUFU.TANH R50, R50 ;  /* 0x0000003200327308 */ /* 0x000ee20000002400 */
[----:B-1----:R-:W-:Y:S01]  /*13f10*/  FMUL.FTZ R46, R32, UR8 ;  /* 0x00000008202e7c20 */ /* 0x002fe20008410000 */
[----:B------:R-:W-:Y:S02]  /*13f20*/  FSEL R32, R9, -INF , P6 ;  /* 0xff80000009207808 */ /* 0x000fe40003000000 */
[----:B------:R-:W-:Y:S02]  /*13f30*/  ISETP.GT.AND P6, PT, R5, 0x31, PT ;  /* 0x000000310500780c */ /* 0x000fe40003fc4270 */
[----:B------:R-:W-:Y:S02]  /*13f40*/  FMNMX.FTZ R65, R74, R65, !PT ;  /* 0x000000414a417209 */ /* 0x000fe40007810000 */
[----:B------:R-:W1:Y:S01]  /*13f50*/  MUFU.TANH R51, R51 ;  /* 0x0000003300337308 */ /* 0x000e620000002400 */
[----:B0-----:R-:W-:Y:S01]  /*13f60*/  FSEL R76, R49, -INF , P6 ;  /* 0xff800000314c7808 */ /* 0x001fe20003000000 */
[----:B------:R-:W-:Y:S01]  /*13f70*/  FMUL.FTZ R9, R34, UR8 ;  /* 0x0000000822097c20 */ /* 0x000fe20008410000 */
[----:B------:R-:W-:-:S05]  /*13f80*/  FSEL R34, R15, -INF , P4 ;  /* 0xff8000000f227808 */ /* 0x000fca0002000000 */
[----:B------:R0:W-:Y:S01]  /*13f90*/  MUFU.TANH R94, R44 ;  /* 0x0000002c005e7308 */ /* 0x0001e20000002400 */
[----:B------:R-:W-:Y:S02]  /*13fa0*/  ISETP.GT.AND P4, PT, R5, 0x39, PT ;  /* 0x000000390500780c */ /* 0x000fe40003f84270 */
[----:B------:R-:W-:-:S05]  /*13fb0*/  FMNMX.FTZ R65, R76, R65, !PT ;  /* 0x000000414c417209 */ /* 0x000fca0007810000 */
[----:B------:R-:W4:Y:S01]  /*13fc0*/  MUFU.TANH R41, R41 ;  /* 0x0000002900297308 */ /* 0x000f220000002400 */
[----:B0-----:R-:W-:Y:S02]  /*13fd0*/  FSEL R44, R59, -INF , P5 ;  /* 0xff8000003b2c7808 */ /* 0x001fe40002800000 */
[----:B------:R-:W-:-:S04]  /*13fe0*/  ISETP.GT.AND P5, PT, R5, 0x38, PT ;  /* 0x000000380500780c */ /* 0x000fc80003fa4270 */
[----:B------:R-:W-:Y:S01]  /*13ff0*/  FSEL R78, R78, -INF , P5 ;  /* 0xff8000004e4e7808 */ /* 0x000fe20002800000 */
[----:B------:R-:W0:Y:S01]  /*14000*/  MUFU.TANH R55, R55 ;  /* 0x0000003700377308 */ /* 0x000e220000002400 */
[----:B--2---:R-:W-:Y:S02]  /*14010*/  FSEL R82, R53, -INF , P4 ;  /* 0xff80000035527808 */ /* 0x004fe40002000000 */
[----:B------:R-:W-:Y:S01]  /*14020*/  FMNMX.FTZ R65, R78, R65, !PT ;  /* 0x000000414e417209 */ /* 0x000fe20007810000 */
[----:B------:R-:W-:-:S04]  /*14030*/  FMUL.FTZ R13, R36, UR8 ;  /* 0x00000008240d7c20 */ /* 0x000fc80008410000 */
[----:B------:R2:W-:Y:S01]  /*14040*/  MUFU.TANH R98, R46 ;  /* 0x0000002e00627308 */ /* 0x0005e20000002400 */
[----:B---3--:R-:W-:Y:S02]  /*14050*/  FSEL R36, R50, -INF , P3 ;  /* 0xff80000032247808 */ /* 0x008fe40001800000 */
[----:B------:R-:W-:-:S05]  /*14060*/  ISETP.GT.AND P3, PT, R5, 0x41, PT ;  /* 0x000000410500780c */ /* 0x000fca0003f64270 */
[----:B------:R-:W3:Y:S01]  /*14070*/  MUFU.TANH R45, R45 ;  /* 0x0000002d002d7308 */ /* 0x000ee20000002400 */
[----:B--2---:R-:W-:Y:S02]  /*14080*/  FSEL R46, R63, -INF , P2 ;  /* 0xff8000003f2e7808 */ /* 0x004fe40001000000 */
[----:B------:R-:W-:Y:S02]  /*14090*/  ISETP.GT.AND P2, PT, R5, 0x40, PT ;  /* 0x000000400500780c */ /* 0x000fe40003f44270 */
[----:B------:R-:W-:-:S03]  /*140a0*/  FMNMX.FTZ R65, R82, R65, !PT ;  /* 0x0000004152417209 */ /* 0x000fc60007810000 */
[----:B------:R-:W2:Y:S01]  /*140b0*/  MUFU.TANH R43, R43 ;  /* 0x0000002b002b7308 */ /* 0x000ea20000002400 */
[----:B------:R-:W-:Y:S02]  /*140c0*/  FSEL R86, R86, -INF , P2 ;  /* 0xff80000056567808 */ /* 0x000fe40001000000 */
[----:B-1----:R-:W-:Y:S02]  /*140d0*/  FSEL R48, R51, -INF , P6 ;  /* 0xff80000033307808 */ /* 0x002fe40003000000 */
[----:B------:R-:W-:Y:S02]  /*140e0*/  ISETP.GT.AND P6, PT, R5, 0x48, PT ;  /* 0x000000480500780c */ /* 0x000fe40003fc4270 */
[----:B----4-:R-:W-:Y:S01]  /*140f0*/  FSEL R90, R41, -INF , P3 ;  /* 0xff800000295a7808 */ /* 0x010fe20001800000 */
[----:B------:R-:W1:Y:S01]  /*14100*/  MUFU.TANH R33, R33 ;  /* 0x0000002100217308 */ /* 0x000e620000002400 */
[----:B------:R-:W-:Y:S02]  /*14110*/  FMNMX.FTZ R65, R86, R65, !PT ;  /* 0x0000004156417209 */ /* 0x000fe40007810000 */
[----:B------:R-:W-:Y:S01]  /*14120*/  FSEL R50, R21, -INF , P5 ;  /* 0xff80000015327808 */ /* 0x000fe20002800000 */
[----:B------:R-:W-:-:S02]  /*14130*/  WARPGROUP.DEPBAR.LE gsb0, 0x0 ;  /* 0x00008000000079c5 */ /* 0x000fc40000010000 */
[----:B------:R-:W-:Y:S02]  /*14140*/  ISETP.GT.AND P5, PT, R5, 0x49, PT ;  /* 0x000000490500780c */ /* 0x000fe40003fa4270 */
[----:B------:R-:W4:Y:S01]  /*14150*/  MUFU.TANH R13, R13 ;  /* 0x0000000d000d7308 */ /* 0x000f220000002400 */
[----:B------:R-:W-:Y:S01]  /*14160*/  FSEL R94, R94, -INF , P6 ;  /* 0xff8000005e5e7808 */ /* 0x000fe20003000000 */
[----:B------:R-:W-:Y:S01]  /*14170*/  FMUL.FTZ R21, R24, UR8 ;  /* 0x0000000818157c20 */ /* 0x000fe20008410000 */
[----:B------:R-:W-:Y:S01]  /*14180*/  FMNMX.FTZ R65, R90, R65, !PT ;  /* 0x000000415a417209 */ /* 0x000fe20007810000 */
[----:B------:R-:W-:Y:S01]  /*14190*/  FMUL.FTZ R15, R38, UR8 ;  /* 0x00000008260f7c20 */ /* 0x000fe20008410000 */
[----:B0-----:R-:W-:-:S03]  /*141a0*/  FSEL R38, R55, -INF , P4 ;  /* 0xff80000037267808 */ /* 0x001fc60002000000 */
[----:B------:R-:W0:Y:S01]  /*141b0*/  MUFU.TANH R47, R47 ;  /* 0x0000002f002f7308 */ /* 0x000e220000002400 */
[----:B------:R-:W-:Y:S01]  /*141c0*/  ISETP.GT.AND P4, PT, R5, 0x50, PT ;  /* 0x000000500500780c */ /* 0x000fe20003f84270 */
[----:B------:R-:W-:Y:S01]  /*141d0*/  FMUL.FTZ R25, R25, UR8 ;  /* 0x0000000819197c20 */ /* 0x000fe20008410000 */
[----:B---3--:R-:W-:Y:S02]  /*141e0*/  FSEL R96, R45, -INF , P5 ;  /* 0xff8000002d607808 */ /* 0x008fe40002800000 */
[----:B------:R-:W-:-:S03]  /*141f0*/  FMNMX.FTZ R65, R94, R65, !PT ;  /* 0x000000415e417209 */ /* 0x000fc60007810000 */
[----:B------:R-:W3:Y:S01]  /*14200*/  MUFU.TANH R37, R37 ;  /* 0x0000002500257308 */ /* 0x000ee20000002400 */
[----:B--2---:R-:W-:Y:S01]  /*14210*/  FSEL R56, R43, -INF , P3 ;  /* 0xff8000002b387808 */ /* 0x004fe20001800000 */
[----:B------:R-:W-:Y:S01]  /*14220*/  FMUL.FTZ R41, R28, UR8 ;  /* 0x000000081c297c20 */ /* 0x000fe20008410000 */
[----:B------:R-:W-:Y:S02]  /*14230*/  ISETP.GT.AND P3, PT, R5, 0x51, PT ;  /* 0x000000510500780c */ /* 0x000fe40003f64270 */
[----:B------:R-:W-:-:S03]  /*14240*/  FSEL R98, R98, -INF , P4 ;  /* 0xff80000062627808 */ /* 0x000fc60002000000 */
[----:B------:R-:W2:Y:S01]  /*14250*/  MUFU.TANH R9, R9 ;  /* 0x0000000900097308 */ /* 0x000ea20000002400 */
[----:B------:R-:W-:Y:S02]  /*14260*/  FMNMX.FTZ R65, R96, R65, !PT ;  /* 0x0000004160417209 */ /* 0x000fe40007810000 */
[----:B------:R-:W-:-:S05]  /*14270*/  FSEL R24, R67, -INF , P2 ;  /* 0xff80000043187808 */ /* 0x000fca0001000000 */
[----:B------:R-:W5:Y:S01]  /*14280*/  MUFU.TANH R21, R21 ;  /* 0x0000001500157308 */ /* 0x000f620000002400 */
[----:B------:R-:W-:Y:S01]  /*14290*/  ISETP.GT.AND P2, PT, R5, 0x58, PT ;  /* 0x000000580500780c */ /* 0x000fe20003f44270 */
[----:B------:R-:W-:Y:S01]  /*142a0*/  FMUL.FTZ R29, R29, UR8 ;  /* 0x000000081d1d7c20 */ /* 0x000fe20008410000 */
[----:B-1----:R-:W-:Y:S02]  /*142b0*/  FSEL R100, R33, -INF , P3 ;  /* 0xff80000021647808 */ /* 0x002fe40001800000 */
[----:B------:R-:W-:-:S03]  /*142c0*/  FMNMX.FTZ R65, R98, R65, !PT ;  /* 0x0000004162417209 */ /* 0x000fc60007810000 */
[----:B------:R-:W1:Y:S01]  /*142d0*/  MUFU.TANH R35, R35 ;  /* 0x0000002300237308 */ /* 0x000e620000002400 */
[----:B------:R-:W-:Y:S02]  /*142e0*/  FSEL R28, R4, -INF , P6 ;  /* 0xff800000041c7808 */ /* 0x000fe40003000000 */
[----:B------:R-:W-:-:S05]  /*142f0*/  ISETP.GT.AND P6, PT, R5, 0x59, PT ;  /* 0x000000590500780c */ /* 0x000fca0003fc4270 */
[----:B------:R-:W1:Y:S01]  /*14300*/  MUFU.TANH R25, R25 ;  /* 0x0000001900197308 */ /* 0x000e620000002400 */
[----:B----4-:R-:W-:Y:S02]  /*14310*/  FSEL R102, R13, -INF , P2 ;  /* 0xff8000000d667808 */ /* 0x010fe40001000000 */
[----:B------:R-:W-:-:S05]  /*14320*/  FMNMX.FTZ R65, R100, R65, !PT ;  /* 0x0000004164417209 */ /* 0x000fca0007810000 */
[----:B------:R-:W4:Y:S01]  /*14330*/  MUFU.TANH R15, R15 ;  /* 0x0000000f000f7308 */ /* 0x000f220000002400 */
[----:B0-----:R-:W-:Y:S02]  /*14340*/  FSEL R80, R47, -INF , P5 ;  /* 0xff8000002f507808 */ /* 0x001fe40002800000 */
[----:B------:R-:W-:-:S05]  /*14350*/  ISETP.GT.AND P5, PT, R5, 0x60, PT ;  /* 0x000000600500780c */ /* 0x000fca0003fa4270 */
[----:B------:R-:W0:Y:S01]  /*14360*/  MUFU.TANH R41, R41 ;  /* 0x0000002900297308 */ /* 0x000e220000002400 */
[----:B---3--:R-:W-:Y:S02]  /*14370*/  FSEL R104, R37, -INF , P6 ;  /* 0xff80000025687808 */ /* 0x008fe40003000000 */
[----:B------:R-:W-:-:S05]  /*14380*/  FMNMX.FTZ R65, R102, R65, !PT ;  /* 0x0000004166417209 */ /* 0x000fca0007810000 */
[----:B------:R-:W3:Y:S01]  /*14390*/  MUFU.TANH R29, R29 ;  /* 0x0000001d001d7308 */ /* 0x000ee20000002400 */
[----:B--2---:R-:W-:Y:S02]  /*143a0*/  FSEL R84, R9, -INF , P4 ;  /* 0xff80000009547808 */ /* 0x004fe40002000000 */
[----:B------:R-:W-:Y:S02]  /*143b0*/  ISETP.GT.AND P4, PT, R5, 0x61, PT ;  /* 0x000000610500780c */ /* 0x000fe40003f84270 */
[----:B-----5:R-:W-:Y:S02]  /*143c0*/  FSEL R106, R21, -INF , P5 ;  /* 0xff800000156a7808 */ /* 0x020fe40002800000 */
[----:B------:R-:W-:Y:S02]  /*143d0*/  FMNMX.FTZ R65, R104, R65, !PT ;  /* 0x0000004168417209 */ /* 0x000fe40007810000 */
[----:B-1----:R-:W-:Y:S02]  /*143e0*/  FSEL R88, R35, -INF , P3 ;  /* 0xff80000023587808 */ /* 0x002fe40001800000 */
[----:B------:R-:W-:-:S02]  /*143f0*/  ISETP.GT.AND P3, PT, R5, 0x68, PT ;  /* 0x000000680500780c */ /* 0x000fc40003f64270 */
[----:B------:R-:W-:Y:S02]  /*14400*/  FSEL R108, R25, -INF , P4 ;  /* 0xff800000196c7808 */ /* 0x000fe40002000000 */
[----:B------:R-:W-:Y:S02]  /*14410*/  FMNMX.FTZ R65, R106, R65, !PT ;  /* 0x000000416a417209 */ /* 0x000fe40007810000 */
[----:B----4-:R-:W-:Y:S02]  /*14420*/  FSEL R92, R15, -INF , P2 ;  /* 0xff8000000f5c7808 */ /* 0x010fe40001000000 */
[----:B------:R-:W-:Y:S02]  /*14430*/  ISETP.GT.AND P2, PT, R5, 0x69, PT ;  /* 0x000000690500780c */ /* 0x000fe40003f44270 */
[----:B0-----:R-:W-:Y:S02]  /*14440*/  FSEL R110, R41, -INF , P3 ;  /* 0xff800000296e7808 */ /* 0x001fe40001800000 */
[----:B------:R-:W-:-:S02]  /*14450*/  FMNMX.FTZ R65, R108, R65, !PT ;  /* 0x000000416c417209 */ /* 0x000fc40007810000 */
[----:B---3--:R-:W-:Y:S02]  /*14460*/  FSEL R112, R29, -INF , P2 ;  /* 0xff8000001d707808 */ /* 0x008fe40001000000 */
[----:B------:R-:W-:-:S04]  /*14470*/  FMNMX.FTZ R65, R110, R65, !PT ;  /* 0x000000416e417209 */ /* 0x000fc80007810000 */
[----:B------:R-:W-:-:S05]  /*14480*/  FMNMX.FTZ R65, R112, R65, !PT ;  /* 0x0000004170417209 */ /* 0x000fca0007810000 */
[----:B------:R-:W0:Y:S02]  /*14490*/  SHFL.BFLY PT, R4, R65, 0x2, 0x1f ;  /* 0x0c401f0041047f89 */ /* 0x000e2400000e0000 */
[----:B0-----:R-:W-:-:S05]  /*144a0*/  FMNMX.FTZ R9, R65, R4, !PT ;  /* 0x0000000441097209 */ /* 0x001fca0007810000 */
[----:B------:R-:W0:Y:S01]  /*144b0*/  SHFL.BFLY PT, R4, R9, 0x1, 0x1f ;  /* 0x0c201f0009047f89 */ /* 0x000e2200000e0000 */
[----:B------:R-:W-:Y:S01]  /*144c0*/  IMAD.U32 R5, RZ, RZ, UR4 ;  /* 0x00000004ff057e24 */ /* 0x000fe2000f8e00ff */
[----:B0-----:R-:W-:Y:S02]  /*144d0*/  FMNMX.FTZ R4, R9, R4, !PT ;  /* 0x0000000409047209 */ /* 0x001fe40007810000 */
[----:B------:R-:W-:-:S04]  /*144e0*/  FMNMX.FTZ R9, R8, R3, !PT ;  /* 0x0000000308097209 */ /* 0x000fc80007810000 */
[----:B------:R-:W-:Y:S01]  /*144f0*/  FMNMX.FTZ R9, R10, R9, !PT ;  /* 0x000000090a097209 */ /* 0x000fe20007810000 */
[C---:B------:R-:W-:Y:S01]  /*14500*/  FMUL.FTZ R13, R4.reuse, R5 ;  /* 0x00000005040d7220 */ /* 0x040fe20000410000 */
[----:B------:R-:W-:Y:S02]  /*14510*/  FSETP.NEU.FTZ.AND P0, PT, R4, -INF , PT ;  /* 0xff8000000400780b */ /* 0x000fe40003f1d000 */
[----:B------:R-:W-:Y:S02]  /*14520*/  FMNMX.FTZ R9, R12, R9, !PT ;  /* 0x000000090c097209 */ /* 0x000fe40007810000 */
[----:B------:R-:W-:Y:S02]  /*14530*/  FSEL R41, R13, RZ, P0 ;  /* 0x000000ff0d297208 */ /* 0x000fe40000000000 */
[----:B------:R-:W-:Y:S02]  /*14540*/  FMNMX.FTZ R9, R14, R9, !PT ;  /* 0x000000090e097209 */ /* 0x000fe40007810000 */
[----:B------:R-:W-:-:S02]  /*14550*/  ISETP.NE.AND P0, PT, R11, RZ, PT ;  /* 0x000000ff0b00720c */ /* 0x000fc40003f05270 */
        /* <DEDUP_REMOVED lines=11> */
[----:B------:R-:W-:-:S03]  /*14610*/  FMUL.FTZ R39, R39, UR8 ;  /* 0x0000000827277c20 */ /* 0x000fc60008410000 */
[----:B------:R-:W-:Y:S01]  /*14620*/  FMNMX.FTZ R15, R24, R15, !PT ;  /* 0x0000000f180f7209 */ /* 0x000fe20007810000 */
[----:B------:R-:W-:-:S03]  /*14630*/  FMUL.FTZ R26, R26, UR8 ;  /* 0x000000081a1a7c20 */ /* 0x000fc60008410000 */
[----:B------:R-:W-:Y:S01]  /*14640*/  FMNMX.FTZ R21, R56, R15, !PT ;  /* 0x0000000f38157209 */ /* 0x000fe20007810000 */
[----:B------:R-:W0:Y:S01]  /*14650*/  MUFU.TANH R39, R39 ;  /* 0x0000002700277308 */ /* 0x000e220000002400 */
[----:B------:R-:W-:Y:S02]  /*14660*/  FMUL.FTZ R27, R27, UR8 ;  /* 0x000000081b1b7c20 */ /* 0x000fe40008410000 */
[----:B------:R-:W-:Y:S01]  /*14670*/  FMNMX.FTZ R21, R28, R21, !PT ;  /* 0x000000151c157209 */ /* 0x000fe20007810000 */
[----:B------:R-:W-:-:S03]  /*14680*/  FMUL.FTZ R30, R30, UR8 ;  /* 0x000000081e1e7c20 */ /* 0x000fc60008410000 */
[----:B------:R-:W-:Y:S01]  /*14690*/  FMNMX.FTZ R21, R80, R21, !PT ;  /* 0x0000001550157209 */ /* 0x000fe20007810000 */
[----:B------:R0:W1:Y:S01]  /*146a0*/  MUFU.TANH R25, R26 ;  /* 0x0000001a00197308 */ /* 0x0000620000002400 */
[----:B------:R-:W-:Y:S02]  /*146b0*/  FMUL.FTZ R31, R31, UR8 ;  /* 0x000000081f1f7c20 */ /* 0x000fe40008410000 */
[----:B------:R-:W-:-:S05]  /*146c0*/  FMNMX.FTZ R21, R84, R21, !PT ;  /* 0x0000001554157209 */ /* 0x000fca0007810000 */
[----:B------:R-:W2:Y:S01]  /*146d0*/  MUFU.TANH R27, R27 ;  /* 0x0000001b001b7308 */ /* 0x000ea20000002400 */
[----:B------:R-:W-:Y:S02]  /*146e0*/  FMNMX.FTZ R33, R88, R21, !PT ;  /* 0x0000001558217209 */ /* 0x000fe40007810000 */
[----:B0-----:R-:W-:-:S05]  /*146f0*/  FSEL R26, R39, -INF , P6 ;  /* 0xff800000271a7808 */ /* 0x001fca0003000000 */
[----:B------:R1:W0:Y:S01]  /*14700*/  MUFU.TANH R29, R30 ;  /* 0x0000001e001d7308 */ /* 0x0002220000002400 */
[----:B------:R-:W-:Y:S01]  /*14710*/  FMNMX.FTZ R33, R92, R33, !PT ;  /* 0x000000215c217209 */ /* 0x000fe20007810000 */
[----:B------:R-:W-:-:S06]  /*14720*/  FFMA.FTZ R52, R52, R5, -R41 ;  /* 0x0000000534347223 */ /* 0x000fcc0000010829 */
[----:B------:R-:W3:Y:S01]  /*14730*/  MUFU.TANH R31, R31 ;  /* 0x0000001f001f7308 */ /* 0x000ee20000002400 */
[----:B-1----:R-:W-:Y:S02]  /*14740*/  FSEL R30, R25, -INF , P5 ;  /* 0xff800000191e7808 */ /* 0x002fe40002800000 */
[----:B------:R-:W-:Y:S01]  /*14750*/  FMNMX.FTZ R33, R26, R33, !PT ;  /* 0x000000211a217209 */ /* 0x000fe20007810000 */
[----:B------:R-:W-:-:S03]  /*14760*/  FFMA.FTZ R54, R54, R5, -R41 ;  /* 0x0000000536367223 */ /* 0x000fc60000010829 */
[----:B------:R-:W-:Y:S01]  /*14770*/  FMNMX.FTZ R33, R30, R33, !PT ;  /* 0x000000211e217209 */ /* 0x000fe20007810000 */
[----:B------:R2:W-:Y:S01]  /*14780*/  MUFU.EX2 R13, R52 ;  /* 0x00000034000d7308 */ /* 0x0005e20000000800 */
[----:B------:R-:W-:Y:S01]  /*14790*/  FFMA.FTZ R58, R58, R5, -R41 ;  /* 0x000000053a3a7223 */ /* 0x000fe20000010829 */
[----:B--2---:R-:W-:-:S06]  /*147a0*/  FSEL R52, R27, -INF , P4 ;  /* 0xff8000001b347808 */ /* 0x004fcc0002000000 */
[----:B------:R0:W-:Y:S01]  /*147b0*/  MUFU.EX2 R11, R54 ;  /* 0x00000036000b7308 */ /* 0x0001e20000000800 */
[----:B------:R-:W-:Y:S02]  /*147c0*/  FMNMX.FTZ R33, R52, R33, !PT ;  /* 0x0000002134217209 */ /* 0x000fe40007810000 */
[----:B0-----:R-:W-:-:S05]  /*147d0*/  FSEL R54, R29, -INF , P3 ;  /* 0xff8000001d367808 */ /* 0x001fca0001800000 */
[----:B------:R3:W-:Y:S01]  /*147e0*/  MUFU.EX2 R9, R58 ;  /* 0x0000003a00097308 */ /* 0x0007e20000000800 */
[----:B------:R-:W-:Y:S02]  /*147f0*/  FMNMX.FTZ R33, R54, R33, !PT ;  /* 0x0000002136217209 */ /* 0x000fe40007810000 */
[----:B---3--:R-:W-:-:S04]  /*14800*/  FSEL R58, R31, -INF , P2 ;  /* 0xff8000001f3a7808 */ /* 0x008fc80001000000 */
[----:B------:R-:W-:Y:S01]  /*14810*/  FMNMX.FTZ R33, R58, R33, !PT ;  /* 0x000000213a217209 */ /* 0x000fe20007810000 */
[----:B------:R-:W-:-:S04]  /*14820*/  FFMA.FTZ R198, R6, R5, -R41 ;  /* 0x0000000506c67223 */ /* 0x000fc80000010829 */
[----:B------:R-:W0:Y:S02]  /*14830*/  SHFL.BFLY PT, R6, R33, 0x2, 0x1f ;  /* 0x0c401f0021067f89 */ /* 0x000e2400000e0000 */
[----:B0-----:R-:W-:-:S05]  /*14840*/  FMNMX.FTZ R37, R33, R6, !PT ;  /* 0x0000000621257209 */ /* 0x001fca0007810000 */
[----:B------:R-:W0:Y:S01]  /*14850*/  SHFL.BFLY PT, R6, R37, 0x1, 0x1f ;  /* 0x0c201f0025067f89 */ /* 0x000e2200000e0000 */
[-CC-:B------:R-:W-:Y:S01]  /*14860*/  FFMA.FTZ R200, R60, R5.reuse, -R41.reuse ;  /* 0x000000053cc87223 */ /* 0x180fe20000010829 */
[-CC-:B------:R-:W-:Y:S01]  /*14870*/  FFMA.FTZ R7, R7, R5.reuse, -R41.reuse ;  /* 0x0000000507077223 */ /* 0x180fe20000010829 */
[----:B------:R-:W-:-:S04]  /*14880*/  FFMA.FTZ R202, R66, R5, -R41 ;  /* 0x0000000542ca7223 */ /* 0x000fc80000010829 */
[----:B------:R-:W-:Y:S01]  /*14890*/  MUFU.EX2 R200, R200 ;  /* 0x000000c800c87308 */ /* 0x000fe20000000800 */
[----:B------:R-:W-:-:S07]  /*148a0*/  FFMA.FTZ R196, R62, R5, -R41 ;  /* 0x000000053ec47223 */ /* 0x000fce0000010829 */
[----:B------:R-:W1:Y:S01]  /*148b0*/  MUFU.EX2 R7, R7 ;  /* 0x0000000700077308 */ /* 0x000e620000000800 */
[----:B0-----:R-:W-:-:S07]  /*148c0*/  FMNMX.FTZ R6, R37, R6, !PT ;  /* 0x0000000625067209 */ /* 0x001fce0007810000 */
[----:B------:R-:W0:Y:S01]  /*148d0*/  MUFU.EX2 R202, R202 ;  /* 0x000000ca00ca7308 */ /* 0x000e220000000800 */
[C---:B------:R-:W-:Y:S01]  /*148e0*/  FSETP.NEU.FTZ.AND P2, PT, R6.reuse, -INF , PT ;  /* 0xff8000000600780b */ /* 0x040fe20003f5d000 */
[----:B------:R-:W-:-:S05]  /*148f0*/  FMUL.FTZ R43, R6, R5 ;  /* 0x00000005062b7220 */ /* 0x000fca0000410000 */
[----:B------:R-:W-:Y:S01]  /*14900*/  FSEL R43, R43, RZ, P2 ;  /* 0x000000ff2b2b7208 */ /* 0x000fe20001000000 */
[----:B------:R-:W2:Y:S04]  /*14910*/  MUFU.EX2 R196, R196 ;  /* 0x000000c400c47308 */ /* 0x000ea80000000800 */
[-CC-:B------:R-:W-:Y:S01]  /*14920*/  FFMA.FTZ R201, R8, R5.reuse, -R43.reuse ;  /* 0x0000000508c97223 */ /* 0x180fe2000001082b */
[-CC-:B------:R-:W-:Y:S01]  /*14930*/  FFMA.FTZ R60, R3, R5.reuse, -R43.reuse ;  /* 0x00000005033c7223 */ /* 0x180fe2000001082b */
[-C--:B------:R-:W-:Y:S01]  /*14940*/  FFMA.FTZ R203, R10, R5.reuse, -R43 ;  /* 0x000000050acb7223 */ /* 0x080fe2000001082b */
[----:B-1----:R-:W-:Y:S01]  /*14950*/  FADD.FTZ R3, R200, R7 ;  /* 0x00000007c8037221 */ /* 0x002fe20000010000 */
[-C--:B------:R-:W-:Y:S02]  /*14960*/  FFMA.FTZ R10, R12, R5.reuse, -R43 ;  /* 0x000000050c0a7223 */ /* 0x080fe4000001082b */
[----:B------:R-:W-:Y:S01]  /*14970*/  MUFU.EX2 R201, R201 ;  /* 0x000000c900c97308 */ /* 0x000fe20000000800 */
[----:B0-----:R-:W-:Y:S01]  /*14980*/  FADD.FTZ R8, R202, R3 ;  /* 0x00000003ca087221 */ /* 0x001fe20000010000 */
[----:B------:R-:W-:-:S06]  /*14990*/  FFMA.FTZ R197, R14, R5, -R43 ;  /* 0x000000050ec57223 */ /* 0x000fcc000001082b */
[----:B------:R-:W0:Y:S01]  /*149a0*/  MUFU.EX2 R60, R60 ;  /* 0x0000003c003c7308 */ /* 0x000e220000000800 */
[----:B------:R-:W-:-:S07]  /*149b0*/  FADD.FTZ R3, R9, R8 ;  /* 0x0000000809037221 */ /* 0x000fce0000010000 */
[----:B------:R-:W1:Y:S01]  /*149c0*/  MUFU.EX2 R198, R198 ;  /* 0x000000c600c67308 */ /* 0x000e620000000800 */
[----:B------:R-:W-:-:S07]  /*149d0*/  FFMA.FTZ R12, R20, R5, -R43 ;  /* 0x00000005140c7223 */ /* 0x000fce000001082b */
[----:B------:R-:W3:Y:S01]  /*149e0*/  MUFU.EX2 R203, R203 ;  /* 0x000000cb00cb7308 */ /* 0x000ee20000000800 */
[----:B--2---:R-:W-:Y:S01]  /*149f0*/  FADD.FTZ R8, R196, R3 ;  /* 0x00000003c4087221 */ /* 0x004fe20000010000 */
[----:B------:R-:W-:-:S06]  /*14a00*/  FFMA.FTZ R199, R40, R5, -R43 ;  /* 0x0000000528c77223 */ /* 0x000fcc000001082b */
[----:B------:R-:W2:Y:S01]  /*14a10*/  MUFU.EX2 R10, R10 ;  /* 0x0000000a000a7308 */ /* 0x000ea20000000800 */
[----:B------:R-:W-:Y:S01]  /*14a20*/  FADD.FTZ R3, R11, R8 ;  /* 0x000000080b037221 */ /* 0x000fe20000010000 */
[----:B0-----:R-:W-:-:S06]  /*14a30*/  FADD.FTZ R8, R201, R60 ;  /* 0x0000003cc9087221 */ /* 0x001fcc0000010000 */
[----:B------:R-:W0:Y:S01]  /*14a40*/  MUFU.EX2 R197, R197 ;  /* 0x000000c500c57308 */ /* 0x000e220000000800 */
[-CC-:B------:R-:W-:Y:S01]  /*14a50*/  FFMA.FTZ R14, R42, R5.reuse, -R43.reuse ;  /* 0x000000052a0e7223 */ /* 0x180fe2000001082b */
[----:B------:R-:W-:Y:S01]  /*14a60*/  FFMA.FTZ R193, R32, R5, -R43 ;  /* 0x0000000520c17223 */ /* 0x000fe2000001082b */
[----:B-1----:R-:W-:-:S05]  /*14a70*/  FADD.FTZ R32, R198, R3 ;  /* 0x00000003c6207221 */ /* 0x002fca0000010000 */
[----:B------:R-:W1:Y:S01]  /*14a80*/  MUFU.EX2 R12, R12 ;  /* 0x0000000c000c7308 */ /* 0x000e620000000800 */
[----:B---3--:R-:W-:Y:S01]  /*14a90*/  FADD.FTZ R3, R203, R8 ;  /* 0x00000008cb037221 */ /* 0x008fe20000010000 */
[----:B------:R-:W-:-:S06]  /*14aa0*/  FFMA.FTZ R192, R64, R5, -R41 ;  /* 0x0000000540c07223 */ /* 0x000fcc0000010829 */
[----:B------:R-:W3:Y:S01]  /*14ab0*/  MUFU.EX2 R199, R199 ;  /* 0x000000c700c77308 */ /* 0x000ee20000000800 */
[----:B--2---:R-:W-:Y:S01]  /*14ac0*/  FADD.FTZ R8, R10, R3 ;  /* 0x000000030a087221 */ /* 0x004fe20000010000 */
[-C--:B------:R-:W-:Y:S01]  /*14ad0*/  FFMA.FTZ R20, R44, R5.reuse, -R43 ;  /* 0x000000052c147223 */ /* 0x080fe2000001082b */
[----:B------:R-:W-:-:S05]  /*14ae0*/  FFMA.FTZ R68, R68, R5, -R41 ;  /* 0x0000000544447223 */ /* 0x000fca0000010829 */
[----:B------:R-:W2:Y:S01]  /*14af0*/  MUFU.EX2 R14, R14 ;  /* 0x0000000e000e7308 */ /* 0x000ea20000000800 */
[----:B0-----:R-:W-:Y:S01]  /*14b00*/  FADD.FTZ R3, R197, R8 ;  /* 0x00000008c5037221 */ /* 0x001fe20000010000 */
[-C--:B------:R-:W-:Y:S01]  /*14b10*/  FFMA.FTZ R194, R70, R5.reuse, -R41 ;  /* 0x0000000546c27223 */ /* 0x080fe20000010829 */
[----:B------:R-:W-:-:S05]  /*14b20*/  FFMA.FTZ R195, R34, R5, -R43 ;  /* 0x0000000522c37223 */ /* 0x000fca000001082b */
[----:B------:R-:W0:Y:S01]  /*14b30*/  MUFU.EX2 R192, R192 ;  /* 0x000000c000c07308 */ /* 0x000e220000000800 */
[----:B-1----:R-:W-:Y:S01]  /*14b40*/  FADD.FTZ R8, R12, R3 ;  /* 0x000000030c087221 */ /* 0x002fe20000010000 */
[----:B------:R-:W-:-:S06]  /*14b50*/  FFMA.FTZ R46, R46, R5, -R43 ;  /* 0x000000052e2e7223 */ /* 0x000fcc000001082b */
[----:B------:R-:W1:Y:S01]  /*14b60*/  MUFU.EX2 R193, R193 ;  /* 0x000000c100c17308 */ /* 0x000e620000000800 */
[----:B------:R-:W-:Y:S01]  /*14b70*/  FFMA.FTZ R72, R72, R5, -R41 ;  /* 0x0000000548487223 */ /* 0x000fe20000010829 */
[----:B---3--:R-:W-:-:S06]  /*14b80*/  FADD.FTZ R3, R199, R8 ;  /* 0x00000008c7037221 */ /* 0x008fcc0000010000 */
[----:B------:R-:W3:Y:S01]  /*14b90*/  MUFU.EX2 R15, R68 ;  /* 0x00000044000f7308 */ /* 0x000ee20000000800 */
[-C--:B------:R-:W-:Y:S01]  /*14ba0*/  FFMA.FTZ R188, R74, R5.reuse, -R41 ;  /* 0x000000054abc7223 */ /* 0x080fe20000010829 */
[----:B------:R-:W-:-:S06]  /*14bb0*/  FFMA.FTZ R36, R36, R5, -R43 ;  /* 0x0000000524247223 */ /* 0x000fcc000001082b */
[----:B------:R-:W4:Y:S01]  /*14bc0*/  MUFU.EX2 R20, R20 ;  /* 0x0000001400147308 */ /* 0x000f220000000800 */
[----:B------:R-:W-:Y:S02]  /*14bd0*/  @!P1 VIADD R0, R0, 0x36840 ;  /* 0x0003684000009836 */ /* 0x000fe40000000000 */
[-CC-:B------:R-:W-:Y:S01]  /*14be0*/  FFMA.FTZ R25, R76, R5.reuse, -R41.reuse ;  /* 0x000000054c197223 */ /* 0x180fe20000010829 */
[-CC-:B------:R-:W-:Y:S01]  /*14bf0*/  FFMA.FTZ R190, R78, R5.reuse, -R41.reuse ;  /* 0x000000054ebe7223 */ /* 0x180fe20000010829 */
[----:B------:R-:W-:-:S03]  /*14c00*/  FFMA.FTZ R27, R82, R5, -R41 ;  /* 0x00000005521b7223 */ /* 0x000fc60000010829 */
[----:B------:R-:W5:Y:S01]  /*14c10*/  MUFU.EX2 R194, R194 ;  /* 0x000000c200c27308 */ /* 0x000f620000000800 */
[-CC-:B------:R-:W-:Y:S01]  /*14c20*/  FFMA.FTZ R184, R86, R5.reuse, -R41.reuse ;  /* 0x0000000556b87223 */ /* 0x180fe20000010829 */
[-CC-:B------:R-:W-:Y:S01]  /*14c30*/  FFMA.FTZ R29, R90, R5.reuse, -R41.reuse ;  /* 0x000000055a1d7223 */ /* 0x180fe20000010829 */
[-CC-:B------:R-:W-:Y:S01]  /*14c40*/  FFMA.FTZ R186, R94, R5.reuse, -R41.reuse ;  /* 0x000000055eba7223 */ /* 0x180fe20000010829 */
[----:B------:R-:W-:-:S04]  /*14c50*/  FFMA.FTZ R31, R96, R5, -R41 ;  /* 0x00000005601f7223 */ /* 0x000fc80000010829 */
[----:B------:R-:W5:Y:S01]  /*14c60*/  MUFU.EX2 R195, R195 ;  /* 0x000000c300c37308 */ /* 0x000f620000000800 */
        /* <DEDUP_REMOVED lines=8> */
[-C--:B------:R-:W-:Y:S01]  /*14cf0*/  FFMA.FTZ R39, R112, R5.reuse, -R41 ;  /* 0x0000000570277223 */ /* 0x080fe20000010829 */
[----:B------:R-:W-:Y:S01]  /*14d00*/  FADD.FTZ R41, R13, R32 ;  /* 0x000000200d297221 */ /* 0x000fe20000010000 */
[----:B--2---:R-:W-:Y:S01]  /*14d10*/  FADD.FTZ R8, R14, R3 ;  /* 0x000000030e087221 */ /* 0x004fe20000010000 */
[----:B------:R-:W-:-:S04]  /*14d20*/  FFMA.FTZ R48, R48, R5, -R43 ;  /* 0x0000000530307223 */ /* 0x000fc8000001082b */
[----:B------:R-:W2:Y:S01]  /*14d30*/  MUFU.EX2 R46, R46 ;  /* 0x0000002e002e7308 */ /* 0x000ea20000000800 */
[----:B------:R-:W-:Y:S01]  /*14d40*/  @!P1 PRMT R0, RZ, 0x654, R0 ;  /* 0x00000654ff009816 */ /* 0x000fe20000000000 */
[----:B0-----:R-:W-:Y:S01]  /*14d50*/  FADD.FTZ R32, R192, R41 ;  /* 0x00000029c0207221 */ /* 0x001fe20000010000 */
[----:B-1----:R-:W-:Y:S01]  /*14d60*/  FADD.FTZ R3, R193, R8 ;  /* 0x00000008c1037221 */ /* 0x002fe20000010000 */
[----:B------:R-:W-:Y:S01]  /*14d70*/  FFMA.FTZ R50, R50, R5, -R43 ;  /* 0x0000000532327223 */ /* 0x000fe2000001082b */
[----:B------:R4:W-:Y:S03]  /*14d80*/  @!P1 SYNCS.ARRIVE.TRANS64.RED.A1T0 RZ, [R0+URZ], RZ ;  /* 0x000000ff00ff99a7 */ /* 0x0009e6000810043f */
[----:B------:R-:W0:Y:S01]  /*14d90*/  MUFU.EX2 R188, R188 ;  /* 0x000000bc00bc7308 */ /* 0x000e220000000800 */
[----:B---3--:R-:W-:-:S07]  /*14da0*/  FADD.FTZ R41, R15, R32 ;  /* 0x000000200f297221 */ /* 0x008fce0000010000 */
[----:B------:R-:W1:Y:S01]  /*14db0*/  MUFU.EX2 R36, R36 ;  /* 0x0000002400247308 */ /* 0x000e620000000800 */
[----:B----4-:R-:W-:Y:S01]  /*14dc0*/  FADD.FTZ R0, R20, R3 ;  /* 0x0000000314007221 */ /* 0x010fe20000010000 */
[----:B------:R-:W-:Y:S01]  /*14dd0*/  FFMA.FTZ R38, R38, R5, -R43 ;  /* 0x0000000526267223 */ /* 0x000fe2000001082b */
[----:B-----5:R-:W-:-:S05]  /*14de0*/  FADD.FTZ R32, R194, R41 ;  /* 0x00000029c2207221 */ /* 0x020fca0000010000 */
[----:B------:R-:W3:Y:S01]  /*14df0*/  MUFU.EX2 R25, R25 ;  /* 0x0000001900197308 */ /* 0x000ee20000000800 */
[----:B------:R-:W-:Y:S01]  /*14e00*/  FADD.FTZ R3, R195, R0 ;  /* 0x00000000c3037221 */ /* 0x000fe20000010000 */
[----:B------:R-:W-:-:S06]  /*14e10*/  FFMA.FTZ R24, R24, R5, -R43 ;  /* 0x0000000518187223 */ /* 0x000fcc000001082b */
[----:B------:R-:W4:Y:S01]  /*14e20*/  MUFU.EX2 R189, R48 ;  /* 0x0000003000bd7308 */ /* 0x000f220000000800 */
[----:B------:R-:W-:Y:S01]  /*14e30*/  FADD.FTZ R41, R21, R32 ;  /* 0x0000002015297221 */ /* 0x000fe20000010000 */
[----:B--2---:R-:W-:-:S06]  /*14e40*/  FADD.FTZ R3, R46, R3 ;  /* 0x000000032e037221 */ /* 0x004fcc0000010000 */
[----:B------:R-:W2:Y:S08]  /*14e50*/  MUFU.EX2 R190, R190 ;  /* 0x000000be00be7308 */ /* 0x000eb00000000800 */
[----:B------:R-:W5:Y:S01]  /*14e60*/  MUFU.EX2 R50, R50 ;  /* 0x0000003200327308 */ /* 0x000f620000000800 */
[----:B------:R-:W-:Y:S01]  /*14e70*/  FFMA.FTZ R56, R56, R5, -R43 ;  /* 0x0000000538387223 */ /* 0x000fe2000001082b */
[----:B0-----:R-:W-:Y:S01]  /*14e80*/  FADD.FTZ R32, R188, R41 ;  /* 0x00000029bc207221 */ /* 0x001fe20000010000 */
[----:B-1----:R-:W-:-:S05]  /*14e90*/  FADD.FTZ R0, R36, R3 ;  /* 0x0000000324007221 */ /* 0x002fca0000010000 */
[----:B------:R-:W0:Y:S01]  /*14ea0*/  MUFU.EX2 R27, R27 ;  /* 0x0000001b001b7308 */ /* 0x000e220000000800 */
[----:B------:R-:W-:-:S07]  /*14eb0*/  FFMA.FTZ R28, R28, R5, -R43 ;  /* 0x000000051c1c7223 */ /* 0x000fce000001082b */
[----:B------:R-:W1:Y:S01]  /*14ec0*/  MUFU.EX2 R191, R38 ;  /* 0x0000002600bf7308 */ /* 0x000e620000000800 */
[----:B---3--:R-:W-:Y:S01]  /*14ed0*/  FADD.FTZ R41, R25, R32 ;  /* 0x0000002019297221 */ /* 0x008fe20000010000 */
[----:B----4-:R-:W-:-:S06]  /*14ee0*/  FADD.FTZ R3, R189, R0 ;  /* 0x00000000bd037221 */ /* 0x010fcc0000010000 */
[----:B------:R-:W3:Y:S08]  /*14ef0*/  MUFU.EX2 R184, R184 ;  /* 0x000000b800b87308 */ /* 0x000ef00000000800 */
[----:B------:R-:W4:Y:S01]  /*14f00*/  MUFU.EX2 R24, R24 ;  /* 0x0000001800187308 */ /* 0x000f220000000800 */
[----:B------:R-:W-:Y:S01]  /*14f10*/  FFMA.FTZ R80, R80, R5, -R43 ;  /* 0x0000000550507223 */ /* 0x000fe2000001082b */
[----:B--2---:R-:W-:Y:S01]  /*14f20*/  FADD.FTZ R8, R190, R41 ;  /* 0x00000029be087221 */ /* 0x004fe20000010000 */
[----:B-----5:R-:W-:-:S05]  /*14f30*/  FADD.FTZ R0, R50, R3 ;  /* 0x0000000332007221 */ /* 0x020fca0000010000 */
[----:B------:R-:W2:Y:S01]  /*14f40*/  MUFU.EX2 R29, R29 ;  /* 0x0000001d001d7308 */ /* 0x000ea20000000800 */
[----:B------:R-:W-:-:S07]  /*14f50*/  FFMA.FTZ R84, R84, R5, -R43 ;  /* 0x0000000554547223 */ /* 0x000fce000001082b */
[----:B------:R-:W5:Y:S01]  /*14f60*/  MUFU.EX2 R185, R56 ;  /* 0x0000003800b97308 */ /* 0x000f620000000800 */
[----:B0-----:R-:W-:Y:S01]  /*14f70*/  FADD.FTZ R41, R27, R8 ;  /* 0x000000081b297221 */ /* 0x001fe20000010000 */
[----:B-1----:R-:W-:-:S06]  /*14f80*/  FADD.FTZ R3, R191, R0 ;  /* 0x00000000bf037221 */ /* 0x002fcc0000010000 */
[----:B------:R-:W0:Y:S08]  /*14f90*/  MUFU.EX2 R186, R186 ;  /* 0x000000ba00ba7308 */ /* 0x000e300000000800 */
[----:B------:R-:W1:Y:S01]  /*14fa0*/  MUFU.EX2 R28, R28 ;  /* 0x0000001c001c7308 */ /* 0x000e620000000800 */
[----:B------:R-:W-:Y:S01]  /*14fb0*/  FFMA.FTZ R88, R88, R5, -R43 ;  /* 0x0000000558587223 */ /* 0x000fe2000001082b */
[----:B---3--:R-:W-:Y:S01]  /*14fc0*/  FADD.FTZ R8, R184, R41 ;  /* 0x00000029b8087221 */ /* 0x008fe20000010000 */
[----:B----4-:R-:W-:-:S05]  /*14fd0*/  FADD.FTZ R0, R24, R3 ;  /* 0x0000000318007221 */ /* 0x010fca0000010000 */
[----:B------:R-:W3:Y:S01]  /*14fe0*/  MUFU.EX2 R31, R31 ;  /* 0x0000001f001f7308 */ /* 0x000ee20000000800 */
[----:B------:R-:W-:-:S07]  /*14ff0*/  FFMA.FTZ R92, R92, R5, -R43 ;  /* 0x000000055c5c7223 */ /* 0x000fce000001082b */
[----:B------:R-:W4:Y:S01]  /*15000*/  MUFU.EX2 R187, R80 ;  /* 0x0000005000bb7308 */ /* 0x000f220000000800 */
[----:B--2---:R-:W-:Y:S01]  /*15010*/  FADD.FTZ R41, R29, R8 ;  /* 0x000000081d297221 */ /* 0x004fe20000010000 */
[----:B-----5:R-:W-:-:S06]  /*15020*/  FADD.FTZ R3, R185, R0 ;  /* 0x00000000b9037221 */ /* 0x020fcc0000010000 */
        /* <DEDUP_REMOVED lines=8> */
[----:B------:R-:W-:Y:S01]  /*150b0*/  F2FP.F16.F32.PACK_AB R200, R7, R200 ;  /* 0x000000c807c8723e */ /* 0x000fe200000000ff */
[----:B---3--:R-:W-:Y:S01]  /*150c0*/  FADD.FTZ R7, R31, R8 ;  /* 0x000000081f077221 */ /* 0x008fe20000010000 */
[----:B----4-:R-:W-:-:S05]  /*150d0*/  FADD.FTZ R3, R187, R0 ;  /* 0x00000000bb037221 */ /* 0x010fca0000010000 */
        /* <DEDUP_REMOVED lines=10> */
[----:B------:R-:W0:Y:S01]  /*15180*/  MUFU.EX2 R176, R176 ;  /* 0x000000b000b07308 */ /* 0x000e220000000800 */
[----:B------:R-:W-:-:S07]  /*15190*/  FFMA.FTZ R43, R58, R5, -R43 ;  /* 0x000000053a2b7223 */ /* 0x000fce000001082b */
[----:B------:R-:W1:Y:S01]  /*151a0*/  MUFU.EX2 R30, R30 ;  /* 0x0000001e001e7308 */ /* 0x000e620000000800 */
[----:B---3--:R-:W-:Y:S01]  /*151b0*/  FADD.FTZ R8, R182, R7 ;  /* 0x00000007b6087221 */ /* 0x008fe20000010000 */
[----:B----4-:R-:W-:-:S06]  /*151c0*/  FADD.FTZ R0, R92, R3 ;  /* 0x000000035c007221 */ /* 0x010fcc0000010000 */
[----:B------:R-:W3:Y:S08]  /*151d0*/  MUFU.EX2 R37, R108 ;  /* 0x0000006c00257308 */ /* 0x000ef00000000800 */
[----:B------:R-:W4:Y:S01]  /*151e0*/  MUFU.EX2 R177, R52 ;  /* 0x0000003400b17308 */ /* 0x000f220000000800 */
[----:B--2---:R-:W-:Y:S01]  /*151f0*/  FADD.FTZ R7, R35, R8 ;  /* 0x0000000823077221 */ /* 0x004fe20000010000 */
[----:B-----5:R-:W-:-:S06]  /*15200*/  FADD.FTZ R3, R183, R0 ;  /* 0x00000000b7037221 */ /* 0x020fcc0000010000 */
[----:B------:R-:W2:Y:S01]  /*15210*/  MUFU.EX2 R178, R178 ;  /* 0x000000b200b27308 */ /* 0x000ea20000000800 */
[----:B------:R-:W-:-:S07]  /*15220*/  ISETP.GE.AND P2, PT, R151, 0x71, PT ;  /* 0x000000719700780c */ /* 0x000fce0003f46270 */
[----:B------:R-:W5:Y:S01]  /*15230*/  MUFU.EX2 R54, R54 ;  /* 0x0000003600367308 */ /* 0x000f620000000800 */
[----:B0-----:R-:W-:Y:S01]  /*15240*/  FADD.FTZ R8, R176, R7 ;  /* 0x00000007b0087221 */ /* 0x001fe20000010000 */
[----:B-1----:R-:W-:-:S06]  /*15250*/  FADD.FTZ R0, R30, R3 ;  /* 0x000000031e007221 */ /* 0x002fcc0000010000 */
[----:B------:R-:W0:Y:S08]  /*15260*/  MUFU.EX2 R39, R39 ;  /* 0x0000002700277308 */ /* 0x000e300000000800 */
[----:B------:R-:W1:Y:S01]  /*15270*/  MUFU.EX2 R43, R43 ;  /* 0x0000002b002b7308 */ /* 0x000e620000000800 */
[----:B---3--:R-:W-:Y:S01]  /*15280*/  FADD.FTZ R7, R37, R8 ;  /* 0x0000000825077221 */ /* 0x008fe20000010000 */
[----:B----4-:R-:W-:Y:S01]  /*15290*/  FADD.FTZ R3, R177, R0 ;  /* 0x00000000b1037221 */ /* 0x010fe20000010000 */
[----:B------:R-:W-:Y:S02]  /*152a0*/  BSSY B0, `(.L_x_3472) ;  /* 0x00005fb000007945 */ /* 0x000fe40003800000 */
[----:B--2---:R-:W-:Y:S01]  /*152b0*/  FADD.FTZ R8, R178, R7 ;  /* 0x00000007b2087221 */ /* 0x004fe20000010000 */
[----:B-----5:R-:W-:Y:S01]  /*152c0*/  FADD.FTZ R0, R54, R3 ;  /* 0x0000000336007221 */ /* 0x020fe20000010000 */
[----:B------:R-:W-:Y:S01]  /*152d0*/  F2FP.F16.F32.PACK_AB R188, R25, R188 ;  /* 0x000000bc19bc723e */ /* 0x000fe200000000ff */
[----:B------:R-:W-:Y:S01]  /*152e0*/  IMAD.MOV.U32 R3, RZ, RZ, 0x3f800000 ;  /* 0x3f800000ff037424 */ /* 0x000fe200078e00ff */
[----:B------:R-:W-:Y:S01]  /*152f0*/  F2FP.F16.F32.PACK_AB R190, R27, R190 ;  /* 0x000000be1bbe723e */ /* 0x000fe200000000ff */
[----:B0-----:R-:W-:Y:S01]  /*15300*/  FADD.FTZ R8, R39, R8 ;  /* 0x0000000827087221 */ /* 0x001fe20000010000 */
[----:B------:R-:W-:Y:S01]  /*15310*/  F2FP.F16.F32.PACK_AB R184, R29, R184 ;  /* 0x000000b81db8723e */ /* 0x000fe200000000ff */
[--C-:B------:R-:W-:Y:S01]  /*15320*/  IMAD.MOV.U32 R118, RZ, RZ, R119.reuse ;  /* 0x000000ffff767224 */ /* 0x100fe200078e0077 */
[----:B------:R-:W-:Y:S01]  /*15330*/  F2FP.F16.F32.PACK_AB R186, R31, R186 ;  /* 0x000000ba1fba723e */ /* 0x000fe200000000ff */
[--C-:B------:R-:W-:Y:S01]  /*15340*/  IMAD.MOV.U32 R116, RZ, RZ, R119.reuse ;  /* 0x000000ffff747224 */ /* 0x100fe200078e0077 */
[----:B------:R-:W-:Y:S01]  /*15350*/  F2FP.F16.F32.PACK_AB R180, R33, R180 ;  /* 0x000000b421b4723e */ /* 0x000fe200000000ff */
[--C-:B------:R-:W-:Y:S01]  /*15360*/  IMAD.MOV.U32 R115, RZ, RZ, R119.reuse ;  /* 0x000000ffff737224 */ /* 0x100fe200078e0077 */
[----:B------:R-:W-:Y:S01]  /*15370*/  F2FP.F16.F32.PACK_AB R182, R35, R182 ;  /* 0x000000b623b6723e */ /* 0x000fe200000000ff */
[----:B-1----:R-:W-:Y:S01]  /*15380*/  FADD.FTZ R7, R43, R0 ;  /* 0x000000002b077221 */ /* 0x002fe20000010000 */
        /* <DEDUP_REMOVED lines=42> */
[----:B------:R-:W-:Y:S01]  /*15630*/  MOV R0, 0x3f800000 ;  /* 0x3f80000000007802 */ /* 0x000fe20000000f00 */
        /* <DEDUP_REMOVED lines=71> */
[----:B------:R-:W-:Y:S06]  /*15ab0*/  @!P2 BRA `(.L_x_3473) ;  /* 0x0000005400e4a947 */ /* 0x000fec0003800000 */
[----:B------:R-:W-:Y:S01]  /*15ac0*/  VIADD R9, R153, 0xfffffffe ;  /* 0xfffffffe99097836 */ /* 0x000fe20000000000 */
[----:B------:R-:W-:Y:S01]  /*15ad0*/  MOV R11, R4 ;  /* 0x00000004000b7202 */ /* 0x000fe20000000f00 */
[----:B------:R-:W-:Y:S01]  /*15ae0*/  IMAD.MOV.U32 R10, RZ, RZ, R6 ;  /* 0x000000ffff0a7224 */ /* 0x000fe200078e0006 */
[----:B------:R-:W-:Y:S01]  /*15af0*/  MOV R0, 0x3f800000 ;  /* 0x3f80000000007802 */ /* 0x000fe20000000f00 */
[----:B------:R-:W-:Y:S01]  /*15b00*/  IMAD.MOV.U32 R12, RZ, RZ, R213 ;  /* 0x000000ffff0c7224 */ /* 0x000fe200078e00d5 */
[----:B------:R-:W-:Y:S01]  /*15b10*/  CS2R R118, SRZ ;  /* 0x0000000000767805 */ /* 0x000fe2000001ff00 */
[----:B------:R-:W-:Y:S01]  /*15b20*/  IMAD.MOV.U32 R13, RZ, RZ, R211 ;  /* 0x000000ffff0d7224 */ /* 0x000fe200078e00d3 */
        /* <DEDUP_REMOVED lines=46> */
[----:B------:R-:W-:-:S07]  /*15e10*/  CS2R R24, SRZ ;  /* 0x0000000000187805 */ /* 0x000fce000001ff00 */
.L_x_3484:
[----:B------:R-:W-:-:S05]  /*15e20*/  VIADD R4, R13, 0x1 ;  /* 0x000000010d047836 */ /* 0x000fca0000000000 */
[----:B------:R-:W-:-:S04]  /*15e30*/  ISETP.NE.AND P2, PT, R4, 0x2, PT ;  /* 0x000000020400780c */ /* 0x000fc80003f45270 */
[----:B------:R-:W-:Y:S02]  /*15e40*/  SEL R213, RZ, 0x1, P2 ;  /* 0x00000001ffd57807 */ /* 0x000fe40001000000 */
[----:B------:R-:W-:Y:S02]  /*15e50*/  SEL R211, R4, RZ, P2 ;  /* 0x000000ff04d37207 */ /* 0x000fe40001000000 */
[----:B------:R-:W-:Y:S01]  /*15e60*/  LOP3.LUT R213, R12, R213, RZ, 0x3c, !PT ;  /* 0x000000d50cd57212 */ /* 0x000fe200078e3cff */
[----:B------:R-:W-:Y:S06]  /*15e70*/  @!P0 BRA `(.L_x_3474) ;  /* 0x0000000000048947 */ /* 0x000fec0003800000 */
[----:B------:R-:W-:Y:S01]  /*15e80*/  BPT.TRAP 0x1 ;  /* 0x000000040000795c */ /* 0x000fe20000300000 */
.L_x_3474:
[----:B------:R-:W-:Y:S01]  /*15e90*/  IMAD R14, R211, 0x8, R2 ;  /* 0x00000008d30e7824 */ /* 0x000fe200078e0202 */
[----:B------:R-:W-:-:S04]  /*15ea0*/  SHF.L.U32 R5, R213, 0x1f, RZ ;  /* 0x0000001fd5057819 */ /* 0x000fc800000006ff */
[----:B------:R0:W1:Y:S01]  /*15eb0*/  SYNCS.PHASECHK.TRANS64.TRYWAIT P2, [R14+URZ+0x36830], R5 ;  /* 0x036830050e0075a7 */ /* 0x000062000804017f */
[----:B------:R-:W-:Y:S05]  /*15ec0*/  @!P0 BRA `(.L_x_3475) ;  /* 0x0000000000048947 */ /* 0x000fea0003800000 */
[----:B------:R-:W-:Y:S01]  /*15ed0*/  BPT.TRAP 0x1 ;  /* 0x000000040000795c */ /* 0x000fe20000300000 */
.L_x_3475:
[----:B------:R-:W-:Y:S01]  /*15ee0*/  IMAD R4, R211, 0xa80, R215 ;  /* 0x00000a80d3047824 */ /* 0x000fe200078e02d7 */
[----:B------:R-:W-:Y:S03]  /*15ef0*/  BSSY B1, `(.L_x_3476) ;  /* 0x0000006000017945 */ /* 0x000fe60003800000 */
[C---:B------:R-:W-:Y:S01]  /*15f00*/  VIADD R15, R4.reuse, 0x100 ;  /* 0x00000100040f7836 */ /* 0x040fe20000000000 */
[----:B------:R-:W-:Y:S01]  /*15f10*/  IADD3 R120, R4, 0x80, RZ ;  /* 0x0000008004787810 */ /* 0x000fe20007ffe0ff */
[----:B-1----:R-:W-:Y:S06]  /*15f20*/  @P2 BRA `(.L_x_3477) ;  /* 0x0000000000082947 */ /* 0x002fec0003800000 */
[----:B------:R-:W1:Y:S02]  /*15f30*/  SYNCS.PHASECHK.TRANS64.TRYWAIT P2, [R14+URZ+0x36830], R5 ;  /* 0x036830050e0075a7 */ /* 0x000e64000804017f */
[----:B-1----:R-:W-:Y:S05]  /*15f40*/  @!P2 BRA `(.L_x_3478) ;  /* 0x000000ec00fca947 */ /* 0x002fea0003800000 */
.L_x_3477:
[----:B------:R-:W-:Y:S05]  /*15f50*/  BSYNC B1 ;  /* 0x0000000000017941 */ /* 0x000fea0003800000 */
.L_x_3476:
[----:B------:R-:W2:Y:S04]  /*15f60*/  LDL.64 R20, [R1+0x40] ;  /* 0x0000400001147983 */ /* 0x000ea80000100a00 */
[----:B------:R-:W3:Y:S01]  /*15f70*/  LDL.64 R124, [R1+0x48] ;  /* 0x00004800017c7983 */ /* 0x000ee20000100a00 */
[----:B------:R-:W-:Y:S01]  /*15f80*/  WARPGROUP.ARRIVE ;  /* 0x00000000000079c5 */ /* 0x000fe20000000000 */
[----:B------:R-:W-:Y:S01]  /*15f90*/  IMAD.MOV.U32 R121, RZ, RZ, 0x40000040 ;  /* 0x40000040ff797424 */ /* 0x000fe200078e00ff */
[----:B------:R-:W-:-:S04]  /*15fa0*/  R2UR UR6, R120 ;  /* 0x00000000780672ca */ /* 0x000fc800000e0000 */
[C---:B------:R-:W-:Y:S02]  /*15fb0*/  R2UR UR7, R121.reuse ;  /* 0x00000000790772ca */ /* 0x040fe400000e0000 */
[----:B------:R-:W-:Y:S02]  /*15fc0*/  MOV R120, R15 ;  /* 0x0000000f00787202 */ /* 0x000fe40000000f00 */
[C---:B------:R-:W-:Y:S02]  /*15fd0*/  R2UR UR19, R121.reuse ;  /* 0x00000000791372ca */ /* 0x040fe400000e0000 */
[----:B------:R-:W-:Y:S01]  /*15fe0*/  R2UR UR18, R120 ;  /* 0x00000000781272ca */ /* 0x000fe200000e0000 */
[----:B------:R-:W-:Y:S01]  /*15ff0*/  VIADD R120, R4, 0x200 ;  /* 0x0000020004787836 */ /* 0x000fe20000000000 */
[----:B------:R-:W-:-:S04]  /*16000*/  R2UR UR15, R121 ;  /* 0x00000000790f72ca */ /* 0x000fc800000e0000 */
[----:B------:R-:W-:Y:S02]  /*16010*/  R2UR UR14, R120 ;  /* 0x00000000780e72ca */ /* 0x000fe400000e0000 */
[----:B--2---:R-:W-:Y:S01]  /*16020*/  R2UR UR42, R20 ;  /* 0x00000000142a72ca */ /* 0x004fe200000e0000 */
[----:B------:R-:W-:Y:S01]  /*16030*/  IMAD.MOV.U32 R20, RZ, RZ, R4 ;  /* 0x000000ffff147224 */ /* 0x000fe200078e0004 */
[----:B------:R-:W-:Y:S02]  /*16040*/  R2UR UR43, R21 ;  /* 0x00000000152b72ca */ /* 0x000fe400000e0000 */
[----:B------:R-:W-:Y:S02]  /*16050*/  MOV R21, 0x40000040 ;  /* 0x4000004000157802 */ /* 0x000fe40000000f00 */
[----:B---3--:R-:W-:Y:S02]  /*16060*/  R2UR UR28, R124 ;  /* 0x000000007c1c72ca */ /* 0x008fe400000e0000 */
[----:B------:R-:W-:-:S02]  /*16070*/  R2UR UR29, R125 ;  /* 0x000000007d1d72ca */ /* 0x000fc400000e0000 */
[----:B------:R-:W-:Y:S02]  /*16080*/  R2UR UR26, R20 ;  /* 0x00000000141a72ca */ /* 0x000fe400000e0000 */
[----:B------:R-:W-:-:S07]  /*16090*/  R2UR UR27, R21 ;  /* 0x00000000151b72ca */ /* 0x000fce00000e0000 */
[----:B------:R-:W-:Y:S02]  /*160a0*/  UMOV UR24, UR28 ;  /* 0x0000001c00187c82 */ /* 0x000fe40008000000 */
[----:B------:R-:W-:-:S04]  /*160b0*/  UMOV UR25, UR29 ;  /* 0x0000001d00197c82 */ /* 0x000fc80008000000 */
        /* <DEDUP_REMOVED lines=14> */
[----:B------:R-:W-:Y:S01]  /*161a0*/  UMOV UR20, UR28 ;  /* 0x0000001c00147c82 */ /* 0x000fe20008000000 */
[----:B------:R-:W-:Y:S01]  /*161b0*/  UMOV UR21, UR29 ;  /* 0x0000001d00157c82 */ /* 0x000fe20008000000 */
[----:B------:R-:W-:Y:S02]  /*161c0*/  WARPGROUP.DEPBAR.LE gsb0, 0x0 ;  /* 0x00008000000079c5 */ /* 0x000fe40000010000 */
[----:B------:R-:W-:-:S08]  /*161d0*/  WARPGROUP.ARRIVE ;  /* 0x00000000000079c5 */ /* 0x000fd00000000000 */
        /* <DEDUP_REMOVED lines=8> */
[----:B------:R-:W-:-:S04]  /*16260*/  R2UR UR10, R122 ;  /* 0x000000007a0a72ca */ /* 0x000fc800000e0000 */
[----:B------:R-:W-:Y:S01]  /*16270*/  R2UR UR11, R123 ;  /* 0x000000007b0b72ca */ /* 0x000fe200000e0000 */
[----:B------:R-:W-:Y:S01]  /*16280*/  UMOV UR8, UR28 ;  /* 0x0000001c00087c82 */ /* 0x000fe20008000000 */
[----:B------:R-:W-:Y:S01]  /*16290*/  UMOV UR9, UR29 ;  /* 0x0000001d00097c82 */ /* 0x000fe20008000000 */
[----:B------:R-:W-:Y:S01]  /*162a0*/  VIADD R120, R4, 0x2 ;  /* 0x0000000204787836 */ /* 0x000fe20000000000 */
[----:B------:R-:W-:Y:S02]  /*162b0*/  WARPGROUP.DEPBAR.LE gsb0, 0x0 ;  /* 0x00008000000079c5 */ /* 0x000fe40000010000 */
[----:B------:R-:W-:-:S07]  /*162c0*/  WARPGROUP.ARRIVE ;  /* 0x00000000000079c5 */ /* 0x000fce0000000000 */
[----:B------:R-:W-:Y:S01]  /*162d0*/  HGMMA.64x16x16.F32 R128, gdesc[UR8], RZ, !UPT, gsb0 ;  /* 0x00200000088079f0 */ /* 0x000fe2000c0008ff */
[----:B------:R-:W-:Y:S01]  /*162e0*/  IMAD.MOV.U32 R121, RZ, RZ, 0x40000040 ;  /* 0x40000040ff797424 */ /* 0x000fe200078e00ff */
[----:B------:R-:W-:Y:S01]  /*162f0*/  R2UR UR34, R120 ;  /* 0x00000000782272ca */ /* 0x000fe200000e0000 */
[C---:B------:R-:W-:Y:S01]  /*16300*/  VIADD R120, R4.reuse, 0x102 ;  /* 0x0000010204787836 */ /* 0x040fe20000000000 */
[C---:B------:R-:W-:Y:S02]  /*16310*/  IADD3 R20, R4.reuse, 0x300, RZ ;  /* 0x0000030004147810 */ /* 0x040fe40007ffe0ff */
[----:B------:R-:W-:Y:S01]  /*16320*/  R2UR UR35, R121 ;  /* 0x00000000792372ca */ /* 0x000fe200000e0000 */
[----:B------:R-:W-:Y:S01]  /*16330*/  IMAD.MOV.U32 R121, RZ, RZ, 0x40000040 ;  /* 0x40000040ff797424 */ /* 0x000fe200078e00ff */
[----:B------:R-:W-:Y:S02]  /*16340*/  IADD3 R122, R4, 0x182, RZ ;  /* 0x00000182047a7810 */ /* 0x000fe40007ffe0ff */
[----:B------:R-:W-:-:S02]  /*16350*/  MOV R123, 0x40000040 ;  /* 0x40000040007b7802 */ /* 0x000fc40000000f00 */
[----:B------:R-:W-:Y:S02]  /*16360*/  R2UR UR58, R20 ;  /* 0x00000000143a72ca */ /* 0x000fe400000e0000 */
[----:B------:R-:W-:Y:S02]  /*16370*/  R2UR UR59, R21 ;  /* 0x00000000153b72ca */ /* 0x000fe400000e0000 */
[----:B------:R-:W-:Y:S01]  /*16380*/  R2UR UR30, R120 ;  /* 0x00000000781e72ca */ /* 0x000fe200000e0000 */
[----:B------:R-:W-:Y:S01]  /*16390*/  VIADD R120, R4, 0x282 ;  /* 0x0000028204787836 */ /* 0x000fe20000000000 */
[----:B------:R-:W-:Y:S02]  /*163a0*/  R2UR UR31, R121 ;  /* 0x00000000791f72ca */ /* 0x000fe400000e0000 */
[----:B------:R-:W-:Y:S02]  /*163b0*/  R2UR UR26, R122 ;  /* 0x000000007a1a72ca */ /* 0x000fe400000e0000 */
[----:B------:R-:W-:Y:S01]  /*163c0*/  R2UR UR27, R123 ;  /* 0x000000007b1b72ca */ /* 0x000fe200000e0000 */
[----:B------:R-:W-:Y:S01]  /*163d0*/  IMAD.MOV.U32 R123, RZ, RZ, 0x40000040 ;  /* 0x40000040ff7b7424 */ /* 0x000fe200078e00ff */
[----:B------:R-:W-:-:S02]  /*163e0*/  IADD3 R122, R4, 0x302, RZ ;  /* 0x00000302047a7810 */ /* 0x000fc40007ffe0ff */
[----:B------:R-:W-:Y:S02]  /*163f0*/  MOV R121, 0x40000040 ;  /* 0x4000004000797802 */ /* 0x000fe40000000f00 */
[----:B------:R-:W-:Y:S02]  /*16400*/  R2UR UR18, R120 ;  /* 0x00000000781272ca */ /* 0x000fe400000e0000 */
[----:B------:R-:W-:Y:S02]  /*16410*/  R2UR UR19, R121 ;  /* 0x00000000791372ca */ /* 0x000fe400000e0000 */
[----:B------:R-:W-:Y:S02]  /*16420*/  R2UR UR46, R122 ;  /* 0x000000007a2e72ca */ /* 0x000fe400000e0000 */
[----:B------:R-:W-:Y:S01]  /*16430*/  R2UR UR47, R123 ;  /* 0x000000007b2f72ca */ /* 0x000fe200000e0000 */
[----:B------:R-:W-:Y:S01]  /*16440*/  UMOV UR56, UR28 ;  /* 0x0000001c00387c82 */ /* 0x000fe20008000000 */
[----:B------:R-:W-:Y:S01]  /*16450*/  UMOV UR57, UR29 ;  /* 0x0000001d00397c82 */ /* 0x000fe20008000000 */
[----:B------:R-:W-:-:S02]  /*16460*/  WARPGROUP.DEPBAR.LE gsb0, 0x0 ;  /* 0x00008000000079c5 */ /* 0x000fc40000010000 */
[----:B------:R-:W-:-:S06]  /*16470*/  WARPGROUP.ARRIVE ;  /* 0x00000000000079c5 */ /* 0x000fcc0000000000 */
[----:B------:R-:W-:Y:S01]  /*16480*/  HGMMA.64x16x16.F32 R120, gdesc[UR56], RZ, !UPT, gsb0 ;  /* 0x00200000387879f0 */ /* 0x000fe2000c0008ff */
[----:B------:R-:W-:Y:S01]  /*16490*/  UMOV UR32, UR42 ;  /* 0x0000002a00207c82 */ /* 0x000fe20008000000 */
[----:B------:R-:W-:Y:S01]  /*164a0*/  UMOV UR33, UR43 ;  /* 0x0000002b00217c82 */ /* 0x000fe20008000000 */
[----:B------:R-:W-:Y:S01]  /*164b0*/  IMAD.MOV.U32 R21, RZ, RZ, 0x40000040 ;  /* 0x40000040ff157424 */ /* 0x000fe200078e00ff */
[----:B------:R-:W-:Y:S02]  /*164c0*/  WARPGROUP.DEPBAR.LE gsb0, 0x0 ;  /* 0x00008000000079c5 */ /* 0x000fe40000010000 */
[----:B------:R-:W-:-:S06]  /*164d0*/  WARPGROUP.ARRIVE ;  /* 0x00000000000079c5 */ /* 0x000fcc0000000000 */
[----:B------:R-:W-:Y:S01]  /*164e0*/  HGMMA.64x16x16.F32 R168, gdesc[UR32], R168, gsb0 ;  /* 0x0020000020a879f0 */ /* 0x000fe200080008a8 */
[----:B------:R-:W-:Y:S02]  /*164f0*/  IADD3 R20, R4, 0x82, RZ ;  /* 0x0000008204147810 */ /* 0x000fe40007ffe0ff */
[----:B------:R-:W-:Y:S02]  /*16500*/  R2UR UR7, R21 ;  /* 0x00000000150772ca */ /* 0x000fe400000e0000 */
[----:B------:R-:W-:Y:S01]  /*16510*/  R2UR UR6, R20 ;  /* 0x00000000140672ca */ /* 0x000fe200000e0000 */
[----:B------:R-:W-:Y:S01]  /*16520*/  UMOV UR4, UR42 ;  /* 0x0000002a00047c82 */ /* 0x000fe20008000000 */
[----:B------:R-:W-:Y:S01]  /*16530*/  UMOV UR5, UR43 ;  /* 0x0000002b00057c82 */ /* 0x000fe20008000000 */
[----:B------:R-:W-:Y:S02]  /*16540*/  WARPGROUP.DEPBAR.LE gsb0, 0x0 ;  /* 0x00008000000079c5 */ /* 0x000fe40000010000 */
[----:B------:R-:W-:-:S08]  /*16550*/  WARPGROUP.ARRIVE ;  /* 0x00000000000079c5 */ /* 0x000fd00000000000 */
[----:B------:R-:W-:Y:S01]  /*16560*/  HGMMA.64x16x16.F32 R160, gdesc[UR4], R160, gsb0 ;  /* 0x0020000004a079f0 */ /* 0x000fe200080008a0 */
[----:B------:R2:W-:Y:S04]  /*16570*/  STL.64 [R1+0x68], R8 ;  /* 0x0000680801007387 */ /* 0x0005e80000100a00 */
[----:B--2---:R-:W2:Y:S01]  /*16580*/  LDL.64 R8, [R1+0x38] ;  /* 0x0000380001087983 */ /* 0x004ea20000100a00 */
        /* <DEDUP_REMOVED lines=19> */
[----:B------:R-:W-:Y:S01]  /*166c0*/  UMOV UR16, UR42 ;  /* 0x0000002a00107c82 */ /* 0x000fe20008000000 */
[----:B------:R-:W-:Y:S01]  /*166d0*/  UMOV UR17, UR43 ;  /* 0x0000002b00117c82 */ /* 0x000fe20008000000 */
[----:B------:R-:W-:Y:S02]  /*166e0*/  WARPGROUP.DEPBAR.LE gsb0, 0x0 ;  /* 0x00008000000079c5 */ /* 0x000fe40000010000 */
[----:B------:R-:W-:-:S06]  /*166f0*/  WARPGROUP.ARRIVE ;  /* 0x00000000000079c5 */ /* 0x000fcc0000000000 */
[----:B------:R-:W-:Y:S01]  /*16700*/  HGMMA.64x16x16.F32 R128, gdesc[UR16], R128, gsb0 ;  /* 0x00200000108079f0 */ /* 0x000fe20008000880 */
[----:B------:R-:W-:Y:S01]  /*16710*/  MOV R6, UR45 ;  /* 0x0000002d00067c02 */ /* 0x000fe20008000f00 */
[----:B------:R-:W-:Y:S01]  /*16720*/  UMOV UR45, UR43 ;  /* 0x0000002b002d7c82 */ /* 0x000fe20008000000 */
[----:B01----:R-:W-:Y:S01]  /*16730*/  MOV R5, UR44 ;  /* 0x0000002c00057c02 */ /* 0x003fe20008000f00 */
[----:B------:R-:W-:Y:S01]  /*16740*/  UMOV UR44, UR42 ;  /* 0x0000002a002c7c82 */ /* 0x000fe20008000000 */
[----:B------:R-:W-:Y:S02]  /*16750*/  WARPGROUP.DEPBAR.LE gsb0, 0x0 ;  /* 0x00008000000079c5 */ /* 0x000fe40000010000 */
[----:B------:R-:W-:-:S06]  /*16760*/  WARPGROUP.ARRIVE ;  /* 0x00000000000079c5 */ /* 0x000fcc0000000000 */
[----:B------:R-:W-:Y:S01]  /*16770*/  HGMMA.64x16x16.F32 R120, gdesc[UR44], R120, gsb0 ;  /* 0x002000002c7879f0 */ /* 0x000fe20008000878 */
[----:B------:R-:W-:Y:S02]  /*16780*/  VIADD R20, R4, 0x4 ;  /* 0x0000000404147836 */ /* 0x000fe40000000000 */
[----:B------:R-:W-:-:S03]  /*16790*/  IMAD.MOV.U32 R21, RZ, RZ, 0x40000040 ;  /* 0x40000040ff157424 */ /* 0x000fc600078e00ff */
[----:B------:R-:W-:Y:S02]  /*167a0*/  R2UR UR14, R20 ;  /* 0x00000000140e72ca */ /* 0x000fe400000e0000 */
[----:B------:R-:W-:Y:S02]  /*167b0*/  R2UR UR15, R21 ;  /* 0x00000000150f72ca */ /* 0x000fe400000e0000 */
[----:B--2---:R-:W-:Y:S02]  /*167c0*/  R2UR UR38, R8 ;  /* 0x00000000082672ca */ /* 0x004fe400000e0000 */
[----:B------:R-:W-:Y:S01]  /*167d0*/  R2UR UR39, R9 ;  /* 0x00000000092772ca */ /* 0x000fe200000e0000 */
[----:B------:R-:W-:Y:S02]  /*167e0*/  WARPGROUP.DEPBAR.LE gsb0, 0x0 ;  /* 0x00008000000079c5 */ /* 0x000fe40000010000 */
[----:B------:R-:W-:-:S08]  /*167f0*/  WARPGROUP.ARRIVE ;  /* 0x00000000000079c5 */ /* 0x000fd00000000000 */
[----:B------:R-:W-:Y:S02]  /*16800*/  UMOV UR12, UR38 ;  /* 0x00000026000c7c82 */ /* 0x000fe40008000000 */
[----:B------:R-:W-:Y:S01]  /*16810*/  UMOV UR13, UR39 ;  /* 0x00000027000d7c82 */ /* 0x000fe20008000000 */
[----:B------:R-:W-:Y:S01]  /*16820*/  IMAD.MOV.U32 R21, RZ, RZ, 0x40000040 ;  /* 0x40000040ff157424 */ /* 0x000fe200078e00ff */
[----:B------:R-:W-:Y:S01]  /*16830*/  IADD3 R20, R4, 0x84, RZ ;  /* 0x0000008404147810 */ /* 0x000fe20007ffe0ff */
[----:B------:R-:W-:Y:S01]  /*16840*/  UMOV UR8, UR38 ;  /* 0x0000002600087c82 */ /* 0x000fe20008000000 */
[----:B------:R-:W-:Y:S01]  /*16850*/  HGMMA.64x16x16.F32 R168, gdesc[UR12], R168, gsb0 ;  /* 0x002000000ca879f0 */ /* 0x000fe200080008a8 */
[----:B------:R-:W2:Y:S01]  /*16860*/  LDL.64 R8, [R1+0x30] ;  /* 0x0000300001087983 */ /* 0x000ea20000100a00 */
[----:B------:R-:W-:Y:S02]  /*16870*/  R2UR UR10, R20 ;  /* 0x00000000140a72ca */ /* 0x000fe400000e0000 */
[----:B------:R-:W-:Y:S01]  /*16880*/  R2UR UR11, R21 ;  /* 0x00000000150b72ca */ /* 0x000fe200000e0000 */
[----:B------:R-:W-:Y:S01]  /*16890*/  UMOV UR9, UR39 ;  /* 0x0000002700097c82 */ /* 0x000fe20008000000 */
[----:B------:R-:W-:-:S02]  /*168a0*/  WARPGROUP.DEPBAR.LE gsb0, 0x0 ;  /* 0x00008000000079c5 */ /* 0x000fc40000010000 */
[----:B------:R-:W-:-:S09]  /*168b0*/  WARPGROUP.ARRIVE ;  /* 0x00000000000079c5 */ /* 0x000fd20000000000 */
        /* <DEDUP_REMOVED lines=165> */
[----:B------:R-:W-:-:S09]  /*17310*/  UMOV UR17, UR39 ;  /* 0x0000002700117c82 */ /* 0x000fd20008000000 */
        /* <DEDUP_REMOVED lines=85> */
[----:B------:R-:W-:Y:S01]  /*17870*/  UMOV UR28, UR52 ;  /* 0x00000034001c7c82 */ /* 0x000fe20008000000 */
[----:B------:R-:W-:Y:S01]  /*17880*/  R2UR UR23, R21 ;  /* 0x00000000151772ca */ /* 0x000fe200000e0000 */
[----:B------:R-:W-:Y:S01]  /*17890*/  UMOV UR29, UR53 ;  /* 0x00000035001d7c82 */ /* 0x000fe20008000000 */
[----:B------:R-:W-:Y:S01]  /*178a0*/  UMOV UR24, UR52 ;  /* 0x0000003400187c82 */ /* 0x000fe20008000000 */
[----:B------:R-:W-:Y:S01]  /*178b0*/  UMOV UR25, UR53 ;  /* 0x0000003500197c82 */ /* 0x000fe20008000000 */
[----:B------:R-:W-:Y:S01]  /*178c0*/  R2UR UR45, R6 ;  /* 0x00000000062d72ca */ /* 0x000fe200000e0000 */
[----:B------:R0:W5:Y:S02]  /*178d0*/  LDL.LU.64 R8, [R1+0x68] ;  /* 0x0000680001087983 */ /* 0x0001640000300a00 */
[----:B------:R-:W-:-:S02]  /*178e0*/  UMOV UR20, UR38 ;  /* 0x0000002600147c82 */ /* 0x000fc40008000000 */
        /* <DEDUP_REMOVED lines=178> */
[----:B------:R-:W-:Y:S02]  /*18410*/  R2UR UR44, R5 ;  /* 0x00000000052c72ca */ /* 0x000fe400000e0000 */
[----:B------:R-:W-:Y:S02]  /*18420*/  R2UR UR18, R20 ;  /* 0x00000000141272ca */ /* 0x000fe400000e0000 */
[----:B------:R-:W-:Y:S01]  /*18430*/  R2UR UR19, R21 ;  /* 0x00000000151372ca */ /* 0x000fe200000e0000 */
[----:B------:R-:W-:-:S08]  /*18440*/  UMOV UR17, UR45 ;  /* 0x0000002d00117c82 */ /* 0x000fd00008000000 */
        /* <DEDUP_REMOVED lines=275> */
[----:B0-----:R-:W-:Y:S06]  /*19580*/  @!P0 BRA `(.L_x_3479) ;  /* 0x0000000000048947 */ /* 0x001fec0003800000 */
[----:B------:R-:W-:Y:S01]  /*19590*/  BPT.TRAP 0x1 ;  /* 0x000000040000795c */ /* 0x000fe20000300000 */
.L_x_3479:
[----:B------:R-:W-:Y:S02]  /*195a0*/  SHF.L.U32 R0, R12, 0x1f, RZ ;  /* 0x0000001f0c007819 */ /* 0x000fe400000006ff */
[----:B------:R-:W-:-:S04]  /*195b0*/  LEA R15, R13, R2, 0x3 ;  /* 0x000000020d0f7211 */ /* 0x000fc800078e18ff */
[----:B------:R0:W1:Y:S01]  /*195c0*/  SYNCS.PHASECHK.TRANS64.TRYWAIT P2, [R15+URZ+0x36850], R0 ;  /* 0x036850000f0075a7 */ /* 0x000062000804017f */
[----:B------:R-:W-:Y:S05]  /*195d0*/  @!P0 BRA `(.L_x_3480) ;  /* 0x0000000000048947 */ /* 0x000fea0003800000 */
[----:B------:R-:W-:Y:S01]  /*195e0*/  BPT.TRAP 0x1 ;  /* 0x000000040000795c */ /* 0x000fe20000300000 */
.L_x_3480:
[----:B------:R-:W-:Y:S04]  /*195f0*/  BSSY B1, `(.L_x_3481) ;  /* 0x0000004000017945 */ /* 0x000fe80003800000 */
[----:B-1----:R-:W-:Y:S05]  /*19600*/  @P2 BRA `(.L_x_3482) ;  /* 0x0000000000082947 */ /* 0x002fea0003800000 */
[----:B------:R-:W1:Y:S02]  /*19610*/  SYNCS.PHASECHK.TRANS64.TRYWAIT P2, [R15+URZ+0x36850], R0 ;  /* 0x036850000f0075a7 */ /* 0x000e64000804017f */
[----:B-1----:R-:W-:Y:S05]  /*19620*/  @!P2 BRA `(.L_x_3483) ;  /* 0x000000b80058a947 */ /* 0x002fea0003800000 */
.L_x_3482:
[----:B------:R-:W-:Y:S05]  /*19630*/  BSYNC B1 ;  /* 0x0000000000017941 */ /* 0x000fea0003800000 */
.L_x_3481:
[----:B01----:R-:W-:Y:S01]  /*19640*/  VIADD R0, R2, 0x400 ;  /* 0x0000040002007836 */ /* 0x003fe20000000000 */
[----:B------:R-:W-:Y:S01]  /*19650*/  WARPGROUP.ARRIVE ;  /* 0x00000000000079c5 */ /* 0x000fe20000000000 */
[----:B------:R-:W-:Y:S01]  /*19660*/  IMAD.MOV.U32 R5, RZ, RZ, 0x40000040 ;  /* 0x40000040ff057424 */ /* 0x000fe200078e00ff */
[----:B------:R-:W-:Y:S01]  /*19670*/  ULDC UR5, c[0x0][0x9d8] ;  /* 0x0002760000057ab9 */ /* 0x000fe20000000800 */
[----:B------:R-:W-:Y:S01]  /*19680*/  ULDC UR4, c[0x0][0x988] ;  /* 0x0002620000047ab9 */ /* 0x000fe20000000800 */
[----:B------:R-:W-:Y:S01]  /*19690*/  SHF.R.U32.HI R0, RZ, 0x4, R0 ;  /* 0x00000004ff007819 */ /* 0x000fe20000011600 */
[----:B------:R-:W-:Y:S01]  /*196a0*/  FMUL.FTZ R6, R169, UR5 ;  /* 0x00000005a9067c20 */ /* 0x000fe20008410000 */
[----:B------:R-:W-:Y:S01]  /*196b0*/  FMUL.FTZ R21, R172, UR5 ;  /* 0x00000005ac157c20 */ /* 0x000fe20008410000 */
        /* <DEDUP_REMOVED lines=12> */
[----:B------:R-:W-:Y:S01]  /*19780*/  IMAD.MOV.U32 R13, RZ, RZ, 0x40000040 ;  /* 0x40000040ff0d7424 */ /* 0x000fe200078e00ff */
[----:B------:R-:W-:Y:S01]  /*19790*/  MUFU.TANH R21, R21 ;  /* 0x0000001500157308 */ /* 0x000fe20000002400 */
[----:B------:R-:W-:Y:S01]  /*197a0*/  FMUL.FTZ R162, R163, UR5 ;  /* 0x00000005a3a27c20 */ /* 0x000fe20008410000 */
[----:B------:R-:W-:Y:S01]  /*197b0*/  R2UR UR6, R12 ;  /* 0x000000000c0672ca */ /* 0x000fe200000e0000 */
[----:B------:R-:W-:Y:S01]  /*197c0*/  FMUL.FTZ R163, R166, UR5 ;  /* 0x00000005a6a37c20 */ /* 0x000fe20008410000 */
[----:B------:R-:W-:Y:S01]  /*197d0*/  R2UR UR7, R13 ;  /* 0x000000000d0772ca */ /* 0x000fe200000e0000 */
[----:B------:R-:W-:Y:S01]  /*197e0*/  FMUL.FTZ R166, R167, UR5 ;  /* 0x00000005a7a67c20 */ /* 0x000fe20008410000 */
[----:B------:R-:W-:Y:S01]  /*197f0*/  IADD3 R4, R12, 0x80, RZ ;  /* 0x000000800c047810 */ /* 0x000fe20007ffe0ff */
        /* <DEDUP_REMOVED lines=10> */
[----:B------:R-:W-:Y:S01]  /*198a0*/  HGMMA.64x192x16.F32 R24, R200, gdesc[UR4].tnspB, R24, gsb0 ;  /* 0x42e00004c8187df0 */ /* 0x000fe20008000818 */
[----:B------:R-:W-:Y:S01]  /*198b0*/  R2UR UR6, R4 ;  /* 0x00000000040672ca */ /* 0x000fe200000e0000 */
[----:B------:R-:W-:Y:S01]  /*198c0*/  VIADD R4, R12, 0x100 ;  /* 0x000001000c047836 */ /* 0x000fe20000000000 */
[----:B------:R-:W-:Y:S01]  /*198d0*/  R2UR UR7, R5 ;  /* 0x00000000050772ca */ /* 0x000fe200000e0000 */
[----:B------:R-:W-:Y:S01]  /*198e0*/  FMUL.FTZ R159, R144, UR5 ;  /* 0x00000005909f7c20 */ /* 0x000fe20008410000 */
[----:B------:R-:W-:Y:S01]  /*198f0*/  MOV R5, 0x40000040 ;  /* 0x4000004000057802 */ /* 0x000fe20000000f00 */
[----:B------:R-:W-:Y:S01]  /*19900*/  FMUL.FTZ R172, R145, UR5 ;  /* 0x0000000591ac7c20 */ /* 0x000fe20008410000 */
[----:B------:R-:W2:Y:S01]  /*19910*/  MUFU.TANH R171, R171 ;  /* 0x000000ab00ab7308 */ /* 0x000ea20000002400 */
[----:B0-----:R-:W-:Y:S01]  /*19920*/  FMNMX.FTZ R3, R0, R11, !PT ;  /* 0x0000000b00037209 */ /* 0x001fe20007810000 */
[----:B------:R-:W-:Y:S01]  /*19930*/  FMUL.FTZ R145, R147, UR5 ;  /* 0x0000000593917c20 */ /* 0x000fe20008410000 */
[----:B------:R-:W-:Y:S01]  /*19940*/  FMUL.FTZ R147, R148, UR5 ;  /* 0x0000000594937c20 */ /* 0x000fe20008410000 */
[----:B------:R-:W-:Y:S01]  /*19950*/  FMUL.FTZ R148, R149, UR5 ;  /* 0x0000000595947c20 */ /* 0x000fe20008410000 */
[----:B------:R-:W-:Y:S01]  /*19960*/  FMNMX.FTZ R3, R6, R3, !PT ;  /* 0x0000000306037209 */ /* 0x000fe20007810000 */
[----:B------:R-:W-:Y:S01]  /*19970*/  FMUL.FTZ R136, R136, UR5 ;  /* 0x0000000588887c20 */ /* 0x000fe20008410000 */
[----:B------:R-:W-:Y:S01]  /*19980*/  FMUL.FTZ R137, R137, UR5 ;  /* 0x0000000589897c20 */ /* 0x000fe20008410000 */
[----:B------:R-:W0:Y:S01]  /*19990*/  MUFU.TANH R161, R161 ;  /* 0x000000a100a17308 */ /* 0x000e220000002400 */
[----:B------:R-:W-:Y:S01]  /*199a0*/  FMNMX.FTZ R3, R21, R3, !PT ;  /* 0x0000000315037209 */ /* 0x000fe20007810000 */
[----:B------:R-:W-:Y:S01]  /*199b0*/  FMUL.FTZ R140, R140, UR5 ;  /* 0x000000058c8c7c20 */ /* 0x000fe20008410000 */
[----:B------:R-:W-:Y:S01]  /*199c0*/  FMUL.FTZ R141, R141, UR5 ;  /* 0x000000058d8d7c20 */ /* 0x000fe20008410000 */
[----:B------:R-:W-:Y:S01]  /*199d0*/  FMUL.FTZ R128, R128, UR5 ;  /* 0x0000000580807c20 */ /* 0x000fe20008410000 */
[----:B-1----:R-:W-:Y:S01]  /*199e0*/  FMNMX.FTZ R3, R169, R3, !PT ;  /* 0x00000003a9037209 */ /* 0x002fe20007810000 */
        /* <DEDUP_REMOVED lines=9> */
[----:B------:R-:W-:Y:S01]  /*19a80*/  VIADD R120, R12, 0x200 ;  /* 0x000002000c787836 */ /* 0x000fe20000000000 */
[----:B------:R-:W2:Y:S01]  /*19a90*/  MUFU.TANH R165, R165 ;  /* 0x000000a500a57308 */ /* 0x000ea20000002400 */
[----:B0-----:R-:W-:Y:S01]  /*19aa0*/  FMNMX.FTZ R3, R161, R3, !PT ;  /* 0x00000003a1037209 */ /* 0x001fe20007810000 */
[----:B------:R-:W-:-:S02]  /*19ab0*/  IMAD.MOV.U32 R121, RZ, RZ, 0x40000040 ;  /* 0x40000040ff797424 */ /* 0x000fc400078e00ff */
        /* <DEDUP_REMOVED lines=22> */
[----:B0-----:R-:W-:Y:S01]  /*19c20*/  FMNMX.FTZ R3, R167, R3, !PT ;  /* 0x00000003a7037209 */ /* 0x001fe20007810000 */
[----:B------:R-:W-:Y:S01]  /*19c30*/  FMUL.FTZ R127, R127, UR5 ;  /* 0x000000057f7f7c20 */ /* 0x000fe20008410000 */
[----:B------:R-:W-:Y:S01]  /*19c40*/  @!P1 VIADD R14, R14, 0x36840 ;  /* 0x000368400e0e9836 */ /* 0x000fe20000000000 */
[----:B-----5:R-:W-:Y:S01]  /*19c50*/  ISETP.GT.AND P2, PT, R9, RZ, PT ;  /* 0x000000ff0900720c */ /* 0x020fe20003f44270 */
[----:B------:R-:W-:Y:S01]  /*19c60*/  @!P1 VIADD R15, R15, 0x36860 ;  /* 0x000368600f0f9836 */ /* 0x000fe20000000000 */
[----:B------:R-:W-:-:S02]  /*19c70*/  IADD3 R9, R9, -0x1, RZ ;  /* 0xffffffff09097810 */ /* 0x000fc40007ffe0ff */
[----:B------:R-:W0:Y:S01]  /*19c80*/  MUFU.TANH R157, R157 ;  /* 0x0000009d009d7308 */ /* 0x000e220000002400 */
[----:B-1----:R-:W-:Y:S02]  /*19c90*/  FMNMX.FTZ R3, R153, R3, !PT ;  /* 0x0000000399037209 */ /* 0x002fe40007810000 */
[----:B------:R-:W-:-:S05]  /*19ca0*/  @!P1 PRMT R14, RZ, 0x654, R14 ;  /* 0x00000654ff0e9816 */ /* 0x000fca000000000e */
        /* <DEDUP_REMOVED lines=34> */
[----:B------:R-:W-:Y:S02]  /*19ed0*/  WARPGROUP.DEPBAR.LE gsb0, 0x0 ;  /* 0x00008000000079c5 */ /* 0x000fe40000010000 */
[----:B------:R-:W-:-:S04]  /*19ee0*/  WARPGROUP.ARRIVE ;  /* 0x00000000000079c5 */ /* 0x000fc80000000000 */
[----:B------:R-:W0:Y:S02]  /*19ef0*/  MUFU.TANH R20, R20 ;  /* 0x0000001400147308 */ /* 0x000e240000002400 */
[----:B------:R-:W-:Y:S01]  /*19f00*/  HGMMA.64x192x16.F32 R24, R196, gdesc[UR4].tnspB, R24, gsb0 ;  /* 0x42e00004c4187df0 */ /* 0x000fe20008000818 */
[----:B------:R-:W-:Y:S01]  /*19f10*/  R2UR UR6, R4 ;  /* 0x00000000040672ca */ /* 0x000fe200000e0000 */
[----:B------:R-:W-:Y:S01]  /*19f20*/  VIADD R4, R12, 0x180 ;  /* 0x000001800c047836 */ /* 0x000fe20000000000 */
[----:B------:R-:W-:Y:S01]  /*19f30*/  R2UR UR7, R5 ;  /* 0x00000000050772ca */ /* 0x000fe200000e0000 */
[----:B------:R-:W-:Y:S02]  /*19f40*/  IMAD.MOV.U32 R5, RZ, RZ, 0x40000040 ;  /* 0x40000040ff057424 */ /* 0x000fe400078e00ff */
[----:B------:R-:W3:Y:S08]  /*19f50*/  MUFU.TANH R168, R168 ;  /* 0x000000a800a87308 */ /* 0x000ef00000002400 */
[----:B------:R-:W4:Y:S08]  /*19f60*/  MUFU.TANH R170, R170 ;  /* 0x000000aa00aa7308 */ /* 0x000f300000002400 */
[----:B------:R-:W4:Y:S08]  /*19f70*/  MUFU.TANH R160, R160 ;  /* 0x000000a000a07308 */ /* 0x000f300000002400 */
[----:B------:R-:W4:Y:S08]  /*19f80*/  MUFU.TANH R162, R162 ;  /* 0x000000a200a27308 */ /* 0x000f300000002400 */
[----:B------:R-:W4:Y:S08]  /*19f90*/  MUFU.TANH R163, R163 ;  /* 0x000000a300a37308 */ /* 0x000f300000002400 */
[----:B------:R-:W4:Y:S08]  /*19fa0*/  MUFU.TANH R166, R166 ;  /* 0x000000a600a67308 */ /* 0x000f300000002400 */
        /* <DEDUP_REMOVED lines=22> */
[----:B------:R-:W-:Y:S01]  /*1a110*/  HGMMA.64x192x16.F32 R24, R192, gdesc[UR4].tnspB, R24, gsb0 ;  /* 0x42e00004c0187df0 */ /* 0x000fe20008000818 */
[----:B------:R-:W-:Y:S02]  /*1a120*/  R2UR UR6, R4 ;  /* 0x00000000040672ca */ /* 0x000fe400000e0000 */
[----:B------:R-:W-:Y:S02]  /*1a130*/  R2UR UR7, R5 ;  /* 0x00000000050772ca */ /* 0x000fe400000e0000 */
[----:B-1----:R-:W-:Y:S02]  /*1a140*/  FMNMX.FTZ R4, R125, R3, !PT ;  /* 0x000000037d047209 */ /* 0x002fe40007810000 */
[----:B------:R-:W-:-:S03]  /*1a150*/  MOV R5, UR4 ;  /* 0x0000000400057c02 */ /* 0x000fc60008000f00 */
[----:B------:R-:W1:Y:S02]  /*1a160*/  SHFL.BFLY PT, R3, R4, 0x2, 0x1f ;  /* 0x0c401f0004037f89 */ /* 0x000e6400000e0000 */
[----:B-1----:R-:W-:-:S05]  /*1a170*/  FMNMX.FTZ R4, R4, R3, !PT ;  /* 0x0000000304047209 */ /* 0x002fca0007810000 */
[----:B------:R-:W1:Y:S02]  /*1a180*/  SHFL.BFLY PT, R3, R4, 0x1, 0x1f ;  /* 0x0c201f0004037f89 */ /* 0x000e6400000e0000 */
[----:B-1----:R-:W-:-:S05]  /*1a190*/  FMNMX.FTZ R4, R4, R3, !PT ;  /* 0x0000000304047209 */ /* 0x002fca0007810000 */
[C---:B------:R-:W-:Y:S01]  /*1a1a0*/  FMUL.FTZ R174, R4.reuse, R5 ;  /* 0x0000000504ae7220 */ /* 0x040fe20000410000 */
[----:B------:R-:W-:-:S03]  /*1a1b0*/  FADD.FTZ R3, -R4, R11 ;  /* 0x0000000b04037221 */ /* 0x000fc60000010100 */
[-CC-:B------:R-:W-:Y:S01]  /*1a1c0*/  FFMA.FTZ R200, R0, R5.reuse, -R174.reuse ;  /* 0x0000000500c87223 */ /* 0x180fe200000108ae */
[----:B--2---:R-:W-:Y:S01]  /*1a1d0*/  FMNMX.FTZ R0, R13, R10, !PT ;  /* 0x0000000a0d007209 */ /* 0x004fe20007810000 */
[-CC-:B------:R-:W-:Y:S01]  /*1a1e0*/  FFMA.FTZ R11, R6, R5.reuse, -R174.reuse ;  /* 0x00000005060b7223 */ /* 0x180fe200000108ae */
[-C--:B------:R-:W-:Y:S01]  /*1a1f0*/  FMUL.FTZ R3, R3, R5.reuse ;  /* 0x0000000503037220 */ /* 0x080fe20000410000 */
[-CC-:B------:R-:W-:Y:S01]  /*1a200*/  FFMA.FTZ R202, R21, R5.reuse, -R174.reuse ;  /* 0x0000000515ca7223 */ /* 0x180fe200000108ae */
[----:B0-----:R-:W-:Y:S01]  /*1a210*/  FMNMX.FTZ R0, R20, R0, !PT ;  /* 0x0000000014007209 */ /* 0x001fe20007810000 */
[----:B------:R-:W-:Y:S01]  /*1a220*/  MUFU.EX2 R200, R200 ;  /* 0x000000c800c87308 */ /* 0x000fe20000000800 */
[-CC-:B------:R-:W-:Y:S01]  /*1a230*/  FFMA.FTZ R169, R169, R5.reuse, -R174.reuse ;  /* 0x00000005a9a97223 */ /* 0x180fe200000108ae */
[-CC-:B------:R-:W-:Y:S01]  /*1a240*/  FFMA.FTZ R196, R171, R5.reuse, -R174.reuse ;  /* 0x00000005abc47223 */ /* 0x180fe200000108ae */
[----:B---3--:R-:W-:Y:S01]  /*1a250*/  FMNMX.FTZ R0, R168, R0, !PT ;  /* 0x00000000a8007209 */ /* 0x008fe20007810000 */
[-CC-:B------:R-:W-:Y:S01]  /*1a260*/  FFMA.FTZ R161, R161, R5.reuse, -R174.reuse ;  /* 0x00000005a1a17223 */ /* 0x180fe200000108ae */
[-CC-:B------:R-:W-:Y:S01]  /*1a270*/  FFMA.FTZ R198, R164, R5.reuse, -R174.reuse ;  /* 0x00000005a4c67223 */ /* 0x180fe200000108ae */
[-CC-:B------:R-:W-:Y:S01]  /*1a280*/  FFMA.FTZ R164, R165, R5.reuse, -R174.reuse ;  /* 0x00000005a5a47223 */ /* 0x180fe200000108ae */
[----:B----4-:R-:W-:Y:S01]  /*1a290*/  FMNMX.FTZ R0, R170, R0, !PT ;  /* 0x00000000aa007209 */ /* 0x010fe20007810000 */
[----:B------:R-:W0:Y:S01]  /*1a2a0*/  MUFU.EX2 R3, R3 ;  /* 0x0000000300037308 */ /* 0x000e220000000800 */
[-CC-:B------:R-:W-:Y:S01]  /*1a2b0*/  FFMA.FTZ R125, R125, R5.reuse, -R174.reuse ;  /* 0x000000057d7d7223 */ /* 0x180fe200000108ae */
[-CC-:B------:R-:W-:Y:S01]  /*1a2c0*/  FFMA.FTZ R165, R153, R5.reuse, -R174.reuse ;  /* 0x0000000599a57223 */ /* 0x180fe200000108ae */
        /* <DEDUP_REMOVED lines=8> */
[----:B------:R-:W-:Y:S01]  /*1a350*/  MUFU.EX2 R202, R202 ;  /* 0x000000ca00ca7308 */ /* 0x000fe20000000800 */
[----:B0-----:R-:W-:Y:S02]  /*1a360*/  FFMA.FTZ R8, R3, R8, R200 ;  /* 0x0000000803087223 */ /* 0x001fe400000100c8 */
[----:B------:R-:W-:-:S04]  /*1a370*/  FMNMX.FTZ R0, R152, R0, !PT ;  /* 0x0000000098007209 */ /* 0x000fc80007810000 */
[----:B------:R-:W-:Y:S01]  /*1a380*/  FMNMX.FTZ R0, R154, R0, !PT ;  /* 0x000000009a007209 */ /* 0x000fe20007810000 */
[----:B------:R-:W-:Y:S01]  /*1a390*/  MUFU.EX2 R169, R169 ;  /* 0x000000a900a97308 */ /* 0x000fe20000000800 */
[----:B-1----:R-:W-:Y:S02]  /*1a3a0*/  F2FP.F16.F32.PACK_AB R200, R11, R200 ;  /* 0x000000c80bc8723e */ /* 0x002fe400000000ff */
        /* <DEDUP_REMOVED lines=25> */
[----:B------:R-:W-:-:S05]  /*1a540*/  FMNMX.FTZ R0, R127, R0, !PT ;  /* 0x000000007f007209 */ /* 0x000fca0007810000 */
[----:B------:R-:W0:Y:S01]  /*1a550*/  SHFL.BFLY PT, R6, R0, 0x2, 0x1f ;  /* 0x0c401f0000067f89 */ /* 0x000e2200000e0000 */
[----:B------:R-:W-:Y:S02]  /*1a560*/  WARPGROUP.DEPBAR.LE gsb0, 0x0 ;  /* 0x00008000000079c5 */ /* 0x000fe40000010000 */
[----:B------:R-:W-:Y:S01]  /*1a570*/  WARPGROUP.ARRIVE ;  /* 0x00000000000079c5 */ /* 0x000fe20000000000 */
[-CC-:B------:R-:W-:Y:S01]  /*1a580*/  FFMA.FTZ R192, R167, R5.reuse, -R174.reuse ;  /* 0x00000005a7c07223 */ /* 0x180fe200000108ae */
[----:B0-----:R-:W-:Y:S01]  /*1a590*/  FMNMX.FTZ R6, R0, R6, !PT ;  /* 0x0000000600067209 */ /* 0x001fe20007810000 */
[-CC-:B------:R-:W-:Y:S01]  /*1a5a0*/  FFMA.FTZ R194, R156, R5.reuse, -R174.reuse ;  /* 0x000000059cc27223 */ /* 0x180fe200000108ae */
[----:B------:R-:W-:Y:S02]  /*1a5b0*/  FFMA.FTZ R156, R172, R5, -R174 ;  /* 0x00000005ac9c7223 */ /* 0x000fe400000108ae */
[----:B------:R-:W-:Y:S01]  /*1a5c0*/  HGMMA.64x192x16.F32 R24, R188, gdesc[UR4].tnspB, R24, gsb0 ;  /* 0x42e00004bc187df0 */ /* 0x000fe20008000818 */
[----:B------:R-:W-:Y:S01]  /*1a5d0*/  R2UR UR6, R120 ;  /* 0x00000000780672ca */ /* 0x000fe200000e0000 */
[----:B------:R-:W0:Y:S01]  /*1a5e0*/  SHFL.BFLY PT, R0, R6, 0x1, 0x1f ;  /* 0x0c201f0006007f89 */ /* 0x000e2200000e0000 */
[----:B------:R-:W-:Y:S01]  /*1a5f0*/  R2UR UR7, R121 ;  /* 0x00000000790772ca */ /* 0x000fe200000e0000 */
[----:B------:R-:W-:Y:S01]  /*1a600*/  IMAD.MOV.U32 R121, RZ, RZ, 0x40000040 ;  /* 0x40000040ff797424 */ /* 0x000fe200078e00ff */
[C---:B------:R-:W-:Y:S01]  /*1a610*/  IADD3 R120, R12.reuse, 0x280, RZ ;  /* 0x000002800c787810 */ /* 0x040fe20007ffe0ff */
[----:B------:R-:W-:Y:S01]  /*1a620*/  VIADD R12, R12, 0x300 ;  /* 0x000003000c0c7836 */ /* 0x000fe20000000000 */
[----:B------:R-:W-:Y:S08]  /*1a630*/  MUFU.EX2 R192, R192 ;  /* 0x000000c000c07308 */ /* 0x000ff00000000800 */
[----:B------:R-:W-:Y:S08]  /*1a640*/  MUFU.EX2 R194, R194 ;  /* 0x000000c200c27308 */ /* 0x000ff00000000800 */
[----:B------:R-:W-:Y:S01]  /*1a650*/  MUFU.EX2 R156, R156 ;  /* 0x0000009c009c7308 */ /* 0x000fe20000000800 */
[----:B0-----:R-:W-:-:S05]  /*1a660*/  FMNMX.FTZ R6, R6, R0, !PT ;  /* 0x0000000006067209 */ /* 0x001fca0007810000 */
[----:B------:R-:W-:Y:S02]  /*1a670*/  FADD.FTZ R0, -R6, R10 ;  /* 0x0000000a06007221 */ /* 0x000fe40000010100 */
[----:B------:R0:W-:Y:S02]  /*1a680*/  MUFU.EX2 R10, R125 ;  /* 0x0000007d000a7308 */ /* 0x0001e40000000800 */
[----:B------:R-:W-:-:S06]  /*1a690*/  FMUL.FTZ R0, R0, R5 ;  /* 0x0000000500007220 */ /* 0x000fcc0000410000 */
[----:B------:R-:W-:Y:S01]  /*1a6a0*/  MUFU.EX2 R0, R0 ;  /* 0x0000000000007308 */ /* 0x000fe20000000800 */
[----:B------:R-:W-:Y:S02]  /*1a6b0*/  WARPGROUP.DEPBAR.LE gsb0, 0x0 ;  /* 0x00008000000079c5 */ /* 0x000fe40000010000 */
[----:B------:R-:W-:Y:S01]  /*1a6c0*/  WARPGROUP.ARRIVE ;  /* 0x00000000000079c5 */ /* 0x000fe20000000000 */
[-CC-:B------:R-:W-:Y:S01]  /*1a6d0*/  FFMA.FTZ R190, R147, R5.reuse, -R174.reuse ;  /* 0x0000000593be7223 */ /* 0x180fe200000108ae */
[----:B------:R-:W-:-:S04]  /*1a6e0*/  FFMA.FTZ R188, R159, R5, -R174 ;  /* 0x000000059fbc7223 */ /* 0x000fc800000108ae */
[----:B------:R-:W-:Y:S01]  /*1a6f0*/  HGMMA.64x192x16.F32 R24, R184, gdesc[UR4].tnspB, R24, gsb0 ;  /* 0x42e00004b8187df0 */ /* 0x000fe20008000818 */
[----:B------:R-:W-:Y:S01]  /*1a700*/  R2UR UR6, R120 ;  /* 0x00000000780672ca */ /* 0x000fe200000e0000 */
[-CC-:B------:R-:W-:Y:S01]  /*1a710*/  FFMA.FTZ R120, R141, R5.reuse, -R174.reuse ;  /* 0x000000058d787223 */ /* 0x180fe200000108ae */
[----:B------:R-:W-:Y:S01]  /*1a720*/  R2UR UR7, R121 ;  /* 0x00000000790772ca */ /* 0x000fe200000e0000 */
[----:B------:R-:W-:Y:S01]  /*1a730*/  MUFU.EX2 R188, R188 ;  /* 0x000000bc00bc7308 */ /* 0x000fe20000000800 */
[----:B------:R-:W-:-:S07]  /*1a740*/  FFMA.FTZ R121, R149, R5, -R174 ;  /* 0x0000000595797223 */ /* 0x000fce00000108ae */
[----:B------:R-:W-:Y:S08]  /*1a750*/  MUFU.EX2 R190, R190 ;  /* 0x000000be00be7308 */ /* 0x000ff00000000800 */
[----:B------:R-:W-:Y:S08]  /*1a760*/  MUFU.EX2 R120, R120 ;  /* 0x0000007800787308 */ /* 0x000ff00000000800 */
[----:B------:R-:W-:Y:S01]  /*1a770*/  MUFU.EX2 R121, R121 ;  /* 0x0000007900797308 */ /* 0x000fe20000000800 */
[----:B------:R-:W-:-:S02]  /*1a780*/  WARPGROUP.DEPBAR.LE gsb0, 0x0 ;  /* 0x00008000000079c5 */ /* 0x000fc40000010000 */
[----:B------:R-:W-:Y:S01]  /*1a790*/  WARPGROUP.ARRIVE ;  /* 0x00000000000079c5 */ /* 0x000fe20000000000 */
[-CC-:B------:R-:W-:Y:S01]  /*1a7a0*/  FFMA.FTZ R186, R140, R5.reuse, -R174.reuse ;  /* 0x000000058cba7223 */ /* 0x180fe200000108ae */
[-C--:B------:R-:W-:Y:S01]  /*1a7b0*/  FMUL.FTZ R140, R6, R5.reuse ;  /* 0x00000005068c7220 */ /* 0x080fe20000410000 */
[-CC-:B------:R-:W-:Y:S01]  /*1a7c0*/  FFMA.FTZ R184, R136, R5.reuse, -R174.reuse ;  /* 0x0000000588b87223 */ /* 0x180fe200000108ae */
[-C--:B------:R-:W-:Y:S02]  /*1a7d0*/  FFMA.FTZ R136, R137, R5.reuse, -R174 ;  /* 0x0000000589887223 */ /* 0x080fe400000108ae */
[----:B------:R-:W-:Y:S01]  /*1a7e0*/  HGMMA.64x192x16.F32 R24, R180, gdesc[UR4].tnspB, R24, gsb0 ;  /* 0x42e00004b4187df0 */ /* 0x000fe20008000818 */
[-CC-:B------:R-:W-:Y:S01]  /*1a7f0*/  FFMA.FTZ R201, R13, R5.reuse, -R140.reuse ;  /* 0x000000050dc97223 */ /* 0x180fe2000001088c */
[----:B------:R-:W-:Y:S01]  /*1a800*/  MOV R13, 0x40000040 ;  /* 0x40000040000d7802 */ /* 0x000fe20000000f00 */
[-CC-:B------:R-:W-:Y:S01]  /*1a810*/  FFMA.FTZ R20, R20, R5.reuse, -R140.reuse ;  /* 0x0000000514147223 */ /* 0x180fe2000001088c */
[----:B------:R-:W-:Y:S01]  /*1a820*/  R2UR UR6, R12 ;  /* 0x000000000c0672ca */ /* 0x000fe200000e0000 */
[-CC-:B------:R-:W-:Y:S01]  /*1a830*/  FFMA.FTZ R203, R168, R5.reuse, -R140.reuse ;  /* 0x00000005a8cb7223 */ /* 0x180fe2000001088c */
[----:B------:R-:W-:Y:S01]  /*1a840*/  R2UR UR7, R13 ;  /* 0x000000000d0772ca */ /* 0x000fe200000e0000 */
[----:B------:R-:W1:Y:S01]  /*1a850*/  MUFU.EX2 R201, R201 ;  /* 0x000000c900c97308 */ /* 0x000e620000000800 */
[-CC-:B------:R-:W-:Y:S01]  /*1a860*/  FFMA.FTZ R141, R170, R5.reuse, -R140.reuse ;  /* 0x00000005aa8d7223 */ /* 0x180fe2000001088c */
[-CC-:B------:R-:W-:Y:S01]  /*1a870*/  FFMA.FTZ R197, R160, R5.reuse, -R140.reuse ;  /* 0x00000005a0c57223 */ /* 0x180fe2000001088c */
[-CC-:B------:R-:W-:Y:S01]  /*1a880*/  FFMA.FTZ R199, R163, R5.reuse, -R140.reuse ;  /* 0x00000005a3c77223 */ /* 0x180fe2000001088c */
[-C--:B------:R-:W-:Y:S01]  /*1a890*/  FFMA.FTZ R12, R145, R5.reuse, -R140 ;  /* 0x00000005910c7223 */ /* 0x080fe2000001088c */
[----:B------:R-:W-:Y:S01]  /*1a8a0*/  FADD.FTZ R145, R11, R8 ;  /* 0x000000080b917221 */ /* 0x000fe20000010000 */
[-CC-:B------:R-:W-:Y:S01]  /*1a8b0*/  FFMA.FTZ R147, R166, R5.reuse, -R140.reuse ;  /* 0x00000005a6937223 */ /* 0x180fe2000001088c */
[-CC-:B------:R-:W-:Y:S01]  /*1a8c0*/  FFMA.FTZ R193, R152, R5.reuse, -R140.reuse ;  /* 0x0000000598c17223 */ /* 0x180fe2000001088c */
[----:B------:R-:W2:Y:S01]  /*1a8d0*/  MUFU.EX2 R20, R20 ;  /* 0x0000001400147308 */ /* 0x000ea20000000800 */
[-CC-:B------:R-:W-:Y:S01]  /*1a8e0*/  FFMA.FTZ R185, R138, R5.reuse, -R140.reuse ;  /* 0x000000058ab97223 */ /* 0x180fe2000001088c */
[----:B------:R-:W-:Y:S01]  /*1a8f0*/  @!P1 PRMT R138, RZ, 0x654, R15 ;  /* 0x00000654ff8a9816 */ /* 0x000fe2000000000f */
[-CC-:B0-----:R-:W-:Y:S01]  /*1a900*/  FFMA.FTZ R125, R154, R5.reuse, -R140.reuse ;  /* 0x000000059a7d7223 */ /* 0x181fe2000001088c */
[-CC-:B------:R-:W-:Y:S01]  /*1a910*/  FFMA.FTZ R195, R155, R5.reuse, -R140.reuse ;  /* 0x000000059bc37223 */ /* 0x180fe2000001088c */
[-CC-:B------:R-:W-:Y:S01]  /*1a920*/  FFMA.FTZ R137, R158, R5.reuse, -R140.reuse ;  /* 0x000000059e897223 */ /* 0x180fe2000001088c */
[-CC-:B------:R-:W-:Y:S01]  /*1a930*/  FFMA.FTZ R189, R144, R5.reuse, -R140.reuse ;  /* 0x0000000590bd7223 */ /* 0x180fe2000001088c */
[--C-:B------:R-:W-:Y:S01]  /*1a940*/  FFMA.FTZ R191, R146, R5, -R140.reuse ;  /* 0x0000000592bf7223 */ /* 0x100fe2000001088c */
[----:B------:R-:W0:Y:S01]  /*1a950*/  MUFU.EX2 R203, R203 ;  /* 0x000000cb00cb7308 */ /* 0x000e220000000800 */
[----:B-1----:R-:W-:Y:S01]  /*1a960*/  FFMA.FTZ R7, R0, R7, R201 ;  /* 0x0000000700077223 */ /* 0x002fe200000100c9 */
[-CC-:B------:R-:W-:Y:S01]  /*1a970*/  FFMA.FTZ R13, R151, R5.reuse, -R140.reuse ;  /* 0x00000005970d7223 */ /* 0x180fe2000001088c */
[-CC-:B------:R-:W-:Y:S01]  /*1a980*/  FFMA.FTZ R187, R142, R5.reuse, -R140.reuse ;  /* 0x000000058ebb7223 */ /* 0x180fe2000001088c */
[-CC-:B------:R-:W-:Y:S01]  /*1a990*/  FFMA.FTZ R131, R131, R5.reuse, -R140.reuse ;  /* 0x0000000583837223 */ /* 0x180fe2000001088c */
[-CC-:B------:R-:W-:Y:S01]  /*1a9a0*/  FFMA.FTZ R135, R135, R5.reuse, -R140.reuse ;  /* 0x0000000587877223 */ /* 0x180fe2000001088c */
[-CC-:B------:R-:W-:Y:S01]  /*1a9b0*/  FFMA.FTZ R122, R122, R5.reuse, -R140.reuse ;  /* 0x000000057a7a7223 */ /* 0x180fe2000001088c */
[-CC-:B------:R-:W-:Y:S01]  /*1a9c0*/  FFMA.FTZ R123, R123, R5.reuse, -R140.reuse ;  /* 0x000000057b7b7223 */ /* 0x180fe2000001088c */
[----:B------:R-:W1:Y:S01]  /*1a9d0*/  MUFU.EX2 R141, R141 ;  /* 0x0000008d008d7308 */ /* 0x000e620000000800 */
[C---:B--2---:R-:W-:Y:S01]  /*1a9e0*/  FADD.FTZ R8, R20.reuse, R7 ;  /* 0x0000000714087221 */ /* 0x044fe20000010000 */
[--C-:B------:R-:W-:Y:S01]  /*1a9f0*/  FFMA.FTZ R7, R139, R5, -R140.reuse ;  /* 0x000000058b077223 */ /* 0x100fe2000001088c */
[----:B------:R-:W-:Y:S01]  /*1aa00*/  F2FP.F16.F32.PACK_AB R201, R20, R201 ;  /* 0x000000c914c9723e */ /* 0x000fe200000000ff */
[-CC-:B------:R-:W-:Y:S01]  /*1aa10*/  FFMA.FTZ R126, R126, R5.reuse, -R140.reuse ;  /* 0x000000057e7e7223 */ /* 0x180fe2000001088c */
[----:B------:R-:W-:-:S03]  /*1aa20*/  FFMA.FTZ R127, R127, R5, -R140 ;  /* 0x000000057f7f7223 */ /* 0x000fc6000001088c */
[----:B------:R-:W-:Y:S01]  /*1aa30*/  MUFU.EX2 R197, R197 ;  /* 0x000000c500c57308 */ /* 0x000fe20000000800 */
[----:B0-----:R-:W-:-:S07]  /*1aa40*/  FADD.FTZ R8, R203, R8 ;  /* 0x00000008cb087221 */ /* 0x001fce0000010000 */
[----:B------:R-:W-:Y:S01]  /*1aa50*/  MUFU.EX2 R199, R199 ;  /* 0x000000c700c77308 */ /* 0x000fe20000000800 */
[----:B-1----:R-:W-:-:S07]  /*1aa60*/  F2FP.F16.F32.PACK_AB R203, R141, R203 ;  /* 0x000000cb8dcb723e */ /* 0x002fce00000000ff */
        /* <DEDUP_REMOVED lines=22> */
[-C--:B------:R-:W-:Y:S01]  /*1abd0*/  FFMA.FTZ R129, R133, R5.reuse, -R174 ;  /* 0x0000000585817223 */ /* 0x080fe200000108ae */
[-CC-:B------:R-:W-:Y:S01]  /*1abe0*/  FFMA.FTZ R133, R162, R5.reuse, -R140.reuse ;  /* 0x00000005a2857223 */ /* 0x180fe2000001088c */
[-C--:B------:R-:W-:Y:S01]  /*1abf0*/  FFMA.FTZ R181, R130, R5.reuse, -R140 ;  /* 0x0000000582b57223 */ /* 0x080fe2000001088c */
[----:B------:R-:W-:Y:S01]  /*1ac00*/  HGMMA.64x192x16.F32 R24, R176, gdesc[UR4].tnspB, R24, gsb0 ;  /* 0x42e00004b0187df0 */ /* 0x000fe20008000818 */
[----:B------:R-:W-:Y:S01]  /*1ac10*/  MUFU.EX2 R180, R180 ;  /* 0x000000b400b47308 */ /* 0x000fe20000000800 */
[-C--:B------:R-:W-:Y:S01]  /*1ac20*/  FFMA.FTZ R182, R132, R5.reuse, -R174 ;  /* 0x0000000584b67223 */ /* 0x080fe200000108ae */
[-C--:B------:R-:W-:Y:S01]  /*1ac30*/  FFMA.FTZ R183, R134, R5.reuse, -R140 ;  /* 0x0000000586b77223 */ /* 0x080fe2000001088c */
[----:B------:R-:W-:-:S05]  /*1ac40*/  FFMA.FTZ R132, R150, R5, -R174 ;  /* 0x0000000596847223 */ /* 0x000fca00000108ae */
[----:B------:R-:W-:Y:S08]  /*1ac50*/  MUFU.EX2 R133, R133 ;  /* 0x0000008500857308 */ /* 0x000ff00000000800 */
[----:B------:R-:W-:Y:S08]  /*1ac60*/  MUFU.EX2 R181, R181 ;  /* 0x000000b500b57308 */ /* 0x000ff00000000800 */
[----:B------:R-:W-:Y:S08]  /*1ac70*/  MUFU.EX2 R128, R128 ;  /* 0x0000008000807308 */ /* 0x000ff00000000800 */
[----:B------:R-:W-:Y:S08]  /*1ac80*/  MUFU.EX2 R182, R182 ;  /* 0x000000b600b67308 */ /* 0x000ff00000000800 */
[----:B------:R-:W-:Y:S08]  /*1ac90*/  MUFU.EX2 R183, R183 ;  /* 0x000000b700b77308 */ /* 0x000ff00000000800 */
[----:B------:R-:W-:Y:S08]  /*1aca0*/  MUFU.EX2 R129, R129 ;  /* 0x0000008100817308 */ /* 0x000ff00000000800 */
[----:B------:R-:W0:Y:S01]  /*1acb0*/  MUFU.EX2 R132, R132 ;  /* 0x0000008400847308 */ /* 0x000e220000000800 */
[----:B------:R-:W-:-:S02]  /*1acc0*/  WARPGROUP.DEPBAR.LE gsb0, 0x0 ;  /* 0x00008000000079c5 */ /* 0x000fc40000010000 */
[----:B------:R1:W-:Y:S05]  /*1acd0*/  @!P1 SYNCS.ARRIVE.TRANS64.RED.A1T0 RZ, [R14+URZ], RZ ;  /* 0x000000ff0eff99a7 */ /* 0x0003ea000810043f */
[----:B------:R-:W-:Y:S01]  /*1ace0*/  MUFU.EX2 R179, R126 ;  /* 0x0000007e00b37308 */ /* 0x000fe20000000800 */
[----:B------:R-:W-:Y:S02]  /*1acf0*/  F2FP.F16.F32.PACK_AB R178, R10, R124 ;  /* 0x0000007c0ab2723e */ /* 0x000fe400000000ff */
[----:B0-----:R-:W-:Y:S02]  /*1ad00*/  F2FP.F16.F32.PACK_AB R176, R132, R121 ;  /* 0x0000007984b0723e */ /* 0x001fe400000000ff */
[----:B------:R-:W-:Y:S01]  /*1ad10*/  F2FP.F16.F32.PACK_AB R177, R123, R122 ;  /* 0x0000007a7bb1723e */ /* 0x000fe200000000ff */
[----:B-1----:R-:W-:Y:S01]  /*1ad20*/  FADD.FTZ R14, R202, R145 ;  /* 0x00000091ca0e7221 */ /* 0x002fe20000010000 */
[----:B------:R0:W-:Y:S01]  /*1ad30*/  @!P1 SYNCS.ARRIVE.TRANS64.RED.A1T0 RZ, [R138+URZ], RZ ;  /* 0x000000ff8aff99a7 */ /* 0x0001e2000810043f */
[----:B------:R-:W-:-:S02]  /*1ad40*/  F2FP.F16.F32.PACK_AB R202, R169, R202 ;  /* 0x000000caa9ca723e */ /* 0x000fc400000000ff */
[----:B------:R-:W-:Y:S01]  /*1ad50*/  FADD.FTZ R15, R169, R14 ;  /* 0x0000000ea90f7221 */ /* 0x000fe20000010000 */
[----:B------:R-:W-:Y:S01]  /*1ad60*/  FADD.FTZ R14, R141, R8 ;  /* 0x000000088d0e7221 */ /* 0x000fe20000010000 */
[----:B------:R-:W-:Y:S02]  /*1ad70*/  FFMA.FTZ R8, R143, R5, -R140 ;  /* 0x000000058f087223 */ /* 0x000fe4000001088c */
[----:B0-----:R-:W-:Y:S01]  /*1ad80*/  FADD.FTZ R138, R196, R15 ;  /* 0x0000000fc48a7221 */ /* 0x001fe20000010000 */
[----:B------:R-:W-:Y:S01]  /*1ad90*/  FADD.FTZ R14, R197, R14 ;  /* 0x0000000ec50e7221 */ /* 0x000fe20000010000 */
[C---:B------:R-:W-:Y:S02]  /*1ada0*/  F2FP.F16.F32.PACK_AB R196, R161.reuse, R196 ;  /* 0x000000c4a1c4723e */ /* 0x040fe400000000ff */
[----:B------:R-:W0:Y:S01]  /*1adb0*/  MUFU.EX2 R8, R8 ;  /* 0x0000000800087308 */ /* 0x000e220000000800 */
[----:B------:R-:W-:Y:S01]  /*1adc0*/  FADD.FTZ R15, R161, R138 ;  /* 0x0000008aa10f7221 */ /* 0x000fe20000010000 */
[C---:B------:R-:W-:Y:S01]  /*1add0*/  FADD.FTZ R14, R133.reuse, R14 ;  /* 0x0000000e850e7221 */ /* 0x040fe20000010000 */
[----:B------:R-:W-:-:S02]  /*1ade0*/  F2FP.F16.F32.PACK_AB R197, R133, R197 ;  /* 0x000000c585c5723e */ /* 0x000fc400000000ff */
[----:B------:R-:W-:Y:S01]  /*1adf0*/  FADD.FTZ R15, R198, R15 ;  /* 0x0000000fc60f7221 */ /* 0x000fe20000010000 */
[----:B------:R-:W-:Y:S01]  /*1ae00*/  FADD.FTZ R14, R199, R14 ;  /* 0x0000000ec70e7221 */ /* 0x000fe20000010000 */
[C---:B------:R-:W-:Y:S02]  /*1ae10*/  F2FP.F16.F32.PACK_AB R198, R164.reuse, R198 ;  /* 0x000000c6a4c6723e */ /* 0x040fe400000000ff */
[----:B------:R-:W-:Y:S01]  /*1ae20*/  FADD.FTZ R15, R164, R15 ;  /* 0x0000000fa40f7221 */ /* 0x000fe20000010000 */
[C---:B------:R-:W-:Y:S01]  /*1ae30*/  FADD.FTZ R14, R147.reuse, R14 ;  /* 0x0000000e930e7221 */ /* 0x040fe20000010000 */
        /* <DEDUP_REMOVED lines=9> */
[C---:B------:R-:W-:Y:S02]  /*1aed0*/  F2FP.F16.F32.PACK_AB R194, R153.reuse, R194 ;  /* 0x000000c299c2723e */ /* 0x040fe400000000ff */
[----:B------:R-:W-:Y:S01]  /*1aee0*/  FADD.FTZ R15, R153, R130 ;  /* 0x00000082990f7221 */ /* 0x000fe20000010000 */
[C---:B------:R-:W-:Y:S01]  /*1aef0*/  FADD.FTZ R14, R137.reuse, R14 ;  /* 0x0000000e890e7221 */ /* 0x040fe20000010000 */
[----:B------:R-:W-:-:S02]  /*1af00*/  F2FP.F16.F32.PACK_AB R195, R137, R195 ;  /* 0x000000c389c3723e */ /* 0x000fc400000000ff */
[----:B------:R-:W-:Y:S01]  /*1af10*/  FADD.FTZ R15, R188, R15 ;  /* 0x0000000fbc0f7221 */ /* 0x000fe20000010000 */
[----:B------:R-:W-:Y:S01]  /*1af20*/  FADD.FTZ R139, R189, R14 ;  /* 0x0000000ebd8b7221 */ /* 0x000fe20000010000 */
[----:B------:R-:W-:Y:S02]  /*1af30*/  F2FP.F16.F32.PACK_AB R189, R12, R189 ;  /* 0x000000bd0cbd723e */ /* 0x000fe400000000ff */
[----:B------:R-:W-:Y:S01]  /*1af40*/  FADD.FTZ R15, R156, R15 ;  /* 0x0000000f9c0f7221 */ /* 0x000fe20000010000 */
[----:B------:R-:W-:Y:S01]  /*1af50*/  FADD.FTZ R14, R12, R139 ;  /* 0x0000008b0c0e7221 */ /* 0x000fe20000010000 */
[----:B------:R-:W-:Y:S02]  /*1af60*/  F2FP.F16.F32.PACK_AB R188, R156, R188 ;  /* 0x000000bc9cbc723e */ /* 0x000fe400000000ff */
[----:B------:R-:W-:Y:S01]  /*1af70*/  FADD.FTZ R20, R190, R15 ;  /* 0x0000000fbe147221 */ /* 0x000fe20000010000 */
[----:B------:R-:W-:Y:S01]  /*1af80*/  FADD.FTZ R130, R191, R14 ;  /* 0x0000000ebf827221 */ /* 0x000fe20000010000 */
[----:B------:R-:W-:Y:S01]  /*1af90*/  F2FP.F16.F32.PACK_AB R191, R13, R191 ;  /* 0x000000bf0dbf723e */ /* 0x000fe200000000ff */
[----:B------:R-:W1:Y:S01]  /*1afa0*/  MUFU.EX2 R14, R135 ;  /* 0x00000087000e7308 */ /* 0x000e620000000800 */
[----:B------:R-:W-:Y:S01]  /*1afb0*/  FADD.FTZ R15, R21, R20 ;  /* 0x00000014150f7221 */ /* 0x000fe20000010000 */
[----:B------:R-:W-:Y:S01]  /*1afc0*/  FADD.FTZ R130, R13, R130 ;  /* 0x000000820d827221 */ /* 0x000fe20000010000 */
[----:B------:R-:W-:-:S02]  /*1afd0*/  F2FP.F16.F32.PACK_AB R190, R21, R190 ;  /* 0x000000be15be723e */ /* 0x000fc400000000ff */
[----:B------:R-:W-:Y:S01]  /*1afe0*/  FADD.FTZ R15, R184, R15 ;  /* 0x0000000fb80f7221 */ /* 0x000fe20000010000 */
[----:B------:R-:W-:Y:S01]  /*1aff0*/  FADD.FTZ R130, R185, R130 ;  /* 0x00000082b9827221 */ /* 0x000fe20000010000 */
[C---:B------:R-:W-:Y:S02]  /*1b000*/  F2FP.F16.F32.PACK_AB R185, R7.reuse, R185 ;  /* 0x000000b907b9723e */ /* 0x040fe400000000ff */
[C---:B------:R-:W-:Y:S01]  /*1b010*/  FADD.FTZ R15, R136.reuse, R15 ;  /* 0x0000000f880f7221 */ /* 0x040fe20000010000 */
[----:B------:R-:W-:Y:S01]  /*1b020*/  FADD.FTZ R130, R7, R130 ;  /* 0x0000008207827221 */ /* 0x000fe20000010000 */
[----:B------:R-:W-:Y:S02]  /*1b030*/  F2FP.F16.F32.PACK_AB R184, R136, R184 ;  /* 0x000000b888b8723e */ /* 0x000fe400000000ff */
        /* <DEDUP_REMOVED lines=9> */
[C---:B------:R-:W-:Y:S01]  /*1b0d0*/  FADD.FTZ R15, R128.reuse, R15 ;  /* 0x0000000f800f7221 */ /* 0x040fe20000010000 */
[----:B------:R-:W-:Y:S01]  /*1b0e0*/  FADD.FTZ R12, R11, R12 ;  /* 0x0000000c0b0c7221 */ /* 0x000fe20000010000 */
[----:B------:R-:W-:-:S02]  /*1b0f0*/  F2FP.F16.F32.PACK_AB R180, R128, R180 ;  /* 0x000000b480b4723e */ /* 0x000fc400000000ff */
[----:B------:R-:W-:Y:S01]  /*1b100*/  FADD.FTZ R20, R182, R15 ;  /* 0x0000000fb6147221 */ /* 0x000fe20000010000 */
[----:B------:R-:W-:Y:S01]  /*1b110*/  FADD.FTZ R7, R183, R12 ;  /* 0x0000000cb7077221 */ /* 0x000fe20000010000 */
[C---:B------:R-:W-:Y:S01]  /*1b120*/  F2FP.F16.F32.PACK_AB R182, R129.reuse, R182 ;  /* 0x000000b681b6723e */ /* 0x040fe200000000ff */
[----:B------:R-:W0:Y:S01]  /*1b130*/  MUFU.EX2 R12, R127 ;  /* 0x0000007f000c7308 */ /* 0x000e220000000800 */
[----:B------:R-:W-:Y:S01]  /*1b140*/  FADD.FTZ R20, R129, R20 ;  /* 0x0000001481147221 */ /* 0x000fe20000010000 */
[C---:B-1----:R-:W-:Y:S01]  /*1b150*/  FADD.FTZ R7, R14.reuse, R7 ;  /* 0x000000070e077221 */ /* 0x042fe20000010000 */
[----:B------:R-:W-:Y:S02]  /*1b160*/  F2FP.F16.F32.PACK_AB R183, R14, R183 ;  /* 0x000000b70eb7723e */ /* 0x000fe400000000ff */
[----:B------:R-:W-:Y:S01]  /*1b170*/  FADD.FTZ R13, R121, R20 ;  /* 0x00000014790d7221 */ /* 0x000fe20000010000 */
[----:B------:R-:W-:Y:S01]  /*1b180*/  FADD.FTZ R8, R122, R7 ;  /* 0x000000077a087221 */ /* 0x000fe20000010000 */
[----:B------:R-:W-:-:S02]  /*1b190*/  MOV R11, R4 ;  /* 0x00000004000b7202 */ /* 0x000fc40000000f00 */
[----:B------:R-:W-:Y:S01]  /*1b1a0*/  FADD.FTZ R13, R132, R13 ;  /* 0x0000000d840d7221 */ /* 0x000fe20000010000 */
[----:B------:R-:W-:-:S03]  /*1b1b0*/  FADD.FTZ R8, R123, R8 ;  /* 0x000000087b087221 */ /* 0x000fc60000010000 */
[----:B------:R-:W-:Y:S01]  /*1b1c0*/  FADD.FTZ R13, R124, R13 ;  /* 0x0000000d7c0d7221 */ /* 0x000fe20000010000 */
[----:B------:R-:W-:-:S03]  /*1b1d0*/  FADD.FTZ R7, R179, R8 ;  /* 0x00000008b3077221 */ /* 0x000fc60000010000 */
[----:B------:R-:W-:Y:S01]  /*1b1e0*/  FADD.FTZ R8, R10, R13 ;  /* 0x0000000d0a087221 */ /* 0x000fe20000010000 */
[C---:B0-----:R-:W-:Y:S01]  /*1b1f0*/  FADD.FTZ R7, R12.reuse, R7 ;  /* 0x000000070c077221 */ /* 0x041fe20000010000 */
[----:B------:R-:W-:Y:S01]  /*1b200*/  F2FP.F16.F32.PACK_AB R179, R12, R179 ;  /* 0x000000b30cb3723e */ /* 0x000fe200000000ff */
[----:B------:R-:W-:Y:S01]  /*1b210*/  IMAD.MOV.U32 R12, RZ, RZ, R213 ;  /* 0x000000ffff0c7224 */ /* 0x000fe200078e00d5 */
[----:B------:R-:W-:Y:S01]  /*1b220*/  MOV R13, R211 ;  /* 0x000000d3000d7202 */ /* 0x000fe20000000f00 */
[----:B------:R-:W-:Y:S01]  /*1b230*/  IMAD.MOV.U32 R10, RZ, RZ, R6 ;  /* 0x000000ffff0a7224 */ /* 0x000fe200078e0006 */
[----:B------:R-:W-:Y:S06]  /*1b240*/  @P2 BRA `(.L_x_3484) ;  /* 0xffffffa800f42947 */ /* 0x000fec000383ffff */
.L_x_3473:
[----:B------:R-:W-:Y:S05]  /*1b250*/  BSYNC B0 ;  /* 0x0000000000007941 */ /* 0x000fea0003800000 */
.L_x_3472:
        /* <DEDUP_REMOVED lines=99> */
.L_x_3485:
[----:B------:R-:W-:Y:S01]  /*1b890*/  IMAD R12, R211, 0x8, R2 ;  /* 0x00000008d30c7824 */ /* 0x000fe200078e0202 */
[----:B------:R-:W-:-:S04]  /*1b8a0*/  SHF.L.U32 R3, R213, 0x1f, RZ ;  /* 0x0000001fd5037819 */ /* 0x000fc800000006ff */
[----:B------:R0:W1:Y:S01]  /*1b8b0*/  SYNCS.PHASECHK.TRANS64.TRYWAIT P2, [R12+URZ+0x36850], R3 ;  /* 0x036850030c0075a7 */ /* 0x000062000804017f */
[----:B------:R-:W-:Y:S05]  /*1b8c0*/  @!P0 BRA `(.L_x_3486) ;  /* 0x0000000000048947 */ /* 0x000fea0003800000 */
[----:B------:R-:W-:Y:S01]  /*1b8d0*/  BPT.TRAP 0x1 ;  /* 0x000000040000795c */ /* 0x000fe20000300000 */
.L_x_3486:
        /* <DEDUP_REMOVED lines=9> */
.L_x_3488:
[----:B------:R-:W-:Y:S05]  /*1b970*/  BSYNC B0 ;  /* 0x0000000000007941 */ /* 0x000fea0003800000 */
.L_x_3487:
[----:B------:R-:W-:Y:S01]  /*1b980*/  IMAD.MOV.U32 R2, RZ, RZ, R0 ;  /* 0x000000ffff027224 */ /* 0x000fe200078e0000 */
[----:B01----:R-:W-:Y:S01]  /*1b990*/  MOV R3, 0x40000040 ;  /* 0x4000004000037802 */ /* 0x003fe20000000f00 */
[----:B------:R-:W-:Y:S01]  /*1b9a0*/  WARPGROUP.ARRIVE ;  /* 0x00000000000079c5 */ /* 0x000fe20000000000 */
[----:B------:R-:W-:Y:S02]  /*1b9b0*/  @!P1 VIADD R11, R12, 0x36860 ;  /* 0x000368600c0b9836 */ /* 0x000fe40000000000 */
[----:B------:R-:W-:Y:S01]  /*1b9c0*/  R2UR UR6, R2 ;  /* 0x00000000020672ca */ /* 0x000fe200000e0000 */
[----:B------:R-:W-:Y:S01]  /*1b9d0*/  VIADD R2, R0, 0x80 ;  /* 0x0000008000027836 */ /* 0x000fe20000000000 */
[----:B------:R-:W-:Y:S01]  /*1b9e0*/  R2UR UR7, R3 ;  /* 0x00000000030772ca */ /* 0x000fe200000e0000 */
[----:B------:R-:W-:Y:S01]  /*1b9f0*/  VIADD R211, R211, 0x1 ;  /* 0x00000001d3d37836 */ /* 0x000fe20000000000 */
[----:B------:R-:W-:Y:S01]  /*1ba00*/  MOV R3, 0x40000040 ;  /* 0x4000004000037802 */ /* 0x000fe20000000f00 */
[----:B------:R-:W-:Y:S01]  /*1ba10*/  VIADD R224, R224, 0x1 ;  /* 0x00000001e0e07836 */ /* 0x000fe20000000000 */
[----:B------:R-:W-:-:S02]  /*1ba20*/  @!P1 PRMT R11, RZ, 0x654, R11 ;  /* 0x00000654ff0b9816 */ /* 0x000fc4000000000b */
[----:B------:R-:W-:-:S04]  /*1ba30*/  ISETP.NE.AND P2, PT, R211, 0x2, PT ;  /* 0x00000002d300780c */ /* 0x000fc80003f45270 */
[----:B------:R-:W-:-:S03]  /*1ba40*/  SEL R211, R211, RZ, P2 ;  /* 0x000000ffd3d37207 */ /* 0x000fc60001000000 */
[----:B------:R-:W-:Y:S01]  /*1ba50*/  HGMMA.64x192x16.F32 R24, R200, gdesc[UR4].tnspB, R24, gsb0 ;  /* 0x42e00004c8187df0 */ /* 0x000fe20008000818 */
[----:B------:R-:W-:Y:S01]  /*1ba60*/  R2UR UR6, R2 ;  /* 0x00000000020672ca */ /* 0x000fe200000e0000 */
[----:B------:R-:W-:Y:S01]  /*1ba70*/  VIADD R2, R0, 0x100 ;  /* 0x0000010000027836 */ /* 0x000fe20000000000 */
[----:B------:R-:W-:Y:S02]  /*1ba80*/  R2UR UR7, R3 ;  /* 0x00000000030772ca */ /* 0x000fe400000e0000 */
[----:B------:R-:W-:Y:S01]  /*1ba90*/  MOV R3, 0x40000040 ;  /* 0x4000004000037802 */ /* 0x000fe20000000f00 */
[----:B------:R-:W-:Y:S02]  /*1baa0*/  WARPGROUP.DEPBAR.LE gsb0, 0x0 ;  /* 0x00008000000079c5 */ /* 0x000fe40000010000 */
[----:B------:R-:W-:-:S12]  /*1bab0*/  WARPGROUP.ARRIVE ;  /* 0x00000000000079c5 */ /* 0x000fd80000000000 */
        /* <DEDUP_REMOVED lines=24> */
[----:B------:R-:W-:Y:S01]  /*1bc40*/  R2UR UR7, R3 ;  /* 0x00000000030772ca */ /* 0x000fe200000e0000 */
[----:B------:R-:W0:Y:S01]  /*1bc50*/  SHFL.BFLY PT, R0, R7, 0x2, 0x1f ;  /* 0x0c401f0007007f89 */ /* 0x000e2200000e0000 */
[----:B------:R-:W-:Y:S01]  /*1bc60*/  MOV R3, 0x40000040 ;  /* 0x4000004000037802 */ /* 0x000fe20000000f00 */
[----:B------:R-:W-:Y:S02]  /*1bc70*/  WARPGROUP.DEPBAR.LE gsb0, 0x0 ;  /* 0x00008000000079c5 */ /* 0x000fe40000010000 */
[----:B------:R-:W-:-:S12]  /*1bc80*/  WARPGROUP.ARRIVE ;  /* 0x00000000000079c5 */ /* 0x000fd80000000000 */
[----:B------:R-:W-:Y:S01]  /*1bc90*/  HGMMA.64x192x16.F32 R24, R180, gdesc[UR4].tnspB, R24, gsb0 ;  /* 0x42e00004b4187df0 */ /* 0x000fe20008000818 */
[----:B------:R-:W-:Y:S01]  /*1bca0*/  R2UR UR6, R2 ;  /* 0x00000000020672ca */ /* 0x000fe200000e0000 */
[----:B0-----:R-:W-:Y:S01]  /*1bcb0*/  FADD.FTZ R2, R0, R7 ;  /* 0x0000000700027221 */ /* 0x001fe20000010000 */
[----:B------:R-:W-:Y:S02]  /*1bcc0*/  R2UR UR7, R3 ;  /* 0x00000000030772ca */ /* 0x000fe400000e0000 */
[----:B------:R-:W0:Y:S01]  /*1bcd0*/  SHFL.BFLY PT, R3, R8, 0x2, 0x1f ;  /* 0x0c401f0008037f89 */ /* 0x000e2200000e0000 */
[----:B------:R-:W-:-:S03]  /*1bce0*/  MOV R7, RZ ;  /* 0x000000ff00077202 */ /* 0x000fc60000000f00 */
[----:B------:R-:W1:Y:S01]  /*1bcf0*/  SHFL.BFLY PT, R9, R2, 0x1, 0x1f ;  /* 0x0c201f0002097f89 */ /* 0x000e6200000e0000 */
[----:B0-----:R-:W-:Y:S01]  /*1bd00*/  FADD.FTZ R3, R3, R8 ;  /* 0x0000000803037221 */ /* 0x001fe20000010000 */
[----:B-1----:R-:W-:-:S04]  /*1bd10*/  FADD.FTZ R14, R2, R9 ;  /* 0x00000009020e7221 */ /* 0x002fc80000010000 */
[----:B------:R-:W0:Y:S01]  /*1bd20*/  SHFL.BFLY PT, R0, R3, 0x1, 0x1f ;  /* 0x0c201f0003007f89 */ /* 0x000e2200000e0000 */
[----:B------:R-:W-:Y:S01]  /*1bd30*/  IMAD.MOV.U32 R2, RZ, RZ, RZ ;  /* 0x000000ffff027224 */ /* 0x000fe200078e00ff */
[----:B------:R-:W-:-:S13]  /*1bd40*/  FSETP.NE.FTZ.AND P3, PT, R14, RZ, PT ;  /* 0x000000ff0e00720b */ /* 0x000fda0003f75000 */
[----:B------:R-:W1:Y:S01]  /*1bd50*/  @P3 MUFU.LG2 R8, R14 ;  /* 0x0000000e00083308 */ /* 0x000e620000000c00 */
[----:B------:R-:W-:Y:S01]  /*1bd60*/  @P3 FMUL.FTZ R12, R5, 0.69314718246459960938 ;  /* 0x3f317218050c3820 */ /* 0x000fe20000410000 */
[----:B0-----:R-:W-:-:S06]  /*1bd70*/  FADD.FTZ R13, R3, R0 ;  /* 0x00000000030d7221 */ /* 0x001fcc0000010000 */
[----:B------:R-:W-:Y:S01]  /*1bd80*/  @P3 MUFU.RCP R2, R14 ;  /* 0x0000000e00023308 */ /* 0x000fe20000001000 */
[----:B------:R-:W-:Y:S02]  /*1bd90*/  SEL R0, RZ, 0x1, P2 ;  /* 0x00000001ff007807 */ /* 0x000fe40001000000 */
[----:B------:R-:W-:Y:S02]  /*1bda0*/  MOV R3, 0xff800000 ;  /* 0xff80000000037802 */ /* 0x000fe40000000f00 */
[----:B------:R-:W-:Y:S02]  /*1bdb0*/  FSETP.NE.FTZ.AND P0, PT, R13, RZ, PT ;  /* 0x000000ff0d00720b */ /* 0x000fe40003f15000 */
[----:B------:R-:W-:Y:S02]  /*1bdc0*/  LOP3.LUT R213, R213, R0, RZ, 0x3c, !PT ;  /* 0x00000000d5d57212 */ /* 0x000fe400078e3cff */
[----:B------:R-:W-:-:S09]  /*1bdd0*/  MOV R0, 0xff800000 ;  /* 0xff80000000007802 */ /* 0x000fd20000000f00 */
[----:B------:R-:W0:Y:S01]  /*1bde0*/  @P0 MUFU.LG2 R10, R13 ;  /* 0x0000000d000a0308 */ /* 0x000e220000000c00 */
[----:B------:R-:W-:Y:S01]  /*1bdf0*/  @P0 FMUL.FTZ R9, R5, 0.69314718246459960938 ;  /* 0x3f31721805090820 */ /* 0x000fe20000410000 */
[----:B-1----:R-:W-:-:S04]  /*1be00*/  @P3 FMUL.FTZ R5, R8, 0.69314718246459960938 ;  /* 0x3f31721808053820 */ /* 0x002fc80000410000 */
        /* <DEDUP_REMOVED lines=106> */
.L_x_3409:
        /* <DEDUP_REMOVED lines=9> */
[----:B------:R-:W2:Y:S01]  /*1c540*/  LDL R8, [R1+0x60] ;  /* 0x0000600001087983 */ /* 0x000ea20000100800 */
[----:B------:R-:W-:Y:S01]  /*1c550*/  F2FP.F16.F32.PACK_AB R24, R25, R24 ;  /* 0x000000181918723e */ /* 0x000fe200000000ff */
[----:B------:R-:W-:Y:S01]  /*1c560*/  ULDC.64 UR4, c[0x0][0xbd8] ;  /* 0x0002f60000047ab9 */ /* 0x000fe20000000a00 */
[----:B------:R-:W-:Y:S01]  /*1c570*/  F2FP.F16.F32.PACK_AB R25, R135, R124 ;  /* 0x0000007c8719723e */ /* 0x000fe200000000ff */
[----:B------:R-:W3:Y:S01]  /*1c580*/  S2R R7, SR_SWINHI ;  /* 0x0000000000077919 */ /* 0x000ee20000002f00 */
        /* <DEDUP_REMOVED lines=16> */
[----:B------:R-:W-:Y:S02]  /*1c690*/  MOV R4, R2 ;  /* 0x0000000200047202 */ /* 0x000fe40000000f00 */
[----:B---3--:R-:W-:Y:S02]  /*1c6a0*/  MOV R5, R7 ;  /* 0x0000000700057202 */ /* 0x008fe40000000f00 */
        /* <DEDUP_REMOVED lines=24> */
[----:B------:R-:W-:Y:S01]  /*1c830*/  MOV R61, RZ ;  /* 0x000000ff003d7202 */ /* 0x000fe20000000f00 */
[----:B------:R-:W-:Y:S01]  /*1c840*/  BAR.SYNC.DEFER_BLOCKING 0x1, 0x100 ;  /* 0x0044000000007b1d */ /* 0x000fe20000010000 */
[----:B--2---:R-:W-:-:S03]  /*1c850*/  IMAD.WIDE R26, R8, 0x2, R4 ;  /* 0x00000002081a7825 */ /* 0x004fc600078e0204 */
[C---:B------:R-:W-:Y:S02]  /*1c860*/  LOP3.LUT R7, R26.reuse, 0x380, RZ, 0xc0, !PT ;  /* 0x000003801a077812 */ /* 0x040fe400078ec0ff */
[C---:B------:R-:W-:Y:S02]  /*1c870*/  IADD3 R111, P2, R26.reuse, 0x20, RZ ;  /* 0x000000201a6f7810 */ /* 0x040fe40007f5e0ff */
[C---:B------:R-:W-:Y:S02]  /*1c880*/  IADD3 R139, P6, R26.reuse, 0x60, RZ ;  /* 0x000000601a8b7810 */ /* 0x040fe40007fde0ff */
[C---:B------:R-:W-:Y:S01]  /*1c890*/  IADD3 R137, P1, R26.reuse, 0x40, RZ ;  /* 0x000000401a897810 */ /* 0x040fe20007f3e0ff */
[--C-:B------:R-:W-:Y:S01]  /*1c8a0*/  IMAD.X R9, RZ, RZ, R27.reuse, P2 ;  /* 0x000000ffff097224 */ /* 0x100fe200010e061b */
[----:B------:R-:W-:Y:S01]  /*1c8b0*/  IADD3 R141, P5, R26, 0x4000, RZ ;  /* 0x000040001a8d7810 */ /* 0x000fe20007fbe0ff */
[----:B------:R-:W-:Y:S01]  /*1c8c0*/  IMAD.X R13, RZ, RZ, R27, P6 ;  /* 0x000000ffff0d7224 */ /* 0x000fe200030e061b */
[----:B------:R-:W-:-:S02]  /*1c8d0*/  SHF.R.U64 R7, R7, 0x3, RZ ;  /* 0x0000000307077819 */ /* 0x000fc400000012ff */
[-C--:B------:R-:W-:Y:S02]  /*1c8e0*/  IADD3.X R11, RZ, R27.reuse, RZ, P1, !PT ;  /* 0x0000001bff0b7210 */ /* 0x080fe40000ffe4ff */
[----:B------:R-:W-:Y:S02]  /*1c8f0*/  IADD3.X R15, RZ, R27, RZ, P5, !PT ;  /* 0x0000001bff0f7210 */ /* 0x000fe40002ffe4ff */
[C---:B------:R-:W-:Y:S02]  /*1c900*/  IADD3 R143, P0, R26.reuse, 0x4020, RZ ;  /* 0x000040201a8f7810 */ /* 0x040fe40007f1e0ff */
[C---:B------:R-:W-:Y:S02]  /*1c910*/  IADD3 R145, P4, R26.reuse, 0x4040, RZ ;  /* 0x000040401a917810 */ /* 0x040fe40007f9e0ff */
[C---:B------:R-:W-:Y:S01]  /*1c920*/  IADD3 R147, P3, R26.reuse, 0x4060, RZ ;  /* 0x000040601a937810 */ /* 0x040fe20007f7e0ff */
[----:B------:R-:W-:Y:S01]  /*1c930*/  IMAD.X R21, RZ, RZ, R27, P0 ;  /* 0x000000ffff157224 */ /* 0x000fe200000e061b */
[----:B------:R-:W-:-:S02]  /*1c940*/  IADD3 R153, P2, R26, 0x8000, RZ ;  /* 0x000080001a997810 */ /* 0x000fc40007f5e0ff */
[C---:B------:R-:W-:Y:S01]  /*1c950*/  IADD3 R155, P1, R26.reuse, 0x8020, RZ ;  /* 0x000080201a9b7810 */ /* 0x040fe20007f3e0ff */
[--C-:B------:R-:W-:Y:S01]  /*1c960*/  IMAD.X R35, RZ, RZ, R27.reuse, P3 ;  /* 0x000000ffff237224 */ /* 0x100fe200018e061b */
[C---:B------:R-:W-:Y:S02]  /*1c970*/  IADD3 R46, P6, R26.reuse, 0x8040, RZ ;  /* 0x000080401a2e7810 */ /* 0x040fe40007fde0ff */
[----:B------:R-:W-:Y:S01]  /*1c980*/  IADD3 R157, P5, R26, 0x8060, RZ ;  /* 0x000080601a9d7810 */ /* 0x000fe20007fbe0ff */
[--C-:B------:R-:W-:Y:S01]  /*1c990*/  IMAD.X R43, RZ, RZ, R27.reuse, P1 ;  /* 0x000000ffff2b7224 */ /* 0x100fe200008e061b */
[----:B------:R-:W-:Y:S02]  /*1c9a0*/  LOP3.LUT R26, R7, R26, RZ, 0x3c, !PT ;  /* 0x0000001a071a7212 */ /* 0x000fe400078e3cff */
[----:B------:R-:W-:Y:S01]  /*1c9b0*/  LOP3.LUT R8, R111, 0x380, RZ, 0xc0, !PT ;  /* 0x000003806f087812 */ /* 0x000fe200078ec0ff */
[----:B------:R-:W-:Y:S01]  /*1c9c0*/  IMAD.X R7, RZ, RZ, R27, P5 ;  /* 0x000000ffff077224 */ /* 0x000fe200028e061b */
[----:B------:R-:W-:-:S02]  /*1c9d0*/  IADD3.X R31, RZ, R27, RZ, P4, !PT ;  /* 0x0000001bff1f7210 */ /* 0x000fc400027fe4ff */
[-C--:B------:R-:W-:Y:S02]  /*1c9e0*/  IADD3.X R39, RZ, R27.reuse, RZ, P2, !PT ;  /* 0x0000001bff277210 */ /* 0x080fe400017fe4ff */
[-C--:B------:R-:W-:Y:S02]  /*1c9f0*/  IADD3.X R47, RZ, R27.reuse, RZ, P6, !PT ;  /* 0x0000001bff2f7210 */ /* 0x080fe400037fe4ff */
[----:B------:R-:W-:Y:S02]  /*1ca00*/  LOP3.LUT R10, R137, 0x380, RZ, 0xc0, !PT ;  /* 0x00000380890a7812 */ /* 0x000fe400078ec0ff */
[----:B------:R-:W-:Y:S02]  /*1ca10*/  LOP3.LUT R34, R147, 0x380, RZ, 0xc0, !PT ;  /* 0x0000038093227812 */ /* 0x000fe400078ec0ff */
[----:B------:R-:W-:Y:S02]  /*1ca20*/  MOV R78, R26 ;  /* 0x0000001a004e7202 */ /* 0x000fe40000000f00 */
[----:B------:R-:W-:-:S02]  /*1ca30*/  LOP3.LUT R27, R155, 0x380, RZ, 0xc0, !PT ;  /* 0x000003809b1b7812 */ /* 0x000fc400078ec0ff */
[----:B------:R-:W-:Y:S02]  /*1ca40*/  LOP3.LUT R12, R139, 0x380, RZ, 0xc0, !PT ;  /* 0x000003808b0c7812 */ /* 0x000fe400078ec0ff */
[----:B------:R-:W-:Y:S02]  /*1ca50*/  SHF.R.U64 R8, R8, 0x3, RZ ;  /* 0x0000000308087819 */ /* 0x000fe400000012ff */
[----:B------:R-:W-:Y:S02]  /*1ca60*/  LOP3.LUT R14, R141, 0x380, RZ, 0xc0, !PT ;  /* 0x000003808d0e7812 */ /* 0x000fe400078ec0ff */
[----:B------:R-:W-:Y:S02]  /*1ca70*/  SHF.R.U64 R10, R10, 0x3, RZ ;  /* 0x000000030a0a7819 */ /* 0x000fe400000012ff */
[----:B------:R-:W-:Y:S02]  /*1ca80*/  SHF.R.U64 R34, R34, 0x3, RZ ;  /* 0x0000000322227819 */ /* 0x000fe400000012ff */
[----:B------:R-:W-:-:S02]  /*1ca90*/  LOP3.LUT R42, R46, 0x380, RZ, 0xc0, !PT ;  /* 0x000003802e2a7812 */ /* 0x000fc400078ec0ff */
[----:B------:R-:W-:Y:S02]  /*1caa0*/  F2FP.F16.F32.PACK_AB R26, R29, R28 ;  /* 0x0000001c1d1a723e */ /* 0x000fe400000000ff */
[----:B------:R-:W-:Y:S02]  /*1cab0*/  LOP3.LUT R20, R143, 0x380, RZ, 0xc0, !PT ;  /* 0x000003808f147812 */ /* 0x000fe400078ec0ff */
[----:B------:R-:W-:Y:S02]  /*1cac0*/  SHF.R.U64 R28, R27, 0x3, RZ ;  /* 0x000000031b1c7819 */ /* 0x000fe400000012ff */
[----:B------:R-:W-:Y:S02]  /*1cad0*/  LOP3.LUT R30, R145, 0x380, RZ, 0xc0, !PT ;  /* 0x00000380911e7812 */ /* 0x000fe400078ec0ff */
[----:B------:R-:W-:Y:S02]  /*1cae0*/  SHF.R.U64 R12, R12, 0x3, RZ ;  /* 0x000000030c0c7819 */ /* 0x000fe400000012ff */
[----:B------:R-:W-:-:S02]  /*1caf0*/  LOP3.LUT R8, R8, R111, RZ, 0x3c, !PT ;  /* 0x0000006f08087212 */ /* 0x000fc400078e3cff */
[----:B------:R-:W-:Y:S02]  /*1cb00*/  LOP3.LUT R86, R157, 0x380, RZ, 0xc0, !PT ;  /* 0x000003809d567812 */ /* 0x000fe400078ec0ff */
[----:B------:R-:W-:Y:S02]  /*1cb10*/  SHF.R.U64 R14, R14, 0x3, RZ ;  /* 0x000000030e0e7819 */ /* 0x000fe400000012ff */
[----:B------:R-:W-:Y:S02]  /*1cb20*/  LOP3.LUT R10, R10, R137, RZ, 0x3c, !PT ;  /* 0x000000890a0a7212 */ /* 0x000fe400078e3cff */
[----:B------:R-:W-:Y:S02]  /*1cb30*/  LOP3.LUT R38, R153, 0x380, RZ, 0xc0, !PT ;  /* 0x0000038099267812 */ /* 0x000fe400078ec0ff */
[----:B------:R-:W-:Y:S02]  /*1cb40*/  LOP3.LUT R34, R34, R147, RZ, 0x3c, !PT ;  /* 0x0000009322227212 */ /* 0x000fe400078e3cff */
[----:B------:R-:W-:-:S02]  /*1cb50*/  SHF.R.U64 R29, R42, 0x3, RZ ;  /* 0x000000032a1d7819 */ /* 0x000fc400000012ff */
[----:B------:R-:W-:Y:S02]  /*1cb60*/  SHF.R.U64 R20, R20, 0x3, RZ ;  /* 0x0000000314147819 */ /* 0x000fe400000012ff */
[----:B------:R-:W-:Y:S02]  /*1cb70*/  LOP3.LUT R42, R28, R155, RZ, 0x3c, !PT ;  /* 0x0000009b1c2a7212 */ /* 0x000fe400078e3cff */
[----:B------:R-:W-:Y:S02]  /*1cb80*/  SHF.R.U64 R30, R30, 0x3, RZ ;  /* 0x000000031e1e7819 */ /* 0x000fe400000012ff */
[----:B------:R-:W-:Y:S02]  /*1cb90*/  LOP3.LUT R12, R12, R139, RZ, 0x3c, !PT ;  /* 0x0000008b0c0c7212 */ /* 0x000fe400078e3cff */
[----:B------:R-:W-:Y:S02]  /*1cba0*/  SHF.R.U64 R86, R86, 0x3, RZ ;  /* 0x0000000356567819 */ /* 0x000fe400000012ff */
[----:B------:R-:W-:-:S02]  /*1cbb0*/  MOV R28, R8 ;  /* 0x00000008001c7202 */ /* 0x000fc40000000f00 */
[----:B------:R-:W-:Y:S02]  /*1cbc0*/  LOP3.LUT R14, R14, R141, RZ, 0x3c, !PT ;  /* 0x0000008d0e0e7212 */ /* 0x000fe400078e3cff */
[----:B------:R-:W-:Y:S02]  /*1cbd0*/  SHF.R.U64 R38, R38, 0x3, RZ ;  /* 0x0000000326267819 */ /* 0x000fe400000012ff */
[----:B------:R-:W-:Y:S02]  /*1cbe0*/  F2FP.F16.F32.PACK_AB R27, R134, R6 ;  /* 0x00000006861b723e */ /* 0x000fe400000000ff */
[----:B------:R-:W-:Y:S02]  /*1cbf0*/  MOV R11, R10 ;  /* 0x0000000a000b7202 */ /* 0x000fe40000000f00 */
[----:B------:R-:W-:Y:S01]  /*1cc00*/  MOV R9, R34 ;  /* 0x0000002200097202 */ /* 0x000fe20000000f00 */
[----:B------:R-:W-:Y:S01]  /*1cc10*/  STSM.16.M88.4 [R78], R24 ;  /* 0x000000184e007844 */ /* 0x000fe20000000200 */
[----:B------:R-:W-:-:S02]  /*1cc20*/  LOP3.LUT R20, R20, R143, RZ, 0x3c, !PT ;  /* 0x0000008f14147212 */ /* 0x000fc400078e3cff */
[----:B------:R-:W-:Y:S02]  /*1cc30*/  MOV R10, R42 ;  /* 0x0000002a000a7202 */ /* 0x000fe40000000f00 */
[----:B------:R-:W-:Y:S02]  /*1cc40*/  F2FP.F16.F32.PACK_AB R34, R37, R36 ;  /* 0x000000242522723e */ /* 0x000fe400000000ff */
[----:B------:R-:W-:Y:S02]  /*1cc50*/  F2FP.F16.F32.PACK_AB R35, R132, R122 ;  /* 0x0000007a8423723e */ /* 0x000fe400000000ff */
[----:B------:R-:W-:Y:S02]  /*1cc60*/  LOP3.LUT R30, R30, R145, RZ, 0x3c, !PT ;  /* 0x000000911e1e7212 */ /* 0x000fe400078e3cff */
[----:B------:R-:W-:Y:S01]  /*1cc70*/  F2FP.F16.F32.PACK_AB R42, R45, R44 ;  /* 0x0000002c2d2a723e */ /* 0x000fe200000000ff */
[----:B------:R-:W-:Y:S01]  /*1cc80*/  STSM.16.M88.4 [R28], R32 ;  /* 0x000000201c007844 */ /* 0x000fe20000000200 */
[----:B------:R-:W-:-:S02]  /*1cc90*/  F2FP.F16.F32.PACK_AB R43, R130, R120 ;  /* 0x00000078822b723e */ /* 0x000fc400000000ff */
[----:B------:R-:W-:Y:S02]  /*1cca0*/  LOP3.LUT R6, R86, R157, RZ, 0x3c, !PT ;  /* 0x0000009d56067212 */ /* 0x000fe400078e3cff */
[----:B------:R-:W-:Y:S01]  /*1ccb0*/  MOV R12, R12 ;  /* 0x0000000c000c7202 */ /* 0x000fe20000000f00 */
[----:B------:R-:W-:Y:S01]  /*1ccc0*/  STSM.16.M88.4 [R11], R40 ;  /* 0x000000280b007844 */ /* 0x000fe20000000200 */
[----:B------:R-:W-:Y:S02]  /*1ccd0*/  LOP3.LUT R38, R38, R153, RZ, 0x3c, !PT ;  /* 0x0000009926267212 */ /* 0x000fe400078e3cff */
[----:B------:R-:W-:Y:S01]  /*1cce0*/  MOV R14, R14 ;  /* 0x0000000e000e7202 */ /* 0x000fe20000000f00 */
[----:B------:R-:W-:Y:S01]  /*1ccf0*/  STSM.16.M88.4 [R12], R48 ;  /* 0x000000300c007844 */ /* 0x000fe20000000200 */
[----:B------:R-:W-:Y:S02]  /*1cd00*/  MOV R20, R20 ;  /* 0x0000001400147202 */ /* 0x000fe40000000f00 */
[----:B------:R-:W-:Y:S01]  /*1cd10*/  LOP3.LUT R46, R29, R46, RZ, 0x3c, !PT ;  /* 0x0000002e1d2e7212 */ /* 0x000fe200078e3cff */
[----:B------:R-:W-:Y:S01]  /*1cd20*/  STSM.16.M88.4 [R14], R56 ;  /* 0x000000380e007844 */ /* 0x000fe20000000200 */
[----:B------:R-:W-:-:S02]  /*1cd30*/  MOV R30, R30 ;  /* 0x0000001e001e7202 */ /* 0x000fc40000000f00 */
[----:B------:R-:W-:Y:S01]  /*1cd40*/  MOV R8, R6 ;  /* 0x0000000600087202 */ /* 0x000fe20000000f00 */
[----:B------:R-:W-:Y:S01]  /*1cd50*/  STSM.16.M88.4 [R20], R64 ;  /* 0x0000004014007844 */ /* 0x000fe20000000200 */
[----:B------:R-:W-:Y:S02]  /*1cd60*/  MOV R38, R38 ;  /* 0x0000002600267202 */ /* 0x000fe40000000f00 */
[----:B------:R-:W-:Y:S01]  /*1cd70*/  ISETP.NE.U32.AND P0, PT, RZ, UR4, PT ;  /* 0x00000004ff007c0c */ /* 0x000fe2000bf05070 */
[----:B------:R-:W-:Y:S01]  /*1cd80*/  STSM.16.M88.4 [R30], R72 ;  /* 0x000000481e007844 */ /* 0x000fe20000000200 */
[----:B------:R-:W-:Y:S02]  /*1cd90*/  IADD3 R6, P1, R220, UR4, RZ ;  /* 0x00000004dc067c10 */ /* 0x000fe4000ff3e0ff */
[----:B------:R-:W-:Y:S01]  /*1cda0*/  MOV R46, R46 ;  /* 0x0000002e002e7202 */ /* 0x000fe20000000f00 */
[----:B------:R2:W-:Y:S01]  /*1cdb0*/  STSM.16.M88.4 [R9], R80 ;  /* 0x0000005009007844 */ /* 0x0005e20000000200 */
[----:B------:R-:W-:-:S02]  /*1cdc0*/  ISETP.NE.AND.EX P0, PT, RZ, UR5, PT, P0 ;  /* 0x00000005ff007c0c */ /* 0x000fc4000bf05300 */
[----:B------:R-:W-:Y:S01]  /*1cdd0*/  IADD3.X R7, R221, UR5, RZ, P1, !PT ;  /* 0x00000005dd077c10 */ /* 0x000fe20008ffe4ff */
[----:B------:R-:W-:Y:S01]  /*1cde0*/  STSM.16.M88.4 [R38], R88 ;  /* 0x0000005826007844 */ /* 0x000fe20000000200 */
[----:B------:R-:W-:Y:S02]  /*1cdf0*/  ULDC.64 UR4, c[0x0][0xbe0] ;  /* 0x0002f80000047ab9 */ /* 0x000fe40000000a00 */
[----:B------:R-:W-:Y:S01]  /*1ce00*/  ISETP.NE.U32.AND P1, PT, RZ, UR4, PT ;  /* 0x00000004ff007c0c */ /* 0x000fe2000bf25070 */
[----:B------:R-:W-:Y:S04]  /*1ce10*/  STSM.16.M88.4 [R10], R96 ;  /* 0x000000600a007844 */ /* 0x000fe80000000200 */
[----:B------:R-:W-:Y:S01]  /*1ce20*/  STSM.16.M88.4 [R46], R104 ;  /* 0x000000682e007844 */ /* 0x000fe20000000200 */
[----:B------:R-:W-:-:S03]  /*1ce30*/  ISETP.NE.AND.EX P1, PT, RZ, UR5, PT, P1 ;  /* 0x00000005ff007c0c */ /* 0x000fc6000bf25310 */
[----:B------:R3:W-:Y:S01]  /*1ce40*/  STSM.16.M88.4 [R8], R112 ;  /* 0x0000007008007844 */ /* 0x0007e20000000200 */
[----:B------:R-:W-:Y:S09]  /*1ce50*/  BAR.SYNC.DEFER_BLOCKING 0x1, 0x100 ;  /* 0x0044000000007b1d */ /* 0x000ff20000010000 */
[----:B------:R-:W-:Y:S01]  /*1ce60*/  @P1 IADD3 R220, P2, R220, UR4, RZ ;  /* 0x00000004dcdc1c10 */ /* 0x000fe2000ff5e0ff */
[----:B------:R-:W-:-:S02]  /*1ce70*/  ULDC UR4, c[0x0][0xa88] ;  /* 0x0002a20000047ab9 */ /* 0x000fc40000000800 */
[----:B------:R-:W-:Y:S02]  /*1ce80*/  MOV R60, UR4 ;  /* 0x00000004003c7c02 */ /* 0x000fe40008000f00 */
[----:B------:R-:W-:Y:S01]  /*1ce90*/  @P1 IADD3.X R221, R221, UR5, RZ, P2, !PT ;  /* 0x00000005dddd1c10 */ /* 0x000fe200097fe4ff */
[----:B------:R4:W5:Y:S01]  /*1cea0*/  @P0 LDG.E R61, desc[UR60][R6.64] ;  /* 0x0000003c063d0981 */ /* 0x000962000c1e1900 */
[----:B--2---:R-:W-:-:S03]  /*1ceb0*/  IMAD R9, R216, 0x40, R214 ;  /* 0x00000040d8097824 */ /* 0x004fc600078e02d6 */
[----:B------:R4:W5:Y:S01]  /*1cec0*/  @P1 LDG.E R60, desc[UR60][R220.64] ;  /* 0x0000003cdc3c1981 */ /* 0x000962000c1e1900 */
[----:B------:R-:W-:-:S03]  /*1ced0*/  IMAD.WIDE R4, R9, 0x2, R4 ;  /* 0x0000000209047825 */ /* 0x000fc600078e0204 */
[----:B------:R-:W-:-:S04]  /*1cee0*/  IADD3 R9, P4, R4, 0x1000, RZ ;  /* 0x0000100004097810 */ /* 0x000fc80007f9e0ff */
[----:B---3--:R-:W-:Y:S01]  /*1cef0*/  LOP3.LUT R8, R9, 0x380, RZ, 0xc0, !PT ;  /* 0x0000038009087812 */ /* 0x008fe200078ec0ff */
[----:B------:R-:W-:Y:S08]  /*1cf00*/  @P1 BRA `(.L_x_3492) ;  /* 0x0000000000101947 */ /* 0x000ff00003800000 */
[----:B------:R-:W-:Y:S05]  /*1cf10*/  @!P0 BRA `(.L_x_3492) ;  /* 0x00000000000c8947 */ /* 0x000fea0003800000 */
[----:B------:R-:W2:Y:S04]  /*1cf20*/  LDG.E R11, desc[UR60][R6.64] ;  /* 0x0000003c060b7981 */ /* 0x000ea8000c1e1900 */
[----:B-----5:R-:W2:Y:S02]  /*1cf30*/  LDG.E R60, desc[UR60][R6.64+0x4] ;  /* 0x0000043c063c7981 */ /* 0x020ea4000c1e1900 */
[----:B--2---:R-:W-:-:S07]  /*1cf40*/  IMAD.IADD R60, R60, 0x1, -R11 ;  /* 0x000000013c3c7824 */ /* 0x004fce00078e0a0b */
.L_x_3492:
[----:B------:R-:W2:Y:S01]  /*1cf50*/  LDL R10, [R1+0x5c] ;  /* 0x00005c00010a7983 */ /* 0x000ea20000100800 */
[----:B------:R-:W-:Y:S01]  /*1cf60*/  SHF.R.S32.HI R62, RZ, 0x1f, R219 ;  /* 0x0000001fff3e7819 */ /* 0x000fe200000114db */
[----:B------:R-:W-:Y:S01]  /*1cf70*/  ULDC.64 UR4, c[0x0][0xb70] ;  /* 0x0002dc0000047ab9 */ /* 0x000fe20000000a00 */
[----:B------:R-:W-:Y:S02]  /*1cf80*/  SHF.R.U64 R8, R8, 0x3, RZ ;  /* 0x0000000308087819 */ /* 0x000fe400000012ff */
[----:B-----5:R-:W-:Y:S01]  /*1cf90*/  SHF.R.S32.HI R21, RZ, 0x1f, R61 ;  /* 0x0000001fff157819 */ /* 0x020fe2000001143d */
[----:B----4-:R-:W-:Y:S01]  /*1cfa0*/  IMAD R6, R62, UR4, RZ ;  /* 0x000000043e067c24 */ /* 0x010fe2000f8e02ff */
[----:B------:R-:W-:Y:S02]  /*1cfb0*/  MOV R20, R61 ;  /* 0x0000003d00147202 */ /* 0x000fe40000000f00 */
[----:B------:R-:W-:Y:S01]  /*1cfc0*/  LOP3.LUT R8, R8, R9, RZ, 0x3c, !PT ;  /* 0x0000000908087212 */ /* 0x000fe200078e3cff */
[C---:B------:R-:W-:Y:S01]  /*1cfd0*/  IMAD R9, R219.reuse, UR5, R6 ;  /* 0x00000005db097c24 */ /* 0x040fe2000f8e0206 */
[----:B------:R-:W-:Y:S01]  /*1cfe0*/  SEL R226, R226, RZ, !P0 ;  /* 0x000000ffe2e27207 */ /* 0x000fe20004000000 */
[----:B------:R-:W-:Y:S01]  /*1cff0*/  IMAD.WIDE.U32 R6, R219, UR4, R20 ;  /* 0x00000004db067c25 */ /* 0x000fe2000f8e0014 */
[----:B------:R-:W-:Y:S01]  /*1d000*/  SEL R63, R222, RZ, !P0 ;  /* 0x000000ffde3f7207 */ /* 0x000fe20004000000 */
[----:B------:R-:W-:Y:S01]  /*1d010*/  ULDC.64 UR4, c[0x0][0xb78] ;  /* 0x0002de0000047ab9 */ /* 0x000fe20000000a00 */
[C---:B------:R-:W-:Y:S01]  /*1d020*/  IADD3 R29, P0, R4.reuse, 0x4000, RZ ;  /* 0x00004000041d7810 */ /* 0x040fe20007f1e0ff */
[----:B------:R-:W-:Y:S01]  /*1d030*/  IMAD.IADD R7, R7, 0x1, R9 ;  /* 0x0000000107077824 */ /* 0x000fe200078e0209 */
[----:B------:R-:W-:Y:S01]  /*1d040*/  IADD3 R13, P5, R4, 0x2000, RZ ;  /* 0x00002000040d7810 */ /* 0x000fe20007fbe0ff */
[----:B------:R-:W-:Y:S01]  /*1d050*/  IMAD R9, R226, UR4, RZ ;  /* 0x00000004e2097c24 */ /* 0x000fe2000f8e02ff */
[C---:B------:R-:W-:Y:S01]  /*1d060*/  IADD3 R25, P6, R4.reuse, 0x3000, RZ ;  /* 0x0000300004197810 */ /* 0x040fe20007fde0ff */
[----:B------:R-:W-:Y:S01]  /*1d070*/  IMAD.WIDE.U32 R6, R63, UR4, R6 ;  /* 0x000000043f067c25 */ /* 0x000fe2000f8e0006 */
[----:B------:R-:W-:-:S02]  /*1d080*/  IADD3 R33, P1, R4, 0x5000, RZ ;  /* 0x0000500004217810 */ /* 0x000fc40007f3e0ff */
[----:B------:R-:W-:Y:S02]  /*1d090*/  LOP3.LUT R28, R29, 0x380, RZ, 0xc0, !PT ;  /* 0x000003801d1c7812 */ /* 0x000fe400078ec0ff */
[----:B------:R-:W-:Y:S02]  /*1d0a0*/  IADD3 R37, P2, R4, 0x6000, RZ ;  /* 0x0000600004257810 */ /* 0x000fe40007f5e0ff */
[----:B------:R-:W-:Y:S02]  /*1d0b0*/  LOP3.LUT R12, R13, 0x380, RZ, 0xc0, !PT ;  /* 0x000003800d0c7812 */ /* 0x000fe400078ec0ff */
[----:B------:R-:W-:Y:S02]  /*1d0c0*/  LOP3.LUT R24, R25, 0x380, RZ, 0xc0, !PT ;  /* 0x0000038019187812 */ /* 0x000fe400078ec0ff */
[----:B------:R-:W-:Y:S02]  /*1d0d0*/  LOP3.LUT R32, R33, 0x380, RZ, 0xc0, !PT ;  /* 0x0000038021207812 */ /* 0x000fe400078ec0ff */
[----:B------:R-:W-:-:S02]  /*1d0e0*/  SHF.R.U64 R28, R28, 0x3, RZ ;  /* 0x000000031c1c7819 */ /* 0x000fc400000012ff */
[----:B------:R-:W-:Y:S02]  /*1d0f0*/  LOP3.LUT R36, R37, 0x380, RZ, 0xc0, !PT ;  /* 0x0000038025247812 */ /* 0x000fe400078ec0ff */
[----:B------:R-:W-:Y:S02]  /*1d100*/  SHF.R.U64 R12, R12, 0x3, RZ ;  /* 0x000000030c0c7819 */ /* 0x000fe400000012ff */
[----:B------:R-:W-:Y:S02]  /*1d110*/  SHF.R.U64 R24, R24, 0x3, RZ ;  /* 0x0000000318187819 */ /* 0x000fe400000012ff */
[----:B------:R-:W-:Y:S02]  /*1d120*/  SHF.R.U64 R32, R32, 0x3, RZ ;  /* 0x0000000320207819 */ /* 0x000fe400000012ff */
[----:B------:R-:W-:Y:S02]  /*1d130*/  LOP3.LUT R28, R28, R29, RZ, 0x3c, !PT ;  /* 0x0000001d1c1c7212 */ /* 0x000fe400078e3cff */
[----:B------:R-:W-:-:S02]  /*1d140*/  SHF.R.U64 R36, R36, 0x3, RZ ;  /* 0x0000000324247819 */ /* 0x000fc400000012ff */
[----:B------:R-:W-:Y:S02]  /*1d150*/  IADD3.X R29, RZ, R5, RZ, P0, !PT ;  /* 0x00000005ff1d7210 */ /* 0x000fe400007fe4ff */
[----:B------:R-:W-:Y:S02]  /*1d160*/  LOP3.LUT P0, RZ, R229, 0x3, RZ, 0xc0, !PT ;  /* 0x00000003e5ff7812 */ /* 0x000fe4000780c0ff */
[----:B------:R-:W-:Y:S02]  /*1d170*/  LOP3.LUT R12, R12, R13, RZ, 0x3c, !PT ;  /* 0x0000000d0c0c7212 */ /* 0x000fe400078e3cff */
[----:B------:R-:W-:Y:S01]  /*1d180*/  LOP3.LUT R24, R24, R25, RZ, 0x3c, !PT ;  /* 0x0000001918187212 */ /* 0x000fe200078e3cff */
[--C-:B------:R-:W-:Y:S01]  /*1d190*/  IMAD.X R25, RZ, RZ, R5.reuse, P6 ;  /* 0x000000ffff197224 */ /* 0x100fe200030e0605 */
[----:B------:R-:W-:Y:S01]  /*1d1a0*/  LOP3.LUT R32, R32, R33, RZ, 0x3c, !PT ;  /* 0x0000002120207212 */ /* 0x000fe200078e3cff */
[--C-:B------:R-:W-:Y:S01]  /*1d1b0*/  IMAD.X R33, RZ, RZ, R5.reuse, P1 ;  /* 0x000000ffff217224 */ /* 0x100fe200008e0605 */
[----:B------:R-:W-:Y:S01]  /*1d1c0*/  LOP3.LUT R36, R36, R37, RZ, 0x3c, !PT ;  /* 0x0000002524247212 */ /* 0x000fe200078e3cff */
[----:B------:R-:W-:Y:S01]  /*1d1d0*/  IMAD.X R37, RZ, RZ, R5, P2 ;  /* 0x000000ffff257224 */ /* 0x000fe200010e0605 */
[----:B------:R-:W-:-:S02]  /*1d1e0*/  IADD3.X R13, RZ, R5, RZ, P5, !PT ;  /* 0x00000005ff0d7210 */ /* 0x000fc40002ffe4ff */
[C---:B------:R-:W-:Y:S02]  /*1d1f0*/  IADD3 R49, P5, R4.reuse, 0x9000, RZ ;  /* 0x0000900004317810 */ /* 0x040fe40007fbe0ff */
[----:B------:R-:W-:Y:S02]  /*1d200*/  IADD3 R53, P6, R4, 0xa000, RZ ;  /* 0x0000a00004357810 */ /* 0x000fe40007fde0ff */
[----:B------:R-:W-:Y:S02]  /*1d210*/  LOP3.LUT R48, R49, 0x380, RZ, 0xc0, !PT ;  /* 0x0000038031307812 */ /* 0x000fe400078ec0ff */
[----:B------:R-:W-:Y:S02]  /*1d220*/  LOP3.LUT R52, R53, 0x380, RZ, 0xc0, !PT ;  /* 0x0000038035347812 */ /* 0x000fe400078ec0ff */
[----:B------:R-:W-:Y:S02]  /*1d230*/  SHF.R.U64 R48, R48, 0x3, RZ ;  /* 0x0000000330307819 */ /* 0x000fe400000012ff */
[----:B------:R-:W-:-:S02]  /*1d240*/  SHF.R.U64 R52, R52, 0x3, RZ ;  /* 0x0000000334347819 */ /* 0x000fc400000012ff */
[----:B------:R-:W-:Y:S02]  /*1d250*/  LOP3.LUT R48, R48, R49, RZ, 0x3c, !PT ;  /* 0x0000003130307212 */ /* 0x000fe400078e3cff */
[----:B------:R-:W-:Y:S01]  /*1d260*/  LOP3.LUT R52, R52, R53, RZ, 0x3c, !PT ;  /* 0x0000003534347212 */ /* 0x000fe200078e3cff */
[----:B------:R-:W-:Y:S01]  /*1d270*/  IMAD.X R53, RZ, RZ, R5, P6 ;  /* 0x000000ffff357224 */ /* 0x000fe200030e0605 */
[----:B------:R-:W-:Y:S02]  /*1d280*/  IADD3.X R49, RZ, R5, RZ, P5, !PT ;  /* 0x00000005ff317210 */ /* 0x000fe40002ffe4ff */
[----:B------:R-:W-:Y:S01]  /*1d290*/  SHF.R.S32.HI R215, RZ, 0x1f, R214 ;  /* 0x0000001fffd77819 */ /* 0x000fe200000114d6 */
[C---:B------:R-:W-:Y:S01]  /*1d2a0*/  IMAD R65, R225.reuse, -0x80, R60 ;  /* 0xffffff80e1417824 */ /* 0x040fe200078e023c */
[----:B------:R-:W-:Y:S01]  /*1d2b0*/  SHF.R.S32.HI R217, RZ, 0x1f, R216 ;  /* 0x0000001fffd97819 */ /* 0x000fe200000114d8 */
[----:B------:R-:W-:Y:S01]  /*1d2c0*/  BSSY B1, `(.L_x_3493) ;  /* 0x0000061000017945 */ /* 0x000fe20003800000 */
[----:B--2---:R-:W-:Y:S01]  /*1d2d0*/  LEA R11, R225, R10, 0x7 ;  /* 0x0000000ae10b7211 */ /* 0x004fe200078e38ff */
[----:B------:R-:W-:Y:S01]  /*1d2e0*/  IMAD R10, R63, UR5, R9 ;  /* 0x000000053f0a7c24 */ /* 0x000fe2000f8e0209 */
[----:B------:R-:W-:-:S02]  /*1d2f0*/  ULDC.64 UR4, c[0x0][0xb40] ;  /* 0x0002d00000047ab9 */ /* 0x000fc40000000a00 */
[----:B------:R-:W-:Y:S02]  /*1d300*/  SHF.R.S32.HI R9, RZ, 0x1f, R11 ;  /* 0x0000001fff097819 */ /* 0x000fe4000001140b */
[C---:B------:R-:W-:Y:S02]  /*1d310*/  IADD3 R6, P3, R11.reuse, R6, RZ ;  /* 0x000000060b067210 */ /* 0x040fe40007f7e0ff */
[----:B------:R-:W-:Y:S02]  /*1d320*/  ISETP.GE.OR P1, PT, R11, R60, P0 ;  /* 0x0000003c0b00720c */ /* 0x000fe40000726670 */
[----:B------:R-:W-:Y:S02]  /*1d330*/  IADD3.X R9, R9, R7, R10, P3, !PT ;  /* 0x0000000709097210 */ /* 0x000fe40001ffe40a */
[----:B------:R-:W-:Y:S02]  /*1d340*/  LEA R54, P3, R6, UR4, 0x2 ;  /* 0x0000000406367c11 */ /* 0x000fe4000f8610ff */
[----:B------:R-:W-:-:S02]  /*1d350*/  IADD3 R7, R11, 0x8, RZ ;  /* 0x000000080b077810 */ /* 0x000fc40007ffe0ff */
[----:B------:R-:W-:Y:S01]  /*1d360*/  LEA.HI.X R55, R6, UR5, R9, 0x2, P3 ;  /* 0x0000000506377c11 */ /* 0x000fe200098f1409 */
[----:B------:R-:W-:Y:S01]  /*1d370*/  IMAD.X R9, RZ, RZ, R5, P4 ;  /* 0x000000ffff097224 */ /* 0x000fe200020e0605 */
[C---:B------:R-:W-:Y:S01]  /*1d380*/  IADD3 R41, P3, R4.reuse, 0x7000, RZ ;  /* 0x0000700004297810 */ /* 0x040fe20007f7e0ff */
[----:B------:R-:W-:Y:S01]  /*1d390*/  ULDC.64 UR4, c[0x0][0xaa0] ;  /* 0x0002a80000047ab9 */ /* 0x000fe20000000a00 */
[C---:B------:R-:W-:Y:S01]  /*1d3a0*/  IADD3 R45, P4, R4.reuse, 0x8000, RZ ;  /* 0x00008000042d7810 */ /* 0x040fe20007f9e0ff */
[----:B------:R-:W-:Y:S01]  /*1d3b0*/  @!P1 STG.E desc[UR60][R54.64], R3 ;  /* 0x0000000336009986 */ /* 0x000fe2000c10193c */
[C---:B------:R-:W-:Y:S02]  /*1d3c0*/  LOP3.LUT R6, R4.reuse, 0x380, RZ, 0xc0, !PT ;  /* 0x0000038004067812 */ /* 0x040fe400078ec0ff */
[----:B------:R-:W-:Y:S02]  /*1d3d0*/  IADD3 R11, P2, R4, 0xb000, RZ ;  /* 0x0000b000040b7810 */ /* 0x000fe40007f5e0ff */
[----:B------:R-:W-:-:S02]  /*1d3e0*/  ISETP.GE.OR P0, PT, R7, R60, P0 ;  /* 0x0000003c0700720c */ /* 0x000fc40000706670 */
[----:B------:R-:W-:Y:S02]  /*1d3f0*/  LOP3.LUT R40, R41, 0x380, RZ, 0xc0, !PT ;  /* 0x0000038029287812 */ /* 0x000fe400078ec0ff */
[----:B------:R-:W-:Y:S02]  /*1d400*/  LOP3.LUT R44, R45, 0x380, RZ, 0xc0, !PT ;  /* 0x000003802d2c7812 */ /* 0x000fe400078ec0ff */
[----:B------:R-:W-:Y:S02]  /*1d410*/  SHF.R.U64 R7, R6, 0x3, RZ ;  /* 0x0000000306077819 */ /* 0x000fe400000012ff */
[----:B------:R-:W-:Y:S02]  /*1d420*/  LOP3.LUT R6, R11, 0x380, RZ, 0xc0, !PT ;  /* 0x000003800b067812 */ /* 0x000fe400078ec0ff */
[----:B------:R-:W-:Y:S02]  /*1d430*/  SHF.R.U64 R40, R40, 0x3, RZ ;  /* 0x0000000328287819 */ /* 0x000fe400000012ff */
[----:B------:R-:W-:Y:S01]  /*1d440*/  SHF.R.U64 R44, R44, 0x3, RZ ;  /* 0x000000032c2c7819 */ /* 0x000fe200000012ff */
[----:B------:R2:W-:Y:S01]  /*1d450*/  @!P0 STG.E desc[UR60][R54.64+0x20], R0 ;  /* 0x0000200036008986 */ /* 0x0005e2000c10193c */
[----:B------:R-:W-:-:S02]  /*1d460*/  SHF.R.U64 R6, R6, 0x3, RZ ;  /* 0x0000000306067819 */ /* 0x000fc400000012ff */
[----:B------:R-:W-:Y:S01]  /*1d470*/  LOP3.LUT R40, R40, R41, RZ, 0x3c, !PT ;  /* 0x0000002928287212 */ /* 0x000fe200078e3cff */
[----:B------:R-:W5:Y:S01]  /*1d480*/  LD.E.128 R12, desc[UR60][R12.64] ;  /* 0x0000003c0c0c7980 */ /* 0x000f62000c101d00 */
[----:B------:R-:W-:Y:S01]  /*1d490*/  LOP3.LUT R44, R44, R45, RZ, 0x3c, !PT ;  /* 0x0000002d2c2c7212 */ /* 0x000fe200078e3cff */
[----:B------:R-:W-:Y:S01]  /*1d4a0*/  IMAD.X R45, RZ, RZ, R5, P4 ;  /* 0x000000ffff2d7224 */ /* 0x000fe200020e0605 */
[-C--:B------:R-:W-:Y:S01]  /*1d4b0*/  IADD3.X R41, RZ, R5.reuse, RZ, P3, !PT ;  /* 0x00000005ff297210 */ /* 0x080fe20001ffe4ff */
[----:B------:R-:W5:Y:S01]  /*1d4c0*/  LD.E.128 R24, desc[UR60][R24.64] ;  /* 0x0000003c18187980 */ /* 0x000f62000c101d00 */
[----:B------:R-:W-:Y:S02]  /*1d4d0*/  LOP3.LUT R4, R7, R4, RZ, 0x3c, !PT ;  /* 0x0000000407047212 */ /* 0x000fe400078e3cff */
[----:B------:R-:W-:Y:S01]  /*1d4e0*/  IADD3.X R57, RZ, R5, RZ, P2, !PT ;  /* 0x00000005ff397210 */ /* 0x000fe200017fe4ff */
[----:B------:R-:W5:Y:S01]  /*1d4f0*/  LD.E.128 R28, desc[UR60][R28.64] ;  /* 0x0000003c1c1c7980 */ /* 0x000f62000c101d00 */
[----:B------:R-:W-:-:S03]  /*1d500*/  LOP3.LUT R56, R6, R11, RZ, 0x3c, !PT ;  /* 0x0000000b06387212 */ /* 0x000fc600078e3cff */
        /* <DEDUP_REMOVED lines=8> */
[----:B------:R-:W5:Y:S01]  /*1d590*/  LD.E.128 R56, desc[UR60][R56.64] ;  /* 0x0000003c38387980 */ /* 0x000f62000c101d00 */
[----:B------:R-:W-:Y:S01]  /*1d5a0*/  IMAD R0, R21, UR4, RZ ;  /* 0x0000000415007c24 */ /* 0x000fe2000f8e02ff */
[----:B------:R-:W-:Y:S01]  /*1d5b0*/  @!PT LDS RZ, [RZ] ;  /* 0x00000000fffff984 */ /* 0x000fe20000000800 */
[----:B------:R-:W-:Y:S01]  /*1d5c0*/  @!PT LDS RZ, [RZ] ;  /* 0x00000000fffff984 */ /* 0x000fe20000000800 */
[----:B------:R-:W-:Y:S01]  /*1d5d0*/  @!PT LDS RZ, [RZ] ;  /* 0x00000000fffff984 */ /* 0x000fe20000000800 */
[----:B------:R-:W-:Y:S01]  /*1d5e0*/  @!PT LDS RZ, [RZ] ;  /* 0x00000000fffff984 */ /* 0x000fe20000000800 */
[----:B------:R2:W-:Y:S06]  /*1d5f0*/  MEMBAR.ALL.CTA ;  /* 0x0000000000007992 */ /* 0x0005ec0000008000 */
[----:B--2---:R-:W2:Y:S01]  /*1d600*/  FENCE.VIEW.ASYNC.S ;  /* 0x00000000000073c6 */ /* 0x004ea20000000000 */
[----:B------:R-:W-:-:S04]  /*1d610*/  IMAD.WIDE.U32 R20, R61, UR4, R214 ;  /* 0x000000043d147c25 */ /* 0x000fc8000f8e00d6 */
[----:B------:R-:W-:Y:S01]  /*1d620*/  IMAD R61, R61, UR5, R0 ;  /* 0x000000053d3d7c24 */ /* 0x000fe2000f8e0200 */
[----:B------:R-:W-:Y:S01]  /*1d630*/  ULDC.64 UR4, c[0x0][0xae0] ;  /* 0x0002b80000047ab9 */ /* 0x000fe20000000a00 */
[----:B------:R-:W-:Y:S01]  /*1d640*/  IADD3 R0, R216, 0x20, RZ ;  /* 0x00000020d8007810 */ /* 0x000fe20007ffe0ff */
[----:B------:R-:W-:Y:S01]  /*1d650*/  IMAD R62, R62, UR4, RZ ;  /* 0x000000043e3e7c24 */ /* 0x000fe2000f8e02ff */
[CC--:B------:R-:W-:Y:S01]  /*1d660*/  ISETP.GE.AND P3, PT, R216.reuse, R65.reuse, PT ;  /* 0x00000041d800720c */ /* 0x0c0fe20003f66270 */
[----:B------:R-:W-:Y:S02]  /*1d670*/  IMAD.IADD R21, R21, 0x1, R61 ;  /* 0x0000000115157824 */ /* 0x000fe400078e023d */
[----:B------:R-:W-:Y:S01]  /*1d680*/  VIADD R3, R216, 0x40 ;  /* 0x00000040d8037836 */ /* 0x000fe20000000000 */
[-C--:B------:R-:W-:Y:S01]  /*1d690*/  ISETP.GE.AND P0, PT, R0, R65.reuse, PT ;  /* 0x000000410000720c */ /* 0x080fe20003f06270 */
[C---:B------:R-:W-:Y:S01]  /*1d6a0*/  IMAD R61, R219.reuse, UR5, R62 ;  /* 0x00000005db3d7c24 */ /* 0x040fe2000f8e023e */
[----:B------:R-:W-:Y:S01]  /*1d6b0*/  IADD3 R0, R2, 0x36820, RZ ;  /* 0x0003682002007810 */ /* 0x000fe20007ffe0ff */
[----:B------:R-:W-:Y:S01]  /*1d6c0*/  IMAD.WIDE.U32 R20, R219, UR4, R20 ;  /* 0x00000004db147c25 */ /* 0x000fe2000f8e0014 */
[----:B------:R-:W-:Y:S01]  /*1d6d0*/  ULDC.64 UR4, c[0x0][0xae8] ;  /* 0x0002ba0000047ab9 */ /* 0x000fe20000000a00 */
[----:B------:R-:W-:-:S02]  /*1d6e0*/  ISETP.GE.AND P1, PT, R3, R65, PT ;  /* 0x000000410300720c */ /* 0x000fc40003f26270 */
[----:B------:R-:W-:Y:S01]  /*1d6f0*/  IMAD R3, R226, UR4, RZ ;  /* 0x00000004e2037c24 */ /* 0x000fe2000f8e02ff */
[----:B------:R-:W-:Y:S01]  /*1d700*/  PRMT R0, RZ, 0x654, R0 ;  /* 0x00000654ff007816 */ /* 0x000fe20000000000 */
[----:B------:R-:W-:Y:S01]  /*1d710*/  IMAD.IADD R21, R21, 0x1, R61 ;  /* 0x0000000115157824 */ /* 0x000fe200078e023d */
[----:B------:R-:W-:Y:S01]  /*1d720*/  IADD3 R60, R216, 0x60, RZ ;  /* 0x00000060d83c7810 */ /* 0x000fe20007ffe0ff */
[C---:B------:R-:W-:Y:S01]  /*1d730*/  IMAD R3, R63.reuse, UR5, R3 ;  /* 0x000000053f037c24 */ /* 0x040fe2000f8e0203 */
[----:B--2---:R2:W-:Y:S01]  /*1d740*/  SYNCS.ARRIVE.TRANS64.RED.A1T0 RZ, [R0+URZ], RZ ;  /* 0x000000ff00ff79a7 */ /* 0x0045e2000810043f */
[----:B------:R-:W-:Y:S01]  /*1d750*/  IMAD.WIDE.U32 R62, R63, UR4, R20 ;  /* 0x000000043f3e7c25 */ /* 0x000fe2000f8e0014 */
[----:B------:R-:W-:-:S03]  /*1d760*/  ISETP.GE.AND P2, PT, R60, R65, PT ;  /* 0x000000413c00720c */ /* 0x000fc60003f46270 */
[----:B------:R-:W-:-:S04]  /*1d770*/  IMAD.WIDE R60, R225, 0x80, R216 ;  /* 0x00000080e13c7825 */ /* 0x000fc800078e02d8 */
[----:B------:R-:W-:Y:S01]  /*1d780*/  IMAD.IADD R67, R63, 0x1, R3 ;  /* 0x000000013f437824 */ /* 0x000fe200078e0203 */
[----:B--2---:R-:W-:Y:S06]  /*1d790*/  @P3 BRA `(.L_x_3494) ;  /* 0x00000000004c3947 */ /* 0x004fec0003800000 */
[----:B------:R-:W-:Y:S01]  /*1d7a0*/  ULDC.64 UR6, c[0x0][0xad8] ;  /* 0x0002b60000067ab9 */ /* 0x000fe20000000a00 */
[----:B------:R-:W-:Y:S01]  /*1d7b0*/  MOV R20, R62 ;  /* 0x0000003e00147202 */ /* 0x000fe20000000f00 */
[C---:B------:R-:W-:Y:S01]  /*1d7c0*/  VIADD R64, R214.reuse, 0x80 ;  /* 0x00000080d6407836 */ /* 0x040fe20000000000 */
[----:B------:R-:W-:Y:S01]  /*1d7d0*/  IADD3 R0, R214, 0x40, RZ ;  /* 0x00000040d6007810 */ /* 0x000fe20007ffe0ff */
        /* <DEDUP_REMOVED lines=8> */
[----:B------:R-:W-:-:S02]  /*1d860*/  ULDC.64 UR6, c[0x0][0xa80] ;  /* 0x0002a00000067ab9 */ /* 0x000fc40000000a00 */
[----:B------:R-:W-:Y:S02]  /*1d870*/  LEA R64, P6, R20, UR6, 0x1 ;  /* 0x0000000614407c11 */ /* 0x000fe4000f8c08ff */
[----:B------:R-:W-:-:S04]  /*1d880*/  IADD3 R3, R21, R3, RZ ;  /* 0x0000000315037210 */ /* 0x000fc80007ffe0ff */
[----:B------:R-:W-:-:S05]  /*1d890*/  LEA.HI.X R65, R20, UR7, R3, 0x1, P6 ;  /* 0x0000000714417c11 */ /* 0x000fca000b0f0c03 */
[----:B-----5:R2:W-:Y:S04]  /*1d8a0*/  @!P3 STG.E.128 desc[UR60][R64.64], R4 ;  /* 0x000000044000b986 */ /* 0x0205e8000c101d3c */
[----:B------:R2:W-:Y:S04]  /*1d8b0*/  @!P4 STG.E.128 desc[UR60][R64.64+0x80], R28 ;  /* 0x0000801c4000c986 */ /* 0x0005e8000c101d3c */
[----:B------:R2:W-:Y:S02]  /*1d8c0*/  @!P5 STG.E.128 desc[UR60][R64.64+0x100], R44 ;  /* 0x0001002c4000d986 */ /* 0x0005e4000c101d3c */
.L_x_3494:
[----:B------:R-:W-:Y:S05]  /*1d8d0*/  BSYNC B1 ;  /* 0x0000000000017941 */ /* 0x000fea0003800000 */
.L_x_3493:
[----:B------:R-:W-:Y:S04]  /*1d8e0*/  BSSY B1, `(.L_x_3495) ;  /* 0x0000017000017945 */ /* 0x000fe80003800000 */
[----:B------:R-:W-:Y:S05]  /*1d8f0*/  @P0 BRA `(.L_x_3496) ;  /* 0x0000000000540947 */ /* 0x000fea0003800000 */
[----:B------:R-:W-:Y:S01]  /*1d900*/  IADD3 R3, P0, R60, 0x20, RZ ;  /* 0x000000203c037810 */ /* 0x000fe20007f1e0ff */
[----:B------:R-:W-:Y:S01]  /*1d910*/  ULDC UR4, c[0x0][0xa8c] ;  /* 0x0002a30000047ab9 */ /* 0x000fe20000000800 */
[C---:B--2--5:R-:W-:Y:S01]  /*1d920*/  IADD3 R4, R214.reuse, 0x40, RZ ;  /* 0x00000040d6047810 */ /* 0x064fe20007ffe0ff */
        /* <DEDUP_REMOVED lines=12> */
[----:B------:R-:W-:Y:S02]  /*1d9f0*/  LEA R6, P0, R4, UR6, 0x1 ;  /* 0x0000000604067c11 */ /* 0x000fe4000f8008ff */
[----:B------:R-:W-:-:S04]  /*1da00*/  IADD3 R3, R5, R3, RZ ;  /* 0x0000000305037210 */ /* 0x000fc80007ffe0ff */
[----:B------:R-:W-:-:S05]  /*1da10*/  LEA.HI.X R7, R4, UR7, R3, 0x1, P0 ;  /* 0x0000000704077c11 */ /* 0x000fca00080f0c03 */
[----:B------:R3:W-:Y:S04]  /*1da20*/  @!P3 STG.E.128 desc[UR60][R6.64], R8 ;  /* 0x000000080600b986 */ /* 0x0007e8000c101d3c */
[----:B------:R3:W-:Y:S04]  /*1da30*/  @!P4 STG.E.128 desc[UR60][R6.64+0x80], R32 ;  /* 0x000080200600c986 */ /* 0x0007e8000c101d3c */
[----:B------:R3:W-:Y:S02]  /*1da40*/  @!P5 STG.E.128 desc[UR60][R6.64+0x100], R48 ;  /* 0x000100300600d986 */ /* 0x0007e4000c101d3c */
.L_x_3496:
[----:B------:R-:W-:Y:S05]  /*1da50*/  BSYNC B1 ;  /* 0x0000000000017941 */ /* 0x000fea0003800000 */
.L_x_3495:
        /* <DEDUP_REMOVED lines=10> */
[----:B---3--:R-:W-:Y:S01]  /*1db00*/  VIADD R6, R214, 0x80 ;  /* 0x00000080d6067836 */ /* 0x008fe20000000000 */
        /* <DEDUP_REMOVED lines=12> */
.L_x_3498:
[----:B------:R-:W-:Y:S05]  /*1dbd0*/  BSYNC B1 ;  /* 0x0000000000017941 */ /* 0x000fea0003800000 */
.L_x_3497:
[----:B------:R-:W-:Y:S05]  /*1dbe0*/  @P2 BRA `(.L_x_3499) ;  /* 0x0000000c00082947 */ /* 0x000fea0003800000 */
[----:B------:R-:W-:Y:S01]  /*1dbf0*/  IADD3 R3, P0, R60, 0x60, RZ ;  /* 0x000000603c037810 */ /* 0x000fe20007f1e0ff */
[----:B------:R-:W-:Y:S01]  /*1dc00*/  ULDC.64 UR4, c[0x0][0xad8] ;  /* 0x0002b60000047ab9 */ /* 0x000fe20000000a00 */
[----:B--2--5:R-:W-:Y:S01]  /*1dc10*/  MOV R4, R62 ;  /* 0x0000003e00047202 */ /* 0x024fe20000000f00 */
[----:B------:R-:W-:Y:S01]  /*1dc20*/  IMAD.MOV.U32 R5, RZ, RZ, R67 ;  /* 0x000000ffff057224 */ /* 0x000fe200078e0043 */
[----:B------:R-:W-:Y:S01]  /*1dc30*/  IADD3 R0, R214, 0x40, RZ ;  /* 0x00000040d6007810 */ /* 0x000fe20007ffe0ff */
[----:B------:R-:W-:Y:S01]  /*1dc40*/  IMAD.X R60, RZ, RZ, R61, P0 ;  /* 0x000000ffff3c7224 */ /* 0x000fe200000e063d */
[----:B------:R-:W-:Y:S01]  /*1dc50*/  ULDC.64 UR6, c[0x0][0xa80] ;  /* 0x0002a00000067ab9 */ /* 0x000fe20000000a00 */
[----:B------:R-:W-:-:S04]  /*1dc60*/  IMAD.WIDE.U32 R4, R3, UR4, R4 ;  /* 0x0000000403047c25 */ /* 0x000fc8000f8e0004 */
[----:B------:R-:W-:Y:S01]  /*1dc70*/  IMAD R60, R60, UR4, RZ ;  /* 0x000000043c3c7c24 */ /* 0x000fe2000f8e02ff */
[----:B------:R-:W-:Y:S01]  /*1dc80*/  ULDC UR4, c[0x0][0xa8c] ;  /* 0x0002a30000047ab9 */ /* 0x000fe20000000800 */
[----:B---34-:R-:W-:Y:S02]  /*1dc90*/  LEA R6, P0, R4, UR6, 0x1 ;  /* 0x0000000604067c11 */ /* 0x018fe4000f8008ff */
[----:B------:R-:W-:Y:S01]  /*1dca0*/  IMAD R3, R3, UR5, R60 ;  /* 0x0000000503037c24 */ /* 0x000fe2000f8e023c */
[----:B------:R-:W-:Y:S02]  /*1dcb0*/  ISETP.GE.AND P1, PT, R214, UR4, PT ;  /* 0x00000004d6007c0c */ /* 0x000fe4000bf26270 */
[----:B------:R-:W-:Y:S01]  /*1dcc0*/  ISETP.GE.AND P2, PT, R0, UR4, PT ;  /* 0x0000000400007c0c */ /* 0x000fe2000bf46270 */
[----:B------:R-:W-:Y:S01]  /*1dcd0*/  IMAD.IADD R3, R5, 0x1, R3 ;  /* 0x0000000105037824 */ /* 0x000fe200078e0203 */
[----:B------:R-:W-:-:S04]  /*1dce0*/  IADD3 R0, R214, 0x80, RZ ;  /* 0x00000080d6007810 */ /* 0x000fc80007ffe0ff */
[----:B------:R-:W-:Y:S02]  /*1dcf0*/  LEA.HI.X R7, R4, UR7, R3, 0x1, P0 ;  /* 0x0000000704077c11 */ /* 0x000fe400080f0c03 */
[----:B------:R-:W-:-:S03]  /*1dd00*/  ISETP.GE.AND P0, PT, R0, UR4, PT ;  /* 0x0000000400007c0c */ /* 0x000fc6000bf06270 */
[----:B------:R2:W-:Y:S04]  /*1dd10*/  @!P1 STG.E.128 desc[UR60][R6.64], R24 ;  /* 0x0000001806009986 */ /* 0x0005e8000c101d3c */
[----:B------:R2:W-:Y:S06]  /*1dd20*/  @!P2 STG.E.128 desc[UR60][R6.64+0x80], R40 ;  /* 0x000080280600a986 */ /* 0x0005ec000c101d3c */
[----:B------:R-:W-:Y:S05]  /*1dd30*/  @P0 BRA `(.L_x_3499) ;  /* 0x0000000800b40947 */ /* 0x000fea0003800000 */
[----:B------:R3:W-:Y:S01]  /*1dd40*/  STG.E.128 desc[UR60][R6.64+0x100], R56 ;  /* 0x0001003806007986 */ /* 0x0007e2000c101d3c */
[----:B------:R-:W-:Y:S05]  /*1dd50*/  BRA `(.L_x_3499) ;  /* 0x0000000800ac7947 */ /* 0x000fea0003800000 */
.L_x_3491:
[----:B------:R-:W-:Y:S01]  /*1dd60*/  ULDC.64 UR4, c[0x0][0xbd8] ;  /* 0x0002f60000047ab9 */ /* 0x000fe20000000a00 */
[----:B------:R-:W-:Y:S01]  /*1dd70*/  IMAD.MOV.U32 R3, RZ, RZ, RZ ;  /* 0x000000ffff037224 */ /* 0x000fe200078e00ff */
[----:B------:R-:W-:Y:S02]  /*1dd80*/  ISETP.NE.U32.AND P0, PT, RZ, UR4, PT ;  /* 0x00000004ff007c0c */ /* 0x000fe4000bf05070 */
[----:B------:R-:W-:Y:S02]  /*1dd90*/  IADD3 R4, P1, R220, UR4, RZ ;  /* 0x00000004dc047c10 */ /* 0x000fe4000ff3e0ff */
[----:B------:R-:W-:Y:S02]  /*1dda0*/  ISETP.NE.AND.EX P0, PT, RZ, UR5, PT, P0 ;  /* 0x00000005ff007c0c */ /* 0x000fe4000bf05300 */
[----:B------:R-:W-:Y:S01]  /*1ddb0*/  IADD3.X R5, R221, UR5, RZ, P1, !PT ;  /* 0x00000005dd057c10 */ /* 0x000fe20008ffe4ff */
[----:B------:R-:W-:Y:S02]  /*1ddc0*/  ULDC.64 UR4, c[0x0][0xbe0] ;  /* 0x0002f80000047ab9 */ /* 0x000fe40000000a00 */
[----:B------:R-:W-:-:S04]  /*1ddd0*/  ISETP.NE.U32.AND P1, PT, RZ, UR4, PT ;  /* 0x00000004ff007c0c */ /* 0x000fc8000bf25070 */
[----:B------:R-:W-:-:S04]  /*1dde0*/  ISETP.NE.AND.EX P1, PT, RZ, UR5, PT, P1 ;  /* 0x00000005ff007c0c */ /* 0x000fc8000bf25310 */
[----:B------:R2:W5:Y:S01]  /*1ddf0*/  @P0 LDG.E R3, desc[UR60][R4.64] ;  /* 0x0000003c04030981 */ /* 0x000562000c1e1900 */
[----:B------:R-:W3:Y:S08]  /*1de00*/  S2R R6, SR_TID.X ;  /* 0x0000000000067919 */ /* 0x000ef00000002100 */
[----:B------:R-:W-:Y:S01]  /*1de10*/  @P1 IADD3 R220, P2, R220, UR4, RZ ;  /* 0x00000004dcdc1c10 */ /* 0x000fe2000ff5e0ff */
[----:B------:R-:W-:-:S02]  /*1de20*/  ULDC UR4, c[0x0][0xa88] ;  /* 0x0002a20000047ab9 */ /* 0x000fc40000000800 */
[----:B------:R-:W-:Y:S01]  /*1de30*/  IMAD.U32 R0, RZ, RZ, UR4 ;  /* 0x00000004ff007e24 */ /* 0x000fe2000f8e00ff */
[----:B------:R-:W-:-:S05]  /*1de40*/  @P1 IADD3.X R221, R221, UR5, RZ, P2, !PT ;  /* 0x00000005dddd1c10 */ /* 0x000fca00097fe4ff */
[----:B------:R2:W5:Y:S01]  /*1de50*/  @P1 LDG.E R0, desc[UR60][R220.64] ;  /* 0x0000003cdc001981 */ /* 0x000562000c1e1900 */
[----:B---3--:R-:W-:-:S04]  /*1de60*/  IADD3 R6, R6, -0x80, RZ ;  /* 0xffffff8006067810 */ /* 0x008fc80007ffe0ff */
[----:B------:R-:W-:Y:S01]  /*1de70*/  ISETP.GE.AND P2, PT, R6, 0x80, PT ;  /* 0x000000800600780c */ /* 0x000fe20003f46270 */
[----:B--2---:R-:W-:-:S12]  /*1de80*/  @P1 BRA `(.L_x_3500) ;  /* 0x0000000000101947 */ /* 0x004fd80003800000 */
[----:B------:R-:W-:Y:S05]  /*1de90*/  @!P0 BRA `(.L_x_3500) ;  /* 0x00000000000c8947 */ /* 0x000fea0003800000 */
[----:B------:R-:W2:Y:S04]  /*1dea0*/  LDG.E R7, desc[UR60][R4.64] ;  /* 0x0000003c04077981 */ /* 0x000ea8000c1e1900 */
[----:B-----5:R-:W2:Y:S02]  /*1deb0*/  LDG.E R0, desc[UR60][R4.64+0x4] ;  /* 0x0000043c04007981 */ /* 0x020ea4000c1e1900 */
[----:B--2---:R-:W-:-:S07]  /*1dec0*/  IADD3 R0, -R7, R0, RZ ;  /* 0x0000000007007210 */ /* 0x004fce0007ffe1ff */
.L_x_3500:
[----:B------:R-:W-:Y:S01]  /*1ded0*/  BSSY B1, `(.L_x_3501) ;  /* 0x000001d000017945 */ /* 0x000fe20003800000 */
[----:B------:R-:W-:Y:S02]  /*1dee0*/  SHF.R.S32.HI R9, RZ, 0x1f, R219 ;  /* 0x0000001fff097819 */ /* 0x000fe400000114db */
[----:B------:R-:W-:Y:S02]  /*1def0*/  SHF.R.S32.HI R215, RZ, 0x1f, R214 ;  /* 0x0000001fffd77819 */ /* 0x000fe400000114d6 */
[----:B------:R-:W-:Y:S02]  /*1df00*/  SEL R11, R222, RZ, !P0 ;  /* 0x000000ffde0b7207 */ /* 0x000fe40004000000 */
[----:B------:R-:W-:Y:S02]  /*1df10*/  SEL R226, R226, RZ, !P0 ;  /* 0x000000ffe2e27207 */ /* 0x000fe40004000000 */
[----:B-----5:R-:W-:Y:S01]  /*1df20*/  SHF.R.S32.HI R8, RZ, 0x1f, R3 ;  /* 0x0000001fff087819 */ /* 0x020fe20000011403 */
[----:B------:R-:W-:Y:S06]  /*1df30*/  @P2 BRA `(.L_x_3502) ;  /* 0x0000000000582947 */ /* 0x000fec0003800000 */
[----:B------:R-:W2:Y:S02]  /*1df40*/  S2R R4, SR_TID.X ;  /* 0x0000000000047919 */ /* 0x000ea40000002100 */
[----:B--2---:R-:W-:-:S05]  /*1df50*/  IMAD R4, R225, 0x80, R4 ;  /* 0x00000080e1047824 */ /* 0x004fca00078e0204 */
[----:B------:R-:W-:-:S04]  /*1df60*/  IADD3 R5, R4, -0x80, RZ ;  /* 0xffffff8004057810 */ /* 0x000fc80007ffe0ff */
        /* <DEDUP_REMOVED lines=19> */
.L_x_3502:
[----:B------:R-:W-:Y:S05]  /*1e0a0*/  BSYNC B1 ;  /* 0x0000000000017941 */ /* 0x000fea0003800000 */
.L_x_3501:
[----:B------:R-:W-:Y:S01]  /*1e0b0*/  ULDC.64 UR4, c[0x0][0xaa0] ;  /* 0x0002a80000047ab9 */ /* 0x000fe20000000a00 */
[----:B--2---:R-:W-:Y:S01]  /*1e0c0*/  IMAD R7, R225, -0x80, R0 ;  /* 0xffffff80e1077824 */ /* 0x004fe200078e0200 */
[----:B------:R-:W-:Y:S01]  /*1e0d0*/  IADD3 R0, R216, 0x40, RZ ;  /* 0x00000040d8007810 */ /* 0x000fe20007ffe0ff */
[----:B------:R-:W-:Y:S01]  /*1e0e0*/  IMAD R6, R8, UR4, RZ ;  /* 0x0000000408067c24 */ /* 0x000fe2000f8e02ff */
[----:B------:R-:W-:Y:S01]  /*1e0f0*/  BSSY B1, `(.L_x_3503) ;  /* 0x000002b000017945 */ /* 0x000fe20003800000 */
[C---:B------:R-:W-:Y:S01]  /*1e100*/  IMAD.WIDE.U32 R4, R3.reuse, UR4, R214 ;  /* 0x0000000403047c25 */ /* 0x040fe2000f8e00d6 */
[-C--:B------:R-:W-:Y:S02]  /*1e110*/  ISETP.GE.AND P3, PT, R216, R7.reuse, PT ;  /* 0x00000007d800720c */ /* 0x080fe40003f66270 */
[----:B------:R-:W-:Y:S01]  /*1e120*/  ISETP.GE.AND P1, PT, R0, R7, PT ;  /* 0x000000070000720c */ /* 0x000fe20003f26270 */
[----:B------:R-:W-:Y:S01]  /*1e130*/  IMAD R3, R3, UR5, R6 ;  /* 0x0000000503037c24 */ /* 0x000fe2000f8e0206 */
[----:B------:R-:W-:Y:S01]  /*1e140*/  ULDC.64 UR4, c[0x0][0xae0] ;  /* 0x0002b80000047ab9 */ /* 0x000fe20000000a00 */
[----:B------:R-:W-:-:S02]  /*1e150*/  VIADD R8, R216, 0x20 ;  /* 0x00000020d8087836 */ /* 0x000fc40000000000 */
[----:B------:R-:W-:Y:S01]  /*1e160*/  IMAD R6, R9, UR4, RZ ;  /* 0x0000000409067c24 */ /* 0x000fe2000f8e02ff */
[----:B------:R-:W-:Y:S02]  /*1e170*/  IADD3 R5, R5, R3, RZ ;  /* 0x0000000305057210 */ /* 0x000fe40007ffe0ff */
[----:B------:R-:W-:Y:S01]  /*1e180*/  ISETP.GE.AND P2, PT, R8, R7, PT ;  /* 0x000000070800720c */ /* 0x000fe20003f46270 */
[C---:B------:R-:W-:Y:S01]  /*1e190*/  IMAD R3, R219.reuse, UR5, R6 ;  /* 0x00000005db037c24 */ /* 0x040fe2000f8e0206 */
[----:B------:R-:W-:Y:S01]  /*1e1a0*/  SHF.R.S32.HI R9, RZ, 0x1f, R216 ;  /* 0x0000001fff097819 */ /* 0x000fe200000114d8 */
[----:B------:R-:W-:Y:S01]  /*1e1b0*/  IMAD.WIDE.U32 R4, R219, UR4, R4 ;  /* 0x00000004db047c25 */ /* 0x000fe2000f8e0004 */
[----:B------:R-:W-:-:S03]  /*1e1c0*/  ULDC.64 UR4, c[0x0][0xae8] ;  /* 0x0002ba0000047ab9 */ /* 0x000fc60000000a00 */
[----:B------:R-:W-:Y:S01]  /*1e1d0*/  VIADD R6, R216, 0x60 ;  /* 0x00000060d8067836 */ /* 0x000fe20000000000 */
[----:B------:R-:W-:Y:S01]  /*1e1e0*/  IADD3 R5, R5, R3, RZ ;  /* 0x0000000305057210 */ /* 0x000fe20007ffe0ff */
[----:B------:R-:W-:Y:S02]  /*1e1f0*/  IMAD R0, R226, UR4, RZ ;  /* 0x00000004e2007c24 */ /* 0x000fe4000f8e02ff */
        /* <DEDUP_REMOVED lines=20> */
[----:B------:R-:W-:Y:S01]  /*1e340*/  IMAD.IADD R3, R5, 0x1, R3 ;  /* 0x0000000105037824 */ /* 0x000fe200078e0203 */
[----:B------:R-:W-:-:S04]  /*1e350*/  LEA R12, P3, R4, UR6, 0x1 ;  /* 0x00000006040c7c11 */ /* 0x000fc8000f8608ff */
[----:B------:R-:W-:-:S05]  /*1e360*/  LEA.HI.X R13, R4, UR7, R3, 0x1, P3 ;  /* 0x00000007040d7c11 */ /* 0x000fca00098f0c03 */
[----:B------:R2:W-:Y:S04]  /*1e370*/  @!P4 STG.E.128 desc[UR60][R12.64], RZ ;  /* 0x000000ff0c00c986 */ /* 0x0005e8000c101d3c */
[----:B------:R2:W-:Y:S04]  /*1e380*/  @!P5 STG.E.128 desc[UR60][R12.64+0x80], RZ ;  /* 0x000080ff0c00d986 */ /* 0x0005e8000c101d3c */
[----:B------:R2:W-:Y:S02]  /*1e390*/  @!P6 STG.E.128 desc[UR60][R12.64+0x100], RZ ;  /* 0x000100ff0c00e986 */ /* 0x0005e4000c101d3c */
.L_x_3504:
[----:B------:R-:W-:Y:S05]  /*1e3a0*/  BSYNC B1 ;  /* 0x0000000000017941 */ /* 0x000fea0003800000 */
.L_x_3503:
[----:B------:R-:W-:Y:S04]  /*1e3b0*/  BSSY B1, `(.L_x_3505) ;  /* 0x0000017000017945 */ /* 0x000fe80003800000 */
[----:B------:R-:W-:Y:S05]  /*1e3c0*/  @P2 BRA `(.L_x_3506) ;  /* 0x0000000000542947 */ /* 0x000fea0003800000 */
[----:B------:R-:W-:Y:S01]  /*1e3d0*/  IADD3 R3, P2, R8, 0x20, RZ ;  /* 0x0000002008037810 */ /* 0x000fe20007f5e0ff */
[----:B------:R-:W-:Y:S01]  /*1e3e0*/  VIADD R4, R214, 0x40 ;  /* 0x00000040d6047836 */ /* 0x000fe20000000000 */
[----:B------:R-:W-:Y:S01]  /*1e3f0*/  ULDC UR4, c[0x0][0xa8c] ;  /* 0x0002a30000047ab9 */ /* 0x000fe20000000800 */
[----:B------:R-:W-:Y:S01]  /*1e400*/  ULDC.64 UR6, c[0x0][0xad8] ;  /* 0x0002b60000067ab9 */ /* 0x000fe20000000a00 */
[----:B------:R-:W-:Y:S02]  /*1e410*/  IADD3.X R0, RZ, R9, RZ, P2, !PT ;  /* 0x00000009ff007210 */ /* 0x000fe400017fe4ff */
        /* <DEDUP_REMOVED lines=10> */
[----:B--2---:R-:W-:Y:S01]  /*1e4c0*/  LEA R12, P2, R4, UR6, 0x1 ;  /* 0x00000006040c7c11 */ /* 0x004fe2000f8408ff */
[----:B------:R-:W-:-:S05]  /*1e4d0*/  IMAD.IADD R3, R5, 0x1, R3 ;  /* 0x0000000105037824 */ /* 0x000fca00078e0203 */
[----:B------:R-:W-:-:S05]  /*1e4e0*/  LEA.HI.X R13, R4, UR7, R3, 0x1, P2 ;  /* 0x00000007040d7c11 */ /* 0x000fca00090f0c03 */
[----:B------:R3:W-:Y:S04]  /*1e4f0*/  @!P3 STG.E.128 desc[UR60][R12.64], RZ ;  /* 0x000000ff0c00b986 */ /* 0x0007e8000c101d3c */
[----:B------:R3:W-:Y:S04]  /*1e500*/  @!P4 STG.E.128 desc[UR60][R12.64+0x80], RZ ;  /* 0x000080ff0c00c986 */ /* 0x0007e8000c101d3c */
[----:B------:R3:W-:Y:S02]  /*1e510*/  @!P5 STG.E.128 desc[UR60][R12.64+0x100], RZ ;  /* 0x000100ff0c00d986 */ /* 0x0007e4000c101d3c */
.L_x_3506:
[----:B------:R-:W-:Y:S05]  /*1e520*/  BSYNC B1 ;  /* 0x0000000000017941 */ /* 0x000fea0003800000 */
.L_x_3505:
        /* <DEDUP_REMOVED lines=17> */
[----:B--23--:R-:W-:Y:S01]  /*1e640*/  LEA R12, P1, R4, UR6, 0x1 ;  /* 0x00000006040c7c11 */ /* 0x00cfe2000f8208ff */
[----:B------:R-:W-:-:S05]  /*1e650*/  IMAD.IADD R3, R5, 0x1, R3 ;  /* 0x0000000105037824 */ /* 0x000fca00078e0203 */
[----:B------:R-:W-:-:S05]  /*1e660*/  LEA.HI.X R13, R4, UR7, R3, 0x1, P1 ;  /* 0x00000007040d7c11 */ /* 0x000fca00088f0c03 */
[----:B------:R4:W-:Y:S04]  /*1e670*/  @!P2 STG.E.128 desc[UR60][R12.64], RZ ;  /* 0x000000ff0c00a986 */ /* 0x0009e8000c101d3c */
[----:B------:R4:W-:Y:S04]  /*1e680*/  @!P3 STG.E.128 desc[UR60][R12.64+0x80], RZ ;  /* 0x000080ff0c00b986 */ /* 0x0009e8000c101d3c */
[----:B------:R4:W-:Y:S02]  /*1e690*/  @!P4 STG.E.128 desc[UR60][R12.64+0x100], RZ ;  /* 0x000100ff0c00c986 */ /* 0x0009e4000c101d3c */
.L_x_3508:
[----:B------:R-:W-:Y:S05]  /*1e6a0*/  BSYNC B1 ;  /* 0x0000000000017941 */ /* 0x000fea0003800000 */
.L_x_3507:
[----:B------:R-:W-:Y:S05]  /*1e6b0*/  @P0 BRA `(.L_x_3499) ;  /* 0x0000000000540947 */ /* 0x000fea0003800000 */
[----:B------:R-:W-:Y:S01]  /*1e6c0*/  IADD3 R3, P0, R8, 0x60, RZ ;  /* 0x0000006008037810 */ /* 0x000fe20007f1e0ff */
[----:B------:R-:W-:Y:S01]  /*1e6d0*/  VIADD R0, R214, 0x40 ;  /* 0x00000040d6007836 */ /* 0x000fe20000000000 */
[----:B------:R-:W-:Y:S01]  /*1e6e0*/  MOV R5, R11 ;  /* 0x0000000b00057202 */ /* 0x000fe20000000f00 */
[----:B------:R-:W-:Y:S01]  /*1e6f0*/  ULDC.64 UR6, c[0x0][0xad8] ;  /* 0x0002b60000067ab9 */ /* 0x000fe20000000a00 */
[----:B------:R-:W-:Y:S01]  /*1e700*/  IADD3.X R8, RZ, R9, RZ, P0, !PT ;  /* 0x00000009ff087210 */ /* 0x000fe200007fe4ff */
[----:B------:R-:W-:Y:S01]  /*1e710*/  ULDC UR4, c[0x0][0xa8c] ;  /* 0x0002a30000047ab9 */ /* 0x000fe20000000800 */
[----:B------:R-:W-:Y:S01]  /*1e720*/  IMAD.MOV.U32 R4, RZ, RZ, R6 ;  /* 0x000000ffff047224 */ /* 0x000fe200078e0006 */
[----:B------:R-:W-:Y:S02]  /*1e730*/  ISETP.GE.AND P2, PT, R0, UR4, PT ;  /* 0x0000000400007c0c */ /* 0x000fe4000bf46270 */
[----:B------:R-:W-:Y:S01]  /*1e740*/  IMAD R8, R8, UR6, RZ ;  /* 0x0000000608087c24 */ /* 0x000fe2000f8e02ff */
[C---:B------:R-:W-:Y:S01]  /*1e750*/  IADD3 R0, R214.reuse, 0x80, RZ ;  /* 0x00000080d6007810 */ /* 0x040fe20007ffe0ff */
[----:B------:R-:W-:Y:S01]  /*1e760*/  IMAD.WIDE.U32 R4, R3, UR6, R4 ;  /* 0x0000000603047c25 */ /* 0x000fe2000f8e0004 */
        /* <DEDUP_REMOVED lines=10> */
.L_x_3499:
[----:B------:R-:W-:Y:S05]  /*1e810*/  BSYNC B0 ;  /* 0x0000000000007941 */ /* 0x000fea0003800000 */
.L_x_3490:
[----:B------:R-:W-:Y:S02]  /*1e820*/  ULDC UR4, c[0x0][0xc14] ;  /* 0x0003050000047ab9 */ /* 0x000fe40000000800 */
[----:B-1----:R-:W-:-:S13]  /*1e830*/  ISETP.GE.AND P0, PT, R151, UR4, PT ;  /* 0x0000000497007c0c */ /* 0x002fda000bf06270 */
[----:B------:R-:W-:Y:S05]  /*1e840*/  @!P0 BRA `(.L_x_3509) ;  /* 0xfffffe2800788947 */ /* 0x000fea000383ffff */
[----:B------:R-:W-:Y:S05]  /*1e850*/  BRA `(.L_x_3298) ;  /* 0x0000005c00e47947 */ /* 0x000fea0003800000 */
.L_x_3296:
[----:B------:R-:W-:-:S08]  /*1e860*/  NOP ;  /* 0x0000000000007918 */ /* 0x000fd00000000000 */
[----:B0-----:R-:W0:-:S00]  /*1e870*/  USETMAXREG.DEALLOC.CTAPOOL 0x18 ;  /* 0x00000018000079c8 */ /* 0x001e0000080e0500 */
        /* <DEDUP_REMOVED lines=8> */
[----:B------:R-:W0:Y:S01]  /*1e900*/  S2UR UR6, SR_CTAID.X ;  /* 0x00000000000679c3 */ /* 0x000e220000002500 */
[----:B------:R-:W-:Y:S01]  /*1e910*/  ISETP.NE.AND P0, PT, R8, 0x1f, PT ;  /* 0x0000001f0800780c */ /* 0x000fe20003f05270 */
[----:B------:R-:W-:Y:S01]  /*1e920*/  ULDC UR4, c[0x0][0xc10] ;  /* 0x0003040000047ab9 */ /* 0x000fe20000000800 */
[----:B--2---:R-:W-:-:S11]  /*1e930*/  LOP3.LUT R7, R7, 0xffffff7f, RZ, 0xc0, !PT ;  /* 0xffffff7f07077812 */ /* 0x004fd600078ec0ff */
[----:B------:R-:W-:Y:S02]  /*1e940*/  @P0 LOP3.LUT R7, R7, 0x80, RZ, 0xfc, !PT ;  /* 0x0000008007070812 */ /* 0x000fe400078efcff */
[----:B------:R-:W-:-:S13]  /*1e950*/  ISETP.GE.OR P0, PT, R8, UR5, !P0 ;  /* 0x0000000508007c0c */ /* 0x000fda000c706670 */
[----:B------:R-:W1:Y:S02]  /*1e960*/  @!P0 LDC.64 R2, c[0x0][0xc58] ;  /* 0x00031600ff028b82 */ /* 0x000e640000000a00 */
[----:B-1----:R-:W-:-:S05]  /*1e970*/  @!P0 IMAD.WIDE.U32 R2, R8, 0x4, R2 ;  /* 0x0000000408028825 */ /* 0x002fca00078e0002 */
[----:B------:R-:W2:Y:S01]  /*1e980*/  @!P0 LDG.E R0, desc[UR60][R2.64] ;  /* 0x0000003c02008981 */ /* 0x000ea2000c1e1900 */
[C---:B------:R-:W-:Y:S01]  /*1e990*/  ISETP.NE.AND P1, PT, R8.reuse, RZ, PT ;  /* 0x000000ff0800720c */ /* 0x040fe20003f25270 */
[----:B------:R-:W-:Y:S01]  /*1e9a0*/  IMAD.MOV.U32 R19, RZ, RZ, RZ ;  /* 0x000000ffff137224 */ /* 0x000fe200078e00ff */
[----:B------:R-:W-:Y:S02]  /*1e9b0*/  ISETP.GE.U32.AND P0, PT, R8, 0x2, PT ;  /* 0x000000020800780c */ /* 0x000fe40003f06070 */
        /* <DEDUP_REMOVED lines=40> */
.L_x_3514:
        /* <DEDUP_REMOVED lines=13> */
[----:B------:R-:W0:Y:S02]  /*1ed10*/  LDC.64 R2, c[0x0][0xc58] ;  /* 0x00031600ff027b82 */ /* 0x000e240000000a00 */
[----:B0-----:R-:W-:-:S05]  /*1ed20*/  IMAD.WIDE R2, R5, 0x4, R2 ;  /* 0x0000000405027825 */ /* 0x001fca00078e0202 */
[----:B------:R0:W5:Y:S02]  /*1ed30*/  LDG.E R0, desc[UR60][R2.64] ;  /* 0x0000003c02007981 */ /* 0x000164000c1e1900 */
.L_x_3513:
[----:B------:R-:W-:Y:S05]  /*1ed40*/  BSYNC B0 ;  /* 0x0000000000007941 */ /* 0x000fea0003800000 */
.L_x_3512:
        /* <DEDUP_REMOVED lines=27> */
.L_x_3510:
        /* <DEDUP_REMOVED lines=16> */
.L_x_3515:
[----:B-1----:R-:W-:Y:S01]  /*1f000*/  IMAD R16, R16, UR4, R7 ;  /* 0x0000000410107c24 */ /* 0x002fe2000f8e0207 */
[----:B0-----:R-:W-:Y:S01]  /*1f010*/  MOV R2, RZ ;  /* 0x000000ff00027202 */ /* 0x001fe20000000f00 */
[----:B------:R-:W-:Y:S01]  /*1f020*/  IMAD R7, R10, R5, RZ ;  /* 0x000000050a077224 */ /* 0x000fe200078e02ff */
[----:B------:R-:W-:Y:S01]  /*1f030*/  IABS R6, R0 ;  /* 0x0000000000067213 */ /* 0x000fe20000000000 */
[----:B------:R-:W-:Y:S01]  /*1f040*/  IMAD.IADD R19, R4, 0x1, R19 ;  /* 0x0000000104137824 */ /* 0x000fe200078e0213 */
[----:B------:R-:W-:Y:S01]  /*1f050*/  IADD3 R17, -R16, UR6, RZ ;  /* 0x0000000610117c10 */ /* 0x000fe2000fffe1ff */
[----:B------:R-:W-:-:S03]  /*1f060*/  IMAD.HI.U32 R2, R3, R7, R2 ;  /* 0x0000000703027227 */ /* 0x000fc600078e0002 */
[----:B------:R-:W-:Y:S01]  /*1f070*/  IABS R3, R17 ;  /* 0x0000001100037213 */ /* 0x000fe20000000000 */
[----:B------:R-:W-:-:S04]  /*1f080*/  IMAD.MOV R6, RZ, RZ, -R6 ;  /* 0x000000ffff067224 */ /* 0x000fc800078e0a06 */
        /* <DEDUP_REMOVED lines=16> */
.L_x_3511:
[----:B------:R-:W-:Y:S01]  /*1f190*/  IMAD.MOV.U32 R17, RZ, RZ, RZ ;  /* 0x000000ffff117224 */ /* 0x000fe200078e00ff */
[----:B------:R-:W-:Y:S01]  /*1f1a0*/  MOV R16, UR6 ;  /* 0x0000000600107c02 */ /* 0x000fe20008000f00 */
[----:B------:R-:W-:-:S07]  /*1f1b0*/  IMAD.MOV.U32 R18, RZ, RZ, RZ ;  /* 0x000000ffff127224 */ /* 0x000fce00078e00ff */
.L_x_3516:
        /* <DEDUP_REMOVED lines=19> */
[----:B------:R-:W-:Y:S01]  /*1f2f0*/  ISETP.NE.AND P1, PT, R5, RZ, PT ;  /* 0x000000ff0500720c */ /* 0x000fe20003f25270 */
[----:B0-----:R-:W-:Y:S01]  /*1f300*/  IMAD.MOV.U32 R0, RZ, RZ, 0x1 ;  /* 0x00000001ff007424 */ /* 0x001fe200078e00ff */
[----:B------:R-:W-:Y:S01]  /*1f310*/  LOP3.LUT R2, R2, 0xffffffbf, RZ, 0xc0, !PT ;  /* 0xffffffbf02027812 */ /* 0x000fe200078ec0ff */
[----:B------:R0:W-:Y:S01]  /*1f320*/  STL [R1+0x14], RZ ;  /* 0x000014ff01007387 */ /* 0x0001e20000100800 */
[----:B------:R-:W-:Y:S01]  /*1f330*/  ULDC.64 UR36, c[0x0][0x198] ;  /* 0x0000660000247ab9 */ /* 0x000fe20000000a00 */
[----:B------:R-:W-:Y:S01]  /*1f340*/  ULDC UR39, c[0x0][0xc] ;  /* 0x0000030000277ab9 */ /* 0x000fe20000000800 */
[----:B------:R-:W-:Y:S01]  /*1f350*/  LOP3.LUT R2, R2, 0xfffffffd, RZ, 0xc0, !PT ;  /* 0xfffffffd02027812 */ /* 0x000fe200078ec0ff */
[----:B------:R0:W-:Y:S04]  /*1f360*/  STL [R1+0x18], R0 ;  /* 0x0000180001007387 */ /* 0x0001e80000100800 */
[----:B------:R0:W-:Y:S04]  /*1f370*/  STL [R1+0x34], RZ ;  /* 0x000034ff01007387 */ /* 0x0001e80000100800 */
[----:B------:R0:W-:Y:S04]  /*1f380*/  STL [R1], RZ ;  /* 0x000000ff01007387 */ /* 0x0001e80000100800 */
[----:B------:R0:W-:Y:S01]  /*1f390*/  STL [R1+0x8], R0 ;  /* 0x0000080001007387 */ /* 0x0001e20000100800 */
[----:B--2---:R-:W-:-:S02]  /*1f3a0*/  R2UR UR4, R4 ;  /* 0x00000000040472ca */ /* 0x004fc400000e0000 */
[----:B------:R-:W1:Y:S11]  /*1f3b0*/  S2R R4, SR_TID.X ;  /* 0x0000000000047919 */ /* 0x000e760000002100 */
[----:B------:R-:W-:Y:S01]  /*1f3c0*/  ULOP3.LUT UR38, UR4, 0x2, URZ, 0xfc, !UPT ;  /* 0x0000000204267892 */ /* 0x000fe2000f8efc3f */
[----:B-1----:R-:W-:-:S04]  /*1f3d0*/  LOP3.LUT R4, R4, 0x7f, RZ, 0xc0, !PT ;  /* 0x0000007f04047812 */ /* 0x002fc800078ec0ff */
[C---:B------:R-:W-:Y:S02]  /*1f3e0*/  ISETP.NE.AND P2, PT, R4.reuse, RZ, PT ;  /* 0x000000ff0400720c */ /* 0x040fe40003f45270 */
[----:B------:R-:W-:-:S11]  /*1f3f0*/  ISETP.NE.OR P0, PT, R4, RZ, !P1 ;  /* 0x000000ff0400720c */ /* 0x000fd60004f05670 */
[----:B------:R-:W-:-:S04]  /*1f400*/  @P2 LOP3.LUT R2, R2, 0x2, RZ, 0xfc, !PT ;  /* 0x0000000202022812 */ /* 0x000fc800078efcff */
[----:B------:R-:W-:-:S05]  /*1f410*/  @P0 LOP3.LUT R2, R2, 0x40, RZ, 0xfc, !PT ;  /* 0x0000004002020812 */ /* 0x000fca00078efcff */
[----:B------:R0:W-:Y:S02]  /*1f420*/  STL [R1+0x10], R2 ;  /* 0x0000100201007387 */ /* 0x0001e40000100800 */
.L_x_3605:
[----:B01----:R-:W0:Y:S02]  /*1f430*/  LDC.64 R2, c[0x0][0xc60] ;  /* 0x00031800ff027b82 */ /* 0x003e240000000a00 */
[----:B0-----:R-:W-:-:S05]  /*1f440*/  IMAD.WIDE R2, R19, 0x4, R2 ;  /* 0x0000000413027825 */ /* 0x001fca00078e0202 */
[----:B------:R-:W2:Y:S01]  /*1f450*/  LDG.E R11, desc[UR60][R2.64] ;  /* 0x0000003c020b7981 */ /* 0x000ea2000c1e1900 */
[----:B------:R-:W-:Y:S05]  /*1f460*/  YIELD ;  /* 0x0000000000007946 */ /* 0x000fea0003800000 */
[----:B------:R-:W-:Y:S01]  /*1f470*/  ULDC.64 UR4, c[0x0][0xa28] ;  /* 0x00028a0000047ab9 */ /* 0x000fe20000000a00 */
[----:B------:R-:W-:Y:S02]  /*1f480*/  CS2R R4, SRZ ;  /* 0x0000000000047805 */ /* 0x000fe4000001ff00 */
[----:B------:R-:W-:Y:S01]  /*1f490*/  ISETP.NE.U32.AND P0, PT, RZ, UR4, PT ;  /* 0x00000004ff007c0c */ /* 0x000fe2000bf05070 */
[----:B------:R-:W-:-:S03]  /*1f4a0*/  ULDC.64 UR6, c[0x0][0xa10] ;  /* 0x0002840000067ab9 */ /* 0x000fc60000000a00 */
        /* <DEDUP_REMOVED lines=37> */
[----:B------:R-:W-:-:S06]  /*1f700*/  UIMAD UR4, UR4, UR5, URZ ;  /* 0x00000005040472a4 */ /* 0x000fcc000f8e023f */
[----:B0-----:R-:W-:-:S06]  /*1f710*/  MOV R4, UR4 ;  /* 0x0000000400047c02 */ /* 0x001fcc0008000f00 */
[----:B------:R2:W5:Y:S01]  /*1f720*/  @P1 LDG.E R4, desc[UR60][R8.64] ;  /* 0x0000003c08041981 */ /* 0x000562000c1e1900 */
[----:B------:R-:W-:Y:S01]  /*1f730*/  ISETP.NE.U32.AND P0, PT, RZ, UR6, PT ;  /* 0x00000006ff007c0c */ /* 0x000fe2000bf05070 */
[----:B------:R-:W-:Y:S02]  /*1f740*/  ULDC UR4, c[0x0][0x338] ;  /* 0x0000ce0000047ab9 */ /* 0x000fe40000000800 */
[----:B-1----:R-:W-:Y:S01]  /*1f750*/  IMAD.U32 R0, RZ, RZ, UR4 ;  /* 0x00000004ff007e24 */ /* 0x002fe2000f8e00ff */
[----:B------:R-:W-:Y:S01]  /*1f760*/  ISETP.NE.AND.EX P0, PT, RZ, UR7, PT, P0 ;  /* 0x00000007ff007c0c */ /* 0x000fe2000bf05300 */
[----:B------:R-:W-:-:S12]  /*1f770*/  @P1 BRA `(.L_x_3518) ;  /* 0x0000000000101947 */ /* 0x000fd80003800000 */
[----:B------:R-:W-:Y:S05]  /*1f780*/  @!P2 BRA `(.L_x_3518) ;  /* 0x00000000000ca947 */ /* 0x000fea0003800000 */
[----:B-----5:R-:W3:Y:S04]  /*1f790*/  LDG.E R4, desc[UR60][R2.64] ;  /* 0x0000003c02047981 */ /* 0x020ee8000c1e1900 */
[----:B--2---:R-:W3:Y:S02]  /*1f7a0*/  LDG.E R2, desc[UR60][R2.64+0x4] ;  /* 0x0000043c02027981 */ /* 0x004ee4000c1e1900 */
[----:B---3--:R-:W-:-:S07]  /*1f7b0*/  IADD3 R4, -R4, R2, RZ ;  /* 0x0000000204047210 */ /* 0x008fce0007ffe1ff */
.L_x_3518:
[----:B--2---:R-:W2:Y:S04]  /*1f7c0*/  @P0 LDG.E R2, desc[UR60][R6.64] ;  /* 0x0000003c06020981 */ /* 0x004ea8000c1e1900 */
[----:B------:R-:W2:Y:S01]  /*1f7d0*/  @P0 LDG.E R3, desc[UR60][R6.64+0x4] ;  /* 0x0000043c06030981 */ /* 0x000ea2000c1e1900 */
[----:B-----5:R-:W-:Y:S01]  /*1f7e0*/  IADD3 R4, -R5, R4, RZ ;  /* 0x0000000405047210 */ /* 0x020fe20007ffe1ff */
[----:B--2---:R-:W-:Y:S02]  /*1f7f0*/  @P0 IMAD.IADD R0, R3, 0x1, -R2 ;  /* 0x0000000103000824 */ /* 0x004fe400078e0a02 */
[----:B------:R-:W-:Y:S02]  /*1f800*/  IMAD.MOV.U32 R2, RZ, RZ, RZ ;  /* 0x000000ffff027224 */ /* 0x000fe400078e00ff */
[----:B------:R-:W-:-:S05]  /*1f810*/  IMAD.IADD R8, R4, 0x1, R0 ;  /* 0x0000000104087824 */ /* 0x000fca00078e0200 */
[----:B------:R-:W-:Y:S01]  /*1f820*/  IADD3 R3, R8, 0x6f, RZ ;  /* 0x0000006f08037810 */ /* 0x000fe20007ffe0ff */
[----:B------:R0:W-:Y:S04]  /*1f830*/  STL [R1+0x38], R8 ;  /* 0x0000380801007387 */ /* 0x0001e80000100800 */
[----:B------:R-:W-:-:S05]  /*1f840*/  IMAD.HI R2, R3, -0x6db6db6d, R2 ;  /* 0x9249249303027827 */ /* 0x000fca00078e0202 */
[----:B------:R-:W-:-:S04]  /*1f850*/  SHF.R.U32.HI R3, RZ, 0x1f, R2 ;  /* 0x0000001fff037819 */ /* 0x000fc80000011602 */
[----:B0-----:R-:W-:-:S05]  /*1f860*/  LEA.HI.SX32 R8, R2, R3, 0x1a ;  /* 0x0000000302087211 */ /* 0x001fca00078fd2ff */
[----:B------:R-:W-:Y:S01]  /*1f870*/  IMAD R2, R8, 0x70, -R4 ;  /* 0x0000007008027824 */ /* 0x000fe200078e0a04 */
[----:B------:R-:W-:Y:S01]  /*1f880*/  IADD3 R4, -R4, RZ, RZ ;  /* 0x000000ff04047210 */ /* 0x000fe20007ffe1ff */
[----:B------:R0:W-:Y:S03]  /*1f890*/  STL [R1+0x28], R8 ;  /* 0x0000280801007387 */ /* 0x0001e60000100800 */
[----:B------:R-:W-:Y:S02]  /*1f8a0*/  VIMNMX R0, R2, R0, PT ;  /* 0x0000000002007248 */ /* 0x000fe40003fe0100 */
[----:B------:R-:W-:-:S04]  /*1f8b0*/  VIMNMX R2, RZ, R4, !PT ;  /* 0x00000004ff027248 */ /* 0x000fc80007fe0100 */
[----:B------:R-:W-:Y:S02]  /*1f8c0*/  ISETP.GT.AND P1, PT, R0, R2, PT ;  /* 0x000000020000720c */ /* 0x000fe40003f24270 */
[----:B0-----:R-:W-:-:S05]  /*1f8d0*/  SHF.R.U32.HI R8, RZ, 0x4, R2 ;  /* 0x00000004ff087819 */ /* 0x001fca0000011602 */
[----:B------:R-:W-:-:S04]  /*1f8e0*/  IMAD.WIDE.U32 R8, R8, 0x24924925, RZ ;  /* 0x2492492508087825 */ /* 0x000fc800078e00ff */
[----:B------:R-:W-:Y:S02]  /*1f8f0*/  IMAD.MOV.U32 R8, RZ, RZ, RZ ;  /* 0x000000ffff087224 */ /* 0x000fe400078e00ff */
[----:B------:R-:W-:Y:S01]  /*1f900*/  @P1 MOV R2, RZ ;  /* 0x000000ff00021202 */ /* 0x000fe20000000f00 */
[----:B------:R-:W-:Y:S02]  /*1f910*/  @P1 VIADD R3, R0, 0x6f ;  /* 0x0000006f00031836 */ /* 0x000fe40000000000 */
[----:B------:R-:W-:Y:S01]  /*1f920*/  IMAD.MOV.U32 R0, RZ, RZ, R9 ;  /* 0x000000ffff007224 */ /* 0x000fe200078e0009 */
[----:B------:R0:W5:Y:S01]  /*1f930*/  @P0 LDG.E R8, desc[UR60][R6.64] ;  /* 0x0000003c06080981 */ /* 0x000162000c1e1900 */
[----:B------:R-:W-:-:S03]  /*1f940*/  @P1 IMAD.HI R2, R3, -0x6db6db6d, R2 ;  /* 0x9249249303021827 */ /* 0x000fc600078e0202 */
[----:B------:R-:W-:Y:S02]  /*1f950*/  MOV R4, R0 ;  /* 0x0000000000047202 */ /* 0x000fe40000000f00 */
[----:B------:R-:W-:-:S04]  /*1f960*/  @P1 SHF.R.U32.HI R3, RZ, 0x1f, R2 ;  /* 0x0000001fff031819 */ /* 0x000fc80000011602 */
[----:B------:R-:W-:Y:S02]  /*1f970*/  @P1 LEA.HI.SX32 R4, R2, R3, 0x1a ;  /* 0x0000000302041211 */ /* 0x000fe400078fd2ff */
[----:B------:R-:W-:-:S05]  /*1f980*/  IADD3 R2, R10, R5, RZ ;  /* 0x000000050a027210 */ /* 0x000fca0007ffe0ff */
[----:B------:R0:W-:Y:S01]  /*1f990*/  STL [R1+0x4], R2 ;  /* 0x0000040201007387 */ /* 0x0001e20000100800 */
[----:B------:R-:W-:Y:S01]  /*1f9a0*/  ISETP.GT.AND P1, PT, R4, R0, PT ;  /* 0x000000000400720c */ /* 0x000fe20003f24270 */
[----:B------:R-:W-:Y:S01]  /*1f9b0*/  BSSY B0, `(.L_x_3519) ;  /* 0x00000db000007945 */ /* 0x000fe20003800000 */
[----:B------:R-:W-:-:S11]  /*1f9c0*/  PLOP3.LUT P2, PT, PT, PT, PT, 0x80, 0x0 ;  /* 0x000000000000781c */ /* 0x000fd60003f4f070 */
        /* <DEDUP_REMOVED lines=11> */
.L_x_3648:
[----:B------:R-:W-:-:S03]  /*1fa80*/  UMOV UR4, 0xffffffff ;  /* 0xffffffff00047882 */ /* 0x000fc60000000000 */
[----:B------:R-:W-:Y:S05]  /*1fa90*/  BRA.DIV UR4, `(.L_x_3522) ;  /* 0x0000005604987947 */ /* 0x000fea000b800000 */
[----:B------:R-:W-:-:S13]  /*1faa0*/  ELECT P6, URZ, PT ;  /* 0x00000000003f782f */ /* 0x000fda00038c0000 */
.L_x_3651:
[----:B------:R-:W2:Y:S01]  /*1fab0*/  LDL R5, [R1+0x34] ;  /* 0x0000340001057983 */ /* 0x000ea20000100800 */
[----:B------:R-:W-:Y:S01]  /*1fac0*/  BSSY B1, `(.L_x_3523) ;  /* 0x000000b000017945 */ /* 0x000fe20003800000 */
[----:B------:R-:W0:Y:S01]  /*1fad0*/  S2R R9, SR_CgaCtaId ;  /* 0x0000000000097919 */ /* 0x000e220000008800 */
[----:B--2---:R-:W-:-:S04]  /*1fae0*/  IADD3 R5, R5, 0x1, RZ ;  /* 0x0000000105057810 */ /* 0x004fc80007ffe0ff */
[----:B------:R-:W-:-:S04]  /*1faf0*/  LEA.HI R6, R5, R5, RZ, 0x1 ;  /* 0x0000000505067211 */ /* 0x000fc800078f08ff */
[----:B------:R-:W-:-:S05]  /*1fb00*/  LOP3.LUT R6, R6, 0xfffffffe, RZ, 0xc0, !PT ;  /* 0xfffffffe06067812 */ /* 0x000fca00078ec0ff */
[----:B------:R-:W-:Y:S01]  /*1fb10*/  IMAD.IADD R5, R5, 0x1, -R6 ;  /* 0x0000000105057824 */ /* 0x000fe200078e0a06 */
[----:B------:R-:W-:-:S04]  /*1fb20*/  MOV R6, 0x400 ;  /* 0x0000040000067802 */ /* 0x000fc80000000f00 */
[----:B0-----:R-:W-:Y:S02]  /*1fb30*/  LEA R9, R9, R6, 0x18 ;  /* 0x0000000609097211 */ /* 0x001fe400078ec0ff */
[----:B------:R-:W-:-:S04]  /*1fb40*/  SHF.L.U32 R5, R5, 0x1f, RZ ;  /* 0x0000001f05057819 */ /* 0x000fc800000006ff */
[----:B------:R-:W0:Y:S02]  /*1fb50*/  SYNCS.PHASECHK.TRANS64.TRYWAIT P0, [R9+URZ+0x36820], R5 ;  /* 0x03682005090075a7 */ /* 0x000e24000800017f */
[----:B0-----:R-:W-:Y:S05]  /*1fb60*/  @!P0 BRA `(.L_x_3524) ;  /* 0x0000005400848947 */ /* 0x001fea0003800000 */
.L_x_3652:
[----:B------:R-:W-:Y:S05]  /*1fb70*/  BSYNC B1 ;  /* 0x0000000000017941 */ /* 0x000fea0003800000 */
.L_x_3523:
[----:B------:R-:W-:Y:S04]  /*1fb80*/  BSSY B1, `(.L_x_3525) ;  /* 0x0000050000017945 */ /* 0x000fe80003800000 */
[----:B------:R-:W-:Y:S05]  /*1fb90*/  @!P6 BRA `(.L_x_3526) ;  /* 0x000000040038e947 */ /* 0x000fea0003800000 */
[----:B------:R-:W0:Y:S04]  /*1fba0*/  LDL R7, [R1+0x14] ;  /* 0x0000140001077983 */ /* 0x000e280000100800 */
[----:B------:R-:W2:Y:S01]  /*1fbb0*/  LDL R6, [R1+0x18] ;  /* 0x0000180001067983 */ /* 0x000ea20000100800 */
[----:B0-----:R-:W-:Y:S02]  /*1fbc0*/  LEA R5, R7, R9, 0x3 ;  /* 0x0000000907057211 */ /* 0x001fe400078e18ff */
[----:B--2---:R-:W-:-:S04]  /*1fbd0*/  SHF.L.U32 R10, R6, 0x1f, RZ ;  /* 0x0000001f060a7819 */ /* 0x004fc800000006ff */
[----:B------:R-:W0:Y:S02]  /*1fbe0*/  SYNCS.PHASECHK.TRANS64.TRYWAIT P0, [R5+URZ+0x368a0], R10 ;  /* 0x0368a00a050075a7 */ /* 0x000e24000800017f */
[----:B0-----:R-:W-:Y:S05]  /*1fbf0*/  @!P0 BRA `(.L_x_3527) ;  /* 0x0000005400748947 */ /* 0x001fea0003800000 */
.L_x_3653:
        /* <DEDUP_REMOVED lines=11> */
.L_x_3528:
[----:B-1----:R-:W2:Y:S01]  /*1fcb0*/  LDL R6, [R1+0x14] ;  /* 0x0000140001067983 */ /* 0x002ea20000100800 */
[----:B------:R-:W-:Y:S01]  /*1fcc0*/  R2UR UR9, R5 ;  /* 0x00000000050972ca */ /* 0x000fe200000e0000 */
[----:B-----5:R-:W-:Y:S01]  /*1fcd0*/  IMAD R7, R4, 0x70, R8 ;  /* 0x0000007004077824 */ /* 0x020fe200078e0208 */
        /* <DEDUP_REMOVED lines=23> */
[----:B------:R1:W-:Y:S01]  /*1fe50*/  UTMALDG.4D [UR8], [UR4], desc[UR6] ;  /* 0x00000608040075b4 */ /* 0x0003e20008019000 */
[----:B------:R-:W2:Y:S02]  /*1fe60*/  SYNCS.PHASECHK.TRANS64.TRYWAIT P0, [R5+URZ+0x368c0], R10 ;  /* 0x0368c00a050075a7 */ /* 0x000ea4000800017f */
[----:B-12---:R-:W-:Y:S05]  /*1fe70*/  @!P0 BRA `(.L_x_3529) ;  /* 0x0000005000e88947 */ /* 0x006fea0003800000 */
.L_x_3654:
        /* <DEDUP_REMOVED lines=8> */
.L_x_3530:
        /* <DEDUP_REMOVED lines=14> */
[----:B------:R-:W-:-:S05]  /*1ffe0*/  UIADD3 UR15, UR15, 0x7400, URZ ;  /* 0x000074000f0f7890 */ /* 0x000fca000fffe03f */
[----:B------:R2:W-:Y:S02]  /*1fff0*/  UTMALDG.4D [UR8], [UR4], desc[UR6] ;  /* 0x00000608040075b4 */ /* 0x0005e40008019000 */
[----:B--2---:R-:W-:Y:S01]  /*20000*/  UMOV UR8, UR14 ;  /* 0x0000000e00087c82 */ /* 0x004fe20008000000 */
[----:B------:R-:W-:Y:S01]  /*20010*/  UMOV UR10, UR16 ;  /* 0x00000010000a7c82 */ /* 0x000fe20008000000 */
[----:B------:R-:W-:Y:S01]  /*20020*/  UMOV UR14, 0x80 ;  /* 0x00000080000e7882 */ /* 0x000fe20000000000 */
[----:B------:R2:W-:Y:S02]  /*20030*/  UTMALDG.4D [UR8], [UR4], desc[UR6] ;  /* 0x00000608040075b4 */ /* 0x0005e40008019000 */
[----:B--2---:R-:W-:Y:S01]  /*20040*/  UMOV UR8, UR15 ;  /* 0x0000000f00087c82 */ /* 0x004fe20008000000 */
[----:B------:R-:W-:Y:S02]  /*20050*/  UMOV UR10, UR14 ;  /* 0x0000000e000a7c82 */ /* 0x000fe40008000000 */
[----:B------:R2:W-:Y:S02]  /*20060*/  UTMALDG.4D [UR8], [UR4], desc[UR6] ;  /* 0x00000608040075b4 */ /* 0x0005e40008019000 */
[----:B--2---:R-:W-:Y:S01]  /*20070*/  NOP ;  /* 0x0000000000007918 */ /* 0x004fe20000000000 */
.L_x_3526:
[----:B------:R-:W-:Y:S05]  /*20080*/  BSYNC B1 ;  /* 0x0000000000017941 */ /* 0x000fea0003800000 */
.L_x_3525:
[----:B01----:R-:W2:Y:S04]  /*20090*/  LDL.LU R5, [R1+0x14] ;  /* 0x0000140001057983 */ /* 0x003ea80000300800 */
[----:B------:R-:W3:Y:S01]  /*200a0*/  LDL.LU R7, [R1+0x18] ;  /* 0x0000180001077983 */ /* 0x000ee20000300800 */
[----:B------:R-:W-:Y:S02]  /*200b0*/  PLOP3.LUT P2, PT, PT, PT, PT, 0x8, 0x0 ;  /* 0x000000000000781c */ /* 0x000fe40003f4e170 */
[----:B--2---:R-:W-:-:S04]  /*200c0*/  IADD3 R5, R5, 0x1, RZ ;  /* 0x0000000105057810 */ /* 0x004fc80007ffe0ff */
[----:B------:R-:W-:-:S04]  /*200d0*/  ISETP.NE.AND P0, PT, R5, 0x2, PT ;  /* 0x000000020500780c */ /* 0x000fc80003f05270 */
[----:B------:R-:W-:Y:S02]  /*200e0*/  SEL R6, RZ, 0x1, P0 ;  /* 0x00000001ff067807 */ /* 0x000fe40000000000 */
[----:B------:R-:W-:Y:S01]  /*200f0*/  SEL R10, R5, RZ, P0 ;  /* 0x000000ff050a7207 */ /* 0x000fe20000000000 */
[----:B------:R-:W-:Y:S01]  /*20100*/  VIADD R5, R4, 0xfffffffe ;  /* 0xfffffffe04057836 */ /* 0x000fe20000000000 */
[----:B---3--:R-:W-:-:S03]  /*20110*/  LOP3.LUT R7, R7, R6, RZ, 0x3c, !PT ;  /* 0x0000000607077212 */ /* 0x008fc600078e3cff */
[----:B------:R0:W-:Y:S01]  /*20120*/  STL [R1+0x14], R10 ;  /* 0x0000140a01007387 */ /* 0x0001e20000100800 */
[----:B------:R-:W-:-:S03]  /*20130*/  ISETP.GE.AND P0, PT, R5, R0, PT ;  /* 0x000000000500720c */ /* 0x000fc60003f06270 */
[----:B------:R0:W-:Y:S10]  /*20140*/  STL [R1+0x18], R7 ;  /* 0x0000180701007387 */ /* 0x0001f40000100800 */
[----:B0-----:R-:W-:Y:S05]  /*20150*/  @!P0 BRA `(.L_x_3520) ;  /* 0x0000000400808947 */ /* 0x001fea0003800000 */
[C---:B-----5:R-:W-:Y:S01]  /*20160*/  IMAD R5, R4.reuse, 0x70, R8 ;  /* 0x0000007004057824 */ /* 0x060fe200078e0208 */
[----:B------:R-:W-:-:S03]  /*20170*/  IADD3 R4, R4, -0x1, RZ ;  /* 0xffffffff04047810 */ /* 0x000fc60007ffe0ff */
[----:B------:R-:W-:-:S07]  /*20180*/  VIADD R5, R5, 0xffffff20 ;  /* 0xffffff2005057836 */ /* 0x000fce0000000000 */
.L_x_3537:
        /* <DEDUP_REMOVED lines=9> */
.L_x_3655:
        /* <DEDUP_REMOVED lines=11> */
.L_x_3534:
        /* <DEDUP_REMOVED lines=27> */
.L_x_3656:
        /* <DEDUP_REMOVED lines=8> */
.L_x_3536:
        /* <DEDUP_REMOVED lines=24> */
.L_x_3532:
[----:B------:R-:W-:Y:S05]  /*20680*/  BSYNC B1 ;  /* 0x0000000000017941 */ /* 0x000fea0003800000 */
.L_x_3531:
[----:B01----:R-:W2:Y:S04]  /*20690*/  LDL.LU R6, [R1+0x14] ;  /* 0x0000140001067983 */ /* 0x003ea80000300800 */
[----:B------:R-:W3:Y:S01]  /*206a0*/  LDL.LU R7, [R1+0x18] ;  /* 0x0000180001077983 */ /* 0x000ee20000300800 */
[----:B------:R-:W-:Y:S01]  /*206b0*/  IADD3 R4, R4, -0x1, RZ ;  /* 0xffffffff04047810 */ /* 0x000fe20007ffe0ff */
[----:B------:R-:W-:Y:S02]  /*206c0*/  VIADD R5, R5, 0xffffff90 ;  /* 0xffffff9005057836 */ /* 0x000fe40000000000 */
[----:B--2---:R-:W-:-:S05]  /*206d0*/  VIADD R6, R6, 0x1 ;  /* 0x0000000106067836 */ /* 0x004fca0000000000 */
        /* <DEDUP_REMOVED lines=8> */
.L_x_3520:
[----:B------:R-:W-:Y:S05]  /*20760*/  BSYNC B0 ;  /* 0x0000000000007941 */ /* 0x000fea0003800000 */
.L_x_3519:
        /* <DEDUP_REMOVED lines=23> */
.L_x_3539:
        /* <DEDUP_REMOVED lines=15> */
[----:B0-----:R-:W-:Y:S01]  /*209d0*/  MOV R7, UR9 ;  /* 0x0000000900077c02 */ /* 0x001fe20008000f00 */
[----:B------:R-:W-:Y:S01]  /*209e0*/  IMAD.U32 R10, RZ, RZ, UR4 ;  /* 0x00000004ff0a7e24 */ /* 0x000fe2000f8e00ff */
[----:B------:R-:W-:Y:S01]  /*209f0*/  MOV R11, UR5 ;  /* 0x00000005000b7c02 */ /* 0x000fe20008000f00 */
[----:B-----5:R-:W-:Y:S01]  /*20a00*/  IMAD.MOV.U32 R8, RZ, RZ, 0x70 ;  /* 0x00000070ff087424 */ /* 0x020fe200078e00ff */
[----:B------:R-:W-:Y:S01]  /*20a10*/  MOV R12, 0x1 ;  /* 0x00000001000c7802 */ /* 0x000fe20000000f00 */
[----:B------:R-:W-:-:S07]  /*20a20*/  IMAD.MOV.U32 R13, RZ, RZ, RZ ;  /* 0x000000ffff0d7224 */ /* 0x000fce00078e00ff */
[----:B------:R-:W-:-:S07]  /*20a30*/  LEPC R20, `(.L_x_3541) ;  /* 0x000000001014794e */ /* 0x000fce0000000000 */
[----:B-1----:R-:W-:Y:S05]  /*20a40*/  CALL.ABS.NOINC R2 ;  /* 0x0000000002007343 */ /* 0x002fea0003c00000 */
.L_x_3541:
        /* <DEDUP_REMOVED lines=12> */
[----:B0-----:R-:W-:Y:S01]  /*20b10*/  MOV R7, UR9 ;  /* 0x0000000900077c02 */ /* 0x001fe20008000f00 */
[----:B------:R-:W-:Y:S01]  /*20b20*/  IMAD.U32 R10, RZ, RZ, UR4 ;  /* 0x00000004ff0a7e24 */ /* 0x000fe2000f8e00ff */
[----:B------:R-:W-:Y:S01]  /*20b30*/  MOV R11, UR5 ;  /* 0x00000005000b7c02 */ /* 0x000fe20008000f00 */
[----:B-----5:R-:W-:Y:S01]  /*20b40*/  IMAD.MOV.U32 R8, RZ, RZ, 0x70 ;  /* 0x00000070ff087424 */ /* 0x020fe200078e00ff */
[----:B------:R-:W-:Y:S01]  /*20b50*/  MOV R12, 0x1 ;  /* 0x00000001000c7802 */ /* 0x000fe20000000f00 */
[----:B-1----:R-:W-:-:S07]  /*20b60*/  IMAD.MOV.U32 R13, RZ, RZ, RZ ;  /* 0x000000ffff0d7224 */ /* 0x002fce00078e00ff */
[----:B------:R-:W-:-:S07]  /*20b70*/  LEPC R20, `(.L_x_3543) ;  /* 0x000000001014794e */ /* 0x000fce0000000000 */
[----:B--2---:R-:W-:Y:S05]  /*20b80*/  CALL.ABS.NOINC R2 ;  /* 0x0000000002007343 */ /* 0x004fea0003c00000 */
.L_x_3543:
[----:B------:R-:W-:Y:S01]  /*20b90*/  MOV R2, 0x0 ;  /* 0x0000000000027802 */ /* 0x000fe20000000f00 */
[----:B------:R-:W-:Y:S01]  /*20ba0*/  ULDC.64 UR4, c[0x4][0x1b8] ;  /* 0x01006e0000047ab9 */ /* 0x000fe20000000a00 */
[----:B------:R-:W-:Y:S01]  /*20bb0*/  ULDC.64 UR6, c[0x4][0x1c0] ;  /* 0x0100700000067ab9 */ /* 0x000fe20000000a00 */
[----:B------:R-:W-:Y:S01]  /*20bc0*/  ULDC.64 UR8, c[0x4][0xe0] ;  /* 0x0100380000087ab9 */ /* 0x000fe20000000a00 */
[----:B------:R-:W-:Y:S01]  /*20bd0*/  MOV R4, UR4 ;  /* 0x0000000400047c02 */ /* 0x000fe20008000f00 */
[----:B------:R-:W-:Y:S01]  /*20be0*/  IMAD.U32 R5, RZ, RZ, UR5 ;  /* 0x00000005ff057e24 */ /* 0x000fe2000f8e00ff */
[----:B------:R-:W0:Y:S01]  /*20bf0*/  LDC.64 R2, c[0x4][R2] ;  /* 0x0100000002027b82 */ /* 0x000e220000000a00 */
        /* <DEDUP_REMOVED lines=8> */
[----:B0-----:R-:W-:Y:S05]  /*20c80*/  CALL.ABS.NOINC R2 ;  /* 0x0000000002007343 */ /* 0x001fea0003c00000 */
.L_x_3542:
[----:B------:R-:W2:Y:S01]  /*20c90*/  LDL.LU R2, [R1+0x2c] ;  /* 0x00002c0001027983 */ /* 0x000ea20000300800 */
[----:B------:R-:W-:-:S03]  /*20ca0*/  ULDC.64 UR4, c[0x0][0x9f8] ;  /* 0x00027e0000047ab9 */ /* 0x000fc60000000a00 */
[----:B------:R-:W3:Y:S04]  /*20cb0*/  LDL.LU R0, [R1+0x30] ;  /* 0x0000300001007983 */ /* 0x000ee80000300800 */
[----:B------:R-:W4:Y:S04]  /*20cc0*/  LDL.LU R4, [R1+0x3c] ;  /* 0x00003c0001047983 */ /* 0x000f280000300800 */
[----:B------:R-:W4:Y:S01]  /*20cd0*/  LDL.LU R5, [R1+0x24] ;  /* 0x0000240001057983 */ /* 0x000f220000300800 */
[----:B------:R-:W-:-:S04]  /*20ce0*/  ISETP.NE.U32.AND P0, PT, RZ, UR4, PT ;  /* 0x00000004ff007c0c */ /* 0x000fc8000bf05070 */
        /* <DEDUP_REMOVED lines=13> */
[----:B------:R-:W-:Y:S01]  /*20dc0*/  LEA R17, R17, R4, 0x7 ;  /* 0x0000000411117211 */ /* 0x000fe200078e38ff */
[----:B------:R-:W-:Y:S01]  /*20dd0*/  IMAD.MOV.U32 R4, RZ, RZ, R18 ;  /* 0x000000ffff047224 */ /* 0x000fe200078e0012 */
[----:B------:R-:W-:Y:S01]  /*20de0*/  PLOP3.LUT P1, PT, P6, PT, PT, 0x8, 0x0 ;  /* 0x000000000000781c */ /* 0x000fe2000372e170 */
[----:B-1----:R-:W1:Y:S02]  /*20df0*/  LDC R2, c[0x0][0x428] ;  /* 0x00010a00ff027b82 */ /* 0x002e640000000800 */
[----:B-1----:R-:W-:-:S13]  /*20e00*/  ISETP.NE.AND P0, PT, R2, 0x1, PT ;  /* 0x000000010200780c */ /* 0x002fda0003f05270 */
[----:B------:R-:W1:Y:S08]  /*20e10*/  @P0 LDC R2, c[0x0][0x42c] ;  /* 0x00010b00ff020b82 */ /* 0x000e700000000800 */
[----:B------:R-:W2:Y:S01]  /*20e20*/  @P0 LDC R3, c[0x0][0x430] ;  /* 0x00010c00ff030b82 */ /* 0x000ea20000000800 */
[----:B-1----:R-:W-:-:S05]  /*20e30*/  @P0 IMAD.HI.U32 R2, R18, R2, RZ ;  /* 0x0000000212020227 */ /* 0x002fca00078e00ff */
[----:B--2---:R-:W-:Y:S02]  /*20e40*/  @P0 SHF.R.U32.HI R4, RZ, R3, R2 ;  /* 0x00000003ff040219 */ /* 0x004fe40000011602 */
[----:B------:R-:W-:-:S04]  /*20e50*/  ISETP.NE.U32.AND P0, PT, RZ, UR4, PT ;  /* 0x00000004ff007c0c */ /* 0x000fc8000bf05070 */
[----:B------:R-:W-:-:S04]  /*20e60*/  ISETP.NE.AND.EX P0, PT, RZ, UR5, PT, P0 ;  /* 0x00000005ff007c0c */ /* 0x000fc8000bf05300 */
[----:B------:R-:W-:-:S09]  /*20e70*/  SEL R2, R5, RZ, !P0 ;  /* 0x000000ff05027207 */ /* 0x000fd20004000000 */
.L_x_3544:
        /* <DEDUP_REMOVED lines=16> */
.L_x_3545:
        /* <DEDUP_REMOVED lines=15> */
.L_x_3546:
        /* <DEDUP_REMOVED lines=16> */
.L_x_3659:
[----:B------:R-:W2:Y:S01]  /*21170*/  LDL R3, [R1+0x28] ;  /* 0x0000280001037983 */ /* 0x000ea20000100800 */
[----:B------:R-:W-:Y:S01]  /*21180*/  UMOV UR4, 0xffffffff ;  /* 0xffffffff00047882 */ /* 0x000fe20000000000 */
[----:B------:R-:W-:Y:S02]  /*21190*/  SHF.R.S32.HI R12, RZ, 0x1f, R0 ;  /* 0x0000001fff0c7819 */ /* 0x000fe40000011400 */
[----:B--2---:R-:W-:Y:S01]  /*211a0*/  IADD3 R3, R3, -0x1, RZ ;  /* 0xffffffff03037810 */ /* 0x004fe20007ffe0ff */
[----:B------:R-:W-:Y:S06]  /*211b0*/  BRA.DIV UR4, `(.L_x_3548) ;  /* 0x0000004204887947 */ /* 0x000fec000b800000 */
[----:B------:R-:W-:-:S13]  /*211c0*/  ELECT P6, URZ, PT ;  /* 0x00000000003f782f */ /* 0x000fda00038c0000 */
.L_x_3662:
        /* <DEDUP_REMOVED lines=24> */
.L_x_3550:
        /* <DEDUP_REMOVED lines=9> */
.L_x_3663:
        /* <DEDUP_REMOVED lines=11> */
.L_x_3552:
        /* <DEDUP_REMOVED lines=34> */
.L_x_3549:
        /* <DEDUP_REMOVED lines=47> */
.L_x_3664:
[----:B------:R-:W-:Y:S05]  /*219a0*/  BSYNC B0 ;  /* 0x0000000000007941 */ /* 0x000fea0003800000 */
.L_x_3553:
        /* <DEDUP_REMOVED lines=8> */
[----:B------:R-:W-:-:S04]  /*21a30*/  VIADDMNMX R13, R13, R2, 0xffffffff, !PT ;  /* 0xffffffff0d0d7446 */ /* 0x000fc80007800102 */
[C---:B------:R-:W-:Y:S01]  /*21a40*/  IADD3 R2, R6.reuse, R13, RZ ;  /* 0x0000000d06027210 */ /* 0x040fe20007ffe0ff */
[----:B------:R-:W-:-:S03]  /*21a50*/  VIADD R6, R6, 0xfffffffe ;  /* 0xfffffffe06067836 */ /* 0x000fc60000000000 */
[----:B------:R-:W-:-:S04]  /*21a60*/  LOP3.LUT R2, R2, 0x1, RZ, 0xc0, !PT ;  /* 0x0000000102027812 */ /* 0x000fc800078ec0ff */
[----:B------:R-:W-:-:S13]  /*21a70*/  ISETP.NE.U32.AND P0, PT, R2, 0x1, PT ;  /* 0x000000010200780c */ /* 0x000fda0003f05070 */
        /* <DEDUP_REMOVED lines=15> */
[----:B------:R-:W-:Y:S01]  /*21b70*/  MOV R2, R6 ;  /* 0x0000000600027202 */ /* 0x000fe20000000f00 */
[----:B------:R-:W-:Y:S01]  /*21b80*/  ULDC.64 UR4, c[0x0][0x408] ;  /* 0x0001020000047ab9 */ /* 0x000fe20000000a00 */
[----:B0-----:R-:W-:-:S13]  /*21b90*/  ISETP.NE.AND P0, PT, R17, 0x1, PT ;  /* 0x000000011100780c */ /* 0x001fda0003f05270 */
[----:B------:R-:W0:Y:S02]  /*21ba0*/  @P0 LDC.64 R10, c[0x0][0x420] ;  /* 0x00010800ff0a0b82 */ /* 0x000e240000000a00 */
[----:B0-----:R-:W-:-:S05]  /*21bb0*/  @P0 IMAD.HI.U32 R10, R6, R10, RZ ;  /* 0x0000000a060a0227 */ /* 0x001fca00078e00ff */
[----:B------:R-:W-:Y:S01]  /*21bc0*/  @P0 SHF.R.U32.HI R2, RZ, R11, R10 ;  /* 0x0000000bff020219 */ /* 0x000fe2000001160a */
[----:B------:R-:W-:-:S03]  /*21bd0*/  IMAD R10, R12, UR4, RZ ;  /* 0x000000040c0a7c24 */ /* 0x000fc6000f8e02ff */
[----:B------:R-:W-:Y:S01]  /*21be0*/  SHF.R.S32.HI R11, RZ, 0x1f, R2 ;  /* 0x0000001fff0b7819 */ /* 0x000fe20000011402 */
        /* <DEDUP_REMOVED lines=9> */
.L_x_3561:
[----:B0-----:R-:W0:Y:S01]  /*21c80*/  S2R R9, SR_CgaCtaId ;  /* 0x0000000000097919 */ /* 0x001e220000008800 */
[----:B------:R-:W-:-:S04]  /*21c90*/  MOV R8, 0x400 ;  /* 0x0000040000087802 */ /* 0x000fc80000000f00 */
[----:B0-----:R-:W-:Y:S02]  /*21ca0*/  LEA R8, R9, R8, 0x18 ;  /* 0x0000000809087211 */ /* 0x001fe400078ec0ff */
[----:B------:R-:W-:Y:S02]  /*21cb0*/  SHF.L.U32 R9, R14, 0x1f, RZ ;  /* 0x0000001f0e097819 */ /* 0x000fe400000006ff */
[----:B------:R-:W-:-:S04]  /*21cc0*/  LEA R8, R7, R8, 0x3 ;  /* 0x0000000807087211 */ /* 0x000fc800078e18ff */
[----:B------:R-:W0:Y:S02]  /*21cd0*/  SYNCS.PHASECHK.TRANS64.TRYWAIT P0, [R8+URZ+0x36840], R9 ;  /* 0x03684009080075a7 */ /* 0x000e24000800017f */
[----:B0-----:R-:W-:Y:S05]  /*21ce0*/  @!P0 BRA `(.L_x_3562) ;  /* 0x0000003800108947 */ /* 0x001fea0003800000 */
.L_x_3665:
        /* <DEDUP_REMOVED lines=11> */
.L_x_3563:
        /* <DEDUP_REMOVED lines=20> */
[----:B------:R-:W-:Y:S02]  /*21ee0*/  UMOV UR17, 0x40 ;  /* 0x0000004000117882 */ /* 0x000fe40000000000 */
[----:B------:R-:W-:Y:S01]  /*21ef0*/  UMOV UR8, UR14 ;  /* 0x0000000e00087c82 */ /* 0x000fe20008000000 */
        /* <DEDUP_REMOVED lines=15> */
.L_x_3666:
        /* <DEDUP_REMOVED lines=10> */
.L_x_3565:
[----:B------:R-:W2:Y:S02]  /*22090*/  LDL R9, [R1+0x10] ;  /* 0x0000100001097983 */ /* 0x000ea40000100800 */
[----:B--2---:R-:W-:-:S13]  /*220a0*/  LOP3.LUT P0, RZ, R9, 0x40, RZ, 0xc0, !PT ;  /* 0x0000004009ff7812 */ /* 0x004fda000780c0ff */
[----:B------:R-:W-:Y:S05]  /*220b0*/  @P0 BRA `(.L_x_3566) ;  /* 0x0000000000040947 */ /* 0x000fea0003800000 */
[----:B------:R-:W-:Y:S01]  /*220c0*/  BPT.TRAP 0x1 ;  /* 0x000000040000795c */ /* 0x000fe20000300000 */
.L_x_3566:
        /* <DEDUP_REMOVED lines=35> */
.L_x_3560:
[----:B------:R-:W-:Y:S05]  /*22300*/  BSYNC B2 ;  /* 0x0000000000027941 */ /* 0x000fea0003800000 */
.L_x_3559:
[----:B------:R-:W2:Y:S04]  /*22310*/  LDL.LU R2, [R1+0x28] ;  /* 0x0000280001027983 */ /* 0x000ea80000300800 */
[----:B------:R0:W-:Y:S04]  /*22320*/  STL [R1], R7 ;  /* 0x0000000701007387 */ /* 0x0001e80000100800 */
[----:B------:R0:W-:Y:S02]  /*22330*/  STL [R1+0x8], R14 ;  /* 0x0000080e01007387 */ /* 0x0001e40000100800 */
[----:B0-2---:R-:W-:-:S07]  /*22340*/  VIADD R6, R2, 0xfffffffd ;  /* 0xfffffffd02067836 */ /* 0x005fce0000000000 */
.L_x_3558:
[----:B------:R-:W-:Y:S05]  /*22350*/  BSYNC B1 ;  /* 0x0000000000017941 */ /* 0x000fea0003800000 */
.L_x_3557:
[----:B------:R-:W-:-:S04]  /*22360*/  IADD3 R13, -R13, RZ, RZ ;  /* 0x000000ff0d0d7210 */ /* 0x000fc80007ffe1ff */
[----:B------:R-:W-:-:S13]  /*22370*/  ISETP.NE.AND P0, PT, R3, R13, PT ;  /* 0x0000000d0300720c */ /* 0x000fda0003f05270 */
[----:B------:R-:W-:Y:S05]  /*22380*/  @!P0 BRA `(.L_x_3556) ;  /* 0x0000001000508947 */ /* 0x000fea0003800000 */
[----:B------:R-:W-:-:S07]  /*22390*/  IMAD.MOV.U32 R10, RZ, RZ, R5 ;  /* 0x000000ffff0a7224 */ /* 0x000fce00078e0005 */
.L_x_3583:
        /* <DEDUP_REMOVED lines=21> */
[----:B------:R-:W-:-:S04]  /*224f0*/  @P0 SHF.R.U32.HI R2, RZ, R3, R9 ;  /* 0x00000003ff020219 */ /* 0x000fc80000011609 */
[--C-:B------:R-:W-:Y:S01]  /*22500*/  SHF.R.S32.HI R3, RZ, 0x1f, R2.reuse ;  /* 0x0000001fff037819 */ /* 0x100fe20000011402 */
[----:B------:R-:W-:-:S04]  /*22510*/  IMAD.MOV R9, RZ, RZ, -R2 ;  /* 0x000000ffff097224 */ /* 0x000fc800078e0a02 */
[----:B------:R-:W-:Y:S02]  /*22520*/  IMAD R9, R10, R9, R6 ;  /* 0x000000090a097224 */ /* 0x000fe400078e0206 */
[----:B------:R-:W-:Y:S02]  /*22530*/  IMAD R10, R12, UR6, RZ ;  /* 0x000000060c0a7c24 */ /* 0x000fe4000f8e02ff */
[----:B------:R-:W-:-:S04]  /*22540*/  IMAD.WIDE.U32 R2, R0, UR6, R2 ;  /* 0x0000000600027c25 */ /* 0x000fc8000f8e0002 */
[----:B------:R-:W-:-:S05]  /*22550*/  IMAD R10, R0, UR7, R10 ;  /* 0x00000007000a7c24 */ /* 0x000fca000f8e020a */
[----:B------:R-:W-:Y:S02]  /*22560*/  IADD3 R3, R10, R3, RZ ;  /* 0x000000030a037210 */ /* 0x000fe40007ffe0ff */
[----:B------:R-:W-:-:S04]  /*22570*/  LEA R10, P0, R2, UR4, 0x2 ;  /* 0x00000004020a7c11 */ /* 0x000fc8000f8010ff */
[----:B------:R-:W-:-:S05]  /*22580*/  LEA.HI.X R11, R2, UR5, R3, 0x2, P0 ;  /* 0x00000005020b7c11 */ /* 0x000fca00080f1403 */
[----:B------:R0:W5:Y:S04]  /*22590*/  LDG.E R10, desc[UR60][R10.64] ;  /* 0x0000003c0a0a7981 */ /* 0x000168000c1e1900 */
.L_x_3569:
[----:B------:R-:W1:Y:S01]  /*225a0*/  S2R R3, SR_CgaCtaId ;  /* 0x0000000000037919 */ /* 0x000e620000008800 */
[----:B------:R-:W-:-:S04]  /*225b0*/  MOV R2, 0x400 ;  /* 0x0000040000027802 */ /* 0x000fc80000000f00 */
[----:B-1----:R-:W-:Y:S02]  /*225c0*/  LEA R2, R3, R2, 0x18 ;  /* 0x0000000203027211 */ /* 0x002fe400078ec0ff */
[----:B------:R-:W-:-:S03]  /*225d0*/  SHF.L.U32 R3, R8, 0x1f, RZ ;  /* 0x0000001f08037819 */ /* 0x000fc600000006ff */
[----:B------:R-:W-:-:S04]  /*225e0*/  IMAD R2, R7, 0x8, R2 ;  /* 0x0000000807027824 */ /* 0x000fc800078e0202 */
[----:B------:R-:W1:Y:S02]  /*225f0*/  SYNCS.PHASECHK.TRANS64.TRYWAIT P0, [R2+URZ+0x36840], R3 ;  /* 0x03684003020075a7 */ /* 0x000e64000800017f */
[----:B-1----:R-:W-:Y:S05]  /*22600*/  @!P0 BRA `(.L_x_3570) ;  /* 0x0000002c00f08947 */ /* 0x002fea0003800000 */
.L_x_3667:
        /* <DEDUP_REMOVED lines=11> */
.L_x_3571:
        /* <DEDUP_REMOVED lines=37> */
.L_x_3668:
        /* <DEDUP_REMOVED lines=10> */
.L_x_3573:
[----:B------:R-:W2:Y:S02]  /*229b0*/  LDL R3, [R1+0x10] ;  /* 0x0000100001037983 */ /* 0x000ea40000100800 */
[----:B--2---:R-:W-:-:S13]  /*229c0*/  LOP3.LUT P0, RZ, R3, 0x40, RZ, 0xc0, !PT ;  /* 0x0000004003ff7812 */ /* 0x004fda000780c0ff */
[----:B------:R-:W-:Y:S05]  /*229d0*/  @P0 BRA `(.L_x_3574) ;  /* 0x0000000000040947 */ /* 0x000fea0003800000 */
[----:B------:R-:W-:Y:S01]  /*229e0*/  BPT.TRAP 0x1 ;  /* 0x000000040000795c */ /* 0x000fe20000300000 */
.L_x_3574:
        /* <DEDUP_REMOVED lines=36> */
.L_x_3568:
[----:B------:R-:W-:Y:S05]  /*22c30*/  BSYNC B1 ;  /* 0x0000000000017941 */ /* 0x000fea0003800000 */
.L_x_3567:
        /* <DEDUP_REMOVED lines=31> */
.L_x_3577:
[----:B------:R-:W2:Y:S01]  /*22e30*/  S2R R3, SR_CgaCtaId ;  /* 0x0000000000037919 */ /* 0x000ea20000008800 */
[----:B------:R-:W-:-:S04]  /*22e40*/  MOV R2, 0x400 ;  /* 0x0000040000027802 */ /* 0x000fc80000000f00 */
[----:B--2---:R-:W-:Y:S02]  /*22e50*/  LEA R2, R3, R2, 0x18 ;  /* 0x0000000203027211 */ /* 0x004fe400078ec0ff */
[----:B------:R-:W-:-:S03]  /*22e60*/  SHF.L.U32 R3, R13, 0x1f, RZ ;  /* 0x0000001f0d037819 */ /* 0x000fc600000006ff */
[----:B------:R-:W-:-:S04]  /*22e70*/  IMAD R2, R14, 0x8, R2 ;  /* 0x000000080e027824 */ /* 0x000fc800078e0202 */
[----:B------:R-:W2:Y:S02]  /*22e80*/  SYNCS.PHASECHK.TRANS64.TRYWAIT P0, [R2+URZ+0x36840], R3 ;  /* 0x03684003020075a7 */ /* 0x000ea4000800017f */
[----:B--2---:R-:W-:Y:S05]  /*22e90*/  @!P0 BRA `(.L_x_3578) ;  /* 0x0000002400f48947 */ /* 0x004fea0003800000 */
.L_x_3669:
        /* <DEDUP_REMOVED lines=11> */
.L_x_3579:
        /* <DEDUP_REMOVED lines=25> */
[----:B------:R-:W-:-:S03]  /*230e0*/  UIADD3 UR16, UR8, 0x28400, URZ ;  /* 0x0002840008107890 */ /* 0x000fc6000fffe03f */
        /* <DEDUP_REMOVED lines=10> */
.L_x_3670:
[----:B------:R-:W1:Y:S01]  /*23190*/  S2R R3, SR_TID.X ;  /* 0x0000000000037919 */ /* 0x000e620000002100 */
[----:B------:R-:W-:-:S04]  /*231a0*/  UPRMT UR4, UR38, 0x9910, URZ ;  /* 0x0000991026047896 */ /* 0x000fc8000800003f */
[----:B------:R-:W-:Y:S01]  /*231b0*/  UISETP.NE.AND UP0, UPT, UR4, 0x2, UPT ;  /* 0x000000020400788c */ /* 0x000fe2000bf05270 */
[----:B-1----:R-:W-:-:S04]  /*231c0*/  LOP3.LUT R3, R3, 0x7f, RZ, 0xc0, !PT ;  /* 0x0000007f03037812 */ /* 0x002fc800078ec0ff */
[----:B------:R-:W-:-:S13]  /*231d0*/  ISETP.NE.AND P0, PT, R3, RZ, PT ;  /* 0x000000ff0300720c */ /* 0x000fda0003f05270 */
[----:B------:R-:W-:-:S04]  /*231e0*/  @!P0 MOV R3, 0xa800 ;  /* 0x0000a80000038802 */ /* 0x000fc80000000f00 */
[----:B------:R1:W-:Y:S01]  /*231f0*/  @!P0 SYNCS.ARRIVE.TRANS64 RZ, [R2+URZ+0x36850], R3 ;  /* 0x0368500302ff89a7 */ /* 0x0003e2000800003f */
[----:B------:R-:W-:-:S13]  /*23200*/  PLOP3.LUT P0, PT, PT, PT, UP0, 0x40, 0x0 ;  /* 0x000000000000781c */ /* 0x000fda0003f0e808 */
[----:B-1----:R-:W-:Y:S05]  /*23210*/  @!P0 BRA `(.L_x_3581) ;  /* 0x0000000000048947 */ /* 0x002fea0003800000 */
[----:B------:R-:W-:Y:S01]  /*23220*/  BPT.TRAP 0x1 ;  /* 0x000000040000795c */ /* 0x000fe20000300000 */
.L_x_3581:
[----:B------:R-:W2:Y:S02]  /*23230*/  LDL R3, [R1+0x10] ;  /* 0x0000100001037983 */ /* 0x000ea40000100800 */
[----:B--2---:R-:W-:-:S13]  /*23240*/  LOP3.LUT P0, RZ, R3, 0x40, RZ, 0xc0, !PT ;  /* 0x0000004003ff7812 */ /* 0x004fda000780c0ff */
[----:B------:R-:W-:Y:S05]  /*23250*/  @P0 BRA `(.L_x_3582) ;  /* 0x0000000000040947 */ /* 0x000fea0003800000 */
[----:B------:R-:W-:Y:S01]  /*23260*/  BPT.TRAP 0x1 ;  /* 0x000000040000795c */ /* 0x000fe20000300000 */
.L_x_3582:
        /* <DEDUP_REMOVED lines=34> */
.L_x_3576:
[----:B------:R-:W-:Y:S05]  /*23490*/  BSYNC B1 ;  /* 0x0000000000017941 */ /* 0x000fea0003800000 */
.L_x_3575:
[C---:B------:R-:W-:Y:S02]  /*234a0*/  ISETP.GT.AND P0, PT, R6.reuse, 0x1, PT ;  /* 0x000000010600780c */ /* 0x040fe40003f04270 */
[----:B------:R-:W-:-:S11]  /*234b0*/  IADD3 R6, R6, -0x2, RZ ;  /* 0xfffffffe06067810 */ /* 0x000fd60007ffe0ff */
[----:B------:R-:W-:Y:S05]  /*234c0*/  @P0 BRA `(.L_x_3583) ;  /* 0xffffffec00b40947 */ /* 0x000fea000383ffff */
.L_x_3556:
[----:B------:R-:W-:Y:S05]  /*234d0*/  BSYNC B0 ;  /* 0x0000000000007941 */ /* 0x000fea0003800000 */
.L_x_3555:
        /* <DEDUP_REMOVED lines=17> */
.L_x_3585:
[----:B------:R-:W-:Y:S05]  /*235f0*/  BSYNC B0 ;  /* 0x0000000000007941 */ /* 0x000fea0003800000 */
.L_x_3584:
        /* <DEDUP_REMOVED lines=11> */
.L_x_3671:
[----:B------:R-:W2:Y:S01]  /*236b0*/  S2R R2, SR_TID.X ;  /* 0x0000000000027919 */ /* 0x000ea20000002100 */
[----:B------:R-:W-:-:S04]  /*236c0*/  UPRMT UR4, UR38, 0x9910, URZ ;  /* 0x0000991026047896 */ /* 0x000fc8000800003f */
[----:B------:R-:W-:Y:S01]  /*236d0*/  UISETP.NE.AND UP0, UPT, UR4, 0x2, UPT ;  /* 0x000000020400788c */ /* 0x000fe2000bf05270 */
[----:B--2---:R-:W-:-:S04]  /*236e0*/  LOP3.LUT R2, R2, 0x7f, RZ, 0xc0, !PT ;  /* 0x0000007f02027812 */ /* 0x004fc800078ec0ff */
[----:B------:R-:W-:-:S13]  /*236f0*/  ISETP.NE.AND P0, PT, R2, RZ, PT ;  /* 0x000000ff0200720c */ /* 0x000fda0003f05270 */
[----:B-1----:R-:W-:-:S04]  /*23700*/  @!P0 MOV R0, 0xa800 ;  /* 0x0000a80000008802 */ /* 0x002fc80000000f00 */
[----:B------:R1:W-:Y:S01]  /*23710*/  @!P0 SYNCS.ARRIVE.TRANS64 RZ, [R3+URZ+0x36850], R0 ;  /* 0x0368500003ff89a7 */ /* 0x0003e2000800003f */
[----:B------:R-:W-:-:S13]  /*23720*/  PLOP3.LUT P0, PT, PT, PT, UP0, 0x40, 0x0 ;  /* 0x000000000000781c */ /* 0x000fda0003f0e808 */
[----:B-1----:R-:W-:Y:S05]  /*23730*/  @!P0 BRA `(.L_x_3589) ;  /* 0x0000000000048947 */ /* 0x002fea0003800000 */
[----:B------:R-:W-:Y:S01]  /*23740*/  BPT.TRAP 0x1 ;  /* 0x000000040000795c */ /* 0x000fe20000300000 */
.L_x_3589:
[----:B------:R-:W2:Y:S02]  /*23750*/  LDL R0, [R1+0x10] ;  /* 0x0000100001007983 */ /* 0x000ea40000100800 */
[----:B--2---:R-:W-:-:S13]  /*23760*/  LOP3.LUT P0, RZ, R0, 0x40, RZ, 0xc0, !PT ;  /* 0x0000004000ff7812 */ /* 0x004fda000780c0ff */
[----:B------:R-:W-:Y:S05]  /*23770*/  @P0 BRA `(.L_x_3590) ;  /* 0x0000000000040947 */ /* 0x000fea0003800000 */
[----:B------:R-:W-:Y:S01]  /*23780*/  BPT.TRAP 0x1 ;  /* 0x000000040000795c */ /* 0x000fe20000300000 */
.L_x_3590:
        /* <DEDUP_REMOVED lines=34> */
.L_x_3587:
[----:B------:R-:W-:Y:S05]  /*239b0*/  BSYNC B0 ;  /* 0x0000000000007941 */ /* 0x000fea0003800000 */
.L_x_3586:
        /* <DEDUP_REMOVED lines=9> */
.L_x_3540:
[----:B------:R-:W-:Y:S05]  /*23a50*/  BSYNC B6 ;  /* 0x0000000000067941 */ /* 0x000fea0003800000 */
.L_x_3538:
[----:B------:R-:W-:-:S03]  /*23a60*/  UMOV UR4, 0xffffffff ;  /* 0xffffffff00047882 */ /* 0x000fc60000000000 */
[----:B------:R-:W-:Y:S05]  /*23a70*/  BRA.DIV UR4, `(.L_x_3591) ;  /* 0x0000001e04387947 */ /* 0x000fea000b800000 */
[----:B------:R2:W3:Y:S04]  /*23a80*/  SHFL.IDX PT, R4, R16, RZ, 0x1f ;  /* 0x00001fff10047589 */ /* 0x0004e800000e0000 */
[----:B------:R2:W4:Y:S02]  /*23a90*/  SHFL.IDX PT, R5, R16, 0x1, 0x1f ;  /* 0x00201f0010057f89 */ /* 0x00052400000e0000 */
.L_x_3675:
[----:B------:R-:W0:Y:S01]  /*23aa0*/  S2R R9, SR_TID.X ;  /* 0x0000000000097919 */ /* 0x000e220000002100 */
[----:B------:R-:W-:Y:S01]  /*23ab0*/  ULDC UR4, c[0x0][0xc14] ;  /* 0x0003050000047ab9 */ /* 0x000fe20000000800 */
[----:B------:R-:W-:Y:S01]  /*23ac0*/  BSSY B0, `(.L_x_3592) ;  /* 0x000000b000007945 */ /* 0x000fe20003800000 */
[----:B-1----:R-:W-:Y:S01]  /*23ad0*/  IMAD.U32 R0, RZ, RZ, UR4 ;  /* 0x00000004ff007e24 */ /* 0x002fe2000f8e00ff */
[----:B------:R-:W-:Y:S02]  /*23ae0*/  MOV R3, RZ ;  /* 0x000000ff00037202 */ /* 0x000fe40000000f00 */
[----:B0-----:R-:W-:-:S04]  /*23af0*/  LOP3.LUT R9, R9, 0x1f, RZ, 0xc0, !PT ;  /* 0x0000001f09097812 */ /* 0x001fc800078ec0ff */
[C---:B------:R-:W-:Y:S02]  /*23b00*/  ISETP.NE.AND P0, PT, R9.reuse, 0x1f, PT ;  /* 0x0000001f0900780c */ /* 0x040fe40003f05270 */
[----:B------:R-:W-:-:S04]  /*23b10*/  IADD3 R7, R9, R19, RZ ;  /* 0x0000001309077210 */ /* 0x000fc80007ffe0ff */
[----:B------:R-:W-:-:S13]  /*23b20*/  ISETP.GE.OR P0, PT, R7, R0, !P0 ;  /* 0x000000000700720c */ /* 0x000fda0004706670 */
[----:B------:R-:W-:Y:S05]  /*23b30*/  @P0 BRA `(.L_x_3593) ;  /* 0x00000000000c0947 */ /* 0x000fea0003800000 */
[----:B------:R-:W0:Y:S02]  /*23b40*/  LDC.64 R2, c[0x0][0xc58] ;  /* 0x00031600ff027b82 */ /* 0x000e240000000a00 */
[----:B0-----:R-:W-:-:S06]  /*23b50*/  IMAD.WIDE R2, R7, 0x4, R2 ;  /* 0x0000000407027825 */ /* 0x001fcc00078e0202 */
[----:B------:R0:W5:Y:S02]  /*23b60*/  LDG.E R3, desc[UR60][R2.64] ;  /* 0x0000003c02037981 */ /* 0x000164000c1e1900 */
.L_x_3593:
[----:B------:R-:W-:Y:S05]  /*23b70*/  BSYNC B0 ;  /* 0x0000000000007941 */ /* 0x000fea0003800000 */
.L_x_3592:
        /* <DEDUP_REMOVED lines=17> */
[----:B-1----:R-:W-:-:S04]  /*23c90*/  SEL R8, R14, RZ, P1 ;  /* 0x000000ff0e087207 */ /* 0x002fc80000800000 */
[----:B------:R-:W-:-:S05]  /*23ca0*/  IADD3 R8, R7, R8, RZ ;  /* 0x0000000807087210 */ /* 0x000fca0007ffe0ff */
[----:B------:R-:W1:Y:S02]  /*23cb0*/  SHFL.UP PT, R14, R8, 0x10, RZ ;  /* 0x06000000080e7989 */ /* 0x000e6400000e00ff */
[----:B-1----:R-:W-:-:S05]  /*23cc0*/  SEL R9, R14, RZ, P0 ;  /* 0x000000ff0e097207 */ /* 0x002fca0000000000 */
[----:B0-----:R-:W-:-:S05]  /*23cd0*/  IMAD.IADD R2, R8, 0x1, R9 ;  /* 0x0000000108027824 */ /* 0x001fca00078e0209 */
[----:B------:R0:W1:Y:S02]  /*23ce0*/  SHFL.IDX PT, R14, R2, 0x1f, 0x1f ;  /* 0x03e01f00020e7f89 */ /* 0x00006400000e0000 */
.L_x_3683:
[----:B------:R-:W-:Y:S02]  /*23cf0*/  ULDC UR4, c[0x0][0xc10] ;  /* 0x0003040000047ab9 */ /* 0x000fe40000000800 */
[----:B--2---:R-:W-:-:S05]  /*23d00*/  MOV R16, UR4 ;  /* 0x0000000400107c02 */ /* 0x004fca0008000f00 */
[----:B-1----:R-:W-:-:S04]  /*23d10*/  IMAD R14, R14, R16, RZ ;  /* 0x000000100e0e7224 */ /* 0x002fc800078e02ff */
[----:B----4-:R-:W-:-:S05]  /*23d20*/  IMAD.IADD R5, R5, 0x1, R14 ;  /* 0x0000000105057824 */ /* 0x010fca00078e020e */
[----:B---3--:R-:W-:-:S13]  /*23d30*/  ISETP.GT.AND P0, PT, R5, R4, PT ;  /* 0x000000040500720c */ /* 0x008fda0003f04270 */
[----:B------:R-:W-:Y:S05]  /*23d40*/  @P0 BRA `(.L_x_3595) ;  /* 0x0000000000b40947 */ /* 0x000fea0003800000 */
[----:B------:R-:W1:Y:S02]  /*23d50*/  LDC R0, c[0x0][0xc14] ;  /* 0x00030500ff007b82 */ /* 0x000e640000000800 */
.L_x_3600:
[----:B------:R-:W-:-:S04]  /*23d60*/  IADD3 R19, R19, 0x1f, RZ ;  /* 0x0000001f13137810 */ /* 0x000fc80007ffe0ff */
[----:B-1----:R-:W-:-:S13]  /*23d70*/  ISETP.GE.AND P0, PT, R19, R0, PT ;  /* 0x000000001300720c */ /* 0x002fda0003f06270 */
[----:B------:R-:W-:Y:S05]  /*23d80*/  @P0 BRA `(.L_x_3596) ;  /* 0x00000004005c0947 */ /* 0x000fea0003800000 */
[----:B------:R-:W1:Y:S01]  /*23d90*/  S2R R6, SR_TID.X ;  /* 0x0000000000067919 */ /* 0x000e620000002100 */
[----:B------:R-:W-:Y:S01]  /*23da0*/  BSSY B0, `(.L_x_3597) ;  /* 0x000000a000007945 */ /* 0x000fe20003800000 */
[----:B------:R-:W-:Y:S02]  /*23db0*/  MOV R3, RZ ;  /* 0x000000ff00037202 */ /* 0x000fe40000000f00 */
[----:B-1----:R-:W-:-:S04]  /*23dc0*/  LOP3.LUT R6, R6, 0x1f, RZ, 0xc0, !PT ;  /* 0x0000001f06067812 */ /* 0x002fc800078ec0ff */
[C---:B------:R-:W-:Y:S01]  /*23dd0*/  ISETP.NE.AND P1, PT, R6.reuse, 0x1f, PT ;  /* 0x0000001f0600780c */ /* 0x040fe20003f25270 */
[----:B------:R-:W-:-:S05]  /*23de0*/  IMAD.IADD R7, R6, 0x1, R19 ;  /* 0x0000000106077824 */ /* 0x000fca00078e0213 */
[----:B------:R-:W-:-:S13]  /*23df0*/  ISETP.GE.OR P0, PT, R7, R0, !P1 ;  /* 0x000000000700720c */ /* 0x000fda0004f06670 */
[----:B------:R-:W-:Y:S05]  /*23e00*/  @P0 BRA `(.L_x_3598) ;  /* 0x00000000000c0947 */ /* 0x000fea0003800000 */
[----:B0-----:R-:W0:Y:S02]  /*23e10*/  LDC.64 R2, c[0x0][0xc58] ;  /* 0x00031600ff027b82 */ /* 0x001e240000000a00 */
[----:B0-----:R-:W-:-:S06]  /*23e20*/  IMAD.WIDE R2, R7, 0x4, R2 ;  /* 0x0000000407027825 */ /* 0x001fcc00078e0202 */
[----:B------:R1:W5:Y:S02]  /*23e30*/  LDG.E R3, desc[UR60][R2.64] ;  /* 0x0000003c02037981 */ /* 0x000364000c1e1900 */
.L_x_3598:
[----:B------:R-:W-:Y:S05]  /*23e40*/  BSYNC B0 ;  /* 0x0000000000007941 */ /* 0x000fea0003800000 */
.L_x_3597:
[----:B------:R-:W-:-:S03]  /*23e50*/  UMOV UR4, 0xffffffff ;  /* 0xffffffff00047882 */ /* 0x000fc60000000000 */
[----:B------:R-:W-:Y:S05]  /*23e60*/  BRA.DIV UR4, `(.L_x_3599) ;  /* 0x0000001e04587947 */ /* 0x000fea000b800000 */
[----:B-----5:R-:W0:Y:S01]  /*23e70*/  SHFL.UP PT, R14, R3, 0x1, RZ ;  /* 0x04200000030e7989 */ /* 0x020e2200000e00ff */
[C---:B------:R-:W-:Y:S02]  /*23e80*/  ISETP.NE.AND P0, PT, R6.reuse, RZ, PT ;  /* 0x000000ff0600720c */ /* 0x040fe40003f05270 */
[----:B------:R-:W-:Y:S02]  /*23e90*/  ISETP.GE.U32.AND P1, PT, R6, 0x2, PT ;  /* 0x000000020600780c */ /* 0x000fe40003f26070 */
[----:B01----:R-:W-:Y:S02]  /*23ea0*/  SEL R2, R14, RZ, P0 ;  /* 0x000000ff0e027207 */ /* 0x003fe40000000000 */
[----:B------:R-:W-:-:S03]  /*23eb0*/  ISETP.GE.U32.AND P0, PT, R6, 0x4, PT ;  /* 0x000000040600780c */ /* 0x000fc60003f06070 */
[----:B------:R-:W-:-:S05]  /*23ec0*/  IMAD.IADD R2, R3, 0x1, R2 ;  /* 0x0000000103027824 */ /* 0x000fca00078e0202 */
[----:B------:R-:W0:Y:S02]  /*23ed0*/  SHFL.UP PT, R14, R2, 0x2, RZ ;  /* 0x04400000020e7989 */ /* 0x000e2400000e00ff */
        /* <DEDUP_REMOVED lines=14> */
.L_x_3691:
[----:B------:R-:W-:Y:S02]  /*23fc0*/  ULDC UR4, c[0x0][0xc10] ;  /* 0x0003040000047ab9 */ /* 0x000fe40000000800 */
[----:B------:R-:W-:-:S05]  /*23fd0*/  MOV R16, UR4 ;  /* 0x0000000400107c02 */ /* 0x000fca0008000f00 */
[----:B-1----:R-:W-:-:S04]  /*23fe0*/  IMAD R14, R14, R16, RZ ;  /* 0x000000100e0e7224 */ /* 0x002fc800078e02ff */
[----:B------:R-:W-:-:S05]  /*23ff0*/  IMAD.IADD R5, R14, 0x1, R5 ;  /* 0x000000010e057824 */ /* 0x000fca00078e0205 */
[----:B------:R-:W-:-:S13]  /*24000*/  ISETP.GT.AND P0, PT, R5, R4, PT ;  /* 0x000000040500720c */ /* 0x000fda0003f04270 */
[----:B------:R-:W-:Y:S05]  /*24010*/  @!P0 BRA `(.L_x_3600) ;  /* 0xfffffffc00508947 */ /* 0x000fea000383ffff */
.L_x_3595:
[----:B------:R-:W-:Y:S01]  /*24020*/  IADD3 R7, -R14, R5, RZ ;  /* 0x000000050e077210 */ /* 0x000fe20007ffe1ff */
[----:B------:R-:W-:-:S04]  /*24030*/  UMOV UR4, 0xffffffff ;  /* 0xffffffff00047882 */ /* 0x000fc80000000000 */
[----:B------:R-:W-:-:S05]  /*24040*/  IMAD R5, R2, R16, R7 ;  /* 0x0000001002057224 */ /* 0x000fca00078e0207 */
[----:B------:R-:W-:Y:S01]  /*24050*/  ISETP.GT.AND P6, PT, R5, R4, PT ;  /* 0x000000040500720c */ /* 0x000fe20003fc4270 */
[----:B------:R-:W-:-:S12]  /*24060*/  BRA.DIV UR4, `(.L_x_3601) ;  /* 0x0000001e04ac7947 */ /* 0x000fd8000b800000 */
[----:B------:R-:W-:-:S04]  /*24070*/  VOTE.ANY R6, PT, !P6 ;  /* 0x0000000000067806 */ /* 0x000fc800070e0100 */
[----:B------:R-:W1:Y:S02]  /*24080*/  POPC R5, R6 ;  /* 0x0000000600057309 */ /* 0x000e640000000000 */
[----:B-1----:R1:W2:Y:S02]  /*24090*/  SHFL.IDX PT, R17, R3, R5, 0x1f ;  /* 0x00001f0503117589 */ /* 0x0022a400000e0000 */
.L_x_3695:
[----:B------:R-:W-:Y:S01]  /*240a0*/  ISETP.NE.AND P0, PT, R6, RZ, PT ;  /* 0x000000ff0600720c */ /* 0x000fe20003f05270 */
[----:B------:R-:W-:-:S12]  /*240b0*/  IMAD.MOV.U32 R14, RZ, RZ, RZ ;  /* 0x000000ffff0e7224 */ /* 0x000fd800078e00ff */
[----:B------:R-:W-:Y:S05]  /*240c0*/  @!P0 BRA `(.L_x_3602) ;  /* 0x0000000000108947 */ /* 0x000fea0003800000 */
[----:B------:R-:W-:Y:S01]  /*240d0*/  UMOV UR4, 0xffffffff ;  /* 0xffffffff00047882 */ /* 0x000fe20000000000 */
[----:B------:R-:W-:Y:S02]  /*240e0*/  IADD3 R12, R5, -0x1, RZ ;  /* 0xffffffff050c7810 */ /* 0x000fe40007ffe0ff */
[----:B------:R-:W-:Y:S05]  /*240f0*/  BRA.DIV UR4, `(.L_x_3603) ;  /* 0x0000001e04d07947 */ /* 0x000fea000b800000 */
[----:B------:R3:W4:Y:S02]  /*24100*/  SHFL.IDX PT, R14, R2, R12, 0x1f ;  /* 0x00001f0c020e7589 */ /* 0x00072400000e0000 */
.L_x_3602:
[-C--:B--2---:R-:W-:Y:S01]  /*24110*/  IABS R6, R17.reuse ;  /* 0x0000001100067213 */ /* 0x084fe20000000000 */
[----:B----4-:R-:W-:Y:S01]  /*24120*/  IMAD R16, R14, R16, R7 ;  /* 0x000000100e107224 */ /* 0x010fe200078e0207 */
[----:B------:R-:W-:Y:S01]  /*24130*/  IABS R8, R17 ;  /* 0x0000001100087213 */ /* 0x000fe20000000000 */
[----:B0--3--:R-:W-:Y:S01]  /*24140*/  IMAD.MOV.U32 R2, RZ, RZ, RZ ;  /* 0x000000ffff027224 */ /* 0x009fe200078e00ff */
[----:B------:R-:W0:Y:S01]  /*24150*/  I2F.RP R7, R6 ;  /* 0x0000000600077306 */ /* 0x000e220000209400 */
[----:B------:R-:W-:Y:S01]  /*24160*/  IMAD.IADD R19, R5, 0x1, R19 ;  /* 0x0000000105137824 */ /* 0x000fe200078e0213 */
[----:B------:R-:W-:Y:S01]  /*24170*/  IADD3 R4, R4, -R16, RZ ;  /* 0x8000001004047210 */ /* 0x000fe20007ffe0ff */
[----:B------:R-:W-:-:S05]  /*24180*/  IMAD.MOV R8, RZ, RZ, -R8 ;  /* 0x000000ffff087224 */ /* 0x000fca00078e0a08 */
[----:B0-----:R-:W0:Y:S02]  /*24190*/  MUFU.RCP R7, R7 ;  /* 0x0000000700077308 */ /* 0x001e240000001000 */
[----:B0-----:R-:W-:-:S06]  /*241a0*/  VIADD R9, R7, 0xffffffe ;  /* 0x0ffffffe07097836 */ /* 0x001fcc0000000000 */
[----:B-1----:R-:W0:Y:S02]  /*241b0*/  F2I.FTZ.U32.TRUNC.NTZ R3, R9 ;  /* 0x0000000900037305 */ /* 0x002e24000021f000 */
[----:B0-----:R-:W-:-:S05]  /*241c0*/  IADD3 R11, RZ, -R3, RZ ;  /* 0x80000003ff0b7210 */ /* 0x001fca0007ffe0ff */
[----:B------:R-:W-:-:S04]  /*241d0*/  IMAD R11, R11, R6, RZ ;  /* 0x000000060b0b7224 */ /* 0x000fc800078e02ff */
[----:B------:R-:W-:Y:S01]  /*241e0*/  IMAD.HI.U32 R2, R3, R11, R2 ;  /* 0x0000000b03027227 */ /* 0x000fe200078e0002 */
        /* <DEDUP_REMOVED lines=17> */
.L_x_3596:
[----:B------:R-:W-:Y:S01]  /*24300*/  UMOV UR4, URZ ;  /* 0x0000003f00047c82 */ /* 0x000fe20008000000 */
[----:B------:R-:W-:Y:S01]  /*24310*/  UMOV UR5, URZ ;  /* 0x0000003f00057c82 */ /* 0x000fe20008000000 */
[----:B------:R-:W-:Y:S01]  /*24320*/  ULDC UR6, c[0x0][0xc14] ;  /* 0x0003050000067ab9 */ /* 0x000fe20000000800 */
[----:B------:R-:W-:Y:S01]  /*24330*/  IMAD.MOV.U32 R16, RZ, RZ, R4 ;  /* 0x000000ffff107224 */ /* 0x000fe200078e0004 */
[----:B------:R-:W-:Y:S01]  /*24340*/  MOV R17, UR4 ;  /* 0x0000000400117c02 */ /* 0x000fe20008000f00 */
[----:B------:R-:W-:Y:S01]  /*24350*/  IMAD.U32 R18, RZ, RZ, UR5 ;  /* 0x00000005ff127e24 */ /* 0x000fe2000f8e00ff */
[----:B------:R-:W-:-:S07]  /*24360*/  MOV R19, UR6 ;  /* 0x0000000600137c02 */ /* 0x000fce0008000f00 */
.L_x_3604:
        /* <DEDUP_REMOVED lines=12> */
.L_x_3517:
        /* <DEDUP_REMOVED lines=12> */
.L_x_3698:
[----:B------:R-:W-:Y:S05]  /*244f0*/  BSYNC B0 ;  /* 0x0000000000007941 */ /* 0x000fea0003800000 */
.L_x_3606:
[----:B------:R-:W-:-:S03]  /*24500*/  UMOV UR4, 0xffffffff ;  /* 0xffffffff00047882 */ /* 0x000fc60000000000 */
[----:B------:R-:W-:Y:S05]  /*24510*/  BRA.DIV UR4, `(.L_x_3608) ;  /* 0x0000001e04007947 */ /* 0x000fea000b800000 */
[----:B------:R-:W1:Y:S02]  /*24520*/  S2R R2, SR_TID.X ;  /* 0x0000000000027919 */ /* 0x000e640000002100 */
[----:B-1----:R-:W-:-:S04]  /*24530*/  SHF.R.U32.HI R2, RZ, 0x5, R2 ;  /* 0x00000005ff027819 */ /* 0x002fc80000011602 */
[----:B------:R-:W-:-:S05]  /*24540*/  LOP3.LUT R2, R2, 0x3, RZ, 0xc0, !PT ;  /* 0x0000000302027812 */ /* 0x000fca00078ec0ff */
[----:B------:R1:W2:Y:S02]  /*24550*/  SHFL.IDX PT, R14, R2, RZ, 0x1f ;  /* 0x00001fff020e7589 */ /* 0x0002a400000e0000 */
.L_x_3701:
[----:B--2---:R-:W-:-:S13]  /*24560*/  ISETP.NE.AND P0, PT, R14, RZ, PT ;  /* 0x000000ff0e00720c */ /* 0x004fda0003f05270 */
[----:B------:R-:W-:Y:S05]  /*24570*/  @P0 BRA `(.L_x_3298) ;  /* 0x00000000009c0947 */ /* 0x000fea0003800000 */
[----:B------:R-:W-:-:S03]  /*24580*/  UMOV UR4, 0xffffffff ;  /* 0xffffffff00047882 */ /* 0x000fc60000000000 */
[----:B------:R-:W-:Y:S05]  /*24590*/  BRA.DIV UR4, `(.L_x_3609) ;  /* 0x0000001e04147947 */ /* 0x000fea000b800000 */
[----:B------:R-:W-:-:S13]  /*245a0*/  ELECT P6, URZ, PT ;  /* 0x00000000003f782f */ /* 0x000fda00038c0000 */
.L_x_3704:
        /* <DEDUP_REMOVED lines=8> */
.L_x_3610:
[----:B0-----:R-:W2:Y:S04]  /*24630*/  LDL R3, [R1] ;  /* 0x0000000001037983 */ /* 0x001ea80000100800 */
[----:B------:R-:W3:Y:S01]  /*24640*/  LDL.LU R7, [R1+0x8] ;  /* 0x0000080001077983 */ /* 0x000ee20000300800 */
[----:B------:R-:W-:-:S05]  /*24650*/  IADD3 R2, R0, 0x36840, RZ ;  /* 0x0003684000027810 */ /* 0x000fca0007ffe0ff */
        /* <DEDUP_REMOVED lines=11> */
.L_x_3705:
[----:B------:R-:W1:Y:S02]  /*24710*/  SYNCS.PHASECHK.TRANS64.TRYWAIT P0, [R7+URZ], R2 ;  /* 0x00000002070075a7 */ /* 0x000e64000800017f */
[----:B-1----:R-:W-:Y:S05]  /*24720*/  @!P0 BRA `(.L_x_3612) ;  /* 0x0000001800e48947 */ /* 0x002fea0003800000 */
.L_x_3706:
[----:B------:R-:W-:Y:S05]  /*24730*/  @!P2 BRA `(.L_x_3613) ;  /* 0x000000000004a947 */ /* 0x000fea0003800000 */
[----:B------:R-:W-:Y:S01]  /*24740*/  BPT.TRAP 0x1 ;  /* 0x000000040000795c */ /* 0x000fe20000300000 */
.L_x_3613:
[----:B------:R-:W2:Y:S01]  /*24750*/  LDL.LU R4, [R1] ;  /* 0x0000000001047983 */ /* 0x000ea20000300800 */
[----:B------:R-:W-:-:S05]  /*24760*/  IADD3 R0, R0, 0x36860, RZ ;  /* 0x0003686000007810 */ /* 0x000fca0007ffe0ff */
[----:B--2---:R-:W-:-:S04]  /*24770*/  IMAD R4, R4, 0x8, R0 ;  /* 0x0000000804047824 */ /* 0x004fc800078e0200 */
[----:B------:R-:W2:Y:S02]  /*24780*/  SYNCS.PHASECHK.TRANS64.TRYWAIT P0, [R4+URZ], R5 ;  /* 0x00000005040075a7 */ /* 0x000ea4000800017f */
[----:B--2---:R-:W-:Y:S05]  /*24790*/  @!P0 BRA `(.L_x_3614) ;  /* 0x0000001800dc8947 */ /* 0x004fea0003800000 */
.L_x_3707:
[----:B------:R-:W-:-:S07]  /*247a0*/  LEA R3, R3, R0, 0x3 ;  /* 0x0000000003037211 */ /* 0x000fce00078e18ff */
.L_x_3615:
[----:B---3--:R3:W4:Y:S02]  /*247b0*/  SYNCS.PHASECHK.TRANS64.TRYWAIT P0, [R3+URZ], R2 ;  /* 0x00000002030075a7 */ /* 0x008724000800017f */
[----:B----4-:R-:W-:Y:S05]  /*247c0*/  @!P0 NANOSLEEP.SYNCS 0x989680 ;  /* 0x009896800000895d */ /* 0x010fea0003900000 */
[----:B------:R-:W4:Y:S02]  /*247d0*/  @!P0 SYNCS.PHASECHK.TRANS64 P0, [R3+URZ], R2 ;  /* 0x00000002030085a7 */ /* 0x000f24000800007f */
[----:B----4-:R-:W-:Y:S05]  /*247e0*/  @!P0 BRA `(.L_x_3615) ;  /* 0xfffffffc00f08947 */ /* 0x010fea000383ffff */
.L_x_3298:
[----:B------:R-:W-:Y:S05]  /*247f0*/  BSYNC B7 ;  /* 0x0000000000077941 */ /* 0x000fea0003800000 */
.L_x_3295:
[----:B------:R-:W-:Y:S05]  /*24800*/  EXIT ;  /* 0x000000000000794d */ /* 0x000fea0003800000 */
.L_x_3316:
[----:B0-----:R0:W1:Y:S02]  /*24810*/  SYNCS.PHASECHK.TRANS64.TRYWAIT P5, [R100+URZ+0x36890], R101 ;  /* 0x03689065640075a7 */ /* 0x00106400080a017f */
[----:B-1----:R-:W-:Y:S05]  /*24820*/  @!P5 NANOSLEEP.SYNCS 0x989680 ;  /* 0x009896800000d95d */ /* 0x002fea0003900000 */
[----:B------:R-:W1:Y:S02]  /*24830*/  @!P5 SYNCS.PHASECHK.TRANS64 P5, [R100+URZ+0x36890], R101 ;  /* 0x036890656400d5a7 */ /* 0x000e6400080a007f */
[----:B-1----:R-:W-:Y:S05]  /*24840*/  @!P5 BRA `(.L_x_3316) ;  /* 0xfffffffc00f0d947 */ /* 0x002fea000383ffff */
[----:B------:R-:W-:Y:S05]  /*24850*/  BRA `(.L_x_3616) ;  /* 0xfffffdec00b47947 */ /* 0x000fea000383ffff */
.L_x_3370:
[----:B-1----:R1:W3:Y:S02]  /*24860*/  SYNCS.PHASECHK.TRANS64.TRYWAIT P5, [R100+URZ+0x36890], R101 ;  /* 0x03689065640075a7 */ /* 0x0022e400080a017f */
[----:B---3--:R-:W-:Y:S05]  /*24870*/  @!P5 NANOSLEEP.SYNCS 0x989680 ;  /* 0x009896800000d95d */ /* 0x008fea0003900000 */
[----:B------:R-:W3:Y:S02]  /*24880*/  @!P5 SYNCS.PHASECHK.TRANS64 P5, [R100+URZ+0x36890], R101 ;  /* 0x036890656400d5a7 */ /* 0x000ee400080a007f */
[----:B---3--:R-:W-:Y:S05]  /*24890*/  @!P5 BRA `(.L_x_3370) ;  /* 0xfffffffc00f0d947 */ /* 0x008fea000383ffff */
[----:B------:R-:W-:Y:S05]  /*248a0*/  BRA `(.L_x_3617) ;  /* 0xfffffe20003c7947 */ /* 0x000fea000383ffff */
.L_x_3395:
[----:B-1----:R1:W2:Y:S02]  /*248b0*/  SYNCS.PHASECHK.TRANS64.TRYWAIT P3, [R100+URZ+0x36890], R101 ;  /* 0x03689065640075a7 */ /* 0x0022a4000806017f */
[----:B--2---:R-:W-:Y:S05]  /*248c0*/  @!P3 NANOSLEEP.SYNCS 0x989680 ;  /* 0x009896800000b95d */ /* 0x004fea0003900000 */
[----:B------:R-:W2:Y:S02]  /*248d0*/  @!P3 SYNCS.PHASECHK.TRANS64 P3, [R100+URZ+0x36890], R101 ;  /* 0x036890656400b5a7 */ /* 0x000ea4000806007f */
[----:B--2---:R-:W-:Y:S05]  /*248e0*/  @!P3 BRA `(.L_x_3395) ;  /* 0xfffffffc00f0b947 */ /* 0x004fea000383ffff */
[----:B------:R-:W-:Y:S05]  /*248f0*/  BRA `(.L_x_3618) ;  /* 0xfffffe5000507947 */ /* 0x000fea000383ffff */
.L_x_3401:
[----:B0-----:R0:W1:Y:S02]  /*24900*/  SYNCS.PHASECHK.TRANS64.TRYWAIT P2, [R100+URZ+0x368b0], R101 ;  /* 0x0368b065640075a7 */ /* 0x001064000804017f */
[----:B-1----:R-:W-:Y:S05]  /*24910*/  @!P2 NANOSLEEP.SYNCS 0x989680 ;  /* 0x009896800000a95d */ /* 0x002fea0003900000 */
[----:B------:R-:W1:Y:S02]  /*24920*/  @!P2 SYNCS.PHASECHK.TRANS64 P2, [R100+URZ+0x368b0], R101 ;  /* 0x0368b0656400a5a7 */ /* 0x000e64000804007f */
[----:B-1----:R-:W-:Y:S05]  /*24930*/  @!P2 BRA `(.L_x_3401) ;  /* 0xfffffffc00f0a947 */ /* 0x002fea000383ffff */
[----:B------:R-:W-:Y:S05]  /*24940*/  BRA `(.L_x_3619) ;  /* 0xfffffe5400687947 */ /* 0x000fea000383ffff */
.L_x_3421:
[----:B------:R-:W-:Y:S01]  /*24950*/  BSSY B1, `(.L_x_3620) ;  /* 0x0000008000017945 */ /* 0x000fe20003800000 */
[----:B------:R-:W-:Y:S01]  /*24960*/  IMAD.MOV.U32 R13, RZ, RZ, R39 ;  /* 0x000000ffff0d7224 */ /* 0x000fe200078e0027 */
[----:B------:R-:W-:Y:S01]  /*24970*/  MOV R12, RZ ;  /* 0x000000ff000c7202 */ /* 0x000fe20000000f00 */
[----:B------:R-:W-:Y:S01]  /*24980*/  IMAD.MOV.U32 R11, RZ, RZ, 0x1c1f ;  /* 0x00001c1fff0b7424 */ /* 0x000fe200078e00ff */
[----:B------:R-:W-:-:S07]  /*24990*/  MOV R15, 0xffffffff ;  /* 0xffffffff000f7802 */ /* 0x000fce0000000f00 */
[----:B------:R-:W-:Y:S05]  /*249a0*/  WARPSYNC.COLLECTIVE R15, `(.L_x_3621) ;  /* 0x000000000f087348 */ /* 0x000fea0003c00000 */
[----:B------:R0:W1:Y:S02]  /*249b0*/  SHFL.IDX P6, R14, R13, R12, R11 ;  /* 0x0000000c0d0e7389 */ /* 0x00006400000c000b */
[----:B01----:R-:W-:Y:S01]  /*249c0*/  ENDCOLLECTIVE ;  /* 0x000000000000791b */ /* 0x003fe20003800000 */
.L_x_3621:
[----:B------:R-:W-:Y:S05]  /*249d0*/  BSYNC B1 ;  /* 0x0000000000017941 */ /* 0x000fea0003800000 */
.L_x_3620:
[----:B------:R-:W-:Y:S05]  /*249e0*/  BRA `(.L_x_3622) ;  /* 0xfffffe6c003c7947 */ /* 0x000fea000383ffff */
.L_x_3422:
        /* <DEDUP_REMOVED lines=8> */
.L_x_3624:
[----:B------:R-:W-:Y:S05]  /*24a70*/  BSYNC B1 ;  /* 0x0000000000017941 */ /* 0x000fea0003800000 */
.L_x_3623:
[----:B------:R-:W-:Y:S05]  /*24a80*/  BRA `(.L_x_3625) ;  /* 0xfffffe6c00207947 */ /* 0x000fea000383ffff */
.L_x_3423:
        /* <DEDUP_REMOVED lines=8> */
.L_x_3627:
[----:B------:R-:W-:Y:S05]  /*24b10*/  BSYNC B1 ;  /* 0x0000000000017941 */ /* 0x000fea0003800000 */
.L_x_3626:
[----:B------:R-:W-:Y:S05]  /*24b20*/  BRA `(.L_x_3628) ;  /* 0xfffffe6c00047947 */ /* 0x000fea000383ffff */
.L_x_3424:
        /* <DEDUP_REMOVED lines=8> */
.L_x_3630:
[----:B------:R-:W-:Y:S05]  /*24bb0*/  BSYNC B1 ;  /* 0x0000000000017941 */ /* 0x000fea0003800000 */
.L_x_3629:
[----:B------:R-:W-:Y:S05]  /*24bc0*/  BRA `(.L_x_3631) ;  /* 0xfffffe6800e87947 */ /* 0x000fea000383ffff */
.L_x_3426:
[----:B0-----:R0:W1:Y:S02]  /*24bd0*/  SYNCS.PHASECHK.TRANS64.TRYWAIT P1, [R2+URZ+0x36800], R5 ;  /* 0x03680005020075a7 */ /* 0x001064000802017f */
[----:B-1----:R-:W-:Y:S05]  /*24be0*/  @!P1 NANOSLEEP.SYNCS 0x989680 ;  /* 0x009896800000995d */ /* 0x002fea0003900000 */
[----:B------:R-:W1:Y:S02]  /*24bf0*/  @!P1 SYNCS.PHASECHK.TRANS64 P1, [R2+URZ+0x36800], R5 ;  /* 0x03680005020095a7 */ /* 0x000e64000802007f */
[----:B-1----:R-:W-:Y:S05]  /*24c00*/  @!P1 BRA `(.L_x_3426) ;  /* 0xfffffffc00f09947 */ /* 0x002fea000383ffff */
[----:B------:R-:W-:Y:S05]  /*24c10*/  BRA `(.L_x_3632) ;  /* 0xfffffe6c00247947 */ /* 0x000fea000383ffff */
.L_x_3452:
        /* <DEDUP_REMOVED lines=8> */
.L_x_3634:
[----:B------:R-:W-:Y:S05]  /*24ca0*/  BSYNC B1 ;  /* 0x0000000000017941 */ /* 0x000fea0003800000 */
.L_x_3633:
[----:B------:R-:W-:Y:S05]  /*24cb0*/  BRA `(.L_x_3635) ;  /* 0xfffffe9000987947 */ /* 0x000fea000383ffff */
.L_x_3453:
        /* <DEDUP_REMOVED lines=8> */
.L_x_3637:
[----:B------:R-:W-:Y:S05]  /*24d40*/  BSYNC B1 ;  /* 0x0000000000017941 */ /* 0x000fea0003800000 */
.L_x_3636:
[----:B------:R-:W-:Y:S05]  /*24d50*/  BRA `(.L_x_3638) ;  /* 0xfffffe90007c7947 */ /* 0x000fea000383ffff */
.L_x_3454:
        /* <DEDUP_REMOVED lines=8> */
.L_x_3640:
[----:B------:R-:W-:Y:S05]  /*24de0*/  BSYNC B1 ;  /* 0x0000000000017941 */ /* 0x000fea0003800000 */
.L_x_3639:
[----:B------:R-:W-:Y:S05]  /*24df0*/  BRA `(.L_x_3641) ;  /* 0xfffffe9000607947 */ /* 0x000fea000383ffff */
.L_x_3455:
        /* <DEDUP_REMOVED lines=8> */
.L_x_3643:
[----:B------:R-:W-:Y:S05]  /*24e80*/  BSYNC B1 ;  /* 0x0000000000017941 */ /* 0x000fea0003800000 */
.L_x_3642:
[----:B------:R-:W-:Y:S05]  /*24e90*/  BRA `(.L_x_3644) ;  /* 0xfffffe9000447947 */ /* 0x000fea000383ffff */
.L_x_3457:
[----:B0-----:R0:W1:Y:S02]  /*24ea0*/  SYNCS.PHASECHK.TRANS64.TRYWAIT P0, [R2+URZ+0x36800], R5 ;  /* 0x03680005020075a7 */ /* 0x001064000800017f */
[----:B-1----:R-:W-:Y:S05]  /*24eb0*/  @!P0 NANOSLEEP.SYNCS 0x989680 ;  /* 0x009896800000895d */ /* 0x002fea0003900000 */
[----:B------:R-:W1:Y:S02]  /*24ec0*/  @!P0 SYNCS.PHASECHK.TRANS64 P0, [R2+URZ+0x36800], R5 ;  /* 0x03680005020085a7 */ /* 0x000e64000800007f */
[----:B-1----:R-:W-:Y:S05]  /*24ed0*/  @!P0 BRA `(.L_x_3457) ;  /* 0xfffffffc00f08947 */ /* 0x002fea000383ffff */
[----:B------:R-:W-:Y:S05]  /*24ee0*/  BRA `(.L_x_3645) ;  /* 0xfffffe9000807947 */ /* 0x000fea000383ffff */
.L_x_3471:
[----:B-1----:R1:W2:Y:S02]  /*24ef0*/  SYNCS.PHASECHK.TRANS64.TRYWAIT P2, [R0+URZ+0x36830], R3 ;  /* 0x03683003000075a7 */ /* 0x0022a4000804017f */
[----:B--2---:R-:W-:Y:S05]  /*24f00*/  @!P2 NANOSLEEP.SYNCS 0x989680 ;  /* 0x009896800000a95d */ /* 0x004fea0003900000 */
[----:B------:R-:W2:Y:S02]  /*24f10*/  @!P2 SYNCS.PHASECHK.TRANS64 P2, [R0+URZ+0x36830], R3 ;  /* 0x036830030000a5a7 */ /* 0x000ea4000804007f */
[----:B--2---:R-:W-:Y:S05]  /*24f20*/  @!P2 BRA `(.L_x_3471) ;  /* 0xfffffffc00f0a947 */ /* 0x004fea000383ffff */
[----:B------:R-:W-:Y:S05]  /*24f30*/  BRA `(.L_x_3470) ;  /* 0xfffffeb4006c7947 */ /* 0x000fea000383ffff */
.L_x_3478:
[----:B-1----:R1:W2:Y:S02]  /*24f40*/  SYNCS.PHASECHK.TRANS64.TRYWAIT P2, [R14+URZ+0x36830], R5 ;  /* 0x036830050e0075a7 */ /* 0x0022a4000804017f */
[----:B--2---:R-:W-:Y:S05]  /*24f50*/  @!P2 NANOSLEEP.SYNCS 0x989680 ;  /* 0x009896800000a95d */ /* 0x004fea0003900000 */
[----:B------:R-:W2:Y:S02]  /*24f60*/  @!P2 SYNCS.PHASECHK.TRANS64 P2, [R14+URZ+0x36830], R5 ;  /* 0x036830050e00a5a7 */ /* 0x000ea4000804007f */
[----:B--2---:R-:W-:Y:S05]  /*24f70*/  @!P2 BRA `(.L_x_3478) ;  /* 0xfffffffc00f0a947 */ /* 0x004fea000383ffff */
[----:B------:R-:W-:Y:S05]  /*24f80*/  BRA `(.L_x_3477) ;  /* 0xffffff0c00f07947 */ /* 0x000fea000383ffff */
.L_x_3483:
[----:B-1----:R1:W2:Y:S02]  /*24f90*/  SYNCS.PHASECHK.TRANS64.TRYWAIT P2, [R15+URZ+0x36850], R0 ;  /* 0x036850000f0075a7 */ /* 0x0022a4000804017f */
[----:B--2---:R-:W-:Y:S05]  /*24fa0*/  @!P2 NANOSLEEP.SYNCS 0x989680 ;  /* 0x009896800000a95d */ /* 0x004fea0003900000 */
[----:B------:R-:W2:Y:S02]  /*24fb0*/  @!P2 SYNCS.PHASECHK.TRANS64 P2, [R15+URZ+0x36850], R0 ;  /* 0x036850000f00a5a7 */ /* 0x000ea4000804007f */
[----:B--2---:R-:W-:Y:S05]  /*24fc0*/  @!P2 BRA `(.L_x_3483) ;  /* 0xfffffffc00f0a947 */ /* 0x004fea000383ffff */
[----:B------:R-:W-:Y:S05]  /*24fd0*/  BRA `(.L_x_3482) ;  /* 0xffffff4400947947 */ /* 0x000fea000383ffff */
.L_x_3489:
[----:B-1----:R1:W2:Y:S02]  /*24fe0*/  SYNCS.PHASECHK.TRANS64.TRYWAIT P0, [R12+URZ+0x36850], R3 ;  /* 0x036850030c0075a7 */ /* 0x0022a4000800017f */
[----:B--2---:R-:W-:Y:S05]  /*24ff0*/  @!P0 NANOSLEEP.SYNCS 0x989680 ;  /* 0x009896800000895d */ /* 0x004fea0003900000 */
[----:B------:R-:W2:Y:S02]  /*25000*/  @!P0 SYNCS.PHASECHK.TRANS64 P0, [R12+URZ+0x36850], R3 ;  /* 0x036850030c0085a7 */ /* 0x000ea4000800007f */
[----:B--2---:R-:W-:Y:S05]  /*25010*/  @!P0 BRA `(.L_x_3489) ;  /* 0xfffffffc00f08947 */ /* 0x004fea000383ffff */
[----:B------:R-:W-:Y:S05]  /*25020*/  BRA `(.L_x_3488) ;  /* 0xffffff6800507947 */ /* 0x000fea000383ffff */
.L_x_3521:
[----:B------:R-:W0:Y:S01]  /*25030*/  S2R R11, SR_TID.X ;  /* 0x00000000000b7919 */ /* 0x000e220000002100 */
[----:B------:R-:W-:Y:S01]  /*25040*/  BSSY B1, `(.L_x_3646) ;  /* 0x000000a000017945 */ /* 0x000fe20003800000 */
[----:B------:R-:W-:Y:S02]  /*25050*/  MOV R12, RZ ;  /* 0x000000ff000c7202 */ /* 0x000fe40000000f00 */
[----:B------:R-:W-:Y:S02]  /*25060*/  MOV R15, 0xffffffff ;  /* 0xffffffff000f7802 */ /* 0x000fe40000000f00 */
[----:B0-----:R-:W-:-:S04]  /*25070*/  SHF.R.U32.HI R11, RZ, 0x5, R11 ;  /* 0x00000005ff0b7819 */ /* 0x001fc8000001160b */
[----:B------:R-:W-:-:S05]  /*25080*/  LOP3.LUT R11, R11, 0x3, RZ, 0xc0, !PT ;  /* 0x000000030b0b7812 */ /* 0x000fca00078ec0ff */
[----:B------:R-:W-:Y:S02]  /*25090*/  IMAD.MOV.U32 R13, RZ, RZ, R11 ;  /* 0x000000ffff0d7224 */ /* 0x000fe400078e000b */
[----:B------:R-:W-:-:S07]  /*250a0*/  IMAD.MOV.U32 R11, RZ, RZ, 0x1f ;  /* 0x0000001fff0b7424 */ /* 0x000fce00078e00ff */
[----:B-----5:R-:W-:Y:S05]  /*250b0*/  WARPSYNC.COLLECTIVE R15, `(.L_x_3647) ;  /* 0x000000000f087348 */ /* 0x020fea0003c00000 */
[----:B------:R0:W1:Y:S02]  /*250c0*/  SHFL.IDX P6, R14, R13, R12, R11 ;  /* 0x0000000c0d0e7389 */ /* 0x00006400000c000b */
[----:B01---5:R-:W-:Y:S01]  /*250d0*/  ENDCOLLECTIVE ;  /* 0x000000000000791b */ /* 0x023fe20003800000 */
.L_x_3647:
[----:B------:R-:W-:Y:S05]  /*250e0*/  BSYNC B1 ;  /* 0x0000000000017941 */ /* 0x000fea0003800000 */
.L_x_3646:
[----:B------:R-:W-:Y:S05]  /*250f0*/  BRA `(.L_x_3648) ;  /* 0xffffffa800607947 */ /* 0x000fea000383ffff */
.L_x_3522:
[----:B------:R-:W-:Y:S01]  /*25100*/  BSSY B1, `(.L_x_3649) ;  /* 0x0000006000017945 */ /* 0x000fe20003800000 */
[----:B------:R-:W-:-:S07]  /*25110*/  IMAD.MOV.U32 R15, RZ, RZ, -0x1 ;  /* 0xffffffffff0f7424 */ /* 0x000fce00078e00ff */
[----:B-----5:R-:W-:Y:S05]  /*25120*/  WARPSYNC.COLLECTIVE R15, `(.L_x_3650) ;  /* 0x000000000f0c7348 */ /* 0x020fea0003c00000 */
[----:B------:R-:W-:Y:S02]  /*25130*/  ELECT P6, UR62, PT ;  /* 0x00000000003e782f */ /* 0x000fe400038c0000 */
[----:B------:R-:W-:Y:S01]  /*25140*/  MOV R14, UR62 ;  /* 0x0000003e000e7c02 */ /* 0x000fe20008000f00 */
[----:B-----5:R-:W-:Y:S10]  /*25150*/  ENDCOLLECTIVE ;  /* 0x000000000000791b */ /* 0x020ff40003800000 */
.L_x_3650:
[----:B------:R-:W-:Y:S05]  /*25160*/  BSYNC B1 ;  /* 0x0000000000017941 */ /* 0x000fea0003800000 */
.L_x_3649:
[----:B------:R-:W-:Y:S05]  /*25170*/  BRA `(.L_x_3651) ;  /* 0xffffffa8004c7947 */ /* 0x000fea000383ffff */
.L_x_3524:
[----:B0-----:R0:W1:Y:S02]  /*25180*/  SYNCS.PHASECHK.TRANS64.TRYWAIT P0, [R9+URZ+0x36820], R5 ;  /* 0x03682005090075a7 */ /* 0x001064000800017f */
[----:B-1----:R-:W-:Y:S05]  /*25190*/  @!P0 NANOSLEEP.SYNCS 0x989680 ;  /* 0x009896800000895d */ /* 0x002fea0003900000 */
[----:B------:R-:W1:Y:S02]  /*251a0*/  @!P0 SYNCS.PHASECHK.TRANS64 P0, [R9+URZ+0x36820], R5 ;  /* 0x03682005090085a7 */ /* 0x000e64000800007f */
[----:B-1----:R-:W-:Y:S05]  /*251b0*/  @!P0 BRA `(.L_x_3524) ;  /* 0xfffffffc00f08947 */ /* 0x002fea000383ffff */
[----:B------:R-:W-:Y:S05]  /*251c0*/  BRA `(.L_x_3652) ;  /* 0xffffffa800687947 */ /* 0x000fea000383ffff */
.L_x_3527:
[----:B0-----:R0:W1:Y:S02]  /*251d0*/  SYNCS.PHASECHK.TRANS64.TRYWAIT P0, [R5+URZ+0x368a0], R10 ;  /* 0x0368a00a050075a7 */ /* 0x001064000800017f */
[----:B-1----:R-:W-:Y:S05]  /*251e0*/  @!P0 NANOSLEEP.SYNCS 0x989680 ;  /* 0x009896800000895d */ /* 0x002fea0003900000 */
[----:B------:R-:W1:Y:S02]  /*251f0*/  @!P0 SYNCS.PHASECHK.TRANS64 P0, [R5+URZ+0x368a0], R10 ;  /* 0x0368a00a050085a7 */ /* 0x000e64000800007f */
[----:B-1----:R-:W-:Y:S05]  /*25200*/  @!P0 BRA `(.L_x_3527) ;  /* 0xfffffffc00f08947 */ /* 0x002fea000383ffff */
[----:B------:R-:W-:Y:S05]  /*25210*/  BRA `(.L_x_3653) ;  /* 0xffffffa800787947 */ /* 0x000fea000383ffff */
.L_x_3529:
[----:B-1----:R1:W2:Y:S02]  /*25220*/  SYNCS.PHASECHK.TRANS64.TRYWAIT P0, [R5+URZ+0x368c0], R10 ;  /* 0x0368c00a050075a7 */ /* 0x0022a4000800017f */
[----:B--2---:R-:W-:Y:S05]  /*25230*/  @!P0 NANOSLEEP.SYNCS 0x989680 ;  /* 0x009896800000895d */ /* 0x004fea0003900000 */
[----:B------:R-:W2:Y:S02]  /*25240*/  @!P0 SYNCS.PHASECHK.TRANS64 P0, [R5+URZ+0x368c0], R10 ;  /* 0x0368c00a050085a7 */ /* 0x000ea4000800007f */
[----:B--2---:R-:W-:Y:S05]  /*25250*/  @!P0 BRA `(.L_x_3529) ;  /* 0xfffffffc00f08947 */ /* 0x004fea000383ffff */
[----:B------:R-:W-:Y:S05]  /*25260*/  BRA `(.L_x_3654) ;  /* 0xffffffac00047947 */ /* 0x000fea000383ffff */
.L_x_3533:
[----:B0-----:R0:W1:Y:S02]  /*25270*/  SYNCS.PHASECHK.TRANS64.TRYWAIT P0, [R6+URZ+0x368a0], R7 ;  /* 0x0368a007060075a7 */ /* 0x001064000800017f */
[----:B-1----:R-:W-:Y:S05]  /*25280*/  @!P0 NANOSLEEP.SYNCS 0x989680 ;  /* 0x009896800000895d */ /* 0x002fea0003900000 */
[----:B------:R-:W1:Y:S02]  /*25290*/  @!P0 SYNCS.PHASECHK.TRANS64 P0, [R6+URZ+0x368a0], R7 ;  /* 0x0368a007060085a7 */ /* 0x000e64000800007f */
[----:B-1----:R-:W-:Y:S05]  /*252a0*/  @!P0 BRA `(.L_x_3533) ;  /* 0xfffffffc00f08947 */ /* 0x002fea000383ffff */
[----:B------:R-:W-:Y:S05]  /*252b0*/  BRA `(.L_x_3655) ;  /* 0xffffffac00d87947 */ /* 0x000fea000383ffff */
.L_x_3535:
[----:B-1----:R1:W2:Y:S02]  /*252c0*/  SYNCS.PHASECHK.TRANS64.TRYWAIT P1, [R6+URZ+0x368c0], R7 ;  /* 0x0368c007060075a7 */ /* 0x0022a4000802017f */
[----:B--2---:R-:W-:Y:S05]  /*252d0*/  @!P1 NANOSLEEP.SYNCS 0x989680 ;  /* 0x009896800000995d */ /* 0x004fea0003900000 */
[----:B------:R-:W2:Y:S02]  /*252e0*/  @!P1 SYNCS.PHASECHK.TRANS64 P1, [R6+URZ+0x368c0], R7 ;  /* 0x0368c007060095a7 */ /* 0x000ea4000802007f */
[----:B--2---:R-:W-:Y:S05]  /*252f0*/  @!P1 BRA `(.L_x_3535) ;  /* 0xfffffffc00f09947 */ /* 0x004fea000383ffff */
[----:B------:R-:W-:Y:S05]  /*25300*/  BRA `(.L_x_3656) ;  /* 0xffffffb0005c7947 */ /* 0x000fea000383ffff */
.L_x_3547:
[----:B------:R-:W0:Y:S01]  /*25310*/  S2R R3, SR_TID.X ;  /* 0x0000000000037919 */ /* 0x000e220000002100 */
[----:B------:R-:W-:Y:S01]  /*25320*/  BSSY B0, `(.L_x_3657) ;  /* 0x000000a000007945 */ /* 0x000fe20003800000 */
[----:B------:R-:W-:Y:S01]  /*25330*/  IMAD.MOV.U32 R12, RZ, RZ, RZ ;  /* 0x000000ffff0c7224 */ /* 0x000fe200078e00ff */
[----:B------:R-:W-:Y:S01]  /*25340*/  MOV R11, 0x1f ;  /* 0x0000001f000b7802 */ /* 0x000fe20000000f00 */
[----:B------:R-:W-:Y:S01]  /*25350*/  IMAD.MOV.U32 R15, RZ, RZ, -0x1 ;  /* 0xffffffffff0f7424 */ /* 0x000fe200078e00ff */
[----:B0-----:R-:W-:-:S04]  /*25360*/  SHF.R.U32.HI R3, RZ, 0x5, R3 ;  /* 0x00000005ff037819 */ /* 0x001fc80000011603 */
[----:B------:R-:W-:-:S04]  /*25370*/  LOP3.LUT R3, R3, 0x3, RZ, 0xc0, !PT ;  /* 0x0000000303037812 */ /* 0x000fc800078ec0ff */
[----:B------:R-:W-:-:S07]  /*25380*/  MOV R13, R3 ;  /* 0x00000003000d7202 */ /* 0x000fce0000000f00 */
[----:B------:R-:W-:Y:S05]  /*25390*/  WARPSYNC.COLLECTIVE R15, `(.L_x_3658) ;  /* 0x000000000f087348 */ /* 0x000fea0003c00000 */
[----:B------:R0:W1:Y:S02]  /*253a0*/  SHFL.IDX P6, R14, R13, R12, R11 ;  /* 0x0000000c0d0e7389 */ /* 0x00006400000c000b */
[----:B01----:R-:W-:Y:S01]  /*253b0*/  ENDCOLLECTIVE ;  /* 0x000000000000791b */ /* 0x003fe20003800000 */
.L_x_3658:
[----:B------:R-:W-:Y:S05]  /*253c0*/  BSYNC B0 ;  /* 0x0000000000007941 */ /* 0x000fea0003800000 */
.L_x_3657:
[----:B------:R-:W-:Y:S05]  /*253d0*/  BRA `(.L_x_3659) ;  /* 0xffffffbc00647947 */ /* 0x000fea000383ffff */
.L_x_3548:
[----:B------:R-:W-:Y:S01]  /*253e0*/  BSSY B0, `(.L_x_3660) ;  /* 0x0000006000007945 */ /* 0x000fe20003800000 */
[----:B------:R-:W-:-:S07]  /*253f0*/  MOV R15, 0xffffffff ;  /* 0xffffffff000f7802 */ /* 0x000fce0000000f00 */
[----:B------:R-:W-:Y:S05]  /*25400*/  WARPSYNC.COLLECTIVE R15, `(.L_x_3661) ;  /* 0x000000000f0c7348 */ /* 0x000fea0003c00000 */
[----:B------:R-:W-:Y:S02]  /*25410*/  ELECT P6, UR62, PT ;  /* 0x00000000003e782f */ /* 0x000fe400038c0000 */
[----:B------:R-:W-:Y:S01]  /*25420*/  MOV R14, UR62 ;  /* 0x0000003e000e7c02 */ /* 0x000fe20008000f00 */
[----:B------:R-:W-:Y:S10]  /*25430*/  ENDCOLLECTIVE ;  /* 0x000000000000791b */ /* 0x000ff40003800000 */
.L_x_3661:
[----:B------:R-:W-:Y:S05]  /*25440*/  BSYNC B0 ;  /* 0x0000000000007941 */ /* 0x000fea0003800000 */
.L_x_3660:
[----:B------:R-:W-:Y:S05]  /*25450*/  BRA `(.L_x_3662) ;  /* 0xffffffbc005c7947 */ /* 0x000fea000383ffff */
.L_x_3551:
[----:B0-----:R0:W1:Y:S02]  /*25460*/  SYNCS.PHASECHK.TRANS64.TRYWAIT P0, [R6+URZ+0x36840], R7 ;  /* 0x03684007060075a7 */ /* 0x001064000800017f */
[----:B-1----:R-:W-:Y:S05]  /*25470*/  @!P0 NANOSLEEP.SYNCS 0x989680 ;  /* 0x009896800000895d */ /* 0x002fea0003900000 */
[----:B------:R-:W1:Y:S02]  /*25480*/  @!P0 SYNCS.PHASECHK.TRANS64 P0, [R6+URZ+0x36840], R7 ;  /* 0x03684007060085a7 */ /* 0x000e64000800007f */
[----:B-1----:R-:W-:Y:S05]  /*25490*/  @!P0 BRA `(.L_x_3551) ;  /* 0xfffffffc00f08947 */ /* 0x002fea000383ffff */
[----:B------:R-:W-:Y:S05]  /*254a0*/  BRA `(.L_x_3663) ;  /* 0xffffffbc00cc7947 */ /* 0x000fea000383ffff */
.L_x_3554:
        /* <DEDUP_REMOVED lines=8> */
.L_x_3562:
[----:B0-----:R0:W1:Y:S02]  /*25530*/  SYNCS.PHASECHK.TRANS64.TRYWAIT P0, [R8+URZ+0x36840], R9 ;  /* 0x03684009080075a7 */ /* 0x001064000800017f */
[----:B-1----:R-:W-:Y:S05]  /*25540*/  @!P0 NANOSLEEP.SYNCS 0x989680 ;  /* 0x009896800000895d */ /* 0x002fea0003900000 */
[----:B------:R-:W1:Y:S02]  /*25550*/  @!P0 SYNCS.PHASECHK.TRANS64 P0, [R8+URZ+0x36840], R9 ;  /* 0x03684009080085a7 */ /* 0x000e64000800007f */
[----:B-1----:R-:W-:Y:S05]  /*25560*/  @!P0 BRA `(.L_x_3562) ;  /* 0xfffffffc00f08947 */ /* 0x002fea000383ffff */
[----:B------:R-:W-:Y:S05]  /*25570*/  BRA `(.L_x_3665) ;  /* 0xffffffc400dc7947 */ /* 0x000fea000383ffff */
.L_x_3564:
[----:B0-----:R0:W1:Y:S02]  /*25580*/  SYNCS.PHASECHK.TRANS64.TRYWAIT P0, [R8+URZ+0x36860], R9 ;  /* 0x03686009080075a7 */ /* 0x001064000800017f */
[----:B-1----:R-:W-:Y:S05]  /*25590*/  @!P0 NANOSLEEP.SYNCS 0x989680 ;  /* 0x009896800000895d */ /* 0x002fea0003900000 */
[----:B------:R-:W1:Y:S02]  /*255a0*/  @!P0 SYNCS.PHASECHK.TRANS64 P0, [R8+URZ+0x36860], R9 ;  /* 0x03686009080085a7 */ /* 0x000e64000800007f */
[----:B-1----:R-:W-:Y:S05]  /*255b0*/  @!P0 BRA `(.L_x_3564) ;  /* 0xfffffffc00f08947 */ /* 0x002fea000383ffff */
[----:B------:R-:W-:Y:S05]  /*255c0*/  BRA `(.L_x_3666) ;  /* 0xffffffc800887947 */ /* 0x000fea000383ffff */
.L_x_3570:
[----:B-1----:R1:W2:Y:S02]  /*255d0*/  SYNCS.PHASECHK.TRANS64.TRYWAIT P0, [R2+URZ+0x36840], R3 ;  /* 0x03684003020075a7 */ /* 0x0022a4000800017f */
[----:B--2---:R-:W-:Y:S05]  /*255e0*/  @!P0 NANOSLEEP.SYNCS 0x989680 ;  /* 0x009896800000895d */ /* 0x004fea0003900000 */
[----:B------:R-:W2:Y:S02]  /*255f0*/  @!P0 SYNCS.PHASECHK.TRANS64 P0, [R2+URZ+0x36840], R3 ;  /* 0x03684003020085a7 */ /* 0x000ea4000800007f */
[----:B--2---:R-:W-:Y:S05]  /*25600*/  @!P0 BRA `(.L_x_3570) ;  /* 0xfffffffc00f08947 */ /* 0x004fea000383ffff */
[----:B------:R-:W-:Y:S05]  /*25610*/  BRA `(.L_x_3667) ;  /* 0xffffffcc00fc7947 */ /* 0x000fea000383ffff */
.L_x_3572:
[----:B0-----:R0:W1:Y:S02]  /*25620*/  SYNCS.PHASECHK.TRANS64.TRYWAIT P0, [R2+URZ+0x36860], R3 ;  /* 0x03686003020075a7 */ /* 0x001064000800017f */
[----:B-1----:R-:W-:Y:S05]  /*25630*/  @!P0 NANOSLEEP.SYNCS 0x989680 ;  /* 0x009896800000895d */ /* 0x002fea0003900000 */
[----:B------:R-:W1:Y:S02]  /*25640*/  @!P0 SYNCS.PHASECHK.TRANS64 P0, [R2+URZ+0x36860], R3 ;  /* 0x03686003020085a7 */ /* 0x000e64000800007f */
[----:B-1----:R-:W-:Y:S05]  /*25650*/  @!P0 BRA `(.L_x_3572) ;  /* 0xfffffffc00f08947 */ /* 0x002fea000383ffff */
[----:B------:R-:W-:Y:S05]  /*25660*/  BRA `(.L_x_3668) ;  /* 0xffffffd000a87947 */ /* 0x000fea000383ffff */
.L_x_3578:
[----:B--2---:R2:W3:Y:S02]  /*25670*/  SYNCS.PHASECHK.TRANS64.TRYWAIT P0, [R2+URZ+0x36840], R3 ;  /* 0x03684003020075a7 */ /* 0x0044e4000800017f */
[----:B---3--:R-:W-:Y:S05]  /*25680*/  @!P0 NANOSLEEP.SYNCS 0x989680 ;  /* 0x009896800000895d */ /* 0x008fea0003900000 */
[----:B------:R-:W3:Y:S02]  /*25690*/  @!P0 SYNCS.PHASECHK.TRANS64 P0, [R2+URZ+0x36840], R3 ;  /* 0x03684003020085a7 */ /* 0x000ee4000800007f */
[----:B---3--:R-:W-:Y:S05]  /*256a0*/  @!P0 BRA `(.L_x_3578) ;  /* 0xfffffffc00f08947 */ /* 0x008fea000383ffff */
[----:B------:R-:W-:Y:S05]  /*256b0*/  BRA `(.L_x_3669) ;  /* 0xffffffd400f87947 */ /* 0x000fea000383ffff */
.L_x_3580:
[----:B0-----:R0:W1:Y:S02]  /*256c0*/  SYNCS.PHASECHK.TRANS64.TRYWAIT P0, [R2+URZ+0x36860], R8 ;  /* 0x03686008020075a7 */ /* 0x001064000800017f */
[----:B-1----:R-:W-:Y:S05]  /*256d0*/  @!P0 NANOSLEEP.SYNCS 0x989680 ;  /* 0x009896800000895d */ /* 0x002fea0003900000 */
[----:B------:R-:W1:Y:S02]  /*256e0*/  @!P0 SYNCS.PHASECHK.TRANS64 P0, [R2+URZ+0x36860], R8 ;  /* 0x03686008020085a7 */ /* 0x000e64000800007f */
[----:B-1----:R-:W-:Y:S05]  /*256f0*/  @!P0 BRA `(.L_x_3580) ;  /* 0xfffffffc00f08947 */ /* 0x002fea000383ffff */
[----:B------:R-:W-:Y:S05]  /*25700*/  BRA `(.L_x_3670) ;  /* 0xffffffd800a07947 */ /* 0x000fea000383ffff */
.L_x_3588:
[----:B-1----:R1:W2:Y:S02]  /*25710*/  SYNCS.PHASECHK.TRANS64.TRYWAIT P0, [R3+URZ+0x36860], R0 ;  /* 0x03686000030075a7 */ /* 0x0022a4000800017f */
[----:B--2---:R-:W-:Y:S05]  /*25720*/  @!P0 NANOSLEEP.SYNCS 0x989680 ;  /* 0x009896800000895d */ /* 0x004fea0003900000 */
[----:B------:R-:W2:Y:S02]  /*25730*/  @!P0 SYNCS.PHASECHK.TRANS64 P0, [R3+URZ+0x36860], R0 ;  /* 0x03686000030085a7 */ /* 0x000ea4000800007f */
[----:B--2---:R-:W-:Y:S05]  /*25740*/  @!P0 BRA `(.L_x_3588) ;  /* 0xfffffffc00f08947 */ /* 0x004fea000383ffff */
[----:B------:R-:W-:Y:S05]  /*25750*/  BRA `(.L_x_3671) ;  /* 0xffffffdc00d47947 */ /* 0x000fea000383ffff */
.L_x_3591:
[----:B------:R-:W-:Y:S01]  /*25760*/  BSSY B0, `(.L_x_3672) ;  /* 0x0000008000007945 */ /* 0x000fe20003800000 */
[----:B0-----:R-:W-:Y:S01]  /*25770*/  IMAD.MOV.U32 R13, RZ, RZ, R16 ;  /* 0x000000ffff0d7224 */ /* 0x001fe200078e0010 */
[----:B------:R-:W-:Y:S01]  /*25780*/  MOV R12, RZ ;  /* 0x000000ff000c7202 */ /* 0x000fe20000000f00 */
[----:B------:R-:W-:Y:S01]  /*25790*/  IMAD.MOV.U32 R11, RZ, RZ, 0x1f ;  /* 0x0000001fff0b7424 */ /* 0x000fe200078e00ff */
[----:B------:R-:W-:-:S07]  /*257a0*/  MOV R15, 0xffffffff ;  /* 0xffffffff000f7802 */ /* 0x000fce0000000f00 */
[----:B-1---5:R-:W-:Y:S05]  /*257b0*/  WARPSYNC.COLLECTIVE R15, `(.L_x_3673) ;  /* 0x000000000f087348 */ /* 0x022fea0003c00000 */
[----:B------:R0:W2:Y:S02]  /*257c0*/  SHFL.IDX P6, R14, R13, R12, R11 ;  /* 0x0000000c0d0e7389 */ /* 0x0000a400000c000b */
[----:B012--5:R-:W-:Y:S01]  /*257d0*/  ENDCOLLECTIVE ;  /* 0x000000000000791b */ /* 0x027fe20003800000 */
.L_x_3673:
[----:B------:R-:W-:Y:S05]  /*257e0*/  BSYNC B0 ;  /* 0x0000000000007941 */ /* 0x000fea0003800000 */
.L_x_3672:
        /* <DEDUP_REMOVED lines=8> */
.L_x_3674:
[----:B------:R-:W-:Y:S01]  /*25870*/  MOV R5, R14 ;  /* 0x0000000e00057202 */ /* 0x000fe20000000f00 */
[----:B------:R-:W-:Y:S06]  /*25880*/  BRA `(.L_x_3675) ;  /* 0xffffffe000847947 */ /* 0x000fec000383ffff */
.L_x_3594:
        /* <DEDUP_REMOVED lines=8> */
.L_x_3677:
[----:B------:R-:W-:Y:S05]  /*25910*/  BSYNC B0 ;  /* 0x0000000000007941 */ /* 0x000fea0003800000 */
.L_x_3676:
        /* <DEDUP_REMOVED lines=10> */
.L_x_3678:
        /* <DEDUP_REMOVED lines=8> */
.L_x_3679:
        /* <DEDUP_REMOVED lines=8> */
.L_x_3680:
        /* <DEDUP_REMOVED lines=8> */
.L_x_3681:
        /* <DEDUP_REMOVED lines=8> */
.L_x_3682:
[----:B------:R-:W-:Y:S05]  /*25bc0*/  BRA `(.L_x_3683) ;  /* 0xffffffe000487947 */ /* 0x000fea000383ffff */
.L_x_3599:
[----:B------:R-:W-:Y:S01]  /*25bd0*/  BSSY B0, `(.L_x_3684) ;  /* 0x0000008000007945 */ /* 0x000fe20003800000 */
[----:B-----5:R-:W-:Y:S01]  /*25be0*/  MOV R13, R3 ;  /* 0x00000003000d7202 */ /* 0x020fe20000000f00 */
[----:B------:R-:W-:Y:S01]  /*25bf0*/  IMAD.MOV.U32 R12, RZ, RZ, 0x1 ;  /* 0x00000001ff0c7424 */ /* 0x000fe200078e00ff */
[----:B------:R-:W-:Y:S01]  /*25c00*/  MOV R11, RZ ;  /* 0x000000ff000b7202 */ /* 0x000fe20000000f00 */
[----:B------:R-:W-:-:S07]  /*25c10*/  IMAD.MOV.U32 R15, RZ, RZ, -0x1 ;  /* 0xffffffffff0f7424 */ /* 0x000fce00078e00ff */
[----:B01----:R-:W-:Y:S05]  /*25c20*/  WARPSYNC.COLLECTIVE R15, `(.L_x_3685) ;  /* 0x000000000f087348 */ /* 0x003fea0003c00000 */
[----:B------:R2:W3:Y:S02]  /*25c30*/  SHFL.UP P6, R14, R13, R12, R11 ;  /* 0x0400000c0d0e7389 */ /* 0x0004e400000c000b */
[----:B0123--:R-:W-:Y:S01]  /*25c40*/  ENDCOLLECTIVE ;  /* 0x000000000000791b */ /* 0x00ffe20003800000 */
.L_x_3685:
[----:B------:R-:W-:Y:S05]  /*25c50*/  BSYNC B0 ;  /* 0x0000000000007941 */ /* 0x000fea0003800000 */
.L_x_3684:
[----:B------:R-:W-:Y:S01]  /*25c60*/  ISETP.NE.AND P0, PT, R6, RZ, PT ;  /* 0x000000ff0600720c */ /* 0x000fe20003f05270 */
[----:B------:R-:W-:Y:S01]  /*25c70*/  IMAD.MOV.U32 R11, RZ, RZ, RZ ;  /* 0x000000ffff0b7224 */ /* 0x000fe200078e00ff */
[----:B------:R-:W-:Y:S02]  /*25c80*/  MOV R12, 0x2 ;  /* 0x00000002000c7802 */ /* 0x000fe40000000f00 */
[----:B------:R-:W-:Y:S02]  /*25c90*/  SEL R2, R14, RZ, P0 ;  /* 0x000000ff0e027207 */ /* 0x000fe40000000000 */
[----:B------:R-:W-:Y:S02]  /*25ca0*/  MOV R15, 0xffffffff ;  /* 0xffffffff000f7802 */ /* 0x000fe40000000f00 */
[----:B------:R-:W-:Y:S02]  /*25cb0*/  IADD3 R2, R3, R2, RZ ;  /* 0x0000000203027210 */ /* 0x000fe40007ffe0ff */
[----:B------:R-:W-:-:S03]  /*25cc0*/  ISETP.GE.U32.AND P0, PT, R6, 0x2, PT ;  /* 0x000000020600780c */ /* 0x000fc60003f06070 */
[----:B------:R-:W-:-:S10]  /*25cd0*/  IMAD.MOV.U32 R13, RZ, RZ, R2 ;  /* 0x000000ffff0d7224 */ /* 0x000fd400078e0002 */
[----:B------:R-:W-:Y:S05]  /*25ce0*/  WARPSYNC.COLLECTIVE R15, `(.L_x_3686) ;  /* 0x000000000f087348 */ /* 0x000fea0003c00000 */
[----:B------:R0:W1:Y:S02]  /*25cf0*/  SHFL.UP P6, R14, R13, R12, R11 ;  /* 0x0400000c0d0e7389 */ /* 0x00006400000c000b */
[----:B01----:R-:W-:Y:S01]  /*25d00*/  ENDCOLLECTIVE ;  /* 0x000000000000791b */ /* 0x003fe20003800000 */
.L_x_3686:
        /* <DEDUP_REMOVED lines=8> */
.L_x_3687:
        /* <DEDUP_REMOVED lines=8> */
.L_x_3688:
        /* <DEDUP_REMOVED lines=8> */
.L_x_3689:
        /* <DEDUP_REMOVED lines=8> */
.L_x_3690:
[----:B------:R-:W-:Y:S05]  /*25f10*/  BRA `(.L_x_3691) ;  /* 0xffffffe000287947 */ /* 0x000fea000383ffff */
.L_x_3601:
[----:B------:R-:W-:Y:S01]  /*25f20*/  BSSY B0, `(.L_x_3692) ;  /* 0x0000006000007945 */ /* 0x000fe20003800000 */
[----:B------:R-:W-:Y:S02]  /*25f30*/  PLOP3.LUT P6, PT, P6, PT, PT, 0x8, 0x0 ;  /* 0x000000000000781c */ /* 0x000fe400037ce170 */
[----:B------:R-:W-:-:S11]  /*25f40*/  MOV R15, 0xffffffff ;  /* 0xffffffff000f7802 */ /* 0x000fd60000000f00 */
[----:B0-----:R-:W-:Y:S05]  /*25f50*/  WARPSYNC.COLLECTIVE R15, `(.L_x_3693) ;  /* 0x000000000f087348 */ /* 0x001fea0003c00000 */
[----:B------:R-:W-:Y:S01]  /*25f60*/  VOTE.ANY R14, PT, P6 ;  /* 0x00000000000e7806 */ /* 0x000fe200030e0100 */
[----:B0-----:R-:W-:Y:S06]  /*25f70*/  ENDCOLLECTIVE ;  /* 0x000000000000791b */ /* 0x001fec0003800000 */
.L_x_3693:
[----:B------:R-:W-:Y:S05]  /*25f80*/  BSYNC B0 ;  /* 0x0000000000007941 */ /* 0x000fea0003800000 */
.L_x_3692:
        /* <DEDUP_REMOVED lines=9> */
.L_x_3694:
[----:B------:R-:W-:Y:S01]  /*26020*/  MOV R17, R14 ;  /* 0x0000000e00117202 */ /* 0x000fe20000000f00 */
[----:B------:R-:W-:Y:S06]  /*26030*/  BRA `(.L_x_3695) ;  /* 0xffffffe000187947 */ /* 0x000fec000383ffff */
.L_x_3603:
[----:B------:R-:W-:Y:S01]  /*26040*/  BSSY B0, `(.L_x_3696) ;  /* 0x0000007000007945 */ /* 0x000fe20003800000 */
[----:B------:R-:W-:Y:S01]  /*26050*/  IMAD.MOV.U32 R13, RZ, RZ, R2 ;  /* 0x000000ffff0d7224 */ /* 0x000fe200078e0002 */
[----:B------:R-:W-:Y:S01]  /*26060*/  MOV R11, 0x1f ;  /* 0x0000001f000b7802 */ /* 0x000fe20000000f00 */
[----:B------:R-:W-:-:S07]  /*26070*/  IMAD.MOV.U32 R15, RZ, RZ, -0x1 ;  /* 0xffffffffff0f7424 */ /* 0x000fce00078e00ff */
[----:B012---:R-:W-:Y:S05]  /*26080*/  WARPSYNC.COLLECTIVE R15, `(.L_x_3697) ;  /* 0x000000000f087348 */ /* 0x007fea0003c00000 */
[----:B------:R3:W4:Y:S02]  /*26090*/  SHFL.IDX P6, R14, R13, R12, R11 ;  /* 0x0000000c0d0e7389 */ /* 0x00072400000c000b */
[----:B01234-:R-:W-:Y:S01]  /*260a0*/  ENDCOLLECTIVE ;  /* 0x000000000000791b */ /* 0x01ffe20003800000 */
.L_x_3697:
[----:B------:R-:W-:Y:S05]  /*260b0*/  BSYNC B0 ;  /* 0x0000000000007941 */ /* 0x000fea0003800000 */
.L_x_3696:
[----:B------:R-:W-:Y:S05]  /*260c0*/  BRA `(.L_x_3602) ;  /* 0xffffffe000107947 */ /* 0x000fea000383ffff */
.L_x_3607:
[----:B0-----:R0:W1:Y:S02]  /*260d0*/  SYNCS.PHASECHK.TRANS64.TRYWAIT P0, [R0+URZ+0x36820], R3 ;  /* 0x03682003000075a7 */ /* 0x001064000800017f */
[----:B-1----:R-:W-:Y:S05]  /*260e0*/  @!P0 NANOSLEEP.SYNCS 0x989680 ;  /* 0x009896800000895d */ /* 0x002fea0003900000 */
[----:B------:R-:W1:Y:S02]  /*260f0*/  @!P0 SYNCS.PHASECHK.TRANS64 P0, [R0+URZ+0x36820], R3 ;  /* 0x03682003000085a7 */ /* 0x000e64000800007f */
[----:B-1----:R-:W-:Y:S05]  /*26100*/  @!P0 BRA `(.L_x_3607) ;  /* 0xfffffffc00f08947 */ /* 0x002fea000383ffff */
[----:B------:R-:W-:Y:S05]  /*26110*/  BRA `(.L_x_3698) ;  /* 0xffffffe000f47947 */ /* 0x000fea000383ffff */
.L_x_3608:
        /* <DEDUP_REMOVED lines=11> */
.L_x_3700:
[----:B------:R-:W-:Y:S05]  /*261d0*/  BSYNC B0 ;  /* 0x0000000000007941 */ /* 0x000fea0003800000 */
.L_x_3699:
[----:B------:R-:W-:Y:S05]  /*261e0*/  BRA `(.L_x_3701) ;  /* 0xffffffe000dc7947 */ /* 0x000fea000383ffff */
.L_x_3609:
[----:B------:R-:W-:Y:S01]  /*261f0*/  BSSY B0, `(.L_x_3702) ;  /* 0x0000006000007945 */ /* 0x000fe20003800000 */
[----:B------:R-:W-:-:S07]  /*26200*/  MOV R15, 0xffffffff ;  /* 0xffffffff000f7802 */ /* 0x000fce0000000f00 */
[----:B01----:R-:W-:Y:S05]  /*26210*/  WARPSYNC.COLLECTIVE R15, `(.L_x_3703) ;  /* 0x000000000f0c7348 */ /* 0x003fea0003c00000 */
[----:B------:R-:W-:Y:S02]  /*26220*/  ELECT P6, UR62, PT ;  /* 0x00000000003e782f */ /* 0x000fe400038c0000 */
[----:B------:R-:W-:Y:S01]  /*26230*/  MOV R14, UR62 ;  /* 0x0000003e000e7c02 */ /* 0x000fe20008000f00 */
[----:B01----:R-:W-:Y:S10]  /*26240*/  ENDCOLLECTIVE ;  /* 0x000000000000791b */ /* 0x003ff40003800000 */
.L_x_3703:
[----:B------:R-:W-:Y:S05]  /*26250*/  BSYNC B0 ;  /* 0x0000000000007941 */ /* 0x000fea0003800000 */
.L_x_3702:
[----:B------:R-:W-:Y:S05]  /*26260*/  BRA `(.L_x_3704) ;  /* 0xffffffe000d07947 */ /* 0x000fea000383ffff */
.L_x_3611:
[----:B0-----:R0:W1:Y:S02]  /*26270*/  SYNCS.PHASECHK.TRANS64.TRYWAIT P0, [R6+URZ], R5 ;  /* 0x00000005060075a7 */ /* 0x001064000800017f */
[----:B-1----:R-:W-:Y:S05]  /*26280*/  @!P0 NANOSLEEP.SYNCS 0x989680 ;  /* 0x009896800000895d */ /* 0x002fea0003900000 */
[----:B------:R-:W1:Y:S02]  /*26290*/  @!P0 SYNCS.PHASECHK.TRANS64 P0, [R6+URZ], R5 ;  /* 0x00000005060085a7 */ /* 0x000e64000800007f */
[----:B-1----:R-:W-:Y:S05]  /*262a0*/  @!P0 BRA `(.L_x_3611) ;  /* 0xfffffffc00f08947 */ /* 0x002fea000383ffff */
[----:B------:R-:W-:Y:S05]  /*262b0*/  BRA `(.L_x_3705) ;  /* 0xffffffe400147947 */ /* 0x000fea000383ffff */
.L_x_3612:
[----:B-1----:R1:W2:Y:S02]  /*262c0*/  SYNCS.PHASECHK.TRANS64.TRYWAIT P0, [R7+URZ], R2 ;  /* 0x00000002070075a7 */ /* 0x0022a4000800017f */
[----:B--2---:R-:W-:Y:S05]  /*262d0*/  @!P0 NANOSLEEP.SYNCS 0x989680 ;  /* 0x009896800000895d */ /* 0x004fea0003900000 */
[----:B------:R-:W2:Y:S02]  /*262e0*/  @!P0 SYNCS.PHASECHK.TRANS64 P0, [R7+URZ], R2 ;  /* 0x00000002070085a7 */ /* 0x000ea4000800007f */
[----:B--2---:R-:W-:Y:S05]  /*262f0*/  @!P0 BRA `(.L_x_3612) ;  /* 0xfffffffc00f08947 */ /* 0x004fea000383ffff */
[----:B------:R-:W-:Y:S05]  /*26300*/  BRA `(.L_x_3706) ;  /* 0xffffffe400087947 */ /* 0x000fea000383ffff */
.L_x_3614:
[----:B--2---:R2:W3:Y:S02]  /*26310*/  SYNCS.PHASECHK.TRANS64.TRYWAIT P0, [R4+URZ], R5 ;  /* 0x00000005040075a7 */ /* 0x0044e4000800017f */
[----:B---3--:R-:W-:Y:S05]  /*26320*/  @!P0 NANOSLEEP.SYNCS 0x989680 ;  /* 0x009896800000895d */ /* 0x008fea0003900000 */
[----:B------:R-:W3:Y:S02]  /*26330*/  @!P0 SYNCS.PHASECHK.TRANS64 P0, [R4+URZ], R5 ;  /* 0x00000005040085a7 */ /* 0x000ee4000800007f */
[----:B---3--:R-:W-:Y:S05]  /*26340*/  @!P0 BRA `(.L_x_3614) ;  /* 0xfffffffc00f08947 */ /* 0x008fea000383ffff */
[----:B------:R-:W-:Y:S05]  /*26350*/  BRA `(.L_x_3707) ;  /* 0xffffffe400107947 */ /* 0x000fea000383ffff */
.L_x_3708:
        /* <DEDUP_REMOVED lines=10> */
.L_x_12759:


//--------------------- .text._ZN7cutlass13device_kernelIN5flash11enable_sm90INS1_16FlashAttnFwdSm90INS1_25CollectiveMainloopFwdSm90ILi2EN4cute5tupleIJNS5_1CILi1EEES8_S8_EEENS6_IJNS7_ILi128EEENS7_ILi96EEENS7_ILi192EEEEEELi192ENS_6half_tEfNS_4arch4Sm90ELb0ELb1ELb1ELb0ELb0ELb0ELb0ELb1ELb1ELb0ELb0ELb0EEENS1_21CollectiveEpilogueFwdINS6_IJSA_SC_SB_EEES9_SE_SG_Li256ELb0ELb0ELb0ELb0EEENS1_30DynamicPersistentTileSchedulerILi256ELi32ELb0ELb0ELb1EEEEEEEEEvNT_6ParamsE --------------------------
	.section	.text._ZN7cutlass13device_kernelIN5flash11enable_sm90INS1_16FlashAttnFwdSm90INS1_25CollectiveMainloopFwdSm90ILi2EN4cute5tupleIJNS5_1CILi1EEES8_S8_EEENS6_IJNS7_ILi128EEENS7_ILi96EEENS7_ILi192EEEEEELi192ENS_6half_tEfNS_4arch4Sm90ELb0ELb1ELb1ELb0ELb0ELb0ELb0ELb1ELb1ELb0ELb0ELb0EEENS1_21CollectiveEpilogueFwdINS6_IJSA_SC_SB_EEES9_SE_SG_Li256ELb0ELb0ELb0ELb0EEENS1_30DynamicPersistentTileSchedulerILi256ELi32ELb0ELb0ELb1EEEEEEEEEvNT_6ParamsE,"ax",@progbits
	.align	128
.text._ZN7cutlass13device_kernelIN5flash11enable_sm90INS1_16FlashAttnFwdSm90INS1_25CollectiveMainloopFwdSm90ILi2EN4cute5tupleIJNS5_1CILi1EEES8_S8_EEENS6_IJNS7_ILi128EEENS7_ILi96EEENS7_ILi192EEEEEELi192ENS_6half_tEfNS_4arch4Sm90ELb0ELb1ELb1ELb0ELb0ELb0ELb0ELb1ELb1ELb0ELb0ELb0EEENS1_21CollectiveEpilogueFwdINS6_IJSA_SC_SB_EEES9_SE_SG_Li256ELb0ELb0ELb0ELb0EEENS1_30DynamicPersistentTileSchedulerILi256ELi32ELb0ELb0ELb1EEEEEEEEEvNT_6ParamsE:
        .type           _ZN7cutlass13device_kernelIN5flash11enable_sm90INS1_16FlashAttnFwdSm90INS1_25CollectiveMainloopFwdSm90ILi2EN4cute5tupleIJNS5_1CILi1EEES8_S8_EEENS6_IJNS7_ILi128EEENS7_ILi96EEENS7_ILi192EEEEEELi192ENS_6half_tEfNS_4arch4Sm90ELb0ELb1ELb1ELb0ELb0ELb0ELb0ELb1ELb1ELb0ELb0ELb0EEENS1_21CollectiveEpilogueFwdINS6_IJSA_SC_SB_EEES9_SE_SG_Li256ELb0ELb0ELb0ELb0EEENS1_30DynamicPersistentTileSchedulerILi256ELi32ELb0ELb0ELb1EEEEEEEEEvNT_6ParamsE,@function
        .size           _ZN7cutlass13device_kernelIN5flash11enable_sm90INS1_16FlashAttnFwdSm90INS1_25CollectiveMainloopFwdSm90ILi2EN4cute5tupleIJNS5_1CILi1EEES8_S8_EEENS6_IJNS7_ILi128EEENS7_ILi96EEENS7_ILi192EEEEEELi192ENS_6half_tEfNS_4arch4Sm90ELb0ELb1ELb1ELb0ELb0ELb0ELb0ELb1ELb1ELb0ELb0ELb0EEENS1_21CollectiveEpilogueFwdINS6_IJSA_SC_SB_EEES9_SE_SG_Li256ELb0ELb0ELb0ELb0EEENS1_30DynamicPersistentTileSchedulerILi256ELi32ELb0ELb0ELb1EEEEEEEEEvNT_6ParamsE,(.L_x_12760 - _ZN7cutlass13device_kernelIN5flash11enable_sm90INS1_16FlashAttnFwdSm90INS1_25CollectiveMainloopFwdSm90ILi2EN4cute5tupleIJNS5_1CILi1EEES8_S8_EEENS6_IJNS7_ILi128EEENS7_ILi96EEENS7_ILi192EEEEEELi192ENS_6half_tEfNS_4arch4Sm90ELb0ELb1ELb1ELb0ELb0ELb0ELb0ELb1ELb1ELb0ELb0ELb0EEENS1_21CollectiveEpilogueFwdINS6_IJSA_SC_SB_EEES9_SE_SG_Li256ELb0ELb0ELb0ELb0EEENS1_30DynamicPersistentTileSchedulerILi256ELi32ELb0ELb0ELb1EEEEEEEEEvNT_6ParamsE)
        .other          _ZN7cutlass13device_kernelIN5flash11enable_sm90INS1_16FlashAttnFwdSm90INS1_25CollectiveMainloopFwdSm90ILi2EN4cute5tupleIJNS5_1CILi1EEES8_S8_EEENS6_IJNS7_ILi128EEENS7_ILi96EEENS7_ILi192EEEEEELi192ENS_6half_tEfNS_4arch4Sm90ELb0ELb1ELb1ELb0ELb0ELb0ELb0ELb1ELb1ELb0ELb0ELb0EEENS1_21CollectiveEpilogueFwdINS6_IJSA_SC_SB_EEES9_SE_SG_Li256ELb0ELb0ELb0ELb0EEENS1_30DynamicPersistentTileSchedulerILi256ELi32ELb0ELb0ELb1EEEEEEEEEvNT_6ParamsE,@"STO_CUDA_ENTRY STV_DEFAULT"
_ZN7cutlass13device_kernelIN5flash11enable_sm90INS1_16FlashAttnFwdSm90INS1_25CollectiveMainloopFwdSm90ILi2EN4cute5tupleIJNS5_1CILi1EEES8_S8_EEENS6_IJNS7_ILi128EEENS7_ILi96EEENS7_ILi192EEEEEELi192ENS_6half_tEfNS_4arch4Sm90ELb0ELb1ELb1ELb0ELb0ELb0ELb0ELb1ELb1ELb0ELb0ELb0EEENS1_21CollectiveEpilogueFwdINS6_IJSA_SC_SB_EEES9_SE_SG_Li256ELb0ELb0ELb0ELb0EEENS1_30DynamicPersistentTileSchedulerILi256ELi32ELb0ELb0ELb1EEEEEEEEEvNT_6ParamsE:
        /* <DEDUP_REMOVED lines=24> */
.L_x_3710:
[----:B------:R-:W-:Y:S05]  /*0180*/  BSYNC B0 ;  /* 0x0000000000007941 */ /* 0x000fea0003800000 */
.L_x_3709:
        /* <DEDUP_REMOVED lines=37> */
.L_x_3711:
        /* <DEDUP_REMOVED lines=22> */
.L_x_3712:
        /* <DEDUP_REMOVED lines=18> */
.L_x_3713:
        /* <DEDUP_REMOVED lines=22> */
.L_x_3714:
        /* <DEDUP_REMOVED lines=22> */
.L_x_3715:
[----:B-1----:R-:W-:Y:S01]  /*0920*/  UMOV UR4, 0x1 ;  /* 0x0000000100047882 */ /* 0x002fe20000000000 */
[----:B------:R-:W-:Y:S01]  /*0930*/  PLOP3.LUT P0, PT, PT, PT, UP0, 0x80, 0x0 ;  /* 0x000000000000781c */ /* 0x000fe20003f0f008 */
[----:B------:R-:W-:Y:S01]  /*0940*/  USEL UR4, UR4, 0x2, !UP0 ;  /* 0x0000000204047887 */ /* 0x000fe2000c000000 */
[----:B------:R-:W-:Y:S01]  /*0950*/  NOP ;  /* 0x0000000000007918 */ /* 0x000fe20000000000 */
[----:B------:R-:W-:-:S04]  /*0960*/  ULDC.64 UR60, c[0x0][0x208] ;  /* 0x00008200003c7ab9 */ /* 0x000fc80000000a00 */
[----:B------:R-:W-:-:S05]  /*0970*/  IMAD.U32 R2, RZ, RZ, UR4 ;  /* 0x00000004ff027e24 */ /* 0x000fca000f8e00ff */
[----:B------:R1:W-:Y:S01]  /*0980*/  STL [R1], R2 ;  /* 0x0000000201007387 */ /* 0x0003e20000100800 */
[----:B--23--:R-:W-:Y:S06]  /*0990*/  BAR.SYNC.DEFER_BLOCKING 0x0 ;  /* 0x0000000000007b1d */ /* 0x00cfec0000010000 */
[----:B------:R-:W-:Y:S05]  /*09a0*/  @!P0 BRA `(.L_x_3716) ;  /* 0x000000fc002c8947 */ /* 0x000fea0003800000 */
.L_x_3717:
        /* <DEDUP_REMOVED lines=19> */
[----:B----4-:R-:W-:Y:S01]  /*0ae0*/  UMOV UR5, UR6 ;  /* 0x0000000600057c82 */ /* 0x010fe20008000000 */
[----:B------:R-:W-:Y:S01]  /*0af0*/  IMAD.U32 R22, RZ, RZ, UR4 ;  /* 0x00000004ff167e24 */ /* 0x000fe2000f8e00ff */
[----:B------:R-:W-:Y:S01]  /*0b00*/  UMOV UR4, UR7 ;  /* 0x0000000700047c82 */ /* 0x000fe20008000000 */
[----:B-1----:R-:W-:Y:S02]  /*0b10*/  VIADD R206, R2, 0xffffff80 ;  /* 0xffffff8002ce7836 */ /* 0x002fe40000000000 */
[----:B------:R-:W-:Y:S01]  /*0b20*/  IMAD.U32 R23, RZ, RZ, UR5 ;  /* 0x00000005ff177e24 */ /* 0x000fe2000f8e00ff */
        /* <DEDUP_REMOVED lines=19> */
[----:B------:R-:W-:Y:S01]  /*0c60*/  SHF.R.S32.HI R203, RZ, 0x7, R0 ;  /* 0x00000007ffcb7819 */ /* 0x000fe20000011400 */
[----:B------:R-:W-:Y:S01]  /*0c70*/  IMAD.IADD R5, R206, 0x1, -R5 ;  /* 0x00000001ce057824 */ /* 0x000fe200078e0a05 */
[--C-:B------:R-:W-:Y:S02]  /*0c80*/  SHF.R.S32.HI R7, RZ, 0x2, R2.reuse ;  /* 0x00000002ff077819 */ /* 0x100fe40000011402 */
[----:B------:R-:W-:Y:S01]  /*0c90*/  SHF.R.S32.HI R8, RZ, 0x1f, R2 ;  /* 0x0000001fff087819 */ /* 0x000fe20000011402 */
[----:B------:R-:W-:Y:S01]  /*0ca0*/  IMAD R5, R204, 0x10, R5 ;  /* 0x00000010cc057824 */ /* 0x000fe200078e0205 */
[----:B------:R-:W-:Y:S02]  /*0cb0*/  LEA.HI R6, R6, R201, RZ, 0x5 ;  /* 0x000000c906067211 */ /* 0x000fe400078f28ff */
[----:B------:R-:W-:Y:S01]  /*0cc0*/  LEA.HI R8, R8, R7, RZ, 0x3 ;  /* 0x0000000708087211 */ /* 0x000fe200078f18ff */
[----:B------:R-:W-:Y:S01]  /*0cd0*/  IMAD R5, R5, 0x8, R4 ;  /* 0x0000000805057824 */ /* 0x000fe200078e0204 */
[----:B------:R-:W-:-:S02]  /*0ce0*/  LEA.HI R0, R0, R203, RZ, 0x1 ;  /* 0x000000cb00007211 */ /* 0x000fc400078f08ff */
[----:B------:R-:W-:Y:S01]  /*0cf0*/  LOP3.LUT R8, R8, 0xfffffff8, RZ, 0xc0, !PT ;  /* 0xfffffff808087812 */ /* 0x000fe200078ec0ff */
[----:B------:R-:W-:Y:S01]  /*0d00*/  IMAD.SHL.U32 R5, R5, 0x8, RZ ;  /* 0x0000000805057824 */ /* 0x000fe200078e00ff */
[----:B------:R-:W-:Y:S02]  /*0d10*/  LEA.HI R3, R3, R206, RZ, 0x3 ;  /* 0x000000ce03037211 */ /* 0x000fe400078f18ff */
[----:B------:R-:W-:Y:S01]  /*0d20*/  SHF.R.S32.HI R6, RZ, 0x5, R6 ;  /* 0x00000005ff067819 */ /* 0x000fe20000011406 */
[----:B------:R-:W-:Y:S01]  /*0d30*/  IMAD.WIDE R22, R5, 0x2, R22 ;  /* 0x0000000205167825 */ /* 0x000fe200078e0216 */
[----:B------:R-:W-:Y:S02]  /*0d40*/  LOP3.LUT R0, R0, 0x3fffffe, RZ, 0xc0, !PT ;  /* 0x03fffffe00007812 */ /* 0x000fe400078ec0ff */
[----:B------:R-:W-:Y:S01]  /*0d50*/  LOP3.LUT R5, R3, 0x1ffffff8, RZ, 0xc0, !PT ;  /* 0x1ffffff803057812 */ /* 0x000fe200078ec0ff */
[----:B------:R-:W-:Y:S01]  /*0d60*/  IMAD.IADD R7, R7, 0x1, -R8 ;  /* 0x0000000107077824 */ /* 0x000fe200078e0a08 */
[----:B------:R-:W-:Y:S01]  /*0d70*/  LOP3.LUT R16, R2, 0x7ffffffc, RZ, 0xc0, !PT ;  /* 0x7ffffffc02107812 */ /* 0x000fe200078ec0ff */
[----:B------:R-:W-:Y:S01]  /*0d80*/  IMAD.IADD R0, R203, 0x1, -R0 ;  /* 0x00000001cb007824 */ /* 0x000fe200078e0a00 */
[----:B------:R-:W-:Y:S01]  /*0d90*/  SHF.R.S32.HI R196, RZ, 0x3, R3 ;  /* 0x00000003ffc47819 */ /* 0x000fe20000011403 */
[----:B------:R-:W-:-:S02]  /*0da0*/  IMAD R7, R6, 0x10, R7 ;  /* 0x0000001006077824 */ /* 0x000fc400078e0207 */
[----:B------:R-:W-:Y:S02]  /*0db0*/  IMAD.IADD R5, R206, 0x1, -R5 ;  /* 0x00000001ce057824 */ /* 0x000fe400078e0a05 */
[----:B------:R-:W-:Y:S02]  /*0dc0*/  IMAD R202, R0, 0x40, R7 ;  /* 0x0000004000ca7824 */ /* 0x000fe400078e0207 */
[----:B------:R-:W-:Y:S02]  /*0dd0*/  IMAD.SHL.U32 R192, R5, 0x8, RZ ;  /* 0x0000000805c07824 */ /* 0x000fe400078e00ff */
[----:B------:R-:W-:-:S07]  /*0de0*/  IMAD.IADD R16, R201, 0x1, -R16 ;  /* 0x00000001c9107824 */ /* 0x000fce00078e0a10 */
.L_x_3810:
        /* <DEDUP_REMOVED lines=21> */
.L_x_3718:
        /* <DEDUP_REMOVED lines=8> */
.L_x_3719:
[----:B------:R-:W-:Y:S01]  /*0fc0*/  R2UR UR5, R198 ;  /* 0x00000000c60572ca */ /* 0x000fe200000e0000 */
[----:B------:R-:W1:Y:S01]  /*0fd0*/  LDC.64 R8, c[0x0][0x9e0] ;  /* 0x00027800ff087b82 */ /* 0x000e620000000a00 */
[----:B------:R-:W-:Y:S01]  /*0fe0*/  ULDC UR43, c[0x0][0xdb8] ;  /* 0x00036e00002b7ab9 */ /* 0x000fe20000000800 */
[----:B------:R-:W-:Y:S01]  /*0ff0*/  ULDC UR6, c[0x0][0xdac] ;  /* 0x00036b0000067ab9 */ /* 0x000fe20000000800 */
[----:B------:R-:W-:Y:S02]  /*1000*/  UISETP.NE.AND UP0, UPT, UR43, 0x1, UPT ;  /* 0x000000012b00788c */ /* 0x000fe4000bf05270 */
[----:B------:R-:W-:Y:S01]  /*1010*/  UIADD3 UR4, UR7, -UR4, URZ ;  /* 0x8000000407047290 */ /* 0x000fe2000fffe03f */
[----:B------:R-:W-:Y:S02]  /*1020*/  ULDC.64 UR10, c[0x0][0x3f8] ;  /* 0x0000fe00000a7ab9 */ /* 0x000fe40000000a00 */
[----:B------:R-:W2:Y:S01]  /*1030*/  LDC R17, c[0x0][0x404] ;  /* 0x00010100ff117b82 */ /* 0x000ea20000000800 */
[----:B------:R-:W-:Y:S01]  /*1040*/  ULDC UR7, c[0x0][0xdc4] ;  /* 0x0003710000077ab9 */ /* 0x000fe20000000800 */
[----:B------:R-:W-:Y:S01]  /*1050*/  ISETP.NE.U32.AND P0, PT, RZ, UR10, PT ;  /* 0x0000000aff007c0c */ /* 0x000fe2000bf05070 */
[----:B------:R-:W-:-:S02]  /*1060*/  UIMAD UR8, UR8, UR7, UR4 ;  /* 0x00000007080872a4 */ /* 0x000fc4000f8e0204 */
[----:B------:R-:W-:Y:S01]  /*1070*/  ULOP3.LUT UR5, URZ, UR5, URZ, 0x33, !UPT ;  /* 0x000000053f057292 */ /* 0x000fe2000f8e333f */
[----:B------:R-:W-:Y:S01]  /*1080*/  ISETP.NE.AND.EX P0, PT, RZ, UR11, PT, P0 ;  /* 0x0000000bff007c0c */ /* 0x000fe2000bf05300 */
[----:B------:R-:W-:Y:S01]  /*1090*/  @UP0 ULDC UR4, c[0x0][0xdbc] ;  /* 0x00036f0000040ab9 */ /* 0x000fe20000000800 */
[----:B------:R-:W3:Y:S01]  /*10a0*/  LDC R5, c[0x0][0x288] ;  /* 0x0000a200ff057b82 */ /* 0x000ee20000000800 */
[----:B------:R-:W-:Y:S01]  /*10b0*/  UIADD3 UR5, UR5, UR6, URZ ;  /* 0x0000000605057290 */ /* 0x000fe2000fffe03f */
[----:B------:R-:W-:Y:S02]  /*10c0*/  UMOV UR44, UR8 ;  /* 0x00000008002c7c82 */ /* 0x000fe40008000000 */
[----:B------:R-:W-:Y:S01]  /*10d0*/  @UP0 ULDC UR6, c[0x0][0xdc0] ;  /* 0x0003700000060ab9 */ /* 0x000fe20000000800 */
[----:B------:R-:W-:Y:S02]  /*10e0*/  USHF.L.U32 UR42, UR5, 0x7, URZ ;  /* 0x00000007052a7899 */ /* 0x000fe4000800063f */
[----:B------:R-:W-:Y:S01]  /*10f0*/  UIMAD.WIDE.U32 UR4, UR8, UR4, URZ ;  /* 0x00000004080472a5 */ /* 0x000fe2000f8e003f */
[----:B------:R-:W4:Y:S01]  /*1100*/  LDC R6, c[0x0][0x2e0] ;  /* 0x0000b800ff067b82 */ /* 0x000f220000000800 */
[----:B-1----:R-:W-:-:S02]  /*1110*/  ISETP.GE.AND P1, PT, R9, 0x1, PT ;  /* 0x000000010900780c */ /* 0x002fc40003f26270 */
[----:B------:R-:W-:Y:S01]  /*1120*/  IMAD.U32 R200, RZ, RZ, UR42 ;  /* 0x0000002affc87e24 */ /* 0x000fe2000f8e00ff */
[----:B------:R-:W-:Y:S01]  /*1130*/  @UP0 USHF.R.U32.HI UR44, URZ, UR6, UR5 ;  /* 0x000000063f2c0299 */ /* 0x000fe20008011605 */
[----:B--2---:R-:W-:-:S03]  /*1140*/  SEL R17, R17, 0x1, P0 ;  /* 0x0000000111117807 */ /* 0x004fc60000000000 */
[----:B------:R-:W-:-:S04]  /*1150*/  UIADD3 UR4, -UR44, URZ, URZ ;  /* 0x0000003f2c047290 */ /* 0x000fc8000fffe13f */
[----:B------:R-:W-:Y:S01]  /*1160*/  UIMAD UR43, UR43, UR4, UR8 ;  /* 0x000000042b2b72a4 */ /* 0x000fe2000f8e0208 */
[----:B---3--:R-:W-:-:S05]  /*1170*/  IADD3 R194, R200, 0x80, -R5 ;  /* 0x00000080c8c27810 */ /* 0x008fca0007ffe805 */
[CC--:B----4-:R-:W-:Y:S02]  /*1180*/  IMAD R194, R17.reuse, R6.reuse, R194 ;  /* 0x0000000611c27224 */ /* 0x0d0fe400078e02c2 */
[----:B------:R-:W-:Y:S02]  /*1190*/  IMAD R72, R17, R6, RZ ;  /* 0x0000000611487224 */ /* 0x000fe400078e02ff */
[----:B------:R-:W-:Y:S01]  /*11a0*/  IMAD.IADD R0, R194, 0x1, R8 ;  /* 0x00000001c2007824 */ /* 0x000fe200078e0208 */
[----:B------:R-:W-:Y:S06]  /*11b0*/  @!P1 BRA `(.L_x_3720) ;  /* 0x0000000000409947 */ /* 0x000fec0003800000 */
[C---:B------:R-:W-:Y:S01]  /*11c0*/  ISETP.GT.AND P0, PT, R194.reuse, RZ, PT ;  /* 0x000000ffc200720c */ /* 0x040fe20003f04270 */
[----:B------:R-:W-:-:S12]  /*11d0*/  VIADD R2, R194, 0xffffffff ;  /* 0xffffffffc2027836 */ /* 0x000fd80000000000 */
        /* <DEDUP_REMOVED lines=8> */
.L_x_3721:
[----:B------:R-:W-:-:S13]  /*1260*/  ISETP.NE.AND P0, PT, R9, 0x1, PT ;  /* 0x000000010900780c */ /* 0x000fda0003f05270 */
[----:B------:R-:W1:Y:S02]  /*1270*/  @P0 LDC.64 R10, c[0x0][0x9e8] ;  /* 0x00027a00ff0a0b82 */ /* 0x000e640000000a00 */
[----:B-1----:R-:W-:-:S05]  /*1280*/  @P0 IMAD.HI.U32 R4, R2, R10, RZ ;  /* 0x0000000a02040227 */ /* 0x002fca00078e00ff */
[----:B------:R-:W-:-:S07]  /*1290*/  @P0 SHF.R.U32.HI R2, RZ, R11, R4 ;  /* 0x0000000bff020219 */ /* 0x000fce0000011604 */
.L_x_3722:
[----:B------:R-:W-:-:S05]  /*12a0*/  IMAD R3, R2, R9, R9 ;  /* 0x0000000902037224 */ /* 0x000fca00078e0209 */
[----:B------:R-:W-:-:S07]  /*12b0*/  VIMNMX R0, R0, R3, PT ;  /* 0x0000000300007248 */ /* 0x000fce0003fe0100 */
.L_x_3720:
[----:B------:R-:W-:Y:S01]  /*12c0*/  VIADD R2, R0, 0x5f ;  /* 0x0000005f00027836 */ /* 0x000fe20000000000 */
[----:B------:R-:W-:Y:S01]  /*12d0*/  IADD3 R4, -R5, UR42, RZ ;  /* 0x0000002a05047c10 */ /* 0x000fe2000fffe1ff */
[----:B------:R-:W-:Y:S01]  /*12e0*/  IMAD R0, R17, R6, 0x5f ;  /* 0x0000005f11007424 */ /* 0x000fe200078e0206 */
[----:B------:R-:W-:Y:S01]  /*12f0*/  ULDC UR4, c[0x0][0x9dc] ;  /* 0x0002770000047ab9 */ /* 0x000fe20000000800 */
[----:B------:R-:W-:-:S04]  /*1300*/  IMAD.HI R2, R2, 0x2aaaaaab, RZ ;  /* 0x2aaaaaab02027827 */ /* 0x000fc800078e02ff */
[----:B------:R-:W-:Y:S01]  /*1310*/  IMAD.HI R0, R0, 0x2aaaaaab, RZ ;  /* 0x2aaaaaab00007827 */ /* 0x000fe200078e02ff */
[----:B------:R-:W-:-:S03]  /*1320*/  SHF.R.U32.HI R5, RZ, 0x1f, R2 ;  /* 0x0000001fff057819 */ /* 0x000fc60000011602 */
[----:B------:R-:W-:Y:S01]  /*1330*/  IMAD R4, R17, R6, R4 ;  /* 0x0000000611047224 */ /* 0x000fe200078e0204 */
[----:B------:R-:W-:Y:S02]  /*1340*/  SHF.R.U32.HI R3, RZ, 0x1f, R0 ;  /* 0x0000001fff037819 */ /* 0x000fe40000011600 */
[----:B------:R-:W-:Y:S01]  /*1350*/  LEA.HI.SX32 R2, R2, R5, 0x1c ;  /* 0x0000000502027211 */ /* 0x000fe200078fe2ff */
[----:B------:R-:W-:Y:S01]  /*1360*/  VIADD R6, R4, -UR4 ;  /* 0x8000000404067c36 */ /* 0x000fe20008000000 */
[----:B------:R-:W-:-:S04]  /*1370*/  LEA.HI.SX32 R3, R0, R3, 0x1c ;  /* 0x0000000300037211 */ /* 0x000fc800078fe2ff */
[----:B------:R-:W-:Y:S02]  /*1380*/  R2UR UR4, R6 ;  /* 0x00000000060472ca */ /* 0x000fe400000e0000 */
[----:B------:R-:W-:Y:S01]  /*1390*/  VIMNMX R19, R3, R2, PT ;  /* 0x0000000203137248 */ /* 0x000fe20003fe0100 */
[----:B------:R-:W-:-:S12]  /*13a0*/  @!P1 BRA `(.L_x_3723) ;  /* 0x0000000000449947 */ /* 0x000fd80003800000 */
        /* <DEDUP_REMOVED lines=9> */
.L_x_3724:
[----:B------:R-:W-:-:S13]  /*1440*/  ISETP.NE.AND P0, PT, R9, 0x1, PT ;  /* 0x000000010900780c */ /* 0x000fda0003f05270 */
[----:B------:R-:W1:Y:S02]  /*1450*/  @P0 LDC.64 R2, c[0x0][0x9e8] ;  /* 0x00027a00ff020b82 */ /* 0x000e640000000a00 */
[----:B-1----:R-:W-:-:S05]  /*1460*/  @P0 IMAD.HI.U32 R0, R4, R2, RZ ;  /* 0x0000000204000227 */ /* 0x002fca00078e00ff */
[----:B------:R-:W-:-:S07]  /*1470*/  @P0 SHF.R.U32.HI R4, RZ, R3, R0 ;  /* 0x00000003ff040219 */ /* 0x000fce0000011600 */
.L_x_3725:
[----:B------:R-:W-:-:S05]  /*1480*/  IMAD R4, R4, R9, RZ ;  /* 0x0000000904047224 */ /* 0x000fca00078e02ff */
[----:B------:R-:W-:-:S13]  /*1490*/  R2UR UR5, R4 ;  /* 0x00000000040572ca */ /* 0x000fda00000e0000 */
[----:B------:R-:W-:-:S04]  /*14a0*/  UISETP.LT.AND UP0, UPT, UR4, UR5, UPT ;  /* 0x000000050400728c */ /* 0x000fc8000bf01270 */
[----:B------:R-:W-:-:S12]  /*14b0*/  USEL UR4, UR4, UR5, !UP0 ;  /* 0x0000000504047287 */ /* 0x000fd8000c000000 */
.L_x_3723:
[----:B------:R-:W-:Y:S01]  /*14c0*/  UIMAD.WIDE UR4, UR4, 0x2aaaaaab, URZ ;  /* 0x2aaaaaab040478a5 */ /* 0x000fe2000f8e023f */
[----:B------:R-:W-:Y:S02]  /*14d0*/  PLOP3.LUT P0, PT, PT, PT, PT, 0x80, 0x0 ;  /* 0x000000000000781c */ /* 0x000fe40003f0f070 */
[----:B------:R-:W-:Y:S01]  /*14e0*/  CS2R R2, SRZ ;  /* 0x0000000000027805 */ /* 0x000fe2000001ff00 */
[----:B------:R-:W-:Y:S01]  /*14f0*/  IMAD.MOV.U32 R0, RZ, RZ, RZ ;  /* 0x000000ffff007224 */ /* 0x000fe200078e00ff */
[----:B------:R-:W-:Y:S01]  /*1500*/  USHF.R.U32.HI UR4, URZ, 0x1f, UR5 ;  /* 0x0000001f3f047899 */ /* 0x000fe20008011605 */
[----:B------:R-:W-:Y:S02]  /*1510*/  CS2R R118, SRZ ;  /* 0x0000000000767805 */ /* 0x000fe4000001ff00 */
[----:B------:R-:W-:Y:S02]  /*1520*/  CS2R R116, SRZ ;  /* 0x0000000000747805 */ /* 0x000fe4000001ff00 */
[----:B------:R-:W-:Y:S01]  /*1530*/  CS2R R114, SRZ ;  /* 0x0000000000727805 */ /* 0x000fe2000001ff00 */
[----:B------:R-:W-:Y:S01]  /*1540*/  ULEA.HI.SX32 UR4, UR5, UR4, 0x1c ;  /* 0x0000000405047291 */ /* 0x000fe2000f8fe23f */
        /* <DEDUP_REMOVED lines=43> */
[----:B------:R-:W-:Y:S01]  /*1800*/  CS2R R36, SRZ ;  /* 0x0000000000247805 */ /* 0x000fe2000001ff00 */
[----:B------:R-:W-:Y:S01]  /*1810*/  IMAD.MOV.U32 R126, RZ, RZ, RZ ;  /* 0x000000ffff7e7224 */ /* 0x000fe200078e00ff */
[----:B------:R-:W-:Y:S01]  /*1820*/  CS2R R32, SRZ ;  /* 0x0000000000207805 */ /* 0x000fe2000001ff00 */
[----:B------:R-:W-:Y:S01]  /*1830*/  IMAD.MOV.U32 R120, RZ, RZ, RZ ;  /* 0x000000ffff787224 */ /* 0x000fe200078e00ff */
[----:B------:R-:W-:Y:S01]  /*1840*/  CS2R R6, SRZ ;  /* 0x0000000000067805 */ /* 0x000fe2000001ff00 */
[----:B------:R-:W-:Y:S02]  /*1850*/  IMAD.MOV.U32 R25, RZ, RZ, RZ ;  /* 0x000000ffff197224 */ /* 0x000fe400078e00ff */
[----:B------:R-:W-:-:S02]  /*1860*/  IMAD.MOV.U32 R27, RZ, RZ, RZ ;  /* 0x000000ffff1b7224 */ /* 0x000fc400078e00ff */
        /* <DEDUP_REMOVED lines=21> */
[----:B------:R-:W-:Y:S02]  /*19c0*/  IMAD.U32 R10, RZ, RZ, UR6 ;  /* 0x00000006ff0a7e24 */ /* 0x000fe4000f8e00ff */
[----:B------:R-:W-:Y:S02]  /*19d0*/  IMAD.U32 R6, RZ, RZ, UR4 ;  /* 0x00000004ff067e24 */ /* 0x000fe4000f8e00ff */
[----:B------:R-:W-:-:S02]  /*19e0*/  IMAD.U32 R7, RZ, RZ, UR5 ;  /* 0x00000005ff077e24 */ /* 0x000fc4000f8e00ff */
[----:B------:R-:W-:Y:S02]  /*19f0*/  IMAD.U32 R11, RZ, RZ, UR7 ;  /* 0x00000007ff0b7e24 */ /* 0x000fe4000f8e00ff */
[----:B------:R-:W-:Y:S02]  /*1a00*/  IMAD.MOV.U32 R8, RZ, RZ, 0x70 ;  /* 0x00000070ff087424 */ /* 0x000fe400078e00ff */
[----:B------:R-:W-:Y:S02]  /*1a10*/  IMAD.MOV.U32 R12, RZ, RZ, 0x1 ;  /* 0x00000001ff0c7424 */ /* 0x000fe400078e00ff */
[----:B-1----:R-:W-:-:S07]  /*1a20*/  IMAD.MOV.U32 R13, RZ, RZ, RZ ;  /* 0x000000ffff0d7224 */ /* 0x002fce00078e00ff */
[----:B------:R-:W-:-:S07]  /*1a30*/  LEPC R20, `(.L_x_3727) ;  /* 0x000000001014794e */ /* 0x000fce0000000000 */
[----:B--2---:R-:W-:Y:S05]  /*1a40*/  CALL.ABS.NOINC R2 ;  /* 0x0000000002007343 */ /* 0x004fea0003c00000 */
.L_x_3727:
        /* <DEDUP_REMOVED lines=11> */
.L_x_3875:
[----:B------:R-:W-:Y:S05]  /*1b00*/  @!P0 BRA `(.L_x_3729) ;  /* 0x0000000000048947 */ /* 0x000fea0003800000 */
[----:B------:R-:W-:Y:S01]  /*1b10*/  BPT.TRAP 0x1 ;  /* 0x000000040000795c */ /* 0x000fe20000300000 */
.L_x_3729:
[----:B------:R-:W-:Y:S02]  /*1b20*/  IMAD.U32 R5, RZ, RZ, UR36 ;  /* 0x00000024ff057e24 */ /* 0x000fe4000f8e00ff */
[----:B-1----:R-:W-:-:S03]  /*1b30*/  IMAD.U32 R0, RZ, RZ, UR39 ;  /* 0x00000027ff007e24 */ /* 0x002fc6000f8e00ff */
[----:B------:R-:W-:Y:S02]  /*1b40*/  LEA R5, R5, UR37, 0x3 ;  /* 0x0000002505057c11 */ /* 0x000fe4000f8e18ff */
[----:B------:R-:W-:-:S04]  /*1b50*/  SHF.L.U32 R0, R0, 0x1f, RZ ;  /* 0x0000001f00007819 */ /* 0x000fc800000006ff */
[----:B------:R1:W2:Y:S01]  /*1b60*/  SYNCS.PHASECHK.TRANS64.TRYWAIT P1, [R5+URZ+0x30830], R0 ;  /* 0x03083000050075a7 */ /* 0x0002a2000802017f */
[----:B------:R-:W-:Y:S05]  /*1b70*/  @!P0 BRA `(.L_x_3730) ;  /* 0x0000000000048947 */ /* 0x000fea0003800000 */
[----:B------:R-:W-:Y:S01]  /*1b80*/  BPT.TRAP 0x1 ;  /* 0x000000040000795c */ /* 0x000fe20000300000 */
.L_x_3730:
[----:B------:R-:W3:Y:S01]  /*1b90*/  S2R R2, SR_TID.X ;  /* 0x0000000000027919 */ /* 0x000ee20000002100 */
[----:B------:R-:W-:Y:S02]  /*1ba0*/  LOP3.LUT R195, R195, 0xfff7ffff, RZ, 0xc0, !PT ;  /* 0xfff7ffffc3c37812 */ /* 0x000fe400078ec0ff */
[----:B---3--:R-:W-:-:S13]  /*1bb0*/  LOP3.LUT P2, RZ, R2, 0x7f, RZ, 0xc0, !PT ;  /* 0x0000007f02ff7812 */ /* 0x008fda000784c0ff */
[----:B------:R-:W-:Y:S01]  /*1bc0*/  @P2 LOP3.LUT R195, R195, 0x80000, RZ, 0xfc, !PT ;  /* 0x00080000c3c32812 */ /* 0x000fe200078efcff */
[----:B--2---:R-:W-:Y:S06]  /*1bd0*/  @P1 BRA `(.L_x_3731) ;  /* 0x0000000000081947 */ /* 0x004fec0003800000 */
[----:B------:R-:W2:Y:S02]  /*1be0*/  SYNCS.PHASECHK.TRANS64.TRYWAIT P1, [R5+URZ+0x30830], R0 ;  /* 0x03083000050075a7 */ /* 0x000ea4000802017f */
[----:B--2---:R-:W-:Y:S05]  /*1bf0*/  @!P1 BRA `(.L_x_3732) ;  /* 0x0000012000089947 */ /* 0x004fea0003800000 */
.L_x_3731:
        /* <DEDUP_REMOVED lines=10> */
[----:B------:R-:W3:Y:S01]  /*1ca0*/  S2R R6, SR_TID.X ;  /* 0x0000000000067919 */ /* 0x000ee20000002100 */
[----:B------:R-:W-:Y:S01]  /*1cb0*/  UMOV UR17, 0x40000040 ;  /* 0x4000004000117882 */ /* 0x000fe20000000000 */
[----:B------:R-:W-:Y:S01]  /*1cc0*/  UMOV UR19, 0x40000040 ;  /* 0x4000004000137882 */ /* 0x000fe20000000000 */
[----:B------:R-:W-:Y:S01]  /*1cd0*/  ULOP3.LUT UR38, UR4, 0x10000, URZ, 0xfc, !UPT ;  /* 0x0001000004267892 */ /* 0x000fe2000f8efc3f */
[----:B------:R-:W4:Y:S01]  /*1ce0*/  LDC R15, c[0x0][0x288] ;  /* 0x0000a200ff0f7b82 */ /* 0x000f220000000800 */
[----:B------:R-:W-:-:S02]  /*1cf0*/  ULOP3.LUT UR4, UR40, 0x10000, URZ, 0xfc, !UPT ;  /* 0x0001000028047892 */ /* 0x000fc4000f8efc3f */
[----:B------:R-:W-:Y:S02]  /*1d00*/  UIMAD UR5, UR36, 0x900, UR38 ;  /* 0x00000900240578a4 */ /* 0x000fe4000f8e0226 */
[----:B------:R-:W-:Y:S02]  /*1d10*/  UIADD3 UR6, UR4, 0x2, URZ ;  /* 0x0000000204067890 */ /* 0x000fe4000fffe03f */
[----:B------:R-:W-:Y:S01]  /*1d20*/  UIADD3 UR7, UR5, 0x2, URZ ;  /* 0x0000000205077890 */ /* 0x000fe2000fffe03f */
[----:B------:R-:W5:Y:S01]  /*1d30*/  LDC R104, c[0x0][0x2e0] ;  /* 0x0000b800ff687b82 */ /* 0x000f620000000800 */
[----:B------:R-:W-:Y:S01]  /*1d40*/  UMOV UR8, UR4 ;  /* 0x0000000400087c82 */ /* 0x000fe20008000000 */
[----:B------:R-:W-:Y:S01]  /*1d50*/  UMOV UR10, UR5 ;  /* 0x00000005000a7c82 */ /* 0x000fe20008000000 */
[----:B------:R-:W-:Y:S01]  /*1d60*/  IMAD.U32 R12, RZ, RZ, UR8 ;  /* 0x00000008ff0c7e24 */ /* 0x000fe2000f8e00ff */
[----:B------:R-:W-:Y:S01]  /*1d70*/  HGMMA.64x96x16.F32 R24, gdesc[UR8], RZ, !UPT, gsb0 ;  /* 0x01600000081879f0 */ /* 0x000fe2000c0008ff */
        /* <DEDUP_REMOVED lines=11> */
[----:B------:R-:W-:Y:S01]  /*1e30*/  UIADD3 UR18, UR5, 0x302, URZ ;  /* 0x0000030205127890 */ /* 0x000fe2000fffe03f */
[----:B---3--:R-:W-:Y:S01]  /*1e40*/  LOP3.LUT P1, RZ, R6, 0x7f, RZ, 0xc0, !PT ;  /* 0x0000007f06ff7812 */ /* 0x008fe2000782c0ff */
[----:B------:R-:W-:Y:S01]  /*1e50*/  UIADD3 UR20, UR4, 0x404, URZ ;  /* 0x0000040404147890 */ /* 0x000fe2000fffe03f */
[----:B------:R-:W-:Y:S01]  /*1e60*/  IMAD R6, R19, -0x60, R72 ;  /* 0xffffffa013067824 */ /* 0x000fe200078e0248 */
        /* <DEDUP_REMOVED lines=8> */
[----:B-12---:R-:W-:Y:S01]  /*1ef0*/  @!P1 VIADD R5, R5, 0x30840 ;  /* 0x0003084005059836 */ /* 0x006fe20000000000 */
[----:B------:R-:W-:Y:S01]  /*1f00*/  UIADD3 UR30, UR5, 0x600, URZ ;  /* 0x00000600051e7890 */ /* 0x000fe2000fffe03f */
[----:B------:R-:W-:Y:S01]  /*1f10*/  UMOV UR29, 0x40000040 ;  /* 0x40000040001d7882 */ /* 0x000fe20000000000 */
[----:B------:R-:W-:Y:S01]  /*1f20*/  UMOV UR31, 0x40000040 ;  /* 0x40000040001f7882 */ /* 0x000fe20000000000 */
[----:B------:R-:W-:Y:S01]  /*1f30*/  UIADD3 UR32, UR4, 0x802, URZ ;  /* 0x0000080204207890 */ /* 0x000fe2000fffe03f */
[----:B------:R-:W-:Y:S01]  /*1f40*/  @!P1 PRMT R5, RZ, 0x654, R5 ;  /* 0x00000654ff059816 */ /* 0x000fe20000000005 */
        /* <DEDUP_REMOVED lines=11> */
[----:B------:R-:W-:Y:S02]  /*2000*/  WARPGROUP.DEPBAR.LE gsb0, 0x0 ;  /* 0x00008000000079c5 */ /* 0x000fe40000010000 */
[----:B------:R-:W-:-:S06]  /*2010*/  WARPGROUP.ARRIVE ;  /* 0x00000000000079c5 */ /* 0x000fcc0000000000 */
[----:B------:R-:W-:Y:S01]  /*2020*/  HGMMA.64x96x16.F32 R24, gdesc[UR8], R24, gsb0 ;  /* 0x01600000081879f0 */ /* 0x000fe20008000818 */
[----:B------:R-:W-:Y:S01]  /*2030*/  UMOV UR8, UR6 ;  /* 0x0000000600087c82 */ /* 0x000fe20008000000 */
[----:B------:R-:W-:Y:S01]  /*2040*/  UMOV UR9, 0x40000040 ;  /* 0x4000004000097882 */ /* 0x000fe20000000000 */
[----:B------:R-:W-:Y:S01]  /*2050*/  UMOV UR10, UR7 ;  /* 0x00000007000a7c82 */ /* 0x000fe20008000000 */
[----:B------:R-:W-:Y:S01]  /*2060*/  UMOV UR11, 0x40000040 ;  /* 0x40000040000b7882 */ /* 0x000fe20000000000 */
[----:B------:R-:W-:Y:S01]  /*2070*/  IMAD.U32 R8, RZ, RZ, UR8 ;  /* 0x00000008ff087e24 */ /* 0x000fe2000f8e00ff */
[----:B------:R-:W-:Y:S01]  /*2080*/  ULDC.64 UR6, c[0x0][0x9d8] ;  /* 0x0002760000067ab9 */ /* 0x000fe20000000a00 */
[----:B------:R-:W-:Y:S01]  /*2090*/  IMAD.U32 R9, RZ, RZ, UR9 ;  /* 0x00000009ff097e24 */ /* 0x000fe2000f8e00ff */
[----:B------:R-:W-:Y:S01]  /*20a0*/  ULOP3.LUT UR45, URZ, UR7, URZ, 0x33, !UPT ;  /* 0x000000073f2d7292 */ /* 0x000fe2000f8e333f */
[----:B------:R-:W-:Y:S02]  /*20b0*/  WARPGROUP.DEPBAR.LE gsb0, 0x0 ;  /* 0x00008000000079c5 */ /* 0x000fe40000010000 */
[----:B------:R-:W-:-:S06]  /*20c0*/  WARPGROUP.ARRIVE ;  /* 0x00000000000079c5 */ /* 0x000fcc0000000000 */
[----:B------:R-:W-:Y:S01]  /*20d0*/  HGMMA.64x96x16.F32 R24, gdesc[UR8], R24, gsb0 ;  /* 0x01600000081879f0 */ /* 0x000fe20008000818 */
[----:B------:R-:W-:Y:S02]  /*20e0*/  UIADD3 UR8, UR4, 0x6, URZ ;  /* 0x0000000604087890 */ /* 0x000fe4000fffe03f */
[----:B------:R-:W-:Y:S01]  /*20f0*/  UIADD3 UR10, UR5, 0x6, URZ ;  /* 0x00000006050a7890 */ /* 0x000fe2000fffe03f */
[----:B------:R-:W-:Y:S01]  /*2100*/  UMOV UR9, 0x40000040 ;  /* 0x4000004000097882 */ /* 0x000fe20000000000 */
[----:B------:R-:W-:Y:S01]  /*2110*/  UMOV UR11, 0x40000040 ;  /* 0x40000040000b7882 */ /* 0x000fe20000000000 */
[----:B------:R-:W-:Y:S02]  /*2120*/  ULDC.64 UR4, c[0x0][0x9e0] ;  /* 0x0002780000047ab9 */ /* 0x000fe40000000a00 */
[----:B------:R-:W-:Y:S01]  /*2130*/  UISETP.GE.AND UP0, UPT, UR5, 0x1, UPT ;  /* 0x000000010500788c */ /* 0x000fe2000bf06270 */
[----:B------:R-:W-:Y:S02]  /*2140*/  WARPGROUP.DEPBAR.LE gsb0, 0x0 ;  /* 0x00008000000079c5 */ /* 0x000fe40000010000 */
[----:B------:R-:W-:-:S06]  /*2150*/  WARPGROUP.ARRIVE ;  /* 0x00000000000079c5 */ /* 0x000fcc0000000000 */
[----:B------:R-:W-:Y:S03]  /*2160*/  HGMMA.64x96x16.F32 R24, gdesc[UR8], R24, gsb0 ;  /* 0x01600000081879f0 */ /* 0x000fe60008000818 */
        /* <DEDUP_REMOVED lines=64> */
[----:B-1----:R-:W-:Y:S01]  /*2570*/  FMUL.FTZ R24, R71, UR6 ;  /* 0x0000000647187c20 */ /* 0x002fe20008410000 */
[----:B------:R-:W-:-:S02]  /*2580*/  IMAD.MOV.U32 R26, RZ, RZ, -0x60 ;  /* 0xffffffa0ff1a7424 */ /* 0x000fc400078e00ff */
[----:B------:R-:W-:Y:S01]  /*2590*/  FMUL.FTZ R51, R51, UR6 ;  /* 0x0000000633337c20 */ /* 0x000fe20008410000 */
[----:B------:R-:W-:Y:S01]  /*25a0*/  FMUL.FTZ R55, R55, UR6 ;  /* 0x0000000637377c20 */ /* 0x000fe20008410000 */
[----:B------:R-:W-:Y:S01]  /*25b0*/  FMUL.FTZ R59, R59, UR6 ;  /* 0x000000063b3b7c20 */ /* 0x000fe20008410000 */
[----:B------:R-:W-:Y:S01]  /*25c0*/  FMUL.FTZ R61, R61, UR6 ;  /* 0x000000063d3d7c20 */ /* 0x000fe20008410000 */
[----:B------:R-:W-:Y:S01]  /*25d0*/  FMUL.FTZ R65, R65, UR6 ;  /* 0x0000000641417c20 */ /* 0x000fe20008410000 */
[----:B------:R4:W-:Y:S01]  /*25e0*/  @!P1 SYNCS.ARRIVE.TRANS64.RED.A1T0 RZ, [R5+URZ], RZ ;  /* 0x000000ff05ff99a7 */ /* 0x0009e2000810043f */
[----:B------:R-:W-:Y:S01]  /*25f0*/  PLOP3.LUT P1, PT, PT, PT, UP0, 0x40, 0x0 ;  /* 0x000000000000781c */ /* 0x000fe20003f2e808 */
[----:B------:R-:W1:Y:S01]  /*2600*/  MUFU.TANH R73, R31 ;  /* 0x0000001f00497308 */ /* 0x000e620000002400 */
[----:B------:R-:W-:Y:S02]  /*2610*/  IMAD R26, R19, R26, 0x60 ;  /* 0x00000060131a7424 */ /* 0x000fe400078e021a */
[----:B------:R-:W-:Y:S01]  /*2620*/  FMUL.FTZ R30, R30, UR6 ;  /* 0x000000061e1e7c20 */ /* 0x000fe20008410000 */
[----:B------:R-:W-:Y:S01]  /*2630*/  FMUL.FTZ R39, R39, UR6 ;  /* 0x0000000627277c20 */ /* 0x000fe20008410000 */
[----:B------:R-:W-:Y:S01]  /*2640*/  FMUL.FTZ R43, R43, UR6 ;  /* 0x000000062b2b7c20 */ /* 0x000fe20008410000 */
[----:B-----5:R-:W-:Y:S01]  /*2650*/  IMAD R7, R17, R104, R26 ;  /* 0x0000006811077224 */ /* 0x020fe200078e021a */
[----:B----4-:R-:W-:Y:S01]  /*2660*/  IADD3 R5, -R15, 0x61, R6 ;  /* 0x000000610f057810 */ /* 0x010fe20007ffe106 */
[----:B------:R-:W-:Y:S01]  /*2670*/  FMUL.FTZ R47, R47, UR6 ;  /* 0x000000062f2f7c20 */ /* 0x000fe20008410000 */
[----:B------:R-:W3:Y:S03]  /*2680*/  MUFU.TANH R74, R35 ;  /* 0x00000023004a7308 */ /* 0x000ee60000002400 */
[----:B------:R-:W-:-:S02]  /*2690*/  IMAD R6, R16, -0x2, R5 ;  /* 0xfffffffe10067824 */ /* 0x000fc400078e0205 */
[----:B------:R-:W-:-:S03]  /*26a0*/  VIADD R5, R202, UR42 ;  /* 0x0000002aca057c36 */ /* 0x000fc60008000000 */
        /* <DEDUP_REMOVED lines=45> */
[----:B--2---:R-:W-:-:S07]  /*2980*/  VIADD R39, R6, UR4 ;  /* 0x0000000406277c36 */ /* 0x004fce0008000000 */
[----:B------:R2:W1:Y:S01]  /*2990*/  MUFU.TANH R77, R47 ;  /* 0x0000002f004d7308 */ /* 0x0004620000002400 */
[----:B-----5:R-:W-:Y:S01]  /*29a0*/  VIADD R43, R6, UR45 ;  /* 0x0000002d062b7c36 */ /* 0x020fe20008000000 */
[----:B------:R-:W-:-:S03]  /*29b0*/  VIADDMNMX R6, R5, R39, R30, PT ;  /* 0x0000002705067246 */ /* 0x000fc6000380011e */
[----:B------:R-:W-:Y:S02]  /*29c0*/  IMAD.IADD R7, R43, 0x1, R5 ;  /* 0x000000012b077824 */ /* 0x000fe400078e0205 */
[----:B--2---:R-:W-:Y:S01]  /*29d0*/  IMAD R47, R16, -0x2, R26 ;  /* 0xfffffffe102f7824 */ /* 0x004fe200078e021a */
[----:B---34-:R-:W-:Y:S06]  /*29e0*/  @P1 BRA `(.L_x_3733) ;  /* 0x0000000000581947 */ /* 0x018fec0003800000 */
[----:B------:R-:W-:Y:S01]  /*29f0*/  IMAD R18, R17, R104, R5 ;  /* 0x0000006811127224 */ /* 0x000fe200078e0205 */
        /* <DEDUP_REMOVED lines=12> */
.L_x_3735:
[----:B------:R-:W-:-:S06]  /*2ac0*/  UISETP.NE.AND UP1, UPT, UR5, 0x1, UPT ;  /* 0x000000010500788c */ /* 0x000fcc000bf25270 */
[----:B------:R-:W-:-:S05]  /*2ad0*/  PLOP3.LUT P1, PT, PT, PT, UP1, 0x80, 0x0 ;  /* 0x000000000000781c */ /* 0x000fca0003f2f018 */
[----:B------:R-:W-:-:S08]  /*2ae0*/  @UP1 ULDC.64 UR6, c[0x0][0x9e8] ;  /* 0x00027a0000061ab9 */ /* 0x000fd00000000a00 */
[----:B------:R-:W-:-:S05]  /*2af0*/  @P1 IMAD.HI.U32 R51, R18, UR6, RZ ;  /* 0x0000000612331c27 */ /* 0x000fca000f8e00ff */
[----:B------:R-:W-:-:S07]  /*2b00*/  @P1 SHF.R.U32.HI R18, RZ, UR7, R51 ;  /* 0x00000007ff121c19 */ /* 0x000fce0008011633 */
.L_x_3736:
[----:B------:R-:W-:Y:S05]  /*2b10*/  BSYNC B0 ;  /* 0x0000000000007941 */ /* 0x000fea0003800000 */
.L_x_3734:
[----:B------:R-:W-:-:S05]  /*2b20*/  IMAD R18, R18, UR5, R47 ;  /* 0x0000000512127c24 */ /* 0x000fca000f8e022f */
[----:B------:R-:W-:Y:S02]  /*2b30*/  VIMNMX R7, R7, R18, !PT ;  /* 0x0000001207077248 */ /* 0x000fe40007fe0100 */
[----:B------:R-:W-:-:S07]  /*2b40*/  VIADDMNMX R6, R18, UR5, R6, PT ;  /* 0x0000000512067c46 */ /* 0x000fce000b800106 */
.L_x_3733:
        /* <DEDUP_REMOVED lines=11> */
[----:B-1----:R-:W-:-:S02]  /*2c00*/  FSEL R82, R29, -INF , !P3 ;  /* 0xff8000001d527808 */ /* 0x002fc40005800000 */
        /* <DEDUP_REMOVED lines=84> */
[----:B------:R-:W-:Y:S02]  /*3150*/  P2R R55, PR, RZ, 0x20 ;  /* 0x00000020ff377803 */ /* 0x000fe40000000000 */
[----:B------:R-:W-:Y:S02]  /*3160*/  FSEL R33, R64, -INF , !P3 ;  /* 0xff80000040217808 */ /* 0x000fe40005800000 */
[C---:B------:R-:W-:Y:S02]  /*3170*/  ISETP.GE.AND P3, PT, R26.reuse, 0x52, PT ;  /* 0x000000521a00780c */ /* 0x040fe40003f66270 */
[----:B------:R-:W-:Y:S02]  /*3180*/  ISETP.GE.AND P6, PT, R26, 0x1, PT ;  /* 0x000000011a00780c */ /* 0x000fe40003fc6270 */
[----:B------:R-:W-:-:S04]  /*3190*/  ISETP.GT.AND P4, PT, R7, 0x51, !P3 ;  /* 0x000000510700780c */ /* 0x000fc80005f84270 */
[----:B------:R-:W-:-:S04]  /*31a0*/  ISETP.LT.OR P4, PT, R6, 0x52, P4 ;  /* 0x000000520600780c */ /* 0x000fc80002781670 */
[----:B------:R-:W-:Y:S02]  /*31b0*/  FSEL R31, R31, -INF , !P4 ;  /* 0xff8000001f1f7808 */ /* 0x000fe40006000000 */
[----:B------:R-:W-:-:S04]  /*31c0*/  ISETP.GE.AND P4, PT, R26, 0x59, PT ;  /* 0x000000591a00780c */ /* 0x000fc80003f86270 */
[----:B------:R-:W-:-:S04]  /*31d0*/  ISETP.GT.AND P5, PT, R7, 0x58, !P4 ;  /* 0x000000580700780c */ /* 0x000fc800067a4270 */
[----:B------:R-:W-:-:S04]  /*31e0*/  ISETP.LT.OR P5, PT, R6, 0x59, P5 ;  /* 0x000000590600780c */ /* 0x000fc80002fa1670 */
[----:B------:R-:W-:Y:S02]  /*31f0*/  FSEL R25, R68, -INF , !P5 ;  /* 0xff80000044197808 */ /* 0x000fe40006800000 */
[----:B------:R-:W-:-:S04]  /*3200*/  ISETP.GT.AND P5, PT, R7, RZ, !P6 ;  /* 0x000000ff0700720c */ /* 0x000fc800077a4270 */
[----:B------:R-:W-:-:S04]  /*3210*/  ISETP.LT.OR P5, PT, R6, 0x1, P5 ;  /* 0x000000010600780c */ /* 0x000fc80002fa1670 */
[----:B------:R-:W-:Y:S02]  /*3220*/  FSEL R36, R21, -INF , !P5 ;  /* 0xff80000015247808 */ /* 0x000fe40006800000 */
[----:B------:R-:W-:-:S04]  /*3230*/  ISETP.GE.AND P5, PT, R26, 0x5a, PT ;  /* 0x0000005a1a00780c */ /* 0x000fc80003fa6270 */
[----:B------:R-:W-:Y:S02]  /*3240*/  P2R R64, PR, RZ, 0x20 ;  /* 0x00000020ff407803 */ /* 0x000fe40000000000 */
[----:B------:R-:W-:-:S04]  /*3250*/  ISETP.GT.AND P5, PT, R7, 0x59, !P5 ;  /* 0x000000590700780c */ /* 0x000fc80006fa4270 */
[----:B------:R-:W-:Y:S01]  /*3260*/  ISETP.LT.OR P5, PT, R6, 0x5a, P5 ;  /* 0x0000005a0600780c */ /* 0x000fe20002fa1670 */
[----:B------:R-:W-:-:S03]  /*3270*/  VIADD R6, R5, 0x8 ;  /* 0x0000000805067836 */ /* 0x000fc60000000000 */
[----:B------:R-:W-:Y:S01]  /*3280*/  FSEL R29, R69, -INF , !P5 ;  /* 0xff800000451d7808 */ /* 0x000fe20006800000 */
[----:B------:R-:W-:Y:S01]  /*3290*/  IMAD.IADD R28, R43, 0x1, R6 ;  /* 0x000000012b1c7824 */ /* 0x000fe200078e0206 */
[----:B------:R-:W-:Y:S02]  /*32a0*/  PLOP3.LUT P5, PT, PT, PT, UP0, 0x40, 0x0 ;  /* 0x000000000000781c */ /* 0x000fe40003fae808 */
[----:B------:R-:W-:-:S11]  /*32b0*/  VIADDMNMX R26, R6, R39, R30, PT ;  /* 0x00000027061a7246 */ /* 0x000fd6000380011e */
[----:B------:R-:W-:Y:S05]  /*32c0*/  @P5 BRA `(.L_x_3737) ;  /* 0x0000000000605947 */ /* 0x000fea0003800000 */
        /* <DEDUP_REMOVED lines=14> */
.L_x_3739:
[----:B------:R-:W-:-:S06]  /*33b0*/  UISETP.NE.AND UP1, UPT, UR5, 0x1, UPT ;  /* 0x000000010500788c */ /* 0x000fcc000bf25270 */
[----:B------:R-:W-:-:S05]  /*33c0*/  PLOP3.LUT P5, PT, PT, PT, UP1, 0x80, 0x0 ;  /* 0x000000000000781c */ /* 0x000fca0003faf018 */
[----:B------:R-:W-:-:S08]  /*33d0*/  @UP1 ULDC.64 UR6, c[0x0][0x9e8] ;  /* 0x00027a0000061ab9 */ /* 0x000fd00000000a00 */
[----:B------:R-:W-:Y:S01]  /*33e0*/  @P5 IMAD.HI.U32 R7, R18, UR6, RZ ;  /* 0x0000000612075c27 */ /* 0x000fe2000f8e00ff */
[----:B------:R-:W-:-:S13]  /*33f0*/  PLOP3.LUT P5, PT, PT, PT, UP1, 0x80, 0x0 ;  /* 0x000000000000781c */ /* 0x000fda0003faf018 */
[----:B------:R-:W-:-:S07]  /*3400*/  @P5 SHF.R.U32.HI R18, RZ, UR7, R7 ;  /* 0x00000007ff125c19 */ /* 0x000fce0008011607 */
.L_x_3740:
[----:B------:R-:W-:Y:S05]  /*3410*/  BSYNC B0 ;  /* 0x0000000000007941 */ /* 0x000fea0003800000 */
.L_x_3738:
[----:B------:R-:W-:-:S05]  /*3420*/  IMAD R7, R18, UR5, R47 ;  /* 0x0000000512077c24 */ /* 0x000fca000f8e022f */
[----:B------:R-:W-:Y:S02]  /*3430*/  VIMNMX R28, R28, R7, !PT ;  /* 0x000000071c1c7248 */ /* 0x000fe40007fe0100 */
[----:B------:R-:W-:-:S07]  /*3440*/  VIADDMNMX R26, R7, UR5, R26, PT ;  /* 0x00000005071a7c46 */ /* 0x000fce000b80011a */
.L_x_3737:
[C---:B------:R-:W-:Y:S01]  /*3450*/  ISETP.GT.AND P1, PT, R28.reuse, 0x1, !P1 ;  /* 0x000000011c00780c */ /* 0x040fe20004f24270 */
[----:B------:R-:W-:Y:S01]  /*3460*/  ULDC UR6, c[0x0][0x988] ;  /* 0x0002620000067ab9 */ /* 0x000fe20000000800 */
[----:B------:R-:W-:Y:S01]  /*3470*/  ISETP.GT.AND P2, PT, R28, 0x8, !P2 ;  /* 0x000000081c00780c */ /* 0x000fe20005744270 */
[----:B------:R-:W-:Y:S01]  /*3480*/  IMAD.U32 R18, RZ, RZ, UR6 ;  /* 0x00000006ff127e24 */ /* 0x000fe2000f8e00ff */
[----:B------:R-:W-:Y:S01]  /*3490*/  ISETP.LT.OR P1, PT, R26, 0x2, P1 ;  /* 0x000000021a00780c */ /* 0x000fe20000f21670 */
[----:B------:R-:W-:Y:S01]  /*34a0*/  IMAD.IADD R15, R72, 0x1, -R15 ;  /* 0x00000001480f7824 */ /* 0x000fe200078e0a0f */
[----:B------:R-:W-:Y:S01]  /*34b0*/  ISETP.LT.OR P2, PT, R26, 0x9, P2 ;  /* 0x000000091a00780c */ /* 0x000fe20001741670 */
[----:B------:R-:W-:Y:S01]  /*34c0*/  VIADD R19, R19, 0xfffffffe ;  /* 0xfffffffe13137836 */ /* 0x000fe20000000000 */
[----:B------:R-:W-:Y:S02]  /*34d0*/  FSEL R30, R4, -INF , !P1 ;  /* 0xff800000041e7808 */ /* 0x000fe40004800000 */
        /* <DEDUP_REMOVED lines=8> */
[C---:B------:R-:W-:Y:S02]  /*3560*/  ISETP.GT.AND P6, PT, R28.reuse, RZ, !P6 ;  /* 0x000000ff1c00720c */ /* 0x040fe400077c4270 */
[----:B------:R-:W-:Y:S02]  /*3570*/  ISETP.GT.AND P1, PT, R28, 0x10, !P1 ;  /* 0x000000101c00780c */ /* 0x000fe40004f24270 */
[C---:B------:R-:W-:Y:S02]  /*3580*/  ISETP.LT.OR P6, PT, R26.reuse, 0x1, P6 ;  /* 0x000000011a00780c */ /* 0x040fe400037c1670 */
[----:B------:R-:W-:Y:S02]  /*3590*/  ISETP.LT.OR P1, PT, R26, 0x11, P1 ;  /* 0x000000111a00780c */ /* 0x000fe40000f21670 */
[----:B------:R-:W-:-:S02]  /*35a0*/  ISETP.GT.AND P3, PT, R28, 0x51, !P3 ;  /* 0x000000511c00780c */ /* 0x000fc40005f64270 */
[----:B------:R-:W-:Y:S02]  /*35b0*/  FSEL R43, R34, -INF , !P1 ;  /* 0xff800000222b7808 */ /* 0x000fe40004800000 */
[----:B------:R-:W-:Y:S02]  /*35c0*/  ISETP.GT.AND P1, PT, R28, 0x11, !P2 ;  /* 0x000000111c00780c */ /* 0x000fe40005724270 */
[----:B------:R-:W-:Y:S02]  /*35d0*/  ISETP.NE.AND P2, PT, R49, RZ, PT ;  /* 0x000000ff3100720c */ /* 0x000fe40003f45270 */
[----:B------:R-:W-:Y:S02]  /*35e0*/  ISETP.LT.OR P1, PT, R26, 0x12, P1 ;  /* 0x000000121a00780c */ /* 0x000fe40000f21670 */
[----:B------:R-:W-:Y:S02]  /*35f0*/  ISETP.GT.AND P4, PT, R28, 0x58, !P4 ;  /* 0x000000581c00780c */ /* 0x000fe40006784270 */
[----:B------:R-:W-:-:S02]  /*3600*/  FSEL R45, R74, -INF , !P1 ;  /* 0xff8000004a2d7808 */ /* 0x000fc40004800000 */
[----:B------:R-:W-:Y:S02]  /*3610*/  ISETP.GT.AND P1, PT, R28, 0x18, !P5 ;  /* 0x000000181c00780c */ /* 0x000fe40006f24270 */
[----:B------:R-:W-:Y:S02]  /*3620*/  ISETP.NE.AND P5, PT, R53, RZ, PT ;  /* 0x000000ff3500720c */ /* 0x000fe40003fa5270 */
[C---:B------:R-:W-:Y:S02]  /*3630*/  ISETP.LT.OR P1, PT, R26.reuse, 0x19, P1 ;  /* 0x000000191a00780c */ /* 0x040fe40000f21670 */
[----:B------:R-:W-:Y:S02]  /*3640*/  ISETP.LT.OR P3, PT, R26, 0x52, P3 ;  /* 0x000000521a00780c */ /* 0x000fe40001f61670 */
[----:B------:R-:W-:Y:S02]  /*3650*/  FSEL R47, R38, -INF , !P1 ;  /* 0xff800000262f7808 */ /* 0x000fe40004800000 */
[----:B------:R-:W-:-:S02]  /*3660*/  ISETP.NE.AND P1, PT, R61, RZ, PT ;  /* 0x000000ff3d00720c */ /* 0x000fc40003f25270 */
[----:B------:R-:W-:Y:S02]  /*3670*/  ISETP.LT.OR P4, PT, R26, 0x59, P4 ;  /* 0x000000591a00780c */ /* 0x000fe40002781670 */
[----:B------:R-:W-:Y:S02]  /*3680*/  ISETP.GT.AND P1, PT, R28, 0x19, !P1 ;  /* 0x000000191c00780c */ /* 0x000fe40004f24270 */
[----:B------:R-:W-:Y:S02]  /*3690*/  FSEL R73, R20, -INF , !P4 ;  /* 0xff80000014497808 */ /* 0x000fe40006000000 */
[----:B------:R-:W-:-:S04]  /*36a0*/  ISETP.LT.OR P1, PT, R26, 0x1a, P1 ;  /* 0x0000001a1a00780c */ /* 0x000fc80000f21670 */
[----:B------:R-:W-:Y:S02]  /*36b0*/  FSEL R49, R75, -INF , !P1 ;  /* 0xff8000004b317808 */ /* 0x000fe40004800000 */
[----:B------:R-:W-:Y:S02]  /*36c0*/  ISETP.NE.AND P1, PT, R37, RZ, PT ;  /* 0x000000ff2500720c */ /* 0x000fe40003f25270 */
[----:B------:R-:W-:Y:S02]  /*36d0*/  FSEL R37, R0, -INF , !P6 ;  /* 0xff80000000257808 */ /* 0x000fe40007000000 */
[----:B------:R-:W-:Y:S02]  /*36e0*/  FMNMX.FTZ R0, R36, R66, !PT ;  /* 0x0000004224007209 */ /* 0x000fe40007810000 */
[----:B------:R-:W-:Y:S02]  /*36f0*/  ISETP.GT.AND P1, PT, R28, 0x20, !P1 ;  /* 0x000000201c00780c */ /* 0x000fe40004f24270 */
[----:B------:R-:W-:-:S02]  /*3700*/  FMNMX.FTZ R0, R70, R0, !PT ;  /* 0x0000000046007209 */ /* 0x000fc40007810000 */
[----:B------:R-:W-:Y:S02]  /*3710*/  ISETP.LT.OR P1, PT, R26, 0x21, P1 ;  /* 0x000000211a00780c */ /* 0x000fe40000f21670 */
[----:B------:R-:W-:Y:S02]  /*3720*/  FMNMX.FTZ R0, R82, R0, !PT ;  /* 0x0000000052007209 */ /* 0x000fe40007810000 */
[----:B------:R-:W-:Y:S02]  /*3730*/  FSEL R51, R42, -INF , !P1 ;  /* 0xff8000002a337808 */ /* 0x000fe40004800000 */
[----:B------:R-:W-:Y:S02]  /*3740*/  FMNMX.FTZ R0, R84, R0, !PT ;  /* 0x0000000054007209 */ /* 0x000fe40007810000 */
[----:B------:R-:W-:Y:S02]  /*3750*/  ISETP.NE.AND P1, PT, R40, RZ, PT ;  /* 0x000000ff2800720c */ /* 0x000fe40003f25270 */
[----:B------:R-:W-:-:S02]  /*3760*/  FMNMX.FTZ R0, R86, R0, !PT ;  /* 0x0000000056007209 */ /* 0x000fc40007810000 */
[----:B------:R-:W-:Y:S02]  /*3770*/  ISETP.GT.AND P1, PT, R28, 0x21, !P1 ;  /* 0x000000211c00780c */ /* 0x000fe40004f24270 */
[----:B------:R-:W-:Y:S02]  /*3780*/  FMNMX.FTZ R0, R88, R0, !PT ;  /* 0x0000000058007209 */ /* 0x000fe40007810000 */
[----:B------:R-:W-:Y:S02]  /*3790*/  ISETP.LT.OR P1, PT, R26, 0x22, P1 ;  /* 0x000000221a00780c */ /* 0x000fe40000f21670 */
[----:B------:R-:W-:Y:S02]  /*37a0*/  FMNMX.FTZ R0, R90, R0, !PT ;  /* 0x000000005a007209 */ /* 0x000fe40007810000 */
[----:B------:R-:W-:Y:S02]  /*37b0*/  FSEL R53, R76, -INF , !P1 ;  /* 0xff8000004c357808 */ /* 0x000fe40004800000 */
[----:B------:R-:W-:-:S02]  /*37c0*/  FMNMX.FTZ R0, R92, R0, !PT ;  /* 0x000000005c007209 */ /* 0x000fc40007810000 */
[----:B------:R-:W-:Y:S02]  /*37d0*/  ISETP.NE.AND P1, PT, R63, RZ, PT ;  /* 0x000000ff3f00720c */ /* 0x000fe40003f25270 */
[----:B------:R-:W-:Y:S02]  /*37e0*/  FMNMX.FTZ R0, R94, R0, !PT ;  /* 0x000000005e007209 */ /* 0x000fe40007810000 */
[----:B------:R-:W-:Y:S02]  /*37f0*/  ISETP.GT.AND P1, PT, R28, 0x28, !P1 ;  /* 0x000000281c00780c */ /* 0x000fe40004f24270 */
[----:B------:R-:W-:Y:S02]  /*3800*/  FMNMX.FTZ R0, R44, R0, !PT ;  /* 0x000000002c007209 */ /* 0x000fe40007810000 */
[----:B------:R-:W-:Y:S02]  /*3810*/  ISETP.LT.OR P1, PT, R26, 0x29, P1 ;  /* 0x000000291a00780c */ /* 0x000fe40000f21670 */
[----:B------:R-:W-:-:S02]  /*3820*/  FMNMX.FTZ R0, R96, R0, !PT ;  /* 0x0000000060007209 */ /* 0x000fc40007810000 */
[----:B------:R-:W-:Y:S02]  /*3830*/  FSEL R55, R46, -INF , !P1 ;  /* 0xff8000002e377808 */ /* 0x000fe40004800000 */
[----:B------:R-:W-:Y:S02]  /*3840*/  FMNMX.FTZ R0, R48, R0, !PT ;  /* 0x0000000030007209 */ /* 0x000fe40007810000 */
[----:B------:R-:W-:Y:S02]  /*3850*/  ISETP.NE.AND P1, PT, R65, RZ, PT ;  /* 0x000000ff4100720c */ /* 0x000fe40003f25270 */
        /* <DEDUP_REMOVED lines=22> */
[----:B------:R-:W-:Y:S01]  /*39c0*/  ISETP.NE.AND P1, PT, R81, RZ, PT ;  /* 0x000000ff5100720c */ /* 0x000fe20003f25270 */
[----:B------:R-:W1:Y:S01]  /*39d0*/  SHFL.BFLY PT, R65, R0, 0x2, 0x1f ;  /* 0x0c401f0000417f89 */ /* 0x000e6200000e0000 */
[----:B------:R-:W-:Y:S02]  /*39e0*/  ISETP.NE.AND P6, PT, R87, RZ, PT ;  /* 0x000000ff5700720c */ /* 0x000fe40003fc5270 */
[----:B------:R-:W-:Y:S02]  /*39f0*/  ISETP.GT.AND P1, PT, R28, 0x38, !P1 ;  /* 0x000000381c00780c */ /* 0x000fe40004f24270 */
[----:B------:R-:W-:Y:S02]  /*3a00*/  FSEL R71, R3, -INF , !P3 ;  /* 0xff80000003477808 */ /* 0x000fe40005800000 */
[----:B------:R-:W-:-:S04]  /*3a10*/  ISETP.LT.OR P1, PT, R26, 0x39, P1 ;  /* 0x000000391a00780c */ /* 0x000fc80000f21670 */
[----:B------:R-:W-:Y:S02]  /*3a20*/  FSEL R63, R54, -INF , !P1 ;  /* 0xff800000363f7808 */ /* 0x000fe40004800000 */
[----:B------:R-:W-:-:S04]  /*3a30*/  ISETP.NE.AND P1, PT, R83, RZ, PT ;  /* 0x000000ff5300720c */ /* 0x000fc80003f25270 */
[----:B------:R-:W-:-:S04]  /*3a40*/  ISETP.GT.AND P1, PT, R28, 0x39, !P1 ;  /* 0x000000391c00780c */ /* 0x000fc80004f24270 */
[----:B------:R-:W-:Y:S02]  /*3a50*/  ISETP.LT.OR P1, PT, R26, 0x3a, P1 ;  /* 0x0000003a1a00780c */ /* 0x000fe40000f21670 */
[----:B-1----:R-:W-:Y:S02]  /*3a60*/  FMNMX.FTZ R32, R0, R65, !PT ;  /* 0x0000004100207209 */ /* 0x002fe40007810000 */
[----:B------:R-:W-:Y:S02]  /*3a70*/  FMNMX.FTZ R0, R37, R30, !PT ;  /* 0x0000001e25007209 */ /* 0x000fe40007810000 */
[----:B------:R-:W-:Y:S01]  /*3a80*/  FSEL R27, R79, -INF , !P1 ;  /* 0xff8000004f1b7808 */ /* 0x000fe20004800000 */
[----:B------:R-:W1:Y:S01]  /*3a90*/  SHFL.BFLY PT, R65, R32, 0x1, 0x1f ;  /* 0x0c201f0020417f89 */ /* 0x000e6200000e0000 */
[----:B------:R-:W-:Y:S02]  /*3aa0*/  FMNMX.FTZ R0, R39, R0, !PT ;  /* 0x0000000027007209 */ /* 0x000fe40007810000 */
[----:B------:R-:W-:-:S02]  /*3ab0*/  ISETP.GT.AND P1, PT, R28, 0x40, !P2 ;  /* 0x000000401c00780c */ /* 0x000fc40005724270 */
[----:B------:R-:W-:Y:S02]  /*3ac0*/  FMNMX.FTZ R0, R41, R0, !PT ;  /* 0x0000000029007209 */ /* 0x000fe40007810000 */
[----:B------:R-:W-:Y:S02]  /*3ad0*/  ISETP.LT.OR P1, PT, R26, 0x41, P1 ;  /* 0x000000411a00780c */ /* 0x000fe40000f21670 */
[----:B------:R-:W-:Y:S02]  /*3ae0*/  FMNMX.FTZ R0, R43, R0, !PT ;  /* 0x000000002b007209 */ /* 0x000fe40007810000 */
[----:B------:R-:W-:Y:S02]  /*3af0*/  FSEL R21, R58, -INF , !P1 ;  /* 0xff8000003a157808 */ /* 0x000fe40004800000 */
[----:B------:R-:W-:Y:S02]  /*3b00*/  FMNMX.FTZ R0, R45, R0, !PT ;  /* 0x000000002d007209 */ /* 0x000fe40007810000 */
[----:B------:R-:W-:-:S02]  /*3b10*/  ISETP.GT.AND P1, PT, R28, 0x41, !P5 ;  /* 0x000000411c00780c */ /* 0x000fc40006f24270 */
[----:B------:R-:W-:Y:S02]  /*3b20*/  FMNMX.FTZ R0, R47, R0, !PT ;  /* 0x000000002f007209 */ /* 0x000fe40007810000 */
[----:B------:R-:W-:Y:S02]  /*3b30*/  ISETP.LT.OR P1, PT, R26, 0x42, P1 ;  /* 0x000000421a00780c */ /* 0x000fe40000f21670 */
[----:B------:R-:W-:Y:S02]  /*3b40*/  FMNMX.FTZ R0, R49, R0, !PT ;  /* 0x0000000031007209 */ /* 0x000fe40007810000 */
[----:B------:R-:W-:Y:S02]  /*3b50*/  FSEL R7, R80, -INF , !P1 ;  /* 0xff80000050077808 */ /* 0x000fe40004800000 */
[----:B------:R-:W-:Y:S02]  /*3b60*/  FMNMX.FTZ R0, R51, R0, !PT ;  /* 0x0000000033007209 */ /* 0x000fe40007810000 */
[----:B-1----:R-:W-:-:S02]  /*3b70*/  FMNMX.FTZ R4, R32, R65, !PT ;  /* 0x0000004120047209 */ /* 0x002fc40007810000 */
[----:B------:R-:W-:Y:S02]  /*3b80*/  FMNMX.FTZ R0, R53, R0, !PT ;  /* 0x0000000035007209 */ /* 0x000fe40007810000 */
[C---:B------:R-:W-:Y:S01]  /*3b90*/  FSETP.NEU.FTZ.AND P1, PT, R4.reuse, -INF , PT ;  /* 0xff8000000400780b */ /* 0x040fe20003f3d000 */
[----:B------:R-:W-:Y:S01]  /*3ba0*/  FMUL.FTZ R34, R4, R18 ;  /* 0x0000001204227220 */ /* 0x000fe20000410000 */
[----:B------:R-:W-:Y:S02]  /*3bb0*/  FMNMX.FTZ R0, R55, R0, !PT ;  /* 0x0000000037007209 */ /* 0x000fe40007810000 */
[----:B------:R-:W-:Y:S02]  /*3bc0*/  ISETP.NE.AND P5, PT, R85, RZ, PT ;  /* 0x000000ff5500720c */ /* 0x000fe40003fa5270 */
[----:B------:R-:W-:Y:S02]  /*3bd0*/  FMNMX.FTZ R0, R57, R0, !PT ;  /* 0x0000000039007209 */ /* 0x000fe40007810000 */
[----:B------:R-:W-:-:S02]  /*3be0*/  FSEL R77, R34, RZ, P1 ;  /* 0x000000ff224d7208 */ /* 0x000fc40000800000 */
[----:B------:R-:W-:Y:S02]  /*3bf0*/  FMNMX.FTZ R0, R59, R0, !PT ;  /* 0x000000003b007209 */ /* 0x000fe40007810000 */
[----:B------:R-:W-:Y:S01]  /*3c00*/  ISETP.GT.AND P1, PT, R28, 0x48, !P5 ;  /* 0x000000481c00780c */ /* 0x000fe20006f24270 */
[--C-:B------:R-:W-:Y:S01]  /*3c10*/  FFMA.FTZ R32, R36, R18, -R77.reuse ;  /* 0x0000001224207223 */ /* 0x100fe2000001084d */
[----:B------:R-:W-:Y:S01]  /*3c20*/  FMNMX.FTZ R0, R61, R0, !PT ;  /* 0x000000003d007209 */ /* 0x000fe20007810000 */
[-CC-:B------:R-:W-:Y:S01]  /*3c30*/  FFMA.FTZ R34, R66, R18.reuse, -R77.reuse ;  /* 0x0000001242227223 */ /* 0x180fe2000001084d */
[----:B------:R-:W-:Y:S01]  /*3c40*/  ISETP.LT.OR P1, PT, R26, 0x49, P1 ;  /* 0x000000491a00780c */ /* 0x000fe20000f21670 */
[--C-:B------:R-:W-:Y:S01]  /*3c50*/  FFMA.FTZ R36, R70, R18, -R77.reuse ;  /* 0x0000001246247223 */ /* 0x100fe2000001084d */
[----:B------:R-:W-:Y:S01]  /*3c60*/  FMNMX.FTZ R0, R63, R0, !PT ;  /* 0x000000003f007209 */ /* 0x000fe20007810000 */
[----:B------:R-:W-:Y:S01]  /*3c70*/  MUFU.EX2 R32, R32 ;  /* 0x0000002000207308 */ /* 0x000fe20000000800 */
[----:B------:R-:W-:Y:S01]  /*3c80*/  FSEL R65, R62, -INF , !P1 ;  /* 0xff8000003e417808 */ /* 0x000fe20004800000 */
[--C-:B------:R-:W-:Y:S01]  /*3c90*/  FFMA.FTZ R38, R82, R18, -R77.reuse ;  /* 0x0000001252267223 */ /* 0x100fe2000001084d */
[----:B------:R-:W-:Y:S01]  /*3ca0*/  FMNMX.FTZ R0, R27, R0, !PT ;  /* 0x000000001b007209 */ /* 0x000fe20007810000 */
[-CC-:B------:R-:W-:Y:S01]  /*3cb0*/  FFMA.FTZ R40, R84, R18.reuse, -R77.reuse ;  /* 0x0000001254287223 */ /* 0x180fe2000001084d */
[----:B------:R-:W-:Y:S01]  /*3cc0*/  ISETP.NE.AND P2, PT, R89, RZ, PT ;  /* 0x000000ff5900720c */ /* 0x000fe20003f45270 */
[--C-:B------:R-:W-:Y:S01]  /*3cd0*/  FFMA.FTZ R29, R29, R18, -R77.reuse ;  /* 0x000000121d1d7223 */ /* 0x100fe2000001084d */
[----:B------:R-:W-:Y:S01]  /*3ce0*/  ISETP.GT.AND P1, PT, R28, 0x49, !P6 ;  /* 0x000000491c00780c */ /* 0x000fe20007724270 */
[----:B------:R1:W2:Y:S01]  /*3cf0*/  MUFU.EX2 R79, R34 ;  /* 0x00000022004f7308 */ /* 0x0002a20000000800 */
[----:B------:R-:W-:Y:S01]  /*3d00*/  FMNMX.FTZ R0, R21, R0, !PT ;  /* 0x0000000015007209 */ /* 0x000fe20007810000 */
[-CC-:B------:R-:W-:Y:S01]  /*3d10*/  FFMA.FTZ R42, R88, R18.reuse, -R77.reuse ;  /* 0x00000012582a7223 */ /* 0x180fe2000001084d */
[----:B------:R-:W-:Y:S01]  /*3d20*/  ISETP.GT.AND P2, PT, R28, 0x50, !P2 ;  /* 0x000000501c00780c */ /* 0x000fe20005744270 */
[-CC-:B------:R-:W-:Y:S01]  /*3d30*/  FFMA.FTZ R20, R96, R18.reuse, -R77.reuse ;  /* 0x0000001260147223 */ /* 0x180fe2000001084d */
[C---:B------:R-:W-:Y:S01]  /*3d40*/  ISETP.LT.OR P1, PT, R26.reuse, 0x4a, P1 ;  /* 0x0000004a1a00780c */ /* 0x040fe20000f21670 */
[--C-:B------:R-:W-:Y:S01]  /*3d50*/  FFMA.FTZ R31, R31, R18, -R77.reuse ;  /* 0x000000121f1f7223 */ /* 0x100fe2000001084d */
[----:B------:R-:W-:Y:S01]  /*3d60*/  FMNMX.FTZ R0, R7, R0, !PT ;  /* 0x0000000007007209 */ /* 0x000fe20007810000 */
[----:B------:R-:W-:Y:S01]  /*3d70*/  MUFU.EX2 R36, R36 ;  /* 0x0000002400247308 */ /* 0x000fe20000000800 */
[----:B------:R-:W-:Y:S01]  /*3d80*/  ISETP.LT.OR P2, PT, R26, 0x51, P2 ;  /* 0x000000511a00780c */ /* 0x000fe20001741670 */
[-CC-:B-1----:R-:W-:Y:S01]  /*3d90*/  FFMA.FTZ R34, R86, R18.reuse, -R77.reuse ;  /* 0x0000001256227223 */ /* 0x182fe2000001084d */
[----:B------:R-:W-:Y:S01]  /*3da0*/  FSEL R67, R2, -INF , !P1 ;  /* 0xff80000002437808 */ /* 0x000fe20004800000 */
[--C-:B------:R-:W-:Y:S01]  /*3db0*/  FFMA.FTZ R2, R92, R18, -R77.reuse ;  /* 0x000000125c027223 */ /* 0x100fe2000001084d */
[----:B------:R-:W-:Y:S01]  /*3dc0*/  FMNMX.FTZ R0, R65, R0, !PT ;  /* 0x0000000041007209 */ /* 0x000fe20007810000 */
[-CC-:B------:R-:W-:Y:S01]  /*3dd0*/  FFMA.FTZ R35, R35, R18.reuse, -R77.reuse ;  /* 0x0000001223237223 */ /* 0x180fe2000001084d */
[----:B------:R-:W-:Y:S01]  /*3de0*/  ISETP.NE.AND P5, PT, R64, RZ, PT ;  /* 0x000000ff4000720c */ /* 0x000fe20003fa5270 */
[----:B------:R1:W-:Y:S01]  /*3df0*/  MUFU.EX2 R180, R2 ;  /* 0x0000000200b47308 */ /* 0x0003e20000000800 */
[----:B------:R-:W-:Y:S01]  /*3e00*/  FSEL R69, R14, -INF , !P2 ;  /* 0xff8000000e457808 */ /* 0x000fe20005000000 */
[--C-:B------:R-:W-:Y:S01]  /*3e10*/  FFMA.FTZ R14, R94, R18, -R77.reuse ;  /* 0x000000125e0e7223 */ /* 0x100fe2000001084d */
[----:B------:R-:W-:Y:S01]  /*3e20*/  FMNMX.FTZ R0, R67, R0, !PT ;  /* 0x0000000043007209 */ /* 0x000fe20007810000 */
[-CC-:B------:R-:W-:Y:S01]  /*3e30*/  FFMA.FTZ R33, R33, R18.reuse, -R77.reuse ;  /* 0x0000001221217223 */ /* 0x180fe2000001084d */
[----:B------:R-:W-:Y:S01]  /*3e40*/  ISETP.GT.AND P5, PT, R28, 0x59, !P5 ;  /* 0x000000591c00780c */ /* 0x000fe20006fa4270 */
[--C-:B------:R-:W-:Y:S01]  /*3e50*/  FFMA.FTZ R28, R100, R18, -R77.reuse ;  /* 0x00000012641c7223 */ /* 0x100fe2000001084d */
[----:B------:R-:W-:Y:S01]  /*3e60*/  FMNMX.FTZ R0, R69, R0, !PT ;  /* 0x0000000045007209 */ /* 0x000fe20007810000 */
[----:B------:R3:W4:Y:S01]  /*3e70*/  MUFU.EX2 R81, R38 ;  /* 0x0000002600517308 */ /* 0x0007220000000800 */
[----:B------:R-:W-:Y:S01]  /*3e80*/  ISETP.LT.OR P5, PT, R26, 0x5a, P5 ;  /* 0x0000005a1a00780c */ /* 0x000fe20002fa1670 */
[--C-:B-1----:R-:W-:Y:S01]  /*3e90*/  FFMA.FTZ R2, R44, R18, -R77.reuse ;  /* 0x000000122c027223 */ /* 0x102fe2000001084d */
[----:B------:R-:W-:Y:S01]  /*3ea0*/  FMNMX.FTZ R0, R71, R0, !PT ;  /* 0x0000000047007209 */ /* 0x000fe20007810000 */
[-CC-:B------:R-:W-:Y:S01]  /*3eb0*/  FFMA.FTZ R26, R52, R18.reuse, -R77.reuse ;  /* 0x00000012341a7223 */ /* 0x180fe2000001084d */
[----:B------:R-:W-:Y:S01]  /*3ec0*/  FSEL R75, R24, -INF , !P5 ;  /* 0xff800000184b7808 */ /* 0x000fe20006800000 */
[--C-:B------:R-:W-:Y:S01]  /*3ed0*/  FFMA.FTZ R24, R48, R18, -R77.reuse ;  /* 0x0000001230187223 */ /* 0x100fe2000001084d */
[----:B------:R-:W-:Y:S01]  /*3ee0*/  FMNMX.FTZ R0, R73, R0, !PT ;  /* 0x0000000049007209 */ /* 0x000fe20007810000 */
[----:B------:R-:W-:Y:S01]  /*3ef0*/  MUFU.EX2 R182, R2 ;  /* 0x0000000200b67308 */ /* 0x000fe20000000800 */
[--C-:B---3--:R-:W-:Y:S01]  /*3f00*/  FFMA.FTZ R38, R90, R18, -R77.reuse ;  /* 0x000000125a267223 */ /* 0x108fe2000001084d */
[----:B--2---:R-:W-:Y:S01]  /*3f10*/  F2FP.F16.F32.PACK_AB R188, R79, R32 ;  /* 0x000000204fbc723e */ /* 0x004fe200000000ff */
[----:B------:R-:W-:Y:S01]  /*3f20*/  FFMA.FTZ R25, R25, R18, -R77 ;  /* 0x0000001219197223 */ /* 0x000fe2000001084d */
[----:B------:R-:W-:-:S04]  /*3f30*/  FMNMX.FTZ R0, R75, R0, !PT ;  /* 0x000000004b007209 */ /* 0x000fc80007810000 */
[----:B------:R-:W-:Y:S01]  /*3f40*/  MUFU.EX2 R40, R40 ;  /* 0x0000002800287308 */ /* 0x000fe20000000800 */
[----:B------:R-:W1:Y:S01]  /*3f50*/  SHFL.BFLY PT, R3, R0, 0x2, 0x1f ;  /* 0x0c401f0000037f89 */ /* 0x000e6200000e0000 */
[----:B----4-:R-:W-:-:S06]  /*3f60*/  F2FP.F16.F32.PACK_AB R190, R81, R36 ;  /* 0x0000002451be723e */ /* 0x010fcc00000000ff */
[----:B------:R2:W3:Y:S08]  /*3f70*/  MUFU.EX2 R83, R34 ;  /* 0x0000002200537308 */ /* 0x0004f00000000800 */
[----:B------:R4:W-:Y:S01]  /*3f80*/  MUFU.EX2 R170, R29 ;  /* 0x0000001d00aa7308 */ /* 0x0009e20000000800 */
[----:B--2---:R-:W-:-:S07]  /*3f90*/  FFMA.FTZ R34, R56, R18, -R77 ;  /* 0x0000001238227223 */ /* 0x004fce000001084d */
[----:B------:R-:W2:Y:S01]  /*3fa0*/  MUFU.EX2 R42, R42 ;  /* 0x0000002a002a7308 */ /* 0x000ea20000000800 */
[----:B-1----:R-:W-:Y:S01]  /*3fb0*/  FMNMX.FTZ R2, R0, R3, !PT ;  /* 0x0000000300027209 */ /* 0x002fe20007810000 */
[----:B------:R-:W-:Y:S01]  /*3fc0*/  FFMA.FTZ R0, R102, R18, -R77 ;  /* 0x0000001266007223 */ /* 0x000fe2000001084d */
[----:B----4-:R-:W-:Y:S01]  /*3fd0*/  FADD.FTZ R29, R32, R79 ;  /* 0x0000004f201d7221 */ /* 0x010fe20000010000 */
[----:B---3--:R-:W-:Y:S02]  /*3fe0*/  F2FP.F16.F32.PACK_AB R184, R83, R40 ;  /* 0x0000002853b8723e */ /* 0x008fe400000000ff */
[----:B------:R-:W1:Y:S01]  /*3ff0*/  SHFL.BFLY PT, R3, R2, 0x1, 0x1f ;  /* 0x0c201f0002037f89 */ /* 0x000e6200000e0000 */
[----:B------:R-:W-:Y:S01]  /*4000*/  FADD.FTZ R46, R36, R29 ;  /* 0x0000001d242e7221 */ /* 0x000fe20000010000 */
[----:B------:R-:W-:Y:S03]  /*4010*/  MUFU.EX2 R95, R0 ;  /* 0x00000000005f7308 */ /* 0x000fe60000000800 */
[----:B------:R-:W-:-:S04]  /*4020*/  FADD.FTZ R29, R81, R46 ;  /* 0x0000002e511d7221 */ /* 0x000fc80000010000 */
[----:B------:R-:W-:Y:S01]  /*4030*/  FADD.FTZ R48, R40, R29 ;  /* 0x0000001d28307221 */ /* 0x000fe20000010000 */
[----:B------:R-:W3:Y:S03]  /*4040*/  MUFU.EX2 R85, R38 ;  /* 0x0000002600557308 */ /* 0x000ee60000000800 */
[----:B------:R-:W-:-:S04]  /*4050*/  FADD.FTZ R29, R83, R48 ;  /* 0x00000030531d7221 */ /* 0x000fc80000010000 */
[----:B--2---:R-:W-:Y:S01]  /*4060*/  FADD.FTZ R50, R42, R29 ;  /* 0x0000001d2a327221 */ /* 0x004fe20000010000 */
[----:B------:R2:W-:Y:S01]  /*4070*/  MUFU.EX2 R87, R14 ;  /* 0x0000000e00577308 */ /* 0x0005e20000000800 */
[----:B-1----:R-:W-:-:S07]  /*4080*/  FMNMX.FTZ R3, R2, R3, !PT ;  /* 0x0000000302037209 */ /* 0x002fce0007810000 */
[----:B------:R-:W-:Y:S01]  /*4090*/  MUFU.EX2 R89, R20 ;  /* 0x0000001400597308 */ /* 0x000fe20000000800 */
[-C--:B--2---:R-:W-:Y:S01]  /*40a0*/  FFMA.FTZ R14, R98, R18.reuse, -R77 ;  /* 0x00000012620e7223 */ /* 0x084fe2000001084d */
[C---:B------:R-:W-:Y:S01]  /*40b0*/  FSETP.NEU.FTZ.AND P1, PT, R3.reuse, -INF , PT ;  /* 0xff8000000300780b */ /* 0x040fe20003f3d000 */
[----:B------:R-:W-:Y:S01]  /*40c0*/  FMUL.FTZ R0, R3, R18 ;  /* 0x0000001203007220 */ /* 0x000fe20000410000 */
[----:B---3--:R-:W-:-:S04]  /*40d0*/  F2FP.F16.F32.PACK_AB R186, R85, R42 ;  /* 0x0000002a55ba723e */ /* 0x008fc800000000ff */
[----:B------:R-:W-:Y:S01]  /*40e0*/  FSEL R0, R0, RZ, P1 ;  /* 0x000000ff00007208 */ /* 0x000fe20000800000 */
[----:B------:R-:W-:Y:S01]  /*40f0*/  MUFU.EX2 R93, R28 ;  /* 0x0000001c005d7308 */ /* 0x000fe20000000800 */
[----:B------:R-:W-:-:S03]  /*4100*/  PLOP3.LUT P1, PT, PT, PT, UP0, 0x40, 0x0 ;  /* 0x000000000000781c */ /* 0x000fc60003f2e808 */
        /* <DEDUP_REMOVED lines=26> */
[----:B------:R-:W-:-:S04]  /*42b0*/  FFMA.FTZ R75, R75, R18, -R0 ;  /* 0x000000124b4b7223 */ /* 0x000fc80000010800 */
[----:B------:R-:W3:Y:S01]  /*42c0*/  MUFU.EX2 R2, R41 ;  /* 0x0000002900027308 */ /* 0x000ee20000000800 */
[----:B-1----:R-:W-:Y:S01]  /*42d0*/  FADD.FTZ R48, R37, R30 ;  /* 0x0000001e25307221 */ /* 0x002fe20000010000 */
[----:B------:R-:W-:-:S06]  /*42e0*/  F2FP.F16.F32.PACK_AB R189, R30, R37 ;  /* 0x000000251ebd723e */ /* 0x000fcc00000000ff */
[----:B------:R-:W-:Y:S01]  /*42f0*/  MUFU.EX2 R43, R43 ;  /* 0x0000002b002b7308 */ /* 0x000fe20000000800 */
[----:B--2---:R-:W-:-:S07]  /*4300*/  FADD.FTZ R29, R39, R48 ;  /* 0x00000030271d7221 */ /* 0x004fce0000010000 */
[----:B------:R-:W1:Y:S01]  /*4310*/  MUFU.EX2 R20, R45 ;  /* 0x0000002d00147308 */ /* 0x000e620000000800 */
[----:B---3--:R-:W-:-:S07]  /*4320*/  F2FP.F16.F32.PACK_AB R191, R2, R39 ;  /* 0x0000002702bf723e */ /* 0x008fce00000000ff */
[----:B------:R-:W-:Y:S08]  /*4330*/  MUFU.EX2 R47, R47 ;  /* 0x0000002f002f7308 */ /* 0x000ff00000000800 */
[----:B------:R2:W-:Y:S01]  /*4340*/  MUFU.EX2 R168, R31 ;  /* 0x0000001f00a87308 */ /* 0x0005e20000000800 */
[----:B-1----:R-:W-:-:S07]  /*4350*/  F2FP.F16.F32.PACK_AB R185, R20, R43 ;  /* 0x0000002b14b9723e */ /* 0x002fce00000000ff */
[----:B------:R-:W1:Y:S01]  /*4360*/  MUFU.EX2 R28, R49 ;  /* 0x00000031001c7308 */ /* 0x000e620000000800 */
[----:B--2---:R-:W-:Y:S01]  /*4370*/  FADD.FTZ R31, R85, R50 ;  /* 0x00000032551f7221 */ /* 0x004fe20000010000 */
[----:B------:R-:W-:-:S03]  /*4380*/  FADD.FTZ R50, R2, R29 ;  /* 0x0000001d02327221 */ /* 0x000fc60000010000 */
[----:B------:R-:W-:Y:S01]  /*4390*/  FADD.FTZ R52, R180, R31 ;  /* 0x0000001fb4347221 */ /* 0x000fe20000010000 */
[----:B------:R-:W-:Y:S01]  /*43a0*/  FADD.FTZ R29, R43, R50 ;  /* 0x000000322b1d7221 */ /* 0x000fe20000010000 */
[C---:B------:R-:W-:Y:S01]  /*43b0*/  F2FP.F16.F32.PACK_AB R180, R87.reuse, R180 ;  /* 0x000000b457b4723e */ /* 0x040fe200000000ff */
[----:B------:R-:W-:Y:S01]  /*43c0*/  MUFU.EX2 R51, R51 ;  /* 0x0000003300337308 */ /* 0x000fe20000000800 */
[----:B------:R-:W-:Y:S01]  /*43d0*/  FADD.FTZ R31, R87, R52 ;  /* 0x00000034571f7221 */ /* 0x000fe20000010000 */
[----:B------:R-:W-:-:S03]  /*43e0*/  FADD.FTZ R50, R20, R29 ;  /* 0x0000001d14327221 */ /* 0x000fc60000010000 */
[----:B------:R-:W-:Y:S01]  /*43f0*/  FADD.FTZ R52, R182, R31 ;  /* 0x0000001fb6347221 */ /* 0x000fe20000010000 */
[C---:B------:R-:W-:Y:S02]  /*4400*/  F2FP.F16.F32.PACK_AB R182, R89.reuse, R182 ;  /* 0x000000b659b6723e */ /* 0x040fe400000000ff */
[----:B------:R-:W2:Y:S01]  /*4410*/  MUFU.EX2 R38, R53 ;  /* 0x0000003500267308 */ /* 0x000ea20000000800 */
[----:B------:R-:W-:Y:S01]  /*4420*/  FADD.FTZ R29, R89, R52 ;  /* 0x00000034591d7221 */ /* 0x000fe20000010000 */
[----:B-1----:R-:W-:-:S06]  /*4430*/  F2FP.F16.F32.PACK_AB R187, R28, R47 ;  /* 0x0000002f1cbb723e */ /* 0x002fcc00000000ff */
[----:B------:R-:W-:Y:S08]  /*4440*/  MUFU.EX2 R55, R55 ;  /* 0x0000003700377308 */ /* 0x000ff00000000800 */
[----:B------:R1:W-:Y:S01]  /*4450*/  MUFU.EX2 R48, R27 ;  /* 0x0000001b00307308 */ /* 0x0003e20000000800 */
[----:B--2---:R-:W-:-:S07]  /*4460*/  F2FP.F16.F32.PACK_AB R181, R38, R51 ;  /* 0x0000003326b5723e */ /* 0x004fce00000000ff */
[----:B------:R-:W2:Y:S01]  /*4470*/  MUFU.EX2 R44, R57 ;  /* 0x00000039002c7308 */ /* 0x000ea20000000800 */
[----:B-1----:R-:W-:-:S04]  /*4480*/  FADD.FTZ R27, R47, R50 ;  /* 0x000000322f1b7221 */ /* 0x002fc80000010000 */
[----:B------:R-:W-:-:S03]  /*4490*/  FADD.FTZ R52, R28, R27 ;  /* 0x0000001b1c347221 */ /* 0x000fc60000010000 */
[----:B------:R-:W1:Y:S01]  /*44a0*/  MUFU.EX2 R24, R24 ;  /* 0x0000001800187308 */ /* 0x000e620000000800 */
[----:B------:R-:W-:-:S04]  /*44b0*/  FADD.FTZ R27, R51, R52 ;  /* 0x00000034331b7221 */ /* 0x000fc80000010000 */
[----:B------:R-:W-:-:S03]  /*44c0*/  FADD.FTZ R52, R38, R27 ;  /* 0x0000001b26347221 */ /* 0x000fc60000010000 */
[----:B------:R-:W-:Y:S01]  /*44d0*/  MUFU.EX2 R59, R59 ;  /* 0x0000003b003b7308 */ /* 0x000fe20000000800 */
[----:B--2---:R-:W-:-:S07]  /*44e0*/  F2FP.F16.F32.PACK_AB R183, R44, R55 ;  /* 0x000000372cb7723e */ /* 0x004fce00000000ff */
[----:B------:R2:W3:Y:S01]  /*44f0*/  MUFU.EX2 R91, R14 ;  /* 0x0000000e005b7308 */ /* 0x0004e20000000800 */
[----:B-1----:R-:W-:-:S07]  /*4500*/  FADD.FTZ R54, R24, R29 ;  /* 0x0000001d18367221 */ /* 0x002fce0000010000 */
[----:B------:R-:W1:Y:S01]  /*4510*/  MUFU.EX2 R46, R61 ;  /* 0x0000003d002e7308 */ /* 0x000e620000000800 */
[----:B--2---:R-:W-:-:S07]  /*4520*/  FFMA.FTZ R14, R60, R18, -R77 ;  /* 0x000000123c0e7223 */ /* 0x004fce000001084d */
[----:B------:R-:W2:Y:S01]  /*4530*/  MUFU.EX2 R26, R26 ;  /* 0x0000001a001a7308 */ /* 0x000ea20000000800 */
[C---:B---3--:R-:W-:Y:S01]  /*4540*/  FADD.FTZ R29, R91.reuse, R54 ;  /* 0x000000365b1d7221 */ /* 0x048fe20000010000 */
[----:B------:R-:W-:-:S06]  /*4550*/  F2FP.F16.F32.PACK_AB R176, R91, R24 ;  /* 0x000000185bb0723e */ /* 0x000fcc00000000ff */
[----:B------:R-:W3:Y:S01]  /*4560*/  MUFU.EX2 R63, R63 ;  /* 0x0000003f003f7308 */ /* 0x000ee20000000800 */
[----:B-1----:R-:W-:-:S07]  /*4570*/  F2FP.F16.F32.PACK_AB R177, R46, R59 ;  /* 0x0000003b2eb1723e */ /* 0x002fce00000000ff */
[----:B------:R1:W-:Y:S01]  /*4580*/  MUFU.EX2 R50, R7 ;  /* 0x0000000700327308 */ /* 0x0003e20000000800 */
[----:B--2---:R-:W-:Y:S01]  /*4590*/  FADD.FTZ R54, R26, R29 ;  /* 0x0000001d1a367221 */ /* 0x004fe20000010000 */
[----:B------:R-:W-:Y:S01]  /*45a0*/  F2FP.F16.F32.PACK_AB R178, R93, R26 ;  /* 0x0000001a5db2723e */ /* 0x000fe200000000ff */
[----:B------:R-:W-:Y:S02]  /*45b0*/  VIADD R29, R15, UR42 ;  /* 0x0000002a0f1d7c36 */ /* 0x000fe40008000000 */
[----:B------:R-:W-:-:S03]  /*45c0*/  FADD.FTZ R27, R93, R54 ;  /* 0x000000365d1b7221 */ /* 0x000fc60000010000 */
[----:B------:R-:W2:Y:S01]  /*45d0*/  MUFU.EX2 R34, R34 ;  /* 0x0000002200227308 */ /* 0x000ea20000000800 */
[----:B-1----:R-:W-:Y:S01]  /*45e0*/  FADD.FTZ R7, R55, R52 ;  /* 0x0000003437077221 */ /* 0x002fe20000010000 */
[----:B------:R-:W-:Y:S02]  /*45f0*/  R2UR UR6, R29 ;  /* 0x000000001d0672ca */ /* 0x000fe400000e0000 */
[----:B---3--:R-:W-:Y:S01]  /*4600*/  F2FP.F16.F32.PACK_AB R179, R48, R63 ;  /* 0x0000003f30b3723e */ /* 0x008fe200000000ff */
[----:B------:R-:W-:-:S03]  /*4610*/  FADD.FTZ R32, R44, R7 ;  /* 0x000000072c207221 */ /* 0x000fc60000010000 */
[----:B------:R-:W1:Y:S01]  /*4620*/  MUFU.EX2 R21, R21 ;  /* 0x0000001500157308 */ /* 0x000e620000000800 */
[----:B------:R-:W-:-:S04]  /*4630*/  FADD.FTZ R7, R59, R32 ;  /* 0x000000203b077221 */ /* 0x000fc80000010000 */
[----:B------:R-:W-:Y:S02]  /*4640*/  FADD.FTZ R32, R46, R7 ;  /* 0x000000072e207221 */ /* 0x000fe40000010000 */
[----:B------:R-:W-:Y:S01]  /*4650*/  UIADD3 UR4, UR6, UR4, URZ ;  /* 0x0000000406047290 */ /* 0x000fe2000fffe03f */
[----:B------:R-:W3:Y:S01]  /*4660*/  MUFU.EX2 R14, R14 ;  /* 0x0000000e000e7308 */ /* 0x000ee20000000800 */
[----:B------:R-:W-:Y:S01]  /*4670*/  FADD.FTZ R7, R63, R32 ;  /* 0x000000203f077221 */ /* 0x000fe20000010000 */
[----:B--2---:R-:W-:Y:S01]  /*4680*/  FADD.FTZ R36, R34, R27 ;  /* 0x0000001b22247221 */ /* 0x004fe20000010000 */
[C---:B------:R-:W-:Y:S02]  /*4690*/  F2FP.F16.F32.PACK_AB R172, R95.reuse, R34 ;  /* 0x000000225fac723e */ /* 0x040fe400000000ff */
[----:B------:R-:W-:Y:S01]  /*46a0*/  FADD.FTZ R26, R48, R7 ;  /* 0x00000007301a7221 */ /* 0x000fe20000010000 */
[----:B------:R-:W-:Y:S02]  /*46b0*/  FADD.FTZ R27, R95, R36 ;  /* 0x000000245f1b7221 */ /* 0x000fe40000010000 */
[----:B------:R-:W2:Y:S01]  /*46c0*/  MUFU.EX2 R65, R65 ;  /* 0x0000004100417308 */ /* 0x000ea20000000800 */
[----:B-1----:R-:W-:Y:S01]  /*46d0*/  FADD.FTZ R7, R21, R26 ;  /* 0x0000001a15077221 */ /* 0x002fe20000010000 */
[----:B------:R-:W-:-:S03]  /*46e0*/  F2FP.F16.F32.PACK_AB R173, R50, R21 ;  /* 0x0000001532ad723e */ /* 0x000fc600000000ff */
[----:B------:R-:W-:-:S03]  /*46f0*/  FADD.FTZ R26, R50, R7 ;  /* 0x00000007321a7221 */ /* 0x000fc60000010000 */
[----:B------:R-:W1:Y:S01]  /*4700*/  MUFU.EX2 R35, R35 ;  /* 0x0000002300237308 */ /* 0x000e620000000800 */
[----:B---3--:R-:W-:-:S07]  /*4710*/  FADD.FTZ R36, R14, R27 ;  /* 0x0000001b0e247221 */ /* 0x008fce0000010000 */
[----:B------:R-:W3:Y:S01]  /*4720*/  MUFU.EX2 R0, R67 ;  /* 0x0000004300007308 */ /* 0x000ee20000000800 */
[----:B--2---:R-:W-:-:S07]  /*4730*/  FADD.FTZ R7, R65, R26 ;  /* 0x0000001a41077221 */ /* 0x004fce0000010000 */
[----:B------:R-:W2:Y:S01]  /*4740*/  MUFU.EX2 R33, R33 ;  /* 0x0000002100217308 */ /* 0x000ea20000000800 */
[C---:B-1----:R-:W-:Y:S01]  /*4750*/  FADD.FTZ R36, R35.reuse, R36 ;  /* 0x0000002423247221 */ /* 0x042fe20000010000 */
[----:B------:R-:W-:-:S06]  /*4760*/  F2FP.F16.F32.PACK_AB R174, R35, R14 ;  /* 0x0000000e23ae723e */ /* 0x000fcc00000000ff */
[----:B------:R-:W1:Y:S01]  /*4770*/  MUFU.EX2 R69, R69 ;  /* 0x0000004500457308 */ /* 0x000e620000000800 */
[C---:B---3--:R-:W-:Y:S01]  /*4780*/  FADD.FTZ R30, R0.reuse, R7 ;  /* 0x00000007001e7221 */ /* 0x048fe20000010000 */
[----:B------:R-:W-:-:S06]  /*4790*/  F2FP.F16.F32.PACK_AB R175, R0, R65 ;  /* 0x0000004100af723e */ /* 0x000fcc00000000ff */
[----:B------:R-:W3:Y:S01]  /*47a0*/  MUFU.EX2 R24, R71 ;  /* 0x0000004700187308 */ /* 0x000ee20000000800 */
[----:B--2---:R-:W-:-:S04]  /*47b0*/  FADD.FTZ R27, R33, R36 ;  /* 0x00000024211b7221 */ /* 0x004fc80000010000 */
[C---:B------:R-:W-:Y:S01]  /*47c0*/  FADD.FTZ R32, R168.reuse, R27 ;  /* 0x0000001ba8207221 */ /* 0x040fe20000010000 */
[----:B------:R-:W-:Y:S02]  /*47d0*/  F2FP.F16.F32.PACK_AB R168, R168, R33 ;  /* 0x00000021a8a8723e */ /* 0x000fe400000000ff */
[----:B------:R-:W2:Y:S01]  /*47e0*/  MUFU.EX2 R25, R25 ;  /* 0x0000001900197308 */ /* 0x000ea20000000800 */
[----:B-1----:R-:W-:-:S07]  /*47f0*/  FADD.FTZ R7, R69, R30 ;  /* 0x0000001e45077221 */ /* 0x002fce0000010000 */
[----:B------:R-:W1:Y:S01]  /*4800*/  MUFU.EX2 R73, R73 ;  /* 0x0000004900497308 */ /* 0x000e620000000800 */
[C---:B---3--:R-:W-:Y:S01]  /*4810*/  FADD.FTZ R2, R24.reuse, R7 ;  /* 0x0000000718027221 */ /* 0x048fe20000010000 */
[----:B------:R-:W-:-:S06]  /*4820*/  F2FP.F16.F32.PACK_AB R169, R24, R69 ;  /* 0x0000004518a9723e */ /* 0x000fcc00000000ff */
[----:B------:R-:W3:Y:S01]  /*4830*/  MUFU.EX2 R26, R75 ;  /* 0x0000004b001a7308 */ /* 0x000ee20000000800 */
[----:B--2---:R-:W-:-:S04]  /*4840*/  FADD.FTZ R27, R25, R32 ;  /* 0x00000020191b7221 */ /* 0x004fc80000010000 */
[C---:B------:R-:W-:Y:S01]  /*4850*/  FADD.FTZ R14, R170.reuse, R27 ;  /* 0x0000001baa0e7221 */ /* 0x040fe20000010000 */
[----:B------:R-:W-:Y:S01]  /*4860*/  F2FP.F16.F32.PACK_AB R170, R170, R25 ;  /* 0x00000019aaaa723e */ /* 0x000fe200000000ff */
[----:B-1----:R-:W-:-:S04]  /*4870*/  FADD.FTZ R7, R73, R2 ;  /* 0x0000000249077221 */ /* 0x002fc80000010000 */
[C---:B---3--:R-:W-:Y:S01]  /*4880*/  FADD.FTZ R7, R26.reuse, R7 ;  /* 0x000000071a077221 */ /* 0x048fe20000010000 */
        /* <DEDUP_REMOVED lines=13> */
.L_x_3742:
[----:B------:R-:W-:-:S11]  /*4960*/  UISETP.NE.AND UP1, UPT, UR5, 0x1, UPT ;  /* 0x000000010500788c */ /* 0x000fd6000bf25270 */
[----:B------:R-:W-:Y:S02]  /*4970*/  @UP1 ULDC.64 UR6, c[0x0][0x9e8] ;  /* 0x00027a0000061ab9 */ /* 0x000fe40000000a00 */
[----:B------:R-:W-:-:S04]  /*4980*/  UIMAD.WIDE.U32 UR10, UR14, UR6, URZ ;  /* 0x000000060e0a72a5 */ /* 0x000fc8000f8e003f */
[----:B------:R-:W-:-:S12]  /*4990*/  @UP1 USHF.R.U32.HI UR14, URZ, UR7, UR11 ;  /* 0x000000073f0e1299 */ /* 0x000fd8000801160b */
.L_x_3743:
[----:B------:R-:W-:-:S04]  /*49a0*/  UIMAD UR5, UR14, UR5, UR5 ;  /* 0x000000050e0572a4 */ /* 0x000fc8000f8e0205 */
[----:B------:R-:W-:-:S04]  /*49b0*/  UISETP.LT.AND UP1, UPT, UR4, UR5, UPT ;  /* 0x000000050400728c */ /* 0x000fc8000bf21270 */
[----:B------:R-:W-:-:S12]  /*49c0*/  USEL UR4, UR4, UR5, UP1 ;  /* 0x0000000504047287 */ /* 0x000fd80008800000 */
.L_x_3741:
[----:B------:R-:W-:Y:S01]  /*49d0*/  UIMAD.WIDE UR4, UR4, 0x2aaaaaab, URZ ;  /* 0x2aaaaaab040478a5 */ /* 0x000fe2000f8e023f */
[----:B------:R-:W-:Y:S01]  /*49e0*/  IMAD.MOV.U32 R2, RZ, RZ, 0x3f800000 ;  /* 0x3f800000ff027424 */ /* 0x000fe200078e00ff */
[----:B------:R-:W-:Y:S01]  /*49f0*/  CS2R R118, SRZ ;  /* 0x0000000000767805 */ /* 0x000fe2000001ff00 */
[----:B------:R-:W-:Y:S01]  /*4a00*/  IMAD.MOV.U32 R0, RZ, RZ, 0x3f800000 ;  /* 0x3f800000ff007424 */ /* 0x000fe200078e00ff */
        /* <DEDUP_REMOVED lines=52> */
[----:B------:R-:W-:Y:S06]  /*4d50*/  @!P1 BRA `(.L_x_3744) ;  /* 0x0000003400609947 */ /* 0x000fec0003800000 */
[----:B------:R-:W-:Y:S01]  /*4d60*/  IMAD.IADD R20, R5, 0x1, R15 ;  /* 0x0000000105147824 */ /* 0x000fe200078e020f */
[----:B------:R-:W-:Y:S01]  /*4d70*/  ULDC UR46, c[0x0][0x9e4] ;  /* 0x00027900002e7ab9 */ /* 0x000fe20000000800 */
[----:B------:R-:W-:Y:S01]  /*4d80*/  IMAD.MOV.U32 R2, RZ, RZ, 0x3f800000 ;  /* 0x3f800000ff027424 */ /* 0x000fe200078e00ff */
[----:B------:R-:W-:Y:S01]  /*4d90*/  ULDC UR59, c[0x0][0x2e0] ;  /* 0x0000b800003b7ab9 */ /* 0x000fe20000000800 */
[----:B------:R-:W-:Y:S01]  /*4da0*/  IMAD.MOV.U32 R119, RZ, RZ, RZ ;  /* 0x000000ffff777224 */ /* 0x000fe200078e00ff */
[----:B------:R-:W-:Y:S01]  /*4db0*/  ULDC UR4, c[0x0][0x9d8] ;  /* 0x0002760000047ab9 */ /* 0x000fe20000000800 */
[----:B------:R-:W-:-:S05]  /*4dc0*/  ULDC UR58, c[0x0][0x9e0] ;  /* 0x00027800003a7ab9 */ /* 0x000fca0000000800 */
.L_x_3761:
[----:B------:R-:W-:-:S04]  /*4dd0*/  UIADD3 UR5, UR36, 0x1, URZ ;  /* 0x0000000124057890 */ /* 0x000fc8000fffe03f */
[----:B------:R-:W-:-:S04]  /*4de0*/  UISETP.NE.AND UP1, UPT, UR5, 0x2, UPT ;  /* 0x000000020500788c */ /* 0x000fc8000bf25270 */
[----:B------:R-:W-:Y:S02]  /*4df0*/  USEL UR40, URZ, 0x1, UP1 ;  /* 0x000000013f287887 */ /* 0x000fe40008800000 */
[----:B------:R-:W-:Y:S02]  /*4e00*/  USEL UR5, UR5, URZ, UP1 ;  /* 0x0000003f05057287 */ /* 0x000fe40008800000 */
[----:B------:R-:W-:Y:S01]  /*4e10*/  ULOP3.LUT UR40, UR39, UR40, URZ, 0x3c, !UPT ;  /* 0x0000002827287292 */ /* 0x000fe2000f8e3c3f */
[----:B------:R-:W-:Y:S11]  /*4e20*/  @!P0 BRA `(.L_x_3745) ;  /* 0x0000000000048947 */ /* 0x000ff60003800000 */
[----:B------:R-:W-:Y:S01]  /*4e30*/  BPT.TRAP 0x1 ;  /* 0x000000040000795c */ /* 0x000fe20000300000 */
.L_x_3745:
[----:B------:R-:W-:Y:S01]  /*4e40*/  ULEA UR7, UR5, UR37, 0x3 ;  /* 0x0000002505077291 */ /* 0x000fe2000f8e183f */
[----:B------:R-:W-:-:S05]  /*4e50*/  IMAD.U32 R18, RZ, RZ, UR40 ;  /* 0x00000028ff127e24 */ /* 0x000fca000f8e00ff */
[----:B------:R-:W-:-:S04]  /*4e60*/  SHF.L.U32 R18, R18, 0x1f, RZ ;  /* 0x0000001f12127819 */ /* 0x000fc800000006ff */
[----:B------:R1:W2:Y:S01]  /*4e70*/  SYNCS.PHASECHK.TRANS64.TRYWAIT P1, [UR7+0x30830], R18 ;  /* 0x03083012ff0075a7 */ /* 0x0002a20008020147 */
[----:B------:R-:W-:Y:S05]  /*4e80*/  @!P0 BRA `(.L_x_3746) ;  /* 0x0000000000048947 */ /* 0x000fea0003800000 */
[----:B------:R-:W-:Y:S01]  /*4e90*/  BPT.TRAP 0x1 ;  /* 0x000000040000795c */ /* 0x000fe20000300000 */
.L_x_3746:
[----:B--2---:R-:W-:Y:S05]  /*4ea0*/  @P1 BRA `(.L_x_3747) ;  /* 0x0000000000081947 */ /* 0x004fea0003800000 */
[----:B------:R-:W2:Y:S02]  /*4eb0*/  SYNCS.PHASECHK.TRANS64.TRYWAIT P1, [UR7+0x30830], R18 ;  /* 0x03083012ff0075a7 */ /* 0x000ea40008020147 */
[----:B--2---:R-:W-:Y:S05]  /*4ec0*/  @!P1 BRA `(.L_x_3748) ;  /* 0x000000ec00689947 */ /* 0x004fea0003800000 */
.L_x_3747:
[----:B------:R-:W-:Y:S01]  /*4ed0*/  R2UR UR52, R12 ;  /* 0x000000000c3472ca */ /* 0x000fe200000e0000 */
[----:B------:R-:W-:Y:S01]  /*4ee0*/  UIMAD UR6, UR5, 0x900, UR38 ;  /* 0x00000900050678a4 */ /* 0x000fe2000f8e0226 */
        /* <DEDUP_REMOVED lines=13> */
[----:B------:R-:W-:Y:S01]  /*4fc0*/  HGMMA.64x96x16.F32 R120, gdesc[UR52], RZ, !UPT, gsb0 ;  /* 0x01600000347879f0 */ /* 0x000fe2000c0008ff */
        /* <DEDUP_REMOVED lines=108> */
[----:B------:R-:W-:Y:S01]  /*5690*/  HGMMA.64x96x16.F32 R120, gdesc[UR52], R120, gsb0 ;  /* 0x01600000347879f0 */ /* 0x000fe20008000878 */
[----:B------:R-:W-:Y:S01]  /*56a0*/  R2UR UR52, R8 ;  /* 0x00000000083472ca */ /* 0x000fe200000e0000 */
[----:B------:R-:W-:Y:S01]  /*56b0*/  UIADD3 UR54, UR6, 0x4, URZ ;  /* 0x0000000406367890 */ /* 0x000fe2000fffe03f */
[----:B------:R-:W-:Y:S01]  /*56c0*/  R2UR UR53, R9 ;  /* 0x00000000093572ca */ /* 0x000fe200000e0000 */
[----:B------:R-:W-:Y:S01]  /*56d0*/  UMOV UR55, 0x40000040 ;  /* 0x4000004000377882 */ /* 0x000fe20000000000 */
[----:B------:R-:W-:Y:S01]  /*56e0*/  FMUL.FTZ R119, R119, R2 ;  /* 0x0000000277777220 */ /* 0x000fe20000410000 */
[----:B------:R-:W-:-:S02]  /*56f0*/  WARPGROUP.DEPBAR.LE gsb0, 0x0 ;  /* 0x00008000000079c5 */ /* 0x000fc40000010000 */
[----:B------:R-:W-:-:S08]  /*5700*/  WARPGROUP.ARRIVE ;  /* 0x00000000000079c5 */ /* 0x000fd00000000000 */
[----:B------:R-:W-:Y:S01]  /*5710*/  HGMMA.64x96x16.F32 R120, gdesc[UR52], R120, gsb0 ;  /* 0x01600000347879f0 */ /* 0x000fe20008000878 */
[----:B------:R-:W-:Y:S01]  /*5720*/  UIADD3 UR54, UR6, 0x606, URZ ;  /* 0x0000060606367890 */ /* 0x000fe2000fffe03f */
[----:B------:R-:W-:Y:S01]  /*5730*/  UMOV UR52, UR56 ;  /* 0x0000003800347c82 */ /* 0x000fe20008000000 */
[----:B------:R-:W-:Y:S01]  /*5740*/  UMOV UR53, UR57 ;  /* 0x0000003900357c82 */ /* 0x000fe20008000000 */
[----:B------:R-:W-:Y:S01]  /*5750*/  UMOV UR55, 0x40000040 ;  /* 0x4000004000377882 */ /* 0x000fe20000000000 */
        /* <DEDUP_REMOVED lines=28> */
[----:B------:R-:W-:Y:S05]  /*5920*/  @!P0 BRA `(.L_x_3749) ;  /* 0x0000000000048947 */ /* 0x000fea0003800000 */
[----:B------:R-:W-:Y:S01]  /*5930*/  BPT.TRAP 0x1 ;  /* 0x000000040000795c */ /* 0x000fe20000300000 */
.L_x_3749:
[----:B------:R-:W-:Y:S01]  /*5940*/  ULEA UR6, UR36, UR37, 0x3 ;  /* 0x0000002524067291 */ /* 0x000fe2000f8e183f */
[----:B------:R-:W-:-:S05]  /*5950*/  IMAD.U32 R0, RZ, RZ, UR39 ;  /* 0x00000027ff007e24 */ /* 0x000fca000f8e00ff */
[----:B------:R-:W-:-:S04]  /*5960*/  SHF.L.U32 R0, R0, 0x1f, RZ ;  /* 0x0000001f00007819 */ /* 0x000fc800000006ff */
[----:B------:R3:W4:Y:S01]  /*5970*/  SYNCS.PHASECHK.TRANS64.TRYWAIT P1, [UR6+0x30850], R0 ;  /* 0x03085000ff0075a7 */ /* 0x0007220008020146 */
[----:B------:R-:W-:Y:S05]  /*5980*/  @!P0 BRA `(.L_x_3750) ;  /* 0x0000000000048947 */ /* 0x000fea0003800000 */
[----:B------:R-:W-:Y:S01]  /*5990*/  BPT.TRAP 0x1 ;  /* 0x000000040000795c */ /* 0x000fe20000300000 */
.L_x_3750:
[----:B----4-:R-:W-:Y:S05]  /*59a0*/  @P1 BRA `(.L_x_3751) ;  /* 0x0000000000081947 */ /* 0x010fea0003800000 */
[----:B------:R-:W4:Y:S02]  /*59b0*/  SYNCS.PHASECHK.TRANS64.TRYWAIT P1, [UR6+0x30850], R0 ;  /* 0x03085000ff0075a7 */ /* 0x000f240008020146 */
[----:B----4-:R-:W-:Y:S05]  /*59c0*/  @!P1 BRA `(.L_x_3752) ;  /* 0x000000e000c09947 */ /* 0x010fea0003800000 */
.L_x_3751:
[----:B------:R-:W-:Y:S01]  /*59d0*/  UIADD3 UR10, UR37, 0x400, URZ ;  /* 0x00000400250a7890 */ /* 0x000fe2000fffe03f */
[----:B------:R-:W-:Y:S01]  /*59e0*/  WARPGROUP.ARRIVE ;  /* 0x00000000000079c5 */ /* 0x000fe20000000000 */
[----:B------:R-:W-:-:S05]  /*59f0*/  UMOV UR11, 0x40000040 ;  /* 0x40000040000b7882 */ /* 0x000fca0000000000 */
[----:B------:R-:W4:Y:S01]  /*5a00*/  S2R R216, SR_TID.X ;  /* 0x0000000000d87919 */ /* 0x000f220000002100 */
        /* <DEDUP_REMOVED lines=12> */
[----:B------:R-:W-:Y:S01]  /*5ad0*/  UIMAD UR14, UR36, 0x900, UR10 ;  /* 0x00000900240e78a4 */ /* 0x000fe2000f8e020a */
[----:B------:R-:W1:Y:S01]  /*5ae0*/  LDC R160, c[0x0][0x288] ;  /* 0x0000a200ffa07b82 */ /* 0x000e620000000800 */
[----:B------:R-:W-:Y:S01]  /*5af0*/  FMUL.FTZ R2, R120, UR4 ;  /* 0x0000000478027c20 */ /* 0x000fe20008410000 */
[----:B------:R-:W-:-:S02]  /*5b00*/  IMAD.U32 R120, RZ, RZ, UR7 ;  /* 0x00000007ff787e24 */ /* 0x000fc4000f8e00ff */
[----:B---3--:R-:W-:Y:S01]  /*5b10*/  FMUL.FTZ R0, R122, UR4 ;  /* 0x000000047a007c20 */ /* 0x008fe20008410000 */
[----:B------:R-:W-:Y:S01]  /*5b20*/  FMUL.FTZ R21, R126, UR4 ;  /* 0x000000047e157c20 */ /* 0x000fe20008410000 */
[----:B------:R-:W-:Y:S01]  /*5b30*/  FMUL.FTZ R122, R127, UR4 ;  /* 0x000000047f7a7c20 */ /* 0x000fe20008410000 */
[----:B------:R-:W-:Y:S01]  /*5b40*/  UMOV UR10, UR14 ;  /* 0x0000000e000a7c82 */ /* 0x000fe20008000000 */
[----:B------:R-:W-:Y:S01]  /*5b50*/  FMUL.FTZ R126, R135, UR4 ;  /* 0x00000004877e7c20 */ /* 0x000fe20008410000 */
[----:B------:R-:W-:Y:S01]  /*5b60*/  HGMMA.64x192x16.F32 R24, R188, gdesc[UR8].tnspB, R24, gsb0 ;  /* 0x42e00008bc187df0 */ /* 0x000fe20008000818 */
[----:B------:R-:W-:Y:S01]  /*5b70*/  UIADD3 UR10, UR14, 0x80, URZ ;  /* 0x000000800e0a7890 */ /* 0x000fe2000fffe03f */
[----:B------:R-:W-:Y:S01]  /*5b80*/  FMUL.FTZ R127, R138, UR4 ;  /* 0x000000048a7f7c20 */ /* 0x000fe20008410000 */
[----:B------:R-:W-:Y:S01]  /*5b90*/  UMOV UR11, 0x40000040 ;  /* 0x40000040000b7882 */ /* 0x000fe20000000000 */
[----:B------:R-:W-:Y:S01]  /*5ba0*/  FMUL.FTZ R138, R154, UR4 ;  /* 0x000000049a8a7c20 */ /* 0x000fe20008410000 */
[----:B------:R-:W-:Y:S01]  /*5bb0*/  FMUL.FTZ R135, R162, UR4 ;  /* 0x00000004a2877c20 */ /* 0x000fe20008410000 */
[----:B------:R-:W-:Y:S01]  /*5bc0*/  FMUL.FTZ R154, R157, UR4 ;  /* 0x000000049d9a7c20 */ /* 0x000fe20008410000 */
[----:B------:R-:W-:Y:S01]  /*5bd0*/  FMUL.FTZ R162, R165, UR4 ;  /* 0x00000004a5a27c20 */ /* 0x000fe20008410000 */
[----:B------:R-:W2:Y:S01]  /*5be0*/  MUFU.TANH R2, R2 ;  /* 0x0000000200027308 */ /* 0x000ea20000002400 */
[----:B----4-:R-:W-:-:S07]  /*5bf0*/  LOP3.LUT P1, RZ, R216, 0x7f, RZ, 0xc0, !PT ;  /* 0x0000007fd8ff7812 */ /* 0x010fce000782c0ff */
[----:B------:R-:W3:Y:S06]  /*5c00*/  MUFU.TANH R0, R0 ;  /* 0x0000000000007308 */ /* 0x000eec0000002400 */
[----:B------:R-:W-:Y:S02]  /*5c10*/  @!P1 VIADD R120, R120, 0x30840 ;  /* 0x0003084078789836 */ /* 0x000fe40000000000 */
[----:B------:R-:W4:Y:S03]  /*5c20*/  MUFU.TANH R18, R18 ;  /* 0x0000001200127308 */ /* 0x000f260000002400 */
[----:B------:R-:W-:-:S05]  /*5c30*/  @!P1 PRMT R120, RZ, 0x654, R120 ;  /* 0x00000654ff789816 */ /* 0x000fca0000000078 */
        /* <DEDUP_REMOVED lines=18> */
[----:B------:R-:W-:Y:S01]  /*5d60*/  HGMMA.64x192x16.F32 R24, R184, gdesc[UR8].tnspB, R24, gsb0 ;  /* 0x42e00008b8187df0 */ /* 0x000fe20008000818 */
[----:B------:R-:W-:Y:S01]  /*5d70*/  UIADD3 UR10, UR14, 0x100, URZ ;  /* 0x000001000e0a7890 */ /* 0x000fe2000fffe03f */
[----:B------:R-:W-:Y:S01]  /*5d80*/  UMOV UR11, 0x40000040 ;  /* 0x40000040000b7882 */ /* 0x000fe20000000000 */
[----:B------:R-:W-:Y:S02]  /*5d90*/  WARPGROUP.DEPBAR.LE gsb0, 0x0 ;  /* 0x00008000000079c5 */ /* 0x000fe40000010000 */
[----:B------:R-:W-:Y:S01]  /*5da0*/  WARPGROUP.ARRIVE ;  /* 0x00000000000079c5 */ /* 0x000fe20000000000 */
[----:B------:R-:W-:Y:S01]  /*5db0*/  FMUL.FTZ R185, R133, UR4 ;  /* 0x0000000485b97c20 */ /* 0x000fe20008410000 */
[----:B------:R-:W-:Y:S01]  /*5dc0*/  FMUL.FTZ R187, R136, UR4 ;  /* 0x0000000488bb7c20 */ /* 0x000fe20008410000 */
[----:B------:R-:W-:Y:S01]  /*5dd0*/  FMUL.FTZ R133, R151, UR4 ;  /* 0x0000000497857c20 */ /* 0x000fe20008410000 */
[----:B------:R-:W-:-:S11]  /*5de0*/  FMUL.FTZ R136, R163, UR4 ;  /* 0x00000004a3887c20 */ /* 0x000fd60008410000 */
[----:B------:R-:W-:Y:S01]  /*5df0*/  HGMMA.64x192x16.F32 R24, R180, gdesc[UR8].tnspB, R24, gsb0 ;  /* 0x42e00008b4187df0 */ /* 0x000fe20008000818 */
[----:B------:R-:W-:Y:S01]  /*5e00*/  UIADD3 UR10, UR14, 0x180, URZ ;  /* 0x000001800e0a7890 */ /* 0x000fe2000fffe03f */
[----:B------:R-:W1:Y:S01]  /*5e10*/  MUFU.TANH R185, R185 ;  /* 0x000000b900b97308 */ /* 0x000e620000002400 */
[----:B------:R-:W-:-:S07]  /*5e20*/  UMOV UR11, 0x40000040 ;  /* 0x40000040000b7882 */ /* 0x000fce0000000000 */
        /* <DEDUP_REMOVED lines=10> */
[----:B------:R-:W-:Y:S01]  /*5ed0*/  HGMMA.64x192x16.F32 R24, R176, gdesc[UR8].tnspB, R24, gsb0 ;  /* 0x42e00008b0187df0 */ /* 0x000fe20008000818 */
[----:B------:R-:W-:Y:S01]  /*5ee0*/  UIADD3 UR10, UR14, 0x200, URZ ;  /* 0x000002000e0a7890 */ /* 0x000fe2000fffe03f */
[----:B------:R-:W-:Y:S01]  /*5ef0*/  FMUL.FTZ R158, R161, UR4 ;  /* 0x00000004a19e7c20 */ /* 0x000fe20008410000 */
[----:B------:R-:W-:Y:S01]  /*5f00*/  UMOV UR11, 0x40000040 ;  /* 0x40000040000b7882 */ /* 0x000fe20000000000 */
[----:B------:R-:W1:Y:S08]  /*5f10*/  MUFU.TANH R181, R181 ;  /* 0x000000b500b57308 */ /* 0x000e700000002400 */
[----:B------:R-:W1:Y:S08]  /*5f20*/  MUFU.TANH R183, R183 ;  /* 0x000000b700b77308 */ /* 0x000e700000002400 */
[----:B------:R-:W1:Y:S08]  /*5f30*/  MUFU.TANH R129, R129 ;  /* 0x0000008100817308 */ /* 0x000e700000002400 */
        /* <DEDUP_REMOVED lines=46> */
[----:B------:R-:W2:Y:S01]  /*6220*/  MUFU.TANH R140, R140 ;  /* 0x0000008c008c7308 */ /* 0x000ea20000002400 */
[----:B------:R-:W-:-:S02]  /*6230*/  WARPGROUP.DEPBAR.LE gsb0, 0x0 ;  /* 0x00008000000079c5 */ /* 0x000fc40000010000 */
[----:B------:R-:W-:Y:S01]  /*6240*/  FMUL.FTZ R168, R164, UR4 ;  /* 0x00000004a4a87c20 */ /* 0x000fe20008410000 */
[----:B------:R-:W-:Y:S01]  /*6250*/  IMAD R164, R19, -0x60, RZ ;  /* 0xffffffa013a47824 */ /* 0x000fe200078e02ff */
[----:B------:R1:W-:Y:S01]  /*6260*/  @!P1 SYNCS.ARRIVE.TRANS64.RED.A1T0 RZ, [R120+URZ], RZ ;  /* 0x000000ff78ff99a7 */ /* 0x0003e2000810043f */
[----:B------:R-:W-:Y:S02]  /*6270*/  PLOP3.LUT P1, PT, PT, PT, UP0, 0x40, 0x0 ;  /* 0x000000000000781c */ /* 0x000fe40003f2e808 */
[----:B------:R-:W-:Y:S01]  /*6280*/  IMAD R121, R17, UR59, R164 ;  /* 0x0000003b11797c24 */ /* 0x000fe2000f8e02a4 */
[----:B------:R-:W2:Y:S04]  /*6290*/  MUFU.TANH R168, R168 ;  /* 0x000000a800a87308 */ /* 0x000ea80000002400 */
[----:B-1----:R-:W-:Y:S01]  /*62a0*/  IADD3 R121, R121, 0x1, -R160 ;  /* 0x0000000179797810 */ /* 0x002fe20007ffe8a0 */
[----:B------:R-:W-:-:S04]  /*62b0*/  IMAD R160, R16, -0x2, R164 ;  /* 0xfffffffe10a07824 */ /* 0x000fc800078e02a4 */
[----:B------:R-:W-:-:S04]  /*62c0*/  IMAD R121, R16, -0x2, R121 ;  /* 0xfffffffe10797824 */ /* 0x000fc800078e0279 */
[C---:B------:R-:W-:Y:S02]  /*62d0*/  VIADD R170, R121.reuse, UR58 ;  /* 0x0000003a79aa7c36 */ /* 0x040fe40008000000 */
[----:B------:R-:W-:Y:S02]  /*62e0*/  VIADD R166, R121, UR45 ;  /* 0x0000002d79a67c36 */ /* 0x000fe40008000000 */
[C---:B------:R-:W-:Y:S02]  /*62f0*/  IMAD.IADD R182, R5.reuse, 0x1, R170 ;  /* 0x0000000105b67824 */ /* 0x040fe400078e02aa */
[----:B------:R-:W-:Y:S01]  /*6300*/  IMAD.IADD R180, R5, 0x1, R166 ;  /* 0x0000000105b47824 */ /* 0x000fe200078e02a6 */
[----:B--234-:R-:W-:Y:S06]  /*6310*/  @P1 BRA `(.L_x_3753) ;  /* 0x0000000000581947 */ /* 0x01cfec0003800000 */
[----:B------:R-:W-:Y:S01]  /*6320*/  ISETP.GT.AND P1, PT, R20, -0x1, PT ;  /* 0xffffffff1400780c */ /* 0x000fe20003f24270 */
[----:B------:R-:W-:-:S12]  /*6330*/  BSSY B0, `(.L_x_3754) ;  /* 0x0000011000007945 */ /* 0x000fd80003800000 */
        /* <DEDUP_REMOVED lines=9> */
.L_x_3755:
[----:B------:R-:W-:-:S05]  /*63d0*/  IMAD.U32 R149, RZ, RZ, UR46 ;  /* 0x0000002eff957e24 */ /* 0x000fca000f8e00ff */
[----:B------:R-:W-:-:S13]  /*63e0*/  ISETP.NE.AND P1, PT, R149, 0x1, PT ;  /* 0x000000019500780c */ /* 0x000fda0003f25270 */
[----:B------:R-:W1:Y:S01]  /*63f0*/  @P1 LDC.64 R120, c[0x0][0x9e8] ;  /* 0x00027a00ff781b82 */ /* 0x000e620000000a00 */
[----:B------:R-:W-:-:S04]  /*6400*/  @P1 IMAD.IADD R147, R5, 0x1, R15 ;  /* 0x0000000105931824 */ /* 0x000fc800078e020f */
[----:B-1----:R-:W-:-:S04]  /*6410*/  @P1 IMAD.HI.U32 R120, R147, R120, RZ ;  /* 0x0000007893781227 */ /* 0x002fc800078e00ff */
[----:B------:R-:W-:Y:S01]  /*6420*/  IMAD.MOV.U32 R147, RZ, RZ, R20 ;  /* 0x000000ffff937224 */ /* 0x000fe200078e0014 */
[----:B------:R-:W-:-:S07]  /*6430*/  @P1 SHF.R.U32.HI R147, RZ, R121, R120 ;  /* 0x00000079ff931219 */ /* 0x000fce0000011678 */
.L_x_3756:
[----:B------:R-:W-:Y:S05]  /*6440*/  BSYNC B0 ;  /* 0x0000000000007941 */ /* 0x000fea0003800000 */
.L_x_3754:
[----:B------:R-:W-:-:S05]  /*6450*/  IMAD R121, R147, R149, R160 ;  /* 0x0000009593797224 */ /* 0x000fca00078e02a0 */
[----:B------:R-:W-:Y:S02]  /*6460*/  VIADDMNMX R182, R121, R149, R182, PT ;  /* 0x0000009579b67246 */ /* 0x000fe400038001b6 */
[----:B------:R-:W-:-:S07]  /*6470*/  VIMNMX R180, R180, R121, !PT ;  /* 0x00000079b4b47248 */ /* 0x000fce0007fe0100 */
.L_x_3753:
        /* <DEDUP_REMOVED lines=62> */
[----:B------:R-:W-:Y:S01]  /*6860*/  FSEL R151, R144, -INF , !P3 ;  /* 0xff80000090977808 */ /* 0x000fe20005800000 */
[----:B------:R-:W-:Y:S01]  /*6870*/  IMAD.IADD R144, R6, 0x1, R166 ;  /* 0x0000000106907824 */ /* 0x000fe200078e02a6 */
        /* <DEDUP_REMOVED lines=46> */
[----:B------:R-:W-:Y:S01]  /*6b60*/  FSEL R223, R2, -INF , !P6 ;  /* 0xff80000002df7808 */ /* 0x000fe20007000000 */
[----:B------:R-:W-:Y:S01]  /*6b70*/  IMAD.IADD R2, R6, 0x1, R170 ;  /* 0x0000000106027824 */ /* 0x000fe200078e02aa */
[----:B------:R-:W-:-:S04]  /*6b80*/  ISETP.GE.AND P6, PT, R164, 0x5a, PT ;  /* 0x0000005aa400780c */ /* 0x000fc80003fc6270 */
[----:B------:R-:W-:Y:S02]  /*6b90*/  P2R R146, PR, RZ, 0x40 ;  /* 0x00000040ff927803 */ /* 0x000fe40000000000 */
[----:B------:R-:W-:-:S04]  /*6ba0*/  ISETP.GT.AND P6, PT, R180, 0x59, !P6 ;  /* 0x00000059b400780c */ /* 0x000fc800077c4270 */
[----:B------:R-:W-:-:S04]  /*6bb0*/  ISETP.LT.OR P6, PT, R182, 0x5a, P6 ;  /* 0x0000005ab600780c */ /* 0x000fc800037c1670 */
[----:B------:R-:W-:Y:S02]  /*6bc0*/  FSEL R143, R162, -INF , !P6 ;  /* 0xff800000a28f7808 */ /* 0x000fe40007000000 */
[----:B------:R-:W-:-:S13]  /*6bd0*/  PLOP3.LUT P6, PT, PT, PT, UP0, 0x40, 0x0 ;  /* 0x000000000000781c */ /* 0x000fda0003fce808 */
[----:B------:R-:W-:Y:S05]  /*6be0*/  @P6 BRA `(.L_x_3757) ;  /* 0x0000000000546947 */ /* 0x000fea0003800000 */
        /* <DEDUP_REMOVED lines=12> */
.L_x_3759:
[----:B------:R-:W-:-:S05]  /*6cb0*/  IMAD.U32 R150, RZ, RZ, UR46 ;  /* 0x0000002eff967e24 */ /* 0x000fca000f8e00ff */
[----:B------:R-:W-:-:S13]  /*6cc0*/  ISETP.NE.AND P6, PT, R150, 0x1, PT ;  /* 0x000000019600780c */ /* 0x000fda0003fc5270 */
[----:B------:R-:W1:Y:S02]  /*6cd0*/  @P6 LDC.64 R120, c[0x0][0x9e8] ;  /* 0x00027a00ff786b82 */ /* 0x000e640000000a00 */
[----:B-1----:R-:W-:-:S05]  /*6ce0*/  @P6 IMAD.HI.U32 R120, R189, R120, RZ ;  /* 0x00000078bd786227 */ /* 0x002fca00078e00ff */
[----:B------:R-:W-:-:S07]  /*6cf0*/  @P6 SHF.R.U32.HI R189, RZ, R121, R120 ;  /* 0x00000079ffbd6219 */ /* 0x000fce0000011678 */
.L_x_3760:
[----:B------:R-:W-:Y:S05]  /*6d00*/  BSYNC B0 ;  /* 0x0000000000007941 */ /* 0x000fea0003800000 */
.L_x_3758:
[----:B------:R-:W-:-:S05]  /*6d10*/  IMAD R189, R189, R150, R160 ;  /* 0x00000096bdbd7224 */ /* 0x000fca00078e02a0 */
[----:B------:R-:W-:Y:S02]  /*6d20*/  VIADDMNMX R2, R189, R150, R2, PT ;  /* 0x00000096bd027246 */ /* 0x000fe40003800102 */
[----:B------:R-:W-:-:S07]  /*6d30*/  VIMNMX R144, R144, R189, !PT ;  /* 0x000000bd90907248 */ /* 0x000fce0007fe0100 */
.L_x_3757:
[C---:B------:R-:W-:Y:S01]  /*6d40*/  ISETP.GT.AND P1, PT, R144.reuse, 0x1, !P1 ;  /* 0x000000019000780c */ /* 0x040fe20004f24270 */
[----:B------:R-:W-:Y:S01]  /*6d50*/  UMOV UR39, UR40 ;  /* 0x0000002800277c82 */ /* 0x000fe20008000000 */
[----:B------:R-:W-:Y:S01]  /*6d60*/  ISETP.GT.AND P2, PT, R144, 0x8, !P2 ;  /* 0x000000089000780c */ /* 0x000fe20005744270 */
[----:B------:R-:W-:Y:S01]  /*6d70*/  UMOV UR36, UR5 ;  /* 0x0000000500247c82 */ /* 0x000fe20008000000 */
[C---:B------:R-:W-:Y:S02]  /*6d80*/  ISETP.LT.OR P1, PT, R2.reuse, 0x2, P1 ;  /* 0x000000020200780c */ /* 0x040fe40000f21670 */
[----:B------:R-:W-:Y:S02]  /*6d90*/  ISETP.LT.OR P2, PT, R2, 0x9, P2 ;  /* 0x000000090200780c */ /* 0x000fe40001741670 */
        /* <DEDUP_REMOVED lines=29> */
[----:B------:R-:W-:Y:S02]  /*6f70*/  ISETP.GT.AND P1, PT, R144, 0x19, !P2 ;  /* 0x000000199000780c */ /* 0x000fe40005724270 */
[----:B------:R-:W-:Y:S02]  /*6f80*/  ISETP.NE.AND P2, PT, R211, RZ, PT ;  /* 0x000000ffd300720c */ /* 0x000fe40003f45270 */
[----:B------:R-:W-:-:S02]  /*6f90*/  ISETP.LT.OR P1, PT, R2, 0x1a, P1 ;  /* 0x0000001a0200780c */ /* 0x000fc40000f21670 */
[----:B------:R-:W-:Y:S02]  /*6fa0*/  FMNMX.FTZ R18, R171, R18, !PT ;  /* 0x00000012ab127209 */ /* 0x000fe40007810000 */
[----:B------:R-:W-:Y:S02]  /*6fb0*/  FSEL R215, R126, -INF , !P1 ;  /* 0xff8000007ed77808 */ /* 0x000fe40004800000 */
[----:B------:R-:W-:Y:S02]  /*6fc0*/  ISETP.GT.AND P1, PT, R144, 0x20, !P6 ;  /* 0x000000209000780c */ /* 0x000fe40007724270 */
[----:B------:R-:W-:Y:S02]  /*6fd0*/  ISETP.NE.AND P6, PT, R213, RZ, PT ;  /* 0x000000ffd500720c */ /* 0x000fe40003fc5270 */
        /* <DEDUP_REMOVED lines=22> */
[----:B------:R-:W-:Y:S02]  /*7140*/  FMNMX.FTZ R18, R163, R18, !PT ;  /* 0x00000012a3127209 */ /* 0x000fe40007810000 */
[----:B------:R-:W-:Y:S02]  /*7150*/  FSEL R211, R130, -INF , !P1 ;  /* 0xff80000082d37808 */ /* 0x000fe40004800000 */
[----:B------:R-:W-:Y:S02]  /*7160*/  ISETP.NE.AND P1, PT, R178, RZ, PT ;  /* 0x000000ffb200720c */ /* 0x000fe40003f25270 */
[----:B------:R-:W-:-:S02]  /*7170*/  FMNMX.FTZ R18, R165, R18, !PT ;  /* 0x00000012a5127209 */ /* 0x000fc40007810000 */
[----:B------:R-:W-:Y:S02]  /*7180*/  ISETP.GT.AND P1, PT, R144, 0x30, !P1 ;  /* 0x000000309000780c */ /* 0x000fe40004f24270 */
[----:B------:R-:W-:Y:S02]  /*7190*/  FMNMX.FTZ R18, R167, R18, !PT ;  /* 0x00000012a7127209 */ /* 0x000fe40007810000 */
[----:B------:R-:W-:Y:S02]  /*71a0*/  ISETP.LT.OR P1, PT, R2, 0x31, P1 ;  /* 0x000000310200780c */ /* 0x000fe40000f21670 */
[----:B------:R-:W-:Y:S02]  /*71b0*/  FMNMX.FTZ R18, R145, R18, !PT ;  /* 0x0000001291127209 */ /* 0x000fe40007810000 */
[----:B------:R-:W-:Y:S02]  /*71c0*/  FSEL R131, R131, -INF , !P1 ;  /* 0xff80000083837808 */ /* 0x000fe40004800000 */
[----:B------:R-:W-:-:S02]  /*71d0*/  ISETP.NE.AND P1, PT, R208, RZ, PT ;  /* 0x000000ffd000720c */ /* 0x000fc40003f25270 */
[----:B------:R-:W-:Y:S02]  /*71e0*/  FMNMX.FTZ R122, R143, R18, !PT ;  /* 0x000000128f7a7209 */ /* 0x000fe40007810000 */
[C---:B------:R-:W-:Y:S01]  /*71f0*/  ISETP.GT.AND P1, PT, R144.reuse, 0x31, !P1 ;  /* 0x000000319000780c */ /* 0x040fe20004f24270 */
[----:B------:R-:W1:Y:S01]  /*7200*/  LDC R18, c[0x0][0x988] ;  /* 0x00026200ff127b82 */ /* 0x000e620000000800 */
[----:B------:R-:W-:Y:S01]  /*7210*/  ISETP.GT.AND P3, PT, R144, 0x50, !P3 ;  /* 0x000000509000780c */ /* 0x000fe20005f64270 */
[----:B------:R-:W2:Y:S01]  /*7220*/  SHFL.BFLY PT, R21, R122, 0x2, 0x1f ;  /* 0x0c401f007a157f89 */ /* 0x000ea200000e0000 */
[----:B------:R-:W-:Y:S02]  /*7230*/  ISETP.LT.OR P1, PT, R2, 0x32, P1 ;  /* 0x000000320200780c */ /* 0x000fe40000f21670 */
[----:B------:R-:W-:Y:S02]  /*7240*/  ISETP.GT.AND P4, PT, R144, 0x51, !P4 ;  /* 0x000000519000780c */ /* 0x000fe40006784270 */
[----:B------:R-:W-:-:S02]  /*7250*/  FSEL R121, R132, -INF , !P1 ;  /* 0xff80000084797808 */ /* 0x000fc40004800000 */
[----:B------:R-:W-:Y:S02]  /*7260*/  ISETP.NE.AND P1, PT, R210, RZ, PT ;  /* 0x000000ffd200720c */ /* 0x000fe40003f25270 */
[----:B------:R-:W-:Y:S02]  /*7270*/  ISETP.LT.OR P3, PT, R2, 0x51, P3 ;  /* 0x000000510200780c */ /* 0x000fe40001f61670 */
[C---:B------:R-:W-:Y:S02]  /*7280*/  ISETP.GT.AND P1, PT, R144.reuse, 0x38, !P1 ;  /* 0x000000389000780c */ /* 0x040fe40004f24270 */
[----:B------:R-:W-:Y:S02]  /*7290*/  ISETP.GT.AND P5, PT, R144, 0x58, !P5 ;  /* 0x000000589000780c */ /* 0x000fe40006fa4270 */
[C---:B------:R-:W-:Y:S02]  /*72a0*/  ISETP.LT.OR P1, PT, R2.reuse, 0x39, P1 ;  /* 0x000000390200780c */ /* 0x040fe40000f21670 */
[----:B------:R-:W-:-:S02]  /*72b0*/  ISETP.LT.OR P4, PT, R2, 0x52, P4 ;  /* 0x000000520200780c */ /* 0x000fc40002781670 */
[----:B------:R-:W-:Y:S02]  /*72c0*/  FSEL R127, R134, -INF , !P1 ;  /* 0xff800000867f7808 */ /* 0x000fe40004800000 */
[----:B------:R-:W-:Y:S02]  /*72d0*/  ISETP.NE.AND P1, PT, R212, RZ, PT ;  /* 0x000000ffd400720c */ /* 0x000fe40003f25270 */
[----:B------:R-:W-:Y:S02]  /*72e0*/  ISETP.LT.OR P5, PT, R2, 0x59, P5 ;  /* 0x000000590200780c */ /* 0x000fe40002fa1670 */
[----:B------:R-:W-:Y:S02]  /*72f0*/  ISETP.GT.AND P1, PT, R144, 0x39, !P1 ;  /* 0x000000399000780c */ /* 0x000fe40004f24270 */
[----:B--2---:R-:W-:Y:S02]  /*7300*/  FMNMX.FTZ R124, R122, R21, !PT ;  /* 0x000000157a7c7209 */ /* 0x004fe40007810000 */
[----:B------:R-:W-:-:S02]  /*7310*/  ISETP.LT.OR P1, PT, R2, 0x3a, P1 ;  /* 0x0000003a0200780c */ /* 0x000fc40000f21670 */
[----:B------:R-:W-:Y:S01]  /*7320*/  FSEL R139, R139, -INF , !P5 ;  /* 0xff8000008b8b7808 */ /* 0x000fe20006800000 */
[----:B------:R-:W2:Y:S01]  /*7330*/  SHFL.BFLY PT, R21, R124, 0x1, 0x1f ;  /* 0x0c201f007c157f89 */ /* 0x000ea200000e0000 */
[----:B------:R-:W-:Y:S02]  /*7340*/  FSEL R133, R133, -INF , !P1 ;  /* 0xff80000085857808 */ /* 0x000fe40004800000 */
[----:B------:R-:W-:-:S04]  /*7350*/  ISETP.NE.AND P1, PT, R214, RZ, PT ;  /* 0x000000ffd600720c */ /* 0x000fc80003f25270 */
[----:B------:R-:W-:-:S04]  /*7360*/  ISETP.GT.AND P1, PT, R144, 0x40, !P1 ;  /* 0x000000409000780c */ /* 0x000fc80004f24270 */
[----:B------:R-:W-:-:S04]  /*7370*/  ISETP.LT.OR P1, PT, R2, 0x41, P1 ;  /* 0x000000410200780c */ /* 0x000fc80000f21670 */
[----:B------:R-:W-:Y:S02]  /*7380*/  FSEL R125, R138, -INF , !P1 ;  /* 0xff8000008a7d7808 */ /* 0x000fe40004800000 */
[----:B------:R-:W-:-:S04]  /*7390*/  ISETP.NE.AND P1, PT, R148, RZ, PT ;  /* 0x000000ff9400720c */ /* 0x000fc80003f25270 */
[----:B------:R-:W-:Y:S02]  /*73a0*/  ISETP.GT.AND P1, PT, R144, 0x41, !P1 ;  /* 0x000000419000780c */ /* 0x000fe40004f24270 */
[----:B--2---:R-:W-:Y:S02]  /*73b0*/  FMNMX.FTZ R21, R124, R21, !PT ;  /* 0x000000157c157209 */ /* 0x004fe40007810000 */
[----:B------:R-:W-:-:S04]  /*73c0*/  ISETP.LT.OR P1, PT, R2, 0x42, P1 ;  /* 0x000000420200780c */ /* 0x000fc80000f21670 */
[----:B------:R-:W-:Y:S02]  /*73d0*/  FSEL R137, R137, -INF , !P1 ;  /* 0xff80000089897808 */ /* 0x000fe40004800000 */
[----:B------:R-:W-:-:S04]  /*73e0*/  ISETP.GT.AND P1, PT, R144, 0x48, !P2 ;  /* 0x000000489000780c */ /* 0x000fc80005724270 */
[----:B------:R-:W-:-:S04]  /*73f0*/  ISETP.LT.OR P1, PT, R2, 0x49, P1 ;  /* 0x000000490200780c */ /* 0x000fc80000f21670 */
[----:B------:R-:W-:Y:S02]  /*7400*/  FSEL R123, R142, -INF , !P1 ;  /* 0xff8000008e7b7808 */ /* 0x000fe40004800000 */
[----:B------:R-:W-:Y:S02]  /*7410*/  ISETP.GT.AND P1, PT, R144, 0x49, !P6 ;  /* 0x000000499000780c */ /* 0x000fe40007724270 */
[----:B------:R-:W-:Y:S02]  /*7420*/  ISETP.NE.AND P6, PT, R152, RZ, PT ;  /* 0x000000ff9800720c */ /* 0x000fe40003fc5270 */
[----:B------:R-:W-:-:S04]  /*7430*/  ISETP.LT.OR P1, PT, R2, 0x4a, P1 ;  /* 0x0000004a0200780c */ /* 0x000fc80000f21670 */
[----:B------:R-:W-:Y:S02]  /*7440*/  FSEL R141, R141, -INF , !P1 ;  /* 0xff8000008d8d7808 */ /* 0x000fe40004800000 */
[----:B------:R-:W-:Y:S02]  /*7450*/  ISETP.GT.AND P1, PT, R144, RZ, !P6 ;  /* 0x000000ff9000720c */ /* 0x000fe40007724270 */
[----:B------:R-:W-:Y:S02]  /*7460*/  ISETP.NE.AND P6, PT, R146, RZ, PT ;  /* 0x000000ff9200720c */ /* 0x000fe40003fc5270 */
[----:B------:R-:W-:Y:S02]  /*7470*/  ISETP.LT.OR P1, PT, R2, 0x1, P1 ;  /* 0x000000010200780c */ /* 0x000fe40000f21670 */
[----:B------:R-:W-:Y:S02]  /*7480*/  ISETP.GT.AND P2, PT, R144, 0x59, !P6 ;  /* 0x000000599000780c */ /* 0x000fe40007744270 */
[----:B------:R-:W-:Y:S01]  /*7490*/  FSEL R120, R0, -INF , !P1 ;  /* 0xff80000000787808 */ /* 0x000fe20004800000 */
[C---:B-1----:R-:W-:Y:S01]  /*74a0*/  FMUL.FTZ R0, R21.reuse, R18 ;  /* 0x0000001215007220 */ /* 0x042fe20000410000 */
[----:B------:R-:W-:-:S02]  /*74b0*/  FSETP.NEU.FTZ.AND P1, PT, R21, -INF , PT ;  /* 0xff8000001500780b */ /* 0x000fc40003f3d000 */
[----:B------:R-:W-:Y:S02]  /*74c0*/  FMNMX.FTZ R122, R120, R3, !PT ;  /* 0x00000003787a7209 */ /* 0x000fe40007810000 */
[----:B------:R-:W-:Y:S02]  /*74d0*/  FSEL R0, R0, RZ, P1 ;  /* 0x000000ff00007208 */ /* 0x000fe40000800000 */
[----:B------:R-:W-:Y:S02]  /*74e0*/  FMNMX.FTZ R122, R221, R122, !PT ;  /* 0x0000007add7a7209 */ /* 0x000fe40007810000 */
[----:B------:R-:W-:Y:S01]  /*74f0*/  ISETP.LT.OR P2, PT, R2, 0x5a, P2 ;  /* 0x0000005a0200780c */ /* 0x000fe20001741670 */
[--C-:B------:R-:W-:Y:S01]  /*7500*/  FFMA.FTZ R184, R179, R18, -R0.reuse ;  /* 0x00000012b3b87223 */ /* 0x100fe20000010800 */
[----:B------:R-:W-:Y:S01]  /*7510*/  FMNMX.FTZ R122, R189, R122, !PT ;  /* 0x0000007abd7a7209 */ /* 0x000fe20007810000 */
[-CC-:B------:R-:W-:Y:S01]  /*7520*/  FFMA.FTZ R182, R169, R18.reuse, -R0.reuse ;  /* 0x00000012a9b67223 */ /* 0x180fe20000010800 */
[----:B------:R-:W-:Y:S01]  /*7530*/  FSEL R179, R135, -INF , !P3 ;  /* 0xff80000087b37808 */ /* 0x000fe20005800000 */
        /* <DEDUP_REMOVED lines=11> */
[----:B------:R-:W-:Y:S01]  /*75f0*/  FSEL R159, R21, RZ, P1 ;  /* 0x000000ff159f7208 */ /* 0x000fe20000800000 */
[--C-:B------:R-:W-:Y:S01]  /*7600*/  FFMA.FTZ R188, R173, R18, -R0.reuse ;  /* 0x00000012adbc7223 */ /* 0x100fe20000010800 */
[----:B------:R-:W-:Y:S01]  /*7610*/  FMNMX.FTZ R122, R191, R122, !PT ;  /* 0x0000007abf7a7209 */ /* 0x000fe20007810000 */
[-CC-:B------:R-:W-:Y:S01]  /*7620*/  FFMA.FTZ R149, R151, R18.reuse, -R0.reuse ;  /* 0x0000001297957223 */ /* 0x180fe20000010800 */
[----:B------:R-:W-:Y:S01]  /*7630*/  FFMA.FTZ R173, R177, R18, -R0 ;  /* 0x00000012b1ad7223 */ /* 0x000fe20000010800 */
[----:B------:R-:W-:Y:S01]  /*7640*/  FADD.FTZ R159, -R159, R4 ;  /* 0x000000049f9f7221 */ /* 0x000fe20000010100 */
        /* <DEDUP_REMOVED lines=17> */
[-C--:B------:R-:W-:Y:S01]  /*7760*/  FFMA.FTZ R143, R143, R18.reuse, -R0 ;  /* 0x000000128f8f7223 */ /* 0x080fe20000010800 */
[----:B------:R-:W-:Y:S01]  /*7770*/  FMUL.FTZ R0, R159, R18 ;  /* 0x000000129f007220 */ /* 0x000fe20000410000 */
[----:B------:R-:W-:Y:S01]  /*7780*/  MUFU.EX2 R223, R223 ;  /* 0x000000df00df7308 */ /* 0x000fe20000000800 */
[----:B------:R-:W-:-:S02]  /*7790*/  FMNMX.FTZ R122, R131, R122, !PT ;  /* 0x0000007a837a7209 */ /* 0x000fc40007810000 */
[----:B------:R-:W-:Y:S02]  /*77a0*/  LOP3.LUT P6, RZ, R216, 0x7f, RZ, 0xc0, !PT ;  /* 0x0000007fd8ff7812 */ /* 0x000fe400078cc0ff */
        /* <DEDUP_REMOVED lines=8> */
[----:B------:R-:W-:-:S04]  /*7830*/  FMNMX.FTZ R122, R123, R122, !PT ;  /* 0x0000007a7b7a7209 */ /* 0x000fc80007810000 */
[----:B------:R-:W-:-:S03]  /*7840*/  FMNMX.FTZ R122, R141, R122, !PT ;  /* 0x0000007a8d7a7209 */ /* 0x000fc60007810000 */
[----:B------:R-:W4:Y:S01]  /*7850*/  MUFU.EX2 R173, R173 ;  /* 0x000000ad00ad7308 */ /* 0x000f220000000800 */
[----:B------:R-:W-:-:S04]  /*7860*/  FMNMX.FTZ R122, R179, R122, !PT ;  /* 0x0000007ab37a7209 */ /* 0x000fc80007810000 */
[----:B------:R-:W-:-:S03]  /*7870*/  FMNMX.FTZ R122, R171, R122, !PT ;  /* 0x0000007aab7a7209 */ /* 0x000fc60007810000 */
[----:B------:R-:W5:Y:S01]  /*7880*/  MUFU.EX2 R184, R184 ;  /* 0x000000b800b87308 */ /* 0x000f620000000800 */
[----:B------:R-:W-:-:S04]  /*7890*/  FMNMX.FTZ R122, R139, R122, !PT ;  /* 0x0000007a8b7a7209 */ /* 0x000fc80007810000 */
[----:B------:R-:W-:-:S03]  /*78a0*/  FMNMX.FTZ R122, R169, R122, !PT ;  /* 0x0000007aa97a7209 */ /* 0x000fc60007810000 */
[----:B------:R-:W5:Y:S02]  /*78b0*/  MUFU.EX2 R175, R175 ;  /* 0x000000af00af7308 */ /* 0x000f640000000800 */
[----:B------:R-:W1:Y:S06]  /*78c0*/  SHFL.BFLY PT, R181, R122, 0x2, 0x1f ;  /* 0x0c401f007ab57f89 */ /* 0x000e6c00000e0000 */
[----:B------:R-:W5:Y:S08]  /*78d0*/  MUFU.EX2 R186, R186 ;  /* 0x000000ba00ba7308 */ /* 0x000f700000000800 */
        /* <DEDUP_REMOVED lines=8> */
[----:B------:R-:W-:Y:S01]  /*7960*/  MUFU.EX2 R176, R176 ;  /* 0x000000b000b07308 */ /* 0x000fe20000000800 */
[C---:B------:R-:W-:Y:S01]  /*7970*/  FSETP.NEU.FTZ.AND P1, PT, R145.reuse, -INF , PT ;  /* 0xff8000009100780b */ /* 0x040fe20003f3d000 */
[----:B------:R-:W-:-:S03]  /*7980*/  FMUL.FTZ R124, R145, R18 ;  /* 0x00000012917c7220 */ /* 0x000fc60000410000 */
[----:B------:R-:W-:-:S03]  /*7990*/  FSEL R2, R145, RZ, P1 ;  /* 0x000000ff91027208 */ /* 0x000fc60000800000 */
[----:B------:R-:W-:Y:S01]  /*79a0*/  MUFU.EX2 R149, R149 ;  /* 0x0000009500957308 */ /* 0x000fe20000000800 */
[----:B------:R-:W-:Y:S02]  /*79b0*/  FSEL R124, R124, RZ, P1 ;  /* 0x000000ff7c7c7208 */ /* 0x000fe40000800000 */
[C---:B------:R-:W-:Y:S01]  /*79c0*/  ISETP.GT.AND P1, PT, R19.reuse, UR41, PT ;  /* 0x0000002913007c0c */ /* 0x040fe2000bf24270 */
[----:B------:R-:W-:Y:S01]  /*79d0*/  FADD.FTZ R3, -R2, R3 ;  /* 0x0000000302037221 */ /* 0x000fe20000010100 */
[----:B------:R-:W-:Y:S02]  /*79e0*/  VIADD R19, R19, 0xffffffff ;  /* 0xffffffff13137836 */ /* 0x000fe40000000000 */
[-CC-:B------:R-:W-:Y:S01]  /*79f0*/  FFMA.FTZ R159, R120, R18.reuse, -R124.reuse ;  /* 0x00000012789f7223 */ /* 0x180fe2000001087c */
[-CC-:B------:R-:W-:Y:S01]  /*7a00*/  FFMA.FTZ R4, R221, R18.reuse, -R124.reuse ;  /* 0x00000012dd047223 */ /* 0x180fe2000001087c */
[-C--:B------:R-:W-:Y:S01]  /*7a10*/  FMUL.FTZ R2, R3, R18.reuse ;  /* 0x0000001203027220 */ /* 0x080fe20000410000 */
[--C-:B------:R-:W-:Y:S01]  /*7a20*/  FFMA.FTZ R183, R129, R18, -R124.reuse ;  /* 0x0000001281b77223 */ /* 0x100fe2000001087c */
[----:B------:R-:W-:Y:S01]  /*7a30*/  FFMA.FTZ R129, R0, R14, R223 ;  /* 0x0000000e00817223 */ /* 0x000fe200000100df */
[-CC-:B------:R-:W-:Y:S01]  /*7a40*/  FFMA.FTZ R120, R189, R18.reuse, -R124.reuse ;  /* 0x00000012bd787223 */ /* 0x180fe2000001087c */
[----:B------:R-:W-:Y:S01]  /*7a50*/  MUFU.EX2 R159, R159 ;  /* 0x0000009f009f7308 */ /* 0x000fe20000000800 */
[-CC-:B------:R-:W-:Y:S01]  /*7a60*/  FFMA.FTZ R161, R219, R18.reuse, -R124.reuse ;  /* 0x00000012dba17223 */ /* 0x180fe2000001087c */
[----:B--2---:R-:W-:Y:S01]  /*7a70*/  FADD.FTZ R129, R188, R129 ;  /* 0x00000081bc817221 */ /* 0x004fe20000010000 */
[-CC-:B------:R-:W-:Y:S01]  /*7a80*/  FFMA.FTZ R185, R209, R18.reuse, -R124.reuse ;  /* 0x00000012d1b97223 */ /* 0x180fe2000001087c */
[-CC-:B------:R-:W-:Y:S01]  /*7a90*/  FFMA.FTZ R132, R121, R18.reuse, -R124.reuse ;  /* 0x0000001279847223 */ /* 0x180fe2000001087c */
[-CC-:B------:R-:W-:Y:S01]  /*7aa0*/  FFMA.FTZ R122, R217, R18.reuse, -R124.reuse ;  /* 0x00000012d97a7223 */ /* 0x180fe2000001087c */
[----:B---3--:R-:W-:Y:S01]  /*7ab0*/  FADD.FTZ R14, R190, R129 ;  /* 0x00000081be0e7221 */ /* 0x008fe20000010000 */
[-CC-:B------:R-:W-:Y:S01]  /*7ac0*/  FFMA.FTZ R187, R191, R18.reuse, -R124.reuse ;  /* 0x00000012bfbb7223 */ /* 0x180fe2000001087c */
[----:B------:R-:W1:Y:S01]  /*7ad0*/  MUFU.EX2 R2, R2 ;  /* 0x0000000200027308 */ /* 0x000e620000000800 */
[-C--:B------:R-:W-:Y:S01]  /*7ae0*/  FFMA.FTZ R126, R215, R18.reuse, -R124 ;  /* 0x00000012d77e7223 */ /* 0x080fe2000001087c */
[----:B----4-:R-:W-:Y:S01]  /*7af0*/  FADD.FTZ R121, R173, R14 ;  /* 0x0000000ead797221 */ /* 0x010fe20000010000 */
[-CC-:B------:R-:W-:Y:S01]  /*7b00*/  FFMA.FTZ R181, R207, R18.reuse, -R124.reuse ;  /* 0x00000012cfb57223 */ /* 0x180fe2000001087c */
[-CC-:B------:R-:W-:Y:S01]  /*7b10*/  FFMA.FTZ R128, R213, R18.reuse, -R124.reuse ;  /* 0x00000012d5807223 */ /* 0x180fe2000001087c */
[-CC-:B------:R-:W-:Y:S01]  /*7b20*/  FFMA.FTZ R127, R127, R18.reuse, -R124.reuse ;  /* 0x000000127f7f7223 */ /* 0x180fe2000001087c */
[----:B-----5:R-:W-:Y:S01]  /*7b30*/  FADD.FTZ R14, R184, R121 ;  /* 0x00000079b80e7221 */ /* 0x020fe20000010000 */
[-CC-:B------:R-:W-:Y:S01]  /*7b40*/  FFMA.FTZ R130, R211, R18.reuse, -R124.reuse ;  /* 0x00000012d3827223 */ /* 0x180fe2000001087c */
[----:B------:R-:W2:Y:S01]  /*7b50*/  MUFU.EX2 R4, R4 ;  /* 0x0000000400047308 */ /* 0x000ea20000000800 */
[-C--:B------:R-:W-:Y:S01]  /*7b60*/  FFMA.FTZ R3, R131, R18.reuse, -R124 ;  /* 0x0000001283037223 */ /* 0x080fe2000001087c */
[----:B------:R-:W-:Y:S01]  /*7b70*/  FADD.FTZ R129, R175, R14 ;  /* 0x0000000eaf817221 */ /* 0x000fe20000010000 */
[-CC-:B------:R-:W-:Y:S01]  /*7b80*/  FFMA.FTZ R134, R133, R18.reuse, -R124.reuse ;  /* 0x0000001285867223 */ /* 0x180fe2000001087c */
[-CC-:B------:R-:W-:Y:S01]  /*7b90*/  FFMA.FTZ R123, R123, R18.reuse, -R124.reuse ;  /* 0x000000127b7b7223 */ /* 0x180fe2000001087c */
[-CC-:B------:R-:W-:Y:S01]  /*7ba0*/  FFMA.FTZ R141, R141, R18.reuse, -R124.reuse ;  /* 0x000000128d8d7223 */ /* 0x180fe2000001087c */
[----:B------:R-:W-:Y:S01]  /*7bb0*/  FADD.FTZ R136, R186, R129 ;  /* 0x00000081ba887221 */ /* 0x000fe20000010000 */
[-CC-:B------:R-:W-:Y:S01]  /*7bc0*/  FFMA.FTZ R179, R179, R18.reuse, -R124.reuse ;  /* 0x00000012b3b37223 */ /* 0x180fe2000001087c */
[----:B------:R-:W3:Y:S01]  /*7bd0*/  MUFU.EX2 R120, R120 ;  /* 0x0000007800787308 */ /* 0x000ee20000000800 */
[----:B-1----:R-:W-:Y:S01]  /*7be0*/  FFMA.FTZ R121, R2, R7, R159 ;  /* 0x0000000702797223 */ /* 0x002fe2000001009f */
[-CC-:B------:R-:W-:Y:S01]  /*7bf0*/  FFMA.FTZ R171, R171, R18.reuse, -R124.reuse ;  /* 0x00000012abab7223 */ /* 0x180fe2000001087c */
[----:B------:R-:W-:Y:S01]  /*7c00*/  FFMA.FTZ R139, R139, R18, -R124 ;  /* 0x000000128b8b7223 */ /* 0x000fe2000001087c */
[----:B------:R-:W-:Y:S01]  /*7c10*/  IMAD.U32 R129, RZ, RZ, UR6 ;  /* 0x00000006ff817e24 */ /* 0x000fe2000f8e00ff */
[----:B------:R-:W-:-:S02]  /*7c20*/  F2FP.F16.F32.PACK_AB R186, R177, R186 ;  /* 0x000000bab1ba723e */ /* 0x000fc400000000ff */
[----:B------:R-:W-:Y:S01]  /*7c30*/  F2FP.F16.F32.PACK_AB R190, R173, R190 ;  /* 0x000000beadbe723e */ /* 0x000fe200000000ff */
[----:B------:R-:W1:Y:S01]  /*7c40*/  MUFU.EX2 R161, R161 ;  /* 0x000000a100a17308 */ /* 0x000e620000000800 */
[C---:B--2---:R-:W-:Y:S01]  /*7c50*/  FADD.FTZ R121, R4.reuse, R121 ;  /* 0x0000007904797221 */ /* 0x044fe20000010000 */
[----:B------:R-:W-:Y:S01]  /*7c60*/  @!P6 VIADD R129, R129, 0x30860 ;  /* 0x000308608181e836 */ /* 0x000fe20000000000 */
[----:B------:R-:W-:Y:S02]  /*7c70*/  F2FP.F16.F32.PACK_AB R184, R175, R184 ;  /* 0x000000b8afb8723e */ /* 0x000fe400000000ff */
[----:B------:R-:W-:Y:S01]  /*7c80*/  F2FP.F16.F32.PACK_AB R189, R4, R159 ;  /* 0x0000009f04bd723e */ /* 0x000fe200000000ff */
[----:B------:R-:W-:Y:S01]  /*7c90*/  IMAD.MOV.U32 R4, RZ, RZ, R21 ;  /* 0x000000ffff047224 */ /* 0x000fe200078e0015 */
[----:B------:R-:W-:Y:S01]  /*7ca0*/  @!P6 PRMT R129, RZ, 0x654, R129 ;  /* 0x00000654ff81e816 */ /* 0x000fe20000000081 */
[----:B------:R-:W2:Y:S01]  /*7cb0*/  MUFU.EX2 R185, R185 ;  /* 0x000000b900b97308 */ /* 0x000ea20000000800 */
[----:B---3--:R-:W-:Y:S01]  /*7cc0*/  FADD.FTZ R14, R120, R121 ;  /* 0x00000079780e7221 */ /* 0x008fe20000010000 */
[----:B------:R-:W-:Y:S01]  /*7cd0*/  FADD.FTZ R121, R177, R136 ;  /* 0x00000088b1797221 */ /* 0x000fe20000010000 */
[----:B------:R3:W-:Y:S01]  /*7ce0*/  @!P6 SYNCS.ARRIVE.TRANS64.RED.A1T0 RZ, [R129+URZ], RZ ;  /* 0x000000ff81ffe9a7 */ /* 0x0007e2000810043f */
[----:B------:R-:W-:-:S02]  /*7cf0*/  F2FP.F16.F32.PACK_AB R188, R188, R223 ;  /* 0x000000dfbcbc723e */ /* 0x000fc400000000ff */
[----:B------:R-:W-:Y:S01]  /*7d00*/  FADD.FTZ R136, R180, R121 ;  /* 0x00000079b4887221 */ /* 0x000fe20000010000 */
[----:B------:R-:W-:Y:S01]  /*7d10*/  FFMA.FTZ R121, R125, R18, -R124 ;  /* 0x000000127d797223 */ /* 0x000fe2000001087c */
[----:B------:R-:W4:Y:S01]  /*7d20*/  MUFU.EX2 R122, R122 ;  /* 0x0000007a007a7308 */ /* 0x000f220000000800 */
[----:B-1----:R-:W-:Y:S01]  /*7d30*/  FADD.FTZ R14, R161, R14 ;  /* 0x0000000ea10e7221 */ /* 0x002fe20000010000 */
[----:B------:R-:W-:Y:S02]  /*7d40*/  F2FP.F16.F32.PACK_AB R180, R135, R180 ;  /* 0x000000b487b4723e */ /* 0x000fe400000000ff */
[----:B------:R-:W-:-:S04]  /*7d50*/  F2FP.F16.F32.PACK_AB R191, R161, R120 ;  /* 0x00000078a1bf723e */ /* 0x000fc800000000ff */
        /* <DEDUP_REMOVED lines=10> */
[----:B------:R2:W-:Y:S01]  /*7e00*/  MUFU.EX2 R7, R127 ;  /* 0x0000007f00077308 */ /* 0x0005e20000000800 */
[----:B----4-:R-:W-:-:S07]  /*7e10*/  FADD.FTZ R125, R181, R14 ;  /* 0x0000000eb57d7221 */ /* 0x010fce0000010000 */
[----:B------:R-:W4:Y:S01]  /*7e20*/  MUFU.EX2 R183, R183 ;  /* 0x000000b700b77308 */ /* 0x000f220000000800 */
[----:B--2---:R-:W-:Y:S01]  /*7e30*/  FADD.FTZ R127, R135, R136 ;  /* 0x00000088877f7221 */ /* 0x004fe20000010000 */
[----:B-1----:R-:W-:Y:S01]  /*7e40*/  FADD.FTZ R14, R128, R125 ;  /* 0x0000007d800e7221 */ /* 0x002fe20000010000 */
[-CC-:B------:R-:W-:Y:S01]  /*7e50*/  FFMA.FTZ R136, R137, R18.reuse, -R124.reuse ;  /* 0x0000001289887223 */ /* 0x180fe2000001087c */
[----:B------:R-:W-:Y:S01]  /*7e60*/  FFMA.FTZ R124, R169, R18, -R124 ;  /* 0x00000012a97c7223 */ /* 0x000fe2000001087c */
[----:B------:R-:W-:Y:S01]  /*7e70*/  FADD.FTZ R138, R182, R127 ;  /* 0x0000007fb68a7221 */ /* 0x000fe20000010000 */
[C---:B------:R-:W-:Y:S02]  /*7e80*/  F2FP.F16.F32.PACK_AB R182, R147.reuse, R182 ;  /* 0x000000b693b6723e */ /* 0x040fe400000000ff */
[----:B------:R-:W1:Y:S01]  /*7e90*/  MUFU.EX2 R178, R178 ;  /* 0x000000b200b27308 */ /* 0x000e620000000800 */
[----:B------:R-:W-:Y:S01]  /*7ea0*/  FADD.FTZ R127, R147, R138 ;  /* 0x0000008a937f7221 */ /* 0x000fe20000010000 */
[----:B------:R-:W-:-:S03]  /*7eb0*/  F2FP.F16.F32.PACK_AB R181, R128, R181 ;  /* 0x000000b580b5723e */ /* 0x000fc600000000ff */
[----:B------:R-:W-:Y:S01]  /*7ec0*/  FADD.FTZ R138, R176, R127 ;  /* 0x0000007fb08a7221 */ /* 0x000fe20000010000 */
[C---:B------:R-:W-:Y:S02]  /*7ed0*/  F2FP.F16.F32.PACK_AB R176, R149.reuse, R176 ;  /* 0x000000b095b0723e */ /* 0x040fe400000000ff */
[----:B------:R-:W2:Y:S01]  /*7ee0*/  MUFU.EX2 R130, R130 ;  /* 0x0000008200827308 */ /* 0x000ea20000000800 */
[----:B------:R-:W-:Y:S01]  /*7ef0*/  FADD.FTZ R127, R149, R138 ;  /* 0x0000008a957f7221 */ /* 0x000fe20000010000 */
[----:B----4-:R-:W-:-:S06]  /*7f00*/  FADD.FTZ R125, R183, R14 ;  /* 0x0000000eb77d7221 */ /* 0x010fcc0000010000 */
[----:B------:R-:W4:Y:S01]  /*7f10*/  MUFU.EX2 R151, R151 ;  /* 0x0000009700977308 */ /* 0x000f220000000800 */
[----:B-1----:R-:W-:-:S07]  /*7f20*/  FADD.FTZ R138, R178, R127 ;  /* 0x0000007fb28a7221 */ /* 0x002fce0000010000 */
[----:B------:R-:W-:Y:S01]  /*7f30*/  MUFU.EX2 R3, R3 ;  /* 0x0000000300037308 */ /* 0x000fe20000000800 */
[C---:B--2---:R-:W-:Y:S01]  /*7f40*/  FADD.FTZ R14, R130.reuse, R125 ;  /* 0x0000007d820e7221 */ /* 0x044fe20000010000 */
[----:B------:R-:W-:-:S06]  /*7f50*/  F2FP.F16.F32.PACK_AB R183, R130, R183 ;  /* 0x000000b782b7723e */ /* 0x000fcc00000000ff */
[----:B------:R-:W1:Y:S01]  /*7f60*/  MUFU.EX2 R172, R172 ;  /* 0x000000ac00ac7308 */ /* 0x000e620000000800 */
[C---:B----4-:R-:W-:Y:S01]  /*7f70*/  FADD.FTZ R127, R151.reuse, R138 ;  /* 0x0000008a977f7221 */ /* 0x050fe20000010000 */
[----:B------:R-:W-:-:S06]  /*7f80*/  F2FP.F16.F32.PACK_AB R178, R151, R178 ;  /* 0x000000b297b2723e */ /* 0x000fcc00000000ff */
[----:B------:R-:W2:Y:S08]  /*7f90*/  MUFU.EX2 R132, R132 ;  /* 0x0000008400847308 */ /* 0x000eb00000000800 */
[----:B------:R-:W4:Y:S01]  /*7fa0*/  MUFU.EX2 R153, R153 ;  /* 0x0000009900997308 */ /* 0x000f220000000800 */
[----:B-1----:R-:W-:-:S07]  /*7fb0*/  FADD.FTZ R138, R172, R127 ;  /* 0x0000007fac8a7221 */ /* 0x002fce0000010000 */
[----:B------:R-:W1:Y:S01]  /*7fc0*/  MUFU.EX2 R174, R174 ;  /* 0x000000ae00ae7308 */ /* 0x000e620000000800 */
[----:B--2---:R-:W-:-:S07]  /*7fd0*/  F2FP.F16.F32.PACK_AB R177, R132, R3 ;  /* 0x0000000384b1723e */ /* 0x004fce00000000ff */
[----:B------:R-:W-:Y:S01]  /*7fe0*/  MUFU.EX2 R134, R134 ;  /* 0x0000008600867308 */ /* 0x000fe20000000800 */
[C---:B----4-:R-:W-:Y:S01]  /*7ff0*/  FADD.FTZ R125, R153.reuse, R138 ;  /* 0x0000008a997d7221 */ /* 0x050fe20000010000 */
[----:B------:R-:W-:-:S06]  /*8000*/  F2FP.F16.F32.PACK_AB R172, R153, R172 ;  /* 0x000000ac99ac723e */ /* 0x000fcc00000000ff */
[----:B------:R-:W2:Y:S01]  /*8010*/  MUFU.EX2 R155, R155 ;  /* 0x0000009b009b7308 */ /* 0x000ea20000000800 */
[----:B-1----:R-:W-:-:S07]  /*8020*/  FADD.FTZ R138, R174, R125 ;  /* 0x0000007dae8a7221 */ /* 0x002fce0000010000 */
[----:B------:R-:W1:Y:S08]  /*8030*/  MUFU.EX2 R121, R121 ;  /* 0x0000007900797308 */ /* 0x000e700000000800 */
[----:B------:R4:W-:Y:S01]  /*8040*/  MUFU.EX2 R140, R123 ;  /* 0x0000007b008c7308 */ /* 0x0009e20000000800 */
[C---:B--2---:R-:W-:Y:S01]  /*8050*/  FADD.FTZ R125, R155.reuse, R138 ;  /* 0x0000008a9b7d7221 */ /* 0x044fe20000010000 */
[----:B------:R-:W-:-:S06]  /*8060*/  F2FP.F16.F32.PACK_AB R174, R155, R174 ;  /* 0x000000ae9bae723e */ /* 0x000fcc00000000ff */
[----:B------:R-:W2:Y:S01]  /*8070*/  MUFU.EX2 R168, R168 ;  /* 0x000000a800a87308 */ /* 0x000ea20000000800 */
[----:B----4-:R-:W-:Y:S01]  /*8080*/  FADD.FTZ R123, R3, R14 ;  /* 0x0000000e037b7221 */ /* 0x010fe20000010000 */
[----:B------:R-:W-:-:S03]  /*8090*/  IMAD.MOV.U32 R3, RZ, RZ, R145 ;  /* 0x000000ffff037224 */ /* 0x000fc600078e0091 */
[----:B------:R-:W-:-:S03]  /*80a0*/  FADD.FTZ R14, R132, R123 ;  /* 0x0000007b840e7221 */ /* 0x000fc60000010000 */
[----:B------:R-:W4:Y:S01]  /*80b0*/  MUFU.EX2 R136, R136 ;  /* 0x0000008800887308 */ /* 0x000f220000000800 */
[----:B------:R-:W-:-:S04]  /*80c0*/  FADD.FTZ R123, R7, R14 ;  /* 0x0000000e077b7221 */ /* 0x000fc80000010000 */
[----:B------:R-:W-:-:S03]  /*80d0*/  FADD.FTZ R14, R134, R123 ;  /* 0x0000007b860e7221 */ /* 0x000fc60000010000 */
[----:B------:R-:W5:Y:S01]  /*80e0*/  MUFU.EX2 R157, R157 ;  /* 0x0000009d009d7308 */ /* 0x000f620000000800 */
[----:B-1----:R-:W-:Y:S01]  /*80f0*/  FADD.FTZ R123, R121, R14 ;  /* 0x0000000e797b7221 */ /* 0x002fe20000010000 */
[----:B--2---:R-:W-:-:S06]  /*8100*/  FADD.FTZ R138, R168, R125 ;  /* 0x0000007da88a7221 */ /* 0x004fcc0000010000 */
[----:B------:R-:W1:Y:S01]  /*8110*/  MUFU.EX2 R141, R141 ;  /* 0x0000008d008d7308 */ /* 0x000e620000000800 */
[C---:B----4-:R-:W-:Y:S01]  /*8120*/  FADD.FTZ R123, R136.reuse, R123 ;  /* 0x0000007b887b7221 */ /* 0x050fe20000010000 */
[----:B------:R-:W-:-:S03]  /*8130*/  F2FP.F16.F32.PACK_AB R173, R136, R121 ;  /* 0x0000007988ad723e */ /* 0x000fc600000000ff */
[----:B------:R-:W-:-:S03]  /*8140*/  FADD.FTZ R123, R140, R123 ;  /* 0x0000007b8c7b7221 */ /* 0x000fc60000010000 */
[----:B------:R2:W4:Y:S01]  /*8150*/  MUFU.EX2 R142, R179 ;  /* 0x000000b3008e7308 */ /* 0x0005220000000800 */
[C---:B-----5:R-:W-:Y:S01]  /*8160*/  FADD.FTZ R125, R157.reuse, R138 ;  /* 0x0000008a9d7d7221 */ /* 0x060fe20000010000 */
[----:B------:R-:W-:-:S06]  /*8170*/  F2FP.F16.F32.PACK_AB R168, R157, R168 ;  /* 0x000000a89da8723e */ /* 0x000fcc00000000ff */
[----:B------:R-:W5:Y:S01]  /*8180*/  MUFU.EX2 R169, R171 ;  /* 0x000000ab00a97308 */ /* 0x000f620000000800 */
[C---:B-1----:R-:W-:Y:S01]  /*8190*/  FADD.FTZ R123, R141.reuse, R123 ;  /* 0x0000007b8d7b7221 */ /* 0x042fe20000010000 */
[----:B--2---:R-:W-:Y:S02]  /*81a0*/  F2FP.F16.F32.PACK_AB R179, R134, R7 ;  /* 0x0000000786b3723e */ /* 0x004fe400000000ff */
[----:B------:R-:W-:-:S04]  /*81b0*/  F2FP.F16.F32.PACK_AB R175, R141, R140 ;  /* 0x0000008c8daf723e */ /* 0x000fc800000000ff */
[----:B------:R-:W1:Y:S01]  /*81c0*/  MUFU.EX2 R170, R170 ;  /* 0x000000aa00aa7308 */ /* 0x000e620000000800 */
[----:B----4-:R-:W-:-:S07]  /*81d0*/  FADD.FTZ R123, R142, R123 ;  /* 0x0000007b8e7b7221 */ /* 0x010fce0000010000 */
[----:B------:R-:W2:Y:S01]  /*81e0*/  MUFU.EX2 R138, R139 ;  /* 0x0000008b008a7308 */ /* 0x000ea20000000800 */
[C---:B-----5:R-:W-:Y:S01]  /*81f0*/  FADD.FTZ R123, R169.reuse, R123 ;  /* 0x0000007ba97b7221 */ /* 0x060fe20000010000 */
[----:B------:R-:W-:-:S06]  /*8200*/  F2FP.F16.F32.PACK_AB R169, R169, R142 ;  /* 0x0000008ea9a9723e */ /* 0x000fcc00000000ff */
[----:B------:R-:W4:Y:S01]  /*8210*/  MUFU.EX2 R143, R143 ;  /* 0x0000008f008f7308 */ /* 0x000f220000000800 */
[----:B-1----:R-:W-:-:S07]  /*8220*/  FADD.FTZ R14, R170, R125 ;  /* 0x0000007daa0e7221 */ /* 0x002fce0000010000 */
[----:B------:R-:W1:Y:S01]  /*8230*/  MUFU.EX2 R124, R124 ;  /* 0x0000007c007c7308 */ /* 0x000e620000000800 */
[----:B--2---:R-:W-:Y:S01]  /*8240*/  FADD.FTZ R123, R138, R123 ;  /* 0x0000007b8a7b7221 */ /* 0x004fe20000010000 */
[C---:B----4-:R-:W-:Y:S01]  /*8250*/  FADD.FTZ R14, R143.reuse, R14 ;  /* 0x0000000e8f0e7221 */ /* 0x050fe20000010000 */
[----:B------:R-:W-:Y:S02]  /*8260*/  F2FP.F16.F32.PACK_AB R170, R143, R170 ;  /* 0x000000aa8faa723e */ /* 0x000fe400000000ff */
[C---:B-1----:R-:W-:Y:S01]  /*8270*/  FADD.FTZ R7, R124.reuse, R123 ;  /* 0x0000007b7c077221 */ /* 0x042fe20000010000 */
[----:B------:R-:W-:Y:S01]  /*8280*/  F2FP.F16.F32.PACK_AB R171, R124, R138 ;  /* 0x0000008a7cab723e */ /* 0x000fe200000000ff */
[----:B---3--:R-:W-:Y:S06]  /*8290*/  @P1 BRA `(.L_x_3761) ;  /* 0xffffffc800cc1947 */ /* 0x008fec000383ffff */
[----:B------:R-:W-:Y:S01]  /*82a0*/  IMAD.MOV.U32 R3, RZ, RZ, R145 ;  /* 0x000000ffff037224 */ /* 0x000fe200078e0091 */
[----:B------:R-:W-:Y:S01]  /*82b0*/  UMOV UR36, UR5 ;  /* 0x0000000500247c82 */ /* 0x000fe20008000000 */
[----:B------:R-:W-:Y:S01]  /*82c0*/  IMAD.MOV.U32 R4, RZ, RZ, R21 ;  /* 0x000000ffff047224 */ /* 0x000fe200078e0015 */
[----:B------:R-:W-:-:S06]  /*82d0*/  UMOV UR39, UR40 ;  /* 0x0000002800277c82 */ /* 0x000fcc0008000000 */
.L_x_3744:
[----:B------:R-:W1:Y:S01]  /*82e0*/  LDC R20, c[0x0][0x9e4] ;  /* 0x00027900ff147b82 */ /* 0x000e620000000800 */
[----:B------:R-:W-:Y:S01]  /*82f0*/  ULDC UR4, c[0x0][0x9dc] ;  /* 0x0002770000047ab9 */ /* 0x000fe20000000800 */
[----:B------:R-:W-:Y:S01]  /*8300*/  LOP3.LUT R195, R195, 0xffefffff, RZ, 0xc0, !PT ;  /* 0xffefffffc3c37812 */ /* 0x000fe200078ec0ff */
[----:B------:R-:W-:-:S05]  /*8310*/  VIADD R21, R194, -UR4 ;  /* 0x80000004c2157c36 */ /* 0x000fca0008000000 */
[----:B------:R-:W-:Y:S02]  /*8320*/  R2UR UR4, R21 ;  /* 0x00000000150472ca */ /* 0x000fe400000e0000 */
[----:B-1----:R-:W-:-:S13]  /*8330*/  ISETP.GE.AND P1, PT, R20, 0x1, PT ;  /* 0x000000011400780c */ /* 0x002fda0003f26270 */
[----:B------:R-:W-:Y:S01]  /*8340*/  @P1 LOP3.LUT R195, R195, 0x100000, RZ, 0xfc, !PT ;  /* 0x00100000c3c31812 */ /* 0x000fe200078efcff */
[----:B------:R-:W-:Y:S06]  /*8350*/  @!P1 BRA `(.L_x_3762) ;  /* 0x0000000000449947 */ /* 0x000fec0003800000 */
        /* <DEDUP_REMOVED lines=9> */
.L_x_3763:
[----:B------:R-:W-:-:S13]  /*83f0*/  ISETP.NE.AND P1, PT, R20, 0x1, PT ;  /* 0x000000011400780c */ /* 0x000fda0003f25270 */
[----:B------:R-:W1:Y:S02]  /*8400*/  @P1 LDC.64 R120, c[0x0][0x9e8] ;  /* 0x00027a00ff781b82 */ /* 0x000e640000000a00 */
[----:B-1----:R-:W-:-:S05]  /*8410*/  @P1 IMAD.HI.U32 R120, R194, R120, RZ ;  /* 0x00000078c2781227 */ /* 0x002fca00078e00ff */
[----:B------:R-:W-:-:S07]  /*8420*/  @P1 SHF.R.U32.HI R194, RZ, R121, R120 ;  /* 0x00000079ffc21219 */ /* 0x000fce0000011678 */
.L_x_3764:
[----:B------:R-:W-:-:S05]  /*8430*/  IMAD R194, R194, R20, RZ ;  /* 0x00000014c2c27224 */ /* 0x000fca00078e02ff */
[----:B------:R-:W-:-:S13]  /*8440*/  R2UR UR5, R194 ;  /* 0x00000000c20572ca */ /* 0x000fda00000e0000 */
[----:B------:R-:W-:-:S04]  /*8450*/  UISETP.LT.AND UP0, UPT, UR4, UR5, UPT ;  /* 0x000000050400728c */ /* 0x000fc8000bf01270 */
[----:B------:R-:W-:-:S12]  /*8460*/  USEL UR4, UR4, UR5, !UP0 ;  /* 0x0000000504047287 */ /* 0x000fd8000c000000 */
.L_x_3762:
[----:B------:R-:W-:-:S04]  /*8470*/  UIADD3 UR4, UR4, 0x5f, URZ ;  /* 0x0000005f04047890 */ /* 0x000fc8000fffe03f */
[----:B------:R-:W-:-:S04]  /*8480*/  UIMAD.WIDE UR4, UR4, 0x2aaaaaab, URZ ;  /* 0x2aaaaaab040478a5 */ /* 0x000fc8000f8e023f */
[----:B------:R-:W-:-:S04]  /*8490*/  USHF.R.U32.HI UR4, URZ, 0x1f, UR5 ;  /* 0x0000001f3f047899 */ /* 0x000fc80008011605 */
[----:B------:R-:W-:-:S04]  /*84a0*/  ULEA.HI.SX32 UR4, UR5, UR4, 0x1c ;  /* 0x0000000405047291 */ /* 0x000fc8000f8fe23f */
        /* <DEDUP_REMOVED lines=8> */
[----:B------:R-:W-:-:S05]  /*8530*/  ULDC UR5, c[0x0][0x9d8] ;  /* 0x0002760000057ab9 */ /* 0x000fca0000000800 */
.L_x_3774:
[----:B------:R-:W-:-:S04]  /*8540*/  UIADD3 UR36, UR4, 0x1, URZ ;  /* 0x0000000104247890 */ /* 0x000fc8000fffe03f */
[----:B------:R-:W-:-:S04]  /*8550*/  UISETP.NE.AND UP0, UPT, UR36, 0x2, UPT ;  /* 0x000000022400788c */ /* 0x000fc8000bf05270 */
[----:B------:R-:W-:Y:S02]  /*8560*/  USEL UR39, URZ, 0x1, UP0 ;  /* 0x000000013f277887 */ /* 0x000fe40008000000 */
[----:B------:R-:W-:Y:S02]  /*8570*/  USEL UR36, UR36, URZ, UP0 ;  /* 0x0000003f24247287 */ /* 0x000fe40008000000 */
[----:B------:R-:W-:Y:S01]  /*8580*/  ULOP3.LUT UR39, UR7, UR39, URZ, 0x3c, !UPT ;  /* 0x0000002707277292 */ /* 0x000fe2000f8e3c3f */
[----:B------:R-:W-:Y:S11]  /*8590*/  @!P0 BRA `(.L_x_3766) ;  /* 0x0000000000048947 */ /* 0x000ff60003800000 */
[----:B------:R-:W-:Y:S01]  /*85a0*/  BPT.TRAP 0x1 ;  /* 0x000000040000795c */ /* 0x000fe20000300000 */
.L_x_3766:
[----:B------:R-:W-:Y:S01]  /*85b0*/  ULEA UR6, UR36, UR37, 0x3 ;  /* 0x0000002524067291 */ /* 0x000fe2000f8e183f */
[----:B------:R-:W-:-:S05]  /*85c0*/  IMAD.U32 R3, RZ, RZ, UR39 ;  /* 0x00000027ff037e24 */ /* 0x000fca000f8e00ff */
[----:B------:R-:W-:-:S04]  /*85d0*/  SHF.L.U32 R3, R3, 0x1f, RZ ;  /* 0x0000001f03037819 */ /* 0x000fc800000006ff */
[----:B------:R1:W2:Y:S01]  /*85e0*/  SYNCS.PHASECHK.TRANS64.TRYWAIT P1, [UR6+0x30830], R3 ;  /* 0x03083003ff0075a7 */ /* 0x0002a20008020146 */
[----:B------:R-:W-:Y:S05]  /*85f0*/  @!P0 BRA `(.L_x_3767) ;  /* 0x0000000000048947 */ /* 0x000fea0003800000 */
[----:B------:R-:W-:Y:S01]  /*8600*/  BPT.TRAP 0x1 ;  /* 0x000000040000795c */ /* 0x000fe20000300000 */
.L_x_3767:
[----:B--2---:R-:W-:Y:S05]  /*8610*/  @P1 BRA `(.L_x_3768) ;  /* 0x0000000000081947 */ /* 0x004fea0003800000 */
[----:B------:R-:W2:Y:S02]  /*8620*/  SYNCS.PHASECHK.TRANS64.TRYWAIT P1, [UR6+0x30830], R3 ;  /* 0x03083003ff0075a7 */ /* 0x000ea40008020146 */
[----:B--2---:R-:W-:Y:S05]  /*8630*/  @!P1 BRA `(.L_x_3769) ;  /* 0x000000b400bc9947 */ /* 0x004fea0003800000 */
.L_x_3768:
        /* <DEDUP_REMOVED lines=167> */
.L_x_3770:
[----:B------:R-:W-:Y:S01]  /*90b0*/  ULEA UR10, UR4, UR37, 0x3 ;  /* 0x00000025040a7291 */ /* 0x000fe2000f8e183f */
[----:B------:R-:W-:-:S05]  /*90c0*/  IMAD.U32 R0, RZ, RZ, UR7 ;  /* 0x00000007ff007e24 */ /* 0x000fca000f8e00ff */
[----:B------:R-:W-:-:S04]  /*90d0*/  SHF.L.U32 R0, R0, 0x1f, RZ ;  /* 0x0000001f00007819 */ /* 0x000fc800000006ff */
[----:B------:R3:W4:Y:S01]  /*90e0*/  SYNCS.PHASECHK.TRANS64.TRYWAIT P1, [UR10+0x30850], R0 ;  /* 0x03085000ff0075a7 */ /* 0x000722000802014a */
[----:B------:R-:W-:Y:S05]  /*90f0*/  @!P0 BRA `(.L_x_3771) ;  /* 0x0000000000048947 */ /* 0x000fea0003800000 */
[----:B------:R-:W-:Y:S01]  /*9100*/  BPT.TRAP 0x1 ;  /* 0x000000040000795c */ /* 0x000fe20000300000 */
.L_x_3771:
[----:B----4-:R-:W-:Y:S05]  /*9110*/  @P1 BRA `(.L_x_3772) ;  /* 0x0000000000081947 */ /* 0x010fea0003800000 */
[----:B------:R-:W4:Y:S02]  /*9120*/  SYNCS.PHASECHK.TRANS64.TRYWAIT P1, [UR10+0x30850], R0 ;  /* 0x03085000ff0075a7 */ /* 0x000f24000802014a */
[----:B----4-:R-:W-:Y:S05]  /*9130*/  @!P1 BRA `(.L_x_3773) ;  /* 0x000000ac00149947 */ /* 0x010fea0003800000 */
.L_x_3772:
        /* <DEDUP_REMOVED lines=25> */
[----:B------:R-:W-:Y:S01]  /*92d0*/  HGMMA.64x192x16.F32 R24, R188, gdesc[UR4].tnspB, R24, gsb0 ;  /* 0x42e00004bc187df0 */ /* 0x000fe20008000818 */
[----:B------:R-:W-:Y:S01]  /*92e0*/  UIADD3 UR6, UR4, 0x80, URZ ;  /* 0x0000008004067890 */ /* 0x000fe2000fffe03f */
[----:B---3--:R-:W-:Y:S01]  /*92f0*/  FMNMX.FTZ R0, R2, R21, !PT ;  /* 0x0000001502007209 */ /* 0x008fe20007810000 */
[----:B------:R-:W-:Y:S01]  /*9300*/  UMOV UR7, 0x40000040 ;  /* 0x4000004000077882 */ /* 0x000fe20000000000 */
[----:B------:R-:W-:Y:S01]  /*9310*/  MUFU.TANH R207, R207 ;  /* 0x000000cf00cf7308 */ /* 0x000fe20000002400 */
[----:B------:R-:W-:Y:S01]  /*9320*/  FMUL.FTZ R123, R123, UR5 ;  /* 0x000000057b7b7c20 */ /* 0x000fe20008410000 */
[----:B------:R-:W-:Y:S01]  /*9330*/  FMUL.FTZ R229, R160, UR5 ;  /* 0x00000005a0e57c20 */ /* 0x000fe20008410000 */
[----:B------:R-:W-:Y:S01]  /*9340*/  FMUL.FTZ R235, R161, UR5 ;  /* 0x00000005a1eb7c20 */ /* 0x000fe20008410000 */
[----:B------:R-:W-:Y:S01]  /*9350*/  FMUL.FTZ R127, R127, UR5 ;  /* 0x000000057f7f7c20 */ /* 0x000fe20008410000 */
[----:B-1----:R-:W-:Y:S01]  /*9360*/  FMNMX.FTZ R0, R3, R0, !PT ;  /* 0x0000000003007209 */ /* 0x002fe20007810000 */
        /* <DEDUP_REMOVED lines=21> */
[----:B------:R-:W1:Y:S01]  /*94c0*/  LDC R18, c[0x0][0x988] ;  /* 0x00026200ff127b82 */ /* 0x000e620000000800 */
[----:B------:R-:W-:Y:S01]  /*94d0*/  FMUL.FTZ R167, R167, UR5 ;  /* 0x00000005a7a77c20 */ /* 0x000fe20008410000 */
[----:B------:R-:W2:Y:S03]  /*94e0*/  S2R R208, SR_TID.X ;  /* 0x0000000000d07919 */ /* 0x000ea60000002100 */
[----:B------:R-:W-:Y:S08]  /*94f0*/  MUFU.TANH R215, R215 ;  /* 0x000000d700d77308 */ /* 0x000ff00000002400 */
[----:B------:R-:W-:Y:S08]  /*9500*/  MUFU.TANH R217, R217 ;  /* 0x000000d900d97308 */ /* 0x000ff00000002400 */
[----:B------:R-:W-:Y:S08]  /*9510*/  MUFU.TANH R219, R219 ;  /* 0x000000db00db7308 */ /* 0x000ff00000002400 */
[----:B------:R-:W-:Y:S01]  /*9520*/  MUFU.TANH R221, R221 ;  /* 0x000000dd00dd7308 */ /* 0x000fe20000002400 */
[----:B--2---:R-:W-:-:S07]  /*9530*/  LOP3.LUT P1, RZ, R208, 0x7f, RZ, 0xc0, !PT ;  /* 0x0000007fd0ff7812 */ /* 0x004fce000782c0ff */
[----:B------:R-:W-:Y:S08]  /*9540*/  MUFU.TANH R225, R225 ;  /* 0x000000e100e17308 */ /* 0x000ff00000002400 */
[----:B------:R-:W-:Y:S08]  /*9550*/  MUFU.TANH R233, R233 ;  /* 0x000000e900e97308 */ /* 0x000ff00000002400 */
[----:B------:R-:W-:Y:S08]  /*9560*/  MUFU.TANH R227, R227 ;  /* 0x000000e300e37308 */ /* 0x000ff00000002400 */
[----:B------:R-:W2:Y:S08]  /*9570*/  MUFU.TANH R121, R121 ;  /* 0x0000007900797308 */ /* 0x000eb00000002400 */
[----:B------:R-:W-:Y:S08]  /*9580*/  MUFU.TANH R237, R237 ;  /* 0x000000ed00ed7308 */ /* 0x000ff00000002400 */
[----:B------:R-:W3:Y:S01]  /*9590*/  MUFU.TANH R123, R123 ;  /* 0x0000007b007b7308 */ /* 0x000ee20000002400 */
[----:B--2---:R-:W-:-:S07]  /*95a0*/  FMNMX.FTZ R122, R121, R194, !PT ;  /* 0x000000c2797a7209 */ /* 0x004fce0007810000 */
[----:B------:R-:W-:Y:S08]  /*95b0*/  MUFU.TANH R229, R229 ;  /* 0x000000e500e57308 */ /* 0x000ff00000002400 */
[----:B------:R-:W-:Y:S01]  /*95c0*/  MUFU.TANH R235, R235 ;  /* 0x000000eb00eb7308 */ /* 0x000fe20000002400 */
[----:B---3--:R-:W-:-:S07]  /*95d0*/  FMNMX.FTZ R122, R123, R122, !PT ;  /* 0x0000007a7b7a7209 */ /* 0x008fce0007810000 */
        /* <DEDUP_REMOVED lines=38> */
[----:B------:R-:W2:Y:S01]  /*9840*/  MUFU.TANH R185, R185 ;  /* 0x000000b900b97308 */ /* 0x000ea20000002400 */
[----:B------:R-:W-:-:S07]  /*9850*/  UMOV UR7, 0x40000040 ;  /* 0x4000004000077882 */ /* 0x000fce0000000000 */
[----:B------:R-:W3:Y:S08]  /*9860*/  MUFU.TANH R187, R187 ;  /* 0x000000bb00bb7308 */ /* 0x000ef00000002400 */
[----:B------:R-:W4:Y:S01]  /*9870*/  MUFU.TANH R125, R125 ;  /* 0x0000007d007d7308 */ /* 0x000f220000002400 */
[----:B--2---:R-:W-:-:S04]  /*9880*/  FMNMX.FTZ R0, R185, R0, !PT ;  /* 0x00000000b9007209 */ /* 0x004fc80007810000 */
[----:B---3--:R-:W-:-:S04]  /*9890*/  FMNMX.FTZ R0, R187, R0, !PT ;  /* 0x00000000bb007209 */ /* 0x008fc80007810000 */
[----:B------:R-:W-:-:S04]  /*98a0*/  FMNMX.FTZ R0, R189, R0, !PT ;  /* 0x00000000bd007209 */ /* 0x000fc80007810000 */
[----:B------:R-:W-:Y:S02]  /*98b0*/  FMNMX.FTZ R0, R191, R0, !PT ;  /* 0x00000000bf007209 */ /* 0x000fe40007810000 */
[----:B----4-:R-:W-:Y:S02]  /*98c0*/  FMNMX.FTZ R122, R125, R122, !PT ;  /* 0x0000007a7d7a7209 */ /* 0x010fe40007810000 */
        /* <DEDUP_REMOVED lines=41> */
[----:B------:R-:W-:-:S04]  /*9b60*/  FMNMX.FTZ R0, R235, R0, !PT ;  /* 0x00000000eb007209 */ /* 0x000fc80007810000 */
[----:B------:R-:W-:-:S04]  /*9b70*/  FMNMX.FTZ R0, R231, R0, !PT ;  /* 0x00000000e7007209 */ /* 0x000fc80007810000 */
[----:B------:R-:W-:-:S05]  /*9b80*/  FMNMX.FTZ R0, R223, R0, !PT ;  /* 0x00000000df007209 */ /* 0x000fca0007810000 */
[----:B------:R-:W2:Y:S02]  /*9b90*/  SHFL.BFLY PT, R157, R0, 0x2, 0x1f ;  /* 0x0c401f00009d7f89 */ /* 0x000ea400000e0000 */
[----:B--2---:R-:W-:Y:S01]  /*9ba0*/  FMNMX.FTZ R4, R0, R157, !PT ;  /* 0x0000009d00047209 */ /* 0x004fe20007810000 */
[----:B------:R-:W-:-:S06]  /*9bb0*/  FMUL.FTZ R157, R158, UR5 ;  /* 0x000000059e9d7c20 */ /* 0x000fcc0008410000 */
[----:B------:R-:W2:Y:S02]  /*9bc0*/  MUFU.TANH R157, R157 ;  /* 0x0000009d009d7308 */ /* 0x000ea40000002400 */
[----:B--2---:R-:W-:-:S04]  /*9bd0*/  FMNMX.FTZ R122, R157, R122, !PT ;  /* 0x0000007a9d7a7209 */ /* 0x004fc80007810000 */
[----:B------:R-:W-:-:S04]  /*9be0*/  FMNMX.FTZ R122, R159, R122, !PT ;  /* 0x0000007a9f7a7209 */ /* 0x000fc80007810000 */
[----:B------:R-:W-:-:S04]  /*9bf0*/  FMNMX.FTZ R122, R161, R122, !PT ;  /* 0x0000007aa17a7209 */ /* 0x000fc80007810000 */
[----:B------:R-:W-:-:S04]  /*9c00*/  FMNMX.FTZ R122, R163, R122, !PT ;  /* 0x0000007aa37a7209 */ /* 0x000fc80007810000 */
[----:B------:R-:W-:-:S04]  /*9c10*/  FMNMX.FTZ R122, R165, R122, !PT ;  /* 0x0000007aa57a7209 */ /* 0x000fc80007810000 */
[----:B------:R-:W-:Y:S01]  /*9c20*/  FMNMX.FTZ R122, R167, R122, !PT ;  /* 0x0000007aa77a7209 */ /* 0x000fe20007810000 */
[----:B------:R-:W-:Y:S02]  /*9c30*/  WARPGROUP.DEPBAR.LE gsb0, 0x0 ;  /* 0x00008000000079c5 */ /* 0x000fe40000010000 */
[----:B------:R-:W-:Y:S01]  /*9c40*/  WARPGROUP.ARRIVE ;  /* 0x00000000000079c5 */ /* 0x000fe20000000000 */
[----:B------:R-:W2:Y:S05]  /*9c50*/  SHFL.BFLY PT, R177, R4, 0x1, 0x1f ;  /* 0x0c201f0004b17f89 */ /* 0x000eaa00000e0000 */
[----:B------:R-:W-:Y:S01]  /*9c60*/  HGMMA.64x192x16.F32 R24, R172, gdesc[UR4].tnspB, R24, gsb0 ;  /* 0x42e00004ac187df0 */ /* 0x000fe20008000818 */
[----:B------:R-:W-:Y:S01]  /*9c70*/  UIADD3 UR6, UR4, 0x280, URZ ;  /* 0x0000028004067890 */ /* 0x000fe2000fffe03f */
[----:B------:R-:W-:-:S02]  /*9c80*/  UMOV UR7, 0x40000040 ;  /* 0x4000004000077882 */ /* 0x000fc40000000000 */
[----:B------:R-:W-:Y:S01]  /*9c90*/  UMOV UR4, UR36 ;  /* 0x0000002400047c82 */ /* 0x000fe20008000000 */
[----:B--2---:R-:W-:-:S05]  /*9ca0*/  FMNMX.FTZ R4, R4, R177, !PT ;  /* 0x000000b104047209 */ /* 0x004fca0007810000 */
[C---:B-1----:R-:W-:Y:S01]  /*9cb0*/  FMUL.FTZ R120, R4.reuse, R18 ;  /* 0x0000001204787220 */ /* 0x042fe20000410000 */
[----:B------:R-:W-:-:S03]  /*9cc0*/  FADD.FTZ R21, -R4, R21 ;  /* 0x0000001504157221 */ /* 0x000fc60000010100 */
[-CC-:B------:R-:W-:Y:S01]  /*9cd0*/  FFMA.FTZ R188, R3, R18.reuse, -R120.reuse ;  /* 0x0000001203bc7223 */ /* 0x180fe20000010878 */
[-C--:B------:R-:W-:Y:S01]  /*9ce0*/  FMUL.FTZ R0, R21, R18.reuse ;  /* 0x0000001215007220 */ /* 0x080fe20000410000 */
[----:B------:R-:W1:Y:S01]  /*9cf0*/  SHFL.BFLY PT, R3, R122, 0x2, 0x1f ;  /* 0x0c401f007a037f89 */ /* 0x000e6200000e0000 */
        /* <DEDUP_REMOVED lines=18> */
[----:B-1----:R-:W-:Y:S01]  /*9e20*/  FMNMX.FTZ R2, R122, R3, !PT ;  /* 0x000000037a027209 */ /* 0x002fe20007810000 */
[----:B------:R-:W-:-:S06]  /*9e30*/  FFMA.FTZ R122, R229, R18, -R120 ;  /* 0x00000012e57a7223 */ /* 0x000fcc0000010878 */
[----:B------:R-:W-:Y:S01]  /*9e40*/  MUFU.EX2 R21, R21 ;  /* 0x0000001500157308 */ /* 0x000fe20000000800 */
[----:B------:R-:W1:Y:S07]  /*9e50*/  SHFL.BFLY PT, R3, R2, 0x1, 0x1f ;  /* 0x0c201f0002037f89 */ /* 0x000e6e00000e0000 */
[----:B------:R-:W-:Y:S08]  /*9e60*/  MUFU.EX2 R188, R188 ;  /* 0x000000bc00bc7308 */ /* 0x000ff00000000800 */
[----:B------:R-:W-:Y:S08]  /*9e70*/  MUFU.EX2 R190, R190 ;  /* 0x000000be00be7308 */ /* 0x000ff00000000800 */
[----:B------:R-:W-:Y:S01]  /*9e80*/  MUFU.EX2 R177, R177 ;  /* 0x000000b100b17308 */ /* 0x000fe20000000800 */
[----:B-1----:R-:W-:-:S05]  /*9e90*/  FMNMX.FTZ R3, R2, R3, !PT ;  /* 0x0000000302037209 */ /* 0x002fca0007810000 */
[----:B------:R-:W-:Y:S02]  /*9ea0*/  FADD.FTZ R181, -R3, R194 ;  /* 0x000000c203b57221 */ /* 0x000fe40000010100 */
[----:B------:R-:W-:Y:S01]  /*9eb0*/  MUFU.EX2 R184, R184 ;  /* 0x000000b800b87308 */ /* 0x000fe20000000800 */
[----:B------:R-:W-:Y:S02]  /*9ec0*/  IMAD.MOV.U32 R194, RZ, RZ, R3 ;  /* 0x000000ffffc27224 */ /* 0x000fe400078e0003 */
[----:B------:R-:W-:-:S05]  /*9ed0*/  FMUL.FTZ R181, R181, R18 ;  /* 0x00000012b5b57220 */ /* 0x000fca0000410000 */
[----:B------:R1:W-:Y:S08]  /*9ee0*/  MUFU.EX2 R2, R181 ;  /* 0x000000b500027308 */ /* 0x0003f00000000800 */
        /* <DEDUP_REMOVED lines=18> */
[-CC-:B------:R-:W-:Y:S01]  /*a010*/  FFMA.FTZ R174, R227, R18.reuse, -R120.reuse ;  /* 0x00000012e3ae7223 */ /* 0x180fe20000010878 */
[-C--:B------:R-:W-:Y:S01]  /*a020*/  FFMA.FTZ R217, R223, R18.reuse, -R120 ;  /* 0x00000012dfd97223 */ /* 0x080fe20000010878 */
[----:B------:R-:W-:Y:S01]  /*a030*/  HGMMA.64x192x16.F32 R24, R168, gdesc[UR4].tnspB, R24, gsb0 ;  /* 0x42e00004a8187df0 */ /* 0x000fe20008000818 */
[-C--:B------:R-:W-:Y:S01]  /*a040*/  FMUL.FTZ R120, R3, R18.reuse ;  /* 0x0000001203787220 */ /* 0x080fe20000410000 */
[----:B------:R-:W-:Y:S01]  /*a050*/  MUFU.EX2 R173, R173 ;  /* 0x000000ad00ad7308 */ /* 0x000fe20000000800 */
[----:B------:R-:W-:Y:S02]  /*a060*/  UMOV UR7, UR39 ;  /* 0x0000002700077c82 */ /* 0x000fe40008000000 */
[-CC-:B------:R-:W-:Y:S01]  /*a070*/  FFMA.FTZ R189, R121, R18.reuse, -R120.reuse ;  /* 0x0000001279bd7223 */ /* 0x180fe20000010878 */
[----:B------:R-:W-:Y:S01]  /*a080*/  FFMA.FTZ R191, R125, R18, -R120 ;  /* 0x000000127dbf7223 */ /* 0x000fe20000010878 */
[----:B------:R-:W-:-:S02]  /*a090*/  IMAD.U32 R125, RZ, RZ, UR36 ;  /* 0x00000024ff7d7e24 */ /* 0x000fc4000f8e00ff */
[-CC-:B------:R-:W-:Y:S01]  /*a0a0*/  FFMA.FTZ R126, R123, R18.reuse, -R120.reuse ;  /* 0x000000127b7e7223 */ /* 0x180fe20000010878 */
[-CC-:B------:R-:W-:Y:S01]  /*a0b0*/  FFMA.FTZ R128, R127, R18.reuse, -R120.reuse ;  /* 0x000000127f807223 */ /* 0x180fe20000010878 */
[-CC-:B------:R-:W-:Y:S01]  /*a0c0*/  FFMA.FTZ R185, R129, R18.reuse, -R120.reuse ;  /* 0x0000001281b97223 */ /* 0x180fe20000010878 */
[----:B------:R-:W2:Y:S01]  /*a0d0*/  MUFU.EX2 R189, R189 ;  /* 0x000000bd00bd7308 */ /* 0x000ea20000000800 */
[----:B------:R-:W-:Y:S01]  /*a0e0*/  @!P1 LEA R125, R125, UR37, 0x3 ;  /* 0x000000257d7d9c11 */ /* 0x000fe2000f8e18ff */
[-CC-:B------:R-:W-:Y:S01]  /*a0f0*/  FFMA.FTZ R130, R131, R18.reuse, -R120.reuse ;  /* 0x0000001283827223 */ /* 0x180fe20000010878 */
[----:B------:R-:W-:Y:S02]  /*a100*/  IMAD.U32 R129, RZ, RZ, UR10 ;  /* 0x0000000aff817e24 */ /* 0x000fe4000f8e00ff */
[-CC-:B------:R-:W-:Y:S01]  /*a110*/  FFMA.FTZ R121, R133, R18.reuse, -R120.reuse ;  /* 0x0000001285797223 */ /* 0x180fe20000010878 */
[----:B------:R-:W-:Y:S01]  /*a120*/  FFMA.FTZ R132, R135, R18, -R120 ;  /* 0x0000001287847223 */ /* 0x000fe20000010878 */
[----:B------:R-:W-:-:S02]  /*a130*/  @!P1 VIADD R125, R125, 0x30840 ;  /* 0x000308407d7d9836 */ /* 0x000fc40000000000 */
[-CC-:B-1----:R-:W-:Y:S01]  /*a140*/  FFMA.FTZ R181, R137, R18.reuse, -R120.reuse ;  /* 0x0000001289b57223 */ /* 0x182fe20000010878 */
[----:B------:R-:W1:Y:S01]  /*a150*/  MUFU.EX2 R126, R126 ;  /* 0x0000007e007e7308 */ /* 0x000e620000000800 */
[----:B------:R-:W-:Y:S02]  /*a160*/  @!P1 VIADD R129, R129, 0x30860 ;  /* 0x0003086081819836 */ /* 0x000fe40000000000 */
[-CC-:B------:R-:W-:Y:S01]  /*a170*/  FFMA.FTZ R134, R139, R18.reuse, -R120.reuse ;  /* 0x000000128b867223 */ /* 0x180fe20000010878 */
[----:B------:R-:W-:Y:S01]  /*a180*/  @!P1 PRMT R125, RZ, 0x654, R125 ;  /* 0x00000654ff7d9816 */ /* 0x000fe2000000007d */
[-CC-:B------:R-:W-:Y:S01]  /*a190*/  FFMA.FTZ R183, R141, R18.reuse, -R120.reuse ;  /* 0x000000128db77223 */ /* 0x180fe20000010878 */
[-CC-:B------:R-:W-:Y:S01]  /*a1a0*/  FFMA.FTZ R136, R143, R18.reuse, -R120.reuse ;  /* 0x000000128f887223 */ /* 0x180fe20000010878 */
[----:B------:R-:W-:Y:S01]  /*a1b0*/  @!P1 PRMT R129, RZ, 0x654, R129 ;  /* 0x00000654ff819816 */ /* 0x000fe20000000081 */
[-CC-:B------:R-:W-:Y:S01]  /*a1c0*/  FFMA.FTZ R123, R145, R18.reuse, -R120.reuse ;  /* 0x00000012917b7223 */ /* 0x180fe20000010878 */
[----:B------:R-:W3:Y:S01]  /*a1d0*/  MUFU.EX2 R191, R191 ;  /* 0x000000bf00bf7308 */ /* 0x000ee20000000800 */
[----:B--2---:R-:W-:Y:S01]  /*a1e0*/  FFMA.FTZ R127, R2, R7, R189 ;  /* 0x00000007027f7223 */ /* 0x004fe200000100bd */
[-CC-:B------:R-:W-:Y:S01]  /*a1f0*/  FFMA.FTZ R138, R147, R18.reuse, -R120.reuse ;  /* 0x00000012938a7223 */ /* 0x180fe20000010878 */
[-CC-:B------:R-:W-:Y:S01]  /*a200*/  FFMA.FTZ R149, R149, R18.reuse, -R120.reuse ;  /* 0x0000001295957223 */ /* 0x180fe20000010878 */
[-CC-:B------:R-:W-:Y:S01]  /*a210*/  FFMA.FTZ R155, R155, R18.reuse, -R120.reuse ;  /* 0x000000129b9b7223 */ /* 0x180fe20000010878 */
[-CC-:B------:R-:W-:Y:S01]  /*a220*/  FFMA.FTZ R157, R157, R18.reuse, -R120.reuse ;  /* 0x000000129d9d7223 */ /* 0x180fe20000010878 */
[-CC-:B------:R-:W-:Y:S01]  /*a230*/  FFMA.FTZ R159, R159, R18.reuse, -R120.reuse ;  /* 0x000000129f9f7223 */ /* 0x180fe20000010878 */
[-CC-:B------:R-:W-:Y:S01]  /*a240*/  FFMA.FTZ R161, R161, R18.reuse, -R120.reuse ;  /* 0x00000012a1a17223 */ /* 0x180fe20000010878 */
[----:B------:R-:W2:Y:S01]  /*a250*/  MUFU.EX2 R128, R128 ;  /* 0x0000008000807308 */ /* 0x000ea20000000800 */
[C---:B-1----:R-:W-:Y:S01]  /*a260*/  FADD.FTZ R140, R126.reuse, R127 ;  /* 0x0000007f7e8c7221 */ /* 0x042fe20000010000 */
[----:B------:R-:W-:Y:S01]  /*a270*/  F2FP.F16.F32.PACK_AB R189, R126, R189 ;  /* 0x000000bd7ebd723e */ /* 0x000fe200000000ff */
[-CC-:B------:R-:W-:Y:S01]  /*a280*/  FFMA.FTZ R163, R163, R18.reuse, -R120.reuse ;  /* 0x00000012a3a37223 */ /* 0x180fe20000010878 */
[----:B------:R-:W-:-:S04]  /*a290*/  FFMA.FTZ R165, R165, R18, -R120 ;  /* 0x00000012a5a57223 */ /* 0x000fc80000010878 */
[----:B------:R-:W1:Y:S01]  /*a2a0*/  MUFU.EX2 R185, R185 ;  /* 0x000000b900b97308 */ /* 0x000e620000000800 */
[----:B---3--:R-:W-:-:S07]  /*a2b0*/  FADD.FTZ R127, R191, R140 ;  /* 0x0000008cbf7f7221 */ /* 0x008fce0000010000 */
[----:B------:R-:W3:Y:S01]  /*a2c0*/  MUFU.EX2 R130, R130 ;  /* 0x0000008200827308 */ /* 0x000ee20000000800 */
[C---:B--2---:R-:W-:Y:S01]  /*a2d0*/  FADD.FTZ R140, R128.reuse, R127 ;  /* 0x0000007f808c7221 */ /* 0x044fe20000010000 */
[----:B------:R-:W-:-:S06]  /*a2e0*/  F2FP.F16.F32.PACK_AB R191, R128, R191 ;  /* 0x000000bf80bf723e */ /* 0x000fcc00000000ff */
[----:B------:R-:W2:Y:S01]  /*a2f0*/  MUFU.EX2 R121, R121 ;  /* 0x0000007900797308 */ /* 0x000ea20000000800 */
[----:B-1----:R-:W-:-:S07]  /*a300*/  FADD.FTZ R127, R185, R140 ;  /* 0x0000008cb97f7221 */ /* 0x002fce0000010000 */
[----:B------:R-:W1:Y:S01]  /*a310*/  MUFU.EX2 R132, R132 ;  /* 0x0000008400847308 */ /* 0x000e620000000800 */
[C---:B---3--:R-:W-:Y:S01]  /*a320*/  FADD.FTZ R140, R130.reuse, R127 ;  /* 0x0000007f828c7221 */ /* 0x048fe20000010000 */
[----:B------:R-:W-:-:S06]  /*a330*/  F2FP.F16.F32.PACK_AB R185, R130, R185 ;  /* 0x000000b982b9723e */ /* 0x000fcc00000000ff */
[----:B------:R-:W-:Y:S01]  /*a340*/  MUFU.EX2 R181, R181 ;  /* 0x000000b500b57308 */ /* 0x000fe20000000800 */
[----:B--2---:R-:W-:-:S07]  /*a350*/  FADD.FTZ R127, R121, R140 ;  /* 0x0000008c797f7221 */ /* 0x004fce0000010000 */
[----:B------:R-:W-:Y:S01]  /*a360*/  MUFU.EX2 R134, R134 ;  /* 0x0000008600867308 */ /* 0x000fe20000000800 */
[----:B-1----:R-:W-:-:S07]  /*a370*/  FADD.FTZ R140, R132, R127 ;  /* 0x0000007f848c7221 */ /* 0x002fce0000010000 */
        /* <DEDUP_REMOVED lines=12> */
[----:B------:R-:W1:Y:S08]  /*a440*/  MUFU.EX2 R163, R163 ;  /* 0x000000a300a37308 */ /* 0x000e700000000800 */
[----:B------:R-:W-:Y:S08]  /*a450*/  MUFU.EX2 R124, R124 ;  /* 0x0000007c007c7308 */ /* 0x000ff00000000800 */
[----:B------:R-:W-:Y:S01]  /*a460*/  MUFU.EX2 R165, R165 ;  /* 0x000000a500a57308 */ /* 0x000fe20000000800 */
[----:B------:R-:W-:-:S02]  /*a470*/  WARPGROUP.DEPBAR.LE gsb0, 0x0 ;  /* 0x00008000000079c5 */ /* 0x000fc40000010000 */
[----:B------:R2:W-:Y:S01]  /*a480*/  @!P1 SYNCS.ARRIVE.TRANS64.RED.A1T0 RZ, [R125+URZ], RZ ;  /* 0x000000ff7dff99a7 */ /* 0x0005e2000810043f */
[----:B------:R-:W-:-:S04]  /*a490*/  F2FP.F16.F32.PACK_AB R168, R215, R122 ;  /* 0x0000007ad7a8723e */ /* 0x000fc800000000ff */
[----:B------:R-:W-:Y:S01]  /*a4a0*/  MUFU.EX2 R217, R217 ;  /* 0x000000d900d97308 */ /* 0x000fe20000000800 */
[----:B-1----:R-:W-:Y:S01]  /*a4b0*/  F2FP.F16.F32.PACK_AB R169, R163, R161 ;  /* 0x000000a1a3a9723e */ /* 0x002fe200000000ff */
[----:B--2---:R-:W-:Y:S01]  /*a4c0*/  FFMA.FTZ R125, R0, R14, R21 ;  /* 0x0000000e007d7223 */ /* 0x004fe20000010015 */
[----:B------:R1:W-:Y:S01]  /*a4d0*/  @!P1 SYNCS.ARRIVE.TRANS64.RED.A1T0 RZ, [R129+URZ], RZ ;  /* 0x000000ff81ff99a7 */ /* 0x0003e2000810043f */
[-C--:B------:R-:W-:Y:S01]  /*a4e0*/  FFMA.FTZ R14, R151, R18.reuse, -R120 ;  /* 0x00000012970e7223 */ /* 0x080fe20000010878 */
[----:B------:R-:W-:Y:S01]  /*a4f0*/  ISETP.GT.AND P1, PT, R19, UR40, PT ;  /* 0x0000002813007c0c */ /* 0x000fe2000bf24270 */
[C---:B------:R-:W-:Y:S01]  /*a500*/  FADD.FTZ R125, R188.reuse, R125 ;  /* 0x0000007dbc7d7221 */ /* 0x040fe20000010000 */
[----:B------:R-:W-:Y:S01]  /*a510*/  F2FP.F16.F32.PACK_AB R188, R188, R21 ;  /* 0x00000015bcbc723e */ /* 0x000fe200000000ff */
[----:B------:R-:W-:Y:S01]  /*a520*/  FADD.FTZ R21, R181, R140 ;  /* 0x0000008cb5157221 */ /* 0x000fe20000010000 */
[----:B------:R-:W-:Y:S01]  /*a530*/  F2FP.F16.F32.PACK_AB R181, R134, R181 ;  /* 0x000000b586b5723e */ /* 0x000fe200000000ff */
[----:B------:R-:W-:Y:S01]  /*a540*/  FADD.FTZ R142, R190, R125 ;  /* 0x0000007dbe8e7221 */ /* 0x000fe20000010000 */
[-C--:B------:R-:W-:Y:S01]  /*a550*/  FFMA.FTZ R125, R153, R18.reuse, -R120 ;  /* 0x00000012997d7223 */ /* 0x080fe20000010878 */
[----:B------:R-:W-:Y:S01]  /*a560*/  FADD.FTZ R140, R134, R21 ;  /* 0x00000015868c7221 */ /* 0x000fe20000010000 */
[----:B------:R-:W2:Y:S01]  /*a570*/  MUFU.EX2 R14, R14 ;  /* 0x0000000e000e7308 */ /* 0x000ea20000000800 */
[----:B-1----:R-:W-:Y:S01]  /*a580*/  FADD.FTZ R129, R177, R142 ;  /* 0x0000008eb1817221 */ /* 0x002fe20000010000 */
[----:B------:R-:W-:Y:S01]  /*a590*/  FFMA.FTZ R120, R167, R18, -R120 ;  /* 0x00000012a7787223 */ /* 0x000fe20000010878 */
[----:B------:R-:W-:Y:S01]  /*a5a0*/  FADD.FTZ R21, R183, R140 ;  /* 0x0000008cb7157221 */ /* 0x000fe20000010000 */
[----:B------:R-:W-:Y:S01]  /*a5b0*/  F2FP.F16.F32.PACK_AB R190, R177, R190 ;  /* 0x000000beb1be723e */ /* 0x000fe200000000ff */
[----:B------:R-:W-:Y:S01]  /*a5c0*/  FADD.FTZ R142, R184, R129 ;  /* 0x00000081b88e7221 */ /* 0x000fe20000010000 */
[C---:B------:R-:W-:Y:S01]  /*a5d0*/  F2FP.F16.F32.PACK_AB R184, R179.reuse, R184 ;  /* 0x000000b8b3b8723e */ /* 0x040fe200000000ff */
[C---:B------:R-:W-:Y:S01]  /*a5e0*/  FADD.FTZ R126, R136.reuse, R21 ;  /* 0x00000015887e7221 */ /* 0x040fe20000010000 */
[----:B------:R-:W1:Y:S01]  /*a5f0*/  MUFU.EX2 R125, R125 ;  /* 0x0000007d007d7308 */ /* 0x000e620000000800 */
[----:B------:R-:W-:Y:S01]  /*a600*/  FADD.FTZ R129, R179, R142 ;  /* 0x0000008eb3817221 */ /* 0x000fe20000010000 */
[----:B------:R-:W-:Y:S01]  /*a610*/  F2FP.F16.F32.PACK_AB R183, R136, R183 ;  /* 0x000000b788b7723e */ /* 0x000fe200000000ff */
[----:B------:R-:W-:Y:S01]  /*a620*/  FADD.FTZ R21, R123, R126 ;  /* 0x0000007e7b157221 */ /* 0x000fe20000010000 */
[----:B------:R-:W-:Y:S01]  /*a630*/  F2FP.F16.F32.PACK_AB R177, R138, R123 ;  /* 0x0000007b8ab1723e */ /* 0x000fe200000000ff */
[----:B------:R-:W-:Y:S01]  /*a640*/  FADD.FTZ R142, R186, R129 ;  /* 0x00000081ba8e7221 */ /* 0x000fe20000010000 */
[C---:B------:R-:W-:Y:S01]  /*a650*/  F2FP.F16.F32.PACK_AB R186, R187.reuse, R186 ;  /* 0x000000babbba723e */ /* 0x040fe200000000ff */
[----:B------:R-:W-:Y:S01]  /*a660*/  FADD.FTZ R126, R138, R21 ;  /* 0x000000158a7e7221 */ /* 0x000fe20000010000 */
[----:B------:R-:W3:Y:S01]  /*a670*/  MUFU.EX2 R120, R120 ;  /* 0x0000007800787308 */ /* 0x000ee20000000800 */
[----:B------:R-:W-:Y:S01]  /*a680*/  FADD.FTZ R129, R187, R142 ;  /* 0x0000008ebb817221 */ /* 0x000fe20000010000 */
[----:B------:R-:W-:Y:S01]  /*a690*/  F2FP.F16.F32.PACK_AB R187, R132, R121 ;  /* 0x0000007984bb723e */ /* 0x000fe200000000ff */
[----:B------:R-:W-:Y:S01]  /*a6a0*/  FADD.FTZ R21, R7, R126 ;  /* 0x0000007e07157221 */ /* 0x000fe20000010000 */
[----:B--2---:R-:W-:Y:S01]  /*a6b0*/  F2FP.F16.F32.PACK_AB R179, R14, R7 ;  /* 0x000000070eb3723e */ /* 0x004fe200000000ff */
[----:B------:R-:W-:Y:S01]  /*a6c0*/  FADD.FTZ R142, R180, R129 ;  /* 0x00000081b48e7221 */ /* 0x000fe20000010000 */
[----:B------:R-:W-:Y:S01]  /*a6d0*/  F2FP.F16.F32.PACK_AB R180, R207, R180 ;  /* 0x000000b4cfb4723e */ /* 0x000fe200000000ff */
[----:B------:R-:W-:Y:S01]  /*a6e0*/  FADD.FTZ R126, R14, R21 ;  /* 0x000000150e7e7221 */ /* 0x000fe20000010000 */
[----:B------:R-:W-:-:S02]  /*a6f0*/  VIADD R19, R19, 0xffffffff ;  /* 0xffffffff13137836 */ /* 0x000fc40000000000 */
[----:B------:R-:W-:Y:S01]  /*a700*/  FADD.FTZ R127, R207, R142 ;  /* 0x0000008ecf7f7221 */ /* 0x000fe20000010000 */
[----:B------:R-:W-:Y:S01]  /*a710*/  F2FP.F16.F32.PACK_AB R170, R217, R124 ;  /* 0x0000007cd9aa723e */ /* 0x000fe200000000ff */
[----:B-1----:R-:W-:Y:S02]  /*a720*/  FADD.FTZ R126, R125, R126 ;  /* 0x0000007e7d7e7221 */ /* 0x002fe40000010000 */
[----:B------:R-:W-:Y:S01]  /*a730*/  FADD.FTZ R142, R182, R127 ;  /* 0x0000007fb68e7221 */ /* 0x000fe20000010000 */
[----:B------:R-:W-:Y:S01]  /*a740*/  F2FP.F16.F32.PACK_AB R182, R173, R182 ;  /* 0x000000b6adb6723e */ /* 0x000fe200000000ff */
[----:B------:R-:W-:Y:S02]  /*a750*/  FADD.FTZ R126, R155, R126 ;  /* 0x0000007e9b7e7221 */ /* 0x000fe40000010000 */
[----:B------:R-:W-:Y:S01]  /*a760*/  FADD.FTZ R127, R173, R142 ;  /* 0x0000008ead7f7221 */ /* 0x000fe20000010000 */
[----:B------:R-:W-:Y:S01]  /*a770*/  F2FP.F16.F32.PACK_AB R173, R155, R125 ;  /* 0x0000007d9bad723e */ /* 0x000fe200000000ff */
[----:B------:R-:W-:Y:S01]  /*a780*/  FADD.FTZ R126, R157, R126 ;  /* 0x0000007e9d7e7221 */ /* 0x000fe20000010000 */
[----:B---3--:R-:W-:Y:S01]  /*a790*/  F2FP.F16.F32.PACK_AB R171, R120, R165 ;  /* 0x000000a578ab723e */ /* 0x008fe200000000ff */
[----:B------:R-:W-:Y:S01]  /*a7a0*/  FADD.FTZ R128, R176, R127 ;  /* 0x0000007fb0807221 */ /* 0x000fe20000010000 */
[----:B------:R-:W-:Y:S01]  /*a7b0*/  F2FP.F16.F32.PACK_AB R176, R175, R176 ;  /* 0x000000b0afb0723e */ /* 0x000fe200000000ff */
[----:B------:R-:W-:-:S02]  /*a7c0*/  FADD.FTZ R126, R159, R126 ;  /* 0x0000007e9f7e7221 */ /* 0x000fc40000010000 */
[----:B------:R-:W-:Y:S01]  /*a7d0*/  FADD.FTZ R121, R175, R128 ;  /* 0x00000080af797221 */ /* 0x000fe20000010000 */
[----:B------:R-:W-:Y:S01]  /*a7e0*/  F2FP.F16.F32.PACK_AB R175, R159, R157 ;  /* 0x0000009d9faf723e */ /* 0x000fe200000000ff */
[----:B------:R-:W-:Y:S02]  /*a7f0*/  FADD.FTZ R126, R161, R126 ;  /* 0x0000007ea17e7221 */ /* 0x000fe40000010000 */
[----:B------:R-:W-:Y:S01]  /*a800*/  FADD.FTZ R128, R178, R121 ;  /* 0x00000079b2807221 */ /* 0x000fe20000010000 */
[----:B------:R-:W-:Y:S01]  /*a810*/  F2FP.F16.F32.PACK_AB R178, R209, R178 ;  /* 0x000000b2d1b2723e */ /* 0x000fe200000000ff */
[----:B------:R-:W-:Y:S02]  /*a820*/  FADD.FTZ R126, R163, R126 ;  /* 0x0000007ea37e7221 */ /* 0x000fe40000010000 */
[----:B------:R-:W-:Y:S02]  /*a830*/  FADD.FTZ R121, R209, R128 ;  /* 0x00000080d1797221 */ /* 0x000fe40000010000 */
[----:B------:R-:W-:-:S02]  /*a840*/  FADD.FTZ R126, R165, R126 ;  /* 0x0000007ea57e7221 */ /* 0x000fc40000010000 */
[----:B------:R-:W-:Y:S01]  /*a850*/  FADD.FTZ R128, R172, R121 ;  /* 0x00000079ac807221 */ /* 0x000fe20000010000 */
[----:B------:R-:W-:-:S03]  /*a860*/  F2FP.F16.F32.PACK_AB R172, R211, R172 ;  /* 0x000000acd3ac723e */ /* 0x000fc600000000ff */
[----:B------:R-:W-:-:S04]  /*a870*/  FADD.FTZ R21, R211, R128 ;  /* 0x00000080d3157221 */ /* 0x000fc80000010000 */
[----:B------:R-:W-:Y:S01]  /*a880*/  FADD.FTZ R128, R174, R21 ;  /* 0x00000015ae807221 */ /* 0x000fe20000010000 */
[C---:B------:R-:W-:Y:S01]  /*a890*/  F2FP.F16.F32.PACK_AB R174, R213.reuse, R174 ;  /* 0x000000aed5ae723e */ /* 0x040fe200000000ff */
[----:B------:R-:W-:Y:S02]  /*a8a0*/  IMAD.MOV.U32 R21, RZ, RZ, R4 ;  /* 0x000000ffff157224 */ /* 0x000fe400078e0004 */
[----:B------:R-:W-:-:S04]  /*a8b0*/  FADD.FTZ R7, R213, R128 ;  /* 0x00000080d5077221 */ /* 0x000fc80000010000 */
[----:B------:R-:W-:-:S04]  /*a8c0*/  FADD.FTZ R14, R122, R7 ;  /* 0x000000077a0e7221 */ /* 0x000fc80000010000 */
[----:B------:R-:W-:-:S04]  /*a8d0*/  FADD.FTZ R7, R215, R14 ;  /* 0x0000000ed7077221 */ /* 0x000fc80000010000 */
[----:B------:R-:W-:Y:S01]  /*a8e0*/  FADD.FTZ R14, R124, R7 ;  /* 0x000000077c0e7221 */ /* 0x000fe20000010000 */
[----:B------:R-:W-:-:S03]  /*a8f0*/  FADD.FTZ R7, R120, R126 ;  /* 0x0000007e78077221 */ /* 0x000fc60000010000 */
[----:B------:R-:W-:Y:S01]  /*a900*/  FADD.FTZ R14, R217, R14 ;  /* 0x0000000ed90e7221 */ /* 0x000fe20000010000 */
[----:B------:R-:W-:Y:S06]  /*a910*/  @P1 BRA `(.L_x_3774) ;  /* 0xffffffdc00081947 */ /* 0x000fec000383ffff */
.L_x_3765:
[----:B------:R-:W-:-:S13]  /*a920*/  ISETP.GE.AND P1, PT, R19, UR47, PT ;  /* 0x0000002f13007c0c */ /* 0x000fda000bf26270 */
[----:B------:R-:W-:Y:S05]  /*a930*/  @!P1 BRA `(.L_x_3775) ;  /* 0x00000034005c9947 */ /* 0x000fea0003800000 */
[----:B------:R-:W-:Y:S01]  /*a940*/  IMAD.MOV.U32 R207, RZ, RZ, R3 ;  /* 0x000000ffffcf7224 */ /* 0x000fe200078e0003 */
[----:B------:R-:W-:Y:S01]  /*a950*/  UMOV UR7, UR39 ;  /* 0x0000002700077c82 */ /* 0x000fe20008000000 */
[----:B------:R-:W-:Y:S01]  /*a960*/  IMAD.MOV.U32 R194, RZ, RZ, R4 ;  /* 0x000000ffffc27224 */ /* 0x000fe200078e0004 */
[----:B------:R-:W-:Y:S01]  /*a970*/  UMOV UR4, UR36 ;  /* 0x0000002400047c82 */ /* 0x000fe20008000000 */
[----:B------:R-:W-:Y:S01]  /*a980*/  IMAD.IADD R21, R5, 0x1, R15 ;  /* 0x0000000105157824 */ /* 0x000fe200078e020f */
[----:B------:R-:W-:Y:S01]  /*a990*/  ULDC UR40, c[0x0][0x9e4] ;  /* 0x0002790000287ab9 */ /* 0x000fe20000000800 */
[----:B------:R-:W-:Y:S01]  /*a9a0*/  ULDC UR46, c[0x0][0x2e0] ;  /* 0x0000b800002e7ab9 */ /* 0x000fe20000000800 */
[----:B------:R-:W-:Y:S01]  /*a9b0*/  ULDC UR5, c[0x0][0x9d8] ;  /* 0x0002760000057ab9 */ /* 0x000fe20000000800 */
[----:B------:R-:W-:-:S05]  /*a9c0*/  ULDC UR41, c[0x0][0x9e0] ;  /* 0x0002780000297ab9 */ /* 0x000fca0000000800 */
.L_x_3792:
[----:B------:R-:W-:-:S04]  /*a9d0*/  UIADD3 UR36, UR4, 0x1, URZ ;  /* 0x0000000104247890 */ /* 0x000fc8000fffe03f */
[----:B------:R-:W-:-:S04]  /*a9e0*/  UISETP.NE.AND UP0, UPT, UR36, 0x2, UPT ;  /* 0x000000022400788c */ /* 0x000fc8000bf05270 */
[----:B------:R-:W-:Y:S02]  /*a9f0*/  USEL UR39, URZ, 0x1, UP0 ;  /* 0x000000013f277887 */ /* 0x000fe40008000000 */
[----:B------:R-:W-:Y:S02]  /*aa00*/  USEL UR36, UR36, URZ, UP0 ;  /* 0x0000003f24247287 */ /* 0x000fe40008000000 */
[----:B------:R-:W-:Y:S01]  /*aa10*/  ULOP3.LUT UR39, UR7, UR39, URZ, 0x3c, !UPT ;  /* 0x0000002707277292 */ /* 0x000fe2000f8e3c3f */
[----:B------:R-:W-:Y:S11]  /*aa20*/  @!P0 BRA `(.L_x_3776) ;  /* 0x0000000000048947 */ /* 0x000ff60003800000 */
[----:B------:R-:W-:Y:S01]  /*aa30*/  BPT.TRAP 0x1 ;  /* 0x000000040000795c */ /* 0x000fe20000300000 */
.L_x_3776:
[----:B------:R-:W-:Y:S01]  /*aa40*/  ULEA UR6, UR36, UR37, 0x3 ;  /* 0x0000002524067291 */ /* 0x000fe2000f8e183f */
[----:B------:R-:W-:-:S05]  /*aa50*/  IMAD.U32 R3, RZ, RZ, UR39 ;  /* 0x00000027ff037e24 */ /* 0x000fca000f8e00ff */
[----:B------:R-:W-:-:S04]  /*aa60*/  SHF.L.U32 R3, R3, 0x1f, RZ ;  /* 0x0000001f03037819 */ /* 0x000fc800000006ff */
[----:B------:R1:W2:Y:S01]  /*aa70*/  SYNCS.PHASECHK.TRANS64.TRYWAIT P1, [UR6+0x30830], R3 ;  /* 0x03083003ff0075a7 */ /* 0x0002a20008020146 */
[----:B------:R-:W-:Y:S05]  /*aa80*/  @!P0 BRA `(.L_x_3777) ;  /* 0x0000000000048947 */ /* 0x000fea0003800000 */
[----:B------:R-:W-:Y:S01]  /*aa90*/  BPT.TRAP 0x1 ;  /* 0x000000040000795c */ /* 0x000fe20000300000 */
.L_x_3777:
[----:B--2---:R-:W-:Y:S05]  /*aaa0*/  @P1 BRA `(.L_x_3778) ;  /* 0x0000000000081947 */ /* 0x004fea0003800000 */
[----:B------:R-:W2:Y:S02]  /*aab0*/  SYNCS.PHASECHK.TRANS64.TRYWAIT P1, [UR6+0x30830], R3 ;  /* 0x03083003ff0075a7 */ /* 0x000ea40008020146 */
[----:B--2---:R-:W-:Y:S05]  /*aac0*/  @!P1 BRA `(.L_x_3779) ;  /* 0x0000009000c89947 */ /* 0x004fea0003800000 */
.L_x_3778:
        /* <DEDUP_REMOVED lines=167> */
.L_x_3780:
[----:B------:R-:W-:Y:S01]  /*b540*/  ULEA UR10, UR4, UR37, 0x3 ;  /* 0x00000025040a7291 */ /* 0x000fe2000f8e183f */
[----:B------:R-:W-:-:S05]  /*b550*/  IMAD.U32 R0, RZ, RZ, UR7 ;  /* 0x00000007ff007e24 */ /* 0x000fca000f8e00ff */
[----:B------:R-:W-:-:S04]  /*b560*/  SHF.L.U32 R0, R0, 0x1f, RZ ;  /* 0x0000001f00007819 */ /* 0x000fc800000006ff */
[----:B------:R3:W4:Y:S01]  /*b570*/  SYNCS.PHASECHK.TRANS64.TRYWAIT P1, [UR10+0x30850], R0 ;  /* 0x03085000ff0075a7 */ /* 0x000722000802014a */
[----:B------:R-:W-:Y:S05]  /*b580*/  @!P0 BRA `(.L_x_3781) ;  /* 0x0000000000048947 */ /* 0x000fea0003800000 */
[----:B------:R-:W-:Y:S01]  /*b590*/  BPT.TRAP 0x1 ;  /* 0x000000040000795c */ /* 0x000fe20000300000 */
.L_x_3781:
[----:B----4-:R-:W-:Y:S05]  /*b5a0*/  @P1 BRA `(.L_x_3782) ;  /* 0x0000000000081947 */ /* 0x010fea0003800000 */
[----:B------:R-:W4:Y:S02]  /*b5b0*/  SYNCS.PHASECHK.TRANS64.TRYWAIT P1, [UR10+0x30850], R0 ;  /* 0x03085000ff0075a7 */ /* 0x000f24000802014a */
[----:B----4-:R-:W-:Y:S05]  /*b5c0*/  @!P1 BRA `(.L_x_3783) ;  /* 0x0000008800209947 */ /* 0x010fea0003800000 */
.L_x_3782:
[----:B------:R-:W-:Y:S01]  /*b5d0*/  UIADD3 UR6, UR37, 0x400, URZ ;  /* 0x0000040025067890 */ /* 0x000fe2000fffe03f */
[----:B------:R-:W-:Y:S01]  /*b5e0*/  WARPGROUP.ARRIVE ;  /* 0x00000000000079c5 */ /* 0x000fe20000000000 */
[----:B------:R-:W-:-:S05]  /*b5f0*/  UMOV UR7, 0x40000040 ;  /* 0x4000004000077882 */ /* 0x000fca0000000000 */
[----:B------:R-:W4:Y:S01]  /*b600*/  S2R R216, SR_TID.X ;  /* 0x0000000000d87919 */ /* 0x000f220000002100 */
[----:B------:R-:W-:Y:S01]  /*b610*/  USHF.R.U32.HI UR6, URZ, 0x4, UR6 ;  /* 0x000000043f067899 */ /* 0x000fe20008011606 */
[----:B------:R-:W-:Y:S01]  /*b620*/  FMUL.FTZ R18, R126, UR5 ;  /* 0x000000057e127c20 */ /* 0x000fe20008410000 */
[----:B------:R-:W-:Y:S02]  /*b630*/  IMAD.U32 R126, RZ, RZ, UR36 ;  /* 0x00000024ff7e7e24 */ /* 0x000fe4000f8e00ff */
[----:B-12---:R-:W-:Y:S01]  /*b640*/  FMUL.FTZ R3, R121, UR5 ;  /* 0x0000000579037c20 */ /* 0x006fe20008410000 */
[----:B------:R-:W-:Y:S01]  /*b650*/  ULOP3.LUT UR6, UR6, 0x3fff, URZ, 0xc0, !UPT ;  /* 0x00003fff06067892 */ /* 0x000fe2000f8ec03f */
[----:B---3--:R-:W-:Y:S01]  /*b660*/  FMUL.FTZ R0, R122, UR5 ;  /* 0x000000057a007c20 */ /* 0x008fe20008410000 */
[----:B------:R-:W-:Y:S01]  /*b670*/  FMUL.FTZ R4, R123, UR5 ;  /* 0x000000057b047c20 */ /* 0x000fe20008410000 */
[----:B------:R-:W-:Y:S01]  /*b680*/  FMUL.FTZ R121, R130, UR5 ;  /* 0x0000000582797c20 */ /* 0x000fe20008410000 */
[----:B------:R-:W-:Y:S01]  /*b690*/  ULOP3.LUT UR6, UR6, 0x3000000, URZ, 0xfc, !UPT ;  /* 0x0300000006067892 */ /* 0x000fe2000f8efc3f */
[----:B------:R-:W-:Y:S01]  /*b6a0*/  FMUL.FTZ R122, R131, UR5 ;  /* 0x00000005837a7c20 */ /* 0x000fe20008410000 */
[----:B------:R-:W-:Y:S01]  /*b6b0*/  FMUL.FTZ R123, R134, UR5 ;  /* 0x00000005867b7c20 */ /* 0x000fe20008410000 */
[----:B------:R-:W-:Y:S01]  /*b6c0*/  FMUL.FTZ R2, R120, UR5 ;  /* 0x0000000578027c20 */ /* 0x000fe20008410000 */
[----:B------:R-:W-:Y:S01]  /*b6d0*/  UIMAD UR4, UR4, 0x900, UR6 ;  /* 0x00000900040478a4 */ /* 0x000fe2000f8e0206 */
[----:B------:R-:W-:Y:S01]  /*b6e0*/  FMUL.FTZ R130, R143, UR5 ;  /* 0x000000058f827c20 */ /* 0x000fe20008410000 */
        /* <DEDUP_REMOVED lines=13> */
[----:B------:R-:W1:Y:S01]  /*b7c0*/  MUFU.TANH R2, R2 ;  /* 0x0000000200027308 */ /* 0x000e620000002400 */
[----:B----4-:R-:W-:-:S07]  /*b7d0*/  LOP3.LUT P1, RZ, R216, 0x7f, RZ, 0xc0, !PT ;  /* 0x0000007fd8ff7812 */ /* 0x010fce000782c0ff */
[----:B------:R-:W2:Y:S08]  /*b7e0*/  MUFU.TANH R3, R3 ;  /* 0x0000000300037308 */ /* 0x000eb00000002400 */
[----:B------:R-:W3:Y:S01]  /*b7f0*/  MUFU.TANH R0, R0 ;  /* 0x0000000000007308 */ /* 0x000ee20000002400 */
[----:B------:R-:W-:-:S05]  /*b800*/  @!P1 LEA R126, R126, UR37, 0x3 ;  /* 0x000000257e7e9c11 */ /* 0x000fca000f8e18ff */
        /* <DEDUP_REMOVED lines=54> */
[----:B------:R-:W5:Y:S01]  /*bb70*/  LDC R162, c[0x0][0x288] ;  /* 0x0000a200ffa27b82 */ /* 0x000f620000000800 */
        /* <DEDUP_REMOVED lines=43> */
[----:B------:R-:W-:Y:S02]  /*be30*/  IMAD R170, R19, -0x60, RZ ;  /* 0xffffffa013aa7824 */ /* 0x000fe400078e02ff */
[----:B------:R-:W-:Y:S01]  /*be40*/  FMUL.FTZ R168, R164, UR5 ;  /* 0x00000005a4a87c20 */ /* 0x000fe20008410000 */
[----:B------:R-:W-:Y:S01]  /*be50*/  FMUL.FTZ R164, R165, UR5 ;  /* 0x00000005a5a47c20 */ /* 0x000fe20008410000 */
[----:B------:R1:W-:Y:S01]  /*be60*/  @!P1 SYNCS.ARRIVE.TRANS64.RED.A1T0 RZ, [R126+URZ], RZ ;  /* 0x000000ff7eff99a7 */ /* 0x0003e2000810043f */
[----:B------:R-:W-:Y:S01]  /*be70*/  IMAD R127, R17, UR46, R170 ;  /* 0x0000002e117f7c24 */ /* 0x000fe2000f8e02aa */
[----:B------:R-:W-:Y:S02]  /*be80*/  ISETP.GE.AND P1, PT, R20, 0x1, PT ;  /* 0x000000011400780c */ /* 0x000fe40003f26270 */
[----:B------:R-:W1:Y:S02]  /*be90*/  MUFU.TANH R168, R168 ;  /* 0x000000a800a87308 */ /* 0x000e640000002400 */
[----:B-----5:R-:W-:Y:S01]  /*bea0*/  IADD3 R127, R127, 0x1, -R162 ;  /* 0x000000017f7f7810 */ /* 0x020fe20007ffe8a2 */
[----:B------:R-:W-:-:S04]  /*beb0*/  IMAD R162, R16, -0x2, R170 ;  /* 0xfffffffe10a27824 */ /* 0x000fc800078e02aa */
[----:B------:R-:W-:Y:S01]  /*bec0*/  IMAD R127, R16, -0x2, R127 ;  /* 0xfffffffe107f7824 */ /* 0x000fe200078e027f */
[----:B------:R-:W1:Y:S03]  /*bed0*/  MUFU.TANH R164, R164 ;  /* 0x000000a400a47308 */ /* 0x000e660000002400 */
[C---:B------:R-:W-:Y:S02]  /*bee0*/  VIADD R178, R127.reuse, UR41 ;  /* 0x000000297fb27c36 */ /* 0x040fe40008000000 */
[----:B------:R-:W-:Y:S02]  /*bef0*/  VIADD R166, R127, UR45 ;  /* 0x0000002d7fa67c36 */ /* 0x000fe40008000000 */
[C---:B------:R-:W-:Y:S02]  /*bf00*/  IMAD.IADD R182, R5.reuse, 0x1, R178 ;  /* 0x0000000105b67824 */ /* 0x040fe400078e02b2 */
[----:B------:R-:W-:Y:S01]  /*bf10*/  IMAD.IADD R180, R5, 0x1, R166 ;  /* 0x0000000105b47824 */ /* 0x000fe200078e02a6 */
[----:B--234-:R-:W-:Y:S06]  /*bf20*/  @!P1 BRA `(.L_x_3784) ;  /* 0x0000000000589947 */ /* 0x01cfec0003800000 */
        /* <DEDUP_REMOVED lines=11> */
.L_x_3786:
[----:B------:R-:W-:-:S05]  /*bfe0*/  IMAD.U32 R147, RZ, RZ, UR40 ;  /* 0x00000028ff937e24 */ /* 0x000fca000f8e00ff */
[----:B------:R-:W-:-:S13]  /*bff0*/  ISETP.NE.AND P1, PT, R147, 0x1, PT ;  /* 0x000000019300780c */ /* 0x000fda0003f25270 */
[----:B-1----:R-:W1:Y:S01]  /*c000*/  @P1 LDC.64 R126, c[0x0][0x9e8] ;  /* 0x00027a00ff7e1b82 */ /* 0x002e620000000a00 */
[----:B------:R-:W-:-:S04]  /*c010*/  @P1 IMAD.IADD R145, R5, 0x1, R15 ;  /* 0x0000000105911824 */ /* 0x000fc800078e020f */
[----:B-1----:R-:W-:-:S04]  /*c020*/  @P1 IMAD.HI.U32 R126, R145, R126, RZ ;  /* 0x0000007e917e1227 */ /* 0x002fc800078e00ff */
[----:B------:R-:W-:Y:S01]  /*c030*/  IMAD.MOV.U32 R145, RZ, RZ, R21 ;  /* 0x000000ffff917224 */ /* 0x000fe200078e0015 */
[----:B------:R-:W-:-:S07]  /*c040*/  @P1 SHF.R.U32.HI R145, RZ, R127, R126 ;  /* 0x0000007fff911219 */ /* 0x000fce000001167e */
.L_x_3787:
[----:B------:R-:W-:Y:S05]  /*c050*/  BSYNC B0 ;  /* 0x0000000000007941 */ /* 0x000fea0003800000 */
.L_x_3785:
[----:B------:R-:W-:-:S05]  /*c060*/  IMAD R127, R145, R147, R162 ;  /* 0x00000093917f7224 */ /* 0x000fca00078e02a2 */
[----:B------:R-:W-:Y:S02]  /*c070*/  VIADDMNMX R182, R127, R147, R182, PT ;  /* 0x000000937fb67246 */ /* 0x000fe400038001b6 */
[----:B------:R-:W-:-:S07]  /*c080*/  VIMNMX R180, R180, R127, !PT ;  /* 0x0000007fb4b47248 */ /* 0x000fce0007fe0100 */
.L_x_3784:
[----:B------:R-:W-:Y:S01]  /*c090*/  ISETP.GE.AND P2, PT, R170, 0x9, PT ;  /* 0x00000009aa00780c */ /* 0x000fe20003f46270 */
[----:B-1----:R-:W-:Y:S01]  /*c0a0*/  IMAD.IADD R126, R6, 0x1, R178 ;  /* 0x00000001067e7824 */ /* 0x002fe200078e02b2 */
[----:B------:R-:W-:Y:S02]  /*c0b0*/  ISETP.GE.AND P1, PT, R170, 0x2, PT ;  /* 0x00000002aa00780c */ /* 0x000fe40003f26270 */
[C---:B------:R-:W-:Y:S02]  /*c0c0*/  ISETP.GT.AND P3, PT, R180.reuse, 0x8, !P2 ;  /* 0x00000008b400780c */ /* 0x040fe40005764270 */
[----:B------:R-:W-:Y:S02]  /*c0d0*/  ISETP.GT.AND P4, PT, R180, 0x1, !P1 ;  /* 0x00000001b400780c */ /* 0x000fe40004f84270 */
[----:B------:R-:W-:Y:S02]  /*c0e0*/  ISETP.LT.OR P3, PT, R182, 0x9, P3 ;  /* 0x00000009b600780c */ /* 0x000fe40001f61670 */
[----:B------:R-:W-:-:S02]  /*c0f0*/  ISETP.GE.AND P5, PT, R170, 0xa, PT ;  /* 0x0000000aaa00780c */ /* 0x000fc40003fa6270 */
[----:B------:R-:W-:Y:S02]  /*c100*/  FSEL R171, R172, -INF , !P3 ;  /* 0xff800000acab7808 */ /* 0x000fe40005800000 */
[----:B------:R-:W-:Y:S02]  /*c110*/  ISETP.LT.OR P4, PT, R182, 0x2, P4 ;  /* 0x00000002b600780c */ /* 0x000fe40002781670 */
[----:B------:R-:W-:Y:S02]  /*c120*/  ISETP.GT.AND P3, PT, R180, 0x9, !P5 ;  /* 0x00000009b400780c */ /* 0x000fe40006f64270 */
[----:B------:R-:W-:Y:S02]  /*c130*/  FSEL R169, R3, -INF , !P4 ;  /* 0xff80000003a97808 */ /* 0x000fe40006000000 */
        /* <DEDUP_REMOVED lines=103> */
[----:B------:R-:W-:-:S04]  /*c7b0*/  ISETP.GT.AND P6, PT, R180, 0x59, !P6 ;  /* 0x00000059b400780c */ /* 0x000fc800077c4270 */
[----:B------:R-:W-:-:S04]  /*c7c0*/  ISETP.LT.OR P6, PT, R182, 0x5a, P6 ;  /* 0x0000005ab600780c */ /* 0x000fc800037c1670 */
[----:B------:R-:W-:Y:S02]  /*c7d0*/  FSEL R127, R164, -INF , !P6 ;  /* 0xff800000a47f7808 */ /* 0x000fe40007000000 */
[----:B------:R-:W-:-:S13]  /*c7e0*/  ISETP.GE.AND P6, PT, R20, 0x1, PT ;  /* 0x000000011400780c */ /* 0x000fda0003fc6270 */
[----:B------:R-:W-:Y:S05]  /*c7f0*/  @!P6 BRA `(.L_x_3788) ;  /* 0x000000000054e947 */ /* 0x000fea0003800000 */
        /* <DEDUP_REMOVED lines=12> */
.L_x_3790:
[----:B------:R-:W-:-:S05]  /*c8c0*/  IMAD.U32 R148, RZ, RZ, UR40 ;  /* 0x00000028ff947e24 */ /* 0x000fca000f8e00ff */
[----:B------:R-:W-:-:S13]  /*c8d0*/  ISETP.NE.AND P6, PT, R148, 0x1, PT ;  /* 0x000000019400780c */ /* 0x000fda0003fc5270 */
[----:B------:R-:W1:Y:S02]  /*c8e0*/  @P6 LDC.64 R2, c[0x0][0x9e8] ;  /* 0x00027a00ff026b82 */ /* 0x000e640000000a00 */
[----:B-1----:R-:W-:-:S05]  /*c8f0*/  @P6 IMAD.HI.U32 R2, R187, R2, RZ ;  /* 0x00000002bb026227 */ /* 0x002fca00078e00ff */
[----:B------:R-:W-:-:S07]  /*c900*/  @P6 SHF.R.U32.HI R187, RZ, R3, R2 ;  /* 0x00000003ffbb6219 */ /* 0x000fce0000011602 */
.L_x_3791:
[----:B------:R-:W-:Y:S05]  /*c910*/  BSYNC B0 ;  /* 0x0000000000007941 */ /* 0x000fea0003800000 */
.L_x_3789:
[----:B------:R-:W-:-:S05]  /*c920*/  IMAD R187, R187, R148, R162 ;  /* 0x00000094bbbb7224 */ /* 0x000fca00078e02a2 */
[----:B------:R-:W-:Y:S02]  /*c930*/  VIADDMNMX R126, R187, R148, R126, PT ;  /* 0x00000094bb7e7246 */ /* 0x000fe4000380017e */
[----:B------:R-:W-:-:S07]  /*c940*/  VIMNMX R144, R144, R187, !PT ;  /* 0x000000bb90907248 */ /* 0x000fce0007fe0100 */
.L_x_3788:
[----:B------:R-:W-:Y:S01]  /*c950*/  ISETP.GT.AND P1, PT, R144, 0x1, !P1 ;  /* 0x000000019000780c */ /* 0x000fe20004f24270 */
[----:B------:R-:W-:Y:S01]  /*c960*/  UMOV UR7, UR39 ;  /* 0x0000002700077c82 */ /* 0x000fe20008000000 */
[----:B------:R-:W-:Y:S01]  /*c970*/  ISETP.NE.AND P6, PT, R209, RZ, PT ;  /* 0x000000ffd100720c */ /* 0x000fe20003fc5270 */
[----:B------:R-:W-:Y:S01]  /*c980*/  UMOV UR4, UR36 ;  /* 0x0000002400047c82 */ /* 0x000fe20008000000 */
[----:B------:R-:W-:Y:S02]  /*c990*/  ISETP.LT.OR P1, PT, R126, 0x2, P1 ;  /* 0x000000027e00780c */ /* 0x000fe40000f21670 */
[----:B------:R-:W-:Y:S02]  /*c9a0*/  ISETP.GT.AND P2, PT, R144, 0x8, !P2 ;  /* 0x000000089000780c */ /* 0x000fe40005744270 */
[----:B------:R-:W-:Y:S02]  /*c9b0*/  FSEL R223, R4, -INF , !P1 ;  /* 0xff80000004df7808 */ /* 0x000fe40004800000 */
[----:B------:R-:W-:-:S02]  /*c9c0*/  ISETP.NE.AND P1, PT, R189, RZ, PT ;  /* 0x000000ffbd00720c */ /* 0x000fc40003f25270 */
[----:B------:R-:W-:Y:S02]  /*c9d0*/  ISETP.LT.OR P2, PT, R126, 0x9, P2 ;  /* 0x000000097e00780c */ /* 0x000fe40001741670 */
[----:B------:R-:W-:Y:S02]  /*c9e0*/  ISETP.GT.AND P1, PT, R144, 0x9, !P1 ;  /* 0x000000099000780c */ /* 0x000fe40004f24270 */
[----:B------:R-:W-:Y:S02]  /*c9f0*/  FSEL R187, R18, -INF , !P2 ;  /* 0xff80000012bb7808 */ /* 0x000fe40005000000 */
[----:B------:R-:W-:Y:S01]  /*ca00*/  ISETP.LT.OR P1, PT, R126, 0xa, P1 ;  /* 0x0000000a7e00780c */ /* 0x000fe20000f21670 */
[----:B------:R-:W1:Y:S01]  /*ca10*/  LDC R18, c[0x0][0x988] ;  /* 0x00026200ff127b82 */ /* 0x000e620000000800 */
        /* <DEDUP_REMOVED lines=61> */
[----:B------:R-:W-:Y:S01]  /*cdf0*/  ISETP.NE.AND P1, PT, R208, RZ, PT ;  /* 0x000000ffd000720c */ /* 0x000fe20003f25270 */
[----:B------:R-:W2:Y:S01]  /*ce00*/  SHFL.BFLY PT, R2, R3, 0x2, 0x1f ;  /* 0x0c401f0003027f89 */ /* 0x000ea200000e0000 */
[----:B------:R-:W-:-:S02]  /*ce10*/  ISETP.NE.AND P6, PT, R154, RZ, PT ;  /* 0x000000ff9a00720c */ /* 0x000fc40003fc5270 */
[C---:B------:R-:W-:Y:S02]  /*ce20*/  ISETP.GT.AND P1, PT, R144.reuse, 0x31, !P1 ;  /* 0x000000319000780c */ /* 0x040fe40004f24270 */
[----:B------:R-:W-:Y:S02]  /*ce30*/  ISETP.GT.AND P3, PT, R144, 0x50, !P3 ;  /* 0x000000509000780c */ /* 0x000fe40005f64270 */
[C---:B------:R-:W-:Y:S02]  /*ce40*/  ISETP.LT.OR P1, PT, R126.reuse, 0x32, P1 ;  /* 0x000000327e00780c */ /* 0x040fe40000f21670 */
[----:B------:R-:W-:Y:S02]  /*ce50*/  ISETP.LT.OR P3, PT, R126, 0x51, P3 ;  /* 0x000000517e00780c */ /* 0x000fe40001f61670 */
[----:B------:R-:W-:Y:S02]  /*ce60*/  FSEL R123, R132, -INF , !P1 ;  /* 0xff800000847b7808 */ /* 0x000fe40004800000 */
[----:B------:R-:W-:-:S02]  /*ce70*/  ISETP.NE.AND P1, PT, R210, RZ, PT ;  /* 0x000000ffd200720c */ /* 0x000fc40003f25270 */
[C---:B------:R-:W-:Y:S02]  /*ce80*/  ISETP.GT.AND P4, PT, R144.reuse, 0x51, !P4 ;  /* 0x000000519000780c */ /* 0x040fe40006784270 */
[----:B------:R-:W-:Y:S02]  /*ce90*/  ISETP.GT.AND P1, PT, R144, 0x38, !P1 ;  /* 0x000000389000780c */ /* 0x000fe40004f24270 */
[----:B------:R-:W-:Y:S02]  /*cea0*/  FSEL R225, R142, -INF , !P3 ;  /* 0xff8000008ee17808 */ /* 0x000fe40005800000 */
[----:B------:R-:W-:Y:S02]  /*ceb0*/  ISETP.LT.OR P1, PT, R126, 0x39, P1 ;  /* 0x000000397e00780c */ /* 0x000fe40000f21670 */
[----:B------:R-:W-:Y:S02]  /*cec0*/  ISETP.GT.AND P5, PT, R144, 0x58, !P5 ;  /* 0x000000589000780c */ /* 0x000fe40006fa4270 */
[----:B------:R-:W-:-:S02]  /*ced0*/  FSEL R125, R134, -INF , !P1 ;  /* 0xff800000867d7808 */ /* 0x000fc40004800000 */
[----:B------:R-:W-:Y:S02]  /*cee0*/  ISETP.NE.AND P1, PT, R212, RZ, PT ;  /* 0x000000ffd400720c */ /* 0x000fe40003f25270 */
[----:B--2---:R-:W-:Y:S02]  /*cef0*/  FMNMX.FTZ R122, R3, R2, !PT ;  /* 0x00000002037a7209 */ /* 0x004fe40007810000 */
[----:B------:R-:W-:Y:S02]  /*cf00*/  ISETP.GT.AND P1, PT, R144, 0x39, !P1 ;  /* 0x000000399000780c */ /* 0x000fe40004f24270 */
[C---:B------:R-:W-:Y:S01]  /*cf10*/  ISETP.LT.OR P4, PT, R126.reuse, 0x52, P4 ;  /* 0x000000527e00780c */ /* 0x040fe20002781670 */
[----:B------:R-:W2:Y:S01]  /*cf20*/  SHFL.BFLY PT, R229, R122, 0x1, 0x1f ;  /* 0x0c201f007ae57f89 */ /* 0x000ea200000e0000 */
[C---:B------:R-:W-:Y:S02]  /*cf30*/  ISETP.LT.OR P1, PT, R126.reuse, 0x3a, P1 ;  /* 0x0000003a7e00780c */ /* 0x040fe40000f21670 */
[----:B------:R-:W-:-:S02]  /*cf40*/  ISETP.LT.OR P5, PT, R126, 0x59, P5 ;  /* 0x000000597e00780c */ /* 0x000fc40002fa1670 */
[----:B------:R-:W-:Y:S02]  /*cf50*/  FSEL R133, R133, -INF , !P1 ;  /* 0xff80000085857808 */ /* 0x000fe40004800000 */
[----:B------:R-:W-:-:S04]  /*cf60*/  ISETP.NE.AND P1, PT, R214, RZ, PT ;  /* 0x000000ffd600720c */ /* 0x000fc80003f25270 */
[----:B------:R-:W-:-:S04]  /*cf70*/  ISETP.GT.AND P1, PT, R144, 0x40, !P1 ;  /* 0x000000409000780c */ /* 0x000fc80004f24270 */
[----:B------:R-:W-:-:S04]  /*cf80*/  ISETP.LT.OR P1, PT, R126, 0x41, P1 ;  /* 0x000000417e00780c */ /* 0x000fc80000f21670 */
[----:B------:R-:W-:Y:S02]  /*cf90*/  FSEL R137, R137, -INF , !P1 ;  /* 0xff80000089897808 */ /* 0x000fe40004800000 */
[----:B------:R-:W-:Y:S02]  /*cfa0*/  ISETP.NE.AND P1, PT, R150, RZ, PT ;  /* 0x000000ff9600720c */ /* 0x000fe40003f25270 */
[----:B--2---:R-:W-:Y:S02]  /*cfb0*/  FMNMX.FTZ R4, R122, R229, !PT ;  /* 0x000000e57a047209 */ /* 0x004fe40007810000 */
[----:B------:R-:W-:-:S04]  /*cfc0*/  ISETP.GT.AND P1, PT, R144, 0x41, !P1 ;  /* 0x000000419000780c */ /* 0x000fc80004f24270 */
        /* <DEDUP_REMOVED lines=61> */
[----:B------:R-:W-:Y:S01]  /*d3a0*/  FMNMX.FTZ R120, R131, R120, !PT ;  /* 0x0000007883787209 */ /* 0x000fe20007810000 */
[----:B------:R-:W-:Y:S01]  /*d3b0*/  IMAD.MOV.U32 R194, RZ, RZ, R4 ;  /* 0x000000ffffc27224 */ /* 0x000fe200078e0004 */
[----:B------:R-:W-:-:S02]  /*d3c0*/  LOP3.LUT P6, RZ, R216, 0x7f, RZ, 0xc0, !PT ;  /* 0x0000007fd8ff7812 */ /* 0x000fc400078cc0ff */
        /* <DEDUP_REMOVED lines=12> */
[----:B------:R-:W-:Y:S01]  /*d490*/  FMNMX.FTZ R120, R225, R120, !PT ;  /* 0x00000078e1787209 */ /* 0x000fe20007810000 */
[C---:B--2---:R-:W-:Y:S01]  /*d4a0*/  FADD.FTZ R161, R188.reuse, R161 ;  /* 0x000000a1bca17221 */ /* 0x044fe20000010000 */
[----:B------:R-:W-:Y:S02]  /*d4b0*/  F2FP.F16.F32.PACK_AB R188, R188, R227 ;  /* 0x000000e3bcbc723e */ /* 0x000fe400000000ff */
[----:B------:R-:W-:-:S03]  /*d4c0*/  FMNMX.FTZ R120, R175, R120, !PT ;  /* 0x00000078af787209 */ /* 0x000fc60007810000 */
[----:B------:R-:W2:Y:S01]  /*d4d0*/  MUFU.EX2 R184, R184 ;  /* 0x000000b800b87308 */ /* 0x000ea20000000800 */
[----:B------:R-:W-:Y:S01]  /*d4e0*/  FMNMX.FTZ R120, R177, R120, !PT ;  /* 0x00000078b1787209 */ /* 0x000fe20007810000 */
[----:B---3--:R-:W-:-:S03]  /*d4f0*/  FADD.FTZ R14, R190, R161 ;  /* 0x000000a1be0e7221 */ /* 0x008fc60000010000 */
[----:B------:R-:W-:-:S03]  /*d500*/  FMNMX.FTZ R120, R139, R120, !PT ;  /* 0x000000788b787209 */ /* 0x000fc60007810000 */
[----:B------:R-:W3:Y:S01]  /*d510*/  MUFU.EX2 R171, R171 ;  /* 0x000000ab00ab7308 */ /* 0x000ee20000000800 */
[----:B-1----:R-:W-:Y:S01]  /*d520*/  F2FP.F16.F32.PACK_AB R190, R169, R190 ;  /* 0x000000bea9be723e */ /* 0x002fe200000000ff */
[----:B------:R-:W1:Y:S06]  /*d530*/  SHFL.BFLY PT, R3, R120, 0x2, 0x1f ;  /* 0x0c401f0078037f89 */ /* 0x000e6c00000e0000 */
[----:B------:R-:W4:Y:S08]  /*d540*/  MUFU.EX2 R186, R186 ;  /* 0x000000ba00ba7308 */ /* 0x000f300000000800 */
[----:B------:R5:W-:Y:S08]  /*d550*/  MUFU.EX2 R135, R185 ;  /* 0x000000b900877308 */ /* 0x000bf00000000800 */
        /* <DEDUP_REMOVED lines=9> */
[----:B------:R-:W-:-:S06]  /*d5f0*/  FMUL.FTZ R126, R3, R18 ;  /* 0x00000012037e7220 */ /* 0x000fcc0000410000 */
[----:B------:R-:W-:Y:S01]  /*d600*/  MUFU.EX2 R147, R147 ;  /* 0x0000009300937308 */ /* 0x000fe20000000800 */
[----:B------:R-:W-:-:S05]  /*d610*/  FSEL R126, R126, RZ, P1 ;  /* 0x000000ff7e7e7208 */ /* 0x000fca0000800000 */
[-CC-:B------:R-:W-:Y:S01]  /*d620*/  FFMA.FTZ R143, R2, R18.reuse, -R126.reuse ;  /* 0x00000012028f7223 */ /* 0x180fe2000001087e */
[----:B------:R-:W-:Y:S01]  /*d630*/  FSEL R2, R3, RZ, P1 ;  /* 0x000000ff03027208 */ /* 0x000fe20000800000 */
[-CC-:B------:R-:W-:Y:S01]  /*d640*/  FFMA.FTZ R120, R223, R18.reuse, -R126.reuse ;  /* 0x00000012df787223 */ /* 0x180fe2000001087e */
[-CC-:B------:R-:W-:Y:S01]  /*d650*/  FFMA.FTZ R122, R187, R18.reuse, -R126.reuse ;  /* 0x00000012bb7a7223 */ /* 0x180fe2000001087e */
[-CC-:B------:R-:W-:Y:S01]  /*d660*/  FFMA.FTZ R157, R221, R18.reuse, -R126.reuse ;  /* 0x00000012dd9d7223 */ /* 0x180fe2000001087e */
[-CC-:B-----5:R-:W-:Y:S01]  /*d670*/  FFMA.FTZ R185, R209, R18.reuse, -R126.reuse ;  /* 0x00000012d1b97223 */ /* 0x1a0fe2000001087e */
[----:B------:R-:W-:Y:S01]  /*d680*/  FADD.FTZ R159, -R2, R207 ;  /* 0x000000cf029f7221 */ /* 0x000fe20000010100 */
[----:B------:R-:W-:Y:S01]  /*d690*/  MUFU.EX2 R143, R143 ;  /* 0x0000008f008f7308 */ /* 0x000fe20000000800 */
[-CC-:B------:R-:W-:Y:S01]  /*d6a0*/  FFMA.FTZ R134, R123, R18.reuse, -R126.reuse ;  /* 0x000000127b867223 */ /* 0x180fe2000001087e */
[-C--:B------:R-:W-:Y:S01]  /*d6b0*/  FFMA.FTZ R124, R219, R18.reuse, -R126 ;  /* 0x00000012db7c7223 */ /* 0x080fe2000001087e */
[-C--:B------:R-:W-:Y:S01]  /*d6c0*/  FMUL.FTZ R159, R159, R18.reuse ;  /* 0x000000129f9f7220 */ /* 0x080fe20000410000 */
[----:B------:R-:W-:Y:S01]  /*d6d0*/  FADD.FTZ R123, R169, R14 ;  /* 0x0000000ea97b7221 */ /* 0x000fe20000010000 */
[-CC-:B------:R-:W-:Y:S01]  /*d6e0*/  FFMA.FTZ R187, R189, R18.reuse, -R126.reuse ;  /* 0x00000012bdbb7223 */ /* 0x180fe2000001087e */
[-CC-:B------:R-:W-:Y:S01]  /*d6f0*/  FFMA.FTZ R128, R217, R18.reuse, -R126.reuse ;  /* 0x00000012d9807223 */ /* 0x180fe2000001087e */
[-CC-:B------:R-:W-:Y:S01]  /*d700*/  FFMA.FTZ R181, R191, R18.reuse, -R126.reuse ;  /* 0x00000012bfb57223 */ /* 0x180fe2000001087e */
[----:B------:R-:W1:Y:S01]  /*d710*/  MUFU.EX2 R2, R159 ;  /* 0x0000009f00027308 */ /* 0x000e620000000800 */
[----:B--2---:R-:W-:Y:S01]  /*d720*/  FADD.FTZ R14, R184, R123 ;  /* 0x0000007bb80e7221 */ /* 0x004fe20000010000 */
[-CC-:B------:R-:W-:Y:S01]  /*d730*/  FFMA.FTZ R130, R215, R18.reuse, -R126.reuse ;  /* 0x00000012d7827223 */ /* 0x180fe2000001087e */
[-CC-:B------:R-:W-:Y:S01]  /*d740*/  FFMA.FTZ R183, R211, R18.reuse, -R126.reuse ;  /* 0x00000012d3b77223 */ /* 0x180fe2000001087e */
[-C--:B------:R-:W-:Y:S01]  /*d750*/  FFMA.FTZ R179, R125, R18.reuse, -R126 ;  /* 0x000000127db37223 */ /* 0x080fe2000001087e */
[----:B---3--:R-:W-:Y:S01]  /*d760*/  FADD.FTZ R123, R171, R14 ;  /* 0x0000000eab7b7221 */ /* 0x008fe20000010000 */
[-CC-:B------:R-:W-:Y:S01]  /*d770*/  FFMA.FTZ R132, R213, R18.reuse, -R126.reuse ;  /* 0x00000012d5847223 */ /* 0x180fe2000001087e */
[-CC-:B------:R-:W-:Y:S01]  /*d780*/  FFMA.FTZ R131, R131, R18.reuse, -R126.reuse ;  /* 0x0000001283837223 */ /* 0x180fe2000001087e */
[----:B------:R-:W2:Y:S01]  /*d790*/  MUFU.EX2 R120, R120 ;  /* 0x0000007800787308 */ /* 0x000ea20000000800 */
[----:B----4-:R-:W-:Y:S01]  /*d7a0*/  FADD.FTZ R138, R186, R123 ;  /* 0x0000007bba8a7221 */ /* 0x010fe20000010000 */
[-CC-:B------:R-:W-:Y:S01]  /*d7b0*/  FFMA.FTZ R136, R133, R18.reuse, -R126.reuse ;  /* 0x0000001285887223 */ /* 0x180fe2000001087e */
[-CC-:B------:R-:W-:Y:S01]  /*d7c0*/  FFMA.FTZ R141, R141, R18.reuse, -R126.reuse ;  /* 0x000000128d8d7223 */ /* 0x180fe2000001087e */
[-CC-:B------:R-:W-:Y:S01]  /*d7d0*/  FFMA.FTZ R129, R129, R18.reuse, -R126.reuse ;  /* 0x0000001281817223 */ /* 0x180fe2000001087e */
[-CC-:B------:R-:W-:Y:S01]  /*d7e0*/  FFMA.FTZ R225, R225, R18.reuse, -R126.reuse ;  /* 0x00000012e1e17223 */ /* 0x180fe2000001087e */
[-CC-:B------:R-:W-:Y:S01]  /*d7f0*/  FFMA.FTZ R175, R175, R18.reuse, -R126.reuse ;  /* 0x00000012afaf7223 */ /* 0x180fe2000001087e */
[----:B------:R-:W-:Y:S01]  /*d800*/  FFMA.FTZ R177, R177, R18, -R126 ;  /* 0x00000012b1b17223 */ /* 0x000fe2000001087e */
[----:B------:R-:W3:Y:S01]  /*d810*/  MUFU.EX2 R122, R122 ;  /* 0x0000007a007a7308 */ /* 0x000ee20000000800 */
[----:B-1----:R-:W-:Y:S01]  /*d820*/  FFMA.FTZ R7, R2, R7, R143 ;  /* 0x0000000702077223 */ /* 0x002fe2000001008f */
[----:B------:R-:W-:Y:S01]  /*d830*/  IMAD.U32 R133, RZ, RZ, UR10 ;  /* 0x0000000aff857e24 */ /* 0x000fe2000f8e00ff */
[C---:B------:R-:W-:Y:S01]  /*d840*/  ISETP.GT.AND P1, PT, R19.reuse, UR47, PT ;  /* 0x0000002f13007c0c */ /* 0x040fe2000bf24270 */
[----:B------:R-:W-:Y:S01]  /*d850*/  VIADD R19, R19, 0xffffffff ;  /* 0xffffffff13137836 */ /* 0x000fe20000000000 */
[----:B------:R-:W-:Y:S01]  /*d860*/  F2FP.F16.F32.PACK_AB R186, R173, R186 ;  /* 0x000000baadba723e */ /* 0x000fe200000000ff */
[----:B------:R-:W-:Y:S01]  /*d870*/  @!P6 VIADD R133, R133, 0x30860 ;  /* 0x000308608585e836 */ /* 0x000fe20000000000 */
[----:B------:R-:W-:Y:S01]  /*d880*/  F2FP.F16.F32.PACK_AB R184, R171, R184 ;  /* 0x000000b8abb8723e */ /* 0x000fe200000000ff */
[----:B------:R-:W1:Y:S01]  /*d890*/  MUFU.EX2 R157, R157 ;  /* 0x0000009d009d7308 */ /* 0x000e620000000800 */
[C---:B--2---:R-:W-:Y:S01]  /*d8a0*/  FADD.FTZ R7, R120.reuse, R7 ;  /* 0x0000000778077221 */ /* 0x044fe20000010000 */
[----:B------:R-:W-:Y:S01]  /*d8b0*/  F2FP.F16.F32.PACK_AB R189, R120, R143 ;  /* 0x0000008f78bd723e */ /* 0x000fe200000000ff */
[----:B------:R-:W-:Y:S01]  /*d8c0*/  IMAD.MOV.U32 R207, RZ, RZ, R3 ;  /* 0x000000ffffcf7224 */ /* 0x000fe200078e0003 */
[----:B------:R-:W-:-:S04]  /*d8d0*/  @!P6 PRMT R133, RZ, 0x654, R133 ;  /* 0x00000654ff85e816 */ /* 0x000fc80000000085 */
[----:B------:R-:W2:Y:S01]  /*d8e0*/  MUFU.EX2 R185, R185 ;  /* 0x000000b900b97308 */ /* 0x000ea20000000800 */
[----:B---3--:R-:W-:Y:S01]  /*d8f0*/  FADD.FTZ R14, R122, R7 ;  /* 0x000000077a0e7221 */ /* 0x008fe20000010000 */
[----:B------:R-:W-:Y:S01]  /*d900*/  FADD.FTZ R7, R173, R138 ;  /* 0x0000008aad077221 */ /* 0x000fe20000010000 */
[----:B------:R3:W-:Y:S03]  /*d910*/  @!P6 SYNCS.ARRIVE.TRANS64.RED.A1T0 RZ, [R133+URZ], RZ ;  /* 0x000000ff85ffe9a7 */ /* 0x0007e6000810043f */
[----:B------:R-:W-:Y:S01]  /*d920*/  FADD.FTZ R138, R180, R7 ;  /* 0x00000007b48a7221 */ /* 0x000fe20000010000 */
[-C--:B------:R-:W-:Y:S01]  /*d930*/  FFMA.FTZ R7, R137, R18.reuse, -R126 ;  /* 0x0000001289077223 */ /* 0x080fe2000001087e */
[----:B------:R-:W4:Y:S01]  /*d940*/  MUFU.EX2 R124, R124 ;  /* 0x0000007c007c7308 */ /* 0x000f220000000800 */
[----:B-1----:R-:W-:Y:S01]  /*d950*/  FADD.FTZ R14, R157, R14 ;  /* 0x0000000e9d0e7221 */ /* 0x002fe20000010000 */
[----:B------:R-:W-:Y:S01]  /*d960*/  FADD.FTZ R125, R135, R138 ;  /* 0x0000008a877d7221 */ /* 0x000fe20000010000 */
[-CC-:B------:R-:W-:Y:S01]  /*d970*/  FFMA.FTZ R138, R121, R18.reuse, -R126.reuse ;  /* 0x00000012798a7223 */ /* 0x180fe2000001087e */
[----:B------:R-:W-:Y:S01]  /*d980*/  FFMA.FTZ R126, R139, R18, -R126 ;  /* 0x000000128b7e7223 */ /* 0x000fe2000001087e */
[----:B------:R-:W-:Y:S01]  /*d990*/  F2FP.F16.F32.PACK_AB R180, R135, R180 ;  /* 0x000000b487b4723e */ /* 0x000fe200000000ff */
[----:B------:R-:W-:Y:S01]  /*d9a0*/  FADD.FTZ R140, R182, R125 ;  /* 0x0000007db68c7221 */ /* 0x000fe20000010000 */
[----:B------:R-:W-:Y:S01]  /*d9b0*/  F2FP.F16.F32.PACK_AB R182, R145, R182 ;  /* 0x000000b691b6723e */ /* 0x000fe200000000ff */
[----:B------:R-:W1:Y:S01]  /*d9c0*/  MUFU.EX2 R187, R187 ;  /* 0x000000bb00bb7308 */ /* 0x000e620000000800 */
[----:B--2---:R-:W-:Y:S01]  /*d9d0*/  FADD.FTZ R123, R185, R14 ;  /* 0x0000000eb97b7221 */ /* 0x004fe20000010000 */
[----:B------:R-:W-:-:S06]  /*d9e0*/  F2FP.F16.F32.PACK_AB R191, R157, R122 ;  /* 0x0000007a9dbf723e */ /* 0x000fcc00000000ff */
[----:B------:R-:W2:Y:S01]  /*d9f0*/  MUFU.EX2 R128, R128 ;  /* 0x0000008000807308 */ /* 0x000ea20000000800 */
[C---:B----4-:R-:W-:Y:S01]  /*da00*/  FADD.FTZ R14, R124.reuse, R123 ;  /* 0x0000007b7c0e7221 */ /* 0x050fe20000010000 */
[----:B------:R-:W-:Y:S01]  /*da10*/  FADD.FTZ R123, R145, R140 ;  /* 0x0000008c917b7221 */ /* 0x000fe20000010000 */
[----:B------:R-:W-:-:S03]  /*da20*/  F2FP.F16.F32.PACK_AB R185, R124, R185 ;  /* 0x000000b97cb9723e */ /* 0x000fc600000000ff */
[----:B------:R-:W-:Y:S01]  /*da30*/  FADD.FTZ R140, R176, R123 ;  /* 0x0000007bb08c7221 */ /* 0x000fe20000010000 */
[----:B------:R-:W-:Y:S01]  /*da40*/  F2FP.F16.F32.PACK_AB R176, R147, R176 ;  /* 0x000000b093b0723e */ /* 0x000fe200000000ff */
[----:B------:R-:W4:Y:S01]  /*da50*/  MUFU.EX2 R181, R181 ;  /* 0x000000b500b57308 */ /* 0x000f220000000800 */
[----:B-1----:R-:W-:Y:S01]  /*da60*/  FADD.FTZ R121, R187, R14 ;  /* 0x0000000ebb797221 */ /* 0x002fe20000010000 */
[----:B------:R-:W-:-:S06]  /*da70*/  FADD.FTZ R123, R147, R140 ;  /* 0x0000008c937b7221 */ /* 0x000fcc0000010000 */
        /* <DEDUP_REMOVED lines=11> */
[----:B----4-:R-:W-:-:S07]  /*db30*/  FADD.FTZ R140, R178, R123 ;  /* 0x0000007bb28c7221 */ /* 0x010fce0000010000 */
[----:B------:R-:W4:Y:S01]  /*db40*/  MUFU.EX2 R131, R131 ;  /* 0x0000008300837308 */ /* 0x000f220000000800 */
[C---:B-1----:R-:W-:Y:S01]  /*db50*/  FADD.FTZ R14, R132.reuse, R121 ;  /* 0x00000079840e7221 */ /* 0x042fe20000010000 */
[----:B------:R-:W-:-:S06]  /*db60*/  F2FP.F16.F32.PACK_AB R183, R132, R183 ;  /* 0x000000b784b7723e */ /* 0x000fcc00000000ff */
[----:B------:R-:W1:Y:S01]  /*db70*/  MUFU.EX2 R172, R172 ;  /* 0x000000ac00ac7308 */ /* 0x000e620000000800 */
[C---:B--2---:R-:W-:Y:S01]  /*db80*/  FADD.FTZ R123, R149.reuse, R140 ;  /* 0x0000008c957b7221 */ /* 0x044fe20000010000 */
[----:B------:R-:W-:-:S06]  /*db90*/  F2FP.F16.F32.PACK_AB R178, R149, R178 ;  /* 0x000000b295b2723e */ /* 0x000fcc00000000ff */
[----:B------:R-:W2:Y:S01]  /*dba0*/  MUFU.EX2 R134, R134 ;  /* 0x0000008600867308 */ /* 0x000ea20000000800 */
[----:B----4-:R-:W-:-:S07]  /*dbb0*/  FADD.FTZ R121, R131, R14 ;  /* 0x0000000e83797221 */ /* 0x010fce0000010000 */
[----:B------:R-:W4:Y:S01]  /*dbc0*/  MUFU.EX2 R151, R151 ;  /* 0x0000009700977308 */ /* 0x000f220000000800 */
[----:B-1----:R-:W-:-:S07]  /*dbd0*/  FADD.FTZ R140, R172, R123 ;  /* 0x0000007bac8c7221 */ /* 0x002fce0000010000 */
        /* <DEDUP_REMOVED lines=27> */
[----:B------:R4:W5:Y:S01]  /*dd90*/  MUFU.EX2 R169, R175 ;  /* 0x000000af00a97308 */ /* 0x0009620000000800 */
[----:B-1----:R-:W-:-:S07]  /*dda0*/  FADD.FTZ R121, R129, R121 ;  /* 0x0000007981797221 */ /* 0x002fce0000010000 */
[----:B------:R-:W1:Y:S01]  /*ddb0*/  MUFU.EX2 R170, R170 ;  /* 0x000000aa00aa7308 */ /* 0x000e620000000800 */
[----:B--2---:R-:W-:Y:S01]  /*ddc0*/  FADD.FTZ R121, R144, R121 ;  /* 0x0000007990797221 */ /* 0x004fe20000010000 */
[----:B----4-:R-:W-:-:S06]  /*ddd0*/  F2FP.F16.F32.PACK_AB R175, R129, R142 ;  /* 0x0000008e81af723e */ /* 0x010fcc00000000ff */
[----:B------:R2:W4:Y:S01]  /*dde0*/  MUFU.EX2 R140, R177 ;  /* 0x000000b1008c7308 */ /* 0x0005220000000800 */
[C---:B-----5:R-:W-:Y:S01]  /*ddf0*/  FADD.FTZ R121, R169.reuse, R121 ;  /* 0x00000079a9797221 */ /* 0x060fe20000010000 */
[----:B------:R-:W-:-:S06]  /*de00*/  F2FP.F16.F32.PACK_AB R169, R169, R144 ;  /* 0x00000090a9a9723e */ /* 0x000fcc00000000ff */
[----:B------:R-:W5:Y:S01]  /*de10*/  MUFU.EX2 R127, R127 ;  /* 0x0000007f007f7308 */ /* 0x000f620000000800 */
[----:B-1----:R-:W-:Y:S01]  /*de20*/  FADD.FTZ R14, R170, R123 ;  /* 0x0000007baa0e7221 */ /* 0x002fe20000010000 */
[----:B--2---:R-:W-:-:S06]  /*de30*/  F2FP.F16.F32.PACK_AB R177, R134, R131 ;  /* 0x0000008386b1723e */ /* 0x004fcc00000000ff */
[----:B------:R-:W1:Y:S01]  /*de40*/  MUFU.EX2 R126, R126 ;  /* 0x0000007e007e7308 */ /* 0x000e620000000800 */
[----:B----4-:R-:W-:Y:S01]  /*de50*/  FADD.FTZ R121, R140, R121 ;  /* 0x000000798c797221 */ /* 0x010fe20000010000 */
[C---:B-----5:R-:W-:Y:S01]  /*de60*/  FADD.FTZ R14, R127.reuse, R14 ;  /* 0x0000000e7f0e7221 */ /* 0x060fe20000010000 */
[----:B------:R-:W-:Y:S02]  /*de70*/  F2FP.F16.F32.PACK_AB R170, R127, R170 ;  /* 0x000000aa7faa723e */ /* 0x000fe400000000ff */
[C---:B-1----:R-:W-:Y:S01]  /*de80*/  FADD.FTZ R7, R126.reuse, R121 ;  /* 0x000000797e077221 */ /* 0x042fe20000010000 */
[----:B------:R-:W-:Y:S01]  /*de90*/  F2FP.F16.F32.PACK_AB R171, R126, R140 ;  /* 0x0000008c7eab723e */ /* 0x000fe200000000ff */
[----:B---3--:R-:W-:Y:S06]  /*dea0*/  @P1 BRA `(.L_x_3792) ;  /* 0xffffffc800c81947 */ /* 0x008fec000383ffff */
.L_x_3775:
        /* <DEDUP_REMOVED lines=99> */
.L_x_3793:
[----:B------:R-:W-:Y:S01]  /*e4e0*/  ULEA UR5, UR36, UR37, 0x3 ;  /* 0x0000002524057291 */ /* 0x000fe2000f8e183f */
[----:B------:R-:W-:-:S05]  /*e4f0*/  IMAD.U32 R0, RZ, RZ, UR39 ;  /* 0x00000027ff007e24 */ /* 0x000fca000f8e00ff */
[----:B------:R-:W-:-:S04]  /*e500*/  SHF.L.U32 R0, R0, 0x1f, RZ ;  /* 0x0000001f00007819 */ /* 0x000fc800000006ff */
[----:B------:R1:W2:Y:S01]  /*e510*/  SYNCS.PHASECHK.TRANS64.TRYWAIT P1, [UR5+0x30850], R0 ;  /* 0x03085000ff0075a7 */ /* 0x0002a20008020145 */
[----:B------:R-:W-:Y:S05]  /*e520*/  @!P0 BRA `(.L_x_3794) ;  /* 0x0000000000048947 */ /* 0x000fea0003800000 */
[----:B------:R-:W-:Y:S01]  /*e530*/  BPT.TRAP 0x1 ;  /* 0x000000040000795c */ /* 0x000fe20000300000 */
.L_x_3794:
[----:B--2---:R-:W-:Y:S05]  /*e540*/  @P1 BRA `(.L_x_3795) ;  /* 0x0000000000081947 */ /* 0x004fea0003800000 */
[----:B------:R-:W2:Y:S02]  /*e550*/  SYNCS.PHASECHK.TRANS64.TRYWAIT P0, [UR5+0x30850], R0 ;  /* 0x03085000ff0075a7 */ /* 0x000ea40008000145 */
[----:B--2---:R-:W-:Y:S05]  /*e560*/  @!P0 BRA `(.L_x_3796) ;  /* 0x0000005800508947 */ /* 0x004fea0003800000 */
.L_x_3795:
[----:B------:R-:W-:Y:S01]  /*e570*/  UIADD3 UR37, UR37, 0x400, URZ ;  /* 0x0000040025257890 */ /* 0x000fe2000fffe03f */
[----:B------:R-:W-:Y:S01]  /*e580*/  WARPGROUP.ARRIVE ;  /* 0x00000000000079c5 */ /* 0x000fe20000000000 */
[----:B------:R-:W-:Y:S01]  /*e590*/  UMOV UR7, 0x40000040 ;  /* 0x4000004000077882 */ /* 0x000fe20000000000 */
[----:B--2---:R-:W2:Y:S01]  /*e5a0*/  SHFL.BFLY PT, R5, R14, 0x2, 0x1f ;  /* 0x0c401f000e057f89 */ /* 0x004ea200000e0000 */
[----:B------:R-:W-:Y:S01]  /*e5b0*/  USHF.R.U32.HI UR37, URZ, 0x4, UR37 ;  /* 0x000000043f257899 */ /* 0x000fe20008011625 */
[----:B------:R-:W-:Y:S02]  /*e5c0*/  R2UR UR8, R199 ;  /* 0x00000000c70872ca */ /* 0x000fe400000e0000 */
[----:B-1----:R-:W1:Y:S01]  /*e5d0*/  SHFL.BFLY PT, R0, R7, 0x2, 0x1f ;  /* 0x0c401f0007007f89 */ /* 0x002e6200000e0000 */
[----:B------:R-:W-:Y:S01]  /*e5e0*/  ULOP3.LUT UR37, UR37, 0x3fff, URZ, 0xc0, !UPT ;  /* 0x00003fff25257892 */ /* 0x000fe2000f8ec03f */
[----:B------:R-:W3:Y:S03]  /*e5f0*/  S2R R13, SR_TID.X ;  /* 0x00000000000d7919 */ /* 0x000ee60000002100 */
[----:B------:R-:W-:-:S04]  /*e600*/  ULOP3.LUT UR4, UR37, 0x3000000, URZ, 0xfc, !UPT ;  /* 0x0300000025047892 */ /* 0x000fc8000f8efc3f */
[----:B------:R-:W-:Y:S02]  /*e610*/  UIMAD UR4, UR36, 0x900, UR4 ;  /* 0x00000900240478a4 */ /* 0x000fe4000f8e0204 */
[----:B------:R-:W-:Y:S02]  /*e620*/  UIADD3 UR36, UR36, 0x1, URZ ;  /* 0x0000000124247890 */ /* 0x000fe4000fffe03f */
[----:B------:R-:W-:Y:S02]  /*e630*/  UIADD3 UR8, UR8, 0x1, URZ ;  /* 0x0000000108087890 */ /* 0x000fe4000fffe03f */
[----:B------:R-:W-:Y:S01]  /*e640*/  UISETP.NE.AND UP0, UPT, UR36, 0x2, UPT ;  /* 0x000000022400788c */ /* 0x000fe2000bf05270 */
[----:B------:R-:W-:Y:S02]  /*e650*/  UMOV UR6, UR4 ;  /* 0x0000000400067c82 */ /* 0x000fe40008000000 */
[----:B------:R-:W-:Y:S01]  /*e660*/  HGMMA.64x192x16.F32 R24, R188, gdesc[UR4].tnspB, R24, gsb0 ;  /* 0x42e00004bc187df0 */ /* 0x000fe20008000818 */
[----:B------:R-:W-:Y:S01]  /*e670*/  UIADD3 UR6, UR4, 0x80, URZ ;  /* 0x0000008004067890 */ /* 0x000fe2000fffe03f */
[----:B--2---:R-:W-:Y:S01]  /*e680*/  FADD.FTZ R5, R5, R14 ;  /* 0x0000000e05057221 */ /* 0x004fe20000010000 */
[----:B------:R-:W-:Y:S01]  /*e690*/  UMOV UR7, 0x40000040 ;  /* 0x4000004000077882 */ /* 0x000fe20000000000 */
[----:B------:R-:W-:-:S02]  /*e6a0*/  IMAD.U32 R199, RZ, RZ, UR8 ;  /* 0x00000008ffc77e24 */ /* 0x000fc4000f8e00ff */
[----:B-1----:R-:W-:Y:S01]  /*e6b0*/  FADD.FTZ R2, R0, R7 ;  /* 0x0000000700027221 */ /* 0x002fe20000010000 */
[----:B------:R-:W-:Y:S01]  /*e6c0*/  IMAD.U32 R7, RZ, RZ, UR5 ;  /* 0x00000005ff077e24 */ /* 0x000fe2000f8e00ff */
[----:B------:R-:W1:Y:S01]  /*e6d0*/  SHFL.BFLY PT, R0, R5, 0x1, 0x1f ;  /* 0x0c201f0005007f89 */ /* 0x000e6200000e0000 */
[----:B------:R-:W-:-:S03]  /*e6e0*/  USEL UR36, UR36, URZ, UP0 ;  /* 0x0000003f24247287 */ /* 0x000fc60008000000 */
[----:B------:R-:W2:Y:S01]  /*e6f0*/  SHFL.BFLY PT, R9, R2, 0x1, 0x1f ;  /* 0x0c201f0002097f89 */ /* 0x000ea200000e0000 */
[----:B---3--:R-:W-:-:S13]  /*e700*/  LOP3.LUT P2, RZ, R13, 0x7f, RZ, 0xc0, !PT ;  /* 0x0000007f0dff7812 */ /* 0x008fda000784c0ff */
[----:B------:R-:W-:Y:S02]  /*e710*/  @!P2 VIADD R7, R7, 0x30860 ;  /* 0x000308600707a836 */ /* 0x000fe40000000000 */
[----:B-1----:R-:W-:Y:S01]  /*e720*/  FADD.FTZ R11, R5, R0 ;  /* 0x00000000050b7221 */ /* 0x002fe20000010000 */
[----:B------:R-:W-:Y:S02]  /*e730*/  IMAD.MOV.U32 R0, RZ, RZ, -0x800000 ;  /* 0xff800000ff007424 */ /* 0x000fe400078e00ff */
[----:B--2---:R-:W-:Y:S02]  /*e740*/  FADD.FTZ R12, R2, R9 ;  /* 0x00000009020c7221 */ /* 0x004fe40000010000 */
[----:B------:R-:W-:Y:S02]  /*e750*/  FSETP.NE.FTZ.AND P0, PT, R11, RZ, PT ;  /* 0x000000ff0b00720b */ /* 0x000fe40003f15000 */
[----:B------:R-:W-:Y:S01]  /*e760*/  CS2R R8, SRZ ;  /* 0x0000000000087805 */ /* 0x000fe2000001ff00 */
[----:B------:R-:W-:Y:S01]  /*e770*/  IMAD.MOV.U32 R2, RZ, RZ, -0x800000 ;  /* 0xff800000ff027424 */ /* 0x000fe200078e00ff */
[----:B------:R-:W-:-:S09]  /*e780*/  FSETP.NE.FTZ.AND P1, PT, R12, RZ, PT ;  /* 0x000000ff0c00720b */ /* 0x000fd20003f35000 */
[----:B------:R-:W1:Y:S01]  /*e790*/  @P0 MUFU.LG2 R6, R11 ;  /* 0x0000000b00060308 */ /* 0x000e620000000c00 */
[----:B------:R-:W-:-:S03]  /*e7a0*/  @P0 FMUL.FTZ R5, R18, 0.69314718246459960938 ;  /* 0x3f31721812050820 */ /* 0x000fc60000410000 */
[----:B------:R-:W-:-:S04]  /*e7b0*/  @P1 FMUL.FTZ R13, R18, 0.69314718246459960938 ;  /* 0x3f317218120d1820 */ /* 0x000fc80000410000 */
[----:B------:R-:W2:Y:S08]  /*e7c0*/  @P1 MUFU.LG2 R10, R12 ;  /* 0x0000000c000a1308 */ /* 0x000eb00000000c00 */
[----:B------:R-:W3:Y:S01]  /*e7d0*/  @P0 MUFU.RCP R8, R11 ;  /* 0x0000000b00080308 */ /* 0x000ee20000001000 */
[----:B-1----:R-:W-:-:S04]  /*e7e0*/  @P0 FMUL.FTZ R6, R6, 0.69314718246459960938 ;  /* 0x3f31721806060820 */ /* 0x002fc80000410000 */
[----:B------:R-:W-:Y:S01]  /*e7f0*/  @P0 FFMA.FTZ R0, R5, R4, R6 ;  /* 0x0000000405000223 */ /* 0x000fe20000010006 */
[----:B------:R-:W-:Y:S02]  /*e800*/  @!P2 PRMT R4, RZ, 0x654, R7 ;  /* 0x00000654ff04a816 */ /* 0x000fe40000000007 */
[----:B------:R-:W1:Y:S01]  /*e810*/  @P1 MUFU.RCP R9, R12 ;  /* 0x0000000c00091308 */ /* 0x000e620000001000 */
[----:B--2---:R-:W-:Y:S01]  /*e820*/  @P1 FMUL.FTZ R10, R10, 0.69314718246459960938 ;  /* 0x3f3172180a0a1820 */ /* 0x004fe20000410000 */
[----:B------:R-:W-:-:S03]  /*e830*/  PLOP3.LUT P0, PT, PT, PT, PT, 0x8, 0x0 ;  /* 0x000000000000781c */ /* 0x000fc60003f0e170 */
        /* <DEDUP_REMOVED lines=22> */
[----:B------:R-:W-:-:S04]  /*e9a0*/  USEL UR4, URZ, 0x1, UP0 ;  /* 0x000000013f047887 */ /* 0x000fc80008000000 */
[----:B------:R-:W-:Y:S01]  /*e9b0*/  ULOP3.LUT UR39, UR39, UR4, URZ, 0x3c, !UPT ;  /* 0x0000000427277292 */ /* 0x000fe2000f8e3c3f */
[----:B------:R-:W-:Y:S02]  /*e9c0*/  WARPGROUP.DEPBAR.LE gsb0, 0x0 ;  /* 0x00008000000079c5 */ /* 0x000fe40000010000 */
[----:B------:R-:W-:-:S10]  /*e9d0*/  WARPGROUP.ARRIVE ;  /* 0x00000000000079c5 */ /* 0x000fd40000000000 */
[----:B------:R-:W-:Y:S03]  /*e9e0*/  HGMMA.64x192x16.F32 R24, R168, gdesc[UR4].tnspB, R24, gsb0 ;  /* 0x42e00004a8187df0 */ /* 0x000fe60008000818 */
[----:B------:R-:W-:Y:S02]  /*e9f0*/  WARPGROUP.DEPBAR.LE gsb0, 0x0 ;  /* 0x00008000000079c5 */ /* 0x000fe40000010000 */
[----:B------:R2:W-:Y:S01]  /*ea00*/  @!P2 SYNCS.ARRIVE.TRANS64.RED.A1T0 RZ, [R4+URZ], RZ ;  /* 0x000000ff04ffa9a7 */ /* 0x0005e2000810043f */
[-C--:B---3--:R-:W-:Y:S01]  /*ea10*/  FMUL.FTZ R122, R25, R8.reuse ;  /* 0x00000008197a7220 */ /* 0x088fe20000410000 */
        /* <DEDUP_REMOVED lines=94> */
[----:B--2---:R-:W-:-:S07]  /*f000*/  FMUL.FTZ R119, R119, R9 ;  /* 0x0000000977777220 */ /* 0x004fce0000410000 */
.L_x_3726:
        /* <DEDUP_REMOVED lines=8> */
[----:B------:R-:W-:Y:S01]  /*f090*/  IADD3 R9, P3, R22, 0x20, RZ ;  /* 0x0000002016097810 */ /* 0x000fe20007f7e0ff */
[----:B------:R-:W-:Y:S01]  /*f0a0*/  VIADD R125, R202, UR42 ;  /* 0x0000002aca7d7c36 */ /* 0x000fe20008000000 */
[----:B------:R-:W-:Y:S01]  /*f0b0*/  IADD3 R13, P4, R22, 0x60, RZ ;  /* 0x00000060160d7810 */ /* 0x000fe20007f9e0ff */
[----:B------:R-:W-:Y:S01]  /*f0c0*/  ULDC UR10, c[0x0][0xa88] ;  /* 0x0002a200000a7ab9 */ /* 0x000fe20000000800 */
[----:B------:R-:W-:Y:S01]  /*f0d0*/  LOP3.LUT R8, R9, 0x380, RZ, 0xc0, !PT ;  /* 0x0000038009087812 */ /* 0x000fe200078ec0ff */
[----:B------:R-:W-:Y:S01]  /*f0e0*/  VIADD R4, R125, 0x8 ;  /* 0x000000087d047836 */ /* 0x000fe20000000000 */
[----:B------:R-:W-:Y:S01]  /*f0f0*/  LOP3.LUT R12, R13, 0x380, RZ, 0xc0, !PT ;  /* 0x000003800d0c7812 */ /* 0x000fe200078ec0ff */
[----:B------:R-:W-:Y:S01]  /*f100*/  USHF.R.S32.HI UR5, URZ, 0x1f, UR43 ;  /* 0x0000001f3f057899 */ /* 0x000fe2000801142b */
[----:B------:R-:W-:Y:S01]  /*f110*/  SHF.R.U64 R8, R8, 0x3, RZ ;  /* 0x0000000308087819 */ /* 0x000fe200000012ff */
[----:B------:R-:W-:Y:S01]  /*f120*/  ULDC.64 UR8, c[0x0][0xb70] ;  /* 0x0002dc0000087ab9 */ /* 0x000fe20000000a00 */
[----:B------:R-:W-:Y:S01]  /*f130*/  SHF.R.U64 R12, R12, 0x3, RZ ;  /* 0x000000030c0c7819 */ /* 0x000fe200000012ff */
[----:B------:R-:W-:Y:S01]  /*f140*/  UIMAD UR5, UR5, UR8, URZ ;  /* 0x00000008050572a4 */ /* 0x000fe2000f8e023f */
[----:B------:R-:W-:Y:S01]  /*f150*/  LOP3.LUT R8, R8, R9, RZ, 0x3c, !PT ;  /* 0x0000000908087212 */ /* 0x000fe200078e3cff */
[--C-:B------:R-:W-:Y:S01]  /*f160*/  IMAD.X R9, RZ, RZ, R23.reuse, P3 ;  /* 0x000000ffff097224 */ /* 0x100fe200018e0617 */
[----:B------:R-:W-:Y:S01]  /*f170*/  IADD3 R21, P3, R22, 0x4040, RZ ;  /* 0x0000404016157810 */ /* 0x000fe20007f7e0ff */
[----:B------:R-:W-:Y:S01]  /*f180*/  UIMAD.WIDE.U32 UR6, UR43, UR8, URZ ;  /* 0x000000082b0672a5 */ /* 0x000fe2000f8e003f */
[----:B------:R-:W-:Y:S01]  /*f190*/  LOP3.LUT R12, R12, R13, RZ, 0x3c, !PT ;  /* 0x0000000d0c0c7212 */ /* 0x000fe200078e3cff */
[----:B------:R-:W-:Y:S01]  /*f1a0*/  IMAD.X R13, RZ, RZ, R23, P4 ;  /* 0x000000ffff0d7224 */ /* 0x000fe200020e0617 */
[C---:B------:R-:W-:Y:S01]  /*f1b0*/  LOP3.LUT R5, R22.reuse, 0x380, RZ, 0xc0, !PT ;  /* 0x0000038016057812 */ /* 0x040fe200078ec0ff */
[----:B------:R-:W-:Y:S01]  /*f1c0*/  UIMAD UR5, UR43, UR9, UR5 ;  /* 0x000000092b0572a4 */ /* 0x000fe2000f8e0205 */
[----:B------:R-:W-:-:S02]  /*f1d0*/  IADD3 R17, P4, R22, 0x8000, RZ ;  /* 0x0000800016117810 */ /* 0x000fc40007f9e0ff */
[----:B------:R-:W-:Y:S01]  /*f1e0*/  LOP3.LUT R20, R21, 0x380, RZ, 0xc0, !PT ;  /* 0x0000038015147812 */ /* 0x000fe200078ec0ff */
[----:B------:R-:W-:Y:S01]  /*f1f0*/  UIADD3 UR5, UR7, UR5, URZ ;  /* 0x0000000507057290 */ /* 0x000fe2000fffe03f */
[----:B------:R-:W-:Y:S02]  /*f200*/  LOP3.LUT P0, RZ, R201, 0x3, RZ, 0xc0, !PT ;  /* 0x00000003c9ff7812 */ /* 0x000fe4000780c0ff */
[----:B------:R-:W-:Y:S02]  /*f210*/  SHF.R.U64 R5, R5, 0x3, RZ ;  /* 0x0000000305057819 */ /* 0x000fe400000012ff */
[----:B------:R-:W-:Y:S02]  /*f220*/  LOP3.LUT R26, R17, 0x380, RZ, 0xc0, !PT ;  /* 0x00000380111a7812 */ /* 0x000fe400078ec0ff */
[----:B------:R-:W-:Y:S02]  /*f230*/  SHF.R.U64 R20, R20, 0x3, RZ ;  /* 0x0000000314147819 */ /* 0x000fe400000012ff */
[----:B------:R-:W-:-:S02]  /*f240*/  ISETP.GE.OR P1, PT, R4, UR10, P0 ;  /* 0x0000000a04007c0c */ /* 0x000fc40008726670 */
[----:B------:R-:W-:Y:S02]  /*f250*/  IADD3 R19, P5, R22, 0x4020, RZ ;  /* 0x0000402016137810 */ /* 0x000fe40007fbe0ff */
[----:B------:R-:W-:Y:S01]  /*f260*/  LOP3.LUT R4, R5, R22, RZ, 0x3c, !PT ;  /* 0x0000001605047212 */ /* 0x000fe200078e3cff */
[--C-:B------:R-:W-:Y:S01]  /*f270*/  IMAD.MOV.U32 R5, RZ, RZ, R23.reuse ;  /* 0x000000ffff057224 */ /* 0x100fe200078e0017 */
[----:B------:R-:W-:Y:S02]  /*f280*/  SHF.R.U64 R26, R26, 0x3, RZ ;  /* 0x000000031a1a7819 */ /* 0x000fe400000012ff */
[----:B------:R-:W-:Y:S01]  /*f290*/  LOP3.LUT R20, R20, R21, RZ, 0x3c, !PT ;  /* 0x0000001514147212 */ /* 0x000fe200078e3cff */
[----:B------:R-:W-:Y:S01]  /*f2a0*/  IMAD.X R21, RZ, RZ, R23, P3 ;  /* 0x000000ffff157224 */ /* 0x000fe200018e0617 */
[----:B------:R-:W-:Y:S02]  /*f2b0*/  LOP3.LUT R18, R19, 0x380, RZ, 0xc0, !PT ;  /* 0x0000038013127812 */ /* 0x000fe400078ec0ff */
[----:B------:R-:W-:-:S02]  /*f2c0*/  IADD3 R11, P2, R22, 0x40, RZ ;  /* 0x00000040160b7810 */ /* 0x000fc40007f5e0ff */
[C---:B------:R-:W-:Y:S02]  /*f2d0*/  IADD3 R87, P3, R22.reuse, 0x8060, RZ ;  /* 0x0000806016577810 */ /* 0x040fe40007f7e0ff */
[----:B------:R-:W-:Y:S02]  /*f2e0*/  IADD3 R15, P6, R22, 0x4000, RZ ;  /* 0x00004000160f7810 */ /* 0x000fe40007fde0ff */
[----:B------:R-:W-:Y:S02]  /*f2f0*/  LOP3.LUT R26, R26, R17, RZ, 0x3c, !PT ;  /* 0x000000111a1a7212 */ /* 0x000fe400078e3cff */
[----:B------:R-:W-:Y:S02]  /*f300*/  MOV R17, R4 ;  /* 0x0000000400117202 */ /* 0x000fe40000000f00 */
[----:B------:R-:W-:Y:S02]  /*f310*/  SHF.R.U64 R18, R18, 0x3, RZ ;  /* 0x0000000312127819 */ /* 0x000fe400000012ff */
[----:B------:R-:W-:-:S02]  /*f320*/  F2FP.F16.F32.PACK_AB R5, R27, R32 ;  /* 0x000000201b05723e */ /* 0x000fc400000000ff */
[----:B------:R-:W-:Y:S02]  /*f330*/  LOP3.LUT R10, R11, 0x380, RZ, 0xc0, !PT ;  /* 0x000003800b0a7812 */ /* 0x000fe400078ec0ff */
[----:B------:R-:W-:Y:S02]  /*f340*/  LOP3.LUT R32, R87, 0x380, RZ, 0xc0, !PT ;  /* 0x0000038057207812 */ /* 0x000fe400078ec0ff */
[----:B------:R-:W-:Y:S02]  /*f350*/  LOP3.LUT R14, R15, 0x380, RZ, 0xc0, !PT ;  /* 0x000003800f0e7812 */ /* 0x000fe400078ec0ff */
[----:B------:R-:W-:Y:S01]  /*f360*/  LOP3.LUT R18, R18, R19, RZ, 0x3c, !PT ;  /* 0x0000001312127212 */ /* 0x000fe200078e3cff */
[----:B------:R-:W-:Y:S01]  /*f370*/  IMAD.X R19, RZ, RZ, R23, P5 ;  /* 0x000000ffff137224 */ /* 0x000fe200028e0617 */
[----:B------:R-:W-:Y:S02]  /*f380*/  SHF.R.U64 R10, R10, 0x3, RZ ;  /* 0x000000030a0a7819 */ /* 0x000fe400000012ff */
[----:B------:R-:W-:-:S02]  /*f390*/  SHF.R.U64 R32, R32, 0x3, RZ ;  /* 0x0000000320207819 */ /* 0x000fc400000012ff */
[----:B------:R-:W-:Y:S02]  /*f3a0*/  SHF.R.U64 R14, R14, 0x3, RZ ;  /* 0x000000030e0e7819 */ /* 0x000fe400000012ff */
[----:B------:R-:W-:Y:S01]  /*f3b0*/  LOP3.LUT R10, R10, R11, RZ, 0x3c, !PT ;  /* 0x0000000b0a0a7212 */ /* 0x000fe200078e3cff */
[----:B------:R-:W-:Y:S01]  /*f3c0*/  IMAD.X R11, RZ, RZ, R23, P2 ;  /* 0x000000ffff0b7224 */ /* 0x000fe200010e0617 */
[----:B------:R-:W-:Y:S02]  /*f3d0*/  LOP3.LUT R32, R32, R87, RZ, 0x3c, !PT ;  /* 0x0000005720207212 */ /* 0x000fe400078e3cff */
[----:B------:R-:W-:Y:S02]  /*f3e0*/  LOP3.LUT R14, R14, R15, RZ, 0x3c, !PT ;  /* 0x0000000f0e0e7212 */ /* 0x000fe400078e3cff */
[----:B------:R-:W-:Y:S02]  /*f3f0*/  MOV R87, R18 ;  /* 0x0000001200577202 */ /* 0x000fe40000000f00 */
[C---:B------:R-:W-:Y:S01]  /*f400*/  IADD3 R15, P2, R22.reuse, 0x4060, RZ ;  /* 0x00004060160f7810 */ /* 0x040fe20007f5e0ff */
[----:B------:R-:W1:Y:S01]  /*f410*/  LDC.64 R18, c[0x0][0xb78] ;  /* 0x0002de00ff127b82 */ /* 0x000e620000000a00 */
[----:B------:R-:W-:-:S02]  /*f420*/  IADD3 R72, P5, R22, 0x8040, RZ ;  /* 0x0000804016487810 */ /* 0x000fc40007fbe0ff */
[----:B------:R-:W-:Y:S02]  /*f430*/  LOP3.LUT R24, R15, 0x380, RZ, 0xc0, !PT ;  /* 0x000003800f187812 */ /* 0x000fe400078ec0ff */
[----:B------:R-:W-:Y:S02]  /*f440*/  F2FP.F16.F32.PACK_AB R4, R122, R7 ;  /* 0x000000077a04723e */ /* 0x000fe400000000ff */
[----:B------:R-:W-:Y:S02]  /*f450*/  SHF.R.U64 R24, R24, 0x3, RZ ;  /* 0x0000000318187819 */ /* 0x000fe400000012ff */
[----:B------:R-:W-:Y:S02]  /*f460*/  LOP3.LUT R27, R72, 0x380, RZ, 0xc0, !PT ;  /* 0x00000380481b7812 */ /* 0x000fe400078ec0ff */
[----:B------:R-:W-:Y:S02]  /*f470*/  F2FP.F16.F32.PACK_AB R6, R29, R6 ;  /* 0x000000061d06723e */ /* 0x000fe400000000ff */
[----:B------:R-:W-:Y:S01]  /*f480*/  F2FP.F16.F32.PACK_AB R7, R25, R30 ;  /* 0x0000001e1907723e */ /* 0x000fe200000000ff */
[----:B------:R-:W-:Y:S01]  /*f490*/  BAR.SYNC.DEFER_BLOCKING 0x1, 0x100 ;  /* 0x0044000000007b1d */ /* 0x000fe20000010000 */
[----:B------:R-:W-:Y:S01]  /*f4a0*/  LOP3.LUT R24, R24, R15, RZ, 0x3c, !PT ;  /* 0x0000000f18187212 */ /* 0x000fe200078e3cff */
[--C-:B------:R-:W-:Y:S01]  /*f4b0*/  IMAD.X R15, RZ, RZ, R23.reuse, P6 ;  /* 0x000000ffff0f7224 */ /* 0x100fe200030e0617 */
[----:B------:R-:W-:Y:S01]  /*f4c0*/  IADD3 R35, P6, R22, 0x8020, RZ ;  /* 0x0000802016237810 */ /* 0x000fe20007fde0ff */
[----:B------:R-:W-:Y:S01]  /*f4d0*/  IMAD.X R25, RZ, RZ, R23, P2 ;  /* 0x000000ffff197224 */ /* 0x000fe200010e0617 */
[----:B------:R-:W-:-:S02]  /*f4e0*/  SHF.R.U64 R27, R27, 0x3, RZ ;  /* 0x000000031b1b7819 */ /* 0x000fc400000012ff */
[----:B------:R-:W-:Y:S01]  /*f4f0*/  MOV R86, R20 ;  /* 0x0000001400567202 */ /* 0x000fe20000000f00 */
[----:B------:R-:W-:Y:S01]  /*f500*/  IMAD.U32 R21, RZ, RZ, UR7 ;  /* 0x00000007ff157e24 */ /* 0x000fe2000f8e00ff */
[----:B------:R-:W-:Y:S01]  /*f510*/  LOP3.LUT R34, R35, 0x380, RZ, 0xc0, !PT ;  /* 0x0000038023227812 */ /* 0x000fe200078ec0ff */
[----:B------:R-:W-:Y:S01]  /*f520*/  IMAD.U32 R21, RZ, RZ, UR5 ;  /* 0x00000005ff157e24 */ /* 0x000fe2000f8e00ff */
[----:B------:R-:W-:Y:S01]  /*f530*/  USHF.R.S32.HI UR5, URZ, 0x1f, UR44 ;  /* 0x0000001f3f057899 */ /* 0x000fe2000801142c */
[----:B------:R-:W-:Y:S01]  /*f540*/  LOP3.LUT R30, R27, R72, RZ, 0x3c, !PT ;  /* 0x000000481b1e7212 */ /* 0x000fe200078e3cff */
[----:B------:R-:W-:Y:S01]  /*f550*/  IMAD.X R27, RZ, RZ, R23, P4 ;  /* 0x000000ffff1b7224 */ /* 0x000fe200020e0617 */
[----:B------:R-:W-:Y:S01]  /*f560*/  SHF.R.U64 R34, R34, 0x3, RZ ;  /* 0x0000000322227819 */ /* 0x000fe200000012ff */
[----:B------:R-:W-:Y:S01]  /*f570*/  IMAD.U32 R20, RZ, RZ, UR6 ;  /* 0x00000006ff147e24 */ /* 0x000fe2000f8e00ff */
[----:B------:R-:W-:Y:S01]  /*f580*/  MOV R29, R8 ;  /* 0x00000008001d7202 */ /* 0x000fe20000000f00 */
[----:B------:R-:W-:Y:S01]  /*f590*/  ULDC.64 UR6, c[0x0][0xb40] ;  /* 0x0002d00000067ab9 */ /* 0x000fe20000000a00 */
[----:B------:R-:W-:-:S02]  /*f5a0*/  MOV R123, R10 ;  /* 0x0000000a007b7202 */ /* 0x000fc40000000f00 */
[----:B------:R-:W-:Y:S02]  /*f5b0*/  MOV R122, R12 ;  /* 0x0000000c007a7202 */ /* 0x000fe40000000f00 */
[----:B------:R-:W-:Y:S01]  /*f5c0*/  MOV R121, R14 ;  /* 0x0000000e00797202 */ /* 0x000fe20000000f00 */
[----:B------:R2:W-:Y:S01]  /*f5d0*/  STSM.16.M88.4 [R17], R4 ;  /* 0x0000000411007844 */ /* 0x0005e20000000200 */
[----:B------:R-:W-:Y:S02]  /*f5e0*/  F2FP.F16.F32.PACK_AB R8, R41, R40 ;  /* 0x000000282908723e */ /* 0x000fe400000000ff */
[----:B------:R-:W-:Y:S02]  /*f5f0*/  F2FP.F16.F32.PACK_AB R9, R43, R42 ;  /* 0x0000002a2b09723e */ /* 0x000fe400000000ff */
[----:B------:R-:W-:Y:S02]  /*f600*/  F2FP.F16.F32.PACK_AB R10, R45, R44 ;  /* 0x0000002c2d0a723e */ /* 0x000fe400000000ff */
[----:B------:R-:W-:-:S02]  /*f610*/  F2FP.F16.F32.PACK_AB R11, R47, R46 ;  /* 0x0000002e2f0b723e */ /* 0x000fc400000000ff */
[----:B------:R-:W-:Y:S01]  /*f620*/  LOP3.LUT R34, R34, R35, RZ, 0x3c, !PT ;  /* 0x0000002322227212 */ /* 0x000fe200078e3cff */
[--C-:B------:R-:W-:Y:S01]  /*f630*/  IMAD.X R35, RZ, RZ, R23.reuse, P6 ;  /* 0x000000ffff237224 */ /* 0x100fe200030e0617 */
[----:B------:R-:W-:Y:S02]  /*f640*/  MOV R72, R24 ;  /* 0x0000001800487202 */ /* 0x000fe40000000f00 */
[----:B------:R-:W-:Y:S02]  /*f650*/  F2FP.F16.F32.PACK_AB R12, R49, R48 ;  /* 0x00000030310c723e */ /* 0x000fe400000000ff */
[----:B------:R-:W-:Y:S02]  /*f660*/  F2FP.F16.F32.PACK_AB R13, R51, R50 ;  /* 0x00000032330d723e */ /* 0x000fe400000000ff */
[----:B--2---:R-:W-:Y:S01]  /*f670*/  F2FP.F16.F32.PACK_AB R7, R124, R31 ;  /* 0x0000001f7c07723e */ /* 0x004fe200000000ff */
[--C-:B------:R-:W-:Y:S01]  /*f680*/  IMAD.X R31, RZ, RZ, R23.reuse, P5 ;  /* 0x000000ffff1f7224 */ /* 0x100fe200028e0617 */
[----:B------:R-:W-:Y:S01]  /*f690*/  F2FP.F16.F32.PACK_AB R5, R126, R33 ;  /* 0x000000217e05723e */ /* 0x000fe200000000ff */
[----:B------:R-:W-:Y:S01]  /*f6a0*/  IMAD.X R33, RZ, RZ, R23, P3 ;  /* 0x000000ffff217224 */ /* 0x000fe200018e0617 */
[----:B------:R-:W-:-:S02]  /*f6b0*/  F2FP.F16.F32.PACK_AB R4, R120, R3 ;  /* 0x000000037804723e */ /* 0x000fc400000000ff */
[----:B------:R-:W-:Y:S02]  /*f6c0*/  F2FP.F16.F32.PACK_AB R6, R37, R36 ;  /* 0x000000242506723e */ /* 0x000fe400000000ff */
[----:B------:R-:W-:Y:S01]  /*f6d0*/  MOV R3, R30 ;  /* 0x0000001e00037202 */ /* 0x000fe20000000f00 */
[C---:B-1----:R-:W-:Y:S01]  /*f6e0*/  IMAD R30, R18.reuse, UR5, RZ ;  /* 0x00000005121e7c24 */ /* 0x042fe2000f8e02ff */
[----:B------:R-:W-:Y:S01]  /*f6f0*/  MOV R17, R26 ;  /* 0x0000001a00117202 */ /* 0x000fe20000000f00 */
[----:B------:R1:W-:Y:S01]  /*f700*/  STSM.16.M88.4 [R29], R4 ;  /* 0x000000041d007844 */ /* 0x0003e20000000200 */
[----:B------:R-:W-:Y:S02]  /*f710*/  F2FP.F16.F32.PACK_AB R14, R53, R52 ;  /* 0x00000034350e723e */ /* 0x000fe400000000ff */
[----:B------:R-:W-:Y:S01]  /*f720*/  F2FP.F16.F32.PACK_AB R15, R55, R54 ;  /* 0x00000036370f723e */ /* 0x000fe200000000ff */
[----:B------:R-:W-:Y:S01]  /*f730*/  STSM.16.M88.4 [R123], R8 ;  /* 0x000000087b007844 */ /* 0x000fe20000000200 */
[----:B------:R-:W-:Y:S01]  /*f740*/  MOV R32, R32 ;  /* 0x0000002000207202 */ /* 0x000fe20000000f00 */
[----:B------:R-:W-:Y:S01]  /*f750*/  IMAD R33, R19, UR44, R30 ;  /* 0x0000002c13217c24 */ /* 0x000fe2000f8e021e */
[----:B------:R-:W-:Y:S01]  /*f760*/  F2FP.F16.F32.PACK_AB R24, R57, R56 ;  /* 0x000000383918723e */ /* 0x000fe200000000ff */
[----:B------:R-:W-:Y:S01]  /*f770*/  STSM.16.M88.4 [R122], R12 ;  /* 0x0000000c7a007844 */ /* 0x000fe20000000200 */
[----:B------:R-:W-:Y:S01]  /*f780*/  F2FP.F16.F32.PACK_AB R25, R59, R58 ;  /* 0x0000003a3b19723e */ /* 0x000fe200000000ff */
[----:B------:R-:W-:Y:S01]  /*f790*/  IMAD.WIDE.U32 R18, R18, UR44, R20 ;  /* 0x0000002c12127c25 */ /* 0x000fe2000f8e0014 */
[----:B------:R-:W-:-:S02]  /*f7a0*/  F2FP.F16.F32.PACK_AB R26, R61, R60 ;  /* 0x0000003c3d1a723e */ /* 0x000fc400000000ff */
[----:B------:R-:W-:Y:S02]  /*f7b0*/  F2FP.F16.F32.PACK_AB R27, R63, R62 ;  /* 0x0000003e3f1b723e */ /* 0x000fe400000000ff */
[----:B------:R-:W-:Y:S02]  /*f7c0*/  F2FP.F16.F32.PACK_AB R80, R81, R80 ;  /* 0x000000505150723e */ /* 0x000fe400000000ff */
[----:B-1----:R-:W-:Y:S01]  /*f7d0*/  F2FP.F16.F32.PACK_AB R4, R65, R64 ;  /* 0x000000404104723e */ /* 0x002fe200000000ff */
[----:B------:R-:W-:Y:S01]  /*f7e0*/  STSM.16.M88.4 [R121], R24 ;  /* 0x0000001879007844 */ /* 0x000fe20000000200 */
[----:B------:R-:W-:Y:S02]  /*f7f0*/  F2FP.F16.F32.PACK_AB R5, R67, R66 ;  /* 0x000000424305723e */ /* 0x000fe400000000ff */
[----:B------:R-:W-:Y:S02]  /*f800*/  F2FP.F16.F32.PACK_AB R6, R69, R68 ;  /* 0x000000444506723e */ /* 0x000fe400000000ff */
[----:B------:R-:W-:-:S02]  /*f810*/  F2FP.F16.F32.PACK_AB R7, R71, R70 ;  /* 0x000000464707723e */ /* 0x000fc400000000ff */
[----:B------:R-:W-:Y:S02]  /*f820*/  F2FP.F16.F32.PACK_AB R28, R73, R28 ;  /* 0x0000001c491c723e */ /* 0x000fe400000000ff */
[----:B------:R-:W-:Y:S01]  /*f830*/  F2FP.F16.F32.PACK_AB R29, R75, R74 ;  /* 0x0000004a4b1d723e */ /* 0x000fe200000000ff */
[----:B------:R1:W-:Y:S01]  /*f840*/  STSM.16.M88.4 [R87], R4 ;  /* 0x0000000457007844 */ /* 0x0003e20000000200 */
        /* <DEDUP_REMOVED lines=15> */
[----:B------:R-:W-:Y:S02]  /*f940*/  MOV R34, R34 ;  /* 0x0000002200227202 */ /* 0x000fe40000000f00 */
        /* <DEDUP_REMOVED lines=11> */
[----:B-1----:R-:W-:Y:S02]  /*fa00*/  SHF.R.S32.HI R5, RZ, 0x1f, R125 ;  /* 0x0000001fff057819 */ /* 0x002fe4000001147d */
[C---:B------:R-:W-:Y:S01]  /*fa10*/  IADD3 R6, P2, R125.reuse, R18, RZ ;  /* 0x000000127d067210 */ /* 0x040fe20007f5e0ff */
[----:B------:R-:W-:Y:S01]  /*fa20*/  STSM.16.M88.4 [R32], R112 ;  /* 0x0000007020007844 */ /* 0x000fe20000000200 */
[----:B------:R-:W-:-:S02]  /*fa30*/  ISETP.GE.OR P0, PT, R125, UR10, P0 ;  /* 0x0000000a7d007c0c */ /* 0x000fc40008706670 */
        /* <DEDUP_REMOVED lines=8> */
[----:B------:R-:W-:-:S04]  /*fac0*/  LEA R4, P2, R6, UR6, 0x2 ;  /* 0x0000000606047c11 */ /* 0x000fc8000f8410ff */
[----:B------:R-:W-:Y:S02]  /*fad0*/  LEA.HI.X R5, R6, UR7, R5, 0x2, P2 ;  /* 0x0000000706057c11 */ /* 0x000fe400090f1405 */
[----:B------:R-:W1:Y:S04]  /*fae0*/  SHFL.IDX PT, R6, R204, RZ, 0x1f ;  /* 0x00001fffcc067589 */ /* 0x000e6800000e0000 */
        /* <DEDUP_REMOVED lines=16> */
[----:B------:R-:W-:-:S05]  /*fbf0*/  UMOV UR8, 0x40 ;  /* 0x0000004000087882 */ /* 0x000fca0000000000 */
        /* <DEDUP_REMOVED lines=13> */
.L_x_3800:
[----:B------:R-:W-:Y:S05]  /*fcd0*/  BSYNC B0 ;  /* 0x0000000000007941 */ /* 0x000fea0003800000 */
.L_x_3799:
[----:B------:R-:W-:Y:S05]  /*fce0*/  BRA `(.L_x_3798) ;  /* 0x00000008004c7947 */ /* 0x000fea0003800000 */
.L_x_3797:
[----:B------:R-:W1:Y:S01]  /*fcf0*/  LDC R12, c[0x0][0xdac] ;  /* 0x00036b00ff0c7b82 */ /* 0x000e620000000800 */
[----:B------:R-:W-:Y:S01]  /*fd00*/  ISETP.GT.AND P0, PT, R206, 0x7f, PT ;  /* 0x0000007fce00780c */ /* 0x000fe20003f04270 */
[----:B------:R-:W-:Y:S01]  /*fd10*/  USHF.R.S32.HI UR6, URZ, 0x1f, UR43 ;  /* 0x0000001f3f067899 */ /* 0x000fe2000801142b */
[----:B------:R-:W-:Y:S01]  /*fd20*/  BSSY B0, `(.L_x_3801) ;  /* 0x000001b000007945 */ /* 0x000fe20003800000 */
[----:B------:R-:W-:Y:S01]  /*fd30*/  USHF.R.S32.HI UR7, URZ, 0x1f, UR44 ;  /* 0x0000001f3f077899 */ /* 0x000fe2000801142c */
[----:B------:R-:W-:-:S03]  /*fd40*/  SHF.R.S32.HI R193, RZ, 0x1f, R192 ;  /* 0x0000001fffc17819 */ /* 0x000fc600000114c0 */
[----:B------:R-:W2:Y:S08]  /*fd50*/  LDC.64 R6, c[0x0][0xae0] ;  /* 0x0002b800ff067b82 */ /* 0x000eb00000000a00 */
[----:B------:R-:W3:Y:S01]  /*fd60*/  LDC.64 R8, c[0x0][0xae8] ;  /* 0x0002ba00ff087b82 */ /* 0x000ee20000000a00 */
[----:B------:R-:W-:Y:S05]  /*fd70*/  @P0 BRA `(.L_x_3802) ;  /* 0x0000000000540947 */ /* 0x000fea0003800000 */
[----:B------:R-:W4:Y:S01]  /*fd80*/  S2R R0, SR_TID.X ;  /* 0x0000000000007919 */ /* 0x000f220000002100 */
[----:B------:R-:W-:Y:S01]  /*fd90*/  ULDC UR5, c[0x0][0xa88] ;  /* 0x0002a20000057ab9 */ /* 0x000fe20000000800 */
[----:B----4-:R-:W-:-:S04]  /*fda0*/  IADD3 R2, R200, -0x80, R0 ;  /* 0xffffff80c8027810 */ /* 0x010fc80007ffe000 */
[----:B------:R-:W-:-:S13]  /*fdb0*/  ISETP.GE.AND P0, PT, R2, UR5, PT ;  /* 0x0000000502007c0c */ /* 0x000fda000bf06270 */
[----:B------:R-:W-:Y:S05]  /*fdc0*/  @P0 BRA `(.L_x_3802) ;  /* 0x0000000000400947 */ /* 0x000fea0003800000 */
[----:B------:R-:W4:Y:S01]  /*fdd0*/  LDC.64 R4, c[0x0][0xb70] ;  /* 0x0002dc00ff047b82 */ /* 0x000f220000000a00 */
[----:B------:R-:W-:Y:S01]  /*fde0*/  SHF.R.S32.HI R3, RZ, 0x1f, R2 ;  /* 0x0000001fff037819 */ /* 0x000fe20000011402 */
[----:B------:R-:W-:-:S06]  /*fdf0*/  ULDC.64 UR8, c[0x0][0xb40] ;  /* 0x0002d00000087ab9 */ /* 0x000fcc0000000a00 */
[----:B------:R-:W5:Y:S01]  /*fe00*/  LDC.64 R10, c[0x0][0xb78] ;  /* 0x0002de00ff0a7b82 */ /* 0x000f620000000a00 */
[C---:B----4-:R-:W-:Y:S02]  /*fe10*/  IMAD R0, R4.reuse, UR6, RZ ;  /* 0x0000000604007c24 */ /* 0x050fe4000f8e02ff */
[----:B------:R-:W-:-:S04]  /*fe20*/  IMAD.WIDE.U32 R2, R4, UR43, R2 ;  /* 0x0000002b04027c25 */ /* 0x000fc8000f8e0002 */
[----:B------:R-:W-:Y:S02]  /*fe30*/  IMAD R5, R5, UR43, R0 ;  /* 0x0000002b05057c24 */ /* 0x000fe4000f8e0200 */
[C---:B-----5:R-:W-:Y:S02]  /*fe40*/  IMAD R0, R10.reuse, UR7, RZ ;  /* 0x000000070a007c24 */ /* 0x060fe4000f8e02ff */
[----:B------:R-:W-:Y:S02]  /*fe50*/  IMAD.IADD R3, R3, 0x1, R5 ;  /* 0x0000000103037824 */ /* 0x000fe400078e0205 */
[----:B------:R-:W-:Y:S02]  /*fe60*/  IMAD R5, R11, UR44, R0 ;  /* 0x0000002c0b057c24 */ /* 0x000fe4000f8e0200 */
[----:B------:R-:W-:-:S04]  /*fe70*/  IMAD.WIDE.U32 R2, R10, UR44, R2 ;  /* 0x0000002c0a027c25 */ /* 0x000fc8000f8e0002 */
[----:B------:R-:W-:Y:S01]  /*fe80*/  IMAD.IADD R3, R3, 0x1, R5 ;  /* 0x0000000103037824 */ /* 0x000fe200078e0205 */
[----:B------:R-:W-:-:S04]  /*fe90*/  LEA R4, P0, R2, UR8, 0x2 ;  /* 0x0000000802047c11 */ /* 0x000fc8000f8010ff */
[----:B------:R-:W-:Y:S01]  /*fea0*/  LEA.HI.X R5, R2, UR9, R3, 0x2, P0 ;  /* 0x0000000902057c11 */ /* 0x000fe200080f1403 */
[----:B------:R-:W-:-:S05]  /*feb0*/  IMAD.MOV.U32 R3, RZ, RZ, -0x800000 ;  /* 0xff800000ff037424 */ /* 0x000fca00078e00ff */
[----:B------:R4:W-:Y:S03]  /*fec0*/  STG.E desc[UR60][R4.64], R3 ;  /* 0x0000000304007986 */ /* 0x0009e6000c10193c */
.L_x_3802:
[----:B------:R-:W-:Y:S05]  /*fed0*/  BSYNC B0 ;  /* 0x0000000000007941 */ /* 0x000fea0003800000 */
.L_x_3801:
[----:B------:R-:W-:Y:S01]  /*fee0*/  R2UR UR8, R198 ;  /* 0x00000000c60872ca */ /* 0x000fe200000e0000 */
[----:B------:R-:W-:Y:S01]  /*fef0*/  ULDC UR5, c[0x0][0xa88] ;  /* 0x0002a20000057ab9 */ /* 0x000fe20000000800 */
[C---:B--2---:R-:W-:Y:S01]  /*ff00*/  IMAD R0, R6.reuse, UR6, RZ ;  /* 0x0000000606007c24 */ /* 0x044fe2000f8e02ff */
[----:B------:R-:W-:Y:S01]  /*ff10*/  UIADD3 UR42, -UR42, UR5, URZ ;  /* 0x000000052a2a7290 */ /* 0x000fe2000fffe13f */
[----:B----4-:R-:W-:Y:S01]  /*ff20*/  IMAD.WIDE.U32 R2, R6, UR43, R192 ;  /* 0x0000002b06027c25 */ /* 0x010fe2000f8e00c0 */
[----:B------:R-:W-:Y:S01]  /*ff30*/  SHF.R.S32.HI R197, RZ, 0x1f, R196 ;  /* 0x0000001fffc57819 */ /* 0x000fe200000114c4 */
[----:B------:R-:W-:Y:S02]  /*ff40*/  BSSY B0, `(.L_x_3803) ;  /* 0x0000025000007945 */ /* 0x000fe40003800000 */
[----:B------:R-:W-:Y:S01]  /*ff50*/  IMAD R5, R7, UR43, R0 ;  /* 0x0000002b07057c24 */ /* 0x000fe2000f8e0200 */
[C---:B------:R-:W-:Y:S01]  /*ff60*/  ISETP.GE.AND P3, PT, R196.reuse, UR42, PT ;  /* 0x0000002ac4007c0c */ /* 0x040fe2000bf66270 */
[----:B------:R-:W-:-:S02]  /*ff70*/  VIADD R0, R196, 0x40 ;  /* 0x00000040c4007836 */ /* 0x000fc40000000000 */
[----:B------:R-:W-:Y:S01]  /*ff80*/  VIADD R4, R196, 0x20 ;  /* 0x00000020c4047836 */ /* 0x000fe20000000000 */
[----:B------:R-:W-:Y:S01]  /*ff90*/  ULOP3.LUT UR5, URZ, UR8, URZ, 0x33, !UPT ;  /* 0x000000083f057292 */ /* 0x000fe2000f8e333f */
[----:B------:R-:W-:Y:S01]  /*ffa0*/  IMAD.IADD R3, R3, 0x1, R5 ;  /* 0x0000000103037824 */ /* 0x000fe200078e0205 */
[----:B------:R-:W-:Y:S01]  /*ffb0*/  ISETP.GE.AND P1, PT, R0, UR42, PT ;  /* 0x0000002a00007c0c */ /* 0x000fe2000bf26270 */
[----:B---3--:R-:W-:Y:S01]  /*ffc0*/  IMAD R0, R8, UR7, RZ ;  /* 0x0000000708007c24 */ /* 0x008fe2000f8e02ff */
[----:B------:R-:W-:Y:S01]  /*ffd0*/  ISETP.GE.AND P0, PT, R4, UR42, PT ;  /* 0x0000002a04007c0c */ /* 0x000fe2000bf06270 */
[----:B------:R-:W-:Y:S02]  /*ffe0*/  VIADD R4, R196, 0x60 ;  /* 0x00000060c4047836 */ /* 0x000fe40000000000 */
[----:B------:R-:W-:Y:S02]  /*fff0*/  IMAD R9, R9, UR44, R0 ;  /* 0x0000002c09097c24 */ /* 0x000fe4000f8e0200 */
[----:B-1----:R-:W-:Y:S01]  /*10000*/  VIADD R5, R12, UR5 ;  /* 0x000000050c057c36 */ /* 0x002fe20008000000 */
[----:B------:R-:W-:Y:S01]  /*10010*/  ISETP.GE.AND P2, PT, R4, UR42, PT ;  /* 0x0000002a04007c0c */ /* 0x000fe2000bf46270 */
[----:B------:R-:W-:-:S04]  /*10020*/  IMAD.WIDE.U32 R6, R8, UR44, R2 ;  /* 0x0000002c08067c25 */ /* 0x000fc8000f8e0002 */
[----:B------:R-:W-:-:S04]  /*10030*/  IMAD.WIDE R4, R5, 0x80, R196 ;  /* 0x0000008005047825 */ /* 0x000fc800078e02c4 */
[----:B------:R-:W-:Y:S01]  /*10040*/  IMAD.IADD R11, R7, 0x1, R9 ;  /* 0x00000001070b7824 */ /* 0x000fe200078e0209 */
[----:B------:R-:W-:Y:S06]  /*10050*/  @P3 BRA `(.L_x_3804) ;  /* 0x00000000004c3947 */ /* 0x000fec0003800000 */
[----:B------:R-:W-:Y:S01]  /*10060*/  ULDC.64 UR6, c[0x0][0xad8] ;  /* 0x0002b60000067ab9 */ /* 0x000fe20000000a00 */
        /* <DEDUP_REMOVED lines=8> */
[----:B------:R-:W-:Y:S02]  /*100f0*/  IMAD.MOV.U32 R3, RZ, RZ, R11 ;  /* 0x000000ffff037224 */ /* 0x000fe400078e000b */
        /* <DEDUP_REMOVED lines=9> */
.L_x_3804:
[----:B------:R-:W-:Y:S05]  /*10190*/  BSYNC B0 ;  /* 0x0000000000007941 */ /* 0x000fea0003800000 */
.L_x_3803:
[----:B------:R-:W-:Y:S04]  /*101a0*/  BSSY B0, `(.L_x_3805) ;  /* 0x0000017000007945 */ /* 0x000fe80003800000 */
[----:B------:R-:W-:Y:S05]  /*101b0*/  @P0 BRA `(.L_x_3806) ;  /* 0x0000000000540947 */ /* 0x000fea0003800000 */
[----:B-1----:R-:W-:Y:S01]  /*101c0*/  IADD3 R9, P0, R4, 0x20, RZ ;  /* 0x0000002004097810 */ /* 0x002fe20007f1e0ff */
[C---:B------:R-:W-:Y:S01]  /*101d0*/  VIADD R2, R192.reuse, 0x40 ;  /* 0x00000040c0027836 */ /* 0x040fe20000000000 */
[----:B------:R-:W-:Y:S01]  /*101e0*/  ULDC UR5, c[0x0][0xa8c] ;  /* 0x0002a30000057ab9 */ /* 0x000fe20000000800 */
[----:B------:R-:W-:Y:S01]  /*101f0*/  ULDC.64 UR6, c[0x0][0xad8] ;  /* 0x0002b60000067ab9 */ /* 0x000fe20000000a00 */
[----:B------:R-:W-:Y:S01]  /*10200*/  IMAD.MOV.U32 R3, RZ, RZ, R11 ;  /* 0x000000ffff037224 */ /* 0x000fe200078e000b */
[----:B------:R-:W-:Y:S01]  /*10210*/  ISETP.GE.AND P3, PT, R192, UR5, PT ;  /* 0x00000005c0007c0c */ /* 0x000fe2000bf66270 */
[----:B------:R-:W-:Y:S01]  /*10220*/  IMAD.X R0, RZ, RZ, R5, P0 ;  /* 0x000000ffff007224 */ /* 0x000fe200000e0605 */
[----:B------:R-:W-:Y:S01]  /*10230*/  ISETP.GE.AND P4, PT, R2, UR5, PT ;  /* 0x0000000502007c0c */ /* 0x000fe2000bf86270 */
[----:B------:R-:W-:Y:S02]  /*10240*/  IMAD.MOV.U32 R2, RZ, RZ, R6 ;  /* 0x000000ffff027224 */ /* 0x000fe400078e0006 */
[----:B------:R-:W-:-:S02]  /*10250*/  VIADD R8, R192, 0x80 ;  /* 0x00000080c0087836 */ /* 0x000fc40000000000 */
[----:B------:R-:W-:Y:S02]  /*10260*/  IMAD R0, R0, UR6, RZ ;  /* 0x0000000600007c24 */ /* 0x000fe4000f8e02ff */
        /* <DEDUP_REMOVED lines=10> */
.L_x_3806:
[----:B------:R-:W-:Y:S05]  /*10310*/  BSYNC B0 ;  /* 0x0000000000007941 */ /* 0x000fea0003800000 */
.L_x_3805:
[----:B------:R-:W-:Y:S04]  /*10320*/  BSSY B0, `(.L_x_3807) ;  /* 0x0000017000007945 */ /* 0x000fe80003800000 */
[----:B------:R-:W-:Y:S05]  /*10330*/  @P1 BRA `(.L_x_3808) ;  /* 0x0000000000541947 */ /* 0x000fea0003800000 */
[----:B-12---:R-:W-:Y:S01]  /*10340*/  IADD3 R9, P0, R4, 0x40, RZ ;  /* 0x0000004004097810 */ /* 0x006fe20007f1e0ff */
        /* <DEDUP_REMOVED lines=20> */
.L_x_3808:
[----:B------:R-:W-:Y:S05]  /*10490*/  BSYNC B0 ;  /* 0x0000000000007941 */ /* 0x000fea0003800000 */
.L_x_3807:
[----:B------:R-:W-:Y:S04]  /*104a0*/  BSSY B0, `(.L_x_3798) ;  /* 0x0000017000007945 */ /* 0x000fe80003800000 */
[----:B------:R-:W-:Y:S05]  /*104b0*/  @P2 BRA `(.L_x_3809) ;  /* 0x0000000000542947 */ /* 0x000fea0003800000 */
[----:B------:R-:W-:Y:S01]  /*104c0*/  IADD3 R7, P0, R4, 0x60, RZ ;  /* 0x0000006004077810 */ /* 0x000fe20007f1e0ff */
        /* <DEDUP_REMOVED lines=20> */
.L_x_3809:
[----:B------:R-:W-:Y:S05]  /*10610*/  BSYNC B0 ;  /* 0x0000000000007941 */ /* 0x000fea0003800000 */
.L_x_3798:
[----:B------:R-:W5:Y:S02]  /*10620*/  LDC R0, c[0x0][0xda8] ;  /* 0x00036a00ff007b82 */ /* 0x000f640000000800 */
[----:B-----5:R-:W-:-:S13]  /*10630*/  ISETP.LE.AND P0, PT, R0, UR4, PT ;  /* 0x0000000400007c0c */ /* 0x020fda000bf03270 */
[----:B------:R-:W-:Y:S05]  /*10640*/  @!P0 BRA `(.L_x_3810) ;  /* 0xffffff0400e88947 */ /* 0x000fea000383ffff */
[----:B------:R-:W-:Y:S05]  /*10650*/  EXIT ;  /* 0x000000000000794d */ /* 0x000fea0003800000 */
.L_x_3716:
        /* <DEDUP_REMOVED lines=8> */
[----:B------:R-:W-:Y:S02]  /*106e0*/  IMAD.MOV.U32 R16, RZ, RZ, RZ ;  /* 0x000000ffff107224 */ /* 0x000fe400078e00ff */
[----:B------:R-:W-:-:S04]  /*106f0*/  IMAD.MOV.U32 R17, RZ, RZ, 0x1 ;  /* 0x00000001ff117424 */ /* 0x000fc800078e00ff */
[----:B------:R-:W1:Y:S02]  /*10700*/  LDC R0, c[0x0][0xda8] ;  /* 0x00036a00ff007b82 */ /* 0x000e640000000800 */
[----:B-1----:R-:W-:-:S13]  /*10710*/  ISETP.LE.AND P0, PT, R0, UR4, PT ;  /* 0x0000000400007c0c */ /* 0x002fda000bf03270 */
[----:B------:R-:W-:Y:S05]  /*10720*/  @P0 BRA `(.L_x_3811) ;  /* 0x00000030004c0947 */ /* 0x000fea0003800000 */
[----:B------:R-:W-:Y:S01]  /*10730*/  IMAD.U32 R19, RZ, RZ, UR4 ;  /* 0x00000004ff137e24 */ /* 0x000fe2000f8e00ff */
[----:B------:R-:W-:Y:S01]  /*10740*/  ULDC UR48, c[0x0][0xc] ;  /* 0x0000030000307ab9 */ /* 0x000fe20000000800 */
[----:B------:R-:W-:Y:S01]  /*10750*/  IMAD.MOV.U32 R17, RZ, RZ, 0x1 ;  /* 0x00000001ff117424 */ /* 0x000fe200078e00ff */
[----:B------:R-:W-:Y:S01]  /*10760*/  ULDC.64 UR44, c[0x0][0x198] ;  /* 0x00006600002c7ab9 */ /* 0x000fe20000000a00 */
[----:B------:R-:W-:Y:S01]  /*10770*/  IMAD.MOV.U32 R16, RZ, RZ, RZ ;  /* 0x000000ffff107224 */ /* 0x000fe200078e00ff */
[----:B------:R-:W-:-:S06]  /*10780*/  UMOV UR47, URZ ;  /* 0x0000003f002f7c82 */ /* 0x000fcc0008000000 */
.L_x_3865:
        /* <DEDUP_REMOVED lines=21> */
.L_x_3812:
[----:B------:R-:W-:Y:S01]  /*108e0*/  ULDC UR9, c[0x0][0xdc4] ;  /* 0x0003710000097ab9 */ /* 0x000fe20000000800 */
[----:B------:R-:W-:Y:S01]  /*108f0*/  UMOV UR6, UR7 ;  /* 0x0000000700067c82 */ /* 0x000fe20008000000 */
[----:B------:R-:W-:-:S11]  /*10900*/  UISETP.NE.AND UP0, UPT, UR9, 0x1, UPT ;  /* 0x000000010900788c */ /* 0x000fd6000bf05270 */
[----:B------:R-:W-:Y:S02]  /*10910*/  @UP0 ULDC.64 UR10, c[0x0][0xdc8] ;  /* 0x00037200000a0ab9 */ /* 0x000fe40000000a00 */
[----:B------:R-:W-:-:S04]  /*10920*/  UIMAD.WIDE.U32 UR4, UR7, UR10, URZ ;  /* 0x0000000a070472a5 */ /* 0x000fc8000f8e003f */
[----:B------:R-:W-:-:S04]  /*10930*/  @UP0 USHF.R.U32.HI UR6, URZ, UR11, UR5 ;  /* 0x0000000b3f060299 */ /* 0x000fc80008011605 */
[----:B------:R-:W-:-:S12]  /*10940*/  UIMAD UR4, UR6, UR9, URZ ;  /* 0x00000009060472a4 */ /* 0x000fd8000f8e023f */
.L_x_3813:
[----:B------:R-:W-:Y:S01]  /*10950*/  ULDC.64 UR12, c[0x0][0x3f8] ;  /* 0x0000fe00000c7ab9 */ /* 0x000fe20000000a00 */
[----:B------:R-:W-:Y:S02]  /*10960*/  UIADD3 UR9, UR7, -UR4, URZ ;  /* 0x8000000407097290 */ /* 0x000fe4000fffe03f */
[----:B------:R-:W-:Y:S02]  /*10970*/  UISETP.NE.U32.AND UP0, UPT, UR12, URZ, UPT ;  /* 0x0000003f0c00728c */ /* 0x000fe4000bf05070 */
[----:B------:R-:W-:Y:S01]  /*10980*/  ULOP3.LUT UR10, URZ, UR6, URZ, 0x33, !UPT ;  /* 0x000000063f0a7292 */ /* 0x000fe2000f8e333f */
[----:B------:R-:W-:Y:S01]  /*10990*/  ULDC UR12, c[0x0][0xdb8] ;  /* 0x00036e00000c7ab9 */ /* 0x000fe20000000800 */
[----:B------:R-:W-:Y:S01]  /*109a0*/  ULDC.64 UR4, c[0x0][0x9e0] ;  /* 0x0002780000047ab9 */ /* 0x000fe20000000a00 */
[----:B------:R-:W-:Y:S02]  /*109b0*/  UISETP.NE.AND UP1, UPT, UR12, 0x1, UPT ;  /* 0x000000010c00788c */ /* 0x000fe4000bf25270 */
[----:B------:R-:W-:Y:S01]  /*109c0*/  UISETP.NE.AND.EX UP0, UPT, UR13, URZ, UPT, UP0 ;  /* 0x0000003f0d00728c */ /* 0x000fe2000bf05300 */
[----:B------:R-:W-:-:S02]  /*109d0*/  ULDC UR11, c[0x0][0xdc4] ;  /* 0x00037100000b7ab9 */ /* 0x000fc40000000800 */
[----:B------:R-:W-:Y:S01]  /*109e0*/  ULDC UR13, c[0x0][0xdac] ;  /* 0x00036b00000d7ab9 */ /* 0x000fe20000000800 */
[----:B------:R-:W-:Y:S02]  /*109f0*/  UISETP.GE.AND UP2, UPT, UR5, 0x1, UPT ;  /* 0x000000010500788c */ /* 0x000fe4000bf46270 */
[----:B------:R-:W-:Y:S02]  /*10a00*/  UIMAD UR11, UR8, UR11, UR9 ;  /* 0x0000000b080b72a4 */ /* 0x000fe4000f8e0209 */
[----:B------:R-:W-:Y:S01]  /*10a10*/  UIADD3 UR10, UR10, UR13, URZ ;  /* 0x0000000d0a0a7290 */ /* 0x000fe2000fffe03f */
[----:B------:R-:W-:Y:S01]  /*10a20*/  @UP1 ULDC UR8, c[0x0][0xdbc] ;  /* 0x00036f0000081ab9 */ /* 0x000fe20000000800 */
[----:B------:R-:W-:Y:S01]  /*10a30*/  PLOP3.LUT P1, PT, PT, PT, UP2, 0x80, 0x0 ;  /* 0x000000000000781c */ /* 0x000fe20003f2f028 */
[----:B------:R-:W-:Y:S02]  /*10a40*/  UIMAD.WIDE.U32 UR8, UR11, UR8, URZ ;  /* 0x000000080b0872a5 */ /* 0x000fe4000f8e003f */
[----:B------:R-:W-:Y:S01]  /*10a50*/  USHF.L.U32 UR41, UR10, 0x7, URZ ;  /* 0x000000070a297899 */ /* 0x000fe2000800063f */
        /* <DEDUP_REMOVED lines=23> */
.L_x_3815:
[----:B------:R-:W-:-:S11]  /*10bd0*/  UISETP.NE.AND UP0, UPT, UR5, 0x1, UPT ;  /* 0x000000010500788c */ /* 0x000fd6000bf05270 */
[----:B------:R-:W-:Y:S02]  /*10be0*/  @UP0 ULDC.64 UR12, c[0x0][0x9e8] ;  /* 0x00027a00000c0ab9 */ /* 0x000fe40000000a00 */
[----:B------:R-:W-:-:S04]  /*10bf0*/  UIMAD.WIDE.U32 UR8, UR10, UR12, URZ ;  /* 0x0000000c0a0872a5 */ /* 0x000fc8000f8e003f */
[----:B------:R-:W-:-:S12]  /*10c00*/  @UP0 USHF.R.U32.HI UR10, URZ, UR13, UR9 ;  /* 0x0000000d3f0a0299 */ /* 0x000fd80008011609 */
.L_x_3816:
[----:B------:R-:W-:-:S04]  /*10c10*/  UIMAD UR10, UR10, UR5, UR5 ;  /* 0x000000050a0a72a4 */ /* 0x000fc8000f8e0205 */
[----:B------:R-:W-:-:S04]  /*10c20*/  UISETP.LT.AND UP0, UPT, UR4, UR10, UPT ;  /* 0x0000000a0400728c */ /* 0x000fc8000bf01270 */
[----:B------:R-:W-:-:S12]  /*10c30*/  USEL UR4, UR4, UR10, UP0 ;  /* 0x0000000a04047287 */ /* 0x000fd80008000000 */
.L_x_3814:
[----:B------:R-:W-:Y:S02]  /*10c40*/  UIMAD UR8, UR14, UR6, 0x5f ;  /* 0x0000005f0e0874a4 */ /* 0x000fe4000f8e0206 */
[----:B------:R-:W-:Y:S02]  /*10c50*/  UIADD3 UR10, UR4, 0x5f, URZ ;  /* 0x0000005f040a7890 */ /* 0x000fe4000fffe03f */
[----:B------:R-:W-:Y:S02]  /*10c60*/  UIMAD.WIDE UR8, UR8, 0x2aaaaaab, URZ ;  /* 0x2aaaaaab080878a5 */ /* 0x000fe4000f8e023f */
[----:B------:R-:W-:Y:S02]  /*10c70*/  UIMAD.WIDE UR10, UR10, 0x2aaaaaab, URZ ;  /* 0x2aaaaaab0a0a78a5 */ /* 0x000fe4000f8e023f */
[----:B------:R-:W-:Y:S02]  /*10c80*/  USHF.R.U32.HI UR8, URZ, 0x1f, UR9 ;  /* 0x0000001f3f087899 */ /* 0x000fe40008011609 */
[----:B------:R-:W-:-:S02]  /*10c90*/  USHF.R.U32.HI UR4, URZ, 0x1f, UR11 ;  /* 0x0000001f3f047899 */ /* 0x000fc4000801160b */
[----:B------:R-:W-:Y:S02]  /*10ca0*/  UIADD3 UR7, UR41, -UR7, URZ ;  /* 0x8000000729077290 */ /* 0x000fe4000fffe03f */
[----:B------:R-:W-:Y:S02]  /*10cb0*/  ULEA.HI.SX32 UR9, UR9, UR8, 0x1c ;  /* 0x0000000809097291 */ /* 0x000fe4000f8fe23f */
[----:B------:R-:W-:Y:S02]  /*10cc0*/  ULEA.HI.SX32 UR4, UR11, UR4, 0x1c ;  /* 0x000000040b047291 */ /* 0x000fe4000f8fe23f */
[----:B------:R-:W-:Y:S02]  /*10cd0*/  UIMAD UR7, UR14, UR6, UR7 ;  /* 0x000000060e0772a4 */ /* 0x000fe4000f8e0207 */
[----:B------:R-:W-:Y:S01]  /*10ce0*/  UISETP.LT.AND UP0, UPT, UR9, UR4, UPT ;  /* 0x000000040900728c */ /* 0x000fe2000bf01270 */
[----:B------:R-:W-:Y:S02]  /*10cf0*/  ULDC UR8, c[0x0][0x9dc] ;  /* 0x0002770000087ab9 */ /* 0x000fe40000000800 */
[----:B------:R-:W-:-:S02]  /*10d00*/  UIADD3 UR8, UR7, -UR8, URZ ;  /* 0x8000000807087290 */ /* 0x000fc4000fffe03f */
[----:B------:R-:W-:Y:S01]  /*10d10*/  USEL UR46, UR9, UR4, UP0 ;  /* 0x00000004092e7287 */ /* 0x000fe20008000000 */
[----:B------:R-:W-:Y:S11]  /*10d20*/  @!P1 BRA `(.L_x_3817) ;  /* 0x0000000000489947 */ /* 0x000ff60003800000 */
        /* <DEDUP_REMOVED lines=11> */
.L_x_3818:
[----:B------:R-:W-:-:S11]  /*10de0*/  UISETP.NE.AND UP0, UPT, UR5, 0x1, UPT ;  /* 0x000000010500788c */ /* 0x000fd6000bf05270 */
[----:B------:R-:W-:Y:S02]  /*10df0*/  @UP0 ULDC.64 UR10, c[0x0][0x9e8] ;  /* 0x00027a00000a0ab9 */ /* 0x000fe40000000a00 */
[----:B------:R-:W-:-:S04]  /*10e00*/  UIMAD.WIDE.U32 UR6, UR4, UR10, URZ ;  /* 0x0000000a040672a5 */ /* 0x000fc8000f8e003f */
[----:B------:R-:W-:-:S12]  /*10e10*/  @UP0 USHF.R.U32.HI UR4, URZ, UR11, UR7 ;  /* 0x0000000b3f040299 */ /* 0x000fd80008011607 */
.L_x_3819:
[----:B------:R-:W-:-:S04]  /*10e20*/  UIMAD UR4, UR4, UR5, URZ ;  /* 0x00000005040472a4 */ /* 0x000fc8000f8e023f */
[----:B------:R-:W-:-:S04]  /*10e30*/  UISETP.LT.AND UP0, UPT, UR8, UR4, UPT ;  /* 0x000000040800728c */ /* 0x000fc8000bf01270 */
[----:B------:R-:W-:-:S12]  /*10e40*/  USEL UR8, UR8, UR4, !UP0 ;  /* 0x0000000408087287 */ /* 0x000fd8000c000000 */
.L_x_3817:
[----:B------:R-:W-:Y:S01]  /*10e50*/  UIMAD.WIDE UR4, UR8, 0x2aaaaaab, URZ ;  /* 0x2aaaaaab080478a5 */ /* 0x000fe2000f8e023f */
[----:B------:R-:W-:Y:S03]  /*10e60*/  BSSY B6, `(.L_x_3820) ;  /* 0x000028e000067945 */ /* 0x000fe60003800000 */
[----:B------:R-:W-:-:S04]  /*10e70*/  USHF.R.U32.HI UR4, URZ, 0x1f, UR5 ;  /* 0x0000001f3f047899 */ /* 0x000fc80008011605 */
[----:B------:R-:W-:-:S04]  /*10e80*/  ULEA.HI.SX32 UR4, UR5, UR4, 0x1c ;  /* 0x0000000405047291 */ /* 0x000fc8000f8fe23f */
        /* <DEDUP_REMOVED lines=23> */
.L_x_3821:
        /* <DEDUP_REMOVED lines=11> */
[----:B------:R-:W-:Y:S02]  /*110b0*/  IMAD.U32 R4, RZ, RZ, UR6 ;  /* 0x00000006ff047e24 */ /* 0x000fe4000f8e00ff */
[----:B------:R-:W1:Y:S01]  /*110c0*/  LDC.64 R2, c[0x4][R2] ;  /* 0x0100000002027b82 */ /* 0x000e620000000a00 */
[----:B------:R-:W-:Y:S02]  /*110d0*/  IMAD.U32 R5, RZ, RZ, UR7 ;  /* 0x00000007ff057e24 */ /* 0x000fe4000f8e00ff */
[----:B------:R-:W-:Y:S02]  /*110e0*/  IMAD.U32 R6, RZ, RZ, UR8 ;  /* 0x00000008ff067e24 */ /* 0x000fe4000f8e00ff */
[----:B------:R-:W-:-:S02]  /*110f0*/  IMAD.U32 R7, RZ, RZ, UR9 ;  /* 0x00000009ff077e24 */ /* 0x000fc4000f8e00ff */
[----:B------:R-:W-:Y:S02]  /*11100*/  IMAD.U32 R10, RZ, RZ, UR4 ;  /* 0x00000004ff0a7e24 */ /* 0x000fe4000f8e00ff */
[----:B------:R-:W-:Y:S02]  /*11110*/  IMAD.U32 R11, RZ, RZ, UR5 ;  /* 0x00000005ff0b7e24 */ /* 0x000fe4000f8e00ff */
[----:B------:R-:W-:Y:S02]  /*11120*/  IMAD.MOV.U32 R8, RZ, RZ, 0x70 ;  /* 0x00000070ff087424 */ /* 0x000fe400078e00ff */
[----:B------:R-:W-:Y:S02]  /*11130*/  IMAD.MOV.U32 R12, RZ, RZ, 0x1 ;  /* 0x00000001ff0c7424 */ /* 0x000fe400078e00ff */
[----:B------:R-:W-:-:S07]  /*11140*/  IMAD.MOV.U32 R13, RZ, RZ, RZ ;  /* 0x000000ffff0d7224 */ /* 0x000fce00078e00ff */
[----:B------:R-:W-:-:S07]  /*11150*/  LEPC R20, `(.L_x_3823) ;  /* 0x000000001014794e */ /* 0x000fce0000000000 */
[----:B-1----:R-:W-:Y:S05]  /*11160*/  CALL.ABS.NOINC R2 ;  /* 0x0000000002007343 */ /* 0x002fea0003c00000 */
.L_x_3823:
        /* <DEDUP_REMOVED lines=9> */
[----:B------:R-:W-:Y:S02]  /*11200*/  IMAD.U32 R4, RZ, RZ, UR6 ;  /* 0x00000006ff047e24 */ /* 0x000fe4000f8e00ff */
[----:B------:R-:W-:Y:S02]  /*11210*/  IMAD.U32 R5, RZ, RZ, UR7 ;  /* 0x00000007ff057e24 */ /* 0x000fe4000f8e00ff */
[----:B------:R-:W-:Y:S02]  /*11220*/  IMAD.U32 R6, RZ, RZ, UR8 ;  /* 0x00000008ff067e24 */ /* 0x000fe4000f8e00ff */
[----:B------:R-:W-:-:S02]  /*11230*/  IMAD.U32 R7, RZ, RZ, UR9 ;  /* 0x00000009ff077e24 */ /* 0x000fc4000f8e00ff */
[----:B------:R-:W-:Y:S02]  /*11240*/  IMAD.U32 R10, RZ, RZ, UR4 ;  /* 0x00000004ff0a7e24 */ /* 0x000fe4000f8e00ff */
[----:B------:R-:W-:Y:S02]  /*11250*/  IMAD.U32 R11, RZ, RZ, UR5 ;  /* 0x00000005ff0b7e24 */ /* 0x000fe4000f8e00ff */
[----:B------:R-:W-:Y:S02]  /*11260*/  IMAD.MOV.U32 R8, RZ, RZ, 0x70 ;  /* 0x00000070ff087424 */ /* 0x000fe400078e00ff */
[----:B------:R-:W-:Y:S02]  /*11270*/  IMAD.MOV.U32 R12, RZ, RZ, 0x1 ;  /* 0x00000001ff0c7424 */ /* 0x000fe400078e00ff */
[----:B-1----:R-:W-:-:S07]  /*11280*/  IMAD.MOV.U32 R13, RZ, RZ, RZ ;  /* 0x000000ffff0d7224 */ /* 0x002fce00078e00ff */
[----:B------:R-:W-:-:S07]  /*11290*/  LEPC R20, `(.L_x_3825) ;  /* 0x000000001014794e */ /* 0x000fce0000000000 */
[----:B--2---:R-:W-:Y:S05]  /*112a0*/  CALL.ABS.NOINC R2 ;  /* 0x0000000002007343 */ /* 0x004fea0003c00000 */
.L_x_3825:
[----:B------:R1:W2:Y:S01]  /*112b0*/  LDC.64 R2, c[0x4][R18] ;  /* 0x0100000012027b82 */ /* 0x0002a20000000a00 */
[----:B------:R-:W-:Y:S01]  /*112c0*/  ULDC.64 UR6, c[0x4][0x1b8] ;  /* 0x01006e0000067ab9 */ /* 0x000fe20000000a00 */
[----:B------:R-:W-:Y:S01]  /*112d0*/  ULDC.64 UR8, c[0x4][0x1c0] ;  /* 0x0100700000087ab9 */ /* 0x000fe20000000a00 */
[----:B------:R-:W-:Y:S01]  /*112e0*/  ULDC.64 UR4, c[0x4][0x108] ;  /* 0x0100420000047ab9 */ /* 0x000fe20000000a00 */
        /* <DEDUP_REMOVED lines=11> */
.L_x_3824:
[----:B------:R-:W-:Y:S01]  /*113a0*/  ULDC.64 UR4, c[0x0][0x9f8] ;  /* 0x00027e0000047ab9 */ /* 0x000fe20000000a00 */
[----:B------:R-:W-:Y:S01]  /*113b0*/  IMAD.U32 R5, RZ, RZ, UR43 ;  /* 0x0000002bff057e24 */ /* 0x000fe2000f8e00ff */
[----:B------:R-:W-:Y:S01]  /*113c0*/  ISETP.NE.U32.AND P0, PT, RZ, UR4, PT ;  /* 0x00000004ff007c0c */ /* 0x000fe2000bf05070 */
[----:B------:R-:W-:Y:S01]  /*113d0*/  IMAD.U32 R0, RZ, RZ, UR43 ;  /* 0x0000002bff007e24 */ /* 0x000fe2000f8e00ff */
        /* <DEDUP_REMOVED lines=20> */
[----:B------:R-:W-:-:S03]  /*11520*/  UMOV UR6, 0xffffffff ;  /* 0xffffffff00067882 */ /* 0x000fc60000000000 */
[----:B------:R-:W2:Y:S02]  /*11530*/  @P0 LDC R5, c[0x0][0x42c] ;  /* 0x00010b00ff050b82 */ /* 0x000ea40000000800 */
[----:B------:R-:W-:-:S05]  /*11540*/  VOTEU.ALL UP1, P1 ;  /* 0x00000000003f7886 */ /* 0x000fca0000820000 */
[----:B------:R-:W-:Y:S01]  /*11550*/  @!UP1 UIADD3 UR4, UP0, UR44, 0x270, URZ ;  /* 0x000002702c049890 */ /* 0x000fe2000ff1e03f */
[----:B------:R-:W3:Y:S03]  /*11560*/  @P0 LDC R6, c[0x0][0x430] ;  /* 0x00010c00ff060b82 */ /* 0x000ee60000000800 */
[----:B------:R-:W-:-:S09]  /*11570*/  @!UP1 UIADD3.X UR5, URZ, UR45, URZ, UP0, !UPT ;  /* 0x0000002d3f059290 */ /* 0x000fd200087fe43f */
[----:B------:R1:W-:Y:S01]  /*11580*/  @!UP1 UTMAPF.L2.4D [UR40], [UR4] ;  /* 0x00000028040095b8 */ /* 0x0003e20008018000 */
[----:B--2---:R-:W-:Y:S01]  /*11590*/  @P0 IMAD.HI.U32 R5, R5, UR42, RZ ;  /* 0x0000002a05050c27 */ /* 0x004fe2000f8e00ff */
[----:B------:R2:W-:Y:S04]  /*115a0*/  @!UP1 UTMAPF.L2.4D [UR8], [UR4] ;  /* 0x00000008040095b8 */ /* 0x0005e80008018000 */
[----:B---3--:R-:W-:Y:S01]  /*115b0*/  @P0 SHF.R.U32.HI R4, RZ, R6, R5 ;  /* 0x00000006ff040219 */ /* 0x008fe20000011605 */
[----:B------:R-:W-:Y:S01]  /*115c0*/  IMAD.U32 R5, RZ, RZ, UR46 ;  /* 0x0000002eff057e24 */ /* 0x000fe2000f8e00ff */
[----:B-1----:R-:W-:Y:S01]  /*115d0*/  ISETP.NE.U32.AND P0, PT, R2, RZ, PT ;  /* 0x000000ff0200720c */ /* 0x002fe20003f05070 */
[----:B------:R2:W-:Y:S02]  /*115e0*/  @!UP1 UTMAPF.L2.4D [UR12], [UR4] ;  /* 0x0000000c040095b8 */ /* 0x0005e40008018000 */
[----:B------:R-:W-:Y:S01]  /*115f0*/  VIADD R5, R5, 0xffffffff ;  /* 0xffffffff05057836 */ /* 0x000fe20000000000 */
[----:B------:R-:W-:-:S04]  /*11600*/  ISETP.NE.AND.EX P0, PT, R3, RZ, PT, P0 ;  /* 0x000000ff0300720c */ /* 0x000fc80003f05300 */
[----:B----4-:R-:W-:Y:S01]  /*11610*/  SEL R6, R0, RZ, !P0 ;  /* 0x000000ff00067207 */ /* 0x010fe20004000000 */
[----:B--2---:R-:W-:Y:S08]  /*11620*/  BRA.DIV UR6, `(.L_x_3826) ;  /* 0x0000002a06387947 */ /* 0x004ff0000b800000 */
.L_x_3877:
[----:B------:R-:W-:Y:S01]  /*11630*/  UMOV UR4, 0xffffffff ;  /* 0xffffffff00047882 */ /* 0x000fe20000000000 */
[----:B------:R-:W-:Y:S02]  /*11640*/  SHF.R.S32.HI R18, RZ, 0x1f, R0 ;  /* 0x0000001fff127819 */ /* 0x000fe40000011400 */
[----:B------:R-:W-:Y:S05]  /*11650*/  BRA.DIV UR4, `(.L_x_3827) ;  /* 0x0000002a04587947 */ /* 0x000fea000b800000 */
[----:B------:R-:W-:-:S13]  /*11660*/  ELECT P6, URZ, PT ;  /* 0x00000000003f782f */ /* 0x000fda00038c0000 */
.L_x_3880:
[----:B------:R-:W-:Y:S05]  /*11670*/  @!P6 BRA `(.L_x_3828) ;  /* 0x0000000000f8e947 */ /* 0x000fea0003800000 */
[----:B------:R-:W-:Y:S01]  /*11680*/  IMAD.MOV.U32 R6, RZ, RZ, R0 ;  /* 0x000000ffff067224 */ /* 0x000fe200078e0000 */
[----:B------:R-:W-:Y:S06]  /*11690*/  @!P0 BRA `(.L_x_3829) ;  /* 0x0000000000488947 */ /* 0x000fec0003800000 */
[----:B------:R-:W1:Y:S01]  /*116a0*/  LDC R11, c[0x0][0x41c] ;  /* 0x00010700ff0b7b82 */ /* 0x000e620000000800 */
[----:B------:R-:W-:Y:S01]  /*116b0*/  IMAD.MOV.U32 R10, RZ, RZ, R5 ;  /* 0x000000ffff0a7224 */ /* 0x000fe200078e0005 */
[----:B------:R-:W-:Y:S02]  /*116c0*/  ULDC.64 UR4, c[0x0][0x408] ;  /* 0x0001020000047ab9 */ /* 0x000fe40000000a00 */
        /* <DEDUP_REMOVED lines=13> */
[----:B------:R-:W-:-:S04]  /*117a0*/  IMAD.MOV R10, RZ, RZ, -R10 ;  /* 0x000000ffff0a7224 */ /* 0x000fc800078e0a0a */
[----:B------:R-:W-:-:S07]  /*117b0*/  IMAD R5, R11, R10, R5 ;  /* 0x0000000a0b057224 */ /* 0x000fce00078e0205 */
.L_x_3829:
[----:B------:R-:W2:Y:S01]  /*117c0*/  S2R R7, SR_TID.X ;  /* 0x0000000000077919 */ /* 0x000ea20000002100 */
[----:B-1----:R-:W-:Y:S02]  /*117d0*/  LEA R8, R16, UR38, 0x3 ;  /* 0x0000002610087c11 */ /* 0x002fe4000f8e18ff */
[----:B--2---:R-:W-:Y:S02]  /*117e0*/  LOP3.LUT R9, R7, 0x7f, RZ, 0xc0, !PT ;  /* 0x0000007f07097812 */ /* 0x004fe400078ec0ff */
[----:B------:R-:W-:Y:S02]  /*117f0*/  SHF.L.U32 R7, R17, 0x1f, RZ ;  /* 0x0000001f11077819 */ /* 0x000fe400000006ff */
[----:B------:R-:W-:Y:S02]  /*11800*/  ISETP.NE.AND P3, PT, R9, RZ, PT ;  /* 0x000000ff0900720c */ /* 0x000fe40003f65270 */
[----:B------:R-:W1:Y:S02]  /*11810*/  SYNCS.PHASECHK.TRANS64.TRYWAIT P2, [R8+URZ+0x30840], R7 ;  /* 0x03084007080075a7 */ /* 0x000e64000804017f */
[----:B-1----:R-:W-:Y:S09]  /*11820*/  @!P2 BRA `(.L_x_3830) ;  /* 0x000000280004a947 */ /* 0x002ff20003800000 */
.L_x_3881:
        /* <DEDUP_REMOVED lines=8> */
.L_x_3831:
        /* <DEDUP_REMOVED lines=27> */
.L_x_3828:
        /* <DEDUP_REMOVED lines=13> */
[----:B------:R-:W-:Y:S01]  /*11b30*/  UIADD3 UR16, UR38, 0x1a400, URZ ;  /* 0x0001a40026107890 */ /* 0x000fe2000fffe03f */
[----:B------:R-:W-:Y:S01]  /*11b40*/  UMOV UR11, UR41 ;  /* 0x00000029000b7c82 */ /* 0x000fe20008000000 */
[----:B------:R1:W-:Y:S01]  /*11b50*/  @P2 SYNCS.ARRIVE.TRANS64 RZ, [UR38+0x30800], R7 ;  /* 0x03080007ffff29a7 */ /* 0x0003e20008000026 */
[----:B------:R-:W-:Y:S01]  /*11b60*/  UMOV UR12, UR42 ;  /* 0x0000002a000c7c82 */ /* 0x000fe20008000000 */
[----:B------:R-:W-:Y:S01]  /*11b70*/  UMOV UR13, UR43 ;  /* 0x0000002b000d7c82 */ /* 0x000fe20008000000 */
[----:B------:R-:W-:Y:S01]  /*11b80*/  UMOV UR6, 0x0 ;  /* 0x0000000000067882 */ /* 0x000fe20000000000 */
[----:B------:R-:W-:Y:S01]  /*11b90*/  UMOV UR7, 0x12f00000 ;  /* 0x12f0000000077882 */ /* 0x000fe20000000000 */
[----:B------:R-:W-:Y:S01]  /*11ba0*/  UMOV UR10, URZ ;  /* 0x0000003f000a7c82 */ /* 0x000fe20008000000 */
[----:B------:R-:W-:Y:S01]  /*11bb0*/  UMOV UR27, UR41 ;  /* 0x00000029001b7c82 */ /* 0x000fe20008000000 */
[----:B------:R-:W-:Y:S01]  /*11bc0*/  UMOV UR28, UR42 ;  /* 0x0000002a001c7c82 */ /* 0x000fe20008000000 */
[----:B-1----:R-:W-:Y:S01]  /*11bd0*/  IMAD.U32 R7, RZ, RZ, UR14 ;  /* 0x0000000eff077e24 */ /* 0x002fe2000f8e00ff */
[----:B------:R-:W-:Y:S01]  /*11be0*/  UMOV UR29, UR43 ;  /* 0x0000002b001d7c82 */ /* 0x000fe20008000000 */
[----:B------:R-:W-:Y:S01]  /*11bf0*/  UMOV UR26, 0x40 ;  /* 0x00000040001a7882 */ /* 0x000fe20000000000 */
[----:B------:R-:W-:Y:S01]  /*11c00*/  UMOV UR25, UR9 ;  /* 0x0000000900197c82 */ /* 0x000fe20008000000 */
[----:B------:R-:W-:Y:S01]  /*11c10*/  UMOV UR19, UR41 ;  /* 0x0000002900137c82 */ /* 0x000fe20008000000 */
[----:B------:R-:W-:Y:S01]  /*11c20*/  SHF.L.U32 R7, R7, 0x1f, RZ ;  /* 0x0000001f07077819 */ /* 0x000fe200000006ff */
        /* <DEDUP_REMOVED lines=9> */
.L_x_3882:
        /* <DEDUP_REMOVED lines=10> */
[----:B------:R-:W-:Y:S01]  /*11d60*/  ISETP.NE.U32.AND P2, PT, R7, 0x1, PT ;  /* 0x000000010700780c */ /* 0x000fe20003f45070 */
[----:B------:R-:W-:-:S12]  /*11d70*/  IMAD.U32 R7, RZ, RZ, UR4 ;  /* 0x00000004ff077e24 */ /* 0x000fd8000f8e00ff */
        /* <DEDUP_REMOVED lines=27> */
.L_x_3837:
[----:B-1----:R-:W1:Y:S01]  /*11f30*/  S2R R2, SR_TID.X ;  /* 0x0000000000027919 */ /* 0x002e620000002100 */
[----:B------:R-:W-:Y:S02]  /*11f40*/  LEA R3, R10, UR38, 0x3 ;  /* 0x000000260a037c11 */ /* 0x000fe4000f8e18ff */
[----:B-1----:R-:W-:Y:S02]  /*11f50*/  LOP3.LUT R9, R2, 0x7f, RZ, 0xc0, !PT ;  /* 0x0000007f02097812 */ /* 0x002fe400078ec0ff */
[----:B------:R-:W-:Y:S02]  /*11f60*/  SHF.L.U32 R2, R12, 0x1f, RZ ;  /* 0x0000001f0c027819 */ /* 0x000fe400000006ff */
[----:B------:R-:W-:Y:S02]  /*11f70*/  ISETP.NE.AND P2, PT, R9, RZ, PT ;  /* 0x000000ff0900720c */ /* 0x000fe40003f45270 */
[----:B------:R-:W1:Y:S02]  /*11f80*/  SYNCS.PHASECHK.TRANS64.TRYWAIT P3, [R3+URZ+0x30840], R2 ;  /* 0x03084002030075a7 */ /* 0x000e64000806017f */
[----:B-1----:R-:W-:Y:S09]  /*11f90*/  @!P3 BRA `(.L_x_3838) ;  /* 0x000000200054b947 */ /* 0x002ff20003800000 */
.L_x_3883:
        /* <DEDUP_REMOVED lines=8> */
.L_x_3839:
[----:B------:R-:W-:Y:S01]  /*12020*/  R2UR UR8, R10 ;  /* 0x000000000a0872ca */ /* 0x000fe200000e0000 */
[----:B------:R-:W-:Y:S01]  /*12030*/  UIADD3 UR4, UP0, UR44, 0x370, URZ ;  /* 0x000003702c047890 */ /* 0x000fe2000ff1e03f */
[----:B------:R-:W-:Y:S01]  /*12040*/  R2UR UR9, R3 ;  /* 0x00000000030972ca */ /* 0x000fe200000e0000 */
[----:B------:R-:W-:Y:S01]  /*12050*/  UIADD3 UR19, UR38, 0x30800, URZ ;  /* 0x0003080026137890 */ /* 0x000fe2000fffe03f */
[----:B------:R-:W-:Y:S01]  /*12060*/  R2UR UR11, R7 ;  /* 0x00000000070b72ca */ /* 0x000fe200000e0000 */
[----:B------:R-:W-:Y:S01]  /*12070*/  UIADD3.X UR5, URZ, UR45, URZ, UP0, !UPT ;  /* 0x0000002d3f057290 */ /* 0x000fe200087fe43f */
[----:B------:R-:W-:Y:S01]  /*12080*/  R2UR UR12, R4 ;  /* 0x00000000040c72ca */ /* 0x000fe200000e0000 */
[----:B------:R-:W-:Y:S01]  /*12090*/  UMOV UR10, URZ ;  /* 0x0000003f000a7c82 */ /* 0x000fe20008000000 */
[----:B-----5:R-:W-:Y:S01]  /*120a0*/  R2UR UR13, R8 ;  /* 0x00000000080d72ca */ /* 0x020fe200000e0000 */
[----:B------:R-:W-:Y:S01]  /*120b0*/  UMOV UR6, 0x0 ;  /* 0x0000000000067882 */ /* 0x000fe20000000000 */
[----:B------:R-:W-:Y:S01]  /*120c0*/  UMOV UR7, 0x14f00000 ;  /* 0x14f0000000077882 */ /* 0x000fe20000000000 */
[----:B------:R-:W-:Y:S01]  /*120d0*/  UMOV UR17, 0x40 ;  /* 0x0000004000117882 */ /* 0x000fe20000000000 */
[----:B------:R-:W-:Y:S01]  /*120e0*/  UMOV UR18, 0x80 ;  /* 0x0000008000127882 */ /* 0x000fe20000000000 */
[----:B------:R-:W-:Y:S01]  /*120f0*/  UIMAD UR8, UR8, 0x9000, UR38 ;  /* 0x00009000080878a4 */ /* 0x000fe2000f8e0226 */
[----:B-1----:R-:W-:Y:S01]  /*12100*/  SHF.L.U32 R3, R17, 0x1f, RZ ;  /* 0x0000001f11037819 */ /* 0x002fe200000006ff */
[----:B------:R-:W-:Y:S01]  /*12110*/  UIADD3 UR9, UR9, 0x30830, URZ ;  /* 0x0003083009097890 */ /* 0x000fe2000fffe03f */
[----:B------:R-:W-:Y:S01]  /*12120*/  LEA R2, R16, UR19, 0x3 ;  /* 0x0000001310027c11 */ /* 0x000fe2000f8e18ff */
[----:B------:R-:W-:-:S02]  /*12130*/  UIMAD UR11, UR11, 0x60, URZ ;  /* 0x000000600b0b78a4 */ /* 0x000fc4000f8e023f */
        /* <DEDUP_REMOVED lines=13> */
.L_x_3884:
        /* <DEDUP_REMOVED lines=9> */
.L_x_3841:
        /* <DEDUP_REMOVED lines=10> */
[----:B------:R-:W-:-:S02]  /*12340*/  IMAD.MOV.U32 R6, RZ, RZ, R8 ;  /* 0x000000ffff067224 */ /* 0x000fc400078e0008 */
[----:B------:R-:W-:Y:S01]  /*12350*/  IMAD.MOV.U32 R5, RZ, RZ, R7 ;  /* 0x000000ffff057224 */ /* 0x000fe200078e0007 */
[----:B------:R-:W-:Y:S02]  /*12360*/  UIMAD UR15, UR9, 0x9000, UR38 ;  /* 0x00009000090f78a4 */ /* 0x000fe4000f8e0226 */
[----:B------:R-:W-:Y:S02]  /*12370*/  ULEA UR9, UR9, UR38, 0x3 ;  /* 0x0000002609097291 */ /* 0x000fe4000f8e183f */
[----:B------:R-:W-:Y:S02]  /*12380*/  UIMAD UR11, UR11, 0x60, URZ ;  /* 0x000000600b0b78a4 */ /* 0x000fe4000f8e023f */
[----:B------:R-:W-:Y:S02]  /*12390*/  UIADD3 UR8, UR15, 0x400, URZ ;  /* 0x000004000f087890 */ /* 0x000fe4000fffe03f */
[----:B------:R-:W-:Y:S02]  /*123a0*/  UIADD3 UR9, UR9, 0x30850, URZ ;  /* 0x0003085009097890 */ /* 0x000fe4000fffe03f */
[----:B------:R-:W-:-:S02]  /*123b0*/  UIADD3 UR14, UR15, 0x3400, URZ ;  /* 0x000034000f0e7890 */ /* 0x000fc4000fffe03f */
        /* <DEDUP_REMOVED lines=10> */
.L_x_3836:
[----:B------:R-:W-:Y:S05]  /*12460*/  BSYNC B0 ;  /* 0x0000000000007941 */ /* 0x000fea0003800000 */
.L_x_3835:
[----:B------:R-:W-:Y:S01]  /*12470*/  UIADD3 UR4, UR46, -0x3, URZ ;  /* 0xfffffffd2e047890 */ /* 0x000fe2000fffe03f */
[----:B------:R-:W-:Y:S02]  /*12480*/  IMAD.MOV.U32 R16, RZ, RZ, R10 ;  /* 0x000000ffff107224 */ /* 0x000fe400078e000a */
[----:B------:R-:W-:-:S03]  /*12490*/  IMAD.MOV.U32 R17, RZ, RZ, R12 ;  /* 0x000000ffff117224 */ /* 0x000fc600078e000c */
[----:B------:R-:W-:-:S07]  /*124a0*/  IMAD.U32 R7, RZ, RZ, UR4 ;  /* 0x00000004ff077e24 */ /* 0x000fce000f8e00ff */
.L_x_3834:
[----:B------:R-:W-:Y:S01]  /*124b0*/  ULOP3.LUT UR4, URZ, UR46, URZ, 0x33, !UPT ;  /* 0x0000002e3f047292 */ /* 0x000fe2000f8e333f */
[----:B------:R-:W-:Y:S01]  /*124c0*/  VIADD R11, R11, 0xfffffffe ;  /* 0xfffffffe0b0b7836 */ /* 0x000fe20000000000 */
[----:B------:R-:W-:Y:S04]  /*124d0*/  BSSY B0, `(.L_x_3833) ;  /* 0x00000e4000007945 */ /* 0x000fe80003800000 */
[----:B------:R-:W-:-:S13]  /*124e0*/  ISETP.NE.AND P2, PT, R11, UR4, PT ;  /* 0x000000040b007c0c */ /* 0x000fda000bf45270 */
[----:B------:R-:W-:Y:S05]  /*124f0*/  @!P2 BRA `(.L_x_3842) ;  /* 0x0000000c0084a947 */ /* 0x000fea0003800000 */
[----:B------:R-:W-:-:S07]  /*12500*/  IMAD.MOV.U32 R8, RZ, RZ, R6 ;  /* 0x000000ffff087224 */ /* 0x000fce00078e0006 */
.L_x_3857:
[----:B------:R-:W-:Y:S01]  /*12510*/  VIADD R10, R16, 0x1 ;  /* 0x00000001100a7836 */ /* 0x000fe20000000000 */
        /* <DEDUP_REMOVED lines=21> */
[----:B------:R-:W-:-:S04]  /*12670*/  IMAD.WIDE.U32 R2, R0, UR36, R2 ;  /* 0x0000002400027c25 */ /* 0x000fc8000f8e0002 */
[----:B------:R-:W-:Y:S01]  /*12680*/  IMAD.IADD R13, R13, 0x1, R3 ;  /* 0x000000010d0d7824 */ /* 0x000fe200078e0203 */
[----:B-1----:R-:W-:-:S04]  /*12690*/  LEA R8, P2, R2, R8, 0x2 ;  /* 0x0000000802087211 */ /* 0x002fc800078410ff */
[----:B------:R-:W-:-:S05]  /*126a0*/  LEA.HI.X R9, R2, R9, R13, 0x2, P2 ;  /* 0x0000000902097211 */ /* 0x000fca00010f140d */
[----:B------:R1:W5:Y:S04]  /*126b0*/  LDG.E R8, desc[UR60][R8.64] ;  /* 0x0000003c08087981 */ /* 0x000368000c1e1900 */
.L_x_3845:
[----:B------:R-:W1:Y:S01]  /*126c0*/  S2R R2, SR_TID.X ;  /* 0x0000000000027919 */ /* 0x000e620000002100 */
[----:B------:R-:W-:Y:S02]  /*126d0*/  LEA R3, R10, UR38, 0x3 ;  /* 0x000000260a037c11 */ /* 0x000fe4000f8e18ff */
[----:B-1----:R-:W-:Y:S02]  /*126e0*/  LOP3.LUT R9, R2, 0x7f, RZ, 0xc0, !PT ;  /* 0x0000007f02097812 */ /* 0x002fe400078ec0ff */
[----:B------:R-:W-:Y:S02]  /*126f0*/  SHF.L.U32 R2, R11, 0x1f, RZ ;  /* 0x0000001f0b027819 */ /* 0x000fe400000006ff */
[----:B------:R-:W-:Y:S02]  /*12700*/  ISETP.NE.AND P2, PT, R9, RZ, PT ;  /* 0x000000ff0900720c */ /* 0x000fe40003f45270 */
[----:B------:R-:W1:Y:S02]  /*12710*/  SYNCS.PHASECHK.TRANS64.TRYWAIT P3, [R3+URZ+0x30840], R2 ;  /* 0x03084002030075a7 */ /* 0x000e64000806017f */
[----:B-1----:R-:W-:Y:S09]  /*12720*/  @!P3 BRA `(.L_x_3846) ;  /* 0x000000180098b947 */ /* 0x002ff20003800000 */
.L_x_3885:
        /* <DEDUP_REMOVED lines=8> */
.L_x_3847:
        /* <DEDUP_REMOVED lines=14> */
[----:B------:R-:W-:Y:S01]  /*12890*/  SHF.L.U32 R17, R17, 0x1f, RZ ;  /* 0x0000001f11117819 */ /* 0x000fe200000006ff */
[----:B------:R-:W-:Y:S01]  /*128a0*/  UIADD3 UR9, UR9, 0x30830, URZ ;  /* 0x0003083009097890 */ /* 0x000fe2000fffe03f */
[----:B-1----:R-:W-:Y:S01]  /*128b0*/  LEA R2, R16, UR19, 0x3 ;  /* 0x0000001310027c11 */ /* 0x002fe2000f8e18ff */
        /* <DEDUP_REMOVED lines=14> */
.L_x_3886:
        /* <DEDUP_REMOVED lines=8> */
.L_x_3849:
        /* <DEDUP_REMOVED lines=12> */
[----:B------:R-:W-:Y:S01]  /*12ae0*/  UIMAD UR8, UR8, 0x9000, UR38 ;  /* 0x00009000080878a4 */ /* 0x000fe2000f8e0226 */
[----:B------:R-:W-:Y:S01]  /*12af0*/  IMAD.MOV.U32 R6, RZ, RZ, R8 ;  /* 0x000000ffff067224 */ /* 0x000fe200078e0008 */
[----:B------:R-:W-:Y:S02]  /*12b00*/  UIMAD UR11, UR11, 0x60, URZ ;  /* 0x000000600b0b78a4 */ /* 0x000fe4000f8e023f */
[----:B------:R-:W-:Y:S02]  /*12b10*/  UIADD3 UR9, UR9, 0x50, URZ ;  /* 0x0000005009097890 */ /* 0x000fe4000fffe03f */
        /* <DEDUP_REMOVED lines=13> */
.L_x_3844:
[----:B------:R-:W-:Y:S05]  /*12bf0*/  BSYNC B1 ;  /* 0x0000000000017941 */ /* 0x000fea0003800000 */
.L_x_3843:
[----:B------:R-:W-:Y:S01]  /*12c00*/  VIADD R16, R10, 0x1 ;  /* 0x000000010a107836 */ /* 0x000fe20000000000 */
[----:B------:R-:W-:Y:S01]  /*12c10*/  BSSY B1, `(.L_x_3850) ;  /* 0x000006c000017945 */ /* 0x000fe20003800000 */
[----:B------:R-:W-:-:S03]  /*12c20*/  VIADD R12, R7, 0xffffffff ;  /* 0xffffffff070c7836 */ /* 0x000fc60000000000 */
[----:B------:R-:W-:-:S04]  /*12c30*/  ISETP.NE.AND P2, PT, R16, 0x2, PT ;  /* 0x000000021000780c */ /* 0x000fc80003f45270 */
[----:B-1----:R-:W-:Y:S02]  /*12c40*/  SEL R2, RZ, 0x1, P2 ;  /* 0x00000001ff027807 */ /* 0x002fe40001000000 */
[----:B------:R-:W-:Y:S02]  /*12c50*/  SEL R16, R16, RZ, P2 ;  /* 0x000000ff10107207 */ /* 0x000fe40001000000 */
[----:B------:R-:W-:Y:S01]  /*12c60*/  LOP3.LUT R17, R11, R2, RZ, 0x3c, !PT ;  /* 0x000000020b117212 */ /* 0x000fe200078e3cff */
[----:B------:R-:W-:Y:S06]  /*12c70*/  @!P6 BRA `(.L_x_3851) ;  /* 0x000000040094e947 */ /* 0x000fec0003800000 */
[----:B------:R-:W-:Y:S01]  /*12c80*/  IMAD.MOV.U32 R13, RZ, RZ, R12 ;  /* 0x000000ffff0d7224 */ /* 0x000fe200078e000c */
[----:B------:R-:W-:Y:S06]  /*12c90*/  @!P0 BRA `(.L_x_3852) ;  /* 0x0000000000448947 */ /* 0x000fec0003800000 */
[----:B------:R-:W1:Y:S02]  /*12ca0*/  LDC R8, c[0x0][0x41c] ;  /* 0x00010700ff087b82 */ /* 0x000e640000000800 */
        /* <DEDUP_REMOVED lines=16> */
.L_x_3852:
[----:B------:R-:W-:Y:S02]  /*12db0*/  LEA R2, R16, UR38, 0x3 ;  /* 0x0000002610027c11 */ /* 0x000fe4000f8e18ff */
[----:B------:R-:W-:-:S04]  /*12dc0*/  SHF.L.U32 R3, R17, 0x1f, RZ ;  /* 0x0000001f11037819 */ /* 0x000fc800000006ff */
[----:B------:R-:W2:Y:S02]  /*12dd0*/  SYNCS.PHASECHK.TRANS64.TRYWAIT P2, [R2+URZ+0x30840], R3 ;  /* 0x03084003020075a7 */ /* 0x000ea4000804017f */
[----:B--2---:R-:W-:Y:S05]  /*12de0*/  @!P2 BRA `(.L_x_3853) ;  /* 0x000000140010a947 */ /* 0x004fea0003800000 */
.L_x_3887:
        /* <DEDUP_REMOVED lines=11> */
.L_x_3854:
        /* <DEDUP_REMOVED lines=14> */
[----:B--2---:R-:W-:Y:S01]  /*12f80*/  LEA R2, R10, UR19, 0x3 ;  /* 0x000000130a027c11 */ /* 0x004fe2000f8e18ff */
[----:B------:R-:W-:-:S02]  /*12f90*/  ULEA UR9, UR9, UR19, 0x3 ;  /* 0x0000001309097291 */ /* 0x000fc4000f8e183f */
[----:B------:R-:W-:Y:S02]  /*12fa0*/  UIMAD UR11, UR11, 0x60, URZ ;  /* 0x000000600b0b78a4 */ /* 0x000fe4000f8e023f */
[----:B------:R-:W-:Y:S02]  /*12fb0*/  UIADD3 UR14, UR8, 0x1e400, URZ ;  /* 0x0001e400080e7890 */ /* 0x000fe4000fffe03f */
        /* <DEDUP_REMOVED lines=13> */
.L_x_3888:
        /* <DEDUP_REMOVED lines=8> */
.L_x_3856:
        /* <DEDUP_REMOVED lines=28> */
.L_x_3851:
[----:B------:R-:W-:Y:S05]  /*132d0*/  BSYNC B1 ;  /* 0x0000000000017941 */ /* 0x000fea0003800000 */
.L_x_3850:
[----:B------:R-:W-:Y:S01]  /*132e0*/  ISETP.GT.AND P2, PT, R12, UR39, PT ;  /* 0x000000270c007c0c */ /* 0x000fe2000bf44270 */
[----:B------:R-:W-:-:S12]  /*132f0*/  VIADD R7, R7, 0xfffffffe ;  /* 0xfffffffe07077836 */ /* 0x000fd80000000000 */
[----:B------:R-:W-:Y:S05]  /*13300*/  @P2 BRA `(.L_x_3857) ;  /* 0xfffffff000802947 */ /* 0x000fea000383ffff */
.L_x_3842:
[----:B------:R-:W-:Y:S05]  /*13310*/  BSYNC B0 ;  /* 0x0000000000007941 */ /* 0x000fea0003800000 */
.L_x_3833:
[----:B------:R-:W-:Y:S04]  /*13320*/  BSSY B0, `(.L_x_3858) ;  /* 0x000000e000007945 */ /* 0x000fe80003800000 */
[----:B------:R-:W-:Y:S05]  /*13330*/  @P1 BRA `(.L_x_3859) ;  /* 0x0000000000301947 */ /* 0x000fea0003800000 */
[----:B-1----:R-:W1:Y:S01]  /*13340*/  S2R R7, SR_LANEID ;  /* 0x0000000000077919 */ /* 0x002e620000000000 */
        /* <DEDUP_REMOVED lines=11> */
.L_x_3859:
[----:B------:R-:W-:Y:S05]  /*13400*/  BSYNC B0 ;  /* 0x0000000000007941 */ /* 0x000fea0003800000 */
.L_x_3858:
        /* <DEDUP_REMOVED lines=9> */
.L_x_3889:
        /* <DEDUP_REMOVED lines=8> */
.L_x_3863:
        /* <DEDUP_REMOVED lines=27> */
.L_x_3861:
[----:B------:R-:W-:Y:S05]  /*136d0*/  BSYNC B0 ;  /* 0x0000000000007941 */ /* 0x000fea0003800000 */
.L_x_3860:
[----:B------:R-:W-:Y:S02]  /*136e0*/  VIADD R16, R16, 0x1 ;  /* 0x0000000110107836 */ /* 0x000fe40000000000 */
[----:B------:R-:W-:-:S03]  /*136f0*/  IMAD.MOV.U32 R13, RZ, RZ, R19 ;  /* 0x000000ffff0d7224 */ /* 0x000fc600078e0013 */
[----:B------:R-:W-:-:S04]  /*13700*/  ISETP.NE.AND P0, PT, R16, 0x2, PT ;  /* 0x000000021000780c */ /* 0x000fc80003f05270 */
[----:B-1----:R-:W-:Y:S02]  /*13710*/  SEL R0, RZ, 0x1, P0 ;  /* 0x00000001ff007807 */ /* 0x002fe40000000000 */
[----:B------:R-:W-:Y:S02]  /*13720*/  SEL R16, R16, RZ, P0 ;  /* 0x000000ff10107207 */ /* 0x000fe40000000000 */
[----:B------:R-:W-:-:S07]  /*13730*/  LOP3.LUT R17, R17, R0, RZ, 0x3c, !PT ;  /* 0x0000000011117212 */ /* 0x000fce00078e3cff */
.L_x_3822:
[----:B------:R-:W-:Y:S05]  /*13740*/  BSYNC B6 ;  /* 0x0000000000067941 */ /* 0x000fea0003800000 */
.L_x_3820:
[----:B------:R-:W-:-:S03]  /*13750*/  UMOV UR4, 0xffffffff ;  /* 0xffffffff00047882 */ /* 0x000fc60000000000 */
[----:B------:R-:W-:Y:S05]  /*13760*/  BRA.DIV UR4, `(.L_x_3864) ;  /* 0x0000000a04ec7947 */ /* 0x000fea000b800000 */
[----:B------:R1:W2:Y:S02]  /*13770*/  SHFL.IDX PT, R14, R13, RZ, 0x1f ;  /* 0x00001fff0d0e7589 */ /* 0x0002a400000e0000 */
.L_x_3892:
        /* <DEDUP_REMOVED lines=14> */
.L_x_3811:
        /* <DEDUP_REMOVED lines=11> */
.L_x_3893:
        /* <DEDUP_REMOVED lines=16> */
.L_x_3869:
[----:B------:R-:W-:Y:S01]  /*13a10*/  VIADD R3, R7, 0x30840 ;  /* 0x0003084007037836 */ /* 0x000fe20000000000 */
[----:B------:R-:W-:Y:S01]  /*13a20*/  SHF.L.U32 R4, R17, 0x1f, RZ ;  /* 0x0000001f11047819 */ /* 0x000fe200000006ff */
[C---:B------:R-:W-:Y:S02]  /*13a30*/  VIADD R0, R16.reuse, 0x1 ;  /* 0x0000000110007836 */ /* 0x040fe40000000000 */
[----:B------:R-:W-:-:S03]  /*13a40*/  IMAD R5, R16, 0x8, R3 ;  /* 0x0000000810057824 */ /* 0x000fc600078e0203 */
[----:B------:R-:W-:Y:S01]  /*13a50*/  ISETP.NE.AND P1, PT, R0, 0x2, PT ;  /* 0x000000020000780c */ /* 0x000fe20003f25270 */
[----:B------:R-:W2:Y:S03]  /*13a60*/  SYNCS.PHASECHK.TRANS64.TRYWAIT P0, [R5+URZ], R4 ;  /* 0x00000004050075a7 */ /* 0x000ea6000800017f */
[----:B------:R-:W-:-:S04]  /*13a70*/  SEL R2, RZ, 0x1, P1 ;  /* 0x00000001ff027807 */ /* 0x000fc80000800000 */
[----:B------:R-:W-:Y:S02]  /*13a80*/  LOP3.LUT R17, R17, R2, RZ, 0x3c, !PT ;  /* 0x0000000211117212 */ /* 0x000fe400078e3cff */
[----:B------:R-:W-:Y:S02]  /*13a90*/  SEL R2, R0, RZ, P1 ;  /* 0x000000ff00027207 */ /* 0x000fe40000800000 */
[----:B------:R-:W-:-:S03]  /*13aa0*/  SHF.L.U32 R0, R17, 0x1f, RZ ;  /* 0x0000001f11007819 */ /* 0x000fc600000006ff */
[----:B------:R-:W-:Y:S01]  /*13ab0*/  IMAD R3, R2, 0x8, R3 ;  /* 0x0000000802037824 */ /* 0x000fe200078e0203 */
[----:B--2---:R-:W-:Y:S06]  /*13ac0*/  @!P0 BRA `(.L_x_3870) ;  /* 0x00000008004c8947 */ /* 0x004fec0003800000 */
.L_x_3894:
[----:B------:R-:W3:Y:S02]  /*13ad0*/  SYNCS.PHASECHK.TRANS64.TRYWAIT P0, [R3+URZ], R0 ;  /* 0x00000000030075a7 */ /* 0x000ee4000800017f */
[----:B---3--:R-:W-:Y:S05]  /*13ae0*/  @!P0 BRA `(.L_x_3871) ;  /* 0x0000000800588947 */ /* 0x008fea0003800000 */
.L_x_3895:
[----:B------:R-:W-:Y:S05]  /*13af0*/  @!P2 BRA `(.L_x_3872) ;  /* 0x000000000004a947 */ /* 0x000fea0003800000 */
[----:B------:R-:W-:Y:S01]  /*13b00*/  BPT.TRAP 0x1 ;  /* 0x000000040000795c */ /* 0x000fe20000300000 */
.L_x_3872:
[----:B---3--:R-:W-:-:S04]  /*13b10*/  VIADD R3, R7, 0x30860 ;  /* 0x0003086007037836 */ /* 0x008fc80000000000 */
[----:B--2---:R-:W-:-:S04]  /*13b20*/  IMAD R5, R16, 0x8, R3 ;  /* 0x0000000810057824 */ /* 0x004fc800078e0203 */
[----:B------:R-:W2:Y:S02]  /*13b30*/  SYNCS.PHASECHK.TRANS64.TRYWAIT P0, [R5+URZ], R4 ;  /* 0x00000004050075a7 */ /* 0x000ea4000800017f */
[----:B--2---:R-:W-:Y:S05]  /*13b40*/  @!P0 BRA `(.L_x_3873) ;  /* 0x0000000800548947 */ /* 0x004fea0003800000 */
.L_x_3896:
[----:B------:R-:W-:-:S07]  /*13b50*/  IMAD R3, R2, 0x8, R3 ;  /* 0x0000000802037824 */ /* 0x000fce00078e0203 */
.L_x_3874:
[----:B---3--:R3:W4:Y:S02]  /*13b60*/  SYNCS.PHASECHK.TRANS64.TRYWAIT P0, [R3+URZ], R0 ;  /* 0x00000000030075a7 */ /* 0x008724000800017f */
[----:B----4-:R-:W-:Y:S05]  /*13b70*/  @!P0 NANOSLEEP.SYNCS 0x989680 ;  /* 0x009896800000895d */ /* 0x010fea0003900000 */
[----:B------:R-:W4:Y:S02]  /*13b80*/  @!P0 SYNCS.PHASECHK.TRANS64 P0, [R3+URZ], R0 ;  /* 0x00000000030085a7 */ /* 0x000f24000800007f */
[----:B----4-:R-:W-:Y:S05]  /*13b90*/  @!P0 BRA `(.L_x_3874) ;  /* 0xfffffffc00f08947 */ /* 0x010fea000383ffff */
.L_x_3868:
[----:B------:R-:W-:Y:S05]  /*13ba0*/  BSYNC B0 ;  /* 0x0000000000007941 */ /* 0x000fea0003800000 */
.L_x_3867:
[----:B------:R-:W-:Y:S05]  /*13bb0*/  EXIT ;  /* 0x000000000000794d */ /* 0x000fea0003800000 */
.L_x_3728:
[----:B-1----:R-:W-:-:S04]  /*13bc0*/  IMAD.U32 R3, RZ, RZ, UR37 ;  /* 0x00000025ff037e24 */ /* 0x002fc8000f8e00ff */
[----:B------:R1:W2:Y:S03]  /*13bd0*/  SYNCS.PHASECHK.TRANS64.TRYWAIT P1, [R3+URZ+0x30800], R0 ;  /* 0x03080000030075a7 */ /* 0x0002a6000802017f */
[----:B--2---:R-:W-:Y:S05]  /*13be0*/  @!P1 NANOSLEEP.SYNCS 0x989680 ;  /* 0x009896800000995d */ /* 0x004fea0003900000 */
[----:B------:R-:W2:Y:S02]  /*13bf0*/  @!P1 SYNCS.PHASECHK.TRANS64 P1, [R3+URZ+0x30800], R0 ;  /* 0x03080000030095a7 */ /* 0x000ea4000802007f */
[----:B--2---:R-:W-:Y:S05]  /*13c00*/  @!P1 BRA `(.L_x_3728) ;  /* 0xfffffffc00ec9947 */ /* 0x004fea000383ffff */
[----:B------:R-:W-:Y:S05]  /*13c10*/  BRA `(.L_x_3875) ;  /* 0xfffffedc00b87947 */ /* 0x000fea000383ffff */
.L_x_3732:
[----:B--2---:R2:W3:Y:S02]  /*13c20*/  SYNCS.PHASECHK.TRANS64.TRYWAIT P1, [R5+URZ+0x30830], R0 ;  /* 0x03083000050075a7 */ /* 0x0044e4000802017f */
[----:B---3--:R-:W-:Y:S05]  /*13c30*/  @!P1 NANOSLEEP.SYNCS 0x989680 ;  /* 0x009896800000995d */ /* 0x008fea0003900000 */
[----:B------:R-:W3:Y:S02]  /*13c40*/  @!P1 SYNCS.PHASECHK.TRANS64 P1, [R5+URZ+0x30830], R0 ;  /* 0x03083000050095a7 */ /* 0x000ee4000802007f */
[----:B---3--:R-:W-:Y:S05]  /*13c50*/  @!P1 BRA `(.L_x_3732) ;  /* 0xfffffffc00f09947 */ /* 0x008fea000383ffff */
[----:B------:R-:W-:Y:S05]  /*13c60*/  BRA `(.L_x_3731) ;  /* 0xfffffedc00e47947 */ /* 0x000fea000383ffff */
.L_x_3748:
[----:B--2---:R-:W-:-:S04]  /*13c70*/  IMAD.U32 R21, RZ, RZ, UR7 ;  /* 0x00000007ff157e24 */ /* 0x004fc8000f8e00ff */
[----:B------:R2:W3:Y:S03]  /*13c80*/  SYNCS.PHASECHK.TRANS64.TRYWAIT P1, [R21+URZ+0x30830], R18 ;  /* 0x03083012150075a7 */ /* 0x0004e6000802017f */
[----:B---3--:R-:W-:Y:S05]  /*13c90*/  @!P1 NANOSLEEP.SYNCS 0x989680 ;  /* 0x009896800000995d */ /* 0x008fea0003900000 */
[----:B------:R-:W3:Y:S02]  /*13ca0*/  @!P1 SYNCS.PHASECHK.TRANS64 P1, [R21+URZ+0x30830], R18 ;  /* 0x03083012150095a7 */ /* 0x000ee4000802007f */
[----:B---3--:R-:W-:Y:S05]  /*13cb0*/  @!P1 BRA `(.L_x_3748) ;  /* 0xfffffffc00ec9947 */ /* 0x008fea000383ffff */
[----:B------:R-:W-:Y:S05]  /*13cc0*/  BRA `(.L_x_3747) ;  /* 0xffffff1000807947 */ /* 0x000fea000383ffff */
.L_x_3752:
[----:B--2---:R-:W-:-:S04]  /*13cd0*/  IMAD.U32 R21, RZ, RZ, UR6 ;  /* 0x00000006ff157e24 */ /* 0x004fc8000f8e00ff */
[----:B------:R2:W4:Y:S03]  /*13ce0*/  SYNCS.PHASECHK.TRANS64.TRYWAIT P1, [R21+URZ+0x30850], R0 ;  /* 0x03085000150075a7 */ /* 0x000526000802017f */
[----:B----4-:R-:W-:Y:S05]  /*13cf0*/  @!P1 NANOSLEEP.SYNCS 0x989680 ;  /* 0x009896800000995d */ /* 0x010fea0003900000 */
[----:B------:R-:W4:Y:S02]  /*13d00*/  @!P1 SYNCS.PHASECHK.TRANS64 P1, [R21+URZ+0x30850], R0 ;  /* 0x03085000150095a7 */ /* 0x000f24000802007f */
[----:B----4-:R-:W-:Y:S05]  /*13d10*/  @!P1 BRA `(.L_x_3752) ;  /* 0xfffffffc00ec9947 */ /* 0x010fea000383ffff */
[----:B------:R-:W-:Y:S05]  /*13d20*/  BRA `(.L_x_3751) ;  /* 0xffffff1c00287947 */ /* 0x000fea000383ffff */
.L_x_3769:
[----:B--2---:R-:W-:-:S04]  /*13d30*/  IMAD.U32 R4, RZ, RZ, UR6 ;  /* 0x00000006ff047e24 */ /* 0x004fc8000f8e00ff */
[----:B------:R2:W3:Y:S03]  /*13d40*/  SYNCS.PHASECHK.TRANS64.TRYWAIT P1, [R4+URZ+0x30830], R3 ;  /* 0x03083003040075a7 */ /* 0x0004e6000802017f */
[----:B---3--:R-:W-:Y:S05]  /*13d50*/  @!P1 NANOSLEEP.SYNCS 0x989680 ;  /* 0x009896800000995d */ /* 0x008fea0003900000 */
[----:B------:R-:W3:Y:S02]  /*13d60*/  @!P1 SYNCS.PHASECHK.TRANS64 P1, [R4+URZ+0x30830], R3 ;  /* 0x03083003040095a7 */ /* 0x000ee4000802007f */
[----:B---3--:R-:W-:Y:S05]  /*13d70*/  @!P1 BRA `(.L_x_3769) ;  /* 0xfffffffc00ec9947 */ /* 0x008fea000383ffff */
[----:B------:R-:W-:Y:S05]  /*13d80*/  BRA `(.L_x_3768) ;  /* 0xffffff48002c7947 */ /* 0x000fea000383ffff */
.L_x_3773:
[----:B-12---:R-:W-:-:S04]  /*13d90*/  IMAD.U32 R3, RZ, RZ, UR10 ;  /* 0x0000000aff037e24 */ /* 0x006fc8000f8e00ff */
[----:B------:R1:W2:Y:S03]  /*13da0*/  SYNCS.PHASECHK.TRANS64.TRYWAIT P1, [R3+URZ+0x30850], R0 ;  /* 0x03085000030075a7 */ /* 0x0002a6000802017f */
[----:B--2---:R-:W-:Y:S05]  /*13db0*/  @!P1 NANOSLEEP.SYNCS 0x989680 ;  /* 0x009896800000995d */ /* 0x004fea0003900000 */
[----:B------:R-:W2:Y:S02]  /*13dc0*/  @!P1 SYNCS.PHASECHK.TRANS64 P1, [R3+URZ+0x30850], R0 ;  /* 0x03085000030095a7 */ /* 0x000ea4000802007f */
[----:B--2---:R-:W-:Y:S05]  /*13dd0*/  @!P1 BRA `(.L_x_3773) ;  /* 0xfffffffc00ec9947 */ /* 0x004fea000383ffff */
[----:B------:R-:W-:Y:S05]  /*13de0*/  BRA `(.L_x_3772) ;  /* 0xffffff5000d47947 */ /* 0x000fea000383ffff */
.L_x_3779:
[----:B--2---:R-:W-:-:S04]  /*13df0*/  IMAD.U32 R4, RZ, RZ, UR6 ;  /* 0x00000006ff047e24 */ /* 0x004fc8000f8e00ff */
[----:B------:R2:W3:Y:S03]  /*13e00*/  SYNCS.PHASECHK.TRANS64.TRYWAIT P1, [R4+URZ+0x30830], R3 ;  /* 0x03083003040075a7 */ /* 0x0004e6000802017f */
[----:B---3--:R-:W-:Y:S05]  /*13e10*/  @!P1 NANOSLEEP.SYNCS 0x989680 ;  /* 0x009896800000995d */ /* 0x008fea0003900000 */
[----:B------:R-:W3:Y:S02]  /*13e20*/  @!P1 SYNCS.PHASECHK.TRANS64 P1, [R4+URZ+0x30830], R3 ;  /* 0x03083003040095a7 */ /* 0x000ee4000802007f */
[----:B---3--:R-:W-:Y:S05]  /*13e30*/  @!P1 BRA `(.L_x_3779) ;  /* 0xfffffffc00ec9947 */ /* 0x008fea000383ffff */
[----:B------:R-:W-:Y:S05]  /*13e40*/  BRA `(.L_x_3778) ;  /* 0xffffff6c00207947 */ /* 0x000fea000383ffff */
.L_x_3783:
[----:B-12---:R-:W-:-:S04]  /*13e50*/  IMAD.U32 R3, RZ, RZ, UR10 ;  /* 0x0000000aff037e24 */ /* 0x006fc8000f8e00ff */
[----:B------:R1:W2:Y:S03]  /*13e60*/  SYNCS.PHASECHK.TRANS64.TRYWAIT P1, [R3+URZ+0x30850], R0 ;  /* 0x03085000030075a7 */ /* 0x0002a6000802017f */
[----:B--2---:R-:W-:Y:S05]  /*13e70*/  @!P1 NANOSLEEP.SYNCS 0x989680 ;  /* 0x009896800000995d */ /* 0x004fea0003900000 */
[----:B------:R-:W2:Y:S02]  /*13e80*/  @!P1 SYNCS.PHASECHK.TRANS64 P1, [R3+URZ+0x30850], R0 ;  /* 0x03085000030095a7 */ /* 0x000ea4000802007f */
[----:B--2---:R-:W-:Y:S05]  /*13e90*/  @!P1 BRA `(.L_x_3783) ;  /* 0xfffffffc00ec9947 */ /* 0x004fea000383ffff */
[----:B------:R-:W-:Y:S05]  /*13ea0*/  BRA `(.L_x_3782) ;  /* 0xffffff7400c87947 */ /* 0x000fea000383ffff */
.L_x_3796:
[----:B--2---:R-:W-:-:S04]  /*13eb0*/  IMAD.U32 R5, RZ, RZ, UR5 ;  /* 0x00000005ff057e24 */ /* 0x004fc8000f8e00ff */
[----:B------:R2:W3:Y:S03]  /*13ec0*/  SYNCS.PHASECHK.TRANS64.TRYWAIT P0, [R5+URZ+0x30850], R0 ;  /* 0x03085000050075a7 */ /* 0x0004e6000800017f */
[----:B---3--:R-:W-:Y:S05]  /*13ed0*/  @!P0 NANOSLEEP.SYNCS 0x989680 ;  /* 0x009896800000895d */ /* 0x008fea0003900000 */
[----:B------:R-:W3:Y:S02]  /*13ee0*/  @!P0 SYNCS.PHASECHK.TRANS64 P0, [R5+URZ+0x30850], R0 ;  /* 0x03085000050085a7 */ /* 0x000ee4000800007f */
[----:B---3--:R-:W-:Y:S05]  /*13ef0*/  @!P0 BRA `(.L_x_3796) ;  /* 0xfffffffc00ec8947 */ /* 0x008fea000383ffff */
[----:B------:R-:W-:Y:S05]  /*13f00*/  BRA `(.L_x_3795) ;  /* 0xffffffa400987947 */ /* 0x000fea000383ffff */
.L_x_3826:
[----:B------:R-:W1:Y:S01]  /*13f10*/  S2R R18, SR_TID.X ;  /* 0x0000000000127919 */ /* 0x000e620000002100 */
[----:B------:R-:W-:Y:S02]  /*13f20*/  IMAD.MOV.U32 R12, RZ, RZ, RZ ;  /* 0x000000ffff0c7224 */ /* 0x000fe400078e00ff */
        /* <DEDUP_REMOVED lines=8> */
.L_x_3876:
[----:B------:R-:W-:Y:S05]  /*13fb0*/  BRA `(.L_x_3877) ;  /* 0xffffffd4009c7947 */ /* 0x000fea000383ffff */
.L_x_3827:
[----:B------:R-:W-:Y:S01]  /*13fc0*/  BSSY B0, `(.L_x_3878) ;  /* 0x0000006000007945 */ /* 0x000fe20003800000 */
[----:B------:R-:W-:-:S07]  /*13fd0*/  IMAD.MOV.U32 R15, RZ, RZ, -0x1 ;  /* 0xffffffffff0f7424 */ /* 0x000fce00078e00ff */
[----:B------:R-:W-:Y:S05]  /*13fe0*/  WARPSYNC.COLLECTIVE R15, `(.L_x_3879) ;  /* 0x000000000f0c7348 */ /* 0x000fea0003c00000 */
[----:B------:R-:W-:Y:S02]  /*13ff0*/  ELECT P6, UR62, PT ;  /* 0x00000000003e782f */ /* 0x000fe400038c0000 */
[----:B------:R-:W-:Y:S01]  /*14000*/  MOV R14, UR62 ;  /* 0x0000003e000e7c02 */ /* 0x000fe20008000f00 */
[----:B------:R-:W-:Y:S10]  /*14010*/  ENDCOLLECTIVE ;  /* 0x000000000000791b */ /* 0x000ff40003800000 */
.L_x_3879:
[----:B------:R-:W-:Y:S05]  /*14020*/  BSYNC B0 ;  /* 0x0000000000007941 */ /* 0x000fea0003800000 */
.L_x_3878:
[----:B------:R-:W-:Y:S05]  /*14030*/  BRA `(.L_x_3880) ;  /* 0xffffffd4008c7947 */ /* 0x000fea000383ffff */
.L_x_3830:
[----:B-1----:R1:W2:Y:S02]  /*14040*/  SYNCS.PHASECHK.TRANS64.TRYWAIT P2, [R8+URZ+0x30840], R7 ;  /* 0x03084007080075a7 */ /* 0x0022a4000804017f */
[----:B--2---:R-:W-:Y:S05]  /*14050*/  @!P2 NANOSLEEP.SYNCS 0x989680 ;  /* 0x009896800000a95d */ /* 0x004fea0003900000 */
[----:B------:R-:W2:Y:S02]  /*14060*/  @!P2 SYNCS.PHASECHK.TRANS64 P2, [R8+URZ+0x30840], R7 ;  /* 0x030840070800a5a7 */ /* 0x000ea4000804007f */
[----:B--2---:R-:W-:Y:S05]  /*14070*/  @!P2 BRA `(.L_x_3830) ;  /* 0xfffffffc00f0a947 */ /* 0x004fea000383ffff */
[----:B------:R-:W-:Y:S05]  /*14080*/  BRA `(.L_x_3881) ;  /* 0xffffffd400e87947 */ /* 0x000fea000383ffff */
.L_x_3832:
[----:B-1----:R-:W-:-:S04]  /*14090*/  IMAD.U32 R8, RZ, RZ, UR38 ;  /* 0x00000026ff087e24 */ /* 0x002fc8000f8e00ff */
[----:B------:R1:W2:Y:S03]  /*140a0*/  SYNCS.PHASECHK.TRANS64.TRYWAIT P2, [R8+URZ+0x30820], R7 ;  /* 0x03082007080075a7 */ /* 0x0002a6000804017f */
[----:B--2---:R-:W-:Y:S05]  /*140b0*/  @!P2 NANOSLEEP.SYNCS 0x989680 ;  /* 0x009896800000a95d */ /* 0x004fea0003900000 */
[----:B------:R-:W2:Y:S02]  /*140c0*/  @!P2 SYNCS.PHASECHK.TRANS64 P2, [R8+URZ+0x30820], R7 ;  /* 0x030820070800a5a7 */ /* 0x000ea4000804007f */
[----:B--2---:R-:W-:Y:S05]  /*140d0*/  @!P2 BRA `(.L_x_3832) ;  /* 0xfffffffc00eca947 */ /* 0x004fea000383ffff */
[----:B------:R-:W-:Y:S05]  /*140e0*/  BRA `(.L_x_3882) ;  /* 0xffffffd800f47947 */ /* 0x000fea000383ffff */
.L_x_3838:
[----:B-1----:R1:W2:Y:S02]  /*140f0*/  SYNCS.PHASECHK.TRANS64.TRYWAIT P3, [R3+URZ+0x30840], R2 ;  /* 0x03084002030075a7 */ /* 0x0022a4000806017f */
[----:B--2---:R-:W-:Y:S05]  /*14100*/  @!P3 NANOSLEEP.SYNCS 0x989680 ;  /* 0x009896800000b95d */ /* 0x004fea0003900000 */
[----:B------:R-:W2:Y:S02]  /*14110*/  @!P3 SYNCS.PHASECHK.TRANS64 P3, [R3+URZ+0x30840], R2 ;  /* 0x030840020300b5a7 */ /* 0x000ea4000806007f */
[----:B--2---:R-:W-:Y:S05]  /*14120*/  @!P3 BRA `(.L_x_3838) ;  /* 0xfffffffc00f0b947 */ /* 0x004fea000383ffff */
[----:B------:R-:W-:Y:S05]  /*14130*/  BRA `(.L_x_3883) ;  /* 0xffffffdc00987947 */ /* 0x000fea000383ffff */
.L_x_3840:
[----:B-1----:R1:W2:Y:S02]  /*14140*/  SYNCS.PHASECHK.TRANS64.TRYWAIT P3, [R2+URZ+0x60], R3 ;  /* 0x00006003020075a7 */ /* 0x0022a4000806017f */
[----:B--2---:R-:W-:Y:S05]  /*14150*/  @!P3 NANOSLEEP.SYNCS 0x989680 ;  /* 0x009896800000b95d */ /* 0x004fea0003900000 */
[----:B------:R-:W2:Y:S02]  /*14160*/  @!P3 SYNCS.PHASECHK.TRANS64 P3, [R2+URZ+0x60], R3 ;  /* 0x000060030200b5a7 */ /* 0x000ea4000806007f */
[----:B--2---:R-:W-:Y:S05]  /*14170*/  @!P3 BRA `(.L_x_3840) ;  /* 0xfffffffc00f0b947 */ /* 0x004fea000383ffff */
[----:B------:R-:W-:Y:S05]  /*14180*/  BRA `(.L_x_3884) ;  /* 0xffffffe000207947 */ /* 0x000fea000383ffff */
.L_x_3846:
[----:B-1----:R1:W2:Y:S02]  /*14190*/  SYNCS.PHASECHK.TRANS64.TRYWAIT P3, [R3+URZ+0x30840], R2 ;  /* 0x03084002030075a7 */ /* 0x0022a4000806017f */
[----:B--2---:R-:W-:Y:S05]  /*141a0*/  @!P3 NANOSLEEP.SYNCS 0x989680 ;  /* 0x009896800000b95d */ /* 0x004fea0003900000 */
[----:B------:R-:W2:Y:S02]  /*141b0*/  @!P3 SYNCS.PHASECHK.TRANS64 P3, [R3+URZ+0x30840], R2 ;  /* 0x030840020300b5a7 */ /* 0x000ea4000806007f */
[----:B--2---:R-:W-:Y:S05]  /*141c0*/  @!P3 BRA `(.L_x_3846) ;  /* 0xfffffffc00f0b947 */ /* 0x004fea000383ffff */
[----:B------:R-:W-:Y:S05]  /*141d0*/  BRA `(.L_x_3885) ;  /* 0xffffffe400547947 */ /* 0x000fea000383ffff */
.L_x_3848:
[----:B-1----:R1:W2:Y:S02]  /*141e0*/  SYNCS.PHASECHK.TRANS64.TRYWAIT P3, [R2+URZ+0x60], R17 ;  /* 0x00006011020075a7 */ /* 0x0022a4000806017f */
[----:B--2---:R-:W-:Y:S05]  /*141f0*/  @!P3 NANOSLEEP.SYNCS 0x989680 ;  /* 0x009896800000b95d */ /* 0x004fea0003900000 */
[----:B------:R-:W2:Y:S02]  /*14200*/  @!P3 SYNCS.PHASECHK.TRANS64 P3, [R2+URZ+0x60], R17 ;  /* 0x000060110200b5a7 */ /* 0x000ea4000806007f */
[----:B--2---:R-:W-:Y:S05]  /*14210*/  @!P3 BRA `(.L_x_3848) ;  /* 0xfffffffc00f0b947 */ /* 0x004fea000383ffff */
[----:B------:R-:W-:Y:S05]  /*14220*/  BRA `(.L_x_3886) ;  /* 0xffffffe400dc7947 */ /* 0x000fea000383ffff */
.L_x_3853:
[----:B--2---:R2:W3:Y:S02]  /*14230*/  SYNCS.PHASECHK.TRANS64.TRYWAIT P2, [R2+URZ+0x30840], R3 ;  /* 0x03084003020075a7 */ /* 0x0044e4000804017f */
[----:B---3--:R-:W-:Y:S05]  /*14240*/  @!P2 NANOSLEEP.SYNCS 0x989680 ;  /* 0x009896800000a95d */ /* 0x008fea0003900000 */
[----:B------:R-:W3:Y:S02]  /*14250*/  @!P2 SYNCS.PHASECHK.TRANS64 P2, [R2+URZ+0x30840], R3 ;  /* 0x030840030200a5a7 */ /* 0x000ee4000804007f */
[----:B---3--:R-:W-:Y:S05]  /*14260*/  @!P2 BRA `(.L_x_3853) ;  /* 0xfffffffc00f0a947 */ /* 0x008fea000383ffff */
[----:B------:R-:W-:Y:S05]  /*14270*/  BRA `(.L_x_3887) ;  /* 0xffffffe800dc7947 */ /* 0x000fea000383ffff */
.L_x_3855:
[----:B-1----:R1:W2:Y:S02]  /*14280*/  SYNCS.PHASECHK.TRANS64.TRYWAIT P2, [R2+URZ+0x60], R11 ;  /* 0x0000600b020075a7 */ /* 0x0022a4000804017f */
[----:B--2---:R-:W-:Y:S05]  /*14290*/  @!P2 NANOSLEEP.SYNCS 0x989680 ;  /* 0x009896800000a95d */ /* 0x004fea0003900000 */
[----:B------:R-:W2:Y:S02]  /*142a0*/  @!P2 SYNCS.PHASECHK.TRANS64 P2, [R2+URZ+0x60], R11 ;  /* 0x0000600b0200a5a7 */ /* 0x000ea4000804007f */
[----:B--2---:R-:W-:Y:S05]  /*142b0*/  @!P2 BRA `(.L_x_3855) ;  /* 0xfffffffc00f0a947 */ /* 0x004fea000383ffff */
[----:B------:R-:W-:Y:S05]  /*142c0*/  BRA `(.L_x_3888) ;  /* 0xffffffec00707947 */ /* 0x000fea000383ffff */
.L_x_3862:
[----:B-1----:R1:W2:Y:S02]  /*142d0*/  SYNCS.PHASECHK.TRANS64.TRYWAIT P0, [R3+URZ+0x30860], R0 ;  /* 0x03086000030075a7 */ /* 0x0022a4000800017f */
[----:B--2---:R-:W-:Y:S05]  /*142e0*/  @!P0 NANOSLEEP.SYNCS 0x989680 ;  /* 0x009896800000895d */ /* 0x004fea0003900000 */
[----:B------:R-:W2:Y:S02]  /*142f0*/  @!P0 SYNCS.PHASECHK.TRANS64 P0, [R3+URZ+0x30860], R0 ;  /* 0x03086000030085a7 */ /* 0x000ea4000800007f */
[----:B--2---:R-:W-:Y:S05]  /*14300*/  @!P0 BRA `(.L_x_3862) ;  /* 0xfffffffc00f08947 */ /* 0x004fea000383ffff */
[----:B------:R-:W-:Y:S05]  /*14310*/  BRA `(.L_x_3889) ;  /* 0xfffffff000607947 */ /* 0x000fea000383ffff */
.L_x_3864:
[----:B------:R-:W-:Y:S01]  /*14320*/  BSSY B0, `(.L_x_3890) ;  /* 0x0000007000007945 */ /* 0x000fe20003800000 */
[----:B------:R-:W-:Y:S02]  /*14330*/  IMAD.MOV.U32 R12, RZ, RZ, RZ ;  /* 0x000000ffff0c7224 */ /* 0x000fe400078e00ff */
[----:B------:R-:W-:Y:S02]  /*14340*/  IMAD.MOV.U32 R11, RZ, RZ, 0x1f ;  /* 0x0000001fff0b7424 */ /* 0x000fe400078e00ff */
[----:B------:R-:W-:-:S07]  /*14350*/  IMAD.MOV.U32 R15, RZ, RZ, -0x1 ;  /* 0xffffffffff0f7424 */ /* 0x000fce00078e00ff */
[----:B------:R-:W-:Y:S05]  /*14360*/  WARPSYNC.COLLECTIVE R15, `(.L_x_3891) ;  /* 0x000000000f087348 */ /* 0x000fea0003c00000 */
[----:B------:R1:W2:Y:S02]  /*14370*/  SHFL.IDX P6, R14, R13, R12, R11 ;  /* 0x0000000c0d0e7389 */ /* 0x0002a400000c000b */
[----:B-12---:R-:W-:Y:S01]  /*14380*/  ENDCOLLECTIVE ;  /* 0x000000000000791b */ /* 0x006fe20003800000 */
.L_x_3891:
[----:B------:R-:W-:Y:S05]  /*14390*/  BSYNC B0 ;  /* 0x0000000000007941 */ /* 0x000fea0003800000 */
.L_x_3890:
[----:B------:R-:W-:Y:S05]  /*143a0*/  BRA `(.L_x_3892) ;  /* 0xfffffff000f47947 */ /* 0x000fea000383ffff */
.L_x_3866:
[----:B--2---:R2:W3:Y:S02]  /*143b0*/  SYNCS.PHASECHK.TRANS64.TRYWAIT P0, [R7+URZ+0x30820], R0 ;  /* 0x03082000070075a7 */ /* 0x0044e4000800017f */
[----:B---3--:R-:W-:Y:S05]  /*143c0*/  @!P0 NANOSLEEP.SYNCS 0x989680 ;  /* 0x009896800000895d */ /* 0x008fea0003900000 */
[----:B------:R-:W3:Y:S02]  /*143d0*/  @!P0 SYNCS.PHASECHK.TRANS64 P0, [R7+URZ+0x30820], R0 ;  /* 0x03082000070085a7 */ /* 0x000ee4000800007f */
[----:B---3--:R-:W-:Y:S05]  /*143e0*/  @!P0 BRA `(.L_x_3866) ;  /* 0xfffffffc00f08947 */ /* 0x008fea000383ffff */
[----:B------:R-:W-:Y:S05]  /*143f0*/  BRA `(.L_x_3893) ;  /* 0xfffffff400447947 */ /* 0x000fea000383ffff */
.L_x_3870:
[----:B--2---:R2:W3:Y:S02]  /*14400*/  SYNCS.PHASECHK.TRANS64.TRYWAIT P0, [R5+URZ], R4 ;  /* 0x00000004050075a7 */ /* 0x0044e4000800017f */
[----:B---3--:R-:W-:Y:S05]  /*14410*/  @!P0 NANOSLEEP.SYNCS 0x989680 ;  /* 0x009896800000895d */ /* 0x008fea0003900000 */
[----:B------:R-:W3:Y:S02]  /*14420*/  @!P0 SYNCS.PHASECHK.TRANS64 P0, [R5+URZ], R4 ;  /* 0x00000004050085a7 */ /* 0x000ee4000800007f */
[----:B---3--:R-:W-:Y:S05]  /*14430*/  @!P0 BRA `(.L_x_3870) ;  /* 0xfffffffc00f08947 */ /* 0x008fea000383ffff */
[----:B------:R-:W-:Y:S05]  /*14440*/  BRA `(.L_x_3894) ;  /* 0xfffffff400a07947 */ /* 0x000fea000383ffff */
.L_x_3871:
[----:B---3--:R3:W4:Y:S02]  /*14450*/  SYNCS.PHASECHK.TRANS64.TRYWAIT P0, [R3+URZ], R0 ;  /* 0x00000000030075a7 */ /* 0x008724000800017f */
[----:B----4-:R-:W-:Y:S05]  /*14460*/  @!P0 NANOSLEEP.SYNCS 0x989680 ;  /* 0x009896800000895d */ /* 0x010fea0003900000 */
[----:B------:R-:W4:Y:S02]  /*14470*/  @!P0 SYNCS.PHASECHK.TRANS64 P0, [R3+URZ], R0 ;  /* 0x00000000030085a7 */ /* 0x000f24000800007f */
[----:B----4-:R-:W-:Y:S05]  /*14480*/  @!P0 BRA `(.L_x_3871) ;  /* 0xfffffffc00f08947 */ /* 0x010fea000383ffff */
[----:B------:R-:W-:Y:S05]  /*14490*/  BRA `(.L_x_3895) ;  /* 0xfffffff400947947 */ /* 0x000fea000383ffff */
.L_x_3873:
[----:B--2---:R2:W3:Y:S02]  /*144a0*/  SYNCS.PHASECHK.TRANS64.TRYWAIT P0, [R5+URZ], R4 ;  /* 0x00000004050075a7 */ /* 0x0044e4000800017f */
[----:B---3--:R-:W-:Y:S05]  /*144b0*/  @!P0 NANOSLEEP.SYNCS 0x989680 ;  /* 0x009896800000895d */ /* 0x008fea0003900000 */
[----:B------:R-:W3:Y:S02]  /*144c0*/  @!P0 SYNCS.PHASECHK.TRANS64 P0, [R5+URZ], R4 ;  /* 0x00000004050085a7 */ /* 0x000ee4000800007f */
[----:B---3--:R-:W-:Y:S05]  /*144d0*/  @!P0 BRA `(.L_x_3873) ;  /* 0xfffffffc00f08947 */ /* 0x008fea000383ffff */
[----:B------:R-:W-:Y:S05]  /*144e0*/  BRA `(.L_x_3896) ;  /* 0xfffffff400987947 */ /* 0x000fea000383ffff */
.L_x_3897:
        /* <DEDUP_REMOVED lines=9> */
.L_x_12760:


//--------------------- .text._ZN7cutlass13device_kernelIN5flash11enable_sm90INS1_16FlashAttnFwdSm90INS1_25CollectiveMainloopFwdSm90ILi2EN4cute5tupleIJNS5_1CILi1EEES8_S8_EEENS6_IJNS7_ILi128EEENS7_ILi96EEENS7_ILi192EEEEEELi192ENS_6half_tEfNS_4arch4Sm90ELb0ELb1ELb1ELb1ELb0ELb0ELb0ELb1ELb1ELb0ELb0ELb0EEENS1_21CollectiveEpilogueFwdINS6_IJSA_SC_SB_EEES9_SE_SG_Li256ELb1ELb0ELb0ELb0EEENS1_36VarlenDynamicPersistentTileSchedulerILi128ELi96ELi256ELi32ELb0ELb0ELb1ELb1ELb0ELb1EEEEEEEEEvNT_6ParamsE --------------------------
	.section	.text._ZN7cutlass13device_kernelIN5flash11enable_sm90INS1_16FlashAttnFwdSm90INS1_25CollectiveMainloopFwdSm90ILi2EN4cute5tupleIJNS5_1CILi1EEES8_S8_EEENS6_IJNS7_ILi128EEENS7_ILi96EEENS7_ILi192EEEEEELi192ENS_6half_tEfNS_4arch4Sm90ELb0ELb1ELb1ELb1ELb0ELb0ELb0ELb1ELb1ELb0ELb0ELb0EEENS1_21CollectiveEpilogueFwdINS6_IJSA_SC_SB_EEES9_SE_SG_Li256ELb1ELb0ELb0ELb0EEENS1_36VarlenDynamicPersistentTileSchedulerILi128ELi96ELi256ELi32ELb0ELb0ELb1ELb1ELb0ELb1EEEEEEEEEvNT_6ParamsE,"ax",@progbits
	.align	128
.text._ZN7cutlass13device_kernelIN5flash11enable_sm90INS1_16FlashAttnFwdSm90INS1_25CollectiveMainloopFwdSm90ILi2EN4cute5tupleIJNS5_1CILi1EEES8_S8_EEENS6_IJNS7_ILi128EEENS7_ILi96EEENS7_ILi192EEEEEELi192ENS_6half_tEfNS_4arch4Sm90ELb0ELb1ELb1ELb1ELb0ELb0ELb0ELb1ELb1ELb0ELb0ELb0EEENS1_21CollectiveEpilogueFwdINS6_IJSA_SC_SB_EEES9_SE_SG_Li256ELb1ELb0ELb0ELb0EEENS1_36VarlenDynamicPersistentTileSchedulerILi128ELi96ELi256ELi32ELb0ELb0ELb1ELb1ELb0ELb1EEEEEEEEEvNT_6ParamsE:
        .type           _ZN7cutlass13device_kernelIN5flash11enable_sm90INS1_16FlashAttnFwdSm90INS1_25CollectiveMainloopFwdSm90ILi2EN4cute5tupleIJNS5_1CILi1EEES8_S8_EEENS6_IJNS7_ILi128EEENS7_ILi96EEENS7_ILi192EEEEEELi192ENS_6half_tEfNS_4arch4Sm90ELb0ELb1ELb1ELb1ELb0ELb0ELb0ELb1ELb1ELb0ELb0ELb0EEENS1_21CollectiveEpilogueFwdINS6_IJSA_SC_SB_EEES9_SE_SG_Li256ELb1ELb0ELb0ELb0EEENS1_36VarlenDynamicPersistentTileSchedulerILi128ELi96ELi256ELi32ELb0ELb0ELb1ELb1ELb0ELb1EEEEEEEEEvNT_6ParamsE,@function
        .size           _ZN7cutlass13device_kernelIN5flash11enable_sm90INS1_16FlashAttnFwdSm90INS1_25CollectiveMainloopFwdSm90ILi2EN4cute5tupleIJNS5_1CILi1EEES8_S8_EEENS6_IJNS7_ILi128EEENS7_ILi96EEENS7_ILi192EEEEEELi192ENS_6half_tEfNS_4arch4Sm90ELb0ELb1ELb1ELb1ELb0ELb0ELb0ELb1ELb1ELb0ELb0ELb0EEENS1_21CollectiveEpilogueFwdINS6_IJSA_SC_SB_EEES9_SE_SG_Li256ELb1ELb0ELb0ELb0EEENS1_36VarlenDynamicPersistentTileSchedulerILi128ELi96ELi256ELi32ELb0ELb0ELb1ELb1ELb0ELb1EEEEEEEEEvNT_6ParamsE,(.L_x_12761 - _ZN7cutlass13device_kernelIN5flash11enable_sm90INS1_16FlashAttnFwdSm90INS1_25CollectiveMainloopFwdSm90ILi2EN4cute5tupleIJNS5_1CILi1EEES8_S8_EEENS6_IJNS7_ILi128EEENS7_ILi96EEENS7_ILi192EEEEEELi192ENS_6half_tEfNS_4arch4Sm90ELb0ELb1ELb1ELb1ELb0ELb0ELb0ELb1ELb1ELb0ELb0ELb0EEENS1_21CollectiveEpilogueFwdINS6_IJSA_SC_SB_EEES9_SE_SG_Li256ELb1ELb0ELb0ELb0EEENS1_36VarlenDynamicPersistentTileSchedulerILi128ELi96ELi256ELi32ELb0ELb0ELb1ELb1ELb0ELb1EEEEEEEEEvNT_6ParamsE)
        .other          _ZN7cutlass13device_kernelIN5flash11enable_sm90INS1_16FlashAttnFwdSm90INS1_25CollectiveMainloopFwdSm90ILi2EN4cute5tupleIJNS5_1CILi1EEES8_S8_EEENS6_IJNS7_ILi128EEENS7_ILi96EEENS7_ILi192EEEEEELi192ENS_6half_tEfNS_4arch4Sm90ELb0ELb1ELb1ELb1ELb0ELb0ELb0ELb1ELb1ELb0ELb0ELb0EEENS1_21CollectiveEpilogueFwdINS6_IJSA_SC_SB_EEES9_SE_SG_Li256ELb1ELb0ELb0ELb0EEENS1_36VarlenDynamicPersistentTileSchedulerILi128ELi96ELi256ELi32ELb0ELb0ELb1ELb1ELb0ELb1EEEEEEEEEvNT_6ParamsE,@"STO_CUDA_ENTRY STV_DEFAULT"
_ZN7cutlass13device_kernelIN5flash11enable_sm90INS1_16FlashAttnFwdSm90INS1_25CollectiveMainloopFwdSm90ILi2EN4cute5tupleIJNS5_1CILi1EEES8_S8_EEENS6_IJNS7_ILi128EEENS7_ILi96EEENS7_ILi192EEEEEELi192ENS_6half_tEfNS_4arch4Sm90ELb0ELb1ELb1ELb1ELb0ELb0ELb0ELb1ELb1ELb0ELb0ELb0EEENS1_21CollectiveEpilogueFwdINS6_IJSA_SC_SB_EEES9_SE_SG_Li256ELb1ELb0ELb0ELb0EEENS1_36VarlenDynamicPersistentTileSchedulerILi128ELi96ELi256ELi32ELb0ELb0ELb1ELb1ELb0ELb1EEEEEEEEEvNT_6ParamsE:
        /* <DEDUP_REMOVED lines=21> */
.L_x_3899:
[----:B------:R-:W-:Y:S05]  /*0150*/  BSYNC B0 ;  /* 0x0000000000007941 */ /* 0x000fea0003800000 */
.L_x_3898:
        /* <DEDUP_REMOVED lines=41> */
.L_x_3900:
        /* <DEDUP_REMOVED lines=22> */
.L_x_3901:
        /* <DEDUP_REMOVED lines=18> */
.L_x_3902:
        /* <DEDUP_REMOVED lines=22> */
.L_x_3903:
        /* <DEDUP_REMOVED lines=22> */
.L_x_3904:
        /* <DEDUP_REMOVED lines=8> */
.L_x_3906:
        /* <DEDUP_REMOVED lines=46> */
[----:B------:R-:W-:Y:S01]  /*0c90*/  IMAD R10, R9, 0x10, R10 ;  /* 0x00000010090a7824 */ /* 0x000fe200078e020a */
[----:B------:R-:W-:Y:S01]  /*0ca0*/  LEA.HI R2, R2, R5, RZ, 0x1 ;  /* 0x0000000502027211 */ /* 0x000fe200078f08ff */
[----:B------:R-:W-:Y:S01]  /*0cb0*/  IMAD.U32 R204, RZ, RZ, UR4 ;  /* 0x00000004ffcc7e24 */ /* 0x000fe2000f8e00ff */
[----:B------:R-:W-:Y:S01]  /*0cc0*/  LOP3.LUT R7, R6, 0xfffffc00, RZ, 0xc0, !PT ;  /* 0xfffffc0006077812 */ /* 0x000fe200078ec0ff */
[----:B------:R-:W-:Y:S01]  /*0cd0*/  IMAD.IADD R4, R205, 0x1, -R4 ;  /* 0x00000001cd047824 */ /* 0x000fe200078e0a04 */
[----:B------:R-:W-:Y:S01]  /*0ce0*/  LOP3.LUT R2, R2, 0x1ffffffe, RZ, 0xc0, !PT ;  /* 0x1ffffffe02027812 */ /* 0x000fe200078ec0ff */
[----:B------:R-:W-:Y:S01]  /*0cf0*/  IMAD R201, R3, 0x40, R10 ;  /* 0x0000004003c97824 */ /* 0x000fe200078e020a */
[----:B------:R-:W-:Y:S01]  /*0d00*/  LOP3.LUT R3, R8, 0x7ffffffc, RZ, 0xc0, !PT ;  /* 0x7ffffffc08037812 */ /* 0x000fe200078ec0ff */
[----:B------:R-:W-:Y:S01]  /*0d10*/  IMAD R7, R4, 0x40, R7 ;  /* 0x0000004004077824 */ /* 0x000fe200078e0207 */
[----:B------:R-:W-:Y:S01]  /*0d20*/  UMOV UR4, URZ ;  /* 0x0000003f00047c82 */ /* 0x000fe20008000000 */
[----:B------:R-:W-:Y:S01]  /*0d30*/  IMAD.IADD R2, R5, 0x1, -R2 ;  /* 0x0000000105027824 */ /* 0x000fe200078e0a02 */
[----:B------:R-:W-:Y:S01]  /*0d40*/  SHF.R.S32.HI R22, RZ, 0x3, R0 ;  /* 0x00000003ff167819 */ /* 0x000fe20000011400 */
[----:B------:R-:W-:-:S02]  /*0d50*/  IMAD.U32 R199, RZ, RZ, UR4 ;  /* 0x00000004ffc77e24 */ /* 0x000fc4000f8e00ff */
[----:B------:R-:W-:Y:S01]  /*0d60*/  IMAD R203, R2, 0x8, R7 ;  /* 0x0000000802cb7824 */ /* 0x000fe200078e0207 */
[----:B------:R-:W-:Y:S01]  /*0d70*/  LOP3.LUT R2, R0, 0x1ffffff8, RZ, 0xc0, !PT ;  /* 0x1ffffff800027812 */ /* 0x000fe200078ec0ff */
[----:B------:R-:W-:-:S04]  /*0d80*/  IMAD.IADD R18, R200, 0x1, -R3 ;  /* 0x00000001c8127824 */ /* 0x000fc800078e0a03 */
[----:B------:R-:W-:-:S04]  /*0d90*/  IMAD.IADD R2, R205, 0x1, -R2 ;  /* 0x00000001cd027824 */ /* 0x000fc800078e0a02 */
[----:B------:R-:W-:-:S07]  /*0da0*/  IMAD.SHL.U32 R19, R2, 0x8, RZ ;  /* 0x0000000802137824 */ /* 0x000fce00078e00ff */
.L_x_4006:
[----:B------:R-:W-:Y:S01]  /*0db0*/  ULDC.64 UR8, c[0x0][0xa28] ;  /* 0x00028a0000087ab9 */ /* 0x000fe20000000a00 */
[----:B012345:R-:W0:Y:S01]  /*0dc0*/  LDC.64 R8, c[0x0][0x3f8] ;  /* 0x0000fe00ff087b82 */ /* 0x03fe220000000a00 */
[----:B------:R-:W-:Y:S01]  /*0dd0*/  UISETP.NE.U32.AND UP0, UPT, UR8, URZ, UPT ;  /* 0x0000003f0800728c */ /* 0x000fe2000bf05070 */
[----:B------:R-:W-:Y:S01]  /*0de0*/  IMAD.MOV.U32 R7, RZ, RZ, RZ ;  /* 0x000000ffff077224 */ /* 0x000fe200078e00ff */
        /* <DEDUP_REMOVED lines=40> */
.L_x_3907:
[----:B---3--:R-:W-:Y:S02]  /*1070*/  IMAD R16, R0, R11, RZ ;  /* 0x0000000b00107224 */ /* 0x008fe400078e02ff */
[----:B------:R-:W-:Y:S02]  /*1080*/  IMAD.MOV.U32 R196, RZ, RZ, R193 ;  /* 0x000000ffffc47224 */ /* 0x000fe400078e00c1 */
        /* <DEDUP_REMOVED lines=9> */
.L_x_3908:
        /* <DEDUP_REMOVED lines=12> */
.L_x_3909:
[----:B------:R-:W1:Y:S01]  /*11e0*/  LDC.64 R8, c[0x0][0x9e0] ;  /* 0x00027800ff087b82 */ /* 0x000e620000000a00 */
[----:B-----5:R-:W-:Y:S01]  /*11f0*/  IMAD.IADD R16, R16, 0x1, -R7 ;  /* 0x0000000110107824 */ /* 0x020fe200078e0a07 */
[----:B------:R-:W-:-:S04]  /*1200*/  LEA R0, R193, 0x80, 0x7 ;  /* 0x00000080c1007811 */ /* 0x000fc800078e38ff */
[----:B0-----:R-:W-:Y:S02]  /*1210*/  IADD3 R3, R16, R0, -R17 ;  /* 0x0000000010037210 */ /* 0x001fe40007ffe811 */
[----:B-1----:R-:W-:-:S03]  /*1220*/  ISETP.GE.AND P1, PT, R9, 0x1, PT ;  /* 0x000000010900780c */ /* 0x002fc60003f26270 */
[----:B------:R-:W-:-:S10]  /*1230*/  IMAD.IADD R0, R3, 0x1, R8 ;  /* 0x0000000103007824 */ /* 0x000fd400078e0208 */
[----:B------:R-:W-:Y:S05]  /*1240*/  @!P1 BRA `(.L_x_3910) ;  /* 0x0000000000409947 */ /* 0x000fea0003800000 */
[C---:B------:R-:W-:Y:S01]  /*1250*/  ISETP.GT.AND P0, PT, R3.reuse, RZ, PT ;  /* 0x000000ff0300720c */ /* 0x040fe20003f04270 */
[----:B------:R-:W-:-:S12]  /*1260*/  VIADD R2, R3, 0xffffffff ;  /* 0xffffffff03027836 */ /* 0x000fd80000000000 */
        /* <DEDUP_REMOVED lines=8> */
.L_x_3911:
[----:B------:R-:W-:-:S13]  /*12f0*/  ISETP.NE.AND P0, PT, R9, 0x1, PT ;  /* 0x000000010900780c */ /* 0x000fda0003f05270 */
[----:B------:R-:W0:Y:S02]  /*1300*/  @P0 LDC.64 R4, c[0x0][0x9e8] ;  /* 0x00027a00ff040b82 */ /* 0x000e240000000a00 */
[----:B0-----:R-:W-:-:S05]  /*1310*/  @P0 IMAD.HI.U32 R4, R2, R4, RZ ;  /* 0x0000000402040227 */ /* 0x001fca00078e00ff */
[----:B------:R-:W-:-:S07]  /*1320*/  @P0 SHF.R.U32.HI R2, RZ, R5, R4 ;  /* 0x00000005ff020219 */ /* 0x000fce0000011604 */
.L_x_3912:
[----:B------:R-:W-:-:S05]  /*1330*/  IMAD R3, R2, R9, R9 ;  /* 0x0000000902037224 */ /* 0x000fca00078e0209 */
[----:B------:R-:W-:-:S07]  /*1340*/  VIMNMX R0, R0, R3, PT ;  /* 0x0000000300007248 */ /* 0x000fce0003fe0100 */
.L_x_3910:
[----:B------:R-:W-:Y:S01]  /*1350*/  VIADD R2, R0, 0x5f ;  /* 0x0000005f00027836 */ /* 0x000fe20000000000 */
[----:B------:R-:W-:Y:S01]  /*1360*/  ULDC UR4, c[0x0][0x9dc] ;  /* 0x0002770000047ab9 */ /* 0x000fe20000000800 */
[----:B------:R-:W-:Y:S02]  /*1370*/  VIADD R0, R16, 0x5f ;  /* 0x0000005f10007836 */ /* 0x000fe40000000000 */
[----:B------:R-:W-:Y:S02]  /*1380*/  IMAD R3, R193, 0x80, -R17 ;  /* 0x00000080c1037824 */ /* 0x000fe400078e0a11 */
[----:B------:R-:W-:-:S04]  /*1390*/  IMAD.HI R2, R2, 0x2aaaaaab, RZ ;  /* 0x2aaaaaab02027827 */ /* 0x000fc800078e02ff */
[----:B------:R-:W-:Y:S01]  /*13a0*/  IMAD.HI R0, R0, 0x2aaaaaab, RZ ;  /* 0x2aaaaaab00007827 */ /* 0x000fe200078e02ff */
[----:B------:R-:W-:-:S03]  /*13b0*/  SHF.R.U32.HI R5, RZ, 0x1f, R2 ;  /* 0x0000001fff057819 */ /* 0x000fc60000011602 */
[----:B------:R-:W-:Y:S01]  /*13c0*/  IMAD.IADD R4, R16, 0x1, R3 ;  /* 0x0000000110047824 */ /* 0x000fe200078e0203 */
        /* <DEDUP_REMOVED lines=16> */
.L_x_3914:
[----:B------:R-:W-:-:S13]  /*14d0*/  ISETP.NE.AND P0, PT, R9, 0x1, PT ;  /* 0x000000010900780c */ /* 0x000fda0003f05270 */
[----:B------:R-:W0:Y:S02]  /*14e0*/  @P0 LDC.64 R2, c[0x0][0x9e8] ;  /* 0x00027a00ff020b82 */ /* 0x000e240000000a00 */
[----:B0-----:R-:W-:-:S05]  /*14f0*/  @P0 IMAD.HI.U32 R0, R4, R2, RZ ;  /* 0x0000000204000227 */ /* 0x001fca00078e00ff */
[----:B------:R-:W-:-:S07]  /*1500*/  @P0 SHF.R.U32.HI R4, RZ, R3, R0 ;  /* 0x00000003ff040219 */ /* 0x000fce0000011600 */
.L_x_3915:
[----:B------:R-:W-:-:S05]  /*1510*/  IMAD R4, R4, R9, RZ ;  /* 0x0000000904047224 */ /* 0x000fca00078e02ff */
[----:B------:R-:W-:-:S13]  /*1520*/  R2UR UR5, R4 ;  /* 0x00000000040572ca */ /* 0x000fda00000e0000 */
[----:B------:R-:W-:-:S04]  /*1530*/  UISETP.LT.AND UP0, UPT, UR4, UR5, UPT ;  /* 0x000000050400728c */ /* 0x000fc8000bf01270 */
[----:B------:R-:W-:-:S12]  /*1540*/  USEL UR4, UR4, UR5, !UP0 ;  /* 0x0000000504047287 */ /* 0x000fd8000c000000 */
.L_x_3913:
[----:B------:R-:W-:Y:S01]  /*1550*/  UIMAD.WIDE UR4, UR4, 0x2aaaaaab, URZ ;  /* 0x2aaaaaab040478a5 */ /* 0x000fe2000f8e023f */
[----:B------:R-:W-:Y:S01]  /*1560*/  PLOP3.LUT P0, PT, PT, PT, PT, 0x80, 0x0 ;  /* 0x000000000000781c */ /* 0x000fe20003f0f070 */
[----:B------:R-:W-:Y:S01]  /*1570*/  IMAD.MOV.U32 R0, RZ, RZ, RZ ;  /* 0x000000ffff007224 */ /* 0x000fe200078e00ff */
[----:B------:R-:W-:Y:S01]  /*1580*/  CS2R R2, SRZ ;  /* 0x0000000000027805 */ /* 0x000fe2000001ff00 */
        /* <DEDUP_REMOVED lines=49> */
[----:B------:R-:W-:Y:S01]  /*18a0*/  CS2R R120, SRZ ;  /* 0x0000000000787805 */ /* 0x000fe2000001ff00 */
[----:B------:R-:W-:Y:S01]  /*18b0*/  IMAD.MOV.U32 R32, RZ, RZ, RZ ;  /* 0x000000ffff207224 */ /* 0x000fe200078e00ff */
[----:B------:R-:W-:-:S02]  /*18c0*/  CS2R R6, SRZ ;  /* 0x0000000000067805 */ /* 0x000fc4000001ff00 */
[----:B------:R-:W-:Y:S01]  /*18d0*/  CS2R R130, SRZ ;  /* 0x0000000000827805 */ /* 0x000fe2000001ff00 */
        /* <DEDUP_REMOVED lines=33> */
.L_x_3917:
        /* <DEDUP_REMOVED lines=9> */
[----:B------:R-:W0:Y:S02]  /*1b80*/  SYNCS.PHASECHK.TRANS64.TRYWAIT P1, [UR39+0x30800], R0 ;  /* 0x03080000ff0075a7 */ /* 0x000e240008020167 */
[----:B0-----:R-:W-:Y:S05]  /*1b90*/  @!P1 BRA `(.L_x_3918) ;  /* 0x00000150007c9947 */ /* 0x001fea0003800000 */
.L_x_4102:
[----:B------:R-:W-:Y:S05]  /*1ba0*/  @!P0 BRA `(.L_x_3919) ;  /* 0x0000000000048947 */ /* 0x000fea0003800000 */
[----:B------:R-:W-:Y:S01]  /*1bb0*/  BPT.TRAP 0x1 ;  /* 0x000000040000795c */ /* 0x000fe20000300000 */
.L_x_3919:
[----:B------:R-:W-:Y:S02]  /*1bc0*/  IMAD.U32 R5, RZ, RZ, UR37 ;  /* 0x00000025ff057e24 */ /* 0x000fe4000f8e00ff */
[----:B0-----:R-:W-:-:S03]  /*1bd0*/  IMAD.U32 R0, RZ, RZ, UR36 ;  /* 0x00000024ff007e24 */ /* 0x001fc6000f8e00ff */
[----:B------:R-:W-:Y:S02]  /*1be0*/  LEA R5, R5, UR39, 0x3 ;  /* 0x0000002705057c11 */ /* 0x000fe4000f8e18ff */
[----:B------:R-:W-:-:S04]  /*1bf0*/  SHF.L.U32 R0, R0, 0x1f, RZ ;  /* 0x0000001f00007819 */ /* 0x000fc800000006ff */
[----:B------:R0:W1:Y:S01]  /*1c00*/  SYNCS.PHASECHK.TRANS64.TRYWAIT P1, [R5+URZ+0x30830], R0 ;  /* 0x03083000050075a7 */ /* 0x000062000802017f */
[----:B------:R-:W-:Y:S05]  /*1c10*/  @!P0 BRA `(.L_x_3920) ;  /* 0x0000000000048947 */ /* 0x000fea0003800000 */
[----:B------:R-:W-:Y:S01]  /*1c20*/  BPT.TRAP 0x1 ;  /* 0x000000040000795c */ /* 0x000fe20000300000 */
.L_x_3920:
[----:B------:R-:W2:Y:S01]  /*1c30*/  LDL.LU R2, [R1] ;  /* 0x0000000001027983 */ /* 0x000ea20000300800 */
[----:B------:R-:W3:Y:S02]  /*1c40*/  S2R R3, SR_TID.X ;  /* 0x0000000000037919 */ /* 0x000ee40000002100 */
[----:B---3--:R-:W-:Y:S02]  /*1c50*/  LOP3.LUT P2, RZ, R3, 0x7f, RZ, 0xc0, !PT ;  /* 0x0000007f03ff7812 */ /* 0x008fe4000784c0ff */
[----:B--2---:R-:W-:-:S11]  /*1c60*/  LOP3.LUT R2, R2, 0xfff7ffff, RZ, 0xc0, !PT ;  /* 0xfff7ffff02027812 */ /* 0x004fd600078ec0ff */
[----:B------:R-:W-:-:S05]  /*1c70*/  @P2 LOP3.LUT R2, R2, 0x80000, RZ, 0xfc, !PT ;  /* 0x0008000002022812 */ /* 0x000fca00078efcff */
[----:B------:R2:W-:Y:S01]  /*1c80*/  STL [R1], R2 ;  /* 0x0000000201007387 */ /* 0x0005e20000100800 */
[----:B-1----:R-:W-:Y:S05]  /*1c90*/  @P1 BRA `(.L_x_3921) ;  /* 0x0000000000081947 */ /* 0x002fea0003800000 */
[----:B------:R-:W1:Y:S02]  /*1ca0*/  SYNCS.PHASECHK.TRANS64.TRYWAIT P1, [R5+URZ+0x30830], R0 ;  /* 0x03083000050075a7 */ /* 0x000e64000802017f */
[----:B-1----:R-:W-:Y:S05]  /*1cb0*/  @!P1 BRA `(.L_x_3922) ;  /* 0x00000150004c9947 */ /* 0x002fea0003800000 */
.L_x_3921:
        /* <DEDUP_REMOVED lines=14> */
[----:B------:R-:W-:Y:S01]  /*1da0*/  IMAD.MOV.U32 R11, RZ, RZ, -0x60 ;  /* 0xffffffa0ff0b7424 */ /* 0x000fe200078e00ff */
[----:B------:R-:W-:-:S02]  /*1db0*/  ULOP3.LUT UR4, UR38, 0x10000, URZ, 0xfc, !UPT ;  /* 0x0001000026047892 */ /* 0x000fc4000f8efc3f */
[----:B------:R-:W-:Y:S01]  /*1dc0*/  UIMAD UR5, UR37, 0x900, UR60 ;  /* 0x00000900250578a4 */ /* 0x000fe2000f8e023c */
[----:B------:R-:W-:Y:S01]  /*1dd0*/  IMAD R11, R74, R11, 0x60 ;  /* 0x000000604a0b7424 */ /* 0x000fe200078e020b */
[----:B------:R-:W-:Y:S02]  /*1de0*/  UIADD3 UR56, UR4, 0x2, URZ ;  /* 0x0000000204387890 */ /* 0x000fe4000fffe03f */
[----:B------:R-:W-:Y:S01]  /*1df0*/  UIADD3 UR58, UR5, 0x2, URZ ;  /* 0x00000002053a7890 */ /* 0x000fe2000fffe03f */
[----:B------:R-:W-:Y:S01]  /*1e00*/  IMAD.IADD R9, R16, 0x1, R11 ;  /* 0x0000000110097824 */ /* 0x000fe200078e020b */
[----:B------:R-:W-:Y:S01]  /*1e10*/  UMOV UR8, UR4 ;  /* 0x0000000400087c82 */ /* 0x000fe20008000000 */
[----:B------:R-:W-:Y:S01]  /*1e20*/  UMOV UR10, UR5 ;  /* 0x00000005000a7c82 */ /* 0x000fe20008000000 */
[----:B------:R-:W-:Y:S01]  /*1e30*/  UIADD3 UR52, UR4, 0x4, URZ ;  /* 0x0000000404347890 */ /* 0x000fe2000fffe03f */
[----:B------:R-:W-:Y:S01]  /*1e40*/  HGMMA.64x96x16.F32 R24, gdesc[UR8], RZ, !UPT, gsb0 ;  /* 0x01600000081879f0 */ /* 0x000fe2000c0008ff */
[----:B------:R-:W-:Y:S01]  /*1e50*/  UIADD3 UR54, UR5, 0x4, URZ ;  /* 0x0000000405367890 */ /* 0x000fe2000fffe03f */
[----:B------:R-:W-:Y:S01]  /*1e60*/  IMAD.U32 R6, RZ, RZ, UR8 ;  /* 0x00000008ff067e24 */ /* 0x000fe2000f8e00ff */
        /* <DEDUP_REMOVED lines=9> */
[----:B------:R-:W-:Y:S01]  /*1f00*/  UIADD3 UR16, UR4, 0x402, URZ ;  /* 0x0000040204107890 */ /* 0x000fe2000fffe03f */
[----:B---3--:R-:W-:Y:S01]  /*1f10*/  LOP3.LUT P1, RZ, R4, 0x7f, RZ, 0xc0, !PT ;  /* 0x0000007f04ff7812 */ /* 0x008fe2000782c0ff */
        /* <DEDUP_REMOVED lines=8> */
[----:B------:R-:W-:Y:S02]  /*1fa0*/  UIADD3 UR26, UR5, 0x306, URZ ;  /* 0x00000306051a7890 */ /* 0x000fe4000fffe03f */
[----:B------:R-:W-:Y:S01]  /*1fb0*/  @!P1 VIADD R4, R5, 0x30840 ;  /* 0x0003084005049836 */ /* 0x000fe20000000000 */
[----:B------:R-:W-:Y:S01]  /*1fc0*/  UMOV UR25, 0x40000040 ;  /* 0x4000004000197882 */ /* 0x000fe20000000000 */
[----:B------:R-:W-:Y:S01]  /*1fd0*/  UMOV UR27, 0x40000040 ;  /* 0x40000040001b7882 */ /* 0x000fe20000000000 */
[----:B------:R-:W-:Y:S01]  /*1fe0*/  UIADD3 UR28, UR4, 0x800, URZ ;  /* 0x00000800041c7890 */ /* 0x000fe2000fffe03f */
[----:B01----:R-:W-:Y:S01]  /*1ff0*/  IADD3 R5, -R17, 0x1, R9 ;  /* 0x0000000111057810 */ /* 0x003fe20007ffe109 */
[----:B------:R-:W-:Y:S01]  /*2000*/  UIADD3 UR30, UR5, 0x600, URZ ;  /* 0x00000600051e7890 */ /* 0x000fe2000fffe03f */
[----:B------:R-:W-:Y:S01]  /*2010*/  @!P1 PRMT R4, RZ, 0x654, R4 ;  /* 0x00000654ff049816 */ /* 0x000fe20000000004 */
        /* <DEDUP_REMOVED lines=14> */
[----:B------:R-:W-:-:S02]  /*2100*/  ULDC.64 UR4, c[0x0][0x9e0] ;  /* 0x0002780000047ab9 */ /* 0x000fc40000000a00 */
        /* <DEDUP_REMOVED lines=33> */
[----:B------:R-:W-:Y:S01]  /*2320*/  HGMMA.64x96x16.F32 R24, gdesc[UR48], R24, gsb0 ;  /* 0x01600000301879f0 */ /* 0x000fe20008000818 */
[----:B------:R-:W-:Y:S02]  /*2330*/  ULDC.64 UR50, c[0x0][0x9d8] ;  /* 0x0002760000327ab9 */ /* 0x000fe40000000a00 */
[----:B------:R-:W-:Y:S01]  /*2340*/  ULOP3.LUT UR51, URZ, UR51, URZ, 0x33, !UPT ;  /* 0x000000333f337292 */ /* 0x000fe2000f8e333f */
        /* <DEDUP_REMOVED lines=35> */
[----:B--2---:R-:W-:Y:S01]  /*2580*/  FMUL.FTZ R2, R63, UR50 ;  /* 0x000000323f027c20 */ /* 0x004fe20008410000 */
        /* <DEDUP_REMOVED lines=8> */
[----:B------:R-:W-:Y:S01]  /*2610*/  FMUL.FTZ R30, R30, UR50 ;  /* 0x000000321e1e7c20 */ /* 0x000fe20008410000 */
[----:B------:R1:W-:Y:S01]  /*2620*/  @!P1 SYNCS.ARRIVE.TRANS64.RED.A1T0 RZ, [R4+URZ], RZ ;  /* 0x000000ff04ff99a7 */ /* 0x0003e2000810043f */
[----:B------:R-:W-:Y:S01]  /*2630*/  FMUL.FTZ R71, R71, UR50 ;  /* 0x0000003247477c20 */ /* 0x000fe20008410000 */
[----:B------:R-:W-:Y:S01]  /*2640*/  PLOP3.LUT P1, PT, PT, PT, UP0, 0x40, 0x0 ;  /* 0x000000000000781c */ /* 0x000fe20003f2e808 */
[----:B------:R-:W-:Y:S01]  /*2650*/  FMUL.FTZ R31, R31, UR50 ;  /* 0x000000321f1f7c20 */ /* 0x000fe20008410000 */
[----:B------:R-:W-:Y:S01]  /*2660*/  FMUL.FTZ R39, R39, UR50 ;  /* 0x0000003227277c20 */ /* 0x000fe20008410000 */
[----:B------:R-:W-:Y:S01]  /*2670*/  FMUL.FTZ R47, R47, UR50 ;  /* 0x000000322f2f7c20 */ /* 0x000fe20008410000 */
[----:B------:R-:W2:Y:S01]  /*2680*/  MUFU.TANH R27, R35 ;  /* 0x00000023001b7308 */ /* 0x000ea20000002400 */
[----:B------:R-:W-:Y:S01]  /*2690*/  FMUL.FTZ R55, R55, UR50 ;  /* 0x0000003237377c20 */ /* 0x000fe20008410000 */
[----:B-1----:R-:W-:-:S02]  /*26a0*/  IMAD R4, R18, -0x2, R5 ;  /* 0xfffffffe12047824 */ /* 0x002fc400078e0205 */
[----:B------:R-:W-:Y:S02]  /*26b0*/  IMAD R5, R193, 0x80, R201 ;  /* 0x00000080c1057824 */ /* 0x000fe400078e02c9 */
[C---:B------:R-:W-:Y:S02]  /*26c0*/  VIADD R14, R4.reuse, UR4 ;  /* 0x00000004040e7c36 */ /* 0x040fe40008000000 */
[----:B------:R-:W1:Y:S01]  /*26d0*/  MUFU.TANH R35, R43 ;  /* 0x0000002b00237308 */ /* 0x000e620000002400 */
[----:B------:R-:W-:Y:S02]  /*26e0*/  VIADD R20, R4, UR51 ;  /* 0x0000003304147c36 */ /* 0x000fe40008000000 */
[----:B------:R-:W-:Y:S02]  /*26f0*/  VIADDMNMX R4, R5, R14, R13, PT ;  /* 0x0000000e05047246 */ /* 0x000fe4000380010d */
[----:B------:R-:W-:-:S03]  /*2700*/  IMAD.IADD R9, R20, 0x1, R5 ;  /* 0x0000000114097824 */ /* 0x000fc600078e0205 */
[----:B------:R-:W3:Y:S08]  /*2710*/  MUFU.TANH R43, R51 ;  /* 0x00000033002b7308 */ /* 0x000ef00000002400 */
[----:B------:R-:W4:Y:S08]  /*2720*/  MUFU.TANH R51, R59 ;  /* 0x0000003b00337308 */ /* 0x000f300000002400 */
        /* <DEDUP_REMOVED lines=43> */
[----:B-----5:R-:W-:Y:S01]  /*29e0*/  IMAD R55, R18, -0x2, R11 ;  /* 0xfffffffe12377824 */ /* 0x020fe200078e020b */
[----:B-1234-:R-:W-:Y:S06]  /*29f0*/  @P1 BRA `(.L_x_3923) ;  /* 0x0000000000541947 */ /* 0x01efec0003800000 */
        /* <DEDUP_REMOVED lines=12> */
.L_x_3925:
[----:B------:R-:W-:-:S06]  /*2ac0*/  UISETP.NE.AND UP1, UPT, UR5, 0x1, UPT ;  /* 0x000000010500788c */ /* 0x000fcc000bf25270 */
[----:B------:R-:W-:-:S05]  /*2ad0*/  PLOP3.LUT P1, PT, PT, PT, UP1, 0x80, 0x0 ;  /* 0x000000000000781c */ /* 0x000fca0003f2f018 */
[----:B------:R-:W-:-:S08]  /*2ae0*/  @UP1 ULDC.64 UR6, c[0x0][0x9e8] ;  /* 0x00027a0000061ab9 */ /* 0x000fd00000000a00 */
[----:B------:R-:W-:-:S05]  /*2af0*/  @P1 IMAD.HI.U32 R26, R10, UR6, RZ ;  /* 0x000000060a1a1c27 */ /* 0x000fca000f8e00ff */
[----:B------:R-:W-:-:S07]  /*2b00*/  @P1 SHF.R.U32.HI R10, RZ, UR7, R26 ;  /* 0x00000007ff0a1c19 */ /* 0x000fce000801161a */
.L_x_3926:
[----:B------:R-:W-:Y:S05]  /*2b10*/  BSYNC B0 ;  /* 0x0000000000007941 */ /* 0x000fea0003800000 */
.L_x_3924:
[----:B------:R-:W-:-:S05]  /*2b20*/  IMAD R10, R10, UR5, R55 ;  /* 0x000000050a0a7c24 */ /* 0x000fca000f8e0237 */
[----:B------:R-:W-:Y:S02]  /*2b30*/  VIMNMX R9, R9, R10, !PT ;  /* 0x0000000a09097248 */ /* 0x000fe40007fe0100 */
[----:B------:R-:W-:-:S07]  /*2b40*/  VIADDMNMX R4, R10, UR5, R4, PT ;  /* 0x000000050a047c46 */ /* 0x000fce000b800104 */
.L_x_3923:
[C---:B------:R-:W-:Y:S02]  /*2b50*/  ISETP.GE.AND P1, PT, R11.reuse, 0x2, PT ;  /* 0x000000020b00780c */ /* 0x040fe40003f26270 */
[----:B------:R-:W-:Y:S02]  /*2b60*/  ISETP.GE.AND P5, PT, R11, 0xa, PT ;  /* 0x0000000a0b00780c */ /* 0x000fe40003fa6270 */
[----:B------:R-:W-:Y:S02]  /*2b70*/  ISETP.GT.AND P3, PT, R9, 0x1, !P1 ;  /* 0x000000010900780c */ /* 0x000fe40004f64270 */
[----:B------:R-:W-:Y:S02]  /*2b80*/  ISETP.GE.AND P2, PT, R11, 0x9, PT ;  /* 0x000000090b00780c */ /* 0x000fe40003f46270 */
[----:B------:R-:W-:Y:S02]  /*2b90*/  ISETP.LT.OR P3, PT, R4, 0x2, P3 ;  /* 0x000000020400780c */ /* 0x000fe40001f61670 */
[----:B------:R-:W-:-:S02]  /*2ba0*/  P2R R10, PR, RZ, 0x20 ;  /* 0x00000020ff0a7803 */ /* 0x000fc40000000000 */
[----:B0-----:R-:W-:Y:S02]  /*2bb0*/  FSEL R26, R25, -INF , !P3 ;  /* 0xff800000191a7808 */ /* 0x001fe40005800000 */
        /* <DEDUP_REMOVED lines=23> */
[C---:B------:R-:W-:Y:S02]  /*2d30*/  ISETP.LT.OR P3, PT, R4.reuse, 0x1a, P3 ;  /* 0x0000001a0400780c */ /* 0x040fe40001f61670 */
        /* <DEDUP_REMOVED lines=79> */
[----:B------:R-:W-:Y:S02]  /*3230*/  ISETP.GE.AND P5, PT, R11, 0x5a, PT ;  /* 0x0000005a0b00780c */ /* 0x000fe40003fa6270 */
[----:B------:R-:W-:Y:S02]  /*3240*/  IADD3 R11, R20, 0x8, R5 ;  /* 0x00000008140b7810 */ /* 0x000fe40007ffe005 */
[----:B------:R-:W-:Y:S02]  /*3250*/  P2R R65, PR, RZ, 0x20 ;  /* 0x00000020ff417803 */ /* 0x000fe40000000000 */
[----:B------:R-:W-:-:S04]  /*3260*/  ISETP.GT.AND P5, PT, R9, 0x59, !P5 ;  /* 0x000000590900780c */ /* 0x000fc80006fa4270 */
        /* <DEDUP_REMOVED lines=20> */
.L_x_3929:
[----:B------:R-:W-:-:S06]  /*33b0*/  UISETP.NE.AND UP1, UPT, UR5, 0x1, UPT ;  /* 0x000000010500788c */ /* 0x000fcc000bf25270 */
[----:B------:R-:W-:-:S05]  /*33c0*/  PLOP3.LUT P5, PT, PT, PT, UP1, 0x80, 0x0 ;  /* 0x000000000000781c */ /* 0x000fca0003faf018 */
[----:B------:R-:W-:-:S08]  /*33d0*/  @UP1 ULDC.64 UR6, c[0x0][0x9e8] ;  /* 0x00027a0000061ab9 */ /* 0x000fd00000000a00 */
[----:B------:R-:W-:Y:S01]  /*33e0*/  @P5 IMAD.HI.U32 R13, R4, UR6, RZ ;  /* 0x00000006040d5c27 */ /* 0x000fe2000f8e00ff */
[----:B------:R-:W-:-:S13]  /*33f0*/  PLOP3.LUT P5, PT, PT, PT, UP1, 0x80, 0x0 ;  /* 0x000000000000781c */ /* 0x000fda0003faf018 */
[----:B------:R-:W-:-:S07]  /*3400*/  @P5 SHF.R.U32.HI R4, RZ, UR7, R13 ;  /* 0x00000007ff045c19 */ /* 0x000fce000801160d */
.L_x_3930:
[----:B------:R-:W-:Y:S05]  /*3410*/  BSYNC B0 ;  /* 0x0000000000007941 */ /* 0x000fea0003800000 */
.L_x_3928:
[----:B------:R-:W-:-:S05]  /*3420*/  IMAD R4, R4, UR5, R55 ;  /* 0x0000000504047c24 */ /* 0x000fca000f8e0237 */
[----:B------:R-:W-:Y:S02]  /*3430*/  VIMNMX R11, R11, R4, !PT ;  /* 0x000000040b0b7248 */ /* 0x000fe40007fe0100 */
[----:B------:R-:W-:-:S07]  /*3440*/  VIADDMNMX R9, R4, UR5, R9, PT ;  /* 0x0000000504097c46 */ /* 0x000fce000b800109 */
.L_x_3927:
[C---:B------:R-:W-:Y:S01]  /*3450*/  ISETP.GT.AND P1, PT, R11.reuse, 0x1, !P1 ;  /* 0x000000010b00780c */ /* 0x040fe20004f24270 */
[----:B------:R-:W-:Y:S01]  /*3460*/  ULDC UR6, c[0x0][0x988] ;  /* 0x0002620000067ab9 */ /* 0x000fe20000000800 */
[----:B------:R-:W-:Y:S02]  /*3470*/  ISETP.GT.AND P6, PT, R11, RZ, !P6 ;  /* 0x000000ff0b00720c */ /* 0x000fe400077c4270 */
[C---:B------:R-:W-:Y:S02]  /*3480*/  ISETP.LT.OR P1, PT, R9.reuse, 0x2, P1 ;  /* 0x000000020900780c */ /* 0x040fe40000f21670 */
[----:B------:R-:W-:Y:S02]  /*3490*/  ISETP.LT.OR P6, PT, R9, 0x1, P6 ;  /* 0x000000010900780c */ /* 0x000fe400037c1670 */
[----:B------:R-:W-:Y:S02]  /*34a0*/  FSEL R12, R12, -INF , !P1 ;  /* 0xff8000000c0c7808 */ /* 0x000fe40004800000 */
[----:B------:R-:W-:Y:S01]  /*34b0*/  ISETP.NE.AND P1, PT, R10, RZ, PT ;  /* 0x000000ff0a00720c */ /* 0x000fe20003f25270 */
[----:B------:R-:W-:Y:S01]  /*34c0*/  IMAD.U32 R10, RZ, RZ, UR6 ;  /* 0x00000006ff0a7e24 */ /* 0x000fe2000f8e00ff */
[----:B------:R-:W-:-:S02]  /*34d0*/  ISETP.GT.AND P2, PT, R11, 0x8, !P2 ;  /* 0x000000080b00780c */ /* 0x000fc40005744270 */
[----:B------:R-:W-:Y:S02]  /*34e0*/  ISETP.GT.AND P1, PT, R11, 0x9, !P1 ;  /* 0x000000090b00780c */ /* 0x000fe40004f24270 */
[----:B------:R-:W-:Y:S02]  /*34f0*/  FSEL R13, R0, -INF , !P6 ;  /* 0xff800000000d7808 */ /* 0x000fe40007000000 */
[----:B------:R-:W-:Y:S02]  /*3500*/  ISETP.LT.OR P1, PT, R9, 0xa, P1 ;  /* 0x0000000a0900780c */ /* 0x000fe40000f21670 */
[----:B------:R-:W-:Y:S02]  /*3510*/  FMNMX.FTZ R0, R24, R26, !PT ;  /* 0x0000001a18007209 */ /* 0x000fe40007810000 */
[----:B------:R-:W-:Y:S02]  /*3520*/  FSEL R21, R21, -INF , !P1 ;  /* 0xff80000015157808 */ /* 0x000fe40004800000 */
[----:B------:R-:W-:-:S02]  /*3530*/  ISETP.NE.AND P1, PT, R25, RZ, PT ;  /* 0x000000ff1900720c */ /* 0x000fc40003f25270 */
[----:B------:R-:W-:Y:S02]  /*3540*/  ISETP.LT.OR P2, PT, R9, 0x9, P2 ;  /* 0x000000090900780c */ /* 0x000fe40001741670 */
[----:B------:R-:W-:Y:S02]  /*3550*/  ISETP.GT.AND P1, PT, R11, 0x10, !P1 ;  /* 0x000000100b00780c */ /* 0x000fe40004f24270 */
[----:B------:R-:W-:Y:S02]  /*3560*/  FMNMX.FTZ R0, R28, R0, !PT ;  /* 0x000000001c007209 */ /* 0x000fe40007810000 */
[----:B------:R-:W-:Y:S02]  /*3570*/  FSEL R15, R15, -INF , !P2 ;  /* 0xff8000000f0f7808 */ /* 0x000fe40005000000 */
[----:B------:R-:W-:Y:S02]  /*3580*/  ISETP.LT.OR P1, PT, R9, 0x11, P1 ;  /* 0x000000110900780c */ /* 0x000fe40000f21670 */
[----:B------:R-:W-:-:S02]  /*3590*/  ISETP.NE.AND P2, PT, R29, RZ, PT ;  /* 0x000000ff1d00720c */ /* 0x000fc40003f45270 */
[----:B------:R-:W-:Y:S02]  /*35a0*/  FMNMX.FTZ R0, R30, R0, !PT ;  /* 0x000000001e007209 */ /* 0x000fe40007810000 */
[----:B------:R-:W-:Y:S02]  /*35b0*/  FSEL R25, R34, -INF , !P1 ;  /* 0xff80000022197808 */ /* 0x000fe40004800000 */
[----:B------:R-:W-:Y:S02]  /*35c0*/  ISETP.GT.AND P1, PT, R11, 0x11, !P2 ;  /* 0x000000110b00780c */ /* 0x000fe40005724270 */
[----:B------:R-:W-:Y:S02]  /*35d0*/  FMNMX.FTZ R0, R32, R0, !PT ;  /* 0x0000000020007209 */ /* 0x000fe40007810000 */
[----:B------:R-:W-:Y:S02]  /*35e0*/  ISETP.LT.OR P1, PT, R9, 0x12, P1 ;  /* 0x000000120900780c */ /* 0x000fe40000f21670 */
[----:B------:R-:W-:-:S02]  /*35f0*/  ISETP.NE.AND P5, PT, R33, RZ, PT ;  /* 0x000000ff2100720c */ /* 0x000fc40003fa5270 */
[----:B------:R-:W-:Y:S02]  /*3600*/  FMNMX.FTZ R0, R66, R0, !PT ;  /* 0x0000000042007209 */ /* 0x000fe40007810000 */
[----:B------:R-:W-:Y:S02]  /*3610*/  FSEL R27, R27, -INF , !P1 ;  /* 0xff8000001b1b7808 */ /* 0x000fe40004800000 */
        /* <DEDUP_REMOVED lines=34> */
[----:B------:R-:W-:Y:S02]  /*3840*/  FMNMX.FTZ R0, R88, R0, !PT ;  /* 0x0000000058007209 */ /* 0x000fe40007810000 */
[----:B------:R-:W-:Y:S02]  /*3850*/  ISETP.NE.AND P1, PT, R71, RZ, PT ;  /* 0x000000ff4700720c */ /* 0x000fe40003f25270 */
[----:B------:R-:W-:Y:S02]  /*3860*/  FMNMX.FTZ R0, R68, R0, !PT ;  /* 0x0000000044007209 */ /* 0x000fe40007810000 */
[----:B------:R-:W-:Y:S02]  /*3870*/  ISETP.GT.AND P1, PT, R11, 0x29, !P1 ;  /* 0x000000290b00780c */ /* 0x000fe40004f24270 */
[----:B------:R-:W-:Y:S02]  /*3880*/  FMNMX.FTZ R0, R90, R0, !PT ;  /* 0x000000005a007209 */ /* 0x000fe40007810000 */
[----:B------:R-:W-:-:S02]  /*3890*/  ISETP.LT.OR P1, PT, R9, 0x2a, P1 ;  /* 0x0000002a0900780c */ /* 0x000fc40000f21670 */
[----:B------:R-:W-:Y:S02]  /*38a0*/  ISETP.NE.AND P2, PT, R53, RZ, PT ;  /* 0x000000ff3500720c */ /* 0x000fe40003f45270 */
[----:B------:R-:W-:Y:S01]  /*38b0*/  FSEL R39, R39, -INF , !P1 ;  /* 0xff80000027277808 */ /* 0x000fe20004800000 */
[----:B------:R-:W0:Y:S01]  /*38c0*/  SHFL.BFLY PT, R53, R0, 0x2, 0x1f ;  /* 0x0c401f0000357f89 */ /* 0x000e2200000e0000 */
[----:B------:R-:W-:Y:S02]  /*38d0*/  ISETP.NE.AND P1, PT, R45, RZ, PT ;  /* 0x000000ff2d00720c */ /* 0x000fe40003f25270 */
[----:B------:R-:W-:Y:S02]  /*38e0*/  ISETP.NE.AND P5, PT, R77, RZ, PT ;  /* 0x000000ff4d00720c */ /* 0x000fe40003fa5270 */
[----:B------:R-:W-:Y:S02]  /*38f0*/  ISETP.GT.AND P1, PT, R11, 0x30, !P1 ;  /* 0x000000300b00780c */ /* 0x000fe40004f24270 */
[----:B------:R-:W-:-:S02]  /*3900*/  ISETP.NE.AND P6, PT, R79, RZ, PT ;  /* 0x000000ff4f00720c */ /* 0x000fc40003fc5270 */
[----:B------:R-:W-:Y:S02]  /*3910*/  ISETP.LT.OR P1, PT, R9, 0x31, P1 ;  /* 0x000000310900780c */ /* 0x000fe40000f21670 */
[----:B------:R-:W-:Y:S02]  /*3920*/  ISETP.GT.AND P3, PT, R11, 0x51, !P3 ;  /* 0x000000510b00780c */ /* 0x000fe40005f64270 */
[----:B------:R-:W-:Y:S02]  /*3930*/  FSEL R41, R50, -INF , !P1 ;  /* 0xff80000032297808 */ /* 0x000fe40004800000 */
[----:B------:R-:W-:Y:S02]  /*3940*/  ISETP.NE.AND P1, PT, R73, RZ, PT ;  /* 0x000000ff4900720c */ /* 0x000fe40003f25270 */
[C---:B------:R-:W-:Y:S02]  /*3950*/  ISETP.GT.AND P4, PT, R11.reuse, 0x58, !P4 ;  /* 0x000000580b00780c */ /* 0x040fe40006784270 */
[----:B------:R-:W-:-:S02]  /*3960*/  ISETP.GT.AND P1, PT, R11, 0x31, !P1 ;  /* 0x000000310b00780c */ /* 0x000fc40004f24270 */
[C---:B------:R-:W-:Y:S02]  /*3970*/  ISETP.LT.OR P3, PT, R9.reuse, 0x52, P3 ;  /* 0x000000520900780c */ /* 0x040fe40001f61670 */
[----:B------:R-:W-:Y:S02]  /*3980*/  ISETP.LT.OR P1, PT, R9, 0x32, P1 ;  /* 0x000000320900780c */ /* 0x000fe40000f21670 */
[----:B0-----:R-:W-:Y:S02]  /*3990*/  FMNMX.FTZ R14, R0, R53, !PT ;  /* 0x00000035000e7209 */ /* 0x001fe40007810000 */
[----:B------:R-:W-:Y:S02]  /*39a0*/  FMNMX.FTZ R0, R13, R12, !PT ;  /* 0x0000000c0d007209 */ /* 0x000fe40007810000 */
[----:B------:R-:W-:Y:S01]  /*39b0*/  FSEL R43, R43, -INF , !P1 ;  /* 0xff8000002b2b7808 */ /* 0x000fe20004800000 */
[----:B------:R-:W0:Y:S01]  /*39c0*/  SHFL.BFLY PT, R53, R14, 0x1, 0x1f ;  /* 0x0c201f000e357f89 */ /* 0x000e2200000e0000 */
        /* <DEDUP_REMOVED lines=14> */
[----:B------:R-:W-:Y:S02]  /*3ab0*/  ISETP.GT.AND P1, PT, R11, 0x40, !P2 ;  /* 0x000000400b00780c */ /* 0x000fe40005724270 */
[----:B------:R-:W-:Y:S02]  /*3ac0*/  FMNMX.FTZ R0, R33, R0, !PT ;  /* 0x0000000021007209 */ /* 0x000fe40007810000 */
[----:B------:R-:W-:Y:S02]  /*3ad0*/  ISETP.LT.OR P1, PT, R9, 0x41, P1 ;  /* 0x000000410900780c */ /* 0x000fe40000f21670 */
[----:B------:R-:W-:Y:S02]  /*3ae0*/  FMNMX.FTZ R0, R35, R0, !PT ;  /* 0x0000000023007209 */ /* 0x000fe40007810000 */
[----:B------:R-:W-:-:S02]  /*3af0*/  FSEL R49, R58, -INF , !P1 ;  /* 0xff8000003a317808 */ /* 0x000fc40004800000 */
[----:B------:R-:W-:Y:S02]  /*3b00*/  FMNMX.FTZ R0, R37, R0, !PT ;  /* 0x0000000025007209 */ /* 0x000fe40007810000 */
[----:B------:R-:W-:Y:S02]  /*3b10*/  ISETP.GT.AND P1, PT, R11, 0x41, !P5 ;  /* 0x000000410b00780c */ /* 0x000fe40006f24270 */
[----:B0-----:R-:W-:Y:S02]  /*3b20*/  FMNMX.FTZ R4, R14, R53, !PT ;  /* 0x000000350e047209 */ /* 0x001fe40007810000 */
[----:B------:R-:W-:Y:S02]  /*3b30*/  FMNMX.FTZ R0, R39, R0, !PT ;  /* 0x0000000027007209 */ /* 0x000fe40007810000 */
[----:B------:R-:W-:Y:S01]  /*3b40*/  ISETP.LT.OR P1, PT, R9, 0x42, P1 ;  /* 0x000000420900780c */ /* 0x000fe20000f21670 */
[----:B------:R-:W-:Y:S01]  /*3b50*/  FMUL.FTZ R20, R4, R10 ;  /* 0x0000000a04147220 */ /* 0x000fe20000410000 */
[----:B------:R-:W-:-:S02]  /*3b60*/  FMNMX.FTZ R0, R41, R0, !PT ;  /* 0x0000000029007209 */ /* 0x000fc40007810000 */
[----:B------:R-:W-:Y:S02]  /*3b70*/  FSEL R51, R51, -INF , !P1 ;  /* 0xff80000033337808 */ /* 0x000fe40004800000 */
[----:B------:R-:W-:Y:S02]  /*3b80*/  FSETP.NEU.FTZ.AND P1, PT, R4, -INF , PT ;  /* 0xff8000000400780b */ /* 0x000fe40003f3d000 */
[----:B------:R-:W-:Y:S02]  /*3b90*/  ISETP.NE.AND P5, PT, R57, RZ, PT ;  /* 0x000000ff3900720c */ /* 0x000fe40003fa5270 */
[----:B------:R-:W-:Y:S02]  /*3ba0*/  FMNMX.FTZ R0, R43, R0, !PT ;  /* 0x000000002b007209 */ /* 0x000fe40007810000 */
[----:B------:R-:W-:Y:S02]  /*3bb0*/  FSEL R61, R20, RZ, P1 ;  /* 0x000000ff143d7208 */ /* 0x000fe40000800000 */
[----:B------:R-:W-:-:S02]  /*3bc0*/  ISETP.GT.AND P1, PT, R11, 0x48, !P5 ;  /* 0x000000480b00780c */ /* 0x000fc40006f24270 */
[----:B------:R-:W-:Y:S01]  /*3bd0*/  FMNMX.FTZ R0, R45, R0, !PT ;  /* 0x000000002d007209 */ /* 0x000fe20007810000 */
[-CC-:B------:R-:W-:Y:S01]  /*3be0*/  FFMA.FTZ R14, R24, R10.reuse, -R61.reuse ;  /* 0x0000000a180e7223 */ /* 0x180fe2000001083d */
[----:B------:R-:W-:Y:S01]  /*3bf0*/  ISETP.LT.OR P1, PT, R9, 0x49, P1 ;  /* 0x000000490900780c */ /* 0x000fe20000f21670 */
[--C-:B------:R-:W-:Y:S01]  /*3c00*/  FFMA.FTZ R20, R26, R10, -R61.reuse ;  /* 0x0000000a1a147223 */ /* 0x100fe2000001083d */
[----:B------:R-:W-:Y:S01]  /*3c10*/  FMNMX.FTZ R0, R47, R0, !PT ;  /* 0x000000002f007209 */ /* 0x000fe20007810000 */
[-CC-:B------:R-:W-:Y:S01]  /*3c20*/  FFMA.FTZ R24, R28, R10.reuse, -R61.reuse ;  /* 0x0000000a1c187223 */ /* 0x180fe2000001083d */
[----:B------:R-:W-:Y:S01]  /*3c30*/  FSEL R53, R62, -INF , !P1 ;  /* 0xff8000003e357808 */ /* 0x000fe20004800000 */
[----:B------:R-:W-:Y:S01]  /*3c40*/  MUFU.EX2 R14, R14 ;  /* 0x0000000e000e7308 */ /* 0x000fe20000000800 */
[----:B------:R-:W-:Y:S01]  /*3c50*/  ISETP.NE.AND P2, PT, R81, RZ, PT ;  /* 0x000000ff5100720c */ /* 0x000fe20003f45270 */
[-CC-:B------:R-:W-:Y:S01]  /*3c60*/  FFMA.FTZ R26, R30, R10.reuse, -R61.reuse ;  /* 0x0000000a1e1a7223 */ /* 0x180fe2000001083d */
[----:B------:R-:W-:Y:S01]  /*3c70*/  ISETP.GT.AND P1, PT, R11, 0x49, !P6 ;  /* 0x000000490b00780c */ /* 0x000fe20007724270 */
[--C-:B------:R-:W-:Y:S01]  /*3c80*/  FFMA.FTZ R28, R32, R10, -R61.reuse ;  /* 0x0000000a201c7223 */ /* 0x100fe2000001083d */
[----:B------:R-:W-:Y:S01]  /*3c90*/  FMNMX.FTZ R0, R49, R0, !PT ;  /* 0x0000000031007209 */ /* 0x000fe20007810000 */
[-CC-:B------:R-:W-:Y:S01]  /*3ca0*/  FFMA.FTZ R38, R88, R10.reuse, -R61.reuse ;  /* 0x0000000a58267223 */ /* 0x180fe2000001083d */
[----:B------:R-:W-:Y:S01]  /*3cb0*/  ISETP.NE.AND P5, PT, R65, RZ, PT ;  /* 0x000000ff4100720c */ /* 0x000fe20003fa5270 */
[----:B------:R0:W1:Y:S01]  /*3cc0*/  MUFU.EX2 R63, R20 ;  /* 0x00000014003f7308 */ /* 0x0000620000000800 */
[----:B------:R-:W-:Y:S01]  /*3cd0*/  ISETP.GT.AND P2, PT, R11, 0x50, !P2 ;  /* 0x000000500b00780c */ /* 0x000fe20005744270 */
[-CC-:B------:R-:W-:Y:S01]  /*3ce0*/  FFMA.FTZ R30, R36, R10.reuse, -R61.reuse ;  /* 0x0000000a241e7223 */ /* 0x180fe2000001083d */
[----:B------:R-:W-:Y:S01]  /*3cf0*/  ISETP.LT.OR P1, PT, R9, 0x4a, P1 ;  /* 0x0000004a0900780c */ /* 0x000fe20000f21670 */
[--C-:B------:R-:W-:Y:S01]  /*3d00*/  FFMA.FTZ R32, R52, R10, -R61.reuse ;  /* 0x0000000a34207223 */ /* 0x100fe2000001083d */
[----:B------:R-:W-:Y:S01]  /*3d10*/  FMNMX.FTZ R0, R51, R0, !PT ;  /* 0x0000000033007209 */ /* 0x000fe20007810000 */
[-CC-:B------:R-:W-:Y:S01]  /*3d20*/  FFMA.FTZ R34, R82, R10.reuse, -R61.reuse ;  /* 0x0000000a52227223 */ /* 0x180fe2000001083d */
[----:B------:R-:W-:Y:S01]  /*3d30*/  ISETP.GT.AND P5, PT, R11, 0x59, !P5 ;  /* 0x000000590b00780c */ /* 0x000fe20006fa4270 */
[----:B------:R-:W-:Y:S01]  /*3d40*/  MUFU.EX2 R24, R24 ;  /* 0x0000001800187308 */ /* 0x000fe20000000800 */
[----:B------:R-:W-:Y:S01]  /*3d50*/  ISETP.LT.OR P2, PT, R9, 0x51, P2 ;  /* 0x000000510900780c */ /* 0x000fe20001741670 */
[-CC-:B0-----:R-:W-:Y:S01]  /*3d60*/  FFMA.FTZ R20, R66, R10.reuse, -R61.reuse ;  /* 0x0000000a42147223 */ /* 0x181fe2000001083d */
[----:B------:R-:W-:Y:S01]  /*3d70*/  FSEL R11, R2, -INF , !P1 ;  /* 0xff800000020b7808 */ /* 0x000fe20004800000 */
[--C-:B------:R-:W-:Y:S01]  /*3d80*/  FFMA.FTZ R2, R40, R10, -R61.reuse ;  /* 0x0000000a28027223 */ /* 0x100fe2000001083d */
[----:B------:R-:W-:Y:S01]  /*3d90*/  FMNMX.FTZ R0, R53, R0, !PT ;  /* 0x0000000035007209 */ /* 0x000fe20007810000 */
[--C-:B------:R-:W-:Y:S01]  /*3da0*/  FFMA.FTZ R36, R56, R10, -R61.reuse ;  /* 0x0000000a38247223 */ /* 0x100fe2000001083d */
[----:B------:R-:W-:Y:S01]  /*3db0*/  FSEL R55, R8, -INF , !P2 ;  /* 0xff80000008377808 */ /* 0x000fe20005000000 */
[----:B------:R0:W-:Y:S01]  /*3dc0*/  MUFU.EX2 R180, R2 ;  /* 0x0000000200b47308 */ /* 0x0001e20000000800 */
[----:B------:R-:W-:Y:S01]  /*3dd0*/  FMNMX.FTZ R0, R11, R0, !PT ;  /* 0x000000000b007209 */ /* 0x000fe20007810000 */
[----:B------:R-:W-:Y:S01]  /*3de0*/  FFMA.FTZ R8, R76, R10, -R61 ;  /* 0x0000000a4c087223 */ /* 0x000fe2000001083d */
[----:B------:R-:W-:-:S02]  /*3df0*/  ISETP.LT.OR P4, PT, R9, 0x59, P4 ;  /* 0x000000590900780c */ /* 0x000fc40002781670 */
[----:B------:R-:W-:Y:S02]  /*3e00*/  FSEL R57, R3, -INF , !P3 ;  /* 0xff80000003397808 */ /* 0x000fe40005800000 */
[----:B------:R-:W-:Y:S01]  /*3e10*/  FMNMX.FTZ R0, R55, R0, !PT ;  /* 0x0000000037007209 */ /* 0x000fe20007810000 */
[----:B------:R2:W-:Y:S01]  /*3e20*/  MUFU.EX2 R67, R20 ;  /* 0x0000001400437308 */ /* 0x0005e20000000800 */
[----:B------:R-:W-:Y:S01]  /*3e30*/  ISETP.LT.OR P5, PT, R9, 0x5a, P5 ;  /* 0x0000005a0900780c */ /* 0x000fe20002fa1670 */
[--C-:B0-----:R-:W-:Y:S01]  /*3e40*/  FFMA.FTZ R2, R44, R10, -R61.reuse ;  /* 0x0000000a2c027223 */ /* 0x101fe2000001083d */
[----:B------:R-:W-:Y:S02]  /*3e50*/  FSEL R9, R70, -INF , !P4 ;  /* 0xff80000046097808 */ /* 0x000fe40006000000 */
[----:B------:R-:W-:Y:S02]  /*3e60*/  FMNMX.FTZ R0, R57, R0, !PT ;  /* 0x0000000039007209 */ /* 0x000fe40007810000 */
[----:B------:R-:W-:Y:S01]  /*3e70*/  FSEL R59, R59, -INF , !P5 ;  /* 0xff8000003b3b7808 */ /* 0x000fe20006800000 */
[----:B------:R-:W-:Y:S01]  /*3e80*/  MUFU.EX2 R182, R2 ;  /* 0x0000000200b67308 */ /* 0x000fe20000000800 */
[----:B------:R-:W-:Y:S01]  /*3e90*/  FMNMX.FTZ R0, R9, R0, !PT ;  /* 0x0000000009007209 */ /* 0x000fe20007810000 */
[----:B--2---:R-:W-:Y:S01]  /*3ea0*/  FFMA.FTZ R20, R78, R10, -R61 ;  /* 0x0000000a4e147223 */ /* 0x004fe2000001083d */
[----:B-1----:R-:W-:-:S02]  /*3eb0*/  F2FP.F16.F32.PACK_AB R188, R63, R14 ;  /* 0x0000000e3fbc723e */ /* 0x002fc400000000ff */
[----:B------:R-:W-:-:S03]  /*3ec0*/  FMNMX.FTZ R0, R59, R0, !PT ;  /* 0x000000003b007209 */ /* 0x000fc60007810000 */
[----:B------:R0:W1:Y:S02]  /*3ed0*/  MUFU.EX2 R65, R26 ;  /* 0x0000001a00417308 */ /* 0x0000640000000800 */
[----:B------:R-:W2:Y:S06]  /*3ee0*/  SHFL.BFLY PT, R3, R0, 0x2, 0x1f ;  /* 0x0c401f0000037f89 */ /* 0x000eac00000e0000 */
[----:B------:R3:W-:Y:S01]  /*3ef0*/  MUFU.EX2 R73, R20 ;  /* 0x0000001400497308 */ /* 0x0007e20000000800 */
[----:B0-----:R-:W-:-:S07]  /*3f00*/  FFMA.FTZ R26, R72, R10, -R61 ;  /* 0x0000000a481a7223 */ /* 0x001fce000001083d */
[----:B------:R-:W0:Y:S01]  /*3f10*/  MUFU.EX2 R28, R28 ;  /* 0x0000001c001c7308 */ /* 0x000e220000000800 */
[----:B---3--:R-:W-:Y:S01]  /*3f20*/  FFMA.FTZ R20, R86, R10, -R61 ;  /* 0x0000000a56147223 */ /* 0x008fe2000001083d */
[----:B-1----:R-:W-:-:S06]  /*3f30*/  F2FP.F16.F32.PACK_AB R190, R65, R24 ;  /* 0x0000001841be723e */ /* 0x002fcc00000000ff */
[----:B------:R-:W-:Y:S01]  /*3f40*/  MUFU.EX2 R83, R38 ;  /* 0x0000002600537308 */ /* 0x000fe20000000800 */
[----:B--2---:R-:W-:Y:S01]  /*3f50*/  FMNMX.FTZ R2, R0, R3, !PT ;  /* 0x0000000300027209 */ /* 0x004fe20007810000 */
[----:B------:R-:W-:-:S04]  /*3f60*/  FFMA.FTZ R0, R84, R10, -R61 ;  /* 0x0000000a54007223 */ /* 0x000fc8000001083d */
[----:B------:R-:W1:Y:S02]  /*3f70*/  SHFL.BFLY PT, R3, R2, 0x1, 0x1f ;  /* 0x0c201f0002037f89 */ /* 0x000e6400000e0000 */
[----:B------:R2:W-:Y:S01]  /*3f80*/  MUFU.EX2 R79, R0 ;  /* 0x00000000004f7308 */ /* 0x0005e20000000800 */
[----:B0-----:R-:W-:-:S07]  /*3f90*/  F2FP.F16.F32.PACK_AB R184, R67, R28 ;  /* 0x0000001c43b8723e */ /* 0x001fce00000000ff */
[----:B------:R-:W-:Y:S08]  /*3fa0*/  MUFU.EX2 R81, R20 ;  /* 0x0000001400517308 */ /* 0x000ff00000000800 */
[----:B------:R-:W-:Y:S01]  /*3fb0*/  MUFU.EX2 R30, R30 ;  /* 0x0000001e001e7308 */ /* 0x000fe20000000800 */
[----:B-1----:R-:W-:-:S07]  /*3fc0*/  FMNMX.FTZ R3, R2, R3, !PT ;  /* 0x0000000302037209 */ /* 0x002fce0007810000 */
[----:B------:R0:W1:Y:S01]  /*3fd0*/  MUFU.EX2 R69, R26 ;  /* 0x0000001a00457308 */ /* 0x0000620000000800 */
[-C--:B------:R-:W-:Y:S01]  /*3fe0*/  FFMA.FTZ R2, R68, R10.reuse, -R61 ;  /* 0x0000000a44027223 */ /* 0x080fe2000001083d */
[C---:B------:R-:W-:Y:S01]  /*3ff0*/  FSETP.NEU.FTZ.AND P1, PT, R3.reuse, -INF , PT ;  /* 0xff8000000300780b */ /* 0x040fe20003f3d000 */
[----:B--2---:R-:W-:-:S05]  /*4000*/  FMUL.FTZ R0, R3, R10 ;  /* 0x0000000a03007220 */ /* 0x004fca0000410000 */
[----:B------:R2:W-:Y:S01]  /*4010*/  MUFU.EX2 R71, R8 ;  /* 0x0000000800477308 */ /* 0x0005e20000000800 */
[----:B------:R-:W-:Y:S01]  /*4020*/  FSEL R0, R0, RZ, P1 ;  /* 0x000000ff00007208 */ /* 0x000fe20000800000 */
[----:B0-----:R-:W-:Y:S01]  /*4030*/  FFMA.FTZ R26, R48, R10, -R61 ;  /* 0x0000000a301a7223 */ /* 0x001fe2000001083d */
        /* <DEDUP_REMOVED lines=11> */
[-C--:B--2---:R-:W-:Y:S01]  /*40f0*/  FFMA.FTZ R8, R80, R10.reuse, -R61 ;  /* 0x0000000a50087223 */ /* 0x084fe2000001083d */
[-CC-:B------:R-:W-:Y:S01]  /*4100*/  FFMA.FTZ R35, R35, R10.reuse, -R0.reuse ;  /* 0x0000000a23237223 */ /* 0x180fe20000010800 */
[-CC-:B------:R-:W-:Y:S01]  /*4110*/  FFMA.FTZ R37, R37, R10.reuse, -R0.reuse ;  /* 0x0000000a25257223 */ /* 0x180fe20000010800 */
[----:B------:R-:W-:Y:S01]  /*4120*/  MUFU.EX2 R13, R13 ;  /* 0x0000000d000d7308 */ /* 0x000fe20000000800 */
[----:B0-----:R-:W-:Y:S01]  /*4130*/  FADD.FTZ R21, R14, R63 ;  /* 0x0000003f0e157221 */ /* 0x001fe20000010000 */
[-CC-:B------:R-:W-:Y:S01]  /*4140*/  FFMA.FTZ R39, R39, R10.reuse, -R0.reuse ;  /* 0x0000000a27277223 */ /* 0x180fe20000010800 */
[-CC-:B------:R-:W-:Y:S01]  /*4150*/  FFMA.FTZ R41, R41, R10.reuse, -R0.reuse ;  /* 0x0000000a29297223 */ /* 0x180fe20000010800 */
[-CC-:B------:R-:W-:Y:S01]  /*4160*/  FFMA.FTZ R43, R43, R10.reuse, -R0.reuse ;  /* 0x0000000a2b2b7223 */ /* 0x180fe20000010800 */
[-CC-:B------:R-:W-:Y:S01]  /*4170*/  FFMA.FTZ R45, R45, R10.reuse, -R0.reuse ;  /* 0x0000000a2d2d7223 */ /* 0x180fe20000010800 */
[-CC-:B------:R-:W-:Y:S01]  /*4180*/  FFMA.FTZ R47, R47, R10.reuse, -R0.reuse ;  /* 0x0000000a2f2f7223 */ /* 0x180fe20000010800 */
[-CC-:B------:R-:W-:Y:S01]  /*4190*/  FFMA.FTZ R49, R49, R10.reuse, -R0.reuse ;  /* 0x0000000a31317223 */ /* 0x180fe20000010800 */
[----:B------:R0:W2:Y:S01]  /*41a0*/  MUFU.EX2 R20, R12 ;  /* 0x0000000c00147308 */ /* 0x0000a20000000800 */
[-CC-:B------:R-:W-:Y:S01]  /*41b0*/  FFMA.FTZ R51, R51, R10.reuse, -R0.reuse ;  /* 0x0000000a33337223 */ /* 0x180fe20000010800 */
[-CC-:B------:R-:W-:Y:S01]  /*41c0*/  FFMA.FTZ R53, R53, R10.reuse, -R0.reuse ;  /* 0x0000000a35357223 */ /* 0x180fe20000010800 */
[-CC-:B------:R-:W-:Y:S01]  /*41d0*/  FFMA.FTZ R11, R11, R10.reuse, -R0.reuse ;  /* 0x0000000a0b0b7223 */ /* 0x180fe20000010800 */
[-CC-:B------:R-:W-:Y:S01]  /*41e0*/  FFMA.FTZ R55, R55, R10.reuse, -R0.reuse ;  /* 0x0000000a37377223 */ /* 0x180fe20000010800 */
[-CC-:B------:R-:W-:Y:S01]  /*41f0*/  FFMA.FTZ R57, R57, R10.reuse, -R0.reuse ;  /* 0x0000000a39397223 */ /* 0x180fe20000010800 */
[----:B------:R-:W-:Y:S01]  /*4200*/  FFMA.FTZ R59, R59, R10, -R0 ;  /* 0x0000000a3b3b7223 */ /* 0x000fe20000010800 */
[----:B-1----:R-:W-:Y:S01]  /*4210*/  F2FP.F16.F32.PACK_AB R186, R69, R30 ;  /* 0x0000001e45ba723e */ /* 0x002fe200000000ff */
[----:B------:R-:W1:Y:S01]  /*4220*/  MUFU.EX2 R15, R15 ;  /* 0x0000000f000f7308 */ /* 0x000e620000000800 */
[----:B0-----:R-:W-:-:S04]  /*4230*/  FADD.FTZ R12, R24, R21 ;  /* 0x00000015180c7221 */ /* 0x001fc80000010000 */
[----:B------:R-:W-:-:S03]  /*4240*/  FADD.FTZ R21, R65, R12 ;  /* 0x0000000c41157221 */ /* 0x000fc60000010000 */
[----:B------:R-:W0:Y:S01]  /*4250*/  MUFU.EX2 R25, R25 ;  /* 0x0000001900197308 */ /* 0x000e220000000800 */
[----:B------:R-:W-:Y:S01]  /*4260*/  FADD.FTZ R12, R28, R21 ;  /* 0x000000151c0c7221 */ /* 0x000fe20000010000 */
[----:B--2---:R-:W-:-:S03]  /*4270*/  F2FP.F16.F32.PACK_AB R189, R20, R13 ;  /* 0x0000000d14bd723e */ /* 0x004fc600000000ff */
[----:B------:R-:W-:Y:S01]  /*4280*/  FADD.FTZ R21, R67, R12 ;  /* 0x0000000c43157221 */ /* 0x000fe20000010000 */
[----:B------:R-:W-:Y:S02]  /*4290*/  FADD.FTZ R12, R13, R20 ;  /* 0x000000140d0c7221 */ /* 0x000fe40000010000 */
[----:B------:R2:W3:Y:S01]  /*42a0*/  MUFU.EX2 R40, R27 ;  /* 0x0000001b00287308 */ /* 0x0004e20000000800 */
[----:B------:R-:W-:Y:S01]  /*42b0*/  FADD.FTZ R50, R30, R21 ;  /* 0x000000151e327221 */ /* 0x000fe20000010000 */
[----:B-1----:R-:W-:Y:S01]  /*42c0*/  FADD.FTZ R21, R15, R12 ;  /* 0x0000000c0f157221 */ /* 0x002fe20000010000 */
[----:B------:R-:W-:-:S03]  /*42d0*/  F2FP.F16.F32.PACK_AB R191, R38, R15 ;  /* 0x0000000f26bf723e */ /* 0x000fc600000000ff */
[----:B------:R-:W-:Y:S02]  /*42e0*/  FADD.FTZ R12, R38, R21 ;  /* 0x00000015260c7221 */ /* 0x000fe40000010000 */
[----:B------:R-:W1:Y:S01]  /*42f0*/  MUFU.EX2 R29, R29 ;  /* 0x0000001d001d7308 */ /* 0x000e620000000800 */
[----:B--2---:R-:W-:Y:S01]  /*4300*/  FADD.FTZ R27, R69, R50 ;  /* 0x00000032451b7221 */ /* 0x004fe20000010000 */
[----:B0-----:R-:W-:-:S03]  /*4310*/  FADD.FTZ R21, R25, R12 ;  /* 0x0000000c19157221 */ /* 0x001fc60000010000 */
[----:B------:R-:W-:Y:S01]  /*4320*/  FADD.FTZ R52, R180, R27 ;  /* 0x0000001bb4347221 */ /* 0x000fe20000010000 */
[C---:B------:R-:W-:Y:S02]  /*4330*/  F2FP.F16.F32.PACK_AB R180, R71.reuse, R180 ;  /* 0x000000b447b4723e */ /* 0x040fe400000000ff */
[----:B------:R-:W0:Y:S01]  /*4340*/  MUFU.EX2 R42, R31 ;  /* 0x0000001f002a7308 */ /* 0x000e220000000800 */
[----:B------:R-:W-:Y:S01]  /*4350*/  FADD.FTZ R27, R71, R52 ;  /* 0x00000034471b7221 */ /* 0x000fe20000010000 */
[C---:B---3--:R-:W-:Y:S01]  /*4360*/  FADD.FTZ R12, R40.reuse, R21 ;  /* 0x00000015280c7221 */ /* 0x048fe20000010000 */
[----:B------:R-:W-:Y:S02]  /*4370*/  F2FP.F16.F32.PACK_AB R185, R40, R25 ;  /* 0x0000001928b9723e */ /* 0x000fe400000000ff */
[----:B------:R-:W-:Y:S01]  /*4380*/  FADD.FTZ R52, R182, R27 ;  /* 0x0000001bb6347221 */ /* 0x000fe20000010000 */
[----:B------:R-:W-:Y:S02]  /*4390*/  F2FP.F16.F32.PACK_AB R182, R73, R182 ;  /* 0x000000b649b6723e */ /* 0x000fe400000000ff */
[----:B------:R-:W2:Y:S01]  /*43a0*/  MUFU.EX2 R26, R26 ;  /* 0x0000001a001a7308 */ /* 0x000ea20000000800 */
[----:B-1----:R-:W-:Y:S01]  /*43b0*/  FADD.FTZ R21, R29, R12 ;  /* 0x0000000c1d157221 */ /* 0x002fe20000010000 */
[----:B------:R-:W-:-:S06]  /*43c0*/  FADD.FTZ R27, R73, R52 ;  /* 0x00000034491b7221 */ /* 0x000fcc0000010000 */
[----:B------:R-:W1:Y:S01]  /*43d0*/  MUFU.EX2 R33, R33 ;  /* 0x0000002100217308 */ /* 0x000e620000000800 */
[C---:B0-----:R-:W-:Y:S01]  /*43e0*/  FADD.FTZ R12, R42.reuse, R21 ;  /* 0x000000152a0c7221 */ /* 0x041fe20000010000 */
[----:B------:R-:W-:Y:S01]  /*43f0*/  FFMA.FTZ R21, R9, R10, -R0 ;  /* 0x0000000a09157223 */ /* 0x000fe20000010800 */
[----:B------:R-:W-:-:S05]  /*4400*/  F2FP.F16.F32.PACK_AB R187, R42, R29 ;  /* 0x0000001d2abb723e */ /* 0x000fca00000000ff */
[----:B------:R0:W3:Y:S01]  /*4410*/  MUFU.EX2 R75, R8 ;  /* 0x00000008004b7308 */ /* 0x0000e20000000800 */
[----:B--2---:R-:W-:-:S07]  /*4420*/  FADD.FTZ R54, R26, R27 ;  /* 0x0000001b1a367221 */ /* 0x004fce0000010000 */
[----:B------:R-:W2:Y:S01]  /*4430*/  MUFU.EX2 R44, R35 ;  /* 0x00000023002c7308 */ /* 0x000ea20000000800 */
[----:B0-----:R-:W-:Y:S01]  /*4440*/  FFMA.FTZ R8, R60, R10, -R61 ;  /* 0x0000000a3c087223 */ /* 0x001fe2000001083d */
[----:B-1----:R-:W-:-:S06]  /*4450*/  FADD.FTZ R9, R33, R12 ;  /* 0x0000000c21097221 */ /* 0x002fcc0000010000 */
[----:B------:R-:W0:Y:S01]  /*4460*/  MUFU.EX2 R32, R32 ;  /* 0x0000002000207308 */ /* 0x000e220000000800 */
[C---:B---3--:R-:W-:Y:S01]  /*4470*/  FADD.FTZ R27, R75.reuse, R54 ;  /* 0x000000364b1b7221 */ /* 0x048fe20000010000 */
[----:B------:R-:W-:-:S06]  /*4480*/  F2FP.F16.F32.PACK_AB R176, R75, R26 ;  /* 0x0000001a4bb0723e */ /* 0x000fcc00000000ff */
[----:B------:R-:W1:Y:S01]  /*4490*/  MUFU.EX2 R37, R37 ;  /* 0x0000002500257308 */ /* 0x000e620000000800 */
[C---:B--2---:R-:W-:Y:S01]  /*44a0*/  FADD.FTZ R0, R44.reuse, R9 ;  /* 0x000000092c007221 */ /* 0x044fe20000010000 */
[----:B------:R-:W-:-:S06]  /*44b0*/  F2FP.F16.F32.PACK_AB R181, R44, R33 ;  /* 0x000000212cb5723e */ /* 0x000fcc00000000ff */
[----:B------:R2:W3:Y:S01]  /*44c0*/  MUFU.EX2 R77, R34 ;  /* 0x00000022004d7308 */ /* 0x0004e20000000800 */
[----:B0-----:R-:W-:-:S07]  /*44d0*/  FADD.FTZ R12, R32, R27 ;  /* 0x0000001b200c7221 */ /* 0x001fce0000010000 */
[----:B------:R-:W0:Y:S01]  /*44e0*/  MUFU.EX2 R46, R39 ;  /* 0x00000027002e7308 */ /* 0x000e220000000800 */
[-CC-:B--2---:R-:W-:Y:S01]  /*44f0*/  FFMA.FTZ R34, R64, R10.reuse, -R61.reuse ;  /* 0x0000000a40227223 */ /* 0x184fe2000001083d */
[----:B-1----:R-:W-:Y:S01]  /*4500*/  FADD.FTZ R9, R37, R0 ;  /* 0x0000000025097221 */ /* 0x002fe20000010000 */
[----:B------:R-:W-:-:S05]  /*4510*/  FFMA.FTZ R61, R90, R10, -R61 ;  /* 0x0000000a5a3d7223 */ /* 0x000fca000001083d */
[----:B------:R-:W1:Y:S01]  /*4520*/  MUFU.EX2 R36, R36 ;  /* 0x0000002400247308 */ /* 0x000e620000000800 */
[C---:B---3--:R-:W-:Y:S01]  /*4530*/  FADD.FTZ R27, R77.reuse, R12 ;  /* 0x0000000c4d1b7221 */ /* 0x048fe20000010000 */
[----:B------:R-:W-:-:S06]  /*4540*/  F2FP.F16.F32.PACK_AB R178, R77, R32 ;  /* 0x000000204db2723e */ /* 0x000fcc00000000ff */
[----:B------:R-:W2:Y:S01]  /*4550*/  MUFU.EX2 R41, R41 ;  /* 0x0000002900297308 */ /* 0x000ea20000000800 */
[C---:B0-----:R-:W-:Y:S01]  /*4560*/  FADD.FTZ R12, R46.reuse, R9 ;  /* 0x000000092e0c7221 */ /* 0x041fe20000010000 */
[----:B------:R-:W-:-:S06]  /*4570*/  F2FP.F16.F32.PACK_AB R183, R46, R37 ;  /* 0x000000252eb7723e */ /* 0x000fcc00000000ff */
[----:B------:R-:W0:Y:S01]  /*4580*/  MUFU.EX2 R48, R43 ;  /* 0x0000002b00307308 */ /* 0x000e220000000800 */
[----:B-1----:R-:W-:Y:S01]  /*4590*/  FADD.FTZ R14, R36, R27 ;  /* 0x0000001b240e7221 */ /* 0x002fe20000010000 */
[----:B------:R-:W-:-:S03]  /*45a0*/  F2FP.F16.F32.PACK_AB R172, R79, R36 ;  /* 0x000000244fac723e */ /* 0x000fc600000000ff */
[----:B------:R-:W-:-:S03]  /*45b0*/  FADD.FTZ R27, R79, R14 ;  /* 0x0000000e4f1b7221 */ /* 0x000fc60000010000 */
[----:B------:R-:W1:Y:S01]  /*45c0*/  MUFU.EX2 R8, R8 ;  /* 0x0000000800087308 */ /* 0x000e620000000800 */
[----:B--2---:R-:W-:-:S07]  /*45d0*/  FADD.FTZ R9, R41, R12 ;  /* 0x0000000c29097221 */ /* 0x004fce0000010000 */
[----:B------:R-:W2:Y:S01]  /*45e0*/  MUFU.EX2 R45, R45 ;  /* 0x0000002d002d7308 */ /* 0x000ea20000000800 */
[C---:B0-----:R-:W-:Y:S01]  /*45f0*/  FADD.FTZ R12, R48.reuse, R9 ;  /* 0x00000009300c7221 */ /* 0x041fe20000010000 */
[----:B------:R-:W-:-:S06]  /*4600*/  F2FP.F16.F32.PACK_AB R177, R48, R41 ;  /* 0x0000002930b1723e */ /* 0x000fcc00000000ff */
[----:B------:R-:W0:Y:S01]  /*4610*/  MUFU.EX2 R50, R47 ;  /* 0x0000002f00327308 */ /* 0x000e220000000800 */
[----:B-1----:R-:W-:Y:S01]  /*4620*/  FADD.FTZ R14, R8, R27 ;  /* 0x0000001b080e7221 */ /* 0x002fe20000010000 */
[----:B------:R-:W-:-:S06]  /*4630*/  F2FP.F16.F32.PACK_AB R174, R81, R8 ;  /* 0x0000000851ae723e */ /* 0x000fcc00000000ff */
[----:B------:R-:W1:Y:S01]  /*4640*/  MUFU.EX2 R34, R34 ;  /* 0x0000002200227308 */ /* 0x000e620000000800 */
[----:B--2---:R-:W-:-:S07]  /*4650*/  FADD.FTZ R9, R45, R12 ;  /* 0x0000000c2d097221 */ /* 0x004fce0000010000 */
[----:B------:R-:W2:Y:S01]  /*4660*/  MUFU.EX2 R49, R49 ;  /* 0x0000003100317308 */ /* 0x000ea20000000800 */
[C---:B0-----:R-:W-:Y:S01]  /*4670*/  FADD.FTZ R12, R50.reuse, R9 ;  /* 0x00000009320c7221 */ /* 0x041fe20000010000 */
[----:B------:R-:W-:-:S06]  /*4680*/  F2FP.F16.F32.PACK_AB R179, R50, R45 ;  /* 0x0000002d32b3723e */ /* 0x000fcc00000000ff */
[----:B------:R-:W0:Y:S01]  /*4690*/  MUFU.EX2 R52, R51 ;  /* 0x0000003300347308 */ /* 0x000e220000000800 */
[----:B-1----:R-:W-:-:S07]  /*46a0*/  F2FP.F16.F32.PACK_AB R168, R83, R34 ;  /* 0x0000002253a8723e */ /* 0x002fce00000000ff */
[----:B------:R-:W-:Y:S01]  /*46b0*/  MUFU.EX2 R2, R2 ;  /* 0x0000000200027308 */ /* 0x000fe20000000800 */
[----:B--2---:R-:W-:Y:S01]  /*46c0*/  FADD.FTZ R9, R49, R12 ;  /* 0x0000000c31097221 */ /* 0x004fe20000010000 */
[----:B------:R-:W-:-:S04]  /*46d0*/  IMAD.IADD R12, R16, 0x1, -R17 ;  /* 0x00000001100c7824 */ /* 0x000fc800078e0a11 */
[----:B------:R-:W-:Y:S02]  /*46e0*/  IMAD R26, R193, 0x80, R12 ;  /* 0x00000080c11a7824 */ /* 0x000fe400078e020c */
[----:B------:R-:W-:Y:S01]  /*46f0*/  MUFU.EX2 R53, R53 ;  /* 0x0000003500357308 */ /* 0x000fe20000000800 */
[C---:B0-----:R-:W-:Y:S01]  /*4700*/  FADD.FTZ R8, R52.reuse, R9 ;  /* 0x0000000934087221 */ /* 0x041fe20000010000 */
[----:B------:R-:W-:Y:S02]  /*4710*/  F2FP.F16.F32.PACK_AB R173, R52, R49 ;  /* 0x0000003134ad723e */ /* 0x000fe400000000ff */
[----:B------:R-:W-:-:S04]  /*4720*/  R2UR UR6, R26 ;  /* 0x000000001a0672ca */ /* 0x000fc800000e0000 */
[----:B------:R-:W0:Y:S08]  /*4730*/  MUFU.EX2 R61, R61 ;  /* 0x0000003d003d7308 */ /* 0x000e300000000800 */
[----:B------:R1:W2:Y:S01]  /*4740*/  MUFU.EX2 R0, R11 ;  /* 0x0000000b00007308 */ /* 0x0002a20000000800 */
[----:B------:R-:W-:-:S07]  /*4750*/  UIADD3 UR4, UR6, UR4, URZ ;  /* 0x0000000406047290 */ /* 0x000fce000fffe03f */
[----:B------:R-:W3:Y:S01]  /*4760*/  MUFU.EX2 R55, R55 ;  /* 0x0000003700377308 */ /* 0x000ee20000000800 */
[----:B-1----:R-:W-:Y:S01]  /*4770*/  FADD.FTZ R11, R81, R14 ;  /* 0x0000000e510b7221 */ /* 0x002fe20000010000 */
[----:B0-----:R-:W-:-:S03]  /*4780*/  F2FP.F16.F32.PACK_AB R170, R61, R2 ;  /* 0x000000023daa723e */ /* 0x001fc600000000ff */
[----:B------:R-:W-:-:S03]  /*4790*/  FADD.FTZ R24, R34, R11 ;  /* 0x0000000b22187221 */ /* 0x000fc60000010000 */
[----:B------:R-:W0:Y:S01]  /*47a0*/  MUFU.EX2 R14, R57 ;  /* 0x00000039000e7308 */ /* 0x000e220000000800 */
[----:B------:R-:W-:Y:S01]  /*47b0*/  FADD.FTZ R11, R83, R24 ;  /* 0x00000018530b7221 */ /* 0x000fe20000010000 */
[----:B--2---:R-:W-:-:S03]  /*47c0*/  F2FP.F16.F32.PACK_AB R175, R0, R53 ;  /* 0x0000003500af723e */ /* 0x004fc600000000ff */
[----:B------:R-:W-:Y:S01]  /*47d0*/  FADD.FTZ R24, R2, R11 ;  /* 0x0000000b02187221 */ /* 0x000fe20000010000 */
[----:B------:R-:W-:Y:S02]  /*47e0*/  FADD.FTZ R11, R53, R8 ;  /* 0x00000008350b7221 */ /* 0x000fe40000010000 */
[----:B------:R-:W1:Y:S01]  /*47f0*/  MUFU.EX2 R21, R21 ;  /* 0x0000001500157308 */ /* 0x000e620000000800 */
[----:B------:R-:W-:Y:S01]  /*4800*/  FADD.FTZ R9, R61, R24 ;  /* 0x000000183d097221 */ /* 0x000fe20000010000 */
[----:B------:R-:W-:-:S04]  /*4810*/  FADD.FTZ R8, R0, R11 ;  /* 0x0000000b00087221 */ /* 0x000fc80000010000 */
[----:B---3--:R-:W-:Y:S02]  /*4820*/  FADD.FTZ R11, R55, R8 ;  /* 0x00000008370b7221 */ /* 0x008fe40000010000 */
[----:B------:R-:W2:Y:S01]  /*4830*/  MUFU.EX2 R2, R59 ;  /* 0x0000003b00027308 */ /* 0x000ea20000000800 */
[C---:B0-----:R-:W-:Y:S01]  /*4840*/  F2FP.F16.F32.PACK_AB R169, R14.reuse, R55 ;  /* 0x000000370ea9723e */ /* 0x041fe200000000ff */
[----:B------:R-:W-:-:S04]  /*4850*/  FADD.FTZ R8, R14, R11 ;  /* 0x0000000b0e087221 */ /* 0x000fc80000010000 */
[----:B-1----:R-:W-:-:S04]  /*4860*/  FADD.FTZ R11, R21, R8 ;  /* 0x00000008150b7221 */ /* 0x002fc80000010000 */
[C---:B--2---:R-:W-:Y:S01]  /*4870*/  FADD.FTZ R8, R2.reuse, R11 ;  /* 0x0000000b02087221 */ /* 0x044fe20000010000 */
[----:B------:R-:W-:Y:S01]  /*4880*/  F2FP.F16.F32.PACK_AB R171, R2, R21 ;  /* 0x0000001502ab723e */ /* 0x000fe200000000ff */
[----:B------:R-:W-:Y:S01]  /*4890*/  VIADD R11, R74, 0xfffffffe ;  /* 0xfffffffe4a0b7836 */ /* 0x000fe20000000000 */
        /* <DEDUP_REMOVED lines=12> */
.L_x_3932:
[----:B------:R-:W-:-:S11]  /*4960*/  UISETP.NE.AND UP1, UPT, UR5, 0x1, UPT ;  /* 0x000000010500788c */ /* 0x000fd6000bf25270 */
[----:B------:R-:W-:Y:S02]  /*4970*/  @UP1 ULDC.64 UR6, c[0x0][0x9e8] ;  /* 0x00027a0000061ab9 */ /* 0x000fe40000000a00 */
[----:B------:R-:W-:-:S04]  /*4980*/  UIMAD.WIDE.U32 UR10, UR14, UR6, URZ ;  /* 0x000000060e0a72a5 */ /* 0x000fc8000f8e003f */
[----:B------:R-:W-:-:S12]  /*4990*/  @UP1 USHF.R.U32.HI UR14, URZ, UR7, UR11 ;  /* 0x000000073f0e1299 */ /* 0x000fd8000801160b */
.L_x_3933:
[----:B------:R-:W-:-:S04]  /*49a0*/  UIMAD UR5, UR14, UR5, UR5 ;  /* 0x000000050e0572a4 */ /* 0x000fc8000f8e0205 */
[----:B------:R-:W-:-:S04]  /*49b0*/  UISETP.LT.AND UP1, UPT, UR4, UR5, UPT ;  /* 0x000000050400728c */ /* 0x000fc8000bf21270 */
[----:B------:R-:W-:-:S12]  /*49c0*/  USEL UR4, UR4, UR5, UP1 ;  /* 0x0000000504047287 */ /* 0x000fd80008800000 */
.L_x_3931:
        /* <DEDUP_REMOVED lines=63> */
[----:B------:R-:W-:-:S03]  /*4dc0*/  IMAD.MOV.U32 R119, RZ, RZ, RZ ;  /* 0x000000ffff777224 */ /* 0x000fc600078e00ff */
[----:B------:R-:W-:-:S07]  /*4dd0*/  LOP3.LUT R13, RZ, R15, RZ, 0x33, !PT ;  /* 0x0000000fff0d7212 */ /* 0x000fce00078e33ff */
.L_x_3951:
[----:B------:R-:W-:-:S04]  /*4de0*/  UIADD3 UR5, UR37, 0x1, URZ ;  /* 0x0000000125057890 */ /* 0x000fc8000fffe03f */
[----:B------:R-:W-:-:S04]  /*4df0*/  UISETP.NE.AND UP1, UPT, UR5, 0x2, UPT ;  /* 0x000000020500788c */ /* 0x000fc8000bf25270 */
[----:B------:R-:W-:Y:S02]  /*4e00*/  USEL UR38, URZ, 0x1, UP1 ;  /* 0x000000013f267887 */ /* 0x000fe40008800000 */
[----:B------:R-:W-:Y:S02]  /*4e10*/  USEL UR5, UR5, URZ, UP1 ;  /* 0x0000003f05057287 */ /* 0x000fe40008800000 */
[----:B------:R-:W-:Y:S01]  /*4e20*/  ULOP3.LUT UR38, UR36, UR38, URZ, 0x3c, !UPT ;  /* 0x0000002624267292 */ /* 0x000fe2000f8e3c3f */
[----:B------:R-:W-:Y:S11]  /*4e30*/  @!P0 BRA `(.L_x_3935) ;  /* 0x0000000000048947 */ /* 0x000ff60003800000 */
[----:B------:R-:W-:Y:S01]  /*4e40*/  BPT.TRAP 0x1 ;  /* 0x000000040000795c */ /* 0x000fe20000300000 */
.L_x_3935:
[----:B------:R-:W-:Y:S01]  /*4e50*/  ULEA UR6, UR5, UR39, 0x3 ;  /* 0x0000002705067291 */ /* 0x000fe2000f8e183f */
[----:B------:R-:W-:-:S05]  /*4e60*/  IMAD.U32 R10, RZ, RZ, UR38 ;  /* 0x00000026ff0a7e24 */ /* 0x000fca000f8e00ff */
[----:B------:R-:W-:-:S04]  /*4e70*/  SHF.L.U32 R10, R10, 0x1f, RZ ;  /* 0x0000001f0a0a7819 */ /* 0x000fc800000006ff */
[----:B------:R0:W1:Y:S01]  /*4e80*/  SYNCS.PHASECHK.TRANS64.TRYWAIT P1, [UR6+0x30830], R10 ;  /* 0x0308300aff0075a7 */ /* 0x0000620008020146 */
[----:B------:R-:W-:Y:S05]  /*4e90*/  @!P0 BRA `(.L_x_3936) ;  /* 0x0000000000048947 */ /* 0x000fea0003800000 */
[----:B------:R-:W-:Y:S01]  /*4ea0*/  BPT.TRAP 0x1 ;  /* 0x000000040000795c */ /* 0x000fe20000300000 */
.L_x_3936:
[----:B-1----:R-:W-:Y:S05]  /*4eb0*/  @P1 BRA `(.L_x_3937) ;  /* 0x0000000000081947 */ /* 0x002fea0003800000 */
[----:B------:R-:W1:Y:S02]  /*4ec0*/  SYNCS.PHASECHK.TRANS64.TRYWAIT P1, [UR6+0x30830], R10 ;  /* 0x0308300aff0075a7 */ /* 0x000e640008020146 */
[----:B-1----:R-:W-:Y:S05]  /*4ed0*/  @!P1 BRA `(.L_x_3938) ;  /* 0x0000011c00d89947 */ /* 0x002fea0003800000 */
.L_x_3937:
[----:B------:R-:W-:Y:S01]  /*4ee0*/  R2UR UR44, R6 ;  /* 0x00000000062c72ca */ /* 0x000fe200000e0000 */
[----:B------:R-:W-:Y:S01]  /*4ef0*/  UIMAD UR7, UR5, 0x900, UR60 ;  /* 0x00000900050778a4 */ /* 0x000fe2000f8e023c */
[----:B------:R-:W-:Y:S01]  /*4f00*/  R2UR UR45, R7 ;  /* 0x00000000072d72ca */ /* 0x000fe200000e0000 */
[----:B-1----:R-:W-:Y:S01]  /*4f10*/  WARPGROUP.ARRIVE ;  /* 0x00000000000079c5 */ /* 0x002fe20000000000 */
        /* <DEDUP_REMOVED lines=121> */
[----:B------:R-:W-:Y:S01]  /*56b0*/  UIADD3 UR46, UR7, 0x4, URZ ;  /* 0x00000004072e7890 */ /* 0x000fe2000fffe03f */
[----:B------:R-:W-:Y:S01]  /*56c0*/  FMUL.FTZ R119, R119, R2 ;  /* 0x0000000277777220 */ /* 0x000fe20000410000 */
[----:B------:R-:W-:Y:S01]  /*56d0*/  UMOV UR44, UR52 ;  /* 0x00000034002c7c82 */ /* 0x000fe20008000000 */
[----:B------:R-:W-:Y:S01]  /*56e0*/  UMOV UR45, UR53 ;  /* 0x00000035002d7c82 */ /* 0x000fe20008000000 */
[----:B------:R-:W-:Y:S01]  /*56f0*/  UMOV UR47, 0x40000040 ;  /* 0x40000040002f7882 */ /* 0x000fe20000000000 */
[----:B------:R-:W-:-:S02]  /*5700*/  WARPGROUP.DEPBAR.LE gsb0, 0x0 ;  /* 0x00008000000079c5 */ /* 0x000fc40000010000 */
[----:B------:R-:W-:-:S06]  /*5710*/  WARPGROUP.ARRIVE ;  /* 0x00000000000079c5 */ /* 0x000fcc0000000000 */
        /* <DEDUP_REMOVED lines=35> */
.L_x_3939:
[----:B------:R-:W-:Y:S01]  /*5950*/  ULEA UR14, UR37, UR39, 0x3 ;  /* 0x00000027250e7291 */ /* 0x000fe2000f8e183f */
[----:B------:R-:W-:-:S05]  /*5960*/  IMAD.U32 R0, RZ, RZ, UR36 ;  /* 0x00000024ff007e24 */ /* 0x000fca000f8e00ff */
[----:B------:R-:W-:-:S04]  /*5970*/  SHF.L.U32 R0, R0, 0x1f, RZ ;  /* 0x0000001f00007819 */ /* 0x000fc800000006ff */
[----:B------:R1:W2:Y:S01]  /*5980*/  SYNCS.PHASECHK.TRANS64.TRYWAIT P1, [UR14+0x30850], R0 ;  /* 0x03085000ff0075a7 */ /* 0x0002a2000802014e */
[----:B------:R-:W-:Y:S05]  /*5990*/  @!P0 BRA `(.L_x_3940) ;  /* 0x0000000000048947 */ /* 0x000fea0003800000 */
[----:B------:R-:W-:Y:S01]  /*59a0*/  BPT.TRAP 0x1 ;  /* 0x000000040000795c */ /* 0x000fe20000300000 */
.L_x_3940:
[----:B--2---:R-:W-:Y:S05]  /*59b0*/  @P1 BRA `(.L_x_3941) ;  /* 0x0000000000081947 */ /* 0x004fea0003800000 */
[----:B------:R-:W2:Y:S02]  /*59c0*/  SYNCS.PHASECHK.TRANS64.TRYWAIT P1, [UR14+0x30850], R0 ;  /* 0x03085000ff0075a7 */ /* 0x000ea4000802014e */
[----:B--2---:R-:W-:Y:S05]  /*59d0*/  @!P1 BRA `(.L_x_3942) ;  /* 0x0000011400309947 */ /* 0x004fea0003800000 */
.L_x_3941:
[----:B------:R-:W-:Y:S01]  /*59e0*/  UIADD3 UR7, UR39, 0x400, URZ ;  /* 0x0000040027077890 */ /* 0x000fe2000fffe03f */
[----:B------:R-:W-:Y:S01]  /*59f0*/  WARPGROUP.ARRIVE ;  /* 0x00000000000079c5 */ /* 0x000fe20000000000 */
[----:B------:R-:W-:-:S05]  /*5a00*/  UMOV UR11, 0x40000040 ;  /* 0x40000040000b7882 */ /* 0x000fca0000000000 */
[----:B------:R-:W3:Y:S01]  /*5a10*/  S2R R210, SR_TID.X ;  /* 0x0000000000d27919 */ /* 0x000ee20000002100 */
[----:B------:R-:W-:Y:S01]  /*5a20*/  USHF.R.U32.HI UR7, URZ, 0x4, UR7 ;  /* 0x000000043f077899 */ /* 0x000fe20008011607 */
[----:B------:R-:W-:Y:S01]  /*5a30*/  FMUL.FTZ R2, R120, UR4 ;  /* 0x0000000478027c20 */ /* 0x000fe20008410000 */
[----:B------:R-:W-:Y:S02]  /*5a40*/  IMAD.U32 R120, RZ, RZ, UR6 ;  /* 0x00000006ff787e24 */ /* 0x000fe4000f8e00ff */
[----:B-12---:R-:W-:Y:S01]  /*5a50*/  FMUL.FTZ R0, R122, UR4 ;  /* 0x000000047a007c20 */ /* 0x006fe20008410000 */
[----:B------:R-:W-:Y:S01]  /*5a60*/  ULOP3.LUT UR7, UR7, 0x3fff, URZ, 0xc0, !UPT ;  /* 0x00003fff07077892 */ /* 0x000fe2000f8ec03f */
[----:B------:R-:W-:Y:S01]  /*5a70*/  FMUL.FTZ R14, R126, UR4 ;  /* 0x000000047e0e7c20 */ /* 0x000fe20008410000 */
[----:B------:R-:W-:Y:S01]  /*5a80*/  FMUL.FTZ R122, R130, UR4 ;  /* 0x00000004827a7c20 */ /* 0x000fe20008410000 */
[----:B------:R-:W-:Y:S01]  /*5a90*/  FMUL.FTZ R126, R139, UR4 ;  /* 0x000000048b7e7c20 */ /* 0x000fe20008410000 */
[----:B------:R-:W-:Y:S01]  /*5aa0*/  ULOP3.LUT UR7, UR7, 0x3000000, URZ, 0xfc, !UPT ;  /* 0x0300000007077892 */ /* 0x000fe2000f8efc3f */
[----:B0-----:R-:W-:Y:S01]  /*5ab0*/  FMUL.FTZ R10, R123, UR4 ;  /* 0x000000047b0a7c20 */ /* 0x001fe20008410000 */
        /* <DEDUP_REMOVED lines=16> */
[----:B------:R-:W0:Y:S01]  /*5bc0*/  MUFU.TANH R2, R2 ;  /* 0x0000000200027308 */ /* 0x000e220000002400 */
[----:B---3--:R-:W-:-:S07]  /*5bd0*/  LOP3.LUT P1, RZ, R210, 0x7f, RZ, 0xc0, !PT ;  /* 0x0000007fd2ff7812 */ /* 0x008fce000782c0ff */
[----:B------:R-:W1:Y:S08]  /*5be0*/  MUFU.TANH R0, R0 ;  /* 0x0000000000007308 */ /* 0x000e700000002400 */
[----:B------:R-:W2:Y:S01]  /*5bf0*/  MUFU.TANH R10, R10 ;  /* 0x0000000a000a7308 */ /* 0x000ea20000002400 */
[----:B------:R-:W-:-:S05]  /*5c00*/  @!P1 VIADD R120, R120, 0x30840 ;  /* 0x0003084078789836 */ /* 0x000fca0000000000 */
[----:B------:R-:W-:Y:S02]  /*5c10*/  @!P1 PRMT R120, RZ, 0x654, R120 ;  /* 0x00000654ff789816 */ /* 0x000fe40000000078 */
        /* <DEDUP_REMOVED lines=15> */
[----:B------:R-:W-:Y:S01]  /*5d10*/  WARPGROUP.ARRIVE ;  /* 0x00000000000079c5 */ /* 0x000fe20000000000 */
[----:B------:R-:W-:-:S05]  /*5d20*/  IMAD R189, R11, -0x60, RZ ;  /* 0xffffffa00bbd7824 */ /* 0x000fca00078e02ff */
        /* <DEDUP_REMOVED lines=14> */
[----:B------:R-:W-:-:S10]  /*5e10*/  FMUL.FTZ R150, R156, UR4 ;  /* 0x000000049c967c20 */ /* 0x000fd40008410000 */
[----:B------:R-:W-:Y:S01]  /*5e20*/  HGMMA.64x192x16.F32 R24, R176, gdesc[UR8].tnspB, R24, gsb0 ;  /* 0x42e00008b0187df0 */ /* 0x000fe20008000818 */
[----:B------:R-:W-:Y:S01]  /*5e30*/  UIADD3 UR10, UR7, 0x200, URZ ;  /* 0x00000200070a7890 */ /* 0x000fe2000fffe03f */
[----:B------:R-:W-:Y:S01]  /*5e40*/  FMUL.FTZ R141, R158, UR4 ;  /* 0x000000049e8d7c20 */ /* 0x000fe20008410000 */
[----:B------:R-:W-:Y:S01]  /*5e50*/  UMOV UR11, 0x40000040 ;  /* 0x40000040000b7882 */ /* 0x000fe20000000000 */
[----:B------:R-:W-:Y:S01]  /*5e60*/  FMUL.FTZ R140, R159, UR4 ;  /* 0x000000049f8c7c20 */ /* 0x000fe20008410000 */
[----:B------:R-:W-:Y:S01]  /*5e70*/  FMUL.FTZ R156, R161, UR4 ;  /* 0x00000004a19c7c20 */ /* 0x000fe20008410000 */
[----:B------:R-:W-:Y:S01]  /*5e80*/  IADD3 R158, R189, 0x1, R16 ;  /* 0x00000001bd9e7810 */ /* 0x000fe20007ffe010 */
        /* <DEDUP_REMOVED lines=20> */
[----:B------:R-:W0:Y:S01]  /*5fd0*/  MUFU.TANH R176, R176 ;  /* 0x000000b000b07308 */ /* 0x000e220000002400 */
[----:B------:R-:W-:-:S02]  /*5fe0*/  IMAD.IADD R121, R158, 0x1, -R17 ;  /* 0x000000019e797824 */ /* 0x000fc400078e0a11 */
[C---:B------:R-:W-:Y:S02]  /*5ff0*/  IMAD R158, R18.reuse, -0x2, R189 ;  /* 0xfffffffe129e7824 */ /* 0x040fe400078e02bd */
[----:B------:R-:W-:-:S03]  /*6000*/  IMAD R121, R18, -0x2, R121 ;  /* 0xfffffffe12797824 */ /* 0x000fc600078e0279 */
[----:B------:R-:W0:Y:S01]  /*6010*/  MUFU.TANH R177, R177 ;  /* 0x000000b100b17308 */ /* 0x000e220000002400 */
[C---:B------:R-:W-:Y:S02]  /*6020*/  VIADD R164, R121.reuse, UR55 ;  /* 0x0000003779a47c36 */ /* 0x040fe40008000000 */
[----:B------:R-:W-:Y:S02]  /*6030*/  VIADD R162, R121, UR51 ;  /* 0x0000003379a27c36 */ /* 0x000fe40008000000 */
[----:B------:R-:W-:-:S03]  /*6040*/  IMAD.IADD R166, R5, 0x1, R164 ;  /* 0x0000000105a67824 */ /* 0x000fc600078e02a4 */
        /* <DEDUP_REMOVED lines=40> */
[----:B------:R0:W-:Y:S01]  /*62d0*/  @!P1 SYNCS.ARRIVE.TRANS64.RED.A1T0 RZ, [R120+URZ], RZ ;  /* 0x000000ff78ff99a7 */ /* 0x0001e2000810043f */
[----:B------:R-:W-:Y:S01]  /*62e0*/  PLOP3.LUT P1, PT, PT, PT, UP0, 0x40, 0x0 ;  /* 0x000000000000781c */ /* 0x000fe20003f2e808 */
[----:B------:R-:W-:-:S03]  /*62f0*/  IMAD.IADD R168, R5, 0x1, R162 ;  /* 0x0000000105a87824 */ /* 0x000fc600078e02a2 */
[----:B------:R-:W0:Y:S09]  /*6300*/  MUFU.TANH R169, R169 ;  /* 0x000000a900a97308 */ /* 0x000e320000002400 */
        /* <DEDUP_REMOVED lines=13> */
.L_x_3945:
[----:B------:R-:W-:Y:S02]  /*63e0*/  IMAD.U32 R149, RZ, RZ, UR54 ;  /* 0x00000036ff957e24 */ /* 0x000fe4000f8e00ff */
[----:B------:R-:W-:-:S03]  /*63f0*/  IMAD.MOV.U32 R147, RZ, RZ, R21 ;  /* 0x000000ffff937224 */ /* 0x000fc600078e0015 */
[----:B------:R-:W-:-:S13]  /*6400*/  ISETP.NE.AND P1, PT, R149, 0x1, PT ;  /* 0x000000019500780c */ /* 0x000fda0003f25270 */
[----:B0-----:R-:W0:Y:S02]  /*6410*/  @P1 LDC.64 R120, c[0x0][0x9e8] ;  /* 0x00027a00ff781b82 */ /* 0x001e240000000a00 */
[----:B0-----:R-:W-:-:S05]  /*6420*/  @P1 IMAD.HI.U32 R120, R21, R120, RZ ;  /* 0x0000007815781227 */ /* 0x001fca00078e00ff */
[----:B------:R-:W-:-:S07]  /*6430*/  @P1 SHF.R.U32.HI R147, RZ, R121, R120 ;  /* 0x00000079ff931219 */ /* 0x000fce0000011678 */
.L_x_3946:
[----:B------:R-:W-:Y:S05]  /*6440*/  BSYNC B0 ;  /* 0x0000000000007941 */ /* 0x000fea0003800000 */
.L_x_3944:
[----:B------:R-:W-:-:S05]  /*6450*/  IMAD R121, R147, R149, R158 ;  /* 0x0000009593797224 */ /* 0x000fca00078e029e */
[----:B------:R-:W-:Y:S02]  /*6460*/  VIADDMNMX R166, R121, R149, R166, PT ;  /* 0x0000009579a67246 */ /* 0x000fe400038001a6 */
[----:B------:R-:W-:-:S07]  /*6470*/  VIMNMX R168, R168, R121, !PT ;  /* 0x00000079a8a87248 */ /* 0x000fce0007fe0100 */
.L_x_3943:
[C---:B------:R-:W-:Y:S02]  /*6480*/  ISETP.GE.AND P1, PT, R189.reuse, 0x2, PT ;  /* 0x00000002bd00780c */ /* 0x040fe40003f26270 */
[C---:B------:R-:W-:Y:S02]  /*6490*/  ISETP.GE.AND P5, PT, R189.reuse, 0xa, PT ;  /* 0x0000000abd00780c */ /* 0x040fe40003fa6270 */
        /* <DEDUP_REMOVED lines=64> */
[C---:B------:R-:W-:Y:S02]  /*68a0*/  ISETP.GE.AND P4, PT, R189.reuse, 0x3a, PT ;  /* 0x0000003abd00780c */ /* 0x040fe40003f86270 */
        /* <DEDUP_REMOVED lines=26> */
[----:B------:R-:W-:Y:S02]  /*6a50*/  ISETP.GE.AND P3, PT, R189, 0x51, PT ;  /* 0x00000051bd00780c */ /* 0x000fe40003f66270 */
[----:B------:R-:W-:Y:S02]  /*6a60*/  IADD3 R142, R162, 0x8, R5 ;  /* 0x00000008a28e7810 */ /* 0x000fe40007ffe005 */
        /* <DEDUP_REMOVED lines=20> */
[----:B------:R-:W-:-:S04]  /*6bb0*/  ISETP.LT.OR P6, PT, R166, 0x5a, P6 ;  /* 0x0000005aa600780c */ /* 0x000fc800037c1670 */
[----:B------:R-:W-:Y:S02]  /*6bc0*/  FSEL R169, R169, -INF , !P6 ;  /* 0xff800000a9a97808 */ /* 0x000fe40007000000 */
[----:B------:R-:W-:-:S13]  /*6bd0*/  PLOP3.LUT P6, PT, PT, PT, UP0, 0x40, 0x0 ;  /* 0x000000000000781c */ /* 0x000fda0003fce808 */
        /* <DEDUP_REMOVED lines=12> */
.L_x_3949:
[----:B------:R-:W-:Y:S02]  /*6ca0*/  IMAD.U32 R148, RZ, RZ, UR54 ;  /* 0x00000036ff947e24 */ /* 0x000fe4000f8e00ff */
[----:B------:R-:W-:-:S03]  /*6cb0*/  IMAD.MOV.U32 R189, RZ, RZ, R15 ;  /* 0x000000ffffbd7224 */ /* 0x000fc600078e000f */
[----:B------:R-:W-:-:S13]  /*6cc0*/  ISETP.NE.AND P6, PT, R148, 0x1, PT ;  /* 0x000000019400780c */ /* 0x000fda0003fc5270 */
[----:B------:R-:W0:Y:S02]  /*6cd0*/  @P6 LDC.64 R120, c[0x0][0x9e8] ;  /* 0x00027a00ff786b82 */ /* 0x000e240000000a00 */
[----:B0-----:R-:W-:-:S05]  /*6ce0*/  @P6 IMAD.HI.U32 R120, R15, R120, RZ ;  /* 0x000000780f786227 */ /* 0x001fca00078e00ff */
[----:B------:R-:W-:-:S07]  /*6cf0*/  @P6 SHF.R.U32.HI R189, RZ, R121, R120 ;  /* 0x00000079ffbd6219 */ /* 0x000fce0000011678 */
.L_x_3950:
[----:B------:R-:W-:Y:S05]  /*6d00*/  BSYNC B0 ;  /* 0x0000000000007941 */ /* 0x000fea0003800000 */
.L_x_3948:
[----:B------:R-:W-:-:S05]  /*6d10*/  IMAD R121, R189, R148, R158 ;  /* 0x00000094bd797224 */ /* 0x000fca00078e029e */
[----:B------:R-:W-:Y:S02]  /*6d20*/  VIADDMNMX R2, R121, R148, R2, PT ;  /* 0x0000009479027246 */ /* 0x000fe40003800102 */
[----:B------:R-:W-:-:S07]  /*6d30*/  VIMNMX R142, R142, R121, !PT ;  /* 0x000000798e8e7248 */ /* 0x000fce0007fe0100 */
.L_x_3947:
        /* <DEDUP_REMOVED lines=76> */
[----:B------:R-:W0:Y:S01]  /*7200*/  LDC R10, c[0x0][0x988] ;  /* 0x00026200ff0a7b82 */ /* 0x000e220000000800 */
[----:B------:R-:W-:Y:S01]  /*7210*/  ISETP.GT.AND P3, PT, R142, 0x50, !P3 ;  /* 0x000000508e00780c */ /* 0x000fe20005f64270 */
[----:B------:R-:W1:Y:S01]  /*7220*/  SHFL.BFLY PT, R121, R20, 0x2, 0x1f ;  /* 0x0c401f0014797f89 */ /* 0x000e6200000e0000 */
        /* <DEDUP_REMOVED lines=13> */
[----:B-1----:R-:W-:Y:S02]  /*7300*/  FMNMX.FTZ R120, R20, R121, !PT ;  /* 0x0000007914787209 */ /* 0x002fe40007810000 */
[----:B------:R-:W-:-:S02]  /*7310*/  ISETP.LT.OR P1, PT, R2, 0x3a, P1 ;  /* 0x0000003a0200780c */ /* 0x000fc40000f21670 */
[----:B------:R-:W-:Y:S01]  /*7320*/  FSEL R133, R133, -INF , !P5 ;  /* 0xff80000085857808 */ /* 0x000fe20006800000 */
[----:B------:R-:W1:Y:S01]  /*7330*/  SHFL.BFLY PT, R121, R120, 0x1, 0x1f ;  /* 0x0c201f0078797f89 */ /* 0x000e6200000e0000 */
[----:B------:R-:W-:Y:S02]  /*7340*/  FSEL R125, R136, -INF , !P1 ;  /* 0xff800000887d7808 */ /* 0x000fe40004800000 */
[----:B------:R-:W-:-:S04]  /*7350*/  ISETP.NE.AND P1, PT, R206, RZ, PT ;  /* 0x000000ffce00720c */ /* 0x000fc80003f25270 */
[----:B------:R-:W-:-:S04]  /*7360*/  ISETP.GT.AND P1, PT, R142, 0x40, !P1 ;  /* 0x000000408e00780c */ /* 0x000fc80004f24270 */
[----:B------:R-:W-:-:S04]  /*7370*/  ISETP.LT.OR P1, PT, R2, 0x41, P1 ;  /* 0x000000410200780c */ /* 0x000fc80000f21670 */
[----:B------:R-:W-:Y:S02]  /*7380*/  FSEL R139, R139, -INF , !P1 ;  /* 0xff8000008b8b7808 */ /* 0x000fe40004800000 */
[----:B------:R-:W-:-:S04]  /*7390*/  ISETP.NE.AND P1, PT, R208, RZ, PT ;  /* 0x000000ffd000720c */ /* 0x000fc80003f25270 */
[----:B------:R-:W-:Y:S02]  /*73a0*/  ISETP.GT.AND P1, PT, R142, 0x41, !P1 ;  /* 0x000000418e00780c */ /* 0x000fe40004f24270 */
[----:B-1----:R-:W-:Y:S02]  /*73b0*/  FMNMX.FTZ R121, R120, R121, !PT ;  /* 0x0000007978797209 */ /* 0x002fe40007810000 */
        /* <DEDUP_REMOVED lines=14> */
[C---:B0-----:R-:W-:Y:S01]  /*74a0*/  FMUL.FTZ R0, R121.reuse, R10 ;  /* 0x0000000a79007220 */ /* 0x041fe20000410000 */
        /* <DEDUP_REMOVED lines=47> */
[----:B------:R-:W-:Y:S01]  /*77a0*/  IMAD.U32 R134, RZ, RZ, UR14 ;  /* 0x0000000eff867e24 */ /* 0x000fe2000f8e00ff */
[----:B------:R-:W-:-:S02]  /*77b0*/  LOP3.LUT P6, RZ, R210, 0x7f, RZ, 0xc0, !PT ;  /* 0x0000007fd2ff7812 */ /* 0x000fc400078cc0ff */
[----:B------:R-:W-:-:S03]  /*77c0*/  FMNMX.FTZ R20, R135, R20, !PT ;  /* 0x0000001487147209 */ /* 0x000fc60007810000 */
[----:B------:R-:W0:Y:S01]  /*77d0*/  MUFU.EX2 R0, R0 ;  /* 0x0000000000007308 */ /* 0x000e220000000800 */
[----:B------:R-:W-:-:S04]  /*77e0*/  FMNMX.FTZ R20, R137, R20, !PT ;  /* 0x0000001489147209 */ /* 0x000fc80007810000 */
[----:B------:R-:W-:-:S03]  /*77f0*/  FMNMX.FTZ R20, R125, R20, !PT ;  /* 0x000000147d147209 */ /* 0x000fc60007810000 */
[----:B------:R-:W1:Y:S01]  /*7800*/  MUFU.EX2 R188, R188 ;  /* 0x000000bc00bc7308 */ /* 0x000e620000000800 */
[----:B------:R-:W-:-:S04]  /*7810*/  FMNMX.FTZ R20, R139, R20, !PT ;  /* 0x000000148b147209 */ /* 0x000fc80007810000 */
        /* <DEDUP_REMOVED lines=15> */
[C---:B0-----:R-:W-:Y:S01]  /*7910*/  FADD.FTZ R9, R171.reuse, R130 ;  /* 0x00000082ab097221 */ /* 0x041fe20000010000 */
[----:B------:R-:W0:Y:S01]  /*7920*/  SHFL.BFLY PT, R149, R20, 0x2, 0x1f ;  /* 0x0c401f0014957f89 */ /* 0x000e2200000e0000 */
[----:B------:R-:W-:-:S05]  /*7930*/  F2FP.F16.F32.PACK_AB R190, R171, R190 ;  /* 0x000000beabbe723e */ /* 0x000fca00000000ff */
[----:B------:R-:W3:Y:S01]  /*7940*/  MUFU.EX2 R186, R186 ;  /* 0x000000ba00ba7308 */ /* 0x000ee20000000800 */
[----:B-1----:R-:W-:-:S07]  /*7950*/  FADD.FTZ R130, R184, R9 ;  /* 0x00000009b8827221 */ /* 0x002fce0000010000 */
[----:B------:R-:W1:Y:S01]  /*7960*/  MUFU.EX2 R175, R175 ;  /* 0x000000af00af7308 */ /* 0x000e620000000800 */
[----:B--2---:R-:W-:-:S07]  /*7970*/  F2FP.F16.F32.PACK_AB R184, R173, R184 ;  /* 0x000000b8adb8723e */ /* 0x004fce00000000ff */
        /* <DEDUP_REMOVED lines=19> */
[-CC-:B------:R-:W-:Y:S01]  /*7ab0*/  FFMA.FTZ R14, R189, R10.reuse, -R120.reuse ;  /* 0x0000000abd0e7223 */ /* 0x180fe20000010878 */
[-CC-:B------:R-:W-:Y:S01]  /*7ac0*/  FFMA.FTZ R161, R219, R10.reuse, -R120.reuse ;  /* 0x0000000adba17223 */ /* 0x180fe20000010878 */
[-CC-:B------:R-:W-:Y:S01]  /*7ad0*/  FFMA.FTZ R185, R207, R10.reuse, -R120.reuse ;  /* 0x0000000acfb97223 */ /* 0x180fe20000010878 */
[----:B------:R-:W-:Y:S01]  /*7ae0*/  MUFU.EX2 R159, R159 ;  /* 0x0000009f009f7308 */ /* 0x000fe20000000800 */
[-CC-:B------:R-:W-:Y:S01]  /*7af0*/  FFMA.FTZ R20, R217, R10.reuse, -R120.reuse ;  /* 0x0000000ad9147223 */ /* 0x180fe20000010878 */
[-CC-:B------:R-:W-:Y:S01]  /*7b00*/  FFMA.FTZ R187, R191, R10.reuse, -R120.reuse ;  /* 0x0000000abfbb7223 */ /* 0x180fe20000010878 */
[-C--:B------:R-:W-:Y:S01]  /*7b10*/  FFMA.FTZ R3, R127, R10.reuse, -R120 ;  /* 0x0000000a7f037223 */ /* 0x080fe20000010878 */
[----:B------:R-:W-:Y:S01]  /*7b20*/  FADD.FTZ R127, R173, R130 ;  /* 0x00000082ad7f7221 */ /* 0x000fe20000010000 */
[-CC-:B------:R-:W-:Y:S01]  /*7b30*/  FFMA.FTZ R122, R215, R10.reuse, -R120.reuse ;  /* 0x0000000ad77a7223 */ /* 0x180fe20000010878 */
[-CC-:B------:R-:W-:Y:S01]  /*7b40*/  FFMA.FTZ R181, R195, R10.reuse, -R120.reuse ;  /* 0x0000000ac3b57223 */ /* 0x180fe20000010878 */
[-CC-:B------:R-:W-:Y:S01]  /*7b50*/  FFMA.FTZ R124, R213, R10.reuse, -R120.reuse ;  /* 0x0000000ad57c7223 */ /* 0x180fe20000010878 */
[----:B------:R-:W0:Y:S01]  /*7b60*/  MUFU.EX2 R2, R2 ;  /* 0x0000000200027308 */ /* 0x000e220000000800 */
[----:B---3--:R-:W-:Y:S01]  /*7b70*/  FADD.FTZ R132, R186, R127 ;  /* 0x0000007fba847221 */ /* 0x008fe20000010000 */
        /* <DEDUP_REMOVED lines=11> */
[----:B------:R-:W-:Y:S01]  /*7c30*/  FFMA.FTZ R133, R133, R10, -R120 ;  /* 0x0000000a85857223 */ /* 0x000fe20000010878 */
[----:B-1----:R-:W-:-:S02]  /*7c40*/  F2FP.F16.F32.PACK_AB R186, R175, R186 ;  /* 0x000000baafba723e */ /* 0x002fc400000000ff */
[----:B------:R-:W1:Y:S01]  /*7c50*/  MUFU.EX2 R14, R14 ;  /* 0x0000000e000e7308 */ /* 0x000e620000000800 */
[----:B0-----:R-:W-:-:S07]  /*7c60*/  FFMA.FTZ R9, R2, R8, R159 ;  /* 0x0000000802097223 */ /* 0x001fce000001009f */
[----:B------:R-:W0:Y:S01]  /*7c70*/  MUFU.EX2 R161, R161 ;  /* 0x000000a100a17308 */ /* 0x000e220000000800 */
[C---:B--2---:R-:W-:Y:S01]  /*7c80*/  FADD.FTZ R9, R4.reuse, R9 ;  /* 0x0000000904097221 */ /* 0x044fe20000010000 */
[----:B------:R-:W-:Y:S01]  /*7c90*/  F2FP.F16.F32.PACK_AB R189, R4, R159 ;  /* 0x0000009f04bd723e */ /* 0x000fe200000000ff */
[----:B------:R-:W-:-:S05]  /*7ca0*/  IMAD.MOV.U32 R4, RZ, RZ, R121 ;  /* 0x000000ffff047224 */ /* 0x000fca00078e0079 */
[----:B------:R-:W2:Y:S01]  /*7cb0*/  MUFU.EX2 R185, R185 ;  /* 0x000000b900b97308 */ /* 0x000ea20000000800 */
[----:B-1----:R-:W-:Y:S01]  /*7cc0*/  FADD.FTZ R130, R14, R9 ;  /* 0x000000090e827221 */ /* 0x002fe20000010000 */
[----:B------:R-:W-:-:S04]  /*7cd0*/  FADD.FTZ R9, R175, R132 ;  /* 0x00000084af097221 */ /* 0x000fc80000010000 */
[----:B------:R-:W-:Y:S01]  /*7ce0*/  FADD.FTZ R132, R180, R9 ;  /* 0x00000009b4847221 */ /* 0x000fe20000010000 */
[----:B------:R-:W-:Y:S01]  /*7cf0*/  F2FP.F16.F32.PACK_AB R180, R131, R180 ;  /* 0x000000b483b4723e */ /* 0x000fe200000000ff */
[----:B------:R-:W1:Y:S01]  /*7d00*/  MUFU.EX2 R20, R20 ;  /* 0x0000001400147308 */ /* 0x000e620000000800 */
[----:B0-----:R-:W-:Y:S01]  /*7d10*/  FADD.FTZ R130, R161, R130 ;  /* 0x00000082a1827221 */ /* 0x001fe20000010000 */
[----:B------:R-:W-:Y:S01]  /*7d20*/  FADD.FTZ R135, R131, R132 ;  /* 0x0000008483877221 */ /* 0x000fe20000010000 */
[----:B------:R-:W-:-:S05]  /*7d30*/  F2FP.F16.F32.PACK_AB R191, R161, R14 ;  /* 0x0000000ea1bf723e */ /* 0x000fca00000000ff */
[----:B------:R-:W0:Y:S01]  /*7d40*/  MUFU.EX2 R187, R187 ;  /* 0x000000bb00bb7308 */ /* 0x000e220000000800 */
[----:B--2---:R-:W-:Y:S01]  /*7d50*/  FADD.FTZ R9, R185, R130 ;  /* 0x00000082b9097221 */ /* 0x004fe20000010000 */
[----:B------:R-:W-:Y:S02]  /*7d60*/  @!P6 VIADD R130, R134, 0x30860 ;  /* 0x000308608682e836 */ /* 0x000fe40000000000 */
[----:B------:R-:W-:Y:S01]  /*7d70*/  FADD.FTZ R134, R182, R135 ;  /* 0x00000087b6867221 */ /* 0x000fe20000010000 */
[----:B------:R-:W-:Y:S02]  /*7d80*/  F2FP.F16.F32.PACK_AB R182, R147, R182 ;  /* 0x000000b693b6723e */ /* 0x000fe400000000ff */
[----:B------:R-:W-:Y:S01]  /*7d90*/  @!P6 PRMT R135, RZ, 0x654, R130 ;  /* 0x00000654ff87e816 */ /* 0x000fe20000000082 */
[----:B------:R-:W2:Y:S01]  /*7da0*/  MUFU.EX2 R122, R122 ;  /* 0x0000007a007a7308 */ /* 0x000ea20000000800 */
[C---:B-1----:R-:W-:Y:S01]  /*7db0*/  FADD.FTZ R132, R20.reuse, R9 ;  /* 0x0000000914847221 */ /* 0x042fe20000010000 */
[-C--:B------:R-:W-:Y:S01]  /*7dc0*/  FFMA.FTZ R130, R123, R10.reuse, -R120 ;  /* 0x0000000a7b827223 */ /* 0x080fe20000010878 */
[----:B------:R-:W-:Y:S01]  /*7dd0*/  FADD.FTZ R123, R147, R134 ;  /* 0x00000086937b7221 */ /* 0x000fe20000010000 */
[----:B------:R-:W-:Y:S01]  /*7de0*/  FFMA.FTZ R120, R179, R10, -R120 ;  /* 0x0000000ab3787223 */ /* 0x000fe20000010878 */
[----:B------:R1:W-:Y:S01]  /*7df0*/  @!P6 SYNCS.ARRIVE.TRANS64.RED.A1T0 RZ, [R135+URZ], RZ ;  /* 0x000000ff87ffe9a7 */ /* 0x0003e2000810043f */
[----:B------:R-:W-:Y:S01]  /*7e00*/  F2FP.F16.F32.PACK_AB R185, R20, R185 ;  /* 0x000000b914b9723e */ /* 0x000fe200000000ff */
[----:B------:R-:W-:Y:S01]  /*7e10*/  FADD.FTZ R134, R176, R123 ;  /* 0x0000007bb0867221 */ /* 0x000fe20000010000 */
[----:B------:R-:W3:Y:S01]  /*7e20*/  MUFU.EX2 R181, R181 ;  /* 0x000000b500b57308 */ /* 0x000ee20000000800 */
[----:B0-----:R-:W-:Y:S01]  /*7e30*/  FADD.FTZ R9, R187, R132 ;  /* 0x00000084bb097221 */ /* 0x001fe20000010000 */
[C---:B------:R-:W-:Y:S01]  /*7e40*/  F2FP.F16.F32.PACK_AB R176, R143.reuse, R176 ;  /* 0x000000b08fb0723e */ /* 0x040fe200000000ff */
[----:B------:R-:W-:-:S05]  /*7e50*/  FADD.FTZ R123, R143, R134 ;  /* 0x000000868f7b7221 */ /* 0x000fca0000010000 */
[----:B------:R-:W0:Y:S01]  /*7e60*/  MUFU.EX2 R124, R124 ;  /* 0x0000007c007c7308 */ /* 0x000e220000000800 */
[C---:B--2---:R-:W-:Y:S01]  /*7e70*/  FADD.FTZ R132, R122.reuse, R9 ;  /* 0x000000097a847221 */ /* 0x044fe20000010000 */
[----:B------:R-:W-:-:S06]  /*7e80*/  F2FP.F16.F32.PACK_AB R187, R122, R187 ;  /* 0x000000bb7abb723e */ /* 0x000fcc00000000ff */
[----:B------:R-:W2:Y:S01]  /*7e90*/  MUFU.EX2 R178, R178 ;  /* 0x000000b200b27308 */ /* 0x000ea20000000800 */
[----:B---3--:R-:W-:-:S07]  /*7ea0*/  FADD.FTZ R9, R181, R132 ;  /* 0x00000084b5097221 */ /* 0x008fce0000010000 */
[----:B------:R-:W3:Y:S01]  /*7eb0*/  MUFU.EX2 R183, R183 ;  /* 0x000000b700b77308 */ /* 0x000ee20000000800 */
[C---:B0-----:R-:W-:Y:S01]  /*7ec0*/  FADD.FTZ R132, R124.reuse, R9 ;  /* 0x000000097c847221 */ /* 0x041fe20000010000 */
[----:B------:R-:W-:-:S06]  /*7ed0*/  F2FP.F16.F32.PACK_AB R181, R124, R181 ;  /* 0x000000b57cb5723e */ /* 0x000fcc00000000ff */
[----:B------:R-:W0:Y:S01]  /*7ee0*/  MUFU.EX2 R145, R145 ;  /* 0x0000009100917308 */ /* 0x000e220000000800 */
[----:B--2---:R-:W-:-:S07]  /*7ef0*/  FADD.FTZ R134, R178, R123 ;  /* 0x0000007bb2867221 */ /* 0x004fce0000010000 */
[----:B------:R-:W2:Y:S01]  /*7f00*/  MUFU.EX2 R126, R126 ;  /* 0x0000007e007e7308 */ /* 0x000ea20000000800 */
[----:B---3--:R-:W-:-:S07]  /*7f10*/  FADD.FTZ R9, R183, R132 ;  /* 0x00000084b7097221 */ /* 0x008fce0000010000 */
[----:B------:R-:W3:Y:S01]  /*7f20*/  MUFU.EX2 R172, R172 ;  /* 0x000000ac00ac7308 */ /* 0x000ee20000000800 */
[C---:B0-----:R-:W-:Y:S01]  /*7f30*/  FADD.FTZ R123, R145.reuse, R134 ;  /* 0x00000086917b7221 */ /* 0x041fe20000010000 */
[----:B------:R-:W-:-:S06]  /*7f40*/  F2FP.F16.F32.PACK_AB R178, R145, R178 ;  /* 0x000000b291b2723e */ /* 0x000fcc00000000ff */
[----:B------:R-:W0:Y:S01]  /*7f50*/  MUFU.EX2 R3, R3 ;  /* 0x0000000300037308 */ /* 0x000e220000000800 */
[C---:B--2---:R-:W-:Y:S01]  /*7f60*/  FADD.FTZ R132, R126.reuse, R9 ;  /* 0x000000097e847221 */ /* 0x044fe20000010000 */
[----:B------:R-:W-:-:S06]  /*7f70*/  F2FP.F16.F32.PACK_AB R183, R126, R183 ;  /* 0x000000b77eb7723e */ /* 0x000fcc00000000ff */
[----:B------:R-:W2:Y:S01]  /*7f80*/  MUFU.EX2 R151, R151 ;  /* 0x0000009700977308 */ /* 0x000ea20000000800 */
[----:B---3--:R-:W-:-:S07]  /*7f90*/  FADD.FTZ R134, R172, R123 ;  /* 0x0000007bac867221 */ /* 0x008fce0000010000 */
[----:B------:R-:W3:Y:S01]  /*7fa0*/  MUFU.EX2 R128, R128 ;  /* 0x0000008000807308 */ /* 0x000ee20000000800 */
[----:B0-----:R-:W-:-:S07]  /*7fb0*/  FADD.FTZ R9, R3, R132 ;  /* 0x0000008403097221 */ /* 0x001fce0000010000 */
        /* <DEDUP_REMOVED lines=8> */
[----:B--2---:R-:W-:-:S07]  /*8040*/  FADD.FTZ R132, R8, R9 ;  /* 0x0000000908847221 */ /* 0x004fce0000010000 */
[----:B------:R-:W2:Y:S01]  /*8050*/  MUFU.EX2 R168, R168 ;  /* 0x000000a800a87308 */ /* 0x000ea20000000800 */
[C---:B---3--:R-:W-:Y:S01]  /*8060*/  FADD.FTZ R9, R153.reuse, R134 ;  /* 0x0000008699097221 */ /* 0x048fe20000010000 */
[----:B------:R-:W-:-:S06]  /*8070*/  F2FP.F16.F32.PACK_AB R174, R153, R174 ;  /* 0x000000ae99ae723e */ /* 0x000fcc00000000ff */
        /* <DEDUP_REMOVED lines=15> */
[----:B------:R3:W4:Y:S01]  /*8170*/  MUFU.EX2 R138, R177 ;  /* 0x000000b1008a7308 */ /* 0x0007220000000800 */
[----:B0-----:R-:W-:-:S07]  /*8180*/  FADD.FTZ R123, R136, R9 ;  /* 0x00000009887b7221 */ /* 0x001fce0000010000 */
[----:B------:R-:W0:Y:S01]  /*8190*/  MUFU.EX2 R167, R167 ;  /* 0x000000a700a77308 */ /* 0x000e220000000800 */
[C---:B--2---:R-:W-:Y:S01]  /*81a0*/  FADD.FTZ R123, R129.reuse, R123 ;  /* 0x0000007b817b7221 */ /* 0x044fe20000010000 */
[----:B---3--:R-:W-:Y:S01]  /*81b0*/  F2FP.F16.F32.PACK_AB R177, R128, R3 ;  /* 0x0000000380b1723e */ /* 0x008fe200000000ff */
[----:B------:R-:W-:Y:S01]  /*81c0*/  IMAD.MOV.U32 R3, RZ, RZ, R149 ;  /* 0x000000ffff037224 */ /* 0x000fe200078e0095 */
[----:B------:R-:W-:-:S04]  /*81d0*/  F2FP.F16.F32.PACK_AB R175, R129, R136 ;  /* 0x0000008881af723e */ /* 0x000fc800000000ff */
[----:B------:R-:W2:Y:S01]  /*81e0*/  MUFU.EX2 R134, R133 ;  /* 0x0000008500867308 */ /* 0x000ea20000000800 */
[----:B----4-:R-:W-:-:S07]  /*81f0*/  FADD.FTZ R123, R138, R123 ;  /* 0x0000007b8a7b7221 */ /* 0x010fce0000010000 */
[----:B------:R-:W3:Y:S01]  /*8200*/  MUFU.EX2 R157, R157 ;  /* 0x0000009d009d7308 */ /* 0x000ee20000000800 */
[C---:B0-----:R-:W-:Y:S01]  /*8210*/  FADD.FTZ R123, R167.reuse, R123 ;  /* 0x0000007ba77b7221 */ /* 0x041fe20000010000 */
[----:B------:R-:W-:-:S06]  /*8220*/  F2FP.F16.F32.PACK_AB R169, R167, R138 ;  /* 0x0000008aa7a9723e */ /* 0x000fcc00000000ff */
[----:B------:R-:W0:Y:S01]  /*8230*/  MUFU.EX2 R120, R120 ;  /* 0x0000007800787308 */ /* 0x000e220000000800 */
[----:B--2---:R-:W-:Y:S01]  /*8240*/  FADD.FTZ R123, R134, R123 ;  /* 0x0000007b867b7221 */ /* 0x004fe20000010000 */
[C---:B---3--:R-:W-:Y:S01]  /*8250*/  FADD.FTZ R9, R157.reuse, R132 ;  /* 0x000000849d097221 */ /* 0x048fe20000010000 */
[----:B------:R-:W-:Y:S02]  /*8260*/  F2FP.F16.F32.PACK_AB R170, R157, R170 ;  /* 0x000000aa9daa723e */ /* 0x000fe400000000ff */
[C---:B0-----:R-:W-:Y:S01]  /*8270*/  FADD.FTZ R8, R120.reuse, R123 ;  /* 0x0000007b78087221 */ /* 0x041fe20000010000 */
[----:B------:R-:W-:Y:S01]  /*8280*/  F2FP.F16.F32.PACK_AB R171, R120, R134 ;  /* 0x0000008678ab723e */ /* 0x000fe200000000ff */
[----:B-1----:R-:W-:Y:S06]  /*8290*/  @P1 BRA `(.L_x_3951) ;  /* 0xffffffc800d01947 */ /* 0x002fec000383ffff */
[----:B------:R-:W-:Y:S01]  /*82a0*/  IMAD.MOV.U32 R3, RZ, RZ, R149 ;  /* 0x000000ffff037224 */ /* 0x000fe200078e0095 */
[----:B------:R-:W-:Y:S01]  /*82b0*/  UMOV UR37, UR5 ;  /* 0x0000000500257c82 */ /* 0x000fe20008000000 */
[----:B------:R-:W-:Y:S01]  /*82c0*/  IMAD.MOV.U32 R4, RZ, RZ, R121 ;  /* 0x000000ffff047224 */ /* 0x000fe200078e0079 */
[----:B------:R-:W-:-:S06]  /*82d0*/  UMOV UR36, UR38 ;  /* 0x0000002600247c82 */ /* 0x000fcc0008000000 */
.L_x_3934:
        /* <DEDUP_REMOVED lines=8> */
[----:B------:R-:W-:Y:S11]  /*8360*/  @P1 BRA `(.L_x_3952) ;  /* 0x0000000000441947 */ /* 0x000ff60003800000 */
        /* <DEDUP_REMOVED lines=10> */
.L_x_3953:
[----:B------:R-:W-:-:S11]  /*8410*/  UISETP.NE.AND UP1, UPT, UR14, 0x1, UPT ;  /* 0x000000010e00788c */ /* 0x000fd6000bf25270 */
[----:B------:R-:W-:Y:S02]  /*8420*/  @UP1 ULDC.64 UR4, c[0x0][0x9e8] ;  /* 0x00027a0000041ab9 */ /* 0x000fe40000000a00 */
[----:B------:R-:W-:-:S04]  /*8430*/  UIMAD.WIDE.U32 UR6, UR10, UR4, URZ ;  /* 0x000000040a0672a5 */ /* 0x000fc8000f8e003f */
[----:B------:R-:W-:-:S12]  /*8440*/  @UP1 USHF.R.U32.HI UR10, URZ, UR5, UR7 ;  /* 0x000000053f0a1299 */ /* 0x000fd80008011607 */
.L_x_3954:
[----:B------:R-:W-:-:S04]  /*8450*/  UIMAD UR10, UR10, UR14, URZ ;  /* 0x0000000e0a0a72a4 */ /* 0x000fc8000f8e023f */
[----:B------:R-:W-:-:S04]  /*8460*/  UISETP.LT.AND UP1, UPT, UR11, UR10, UPT ;  /* 0x0000000a0b00728c */ /* 0x000fc8000bf21270 */
[----:B------:R-:W-:-:S12]  /*8470*/  USEL UR11, UR11, UR10, !UP1 ;  /* 0x0000000a0b0b7287 */ /* 0x000fd8000c800000 */
.L_x_3952:
        /* <DEDUP_REMOVED lines=13> */
.L_x_3964:
[----:B------:R-:W-:-:S04]  /*8550*/  UIADD3 UR6, UR4, 0x1, URZ ;  /* 0x0000000104067890 */ /* 0x000fc8000fffe03f */
[----:B------:R-:W-:-:S04]  /*8560*/  UISETP.NE.AND UP1, UPT, UR6, 0x2, UPT ;  /* 0x000000020600788c */ /* 0x000fc8000bf25270 */
[----:B------:R-:W-:Y:S02]  /*8570*/  USEL UR36, URZ, 0x1, UP1 ;  /* 0x000000013f247887 */ /* 0x000fe40008800000 */
[----:B------:R-:W-:Y:S02]  /*8580*/  USEL UR37, UR6, URZ, UP1 ;  /* 0x0000003f06257287 */ /* 0x000fe40008800000 */
[----:B------:R-:W-:Y:S01]  /*8590*/  ULOP3.LUT UR36, UR38, UR36, URZ, 0x3c, !UPT ;  /* 0x0000002426247292 */ /* 0x000fe2000f8e3c3f */
[----:B------:R-:W-:Y:S11]  /*85a0*/  @!P0 BRA `(.L_x_3956) ;  /* 0x0000000000048947 */ /* 0x000ff60003800000 */
[----:B------:R-:W-:Y:S01]  /*85b0*/  BPT.TRAP 0x1 ;  /* 0x000000040000795c */ /* 0x000fe20000300000 */
.L_x_3956:
[----:B------:R-:W-:Y:S01]  /*85c0*/  ULEA UR6, UR37, UR39, 0x3 ;  /* 0x0000002725067291 */ /* 0x000fe2000f8e183f */
[----:B------:R-:W-:-:S05]  /*85d0*/  IMAD.U32 R3, RZ, RZ, UR36 ;  /* 0x00000024ff037e24 */ /* 0x000fca000f8e00ff */
[----:B------:R-:W-:-:S04]  /*85e0*/  SHF.L.U32 R3, R3, 0x1f, RZ ;  /* 0x0000001f03037819 */ /* 0x000fc800000006ff */
[----:B------:R0:W1:Y:S01]  /*85f0*/  SYNCS.PHASECHK.TRANS64.TRYWAIT P1, [UR6+0x30830], R3 ;  /* 0x03083003ff0075a7 */ /* 0x0000620008020146 */
[----:B------:R-:W-:Y:S05]  /*8600*/  @!P0 BRA `(.L_x_3957) ;  /* 0x0000000000048947 */ /* 0x000fea0003800000 */
[----:B------:R-:W-:Y:S01]  /*8610*/  BPT.TRAP 0x1 ;  /* 0x000000040000795c */ /* 0x000fe20000300000 */
.L_x_3957:
[----:B-1----:R-:W-:Y:S05]  /*8620*/  @P1 BRA `(.L_x_3958) ;  /* 0x0000000000081947 */ /* 0x002fea0003800000 */
[----:B------:R-:W1:Y:S02]  /*8630*/  SYNCS.PHASECHK.TRANS64.TRYWAIT P1, [UR6+0x30830], R3 ;  /* 0x03083003ff0075a7 */ /* 0x000e640008020146 */
[----:B-1----:R-:W-:Y:S05]  /*8640*/  @!P1 BRA `(.L_x_3959) ;  /* 0x000000e8002c9947 */ /* 0x002fea0003800000 */
.L_x_3958:
        /* <DEDUP_REMOVED lines=167> */
.L_x_3960:
[----:B------:R-:W-:Y:S01]  /*90c0*/  ULEA UR7, UR4, UR39, 0x3 ;  /* 0x0000002704077291 */ /* 0x000fe2000f8e183f */
[----:B------:R-:W-:-:S05]  /*90d0*/  IMAD.U32 R0, RZ, RZ, UR38 ;  /* 0x00000026ff007e24 */ /* 0x000fca000f8e00ff */
[----:B------:R-:W-:-:S04]  /*90e0*/  SHF.L.U32 R0, R0, 0x1f, RZ ;  /* 0x0000001f00007819 */ /* 0x000fc800000006ff */
[----:B------:R2:W3:Y:S01]  /*90f0*/  SYNCS.PHASECHK.TRANS64.TRYWAIT P1, [UR7+0x30850], R0 ;  /* 0x03085000ff0075a7 */ /* 0x0004e20008020147 */
[----:B------:R-:W-:Y:S05]  /*9100*/  @!P0 BRA `(.L_x_3961) ;  /* 0x0000000000048947 */ /* 0x000fea0003800000 */
[----:B------:R-:W-:Y:S01]  /*9110*/  BPT.TRAP 0x1 ;  /* 0x000000040000795c */ /* 0x000fe20000300000 */
.L_x_3961:
[----:B---3--:R-:W-:Y:S05]  /*9120*/  @P1 BRA `(.L_x_3962) ;  /* 0x0000000000081947 */ /* 0x008fea0003800000 */
[----:B------:R-:W3:Y:S02]  /*9130*/  SYNCS.PHASECHK.TRANS64.TRYWAIT P1, [UR7+0x30850], R0 ;  /* 0x03085000ff0075a7 */ /* 0x000ee40008020147 */
[----:B---3--:R-:W-:Y:S05]  /*9140*/  @!P1 BRA `(.L_x_3963) ;  /* 0x000000dc00849947 */ /* 0x008fea0003800000 */
.L_x_3962:
        /* <DEDUP_REMOVED lines=9> */
[----:B------:R-:W2:Y:S01]  /*91e0*/  MUFU.TANH R2, R2 ;  /* 0x0000000200027308 */ /* 0x000ea20000002400 */
[----:B------:R-:W-:Y:S01]  /*91f0*/  FMUL.FTZ R207, R136, UR5 ;  /* 0x0000000588cf7c20 */ /* 0x000fe20008410000 */
[----:B------:R-:W-:Y:S01]  /*9200*/  FMUL.FTZ R209, R137, UR5 ;  /* 0x0000000589d17c20 */ /* 0x000fe20008410000 */
[----:B------:R-:W-:Y:S01]  /*9210*/  ULOP3.LUT UR10, UR10, 0x3000000, URZ, 0xfc, !UPT ;  /* 0x030000000a0a7892 */ /* 0x000fe2000f8efc3f */
[----:B------:R-:W-:Y:S01]  /*9220*/  FMUL.FTZ R211, R140, UR5 ;  /* 0x000000058cd37c20 */ /* 0x000fe20008410000 */
[----:B------:R-:W-:Y:S01]  /*9230*/  FMUL.FTZ R213, R141, UR5 ;  /* 0x000000058dd57c20 */ /* 0x000fe20008410000 */
[----:B------:R-:W-:Y:S01]  /*9240*/  FMUL.FTZ R215, R144, UR5 ;  /* 0x0000000590d77c20 */ /* 0x000fe20008410000 */
[----:B------:R-:W-:Y:S01]  /*9250*/  UIMAD UR4, UR4, 0x900, UR10 ;  /* 0x00000900040478a4 */ /* 0x000fe2000f8e020a */
[----:B------:R-:W0:Y:S01]  /*9260*/  MUFU.TANH R3, R3 ;  /* 0x0000000300037308 */ /* 0x000e220000002400 */
        /* <DEDUP_REMOVED lines=9> */
[----:B--2---:R-:W-:Y:S01]  /*9300*/  FMNMX.FTZ R0, R2, R13, !PT ;  /* 0x0000000d02007209 */ /* 0x004fe20007810000 */
[----:B------:R-:W-:Y:S01]  /*9310*/  UMOV UR11, 0x40000040 ;  /* 0x40000040000b7882 */ /* 0x000fe20000000000 */
[----:B------:R-:W-:Y:S01]  /*9320*/  MUFU.TANH R193, R193 ;  /* 0x000000c100c17308 */ /* 0x000fe20000002400 */
[----:B------:R-:W-:Y:S01]  /*9330*/  FMUL.FTZ R223, R156, UR5 ;  /* 0x000000059cdf7c20 */ /* 0x000fe20008410000 */
[----:B------:R-:W-:Y:S01]  /*9340*/  FMUL.FTZ R123, R127, UR5 ;  /* 0x000000057f7b7c20 */ /* 0x000fe20008410000 */
[----:B------:R-:W-:Y:S01]  /*9350*/  FMUL.FTZ R157, R157, UR5 ;  /* 0x000000059d9d7c20 */ /* 0x000fe20008410000 */
[----:B------:R-:W-:Y:S01]  /*9360*/  FMUL.FTZ R225, R160, UR5 ;  /* 0x00000005a0e17c20 */ /* 0x000fe20008410000 */
[----:B0-----:R-:W-:Y:S01]  /*9370*/  FMNMX.FTZ R0, R3, R0, !PT ;  /* 0x0000000003007209 */ /* 0x001fe20007810000 */
        /* <DEDUP_REMOVED lines=21> */
[----:B------:R-:W0:Y:S01]  /*94d0*/  LDC R10, c[0x0][0x988] ;  /* 0x00026200ff0a7b82 */ /* 0x000e220000000800 */
[----:B------:R-:W-:Y:S01]  /*94e0*/  FMUL.FTZ R167, R167, UR5 ;  /* 0x00000005a7a77c20 */ /* 0x000fe20008410000 */
[----:B------:R-:W1:Y:S01]  /*94f0*/  S2R R192, SR_TID.X ;  /* 0x0000000000c07919 */ /* 0x000e620000002100 */
[----:B------:R-:W-:-:S02]  /*9500*/  UMOV UR38, UR36 ;  /* 0x0000002400267c82 */ /* 0x000fc40008000000 */
[----:B------:R-:W-:Y:S08]  /*9510*/  MUFU.TANH R211, R211 ;  /* 0x000000d300d37308 */ /* 0x000ff00000002400 */
[----:B------:R-:W-:Y:S08]  /*9520*/  MUFU.TANH R213, R213 ;  /* 0x000000d500d57308 */ /* 0x000ff00000002400 */
[----:B------:R-:W-:Y:S08]  /*9530*/  MUFU.TANH R215, R215 ;  /* 0x000000d700d77308 */ /* 0x000ff00000002400 */
[----:B------:R-:W-:Y:S01]  /*9540*/  MUFU.TANH R217, R217 ;  /* 0x000000d900d97308 */ /* 0x000fe20000002400 */
[----:B-1----:R-:W-:-:S07]  /*9550*/  LOP3.LUT P1, RZ, R192, 0x7f, RZ, 0xc0, !PT ;  /* 0x0000007fc0ff7812 */ /* 0x002fce000782c0ff */
[----:B------:R-:W1:Y:S08]  /*9560*/  MUFU.TANH R15, R15 ;  /* 0x0000000f000f7308 */ /* 0x000e700000002400 */
[----:B------:R-:W-:Y:S08]  /*9570*/  MUFU.TANH R219, R219 ;  /* 0x000000db00db7308 */ /* 0x000ff00000002400 */
[----:B------:R-:W2:Y:S01]  /*9580*/  MUFU.TANH R21, R21 ;  /* 0x0000001500157308 */ /* 0x000ea20000002400 */
[----:B-1----:R-:W-:-:S07]  /*9590*/  FMNMX.FTZ R20, R15, R12, !PT ;  /* 0x0000000c0f147209 */ /* 0x002fce0007810000 */
[----:B------:R-:W-:Y:S08]  /*95a0*/  MUFU.TANH R221, R221 ;  /* 0x000000dd00dd7308 */ /* 0x000ff00000002400 */
[----:B------:R-:W1:Y:S01]  /*95b0*/  MUFU.TANH R121, R121 ;  /* 0x0000007900797308 */ /* 0x000e620000002400 */
[----:B--2---:R-:W-:-:S07]  /*95c0*/  FMNMX.FTZ R20, R21, R20, !PT ;  /* 0x0000001415147209 */ /* 0x004fce0007810000 */
[----:B------:R-:W-:Y:S08]  /*95d0*/  MUFU.TANH R223, R223 ;  /* 0x000000df00df7308 */ /* 0x000ff00000002400 */
[----:B------:R-:W2:Y:S01]  /*95e0*/  MUFU.TANH R123, R123 ;  /* 0x0000007b007b7308 */ /* 0x000ea20000002400 */
[----:B-1----:R-:W-:-:S07]  /*95f0*/  FMNMX.FTZ R20, R121, R20, !PT ;  /* 0x0000001479147209 */ /* 0x002fce0007810000 */
[----:B------:R-:W-:Y:S08]  /*9600*/  MUFU.TANH R157, R157 ;  /* 0x0000009d009d7308 */ /* 0x000ff00000002400 */
[----:B------:R-:W-:Y:S01]  /*9610*/  MUFU.TANH R225, R225 ;  /* 0x000000e100e17308 */ /* 0x000fe20000002400 */
[----:B--2---:R-:W-:-:S07]  /*9620*/  FMNMX.FTZ R20, R123, R20, !PT ;  /* 0x000000147b147209 */ /* 0x004fce0007810000 */
        /* <DEDUP_REMOVED lines=40> */
[----:B------:R-:W3:Y:S01]  /*98b0*/  MUFU.TANH R125, R125 ;  /* 0x0000007d007d7308 */ /* 0x000ee20000002400 */
[----:B-1----:R-:W-:-:S04]  /*98c0*/  FMNMX.FTZ R0, R185, R0, !PT ;  /* 0x00000000b9007209 */ /* 0x002fc80007810000 */
[----:B--2---:R-:W-:-:S04]  /*98d0*/  FMNMX.FTZ R0, R187, R0, !PT ;  /* 0x00000000bb007209 */ /* 0x004fc80007810000 */
[----:B------:R-:W-:-:S04]  /*98e0*/  FMNMX.FTZ R0, R189, R0, !PT ;  /* 0x00000000bd007209 */ /* 0x000fc80007810000 */
[----:B------:R-:W-:Y:S02]  /*98f0*/  FMNMX.FTZ R0, R191, R0, !PT ;  /* 0x00000000bf007209 */ /* 0x000fe40007810000 */
[----:B---3--:R-:W-:Y:S02]  /*9900*/  FMNMX.FTZ R20, R125, R20, !PT ;  /* 0x000000147d147209 */ /* 0x008fe40007810000 */
        /* <DEDUP_REMOVED lines=45> */
[----:B------:R-:W-:-:S05]  /*9be0*/  FMNMX.FTZ R0, R165, R0, !PT ;  /* 0x00000000a5007209 */ /* 0x000fca0007810000 */
[----:B------:R-:W1:Y:S02]  /*9bf0*/  SHFL.BFLY PT, R229, R0, 0x2, 0x1f ;  /* 0x0c401f0000e57f89 */ /* 0x000e6400000e0000 */
[----:B-1----:R-:W-:-:S05]  /*9c00*/  FMNMX.FTZ R229, R0, R229, !PT ;  /* 0x000000e500e57209 */ /* 0x002fca0007810000 */
[----:B------:R-:W1:Y:S02]  /*9c10*/  SHFL.BFLY PT, R4, R229, 0x1, 0x1f ;  /* 0x0c201f00e5047f89 */ /* 0x000e6400000e0000 */
[----:B-1----:R-:W-:-:S05]  /*9c20*/  FMNMX.FTZ R4, R229, R4, !PT ;  /* 0x00000004e5047209 */ /* 0x002fca0007810000 */
[C---:B0-----:R-:W-:Y:S01]  /*9c30*/  FMUL.FTZ R14, R4.reuse, R10 ;  /* 0x0000000a040e7220 */ /* 0x041fe20000410000 */
[----:B------:R-:W-:-:S03]  /*9c40*/  FADD.FTZ R13, -R4, R13 ;  /* 0x0000000d040d7221 */ /* 0x000fc60000010100 */
[-CC-:B------:R-:W-:Y:S01]  /*9c50*/  FFMA.FTZ R188, R3, R10.reuse, -R14.reuse ;  /* 0x0000000a03bc7223 */ /* 0x180fe2000001080e */
        /* <DEDUP_REMOVED lines=15> */
[----:B------:R-:W-:-:S07]  /*9d50*/  FFMA.FTZ R165, R165, R10, -R14 ;  /* 0x0000000aa5a57223 */ /* 0x000fce000001080e */
[----:B------:R-:W1:Y:S08]  /*9d60*/  MUFU.EX2 R188, R188 ;  /* 0x000000bc00bc7308 */ /* 0x000e700000000800 */
[----:B------:R-:W2:Y:S01]  /*9d70*/  MUFU.EX2 R190, R190 ;  /* 0x000000be00be7308 */ /* 0x000ea20000000800 */
[----:B0-----:R-:W-:-:S07]  /*9d80*/  FFMA.FTZ R9, R0, R9, R13 ;  /* 0x0000000900097223 */ /* 0x001fce000001000d */
[----:B------:R-:W-:Y:S01]  /*9d90*/  MUFU.EX2 R184, R184 ;  /* 0x000000b800b87308 */ /* 0x000fe20000000800 */
[C---:B-1----:R-:W-:Y:S01]  /*9da0*/  FADD.FTZ R9, R188.reuse, R9 ;  /* 0x00000009bc097221 */ /* 0x042fe20000010000 */
[----:B------:R-:W-:-:S06]  /*9db0*/  F2FP.F16.F32.PACK_AB R188, R188, R13 ;  /* 0x0000000dbcbc723e */ /* 0x000fcc00000000ff */
[----:B------:R-:W-:Y:S01]  /*9dc0*/  MUFU.EX2 R185, R185 ;  /* 0x000000b900b97308 */ /* 0x000fe20000000800 */
[----:B--2---:R-:W-:-:S07]  /*9dd0*/  FADD.FTZ R136, R190, R9 ;  /* 0x00000009be887221 */ /* 0x004fce0000010000 */
[----:B------:R-:W-:Y:S08]  /*9de0*/  MUFU.EX2 R186, R186 ;  /* 0x000000ba00ba7308 */ /* 0x000ff00000000800 */
[----:B------:R-:W-:Y:S08]  /*9df0*/  MUFU.EX2 R180, R180 ;  /* 0x000000b400b47308 */ /* 0x000ff00000000800 */
[----:B------:R-:W-:Y:S01]  /*9e00*/  MUFU.EX2 R193, R193 ;  /* 0x000000c100c17308 */ /* 0x000fe20000000800 */
[----:B------:R-:W-:-:S02]  /*9e10*/  WARPGROUP.DEPBAR.LE gsb0, 0x0 ;  /* 0x00008000000079c5 */ /* 0x000fc40000010000 */
[----:B------:R-:W-:Y:S01]  /*9e20*/  WARPGROUP.ARRIVE ;  /* 0x00000000000079c5 */ /* 0x000fe20000000000 */
[----:B------:R-:W-:Y:S01]  /*9e30*/  FMUL.FTZ R177, R166, UR5 ;  /* 0x00000005a6b17c20 */ /* 0x000fe20008410000 */
[-CC-:B------:R-:W-:Y:S01]  /*9e40*/  FFMA.FTZ R179, R187, R10.reuse, -R14.reuse ;  /* 0x0000000abbb37223 */ /* 0x180fe2000001080e */
[-CC-:B------:R-:W-:Y:S01]  /*9e50*/  FFMA.FTZ R187, R195, R10.reuse, -R14.reuse ;  /* 0x0000000ac3bb7223 */ /* 0x180fe2000001080e */
[-CC-:B------:R-:W-:Y:S01]  /*9e60*/  FFMA.FTZ R176, R215, R10.reuse, -R14.reuse ;  /* 0x0000000ad7b07223 */ /* 0x180fe2000001080e */
[-CC-:B------:R-:W-:Y:S01]  /*9e70*/  FFMA.FTZ R178, R183, R10.reuse, -R14.reuse ;  /* 0x0000000ab7b27223 */ /* 0x180fe2000001080e */
[----:B------:R-:W-:Y:S01]  /*9e80*/  HGMMA.64x192x16.F32 R24, R172, gdesc[UR8].tnspB, R24, gsb0 ;  /* 0x42e00008ac187df0 */ /* 0x000fe20008000818 */
[----:B------:R-:W-:Y:S01]  /*9e90*/  UIADD3 UR10, UR4, 0x280, URZ ;  /* 0x00000280040a7890 */ /* 0x000fe2000fffe03f */
[----:B------:R-:W0:Y:S01]  /*9ea0*/  MUFU.TANH R177, R177 ;  /* 0x000000b100b17308 */ /* 0x000e220000002400 */
[----:B------:R-:W-:Y:S01]  /*9eb0*/  UMOV UR11, 0x40000040 ;  /* 0x40000040000b7882 */ /* 0x000fe20000000000 */
[----:B------:R-:W-:Y:S01]  /*9ec0*/  FFMA.FTZ R195, R217, R10, -R14 ;  /* 0x0000000ad9c37223 */ /* 0x000fe2000001080e */
[----:B------:R-:W-:-:S05]  /*9ed0*/  UMOV UR4, UR37 ;  /* 0x0000002500047c82 */ /* 0x000fca0008000000 */
[----:B------:R-:W1:Y:S08]  /*9ee0*/  MUFU.EX2 R179, R179 ;  /* 0x000000b300b37308 */ /* 0x000e700000000800 */
[----:B------:R-:W-:Y:S01]  /*9ef0*/  MUFU.EX2 R187, R187 ;  /* 0x000000bb00bb7308 */ /* 0x000fe20000000800 */
[----:B0-----:R-:W-:-:S04]  /*9f00*/  FMNMX.FTZ R20, R177, R20, !PT ;  /* 0x00000014b1147209 */ /* 0x001fc80007810000 */
[----:B------:R-:W-:-:S03]  /*9f10*/  FMNMX.FTZ R20, R167, R20, !PT ;  /* 0x00000014a7147209 */ /* 0x000fc60007810000 */
[----:B------:R-:W-:Y:S01]  /*9f20*/  MUFU.EX2 R182, R182 ;  /* 0x000000b600b67308 */ /* 0x000fe20000000800 */
[----:B-1----:R-:W-:Y:S01]  /*9f30*/  F2FP.F16.F32.PACK_AB R190, R179, R190 ;  /* 0x000000beb3be723e */ /* 0x002fe200000000ff */
[----:B------:R-:W0:Y:S06]  /*9f40*/  SHFL.BFLY PT, R3, R20, 0x2, 0x1f ;  /* 0x0c401f0014037f89 */ /* 0x000e2c00000e0000 */
[----:B------:R-:W-:Y:S08]  /*9f50*/  MUFU.EX2 R176, R176 ;  /* 0x000000b000b07308 */ /* 0x000ff00000000800 */
[----:B------:R-:W-:Y:S08]  /*9f60*/  MUFU.EX2 R178, R178 ;  /* 0x000000b200b27308 */ /* 0x000ff00000000800 */
[----:B------:R-:W-:Y:S01]  /*9f70*/  MUFU.EX2 R195, R195 ;  /* 0x000000c300c37308 */ /* 0x000fe20000000800 */
[----:B0-----:R-:W-:Y:S01]  /*9f80*/  FMNMX.FTZ R2, R20, R3, !PT ;  /* 0x0000000314027209 */ /* 0x001fe20007810000 */
[----:B------:R-:W-:-:S04]  /*9f90*/  FFMA.FTZ R20, R225, R10, -R14 ;  /* 0x0000000ae1147223 */ /* 0x000fc8000001080e */
[----:B------:R-:W0:Y:S02]  /*9fa0*/  SHFL.BFLY PT, R3, R2, 0x1, 0x1f ;  /* 0x0c201f0002037f89 */ /* 0x000e2400000e0000 */
[----:B------:R-:W-:Y:S08]  /*9fb0*/  MUFU.EX2 R207, R207 ;  /* 0x000000cf00cf7308 */ /* 0x000ff00000000800 */
[----:B------:R-:W-:Y:S08]  /*9fc0*/  MUFU.EX2 R157, R157 ;  /* 0x0000009d009d7308 */ /* 0x000ff00000000800 */
[----:B------:R-:W-:Y:S01]  /*9fd0*/  MUFU.EX2 R20, R20 ;  /* 0x0000001400147308 */ /* 0x000fe20000000800 */
[----:B0-----:R-:W-:-:S07]  /*9fe0*/  FMNMX.FTZ R3, R2, R3, !PT ;  /* 0x0000000302037209 */ /* 0x001fce0007810000 */
[----:B------:R-:W0:Y:S01]  /*9ff0*/  MUFU.EX2 R161, R161 ;  /* 0x000000a100a17308 */ /* 0x000e220000000800 */
[----:B------:R-:W-:-:S04]  /*a000*/  FMUL.FTZ R128, R3, R10 ;  /* 0x0000000a03807220 */ /* 0x000fc80000410000 */
[-CC-:B------:R-:W-:Y:S01]  /*a010*/  FFMA.FTZ R189, R15, R10.reuse, -R128.reuse ;  /* 0x0000000a0fbd7223 */ /* 0x180fe20000010880 */
[-CC-:B------:R-:W-:Y:S01]  /*a020*/  FFMA.FTZ R191, R121, R10.reuse, -R128.reuse ;  /* 0x0000000a79bf7223 */ /* 0x180fe20000010880 */
[-CC-:B------:R-:W-:Y:S01]  /*a030*/  FFMA.FTZ R15, R125, R10.reuse, -R128.reuse ;  /* 0x0000000a7d0f7223 */ /* 0x180fe20000010880 */
[-CC-:B------:R-:W-:Y:S01]  /*a040*/  FFMA.FTZ R124, R127, R10.reuse, -R128.reuse ;  /* 0x0000000a7f7c7223 */ /* 0x180fe20000010880 */
[-CC-:B------:R-:W-:Y:S01]  /*a050*/  FFMA.FTZ R126, R131, R10.reuse, -R128.reuse ;  /* 0x0000000a837e7223 */ /* 0x180fe20000010880 */
[-CC-:B------:R-:W-:Y:S01]  /*a060*/  FFMA.FTZ R122, R135, R10.reuse, -R128.reuse ;  /* 0x0000000a877a7223 */ /* 0x180fe20000010880 */
[----:B------:R-:W-:Y:S01]  /*a070*/  MUFU.EX2 R189, R189 ;  /* 0x000000bd00bd7308 */ /* 0x000fe20000000800 */
[----:B------:R-:W-:Y:S02]  /*a080*/  IMAD.U32 R125, RZ, RZ, UR7 ;  /* 0x00000007ff7d7e24 */ /* 0x000fe4000f8e00ff */
[-CC-:B------:R-:W-:Y:S01]  /*a090*/  FFMA.FTZ R183, R137, R10.reuse, -R128.reuse ;  /* 0x0000000a89b77223 */ /* 0x180fe20000010880 */
[-CC-:B------:R-:W-:Y:S01]  /*a0a0*/  FFMA.FTZ R130, R149, R10.reuse, -R128.reuse ;  /* 0x0000000a95827223 */ /* 0x180fe20000010880 */
[----:B------:R-:W-:Y:S01]  /*a0b0*/  FFMA.FTZ R121, R153, R10, -R128 ;  /* 0x0000000a99797223 */ /* 0x000fe20000010880 */
[----:B------:R-:W-:-:S02]  /*a0c0*/  @!P1 VIADD R125, R125, 0x30860 ;  /* 0x000308607d7d9836 */ /* 0x000fc40000000000 */
[-CC-:B------:R-:W-:Y:S01]  /*a0d0*/  FFMA.FTZ R132, R143, R10.reuse, -R128.reuse ;  /* 0x0000000a8f847223 */ /* 0x180fe20000010880 */
[-CC-:B------:R-:W-:Y:S01]  /*a0e0*/  FFMA.FTZ R141, R141, R10.reuse, -R128.reuse ;  /* 0x0000000a8d8d7223 */ /* 0x180fe20000010880 */
[----:B------:R-:W-:Y:S01]  /*a0f0*/  MUFU.EX2 R191, R191 ;  /* 0x000000bf00bf7308 */ /* 0x000fe20000000800 */
[-CC-:B------:R-:W-:Y:S01]  /*a100*/  FFMA.FTZ R139, R139, R10.reuse, -R128.reuse ;  /* 0x0000000a8b8b7223 */ /* 0x180fe20000010880 */
[----:B------:R-:W-:Y:S01]  /*a110*/  @!P1 PRMT R125, RZ, 0x654, R125 ;  /* 0x00000654ff7d9816 */ /* 0x000fe2000000007d */
        /* <DEDUP_REMOVED lines=20> */
[-C--:B------:R-:W-:Y:S01]  /*a260*/  FFMA.FTZ R175, R181, R10.reuse, -R14 ;  /* 0x0000000ab5af7223 */ /* 0x080fe2000001080e */
[----:B------:R-:W-:Y:S01]  /*a270*/  FADD.FTZ R181, -R3, R12 ;  /* 0x0000000c03b57221 */ /* 0x000fe20000010100 */
[-C--:B------:R-:W-:Y:S01]  /*a280*/  FFMA.FTZ R12, R21, R10.reuse, -R128 ;  /* 0x0000000a150c7223 */ /* 0x080fe20000010880 */
[-CC-:B------:R-:W-:Y:S01]  /*a290*/  FFMA.FTZ R173, R213, R10.reuse, -R14.reuse ;  /* 0x0000000ad5ad7223 */ /* 0x180fe2000001080e */
[-CC-:B------:R-:W-:Y:S01]  /*a2a0*/  FFMA.FTZ R172, R219, R10.reuse, -R14.reuse ;  /* 0x0000000adbac7223 */ /* 0x180fe2000001080e */
[----:B------:R-:W-:Y:S01]  /*a2b0*/  HGMMA.64x192x16.F32 R24, R168, gdesc[UR8].tnspB, R24, gsb0 ;  /* 0x42e00008a8187df0 */ /* 0x000fe20008000818 */
[-C--:B------:R-:W-:Y:S01]  /*a2c0*/  FMUL.FTZ R181, R181, R10.reuse ;  /* 0x0000000ab5b57220 */ /* 0x080fe20000410000 */
[-C--:B------:R-:W-:Y:S01]  /*a2d0*/  FFMA.FTZ R174, R223, R10.reuse, -R14 ;  /* 0x0000000adfae7223 */ /* 0x080fe2000001080e */
[-CC-:B------:R-:W-:Y:S01]  /*a2e0*/  FFMA.FTZ R14, R123, R10.reuse, -R128.reuse ;  /* 0x0000000a7b0e7223 */ /* 0x180fe20000010880 */
[----:B------:R-:W-:Y:S01]  /*a2f0*/  IMAD.U32 R123, RZ, RZ, UR6 ;  /* 0x00000006ff7b7e24 */ /* 0x000fe2000f8e00ff */
[----:B------:R1:W-:Y:S01]  /*a300*/  MUFU.EX2 R2, R181 ;  /* 0x000000b500027308 */ /* 0x0003e20000000800 */
[----:B------:R-:W-:-:S02]  /*a310*/  FFMA.FTZ R21, R129, R10, -R128 ;  /* 0x0000000a81157223 */ /* 0x000fc40000010880 */
[----:B------:R-:W-:-:S05]  /*a320*/  @!P1 VIADD R123, R123, 0x30840 ;  /* 0x000308407b7b9836 */ /* 0x000fca0000000000 */
[----:B------:R-:W-:Y:S01]  /*a330*/  MUFU.EX2 R12, R12 ;  /* 0x0000000c000c7308 */ /* 0x000fe20000000800 */
[----:B------:R-:W-:Y:S01]  /*a340*/  @!P1 PRMT R123, RZ, 0x654, R123 ;  /* 0x00000654ff7b9816 */ /* 0x000fe2000000007b */
[----:B-1----:R-:W-:-:S06]  /*a350*/  FFMA.FTZ R181, R133, R10, -R128 ;  /* 0x0000000a85b57223 */ /* 0x002fcc0000010880 */
        /* <DEDUP_REMOVED lines=13> */
[----:B0-----:R-:W-:Y:S02]  /*a430*/  F2FP.F16.F32.PACK_AB R168, R161, R20 ;  /* 0x00000014a1a8723e */ /* 0x001fe400000000ff */
[----:B-1----:R-:W-:Y:S01]  /*a440*/  F2FP.F16.F32.PACK_AB R170, R165, R120 ;  /* 0x00000078a5aa723e */ /* 0x002fe200000000ff */
[----:B--2---:R-:W-:Y:S01]  /*a450*/  FFMA.FTZ R123, R2, R8, R189 ;  /* 0x00000008027b7223 */ /* 0x004fe200000100bd */
[----:B------:R0:W-:Y:S01]  /*a460*/  @!P1 SYNCS.ARRIVE.TRANS64.RED.A1T0 RZ, [R125+URZ], RZ ;  /* 0x000000ff7dff99a7 */ /* 0x0001e2000810043f */
[----:B------:R-:W1:Y:S01]  /*a470*/  MUFU.EX2 R8, R141 ;  /* 0x0000008d00087308 */ /* 0x000e620000000800 */
[C---:B------:R-:W-:Y:S01]  /*a480*/  F2FP.F16.F32.PACK_AB R189, R12.reuse, R189 ;  /* 0x000000bd0cbd723e */ /* 0x040fe200000000ff */
[----:B------:R-:W-:Y:S01]  /*a490*/  FADD.FTZ R134, R12, R123 ;  /* 0x0000007b0c867221 */ /* 0x000fe20000010000 */
[----:B------:R-:W-:Y:S01]  /*a4a0*/  FADD.FTZ R123, R179, R136 ;  /* 0x00000088b37b7221 */ /* 0x000fe20000010000 */
[C---:B------:R-:W-:Y:S01]  /*a4b0*/  ISETP.GT.AND P1, PT, R11.reuse, UR50, PT ;  /* 0x000000320b007c0c */ /* 0x040fe2000bf24270 */
[----:B------:R-:W-:-:S02]  /*a4c0*/  VIADD R11, R11, 0xffffffff ;  /* 0xffffffff0b0b7836 */ /* 0x000fc40000000000 */
        /* <DEDUP_REMOVED lines=10> */
[----:B0-----:R-:W-:Y:S01]  /*a570*/  FADD.FTZ R125, R187, R136 ;  /* 0x00000088bb7d7221 */ /* 0x001fe20000010000 */
[-CC-:B------:R-:W-:Y:S01]  /*a580*/  FFMA.FTZ R9, R177, R10.reuse, -R128.reuse ;  /* 0x0000000ab1097223 */ /* 0x180fe20000010880 */
[----:B------:R-:W-:Y:S01]  /*a590*/  FFMA.FTZ R128, R167, R10, -R128 ;  /* 0x0000000aa7807223 */ /* 0x000fe20000010880 */
[----:B------:R-:W-:Y:S01]  /*a5a0*/  FADD.FTZ R123, R21, R134 ;  /* 0x00000086157b7221 */ /* 0x000fe20000010000 */
[----:B------:R-:W-:Y:S01]  /*a5b0*/  FADD.FTZ R136, R180, R125 ;  /* 0x0000007db4887221 */ /* 0x000fe20000010000 */
[----:B-1----:R-:W-:Y:S02]  /*a5c0*/  F2FP.F16.F32.PACK_AB R179, R139, R8 ;  /* 0x000000088bb3723e */ /* 0x002fe400000000ff */
[----:B------:R-:W-:Y:S01]  /*a5d0*/  FADD.FTZ R134, R126, R123 ;  /* 0x0000007b7e867221 */ /* 0x000fe20000010000 */
[----:B------:R-:W-:Y:S01]  /*a5e0*/  FADD.FTZ R123, R193, R136 ;  /* 0x00000088c17b7221 */ /* 0x000fe20000010000 */
[----:B------:R-:W-:Y:S01]  /*a5f0*/  MUFU.EX2 R128, R128 ;  /* 0x0000008000807308 */ /* 0x000fe20000000800 */
[----:B------:R-:W-:Y:S01]  /*a600*/  F2FP.F16.F32.PACK_AB R186, R187, R186 ;  /* 0x000000babbba723e */ /* 0x000fe200000000ff */
[----:B------:R-:W-:Y:S01]  /*a610*/  FADD.FTZ R13, R181, R134 ;  /* 0x00000086b50d7221 */ /* 0x000fe20000010000 */
[----:B------:R-:W-:Y:S01]  /*a620*/  FADD.FTZ R136, R182, R123 ;  /* 0x0000007bb6887221 */ /* 0x000fe20000010000 */
[----:B------:R-:W-:-:S02]  /*a630*/  F2FP.F16.F32.PACK_AB R181, R122, R181 ;  /* 0x000000b57ab5723e */ /* 0x000fc400000000ff */
[----:B------:R-:W-:Y:S01]  /*a640*/  FADD.FTZ R134, R122, R13 ;  /* 0x0000000d7a867221 */ /* 0x000fe20000010000 */
[C---:B------:R-:W-:Y:S01]  /*a650*/  FADD.FTZ R123, R173.reuse, R136 ;  /* 0x00000088ad7b7221 */ /* 0x040fe20000010000 */
[----:B------:R0:W-:Y:S01]  /*a660*/  MUFU.EX2 R122, R9 ;  /* 0x00000009007a7308 */ /* 0x0001e20000000800 */
[----:B------:R-:W-:Y:S01]  /*a670*/  F2FP.F16.F32.PACK_AB R182, R173, R182 ;  /* 0x000000b6adb6723e */ /* 0x000fe200000000ff */
[----:B------:R-:W-:Y:S01]  /*a680*/  FADD.FTZ R13, R183, R134 ;  /* 0x00000086b70d7221 */ /* 0x000fe20000010000 */
[----:B------:R-:W-:Y:S01]  /*a690*/  FADD.FTZ R14, R176, R123 ;  /* 0x0000007bb00e7221 */ /* 0x000fe20000010000 */
[C---:B------:R-:W-:Y:S02]  /*a6a0*/  F2FP.F16.F32.PACK_AB R176, R175.reuse, R176 ;  /* 0x000000b0afb0723e */ /* 0x040fe400000000ff */
        /* <DEDUP_REMOVED lines=27> */
[----:B0-----:R-:W-:Y:S01]  /*a860*/  FADD.FTZ R9, R161, R8 ;  /* 0x00000008a1097221 */ /* 0x001fe20000010000 */
[----:B------:R-:W-:Y:S02]  /*a870*/  F2FP.F16.F32.PACK_AB R175, R155, R140 ;  /* 0x0000008c9baf723e */ /* 0x000fe400000000ff */
[----:B-1----:R-:W-:Y:S01]  /*a880*/  FADD.FTZ R13, R14, R13 ;  /* 0x0000000d0e0d7221 */ /* 0x002fe20000010000 */
[----:B------:R-:W-:Y:S01]  /*a890*/  FADD.FTZ R8, R120, R9 ;  /* 0x0000000978087221 */ /* 0x000fe20000010000 */
[C---:B------:R-:W-:Y:S02]  /*a8a0*/  F2FP.F16.F32.PACK_AB R169, R163.reuse, R14 ;  /* 0x0000000ea3a9723e */ /* 0x040fe400000000ff */
[----:B------:R-:W-:Y:S01]  /*a8b0*/  FADD.FTZ R13, R163, R13 ;  /* 0x0000000da30d7221 */ /* 0x000fe20000010000 */
[----:B------:R-:W-:Y:S01]  /*a8c0*/  FADD.FTZ R9, R165, R8 ;  /* 0x00000008a5097221 */ /* 0x000fe20000010000 */
[----:B------:R-:W-:-:S02]  /*a8d0*/  F2FP.F16.F32.PACK_AB R171, R128, R122 ;  /* 0x0000007a80ab723e */ /* 0x000fc400000000ff */
[----:B------:R-:W-:-:S04]  /*a8e0*/  FADD.FTZ R13, R122, R13 ;  /* 0x0000000d7a0d7221 */ /* 0x000fc80000010000 */
[----:B------:R-:W-:Y:S01]  /*a8f0*/  FADD.FTZ R8, R128, R13 ;  /* 0x0000000d80087221 */ /* 0x000fe20000010000 */
[----:B------:R-:W-:Y:S01]  /*a900*/  IMAD.MOV.U32 R13, RZ, RZ, R4 ;  /* 0x000000ffff0d7224 */ /* 0x000fe200078e0004 */
[----:B------:R-:W-:Y:S06]  /*a910*/  @P1 BRA `(.L_x_3964) ;  /* 0xffffffdc000c1947 */ /* 0x000fec000383ffff */
.L_x_3955:
[----:B------:R-:W-:-:S13]  /*a920*/  ISETP.GE.AND P1, PT, R11, UR61, PT ;  /* 0x0000003d0b007c0c */ /* 0x000fda000bf26270 */
[----:B------:R-:W-:Y:S05]  /*a930*/  @!P1 BRA `(.L_x_3965) ;  /* 0x00000034005c9947 */ /* 0x000fea0003800000 */
[----:B------:R-:W-:Y:S01]  /*a940*/  IMAD.IADD R10, R16, 0x1, -R17 ;  /* 0x00000001100a7824 */ /* 0x000fe200078e0a11 */
[----:B------:R-:W-:Y:S01]  /*a950*/  UMOV UR38, UR36 ;  /* 0x0000002400267c82 */ /* 0x000fe20008000000 */
[----:B------:R-:W-:Y:S01]  /*a960*/  IMAD.MOV.U32 R14, RZ, RZ, R3 ;  /* 0x000000ffff0e7224 */ /* 0x000fe200078e0003 */
[----:B------:R-:W-:Y:S01]  /*a970*/  UMOV UR4, UR37 ;  /* 0x0000002500047c82 */ /* 0x000fe20008000000 */
[----:B------:R-:W-:Y:S01]  /*a980*/  IMAD.MOV.U32 R12, RZ, RZ, R4 ;  /* 0x000000ffff0c7224 */ /* 0x000fe200078e0004 */
[----:B------:R-:W-:Y:S01]  /*a990*/  IADD3 R21, R10, 0x8, R5 ;  /* 0x000000080a157810 */ /* 0x000fe20007ffe005 */
[----:B------:R-:W-:Y:S01]  /*a9a0*/  IMAD.IADD R15, R5, 0x1, R10 ;  /* 0x00000001050f7824 */ /* 0x000fe200078e020a */
[----:B------:R-:W-:Y:S01]  /*a9b0*/  ULDC UR50, c[0x0][0x9e4] ;  /* 0x0002790000327ab9 */ /* 0x000fe20000000800 */
[----:B------:R-:W-:Y:S01]  /*a9c0*/  ULDC UR5, c[0x0][0x9d8] ;  /* 0x0002760000057ab9 */ /* 0x000fe20000000800 */
[----:B------:R-:W-:Y:S01]  /*a9d0*/  LOP3.LUT R13, RZ, R21, RZ, 0x33, !PT ;  /* 0x00000015ff0d7212 */ /* 0x000fe200078e33ff */
[----:B------:R-:W-:-:S06]  /*a9e0*/  ULDC UR54, c[0x0][0x9e0] ;  /* 0x0002780000367ab9 */ /* 0x000fcc0000000800 */
.L_x_3982:
[----:B------:R-:W-:-:S04]  /*a9f0*/  UIADD3 UR6, UR4, 0x1, URZ ;  /* 0x0000000104067890 */ /* 0x000fc8000fffe03f */
[----:B------:R-:W-:-:S04]  /*aa00*/  UISETP.NE.AND UP1, UPT, UR6, 0x2, UPT ;  /* 0x000000020600788c */ /* 0x000fc8000bf25270 */
[----:B------:R-:W-:Y:S02]  /*aa10*/  USEL UR36, URZ, 0x1, UP1 ;  /* 0x000000013f247887 */ /* 0x000fe40008800000 */
[----:B------:R-:W-:Y:S02]  /*aa20*/  USEL UR37, UR6, URZ, UP1 ;  /* 0x0000003f06257287 */ /* 0x000fe40008800000 */
[----:B------:R-:W-:Y:S01]  /*aa30*/  ULOP3.LUT UR36, UR38, UR36, URZ, 0x3c, !UPT ;  /* 0x0000002426247292 */ /* 0x000fe2000f8e3c3f */
[----:B------:R-:W-:Y:S11]  /*aa40*/  @!P0 BRA `(.L_x_3966) ;  /* 0x0000000000048947 */ /* 0x000ff60003800000 */
[----:B------:R-:W-:Y:S01]  /*aa50*/  BPT.TRAP 0x1 ;  /* 0x000000040000795c */ /* 0x000fe20000300000 */
.L_x_3966:
[----:B------:R-:W-:Y:S01]  /*aa60*/  ULEA UR6, UR37, UR39, 0x3 ;  /* 0x0000002725067291 */ /* 0x000fe2000f8e183f */
[----:B------:R-:W-:-:S05]  /*aa70*/  IMAD.U32 R3, RZ, RZ, UR36 ;  /* 0x00000024ff037e24 */ /* 0x000fca000f8e00ff */
[----:B------:R-:W-:-:S04]  /*aa80*/  SHF.L.U32 R3, R3, 0x1f, RZ ;  /* 0x0000001f03037819 */ /* 0x000fc800000006ff */
[----:B------:R0:W1:Y:S01]  /*aa90*/  SYNCS.PHASECHK.TRANS64.TRYWAIT P1, [UR6+0x30830], R3 ;  /* 0x03083003ff0075a7 */ /* 0x0000620008020146 */
[----:B------:R-:W-:Y:S05]  /*aaa0*/  @!P0 BRA `(.L_x_3967) ;  /* 0x0000000000048947 */ /* 0x000fea0003800000 */
[----:B------:R-:W-:Y:S01]  /*aab0*/  BPT.TRAP 0x1 ;  /* 0x000000040000795c */ /* 0x000fe20000300000 */
.L_x_3967:
[----:B-1----:R-:W-:Y:S05]  /*aac0*/  @P1 BRA `(.L_x_3968) ;  /* 0x0000000000081947 */ /* 0x002fea0003800000 */
[----:B------:R-:W1:Y:S02]  /*aad0*/  SYNCS.PHASECHK.TRANS64.TRYWAIT P1, [UR6+0x30830], R3 ;  /* 0x03083003ff0075a7 */ /* 0x000e640008020146 */
[----:B-1----:R-:W-:Y:S05]  /*aae0*/  @!P1 BRA `(.L_x_3969) ;  /* 0x000000c400349947 */ /* 0x002fea0003800000 */
.L_x_3968:
        /* <DEDUP_REMOVED lines=167> */
.L_x_3970:
[----:B------:R-:W-:Y:S01]  /*b560*/  ULEA UR7, UR4, UR39, 0x3 ;  /* 0x0000002704077291 */ /* 0x000fe2000f8e183f */
[----:B------:R-:W-:-:S05]  /*b570*/  IMAD.U32 R0, RZ, RZ, UR38 ;  /* 0x00000026ff007e24 */ /* 0x000fca000f8e00ff */
[----:B------:R-:W-:-:S04]  /*b580*/  SHF.L.U32 R0, R0, 0x1f, RZ ;  /* 0x0000001f00007819 */ /* 0x000fc800000006ff */
[----:B------:R2:W3:Y:S01]  /*b590*/  SYNCS.PHASECHK.TRANS64.TRYWAIT P1, [UR7+0x30850], R0 ;  /* 0x03085000ff0075a7 */ /* 0x0004e20008020147 */
[----:B------:R-:W-:Y:S05]  /*b5a0*/  @!P0 BRA `(.L_x_3971) ;  /* 0x0000000000048947 */ /* 0x000fea0003800000 */
[----:B------:R-:W-:Y:S01]  /*b5b0*/  BPT.TRAP 0x1 ;  /* 0x000000040000795c */ /* 0x000fe20000300000 */
.L_x_3971:
[----:B---3--:R-:W-:Y:S05]  /*b5c0*/  @P1 BRA `(.L_x_3972) ;  /* 0x0000000000081947 */ /* 0x008fea0003800000 */
[----:B------:R-:W3:Y:S02]  /*b5d0*/  SYNCS.PHASECHK.TRANS64.TRYWAIT P1, [UR7+0x30850], R0 ;  /* 0x03085000ff0075a7 */ /* 0x000ee40008020147 */
[----:B---3--:R-:W-:Y:S05]  /*b5e0*/  @!P1 BRA `(.L_x_3973) ;  /* 0x000000b8008c9947 */ /* 0x008fea0003800000 */
.L_x_3972:
[----:B------:R-:W-:Y:S01]  /*b5f0*/  UIADD3 UR10, UR39, 0x400, URZ ;  /* 0x00000400270a7890 */ /* 0x000fe2000fffe03f */
[----:B------:R-:W-:Y:S01]  /*b600*/  WARPGROUP.ARRIVE ;  /* 0x00000000000079c5 */ /* 0x000fe20000000000 */
[----:B------:R-:W-:-:S05]  /*b610*/  UMOV UR11, 0x40000040 ;  /* 0x40000040000b7882 */ /* 0x000fca0000000000 */
[----:B------:R-:W3:Y:S01]  /*b620*/  S2R R194, SR_TID.X ;  /* 0x0000000000c27919 */ /* 0x000ee20000002100 */
[----:B------:R-:W-:Y:S01]  /*b630*/  USHF.R.U32.HI UR10, URZ, 0x4, UR10 ;  /* 0x000000043f0a7899 */ /* 0x000fe2000801160a */
[----:B------:R-:W-:Y:S02]  /*b640*/  IMAD.U32 R2, RZ, RZ, UR6 ;  /* 0x00000006ff027e24 */ /* 0x000fe4000f8e00ff */
[----:B-1----:R-:W-:Y:S01]  /*b650*/  FMUL.FTZ R4, R120, UR5 ;  /* 0x0000000578047c20 */ /* 0x002fe20008410000 */
[----:B0-2---:R-:W-:Y:S01]  /*b660*/  FMUL.FTZ R0, R122, UR5 ;  /* 0x000000057a007c20 */ /* 0x005fe20008410000 */
        /* <DEDUP_REMOVED lines=46> */
[----:B------:R-:W-:Y:S01]  /*b950*/  HGMMA.64x192x16.F32 R24, R184, gdesc[UR8].tnspB, R24, gsb0 ;  /* 0x42e00008b8187df0 */ /* 0x000fe20008000818 */
[----:B------:R-:W-:Y:S01]  /*b960*/  UIADD3 UR10, UR4, 0x100, URZ ;  /* 0x00000100040a7890 */ /* 0x000fe2000fffe03f */
[----:B------:R-:W-:Y:S01]  /*b970*/  UMOV UR11, 0x40000040 ;  /* 0x40000040000b7882 */ /* 0x000fe20000000000 */
[----:B------:R-:W-:Y:S02]  /*b980*/  WARPGROUP.DEPBAR.LE gsb0, 0x0 ;  /* 0x00008000000079c5 */ /* 0x000fe40000010000 */
[----:B------:R-:W-:Y:S01]  /*b990*/  WARPGROUP.ARRIVE ;  /* 0x00000000000079c5 */ /* 0x000fe20000000000 */
[----:B------:R-:W-:-:S14]  /*b9a0*/  IMAD R187, R11, -0x60, RZ ;  /* 0xffffffa00bbb7824 */ /* 0x000fdc00078e02ff */
        /* <DEDUP_REMOVED lines=62> */
[----:B------:R-:W-:Y:S01]  /*bd90*/  IADD3 R148, R187, 0x1, R16 ;  /* 0x00000001bb947810 */ /* 0x000fe20007ffe010 */
[----:B------:R-:W0:Y:S04]  /*bda0*/  MUFU.TANH R172, R172 ;  /* 0x000000ac00ac7308 */ /* 0x000e280000002400 */
[----:B------:R-:W-:-:S02]  /*bdb0*/  IMAD.IADD R3, R148, 0x1, -R17 ;  /* 0x0000000194037824 */ /* 0x000fc400078e0a11 */
[C---:B------:R-:W-:Y:S02]  /*bdc0*/  IMAD R148, R18.reuse, -0x2, R187 ;  /* 0xfffffffe12947824 */ /* 0x040fe400078e02bb */
[----:B------:R-:W0:Y:S01]  /*bdd0*/  MUFU.TANH R173, R173 ;  /* 0x000000ad00ad7308 */ /* 0x000e220000002400 */
[----:B------:R-:W-:-:S04]  /*bde0*/  IMAD R3, R18, -0x2, R3 ;  /* 0xfffffffe12037824 */ /* 0x000fc800078e0203 */
        /* <DEDUP_REMOVED lines=17> */
[----:B------:R0:W-:Y:S01]  /*bf00*/  @!P1 SYNCS.ARRIVE.TRANS64.RED.A1T0 RZ, [R2+URZ], RZ ;  /* 0x000000ff02ff99a7 */ /* 0x0001e2000810043f */
[----:B------:R-:W-:-:S13]  /*bf10*/  PLOP3.LUT P1, PT, PT, PT, UP0, 0x40, 0x0 ;  /* 0x000000000000781c */ /* 0x000fda0003f2e808 */
[----:B01234-:R-:W-:Y:S05]  /*bf20*/  @P1 BRA `(.L_x_3974) ;  /* 0x0000000000581947 */ /* 0x01ffea0003800000 */
[----:B------:R-:W-:Y:S01]  /*bf30*/  ISETP.GT.AND P1, PT, R15, -0x1, PT ;  /* 0xffffffff0f00780c */ /* 0x000fe20003f24270 */
[----:B------:R-:W-:-:S12]  /*bf40*/  BSSY B0, `(.L_x_3975) ;  /* 0x0000011000007945 */ /* 0x000fd80003800000 */
[----:B------:R-:W-:Y:S05]  /*bf50*/  @P1 BRA `(.L_x_3976) ;  /* 0x0000000000241947 */ /* 0x000fea0003800000 */
[----:B------:R-:W-:Y:S01]  /*bf60*/  IMAD.U32 R151, RZ, RZ, UR50 ;  /* 0x00000032ff977e24 */ /* 0x000fe2000f8e00ff */
[----:B------:R-:W-:-:S04]  /*bf70*/  IADD3 R149, R5, R16, -R17 ;  /* 0x0000001005957210 */ /* 0x000fc80007ffe811 */
[----:B------:R-:W-:Y:S02]  /*bf80*/  ISETP.NE.AND P1, PT, R151, 0x1, PT ;  /* 0x000000019700780c */ /* 0x000fe40003f25270 */
[----:B------:R-:W-:-:S11]  /*bf90*/  LOP3.LUT R149, RZ, R149, RZ, 0x33, !PT ;  /* 0x00000095ff957212 */ /* 0x000fd600078e33ff */
[----:B------:R-:W0:Y:S02]  /*bfa0*/  @P1 LDC.64 R2, c[0x0][0x9e8] ;  /* 0x00027a00ff021b82 */ /* 0x000e240000000a00 */
[----:B0-----:R-:W-:-:S05]  /*bfb0*/  @P1 IMAD.HI.U32 R2, R149, R2, RZ ;  /* 0x0000000295021227 */ /* 0x001fca00078e00ff */
[----:B------:R-:W-:-:S04]  /*bfc0*/  @P1 SHF.R.U32.HI R149, RZ, R3, R2 ;  /* 0x00000003ff951219 */ /* 0x000fc80000011602 */
[----:B------:R-:W-:Y:S01]  /*bfd0*/  LOP3.LUT R149, RZ, R149, RZ, 0x33, !PT ;  /* 0x00000095ff957212 */ /* 0x000fe200078e33ff */
[----:B------:R-:W-:Y:S06]  /*bfe0*/  BRA `(.L_x_3977) ;  /* 0x0000000000187947 */ /* 0x000fec0003800000 */
.L_x_3976:
[----:B------:R-:W-:Y:S02]  /*bff0*/  IMAD.U32 R151, RZ, RZ, UR50 ;  /* 0x00000032ff977e24 */ /* 0x000fe4000f8e00ff */
[----:B------:R-:W-:-:S03]  /*c000*/  IMAD.MOV.U32 R149, RZ, RZ, R15 ;  /* 0x000000ffff957224 */ /* 0x000fc600078e000f */
[----:B------:R-:W-:-:S13]  /*c010*/  ISETP.NE.AND P1, PT, R151, 0x1, PT ;  /* 0x000000019700780c */ /* 0x000fda0003f25270 */
[----:B------:R-:W0:Y:S02]  /*c020*/  @P1 LDC.64 R2, c[0x0][0x9e8] ;  /* 0x00027a00ff021b82 */ /* 0x000e240000000a00 */
[----:B0-----:R-:W-:-:S05]  /*c030*/  @P1 IMAD.HI.U32 R2, R15, R2, RZ ;  /* 0x000000020f021227 */ /* 0x001fca00078e00ff */
[----:B------:R-:W-:-:S07]  /*c040*/  @P1 SHF.R.U32.HI R149, RZ, R3, R2 ;  /* 0x00000003ff951219 */ /* 0x000fce0000011602 */
.L_x_3977:
[----:B------:R-:W-:Y:S05]  /*c050*/  BSYNC B0 ;  /* 0x0000000000007941 */ /* 0x000fea0003800000 */
.L_x_3975:
[----:B------:R-:W-:-:S05]  /*c060*/  IMAD R3, R149, R151, R148 ;  /* 0x0000009795037224 */ /* 0x000fca00078e0294 */
[----:B------:R-:W-:Y:S02]  /*c070*/  VIADDMNMX R152, R3, R151, R152, PT ;  /* 0x0000009703987246 */ /* 0x000fe40003800198 */
[----:B------:R-:W-:-:S07]  /*c080*/  VIMNMX R154, R154, R3, !PT ;  /* 0x000000039a9a7248 */ /* 0x000fce0007fe0100 */
.L_x_3974:
        /* <DEDUP_REMOVED lines=95> */
[----:B------:R-:W-:-:S02]  /*c680*/  ISETP.GT.AND P4, PT, R154, 0x50, !P3 ;  /* 0x000000509a00780c */ /* 0x000fc40005f84270 */
[----:B------:R-:W-:Y:S02]  /*c690*/  IADD3 R144, R158, 0x8, R5 ;  /* 0x000000089e907810 */ /* 0x000fe40007ffe005 */
        /* <DEDUP_REMOVED lines=33> */
.L_x_3980:
[----:B------:R-:W-:Y:S02]  /*c8b0*/  IMAD.U32 R150, RZ, RZ, UR50 ;  /* 0x00000032ff967e24 */ /* 0x000fe4000f8e00ff */
[----:B------:R-:W-:-:S03]  /*c8c0*/  IMAD.MOV.U32 R187, RZ, RZ, R21 ;  /* 0x000000ffffbb7224 */ /* 0x000fc600078e0015 */
[----:B------:R-:W-:-:S13]  /*c8d0*/  ISETP.NE.AND P6, PT, R150, 0x1, PT ;  /* 0x000000019600780c */ /* 0x000fda0003fc5270 */
[----:B------:R-:W0:Y:S02]  /*c8e0*/  @P6 LDC.64 R2, c[0x0][0x9e8] ;  /* 0x00027a00ff026b82 */ /* 0x000e240000000a00 */
[----:B0-----:R-:W-:-:S05]  /*c8f0*/  @P6 IMAD.HI.U32 R2, R21, R2, RZ ;  /* 0x0000000215026227 */ /* 0x001fca00078e00ff */
[----:B------:R-:W-:-:S07]  /*c900*/  @P6 SHF.R.U32.HI R187, RZ, R3, R2 ;  /* 0x00000003ffbb6219 */ /* 0x000fce0000011602 */
.L_x_3981:
[----:B------:R-:W-:Y:S05]  /*c910*/  BSYNC B0 ;  /* 0x0000000000007941 */ /* 0x000fea0003800000 */
.L_x_3979:
[----:B------:R-:W-:-:S05]  /*c920*/  IMAD R3, R187, R150, R148 ;  /* 0x00000096bb037224 */ /* 0x000fca00078e0294 */
[----:B------:R-:W-:Y:S02]  /*c930*/  VIADDMNMX R142, R3, R150, R142, PT ;  /* 0x00000096038e7246 */ /* 0x000fe4000380018e */
[----:B------:R-:W-:-:S07]  /*c940*/  VIMNMX R144, R144, R3, !PT ;  /* 0x0000000390907248 */ /* 0x000fce0007fe0100 */
.L_x_3978:
[C---:B------:R-:W-:Y:S01]  /*c950*/  ISETP.GT.AND P1, PT, R144.reuse, 0x1, !P1 ;  /* 0x000000019000780c */ /* 0x040fe20004f24270 */
[----:B------:R-:W-:Y:S01]  /*c960*/  UMOV UR38, UR36 ;  /* 0x0000002400267c82 */ /* 0x000fe20008000000 */
[----:B------:R-:W-:Y:S01]  /*c970*/  ISETP.GT.AND P2, PT, R144, 0x8, !P2 ;  /* 0x000000089000780c */ /* 0x000fe20005744270 */
[----:B------:R-:W-:Y:S01]  /*c980*/  UMOV UR4, UR37 ;  /* 0x0000002500047c82 */ /* 0x000fe20008000000 */
[C---:B------:R-:W-:Y:S02]  /*c990*/  ISETP.LT.OR P1, PT, R142.reuse, 0x2, P1 ;  /* 0x000000028e00780c */ /* 0x040fe40000f21670 */
[----:B------:R-:W-:Y:S02]  /*c9a0*/  ISETP.LT.OR P2, PT, R142, 0x9, P2 ;  /* 0x000000098e00780c */ /* 0x000fe40001741670 */
[----:B------:R-:W-:Y:S02]  /*c9b0*/  FSEL R215, R10, -INF , !P1 ;  /* 0xff8000000ad77808 */ /* 0x000fe40004800000 */
[----:B------:R-:W-:Y:S01]  /*c9c0*/  ISETP.NE.AND P1, PT, R162, RZ, PT ;  /* 0x000000ffa200720c */ /* 0x000fe20003f25270 */
[----:B------:R-:W0:Y:S01]  /*c9d0*/  LDC R10, c[0x0][0x988] ;  /* 0x00026200ff0a7b82 */ /* 0x000e220000000800 */
[----:B------:R-:W-:-:S02]  /*c9e0*/  FSEL R187, R20, -INF , !P2 ;  /* 0xff80000014bb7808 */ /* 0x000fc40005000000 */
[----:B------:R-:W-:Y:S02]  /*c9f0*/  ISETP.GT.AND P1, PT, R144, 0x9, !P1 ;  /* 0x000000099000780c */ /* 0x000fe40004f24270 */
[----:B------:R-:W-:Y:S02]  /*ca00*/  ISETP.NE.AND P2, PT, R170, RZ, PT ;  /* 0x000000ffaa00720c */ /* 0x000fe40003f45270 */
        /* <DEDUP_REMOVED lines=62> */
[----:B------:R-:W-:Y:S01]  /*cdf0*/  ISETP.NE.AND P1, PT, R182, RZ, PT ;  /* 0x000000ffb600720c */ /* 0x000fe20003f25270 */
[----:B------:R-:W1:Y:S01]  /*ce00*/  SHFL.BFLY PT, R3, R2, 0x2, 0x1f ;  /* 0x0c401f0002037f89 */ /* 0x000e6200000e0000 */
[----:B------:R-:W-:-:S02]  /*ce10*/  ISETP.NE.AND P6, PT, R192, RZ, PT ;  /* 0x000000ffc000720c */ /* 0x000fc40003fc5270 */
[C---:B------:R-:W-:Y:S02]  /*ce20*/  ISETP.GT.AND P1, PT, R144.reuse, 0x31, !P1 ;  /* 0x000000319000780c */ /* 0x040fe40004f24270 */
[----:B------:R-:W-:Y:S02]  /*ce30*/  ISETP.GT.AND P3, PT, R144, 0x50, !P3 ;  /* 0x000000509000780c */ /* 0x000fe40005f64270 */
[----:B------:R-:W-:Y:S02]  /*ce40*/  ISETP.LT.OR P1, PT, R142, 0x32, P1 ;  /* 0x000000328e00780c */ /* 0x000fe40000f21670 */
[----:B------:R-:W-:Y:S02]  /*ce50*/  ISETP.GT.AND P4, PT, R144, 0x51, !P4 ;  /* 0x000000519000780c */ /* 0x000fe40006784270 */
[----:B------:R-:W-:Y:S02]  /*ce60*/  FSEL R121, R134, -INF , !P1 ;  /* 0xff80000086797808 */ /* 0x000fe40004800000 */
[----:B------:R-:W-:-:S02]  /*ce70*/  ISETP.NE.AND P1, PT, R184, RZ, PT ;  /* 0x000000ffb800720c */ /* 0x000fc40003f25270 */
[----:B------:R-:W-:Y:S02]  /*ce80*/  ISETP.LT.OR P3, PT, R142, 0x51, P3 ;  /* 0x000000518e00780c */ /* 0x000fe40001f61670 */
[C---:B------:R-:W-:Y:S02]  /*ce90*/  ISETP.GT.AND P1, PT, R144.reuse, 0x38, !P1 ;  /* 0x000000389000780c */ /* 0x040fe40004f24270 */
[----:B------:R-:W-:Y:S02]  /*cea0*/  ISETP.GT.AND P5, PT, R144, 0x58, !P5 ;  /* 0x000000589000780c */ /* 0x000fe40006fa4270 */
[C---:B------:R-:W-:Y:S02]  /*ceb0*/  ISETP.LT.OR P1, PT, R142.reuse, 0x39, P1 ;  /* 0x000000398e00780c */ /* 0x040fe40000f21670 */
[----:B------:R-:W-:Y:S02]  /*cec0*/  ISETP.LT.OR P4, PT, R142, 0x52, P4 ;  /* 0x000000528e00780c */ /* 0x000fe40002781670 */
[----:B------:R-:W-:-:S02]  /*ced0*/  FSEL R125, R136, -INF , !P1 ;  /* 0xff800000887d7808 */ /* 0x000fc40004800000 */
[----:B------:R-:W-:Y:S02]  /*cee0*/  ISETP.NE.AND P1, PT, R186, RZ, PT ;  /* 0x000000ffba00720c */ /* 0x000fe40003f25270 */
[----:B-1----:R-:W-:Y:S02]  /*cef0*/  FMNMX.FTZ R3, R2, R3, !PT ;  /* 0x0000000302037209 */ /* 0x002fe40007810000 */
[----:B------:R-:W-:Y:S02]  /*cf00*/  ISETP.GT.AND P1, PT, R144, 0x39, !P1 ;  /* 0x000000399000780c */ /* 0x000fe40004f24270 */
[C---:B------:R-:W-:Y:S01]  /*cf10*/  ISETP.LT.OR P5, PT, R142.reuse, 0x59, P5 ;  /* 0x000000598e00780c */ /* 0x040fe20002fa1670 */
[----:B------:R-:W1:Y:S01]  /*cf20*/  SHFL.BFLY PT, R4, R3, 0x1, 0x1f ;  /* 0x0c201f0003047f89 */ /* 0x000e6200000e0000 */
[----:B------:R-:W-:-:S04]  /*cf30*/  ISETP.LT.OR P1, PT, R142, 0x3a, P1 ;  /* 0x0000003a8e00780c */ /* 0x000fc80000f21670 */
[----:B------:R-:W-:Y:S02]  /*cf40*/  FSEL R135, R135, -INF , !P1 ;  /* 0xff80000087877808 */ /* 0x000fe40004800000 */
[----:B------:R-:W-:-:S04]  /*cf50*/  ISETP.NE.AND P1, PT, R188, RZ, PT ;  /* 0x000000ffbc00720c */ /* 0x000fc80003f25270 */
[----:B------:R-:W-:-:S04]  /*cf60*/  ISETP.GT.AND P1, PT, R144, 0x40, !P1 ;  /* 0x000000409000780c */ /* 0x000fc80004f24270 */
[----:B------:R-:W-:-:S04]  /*cf70*/  ISETP.LT.OR P1, PT, R142, 0x41, P1 ;  /* 0x000000418e00780c */ /* 0x000fc80000f21670 */
[----:B------:R-:W-:Y:S02]  /*cf80*/  FSEL R123, R138, -INF , !P1 ;  /* 0xff8000008a7b7808 */ /* 0x000fe40004800000 */
[----:B------:R-:W-:Y:S02]  /*cf90*/  ISETP.NE.AND P1, PT, R190, RZ, PT ;  /* 0x000000ffbe00720c */ /* 0x000fe40003f25270 */
[----:B-1----:R-:W-:Y:S02]  /*cfa0*/  FMNMX.FTZ R4, R3, R4, !PT ;  /* 0x0000000403047209 */ /* 0x002fe40007810000 */
        /* <DEDUP_REMOVED lines=61> */
[-C--:B------:R-:W-:Y:S01]  /*d380*/  FFMA.FTZ R151, R167, R10.reuse, -R0 ;  /* 0x0000000aa7977223 */ /* 0x080fe20000010800 */
[----:B------:R-:W-:Y:S01]  /*d390*/  FMUL.FTZ R0, R153, R10 ;  /* 0x0000000a99007220 */ /* 0x000fe20000410000 */
[----:B------:R-:W-:Y:S01]  /*d3a0*/  FMNMX.FTZ R2, R129, R2, !PT ;  /* 0x0000000281027209 */ /* 0x000fe20007810000 */
[----:B------:R-:W-:Y:S01]  /*d3b0*/  MUFU.EX2 R219, R219 ;  /* 0x000000db00db7308 */ /* 0x000fe20000000800 */
[----:B------:R-:W-:-:S02]  /*d3c0*/  LOP3.LUT P6, RZ, R194, 0x7f, RZ, 0xc0, !PT ;  /* 0x0000007fc2ff7812 */ /* 0x000fc400078cc0ff */
[----:B------:R-:W-:-:S04]  /*d3d0*/  FMNMX.FTZ R2, R121, R2, !PT ;  /* 0x0000000279027209 */ /* 0x000fc80007810000 */
[----:B------:R-:W-:Y:S01]  /*d3e0*/  FMNMX.FTZ R2, R125, R2, !PT ;  /* 0x000000027d027209 */ /* 0x000fe20007810000 */
[----:B------:R-:W0:Y:S03]  /*d3f0*/  MUFU.EX2 R0, R0 ;  /* 0x0000000000007308 */ /* 0x000e260000000800 */
[----:B------:R-:W-:-:S04]  /*d400*/  FMNMX.FTZ R2, R135, R2, !PT ;  /* 0x0000000287027209 */ /* 0x000fc80007810000 */
        /* <DEDUP_REMOVED lines=13> */
[----:B------:R-:W-:Y:S01]  /*d4e0*/  MUFU.EX2 R184, R184 ;  /* 0x000000b800b87308 */ /* 0x000fe20000000800 */
[----:B--2---:R-:W-:Y:S02]  /*d4f0*/  FADD.FTZ R132, R190, R9 ;  /* 0x00000009be847221 */ /* 0x004fe40000010000 */
[----:B------:R-:W-:-:S05]  /*d500*/  FMNMX.FTZ R2, R179, R2, !PT ;  /* 0x00000002b3027209 */ /* 0x000fca0007810000 */
[----:B------:R-:W1:Y:S01]  /*d510*/  SHFL.BFLY PT, R3, R2, 0x2, 0x1f ;  /* 0x0c401f0002037f89 */ /* 0x000e6200000e0000 */
[----:B------:R-:W-:Y:S01]  /*d520*/  MUFU.EX2 R173, R173 ;  /* 0x000000ad00ad7308 */ /* 0x000fe20000000800 */
[C---:B0-----:R-:W-:Y:S01]  /*d530*/  FADD.FTZ R9, R171.reuse, R132 ;  /* 0x00000084ab097221 */ /* 0x041fe20000010000 */
[----:B------:R-:W-:-:S06]  /*d540*/  F2FP.F16.F32.PACK_AB R190, R171, R190 ;  /* 0x000000beabbe723e */ /* 0x000fcc00000000ff */
[----:B------:R-:W-:Y:S08]  /*d550*/  MUFU.EX2 R186, R186 ;  /* 0x000000ba00ba7308 */ /* 0x000ff00000000800 */
[----:B------:R-:W-:Y:S01]  /*d560*/  MUFU.EX2 R169, R169 ;  /* 0x000000a900a97308 */ /* 0x000fe20000000800 */
[----:B-1----:R-:W-:-:S07]  /*d570*/  FMNMX.FTZ R3, R2, R3, !PT ;  /* 0x0000000302037209 */ /* 0x002fce0007810000 */
[----:B------:R-:W-:Y:S01]  /*d580*/  MUFU.EX2 R180, R180 ;  /* 0x000000b400b47308 */ /* 0x000fe20000000800 */
[----:B------:R-:W0:Y:S07]  /*d590*/  SHFL.BFLY PT, R2, R3, 0x1, 0x1f ;  /* 0x0c201f0003027f89 */ /* 0x000e2e00000e0000 */
[----:B------:R-:W-:Y:S08]  /*d5a0*/  MUFU.EX2 R182, R182 ;  /* 0x000000b600b67308 */ /* 0x000ff00000000800 */
[----:B------:R-:W-:Y:S08]  /*d5b0*/  MUFU.EX2 R133, R133 ;  /* 0x0000008500857308 */ /* 0x000ff00000000800 */
[----:B------:R-:W-:Y:S01]  /*d5c0*/  MUFU.EX2 R176, R176 ;  /* 0x000000b000b07308 */ /* 0x000fe20000000800 */
[----:B0-----:R-:W-:-:S04]  /*d5d0*/  FMNMX.FTZ R3, R3, R2, !PT ;  /* 0x0000000203037209 */ /* 0x001fc80007810000 */
[C---:B------:R-:W-:Y:S01]  /*d5e0*/  FSETP.NEU.FTZ.AND P1, PT, R3.reuse, -INF , PT ;  /* 0xff8000000300780b */ /* 0x040fe20003f3d000 */
[CC--:B------:R-:W-:Y:S02]  /*d5f0*/  FMUL.FTZ R122, R3.reuse, R10.reuse ;  /* 0x0000000a037a7220 */ /* 0x0c0fe40000410000 */
[----:B------:R-:W-:Y:S01]  /*d600*/  MUFU.EX2 R141, R141 ;  /* 0x0000008d008d7308 */ /* 0x000fe20000000800 */
[----:B------:R-:W-:Y:S02]  /*d610*/  FSEL R157, R3, RZ, P1 ;  /* 0x000000ff039d7208 */ /* 0x000fe40000800000 */
[----:B------:R-:W-:Y:S02]  /*d620*/  FSEL R122, R122, RZ, P1 ;  /* 0x000000ff7a7a7208 */ /* 0x000fe40000800000 */
[----:B------:R-:W-:Y:S01]  /*d630*/  ISETP.GT.AND P1, PT, R11, UR61, PT ;  /* 0x0000003d0b007c0c */ /* 0x000fe2000bf24270 */
[----:B------:R-:W-:Y:S02]  /*d640*/  FADD.FTZ R157, -R157, R14 ;  /* 0x0000000e9d9d7221 */ /* 0x000fe40000010100 */
[----:B------:R-:W-:Y:S01]  /*d650*/  MUFU.EX2 R178, R178 ;  /* 0x000000b200b27308 */ /* 0x000fe20000000800 */
[-CC-:B------:R-:W-:Y:S01]  /*d660*/  FFMA.FTZ R153, R221, R10.reuse, -R122.reuse ;  /* 0x0000000add997223 */ /* 0x180fe2000001087a */
        /* <DEDUP_REMOVED lines=18> */
[----:B------:R-:W-:Y:S01]  /*d790*/  FFMA.FTZ R137, R137, R10, -R122 ;  /* 0x0000000a89897223 */ /* 0x000fe2000001087a */
[----:B------:R-:W-:-:S02]  /*d7a0*/  IMAD.U32 R129, RZ, RZ, UR7 ;  /* 0x00000007ff817e24 */ /* 0x000fc4000f8e00ff */
[-CC-:B------:R-:W-:Y:S01]  /*d7b0*/  FFMA.FTZ R139, R139, R10.reuse, -R122.reuse ;  /* 0x0000000a8b8b7223 */ /* 0x180fe2000001087a */
[-CC-:B------:R-:W-:Y:S01]  /*d7c0*/  FFMA.FTZ R217, R217, R10.reuse, -R122.reuse ;  /* 0x0000000ad9d97223 */ /* 0x180fe2000001087a */
[----:B------:R-:W0:Y:S01]  /*d7d0*/  MUFU.EX2 R12, R12 ;  /* 0x0000000c000c7308 */ /* 0x000e220000000800 */
[----:B------:R-:W-:Y:S02]  /*d7e0*/  @!P6 VIADD R129, R129, 0x30860 ;  /* 0x000308608181e836 */ /* 0x000fe40000000000 */
[-CC-:B------:R-:W-:Y:S01]  /*d7f0*/  FFMA.FTZ R175, R175, R10.reuse, -R122.reuse ;  /* 0x0000000aafaf7223 */ /* 0x180fe2000001087a */
[-CC-:B------:R-:W-:Y:S01]  /*d800*/  FFMA.FTZ R165, R165, R10.reuse, -R122.reuse ;  /* 0x0000000aa5a57223 */ /* 0x180fe2000001087a */
[----:B------:R-:W-:Y:S01]  /*d810*/  FFMA.FTZ R177, R177, R10, -R122 ;  /* 0x0000000ab1b17223 */ /* 0x000fe2000001087a */
[----:B------:R-:W-:Y:S01]  /*d820*/  VIADD R11, R11, 0xffffffff ;  /* 0xffffffff0b0b7836 */ /* 0x000fe20000000000 */
[----:B------:R-:W-:Y:S01]  /*d830*/  @!P6 PRMT R129, RZ, 0x654, R129 ;  /* 0x00000654ff81e816 */ /* 0x000fe20000000081 */
[----:B------:R-:W-:Y:S03]  /*d840*/  MUFU.EX2 R20, R20 ;  /* 0x0000001400147308 */ /* 0x000fe60000000800 */
[----:B------:R1:W-:Y:S05]  /*d850*/  @!P6 SYNCS.ARRIVE.TRANS64.RED.A1T0 RZ, [R129+URZ], RZ ;  /* 0x000000ff81ffe9a7 */ /* 0x0003ea000810043f */
[----:B------:R-:W2:Y:S01]  /*d860*/  MUFU.EX2 R155, R155 ;  /* 0x0000009b009b7308 */ /* 0x000ea20000000800 */
[----:B0-----:R-:W-:-:S07]  /*d870*/  F2FP.F16.F32.PACK_AB R189, R12, R153 ;  /* 0x000000990cbd723e */ /* 0x001fce00000000ff */
[----:B------:R0:W-:Y:S08]  /*d880*/  MUFU.EX2 R14, R130 ;  /* 0x00000082000e7308 */ /* 0x0001f00000000800 */
[----:B------:R-:W3:Y:S01]  /*d890*/  MUFU.EX2 R185, R185 ;  /* 0x000000b900b97308 */ /* 0x000ee20000000800 */
[----:B0-----:R-:W-:Y:S01]  /*d8a0*/  FADD.FTZ R130, R184, R9 ;  /* 0x00000009b8827221 */ /* 0x001fe20000010000 */
[----:B------:R-:W-:Y:S01]  /*d8b0*/  FFMA.FTZ R9, R2, R8, R153 ;  /* 0x0000000802097223 */ /* 0x000fe20000010099 */
[----:B------:R-:W-:-:S02]  /*d8c0*/  F2FP.F16.F32.PACK_AB R184, R173, R184 ;  /* 0x000000b8adb8723e */ /* 0x000fc400000000ff */
[----:B------:R-:W-:Y:S01]  /*d8d0*/  FADD.FTZ R121, R173, R130 ;  /* 0x00000082ad797221 */ /* 0x000fe20000010000 */
[----:B------:R-:W-:Y:S01]  /*d8e0*/  FADD.FTZ R9, R12, R9 ;  /* 0x000000090c097221 */ /* 0x000fe20000010000 */
[----:B--2---:R-:W-:Y:S01]  /*d8f0*/  F2FP.F16.F32.PACK_AB R191, R155, R20 ;  /* 0x000000149bbf723e */ /* 0x004fe200000000ff */
[----:B------:R-:W0:Y:S01]  /*d900*/  MUFU.EX2 R120, R120 ;  /* 0x0000007800787308 */ /* 0x000e220000000800 */
[----:B------:R-:W-:Y:S01]  /*d910*/  FADD.FTZ R132, R186, R121 ;  /* 0x00000079ba847221 */ /* 0x000fe20000010000 */
[----:B------:R-:W-:Y:S01]  /*d920*/  FADD.FTZ R130, R20, R9 ;  /* 0x0000000914827221 */ /* 0x000fe20000010000 */
[-CC-:B------:R-:W-:Y:S01]  /*d930*/  FFMA.FTZ R121, R135, R10.reuse, -R122.reuse ;  /* 0x0000000a87797223 */ /* 0x180fe2000001087a */
[----:B------:R-:W-:Y:S01]  /*d940*/  FFMA.FTZ R122, R179, R10, -R122 ;  /* 0x0000000ab37a7223 */ /* 0x000fe2000001087a */
[----:B------:R-:W-:Y:S01]  /*d950*/  FADD.FTZ R9, R169, R132 ;  /* 0x00000084a9097221 */ /* 0x000fe20000010000 */
[----:B------:R-:W-:Y:S01]  /*d960*/  FADD.FTZ R130, R155, R130 ;  /* 0x000000829b827221 */ /* 0x000fe20000010000 */
[----:B------:R-:W-:Y:S01]  /*d970*/  F2FP.F16.F32.PACK_AB R186, R169, R186 ;  /* 0x000000baa9ba723e */ /* 0x000fe200000000ff */
[----:B------:R-:W2:Y:S01]  /*d980*/  MUFU.EX2 R187, R187 ;  /* 0x000000bb00bb7308 */ /* 0x000ea20000000800 */
[----:B------:R-:W-:Y:S01]  /*d990*/  FADD.FTZ R132, R180, R9 ;  /* 0x00000009b4847221 */ /* 0x000fe20000010000 */
[----:B---3--:R-:W-:Y:S01]  /*d9a0*/  FADD.FTZ R9, R185, R130 ;  /* 0x00000082b9097221 */ /* 0x008fe20000010000 */
[----:B------:R-:W-:Y:S01]  /*d9b0*/  F2FP.F16.F32.PACK_AB R180, R131, R180 ;  /* 0x000000b483b4723e */ /* 0x000fe200000000ff */
[----:B------:R-:W-:-:S04]  /*d9c0*/  IMAD.MOV.U32 R12, RZ, RZ, R4 ;  /* 0x000000ffff0c7224 */ /* 0x000fc800078e0004 */
[----:B------:R-:W3:Y:S01]  /*d9d0*/  MUFU.EX2 R124, R124 ;  /* 0x0000007c007c7308 */ /* 0x000ee20000000800 */
[C---:B0-----:R-:W-:Y:S01]  /*d9e0*/  FADD.FTZ R130, R120.reuse, R9 ;  /* 0x0000000978827221 */ /* 0x041fe20000010000 */
[----:B------:R-:W-:-:S06]  /*d9f0*/  F2FP.F16.F32.PACK_AB R185, R120, R185 ;  /* 0x000000b978b9723e */ /* 0x000fcc00000000ff */
[----:B------:R-:W0:Y:S01]  /*da00*/  MUFU.EX2 R181, R181 ;  /* 0x000000b500b57308 */ /* 0x000e220000000800 */
[----:B--2---:R-:W-:-:S07]  /*da10*/  FADD.FTZ R9, R187, R130 ;  /* 0x00000082bb097221 */ /* 0x004fce0000010000 */
[----:B------:R-:W2:Y:S01]  /*da20*/  MUFU.EX2 R126, R126 ;  /* 0x0000007e007e7308 */ /* 0x000ea20000000800 */
[C---:B---3--:R-:W-:Y:S01]  /*da30*/  FADD.FTZ R130, R124.reuse, R9 ;  /* 0x000000097c827221 */ /* 0x048fe20000010000 */
[----:B------:R-:W-:-:S06]  /*da40*/  F2FP.F16.F32.PACK_AB R187, R124, R187 ;  /* 0x000000bb7cbb723e */ /* 0x000fcc00000000ff */
[----:B------:R-:W3:Y:S01]  /*da50*/  MUFU.EX2 R183, R183 ;  /* 0x000000b700b77308 */ /* 0x000ee20000000800 */
[----:B0-----:R-:W-:-:S07]  /*da60*/  FADD.FTZ R9, R181, R130 ;  /* 0x00000082b5097221 */ /* 0x001fce0000010000 */
[----:B------:R-:W0:Y:S01]  /*da70*/  MUFU.EX2 R127, R127 ;  /* 0x0000007f007f7308 */ /* 0x000e220000000800 */
[C---:B--2---:R-:W-:Y:S01]  /*da80*/  FADD.FTZ R130, R126.reuse, R9 ;  /* 0x000000097e827221 */ /* 0x044fe20000010000 */
[----:B------:R-:W-:-:S06]  /*da90*/  F2FP.F16.F32.PACK_AB R181, R126, R181 ;  /* 0x000000b57eb5723e */ /* 0x000fcc00000000ff */
[----:B------:R-:W2:Y:S01]  /*daa0*/  MUFU.EX2 R128, R128 ;  /* 0x0000008000807308 */ /* 0x000ea20000000800 */
[----:B---3--:R-:W-:Y:S01]  /*dab0*/  FADD.FTZ R9, R183, R130 ;  /* 0x00000082b7097221 */ /* 0x008fe20000010000 */
[----:B------:R-:W-:-:S03]  /*dac0*/  F2FP.F16.F32.PACK_AB R183, R14, R183 ;  /* 0x000000b70eb7723e */ /* 0x000fc600000000ff */
[----:B------:R-:W-:Y:S01]  /*dad0*/  FADD.FTZ R130, R14, R9 ;  /* 0x000000090e827221 */ /* 0x000fe20000010000 */
[----:B------:R-:W-:Y:S02]  /*dae0*/  IMAD.MOV.U32 R14, RZ, RZ, R3 ;  /* 0x000000ffff0e7224 */ /* 0x000fe400078e0003 */
[----:B------:R3:W4:Y:S01]  /*daf0*/  MUFU.EX2 R8, R125 ;  /* 0x0000007d00087308 */ /* 0x0007220000000800 */
[----:B0-----:R-:W-:-:S07]  /*db00*/  FADD.FTZ R9, R127, R130 ;  /* 0x000000827f097221 */ /* 0x001fce0000010000 */
[----:B------:R-:W0:Y:S01]  /*db10*/  MUFU.EX2 R143, R143 ;  /* 0x0000008f008f7308 */ /* 0x000e220000000800 */
[----:B---3--:R-:W-:Y:S01]  /*db20*/  FADD.FTZ R125, R131, R132 ;  /* 0x00000084837d7221 */ /* 0x008fe20000010000 */
[----:B--2---:R-:W-:-:S03]  /*db30*/  FADD.FTZ R9, R128, R9 ;  /* 0x0000000980097221 */ /* 0x004fc60000010000 */
[----:B------:R-:W-:Y:S01]  /*db40*/  FADD.FTZ R132, R182, R125 ;  /* 0x0000007db6847221 */ /* 0x000fe20000010000 */
[C---:B------:R-:W-:Y:S02]  /*db50*/  F2FP.F16.F32.PACK_AB R182, R133.reuse, R182 ;  /* 0x000000b685b6723e */ /* 0x040fe400000000ff */
[----:B------:R-:W2:Y:S01]  /*db60*/  MUFU.EX2 R121, R121 ;  /* 0x0000007900797308 */ /* 0x000ea20000000800 */
[----:B------:R-:W-:Y:S01]  /*db70*/  FADD.FTZ R125, R133, R132 ;  /* 0x00000084857d7221 */ /* 0x000fe20000010000 */
[----:B----4-:R-:W-:-:S03]  /*db80*/  FADD.FTZ R130, R8, R9 ;  /* 0x0000000908827221 */ /* 0x010fc60000010000 */
[----:B------:R-:W-:Y:S01]  /*db90*/  FADD.FTZ R132, R176, R125 ;  /* 0x0000007db0847221 */ /* 0x000fe20000010000 */
[C---:B------:R-:W-:Y:S02]  /*dba0*/  F2FP.F16.F32.PACK_AB R176, R141.reuse, R176 ;  /* 0x000000b08db0723e */ /* 0x040fe400000000ff */
[----:B------:R-:W3:Y:S01]  /*dbb0*/  MUFU.EX2 R172, R172 ;  /* 0x000000ac00ac7308 */ /* 0x000ee20000000800 */
[----:B------:R-:W-:-:S04]  /*dbc0*/  FADD.FTZ R125, R141, R132 ;  /* 0x000000848d7d7221 */ /* 0x000fc80000010000 */
[----:B------:R-:W-:Y:S01]  /*dbd0*/  FADD.FTZ R132, R178, R125 ;  /* 0x0000007db2847221 */ /* 0x000fe20000010000 */
[C---:B0-----:R-:W-:Y:S02]  /*dbe0*/  F2FP.F16.F32.PACK_AB R178, R143.reuse, R178 ;  /* 0x000000b28fb2723e */ /* 0x041fe400000000ff */
[----:B------:R-:W0:Y:S01]  /*dbf0*/  MUFU.EX2 R123, R123 ;  /* 0x0000007b007b7308 */ /* 0x000e220000000800 */
[----:B------:R-:W-:Y:S01]  /*dc00*/  FADD.FTZ R125, R143, R132 ;  /* 0x000000848f7d7221 */ /* 0x000fe20000010000 */
[C---:B--2---:R-:W-:Y:S01]  /*dc10*/  FADD.FTZ R130, R121.reuse, R130 ;  /* 0x0000008279827221 */ /* 0x044fe20000010000 */
[----:B------:R-:W-:-:S05]  /*dc20*/  F2FP.F16.F32.PACK_AB R179, R121, R8 ;  /* 0x0000000879b3723e */ /* 0x000fca00000000ff */
        /* <DEDUP_REMOVED lines=8> */
[C---:B---3--:R-:W-:Y:S01]  /*dcb0*/  FADD.FTZ R130, R137.reuse, R130 ;  /* 0x0000008289827221 */ /* 0x048fe20000010000 */
[----:B------:R-:W-:-:S06]  /*dcc0*/  F2FP.F16.F32.PACK_AB R173, R137, R123 ;  /* 0x0000007b89ad723e */ /* 0x000fcc00000000ff */
[----:B------:R-:W3:Y:S01]  /*dcd0*/  MUFU.EX2 R147, R147 ;  /* 0x0000009300937308 */ /* 0x000ee20000000800 */
[----:B0-----:R-:W-:-:S07]  /*dce0*/  FADD.FTZ R132, R174, R125 ;  /* 0x0000007dae847221 */ /* 0x001fce0000010000 */
[----:B------:R-:W0:Y:S01]  /*dcf0*/  MUFU.EX2 R217, R217 ;  /* 0x000000d900d97308 */ /* 0x000e220000000800 */
[----:B--2---:R-:W-:-:S07]  /*dd00*/  FADD.FTZ R130, R139, R130 ;  /* 0x000000828b827221 */ /* 0x004fce0000010000 */
[----:B------:R-:W2:Y:S01]  /*dd10*/  MUFU.EX2 R168, R168 ;  /* 0x000000a800a87308 */ /* 0x000ea20000000800 */
[C---:B---3--:R-:W-:Y:S01]  /*dd20*/  FADD.FTZ R9, R147.reuse, R132 ;  /* 0x0000008493097221 */ /* 0x048fe20000010000 */
[----:B------:R-:W-:-:S06]  /*dd30*/  F2FP.F16.F32.PACK_AB R174, R147, R174 ;  /* 0x000000ae93ae723e */ /* 0x000fcc00000000ff */
[----:B-1----:R1:W3:Y:S01]  /*dd40*/  MUFU.EX2 R129, R175 ;  /* 0x000000af00817308 */ /* 0x0022e20000000800 */
[----:B0-----:R-:W-:-:S07]  /*dd50*/  FADD.FTZ R130, R217, R130 ;  /* 0x00000082d9827221 */ /* 0x001fce0000010000 */
[----:B------:R-:W0:Y:S01]  /*dd60*/  MUFU.EX2 R149, R149 ;  /* 0x0000009500957308 */ /* 0x000e220000000800 */
[----:B--2---:R-:W-:Y:S01]  /*dd70*/  FADD.FTZ R132, R168, R9 ;  /* 0x00000009a8847221 */ /* 0x004fe20000010000 */
[----:B-1----:R-:W-:-:S06]  /*dd80*/  F2FP.F16.F32.PACK_AB R175, R217, R139 ;  /* 0x0000008bd9af723e */ /* 0x002fcc00000000ff */
[----:B------:R-:W1:Y:S01]  /*dd90*/  MUFU.EX2 R165, R165 ;  /* 0x000000a500a57308 */ /* 0x000e620000000800 */
[----:B---3--:R-:W-:-:S07]  /*dda0*/  FADD.FTZ R130, R129, R130 ;  /* 0x0000008281827221 */ /* 0x008fce0000010000 */
[----:B------:R-:W2:Y:S01]  /*ddb0*/  MUFU.EX2 R170, R170 ;  /* 0x000000aa00aa7308 */ /* 0x000ea20000000800 */
[C---:B0-----:R-:W-:Y:S01]  /*ddc0*/  FADD.FTZ R9, R149.reuse, R132 ;  /* 0x0000008495097221 */ /* 0x041fe20000010000 */
[----:B------:R-:W-:-:S06]  /*ddd0*/  F2FP.F16.F32.PACK_AB R168, R149, R168 ;  /* 0x000000a895a8723e */ /* 0x000fcc00000000ff */
[----:B------:R0:W3:Y:S01]  /*dde0*/  MUFU.EX2 R171, R177 ;  /* 0x000000b100ab7308 */ /* 0x0000e20000000800 */
[C---:B-1----:R-:W-:Y:S01]  /*ddf0*/  FADD.FTZ R130, R165.reuse, R130 ;  /* 0x00000082a5827221 */ /* 0x042fe20000010000 */
[----:B------:R-:W-:-:S06]  /*de00*/  F2FP.F16.F32.PACK_AB R169, R165, R129 ;  /* 0x00000081a5a9723e */ /* 0x000fcc00000000ff */
[----:B------:R-:W1:Y:S01]  /*de10*/  MUFU.EX2 R151, R151 ;  /* 0x0000009700977308 */ /* 0x000e620000000800 */
[----:B--2---:R-:W-:Y:S01]  /*de20*/  FADD.FTZ R132, R170, R9 ;  /* 0x00000009aa847221 */ /* 0x004fe20000010000 */
[----:B0-----:R-:W-:-:S06]  /*de30*/  F2FP.F16.F32.PACK_AB R177, R128, R127 ;  /* 0x0000007f80b1723e */ /* 0x001fcc00000000ff */
[----:B------:R-:W0:Y:S01]  /*de40*/  MUFU.EX2 R122, R122 ;  /* 0x0000007a007a7308 */ /* 0x000e220000000800 */
[----:B---3--:R-:W-:Y:S01]  /*de50*/  FADD.FTZ R130, R171, R130 ;  /* 0x00000082ab827221 */ /* 0x008fe20000010000 */
[C---:B-1----:R-:W-:Y:S01]  /*de60*/  FADD.FTZ R9, R151.reuse, R132 ;  /* 0x0000008497097221 */ /* 0x042fe20000010000 */
[----:B------:R-:W-:Y:S02]  /*de70*/  F2FP.F16.F32.PACK_AB R170, R151, R170 ;  /* 0x000000aa97aa723e */ /* 0x000fe400000000ff */
[C---:B0-----:R-:W-:Y:S01]  /*de80*/  FADD.FTZ R8, R122.reuse, R130 ;  /* 0x000000827a087221 */ /* 0x041fe20000010000 */
[----:B------:R-:W-:Y:S01]  /*de90*/  F2FP.F16.F32.PACK_AB R171, R122, R171 ;  /* 0x000000ab7aab723e */ /* 0x000fe200000000ff */
[----:B------:R-:W-:Y:S06]  /*dea0*/  @P1 BRA `(.L_x_3982) ;  /* 0xffffffc800d01947 */ /* 0x000fec000383ffff */
.L_x_3965:
        /* <DEDUP_REMOVED lines=99> */
.L_x_3983:
[----:B------:R-:W-:Y:S01]  /*e4e0*/  ULEA UR5, UR37, UR39, 0x3 ;  /* 0x0000002725057291 */ /* 0x000fe2000f8e183f */
[----:B------:R-:W-:-:S05]  /*e4f0*/  IMAD.U32 R0, RZ, RZ, UR36 ;  /* 0x00000024ff007e24 */ /* 0x000fca000f8e00ff */
[----:B------:R-:W-:-:S04]  /*e500*/  SHF.L.U32 R0, R0, 0x1f, RZ ;  /* 0x0000001f00007819 */ /* 0x000fc800000006ff */
[----:B------:R0:W1:Y:S01]  /*e510*/  SYNCS.PHASECHK.TRANS64.TRYWAIT P1, [UR5+0x30850], R0 ;  /* 0x03085000ff0075a7 */ /* 0x0000620008020145 */
[----:B------:R-:W-:Y:S05]  /*e520*/  @!P0 BRA `(.L_x_3984) ;  /* 0x0000000000048947 */ /* 0x000fea0003800000 */
[----:B------:R-:W-:Y:S01]  /*e530*/  BPT.TRAP 0x1 ;  /* 0x000000040000795c */ /* 0x000fe20000300000 */
.L_x_3984:
[----:B-1----:R-:W-:Y:S05]  /*e540*/  @P1 BRA `(.L_x_3985) ;  /* 0x0000000000081947 */ /* 0x002fea0003800000 */
[----:B------:R-:W1:Y:S02]  /*e550*/  SYNCS.PHASECHK.TRANS64.TRYWAIT P0, [UR5+0x30850], R0 ;  /* 0x03085000ff0075a7 */ /* 0x000e640008000145 */
[----:B-1----:R-:W-:Y:S05]  /*e560*/  @!P0 BRA `(.L_x_3986) ;  /* 0x0000008800c48947 */ /* 0x002fea0003800000 */
.L_x_3985:
[----:B------:R-:W-:Y:S01]  /*e570*/  UIADD3 UR39, UR39, 0x400, URZ ;  /* 0x0000040027277890 */ /* 0x000fe2000fffe03f */
[----:B------:R-:W-:Y:S01]  /*e580*/  WARPGROUP.ARRIVE ;  /* 0x00000000000079c5 */ /* 0x000fe20000000000 */
[----:B------:R-:W-:Y:S01]  /*e590*/  UMOV UR7, 0x40000040 ;  /* 0x4000004000077882 */ /* 0x000fe20000000000 */
[----:B-1----:R-:W1:Y:S01]  /*e5a0*/  SHFL.BFLY PT, R5, R8, 0x2, 0x1f ;  /* 0x0c401f0008057f89 */ /* 0x002e6200000e0000 */
[----:B------:R-:W-:Y:S01]  /*e5b0*/  USHF.R.U32.HI UR39, URZ, 0x4, UR39 ;  /* 0x000000043f277899 */ /* 0x000fe20008011627 */
[----:B------:R-:W-:Y:S01]  /*e5c0*/  IMAD.U32 R14, RZ, RZ, UR5 ;  /* 0x00000005ff0e7e24 */ /* 0x000fe2000f8e00ff */
[----:B------:R-:W-:Y:S01]  /*e5d0*/  R2UR UR8, R199 ;  /* 0x00000000c70872ca */ /* 0x000fe200000e0000 */
[----:B0-----:R-:W0:Y:S01]  /*e5e0*/  SHFL.BFLY PT, R0, R9, 0x2, 0x1f ;  /* 0x0c401f0009007f89 */ /* 0x001e2200000e0000 */
[----:B------:R-:W-:Y:S01]  /*e5f0*/  ULOP3.LUT UR39, UR39, 0x3fff, URZ, 0xc0, !UPT ;  /* 0x00003fff27277892 */ /* 0x000fe2000f8ec03f */
[----:B------:R-:W2:Y:S03]  /*e600*/  S2R R13, SR_TID.X ;  /* 0x00000000000d7919 */ /* 0x000ea60000002100 */
        /* <DEDUP_REMOVED lines=8> */
[----:B-1----:R-:W-:Y:S01]  /*e690*/  FADD.FTZ R2, R5, R8 ;  /* 0x0000000805027221 */ /* 0x002fe20000010000 */
[----:B------:R-:W-:Y:S01]  /*e6a0*/  UMOV UR7, 0x40000040 ;  /* 0x4000004000077882 */ /* 0x000fe20000000000 */
[----:B------:R-:W-:-:S02]  /*e6b0*/  IMAD.MOV.U32 R8, RZ, RZ, RZ ;  /* 0x000000ffff087224 */ /* 0x000fc400078e00ff */
[----:B0-----:R-:W-:Y:S01]  /*e6c0*/  FADD.FTZ R0, R0, R9 ;  /* 0x0000000900007221 */ /* 0x001fe20000010000 */
[----:B------:R-:W-:Y:S01]  /*e6d0*/  IMAD.U32 R199, RZ, RZ, UR8 ;  /* 0x00000008ffc77e24 */ /* 0x000fe2000f8e00ff */
[----:B------:R-:W0:Y:S01]  /*e6e0*/  SHFL.BFLY PT, R7, R2, 0x1, 0x1f ;  /* 0x0c201f0002077f89 */ /* 0x000e2200000e0000 */
[----:B------:R-:W-:-:S03]  /*e6f0*/  USEL UR37, UR37, URZ, UP0 ;  /* 0x0000003f25257287 */ /* 0x000fc60008000000 */
[----:B------:R-:W1:Y:S01]  /*e700*/  SHFL.BFLY PT, R5, R0, 0x1, 0x1f ;  /* 0x0c201f0000057f89 */ /* 0x000e6200000e0000 */
[----:B--2---:R-:W-:Y:S01]  /*e710*/  LOP3.LUT P2, RZ, R13, 0x7f, RZ, 0xc0, !PT ;  /* 0x0000007f0dff7812 */ /* 0x004fe2000784c0ff */
[----:B0-----:R-:W-:Y:S01]  /*e720*/  FADD.FTZ R12, R2, R7 ;  /* 0x00000007020c7221 */ /* 0x001fe20000010000 */
[----:B------:R-:W-:Y:S02]  /*e730*/  IMAD.MOV.U32 R2, RZ, RZ, -0x800000 ;  /* 0xff800000ff027424 */ /* 0x000fe400078e00ff */
[----:B-1----:R-:W-:Y:S02]  /*e740*/  FADD.FTZ R11, R0, R5 ;  /* 0x00000005000b7221 */ /* 0x002fe40000010000 */
[----:B------:R-:W-:Y:S01]  /*e750*/  FSETP.NE.FTZ.AND P1, PT, R12, RZ, PT ;  /* 0x000000ff0c00720b */ /* 0x000fe20003f35000 */
[----:B------:R-:W-:Y:S02]  /*e760*/  IMAD.MOV.U32 R5, RZ, RZ, RZ ;  /* 0x000000ffff057224 */ /* 0x000fe400078e00ff */
[----:B------:R-:W-:Y:S01]  /*e770*/  IMAD.MOV.U32 R0, RZ, RZ, -0x800000 ;  /* 0xff800000ff007424 */ /* 0x000fe200078e00ff */
[----:B------:R-:W-:-:S09]  /*e780*/  FSETP.NE.FTZ.AND P0, PT, R11, RZ, PT ;  /* 0x000000ff0b00720b */ /* 0x000fd20003f15000 */
[----:B------:R-:W0:Y:S01]  /*e790*/  @P1 MUFU.LG2 R9, R12 ;  /* 0x0000000c00091308 */ /* 0x000e220000000c00 */
[----:B------:R-:W-:-:S03]  /*e7a0*/  @P1 FMUL.FTZ R13, R10, 0.69314718246459960938 ;  /* 0x3f3172180a0d1820 */ /* 0x000fc60000410000 */
[----:B------:R-:W-:-:S04]  /*e7b0*/  @P0 FMUL.FTZ R7, R10, 0.69314718246459960938 ;  /* 0x3f3172180a070820 */ /* 0x000fc80000410000 */
[----:B------:R-:W1:Y:S08]  /*e7c0*/  @P0 MUFU.LG2 R6, R11 ;  /* 0x0000000b00060308 */ /* 0x000e700000000c00 */
[----:B------:R-:W2:Y:S01]  /*e7d0*/  @P1 MUFU.RCP R8, R12 ;  /* 0x0000000c00081308 */ /* 0x000ea20000001000 */
[----:B0-----:R-:W-:Y:S01]  /*e7e0*/  @P1 FMUL.FTZ R10, R9, 0.69314718246459960938 ;  /* 0x3f317218090a1820 */ /* 0x001fe20000410000 */
[----:B------:R-:W-:-:S03]  /*e7f0*/  @!P2 VIADD R9, R14, 0x30860 ;  /* 0x000308600e09a836 */ /* 0x000fc60000000000 */
[----:B------:R-:W-:Y:S02]  /*e800*/  @P1 FFMA.FTZ R0, R13, R3, R10 ;  /* 0x000000030d001223 */ /* 0x000fe4000001000a */
[----:B------:R-:W-:Y:S01]  /*e810*/  @!P2 PRMT R9, RZ, 0x654, R9 ;  /* 0x00000654ff09a816 */ /* 0x000fe20000000009 */
[----:B------:R-:W0:Y:S01]  /*e820*/  @P0 MUFU.RCP R5, R11 ;  /* 0x0000000b00050308 */ /* 0x000e220000001000 */
[----:B-1----:R-:W-:-:S04]  /*e830*/  @P0 FMUL.FTZ R6, R6, 0.69314718246459960938 ;  /* 0x3f31721806060820 */ /* 0x002fc80000410000 */
[----:B------:R-:W-:Y:S01]  /*e840*/  @P0 FFMA.FTZ R2, R7, R4, R6 ;  /* 0x0000000407020223 */ /* 0x000fe20000010006 */
[----:B------:R-:W-:Y:S01]  /*e850*/  PLOP3.LUT P0, PT, PT, PT, PT, 0x8, 0x0 ;  /* 0x000000000000781c */ /* 0x000fe20003f0e170 */
        /* <DEDUP_REMOVED lines=28> */
[-C--:B--2---:R-:W-:Y:S01]  /*ea20*/  FMUL.FTZ R126, R43, R8.reuse ;  /* 0x000000082b7e7220 */ /* 0x084fe20000410000 */
        /* <DEDUP_REMOVED lines=94> */
[----:B-1----:R-:W-:-:S07]  /*f010*/  FMUL.FTZ R119, R119, R8 ;  /* 0x0000000877777220 */ /* 0x002fce0000410000 */
.L_x_3916:
        /* <DEDUP_REMOVED lines=35> */
[----:B------:R-:W-:Y:S01]  /*f250*/  R2UR UR4, R198 ;  /* 0x00000000c60472ca */ /* 0x000fe200000e0000 */
[----:B------:R-:W-:-:S03]  /*f260*/  IMAD.WIDE R4, R203, 0x2, R16 ;  /* 0x00000002cb047825 */ /* 0x000fc600078e0210 */
[C---:B------:R-:W-:Y:S02]  /*f270*/  LOP3.LUT R21, R4.reuse, 0x380, RZ, 0xc0, !PT ;  /* 0x0000038004157812 */ /* 0x040fe400078ec0ff */
[C---:B------:R-:W-:Y:S02]  /*f280*/  IADD3 R75, P2, R4.reuse, 0x20, RZ ;  /* 0x00000020044b7810 */ /* 0x040fe40007f5e0ff */
[C---:B------:R-:W-:Y:S02]  /*f290*/  IADD3 R95, P1, R4.reuse, 0x40, RZ ;  /* 0x00000040045f7810 */ /* 0x040fe40007f3e0ff */
[C---:B------:R-:W-:Y:S01]  /*f2a0*/  IADD3 R133, P6, R4.reuse, 0x60, RZ ;  /* 0x0000006004857810 */ /* 0x040fe20007fde0ff */
[--C-:B------:R-:W-:Y:S01]  /*f2b0*/  IMAD.X R9, RZ, RZ, R5.reuse, P2 ;  /* 0x000000ffff097224 */ /* 0x100fe200010e0605 */
[C---:B------:R-:W-:Y:S01]  /*f2c0*/  IADD3 R135, P5, R4.reuse, 0x4000, RZ ;  /* 0x0000400004877810 */ /* 0x040fe20007fbe0ff */
[--C-:B------:R-:W-:Y:S01]  /*f2d0*/  IMAD.X R11, RZ, RZ, R5.reuse, P1 ;  /* 0x000000ffff0b7224 */ /* 0x100fe200008e0605 */
[----:B------:R-:W-:Y:S01]  /*f2e0*/  SHF.R.U64 R21, R21, 0x3, RZ ;  /* 0x0000000315157819 */ /* 0x000fe200000012ff */
[--C-:B------:R-:W-:Y:S01]  /*f2f0*/  IMAD.X R13, RZ, RZ, R5.reuse, P6 ;  /* 0x000000ffff0d7224 */ /* 0x100fe200030e0605 */
[C---:B------:R-:W-:Y:S01]  /*f300*/  IADD3 R137, P0, R4.reuse, 0x4020, RZ ;  /* 0x0000402004897810 */ /* 0x040fe20007f1e0ff */
[--C-:B------:R-:W-:Y:S01]  /*f310*/  IMAD.X R15, RZ, RZ, R5.reuse, P5 ;  /* 0x000000ffff0f7224 */ /* 0x100fe200028e0605 */
[C---:B------:R-:W-:Y:S01]  /*f320*/  IADD3 R139, P4, R4.reuse, 0x4040, RZ ;  /* 0x00004040048b7810 */ /* 0x040fe20007f9e0ff */
[----:B------:R-:W-:Y:S01]  /*f330*/  UIMAD.WIDE UR8, UR4, 0x4, UR8 ;  /* 0x00000004040878a5 */ /* 0x000fe2000f8e0208 */
        /* <DEDUP_REMOVED lines=10> */
[----:B------:R-:W-:Y:S01]  /*f3e0*/  LOP3.LUT R4, R21, R4, RZ, 0x3c, !PT ;  /* 0x0000000415047212 */ /* 0x000fe200078e3cff */
[--C-:B------:R-:W-:Y:S01]  /*f3f0*/  IMAD.X R35, RZ, RZ, R5.reuse, P6 ;  /* 0x000000ffff237224 */ /* 0x100fe200030e0605 */
[----:B------:R-:W-:Y:S01]  /*f400*/  LOP3.LUT R8, R75, 0x380, RZ, 0xc0, !PT ;  /* 0x000003804b087812 */ /* 0x000fe200078ec0ff */
[----:B------:R-:W-:Y:S01]  /*f410*/  IMAD.X R21, RZ, RZ, R5, P5 ;  /* 0x000000ffff157224 */ /* 0x000fe200028e0605 */
[----:B------:R-:W-:-:S02]  /*f420*/  LOP3.LUT R10, R95, 0x380, RZ, 0xc0, !PT ;  /* 0x000003805f0a7812 */ /* 0x000fc400078ec0ff */
[----:B------:R-:W-:Y:S02]  /*f430*/  LOP3.LUT R12, R133, 0x380, RZ, 0xc0, !PT ;  /* 0x00000380850c7812 */ /* 0x000fe400078ec0ff */
[----:B------:R-:W-:Y:S02]  /*f440*/  LOP3.LUT R14, R135, 0x380, RZ, 0xc0, !PT ;  /* 0x00000380870e7812 */ /* 0x000fe400078ec0ff */
[----:B------:R-:W-:Y:S02]  /*f450*/  LOP3.LUT R24, R137, 0x380, RZ, 0xc0, !PT ;  /* 0x0000038089187812 */ /* 0x000fe400078ec0ff */
[----:B------:R-:W-:Y:S02]  /*f460*/  LOP3.LUT R26, R139, 0x380, RZ, 0xc0, !PT ;  /* 0x000003808b1a7812 */ /* 0x000fe400078ec0ff */
[----:B------:R-:W-:Y:S02]  /*f470*/  SHF.R.U64 R8, R8, 0x3, RZ ;  /* 0x0000000308087819 */ /* 0x000fe400000012ff */
[----:B------:R-:W-:-:S02]  /*f480*/  SHF.R.U64 R10, R10, 0x3, RZ ;  /* 0x000000030a0a7819 */ /* 0x000fc400000012ff */
[----:B------:R-:W-:Y:S02]  /*f490*/  LOP3.LUT R28, R141, 0x380, RZ, 0xc0, !PT ;  /* 0x000003808d1c7812 */ /* 0x000fe400078ec0ff */
[----:B------:R-:W-:Y:S02]  /*f4a0*/  LOP3.LUT R30, R143, 0x380, RZ, 0xc0, !PT ;  /* 0x000003808f1e7812 */ /* 0x000fe400078ec0ff */
[----:B------:R-:W-:Y:S02]  /*f4b0*/  MOV R132, R4 ;  /* 0x0000000400847202 */ /* 0x000fe40000000f00 */
[----:B------:R-:W-:Y:S02]  /*f4c0*/  F2FP.F16.F32.PACK_AB R4, R20, R7 ;  /* 0x000000071404723e */ /* 0x000fe400000000ff */
[----:B------:R-:W-:Y:S02]  /*f4d0*/  SHF.R.U64 R12, R12, 0x3, RZ ;  /* 0x000000030c0c7819 */ /* 0x000fe400000012ff */
[----:B------:R-:W-:-:S02]  /*f4e0*/  SHF.R.U64 R14, R14, 0x3, RZ ;  /* 0x000000030e0e7819 */ /* 0x000fc400000012ff */
[----:B------:R-:W-:Y:S02]  /*f4f0*/  F2FP.F16.F32.PACK_AB R5, R130, R131 ;  /* 0x000000838205723e */ /* 0x000fe400000000ff */
[----:B------:R-:W-:Y:S02]  /*f500*/  LOP3.LUT R20, R145, 0x380, RZ, 0xc0, !PT ;  /* 0x0000038091147812 */ /* 0x000fe400078ec0ff */
[----:B------:R-:W-:Y:S01]  /*f510*/  F2FP.F16.F32.PACK_AB R7, R129, R32 ;  /* 0x000000208107723e */ /* 0x000fe200000000ff */
[----:B------:R-:W-:Y:S01]  /*f520*/  BAR.SYNC.DEFER_BLOCKING 0x1, 0x100 ;  /* 0x0044000000007b1d */ /* 0x000fe20000010000 */
[----:B------:R-:W-:Y:S02]  /*f530*/  SHF.R.U64 R24, R24, 0x3, RZ ;  /* 0x0000000318187819 */ /* 0x000fe400000012ff */
[----:B------:R-:W-:Y:S02]  /*f540*/  SHF.R.U64 R26, R26, 0x3, RZ ;  /* 0x000000031a1a7819 */ /* 0x000fe400000012ff */
[----:B------:R-:W-:-:S02]  /*f550*/  LOP3.LUT R74, R149, 0x380, RZ, 0xc0, !PT ;  /* 0x00000380954a7812 */ /* 0x000fc400078ec0ff */
[----:B------:R-:W-:Y:S02]  /*f560*/  LOP3.LUT R8, R8, R75, RZ, 0x3c, !PT ;  /* 0x0000004b08087212 */ /* 0x000fe400078e3cff */
[----:B------:R-:W-:Y:S02]  /*f570*/  LOP3.LUT R10, R10, R95, RZ, 0x3c, !PT ;  /* 0x0000005f0a0a7212 */ /* 0x000fe400078e3cff */
[----:B------:R-:W-:Y:S02]  /*f580*/  SHF.R.U64 R28, R28, 0x3, RZ ;  /* 0x000000031c1c7819 */ /* 0x000fe400000012ff */
[----:B------:R-:W-:Y:S02]  /*f590*/  SHF.R.U64 R30, R30, 0x3, RZ ;  /* 0x000000031e1e7819 */ /* 0x000fe400000012ff */
[----:B------:R-:W-:Y:S02]  /*f5a0*/  LOP3.LUT R12, R12, R133, RZ, 0x3c, !PT ;  /* 0x000000850c0c7212 */ /* 0x000fe400078e3cff */
[----:B------:R-:W-:-:S02]  /*f5b0*/  LOP3.LUT R14, R14, R135, RZ, 0x3c, !PT ;  /* 0x000000870e0e7212 */ /* 0x000fc400078e3cff */
[----:B------:R-:W-:Y:S02]  /*f5c0*/  LOP3.LUT R34, R147, 0x380, RZ, 0xc0, !PT ;  /* 0x0000038093227812 */ /* 0x000fe400078ec0ff */
[----:B------:R-:W-:Y:S02]  /*f5d0*/  SHF.R.U64 R20, R20, 0x3, RZ ;  /* 0x0000000314147819 */ /* 0x000fe400000012ff */
[----:B------:R-:W-:Y:S01]  /*f5e0*/  LOP3.LUT R24, R24, R137, RZ, 0x3c, !PT ;  /* 0x0000008918187212 */ /* 0x000fe200078e3cff */
[----:B------:R0:W-:Y:S01]  /*f5f0*/  STSM.16.M88.4 [R132], R4 ;  /* 0x0000000484007844 */ /* 0x0001e20000000200 */
[----:B------:R-:W-:Y:S02]  /*f600*/  LOP3.LUT R26, R26, R139, RZ, 0x3c, !PT ;  /* 0x0000008b1a1a7212 */ /* 0x000fe400078e3cff */
[----:B------:R-:W-:Y:S02]  /*f610*/  SHF.R.U64 R74, R74, 0x3, RZ ;  /* 0x000000034a4a7819 */ /* 0x000fe400000012ff */
[----:B------:R-:W-:-:S02]  /*f620*/  LOP3.LUT R28, R28, R141, RZ, 0x3c, !PT ;  /* 0x0000008d1c1c7212 */ /* 0x000fc400078e3cff */
[----:B------:R-:W-:Y:S02]  /*f630*/  LOP3.LUT R30, R30, R143, RZ, 0x3c, !PT ;  /* 0x0000008f1e1e7212 */ /* 0x000fe400078e3cff */
[----:B------:R-:W-:Y:S02]  /*f640*/  MOV R131, R8 ;  /* 0x0000000800837202 */ /* 0x000fe40000000f00 */
[----:B------:R-:W-:Y:S02]  /*f650*/  MOV R130, R10 ;  /* 0x0000000a00827202 */ /* 0x000fe40000000f00 */
[----:B------:R-:W-:Y:S02]  /*f660*/  F2FP.F16.F32.PACK_AB R8, R41, R40 ;  /* 0x000000282908723e */ /* 0x000fe400000000ff */
[----:B------:R-:W-:Y:S02]  /*f670*/  F2FP.F16.F32.PACK_AB R9, R126, R123 ;  /* 0x0000007b7e09723e */ /* 0x000fe400000000ff */
[----:B0-----:R-:W-:-:S02]  /*f680*/  F2FP.F16.F32.PACK_AB R4, R120, R3 ;  /* 0x000000037804723e */ /* 0x001fc400000000ff */
[----:B------:R-:W-:Y:S02]  /*f690*/  F2FP.F16.F32.PACK_AB R5, R128, R125 ;  /* 0x0000007d8005723e */ /* 0x000fe400000000ff */
[----:B------:R-:W-:Y:S02]  /*f6a0*/  F2FP.F16.F32.PACK_AB R6, R37, R36 ;  /* 0x000000242506723e */ /* 0x000fe400000000ff */
[----:B------:R-:W-:Y:S02]  /*f6b0*/  F2FP.F16.F32.PACK_AB R7, R127, R124 ;  /* 0x0000007c7f07723e */ /* 0x000fe400000000ff */
[----:B------:R-:W-:Y:S02]  /*f6c0*/  F2FP.F16.F32.PACK_AB R10, R45, R44 ;  /* 0x0000002c2d0a723e */ /* 0x000fe400000000ff */
[----:B------:R-:W-:Y:S01]  /*f6d0*/  F2FP.F16.F32.PACK_AB R11, R47, R122 ;  /* 0x0000007a2f0b723e */ /* 0x000fe200000000ff */
[----:B------:R0:W-:Y:S01]  /*f6e0*/  STSM.16.M88.4 [R131], R4 ;  /* 0x0000000483007844 */ /* 0x0001e20000000200 */
[----:B------:R-:W-:-:S02]  /*f6f0*/  SHF.R.U64 R34, R34, 0x3, RZ ;  /* 0x0000000322227819 */ /* 0x000fc400000012ff */
[----:B------:R-:W-:Y:S01]  /*f700*/  LOP3.LUT R32, R20, R145, RZ, 0x3c, !PT ;  /* 0x0000009114207212 */ /* 0x000fe200078e3cff */
[----:B------:R1:W-:Y:S01]  /*f710*/  STSM.16.M88.4 [R130], R8 ;  /* 0x0000000882007844 */ /* 0x0003e20000000200 */
[----:B------:R-:W-:Y:S02]  /*f720*/  MOV R129, R12 ;  /* 0x0000000c00817202 */ /* 0x000fe40000000f00 */
[----:B------:R-:W-:Y:S02]  /*f730*/  MOV R121, R14 ;  /* 0x0000000e00797202 */ /* 0x000fe40000000f00 */
[----:B------:R-:W-:Y:S02]  /*f740*/  LOP3.LUT R20, R74, R149, RZ, 0x3c, !PT ;  /* 0x000000954a147212 */ /* 0x000fe400078e3cff */
[----:B------:R-:W-:Y:S02]  /*f750*/  MOV R95, R24 ;  /* 0x00000018005f7202 */ /* 0x000fe40000000f00 */
[----:B------:R-:W-:-:S02]  /*f760*/  MOV R94, R26 ;  /* 0x0000001a005e7202 */ /* 0x000fc40000000f00 */
[----:B------:R-:W-:Y:S02]  /*f770*/  F2FP.F16.F32.PACK_AB R12, R49, R48 ;  /* 0x00000030310c723e */ /* 0x000fe400000000ff */
[----:B------:R-:W-:Y:S02]  /*f780*/  F2FP.F16.F32.PACK_AB R13, R51, R50 ;  /* 0x00000032330d723e */ /* 0x000fe400000000ff */
[----:B------:R-:W-:Y:S02]  /*f790*/  F2FP.F16.F32.PACK_AB R14, R53, R52 ;  /* 0x00000034350e723e */ /* 0x000fe400000000ff */
[----:B------:R-:W-:Y:S02]  /*f7a0*/  F2FP.F16.F32.PACK_AB R15, R55, R54 ;  /* 0x00000036370f723e */ /* 0x000fe400000000ff */
[----:B------:R-:W-:Y:S02]  /*f7b0*/  MOV R75, R28 ;  /* 0x0000001c004b7202 */ /* 0x000fe40000000f00 */
[----:B------:R-:W-:Y:S01]  /*f7c0*/  MOV R74, R30 ;  /* 0x0000001e004a7202 */ /* 0x000fe20000000f00 */
[----:B------:R-:W-:Y:S01]  /*f7d0*/  STSM.16.M88.4 [R129], R12 ;  /* 0x0000000c81007844 */ /* 0x000fe20000000200 */
[----:B------:R-:W-:-:S02]  /*f7e0*/  F2FP.F16.F32.PACK_AB R24, R57, R56 ;  /* 0x000000383918723e */ /* 0x000fc400000000ff */
[----:B------:R-:W-:Y:S02]  /*f7f0*/  F2FP.F16.F32.PACK_AB R25, R59, R58 ;  /* 0x0000003a3b19723e */ /* 0x000fe400000000ff */
[----:B------:R-:W-:Y:S02]  /*f800*/  F2FP.F16.F32.PACK_AB R26, R61, R60 ;  /* 0x0000003c3d1a723e */ /* 0x000fe400000000ff */
[----:B------:R-:W-:Y:S02]  /*f810*/  F2FP.F16.F32.PACK_AB R27, R63, R62 ;  /* 0x0000003e3f1b723e */ /* 0x000fe400000000ff */
[----:B------:R-:W-:Y:S02]  /*f820*/  F2FP.F16.F32.PACK_AB R28, R65, R64 ;  /* 0x00000040411c723e */ /* 0x000fe400000000ff */
[----:B------:R-:W-:Y:S01]  /*f830*/  F2FP.F16.F32.PACK_AB R29, R67, R66 ;  /* 0x00000042431d723e */ /* 0x000fe200000000ff */
[----:B------:R-:W-:Y:S01]  /*f840*/  STSM.16.M88.4 [R121], R24 ;  /* 0x0000001879007844 */ /* 0x000fe20000000200 */
[----:B------:R-:W-:-:S02]  /*f850*/  F2FP.F16.F32.PACK_AB R30, R69, R68 ;  /* 0x00000044451e723e */ /* 0x000fc400000000ff */
[----:B------:R-:W-:Y:S02]  /*f860*/  F2FP.F16.F32.PACK_AB R31, R71, R70 ;  /* 0x00000046471f723e */ /* 0x000fe400000000ff */
[----:B------:R-:W-:Y:S02]  /*f870*/  LOP3.LUT R34, R34, R147, RZ, 0x3c, !PT ;  /* 0x0000009322227212 */ /* 0x000fe400078e3cff */
[----:B0-----:R-:W-:Y:S01]  /*f880*/  F2FP.F16.F32.PACK_AB R4, R73, R72 ;  /* 0x000000484904723e */ /* 0x001fe200000000ff */
[----:B------:R-:W-:Y:S01]  /*f890*/  STSM.16.M88.4 [R95], R28 ;  /* 0x0000001c5f007844 */ /* 0x000fe20000000200 */
[----:B------:R-:W-:Y:S02]  /*f8a0*/  F2FP.F16.F32.PACK_AB R5, R46, R39 ;  /* 0x000000272e05723e */ /* 0x000fe400000000ff */
[----:B------:R-:W-:Y:S02]  /*f8b0*/  F2FP.F16.F32.PACK_AB R6, R77, R76 ;  /* 0x0000004c4d06723e */ /* 0x000fe400000000ff */
[----:B------:R-:W-:-:S02]  /*f8c0*/  F2FP.F16.F32.PACK_AB R7, R79, R78 ;  /* 0x0000004e4f07723e */ /* 0x000fc400000000ff */
[----:B-1----:R-:W-:Y:S02]  /*f8d0*/  F2FP.F16.F32.PACK_AB R8, R81, R80 ;  /* 0x000000505108723e */ /* 0x002fe400000000ff */
[----:B------:R-:W-:Y:S01]  /*f8e0*/  F2FP.F16.F32.PACK_AB R9, R83, R82 ;  /* 0x000000525309723e */ /* 0x000fe200000000ff */
[----:B------:R0:W-:Y:S01]  /*f8f0*/  STSM.16.M88.4 [R94], R4 ;  /* 0x000000045e007844 */ /* 0x0001e20000000200 */
[----:B------:R-:W-:Y:S02]  /*f900*/  F2FP.F16.F32.PACK_AB R10, R85, R84 ;  /* 0x00000054550a723e */ /* 0x000fe400000000ff */
[----:B------:R-:W-:Y:S02]  /*f910*/  F2FP.F16.F32.PACK_AB R11, R87, R86 ;  /* 0x00000056570b723e */ /* 0x000fe400000000ff */
[----:B------:R-:W-:Y:S02]  /*f920*/  MOV R32, R32 ;  /* 0x0000002000207202 */ /* 0x000fe40000000f00 */
[----:B------:R-:W-:Y:S01]  /*f930*/  MOV R34, R34 ;  /* 0x0000002200227202 */ /* 0x000fe20000000f00 */
[----:B------:R1:W-:Y:S01]  /*f940*/  STSM.16.M88.4 [R75], R8 ;  /* 0x000000084b007844 */ /* 0x0003e20000000200 */
[----:B------:R-:W-:-:S02]  /*f950*/  MOV R20, R20 ;  /* 0x0000001400147202 */ /* 0x000fc40000000f00 */
[----:B------:R-:W-:Y:S01]  /*f960*/  PLOP3.LUT P0, PT, PT, PT, UP0, 0x80, 0x0 ;  /* 0x000000000000781c */ /* 0x000fe20003f0f008 */
[----:B------:R1:W-:Y:S04]  /*f970*/  STSM.16.M88.4 [R74], R88 ;  /* 0x000000584a007844 */ /* 0x0003e80000000200 */
[----:B------:R1:W-:Y:S01]  /*f980*/  STSM.16.M88.4 [R32], R96 ;  /* 0x0000006020007844 */ /* 0x0003e20000000200 */
[----:B0-----:R-:W-:Y:S02]  /*f990*/  IMAD.U32 R4, RZ, RZ, UR8 ;  /* 0x00000008ff047e24 */ /* 0x001fe4000f8e00ff */
[----:B------:R-:W-:Y:S01]  /*f9a0*/  IMAD.U32 R5, RZ, RZ, UR9 ;  /* 0x00000009ff057e24 */ /* 0x000fe2000f8e00ff */
[----:B------:R1:W-:Y:S01]  /*f9b0*/  STSM.16.M88.4 [R34], R104 ;  /* 0x0000006822007844 */ /* 0x0003e20000000200 */
[----:B------:R-:W-:-:S03]  /*f9c0*/  ULDC.64 UR8, c[0x0][0xbe0] ;  /* 0x0002f80000087ab9 */ /* 0x000fc60000000a00 */
[----:B------:R1:W-:Y:S01]  /*f9d0*/  STSM.16.M88.4 [R20], R112 ;  /* 0x0000007014007844 */ /* 0x0003e20000000200 */
[----:B------:R-:W-:Y:S06]  /*f9e0*/  BAR.SYNC.DEFER_BLOCKING 0x1, 0x100 ;  /* 0x0044000000007b1d */ /* 0x000fec0000010000 */
        /* <DEDUP_REMOVED lines=21> */
.L_x_3989:
[----:B------:R-:W-:Y:S01]  /*fb40*/  R2UR UR17, R197 ;  /* 0x00000000c51172ca */ /* 0x000fe200000e0000 */
[----:B------:R-:W-:Y:S01]  /*fb50*/  ULDC.64 UR12, c[0x0][0xb70] ;  /* 0x0002dc00000c7ab9 */ /* 0x000fe20000000a00 */
[----:B------:R-:W-:Y:S01]  /*fb60*/  R2UR UR15, R198 ;  /* 0x00000000c60f72ca */ /* 0x000fe200000e0000 */
[----:B------:R-:W-:Y:S01]  /*fb70*/  USHF.R.S32.HI UR11, URZ, 0x1f, UR4 ;  /* 0x0000001f3f0b7899 */ /* 0x000fe20008011404 */
[----:B------:R-:W-:Y:S01]  /*fb80*/  IADD3 R5, P3, R16, 0x3000, RZ ;  /* 0x0000300010057810 */ /* 0x000fe20007f7e0ff */
[----:B------:R-:W-:Y:S01]  /*fb90*/  UMOV UR10, UR4 ;  /* 0x00000004000a7c82 */ /* 0x000fe20008000000 */
[----:B------:R-:W-:Y:S01]  /*fba0*/  IMAD R10, R196, 0x80, R201 ;  /* 0x00000080c40a7824 */ /* 0x000fe200078e02c9 */
[----:B------:R-:W-:Y:S01]  /*fbb0*/  IADD3 R57, P0, R16, 0x4000, RZ ;  /* 0x0000400010397810 */ /* 0x000fe20007f1e0ff */
[----:B------:R-:W-:Y:S01]  /*fbc0*/  ULDC.64 UR18, c[0x0][0x208] ;  /* 0x0000820000127ab9 */ /* 0x000fe20000000a00 */
[----:B------:R-:W-:Y:S02]  /*fbd0*/  LOP3.LUT R4, R5, 0x380, RZ, 0xc0, !PT ;  /* 0x0000038005047812 */ /* 0x000fe400078ec0ff */
[----:B------:R-:W-:-:S02]  /*fbe0*/  SHF.R.S32.HI R3, RZ, 0x1f, R10 ;  /* 0x0000001fff037819 */ /* 0x000fc4000001140a */
[----:B------:R-:W-:Y:S01]  /*fbf0*/  USHF.R.S32.HI UR14, URZ, 0x1f, UR17 ;  /* 0x0000001f3f0e7899 */ /* 0x000fe20008011411 */
[----:B------:R-:W-:Y:S01]  /*fc00*/  SHF.R.U64 R4, R4, 0x3, RZ ;  /* 0x0000000304047819 */ /* 0x000fe200000012ff */
[----:B------:R-:W-:Y:S01]  /*fc10*/  UIMAD.WIDE.U32 UR8, UR17, UR12, UR10 ;  /* 0x0000000c110872a5 */ /* 0x000fe2000f8e000a */
[----:B------:R-:W-:Y:S01]  /*fc20*/  IADD3 R9, P4, R16, 0x2000, RZ ;  /* 0x0000200010097810 */ /* 0x000fe20007f9e0ff */
[----:B------:R-:W-:Y:S01]  /*fc30*/  UIMAD UR7, UR14, UR12, URZ ;  /* 0x0000000c0e0772a4 */ /* 0x000fe2000f8e023f */
[----:B------:R-:W-:Y:S02]  /*fc40*/  LOP3.LUT R4, R4, R5, RZ, 0x3c, !PT ;  /* 0x0000000504047212 */ /* 0x000fe400078e3cff */
[C---:B------:R-:W-:Y:S01]  /*fc50*/  IADD3 R45, P1, R16.reuse, 0x5000, RZ ;  /* 0x00005000102d7810 */ /* 0x040fe20007f3e0ff */
[----:B------:R-:W-:Y:S01]  /*fc60*/  UIMAD UR10, UR17, UR13, UR7 ;  /* 0x0000000d110a72a4 */ /* 0x000fe2000f8e0207 */
[----:B------:R-:W-:Y:S01]  /*fc70*/  LOP3.LUT R56, R57, 0x380, RZ, 0xc0, !PT ;  /* 0x0000038039387812 */ /* 0x000fe200078ec0ff */
[----:B------:R-:W-:Y:S01]  /*fc80*/  USHF.R.S32.HI UR7, URZ, 0x1f, UR15 ;  /* 0x0000001f3f077899 */ /* 0x000fe2000801140f */
[----:B------:R-:W-:Y:S01]  /*fc90*/  IADD3 R29, P2, R16, 0x6000, RZ ;  /* 0x00006000101d7810 */ /* 0x000fe20007f5e0ff */
[----:B------:R-:W-:Y:S01]  /*fca0*/  ULDC.64 UR12, c[0x0][0xb78] ;  /* 0x0002de00000c7ab9 */ /* 0x000fe20000000a00 */
[----:B------:R-:W-:Y:S01]  /*fcb0*/  USEL UR15, UR15, URZ, !UP0 ;  /* 0x0000003f0f0f7287 */ /* 0x000fe2000c000000 */
[----:B------:R-:W-:Y:S01]  /*fcc0*/  LOP3.LUT R32, R33, 0x380, RZ, 0xc0, !PT ;  /* 0x0000038021207812 */ /* 0x000fe200078ec0ff */
[----:B------:R-:W-:Y:S01]  /*fcd0*/  USEL UR16, UR7, URZ, !UP0 ;  /* 0x0000003f07107287 */ /* 0x000fe2000c000000 */
[----:B------:R-:W-:Y:S01]  /*fce0*/  LOP3.LUT R8, R9, 0x380, RZ, 0xc0, !PT ;  /* 0x0000038009087812 */ /* 0x000fe200078ec0ff */
[----:B------:R-:W-:Y:S01]  /*fcf0*/  UIADD3 UR9, UR9, UR10, URZ ;  /* 0x0000000a09097290 */ /* 0x000fe2000fffe03f */
[----:B------:R-:W-:Y:S01]  /*fd00*/  LOP3.LUT R44, R45, 0x380, RZ, 0xc0, !PT ;  /* 0x000003802d2c7812 */ /* 0x000fe200078ec0ff */
[----:B------:R-:W-:Y:S01]  /*fd10*/  UIMAD UR7, UR16, UR12, URZ ;  /* 0x0000000c100772a4 */ /* 0x000fe2000f8e023f */
[----:B------:R-:W-:Y:S01]  /*fd20*/  SHF.R.U64 R56, R56, 0x3, RZ ;  /* 0x0000000338387819 */ /* 0x000fe200000012ff */
[----:B------:R-:W-:Y:S01]  /*fd30*/  UIMAD.WIDE.U32 UR8, UR15, UR12, UR8 ;  /* 0x0000000c0f0872a5 */ /* 0x000fe2000f8e0008 */
[----:B------:R-:W-:Y:S01]  /*fd40*/  LOP3.LUT R28, R29, 0x380, RZ, 0xc0, !PT ;  /* 0x000003801d1c7812 */ /* 0x000fe200078ec0ff */
[----:B------:R-:W-:Y:S01]  /*fd50*/  UIMAD UR7, UR15, UR13, UR7 ;  /* 0x0000000d0f0772a4 */ /* 0x000fe2000f8e0207 */
[----:B------:R-:W-:-:S02]  /*fd60*/  SHF.R.U64 R32, R32, 0x3, RZ ;  /* 0x0000000320207819 */ /* 0x000fc400000012ff */
[----:B------:R-:W-:Y:S02]  /*fd70*/  SHF.R.U64 R8, R8, 0x3, RZ ;  /* 0x0000000308087819 */ /* 0x000fe400000012ff */
[----:B------:R-:W-:Y:S01]  /*fd80*/  IADD3 R5, P6, R10, UR8, RZ ;  /* 0x000000080a057c10 */ /* 0x000fe2000ffde0ff */
[----:B------:R-:W-:Y:S01]  /*fd90*/  IMAD.U32 R6, RZ, RZ, UR7 ;  /* 0x00000007ff067e24 */ /* 0x000fe2000f8e00ff */
[----:B------:R-:W-:Y:S02]  /*fda0*/  SHF.R.U64 R44, R44, 0x3, RZ ;  /* 0x000000032c2c7819 */ /* 0x000fe400000012ff */
[----:B------:R-:W-:Y:S01]  /*fdb0*/  LOP3.LUT R56, R56, R57, RZ, 0x3c, !PT ;  /* 0x0000003938387212 */ /* 0x000fe200078e3cff */
[----:B------:R-:W-:Y:S01]  /*fdc0*/  IMAD.X R57, RZ, RZ, R17, P0 ;  /* 0x000000ffff397224 */ /* 0x000fe200000e0611 */
[----:B------:R-:W-:Y:S01]  /*fdd0*/  IADD3.X R6, R3, UR9, R6, P6, !PT ;  /* 0x0000000903067c10 */ /* 0x000fe2000b7fe406 */
[----:B------:R-:W-:Y:S01]  /*fde0*/  ULDC.64 UR8, c[0x0][0xb40] ;  /* 0x0002d00000087ab9 */ /* 0x000fe20000000a00 */
[----:B------:R-:W-:-:S02]  /*fdf0*/  SHF.R.U64 R28, R28, 0x3, RZ ;  /* 0x000000031c1c7819 */ /* 0x000fc400000012ff */
[C---:B------:R-:W-:Y:S02]  /*fe00*/  LEA R20, P6, R5.reuse, UR8, 0x2 ;  /* 0x0000000805147c11 */ /* 0x040fe4000f8c10ff */
[----:B------:R-:W-:Y:S02]  /*fe10*/  LOP3.LUT P0, RZ, R200, 0x3, RZ, 0xc0, !PT ;  /* 0x00000003c8ff7812 */ /* 0x000fe4000780c0ff */
[----:B------:R-:W-:Y:S01]  /*fe20*/  LEA.HI.X R21, R5, UR9, R6, 0x2, P6 ;  /* 0x0000000905157c11 */ /* 0x000fe2000b0f1406 */
[----:B------:R-:W-:Y:S01]  /*fe30*/  VIADD R6, R10, 0x8 ;  /* 0x000000080a067836 */ /* 0x000fe20000000000 */
        /* <DEDUP_REMOVED lines=8> */
[C---:B------:R-:W-:Y:S01]  /*fec0*/  IADD3 R13, P6, R16.reuse, 0x7000, RZ ;  /* 0x00007000100d7810 */ /* 0x040fe20007fde0ff */
[----:B------:R-:W-:Y:S01]  /*fed0*/  IMAD.X R29, RZ, RZ, R17, P2 ;  /* 0x000000ffff1d7224 */ /* 0x000fe200010e0611 */
[C---:B------:R-:W-:Y:S01]  /*fee0*/  IADD3 R61, P5, R16.reuse, 0x8000, RZ ;  /* 0x00008000103d7810 */ /* 0x040fe20007fbe0ff */
[----:B------:R-:W-:Y:S01]  /*fef0*/  ULDC.64 UR8, c[0x0][0xaa0] ;  /* 0x0002a80000087ab9 */ /* 0x000fe20000000a00 */
[----:B------:R-:W-:-:S02]  /*ff00*/  IADD3 R53, P4, R16, 0x9000, RZ ;  /* 0x0000900010357810 */ /* 0x000fc40007f9e0ff */
[----:B------:R-:W-:Y:S02]  /*ff10*/  IADD3 R41, P3, R16, 0xa000, RZ ;  /* 0x0000a00010297810 */ /* 0x000fe40007f7e0ff */
[-C--:B-----5:R-:W-:Y:S02]  /*ff20*/  ISETP.GE.OR P1, PT, R10, R37.reuse, P0 ;  /* 0x000000250a00720c */ /* 0x0a0fe40000726670 */
[----:B------:R-:W-:Y:S02]  /*ff30*/  IADD3 R10, P2, R16, 0xb000, RZ ;  /* 0x0000b000100a7810 */ /* 0x000fe40007f5e0ff */
[----:B------:R-:W-:Y:S02]  /*ff40*/  ISETP.GE.OR P0, PT, R6, R37, P0 ;  /* 0x000000250600720c */ /* 0x000fe40000706670 */
[----:B------:R-:W-:Y:S01]  /*ff50*/  LOP3.LUT R7, R16, 0x380, RZ, 0xc0, !PT ;  /* 0x0000038010077812 */ /* 0x000fe200078ec0ff */
[----:B------:R-:W-:Y:S01]  /*ff60*/  IMAD.X R25, RZ, RZ, R17, P2 ;  /* 0x000000ffff197224 */ /* 0x000fe200010e0611 */
[----:B------:R-:W-:-:S02]  /*ff70*/  LOP3.LUT R12, R13, 0x380, RZ, 0xc0, !PT ;  /* 0x000003800d0c7812 */ /* 0x000fc400078ec0ff */
[----:B------:R-:W-:Y:S02]  /*ff80*/  LOP3.LUT R60, R61, 0x380, RZ, 0xc0, !PT ;  /* 0x000003803d3c7812 */ /* 0x000fe400078ec0ff */
[----:B------:R-:W-:Y:S01]  /*ff90*/  LOP3.LUT R52, R53, 0x380, RZ, 0xc0, !PT ;  /* 0x0000038035347812 */ /* 0x000fe200078ec0ff */
[----:B------:R0:W-:Y:S01]  /*ffa0*/  @!P1 STG.E desc[UR18][R20.64], R2 ;  /* 0x0000000214009986 */ /* 0x0001e2000c101912 */
[----:B------:R-:W-:Y:S02]  /*ffb0*/  LOP3.LUT R40, R41, 0x380, RZ, 0xc0, !PT ;  /* 0x0000038029287812 */ /* 0x000fe400078ec0ff */
[----:B------:R-:W-:Y:S01]  /*ffc0*/  LOP3.LUT R3, R10, 0x380, RZ, 0xc0, !PT ;  /* 0x000003800a037812 */ /* 0x000fe200078ec0ff */
[----:B------:R1:W-:Y:S01]  /*ffd0*/  @!P0 STG.E desc[UR18][R20.64+0x20], R0 ;  /* 0x0000200014008986 */ /* 0x0003e2000c101912 */
[----:B------:R-:W-:Y:S02]  /*ffe0*/  SHF.R.U64 R7, R7, 0x3, RZ ;  /* 0x0000000307077819 */ /* 0x000fe400000012ff */
[----:B------:R-:W-:Y:S01]  /*fff0*/  SHF.R.U64 R12, R12, 0x3, RZ ;  /* 0x000000030c0c7819 */ /* 0x000fe200000012ff */
[----:B------:R-:W-:Y:S01]  /*10000*/  UIMAD UR7, UR11, UR8, URZ ;  /* 0x000000080b0772a4 */ /* 0x000fe2000f8e023f */
[----:B------:R-:W-:Y:S01]  /*10010*/  SHF.R.U64 R60, R60, 0x3, RZ ;  /* 0x000000033c3c7819 */ /* 0x000fe200000012ff */
[----:B------:R-:W5:Y:S01]  /*10020*/  LD.E.128 R32, desc[UR18][R32.64] ;  /* 0x0000001220207980 */ /* 0x000f62000c101d00 */
[----:B------:R-:W-:-:S02]  /*10030*/  SHF.R.U64 R52, R52, 0x3, RZ ;  /* 0x0000000334347819 */ /* 0x000fc400000012ff */
[----:B------:R-:W-:Y:S01]  /*10040*/  SHF.R.U64 R40, R40, 0x3, RZ ;  /* 0x0000000328287819 */ /* 0x000fe200000012ff */
[----:B0-----:R-:W-:Y:S01]  /*10050*/  IMAD.MOV.U32 R2, RZ, RZ, R19 ;  /* 0x000000ffff027224 */ /* 0x001fe200078e0013 */
[----:B------:R-:W-:Y:S01]  /*10060*/  SHF.R.U64 R3, R3, 0x3, RZ ;  /* 0x0000000303037819 */ /* 0x000fe200000012ff */
[----:B------:R-:W5:Y:S01]  /*10070*/  LD.E.128 R56, desc[UR18][R56.64] ;  /* 0x0000001238387980 */ /* 0x000f62000c101d00 */
[----:B------:R-:W-:Y:S02]  /*10080*/  LOP3.LUT R16, R7, R16, RZ, 0x3c, !PT ;  /* 0x0000001007107212 */ /* 0x000fe400078e3cff */
        /* <DEDUP_REMOVED lines=9> */
[----:B------:R0:W5:Y:S01]  /*10120*/  LD.E.128 R48, desc[UR18][R16.64] ;  /* 0x0000001210307980 */ /* 0x000162000c101d00 */
[----:B------:R-:W-:Y:S01]  /*10130*/  SHF.R.S32.HI R3, RZ, 0x1f, R19 ;  /* 0x0000001fff037819 */ /* 0x000fe20000011413 */
[----:B------:R-:W-:-:S02]  /*10140*/  UIMAD UR7, UR4, UR9, UR7 ;  /* 0x00000009040772a4 */ /* 0x000fc4000f8e0207 */
[----:B------:R-:W5:Y:S04]  /*10150*/  LD.E.128 R8, desc[UR18][R8.64] ;  /* 0x0000001208087980 */ /* 0x000f68000c101d00 */
[----:B------:R-:W5:Y:S01]  /*10160*/  LD.E.128 R4, desc[UR18][R4.64] ;  /* 0x0000001204047980 */ /* 0x000f62000c101d00 */
[----:B0-----:R-:W-:Y:S01]  /*10170*/  IMAD.U32 R17, RZ, RZ, UR8 ;  /* 0x00000008ff117e24 */ /* 0x001fe2000f8e00ff */
[----:B------:R-:W-:Y:S02]  /*10180*/  ULDC.64 UR8, c[0x0][0xae0] ;  /* 0x0002b80000087ab9 */ /* 0x000fe40000000a00 */
[----:B------:R-:W5:Y:S01]  /*10190*/  LD.E.128 R44, desc[UR18][R44.64] ;  /* 0x000000122c2c7980 */ /* 0x000f62000c101d00 */
[----:B------:R-:W-:-:S03]  /*101a0*/  IMAD.WIDE.U32 R2, R17, UR4, R2 ;  /* 0x0000000411027c25 */ /* 0x000fc6000f8e0002 */
        /* <DEDUP_REMOVED lines=12> */
[----:B0-----:R-:W0:Y:S01]  /*10270*/  FENCE.VIEW.ASYNC.S ;  /* 0x00000000000073c6 */ /* 0x001e220000000000 */
[----:B------:R-:W-:-:S02]  /*10280*/  VIADD R3, R3, UR7 ;  /* 0x0000000703037c36 */ /* 0x000fc40008000000 */
[----:B------:R-:W-:Y:S01]  /*10290*/  IMAD.U32 R17, RZ, RZ, UR8 ;  /* 0x00000008ff117e24 */ /* 0x000fe2000f8e00ff */
[----:B------:R-:W-:Y:S01]  /*102a0*/  UIMAD UR4, UR17, UR9, UR4 ;  /* 0x00000009110472a4 */ /* 0x000fe2000f8e0204 */
[----:B------:R-:W-:Y:S02]  /*102b0*/  IMAD R37, R196, -0x80, R37 ;  /* 0xffffff80c4257824 */ /* 0x000fe400078e0225 */
[----:B------:R-:W-:Y:S01]  /*102c0*/  IMAD.WIDE.U32 R2, R17, UR17, R2 ;  /* 0x0000001111027c25 */ /* 0x000fe2000f8e0002 */
[----:B------:R-:W-:Y:S02]  /*102d0*/  ULDC.64 UR8, c[0x0][0xae8] ;  /* 0x0002ba0000087ab9 */ /* 0x000fe40000000a00 */
[----:B------:R-:W-:Y:S01]  /*102e0*/  ISETP.GE.AND P3, PT, R22, R37, PT ;  /* 0x000000251600720c */ /* 0x000fe20003f66270 */
[----:B------:R-:W-:Y:S01]  /*102f0*/  VIADD R3, R3, UR4 ;  /* 0x0000000403037c36 */ /* 0x000fe20008000000 */
[----:B------:R-:W-:Y:S01]  /*10300*/  UIMAD UR4, UR16, UR8, URZ ;  /* 0x00000008100472a4 */ /* 0x000fe2000f8e023f */
[----:B------:R-:W-:-:S02]  /*10310*/  VIADD R38, R38, 0x30820 ;  /* 0x0003082026267836 */ /* 0x000fc40000000000 */
[C---:B-1----:R-:W-:Y:S02]  /*10320*/  VIADD R0, R22.reuse, 0x20 ;  /* 0x0000002016007836 */ /* 0x042fe40000000000 */
[----:B------:R-:W-:Y:S01]  /*10330*/  IMAD.U32 R21, RZ, RZ, UR8 ;  /* 0x00000008ff157e24 */ /* 0x000fe2000f8e00ff */
[----:B------:R-:W-:Y:S01]  /*10340*/  UIMAD UR4, UR15, UR9, UR4 ;  /* 0x000000090f0472a4 */ /* 0x000fe2000f8e0204 */
[----:B------:R-:W-:Y:S01]  /*10350*/  PRMT R38, RZ, 0x654, R38 ;  /* 0x00000654ff267816 */ /* 0x000fe20000000026 */
[----:B------:R-:W-:Y:S01]  /*10360*/  VIADD R16, R22, 0x60 ;  /* 0x0000006016107836 */ /* 0x000fe20000000000 */
[-C--:B------:R-:W-:Y:S01]  /*10370*/  ISETP.GE.AND P0, PT, R0, R37.reuse, PT ;  /* 0x000000250000720c */ /* 0x080fe20003f06270 */
[----:B------:R-:W-:Y:S01]  /*10380*/  IMAD.WIDE.U32 R20, R21, UR15, R2 ;  /* 0x0000000f15147c25 */ /* 0x000fe2000f8e0002 */
[--C-:B------:R-:W-:Y:S01]  /*10390*/  SHF.R.S32.HI R23, RZ, 0x1f, R22.reuse ;  /* 0x0000001fff177819 */ /* 0x100fe20000011416 */
[----:B0-----:R0:W-:Y:S02]  /*103a0*/  SYNCS.ARRIVE.TRANS64.RED.A1T0 RZ, [R38+URZ], RZ ;  /* 0x000000ff26ff79a7 */ /* 0x0011e4000810043f */
[----:B------:R-:W-:Y:S01]  /*103b0*/  VIADD R0, R22, 0x40 ;  /* 0x0000004016007836 */ /* 0x000fe20000000000 */
[----:B------:R-:W-:Y:S01]  /*103c0*/  BSSY B1, `(.L_x_3990) ;  /* 0x000001a000017945 */ /* 0x000fe20003800000 */
[----:B------:R-:W-:Y:S01]  /*103d0*/  VIADD R39, R21, UR4 ;  /* 0x0000000415277c36 */ /* 0x000fe20008000000 */
[-C--:B------:R-:W-:Y:S01]  /*103e0*/  ISETP.GE.AND P2, PT, R16, R37.reuse, PT ;  /* 0x000000251000720c */ /* 0x080fe20003f46270 */
[----:B------:R-:W-:Y:S01]  /*103f0*/  IMAD.WIDE R16, R196, 0x80, R22 ;  /* 0x00000080c4107825 */ /* 0x000fe200078e0216 */
[----:B------:R-:W-:Y:S01]  /*10400*/  ISETP.GE.AND P1, PT, R0, R37, PT ;  /* 0x000000250000720c */ /* 0x000fe20003f26270 */
[----:B0-----:R-:W-:-:S12]  /*10410*/  @P3 BRA `(.L_x_3991) ;  /* 0x0000000000503947 */ /* 0x001fd80003800000 */
        /* <DEDUP_REMOVED lines=9> */
[----:B------:R-:W-:Y:S01]  /*104b0*/  IMAD.MOV.U32 R3, RZ, RZ, R39 ;  /* 0x000000ffff037224 */ /* 0x000fe200078e0027 */
[----:B------:R-:W-:Y:S01]  /*104c0*/  ULDC.64 UR10, c[0x0][0x208] ;  /* 0x00008200000a7ab9 */ /* 0x000fe20000000a00 */
[----:B------:R-:W-:-:S02]  /*104d0*/  IMAD R37, R16, UR9, R37 ;  /* 0x0000000910257c24 */ /* 0x000fc4000f8e0225 */
        /* <DEDUP_REMOVED lines=8> */
.L_x_3991:
[----:B------:R-:W-:Y:S05]  /*10560*/  BSYNC B1 ;  /* 0x0000000000017941 */ /* 0x000fea0003800000 */
.L_x_3990:
[----:B------:R-:W-:Y:S04]  /*10570*/  BSSY B1, `(.L_x_3992) ;  /* 0x0000018000017945 */ /* 0x000fe80003800000 */
[----:B------:R-:W-:Y:S05]  /*10580*/  @P0 BRA `(.L_x_3993) ;  /* 0x0000000000580947 */ /* 0x000fea0003800000 */
[----:B0-----:R-:W-:Y:S01]  /*10590*/  IADD3 R37, P0, R16, 0x20, RZ ;  /* 0x0000002010257810 */ /* 0x001fe20007f1e0ff */
        /* <DEDUP_REMOVED lines=21> */
.L_x_3993:
[----:B------:R-:W-:Y:S05]  /*106f0*/  BSYNC B1 ;  /* 0x0000000000017941 */ /* 0x000fea0003800000 */
.L_x_3992:
[----:B------:R-:W-:Y:S04]  /*10700*/  BSSY B1, `(.L_x_3994) ;  /* 0x0000018000017945 */ /* 0x000fe80003800000 */
[----:B------:R-:W-:Y:S05]  /*10710*/  @P1 BRA `(.L_x_3995) ;  /* 0x0000000000581947 */ /* 0x000fea0003800000 */
[----:B-1---5:R-:W-:Y:S01]  /*10720*/  IADD3 R33, P0, R16, 0x40, RZ ;  /* 0x0000004010217810 */ /* 0x022fe20007f1e0ff */
        /* <DEDUP_REMOVED lines=21> */
.L_x_3995:
[----:B------:R-:W-:Y:S05]  /*10880*/  BSYNC B1 ;  /* 0x0000000000017941 */ /* 0x000fea0003800000 */
.L_x_3994:
[----:B------:R-:W-:Y:S05]  /*10890*/  @P2 BRA `(.L_x_3996) ;  /* 0x0000000c00682947 */ /* 0x000fea0003800000 */
[----:B--2--5:R-:W-:Y:S01]  /*108a0*/  IADD3 R9, P0, R16, 0x60, RZ ;  /* 0x0000006010097810 */ /* 0x024fe20007f1e0ff */
[----:B------:R-:W-:Y:S01]  /*108b0*/  ULDC.64 UR8, c[0x0][0xad8] ;  /* 0x0002b60000087ab9 */ /* 0x000fe20000000a00 */
[----:B------:R-:W-:Y:S01]  /*108c0*/  IMAD.MOV.U32 R2, RZ, RZ, R20 ;  /* 0x000000ffff027224 */ /* 0x000fe200078e0014 */
[----:B------:R-:W-:Y:S01]  /*108d0*/  ULDC UR4, c[0x0][0xa8c] ;  /* 0x0002a30000047ab9 */ /* 0x000fe20000000800 */
[----:B------:R-:W-:Y:S01]  /*108e0*/  IMAD.MOV.U32 R3, RZ, RZ, R39 ;  /* 0x000000ffff037224 */ /* 0x000fe200078e0027 */
[C---:B------:R-:W-:Y:S01]  /*108f0*/  ISETP.GE.AND P1, PT, R19.reuse, UR4, PT ;  /* 0x0000000413007c0c */ /* 0x040fe2000bf26270 */
[----:B------:R-:W-:Y:S01]  /*10900*/  IMAD.X R16, RZ, RZ, R17, P0 ;  /* 0x000000ffff107224 */ /* 0x000fe200000e0611 */
[----:B------:R-:W-:Y:S01]  /*10910*/  ULDC.64 UR10, c[0x0][0x208] ;  /* 0x00008200000a7ab9 */ /* 0x000fe20000000a00 */
[----:B------:R-:W-:Y:S02]  /*10920*/  VIADD R0, R19, 0x40 ;  /* 0x0000004013007836 */ /* 0x000fe40000000000 */
[----:B------:R-:W-:-:S02]  /*10930*/  IMAD R16, R16, UR8, RZ ;  /* 0x0000000810107c24 */ /* 0x000fc4000f8e02ff */
        /* <DEDUP_REMOVED lines=12> */
[----:B------:R-:W-:Y:S02]  /*10a00*/  ULDC.64 UR8, c[0x0][0x208] ;  /* 0x0000820000087ab9 */ /* 0x000fe40000000a00 */
[----:B------:R4:W-:Y:S01]  /*10a10*/  STG.E.128 desc[UR8][R8.64+0x100], R24 ;  /* 0x0001001808007986 */ /* 0x0009e2000c101d08 */
[----:B------:R-:W-:Y:S05]  /*10a20*/  BRA `(.L_x_3996) ;  /* 0x0000000c00047947 */ /* 0x000fea0003800000 */
.L_x_3988:
        /* <DEDUP_REMOVED lines=31> */
.L_x_3997:
        /* <DEDUP_REMOVED lines=34> */
.L_x_3999:
[----:B------:R-:W-:Y:S05]  /*10e40*/  BSYNC B1 ;  /* 0x0000000000017941 */ /* 0x000fea0003800000 */
.L_x_3998:
        /* <DEDUP_REMOVED lines=10> */
[----:B------:R-:W-:Y:S01]  /*10ef0*/  UIMAD UR4, UR8, UR12, URZ ;  /* 0x0000000c080472a4 */ /* 0x000fe2000f8e023f */
[----:B------:R-:W-:Y:S02]  /*10f00*/  IMAD.IADD R3, R3, 0x1, R9 ;  /* 0x0000000103037824 */ /* 0x000fe400078e0209 */
[----:B------:R-:W-:Y:S01]  /*10f10*/  IMAD.U32 R5, RZ, RZ, UR12 ;  /* 0x0000000cff057e24 */ /* 0x000fe2000f8e00ff */
[----:B------:R-:W-:Y:S01]  /*10f20*/  UIMAD UR4, UR7, UR13, UR4 ;  /* 0x0000000d070472a4 */ /* 0x000fe2000f8e0204 */
[C---:B------:R-:W-:Y:S01]  /*10f30*/  VIADD R0, R22.reuse, 0x20 ;  /* 0x0000002016007836 */ /* 0x040fe20000000000 */
[----:B------:R-:W-:Y:S01]  /*10f40*/  ISETP.GE.AND P3, PT, R22, R7, PT ;  /* 0x000000071600720c */ /* 0x000fe20003f66270 */
[----:B------:R-:W-:Y:S01]  /*10f50*/  IMAD.WIDE.U32 R2, R5, UR7, R2 ;  /* 0x0000000705027c25 */ /* 0x000fe2000f8e0002 */
[----:B------:R-:W-:-:S02]  /*10f60*/  ULDC.64 UR12, c[0x0][0xae8] ;  /* 0x0002ba00000c7ab9 */ /* 0x000fc40000000a00 */
[-C--:B------:R-:W-:Y:S01]  /*10f70*/  ISETP.GE.AND P2, PT, R0, R7.reuse, PT ;  /* 0x000000070000720c */ /* 0x080fe20003f46270 */
[----:B------:R-:W-:Y:S01]  /*10f80*/  VIADD R3, R3, UR4 ;  /* 0x0000000403037c36 */ /* 0x000fe20008000000 */
[----:B------:R-:W-:Y:S01]  /*10f90*/  UIMAD UR4, UR9, UR12, URZ ;  /* 0x0000000c090472a4 */ /* 0x000fe2000f8e023f */
[C---:B------:R-:W-:Y:S02]  /*10fa0*/  VIADD R4, R22.reuse, 0x40 ;  /* 0x0000004016047836 */ /* 0x040fe40000000000 */
[----:B------:R-:W-:Y:S01]  /*10fb0*/  VIADD R0, R22, 0x60 ;  /* 0x0000006016007836 */ /* 0x000fe20000000000 */
[----:B------:R-:W-:Y:S01]  /*10fc0*/  UIMAD UR4, UR10, UR13, UR4 ;  /* 0x0000000d0a0472a4 */ /* 0x000fe2000f8e0204 */
[----:B------:R-:W-:Y:S01]  /*10fd0*/  IMAD.U32 R5, RZ, RZ, UR12 ;  /* 0x0000000cff057e24 */ /* 0x000fe2000f8e00ff */
[-C--:B------:R-:W-:Y:S01]  /*10fe0*/  ISETP.GE.AND P1, PT, R4, R7.reuse, PT ;  /* 0x000000070400720c */ /* 0x080fe20003f26270 */
[----:B------:R-:W-:Y:S01]  /*10ff0*/  IMAD.MOV.U32 R6, RZ, RZ, R22 ;  /* 0x000000ffff067224 */ /* 0x000fe200078e0016 */
[----:B------:R-:W-:Y:S01]  /*11000*/  ISETP.GE.AND P0, PT, R0, R7, PT ;  /* 0x000000070000720c */ /* 0x000fe20003f06270 */
[----:B------:R-:W-:Y:S01]  /*11010*/  IMAD.WIDE.U32 R4, R5, UR10, R2 ;  /* 0x0000000a05047c25 */ /* 0x000fe2000f8e0002 */
[----:B------:R-:W-:-:S03]  /*11020*/  SHF.R.S32.HI R7, RZ, 0x1f, R22 ;  /* 0x0000001fff077819 */ /* 0x000fc60000011416 */
[----:B------:R-:W-:Y:S02]  /*11030*/  VIADD R11, R5, UR4 ;  /* 0x00000004050b7c36 */ /* 0x000fe40008000000 */
[----:B------:R-:W-:Y:S01]  /*11040*/  IMAD.WIDE R6, R196, 0x80, R6 ;  /* 0x00000080c4067825 */ /* 0x000fe200078e0206 */
        /* <DEDUP_REMOVED lines=21> */
.L_x_4001:
[----:B------:R-:W-:Y:S05]  /*111a0*/  BSYNC B1 ;  /* 0x0000000000017941 */ /* 0x000fea0003800000 */
.L_x_4000:
        /* <DEDUP_REMOVED lines=24> */
.L_x_4003:
[----:B------:R-:W-:Y:S05]  /*11330*/  BSYNC B1 ;  /* 0x0000000000017941 */ /* 0x000fea0003800000 */
.L_x_4002:
[----:B------:R-:W-:Y:S04]  /*11340*/  BSSY B1, `(.L_x_4004) ;  /* 0x0000018000017945 */ /* 0x000fe80003800000 */
[----:B------:R-:W-:Y:S05]  /*11350*/  @P1 BRA `(.L_x_4005) ;  /* 0x0000000000581947 */ /* 0x000fea0003800000 */
[----:B01----:R-:W-:Y:S01]  /*11360*/  IADD3 R9, P1, R6, 0x40, RZ ;  /* 0x0000004006097810 */ /* 0x003fe20007f3e0ff */
        /* <DEDUP_REMOVED lines=21> */
.L_x_4005:
[----:B------:R-:W-:Y:S05]  /*114c0*/  BSYNC B1 ;  /* 0x0000000000017941 */ /* 0x000fea0003800000 */
.L_x_4004:
        /* <DEDUP_REMOVED lines=9> */
[----:B------:R-:W-:Y:S01]  /*11560*/  IMAD.MOV.U32 R3, RZ, RZ, R11 ;  /* 0x000000ffff037224 */ /* 0x000fe200078e000b */
[----:B------:R-:W-:Y:S01]  /*11570*/  ULDC.64 UR10, c[0x0][0x208] ;  /* 0x00008200000a7ab9 */ /* 0x000fe20000000a00 */
        /* <DEDUP_REMOVED lines=12> */
.L_x_3996:
[----:B------:R-:W-:Y:S05]  /*11640*/  BSYNC B0 ;  /* 0x0000000000007941 */ /* 0x000fea0003800000 */
.L_x_3987:
[----:B------:R-:W-:Y:S02]  /*11650*/  ULDC UR4, c[0x0][0xc14] ;  /* 0x0003050000047ab9 */ /* 0x000fe40000000800 */
[----:B------:R-:W-:-:S06]  /*11660*/  UISETP.GE.AND UP0, UPT, UR5, UR4, UPT ;  /* 0x000000040500728c */ /* 0x000fcc000bf06270 */
[----:B------:R-:W-:-:S13]  /*11670*/  PLOP3.LUT P0, PT, PT, PT, UP0, 0x80, 0x0 ;  /* 0x000000000000781c */ /* 0x000fda0003f0f008 */
[----:B------:R-:W-:Y:S05]  /*11680*/  @!P0 BRA `(.L_x_4006) ;  /* 0xfffffef400c88947 */ /* 0x000fea000383ffff */
[----:B------:R-:W-:Y:S05]  /*11690*/  EXIT ;  /* 0x000000000000794d */ /* 0x000fea0003800000 */
.L_x_3905:
[----:B------:R-:W-:-:S08]  /*116a0*/  NOP ;  /* 0x0000000000007918 */ /* 0x000fd00000000000 */
[----:B0-----:R-:W0:-:S00]  /*116b0*/  USETMAXREG.DEALLOC.CTAPOOL 0x18 ;  /* 0x00000018000079c8 */ /* 0x001e0000080e0500 */
[----:B0-----:R-:W-:-:S06]  /*116c0*/  LOP3.LUT R0, R0, 0x3, RZ, 0xc0, !PT ;  /* 0x0000000300007812 */ /* 0x001fcc00078ec0ff */
[----:B------:R-:W0:Y:S02]  /*116d0*/  SHFL.IDX PT, R0, R0, RZ, 0x1f ;  /* 0x00001fff00007589 */ /* 0x000e2400000e0000 */
[----:B0-----:R-:W-:-:S13]  /*116e0*/  ISETP.NE.AND P0, PT, R0, RZ, PT ;  /* 0x000000ff0000720c */ /* 0x001fda0003f05270 */
[----:B------:R-:W-:Y:S05]  /*116f0*/  @P0 EXIT ;  /* 0x000000000000094d */ /* 0x000fea0003800000 */
[----:B------:R-:W2:Y:S01]  /*11700*/  LDL.LU R6, [R1] ;  /* 0x0000000001067983 */ /* 0x000ea20000300800 */
        /* <DEDUP_REMOVED lines=21> */
[----:B------:R-:W-:Y:S01]  /*11860*/  IMAD.MOV.U32 R19, RZ, RZ, RZ ;  /* 0x000000ffff137224 */ /* 0x000fe200078e00ff */
        /* <DEDUP_REMOVED lines=8> */
[----:B-1----:R-:W-:-:S05]  /*118f0*/  SEL R4, R4, RZ, P0 ;  /* 0x000000ff04047207 */ /* 0x002fca0000000000 */
[----:B------:R-:W-:-:S05]  /*11900*/  IMAD.IADD R4, R5, 0x1, R4 ;  /* 0x0000000105047824 */ /* 0x000fca00078e0204 */
        /* <DEDUP_REMOVED lines=14> */
[----:B------:R2:W-:Y:S01]  /*119f0*/  STL [R1], R6 ;  /* 0x0000000601007387 */ /* 0x0005e20000100800 */
[----:B-1----:R-:W-:-:S05]  /*11a00*/  IMAD R4, R2, UR4, RZ ;  /* 0x0000000402047c24 */ /* 0x002fca000f8e02ff */
[----:B0-----:R-:W-:Y:S01]  /*11a10*/  ISETP.GT.AND P0, PT, R4, UR6, PT ;  /* 0x0000000604007c0c */ /* 0x001fe2000bf04270 */
[----:B------:R-:W-:-:S12]  /*11a20*/  IMAD.MOV.U32 R5, RZ, RZ, R4 ;  /* 0x000000ffff057224 */ /* 0x000fd800078e0004 */
[----:B--2---:R-:W-:Y:S05]  /*11a30*/  @P0 BRA `(.L_x_4007) ;  /* 0x0000000000c00947 */ /* 0x004fea0003800000 */
[----:B------:R-:W-:Y:S01]  /*11a40*/  IMAD.MOV.U32 R4, RZ, RZ, R5 ;  /* 0x000000ffff047224 */ /* 0x000fe200078e0005 */
[----:B------:R-:W-:Y:S01]  /*11a50*/  ULDC UR5, c[0x0][0xc14] ;  /* 0x0003050000057ab9 */ /* 0x000fe20000000800 */
[----:B------:R-:W-:Y:S01]  /*11a60*/  IMAD.MOV.U32 R19, RZ, RZ, RZ ;  /* 0x000000ffff137224 */ /* 0x000fe200078e00ff */
[----:B------:R-:W-:Y:S01]  /*11a70*/  ULDC UR7, c[0x0][0xc14] ;  /* 0x0003050000077ab9 */ /* 0x000fe20000000800 */
[----:B------:R-:W-:-:S05]  /*11a80*/  ULDC UR4, c[0x0][0xc10] ;  /* 0x0003040000047ab9 */ /* 0x000fca0000000800 */
.L_x_4011:
[----:B------:R-:W-:Y:S02]  /*11a90*/  VIADD R0, R19, 0x1f ;  /* 0x0000001f13007836 */ /* 0x000fe40000000000 */
[----:B------:R-:W-:-:S03]  /*11aa0*/  IMAD.U32 R19, RZ, RZ, UR7 ;  /* 0x00000007ff137e24 */ /* 0x000fc6000f8e00ff */
        /* <DEDUP_REMOVED lines=15> */
.L_x_4010:
[----:B------:R-:W-:Y:S05]  /*11ba0*/  BSYNC B0 ;  /* 0x0000000000007941 */ /* 0x000fea0003800000 */
.L_x_4009:
        /* <DEDUP_REMOVED lines=25> */
.L_x_4007:
        /* <DEDUP_REMOVED lines=21> */
.L_x_4012:
[----:B-12---:R-:W-:Y:S02]  /*11e90*/  IMAD.MOV R0, RZ, RZ, -R3 ;  /* 0x000000ffff007224 */ /* 0x006fe400078e0a03 */
[----:B---3--:R-:W-:Y:S02]  /*11ea0*/  IMAD R16, R16, UR4, R5 ;  /* 0x0000000410107c24 */ /* 0x008fe4000f8e0205 */
[----:B------:R-:W-:Y:S02]  /*11eb0*/  IMAD R5, R0, R9, RZ ;  /* 0x0000000900057224 */ /* 0x000fe400078e02ff */
[----:B------:R-:W-:-:S04]  /*11ec0*/  IMAD.MOV.U32 R2, RZ, RZ, RZ ;  /* 0x000000ffff027224 */ /* 0x000fc800078e00ff */
        /* <DEDUP_REMOVED lines=29> */
[----:B-1----:R-:W-:Y:S02]  /*120a0*/  IMAD.MOV.U32 R2, RZ, RZ, RZ ;  /* 0x000000ffff027224 */ /* 0x002fe400078e00ff */
        /* <DEDUP_REMOVED lines=9> */
[----:B------:R-:W-:Y:S02]  /*12140*/  @!P0 IMAD.IADD R7, R7, 0x1, -R4 ;  /* 0x0000000107078824 */ /* 0x000fe400078e0a04 */
        /* <DEDUP_REMOVED lines=12> */
.L_x_4008:
[----:B------:R-:W-:Y:S02]  /*12210*/  IMAD.MOV.U32 R17, RZ, RZ, RZ ;  /* 0x000000ffff117224 */ /* 0x000fe400078e00ff */
[----:B------:R-:W-:Y:S02]  /*12220*/  IMAD.U32 R16, RZ, RZ, UR6 ;  /* 0x00000006ff107e24 */ /* 0x000fe4000f8e00ff */
[----:B------:R-:W-:-:S07]  /*12230*/  IMAD.MOV.U32 R18, RZ, RZ, RZ ;  /* 0x000000ffff127224 */ /* 0x000fce00078e00ff */
.L_x_4013:
        /* <DEDUP_REMOVED lines=20> */
.L_x_4089:
        /* <DEDUP_REMOVED lines=42> */
.L_x_4015:
[----:B------:R-:W1:Y:S01]  /*12620*/  LDC.64 R2, c[0x0][0xa08] ;  /* 0x00028200ff027b82 */ /* 0x000e620000000a00 */
[----:B------:R-:W-:Y:S01]  /*12630*/  IMAD.MOV.U32 R7, RZ, RZ, RZ ;  /* 0x000000ffff077224 */ /* 0x000fe200078e00ff */
        /* <DEDUP_REMOVED lines=14> */
.L_x_4016:
[----:B------:R-:W-:Y:S05]  /*12720*/  @!P0 BRA `(.L_x_4017) ;  /* 0x0000000000108947 */ /* 0x000fea0003800000 */
[----:B------:R-:W-:Y:S02]  /*12730*/  ULDC.64 UR4, c[0x0][0x208] ;  /* 0x0000820000047ab9 */ /* 0x000fe40000000a00 */
[----:B-1----:R-:W2:Y:S04]  /*12740*/  LDG.E R6, desc[UR4][R2.64] ;  /* 0x0000000402067981 */ /* 0x002ea8000c1e1900 */
[----:B------:R-:W2:Y:S02]  /*12750*/  LDG.E R5, desc[UR4][R2.64+0x4] ;  /* 0x0000040402057981 */ /* 0x000ea4000c1e1900 */
[----:B--2---:R-:W-:-:S07]  /*12760*/  IMAD.IADD R5, R5, 0x1, -R6 ;  /* 0x0000000105057824 */ /* 0x004fce00078e0a06 */
.L_x_4017:
        /* <DEDUP_REMOVED lines=18> */
.L_x_4020:
[----:B------:R-:W-:-:S13]  /*12890*/  ISETP.NE.AND P1, PT, R3, 0x1, PT ;  /* 0x000000010300780c */ /* 0x000fda0003f25270 */
[----:B------:R-:W1:Y:S02]  /*128a0*/  @P1 LDC.64 R4, c[0x0][0x9e8] ;  /* 0x00027a00ff041b82 */ /* 0x000e640000000a00 */
[----:B-1----:R-:W-:-:S05]  /*128b0*/  @P1 IMAD.HI.U32 R4, R6, R4, RZ ;  /* 0x0000000406041227 */ /* 0x002fca00078e00ff */
[----:B------:R-:W-:-:S07]  /*128c0*/  @P1 SHF.R.U32.HI R6, RZ, R5, R4 ;  /* 0x00000005ff061219 */ /* 0x000fce0000011604 */
.L_x_4021:
[----:B------:R-:W-:Y:S05]  /*128d0*/  BSYNC B0 ;  /* 0x0000000000007941 */ /* 0x000fea0003800000 */
.L_x_4019:
[----:B------:R-:W-:-:S05]  /*128e0*/  IMAD R5, R6, R3, R3 ;  /* 0x0000000306057224 */ /* 0x000fca00078e0203 */
[----:B------:R-:W-:-:S07]  /*128f0*/  VIMNMX R2, R2, R5, PT ;  /* 0x0000000502027248 */ /* 0x000fce0003fe0100 */
.L_x_4018:
[----:B------:R-:W-:Y:S01]  /*12900*/  VIADD R2, R2, 0x5f ;  /* 0x0000005f02027836 */ /* 0x000fe20000000000 */
[----:B------:R-:W-:Y:S01]  /*12910*/  ULDC UR4, c[0x0][0x9dc] ;  /* 0x0002770000047ab9 */ /* 0x000fe20000000800 */
[----:B------:R-:W-:Y:S02]  /*12920*/  IMAD R0, R17, 0x80, -R0 ;  /* 0x0000008011007824 */ /* 0x000fe400078e0a00 */
[----:B------:R-:W-:-:S04]  /*12930*/  IMAD.HI R5, R2, 0x2aaaaaab, RZ ;  /* 0x2aaaaaab02057827 */ /* 0x000fc800078e02ff */
[C---:B------:R-:W-:Y:S02]  /*12940*/  VIADD R2, R7.reuse, 0x5f ;  /* 0x0000005f07027836 */ /* 0x040fe40000000000 */
[----:B------:R-:W-:Y:S02]  /*12950*/  IMAD.IADD R7, R7, 0x1, R0 ;  /* 0x0000000107077824 */ /* 0x000fe400078e0200 */
[----:B------:R-:W-:Y:S01]  /*12960*/  IMAD.HI R4, R2, 0x2aaaaaab, RZ ;  /* 0x2aaaaaab02047827 */ /* 0x000fe200078e02ff */
[----:B------:R-:W-:-:S03]  /*12970*/  SHF.R.U32.HI R2, RZ, 0x1f, R5 ;  /* 0x0000001fff027819 */ /* 0x000fc60000011605 */
[----:B------:R-:W-:Y:S01]  /*12980*/  VIADD R0, R7, -UR4 ;  /* 0x8000000407007c36 */ /* 0x000fe20008000000 */
[----:B------:R-:W-:Y:S02]  /*12990*/  LEA.HI.SX32 R2, R5, R2, 0x1c ;  /* 0x0000000205027211 */ /* 0x000fe400078fe2ff */
[----:B------:R-:W-:-:S04]  /*129a0*/  SHF.R.U32.HI R5, RZ, 0x1f, R4 ;  /* 0x0000001fff057819 */ /* 0x000fc80000011604 */
[----:B------:R-:W-:-:S04]  /*129b0*/  LEA.HI.SX32 R5, R4, R5, 0x1c ;  /* 0x0000000504057211 */ /* 0x000fc800078fe2ff */
[----:B-1----:R-:W-:-:S05]  /*129c0*/  VIMNMX R6, R5, R2, PT ;  /* 0x0000000205067248 */ /* 0x002fca0003fe0100 */
[----:B------:R1:W-:Y:S01]  /*129d0*/  STL [R1+0x14], R6 ;  /* 0x0000140601007387 */ /* 0x0003e20000100800 */
[----:B------:R-:W-:Y:S05]  /*129e0*/  @!P0 BRA `(.L_x_4022) ;  /* 0x0000000000488947 */ /* 0x000fea0003800000 */
[----:B------:R-:W-:Y:S01]  /*129f0*/  IMAD.MOV.U32 R2, RZ, RZ, R7 ;  /* 0x000000ffff027224 */ /* 0x000fe200078e0007 */
[----:B------:R-:W-:Y:S04]  /*12a00*/  BSSY B0, `(.L_x_4023) ;  /* 0x000000e000007945 */ /* 0x000fe80003800000 */
[----:B------:R-:W-:-:S13]  /*12a10*/  ISETP.GT.AND P0, PT, R2, -0x1, PT ;  /* 0xffffffff0200780c */ /* 0x000fda0003f04270 */
        /* <DEDUP_REMOVED lines=8> */
.L_x_4024:
[----:B------:R-:W-:-:S13]  /*12aa0*/  ISETP.NE.AND P0, PT, R3, 0x1, PT ;  /* 0x000000010300780c */ /* 0x000fda0003f05270 */
[----:B------:R-:W2:Y:S02]  /*12ab0*/  @P0 LDC.64 R4, c[0x0][0x9e8] ;  /* 0x00027a00ff040b82 */ /* 0x000ea40000000a00 */
[----:B--2---:R-:W-:-:S05]  /*12ac0*/  @P0 IMAD.HI.U32 R4, R2, R4, RZ ;  /* 0x0000000402040227 */ /* 0x004fca00078e00ff */
[----:B------:R-:W-:-:S07]  /*12ad0*/  @P0 SHF.R.U32.HI R2, RZ, R5, R4 ;  /* 0x00000005ff020219 */ /* 0x000fce0000011604 */
.L_x_4025:
[----:B------:R-:W-:Y:S05]  /*12ae0*/  BSYNC B0 ;  /* 0x0000000000007941 */ /* 0x000fea0003800000 */
.L_x_4023:
[----:B------:R-:W-:-:S05]  /*12af0*/  IMAD R3, R2, R3, RZ ;  /* 0x0000000302037224 */ /* 0x000fca00078e02ff */
[----:B------:R-:W-:-:S07]  /*12b00*/  VIMNMX R0, R0, R3, !PT ;  /* 0x0000000300007248 */ /* 0x000fce0007fe0100 */
.L_x_4022:
[----:B------:R-:W-:Y:S01]  /*12b10*/  IMAD.HI R0, R0, 0x2aaaaaab, RZ ;  /* 0x2aaaaaab00007827 */ /* 0x000fe200078e02ff */
[----:B------:R-:W-:Y:S04]  /*12b20*/  BSSY B6, `(.L_x_4026) ;  /* 0x0000323000067945 */ /* 0x000fe80003800000 */
[----:B------:R-:W-:-:S04]  /*12b30*/  SHF.R.U32.HI R3, RZ, 0x1f, R0 ;  /* 0x0000001fff037819 */ /* 0x000fc80000011600 */
[----:B------:R-:W-:-:S04]  /*12b40*/  LEA.HI.SX32 R3, R0, R3, 0x1c ;  /* 0x0000000300037211 */ /* 0x000fc800078fe2ff */
        /* <DEDUP_REMOVED lines=22> */
.L_x_4027:
        /* <DEDUP_REMOVED lines=11> */
[----:B------:R-:W-:Y:S02]  /*12d60*/  IMAD.U32 R4, RZ, RZ, UR6 ;  /* 0x00000006ff047e24 */ /* 0x000fe4000f8e00ff */
[----:B------:R-:W2:Y:S01]  /*12d70*/  LDC.64 R2, c[0x4][R2] ;  /* 0x0100000002027b82 */ /* 0x000ea20000000a00 */
[----:B------:R-:W-:Y:S02]  /*12d80*/  IMAD.U32 R5, RZ, RZ, UR7 ;  /* 0x00000007ff057e24 */ /* 0x000fe4000f8e00ff */
[----:B-1----:R-:W-:Y:S02]  /*12d90*/  IMAD.U32 R6, RZ, RZ, UR8 ;  /* 0x00000008ff067e24 */ /* 0x002fe4000f8e00ff */
[----:B------:R-:W-:-:S02]  /*12da0*/  IMAD.U32 R7, RZ, RZ, UR9 ;  /* 0x00000009ff077e24 */ /* 0x000fc4000f8e00ff */
[----:B------:R-:W-:Y:S02]  /*12db0*/  IMAD.U32 R10, RZ, RZ, UR4 ;  /* 0x00000004ff0a7e24 */ /* 0x000fe4000f8e00ff */
[----:B0-----:R-:W-:Y:S02]  /*12dc0*/  IMAD.U32 R11, RZ, RZ, UR5 ;  /* 0x00000005ff0b7e24 */ /* 0x001fe4000f8e00ff */
[----:B------:R-:W-:Y:S02]  /*12dd0*/  IMAD.MOV.U32 R8, RZ, RZ, 0x70 ;  /* 0x00000070ff087424 */ /* 0x000fe400078e00ff */
[----:B------:R-:W-:Y:S02]  /*12de0*/  IMAD.MOV.U32 R12, RZ, RZ, 0x1 ;  /* 0x00000001ff0c7424 */ /* 0x000fe400078e00ff */
[----:B------:R-:W-:-:S07]  /*12df0*/  IMAD.MOV.U32 R13, RZ, RZ, RZ ;  /* 0x000000ffff0d7224 */ /* 0x000fce00078e00ff */
[----:B------:R-:W-:-:S07]  /*12e00*/  LEPC R20, `(.L_x_4029) ;  /* 0x000000001014794e */ /* 0x000fce0000000000 */
[----:B--2---:R-:W-:Y:S05]  /*12e10*/  CALL.ABS.NOINC R2 ;  /* 0x0000000002007343 */ /* 0x004fea0003c00000 */
.L_x_4029:
        /* <DEDUP_REMOVED lines=9> */
[----:B------:R-:W-:Y:S02]  /*12eb0*/  IMAD.U32 R4, RZ, RZ, UR6 ;  /* 0x00000006ff047e24 */ /* 0x000fe4000f8e00ff */
[----:B------:R-:W-:Y:S02]  /*12ec0*/  IMAD.U32 R5, RZ, RZ, UR7 ;  /* 0x00000007ff057e24 */ /* 0x000fe4000f8e00ff */
[----:B-1----:R-:W-:Y:S02]  /*12ed0*/  IMAD.U32 R6, RZ, RZ, UR8 ;  /* 0x00000008ff067e24 */ /* 0x002fe4000f8e00ff */
[----:B------:R-:W-:-:S02]  /*12ee0*/  IMAD.U32 R7, RZ, RZ, UR9 ;  /* 0x00000009ff077e24 */ /* 0x000fc4000f8e00ff */
[----:B------:R-:W-:Y:S02]  /*12ef0*/  IMAD.U32 R10, RZ, RZ, UR4 ;  /* 0x00000004ff0a7e24 */ /* 0x000fe4000f8e00ff */
[----:B0-----:R-:W-:Y:S02]  /*12f00*/  IMAD.U32 R11, RZ, RZ, UR5 ;  /* 0x00000005ff0b7e24 */ /* 0x001fe4000f8e00ff */
[----:B------:R-:W-:Y:S02]  /*12f10*/  IMAD.MOV.U32 R8, RZ, RZ, 0x70 ;  /* 0x00000070ff087424 */ /* 0x000fe400078e00ff */
[----:B------:R-:W-:Y:S02]  /*12f20*/  IMAD.MOV.U32 R12, RZ, RZ, 0x1 ;  /* 0x00000001ff0c7424 */ /* 0x000fe400078e00ff */
[----:B--2---:R-:W-:-:S07]  /*12f30*/  IMAD.MOV.U32 R13, RZ, RZ, RZ ;  /* 0x000000ffff0d7224 */ /* 0x004fce00078e00ff */
[----:B------:R-:W-:-:S07]  /*12f40*/  LEPC R20, `(.L_x_4031) ;  /* 0x000000001014794e */ /* 0x000fce0000000000 */
[----:B---3--:R-:W-:Y:S05]  /*12f50*/  CALL.ABS.NOINC R2 ;  /* 0x0000000002007343 */ /* 0x008fea0003c00000 */
.L_x_4031:
[----:B------:R-:W-:Y:S01]  /*12f60*/  MOV R2, 0x0 ;  /* 0x0000000000027802 */ /* 0x000fe20000000f00 */
[----:B------:R-:W-:Y:S01]  /*12f70*/  ULDC.64 UR6, c[0x4][0x1b8] ;  /* 0x01006e0000067ab9 */ /* 0x000fe20000000a00 */
[----:B------:R-:W-:Y:S01]  /*12f80*/  ULDC.64 UR8, c[0x4][0x1c0] ;  /* 0x0100700000087ab9 */ /* 0x000fe20000000a00 */
[----:B------:R-:W-:Y:S01]  /*12f90*/  ULDC.64 UR4, c[0x4][0x108] ;  /* 0x0100420000047ab9 */ /* 0x000fe20000000a00 */
[----:B------:R-:W-:Y:S02]  /*12fa0*/  IMAD.U32 R4, RZ, RZ, UR6 ;  /* 0x00000006ff047e24 */ /* 0x000fe4000f8e00ff */
[----:B------:R-:W0:Y:S01]  /*12fb0*/  LDC.64 R2, c[0x4][R2] ;  /* 0x0100000002027b82 */ /* 0x000e220000000a00 */
        /* <DEDUP_REMOVED lines=9> */
[----:B0-----:R-:W-:Y:S05]  /*13050*/  CALL.ABS.NOINC R2 ;  /* 0x0000000002007343 */ /* 0x001fea0003c00000 */
.L_x_4030:
        /* <DEDUP_REMOVED lines=29> */
.L_x_4032:
        /* <DEDUP_REMOVED lines=16> */
.L_x_4033:
        /* <DEDUP_REMOVED lines=15> */
.L_x_4034:
        /* <DEDUP_REMOVED lines=18> */
.L_x_4105:
[----:B------:R-:W-:Y:S01]  /*13540*/  UMOV UR4, 0xffffffff ;  /* 0xffffffff00047882 */ /* 0x000fe20000000000 */
[----:B------:R-:W-:Y:S02]  /*13550*/  SHF.R.S32.HI R17, RZ, 0x1f, R0 ;  /* 0x0000001fff117819 */ /* 0x000fe40000011400 */
[----:B------:R-:W-:Y:S05]  /*13560*/  BRA.DIV UR4, `(.L_x_4036) ;  /* 0x0000003e04107947 */ /* 0x000fea000b800000 */
[----:B------:R-:W-:-:S13]  /*13570*/  ELECT P6, URZ, PT ;  /* 0x00000000003f782f */ /* 0x000fda00038c0000 */
.L_x_4108:
[----:B------:R-:W-:Y:S05]  /*13580*/  @!P6 BRA `(.L_x_4037) ;  /* 0x00000004002ce947 */ /* 0x000fea0003800000 */
[----:B------:R-:W-:-:S04]  /*13590*/  ISETP.NE.U32.AND P0, PT, R2, RZ, PT ;  /* 0x000000ff0200720c */ /* 0x000fc80003f05070 */
[----:B------:R-:W-:-:S13]  /*135a0*/  ISETP.NE.AND.EX P0, PT, R3, RZ, PT, P0 ;  /* 0x000000ff0300720c */ /* 0x000fda0003f05300 */
[----:B------:R-:W-:Y:S05]  /*135b0*/  @!P0 BRA `(.L_x_4038) ;  /* 0x00000000004c8947 */ /* 0x000fea0003800000 */
[----:B------:R-:W1:Y:S01]  /*135c0*/  LDC R12, c[0x0][0x41c] ;  /* 0x00010700ff0c7b82 */ /* 0x000e620000000800 */
[----:B------:R-:W-:Y:S01]  /*135d0*/  IMAD.MOV.U32 R6, RZ, RZ, R5 ;  /* 0x000000ffff067224 */ /* 0x000fe200078e0005 */
[----:B------:R-:W-:Y:S01]  /*135e0*/  ULDC.64 UR4, c[0x0][0x408] ;  /* 0x0001020000047ab9 */ /* 0x000fe20000000a00 */
[----:B------:R-:W-:Y:S01]  /*135f0*/  ULDC.64 UR6, c[0x0][0x208] ;  /* 0x0000820000067ab9 */ /* 0x000fe20000000a00 */
[----:B-1----:R-:W-:-:S13]  /*13600*/  ISETP.NE.AND P0, PT, R12, 0x1, PT ;  /* 0x000000010c00780c */ /* 0x002fda0003f05270 */
[----:B0-----:R-:W0:Y:S02]  /*13610*/  @P0 LDC.64 R10, c[0x0][0x420] ;  /* 0x00010800ff0a0b82 */ /* 0x001e240000000a00 */
[----:B0-----:R-:W-:-:S05]  /*13620*/  @P0 IMAD.HI.U32 R10, R5, R10, RZ ;  /* 0x0000000a050a0227 */ /* 0x001fca00078e00ff */
        /* <DEDUP_REMOVED lines=12> */
.L_x_4038:
[----:B------:R-:W2:Y:S01]  /*136f0*/  LDL R9, [R1] ;  /* 0x0000000001097983 */ /* 0x000ea20000100800 */
[----:B0-----:R-:W-:-:S03]  /*13700*/  MOV R11, 0x400 ;  /* 0x00000400000b7802 */ /* 0x001fc60000000f00 */
[----:B------:R-:W3:Y:S01]  /*13710*/  LDL R10, [R1+0x8] ;  /* 0x00000800010a7983 */ /* 0x000ee20000100800 */
[----:B-1----:R-:W0:Y:S02]  /*13720*/  S2R R12, SR_CgaCtaId ;  /* 0x00000000000c7919 */ /* 0x002e240000008800 */
[----:B0-----:R-:W-:-:S05]  /*13730*/  LEA R11, R12, R11, 0x18 ;  /* 0x0000000b0c0b7211 */ /* 0x001fca00078ec0ff */
[----:B--2---:R-:W-:Y:S01]  /*13740*/  IMAD R9, R9, 0x8, R11 ;  /* 0x0000000809097824 */ /* 0x004fe200078e020b */
[----:B---3--:R-:W-:-:S04]  /*13750*/  SHF.L.U32 R10, R10, 0x1f, RZ ;  /* 0x0000001f0a0a7819 */ /* 0x008fc800000006ff */
[----:B------:R-:W0:Y:S02]  /*13760*/  SYNCS.PHASECHK.TRANS64.TRYWAIT P0, [R9+URZ+0x30840], R10 ;  /* 0x0308400a090075a7 */ /* 0x000e24000800017f */
[----:B0-----:R-:W-:Y:S05]  /*13770*/  @!P0 BRA `(.L_x_4039) ;  /* 0x0000003800ac8947 */ /* 0x001fea0003800000 */
.L_x_4109:
        /* <DEDUP_REMOVED lines=11> */
.L_x_4040:
        /* <DEDUP_REMOVED lines=32> */
[----:B-1----:R-:W-:Y:S01]  /*13a30*/  NOP ;  /* 0x0000000000007918 */ /* 0x002fe20000000000 */
.L_x_4037:
[----:B------:R-:W2:Y:S01]  /*13a40*/  LDL.LU R12, [R1+0x18] ;  /* 0x00001800010c7983 */ /* 0x000ea20000300800 */
[----:B------:R-:W-:Y:S01]  /*13a50*/  MOV R10, 0x400 ;  /* 0x00000400000a7802 */ /* 0x000fe20000000f00 */
[----:B------:R-:W-:Y:S05]  /*13a60*/  WARPSYNC.ALL ;  /* 0x0000000000007948 */ /* 0x000fea0003800000 */
[----:B0-----:R-:W0:Y:S01]  /*13a70*/  S2R R11, SR_CgaCtaId ;  /* 0x00000000000b7919 */ /* 0x001e220000008800 */
        /* <DEDUP_REMOVED lines=43> */
.L_x_4110:
[----:B------:R-:W-:Y:S05]  /*13d30*/  BSYNC B0 ;  /* 0x0000000000007941 */ /* 0x000fea0003800000 */
.L_x_4041:
[----:B------:R-:W2:Y:S04]  /*13d40*/  LDL R9, [R1+0x14] ;  /* 0x0000140001097983 */ /* 0x000ea80000100800 */
[----:B0-----:R-:W3:Y:S01]  /*13d50*/  LDL R8, [R1+0x10] ;  /* 0x0000100001087983 */ /* 0x001ee20000100800 */
[----:B------:R-:W-:Y:S01]  /*13d60*/  BSSY B0, `(.L_x_4043) ;  /* 0x00001aa000007945 */ /* 0x000fe20003800000 */
[----:B--2---:R-:W-:-:S05]  /*13d70*/  VIADD R7, R9, 0xfffffffe ;  /* 0xfffffffe09077836 */ /* 0x004fca0000000000 */
[----:B---3--:R-:W-:-:S13]  /*13d80*/  ISETP.GE.AND P0, PT, R7, R8, PT ;  /* 0x000000080700720c */ /* 0x008fda0003f06270 */
[----:B------:R-:W-:Y:S05]  /*13d90*/  @!P0 BRA `(.L_x_4044) ;  /* 0x0000001800988947 */ /* 0x000fea0003800000 */
[----:B------:R-:W-:Y:S01]  /*13da0*/  LOP3.LUT R13, RZ, R8, RZ, 0x33, !PT ;  /* 0x00000008ff0d7212 */ /* 0x000fe200078e33ff */
        /* <DEDUP_REMOVED lines=38> */
.L_x_4049:
[----:B0-----:R-:W0:Y:S01]  /*14010*/  S2R R3, SR_CgaCtaId ;  /* 0x0000000000037919 */ /* 0x001e220000008800 */
[----:B------:R-:W-:-:S04]  /*14020*/  MOV R2, 0x400 ;  /* 0x0000040000027802 */ /* 0x000fc80000000f00 */
[----:B0-----:R-:W-:Y:S02]  /*14030*/  LEA R2, R3, R2, 0x18 ;  /* 0x0000000203027211 */ /* 0x001fe400078ec0ff */
[----:B------:R-:W-:-:S03]  /*14040*/  SHF.L.U32 R3, R14, 0x1f, RZ ;  /* 0x0000001f0e037819 */ /* 0x000fc600000006ff */
[----:B------:R-:W-:-:S04]  /*14050*/  IMAD R2, R12, 0x8, R2 ;  /* 0x000000080c027824 */ /* 0x000fc800078e0202 */
[----:B------:R-:W0:Y:S02]  /*14060*/  SYNCS.PHASECHK.TRANS64.TRYWAIT P0, [R2+URZ+0x30840], R3 ;  /* 0x03084003020075a7 */ /* 0x000e24000800017f */
[----:B0-----:R-:W-:Y:S05]  /*14070*/  @!P0 BRA `(.L_x_4050) ;  /* 0x0000003000a08947 */ /* 0x001fea0003800000 */
.L_x_4111:
        /* <DEDUP_REMOVED lines=11> */
.L_x_4051:
        /* <DEDUP_REMOVED lines=37> */
.L_x_4112:
        /* <DEDUP_REMOVED lines=13> */
.L_x_4053:
        /* <DEDUP_REMOVED lines=35> */
[----:B0-----:R-:W-:Y:S01]  /*14680*/  NOP ;  /* 0x0000000000007918 */ /* 0x001fe20000000000 */
.L_x_4048:
[----:B------:R-:W-:Y:S05]  /*14690*/  BSYNC B2 ;  /* 0x0000000000027941 */ /* 0x000fea0003800000 */
.L_x_4047:
[----:B------:R-:W2:Y:S04]  /*146a0*/  LDL R2, [R1+0x14] ;  /* 0x0000140001027983 */ /* 0x000ea80000100800 */
[----:B------:R0:W-:Y:S04]  /*146b0*/  STL [R1], R12 ;  /* 0x0000000c01007387 */ /* 0x0001e80000100800 */
[----:B------:R0:W-:Y:S02]  /*146c0*/  STL [R1+0x8], R14 ;  /* 0x0000080e01007387 */ /* 0x0001e40000100800 */
[----:B0-2---:R-:W-:-:S07]  /*146d0*/  VIADD R7, R2, 0xfffffffd ;  /* 0xfffffffd02077836 */ /* 0x005fce0000000000 */
.L_x_4046:
[----:B------:R-:W-:Y:S05]  /*146e0*/  BSYNC B1 ;  /* 0x0000000000017941 */ /* 0x000fea0003800000 */
.L_x_4045:
[----:B------:R-:W2:Y:S01]  /*146f0*/  LDL.LU R2, [R1+0x14] ;  /* 0x0000140001027983 */ /* 0x000ea20000300800 */
[----:B------:R-:W-:Y:S01]  /*14700*/  VIADD R13, R13, 0xfffffffe ;  /* 0xfffffffe0d0d7836 */ /* 0x000fe20000000000 */
[----:B--2---:R-:W-:-:S04]  /*14710*/  LOP3.LUT R2, RZ, R2, RZ, 0x33, !PT ;  /* 0x00000002ff027212 */ /* 0x004fc800078e33ff */
[----:B------:R-:W-:-:S13]  /*14720*/  ISETP.NE.AND P0, PT, R13, R2, PT ;  /* 0x000000020d00720c */ /* 0x000fda0003f05270 */
[----:B------:R-:W-:Y:S05]  /*14730*/  @!P0 BRA `(.L_x_4044) ;  /* 0x0000001000308947 */ /* 0x000fea0003800000 */
[----:B------:R-:W-:-:S07]  /*14740*/  IMAD.MOV.U32 R10, RZ, RZ, R6 ;  /* 0x000000ffff0a7224 */ /* 0x000fce00078e0006 */
.L_x_4068:
        /* <DEDUP_REMOVED lines=33> */
.L_x_4056:
[----:B------:R-:W1:Y:S01]  /*14960*/  S2R R3, SR_CgaCtaId ;  /* 0x0000000000037919 */ /* 0x000e620000008800 */
[----:B------:R-:W-:-:S04]  /*14970*/  MOV R2, 0x400 ;  /* 0x0000040000027802 */ /* 0x000fc80000000f00 */
[----:B-1----:R-:W-:Y:S02]  /*14980*/  LEA R2, R3, R2, 0x18 ;  /* 0x0000000203027211 */ /* 0x002fe400078ec0ff */
[----:B------:R-:W-:-:S03]  /*14990*/  SHF.L.U32 R3, R9, 0x1f, RZ ;  /* 0x0000001f09037819 */ /* 0x000fc600000006ff */
[----:B------:R-:W-:-:S04]  /*149a0*/  IMAD R2, R8, 0x8, R2 ;  /* 0x0000000808027824 */ /* 0x000fc800078e0202 */
[----:B------:R-:W1:Y:S02]  /*149b0*/  SYNCS.PHASECHK.TRANS64.TRYWAIT P0, [R2+URZ+0x30840], R3 ;  /* 0x03084003020075a7 */ /* 0x000e64000800017f */
[----:B-1----:R-:W-:Y:S05]  /*149c0*/  @!P0 BRA `(.L_x_4057) ;  /* 0x0000002800748947 */ /* 0x002fea0003800000 */
.L_x_4113:
        /* <DEDUP_REMOVED lines=11> */
.L_x_4058:
        /* <DEDUP_REMOVED lines=37> */
.L_x_4114:
        /* <DEDUP_REMOVED lines=8> */
.L_x_4060:
        /* <DEDUP_REMOVED lines=35> */
.L_x_4055:
[----:B------:R-:W-:Y:S05]  /*14f80*/  BSYNC B1 ;  /* 0x0000000000017941 */ /* 0x000fea0003800000 */
.L_x_4054:
        /* <DEDUP_REMOVED lines=33> */
.L_x_4063:
[----:B------:R-:W2:Y:S01]  /*151a0*/  S2R R3, SR_CgaCtaId ;  /* 0x0000000000037919 */ /* 0x000ea20000008800 */
[----:B------:R-:W-:-:S04]  /*151b0*/  MOV R2, 0x400 ;  /* 0x0000040000027802 */ /* 0x000fc80000000f00 */
[----:B--2---:R-:W-:Y:S02]  /*151c0*/  LEA R2, R3, R2, 0x18 ;  /* 0x0000000203027211 */ /* 0x004fe400078ec0ff */
[----:B------:R-:W-:-:S03]  /*151d0*/  SHF.L.U32 R3, R14, 0x1f, RZ ;  /* 0x0000001f0e037819 */ /* 0x000fc600000006ff */
[----:B------:R-:W-:-:S04]  /*151e0*/  IMAD R2, R15, 0x8, R2 ;  /* 0x000000080f027824 */ /* 0x000fc800078e0202 */
[----:B------:R-:W2:Y:S02]  /*151f0*/  SYNCS.PHASECHK.TRANS64.TRYWAIT P0, [R2+URZ+0x30840], R3 ;  /* 0x03084003020075a7 */ /* 0x000ea4000800017f */
[----:B--2---:R-:W-:Y:S05]  /*15200*/  @!P0 BRA `(.L_x_4064) ;  /* 0x00000020008c8947 */ /* 0x004fea0003800000 */
.L_x_4115:
        /* <DEDUP_REMOVED lines=11> */
.L_x_4065:
        /* <DEDUP_REMOVED lines=38> */
.L_x_4116:
        /* <DEDUP_REMOVED lines=8> */
.L_x_4067:
        /* <DEDUP_REMOVED lines=33> */
.L_x_4062:
[----:B------:R-:W-:Y:S05]  /*157b0*/  BSYNC B1 ;  /* 0x0000000000017941 */ /* 0x000fea0003800000 */
.L_x_4061:
[----:B------:R-:W2:Y:S01]  /*157c0*/  LDL R2, [R1+0x10] ;  /* 0x0000100001027983 */ /* 0x000ea20000100800 */
[----:B------:R-:W-:Y:S01]  /*157d0*/  VIADD R7, R7, 0xfffffffe ;  /* 0xfffffffe07077836 */ /* 0x000fe20000000000 */
[----:B--2---:R-:W-:-:S13]  /*157e0*/  ISETP.GT.AND P0, PT, R13, R2, PT ;  /* 0x000000020d00720c */ /* 0x004fda0003f04270 */
[----:B------:R-:W-:Y:S05]  /*157f0*/  @P0 BRA `(.L_x_4068) ;  /* 0xffffffec00d40947 */ /* 0x000fea000383ffff */
.L_x_4044:
[----:B------:R-:W-:Y:S05]  /*15800*/  BSYNC B0 ;  /* 0x0000000000007941 */ /* 0x000fea0003800000 */
.L_x_4043:
        /* <DEDUP_REMOVED lines=18> */
.L_x_4070:
[----:B------:R-:W-:Y:S05]  /*15930*/  BSYNC B0 ;  /* 0x0000000000007941 */ /* 0x000fea0003800000 */
.L_x_4069:
        /* <DEDUP_REMOVED lines=11> */
.L_x_4117:
        /* <DEDUP_REMOVED lines=11> */
.L_x_4074:
        /* <DEDUP_REMOVED lines=33> */
.L_x_4072:
[----:B------:R-:W-:Y:S05]  /*15cb0*/  BSYNC B0 ;  /* 0x0000000000007941 */ /* 0x000fea0003800000 */
.L_x_4071:
        /* <DEDUP_REMOVED lines=9> */
.L_x_4028:
[----:B------:R-:W-:Y:S05]  /*15d50*/  BSYNC B6 ;  /* 0x0000000000067941 */ /* 0x000fea0003800000 */
.L_x_4026:
[----:B------:R-:W-:-:S03]  /*15d60*/  UMOV UR4, 0xffffffff ;  /* 0xffffffff00047882 */ /* 0x000fc60000000000 */
[----:B------:R-:W-:Y:S05]  /*15d70*/  BRA.DIV UR4, `(.L_x_4075) ;  /* 0x0000001604ec7947 */ /* 0x000fea000b800000 */
[----:B------:R2:W3:Y:S04]  /*15d80*/  SHFL.IDX PT, R4, R16, RZ, 0x1f ;  /* 0x00001fff10047589 */ /* 0x0004e800000e0000 */
[----:B------:R-:W4:Y:S02]  /*15d90*/  SHFL.IDX PT, R16, R16, 0x1, 0x1f ;  /* 0x00201f0010107f89 */ /* 0x000f2400000e0000 */
.L_x_4121:
        /* <DEDUP_REMOVED lines=14> */
.L_x_4077:
[----:B------:R-:W-:Y:S05]  /*15e80*/  BSYNC B0 ;  /* 0x0000000000007941 */ /* 0x000fea0003800000 */
.L_x_4076:
        /* <DEDUP_REMOVED lines=23> */
.L_x_4129:
[----:B------:R-:W-:Y:S02]  /*16000*/  ULDC UR4, c[0x0][0xc10] ;  /* 0x0003040000047ab9 */ /* 0x000fe40000000800 */
[----:B------:R-:W-:-:S04]  /*16010*/  IMAD.U32 R5, RZ, RZ, UR4 ;  /* 0x00000004ff057e24 */ /* 0x000fc8000f8e00ff */
[----:B-1----:R-:W-:-:S04]  /*16020*/  IMAD R3, R14, R5, RZ ;  /* 0x000000050e037224 */ /* 0x002fc800078e02ff */
[----:B--2-4-:R-:W-:-:S05]  /*16030*/  IMAD.IADD R16, R16, 0x1, R3 ;  /* 0x0000000110107824 */ /* 0x014fca00078e0203 */
[----:B---3--:R-:W-:-:S13]  /*16040*/  ISETP.GT.AND P0, PT, R16, R4, PT ;  /* 0x000000041000720c */ /* 0x008fda0003f04270 */
[----:B------:R-:W-:Y:S05]  /*16050*/  @P0 BRA `(.L_x_4079) ;  /* 0x0000000000b80947 */ /* 0x000fea0003800000 */
[----:B------:R-:W1:Y:S02]  /*16060*/  LDC R0, c[0x0][0xc14] ;  /* 0x00030500ff007b82 */ /* 0x000e640000000800 */
.L_x_4084:
        /* <DEDUP_REMOVED lines=15> */
.L_x_4082:
[----:B------:R-:W-:Y:S05]  /*16160*/  BSYNC B0 ;  /* 0x0000000000007941 */ /* 0x000fea0003800000 */
.L_x_4081:
        /* <DEDUP_REMOVED lines=23> */
.L_x_4137:
[----:B------:R-:W-:Y:S02]  /*162e0*/  ULDC UR4, c[0x0][0xc10] ;  /* 0x0003040000047ab9 */ /* 0x000fe40000000800 */
[----:B------:R-:W-:-:S04]  /*162f0*/  IMAD.U32 R5, RZ, RZ, UR4 ;  /* 0x00000004ff057e24 */ /* 0x000fc8000f8e00ff */
[----:B-1----:R-:W-:-:S04]  /*16300*/  IMAD R3, R14, R5, RZ ;  /* 0x000000050e037224 */ /* 0x002fc800078e02ff */
[----:B------:R-:W-:-:S05]  /*16310*/  IMAD.IADD R16, R3, 0x1, R16 ;  /* 0x0000000103107824 */ /* 0x000fca00078e0210 */
[----:B------:R-:W-:-:S13]  /*16320*/  ISETP.GT.AND P0, PT, R16, R4, PT ;  /* 0x000000041000720c */ /* 0x000fda0003f04270 */
[----:B------:R-:W-:Y:S05]  /*16330*/  @!P0 BRA `(.L_x_4084) ;  /* 0xfffffffc004c8947 */ /* 0x000fea000383ffff */
.L_x_4079:
        /* <DEDUP_REMOVED lines=8> */
.L_x_4141:
[----:B------:R-:W-:Y:S01]  /*163c0*/  ISETP.NE.AND P0, PT, R3, RZ, PT ;  /* 0x000000ff0300720c */ /* 0x000fe20003f05270 */
[----:B------:R-:W-:-:S12]  /*163d0*/  IMAD.MOV.U32 R7, RZ, RZ, RZ ;  /* 0x000000ffff077224 */ /* 0x000fd800078e00ff */
[----:B------:R-:W-:Y:S05]  /*163e0*/  @!P0 BRA `(.L_x_4086) ;  /* 0x0000000000108947 */ /* 0x000fea0003800000 */
[----:B------:R-:W-:Y:S01]  /*163f0*/  UMOV UR4, 0xffffffff ;  /* 0xffffffff00047882 */ /* 0x000fe20000000000 */
[----:B------:R-:W-:Y:S02]  /*16400*/  VIADD R12, R6, 0xffffffff ;  /* 0xffffffff060c7836 */ /* 0x000fe40000000000 */
[----:B------:R-:W-:Y:S05]  /*16410*/  BRA.DIV UR4, `(.L_x_4087) ;  /* 0x0000001a04787947 */ /* 0x000fea000b800000 */
[----:B------:R3:W4:Y:S02]  /*16420*/  SHFL.IDX PT, R7, R2, R12, 0x1f ;  /* 0x00001f0c02077589 */ /* 0x00072400000e0000 */
.L_x_4086:
        /* <DEDUP_REMOVED lines=27> */
[----:B------:R-:W-:Y:S01]  /*165e0*/  @P0 VIADD R2, R2, 0x1 ;  /* 0x0000000102020836 */ /* 0x000fe20000000000 */
        /* <DEDUP_REMOVED lines=40> */
.L_x_4080:
[----:B------:R-:W-:Y:S01]  /*16870*/  UMOV UR4, URZ ;  /* 0x0000003f00047c82 */ /* 0x000fe20008000000 */
[----:B------:R-:W-:Y:S01]  /*16880*/  UMOV UR5, URZ ;  /* 0x0000003f00057c82 */ /* 0x000fe20008000000 */
[----:B------:R-:W-:Y:S01]  /*16890*/  ULDC UR6, c[0x0][0xc14] ;  /* 0x0003050000067ab9 */ /* 0x000fe20000000800 */
[----:B------:R-:W-:Y:S02]  /*168a0*/  IMAD.MOV.U32 R16, RZ, RZ, R4 ;  /* 0x000000ffff107224 */ /* 0x000fe400078e0004 */
[----:B------:R-:W-:Y:S02]  /*168b0*/  IMAD.U32 R17, RZ, RZ, UR4 ;  /* 0x00000004ff117e24 */ /* 0x000fe4000f8e00ff */
[----:B------:R-:W-:Y:S02]  /*168c0*/  IMAD.U32 R18, RZ, RZ, UR5 ;  /* 0x00000005ff127e24 */ /* 0x000fe4000f8e00ff */
[----:B------:R-:W-:-:S07]  /*168d0*/  IMAD.U32 R19, RZ, RZ, UR6 ;  /* 0x00000006ff137e24 */ /* 0x000fce000f8e00ff */
.L_x_4088:
        /* <DEDUP_REMOVED lines=12> */
.L_x_4014:
        /* <DEDUP_REMOVED lines=12> */
.L_x_4144:
[----:B------:R-:W-:Y:S05]  /*16a60*/  BSYNC B0 ;  /* 0x0000000000007941 */ /* 0x000fea0003800000 */
.L_x_4090:
[----:B------:R-:W-:-:S03]  /*16a70*/  UMOV UR4, 0xffffffff ;  /* 0xffffffff00047882 */ /* 0x000fc60000000000 */
[----:B------:R-:W-:Y:S05]  /*16a80*/  BRA.DIV UR4, `(.L_x_4092) ;  /* 0x0000001604187947 */ /* 0x000fea000b800000 */
[----:B------:R-:W2:Y:S02]  /*16a90*/  S2R R2, SR_TID.X ;  /* 0x0000000000027919 */ /* 0x000ea40000002100 */
[----:B--2---:R-:W-:-:S04]  /*16aa0*/  SHF.R.U32.HI R2, RZ, 0x5, R2 ;  /* 0x00000005ff027819 */ /* 0x004fc80000011602 */
[----:B------:R-:W-:-:S05]  /*16ab0*/  LOP3.LUT R2, R2, 0x3, RZ, 0xc0, !PT ;  /* 0x0000000302027812 */ /* 0x000fca00078ec0ff */
[----:B------:R2:W3:Y:S02]  /*16ac0*/  SHFL.IDX PT, R14, R2, RZ, 0x1f ;  /* 0x00001fff020e7589 */ /* 0x0004e400000e0000 */
.L_x_4147:
[----:B---3--:R-:W-:Y:S01]  /*16ad0*/  ISETP.NE.AND P0, PT, R14, RZ, PT ;  /* 0x000000ff0e00720c */ /* 0x008fe20003f05270 */
[----:B------:R-:W-:-:S12]  /*16ae0*/  BSSY B0, `(.L_x_4093) ;  /* 0x0000029000007945 */ /* 0x000fd80003800000 */
[----:B------:R-:W-:Y:S05]  /*16af0*/  @P0 BRA `(.L_x_4094) ;  /* 0x00000000009c0947 */ /* 0x000fea0003800000 */
[----:B------:R-:W-:-:S03]  /*16b00*/  UMOV UR4, 0xffffffff ;  /* 0xffffffff00047882 */ /* 0x000fc60000000000 */
[----:B------:R-:W-:Y:S05]  /*16b10*/  BRA.DIV UR4, `(.L_x_4095) ;  /* 0x0000001604287947 */ /* 0x000fea000b800000 */
[----:B------:R-:W-:-:S13]  /*16b20*/  ELECT P6, URZ, PT ;  /* 0x00000000003f782f */ /* 0x000fda00038c0000 */
.L_x_4150:
        /* <DEDUP_REMOVED lines=8> */
.L_x_4096:
        /* <DEDUP_REMOVED lines=14> */
.L_x_4151:
[----:B------:R-:W2:Y:S02]  /*16c90*/  SYNCS.PHASECHK.TRANS64.TRYWAIT P0, [R7+URZ], R2 ;  /* 0x00000002070075a7 */ /* 0x000ea4000800017f */
[----:B--2---:R-:W-:Y:S05]  /*16ca0*/  @!P0 BRA `(.L_x_4098) ;  /* 0x0000001000f88947 */ /* 0x004fea0003800000 */
.L_x_4152:
[----:B------:R-:W-:Y:S05]  /*16cb0*/  @!P2 BRA `(.L_x_4099) ;  /* 0x000000000004a947 */ /* 0x000fea0003800000 */
[----:B------:R-:W-:Y:S01]  /*16cc0*/  BPT.TRAP 0x1 ;  /* 0x000000040000795c */ /* 0x000fe20000300000 */
.L_x_4099:
[----:B------:R-:W3:Y:S01]  /*16cd0*/  LDL.LU R4, [R1] ;  /* 0x0000000001047983 */ /* 0x000ee20000300800 */
[----:B------:R-:W-:-:S04]  /*16ce0*/  VIADD R0, R0, 0x30860 ;  /* 0x0003086000007836 */ /* 0x000fc80000000000 */
[----:B---3--:R-:W-:-:S04]  /*16cf0*/  IMAD R4, R4, 0x8, R0 ;  /* 0x0000000804047824 */ /* 0x008fc800078e0200 */
[----:B------:R-:W3:Y:S02]  /*16d00*/  SYNCS.PHASECHK.TRANS64.TRYWAIT P0, [R4+URZ], R5 ;  /* 0x00000005040075a7 */ /* 0x000ee4000800017f */
[----:B---3--:R-:W-:Y:S05]  /*16d10*/  @!P0 BRA `(.L_x_4100) ;  /* 0x0000001000f08947 */ /* 0x008fea0003800000 */
.L_x_4153:
[----:B------:R-:W-:-:S07]  /*16d20*/  IMAD R3, R3, 0x8, R0 ;  /* 0x0000000803037824 */ /* 0x000fce00078e0200 */
.L_x_4101:
[----:B----4-:R4:W0:Y:S02]  /*16d30*/  SYNCS.PHASECHK.TRANS64.TRYWAIT P0, [R3+URZ], R2 ;  /* 0x00000002030075a7 */ /* 0x010824000800017f */
[----:B0-----:R-:W-:Y:S05]  /*16d40*/  @!P0 NANOSLEEP.SYNCS 0x989680 ;  /* 0x009896800000895d */ /* 0x001fea0003900000 */
[----:B------:R-:W0:Y:S02]  /*16d50*/  @!P0 SYNCS.PHASECHK.TRANS64 P0, [R3+URZ], R2 ;  /* 0x00000002030085a7 */ /* 0x000e24000800007f */
[----:B0-----:R-:W-:Y:S05]  /*16d60*/  @!P0 BRA `(.L_x_4101) ;  /* 0xfffffffc00f08947 */ /* 0x001fea000383ffff */
.L_x_4094:
[----:B------:R-:W-:Y:S05]  /*16d70*/  BSYNC B0 ;  /* 0x0000000000007941 */ /* 0x000fea0003800000 */
.L_x_4093:
[----:B------:R-:W-:Y:S05]  /*16d80*/  EXIT ;  /* 0x000000000000794d */ /* 0x000fea0003800000 */
.L_x_3918:
[----:B0-----:R-:W-:-:S04]  /*16d90*/  IMAD.U32 R3, RZ, RZ, UR39 ;  /* 0x00000027ff037e24 */ /* 0x001fc8000f8e00ff */
[----:B------:R0:W1:Y:S03]  /*16da0*/  SYNCS.PHASECHK.TRANS64.TRYWAIT P1, [R3+URZ+0x30800], R0 ;  /* 0x03080000030075a7 */ /* 0x000066000802017f */
[----:B-1----:R-:W-:Y:S05]  /*16db0*/  @!P1 NANOSLEEP.SYNCS 0x989680 ;  /* 0x009896800000995d */ /* 0x002fea0003900000 */
[----:B------:R-:W1:Y:S02]  /*16dc0*/  @!P1 SYNCS.PHASECHK.TRANS64 P1, [R3+URZ+0x30800], R0 ;  /* 0x03080000030095a7 */ /* 0x000e64000802007f */
[----:B-1----:R-:W-:Y:S05]  /*16dd0*/  @!P1 BRA `(.L_x_3918) ;  /* 0xfffffffc00ec9947 */ /* 0x002fea000383ffff */
[----:B------:R-:W-:Y:S05]  /*16de0*/  BRA `(.L_x_4102) ;  /* 0xfffffeac006c7947 */ /* 0x000fea000383ffff */
.L_x_3922:
[----:B-1----:R1:W3:Y:S02]  /*16df0*/  SYNCS.PHASECHK.TRANS64.TRYWAIT P1, [R5+URZ+0x30830], R0 ;  /* 0x03083000050075a7 */ /* 0x0022e4000802017f */
[----:B---3--:R-:W-:Y:S05]  /*16e00*/  @!P1 NANOSLEEP.SYNCS 0x989680 ;  /* 0x009896800000995d */ /* 0x008fea0003900000 */
[----:B------:R-:W3:Y:S02]  /*16e10*/  @!P1 SYNCS.PHASECHK.TRANS64 P1, [R5+URZ+0x30830], R0 ;  /* 0x03083000050095a7 */ /* 0x000ee4000802007f */
[----:B---3--:R-:W-:Y:S05]  /*16e20*/  @!P1 BRA `(.L_x_3922) ;  /* 0xfffffffc00f09947 */ /* 0x008fea000383ffff */
[----:B------:R-:W-:Y:S05]  /*16e30*/  BRA `(.L_x_3921) ;  /* 0xfffffeac00a07947 */ /* 0x000fea000383ffff */
.L_x_3938:
[----:B-1----:R-:W-:-:S04]  /*16e40*/  IMAD.U32 R121, RZ, RZ, UR6 ;  /* 0x00000006ff797e24 */ /* 0x002fc8000f8e00ff */
[----:B------:R1:W2:Y:S03]  /*16e50*/  SYNCS.PHASECHK.TRANS64.TRYWAIT P1, [R121+URZ+0x30830], R10 ;  /* 0x0308300a790075a7 */ /* 0x0002a6000802017f */
[----:B--2---:R-:W-:Y:S05]  /*16e60*/  @!P1 NANOSLEEP.SYNCS 0x989680 ;  /* 0x009896800000995d */ /* 0x004fea0003900000 */
[----:B------:R-:W2:Y:S02]  /*16e70*/  @!P1 SYNCS.PHASECHK.TRANS64 P1, [R121+URZ+0x30830], R10 ;  /* 0x0308300a790095a7 */ /* 0x000ea4000802007f */
[----:B--2---:R-:W-:Y:S05]  /*16e80*/  @!P1 BRA `(.L_x_3938) ;  /* 0xfffffffc00ec9947 */ /* 0x004fea000383ffff */
[----:B------:R-:W-:Y:S05]  /*16e90*/  BRA `(.L_x_3937) ;  /* 0xfffffee000107947 */ /* 0x000fea000383ffff */
.L_x_3942:
[----:B--2---:R-:W-:-:S04]  /*16ea0*/  IMAD.U32 R195, RZ, RZ, UR14 ;  /* 0x0000000effc37e24 */ /* 0x004fc8000f8e00ff */
[----:B------:R2:W3:Y:S03]  /*16eb0*/  SYNCS.PHASECHK.TRANS64.TRYWAIT P1, [R195+URZ+0x30850], R0 ;  /* 0x03085000c30075a7 */ /* 0x0004e6000802017f */
[----:B---3--:R-:W-:Y:S05]  /*16ec0*/  @!P1 NANOSLEEP.SYNCS 0x989680 ;  /* 0x009896800000995d */ /* 0x008fea0003900000 */
[----:B------:R-:W3:Y:S02]  /*16ed0*/  @!P1 SYNCS.PHASECHK.TRANS64 P1, [R195+URZ+0x30850], R0 ;  /* 0x03085000c30095a7 */ /* 0x000ee4000802007f */
[----:B---3--:R-:W-:Y:S05]  /*16ee0*/  @!P1 BRA `(.L_x_3942) ;  /* 0xfffffffc00ec9947 */ /* 0x008fea000383ffff */
[----:B------:R-:W-:Y:S05]  /*16ef0*/  BRA `(.L_x_3941) ;  /* 0xfffffee800b87947 */ /* 0x000fea000383ffff */
.L_x_3959:
[----:B-1----:R-:W-:-:S04]  /*16f00*/  IMAD.U32 R4, RZ, RZ, UR6 ;  /* 0x00000006ff047e24 */ /* 0x002fc8000f8e00ff */
[----:B------:R1:W2:Y:S03]  /*16f10*/  SYNCS.PHASECHK.TRANS64.TRYWAIT P1, [R4+URZ+0x30830], R3 ;  /* 0x03083003040075a7 */ /* 0x0002a6000802017f */
[----:B--2---:R-:W-:Y:S05]  /*16f20*/  @!P1 NANOSLEEP.SYNCS 0x989680 ;  /* 0x009896800000995d */ /* 0x004fea0003900000 */
[----:B------:R-:W2:Y:S02]  /*16f30*/  @!P1 SYNCS.PHASECHK.TRANS64 P1, [R4+URZ+0x30830], R3 ;  /* 0x03083003040095a7 */ /* 0x000ea4000802007f */
[----:B--2---:R-:W-:Y:S05]  /*16f40*/  @!P1 BRA `(.L_x_3959) ;  /* 0xfffffffc00ec9947 */ /* 0x004fea000383ffff */
[----:B------:R-:W-:Y:S05]  /*16f50*/  BRA `(.L_x_3958) ;  /* 0xffffff1400bc7947 */ /* 0x000fea000383ffff */
.L_x_3963:
[----:B01----:R-:W-:-:S04]  /*16f60*/  IMAD.U32 R3, RZ, RZ, UR7 ;  /* 0x00000007ff037e24 */ /* 0x003fc8000f8e00ff */
[----:B------:R0:W1:Y:S03]  /*16f70*/  SYNCS.PHASECHK.TRANS64.TRYWAIT P1, [R3+URZ+0x30850], R0 ;  /* 0x03085000030075a7 */ /* 0x000066000802017f */
[----:B-1----:R-:W-:Y:S05]  /*16f80*/  @!P1 NANOSLEEP.SYNCS 0x989680 ;  /* 0x009896800000995d */ /* 0x002fea0003900000 */
[----:B------:R-:W1:Y:S02]  /*16f90*/  @!P1 SYNCS.PHASECHK.TRANS64 P1, [R3+URZ+0x30850], R0 ;  /* 0x03085000030095a7 */ /* 0x000e64000802007f */
[----:B-1----:R-:W-:Y:S05]  /*16fa0*/  @!P1 BRA `(.L_x_3963) ;  /* 0xfffffffc00ec9947 */ /* 0x002fea000383ffff */
[----:B------:R-:W-:Y:S05]  /*16fb0*/  BRA `(.L_x_3962) ;  /* 0xffffff2000647947 */ /* 0x000fea000383ffff */
.L_x_3969:
[----:B-1----:R-:W-:-:S04]  /*16fc0*/  IMAD.U32 R4, RZ, RZ, UR6 ;  /* 0x00000006ff047e24 */ /* 0x002fc8000f8e00ff */
[----:B------:R1:W2:Y:S03]  /*16fd0*/  SYNCS.PHASECHK.TRANS64.TRYWAIT P1, [R4+URZ+0x30830], R3 ;  /* 0x03083003040075a7 */ /* 0x0002a6000802017f */
[----:B--2---:R-:W-:Y:S05]  /*16fe0*/  @!P1 NANOSLEEP.SYNCS 0x989680 ;  /* 0x009896800000995d */ /* 0x004fea0003900000 */
[----:B------:R-:W2:Y:S02]  /*16ff0*/  @!P1 SYNCS.PHASECHK.TRANS64 P1, [R4+URZ+0x30830], R3 ;  /* 0x03083003040095a7 */ /* 0x000ea4000802007f */
[----:B--2---:R-:W-:Y:S05]  /*17000*/  @!P1 BRA `(.L_x_3969) ;  /* 0xfffffffc00ec9947 */ /* 0x004fea000383ffff */
[----:B------:R-:W-:Y:S05]  /*17010*/  BRA `(.L_x_3968) ;  /* 0xffffff3800b47947 */ /* 0x000fea000383ffff */
.L_x_3973:
[----:B01----:R-:W-:-:S04]  /*17020*/  IMAD.U32 R3, RZ, RZ, UR7 ;  /* 0x00000007ff037e24 */ /* 0x003fc8000f8e00ff */
[----:B------:R0:W1:Y:S03]  /*17030*/  SYNCS.PHASECHK.TRANS64.TRYWAIT P1, [R3+URZ+0x30850], R0 ;  /* 0x03085000030075a7 */ /* 0x000066000802017f */
[----:B-1----:R-:W-:Y:S05]  /*17040*/  @!P1 NANOSLEEP.SYNCS 0x989680 ;  /* 0x009896800000995d */ /* 0x002fea0003900000 */
[----:B------:R-:W1:Y:S02]  /*17050*/  @!P1 SYNCS.PHASECHK.TRANS64 P1, [R3+URZ+0x30850], R0 ;  /* 0x03085000030095a7 */ /* 0x000e64000802007f */
[----:B-1----:R-:W-:Y:S05]  /*17060*/  @!P1 BRA `(.L_x_3973) ;  /* 0xfffffffc00ec9947 */ /* 0x002fea000383ffff */
[----:B------:R-:W-:Y:S05]  /*17070*/  BRA `(.L_x_3972) ;  /* 0xffffff44005c7947 */ /* 0x000fea000383ffff */
.L_x_3986:
[----:B-1----:R-:W-:-:S04]  /*17080*/  IMAD.U32 R5, RZ, RZ, UR5 ;  /* 0x00000005ff057e24 */ /* 0x002fc8000f8e00ff */
[----:B------:R1:W2:Y:S03]  /*17090*/  SYNCS.PHASECHK.TRANS64.TRYWAIT P0, [R5+URZ+0x30850], R0 ;  /* 0x03085000050075a7 */ /* 0x0002a6000800017f */
[----:B--2---:R-:W-:Y:S05]  /*170a0*/  @!P0 NANOSLEEP.SYNCS 0x989680 ;  /* 0x009896800000895d */ /* 0x004fea0003900000 */
[----:B------:R-:W2:Y:S02]  /*170b0*/  @!P0 SYNCS.PHASECHK.TRANS64 P0, [R5+URZ+0x30850], R0 ;  /* 0x03085000050085a7 */ /* 0x000ea4000800007f */
[----:B--2---:R-:W-:Y:S05]  /*170c0*/  @!P0 BRA `(.L_x_3986) ;  /* 0xfffffffc00ec8947 */ /* 0x004fea000383ffff */
[----:B------:R-:W-:Y:S05]  /*170d0*/  BRA `(.L_x_3985) ;  /* 0xffffff7400247947 */ /* 0x000fea000383ffff */
.L_x_4035:
[----:B------:R-:W1:Y:S01]  /*170e0*/  S2R R9, SR_TID.X ;  /* 0x0000000000097919 */ /* 0x000e620000002100 */
[----:B------:R-:W-:Y:S01]  /*170f0*/  BSSY B0, `(.L_x_4103) ;  /* 0x000000a000007945 */ /* 0x000fe20003800000 */
[----:B------:R-:W-:Y:S02]  /*17100*/  IMAD.MOV.U32 R12, RZ, RZ, RZ ;  /* 0x000000ffff0c7224 */ /* 0x000fe400078e00ff */
        /* <DEDUP_REMOVED lines=8> */
.L_x_4104:
[----:B------:R-:W-:Y:S05]  /*17190*/  BSYNC B0 ;  /* 0x0000000000007941 */ /* 0x000fea0003800000 */
.L_x_4103:
[----:B------:R-:W-:Y:S05]  /*171a0*/  BRA `(.L_x_4105) ;  /* 0xffffffc000e47947 */ /* 0x000fea000383ffff */
.L_x_4036:
[----:B------:R-:W-:Y:S01]  /*171b0*/  BSSY B0, `(.L_x_4106) ;  /* 0x0000006000007945 */ /* 0x000fe20003800000 */
[----:B------:R-:W-:-:S07]  /*171c0*/  IMAD.MOV.U32 R15, RZ, RZ, -0x1 ;  /* 0xffffffffff0f7424 */ /* 0x000fce00078e00ff */
[----:B0-----:R-:W-:Y:S05]  /*171d0*/  WARPSYNC.COLLECTIVE R15, `(.L_x_4107) ;  /* 0x000000000f0c7348 */ /* 0x001fea0003c00000 */
[----:B------:R-:W-:Y:S02]  /*171e0*/  ELECT P6, UR62, PT ;  /* 0x00000000003e782f */ /* 0x000fe400038c0000 */
[----:B------:R-:W-:Y:S01]  /*171f0*/  MOV R14, UR62 ;  /* 0x0000003e000e7c02 */ /* 0x000fe20008000f00 */
[----:B0-----:R-:W-:Y:S10]  /*17200*/  ENDCOLLECTIVE ;  /* 0x000000000000791b */ /* 0x001ff40003800000 */
.L_x_4107:
[----:B------:R-:W-:Y:S05]  /*17210*/  BSYNC B0 ;  /* 0x0000000000007941 */ /* 0x000fea0003800000 */
.L_x_4106:
[----:B------:R-:W-:Y:S05]  /*17220*/  BRA `(.L_x_4108) ;  /* 0xffffffc000d47947 */ /* 0x000fea000383ffff */
.L_x_4039:
[----:B0-----:R0:W1:Y:S02]  /*17230*/  SYNCS.PHASECHK.TRANS64.TRYWAIT P0, [R9+URZ+0x30840], R10 ;  /* 0x0308400a090075a7 */ /* 0x001064000800017f */
[----:B-1----:R-:W-:Y:S05]  /*17240*/  @!P0 NANOSLEEP.SYNCS 0x989680 ;  /* 0x009896800000895d */ /* 0x002fea0003900000 */
[----:B------:R-:W1:Y:S02]  /*17250*/  @!P0 SYNCS.PHASECHK.TRANS64 P0, [R9+URZ+0x30840], R10 ;  /* 0x0308400a090085a7 */ /* 0x000e64000800007f */
[----:B-1----:R-:W-:Y:S05]  /*17260*/  @!P0 BRA `(.L_x_4039) ;  /* 0xfffffffc00f08947 */ /* 0x002fea000383ffff */
[----:B------:R-:W-:Y:S05]  /*17270*/  BRA `(.L_x_4109) ;  /* 0xffffffc400407947 */ /* 0x000fea000383ffff */
.L_x_4042:
        /* <DEDUP_REMOVED lines=8> */
.L_x_4050:
[----:B0-----:R0:W1:Y:S02]  /*17300*/  SYNCS.PHASECHK.TRANS64.TRYWAIT P0, [R2+URZ+0x30840], R3 ;  /* 0x03084003020075a7 */ /* 0x001064000800017f */
[----:B-1----:R-:W-:Y:S05]  /*17310*/  @!P0 NANOSLEEP.SYNCS 0x989680 ;  /* 0x009896800000895d */ /* 0x002fea0003900000 */
[----:B------:R-:W1:Y:S02]  /*17320*/  @!P0 SYNCS.PHASECHK.TRANS64 P0, [R2+URZ+0x30840], R3 ;  /* 0x03084003020085a7 */ /* 0x000e64000800007f */
[----:B-1----:R-:W-:Y:S05]  /*17330*/  @!P0 BRA `(.L_x_4050) ;  /* 0xfffffffc00f08947 */ /* 0x002fea000383ffff */
[----:B------:R-:W-:Y:S05]  /*17340*/  BRA `(.L_x_4111) ;  /* 0xffffffcc004c7947 */ /* 0x000fea000383ffff */
.L_x_4052:
[----:B0-----:R0:W1:Y:S02]  /*17350*/  SYNCS.PHASECHK.TRANS64.TRYWAIT P0, [R3+URZ+0x60], R2 ;  /* 0x00006002030075a7 */ /* 0x001064000800017f */
[----:B-1----:R-:W-:Y:S05]  /*17360*/  @!P0 NANOSLEEP.SYNCS 0x989680 ;  /* 0x009896800000895d */ /* 0x002fea0003900000 */
[----:B------:R-:W1:Y:S02]  /*17370*/  @!P0 SYNCS.PHASECHK.TRANS64 P0, [R3+URZ+0x60], R2 ;  /* 0x00006002030085a7 */ /* 0x000e64000800007f */
[----:B-1----:R-:W-:Y:S05]  /*17380*/  @!P0 BRA `(.L_x_4052) ;  /* 0xfffffffc00f08947 */ /* 0x002fea000383ffff */
[----:B------:R-:W-:Y:S05]  /*17390*/  BRA `(.L_x_4112) ;  /* 0xffffffcc00f87947 */ /* 0x000fea000383ffff */
.L_x_4057:
[----:B-1----:R1:W2:Y:S02]  /*173a0*/  SYNCS.PHASECHK.TRANS64.TRYWAIT P0, [R2+URZ+0x30840], R3 ;  /* 0x03084003020075a7 */ /* 0x0022a4000800017f */
[----:B--2---:R-:W-:Y:S05]  /*173b0*/  @!P0 NANOSLEEP.SYNCS 0x989680 ;  /* 0x009896800000895d */ /* 0x004fea0003900000 */
[----:B------:R-:W2:Y:S02]  /*173c0*/  @!P0 SYNCS.PHASECHK.TRANS64 P0, [R2+URZ+0x30840], R3 ;  /* 0x03084003020085a7 */ /* 0x000ea4000800007f */
[----:B--2---:R-:W-:Y:S05]  /*173d0*/  @!P0 BRA `(.L_x_4057) ;  /* 0xfffffffc00f08947 */ /* 0x004fea000383ffff */
[----:B------:R-:W-:Y:S05]  /*173e0*/  BRA `(.L_x_4113) ;  /* 0xffffffd400787947 */ /* 0x000fea000383ffff */
.L_x_4059:
[----:B0-----:R0:W1:Y:S02]  /*173f0*/  SYNCS.PHASECHK.TRANS64.TRYWAIT P1, [R3+URZ+0x60], R2 ;  /* 0x00006002030075a7 */ /* 0x001064000802017f */
[----:B-1----:R-:W-:Y:S05]  /*17400*/  @!P1 NANOSLEEP.SYNCS 0x989680 ;  /* 0x009896800000995d */ /* 0x002fea0003900000 */
[----:B------:R-:W1:Y:S02]  /*17410*/  @!P1 SYNCS.PHASECHK.TRANS64 P1, [R3+URZ+0x60], R2 ;  /* 0x00006002030095a7 */ /* 0x000e64000802007f */
[----:B-1----:R-:W-:Y:S05]  /*17420*/  @!P1 BRA `(.L_x_4059) ;  /* 0xfffffffc00f09947 */ /* 0x002fea000383ffff */
[----:B------:R-:W-:Y:S05]  /*17430*/  BRA `(.L_x_4114) ;  /* 0xffffffd800247947 */ /* 0x000fea000383ffff */
.L_x_4064:
[----:B--2---:R2:W3:Y:S02]  /*17440*/  SYNCS.PHASECHK.TRANS64.TRYWAIT P0, [R2+URZ+0x30840], R3 ;  /* 0x03084003020075a7 */ /* 0x0044e4000800017f */
[----:B---3--:R-:W-:Y:S05]  /*17450*/  @!P0 NANOSLEEP.SYNCS 0x989680 ;  /* 0x009896800000895d */ /* 0x008fea0003900000 */
[----:B------:R-:W3:Y:S02]  /*17460*/  @!P0 SYNCS.PHASECHK.TRANS64 P0, [R2+URZ+0x30840], R3 ;  /* 0x03084003020085a7 */ /* 0x000ee4000800007f */
[----:B---3--:R-:W-:Y:S05]  /*17470*/  @!P0 BRA `(.L_x_4064) ;  /* 0xfffffffc00f08947 */ /* 0x008fea000383ffff */
[----:B------:R-:W-:Y:S05]  /*17480*/  BRA `(.L_x_4115) ;  /* 0xffffffdc00607947 */ /* 0x000fea000383ffff */
.L_x_4066:
[----:B0-----:R0:W1:Y:S02]  /*17490*/  SYNCS.PHASECHK.TRANS64.TRYWAIT P1, [R2+URZ+0x60], R9 ;  /* 0x00006009020075a7 */ /* 0x001064000802017f */
[----:B-1----:R-:W-:Y:S05]  /*174a0*/  @!P1 NANOSLEEP.SYNCS 0x989680 ;  /* 0x009896800000995d */ /* 0x002fea0003900000 */
[----:B------:R-:W1:Y:S02]  /*174b0*/  @!P1 SYNCS.PHASECHK.TRANS64 P1, [R2+URZ+0x60], R9 ;  /* 0x00006009020095a7 */ /* 0x000e64000802007f */
[----:B-1----:R-:W-:Y:S05]  /*174c0*/  @!P1 BRA `(.L_x_4066) ;  /* 0xfffffffc00f09947 */ /* 0x002fea000383ffff */
[----:B------:R-:W-:Y:S05]  /*174d0*/  BRA `(.L_x_4116) ;  /* 0xffffffe000107947 */ /* 0x000fea000383ffff */
.L_x_4073:
[----:B-1----:R1:W2:Y:S02]  /*174e0*/  SYNCS.PHASECHK.TRANS64.TRYWAIT P0, [R3+URZ+0x30860], R0 ;  /* 0x03086000030075a7 */ /* 0x0022a4000800017f */
[----:B--2---:R-:W-:Y:S05]  /*174f0*/  @!P0 NANOSLEEP.SYNCS 0x989680 ;  /* 0x009896800000895d */ /* 0x004fea0003900000 */
[----:B------:R-:W2:Y:S02]  /*17500*/  @!P0 SYNCS.PHASECHK.TRANS64 P0, [R3+URZ+0x30860], R0 ;  /* 0x03086000030085a7 */ /* 0x000ea4000800007f */
[----:B--2---:R-:W-:Y:S05]  /*17510*/  @!P0 BRA `(.L_x_4073) ;  /* 0xfffffffc00f08947 */ /* 0x004fea000383ffff */
[----:B------:R-:W-:Y:S05]  /*17520*/  BRA `(.L_x_4117) ;  /* 0xffffffe400307947 */ /* 0x000fea000383ffff */
.L_x_4075:
[----:B------:R-:W-:Y:S01]  /*17530*/  BSSY B0, `(.L_x_4118) ;  /* 0x0000008000007945 */ /* 0x000fe20003800000 */
[----:B------:R-:W-:Y:S02]  /*17540*/  IMAD.MOV.U32 R13, RZ, RZ, R16 ;  /* 0x000000ffff0d7224 */ /* 0x000fe400078e0010 */
[----:B------:R-:W-:Y:S02]  /*17550*/  IMAD.MOV.U32 R12, RZ, RZ, RZ ;  /* 0x000000ffff0c7224 */ /* 0x000fe400078e00ff */
[----:B0-----:R-:W-:Y:S02]  /*17560*/  IMAD.MOV.U32 R11, RZ, RZ, 0x1f ;  /* 0x0000001fff0b7424 */ /* 0x001fe400078e00ff */
[----:B------:R-:W-:-:S07]  /*17570*/  IMAD.MOV.U32 R15, RZ, RZ, -0x1 ;  /* 0xffffffffff0f7424 */ /* 0x000fce00078e00ff */
[----:B-1----:R-:W-:Y:S05]  /*17580*/  WARPSYNC.COLLECTIVE R15, `(.L_x_4119) ;  /* 0x000000000f087348 */ /* 0x002fea0003c00000 */
[----:B------:R0:W2:Y:S02]  /*17590*/  SHFL.IDX P6, R14, R13, R12, R11 ;  /* 0x0000000c0d0e7389 */ /* 0x0000a400000c000b */
[----:B012---:R-:W-:Y:S01]  /*175a0*/  ENDCOLLECTIVE ;  /* 0x000000000000791b */ /* 0x007fe20003800000 */
.L_x_4119:
[----:B------:R-:W-:Y:S05]  /*175b0*/  BSYNC B0 ;  /* 0x0000000000007941 */ /* 0x000fea0003800000 */
.L_x_4118:
        /* <DEDUP_REMOVED lines=8> */
.L_x_4120:
[----:B------:R-:W-:Y:S01]  /*17640*/  IMAD.MOV.U32 R16, RZ, RZ, R14 ;  /* 0x000000ffff107224 */ /* 0x000fe200078e000e */
[----:B------:R-:W-:Y:S06]  /*17650*/  BRA `(.L_x_4121) ;  /* 0xffffffe400d07947 */ /* 0x000fec000383ffff */
.L_x_4078:
[----:B------:R-:W-:Y:S01]  /*17660*/  BSSY B0, `(.L_x_4122) ;  /* 0x0000008000007945 */ /* 0x000fe20003800000 */
[----:B-----5:R-:W-:Y:S02]  /*17670*/  IMAD.MOV.U32 R13, RZ, RZ, R17 ;  /* 0x000000ffff0d7224 */ /* 0x020fe400078e0011 */
[----:B------:R-:W-:Y:S02]  /*17680*/  IMAD.MOV.U32 R12, RZ, RZ, 0x1 ;  /* 0x00000001ff0c7424 */ /* 0x000fe400078e00ff */
[----:B0-----:R-:W-:Y:S02]  /*17690*/  IMAD.MOV.U32 R11, RZ, RZ, RZ ;  /* 0x000000ffff0b7224 */ /* 0x001fe400078e00ff */
[----:B------:R-:W-:-:S07]  /*176a0*/  IMAD.MOV.U32 R15, RZ, RZ, -0x1 ;  /* 0xffffffffff0f7424 */ /* 0x000fce00078e00ff */
[----:B-1234-:R-:W-:Y:S05]  /*176b0*/  WARPSYNC.COLLECTIVE R15, `(.L_x_4123) ;  /* 0x000000000f087348 */ /* 0x01efea0003c00000 */
[----:B------:R0:W0:Y:S02]  /*176c0*/  SHFL.UP P6, R14, R13, R12, R11 ;  /* 0x0400000c0d0e7389 */ /* 0x00002400000c000b */
[----:B01234-:R-:W-:Y:S01]  /*176d0*/  ENDCOLLECTIVE ;  /* 0x000000000000791b */ /* 0x01ffe20003800000 */
.L_x_4123:
[----:B------:R-:W-:Y:S05]  /*176e0*/  BSYNC B0 ;  /* 0x0000000000007941 */ /* 0x000fea0003800000 */
.L_x_4122:
        /* <DEDUP_REMOVED lines=10> */
.L_x_4124:
        /* <DEDUP_REMOVED lines=8> */
.L_x_4125:
        /* <DEDUP_REMOVED lines=8> */
.L_x_4126:
        /* <DEDUP_REMOVED lines=8> */
.L_x_4127:
        /* <DEDUP_REMOVED lines=8> */
.L_x_4128:
[----:B------:R-:W-:Y:S05]  /*17990*/  BRA `(.L_x_4129) ;  /* 0xffffffe400987947 */ /* 0x000fea000383ffff */
.L_x_4083:
        /* <DEDUP_REMOVED lines=8> */
.L_x_4131:
[----:B------:R-:W-:Y:S05]  /*17a20*/  BSYNC B0 ;  /* 0x0000000000007941 */ /* 0x000fea0003800000 */
.L_x_4130:
        /* <DEDUP_REMOVED lines=10> */
.L_x_4132:
        /* <DEDUP_REMOVED lines=8> */
.L_x_4133:
        /* <DEDUP_REMOVED lines=8> */
.L_x_4134:
        /* <DEDUP_REMOVED lines=8> */
.L_x_4135:
        /* <DEDUP_REMOVED lines=8> */
.L_x_4136:
[----:B------:R-:W-:Y:S05]  /*17cd0*/  BRA `(.L_x_4137) ;  /* 0xffffffe400807947 */ /* 0x000fea000383ffff */
.L_x_4085:
[----:B------:R-:W-:Y:S01]  /*17ce0*/  BSSY B0, `(.L_x_4138) ;  /* 0x0000006000007945 */ /* 0x000fe20003800000 */
[----:B------:R-:W-:Y:S01]  /*17cf0*/  PLOP3.LUT P6, PT, P6, PT, PT, 0x8, 0x0 ;  /* 0x000000000000781c */ /* 0x000fe200037ce170 */
[----:B------:R-:W-:-:S12]  /*17d00*/  IMAD.MOV.U32 R15, RZ, RZ, -0x1 ;  /* 0xffffffffff0f7424 */ /* 0x000fd800078e00ff */
[----:B0-----:R-:W-:Y:S05]  /*17d10*/  WARPSYNC.COLLECTIVE R15, `(.L_x_4139) ;  /* 0x000000000f087348 */ /* 0x001fea0003c00000 */
[----:B------:R-:W-:Y:S01]  /*17d20*/  VOTE.ANY R14, PT, P6 ;  /* 0x00000000000e7806 */ /* 0x000fe200030e0100 */
[----:B0-----:R-:W-:Y:S06]  /*17d30*/  ENDCOLLECTIVE ;  /* 0x000000000000791b */ /* 0x001fec0003800000 */
.L_x_4139:
[----:B------:R-:W-:Y:S05]  /*17d40*/  BSYNC B0 ;  /* 0x0000000000007941 */ /* 0x000fea0003800000 */
.L_x_4138:
[----:B------:R-:W-:Y:S02]  /*17d50*/  IMAD.MOV.U32 R3, RZ, RZ, R14 ;  /* 0x000000ffff037224 */ /* 0x000fe400078e000e */
[----:B------:R-:W-:Y:S02]  /*17d60*/  IMAD.MOV.U32 R13, RZ, RZ, R17 ;  /* 0x000000ffff0d7224 */ /* 0x000fe400078e0011 */
[----:B------:R-:W0:Y:S01]  /*17d70*/  POPC R6, R3 ;  /* 0x0000000300067309 */ /* 0x000e220000000000 */
[----:B------:R-:W-:Y:S02]  /*17d80*/  IMAD.MOV.U32 R11, RZ, RZ, 0x1f ;  /* 0x0000001fff0b7424 */ /* 0x000fe400078e00ff */
[----:B------:R-:W-:Y:S02]  /*17d90*/  IMAD.MOV.U32 R15, RZ, RZ, -0x1 ;  /* 0xffffffffff0f7424 */ /* 0x000fe400078e00ff */
[----:B0-----:R-:W-:-:S07]  /*17da0*/  IMAD.MOV.U32 R12, RZ, RZ, R6 ;  /* 0x000000ffff0c7224 */ /* 0x001fce00078e0006 */
[----:B------:R-:W-:Y:S05]  /*17db0*/  WARPSYNC.COLLECTIVE R15, `(.L_x_4140) ;  /* 0x000000000f087348 */ /* 0x000fea0003c00000 */
[----:B------:R0:W1:Y:S02]  /*17dc0*/  SHFL.IDX P6, R14, R13, R12, R11 ;  /* 0x0000000c0d0e7389 */ /* 0x00006400000c000b */
[----:B01----:R-:W-:Y:S01]  /*17dd0*/  ENDCOLLECTIVE ;  /* 0x000000000000791b */ /* 0x003fe20003800000 */
.L_x_4140:
[----:B------:R-:W-:Y:S01]  /*17de0*/  IMAD.MOV.U32 R17, RZ, RZ, R14 ;  /* 0x000000ffff117224 */ /* 0x000fe200078e000e */
[----:B------:R-:W-:Y:S06]  /*17df0*/  BRA `(.L_x_4141) ;  /* 0xffffffe400707947 */ /* 0x000fec000383ffff */
.L_x_4087:
[----:B------:R-:W-:Y:S01]  /*17e00*/  BSSY B0, `(.L_x_4142) ;  /* 0x0000007000007945 */ /* 0x000fe20003800000 */
[----:B------:R-:W-:Y:S02]  /*17e10*/  IMAD.MOV.U32 R13, RZ, RZ, R2 ;  /* 0x000000ffff0d7224 */ /* 0x000fe400078e0002 */
[----:B------:R-:W-:Y:S02]  /*17e20*/  IMAD.MOV.U32 R11, RZ, RZ, 0x1f ;  /* 0x0000001fff0b7424 */ /* 0x000fe400078e00ff */
[----:B------:R-:W-:-:S07]  /*17e30*/  IMAD.MOV.U32 R15, RZ, RZ, -0x1 ;  /* 0xffffffffff0f7424 */ /* 0x000fce00078e00ff */
[----:B012---:R-:W-:Y:S05]  /*17e40*/  WARPSYNC.COLLECTIVE R15, `(.L_x_4143) ;  /* 0x000000000f087348 */ /* 0x007fea0003c00000 */
[----:B------:R3:W4:Y:S02]  /*17e50*/  SHFL.IDX P6, R14, R13, R12, R11 ;  /* 0x0000000c0d0e7389 */ /* 0x00072400000c000b */
[----:B01234-:R-:W-:Y:S01]  /*17e60*/  ENDCOLLECTIVE ;  /* 0x000000000000791b */ /* 0x01ffe20003800000 */
.L_x_4143:
[----:B------:R-:W-:Y:S05]  /*17e70*/  BSYNC B0 ;  /* 0x0000000000007941 */ /* 0x000fea0003800000 */
.L_x_4142:
[----:B------:R-:W-:Y:S01]  /*17e80*/  IMAD.MOV.U32 R7, RZ, RZ, R14 ;  /* 0x000000ffff077224 */ /* 0x000fe200078e000e */
[----:B------:R-:W-:Y:S06]  /*17e90*/  BRA `(.L_x_4086) ;  /* 0xffffffe400647947 */ /* 0x000fec000383ffff */
.L_x_4091:
[----:B-1----:R1:W2:Y:S02]  /*17ea0*/  SYNCS.PHASECHK.TRANS64.TRYWAIT P0, [R0+URZ+0x30820], R3 ;  /* 0x03082003000075a7 */ /* 0x0022a4000800017f */
[----:B--2---:R-:W-:Y:S05]  /*17eb0*/  @!P0 NANOSLEEP.SYNCS 0x989680 ;  /* 0x009896800000895d */ /* 0x004fea0003900000 */
[----:B------:R-:W2:Y:S02]  /*17ec0*/  @!P0 SYNCS.PHASECHK.TRANS64 P0, [R0+URZ+0x30820], R3 ;  /* 0x03082003000085a7 */ /* 0x000ea4000800007f */
[----:B--2---:R-:W-:Y:S05]  /*17ed0*/  @!P0 BRA `(.L_x_4091) ;  /* 0xfffffffc00f08947 */ /* 0x004fea000383ffff */
[----:B------:R-:W-:Y:S05]  /*17ee0*/  BRA `(.L_x_4144) ;  /* 0xffffffe800dc7947 */ /* 0x000fea000383ffff */
.L_x_4092:
[----:B------:R-:W2:Y:S01]  /*17ef0*/  S2R R2, SR_TID.X ;  /* 0x0000000000027919 */ /* 0x000ea20000002100 */
[----:B------:R-:W-:Y:S01]  /*17f00*/  BSSY B0, `(.L_x_4145) ;  /* 0x000000a000007945 */ /* 0x000fe20003800000 */
[----:B------:R-:W-:Y:S02]  /*17f10*/  IMAD.MOV.U32 R12, RZ, RZ, RZ ;  /* 0x000000ffff0c7224 */ /* 0x000fe400078e00ff */
[----:B0-----:R-:W-:Y:S02]  /*17f20*/  IMAD.MOV.U32 R11, RZ, RZ, 0x1f ;  /* 0x0000001fff0b7424 */ /* 0x001fe400078e00ff */
[----:B------:R-:W-:Y:S01]  /*17f30*/  IMAD.MOV.U32 R15, RZ, RZ, -0x1 ;  /* 0xffffffffff0f7424 */ /* 0x000fe200078e00ff */
[----:B--2---:R-:W-:-:S04]  /*17f40*/  SHF.R.U32.HI R2, RZ, 0x5, R2 ;  /* 0x00000005ff027819 */ /* 0x004fc80000011602 */
[----:B------:R-:W-:-:S05]  /*17f50*/  LOP3.LUT R2, R2, 0x3, RZ, 0xc0, !PT ;  /* 0x0000000302027812 */ /* 0x000fca00078ec0ff */
[----:B------:R-:W-:-:S07]  /*17f60*/  IMAD.MOV.U32 R13, RZ, RZ, R2 ;  /* 0x000000ffff0d7224 */ /* 0x000fce00078e0002 */
[----:B-1----:R-:W-:Y:S05]  /*17f70*/  WARPSYNC.COLLECTIVE R15, `(.L_x_4146) ;  /* 0x000000000f087348 */ /* 0x002fea0003c00000 */
[----:B------:R0:W2:Y:S02]  /*17f80*/  SHFL.IDX P6, R14, R13, R12, R11 ;  /* 0x0000000c0d0e7389 */ /* 0x0000a400000c000b */
[----:B012---:R-:W-:Y:S01]  /*17f90*/  ENDCOLLECTIVE ;  /* 0x000000000000791b */ /* 0x007fe20003800000 */
.L_x_4146:
[----:B------:R-:W-:Y:S05]  /*17fa0*/  BSYNC B0 ;  /* 0x0000000000007941 */ /* 0x000fea0003800000 */
.L_x_4145:
[----:B------:R-:W-:Y:S05]  /*17fb0*/  BRA `(.L_x_4147) ;  /* 0xffffffe800c47947 */ /* 0x000fea000383ffff */
.L_x_4095:
[----:B------:R-:W-:Y:S01]  /*17fc0*/  BSSY B1, `(.L_x_4148) ;  /* 0x0000006000017945 */ /* 0x000fe20003800000 */
[----:B------:R-:W-:-:S07]  /*17fd0*/  IMAD.MOV.U32 R15, RZ, RZ, -0x1 ;  /* 0xffffffffff0f7424 */ /* 0x000fce00078e00ff */
[----:B012---:R-:W-:Y:S05]  /*17fe0*/  WARPSYNC.COLLECTIVE R15, `(.L_x_4149) ;  /* 0x000000000f0c7348 */ /* 0x007fea0003c00000 */
[----:B------:R-:W-:Y:S02]  /*17ff0*/  ELECT P6, UR62, PT ;  /* 0x00000000003e782f */ /* 0x000fe400038c0000 */
[----:B------:R-:W-:Y:S01]  /*18000*/  MOV R14, UR62 ;  /* 0x0000003e000e7c02 */ /* 0x000fe20008000f00 */
[----:B012---:R-:W-:Y:S10]  /*18010*/  ENDCOLLECTIVE ;  /* 0x000000000000791b */ /* 0x007ff40003800000 */
.L_x_4149:
[----:B------:R-:W-:Y:S05]  /*18020*/  BSYNC B1 ;  /* 0x0000000000017941 */ /* 0x000fea0003800000 */
.L_x_4148:
[----:B------:R-:W-:Y:S05]  /*18030*/  BRA `(.L_x_4150) ;  /* 0xffffffe800bc7947 */ /* 0x000fea000383ffff */
.L_x_4097:
[----:B-1----:R1:W2:Y:S02]  /*18040*/  SYNCS.PHASECHK.TRANS64.TRYWAIT P0, [R6+URZ], R5 ;  /* 0x00000005060075a7 */ /* 0x0022a4000800017f */
[----:B--2---:R-:W-:Y:S05]  /*18050*/  @!P0 NANOSLEEP.SYNCS 0x989680 ;  /* 0x009896800000895d */ /* 0x004fea0003900000 */
[----:B------:R-:W2:Y:S02]  /*18060*/  @!P0 SYNCS.PHASECHK.TRANS64 P0, [R6+URZ], R5 ;  /* 0x00000005060085a7 */ /* 0x000ea4000800007f */
[----:B--2---:R-:W-:Y:S05]  /*18070*/  @!P0 BRA `(.L_x_4097) ;  /* 0xfffffffc00f08947 */ /* 0x004fea000383ffff */
[----:B------:R-:W-:Y:S05]  /*18080*/  BRA `(.L_x_4151) ;  /* 0xffffffec00007947 */ /* 0x000fea000383ffff */
.L_x_4098:
[----:B--2---:R2:W3:Y:S02]  /*18090*/  SYNCS.PHASECHK.TRANS64.TRYWAIT P0, [R7+URZ], R2 ;  /* 0x00000002070075a7 */ /* 0x0044e4000800017f */
[----:B---3--:R-:W-:Y:S05]  /*180a0*/  @!P0 NANOSLEEP.SYNCS 0x989680 ;  /* 0x009896800000895d */ /* 0x008fea0003900000 */
[----:B------:R-:W3:Y:S02]  /*180b0*/  @!P0 SYNCS.PHASECHK.TRANS64 P0, [R7+URZ], R2 ;  /* 0x00000002070085a7 */ /* 0x000ee4000800007f */
[----:B---3--:R-:W-:Y:S05]  /*180c0*/  @!P0 BRA `(.L_x_4098) ;  /* 0xfffffffc00f08947 */ /* 0x008fea000383ffff */
[----:B------:R-:W-:Y:S05]  /*180d0*/  BRA `(.L_x_4152) ;  /* 0xffffffe800f47947 */ /* 0x000fea000383ffff */
.L_x_4100:
[----:B---3--:R3:W4:Y:S02]  /*180e0*/  SYNCS.PHASECHK.TRANS64.TRYWAIT P0, [R4+URZ], R5 ;  /* 0x00000005040075a7 */ /* 0x008724000800017f */
[----:B----4-:R-:W-:Y:S05]  /*180f0*/  @!P0 NANOSLEEP.SYNCS 0x989680 ;  /* 0x009896800000895d */ /* 0x010fea0003900000 */
[----:B------:R-:W4:Y:S02]  /*18100*/  @!P0 SYNCS.PHASECHK.TRANS64 P0, [R4+URZ], R5 ;  /* 0x00000005040085a7 */ /* 0x000f24000800007f */
[----:B----4-:R-:W-:Y:S05]  /*18110*/  @!P0 BRA `(.L_x_4100) ;  /* 0xfffffffc00f08947 */ /* 0x010fea000383ffff */
[----:B------:R-:W-:Y:S05]  /*18120*/  BRA `(.L_x_4153) ;  /* 0xffffffe800fc7947 */ /* 0x000fea000383ffff */
.L_x_4154:
        /* <DEDUP_REMOVED lines=13> */
.L_x_12761:


//--------------------- .text._ZN7cutlass13device_kernelIN5flash11enable_sm90INS1_16FlashAttnFwdSm90INS1_25CollectiveMainloopFwdSm90ILi2EN4cute5tupleIJNS5_1CILi1EEES8_S8_EEENS6_IJNS7_ILi128EEENS7_ILi96EEENS7_ILi192EEEEEELi192ENS_6half_tEfNS_4arch4Sm90ELb0ELb1ELb1ELb1ELb0ELb1ELb0ELb1ELb1ELb0ELb0ELb0EEENS1_21CollectiveEpilogueFwdINS6_IJSA_SC_SB_EEES9_SE_SG_Li256ELb1ELb0ELb0ELb0EEENS1_36VarlenDynamicPersistentTileSchedulerILi128ELi96ELi256ELi32ELb0ELb0ELb1ELb1ELb0ELb1EEEEEEEEEvNT_6ParamsE --------------------------
	.section	.text._ZN7cutlass13device_kernelIN5flash11enable_sm90INS1_16FlashAttnFwdSm90INS1_25CollectiveMainloopFwdSm90ILi2EN4cute5tupleIJNS5_1CILi1EEES8_S8_EEENS6_IJNS7_ILi128EEENS7_ILi96EEENS7_ILi192EEEEEELi192ENS_6half_tEfNS_4arch4Sm90ELb0ELb1ELb1ELb1ELb0ELb1ELb0ELb1ELb1ELb0ELb0ELb0EEENS1_21CollectiveEpilogueFwdINS6_IJSA_SC_SB_EEES9_SE_SG_Li256ELb1ELb0ELb0ELb0EEENS1_36VarlenDynamicPersistentTileSchedulerILi128ELi96ELi256ELi32ELb0ELb0ELb1ELb1ELb0ELb1EEEEEEEEEvNT_6ParamsE,"ax",@progbits
	.align	128
.text._ZN7cutlass13device_kernelIN5flash11enable_sm90INS1_16FlashAttnFwdSm90INS1_25CollectiveMainloopFwdSm90ILi2EN4cute5tupleIJNS5_1CILi1EEES8_S8_EEENS6_IJNS7_ILi128EEENS7_ILi96EEENS7_ILi192EEEEEELi192ENS_6half_tEfNS_4arch4Sm90ELb0ELb1ELb1ELb1ELb0ELb1ELb0ELb1ELb1ELb0ELb0ELb0EEENS1_21CollectiveEpilogueFwdINS6_IJSA_SC_SB_EEES9_SE_SG_Li256ELb1ELb0ELb0ELb0EEENS1_36VarlenDynamicPersistentTileSchedulerILi128ELi96ELi256ELi32ELb0ELb0ELb1ELb1ELb0ELb1EEEEEEEEEvNT_6ParamsE:
        .type           _ZN7cutlass13device_kernelIN5flash11enable_sm90INS1_16FlashAttnFwdSm90INS1_25CollectiveMainloopFwdSm90ILi2EN4cute5tupleIJNS5_1CILi1EEES8_S8_EEENS6_IJNS7_ILi128EEENS7_ILi96EEENS7_ILi192EEEEEELi192ENS_6half_tEfNS_4arch4Sm90ELb0ELb1ELb1ELb1ELb0ELb1ELb0ELb1ELb1ELb0ELb0ELb0EEENS1_21CollectiveEpilogueFwdINS6_IJSA_SC_SB_EEES9_SE_SG_Li256ELb1ELb0ELb0ELb0EEENS1_36VarlenDynamicPersistentTileSchedulerILi128ELi96ELi256ELi32ELb0ELb0ELb1ELb1ELb0ELb1EEEEEEEEEvNT_6ParamsE,@function
        .size           _ZN7cutlass13device_kernelIN5flash11enable_sm90INS1_16FlashAttnFwdSm90INS1_25CollectiveMainloopFwdSm90ILi2EN4cute5tupleIJNS5_1CILi1EEES8_S8_EEENS6_IJNS7_ILi128EEENS7_ILi96EEENS7_ILi192EEEEEELi192ENS_6half_tEfNS_4arch4Sm90ELb0ELb1ELb1ELb1ELb0ELb1ELb0ELb1ELb1ELb0ELb0ELb0EEENS1_21CollectiveEpilogueFwdINS6_IJSA_SC_SB_EEES9_SE_SG_Li256ELb1ELb0ELb0ELb0EEENS1_36VarlenDynamicPersistentTileSchedulerILi128ELi96ELi256ELi32ELb0ELb0ELb1ELb1ELb0ELb1EEEEEEEEEvNT_6ParamsE,(.L_x_12762 - _ZN7cutlass13device_kernelIN5flash11enable_sm90INS1_16FlashAttnFwdSm90INS1_25CollectiveMainloopFwdSm90ILi2EN4cute5tupleIJNS5_1CILi1EEES8_S8_EEENS6_IJNS7_ILi128EEENS7_ILi96EEENS7_ILi192EEEEEELi192ENS_6half_tEfNS_4arch4Sm90ELb0ELb1ELb1ELb1ELb0ELb1ELb0ELb1ELb1ELb0ELb0ELb0EEENS1_21CollectiveEpilogueFwdINS6_IJSA_SC_SB_EEES9_SE_SG_Li256ELb1ELb0ELb0ELb0EEENS1_36VarlenDynamicPersistentTileSchedulerILi128ELi96ELi256ELi32ELb0ELb0ELb1ELb1ELb0ELb1EEEEEEEEEvNT_6ParamsE)
        .other          _ZN7cutlass13device_kernelIN5flash11enable_sm90INS1_16FlashAttnFwdSm90INS1_25CollectiveMainloopFwdSm90ILi2EN4cute5tupleIJNS5_1CILi1EEES8_S8_EEENS6_IJNS7_ILi128EEENS7_ILi96EEENS7_ILi192EEEEEELi192ENS_6half_tEfNS_4arch4Sm90ELb0ELb1ELb1ELb1ELb0ELb1ELb0ELb1ELb1ELb0ELb0ELb0EEENS1_21CollectiveEpilogueFwdINS6_IJSA_SC_SB_EEES9_SE_SG_Li256ELb1ELb0ELb0ELb0EEENS1_36VarlenDynamicPersistentTileSchedulerILi128ELi96ELi256ELi32ELb0ELb0ELb1ELb1ELb0ELb1EEEEEEEEEvNT_6ParamsE,@"STO_CUDA_ENTRY STV_DEFAULT"
_ZN7cutlass13device_kernelIN5flash11enable_sm90INS1_16FlashAttnFwdSm90INS1_25CollectiveMainloopFwdSm90ILi2EN4cute5tupleIJNS5_1CILi1EEES8_S8_EEENS6_IJNS7_ILi128EEENS7_ILi96EEENS7_ILi192EEEEEELi192ENS_6half_tEfNS_4arch4Sm90ELb0ELb1ELb1ELb1ELb0ELb1ELb0ELb1ELb1ELb0ELb0ELb0EEENS1_21CollectiveEpilogueFwdINS6_IJSA_SC_SB_EEES9_SE_SG_Li256ELb1ELb0ELb0ELb0EEENS1_36VarlenDynamicPersistentTileSchedulerILi128ELi96ELi256ELi32ELb0ELb0ELb1ELb1ELb0ELb1EEEEEEEEEvNT_6ParamsE:
        /* <DEDUP_REMOVED lines=27> */
.L_x_4156:
[----:B------:R-:W-:Y:S05]  /*01b0*/  BSYNC B0 ;  /* 0x0000000000007941 */ /* 0x000fea0003800000 */
.L_x_4155:
        /* <DEDUP_REMOVED lines=41> */
.L_x_4157:
        /* <DEDUP_REMOVED lines=22> */
.L_x_4158:
        /* <DEDUP_REMOVED lines=18> */
.L_x_4159:
        /* <DEDUP_REMOVED lines=22> */
.L_x_4160:
        /* <DEDUP_REMOVED lines=22> */
.L_x_4161:
[----:B------:R-:W-:Y:S01]  /*0990*/  PLOP3.LUT P0, PT, PT, PT, UP0, 0x80, 0x0 ;  /* 0x000000000000781c */ /* 0x000fe20003f0f008 */
[----:B------:R-:W-:Y:S01]  /*09a0*/  UMOV UR60, 0x1 ;  /* 0x00000001003c7882 */ /* 0x000fe20000000000 */
[----:B------:R-:W-:Y:S01]  /*09b0*/  NOP ;  /* 0x0000000000007918 */ /* 0x000fe20000000000 */
[----:B------:R-:W-:Y:S01]  /*09c0*/  USEL UR60, UR60, 0x2, !UP0 ;  /* 0x000000023c3c7887 */ /* 0x000fe2000c000000 */
[----:B------:R-:W-:Y:S01]  /*09d0*/  BSSY B7, `(.L_x_4162) ;  /* 0x0002892000077945 */ /* 0x000fe20003800000 */
[----:B012-4-:R-:W-:Y:S08]  /*09e0*/  BAR.SYNC.DEFER_BLOCKING 0x0 ;  /* 0x0000000000007b1d */ /* 0x017ff00000010000 */
[----:B------:R-:W-:Y:S05]  /*09f0*/  @!P0 BRA `(.L_x_4163) ;  /* 0x0000021c00a48947 */ /* 0x000fea0003800000 */
.L_x_4164:
        /* <DEDUP_REMOVED lines=15> */
[----:B------:R-:W-:Y:S01]  /*0af0*/  VIADD R223, R4, 0xffffff80 ;  /* 0xffffff8004df7836 */ /* 0x000fe20000000000 */
[----:B------:R-:W-:Y:S01]  /*0b00*/  R2UR UR4, R17 ;  /* 0x00000000110472ca */ /* 0x000fe200000e0000 */
[----:B------:R-:W-:Y:S01]  /*0b10*/  ULOP3.LUT UR5, UR60, 0x1, URZ, 0xfc, !UPT ;  /* 0x000000013c057892 */ /* 0x000fe2000f8efc3f */
[----:B------:R-:W-:Y:S01]  /*0b20*/  IMAD.MOV.U32 R219, RZ, RZ, RZ ;  /* 0x000000ffffdb7224 */ /* 0x000fe200078e00ff */
[----:B------:R-:W-:Y:S02]  /*0b30*/  CS2R R22, SRZ ;  /* 0x0000000000167805 */ /* 0x000fe4000001ff00 */
[----:B------:R-:W-:Y:S01]  /*0b40*/  SHF.R.S32.HI R0, RZ, 0x1f, R223 ;  /* 0x0000001fff007819 */ /* 0x000fe200000114df */
[----:B------:R-:W-:Y:S01]  /*0b50*/  IMAD.MOV.U32 R194, RZ, RZ, RZ ;  /* 0x000000ffffc27224 */ /* 0x000fe200078e00ff */
[----:B------:R-:W-:Y:S02]  /*0b60*/  MOV R204, RZ ;  /* 0x000000ff00cc7202 */ /* 0x000fe40000000f00 */
[----:B------:R-:W-:-:S02]  /*0b70*/  LEA.HI R3, R0, R223, RZ, 0x7 ;  /* 0x000000df00037211 */ /* 0x000fc400078f38ff */
[----:B------:R-:W-:Y:S02]  /*0b80*/  LEA.HI R2, R0, R223, RZ, 0x4 ;  /* 0x000000df00027211 */ /* 0x000fe400078f20ff */
[----:B------:R-:W-:Y:S01]  /*0b90*/  LOP3.LUT R226, R3, 0xffffff80, RZ, 0xc0, !PT ;  /* 0xffffff8003e27812 */ /* 0x000fe200078ec0ff */
[----:B------:R-:W-:Y:S01]  /*0ba0*/  UIADD3 UR4, UR4, 0x12400, URZ ;  /* 0x0001240004047890 */ /* 0x000fe2000fffe03f */
[----:B------:R-:W-:Y:S02]  /*0bb0*/  SHF.R.S32.HI R5, RZ, 0x4, R2 ;  /* 0x00000004ff057819 */ /* 0x000fe40000011402 */
[----:B------:R-:W-:Y:S02]  /*0bc0*/  IADD3 R226, R223, -R226, RZ ;  /* 0x800000e2dfe27210 */ /* 0x000fe40007ffe0ff */
[----:B------:R-:W-:Y:S02]  /*0bd0*/  LEA.HI R4, R2, R5, RZ, 0x1 ;  /* 0x0000000502047211 */ /* 0x000fe400078f08ff */
[----:B------:R-:W-:-:S02]  /*0be0*/  SHF.R.S32.HI R7, RZ, 0x1f, R226 ;  /* 0x0000001fff077819 */ /* 0x000fc400000114e2 */
[----:B------:R-:W-:Y:S02]  /*0bf0*/  LEA.HI R214, R0, R223, RZ, 0x3 ;  /* 0x000000df00d67211 */ /* 0x000fe400078f18ff */
[-C--:B------:R-:W-:Y:S02]  /*0c00*/  LEA.HI R8, R7, R226.reuse, RZ, 0x2 ;  /* 0x000000e207087211 */ /* 0x080fe400078f10ff */
[----:B------:R-:W-:Y:S02]  /*0c10*/  LOP3.LUT R2, R2, 0x3fffff0, RZ, 0xc0, !PT ;  /* 0x03fffff002027812 */ /* 0x000fe400078ec0ff */
[--C-:B------:R-:W-:Y:S02]  /*0c20*/  SHF.R.S32.HI R9, RZ, 0x2, R8.reuse ;  /* 0x00000002ff097819 */ /* 0x100fe40000011408 */
[----:B------:R-:W-:Y:S01]  /*0c30*/  SHF.R.S32.HI R6, RZ, 0x1f, R8 ;  /* 0x0000001fff067819 */ /* 0x000fe20000011408 */
[----:B------:R-:W-:Y:S01]  /*0c40*/  IMAD.IADD R2, R223, 0x1, -R2 ;  /* 0x00000001df027824 */ /* 0x000fe200078e0a02 */
[----:B------:R-:W-:-:S02]  /*0c50*/  LEA.HI R7, R7, R226, RZ, 0x5 ;  /* 0x000000e207077211 */ /* 0x000fc400078f28ff */
[----:B------:R-:W-:Y:S02]  /*0c60*/  LEA.HI R10, R6, R9, RZ, 0x3 ;  /* 0x00000009060a7211 */ /* 0x000fe400078f18ff */
[----:B------:R-:W-:Y:S02]  /*0c70*/  LOP3.LUT R6, R4, 0x1ffffffe, RZ, 0xc0, !PT ;  /* 0x1ffffffe04067812 */ /* 0x000fe400078ec0ff */
[-C--:B------:R-:W-:Y:S02]  /*0c80*/  LEA.HI R4, R0, R223.reuse, RZ, 0x5 ;  /* 0x000000df00047211 */ /* 0x080fe400078f28ff */
[----:B------:R-:W-:Y:S01]  /*0c90*/  LOP3.LUT R10, R10, 0xfffffff8, RZ, 0xc0, !PT ;  /* 0xfffffff80a0a7812 */ /* 0x000fe200078ec0ff */
[----:B------:R-:W-:Y:S01]  /*0ca0*/  IMAD.IADD R6, R5, 0x1, -R6 ;  /* 0x0000000105067824 */ /* 0x000fe200078e0a06 */
[----:B------:R-:W-:Y:S02]  /*0cb0*/  LEA.HI R5, R0, R223, RZ, 0x2 ;  /* 0x000000df00057211 */ /* 0x000fe400078f10ff */
[----:B------:R-:W-:Y:S01]  /*0cc0*/  SHF.R.S32.HI R209, RZ, 0x5, R4 ;  /* 0x00000005ffd17819 */ /* 0x000fe20000011404 */
[----:B------:R-:W-:Y:S01]  /*0cd0*/  IMAD.IADD R10, R9, 0x1, -R10 ;  /* 0x00000001090a7824 */ /* 0x000fe200078e0a0a */
[----:B------:R-:W-:-:S02]  /*0ce0*/  LOP3.LUT R0, R214, 0x1ffffff8, RZ, 0xc0, !PT ;  /* 0x1ffffff8d6007812 */ /* 0x000fc400078ec0ff */
[----:B------:R-:W-:Y:S02]  /*0cf0*/  LOP3.LUT R4, R5, 0xfffffffc, RZ, 0xc0, !PT ;  /* 0xfffffffc05047812 */ /* 0x000fe400078ec0ff */
[--C-:B------:R-:W-:Y:S01]  /*0d00*/  SHF.R.S32.HI R195, RZ, 0x2, R5.reuse ;  /* 0x00000002ffc37819 */ /* 0x100fe20000011405 */
[C---:B------:R-:W-:Y:S01]  /*0d10*/  IMAD.IADD R0, R223.reuse, 0x1, -R0 ;  /* 0x00000001df007824 */ /* 0x040fe200078e0a00 */
[----:B------:R-:W-:Y:S01]  /*0d20*/  SHF.R.S32.HI R12, RZ, 0x1f, R5 ;  /* 0x0000001fff0c7819 */ /* 0x000fe20000011405 */
[----:B------:R-:W-:Y:S01]  /*0d30*/  IMAD.IADD R223, R223, 0x1, -R4 ;  /* 0x00000001dfdf7824 */ /* 0x000fe200078e0a04 */
[----:B------:R-:W-:Y:S01]  /*0d40*/  LEA R5, R209, R2, 0x4 ;  /* 0x00000002d1057211 */ /* 0x000fe200078e20ff */
[----:B------:R-:W-:Y:S01]  /*0d50*/  VIADD R220, R195, 0x40 ;  /* 0x00000040c3dc7836 */ /* 0x000fe20000000000 */
[----:B------:R-:W-:Y:S01]  /*0d60*/  LEA.HI R12, R12, R195, RZ, 0x3 ;  /* 0x000000c30c0c7211 */ /* 0x000fe200078f18ff */
[----:B------:R-:W-:Y:S01]  /*0d70*/  IMAD.SHL.U32 R192, R223, 0x8, RZ ;  /* 0x00000008dfc07824 */ /* 0x000fe200078e00ff */
[----:B------:R-:W-:Y:S01]  /*0d80*/  SHF.R.S32.HI R7, RZ, 0x5, R7 ;  /* 0x00000005ff077819 */ /* 0x000fe20000011407 */
[----:B------:R-:W-:Y:S01]  /*0d90*/  IMAD R235, R5, 0x8, R6 ;  /* 0x0000000805eb7824 */ /* 0x000fe200078e0206 */
[----:B------:R-:W-:Y:S01]  /*0da0*/  LOP3.LUT R12, R12, 0xfffffff8, RZ, 0xc0, !PT ;  /* 0xfffffff80c0c7812 */ /* 0x000fe200078ec0ff */
[C---:B------:R-:W-:Y:S01]  /*0db0*/  VIADD R198, R192.reuse, 0x20 ;  /* 0x00000020c0c67836 */ /* 0x040fe20000000000 */
[----:B------:R-:W-:Y:S01]  /*0dc0*/  LEA R10, R7, R10, 0x4 ;  /* 0x0000000a070a7211 */ /* 0x000fe200078e20ff */
[----:B------:R-:W-:Y:S01]  /*0dd0*/  VIADD R199, R192, 0x40 ;  /* 0x00000040c0c77836 */ /* 0x000fe20000000000 */
[----:B------:R-:W-:Y:S01]  /*0de0*/  SHF.R.S32.HI R5, RZ, 0x1f, R220 ;  /* 0x0000001fff057819 */ /* 0x000fe200000114dc */
[----:B------:R-:W-:Y:S01]  /*0df0*/  IMAD.IADD R216, R195, 0x1, -R12 ;  /* 0x00000001c3d87824 */ /* 0x000fe200078e0a0c */
[----:B------:R-:W-:Y:S01]  /*0e00*/  SHF.R.S32.HI R7, RZ, 0x1f, R198 ;  /* 0x0000001fff077819 */ /* 0x000fe200000114c6 */
[----:B------:R-:W-:Y:S01]  /*0e10*/  IMAD.SHL.U32 R209, R209, 0x200, RZ ;  /* 0x00000200d1d17824 */ /* 0x000fe200078e00ff */
[----:B------:R-:W-:Y:S01]  /*0e20*/  SHF.L.U32 R205, R220, 0x6, RZ ;  /* 0x00000006dccd7819 */ /* 0x000fe200000006ff */
[----:B------:R-:W-:Y:S01]  /*0e30*/  IMAD.SHL.U32 R212, R0, 0x8, RZ ;  /* 0x0000000800d47824 */ /* 0x000fe200078e00ff */
[----:B------:R-:W-:Y:S01]  /*0e40*/  SHF.L.U32 R207, R216, 0x6, RZ ;  /* 0x00000006d8cf7819 */ /* 0x000fe200000006ff */
[----:B------:R-:W-:Y:S01]  /*0e50*/  IMAD.SHL.U32 R235, R235, 0x8, RZ ;  /* 0x00000008ebeb7824 */ /* 0x000fe200078e00ff */
[----:B------:R-:W-:-:S02]  /*0e60*/  LEA.HI R5, R5, R220, RZ, 0x3 ;  /* 0x000000dc05057211 */ /* 0x000fc400078f18ff */
[-C--:B------:R-:W-:Y:S02]  /*0e70*/  LEA.HI R4, R7, R198.reuse, RZ, 0x6 ;  /* 0x000000c607047211 */ /* 0x080fe400078f30ff */
[----:B------:R-:W-:Y:S01]  /*0e80*/  LOP3.LUT R205, R205, 0x1c0, RZ, 0xc0, !PT ;  /* 0x000001c0cdcd7812 */ /* 0x000fe200078ec0ff */
[----:B------:R-:W-:Y:S01]  /*0e90*/  IMAD.SHL.U32 R5, R5, 0x40, RZ ;  /* 0x0000004005057824 */ /* 0x000fe200078e00ff */
[----:B------:R-:W-:Y:S01]  /*0ea0*/  LOP3.LUT R207, R207, 0x1c0, RZ, 0xc0, !PT ;  /* 0x000001c0cfcf7812 */ /* 0x000fe200078ec0ff */
[----:B------:R-:W-:Y:S01]  /*0eb0*/  IMAD.SHL.U32 R4, R4, 0x80, RZ ;  /* 0x0000008004047824 */ /* 0x000fe200078e00ff */
[----:B------:R-:W-:Y:S02]  /*0ec0*/  LEA.HI R2, R7, R198, RZ, 0x3 ;  /* 0x000000c607027211 */ /* 0x000fe400078f18ff */
[----:B------:R-:W-:Y:S02]  /*0ed0*/  SHF.R.S32.HI R6, RZ, 0x1f, R199 ;  /* 0x0000001fff067819 */ /* 0x000fe400000114c7 */
[----:B------:R-:W-:-:S02]  /*0ee0*/  SHF.R.U32.HI R233, RZ, 0x3, R205 ;  /* 0x00000003ffe97819 */ /* 0x000fc400000116cd */
[----:B------:R-:W-:Y:S02]  /*0ef0*/  SHF.R.U32.HI R208, RZ, 0x3, R207 ;  /* 0x00000003ffd07819 */ /* 0x000fe400000116cf */
[--C-:B------:R-:W-:Y:S02]  /*0f00*/  LOP3.LUT R7, R207, 0x38, R2.reuse, 0xf8, !PT ;  /* 0x00000038cf077812 */ /* 0x100fe400078ef802 */
[----:B------:R-:W-:Y:S02]  /*0f10*/  LOP3.LUT R12, R205, 0x38, R2, 0xf8, !PT ;  /* 0x00000038cd0c7812 */ /* 0x000fe400078ef802 */
[CC--:B------:R-:W-:Y:S02]  /*0f20*/  LEA.HI R230, R6.reuse, R199.reuse, RZ, 0x3 ;  /* 0x000000c706e67211 */ /* 0x0c0fe400078f18ff */
[----:B------:R-:W-:Y:S02]  /*0f30*/  LOP3.LUT R210, R5, 0xfffffe00, RZ, 0xc0, !PT ;  /* 0xfffffe0005d27812 */ /* 0x000fe400078ec0ff */
[----:B------:R-:W-:-:S02]  /*0f40*/  LEA.HI R6, R6, R199, RZ, 0x6 ;  /* 0x000000c706067211 */ /* 0x000fc400078f30ff */
[----:B------:R-:W-:Y:S02]  /*0f50*/  LOP3.LUT R4, R4, 0xffffe000, RZ, 0xc0, !PT ;  /* 0xffffe00004047812 */ /* 0x000fe400078ec0ff */
[----:B------:R-:W-:Y:S01]  /*0f60*/  LOP3.LUT R7, R7, R208, RZ, 0x3c, !PT ;  /* 0x000000d007077212 */ /* 0x000fe200078e3cff */
[----:B------:R-:W-:Y:S01]  /*0f70*/  IMAD.SHL.U32 R6, R6, 0x80, RZ ;  /* 0x0000008006067824 */ /* 0x000fe200078e00ff */
[----:B------:R-:W-:Y:S02]  /*0f80*/  LOP3.LUT R5, R12, R233, RZ, 0x3c, !PT ;  /* 0x000000e90c057212 */ /* 0x000fe400078e3cff */
[-C--:B------:R-:W-:Y:S02]  /*0f90*/  IADD3 R7, R7, R4.reuse, R209 ;  /* 0x0000000407077210 */ /* 0x080fe40007ffe0d1 */
[----:B------:R-:W-:Y:S02]  /*0fa0*/  IADD3 R228, R5, R4, R210 ;  /* 0x0000000405e47210 */ /* 0x000fe40007ffe0d2 */
[----:B------:R-:W-:-:S02]  /*0fb0*/  LOP3.LUT R5, R207, 0x38, R230, 0xf8, !PT ;  /* 0x00000038cf057812 */ /* 0x000fc400078ef8e6 */
[----:B------:R-:W-:Y:S02]  /*0fc0*/  LOP3.LUT R4, R205, 0x38, R230, 0xf8, !PT ;  /* 0x00000038cd047812 */ /* 0x000fe400078ef8e6 */
[----:B------:R-:W-:Y:S02]  /*0fd0*/  LOP3.LUT R6, R6, 0xffffe000, RZ, 0xc0, !PT ;  /* 0xffffe00006067812 */ /* 0x000fe400078ec0ff */
[----:B------:R-:W-:Y:S02]  /*0fe0*/  LOP3.LUT R5, R5, R208, RZ, 0x3c, !PT ;  /* 0x000000d005057212 */ /* 0x000fe400078e3cff */
[----:B------:R-:W-:Y:S02]  /*0ff0*/  LOP3.LUT R9, R4, R233, RZ, 0x3c, !PT ;  /* 0x000000e904097212 */ /* 0x000fe400078e3cff */
[-C--:B------:R-:W-:Y:S02]  /*1000*/  IADD3 R5, R5, R6.reuse, R209 ;  /* 0x0000000605057210 */ /* 0x080fe40007ffe0d1 */
[----:B------:R-:W-:Y:S01]  /*1010*/  IADD3 R9, R9, R6, R210 ;  /* 0x0000000609097210 */ /* 0x000fe20007ffe0d2 */
[----:B------:R-:W-:Y:S01]  /*1020*/  IMAD.U32 R6, RZ, RZ, UR4 ;  /* 0x00000004ff067e24 */ /* 0x000fe2000f8e00ff */
[----:B------:R-:W-:-:S02]  /*1030*/  SHF.R.S32.HI R234, RZ, 0x7, R3 ;  /* 0x00000007ffea7819 */ /* 0x000fc40000011403 */
[----:B------:R-:W-:Y:S02]  /*1040*/  LOP3.LUT R4, R205, 0x38, R192, 0xf8, !PT ;  /* 0x00000038cd047812 */ /* 0x000fe400078ef8c0 */
[----:B------:R-:W-:Y:S01]  /*1050*/  LEA.HI R3, R3, R234, RZ, 0x1 ;  /* 0x000000ea03037211 */ /* 0x000fe200078f08ff */
[----:B------:R0:W-:Y:S01]  /*1060*/  STL [R1+0x3c], R6 ;  /* 0x00003c0601007387 */ /* 0x0001e20000100800 */
[----:B------:R-:W-:Y:S02]  /*1070*/  LOP3.LUT R4, R210, R4, R233, 0xf6, !PT ;  /* 0x00000004d2047212 */ /* 0x000fe400078ef6e9 */
[----:B------:R-:W-:Y:S02]  /*1080*/  LOP3.LUT R3, R3, 0x3fffffe, RZ, 0xc0, !PT ;  /* 0x03fffffe03037812 */ /* 0x000fe400078ec0ff */
[----:B------:R-:W-:Y:S02]  /*1090*/  SHF.R.S32.HI R214, RZ, 0x3, R214 ;  /* 0x00000003ffd67819 */ /* 0x000fe400000114d6 */
[----:B------:R-:W-:-:S02]  /*10a0*/  IADD3 R3, R234, -R3, RZ ;  /* 0x80000003ea037210 */ /* 0x000fc40007ffe0ff */
[----:B------:R-:W-:Y:S02]  /*10b0*/  SHF.R.S32.HI R221, RZ, 0x1f, R195 ;  /* 0x0000001fffdd7819 */ /* 0x000fe400000114c3 */
[----:B------:R-:W-:Y:S01]  /*10c0*/  SHF.L.U32 R18, R223, 0x2, RZ ;  /* 0x00000002df127819 */ /* 0x000fe200000006ff */
[----:B------:R-:W-:Y:S01]  /*10d0*/  IMAD R213, R3, 0x40, R10 ;  /* 0x0000004003d57824 */ /* 0x000fe200078e020a */
[----:B------:R-:W-:Y:S01]  /*10e0*/  SHF.R.S32.HI R225, RZ, 0x3, R2 ;  /* 0x00000003ffe17819 */ /* 0x000fe20000011402 */
[----:B------:R-:W-:Y:S01]  /*10f0*/  IMAD.U32 R3, RZ, RZ, UR5 ;  /* 0x00000005ff037e24 */ /* 0x000fe2000f8e00ff */
[----:B------:R-:W-:Y:S02]  /*1100*/  LOP3.LUT R3, R8, 0x7ffffffc, RZ, 0xc0, !PT ;  /* 0x7ffffffc08037812 */ /* 0x000fe400078ec0ff */
[----:B------:R-:W-:Y:S02]  /*1110*/  SHF.R.S32.HI R230, RZ, 0x3, R230 ;  /* 0x00000003ffe67819 */ /* 0x000fe400000114e6 */
[----:B------:R-:W-:Y:S01]  /*1120*/  LEA R231, R4, UR4, 0x1 ;  /* 0x0000000404e77c11 */ /* 0x000fe2000f8e08ff */
[----:B------:R-:W-:Y:S01]  /*1130*/  IMAD.IADD R206, R226, 0x1, -R3 ;  /* 0x00000001e2ce7824 */ /* 0x000fe200078e0a03 */
[----:B------:R-:W-:-:S02]  /*1140*/  LEA R232, R7, UR4, 0x1 ;  /* 0x0000000407e87c11 */ /* 0x000fc4000f8e08ff */
[----:B------:R-:W-:Y:S02]  /*1150*/  LEA R228, R228, UR4, 0x1 ;  /* 0x00000004e4e47c11 */ /* 0x000fe4000f8e08ff */
[----:B------:R-:W-:Y:S02]  /*1160*/  LEA R229, R5, UR4, 0x1 ;  /* 0x0000000405e57c11 */ /* 0x000fe4000f8e08ff */
[----:B0-----:R-:W-:-:S07]  /*1170*/  LEA R227, R9, UR4, 0x1 ;  /* 0x0000000409e37c11 */ /* 0x001fce000f8e08ff */
.L_x_4463:
[----:B------:R-:W-:Y:S01]  /*1180*/  ULDC.64 UR4, c[0x0][0xa28] ;  /* 0x00028a0000047ab9 */ /* 0x000fe20000000a00 */
[----:B0-2345:R-:W0:Y:S01]  /*1190*/  LDC.64 R4, c[0x0][0xa08] ;  /* 0x00028200ff047b82 */ /* 0x03de220000000a00 */
[----:B------:R-:W-:Y:S01]  /*11a0*/  ISETP.NE.U32.AND P0, PT, RZ, UR4, PT ;  /* 0x00000004ff007c0c */ /* 0x000fe2000bf05070 */
[----:B------:R-:W-:Y:S01]  /*11b0*/  IMAD.MOV.U32 R0, RZ, RZ, RZ ;  /* 0x000000ffff007224 */ /* 0x000fe200078e00ff */
[----:B------:R-:W-:Y:S01]  /*11c0*/  MOV R26, RZ ;  /* 0x000000ff001a7202 */ /* 0x000fe20000000f00 */
[----:B------:R-:W-:Y:S01]  /*11d0*/  ULDC.64 UR6, c[0x0][0x208] ;  /* 0x0000820000067ab9 */ /* 0x000fe20000000a00 */
[----:B------:R-:W-:Y:S01]  /*11e0*/  ISETP.NE.AND.EX P0, PT, RZ, UR5, PT, P0 ;  /* 0x00000005ff007c0c */ /* 0x000fe2000bf05300 */
[----:B------:R-:W-:Y:S02]  /*11f0*/  ULDC.64 UR4, c[0x0][0xa18] ;  /* 0x0002860000047ab9 */ /* 0x000fe40000000a00 */
[----:B------:R-:W-:-:S04]  /*1200*/  ISETP.NE.U32.AND P1, PT, RZ, UR4, PT ;  /* 0x00000004ff007c0c */ /* 0x000fc8000bf25070 */
[----:B------:R-:W-:Y:S01]  /*1210*/  ISETP.NE.AND.EX P1, PT, RZ, UR5, PT, P1 ;  /* 0x00000005ff007c0c */ /* 0x000fe2000bf25310 */
[----:B------:R-:W-:Y:S02]  /*1220*/  ULDC.64 UR4, c[0x0][0xa08] ;  /* 0x0002820000047ab9 */ /* 0x000fe40000000a00 */
[----:B------:R-:W-:-:S03]  /*1230*/  ISETP.NE.U32.AND P3, PT, RZ, UR4, PT ;  /* 0x00000004ff007c0c */ /* 0x000fc6000bf65070 */
[----:B------:R-:W1:Y:S01]  /*1240*/  @P0 LDC.64 R2, c[0x0][0xa28] ;  /* 0x00028a00ff020b82 */ /* 0x000e620000000a00 */
[----:B------:R-:W-:Y:S01]  /*1250*/  ISETP.NE.AND.EX P3, PT, RZ, UR5, PT, P3 ;  /* 0x00000005ff007c0c */ /* 0x000fe2000bf65330 */
[----:B0-----:R-:W-:-:S06]  /*1260*/  IMAD.WIDE R8, R203, 0x4, R4 ;  /* 0x00000004cb087825 */ /* 0x001fcc00078e0204 */
[----:B------:R-:W0:Y:S01]  /*1270*/  @P1 LDC.64 R6, c[0x0][0xa18] ;  /* 0x00028600ff061b82 */ /* 0x000e220000000a00 */
[----:B------:R-:W-:Y:S02]  /*1280*/  ULDC UR4, c[0x0][0x288] ;  /* 0x0000a20000047ab9 */ /* 0x000fe40000000800 */
[----:B------:R-:W-:Y:S01]  /*1290*/  IMAD.U32 R197, RZ, RZ, UR4 ;  /* 0x00000004ffc57e24 */ /* 0x000fe2000f8e00ff */
[----:B------:R-:W-:Y:S02]  /*12a0*/  ULDC.64 UR4, c[0x0][0x3f8] ;  /* 0x0000fe0000047ab9 */ /* 0x000fe40000000a00 */
[----:B------:R-:W-:Y:S01]  /*12b0*/  UISETP.NE.U32.AND UP0, UPT, UR4, URZ, UPT ;  /* 0x0000003f0400728c */ /* 0x000fe2000bf05070 */
[----:B------:R2:W5:Y:S03]  /*12c0*/  @P3 LDG.E R26, desc[UR6][R8.64] ;  /* 0x00000006081a3981 */ /* 0x000566000c1e1900 */
[----:B------:R-:W-:-:S03]  /*12d0*/  UISETP.NE.AND.EX UP0, UPT, UR5, URZ, UPT, UP0 ;  /* 0x0000003f0500728c */ /* 0x000fc6000bf05300 */
[----:B------:R-:W-:Y:S01]  /*12e0*/  ULDC.64 UR4, c[0x0][0xa20] ;  /* 0x0002880000047ab9 */ /* 0x000fe20000000a00 */
[----:B-1----:R-:W-:Y:S01]  /*12f0*/  @P0 IMAD.WIDE R2, R203, 0x4, R2 ;  /* 0x00000004cb020825 */ /* 0x002fe200078e0202 */
[----:B------:R-:W-:-:S04]  /*1300*/  ISETP.NE.U32.AND P2, PT, RZ, UR4, PT ;  /* 0x00000004ff007c0c */ /* 0x000fc8000bf45070 */
[----:B------:R2:W5:Y:S01]  /*1310*/  @P0 LDG.E R0, desc[UR6][R2.64] ;  /* 0x0000000602000981 */ /* 0x000562000c1e1900 */
[----:B0-----:R-:W-:-:S05]  /*1320*/  @P1 IMAD.WIDE R4, R203, 0x4, R6 ;  /* 0x00000004cb041825 */ /* 0x001fca00078e0206 */
[----:B------:R2:W5:Y:S01]  /*1330*/  @P1 LDG.E R197, desc[UR6][R4.64] ;  /* 0x0000000604c51981 */ /* 0x000562000c1e1900 */
[----:B------:R-:W-:Y:S02]  /*1340*/  ULDC UR6, c[0x0][0x404] ;  /* 0x0001010000067ab9 */ /* 0x000fe40000000800 */
[----:B------:R-:W-:Y:S01]  /*1350*/  USEL UR4, UR6, 0x1, UP0 ;  /* 0x0000000106047887 */ /* 0x000fe20008000000 */
[----:B------:R-:W-:Y:S02]  /*1360*/  ISETP.NE.AND.EX P2, PT, RZ, UR5, PT, P2 ;  /* 0x00000005ff007c0c */ /* 0x000fe4000bf45320 */
[----:B------:R-:W-:Y:S01]  /*1370*/  ULDC UR6, c[0x0][0x2e0] ;  /* 0x0000b80000067ab9 */ /* 0x000fe20000000800 */
[----:B------:R-:W-:Y:S01]  /*1380*/  ULDC UR7, c[0x0][0x338] ;  /* 0x0000ce0000077ab9 */ /* 0x000fe20000000800 */
[----:B------:R-:W-:Y:S01]  /*1390*/  UIMAD UR6, UR4, UR6, URZ ;  /* 0x00000006040672a4 */ /* 0x000fe2000f8e023f */
[----:B------:R-:W-:Y:S01]  /*13a0*/  IMAD.MOV.U32 R222, RZ, RZ, R201 ;  /* 0x000000ffffde7224 */ /* 0x000fe200078e00c9 */
[----:B------:R-:W-:Y:S01]  /*13b0*/  MOV R218, R203 ;  /* 0x000000cb00da7202 */ /* 0x000fe20000000f00 */
[----:B------:R-:W-:Y:S01]  /*13c0*/  IMAD.MOV.U32 R217, RZ, RZ, R202 ;  /* 0x000000ffffd97224 */ /* 0x000fe200078e00ca */
[----:B--2---:R-:W-:Y:S08]  /*13d0*/  @P1 BRA `(.L_x_4166) ;  /* 0x0000000000281947 */ /* 0x004ff00003800000 */
[----:B------:R-:W-:Y:S02]  /*13e0*/  ULDC.64 UR4, c[0x0][0xa00] ;  /* 0x0002800000047ab9 */ /* 0x000fe40000000a00 */
[----:B------:R-:W-:-:S04]  /*13f0*/  ISETP.NE.U32.AND P0, PT, RZ, UR4, PT ;  /* 0x00000004ff007c0c */ /* 0x000fc8000bf05070 */
[----:B------:R-:W-:-:S13]  /*1400*/  ISETP.NE.AND.EX P0, PT, RZ, UR5, PT, P0 ;  /* 0x00000005ff007c0c */ /* 0x000fda000bf05300 */
[----:B------:R-:W-:Y:S05]  /*1410*/  @!P0 BRA `(.L_x_4166) ;  /* 0x0000000000188947 */ /* 0x000fea0003800000 */
[----:B------:R-:W0:Y:S01]  /*1420*/  LDC.64 R2, c[0x0][0xa00] ;  /* 0x00028000ff027b82 */ /* 0x000e220000000a00 */
[----:B------:R-:W-:Y:S01]  /*1430*/  ULDC.64 UR4, c[0x0][0x208] ;  /* 0x0000820000047ab9 */ /* 0x000fe20000000a00 */
[----:B0-----:R-:W-:-:S05]  /*1440*/  IMAD.WIDE R2, R203, 0x4, R2 ;  /* 0x00000004cb027825 */ /* 0x001fca00078e0202 */
[----:B-----5:R-:W2:Y:S04]  /*1450*/  LDG.E R197, desc[UR4][R2.64] ;  /* 0x0000000402c57981 */ /* 0x020ea8000c1e1900 */
[----:B------:R-:W2:Y:S02]  /*1460*/  LDG.E R4, desc[UR4][R2.64+0x4] ;  /* 0x0000040402047981 */ /* 0x000ea4000c1e1900 */
[----:B--2---:R-:W-:-:S07]  /*1470*/  IMAD.IADD R197, R4, 0x1, -R197 ;  /* 0x0000000104c57824 */ /* 0x004fce00078e0ac5 */
.L_x_4166:
[----:B------:R-:W-:Y:S02]  /*1480*/  IMAD.U32 R24, RZ, RZ, UR7 ;  /* 0x00000007ff187e24 */ /* 0x000fe4000f8e00ff */
[----:B------:R-:W-:Y:S01]  /*1490*/  IMAD.U32 R25, RZ, RZ, UR6 ;  /* 0x00000006ff197e24 */ /* 0x000fe2000f8e00ff */
[----:B------:R-:W-:Y:S06]  /*14a0*/  @!P2 BRA `(.L_x_4167) ;  /* 0x000000000014a947 */ /* 0x000fec0003800000 */
[----:B------:R-:W0:Y:S01]  /*14b0*/  LDC.64 R2, c[0x0][0xa20] ;  /* 0x00028800ff027b82 */ /* 0x000e220000000a00 */
[----:B------:R-:W-:Y:S01]  /*14c0*/  ULDC.64 UR4, c[0x0][0x208] ;  /* 0x0000820000047ab9 */ /* 0x000fe20000000a00 */
[----:B0-----:R-:W-:-:S05]  /*14d0*/  IMAD.WIDE R2, R203, 0x4, R2 ;  /* 0x00000004cb027825 */ /* 0x001fca00078e0202 */
[----:B------:R0:W5:Y:S01]  /*14e0*/  LDG.E R25, desc[UR4][R2.64] ;  /* 0x0000000402197981 */ /* 0x000162000c1e1900 */
[----:B------:R-:W-:Y:S05]  /*14f0*/  BRA `(.L_x_4168) ;  /* 0x0000000000147947 */ /* 0x000fea0003800000 */
.L_x_4167:
[----:B------:R-:W-:Y:S05]  /*1500*/  @!P3 BRA `(.L_x_4168) ;  /* 0x000000000010b947 */ /* 0x000fea0003800000 */
[----:B------:R-:W-:Y:S02]  /*1510*/  ULDC.64 UR4, c[0x0][0x208] ;  /* 0x0000820000047ab9 */ /* 0x000fe40000000a00 */
[----:B------:R-:W2:Y:S04]  /*1520*/  LDG.E R2, desc[UR4][R8.64] ;  /* 0x0000000408027981 */ /* 0x000ea8000c1e1900 */
[----:B------:R-:W2:Y:S02]  /*1530*/  LDG.E R25, desc[UR4][R8.64+0x4] ;  /* 0x0000040408197981 */ /* 0x000ea4000c1e1900 */
[----:B--2---:R-:W-:-:S07]  /*1540*/  IADD3 R25, -R2, R25, RZ ;  /* 0x0000001902197210 */ /* 0x004fce0007ffe1ff */
.L_x_4168:
        /* <DEDUP_REMOVED lines=13> */
[----:B-----5:R-:W-:Y:S02]  /*1620*/  IMAD.IADD R10, R25, 0x1, -R0 ;  /* 0x00000001190a7824 */ /* 0x020fe400078e0a00 */
[----:B------:R-:W-:Y:S02]  /*1630*/  IMAD.MOV.U32 R144, RZ, RZ, R25 ;  /* 0x000000ffff907224 */ /* 0x000fe400078e0019 */
[----:B--2---:R-:W-:-:S05]  /*1640*/  @P1 IMAD.WIDE R4, R203, 0x4, R4 ;  /* 0x00000004cb041825 */ /* 0x004fca00078e0204 */
[----:B------:R0:W5:Y:S01]  /*1650*/  @P1 LDG.E R144, desc[UR6][R4.64] ;  /* 0x0000000604901981 */ /* 0x000162000c1e1900 */
[----:B-1----:R-:W-:Y:S02]  /*1660*/  ISETP.GE.AND P1, PT, R9, 0x1, PT ;  /* 0x000000010900780c */ /* 0x002fe40003f26270 */
[----:B------:R-:W-:Y:S01]  /*1670*/  LEA R146, R201, 0x80, 0x7 ;  /* 0x00000080c9927811 */ /* 0x000fe200078e38ff */
[----:B---3--:R-:W-:-:S05]  /*1680*/  @P0 IMAD.IADD R24, R7, 0x1, -R6 ;  /* 0x0000000107180824 */ /* 0x008fca00078e0a06 */
[----:B------:R-:W-:-:S04]  /*1690*/  IADD3 R196, R10, R24, RZ ;  /* 0x000000180ac47210 */ /* 0x000fc80007ffe0ff */
[C---:B------:R-:W-:Y:S01]  /*16a0*/  IADD3 R146, R196.reuse, R146, -R197 ;  /* 0x00000092c4927210 */ /* 0x040fe20007ffe8c5 */
[----:B------:R-:W-:-:S04]  /*16b0*/  VIADD R0, R196, 0x5f ;  /* 0x0000005fc4007836 */ /* 0x000fc80000000000 */
[----:B------:R-:W-:-:S05]  /*16c0*/  IMAD.HI R0, R0, 0x2aaaaaab, RZ ;  /* 0x2aaaaaab00007827 */ /* 0x000fca00078e02ff */
[----:B------:R-:W-:-:S04]  /*16d0*/  SHF.R.U32.HI R3, RZ, 0x1f, R0 ;  /* 0x0000001fff037819 */ /* 0x000fc80000011600 */
[----:B------:R-:W-:Y:S01]  /*16e0*/  LEA.HI.SX32 R150, R0, R3, 0x1c ;  /* 0x0000000300967211 */ /* 0x000fe200078fe2ff */
[----:B------:R-:W-:Y:S01]  /*16f0*/  IMAD.IADD R0, R146, 0x1, R8 ;  /* 0x0000000192007824 */ /* 0x000fe200078e0208 */
[----:B0-----:R-:W-:Y:S06]  /*1700*/  @!P1 BRA `(.L_x_4169) ;  /* 0x0000000000489947 */ /* 0x001fec0003800000 */
[C---:B------:R-:W-:Y:S01]  /*1710*/  ISETP.GT.AND P0, PT, R146.reuse, RZ, PT ;  /* 0x000000ff9200720c */ /* 0x040fe20003f04270 */
[----:B------:R-:W-:Y:S01]  /*1720*/  BSSY B0, `(.L_x_4170) ;  /* 0x000000e000007945 */ /* 0x000fe20003800000 */
[----:B------:R-:W-:-:S11]  /*1730*/  VIADD R2, R146, 0xffffffff ;  /* 0xffffffff92027836 */ /* 0x000fd60000000000 */
[----:B------:R-:W-:Y:S05]  /*1740*/  @P0 BRA `(.L_x_4171) ;  /* 0x00000000001c0947 */ /* 0x000fea0003800000 */
[----:B------:R-:W-:Y:S02]  /*1750*/  ISETP.NE.AND P0, PT, R9, 0x1, PT ;  /* 0x000000010900780c */ /* 0x000fe40003f05270 */
[----:B------:R-:W-:-:S11]  /*1760*/  IADD3 R3, -R146, RZ, RZ ;  /* 0x000000ff92037210 */ /* 0x000fd60007ffe1ff */
[----:B------:R-:W0:Y:S02]  /*1770*/  @P0 LDC.64 R4, c[0x0][0x9e8] ;  /* 0x00027a00ff040b82 */ /* 0x000e240000000a00 */
[----:B0-----:R-:W-:-:S05]  /*1780*/  @P0 IMAD.HI.U32 R2, R3, R4, RZ ;  /* 0x0000000403020227 */ /* 0x001fca00078e00ff */
[----:B------:R-:W-:-:S04]  /*1790*/  @P0 SHF.R.U32.HI R3, RZ, R5, R2 ;  /* 0x00000005ff030219 */ /* 0x000fc80000011602 */
[----:B------:R-:W-:Y:S01]  /*17a0*/  LOP3.LUT R2, RZ, R3, RZ, 0x33, !PT ;  /* 0x00000003ff027212 */ /* 0x000fe200078e33ff */
[----:B------:R-:W-:Y:S06]  /*17b0*/  BRA `(.L_x_4172) ;  /* 0x0000000000107947 */ /* 0x000fec0003800000 */
.L_x_4171:
[----:B------:R-:W-:-:S13]  /*17c0*/  ISETP.NE.AND P0, PT, R9, 0x1, PT ;  /* 0x000000010900780c */ /* 0x000fda0003f05270 */
[----:B------:R-:W0:Y:S02]  /*17d0*/  @P0 LDC.64 R4, c[0x0][0x9e8] ;  /* 0x00027a00ff040b82 */ /* 0x000e240000000a00 */
[----:B0-----:R-:W-:-:S05]  /*17e0*/  @P0 IMAD.HI.U32 R4, R2, R4, RZ ;  /* 0x0000000402040227 */ /* 0x001fca00078e00ff */
[----:B------:R-:W-:-:S07]  /*17f0*/  @P0 SHF.R.U32.HI R2, RZ, R5, R4 ;  /* 0x00000005ff020219 */ /* 0x000fce0000011604 */
.L_x_4172:
[----:B------:R-:W-:Y:S05]  /*1800*/  BSYNC B0 ;  /* 0x0000000000007941 */ /* 0x000fea0003800000 */
.L_x_4170:
[----:B------:R-:W-:-:S05]  /*1810*/  IMAD R3, R2, R9, R9 ;  /* 0x0000000902037224 */ /* 0x000fca00078e0209 */
[----:B------:R-:W-:-:S07]  /*1820*/  VIMNMX R0, R0, R3, PT ;  /* 0x0000000300007248 */ /* 0x000fce0003fe0100 */
.L_x_4169:
[----:B------:R-:W-:Y:S01]  /*1830*/  IMAD R145, R201, 0x80, -R197 ;  /* 0x00000080c9917824 */ /* 0x000fe200078e0ac5 */
[----:B------:R-:W-:-:S03]  /*1840*/  ULDC UR4, c[0x0][0x9dc] ;  /* 0x0002770000047ab9 */ /* 0x000fc60000000800 */
[----:B------:R-:W-:-:S04]  /*1850*/  IMAD.IADD R145, R196, 0x1, R145 ;  /* 0x00000001c4917824 */ /* 0x000fc800078e0291 */
[----:B------:R-:W-:Y:S01]  /*1860*/  VIADD R2, R145, -UR4 ;  /* 0x8000000491027c36 */ /* 0x000fe20008000000 */
        /* <DEDUP_REMOVED lines=11> */
.L_x_4175:
[----:B------:R-:W-:Y:S02]  /*1920*/  ISETP.NE.AND P0, PT, R9, 0x1, PT ;  /* 0x000000010900780c */ /* 0x000fe40003f05270 */
[----:B------:R-:W-:-:S11]  /*1930*/  MOV R4, R145 ;  /* 0x0000009100047202 */ /* 0x000fd60000000f00 */
[----:B------:R-:W0:Y:S02]  /*1940*/  @P0 LDC.64 R6, c[0x0][0x9e8] ;  /* 0x00027a00ff060b82 */ /* 0x000e240000000a00 */
[----:B0-----:R-:W-:-:S05]  /*1950*/  @P0 IMAD.HI.U32 R6, R145, R6, RZ ;  /* 0x0000000691060227 */ /* 0x001fca00078e00ff */
[----:B------:R-:W-:-:S07]  /*1960*/  @P0 SHF.R.U32.HI R4, RZ, R7, R6 ;  /* 0x00000007ff040219 */ /* 0x000fce0000011606 */
.L_x_4176:
[----:B------:R-:W-:Y:S05]  /*1970*/  BSYNC B0 ;  /* 0x0000000000007941 */ /* 0x000fea0003800000 */
.L_x_4174:
[----:B------:R-:W-:-:S05]  /*1980*/  IMAD R3, R4, R9, RZ ;  /* 0x0000000904037224 */ /* 0x000fca00078e02ff */
[----:B------:R-:W-:-:S07]  /*1990*/  VIMNMX R2, R2, R3, !PT ;  /* 0x0000000302027248 */ /* 0x000fce0007fe0100 */
.L_x_4173:
[----:B------:R-:W-:Y:S01]  /*19a0*/  VIADD R0, R0, 0x5f ;  /* 0x0000005f00007836 */ /* 0x000fe20000000000 */
[----:B------:R-:W-:Y:S01]  /*19b0*/  PLOP3.LUT P2, PT, PT, PT, PT, 0x80, 0x0 ;  /* 0x000000000000781c */ /* 0x000fe20003f4f070 */
[----:B------:R-:W-:-:S04]  /*19c0*/  IMAD.HI R2, R2, 0x2aaaaaab, RZ ;  /* 0x2aaaaaab02027827 */ /* 0x000fc800078e02ff */
[----:B------:R-:W-:Y:S01]  /*19d0*/  IMAD.HI R0, R0, 0x2aaaaaab, RZ ;  /* 0x2aaaaaab00007827 */ /* 0x000fe200078e02ff */
[----:B------:R-:W-:-:S04]  /*19e0*/  SHF.R.U32.HI R5, RZ, 0x1f, R2 ;  /* 0x0000001fff057819 */ /* 0x000fc80000011602 */
[----:B------:R-:W-:Y:S02]  /*19f0*/  SHF.R.U32.HI R3, RZ, 0x1f, R0 ;  /* 0x0000001fff037819 */ /* 0x000fe40000011600 */
[----:B------:R-:W-:Y:S02]  /*1a00*/  LEA.HI.SX32 R5, R2, R5, 0x1c ;  /* 0x0000000502057211 */ /* 0x000fe400078fe2ff */
[----:B------:R-:W-:Y:S02]  /*1a10*/  LEA.HI.SX32 R3, R0, R3, 0x1c ;  /* 0x0000000300037211 */ /* 0x000fe400078fe2ff */
[----:B------:R-:W-:Y:S02]  /*1a20*/  VIMNMX R5, RZ, R5, !PT ;  /* 0x00000005ff057248 */ /* 0x000fe40007fe0100 */
[----:B------:R-:W-:-:S03]  /*1a30*/  VIMNMX R3, R150, R3, PT ;  /* 0x0000000396037248 */ /* 0x000fc60003fe0100 */
[--C-:B------:R-:W-:Y:S02]  /*1a40*/  IMAD R5, R5, 0x60, -R10.reuse ;  /* 0x0000006005057824 */ /* 0x100fe400078e0a0a */
[----:B------:R-:W-:-:S03]  /*1a50*/  IMAD R3, R3, 0x60, -R10 ;  /* 0x0000006003037824 */ /* 0x000fc600078e0a0a */
[----:B------:R-:W-:Y:S02]  /*1a60*/  VIMNMX R5, RZ, R5, !PT ;  /* 0x00000005ff057248 */ /* 0x000fe40007fe0100 */
[----:B------:R-:W-:-:S03]  /*1a70*/  VIMNMX R0, R3, R24, PT ;  /* 0x0000001803007248 */ /* 0x000fc60003fe0100 */
[----:B------:R-:W-:Y:S01]  /*1a80*/  IMAD.WIDE.U32 R2, R5, -0x55555555, RZ ;  /* 0xaaaaaaab05027825 */ /* 0x000fe200078e00ff */
[----:B------:R-:W-:-:S04]  /*1a90*/  ISETP.GT.AND P0, PT, R0, R5, PT ;  /* 0x000000050000720c */ /* 0x000fc80003f04270 */
[----:B------:R-:W-:-:S05]  /*1aa0*/  SHF.R.U32.HI R125, RZ, 0x6, R3 ;  /* 0x00000006ff7d7819 */ /* 0x000fca0000011603 */
[----:B------:R-:W-:-:S04]  /*1ab0*/  IMAD.MOV.U32 R2, RZ, RZ, R125 ;  /* 0x000000ffff027224 */ /* 0x000fc800078e007d */
[----:B------:R-:W-:-:S04]  /*1ac0*/  @P0 VIADD R0, R0, 0x5f ;  /* 0x0000005f00000836 */ /* 0x000fc80000000000 */
[----:B------:R-:W-:-:S05]  /*1ad0*/  @P0 IMAD.HI R0, R0, 0x2aaaaaab, RZ ;  /* 0x2aaaaaab00000827 */ /* 0x000fca00078e02ff */
[----:B------:R-:W-:-:S04]  /*1ae0*/  @P0 SHF.R.U32.HI R3, RZ, 0x1f, R0 ;  /* 0x0000001fff030819 */ /* 0x000fc80000011600 */
[----:B------:R-:W-:-:S04]  /*1af0*/  @P0 LEA.HI.SX32 R2, R0, R3, 0x1c ;  /* 0x0000000300020211 */ /* 0x000fc800078fe2ff */
[----:B------:R-:W-:-:S13]  /*1b00*/  ISETP.GT.AND P0, PT, R2, R125, PT ;  /* 0x0000007d0200720c */ /* 0x000fda0003f04270 */
[----:B------:R-:W-:Y:S05]  /*1b10*/  @!P0 BRA `(.L_x_4177) ;  /* 0x0000008800dc8947 */ /* 0x000fea0003800000 */
        /* <DEDUP_REMOVED lines=20> */
.L_x_4179:
[----:B------:R-:W-:Y:S05]  /*1c60*/  BSYNC B6 ;  /* 0x0000000000067941 */ /* 0x000fea0003800000 */
.L_x_4178:
        /* <DEDUP_REMOVED lines=19> */
[----:B-1---5:R-:W-:Y:S05]  /*1da0*/  CALL.ABS.NOINC R14 ;  /* 0x000000000e007343 */ /* 0x022fea0003c00000 */
.L_x_4181:
[----:B------:R-:W-:Y:S05]  /*1db0*/  BSYNC B6 ;  /* 0x0000000000067941 */ /* 0x000fea0003800000 */
.L_x_4180:
[----:B------:R-:W-:Y:S01]  /*1dc0*/  ULDC.64 UR4, c[0x0][0x9f8] ;  /* 0x00027e0000047ab9 */ /* 0x000fe20000000a00 */
[----:B------:R-:W-:Y:S01]  /*1dd0*/  ULDC.64 UR6, c[0x0][0x208] ;  /* 0x0000820000067ab9 */ /* 0x000fe20000000a00 */
[----:B------:R-:W-:Y:S01]  /*1de0*/  ISETP.NE.U32.AND P0, PT, RZ, UR4, PT ;  /* 0x00000004ff007c0c */ /* 0x000fe2000bf05070 */
[----:B------:R-:W0:Y:S01]  /*1df0*/  LDC R0, c[0x0][0x428] ;  /* 0x00010a00ff007b82 */ /* 0x000e220000000800 */
[----:B------:R-:W-:Y:S02]  /*1e00*/  ULDC UR8, c[0x0][0x2e4] ;  /* 0x0000b90000087ab9 */ /* 0x000fe40000000800 */
[----:B------:R-:W-:-:S05]  /*1e10*/  ISETP.NE.AND.EX P0, PT, RZ, UR5, PT, P0 ;  /* 0x00000005ff007c0c */ /* 0x000fca000bf05300 */
[----:B------:R-:W1:Y:S01]  /*1e20*/  LDC.64 R104, c[0x0][0x2f0] ;  /* 0x0000bc00ff687b82 */ /* 0x000e620000000a00 */
[----:B------:R-:W-:Y:S01]  /*1e30*/  ISETP.GE.AND P2, PT, R198, UR8, PT ;  /* 0x00000008c6007c0c */ /* 0x000fe2000bf46270 */
[----:B------:R-:W-:Y:S01]  /*1e40*/  IMAD.IADD R26, R26, 0x1, R25 ;  /* 0x000000011a1a7824 */ /* 0x000fe200078e0219 */
[----:B------:R-:W-:Y:S01]  /*1e50*/  ISETP.GE.AND P1, PT, R192, UR8, PT ;  /* 0x00000008c0007c0c */ /* 0x000fe2000bf26270 */
[----:B------:R-:W-:-:S04]  /*1e60*/  ULDC.64 UR4, c[0x0][0x320] ;  /* 0x0000c80000047ab9 */ /* 0x000fc80000000a00 */
[----:B------:R-:W2:Y:S01]  /*1e70*/  @P0 LDC.64 R4, c[0x0][0x9f8] ;  /* 0x00027e00ff040b82 */ /* 0x000ea20000000a00 */
[----:B------:R-:W-:-:S07]  /*1e80*/  SHF.R.S32.HI R193, RZ, 0x1f, R192 ;  /* 0x0000001fffc17819 */ /* 0x000fce00000114c0 */
[----:B------:R-:W3:Y:S08]  /*1e90*/  LDC.64 R98, c[0x0][0x3e8] ;  /* 0x0000fa00ff627b82 */ /* 0x000ef00000000a00 */
[----:B------:R-:W4:Y:S01]  /*1ea0*/  LDC R33, c[0x0][0x3d4] ;  /* 0x0000f500ff217b82 */ /* 0x000f220000000800 */
[----:B--2---:R-:W-:-:S07]  /*1eb0*/  @P0 IMAD.WIDE R4, R203, 0x4, R4 ;  /* 0x00000004cb040825 */ /* 0x004fce00078e0204 */
[----:B------:R-:W2:Y:S01]  /*1ec0*/  LDC.64 R92, c[0x0][0x3d8] ;  /* 0x0000f600ff5c7b82 */ /* 0x000ea20000000a00 */
[----:B------:R4:W2:Y:S01]  /*1ed0*/  @P0 LDG.E R203, desc[UR6][R4.64] ;  /* 0x0000000604cb0981 */ /* 0x0008a2000c1e1900 */
[----:B0-----:R-:W-:Y:S01]  /*1ee0*/  ISETP.NE.AND P0, PT, R0, 0x1, PT ;  /* 0x000000010000780c */ /* 0x001fe20003f05270 */
[----:B------:R-:W-:Y:S01]  /*1ef0*/  ULDC.64 UR6, c[0x0][0x2f8] ;  /* 0x0000be0000067ab9 */ /* 0x000fe20000000a00 */
[----:B------:R-:W-:Y:S01]  /*1f00*/  SEL R6, RZ, 0xffffffff, P2 ;  /* 0xffffffffff067807 */ /* 0x000fe20001000000 */
[----:B---3--:R-:W-:Y:S01]  /*1f10*/  IMAD.WIDE.U32 R100, R195, R98, R192 ;  /* 0x00000062c3647225 */ /* 0x008fe200078e00c0 */
[----:B------:R-:W-:Y:S01]  /*1f20*/  IADD3 R0, R192, 0x60, RZ ;  /* 0x00000060c0007810 */ /* 0x000fe20007ffe0ff */
[----:B------:R-:W0:Y:S01]  /*1f30*/  S2R R151, SR_TID.X ;  /* 0x0000000000977919 */ /* 0x000e220000002100 */
[----:B------:R-:W-:Y:S01]  /*1f40*/  SEL R3, RZ, 0x1, P1 ;  /* 0x00000001ff037807 */ /* 0x000fe20000800000 */
[----:B-1----:R-:W-:Y:S01]  /*1f50*/  IMAD.SHL.U32 R136, R104, 0x40, RZ ;  /* 0x0000004068887824 */ /* 0x002fe200078e00ff */
[----:B------:R-:W-:Y:S01]  /*1f60*/  ISETP.GE.AND P1, PT, R199, UR8, PT ;  /* 0x00000008c7007c0c */ /* 0x000fe2000bf26270 */
[----:B----4-:R-:W-:Y:S01]  /*1f70*/  IMAD.SHL.U32 R4, R6, 0x2, RZ ;  /* 0x0000000206047824 */ /* 0x010fe200078e00ff */
[----:B------:R-:W-:Y:S01]  /*1f80*/  ISETP.GE.AND P2, PT, R0, UR8, PT ;  /* 0x0000000800007c0c */ /* 0x000fe2000bf46270 */
[----:B------:R-:W-:Y:S01]  /*1f90*/  IMAD R25, R99, 0x60, RZ ;  /* 0x0000006063197824 */ /* 0x000fe200078e02ff */
[----:B------:R-:W-:Y:S01]  /*1fa0*/  SEL R5, RZ, 0x4, P1 ;  /* 0x00000004ff057807 */ /* 0x000fe20000800000 */
[----:B------:R-:W1:Y:S01]  /*1fb0*/  @P0 LDC R7, c[0x0][0x42c] ;  /* 0x00010b00ff070b82 */ /* 0x000e620000000800 */
[----:B------:R-:W-:Y:S01]  /*1fc0*/  LOP3.LUT R4, R4, 0x2, R3, 0xe2, !PT ;  /* 0x0000000204047812 */ /* 0x000fe200078ee203 */
[----:B------:R-:W-:Y:S01]  /*1fd0*/  VIADD R3, R192, 0x80 ;  /* 0x00000080c0037836 */ /* 0x000fe20000000000 */
[----:B------:R-:W-:Y:S01]  /*1fe0*/  SEL R6, RZ, 0x8, P2 ;  /* 0x00000008ff067807 */ /* 0x000fe20001000000 */
[----:B------:R-:W-:Y:S01]  /*1ff0*/  IMAD.SHL.U32 R91, R98, 0x40, RZ ;  /* 0x00000040625b7824 */ /* 0x000fe200078e00ff */
[----:B------:R-:W-:Y:S01]  /*2000*/  SHF.R.S32.HI R15, RZ, 0x1f, R26 ;  /* 0x0000001fff0f7819 */ /* 0x000fe2000001141a */
[----:B--2---:R-:W-:Y:S01]  /*2010*/  IMAD.WIDE.U32 R94, R195, R92, R192 ;  /* 0x0000005cc35e7225 */ /* 0x004fe200078e00c0 */
[----:B------:R-:W-:Y:S01]  /*2020*/  LOP3.LUT R5, R6, R4, R5, 0xfe, !PT ;  /* 0x0000000406057212 */ /* 0x000fe200078efe05 */
[----:B------:R-:W2:Y:S01]  /*2030*/  @P0 LDC R9, c[0x0][0x430] ;  /* 0x00010c00ff090b82 */ /* 0x000ea20000000800 */
[----:B------:R-:W-:Y:S01]  /*2040*/  ISETP.GE.AND P1, PT, R3, UR8, PT ;  /* 0x0000000803007c0c */ /* 0x000fe2000bf26270 */
[----:B------:R-:W-:Y:S01]  /*2050*/  IMAD R133, R93, 0x60, RZ ;  /* 0x000000605d857824 */ /* 0x000fe200078e02ff */
[----:B------:R-:W-:Y:S01]  /*2060*/  ISETP.GE.AND P3, PT, R199, R33, PT ;  /* 0x00000021c700720c */ /* 0x000fe20003f66270 */
[----:B------:R-:W-:Y:S01]  /*2070*/  IMAD.SHL.U32 R124, R33, 0x2, RZ ;  /* 0x00000002217c7824 */ /* 0x000fe200078e00ff */
[----:B------:R-:W-:-:S02]  /*2080*/  SEL R6, RZ, 0x10, P1 ;  /* 0x00000010ff067807 */ /* 0x000fc40000800000 */
[--C-:B------:R-:W-:Y:S02]  /*2090*/  SHF.R.S32.HI R19, RZ, 0x1f, R18.reuse ;  /* 0x0000001fff137819 */ /* 0x100fe40000011412 */
[----:B------:R-:W-:Y:S01]  /*20a0*/  LOP3.LUT R21, R5, R6, RZ, 0xfc, !PT ;  /* 0x0000000605157212 */ /* 0x000fe200078efcff */
[----:B------:R-:W-:Y:S01]  /*20b0*/  IMAD R6, R15, R104, RZ ;  /* 0x000000680f067224 */ /* 0x000fe200078e02ff */
[----:B------:R-:W-:Y:S01]  /*20c0*/  ISETP.GE.AND P1, PT, R198, R33, PT ;  /* 0x00000021c600720c */ /* 0x000fe20003f26270 */
[----:B------:R-:W-:Y:S01]  /*20d0*/  IMAD.WIDE.U32 R102, R195, R98, R18 ;  /* 0x00000062c3667225 */ /* 0x000fe200078e0012 */
[----:B------:R-:W-:Y:S02]  /*20e0*/  LOP3.LUT P2, RZ, R216, 0x4, RZ, 0xc0, !PT ;  /* 0x00000004d8ff7812 */ /* 0x000fe4000784c0ff */
[----:B------:R-:W-:Y:S01]  /*20f0*/  LOP3.LUT R16, R16, 0xfffffffe, RZ, 0xc0, !PT ;  /* 0xfffffffe10107812 */ /* 0x000fe200078ec0ff */
[----:B-1----:R-:W-:Y:S01]  /*2100*/  @P0 IMAD.HI.U32 R4, R202, R7, RZ ;  /* 0x00000007ca040227 */ /* 0x002fe200078e00ff */
[----:B------:R-:W-:-:S02]  /*2110*/  SHF.L.U64.HI R135, R104, 0x6, R105 ;  /* 0x0000000668877819 */ /* 0x000fc40000010269 */
[----:B------:R-:W-:Y:S01]  /*2120*/  @P3 LOP3.LUT R16, R16, 0x1, RZ, 0xfc, !PT ;  /* 0x0000000110103812 */ /* 0x000fe200078efcff */
[----:B------:R-:W-:Y:S01]  /*2130*/  IMAD R7, R26, R105, R6 ;  /* 0x000000691a077224 */ /* 0x000fe200078e0206 */
[----:B------:R-:W-:Y:S01]  /*2140*/  SHF.L.U64.HI R110, R92, 0x6, R93 ;  /* 0x000000065c6e7819 */ /* 0x000fe2000001025d */
[----:B------:R-:W-:Y:S01]  /*2150*/  IMAD.WIDE.U32 R96, R195, R92, R18 ;  /* 0x0000005cc3607225 */ /* 0x000fe200078e0012 */
[----:B------:R-:W-:Y:S02]  /*2160*/  LOP3.LUT R16, R16, 0xfffffffb, RZ, 0xc0, !PT ;  /* 0xfffffffb10107812 */ /* 0x000fe400078ec0ff */
[----:B--2---:R-:W-:Y:S01]  /*2170*/  @P0 SHF.R.U32.HI R202, RZ, R9, R4 ;  /* 0x00000009ffca0219 */ /* 0x004fe20000011604 */
[----:B------:R-:W-:Y:S01]  /*2180*/  IMAD.WIDE.U32 R4, R26, R104, RZ ;  /* 0x000000681a047225 */ /* 0x000fe200078e00ff */
[----:B------:R-:W-:Y:S02]  /*2190*/  @P2 LOP3.LUT R16, R16, 0x4, RZ, 0xfc, !PT ;  /* 0x0000000410102812 */ /* 0x000fe400078efcff */
[----:B------:R-:W-:-:S02]  /*21a0*/  SHF.R.S32.HI R8, RZ, 0x1f, R202 ;  /* 0x0000001fff087819 */ /* 0x000fc400000114ca */
[----:B------:R-:W-:Y:S01]  /*21b0*/  IADD3 R5, R5, R7, RZ ;  /* 0x0000000705057210 */ /* 0x000fe20007ffe0ff */
[----:B------:R-:W-:Y:S01]  /*21c0*/  IMAD.WIDE.U32 R6, R202, UR4, R192 ;  /* 0x00000004ca067c25 */ /* 0x000fe2000f8e00c0 */
[----:B------:R-:W-:Y:S02]  /*21d0*/  SHF.L.U32 R111, R92, 0x6, RZ ;  /* 0x000000065c6f7819 */ /* 0x000fe400000006ff */
[----:B------:R-:W-:Y:S01]  /*21e0*/  SHF.R.S32.HI R148, RZ, 0x1f, R220 ;  /* 0x0000001fff947819 */ /* 0x000fe200000114dc */
[----:B------:R-:W-:Y:S01]  /*21f0*/  IMAD R9, R8, UR4, RZ ;  /* 0x0000000408097c24 */ /* 0x000fe2000f8e02ff */
[----:B0-----:R-:W-:Y:S01]  /*2200*/  LEA.HI R151, R151, 0x8, RZ, 0x19 ;  /* 0x0000000897977811 */ /* 0x001fe200078fc8ff */
[----:B------:R-:W-:-:S04]  /*2210*/  IMAD.WIDE.U32 R4, R202, UR6, R4 ;  /* 0x00000006ca047c25 */ /* 0x000fc8000f8e0004 */
[----:B------:R-:W-:Y:S01]  /*2220*/  IMAD R107, R202, UR5, R9 ;  /* 0x00000005ca6b7c24 */ /* 0x000fe2000f8e0209 */
[----:B------:R-:W-:Y:S01]  /*2230*/  ULDC.64 UR4, c[0x0][0xa08] ;  /* 0x0002820000047ab9 */ /* 0x000fe20000000a00 */
[----:B------:R-:W-:Y:S01]  /*2240*/  IMAD R9, R8, UR6, RZ ;  /* 0x0000000608097c24 */ /* 0x000fe2000f8e02ff */
[----:B------:R-:W-:Y:S01]  /*2250*/  ISETP.NE.U32.AND P0, PT, RZ, UR4, PT ;  /* 0x00000004ff007c0c */ /* 0x000fe2000bf05070 */
[----:B------:R-:W-:Y:S02]  /*2260*/  IMAD.IADD R107, R7, 0x1, R107 ;  /* 0x00000001076b7824 */ /* 0x000fe400078e026b */
[----:B------:R-:W-:Y:S01]  /*2270*/  IMAD R9, R202, UR7, R9 ;  /* 0x00000007ca097c24 */ /* 0x000fe2000f8e0209 */
[----:B------:R-:W-:Y:S01]  /*2280*/  ISETP.NE.AND.EX P0, PT, RZ, UR5, PT, P0 ;  /* 0x00000005ff007c0c */ /* 0x000fe2000bf05300 */
[----:B------:R-:W-:Y:S01]  /*2290*/  IMAD.MOV.U32 R106, RZ, RZ, R6 ;  /* 0x000000ffff6a7224 */ /* 0x000fe200078e0006 */
[----:B------:R-:W-:Y:S01]  /*22a0*/  ULDC.64 UR4, c[0x0][0x300] ;  /* 0x0000c00000047ab9 */ /* 0x000fe20000000a00 */
[----:B------:R-:W-:-:S02]  /*22b0*/  IMAD.IADD R5, R5, 0x1, R9 ;  /* 0x0000000105057824 */ /* 0x000fc400078e0209 */
[----:B------:R-:W-:-:S04]  /*22c0*/  IMAD R6, R221, R98, RZ ;  /* 0x00000062dd067224 */ /* 0x000fc800078e02ff */
[----:B------:R-:W-:-:S04]  /*22d0*/  IMAD R9, R195, R99, R6 ;  /* 0x00000063c3097224 */ /* 0x000fc800078e0206 */
[----:B------:R-:W-:Y:S01]  /*22e0*/  IMAD.IADD R101, R9, 0x1, R101 ;  /* 0x0000000109657824 */ /* 0x000fe200078e0265 */
[----:B------:R-:W-:Y:S02]  /*22f0*/  IADD3 R103, R103, R9, RZ ;  /* 0x0000000967677210 */ /* 0x000fe40007ffe0ff */
[----:B------:R-:W-:Y:S01]  /*2300*/  SEL R9, R33, RZ, P1 ;  /* 0x000000ff21097207 */ /* 0x000fe20000800000 */
[----:B-----5:R-:W-:-:S04]  /*2310*/  IMAD.WIDE.U32 R100, R144, R98, R100 ;  /* 0x0000006290647225 */ /* 0x020fc800078e0064 */
[----:B------:R-:W-:Y:S02]  /*2320*/  IMAD.IADD R9, R198, 0x1, R9 ;  /* 0x00000001c6097824 */ /* 0x000fe400078e0209 */
[----:B------:R-:W-:Y:S01]  /*2330*/  IMAD.WIDE.U32 R102, R144, R98, R102 ;  /* 0x0000006290667225 */ /* 0x000fe200078e0066 */
[----:B------:R-:W-:Y:S02]  /*2340*/  SHF.R.S32.HI R7, RZ, 0x1f, R203 ;  /* 0x0000001fff077819 */ /* 0x000fe400000114cb */
[----:B------:R-:W-:Y:S02]  /*2350*/  SEL R203, R203, RZ, !P0 ;  /* 0x000000ffcbcb7207 */ /* 0x000fe40004000000 */
[----:B------:R-:W-:Y:S01]  /*2360*/  SEL R8, R7, RZ, !P0 ;  /* 0x000000ff07087207 */ /* 0x000fe20004000000 */
[----:B------:R-:W-:-:S04]  /*2370*/  IMAD.WIDE.U32 R6, R195, R104, R192 ;  /* 0x00000068c3067225 */ /* 0x000fc800078e00c0 */
[----:B------:R-:W-:Y:S02]  /*2380*/  IMAD R10, R8, UR4, RZ ;  /* 0x00000004080a7c24 */ /* 0x000fe4000f8e02ff */
[----:B------:R-:W-:-:S04]  /*2390*/  IMAD.WIDE.U32 R108, R203, UR4, R4 ;  /* 0x00000004cb6c7c25 */ /* 0x000fc8000f8e0004 */
[----:B------:R-:W-:Y:S01]  /*23a0*/  IMAD R4, R221, R104, RZ ;  /* 0x00000068dd047224 */ /* 0x000fe200078e02ff */
[----:B------:R-:W-:Y:S01]  /*23b0*/  IADD3 R5, P0, R108, R6, RZ ;  /* 0x000000066c057210 */ /* 0x000fe20007f1e0ff */
[----:B------:R-:W-:Y:S01]  /*23c0*/  IMAD R11, R203, UR5, R10 ;  /* 0x00000005cb0b7c24 */ /* 0x000fe2000f8e020a */
[----:B------:R-:W-:Y:S01]  /*23d0*/  ULDC.64 UR4, c[0x0][0x328] ;  /* 0x0000ca0000047ab9 */ /* 0x000fe20000000a00 */
[----:B------:R-:W-:Y:S01]  /*23e0*/  IMAD R13, R195, R105, R4 ;  /* 0x00000069c30d7224 */ /* 0x000fe200078e0204 */
[----:B------:R-:W-:Y:S01]  /*23f0*/  SHF.R.S32.HI R10, RZ, 0x1f, R9 ;  /* 0x0000001fff0a7819 */ /* 0x000fe20000011409 */
[----:B------:R-:W-:Y:S02]  /*2400*/  IMAD.IADD R4, R109, 0x1, R11 ;  /* 0x000000016d047824 */ /* 0x000fe400078e020b */
[----:B------:R-:W-:Y:S01]  /*2410*/  IMAD R8, R8, UR4, RZ ;  /* 0x0000000408087c24 */ /* 0x000fe2000f8e02ff */
[----:B------:R-:W-:Y:S01]  /*2420*/  LEA.HI R28, R10, R9, RZ, 0x3 ;  /* 0x000000090a1c7211 */ /* 0x000fe200078f18ff */
[----:B------:R-:W-:Y:S01]  /*2430*/  IMAD.WIDE.U32 R106, R203, UR4, R106 ;  /* 0x00000004cb6a7c25 */ /* 0x000fe2000f8e006a */
[----:B------:R-:W-:-:S02]  /*2440*/  IADD3.X R6, R4, R7, R13, P0, !PT ;  /* 0x0000000704067210 */ /* 0x000fc400007fe40d */
[----:B------:R-:W-:Y:S01]  /*2450*/  ISETP.GE.AND P0, PT, R192, R33, PT ;  /* 0x00000021c000720c */ /* 0x000fe20003f06270 */
[----:B------:R-:W-:Y:S01]  /*2460*/  IMAD R31, R203, UR5, R8 ;  /* 0x00000005cb1f7c24 */ /* 0x000fe2000f8e0208 */
[----:B------:R-:W-:Y:S01]  /*2470*/  SHF.R.S32.HI R116, RZ, 0x3, R28 ;  /* 0x00000003ff747819 */ /* 0x000fe2000001141c */
[----:B------:R-:W-:Y:S01]  /*2480*/  IMAD R8, R221, R92, RZ ;  /* 0x0000005cdd087224 */ /* 0x000fe200078e02ff */
[----:B------:R-:W-:-:S03]  /*2490*/  SEL R7, R33, RZ, P0 ;  /* 0x000000ff21077207 */ /* 0x000fc60000000000 */
        /* <DEDUP_REMOVED lines=8> */
[-C--:B------:R-:W-:Y:S01]  /*2520*/  IMAD.WIDE.U32 R96, R144, R92.reuse, R96 ;  /* 0x0000005c90607225 */ /* 0x080fe200078e0060 */
[----:B------:R-:W-:Y:S02]  /*2530*/  LEA.HI R11, R10, R9, RZ, 0x6 ;  /* 0x000000090a0b7211 */ /* 0x000fe400078f30ff */
[-C--:B------:R-:W-:Y:S01]  /*2540*/  LEA.HI R14, R8, R7.reuse, RZ, 0x3 ;  /* 0x00000007080e7211 */ /* 0x080fe200078f18ff */
[----:B------:R-:W-:Y:S01]  /*2550*/  IMAD.WIDE.U32 R94, R144, R92, R94 ;  /* 0x0000005c905e7225 */ /* 0x000fe200078e005e */
[----:B------:R-:W-:-:S02]  /*2560*/  LEA.HI R7, R8, R7, RZ, 0x6 ;  /* 0x0000000708077211 */ /* 0x000fc400078f30ff */
[----:B------:R-:W-:Y:S01]  /*2570*/  SHF.R.S32.HI R13, RZ, 0x1f, R12 ;  /* 0x0000001fff0d7819 */ /* 0x000fe2000001140c */
[----:B------:R-:W-:Y:S01]  /*2580*/  IMAD.X R123, R221, 0x1, R15, P3 ;  /* 0x00000001dd7b7824 */ /* 0x000fe200018e060f */
[----:B------:R-:W-:Y:S02]  /*2590*/  SHF.R.S32.HI R8, RZ, 0x6, R7 ;  /* 0x00000006ff087819 */ /* 0x000fe40000011407 */
[--C-:B------:R-:W-:Y:S02]  /*25a0*/  LOP3.LUT R7, R207, 0x38, R14.reuse, 0xf8, !PT ;  /* 0x00000038cf077812 */ /* 0x100fe400078ef80e */
[----:B------:R-:W-:Y:S01]  /*25b0*/  LOP3.LUT R10, R205, 0x38, R14, 0xf8, !PT ;  /* 0x00000038cd0a7812 */ /* 0x000fe200078ef80e */
[C---:B------:R-:W-:Y:S01]  /*25c0*/  IMAD R143, R8.reuse, 0x1800, R209 ;  /* 0x00001800088f7824 */ /* 0x040fe200078e02d1 */
[----:B------:R-:W-:Y:S01]  /*25d0*/  LEA.HI R30, R13, R12, RZ, 0x3 ;  /* 0x0000000c0d1e7211 */ /* 0x000fe200078f18ff */
[----:B------:R-:W-:Y:S01]  /*25e0*/  IMAD R141, R8, 0x1800, R210 ;  /* 0x00001800088d7824 */ /* 0x000fe200078e02d2 */
[----:B------:R-:W-:-:S02]  /*25f0*/  LOP3.LUT R8, R7, R208, RZ, 0x3c, !PT ;  /* 0x000000d007087212 */ /* 0x000fc400078e3cff */
[----:B------:R-:W-:Y:S02]  /*2600*/  SHF.R.S32.HI R11, RZ, 0x6, R11 ;  /* 0x00000006ff0b7819 */ /* 0x000fe4000001140b */
[----:B------:R-:W-:Y:S02]  /*2610*/  IADD3 R143, R143, R8, RZ ;  /* 0x000000088f8f7210 */ /* 0x000fe40007ffe0ff */
[----:B------:R-:W-:Y:S01]  /*2620*/  LOP3.LUT R8, R205, 0x38, R28, 0xf8, !PT ;  /* 0x00000038cd087812 */ /* 0x000fe200078ef81c */
[----:B------:R-:W-:Y:S01]  /*2630*/  IMAD R139, R11, 0x1800, R210 ;  /* 0x000018000b8b7824 */ /* 0x000fe200078e02d2 */
[----:B------:R-:W-:Y:S01]  /*2640*/  LEA.HI R12, R13, R12, RZ, 0x6 ;  /* 0x0000000c0d0c7211 */ /* 0x000fe200078f30ff */
[----:B------:R-:W-:Y:S01]  /*2650*/  IMAD R142, R11, 0x1800, R209 ;  /* 0x000018000b8e7824 */ /* 0x000fe200078e02d1 */
[----:B------:R-:W-:Y:S01]  /*2660*/  LOP3.LUT R9, R207, 0x38, R28, 0xf8, !PT ;  /* 0x00000038cf097812 */ /* 0x000fe200078ef81c */
[----:B------:R-:W-:Y:S01]  /*2670*/  IMAD R13, R105, 0x60, RZ ;  /* 0x00000060690d7824 */ /* 0x000fe200078e02ff */
[-C--:B------:R-:W-:Y:S01]  /*2680*/  LOP3.LUT R10, R10, R233.reuse, RZ, 0x3c, !PT ;  /* 0x000000e90a0a7212 */ /* 0x080fe200078e3cff */
[----:B------:R-:W-:Y:S01]  /*2690*/  IMAD.WIDE.U32 R104, R104, 0x60, RZ ;  /* 0x0000006068687825 */ /* 0x000fe200078e00ff */
[----:B------:R-:W-:-:S02]  /*26a0*/  LOP3.LUT R8, R8, R233, RZ, 0x3c, !PT ;  /* 0x000000e908087212 */ /* 0x000fc400078e3cff */
[----:B------:R-:W-:Y:S01]  /*26b0*/  SHF.R.S32.HI R12, RZ, 0x6, R12 ;  /* 0x00000006ff0c7819 */ /* 0x000fe2000001140c */
[----:B------:R-:W-:Y:S01]  /*26c0*/  IMAD.IADD R141, R141, 0x1, R10 ;  /* 0x000000018d8d7824 */ /* 0x000fe200078e020a */
[-C--:B------:R-:W-:Y:S01]  /*26d0*/  LOP3.LUT R9, R9, R208.reuse, RZ, 0x3c, !PT ;  /* 0x000000d009097212 */ /* 0x080fe200078e3cff */
[----:B------:R-:W-:Y:S01]  /*26e0*/  IMAD.IADD R139, R139, 0x1, R8 ;  /* 0x000000018b8b7824 */ /* 0x000fe200078e0208 */
[--C-:B------:R-:W-:Y:S01]  /*26f0*/  LOP3.LUT R7, R207, 0x38, R30.reuse, 0xf8, !PT ;  /* 0x00000038cf077812 */ /* 0x100fe200078ef81e */
[----:B------:R-:W-:Y:S01]  /*2700*/  IMAD R140, R12, 0x1800, R209 ;  /* 0x000018000c8c7824 */ /* 0x000fe200078e02d1 */
[----:B------:R-:W-:Y:S01]  /*2710*/  LOP3.LUT R10, R205, 0x38, R30, 0xf8, !PT ;  /* 0x00000038cd0a7812 */ /* 0x000fe200078ef81e */
[----:B------:R-:W-:Y:S01]  /*2720*/  VIADD R8, R192, 0xa0 ;  /* 0x000000a0c0087836 */ /* 0x000fe20000000000 */
[----:B------:R-:W-:Y:S01]  /*2730*/  LOP3.LUT R7, R7, R208, RZ, 0x3c, !PT ;  /* 0x000000d007077212 */ /* 0x000fe200078e3cff */
[----:B------:R-:W-:Y:S01]  /*2740*/  IMAD.IADD R142, R142, 0x1, R9 ;  /* 0x000000018e8e7824 */ /* 0x000fe200078e0209 */
[----:B------:R-:W-:Y:S01]  /*2750*/  SHF.R.S32.HI R11, RZ, 0x1f, R144 ;  /* 0x0000001fff0b7819 */ /* 0x000fe20000011490 */
[----:B------:R-:W-:Y:S01]  /*2760*/  IMAD R138, R12, 0x1800, R210 ;  /* 0x000018000c8a7824 */ /* 0x000fe200078e02d2 */
[----:B------:R-:W-:Y:S01]  /*2770*/  LOP3.LUT R9, R10, R233, RZ, 0x3c, !PT ;  /* 0x000000e90a097212 */ /* 0x000fe200078e3cff */
[----:B------:R-:W-:Y:S01]  /*2780*/  IMAD.IADD R132, R105, 0x1, R13 ;  /* 0x0000000169847824 */ /* 0x000fe200078e020d */
[----:B------:R-:W-:Y:S01]  /*2790*/  IADD3 R140, R140, R7, RZ ;  /* 0x000000078c8c7210 */ /* 0x000fe20007ffe0ff */
[----:B------:R-:W-:Y:S01]  /*27a0*/  IMAD R7, R11, R98, RZ ;  /* 0x000000620b077224 */ /* 0x000fe200078e02ff */
[----:B------:R-:W-:Y:S01]  /*27b0*/  ISETP.GE.AND P2, PT, R8, UR8, PT ;  /* 0x0000000808007c0c */ /* 0x000fe2000bf46270 */
[----:B------:R-:W-:Y:S01]  /*27c0*/  IMAD.IADD R138, R138, 0x1, R9 ;  /* 0x000000018a8a7824 */ /* 0x000fe200078e0209 */
[----:B------:R-:W-:Y:S01]  /*27d0*/  LOP3.LUT R9, R207, 0x18, R192, 0xf8, !PT ;  /* 0x00000018cf097812 */ /* 0x000fe200078ef8c0 */
[----:B------:R-:W-:Y:S01]  /*27e0*/  IMAD R11, R11, R92, RZ ;  /* 0x0000005c0b0b7224 */ /* 0x000fe200078e02ff */
[----:B------:R-:W-:Y:S01]  /*27f0*/  SEL R20, RZ, 0x20, P2 ;  /* 0x00000020ff147807 */ /* 0x000fe20001000000 */
[----:B------:R-:W-:Y:S01]  /*2800*/  IMAD R29, R144, R99, R7 ;  /* 0x00000063901d7224 */ /* 0x000fe200078e0207 */
[C---:B------:R-:W-:Y:S01]  /*2810*/  SHF.L.U64.HI R7, R98.reuse, 0x6, R99 ;  /* 0x0000000662077819 */ /* 0x040fe20000010263 */
[----:B------:R-:W-:Y:S01]  /*2820*/  IMAD.WIDE.U32 R98, R98, 0x60, RZ ;  /* 0x0000006062627825 */ /* 0x000fe200078e00ff */
[----:B------:R-:W-:-:S02]  /*2830*/  SHF.R.S32.HI R117, RZ, 0x3, R14 ;  /* 0x00000003ff757819 */ /* 0x000fc4000001140e */
[----:B------:R-:W-:Y:S01]  /*2840*/  LOP3.LUT R13, R14, 0xfffffff8, RZ, 0xc0, !PT ;  /* 0xfffffff80e0d7812 */ /* 0x000fe200078ec0ff */
[----:B------:R-:W-:Y:S01]  /*2850*/  IMAD R27, R144, R93, R11 ;  /* 0x0000005d901b7224 */ /* 0x000fe200078e020b */
[----:B------:R-:W-:Y:S01]  /*2860*/  LOP3.LUT R10, R9, R208, RZ, 0x3c, !PT ;  /* 0x000000d0090a7212 */ /* 0x000fe200078e3cff */
[----:B------:R-:W-:Y:S01]  /*2870*/  IMAD.WIDE.U32 R92, R92, 0x60, RZ ;  /* 0x000000605c5c7825 */ /* 0x000fe200078e00ff */
[----:B------:R-:W-:Y:S02]  /*2880*/  LOP3.LUT R14, R28, 0xfffffff8, RZ, 0xc0, !PT ;  /* 0xfffffff81c0e7812 */ /* 0x000fe400078ec0ff */
[----:B------:R-:W-:Y:S01]  /*2890*/  LOP3.LUT R28, R21, R20, RZ, 0xfc, !PT ;  /* 0x00000014151c7212 */ /* 0x000fe200078efcff */
[----:B------:R-:W-:Y:S01]  /*28a0*/  IMAD.IADD R134, R99, 0x1, R25 ;  /* 0x0000000163867824 */ /* 0x000fe200078e0219 */
[----:B------:R-:W-:Y:S01]  /*28b0*/  LOP3.LUT R15, R30, 0xfffffff8, RZ, 0xc0, !PT ;  /* 0xfffffff81e0f7812 */ /* 0x000fe200078ec0ff */
[----:B------:R-:W-:Y:S01]  /*28c0*/  IMAD.IADD R11, R97, 0x1, R27 ;  /* 0x00000001610b7824 */ /* 0x000fe200078e021b */
[----:B------:R-:W-:Y:S01]  /*28d0*/  IADD3 R137, R209, R10, RZ ;  /* 0x0000000ad1897210 */ /* 0x000fe20007ffe0ff */
[----:B------:R-:W-:Y:S01]  /*28e0*/  IMAD.IADD R12, R27, 0x1, R95 ;  /* 0x000000011b0c7824 */ /* 0x000fe200078e025f */
[----:B------:R-:W-:Y:S01]  /*28f0*/  LOP3.LUT R20, R21, 0x1, RZ, 0xc0, !PT ;  /* 0x0000000115147812 */ /* 0x000fe200078ec0ff */
[----:B------:R-:W-:Y:S01]  /*2900*/  IMAD.IADD R10, R29, 0x1, R101 ;  /* 0x000000011d0a7824 */ /* 0x000fe200078e0265 */
[----:B------:R-:W-:Y:S01]  /*2910*/  IADD3 R9, R103, R29, RZ ;  /* 0x0000001d67097210 */ /* 0x000fe20007ffe0ff */
[----:B------:R-:W-:Y:S01]  /*2920*/  IMAD.IADD R133, R93, 0x1, R133 ;  /* 0x000000015d857824 */ /* 0x000fe200078e0285 */
[----:B------:R-:W-:-:S02]  /*2930*/  LOP3.LUT R21, R28, 0x2, RZ, 0xc0, !PT ;  /* 0x000000021c157812 */ /* 0x000fc400078ec0ff */
[C---:B------:R-:W-:Y:S02]  /*2940*/  LOP3.LUT R25, R28.reuse, 0x4, RZ, 0xc0, !PT ;  /* 0x000000041c197812 */ /* 0x040fe400078ec0ff */
[C---:B------:R-:W-:Y:S02]  /*2950*/  LOP3.LUT R26, R28.reuse, 0x8, RZ, 0xc0, !PT ;  /* 0x000000081c1a7812 */ /* 0x040fe400078ec0ff */
[----:B------:R-:W-:Y:S02]  /*2960*/  LOP3.LUT R27, R28, 0x10, RZ, 0xc0, !PT ;  /* 0x000000101c1b7812 */ /* 0x000fe400078ec0ff */
[----:B------:R-:W-:Y:S02]  /*2970*/  SHF.R.S32.HI R115, RZ, 0x3, R30 ;  /* 0x00000003ff737819 */ /* 0x000fe4000001141e */
[----:B------:R-:W-:Y:S02]  /*2980*/  SHF.R.S32.HI R114, RZ, 0x1f, R13 ;  /* 0x0000001fff727819 */ /* 0x000fe4000001140d */
[----:B------:R-:W-:-:S02]  /*2990*/  SHF.R.S32.HI R113, RZ, 0x1f, R14 ;  /* 0x0000001fff717819 */ /* 0x000fc4000001140e */
[----:B------:R-:W-:Y:S02]  /*29a0*/  SHF.R.S32.HI R112, RZ, 0x1f, R15 ;  /* 0x0000001fff707819 */ /* 0x000fe4000001140f */
[----:B------:R-:W-:Y:S02]  /*29b0*/  LOP3.LUT R28, R28, 0x20, RZ, 0xc0, !PT ;  /* 0x000000201c1c7812 */ /* 0x000fe400078ec0ff */
[----:B------:R-:W-:-:S07]  /*29c0*/  IADD3 R29, R107, R31, RZ ;  /* 0x0000001f6b1d7210 */ /* 0x000fce0007ffe0ff */
.L_x_4281:
[----:B0-----:R-:W0:Y:S01]  /*29d0*/  LDC.64 R120, c[0x0][0x2d8] ;  /* 0x0000b600ff787b82 */ /* 0x001e220000000a00 */
[----:B------:R-:W-:Y:S01]  /*29e0*/  VIADD R41, R2, 0xffffffff ;  /* 0xffffffff02297836 */ /* 0x000fe20000000000 */
[----:B------:R-:W-:Y:S01]  /*29f0*/  LOP3.LUT P5, RZ, R216, 0x4, RZ, 0xc0, !PT ;  /* 0x00000004d8ff7812 */ /* 0x000fe200078ac0ff */
[----:B------:R-:W-:Y:S05]  /*2a00*/  YIELD ;  /* 0x0000000000007946 */ /* 0x000fea0003800000 */
[----:B------:R-:W1:Y:S01]  /*2a10*/  LDC R119, c[0x0][0x3d4] ;  /* 0x0000f500ff777b82 */ /* 0x000e620000000800 */
[----:B--23--:R-:W-:Y:S01]  /*2a20*/  SHF.R.S32.HI R34, RZ, 0x1f, R41 ;  /* 0x0000001fff227819 */ /* 0x00cfe20000011429 */
[-C--:B------:R-:W-:Y:S01]  /*2a30*/  IMAD R31, R132, R41.reuse, RZ ;  /* 0x00000029841f7224 */ /* 0x080fe200078e02ff */
[----:B------:R-:W-:Y:S01]  /*2a40*/  LOP3.LUT R16, R16, 0xfffffffd, RZ, 0xc0, !PT ;  /* 0xfffffffd10107812 */ /* 0x000fe200078ec0ff */
[----:B------:R-:W-:Y:S01]  /*2a50*/  IMAD.WIDE.U32 R128, R104, R41, RZ ;  /* 0x0000002968807225 */ /* 0x000fe200078e00ff */
[----:B------:R-:W-:Y:S03]  /*2a60*/  BSSY B0, `(.L_x_4182) ;  /* 0x0000756000007945 */ /* 0x000fe60003800000 */
[----:B------:R-:W-:Y:S01]  /*2a70*/  IMAD R31, R34, R104, R31 ;  /* 0x00000068221f7224 */ /* 0x000fe200078e021f */
[----:B------:R-:W-:-:S02]  /*2a80*/  IADD3 R2, P2, P3, R5, R128, R136 ;  /* 0x0000008005027210 */ /* 0x000fc40007b5e088 */
[----:B------:R-:W-:Y:S01]  /*2a90*/  IADD3 R32, P4, R5, R128, RZ ;  /* 0x0000008005207210 */ /* 0x000fe20007f9e0ff */
[----:B------:R-:W-:Y:S02]  /*2aa0*/  IMAD.IADD R85, R129, 0x1, R31 ;  /* 0x0000000181557824 */ /* 0x000fe400078e021f */
[----:B------:R-:W-:Y:S02]  /*2ab0*/  IMAD R31, R22, 0x4800, R137 ;  /* 0x00004800161f7824 */ /* 0x000fe400078e0289 */
[----:B------:R-:W-:Y:S01]  /*2ac0*/  IMAD.X R33, R85, 0x1, R6, P4 ;  /* 0x0000000155217824 */ /* 0x000fe200020e0606 */
[----:B------:R-:W-:Y:S02]  /*2ad0*/  IADD3.X R30, R6, R85, R135, P2, P3 ;  /* 0x00000055061e7210 */ /* 0x000fe400017e6487 */
[----:B0-----:R-:W-:Y:S02]  /*2ae0*/  LEA R36, P2, R2, R120, 0x1 ;  /* 0x0000007802247211 */ /* 0x001fe400078408ff */
[----:B------:R-:W-:-:S02]  /*2af0*/  ISETP.GT.AND P3, PT, R41, R125, PT ;  /* 0x0000007d2900720c */ /* 0x000fc40003f64270 */
[----:B------:R-:W-:Y:S01]  /*2b00*/  LEA.HI.X R37, R2, R121, R30, 0x1, P2 ;  /* 0x0000007902257211 */ /* 0x000fe200010f0c1e */
[----:B------:R-:W-:Y:S01]  /*2b10*/  IMAD R30, R31, 0x2, R118 ;  /* 0x000000021f1e7824 */ /* 0x000fe200078e0276 */
[----:B-1----:R-:W-:Y:S01]  /*2b20*/  ISETP.GE.AND P2, PT, R119, 0x1, PT ;  /* 0x000000017700780c */ /* 0x002fe20003f46270 */
[----:B------:R-:W-:Y:S01]  /*2b30*/  IMAD.MOV.U32 R2, RZ, RZ, R41 ;  /* 0x000000ffff027224 */ /* 0x000fe200078e0029 */
[----:B------:R-:W-:-:S04]  /*2b40*/  LEA R38, P4, R32, R120, 0x1 ;  /* 0x0000007820267211 */ /* 0x000fc800078808ff */
[----:B------:R-:W-:Y:S02]  /*2b50*/  LEA.HI.X R39, R32, R121, R33, 0x1, P4 ;  /* 0x0000007920277211 */ /* 0x000fe400020f0c21 */
[C---:B------:R-:W-:Y:S01]  /*2b60*/  IADD3 R33, R31.reuse, 0x20, RZ ;  /* 0x000000201f217810 */ /* 0x040fe20007ffe0ff */
[----:B------:R-:W-:Y:S01]  /*2b70*/  @P5 VIADD R33, R31, 0xffffffe0 ;  /* 0xffffffe01f215836 */ /* 0x000fe20000000000 */
[----:B------:R-:W-:-:S04]  /*2b80*/  @P3 LOP3.LUT R16, R16, 0x2, RZ, 0xfc, !PT ;  /* 0x0000000210103812 */ /* 0x000fc800078efcff */
[----:B------:R-:W-:Y:S01]  /*2b90*/  LEA R31, R33, R118, 0x1 ;  /* 0x00000076211f7211 */ /* 0x000fe200078e08ff */
[----:B------:R-:W-:Y:S06]  /*2ba0*/  @!P2 BRA `(.L_x_4183) ;  /* 0x000000700020a947 */ /* 0x000fec0003800000 */
[----:B------:R-:W-:Y:S01]  /*2bb0*/  ULDC.U8 UR4, c[0x0][0x3f0] ;  /* 0x0000fc0000047ab9 */ /* 0x000fe20000000000 */
[-C--:B------:R-:W-:Y:S01]  /*2bc0*/  IMAD R33, R133, R41.reuse, RZ ;  /* 0x0000002985217224 */ /* 0x080fe200078e02ff */
[----:B------:R-:W-:Y:S01]  /*2bd0*/  ISETP.NE.AND P2, PT, RZ, UR4, PT ;  /* 0x00000004ff007c0c */ /* 0x000fe2000bf45270 */
[-C--:B------:R-:W-:Y:S02]  /*2be0*/  IMAD R35, R134, R41.reuse, RZ ;  /* 0x0000002986237224 */ /* 0x080fe400078e02ff */
[----:B------:R-:W-:Y:S02]  /*2bf0*/  IMAD R88, R2, -0x60, R24 ;  /* 0xffffffa002587824 */ /* 0x000fe400078e0218 */
[C---:B------:R-:W-:Y:S02]  /*2c00*/  IMAD R33, R34.reuse, R92, R33 ;  /* 0x0000005c22217224 */ /* 0x040fe400078e0221 */
[----:B------:R-:W-:Y:S01]  /*2c10*/  IMAD R35, R34, R98, R35 ;  /* 0x0000006222237224 */ /* 0x000fe200078e0223 */
[----:B------:R-:W-:Y:S01]  /*2c20*/  VIMNMX R88, R88, 0x60, PT ;  /* 0x0000006058587848 */ /* 0x000fe20003fe0100 */
[----:B------:R-:W-:-:S04]  /*2c30*/  IMAD.WIDE.U32 R82, R92, R41, RZ ;  /* 0x000000295c527225 */ /* 0x000fc800078e00ff */
[----:B------:R-:W-:-:S04]  /*2c40*/  IMAD.WIDE.U32 R80, R98, R41, RZ ;  /* 0x0000002962507225 */ /* 0x000fc800078e00ff */
[----:B------:R-:W-:Y:S02]  /*2c50*/  IMAD.IADD R89, R83, 0x1, R33 ;  /* 0x0000000153597824 */ /* 0x000fe400078e0221 */
        /* <DEDUP_REMOVED lines=22> */
[----:B------:R-:W-:Y:S01]  /*2dc0*/  ULDC.64 UR6, c[0x0][0x208] ;  /* 0x0000820000067ab9 */ /* 0x000fe20000000a00 */
[----:B------:R-:W-:Y:S01]  /*2dd0*/  IMAD.X R34, R89, 0x1, R11, P2 ;  /* 0x0000000159227824 */ /* 0x000fe200010e060b */
[----:B------:R-:W-:-:S04]  /*2de0*/  LEA R32, P2, R33, UR4, 0x1 ;  /* 0x0000000421207c11 */ /* 0x000fc8000f8408ff */
[----:B------:R-:W-:Y:S01]  /*2df0*/  LEA.HI.X R33, R33, UR5, R34, 0x1, P2 ;  /* 0x0000000521217c11 */ /* 0x000fe200090f0c22 */
[----:B------:R-:W-:Y:S01]  /*2e00*/  ULDC.64 UR4, c[0x0][0x3e0] ;  /* 0x0000f80000047ab9 */ /* 0x000fe20000000a00 */
[----:B------:R-:W-:-:S04]  /*2e10*/  IADD3 R35, P2, R102, R80, RZ ;  /* 0x0000005066237210 */ /* 0x000fc80007f5e0ff */
[----:B------:R-:W-:Y:S02]  /*2e20*/  IADD3.X R42, R90, R9, RZ, P2, !PT ;  /* 0x000000095a2a7210 */ /* 0x000fe400017fe4ff */
[----:B------:R-:W-:-:S04]  /*2e30*/  LEA R34, P2, R35, UR4, 0x1 ;  /* 0x0000000423227c11 */ /* 0x000fc8000f8408ff */
[----:B------:R-:W-:Y:S01]  /*2e40*/  LEA.HI.X R35, R35, UR5, R42, 0x1, P2 ;  /* 0x0000000523237c11 */ /* 0x000fe200090f0c2a */
[C---:B------:R-:W-:Y:S01]  /*2e50*/  VIADD R42, R18.reuse, 0x10 ;  /* 0x00000010122a7836 */ /* 0x040fe20000000000 */
        /* <DEDUP_REMOVED lines=32> */
.L_x_4186:
[----:B------:R-:W-:Y:S05]  /*3060*/  BSYNC B1 ;  /* 0x0000000000017941 */ /* 0x000fea0003800000 */
.L_x_4185:
        /* <DEDUP_REMOVED lines=12> */
[----:B-----5:R-:W-:Y:S01]  /*3130*/  IMAD.MOV.U32 R128, RZ, RZ, R64 ;  /* 0x000000ffff807224 */ /* 0x020fe200078e0040 */
[----:B------:R-:W-:Y:S01]  /*3140*/  CS2R R62, SRZ ;  /* 0x00000000003e7805 */ /* 0x000fe2000001ff00 */
[----:B------:R-:W-:Y:S01]  /*3150*/  IMAD.MOV.U32 R129, RZ, RZ, R65 ;  /* 0x000000ffff817224 */ /* 0x000fe200078e0041 */
[----:B------:R-:W-:Y:S06]  /*3160*/  @P4 BRA `(.L_x_4188) ;  /* 0x0000000000b84947 */ /* 0x000fec0003800000 */
[----:B------:R-:W-:Y:S01]  /*3170*/  IADD3 R82, P2, P5, R96, R82, R111 ;  /* 0x0000005260527210 */ /* 0x000fe20007d5e06f */
[----:B------:R-:W-:Y:S01]  /*3180*/  ULDC.64 UR4, c[0x0][0x3c8] ;  /* 0x0000f20000047ab9 */ /* 0x000fe20000000a00 */
[----:B------:R-:W-:Y:S02]  /*3190*/  CS2R R60, SRZ ;  /* 0x00000000003c7805 */ /* 0x000fe4000001ff00 */
[----:B------:R-:W-:Y:S02]  /*31a0*/  CS2R R62, SRZ ;  /* 0x00000000003e7805 */ /* 0x000fe4000001ff00 */
[----:B------:R-:W-:Y:S01]  /*31b0*/  IADD3.X R89, R11, R89, R110, P2, P5 ;  /* 0x000000590b597210 */ /* 0x000fe200017ea46e */
[----:B------:R-:W-:Y:S01]  /*31c0*/  ULDC.64 UR6, c[0x0][0x208] ;  /* 0x0000820000067ab9 */ /* 0x000fe20000000a00 */
[----:B------:R-:W-:-:S04]  /*31d0*/  IADD3 R80, P2, P5, R102, R80, R91 ;  /* 0x0000005066507210 */ /* 0x000fc80007d5e05b */
[----:B0-----:R-:W-:Y:S02]  /*31e0*/  IADD3.X R35, R9, R90, R7, P2, P5 ;  /* 0x0000005a09237210 */ /* 0x001fe400017ea407 */
[----:B------:R-:W-:-:S04]  /*31f0*/  LEA R32, P2, R82, UR4, 0x1 ;  /* 0x0000000452207c11 */ /* 0x000fc8000f8408ff */
[----:B------:R-:W-:Y:S01]  /*3200*/  LEA.HI.X R33, R82, UR5, R89, 0x1, P2 ;  /* 0x0000000552217c11 */ /* 0x000fe200090f0c59 */
[----:B------:R-:W-:Y:S02]  /*3210*/  ULDC.64 UR4, c[0x0][0x3e0] ;  /* 0x0000f80000047ab9 */ /* 0x000fe40000000a00 */
[----:B------:R-:W-:-:S04]  /*3220*/  LEA R34, P2, R80, UR4, 0x1 ;  /* 0x0000000450227c11 */ /* 0x000fc8000f8408ff */
[----:B------:R-:W-:Y:S02]  /*3230*/  LEA.HI.X R35, R80, UR5, R35, 0x1, P2 ;  /* 0x0000000550237c11 */ /* 0x000fe400090f0c23 */
[C---:B------:R-:W-:Y:S02]  /*3240*/  ISETP.GE.AND P2, PT, R18.reuse, R119, PT ;  /* 0x000000771200720c */ /* 0x040fe40003f46270 */
        /* <DEDUP_REMOVED lines=32> */
.L_x_4188:
[----:B------:R-:W-:Y:S05]  /*3450*/  BSYNC B1 ;  /* 0x0000000000017941 */ /* 0x000fea0003800000 */
.L_x_4187:
[----:B01----:R-:W-:Y:S01]  /*3460*/  IMAD.MOV.U32 R32, RZ, RZ, R68 ;  /* 0x000000ffff207224 */ /* 0x003fe200078e0044 */
[----:B------:R-:W-:Y:S01]  /*3470*/  PRMT R154, R128, 0x5410, R129 ;  /* 0x00005410809a7816 */ /* 0x000fe20000000081 */
[----:B------:R-:W-:Y:S01]  /*3480*/  IMAD.MOV.U32 R33, RZ, RZ, R69 ;  /* 0x000000ffff217224 */ /* 0x000fe200078e0045 */
[----:B------:R-:W-:Y:S01]  /*3490*/  ULOP3.LUT UR4, UR60, 0x1, URZ, 0xfc, !UPT ;  /* 0x000000013c047892 */ /* 0x000fe2000f8efc3f */
[----:B------:R-:W-:Y:S02]  /*34a0*/  IMAD.MOV.U32 R34, RZ, RZ, R76 ;  /* 0x000000ffff227224 */ /* 0x000fe400078e004c */
        /* <DEDUP_REMOVED lines=31> */
[----:B-----5:R-:W-:Y:S01]  /*36a0*/  IMAD.MOV.U32 R32, RZ, RZ, R40 ;  /* 0x000000ffff207224 */ /* 0x020fe200078e0028 */
        /* <DEDUP_REMOVED lines=38> */
.L_x_4189:
[----:B------:R-:W-:Y:S01]  /*3910*/  IMAD R89, R22, 0x8, R17 ;  /* 0x0000000816597824 */ /* 0x000fe200078e0211 */
[----:B------:R-:W-:Y:S01]  /*3920*/  SHF.L.U32 R90, R204, 0x1f, RZ ;  /* 0x0000001fcc5a7819 */ /* 0x000fe200000006ff */
[----:B------:R-:W-:Y:S03]  /*3930*/  BSSY B1, `(.L_x_4190) ;  /* 0x0000003000017945 */ /* 0x000fe60003800000 */
[----:B------:R-:W0:Y:S02]  /*3940*/  SYNCS.PHASECHK.TRANS64.TRYWAIT P5, [R89+URZ+0x30890], R90 ;  /* 0x0308905a590075a7 */ /* 0x000e2400080a017f */
[----:B0-----:R-:W-:Y:S05]  /*3950*/  @!P5 BRA `(.L_x_4191) ;  /* 0x00000258006cd947 */ /* 0x001fea0003800000 */
.L_x_4588:
[----:B------:R-:W-:Y:S05]  /*3960*/  BSYNC B1 ;  /* 0x0000000000017941 */ /* 0x000fea0003800000 */
.L_x_4190:
        /* <DEDUP_REMOVED lines=50> */
.L_x_4197:
[----:B------:R-:W-:Y:S05]  /*3c90*/  BSYNC B3 ;  /* 0x0000000000037941 */ /* 0x000fea0003800000 */
.L_x_4196:
[----:B------:R-:W-:Y:S02]  /*3ca0*/  ULDC.64 UR4, c[0x0][0x208] ;  /* 0x0000820000047ab9 */ /* 0x000fe40000000a00 */
[----:B--2---:R1:W-:Y:S03]  /*3cb0*/  STG.E.128 desc[UR4][R38.64], R32 ;  /* 0x0000002026007986 */ /* 0x0043e6000c101d04 */
.L_x_4195:
[----:B------:R-:W-:Y:S05]  /*3cc0*/  BSYNC B2 ;  /* 0x0000000000027941 */ /* 0x000fea0003800000 */
.L_x_4194:
        /* <DEDUP_REMOVED lines=48> */
.L_x_4201:
[----:B------:R-:W-:Y:S05]  /*3fd0*/  BSYNC B3 ;  /* 0x0000000000037941 */ /* 0x000fea0003800000 */
.L_x_4200:
[----:B------:R-:W-:Y:S02]  /*3fe0*/  ULDC.64 UR4, c[0x0][0x208] ;  /* 0x0000820000047ab9 */ /* 0x000fe40000000a00 */
[----:B--2---:R2:W-:Y:S03]  /*3ff0*/  STG.E.128 desc[UR4][R38.64+0x40], R32 ;  /* 0x0000402026007986 */ /* 0x0045e6000c101d04 */
.L_x_4199:
[----:B------:R-:W-:Y:S05]  /*4000*/  BSYNC B2 ;  /* 0x0000000000027941 */ /* 0x000fea0003800000 */
.L_x_4198:
[----:B------:R-:W-:Y:S01]  /*4010*/  ISETP.NE.AND P3, PT, R25, RZ, PT ;  /* 0x000000ff1900720c */ /* 0x000fe20003f65270 */
[----:B------:R-:W-:-:S12]  /*4020*/  BSSY B2, `(.L_x_4202) ;  /* 0x0000035000027945 */ /* 0x000fd80003800000 */
[----:B------:R-:W-:Y:S05]  /*4030*/  @!P3 BRA `(.L_x_4203) ;  /* 0x0000000000ccb947 */ /* 0x000fea0003800000 */
[----:B-12---:R1:W2:Y:S01]  /*4040*/  LDS.128 R32, [R30+0x21000] ;  /* 0x021000001e207984 */ /* 0x0062a20000000c00 */
[----:B------:R-:W-:Y:S01]  /*4050*/  VIADD R84, R18, 0x20 ;  /* 0x0000002012547836 */ /* 0x000fe20000000000 */
[----:B------:R-:W-:Y:S04]  /*4060*/  BSSY B3, `(.L_x_4204) ;  /* 0x000002e000037945 */ /* 0x000fe80003800000 */
[----:B------:R-:W-:-:S13]  /*4070*/  ISETP.GE.AND P3, PT, R84, R119, PT ;  /* 0x000000775400720c */ /* 0x000fda0003f66270 */
        /* <DEDUP_REMOVED lines=31> */
[----:B------:R-:W-:Y:S01]  /*4270*/  HADD2.F32 R77, -RZ, R166.H0_H0 ;  /* 0x200000a6ff4d7230 */ /* 0x000fe20000004100 */
[----:B------:R-:W-:Y:S01]  /*4280*/  F2FP.F16.F32.PACK_AB R35, R78, R35 ;  /* 0x000000234e23723e */ /* 0x000fe200000000ff */
[----:B------:R-:W-:Y:S02]  /*4290*/  HADD2.F32 R34, -RZ, R34.H0_H0 ;  /* 0x20000022ff227230 */ /* 0x000fe40000004100 */
[----:B------:R-:W-:Y:S01]  /*42a0*/  FMUL.FTZ R121, R32, R169 ;  /* 0x000000a920797220 */ /* 0x000fe20000410000 */
[----:B------:R-:W-:Y:S02]  /*42b0*/  HADD2.F32 R79, -RZ, R166.H1_H1 ;  /* 0x300000a6ff4f7230 */ /* 0x000fe40000004100 */
        /* <DEDUP_REMOVED lines=8> */
.L_x_4205:
[----:B------:R-:W-:Y:S05]  /*4340*/  BSYNC B3 ;  /* 0x0000000000037941 */ /* 0x000fea0003800000 */
.L_x_4204:
[----:B------:R-:W-:Y:S02]  /*4350*/  ULDC.64 UR4, c[0x0][0x208] ;  /* 0x0000820000047ab9 */ /* 0x000fe40000000a00 */
[----:B--2---:R3:W-:Y:S03]  /*4360*/  STG.E.128 desc[UR4][R38.64+0x80], R32 ;  /* 0x0000802026007986 */ /* 0x0047e6000c101d04 */
.L_x_4203:
[----:B------:R-:W-:Y:S05]  /*4370*/  BSYNC B2 ;  /* 0x0000000000027941 */ /* 0x000fea0003800000 */
.L_x_4202:
        /* <DEDUP_REMOVED lines=8> */
[--C-:B------:R-:W-:Y:S01]  /*4400*/  SHF.R.U64 R79, R72, 0x10, R73.reuse ;  /* 0x00000010484f7819 */ /* 0x100fe20000001249 */
[----:B--2---:R-:W-:Y:S01]  /*4410*/  IMAD.MOV.U32 R72, RZ, RZ, R32 ;  /* 0x000000ffff487224 */ /* 0x004fe200078e0020 */
[----:B------:R-:W-:Y:S01]  /*4420*/  SHF.R.U32.HI R76, RZ, 0x10, R73 ;  /* 0x00000010ff4c7819 */ /* 0x000fe20000011649 */
[--C-:B------:R-:W-:Y:S01]  /*4430*/  HADD2.F32 R32, -RZ, R33.reuse.H0_H0 ;  /* 0x20000021ff207230 */ /* 0x100fe20000004100 */
[--C-:B------:R-:W-:Y:S02]  /*4440*/  SHF.R.U64 R77, R74, 0x10, R75.reuse ;  /* 0x000000104a4d7819 */ /* 0x100fe4000000124b */
[----:B------:R-:W-:Y:S01]  /*4450*/  MOV R73, R35 ;  /* 0x0000002300497202 */ /* 0x000fe20000000f00 */
[----:B------:R-:W-:Y:S01]  /*4460*/  HADD2.F32 R35, -RZ, R33.H1_H1 ;  /* 0x30000021ff237230 */ /* 0x000fe20000004100 */
[----:B------:R-:W-:Y:S01]  /*4470*/  SHF.R.U32.HI R78, RZ, 0x10, R75 ;  /* 0x00000010ff4e7819 */ /* 0x000fe2000001164b */
        /* <DEDUP_REMOVED lines=15> */
[----:B------:R-:W-:Y:S02]  /*4570*/  HADD2.F32 R76, -RZ, R168.H0_H0 ;  /* 0x200000a8ff4c7230 */ /* 0x000fe40000004100 */
[----:B------:R-:W-:Y:S01]  /*4580*/  HADD2.F32 R73, -RZ, R72.H1_H1 ;  /* 0x30000048ff497230 */ /* 0x000fe20000004100 */
[----:B------:R-:W-:Y:S01]  /*4590*/  F2FP.F16.F32.PACK_AB R33, R33, R32 ;  /* 0x000000202121723e */ /* 0x000fe200000000ff */
[----:B------:R-:W-:Y:S01]  /*45a0*/  HADD2.F32 R74, -RZ, R34.H1_H1 ;  /* 0x30000022ff4a7230 */ /* 0x000fe20000004100 */
[----:B------:R-:W-:Y:S01]  /*45b0*/  F2FP.F16.F32.PACK_AB R35, R78, R35 ;  /* 0x000000234e23723e */ /* 0x000fe200000000ff */
        /* <DEDUP_REMOVED lines=14> */
.L_x_4209:
[----:B------:R-:W-:Y:S05]  /*46a0*/  BSYNC B3 ;  /* 0x0000000000037941 */ /* 0x000fea0003800000 */
.L_x_4208:
[----:B------:R-:W-:Y:S02]  /*46b0*/  ULDC.64 UR4, c[0x0][0x208] ;  /* 0x0000820000047ab9 */ /* 0x000fe40000000a00 */
[----:B--2---:R4:W-:Y:S03]  /*46c0*/  STG.E.128 desc[UR4][R38.64+0xc0], R32 ;  /* 0x0000c02026007986 */ /* 0x0049e6000c101d04 */
.L_x_4207:
[----:B------:R-:W-:Y:S05]  /*46d0*/  BSYNC B2 ;  /* 0x0000000000027941 */ /* 0x000fea0003800000 */
.L_x_4206:
        /* <DEDUP_REMOVED lines=49> */
.L_x_4213:
[----:B------:R-:W-:Y:S05]  /*49f0*/  BSYNC B3 ;  /* 0x0000000000037941 */ /* 0x000fea0003800000 */
.L_x_4212:
[----:B------:R-:W-:Y:S02]  /*4a00*/  ULDC.64 UR4, c[0x0][0x208] ;  /* 0x0000820000047ab9 */ /* 0x000fe40000000a00 */
[----:B--2---:R1:W-:Y:S03]  /*4a10*/  STG.E.128 desc[UR4][R38.64+0x100], R32 ;  /* 0x0001002026007986 */ /* 0x0043e6000c101d04 */
.L_x_4211:
[----:B------:R-:W-:Y:S05]  /*4a20*/  BSYNC B2 ;  /* 0x0000000000027941 */ /* 0x000fea0003800000 */
.L_x_4210:
[----:B------:R-:W-:-:S13]  /*4a30*/  ISETP.NE.AND P3, PT, R28, RZ, PT ;  /* 0x000000ff1c00720c */ /* 0x000fda0003f65270 */
[----:B------:R-:W-:Y:S05]  /*4a40*/  @!P3 BRA `(.L_x_4193) ;  /* 0x0000000000c4b947 */ /* 0x000fea0003800000 */
[----:B-1234-:R1:W2:Y:S01]  /*4a50*/  LDS.128 R32, [R31+0x24000] ;  /* 0x024000001f207984 */ /* 0x01e2a20000000c00 */
[----:B------:R-:W-:Y:S01]  /*4a60*/  VIADD R68, R18, 0x50 ;  /* 0x0000005012447836 */ /* 0x000fe20000000000 */
[----:B------:R-:W-:Y:S04]  /*4a70*/  BSSY B2, `(.L_x_4214) ;  /* 0x000002c000027945 */ /* 0x000fe80003800000 */
[----:B------:R-:W-:-:S13]  /*4a80*/  ISETP.GE.AND P3, PT, R68, R119, PT ;  /* 0x000000774400720c */ /* 0x000fda0003f66270 */
        /* <DEDUP_REMOVED lines=42> */
.L_x_4215:
[----:B------:R-:W-:Y:S05]  /*4d30*/  BSYNC B2 ;  /* 0x0000000000027941 */ /* 0x000fea0003800000 */
.L_x_4214:
[----:B------:R-:W-:Y:S02]  /*4d40*/  ULDC.64 UR4, c[0x0][0x208] ;  /* 0x0000820000047ab9 */ /* 0x000fe40000000a00 */
[----:B--2---:R1:W-:Y:S03]  /*4d50*/  STG.E.128 desc[UR4][R38.64+0x140], R32 ;  /* 0x0001402026007986 */ /* 0x0043e6000c101d04 */
.L_x_4193:
[----:B------:R-:W-:Y:S05]  /*4d60*/  BSYNC B1 ;  /* 0x0000000000017941 */ /* 0x000fea0003800000 */
.L_x_4192:
        /* <DEDUP_REMOVED lines=49> */
.L_x_4220:
[----:B------:R-:W-:Y:S05]  /*5080*/  BSYNC B2 ;  /* 0x0000000000027941 */ /* 0x000fea0003800000 */
.L_x_4219:
[----:B------:R-:W-:Y:S02]  /*5090*/  ULDC.64 UR4, c[0x0][0x208] ;  /* 0x0000820000047ab9 */ /* 0x000fe40000000a00 */
[----:B--2---:R1:W-:Y:S03]  /*50a0*/  STG.E.128 desc[UR4][R36.64], R32 ;  /* 0x0000002024007986 */ /* 0x0043e6000c101d04 */
.L_x_4218:
[----:B------:R-:W-:Y:S05]  /*50b0*/  BSYNC B1 ;  /* 0x0000000000017941 */ /* 0x000fea0003800000 */
.L_x_4217:
        /* <DEDUP_REMOVED lines=49> */
.L_x_4224:
[----:B------:R-:W-:Y:S05]  /*53d0*/  BSYNC B2 ;  /* 0x0000000000027941 */ /* 0x000fea0003800000 */
.L_x_4223:
[----:B------:R-:W-:Y:S02]  /*53e0*/  ULDC.64 UR4, c[0x0][0x208] ;  /* 0x0000820000047ab9 */ /* 0x000fe40000000a00 */
[----:B--2---:R1:W-:Y:S03]  /*53f0*/  STG.E.128 desc[UR4][R36.64+0x40], R32 ;  /* 0x0000402024007986 */ /* 0x0043e6000c101d04 */
.L_x_4222:
[----:B------:R-:W-:Y:S05]  /*5400*/  BSYNC B1 ;  /* 0x0000000000017941 */ /* 0x000fea0003800000 */
.L_x_4221:
        /* <DEDUP_REMOVED lines=29> */
[----:B------:R-:W-:Y:S02]  /*55e0*/  HADD2.F32 R39, -RZ, R130.H1_H1 ;  /* 0x30000082ff277230 */ /* 0x000fe40000004100 */
[----:B------:R-:W-:Y:S01]  /*55f0*/  FFMA.FTZ R60, R35, R54, -R60 ;  /* 0x00000036233c7223 */ /* 0x000fe2000001083c */
[----:B------:R-:W-:Y:S02]  /*5600*/  HADD2.F32 R32, -RZ, R32.H0_H0 ;  /* 0x20000020ff207230 */ /* 0x000fe40000004100 */
[----:B------:R-:W-:Y:S02]  /*5610*/  HADD2.F32 R53, -RZ, R130.H0_H0 ;  /* 0x20000082ff357230 */ /* 0x000fe40000004100 */
[----:B------:R-:W-:Y:S01]  /*5620*/  FMUL.FTZ R55, R33, R39 ;  /* 0x0000002721377220 */ /* 0x000fe20000410000 */
[----:B------:R-:W-:-:S02]  /*5630*/  HADD2.F32 R34, -RZ, R38.H1_H1 ;  /* 0x30000026ff227230 */ /* 0x000fc40000004100 */
[----:B------:R-:W-:Y:S01]  /*5640*/  FMUL.FTZ R52, R32, R39 ;  /* 0x0000002720347220 */ /* 0x000fe20000410000 */
[----:B------:R-:W-:Y:S02]  /*5650*/  HADD2.F32 R38, -RZ, R38.H0_H0 ;  /* 0x20000026ff267230 */ /* 0x000fe40000004100 */
        /* <DEDUP_REMOVED lines=12> */
.L_x_4228:
[----:B------:R-:W-:Y:S05]  /*5720*/  BSYNC B2 ;  /* 0x0000000000027941 */ /* 0x000fea0003800000 */
.L_x_4227:
[----:B------:R-:W-:Y:S02]  /*5730*/  ULDC.64 UR4, c[0x0][0x208] ;  /* 0x0000820000047ab9 */ /* 0x000fe40000000a00 */
[----:B--2---:R1:W-:Y:S03]  /*5740*/  STG.E.128 desc[UR4][R36.64+0x80], R32 ;  /* 0x0000802024007986 */ /* 0x0043e6000c101d04 */
.L_x_4226:
[----:B------:R-:W-:Y:S05]  /*5750*/  BSYNC B1 ;  /* 0x0000000000017941 */ /* 0x000fea0003800000 */
.L_x_4225:
        /* <DEDUP_REMOVED lines=49> */
.L_x_4232:
[----:B------:R-:W-:Y:S05]  /*5a70*/  BSYNC B2 ;  /* 0x0000000000027941 */ /* 0x000fea0003800000 */
.L_x_4231:
[----:B------:R-:W-:Y:S02]  /*5a80*/  ULDC.64 UR4, c[0x0][0x208] ;  /* 0x0000820000047ab9 */ /* 0x000fe40000000a00 */
[----:B--2---:R1:W-:Y:S03]  /*5a90*/  STG.E.128 desc[UR4][R36.64+0xc0], R32 ;  /* 0x0000c02024007986 */ /* 0x0043e6000c101d04 */
.L_x_4230:
[----:B------:R-:W-:Y:S05]  /*5aa0*/  BSYNC B1 ;  /* 0x0000000000017941 */ /* 0x000fea0003800000 */
.L_x_4229:
        /* <DEDUP_REMOVED lines=49> */
.L_x_4236:
[----:B------:R-:W-:Y:S05]  /*5dc0*/  BSYNC B2 ;  /* 0x0000000000027941 */ /* 0x000fea0003800000 */
.L_x_4235:
[----:B------:R-:W-:Y:S02]  /*5dd0*/  ULDC.64 UR4, c[0x0][0x208] ;  /* 0x0000820000047ab9 */ /* 0x000fe40000000a00 */
[----:B--2---:R1:W-:Y:S03]  /*5de0*/  STG.E.128 desc[UR4][R36.64+0x100], R32 ;  /* 0x0001002024007986 */ /* 0x0043e6000c101d04 */
.L_x_4234:
[----:B------:R-:W-:Y:S05]  /*5df0*/  BSYNC B1 ;  /* 0x0000000000017941 */ /* 0x000fea0003800000 */
.L_x_4233:
        /* <DEDUP_REMOVED lines=48> */
.L_x_4238:
[----:B------:R-:W-:Y:S05]  /*6100*/  BSYNC B1 ;  /* 0x0000000000017941 */ /* 0x000fea0003800000 */
.L_x_4237:
[----:B------:R-:W-:Y:S02]  /*6110*/  ULDC.64 UR4, c[0x0][0x208] ;  /* 0x0000820000047ab9 */ /* 0x000fe40000000a00 */
[----:B--2---:R1:W-:Y:S01]  /*6120*/  STG.E.128 desc[UR4][R36.64+0x140], R32 ;  /* 0x0001402024007986 */ /* 0x0043e2000c101d04 */
[----:B------:R-:W-:Y:S05]  /*6130*/  BRA `(.L_x_4216) ;  /* 0x0000003c00a07947 */ /* 0x000fea0003800000 */
.L_x_4184:
        /* <DEDUP_REMOVED lines=20> */
[----:B------:R-:W-:Y:S02]  /*6280*/  IADD3.X R33, R89, R12, RZ, P2, !PT ;  /* 0x0000000c59217210 */ /* 0x000fe400017fe4ff */
[----:B------:R-:W-:Y:S02]  /*6290*/  CS2R R54, SRZ ;  /* 0x0000000000367805 */ /* 0x000fe4000001ff00 */
[----:B------:R-:W-:-:S02]  /*62a0*/  LEA R56, P2, R32, UR4, 0x1 ;  /* 0x0000000420387c11 */ /* 0x000fc4000f8408ff */
[----:B------:R-:W-:Y:S01]  /*62b0*/  CS2R R52, SRZ ;  /* 0x0000000000347805 */ /* 0x000fe2000001ff00 */
[----:B------:R-:W-:Y:S01]  /*62c0*/  ULDC.64 UR6, c[0x0][0x208] ;  /* 0x0000820000067ab9 */ /* 0x000fe20000000a00 */
        /* <DEDUP_REMOVED lines=23> */
.L_x_4240:
[----:B------:R-:W-:Y:S05]  /*6440*/  BSYNC B1 ;  /* 0x0000000000017941 */ /* 0x000fea0003800000 */
.L_x_4239:
        /* <DEDUP_REMOVED lines=23> */
[----:B------:R-:W-:Y:S01]  /*65c0*/  CS2R R76, SRZ ;  /* 0x00000000004c7805 */ /* 0x000fe2000001ff00 */
[----:B------:R-:W-:Y:S01]  /*65d0*/  ULDC.64 UR6, c[0x0][0x208] ;  /* 0x0000820000067ab9 */ /* 0x000fe20000000a00 */
        /* <DEDUP_REMOVED lines=23> */
.L_x_4242:
[----:B------:R-:W-:Y:S05]  /*6750*/  BSYNC B1 ;  /* 0x0000000000017941 */ /* 0x000fea0003800000 */
.L_x_4241:
[----:B0-----:R-:W-:Y:S01]  /*6760*/  IMAD.MOV.U32 R81, RZ, RZ, R33 ;  /* 0x000000ffff517224 */ /* 0x001fe200078e0021 */
[----:B------:R-:W-:Y:S01]  /*6770*/  MOV R80, R32 ;  /* 0x0000002000507202 */ /* 0x000fe20000000f00 */
[----:B------:R-:W-:Y:S01]  /*6780*/  IMAD.MOV.U32 R83, RZ, RZ, R37 ;  /* 0x000000ffff537224 */ /* 0x000fe200078e0025 */
[----:B------:R-:W-:Y:S01]  /*6790*/  MOV R82, R36 ;  /* 0x0000002400527202 */ /* 0x000fe20000000f00 */
[----:B------:R-:W-:Y:S01]  /*67a0*/  ULOP3.LUT UR4, UR60, 0x1, URZ, 0xfc, !UPT ;  /* 0x000000013c047892 */ /* 0x000fe2000f8efc3f */
        /* <DEDUP_REMOVED lines=17> */
[----:B------:R-:W-:Y:S01]  /*68c0*/  PLOP3.LUT P2, PT, PT, PT, UP0, 0x80, 0x0 ;  /* 0x000000000000781c */ /* 0x000fe20003f4f008 */
[----:B------:R-:W-:Y:S01]  /*68d0*/  IMAD.MOV.U32 R83, RZ, RZ, R45 ;  /* 0x000000ffff537224 */ /* 0x000fe200078e002d */
[----:B------:R-:W-:Y:S02]  /*68e0*/  PRMT R176, R84, 0x5410, R86 ;  /* 0x0000541054b07816 */ /* 0x000fe40000000056 */
        /* <DEDUP_REMOVED lines=13> */
[----:B------:R-:W-:Y:S02]  /*69c0*/  MOV R82, R52 ;  /* 0x0000003400527202 */ /* 0x000fe40000000f00 */
[----:B------:R-:W-:Y:S01]  /*69d0*/  PRMT R184, R184, 0x5410, R80 ;  /* 0x00005410b8b87816 */ /* 0x000fe20000000050 */
[----:B-----5:R-:W-:Y:S01]  /*69e0*/  IMAD.MOV.U32 R80, RZ, RZ, R58 ;  /* 0x000000ffff507224 */ /* 0x020fe200078e003a */
[----:B------:R-:W-:Y:S01]  /*69f0*/  PRMT R172, R81, 0x7610, R172 ;  /* 0x0000761051ac7816 */ /* 0x000fe200000000ac */
[----:B------:R-:W-:Y:S01]  /*6a00*/  IMAD.MOV.U32 R81, RZ, RZ, R59 ;  /* 0x000000ffff517224 */ /* 0x000fe200078e003b */
[----:B------:R-:W-:Y:S01]  /*6a10*/  PRMT R167, R167, 0x5410, R83 ;  /* 0x00005410a7a77816 */ /* 0x000fe20000000053 */
[----:B------:R-:W-:Y:S01]  /*6a20*/  IMAD.MOV.U32 R83, RZ, RZ, R57 ;  /* 0x000000ffff537224 */ /* 0x000fe200078e0039 */
[----:B------:R-:W-:Y:S02]  /*6a30*/  PRMT R185, R82, 0x7610, R185 ;  /* 0x0000761052b97816 */ /* 0x000fe400000000b9 */
        /* <DEDUP_REMOVED lines=35> */
.L_x_4243:
[----:B------:R-:W-:Y:S01]  /*6c70*/  IMAD R89, R22, 0x8, R17 ;  /* 0x0000000816597824 */ /* 0x000fe200078e0211 */
[----:B------:R-:W-:Y:S01]  /*6c80*/  SHF.L.U32 R90, R204, 0x1f, RZ ;  /* 0x0000001fcc5a7819 */ /* 0x000fe200000006ff */
[----:B------:R-:W0:Y:S01]  /*6c90*/  LDC R147, c[0x0][0x2e4] ;  /* 0x0000b900ff937b82 */ /* 0x000e220000000800 */
[----:B------:R-:W-:Y:S02]  /*6ca0*/  BSSY B1, `(.L_x_4244) ;  /* 0x0000004000017945 */ /* 0x000fe40003800000 */
[----:B------:R-:W1:Y:S05]  /*6cb0*/  SYNCS.PHASECHK.TRANS64.TRYWAIT P5, [R89+URZ+0x30890], R90 ;  /* 0x0308905a590075a7 */ /* 0x000e6a00080a017f */
[----:B------:R-:W2:Y:S01]  /*6cc0*/  LDC.64 R126, c[0x0][0x2f0] ;  /* 0x0000bc00ff7e7b82 */ /* 0x000ea20000000a00 */
[----:B-1----:R-:W-:Y:S05]  /*6cd0*/  @!P5 BRA `(.L_x_4245) ;  /* 0x0000022400a0d947 */ /* 0x002fea0003800000 */
.L_x_4589:
[----:B------:R-:W-:Y:S05]  /*6ce0*/  BSYNC B1 ;  /* 0x0000000000017941 */ /* 0x000fea0003800000 */
.L_x_4244:
        /* <DEDUP_REMOVED lines=35> */
[----:B--2---:R-:W-:Y:S01]  /*6f20*/  HADD2.F32 R168, -RZ, R85.H0_H0 ;  /* 0x20000055ffa87230 */ /* 0x004fe20000004100 */
[----:B------:R-:W-:Y:S01]  /*6f30*/  SHF.R.U32.HI R166, RZ, 0x10, R41 ;  /* 0x00000010ffa67819 */ /* 0x000fe20000011629 */
[----:B0-----:R-:W-:Y:S01]  /*6f40*/  HADD2.F32 R170, -RZ, R81.H0_H0 ;  /* 0x20000051ffaa7230 */ /* 0x001fe20000004100 */
[--C-:B------:R-:W-:Y:S01]  /*6f50*/  SHF.R.U64 R41, R52, 0x10, R53.reuse ;  /* 0x0000001034297819 */ /* 0x100fe20000001235 */
[----:B------:R-:W-:Y:S01]  /*6f60*/  HADD2.F32 R169, -RZ, R85.H1_H1 ;  /* 0x30000055ffa97230 */ /* 0x000fe20000004100 */
[----:B------:R-:W-:Y:S01]  /*6f70*/  SHF.R.U32.HI R52, RZ, 0x10, R53 ;  /* 0x00000010ff347819 */ /* 0x000fe20000011635 */
[----:B------:R-:W-:Y:S01]  /*6f80*/  HADD2.F32 R81, -RZ, R81.H1_H1 ;  /* 0x30000051ff517230 */ /* 0x000fe20000004100 */
[--C-:B------:R-:W-:Y:S01]  /*6f90*/  SHF.R.U64 R53, R54, 0x10, R55.reuse ;  /* 0x0000001036357819 */ /* 0x100fe20000001237 */
[----:B------:R-:W-:Y:S01]  /*6fa0*/  HADD2.F32 R166, -RZ, R166.H0_H0 ;  /* 0x200000a6ffa67230 */ /* 0x000fe20000004100 */
[----:B------:R-:W-:Y:S01]  /*6fb0*/  SHF.R.U32.HI R54, RZ, 0x10, R55 ;  /* 0x00000010ff367819 */ /* 0x000fe20000011637 */
[--C-:B------:R-:W-:Y:S01]  /*6fc0*/  HADD2.F32 R55, -RZ, R167.reuse.H1_H1 ;  /* 0x300000a7ff377230 */ /* 0x100fe20000004100 */
[--C-:B------:R-:W-:Y:S01]  /*6fd0*/  SHF.R.U64 R42, R42, 0x10, R43.reuse ;  /* 0x000000102a2a7819 */ /* 0x100fe2000000122b */
[----:B------:R-:W-:Y:S01]  /*6fe0*/  HADD2.F32 R167, -RZ, R167.H0_H0 ;  /* 0x200000a7ffa77230 */ /* 0x000fe20000004100 */
[----:B------:R-:W-:Y:S01]  /*6ff0*/  SHF.R.U32.HI R43, RZ, 0x10, R43 ;  /* 0x00000010ff2b7819 */ /* 0x000fe2000001162b */
[----:B------:R-:W-:-:S02]  /*7000*/  HADD2.F32 R52, -RZ, R52.H0_H0 ;  /* 0x20000034ff347230 */ /* 0x000fc40000004100 */
[-C--:B------:R-:W-:Y:S01]  /*7010*/  FMUL.FTZ R85, R168, R55.reuse ;  /* 0x00000037a8557220 */ /* 0x080fe20000410000 */
[C---:B------:R-:W-:Y:S01]  /*7020*/  FMUL.FTZ R55, R170.reuse, R55 ;  /* 0x00000037aa377220 */ /* 0x040fe20000410000 */
[----:B------:R-:W-:Y:S02]  /*7030*/  HADD2.F32 R41, -RZ, R41.H0_H0 ;  /* 0x20000029ff297230 */ /* 0x000fe40000004100 */
[-C--:B------:R-:W-:Y:S01]  /*7040*/  FFMA.FTZ R85, R170, R167.reuse, -R85 ;  /* 0x000000a7aa557223 */ /* 0x080fe20000010855 */
[-C--:B------:R-:W-:Y:S01]  /*7050*/  FMUL.FTZ R170, R169, R52.reuse ;  /* 0x00000034a9aa7220 */ /* 0x080fe20000410000 */
[C---:B------:R-:W-:Y:S01]  /*7060*/  FMUL.FTZ R52, R81.reuse, R52 ;  /* 0x0000003451347220 */ /* 0x040fe20000410000 */
[----:B------:R-:W-:Y:S01]  /*7070*/  FFMA.FTZ R55, R168, R167, R55 ;  /* 0x000000a7a8377223 */ /* 0x000fe20000010037 */
[--C-:B------:R-:W-:Y:S02]  /*7080*/  HADD2.F32 R167, -RZ, R87.reuse.H0_H0 ;  /* 0x20000057ffa77230 */ /* 0x100fe40000004100 */
[----:B------:R-:W-:Y:S01]  /*7090*/  FFMA.FTZ R170, R81, R166, -R170 ;  /* 0x000000a651aa7223 */ /* 0x000fe200000108aa */
[----:B------:R-:W-:-:S02]  /*70a0*/  HADD2.F32 R168, -RZ, R87.H1_H1 ;  /* 0x30000057ffa87230 */ /* 0x000fc40000004100 */
[----:B------:R-:W-:Y:S01]  /*70b0*/  FFMA.FTZ R52, R169, R166, R52 ;  /* 0x000000a6a9347223 */ /* 0x000fe20000010034 */
[----:B------:R-:W-:Y:S02]  /*70c0*/  HADD2.F32 R81, -RZ, R172.H0_H0 ;  /* 0x200000acff517230 */ /* 0x000fe40000004100 */
[--C-:B------:R-:W-:Y:S01]  /*70d0*/  HADD2.F32 R87, -RZ, R83.reuse.H0_H0 ;  /* 0x20000053ff577230 */ /* 0x100fe20000004100 */
        /* <DEDUP_REMOVED lines=16> */
[----:B------:R-:W-:Y:S01]  /*71e0*/  HADD2.F32 R84, -RZ, R84.H1_H1 ;  /* 0x30000054ff547230 */ /* 0x000fe20000004100 */
[----:B------:R-:W-:Y:S01]  /*71f0*/  F2FP.F16.F32.PACK_AB R52, R52, R55 ;  /* 0x000000373434723e */ /* 0x000fe200000000ff */
[----:B------:R-:W-:Y:S02]  /*7200*/  HADD2.F32 R80, -RZ, R80.H1_H1 ;  /* 0x30000050ff507230 */ /* 0x000fe40000004100 */
[-C--:B------:R-:W-:Y:S01]  /*7210*/  FMUL.FTZ R166, R83, R43.reuse ;  /* 0x0000002b53a67220 */ /* 0x080fe20000410000 */
[----:B------:R-:W-:Y:S02]  /*7220*/  HADD2.F32 R167, -RZ, R40.H0_H0 ;  /* 0x20000028ffa77230 */ /* 0x000fe40000004100 */
[----:B------:R-:W-:Y:S01]  /*7230*/  FMUL.FTZ R40, R87, R43 ;  /* 0x0000002b57287220 */ /* 0x000fe20000410000 */
[----:B------:R-:W-:Y:S02]  /*7240*/  HADD2.F32 R54, -RZ, R183.H0_H0 ;  /* 0x200000b7ff367230 */ /* 0x000fe40000004100 */
[-C--:B------:R-:W-:Y:S01]  /*7250*/  FMUL.FTZ R43, R84, R41.reuse ;  /* 0x00000029542b7220 */ /* 0x080fe20000410000 */
[C---:B------:R-:W-:Y:S01]  /*7260*/  FMUL.FTZ R41, R80.reuse, R41 ;  /* 0x0000002950297220 */ /* 0x040fe20000410000 */
[----:B------:R-:W-:Y:S01]  /*7270*/  HADD2.F32 R53, -RZ, R53.H0_H0 ;  /* 0x20000035ff357230 */ /* 0x000fe20000004100 */
[----:B------:R-:W-:Y:S01]  /*7280*/  F2FP.F16.F32.PACK_AB R169, R169, R174 ;  /* 0x000000aea9a9723e */ /* 0x000fe200000000ff */
[-C--:B------:R-:W-:Y:S01]  /*7290*/  FFMA.FTZ R43, R80, R167.reuse, -R43 ;  /* 0x000000a7502b7223 */ /* 0x080fe2000001082b */
[----:B------:R-:W-:Y:S01]  /*72a0*/  FFMA.FTZ R40, R83, R54, -R40 ;  /* 0x0000003653287223 */ /* 0x000fe20000010828 */
[----:B------:R-:W-:Y:S01]  /*72b0*/  FFMA.FTZ R167, R84, R167, R41 ;  /* 0x000000a754a77223 */ /* 0x000fe20000010029 */
[----:B------:R-:W-:-:S02]  /*72c0*/  HADD2.F32 R41, -RZ, R184.H1_H1 ;  /* 0x300000b8ff297230 */ /* 0x000fc40000004100 */
[----:B------:R-:W-:Y:S01]  /*72d0*/  FFMA.FTZ R166, R87, R54, R166 ;  /* 0x0000003657a67223 */ /* 0x000fe200000100a6 */
[----:B------:R-:W-:Y:S02]  /*72e0*/  HADD2.F32 R83, -RZ, R86.H0_H0 ;  /* 0x20000056ff537230 */ /* 0x000fe40000004100 */
[----:B------:R-:W-:Y:S02]  /*72f0*/  HADD2.F32 R80, -RZ, R82.H0_H0 ;  /* 0x20000052ff507230 */ /* 0x000fe40000004100 */
[----:B------:R-:W-:Y:S02]  /*7300*/  HADD2.F32 R86, -RZ, R86.H1_H1 ;  /* 0x30000056ff567230 */ /* 0x000fe40000004100 */
[----:B------:R-:W-:Y:S01]  /*7310*/  FMUL.FTZ R87, R83, R41 ;  /* 0x0000002953577220 */ /* 0x000fe20000410000 */
[----:B------:R-:W-:Y:S01]  /*7320*/  HADD2.F32 R82, -RZ, R82.H1_H1 ;  /* 0x30000052ff527230 */ /* 0x000fe20000004100 */
[----:B------:R-:W-:Y:S01]  /*7330*/  F2FP.F16.F32.PACK_AB R84, R167, R166 ;  /* 0x000000a6a754723e */ /* 0x000fe200000000ff */
[----:B------:R-:W-:-:S02]  /*7340*/  HADD2.F32 R54, -RZ, R171.H0_H0 ;  /* 0x200000abff367230 */ /* 0x000fc40000004100 */
[----:B------:R-:W-:Y:S02]  /*7350*/  HADD2.F32 R171, -RZ, R42.H0_H0 ;  /* 0x2000002affab7230 */ /* 0x000fe40000004100 */
[----:B------:R-:W-:Y:S01]  /*7360*/  FMUL.FTZ R42, R80, R41 ;  /* 0x00000029502a7220 */ /* 0x000fe20000410000 */
[-C--:B------:R-:W-:Y:S01]  /*7370*/  FMUL.FTZ R41, R86, R53.reuse ;  /* 0x0000003556297220 */ /* 0x080fe20000410000 */
[----:B------:R-:W-:Y:S01]  /*7380*/  FMUL.FTZ R53, R82, R53 ;  /* 0x0000003552357220 */ /* 0x000fe20000410000 */
[-C--:B------:R-:W-:Y:S01]  /*7390*/  FFMA.FTZ R87, R80, R54.reuse, -R87 ;  /* 0x0000003650577223 */ /* 0x080fe20000010857 */
[----:B------:R-:W-:Y:S01]  /*73a0*/  FFMA.FTZ R42, R83, R54, R42 ;  /* 0x00000036532a7223 */ /* 0x000fe2000001002a */
[-C--:B------:R-:W-:Y:S01]  /*73b0*/  FFMA.FTZ R82, R82, R171.reuse, -R41 ;  /* 0x000000ab52527223 */ /* 0x080fe20000010829 */
[----:B------:R-:W-:Y:S01]  /*73c0*/  FFMA.FTZ R53, R86, R171, R53 ;  /* 0x000000ab56357223 */ /* 0x000fe20000010035 */
[----:B------:R-:W-:Y:S01]  /*73d0*/  F2FP.F16.F32.PACK_AB R83, R81, R172 ;  /* 0x000000ac5153723e */ /* 0x000fe200000000ff */
[----:B------:R-:W-:Y:S01]  /*73e0*/  IMAD.MOV.U32 R81, RZ, RZ, R85 ;  /* 0x000000ffff517224 */ /* 0x000fe200078e0055 */
[----:B------:R-:W-:Y:S01]  /*73f0*/  F2FP.F16.F32.PACK_AB R80, R43, R40 ;  /* 0x000000282b50723e */ /* 0x000fe200000000ff */
[----:B------:R-:W-:Y:S01]  /*7400*/  IMAD.MOV.U32 R85, RZ, RZ, R52 ;  /* 0x000000ffff557224 */ /* 0x000fe200078e0034 */
[----:B------:R-:W-:-:S02]  /*7410*/  F2FP.F16.F32.PACK_AB R82, R82, R87 ;  /* 0x000000575252723e */ /* 0x000fc400000000ff */
[----:B------:R-:W-:Y:S02]  /*7420*/  F2FP.F16.F32.PACK_AB R86, R53, R42 ;  /* 0x0000002a3556723e */ /* 0x000fe400000000ff */
[----:B------:R-:W-:-:S07]  /*7430*/  MOV R87, R169 ;  /* 0x000000a900577202 */ /* 0x000fce0000000f00 */
.L_x_4251:
[----:B------:R-:W-:Y:S05]  /*7440*/  BSYNC B3 ;  /* 0x0000000000037941 */ /* 0x000fea0003800000 */
.L_x_4250:
[----:B------:R-:W-:Y:S01]  /*7450*/  ISETP.GE.AND P4, PT, R165, R147, PT ;  /* 0x00000093a500720c */ /* 0x000fe20003f86270 */
[----:B------:R-:W-:-:S12]  /*7460*/  ULDC.64 UR4, c[0x0][0x208] ;  /* 0x0000820000047ab9 */ /* 0x000fd80000000a00 */
        /* <DEDUP_REMOVED lines=9> */
.L_x_4249:
[----:B------:R-:W-:Y:S05]  /*7500*/  BSYNC B2 ;  /* 0x0000000000027941 */ /* 0x000fea0003800000 */
.L_x_4248:
[----:B------:R-:W-:Y:S01]  /*7510*/  ISETP.NE.AND P4, PT, R21, RZ, PT ;  /* 0x000000ff1500720c */ /* 0x000fe20003f85270 */
[----:B------:R-:W-:-:S12]  /*7520*/  BSSY B2, `(.L_x_4252) ;  /* 0x0000077000027945 */ /* 0x000fd80003800000 */
[----:B------:R-:W-:Y:S05]  /*7530*/  @!P4 BRA `(.L_x_4253) ;  /* 0x0000000400d4c947 */ /* 0x000fea0003800000 */
[----:B0-----:R-:W-:Y:S01]  /*7540*/  SEL R40, R124, R149, !P1 ;  /* 0x000000957c287207 */ /* 0x001fe20004800000 */
        /* <DEDUP_REMOVED lines=22> */
[--C-:B------:R-:W-:Y:S01]  /*76b0*/  SHF.R.U64 R36, R36, 0x10, R37.reuse ;  /* 0x0000001024247819 */ /* 0x100fe20000001225 */
[--C-:B--2---:R-:W-:Y:S01]  /*76c0*/  HADD2.F32 R86, -RZ, R53.reuse.H1_H1 ;  /* 0x30000035ff567230 */ /* 0x104fe20000004100 */
[----:B------:R-:W-:Y:S01]  /*76d0*/  SHF.R.U32.HI R83, RZ, 0x10, R37 ;  /* 0x00000010ff537819 */ /* 0x000fe20000011625 */
[----:B------:R-:W-:Y:S01]  /*76e0*/  HADD2.F32 R85, -RZ, R53.H0_H0 ;  /* 0x20000035ff557230 */ /* 0x000fe20000004100 */
[--C-:B------:R-:W-:Y:S01]  /*76f0*/  SHF.R.U64 R37, R48, 0x10, R49.reuse ;  /* 0x0000001030257819 */ /* 0x100fe20000001231 */
[----:B0-----:R-:W-:Y:S01]  /*7700*/  HADD2.F32 R53, -RZ, R41.H0_H0 ;  /* 0x20000029ff357230 */ /* 0x001fe20000004100 */
[----:B------:R-:W-:Y:S01]  /*7710*/  SHF.R.U32.HI R48, RZ, 0x10, R49 ;  /* 0x00000010ff307819 */ /* 0x000fe20000011631 */
[----:B------:R-:W-:Y:S01]  /*7720*/  HADD2.F32 R84, -RZ, R182.H1_H1 ;  /* 0x300000b6ff547230 */ /* 0x000fe20000004100 */
[--C-:B------:R-:W-:Y:S01]  /*7730*/  SHF.R.U64 R49, R50, 0x10, R51.reuse ;  /* 0x0000001032317819 */ /* 0x100fe20000001233 */
[----:B------:R-:W-:Y:S01]  /*7740*/  HADD2.F32 R83, -RZ, R83.H0_H0 ;  /* 0x20000053ff537230 */ /* 0x000fe20000004100 */
[----:B------:R-:W-:Y:S01]  /*7750*/  SHF.R.U32.HI R50, RZ, 0x10, R51 ;  /* 0x00000010ff327819 */ /* 0x000fe20000011633 */
[----:B------:R-:W-:Y:S01]  /*7760*/  HADD2.F32 R87, -RZ, R48.H0_H0 ;  /* 0x20000030ff577230 */ /* 0x000fe20000004100 */
[--C-:B------:R-:W-:Y:S01]  /*7770*/  SHF.R.U64 R38, R38, 0x10, R39.reuse ;  /* 0x0000001026267819 */ /* 0x100fe20000001227 */
[----:B------:R-:W-:Y:S01]  /*7780*/  HADD2.F32 R51, -RZ, R184.H0_H0 ;  /* 0x200000b8ff337230 */ /* 0x000fe20000004100 */
[----:B------:R-:W-:Y:S01]  /*7790*/  SHF.R.U32.HI R39, RZ, 0x10, R39 ;  /* 0x00000010ff277819 */ /* 0x000fe20000011627 */
[----:B------:R-:W-:-:S02]  /*77a0*/  HADD2.F32 R48, -RZ, R41.H1_H1 ;  /* 0x30000029ff307230 */ /* 0x000fc40000004100 */
[----:B------:R-:W-:Y:S01]  /*77b0*/  FMUL.FTZ R41, R86, R87 ;  /* 0x0000005756297220 */ /* 0x000fe20000410000 */
[----:B------:R-:W-:Y:S02]  /*77c0*/  HADD2.F32 R50, -RZ, R50.H0_H0 ;  /* 0x20000032ff327230 */ /* 0x000fe40000004100 */
[-C--:B------:R-:W-:Y:S01]  /*77d0*/  FMUL.FTZ R164, R85, R51.reuse ;  /* 0x0000003355a47220 */ /* 0x080fe20000410000 */
[C---:B------:R-:W-:Y:S01]  /*77e0*/  FMUL.FTZ R166, R53.reuse, R51 ;  /* 0x0000003335a67220 */ /* 0x040fe20000410000 */
[C---:B------:R-:W-:Y:S01]  /*77f0*/  FMUL.FTZ R87, R48.reuse, R87 ;  /* 0x0000005730577220 */ /* 0x040fe20000410000 */
[-C--:B------:R-:W-:Y:S01]  /*7800*/  FFMA.FTZ R41, R48, R83.reuse, -R41 ;  /* 0x0000005330297223 */ /* 0x080fe20000010829 */
[----:B------:R-:W-:Y:S01]  /*7810*/  FFMA.FTZ R164, R53, R84, -R164 ;  /* 0x0000005435a47223 */ /* 0x000fe200000108a4 */
[--C-:B------:R-:W-:Y:S02]  /*7820*/  HADD2.F32 R53, -RZ, R55.reuse.H0_H0 ;  /* 0x20000037ff357230 */ /* 0x100fe40000004100 */
[----:B------:R-:W-:Y:S01]  /*7830*/  FFMA.FTZ R87, R86, R83, R87 ;  /* 0x0000005356577223 */ /* 0x000fe20000010057 */
[----:B------:R-:W-:-:S02]  /*7840*/  HADD2.F32 R83, -RZ, R55.H1_H1 ;  /* 0x30000037ff537230 */ /* 0x000fc40000004100 */
[----:B------:R-:W-:Y:S01]  /*7850*/  FFMA.FTZ R166, R85, R84, R166 ;  /* 0x0000005455a67223 */ /* 0x000fe200000100a6 */
[----:B------:R-:W-:Y:S01]  /*7860*/  HADD2.F32 R48, -RZ, R183.H1_H1 ;  /* 0x300000b7ff307230 */ /* 0x000fe20000004100 */
[----:B------:R-:W-:Y:S01]  /*7870*/  F2FP.F16.F32.PACK_AB R41, R41, R164 ;  /* 0x000000a42929723e */ /* 0x000fe200000000ff */
[--C-:B------:R-:W-:Y:S02]  /*7880*/  HADD2.F32 R55, -RZ, R43.reuse.H0_H0 ;  /* 0x2000002bff377230 */ /* 0x100fe40000004100 */
[----:B------:R-:W-:Y:S02]  /*7890*/  HADD2.F32 R43, -RZ, R43.H1_H1 ;  /* 0x3000002bff2b7230 */ /* 0x000fe40000004100 */
[-C--:B------:R-:W-:Y:S01]  /*78a0*/  FMUL.FTZ R84, R53, R48.reuse ;  /* 0x0000003035547220 */ /* 0x080fe20000410000 */
[----:B------:R-:W-:Y:S02]  /*78b0*/  HADD2.F32 R51, -RZ, R182.H0_H0 ;  /* 0x200000b6ff337230 */ /* 0x000fe40000004100 */
[----:B------:R-:W-:Y:S01]  /*78c0*/  FMUL.FTZ R168, R55, R48 ;  /* 0x0000003037a87220 */ /* 0x000fe20000410000 */
[----:B------:R-:W-:-:S02]  /*78d0*/  HADD2.F32 R86, -RZ, R39.H0_H0 ;  /* 0x20000027ff567230 */ /* 0x000fc40000004100 */
[-C--:B------:R-:W-:Y:S01]  /*78e0*/  FMUL.FTZ R48, R83, R50.reuse ;  /* 0x0000003253307220 */ /* 0x080fe20000410000 */
[----:B------:R-:W-:Y:S01]  /*78f0*/  FMUL.FTZ R50, R43, R50 ;  /* 0x000000322b327220 */ /* 0x000fe20000410000 */
[-C--:B------:R-:W-:Y:S01]  /*7900*/  FFMA.FTZ R84, R55, R51.reuse, -R84 ;  /* 0x0000003337547223 */ /* 0x080fe20000010854 */
[----:B------:R-:W-:Y:S01]  /*7910*/  FFMA.FTZ R168, R53, R51, R168 ;  /* 0x0000003335a87223 */ /* 0x000fe200000100a8 */
[----:B------:R-:W-:Y:S02]  /*7920*/  HADD2.F32 R39, -RZ, R181.H1_H1 ;  /* 0x300000b5ff277230 */ /* 0x000fe40000004100 */
[-C--:B------:R-:W-:Y:S01]  /*7930*/  FFMA.FTZ R83, R83, R86.reuse, R50 ;  /* 0x0000005653537223 */ /* 0x080fe20000010032 */
[----:B------:R-:W-:Y:S02]  /*7940*/  HADD2.F32 R51, -RZ, R52.H0_H0 ;  /* 0x20000034ff337230 */ /* 0x000fe40000004100 */
[----:B------:R-:W-:Y:S01]  /*7950*/  FFMA.FTZ R43, R43, R86, -R48 ;  /* 0x000000562b2b7223 */ /* 0x000fe20000010830 */
[----:B------:R-:W-:Y:S01]  /*7960*/  HADD2.F32 R50, -RZ, R40.H0_H0 ;  /* 0x20000028ff327230 */ /* 0x000fe20000004100 */
[----:B------:R-:W-:Y:S01]  /*7970*/  F2FP.F16.F32.PACK_AB R87, R87, R166 ;  /* 0x000000a65757723e */ /* 0x000fe200000000ff */
[----:B------:R-:W-:-:S02]  /*7980*/  HADD2.F32 R37, -RZ, R37.H0_H0 ;  /* 0x20000025ff257230 */ /* 0x000fc40000004100 */
[-C--:B------:R-:W-:Y:S01]  /*7990*/  FMUL.FTZ R53, R51, R39.reuse ;  /* 0x0000002733357220 */ /* 0x080fe20000410000 */
[----:B------:R-:W-:Y:S01]  /*79a0*/  HADD2.F32 R52, -RZ, R52.H1_H1 ;  /* 0x30000034ff347230 */ /* 0x000fe20000004100 */
[----:B------:R-:W-:Y:S01]  /*79b0*/  F2FP.F16.F32.PACK_AB R83, R83, R168 ;  /* 0x000000a85353723e */ /* 0x000fe200000000ff */
[----:B------:R-:W-:Y:S01]  /*79c0*/  HADD2.F32 R40, -RZ, R40.H1_H1 ;  /* 0x30000028ff287230 */ /* 0x000fe20000004100 */
[----:B------:R-:W-:Y:S01]  /*79d0*/  F2FP.F16.F32.PACK_AB R43, R43, R84 ;  /* 0x000000542b2b723e */ /* 0x000fe200000000ff */
[----:B------:R-:W-:Y:S02]  /*79e0*/  HADD2.F32 R55, -RZ, R36.H0_H0 ;  /* 0x20000024ff377230 */ /* 0x000fe40000004100 */
[----:B------:R-:W-:Y:S01]  /*79f0*/  FMUL.FTZ R36, R50, R39 ;  /* 0x0000002732247220 */ /* 0x000fe20000410000 */
[----:B------:R-:W-:Y:S02]  /*7a00*/  HADD2.F32 R48, -RZ, R181.H0_H0 ;  /* 0x200000b5ff307230 */ /* 0x000fe40000004100 */
[-C--:B------:R-:W-:Y:S01]  /*7a10*/  FMUL.FTZ R39, R52, R37.reuse ;  /* 0x0000002534277220 */ /* 0x080fe20000410000 */
[----:B------:R-:W-:Y:S01]  /*7a20*/  FMUL.FTZ R37, R40, R37 ;  /* 0x0000002528257220 */ /* 0x000fe20000410000 */
[----:B------:R-:W-:-:S02]  /*7a30*/  HADD2.F32 R49, -RZ, R49.H0_H0 ;  /* 0x20000031ff317230 */ /* 0x000fc40000004100 */
        /* <DEDUP_REMOVED lines=10> */
[-C--:B------:R-:W-:Y:S01]  /*7ae0*/  FMUL.FTZ R51, R50, R37.reuse ;  /* 0x0000002532337220 */ /* 0x080fe20000410000 */
[----:B------:R-:W-:Y:S02]  /*7af0*/  HADD2.F32 R42, -RZ, R42.H1_H1 ;  /* 0x3000002aff2a7230 */ /* 0x000fe40000004100 */
[----:B------:R-:W-:Y:S01]  /*7b00*/  FMUL.FTZ R163, R48, R37 ;  /* 0x0000002530a37220 */ /* 0x000fe20000410000 */
[----:B------:R-:W-:Y:S02]  /*7b10*/  HADD2.F32 R39, -RZ, R180.H0_H0 ;  /* 0x200000b4ff277230 */ /* 0x000fe40000004100 */
[-C--:B------:R-:W-:Y:S01]  /*7b20*/  FMUL.FTZ R37, R54, R49.reuse ;  /* 0x0000003136257220 */ /* 0x080fe20000410000 */
[----:B------:R-:W-:Y:S02]  /*7b30*/  HADD2.F32 R85, -RZ, R38.H0_H0 ;  /* 0x20000026ff557230 */ /* 0x000fe40000004100 */
[----:B------:R-:W-:Y:S01]  /*7b40*/  FMUL.FTZ R49, R42, R49 ;  /* 0x000000312a317220 */ /* 0x000fe20000410000 */
[----:B------:R-:W-:-:S02]  /*7b50*/  IMAD.MOV.U32 R53, RZ, RZ, R87 ;  /* 0x000000ffff357224 */ /* 0x000fc400078e0057 */
[-C--:B------:R-:W-:Y:S01]  /*7b60*/  FFMA.FTZ R51, R48, R39.reuse, -R51 ;  /* 0x0000002730337223 */ /* 0x080fe20000010833 */
[----:B------:R-:W-:Y:S01]  /*7b70*/  FFMA.FTZ R163, R50, R39, R163 ;  /* 0x0000002732a37223 */ /* 0x000fe200000100a3 */
[-C--:B------:R-:W-:Y:S01]  /*7b80*/  FFMA.FTZ R42, R42, R85.reuse, -R37 ;  /* 0x000000552a2a7223 */ /* 0x080fe20000010825 */
[----:B------:R-:W-:Y:S01]  /*7b90*/  FFMA.FTZ R54, R54, R85, R49 ;  /* 0x0000005536367223 */ /* 0x000fe20000010031 */
[----:B------:R-:W-:-:S03]  /*7ba0*/  IMAD.MOV.U32 R55, RZ, RZ, R83 ;  /* 0x000000ffff377224 */ /* 0x000fc600078e0053 */
[----:B------:R-:W-:Y:S02]  /*7bb0*/  F2FP.F16.F32.PACK_AB R42, R42, R51 ;  /* 0x000000332a2a723e */ /* 0x000fe400000000ff */
[----:B------:R-:W-:-:S07]  /*7bc0*/  F2FP.F16.F32.PACK_AB R54, R54, R163 ;  /* 0x000000a33636723e */ /* 0x000fce00000000ff */
.L_x_4255:
[----:B------:R-:W-:Y:S05]  /*7bd0*/  BSYNC B3 ;  /* 0x0000000000037941 */ /* 0x000fea0003800000 */
.L_x_4254:
        /* <DEDUP_REMOVED lines=11> */
.L_x_4253:
[----:B------:R-:W-:Y:S05]  /*7c90*/  BSYNC B2 ;  /* 0x0000000000027941 */ /* 0x000fea0003800000 */
.L_x_4252:
[----:B------:R-:W-:-:S13]  /*7ca0*/  ISETP.NE.AND P4, PT, R25, RZ, PT ;  /* 0x000000ff1900720c */ /* 0x000fda0003f85270 */
[----:B------:R-:W-:Y:S05]  /*7cb0*/  @!P4 BRA `(.L_x_4247) ;  /* 0x0000000400e0c947 */ /* 0x000fea0003800000 */
[----:B------:R-:W-:Y:S01]  /*7cc0*/  LOP3.LUT P6, RZ, R16, 0x1, RZ, 0xc0, !PT ;  /* 0x0000000110ff7812 */ /* 0x000fe200078cc0ff */
[----:B------:R-:W-:Y:S01]  /*7cd0*/  BSSY B2, `(.L_x_4256) ;  /* 0x000006b000027945 */ /* 0x000fe20003800000 */
[----:B------:R-:W-:Y:S02]  /*7ce0*/  IADD3 R48, P4, P5, R108, R130, R15 ;  /* 0x000000826c307210 */ /* 0x000fe40007d9e00f */
[----:B---3--:R-:W-:Y:S02]  /*7cf0*/  SEL R36, R124, R149, !P6 ;  /* 0x000000957c247207 */ /* 0x008fe40007000000 */
[----:B------:R-:W-:Y:S02]  /*7d00*/  IADD3.X R49, R4, R155, R112, P4, P5 ;  /* 0x0000009b04317210 */ /* 0x000fe400027ea470 */
[----:B------:R-:W-:Y:S02]  /*7d10*/  SHF.R.S32.HI R37, RZ, 0x1f, R36 ;  /* 0x0000001fff257819 */ /* 0x000fe40000011424 */
[----:B------:R-:W-:-:S02]  /*7d20*/  ISETP.GE.AND P4, PT, R199, R119, PT ;  /* 0x00000077c700720c */ /* 0x000fc40003f86270 */
        /* <DEDUP_REMOVED lines=13> */
[----:B0-----:R-:W-:-:S04]  /*7e00*/  IMAD R40, R38, 0x2, R17 ;  /* 0x0000000226287824 */ /* 0x001fc800078e0211 */
[----:B------:R-:W0:Y:S04]  /*7e10*/  LDS.128 R36, [R36+0x1e400] ;  /* 0x01e4000024247984 */ /* 0x000e280000000c00 */
[----:B------:R-:W2:Y:S01]  /*7e20*/  LDS.128 R40, [R40+0x1e400] ;  /* 0x01e4000028287984 */ /* 0x000ea20000000c00 */
[----:B------:R-:W-:Y:S05]  /*7e30*/  @P4 BRA `(.L_x_4257) ;  /* 0x0000000400504947 */ /* 0x000fea0003800000 */
[----:B------:R-:W-:Y:S01]  /*7e40*/  SHF.R.U64 R32, R32, 0x10, R33 ;  /* 0x0000001020207819 */ /* 0x000fe20000001221 */
[----:B--2---:R-:W-:Y:S01]  /*7e50*/  IMAD.MOV.U32 R52, RZ, RZ, R41 ;  /* 0x000000ffff347224 */ /* 0x004fe200078e0029 */
[----:B------:R-:W-:Y:S01]  /*7e60*/  SHF.R.U32.HI R51, RZ, 0x10, R33 ;  /* 0x00000010ff337819 */ /* 0x000fe20000011621 */
[----:B0-----:R-:W-:Y:S01]  /*7e70*/  HADD2.F32 R80, -RZ, R37.H0_H0 ;  /* 0x20000025ff507230 */ /* 0x001fe20000004100 */
[--C-:B------:R-:W-:Y:S01]  /*7e80*/  SHF.R.U64 R33, R44, 0x10, R45.reuse ;  /* 0x000000102c217819 */ /* 0x100fe2000000122d */
[----:B------:R-:W-:Y:S01]  /*7e90*/  HADD2.F32 R41, -RZ, R177.H1_H1 ;  /* 0x300000b1ff297230 */ /* 0x000fe20000004100 */
[----:B------:R-:W-:Y:S01]  /*7ea0*/  SHF.R.U32.HI R44, RZ, 0x10, R45 ;  /* 0x00000010ff2c7819 */ /* 0x000fe2000001162d */
[--C-:B------:R-:W-:Y:S01]  /*7eb0*/  HADD2.F32 R54, -RZ, R52.reuse.H0_H0 ;  /* 0x20000034ff367230 */ /* 0x100fe20000004100 */
[--C-:B------:R-:W-:Y:S01]  /*7ec0*/  SHF.R.U64 R45, R46, 0x10, R47.reuse ;  /* 0x000000102e2d7819 */ /* 0x100fe2000000122f */
[----:B------:R-:W-:Y:S01]  /*7ed0*/  HADD2.F32 R52, -RZ, R52.H1_H1 ;  /* 0x30000034ff347230 */ /* 0x000fe20000004100 */
[----:B------:R-:W-:Y:S01]  /*7ee0*/  SHF.R.U32.HI R46, RZ, 0x10, R47 ;  /* 0x00000010ff2e7819 */ /* 0x000fe2000001162f */
[----:B------:R-:W-:Y:S01]  /*7ef0*/  HADD2.F32 R47, -RZ, R179.H1_H1 ;  /* 0x300000b3ff2f7230 */ /* 0x000fe20000004100 */
[--C-:B------:R-:W-:Y:S01]  /*7f00*/  SHF.R.U64 R34, R34, 0x10, R35.reuse ;  /* 0x0000001022227819 */ /* 0x100fe20000001223 */
[----:B------:R-:W-:Y:S01]  /*7f10*/  HADD2.F32 R53, -RZ, R44.H0_H0 ;  /* 0x2000002cff357230 */ /* 0x000fe20000004100 */
[----:B------:R-:W-:Y:S01]  /*7f20*/  SHF.R.U32.HI R35, RZ, 0x10, R35 ;  /* 0x00000010ff237819 */ /* 0x000fe20000011623 */
[----:B------:R-:W-:-:S02]  /*7f30*/  HADD2.F32 R44, -RZ, R37.H1_H1 ;  /* 0x30000025ff2c7230 */ /* 0x000fc40000004100 */
        /* <DEDUP_REMOVED lines=9> */
[----:B------:R-:W-:-:S02]  /*7fd0*/  HADD2.F32 R53, -RZ, R178.H1_H1 ;  /* 0x300000b2ff357230 */ /* 0x000fc40000004100 */
[----:B------:R-:W-:Y:S01]  /*7fe0*/  HADD2.F32 R80, -RZ, R43.H0_H0 ;  /* 0x2000002bff507230 */ /* 0x000fe20000004100 */
[----:B------:R-:W-:Y:S01]  /*7ff0*/  F2FP.F16.F32.PACK_AB R37, R44, R37 ;  /* 0x000000252c25723e */ /* 0x000fe200000000ff */
[----:B------:R-:W-:Y:S01]  /*8000*/  HADD2.F32 R54, -RZ, R39.H0_H0 ;  /* 0x20000027ff367230 */ /* 0x000fe20000004100 */
[----:B------:R-:W-:Y:S01]  /*8010*/  F2FP.F16.F32.PACK_AB R41, R52, R41 ;  /* 0x000000293429723e */ /* 0x000fe200000000ff */
[----:B------:R-:W-:Y:S02]  /*8020*/  HADD2.F32 R55, -RZ, R46.H0_H0 ;  /* 0x2000002eff377230 */ /* 0x000fe40000004100 */
[----:B------:R-:W-:Y:S02]  /*8030*/  HADD2.F32 R43, -RZ, R43.H1_H1 ;  /* 0x3000002bff2b7230 */ /* 0x000fe40000004100 */
[----:B------:R-:W-:Y:S02]  /*8040*/  HADD2.F32 R46, -RZ, R39.H1_H1 ;  /* 0x30000027ff2e7230 */ /* 0x000fe40000004100 */
[----:B------:R-:W-:Y:S01]  /*8050*/  FMUL.FTZ R39, R54, R53 ;  /* 0x0000003536277220 */ /* 0x000fe20000410000 */
[----:B------:R-:W-:-:S02]  /*8060*/  HADD2.F32 R47, -RZ, R176.H1_H1 ;  /* 0x300000b0ff2f7230 */ /* 0x000fc40000004100 */
[----:B------:R-:W-:Y:S02]  /*8070*/  HADD2.F32 R51, -RZ, R35.H0_H0 ;  /* 0x20000023ff337230 */ /* 0x000fe40000004100 */
[----:B------:R-:W-:Y:S01]  /*8080*/  FMUL.FTZ R35, R80, R53 ;  /* 0x0000003550237220 */ /* 0x000fe20000410000 */
[CC--:B------:R-:W-:Y:S01]  /*8090*/  FMUL.FTZ R53, R43.reuse, R55.reuse ;  /* 0x000000372b357220 */ /* 0x0c0fe20000410000 */
[----:B------:R-:W-:Y:S01]  /*80a0*/  FMUL.FTZ R82, R46, R55 ;  /* 0x000000372e527220 */ /* 0x000fe20000410000 */
[-C--:B------:R-:W-:Y:S01]  /*80b0*/  FFMA.FTZ R39, R80, R47.reuse, R39 ;  /* 0x0000002f50277223 */ /* 0x080fe20000010027 */
[----:B------:R-:W-:Y:S01]  /*80c0*/  FFMA.FTZ R35, R54, R47, -R35 ;  /* 0x0000002f36237223 */ /* 0x000fe20000010823 */
[-C--:B------:R-:W-:Y:S01]  /*80d0*/  FFMA.FTZ R46, R46, R51.reuse, -R53 ;  /* 0x000000332e2e7223 */ /* 0x080fe20000010835 */
[----:B------:R-:W-:Y:S01]  /*80e0*/  FFMA.FTZ R54, R43, R51, R82 ;  /* 0x000000332b367223 */ /* 0x000fe20000010052 */
[----:B------:R-:W-:Y:S02]  /*80f0*/  HADD2.F32 R82, -RZ, R179.H0_H0 ;  /* 0x200000b3ff527230 */ /* 0x000fe40000004100 */
[----:B------:R-:W-:Y:S01]  /*8100*/  HADD2.F32 R51, -RZ, R33.H0_H0 ;  /* 0x20000021ff337230 */ /* 0x000fe20000004100 */
[----:B------:R-:W-:Y:S01]  /*8110*/  F2FP.F16.F32.PACK_AB R35, R46, R35 ;  /* 0x000000232e23723e */ /* 0x000fe200000000ff */
[----:B------:R-:W-:Y:S01]  /*8120*/  HADD2.F32 R43, -RZ, R40.H0_H0 ;  /* 0x20000028ff2b7230 */ /* 0x000fe20000004100 */
[----:B------:R-:W-:Y:S01]  /*8130*/  F2FP.F16.F32.PACK_AB R54, R54, R39 ;  /* 0x000000273636723e */ /* 0x000fe200000000ff */
[----:B------:R-:W-:-:S02]  /*8140*/  HADD2.F32 R33, -RZ, R36.H0_H0 ;  /* 0x20000024ff217230 */ /* 0x000fc40000004100 */
[----:B------:R-:W-:Y:S02]  /*8150*/  HADD2.F32 R40, -RZ, R40.H1_H1 ;  /* 0x30000028ff287230 */ /* 0x000fe40000004100 */
[----:B------:R-:W-:Y:S02]  /*8160*/  HADD2.F32 R36, -RZ, R36.H1_H1 ;  /* 0x30000024ff247230 */ /* 0x000fe40000004100 */
[----:B------:R-:W-:Y:S02]  /*8170*/  HADD2.F32 R80, -RZ, R177.H0_H0 ;  /* 0x200000b1ff507230 */ /* 0x000fe40000004100 */
[-C--:B------:R-:W-:Y:S01]  /*8180*/  FMUL.FTZ R53, R40, R51.reuse ;  /* 0x0000003328357220 */ /* 0x080fe20000410000 */
[----:B------:R-:W-:Y:S02]  /*8190*/  HADD2.F32 R47, -RZ, R32.H0_H0 ;  /* 0x20000020ff2f7230 */ /* 0x000fe40000004100 */
[-C--:B------:R-:W-:Y:S01]  /*81a0*/  FMUL.FTZ R32, R43, R82.reuse ;  /* 0x000000522b207220 */ /* 0x080fe20000410000 */
[----:B------:R-:W-:Y:S01]  /*81b0*/  FMUL.FTZ R82, R33, R82 ;  /* 0x0000005221527220 */ /* 0x000fe20000410000 */
[----:B------:R-:W-:Y:S01]  /*81c0*/  FMUL.FTZ R51, R36, R51 ;  /* 0x0000003324337220 */ /* 0x000fe20000410000 */
[----:B------:R-:W-:-:S02]  /*81d0*/  HADD2.F32 R178, -RZ, R178.H0_H0 ;  /* 0x200000b2ffb27230 */ /* 0x000fc40000004100 */
[-C--:B------:R-:W-:Y:S01]  /*81e0*/  FFMA.FTZ R32, R33, R80.reuse, -R32 ;  /* 0x0000005021207223 */ /* 0x080fe20000010820 */
[----:B------:R-:W-:Y:S01]  /*81f0*/  FFMA.FTZ R33, R43, R80, R82 ;  /* 0x000000502b217223 */ /* 0x000fe20000010052 */
[-C--:B------:R-:W-:Y:S01]  /*8200*/  FFMA.FTZ R43, R36, R47.reuse, -R53 ;  /* 0x0000002f242b7223 */ /* 0x080fe20000010835 */
[----:B------:R-:W-:Y:S01]  /*8210*/  FFMA.FTZ R36, R40, R47, R51 ;  /* 0x0000002f28247223 */ /* 0x000fe20000010033 */
[----:B------:R-:W-:Y:S02]  /*8220*/  HADD2.F32 R51, -RZ, R45.H0_H0 ;  /* 0x2000002dff337230 */ /* 0x000fe40000004100 */
[----:B------:R-:W-:Y:S01]  /*8230*/  HADD2.F32 R45, -RZ, R42.H0_H0 ;  /* 0x2000002aff2d7230 */ /* 0x000fe20000004100 */
[----:B------:R-:W-:Y:S01]  /*8240*/  F2FP.F16.F32.PACK_AB R32, R43, R32 ;  /* 0x000000202b20723e */ /* 0x000fe200000000ff */
[----:B------:R-:W-:Y:S02]  /*8250*/  HADD2.F32 R40, -RZ, R38.H0_H0 ;  /* 0x20000026ff287230 */ /* 0x000fe40000004100 */
        /* <DEDUP_REMOVED lines=13> */
[----:B------:R-:W-:Y:S01]  /*8330*/  F2FP.F16.F32.PACK_AB R40, R36, R33 ;  /* 0x000000212428723e */ /* 0x000fe200000000ff */
[----:B------:R-:W-:Y:S01]  /*8340*/  IMAD.MOV.U32 R43, RZ, RZ, R54 ;  /* 0x000000ffff2b7224 */ /* 0x000fe200078e0036 */
[----:B------:R-:W-:Y:S02]  /*8350*/  MOV R36, R32 ;  /* 0x0000002000247202 */ /* 0x000fe40000000f00 */
[----:B------:R-:W-:Y:S02]  /*8360*/  F2FP.F16.F32.PACK_AB R38, R38, R53 ;  /* 0x000000352626723e */ /* 0x000fe400000000ff */
[----:B------:R-:W-:-:S07]  /*8370*/  F2FP.F16.F32.PACK_AB R42, R51, R178 ;  /* 0x000000b2332a723e */ /* 0x000fce00000000ff */
.L_x_4257:
[----:B------:R-:W-:Y:S05]  /*8380*/  BSYNC B2 ;  /* 0x0000000000027941 */ /* 0x000fea0003800000 */
.L_x_4256:
        /* <DEDUP_REMOVED lines=11> */
.L_x_4247:
[----:B------:R-:W-:Y:S05]  /*8440*/  BSYNC B1 ;  /* 0x0000000000017941 */ /* 0x000fea0003800000 */
.L_x_4246:
[-C--:B--2-4-:R-:W-:Y:S02]  /*8450*/  IMAD R32, R148, R126.reuse, RZ ;  /* 0x0000007e94207224 */ /* 0x094fe400078e02ff */
[----:B------:R-:W-:-:S04]  /*8460*/  IMAD.WIDE.U32 R128, R220, R126, R128 ;  /* 0x0000007edc807225 */ /* 0x000fc800078e0080 */
[----:B------:R-:W-:Y:S01]  /*8470*/  IMAD R45, R220, R127, R32 ;  /* 0x0000007fdc2d7224 */ /* 0x000fe200078e0220 */
[----:B------:R-:W-:Y:S06]  /*8480*/  @P3 BRA `(.L_x_4216) ;  /* 0x0000001800cc3947 */ /* 0x000fec0003800000 */
[----:B------:R-:W-:Y:S01]  /*8490*/  ISETP.NE.AND P3, PT, R20, RZ, PT ;  /* 0x000000ff1400720c */ /* 0x000fe20003f65270 */
[----:B------:R-:W-:Y:S01]  /*84a0*/  BSSY B1, `(.L_x_4258) ;  /* 0x000007a000017945 */ /* 0x000fe20003800000 */
[----:B------:R-:W-:-:S11]  /*84b0*/  IMAD.IADD R45, R129, 0x1, R45 ;  /* 0x00000001812d7824 */ /* 0x000fd600078e022d */
[----:B------:R-:W-:Y:S05]  /*84c0*/  @!P3 BRA `(.L_x_4259) ;  /* 0x0000000400dcb947 */ /* 0x000fea0003800000 */
[----:B------:R-:W-:Y:S01]  /*84d0*/  SEL R32, R124, R149, !P0 ;  /* 0x000000957c207207 */ /* 0x000fe20004000000 */
        /* <DEDUP_REMOVED lines=16> */
[----:B------:R-:W-:Y:S02]  /*85e0*/  LOP3.LUT R32, R205, 0x38, R37, 0xf8, !PT ;  /* 0x00000038cd207812 */ /* 0x000fe400078ef825 */
[----:B------:R-:W-:Y:S02]  /*85f0*/  LEA.HI R33, R33, R36, RZ, 0x3 ;  /* 0x0000002421217211 */ /* 0x000fe400078f18ff */
[----:B------:R-:W-:Y:S02]  /*8600*/  LOP3.LUT R32, R32, R233, RZ, 0x3c, !PT ;  /* 0x000000e920207212 */ /* 0x000fe400078e3cff */
[----:B------:R-:W-:-:S02]  /*8610*/  SHF.R.S32.HI R33, RZ, 0x3, R33 ;  /* 0x00000003ff217819 */ /* 0x000fc40000011421 */
[----:B------:R-:W-:-:S03]  /*8620*/  ISETP.GE.AND P4, PT, R192, R119, PT ;  /* 0x00000077c000720c */ /* 0x000fc60003f86270 */
[----:B------:R-:W-:-:S04]  /*8630*/  IMAD R33, R33, 0x1800, R210 ;  /* 0x0000180021217824 */ /* 0x000fc800078e02d2 */
[----:B------:R-:W-:Y:S02]  /*8640*/  IMAD.IADD R33, R33, 0x1, R32 ;  /* 0x0000000121217824 */ /* 0x000fe400078e0220 */
[C---:B------:R-:W-:Y:S02]  /*8650*/  IMAD R32, R22.reuse, 0x4800, R141 ;  /* 0x0000480016207824 */ /* 0x040fe400078e028d */
[----:B------:R-:W-:Y:S02]  /*8660*/  IMAD R34, R22, 0x4800, R33 ;  /* 0x0000480016227824 */ /* 0x000fe400078e0221 */
[--C-:B------:R-:W-:Y:S02]  /*8670*/  IMAD R32, R32, 0x2, R17.reuse ;  /* 0x0000000220207824 */ /* 0x100fe400078e0211 */
[----:B------:R-:W-:-:S04]  /*8680*/  IMAD R36, R34, 0x2, R17 ;  /* 0x0000000222247824 */ /* 0x000fc800078e0211 */
[----:B------:R-:W0:Y:S04]  /*8690*/  LDS.128 R32, [R32+0x1e400] ;  /* 0x01e4000020207984 */ /* 0x000e280000000c00 */
[----:B------:R-:W2:Y:S01]  /*86a0*/  LDS.128 R36, [R36+0x1e400] ;  /* 0x01e4000024247984 */ /* 0x000ea20000000c00 */
[----:B------:R-:W-:Y:S05]  /*86b0*/  @P4 BRA `(.L_x_4261) ;  /* 0x0000000400504947 */ /* 0x000fea0003800000 */
[----:B--2---:R-:W-:Y:S01]  /*86c0*/  MOV R49, R37 ;  /* 0x0000002500317202 */ /* 0x004fe20000000f00 */
[----:B------:R-:W-:Y:S01]  /*86d0*/  IMAD.MOV.U32 R51, RZ, RZ, R39 ;  /* 0x000000ffff337224 */ /* 0x000fe200078e0027 */
[----:B------:R-:W-:Y:S01]  /*86e0*/  SHF.R.U32.HI R55, RZ, 0x10, R77 ;  /* 0x00000010ff377819 */ /* 0x000fe2000001164d */
[----:B0-----:R-:W-:Y:S01]  /*86f0*/  IMAD.MOV.U32 R37, RZ, RZ, R35 ;  /* 0x000000ffff257224 */ /* 0x001fe200078e0023 */
[--C-:B------:R-:W-:Y:S01]  /*8700*/  SHF.R.U32.HI R53, RZ, 0x10, R65.reuse ;  /* 0x00000010ff357819 */ /* 0x100fe20000011641 */
[----:B------:R-:W-:Y:S01]  /*8710*/  HADD2.F32 R54, -RZ, R175.H1_H1 ;  /* 0x300000afff367230 */ /* 0x000fe20000004100 */
[----:B------:R-:W-:Y:S01]  /*8720*/  SHF.R.U64 R44, R64, 0x10, R65 ;  /* 0x00000010402c7819 */ /* 0x000fe20000001241 */
        /* <DEDUP_REMOVED lines=23> */
[--C-:B------:R-:W-:Y:S02]  /*88a0*/  HADD2.F32 R39, -RZ, R37.reuse.H0_H0 ;  /* 0x20000025ff277230 */ /* 0x100fe40000004100 */
[----:B------:R-:W-:Y:S01]  /*88b0*/  FMUL.FTZ R80, R49, R76 ;  /* 0x0000004c31507220 */ /* 0x000fe20000410000 */
[----:B------:R-:W-:Y:S01]  /*88c0*/  HADD2.F32 R78, -RZ, R78.H0_H0 ;  /* 0x2000004eff4e7230 */ /* 0x000fe20000004100 */
[----:B------:R-:W-:Y:S01]  /*88d0*/  F2FP.F16.F32.PACK_AB R33, R50, R33 ;  /* 0x000000213221723e */ /* 0x000fe200000000ff */
[----:B------:R-:W-:-:S02]  /*88e0*/  HADD2.F32 R54, -RZ, R37.H1_H1 ;  /* 0x30000025ff367230 */ /* 0x000fc40000004100 */
[----:B------:R-:W-:Y:S01]  /*88f0*/  FMUL.FTZ R76, R39, R76 ;  /* 0x0000004c274c7220 */ /* 0x000fe20000410000 */
[----:B------:R-:W-:Y:S02]  /*8900*/  HADD2.F32 R64, -RZ, R161.H1_H1 ;  /* 0x300000a1ff407230 */ /* 0x000fe40000004100 */
[-C--:B------:R-:W-:Y:S01]  /*8910*/  FMUL.FTZ R53, R51, R78.reuse ;  /* 0x0000004e33357220 */ /* 0x080fe20000410000 */
[----:B------:R-:W-:Y:S02]  /*8920*/  HADD2.F32 R66, -RZ, R66.H0_H0 ;  /* 0x20000042ff427230 */ /* 0x000fe40000004100 */
[C---:B------:R-:W-:Y:S01]  /*8930*/  FMUL.FTZ R78, R54.reuse, R78 ;  /* 0x0000004e364e7220 */ /* 0x040fe20000410000 */
[----:B------:R-:W-:Y:S02]  /*8940*/  HADD2.F32 R162, -RZ, R162.H0_H0 ;  /* 0x200000a2ffa27230 */ /* 0x000fe40000004100 */
[-C--:B------:R-:W-:Y:S01]  /*8950*/  FFMA.FTZ R37, R39, R64.reuse, -R80 ;  /* 0x0000004027257223 */ /* 0x080fe20000010850 */
[----:B------:R-:W-:Y:S01]  /*8960*/  FFMA.FTZ R39, R49, R64, R76 ;  /* 0x0000004031277223 */ /* 0x000fe2000001004c */
[----:B------:R-:W-:Y:S01]  /*8970*/  FFMA.FTZ R54, R54, R66, -R53 ;  /* 0x0000004236367223 */ /* 0x000fe20000010835 */
[----:B------:R-:W-:-:S02]  /*8980*/  HADD2.F32 R53, -RZ, R47.H0_H0 ;  /* 0x2000002fff357230 */ /* 0x000fc40000004100 */
[----:B------:R-:W-:Y:S01]  /*8990*/  FFMA.FTZ R64, R51, R66, R78 ;  /* 0x0000004233407223 */ /* 0x000fe2000001004e */
[----:B------:R-:W-:Y:S02]  /*89a0*/  HADD2.F32 R49, -RZ, R36.H0_H0 ;  /* 0x20000024ff317230 */ /* 0x000fe40000004100 */
[----:B------:R-:W-:Y:S01]  /*89b0*/  HADD2.F32 R47, -RZ, R32.H0_H0 ;  /* 0x20000020ff2f7230 */ /* 0x000fe20000004100 */
[----:B------:R-:W-:Y:S01]  /*89c0*/  F2FP.F16.F32.PACK_AB R54, R54, R37 ;  /* 0x000000253636723e */ /* 0x000fe200000000ff */
[----:B------:R-:W-:Y:S01]  /*89d0*/  HADD2.F32 R36, -RZ, R36.H1_H1 ;  /* 0x30000024ff247230 */ /* 0x000fe20000004100 */
[----:B------:R-:W-:Y:S01]  /*89e0*/  F2FP.F16.F32.PACK_AB R37, R52, R35 ;  /* 0x000000233425723e */ /* 0x000fe200000000ff */
[----:B------:R-:W-:Y:S01]  /*89f0*/  HADD2.F32 R66, -RZ, R175.H0_H0 ;  /* 0x200000afff427230 */ /* 0x000fe20000004100 */
[----:B------:R-:W-:Y:S01]  /*8a00*/  F2FP.F16.F32.PACK_AB R39, R64, R39 ;  /* 0x000000274027723e */ /* 0x000fe200000000ff */
[----:B------:R-:W-:Y:S02]  /*8a10*/  HADD2.F32 R32, -RZ, R32.H1_H1 ;  /* 0x30000020ff207230 */ /* 0x000fe40000004100 */
[----:B------:R-:W-:Y:S01]  /*8a20*/  FMUL.FTZ R55, R36, R53 ;  /* 0x0000003524377220 */ /* 0x000fe20000410000 */
[----:B------:R-:W-:-:S02]  /*8a30*/  HADD2.F32 R51, -RZ, R44.H0_H0 ;  /* 0x2000002cff337230 */ /* 0x000fc40000004100 */
[-C--:B------:R-:W-:Y:S01]  /*8a40*/  FMUL.FTZ R44, R49, R66.reuse ;  /* 0x00000042312c7220 */ /* 0x080fe20000410000 */
[----:B------:R-:W-:Y:S01]  /*8a50*/  FMUL.FTZ R66, R47, R66 ;  /* 0x000000422f427220 */ /* 0x000fe20000410000 */
[C---:B------:R-:W-:Y:S01]  /*8a60*/  FMUL.FTZ R53, R32.reuse, R53 ;  /* 0x0000003520357220 */ /* 0x040fe20000410000 */
[----:B------:R-:W-:Y:S02]  /*8a70*/  HADD2.F32 R173, -RZ, R173.H0_H0 ;  /* 0x200000adffad7230 */ /* 0x000fe40000004100 */
[-C--:B------:R-:W-:Y:S01]  /*8a80*/  FFMA.FTZ R55, R32, R51.reuse, -R55 ;  /* 0x0000003320377223 */ /* 0x080fe20000010837 */
[-C--:B------:R-:W-:Y:S01]  /*8a90*/  FFMA.FTZ R66, R49, R162.reuse, R66 ;  /* 0x000000a231427223 */ /* 0x080fe20000010042 */
[----:B------:R-:W-:Y:S01]  /*8aa0*/  FFMA.FTZ R53, R36, R51, R53 ;  /* 0x0000003324357223 */ /* 0x000fe20000010035 */
[----:B------:R-:W-:Y:S02]  /*8ab0*/  HADD2.F32 R36, -RZ, R38.H0_H0 ;  /* 0x20000026ff247230 */ /* 0x000fe40000004100 */
[----:B------:R-:W-:Y:S01]  /*8ac0*/  FFMA.FTZ R44, R47, R162, -R44 ;  /* 0x000000a22f2c7223 */ /* 0x000fe2000001082c */
[----:B------:R-:W-:-:S02]  /*8ad0*/  HADD2.F32 R49, -RZ, R48.H0_H0 ;  /* 0x20000030ff317230 */ /* 0x000fc40000004100 */
        /* <DEDUP_REMOVED lines=18> */
.L_x_4261:
[----:B------:R-:W-:Y:S05]  /*8c00*/  BSYNC B2 ;  /* 0x0000000000027941 */ /* 0x000fea0003800000 */
.L_x_4260:
[----:B------:R-:W-:Y:S02]  /*8c10*/  ULDC.64 UR4, c[0x0][0x208] ;  /* 0x0000820000047ab9 */ /* 0x000fe40000000a00 */
[----:B0-----:R4:W-:Y:S04]  /*8c20*/  STG.E.128 desc[UR4][R40.64], R32 ;  /* 0x0000002028007986 */ /* 0x0019e8000c101d04 */
[----:B--2---:R4:W-:Y:S02]  /*8c30*/  @!P3 STG.E.128 desc[UR4][R42.64], R36 ;  /* 0x000000242a00b986 */ /* 0x0049e4000c101d04 */
.L_x_4259:
[----:B------:R-:W-:Y:S05]  /*8c40*/  BSYNC B1 ;  /* 0x0000000000017941 */ /* 0x000fea0003800000 */
.L_x_4258:
        /* <DEDUP_REMOVED lines=34> */
[----:B0-----:R-:W-:Y:S01]  /*8e70*/  MOV R49, R32 ;  /* 0x0000002000317202 */ /* 0x001fe20000000f00 */
[----:B--2---:R-:W-:Y:S01]  /*8e80*/  IMAD.MOV.U32 R32, RZ, RZ, R37 ;  /* 0x000000ffff207224 */ /* 0x004fe200078e0025 */
[----:B------:R-:W-:Y:S01]  /*8e90*/  SHF.R.U32.HI R54, RZ, 0x10, R73 ;  /* 0x00000010ff367819 */ /* 0x000fe20000011649 */
[----:B------:R-:W-:Y:S01]  /*8ea0*/  IMAD.MOV.U32 R50, RZ, RZ, R36 ;  /* 0x000000ffff327224 */ /* 0x000fe200078e0024 */
[----:B------:R-:W-:Y:S01]  /*8eb0*/  MOV R51, R39 ;  /* 0x0000002700337202 */ /* 0x000fe20000000f00 */
[----:B------:R-:W-:Y:S01]  /*8ec0*/  HADD2.F32 R55, -RZ, R160.H1_H1 ;  /* 0x300000a0ff377230 */ /* 0x000fe20000004100 */
[--C-:B------:R-:W-:Y:S01]  /*8ed0*/  SHF.R.U32.HI R52, RZ, 0x10, R61.reuse ;  /* 0x00000010ff347819 */ /* 0x100fe2000001163d */
[--C-:B------:R-:W-:Y:S01]  /*8ee0*/  HADD2.F32 R36, -RZ, R32.reuse.H0_H0 ;  /* 0x20000020ff247230 */ /* 0x100fe20000004100 */
[----:B------:R-:W-:Y:S01]  /*8ef0*/  SHF.R.U64 R47, R60, 0x10, R61 ;  /* 0x000000103c2f7819 */ /* 0x000fe2000000123d */
[----:B------:R-:W-:Y:S01]  /*8f00*/  HADD2.F32 R39, -RZ, R32.H1_H1 ;  /* 0x30000020ff277230 */ /* 0x000fe20000004100 */
[----:B------:R-:W-:Y:S01]  /*8f10*/  SHF.R.U64 R46, R74, 0x10, R75 ;  /* 0x000000104a2e7819 */ /* 0x000fe2000000124b */
[----:B------:R-:W-:Y:S01]  /*8f20*/  IMAD.MOV.U32 R37, RZ, RZ, R35 ;  /* 0x000000ffff257224 */ /* 0x000fe200078e0023 */
[----:B------:R-:W-:Y:S01]  /*8f30*/  SHF.R.U32.HI R74, RZ, 0x10, R75 ;  /* 0x00000010ff4a7819 */ /* 0x000fe2000001164b */
[--C-:B------:R-:W-:Y:S01]  /*8f40*/  HADD2.F32 R32, -RZ, R33.reuse.H0_H0 ;  /* 0x20000021ff207230 */ /* 0x100fe20000004100 */
        /* <DEDUP_REMOVED lines=14> */
[----:B------:R-:W-:Y:S01]  /*9030*/  HADD2.F32 R55, -RZ, R159.H1_H1 ;  /* 0x3000009fff377230 */ /* 0x000fe20000004100 */
[----:B------:R-:W-:Y:S01]  /*9040*/  SHF.R.U64 R48, R72, 0x10, R73 ;  /* 0x0000001048307819 */ /* 0x000fe20000001249 */
[--C-:B------:R-:W-:Y:S01]  /*9050*/  HADD2.F32 R52, -RZ, R51.reuse.H0_H0 ;  /* 0x20000033ff347230 */ /* 0x100fe20000004100 */
[----:B------:R-:W-:Y:S01]  /*9060*/  F2FP.F16.F32.PACK_AB R35, R35, R32 ;  /* 0x000000202323723e */ /* 0x000fe200000000ff */
[----:B------:R-:W-:-:S02]  /*9070*/  HADD2.F32 R51, -RZ, R51.H1_H1 ;  /* 0x30000033ff337230 */ /* 0x000fc40000004100 */
[----:B------:R-:W-:Y:S02]  /*9080*/  HADD2.F32 R60, -RZ, R74.H0_H0 ;  /* 0x2000004aff3c7230 */ /* 0x000fe40000004100 */
[----:B------:R-:W-:Y:S02]  /*9090*/  HADD2.F32 R53, -RZ, R157.H1_H1 ;  /* 0x3000009dff357230 */ /* 0x000fe40000004100 */
[--C-:B------:R-:W-:Y:S02]  /*90a0*/  HADD2.F32 R39, -RZ, R37.reuse.H0_H0 ;  /* 0x20000025ff277230 */ /* 0x100fe40000004100 */
[----:B------:R-:W-:Y:S01]  /*90b0*/  FMUL.FTZ R64, R51, R60 ;  /* 0x0000003c33407220 */ /* 0x000fe20000410000 */
[----:B------:R-:W-:Y:S02]  /*90c0*/  HADD2.F32 R54, -RZ, R62.H0_H0 ;  /* 0x2000003eff367230 */ /* 0x000fe40000004100 */
[----:B------:R-:W-:Y:S01]  /*90d0*/  FMUL.FTZ R62, R52, R55 ;  /* 0x00000037343e7220 */ /* 0x000fe20000410000 */
[----:B------:R-:W-:-:S02]  /*90e0*/  HADD2.F32 R37, -RZ, R37.H1_H1 ;  /* 0x30000025ff257230 */ /* 0x000fc40000004100 */
[C---:B------:R-:W-:Y:S01]  /*90f0*/  FMUL.FTZ R55, R39.reuse, R55 ;  /* 0x0000003727377220 */ /* 0x040fe20000410000 */
[----:B------:R-:W-:Y:S02]  /*9100*/  HADD2.F32 R160, -RZ, R160.H0_H0 ;  /* 0x200000a0ffa07230 */ /* 0x000fe40000004100 */
[-C--:B------:R-:W-:Y:S01]  /*9110*/  FFMA.FTZ R62, R39, R53.reuse, -R62 ;  /* 0x00000035273e7223 */ /* 0x080fe2000001083e */
[----:B------:R-:W-:Y:S02]  /*9120*/  HADD2.F32 R39, -RZ, R50.H0_H0 ;  /* 0x20000032ff277230 */ /* 0x000fe40000004100 */
[C---:B------:R-:W-:Y:S01]  /*9130*/  FMUL.FTZ R66, R37.reuse, R60 ;  /* 0x0000003c25427220 */ /* 0x040fe20000410000 */
[----:B------:R-:W-:Y:S01]  /*9140*/  FFMA.FTZ R61, R37, R54, -R64 ;  /* 0x00000036253d7223 */ /* 0x000fe20000010840 */
[----:B------:R-:W-:Y:S02]  /*9150*/  HADD2.F32 R37, -RZ, R49.H0_H0 ;  /* 0x20000031ff257230 */ /* 0x000fe40000004100 */
[----:B------:R-:W-:Y:S01]  /*9160*/  FFMA.FTZ R60, R52, R53, R55 ;  /* 0x00000035343c7223 */ /* 0x000fe20000010037 */
[----:B------:R-:W-:-:S02]  /*9170*/  HADD2.F32 R48, -RZ, R48.H0_H0 ;  /* 0x20000030ff307230 */ /* 0x000fc40000004100 */
[----:B------:R-:W-:Y:S01]  /*9180*/  FMUL.FTZ R52, R39, R160 ;  /* 0x000000a027347220 */ /* 0x000fe20000410000 */
[----:B------:R-:W-:Y:S02]  /*9190*/  HADD2.F32 R50, -RZ, R50.H1_H1 ;  /* 0x30000032ff327230 */ /* 0x000fe40000004100 */
[----:B------:R-:W-:Y:S01]  /*91a0*/  FFMA.FTZ R63, R51, R54, R66 ;  /* 0x00000036333f7223 */ /* 0x000fe20000010042 */
[----:B------:R-:W-:Y:S02]  /*91b0*/  HADD2.F32 R49, -RZ, R49.H1_H1 ;  /* 0x30000031ff317230 */ /* 0x000fe40000004100 */
[----:B------:R-:W-:Y:S01]  /*91c0*/  FMUL.FTZ R160, R37, R160 ;  /* 0x000000a025a07220 */ /* 0x000fe20000410000 */
[----:B------:R-:W-:Y:S02]  /*91d0*/  HADD2.F32 R158, -RZ, R158.H0_H0 ;  /* 0x2000009eff9e7230 */ /* 0x000fe40000004100 */
[----:B------:R-:W-:Y:S01]  /*91e0*/  FMUL.FTZ R54, R50, R48 ;  /* 0x0000003032367220 */ /* 0x000fe20000410000 */
[----:B------:R-:W-:-:S02]  /*91f0*/  HADD2.F32 R47, -RZ, R47.H0_H0 ;  /* 0x2000002fff2f7230 */ /* 0x000fc40000004100 */
[----:B------:R-:W-:Y:S01]  /*9200*/  FMUL.FTZ R53, R49, R48 ;  /* 0x0000003031357220 */ /* 0x000fe20000410000 */
[----:B------:R-:W-:Y:S02]  /*9210*/  HADD2.F32 R48, -RZ, R157.H0_H0 ;  /* 0x2000009dff307230 */ /* 0x000fe40000004100 */
[-C--:B------:R-:W-:Y:S01]  /*9220*/  FFMA.FTZ R160, R39, R158.reuse, R160 ;  /* 0x0000009e27a07223 */ /* 0x080fe200000100a0 */
[----:B------:R-:W-:Y:S01]  /*9230*/  FFMA.FTZ R52, R37, R158, -R52 ;  /* 0x0000009e25347223 */ /* 0x000fe20000010834 */
[-C--:B------:R-:W-:Y:S01]  /*9240*/  FFMA.FTZ R51, R49, R47.reuse, -R54 ;  /* 0x0000002f31337223 */ /* 0x080fe20000010836 */
[----:B------:R-:W-:Y:S01]  /*9250*/  FFMA.FTZ R53, R50, R47, R53 ;  /* 0x0000002f32357223 */ /* 0x000fe20000010035 */
[----:B------:R-:W-:Y:S01]  /*9260*/  HADD2.F32 R39, -RZ, R38.H0_H0 ;  /* 0x20000026ff277230 */ /* 0x000fe20000004100 */
[----:B------:R-:W-:Y:S01]  /*9270*/  F2FP.F16.F32.PACK_AB R61, R61, R62 ;  /* 0x0000003e3d3d723e */ /* 0x000fe200000000ff */
[----:B------:R-:W-:Y:S01]  /*9280*/  HADD2.F32 R50, -RZ, R159.H0_H0 ;  /* 0x2000009fff327230 */ /* 0x000fe20000004100 */
[----:B------:R-:W-:Y:S01]  /*9290*/  F2FP.F16.F32.PACK_AB R32, R51, R52 ;  /* 0x000000343320723e */ /* 0x000fe200000000ff */
[----:B------:R-:W-:-:S02]  /*92a0*/  HADD2.F32 R49, -RZ, R46.H0_H0 ;  /* 0x2000002eff317230 */ /* 0x000fc40000004100 */
[----:B------:R-:W-:Y:S02]  /*92b0*/  HADD2.F32 R37, -RZ, R34.H0_H0 ;  /* 0x20000022ff257230 */ /* 0x000fe40000004100 */
[----:B------:R-:W-:Y:S02]  /*92c0*/  HADD2.F32 R38, -RZ, R38.H1_H1 ;  /* 0x30000026ff267230 */ /* 0x000fe40000004100 */
[----:B------:R-:W-:Y:S02]  /*92d0*/  HADD2.F32 R34, -RZ, R34.H1_H1 ;  /* 0x30000022ff227230 */ /* 0x000fe40000004100 */
        /* <DEDUP_REMOVED lines=16> */
.L_x_4265:
[----:B------:R-:W-:Y:S05]  /*93e0*/  BSYNC B2 ;  /* 0x0000000000027941 */ /* 0x000fea0003800000 */
.L_x_4264:
[----:B------:R-:W-:Y:S02]  /*93f0*/  ULDC.64 UR4, c[0x0][0x208] ;  /* 0x0000820000047ab9 */ /* 0x000fe40000000a00 */
[----:B0-----:R0:W-:Y:S04]  /*9400*/  STG.E.128 desc[UR4][R40.64], R32 ;  /* 0x0000002028007986 */ /* 0x0011e8000c101d04 */
[----:B--2---:R0:W-:Y:S02]  /*9410*/  @!P3 STG.E.128 desc[UR4][R42.64], R36 ;  /* 0x000000242a00b986 */ /* 0x0041e4000c101d04 */
.L_x_4263:
[----:B------:R-:W-:Y:S05]  /*9420*/  BSYNC B1 ;  /* 0x0000000000017941 */ /* 0x000fea0003800000 */
.L_x_4262:
[----:B------:R-:W-:-:S13]  /*9430*/  ISETP.NE.AND P3, PT, R25, RZ, PT ;  /* 0x000000ff1900720c */ /* 0x000fda0003f65270 */
[----:B------:R-:W-:Y:S05]  /*9440*/  @!P3 BRA `(.L_x_4216) ;  /* 0x0000000800dcb947 */ /* 0x000fea0003800000 */
[----:B------:R-:W-:Y:S01]  /*9450*/  LOP3.LUT P5, RZ, R16, 0x1, RZ, 0xc0, !PT ;  /* 0x0000000110ff7812 */ /* 0x000fe200078ac0ff */
[----:B------:R-:W-:Y:S01]  /*9460*/  BSSY B1, `(.L_x_4266) ;  /* 0x0000070000017945 */ /* 0x000fe20003800000 */
[----:B0---4-:R-:W-:Y:S02]  /*9470*/  IADD3 R35, P3, P4, R108, R128, R15 ;  /* 0x000000806c237210 */ /* 0x011fe40007c7e00f */
[----:B------:R-:W-:Y:S02]  /*9480*/  SEL R149, R124, R149, !P5 ;  /* 0x000000957c957207 */ /* 0x000fe40006800000 */
[----:B---3--:R-:W-:Y:S02]  /*9490*/  IADD3.X R38, R4, R45, R112, P3, P4 ;  /* 0x0000002d04267210 */ /* 0x008fe40001fe8470 */
[----:B------:R-:W-:Y:S02]  /*94a0*/  SHF.R.S32.HI R32, RZ, 0x1f, R149 ;  /* 0x0000001fff207819 */ /* 0x000fe40000011495 */
[----:B------:R-:W-:-:S02]  /*94b0*/  LEA R40, P3, R35, R120, 0x1 ;  /* 0x0000007823287211 */ /* 0x000fc400078608ff */
[----:B------:R-:W-:Y:S02]  /*94c0*/  LEA.HI R32, R32, R149, RZ, 0x4 ;  /* 0x0000009520207211 */ /* 0x000fe400078f20ff */
[----:B------:R-:W-:Y:S02]  /*94d0*/  LEA.HI.X R41, R35, R121, R38, 0x1, P3 ;  /* 0x0000007923297211 */ /* 0x000fe400018f0c26 */
[----:B------:R-:W-:Y:S02]  /*94e0*/  LEA.HI.SX32 R32, R32, R115, 0x1c ;  /* 0x0000007320207211 */ /* 0x000fe400078fe2ff */
[----:B------:R-:W-:Y:S02]  /*94f0*/  ISETP.GE.AND P3, PT, R199, R119, PT ;  /* 0x00000077c700720c */ /* 0x000fe40003f66270 */
[----:B------:R-:W-:Y:S01]  /*9500*/  SHF.R.S32.HI R33, RZ, 0x1f, R32 ;  /* 0x0000001fff217819 */ /* 0x000fe20000011420 */
[----:B------:R-:W-:-:S03]  /*9510*/  IMAD.SHL.U32 R42, R32, 0x8, RZ ;  /* 0x00000008202a7824 */ /* 0x000fc600078e00ff */
[----:B------:R-:W-:Y:S02]  /*9520*/  LEA.HI R33, R33, R32, RZ, 0x3 ;  /* 0x0000002021217211 */ /* 0x000fe400078f18ff */
[----:B------:R-:W-:Y:S02]  /*9530*/  LOP3.LUT R32, R205, 0x38, R42, 0xf8, !PT ;  /* 0x00000038cd207812 */ /* 0x000fe400078ef82a */
        /* <DEDUP_REMOVED lines=13> */
[----:B0-----:R-:W-:Y:S01]  /*9610*/  MOV R36, R34 ;  /* 0x0000002200247202 */ /* 0x001fe20000000f00 */
[----:B------:R-:W-:Y:S01]  /*9620*/  IMAD.MOV.U32 R46, RZ, RZ, R38 ;  /* 0x000000ffff2e7224 */ /* 0x000fe200078e0026 */
        /* <DEDUP_REMOVED lines=27> */
[----:B------:R-:W-:Y:S02]  /*97e0*/  HADD2.F32 R48, -RZ, R70.H0_H0 ;  /* 0x20000046ff307230 */ /* 0x000fe40000004100 */
[----:B------:R-:W-:Y:S01]  /*97f0*/  FMUL.FTZ R47, R33, R47 ;  /* 0x0000002f212f7220 */ /* 0x000fe20000410000 */
[----:B------:R-:W-:Y:S01]  /*9800*/  HADD2.F32 R35, -RZ, R35.H1_H1 ;  /* 0x30000023ff237230 */ /* 0x000fe20000004100 */
[----:B------:R-:W-:Y:S01]  /*9810*/  SHF.R.U64 R61, R56, 0x10, R57 ;  /* 0x00000010383d7819 */ /* 0x000fe20000001239 */
[----:B------:R-:W-:-:S02]  /*9820*/  HADD2.F32 R37, -RZ, R152.H1_H1 ;  /* 0x30000098ff257230 */ /* 0x000fc40000004100 */
[-C--:B------:R-:W-:Y:S01]  /*9830*/  FMUL.FTZ R56, R39, R48.reuse ;  /* 0x0000003027387220 */ /* 0x080fe20000410000 */
[----:B------:R-:W-:Y:S02]  /*9840*/  HADD2.F32 R38, -RZ, R58.H0_H0 ;  /* 0x2000003aff267230 */ /* 0x000fe40000004100 */
[----:B------:R-:W-:Y:S01]  /*9850*/  FMUL.FTZ R58, R35, R48 ;  /* 0x00000030233a7220 */ /* 0x000fe20000410000 */
[----:B------:R-:W-:Y:S02]  /*9860*/  HADD2.F32 R156, -RZ, R156.H0_H0 ;  /* 0x2000009cff9c7230 */ /* 0x000fe40000004100 */
[-C--:B------:R-:W-:Y:S01]  /*9870*/  FFMA.FTZ R48, R34, R37.reuse, R47 ;  /* 0x0000002522307223 */ /* 0x080fe2000001002f */
[----:B------:R-:W-:Y:S01]  /*9880*/  FFMA.FTZ R54, R33, R37, -R54 ;  /* 0x0000002521367223 */ /* 0x000fe20000010836 */
[----:B------:R-:W-:Y:S02]  /*9890*/  HADD2.F32 R34, -RZ, R44.H0_H0 ;  /* 0x2000002cff227230 */ /* 0x000fe40000004100 */
[----:B------:R-:W-:Y:S01]  /*98a0*/  FFMA.FTZ R55, R35, R38, -R56 ;  /* 0x0000002623377223 */ /* 0x000fe20000010838 */
[----:B------:R-:W-:-:S02]  /*98b0*/  HADD2.F32 R37, -RZ, R60.H0_H0 ;  /* 0x2000003cff257230 */ /* 0x000fc40000004100 */
[----:B------:R-:W-:Y:S01]  /*98c0*/  FFMA.FTZ R57, R39, R38, R58 ;  /* 0x0000002627397223 */ /* 0x000fe2000001003a */
[----:B------:R-:W-:Y:S02]  /*98d0*/  HADD2.F32 R33, -RZ, R32.H0_H0 ;  /* 0x20000020ff217230 */ /* 0x000fe40000004100 */
[-C--:B------:R-:W-:Y:S01]  /*98e0*/  FMUL.FTZ R38, R34, R156.reuse ;  /* 0x0000009c22267220 */ /* 0x080fe20000410000 */
[----:B------:R-:W-:Y:S01]  /*98f0*/  HADD2.F32 R44, -RZ, R44.H1_H1 ;  /* 0x3000002cff2c7230 */ /* 0x000fe20000004100 */
[----:B------:R-:W-:Y:S01]  /*9900*/  F2FP.F16.F32.PACK_AB R49, R50, R49 ;  /* 0x000000313231723e */ /* 0x000fe200000000ff */
[----:B------:R-:W-:Y:S02]  /*9910*/  HADD2.F32 R32, -RZ, R32.H1_H1 ;  /* 0x30000020ff207230 */ /* 0x000fe40000004100 */
[----:B------:R-:W-:Y:S01]  /*9920*/  FMUL.FTZ R39, R33, R156 ;  /* 0x0000009c21277220 */ /* 0x000fe20000410000 */
[----:B------:R-:W-:Y:S02]  /*9930*/  HADD2.F32 R153, -RZ, R153.H0_H0 ;  /* 0x20000099ff997230 */ /* 0x000fe40000004100 */
[----:B------:R-:W-:Y:S01]  /*9940*/  FMUL.FTZ R47, R44, R37 ;  /* 0x000000252c2f7220 */ /* 0x000fe20000410000 */
[----:B------:R-:W-:-:S02]  /*9950*/  HADD2.F32 R35, -RZ, R61.H0_H0 ;  /* 0x2000003dff237230 */ /* 0x000fc40000004100 */
[C---:B------:R-:W-:Y:S01]  /*9960*/  FMUL.FTZ R37, R32.reuse, R37 ;  /* 0x0000002520257220 */ /* 0x040fe20000410000 */
[----:B------:R-:W-:Y:S02]  /*9970*/  HADD2.F32 R154, -RZ, R154.H0_H0 ;  /* 0x2000009aff9a7230 */ /* 0x000fe40000004100 */
[----:B------:R-:W-:Y:S01]  /*9980*/  FFMA.FTZ R38, R33, R153, -R38 ;  /* 0x0000009921267223 */ /* 0x000fe20000010826 */
[----:B------:R-:W-:Y:S02]  /*9990*/  HADD2.F32 R33, -RZ, R46.H0_H0 ;  /* 0x2000002eff217230 */ /* 0x000fe40000004100 */
[-C--:B------:R-:W-:Y:S01]  /*99a0*/  FFMA.FTZ R47, R32, R35.reuse, -R47 ;  /* 0x00000023202f7223 */ /* 0x080fe2000001082f */
[----:B------:R-:W-:Y:S01]  /*99b0*/  FFMA.FTZ R44, R44, R35, R37 ;  /* 0x000000232c2c7223 */ /* 0x000fe20000010025 */
        /* <DEDUP_REMOVED lines=22> */
[----:B------:R-:W-:Y:S01]  /*9b20*/  F2FP.F16.F32.PACK_AB R38, R35, R154 ;  /* 0x0000009a2326723e */ /* 0x000fe200000000ff */
[----:B------:R-:W-:Y:S01]  /*9b30*/  IMAD.MOV.U32 R37, RZ, RZ, R49 ;  /* 0x000000ffff257224 */ /* 0x000fe200078e0031 */
[----:B------:R-:W-:Y:S02]  /*9b40*/  F2FP.F16.F32.PACK_AB R33, R52, R51 ;  /* 0x000000333421723e */ /* 0x000fe400000000ff */
[----:B------:R-:W-:-:S07]  /*9b50*/  MOV R35, R54 ;  /* 0x0000003600237202 */ /* 0x000fce0000000f00 */
.L_x_4267:
[----:B------:R-:W-:Y:S05]  /*9b60*/  BSYNC B1 ;  /* 0x0000000000017941 */ /* 0x000fea0003800000 */
.L_x_4266:
[----:B------:R-:W-:Y:S01]  /*9b70*/  ISETP.GE.AND P3, PT, R42, R147, PT ;  /* 0x000000932a00720c */ /* 0x000fe20003f66270 */
[----:B------:R-:W-:Y:S02]  /*9b80*/  ULDC.64 UR4, c[0x0][0x208] ;  /* 0x0000820000047ab9 */ /* 0x000fe40000000a00 */
[----:B0-----:R0:W-:Y:S10]  /*9b90*/  STG.E.128 desc[UR4][R40.64], R32 ;  /* 0x0000002028007986 */ /* 0x0011f4000c101d04 */
[----:B------:R-:W-:Y:S05]  /*9ba0*/  @P3 BRA `(.L_x_4216) ;  /* 0x0000000400043947 */ /* 0x000fea0003800000 */
[--C-:B0-----:R-:W-:Y:S01]  /*9bb0*/  SHF.R.S32.HI R32, RZ, 0x1f, R42.reuse ;  /* 0x0000001fff207819 */ /* 0x101fe2000001142a */
[----:B------:R-:W-:Y:S01]  /*9bc0*/  ULDC.64 UR4, c[0x0][0x208] ;  /* 0x0000820000047ab9 */ /* 0x000fe20000000a00 */
[----:B------:R-:W-:-:S04]  /*9bd0*/  IADD3 R42, P3, P4, R108, R128, R42 ;  /* 0x000000806c2a7210 */ /* 0x000fc80007c7e02a */
[----:B------:R-:W-:Y:S02]  /*9be0*/  IADD3.X R45, R4, R45, R32, P3, P4 ;  /* 0x0000002d042d7210 */ /* 0x000fe40001fe8420 */
[----:B------:R-:W-:-:S04]  /*9bf0*/  LEA R120, P3, R42, R120, 0x1 ;  /* 0x000000782a787211 */ /* 0x000fc800078608ff */
[----:B------:R-:W-:-:S05]  /*9c00*/  LEA.HI.X R121, R42, R121, R45, 0x1, P3 ;  /* 0x000000792a797211 */ /* 0x000fca00018f0c2d */
[----:B--2---:R0:W-:Y:S01]  /*9c10*/  STG.E.128 desc[UR4][R120.64], R36 ;  /* 0x0000002478007986 */ /* 0x0041e2000c101d04 */
[----:B------:R-:W-:Y:S05]  /*9c20*/  BRA `(.L_x_4216) ;  /* 0x0000000000e47947 */ /* 0x000fea0003800000 */
.L_x_4183:
[----:B------:R-:W-:-:S04]  /*9c30*/  ULOP3.LUT UR4, UR60, 0x1, URZ, 0xfc, !UPT ;  /* 0x000000013c047892 */ /* 0x000fc8000f8efc3f */
[----:B------:R-:W-:-:S06]  /*9c40*/  UISETP.NE.AND UP0, UPT, UR4, 0x3, UPT ;  /* 0x000000030400788c */ /* 0x000fcc000bf05270 */
[----:B------:R-:W-:-:S13]  /*9c50*/  PLOP3.LUT P2, PT, PT, PT, UP0, 0x80, 0x0 ;  /* 0x000000000000781c */ /* 0x000fda0003f4f008 */
[----:B------:R-:W-:Y:S05]  /*9c60*/  @!P2 BRA `(.L_x_4268) ;  /* 0x000000000004a947 */ /* 0x000fea0003800000 */
[----:B------:R-:W-:Y:S01]  /*9c70*/  BPT.TRAP 0x1 ;  /* 0x000000040000795c */ /* 0x000fe20000300000 */
.L_x_4268:
[----:B------:R-:W-:Y:S01]  /*9c80*/  IMAD R89, R22, 0x8, R17 ;  /* 0x0000000816597824 */ /* 0x000fe200078e0211 */
[----:B------:R-:W-:Y:S01]  /*9c90*/  SHF.L.U32 R90, R204, 0x1f, RZ ;  /* 0x0000001fcc5a7819 */ /* 0x000fe200000006ff */
[----:B------:R-:W-:Y:S01]  /*9ca0*/  IMAD R88, R2, -0x60, R24 ;  /* 0xffffffa002587824 */ /* 0x000fe200078e0218 */
[----:B------:R-:W-:Y:S02]  /*9cb0*/  BSSY B1, `(.L_x_4269) ;  /* 0x0000004000017945 */ /* 0x000fe40003800000 */
[----:B------:R-:W0:Y:S02]  /*9cc0*/  SYNCS.PHASECHK.TRANS64.TRYWAIT P3, [R89+URZ+0x30890], R90 ;  /* 0x0308905a590075a7 */ /* 0x000e24000806017f */
[----:B------:R-:W-:Y:S01]  /*9cd0*/  VIMNMX R88, R88, 0x60, PT ;  /* 0x0000006058587848 */ /* 0x000fe20003fe0100 */
[----:B0-----:R-:W-:Y:S06]  /*9ce0*/  @!P3 BRA `(.L_x_4270) ;  /* 0x000001f400b0b947 */ /* 0x001fec0003800000 */
.L_x_4590:
[----:B------:R-:W-:Y:S05]  /*9cf0*/  BSYNC B1 ;  /* 0x0000000000017941 */ /* 0x000fea0003800000 */
.L_x_4269:
[----:B------:R-:W-:Y:S01]  /*9d00*/  ISETP.GE.AND P3, PT, R195, R88, PT ;  /* 0x00000058c300720c */ /* 0x000fe20003f66270 */
[----:B------:R-:W-:-:S12]  /*9d10*/  BSSY B1, `(.L_x_4271) ;  /* 0x0000015000017945 */ /* 0x000fd80003800000 */
[----:B------:R-:W-:Y:S05]  /*9d20*/  @P3 BRA `(.L_x_4272) ;  /* 0x00000000004c3947 */ /* 0x000fea0003800000 */
[----:B------:R-:W-:Y:S01]  /*9d30*/  ISETP.NE.AND P3, PT, R20, RZ, PT ;  /* 0x000000ff1400720c */ /* 0x000fe20003f65270 */
[----:B------:R-:W-:-:S12]  /*9d40*/  ULDC.64 UR4, c[0x0][0x208] ;  /* 0x0000820000047ab9 */ /* 0x000fd80000000a00 */
[----:B------:R-:W1:Y:S04]  /*9d50*/  @P3 LDS.128 R32, [R30+0x1e000] ;  /* 0x01e000001e203984 */ /* 0x000e680000000c00 */
[----:B-1----:R-:W-:Y:S01]  /*9d60*/  @P3 STG.E.128 desc[UR4][R38.64], R32 ;  /* 0x0000002026003986 */ /* 0x002fe2000c101d04 */
[----:B------:R-:W-:-:S13]  /*9d70*/  ISETP.NE.AND P3, PT, R21, RZ, PT ;  /* 0x000000ff1500720c */ /* 0x000fda0003f65270 */
        /* <DEDUP_REMOVED lines=13> */
[----:B-1----:R1:W-:Y:S02]  /*9e50*/  @P3 STG.E.128 desc[UR4][R38.64+0x140], R32 ;  /* 0x0001402026003986 */ /* 0x0023e4000c101d04 */
.L_x_4272:
[----:B------:R-:W-:Y:S05]  /*9e60*/  BSYNC B1 ;  /* 0x0000000000017941 */ /* 0x000fea0003800000 */
.L_x_4271:
[----:B------:R-:W-:-:S13]  /*9e70*/  ISETP.GE.AND P3, PT, R220, R88, PT ;  /* 0x00000058dc00720c */ /* 0x000fda0003f66270 */
[----:B------:R-:W-:Y:S05]  /*9e80*/  @P3 BRA `(.L_x_4216) ;  /* 0x00000000004c3947 */ /* 0x000fea0003800000 */
[----:B------:R-:W-:Y:S01]  /*9e90*/  ISETP.NE.AND P3, PT, R20, RZ, PT ;  /* 0x000000ff1400720c */ /* 0x000fe20003f65270 */
[----:B------:R-:W-:-:S12]  /*9ea0*/  ULDC.64 UR4, c[0x0][0x208] ;  /* 0x0000820000047ab9 */ /* 0x000fd80000000a00 */
[----:B-1----:R-:W1:Y:S04]  /*9eb0*/  @P3 LDS.128 R32, [R30+0x20000] ;  /* 0x020000001e203984 */ /* 0x002e680000000c00 */
        /* <DEDUP_REMOVED lines=16> */
.L_x_4216:
[----:B------:R-:W-:Y:S05]  /*9fc0*/  BSYNC B0 ;  /* 0x0000000000007941 */ /* 0x000fea0003800000 */
.L_x_4182:
        /* <DEDUP_REMOVED lines=17> */
.L_x_4274:
[----:B------:R-:W-:Y:S05]  /*a0e0*/  BSYNC B0 ;  /* 0x0000000000007941 */ /* 0x000fea0003800000 */
.L_x_4273:
[----:B------:R-:W1:Y:S01]  /*a0f0*/  SYNCS.PHASECHK.TRANS64.TRYWAIT P2, [R89+URZ+0x308b0], R90 ;  /* 0x0308b05a590075a7 */ /* 0x000e62000804017f */
[----:B------:R-:W-:Y:S01]  /*a100*/  ULDC UR61, c[0x0][0x2e4] ;  /* 0x0000b900003d7ab9 */ /* 0x000fe20000000800 */
[----:B------:R-:W-:Y:S01]  /*a110*/  ULDC.64 UR56, c[0x0][0x318] ;  /* 0x0000c60000387ab9 */ /* 0x000fe20000000a00 */
[----:B------:R-:W-:Y:S01]  /*a120*/  ULDC.64 UR58, c[0x0][0x308] ;  /* 0x0000c200003a7ab9 */ /* 0x000fe20000000a00 */
[----:B------:R-:W-:Y:S04]  /*a130*/  BSSY B0, `(.L_x_4275) ;  /* 0x0000002000007945 */ /* 0x000fe80003800000 */
[----:B-1----:R-:W-:Y:S05]  /*a140*/  @!P2 BRA `(.L_x_4276) ;  /* 0x000001f000aca947 */ /* 0x002fea0003800000 */
.L_x_4591:
[----:B------:R-:W-:Y:S05]  /*a150*/  BSYNC B0 ;  /* 0x0000000000007941 */ /* 0x000fea0003800000 */
.L_x_4275:
[----:B------:R-:W-:Y:S01]  /*a160*/  ISETP.GE.AND P2, PT, R195, R88, PT ;  /* 0x00000058c300720c */ /* 0x000fe20003f46270 */
[----:B------:R-:W-:Y:S01]  /*a170*/  BSSY B0, `(.L_x_4277) ;  /* 0x000001e000007945 */ /* 0x000fe20003800000 */
[----:B------:R-:W-:-:S11]  /*a180*/  IMAD.WIDE R36, R2, 0x60, R122 ;  /* 0x0000006002247825 */ /* 0x000fd600078e027a */
[----:B------:R-:W-:Y:S05]  /*a190*/  @P2 BRA `(.L_x_4278) ;  /* 0x00000000006c2947 */ /* 0x000fea0003800000 */
[----:B0-----:R-:W-:Y:S01]  /*a1a0*/  MOV R32, R106 ;  /* 0x0000006a00207202 */ /* 0x001fe20000000f00 */
[----:B------:R-:W-:Y:S01]  /*a1b0*/  IMAD R35, R37, UR56, RZ ;  /* 0x0000003825237c24 */ /* 0x000fe2000f8e02ff */
[----:B------:R-:W-:Y:S01]  /*a1c0*/  ULDC.64 UR4, c[0x0][0x208] ;  /* 0x0000820000047ab9 */ /* 0x000fe20000000a00 */
[----:B------:R-:W-:Y:S02]  /*a1d0*/  IMAD.MOV.U32 R33, RZ, RZ, R29 ;  /* 0x000000ffff217224 */ /* 0x000fe400078e001d */
[C---:B------:R-:W-:Y:S02]  /*a1e0*/  IMAD R35, R36.reuse, UR57, R35 ;  /* 0x0000003924237c24 */ /* 0x040fe4000f8e0223 */
[----:B------:R-:W-:-:S04]  /*a1f0*/  IMAD.WIDE.U32 R32, R36, UR56, R32 ;  /* 0x0000003824207c25 */ /* 0x000fc8000f8e0020 */
[----:B------:R-:W-:Y:S01]  /*a200*/  IMAD.IADD R33, R33, 0x1, R35 ;  /* 0x0000000121217824 */ /* 0x000fe200078e0223 */
[----:B------:R-:W-:-:S04]  /*a210*/  LEA R38, P2, R32, UR58, 0x1 ;  /* 0x0000003a20267c11 */ /* 0x000fc8000f8408ff */
[----:B------:R-:W-:Y:S02]  /*a220*/  LEA.HI.X R39, R32, UR59, R33, 0x1, P2 ;  /* 0x0000003b20277c11 */ /* 0x000fe400090f0c21 */
[----:B------:R-:W-:-:S13]  /*a230*/  ISETP.GE.AND P2, PT, R192, UR61, PT ;  /* 0x0000003dc0007c0c */ /* 0x000fda000bf46270 */
[----:B------:R-:W0:Y:S04]  /*a240*/  @!P2 LDS.128 R32, [R30] ;  /* 0x000000001e20a984 */ /* 0x000e280000000c00 */
[----:B0-----:R-:W-:Y:S01]  /*a250*/  @!P2 STG.E.128 desc[UR4][R38.64], R32 ;  /* 0x000000202600a986 */ /* 0x001fe2000c101d04 */
[----:B------:R-:W-:-:S13]  /*a260*/  ISETP.GE.AND P2, PT, R198, UR61, PT ;  /* 0x0000003dc6007c0c */ /* 0x000fda000bf46270 */
[----:B------:R-:W0:Y:S04]  /*a270*/  @!P2 LDS.128 R32, [R31] ;  /* 0x000000001f20a984 */ /* 0x000e280000000c00 */
[----:B0-----:R-:W-:Y:S01]  /*a280*/  @!P2 STG.E.128 desc[UR4][R38.64+0x40], R32 ;  /* 0x000040202600a986 */ /* 0x001fe2000c101d04 */
[----:B------:R-:W-:-:S13]  /*a290*/  ISETP.GE.AND P2, PT, R199, UR61, PT ;  /* 0x0000003dc7007c0c */ /* 0x000fda000bf46270 */
[----:B------:R-:W0:Y:S04]  /*a2a0*/  @!P2 LDS.128 R32, [R30+0x3000] ;  /* 0x003000001e20a984 */ /* 0x000e280000000c00 */
        /* <DEDUP_REMOVED lines=9> */
[----:B0-----:R2:W-:Y:S02]  /*a340*/  @!P2 STG.E.128 desc[UR4][R38.64+0x140], R32 ;  /* 0x000140202600a986 */ /* 0x0015e4000c101d04 */
.L_x_4278:
[----:B------:R-:W-:Y:S05]  /*a350*/  BSYNC B0 ;  /* 0x0000000000007941 */ /* 0x000fea0003800000 */
.L_x_4277:
[----:B------:R-:W-:Y:S01]  /*a360*/  ISETP.GE.AND P2, PT, R220, R88, PT ;  /* 0x00000058dc00720c */ /* 0x000fe20003f46270 */
[----:B------:R-:W-:-:S12]  /*a370*/  BSSY B0, `(.L_x_4279) ;  /* 0x000001f000007945 */ /* 0x000fd80003800000 */
[----:B------:R-:W-:Y:S05]  /*a380*/  @P2 BRA `(.L_x_4280) ;  /* 0x0000000000742947 */ /* 0x000fea0003800000 */
[----:B--2---:R-:W-:Y:S01]  /*a390*/  IADD3 R35, P2, R36, 0x40, RZ ;  /* 0x0000004024237810 */ /* 0x004fe20007f5e0ff */
[----:B------:R-:W-:Y:S01]  /*a3a0*/  IMAD.MOV.U32 R33, RZ, RZ, R29 ;  /* 0x000000ffff217224 */ /* 0x000fe200078e001d */
[----:B0-----:R-:W-:Y:S01]  /*a3b0*/  MOV R32, R106 ;  /* 0x0000006a00207202 */ /* 0x001fe20000000f00 */
[----:B------:R-:W-:Y:S02]  /*a3c0*/  ULDC.64 UR4, c[0x0][0x208] ;  /* 0x0000820000047ab9 */ /* 0x000fe40000000a00 */
[----:B------:R-:W-:Y:S02]  /*a3d0*/  IMAD.X R36, RZ, RZ, R37, P2 ;  /* 0x000000ffff247224 */ /* 0x000fe400010e0625 */
[----:B------:R-:W-:-:S04]  /*a3e0*/  IMAD.WIDE.U32 R32, R35, UR56, R32 ;  /* 0x0000003823207c25 */ /* 0x000fc8000f8e0020 */
[----:B------:R-:W-:-:S04]  /*a3f0*/  IMAD R36, R36, UR56, RZ ;  /* 0x0000003824247c24 */ /* 0x000fc8000f8e02ff */
[----:B------:R-:W-:Y:S01]  /*a400*/  IMAD R35, R35, UR57, R36 ;  /* 0x0000003923237c24 */ /* 0x000fe2000f8e0224 */
[----:B------:R-:W-:-:S03]  /*a410*/  LEA R36, P2, R32, UR58, 0x1 ;  /* 0x0000003a20247c11 */ /* 0x000fc6000f8408ff */
[----:B------:R-:W-:-:S05]  /*a420*/  IMAD.IADD R33, R33, 0x1, R35 ;  /* 0x0000000121217824 */ /* 0x000fca00078e0223 */
[----:B------:R-:W-:Y:S02]  /*a430*/  LEA.HI.X R37, R32, UR59, R33, 0x1, P2 ;  /* 0x0000003b20257c11 */ /* 0x000fe400090f0c21 */
        /* <DEDUP_REMOVED lines=18> */
.L_x_4280:
[----:B------:R-:W-:Y:S05]  /*a560*/  BSYNC B0 ;  /* 0x0000000000007941 */ /* 0x000fea0003800000 */
.L_x_4279:
[----:B------:R-:W-:Y:S01]  /*a570*/  @!PT LDS RZ, [RZ] ;  /* 0x00000000fffff984 */ /* 0x000fe20000000800 */
[----:B------:R-:W-:Y:S01]  /*a580*/  @!PT LDS RZ, [RZ] ;  /* 0x00000000fffff984 */ /* 0x000fe20000000800 */
[----:B------:R-:W-:Y:S01]  /*a590*/  @!PT LDS RZ, [RZ] ;  /* 0x00000000fffff984 */ /* 0x000fe20000000800 */
[----:B------:R-:W-:Y:S01]  /*a5a0*/  @!PT LDS RZ, [RZ] ;  /* 0x00000000fffff984 */ /* 0x000fe20000000800 */
[----:B------:R4:W-:Y:S06]  /*a5b0*/  MEMBAR.ALL.CTA ;  /* 0x0000000000007992 */ /* 0x0009ec0000008000 */
[----:B----4-:R-:W4:Y:S01]  /*a5c0*/  FENCE.VIEW.ASYNC.S ;  /* 0x00000000000073c6 */ /* 0x010f220000000000 */
[----:B-1----:R-:W-:Y:S01]  /*a5d0*/  @!P3 VIADD R89, R89, 0x308c0 ;  /* 0x000308c05959b836 */ /* 0x002fe20000000000 */
[----:B----4-:R1:W-:Y:S01]  /*a5e0*/  BAR.SYNC.DEFER_BLOCKING R151, 0x80 ;  /* 0x000200970000751d */ /* 0x0103e20000010000 */
[----:B------:R-:W-:-:S03]  /*a5f0*/  LOP3.LUT P4, RZ, R16, 0x2, RZ, 0xc0, !PT ;  /* 0x0000000210ff7812 */ /* 0x000fc6000788c0ff */
[----:B------:R-:W-:Y:S02]  /*a600*/  @!P3 PRMT R89, RZ, 0x654, R89 ;  /* 0x00000654ff59b816 */ /* 0x000fe40000000059 */
[----:B------:R-:W-:Y:S02]  /*a610*/  IADD3 R22, R22, 0x1, RZ ;  /* 0x0000000116167810 */ /* 0x000fe40007ffe0ff */
[----:B------:R-:W-:Y:S01]  /*a620*/  PLOP3.LUT P2, PT, PT, PT, PT, 0x8, 0x0 ;  /* 0x000000000000781c */ /* 0x000fe20003f4e170 */
[----:B------:R1:W-:Y:S01]  /*a630*/  @!P3 SYNCS.ARRIVE.TRANS64.RED.A1T0 RZ, [R89+URZ], RZ ;  /* 0x000000ff59ffb9a7 */ /* 0x0003e2000810043f */
[----:B------:R-:W-:-:S04]  /*a640*/  ISETP.NE.AND P3, PT, R22, 0x2, PT ;  /* 0x000000021600780c */ /* 0x000fc80003f65270 */
[----:B------:R-:W-:Y:S02]  /*a650*/  SEL R31, RZ, 0x1, P3 ;  /* 0x00000001ff1f7807 */ /* 0x000fe40001800000 */
[----:B------:R-:W-:Y:S02]  /*a660*/  SEL R22, R22, RZ, P3 ;  /* 0x000000ff16167207 */ /* 0x000fe40001800000 */
[----:B------:R-:W-:Y:S01]  /*a670*/  LOP3.LUT R204, R204, R31, RZ, 0x3c, !PT ;  /* 0x0000001fcccc7212 */ /* 0x000fe200078e3cff */
[----:B-1----:R-:W-:Y:S06]  /*a680*/  @P4 BRA `(.L_x_4281) ;  /* 0xffffff8000d04947 */ /* 0x002fec000383ffff */
.L_x_4177:
[----:B------:R-:W1:Y:S01]  /*a690*/  LDC.64 R4, c[0x0][0x9e0] ;  /* 0x00027800ff047b82 */ /* 0x000e620000000a00 */
[----:B------:R-:W-:Y:S01]  /*a6a0*/  BSSY B0, `(.L_x_4282) ;  /* 0x0000005000007945 */ /* 0x000fe20003800000 */
[----:B-1----:R-:W-:-:S03]  /*a6b0*/  ISETP.GE.AND P0, PT, R5, 0x1, PT ;  /* 0x000000010500780c */ /* 0x002fc60003f06270 */
[----:B------:R-:W-:Y:S10]  /*a6c0*/  @P2 BRA `(.L_x_4283) ;  /* 0x0000000000082947 */ /* 0x000ff40003800000 */
[----:B------:R-:W1:Y:S02]  /*a6d0*/  FENCE.VIEW.ASYNC.G ;  /* 0x00000000000073c6 */ /* 0x000e640000000100 */
[----:B-1----:R-:W-:Y:S06]  /*a6e0*/  BAR.ARV 0xc, 0x120 ;  /* 0x0304800000007b1d */ /* 0x002fec0000002000 */
.L_x_4283:
[----:B------:R-:W-:Y:S05]  /*a6f0*/  BSYNC B0 ;  /* 0x0000000000007941 */ /* 0x000fea0003800000 */
.L_x_4282:
[----:B------:R-:W-:Y:S01]  /*a700*/  IMAD.IADD R0, R146, 0x1, R4 ;  /* 0x0000000192007824 */ /* 0x000fe200078e0204 */
[----:B------:R-:W-:Y:S06]  /*a710*/  @!P0 BRA `(.L_x_4284) ;  /* 0x0000000000488947 */ /* 0x000fec0003800000 */
[C---:B------:R-:W-:Y:S01]  /*a720*/  ISETP.GT.AND P1, PT, R146.reuse, RZ, PT ;  /* 0x000000ff9200720c */ /* 0x040fe20003f24270 */
[----:B------:R-:W-:Y:S01]  /*a730*/  BSSY B0, `(.L_x_4285) ;  /* 0x000000e000007945 */ /* 0x000fe20003800000 */
[----:B------:R-:W-:-:S11]  /*a740*/  VIADD R2, R146, 0xffffffff ;  /* 0xffffffff92027836 */ /* 0x000fd60000000000 */
        /* <DEDUP_REMOVED lines=8> */
.L_x_4286:
[----:B------:R-:W-:-:S13]  /*a7d0*/  ISETP.NE.AND P1, PT, R5, 0x1, PT ;  /* 0x000000010500780c */ /* 0x000fda0003f25270 */
[----:B------:R-:W1:Y:S02]  /*a7e0*/  @P1 LDC.64 R6, c[0x0][0x9e8] ;  /* 0x00027a00ff061b82 */ /* 0x000e640000000a00 */
[----:B-1----:R-:W-:-:S05]  /*a7f0*/  @P1 IMAD.HI.U32 R4, R2, R6, RZ ;  /* 0x0000000602041227 */ /* 0x002fca00078e00ff */
[----:B------:R-:W-:-:S07]  /*a800*/  @P1 SHF.R.U32.HI R2, RZ, R7, R4 ;  /* 0x00000007ff021219 */ /* 0x000fce0000011604 */
.L_x_4287:
[----:B------:R-:W-:Y:S05]  /*a810*/  BSYNC B0 ;  /* 0x0000000000007941 */ /* 0x000fea0003800000 */
.L_x_4285:
[----:B------:R-:W-:-:S05]  /*a820*/  IMAD R3, R2, R5, R5 ;  /* 0x0000000502037224 */ /* 0x000fca00078e0205 */
[----:B------:R-:W-:-:S07]  /*a830*/  VIMNMX R0, R0, R3, PT ;  /* 0x0000000300007248 */ /* 0x000fce0003fe0100 */
.L_x_4284:
[----:B------:R-:W-:Y:S01]  /*a840*/  IADD3 R0, R0, 0x5f, RZ ;  /* 0x0000005f00007810 */ /* 0x000fe20007ffe0ff */
[----:B------:R-:W-:-:S04]  /*a850*/  ULDC UR4, c[0x0][0x9dc] ;  /* 0x0002770000047ab9 */ /* 0x000fc80000000800 */
[----:B------:R-:W-:-:S05]  /*a860*/  IMAD.HI R0, R0, 0x2aaaaaab, RZ ;  /* 0x2aaaaaab00007827 */ /* 0x000fca00078e02ff */
[----:B------:R-:W-:-:S04]  /*a870*/  SHF.R.U32.HI R3, RZ, 0x1f, R0 ;  /* 0x0000001fff037819 */ /* 0x000fc80000011600 */
[----:B------:R-:W-:Y:S01]  /*a880*/  LEA.HI.SX32 R3, R0, R3, 0x1c ;  /* 0x0000000300037211 */ /* 0x000fe200078fe2ff */
[----:B------:R-:W-:-:S03]  /*a890*/  VIADD R0, R145, -UR4 ;  /* 0x8000000491007c36 */ /* 0x000fc60008000000 */
[----:B------:R-:W-:Y:S01]  /*a8a0*/  VIMNMX R150, R150, R3, PT ;  /* 0x0000000396967248 */ /* 0x000fe20003fe0100 */
        /* <DEDUP_REMOVED lines=11> */
.L_x_4290:
[----:B------:R-:W-:-:S13]  /*a960*/  ISETP.NE.AND P0, PT, R5, 0x1, PT ;  /* 0x000000010500780c */ /* 0x000fda0003f05270 */
[----:B------:R-:W1:Y:S02]  /*a970*/  @P0 LDC.64 R2, c[0x0][0x9e8] ;  /* 0x00027a00ff020b82 */ /* 0x000e640000000a00 */
[----:B-1----:R-:W-:-:S05]  /*a980*/  @P0 IMAD.HI.U32 R2, R145, R2, RZ ;  /* 0x0000000291020227 */ /* 0x002fca00078e00ff */
[----:B------:R-:W-:-:S07]  /*a990*/  @P0 SHF.R.U32.HI R145, RZ, R3, R2 ;  /* 0x00000003ff910219 */ /* 0x000fce0000011602 */
.L_x_4291:
[----:B------:R-:W-:Y:S05]  /*a9a0*/  BSYNC B0 ;  /* 0x0000000000007941 */ /* 0x000fea0003800000 */
.L_x_4289:
[----:B------:R-:W-:-:S05]  /*a9b0*/  IMAD R145, R145, R5, RZ ;  /* 0x0000000591917224 */ /* 0x000fca00078e02ff */
[----:B------:R-:W-:-:S07]  /*a9c0*/  VIMNMX R0, R0, R145, !PT ;  /* 0x0000009100007248 */ /* 0x000fce0007fe0100 */
.L_x_4288:
[----:B------:R-:W-:Y:S01]  /*a9d0*/  IMAD.HI R2, R0, 0x2aaaaaab, RZ ;  /* 0x2aaaaaab00027827 */ /* 0x000fe200078e02ff */
[----:B------:R-:W-:Y:S02]  /*a9e0*/  PLOP3.LUT P0, PT, PT, PT, PT, 0x80, 0x0 ;  /* 0x000000000000781c */ /* 0x000fe40003f0f070 */
[----:B------:R-:W-:Y:S02]  /*a9f0*/  CS2R R118, SRZ ;  /* 0x0000000000767805 */ /* 0x000fe4000001ff00 */
[----:B------:R-:W-:Y:S01]  /*aa00*/  CS2R R116, SRZ ;  /* 0x0000000000747805 */ /* 0x000fe2000001ff00 */
[----:B------:R-:W-:Y:S01]  /*aa10*/  IMAD.MOV.U32 R0, RZ, RZ, RZ ;  /* 0x000000ffff007224 */ /* 0x000fe200078e00ff */
[----:B------:R-:W-:Y:S02]  /*aa20*/  SHF.R.U32.HI R3, RZ, 0x1f, R2 ;  /* 0x0000001fff037819 */ /* 0x000fe40000011602 */
[----:B------:R-:W-:Y:S02]  /*aa30*/  CS2R R114, SRZ ;  /* 0x0000000000727805 */ /* 0x000fe4000001ff00 */
[----:B------:R-:W-:-:S02]  /*aa40*/  CS2R R112, SRZ ;  /* 0x0000000000707805 */ /* 0x000fc4000001ff00 */
[----:B------:R-:W-:Y:S02]  /*aa50*/  CS2R R106, SRZ ;  /* 0x00000000006a7805 */ /* 0x000fe4000001ff00 */
[----:B------:R-:W-:Y:S02]  /*aa60*/  LEA.HI.SX32 R211, R2, R3, 0x1c ;  /* 0x0000000302d37211 */ /* 0x000fe400078fe2ff */
[----:B------:R-:W-:Y:S01]  /*aa70*/  CS2R R2, SRZ ;  /* 0x0000000000027805 */ /* 0x000fe2000001ff00 */
[----:B------:R-:W-:Y:S01]  /*aa80*/  IMAD.MOV.U32 R110, RZ, RZ, RZ ;  /* 0x000000ffff6e7224 */ /* 0x000fe200078e00ff */
[----:B------:R-:W-:Y:S02]  /*aa90*/  CS2R R108, SRZ ;  /* 0x00000000006c7805 */ /* 0x000fe4000001ff00 */
[----:B------:R-:W-:Y:S02]  /*aaa0*/  VIMNMX R211, RZ, R211, !PT ;  /* 0x000000d3ffd37248 */ /* 0x000fe40007fe0100 */
[----:B------:R-:W-:-:S02]  /*aab0*/  CS2R R54, SRZ ;  /* 0x0000000000367805 */ /* 0x000fc4000001ff00 */
[----:B------:R-:W-:Y:S02]  /*aac0*/  CS2R R104, SRZ ;  /* 0x0000000000687805 */ /* 0x000fe4000001ff00 */
[----:B------:R-:W-:Y:S02]  /*aad0*/  MOV R103, RZ ;  /* 0x000000ff00677202 */ /* 0x000fe40000000f00 */
[----:B------:R-:W-:Y:S02]  /*aae0*/  CS2R R98, SRZ ;  /* 0x0000000000627805 */ /* 0x000fe4000001ff00 */
[----:B------:R-:W-:Y:S02]  /*aaf0*/  ISETP.GT.AND P1, PT, R150, R211, PT ;  /* 0x000000d39600720c */ /* 0x000fe40003f24270 */
[----:B------:R-:W-:Y:S02]  /*ab00*/  CS2R R100, SRZ ;  /* 0x0000000000647805 */ /* 0x000fe4000001ff00 */
[----:B------:R-:W-:Y:S01]  /*ab10*/  CS2R R96, SRZ ;  /* 0x0000000000607805 */ /* 0x000fe2000001ff00 */
[----:B------:R-:W-:Y:S01]  /*ab20*/  IMAD.MOV.U32 R95, RZ, RZ, RZ ;  /* 0x000000ffff5f7224 */ /* 0x000fe200078e00ff */
[----:B------:R-:W-:-:S02]  /*ab30*/  CS2R R90, SRZ ;  /* 0x00000000005a7805 */ /* 0x000fc4000001ff00 */
[----:B------:R-:W-:Y:S02]  /*ab40*/  CS2R R92, SRZ ;  /* 0x00000000005c7805 */ /* 0x000fe4000001ff00 */
[----:B------:R-:W-:Y:S02]  /*ab50*/  CS2R R62, SRZ ;  /* 0x00000000003e7805 */ /* 0x000fe4000001ff00 */
[----:B------:R-:W-:Y:S01]  /*ab60*/  CS2R R88, SRZ ;  /* 0x0000000000587805 */ /* 0x000fe2000001ff00 */
[----:B------:R-:W-:Y:S01]  /*ab70*/  IMAD.MOV.U32 R87, RZ, RZ, RZ ;  /* 0x000000ffff577224 */ /* 0x000fe200078e00ff */
[----:B------:R-:W-:Y:S02]  /*ab80*/  CS2R R82, SRZ ;  /* 0x0000000000527805 */ /* 0x000fe4000001ff00 */
[----:B------:R-:W-:Y:S02]  /*ab90*/  CS2R R84, SRZ ;  /* 0x0000000000547805 */ /* 0x000fe4000001ff00 */
        /* <DEDUP_REMOVED lines=22> */
[----:B---3--:R-:W-:Y:S02]  /*ad00*/  CS2R R36, SRZ ;  /* 0x0000000000247805 */ /* 0x008fe4000001ff00 */
[----:B------:R-:W-:Y:S02]  /*ad10*/  CS2R R132, SRZ ;  /* 0x0000000000847805 */ /* 0x000fe4000001ff00 */
[----:B------:R-:W-:Y:S02]  /*ad20*/  CS2R R122, SRZ ;  /* 0x00000000007a7805 */ /* 0x000fe4000001ff00 */
[----:B0-2---:R-:W-:Y:S02]  /*ad30*/  CS2R R32, SRZ ;  /* 0x0000000000207805 */ /* 0x005fe4000001ff00 */
[----:B------:R-:W-:-:S02]  /*ad40*/  MOV R6, RZ ;  /* 0x000000ff00067202 */ /* 0x000fc40000000f00 */
[----:B------:R-:W-:Y:S01]  /*ad50*/  CS2R R28, SRZ ;  /* 0x00000000001c7805 */ /* 0x000fe2000001ff00 */
[----:B------:R-:W-:Y:S01]  /*ad60*/  IMAD.MOV.U32 R134, RZ, RZ, RZ ;  /* 0x000000ffff867224 */ /* 0x000fe200078e00ff */
        /* <DEDUP_REMOVED lines=30> */
.L_x_4293:
        /* <DEDUP_REMOVED lines=12> */
.L_x_4297:
[----:B-1----:R1:W2:Y:S02]  /*b010*/  SYNCS.PHASECHK.TRANS64.TRYWAIT P0, [R17+URZ+0x30800], R0 ;  /* 0x03080000110075a7 */ /* 0x0022a4000800017f */
[----:B--2---:R-:W-:Y:S05]  /*b020*/  @!P0 NANOSLEEP.SYNCS 0x989680 ;  /* 0x009896800000895d */ /* 0x004fea0003900000 */
[----:B------:R-:W2:Y:S02]  /*b030*/  @!P0 SYNCS.PHASECHK.TRANS64 P0, [R17+URZ+0x30800], R0 ;  /* 0x03080000110085a7 */ /* 0x000ea4000800007f */
[----:B--2---:R-:W-:Y:S05]  /*b040*/  @!P0 BRA `(.L_x_4297) ;  /* 0xfffffffc00f08947 */ /* 0x004fea000383ffff */
.L_x_4296:
[----:B------:R-:W-:Y:S05]  /*b050*/  BSYNC B0 ;  /* 0x0000000000007941 */ /* 0x000fea0003800000 */
.L_x_4295:
[----:B------:R-:W-:Y:S05]  /*b060*/  BRA `(.L_x_4298) ;  /* 0x0000006c00247947 */ /* 0x000fea0003800000 */
.L_x_4294:
[----:B------:R-:W2:Y:S01]  /*b070*/  LDL R0, [R1+0x3c] ;  /* 0x00003c0001007983 */ /* 0x000ea20000100800 */
[----:B------:R-:W0:Y:S01]  /*b080*/  LDC.64 R10, c[0x0][0x3d8] ;  /* 0x0000f600ff0a7b82 */ /* 0x000e220000000a00 */
[----:B-----5:R-:W-:Y:S01]  /*b090*/  SHF.R.S32.HI R9, RZ, 0x1f, R144 ;  /* 0x0000001fff097819 */ /* 0x020fe20000011490 */
[--C-:B------:R-:W-:Y:S01]  /*b0a0*/  IMAD.MOV.U32 R2, RZ, RZ, R18.reuse ;  /* 0x000000ffff027224 */ /* 0x100fe200078e0012 */
[----:B------:R-:W-:Y:S02]  /*b0b0*/  SHF.R.S32.HI R3, RZ, 0x1f, R18 ;  /* 0x0000001fff037819 */ /* 0x000fe40000011412 */
[----:B------:R-:W-:-:S03]  /*b0c0*/  SHF.R.S32.HI R7, RZ, 0x1f, R192 ;  /* 0x0000001fff077819 */ /* 0x000fc600000114c0 */
[----:B------:R-:W1:Y:S01]  /*b0d0*/  LDC.64 R12, c[0x0][0x3e8] ;  /* 0x0000fa00ff0c7b82 */ /* 0x000e620000000a00 */
[-C--:B0-----:R-:W-:Y:S01]  /*b0e0*/  IMAD R6, R221, R10.reuse, RZ ;  /* 0x0000000add067224 */ /* 0x081fe200078e02ff */
[----:B------:R-:W-:Y:S01]  /*b0f0*/  SHF.L.U64.HI R74, R10, 0x6, R11 ;  /* 0x000000060a4a7819 */ /* 0x000fe2000001020b */
[----:B------:R-:W-:-:S04]  /*b100*/  IMAD.WIDE.U32 R72, R144, R10, RZ ;  /* 0x0000000a90487225 */ /* 0x000fc800078e00ff */
[----:B------:R-:W-:Y:S01]  /*b110*/  IMAD.WIDE.U32 R4, R195, R10, R2 ;  /* 0x0000000ac3047225 */ /* 0x000fe200078e0002 */
[----:B-1----:R-:W-:-:S03]  /*b120*/  SHF.L.U64.HI R69, R12, 0x6, R13 ;  /* 0x000000060c457819 */ /* 0x002fc6000001020d */
[C---:B------:R-:W-:Y:S01]  /*b130*/  IMAD R83, R195.reuse, R11, R6 ;  /* 0x0000000bc3537224 */ /* 0x040fe200078e0206 */
[----:B------:R-:W-:Y:S01]  /*b140*/  IADD3 R79, P0, R4, R72, RZ ;  /* 0x00000048044f7210 */ /* 0x000fe20007f1e0ff */
[----:B------:R-:W-:Y:S02]  /*b150*/  IMAD.MOV.U32 R6, RZ, RZ, R192 ;  /* 0x000000ffff067224 */ /* 0x000fe400078e00c0 */
[----:B------:R-:W-:-:S04]  /*b160*/  IMAD.WIDE.U32 R2, R195, R12, R2 ;  /* 0x0000000cc3027225 */ /* 0x000fc800078e0002 */
[----:B------:R-:W-:Y:S02]  /*b170*/  IMAD.SHL.U32 R76, R10, 0x40, RZ ;  /* 0x000000400a4c7824 */ /* 0x000fe400078e00ff */
[----:B------:R-:W-:Y:S01]  /*b180*/  IMAD.SHL.U32 R75, R12, 0x40, RZ ;  /* 0x000000400c4b7824 */ /* 0x000fe200078e00ff */
[----:B--2---:R-:W-:Y:S01]  /*b190*/  R2UR UR4, R0 ;  /* 0x00000000000472ca */ /* 0x004fe200000e0000 */
[C---:B------:R-:W-:Y:S02]  /*b1a0*/  IMAD R0, R9.reuse, R10, RZ ;  /* 0x0000000a09007224 */ /* 0x040fe400078e02ff */
[----:B------:R-:W-:Y:S02]  /*b1b0*/  IMAD R9, R9, R12, RZ ;  /* 0x0000000c09097224 */ /* 0x000fe400078e02ff */
[C---:B------:R-:W-:Y:S02]  /*b1c0*/  IMAD R61, R144.reuse, R11, R0 ;  /* 0x0000000b903d7224 */ /* 0x040fe400078e0200 */
[----:B------:R-:W-:-:S02]  /*b1d0*/  IMAD R9, R144, R13, R9 ;  /* 0x0000000d90097224 */ /* 0x000fc400078e0209 */
[----:B------:R-:W-:Y:S02]  /*b1e0*/  IMAD.IADD R61, R61, 0x1, R73 ;  /* 0x000000013d3d7824 */ /* 0x000fe400078e0249 */
[----:B------:R-:W-:Y:S02]  /*b1f0*/  IMAD R0, R221, R12, RZ ;  /* 0x0000000cdd007224 */ /* 0x000fe400078e02ff */
[----:B------:R-:W-:Y:S01]  /*b200*/  ULOP3.LUT UP0, URZ, UR4, 0x3ff, URZ, 0xc0, !UPT ;  /* 0x000003ff043f7892 */ /* 0x000fe2000f80c03f */
[----:B------:R-:W-:Y:S01]  /*b210*/  IADD3.X R81, R61, R5, R83, P0, !PT ;  /* 0x000000053d517210 */ /* 0x000fe200007fe453 */
[----:B------:R-:W-:-:S04]  /*b220*/  IMAD.WIDE.U32 R4, R195, R10, R6 ;  /* 0x0000000ac3047225 */ /* 0x000fc800078e0006 */
[----:B------:R-:W-:Y:S01]  /*b230*/  IMAD.WIDE.U32 R144, R144, R12, RZ ;  /* 0x0000000c90907225 */ /* 0x000fe200078e00ff */
[----:B------:R-:W-:-:S03]  /*b240*/  IADD3 R71, P1, R4, R72, RZ ;  /* 0x0000004804477210 */ /* 0x000fc60007f3e0ff */
[----:B------:R-:W-:Y:S01]  /*b250*/  IMAD.WIDE.U32 R6, R195, R12, R6 ;  /* 0x0000000cc3067225 */ /* 0x000fe200078e0006 */
[----:B------:R-:W-:Y:S02]  /*b260*/  IADD3.X R83, R61, R83, R5, P1, !PT ;  /* 0x000000533d537210 */ /* 0x000fe40000ffe405 */
[----:B------:R-:W-:Y:S01]  /*b270*/  PLOP3.LUT P1, PT, PT, PT, UP0, 0x80, 0x0 ;  /* 0x000000000000781c */ /* 0x000fe20003f2f008 */
[----:B------:R-:W-:Y:S01]  /*b280*/  IMAD R0, R195, R13, R0 ;  /* 0x0000000dc3007224 */ /* 0x000fe200078e0200 */
[----:B------:R-:W-:Y:S02]  /*b290*/  IADD3 R77, R9, R145, RZ ;  /* 0x00000091094d7210 */ /* 0x000fe40007ffe0ff */
[-C--:B------:R-:W-:Y:S02]  /*b2a0*/  IADD3 R60, P0, R2, R144.reuse, RZ ;  /* 0x00000090023c7210 */ /* 0x080fe40007f1e0ff */
[----:B------:R-:W-:Y:S02]  /*b2b0*/  IADD3 R70, P2, R6, R144, RZ ;  /* 0x0000009006467210 */ /* 0x000fe40007f5e0ff */
[----:B------:R-:W-:-:S02]  /*b2c0*/  IADD3.X R78, R77, R3, R0, P0, !PT ;  /* 0x000000034d4e7210 */ /* 0x000fc400007fe400 */
[----:B------:R-:W-:-:S03]  /*b2d0*/  IADD3.X R80, R77, R0, R7, P2, !PT ;  /* 0x000000004d507210 */ /* 0x000fc600017fe407 */
        /* <DEDUP_REMOVED lines=17> */
.L_x_4299:
[----:B------:R-:W0:Y:S01]  /*b3f0*/  LDC.64 R12, c[0x0][0x3d8] ;  /* 0x0000f600ff0c7b82 */ /* 0x000e220000000a00 */
[----:B------:R-:W-:Y:S01]  /*b400*/  SHF.R.S32.HI R5, RZ, 0x1f, R201 ;  /* 0x0000001fff057819 */ /* 0x000fe200000114c9 */
[----:B------:R-:W-:Y:S01]  /*b410*/  ULDC.U8 UR4, c[0x0][0x3f0] ;  /* 0x0000fc0000047ab9 */ /* 0x000fe20000000000 */
[----:B------:R-:W-:Y:S01]  /*b420*/  BSSY B0, `(.L_x_4300) ;  /* 0x0000685000007945 */ /* 0x000fe20003800000 */
[----:B------:R-:W-:-:S04]  /*b430*/  ISETP.NE.AND P0, PT, RZ, UR4, PT ;  /* 0x00000004ff007c0c */ /* 0x000fc8000bf05270 */
[----:B------:R-:W1:Y:S01]  /*b440*/  LDC.64 R2, c[0x0][0x3e8] ;  /* 0x0000fa00ff027b82 */ /* 0x000e620000000a00 */
[----:B0-----:R-:W-:-:S04]  /*b450*/  IMAD R0, R5, R12, RZ ;  /* 0x0000000c05007224 */ /* 0x001fc800078e02ff */
[C---:B------:R-:W-:Y:S02]  /*b460*/  IMAD R9, R201.reuse, R13, R0 ;  /* 0x0000000dc9097224 */ /* 0x040fe400078e0200 */
[----:B------:R-:W-:Y:S02]  /*b470*/  IMAD R0, R201, -0x80, R197 ;  /* 0xffffff80c9007824 */ /* 0x000fe400078e02c5 */
[----:B-1----:R-:W-:Y:S02]  /*b480*/  IMAD R8, R5, R2, RZ ;  /* 0x0000000205087224 */ /* 0x002fe400078e02ff */
[----:B------:R-:W-:Y:S01]  /*b490*/  IMAD.WIDE.U32 R4, R201, R12, RZ ;  /* 0x0000000cc9047225 */ /* 0x000fe200078e00ff */
[----:B------:R-:W-:-:S03]  /*b4a0*/  VIMNMX R10, R0, 0x80, PT ;  /* 0x00000080000a7848 */ /* 0x000fc60003fe0100 */
[----:B------:R-:W-:Y:S01]  /*b4b0*/  IMAD.WIDE.U32 R6, R201, R2, RZ ;  /* 0x00000002c9067225 */ /* 0x000fe200078e00ff */
[----:B------:R-:W-:-:S03]  /*b4c0*/  IADD3 R9, R5, R9, RZ ;  /* 0x0000000905097210 */ /* 0x000fc60007ffe0ff */
[----:B------:R-:W-:Y:S01]  /*b4d0*/  IMAD R11, R201, R3, R8 ;  /* 0x00000003c90b7224 */ /* 0x000fe200078e0208 */
[C---:B------:R-:W-:Y:S01]  /*b4e0*/  SHF.L.U64.HI R82, R4.reuse, 0x7, R9 ;  /* 0x0000000704527819 */ /* 0x040fe20000010209 */
[----:B------:R-:W-:Y:S02]  /*b4f0*/  IMAD.SHL.U32 R84, R4, 0x80, RZ ;  /* 0x0000008004547824 */ /* 0x000fe400078e00ff */
[----:B------:R-:W-:Y:S02]  /*b500*/  IMAD.IADD R5, R7, 0x1, R11 ;  /* 0x0000000107057824 */ /* 0x000fe400078e020b */
[----:B------:R-:W-:-:S03]  /*b510*/  IMAD.SHL.U32 R87, R6, 0x80, RZ ;  /* 0x0000008006577824 */ /* 0x000fc600078e00ff */
[----:B------:R-:W-:Y:S01]  /*b520*/  SHF.L.U64.HI R85, R6, 0x7, R5 ;  /* 0x0000000706557819 */ /* 0x000fe20000010205 */
[----:B------:R-:W-:Y:S06]  /*b530*/  @!P0 BRA `(.L_x_4301) ;  /* 0x0000003000f48947 */ /* 0x000fec0003800000 */
[----:B------:R-:W0:Y:S01]  /*b540*/  LDC R80, c[0x0][0x428] ;  /* 0x00010a00ff507b82 */ /* 0x000e220000000800 */
        /* <DEDUP_REMOVED lines=18> */
[C---:B------:R-:W-:Y:S01]  /*b670*/  VIADD R7, R18.reuse, 0x20 ;  /* 0x0000002012077836 */ /* 0x040fe20000000000 */
[----:B------:R-:W-:Y:S01]  /*b680*/  IADD3 R6, R18, 0x10, RZ ;  /* 0x0000001012067810 */ /* 0x000fe20007ffe0ff */
[----:B------:R-:W-:Y:S01]  /*b690*/  ULDC UR6, c[0x0][0x3d4] ;  /* 0x0000f50000067ab9 */ /* 0x000fe20000000800 */
[----:B------:R-:W-:Y:S01]  /*b6a0*/  IMAD.X R5, R82, 0x1, R81, P1 ;  /* 0x0000000152057824 */ /* 0x000fe200008e0651 */
[----:B------:R-:W-:Y:S01]  /*b6b0*/  LEA R4, P3, R0, UR4, 0x1 ;  /* 0x0000000400047c11 */ /* 0x000fe2000f8608ff */
[C---:B------:R-:W-:Y:S01]  /*b6c0*/  VIADD R11, R18.reuse, 0x30 ;  /* 0x00000030120b7836 */ /* 0x040fe20000000000 */
[----:B------:R-:W-:Y:S01]  /*b6d0*/  ISETP.GE.AND P1, PT, R7, UR6, PT ;  /* 0x0000000607007c0c */ /* 0x000fe2000bf26270 */
[----:B------:R-:W-:Y:S01]  /*b6e0*/  VIADD R15, R18, 0x50 ;  /* 0x00000050120f7836 */ /* 0x000fe20000000000 */
[----:B------:R-:W-:Y:S01]  /*b6f0*/  LEA.HI.X R5, R0, UR5, R5, 0x1, P3 ;  /* 0x0000000500057c11 */ /* 0x000fe200098f0c05 */
[----:B------:R-:W-:Y:S01]  /*b700*/  ULDC.64 UR4, c[0x0][0x3e0] ;  /* 0x0000f80000047ab9 */ /* 0x000fe20000000a00 */
[----:B------:R-:W-:-:S02]  /*b710*/  IADD3 R0, P4, R87, R60, RZ ;  /* 0x0000003c57007210 */ /* 0x000fc40007f9e0ff */
[----:B------:R-:W-:Y:S02]  /*b720*/  CS2R R70, SRZ ;  /* 0x0000000000467805 */ /* 0x000fe4000001ff00 */
[----:B------:R-:W-:Y:S02]  /*b730*/  ISETP.GE.AND P2, PT, R6, UR6, PT ;  /* 0x0000000606007c0c */ /* 0x000fe4000bf46270 */
[----:B------:R-:W-:Y:S02]  /*b740*/  CS2R R64, SRZ ;  /* 0x0000000000407805 */ /* 0x000fe4000001ff00 */
[----:B------:R-:W-:Y:S01]  /*b750*/  LEA R6, P6, R0, UR4, 0x1 ;  /* 0x0000000400067c11 */ /* 0x000fe2000f8c08ff */
[----:B------:R-:W-:Y:S01]  /*b760*/  IMAD.X R7, R85, 0x1, R78, P4 ;  /* 0x0000000155077824 */ /* 0x000fe200020e064e */
[----:B------:R-:W-:Y:S02]  /*b770*/  IADD3 R14, R18, 0x40, RZ ;  /* 0x00000040120e7810 */ /* 0x000fe40007ffe0ff */
[----:B------:R-:W-:-:S02]  /*b780*/  CS2R R56, SRZ ;  /* 0x0000000000387805 */ /* 0x000fc4000001ff00 */
[----:B------:R-:W-:Y:S02]  /*b790*/  ISETP.GE.AND P3, PT, R18, UR6, PT ;  /* 0x0000000612007c0c */ /* 0x000fe4000bf66270 */
[----:B------:R-:W-:Y:S02]  /*b7a0*/  CS2R R52, SRZ ;  /* 0x0000000000347805 */ /* 0x000fe4000001ff00 */
[----:B------:R-:W-:Y:S02]  /*b7b0*/  LEA.HI.X R7, R0, UR5, R7, 0x1, P6 ;  /* 0x0000000500077c11 */ /* 0x000fe4000b0f0c07 */
[----:B------:R-:W-:Y:S02]  /*b7c0*/  CS2R R50, SRZ ;  /* 0x0000000000327805 */ /* 0x000fe4000001ff00 */
[----:B------:R-:W-:Y:S02]  /*b7d0*/  ISETP.GE.AND P5, PT, R11, UR6, PT ;  /* 0x000000060b007c0c */ /* 0x000fe4000bfa6270 */
[----:B------:R-:W-:-:S02]  /*b7e0*/  CS2R R44, SRZ ;  /* 0x00000000002c7805 */ /* 0x000fc4000001ff00 */
[----:B------:R-:W-:Y:S01]  /*b7f0*/  ISETP.GE.AND P4, PT, R14, UR6, PT ;  /* 0x000000060e007c0c */ /* 0x000fe2000bf86270 */
[----:B------:R-:W-:Y:S01]  /*b800*/  ULDC.64 UR8, c[0x0][0x208] ;  /* 0x0000820000087ab9 */ /* 0x000fe20000000a00 */
[----:B------:R-:W-:Y:S02]  /*b810*/  ISETP.GE.AND P6, PT, R15, UR6, PT ;  /* 0x000000060f007c0c */ /* 0x000fe4000bfc6270 */
        /* <DEDUP_REMOVED lines=18> */
.L_x_4303:
[----:B------:R-:W-:Y:S05]  /*b940*/  BSYNC B1 ;  /* 0x0000000000017941 */ /* 0x000fea0003800000 */
.L_x_4302:
[----:B------:R-:W-:Y:S01]  /*b950*/  ISETP.GE.AND P1, PT, R220, R10, PT ;  /* 0x0000000adc00720c */ /* 0x000fe20003f26270 */
[----:B------:R-:W-:Y:S01]  /*b960*/  BSSY B1, `(.L_x_4304) ;  /* 0x000003e000017945 */ /* 0x000fe20003800000 */
[----:B-1----:R-:W-:Y:S02]  /*b970*/  LOP3.LUT R5, R207, 0x18, R192, 0xf8, !PT ;  /* 0x00000018cf057812 */ /* 0x002fe400078ef8c0 */
        /* <DEDUP_REMOVED lines=10> */
[----:B------:R-:W-:Y:S02]  /*ba20*/  LOP3.LUT R10, R5, R208, RZ, 0x3c, !PT ;  /* 0x000000d0050a7212 */ /* 0x000fe400078e3cff */
[----:B------:R-:W-:Y:S01]  /*ba30*/  CS2R R20, SRZ ;  /* 0x0000000000147805 */ /* 0x000fe2000001ff00 */
[----:B------:R-:W-:Y:S06]  /*ba40*/  @P1 BRA `(.L_x_4305) ;  /* 0x0000000000bc1947 */ /* 0x000fec0003800000 */
[----:B------:R-:W-:Y:S01]  /*ba50*/  IADD3 R75, P4, P5, R60, R75, R87 ;  /* 0x0000004b3c4b7210 */ /* 0x000fe20007d9e057 */
[C---:B------:R-:W-:Y:S01]  /*ba60*/  VIADD R4, R18.reuse, 0x10 ;  /* 0x0000001012047836 */ /* 0x040fe20000000000 */
[----:B------:R-:W-:Y:S01]  /*ba70*/  IADD3 R76, P2, P3, R79, R76, R84 ;  /* 0x0000004c4f4c7210 */ /* 0x000fe20007b5e054 */
[----:B------:R-:W-:Y:S01]  /*ba80*/  ULDC UR8, c[0x0][0x3d4] ;  /* 0x0000f50000087ab9 */ /* 0x000fe20000000800 */
[----:B------:R-:W-:Y:S01]  /*ba90*/  IADD3 R6, R18, 0x20, RZ ;  /* 0x0000002012067810 */ /* 0x000fe20007ffe0ff */
[----:B------:R-:W-:Y:S01]  /*baa0*/  ULDC.64 UR4, c[0x0][0x3c8] ;  /* 0x0000f20000047ab9 */ /* 0x000fe20000000a00 */
[----:B------:R-:W-:Y:S01]  /*bab0*/  IADD3.X R0, R78, R69, R85, P4, P5 ;  /* 0x000000454e007210 */ /* 0x000fe200027ea455 */
[----:B------:R-:W-:Y:S01]  /*bac0*/  ULDC.64 UR6, c[0x0][0x3e0] ;  /* 0x0000f80000067ab9 */ /* 0x000fe20000000a00 */
[----:B------:R-:W-:Y:S01]  /*bad0*/  IADD3.X R5, R81, R74, R82, P2, P3 ;  /* 0x0000004a51057210 */ /* 0x000fe200017e6452 */
[C---:B------:R-:W-:Y:S01]  /*bae0*/  VIADD R7, R18.reuse, 0x30 ;  /* 0x0000003012077836 */ /* 0x040fe20000000000 */
[----:B------:R-:W-:-:S02]  /*baf0*/  ISETP.GE.AND P5, PT, R18, UR8, PT ;  /* 0x0000000812007c0c */ /* 0x000fc4000bfa6270 */
[----:B------:R-:W-:Y:S02]  /*bb00*/  CS2R R42, SRZ ;  /* 0x00000000002a7805 */ /* 0x000fe4000001ff00 */
[----:B------:R-:W-:Y:S02]  /*bb10*/  ISETP.GE.AND P2, PT, R4, UR8, PT ;  /* 0x0000000804007c0c */ /* 0x000fe4000bf46270 */
[----:B------:R-:W-:Y:S02]  /*bb20*/  CS2R R40, SRZ ;  /* 0x0000000000287805 */ /* 0x000fe4000001ff00 */
[----:B------:R-:W-:Y:S01]  /*bb30*/  LEA R4, P3, R76, UR4, 0x1 ;  /* 0x000000044c047c11 */ /* 0x000fe2000f8608ff */
[----:B------:R-:W-:Y:S01]  /*bb40*/  VIADD R8, R18, 0x40 ;  /* 0x0000004012087836 */ /* 0x000fe20000000000 */
[----:B------:R-:W-:Y:S01]  /*bb50*/  ISETP.GE.AND P4, PT, R6, UR8, PT ;  /* 0x0000000806007c0c */ /* 0x000fe2000bf86270 */
[----:B------:R-:W-:Y:S01]  /*bb60*/  ULDC.64 UR10, c[0x0][0x208] ;  /* 0x00008200000a7ab9 */ /* 0x000fe20000000a00 */
[----:B------:R-:W-:-:S02]  /*bb70*/  LEA R6, P6, R75, UR6, 0x1 ;  /* 0x000000064b067c11 */ /* 0x000fc4000f8c08ff */
[----:B------:R-:W-:Y:S02]  /*bb80*/  LEA.HI.X R5, R76, UR5, R5, 0x1, P3 ;  /* 0x000000054c057c11 */ /* 0x000fe400098f0c05 */
[----:B------:R-:W-:Y:S02]  /*bb90*/  ISETP.GE.AND P3, PT, R7, UR8, PT ;  /* 0x0000000807007c0c */ /* 0x000fe4000bf66270 */
[----:B------:R-:W-:Y:S01]  /*bba0*/  LEA.HI.X R7, R75, UR7, R0, 0x1, P6 ;  /* 0x000000074b077c11 */ /* 0x000fe2000b0f0c00 */
[----:B------:R-:W-:Y:S01]  /*bbb0*/  VIADD R0, R18, 0x50 ;  /* 0x0000005012007836 */ /* 0x000fe20000000000 */
        /* <DEDUP_REMOVED lines=24> */
.L_x_4305:
[----:B------:R-:W-:Y:S05]  /*bd40*/  BSYNC B1 ;  /* 0x0000000000017941 */ /* 0x000fea0003800000 */
.L_x_4304:
[----:B------:R-:W-:Y:S01]  /*bd50*/  LOP3.LUT P2, RZ, R216, 0x4, RZ, 0xc0, !PT ;  /* 0x00000004d8ff7812 */ /* 0x000fe2000784c0ff */
[----:B-----5:R-:W-:Y:S01]  /*bd60*/  IMAD.MOV.U32 R11, RZ, RZ, R65 ;  /* 0x000000ffff0b7224 */ /* 0x020fe200078e0041 */
[----:B------:R-:W-:Y:S01]  /*bd70*/  IADD3 R10, R209, R10, RZ ;  /* 0x0000000ad10a7210 */ /* 0x000fe20007ffe0ff */
[----:B------:R-:W-:Y:S01]  /*bd80*/  IMAD.MOV.U32 R14, RZ, RZ, R70 ;  /* 0x000000ffff0e7224 */ /* 0x000fe200078e0046 */
[----:B------:R-:W-:Y:S01]  /*bd90*/  MOV R0, R64 ;  /* 0x0000004000007202 */ /* 0x000fe20000000f00 */
[----:B-1----:R-:W-:Y:S01]  /*bda0*/  IMAD.MOV.U32 R7, RZ, RZ, R77 ;  /* 0x000000ffff077224 */ /* 0x002fe200078e004d */
[----:B------:R-:W-:Y:S01]  /*bdb0*/  PRMT R82, R11, 0x7610, R82 ;  /* 0x000076100b527816 */ /* 0x000fe20000000052 */
[----:B------:R-:W-:Y:S01]  /*bdc0*/  IMAD R60, R10, 0x2, R17 ;  /* 0x000000020a3c7824 */ /* 0x000fe200078e0211 */
[----:B------:R-:W-:Y:S01]  /*bdd0*/  PRMT R83, R83, 0x5410, R0 ;  /* 0x0000541053537816 */ /* 0x000fe20000000000 */
[----:B------:R-:W-:Y:S01]  /*bde0*/  IMAD.MOV.U32 R11, RZ, RZ, R46 ;  /* 0x000000ffff0b7224 */ /* 0x000fe200078e002e */
[----:B------:R-:W-:Y:S01]  /*bdf0*/  PRMT R85, R14, 0x7610, R85 ;  /* 0x000076100e557816 */ /* 0x000fe20000000055 */
[C---:B------:R-:W-:Y:S01]  /*be00*/  VIADD R15, R60.reuse, 0x12400 ;  /* 0x000124003c0f7836 */ /* 0x040fe20000000000 */
[----:B------:R-:W-:Y:S01]  /*be10*/  MOV R0, R71 ;  /* 0x0000004700007202 */ /* 0x000fe20000000f00 */
[----:B------:R-:W-:Y:S01]  /*be20*/  IMAD.MOV.U32 R14, RZ, RZ, R47 ;  /* 0x000000ffff0e7224 */ /* 0x000fe200078e002f */
[----:B------:R-:W-:Y:S01]  /*be30*/  MOV R6, R144 ;  /* 0x0000009000067202 */ /* 0x000fe20000000f00 */
[----:B------:R-:W-:Y:S01]  /*be40*/  VIADD R10, R60, 0x12440 ;  /* 0x000124403c0a7836 */ /* 0x000fe20000000000 */
[----:B------:R-:W-:Y:S01]  /*be50*/  PRMT R84, R0, 0x7610, R84 ;  /* 0x0000761000547816 */ /* 0x000fe20000000054 */
[----:B------:R-:W-:Y:S01]  /*be60*/  @P2 VIADD R10, R15, 0xffffffc0 ;  /* 0xffffffc00f0a2836 */ /* 0x000fe20000000000 */
[----:B0-----:R-:W-:Y:S01]  /*be70*/  ISETP.NE.AND P2, PT, R80, 0x1, PT ;  /* 0x000000015000780c */ /* 0x001fe20003f45270 */
[----:B------:R-:W-:Y:S01]  /*be80*/  IMAD.MOV.U32 R0, RZ, RZ, R48 ;  /* 0x000000ffff007224 */ /* 0x000fe200078e0030 */
[----:B------:R-:W-:Y:S01]  /*be90*/  PRMT R73, R11, 0x5410, R14 ;  /* 0x000054100b497816 */ /* 0x000fe2000000000e */
[----:B------:R-:W-:Y:S01]  /*bea0*/  IMAD.MOV.U32 R14, RZ, RZ, R55 ;  /* 0x000000ffff0e7224 */ /* 0x000fe200078e0037 */
[----:B------:R-:W-:Y:S01]  /*beb0*/  MOV R11, R49 ;  /* 0x00000031000b7202 */ /* 0x000fe20000000f00 */
[----:B------:R-:W-:Y:S01]  /*bec0*/  IMAD.MOV.U32 R5, RZ, RZ, R61 ;  /* 0x000000ffff057224 */ /* 0x000fe200078e003d */
[----:B------:R-:W-:Y:S01]  /*bed0*/  ULDC.64 UR4, c[0x0][0x3c8] ;  /* 0x0000f20000047ab9 */ /* 0x000fe20000000a00 */
[----:B------:R-:W-:Y:S01]  /*bee0*/  IMAD.MOV.U32 R61, RZ, RZ, R63 ;  /* 0x000000ffff3d7224 */ /* 0x000fe200078e003f */
[----:B------:R-:W-:Y:S01]  /*bef0*/  PRMT R75, R0, 0x5410, R11 ;  /* 0x00005410004b7816 */ /* 0x000fe2000000000b */
[----:B------:R-:W-:Y:S01]  /*bf00*/  IMAD.MOV.U32 R0, RZ, RZ, R54 ;  /* 0x000000ffff007224 */ /* 0x000fe200078e0036 */
[----:B------:R-:W-:Y:S01]  /*bf10*/  ULDC.64 UR6, c[0x0][0x3e0] ;  /* 0x0000f80000067ab9 */ /* 0x000fe20000000a00 */
[----:B------:R-:W-:Y:S01]  /*bf20*/  IMAD.MOV.U32 R11, RZ, RZ, R58 ;  /* 0x000000ffff0b7224 */ /* 0x000fe200078e003a */
[----:B------:R-:W-:Y:S01]  /*bf30*/  PRMT R82, R82, 0x5410, R61 ;  /* 0x0000541052527816 */ /* 0x000fe2000000003d */
[----:B------:R-:W0:Y:S01]  /*bf40*/  @P2 LDC R15, c[0x0][0x430] ;  /* 0x00010c00ff0f2b82 */ /* 0x000e220000000800 */
[----:B------:R-:W-:Y:S01]  /*bf50*/  PRMT R77, R0, 0x5410, R14 ;  /* 0x00005410004d7816 */ /* 0x000fe2000000000e */
[----:B------:R-:W-:Y:S01]  /*bf60*/  IMAD.MOV.U32 R61, RZ, RZ, R56 ;  /* 0x000000ffff3d7224 */ /* 0x000fe200078e0038 */
[----:B------:R-:W-:Y:S01]  /*bf70*/  PRMT R80, R11, 0x7610, R80 ;  /* 0x000076100b507816 */ /* 0x000fe20000000050 */
[----:B------:R-:W-:Y:S01]  /*bf80*/  IMAD.MOV.U32 R11, RZ, RZ, R62 ;  /* 0x000000ffff0b7224 */ /* 0x000fe200078e003e */
[----:B------:R-:W-:Y:S01]  /*bf90*/  MOV R0, R59 ;  /* 0x0000003b00007202 */ /* 0x000fe20000000f00 */
[----:B------:R-:W-:Y:S01]  /*bfa0*/  IMAD.MOV.U32 R69, RZ, RZ, R53 ;  /* 0x000000ffff457224 */ /* 0x000fe200078e0035 */
[----:B------:R-:W-:Y:S01]  /*bfb0*/  PRMT R81, R61, 0x7610, R81 ;  /* 0x000076103d517816 */ /* 0x000fe20000000051 */
[----:B------:R-:W1:Y:S01]  /*bfc0*/  @P2 LDC R14, c[0x0][0x42c] ;  /* 0x00010b00ff0e2b82 */ /* 0x000e620000000800 */
[----:B------:R-:W-:Y:S01]  /*bfd0*/  PRMT R80, R80, 0x5410, R0 ;  /* 0x0000541050507816 */ /* 0x000fe20000000000 */
[----:B------:R-:W-:Y:S01]  /*bfe0*/  IMAD.MOV.U32 R0, RZ, RZ, R66 ;  /* 0x000000ffff007224 */ /* 0x000fe200078e0042 */
[----:B------:R-:W-:Y:S01]  /*bff0*/  PRMT R83, R11, 0x7610, R83 ;  /* 0x000076100b537816 */ /* 0x000fe20000000053 */
[----:B------:R-:W-:Y:S01]  /*c000*/  IMAD.MOV.U32 R61, RZ, RZ, R57 ;  /* 0x000000ffff3d7224 */ /* 0x000fe200078e0039 */
[----:B------:R-:W-:Y:S01]  /*c010*/  MOV R11, R67 ;  /* 0x00000043000b7202 */ /* 0x000fe20000000f00 */
[----:B------:R-:W-:Y:S01]  /*c020*/  IMAD.MOV.U32 R4, RZ, RZ, R72 ;  /* 0x000000ffff047224 */ /* 0x000fe200078e0048 */
[----:B------:R-:W-:Y:S01]  /*c030*/  PRMT R87, R0, 0x7610, R87 ;  /* 0x0000761000577816 */ /* 0x000fe20000000057 */
[----:B------:R-:W-:Y:S01]  /*c040*/  IMAD R0, R201, 0x80, R195 ;  /* 0x00000080c9007824 */ /* 0x000fe200078e02c3 */
[----:B------:R-:W-:Y:S01]  /*c050*/  PRMT R84, R84, 0x5410, R11 ;  /* 0x0000541054547816 */ /* 0x000fe2000000000b */
[----:B------:R-:W-:Y:S01]  /*c060*/  IMAD.MOV.U32 R72, RZ, RZ, R25 ;  /* 0x000000ffff487224 */ /* 0x000fe200078e0019 */
[----:B------:R-:W-:Y:S01]  /*c070*/  PRMT R81, R81, 0x5410, R61 ;  /* 0x0000541051517816 */ /* 0x000fe2000000003d */
[----:B------:R-:W-:Y:S01]  /*c080*/  IMAD.MOV.U32 R61, RZ, RZ, R50 ;  /* 0x000000ffff3d7224 */ /* 0x000fe200078e0032 */
[----:B------:R-:W-:Y:S01]  /*c090*/  LEA R11, R223, R0, 0x6 ;  /* 0x00000000df0b7211 */ /* 0x000fe200078e30ff */
[----:B------:R-:W-:-:S03]  /*c0a0*/  IMAD.MOV.U32 R0, RZ, RZ, R52 ;  /* 0x000000ffff007224 */ /* 0x000fc600078e0034 */
[----:B------:R-:W-:Y:S01]  /*c0b0*/  PRMT R76, R61, 0x7610, R76 ;  /* 0x000076103d4c7816 */ /* 0x000fe2000000004c */
[----:B------:R-:W-:Y:S01]  /*c0c0*/  IMAD.MOV.U32 R61, RZ, RZ, R44 ;  /* 0x000000ffff3d7224 */ /* 0x000fe200078e002c */
[----:B------:R-:W-:Y:S01]  /*c0d0*/  PRMT R79, R0, 0x5410, R69 ;  /* 0x00005410004f7816 */ /* 0x000fe20000000045 */
[----:B------:R-:W-:Y:S02]  /*c0e0*/  IMAD.MOV.U32 R69, RZ, RZ, R45 ;  /* 0x000000ffff457224 */ /* 0x000fe400078e002d */
[----:B-1----:R-:W-:Y:S01]  /*c0f0*/  @P2 IMAD.HI.U32 R0, R11, R14, RZ ;  /* 0x0000000e0b002227 */ /* 0x002fe200078e00ff */
[----:B------:R-:W-:Y:S02]  /*c100*/  MOV R14, R51 ;  /* 0x00000033000e7202 */ /* 0x000fe40000000f00 */
[----:B------:R-:W-:Y:S01]  /*c110*/  PRMT R74, R61, 0x5410, R69 ;  /* 0x000054103d4a7816 */ /* 0x000fe20000000045 */
[----:B------:R-:W-:Y:S01]  /*c120*/  IMAD.MOV.U32 R69, RZ, RZ, R24 ;  /* 0x000000ffff457224 */ /* 0x000fe200078e0018 */
[----:B0-----:R-:W-:Y:S01]  /*c130*/  @P2 SHF.R.U32.HI R11, RZ, R15, R0 ;  /* 0x0000000fff0b2219 */ /* 0x001fe20000011600 */
[----:B------:R-:W-:Y:S01]  /*c140*/  IMAD.MOV.U32 R0, RZ, RZ, R8 ;  /* 0x000000ffff007224 */ /* 0x000fe200078e0008 */
[----:B------:R-:W-:-:S02]  /*c150*/  PRMT R76, R76, 0x5410, R14 ;  /* 0x000054104c4c7816 */ /* 0x000fc4000000000e */
[----:B------:R-:W-:Y:S01]  /*c160*/  SHF.R.S32.HI R15, RZ, 0x1f, R11 ;  /* 0x0000001fff0f7819 */ /* 0x000fe2000001140b */
[----:B------:R-:W-:Y:S01]  /*c170*/  IMAD.WIDE.U32 R4, R11, R12, R4 ;  /* 0x0000000c0b047225 */ /* 0x000fe200078e0004 */
[----:B------:R-:W-:Y:S02]  /*c180*/  MOV R14, R9 ;  /* 0x00000009000e7202 */ /* 0x000fe40000000f00 */
[----:B------:R-:W-:Y:S01]  /*c190*/  PRMT R69, R69, 0x5410, R72 ;  /* 0x0000541045457816 */ /* 0x000fe20000000048 */
[----:B------:R-:W-:Y:S01]  /*c1a0*/  IMAD.WIDE.U32 R6, R11, R2, R6 ;  /* 0x000000020b067225 */ /* 0x000fe200078e0006 */
[----:B------:R-:W-:-:S03]  /*c1b0*/  PRMT R61, R0, 0x5410, R14 ;  /* 0x00005410003d7816 */ /* 0x000fc6000000000e */
[C---:B------:R-:W-:Y:S01]  /*c1c0*/  IMAD R0, R15.reuse, R12, RZ ;  /* 0x0000000c0f007224 */ /* 0x040fe200078e02ff */
[----:B------:R-:W-:Y:S01]  /*c1d0*/  MOV R12, R29 ;  /* 0x0000001d000c7202 */ /* 0x000fe20000000f00 */
[----:B------:R-:W-:Y:S02]  /*c1e0*/  IMAD R14, R15, R2, RZ ;  /* 0x000000020f0e7224 */ /* 0x000fe400078e02ff */
[C---:B------:R-:W-:Y:S01]  /*c1f0*/  IMAD R13, R11.reuse, R13, R0 ;  /* 0x0000000d0b0d7224 */ /* 0x040fe200078e0200 */
[----:B------:R-:W-:Y:S01]  /*c200*/  LEA R0, P3, R6, UR6, 0x1 ;  /* 0x0000000606007c11 */ /* 0x000fe2000f8608ff */
[----:B------:R-:W-:Y:S01]  /*c210*/  IMAD R15, R11, R3, R14 ;  /* 0x000000030b0f7224 */ /* 0x000fe200078e020e */
[----:B------:R-:W-:Y:S01]  /*c220*/  LEA R3, P2, R4, UR4, 0x1 ;  /* 0x0000000404037c11 */ /* 0x000fe2000f8408ff */
[----:B------:R-:W-:Y:S01]  /*c230*/  IMAD.MOV.U32 R2, RZ, RZ, R28 ;  /* 0x000000ffff027224 */ /* 0x000fe200078e001c */
[----:B------:R-:W-:Y:S01]  /*c240*/  UMOV UR4, 0xffffffff ;  /* 0xffffffff00047882 */ /* 0x000fe20000000000 */
[----:B------:R-:W-:-:S02]  /*c250*/  IMAD.IADD R11, R5, 0x1, R13 ;  /* 0x00000001050b7824 */ /* 0x000fc400078e020d */
[----:B------:R-:W-:Y:S01]  /*c260*/  IMAD.IADD R5, R7, 0x1, R15 ;  /* 0x0000000107057824 */ /* 0x000fe200078e020f */
[----:B------:R-:W-:Y:S02]  /*c270*/  PRMT R72, R2, 0x5410, R12 ;  /* 0x0000541002487816 */ /* 0x000fe4000000000c */
[----:B------:R-:W-:Y:S02]  /*c280*/  LEA.HI.X R4, R4, UR5, R11, 0x1, P2 ;  /* 0x0000000504047c11 */ /* 0x000fe400090f0c0b */
[----:B------:R-:W-:Y:S02]  /*c290*/  LEA.HI.X R2, R6, UR7, R5, 0x1, P3 ;  /* 0x0000000706027c11 */ /* 0x000fe400098f0c05 */
[----:B------:R-:W-:Y:S01]  /*c2a0*/  LEA.HI R5, R219, R219, RZ, 0x1 ;  /* 0x000000dbdb057211 */ /* 0x000fe200078f08ff */
[----:B------:R-:W-:Y:S06]  /*c2b0*/  BRA.DIV UR4, `(.L_x_4306) ;  /* 0x000001d204647947 */ /* 0x000fec000b800000 */
.L_x_4594:
[----:B------:R-:W-:-:S03]  /*c2c0*/  UMOV UR4, 0xffffffff ;  /* 0xffffffff00047882 */ /* 0x000fc60000000000 */
[----:B------:R-:W-:Y:S05]  /*c2d0*/  BRA.DIV UR4, `(.L_x_4307) ;  /* 0x000001d204847947 */ /* 0x000fea000b800000 */
.L_x_4597:
[----:B------:R-:W-:-:S03]  /*c2e0*/  UMOV UR4, 0xffffffff ;  /* 0xffffffff00047882 */ /* 0x000fc60000000000 */
[----:B------:R-:W-:Y:S05]  /*c2f0*/  BRA.DIV UR4, `(.L_x_4308) ;  /* 0x000001d204a47947 */ /* 0x000fea000b800000 */
.L_x_4600:
[----:B------:R-:W-:-:S03]  /*c300*/  UMOV UR4, 0xffffffff ;  /* 0xffffffff00047882 */ /* 0x000fc60000000000 */
[----:B------:R-:W-:Y:S05]  /*c310*/  BRA.DIV UR4, `(.L_x_4309) ;  /* 0x000001d204c47947 */ /* 0x000fea000b800000 */
.L_x_4603:
[----:B------:R-:W-:-:S03]  /*c320*/  UMOV UR4, 0xffffffff ;  /* 0xffffffff00047882 */ /* 0x000fc60000000000 */
[----:B------:R-:W-:Y:S05]  /*c330*/  BRA.DIV UR4, `(.L_x_4310) ;  /* 0x000001d204e47947 */ /* 0x000fea000b800000 */
.L_x_4606:
[----:B------:R-:W-:Y:S01]  /*c340*/  UMOV UR4, 0xffffffff ;  /* 0xffffffff00047882 */ /* 0x000fe20000000000 */
[----:B------:R-:W-:Y:S02]  /*c350*/  LOP3.LUT R4, R5, 0xfffffffe, RZ, 0xc0, !PT ;  /* 0xfffffffe05047812 */ /* 0x000fe400078ec0ff */
[----:B------:R-:W-:Y:S05]  /*c360*/  BRA.DIV UR4, `(.L_x_4311) ;  /* 0x000001d604007947 */ /* 0x000fea000b800000 */
.L_x_4609:
[----:B------:R-:W-:Y:S01]  /*c370*/  UMOV UR4, 0xffffffff ;  /* 0xffffffff00047882 */ /* 0x000fe20000000000 */
[----:B------:R-:W-:Y:S02]  /*c380*/  IMAD.IADD R4, R219, 0x1, -R4 ;  /* 0x00000001db047824 */ /* 0x000fe400078e0a04 */
[----:B------:R-:W-:Y:S05]  /*c390*/  BRA.DIV UR4, `(.L_x_4312) ;  /* 0x000001d6041c7947 */ /* 0x000fea000b800000 */
.L_x_4612:
[----:B------:R-:W-:Y:S01]  /*c3a0*/  UMOV UR4, 0xffffffff ;  /* 0xffffffff00047882 */ /* 0x000fe20000000000 */
[----:B------:R-:W-:Y:S02]  /*c3b0*/  SHF.L.U32 R4, R4, 0x1f, RZ ;  /* 0x0000001f04047819 */ /* 0x000fe400000006ff */
[----:B------:R-:W-:Y:S05]  /*c3c0*/  BRA.DIV UR4, `(.L_x_4313) ;  /* 0x000001d604387947 */ /* 0x000fea000b800000 */
.L_x_4615:
[----:B------:R-:W0:Y:S01]  /*c3d0*/  SYNCS.PHASECHK.TRANS64.TRYWAIT P2, [R17+URZ+0x30800], R4 ;  /* 0x03080004110075a7 */ /* 0x000e22000804017f */
[----:B------:R-:W-:Y:S01]  /*c3e0*/  IMAD.MOV.U32 R2, RZ, RZ, R33 ;  /* 0x000000ffff027224 */ /* 0x000fe200078e0021 */
[----:B------:R-:W-:Y:S01]  /*c3f0*/  MOV R0, R32 ;  /* 0x0000002000007202 */ /* 0x000fe20000000f00 */
[----:B------:R-:W-:Y:S01]  /*c400*/  IMAD.MOV.U32 R3, RZ, RZ, R36 ;  /* 0x000000ffff037224 */ /* 0x000fe200078e0024 */
[----:B------:R-:W-:Y:S01]  /*c410*/  BSSY B1, `(.L_x_4314) ;  /* 0x0000019000017945 */ /* 0x000fe20003800000 */
        /* <DEDUP_REMOVED lines=19> */
[----:B------:R-:W-:Y:S02]  /*c550*/  PRMT R3, R0, 0x5410, R2 ;  /* 0x0000541000037816 */ /* 0x000fe40000000002 */
[----:B------:R-:W-:Y:S02]  /*c560*/  MOV R0, R20 ;  /* 0x0000001400007202 */ /* 0x000fe40000000f00 */
[----:B------:R-:W-:Y:S01]  /*c570*/  PRMT R2, R5, 0x5410, R6 ;  /* 0x0000541005027816 */ /* 0x000fe20000000006 */
[----:B------:R-:W-:Y:S01]  /*c580*/  IMAD.MOV.U32 R5, RZ, RZ, R21 ;  /* 0x000000ffff057224 */ /* 0x000fe200078e0015 */
[----:B0-----:R-:W-:Y:S06]  /*c590*/  @!P2 BRA `(.L_x_4315) ;  /* 0x000001d000eca947 */ /* 0x001fec0003800000 */
.L_x_4616:
[----:B------:R-:W-:Y:S05]  /*c5a0*/  BSYNC B1 ;  /* 0x0000000000017941 */ /* 0x000fea0003800000 */
.L_x_4314:
[----:B------:R-:W-:Y:S01]  /*c5b0*/  BSSY B1, `(.L_x_4316) ;  /* 0x000011b000017945 */ /* 0x000fe20003800000 */
[----:B------:R-:W-:-:S03]  /*c5c0*/  PRMT R0, R0, 0x5410, R5 ;  /* 0x0000541000007816 */ /* 0x000fc60000000005 */
[----:B------:R-:W-:Y:S05]  /*c5d0*/  @P0 BRA `(.L_x_4317) ;  /* 0x0000001000600947 */ /* 0x000fea0003800000 */
[----:B------:R-:W1:Y:S01]  /*c5e0*/  LDC R5, c[0x0][0x3d4] ;  /* 0x0000f500ff057b82 */ /* 0x000e620000000800 */
[C---:B0-----:R-:W-:Y:S01]  /*c5f0*/  VIADD R4, R18.reuse, 0x10 ;  /* 0x0000001012047836 */ /* 0x041fe20000000000 */
[C---:B------:R-:W-:Y:S01]  /*c600*/  IADD3 R86, R18.reuse, 0x30, RZ ;  /* 0x0000003012567810 */ /* 0x040fe20007ffe0ff */
[C---:B------:R-:W-:Y:S01]  /*c610*/  VIADD R6, R18.reuse, 0x20 ;  /* 0x0000002012067836 */ /* 0x040fe20000000000 */
[----:B------:R-:W-:Y:S01]  /*c620*/  BSSY B2, `(.L_x_4318) ;  /* 0x0000034000027945 */ /* 0x000fe20003800000 */
[-C--:B-1----:R-:W-:Y:S02]  /*c630*/  ISETP.GE.AND P0, PT, R18, R5.reuse, PT ;  /* 0x000000051200720c */ /* 0x082fe40003f06270 */
[-C--:B------:R-:W-:Y:S01]  /*c640*/  ISETP.GE.AND P2, PT, R4, R5.reuse, PT ;  /* 0x000000050400720c */ /* 0x080fe20003f46270 */
[----:B------:R-:W-:Y:S01]  /*c650*/  VIADD R4, R18, 0x40 ;  /* 0x0000004012047836 */ /* 0x000fe20000000000 */
[-C--:B------:R-:W-:Y:S01]  /*c660*/  ISETP.GE.AND P3, PT, R6, R5.reuse, PT ;  /* 0x000000050600720c */ /* 0x080fe20003f66270 */
[----:B------:R-:W-:Y:S01]  /*c670*/  VIADD R6, R18, 0x50 ;  /* 0x0000005012067836 */ /* 0x000fe20000000000 */
[----:B------:R-:W-:-:S02]  /*c680*/  ISETP.GE.AND P4, PT, R86, R5, PT ;  /* 0x000000055600720c */ /* 0x000fc40003f86270 */
[-C--:B------:R-:W-:Y:S02]  /*c690*/  ISETP.GE.AND P5, PT, R4, R5.reuse, PT ;  /* 0x000000050400720c */ /* 0x080fe40003fa6270 */
[----:B------:R-:W-:-:S03]  /*c6a0*/  ISETP.GE.AND P6, PT, R6, R5, PT ;  /* 0x000000050600720c */ /* 0x000fc60003fc6270 */
[----:B------:R-:W-:Y:S10]  /*c6b0*/  @P0 BRA `(.L_x_4319) ;  /* 0x0000000000a80947 */ /* 0x000ff40003800000 */
[----:B------:R-:W0:Y:S01]  /*c6c0*/  LDS.128 R4, [R60+0x12400] ;  /* 0x012400003c047984 */ /* 0x000e220000000c00 */
        /* <DEDUP_REMOVED lines=8> */
[----:B0-----:R-:W-:-:S02]  /*c750*/  HADD2.F32 R71, -RZ, R7.H1_H1 ;  /* 0x30000007ff477230 */ /* 0x001fc40000004100 */
[----:B------:R-:W-:Y:S02]  /*c760*/  HADD2.F32 R70, -RZ, R7.H0_H0 ;  /* 0x20000007ff467230 */ /* 0x000fe40000004100 */
[--C-:B------:R-:W-:Y:S02]  /*c770*/  HADD2.F32 R7, -RZ, R4.reuse.H0_H0 ;  /* 0x20000004ff077230 */ /* 0x100fe40000004100 */
[C---:B------:R-:W-:Y:S01]  /*c780*/  FMUL.FTZ R89, R71.reuse, R88 ;  /* 0x0000005847597220 */ /* 0x040fe20000410000 */
[----:B------:R-:W-:Y:S01]  /*c790*/  FMUL.FTZ R71, R71, R86 ;  /* 0x0000005647477220 */ /* 0x000fe20000410000 */
[----:B------:R-:W-:Y:S02]  /*c7a0*/  HADD2.F32 R4, -RZ, R4.H1_H1 ;  /* 0x30000004ff047230 */ /* 0x000fe40000004100 */
[--C-:B------:R-:W-:Y:S02]  /*c7b0*/  HADD2.F32 R66, -RZ, R6.reuse.H0_H0 ;  /* 0x20000006ff427230 */ /* 0x100fe40000004100 */
[----:B------:R-:W-:Y:S01]  /*c7c0*/  FFMA.FTZ R88, R70, R88, R71 ;  /* 0x0000005846587223 */ /* 0x000fe20000010047 */
[----:B------:R-:W-:-:S02]  /*c7d0*/  HADD2.F32 R67, -RZ, R6.H1_H1 ;  /* 0x30000006ff437230 */ /* 0x000fc40000004100 */
[----:B------:R-:W-:Y:S01]  /*c7e0*/  FFMA.FTZ R89, R70, R86, -R89 ;  /* 0x0000005646597223 */ /* 0x000fe20000010859 */
[--C-:B------:R-:W-:Y:S02]  /*c7f0*/  HADD2.F32 R71, -RZ, R84.reuse.H1_H1 ;  /* 0x30000054ff477230 */ /* 0x100fe40000004100 */
[C---:B------:R-:W-:Y:S01]  /*c800*/  FMUL.FTZ R90, R4.reuse, R87 ;  /* 0x00000057045a7220 */ /* 0x040fe20000410000 */
[--C-:B------:R-:W-:Y:S02]  /*c810*/  HADD2.F32 R6, -RZ, R5.reuse.H0_H0 ;  /* 0x20000005ff067230 */ /* 0x100fe40000004100 */
        /* <DEDUP_REMOVED lines=20> */
.L_x_4319:
[----:B------:R-:W-:Y:S05]  /*c960*/  BSYNC B2 ;  /* 0x0000000000027941 */ /* 0x000fea0003800000 */
.L_x_4318:
[----:B------:R-:W-:Y:S04]  /*c970*/  BSSY B2, `(.L_x_4320) ;  /* 0x000002c000027945 */ /* 0x000fe80003800000 */
[----:B------:R-:W-:Y:S05]  /*c980*/  @P2 BRA `(.L_x_4321) ;  /* 0x0000000000a82947 */ /* 0x000fea0003800000 */
[----:B0-----:R-:W0:Y:S01]  /*c990*/  LDS.128 R4, [R10] ;  /* 0x000000000a047984 */ /* 0x001e220000000c00 */
[----:B------:R-:W-:Y:S01]  /*c9a0*/  SHF.R.U32.HI R70, RZ, 0x10, R63 ;  /* 0x00000010ff467819 */ /* 0x000fe2000001163f */
[--C-:B------:R-:W-:Y:S01]  /*c9b0*/  HADD2.F32 R66, -RZ, R83.reuse.H1_H1 ;  /* 0x30000053ff427230 */ /* 0x100fe20000004100 */
        /* <DEDUP_REMOVED lines=9> */
[CC--:B------:R-:W-:Y:S01]  /*ca50*/  FMUL.FTZ R71, R65.reuse, R70.reuse ;  /* 0x0000004641477220 */ /* 0x0c0fe20000410000 */
[----:B------:R-:W-:Y:S01]  /*ca60*/  FMUL.FTZ R65, R65, R67 ;  /* 0x0000004341417220 */ /* 0x000fe20000410000 */
[----:B------:R-:W-:Y:S02]  /*ca70*/  HADD2.F32 R4, -RZ, R4.H1_H1 ;  /* 0x30000004ff047230 */ /* 0x000fe40000004100 */
[--C-:B------:R-:W-:Y:S02]  /*ca80*/  HADD2.F32 R62, -RZ, R6.reuse.H0_H0 ;  /* 0x20000006ff3e7230 */ /* 0x100fe40000004100 */
[----:B------:R-:W-:Y:S01]  /*ca90*/  FFMA.FTZ R86, R64, R70, R65 ;  /* 0x0000004640567223 */ /* 0x000fe20000010041 */
[----:B------:R-:W-:-:S02]  /*caa0*/  HADD2.F32 R63, -RZ, R6.H1_H1 ;  /* 0x30000006ff3f7230 */ /* 0x000fc40000004100 */
[----:B------:R-:W-:Y:S01]  /*cab0*/  FMUL.FTZ R84, R4, R83 ;  /* 0x0000005304547220 */ /* 0x000fe20000410000 */
[--C-:B------:R-:W-:Y:S02]  /*cac0*/  HADD2.F32 R65, -RZ, R82.reuse.H1_H1 ;  /* 0x30000052ff417230 */ /* 0x100fe40000004100 */
[----:B------:R-:W-:Y:S01]  /*cad0*/  FFMA.FTZ R71, R64, R67, -R71 ;  /* 0x0000004340477223 */ /* 0x000fe20000010847 */
        /* <DEDUP_REMOVED lines=21> */
.L_x_4321:
[----:B------:R-:W-:Y:S05]  /*cc30*/  BSYNC B2 ;  /* 0x0000000000027941 */ /* 0x000fea0003800000 */
.L_x_4320:
[----:B------:R-:W-:Y:S04]  /*cc40*/  BSSY B2, `(.L_x_4322) ;  /* 0x000002c000027945 */ /* 0x000fe80003800000 */
[----:B------:R-:W-:Y:S05]  /*cc50*/  @P3 BRA `(.L_x_4323) ;  /* 0x0000000000a83947 */ /* 0x000fea0003800000 */
[----:B01----:R-:W0:Y:S01]  /*cc60*/  LDS.128 R4, [R60+0x16400] ;  /* 0x016400003c047984 */ /* 0x003e220000000c00 */
        /* <DEDUP_REMOVED lines=10> */
[--C-:B0-----:R-:W-:Y:S02]  /*cd10*/  HADD2.F32 R59, -RZ, R7.reuse.H1_H1 ;  /* 0x30000007ff3b7230 */ /* 0x101fe40000004100 */
        /* <DEDUP_REMOVED lines=30> */
.L_x_4323:
[----:B------:R-:W-:Y:S05]  /*cf00*/  BSYNC B2 ;  /* 0x0000000000027941 */ /* 0x000fea0003800000 */
.L_x_4322:
[----:B------:R-:W-:Y:S04]  /*cf10*/  BSSY B2, `(.L_x_4324) ;  /* 0x000002c000027945 */ /* 0x000fe80003800000 */
[----:B------:R-:W-:Y:S05]  /*cf20*/  @P4 BRA `(.L_x_4325) ;  /* 0x0000000000a84947 */ /* 0x000fea0003800000 */
[----:B012---:R-:W0:Y:S01]  /*cf30*/  LDS.128 R4, [R10+0x4000] ;  /* 0x004000000a047984 */ /* 0x007e220000000c00 */
        /* <DEDUP_REMOVED lines=41> */
.L_x_4325:
[----:B------:R-:W-:Y:S05]  /*d1d0*/  BSYNC B2 ;  /* 0x0000000000027941 */ /* 0x000fea0003800000 */
.L_x_4324:
[----:B------:R-:W-:Y:S04]  /*d1e0*/  BSSY B2, `(.L_x_4326) ;  /* 0x000002c000027945 */ /* 0x000fe80003800000 */
[----:B------:R-:W-:Y:S05]  /*d1f0*/  @P5 BRA `(.L_x_4327) ;  /* 0x0000000000a85947 */ /* 0x000fea0003800000 */
[----:B0123--:R-:W0:Y:S01]  /*d200*/  LDS.128 R4, [R60+0x1a400] ;  /* 0x01a400003c047984 */ /* 0x00fe220000000c00 */
        /* <DEDUP_REMOVED lines=41> */
.L_x_4327:
[----:B------:R-:W-:Y:S05]  /*d4a0*/  BSYNC B2 ;  /* 0x0000000000027941 */ /* 0x000fea0003800000 */
.L_x_4326:
[----:B------:R-:W-:Y:S05]  /*d4b0*/  @P6 BRA `(.L_x_4317) ;  /* 0x0000000000a86947 */ /* 0x000fea0003800000 */
[----:B01234-:R-:W0:Y:S01]  /*d4c0*/  LDS.128 R4, [R10+0x8000] ;  /* 0x008000000a047984 */ /* 0x01fe220000000c00 */
        /* <DEDUP_REMOVED lines=41> */
.L_x_4317:
[----:B------:R-:W-:Y:S05]  /*d760*/  BSYNC B1 ;  /* 0x0000000000017941 */ /* 0x000fea0003800000 */
.L_x_4316:
        /* <DEDUP_REMOVED lines=17> */
[--C-:B------:R-:W-:Y:S01]  /*d880*/  HADD2.F32 R44, -RZ, R78.reuse.H0_H0 ;  /* 0x2000004eff2c7230 */ /* 0x100fe20000004100 */
[----:B------:R-:W-:Y:S01]  /*d890*/  SHF.R.U32.HI R47, RZ, 0x10, R41 ;  /* 0x00000010ff2f7819 */ /* 0x000fe20000011629 */
[----:B------:R-:W-:Y:S01]  /*d8a0*/  HADD2.F32 R46, -RZ, R15.H0_H0 ;  /* 0x2000000fff2e7230 */ /* 0x000fe20000004100 */
[----:B------:R-:W-:Y:S01]  /*d8b0*/  SHF.R.U64 R53, R42, 0x10, R43 ;  /* 0x000000102a357819 */ /* 0x000fe2000000122b */
[----:B------:R-:W-:Y:S01]  /*d8c0*/  HADD2.F32 R45, -RZ, R45.H0_H0 ;  /* 0x2000002dff2d7230 */ /* 0x000fe20000004100 */
[----:B------:R-:W-:Y:S01]  /*d8d0*/  SHF.R.U64 R51, R40, 0x10, R41 ;  /* 0x0000001028337819 */ /* 0x000fe20000001229 */
[----:B------:R-:W-:Y:S02]  /*d8e0*/  HADD2.F32 R47, -RZ, R47.H0_H0 ;  /* 0x2000002fff2f7230 */ /* 0x000fe40000004100 */
[----:B------:R-:W-:-:S02]  /*d8f0*/  HADD2.F32 R78, -RZ, R78.H1_H1 ;  /* 0x3000004eff4e7230 */ /* 0x000fc40000004100 */
[--C-:B0-----:R-:W-:Y:S02]  /*d900*/  HADD2.F32 R43, -RZ, R7.reuse.H1_H1 ;  /* 0x30000007ff2b7230 */ /* 0x101fe40000004100 */
        /* <DEDUP_REMOVED lines=9> */
[----:B------:R-:W-:Y:S02]  /*d9a0*/  HADD2.F32 R6, -RZ, R5.H0_H0 ;  /* 0x20000005ff067230 */ /* 0x000fe40000004100 */
[C---:B------:R-:W-:Y:S01]  /*d9b0*/  FMUL.FTZ R48, R4.reuse, R46 ;  /* 0x0000002e04307220 */ /* 0x040fe20000410000 */
[----:B------:R-:W-:Y:S01]  /*d9c0*/  FMUL.FTZ R50, R4, R44 ;  /* 0x0000002c04327220 */ /* 0x000fe20000410000 */
[----:B------:R-:W-:Y:S02]  /*d9d0*/  HADD2.F32 R42, -RZ, R15.H1_H1 ;  /* 0x3000000fff2a7230 */ /* 0x000fe40000004100 */
[----:B------:R-:W-:-:S02]  /*d9e0*/  HADD2.F32 R5, -RZ, R5.H1_H1 ;  /* 0x30000005ff057230 */ /* 0x000fc40000004100 */
[C---:B------:R-:W-:Y:S01]  /*d9f0*/  FFMA.FTZ R48, R7.reuse, R44, -R48 ;  /* 0x0000002c07307223 */ /* 0x040fe20000010830 */
[----:B------:R-:W-:Y:S02]  /*da00*/  HADD2.F32 R15, -RZ, R51.H0_H0 ;  /* 0x20000033ff0f7230 */ /* 0x000fe40000004100 */
[----:B------:R-:W-:Y:S01]  /*da10*/  FFMA.FTZ R43, R7, R46, R50 ;  /* 0x0000002e072b7223 */ /* 0x000fe20000010032 */
[----:B------:R-:W-:Y:S02]  /*da20*/  HADD2.F32 R4, -RZ, R53.H0_H0 ;  /* 0x20000035ff047230 */ /* 0x000fe40000004100 */
[C---:B------:R-:W-:Y:S01]  /*da30*/  FMUL.FTZ R45, R41.reuse, R42 ;  /* 0x0000002a292d7220 */ /* 0x040fe20000410000 */
[----:B------:R-:W-:Y:S01]  /*da40*/  FMUL.FTZ R41, R41, R78 ;  /* 0x0000004e29297220 */ /* 0x000fe20000410000 */
[CC--:B------:R-:W-:Y:S01]  /*da50*/  FMUL.FTZ R7, R5.reuse, R15.reuse ;  /* 0x0000000f05077220 */ /* 0x0c0fe20000410000 */
        /* <DEDUP_REMOVED lines=10> */
.L_x_4330:
[----:B------:R-:W-:Y:S05]  /*db00*/  BSYNC B1 ;  /* 0x0000000000017941 */ /* 0x000fea0003800000 */
.L_x_4329:
[----:B------:R-:W-:Y:S04]  /*db10*/  BSSY B1, `(.L_x_4331) ;  /* 0x000002c000017945 */ /* 0x000fe80003800000 */
[----:B------:R-:W-:Y:S05]  /*db20*/  @P1 BRA `(.L_x_4332) ;  /* 0x0000000000a81947 */ /* 0x000fea0003800000 */
[----:B0-----:R-:W0:Y:S01]  /*db30*/  LDS.128 R4, [R10+0x2000] ;  /* 0x002000000a047984 */ /* 0x001e220000000c00 */
[----:B------:R-:W-:Y:S01]  /*db40*/  SHF.R.U32.HI R40, RZ, 0x10, R39 ;  /* 0x00000010ff287819 */ /* 0x000fe20000011627 */
[----:B------:R-:W-:Y:S01]  /*db50*/  HADD2.F32 R41, -RZ, R13.H0_H0 ;  /* 0x2000000dff297230 */ /* 0x000fe20000004100 */
[----:B------:R-:W-:Y:S02]  /*db60*/  SHF.R.U32.HI R42, RZ, 0x10, R37 ;  /* 0x00000010ff2a7819 */ /* 0x000fe40000011625 */
[----:B------:R-:W-:Y:S01]  /*db70*/  SHF.R.U64 R46, R38, 0x10, R39 ;  /* 0x00000010262e7819 */ /* 0x000fe20000001227 */
[----:B------:R-:W-:Y:S01]  /*db80*/  HADD2.F32 R40, -RZ, R40.H0_H0 ;  /* 0x20000028ff287230 */ /* 0x000fe20000004100 */
[----:B------:R-:W-:Y:S01]  /*db90*/  SHF.R.U64 R45, R36, 0x10, R37 ;  /* 0x00000010242d7819 */ /* 0x000fe20000001225 */
[----:B------:R-:W-:Y:S02]  /*dba0*/  HADD2.F32 R42, -RZ, R42.H0_H0 ;  /* 0x2000002aff2a7230 */ /* 0x000fe40000004100 */
[----:B------:R-:W-:-:S02]  /*dbb0*/  HADD2.F32 R39, -RZ, R14.H0_H0 ;  /* 0x2000000eff277230 */ /* 0x000fc40000004100 */
        /* <DEDUP_REMOVED lines=15> */
[----:B------:R-:W-:Y:S01]  /*dcb0*/  FMUL.FTZ R42, R36, R14 ;  /* 0x0000000e242a7220 */ /* 0x000fe20000410000 */
[----:B------:R-:W-:-:S02]  /*dcc0*/  HADD2.F32 R5, -RZ, R5.H1_H1 ;  /* 0x30000005ff057230 */ /* 0x000fc40000004100 */
[C---:B------:R-:W-:Y:S01]  /*dcd0*/  FFMA.FTZ R41, R7.reuse, R41, R40 ;  /* 0x0000002907297223 */ /* 0x040fe20000010028 */
[----:B------:R-:W-:Y:S02]  /*dce0*/  HADD2.F32 R13, -RZ, R45.H0_H0 ;  /* 0x2000002dff0d7230 */ /* 0x000fe40000004100 */
[----:B------:R-:W-:Y:S01]  /*dcf0*/  FFMA.FTZ R38, R7, R39, -R38 ;  /* 0x0000002707267223 */ /* 0x000fe20000010826 */
[----:B------:R-:W-:Y:S02]  /*dd00*/  HADD2.F32 R4, -RZ, R46.H0_H0 ;  /* 0x2000002eff047230 */ /* 0x000fe40000004100 */
[----:B------:R-:W-:Y:S01]  /*dd10*/  FMUL.FTZ R40, R36, R37 ;  /* 0x0000002524287220 */ /* 0x000fe20000410000 */
[C---:B------:R-:W-:Y:S02]  /*dd20*/  FMUL.FTZ R7, R5.reuse, R13 ;  /* 0x0000000d05077220 */ /* 0x040fe40000410000 */
        /* <DEDUP_REMOVED lines=10> */
.L_x_4332:
[----:B------:R-:W-:Y:S05]  /*ddd0*/  BSYNC B1 ;  /* 0x0000000000017941 */ /* 0x000fea0003800000 */
.L_x_4331:
[----:B------:R-:W-:Y:S04]  /*dde0*/  BSSY B1, `(.L_x_4333) ;  /* 0x000002c000017945 */ /* 0x000fe80003800000 */
[----:B------:R-:W-:Y:S05]  /*ddf0*/  @P2 BRA `(.L_x_4334) ;  /* 0x0000000000a82947 */ /* 0x000fea0003800000 */
[----:B01----:R-:W0:Y:S01]  /*de00*/  LDS.128 R4, [R60+0x18400] ;  /* 0x018400003c047984 */ /* 0x003e220000000c00 */
[--C-:B------:R-:W-:Y:S02]  /*de10*/  SHF.R.U64 R40, R34, 0x10, R35.reuse ;  /* 0x0000001022287819 */ /* 0x100fe40000001223 */
[----:B------:R-:W-:Y:S01]  /*de20*/  SHF.R.U32.HI R34, RZ, 0x10, R35 ;  /* 0x00000010ff227819 */ /* 0x000fe20000011623 */
[----:B------:R-:W-:Y:S01]  /*de30*/  HADD2.F32 R35, -RZ, R11.H0_H0 ;  /* 0x2000000bff237230 */ /* 0x000fe20000004100 */
[--C-:B------:R-:W-:Y:S02]  /*de40*/  SHF.R.U32.HI R36, RZ, 0x10, R33.reuse ;  /* 0x00000010ff247819 */ /* 0x100fe40000011621 */
[----:B------:R-:W-:Y:S01]  /*de50*/  SHF.R.U64 R39, R32, 0x10, R33 ;  /* 0x0000001020277819 */ /* 0x000fe20000001221 */
[----:B------:R-:W-:Y:S02]  /*de60*/  HADD2.F32 R34, -RZ, R34.H0_H0 ;  /* 0x20000022ff227230 */ /* 0x000fe40000004100 */
[----:B------:R-:W-:-:S02]  /*de70*/  HADD2.F32 R36, -RZ, R36.H0_H0 ;  /* 0x20000024ff247230 */ /* 0x000fc40000004100 */
[--C-:B------:R-:W-:Y:S02]  /*de80*/  HADD2.F32 R33, -RZ, R12.reuse.H0_H0 ;  /* 0x2000000cff217230 */ /* 0x100fe40000004100 */
[----:B------:R-:W-:Y:S02]  /*de90*/  HADD2.F32 R12, -RZ, R12.H1_H1 ;  /* 0x3000000cff0c7230 */ /* 0x000fe40000004100 */
[--C-:B0-----:R-:W-:Y:S02]  /*dea0*/  HADD2.F32 R32, -RZ, R7.reuse.H1_H1 ;  /* 0x30000007ff207230 */ /* 0x101fe40000004100 */
[----:B------:R-:W-:Y:S02]  /*deb0*/  HADD2.F32 R15, -RZ, R7.H0_H0 ;  /* 0x20000007ff0f7230 */ /* 0x000fe40000004100 */
[--C-:B------:R-:W-:Y:S02]  /*dec0*/  HADD2.F32 R7, -RZ, R4.reuse.H0_H0 ;  /* 0x20000004ff077230 */ /* 0x100fe40000004100 */
[----:B------:R-:W-:Y:S01]  /*ded0*/  FMUL.FTZ R38, R32, R36 ;  /* 0x0000002420267220 */ /* 0x000fe20000410000 */
[----:B------:R-:W-:-:S02]  /*dee0*/  HADD2.F32 R4, -RZ, R4.H1_H1 ;  /* 0x30000004ff047230 */ /* 0x000fc40000004100 */
[-C--:B------:R-:W-:Y:S01]  /*def0*/  FMUL.FTZ R37, R32, R34.reuse ;  /* 0x0000002220257220 */ /* 0x080fe20000410000 */
[--C-:B------:R-:W-:Y:S02]  /*df00*/  HADD2.F32 R13, -RZ, R6.reuse.H0_H0 ;  /* 0x20000006ff0d7230 */ /* 0x100fe40000004100 */
[C---:B------:R-:W-:Y:S01]  /*df10*/  FFMA.FTZ R38, R15.reuse, R34, -R38 ;  /* 0x000000220f267223 */ /* 0x040fe20000010826 */
[----:B------:R-:W-:Y:S02]  /*df20*/  HADD2.F32 R14, -RZ, R6.H1_H1 ;  /* 0x30000006ff0e7230 */ /* 0x000fe40000004100 */
[----:B------:R-:W-:Y:S01]  /*df30*/  FFMA.FTZ R37, R15, R36, R37 ;  /* 0x000000240f257223 */ /* 0x000fe20000010025 */
[----:B------:R-:W-:Y:S02]  /*df40*/  HADD2.F32 R6, -RZ, R5.H0_H0 ;  /* 0x20000005ff067230 */ /* 0x000fe40000004100 */
[C---:B------:R-:W-:Y:S01]  /*df50*/  FMUL.FTZ R32, R4.reuse, R35 ;  /* 0x0000002304207220 */ /* 0x040fe20000410000 */
[----:B------:R-:W-:Y:S01]  /*df60*/  FMUL.FTZ R34, R4, R33 ;  /* 0x0000002104227220 */ /* 0x000fe20000410000 */
[----:B------:R-:W-:-:S02]  /*df70*/  HADD2.F32 R15, -RZ, R11.H1_H1 ;  /* 0x3000000bff0f7230 */ /* 0x000fc40000004100 */
[C---:B------:R-:W-:Y:S01]  /*df80*/  FMUL.FTZ R36, R14.reuse, R12 ;  /* 0x0000000c0e247220 */ /* 0x040fe20000410000 */
[----:B------:R-:W-:Y:S02]  /*df90*/  HADD2.F32 R5, -RZ, R5.H1_H1 ;  /* 0x30000005ff057230 */ /* 0x000fe40000004100 */
[C---:B------:R-:W-:Y:S01]  /*dfa0*/  FFMA.FTZ R35, R7.reuse, R35, R34 ;  /* 0x0000002307237223 */ /* 0x040fe20000010022 */
[----:B------:R-:W-:Y:S02]  /*dfb0*/  HADD2.F32 R11, -RZ, R39.H0_H0 ;  /* 0x20000027ff0b7230 */ /* 0x000fe40000004100 */
[----:B------:R-:W-:Y:S01]  /*dfc0*/  FFMA.FTZ R32, R7, R33, -R32 ;  /* 0x0000002107207223 */ /* 0x000fe20000010820 */
[----:B------:R-:W-:Y:S02]  /*dfd0*/  HADD2.F32 R4, -RZ, R40.H0_H0 ;  /* 0x20000028ff047230 */ /* 0x000fe40000004100 */
[----:B------:R-:W-:Y:S01]  /*dfe0*/  FMUL.FTZ R34, R14, R15 ;  /* 0x0000000f0e227220 */ /* 0x000fe20000410000 */
[----:B------:R-:W-:-:S02]  /*dff0*/  FMUL.FTZ R7, R5, R11 ;  /* 0x0000000b05077220 */ /* 0x000fc40000410000 */
        /* <DEDUP_REMOVED lines=8> */
[----:B------:R-:W-:-:S05]  /*e080*/  F2FP.F16.F32.PACK_AB R5, R14, R5 ;  /* 0x000000050e05723e */ /* 0x000fca00000000ff */
[----:B------:R2:W-:Y:S02]  /*e090*/  STS.128 [R60+0x18400], R4 ;  /* 0x018400043c007388 */ /* 0x0005e40000000c00 */
.L_x_4334:
[----:B------:R-:W-:Y:S05]  /*e0a0*/  BSYNC B1 ;  /* 0x0000000000017941 */ /* 0x000fea0003800000 */
.L_x_4333:
[----:B------:R-:W-:Y:S04]  /*e0b0*/  BSSY B1, `(.L_x_4335) ;  /* 0x000002c000017945 */ /* 0x000fe80003800000 */
[----:B------:R-:W-:Y:S05]  /*e0c0*/  @P3 BRA `(.L_x_4336) ;  /* 0x0000000000a83947 */ /* 0x000fea0003800000 */
[----:B012---:R-:W0:Y:S01]  /*e0d0*/  LDS.128 R4, [R10+0x6000] ;  /* 0x006000000a047984 */ /* 0x007e220000000c00 */
[----:B------:R-:W-:Y:S01]  /*e0e0*/  SHF.R.U64 R34, R30, 0x10, R31 ;  /* 0x000000101e227819 */ /* 0x000fe2000000121f */
[----:B------:R-:W-:Y:S01]  /*e0f0*/  HADD2.F32 R15, -RZ, R3.H0_H0 ;  /* 0x20000003ff0f7230 */ /* 0x000fe20000004100 */
[----:B------:R-:W-:Y:S02]  /*e100*/  SHF.R.U32.HI R30, RZ, 0x10, R29 ;  /* 0x00000010ff1e7819 */ /* 0x000fe4000001161d */
[----:B------:R-:W-:Y:S02]  /*e110*/  SHF.R.U32.HI R31, RZ, 0x10, R31 ;  /* 0x00000010ff1f7819 */ /* 0x000fe4000001161f */
        /* <DEDUP_REMOVED lines=14> */
[C---:B------:R-:W-:Y:S01]  /*e200*/  FMUL.FTZ R14, R4.reuse, R29 ;  /* 0x0000001d040e7220 */ /* 0x040fe20000410000 */
[----:B------:R-:W-:Y:S01]  /*e210*/  FMUL.FTZ R28, R4, R15 ;  /* 0x0000000f041c7220 */ /* 0x000fe20000410000 */
[----:B------:R-:W-:Y:S02]  /*e220*/  HADD2.F32 R6, -RZ, R5.H0_H0 ;  /* 0x20000005ff067230 */ /* 0x000fe40000004100 */
[----:B------:R-:W-:Y:S01]  /*e230*/  FFMA.FTZ R31, R13, R30, R31 ;  /* 0x0000001e0d1f7223 */ /* 0x000fe2000001001f */
[----:B------:R-:W-:-:S02]  /*e240*/  HADD2.F32 R4, -RZ, R3.H1_H1 ;  /* 0x30000003ff047230 */ /* 0x000fc40000004100 */
[C---:B------:R-:W-:Y:S01]  /*e250*/  FFMA.FTZ R14, R7.reuse, R15, -R14 ;  /* 0x0000000f070e7223 */ /* 0x040fe2000001080e */
[----:B------:R-:W-:Y:S02]  /*e260*/  HADD2.F32 R5, -RZ, R5.H1_H1 ;  /* 0x30000005ff057230 */ /* 0x000fe40000004100 */
[----:B------:R-:W-:Y:S01]  /*e270*/  FFMA.FTZ R29, R7, R29, R28 ;  /* 0x0000001d071d7223 */ /* 0x000fe2000001001c */
[----:B------:R-:W-:Y:S02]  /*e280*/  HADD2.F32 R13, -RZ, R33.H0_H0 ;  /* 0x20000021ff0d7230 */ /* 0x000fe40000004100 */
[C---:B------:R-:W-:Y:S01]  /*e290*/  FMUL.FTZ R28, R12.reuse, R72 ;  /* 0x000000480c1c7220 */ /* 0x040fe20000410000 */
[----:B------:R-:W-:Y:S02]  /*e2a0*/  HADD2.F32 R3, -RZ, R34.H0_H0 ;  /* 0x20000022ff037230 */ /* 0x000fe40000004100 */
[-C--:B------:R-:W-:Y:S01]  /*e2b0*/  FMUL.FTZ R15, R12, R4.reuse ;  /* 0x000000040c0f7220 */ /* 0x080fe20000410000 */
[----:B------:R-:W-:Y:S01]  /*e2c0*/  FMUL.FTZ R7, R5, R13 ;  /* 0x0000000d05077220 */ /* 0x000fe20000410000 */
[----:B------:R-:W-:Y:S01]  /*e2d0*/  FFMA.FTZ R28, R11, R4, -R28 ;  /* 0x000000040b1c7223 */ /* 0x000fe2000001081c */
[-C--:B------:R-:W-:Y:S01]  /*e2e0*/  FMUL.FTZ R12, R5, R3.reuse ;  /* 0x00000003050c7220 */ /* 0x080fe20000410000 */
        /* <DEDUP_REMOVED lines=8> */
.L_x_4336:
[----:B------:R-:W-:Y:S05]  /*e370*/  BSYNC B1 ;  /* 0x0000000000017941 */ /* 0x000fea0003800000 */
.L_x_4335:
[----:B------:R-:W-:Y:S04]  /*e380*/  BSSY B1, `(.L_x_4337) ;  /* 0x000002c000017945 */ /* 0x000fe80003800000 */
[----:B------:R-:W-:Y:S05]  /*e390*/  @P4 BRA `(.L_x_4338) ;  /* 0x0000000000a84947 */ /* 0x000fea0003800000 */
[----:B0123--:R-:W0:Y:S01]  /*e3a0*/  LDS.128 R4, [R60+0x1c400] ;  /* 0x01c400003c047984 */ /* 0x00fe220000000c00 */
[----:B------:R-:W-:Y:S01]  /*e3b0*/  SHF.R.U32.HI R15, RZ, 0x10, R27 ;  /* 0x00000010ff0f7819 */ /* 0x000fe2000001161b */
[----:B------:R-:W-:Y:S01]  /*e3c0*/  HADD2.F32 R14, -RZ, R2.H0_H0 ;  /* 0x20000002ff0e7230 */ /* 0x000fe20000004100 */
[--C-:B------:R-:W-:Y:S01]  /*e3d0*/  SHF.R.U64 R29, R24, 0x10, R25.reuse ;  /* 0x00000010181d7819 */ /* 0x100fe20000001219 */
[----:B------:R-:W-:Y:S01]  /*e3e0*/  HADD2.F32 R24, -RZ, R69.H0_H0 ;  /* 0x20000045ff187230 */ /* 0x000fe20000004100 */
[----:B------:R-:W-:Y:S01]  /*e3f0*/  SHF.R.U32.HI R25, RZ, 0x10, R25 ;  /* 0x00000010ff197819 */ /* 0x000fe20000011619 */
[----:B------:R-:W-:Y:S01]  /*e400*/  HADD2.F32 R15, -RZ, R15.H0_H0 ;  /* 0x2000000fff0f7230 */ /* 0x000fe20000004100 */
[----:B------:R-:W-:-:S03]  /*e410*/  SHF.R.U64 R31, R26, 0x10, R27 ;  /* 0x000000101a1f7819 */ /* 0x000fc6000000121b */
[----:B------:R-:W-:Y:S02]  /*e420*/  HADD2.F32 R25, -RZ, R25.H0_H0 ;  /* 0x20000019ff197230 */ /* 0x000fe40000004100 */
[--C-:B0-----:R-:W-:Y:S02]  /*e430*/  HADD2.F32 R13, -RZ, R7.reuse.H1_H1 ;  /* 0x30000007ff0d7230 */ /* 0x101fe40000004100 */
[--C-:B------:R-:W-:Y:S02]  /*e440*/  HADD2.F32 R3, -RZ, R4.reuse.H0_H0 ;  /* 0x20000004ff037230 */ /* 0x100fe40000004100 */
[----:B------:R-:W-:Y:S02]  /*e450*/  HADD2.F32 R4, -RZ, R4.H1_H1 ;  /* 0x30000004ff047230 */ /* 0x000fe40000004100 */
[C---:B------:R-:W-:Y:S01]  /*e460*/  FMUL.FTZ R28, R13.reuse, R15 ;  /* 0x0000000f0d1c7220 */ /* 0x040fe20000410000 */
[----:B------:R-:W-:Y:S02]  /*e470*/  HADD2.F32 R12, -RZ, R7.H0_H0 ;  /* 0x20000007ff0c7230 */ /* 0x000fe40000004100 */
[----:B------:R-:W-:Y:S01]  /*e480*/  FMUL.FTZ R27, R13, R25 ;  /* 0x000000190d1b7220 */ /* 0x000fe20000410000 */
[----:B------:R-:W-:-:S02]  /*e490*/  HADD2.F32 R7, -RZ, R6.H0_H0 ;  /* 0x20000006ff077230 */ /* 0x000fc40000004100 */
[----:B------:R-:W-:Y:S01]  /*e4a0*/  FMUL.FTZ R26, R4, R24 ;  /* 0x00000018041a7220 */ /* 0x000fe20000410000 */
[----:B------:R-:W-:Y:S02]  /*e4b0*/  HADD2.F32 R11, -RZ, R6.H1_H1 ;  /* 0x30000006ff0b7230 */ /* 0x000fe40000004100 */
[----:B------:R-:W-:Y:S01]  /*e4c0*/  FFMA.FTZ R30, R12, R25, R28 ;  /* 0x000000190c1e7223 */ /* 0x000fe2000001001c */
[-C--:B------:R-:W-:Y:S01]  /*e4d0*/  FMUL.FTZ R28, R4, R14.reuse ;  /* 0x0000000e041c7220 */ /* 0x080fe20000410000 */
[C---:B------:R-:W-:Y:S01]  /*e4e0*/  FFMA.FTZ R26, R3.reuse, R14, -R26 ;  /* 0x0000000e031a7223 */ /* 0x040fe2000001081a */
[----:B------:R-:W-:Y:S02]  /*e4f0*/  HADD2.F32 R6, -RZ, R5.H0_H0 ;  /* 0x20000005ff067230 */ /* 0x000fe40000004100 */
[----:B------:R-:W-:Y:S01]  /*e500*/  FFMA.FTZ R27, R12, R15, -R27 ;  /* 0x0000000f0c1b7223 */ /* 0x000fe2000001081b */
[----:B------:R-:W-:Y:S02]  /*e510*/  HADD2.F32 R14, -RZ, R69.H1_H1 ;  /* 0x30000045ff0e7230 */ /* 0x000fe40000004100 */
[----:B------:R-:W-:Y:S01]  /*e520*/  FFMA.FTZ R3, R3, R24, R28 ;  /* 0x0000001803037223 */ /* 0x000fe2000001001c */
[----:B------:R-:W-:-:S02]  /*e530*/  HADD2.F32 R4, -RZ, R2.H1_H1 ;  /* 0x30000002ff047230 */ /* 0x000fc40000004100 */
[----:B------:R-:W-:Y:S02]  /*e540*/  HADD2.F32 R5, -RZ, R5.H1_H1 ;  /* 0x30000005ff057230 */ /* 0x000fe40000004100 */
[C---:B------:R-:W-:Y:S01]  /*e550*/  FMUL.FTZ R24, R11.reuse, R14 ;  /* 0x0000000e0b187220 */ /* 0x040fe20000410000 */
[----:B------:R-:W-:Y:S02]  /*e560*/  HADD2.F32 R12, -RZ, R29.H0_H0 ;  /* 0x2000001dff0c7230 */ /* 0x000fe40000004100 */
[-C--:B------:R-:W-:Y:S01]  /*e570*/  FMUL.FTZ R15, R11, R4.reuse ;  /* 0x000000040b0f7220 */ /* 0x080fe20000410000 */
[----:B------:R-:W-:Y:S02]  /*e580*/  HADD2.F32 R2, -RZ, R31.H0_H0 ;  /* 0x2000001fff027230 */ /* 0x000fe40000004100 */
[----:B------:R-:W-:Y:S01]  /*e590*/  FFMA.FTZ R24, R7, R4, -R24 ;  /* 0x0000000407187223 */ /* 0x000fe20000010818 */
[----:B------:R-:W-:Y:S01]  /*e5a0*/  F2FP.F16.F32.PACK_AB R4, R3, R26 ;  /* 0x0000001a0304723e */ /* 0x000fe200000000ff */
[----:B------:R-:W-:Y:S01]  /*e5b0*/  FMUL.FTZ R11, R5, R12 ;  /* 0x0000000c050b7220 */ /* 0x000fe20000410000 */
[----:B------:R-:W-:Y:S01]  /*e5c0*/  FFMA.FTZ R15, R7, R14, R15 ;  /* 0x0000000e070f7223 */ /* 0x000fe2000001000f */
[-C--:B------:R-:W-:Y:S01]  /*e5d0*/  FMUL.FTZ R13, R5, R2.reuse ;  /* 0x00000002050d7220 */ /* 0x080fe20000410000 */
[----:B------:R-:W-:Y:S01]  /*e5e0*/  F2FP.F16.F32.PACK_AB R7, R30, R27 ;  /* 0x0000001b1e07723e */ /* 0x000fe200000000ff */
[----:B------:R-:W-:-:S02]  /*e5f0*/  FFMA.FTZ R5, R6, R2, -R11 ;  /* 0x0000000206057223 */ /* 0x000fc4000001080b */
[----:B------:R-:W-:Y:S01]  /*e600*/  FFMA.FTZ R12, R6, R12, R13 ;  /* 0x0000000c060c7223 */ /* 0x000fe2000001000d */
[----:B------:R-:W-:-:S04]  /*e610*/  F2FP.F16.F32.PACK_AB R6, R15, R24 ;  /* 0x000000180f06723e */ /* 0x000fc800000000ff */
[----:B------:R-:W-:-:S05]  /*e620*/  F2FP.F16.F32.PACK_AB R5, R12, R5 ;  /* 0x000000050c05723e */ /* 0x000fca00000000ff */
[----:B------:R4:W-:Y:S02]  /*e630*/  STS.128 [R60+0x1c400], R4 ;  /* 0x01c400043c007388 */ /* 0x0009e40000000c00 */
.L_x_4338:
[----:B------:R-:W-:Y:S05]  /*e640*/  BSYNC B1 ;  /* 0x0000000000017941 */ /* 0x000fea0003800000 */
.L_x_4337:
[----:B------:R-:W-:Y:S05]  /*e650*/  @P5 BRA `(.L_x_4328) ;  /* 0x0000003400845947 */ /* 0x000fea0003800000 */
[----:B01234-:R-:W0:Y:S01]  /*e660*/  LDS.128 R4, [R10+0xa000] ;  /* 0x00a000000a047984 */ /* 0x01fe220000000c00 */
[----:B------:R-:W-:Y:S01]  /*e670*/  SHF.R.U32.HI R14, RZ, 0x10, R9 ;  /* 0x00000010ff0e7819 */ /* 0x000fe20000011609 */
[----:B------:R-:W-:Y:S01]  /*e680*/  HADD2.F32 R11, -RZ, R0.H0_H0 ;  /* 0x20000000ff0b7230 */ /* 0x000fe20000004100 */
[----:B------:R-:W-:Y:S01]  /*e690*/  SHF.R.U32.HI R12, RZ, 0x10, R21 ;  /* 0x00000010ff0c7819 */ /* 0x000fe20000011615 */
[--C-:B------:R-:W-:Y:S01]  /*e6a0*/  HADD2.F32 R13, -RZ, R61.reuse.H0_H0 ;  /* 0x2000003dff0d7230 */ /* 0x100fe20000004100 */
        /* <DEDUP_REMOVED lines=14> */
[C---:B------:R-:W-:Y:S01]  /*e790*/  FMUL.FTZ R9, R4.reuse, R13 ;  /* 0x0000000d04097220 */ /* 0x040fe20000410000 */
[-C--:B------:R-:W-:Y:S01]  /*e7a0*/  FMUL.FTZ R15, R4, R11.reuse ;  /* 0x0000000b040f7220 */ /* 0x080fe20000410000 */
[--C-:B------:R-:W-:Y:S02]  /*e7b0*/  HADD2.F32 R3, -RZ, R5.reuse.H0_H0 ;  /* 0x20000005ff037230 */ /* 0x100fe40000004100 */
[----:B------:R-:W-:Y:S01]  /*e7c0*/  FFMA.FTZ R21, R8, R14, R21 ;  /* 0x0000000e08157223 */ /* 0x000fe20000010015 */
[----:B------:R-:W-:Y:S02]  /*e7d0*/  HADD2.F32 R4, -RZ, R0.H1_H1 ;  /* 0x30000000ff047230 */ /* 0x000fe40000004100 */
[----:B------:R-:W-:Y:S01]  /*e7e0*/  FFMA.FTZ R9, R2, R11, -R9 ;  /* 0x0000000b02097223 */ /* 0x000fe20000010809 */
[----:B------:R-:W-:-:S02]  /*e7f0*/  HADD2.F32 R5, -RZ, R5.H1_H1 ;  /* 0x30000005ff057230 */ /* 0x000fc40000004100 */
[C---:B------:R-:W-:Y:S01]  /*e800*/  FMUL.FTZ R12, R6.reuse, R61 ;  /* 0x0000003d060c7220 */ /* 0x040fe20000410000 */
[----:B------:R-:W-:Y:S02]  /*e810*/  HADD2.F32 R8, -RZ, R24.H0_H0 ;  /* 0x20000018ff087230 */ /* 0x000fe40000004100 */
[-C--:B------:R-:W-:Y:S01]  /*e820*/  FMUL.FTZ R14, R6, R4.reuse ;  /* 0x00000004060e7220 */ /* 0x080fe20000410000 */
[----:B------:R-:W-:Y:S02]  /*e830*/  HADD2.F32 R0, -RZ, R25.H0_H0 ;  /* 0x20000019ff007230 */ /* 0x000fe40000004100 */
[----:B------:R-:W-:Y:S01]  /*e840*/  FFMA.FTZ R2, R2, R13, R15 ;  /* 0x0000000d02027223 */ /* 0x000fe2000001000f */
[----:B------:R-:W-:Y:S01]  /*e850*/  FFMA.FTZ R12, R7, R4, -R12 ;  /* 0x00000004070c7223 */ /* 0x000fe2000001080c */
[----:B------:R-:W-:Y:S01]  /*e860*/  FMUL.FTZ R6, R5, R8 ;  /* 0x0000000805067220 */ /* 0x000fe20000410000 */
[----:B------:R-:W-:Y:S01]  /*e870*/  FFMA.FTZ R61, R7, R61, R14 ;  /* 0x0000003d073d7223 */ /* 0x000fe2000001000e */
[----:B------:R-:W-:Y:S01]  /*e880*/  FMUL.FTZ R11, R5, R0 ;  /* 0x00000000050b7220 */ /* 0x000fe20000410000 */
[----:B------:R-:W-:Y:S01]  /*e890*/  F2FP.F16.F32.PACK_AB R7, R21, R20 ;  /* 0x000000141507723e */ /* 0x000fe200000000ff */
[C---:B------:R-:W-:Y:S01]  /*e8a0*/  FFMA.FTZ R5, R3.reuse, R0, -R6 ;  /* 0x0000000003057223 */ /* 0x040fe20000010806 */
[----:B------:R-:W-:Y:S01]  /*e8b0*/  F2FP.F16.F32.PACK_AB R4, R2, R9 ;  /* 0x000000090204723e */ /* 0x000fe200000000ff */
[----:B------:R-:W-:Y:S01]  /*e8c0*/  FFMA.FTZ R8, R3, R8, R11 ;  /* 0x0000000803087223 */ /* 0x000fe2000001000b */
[----:B------:R-:W-:-:S04]  /*e8d0*/  F2FP.F16.F32.PACK_AB R6, R61, R12 ;  /* 0x0000000c3d06723e */ /* 0x000fc800000000ff */
[----:B------:R-:W-:-:S05]  /*e8e0*/  F2FP.F16.F32.PACK_AB R5, R8, R5 ;  /* 0x000000050805723e */ /* 0x000fca00000000ff */
[----:B------:R0:W-:Y:S01]  /*e8f0*/  STS.128 [R10+0xa000], R4 ;  /* 0x00a000040a007388 */ /* 0x0001e20000000c00 */
[----:B------:R-:W-:Y:S05]  /*e900*/  BRA `(.L_x_4328) ;  /* 0x0000003000d87947 */ /* 0x000fea0003800000 */
.L_x_4301:
[----:B------:R-:W0:Y:S01]  /*e910*/  LDC R78, c[0x0][0x428] ;  /* 0x00010a00ff4e7b82 */ /* 0x000e220000000800 */
[-C--:B------:R-:W-:Y:S01]  /*e920*/  ISETP.GE.AND P0, PT, R195, R10.reuse, PT ;  /* 0x0000000ac300720c */ /* 0x080fe20003f06270 */
[----:B------:R-:W-:Y:S01]  /*e930*/  BSSY B1, `(.L_x_4339) ;  /* 0x000003f000017945 */ /* 0x000fe20003800000 */
[----:B------:R-:W-:Y:S01]  /*e940*/  ISETP.GE.AND P1, PT, R220, R10, PT ;  /* 0x0000000adc00720c */ /* 0x000fe20003f26270 */
[----:B------:R-:W-:Y:S01]  /*e950*/  IMAD.MOV.U32 R9, RZ, RZ, R61 ;  /* 0x000000ffff097224 */ /* 0x000fe200078e003d */
[----:B------:R-:W-:Y:S01]  /*e960*/  MOV R8, R72 ;  /* 0x0000004800087202 */ /* 0x000fe20000000f00 */
[----:B------:R-:W-:Y:S01]  /*e970*/  IMAD.MOV.U32 R10, RZ, RZ, R144 ;  /* 0x000000ffff0a7224 */ /* 0x000fe200078e0090 */
[----:B------:R-:W-:Y:S01]  /*e980*/  CS2R R40, SRZ ;  /* 0x0000000000287805 */ /* 0x000fe2000001ff00 */
[----:B------:R-:W-:Y:S01]  /*e990*/  IMAD.MOV.U32 R11, RZ, RZ, R77 ;  /* 0x000000ffff0b7224 */ /* 0x000fe200078e004d */
        /* <DEDUP_REMOVED lines=22> */
[----:B0-----:R-:W-:Y:S06]  /*eb00*/  @P0 BRA `(.L_x_4340) ;  /* 0x0000000000840947 */ /* 0x001fec0003800000 */
        /* <DEDUP_REMOVED lines=14> */
[----:B------:R-:W-:Y:S02]  /*ebf0*/  LEA.HI.X R21, R0, UR7, R5, 0x1, P3 ;  /* 0x0000000700157c11 */ /* 0x000fe400098f0c05 */
[----:B------:R-:W-:Y:S02]  /*ec00*/  CS2R R60, SRZ ;  /* 0x00000000003c7805 */ /* 0x000fe4000001ff00 */
[----:B------:R-:W-:-:S02]  /*ec10*/  ISETP.GE.AND P2, PT, R192, UR4, PT ;  /* 0x00000004c0007c0c */ /* 0x000fc4000bf46270 */
        /* <DEDUP_REMOVED lines=8> */
[----:B------:R-:W-:Y:S01]  /*eca0*/  CS2R R30, SRZ ;  /* 0x00000000001e7805 */ /* 0x000fe2000001ff00 */
[----:B------:R-:W-:Y:S02]  /*ecb0*/  ULDC.64 UR8, c[0x0][0x208] ;  /* 0x0000820000087ab9 */ /* 0x000fe40000000a00 */
[----:B------:R0:W5:Y:S04]  /*ecc0*/  @!P2 LDG.E.128 R32, desc[UR8][R14.64] ;  /* 0x000000080e20a981 */ /* 0x000168000c1e1d00 */
[----:B------:R0:W5:Y:S04]  /*ecd0*/  @!P3 LDG.E.128 R36, desc[UR8][R14.64+0x40] ;  /* 0x000040080e24b981 */ /* 0x000168000c1e1d00 */
[----:B------:R0:W5:Y:S04]  /*ece0*/  @!P4 LDG.E.128 R60, desc[UR8][R14.64+0x80] ;  /* 0x000080080e3cc981 */ /* 0x000168000c1e1d00 */
[----:B------:R0:W5:Y:S04]  /*ecf0*/  @!P2 LDG.E.128 R4, desc[UR8][R20.64] ;  /* 0x000000081404a981 */ /* 0x000168000c1e1d00 */
[----:B------:R0:W5:Y:S04]  /*ed00*/  @!P3 LDG.E.128 R24, desc[UR8][R20.64+0x40] ;  /* 0x000040081418b981 */ /* 0x000168000c1e1d00 */
[----:B------:R0:W5:Y:S02]  /*ed10*/  @!P4 LDG.E.128 R28, desc[UR8][R20.64+0x80] ;  /* 0x00008008141cc981 */ /* 0x000164000c1e1d00 */
.L_x_4340:
[----:B------:R-:W-:Y:S05]  /*ed20*/  BSYNC B1 ;  /* 0x0000000000017941 */ /* 0x000fea0003800000 */
.L_x_4339:
[----:B------:R-:W-:Y:S01]  /*ed30*/  BSSY B1, `(.L_x_4341) ;  /* 0x0000027000017945 */ /* 0x000fe20003800000 */
[----:B-----5:R-:W-:Y:S01]  /*ed40*/  IMAD.MOV.U32 R72, RZ, RZ, R4 ;  /* 0x000000ffff487224 */ /* 0x020fe200078e0004 */
[----:B------:R-:W-:Y:S01]  /*ed50*/  MOV R77, R6 ;  /* 0x00000006004d7202 */ /* 0x000fe20000000f00 */
[----:B------:R-:W-:Y:S01]  /*ed60*/  IMAD.MOV.U32 R73, RZ, RZ, R5 ;  /* 0x000000ffff497224 */ /* 0x000fe200078e0005 */
[----:B------:R-:W-:Y:S01]  /*ed70*/  CS2R R66, SRZ ;  /* 0x0000000000427805 */ /* 0x000fe2000001ff00 */
[----:B------:R-:W-:Y:S06]  /*ed80*/  @P1 BRA `(.L_x_4342) ;  /* 0x0000000000841947 */ /* 0x000fec0003800000 */
[----:B------:R-:W-:Y:S01]  /*ed90*/  IADD3 R76, P2, P3, R71, R76, R84 ;  /* 0x0000004c474c7210 */ /* 0x000fe20007b5e054 */
[----:B------:R-:W-:Y:S01]  /*eda0*/  ULDC.64 UR4, c[0x0][0x3c8] ;  /* 0x0000f20000047ab9 */ /* 0x000fe20000000a00 */
[----:B------:R-:W-:Y:S01]  /*edb0*/  IADD3 R75, P4, P5, R70, R75, R87 ;  /* 0x0000004b464b7210 */ /* 0x000fe20007d9e057 */
[----:B------:R-:W-:Y:S01]  /*edc0*/  ULDC.64 UR6, c[0x0][0x3e0] ;  /* 0x0000f80000067ab9 */ /* 0x000fe20000000a00 */
[----:B0-----:R-:W-:Y:S02]  /*edd0*/  IADD3.X R15, R83, R74, R82, P2, P3 ;  /* 0x0000004a530f7210 */ /* 0x001fe400017e6452 */
[----:B------:R-:W-:Y:S02]  /*ede0*/  CS2R R52, SRZ ;  /* 0x0000000000347805 */ /* 0x000fe4000001ff00 */
[----:B------:R-:W-:Y:S01]  /*edf0*/  LEA R14, P2, R76, UR4, 0x1 ;  /* 0x000000044c0e7c11 */ /* 0x000fe2000f8408ff */
[----:B------:R-:W-:Y:S01]  /*ee00*/  ULDC UR4, c[0x0][0x3d4] ;  /* 0x0000f50000047ab9 */ /* 0x000fe20000000800 */
[----:B------:R-:W-:-:S02]  /*ee10*/  IADD3.X R0, R80, R69, R85, P4, P5 ;  /* 0x0000004550007210 */ /* 0x000fc400027ea455 */
[----:B------:R-:W-:Y:S02]  /*ee20*/  CS2R R54, SRZ ;  /* 0x0000000000367805 */ /* 0x000fe4000001ff00 */
[C---:B------:R-:W-:Y:S02]  /*ee30*/  LEA R20, P3, R75.reuse, UR6, 0x1 ;  /* 0x000000064b147c11 */ /* 0x040fe4000f8608ff */
[----:B------:R-:W-:Y:S02]  /*ee40*/  CS2R R56, SRZ ;  /* 0x0000000000387805 */ /* 0x000fe4000001ff00 */
[----:B------:R-:W-:Y:S02]  /*ee50*/  LEA.HI.X R15, R76, UR5, R15, 0x1, P2 ;  /* 0x000000054c0f7c11 */ /* 0x000fe400090f0c0f */
[----:B------:R-:W-:Y:S02]  /*ee60*/  CS2R R58, SRZ ;  /* 0x00000000003a7805 */ /* 0x000fe4000001ff00 */
[----:B------:R-:W-:-:S02]  /*ee70*/  LEA.HI.X R21, R75, UR7, R0, 0x1, P3 ;  /* 0x000000074b157c11 */ /* 0x000fc400098f0c00 */
        /* <DEDUP_REMOVED lines=18> */
.L_x_4342:
[----:B------:R-:W-:Y:S05]  /*efa0*/  BSYNC B1 ;  /* 0x0000000000017941 */ /* 0x000fea0003800000 */
.L_x_4341:
[----:B01----:R-:W-:Y:S01]  /*efb0*/  IMAD.MOV.U32 R14, RZ, RZ, R24 ;  /* 0x000000ffff0e7224 */ /* 0x003fe200078e0018 */
[----:B------:R-:W-:Y:S01]  /*efc0*/  ISETP.NE.AND P2, PT, R78, 0x1, PT ;  /* 0x000000014e00780c */ /* 0x000fe20003f45270 */
        /* <DEDUP_REMOVED lines=10> */
[----:B------:R-:W-:Y:S01]  /*f070*/  ULDC.64 UR4, c[0x0][0x3c8] ;  /* 0x0000f20000047ab9 */ /* 0x000fe20000000a00 */
[----:B------:R-:W-:Y:S01]  /*f080*/  PRMT R75, R20, 0x7610, R75 ;  /* 0x00007610144b7816 */ /* 0x000fe2000000004b */
[----:B------:R-:W0:Y:S01]  /*f090*/  @P2 LDC R21, c[0x0][0x430] ;  /* 0x00010c00ff152b82 */ /* 0x000e220000000800 */
[----:B------:R-:W-:Y:S01]  /*f0a0*/  PRMT R81, R0, 0x5410, R14 ;  /* 0x0000541000517816 */ /* 0x000fe2000000000e */
[----:B------:R-:W-:Y:S01]  /*f0b0*/  IMAD.MOV.U32 R0, RZ, RZ, R28 ;  /* 0x000000ffff007224 */ /* 0x000fe200078e001c */
[----:B------:R-:W-:Y:S01]  /*f0c0*/  PRMT R90, R73, 0x7610, R90 ;  /* 0x00007610495a7816 */ /* 0x000fe2000000005a */
[----:B------:R-:W-:Y:S01]  /*f0d0*/  IMAD.MOV.U32 R20, RZ, RZ, R33 ;  /* 0x000000ffff147224 */ /* 0x000fe200078e0021 */
[----:B------:R-:W-:Y:S01]  /*f0e0*/  PRMT R88, R88, 0x5410, R77 ;  /* 0x0000541058587816 */ /* 0x000fe2000000004d */
[----:B------:R-:W-:Y:S01]  /*f0f0*/  ULDC.64 UR6, c[0x0][0x3e0] ;  /* 0x0000f80000067ab9 */ /* 0x000fe20000000a00 */
[----:B------:R-:W-:Y:S01]  /*f100*/  PRMT R74, R0, 0x5410, R15 ;  /* 0x00005410004a7816 */ /* 0x000fe2000000000f */
[----:B------:R-:W1:Y:S01]  /*f110*/  @P2 LDC R14, c[0x0][0x42c] ;  /* 0x00010b00ff0e2b82 */ /* 0x000e620000000800 */
[----:B------:R-:W-:Y:S01]  /*f120*/  IMAD.MOV.U32 R0, RZ, RZ, R31 ;  /* 0x000000ffff007224 */ /* 0x000fe200078e001f */
[----:B------:R-:W-:Y:S01]  /*f130*/  PRMT R90, R90, 0x5410, R20 ;  /* 0x000054105a5a7816 */ /* 0x000fe20000000014 */
[----:B------:R-:W-:-:S02]  /*f140*/  IMAD.MOV.U32 R15, RZ, RZ, R32 ;  /* 0x000000ffff0f7224 */ /* 0x000fc400078e0020 */
[----:B------:R-:W-:Y:S01]  /*f150*/  IMAD.MOV.U32 R20, RZ, RZ, R36 ;  /* 0x000000ffff147224 */ /* 0x000fe200078e0024 */
[----:B------:R-:W-:Y:S01]  /*f160*/  PRMT R75, R75, 0x5410, R0 ;  /* 0x000054104b4b7816 */ /* 0x000fe20000000000 */
[----:B-----5:R-:W-:Y:S01]  /*f170*/  IMAD.MOV.U32 R71, RZ, RZ, R43 ;  /* 0x000000ffff477224 */ /* 0x020fe200078e002b */
[----:B------:R-:W-:Y:S02]  /*f180*/  MOV R0, R34 ;  /* 0x0000002200007202 */ /* 0x000fe40000000f00 */
[----:B------:R-:W-:Y:S01]  /*f190*/  PRMT R89, R15, 0x7610, R89 ;  /* 0x000076100f597816 */ /* 0x000fe20000000059 */
[----:B------:R-:W-:Y:S01]  /*f1a0*/  IMAD.MOV.U32 R15, RZ, RZ, R35 ;  /* 0x000000ffff0f7224 */ /* 0x000fe200078e0023 */
[----:B------:R-:W-:Y:S01]  /*f1b0*/  PRMT R88, R0, 0x7610, R88 ;  /* 0x0000761000587816 */ /* 0x000fe20000000058 */
[----:B------:R-:W-:Y:S01]  /*f1c0*/  IMAD R0, R201, 0x80, R195 ;  /* 0x00000080c9007824 */ /* 0x000fe200078e02c3 */
[----:B------:R-:W-:Y:S02]  /*f1d0*/  PRMT R82, R20, 0x7610, R82 ;  /* 0x0000761014527816 */ /* 0x000fe40000000052 */
[----:B------:R-:W-:Y:S01]  /*f1e0*/  PRMT R87, R87, 0x5410, R15 ;  /* 0x0000541057577816 */ /* 0x000fe2000000000f */
[----:B------:R-:W-:Y:S01]  /*f1f0*/  IMAD R15, R223, 0x40, R0 ;  /* 0x00000040df0f7824 */ /* 0x000fe200078e0200 */
[----:B------:R-:W-:Y:S01]  /*f200*/  MOV R20, R37 ;  /* 0x0000002500147202 */ /* 0x000fe20000000f00 */
[----:B------:R-:W-:-:S03]  /*f210*/  IMAD.MOV.U32 R0, RZ, RZ, R38 ;  /* 0x000000ffff007224 */ /* 0x000fc600078e0026 */
[----:B------:R-:W-:Y:S02]  /*f220*/  PRMT R82, R82, 0x5410, R20 ;  /* 0x0000541052527816 */ /* 0x000fe40000000014 */
[----:B------:R-:W-:Y:S02]  /*f230*/  MOV R20, R60 ;  /* 0x0000003c00147202 */ /* 0x000fe40000000f00 */
[----:B------:R-:W-:Y:S01]  /*f240*/  PRMT R83, R0, 0x5410, R69 ;  /* 0x0000541000537816 */ /* 0x000fe20000000045 */
[----:B-1----:R-:W-:Y:S01]  /*f250*/  @P2 IMAD.HI.U32 R0, R15, R14, RZ ;  /* 0x0000000e0f002227 */ /* 0x002fe200078e00ff */
[----:B------:R-:W-:-:S03]  /*f260*/  PRMT R76, R20, 0x7610, R76 ;  /* 0x00007610144c7816 */ /* 0x000fc6000000004c */
[----:B------:R-:W-:Y:S01]  /*f270*/  IMAD.MOV.U32 R14, RZ, RZ, R61 ;  /* 0x000000ffff0e7224 */ /* 0x000fe200078e003d */
[----:B0-----:R-:W-:Y:S01]  /*f280*/  @P2 SHF.R.U32.HI R15, RZ, R21, R0 ;  /* 0x00000015ff0f2219 */ /* 0x001fe20000011600 */
[----:B------:R-:W-:Y:S01]  /*f290*/  IMAD.MOV.U32 R20, RZ, RZ, R62 ;  /* 0x000000ffff147224 */ /* 0x000fe200078e003e */
[----:B------:R-:W-:Y:S01]  /*f2a0*/  MOV R0, R40 ;  /* 0x0000002800007202 */ /* 0x000fe20000000f00 */
[----:B------:R-:W-:Y:S01]  /*f2b0*/  IMAD.MOV.U32 R69, RZ, RZ, R63 ;  /* 0x000000ffff457224 */ /* 0x000fe200078e003f */
[----:B------:R-:W-:Y:S01]  /*f2c0*/  PRMT R76, R76, 0x5410, R14 ;  /* 0x000054104c4c7816 */ /* 0x000fe2000000000e */
[----:B------:R-:W-:Y:S01]  /*f2d0*/  IMAD.MOV.U32 R14, RZ, RZ, R41 ;  /* 0x000000ffff0e7224 */ /* 0x000fe200078e0029 */
[----:B------:R-:W-:Y:S01]  /*f2e0*/  SHF.R.S32.HI R21, RZ, 0x1f, R15 ;  /* 0x0000001fff157819 */ /* 0x000fe2000001140f */
[-C--:B------:R-:W-:Y:S01]  /*f2f0*/  IMAD.WIDE.U32 R8, R15, R12.reuse, R8 ;  /* 0x0000000c0f087225 */ /* 0x080fe200078e0008 */
[----:B------:R-:W-:Y:S02]  /*f300*/  PRMT R77, R20, 0x5410, R69 ;  /* 0x00005410144d7816 */ /* 0x000fe40000000045 */
[----:B------:R-:W-:Y:S01]  /*f310*/  PRMT R69, R0, 0x5410, R14 ;  /* 0x0000541000457816 */ /* 0x000fe2000000000e */
[----:B------:R-:W-:-:S02]  /*f320*/  IMAD R0, R21, R12, RZ ;  /* 0x0000000c15007224 */ /* 0x000fc400078e02ff */
[-C--:B------:R-:W-:Y:S02]  /*f330*/  IMAD R14, R21, R2.reuse, RZ ;  /* 0x00000002150e7224 */ /* 0x080fe400078e02ff */
[----:B------:R-:W-:Y:S01]  /*f340*/  IMAD.WIDE.U32 R10, R15, R2, R10 ;  /* 0x000000020f0a7225 */ /* 0x000fe200078e000a */
[----:B------:R-:W-:-:S03]  /*f350*/  MOV R2, R44 ;  /* 0x0000002c00027202 */ /* 0x000fc60000000f00 */
[C---:B------:R-:W-:Y:S01]  /*f360*/  IMAD R13, R15.reuse, R13, R0 ;  /* 0x0000000d0f0d7224 */ /* 0x040fe200078e0200 */
[----:B------:R-:W-:Y:S01]  /*f370*/  LEA R0, P3, R10, UR6, 0x1 ;  /* 0x000000060a007c11 */ /* 0x000fe2000f8608ff */
[----:B------:R-:W-:Y:S01]  /*f380*/  IMAD R15, R15, R3, R14 ;  /* 0x000000030f0f7224 */ /* 0x000fe200078e020e */
[----:B------:R-:W-:Y:S01]  /*f390*/  LEA R3, P2, R8, UR4, 0x1 ;  /* 0x0000000408037c11 */ /* 0x000fe2000f8408ff */
[----:B------:R-:W-:Y:S01]  /*f3a0*/  IMAD.MOV.U32 R12, RZ, RZ, R45 ;  /* 0x000000ffff0c7224 */ /* 0x000fe200078e002d */
[----:B------:R-:W-:Y:S01]  /*f3b0*/  UMOV UR4, 0xffffffff ;  /* 0xffffffff00047882 */ /* 0x000fe20000000000 */
[----:B------:R-:W-:Y:S02]  /*f3c0*/  IMAD.IADD R13, R9, 0x1, R13 ;  /* 0x00000001090d7824 */ /* 0x000fe400078e020d */
[----:B------:R-:W-:Y:S01]  /*f3d0*/  IMAD.IADD R9, R11, 0x1, R15 ;  /* 0x000000010b097824 */ /* 0x000fe200078e020f */
[----:B------:R-:W-:Y:S01]  /*f3e0*/  PRMT R21, R2, 0x5410, R12 ;  /* 0x0000541002157816 */ /* 0x000fe2000000000c */
[----:B------:R-:W-:Y:S01]  /*f3f0*/  IMAD.MOV.U32 R20, RZ, RZ, R42 ;  /* 0x000000ffff147224 */ /* 0x000fe200078e002a */
[----:B------:R-:W-:-:S02]  /*f400*/  LEA.HI.X R8, R8, UR5, R13, 0x1, P2 ;  /* 0x0000000508087c11 */ /* 0x000fc400090f0c0d */
[----:B------:R-:W-:Y:S02]  /*f410*/  LEA.HI.X R2, R10, UR7, R9, 0x1, P3 ;  /* 0x000000070a027c11 */ /* 0x000fe400098f0c09 */
[----:B------:R-:W-:Y:S02]  /*f420*/  PRMT R70, R20, 0x5410, R71 ;  /* 0x0000541014467816 */ /* 0x000fe40000000047 */
[----:B------:R-:W-:Y:S01]  /*f430*/  LEA.HI R9, R219, R219, RZ, 0x1 ;  /* 0x000000dbdb097211 */ /* 0x000fe200078f08ff */
[----:B------:R-:W-:Y:S06]  /*f440*/  BRA.DIV UR4, `(.L_x_4343) ;  /* 0x000001a604547947 */ /* 0x000fec000b800000 */
.L_x_4619:
[----:B------:R-:W-:-:S03]  /*f450*/  UMOV UR4, 0xffffffff ;  /* 0xffffffff00047882 */ /* 0x000fc60000000000 */
[----:B------:R-:W-:Y:S05]  /*f460*/  BRA.DIV UR4, `(.L_x_4344) ;  /* 0x000001a604747947 */ /* 0x000fea000b800000 */
.L_x_4622:
[----:B------:R-:W-:-:S03]  /*f470*/  UMOV UR4, 0xffffffff ;  /* 0xffffffff00047882 */ /* 0x000fc60000000000 */
[----:B------:R-:W-:Y:S05]  /*f480*/  BRA.DIV UR4, `(.L_x_4345) ;  /* 0x000001a604947947 */ /* 0x000fea000b800000 */
.L_x_4625:
[----:B------:R-:W-:-:S03]  /*f490*/  UMOV UR4, 0xffffffff ;  /* 0xffffffff00047882 */ /* 0x000fc60000000000 */
[----:B------:R-:W-:Y:S05]  /*f4a0*/  BRA.DIV UR4, `(.L_x_4346) ;  /* 0x000001a604b47947 */ /* 0x000fea000b800000 */
.L_x_4628:
[----:B------:R-:W-:-:S03]  /*f4b0*/  UMOV UR4, 0xffffffff ;  /* 0xffffffff00047882 */ /* 0x000fc60000000000 */
[----:B------:R-:W-:Y:S05]  /*f4c0*/  BRA.DIV UR4, `(.L_x_4347) ;  /* 0x000001a604d47947 */ /* 0x000fea000b800000 */
.L_x_4631:
[----:B------:R-:W-:Y:S01]  /*f4d0*/  UMOV UR4, 0xffffffff ;  /* 0xffffffff00047882 */ /* 0x000fe20000000000 */
[----:B------:R-:W-:Y:S02]  /*f4e0*/  LOP3.LUT R8, R9, 0xfffffffe, RZ, 0xc0, !PT ;  /* 0xfffffffe09087812 */ /* 0x000fe400078ec0ff */
[----:B------:R-:W-:Y:S05]  /*f4f0*/  BRA.DIV UR4, `(.L_x_4348) ;  /* 0x000001a604f07947 */ /* 0x000fea000b800000 */
.L_x_4634:
[----:B------:R-:W-:Y:S01]  /*f500*/  UMOV UR4, 0xffffffff ;  /* 0xffffffff00047882 */ /* 0x000fe20000000000 */
[----:B------:R-:W-:Y:S02]  /*f510*/  IADD3 R8, R219, -R8, RZ ;  /* 0x80000008db087210 */ /* 0x000fe40007ffe0ff */
[----:B------:R-:W-:Y:S05]  /*f520*/  BRA.DIV UR4, `(.L_x_4349) ;  /* 0x000001aa040c7947 */ /* 0x000fea000b800000 */
.L_x_4637:
[----:B------:R-:W-:Y:S01]  /*f530*/  UMOV UR4, 0xffffffff ;  /* 0xffffffff00047882 */ /* 0x000fe20000000000 */
[----:B------:R-:W-:Y:S02]  /*f540*/  SHF.L.U32 R8, R8, 0x1f, RZ ;  /* 0x0000001f08087819 */ /* 0x000fe400000006ff */
[----:B------:R-:W-:Y:S05]  /*f550*/  BRA.DIV UR4, `(.L_x_4350) ;  /* 0x000001aa04287947 */ /* 0x000fea000b800000 */
.L_x_4640:
[----:B------:R-:W0:Y:S01]  /*f560*/  SYNCS.PHASECHK.TRANS64.TRYWAIT P2, [R17+URZ+0x30800], R8 ;  /* 0x03080008110075a7 */ /* 0x000e22000804017f */
[----:B------:R-:W-:Y:S01]  /*f570*/  IMAD.MOV.U32 R0, RZ, RZ, R46 ;  /* 0x000000ffff007224 */ /* 0x000fe200078e002e */
[----:B------:R-:W-:Y:S01]  /*f580*/  MOV R9, R49 ;  /* 0x0000003100097202 */ /* 0x000fe20000000f00 */
        /* <DEDUP_REMOVED lines=8> */
[----:B------:R-:W-:-:S02]  /*f610*/  IMAD.MOV.U32 R3, RZ, RZ, R51 ;  /* 0x000000ffff037224 */ /* 0x000fc400078e0033 */
        /* <DEDUP_REMOVED lines=17> */
.L_x_4641:
[----:B------:R-:W-:Y:S05]  /*f730*/  BSYNC B1 ;  /* 0x0000000000017941 */ /* 0x000fea0003800000 */
.L_x_4351:
        /* <DEDUP_REMOVED lines=10> */
[--C-:B------:R-:W-:Y:S01]  /*f7e0*/  HADD2.F32 R92, -RZ, R90.reuse.H0_H0 ;  /* 0x2000005aff5c7230 */ /* 0x100fe20000004100 */
[----:B------:R-:W-:Y:S01]  /*f7f0*/  LOP3.LUT R9, R207, 0x38, R192, 0xf8, !PT ;  /* 0x00000038cf097812 */ /* 0x000fe200078ef8c0 */
[----:B------:R-:W-:Y:S01]  /*f800*/  HADD2.F32 R91, -RZ, R90.H1_H1 ;  /* 0x3000005aff5b7230 */ /* 0x000fe20000004100 */
[----:B------:R-:W-:Y:S01]  /*f810*/  SHF.R.S32.HI R11, RZ, 0x1f, R10 ;  /* 0x0000001fff0b7819 */ /* 0x000fe2000001140a */
[----:B------:R-:W-:Y:S01]  /*f820*/  IMAD.SHL.U32 R12, R10, 0x8, RZ ;  /* 0x000000080a0c7824 */ /* 0x000fe200078e00ff */
[----:B0-----:R-:W-:Y:S02]  /*f830*/  LOP3.LUT R8, R9, R208, RZ, 0x3c, !PT ;  /* 0x000000d009087212 */ /* 0x001fe400078e3cff */
[----:B------:R-:W-:Y:S02]  /*f840*/  LEA.HI R11, R11, R10, RZ, 0x3 ;  /* 0x0000000a0b0b7211 */ /* 0x000fe400078f18ff */
[----:B------:R-:W-:-:S02]  /*f850*/  LOP3.LUT R9, R207, 0x38, R12, 0xf8, !PT ;  /* 0x00000038cf097812 */ /* 0x000fc400078ef80c */
[----:B------:R-:W-:Y:S01]  /*f860*/  IADD3 R8, R209, R8, RZ ;  /* 0x00000008d1087210 */ /* 0x000fe20007ffe0ff */
[----:B------:R-:W-:Y:S01]  /*f870*/  IMAD.SHL.U32 R11, R11, 0x400, RZ ;  /* 0x000004000b0b7824 */ /* 0x000fe200078e00ff */
[----:B------:R-:W-:Y:S02]  /*f880*/  LOP3.LUT R13, R9, R208, RZ, 0x3c, !PT ;  /* 0x000000d0090d7212 */ /* 0x000fe400078e3cff */
[----:B------:R-:W-:Y:S01]  /*f890*/  SHF.R.U64 R102, R32, 0x10, R33 ;  /* 0x0000001020667819 */ /* 0x000fe20000001221 */
[----:B------:R-:W-:Y:S01]  /*f8a0*/  IMAD R85, R8, 0x2, R17 ;  /* 0x0000000208557824 */ /* 0x000fe200078e0211 */
[----:B------:R-:W-:Y:S02]  /*f8b0*/  LOP3.LUT R12, R11, 0x7fffe000, RZ, 0xc0, !PT ;  /* 0x7fffe0000b0c7812 */ /* 0x000fe400078ec0ff */
[----:B------:R-:W-:Y:S02]  /*f8c0*/  SHF.R.U64 R99, R4, 0x10, R5 ;  /* 0x0000001004637819 */ /* 0x000fe40000001205 */
[----:B------:R-:W-:Y:S01]  /*f8d0*/  IADD3 R12, R13, R12, R209 ;  /* 0x0000000c0d0c7210 */ /* 0x000fe20007ffe0d1 */
[----:B------:R-:W0:Y:S01]  /*f8e0*/  LDS.128 R8, [R85+0x12400] ;  /* 0x0124000055087984 */ /* 0x000e220000000c00 */
[----:B------:R-:W-:-:S02]  /*f8f0*/  SHF.R.U32.HI R94, RZ, 0x10, R5 ;  /* 0x00000010ff5e7819 */ /* 0x000fc40000011605 */
[----:B------:R-:W-:Y:S01]  /*f900*/  SHF.R.U32.HI R93, RZ, 0x10, R33 ;  /* 0x00000010ff5d7819 */ /* 0x000fe20000011621 */
[----:B------:R-:W-:Y:S01]  /*f910*/  IMAD R86, R12, 0x2, R17 ;  /* 0x000000020c567824 */ /* 0x000fe200078e0211 */
[--C-:B------:R-:W-:Y:S01]  /*f920*/  SHF.R.U64 R101, R34, 0x10, R35.reuse ;  /* 0x0000001022657819 */ /* 0x100fe20000001223 */
[----:B------:R-:W-:Y:S01]  /*f930*/  HADD2.F32 R94, -RZ, R94.H0_H0 ;  /* 0x2000005eff5e7230 */ /* 0x000fe20000004100 */
[----:B------:R-:W-:Y:S02]  /*f940*/  SHF.R.U32.HI R100, RZ, 0x10, R35 ;  /* 0x00000010ff647819 */ /* 0x000fe40000011623 */
[----:B------:R-:W1:Y:S01]  /*f950*/  LDS.128 R12, [R86+0x12400] ;  /* 0x01240000560c7984 */ /* 0x000e620000000c00 */
[--C-:B------:R-:W-:Y:S02]  /*f960*/  SHF.R.U32.HI R95, RZ, 0x10, R7.reuse ;  /* 0x00000010ff5f7819 */ /* 0x100fe40000011607 */
[----:B------:R-:W-:Y:S01]  /*f970*/  SHF.R.U64 R97, R6, 0x10, R7 ;  /* 0x0000001006617819 */ /* 0x000fe20000001207 */
[----:B0-----:R-:W-:-:S02]  /*f980*/  HADD2.F32 R5, -RZ, R9.H0_H0 ;  /* 0x20000009ff057230 */ /* 0x001fc40000004100 */
[----:B------:R-:W-:Y:S02]  /*f990*/  HADD2.F32 R4, -RZ, R8.H0_H0 ;  /* 0x20000008ff047230 */ /* 0x000fe40000004100 */
[----:B------:R-:W-:Y:S02]  /*f9a0*/  HADD2.F32 R9, -RZ, R9.H1_H1 ;  /* 0x30000009ff097230 */ /* 0x000fe40000004100 */
[----:B------:R-:W-:Y:S02]  /*f9b0*/  HADD2.F32 R6, -RZ, R10.H0_H0 ;  /* 0x2000000aff067230 */ /* 0x000fe40000004100 */
[----:B------:R-:W-:Y:S02]  /*f9c0*/  HADD2.F32 R7, -RZ, R11.H0_H0 ;  /* 0x2000000bff077230 */ /* 0x000fe40000004100 */
[--C-:B-1----:R-:W-:Y:S02]  /*f9d0*/  HADD2.F32 R32, -RZ, R13.reuse.H0_H0 ;  /* 0x2000000dff207230 */ /* 0x102fe40000004100 */
[----:B------:R-:W-:-:S02]  /*f9e0*/  HADD2.F32 R33, -RZ, R13.H1_H1 ;  /* 0x3000000dff217230 */ /* 0x000fc40000004100 */
[----:B------:R-:W-:Y:S02]  /*f9f0*/  HADD2.F32 R13, -RZ, R12.H0_H0 ;  /* 0x2000000cff0d7230 */ /* 0x000fe40000004100 */
[C---:B------:R-:W-:Y:S01]  /*fa00*/  FMUL.FTZ R90, R32.reuse, R92 ;  /* 0x0000005c205a7220 */ /* 0x040fe20000410000 */
[-C--:B------:R-:W-:Y:S01]  /*fa10*/  FMUL.FTZ R96, R32, R91.reuse ;  /* 0x0000005b20607220 */ /* 0x080fe20000410000 */
[----:B------:R-:W-:Y:S02]  /*fa20*/  HADD2.F32 R32, -RZ, R93.H0_H0 ;  /* 0x2000005dff207230 */ /* 0x000fe40000004100 */
[----:B------:R-:W-:Y:S01]  /*fa30*/  FMUL.FTZ R98, R33, R94 ;  /* 0x0000005e21627220 */ /* 0x000fe20000410000 */
[C---:B------:R-:W-:Y:S01]  /*fa40*/  FFMA.FTZ R91, R5.reuse, R91, -R90 ;  /* 0x0000005b055b7223 */ /* 0x040fe2000001085a */
[--C-:B------:R-:W-:Y:S02]  /*fa50*/  HADD2.F32 R90, -RZ, R89.reuse.H1_H1 ;  /* 0x30000059ff5a7230 */ /* 0x100fe40000004100 */
[----:B------:R-:W-:Y:S01]  /*fa60*/  FFMA.FTZ R96, R5, R92, R96 ;  /* 0x0000005c05607223 */ /* 0x000fe20000010060 */
[----:B------:R-:W-:-:S02]  /*fa70*/  HADD2.F32 R89, -RZ, R89.H0_H0 ;  /* 0x20000059ff597230 */ /* 0x000fc40000004100 */
[----:B------:R-:W-:Y:S01]  /*fa80*/  FMUL.FTZ R92, R33, R32 ;  /* 0x00000020215c7220 */ /* 0x000fe20000410000 */
[----:B------:R-:W-:Y:S02]  /*fa90*/  HADD2.F32 R34, -RZ, R14.H0_H0 ;  /* 0x2000000eff227230 */ /* 0x000fe40000004100 */
[C---:B------:R-:W-:Y:S01]  /*faa0*/  FMUL.FTZ R5, R13.reuse, R90 ;  /* 0x0000005a0d057220 */ /* 0x040fe20000410000 */
[--C-:B------:R-:W-:Y:S02]  /*fab0*/  HADD2.F32 R33, -RZ, R88.reuse.H1_H1 ;  /* 0x30000058ff217230 */ /* 0x100fe40000004100 */
[-C--:B------:R-:W-:Y:S01]  /*fac0*/  FMUL.FTZ R13, R13, R89.reuse ;  /* 0x000000590d0d7220 */ /* 0x080fe20000410000 */
[----:B------:R-:W-:Y:S02]  /*fad0*/  HADD2.F32 R35, -RZ, R15.H0_H0 ;  /* 0x2000000fff237230 */ /* 0x000fe40000004100 */
[----:B------:R-:W-:Y:S01]  /*fae0*/  FFMA.FTZ R89, R4, R89, -R5 ;  /* 0x0000005904597223 */ /* 0x000fe20000010805 */
[----:B------:R-:W-:-:S02]  /*faf0*/  HADD2.F32 R5, -RZ, R88.H0_H0 ;  /* 0x20000058ff057230 */ /* 0x000fc40000004100 */
[----:B------:R-:W-:Y:S01]  /*fb00*/  FFMA.FTZ R90, R4, R90, R13 ;  /* 0x0000005a045a7223 */ /* 0x000fe2000001000d */
[--C-:B------:R-:W-:Y:S02]  /*fb10*/  HADD2.F32 R88, -RZ, R87.reuse.H0_H0 ;  /* 0x20000057ff587230 */ /* 0x100fe40000004100 */
[C---:B------:R-:W-:Y:S01]  /*fb20*/  FFMA.FTZ R98, R9.reuse, R32, -R98 ;  /* 0x0000002009627223 */ /* 0x040fe20000010862 */
[----:B------:R-:W-:Y:S02]  /*fb30*/  HADD2.F32 R4, -RZ, R87.H1_H1 ;  /* 0x30000057ff047230 */ /* 0x000fe40000004100 */
[----:B------:R-:W-:Y:S01]  /*fb40*/  FFMA.FTZ R93, R9, R94, R92 ;  /* 0x0000005e095d7223 */ /* 0x000fe2000001005c */
[C---:B------:R-:W-:Y:S01]  /*fb50*/  FMUL.FTZ R9, R34.reuse, R33 ;  /* 0x0000002122097220 */ /* 0x040fe20000410000 */
[----:B------:R-:W-:Y:S01]  /*fb60*/  FMUL.FTZ R13, R34, R5 ;  /* 0x00000005220d7220 */ /* 0x000fe20000410000 */
[----:B------:R-:W-:Y:S02]  /*fb70*/  HADD2.F32 R15, -RZ, R15.H1_H1 ;  /* 0x3000000fff0f7230 */ /* 0x000fe40000004100 */
[----:B------:R-:W-:Y:S01]  /*fb80*/  FMUL.FTZ R92, R35, R88 ;  /* 0x00000058235c7220 */ /* 0x000fe20000410000 */
[----:B------:R-:W-:-:S02]  /*fb90*/  HADD2.F32 R34, -RZ, R95.H0_H0 ;  /* 0x2000005fff227230 */ /* 0x000fc40000004100 */
[-C--:B------:R-:W-:Y:S01]  /*fba0*/  FMUL.FTZ R35, R35, R4.reuse ;  /* 0x0000000423237220 */ /* 0x080fe20000410000 */
[----:B------:R-:W-:Y:S02]  /*fbb0*/  HADD2.F32 R32, -RZ, R100.H0_H0 ;  /* 0x20000064ff207230 */ /* 0x000fe40000004100 */
[C---:B------:R-:W-:Y:S01]  /*fbc0*/  FFMA.FTZ R87, R6.reuse, R5, -R9 ;  /* 0x0000000506577223 */ /* 0x040fe20000010809 */
[----:B------:R-:W-:Y:S02]  /*fbd0*/  HADD2.F32 R11, -RZ, R11.H1_H1 ;  /* 0x3000000bff0b7230 */ /* 0x000fe40000004100 */
[----:B------:R-:W-:Y:S01]  /*fbe0*/  FFMA.FTZ R33, R6, R33, R13 ;  /* 0x0000002106217223 */ /* 0x000fe2000001000d */
[----:B------:R-:W-:Y:S01]  /*fbf0*/  FFMA.FTZ R92, R7, R4, -R92 ;  /* 0x00000004075c7223 */ /* 0x000fe2000001085c */
[----:B------:R-:W-:Y:S02]  /*fc00*/  HADD2.F32 R12, -RZ, R12.H1_H1 ;  /* 0x3000000cff0c7230 */ /* 0x000fe40000004100 */
[----:B------:R-:W-:Y:S01]  /*fc10*/  FMUL.FTZ R6, R15, R34 ;  /* 0x000000220f067220 */ /* 0x000fe20000410000 */
[----:B------:R-:W-:-:S02]  /*fc20*/  HADD2.F32 R14, -RZ, R14.H1_H1 ;  /* 0x3000000eff0e7230 */ /* 0x000fc40000004100 */
[----:B------:R-:W-:Y:S01]  /*fc30*/  FFMA.FTZ R88, R7, R88, R35 ;  /* 0x0000005807587223 */ /* 0x000fe20000010023 */
[-C--:B------:R-:W-:Y:S01]  /*fc40*/  FMUL.FTZ R4, R15, R32.reuse ;  /* 0x000000200f047220 */ /* 0x080fe20000410000 */
[----:B------:R-:W-:Y:S02]  /*fc50*/  HADD2.F32 R9, -RZ, R99.H0_H0 ;  /* 0x20000063ff097230 */ /* 0x000fe40000004100 */
[C---:B------:R-:W-:Y:S01]  /*fc60*/  FFMA.FTZ R95, R11.reuse, R32, -R6 ;  /* 0x000000200b5f7223 */ /* 0x040fe20000010806 */
        /* <DEDUP_REMOVED lines=20> */
[----:B------:R1:W-:Y:S01]  /*fdb0*/  STS.128 [R85+0x12400], R4 ;  /* 0x0124000455007388 */ /* 0x0003e20000000c00 */
[----:B------:R-:W-:-:S02]  /*fdc0*/  F2FP.F16.F32.PACK_AB R8, R15, R90 ;  /* 0x0000005a0f08723e */ /* 0x000fc400000000ff */
[----:B------:R-:W-:-:S05]  /*fdd0*/  F2FP.F16.F32.PACK_AB R10, R10, R33 ;  /* 0x000000210a0a723e */ /* 0x000fca00000000ff */
[----:B------:R1:W-:Y:S02]  /*fde0*/  STS.128 [R86+0x12400], R8 ;  /* 0x0124000856007388 */ /* 0x0003e40000000c00 */
.L_x_4356:
[----:B------:R-:W-:Y:S05]  /*fdf0*/  BSYNC B2 ;  /* 0x0000000000027941 */ /* 0x000fea0003800000 */
.L_x_4355:
[----:B------:R-:W-:Y:S04]  /*fe00*/  BSSY B2, `(.L_x_4357) ;  /* 0x0000060000027945 */ /* 0x000fe80003800000 */
[----:B------:R-:W-:Y:S05]  /*fe10*/  @P2 BRA `(.L_x_4358) ;  /* 0x0000000400782947 */ /* 0x000fea0003800000 */
[----:B-1----:R-:W-:Y:S01]  /*fe20*/  LEA.HI R4, R84, R225, RZ, 0x1d ;  /* 0x000000e154047211 */ /* 0x002fe200078fe8ff */
[----:B------:R-:W-:Y:S01]  /*fe30*/  HADD2.F32 R34, -RZ, R82.H1_H1 ;  /* 0x30000052ff227230 */ /* 0x000fe20000004100 */
[----:B------:R-:W-:Y:S01]  /*fe40*/  SHF.R.U64 R89, R36, 0x10, R37 ;  /* 0x0000001024597819 */ /* 0x000fe20000001225 */
[--C-:B------:R-:W-:Y:S01]  /*fe50*/  HADD2.F32 R36, -RZ, R80.reuse.H1_H1 ;  /* 0x30000050ff247230 */ /* 0x100fe20000004100 */
[----:B------:R-:W-:Y:S01]  /*fe60*/  SHF.R.S32.HI R5, RZ, 0x1f, R4 ;  /* 0x0000001fff057819 */ /* 0x000fe20000011404 */
[----:B------:R-:W-:Y:S01]  /*fe70*/  HADD2.F32 R80, -RZ, R80.H0_H0 ;  /* 0x20000050ff507230 */ /* 0x000fe20000004100 */
        /* <DEDUP_REMOVED lines=9> */
[----:B------:R-:W0:Y:S01]  /*ff10*/  LDS.128 R4, [R232] ;  /* 0x00000000e8047984 */ /* 0x000e220000000c00 */
[----:B------:R-:W-:Y:S01]  /*ff20*/  SHF.R.U32.HI R35, RZ, 0x10, R37 ;  /* 0x00000010ff237819 */ /* 0x000fe20000011625 */
[----:B------:R-:W-:Y:S01]  /*ff30*/  HADD2.F32 R33, -RZ, R33.H0_H0 ;  /* 0x20000021ff217230 */ /* 0x000fe20000004100 */
[----:B------:R-:W-:-:S02]  /*ff40*/  IADD3 R8, R9, R8, R209 ;  /* 0x0000000809087210 */ /* 0x000fc40007ffe0d1 */
[--C-:B------:R-:W-:Y:S02]  /*ff50*/  SHF.R.U64 R88, R38, 0x10, R39.reuse ;  /* 0x0000001026587819 */ /* 0x100fe40000001227 */
[----:B------:R-:W-:Y:S01]  /*ff60*/  SHF.R.U32.HI R87, RZ, 0x10, R39 ;  /* 0x00000010ff577819 */ /* 0x000fe20000011627 */
[----:B------:R-:W-:Y:S01]  /*ff70*/  IMAD R12, R8, 0x2, R17 ;  /* 0x00000002080c7824 */ /* 0x000fe200078e0211 */
[--C-:B------:R-:W-:Y:S02]  /*ff80*/  SHF.R.U64 R39, R26, 0x10, R27.reuse ;  /* 0x000000101a277819 */ /* 0x100fe4000000121b */
[----:B------:R-:W-:Y:S02]  /*ff90*/  SHF.R.U32.HI R37, RZ, 0x10, R27 ;  /* 0x00000010ff257819 */ /* 0x000fe4000001161b */
[----:B------:R-:W1:Y:S01]  /*ffa0*/  LDS.128 R8, [R12+0x12400] ;  /* 0x012400000c087984 */ /* 0x000e620000000c00 */
[--C-:B0-----:R-:W-:Y:S02]  /*ffb0*/  HADD2.F32 R13, -RZ, R5.reuse.H0_H0 ;  /* 0x20000005ff0d7230 */ /* 0x101fe40000004100 */
[----:B------:R-:W-:-:S02]  /*ffc0*/  HADD2.F32 R14, -RZ, R5.H1_H1 ;  /* 0x30000005ff0e7230 */ /* 0x000fc40000004100 */
[----:B------:R-:W-:Y:S02]  /*ffd0*/  HADD2.F32 R5, -RZ, R4.H0_H0 ;  /* 0x20000004ff057230 */ /* 0x000fe40000004100 */
[----:B------:R-:W-:Y:S02]  /*ffe0*/  HADD2.F32 R15, -RZ, R6.H0_H0 ;  /* 0x20000006ff0f7230 */ /* 0x000fe40000004100 */
[--C-:B------:R-:W-:Y:S02]  /*fff0*/  HADD2.F32 R24, -RZ, R7.reuse.H0_H0 ;  /* 0x20000007ff187230 */ /* 0x100fe40000004100 */
[----:B------:R-:W-:Y:S02]  /*10000*/  HADD2.F32 R7, -RZ, R7.H1_H1 ;  /* 0x30000007ff077230 */ /* 0x000fe40000004100 */
[----:B------:R-:W-:Y:S02]  /*10010*/  HADD2.F32 R4, -RZ, R4.H1_H1 ;  /* 0x30000004ff047230 */ /* 0x000fe40000004100 */
        /* <DEDUP_REMOVED lines=9> */
[----:B------:R-:W-:-:S02]  /*100b0*/  HADD2.F32 R27, -RZ, R10.H0_H0 ;  /* 0x2000000aff1b7230 */ /* 0x000fc40000004100 */
[-C--:B------:R-:W-:Y:S01]  /*100c0*/  FMUL.FTZ R13, R26, R25.reuse ;  /* 0x000000191a0d7220 */ /* 0x080fe20000410000 */
[C---:B------:R-:W-:Y:S01]  /*100d0*/  FMUL.FTZ R34, R9.reuse, R80 ;  /* 0x0000005009227220 */ /* 0x040fe20000410000 */
[----:B------:R-:W-:Y:S02]  /*100e0*/  HADD2.F32 R26, -RZ, R81.H0_H0 ;  /* 0x20000051ff1a7230 */ /* 0x000fe40000004100 */
[C---:B------:R-:W-:Y:S01]  /*100f0*/  FFMA.FTZ R35, R14.reuse, R25, -R35 ;  /* 0x000000190e237223 */ /* 0x040fe20000010823 */
[----:B------:R-:W-:Y:S01]  /*10100*/  FFMA.FTZ R33, R14, R33, R13 ;  /* 0x000000210e217223 */ /* 0x000fe2000001000d */
[-C--:B------:R-:W-:Y:S01]  /*10110*/  FMUL.FTZ R9, R9, R82.reuse ;  /* 0x0000005209097220 */ /* 0x080fe20000410000 */
[----:B------:R-:W-:Y:S02]  /*10120*/  HADD2.F32 R14, -RZ, R83.H0_H0 ;  /* 0x20000053ff0e7230 */ /* 0x000fe40000004100 */
[----:B------:R-:W-:Y:S01]  /*10130*/  FFMA.FTZ R82, R5, R82, -R34 ;  /* 0x0000005205527223 */ /* 0x000fe20000010822 */
[----:B------:R-:W-:-:S02]  /*10140*/  HADD2.F32 R32, -RZ, R11.H0_H0 ;  /* 0x2000000bff207230 */ /* 0x000fc40000004100 */
[----:B------:R-:W-:Y:S01]  /*10150*/  FMUL.FTZ R34, R27, R26 ;  /* 0x0000001a1b227220 */ /* 0x000fe20000410000 */
[----:B------:R-:W-:Y:S02]  /*10160*/  HADD2.F32 R81, -RZ, R81.H1_H1 ;  /* 0x30000051ff517230 */ /* 0x000fe40000004100 */
[----:B------:R-:W-:Y:S01]  /*10170*/  FFMA.FTZ R80, R5, R80, R9 ;  /* 0x0000005005507223 */ /* 0x000fe20000010009 */
[----:B------:R-:W-:Y:S02]  /*10180*/  HADD2.F32 R83, -RZ, R83.H1_H1 ;  /* 0x30000053ff537230 */ /* 0x000fe40000004100 */
[-C--:B------:R-:W-:Y:S01]  /*10190*/  FMUL.FTZ R36, R27, R14.reuse ;  /* 0x0000000e1b247220 */ /* 0x080fe20000410000 */
[----:B------:R-:W-:Y:S01]  /*101a0*/  FFMA.FTZ R27, R15, R14, -R34 ;  /* 0x0000000e0f1b7223 */ /* 0x000fe20000010822 */
[C---:B------:R-:W-:Y:S01]  /*101b0*/  FMUL.FTZ R5, R32.reuse, R81 ;  /* 0x0000005120057220 */ /* 0x040fe20000410000 */
[----:B------:R-:W-:Y:S02]  /*101c0*/  HADD2.F32 R11, -RZ, R11.H1_H1 ;  /* 0x3000000bff0b7230 */ /* 0x000fe40000004100 */
[----:B------:R-:W-:Y:S01]  /*101d0*/  FMUL.FTZ R32, R32, R83 ;  /* 0x0000005320207220 */ /* 0x000fe20000410000 */
[----:B------:R-:W-:-:S02]  /*101e0*/  HADD2.F32 R34, -RZ, R37.H0_H0 ;  /* 0x20000025ff227230 */ /* 0x000fc40000004100 */
[----:B------:R-:W-:Y:S01]  /*101f0*/  FFMA.FTZ R36, R15, R26, R36 ;  /* 0x0000001a0f247223 */ /* 0x000fe20000010024 */
[----:B------:R-:W-:Y:S02]  /*10200*/  HADD2.F32 R14, -RZ, R87.H0_H0 ;  /* 0x20000057ff0e7230 */ /* 0x000fe40000004100 */
[C---:B------:R-:W-:Y:S01]  /*10210*/  FFMA.FTZ R83, R24.reuse, R83, -R5 ;  /* 0x0000005318537223 */ /* 0x040fe20000010805 */
[----:B------:R-:W-:Y:S01]  /*10220*/  FFMA.FTZ R32, R24, R81, R32 ;  /* 0x0000005118207223 */ /* 0x000fe20000010020 */
[C---:B------:R-:W-:Y:S01]  /*10230*/  FMUL.FTZ R26, R11.reuse, R34 ;  /* 0x000000220b1a7220 */ /* 0x040fe20000410000 */
[----:B------:R-:W-:Y:S02]  /*10240*/  HADD2.F32 R8, -RZ, R8.H1_H1 ;  /* 0x30000008ff087230 */ /* 0x000fe40000004100 */
[-C--:B------:R-:W-:Y:S01]  /*10250*/  FMUL.FTZ R24, R11, R14.reuse ;  /* 0x0000000e0b187220 */ /* 0x080fe20000410000 */
[----:B------:R-:W-:Y:S02]  /*10260*/  HADD2.F32 R10, -RZ, R10.H1_H1 ;  /* 0x3000000aff0a7230 */ /* 0x000fe40000004100 */
[----:B------:R-:W-:Y:S01]  /*10270*/  FFMA.FTZ R26, R7, R14, -R26 ;  /* 0x0000000e071a7223 */ /* 0x000fe2000001081a */
[----:B------:R-:W-:-:S02]  /*10280*/  HADD2.F32 R11, -RZ, R85.H0_H0 ;  /* 0x20000055ff0b7230 */ /* 0x000fc40000004100 */
[----:B------:R-:W-:Y:S02]  /*10290*/  HADD2.F32 R13, -RZ, R39.H0_H0 ;  /* 0x20000027ff0d7230 */ /* 0x000fe40000004100 */
[----:B------:R-:W-:Y:S01]  /*102a0*/  FFMA.FTZ R39, R7, R34, R24 ;  /* 0x0000002207277223 */ /* 0x000fe20000010018 */
[----:B------:R-:W-:Y:S02]  /*102b0*/  HADD2.F32 R5, -RZ, R89.H0_H0 ;  /* 0x20000059ff057230 */ /* 0x000fe40000004100 */
[----:B------:R-:W-:Y:S01]  /*102c0*/  FMUL.FTZ R7, R8, R11 ;  /* 0x0000000b08077220 */ /* 0x000fe20000410000 */
[----:B------:R-:W-:Y:S02]  /*102d0*/  HADD2.F32 R9, -RZ, R88.H0_H0 ;  /* 0x20000058ff097230 */ /* 0x000fe40000004100 */
[----:B------:R-:W-:Y:S01]  /*102e0*/  FMUL.FTZ R37, R10, R13 ;  /* 0x0000000d0a257220 */ /* 0x000fe20000410000 */
[----:B------:R-:W-:Y:S02]  /*102f0*/  HADD2.F32 R6, -RZ, R6.H1_H1 ;  /* 0x30000006ff067230 */ /* 0x000fe40000004100 */
[-C--:B------:R-:W-:Y:S01]  /*10300*/  FMUL.FTZ R8, R8, R5.reuse ;  /* 0x0000000508087220 */ /* 0x080fe20000410000 */
[----:B------:R-:W-:Y:S01]  /*10310*/  FFMA.FTZ R15, R4, R5, -R7 ;  /* 0x00000005040f7223 */ /* 0x000fe20000010807 */
[----:B------:R-:W-:Y:S01]  /*10320*/  FMUL.FTZ R14, R10, R9 ;  /* 0x000000090a0e7220 */ /* 0x000fe20000410000 */
        /* <DEDUP_REMOVED lines=13> */
.L_x_4358:
[----:B------:R-:W-:Y:S05]  /*10400*/  BSYNC B2 ;  /* 0x0000000000027941 */ /* 0x000fea0003800000 */
.L_x_4357:
[----:B------:R-:W-:Y:S05]  /*10410*/  @P3 BRA `(.L_x_4354) ;  /* 0x0000000400783947 */ /* 0x000fea0003800000 */
[----:B------:R-:W-:Y:S01]  /*10420*/  LEA.HI R84, R84, R230, RZ, 0x1d ;  /* 0x000000e654547211 */ /* 0x000fe200078fe8ff */
[----:B------:R-:W-:Y:S01]  /*10430*/  HADD2.F32 R32, -RZ, R74.H1_H1 ;  /* 0x3000004aff207230 */ /* 0x000fe20000004100 */
[----:B------:R-:W-:Y:S01]  /*10440*/  SHF.R.U64 R35, R30, 0x10, R31 ;  /* 0x000000101e237819 */ /* 0x000fe2000000121f */
[----:B------:R-:W-:Y:S01]  /*10450*/  HADD2.F32 R30, -RZ, R76.H1_H1 ;  /* 0x3000004cff1e7230 */ /* 0x000fe20000004100 */
[----:B-12---:R-:W-:Y:S01]  /*10460*/  SHF.R.S32.HI R5, RZ, 0x1f, R84 ;  /* 0x0000001fff057819 */ /* 0x006fe20000011454 */
[----:B------:R-:W-:Y:S01]  /*10470*/  IMAD.SHL.U32 R4, R84, 0x8, RZ ;  /* 0x0000000854047824 */ /* 0x000fe200078e00ff */
[----:B------:R-:W-:Y:S01]  /*10480*/  SHF.R.U64 R39, R60, 0x10, R61 ;  /* 0x000000103c277819 */ /* 0x000fe2000000123d */
[----:B------:R-:W-:Y:S01]  /*10490*/  HADD2.F32 R74, -RZ, R74.H0_H0 ;  /* 0x2000004aff4a7230 */ /* 0x000fe20000004100 */
[----:B------:R-:W-:Y:S01]  /*104a0*/  LEA.HI R84, R5, R84, RZ, 0x3 ;  /* 0x0000005405547211 */ /* 0x000fe200078f18ff */
[----:B------:R-:W-:Y:S01]  /*104b0*/  HADD2.F32 R76, -RZ, R76.H0_H0 ;  /* 0x2000004cff4c7230 */ /* 0x000fe20000004100 */
[----:B------:R-:W-:-:S02]  /*104c0*/  LOP3.LUT R5, R207, 0x38, R4, 0xf8, !PT ;  /* 0x00000038cf057812 */ /* 0x000fc400078ef804 */
[----:B------:R-:W-:Y:S02]  /*104d0*/  SHF.L.U32 R84, R84, 0xa, RZ ;  /* 0x0000000a54547819 */ /* 0x000fe400000006ff */
[----:B0-----:R-:W-:Y:S02]  /*104e0*/  LOP3.LUT R8, R5, R208, RZ, 0x3c, !PT ;  /* 0x000000d005087212 */ /* 0x001fe400078e3cff */
[----:B------:R-:W-:Y:S01]  /*104f0*/  LOP3.LUT R84, R84, 0x7fffe000, RZ, 0xc0, !PT ;  /* 0x7fffe00054547812 */ /* 0x000fe200078ec0ff */
[----:B------:R-:W0:Y:S01]  /*10500*/  LDS.128 R4, [R229] ;  /* 0x00000000e5047984 */ /* 0x000e220000000c00 */
[----:B------:R-:W-:Y:S02]  /*10510*/  SHF.R.U64 R37, R28, 0x10, R29 ;  /* 0x000000101c257819 */ /* 0x000fe4000000121d */
[----:B------:R-:W-:Y:S02]  /*10520*/  IADD3 R8, R8, R84, R209 ;  /* 0x0000005408087210 */ /* 0x000fe40007ffe0d1 */
[----:B------:R-:W-:-:S02]  /*10530*/  SHF.R.U32.HI R60, RZ, 0x10, R61 ;  /* 0x00000010ff3c7819 */ /* 0x000fc4000001163d */
[----:B------:R-:W-:Y:S01]  /*10540*/  SHF.R.U32.HI R29, RZ, 0x10, R29 ;  /* 0x00000010ff1d7819 */ /* 0x000fe2000001161d */
[----:B------:R-:W-:Y:S01]  /*10550*/  IMAD R12, R8, 0x2, R17 ;  /* 0x00000002080c7824 */ /* 0x000fe200078e0211 */
[----:B------:R-:W-:Y:S02]  /*10560*/  SHF.R.U32.HI R33, RZ, 0x10, R31 ;  /* 0x00000010ff217819 */ /* 0x000fe4000001161f */
[--C-:B------:R-:W-:Y:S01]  /*10570*/  SHF.R.U64 R38, R62, 0x10, R63.reuse ;  /* 0x000000103e267819 */ /* 0x100fe2000000123f */
[----:B------:R-:W-:Y:S01]  /*10580*/  HADD2.F32 R29, -RZ, R29.H0_H0 ;  /* 0x2000001dff1d7230 */ /* 0x000fe20000004100 */
[----:B------:R-:W1:Y:S01]  /*10590*/  LDS.128 R8, [R12+0x12400] ;  /* 0x012400000c087984 */ /* 0x000e620000000c00 */
[----:B------:R-:W-:Y:S01]  /*105a0*/  SHF.R.U32.HI R62, RZ, 0x10, R63 ;  /* 0x00000010ff3e7819 */ /* 0x000fe2000001163f */
        /* <DEDUP_REMOVED lines=69> */
.L_x_4354:
[----:B------:R-:W-:Y:S05]  /*10a00*/  BSYNC B1 ;  /* 0x0000000000017941 */ /* 0x000fea0003800000 */
.L_x_4353:
[----:B------:R-:W-:Y:S05]  /*10a10*/  @P1 BRA `(.L_x_4328) ;  /* 0x0000001000941947 */ /* 0x000fea0003800000 */
[----:B--23--:R-:W2:Y:S01]  /*10a20*/  LDC R12, c[0x0][0x3d4] ;  /* 0x0000f500ff0c7b82 */ /* 0x00cea20000000800 */
[----:B------:R-:W-:Y:S01]  /*10a30*/  BSSY B1, `(.L_x_4359) ;  /* 0x0000063000017945 */ /* 0x000fe20003800000 */
[-C--:B--2---:R-:W-:Y:S02]  /*10a40*/  ISETP.GE.AND P0, PT, R192, R12.reuse, PT ;  /* 0x0000000cc000720c */ /* 0x084fe40003f06270 */
[-C--:B------:R-:W-:Y:S02]  /*10a50*/  ISETP.GE.AND P1, PT, R198, R12.reuse, PT ;  /* 0x0000000cc600720c */ /* 0x080fe40003f26270 */
[----:B------:R-:W-:-:S09]  /*10a60*/  ISETP.GE.AND P2, PT, R199, R12, PT ;  /* 0x0000000cc700720c */ /* 0x000fd20003f46270 */
[----:B------:R-:W-:Y:S05]  /*10a70*/  @P0 BRA `(.L_x_4360) ;  /* 0x0000000400780947 */ /* 0x000fea0003800000 */
[----:B-1----:R-:W-:Y:S01]  /*10a80*/  LEA.HI R4, R12, R223, RZ, 0x1d ;  /* 0x000000df0c047211 */ /* 0x002fe200078fe8ff */
[--C-:B------:R-:W-:Y:S01]  /*10a90*/  HADD2.F32 R31, -RZ, R78.reuse.H1_H1 ;  /* 0x3000004eff1f7230 */ /* 0x100fe20000004100 */
[--C-:B------:R-:W-:Y:S01]  /*10aa0*/  SHF.R.U64 R60, R52, 0x10, R53.reuse ;  /* 0x00000010343c7819 */ /* 0x100fe20000001235 */
[--C-:B------:R-:W-:Y:S01]  /*10ab0*/  HADD2.F32 R33, -RZ, R69.reuse.H1_H1 ;  /* 0x30000045ff217230 */ /* 0x100fe20000004100 */
[----:B------:R-:W-:Y:S01]  /*10ac0*/  SHF.R.S32.HI R5, RZ, 0x1f, R4 ;  /* 0x0000001fff057819 */ /* 0x000fe20000011404 */
[----:B------:R-:W-:Y:S01]  /*10ad0*/  IMAD.SHL.U32 R6, R4, 0x8, RZ ;  /* 0x0000000804067824 */ /* 0x000fe200078e00ff */
[----:B------:R-:W-:Y:S01]  /*10ae0*/  SHF.R.U32.HI R52, RZ, 0x10, R53 ;  /* 0x00000010ff347819 */ /* 0x000fe20000011635 */
[----:B------:R-:W-:Y:S01]  /*10af0*/  HADD2.F32 R30, -RZ, R69.H0_H0 ;  /* 0x20000045ff1e7230 */ /* 0x000fe20000004100 */
[----:B------:R-:W-:Y:S01]  /*10b00*/  LEA.HI R5, R5, R4, RZ, 0x3 ;  /* 0x0000000405057211 */ /* 0x000fe200078f18ff */
[----:B------:R-:W-:Y:S01]  /*10b10*/  HADD2.F32 R78, -RZ, R78.H0_H0 ;  /* 0x2000004eff4e7230 */ /* 0x000fe20000004100 */
[----:B------:R-:W-:-:S02]  /*10b20*/  LOP3.LUT R4, R205, 0x38, R6, 0xf8, !PT ;  /* 0x00000038cd047812 */ /* 0x000fc400078ef806 */
[--C-:B------:R-:W-:Y:S01]  /*10b30*/  SHF.R.U32.HI R32, RZ, 0x10, R41.reuse ;  /* 0x00000010ff207819 */ /* 0x100fe20000011629 */
[----:B------:R-:W-:Y:S01]  /*10b40*/  IMAD.SHL.U32 R5, R5, 0x400, RZ ;  /* 0x0000040005057824 */ /* 0x000fe200078e00ff */
[----:B------:R-:W-:Y:S02]  /*10b50*/  LOP3.LUT R9, R4, R233, RZ, 0x3c, !PT ;  /* 0x000000e904097212 */ /* 0x000fe400078e3cff */
[----:B------:R-:W-:Y:S01]  /*10b60*/  SHF.R.U64 R40, R40, 0x10, R41 ;  /* 0x0000001028287819 */ /* 0x000fe20000001229 */
[----:B------:R-:W-:Y:S01]  /*10b70*/  HADD2.F32 R32, -RZ, R32.H0_H0 ;  /* 0x20000020ff207230 */ /* 0x000fe20000004100 */
[----:B0-----:R-:W-:Y:S02]  /*10b80*/  LOP3.LUT R8, R5, 0x7fffe000, RZ, 0xc0, !PT ;  /* 0x7fffe00005087812 */ /* 0x001fe400078ec0ff */
[----:B------:R-:W0:Y:S01]  /*10b90*/  LDS.128 R4, [R231] ;  /* 0x00000000e7047984 */ /* 0x000e220000000c00 */
[----:B------:R-:W-:Y:S02]  /*10ba0*/  SHF.R.U64 R41, R54, 0x10, R55 ;  /* 0x0000001036297819 */ /* 0x000fe40000001237 */
[----:B------:R-:W-:-:S02]  /*10bb0*/  IADD3 R8, R9, R8, R210 ;  /* 0x0000000809087210 */ /* 0x000fc40007ffe0d2 */
[----:B------:R-:W-:Y:S02]  /*10bc0*/  SHF.R.U64 R39, R42, 0x10, R43 ;  /* 0x000000102a277819 */ /* 0x000fe4000000122b */
[----:B------:R-:W-:Y:S02]  /*10bd0*/  LEA R13, R8, R17, 0x1 ;  /* 0x00000011080d7211 */ /* 0x000fe400078e08ff */
[----:B------:R-:W-:Y:S02]  /*10be0*/  SHF.R.U32.HI R54, RZ, 0x10, R55 ;  /* 0x00000010ff367819 */ /* 0x000fe40000011637 */
[----:B------:R-:W-:Y:S01]  /*10bf0*/  SHF.R.U32.HI R42, RZ, 0x10, R43 ;  /* 0x00000010ff2a7819 */ /* 0x000fe2000001162b */
[----:B------:R-:W1:Y:S01]  /*10c00*/  LDS.128 R8, [R13+0x12400] ;  /* 0x012400000d087984 */ /* 0x000e620000000c00 */
[--C-:B0-----:R-:W-:Y:S02]  /*10c10*/  HADD2.F32 R14, -RZ, R5.reuse.H0_H0 ;  /* 0x20000005ff0e7230 */ /* 0x101fe40000004100 */
[----:B------:R-:W-:-:S02]  /*10c20*/  HADD2.F32 R15, -RZ, R5.H1_H1 ;  /* 0x30000005ff0f7230 */ /* 0x000fc40000004100 */
[----:B------:R-:W-:Y:S02]  /*10c30*/  HADD2.F32 R5, -RZ, R4.H0_H0 ;  /* 0x20000004ff057230 */ /* 0x000fe40000004100 */
[----:B------:R-:W-:Y:S02]  /*10c40*/  HADD2.F32 R24, -RZ, R6.H0_H0 ;  /* 0x20000006ff187230 */ /* 0x000fe40000004100 */
        /* <DEDUP_REMOVED lines=26> */
[----:B------:R-:W-:Y:S02]  /*10df0*/  HADD2.F32 R11, -RZ, R11.H1_H1 ;  /* 0x3000000bff0b7230 */ /* 0x000fe40000004100 */
[----:B------:R-:W-:Y:S01]  /*10e00*/  FMUL.FTZ R32, R29, R70 ;  /* 0x000000461d207220 */ /* 0x000fe20000410000 */
[----:B------:R-:W-:Y:S02]  /*10e10*/  HADD2.F32 R28, -RZ, R42.H0_H0 ;  /* 0x2000002aff1c7230 */ /* 0x000fe40000004100 */
        /* <DEDUP_REMOVED lines=36> */
.L_x_4360:
[----:B------:R-:W-:Y:S05]  /*11060*/  BSYNC B1 ;  /* 0x0000000000017941 */ /* 0x000fea0003800000 */
.L_x_4359:
[----:B------:R-:W-:Y:S04]  /*11070*/  BSSY B1, `(.L_x_4361) ;  /* 0x0000060000017945 */ /* 0x000fe80003800000 */
[----:B------:R-:W-:Y:S05]  /*11080*/  @P1 BRA `(.L_x_4362) ;  /* 0x0000000400781947 */ /* 0x000fea0003800000 */
[----:B-12---:R-:W-:Y:S01]  /*11090*/  LEA.HI R4, R12, R225, RZ, 0x1d ;  /* 0x000000e10c047211 */ /* 0x006fe200078fe8ff */
        /* <DEDUP_REMOVED lines=9> */
[----:B------:R-:W-:Y:S01]  /*11130*/  LOP3.LUT R4, R205, 0x38, R6, 0xf8, !PT ;  /* 0x00000038cd047812 */ /* 0x000fe200078ef806 */
[----:B------:R-:W-:Y:S01]  /*11140*/  HADD2.F32 R21, -RZ, R71.H0_H0 ;  /* 0x20000047ff157230 */ /* 0x000fe20000004100 */
[----:B------:R-:W-:Y:S01]  /*11150*/  SHF.R.U32.HI R32, RZ, 0x10, R45 ;  /* 0x00000010ff207819 */ /* 0x000fe2000001162d */
[----:B------:R-:W-:Y:S01]  /*11160*/  IMAD.SHL.U32 R5, R5, 0x400, RZ ;  /* 0x0000040005057824 */ /* 0x000fe200078e00ff */
[----:B------:R-:W-:-:S02]  /*11170*/  LOP3.LUT R9, R4, R233, RZ, 0x3c, !PT ;  /* 0x000000e904097212 */ /* 0x000fc400078e3cff */
[----:B------:R-:W-:Y:S01]  /*11180*/  SHF.R.U64 R41, R58, 0x10, R59 ;  /* 0x000000103a297819 */ /* 0x000fe2000000123b */
[----:B------:R-:W-:Y:S01]  /*11190*/  HADD2.F32 R32, -RZ, R32.H0_H0 ;  /* 0x20000020ff207230 */ /* 0x000fe20000004100 */
[----:B0-----:R-:W-:Y:S02]  /*111a0*/  LOP3.LUT R8, R5, 0x7fffe000, RZ, 0xc0, !PT ;  /* 0x7fffe00005087812 */ /* 0x001fe400078ec0ff */
[----:B------:R-:W0:Y:S01]  /*111b0*/  LDS.128 R4, [R228] ;  /* 0x00000000e4047984 */ /* 0x000e220000000c00 */
[----:B------:R-:W-:Y:S02]  /*111c0*/  SHF.R.U64 R39, R46, 0x10, R47 ;  /* 0x000000102e277819 */ /* 0x000fe4000000122f */
[----:B------:R-:W-:Y:S02]  /*111d0*/  IADD3 R8, R9, R8, R210 ;  /* 0x0000000809087210 */ /* 0x000fe40007ffe0d2 */
[----:B------:R-:W-:Y:S02]  /*111e0*/  SHF.R.U32.HI R58, RZ, 0x10, R59 ;  /* 0x00000010ff3a7819 */ /* 0x000fe4000001163b */
[----:B------:R-:W-:Y:S01]  /*111f0*/  SHF.R.U32.HI R46, RZ, 0x10, R47 ;  /* 0x00000010ff2e7819 */ /* 0x000fe2000001162f */
[----:B------:R-:W-:Y:S01]  /*11200*/  IMAD R13, R8, 0x2, R17 ;  /* 0x00000002080d7824 */ /* 0x000fe200078e0211 */
[----:B------:R-:W-:-:S04]  /*11210*/  SHF.R.U64 R40, R44, 0x10, R45 ;  /* 0x000000102c287819 */ /* 0x000fc8000000122d */
[----:B------:R-:W1:Y:S01]  /*11220*/  LDS.128 R8, [R13+0x12400] ;  /* 0x012400000d087984 */ /* 0x000e620000000c00 */
[--C-:B0-----:R-:W-:Y:S02]  /*11230*/  HADD2.F32 R14, -RZ, R5.reuse.H0_H0 ;  /* 0x20000005ff0e7230 */ /* 0x101fe40000004100 */
[----:B------:R-:W-:Y:S02]  /*11240*/  HADD2.F32 R15, -RZ, R5.H1_H1 ;  /* 0x30000005ff0f7230 */ /* 0x000fe40000004100 */
[----:B------:R-:W-:Y:S02]  /*11250*/  HADD2.F32 R5, -RZ, R4.H0_H0 ;  /* 0x20000004ff057230 */ /* 0x000fe40000004100 */
[----:B------:R-:W-:Y:S02]  /*11260*/  HADD2.F32 R24, -RZ, R6.H0_H0 ;  /* 0x20000006ff187230 */ /* 0x000fe40000004100 */
[--C-:B------:R-:W-:Y:S02]  /*11270*/  HADD2.F32 R25, -RZ, R7.reuse.H0_H0 ;  /* 0x20000007ff197230 */ /* 0x100fe40000004100 */
[----:B------:R-:W-:-:S02]  /*11280*/  HADD2.F32 R7, -RZ, R7.H1_H1 ;  /* 0x30000007ff077230 */ /* 0x000fc40000004100 */
[----:B------:R-:W-:Y:S02]  /*11290*/  HADD2.F32 R4, -RZ, R4.H1_H1 ;  /* 0x30000004ff047230 */ /* 0x000fe40000004100 */
[--C-:B-1----:R-:W-:Y:S02]  /*112a0*/  HADD2.F32 R26, -RZ, R9.reuse.H0_H0 ;  /* 0x20000009ff1a7230 */ /* 0x102fe40000004100 */
[----:B------:R-:W-:Y:S02]  /*112b0*/  HADD2.F32 R27, -RZ, R9.H1_H1 ;  /* 0x30000009ff1b7230 */ /* 0x000fe40000004100 */
[----:B------:R-:W-:Y:S02]  /*112c0*/  HADD2.F32 R9, -RZ, R8.H0_H0 ;  /* 0x20000008ff097230 */ /* 0x000fe40000004100 */
[C---:B------:R-:W-:Y:S01]  /*112d0*/  FMUL.FTZ R35, R26.reuse, R33 ;  /* 0x000000211a237220 */ /* 0x040fe20000410000 */
[----:B------:R-:W-:Y:S01]  /*112e0*/  FMUL.FTZ R37, R26, R31 ;  /* 0x0000001f1a257220 */ /* 0x000fe20000410000 */
[----:B------:R-:W-:-:S02]  /*112f0*/  HADD2.F32 R26, -RZ, R56.H0_H0 ;  /* 0x20000038ff1a7230 */ /* 0x000fc40000004100 */
[----:B------:R-:W-:Y:S01]  /*11300*/  FMUL.FTZ R34, R27, R32 ;  /* 0x000000201b227220 */ /* 0x000fe20000410000 */
[C---:B------:R-:W-:Y:S01]  /*11310*/  FFMA.FTZ R35, R14.reuse, R31, -R35 ;  /* 0x0000001f0e237223 */ /* 0x040fe20000010823 */
[----:B------:R-:W-:Y:S01]  /*11320*/  FFMA.FTZ R37, R14, R33, R37 ;  /* 0x000000210e257223 */ /* 0x000fe20000010025 */
[----:B------:R-:W-:Y:S01]  /*11330*/  FMUL.FTZ R14, R9, R30 ;  /* 0x0000001e090e7220 */ /* 0x000fe20000410000 */
[----:B------:R-:W-:Y:S01]  /*11340*/  FMUL.FTZ R36, R27, R26 ;  /* 0x0000001a1b247220 */ /* 0x000fe20000410000 */
[----:B------:R-:W-:Y:S01]  /*11350*/  FMUL.FTZ R27, R9, R72 ;  /* 0x00000048091b7220 */ /* 0x000fe20000410000 */
[----:B------:R-:W-:Y:S02]  /*11360*/  HADD2.F32 R28, -RZ, R10.H0_H0 ;  /* 0x2000000aff1c7230 */ /* 0x000fe40000004100 */
[----:B------:R-:W-:Y:S01]  /*11370*/  FFMA.FTZ R34, R15, R26, -R34 ;  /* 0x0000001a0f227223 */ /* 0x000fe20000010822 */
[----:B------:R-:W-:Y:S02]  /*11380*/  HADD2.F32 R9, -RZ, R73.H0_H0 ;  /* 0x20000049ff097230 */ /* 0x000fe40000004100 */
[----:B------:R-:W-:Y:S01]  /*11390*/  FFMA.FTZ R27, R5, R30, R27 ;  /* 0x0000001e051b7223 */ /* 0x000fe2000001001b */
[----:B------:R-:W-:-:S02]  /*113a0*/  HADD2.F32 R29, -RZ, R11.H0_H0 ;  /* 0x2000000bff1d7230 */ /* 0x000fc40000004100 */
[----:B------:R-:W-:Y:S01]  /*113b0*/  FFMA.FTZ R36, R15, R32, R36 ;  /* 0x000000200f247223 */ /* 0x000fe20000010024 */
[----:B------:R-:W-:Y:S02]  /*113c0*/  HADD2.F32 R30, -RZ, R71.H1_H1 ;  /* 0x30000047ff1e7230 */ /* 0x000fe40000004100 */
[----:B------:R-:W-:Y:S01]  /*113d0*/  FFMA.FTZ R72, R5, R72, -R14 ;  /* 0x0000004805487223 */ /* 0x000fe2000001080e */
[C---:B------:R-:W-:Y:S01]  /*113e0*/  FMUL.FTZ R5, R28.reuse, R21 ;  /* 0x000000151c057220 */ /* 0x040fe20000410000 */
[----:B------:R-:W-:Y:S02]  /*113f0*/  HADD2.F32 R14, -RZ, R73.H1_H1 ;  /* 0x30000049ff0e7230 */ /* 0x000fe40000004100 */
[----:B------:R-:W-:Y:S01]  /*11400*/  FMUL.FTZ R15, R28, R9 ;  /* 0x000000091c0f7220 */ /* 0x000fe20000410000 */
[----:B------:R-:W-:Y:S02]  /*11410*/  HADD2.F32 R11, -RZ, R11.H1_H1 ;  /* 0x3000000bff0b7230 */ /* 0x000fe40000004100 */
[----:B------:R-:W-:Y:S01]  /*11420*/  FMUL.FTZ R32, R29, R30 ;  /* 0x0000001e1d207220 */ /* 0x000fe20000410000 */
[----:B------:R-:W-:-:S02]  /*11430*/  HADD2.F32 R28, -RZ, R46.H0_H0 ;  /* 0x2000002eff1c7230 */ /* 0x000fc40000004100 */
[C---:B------:R-:W-:Y:S01]  /*11440*/  FFMA.FTZ R31, R24.reuse, R9, -R5 ;  /* 0x00000009181f7223 */ /* 0x040fe20000010805 */
[----:B------:R-:W-:Y:S02]  /*11450*/  HADD2.F32 R26, -RZ, R58.H0_H0 ;  /* 0x2000003aff1a7230 */ /* 0x000fe40000004100 */
[-C--:B------:R-:W-:Y:S01]  /*11460*/  FMUL.FTZ R29, R29, R14.reuse ;  /* 0x0000000e1d1d7220 */ /* 0x080fe20000410000 */
[----:B------:R-:W-:Y:S01]  /*11470*/  FFMA.FTZ R32, R25, R14, -R32 ;  /* 0x0000000e19207223 */ /* 0x000fe20000010820 */
[----:B------:R-:W-:Y:S01]  /*11480*/  FFMA.FTZ R24, R24, R21, R15 ;  /* 0x0000001518187223 */ /* 0x000fe2000001000f */
[C---:B------:R-:W-:Y:S01]  /*11490*/  FMUL.FTZ R38, R11.reuse, R28 ;  /* 0x0000001c0b267220 */ /* 0x040fe20000410000 */
[----:B------:R-:W-:Y:S01]  /*114a0*/  FMUL.FTZ R14, R11, R26 ;  /* 0x0000001a0b0e7220 */ /* 0x000fe20000410000 */
[----:B------:R-:W-:Y:S02]  /*114b0*/  HADD2.F32 R8, -RZ, R8.H1_H1 ;  /* 0x30000008ff087230 */ /* 0x000fe40000004100 */
[----:B------:R-:W-:Y:S01]  /*114c0*/  FFMA.FTZ R29, R25, R30, R29 ;  /* 0x0000001e191d7223 */ /* 0x000fe2000001001d */
[----:B------:R-:W-:-:S02]  /*114d0*/  HADD2.F32 R10, -RZ, R10.H1_H1 ;  /* 0x3000000aff0a7230 */ /* 0x000fc40000004100 */
[C---:B------:R-:W-:Y:S01]  /*114e0*/  FFMA.FTZ R33, R7.reuse, R26, -R38 ;  /* 0x0000001a07217223 */ /* 0x040fe20000010826 */
[----:B------:R-:W-:Y:S02]  /*114f0*/  HADD2.F32 R11, -RZ, R40.H0_H0 ;  /* 0x20000028ff0b7230 */ /* 0x000fe40000004100 */
[----:B------:R-:W-:Y:S01]  /*11500*/  FFMA.FTZ R28, R7, R28, R14 ;  /* 0x0000001c071c7223 */ /* 0x000fe2000001000e */
[----:B------:R-:W-:Y:S02]  /*11510*/  HADD2.F32 R15, -RZ, R39.H0_H0 ;  /* 0x20000027ff0f7230 */ /* 0x000fe40000004100 */
[----:B------:R-:W-:Y:S02]  /*11520*/  HADD2.F32 R5, -RZ, R42.H0_H0 ;  /* 0x2000002aff057230 */ /* 0x000fe40000004100 */
[----:B------:R-:W-:Y:S01]  /*11530*/  FMUL.FTZ R7, R8, R11 ;  /* 0x0000000b08077220 */ /* 0x000fe20000410000 */
[----:B------:R-:W-:Y:S02]  /*11540*/  HADD2.F32 R9, -RZ, R41.H0_H0 ;  /* 0x20000029ff097230 */ /* 0x000fe40000004100 */
[----:B------:R-:W-:Y:S01]  /*11550*/  FMUL.FTZ R25, R10, R15 ;  /* 0x0000000f0a197220 */ /* 0x000fe20000410000 */
[----:B------:R-:W-:-:S02]  /*11560*/  HADD2.F32 R6, -RZ, R6.H1_H1 ;  /* 0x30000006ff067230 */ /* 0x000fc40000004100 */
[-C--:B------:R-:W-:Y:S01]  /*11570*/  FMUL.FTZ R8, R8, R5.reuse ;  /* 0x0000000508087220 */ /* 0x080fe20000410000 */
[----:B------:R-:W-:Y:S01]  /*11580*/  FFMA.FTZ R21, R4, R5, -R7 ;  /* 0x0000000504157223 */ /* 0x000fe20000010807 */
[-C--:B------:R-:W-:Y:S01]  /*11590*/  FMUL.FTZ R14, R10, R9.reuse ;  /* 0x000000090a0e7220 */ /* 0x080fe20000410000 */
        /* <DEDUP_REMOVED lines=13> */
.L_x_4362:
[----:B------:R-:W-:Y:S05]  /*11670*/  BSYNC B1 ;  /* 0x0000000000017941 */ /* 0x000fea0003800000 */
.L_x_4361:
[----:B------:R-:W-:Y:S05]  /*11680*/  @P2 BRA `(.L_x_4328) ;  /* 0x0000000400782947 */ /* 0x000fea0003800000 */
[----:B------:R-:W-:Y:S01]  /*11690*/  LEA.HI R12, R12, R230, RZ, 0x1d ;  /* 0x000000e60c0c7211 */ /* 0x000fe200078fe8ff */
[----:B------:R-:W-:Y:S01]  /*116a0*/  HADD2.F32 R29, -RZ, R0.H1_H1 ;  /* 0x30000000ff1d7230 */ /* 0x000fe20000004100 */
[----:B------:R-:W-:Y:S01]  /*116b0*/  SHF.R.U32.HI R30, RZ, 0x10, R49 ;  /* 0x00000010ff1e7819 */ /* 0x000fe20000011631 */
[----:B------:R-:W-:Y:S01]  /*116c0*/  HADD2.F32 R28, -RZ, R3.H1_H1 ;  /* 0x30000003ff1c7230 */ /* 0x000fe20000004100 */
[----:B-123--:R-:W-:Y:S02]  /*116d0*/  SHF.R.S32.HI R5, RZ, 0x1f, R12 ;  /* 0x0000001fff057819 */ /* 0x00efe4000001140c */
        /* <DEDUP_REMOVED lines=10> */
[----:B------:R-:W-:Y:S02]  /*11780*/  SHF.R.U64 R37, R66, 0x10, R67 ;  /* 0x0000001042257819 */ /* 0x000fe40000001243 */
[----:B------:R-:W-:-:S02]  /*11790*/  IADD3 R8, R9, R8, R210 ;  /* 0x0000000809087210 */ /* 0x000fc40007ffe0d2 */
[----:B------:R-:W-:Y:S02]  /*117a0*/  SHF.R.U64 R33, R50, 0x10, R51 ;  /* 0x0000001032217819 */ /* 0x000fe40000001233 */
[----:B------:R-:W-:Y:S01]  /*117b0*/  SHF.R.U32.HI R66, RZ, 0x10, R67 ;  /* 0x00000010ff427819 */ /* 0x000fe20000011643 */
[----:B------:R-:W-:Y:S01]  /*117c0*/  IMAD R12, R8, 0x2, R17 ;  /* 0x00000002080c7824 */ /* 0x000fe200078e0211 */
[----:B------:R-:W-:Y:S02]  /*117d0*/  SHF.R.U32.HI R50, RZ, 0x10, R51 ;  /* 0x00000010ff327819 */ /* 0x000fe40000011633 */
[----:B------:R-:W-:Y:S02]  /*117e0*/  SHF.R.U64 R35, R48, 0x10, R49 ;  /* 0x0000001030237819 */ /* 0x000fe40000001231 */
        /* <DEDUP_REMOVED lines=12> */
[----:B------:R-:W-:Y:S01]  /*118b0*/  FMUL.FTZ R34, R24, R28 ;  /* 0x0000001c18227220 */ /* 0x000fe20000410000 */
[----:B------:R-:W-:Y:S02]  /*118c0*/  HADD2.F32 R24, -RZ, R64.H0_H0 ;  /* 0x20000040ff187230 */ /* 0x000fe40000004100 */
[----:B------:R-:W-:Y:S01]  /*118d0*/  FMUL.FTZ R31, R25, R30 ;  /* 0x0000001e191f7220 */ /* 0x000fe20000410000 */
[----:B------:R-:W-:Y:S01]  /*118e0*/  FFMA.FTZ R32, R13, R28, -R32 ;  /* 0x0000001c0d207223 */ /* 0x000fe20000010820 */
[----:B------:R-:W-:-:S02]  /*118f0*/  HADD2.F32 R28, -RZ, R0.H0_H0 ;  /* 0x20000000ff1c7230 */ /* 0x000fc40000004100 */
[----:B------:R-:W-:Y:S01]  /*11900*/  FFMA.FTZ R34, R13, R29, R34 ;  /* 0x0000001d0d227223 */ /* 0x000fe20000010022 */
[----:B------:R-:W-:Y:S02]  /*11910*/  HADD2.F32 R0, -RZ, R3.H0_H0 ;  /* 0x20000003ff007230 */ /* 0x000fe40000004100 */
[-C--:B------:R-:W-:Y:S01]  /*11920*/  FMUL.FTZ R25, R25, R24.reuse ;  /* 0x0000001819197220 */ /* 0x080fe20000410000 */
[----:B------:R-:W-:Y:S01]  /*11930*/  FFMA.FTZ R31, R14, R24, -R31 ;  /* 0x000000180e1f7223 */ /* 0x000fe2000001081f */
[C---:B------:R-:W-:Y:S01]  /*11940*/  FMUL.FTZ R24, R9.reuse, R28 ;  /* 0x0000001c09187220 */ /* 0x040fe20000410000 */
[----:B------:R-:W-:Y:S02]  /*11950*/  HADD2.F32 R26, -RZ, R10.H0_H0 ;  /* 0x2000000aff1a7230 */ /* 0x000fe40000004100 */
[-C--:B------:R-:W-:Y:S01]  /*11960*/  FMUL.FTZ R9, R9, R0.reuse ;  /* 0x0000000009097220 */ /* 0x080fe20000410000 */
[----:B------:R-:W-:Y:S02]  /*11970*/  HADD2.F32 R3, -RZ, R2.H0_H0 ;  /* 0x20000002ff037230 */ /* 0x000fe40000004100 */
[----:B------:R-:W-:Y:S01]  /*11980*/  FFMA.FTZ R24, R5, R0, -R24 ;  /* 0x0000000005187223 */ /* 0x000fe20000010818 */
[----:B------:R-:W-:-:S02]  /*11990*/  HADD2.F32 R0, -RZ, R20.H0_H0 ;  /* 0x20000014ff007230 */ /* 0x000fc40000004100 */
[----:B------:R-:W-:Y:S01]  /*119a0*/  FFMA.FTZ R25, R14, R30, R25 ;  /* 0x0000001e0e197223 */ /* 0x000fe20000010019 */
[--C-:B------:R-:W-:Y:S02]  /*119b0*/  HADD2.F32 R27, -RZ, R11.reuse.H0_H0 ;  /* 0x2000000bff1b7230 */ /* 0x100fe40000004100 */
[C---:B------:R-:W-:Y:S01]  /*119c0*/  FMUL.FTZ R14, R26.reuse, R3 ;  /* 0x000000031a0e7220 */ /* 0x040fe20000410000 */
[----:B------:R-:W-:Y:S02]  /*119d0*/  HADD2.F32 R2, -RZ, R2.H1_H1 ;  /* 0x30000002ff027230 */ /* 0x000fe40000004100 */
[-C--:B------:R-:W-:Y:S01]  /*119e0*/  FMUL.FTZ R30, R26, R0.reuse ;  /* 0x000000001a1e7220 */ /* 0x080fe20000410000 */
[----:B------:R-:W-:Y:S02]  /*119f0*/  HADD2.F32 R20, -RZ, R20.H1_H1 ;  /* 0x30000014ff147230 */ /* 0x000fe40000004100 */
[----:B------:R-:W-:Y:S01]  /*11a00*/  FFMA.FTZ R26, R15, R0, -R14 ;  /* 0x000000000f1a7223 */ /* 0x000fe2000001080e */
[----:B------:R-:W-:-:S02]  /*11a10*/  HADD2.F32 R11, -RZ, R11.H1_H1 ;  /* 0x3000000bff0b7230 */ /* 0x000fc40000004100 */
[C---:B------:R-:W-:Y:S01]  /*11a20*/  FMUL.FTZ R36, R27.reuse, R2 ;  /* 0x000000021b247220 */ /* 0x040fe20000410000 */
[----:B------:R-:W-:Y:S02]  /*11a30*/  HADD2.F32 R14, -RZ, R50.H0_H0 ;  /* 0x20000032ff0e7230 */ /* 0x000fe40000004100 */
[----:B------:R-:W-:Y:S01]  /*11a40*/  FMUL.FTZ R27, R27, R20 ;  /* 0x000000141b1b7220 */ /* 0x000fe20000410000 */
[----:B------:R-:W-:Y:S02]  /*11a50*/  HADD2.F32 R0, -RZ, R66.H0_H0 ;  /* 0x20000042ff007230 */ /* 0x000fe40000004100 */
[----:B------:R-:W-:Y:S01]  /*11a60*/  FFMA.FTZ R28, R5, R28, R9 ;  /* 0x0000001c051c7223 */ /* 0x000fe20000010009 */
[----:B------:R-:W-:Y:S02]  /*11a70*/  HADD2.F32 R8, -RZ, R8.H1_H1 ;  /* 0x30000008ff087230 */ /* 0x000fe40000004100 */
[----:B------:R-:W-:Y:S01]  /*11a80*/  FFMA.FTZ R27, R21, R2, R27 ;  /* 0x00000002151b7223 */ /* 0x000fe2000001001b */
[C---:B------:R-:W-:Y:S01]  /*11a90*/  FMUL.FTZ R38, R11.reuse, R14 ;  /* 0x0000000e0b267220 */ /* 0x040fe20000410000 */
[----:B------:R-:W-:Y:S01]  /*11aa0*/  FMUL.FTZ R2, R11, R0 ;  /* 0x000000000b027220 */ /* 0x000fe20000410000 */
[----:B------:R-:W-:-:S02]  /*11ab0*/  HADD2.F32 R10, -RZ, R10.H1_H1 ;  /* 0x3000000aff0a7230 */ /* 0x000fc40000004100 */
[----:B------:R-:W-:Y:S01]  /*11ac0*/  FFMA.FTZ R30, R15, R3, R30 ;  /* 0x000000030f1e7223 */ /* 0x000fe2000001001e */
        /* <DEDUP_REMOVED lines=10> */
[----:B------:R-:W-:Y:S01]  /*11b70*/  FFMA.FTZ R36, R21, R20, -R36 ;  /* 0x0000001415247223 */ /* 0x000fe20000010824 */
        /* <DEDUP_REMOVED lines=15> */
.L_x_4328:
[----:B------:R-:W-:Y:S05]  /*11c70*/  BSYNC B0 ;  /* 0x0000000000007941 */ /* 0x000fea0003800000 */
.L_x_4300:
        /* <DEDUP_REMOVED lines=8> */
.L_x_4298:
[----:B------:R-:W-:-:S06]  /*11d00*/  ULOP3.LUT UR4, UR60, 0x1, URZ, 0xfc, !UPT ;  /* 0x000000013c047892 */ /* 0x000fcc000f8efc3f */
[----:B01----:R-:W-:-:S05]  /*11d10*/  IMAD.U32 R0, RZ, RZ, UR4 ;  /* 0x00000004ff007e24 */ /* 0x003fca000f8e00ff */
[----:B------:R-:W-:-:S13]  /*11d20*/  ISETP.NE.AND P0, PT, R0, 0x3, PT ;  /* 0x000000030000780c */ /* 0x000fda0003f05270 */
[----:B------:R-:W-:Y:S05]  /*11d30*/  @!P0 BRA `(.L_x_4363) ;  /* 0x0000000000048947 */ /* 0x000fea0003800000 */
[----:B------:R-:W-:Y:S01]  /*11d40*/  BPT.TRAP 0x1 ;  /* 0x000000040000795c */ /* 0x000fe20000300000 */
.L_x_4363:
[----:B------:R-:W-:Y:S02]  /*11d50*/  LEA R2, R23, R17, 0x3 ;  /* 0x0000001117027211 */ /* 0x000fe400078e18ff */
[----:B------:R-:W-:-:S04]  /*11d60*/  SHF.L.U32 R3, R194, 0x1f, RZ ;  /* 0x0000001fc2037819 */ /* 0x000fc800000006ff */
[----:B------:R0:W1:Y:S01]  /*11d70*/  SYNCS.PHASECHK.TRANS64.TRYWAIT P2, [R2+URZ+0x30830], R3 ;  /* 0x03083003020075a7 */ /* 0x000062000804017f */
[----:B------:R-:W-:Y:S05]  /*11d80*/  @!P0 BRA `(.L_x_4364) ;  /* 0x0000000000048947 */ /* 0x000fea0003800000 */
[----:B------:R-:W-:Y:S01]  /*11d90*/  BPT.TRAP 0x1 ;  /* 0x000000040000795c */ /* 0x000fe20000300000 */
.L_x_4364:
[----:B------:R-:W2:Y:S02]  /*11da0*/  S2R R0, SR_TID.X ;  /* 0x0000000000007919 */ /* 0x000ea40000002100 */
[----:B--2---:R-:W-:-:S04]  /*11db0*/  LOP3.LUT R0, R0, 0x7f, RZ, 0xc0, !PT ;  /* 0x0000007f00007812 */ /* 0x004fc800078ec0ff */
[----:B------:R-:W-:Y:S01]  /*11dc0*/  ISETP.NE.AND P1, PT, R0, RZ, PT ;  /* 0x000000ff0000720c */ /* 0x000fe20003f25270 */
[----:B-1----:R-:W-:-:S12]  /*11dd0*/  @P2 BRA `(.L_x_4365) ;  /* 0x0000000000082947 */ /* 0x002fd80003800000 */
[----:B------:R-:W1:Y:S02]  /*11de0*/  SYNCS.PHASECHK.TRANS64.TRYWAIT P2, [R2+URZ+0x30830], R3 ;  /* 0x03083003020075a7 */ /* 0x000e64000804017f */
[----:B-1----:R-:W-:Y:S05]  /*11df0*/  @!P2 BRA `(.L_x_4366) ;  /* 0x00000180003ca947 */ /* 0x002fea0003800000 */
.L_x_4365:
[----:B------:R-:W-:Y:S05]  /*11e00*/  WARPSYNC.ALL ;  /* 0x0000000000007948 */ /* 0x000fea0003800000 */
[----:B------:R-:W-:Y:S01]  /*11e10*/  VIADD R0, R17, 0x1e400 ;  /* 0x0001e40011007836 */ /* 0x000fe20000000000 */
[----:B------:R-:W-:Y:S01]  /*11e20*/  R2UR UR4, R68 ;  /* 0x00000000440472ca */ /* 0x000fe200000e0000 */
[----:B---34-:R-:W-:Y:S01]  /*11e30*/  IMAD.MOV.U32 R5, RZ, RZ, 0x40000040 ;  /* 0x40000040ff057424 */ /* 0x018fe200078e00ff */
[----:B------:R-:W-:Y:S01]  /*11e40*/  WARPGROUP.ARRIVE ;  /* 0x00000000000079c5 */ /* 0x000fe20000000000 */
[----:B------:R-:W-:Y:S01]  /*11e50*/  UMOV UR9, 0x40000040 ;  /* 0x4000004000097882 */ /* 0x000fe20000000000 */
[----:B------:R-:W-:Y:S01]  /*11e60*/  SHF.R.U32.HI R0, RZ, 0x4, R0 ;  /* 0x00000004ff007819 */ /* 0x000fe20000011600 */
[----:B------:R-:W-:Y:S01]  /*11e70*/  IMAD.MOV.U32 R7, RZ, RZ, 0x40000040 ;  /* 0x40000040ff077424 */ /* 0x000fe200078e00ff */
[----:B------:R-:W-:Y:S01]  /*11e80*/  R2UR UR11, R5 ;  /* 0x00000000050b72ca */ /* 0x000fe200000e0000 */
[----:B------:R-:W-:Y:S01]  /*11e90*/  UMOV UR53, 0x40000040 ;  /* 0x4000004000357882 */ /* 0x000fe20000000000 */
[----:B------:R-:W-:Y:S01]  /*11ea0*/  LOP3.LUT R0, R0, 0x3fff, RZ, 0xc0, !PT ;  /* 0x00003fff00007812 */ /* 0x000fe200078ec0ff */
[----:B------:R-:W-:Y:S01]  /*11eb0*/  UMOV UR49, 0x40000040 ;  /* 0x4000004000317882 */ /* 0x000fe20000000000 */
[----:B------:R-:W-:Y:S01]  /*11ec0*/  MOV R11, UR9 ;  /* 0x00000009000b7c02 */ /* 0x000fe20008000f00 */
[----:B------:R-:W-:Y:S01]  /*11ed0*/  UMOV UR45, 0x40000040 ;  /* 0x40000040002d7882 */ /* 0x000fe20000000000 */
[----:B------:R-:W-:Y:S01]  /*11ee0*/  LOP3.LUT R9, R0, 0x10000, RZ, 0xfc, !PT ;  /* 0x0001000000097812 */ /* 0x000fe200078efcff */
[----:B------:R-:W-:Y:S01]  /*11ef0*/  ULOP3.LUT UR4, UR4, 0x10000, URZ, 0xfc, !UPT ;  /* 0x0001000004047892 */ /* 0x000fe2000f8efc3f */
[----:B------:R-:W-:Y:S01]  /*11f00*/  IMAD.MOV.U32 R5, RZ, RZ, 0x40000040 ;  /* 0x40000040ff057424 */ /* 0x000fe200078e00ff */
[----:B------:R-:W-:Y:S01]  /*11f10*/  UMOV UR41, 0x40000040 ;  /* 0x4000004000297882 */ /* 0x000fe20000000000 */
[----:B------:R-:W-:Y:S01]  /*11f20*/  UMOV UR37, 0x40000040 ;  /* 0x4000004000257882 */ /* 0x000fe20000000000 */
[----:B------:R-:W-:Y:S01]  /*11f30*/  IMAD R4, R23, 0x900, R9 ;  /* 0x0000090017047824 */ /* 0x000fe200078e0209 */
[----:B------:R-:W-:Y:S01]  /*11f40*/  UIADD3 UR5, UR4, 0x2, URZ ;  /* 0x0000000204057890 */ /* 0x000fe2000fffe03f */
[----:B------:R-:W-:Y:S01]  /*11f50*/  R2UR UR39, R5 ;  /* 0x00000000052772ca */ /* 0x000fe200000e0000 */
[----:B------:R-:W-:Y:S01]  /*11f60*/  UMOV UR8, UR4 ;  /* 0x0000000400087c82 */ /* 0x000fe20008000000 */
[C---:B------:R-:W-:Y:S01]  /*11f70*/  VIADD R6, R4.reuse, 0x2 ;  /* 0x0000000204067836 */ /* 0x040fe20000000000 */
[----:B------:R-:W-:Y:S01]  /*11f80*/  R2UR UR10, R4 ;  /* 0x00000000040a72ca */ /* 0x000fe200000e0000 */
[----:B------:R-:W-:Y:S01]  /*11f90*/  IMAD.U32 R10, RZ, RZ, UR8 ;  /* 0x00000008ff0a7e24 */ /* 0x000fe2000f8e00ff */
[----:B------:R-:W-:Y:S01]  /*11fa0*/  UIADD3 UR52, UR4, 0x406, URZ ;  /* 0x0000040604347890 */ /* 0x000fe2000fffe03f */
[----:B01----:R-:W-:Y:S01]  /*11fb0*/  @!P1 IADD3 R2, R2, 0x30840, RZ ;  /* 0x0003084002029810 */ /* 0x003fe20007ffe0ff */
[----:B------:R-:W-:Y:S01]  /*11fc0*/  UIADD3 UR48, UR4, 0x800, URZ ;  /* 0x0000080004307890 */ /* 0x000fe2000fffe03f */
[----:B------:R-:W-:Y:S01]  /*11fd0*/  IMAD R200, R201, 0x80, R213 ;  /* 0x00000080c9c87824 */ /* 0x000fe200078e02d5 */
[----:B------:R0:W-:Y:S01]  /*11fe0*/  STL.64 [R1+0x30], R10 ;  /* 0x0000300a01007387 */ /* 0x0001e20000100a00 */
[----:B------:R-:W-:Y:S01]  /*11ff0*/  UIADD3 UR44, UR4, 0x802, URZ ;  /* 0x00000802042c7890 */ /* 0x000fe2000fffe03f */
[----:B------:R-:W-:Y:S01]  /*12000*/  @!P1 PRMT R2, RZ, 0x654, R2 ;  /* 0x00000654ff029816 */ /* 0x000fe20000000002 */
[----:B------:R-:W-:Y:S01]  /*12010*/  UIADD3 UR40, UR4, 0x804, URZ ;  /* 0x0000080404287890 */ /* 0x000fe2000fffe03f */
[----:B------:R-:W-:Y:S01]  /*12020*/  LOP3.LUT R16, R16, 0xffefffff, RZ, 0xc0, !PT ;  /* 0xffefffff10107812 */ /* 0x000fe200078ec0ff */
[----:B------:R-:W-:-:S02]  /*12030*/  UIADD3 UR36, UR4, 0x806, URZ ;  /* 0x0000080604247890 */ /* 0x000fc4000fffe03f */
[----:B------:R-:W-:Y:S01]  /*12040*/  HGMMA.64x96x16.F32 R24, gdesc[UR8], RZ, !UPT, gsb0 ;  /* 0x01600000081879f0 */ /* 0x000fe2000c0008ff */
[----:B------:R-:W-:Y:S01]  /*12050*/  R2UR UR10, R6 ;  /* 0x00000000060a72ca */ /* 0x000fe200000e0000 */
[----:B------:R-:W-:Y:S01]  /*12060*/  UMOV UR8, UR5 ;  /* 0x0000000500087c82 */ /* 0x000fe20008000000 */
[----:B------:R-:W-:Y:S01]  /*12070*/  R2UR UR11, R7 ;  /* 0x00000000070b72ca */ /* 0x000fe200000e0000 */
[----:B------:R-:W-:Y:S01]  /*12080*/  UMOV UR9, 0x40000040 ;  /* 0x4000004000097882 */ /* 0x000fe20000000000 */
[----:B------:R-:W-:Y:S01]  /*12090*/  VIADD R6, R4, 0x4 ;  /* 0x0000000404067836 */ /* 0x000fe20000000000 */
[----:B------:R-:W-:Y:S01]  /*120a0*/  UIADD3 UR5, UR4, 0x4, URZ ;  /* 0x0000000404057890 */ /* 0x000fe2000fffe03f */
[----:B------:R-:W-:Y:S01]  /*120b0*/  IMAD.MOV.U32 R7, RZ, RZ, 0x40000040 ;  /* 0x40000040ff077424 */ /* 0x000fe200078e00ff */
[----:B0-----:R-:W-:Y:S01]  /*120c0*/  MOV R11, UR9 ;  /* 0x00000009000b7c02 */ /* 0x001fe20008000f00 */
[----:B------:R-:W-:-:S05]  /*120d0*/  IMAD.U32 R10, RZ, RZ, UR8 ;  /* 0x00000008ff0a7e24 */ /* 0x000fca000f8e00ff */
[----:B------:R0:W-:Y:S01]  /*120e0*/  STL.64 [R1+0x28], R10 ;  /* 0x0000280a01007387 */ /* 0x0001e20000100a00 */
[----:B------:R-:W-:Y:S02]  /*120f0*/  WARPGROUP.DEPBAR.LE gsb0, 0x0 ;  /* 0x00008000000079c5 */ /* 0x000fe40000010000 */
[----:B------:R-:W-:-:S06]  /*12100*/  WARPGROUP.ARRIVE ;  /* 0x00000000000079c5 */ /* 0x000fcc0000000000 */
[----:B------:R-:W-:Y:S01]  /*12110*/  HGMMA.64x96x16.F32 R24, gdesc[UR8], R24, gsb0 ;  /* 0x01600000081879f0 */ /* 0x000fe20008000818 */
        /* <DEDUP_REMOVED lines=57> */
[----:B0-----:R-:W-:Y:S01]  /*124b0*/  MOV R11, UR9 ;  /* 0x00000009000b7c02 */ /* 0x001fe20008000f00 */
[----:B------:R-:W-:Y:S01]  /*124c0*/  IMAD.MOV.U32 R7, RZ, RZ, 0x40000040 ;  /* 0x40000040ff077424 */ /* 0x000fe200078e00ff */
[----:B------:R-:W-:Y:S01]  /*124d0*/  ULDC.64 UR4, c[0x0][0x9d8] ;  /* 0x0002760000047ab9 */ /* 0x000fe20000000a00 */
[----:B------:R-:W-:Y:S01]  /*124e0*/  IMAD.U32 R10, RZ, RZ, UR8 ;  /* 0x00000008ff0a7e24 */ /* 0x000fe2000f8e00ff */
[----:B------:R-:W-:Y:S01]  /*124f0*/  R2UR UR54, R6 ;  /* 0x00000000063672ca */ /* 0x000fe200000e0000 */
[----:B------:R-:W-:Y:S01]  /*12500*/  VIADD R6, R4, 0x600 ;  /* 0x0000060004067836 */ /* 0x000fe20000000000 */
[----:B------:R-:W-:Y:S01]  /*12510*/  R2UR UR55, R7 ;  /* 0x00000000073772ca */ /* 0x000fe200000e0000 */
[----:B------:R-:W-:Y:S01]  /*12520*/  ULOP3.LUT UR6, URZ, UR5, URZ, 0x33, !UPT ;  /* 0x000000053f067292 */ /* 0x000fe2000f8e333f */
[----:B------:R-:W-:Y:S01]  /*12530*/  MOV R7, 0x40000040 ;  /* 0x4000004000077802 */ /* 0x000fe20000000f00 */
[----:B------:R0:W-:Y:S01]  /*12540*/  STL.64 [R1], R10 ;  /* 0x0000000a01007387 */ /* 0x0001e20000100a00 */
[----:B------:R-:W-:Y:S01]  /*12550*/  R2UR UR50, R6 ;  /* 0x00000000063272ca */ /* 0x000fe200000e0000 */
[----:B------:R-:W-:Y:S01]  /*12560*/  VIADD R6, R4, 0x602 ;  /* 0x0000060204067836 */ /* 0x000fe20000000000 */
[----:B------:R-:W-:Y:S01]  /*12570*/  R2UR UR51, R7 ;  /* 0x00000000073372ca */ /* 0x000fe200000e0000 */
[----:B------:R-:W-:-:S03]  /*12580*/  IMAD.MOV.U32 R7, RZ, RZ, 0x40000040 ;  /* 0x40000040ff077424 */ /* 0x000fc600078e00ff */
[----:B------:R-:W-:Y:S01]  /*12590*/  R2UR UR46, R6 ;  /* 0x00000000062e72ca */ /* 0x000fe200000e0000 */
[C---:B------:R-:W-:Y:S01]  /*125a0*/  VIADD R6, R4.reuse, 0x604 ;  /* 0x0000060404067836 */ /* 0x040fe20000000000 */
[----:B------:R-:W-:Y:S01]  /*125b0*/  R2UR UR47, R7 ;  /* 0x00000000072f72ca */ /* 0x000fe200000e0000 */
[----:B------:R-:W-:Y:S01]  /*125c0*/  VIADD R4, R4, 0x606 ;  /* 0x0000060604047836 */ /* 0x000fe20000000000 */
[----:B------:R-:W-:Y:S01]  /*125d0*/  MOV R7, 0x40000040 ;  /* 0x4000004000077802 */ /* 0x000fe20000000f00 */
[----:B0-----:R-:W0:Y:S01]  /*125e0*/  LDC.64 R10, c[0x0][0x9e0] ;  /* 0x00027800ff0a7b82 */ /* 0x001e220000000a00 */
[----:B------:R-:W-:Y:S02]  /*125f0*/  R2UR UR42, R6 ;  /* 0x00000000062a72ca */ /* 0x000fe400000e0000 */
[----:B------:R-:W-:Y:S02]  /*12600*/  R2UR UR43, R7 ;  /* 0x00000000072b72ca */ /* 0x000fe400000e0000 */
[----:B------:R-:W-:-:S02]  /*12610*/  R2UR UR38, R4 ;  /* 0x00000000042672ca */ /* 0x000fc400000e0000 */
[----:B0-----:R-:W-:-:S13]  /*12620*/  ISETP.GE.AND P2, PT, R11, 0x1, PT ;  /* 0x000000010b00780c */ /* 0x001fda0003f46270 */
[----:B------:R-:W-:Y:S01]  /*12630*/  @P2 LOP3.LUT R16, R16, 0x100000, RZ, 0xfc, !PT ;  /* 0x0010000010102812 */ /* 0x000fe200078efcff */
        /* <DEDUP_REMOVED lines=21> */
[----:B------:R-:W-:Y:S01]  /*12790*/  IMAD.MOV.U32 R51, RZ, RZ, -0x60 ;  /* 0xffffffa0ff337424 */ /* 0x000fe200078e00ff */
[----:B------:R0:W-:Y:S01]  /*127a0*/  @!P1 SYNCS.ARRIVE.TRANS64.RED.A1T0 RZ, [R2+URZ], RZ ;  /* 0x000000ff02ff99a7 */ /* 0x0001e2000810043f */
[----:B------:R-:W-:Y:S01]  /*127b0*/  FMUL.FTZ R25, R25, UR4 ;  /* 0x0000000419197c20 */ /* 0x000fe20008410000 */
[----:B------:R-:W-:Y:S01]  /*127c0*/  FMUL.FTZ R29, R29, UR4 ;  /* 0x000000041d1d7c20 */ /* 0x000fe20008410000 */
[----:B------:R-:W-:-:S02]  /*127d0*/  IMAD R51, R150, R51, 0x60 ;  /* 0x0000006096337424 */ /* 0x000fc400078e0233 */
[----:B------:R-:W-:Y:S01]  /*127e0*/  FMUL.FTZ R33, R33, UR4 ;  /* 0x0000000421217c20 */ /* 0x000fe20008410000 */
[----:B------:R-:W-:Y:S01]  /*127f0*/  FMUL.FTZ R41, R41, UR4 ;  /* 0x0000000429297c20 */ /* 0x000fe20008410000 */
[----:B------:R-:W-:Y:S01]  /*12800*/  FMUL.FTZ R37, R37, UR4 ;  /* 0x0000000425257c20 */ /* 0x000fe20008410000 */
[----:B------:R-:W-:Y:S01]  /*12810*/  IMAD.IADD R6, R196, 0x1, R51 ;  /* 0x00000001c4067824 */ /* 0x000fe200078e0233 */
[----:B------:R-:W1:Y:S01]  /*12820*/  MUFU.TANH R8, R25 ;  /* 0x0000001900087308 */ /* 0x000e620000002400 */
[----:B0-----:R-:W-:Y:S02]  /*12830*/  IMAD.U32 R2, RZ, RZ, UR6 ;  /* 0x00000006ff027e24 */ /* 0x001fe4000f8e00ff */
[----:B------:R-:W-:Y:S01]  /*12840*/  FMUL.FTZ R4, R27, UR4 ;  /* 0x000000041b047c20 */ /* 0x000fe20008410000 */
[----:B------:R-:W-:Y:S01]  /*12850*/  FMUL.FTZ R5, R31, UR4 ;  /* 0x000000041f057c20 */ /* 0x000fe20008410000 */
[----:B------:R-:W-:Y:S01]  /*12860*/  FMUL.FTZ R15, R39, UR4 ;  /* 0x00000004270f7c20 */ /* 0x000fe20008410000 */
[----:B------:R-:W-:Y:S01]  /*12870*/  FMUL.FTZ R7, R24, UR4 ;  /* 0x0000000418077c20 */ /* 0x000fe20008410000 */
[----:B------:R0:W-:Y:S01]  /*12880*/  STL [R1+0x38], R2 ;  /* 0x0000380201007387 */ /* 0x0001e20000100800 */
        /* <DEDUP_REMOVED lines=9> */
[----:B------:R3:W4:Y:S01]  /*12920*/  MUFU.TANH R84, R33 ;  /* 0x0000002100547308 */ /* 0x0007220000002400 */
[----:B------:R-:W-:Y:S01]  /*12930*/  FMUL.FTZ R31, R43, UR4 ;  /* 0x000000042b1f7c20 */ /* 0x000fe20008410000 */
[----:B------:R-:W-:Y:S01]  /*12940*/  FMUL.FTZ R44, R44, UR4 ;  /* 0x000000042c2c7c20 */ /* 0x000fe20008410000 */
[----:B------:R-:W-:Y:S01]  /*12950*/  FMUL.FTZ R45, R45, UR4 ;  /* 0x000000042d2d7c20 */ /* 0x000fe20008410000 */
[----:B------:R-:W-:Y:S01]  /*12960*/  FMUL.FTZ R46, R46, UR4 ;  /* 0x000000042e2e7c20 */ /* 0x000fe20008410000 */
[----:B------:R-:W-:Y:S01]  /*12970*/  FMUL.FTZ R48, R48, UR4 ;  /* 0x0000000430307c20 */ /* 0x000fe20008410000 */
[----:B------:R-:W-:Y:S01]  /*12980*/  FMUL.FTZ R49, R49, UR4 ;  /* 0x0000000431317c20 */ /* 0x000fe20008410000 */
[----:B------:R-:W-:Y:S01]  /*12990*/  FMUL.FTZ R50, R50, UR4 ;  /* 0x0000000432327c20 */ /* 0x000fe20008410000 */
[----:B------:R0:W1:Y:S01]  /*129a0*/  MUFU.TANH R76, R41 ;  /* 0x00000029004c7308 */ /* 0x0000620000002400 */
[----:B---3--:R-:W-:Y:S01]  /*129b0*/  FMUL.FTZ R33, R47, UR4 ;  /* 0x000000042f217c20 */ /* 0x008fe20008410000 */
[----:B------:R-:W-:Y:S01]  /*129c0*/  FMUL.FTZ R52, R52, UR4 ;  /* 0x0000000434347c20 */ /* 0x000fe20008410000 */
[----:B------:R-:W-:Y:S01]  /*129d0*/  FMUL.FTZ R53, R53, UR4 ;  /* 0x0000000435357c20 */ /* 0x000fe20008410000 */
[----:B------:R-:W-:Y:S01]  /*129e0*/  FMUL.FTZ R54, R54, UR4 ;  /* 0x0000000436367c20 */ /* 0x000fe20008410000 */
[----:B------:R-:W-:Y:S01]  /*129f0*/  FMUL.FTZ R39, R55, UR4 ;  /* 0x0000000437277c20 */ /* 0x000fe20008410000 */
[----:B------:R-:W-:Y:S01]  /*12a00*/  FMUL.FTZ R60, R60, UR4 ;  /* 0x000000043c3c7c20 */ /* 0x000fe20008410000 */
[----:B------:R-:W-:Y:S01]  /*12a10*/  FMUL.FTZ R21, R63, UR4 ;  /* 0x000000043f157c20 */ /* 0x000fe20008410000 */
[----:B------:R-:W-:Y:S01]  /*12a20*/  FMUL.FTZ R65, R65, UR4 ;  /* 0x0000000441417c20 */ /* 0x000fe20008410000 */
[----:B0-----:R-:W-:Y:S01]  /*12a30*/  FMUL.FTZ R41, R58, UR4 ;  /* 0x000000043a297c20 */ /* 0x001fe20008410000 */
[----:B------:R-:W-:Y:S01]  /*12a40*/  FMUL.FTZ R25, R66, UR4 ;  /* 0x0000000442197c20 */ /* 0x000fe20008410000 */
[----:B------:R-:W-:Y:S01]  /*12a50*/  FMUL.FTZ R3, R67, UR4 ;  /* 0x0000000443037c20 */ /* 0x000fe20008410000 */
[----:B------:R-:W-:Y:S01]  /*12a60*/  FMUL.FTZ R69, R69, UR4 ;  /* 0x0000000445457c20 */ /* 0x000fe20008410000 */
[----:B------:R-:W-:Y:S01]  /*12a70*/  FMUL.FTZ R27, R70, UR4 ;  /* 0x00000004461b7c20 */ /* 0x000fe20008410000 */
[----:B------:R-:W-:Y:S01]  /*12a80*/  FMUL.FTZ R29, R71, UR4 ;  /* 0x00000004471d7c20 */ /* 0x000fe20008410000 */
[----:B------:R0:W3:Y:S01]  /*12a90*/  MUFU.TANH R80, R37 ;  /* 0x0000002500507308 */ /* 0x0000e20000002400 */
        /* <DEDUP_REMOVED lines=8> */
[--C-:B0-----:R-:W-:Y:S01]  /*12b20*/  IADD3 R37, -R197, 0x1, R6.reuse ;  /* 0x00000001c5257810 */ /* 0x101fe20007ffe106 */
[----:B------:R-:W-:Y:S01]  /*12b30*/  FMUL.FTZ R59, R59, UR4 ;  /* 0x000000043b3b7c20 */ /* 0x000fe20008410000 */
[----:B------:R-:W-:-:S03]  /*12b40*/  IMAD R55, R206, -0x2, R6 ;  /* 0xfffffffece377824 */ /* 0x000fc600078e0206 */
[----:B------:R-:W-:Y:S02]  /*12b50*/  IMAD R37, R206, -0x2, R37 ;  /* 0xfffffffece257824 */ /* 0x000fe400078e0225 */
        /* <DEDUP_REMOVED lines=40> */
[----:B--2---:R-:W-:-:S05]  /*12de0*/  IMAD.IADD R56, R37, 0x1, R10 ;  /* 0x0000000125387824 */ /* 0x004fca00078e020a */
[----:B------:R-:W-:Y:S02]  /*12df0*/  VIADDMNMX R26, R200, R56, R55, PT ;  /* 0x00000038c81a7246 */ /* 0x000fe40003800137 */
[----:B------:R2:W0:Y:S01]  /*12e00*/  MUFU.TANH R92, R28 ;  /* 0x0000001c005c7308 */ /* 0x0004220000002400 */
[----:B----4-:R-:W-:-:S07]  /*12e10*/  IADD3 R57, R37, UR6, RZ ;  /* 0x0000000625397c10 */ /* 0x010fce000fffe0ff */
[----:B------:R4:W0:Y:S01]  /*12e20*/  MUFU.TANH R58, R59 ;  /* 0x0000003b003a7308 */ /* 0x0008220000002400 */
[----:B--2---:R-:W-:Y:S02]  /*12e30*/  IMAD.IADD R28, R57, 0x1, R200 ;  /* 0x00000001391c7824 */ /* 0x004fe400078e02c8 */
[----:B----4-:R-:W-:Y:S01]  /*12e40*/  IMAD R59, R206, -0x2, R51 ;  /* 0xfffffffece3b7824 */ /* 0x010fe200078e0233 */
[----:B-1-3--:R-:W-:Y:S06]  /*12e50*/  @!P2 BRA `(.L_x_4367) ;  /* 0x00000000004ca947 */ /* 0x00afec0003800000 */
        /* <DEDUP_REMOVED lines=11> */
.L_x_4369:
[----:B------:R-:W-:-:S13]  /*12f10*/  ISETP.NE.AND P2, PT, R11, 0x1, PT ;  /* 0x000000010b00780c */ /* 0x000fda0003f45270 */
[----:B------:R-:W1:Y:S02]  /*12f20*/  @P2 LDC.64 R62, c[0x0][0x9e8] ;  /* 0x00027a00ff3e2b82 */ /* 0x000e640000000a00 */
[----:B-1----:R-:W-:-:S05]  /*12f30*/  @P2 IMAD.HI.U32 R6, R2, R62, RZ ;  /* 0x0000003e02062227 */ /* 0x002fca00078e00ff */
[----:B------:R-:W-:-:S07]  /*12f40*/  @P2 SHF.R.U32.HI R2, RZ, R63, R6 ;  /* 0x0000003fff022219 */ /* 0x000fce0000011606 */
.L_x_4370:
[----:B------:R-:W-:Y:S05]  /*12f50*/  BSYNC B0 ;  /* 0x0000000000007941 */ /* 0x000fea0003800000 */
.L_x_4368:
[----:B------:R-:W-:-:S05]  /*12f60*/  IMAD R37, R2, R11, R59 ;  /* 0x0000000b02257224 */ /* 0x000fca00078e023b */
[----:B------:R-:W-:Y:S02]  /*12f70*/  VIMNMX R28, R28, R37, !PT ;  /* 0x000000251c1c7248 */ /* 0x000fe40007fe0100 */
[----:B------:R-:W-:-:S07]  /*12f80*/  VIADDMNMX R26, R37, R11, R26, PT ;  /* 0x0000000b251a7246 */ /* 0x000fce000380011a */
.L_x_4367:
[C---:B------:R-:W-:Y:S01]  /*12f90*/  ISETP.GE.AND P3, PT, R51.reuse, 0x9, PT ;  /* 0x000000093300780c */ /* 0x040fe20003f66270 */
[----:B------:R-:W-:Y:S01]  /*12fa0*/  VIADD R88, R200, 0x8 ;  /* 0x00000008c8587836 */ /* 0x000fe20000000000 */
[----:B------:R-:W-:Y:S02]  /*12fb0*/  ISETP.GE.AND P2, PT, R51, 0x2, PT ;  /* 0x000000023300780c */ /* 0x000fe40003f46270 */
[----:B------:R-:W-:Y:S02]  /*12fc0*/  P2R R61, PR, RZ, 0x8 ;  /* 0x00000008ff3d7803 */ /* 0x000fe40000000000 */
[C---:B------:R-:W-:Y:S02]  /*12fd0*/  ISETP.GT.AND P3, PT, R28.reuse, 0x8, !P3 ;  /* 0x000000081c00780c */ /* 0x040fe40005f64270 */
[----:B------:R-:W-:Y:S02]  /*12fe0*/  ISETP.GT.AND P4, PT, R28, 0x1, !P2 ;  /* 0x000000011c00780c */ /* 0x000fe40005784270 */
[----:B------:R-:W-:-:S02]  /*12ff0*/  ISETP.LT.OR P3, PT, R26, 0x9, P3 ;  /* 0x000000091a00780c */ /* 0x000fc40001f61670 */
[----:B------:R-:W-:Y:S02]  /*13000*/  ISETP.GE.AND P5, PT, R51, 0xa, PT ;  /* 0x0000000a3300780c */ /* 0x000fe40003fa6270 */
[----:B0-----:R-:W-:Y:S02]  /*13010*/  FSEL R92, R92, -INF , !P3 ;  /* 0xff8000005c5c7808 */ /* 0x001fe40005800000 */
[----:B------:R-:W-:Y:S02]  /*13020*/  ISETP.LT.OR P4, PT, R26, 0x2, P4 ;  /* 0x000000021a00780c */ /* 0x000fe40002781670 */
[----:B------:R-:W-:Y:S02]  /*13030*/  ISETP.GT.AND P3, PT, R28, 0x9, !P5 ;  /* 0x000000091c00780c */ /* 0x000fe40006f64270 */
[----:B------:R-:W-:Y:S02]  /*13040*/  FSEL R94, R8, -INF , !P4 ;  /* 0xff800000085e7808 */ /* 0x000fe40006000000 */
        /* <DEDUP_REMOVED lines=88> */
[C---:B------:R-:W-:Y:S02]  /*135d0*/  ISETP.GE.AND P3, PT, R51.reuse, 0x52, PT ;  /* 0x000000523300780c */ /* 0x040fe40003f66270 */
[----:B------:R-:W-:Y:S02]  /*135e0*/  ISETP.GE.AND P6, PT, R51, 0x1, PT ;  /* 0x000000013300780c */ /* 0x000fe40003fc6270 */
[----:B------:R-:W-:-:S02]  /*135f0*/  ISETP.GT.AND P4, PT, R28, 0x51, !P3 ;  /* 0x000000511c00780c */ /* 0x000fc40005f84270 */
[----:B------:R-:W-:Y:S02]  /*13600*/  VIADDMNMX R88, R88, R56, R55, PT ;  /* 0x0000003858587246 */ /* 0x000fe40003800137 */
[----:B------:R-:W-:-:S04]  /*13610*/  ISETP.LT.OR P4, PT, R26, 0x52, P4 ;  /* 0x000000521a00780c */ /* 0x000fc80002781670 */
[----:B------:R-:W-:Y:S02]  /*13620*/  FSEL R12, R65, -INF , !P4 ;  /* 0xff800000410c7808 */ /* 0x000fe40006000000 */
[----:B------:R-:W-:-:S04]  /*13630*/  ISETP.GE.AND P4, PT, R51, 0x59, PT ;  /* 0x000000593300780c */ /* 0x000fc80003f86270 */
[----:B------:R-:W-:-:S04]  /*13640*/  ISETP.GT.AND P5, PT, R28, 0x58, !P4 ;  /* 0x000000581c00780c */ /* 0x000fc800067a4270 */
[----:B------:R-:W-:-:S04]  /*13650*/  ISETP.LT.OR P5, PT, R26, 0x59, P5 ;  /* 0x000000591a00780c */ /* 0x000fc80002fa1670 */
[----:B------:R-:W-:Y:S02]  /*13660*/  FSEL R2, R43, -INF , !P5 ;  /* 0xff8000002b027808 */ /* 0x000fe40006800000 */
[----:B------:R-:W-:Y:S02]  /*13670*/  ISETP.GT.AND P5, PT, R28, RZ, !P6 ;  /* 0x000000ff1c00720c */ /* 0x000fe400077a4270 */
[----:B------:R-:W-:Y:S02]  /*13680*/  IADD3 R43, R57, 0x8, R200 ;  /* 0x00000008392b7810 */ /* 0x000fe40007ffe0c8 */
        /* <DEDUP_REMOVED lines=9> */
[----:B------:R-:W-:Y:S01]  /*13720*/  IADD3 R28, R196, 0x8, R200 ;  /* 0x00000008c41c7810 */ /* 0x000fe20007ffe0c8 */
[----:B------:R-:W-:Y:S03]  /*13730*/  BSSY B0, `(.L_x_4372) ;  /* 0x000000f000007945 */ /* 0x000fe60003800000 */
[----:B------:R-:W-:-:S04]  /*13740*/  IADD3 R28, R28, -R197, RZ ;  /* 0x800000c51c1c7210 */ /* 0x000fc80007ffe0ff */
        /* <DEDUP_REMOVED lines=9> */
.L_x_4373:
[----:B------:R-:W-:-:S13]  /*137e0*/  ISETP.NE.AND P5, PT, R11, 0x1, PT ;  /* 0x000000010b00780c */ /* 0x000fda0003fa5270 */
[----:B------:R-:W0:Y:S02]  /*137f0*/  @P5 LDC.64 R36, c[0x0][0x9e8] ;  /* 0x00027a00ff245b82 */ /* 0x000e240000000a00 */
[----:B0-----:R-:W-:-:S05]  /*13800*/  @P5 IMAD.HI.U32 R36, R28, R36, RZ ;  /* 0x000000241c245227 */ /* 0x001fca00078e00ff */
[----:B------:R-:W-:-:S07]  /*13810*/  @P5 SHF.R.U32.HI R28, RZ, R37, R36 ;  /* 0x00000025ff1c5219 */ /* 0x000fce0000011624 */
.L_x_4374:
[----:B------:R-:W-:Y:S05]  /*13820*/  BSYNC B0 ;  /* 0x0000000000007941 */ /* 0x000fea0003800000 */
.L_x_4372:
[----:B------:R-:W-:-:S05]  /*13830*/  IMAD R28, R28, R11, R59 ;  /* 0x0000000b1c1c7224 */ /* 0x000fca00078e023b */
[----:B------:R-:W-:Y:S02]  /*13840*/  VIMNMX R43, R43, R28, !PT ;  /* 0x0000001c2b2b7248 */ /* 0x000fe40007fe0100 */
[----:B------:R-:W-:-:S07]  /*13850*/  VIADDMNMX R88, R28, R11, R88, PT ;  /* 0x0000000b1c587246 */ /* 0x000fce0003800158 */
.L_x_4371:
[C---:B------:R-:W-:Y:S01]  /*13860*/  ISETP.GT.AND P2, PT, R43.reuse, 0x1, !P2 ;  /* 0x000000012b00780c */ /* 0x040fe20005744270 */
[----:B------:R-:W-:Y:S01]  /*13870*/  ULDC UR4, c[0x0][0x988] ;  /* 0x0002620000047ab9 */ /* 0x000fe20000000800 */
[----:B------:R-:W-:Y:S01]  /*13880*/  ISETP.NE.AND P5, PT, R32, RZ, PT ;  /* 0x000000ff2000720c */ /* 0x000fe20003fa5270 */
[----:B------:R-:W-:Y:S01]  /*13890*/  IMAD.U32 R7, RZ, RZ, UR4 ;  /* 0x00000004ff077e24 */ /* 0x000fe2000f8e00ff */
[----:B------:R-:W-:Y:S02]  /*138a0*/  ISETP.LT.OR P2, PT, R88, 0x2, P2 ;  /* 0x000000025800780c */ /* 0x000fe40001741670 */
[----:B------:R-:W-:Y:S02]  /*138b0*/  ISETP.GT.AND P6, PT, R43, RZ, !P6 ;  /* 0x000000ff2b00720c */ /* 0x000fe400077c4270 */
[----:B------:R-:W-:Y:S02]  /*138c0*/  FSEL R28, R4, -INF , !P2 ;  /* 0xff800000041c7808 */ /* 0x000fe40005000000 */
[----:B------:R-:W-:-:S02]  /*138d0*/  ISETP.NE.AND P2, PT, R61, RZ, PT ;  /* 0x000000ff3d00720c */ /* 0x000fc40003f45270 */
[C---:B------:R-:W-:Y:S02]  /*138e0*/  ISETP.LT.OR P6, PT, R88.reuse, 0x1, P6 ;  /* 0x000000015800780c */ /* 0x040fe400037c1670 */
[C---:B------:R-:W-:Y:S02]  /*138f0*/  ISETP.GT.AND P2, PT, R43.reuse, 0x8, !P2 ;  /* 0x000000082b00780c */ /* 0x040fe40005744270 */
[C---:B------:R-:W-:Y:S02]  /*13900*/  ISETP.GT.AND P3, PT, R43.reuse, 0x51, !P3 ;  /* 0x000000512b00780c */ /* 0x040fe40005f64270 */
[----:B------:R-:W-:Y:S02]  /*13910*/  ISETP.LT.OR P2, PT, R88, 0x9, P2 ;  /* 0x000000095800780c */ /* 0x000fe40001741670 */
[----:B------:R-:W-:Y:S02]  /*13920*/  ISETP.GT.AND P4, PT, R43, 0x58, !P4 ;  /* 0x000000582b00780c */ /* 0x000fe40006784270 */
[----:B------:R-:W-:-:S02]  /*13930*/  FSEL R30, R30, -INF , !P2 ;  /* 0xff8000001e1e7808 */ /* 0x000fc40005000000 */
[----:B------:R-:W-:Y:S02]  /*13940*/  ISETP.NE.AND P2, PT, R62, RZ, PT ;  /* 0x000000ff3e00720c */ /* 0x000fe40003f45270 */
[C---:B------:R-:W-:Y:S02]  /*13950*/  ISETP.LT.OR P3, PT, R88.reuse, 0x52, P3 ;  /* 0x000000525800780c */ /* 0x040fe40001f61670 */
[----:B------:R-:W-:Y:S02]  /*13960*/  ISETP.GT.AND P2, PT, R43, 0x9, !P2 ;  /* 0x000000092b00780c */ /* 0x000fe40005744270 */
[C---:B------:R-:W-:Y:S02]  /*13970*/  ISETP.LT.OR P4, PT, R88.reuse, 0x59, P4 ;  /* 0x000000595800780c */ /* 0x040fe40002781670 */
[----:B------:R-:W-:-:S04]  /*13980*/  ISETP.LT.OR P2, PT, R88, 0xa, P2 ;  /* 0x0000000a5800780c */ /* 0x000fc80001741670 */
        /* <DEDUP_REMOVED lines=22> */
[----:B------:R-:W-:Y:S02]  /*13af0*/  ISETP.GT.AND P2, PT, R43, 0x19, !P5 ;  /* 0x000000192b00780c */ /* 0x000fe40006f44270 */
[----:B------:R-:W-:-:S02]  /*13b00*/  ISETP.NE.AND P5, PT, R40, RZ, PT ;  /* 0x000000ff2800720c */ /* 0x000fc40003fa5270 */
        /* <DEDUP_REMOVED lines=34> */
[----:B------:R-:W-:Y:S02]  /*13d30*/  FSEL R31, R0, -INF , !P6 ;  /* 0xff800000001f7808 */ /* 0x000fe40007000000 */
[----:B------:R-:W-:Y:S01]  /*13d40*/  ISETP.LT.OR P2, PT, R88, 0x31, P2 ;  /* 0x000000315800780c */ /* 0x000fe20001741670 */
[----:B------:R-:W0:Y:S01]  /*13d50*/  SHFL.BFLY PT, R0, R5, 0x2, 0x1f ;  /* 0x0c401f0005007f89 */ /* 0x000e2200000e0000 */
[----:B------:R-:W-:-:S02]  /*13d60*/  ISETP.NE.AND P6, PT, R87, RZ, PT ;  /* 0x000000ff5700720c */ /* 0x000fc40003fc5270 */
[----:B------:R-:W-:Y:S02]  /*13d70*/  FSEL R50, R50, -INF , !P2 ;  /* 0xff80000032327808 */ /* 0x000fe40005000000 */
[----:B------:R-:W-:-:S04]  /*13d80*/  ISETP.NE.AND P2, PT, R81, RZ, PT ;  /* 0x000000ff5100720c */ /* 0x000fc80003f45270 */
[----:B------:R-:W-:-:S04]  /*13d90*/  ISETP.GT.AND P2, PT, R43, 0x31, !P2 ;  /* 0x000000312b00780c */ /* 0x000fc80005744270 */
[----:B------:R-:W-:-:S04]  /*13da0*/  ISETP.LT.OR P2, PT, R88, 0x32, P2 ;  /* 0x000000325800780c */ /* 0x000fc80001741670 */
[----:B------:R-:W-:Y:S02]  /*13db0*/  FSEL R52, R35, -INF , !P2 ;  /* 0xff80000023347808 */ /* 0x000fe40005000000 */
[----:B------:R-:W-:-:S04]  /*13dc0*/  ISETP.NE.AND P2, PT, R49, RZ, PT ;  /* 0x000000ff3100720c */ /* 0x000fc80003f45270 */
[----:B------:R-:W-:Y:S02]  /*13dd0*/  ISETP.GT.AND P2, PT, R43, 0x38, !P2 ;  /* 0x000000382b00780c */ /* 0x000fe40005744270 */
[----:B0-----:R-:W-:Y:S02]  /*13de0*/  FMNMX.FTZ R13, R5, R0, !PT ;  /* 0x00000000050d7209 */ /* 0x001fe40007810000 */
[----:B------:R-:W-:Y:S02]  /*13df0*/  ISETP.LT.OR P2, PT, R88, 0x39, P2 ;  /* 0x000000395800780c */ /* 0x000fe40001741670 */
[----:B------:R-:W-:Y:S01]  /*13e00*/  FMNMX.FTZ R5, R31, R28, !PT ;  /* 0x0000001c1f057209 */ /* 0x000fe20007810000 */
[----:B------:R-:W0:Y:S01]  /*13e10*/  SHFL.BFLY PT, R4, R13, 0x1, 0x1f ;  /* 0x0c201f000d047f89 */ /* 0x000e2200000e0000 */
[----:B------:R-:W-:Y:S02]  /*13e20*/  FSEL R54, R54, -INF , !P2 ;  /* 0xff80000036367808 */ /* 0x000fe40005000000 */
[----:B------:R-:W-:-:S02]  /*13e30*/  ISETP.NE.AND P2, PT, R83, RZ, PT ;  /* 0x000000ff5300720c */ /* 0x000fc40003f45270 */
[----:B------:R-:W-:Y:S02]  /*13e40*/  FMNMX.FTZ R5, R30, R5, !PT ;  /* 0x000000051e057209 */ /* 0x000fe40007810000 */
[----:B------:R-:W-:Y:S02]  /*13e50*/  ISETP.GT.AND P2, PT, R43, 0x39, !P2 ;  /* 0x000000392b00780c */ /* 0x000fe40005744270 */
[----:B------:R-:W-:Y:S02]  /*13e60*/  FMNMX.FTZ R5, R32, R5, !PT ;  /* 0x0000000520057209 */ /* 0x000fe40007810000 */
[----:B------:R-:W-:-:S04]  /*13e70*/  ISETP.LT.OR P2, PT, R88, 0x3a, P2 ;  /* 0x0000003a5800780c */ /* 0x000fc80001741670 */
[----:B------:R-:W-:Y:S02]  /*13e80*/  FSEL R56, R39, -INF , !P2 ;  /* 0xff80000027387808 */ /* 0x000fe40005000000 */
[----:B------:R-:W-:-:S04]  /*13e90*/  ISETP.NE.AND P2, PT, R53, RZ, PT ;  /* 0x000000ff3500720c */ /* 0x000fc80003f45270 */
[----:B------:R-:W-:Y:S02]  /*13ea0*/  ISETP.GT.AND P2, PT, R43, 0x40, !P2 ;  /* 0x000000402b00780c */ /* 0x000fe40005744270 */
[----:B0-----:R-:W-:Y:S02]  /*13eb0*/  FMNMX.FTZ R4, R13, R4, !PT ;  /* 0x000000040d047209 */ /* 0x001fe40007810000 */
[----:B------:R-:W-:Y:S02]  /*13ec0*/  ISETP.LT.OR P2, PT, R88, 0x41, P2 ;  /* 0x000000415800780c */ /* 0x000fe40001741670 */
[----:B------:R-:W-:Y:S01]  /*13ed0*/  FMNMX.FTZ R13, R34, R5, !PT ;  /* 0x00000005220d7209 */ /* 0x000fe20007810000 */
[----:B------:R-:W-:Y:S01]  /*13ee0*/  FMUL.FTZ R0, R4, R7 ;  /* 0x0000000704007220 */ /* 0x000fe20000410000 */
        /* <DEDUP_REMOVED lines=8> */
[----:B------:R-:W-:Y:S02]  /*13f70*/  ISETP.GT.AND P2, PT, R43, 0x48, !P5 ;  /* 0x000000482b00780c */ /* 0x000fe40006f44270 */
[----:B------:R-:W-:Y:S02]  /*13f80*/  ISETP.NE.AND P5, PT, R60, RZ, PT ;  /* 0x000000ff3c00720c */ /* 0x000fe40003fa5270 */
[----:B------:R-:W-:Y:S02]  /*13f90*/  ISETP.LT.OR P2, PT, R88, 0x49, P2 ;  /* 0x000000495800780c */ /* 0x000fe40001741670 */
[----:B------:R-:W-:Y:S02]  /*13fa0*/  FMNMX.FTZ R15, R42, R13, !PT ;  /* 0x0000000d2a0f7209 */ /* 0x000fe40007810000 */
[----:B------:R-:W-:Y:S02]  /*13fb0*/  FSEL R60, R47, -INF , !P2 ;  /* 0xff8000002f3c7808 */ /* 0x000fe40005000000 */
[----:B------:R-:W-:-:S02]  /*13fc0*/  FSETP.NEU.FTZ.AND P2, PT, R4, -INF , PT ;  /* 0xff8000000400780b */ /* 0x000fc40003f5d000 */
[----:B------:R-:W-:Y:S02]  /*13fd0*/  FMNMX.FTZ R15, R44, R15, !PT ;  /* 0x0000000f2c0f7209 */ /* 0x000fe40007810000 */
[----:B------:R-:W-:Y:S02]  /*13fe0*/  FSEL R35, R0, RZ, P2 ;  /* 0x000000ff00237208 */ /* 0x000fe40001000000 */
[----:B------:R-:W-:Y:S02]  /*13ff0*/  ISETP.GT.AND P2, PT, R43, 0x49, !P5 ;  /* 0x000000492b00780c */ /* 0x000fe40006f44270 */
[----:B------:R-:W-:Y:S01]  /*14000*/  FMNMX.FTZ R15, R46, R15, !PT ;  /* 0x0000000f2e0f7209 */ /* 0x000fe20007810000 */
[-CC-:B------:R-:W-:Y:S01]  /*14010*/  FFMA.FTZ R80, R80, R7.reuse, -R35.reuse ;  /* 0x0000000750507223 */ /* 0x180fe20000010823 */
[----:B------:R-:W-:Y:S01]  /*14020*/  ISETP.LT.OR P2, PT, R88, 0x4a, P2 ;  /* 0x0000004a5800780c */ /* 0x000fe20001741670 */
[--C-:B------:R-:W-:Y:S01]  /*14030*/  FFMA.FTZ R180, R78, R7, -R35.reuse ;  /* 0x000000074eb47223 */ /* 0x100fe20000010823 */
[----:B------:R-:W-:Y:S01]  /*14040*/  FMNMX.FTZ R15, R48, R15, !PT ;  /* 0x0000000f300f7209 */ /* 0x000fe20007810000 */
[-CC-:B------:R-:W-:Y:S01]  /*14050*/  FFMA.FTZ R186, R82, R7.reuse, -R35.reuse ;  /* 0x0000000752ba7223 */ /* 0x180fe20000010823 */
[----:B------:R-:W-:Y:S01]  /*14060*/  FSEL R0, R21, -INF , !P2 ;  /* 0xff80000015007808 */ /* 0x000fe20005000000 */
[-CC-:B------:R-:W-:Y:S01]  /*14070*/  FFMA.FTZ R21, R94, R7.reuse, -R35.reuse ;  /* 0x000000075e157223 */ /* 0x180fe20000010823 */
[----:B------:R-:W-:Y:S01]  /*14080*/  ISETP.GT.AND P2, PT, R43, 0x50, !P6 ;  /* 0x000000502b00780c */ /* 0x000fe20007744270 */
[-CC-:B------:R-:W-:Y:S01]  /*14090*/  FFMA.FTZ R20, R20, R7.reuse, -R35.reuse ;  /* 0x0000000714147223 */ /* 0x180fe20000010823 */
[----:B------:R-:W-:Y:S01]  /*140a0*/  ISETP.NE.AND P5, PT, R51, RZ, PT ;  /* 0x000000ff3300720c */ /* 0x000fe20003fa5270 */
[----:B------:R0:W-:Y:S01]  /*140b0*/  MUFU.EX2 R5, R21 ;  /* 0x0000001500057308 */ /* 0x0001e20000000800 */
[----:B------:R-:W-:Y:S01]  /*140c0*/  ISETP.LT.OR P2, PT, R88, 0x51, P2 ;  /* 0x000000515800780c */ /* 0x000fe20001741670 */
[-CC-:B------:R-:W-:Y:S01]  /*140d0*/  FFMA.FTZ R188, R188, R7.reuse, -R35.reuse ;  /* 0x00000007bcbc7223 */ /* 0x180fe20000010823 */
[----:B------:R-:W-:Y:S01]  /*140e0*/  ISETP.GT.AND P5, PT, R43, 0x59, !P5 ;  /* 0x000000592b00780c */ /* 0x000fe20006fa4270 */
[-CC-:B------:R-:W-:Y:S01]  /*140f0*/  FFMA.FTZ R190, R92, R7.reuse, -R35.reuse ;  /* 0x000000075cbe7223 */ /* 0x180fe20000010823 */
[----:B------:R-:W-:Y:S01]  /*14100*/  FSEL R78, R25, -INF , !P2 ;  /* 0xff800000194e7808 */ /* 0x000fe20005000000 */
[--C-:B------:R-:W-:Y:S01]  /*14110*/  FFMA.FTZ R25, R76, R7, -R35.reuse ;  /* 0x000000074c197223 */ /* 0x100fe20000010823 */
[----:B------:R-:W-:Y:S01]  /*14120*/  ISETP.LT.OR P5, PT, R88, 0x5a, P5 ;  /* 0x0000005a5800780c */ /* 0x000fe20002fa1670 */
[----:B------:R-:W1:Y:S01]  /*14130*/  MUFU.EX2 R188, R188 ;  /* 0x000000bc00bc7308 */ /* 0x000e620000000800 */
[----:B0-----:R-:W-:Y:S01]  /*14140*/  FMNMX.FTZ R21, R50, R15, !PT ;  /* 0x0000000f32157209 */ /* 0x001fe20007810000 */
[-CC-:B------:R-:W-:Y:S01]  /*14150*/  FFMA.FTZ R90, R90, R7.reuse, -R35.reuse ;  /* 0x000000075a5a7223 */ /* 0x180fe20000010823 */
[----:B------:R-:W-:Y:S01]  /*14160*/  FSEL R76, R27, -INF , !P4 ;  /* 0xff8000001b4c7808 */ /* 0x000fe20006000000 */
[--C-:B------:R-:W-:Y:S01]  /*14170*/  FFMA.FTZ R184, R86, R7, -R35.reuse ;  /* 0x0000000756b87223 */ /* 0x100fe20000010823 */
[----:B------:R-:W-:Y:S01]  /*14180*/  FMNMX.FTZ R21, R52, R21, !PT ;  /* 0x0000001534157209 */ /* 0x000fe20007810000 */
[--C-:B------:R-:W-:Y:S01]  /*14190*/  FFMA.FTZ R84, R84, R7, -R35.reuse ;  /* 0x0000000754547223 */ /* 0x100fe20000010823 */
[----:B------:R-:W-:Y:S01]  /*141a0*/  FSEL R82, R29, -INF , !P5 ;  /* 0xff8000001d527808 */ /* 0x000fe20006800000 */
[----:B------:R-:W0:Y:S01]  /*141b0*/  MUFU.EX2 R190, R190 ;  /* 0x000000be00be7308 */ /* 0x000e220000000800 */
[----:B------:R-:W-:Y:S01]  /*141c0*/  FMNMX.FTZ R21, R54, R21, !PT ;  /* 0x0000001536157209 */ /* 0x000fe20007810000 */
[-CC-:B------:R-:W-:Y:S01]  /*141d0*/  FFMA.FTZ R12, R12, R7.reuse, -R35.reuse ;  /* 0x000000070c0c7223 */ /* 0x180fe20000010823 */
[-CC-:B------:R-:W-:Y:S01]  /*141e0*/  FFMA.FTZ R74, R74, R7.reuse, -R35.reuse ;  /* 0x000000074a4a7223 */ /* 0x180fe20000010823 */
[--C-:B------:R-:W-:Y:S01]  /*141f0*/  FFMA.FTZ R14, R14, R7, -R35.reuse ;  /* 0x000000070e0e7223 */ /* 0x100fe20000010823 */
[----:B------:R-:W-:Y:S01]  /*14200*/  FMNMX.FTZ R21, R56, R21, !PT ;  /* 0x0000001538157209 */ /* 0x000fe20007810000 */
[-CC-:B------:R-:W-:Y:S01]  /*14210*/  FFMA.FTZ R70, R70, R7.reuse, -R35.reuse ;  /* 0x0000000746467223 */ /* 0x180fe20000010823 */
[----:B------:R-:W-:Y:S01]  /*14220*/  FFMA.FTZ R68, R68, R7, -R35 ;  /* 0x0000000744447223 */ /* 0x000fe20000010823 */
[----:B------:R-:W2:Y:S01]  /*14230*/  MUFU.EX2 R13, R90 ;  /* 0x0000005a000d7308 */ /* 0x000ea20000000800 */
[----:B------:R-:W-:Y:S01]  /*14240*/  FMNMX.FTZ R33, R62, R21, !PT ;  /* 0x000000153e217209 */ /* 0x000fe20007810000 */
[----:B-1----:R-:W-:Y:S01]  /*14250*/  FADD.FTZ R45, R188, R5 ;  /* 0x00000005bc2d7221 */ /* 0x002fe20000010000 */
        /* <DEDUP_REMOVED lines=8> */
[----:B------:R-:W-:Y:S01]  /*142e0*/  F2FP.F16.F32.PACK_AB R188, R5, R188 ;  /* 0x000000bc05bc723e */ /* 0x000fe200000000ff */
[--C-:B------:R-:W-:Y:S01]  /*142f0*/  FFMA.FTZ R2, R2, R7, -R35.reuse ;  /* 0x0000000702027223 */ /* 0x100fe20000010823 */
[----:B------:R-:W-:Y:S01]  /*14300*/  FMNMX.FTZ R33, R0, R33, !PT ;  /* 0x0000002100217209 */ /* 0x000fe20007810000 */
[-CC-:B------:R-:W-:Y:S01]  /*14310*/  FFMA.FTZ R26, R26, R7.reuse, -R35.reuse ;  /* 0x000000071a1a7223 */ /* 0x180fe20000010823 */
[----:B------:R-:W-:Y:S01]  /*14320*/  ISETP.GE.AND P6, PT, R11, 0x1, PT ;  /* 0x000000010b00780c */ /* 0x000fe20003fc6270 */
[----:B------:R-:W3:Y:S01]  /*14330*/  MUFU.EX2 R184, R184 ;  /* 0x000000b800b87308 */ /* 0x000ee20000000800 */
[----:B-1----:R-:W-:Y:S01]  /*14340*/  FSEL R80, R3, -INF , !P3 ;  /* 0xff80000003507808 */ /* 0x002fe20005800000 */
[----:B------:R-:W-:Y:S01]  /*14350*/  FFMA.FTZ R3, R72, R7, -R35 ;  /* 0x0000000748037223 */ /* 0x000fe20000010823 */
[----:B------:R-:W-:-:S04]  /*14360*/  FMNMX.FTZ R33, R78, R33, !PT ;  /* 0x000000214e217209 */ /* 0x000fc80007810000 */
[----:B------:R-:W-:Y:S01]  /*14370*/  FMNMX.FTZ R33, R80, R33, !PT ;  /* 0x0000002150217209 */ /* 0x000fe20007810000 */
[----:B------:R-:W-:Y:S03]  /*14380*/  MUFU.EX2 R27, R3 ;  /* 0x00000003001b7308 */ /* 0x000fe60000000800 */
[----:B------:R-:W-:-:S04]  /*14390*/  FMNMX.FTZ R33, R76, R33, !PT ;  /* 0x000000214c217209 */ /* 0x000fc80007810000 */
[----:B------:R-:W-:Y:S01]  /*143a0*/  FMNMX.FTZ R33, R82, R33, !PT ;  /* 0x0000002152217209 */ /* 0x000fe20007810000 */
[----:B------:R-:W1:Y:S04]  /*143b0*/  MUFU.EX2 R15, R84 ;  /* 0x00000054000f7308 */ /* 0x000e680000000800 */
[----:B------:R-:W4:Y:S04]  /*143c0*/  SHFL.BFLY PT, R72, R33, 0x2, 0x1f ;  /* 0x0c401f0021487f89 */ /* 0x000f2800000e0000 */
[----:B------:R0:W-:Y:S08]  /*143d0*/  MUFU.EX2 R41, R12 ;  /* 0x0000000c00297308 */ /* 0x0001f00000000800 */
[----:B------:R-:W4:Y:S01]  /*143e0*/  MUFU.EX2 R186, R186 ;  /* 0x000000ba00ba7308 */ /* 0x000f220000000800 */
[----:B0-----:R-:W-:Y:S01]  /*143f0*/  FADD.FTZ R12, R190, R45 ;  /* 0x0000002dbe0c7221 */ /* 0x001fe20000010000 */
[----:B--2---:R-:W-:-:S03]  /*14400*/  F2FP.F16.F32.PACK_AB R190, R13, R190 ;  /* 0x000000be0dbe723e */ /* 0x004fc600000000ff */
[----:B------:R-:W-:-:S03]  /*14410*/  FADD.FTZ R45, R13, R12 ;  /* 0x0000000c0d2d7221 */ /* 0x000fc60000010000 */
[----:B------:R-:W-:Y:S01]  /*14420*/  MUFU.EX2 R180, R180 ;  /* 0x000000b400b47308 */ /* 0x000fe20000000800 */
[----:B---3--:R-:W-:Y:S01]  /*14430*/  FADD.FTZ R12, R184, R45 ;  /* 0x0000002db80c7221 */ /* 0x008fe20000010000 */
[----:B-1----:R-:W-:Y:S02]  /*14440*/  F2FP.F16.F32.PACK_AB R184, R15, R184 ;  /* 0x000000b80fb8723e */ /* 0x002fe400000000ff */
[----:B----4-:R-:W-:Y:S01]  /*14450*/  FMNMX.FTZ R72, R33, R72, !PT ;  /* 0x0000004821487209 */ /* 0x010fe20007810000 */
[----:B------:R-:W-:-:S03]  /*14460*/  FADD.FTZ R47, R15, R12 ;  /* 0x0000000c0f2f7221 */ /* 0x000fc60000010000 */
[----:B------:R0:W-:Y:S01]  /*14470*/  MUFU.EX2 R33, R20 ;  /* 0x0000001400217308 */ /* 0x0001e20000000800 */
[----:B------:R-:W1:Y:S07]  /*14480*/  SHFL.BFLY PT, R3, R72, 0x1, 0x1f ;  /* 0x0c201f0048037f89 */ /* 0x000e6e00000e0000 */
[----:B------:R-:W-:Y:S08]  /*14490*/  MUFU.EX2 R25, R25 ;  /* 0x0000001900197308 */ /* 0x000ff00000000800 */
[----:B------:R-:W2:Y:S08]  /*144a0*/  MUFU.EX2 R74, R74 ;  /* 0x0000004a004a7308 */ /* 0x000eb00000000800 */
[----:B------:R3:W-:Y:S01]  /*144b0*/  MUFU.EX2 R39, R14 ;  /* 0x0000000e00277308 */ /* 0x0007e20000000800 */
[----:B-1----:R-:W-:-:S04]  /*144c0*/  FMNMX.FTZ R3, R72, R3, !PT ;  /* 0x0000000348037209 */ /* 0x002fc80007810000 */
[C---:B------:R-:W-:Y:S01]  /*144d0*/  FSETP.NEU.FTZ.AND P2, PT, R3.reuse, -INF , PT ;  /* 0xff8000000300780b */ /* 0x040fe20003f5d000 */
[-C--:B0-----:R-:W-:Y:S02]  /*144e0*/  FMUL.FTZ R20, R3, R7.reuse ;  /* 0x0000000703147220 */ /* 0x081fe40000410000 */
[----:B------:R-:W-:Y:S01]  /*144f0*/  MUFU.EX2 R70, R70 ;  /* 0x0000004600467308 */ /* 0x000fe20000000800 */
[----:B---3--:R-:W-:Y:S01]  /*14500*/  FADD.FTZ R14, R186, R47 ;  /* 0x0000002fba0e7221 */ /* 0x008fe20000010000 */
[C---:B------:R-:W-:Y:S02]  /*14510*/  F2FP.F16.F32.PACK_AB R186, R21.reuse, R186 ;  /* 0x000000ba15ba723e */ /* 0x040fe400000000ff */
[----:B------:R-:W-:Y:S01]  /*14520*/  FSEL R43, R20, RZ, P2 ;  /* 0x000000ff142b7208 */ /* 0x000fe20001000000 */
[----:B------:R-:W-:Y:S01]  /*14530*/  FADD.FTZ R47, R21, R14 ;  /* 0x0000000e152f7221 */ /* 0x000fe20000010000 */
[----:B------:R-:W-:Y:S01]  /*14540*/  IMAD.IADD R21, R196, 0x1, -R197 ;  /* 0x00000001c4157824 */ /* 0x000fe200078e0ac5 */
[----:B--2---:R-:W-:Y:S01]  /*14550*/  F2FP.F16.F32.PACK_AB R182, R27, R74 ;  /* 0x0000004a1bb6723e */ /* 0x004fe200000000ff */
        /* <DEDUP_REMOVED lines=15> */
[-C--:B------:R-:W-:Y:S01]  /*14650*/  FFMA.FTZ R52, R52, R7.reuse, -R43 ;  /* 0x0000000734347223 */ /* 0x080fe2000001082b */
[----:B------:R-:W0:Y:S01]  /*14660*/  MUFU.EX2 R28, R28 ;  /* 0x0000001c001c7308 */ /* 0x000e220000000800 */
[----:B------:R-:W-:Y:S01]  /*14670*/  FADD.FTZ R14, R180, R47 ;  /* 0x0000002fb40e7221 */ /* 0x000fe20000010000 */
[-CC-:B------:R-:W-:Y:S01]  /*14680*/  FFMA.FTZ R54, R54, R7.reuse, -R43.reuse ;  /* 0x0000000736367223 */ /* 0x180fe2000001082b */
[-CC-:B------:R-:W-:Y:S01]  /*14690*/  FFMA.FTZ R56, R56, R7.reuse, -R43.reuse ;  /* 0x0000000738387223 */ /* 0x180fe2000001082b */
[-CC-:B------:R-:W-:Y:S01]  /*146a0*/  FFMA.FTZ R62, R62, R7.reuse, -R43.reuse ;  /* 0x000000073e3e7223 */ /* 0x180fe2000001082b */
[----:B------:R-:W-:Y:S01]  /*146b0*/  FADD.FTZ R47, R25, R14 ;  /* 0x0000000e192f7221 */ /* 0x000fe20000010000 */
[-CC-:B------:R-:W-:Y:S01]  /*146c0*/  FFMA.FTZ R58, R58, R7.reuse, -R43.reuse ;  /* 0x000000073a3a7223 */ /* 0x180fe2000001082b */
[-C--:B------:R-:W-:Y:S01]  /*146d0*/  FFMA.FTZ R60, R60, R7.reuse, -R43 ;  /* 0x000000073c3c7223 */ /* 0x080fe2000001082b */
[----:B------:R-:W1:Y:S01]  /*146e0*/  MUFU.EX2 R30, R30 ;  /* 0x0000001e001e7308 */ /* 0x000e620000000800 */
[----:B------:R-:W-:Y:S01]  /*146f0*/  FADD.FTZ R14, R74, R47 ;  /* 0x0000002f4a0e7221 */ /* 0x000fe20000010000 */
[-CC-:B------:R-:W-:Y:S01]  /*14700*/  FFMA.FTZ R0, R0, R7.reuse, -R43.reuse ;  /* 0x0000000700007223 */ /* 0x180fe2000001082b */
[-CC-:B------:R-:W-:Y:S01]  /*14710*/  FFMA.FTZ R78, R78, R7.reuse, -R43.reuse ;  /* 0x000000074e4e7223 */ /* 0x180fe2000001082b */
[-CC-:B------:R-:W-:Y:S01]  /*14720*/  FFMA.FTZ R80, R80, R7.reuse, -R43.reuse ;  /* 0x0000000750507223 */ /* 0x180fe2000001082b */
[----:B------:R-:W-:Y:S01]  /*14730*/  FADD.FTZ R47, R27, R14 ;  /* 0x0000000e1b2f7221 */ /* 0x000fe20000010000 */
[-CC-:B------:R-:W-:Y:S01]  /*14740*/  FFMA.FTZ R76, R76, R7.reuse, -R43.reuse ;  /* 0x000000074c4c7223 */ /* 0x180fe2000001082b */
[----:B------:R-:W-:Y:S01]  /*14750*/  FFMA.FTZ R43, R82, R7, -R43 ;  /* 0x00000007522b7223 */ /* 0x000fe2000001082b */
[----:B------:R-:W2:Y:S01]  /*14760*/  MUFU.EX2 R191, R32 ;  /* 0x0000002000bf7308 */ /* 0x000ea20000000800 */
[----:B0-----:R-:W-:Y:S01]  /*14770*/  FADD.FTZ R45, R31, R28 ;  /* 0x0000001c1f2d7221 */ /* 0x001fe20000010000 */
[----:B------:R-:W-:Y:S01]  /*14780*/  FADD.FTZ R14, R70, R47 ;  /* 0x0000002f460e7221 */ /* 0x000fe20000010000 */
[----:B------:R-:W-:-:S02]  /*14790*/  F2FP.F16.F32.PACK_AB R180, R25, R180 ;  /* 0x000000b419b4723e */ /* 0x000fc400000000ff */
[C---:B------:R-:W-:Y:S01]  /*147a0*/  F2FP.F16.F32.PACK_AB R176, R29.reuse, R70 ;  /* 0x000000461db0723e */ /* 0x040fe200000000ff */
[----:B------:R-:W-:Y:S01]  /*147b0*/  FADD.FTZ R47, R29, R14 ;  /* 0x0000000e1d2f7221 */ /* 0x000fe20000010000 */
[----:B------:R-:W-:Y:S01]  /*147c0*/  F2FP.F16.F32.PACK_AB R189, R28, R31 ;  /* 0x0000001f1cbd723e */ /* 0x000fe200000000ff */
        /* <DEDUP_REMOVED lines=27> */
[----:B------:R-:W-:Y:S01]  /*14980*/  MUFU.EX2 R54, R54 ;  /* 0x0000003600367308 */ /* 0x000fe20000000800 */
[C---:B0-----:R-:W-:Y:S01]  /*14990*/  FADD.FTZ R5, R177.reuse, R12 ;  /* 0x0000000cb1057221 */ /* 0x041fe20000010000 */
[----:B------:R-:W-:-:S06]  /*149a0*/  F2FP.F16.F32.PACK_AB R177, R177, R50 ;  /* 0x00000032b1b1723e */ /* 0x000fcc00000000ff */
[----:B------:R-:W0:Y:S01]  /*149b0*/  MUFU.EX2 R37, R64 ;  /* 0x0000004000257308 */ /* 0x000e220000000800 */
[----:B-1----:R-:W-:-:S07]  /*149c0*/  FADD.FTZ R14, R66, R47 ;  /* 0x0000002f420e7221 */ /* 0x002fce0000010000 */
[----:B------:R-:W-:Y:S08]  /*149d0*/  MUFU.EX2 R179, R56 ;  /* 0x0000003800b37308 */ /* 0x000ff00000000800 */
[----:B------:R-:W1:Y:S01]  /*149e0*/  MUFU.EX2 R24, R24 ;  /* 0x0000001800187308 */ /* 0x000e620000000800 */
[C---:B0-----:R-:W-:Y:S01]  /*149f0*/  FADD.FTZ R47, R37.reuse, R14 ;  /* 0x0000000e252f7221 */ /* 0x041fe20000010000 */
[----:B------:R-:W-:-:S06]  /*14a00*/  F2FP.F16.F32.PACK_AB R178, R37, R66 ;  /* 0x0000004225b2723e */ /* 0x000fcc00000000ff */
[----:B------:R-:W-:Y:S08]  /*14a10*/  MUFU.EX2 R62, R62 ;  /* 0x0000003e003e7308 */ /* 0x000ff00000000800 */
[----:B------:R-:W-:Y:S01]  /*14a20*/  MUFU.EX2 R173, R58 ;  /* 0x0000003a00ad7308 */ /* 0x000fe20000000800 */
[----:B-1----:R-:W-:Y:S01]  /*14a30*/  FADD.FTZ R14, R24, R47 ;  /* 0x0000002f180e7221 */ /* 0x002fe20000010000 */
[----:B------:R-:W-:-:S03]  /*14a40*/  F2FP.F16.F32.PACK_AB R172, R33, R24 ;  /* 0x0000001821ac723e */ /* 0x000fc600000000ff */
[----:B------:R-:W-:-:S03]  /*14a50*/  FADD.FTZ R13, R33, R14 ;  /* 0x0000000e210d7221 */ /* 0x000fc60000010000 */
[----:B------:R-:W0:Y:S08]  /*14a60*/  MUFU.EX2 R6, R6 ;  /* 0x0000000600067308 */ /* 0x000e300000000800 */
[----:B------:R-:W1:Y:S08]  /*14a70*/  MUFU.EX2 R60, R60 ;  /* 0x0000003c003c7308 */ /* 0x000e700000000800 */
[----:B------:R2:W-:Y:S01]  /*14a80*/  MUFU.EX2 R175, R0 ;  /* 0x0000000000af7308 */ /* 0x0005e20000000800 */
[----:B0-----:R-:W-:Y:S01]  /*14a90*/  FADD.FTZ R12, R6, R13 ;  /* 0x0000000d060c7221 */ /* 0x001fe20000010000 */
[----:B------:R-:W-:-:S03]  /*14aa0*/  F2FP.F16.F32.PACK_AB R174, R39, R6 ;  /* 0x0000000627ae723e */ /* 0x000fc600000000ff */
[----:B------:R-:W-:-:S03]  /*14ab0*/  FADD.FTZ R13, R39, R12 ;  /* 0x0000000c270d7221 */ /* 0x000fc60000010000 */
[----:B------:R-:W0:Y:S01]  /*14ac0*/  MUFU.EX2 R8, R8 ;  /* 0x0000000800087308 */ /* 0x000e220000000800 */
[----:B--2---:R-:W-:-:S04]  /*14ad0*/  FADD.FTZ R0, R54, R5 ;  /* 0x0000000536007221 */ /* 0x004fc80000010000 */
[C---:B------:R-:W-:Y:S01]  /*14ae0*/  FADD.FTZ R5, R179.reuse, R0 ;  /* 0x00000000b3057221 */ /* 0x040fe20000010000 */
[----:B------:R-:W-:Y:S02]  /*14af0*/  F2FP.F16.F32.PACK_AB R179, R179, R54 ;  /* 0x00000036b3b3723e */ /* 0x000fe400000000ff */
[----:B------:R-:W2:Y:S01]  /*14b00*/  MUFU.EX2 R78, R78 ;  /* 0x0000004e004e7308 */ /* 0x000ea20000000800 */
[----:B------:R-:W-:-:S04]  /*14b10*/  FADD.FTZ R0, R62, R5 ;  /* 0x000000053e007221 */ /* 0x000fc80000010000 */
[C---:B------:R-:W-:Y:S01]  /*14b20*/  FADD.FTZ R5, R173.reuse, R0 ;  /* 0x00000000ad057221 */ /* 0x040fe20000010000 */
[----:B------:R-:W-:Y:S02]  /*14b30*/  F2FP.F16.F32.PACK_AB R173, R173, R62 ;  /* 0x0000003eadad723e */ /* 0x000fe400000000ff */
[----:B------:R-:W3:Y:S01]  /*14b40*/  MUFU.EX2 R169, R80 ;  /* 0x0000005000a97308 */ /* 0x000ee20000000800 */
[----:B-1----:R-:W-:Y:S01]  /*14b50*/  FADD.FTZ R0, R60, R5 ;  /* 0x000000053c007221 */ /* 0x002fe20000010000 */
[----:B0-----:R-:W-:Y:S01]  /*14b60*/  FADD.FTZ R12, R8, R13 ;  /* 0x0000000d080c7221 */ /* 0x001fe20000010000 */
[----:B------:R-:W-:Y:S02]  /*14b70*/  F2FP.F16.F32.PACK_AB R168, R41, R8 ;  /* 0x0000000829a8723e */ /* 0x000fe400000000ff */
[----:B------:R-:W-:Y:S01]  /*14b80*/  FADD.FTZ R5, R175, R0 ;  /* 0x00000000af057221 */ /* 0x000fe20000010000 */
[----:B------:R-:W-:Y:S01]  /*14b90*/  FADD.FTZ R13, R41, R12 ;  /* 0x0000000c290d7221 */ /* 0x000fe20000010000 */
[----:B------:R-:W-:Y:S01]  /*14ba0*/  F2FP.F16.F32.PACK_AB R175, R175, R60 ;  /* 0x0000003cafaf723e */ /* 0x000fe200000000ff */
[----:B------:R-:W0:Y:S01]  /*14bb0*/  MUFU.EX2 R2, R2 ;  /* 0x0000000200027308 */ /* 0x000e220000000800 */
[----:B--2---:R-:W-:Y:S01]  /*14bc0*/  FADD.FTZ R0, R78, R5 ;  /* 0x000000054e007221 */ /* 0x004fe20000010000 */
[----:B------:R-:W-:-:S06]  /*14bd0*/  IADD3 R8, R150, -0x2, RZ ;  /* 0xfffffffe96087810 */ /* 0x000fcc0007ffe0ff */
[----:B------:R-:W1:Y:S01]  /*14be0*/  MUFU.EX2 R76, R76 ;  /* 0x0000004c004c7308 */ /* 0x000e620000000800 */
[C---:B---3--:R-:W-:Y:S01]  /*14bf0*/  FADD.FTZ R5, R169.reuse, R0 ;  /* 0x00000000a9057221 */ /* 0x048fe20000010000 */
[----:B------:R-:W-:-:S06]  /*14c00*/  F2FP.F16.F32.PACK_AB R169, R169, R78 ;  /* 0x0000004ea9a9723e */ /* 0x000fcc00000000ff */
[----:B------:R-:W2:Y:S01]  /*14c10*/  MUFU.EX2 R35, R26 ;  /* 0x0000001a00237308 */ /* 0x000ea20000000800 */
[----:B0-----:R-:W-:Y:S01]  /*14c20*/  FADD.FTZ R12, R2, R13 ;  /* 0x0000000d020c7221 */ /* 0x001fe20000010000 */
[----:B------:R-:W-:-:S04]  /*14c30*/  IMAD R13, R201, 0x80, R21 ;  /* 0x00000080c90d7824 */ /* 0x000fc800078e0215 */
[----:B------:R-:W-:Y:S02]  /*14c40*/  IMAD.IADD R10, R13, 0x1, R10 ;  /* 0x000000010d0a7824 */ /* 0x000fe400078e020a */
[----:B------:R-:W0:Y:S01]  /*14c50*/  MUFU.EX2 R43, R43 ;  /* 0x0000002b002b7308 */ /* 0x000e220000000800 */
[----:B-1----:R-:W-:Y:S01]  /*14c60*/  FADD.FTZ R0, R76, R5 ;  /* 0x000000054c007221 */ /* 0x002fe20000010000 */
[C---:B--2---:R-:W-:Y:S01]  /*14c70*/  FADD.FTZ R6, R35.reuse, R12 ;  /* 0x0000000c23067221 */ /* 0x044fe20000010000 */
[----:B------:R-:W-:Y:S02]  /*14c80*/  F2FP.F16.F32.PACK_AB R170, R35, R2 ;  /* 0x0000000223aa723e */ /* 0x000fe400000000ff */
        /* <DEDUP_REMOVED lines=14> */
.L_x_4377:
[----:B------:R-:W-:-:S13]  /*14d70*/  ISETP.NE.AND P2, PT, R11, 0x1, PT ;  /* 0x000000010b00780c */ /* 0x000fda0003f45270 */
[----:B------:R-:W0:Y:S02]  /*14d80*/  @P2 LDC.64 R12, c[0x0][0x9e8] ;  /* 0x00027a00ff0c2b82 */ /* 0x000e240000000a00 */
[----:B0-----:R-:W-:-:S05]  /*14d90*/  @P2 IMAD.HI.U32 R2, R0, R12, RZ ;  /* 0x0000000c00022227 */ /* 0x001fca00078e00ff */
[----:B------:R-:W-:-:S07]  /*14da0*/  @P2 SHF.R.U32.HI R0, RZ, R13, R2 ;  /* 0x0000000dff002219 */ /* 0x000fce0000011602 */
.L_x_4378:
[----:B------:R-:W-:Y:S05]  /*14db0*/  BSYNC B0 ;  /* 0x0000000000007941 */ /* 0x000fea0003800000 */
.L_x_4376:
[----:B------:R-:W-:-:S05]  /*14dc0*/  IMAD R11, R0, R11, R11 ;  /* 0x0000000b000b7224 */ /* 0x000fca00078e020b */
[----:B------:R-:W-:-:S07]  /*14dd0*/  VIMNMX R10, R10, R11, PT ;  /* 0x0000000b0a0a7248 */ /* 0x000fce0003fe0100 */
.L_x_4375:
[----:B------:R-:W-:Y:S01]  /*14de0*/  IMAD.HI R10, R10, 0x2aaaaaab, RZ ;  /* 0x2aaaaaab0a0a7827 */ /* 0x000fe200078e02ff */
[----:B------:R-:W-:Y:S01]  /*14df0*/  ULDC UR46, c[0x0][0x9e4] ;  /* 0x00027900002e7ab9 */ /* 0x000fe20000000800 */
[----:B------:R-:W-:Y:S01]  /*14e00*/  ULDC UR39, c[0x0][0x9e4] ;  /* 0x0002790000277ab9 */ /* 0x000fe20000000800 */
[----:B------:R-:W-:Y:S01]  /*14e10*/  ULDC UR38, c[0x0][0x988] ;  /* 0x0002620000267ab9 */ /* 0x000fe20000000800 */
[----:B------:R-:W-:Y:S01]  /*14e20*/  ULDC UR43, c[0x0][0x988] ;  /* 0x00026200002b7ab9 */ /* 0x000fe20000000800 */
[----:B------:R-:W-:Y:S01]  /*14e30*/  SHF.R.U32.HI R11, RZ, 0x1f, R10 ;  /* 0x0000001fff0b7819 */ /* 0x000fe2000001160a */
[----:B------:R-:W-:Y:S01]  /*14e40*/  ULDC UR42, c[0x0][0x988] ;  /* 0x00026200002a7ab9 */ /* 0x000fe20000000800 */
[----:B------:R-:W-:Y:S01]  /*14e50*/  ULDC UR55, c[0x0][0x9d8] ;  /* 0x0002760000377ab9 */ /* 0x000fe20000000800 */
[----:B------:R-:W-:Y:S01]  /*14e60*/  ULDC UR51, c[0x0][0x9d8] ;  /* 0x0002760000337ab9 */ /* 0x000fe20000000800 */
[----:B------:R-:W-:Y:S01]  /*14e70*/  LEA.HI.SX32 R10, R10, R11, 0x1c ;  /* 0x0000000b0a0a7211 */ /* 0x000fe200078fe2ff */
[----:B------:R-:W-:Y:S01]  /*14e80*/  ULDC UR50, c[0x0][0x9d8] ;  /* 0x0002760000327ab9 */ /* 0x000fe20000000800 */
[----:B------:R-:W-:Y:S01]  /*14e90*/  ULDC UR54, c[0x0][0x9e0] ;  /* 0x0002780000367ab9 */ /* 0x000fe20000000800 */
[----:B------:R-:W-:Y:S01]  /*14ea0*/  ULDC UR47, c[0x0][0x9e0] ;  /* 0x00027800002f7ab9 */ /* 0x000fe20000000800 */
[----:B------:R-:W-:Y:S01]  /*14eb0*/  VIMNMX R203, R211, R10, !PT ;  /* 0x0000000ad3cb7248 */ /* 0x000fe20007fe0100 */
[----:B------:R-:W-:Y:S01]  /*14ec0*/  BSSY B1, `(.L_x_4379) ;  /* 0x00003e1000017945 */ /* 0x000fe20003800000 */
[----:B------:R-:W-:Y:S01]  /*14ed0*/  MOV R2, 0x3f800000 ;  /* 0x3f80000000027802 */ /* 0x000fe20000000f00 */
[----:B------:R-:W-:Y:S01]  /*14ee0*/  IMAD.MOV.U32 R0, RZ, RZ, 0x3f800000 ;  /* 0x3f800000ff007424 */ /* 0x000fe200078e00ff */
[----:B------:R-:W-:-:S02]  /*14ef0*/  ISETP.GE.AND P2, PT, R8, R203, PT ;  /* 0x000000cb0800720c */ /* 0x000fc40003f46270 */
        /* <DEDUP_REMOVED lines=50> */
[----:B------:R-:W-:Y:S01]  /*15220*/  BSSY B0, `(.L_x_4381) ;  /* 0x00003a6000007945 */ /* 0x000fe20003800000 */
[----:B------:R-:W-:Y:S01]  /*15230*/  IMAD.MOV.U32 R2, RZ, RZ, 0x3f800000 ;  /* 0x3f800000ff027424 */ /* 0x000fe200078e00ff */
[----:B------:R-:W-:Y:S01]  /*15240*/  MOV R119, RZ ;  /* 0x000000ff00777202 */ /* 0x000fe20000000f00 */
[----:B------:R-:W-:-:S07]  /*15250*/  VIADD R20, R202, 0x8 ;  /* 0x00000008ca147836 */ /* 0x000fce0000000000 */
.L_x_4400:
[----:B------:R-:W-:-:S05]  /*15260*/  VIADD R11, R23, 0x1 ;  /* 0x00000001170b7836 */ /* 0x000fca0000000000 */
[----:B------:R-:W-:-:S04]  /*15270*/  ISETP.NE.AND P2, PT, R11, 0x2, PT ;  /* 0x000000020b00780c */ /* 0x000fc80003f45270 */
[----:B------:R-:W-:Y:S02]  /*15280*/  SEL R7, RZ, 0x1, P2 ;  /* 0x00000001ff077807 */ /* 0x000fe40001000000 */
[----:B------:R-:W-:Y:S02]  /*15290*/  SEL R11, R11, RZ, P2 ;  /* 0x000000ff0b0b7207 */ /* 0x000fe40001000000 */
[----:B------:R-:W-:Y:S01]  /*152a0*/  LOP3.LUT R10, R194, R7, RZ, 0x3c, !PT ;  /* 0x00000007c20a7212 */ /* 0x000fe200078e3cff */
[----:B------:R-:W-:Y:S06]  /*152b0*/  @!P0 BRA `(.L_x_4382) ;  /* 0x0000000000048947 */ /* 0x000fec0003800000 */
[----:B------:R-:W-:Y:S01]  /*152c0*/  BPT.TRAP 0x1 ;  /* 0x000000040000795c */ /* 0x000fe20000300000 */
.L_x_4382:
[----:B------:R-:W-:Y:S01]  /*152d0*/  IMAD R7, R11, 0x8, R17 ;  /* 0x000000080b077824 */ /* 0x000fe200078e0211 */
[----:B------:R-:W-:-:S04]  /*152e0*/  SHF.L.U32 R14, R10, 0x1f, RZ ;  /* 0x0000001f0a0e7819 */ /* 0x000fc800000006ff */
[----:B------:R0:W1:Y:S01]  /*152f0*/  SYNCS.PHASECHK.TRANS64.TRYWAIT P2, [R7+URZ+0x30830], R14 ;  /* 0x0308300e070075a7 */ /* 0x000062000804017f */
[----:B------:R-:W-:Y:S05]  /*15300*/  @!P0 BRA `(.L_x_4383) ;  /* 0x0000000000048947 */ /* 0x000fea0003800000 */
[----:B------:R-:W-:Y:S01]  /*15310*/  BPT.TRAP 0x1 ;  /* 0x000000040000795c */ /* 0x000fe20000300000 */
.L_x_4383:
[----:B------:R-:W-:Y:S01]  /*15320*/  BSSY B2, `(.L_x_4384) ;  /* 0x0000006000027945 */ /* 0x000fe20003800000 */
[----:B------:R-:W-:Y:S01]  /*15330*/  IMAD R12, R11, 0x900, R9 ;  /* 0x000009000b0c7824 */ /* 0x000fe200078e0209 */
[----:B------:R-:W-:Y:S02]  /*15340*/  MOV R13, 0x40000040 ;  /* 0x40000040000d7802 */ /* 0x000fe40000000f00 */
[----:B-1----:R-:W-:Y:S05]  /*15350*/  @P2 BRA `(.L_x_4385) ;  /* 0x0000000000082947 */ /* 0x002fea0003800000 */
[----:B------:R-:W1:Y:S02]  /*15360*/  SYNCS.PHASECHK.TRANS64.TRYWAIT P2, [R7+URZ+0x30830], R14 ;  /* 0x0308300e070075a7 */ /* 0x000e64000804017f */
[----:B-1----:R-:W-:Y:S05]  /*15370*/  @!P2 BRA `(.L_x_4386) ;  /* 0x0000014800f0a947 */ /* 0x002fea0003800000 */
.L_x_4385:
[----:B------:R-:W-:Y:S05]  /*15380*/  BSYNC B2 ;  /* 0x0000000000027941 */ /* 0x000fea0003800000 */
.L_x_4384:
[----:B------:R-:W2:Y:S04]  /*15390*/  LDL.64 R120, [R1+0x30] ;  /* 0x0000300001787983 */ /* 0x000ea80000100a00 */
[----:B------:R3:W-:Y:S04]  /*153a0*/  STL.64 [R1+0x50], R8 ;  /* 0x0000500801007387 */ /* 0x0007e80000100a00 */
[----:B---3--:R-:W3:Y:S04]  /*153b0*/  LDL.64 R8, [R1+0x28] ;  /* 0x0000280001087983 */ /* 0x008ee80000100a00 */
[----:B------:R0:W-:Y:S04]  /*153c0*/  STL.64 [R1+0x48], R6 ;  /* 0x0000480601007387 */ /* 0x0001e80000100a00 */
[----:B01----:R-:W4:Y:S01]  /*153d0*/  LDL.64 R6, [R1+0x20] ;  /* 0x0000200001067983 */ /* 0x003f220000100a00 */
[----:B------:R-:W-:-:S02]  /*153e0*/  R2UR UR6, R12 ;  /* 0x000000000c0672ca */ /* 0x000fc400000e0000 */
[----:B------:R-:W-:Y:S01]  /*153f0*/  R2UR UR7, R13 ;  /* 0x000000000d0772ca */ /* 0x000fe200000e0000 */
[----:B------:R0:W-:Y:S04]  /*15400*/  STL.64 [R1+0x40], R4 ;  /* 0x0000400401007387 */ /* 0x0001e80000100a00 */
[----:B0-----:R-:W4:Y:S01]  /*15410*/  LDL.64 R4, [R1+0x18] ;  /* 0x0000180001047983 */ /* 0x001f220000100a00 */
[----:B------:R-:W-:Y:S02]  /*15420*/  VIADD R14, R12, 0x2 ;  /* 0x000000020c0e7836 */ /* 0x000fe40000000000 */
[----:B------:R-:W-:Y:S01]  /*15430*/  IMAD.MOV.U32 R15, RZ, RZ, 0x40000040 ;  /* 0x40000040ff0f7424 */ /* 0x000fe200078e00ff */
[----:B--2---:R-:W-:Y:S02]  /*15440*/  R2UR UR4, R120 ;  /* 0x00000000780472ca */ /* 0x004fe400000e0000 */
[----:B------:R-:W-:-:S02]  /*15450*/  R2UR UR5, R121 ;  /* 0x00000000790572ca */ /* 0x000fc400000e0000 */
[----:B-----5:R-:W-:-:S11]  /*15460*/  WARPGROUP.ARRIVE ;  /* 0x00000000000079c5 */ /* 0x020fd60000000000 */
[----:B------:R-:W-:Y:S01]  /*15470*/  HGMMA.64x96x16.F32 R120, gdesc[UR4], RZ, !UPT, gsb0 ;  /* 0x01600000047879f0 */ /* 0x000fe2000c0008ff */
[----:B---3--:R-:W-:Y:S02]  /*15480*/  R2UR UR4, R8 ;  /* 0x00000000080472ca */ /* 0x008fe400000e0000 */
[----:B------:R-:W-:Y:S02]  /*15490*/  R2UR UR5, R9 ;  /* 0x00000000090572ca */ /* 0x000fe400000e0000 */
[----:B------:R-:W2:Y:S01]  /*154a0*/  LDL.64 R8, [R1+0x10] ;  /* 0x0000100001087983 */ /* 0x000ea20000100a00 */
[----:B------:R-:W-:Y:S02]  /*154b0*/  R2UR UR6, R14 ;  /* 0x000000000e0672ca */ /* 0x000fe400000e0000 */
[----:B------:R-:W-:Y:S01]  /*154c0*/  R2UR UR7, R15 ;  /* 0x000000000f0772ca */ /* 0x000fe200000e0000 */
[----:B------:R-:W-:Y:S01]  /*154d0*/  VIADD R14, R12, 0x4 ;  /* 0x000000040c0e7836 */ /* 0x000fe20000000000 */
[----:B------:R-:W-:Y:S01]  /*154e0*/  MOV R15, 0x40000040 ;  /* 0x40000040000f7802 */ /* 0x000fe20000000f00 */
[----:B------:R-:W-:-:S02]  /*154f0*/  WARPGROUP.DEPBAR.LE gsb0, 0x0 ;  /* 0x00008000000079c5 */ /* 0x000fc40000010000 */
[----:B------:R-:W-:-:S08]  /*15500*/  WARPGROUP.ARRIVE ;  /* 0x00000000000079c5 */ /* 0x000fd00000000000 */
[----:B------:R-:W-:Y:S01]  /*15510*/  HGMMA.64x96x16.F32 R120, gdesc[UR4], R120, gsb0 ;  /* 0x01600000047879f0 */ /* 0x000fe20008000878 */
[----:B----4-:R-:W-:Y:S02]  /*15520*/  R2UR UR4, R6 ;  /* 0x00000000060472ca */ /* 0x010fe400000e0000 */
[----:B------:R-:W-:Y:S02]  /*15530*/  R2UR UR5, R7 ;  /* 0x00000000070572ca */ /* 0x000fe400000e0000 */
[----:B------:R-:W3:Y:S01]  /*15540*/  LDL.64 R6, [R1+0x8] ;  /* 0x0000080001067983 */ /* 0x000ee20000100a00 */
[----:B------:R-:W-:Y:S02]  /*15550*/  R2UR UR6, R14 ;  /* 0x000000000e0672ca */ /* 0x000fe400000e0000 */
[----:B------:R-:W-:Y:S01]  /*15560*/  R2UR UR7, R15 ;  /* 0x000000000f0772ca */ /* 0x000fe200000e0000 */
[----:B------:R-:W-:Y:S02]  /*15570*/  VIADD R14, R12, 0x6 ;  /* 0x000000060c0e7836 */ /* 0x000fe40000000000 */
[----:B------:R-:W-:Y:S01]  /*15580*/  IMAD.MOV.U32 R15, RZ, RZ, 0x40000040 ;  /* 0x40000040ff0f7424 */ /* 0x000fe200078e00ff */
[----:B------:R-:W-:-:S02]  /*15590*/  WARPGROUP.DEPBAR.LE gsb0, 0x0 ;  /* 0x00008000000079c5 */ /* 0x000fc40000010000 */
[----:B------:R-:W-:-:S07]  /*155a0*/  WARPGROUP.ARRIVE ;  /* 0x00000000000079c5 */ /* 0x000fce0000000000 */
[----:B------:R-:W-:Y:S01]  /*155b0*/  HGMMA.64x96x16.F32 R120, gdesc[UR4], R120, gsb0 ;  /* 0x01600000047879f0 */ /* 0x000fe20008000878 */
[----:B------:R-:W-:Y:S02]  /*155c0*/  R2UR UR4, R4 ;  /* 0x00000000040472ca */ /* 0x000fe400000e0000 */
[----:B------:R-:W-:Y:S02]  /*155d0*/  R2UR UR5, R5 ;  /* 0x00000000050572ca */ /* 0x000fe400000e0000 */
[----:B------:R-:W4:Y:S01]  /*155e0*/  LDL.64 R4, [R1] ;  /* 0x0000000001047983 */ /* 0x000f220000100a00 */
[----:B------:R-:W-:Y:S02]  /*155f0*/  R2UR UR6, R14 ;  /* 0x000000000e0672ca */ /* 0x000fe400000e0000 */
[----:B------:R-:W-:Y:S01]  /*15600*/  R2UR UR7, R15 ;  /* 0x000000000f0772ca */ /* 0x000fe200000e0000 */
[----:B------:R-:W-:Y:S01]  /*15610*/  VIADD R14, R12, 0x300 ;  /* 0x000003000c0e7836 */ /* 0x000fe20000000000 */
[----:B------:R-:W-:Y:S01]  /*15620*/  MOV R15, 0x40000040 ;  /* 0x40000040000f7802 */ /* 0x000fe20000000f00 */
[----:B------:R-:W-:-:S02]  /*15630*/  WARPGROUP.DEPBAR.LE gsb0, 0x0 ;  /* 0x00008000000079c5 */ /* 0x000fc40000010000 */
[----:B------:R-:W-:-:S08]  /*15640*/  WARPGROUP.ARRIVE ;  /* 0x00000000000079c5 */ /* 0x000fd00000000000 */
[----:B------:R-:W-:Y:S01]  /*15650*/  HGMMA.64x96x16.F32 R120, gdesc[UR4], R120, gsb0 ;  /* 0x01600000047879f0 */ /* 0x000fe20008000878 */
[----:B------:R-:W-:Y:S02]  /*15660*/  R2UR UR6, R14 ;  /* 0x000000000e0672ca */ /* 0x000fe400000e0000 */
[----:B------:R-:W-:Y:S02]  /*15670*/  R2UR UR7, R15 ;  /* 0x000000000f0772ca */ /* 0x000fe400000e0000 */
[----:B--2---:R-:W-:Y:S02]  /*15680*/  R2UR UR4, R8 ;  /* 0x00000000080472ca */ /* 0x004fe400000e0000 */
[----:B------:R-:W-:Y:S01]  /*15690*/  R2UR UR5, R9 ;  /* 0x00000000090572ca */ /* 0x000fe200000e0000 */
[----:B------:R-:W-:Y:S01]  /*156a0*/  VIADD R14, R12, 0x302 ;  /* 0x000003020c0e7836 */ /* 0x000fe20000000000 */
[----:B------:R0:W5:Y:S01]  /*156b0*/  LDL.LU.64 R8, [R1+0x50] ;  /* 0x0000500001087983 */ /* 0x0001620000300a00 */
[----:B------:R-:W-:Y:S01]  /*156c0*/  IMAD.MOV.U32 R15, RZ, RZ, 0x40000040 ;  /* 0x40000040ff0f7424 */ /* 0x000fe200078e00ff */
[----:B------:R-:W-:-:S02]  /*156d0*/  WARPGROUP.DEPBAR.LE gsb0, 0x0 ;  /* 0x00008000000079c5 */ /* 0x000fc40000010000 */
[----:B------:R-:W-:-:S07]  /*156e0*/  WARPGROUP.ARRIVE ;  /* 0x00000000000079c5 */ /* 0x000fce0000000000 */
[----:B------:R-:W-:Y:S01]  /*156f0*/  HGMMA.64x96x16.F32 R120, gdesc[UR4], R120, gsb0 ;  /* 0x01600000047879f0 */ /* 0x000fe20008000878 */
[----:B------:R-:W-:Y:S02]  /*15700*/  R2UR UR6, R14 ;  /* 0x000000000e0672ca */ /* 0x000fe400000e0000 */
[----:B------:R-:W-:Y:S02]  /*15710*/  R2UR UR7, R15 ;  /* 0x000000000f0772ca */ /* 0x000fe400000e0000 */
[----:B---3--:R-:W-:Y:S02]  /*15720*/  R2UR UR4, R6 ;  /* 0x00000000060472ca */ /* 0x008fe400000e0000 */
[----:B------:R-:W-:Y:S01]  /*15730*/  R2UR UR5, R7 ;  /* 0x00000000070572ca */ /* 0x000fe200000e0000 */
[----:B------:R-:W-:Y:S01]  /*15740*/  VIADD R14, R12, 0x304 ;  /* 0x000003040c0e7836 */ /* 0x000fe20000000000 */
[----:B------:R-:W-:Y:S01]  /*15750*/  MOV R15, 0x40000040 ;  /* 0x40000040000f7802 */ /* 0x000fe20000000f00 */
[----:B------:R0:W5:Y:S01]  /*15760*/  LDL.LU.64 R6, [R1+0x48] ;  /* 0x0000480001067983 */ /* 0x0001620000300a00 */
[----:B------:R-:W-:-:S02]  /*15770*/  WARPGROUP.DEPBAR.LE gsb0, 0x0 ;  /* 0x00008000000079c5 */ /* 0x000fc40000010000 */
[----:B------:R-:W-:-:S07]  /*15780*/  WARPGROUP.ARRIVE ;  /* 0x00000000000079c5 */ /* 0x000fce0000000000 */
[----:B------:R-:W-:Y:S01]  /*15790*/  HGMMA.64x96x16.F32 R120, gdesc[UR4], R120, gsb0 ;  /* 0x01600000047879f0 */ /* 0x000fe20008000878 */
[----:B------:R-:W-:Y:S02]  /*157a0*/  R2UR UR6, R14 ;  /* 0x000000000e0672ca */ /* 0x000fe400000e0000 */
[----:B------:R-:W-:Y:S02]  /*157b0*/  R2UR UR7, R15 ;  /* 0x000000000f0772ca */ /* 0x000fe400000e0000 */
[----:B----4-:R-:W-:Y:S02]  /*157c0*/  R2UR UR4, R4 ;  /* 0x00000000040472ca */ /* 0x010fe400000e0000 */
        /* <DEDUP_REMOVED lines=8> */
[----:B------:R-:W-:Y:S01]  /*15850*/  R2UR UR7, R15 ;  /* 0x000000000f0772ca */ /* 0x000fe200000e0000 */
[----:B------:R-:W-:Y:S01]  /*15860*/  UMOV UR4, UR52 ;  /* 0x0000003400047c82 */ /* 0x000fe20008000000 */
[----:B------:R-:W-:Y:S01]  /*15870*/  UMOV UR5, UR53 ;  /* 0x0000003500057c82 */ /* 0x000fe20008000000 */
[----:B------:R-:W-:Y:S01]  /*15880*/  VIADD R14, R12, 0x600 ;  /* 0x000006000c0e7836 */ /* 0x000fe20000000000 */
[----:B------:R-:W-:Y:S01]  /*15890*/  MOV R15, 0x40000040 ;  /* 0x40000040000f7802 */ /* 0x000fe20000000f00 */
[----:B------:R-:W-:Y:S02]  /*158a0*/  WARPGROUP.DEPBAR.LE gsb0, 0x0 ;  /* 0x00008000000079c5 */ /* 0x000fe40000010000 */
[----:B------:R-:W-:-:S06]  /*158b0*/  WARPGROUP.ARRIVE ;  /* 0x00000000000079c5 */ /* 0x000fcc0000000000 */
[----:B------:R-:W-:Y:S01]  /*158c0*/  HGMMA.64x96x16.F32 R120, gdesc[UR4], R120, gsb0 ;  /* 0x01600000047879f0 */ /* 0x000fe20008000878 */
[----:B------:R-:W-:Y:S02]  /*158d0*/  R2UR UR6, R14 ;  /* 0x000000000e0672ca */ /* 0x000fe400000e0000 */
[----:B------:R-:W-:Y:S01]  /*158e0*/  R2UR UR7, R15 ;  /* 0x000000000f0772ca */ /* 0x000fe200000e0000 */
[----:B------:R-:W-:Y:S01]  /*158f0*/  UMOV UR4, UR48 ;  /* 0x0000003000047c82 */ /* 0x000fe20008000000 */
[----:B------:R-:W-:Y:S01]  /*15900*/  UMOV UR5, UR49 ;  /* 0x0000003100057c82 */ /* 0x000fe20008000000 */
[----:B------:R-:W-:Y:S02]  /*15910*/  VIADD R14, R12, 0x602 ;  /* 0x000006020c0e7836 */ /* 0x000fe40000000000 */
[----:B------:R-:W-:Y:S01]  /*15920*/  IMAD.MOV.U32 R15, RZ, RZ, 0x40000040 ;  /* 0x40000040ff0f7424 */ /* 0x000fe200078e00ff */
[----:B------:R-:W-:Y:S02]  /*15930*/  WARPGROUP.DEPBAR.LE gsb0, 0x0 ;  /* 0x00008000000079c5 */ /* 0x000fe40000010000 */
[----:B------:R-:W-:-:S06]  /*15940*/  WARPGROUP.ARRIVE ;  /* 0x00000000000079c5 */ /* 0x000fcc0000000000 */
        /* <DEDUP_REMOVED lines=23> */
[----:B------:R-:W-:Y:S02]  /*15ac0*/  WARPGROUP.DEPBAR.LE gsb0, 0x0 ;  /* 0x00008000000079c5 */ /* 0x000fe40000010000 */
[----:B------:R-:W-:-:S08]  /*15ad0*/  WARPGROUP.ARRIVE ;  /* 0x00000000000079c5 */ /* 0x000fd00000000000 */
[----:B------:R-:W-:Y:S01]  /*15ae0*/  HGMMA.64x96x16.F32 R120, gdesc[UR4], R120, gsb0 ;  /* 0x01600000047879f0 */ /* 0x000fe20008000878 */
        /* <DEDUP_REMOVED lines=97> */
[----:B0-----:R-:W-:Y:S05]  /*16100*/  @!P0 BRA `(.L_x_4387) ;  /* 0x0000000000048947 */ /* 0x001fea0003800000 */
[----:B------:R-:W-:Y:S01]  /*16110*/  BPT.TRAP 0x1 ;  /* 0x000000040000795c */ /* 0x000fe20000300000 */
.L_x_4387:
[----:B------:R-:W-:Y:S01]  /*16120*/  SHF.L.U32 R2, R194, 0x1f, RZ ;  /* 0x0000001fc2027819 */ /* 0x000fe200000006ff */
[----:B------:R-:W-:-:S04]  /*16130*/  IMAD R14, R23, 0x8, R17 ;  /* 0x00000008170e7824 */ /* 0x000fc800078e0211 */
[----:B------:R0:W1:Y:S01]  /*16140*/  SYNCS.PHASECHK.TRANS64.TRYWAIT P2, [R14+URZ+0x30850], R2 ;  /* 0x030850020e0075a7 */ /* 0x000062000804017f */
[----:B------:R-:W-:Y:S05]  /*16150*/  @!P0 BRA `(.L_x_4388) ;  /* 0x0000000000048947 */ /* 0x000fea0003800000 */
[----:B------:R-:W-:Y:S01]  /*16160*/  BPT.TRAP 0x1 ;  /* 0x000000040000795c */ /* 0x000fe20000300000 */
.L_x_4388:
        /* <DEDUP_REMOVED lines=9> */
.L_x_4390:
[----:B------:R-:W-:Y:S05]  /*16200*/  BSYNC B2 ;  /* 0x0000000000027941 */ /* 0x000fea0003800000 */
.L_x_4389:
[----:B------:R-:W2:Y:S01]  /*16210*/  LDL R12, [R1+0x38] ;  /* 0x00003800010c7983 */ /* 0x000ea20000100800 */
[----:B------:R-:W-:Y:S01]  /*16220*/  IMAD.MOV.U32 R13, RZ, RZ, 0x40000040 ;  /* 0x40000040ff0d7424 */ /* 0x000fe200078e00ff */
[----:B------:R-:W-:Y:S01]  /*16230*/  WARPGROUP.ARRIVE ;  /* 0x00000000000079c5 */ /* 0x000fe20000000000 */
[----:B------:R-:W-:Y:S01]  /*16240*/  FMUL.FTZ R15, R121, UR55 ;  /* 0x00000037790f7c20 */ /* 0x000fe20008410000 */
[----:B------:R-:W-:Y:S01]  /*16250*/  FMUL.FTZ R121, R124, UR55 ;  /* 0x000000377c797c20 */ /* 0x000fe20008410000 */
[----:B------:R-:W-:Y:S01]  /*16260*/  FMUL.FTZ R124, R127, UR55 ;  /* 0x000000377f7c7c20 */ /* 0x000fe20008410000 */
[----:B------:R-:W-:Y:S01]  /*16270*/  R2UR UR7, R13 ;  /* 0x000000000d0772ca */ /* 0x000fe200000e0000 */
[----:B------:R-:W-:Y:S01]  /*16280*/  FMUL.FTZ R127, R130, UR55 ;  /* 0x00000037827f7c20 */ /* 0x000fe20008410000 */
[----:B------:R-:W-:Y:S01]  /*16290*/  MOV R13, 0x40000040 ;  /* 0x40000040000d7802 */ /* 0x000fe20000000f00 */
[----:B------:R-:W-:Y:S01]  /*162a0*/  FMUL.FTZ R130, R133, UR55 ;  /* 0x0000003785827c20 */ /* 0x000fe20008410000 */
[----:B01----:R-:W-:Y:S01]  /*162b0*/  FMUL.FTZ R2, R120, UR55 ;  /* 0x0000003778027c20 */ /* 0x003fe20008410000 */
        /* <DEDUP_REMOVED lines=24> */
[----:B-----5:R-:W-:-:S02]  /*16440*/  @!P1 VIADD R7, R7, 0x30840 ;  /* 0x0003084007079836 */ /* 0x020fc40000000000 */
[----:B------:R-:W-:Y:S01]  /*16450*/  FMUL.FTZ R141, R144, UR55 ;  /* 0x00000037908d7c20 */ /* 0x000fe20008410000 */
[----:B------:R-:W-:Y:S02]  /*16460*/  IMAD R164, R8, -0x60, RZ ;  /* 0xffffffa008a47824 */ /* 0x000fe400078e02ff */
        /* <DEDUP_REMOVED lines=9> */
[----:B------:R-:W-:Y:S01]  /*16500*/  @!P1 PRMT R7, RZ, 0x654, R7 ;  /* 0x00000654ff079816 */ /* 0x000fe20000000007 */
[----:B------:R-:W-:Y:S01]  /*16510*/  FMUL.FTZ R160, R166, UR55 ;  /* 0x00000037a6a07c20 */ /* 0x000fe20008410000 */
[----:B------:R-:W-:Y:S01]  /*16520*/  FMUL.FTZ R161, R167, UR55 ;  /* 0x00000037a7a17c20 */ /* 0x000fe20008410000 */
[----:B------:R-:W-:Y:S01]  /*16530*/  LOP3.LUT P2, RZ, R16, 0x100000, RZ, 0xc0, !PT ;  /* 0x0010000010ff7812 */ /* 0x000fe2000784c0ff */
[----:B------:R-:W0:Y:S08]  /*16540*/  MUFU.TANH R2, R2 ;  /* 0x0000000200027308 */ /* 0x000e300000002400 */
[----:B------:R-:W1:Y:S08]  /*16550*/  MUFU.TANH R15, R15 ;  /* 0x0000000f000f7308 */ /* 0x000e700000002400 */
        /* <DEDUP_REMOVED lines=30> */
[----:B--2---:R-:W-:Y:S01]  /*16740*/  R2UR UR4, R12 ;  /* 0x000000000c0472ca */ /* 0x004fe200000e0000 */
[----:B------:R-:W-:-:S05]  /*16750*/  IMAD.MOV.U32 R12, RZ, RZ, R0 ;  /* 0x000000ffff0c7224 */ /* 0x000fca00078e0000 */
[----:B------:R-:W-:Y:S01]  /*16760*/  R2UR UR6, R12 ;  /* 0x000000000c0672ca */ /* 0x000fe200000e0000 */
[----:B------:R-:W-:Y:S01]  /*16770*/  VIADD R12, R0, 0x80 ;  /* 0x00000080000c7836 */ /* 0x000fe20000000000 */
[----:B------:R-:W2:Y:S08]  /*16780*/  MUFU.TANH R149, R149 ;  /* 0x0000009500957308 */ /* 0x000eb00000002400 */
[----:B------:R-:W0:Y:S03]  /*16790*/  MUFU.TANH R155, R155 ;  /* 0x0000009b009b7308 */ /* 0x000e260000002400 */
[----:B------:R-:W-:Y:S01]  /*167a0*/  HGMMA.64x192x16.F32 R24, R188, gdesc[UR4].tnspB, R24, gsb0 ;  /* 0x42e00004bc187df0 */ /* 0x000fe20008000818 */
[----:B------:R-:W-:Y:S01]  /*167b0*/  R2UR UR6, R12 ;  /* 0x000000000c0672ca */ /* 0x000fe200000e0000 */
[----:B------:R-:W-:Y:S01]  /*167c0*/  VIADD R12, R0, 0x100 ;  /* 0x00000100000c7836 */ /* 0x000fe20000000000 */
[----:B------:R-:W-:Y:S01]  /*167d0*/  R2UR UR7, R13 ;  /* 0x000000000d0772ca */ /* 0x000fe200000e0000 */
[----:B------:R-:W-:Y:S01]  /*167e0*/  IMAD.MOV.U32 R13, RZ, RZ, 0x40000040 ;  /* 0x40000040ff0d7424 */ /* 0x000fe200078e00ff */
        /* <DEDUP_REMOVED lines=26> */
[----:B------:R-:W-:Y:S01]  /*16990*/  VIADD R12, R0, 0x280 ;  /* 0x00000280000c7836 */ /* 0x000fe20000000000 */
[----:B------:R-:W-:Y:S01]  /*169a0*/  R2UR UR7, R13 ;  /* 0x000000000d0772ca */ /* 0x000fe200000e0000 */
[----:B------:R-:W-:Y:S01]  /*169b0*/  FMUL.FTZ R0, R146, UR55 ;  /* 0x0000003792007c20 */ /* 0x000fe20008410000 */
[----:B------:R-:W-:Y:S01]  /*169c0*/  MOV R13, 0x40000040 ;  /* 0x40000040000d7802 */ /* 0x000fe20000000f00 */
        /* <DEDUP_REMOVED lines=14> */
[----:B------:R-:W-:Y:S02]  /*16ab0*/  R2UR UR6, R12 ;  /* 0x000000000c0672ca */ /* 0x000fe400000e0000 */
[----:B------:R-:W-:Y:S02]  /*16ac0*/  R2UR UR7, R13 ;  /* 0x000000000d0772ca */ /* 0x000fe400000e0000 */
[----:B------:R-:W-:Y:S01]  /*16ad0*/  IADD3 R12, R164, 0x1, R196 ;  /* 0x00000001a40c7810 */ /* 0x000fe20007ffe0c4 */
[----:B------:R-:W-:Y:S02]  /*16ae0*/  WARPGROUP.DEPBAR.LE gsb0, 0x0 ;  /* 0x00008000000079c5 */ /* 0x000fe40000010000 */
[----:B------:R-:W-:-:S12]  /*16af0*/  WARPGROUP.ARRIVE ;  /* 0x00000000000079c5 */ /* 0x000fd80000000000 */
[----:B------:R-:W-:Y:S03]  /*16b00*/  HGMMA.64x192x16.F32 R24, R168, gdesc[UR4].tnspB, R24, gsb0 ;  /* 0x42e00004a8187df0 */ /* 0x000fe60008000818 */
[----:B------:R-:W-:Y:S02]  /*16b10*/  WARPGROUP.DEPBAR.LE gsb0, 0x0 ;  /* 0x00008000000079c5 */ /* 0x000fe40000010000 */
[----:B------:R1:W-:Y:S02]  /*16b20*/  @!P1 SYNCS.ARRIVE.TRANS64.RED.A1T0 RZ, [R7+URZ], RZ ;  /* 0x000000ff07ff99a7 */ /* 0x0003e4000810043f */
[----:B-1----:R-:W-:-:S04]  /*16b30*/  IMAD.IADD R7, R12, 0x1, -R197 ;  /* 0x000000010c077824 */ /* 0x002fc800078e0ac5 */
[----:B------:R-:W-:-:S04]  /*16b40*/  IMAD R7, R206, -0x2, R7 ;  /* 0xfffffffece077824 */ /* 0x000fc800078e0207 */
[C---:B------:R-:W-:Y:S01]  /*16b50*/  VIADD R168, R7.reuse, UR54 ;  /* 0x0000003607a87c36 */ /* 0x040fe20008000000 */
[----:B------:R-:W-:Y:S01]  /*16b60*/  IADD3 R167, R7, UR4, RZ ;  /* 0x0000000407a77c10 */ /* 0x000fe2000fffe0ff */
[----:B------:R-:W-:Y:S02]  /*16b70*/  IMAD R7, R206, -0x2, R164 ;  /* 0xfffffffece077824 */ /* 0x000fe400078e02a4 */
[C---:B------:R-:W-:Y:S02]  /*16b80*/  IMAD.IADD R166, R200.reuse, 0x1, R168 ;  /* 0x00000001c8a67824 */ /* 0x040fe400078e02a8 */
[----:B------:R-:W-:Y:S01]  /*16b90*/  IMAD.IADD R165, R200, 0x1, R167 ;  /* 0x00000001c8a57824 */ /* 0x000fe200078e02a7 */
[----:B0-234-:R-:W-:Y:S06]  /*16ba0*/  @!P2 BRA `(.L_x_4392) ;  /* 0x000000000058a947 */ /* 0x01dfec0003800000 */
[----:B------:R-:W-:Y:S01]  /*16bb0*/  IMAD.IADD R171, R200, 0x1, R21 ;  /* 0x00000001c8ab7824 */ /* 0x000fe200078e0215 */
[----:B------:R-:W-:Y:S04]  /*16bc0*/  BSSY B2, `(.L_x_4393) ;  /* 0x0000011000027945 */ /* 0x000fe80003800000 */
[----:B------:R-:W-:-:S13]  /*16bd0*/  ISETP.GT.AND P2, PT, R171, -0x1, PT ;  /* 0xffffffffab00780c */ /* 0x000fda0003f44270 */
[----:B------:R-:W-:Y:S05]  /*16be0*/  @P2 BRA `(.L_x_4394) ;  /* 0x0000000000202947 */ /* 0x000fea0003800000 */
[----:B------:R-:W-:Y:S02]  /*16bf0*/  MOV R169, UR46 ;  /* 0x0000002e00a97c02 */ /* 0x000fe40008000f00 */
[----:B------:R-:W-:Y:S02]  /*16c00*/  LOP3.LUT R171, RZ, R171, RZ, 0x33, !PT ;  /* 0x000000abffab7212 */ /* 0x000fe400078e33ff */
[----:B------:R-:W-:-:S13]  /*16c10*/  ISETP.NE.AND P2, PT, R169, 0x1, PT ;  /* 0x00000001a900780c */ /* 0x000fda0003f45270 */
[----:B------:R-:W0:Y:S02]  /*16c20*/  @P2 LDC.64 R12, c[0x0][0x9e8] ;  /* 0x00027a00ff0c2b82 */ /* 0x000e240000000a00 */
[----:B0-----:R-:W-:-:S05]  /*16c30*/  @P2 IMAD.HI.U32 R12, R171, R12, RZ ;  /* 0x0000000cab0c2227 */ /* 0x001fca00078e00ff */
[----:B------:R-:W-:-:S04]  /*16c40*/  @P2 SHF.R.U32.HI R171, RZ, R13, R12 ;  /* 0x0000000dffab2219 */ /* 0x000fc8000001160c */
[----:B------:R-:W-:Y:S01]  /*16c50*/  LOP3.LUT R12, RZ, R171, RZ, 0x33, !PT ;  /* 0x000000abff0c7212 */ /* 0x000fe200078e33ff */
[----:B------:R-:W-:Y:S06]  /*16c60*/  BRA `(.L_x_4395) ;  /* 0x0000000000187947 */ /* 0x000fec0003800000 */
.L_x_4394:
[----:B------:R-:W-:-:S05]  /*16c70*/  IMAD.U32 R169, RZ, RZ, UR46 ;  /* 0x0000002effa97e24 */ /* 0x000fca000f8e00ff */
[----:B------:R-:W-:-:S13]  /*16c80*/  ISETP.NE.AND P2, PT, R169, 0x1, PT ;  /* 0x00000001a900780c */ /* 0x000fda0003f45270 */
[----:B------:R-:W0:Y:S02]  /*16c90*/  @P2 LDC.64 R12, c[0x0][0x9e8] ;  /* 0x00027a00ff0c2b82 */ /* 0x000e240000000a00 */
[----:B0-----:R-:W-:-:S04]  /*16ca0*/  @P2 IMAD.HI.U32 R170, R171, R12, RZ ;  /* 0x0000000cabaa2227 */ /* 0x001fc800078e00ff */
[----:B------:R-:W-:Y:S01]  /*16cb0*/  IMAD.MOV.U32 R12, RZ, RZ, R171 ;  /* 0x000000ffff0c7224 */ /* 0x000fe200078e00ab */
[----:B------:R-:W-:-:S07]  /*16cc0*/  @P2 SHF.R.U32.HI R12, RZ, R13, R170 ;  /* 0x0000000dff0c2219 */ /* 0x000fce00000116aa */
.L_x_4395:
[----:B------:R-:W-:Y:S05]  /*16cd0*/  BSYNC B2 ;  /* 0x0000000000027941 */ /* 0x000fea0003800000 */
.L_x_4393:
[----:B------:R-:W-:-:S05]  /*16ce0*/  IMAD R12, R12, R169, R7 ;  /* 0x000000a90c0c7224 */ /* 0x000fca00078e0207 */
[----:B------:R-:W-:Y:S02]  /*16cf0*/  VIADDMNMX R166, R12, R169, R166, PT ;  /* 0x000000a90ca67246 */ /* 0x000fe400038001a6 */
[----:B------:R-:W-:-:S07]  /*16d00*/  VIMNMX R165, R165, R12, !PT ;  /* 0x0000000ca5a57248 */ /* 0x000fce0007fe0100 */
.L_x_4392:
[C---:B------:R-:W-:Y:S02]  /*16d10*/  ISETP.GE.AND P2, PT, R164.reuse, 0x2, PT ;  /* 0x00000002a400780c */ /* 0x040fe40003f46270 */
[C---:B------:R-:W-:Y:S02]  /*16d20*/  ISETP.GE.AND P3, PT, R164.reuse, 0x9, PT ;  /* 0x00000009a400780c */ /* 0x040fe40003f66270 */
[C---:B------:R-:W-:Y:S02]  /*16d30*/  ISETP.GT.AND P5, PT, R165.reuse, 0x1, !P2 ;  /* 0x00000001a500780c */ /* 0x040fe400057a4270 */
[----:B------:R-:W-:Y:S02]  /*16d40*/  ISETP.GE.AND P6, PT, R164, 0xa, PT ;  /* 0x0000000aa400780c */ /* 0x000fe40003fc6270 */
[----:B------:R-:W-:Y:S02]  /*16d50*/  ISETP.GT.AND P4, PT, R165, 0x8, !P3 ;  /* 0x00000008a500780c */ /* 0x000fe40005f84270 */
[----:B------:R-:W-:-:S02]  /*16d60*/  ISETP.LT.OR P5, PT, R166, 0x2, P5 ;  /* 0x00000002a600780c */ /* 0x000fc40002fa1670 */
[----:B------:R-:W-:Y:S02]  /*16d70*/  ISETP.LT.OR P4, PT, R166, 0x9, P4 ;  /* 0x00000009a600780c */ /* 0x000fe40002781670 */
[----:B------:R-:W-:Y:S02]  /*16d80*/  FSEL R15, R15, -INF , !P5 ;  /* 0xff8000000f0f7808 */ /* 0x000fe40006800000 */
[----:B------:R-:W-:Y:S02]  /*16d90*/  ISETP.GE.AND P5, PT, R164, 0x11, PT ;  /* 0x00000011a400780c */ /* 0x000fe40003fa6270 */
[----:B------:R-:W-:Y:S02]  /*16da0*/  LOP3.LUT R16, R16, 0xfffffffb, RZ, 0xc0, !PT ;  /* 0xfffffffb10107812 */ /* 0x000fe400078ec0ff */
[----:B------:R-:W-:Y:S02]  /*16db0*/  FSEL R121, R121, -INF , !P4 ;  /* 0xff80000079797808 */ /* 0x000fe40006000000 */
[----:B------:R-:W-:-:S02]  /*16dc0*/  ISETP.GT.AND P4, PT, R165, 0x9, !P6 ;  /* 0x00000009a500780c */ /* 0x000fc40007784270 */
[----:B------:R-:W-:Y:S02]  /*16dd0*/  @P6 LOP3.LUT R16, R16, 0x4, RZ, 0xfc, !PT ;  /* 0x0000000410106812 */ /* 0x000fe400078efcff */
[----:B------:R-:W-:Y:S02]  /*16de0*/  ISETP.LT.OR P4, PT, R166, 0xa, P4 ;  /* 0x0000000aa600780c */ /* 0x000fe40002781670 */
[----:B------:R-:W-:Y:S02]  /*16df0*/  LOP3.LUT R16, R16, 0xfffffff7, RZ, 0xc0, !PT ;  /* 0xfffffff710107812 */ /* 0x000fe400078ec0ff */
[----:B------:R-:W-:Y:S02]  /*16e00*/  FSEL R122, R122, -INF , !P4 ;  /* 0xff8000007a7a7808 */ /* 0x000fe40006000000 */
[----:B------:R-:W-:Y:S02]  /*16e10*/  @P5 LOP3.LUT R16, R16, 0x8, RZ, 0xfc, !PT ;  /* 0x0000000810105812 */ /* 0x000fe400078efcff */
[----:B------:R-:W-:-:S02]  /*16e20*/  ISETP.GT.AND P4, PT, R165, 0x10, !P5 ;  /* 0x00000010a500780c */ /* 0x000fc40006f84270 */
[----:B------:R-:W-:Y:S02]  /*16e30*/  ISETP.GE.AND P5, PT, R164, 0x12, PT ;  /* 0x00000012a400780c */ /* 0x000fe40003fa6270 */
[----:B------:R-:W-:Y:S02]  /*16e40*/  ISETP.LT.OR P4, PT, R166, 0x11, P4 ;  /* 0x00000011a600780c */ /* 0x000fe40002781670 */
[----:B------:R-:W-:Y:S02]  /*16e50*/  LOP3.LUT R16, R16, 0xfff7ffff, RZ, 0xc0, !PT ;  /* 0xfff7ffff10107812 */ /* 0x000fe400078ec0ff */
[----:B------:R-:W-:Y:S02]  /*16e60*/  FSEL R125, R125, -INF , !P4 ;  /* 0xff8000007d7d7808 */ /* 0x000fe40006000000 */
[----:B------:R-:W-:Y:S02]  /*16e70*/  ISETP.GT.AND P4, PT, R165, 0x11, !P5 ;  /* 0x00000011a500780c */ /* 0x000fe40006f84270 */
[----:B------:R-:W-:-:S02]  /*16e80*/  IADD3 R168, R168, 0x8, R200 ;  /* 0x00000008a8a87810 */ /* 0x000fc40007ffe0c8 */
[----:B------:R-:W-:Y:S02]  /*16e90*/  ISETP.LT.OR P4, PT, R166, 0x12, P4 ;  /* 0x00000012a600780c */ /* 0x000fe40002781670 */
[----:B------:R-:W-:Y:S02]  /*16ea0*/  @P5 LOP3.LUT R16, R16, 0x80000, RZ, 0xfc, !PT ;  /* 0x0008000010105812 */ /* 0x000fe400078efcff */
[----:B------:R-:W-:Y:S02]  /*16eb0*/  ISETP.GE.AND P5, PT, R164, 0x19, PT ;  /* 0x00000019a400780c */ /* 0x000fe40003fa6270 */
[----:B------:R-:W-:Y:S02]  /*16ec0*/  LOP3.LUT R16, R16, 0xfffbffff, RZ, 0xc0, !PT ;  /* 0xfffbffff10107812 */ /* 0x000fe400078ec0ff */
[----:B------:R-:W-:Y:S02]  /*16ed0*/  FSEL R126, R126, -INF , !P4 ;  /* 0xff8000007e7e7808 */ /* 0x000fe40006000000 */
[----:B------:R-:W-:-:S02]  /*16ee0*/  ISETP.GT.AND P4, PT, R165, 0x18, !P5 ;  /* 0x00000018a500780c */ /* 0x000fc40006f84270 */
[----:B------:R-:W-:Y:S02]  /*16ef0*/  IADD3 R167, R167, 0x8, R200 ;  /* 0x00000008a7a77810 */ /* 0x000fe40007ffe0c8 */
[----:B------:R-:W-:-:S03]  /*16f00*/  ISETP.LT.OR P4, PT, R166, 0x19, P4 ;  /* 0x00000019a600780c */ /* 0x000fc60002781670 */
[----:B------:R-:W-:Y:S02]  /*16f10*/  @P5 LOP3.LUT R16, R16, 0x40000, RZ, 0xfc, !PT ;  /* 0x0004000010105812 */ /* 0x000fe400078efcff */
[----:B------:R-:W-:Y:S02]  /*16f20*/  ISETP.GE.AND P5, PT, R164, 0x1a, PT ;  /* 0x0000001aa400780c */ /* 0x000fe40003fa6270 */
[----:B------:R-:W-:Y:S02]  /*16f30*/  LOP3.LUT R16, R16, 0xfffdffff, RZ, 0xc0, !PT ;  /* 0xfffdffff10107812 */ /* 0x000fe400078ec0ff */
[----:B------:R-:W-:Y:S02]  /*16f40*/  FSEL R129, R129, -INF , !P4 ;  /* 0xff80000081817808 */ /* 0x000fe40006000000 */
[----:B------:R-:W-:-:S04]  /*16f50*/  ISETP.GT.AND P4, PT, R165, 0x19, !P5 ;  /* 0x00000019a500780c */ /* 0x000fc80006f84270 */
        /* <DEDUP_REMOVED lines=69> */
[----:B------:R-:W-:Y:S02]  /*173b0*/  FSEL R154, R154, -INF , !P4 ;  /* 0xff8000009a9a7808 */ /* 0x000fe40006000000 */
[----:B------:R-:W-:Y:S02]  /*173c0*/  LOP3.LUT R16, R16, 0xffffffdf, RZ, 0xc0, !PT ;  /* 0xffffffdf10107812 */ /* 0x000fe400078ec0ff */
[----:B------:R-:W-:-:S04]  /*173d0*/  ISETP.GT.AND P4, PT, R165, 0x49, !P5 ;  /* 0x00000049a500780c */ /* 0x000fc80006f84270 */
[----:B------:R-:W-:-:S03]  /*173e0*/  ISETP.LT.OR P4, PT, R166, 0x4a, P4 ;  /* 0x0000004aa600780c */ /* 0x000fc60002781670 */
[----:B------:R-:W-:Y:S02]  /*173f0*/  @P5 LOP3.LUT R16, R16, 0x20, RZ, 0xfc, !PT ;  /* 0x0000002010105812 */ /* 0x000fe400078efcff */
[----:B------:R-:W-:Y:S02]  /*17400*/  ISETP.GE.AND P5, PT, R164, 0x51, PT ;  /* 0x00000051a400780c */ /* 0x000fe40003fa6270 */
[----:B------:R-:W-:Y:S02]  /*17410*/  FSEL R155, R155, -INF , !P4 ;  /* 0xff8000009b9b7808 */ /* 0x000fe40006000000 */
[----:B------:R-:W-:Y:S02]  /*17420*/  ISETP.GT.AND P4, PT, R165, 0x50, !P5 ;  /* 0x00000050a500780c */ /* 0x000fe40006f84270 */
[----:B------:R-:W-:Y:S02]  /*17430*/  LOP3.LUT R16, R16, 0xffffffef, RZ, 0xc0, !PT ;  /* 0xffffffef10107812 */ /* 0x000fe400078ec0ff */
[----:B------:R-:W-:-:S04]  /*17440*/  ISETP.LT.OR P4, PT, R166, 0x51, P4 ;  /* 0x00000051a600780c */ /* 0x000fc80002781670 */
[----:B------:R-:W-:Y:S02]  /*17450*/  FSEL R158, R158, -INF , !P4 ;  /* 0xff8000009e9e7808 */ /* 0x000fe40006000000 */
[----:B------:R-:W-:Y:S02]  /*17460*/  ISETP.GE.AND P4, PT, R164, 0x52, PT ;  /* 0x00000052a400780c */ /* 0x000fe40003f86270 */
[----:B------:R-:W-:Y:S02]  /*17470*/  @P5 LOP3.LUT R16, R16, 0x10, RZ, 0xfc, !PT ;  /* 0x0000001010105812 */ /* 0x000fe400078efcff */
[----:B------:R-:W-:Y:S02]  /*17480*/  ISETP.GT.AND P5, PT, R165, 0x51, !P4 ;  /* 0x00000051a500780c */ /* 0x000fe400067a4270 */
[----:B------:R-:W-:Y:S02]  /*17490*/  LOP3.LUT R16, R16, 0xfffffffd, RZ, 0xc0, !PT ;  /* 0xfffffffd10107812 */ /* 0x000fe400078ec0ff */
[----:B------:R-:W-:-:S04]  /*174a0*/  ISETP.LT.OR P5, PT, R166, 0x52, P5 ;  /* 0x00000052a600780c */ /* 0x000fc80002fa1670 */
[----:B------:R-:W-:Y:S02]  /*174b0*/  FSEL R159, R159, -INF , !P5 ;  /* 0xff8000009f9f7808 */ /* 0x000fe40006800000 */
[----:B------:R-:W-:-:S04]  /*174c0*/  ISETP.GE.AND P5, PT, R164, 0x59, PT ;  /* 0x00000059a400780c */ /* 0x000fc80003fa6270 */
[----:B------:R-:W-:-:S04]  /*174d0*/  ISETP.GT.AND P6, PT, R165, 0x58, !P5 ;  /* 0x00000058a500780c */ /* 0x000fc80006fc4270 */
[----:B------:R-:W-:-:S04]  /*174e0*/  ISETP.LT.OR P6, PT, R166, 0x59, P6 ;  /* 0x00000059a600780c */ /* 0x000fc800037c1670 */
[----:B------:R-:W-:Y:S02]  /*174f0*/  FSEL R162, R162, -INF , !P6 ;  /* 0xff800000a2a27808 */ /* 0x000fe40007000000 */
[----:B------:R-:W-:-:S13]  /*17500*/  ISETP.GE.AND P6, PT, R164, 0x1, PT ;  /* 0x00000001a400780c */ /* 0x000fda0003fc6270 */
[----:B------:R-:W-:Y:S02]  /*17510*/  @P6 LOP3.LUT R16, R16, 0x2, RZ, 0xfc, !PT ;  /* 0x0000000210106812 */ /* 0x000fe400078efcff */
[----:B------:R-:W-:Y:S02]  /*17520*/  ISETP.GT.AND P6, PT, R165, RZ, !P6 ;  /* 0x000000ffa500720c */ /* 0x000fe400077c4270 */
[----:B------:R-:W-:Y:S02]  /*17530*/  LOP3.LUT R16, R16, 0xfffffffe, RZ, 0xc0, !PT ;  /* 0xfffffffe10107812 */ /* 0x000fe400078ec0ff */
[----:B------:R-:W-:-:S04]  /*17540*/  ISETP.LT.OR P6, PT, R166, 0x1, P6 ;  /* 0x00000001a600780c */ /* 0x000fc800037c1670 */
[----:B------:R-:W-:Y:S02]  /*17550*/  FSEL R2, R2, -INF , !P6 ;  /* 0xff80000002027808 */ /* 0x000fe40007000000 */
[----:B------:R-:W-:-:S13]  /*17560*/  ISETP.GE.AND P6, PT, R164, 0x5a, PT ;  /* 0x0000005aa400780c */ /* 0x000fda0003fc6270 */
[----:B------:R-:W-:Y:S02]  /*17570*/  @P6 LOP3.LUT R16, R16, 0x1, RZ, 0xfc, !PT ;  /* 0x0000000110106812 */ /* 0x000fe400078efcff */
[----:B------:R-:W-:-:S04]  /*17580*/  ISETP.GT.AND P6, PT, R165, 0x59, !P6 ;  /* 0x00000059a500780c */ /* 0x000fc800077c4270 */
[----:B------:R-:W-:-:S04]  /*17590*/  ISETP.LT.OR P6, PT, R166, 0x5a, P6 ;  /* 0x0000005aa600780c */ /* 0x000fc800037c1670 */
[----:B------:R-:W-:Y:S02]  /*175a0*/  FSEL R163, R163, -INF , !P6 ;  /* 0xff800000a3a37808 */ /* 0x000fe40007000000 */
[----:B------:R-:W-:-:S13]  /*175b0*/  LOP3.LUT P6, RZ, R16, 0x100000, RZ, 0xc0, !PT ;  /* 0x0010000010ff7812 */ /* 0x000fda00078cc0ff */
[----:B------:R-:W-:Y:S05]  /*175c0*/  @!P6 BRA `(.L_x_4396) ;  /* 0x000000000058e947 */ /* 0x000fea0003800000 */
[----:B------:R-:W-:Y:S01]  /*175d0*/  ISETP.GT.AND P6, PT, R20, -0x1, PT ;  /* 0xffffffff1400780c */ /* 0x000fe20003fc4270 */
[----:B------:R-:W-:-:S12]  /*175e0*/  BSSY B2, `(.L_x_4397) ;  /* 0x0000011000027945 */ /* 0x000fd80003800000 */
[----:B------:R-:W-:Y:S05]  /*175f0*/  @P6 BRA `(.L_x_4398) ;  /* 0x0000000000246947 */ /* 0x000fea0003800000 */
[----:B------:R-:W-:Y:S01]  /*17600*/  IMAD.U32 R166, RZ, RZ, UR46 ;  /* 0x0000002effa67e24 */ /* 0x000fe2000f8e00ff */
[----:B------:R-:W-:-:S04]  /*17610*/  IADD3 R165, R202, 0x8, RZ ;  /* 0x00000008caa57810 */ /* 0x000fc80007ffe0ff */
[----:B------:R-:W-:Y:S02]  /*17620*/  ISETP.NE.AND P6, PT, R166, 0x1, PT ;  /* 0x00000001a600780c */ /* 0x000fe40003fc5270 */
[----:B------:R-:W-:-:S11]  /*17630*/  LOP3.LUT R165, RZ, R165, RZ, 0x33, !PT ;  /* 0x000000a5ffa57212 */ /* 0x000fd600078e33ff */
[----:B------:R-:W0:Y:S02]  /*17640*/  @P6 LDC.64 R12, c[0x0][0x9e8] ;  /* 0x00027a00ff0c6b82 */ /* 0x000e240000000a00 */
[----:B0-----:R-:W-:-:S05]  /*17650*/  @P6 IMAD.HI.U32 R12, R165, R12, RZ ;  /* 0x0000000ca50c6227 */ /* 0x001fca00078e00ff */
[----:B------:R-:W-:-:S04]  /*17660*/  @P6 SHF.R.U32.HI R165, RZ, R13, R12 ;  /* 0x0000000dffa56219 */ /* 0x000fc8000001160c */
[----:B------:R-:W-:Y:S01]  /*17670*/  LOP3.LUT R12, RZ, R165, RZ, 0x33, !PT ;  /* 0x000000a5ff0c7212 */ /* 0x000fe200078e33ff */
[----:B------:R-:W-:Y:S06]  /*17680*/  BRA `(.L_x_4399) ;  /* 0x0000000000187947 */ /* 0x000fec0003800000 */
.L_x_4398:
[----:B------:R-:W-:-:S05]  /*17690*/  IMAD.U32 R166, RZ, RZ, UR46 ;  /* 0x0000002effa67e24 */ /* 0x000fca000f8e00ff */
[----:B------:R-:W-:-:S13]  /*176a0*/  ISETP.NE.AND P6, PT, R166, 0x1, PT ;  /* 0x00000001a600780c */ /* 0x000fda0003fc5270 */
[----:B------:R-:W0:Y:S02]  /*176b0*/  @P6 LDC.64 R12, c[0x0][0x9e8] ;  /* 0x00027a00ff0c6b82 */ /* 0x000e240000000a00 */
[----:B0-----:R-:W-:-:S04]  /*176c0*/  @P6 IMAD.HI.U32 R164, R20, R12, RZ ;  /* 0x0000000c14a46227 */ /* 0x001fc800078e00ff */
[----:B------:R-:W-:Y:S01]  /*176d0*/  IMAD.MOV.U32 R12, RZ, RZ, R20 ;  /* 0x000000ffff0c7224 */ /* 0x000fe200078e0014 */
[----:B------:R-:W-:-:S07]  /*176e0*/  @P6 SHF.R.U32.HI R12, RZ, R13, R164 ;  /* 0x0000000dff0c6219 */ /* 0x000fce00000116a4 */
.L_x_4399:
[----:B------:R-:W-:Y:S05]  /*176f0*/  BSYNC B2 ;  /* 0x0000000000027941 */ /* 0x000fea0003800000 */
.L_x_4397:
[----:B------:R-:W-:-:S05]  /*17700*/  IMAD R7, R12, R166, R7 ;  /* 0x000000a60c077224 */ /* 0x000fca00078e0207 */
[----:B------:R-:W-:Y:S02]  /*17710*/  VIADDMNMX R168, R7, R166, R168, PT ;  /* 0x000000a607a87246 */ /* 0x000fe400038001a8 */
[----:B------:R-:W-:-:S07]  /*17720*/  VIMNMX R167, R167, R7, !PT ;  /* 0x00000007a7a77248 */ /* 0x000fce0007fe0100 */
.L_x_4396:
[C---:B------:R-:W-:Y:S01]  /*17730*/  ISETP.GT.AND P2, PT, R167.reuse, 0x1, !P2 ;  /* 0x00000001a700780c */ /* 0x040fe20005744270 */
[----:B------:R-:W-:Y:S01]  /*17740*/  IMAD.MOV.U32 R194, RZ, RZ, R10 ;  /* 0x000000ffffc27224 */ /* 0x000fe200078e000a */
[----:B------:R-:W-:Y:S02]  /*17750*/  LOP3.LUT P6, RZ, R16, 0x8000, RZ, 0xc0, !PT ;  /* 0x0000800010ff7812 */ /* 0x000fe400078cc0ff */
[----:B------:R-:W-:Y:S02]  /*17760*/  ISETP.LT.OR P2, PT, R168, 0x2, P2 ;  /* 0x00000002a800780c */ /* 0x000fe40001741670 */
[----:B------:R-:W-:Y:S02]  /*17770*/  ISETP.GT.AND P3, PT, R167, 0x8, !P3 ;  /* 0x00000008a700780c */ /* 0x000fe40005f64270 */
[----:B------:R-:W-:Y:S02]  /*17780*/  FSEL R120, R120, -INF , !P2 ;  /* 0xff80000078787808 */ /* 0x000fe40005000000 */
[----:B------:R-:W-:-:S02]  /*17790*/  LOP3.LUT P2, RZ, R16, 0x4, RZ, 0xc0, !PT ;  /* 0x0000000410ff7812 */ /* 0x000fc4000784c0ff */
[C---:B------:R-:W-:Y:S02]  /*177a0*/  ISETP.LT.OR P3, PT, R168.reuse, 0x9, P3 ;  /* 0x00000009a800780c */ /* 0x040fe40001f61670 */
[----:B------:R-:W-:Y:S02]  /*177b0*/  ISETP.GT.AND P2, PT, R167, 0x9, !P2 ;  /* 0x00000009a700780c */ /* 0x000fe40005744270 */
[----:B------:R-:W-:Y:S02]  /*177c0*/  FSEL R123, R123, -INF , !P3 ;  /* 0xff8000007b7b7808 */ /* 0x000fe40005800000 */
[----:B------:R-:W-:Y:S02]  /*177d0*/  ISETP.LT.OR P2, PT, R168, 0xa, P2 ;  /* 0x0000000aa800780c */ /* 0x000fe40001741670 */
[----:B------:R-:W-:Y:S02]  /*177e0*/  LOP3.LUT P3, RZ, R16, 0x4000, RZ, 0xc0, !PT ;  /* 0x0000400010ff7812 */ /* 0x000fe4000786c0ff */
[----:B------:R-:W-:-:S02]  /*177f0*/  FSEL R124, R124, -INF , !P2 ;  /* 0xff8000007c7c7808 */ /* 0x000fc40005000000 */
[----:B------:R-:W-:Y:S02]  /*17800*/  LOP3.LUT P2, RZ, R16, 0x8, RZ, 0xc0, !PT ;  /* 0x0000000810ff7812 */ /* 0x000fe4000784c0ff */
[C---:B------:R-:W-:Y:S02]  /*17810*/  ISETP.GT.AND P4, PT, R167.reuse, 0x51, !P4 ;  /* 0x00000051a700780c */ /* 0x040fe40006784270 */
[C---:B------:R-:W-:Y:S02]  /*17820*/  ISETP.GT.AND P2, PT, R167.reuse, 0x10, !P2 ;  /* 0x00000010a700780c */ /* 0x040fe40005744270 */
[----:B------:R-:W-:Y:S02]  /*17830*/  ISETP.GT.AND P5, PT, R167, 0x58, !P5 ;  /* 0x00000058a700780c */ /* 0x000fe40006fa4270 */
[C---:B------:R-:W-:Y:S02]  /*17840*/  ISETP.LT.OR P2, PT, R168.reuse, 0x11, P2 ;  /* 0x00000011a800780c */ /* 0x040fe40001741670 */
[----:B------:R-:W-:-:S02]  /*17850*/  ISETP.LT.OR P4, PT, R168, 0x52, P4 ;  /* 0x00000052a800780c */ /* 0x000fc40002781670 */
[----:B------:R-:W-:Y:S02]  /*17860*/  FSEL R127, R127, -INF , !P2 ;  /* 0xff8000007f7f7808 */ /* 0x000fe40005000000 */
[----:B------:R-:W-:Y:S02]  /*17870*/  LOP3.LUT P2, RZ, R16, 0x80000, RZ, 0xc0, !PT ;  /* 0x0008000010ff7812 */ /* 0x000fe4000784c0ff */
[----:B------:R-:W-:Y:S02]  /*17880*/  ISETP.LT.OR P5, PT, R168, 0x59, P5 ;  /* 0x00000059a800780c */ /* 0x000fe40002fa1670 */
[----:B------:R-:W-:Y:S02]  /*17890*/  ISETP.GT.AND P2, PT, R167, 0x11, !P2 ;  /* 0x00000011a700780c */ /* 0x000fe40005744270 */
[----:B------:R-:W-:Y:S02]  /*178a0*/  FSEL R156, R156, -INF , !P4 ;  /* 0xff8000009c9c7808 */ /* 0x000fe40006000000 */
[----:B------:R-:W-:-:S02]  /*178b0*/  ISETP.LT.OR P2, PT, R168, 0x12, P2 ;  /* 0x00000012a800780c */ /* 0x000fc40001741670 */
[----:B------:R-:W-:Y:S02]  /*178c0*/  FSEL R160, R160, -INF , !P5 ;  /* 0xff800000a0a07808 */ /* 0x000fe40006800000 */
[----:B------:R-:W-:Y:S02]  /*178d0*/  FSEL R128, R128, -INF , !P2 ;  /* 0xff80000080807808 */ /* 0x000fe40005000000 */
[----:B------:R-:W-:Y:S02]  /*178e0*/  LOP3.LUT P2, RZ, R16, 0x40000, RZ, 0xc0, !PT ;  /* 0x0004000010ff7812 */ /* 0x000fe4000784c0ff */
[----:B------:R-:W-:Y:S02]  /*178f0*/  @!P1 IADD3 R14, R14, 0x30860, RZ ;  /* 0x000308600e0e9810 */ /* 0x000fe40007ffe0ff */
[----:B------:R-:W-:-:S04]  /*17900*/  ISETP.GT.AND P2, PT, R167, 0x18, !P2 ;  /* 0x00000018a700780c */ /* 0x000fc80005744270 */
[----:B------:R-:W-:-:S04]  /*17910*/  ISETP.LT.OR P2, PT, R168, 0x19, P2 ;  /* 0x00000019a800780c */ /* 0x000fc80001741670 */
[----:B------:R-:W-:Y:S02]  /*17920*/  FSEL R131, R131, -INF , !P2 ;  /* 0xff80000083837808 */ /* 0x000fe40005000000 */
[----:B------:R-:W-:-:S04]  /*17930*/  LOP3.LUT P2, RZ, R16, 0x20000, RZ, 0xc0, !PT ;  /* 0x0002000010ff7812 */ /* 0x000fc8000784c0ff */
[----:B------:R-:W-:-:S04]  /*17940*/  ISETP.GT.AND P2, PT, R167, 0x19, !P2 ;  /* 0x00000019a700780c */ /* 0x000fc80005744270 */
[----:B------:R-:W-:-:S04]  /*17950*/  ISETP.LT.OR P2, PT, R168, 0x1a, P2 ;  /* 0x0000001aa800780c */ /* 0x000fc80001741670 */
[----:B------:R-:W-:Y:S02]  /*17960*/  FSEL R132, R132, -INF , !P2 ;  /* 0xff80000084847808 */ /* 0x000fe40005000000 */
[----:B------:R-:W-:-:S04]  /*17970*/  LOP3.LUT P2, RZ, R16, 0x10000, RZ, 0xc0, !PT ;  /* 0x0001000010ff7812 */ /* 0x000fc8000784c0ff */
[----:B------:R-:W-:-:S04]  /*17980*/  ISETP.GT.AND P2, PT, R167, 0x20, !P2 ;  /* 0x00000020a700780c */ /* 0x000fc80005744270 */
[----:B------:R-:W-:-:S04]  /*17990*/  ISETP.LT.OR P2, PT, R168, 0x21, P2 ;  /* 0x00000021a800780c */ /* 0x000fc80001741670 */
[----:B------:R-:W-:Y:S02]  /*179a0*/  FSEL R133, R133, -INF , !P2 ;  /* 0xff80000085857808 */ /* 0x000fe40005000000 */
[----:B------:R-:W-:Y:S02]  /*179b0*/  ISETP.GT.AND P2, PT, R167, 0x21, !P6 ;  /* 0x00000021a700780c */ /* 0x000fe40007744270 */
[----:B------:R-:W-:Y:S02]  /*179c0*/  LOP3.LUT P6, RZ, R16, 0x20, RZ, 0xc0, !PT ;  /* 0x0000002010ff7812 */ /* 0x000fe400078cc0ff */
[----:B------:R-:W-:-:S04]  /*179d0*/  ISETP.LT.OR P2, PT, R168, 0x22, P2 ;  /* 0x00000022a800780c */ /* 0x000fc80001741670 */
[----:B------:R-:W-:Y:S02]  /*179e0*/  FSEL R134, R134, -INF , !P2 ;  /* 0xff80000086867808 */ /* 0x000fe40005000000 */
[----:B------:R-:W-:Y:S02]  /*179f0*/  ISETP.GT.AND P2, PT, R167, 0x28, !P3 ;  /* 0x00000028a700780c */ /* 0x000fe40005f44270 */
[----:B------:R-:W-:Y:S02]  /*17a00*/  LOP3.LUT P3, RZ, R16, 0x10, RZ, 0xc0, !PT ;  /* 0x0000001010ff7812 */ /* 0x000fe4000786c0ff */
        /* <DEDUP_REMOVED lines=10> */
[----:B------:R-:W-:Y:S02]  /*17ab0*/  FMNMX.FTZ R0, R2, R4, !PT ;  /* 0x0000000402007209 */ /* 0x000fe40007810000 */
[----:B------:R-:W-:Y:S02]  /*17ac0*/  LOP3.LUT P2, RZ, R16, 0x800, RZ, 0xc0, !PT ;  /* 0x0000080010ff7812 */ /* 0x000fe4000784c0ff */
[----:B------:R-:W-:Y:S02]  /*17ad0*/  FMNMX.FTZ R0, R15, R0, !PT ;  /* 0x000000000f007209 */ /* 0x000fe40007810000 */
[----:B------:R-:W-:Y:S02]  /*17ae0*/  ISETP.GT.AND P2, PT, R167, 0x31, !P2 ;  /* 0x00000031a700780c */ /* 0x000fe40005744270 */
[----:B------:R-:W-:-:S02]  /*17af0*/  FMNMX.FTZ R7, R121, R0, !PT ;  /* 0x0000000079077209 */ /* 0x000fc40007810000 */
[----:B------:R-:W-:Y:S02]  /*17b00*/  ISETP.LT.OR P2, PT, R168, 0x32, P2 ;  /* 0x00000032a800780c */ /* 0x000fe40001741670 */
[----:B------:R-:W-:Y:S02]  /*17b10*/  FMNMX.FTZ R0, R122, R7, !PT ;  /* 0x000000077a007209 */ /* 0x000fe40007810000 */
[----:B------:R-:W-:Y:S02]  /*17b20*/  FSEL R143, R143, -INF , !P2 ;  /* 0xff8000008f8f7808 */ /* 0x000fe40005000000 */
[----:B------:R-:W-:Y:S02]  /*17b30*/  FMNMX.FTZ R7, R125, R0, !PT ;  /* 0x000000007d077209 */ /* 0x000fe40007810000 */
[----:B------:R-:W-:Y:S02]  /*17b40*/  LOP3.LUT P2, RZ, R16, 0x400, RZ, 0xc0, !PT ;  /* 0x0000040010ff7812 */ /* 0x000fe4000784c0ff */
[----:B------:R-:W-:-:S02]  /*17b50*/  FMNMX.FTZ R0, R126, R7, !PT ;  /* 0x000000077e007209 */ /* 0x000fc40007810000 */
[----:B------:R-:W-:Y:S02]  /*17b60*/  ISETP.GT.AND P2, PT, R167, 0x38, !P2 ;  /* 0x00000038a700780c */ /* 0x000fe40005744270 */
[----:B------:R-:W-:Y:S02]  /*17b70*/  FMNMX.FTZ R7, R129, R0, !PT ;  /* 0x0000000081077209 */ /* 0x000fe40007810000 */
[----:B------:R-:W-:Y:S02]  /*17b80*/  ISETP.LT.OR P2, PT, R168, 0x39, P2 ;  /* 0x00000039a800780c */ /* 0x000fe40001741670 */
[----:B------:R-:W-:Y:S02]  /*17b90*/  FMNMX.FTZ R0, R130, R7, !PT ;  /* 0x0000000782007209 */ /* 0x000fe40007810000 */
[----:B------:R-:W-:Y:S02]  /*17ba0*/  FSEL R144, R144, -INF , !P2 ;  /* 0xff80000090907808 */ /* 0x000fe40005000000 */
[----:B------:R-:W-:-:S02]  /*17bb0*/  FMNMX.FTZ R7, R135, R0, !PT ;  /* 0x0000000087077209 */ /* 0x000fc40007810000 */
[----:B------:R-:W-:Y:S02]  /*17bc0*/  LOP3.LUT P2, RZ, R16, 0x200, RZ, 0xc0, !PT ;  /* 0x0000020010ff7812 */ /* 0x000fe4000784c0ff */
[----:B------:R-:W-:Y:S02]  /*17bd0*/  FMNMX.FTZ R0, R136, R7, !PT ;  /* 0x0000000788007209 */ /* 0x000fe40007810000 */
[----:B------:R-:W-:Y:S02]  /*17be0*/  ISETP.GT.AND P2, PT, R167, 0x39, !P2 ;  /* 0x00000039a700780c */ /* 0x000fe40005744270 */
[----:B------:R-:W-:Y:S02]  /*17bf0*/  FMNMX.FTZ R7, R139, R0, !PT ;  /* 0x000000008b077209 */ /* 0x000fe40007810000 */
[----:B------:R-:W-:Y:S02]  /*17c00*/  ISETP.LT.OR P2, PT, R168, 0x3a, P2 ;  /* 0x0000003aa800780c */ /* 0x000fe40001741670 */
[----:B------:R-:W-:-:S02]  /*17c10*/  FMNMX.FTZ R0, R140, R7, !PT ;  /* 0x000000078c007209 */ /* 0x000fc40007810000 */
        /* <DEDUP_REMOVED lines=25> */
[----:B------:R-:W-:Y:S01]  /*17db0*/  ISETP.GT.AND P2, PT, R167, 0x49, !P6 ;  /* 0x00000049a700780c */ /* 0x000fe20007744270 */
[----:B------:R-:W0:Y:S01]  /*17dc0*/  SHFL.BFLY PT, R7, R164, 0x2, 0x1f ;  /* 0x0c401f00a4077f89 */ /* 0x000e2200000e0000 */
[----:B------:R-:W-:Y:S02]  /*17dd0*/  LOP3.LUT P6, RZ, R16, 0x2, RZ, 0xc0, !PT ;  /* 0x0000000210ff7812 */ /* 0x000fe400078cc0ff */
[----:B------:R-:W-:-:S04]  /*17de0*/  ISETP.LT.OR P2, PT, R168, 0x4a, P2 ;  /* 0x0000004aa800780c */ /* 0x000fc80001741670 */
[----:B------:R-:W-:Y:S02]  /*17df0*/  FSEL R153, R153, -INF , !P2 ;  /* 0xff80000099997808 */ /* 0x000fe40005000000 */
[----:B------:R-:W-:-:S04]  /*17e00*/  ISETP.GT.AND P2, PT, R167, 0x50, !P3 ;  /* 0x00000050a700780c */ /* 0x000fc80005f44270 */
[----:B------:R-:W-:-:S04]  /*17e10*/  ISETP.LT.OR P2, PT, R168, 0x51, P2 ;  /* 0x00000051a800780c */ /* 0x000fc80001741670 */
[----:B------:R-:W-:Y:S02]  /*17e20*/  FSEL R157, R157, -INF , !P2 ;  /* 0xff8000009d9d7808 */ /* 0x000fe40005000000 */
[----:B------:R-:W-:Y:S02]  /*17e30*/  ISETP.GT.AND P2, PT, R167, RZ, !P6 ;  /* 0x000000ffa700720c */ /* 0x000fe40007744270 */
[----:B------:R-:W-:Y:S02]  /*17e40*/  LOP3.LUT P6, RZ, R16, 0x1, RZ, 0xc0, !PT ;  /* 0x0000000110ff7812 */ /* 0x000fe400078cc0ff */
[----:B------:R-:W-:Y:S02]  /*17e50*/  ISETP.LT.OR P2, PT, R168, 0x1, P2 ;  /* 0x00000001a800780c */ /* 0x000fe40001741670 */
[----:B0-----:R-:W-:Y:S01]  /*17e60*/  FMNMX.FTZ R165, R164, R7, !PT ;  /* 0x00000007a4a57209 */ /* 0x001fe20007810000 */
[----:B------:R-:W-:Y:S01]  /*17e70*/  IMAD.U32 R7, RZ, RZ, UR43 ;  /* 0x0000002bff077e24 */ /* 0x000fe2000f8e00ff */
[----:B------:R-:W-:-:S02]  /*17e80*/  FSEL R23, R23, -INF , !P2 ;  /* 0xff80000017177808 */ /* 0x000fc40005000000 */
[----:B------:R-:W-:Y:S01]  /*17e90*/  ISETP.GT.AND P3, PT, R167, 0x59, !P6 ;  /* 0x00000059a700780c */ /* 0x000fe20007764270 */
[----:B------:R-:W0:Y:S03]  /*17ea0*/  SHFL.BFLY PT, R12, R165, 0x1, 0x1f ;  /* 0x0c201f00a50c7f89 */ /* 0x000e2600000e0000 */
[----:B------:R-:W-:-:S04]  /*17eb0*/  ISETP.LT.OR P3, PT, R168, 0x5a, P3 ;  /* 0x0000005aa800780c */ /* 0x000fc80001f61670 */
[----:B------:R-:W-:Y:S02]  /*17ec0*/  FSEL R161, R161, -INF , !P3 ;  /* 0xff800000a1a17808 */ /* 0x000fe40005800000 */
[----:B0-----:R-:W-:Y:S02]  /*17ed0*/  FMNMX.FTZ R12, R165, R12, !PT ;  /* 0x0000000ca50c7209 */ /* 0x001fe40007810000 */
[----:B------:R-:W-:Y:S02]  /*17ee0*/  FMNMX.FTZ R165, R23, R3, !PT ;  /* 0x0000000317a57209 */ /* 0x000fe40007810000 */
[C---:B------:R-:W-:Y:S01]  /*17ef0*/  FSETP.NEU.FTZ.AND P2, PT, R12.reuse, -INF , PT ;  /* 0xff8000000c00780b */ /* 0x040fe20003f5d000 */
[----:B------:R-:W-:-:S05]  /*17f00*/  FMUL.FTZ R0, R12, R7 ;  /* 0x000000070c007220 */ /* 0x000fca0000410000 */
[----:B------:R-:W-:-:S05]  /*17f10*/  FSEL R0, R0, RZ, P2 ;  /* 0x000000ff00007208 */ /* 0x000fca0001000000 */
[--C-:B------:R-:W-:Y:S01]  /*17f20*/  FFMA.FTZ R188, R2, R7, -R0.reuse ;  /* 0x0000000702bc7223 */ /* 0x100fe20000010800 */
[----:B------:R-:W-:Y:S01]  /*17f30*/  FMNMX.FTZ R2, R120, R165, !PT ;  /* 0x000000a578027209 */ /* 0x000fe20007810000 */
[-CC-:B------:R-:W-:Y:S01]  /*17f40*/  FFMA.FTZ R190, R121, R7.reuse, -R0.reuse ;  /* 0x0000000779be7223 */ /* 0x180fe20000010800 */
[-CC-:B------:R-:W-:Y:S01]  /*17f50*/  FFMA.FTZ R184, R125, R7.reuse, -R0.reuse ;  /* 0x000000077db87223 */ /* 0x180fe20000010800 */
[-CC-:B------:R-:W-:Y:S01]  /*17f60*/  FFMA.FTZ R186, R129, R7.reuse, -R0.reuse ;  /* 0x0000000781ba7223 */ /* 0x180fe20000010800 */
[----:B------:R-:W-:Y:S01]  /*17f70*/  FMNMX.FTZ R165, R123, R2, !PT ;  /* 0x000000027ba57209 */ /* 0x000fe20007810000 */
[-CC-:B------:R-:W-:Y:S01]  /*17f80*/  FFMA.FTZ R180, R135, R7.reuse, -R0.reuse ;  /* 0x0000000787b47223 */ /* 0x180fe20000010800 */
[-CC-:B------:R-:W-:Y:S01]  /*17f90*/  FFMA.FTZ R176, R141, R7.reuse, -R0.reuse ;  /* 0x000000078db07223 */ /* 0x180fe20000010800 */
[--C-:B------:R-:W-:Y:S01]  /*17fa0*/  FFMA.FTZ R122, R122, R7, -R0.reuse ;  /* 0x000000077a7a7223 */ /* 0x100fe20000010800 */
[----:B------:R-:W-:Y:S01]  /*17fb0*/  FMNMX.FTZ R2, R124, R165, !PT ;  /* 0x000000a57c027209 */ /* 0x000fe20007810000 */
[-CC-:B------:R-:W-:Y:S01]  /*17fc0*/  FFMA.FTZ R182, R139, R7.reuse, -R0.reuse ;  /* 0x000000078bb67223 */ /* 0x180fe20000010800 */
[-CC-:B------:R-:W-:Y:S01]  /*17fd0*/  FFMA.FTZ R139, R151, R7.reuse, -R0.reuse ;  /* 0x00000007978b7223 */ /* 0x180fe20000010800 */
[----:B------:R-:W-:Y:S01]  /*17fe0*/  FSEL R151, R12, RZ, P2 ;  /* 0x000000ff0c977208 */ /* 0x000fe20001000000 */
        /* <DEDUP_REMOVED lines=8> */
[-CC-:B------:R-:W-:Y:S01]  /*18070*/  FFMA.FTZ R172, R150, R7.reuse, -R0.reuse ;  /* 0x0000000796ac7223 */ /* 0x180fe20000010800 */
        /* <DEDUP_REMOVED lines=20> */
[----:B------:R-:W-:Y:S01]  /*181c0*/  FMNMX.FTZ R2, R148, R129, !PT ;  /* 0x0000008194027209 */ /* 0x000fe20007810000 */
[-CC-:B------:R-:W-:Y:S01]  /*181d0*/  FFMA.FTZ R129, R136, R7.reuse, -R0.reuse ;  /* 0x0000000788817223 */ /* 0x180fe20000010800 */
[----:B------:R-:W-:Y:S02]  /*181e0*/  FFMA.FTZ R136, R147, R7, -R0 ;  /* 0x0000000793887223 */ /* 0x000fe40000010800 */
        /* <DEDUP_REMOVED lines=9> */
[----:B------:R-:W-:-:S03]  /*18280*/  FFMA.FTZ R135, R142, R7, -R0 ;  /* 0x000000078e877223 */ /* 0x000fc60000010800 */
[----:B------:R-:W-:-:S03]  /*18290*/  FMNMX.FTZ R2, R161, R2, !PT ;  /* 0x00000002a1027209 */ /* 0x000fc60007810000 */
[----:B------:R-:W-:Y:S02]  /*182a0*/  MUFU.EX2 R129, R129 ;  /* 0x0000008100817308 */ /* 0x000fe40000000800 */
[----:B------:R-:W0:Y:S06]  /*182b0*/  SHFL.BFLY PT, R141, R2, 0x2, 0x1f ;  /* 0x0c401f00028d7f89 */ /* 0x000e2c00000e0000 */
[----:B------:R-:W-:Y:S08]  /*182c0*/  MUFU.EX2 R182, R182 ;  /* 0x000000b600b67308 */ /* 0x000ff00000000800 */
[----:B------:R-:W-:Y:S08]  /*182d0*/  MUFU.EX2 R130, R130 ;  /* 0x0000008200827308 */ /* 0x000ff00000000800 */
[----:B------:R-:W-:Y:S01]  /*182e0*/  MUFU.EX2 R176, R176 ;  /* 0x000000b000b07308 */ /* 0x000fe20000000800 */
[----:B0-----:R-:W-:Y:S01]  /*182f0*/  FMNMX.FTZ R122, R2, R141, !PT ;  /* 0x0000008d027a7209 */ /* 0x001fe20007810000 */
[----:B------:R-:W-:Y:S01]  /*18300*/  FFMA.FTZ R141, R159, R7, -R0 ;  /* 0x000000079f8d7223 */ /* 0x000fe20000010800 */
[----:B------:R-:W-:-:S03]  /*18310*/  FADD.FTZ R0, -R151, R4 ;  /* 0x0000000497007221 */ /* 0x000fc60000010100 */
[----:B------:R-:W0:Y:S01]  /*18320*/  SHFL.BFLY PT, R147, R122, 0x1, 0x1f ;  /* 0x0c201f007a937f89 */ /* 0x000e2200000e0000 */
[----:B------:R-:W-:Y:S01]  /*18330*/  FMUL.FTZ R0, R0, R7 ;  /* 0x0000000700007220 */ /* 0x000fe20000410000 */
[----:B------:R-:W-:Y:S08]  /*18340*/  MUFU.EX2 R135, R135 ;  /* 0x0000008700877308 */ /* 0x000ff00000000800 */
[----:B------:R-:W1:Y:S08]  /*18350*/  MUFU.EX2 R0, R0 ;  /* 0x0000000000007308 */ /* 0x000e700000000800 */
[----:B------:R-:W-:Y:S01]  /*18360*/  MUFU.EX2 R178, R178 ;  /* 0x000000b200b27308 */ /* 0x000fe20000000800 */
[----:B0-----:R-:W-:-:S07]  /*18370*/  FMNMX.FTZ R122, R122, R147, !PT ;  /* 0x000000937a7a7209 */ /* 0x001fce0007810000 */
[----:B------:R-:W-:Y:S01]  /*18380*/  MUFU.EX2 R136, R136 ;  /* 0x0000008800887308 */ /* 0x000fe20000000800 */
[----:B-1----:R-:W-:Y:S01]  /*18390*/  FFMA.FTZ R6, R0, R6, R188 ;  /* 0x0000000600067223 */ /* 0x002fe200000100bc */
[C---:B------:R-:W-:Y:S01]  /*183a0*/  FSETP.NEU.FTZ.AND P2, PT, R122.reuse, -INF , PT ;  /* 0xff8000007a00780b */ /* 0x040fe20003f5d000 */
[C---:B------:R-:W-:Y:S01]  /*183b0*/  FMUL.FTZ R142, R122.reuse, R7 ;  /* 0x000000077a8e7220 */ /* 0x040fe20000410000 */
[----:B------:R-:W-:Y:S02]  /*183c0*/  F2FP.F16.F32.PACK_AB R188, R15, R188 ;  /* 0x000000bc0fbc723e */ /* 0x000fe400000000ff */
[----:B------:R-:W-:Y:S02]  /*183d0*/  FSEL R2, R122, RZ, P2 ;  /* 0x000000ff7a027208 */ /* 0x000fe40001000000 */
[----:B------:R-:W-:Y:S01]  /*183e0*/  FSEL R142, R142, RZ, P2 ;  /* 0x000000ff8e8e7208 */ /* 0x000fe20001000000 */
[----:B------:R-:W-:Y:S01]  /*183f0*/  MUFU.EX2 R172, R172 ;  /* 0x000000ac00ac7308 */ /* 0x000fe20000000800 */
[----:B------:R-:W-:Y:S01]  /*18400*/  ISETP.GT.AND P2, PT, R8, R203, PT ;  /* 0x000000cb0800720c */ /* 0x000fe20003f44270 */
[----:B------:R-:W-:Y:S01]  /*18410*/  FADD.FTZ R2, -R2, R3 ;  /* 0x0000000302027221 */ /* 0x000fe20000010100 */
[----:B------:R-:W-:-:S02]  /*18420*/  VIADD R8, R8, 0xffffffff ;  /* 0xffffffff08087836 */ /* 0x000fc40000000000 */
[-CC-:B------:R-:W-:Y:S01]  /*18430*/  FFMA.FTZ R189, R23, R7.reuse, -R142.reuse ;  /* 0x0000000717bd7223 */ /* 0x180fe2000001088e */
[-CC-:B------:R-:W-:Y:S01]  /*18440*/  FFMA.FTZ R23, R120, R7.reuse, -R142.reuse ;  /* 0x0000000778177223 */ /* 0x180fe2000001088e */
[-C--:B------:R-:W-:Y:S01]  /*18450*/  FMUL.FTZ R2, R2, R7.reuse ;  /* 0x0000000702027220 */ /* 0x080fe20000410000 */
[-CC-:B------:R-:W-:Y:S01]  /*18460*/  FFMA.FTZ R191, R123, R7.reuse, -R142.reuse ;  /* 0x000000077bbf7223 */ /* 0x180fe2000001088e */
[-C--:B------:R-:W-:Y:S01]  /*18470*/  FFMA.FTZ R177, R13, R7.reuse, -R142 ;  /* 0x000000070db17223 */ /* 0x080fe2000001088e */
[----:B------:R-:W-:Y:S01]  /*18480*/  FADD.FTZ R13, R15, R6 ;  /* 0x000000060f0d7221 */ /* 0x000fe20000010000 */
[----:B------:R-:W-:Y:S01]  /*18490*/  MUFU.EX2 R189, R189 ;  /* 0x000000bd00bd7308 */ /* 0x000fe20000000800 */
[-CC-:B------:R-:W-:Y:S01]  /*184a0*/  FFMA.FTZ R120, R124, R7.reuse, -R142.reuse ;  /* 0x000000077c787223 */ /* 0x180fe2000001088e */
[-CC-:B------:R-:W-:Y:S01]  /*184b0*/  FFMA.FTZ R185, R127, R7.reuse, -R142.reuse ;  /* 0x000000077fb97223 */ /* 0x180fe2000001088e */
[----:B------:R-:W-:Y:S01]  /*184c0*/  FADD.FTZ R6, R190, R13 ;  /* 0x0000000dbe067221 */ /* 0x000fe20000010000 */
[-CC-:B------:R-:W-:Y:S01]  /*184d0*/  FFMA.FTZ R187, R131, R7.reuse, -R142.reuse ;  /* 0x0000000783bb7223 */ /* 0x180fe2000001088e */
[-CC-:B------:R-:W-:Y:S01]  /*184e0*/  FFMA.FTZ R123, R128, R7.reuse, -R142.reuse ;  /* 0x00000007807b7223 */ /* 0x180fe2000001088e */
[-C--:B------:R-:W-:Y:S01]  /*184f0*/  FFMA.FTZ R124, R132, R7.reuse, -R142 ;  /* 0x00000007847c7223 */ /* 0x080fe2000001088e */
[----:B------:R-:W-:Y:S01]  /*18500*/  FADD.FTZ R131, R121, R6 ;  /* 0x0000000679837221 */ /* 0x000fe20000010000 */
[----:B------:R-:W0:Y:S01]  /*18510*/  MUFU.EX2 R2, R2 ;  /* 0x0000000200027308 */ /* 0x000e220000000800 */
[-CC-:B------:R-:W-:Y:S01]  /*18520*/  FFMA.FTZ R181, R133, R7.reuse, -R142.reuse ;  /* 0x0000000785b57223 */ /* 0x180fe2000001088e */
[-CC-:B------:R-:W-:Y:S01]  /*18530*/  FFMA.FTZ R127, R134, R7.reuse, -R142.reuse ;  /* 0x00000007867f7223 */ /* 0x180fe2000001088e */
[----:B------:R-:W-:Y:S01]  /*18540*/  FADD.FTZ R128, R184, R131 ;  /* 0x00000083b8807221 */ /* 0x000fe20000010000 */
        /* <DEDUP_REMOVED lines=9> */
[----:B------:R-:W-:Y:S01]  /*185e0*/  FFMA.FTZ R160, R160, R7, -R142 ;  /* 0x00000007a0a07223 */ /* 0x000fe2000001088e */
[----:B------:R-:W-:-:S02]  /*185f0*/  F2FP.F16.F32.PACK_AB R190, R121, R190 ;  /* 0x000000be79be723e */ /* 0x000fc400000000ff */
[----:B------:R-:W2:Y:S01]  /*18600*/  MUFU.EX2 R191, R191 ;  /* 0x000000bf00bf7308 */ /* 0x000ea20000000800 */
[----:B0-----:R-:W-:Y:S01]  /*18610*/  FFMA.FTZ R6, R2, R5, R189 ;  /* 0x0000000502067223 */ /* 0x001fe200000100bd */
[C---:B------:R-:W-:Y:S01]  /*18620*/  FADD.FTZ R5, R125.reuse, R128 ;  /* 0x000000807d057221 */ /* 0x040fe20000010000 */
[----:B------:R-:W-:-:S03]  /*18630*/  F2FP.F16.F32.PACK_AB R184, R125, R184 ;  /* 0x000000b87db8723e */ /* 0x000fc600000000ff */
[----:B------:R-:W-:Y:S01]  /*18640*/  FADD.FTZ R133, R186, R5 ;  /* 0x00000005ba857221 */ /* 0x000fe20000010000 */
[----:B------:R-:W-:Y:S01]  /*18650*/  FFMA.FTZ R5, R145, R7, -R142 ;  /* 0x0000000791057223 */ /* 0x000fe2000001088e */
[----:B------:R-:W0:Y:S01]  /*18660*/  MUFU.EX2 R120, R120 ;  /* 0x0000007800787308 */ /* 0x000e220000000800 */
[C---:B-1----:R-:W-:Y:S01]  /*18670*/  FADD.FTZ R6, R23.reuse, R6 ;  /* 0x0000000617067221 */ /* 0x042fe20000010000 */
[C---:B------:R-:W-:Y:S01]  /*18680*/  FADD.FTZ R133, R126.reuse, R133 ;  /* 0x000000857e857221 */ /* 0x040fe20000010000 */
[----:B------:R-:W-:Y:S02]  /*18690*/  F2FP.F16.F32.PACK_AB R186, R126, R186 ;  /* 0x000000ba7eba723e */ /* 0x000fe400000000ff */
[----:B------:R-:W-:Y:S01]  /*186a0*/  F2FP.F16.F32.PACK_AB R189, R23, R189 ;  /* 0x000000bd17bd723e */ /* 0x000fe200000000ff */
[----:B------:R-:W-:Y:S01]  /*186b0*/  FADD.FTZ R128, R180, R133 ;  /* 0x00000085b4807221 */ /* 0x000fe20000010000 */
[----:B------:R-:W-:Y:S01]  /*186c0*/  F2FP.F16.F32.PACK_AB R180, R129, R180 ;  /* 0x000000b481b4723e */ /* 0x000fe200000000ff */
[----:B------:R-:W1:Y:S01]  /*186d0*/  MUFU.EX2 R185, R185 ;  /* 0x000000b900b97308 */ /* 0x000e620000000800 */
[----:B--2---:R-:W-:Y:S01]  /*186e0*/  FADD.FTZ R131, R191, R6 ;  /* 0x00000006bf837221 */ /* 0x004fe20000010000 */
[----:B------:R-:W-:-:S06]  /*186f0*/  IMAD.MOV.U32 R23, RZ, RZ, R11 ;  /* 0x000000ffff177224 */ /* 0x000fcc00078e000b */
[----:B------:R-:W2:Y:S01]  /*18700*/  MUFU.EX2 R123, R123 ;  /* 0x0000007b007b7308 */ /* 0x000ea20000000800 */
[C---:B0-----:R-:W-:Y:S01]  /*18710*/  FADD.FTZ R6, R120.reuse, R131 ;  /* 0x0000008378067221 */ /* 0x041fe20000010000 */
[----:B------:R-:W-:Y:S01]  /*18720*/  FADD.FTZ R131, R129, R128 ;  /* 0x0000008081837221 */ /* 0x000fe20000010000 */
[----:B------:R-:W-:Y:S01]  /*18730*/  @!P1 PRMT R128, RZ, 0x654, R14 ;  /* 0x00000654ff809816 */ /* 0x000fe2000000000e */
[----:B------:R-:W-:Y:S01]  /*18740*/  FFMA.FTZ R14, R149, R7, -R142 ;  /* 0x00000007950e7223 */ /* 0x000fe2000001088e */
[----:B------:R-:W-:Y:S01]  /*18750*/  F2FP.F16.F32.PACK_AB R191, R120, R191 ;  /* 0x000000bf78bf723e */ /* 0x000fe200000000ff */
[----:B------:R-:W-:Y:S01]  /*18760*/  FADD.FTZ R133, R182, R131 ;  /* 0x00000083b6857221 */ /* 0x000fe20000010000 */
[----:B------:R0:W-:Y:S01]  /*18770*/  @!P1 SYNCS.ARRIVE.TRANS64.RED.A1T0 RZ, [R128+URZ], RZ ;  /* 0x000000ff80ff99a7 */ /* 0x0001e2000810043f */
[----:B------:R-:W3:Y:S01]  /*18780*/  MUFU.EX2 R187, R187 ;  /* 0x000000bb00bb7308 */ /* 0x000ee20000000800 */
[----:B-1----:R-:W-:Y:S01]  /*18790*/  FADD.FTZ R6, R185, R6 ;  /* 0x00000006b9067221 */ /* 0x002fe20000010000 */
[C---:B------:R-:W-:Y:S01]  /*187a0*/  FADD.FTZ R133, R130.reuse, R133 ;  /* 0x0000008582857221 */ /* 0x040fe20000010000 */
[----:B------:R-:W-:-:S03]  /*187b0*/  F2FP.F16.F32.PACK_AB R182, R130, R182 ;  /* 0x000000b682b6723e */ /* 0x000fc600000000ff */
[----:B------:R-:W-:Y:S01]  /*187c0*/  FADD.FTZ R132, R176, R133 ;  /* 0x00000085b0847221 */ /* 0x000fe20000010000 */
[-C--:B0-----:R-:W-:Y:S01]  /*187d0*/  FFMA.FTZ R128, R153, R7.reuse, -R142 ;  /* 0x0000000799807223 */ /* 0x081fe2000001088e */
[----:B------:R-:W0:Y:S01]  /*187e0*/  MUFU.EX2 R124, R124 ;  /* 0x0000007c007c7308 */ /* 0x000e220000000800 */
[----:B--2---:R-:W-:Y:S01]  /*187f0*/  FADD.FTZ R6, R123, R6 ;  /* 0x000000067b067221 */ /* 0x004fe20000010000 */
[----:B------:R-:W-:Y:S01]  /*18800*/  FFMA.FTZ R142, R161, R7, -R142 ;  /* 0x00000007a18e7223 */ /* 0x000fe2000001088e */
[----:B------:R-:W-:Y:S02]  /*18810*/  F2FP.F16.F32.PACK_AB R176, R135, R176 ;  /* 0x000000b087b0723e */ /* 0x000fe400000000ff */
[----:B------:R-:W-:-:S03]  /*18820*/  F2FP.F16.F32.PACK_AB R185, R123, R185 ;  /* 0x000000b97bb9723e */ /* 0x000fc600000000ff */
[----:B------:R-:W1:Y:S01]  /*18830*/  MUFU.EX2 R181, R181 ;  /* 0x000000b500b57308 */ /* 0x000e620000000800 */
[----:B---3--:R-:W-:-:S07]  /*18840*/  FADD.FTZ R131, R187, R6 ;  /* 0x00000006bb837221 */ /* 0x008fce0000010000 */
[----:B------:R-:W2:Y:S01]  /*18850*/  MUFU.EX2 R127, R127 ;  /* 0x0000007f007f7308 */ /* 0x000ea20000000800 */
[C---:B0-----:R-:W-:Y:S01]  /*18860*/  FADD.FTZ R6, R124.reuse, R131 ;  /* 0x000000837c067221 */ /* 0x041fe20000010000 */
[----:B------:R-:W-:Y:S01]  /*18870*/  FADD.FTZ R131, R135, R132 ;  /* 0x0000008487837221 */ /* 0x000fe20000010000 */
[----:B------:R-:W-:-:S03]  /*18880*/  F2FP.F16.F32.PACK_AB R187, R124, R187 ;  /* 0x000000bb7cbb723e */ /* 0x000fc600000000ff */
[----:B------:R-:W-:Y:S01]  /*18890*/  FADD.FTZ R131, R178, R131 ;  /* 0x00000083b2837221 */ /* 0x000fe20000010000 */
[C---:B------:R-:W-:Y:S01]  /*188a0*/  F2FP.F16.F32.PACK_AB R178, R136.reuse, R178 ;  /* 0x000000b288b2723e */ /* 0x040fe200000000ff */
[----:B------:R-:W0:Y:S01]  /*188b0*/  MUFU.EX2 R183, R183 ;  /* 0x000000b700b77308 */ /* 0x000e220000000800 */
[----:B-1----:R-:W-:Y:S01]  /*188c0*/  FADD.FTZ R6, R181, R6 ;  /* 0x00000006b5067221 */ /* 0x002fe20000010000 */
[----:B------:R-:W-:-:S04]  /*188d0*/  FADD.FTZ R131, R136, R131 ;  /* 0x0000008388837221 */ /* 0x000fc80000010000 */
[----:B------:R-:W-:Y:S02]  /*188e0*/  FADD.FTZ R132, R172, R131 ;  /* 0x00000083ac847221 */ /* 0x000fe40000010000 */
[----:B------:R-:W1:Y:S01]  /*188f0*/  MUFU.EX2 R3, R138 ;  /* 0x0000008a00037308 */ /* 0x000e620000000800 */
[C---:B--2---:R-:W-:Y:S01]  /*18900*/  FADD.FTZ R6, R127.reuse, R6 ;  /* 0x000000067f067221 */ /* 0x044fe20000010000 */
[----:B------:R-:W-:-:S06]  /*18910*/  F2FP.F16.F32.PACK_AB R181, R127, R181 ;  /* 0x000000b57fb5723e */ /* 0x000fcc00000000ff */
[----:B------:R-:W2:Y:S01]  /*18920*/  MUFU.EX2 R177, R177 ;  /* 0x000000b100b17308 */ /* 0x000ea20000000800 */
[----:B0-----:R-:W-:-:S07]  /*18930*/  FADD.FTZ R6, R183, R6 ;  /* 0x00000006b7067221 */ /* 0x001fce0000010000 */
[----:B------:R-:W0:Y:S01]  /*18940*/  MUFU.EX2 R139, R139 ;  /* 0x0000008b008b7308 */ /* 0x000e220000000800 */
[C---:B-1----:R-:W-:Y:S01]  /*18950*/  FADD.FTZ R6, R3.reuse, R6 ;  /* 0x0000000603067221 */ /* 0x042fe20000010000 */
[----:B------:R-:W-:Y:S01]  /*18960*/  F2FP.F16.F32.PACK_AB R183, R3, R183 ;  /* 0x000000b703b7723e */ /* 0x000fe200000000ff */
[----:B------:R-:W-:-:S05]  /*18970*/  IMAD.MOV.U32 R3, RZ, RZ, R122 ;  /* 0x000000ffff037224 */ /* 0x000fca00078e007a */
        /* <DEDUP_REMOVED lines=9> */
[----:B--2---:R-:W-:-:S07]  /*18a10*/  FADD.FTZ R15, R174, R15 ;  /* 0x0000000fae0f7221 */ /* 0x004fce0000010000 */
[----:B------:R-:W2:Y:S01]  /*18a20*/  MUFU.EX2 R5, R5 ;  /* 0x0000000500057308 */ /* 0x000ea20000000800 */
[----:B0-----:R-:W-:-:S07]  /*18a30*/  FADD.FTZ R6, R179, R6 ;  /* 0x00000006b3067221 */ /* 0x001fce0000010000 */
[----:B------:R-:W0:Y:S01]  /*18a40*/  MUFU.EX2 R168, R168 ;  /* 0x000000a800a87308 */ /* 0x000e220000000800 */
[C---:B-1----:R-:W-:Y:S01]  /*18a50*/  FADD.FTZ R15, R140.reuse, R15 ;  /* 0x0000000f8c0f7221 */ /* 0x042fe20000010000 */
[----:B------:R-:W-:-:S06]  /*18a60*/  F2FP.F16.F32.PACK_AB R174, R140, R174 ;  /* 0x000000ae8cae723e */ /* 0x000fcc00000000ff */
[----:B------:R-:W1:Y:S01]  /*18a70*/  MUFU.EX2 R173, R173 ;  /* 0x000000ad00ad7308 */ /* 0x000e620000000800 */
[C---:B--2---:R-:W-:Y:S01]  /*18a80*/  FADD.FTZ R6, R5.reuse, R6 ;  /* 0x0000000605067221 */ /* 0x044fe20000010000 */
[----:B------:R-:W-:-:S06]  /*18a90*/  F2FP.F16.F32.PACK_AB R179, R5, R179 ;  /* 0x000000b305b3723e */ /* 0x000fcc00000000ff */
[----:B------:R-:W2:Y:S01]  /*18aa0*/  MUFU.EX2 R141, R141 ;  /* 0x0000008d008d7308 */ /* 0x000ea20000000800 */
[----:B0-----:R-:W-:-:S07]  /*18ab0*/  FADD.FTZ R126, R168, R15 ;  /* 0x0000000fa87e7221 */ /* 0x001fce0000010000 */
[----:B------:R-:W0:Y:S01]  /*18ac0*/  MUFU.EX2 R14, R14 ;  /* 0x0000000e000e7308 */ /* 0x000e220000000800 */
[----:B-1----:R-:W-:-:S07]  /*18ad0*/  FADD.FTZ R15, R173, R6 ;  /* 0x00000006ad0f7221 */ /* 0x002fce0000010000 */
[----:B------:R-:W1:Y:S01]  /*18ae0*/  MUFU.EX2 R170, R170 ;  /* 0x000000aa00aa7308 */ /* 0x000e620000000800 */
[C---:B--2---:R-:W-:Y:S01]  /*18af0*/  FADD.FTZ R121, R141.reuse, R126 ;  /* 0x0000007e8d797221 */ /* 0x044fe20000010000 */
[----:B------:R-:W-:-:S06]  /*18b00*/  F2FP.F16.F32.PACK_AB R168, R141, R168 ;  /* 0x000000a88da8723e */ /* 0x000fcc00000000ff */
        /* <DEDUP_REMOVED lines=15> */
[----:B------:R-:W-:-:S06]  /*18c00*/  MOV R4, R12 ;  /* 0x0000000c00047202 */ /* 0x000fcc0000000f00 */
[----:B------:R-:W2:Y:S01]  /*18c10*/  MUFU.EX2 R142, R142 ;  /* 0x0000008e008e7308 */ /* 0x000ea20000000800 */
[C---:B0-----:R-:W-:Y:S01]  /*18c20*/  FADD.FTZ R15, R156.reuse, R15 ;  /* 0x0000000f9c0f7221 */ /* 0x041fe20000010000 */
[----:B------:R-:W-:-:S03]  /*18c30*/  F2FP.F16.F32.PACK_AB R169, R156, R169 ;  /* 0x000000a99ca9723e */ /* 0x000fc600000000ff */
[----:B-1----:R-:W-:-:S04]  /*18c40*/  FADD.FTZ R15, R160, R15 ;  /* 0x0000000fa00f7221 */ /* 0x002fc80000010000 */
[C---:B--2---:R-:W-:Y:S01]  /*18c50*/  FADD.FTZ R5, R142.reuse, R15 ;  /* 0x0000000f8e057221 */ /* 0x044fe20000010000 */
[----:B------:R-:W-:Y:S01]  /*18c60*/  F2FP.F16.F32.PACK_AB R171, R142, R160 ;  /* 0x000000a08eab723e */ /* 0x000fe200000000ff */
[----:B------:R-:W-:Y:S06]  /*18c70*/  @P2 BRA `(.L_x_4400) ;  /* 0xffffffc400782947 */ /* 0x000fec000383ffff */
[----:B------:R-:W-:Y:S05]  /*18c80*/  BSYNC B0 ;  /* 0x0000000000007941 */ /* 0x000fea0003800000 */
.L_x_4381:
[----:B------:R-:W-:Y:S01]  /*18c90*/  IMAD.MOV.U32 R3, RZ, RZ, R122 ;  /* 0x000000ffff037224 */ /* 0x000fe200078e007a */
[----:B------:R-:W-:Y:S01]  /*18ca0*/  MOV R23, R11 ;  /* 0x0000000b00177202 */ /* 0x000fe20000000f00 */
[----:B------:R-:W-:Y:S02]  /*18cb0*/  IMAD.MOV.U32 R4, RZ, RZ, R12 ;  /* 0x000000ffff047224 */ /* 0x000fe400078e000c */
[----:B------:R-:W-:-:S07]  /*18cc0*/  IMAD.MOV.U32 R194, RZ, RZ, R10 ;  /* 0x000000ffffc27224 */ /* 0x000fce00078e000a */
.L_x_4380:
[----:B------:R-:W-:Y:S05]  /*18cd0*/  BSYNC B1 ;  /* 0x0000000000017941 */ /* 0x000fea0003800000 */
.L_x_4379:
[----:B------:R-:W0:Y:S01]  /*18ce0*/  LDC R224, c[0x0][0x9e4] ;  /* 0x00027900ffe07b82 */ /* 0x000e220000000800 */
[----:B------:R-:W-:Y:S01]  /*18cf0*/  IADD3 R10, R196, 0x80, -R197 ;  /* 0x00000080c40a7810 */ /* 0x000fe20007ffe8c5 */
[----:B------:R-:W-:Y:S01]  /*18d00*/  ULDC UR4, c[0x0][0x9dc] ;  /* 0x0002770000047ab9 */ /* 0x000fe20000000800 */
[----:B------:R-:W-:-:S03]  /*18d10*/  LOP3.LUT R16, R16, 0xffefffff, RZ, 0xc0, !PT ;  /* 0xffefffff10107812 */ /* 0x000fc600078ec0ff */
[----:B------:R-:W-:-:S04]  /*18d20*/  IMAD R10, R201, 0x80, R10 ;  /* 0x00000080c90a7824 */ /* 0x000fc800078e020a */
[----:B------:R-:W-:Y:S01]  /*18d30*/  VIADD R12, R10, -UR4 ;  /* 0x800000040a0c7c36 */ /* 0x000fe20008000000 */
[----:B0-----:R-:W-:-:S13]  /*18d40*/  ISETP.GE.AND P2, PT, R224, 0x1, PT ;  /* 0x00000001e000780c */ /* 0x001fda0003f46270 */
[----:B------:R-:W-:Y:S01]  /*18d50*/  @P2 LOP3.LUT R16, R16, 0x100000, RZ, 0xfc, !PT ;  /* 0x0010000010102812 */ /* 0x000fe200078efcff */
[----:B------:R-:W-:Y:S06]  /*18d60*/  @!P2 BRA `(.L_x_4401) ;  /* 0x000000000048a947 */ /* 0x000fec0003800000 */
[----:B------:R-:W-:Y:S01]  /*18d70*/  MOV R13, R10 ;  /* 0x0000000a000d7202 */ /* 0x000fe20000000f00 */
[----:B------:R-:W-:Y:S03]  /*18d80*/  BSSY B0, `(.L_x_4402) ;  /* 0x000000e000007945 */ /* 0x000fe60003800000 */
        /* <DEDUP_REMOVED lines=9> */
.L_x_4403:
[----:B------:R-:W-:-:S13]  /*18e20*/  ISETP.NE.AND P2, PT, R224, 0x1, PT ;  /* 0x00000001e000780c */ /* 0x000fda0003f45270 */
[----:B------:R-:W0:Y:S02]  /*18e30*/  @P2 LDC.64 R10, c[0x0][0x9e8] ;  /* 0x00027a00ff0a2b82 */ /* 0x000e240000000a00 */
[----:B0-----:R-:W-:-:S05]  /*18e40*/  @P2 IMAD.HI.U32 R10, R13, R10, RZ ;  /* 0x0000000a0d0a2227 */ /* 0x001fca00078e00ff */
[----:B------:R-:W-:-:S07]  /*18e50*/  @P2 SHF.R.U32.HI R13, RZ, R11, R10 ;  /* 0x0000000bff0d2219 */ /* 0x000fce000001160a */
.L_x_4404:
[----:B------:R-:W-:Y:S05]  /*18e60*/  BSYNC B0 ;  /* 0x0000000000007941 */ /* 0x000fea0003800000 */
.L_x_4402:
[----:B------:R-:W-:-:S05]  /*18e70*/  IMAD R13, R13, R224, RZ ;  /* 0x000000e00d0d7224 */ /* 0x000fca00078e02ff */
[----:B------:R-:W-:-:S07]  /*18e80*/  VIMNMX R12, R12, R13, !PT ;  /* 0x0000000d0c0c7248 */ /* 0x000fce0007fe0100 */
.L_x_4401:
[----:B------:R-:W-:Y:S01]  /*18e90*/  VIADD R12, R12, 0x5f ;  /* 0x0000005f0c0c7836 */ /* 0x000fe20000000000 */
[----:B------:R-:W-:Y:S03]  /*18ea0*/  BSSY B0, `(.L_x_4405) ;  /* 0x0000289000007945 */ /* 0x000fe60003800000 */
[----:B------:R-:W-:-:S05]  /*18eb0*/  IMAD.HI R12, R12, 0x2aaaaaab, RZ ;  /* 0x2aaaaaab0c0c7827 */ /* 0x000fca00078e02ff */
[----:B------:R-:W-:-:S04]  /*18ec0*/  SHF.R.U32.HI R11, RZ, 0x1f, R12 ;  /* 0x0000001fff0b7819 */ /* 0x000fc8000001160c */
[----:B------:R-:W-:-:S04]  /*18ed0*/  LEA.HI.SX32 R12, R12, R11, 0x1c ;  /* 0x0000000b0c0c7211 */ /* 0x000fc800078fe2ff */
[----:B------:R-:W-:-:S04]  /*18ee0*/  VIMNMX R15, R211, R12, !PT ;  /* 0x0000000cd30f7248 */ /* 0x000fc80007fe0100 */
[----:B------:R-:W-:-:S13]  /*18ef0*/  ISETP.GE.AND P2, PT, R8, R15, PT ;  /* 0x0000000f0800720c */ /* 0x000fda0003f46270 */
[----:B------:R-:W-:Y:S05]  /*18f00*/  @!P2 BRA `(.L_x_4406) ;  /* 0x000000280008a947 */ /* 0x000fea0003800000 */
[----:B------:R-:W-:Y:S01]  /*18f10*/  BSSY B1, `(.L_x_4406) ;  /* 0x0000281000017945 */ /* 0x000fe20003800000 */
[----:B------:R-:W-:Y:S01]  /*18f20*/  IMAD.MOV.U32 R11, RZ, RZ, R3 ;  /* 0x000000ffff0b7224 */ /* 0x000fe200078e0003 */
[----:B------:R-:W-:Y:S01]  /*18f30*/  MOV R12, R194 ;  /* 0x000000c2000c7202 */ /* 0x000fe20000000f00 */
[----:B------:R-:W-:Y:S02]  /*18f40*/  IMAD.MOV.U32 R10, RZ, RZ, R4 ;  /* 0x000000ffff0a7224 */ /* 0x000fe400078e0004 */
[----:B------:R-:W-:-:S07]  /*18f50*/  IMAD.MOV.U32 R13, RZ, RZ, R23 ;  /* 0x000000ffff0d7224 */ /* 0x000fce00078e0017 */
.L_x_4417:
        /* <DEDUP_REMOVED lines=8> */
.L_x_4407:
[----:B------:R-:W-:Y:S02]  /*18fe0*/  LEA R3, R23, R17, 0x3 ;  /* 0x0000001117037211 */ /* 0x000fe400078e18ff */
[----:B------:R-:W-:-:S04]  /*18ff0*/  SHF.L.U32 R4, R194, 0x1f, RZ ;  /* 0x0000001fc2047819 */ /* 0x000fc800000006ff */
[----:B------:R0:W1:Y:S01]  /*19000*/  SYNCS.PHASECHK.TRANS64.TRYWAIT P2, [R3+URZ+0x30830], R4 ;  /* 0x03083004030075a7 */ /* 0x000062000804017f */
[----:B------:R-:W-:Y:S05]  /*19010*/  @!P0 BRA `(.L_x_4408) ;  /* 0x0000000000048947 */ /* 0x000fea0003800000 */
[----:B------:R-:W-:Y:S01]  /*19020*/  BPT.TRAP 0x1 ;  /* 0x000000040000795c */ /* 0x000fe20000300000 */
.L_x_4408:
[----:B------:R-:W-:Y:S01]  /*19030*/  BSSY B2, `(.L_x_4409) ;  /* 0x0000006000027945 */ /* 0x000fe20003800000 */
[----:B------:R-:W-:Y:S02]  /*19040*/  IMAD R20, R23, 0x900, R9 ;  /* 0x0000090017147824 */ /* 0x000fe400078e0209 */
[----:B------:R-:W-:Y:S01]  /*19050*/  IMAD.MOV.U32 R21, RZ, RZ, 0x40000040 ;  /* 0x40000040ff157424 */ /* 0x000fe200078e00ff */
[----:B-1----:R-:W-:Y:S06]  /*19060*/  @P2 BRA `(.L_x_4410) ;  /* 0x0000000000082947 */ /* 0x002fec0003800000 */
[----:B------:R-:W1:Y:S02]  /*19070*/  SYNCS.PHASECHK.TRANS64.TRYWAIT P2, [R3+URZ+0x30830], R4 ;  /* 0x03083004030075a7 */ /* 0x000e64000804017f */
[----:B-1----:R-:W-:Y:S05]  /*19080*/  @!P2 BRA `(.L_x_4411) ;  /* 0x0000010c00d4a947 */ /* 0x002fea0003800000 */
.L_x_4410:
[----:B------:R-:W-:Y:S05]  /*19090*/  BSYNC B2 ;  /* 0x0000000000027941 */ /* 0x000fea0003800000 */
.L_x_4409:
[----:B------:R-:W2:Y:S04]  /*190a0*/  LDL.64 R120, [R1+0x30] ;  /* 0x0000300001787983 */ /* 0x000ea80000100a00 */
[----:B------:R3:W-:Y:S04]  /*190b0*/  STL.64 [R1+0x48], R8 ;  /* 0x0000480801007387 */ /* 0x0007e80000100a00 */
[----:B---3--:R-:W3:Y:S04]  /*190c0*/  LDL.64 R8, [R1+0x28] ;  /* 0x0000280001087983 */ /* 0x008ee80000100a00 */
[----:B------:R4:W-:Y:S04]  /*190d0*/  STL [R1+0x44], R6 ;  /* 0x0000440601007387 */ /* 0x0009e80000100800 */
[----:B----4-:R-:W4:Y:S01]  /*190e0*/  LDL.64 R6, [R1+0x20] ;  /* 0x0000200001067983 */ /* 0x010f220000100a00 */
[----:B------:R-:W-:-:S02]  /*190f0*/  R2UR UR6, R20 ;  /* 0x00000000140672ca */ /* 0x000fc400000e0000 */
[----:B------:R-:W-:Y:S01]  /*19100*/  R2UR UR7, R21 ;  /* 0x00000000150772ca */ /* 0x000fe200000e0000 */
[----:B------:R0:W-:Y:S04]  /*19110*/  STL [R1+0x40], R5 ;  /* 0x0000400501007387 */ /* 0x0001e80000100800 */
[----:B01----:R-:W4:Y:S01]  /*19120*/  LDL.64 R4, [R1+0x18] ;  /* 0x0000180001047983 */ /* 0x003f220000100a00 */
        /* <DEDUP_REMOVED lines=11> */
[----:B------:R-:W-:Y:S01]  /*191e0*/  IMAD.MOV.U32 R203, RZ, RZ, 0x40000040 ;  /* 0x40000040ffcb7424 */ /* 0x000fe200078e00ff */
[----:B------:R-:W-:Y:S01]  /*191f0*/  IADD3 R202, R20, 0x4, RZ ;  /* 0x0000000414ca7810 */ /* 0x000fe20007ffe0ff */
        /* <DEDUP_REMOVED lines=18> */
[----:B------:R-:W-:Y:S01]  /*19320*/  IMAD.MOV.U32 R203, RZ, RZ, 0x40000040 ;  /* 0x40000040ffcb7424 */ /* 0x000fe200078e00ff */
[----:B------:R-:W-:Y:S01]  /*19330*/  IADD3 R202, R20, 0x300, RZ ;  /* 0x0000030014ca7810 */ /* 0x000fe20007ffe0ff */
        /* <DEDUP_REMOVED lines=17> */
[----:B------:R-:W-:Y:S01]  /*19450*/  IMAD.MOV.U32 R203, RZ, RZ, 0x40000040 ;  /* 0x40000040ffcb7424 */ /* 0x000fe200078e00ff */
[----:B------:R-:W-:Y:S01]  /*19460*/  IADD3 R202, R20, 0x304, RZ ;  /* 0x0000030414ca7810 */ /* 0x000fe20007ffe0ff */
[----:B------:R0:W5:Y:S01]  /*19470*/  LDL.LU R6, [R1+0x44] ;  /* 0x0000440001067983 */ /* 0x0001620000300800 */
        /* <DEDUP_REMOVED lines=8> */
[----:B------:R0:W5:Y:S01]  /*19500*/  LDL.LU R5, [R1+0x40] ;  /* 0x0000400001057983 */ /* 0x0001620000300800 */
        /* <DEDUP_REMOVED lines=8> */
[----:B------:R-:W-:Y:S01]  /*19590*/  IMAD.MOV.U32 R203, RZ, RZ, 0x40000040 ;  /* 0x40000040ffcb7424 */ /* 0x000fe200078e00ff */
[----:B------:R-:W-:Y:S01]  /*195a0*/  IADD3 R202, R20, 0x600, RZ ;  /* 0x0000060014ca7810 */ /* 0x000fe20007ffe0ff */
        /* <DEDUP_REMOVED lines=136> */
.L_x_4412:
[----:B------:R-:W-:Y:S02]  /*19e30*/  SHF.L.U32 R0, R12, 0x1f, RZ ;  /* 0x0000001f0c007819 */ /* 0x000fe400000006ff */
[----:B------:R-:W-:-:S04]  /*19e40*/  LEA R20, R13, R17, 0x3 ;  /* 0x000000110d147211 */ /* 0x000fc800078e18ff */
[----:B------:R0:W1:Y:S01]  /*19e50*/  SYNCS.PHASECHK.TRANS64.TRYWAIT P2, [R20+URZ+0x30850], R0 ;  /* 0x03085000140075a7 */ /* 0x000062000804017f */
[----:B------:R-:W-:Y:S05]  /*19e60*/  @!P0 BRA `(.L_x_4413) ;  /* 0x0000000000048947 */ /* 0x000fea0003800000 */
[----:B------:R-:W-:Y:S01]  /*19e70*/  BPT.TRAP 0x1 ;  /* 0x000000040000795c */ /* 0x000fe20000300000 */
.L_x_4413:
[----:B------:R-:W-:Y:S04]  /*19e80*/  BSSY B2, `(.L_x_4414) ;  /* 0x0000004000027945 */ /* 0x000fe80003800000 */
[----:B-1----:R-:W-:Y:S05]  /*19e90*/  @P2 BRA `(.L_x_4415) ;  /* 0x0000000000082947 */ /* 0x002fea0003800000 */
[----:B------:R-:W1:Y:S02]  /*19ea0*/  SYNCS.PHASECHK.TRANS64.TRYWAIT P2, [R20+URZ+0x30850], R0 ;  /* 0x03085000140075a7 */ /* 0x000e64000804017f */
[----:B-1----:R-:W-:Y:S05]  /*19eb0*/  @!P2 BRA `(.L_x_4416) ;  /* 0x00000100005ca947 */ /* 0x002fea0003800000 */
.L_x_4415:
[----:B------:R-:W-:Y:S05]  /*19ec0*/  BSYNC B2 ;  /* 0x0000000000027941 */ /* 0x000fea0003800000 */
.L_x_4414:
[----:B01----:R-:W-:Y:S01]  /*19ed0*/  VIADD R0, R17, 0x400 ;  /* 0x0000040011007836 */ /* 0x003fe20000000000 */
[----:B------:R-:W-:Y:S01]  /*19ee0*/  WARPGROUP.ARRIVE ;  /* 0x00000000000079c5 */ /* 0x000fe20000000000 */
[----:B------:R-:W-:Y:S01]  /*19ef0*/  MOV R3, 0x40000040 ;  /* 0x4000004000037802 */ /* 0x000fe20000000f00 */
[----:B------:R-:W-:Y:S01]  /*19f00*/  FMUL.FTZ R21, R120, UR51 ;  /* 0x0000003378157c20 */ /* 0x000fe20008410000 */
[----:B------:R-:W-:Y:S01]  /*19f10*/  FMUL.FTZ R120, R121, UR51 ;  /* 0x0000003379787c20 */ /* 0x000fe20008410000 */
[----:B------:R-:W-:Y:S01]  /*19f20*/  SHF.R.U32.HI R0, RZ, 0x4, R0 ;  /* 0x00000004ff007819 */ /* 0x000fe20000011600 */
[----:B------:R-:W-:Y:S01]  /*19f30*/  FMUL.FTZ R121, R123, UR51 ;  /* 0x000000337b797c20 */ /* 0x000fe20008410000 */
[----:B------:R-:W-:Y:S01]  /*19f40*/  FMUL.FTZ R123, R124, UR51 ;  /* 0x000000337c7b7c20 */ /* 0x000fe20008410000 */
[----:B------:R-:W-:Y:S01]  /*19f50*/  FMUL.FTZ R124, R125, UR51 ;  /* 0x000000337d7c7c20 */ /* 0x000fe20008410000 */
[----:B------:R-:W-:Y:S01]  /*19f60*/  LOP3.LUT R0, R0, 0x3fff, RZ, 0xc0, !PT ;  /* 0x00003fff00007812 */ /* 0x000fe200078ec0ff */
[----:B------:R-:W0:Y:S01]  /*19f70*/  MUFU.TANH R21, R21 ;  /* 0x0000001500157308 */ /* 0x000e220000002400 */
        /* <DEDUP_REMOVED lines=8> */
[----:B------:R-:W1:Y:S01]  /*1a000*/  MUFU.TANH R120, R120 ;  /* 0x0000007800787308 */ /* 0x000e620000002400 */
[----:B------:R-:W-:-:S02]  /*1a010*/  IMAD.MOV.U32 R13, RZ, RZ, 0x40000040 ;  /* 0x40000040ff0d7424 */ /* 0x000fc400078e00ff */
[----:B------:R-:W-:Y:S01]  /*1a020*/  FMUL.FTZ R132, R135, UR51 ;  /* 0x0000003387847c20 */ /* 0x000fe20008410000 */
[C---:B------:R-:W-:Y:S01]  /*1a030*/  VIADD R2, R12.reuse, 0x80 ;  /* 0x000000800c027836 */ /* 0x040fe20000000000 */
[----:B------:R-:W-:Y:S01]  /*1a040*/  R2UR UR6, R12 ;  /* 0x000000000c0672ca */ /* 0x000fe200000e0000 */
[----:B------:R-:W-:Y:S01]  /*1a050*/  FMUL.FTZ R135, R136, UR51 ;  /* 0x0000003388877c20 */ /* 0x000fe20008410000 */
[----:B------:R-:W-:Y:S01]  /*1a060*/  R2UR UR7, R13 ;  /* 0x000000000d0772ca */ /* 0x000fe200000e0000 */
        /* <DEDUP_REMOVED lines=12> */
[----:B------:R-:W-:Y:S01]  /*1a130*/  HGMMA.64x192x16.F32 R24, R188, gdesc[UR4].tnspB, R24, gsb0 ;  /* 0x42e00004bc187df0 */ /* 0x000fe20008000818 */
[----:B------:R-:W-:Y:S01]  /*1a140*/  R2UR UR6, R2 ;  /* 0x00000000020672ca */ /* 0x000fe200000e0000 */
[----:B------:R-:W-:Y:S01]  /*1a150*/  VIADD R2, R12, 0x100 ;  /* 0x000001000c027836 */ /* 0x000fe20000000000 */
[----:B------:R-:W-:Y:S01]  /*1a160*/  R2UR UR7, R3 ;  /* 0x00000000030772ca */ /* 0x000fe200000e0000 */
[----:B------:R-:W-:Y:S01]  /*1a170*/  IMAD.MOV.U32 R3, RZ, RZ, 0x40000040 ;  /* 0x40000040ff037424 */ /* 0x000fe200078e00ff */
[----:B------:R-:W4:Y:S01]  /*1a180*/  MUFU.TANH R127, R127 ;  /* 0x0000007f007f7308 */ /* 0x000f220000002400 */
        /* <DEDUP_REMOVED lines=22> */
[----:B------:R-:W-:Y:S01]  /*1a2f0*/  IMAD.U32 R7, RZ, RZ, UR42 ;  /* 0x0000002aff077e24 */ /* 0x000fe2000f8e00ff */
[----:B------:R-:W4:Y:S01]  /*1a300*/  MUFU.TANH R133, R133 ;  /* 0x0000008500857308 */ /* 0x000f220000002400 */
[----:B------:R-:W-:Y:S01]  /*1a310*/  FMUL.FTZ R164, R166, UR51 ;  /* 0x00000033a6a47c20 */ /* 0x000fe20008410000 */
[----:B------:R-:W-:Y:S01]  /*1a320*/  FMUL.FTZ R159, R159, UR51 ;  /* 0x000000339f9f7c20 */ /* 0x000fe20008410000 */
[----:B------:R-:W-:Y:S01]  /*1a330*/  FMUL.FTZ R162, R162, UR51 ;  /* 0x00000033a2a27c20 */ /* 0x000fe20008410000 */
[----:B------:R-:W-:Y:S01]  /*1a340*/  FMUL.FTZ R163, R163, UR51 ;  /* 0x00000033a3a37c20 */ /* 0x000fe20008410000 */
[----:B------:R-:W-:Y:S01]  /*1a350*/  FMUL.FTZ R165, R167, UR51 ;  /* 0x00000033a7a57c20 */ /* 0x000fe20008410000 */
[C---:B-----5:R-:W-:Y:S01]  /*1a360*/  ISETP.GT.AND P2, PT, R8.reuse, R15, PT ;  /* 0x0000000f0800720c */ /* 0x060fe20003f44270 */
[----:B------:R-:W-:Y:S01]  /*1a370*/  VIADD R8, R8, 0xffffffff ;  /* 0xffffffff08087836 */ /* 0x000fe20000000000 */
[----:B------:R-:W4:Y:S08]  /*1a380*/  MUFU.TANH R135, R135 ;  /* 0x0000008700877308 */ /* 0x000f300000002400 */
        /* <DEDUP_REMOVED lines=20> */
[----:B------:R-:W4:Y:S01]  /*1a4d0*/  MUFU.TANH R129, R129 ;  /* 0x0000008100817308 */ /* 0x000f220000002400 */
[----:B------:R-:W-:-:S02]  /*1a4e0*/  WARPGROUP.DEPBAR.LE gsb0, 0x0 ;  /* 0x00008000000079c5 */ /* 0x000fc40000010000 */
[----:B------:R-:W-:-:S05]  /*1a4f0*/  WARPGROUP.ARRIVE ;  /* 0x00000000000079c5 */ /* 0x000fca0000000000 */
[----:B------:R-:W4:Y:S01]  /*1a500*/  MUFU.TANH R130, R130 ;  /* 0x0000008200827308 */ /* 0x000f220000002400 */
[----:B------:R-:W-:Y:S01]  /*1a510*/  HGMMA.64x192x16.F32 R24, R184, gdesc[UR4].tnspB, R24, gsb0 ;  /* 0x42e00004b8187df0 */ /* 0x000fe20008000818 */
[----:B------:R-:W-:Y:S01]  /*1a520*/  R2UR UR6, R2 ;  /* 0x00000000020672ca */ /* 0x000fe200000e0000 */
[----:B------:R-:W-:Y:S01]  /*1a530*/  VIADD R2, R12, 0x180 ;  /* 0x000001800c027836 */ /* 0x000fe20000000000 */
[----:B------:R-:W-:Y:S02]  /*1a540*/  R2UR UR7, R3 ;  /* 0x00000000030772ca */ /* 0x000fe400000e0000 */
[----:B0-----:R-:W-:Y:S02]  /*1a550*/  FMNMX.FTZ R3, R21, R10, !PT ;  /* 0x0000000a15037209 */ /* 0x001fe40007810000 */
[----:B------:R-:W0:Y:S02]  /*1a560*/  MUFU.TANH R132, R132 ;  /* 0x0000008400847308 */ /* 0x000e240000002400 */
[----:B-1----:R-:W-:-:S04]  /*1a570*/  FMNMX.FTZ R0, R120, R3, !PT ;  /* 0x0000000378007209 */ /* 0x002fc80007810000 */
[----:B--2---:R-:W-:Y:S02]  /*1a580*/  FMNMX.FTZ R3, R123, R0, !PT ;  /* 0x000000007b037209 */ /* 0x004fe40007810000 */
[----:B------:R-:W1:Y:S02]  /*1a590*/  MUFU.TANH R134, R134 ;  /* 0x0000008600867308 */ /* 0x000e640000002400 */
[----:B---3--:R-:W-:-:S04]  /*1a5a0*/  FMNMX.FTZ R0, R124, R3, !PT ;  /* 0x000000037c007209 */ /* 0x008fc80007810000 */
[----:B----4-:R-:W-:Y:S02]  /*1a5b0*/  FMNMX.FTZ R3, R127, R0, !PT ;  /* 0x000000007f037209 */ /* 0x010fe40007810000 */
[----:B------:R-:W2:Y:S02]  /*1a5c0*/  MUFU.TANH R137, R137 ;  /* 0x0000008900897308 */ /* 0x000ea40000002400 */
[----:B------:R-:W-:-:S04]  /*1a5d0*/  FMNMX.FTZ R0, R128, R3, !PT ;  /* 0x0000000380007209 */ /* 0x000fc80007810000 */
[----:B------:R-:W-:Y:S02]  /*1a5e0*/  FMNMX.FTZ R0, R131, R0, !PT ;  /* 0x0000000083007209 */ /* 0x000fe40007810000 */
[----:B------:R-:W3:Y:S02]  /*1a5f0*/  MUFU.TANH R138, R138 ;  /* 0x0000008a008a7308 */ /* 0x000ee40000002400 */
[----:B------:R-:W-:-:S04]  /*1a600*/  FMNMX.FTZ R0, R133, R0, !PT ;  /* 0x0000000085007209 */ /* 0x000fc80007810000 */
[----:B------:R-:W-:Y:S02]  /*1a610*/  FMNMX.FTZ R3, R135, R0, !PT ;  /* 0x0000000087037209 */ /* 0x000fe40007810000 */
[----:B------:R-:W4:Y:S02]  /*1a620*/  MUFU.TANH R143, R143 ;  /* 0x0000008f008f7308 */ /* 0x000f240000002400 */
[----:B------:R-:W-:-:S04]  /*1a630*/  FMNMX.FTZ R0, R136, R3, !PT ;  /* 0x0000000388007209 */ /* 0x000fc80007810000 */
[----:B------:R-:W-:Y:S02]  /*1a640*/  FMNMX.FTZ R3, R139, R0, !PT ;  /* 0x000000008b037209 */ /* 0x000fe40007810000 */
[----:B------:R-:W-:Y:S02]  /*1a650*/  MUFU.TANH R146, R146 ;  /* 0x0000009200927308 */ /* 0x000fe40000002400 */
        /* <DEDUP_REMOVED lines=17> */
[----:B------:R-:W-:Y:S01]  /*1a770*/  MOV R3, 0x40000040 ;  /* 0x4000004000037802 */ /* 0x000fe20000000f00 */
[----:B------:R-:W-:Y:S01]  /*1a780*/  MUFU.TANH R158, R158 ;  /* 0x0000009e009e7308 */ /* 0x000fe20000002400 */
[----:B------:R-:W-:-:S05]  /*1a790*/  FMNMX.FTZ R0, R161, R0, !PT ;  /* 0x00000000a1007209 */ /* 0x000fca0007810000 */
[----:B------:R-:W0:Y:S02]  /*1a7a0*/  SHFL.BFLY PT, R4, R0, 0x2, 0x1f ;  /* 0x0c401f0000047f89 */ /* 0x000e2400000e0000 */
[----:B------:R-:W-:Y:S08]  /*1a7b0*/  MUFU.TANH R159, R159 ;  /* 0x0000009f009f7308 */ /* 0x000ff00000002400 */
[----:B------:R-:W-:Y:S08]  /*1a7c0*/  MUFU.TANH R162, R162 ;  /* 0x000000a200a27308 */ /* 0x000ff00000002400 */
[----:B------:R-:W-:Y:S01]  /*1a7d0*/  MUFU.TANH R163, R163 ;  /* 0x000000a300a37308 */ /* 0x000fe20000002400 */
[----:B0-----:R-:W-:-:S07]  /*1a7e0*/  FMNMX.FTZ R4, R0, R4, !PT ;  /* 0x0000000400047209 */ /* 0x001fce0007810000 */
[----:B------:R-:W-:Y:S08]  /*1a7f0*/  MUFU.TANH R164, R164 ;  /* 0x000000a400a47308 */ /* 0x000ff00000002400 */
[----:B------:R-:W-:Y:S01]  /*1a800*/  MUFU.TANH R165, R165 ;  /* 0x000000a500a57308 */ /* 0x000fe20000002400 */
[----:B------:R-:W-:Y:S02]  /*1a810*/  WARPGROUP.DEPBAR.LE gsb0, 0x0 ;  /* 0x00008000000079c5 */ /* 0x000fe40000010000 */
[----:B------:R-:W-:-:S06]  /*1a820*/  WARPGROUP.ARRIVE ;  /* 0x00000000000079c5 */ /* 0x000fcc0000000000 */
[----:B------:R-:W-:Y:S01]  /*1a830*/  HGMMA.64x192x16.F32 R24, R180, gdesc[UR4].tnspB, R24, gsb0 ;  /* 0x42e00004b4187df0 */ /* 0x000fe20008000818 */
[----:B------:R-:W-:Y:S02]  /*1a840*/  R2UR UR6, R2 ;  /* 0x00000000020672ca */ /* 0x000fe400000e0000 */
[----:B------:R-:W-:Y:S02]  /*1a850*/  R2UR UR7, R3 ;  /* 0x00000000030772ca */ /* 0x000fe400000e0000 */
[----:B------:R-:W0:Y:S01]  /*1a860*/  SHFL.BFLY PT, R3, R4, 0x1, 0x1f ;  /* 0x0c201f0004037f89 */ /* 0x000e2200000e0000 */
[----:B------:R-:W-:Y:S02]  /*1a870*/  FMNMX.FTZ R2, R13, R11, !PT ;  /* 0x0000000b0d027209 */ /* 0x000fe40007810000 */
[----:B0-----:R-:W-:Y:S02]  /*1a880*/  FMNMX.FTZ R4, R4, R3, !PT ;  /* 0x0000000304047209 */ /* 0x001fe40007810000 */
[----:B------:R-:W-:-:S03]  /*1a890*/  FMNMX.FTZ R3, R121, R2, !PT ;  /* 0x0000000279037209 */ /* 0x000fc60007810000 */
[----:B------:R-:W-:Y:S01]  /*1a8a0*/  FMUL.FTZ R166, R4, R7 ;  /* 0x0000000704a67220 */ /* 0x000fe20000410000 */
[----:B------:R-:W-:Y:S01]  /*1a8b0*/  FMNMX.FTZ R2, R122, R3, !PT ;  /* 0x000000037a027209 */ /* 0x000fe20007810000 */
[----:B------:R-:W-:Y:S02]  /*1a8c0*/  FADD.FTZ R0, -R4, R10 ;  /* 0x0000000a04007221 */ /* 0x000fe40000010100 */
[-CC-:B------:R-:W-:Y:S01]  /*1a8d0*/  FFMA.FTZ R190, R123, R7.reuse, -R166.reuse ;  /* 0x000000077bbe7223 */ /* 0x180fe200000108a6 */
[----:B------:R-:W-:Y:S01]  /*1a8e0*/  FMNMX.FTZ R3, R125, R2, !PT ;  /* 0x000000027d037209 */ /* 0x000fe20007810000 */
[-CC-:B------:R-:W-:Y:S01]  /*1a8f0*/  FFMA.FTZ R123, R124, R7.reuse, -R166.reuse ;  /* 0x000000077c7b7223 */ /* 0x180fe200000108a6 */
[-CC-:B------:R-:W-:Y:S01]  /*1a900*/  FFMA.FTZ R184, R127, R7.reuse, -R166.reuse ;  /* 0x000000077fb87223 */ /* 0x180fe200000108a6 */
[----:B------:R-:W-:Y:S01]  /*1a910*/  FMUL.FTZ R0, R0, R7 ;  /* 0x0000000700007220 */ /* 0x000fe20000410000 */
[----:B------:R-:W-:Y:S01]  /*1a920*/  FMNMX.FTZ R2, R126, R3, !PT ;  /* 0x000000037e027209 */ /* 0x000fe20007810000 */
[-CC-:B------:R-:W-:Y:S01]  /*1a930*/  FFMA.FTZ R188, R21, R7.reuse, -R166.reuse ;  /* 0x0000000715bc7223 */ /* 0x180fe200000108a6 */
[-CC-:B------:R-:W-:Y:S01]  /*1a940*/  FFMA.FTZ R21, R120, R7.reuse, -R166.reuse ;  /* 0x0000000778157223 */ /* 0x180fe200000108a6 */
[-CC-:B------:R-:W-:Y:S01]  /*1a950*/  FFMA.FTZ R120, R128, R7.reuse, -R166.reuse ;  /* 0x0000000780787223 */ /* 0x180fe200000108a6 */
        /* <DEDUP_REMOVED lines=10> */
[----:B------:R-:W0:Y:S01]  /*1aa00*/  MUFU.EX2 R188, R188 ;  /* 0x000000bc00bc7308 */ /* 0x000e220000000800 */
[--C-:B------:R-:W-:Y:S01]  /*1aa10*/  FFMA.FTZ R160, R160, R7, -R166.reuse ;  /* 0x00000007a0a07223 */ /* 0x100fe200000108a6 */
[----:B-1----:R-:W-:Y:S01]  /*1aa20*/  FMNMX.FTZ R2, R134, R3, !PT ;  /* 0x0000000386027209 */ /* 0x002fe20007810000 */
[----:B------:R-:W-:-:S03]  /*1aa30*/  FFMA.FTZ R161, R161, R7, -R166 ;  /* 0x00000007a1a17223 */ /* 0x000fc600000108a6 */
[----:B--2---:R-:W-:Y:S02]  /*1aa40*/  FMNMX.FTZ R3, R137, R2, !PT ;  /* 0x0000000289037209 */ /* 0x004fe40007810000 */
[----:B------:R-:W1:Y:S02]  /*1aa50*/  MUFU.EX2 R21, R21 ;  /* 0x0000001500157308 */ /* 0x000e640000000800 */
[----:B---3--:R-:W-:-:S04]  /*1aa60*/  FMNMX.FTZ R2, R138, R3, !PT ;  /* 0x000000038a027209 */ /* 0x008fc80007810000 */
[----:B----4-:R-:W-:Y:S02]  /*1aa70*/  FMNMX.FTZ R3, R143, R2, !PT ;  /* 0x000000028f037209 */ /* 0x010fe40007810000 */
[----:B------:R-:W-:Y:S01]  /*1aa80*/  MUFU.EX2 R190, R190 ;  /* 0x000000be00be7308 */ /* 0x000fe20000000800 */
[----:B0-----:R-:W-:Y:S01]  /*1aa90*/  FFMA.FTZ R6, R0, R6, R188 ;  /* 0x0000000600067223 */ /* 0x001fe200000100bc */
[----:B------:R-:W-:-:S04]  /*1aaa0*/  FMNMX.FTZ R2, R146, R3, !PT ;  /* 0x0000000392027209 */ /* 0x000fc80007810000 */
[----:B------:R-:W-:Y:S02]  /*1aab0*/  FMNMX.FTZ R3, R147, R2, !PT ;  /* 0x0000000293037209 */ /* 0x000fe40007810000 */
[----:B------:R-:W-:Y:S01]  /*1aac0*/  MUFU.EX2 R123, R123 ;  /* 0x0000007b007b7308 */ /* 0x000fe20000000800 */
[----:B-1----:R-:W-:Y:S02]  /*1aad0*/  F2FP.F16.F32.PACK_AB R188, R21, R188 ;  /* 0x000000bc15bc723e */ /* 0x002fe400000000ff */
[----:B------:R-:W-:-:S04]  /*1aae0*/  FMNMX.FTZ R2, R150, R3, !PT ;  /* 0x0000000396027209 */ /* 0x000fc80007810000 */
[----:B------:R-:W-:Y:S01]  /*1aaf0*/  FMNMX.FTZ R3, R151, R2, !PT ;  /* 0x0000000297037209 */ /* 0x000fe20007810000 */
[----:B------:R-:W-:Y:S03]  /*1ab00*/  MUFU.EX2 R184, R184 ;  /* 0x000000b800b87308 */ /* 0x000fe60000000800 */
[----:B------:R-:W-:-:S04]  /*1ab10*/  FMNMX.FTZ R2, R154, R3, !PT ;  /* 0x000000039a027209 */ /* 0x000fc80007810000 */
[----:B------:R-:W-:Y:S01]  /*1ab20*/  FMNMX.FTZ R3, R155, R2, !PT ;  /* 0x000000029b037209 */ /* 0x000fe20007810000 */
[C---:B------:R-:W-:Y:S01]  /*1ab30*/  VIADD R2, R12.reuse, 0x200 ;  /* 0x000002000c027836 */ /* 0x040fe20000000000 */
[----:B------:R-:W-:Y:S01]  /*1ab40*/  IADD3 R12, R12, 0x280, RZ ;  /* 0x000002800c0c7810 */ /* 0x000fe20007ffe0ff */
[----:B------:R-:W-:Y:S01]  /*1ab50*/  MUFU.EX2 R120, R120 ;  /* 0x0000007800787308 */ /* 0x000fe20000000800 */
[----:B------:R-:W-:Y:S01]  /*1ab60*/  FMNMX.FTZ R124, R158, R3, !PT ;  /* 0x000000039e7c7209 */ /* 0x000fe20007810000 */
[----:B------:R-:W-:-:S03]  /*1ab70*/  IMAD.MOV.U32 R3, RZ, RZ, 0x40000040 ;  /* 0x40000040ff037424 */ /* 0x000fc600078e00ff */
[----:B------:R-:W-:-:S03]  /*1ab80*/  FMNMX.FTZ R127, R159, R124, !PT ;  /* 0x0000007c9f7f7209 */ /* 0x000fc60007810000 */
[----:B------:R-:W-:Y:S08]  /*1ab90*/  MUFU.EX2 R186, R186 ;  /* 0x000000ba00ba7308 */ /* 0x000ff00000000800 */
[----:B------:R-:W-:Y:S08]  /*1aba0*/  MUFU.EX2 R10, R10 ;  /* 0x0000000a000a7308 */ /* 0x000ff00000000800 */
[----:B------:R0:W-:Y:S08]  /*1abb0*/  MUFU.EX2 R124, R136 ;  /* 0x00000088007c7308 */ /* 0x0001f00000000800 */
[----:B------:R-:W-:Y:S01]  /*1abc0*/  MUFU.EX2 R128, R128 ;  /* 0x0000008000807308 */ /* 0x000fe20000000800 */
[----:B0-----:R-:W-:-:S07]  /*1abd0*/  FFMA.FTZ R136, R157, R7, -R166 ;  /* 0x000000079d887223 */ /* 0x001fce00000108a6 */
        /* <DEDUP_REMOVED lines=8> */
[--C-:B------:R-:W-:Y:S02]  /*1ac60*/  FFMA.FTZ R135, R153, R7, -R166.reuse ;  /* 0x0000000799877223 */ /* 0x100fe400000108a6 */
[----:B------:R-:W-:Y:S01]  /*1ac70*/  HGMMA.64x192x16.F32 R24, R176, gdesc[UR4].tnspB, R24, gsb0 ;  /* 0x42e00004b0187df0 */ /* 0x000fe20008000818 */
[----:B------:R-:W-:Y:S01]  /*1ac80*/  R2UR UR6, R2 ;  /* 0x00000000020672ca */ /* 0x000fe200000e0000 */
[----:B------:R-:W-:Y:S01]  /*1ac90*/  MUFU.EX2 R182, R182 ;  /* 0x000000b600b67308 */ /* 0x000fe20000000800 */
[----:B------:R-:W-:Y:S02]  /*1aca0*/  R2UR UR7, R3 ;  /* 0x00000000030772ca */ /* 0x000fe400000e0000 */
[----:B------:R-:W-:Y:S01]  /*1acb0*/  FMNMX.FTZ R2, R162, R127, !PT ;  /* 0x0000007fa2027209 */ /* 0x000fe20007810000 */
[----:B------:R-:W-:-:S03]  /*1acc0*/  FFMA.FTZ R127, R156, R7, -R166 ;  /* 0x000000079c7f7223 */ /* 0x000fc600000108a6 */
[----:B------:R-:W-:Y:S01]  /*1acd0*/  FMNMX.FTZ R3, R163, R2, !PT ;  /* 0x00000002a3037209 */ /* 0x000fe20007810000 */
[----:B------:R-:W-:Y:S03]  /*1ace0*/  MUFU.EX2 R180, R180 ;  /* 0x000000b400b47308 */ /* 0x000fe60000000800 */
[----:B------:R-:W-:-:S04]  /*1acf0*/  FMNMX.FTZ R2, R164, R3, !PT ;  /* 0x00000003a4027209 */ /* 0x000fc80007810000 */
[----:B------:R-:W-:Y:S01]  /*1ad00*/  FMNMX.FTZ R2, R165, R2, !PT ;  /* 0x00000002a5027209 */ /* 0x000fe20007810000 */
[----:B------:R-:W-:Y:S04]  /*1ad10*/  MUFU.EX2 R139, R139 ;  /* 0x0000008b008b7308 */ /* 0x000fe80000000800 */
[----:B------:R-:W0:Y:S04]  /*1ad20*/  SHFL.BFLY PT, R3, R2, 0x2, 0x1f ;  /* 0x0c401f0002037f89 */ /* 0x000e2800000e0000 */
[----:B------:R-:W-:Y:S08]  /*1ad30*/  MUFU.EX2 R135, R135 ;  /* 0x0000008700877308 */ /* 0x000ff00000000800 */
[----:B------:R-:W-:Y:S01]  /*1ad40*/  MUFU.EX2 R127, R127 ;  /* 0x0000007f007f7308 */ /* 0x000fe20000000800 */
[----:B0-----:R-:W-:-:S05]  /*1ad50*/  FMNMX.FTZ R140, R2, R3, !PT ;  /* 0x00000003028c7209 */ /* 0x001fca0007810000 */
[----:B------:R-:W0:Y:S02]  /*1ad60*/  SHFL.BFLY PT, R3, R140, 0x1, 0x1f ;  /* 0x0c201f008c037f89 */ /* 0x000e2400000e0000 */
[----:B0-----:R-:W-:Y:S02]  /*1ad70*/  FMNMX.FTZ R3, R140, R3, !PT ;  /* 0x000000038c037209 */ /* 0x001fe40007810000 */
[----:B------:R-:W-:Y:S03]  /*1ad80*/  MUFU.EX2 R140, R160 ;  /* 0x000000a0008c7308 */ /* 0x000fe60000000800 */
[----:B------:R-:W-:-:S04]  /*1ad90*/  FADD.FTZ R2, -R3, R11 ;  /* 0x0000000b03027221 */ /* 0x000fc80000010100 */
[----:B------:R-:W-:Y:S01]  /*1ada0*/  FMUL.FTZ R2, R2, R7 ;  /* 0x0000000702027220 */ /* 0x000fe20000410000 */
[----:B------:R-:W-:Y:S08]  /*1adb0*/  MUFU.EX2 R11, R161 ;  /* 0x000000a1000b7308 */ /* 0x000ff00000000800 */
[----:B------:R-:W-:Y:S01]  /*1adc0*/  MUFU.EX2 R2, R2 ;  /* 0x0000000200027308 */ /* 0x000fe20000000800 */
[----:B------:R-:W-:-:S02]  /*1add0*/  WARPGROUP.DEPBAR.LE gsb0, 0x0 ;  /* 0x00008000000079c5 */ /* 0x000fc40000010000 */
[----:B------:R-:W-:Y:S01]  /*1ade0*/  WARPGROUP.ARRIVE ;  /* 0x00000000000079c5 */ /* 0x000fe20000000000 */
[-CC-:B------:R-:W-:Y:S01]  /*1adf0*/  FFMA.FTZ R178, R144, R7.reuse, -R166.reuse ;  /* 0x0000000790b27223 */ /* 0x180fe200000108a6 */
[-C--:B------:R-:W-:Y:S01]  /*1ae00*/  FMUL.FTZ R144, R3, R7.reuse ;  /* 0x0000000703907220 */ /* 0x080fe20000410000 */
[----:B------:R-:W-:-:S03]  /*1ae10*/  FFMA.FTZ R176, R141, R7, -R166 ;  /* 0x000000078db07223 */ /* 0x000fc600000108a6 */
[----:B------:R-:W-:Y:S01]  /*1ae20*/  HGMMA.64x192x16.F32 R24, R172, gdesc[UR4].tnspB, R24, gsb0 ;  /* 0x42e00004ac187df0 */ /* 0x000fe20008000818 */
[-CC-:B------:R-:W-:Y:S01]  /*1ae30*/  FFMA.FTZ R189, R13, R7.reuse, -R144.reuse ;  /* 0x000000070dbd7223 */ /* 0x180fe20000010890 */
[----:B------:R-:W-:Y:S01]  /*1ae40*/  IMAD.MOV.U32 R13, RZ, RZ, 0x40000040 ;  /* 0x40000040ff0d7424 */ /* 0x000fe200078e00ff */
[----:B------:R-:W-:Y:S01]  /*1ae50*/  R2UR UR6, R12 ;  /* 0x000000000c0672ca */ /* 0x000fe200000e0000 */
[-CC-:B------:R-:W-:Y:S01]  /*1ae60*/  FFMA.FTZ R142, R121, R7.reuse, -R144.reuse ;  /* 0x00000007798e7223 */ /* 0x180fe20000010890 */
[-CC-:B------:R-:W-:Y:S01]  /*1ae70*/  FFMA.FTZ R191, R122, R7.reuse, -R144.reuse ;  /* 0x000000077abf7223 */ /* 0x180fe20000010890 */
[-CC-:B------:R-:W-:Y:S01]  /*1ae80*/  FFMA.FTZ R185, R126, R7.reuse, -R144.reuse ;  /* 0x000000077eb97223 */ /* 0x180fe20000010890 */
[----:B------:R-:W-:Y:S01]  /*1ae90*/  R2UR UR7, R13 ;  /* 0x000000000d0772ca */ /* 0x000fe200000e0000 */
[----:B------:R-:W0:Y:S01]  /*1aea0*/  MUFU.EX2 R189, R189 ;  /* 0x000000bd00bd7308 */ /* 0x000e220000000800 */
[----:B------:R-:W-:Y:S02]  /*1aeb0*/  @!P1 IMAD R13, R14, 0x8, R17 ;  /* 0x000000080e0d9824 */ /* 0x000fe400078e0211 */
[-CC-:B------:R-:W-:Y:S01]  /*1aec0*/  FFMA.FTZ R122, R129, R7.reuse, -R144.reuse ;  /* 0x00000007817a7223 */ /* 0x180fe20000010890 */
[-CC-:B------:R-:W-:Y:S01]  /*1aed0*/  FFMA.FTZ R187, R130, R7.reuse, -R144.reuse ;  /* 0x0000000782bb7223 */ /* 0x180fe20000010890 */
[----:B------:R-:W-:Y:S01]  /*1aee0*/  FFMA.FTZ R126, R132, R7, -R144 ;  /* 0x00000007847e7223 */ /* 0x000fe20000010890 */
[----:B------:R-:W-:-:S02]  /*1aef0*/  @!P1 VIADD R13, R13, 0x30840 ;  /* 0x000308400d0d9836 */ /* 0x000fc40000000000 */
[-CC-:B------:R-:W-:Y:S01]  /*1af00*/  FFMA.FTZ R181, R134, R7.reuse, -R144.reuse ;  /* 0x0000000786b57223 */ /* 0x180fe20000010890 */
[-CC-:B------:R-:W-:Y:S01]  /*1af10*/  FFMA.FTZ R12, R137, R7.reuse, -R144.reuse ;  /* 0x00000007890c7223 */ /* 0x180fe20000010890 */
[----:B------:R-:W1:Y:S01]  /*1af20*/  MUFU.EX2 R142, R142 ;  /* 0x0000008e008e7308 */ /* 0x000e620000000800 */
[-CC-:B------:R-:W-:Y:S01]  /*1af30*/  FFMA.FTZ R183, R138, R7.reuse, -R144.reuse ;  /* 0x000000078ab77223 */ /* 0x180fe20000010890 */
[----:B------:R-:W-:Y:S01]  /*1af40*/  @!P1 PRMT R13, RZ, 0x654, R13 ;  /* 0x00000654ff0d9816 */ /* 0x000fe2000000000d */
[-CC-:B------:R-:W-:Y:S01]  /*1af50*/  FFMA.FTZ R130, R143, R7.reuse, -R144.reuse ;  /* 0x000000078f827223 */ /* 0x180fe20000010890 */
[-CC-:B------:R-:W-:Y:S01]  /*1af60*/  FFMA.FTZ R177, R146, R7.reuse, -R144.reuse ;  /* 0x0000000792b17223 */ /* 0x180fe20000010890 */
[-CC-:B------:R-:W-:Y:S01]  /*1af70*/  FFMA.FTZ R14, R147, R7.reuse, -R144.reuse ;  /* 0x00000007930e7223 */ /* 0x180fe20000010890 */
[-CC-:B------:R-:W-:Y:S01]  /*1af80*/  FFMA.FTZ R179, R150, R7.reuse, -R144.reuse ;  /* 0x0000000796b37223 */ /* 0x180fe20000010890 */
[--C-:B------:R-:W-:Y:S01]  /*1af90*/  FFMA.FTZ R159, R159, R7, -R144.reuse ;  /* 0x000000079f9f7223 */ /* 0x100fe20000010890 */
[----:B------:R-:W-:Y:S01]  /*1afa0*/  MUFU.EX2 R191, R191 ;  /* 0x000000bf00bf7308 */ /* 0x000fe20000000800 */
[----:B0-----:R-:W-:Y:S01]  /*1afb0*/  FFMA.FTZ R5, R2, R5, R189 ;  /* 0x0000000502057223 */ /* 0x001fe200000100bd */
[-CC-:B------:R-:W-:Y:S01]  /*1afc0*/  FFMA.FTZ R162, R162, R7.reuse, -R144.reuse ;  /* 0x00000007a2a27223 */ /* 0x180fe20000010890 */
[-CC-:B------:R-:W-:Y:S01]  /*1afd0*/  FFMA.FTZ R163, R163, R7.reuse, -R144.reuse ;  /* 0x00000007a3a37223 */ /* 0x180fe20000010890 */
[----:B------:R-:W-:-:S04]  /*1afe0*/  FFMA.FTZ R164, R164, R7, -R144 ;  /* 0x00000007a4a47223 */ /* 0x000fc80000010890 */
        /* <DEDUP_REMOVED lines=18> */
[----:B------:R-:W-:Y:S01]  /*1b110*/  WARPGROUP.ARRIVE ;  /* 0x00000000000079c5 */ /* 0x000fe20000000000 */
[-C--:B------:R-:W-:Y:S01]  /*1b120*/  FFMA.FTZ R172, R148, R7.reuse, -R166 ;  /* 0x0000000794ac7223 */ /* 0x080fe200000108a6 */
[-CC-:B------:R-:W-:Y:S01]  /*1b130*/  FFMA.FTZ R148, R125, R7.reuse, -R144.reuse ;  /* 0x000000077d947223 */ /* 0x180fe20000010890 */
[-C--:B------:R-:W-:Y:S01]  /*1b140*/  FFMA.FTZ R173, R154, R7.reuse, -R144 ;  /* 0x000000079aad7223 */ /* 0x080fe20000010890 */
[-C--:B------:R-:W-:Y:S01]  /*1b150*/  FFMA.FTZ R174, R152, R7.reuse, -R166 ;  /* 0x0000000798ae7223 */ /* 0x080fe200000108a6 */
[----:B------:R-:W-:Y:S01]  /*1b160*/  FFMA.FTZ R175, R158, R7, -R144 ;  /* 0x000000079eaf7223 */ /* 0x000fe20000010890 */
[----:B------:R-:W-:Y:S01]  /*1b170*/  HGMMA.64x192x16.F32 R24, R168, gdesc[UR4].tnspB, R24, gsb0 ;  /* 0x42e00004a8187df0 */ /* 0x000fe20008000818 */
[----:B------:R-:W-:Y:S08]  /*1b180*/  MUFU.EX2 R172, R172 ;  /* 0x000000ac00ac7308 */ /* 0x000ff00000000800 */
[----:B------:R-:W1:Y:S08]  /*1b190*/  MUFU.EX2 R148, R148 ;  /* 0x0000009400947308 */ /* 0x000e700000000800 */
[----:B------:R-:W-:Y:S08]  /*1b1a0*/  MUFU.EX2 R173, R173 ;  /* 0x000000ad00ad7308 */ /* 0x000ff00000000800 */
[----:B------:R-:W-:Y:S08]  /*1b1b0*/  MUFU.EX2 R174, R174 ;  /* 0x000000ae00ae7308 */ /* 0x000ff00000000800 */
[----:B------:R-:W-:Y:S01]  /*1b1c0*/  MUFU.EX2 R175, R175 ;  /* 0x000000af00af7308 */ /* 0x000fe20000000800 */
[----:B------:R-:W-:-:S02]  /*1b1d0*/  WARPGROUP.DEPBAR.LE gsb0, 0x0 ;  /* 0x00008000000079c5 */ /* 0x000fc40000010000 */
[----:B------:R2:W-:Y:S01]  /*1b1e0*/  @!P1 SYNCS.ARRIVE.TRANS64.RED.A1T0 RZ, [R13+URZ], RZ ;  /* 0x000000ff0dff99a7 */ /* 0x0005e2000810043f */
[----:B------:R-:W-:Y:S02]  /*1b1f0*/  F2FP.F16.F32.PACK_AB R170, R11, R140 ;  /* 0x0000008c0baa723e */ /* 0x000fe400000000ff */
[----:B------:R-:W-:Y:S02]  /*1b200*/  F2FP.F16.F32.PACK_AB R168, R136, R127 ;  /* 0x0000007f88a8723e */ /* 0x000fe400000000ff */
[----:B0-----:R-:W-:Y:S01]  /*1b210*/  F2FP.F16.F32.PACK_AB R169, R163, R162 ;  /* 0x000000a2a3a9723e */ /* 0x001fe200000000ff */
[----:B--2---:R-:W-:Y:S01]  /*1b220*/  FADD.FTZ R13, R21, R6 ;  /* 0x00000006150d7221 */ /* 0x004fe20000010000 */
[----:B------:R-:W-:Y:S01]  /*1b230*/  @!P1 IADD3 R6, R20, 0x30860, RZ ;  /* 0x0003086014069810 */ /* 0x000fe20007ffe0ff */
[----:B------:R-:W-:Y:S02]  /*1b240*/  FADD.FTZ R20, R142, R5 ;  /* 0x000000058e147221 */ /* 0x000fe40000010000 */
[----:B------:R-:W-:Y:S01]  /*1b250*/  FADD.FTZ R132, R190, R13 ;  /* 0x0000000dbe847221 */ /* 0x000fe20000010000 */
[----:B------:R-:W-:Y:S01]  /*1b260*/  @!P1 PRMT R121, RZ, 0x654, R6 ;  /* 0x00000654ff799816 */ /* 0x000fe20000000006 */
[----:B------:R-:W-:Y:S01]  /*1b270*/  FADD.FTZ R5, R191, R20 ;  /* 0x00000014bf057221 */ /* 0x000fe20000010000 */
[-C--:B------:R-:W-:Y:S01]  /*1b280*/  FFMA.FTZ R6, R151, R7.reuse, -R144 ;  /* 0x0000000797067223 */ /* 0x080fe20000010890 */
[----:B------:R-:W-:Y:S01]  /*1b290*/  FADD.FTZ R13, R123, R132 ;  /* 0x000000847b0d7221 */ /* 0x000fe20000010000 */
[-CC-:B------:R-:W-:Y:S01]  /*1b2a0*/  FFMA.FTZ R20, R155, R7.reuse, -R144.reuse ;  /* 0x000000079b147223 */ /* 0x180fe20000010890 */
[----:B-1----:R-:W-:Y:S01]  /*1b2b0*/  FADD.FTZ R132, R148, R5 ;  /* 0x0000000594847221 */ /* 0x002fe20000010000 */
[----:B------:R-:W-:Y:S01]  /*1b2c0*/  FFMA.FTZ R144, R165, R7, -R144 ;  /* 0x00000007a5907223 */ /* 0x000fe20000010890 */
[----:B------:R-:W-:Y:S01]  /*1b2d0*/  FADD.FTZ R13, R184, R13 ;  /* 0x0000000db80d7221 */ /* 0x000fe20000010000 */
[----:B------:R-:W-:Y:S01]  /*1b2e0*/  MUFU.EX2 R6, R6 ;  /* 0x0000000600067308 */ /* 0x000fe20000000800 */
[----:B------:R-:W-:Y:S01]  /*1b2f0*/  FADD.FTZ R5, R185, R132 ;  /* 0x00000084b9057221 */ /* 0x000fe20000010000 */
[C---:B------:R-:W-:Y:S01]  /*1b300*/  F2FP.F16.F32.PACK_AB R184, R120.reuse, R184 ;  /* 0x000000b878b8723e */ /* 0x040fe200000000ff */
[----:B------:R-:W-:Y:S01]  /*1b310*/  FADD.FTZ R13, R120, R13 ;  /* 0x0000000d780d7221 */ /* 0x000fe20000010000 */
[----:B------:R0:W-:Y:S01]  /*1b320*/  @!P1 SYNCS.ARRIVE.TRANS64.RED.A1T0 RZ, [R121+URZ], RZ ;  /* 0x000000ff79ff99a7 */ /* 0x0001e2000810043f */
[----:B------:R-:W-:Y:S01]  /*1b330*/  FADD.FTZ R132, R122, R5 ;  /* 0x000000057a847221 */ /* 0x000fe20000010000 */
[----:B------:R-:W-:Y:S01]  /*1b340*/  F2FP.F16.F32.PACK_AB R190, R123, R190 ;  /* 0x000000be7bbe723e */ /* 0x000fe200000000ff */
[----:B------:R-:W-:Y:S01]  /*1b350*/  FADD.FTZ R13, R186, R13 ;  /* 0x0000000dba0d7221 */ /* 0x000fe20000010000 */
[----:B------:R-:W-:Y:S01]  /*1b360*/  MUFU.EX2 R20, R20 ;  /* 0x0000001400147308 */ /* 0x000fe20000000800 */
[----:B------:R-:W-:Y:S01]  /*1b370*/  FADD.FTZ R5, R187, R132 ;  /* 0x00000084bb057221 */ /* 0x000fe20000010000 */
[C---:B------:R-:W-:Y:S01]  /*1b380*/  F2FP.F16.F32.PACK_AB R186, R10.reuse, R186 ;  /* 0x000000ba0aba723e */ /* 0x040fe200000000ff */
[----:B------:R-:W-:Y:S01]  /*1b390*/  FADD.FTZ R13, R10, R13 ;  /* 0x0000000d0a0d7221 */ /* 0x000fe20000010000 */
[----:B------:R-:W-:Y:S01]  /*1b3a0*/  F2FP.F16.F32.PACK_AB R191, R148, R191 ;  /* 0x000000bf94bf723e */ /* 0x000fe200000000ff */
[----:B------:R-:W-:Y:S01]  /*1b3b0*/  FADD.FTZ R132, R126, R5 ;  /* 0x000000057e847221 */ /* 0x000fe20000010000 */
[----:B------:R-:W-:Y:S01]  /*1b3c0*/  F2FP.F16.F32.PACK_AB R185, R122, R185 ;  /* 0x000000b97ab9723e */ /* 0x000fe200000000ff */
[----:B------:R-:W-:Y:S01]  /*1b3d0*/  FADD.FTZ R13, R180, R13 ;  /* 0x0000000db40d7221 */ /* 0x000fe20000010000 */
[----:B------:R-:W1:Y:S01]  /*1b3e0*/  MUFU.EX2 R144, R144 ;  /* 0x0000009000907308 */ /* 0x000e620000000800 */
[----:B------:R-:W-:Y:S01]  /*1b3f0*/  FADD.FTZ R5, R181, R132 ;  /* 0x00000084b5057221 */ /* 0x000fe20000010000 */
[----:B------:R-:W-:Y:S01]  /*1b400*/  F2FP.F16.F32.PACK_AB R181, R12, R181 ;  /* 0x000000b50cb5723e */ /* 0x000fe200000000ff */
[----:B------:R-:W-:Y:S01]  /*1b410*/  FADD.FTZ R13, R124, R13 ;  /* 0x0000000d7c0d7221 */ /* 0x000fe20000010000 */
[----:B------:R-:W-:Y:S01]  /*1b420*/  F2FP.F16.F32.PACK_AB R187, R126, R187 ;  /* 0x000000bb7ebb723e */ /* 0x000fe200000000ff */
[----:B------:R-:W-:Y:S01]  /*1b430*/  FADD.FTZ R132, R12, R5 ;  /* 0x000000050c847221 */ /* 0x000fe20000010000 */
[----:B------:R-:W-:Y:S01]  /*1b440*/  F2FP.F16.F32.PACK_AB R180, R124, R180 ;  /* 0x000000b47cb4723e */ /* 0x000fe200000000ff */
[----:B------:R-:W-:Y:S01]  /*1b450*/  FADD.FTZ R134, R182, R13 ;  /* 0x0000000db6867221 */ /* 0x000fe20000010000 */
[----:B------:R-:W-:Y:S01]  /*1b460*/  F2FP.F16.F32.PACK_AB R182, R139, R182 ;  /* 0x000000b68bb6723e */ /* 0x000fe200000000ff */
[----:B------:R-:W-:Y:S01]  /*1b470*/  FADD.FTZ R5, R183, R132 ;  /* 0x00000084b7057221 */ /* 0x000fe20000010000 */
[C---:B------:R-:W-:Y:S01]  /*1b480*/  F2FP.F16.F32.PACK_AB R183, R130.reuse, R183 ;  /* 0x000000b782b7723e */ /* 0x040fe200000000ff */
[----:B------:R-:W-:Y:S01]  /*1b490*/  FADD.FTZ R13, R139, R134 ;  /* 0x000000868b0d7221 */ /* 0x000fe20000010000 */
[----:B------:R-:W2:Y:S01]  /*1b4a0*/  MUFU.EX2 R132, R159 ;  /* 0x0000009f00847308 */ /* 0x000ea20000000800 */
[----:B------:R-:W-:-:S02]  /*1b4b0*/  FADD.FTZ R134, R130, R5 ;  /* 0x0000000582867221 */ /* 0x000fc40000010000 */
[----:B------:R-:W-:Y:S01]  /*1b4c0*/  FADD.FTZ R13, R176, R13 ;  /* 0x0000000db00d7221 */ /* 0x000fe20000010000 */
[----:B------:R-:W-:Y:S01]  /*1b4d0*/  F2FP.F16.F32.PACK_AB R176, R128, R176 ;  /* 0x000000b080b0723e */ /* 0x000fe200000000ff */
[----:B------:R-:W-:Y:S01]  /*1b4e0*/  FADD.FTZ R5, R177, R134 ;  /* 0x00000086b1057221 */ /* 0x000fe20000010000 */
[----:B------:R-:W-:Y:S01]  /*1b4f0*/  F2FP.F16.F32.PACK_AB R177, R14, R177 ;  /* 0x000000b10eb1723e */ /* 0x000fe200000000ff */
[----:B------:R-:W-:Y:S01]  /*1b500*/  FADD.FTZ R13, R128, R13 ;  /* 0x0000000d800d7221 */ /* 0x000fe20000010000 */
[----:B-1----:R-:W-:Y:S01]  /*1b510*/  F2FP.F16.F32.PACK_AB R171, R144, R164 ;  /* 0x000000a490ab723e */ /* 0x002fe200000000ff */
[----:B------:R-:W-:Y:S02]  /*1b520*/  FADD.FTZ R10, R14, R5 ;  /* 0x000000050e0a7221 */ /* 0x000fe40000010000 */
[----:B------:R-:W-:Y:S01]  /*1b530*/  FADD.FTZ R120, R178, R13 ;  /* 0x0000000db2787221 */ /* 0x000fe20000010000 */
[----:B------:R-:W-:Y:S01]  /*1b540*/  F2FP.F16.F32.PACK_AB R178, R131, R178 ;  /* 0x000000b283b2723e */ /* 0x000fe200000000ff */
[----:B------:R-:W-:Y:S01]  /*1b550*/  FADD.FTZ R5, R179, R10 ;  /* 0x0000000ab3057221 */ /* 0x000fe20000010000 */
[----:B------:R-:W-:Y:S01]  /*1b560*/  F2FP.F16.F32.PACK_AB R179, R6, R179 ;  /* 0x000000b306b3723e */ /* 0x000fe200000000ff */
[----:B------:R-:W-:-:S02]  /*1b570*/  FADD.FTZ R13, R131, R120 ;  /* 0x00000078830d7221 */ /* 0x000fc40000010000 */
[----:B------:R-:W-:Y:S02]  /*1b580*/  FADD.FTZ R10, R6, R5 ;  /* 0x00000005060a7221 */ /* 0x000fe40000010000 */
[----:B------:R-:W-:Y:S01]  /*1b590*/  FADD.FTZ R12, R172, R13 ;  /* 0x0000000dac0c7221 */ /* 0x000fe20000010000 */
[----:B------:R-:W-:Y:S01]  /*1b5a0*/  F2FP.F16.F32.PACK_AB R172, R133, R172 ;  /* 0x000000ac85ac723e */ /* 0x000fe200000000ff */
[----:B------:R-:W-:Y:S01]  /*1b5b0*/  FADD.FTZ R5, R173, R10 ;  /* 0x0000000aad057221 */ /* 0x000fe20000010000 */
[C---:B------:R-:W-:Y:S01]  /*1b5c0*/  F2FP.F16.F32.PACK_AB R173, R20.reuse, R173 ;  /* 0x000000ad14ad723e */ /* 0x040fe200000000ff */
[----:B------:R-:W-:Y:S02]  /*1b5d0*/  FADD.FTZ R13, R133, R12 ;  /* 0x0000000c850d7221 */ /* 0x000fe40000010000 */
[----:B------:R-:W-:Y:S02]  /*1b5e0*/  FADD.FTZ R10, R20, R5 ;  /* 0x00000005140a7221 */ /* 0x000fe40000010000 */
[----:B------:R-:W-:Y:S01]  /*1b5f0*/  FADD.FTZ R12, R174, R13 ;  /* 0x0000000dae0c7221 */ /* 0x000fe20000010000 */
[----:B------:R-:W-:Y:S01]  /*1b600*/  F2FP.F16.F32.PACK_AB R174, R135, R174 ;  /* 0x000000ae87ae723e */ /* 0x000fe200000000ff */
[----:B------:R-:W-:Y:S01]  /*1b610*/  FADD.FTZ R5, R175, R10 ;  /* 0x0000000aaf057221 */ /* 0x000fe20000010000 */
[----:B--2---:R-:W-:Y:S01]  /*1b620*/  F2FP.F16.F32.PACK_AB R175, R132, R175 ;  /* 0x000000af84af723e */ /* 0x004fe200000000ff */
[----:B------:R-:W-:Y:S01]  /*1b630*/  FADD.FTZ R12, R135, R12 ;  /* 0x0000000c870c7221 */ /* 0x000fe20000010000 */
[----:B------:R-:W-:-:S02]  /*1b640*/  IMAD.MOV.U32 R10, RZ, RZ, R4 ;  /* 0x000000ffff0a7224 */ /* 0x000fc400078e0004 */
[----:B------:R-:W-:Y:S01]  /*1b650*/  FADD.FTZ R5, R132, R5 ;  /* 0x0000000584057221 */ /* 0x000fe20000010000 */
[----:B------:R-:W-:Y:S01]  /*1b660*/  FADD.FTZ R13, R127, R12 ;  /* 0x0000000c7f0d7221 */ /* 0x000fe20000010000 */
[----:B------:R-:W-:Y:S02]  /*1b670*/  IMAD.MOV.U32 R12, RZ, RZ, R194 ;  /* 0x000000ffff0c7224 */ /* 0x000fe400078e00c2 */
[----:B------:R-:W-:Y:S01]  /*1b680*/  FADD.FTZ R5, R162, R5 ;  /* 0x00000005a2057221 */ /* 0x000fe20000010000 */
[----:B------:R-:W-:-:S03]  /*1b690*/  FADD.FTZ R13, R136, R13 ;  /* 0x0000000d880d7221 */ /* 0x000fc60000010000 */
[----:B------:R-:W-:Y:S01]  /*1b6a0*/  FADD.FTZ R5, R163, R5 ;  /* 0x00000005a3057221 */ /* 0x000fe20000010000 */
[----:B------:R-:W-:Y:S01]  /*1b6b0*/  FADD.FTZ R6, R140, R13 ;  /* 0x0000000d8c067221 */ /* 0x000fe20000010000 */
[----:B------:R-:W-:Y:S02]  /*1b6c0*/  IMAD.MOV.U32 R13, RZ, RZ, R23 ;  /* 0x000000ffff0d7224 */ /* 0x000fe400078e0017 */
[----:B------:R-:W-:Y:S01]  /*1b6d0*/  FADD.FTZ R5, R164, R5 ;  /* 0x00000005a4057221 */ /* 0x000fe20000010000 */
[----:B------:R-:W-:Y:S01]  /*1b6e0*/  FADD.FTZ R6, R11, R6 ;  /* 0x000000060b067221 */ /* 0x000fe20000010000 */
[----:B------:R-:W-:Y:S02]  /*1b6f0*/  MOV R11, R3 ;  /* 0x00000003000b7202 */ /* 0x000fe40000000f00 */
[----:B------:R-:W-:Y:S01]  /*1b700*/  FADD.FTZ R5, R144, R5 ;  /* 0x0000000590057221 */ /* 0x000fe20000010000 */
[----:B0-----:R-:W-:Y:S06]  /*1b710*/  @P2 BRA `(.L_x_4417) ;  /* 0xffffffd800102947 */ /* 0x001fec000383ffff */
[----:B------:R-:W-:Y:S05]  /*1b720*/  BSYNC B1 ;  /* 0x0000000000017941 */ /* 0x000fea0003800000 */
.L_x_4406:
[----:B------:R-:W-:Y:S05]  /*1b730*/  BSYNC B0 ;  /* 0x0000000000007941 */ /* 0x000fea0003800000 */
.L_x_4405:
[----:B------:R-:W-:Y:S01]  /*1b740*/  ISETP.GE.AND P2, PT, R8, R211, PT ;  /* 0x000000d30800720c */ /* 0x000fe20003f46270 */
[----:B------:R-:W-:-:S12]  /*1b750*/  BSSY B0, `(.L_x_4418) ;  /* 0x00003ab000007945 */ /* 0x000fd80003800000 */
[----:B------:R-:W-:Y:S05]  /*1b760*/  @!P2 BRA `(.L_x_4419) ;  /* 0x0000003800a4a947 */ /* 0x000fea0003800000 */
[----:B------:R-:W-:Y:S02]  /*1b770*/  IMAD R200, R201, 0x80, R213 ;  /* 0x00000080c9c87824 */ /* 0x000fe400078e02d5 */
[----:B------:R-:W-:Y:S02]  /*1b780*/  IMAD.MOV.U32 R10, RZ, RZ, R3 ;  /* 0x000000ffff0a7224 */ /* 0x000fe400078e0003 */
[----:B------:R-:W-:Y:S01]  /*1b790*/  IMAD.MOV.U32 R11, RZ, RZ, R4 ;  /* 0x000000ffff0b7224 */ /* 0x000fe200078e0004 */
[----:B------:R-:W-:Y:S01]  /*1b7a0*/  IADD3 R200, R200, 0x8, RZ ;  /* 0x00000008c8c87810 */ /* 0x000fe20007ffe0ff */
[----:B------:R-:W-:Y:S02]  /*1b7b0*/  IMAD.MOV.U32 R12, RZ, RZ, R194 ;  /* 0x000000ffff0c7224 */ /* 0x000fe400078e00c2 */
[----:B------:R-:W-:Y:S01]  /*1b7c0*/  IMAD.MOV.U32 R13, RZ, RZ, R23 ;  /* 0x000000ffff0d7224 */ /* 0x000fe200078e0017 */
[----:B------:R-:W-:-:S07]  /*1b7d0*/  IADD3 R200, R200, R196, -R197 ;  /* 0x000000c4c8c87210 */ /* 0x000fce0007ffe8c5 */
.L_x_4438:
[----:B------:R-:W-:-:S04]  /*1b7e0*/  IADD3 R3, R13, 0x1, RZ ;  /* 0x000000010d037810 */ /* 0x000fc80007ffe0ff */
[----:B------:R-:W-:-:S04]  /*1b7f0*/  ISETP.NE.AND P2, PT, R3, 0x2, PT ;  /* 0x000000020300780c */ /* 0x000fc80003f45270 */
[----:B------:R-:W-:Y:S02]  /*1b800*/  SEL R7, RZ, 0x1, P2 ;  /* 0x00000001ff077807 */ /* 0x000fe40001000000 */
[----:B------:R-:W-:Y:S02]  /*1b810*/  SEL R23, R3, RZ, P2 ;  /* 0x000000ff03177207 */ /* 0x000fe40001000000 */
[----:B------:R-:W-:Y:S01]  /*1b820*/  LOP3.LUT R194, R12, R7, RZ, 0x3c, !PT ;  /* 0x000000070cc27212 */ /* 0x000fe200078e3cff */
[----:B------:R-:W-:Y:S06]  /*1b830*/  @!P0 BRA `(.L_x_4420) ;  /* 0x0000000000048947 */ /* 0x000fec0003800000 */
[----:B------:R-:W-:Y:S01]  /*1b840*/  BPT.TRAP 0x1 ;  /* 0x000000040000795c */ /* 0x000fe20000300000 */
.L_x_4420:
[----:B------:R-:W-:Y:S01]  /*1b850*/  IMAD R3, R23, 0x8, R17 ;  /* 0x0000000817037824 */ /* 0x000fe200078e0211 */
[----:B------:R-:W-:-:S04]  /*1b860*/  SHF.L.U32 R4, R194, 0x1f, RZ ;  /* 0x0000001fc2047819 */ /* 0x000fc800000006ff */
[----:B------:R0:W1:Y:S01]  /*1b870*/  SYNCS.PHASECHK.TRANS64.TRYWAIT P2, [R3+URZ+0x30830], R4 ;  /* 0x03083004030075a7 */ /* 0x000062000804017f */
[----:B------:R-:W-:Y:S05]  /*1b880*/  @!P0 BRA `(.L_x_4421) ;  /* 0x0000000000048947 */ /* 0x000fea0003800000 */
[----:B------:R-:W-:Y:S01]  /*1b890*/  BPT.TRAP 0x1 ;  /* 0x000000040000795c */ /* 0x000fe20000300000 */
.L_x_4421:
[----:B------:R-:W-:Y:S01]  /*1b8a0*/  BSSY B1, `(.L_x_4422) ;  /* 0x0000006000017945 */ /* 0x000fe20003800000 */
[----:B------:R-:W-:Y:S02]  /*1b8b0*/  IMAD R14, R23, 0x900, R9 ;  /* 0x00000900170e7824 */ /* 0x000fe400078e0209 */
[----:B------:R-:W-:Y:S01]  /*1b8c0*/  IMAD.MOV.U32 R15, RZ, RZ, 0x40000040 ;  /* 0x40000040ff0f7424 */ /* 0x000fe200078e00ff */
[----:B-1----:R-:W-:Y:S06]  /*1b8d0*/  @P2 BRA `(.L_x_4423) ;  /* 0x0000000000082947 */ /* 0x002fec0003800000 */
[----:B------:R-:W1:Y:S02]  /*1b8e0*/  SYNCS.PHASECHK.TRANS64.TRYWAIT P2, [R3+URZ+0x30830], R4 ;  /* 0x03083004030075a7 */ /* 0x000e64000804017f */
[----:B-1----:R-:W-:Y:S05]  /*1b8f0*/  @!P2 BRA `(.L_x_4424) ;  /* 0x000000e400e0a947 */ /* 0x002fea0003800000 */
.L_x_4423:
[----:B------:R-:W-:Y:S05]  /*1b900*/  BSYNC B1 ;  /* 0x0000000000017941 */ /* 0x000fea0003800000 */
.L_x_4422:
[----:B------:R-:W2:Y:S04]  /*1b910*/  LDL.64 R120, [R1+0x30] ;  /* 0x0000300001787983 */ /* 0x000ea80000100a00 */
[----:B------:R3:W-:Y:S04]  /*1b920*/  STL [R1+0x44], R6 ;  /* 0x0000440601007387 */ /* 0x0007e80000100800 */
[----:B---3--:R-:W3:Y:S04]  /*1b930*/  LDL.64 R6, [R1+0x28] ;  /* 0x0000280001067983 */ /* 0x008ee80000100a00 */
[----:B------:R0:W-:Y:S04]  /*1b940*/  STL [R1+0x40], R5 ;  /* 0x0000400501007387 */ /* 0x0001e80000100800 */
[----:B------:R-:W4:Y:S04]  /*1b950*/  LDL.64 R202, [R1+0x18] ;  /* 0x0000180001ca7983 */ /* 0x000f280000100a00 */
[----:B01----:R-:W4:Y:S01]  /*1b960*/  LDL.64 R4, [R1+0x20] ;  /* 0x0000200001047983 */ /* 0x003f220000100a00 */
[----:B------:R-:W-:-:S02]  /*1b970*/  R2UR UR6, R14 ;  /* 0x000000000e0672ca */ /* 0x000fc400000e0000 */
[----:B------:R-:W-:Y:S01]  /*1b980*/  R2UR UR7, R15 ;  /* 0x000000000f0772ca */ /* 0x000fe200000e0000 */
[----:B------:R-:W-:Y:S01]  /*1b990*/  VIADD R20, R14, 0x2 ;  /* 0x000000020e147836 */ /* 0x000fe20000000000 */
[----:B------:R-:W-:Y:S02]  /*1b9a0*/  MOV R21, 0x40000040 ;  /* 0x4000004000157802 */ /* 0x000fe40000000f00 */
[----:B--2---:R-:W-:Y:S02]  /*1b9b0*/  R2UR UR4, R120 ;  /* 0x00000000780472ca */ /* 0x004fe400000e0000 */
[----:B------:R-:W-:Y:S02]  /*1b9c0*/  R2UR UR5, R121 ;  /* 0x00000000790572ca */ /* 0x000fe400000e0000 */
[----:B-----5:R-:W-:-:S11]  /*1b9d0*/  WARPGROUP.ARRIVE ;  /* 0x00000000000079c5 */ /* 0x020fd60000000000 */
[----:B------:R-:W-:Y:S01]  /*1b9e0*/  HGMMA.64x96x16.F32 R120, gdesc[UR4], RZ, !UPT, gsb0 ;  /* 0x01600000047879f0 */ /* 0x000fe2000c0008ff */
[----:B---3--:R-:W-:Y:S02]  /*1b9f0*/  R2UR UR4, R6 ;  /* 0x00000000060472ca */ /* 0x008fe400000e0000 */
[----:B------:R-:W-:Y:S02]  /*1ba00*/  R2UR UR5, R7 ;  /* 0x00000000070572ca */ /* 0x000fe400000e0000 */
[----:B------:R-:W2:Y:S01]  /*1ba10*/  LDL.64 R6, [R1+0x10] ;  /* 0x0000100001067983 */ /* 0x000ea20000100a00 */
[----:B------:R-:W-:Y:S02]  /*1ba20*/  R2UR UR6, R20 ;  /* 0x00000000140672ca */ /* 0x000fe400000e0000 */
[----:B------:R-:W-:Y:S01]  /*1ba30*/  R2UR UR7, R21 ;  /* 0x00000000150772ca */ /* 0x000fe200000e0000 */
[----:B------:R-:W-:Y:S02]  /*1ba40*/  VIADD R20, R14, 0x4 ;  /* 0x000000040e147836 */ /* 0x000fe40000000000 */
[----:B------:R-:W-:Y:S01]  /*1ba50*/  IMAD.MOV.U32 R21, RZ, RZ, 0x40000040 ;  /* 0x40000040ff157424 */ /* 0x000fe200078e00ff */
[----:B------:R-:W-:-:S02]  /*1ba60*/  WARPGROUP.DEPBAR.LE gsb0, 0x0 ;  /* 0x00008000000079c5 */ /* 0x000fc40000010000 */
[----:B------:R-:W-:-:S07]  /*1ba70*/  WARPGROUP.ARRIVE ;  /* 0x00000000000079c5 */ /* 0x000fce0000000000 */
[----:B------:R-:W-:Y:S01]  /*1ba80*/  HGMMA.64x96x16.F32 R120, gdesc[UR4], R120, gsb0 ;  /* 0x01600000047879f0 */ /* 0x000fe20008000878 */
[----:B----4-:R-:W-:Y:S02]  /*1ba90*/  R2UR UR4, R4 ;  /* 0x00000000040472ca */ /* 0x010fe400000e0000 */
[----:B------:R-:W-:Y:S02]  /*1baa0*/  R2UR UR5, R5 ;  /* 0x00000000050572ca */ /* 0x000fe400000e0000 */
[----:B------:R-:W3:Y:S01]  /*1bab0*/  LDL.64 R4, [R1+0x8] ;  /* 0x0000080001047983 */ /* 0x000ee20000100a00 */
        /* <DEDUP_REMOVED lines=9> */
[----:B------:R-:W4:Y:S01]  /*1bb50*/  LDL.64 R202, [R1] ;  /* 0x0000000001ca7983 */ /* 0x000f220000100a00 */
        /* <DEDUP_REMOVED lines=9> */
[----:B--2---:R-:W-:Y:S02]  /*1bbf0*/  R2UR UR4, R6 ;  /* 0x00000000060472ca */ /* 0x004fe400000e0000 */
[----:B------:R-:W-:Y:S01]  /*1bc00*/  R2UR UR5, R7 ;  /* 0x00000000070572ca */ /* 0x000fe200000e0000 */
[----:B------:R-:W-:Y:S01]  /*1bc10*/  VIADD R20, R14, 0x302 ;  /* 0x000003020e147836 */ /* 0x000fe20000000000 */
[----:B------:R-:W-:Y:S01]  /*1bc20*/  MOV R21, 0x40000040 ;  /* 0x4000004000157802 */ /* 0x000fe20000000f00 */
[----:B------:R0:W5:Y:S01]  /*1bc30*/  LDL.LU R6, [R1+0x44] ;  /* 0x0000440001067983 */ /* 0x0001620000300800 */
        /* <DEDUP_REMOVED lines=18> */
[----:B------:R-:W-:Y:S01]  /*1bd60*/  MOV R21, 0x40000040 ;  /* 0x4000004000157802 */ /* 0x000fe20000000f00 */
[----:B------:R-:W-:-:S02]  /*1bd70*/  WARPGROUP.DEPBAR.LE gsb0, 0x0 ;  /* 0x00008000000079c5 */ /* 0x000fc40000010000 */
[----:B------:R-:W-:-:S08]  /*1bd80*/  WARPGROUP.ARRIVE ;  /* 0x00000000000079c5 */ /* 0x000fd00000000000 */
        /* <DEDUP_REMOVED lines=143> */
.L_x_4425:
[----:B------:R-:W-:Y:S01]  /*1c680*/  SHF.L.U32 R2, R12, 0x1f, RZ ;  /* 0x0000001f0c027819 */ /* 0x000fe200000006ff */
[----:B------:R-:W-:-:S04]  /*1c690*/  IMAD R14, R13, 0x8, R17 ;  /* 0x000000080d0e7824 */ /* 0x000fc800078e0211 */
[----:B------:R0:W1:Y:S01]  /*1c6a0*/  SYNCS.PHASECHK.TRANS64.TRYWAIT P2, [R14+URZ+0x30850], R2 ;  /* 0x030850020e0075a7 */ /* 0x000062000804017f */
[----:B------:R-:W-:Y:S05]  /*1c6b0*/  @!P0 BRA `(.L_x_4426) ;  /* 0x0000000000048947 */ /* 0x000fea0003800000 */
[----:B------:R-:W-:Y:S01]  /*1c6c0*/  BPT.TRAP 0x1 ;  /* 0x000000040000795c */ /* 0x000fe20000300000 */
.L_x_4426:
        /* <DEDUP_REMOVED lines=9> */
.L_x_4428:
[----:B------:R-:W-:Y:S05]  /*1c760*/  BSYNC B1 ;  /* 0x0000000000017941 */ /* 0x000fea0003800000 */
.L_x_4427:
[----:B------:R-:W-:Y:S01]  /*1c770*/  IMAD.MOV.U32 R12, RZ, RZ, R0 ;  /* 0x000000ffff0c7224 */ /* 0x000fe200078e0000 */
[----:B------:R-:W-:Y:S01]  /*1c780*/  MOV R13, 0x40000040 ;  /* 0x40000040000d7802 */ /* 0x000fe20000000f00 */
[----:B------:R-:W2:Y:S01]  /*1c790*/  LDL R4, [R1+0x38] ;  /* 0x0000380001047983 */ /* 0x000ea20000100800 */
[----:B------:R-:W-:Y:S01]  /*1c7a0*/  WARPGROUP.ARRIVE ;  /* 0x00000000000079c5 */ /* 0x000fe20000000000 */
[----:B------:R-:W-:Y:S01]  /*1c7b0*/  FMUL.FTZ R7, R123, UR50 ;  /* 0x000000327b077c20 */ /* 0x000fe20008410000 */
[----:B------:R-:W-:Y:S01]  /*1c7c0*/  R2UR UR6, R12 ;  /* 0x000000000c0672ca */ /* 0x000fe200000e0000 */
[----:B------:R-:W-:Y:S01]  /*1c7d0*/  VIADD R12, R0, 0x80 ;  /* 0x00000080000c7836 */ /* 0x000fe20000000000 */
[----:B------:R-:W-:Y:S01]  /*1c7e0*/  R2UR UR7, R13 ;  /* 0x000000000d0772ca */ /* 0x000fe200000e0000 */
[----:B------:R-:W-:Y:S02]  /*1c7f0*/  IMAD.MOV.U32 R13, RZ, RZ, 0x40000040 ;  /* 0x40000040ff0d7424 */ /* 0x000fe400078e00ff */
        /* <DEDUP_REMOVED lines=41> */
[----:B------:R-:W-:Y:S01]  /*1ca90*/  ISETP.GE.AND P2, PT, R224, 0x1, PT ;  /* 0x00000001e000780c */ /* 0x000fe20003f46270 */
        /* <DEDUP_REMOVED lines=23> */
[----:B------:R-:W-:-:S05]  /*1cc10*/  WARPGROUP.ARRIVE ;  /* 0x00000000000079c5 */ /* 0x000fca0000000000 */
[----:B------:R-:W0:Y:S01]  /*1cc20*/  MUFU.TANH R143, R143 ;  /* 0x0000008f008f7308 */ /* 0x000e220000002400 */
[----:B------:R-:W-:Y:S01]  /*1cc30*/  HGMMA.64x192x16.F32 R24, R184, gdesc[UR4].tnspB, R24, gsb0 ;  /* 0x42e00004b8187df0 */ /* 0x000fe20008000818 */
[----:B------:R-:W-:Y:S01]  /*1cc40*/  R2UR UR6, R12 ;  /* 0x000000000c0672ca */ /* 0x000fe200000e0000 */
[----:B------:R-:W-:Y:S01]  /*1cc50*/  VIADD R12, R0, 0x180 ;  /* 0x00000180000c7836 */ /* 0x000fe20000000000 */
[----:B------:R-:W-:Y:S01]  /*1cc60*/  R2UR UR7, R13 ;  /* 0x000000000d0772ca */ /* 0x000fe200000e0000 */
[----:B------:R-:W-:-:S03]  /*1cc70*/  IMAD.MOV.U32 R13, RZ, RZ, 0x40000040 ;  /* 0x40000040ff0d7424 */ /* 0x000fc600078e00ff */
        /* <DEDUP_REMOVED lines=42> */
[----:B------:R-:W-:Y:S02]  /*1cf20*/  IMAD.MOV.U32 R13, RZ, RZ, 0x40000040 ;  /* 0x40000040ff0d7424 */ /* 0x000fe400078e00ff */
[----:B------:R-:W-:Y:S01]  /*1cf30*/  FMUL.FTZ R0, R146, UR50 ;  /* 0x0000003292007c20 */ /* 0x000fe20008410000 */
[----:B------:R-:W-:Y:S01]  /*1cf40*/  FMUL.FTZ R146, R155, UR50 ;  /* 0x000000329b927c20 */ /* 0x000fe20008410000 */
[----:B------:R-:W-:Y:S01]  /*1cf50*/  FMUL.FTZ R155, R160, UR50 ;  /* 0x00000032a09b7c20 */ /* 0x000fe20008410000 */
[----:B------:R-:W-:-:S03]  /*1cf60*/  FMUL.FTZ R160, R164, UR50 ;  /* 0x00000032a4a07c20 */ /* 0x000fc60008410000 */
        /* <DEDUP_REMOVED lines=8> */
[----:B------:R-:W-:Y:S01]  /*1cff0*/  @!P1 VIADD R12, R3, 0x30840 ;  /* 0x00030840030c9836 */ /* 0x000fe20000000000 */
[----:B------:R-:W-:Y:S01]  /*1d000*/  R2UR UR7, R13 ;  /* 0x000000000d0772ca */ /* 0x000fe200000e0000 */
[----:B------:R-:W-:-:S03]  /*1d010*/  IMAD R3, R8, -0x60, RZ ;  /* 0xffffffa008037824 */ /* 0x000fc600078e02ff */
[----:B------:R-:W-:Y:S01]  /*1d020*/  @!P1 PRMT R12, RZ, 0x654, R12 ;  /* 0x00000654ff0c9816 */ /* 0x000fe2000000000c */
[----:B------:R-:W-:Y:S01]  /*1d030*/  IMAD R159, R206, -0x2, R3 ;  /* 0xfffffffece9f7824 */ /* 0x000fe200078e0203 */
[----:B------:R-:W-:-:S04]  /*1d040*/  IADD3 R162, R3, 0x1, R196 ;  /* 0x0000000103a27810 */ /* 0x000fc80007ffe0c4 */
[----:B------:R-:W-:Y:S01]  /*1d050*/  IADD3 R13, R162, -R197, RZ ;  /* 0x800000c5a20d7210 */ /* 0x000fe20007ffe0ff */
[----:B------:R-:W-:-:S04]  /*1d060*/  IMAD R162, R201, 0x80, R213 ;  /* 0x00000080c9a27824 */ /* 0x000fc800078e02d5 */
[----:B------:R-:W-:-:S04]  /*1d070*/  IMAD R13, R206, -0x2, R13 ;  /* 0xfffffffece0d7824 */ /* 0x000fc800078e020d */
[C---:B------:R-:W-:Y:S02]  /*1d080*/  VIADD R166, R13.reuse, UR47 ;  /* 0x0000002f0da67c36 */ /* 0x040fe40008000000 */
[----:B------:R-:W-:-:S03]  /*1d090*/  VIADD R165, R13, UR4 ;  /* 0x000000040da57c36 */ /* 0x000fc60008000000 */
[C---:B------:R-:W-:Y:S01]  /*1d0a0*/  IADD3 R164, R162.reuse, R166, RZ ;  /* 0x000000a6a2a47210 */ /* 0x040fe20007ffe0ff */
[----:B------:R-:W-:Y:S01]  /*1d0b0*/  IMAD.IADD R163, R162, 0x1, R165 ;  /* 0x00000001a2a37824 */ /* 0x000fe200078e02a5 */
[----:B------:R-:W-:Y:S02]  /*1d0c0*/  WARPGROUP.DEPBAR.LE gsb0, 0x0 ;  /* 0x00008000000079c5 */ /* 0x000fe40000010000 */
[----:B------:R-:W-:-:S06]  /*1d0d0*/  WARPGROUP.ARRIVE ;  /* 0x00000000000079c5 */ /* 0x000fcc0000000000 */
[----:B------:R-:W-:Y:S03]  /*1d0e0*/  HGMMA.64x192x16.F32 R24, R168, gdesc[UR4].tnspB, R24, gsb0 ;  /* 0x42e00004a8187df0 */ /* 0x000fe60008000818 */
[----:B------:R-:W-:Y:S02]  /*1d0f0*/  WARPGROUP.DEPBAR.LE gsb0, 0x0 ;  /* 0x00008000000079c5 */ /* 0x000fe40000010000 */
[----:B------:R0:W-:Y:S01]  /*1d100*/  @!P1 SYNCS.ARRIVE.TRANS64.RED.A1T0 RZ, [R12+URZ], RZ ;  /* 0x000000ff0cff99a7 */ /* 0x0001e2000810043f */
[----:B-1234-:R-:W-:Y:S05]  /*1d110*/  @!P2 BRA `(.L_x_4430) ;  /* 0x000000000058a947 */ /* 0x01efea0003800000 */
[----:B------:R-:W-:Y:S01]  /*1d120*/  IADD3 R167, R162, R196, -R197 ;  /* 0x000000c4a2a77210 */ /* 0x000fe20007ffe8c5 */
[----:B------:R-:W-:Y:S03]  /*1d130*/  BSSY B1, `(.L_x_4431) ;  /* 0x0000011000017945 */ /* 0x000fe60003800000 */
[----:B------:R-:W-:-:S13]  /*1d140*/  ISETP.GT.AND P2, PT, R167, -0x1, PT ;  /* 0xffffffffa700780c */ /* 0x000fda0003f44270 */
[----:B------:R-:W-:Y:S05]  /*1d150*/  @P2 BRA `(.L_x_4432) ;  /* 0x0000000000202947 */ /* 0x000fea0003800000 */
[----:B------:R-:W-:Y:S01]  /*1d160*/  IMAD.U32 R168, RZ, RZ, UR39 ;  /* 0x00000027ffa87e24 */ /* 0x000fe2000f8e00ff */
[----:B------:R-:W-:-:S04]  /*1d170*/  LOP3.LUT R167, RZ, R167, RZ, 0x33, !PT ;  /* 0x000000a7ffa77212 */ /* 0x000fc800078e33ff */
[----:B------:R-:W-:-:S13]  /*1d180*/  ISETP.NE.AND P2, PT, R168, 0x1, PT ;  /* 0x00000001a800780c */ /* 0x000fda0003f45270 */
[----:B0-----:R-:W0:Y:S02]  /*1d190*/  @P2 LDC.64 R12, c[0x0][0x9e8] ;  /* 0x00027a00ff0c2b82 */ /* 0x001e240000000a00 */
[----:B0-----:R-:W-:-:S05]  /*1d1a0*/  @P2 IMAD.HI.U32 R12, R167, R12, RZ ;  /* 0x0000000ca70c2227 */ /* 0x001fca00078e00ff */
[----:B------:R-:W-:-:S04]  /*1d1b0*/  @P2 SHF.R.U32.HI R167, RZ, R13, R12 ;  /* 0x0000000dffa72219 */ /* 0x000fc8000001160c */
[----:B------:R-:W-:Y:S01]  /*1d1c0*/  LOP3.LUT R167, RZ, R167, RZ, 0x33, !PT ;  /* 0x000000a7ffa77212 */ /* 0x000fe200078e33ff */
[----:B------:R-:W-:Y:S06]  /*1d1d0*/  BRA `(.L_x_4433) ;  /* 0x0000000000187947 */ /* 0x000fec0003800000 */
.L_x_4432:
[----:B------:R-:W-:Y:S01]  /*1d1e0*/  IMAD.U32 R168, RZ, RZ, UR39 ;  /* 0x00000027ffa87e24 */ /* 0x000fe2000f8e00ff */
[----:B------:R-:W-:-:S04]  /*1d1f0*/  IADD3 R167, R162, R196, -R197 ;  /* 0x000000c4a2a77210 */ /* 0x000fc80007ffe8c5 */
[----:B------:R-:W-:-:S13]  /*1d200*/  ISETP.NE.AND P2, PT, R168, 0x1, PT ;  /* 0x00000001a800780c */ /* 0x000fda0003f45270 */
[----:B0-----:R-:W0:Y:S02]  /*1d210*/  @P2 LDC.64 R12, c[0x0][0x9e8] ;  /* 0x00027a00ff0c2b82 */ /* 0x001e240000000a00 */
[----:B0-----:R-:W-:-:S05]  /*1d220*/  @P2 IMAD.HI.U32 R12, R167, R12, RZ ;  /* 0x0000000ca70c2227 */ /* 0x001fca00078e00ff */
[----:B------:R-:W-:-:S07]  /*1d230*/  @P2 SHF.R.U32.HI R167, RZ, R13, R12 ;  /* 0x0000000dffa72219 */ /* 0x000fce000001160c */
.L_x_4433:
[----:B------:R-:W-:Y:S05]  /*1d240*/  BSYNC B1 ;  /* 0x0000000000017941 */ /* 0x000fea0003800000 */
.L_x_4431:
[----:B------:R-:W-:-:S05]  /*1d250*/  IMAD R167, R167, R168, R159 ;  /* 0x000000a8a7a77224 */ /* 0x000fca00078e029f */
[----:B------:R-:W-:Y:S02]  /*1d260*/  VIADDMNMX R164, R167, R168, R164, PT ;  /* 0x000000a8a7a47246 */ /* 0x000fe400038001a4 */
[----:B------:R-:W-:-:S07]  /*1d270*/  VIMNMX R163, R163, R167, !PT ;  /* 0x000000a7a3a37248 */ /* 0x000fce0007fe0100 */
.L_x_4430:
[C---:B------:R-:W-:Y:S02]  /*1d280*/  ISETP.GE.AND P2, PT, R3.reuse, 0x2, PT ;  /* 0x000000020300780c */ /* 0x040fe40003f46270 */
[----:B------:R-:W-:Y:S02]  /*1d290*/  ISETP.GE.AND P3, PT, R3, 0x9, PT ;  /* 0x000000090300780c */ /* 0x000fe40003f66270 */
[----:B------:R-:W-:Y:S02]  /*1d2a0*/  ISETP.GT.AND P5, PT, R163, 0x1, !P2 ;  /* 0x00000001a300780c */ /* 0x000fe400057a4270 */
[----:B------:R-:W-:Y:S02]  /*1d2b0*/  ISETP.GE.AND P6, PT, R3, 0xa, PT ;  /* 0x0000000a0300780c */ /* 0x000fe40003fc6270 */
[----:B------:R-:W-:Y:S02]  /*1d2c0*/  ISETP.GT.AND P4, PT, R163, 0x8, !P3 ;  /* 0x00000008a300780c */ /* 0x000fe40005f84270 */
[----:B------:R-:W-:-:S02]  /*1d2d0*/  ISETP.LT.OR P5, PT, R164, 0x2, P5 ;  /* 0x00000002a400780c */ /* 0x000fc40002fa1670 */
[----:B------:R-:W-:Y:S02]  /*1d2e0*/  ISETP.LT.OR P4, PT, R164, 0x9, P4 ;  /* 0x00000009a400780c */ /* 0x000fe40002781670 */
[----:B0-----:R-:W-:Y:S02]  /*1d2f0*/  FSEL R12, R4, -INF , !P5 ;  /* 0xff800000040c7808 */ /* 0x001fe40006800000 */
        /* <DEDUP_REMOVED lines=130> */
[----:B------:R-:W-:-:S13]  /*1db20*/  ISETP.GE.AND P6, PT, R224, 0x1, PT ;  /* 0x00000001e000780c */ /* 0x000fda0003fc6270 */
[----:B------:R-:W-:Y:S05]  /*1db30*/  @!P6 BRA `(.L_x_4434) ;  /* 0x00000000005ce947 */ /* 0x000fea0003800000 */
[----:B------:R-:W-:Y:S01]  /*1db40*/  ISETP.GT.AND P6, PT, R200, -0x1, PT ;  /* 0xffffffffc800780c */ /* 0x000fe20003fc4270 */
[----:B------:R-:W-:-:S12]  /*1db50*/  BSSY B1, `(.L_x_4435) ;  /* 0x0000012000017945 */ /* 0x000fd80003800000 */
[----:B------:R-:W-:Y:S05]  /*1db60*/  @P6 BRA `(.L_x_4436) ;  /* 0x0000000000286947 */ /* 0x000fea0003800000 */
[----:B------:R-:W-:Y:S01]  /*1db70*/  MOV R164, UR39 ;  /* 0x0000002700a47c02 */ /* 0x000fe20008000f00 */
[----:B------:R-:W-:-:S03]  /*1db80*/  VIADD R162, R162, 0x8 ;  /* 0x00000008a2a27836 */ /* 0x000fc60000000000 */
        /* <DEDUP_REMOVED lines=8> */
.L_x_4436:
[----:B------:R-:W-:-:S05]  /*1dc10*/  IMAD.U32 R164, RZ, RZ, UR39 ;  /* 0x00000027ffa47e24 */ /* 0x000fca000f8e00ff */
[----:B------:R-:W-:-:S13]  /*1dc20*/  ISETP.NE.AND P6, PT, R164, 0x1, PT ;  /* 0x00000001a400780c */ /* 0x000fda0003fc5270 */
[----:B------:R-:W0:Y:S02]  /*1dc30*/  @P6 LDC.64 R2, c[0x0][0x9e8] ;  /* 0x00027a00ff026b82 */ /* 0x000e240000000a00 */
[----:B0-----:R-:W-:-:S04]  /*1dc40*/  @P6 IMAD.HI.U32 R4, R200, R2, RZ ;  /* 0x00000002c8046227 */ /* 0x001fc800078e00ff */
[----:B------:R-:W-:Y:S01]  /*1dc50*/  IMAD.MOV.U32 R2, RZ, RZ, R200 ;  /* 0x000000ffff027224 */ /* 0x000fe200078e00c8 */
[----:B------:R-:W-:-:S07]  /*1dc60*/  @P6 SHF.R.U32.HI R2, RZ, R3, R4 ;  /* 0x00000003ff026219 */ /* 0x000fce0000011604 */
.L_x_4437:
[----:B------:R-:W-:Y:S05]  /*1dc70*/  BSYNC B1 ;  /* 0x0000000000017941 */ /* 0x000fea0003800000 */
.L_x_4435:
[----:B------:R-:W-:-:S05]  /*1dc80*/  IMAD R159, R2, R164, R159 ;  /* 0x000000a4029f7224 */ /* 0x000fca00078e029f */
[----:B------:R-:W-:Y:S02]  /*1dc90*/  VIADDMNMX R166, R159, R164, R166, PT ;  /* 0x000000a49fa67246 */ /* 0x000fe400038001a6 */
[----:B------:R-:W-:-:S07]  /*1dca0*/  VIMNMX R165, R165, R159, !PT ;  /* 0x0000009fa5a57248 */ /* 0x000fce0007fe0100 */
.L_x_4434:
[C---:B------:R-:W-:Y:S01]  /*1dcb0*/  ISETP.GT.AND P2, PT, R165.reuse, 0x1, !P2 ;  /* 0x00000001a500780c */ /* 0x040fe20005744270 */
[----:B------:R-:W-:Y:S01]  /*1dcc0*/  @!P1 VIADD R14, R14, 0x30860 ;  /* 0x000308600e0e9836 */ /* 0x000fe20000000000 */
[----:B------:R-:W-:Y:S02]  /*1dcd0*/  LOP3.LUT P6, RZ, R16, 0x8000, RZ, 0xc0, !PT ;  /* 0x0000800010ff7812 */ /* 0x000fe400078cc0ff */
[----:B------:R-:W-:Y:S02]  /*1dce0*/  ISETP.LT.OR P2, PT, R166, 0x2, P2 ;  /* 0x00000002a600780c */ /* 0x000fe40001741670 */
[----:B------:R-:W-:Y:S02]  /*1dcf0*/  ISETP.GT.AND P3, PT, R165, 0x8, !P3 ;  /* 0x00000008a500780c */ /* 0x000fe40005f64270 */
[----:B------:R-:W-:Y:S02]  /*1dd00*/  FSEL R2, R7, -INF , !P2 ;  /* 0xff80000007027808 */ /* 0x000fe40005000000 */
[----:B------:R-:W-:-:S02]  /*1dd10*/  LOP3.LUT P2, RZ, R16, 0x4, RZ, 0xc0, !PT ;  /* 0x0000000410ff7812 */ /* 0x000fc4000784c0ff */
[----:B------:R-:W-:Y:S02]  /*1dd20*/  ISETP.LT.OR P3, PT, R166, 0x9, P3 ;  /* 0x00000009a600780c */ /* 0x000fe40001f61670 */
[----:B------:R-:W-:Y:S02]  /*1dd30*/  ISETP.GT.AND P2, PT, R165, 0x9, !P2 ;  /* 0x00000009a500780c */ /* 0x000fe40005744270 */
[----:B------:R-:W-:Y:S02]  /*1dd40*/  FSEL R120, R120, -INF , !P3 ;  /* 0xff80000078787808 */ /* 0x000fe40005800000 */
[----:B------:R-:W-:Y:S02]  /*1dd50*/  ISETP.LT.OR P2, PT, R166, 0xa, P2 ;  /* 0x0000000aa600780c */ /* 0x000fe40001741670 */
[----:B------:R-:W-:Y:S02]  /*1dd60*/  LOP3.LUT P3, RZ, R16, 0x4000, RZ, 0xc0, !PT ;  /* 0x0000400010ff7812 */ /* 0x000fe4000786c0ff */
[----:B------:R-:W-:-:S02]  /*1dd70*/  FSEL R121, R121, -INF , !P2 ;  /* 0xff80000079797808 */ /* 0x000fc40005000000 */
[----:B------:R-:W-:Y:S02]  /*1dd80*/  LOP3.LUT P2, RZ, R16, 0x8, RZ, 0xc0, !PT ;  /* 0x0000000810ff7812 */ /* 0x000fe4000784c0ff */
[----:B------:R-:W-:Y:S02]  /*1dd90*/  FMNMX.FTZ R3, R13, R11, !PT ;  /* 0x0000000b0d037209 */ /* 0x000fe40007810000 */
[C---:B------:R-:W-:Y:S02]  /*1dda0*/  ISETP.GT.AND P2, PT, R165.reuse, 0x10, !P2 ;  /* 0x00000010a500780c */ /* 0x040fe40005744270 */
[----:B------:R-:W-:Y:S02]  /*1ddb0*/  FMNMX.FTZ R3, R12, R3, !PT ;  /* 0x000000030c037209 */ /* 0x000fe40007810000 */
[----:B------:R-:W-:Y:S02]  /*1ddc0*/  ISETP.LT.OR P2, PT, R166, 0x11, P2 ;  /* 0x00000011a600780c */ /* 0x000fe40001741670 */
[----:B------:R-:W-:-:S02]  /*1ddd0*/  ISETP.GT.AND P4, PT, R165, 0x51, !P4 ;  /* 0x00000051a500780c */ /* 0x000fc40006784270 */
[----:B------:R-:W-:Y:S02]  /*1dde0*/  FSEL R124, R124, -INF , !P2 ;  /* 0xff8000007c7c7808 */ /* 0x000fe40005000000 */
[----:B------:R-:W-:Y:S02]  /*1ddf0*/  LOP3.LUT P2, RZ, R16, 0x80000, RZ, 0xc0, !PT ;  /* 0x0008000010ff7812 */ /* 0x000fe4000784c0ff */
[C---:B------:R-:W-:Y:S02]  /*1de00*/  ISETP.GT.AND P5, PT, R165.reuse, 0x58, !P5 ;  /* 0x00000058a500780c */ /* 0x040fe40006fa4270 */
[----:B------:R-:W-:Y:S02]  /*1de10*/  ISETP.GT.AND P2, PT, R165, 0x11, !P2 ;  /* 0x00000011a500780c */ /* 0x000fe40005744270 */
[C---:B------:R-:W-:Y:S02]  /*1de20*/  ISETP.LT.OR P4, PT, R166.reuse, 0x52, P4 ;  /* 0x00000052a600780c */ /* 0x040fe40002781670 */
[----:B------:R-:W-:-:S02]  /*1de30*/  ISETP.LT.OR P2, PT, R166, 0x12, P2 ;  /* 0x00000012a600780c */ /* 0x000fc40001741670 */
[----:B------:R-:W-:Y:S02]  /*1de40*/  ISETP.LT.OR P5, PT, R166, 0x59, P5 ;  /* 0x00000059a600780c */ /* 0x000fe40002fa1670 */
[----:B------:R-:W-:Y:S02]  /*1de50*/  FSEL R125, R125, -INF , !P2 ;  /* 0xff8000007d7d7808 */ /* 0x000fe40005000000 */
[----:B------:R-:W-:Y:S02]  /*1de60*/  LOP3.LUT P2, RZ, R16, 0x40000, RZ, 0xc0, !PT ;  /* 0x0004000010ff7812 */ /* 0x000fe4000784c0ff */
[----:B------:R-:W-:Y:S02]  /*1de70*/  FSEL R152, R152, -INF , !P4 ;  /* 0xff80000098987808 */ /* 0x000fe40006000000 */
[----:B------:R-:W-:Y:S02]  /*1de80*/  ISETP.GT.AND P2, PT, R165, 0x18, !P2 ;  /* 0x00000018a500780c */ /* 0x000fe40005744270 */
[----:B------:R-:W-:-:S02]  /*1de90*/  FSEL R156, R156, -INF , !P5 ;  /* 0xff8000009c9c7808 */ /* 0x000fc40006800000 */
        /* <DEDUP_REMOVED lines=69> */
[----:B------:R-:W-:-:S03]  /*1e2f0*/  ISETP.GT.AND P2, PT, R165, 0x48, !P2 ;  /* 0x00000048a500780c */ /* 0x000fc60005744270 */
[----:B------:R-:W0:Y:S01]  /*1e300*/  SHFL.BFLY PT, R0, R3, 0x2, 0x1f ;  /* 0x0c401f0003007f89 */ /* 0x000e2200000e0000 */
[----:B------:R-:W-:-:S04]  /*1e310*/  ISETP.LT.OR P2, PT, R166, 0x49, P2 ;  /* 0x00000049a600780c */ /* 0x000fc80001741670 */
[----:B------:R-:W-:Y:S02]  /*1e320*/  FSEL R149, R149, -INF , !P2 ;  /* 0xff80000095957808 */ /* 0x000fe40005000000 */
[----:B------:R-:W-:Y:S02]  /*1e330*/  ISETP.GT.AND P2, PT, R165, 0x49, !P6 ;  /* 0x00000049a500780c */ /* 0x000fe40007744270 */
[----:B------:R-:W-:Y:S02]  /*1e340*/  LOP3.LUT P6, RZ, R16, 0x2, RZ, 0xc0, !PT ;  /* 0x0000000210ff7812 */ /* 0x000fe400078cc0ff */
[----:B------:R-:W-:-:S04]  /*1e350*/  ISETP.LT.OR P2, PT, R166, 0x4a, P2 ;  /* 0x0000004aa600780c */ /* 0x000fc80001741670 */
[----:B------:R-:W-:Y:S02]  /*1e360*/  FSEL R150, R150, -INF , !P2 ;  /* 0xff80000096967808 */ /* 0x000fe40005000000 */
[----:B------:R-:W-:-:S04]  /*1e370*/  ISETP.GT.AND P2, PT, R165, 0x50, !P3 ;  /* 0x00000050a500780c */ /* 0x000fc80005f44270 */
[----:B------:R-:W-:Y:S02]  /*1e380*/  ISETP.LT.OR P2, PT, R166, 0x51, P2 ;  /* 0x00000051a600780c */ /* 0x000fe40001741670 */
[----:B0-----:R-:W-:Y:S02]  /*1e390*/  FMNMX.FTZ R162, R3, R0, !PT ;  /* 0x0000000003a27209 */ /* 0x001fe40007810000 */
[----:B------:R-:W-:Y:S02]  /*1e3a0*/  FSEL R154, R154, -INF , !P2 ;  /* 0xff8000009a9a7808 */ /* 0x000fe40005000000 */
[----:B------:R-:W-:Y:S01]  /*1e3b0*/  ISETP.GT.AND P2, PT, R165, RZ, !P6 ;  /* 0x000000ffa500720c */ /* 0x000fe20007744270 */
[----:B------:R-:W0:Y:S01]  /*1e3c0*/  SHFL.BFLY PT, R7, R162, 0x1, 0x1f ;  /* 0x0c201f00a2077f89 */ /* 0x000e2200000e0000 */
[----:B------:R-:W-:Y:S02]  /*1e3d0*/  LOP3.LUT P6, RZ, R16, 0x1, RZ, 0xc0, !PT ;  /* 0x0000000110ff7812 */ /* 0x000fe400078cc0ff */
[----:B------:R-:W-:-:S02]  /*1e3e0*/  ISETP.LT.OR P2, PT, R166, 0x1, P2 ;  /* 0x00000001a600780c */ /* 0x000fc40001741670 */
[----:B------:R-:W-:Y:S02]  /*1e3f0*/  ISETP.GT.AND P3, PT, R165, 0x59, !P6 ;  /* 0x00000059a500780c */ /* 0x000fe40007764270 */
[----:B------:R-:W-:Y:S02]  /*1e400*/  FSEL R15, R15, -INF , !P2 ;  /* 0xff8000000f0f7808 */ /* 0x000fe40005000000 */
[----:B------:R-:W-:Y:S02]  /*1e410*/  ISETP.LT.OR P3, PT, R166, 0x5a, P3 ;  /* 0x0000005aa600780c */ /* 0x000fe40001f61670 */
[----:B------:R-:W-:Y:S02]  /*1e420*/  FMNMX.FTZ R3, R15, R10, !PT ;  /* 0x0000000a0f037209 */ /* 0x000fe40007810000 */
[----:B------:R-:W-:Y:S02]  /*1e430*/  FSEL R158, R158, -INF , !P3 ;  /* 0xff8000009e9e7808 */ /* 0x000fe40005800000 */
[----:B------:R-:W-:-:S02]  /*1e440*/  FMNMX.FTZ R3, R2, R3, !PT ;  /* 0x0000000302037209 */ /* 0x000fc40007810000 */
[----:B0-----:R-:W-:Y:S02]  /*1e450*/  FMNMX.FTZ R4, R162, R7, !PT ;  /* 0x00000007a2047209 */ /* 0x001fe40007810000 */
[----:B------:R-:W-:Y:S02]  /*1e460*/  MOV R7, UR38 ;  /* 0x0000002600077c02 */ /* 0x000fe40008000f00 */
[----:B------:R-:W-:Y:S02]  /*1e470*/  FSETP.NEU.FTZ.AND P2, PT, R4, -INF , PT ;  /* 0xff8000000400780b */ /* 0x000fe40003f5d000 */
[----:B------:R-:W-:Y:S01]  /*1e480*/  FMNMX.FTZ R162, R120, R3, !PT ;  /* 0x0000000378a27209 */ /* 0x000fe20007810000 */
[----:B------:R-:W-:-:S03]  /*1e490*/  FMUL.FTZ R0, R4, R7 ;  /* 0x0000000704007220 */ /* 0x000fc60000410000 */
[----:B------:R-:W-:Y:S02]  /*1e4a0*/  FMNMX.FTZ R3, R121, R162, !PT ;  /* 0x000000a279037209 */ /* 0x000fe40007810000 */
        /* <DEDUP_REMOVED lines=13> */
[-CC-:B------:R-:W-:Y:S01]  /*1e580*/  FFMA.FTZ R127, R144, R7.reuse, -R0.reuse ;  /* 0x00000007907f7223 */ /* 0x180fe20000010800 */
[----:B------:R-:W-:Y:S01]  /*1e590*/  FMNMX.FTZ R3, R129, R20, !PT ;  /* 0x0000001481037209 */ /* 0x000fe20007810000 */
[-CC-:B------:R-:W-:Y:S01]  /*1e5a0*/  FFMA.FTZ R12, R12, R7.reuse, -R0.reuse ;  /* 0x000000070c0c7223 */ /* 0x180fe20000010800 */
[----:B------:R-:W-:Y:S01]  /*1e5b0*/  FSEL R144, R4, RZ, P2 ;  /* 0x000000ff04907208 */ /* 0x000fe20001000000 */
[--C-:B------:R-:W-:Y:S01]  /*1e5c0*/  FFMA.FTZ R180, R132, R7, -R0.reuse ;  /* 0x0000000784b47223 */ /* 0x100fe20000010800 */
[----:B------:R-:W-:Y:S01]  /*1e5d0*/  FMNMX.FTZ R20, R130, R3, !PT ;  /* 0x0000000382147209 */ /* 0x000fe20007810000 */
[-CC-:B------:R-:W-:Y:S01]  /*1e5e0*/  FFMA.FTZ R178, R143, R7.reuse, -R0.reuse ;  /* 0x000000078fb27223 */ /* 0x180fe20000010800 */
[-CC-:B------:R-:W-:Y:S01]  /*1e5f0*/  FFMA.FTZ R172, R147, R7.reuse, -R0.reuse ;  /* 0x0000000793ac7223 */ /* 0x180fe20000010800 */
[----:B------:R-:W-:Y:S01]  /*1e600*/  FADD.FTZ R144, -R144, R11 ;  /* 0x0000000b90907221 */ /* 0x000fe20000010100 */
[----:B------:R-:W-:Y:S01]  /*1e610*/  FMNMX.FTZ R3, R131, R20, !PT ;  /* 0x0000001483037209 */ /* 0x000fe20007810000 */
[-CC-:B------:R-:W-:Y:S01]  /*1e620*/  FFMA.FTZ R132, R148, R7.reuse, -R0.reuse ;  /* 0x0000000794847223 */ /* 0x180fe20000010800 */
[----:B------:R0:W-:Y:S01]  /*1e630*/  MUFU.EX2 R20, R123 ;  /* 0x0000007b00147308 */ /* 0x0001e20000000800 */
        /* <DEDUP_REMOVED lines=8> */
[----:B0-----:R-:W-:Y:S01]  /*1e6c0*/  FFMA.FTZ R123, R137, R7, -R0 ;  /* 0x00000007897b7223 */ /* 0x001fe20000010800 */
[----:B------:R-:W-:-:S04]  /*1e6d0*/  FMNMX.FTZ R3, R135, R122, !PT ;  /* 0x0000007a87037209 */ /* 0x000fc80007810000 */
[----:B------:R-:W-:Y:S02]  /*1e6e0*/  FMNMX.FTZ R122, R140, R3, !PT ;  /* 0x000000038c7a7209 */ /* 0x000fe40007810000 */
[----:B------:R-:W-:Y:S02]  /*1e6f0*/  MUFU.EX2 R12, R12 ;  /* 0x0000000c000c7308 */ /* 0x000fe40000000800 */
[----:B------:R-:W-:-:S04]  /*1e700*/  FMNMX.FTZ R3, R141, R122, !PT ;  /* 0x0000007a8d037209 */ /* 0x000fc80007810000 */
[----:B------:R-:W-:Y:S02]  /*1e710*/  FMNMX.FTZ R122, R142, R3, !PT ;  /* 0x000000038e7a7209 */ /* 0x000fe40007810000 */
[----:B------:R-:W-:Y:S02]  /*1e720*/  MUFU.EX2 R190, R190 ;  /* 0x000000be00be7308 */ /* 0x000fe40000000800 */
[----:B------:R-:W-:Y:S01]  /*1e730*/  FMNMX.FTZ R3, R145, R122, !PT ;  /* 0x0000007a91037209 */ /* 0x000fe20007810000 */
[-CC-:B------:R-:W-:Y:S01]  /*1e740*/  FFMA.FTZ R122, R133, R7.reuse, -R0.reuse ;  /* 0x00000007857a7223 */ /* 0x180fe20000010800 */
[--C-:B------:R-:W-:Y:S02]  /*1e750*/  FFMA.FTZ R133, R153, R7, -R0.reuse ;  /* 0x0000000799857223 */ /* 0x100fe40000010800 */
[----:B------:R-:W-:Y:S02]  /*1e760*/  FMNMX.FTZ R126, R146, R3, !PT ;  /* 0x00000003927e7209 */ /* 0x000fe40007810000 */
[----:B------:R-:W-:Y:S02]  /*1e770*/  MUFU.EX2 R13, R13 ;  /* 0x0000000d000d7308 */ /* 0x000fe40000000800 */
[----:B------:R-:W-:Y:S01]  /*1e780*/  FMNMX.FTZ R3, R149, R126, !PT ;  /* 0x0000007e95037209 */ /* 0x000fe20007810000 */
[----:B------:R-:W-:-:S03]  /*1e790*/  FFMA.FTZ R126, R139, R7, -R0 ;  /* 0x000000078b7e7223 */ /* 0x000fc60000010800 */
[----:B------:R-:W-:Y:S02]  /*1e7a0*/  FMNMX.FTZ R3, R150, R3, !PT ;  /* 0x0000000396037209 */ /* 0x000fe40007810000 */
[----:B------:R-:W-:Y:S02]  /*1e7b0*/  MUFU.EX2 R184, R184 ;  /* 0x000000b800b87308 */ /* 0x000fe40000000800 */
[----:B------:R-:W-:-:S04]  /*1e7c0*/  FMNMX.FTZ R3, R154, R3, !PT ;  /* 0x000000039a037209 */ /* 0x000fc80007810000 */
        /* <DEDUP_REMOVED lines=9> */
[----:B0-----:R-:W-:Y:S01]  /*1e860*/  FMNMX.FTZ R137, R3, R136, !PT ;  /* 0x0000008803897209 */ /* 0x001fe20007810000 */
[----:B------:R-:W-:-:S04]  /*1e870*/  FFMA.FTZ R136, R157, R7, -R0 ;  /* 0x000000079d887223 */ /* 0x000fc80000010800 */
[----:B------:R-:W0:Y:S02]  /*1e880*/  SHFL.BFLY PT, R138, R137, 0x1, 0x1f ;  /* 0x0c201f00898a7f89 */ /* 0x000e2400000e0000 */
[----:B------:R-:W1:Y:S08]  /*1e890*/  MUFU.EX2 R0, R144 ;  /* 0x0000009000007308 */ /* 0x000e700000000800 */
[----:B------:R-:W-:Y:S08]  /*1e8a0*/  MUFU.EX2 R123, R123 ;  /* 0x0000007b007b7308 */ /* 0x000ff00000000800 */
[----:B------:R-:W-:Y:S01]  /*1e8b0*/  MUFU.EX2 R176, R176 ;  /* 0x000000b000b07308 */ /* 0x000fe20000000800 */
[----:B0-----:R-:W-:-:S07]  /*1e8c0*/  FMNMX.FTZ R3, R137, R138, !PT ;  /* 0x0000008a89037209 */ /* 0x001fce0007810000 */
[----:B------:R-:W-:Y:S01]  /*1e8d0*/  MUFU.EX2 R126, R126 ;  /* 0x0000007e007e7308 */ /* 0x000fe20000000800 */
[C---:B------:R-:W-:Y:S01]  /*1e8e0*/  FSETP.NEU.FTZ.AND P2, PT, R3.reuse, -INF , PT ;  /* 0xff8000000300780b */ /* 0x040fe20003f5d000 */
[----:B------:R-:W-:-:S06]  /*1e8f0*/  FMUL.FTZ R138, R3, R7 ;  /* 0x00000007038a7220 */ /* 0x000fcc0000410000 */
[----:B------:R-:W-:Y:S01]  /*1e900*/  MUFU.EX2 R178, R178 ;  /* 0x000000b200b27308 */ /* 0x000fe20000000800 */
[----:B------:R-:W-:-:S05]  /*1e910*/  FSEL R138, R138, RZ, P2 ;  /* 0x000000ff8a8a7208 */ /* 0x000fca0001000000 */
[-CC-:B------:R-:W-:Y:S01]  /*1e920*/  FFMA.FTZ R185, R124, R7.reuse, -R138.reuse ;  /* 0x000000077cb97223 */ /* 0x180fe2000001088a */
[-CC-:B------:R-:W-:Y:S01]  /*1e930*/  FFMA.FTZ R124, R129, R7.reuse, -R138.reuse ;  /* 0x00000007817c7223 */ /* 0x180fe2000001088a */
[----:B------:R-:W-:Y:S01]  /*1e940*/  FSEL R129, R3, RZ, P2 ;  /* 0x000000ff03817208 */ /* 0x000fe20001000000 */
[-CC-:B------:R-:W-:Y:S01]  /*1e950*/  FFMA.FTZ R189, R15, R7.reuse, -R138.reuse ;  /* 0x000000070fbd7223 */ /* 0x180fe2000001088a */
[-CC-:B------:R-:W-:Y:S01]  /*1e960*/  FFMA.FTZ R15, R2, R7.reuse, -R138.reuse ;  /* 0x00000007020f7223 */ /* 0x180fe2000001088a */
[-CC-:B------:R-:W-:Y:S01]  /*1e970*/  FFMA.FTZ R191, R120, R7.reuse, -R138.reuse ;  /* 0x0000000778bf7223 */ /* 0x180fe2000001088a */
[-C--:B------:R-:W-:Y:S01]  /*1e980*/  FFMA.FTZ R120, R121, R7.reuse, -R138 ;  /* 0x0000000779787223 */ /* 0x080fe2000001088a */
[----:B------:R-:W-:Y:S01]  /*1e990*/  FADD.FTZ R2, -R129, R10 ;  /* 0x0000000a81027221 */ /* 0x000fe20000010100 */
[----:B-1---5:R-:W-:Y:S01]  /*1e9a0*/  FFMA.FTZ R129, R0, R6, R188 ;  /* 0x0000000600817223 */ /* 0x022fe200000100bc */
[----:B------:R-:W-:Y:S01]  /*1e9b0*/  MUFU.EX2 R189, R189 ;  /* 0x000000bd00bd7308 */ /* 0x000fe20000000800 */
[-CC-:B------:R-:W-:Y:S01]  /*1e9c0*/  FFMA.FTZ R121, R125, R7.reuse, -R138.reuse ;  /* 0x000000077d797223 */ /* 0x180fe2000001088a */
[-C--:B------:R-:W-:Y:S01]  /*1e9d0*/  FMUL.FTZ R2, R2, R7.reuse ;  /* 0x0000000702027220 */ /* 0x080fe20000410000 */
[----:B------:R-:W-:Y:S01]  /*1e9e0*/  FADD.FTZ R129, R12, R129 ;  /* 0x000000810c817221 */ /* 0x000fe20000010000 */
[-CC-:B------:R-:W-:Y:S01]  /*1e9f0*/  FFMA.FTZ R187, R128, R7.reuse, -R138.reuse ;  /* 0x0000000780bb7223 */ /* 0x180fe2000001088a */
[-CC-:B------:R-:W-:Y:S01]  /*1ea00*/  FFMA.FTZ R181, R130, R7.reuse, -R138.reuse ;  /* 0x0000000782b57223 */ /* 0x180fe2000001088a */
[-CC-:B------:R-:W-:Y:S01]  /*1ea10*/  FFMA.FTZ R125, R131, R7.reuse, -R138.reuse ;  /* 0x00000007837d7223 */ /* 0x180fe2000001088a */
[----:B------:R-:W-:Y:S01]  /*1ea20*/  FADD.FTZ R6, R190, R129 ;  /* 0x00000081be067221 */ /* 0x000fe20000010000 */
[----:B------:R-:W0:Y:S01]  /*1ea30*/  MUFU.EX2 R2, R2 ;  /* 0x0000000200027308 */ /* 0x000e220000000800 */
[-CC-:B------:R-:W-:Y:S01]  /*1ea40*/  FFMA.FTZ R183, R134, R7.reuse, -R138.reuse ;  /* 0x0000000786b77223 */ /* 0x180fe2000001088a */
[-C--:B------:R-:W-:Y:S01]  /*1ea50*/  FFMA.FTZ R159, R159, R7.reuse, -R138 ;  /* 0x000000079f9f7223 */ /* 0x080fe2000001088a */
[----:B------:R-:W-:Y:S01]  /*1ea60*/  FADD.FTZ R129, R13, R6 ;  /* 0x000000060d817221 */ /* 0x000fe20000010000 */
[-CC-:B------:R-:W-:Y:S01]  /*1ea70*/  FFMA.FTZ R177, R135, R7.reuse, -R138.reuse ;  /* 0x0000000787b17223 */ /* 0x180fe2000001088a */
[-CC-:B------:R-:W-:Y:S01]  /*1ea80*/  FFMA.FTZ R128, R140, R7.reuse, -R138.reuse ;  /* 0x000000078c807223 */ /* 0x180fe2000001088a */
[-C--:B------:R-:W-:Y:S01]  /*1ea90*/  FFMA.FTZ R179, R141, R7.reuse, -R138 ;  /* 0x000000078db37223 */ /* 0x080fe2000001088a */
[----:B------:R-:W-:Y:S01]  /*1eaa0*/  FADD.FTZ R129, R184, R129 ;  /* 0x00000081b8817221 */ /* 0x000fe20000010000 */
[----:B------:R-:W1:Y:S01]  /*1eab0*/  MUFU.EX2 R15, R15 ;  /* 0x0000000f000f7308 */ /* 0x000e620000000800 */
[----:B------:R-:W-:Y:S01]  /*1eac0*/  @!P1 PRMT R134, RZ, 0x654, R14 ;  /* 0x00000654ff869816 */ /* 0x000fe2000000000e */
[-CC-:B------:R-:W-:Y:S01]  /*1ead0*/  FFMA.FTZ R173, R145, R7.reuse, -R138.reuse ;  /* 0x0000000791ad7223 */ /* 0x180fe2000001088a */
[----:B------:R-:W-:Y:S01]  /*1eae0*/  FADD.FTZ R129, R20, R129 ;  /* 0x0000008114817221 */ /* 0x000fe20000010000 */
[--C-:B------:R-:W-:Y:S01]  /*1eaf0*/  FFMA.FTZ R14, R146, R7, -R138.reuse ;  /* 0x00000007920e7223 */ /* 0x100fe2000001088a */
[----:B------:R2:W-:Y:S01]  /*1eb00*/  @!P1 SYNCS.ARRIVE.TRANS64.RED.A1T0 RZ, [R134+URZ], RZ ;  /* 0x000000ff86ff99a7 */ /* 0x0005e2000810043f */
[----:B------:R-:W-:Y:S01]  /*1eb10*/  F2FP.F16.F32.PACK_AB R190, R13, R190 ;  /* 0x000000be0dbe723e */ /* 0x000fe200000000ff */
[----:B------:R-:W-:Y:S01]  /*1eb20*/  FADD.FTZ R130, R186, R129 ;  /* 0x00000081ba827221 */ /* 0x000fe20000010000 */
[----:B------:R-:W3:Y:S01]  /*1eb30*/  MUFU.EX2 R191, R191 ;  /* 0x000000bf00bf7308 */ /* 0x000ee20000000800 */
[----:B0-----:R-:W-:Y:S01]  /*1eb40*/  FFMA.FTZ R6, R2, R5, R189 ;  /* 0x0000000502067223 */ /* 0x001fe200000100bd */
[-C--:B------:R-:W-:Y:S01]  /*1eb50*/  FFMA.FTZ R5, R142, R7.reuse, -R138 ;  /* 0x000000078e057223 */ /* 0x080fe2000001088a */
[----:B------:R-:W-:Y:S01]  /*1eb60*/  FADD.FTZ R131, R21, R130 ;  /* 0x0000008215837221 */ /* 0x000fe20000010000 */
[-CC-:B------:R-:W-:Y:S01]  /*1eb70*/  FFMA.FTZ R175, R149, R7.reuse, -R138.reuse ;  /* 0x0000000795af7223 */ /* 0x180fe2000001088a */
[----:B------:R-:W-:Y:S01]  /*1eb80*/  F2FP.F16.F32.PACK_AB R188, R12, R188 ;  /* 0x000000bc0cbc723e */ /* 0x000fe200000000ff */
[-C--:B------:R-:W-:Y:S01]  /*1eb90*/  FFMA.FTZ R169, R154, R7.reuse, -R138 ;  /* 0x000000079aa97223 */ /* 0x080fe2000001088a */
[----:B------:R-:W-:Y:S01]  /*1eba0*/  FADD.FTZ R131, R180, R131 ;  /* 0x00000083b4837221 */ /* 0x000fe20000010000 */
[----:B------:R-:W0:Y:S01]  /*1ebb0*/  MUFU.EX2 R120, R120 ;  /* 0x0000007800787308 */ /* 0x000e220000000800 */
[----:B-1----:R-:W-:Y:S01]  /*1ebc0*/  FADD.FTZ R6, R15, R6 ;  /* 0x000000060f067221 */ /* 0x002fe20000010000 */
[-CC-:B------:R-:W-:Y:S01]  /*1ebd0*/  FFMA.FTZ R152, R152, R7.reuse, -R138.reuse ;  /* 0x0000000798987223 */ /* 0x180fe2000001088a */
[----:B------:R-:W-:Y:S01]  /*1ebe0*/  FADD.FTZ R131, R122, R131 ;  /* 0x000000837a837221 */ /* 0x000fe20000010000 */
[----:B------:R-:W-:Y:S01]  /*1ebf0*/  F2FP.F16.F32.PACK_AB R186, R21, R186 ;  /* 0x000000ba15ba723e */ /* 0x000fe200000000ff */
[----:B------:R-:W-:Y:S01]  /*1ec00*/  FFMA.FTZ R156, R156, R7, -R138 ;  /* 0x000000079c9c7223 */ /* 0x000fe2000001088a */
[----:B------:R-:W-:Y:S01]  /*1ec10*/  ISETP.GT.AND P2, PT, R8, R211, PT ;  /* 0x000000d30800720c */ /* 0x000fe20003f44270 */
[----:B------:R-:W-:Y:S01]  /*1ec20*/  FADD.FTZ R130, R182, R131 ;  /* 0x00000083b6827221 */ /* 0x000fe20000010000 */
[----:B------:R-:W1:Y:S01]  /*1ec30*/  MUFU.EX2 R185, R185 ;  /* 0x000000b900b97308 */ /* 0x000e620000000800 */
[----:B---3--:R-:W-:Y:S01]  /*1ec40*/  FADD.FTZ R129, R191, R6 ;  /* 0x00000006bf817221 */ /* 0x008fe20000010000 */
[----:B------:R-:W-:Y:S01]  /*1ec50*/  F2FP.F16.F32.PACK_AB R184, R20, R184 ;  /* 0x000000b814b8723e */ /* 0x000fe200000000ff */
[C---:B------:R-:W-:Y:S01]  /*1ec60*/  FADD.FTZ R131, R123.reuse, R130 ;  /* 0x000000827b837221 */ /* 0x040fe20000010000 */
[-CC-:B------:R-:W-:Y:S01]  /*1ec70*/  FFMA.FTZ R130, R150, R7.reuse, -R138.reuse ;  /* 0x0000000796827223 */ /* 0x180fe2000001088a */
[----:B------:R-:W-:Y:S01]  /*1ec80*/  FFMA.FTZ R138, R158, R7, -R138 ;  /* 0x000000079e8a7223 */ /* 0x000fe2000001088a */
[----:B------:R-:W-:Y:S01]  /*1ec90*/  F2FP.F16.F32.PACK_AB R180, R122, R180 ;  /* 0x000000b47ab4723e */ /* 0x000fe200000000ff */
[----:B------:R-:W-:Y:S01]  /*1eca0*/  FADD.FTZ R131, R176, R131 ;  /* 0x00000083b0837221 */ /* 0x000fe20000010000 */
[----:B------:R-:W3:Y:S01]  /*1ecb0*/  MUFU.EX2 R121, R121 ;  /* 0x0000007900797308 */ /* 0x000ee20000000800 */
[----:B0-----:R-:W-:Y:S01]  /*1ecc0*/  FADD.FTZ R6, R120, R129 ;  /* 0x0000008178067221 */ /* 0x001fe20000010000 */
[----:B------:R-:W-:Y:S01]  /*1ecd0*/  F2FP.F16.F32.PACK_AB R182, R123, R182 ;  /* 0x000000b67bb6723e */ /* 0x000fe200000000ff */
[C---:B------:R-:W-:Y:S01]  /*1ece0*/  FADD.FTZ R131, R126.reuse, R131 ;  /* 0x000000837e837221 */ /* 0x040fe20000010000 */
[----:B------:R-:W-:Y:S01]  /*1ecf0*/  F2FP.F16.F32.PACK_AB R176, R126, R176 ;  /* 0x000000b07eb0723e */ /* 0x000fe200000000ff */
[----:B------:R-:W-:Y:S01]  /*1ed00*/  VIADD R8, R8, 0xffffffff ;  /* 0xffffffff08087836 */ /* 0x000fe20000000000 */
[----:B------:R-:W-:Y:S01]  /*1ed10*/  F2FP.F16.F32.PACK_AB R189, R15, R189 ;  /* 0x000000bd0fbd723e */ /* 0x000fe200000000ff */
[----:B--2---:R-:W-:Y:S01]  /*1ed20*/  FADD.FTZ R134, R178, R131 ;  /* 0x00000083b2867221 */ /* 0x004fe20000010000 */
[----:B------:R-:W0:Y:S01]  /*1ed30*/  MUFU.EX2 R187, R187 ;  /* 0x000000bb00bb7308 */ /* 0x000e220000000800 */
[----:B-1----:R-:W-:Y:S01]  /*1ed40*/  FADD.FTZ R6, R185, R6 ;  /* 0x00000006b9067221 */ /* 0x002fe20000010000 */
[----:B------:R-:W-:-:S06]  /*1ed50*/  F2FP.F16.F32.PACK_AB R191, R120, R191 ;  /* 0x000000bf78bf723e */ /* 0x000fcc00000000ff */
[----:B------:R-:W1:Y:S01]  /*1ed60*/  MUFU.EX2 R124, R124 ;  /* 0x0000007c007c7308 */ /* 0x000e620000000800 */
        /* <DEDUP_REMOVED lines=18> */
[C---:B0-----:R-:W-:Y:S01]  /*1ee90*/  FADD.FTZ R6, R10.reuse, R129 ;  /* 0x000000810a067221 */ /* 0x041fe20000010000 */
[----:B------:R-:W-:Y:S01]  /*1eea0*/  F2FP.F16.F32.PACK_AB R183, R10, R183 ;  /* 0x000000b70ab7723e */ /* 0x000fe200000000ff */
[----:B------:R-:W-:-:S05]  /*1eeb0*/  IMAD.MOV.U32 R10, RZ, RZ, R3 ;  /* 0x000000ffff0a7224 */ /* 0x000fca00078e0003 */
        /* <DEDUP_REMOVED lines=39> */
[----:B------:R-:W-:Y:S02]  /*1f130*/  F2FP.F16.F32.PACK_AB R175, R130, R175 ;  /* 0x000000af82af723e */ /* 0x000fe400000000ff */
[----:B------:R-:W-:-:S04]  /*1f140*/  MOV R13, R23 ;  /* 0x00000017000d7202 */ /* 0x000fc80000000f00 */
[----:B------:R-:W1:Y:S01]  /*1f150*/  MUFU.EX2 R156, R156 ;  /* 0x0000009c009c7308 */ /* 0x000e620000000800 */
[----:B--2---:R-:W-:Y:S01]  /*1f160*/  FADD.FTZ R11, R169, R12 ;  /* 0x0000000ca90b7221 */ /* 0x004fe20000010000 */
[----:B------:R-:W-:-:S06]  /*1f170*/  IMAD.MOV.U32 R12, RZ, RZ, R194 ;  /* 0x000000ffff0c7224 */ /* 0x000fcc00078e00c2 */
[----:B------:R-:W2:Y:S01]  /*1f180*/  MUFU.EX2 R138, R138 ;  /* 0x0000008a008a7308 */ /* 0x000ea20000000800 */
[C---:B0-----:R-:W-:Y:S01]  /*1f190*/  FADD.FTZ R11, R152.reuse, R11 ;  /* 0x0000000b980b7221 */ /* 0x041fe20000010000 */
[----:B------:R-:W-:-:S03]  /*1f1a0*/  F2FP.F16.F32.PACK_AB R169, R152, R169 ;  /* 0x000000a998a9723e */ /* 0x000fc600000000ff */
[----:B-1----:R-:W-:-:S04]  /*1f1b0*/  FADD.FTZ R11, R156, R11 ;  /* 0x0000000b9c0b7221 */ /* 0x002fc80000010000 */
[C---:B--2---:R-:W-:Y:S01]  /*1f1c0*/  FADD.FTZ R5, R138.reuse, R11 ;  /* 0x0000000b8a057221 */ /* 0x044fe20000010000 */
[----:B------:R-:W-:Y:S01]  /*1f1d0*/  F2FP.F16.F32.PACK_AB R171, R138, R156 ;  /* 0x0000009c8aab723e */ /* 0x000fe200000000ff */
[----:B------:R-:W-:Y:S01]  /*1f1e0*/  IMAD.MOV.U32 R11, RZ, RZ, R4 ;  /* 0x000000ffff0b7224 */ /* 0x000fe200078e0004 */
[----:B------:R-:W-:Y:S06]  /*1f1f0*/  @P2 BRA `(.L_x_4438) ;  /* 0xffffffc400782947 */ /* 0x000fec000383ffff */
.L_x_4419:
[----:B------:R-:W-:Y:S05]  /*1f200*/  BSYNC B0 ;  /* 0x0000000000007941 */ /* 0x000fea0003800000 */
.L_x_4418:
        /* <DEDUP_REMOVED lines=99> */
.L_x_4439:
[----:B------:R-:W-:Y:S01]  /*1f840*/  IMAD R13, R23, 0x8, R17 ;  /* 0x00000008170d7824 */ /* 0x000fe200078e0211 */
[----:B------:R-:W-:-:S04]  /*1f850*/  SHF.L.U32 R0, R194, 0x1f, RZ ;  /* 0x0000001fc2007819 */ /* 0x000fc800000006ff */
[----:B------:R0:W1:Y:S01]  /*1f860*/  SYNCS.PHASECHK.TRANS64.TRYWAIT P2, [R13+URZ+0x30850], R0 ;  /* 0x030850000d0075a7 */ /* 0x000062000804017f */
[----:B------:R-:W-:Y:S05]  /*1f870*/  @!P0 BRA `(.L_x_4440) ;  /* 0x0000000000048947 */ /* 0x000fea0003800000 */
[----:B------:R-:W-:Y:S01]  /*1f880*/  BPT.TRAP 0x1 ;  /* 0x000000040000795c */ /* 0x000fe20000300000 */
.L_x_4440:
        /* <DEDUP_REMOVED lines=9> */
.L_x_4442:
[----:B------:R-:W-:Y:S05]  /*1f920*/  BSYNC B0 ;  /* 0x0000000000007941 */ /* 0x000fea0003800000 */
.L_x_4441:
[----:B------:R-:W-:Y:S01]  /*1f930*/  IMAD.MOV.U32 R9, RZ, RZ, 0x40000040 ;  /* 0x40000040ff097424 */ /* 0x000fe200078e00ff */
[C---:B------:R-:W-:Y:S01]  /*1f940*/  R2UR UR6, R8.reuse ;  /* 0x00000000080672ca */ /* 0x040fe200000e0000 */
[----:B------:R-:W-:Y:S01]  /*1f950*/  WARPGROUP.ARRIVE ;  /* 0x00000000000079c5 */ /* 0x000fe20000000000 */
[----:B------:R-:W-:Y:S01]  /*1f960*/  VIADD R10, R8, 0x80 ;  /* 0x00000080080a7836 */ /* 0x000fe20000000000 */
[----:B01----:R-:W0:Y:S01]  /*1f970*/  SHFL.BFLY PT, R0, R5, 0x2, 0x1f ;  /* 0x0c401f0005007f89 */ /* 0x003e2200000e0000 */
[----:B------:R-:W-:Y:S01]  /*1f980*/  R2UR UR7, R9 ;  /* 0x00000000090772ca */ /* 0x000fe200000e0000 */
[----:B------:R-:W-:Y:S01]  /*1f990*/  IMAD.MOV.U32 R11, RZ, RZ, 0x40000040 ;  /* 0x40000040ff0b7424 */ /* 0x000fe200078e00ff */
[----:B------:R-:W-:Y:S01]  /*1f9a0*/  IADD3 R23, R23, 0x1, RZ ;  /* 0x0000000117177810 */ /* 0x000fe20007ffe0ff */
[----:B------:R-:W-:Y:S02]  /*1f9b0*/  IMAD.MOV.U32 R9, RZ, RZ, 0x40000040 ;  /* 0x40000040ff097424 */ /* 0x000fe400078e00ff */
[----:B------:R-:W-:Y:S01]  /*1f9c0*/  VIADD R219, R219, 0x1 ;  /* 0x00000001dbdb7836 */ /* 0x000fe20000000000 */
[----:B------:R-:W-:-:S04]  /*1f9d0*/  ISETP.NE.AND P2, PT, R23, 0x2, PT ;  /* 0x000000021700780c */ /* 0x000fc80003f45270 */
[----:B------:R-:W-:-:S03]  /*1f9e0*/  SEL R23, R23, RZ, P2 ;  /* 0x000000ff17177207 */ /* 0x000fc60001000000 */
[----:B------:R-:W-:Y:S01]  /*1f9f0*/  HGMMA.64x192x16.F32 R24, R188, gdesc[UR4].tnspB, R24, gsb0 ;  /* 0x42e00004bc187df0 */ /* 0x000fe20008000818 */
[----:B------:R-:W-:Y:S02]  /*1fa00*/  R2UR UR6, R10 ;  /* 0x000000000a0672ca */ /* 0x000fe400000e0000 */
[----:B------:R-:W-:Y:S01]  /*1fa10*/  R2UR UR7, R11 ;  /* 0x000000000b0772ca */ /* 0x000fe200000e0000 */
[----:B------:R-:W-:Y:S01]  /*1fa20*/  IMAD.MOV.U32 R11, RZ, RZ, 0x40000040 ;  /* 0x40000040ff0b7424 */ /* 0x000fe200078e00ff */
[----:B------:R-:W-:Y:S01]  /*1fa30*/  IADD3 R10, R8, 0x100, RZ ;  /* 0x00000100080a7810 */ /* 0x000fe20007ffe0ff */
[----:B0-----:R-:W-:Y:S01]  /*1fa40*/  FADD.FTZ R2, R0, R5 ;  /* 0x0000000500027221 */ /* 0x001fe20000010000 */
[----:B------:R-:W-:-:S04]  /*1fa50*/  SEL R5, RZ, 0x1, P2 ;  /* 0x00000001ff057807 */ /* 0x000fc80001000000 */
[----:B------:R-:W-:Y:S02]  /*1fa60*/  LOP3.LUT R194, R194, R5, RZ, 0x3c, !PT ;  /* 0x00000005c2c27212 */ /* 0x000fe400078e3cff */
[----:B------:R-:W-:Y:S01]  /*1fa70*/  MOV R5, RZ ;  /* 0x000000ff00057202 */ /* 0x000fe20000000f00 */
[----:B------:R-:W-:Y:S02]  /*1fa80*/  WARPGROUP.DEPBAR.LE gsb0, 0x0 ;  /* 0x00008000000079c5 */ /* 0x000fe40000010000 */
[----:B------:R-:W-:-:S06]  /*1fa90*/  WARPGROUP.ARRIVE ;  /* 0x00000000000079c5 */ /* 0x000fcc0000000000 */
        /* <DEDUP_REMOVED lines=11> */
[C---:B------:R-:W-:Y:S01]  /*1fb50*/  IADD3 R10, R8.reuse, 0x200, RZ ;  /* 0x00000200080a7810 */ /* 0x040fe20007ffe0ff */
[----:B------:R-:W-:Y:S01]  /*1fb60*/  VIADD R8, R8, 0x280 ;  /* 0x0000028008087836 */ /* 0x000fe20000000000 */
[----:B------:R-:W-:Y:S02]  /*1fb70*/  WARPGROUP.DEPBAR.LE gsb0, 0x0 ;  /* 0x00008000000079c5 */ /* 0x000fe40000010000 */
[----:B------:R-:W-:-:S11]  /*1fb80*/  WARPGROUP.ARRIVE ;  /* 0x00000000000079c5 */ /* 0x000fd60000000000 */
[----:B------:R-:W-:Y:S01]  /*1fb90*/  HGMMA.64x192x16.F32 R24, R176, gdesc[UR4].tnspB, R24, gsb0 ;  /* 0x42e00004b0187df0 */ /* 0x000fe20008000818 */
[----:B------:R-:W-:Y:S02]  /*1fba0*/  R2UR UR6, R10 ;  /* 0x000000000a0672ca */ /* 0x000fe400000e0000 */
[----:B------:R-:W-:Y:S02]  /*1fbb0*/  R2UR UR7, R11 ;  /* 0x000000000b0772ca */ /* 0x000fe400000e0000 */
[----:B------:R-:W0:Y:S02]  /*1fbc0*/  SHFL.BFLY PT, R11, R2, 0x1, 0x1f ;  /* 0x0c201f00020b7f89 */ /* 0x000e2400000e0000 */
[----:B0-----:R-:W-:Y:S01]  /*1fbd0*/  FADD.FTZ R14, R2, R11 ;  /* 0x0000000b020e7221 */ /* 0x001fe20000010000 */
[----:B------:R-:W-:Y:S02]  /*1fbe0*/  @!P1 VIADD R11, R13, 0x30860 ;  /* 0x000308600d0b9836 */ /* 0x000fe40000000000 */
[----:B------:R-:W-:-:S02]  /*1fbf0*/  IMAD.MOV.U32 R2, RZ, RZ, -0x800000 ;  /* 0xff800000ff027424 */ /* 0x000fc400078e00ff */
[----:B------:R-:W-:Y:S02]  /*1fc00*/  FSETP.NE.FTZ.AND P3, PT, R14, RZ, PT ;  /* 0x000000ff0e00720b */ /* 0x000fe40003f75000 */
[----:B------:R-:W-:-:S11]  /*1fc10*/  @!P1 PRMT R11, RZ, 0x654, R11 ;  /* 0x00000654ff0b9816 */ /* 0x000fd6000000000b */
[----:B------:R-:W0:Y:S08]  /*1fc20*/  @P3 MUFU.LG2 R10, R14 ;  /* 0x0000000e000a3308 */ /* 0x000e300000000c00 */
[----:B------:R-:W-:Y:S01]  /*1fc30*/  @P3 MUFU.RCP R5, R14 ;  /* 0x0000000e00053308 */ /* 0x000fe20000001000 */
[----:B0-----:R-:W-:Y:S01]  /*1fc40*/  @P3 FMUL.FTZ R10, R10, 0.69314718246459960938 ;  /* 0x3f3172180a0a3820 */ /* 0x001fe20000410000 */
[----:B------:R-:W-:-:S02]  /*1fc50*/  WARPGROUP.DEPBAR.LE gsb0, 0x0 ;  /* 0x00008000000079c5 */ /* 0x000fc40000010000 */
[----:B------:R-:W-:-:S06]  /*1fc60*/  WARPGROUP.ARRIVE ;  /* 0x00000000000079c5 */ /* 0x000fcc0000000000 */
[----:B------:R-:W-:Y:S01]  /*1fc70*/  HGMMA.64x192x16.F32 R24, R172, gdesc[UR4].tnspB, R24, gsb0 ;  /* 0x42e00004ac187df0 */ /* 0x000fe20008000818 */
[----:B------:R-:W-:Y:S02]  /*1fc80*/  R2UR UR6, R8 ;  /* 0x00000000080672ca */ /* 0x000fe400000e0000 */
[----:B------:R-:W-:Y:S02]  /*1fc90*/  R2UR UR7, R9 ;  /* 0x00000000090772ca */ /* 0x000fe400000e0000 */
[----:B------:R-:W0:Y:S02]  /*1fca0*/  SHFL.BFLY PT, R9, R6, 0x2, 0x1f ;  /* 0x0c401f0006097f89 */ /* 0x000e2400000e0000 */
[----:B0-----:R-:W-:Y:S01]  /*1fcb0*/  FADD.FTZ R9, R9, R6 ;  /* 0x0000000609097221 */ /* 0x001fe20000010000 */
[----:B------:R-:W-:-:S04]  /*1fcc0*/  IMAD.MOV.U32 R6, RZ, RZ, RZ ;  /* 0x000000ffff067224 */ /* 0x000fc800078e00ff */
[----:B------:R-:W0:Y:S02]  /*1fcd0*/  SHFL.BFLY PT, R0, R9, 0x1, 0x1f ;  /* 0x0c201f0009007f89 */ /* 0x000e2400000e0000 */
[----:B0-----:R-:W-:Y:S01]  /*1fce0*/  FADD.FTZ R12, R9, R0 ;  /* 0x00000000090c7221 */ /* 0x001fe20000010000 */
[----:B------:R-:W-:-:S04]  /*1fcf0*/  IMAD.MOV.U32 R0, RZ, RZ, -0x800000 ;  /* 0xff800000ff007424 */ /* 0x000fc800078e00ff */
[----:B------:R-:W-:-:S13]  /*1fd00*/  FSETP.NE.FTZ.AND P0, PT, R12, RZ, PT ;  /* 0x000000ff0c00720b */ /* 0x000fda0003f15000 */
        /* <DEDUP_REMOVED lines=109> */
.L_x_4292:
        /* <DEDUP_REMOVED lines=9> */
[----:B------:R-:W2:Y:S01]  /*20470*/  S2R R8, SR_SWINHI ;  /* 0x0000000000087919 */ /* 0x000ea20000002f00 */
[----:B------:R-:W-:Y:S01]  /*20480*/  ULDC.64 UR4, c[0x0][0xbd8] ;  /* 0x0002f60000047ab9 */ /* 0x000fe20000000a00 */
[----:B------:R-:W-:Y:S01]  /*20490*/  F2FP.F16.F32.PACK_AB R24, R25, R24 ;  /* 0x000000181918723e */ /* 0x000fe200000000ff */
[----:B------:R-:W-:Y:S01]  /*204a0*/  ULDC.64 UR6, c[0x0][0x208] ;  /* 0x0000820000067ab9 */ /* 0x000fe20000000a00 */
        /* <DEDUP_REMOVED lines=18> */
[----:B------:R-:W-:Y:S01]  /*205d0*/  IMAD.WIDE R26, R235, 0x2, R4 ;  /* 0x00000002eb1a7825 */ /* 0x000fe200078e0204 */
[----:B------:R-:W-:Y:S02]  /*205e0*/  F2FP.F16.F32.PACK_AB R66, R69, R68 ;  /* 0x000000444542723e */ /* 0x000fe400000000ff */
[----:B------:R-:W-:Y:S02]  /*205f0*/  F2FP.F16.F32.PACK_AB R67, R71, R67 ;  /* 0x000000434743723e */ /* 0x000fe400000000ff */
[C---:B------:R-:W-:Y:S02]  /*20600*/  LOP3.LUT R7, R26.reuse, 0x380, RZ, 0xc0, !PT ;  /* 0x000003801a077812 */ /* 0x040fe400078ec0ff */
[----:B------:R-:W-:-:S02]  /*20610*/  IADD3 R135, P1, R26, 0x40, RZ ;  /* 0x000000401a877810 */ /* 0x000fc40007f3e0ff */
[C---:B------:R-:W-:Y:S02]  /*20620*/  IADD3 R137, P6, R26.reuse, 0x60, RZ ;  /* 0x000000601a897810 */ /* 0x040fe40007fde0ff */
[C---:B------:R-:W-:Y:S01]  /*20630*/  IADD3 R139, P5, R26.reuse, 0x4000, RZ ;  /* 0x000040001a8b7810 */ /* 0x040fe20007fbe0ff */
[--C-:B------:R-:W-:Y:S01]  /*20640*/  IMAD.X R11, RZ, RZ, R27.reuse, P1 ;  /* 0x000000ffff0b7224 */ /* 0x100fe200008e061b */
[C---:B------:R-:W-:Y:S01]  /*20650*/  IADD3 R111, P2, R26.reuse, 0x20, RZ ;  /* 0x000000201a6f7810 */ /* 0x040fe20007f5e0ff */
[--C-:B------:R-:W-:Y:S01]  /*20660*/  IMAD.X R13, RZ, RZ, R27.reuse, P6 ;  /* 0x000000ffff0d7224 */ /* 0x100fe200030e061b */
[----:B------:R-:W-:Y:S01]  /*20670*/  SHF.R.U64 R7, R7, 0x3, RZ ;  /* 0x0000000307077819 */ /* 0x000fe200000012ff */
[----:B------:R-:W-:Y:S01]  /*20680*/  IMAD.X R15, RZ, RZ, R27, P5 ;  /* 0x000000ffff0f7224 */ /* 0x000fe200028e061b */
[----:B------:R-:W-:Y:S02]  /*20690*/  IADD3.X R9, RZ, R27, RZ, P2, !PT ;  /* 0x0000001bff097210 */ /* 0x000fe400017fe4ff */
[----:B------:R-:W-:-:S02]  /*206a0*/  IADD3 R141, P0, R26, 0x4020, RZ ;  /* 0x000040201a8d7810 */ /* 0x000fc40007f1e0ff */
[C---:B------:R-:W-:Y:S02]  /*206b0*/  IADD3 R143, P4, R26.reuse, 0x4040, RZ ;  /* 0x000040401a8f7810 */ /* 0x040fe40007f9e0ff */
[C---:B------:R-:W-:Y:S02]  /*206c0*/  IADD3 R145, P3, R26.reuse, 0x4060, RZ ;  /* 0x000040601a917810 */ /* 0x040fe40007f7e0ff */
        /* <DEDUP_REMOVED lines=12> */
[-C--:B------:R-:W-:Y:S02]  /*20790*/  IADD3.X R21, RZ, R27.reuse, RZ, P0, !PT ;  /* 0x0000001bff157210 */ /* 0x080fe400007fe4ff */
[-C--:B------:R-:W-:Y:S02]  /*207a0*/  IADD3.X R43, RZ, R27.reuse, RZ, P1, !PT ;  /* 0x0000001bff2b7210 */ /* 0x080fe40000ffe4ff */
[----:B------:R-:W-:-:S02]  /*207b0*/  MOV R78, R26 ;  /* 0x0000001a004e7202 */ /* 0x000fc40000000f00 */
[----:B------:R-:W-:Y:S02]  /*207c0*/  LOP3.LUT R27, R149, 0x380, RZ, 0xc0, !PT ;  /* 0x00000380951b7812 */ /* 0x000fe400078ec0ff */
[----:B------:R-:W-:Y:S02]  /*207d0*/  SHF.R.U64 R8, R8, 0x3, RZ ;  /* 0x0000000308087819 */ /* 0x000fe400000012ff */
[----:B------:R-:W-:Y:S02]  /*207e0*/  SHF.R.U64 R86, R86, 0x3, RZ ;  /* 0x0000000356567819 */ /* 0x000fe400000012ff */
[----:B------:R-:W-:Y:S02]  /*207f0*/  F2FP.F16.F32.PACK_AB R26, R29, R28 ;  /* 0x0000001c1d1a723e */ /* 0x000fe400000000ff */
[----:B------:R-:W-:Y:S02]  /*20800*/  LOP3.LUT R42, R46, 0x380, RZ, 0xc0, !PT ;  /* 0x000003802e2a7812 */ /* 0x000fe400078ec0ff */
[----:B------:R-:W-:-:S02]  /*20810*/  SHF.R.U64 R28, R27, 0x3, RZ ;  /* 0x000000031b1c7819 */ /* 0x000fc400000012ff */
[----:B------:R-:W-:Y:S01]  /*20820*/  F2FP.F16.F32.PACK_AB R27, R133, R6 ;  /* 0x00000006851b723e */ /* 0x000fe200000000ff */
[----:B------:R-:W-:Y:S01]  /*20830*/  BAR.SYNC.DEFER_BLOCKING 0x1, 0x100 ;  /* 0x0044000000007b1d */ /* 0x000fe20000010000 */
[----:B------:R-:W-:Y:S02]  /*20840*/  LOP3.LUT R8, R8, R111, RZ, 0x3c, !PT ;  /* 0x0000006f08087212 */ /* 0x000fe400078e3cff */
[----:B------:R-:W-:Y:S02]  /*20850*/  LOP3.LUT R6, R86, R151, RZ, 0x3c, !PT ;  /* 0x0000009756067212 */ /* 0x000fe400078e3cff */
[----:B------:R-:W-:Y:S02]  /*20860*/  SHF.R.U64 R29, R42, 0x3, RZ ;  /* 0x000000032a1d7819 */ /* 0x000fe400000012ff */
[----:B------:R-:W-:Y:S02]  /*20870*/  LOP3.LUT R42, R28, R149, RZ, 0x3c, !PT ;  /* 0x000000951c2a7212 */ /* 0x000fe400078e3cff */
[----:B------:R-:W-:-:S02]  /*20880*/  LOP3.LUT R10, R135, 0x380, RZ, 0xc0, !PT ;  /* 0x00000380870a7812 */ /* 0x000fc400078ec0ff */
[----:B------:R-:W-:Y:S02]  /*20890*/  MOV R28, R8 ;  /* 0x00000008001c7202 */ /* 0x000fe40000000f00 */
[----:B------:R-:W-:Y:S02]  /*208a0*/  LOP3.LUT R34, R145, 0x380, RZ, 0xc0, !PT ;  /* 0x0000038091227812 */ /* 0x000fe400078ec0ff */
[----:B------:R-:W-:Y:S02]  /*208b0*/  MOV R8, R6 ;  /* 0x0000000600087202 */ /* 0x000fe40000000f00 */
[----:B------:R-:W2:Y:S01]  /*208c0*/  LDC.64 R6, c[0x0][0xbd8] ;  /* 0x0002f600ff067b82 */ /* 0x000ea20000000a00 */
[----:B------:R-:W-:Y:S02]  /*208d0*/  ISETP.NE.U32.AND P0, PT, RZ, UR4, PT ;  /* 0x00000004ff007c0c */ /* 0x000fe4000bf05070 */
[----:B------:R-:W-:Y:S02]  /*208e0*/  LOP3.LUT R12, R137, 0x380, RZ, 0xc0, !PT ;  /* 0x00000380890c7812 */ /* 0x000fe400078ec0ff */
[----:B------:R-:W-:-:S02]  /*208f0*/  SHF.R.U64 R10, R10, 0x3, RZ ;  /* 0x000000030a0a7819 */ /* 0x000fc400000012ff */
[----:B------:R-:W-:Y:S01]  /*20900*/  LOP3.LUT R14, R139, 0x380, RZ, 0xc0, !PT ;  /* 0x000003808b0e7812 */ /* 0x000fe200078ec0ff */
[----:B------:R-:W-:Y:S01]  /*20910*/  STSM.16.M88.4 [R78], R24 ;  /* 0x000000184e007844 */ /* 0x000fe20000000200 */
[----:B------:R-:W-:Y:S02]  /*20920*/  SHF.R.U64 R34, R34, 0x3, RZ ;  /* 0x0000000322227819 */ /* 0x000fe400000012ff */
[----:B------:R-:W-:Y:S02]  /*20930*/  LOP3.LUT R20, R141, 0x380, RZ, 0xc0, !PT ;  /* 0x000003808d147812 */ /* 0x000fe400078ec0ff */
[----:B------:R-:W-:Y:S02]  /*20940*/  LOP3.LUT R30, R143, 0x380, RZ, 0xc0, !PT ;  /* 0x000003808f1e7812 */ /* 0x000fe400078ec0ff */
[----:B------:R-:W-:Y:S01]  /*20950*/  ISETP.NE.AND.EX P0, PT, RZ, UR5, PT, P0 ;  /* 0x00000005ff007c0c */ /* 0x000fe2000bf05300 */
[----:B------:R-:W-:Y:S01]  /*20960*/  ULDC.64 UR4, c[0x0][0xbe0] ;  /* 0x0002f80000047ab9 */ /* 0x000fe20000000a00 */
[----:B------:R-:W-:-:S02]  /*20970*/  SHF.R.U64 R12, R12, 0x3, RZ ;  /* 0x000000030c0c7819 */ /* 0x000fc400000012ff */
[----:B------:R-:W-:Y:S02]  /*20980*/  LOP3.LUT R10, R10, R135, RZ, 0x3c, !PT ;  /* 0x000000870a0a7212 */ /* 0x000fe400078e3cff */
[----:B------:R-:W-:Y:S02]  /*20990*/  SHF.R.U64 R14, R14, 0x3, RZ ;  /* 0x000000030e0e7819 */ /* 0x000fe400000012ff */
[----:B------:R-:W-:Y:S02]  /*209a0*/  LOP3.LUT R34, R34, R145, RZ, 0x3c, !PT ;  /* 0x0000009122227212 */ /* 0x000fe400078e3cff */
[----:B------:R-:W-:Y:S02]  /*209b0*/  SHF.R.U64 R20, R20, 0x3, RZ ;  /* 0x0000000314147819 */ /* 0x000fe400000012ff */
[----:B------:R-:W-:Y:S02]  /*209c0*/  ISETP.NE.U32.AND P1, PT, RZ, UR4, PT ;  /* 0x00000004ff007c0c */ /* 0x000fe4000bf25070 */
[----:B------:R-:W-:-:S02]  /*209d0*/  LOP3.LUT R38, R147, 0x380, RZ, 0xc0, !PT ;  /* 0x0000038093267812 */ /* 0x000fc400078ec0ff */
[----:B------:R-:W-:Y:S02]  /*209e0*/  SHF.R.U64 R30, R30, 0x3, RZ ;  /* 0x000000031e1e7819 */ /* 0x000fe400000012ff */
[----:B------:R-:W-:Y:S02]  /*209f0*/  LOP3.LUT R12, R12, R137, RZ, 0x3c, !PT ;  /* 0x000000890c0c7212 */ /* 0x000fe400078e3cff */
[----:B------:R-:W-:Y:S02]  /*20a00*/  MOV R11, R10 ;  /* 0x0000000a000b7202 */ /* 0x000fe40000000f00 */
[----:B------:R-:W-:Y:S02]  /*20a10*/  LOP3.LUT R14, R14, R139, RZ, 0x3c, !PT ;  /* 0x0000008b0e0e7212 */ /* 0x000fe400078e3cff */
[----:B------:R-:W-:Y:S02]  /*20a20*/  MOV R10, R34 ;  /* 0x00000022000a7202 */ /* 0x000fe40000000f00 */
[----:B------:R-:W-:-:S02]  /*20a30*/  LOP3.LUT R20, R20, R141, RZ, 0x3c, !PT ;  /* 0x0000008d14147212 */ /* 0x000fc400078e3cff */
[----:B------:R-:W-:Y:S02]  /*20a40*/  MOV R9, R42 ;  /* 0x0000002a00097202 */ /* 0x000fe40000000f00 */
[----:B------:R-:W-:Y:S02]  /*20a50*/  F2FP.F16.F32.PACK_AB R34, R37, R36 ;  /* 0x000000242522723e */ /* 0x000fe400000000ff */
[----:B------:R-:W-:Y:S02]  /*20a60*/  F2FP.F16.F32.PACK_AB R35, R131, R121 ;  /* 0x000000798323723e */ /* 0x000fe400000000ff */
[----:B------:R-:W-:Y:S02]  /*20a70*/  ISETP.NE.AND.EX P1, PT, RZ, UR5, PT, P1 ;  /* 0x00000005ff007c0c */ /* 0x000fe4000bf25310 */
[----:B------:R-:W-:Y:S01]  /*20a80*/  SHF.R.U64 R38, R38, 0x3, RZ ;  /* 0x0000000326267819 */ /* 0x000fe200000012ff */
[----:B------:R-:W-:Y:S01]  /*20a90*/  STSM.16.M88.4 [R28], R32 ;  /* 0x000000201c007844 */ /* 0x000fe20000000200 */
[----:B------:R-:W-:-:S02]  /*20aa0*/  LOP3.LUT R30, R30, R143, RZ, 0x3c, !PT ;  /* 0x0000008f1e1e7212 */ /* 0x000fc400078e3cff */
[----:B------:R-:W-:Y:S02]  /*20ab0*/  F2FP.F16.F32.PACK_AB R42, R45, R44 ;  /* 0x0000002c2d2a723e */ /* 0x000fe400000000ff */
[----:B------:R-:W-:Y:S02]  /*20ac0*/  F2FP.F16.F32.PACK_AB R43, R129, R3 ;  /* 0x00000003812b723e */ /* 0x000fe400000000ff */
[----:B------:R-:W-:Y:S02]  /*20ad0*/  MOV R12, R12 ;  /* 0x0000000c000c7202 */ /* 0x000fe40000000f00 */
[----:B------:R-:W-:Y:S01]  /*20ae0*/  MOV R14, R14 ;  /* 0x0000000e000e7202 */ /* 0x000fe20000000f00 */
[----:B------:R-:W-:Y:S01]  /*20af0*/  STSM.16.M88.4 [R11], R40 ;  /* 0x000000280b007844 */ /* 0x000fe20000000200 */
[----:B------:R-:W-:Y:S02]  /*20b00*/  MOV R20, R20 ;  /* 0x0000001400147202 */ /* 0x000fe40000000f00 */
[----:B------:R-:W-:Y:S01]  /*20b10*/  F2FP.F16.F32.PACK_AB R73, R70, R74 ;  /* 0x0000004a4649723e */ /* 0x000fe200000000ff */
[----:B------:R-:W-:Y:S01]  /*20b20*/  STSM.16.M88.4 [R12], R48 ;  /* 0x000000300c007844 */ /* 0x000fe20000000200 */
[----:B------:R-:W-:-:S02]  /*20b30*/  F2FP.F16.F32.PACK_AB R80, R81, R80 ;  /* 0x000000505150723e */ /* 0x000fc400000000ff */
[----:B------:R-:W-:Y:S01]  /*20b40*/  LOP3.LUT R38, R38, R147, RZ, 0x3c, !PT ;  /* 0x0000009326267212 */ /* 0x000fe200078e3cff */
[----:B------:R-:W-:Y:S01]  /*20b50*/  STSM.16.M88.4 [R14], R56 ;  /* 0x000000380e007844 */ /* 0x000fe20000000200 */
[----:B------:R-:W-:Y:S02]  /*20b60*/  MOV R30, R30 ;  /* 0x0000001e001e7202 */ /* 0x000fe40000000f00 */
[----:B------:R-:W-:Y:S01]  /*20b70*/  F2FP.F16.F32.PACK_AB R74, R77, R76 ;  /* 0x0000004c4d4a723e */ /* 0x000fe200000000ff */
[----:B------:R-:W-:Y:S01]  /*20b80*/  STSM.16.M88.4 [R20], R64 ;  /* 0x0000004014007844 */ /* 0x000fe20000000200 */
[----:B------:R-:W-:Y:S02]  /*20b90*/  F2FP.F16.F32.PACK_AB R75, R79, R75 ;  /* 0x0000004b4f4b723e */ /* 0x000fe400000000ff */
[----:B------:R-:W-:Y:S02]  /*20ba0*/  F2FP.F16.F32.PACK_AB R81, R63, R82 ;  /* 0x000000523f51723e */ /* 0x000fe400000000ff */
[----:B------:R-:W-:Y:S01]  /*20bb0*/  F2FP.F16.F32.PACK_AB R82, R85, R84 ;  /* 0x000000545552723e */ /* 0x000fe200000000ff */
[----:B------:R-:W-:Y:S01]  /*20bc0*/  STSM.16.M88.4 [R30], R72 ;  /* 0x000000481e007844 */ /* 0x000fe20000000200 */
[----:B------:R-:W-:-:S02]  /*20bd0*/  F2FP.F16.F32.PACK_AB R83, R87, R83 ;  /* 0x000000535753723e */ /* 0x000fc400000000ff */
[----:B------:R-:W-:Y:S02]  /*20be0*/  LOP3.LUT R46, R29, R46, RZ, 0x3c, !PT ;  /* 0x0000002e1d2e7212 */ /* 0x000fe400078e3cff */
[----:B------:R-:W-:Y:S01]  /*20bf0*/  F2FP.F16.F32.PACK_AB R88, R89, R88 ;  /* 0x000000585958723e */ /* 0x000fe200000000ff */
[----:B------:R2:W-:Y:S01]  /*20c00*/  STSM.16.M88.4 [R10], R80 ;  /* 0x000000500a007844 */ /* 0x0005e20000000200 */
[----:B------:R-:W-:Y:S02]  /*20c10*/  F2FP.F16.F32.PACK_AB R89, R62, R90 ;  /* 0x0000005a3e59723e */ /* 0x000fe400000000ff */
[----:B------:R-:W-:Y:S02]  /*20c20*/  F2FP.F16.F32.PACK_AB R96, R97, R96 ;  /* 0x000000606160723e */ /* 0x000fe400000000ff */
[----:B------:R-:W-:Y:S02]  /*20c30*/  F2FP.F16.F32.PACK_AB R91, R95, R91 ;  /* 0x0000005b5f5b723e */ /* 0x000fe400000000ff */
[----:B------:R-:W-:-:S02]  /*20c40*/  F2FP.F16.F32.PACK_AB R104, R105, R104 ;  /* 0x000000686968723e */ /* 0x000fc400000000ff */
[----:B------:R-:W-:Y:S02]  /*20c50*/  F2FP.F16.F32.PACK_AB R99, R103, R99 ;  /* 0x000000636763723e */ /* 0x000fe400000000ff */
[----:B------:R-:W-:Y:S02]  /*20c60*/  F2FP.F16.F32.PACK_AB R112, R113, R112 ;  /* 0x000000707170723e */ /* 0x000fe400000000ff */
[----:B------:R-:W-:Y:S01]  /*20c70*/  F2FP.F16.F32.PACK_AB R107, R107, R110 ;  /* 0x0000006e6b6b723e */ /* 0x000fe200000000ff */
[----:B------:R-:W-:Y:S01]  /*20c80*/  ULDC UR4, c[0x0][0xa88] ;  /* 0x0002a20000047ab9 */ /* 0x000fe20000000800 */
[----:B------:R-:W-:Y:S01]  /*20c90*/  MOV R38, R38 ;  /* 0x0000002600267202 */ /* 0x000fe20000000f00 */
[----:B--2---:R-:W-:Y:S01]  /*20ca0*/  IMAD.WIDE R10, R218, 0x4, R6 ;  /* 0x00000004da0a7825 */ /* 0x004fe200078e0206 */
[----:B------:R-:W-:Y:S01]  /*20cb0*/  F2FP.F16.F32.PACK_AB R90, R93, R92 ;  /* 0x0000005c5d5a723e */ /* 0x000fe200000000ff */
[----:B------:R-:W2:Y:S01]  /*20cc0*/  @P1 LDC.64 R6, c[0x0][0xbe0] ;  /* 0x0002f800ff061b82 */ /* 0x000ea20000000a00 */
[----:B------:R-:W-:Y:S01]  /*20cd0*/  F2FP.F16.F32.PACK_AB R97, R55, R98 ;  /* 0x000000623761723e */ /* 0x000fe200000000ff */
[----:B------:R-:W-:Y:S01]  /*20ce0*/  IMAD.MOV.U32 R20, RZ, RZ, RZ ;  /* 0x000000ffff147224 */ /* 0x000fe200078e00ff */
[----:B------:R-:W-:Y:S01]  /*20cf0*/  F2FP.F16.F32.PACK_AB R98, R101, R100 ;  /* 0x000000646562723e */ /* 0x000fe200000000ff */
[----:B------:R-:W-:Y:S01]  /*20d00*/  STSM.16.M88.4 [R38], R88 ;  /* 0x0000005826007844 */ /* 0x000fe20000000200 */
[----:B------:R-:W-:-:S02]  /*20d10*/  F2FP.F16.F32.PACK_AB R105, R54, R106 ;  /* 0x0000006a3669723e */ /* 0x000fc400000000ff */
[----:B------:R-:W-:Y:S01]  /*20d20*/  MOV R46, R46 ;  /* 0x0000002e002e7202 */ /* 0x000fe20000000f00 */
[----:B------:R3:W-:Y:S01]  /*20d30*/  STSM.16.M88.4 [R9], R96 ;  /* 0x0000006009007844 */ /* 0x0007e20000000200 */
[----:B------:R-:W-:Y:S02]  /*20d40*/  F2FP.F16.F32.PACK_AB R106, R109, R108 ;  /* 0x0000006c6d6a723e */ /* 0x000fe400000000ff */
[----:B------:R-:W-:Y:S02]  /*20d50*/  F2FP.F16.F32.PACK_AB R113, R115, R114 ;  /* 0x000000727371723e */ /* 0x000fe400000000ff */
[----:B------:R-:W-:Y:S01]  /*20d60*/  F2FP.F16.F32.PACK_AB R114, R117, R116 ;  /* 0x000000747572723e */ /* 0x000fe200000000ff */
[----:B------:R-:W-:Y:S01]  /*20d70*/  STSM.16.M88.4 [R46], R104 ;  /* 0x000000682e007844 */ /* 0x000fe20000000200 */
[----:B------:R-:W-:-:S05]  /*20d80*/  F2FP.F16.F32.PACK_AB R115, R119, R118 ;  /* 0x000000767773723e */ /* 0x000fca00000000ff */
[----:B------:R4:W-:Y:S01]  /*20d90*/  STSM.16.M88.4 [R8], R112 ;  /* 0x0000007008007844 */ /* 0x0009e20000000200 */
[----:B------:R-:W-:Y:S01]  /*20da0*/  BAR.SYNC.DEFER_BLOCKING 0x1, 0x100 ;  /* 0x0044000000007b1d */ /* 0x000fe20000010000 */
[----:B------:R-:W-:-:S05]  /*20db0*/  LEA R3, R214, R212, 0x6 ;  /* 0x000000d4d6037211 */ /* 0x000fca00078e30ff */
[----:B------:R-:W-:-:S03]  /*20dc0*/  IMAD.WIDE R4, R3, 0x2, R4 ;  /* 0x0000000203047825 */ /* 0x000fc600078e0204 */
[----:B---3--:R-:W-:Y:S01]  /*20dd0*/  IADD3 R9, P5, R4, 0x1000, RZ ;  /* 0x0000100004097810 */ /* 0x008fe20007fbe0ff */
[----:B------:R-:W-:Y:S02]  /*20de0*/  IMAD.U32 R61, RZ, RZ, UR4 ;  /* 0x00000004ff3d7e24 */ /* 0x000fe4000f8e00ff */
[----:B--2---:R-:W-:Y:S01]  /*20df0*/  @P1 IMAD.WIDE R6, R218, 0x4, R6 ;  /* 0x00000004da061825 */ /* 0x004fe200078e0206 */
[----:B----4-:R-:W-:-:S04]  /*20e00*/  LOP3.LUT R8, R9, 0x380, RZ, 0xc0, !PT ;  /* 0x0000038009087812 */ /* 0x010fc800078ec0ff */
[----:B------:R-:W-:Y:S02]  /*20e10*/  SHF.R.U64 R8, R8, 0x3, RZ ;  /* 0x0000000308087819 */ /* 0x000fe400000012ff */
[----:B------:R-:W-:Y:S01]  /*20e20*/  IADD3 R13, P4, R4, 0x2000, RZ ;  /* 0x00002000040d7810 */ /* 0x000fe20007f9e0ff */
[----:B------:R2:W5:Y:S01]  /*20e30*/  @P0 LDG.E R20, desc[UR6][R10.64] ;  /* 0x000000060a140981 */ /* 0x000562000c1e1900 */
[----:B------:R-:W-:-:S03]  /*20e40*/  LOP3.LUT R8, R8, R9, RZ, 0x3c, !PT ;  /* 0x0000000908087212 */ /* 0x000fc600078e3cff */
[----:B------:R2:W5:Y:S01]  /*20e50*/  @P1 LDG.E R61, desc[UR6][R6.64] ;  /* 0x00000006063d1981 */ /* 0x000562000c1e1900 */
[----:B------:R-:W-:Y:S07]  /*20e60*/  @P1 BRA `(.L_x_4446) ;  /* 0x0000000000141947 */ /* 0x000fee0003800000 */
[----:B------:R-:W-:Y:S05]  /*20e70*/  @!P0 BRA `(.L_x_4446) ;  /* 0x0000000000108947 */ /* 0x000fea0003800000 */
[----:B------:R-:W-:Y:S02]  /*20e80*/  ULDC.64 UR4, c[0x0][0x208] ;  /* 0x0000820000047ab9 */ /* 0x000fe40000000a00 */
[----:B--2---:R-:W2:Y:S04]  /*20e90*/  LDG.E R6, desc[UR4][R10.64] ;  /* 0x000000040a067981 */ /* 0x004ea8000c1e1900 */
[----:B-----5:R-:W2:Y:S02]  /*20ea0*/  LDG.E R61, desc[UR4][R10.64+0x4] ;  /* 0x000004040a3d7981 */ /* 0x020ea4000c1e1900 */
[----:B--2---:R-:W-:-:S07]  /*20eb0*/  IMAD.IADD R61, R61, 0x1, -R6 ;  /* 0x000000013d3d7824 */ /* 0x004fce00078e0a06 */
.L_x_4446:
[----:B------:R-:W-:Y:S01]  /*20ec0*/  SHF.R.S32.HI R60, RZ, 0x1f, R217 ;  /* 0x0000001fff3c7819 */ /* 0x000fe200000114d9 */
[----:B------:R-:W-:Y:S01]  /*20ed0*/  ULDC.64 UR4, c[0x0][0xb70] ;  /* 0x0002dc0000047ab9 */ /* 0x000fe20000000a00 */
[----:B-----5:R-:W-:Y:S01]  /*20ee0*/  SHF.R.S32.HI R21, RZ, 0x1f, R20 ;  /* 0x0000001fff157819 */ /* 0x020fe20000011414 */
[----:B------:R-:W-:Y:S01]  /*20ef0*/  ULDC.64 UR6, c[0x0][0x208] ;  /* 0x0000820000067ab9 */ /* 0x000fe20000000a00 */
[----:B------:R-:W-:Y:S01]  /*20f00*/  SHF.R.S32.HI R3, RZ, 0x1f, R218 ;  /* 0x0000001fff037819 */ /* 0x000fe200000114da */
[----:B--2---:R-:W-:Y:S01]  /*20f10*/  IMAD R6, R60, UR4, RZ ;  /* 0x000000043c067c24 */ /* 0x004fe2000f8e02ff */
[----:B------:R-:W-:Y:S02]  /*20f20*/  SEL R65, R218, RZ, !P0 ;  /* 0x000000ffda417207 */ /* 0x000fe40004000000 */
[----:B------:R-:W-:Y:S01]  /*20f30*/  SEL R62, R3, RZ, !P0 ;  /* 0x000000ff033e7207 */ /* 0x000fe20004000000 */
[C---:B------:R-:W-:Y:S01]  /*20f40*/  IMAD R9, R217.reuse, UR5, R6 ;  /* 0x00000005d9097c24 */ /* 0x040fe2000f8e0206 */
[C---:B------:R-:W-:Y:S01]  /*20f50*/  IADD3 R29, P0, R4.reuse, 0x4000, RZ ;  /* 0x00004000041d7810 */ /* 0x040fe20007f1e0ff */
[----:B------:R-:W-:Y:S01]  /*20f60*/  IMAD.WIDE.U32 R6, R217, UR4, R20 ;  /* 0x00000004d9067c25 */ /* 0x000fe2000f8e0014 */
[----:B------:R-:W-:Y:S01]  /*20f70*/  ULDC.64 UR4, c[0x0][0xb78] ;  /* 0x0002de0000047ab9 */ /* 0x000fe20000000a00 */
[----:B------:R-:W-:-:S02]  /*20f80*/  IADD3 R25, P3, R4, 0x3000, RZ ;  /* 0x0000300004197810 */ /* 0x000fc40007f7e0ff */
[----:B------:R-:W-:Y:S01]  /*20f90*/  IMAD.IADD R7, R7, 0x1, R9 ;  /* 0x0000000107077824 */ /* 0x000fe200078e0209 */
[----:B------:R-:W-:Y:S01]  /*20fa0*/  LEA R10, R222, R213, 0x7 ;  /* 0x000000d5de0a7211 */ /* 0x000fe200078e38ff */
[----:B------:R-:W-:Y:S01]  /*20fb0*/  IMAD R3, R62, UR4, RZ ;  /* 0x000000043e037c24 */ /* 0x000fe2000f8e02ff */
[C---:B------:R-:W-:Y:S01]  /*20fc0*/  IADD3 R33, P1, R4.reuse, 0x5000, RZ ;  /* 0x0000500004217810 */ /* 0x040fe20007f3e0ff */
[----:B------:R-:W-:Y:S01]  /*20fd0*/  IMAD.WIDE.U32 R6, R65, UR4, R6 ;  /* 0x0000000441067c25 */ /* 0x000fe2000f8e0006 */
[----:B------:R-:W-:Y:S02]  /*20fe0*/  LOP3.LUT R28, R29, 0x380, RZ, 0xc0, !PT ;  /* 0x000003801d1c7812 */ /* 0x000fe400078ec0ff */
[----:B------:R-:W-:Y:S01]  /*20ff0*/  IADD3 R37, P2, R4, 0x6000, RZ ;  /* 0x0000600004257810 */ /* 0x000fe20007f5e0ff */
[----:B------:R-:W-:Y:S01]  /*21000*/  IMAD R9, R65, UR5, R3 ;  /* 0x0000000541097c24 */ /* 0x000fe2000f8e0203 */
[----:B------:R-:W-:Y:S01]  /*21010*/  LOP3.LUT R12, R13, 0x380, RZ, 0xc0, !PT ;  /* 0x000003800d0c7812 */ /* 0x000fe200078ec0ff */
[----:B------:R-:W-:Y:S01]  /*21020*/  ULDC.64 UR4, c[0x0][0xb40] ;  /* 0x0002d00000047ab9 */ /* 0x000fe20000000a00 */
[----:B------:R-:W-:-:S02]  /*21030*/  LOP3.LUT R24, R25, 0x380, RZ, 0xc0, !PT ;  /* 0x0000038019187812 */ /* 0x000fc400078ec0ff */
[----:B------:R-:W-:Y:S02]  /*21040*/  SHF.R.S32.HI R3, RZ, 0x1f, R10 ;  /* 0x0000001fff037819 */ /* 0x000fe4000001140a */
[----:B------:R-:W-:Y:S02]  /*21050*/  IADD3 R6, P6, R10, R6, RZ ;  /* 0x000000060a067210 */ /* 0x000fe40007fde0ff */
[----:B------:R-:W-:Y:S02]  /*21060*/  LOP3.LUT R32, R33, 0x380, RZ, 0xc0, !PT ;  /* 0x0000038021207812 */ /* 0x000fe400078ec0ff */
[----:B------:R-:W-:Y:S02]  /*21070*/  SHF.R.U64 R28, R28, 0x3, RZ ;  /* 0x000000031c1c7819 */ /* 0x000fe400000012ff */
[----:B------:R-:W-:Y:S02]  /*21080*/  LOP3.LUT R36, R37, 0x380, RZ, 0xc0, !PT ;  /* 0x0000038025247812 */ /* 0x000fe400078ec0ff */
[----:B------:R-:W-:-:S02]  /*21090*/  SHF.R.U64 R12, R12, 0x3, RZ ;  /* 0x000000030c0c7819 */ /* 0x000fc400000012ff */
[----:B------:R-:W-:Y:S02]  /*210a0*/  SHF.R.U64 R24, R24, 0x3, RZ ;  /* 0x0000000318187819 */ /* 0x000fe400000012ff */
[----:B------:R-:W-:Y:S01]  /*210b0*/  IADD3.X R3, R3, R7, R9, P6, !PT ;  /* 0x0000000703037210 */ /* 0x000fe200037fe409 */
[----:B------:R-:W-:Y:S01]  /*210c0*/  IMAD.X R9, RZ, RZ, R5, P5 ;  /* 0x000000ffff097224 */ /* 0x000fe200028e0605 */
[----:B------:R-:W-:Y:S02]  /*210d0*/  SHF.R.U64 R32, R32, 0x3, RZ ;  /* 0x0000000320207819 */ /* 0x000fe400000012ff */
[----:B------:R-:W-:Y:S02]  /*210e0*/  LOP3.LUT R28, R28, R29, RZ, 0x3c, !PT ;  /* 0x0000001d1c1c7212 */ /* 0x000fe400078e3cff */
[----:B------:R-:W-:Y:S02]  /*210f0*/  SHF.R.U64 R36, R36, 0x3, RZ ;  /* 0x0000000324247819 */ /* 0x000fe400000012ff */
[----:B------:R-:W-:-:S02]  /*21100*/  LEA R54, P6, R6, UR4, 0x2 ;  /* 0x0000000406367c11 */ /* 0x000fc4000f8c10ff */
        /* <DEDUP_REMOVED lines=20> */
[----:B------:R-:W-:-:S02]  /*21250*/  LOP3.LUT R44, R45, 0x380, RZ, 0xc0, !PT ;  /* 0x000003802d2c7812 */ /* 0x000fc400078ec0ff */
[----:B------:R-:W-:Y:S02]  /*21260*/  LOP3.LUT R48, R49, 0x380, RZ, 0xc0, !PT ;  /* 0x0000038031307812 */ /* 0x000fe400078ec0ff */
[----:B------:R-:W-:Y:S02]  /*21270*/  LOP3.LUT R52, R53, 0x380, RZ, 0xc0, !PT ;  /* 0x0000038035347812 */ /* 0x000fe400078ec0ff */
[----:B------:R-:W-:Y:S01]  /*21280*/  LOP3.LUT R7, R4, 0x380, RZ, 0xc0, !PT ;  /* 0x0000038004077812 */ /* 0x000fe200078ec0ff */
[----:B------:R2:W-:Y:S01]  /*21290*/  @!P1 STG.E desc[UR6][R54.64], R2 ;  /* 0x0000000236009986 */ /* 0x0005e2000c101906 */
[----:B------:R-:W-:Y:S02]  /*212a0*/  ISETP.GE.OR P0, PT, R6, R61, P0 ;  /* 0x0000003d0600720c */ /* 0x000fe40000706670 */
[----:B------:R-:W-:Y:S02]  /*212b0*/  LOP3.LUT R3, R10, 0x380, RZ, 0xc0, !PT ;  /* 0x000003800a037812 */ /* 0x000fe400078ec0ff */
[----:B------:R-:W-:-:S02]  /*212c0*/  SHF.R.U64 R40, R40, 0x3, RZ ;  /* 0x0000000328287819 */ /* 0x000fc400000012ff */
[----:B------:R-:W-:Y:S02]  /*212d0*/  SHF.R.U64 R44, R44, 0x3, RZ ;  /* 0x000000032c2c7819 */ /* 0x000fe400000012ff */
[----:B------:R-:W-:Y:S02]  /*212e0*/  SHF.R.U64 R48, R48, 0x3, RZ ;  /* 0x0000000330307819 */ /* 0x000fe400000012ff */
[----:B------:R-:W-:Y:S02]  /*212f0*/  SHF.R.U64 R52, R52, 0x3, RZ ;  /* 0x0000000334347819 */ /* 0x000fe400000012ff */
[----:B------:R-:W-:Y:S01]  /*21300*/  SHF.R.U64 R7, R7, 0x3, RZ ;  /* 0x0000000307077819 */ /* 0x000fe200000012ff */
[----:B------:R3:W-:Y:S01]  /*21310*/  @!P0 STG.E desc[UR6][R54.64+0x20], R0 ;  /* 0x0000200036008986 */ /* 0x0007e2000c101906 */
[----:B------:R-:W-:Y:S02]  /*21320*/  SHF.R.U64 R3, R3, 0x3, RZ ;  /* 0x0000000303037819 */ /* 0x000fe400000012ff */
[----:B------:R-:W-:Y:S01]  /*21330*/  LOP3.LUT R40, R40, R41, RZ, 0x3c, !PT ;  /* 0x0000002928287212 */ /* 0x000fe200078e3cff */
[----:B------:R-:W5:Y:S01]  /*21340*/  LD.E.128 R12, desc[UR6][R12.64] ;  /* 0x000000060c0c7980 */ /* 0x000f62000c101d00 */
[----:B------:R-:W-:Y:S01]  /*21350*/  LOP3.LUT R44, R44, R45, RZ, 0x3c, !PT ;  /* 0x0000002d2c2c7212 */ /* 0x000fe200078e3cff */
[--C-:B------:R-:W-:Y:S01]  /*21360*/  IMAD.X R45, RZ, RZ, R5.reuse, P5 ;  /* 0x000000ffff2d7224 */ /* 0x100fe200028e0605 */
[----:B------:R-:W-:Y:S01]  /*21370*/  LOP3.LUT R48, R48, R49, RZ, 0x3c, !PT ;  /* 0x0000003130307212 */ /* 0x000fe200078e3cff */
[--C-:B------:R-:W-:Y:S01]  /*21380*/  IMAD.X R49, RZ, RZ, R5.reuse, P4 ;  /* 0x000000ffff317224 */ /* 0x100fe200020e0605 */
[----:B------:R-:W-:Y:S01]  /*21390*/  LOP3.LUT R52, R52, R53, RZ, 0x3c, !PT ;  /* 0x0000003534347212 */ /* 0x000fe200078e3cff */
[----:B------:R-:W-:Y:S01]  /*213a0*/  IMAD.X R53, RZ, RZ, R5, P3 ;  /* 0x000000ffff357224 */ /* 0x000fe200018e0605 */
[----:B------:R-:W-:Y:S01]  /*213b0*/  IADD3.X R41, RZ, R5, RZ, P6, !PT ;  /* 0x00000005ff297210 */ /* 0x000fe200037fe4ff */
[----:B------:R-:W5:Y:S01]  /*213c0*/  LD.E.128 R24, desc[UR6][R24.64] ;  /* 0x0000000618187980 */ /* 0x000f62000c101d00 */
[----:B------:R-:W-:-:S02]  /*213d0*/  LOP3.LUT R4, R7, R4, RZ, 0x3c, !PT ;  /* 0x0000000407047212 */ /* 0x000fc400078e3cff */
[----:B------:R-:W-:Y:S01]  /*213e0*/  IADD3.X R57, RZ, R5, RZ, P2, !PT ;  /* 0x00000005ff397210 */ /* 0x000fe200017fe4ff */
[----:B------:R-:W5:Y:S01]  /*213f0*/  LD.E.128 R28, desc[UR6][R28.64] ;  /* 0x000000061c1c7980 */ /* 0x000f62000c101d00 */
[----:B------:R-:W-:-:S03]  /*21400*/  LOP3.LUT R56, R3, R10, RZ, 0x3c, !PT ;  /* 0x0000000a03387212 */ /* 0x000fc600078e3cff */
[----:B------:R-:W5:Y:S01]  /*21410*/  LD.E.128 R4, desc[UR6][R4.64] ;  /* 0x0000000604047980 */ /* 0x000f62000c101d00 */
[----:B------:R-:W-:-:S03]  /*21420*/  SHF.R.S32.HI R3, RZ, 0x1f, R212 ;  /* 0x0000001fff037819 */ /* 0x000fc600000114d4 */
[----:B------:R-:W5:Y:S01]  /*21430*/  LD.E.128 R8, desc[UR6][R8.64] ;  /* 0x0000000608087980 */ /* 0x000f62000c101d00 */
[----:B------:R-:W-:-:S03]  /*21440*/  IMAD R21, R21, UR4, RZ ;  /* 0x0000000415157c24 */ /* 0x000fc6000f8e02ff */
[----:B------:R-:W5:Y:S01]  /*21450*/  LD.E.128 R32, desc[UR6][R32.64] ;  /* 0x0000000620207980 */ /* 0x000f62000c101d00 */
[----:B--2---:R-:W-:-:S03]  /*21460*/  IMAD.MOV.U32 R2, RZ, RZ, R212 ;  /* 0x000000ffff027224 */ /* 0x004fc600078e00d4 */
[----:B------:R-:W5:Y:S04]  /*21470*/  LD.E.128 R36, desc[UR6][R36.64] ;  /* 0x0000000624247980 */ /* 0x000f68000c101d00 */
[----:B------:R-:W5:Y:S04]  /*21480*/  LD.E.128 R40, desc[UR6][R40.64] ;  /* 0x0000000628287980 */ /* 0x000f68000c101d00 */
[----:B------:R-:W5:Y:S04]  /*21490*/  LD.E.128 R44, desc[UR6][R44.64] ;  /* 0x000000062c2c7980 */ /* 0x000f68000c101d00 */
[----:B------:R-:W5:Y:S04]  /*214a0*/  LD.E.128 R48, desc[UR6][R48.64] ;  /* 0x0000000630307980 */ /* 0x000f68000c101d00 */
[----:B---3--:R-:W5:Y:S04]  /*214b0*/  LD.E.128 R52, desc[UR6][R52.64] ;  /* 0x0000000634347980 */ /* 0x008f68000c101d00 */
[----:B------:R-:W5:Y:S01]  /*214c0*/  LD.E.128 R56, desc[UR6][R56.64] ;  /* 0x0000000638387980 */ /* 0x000f62000c101d00 */
        /* <DEDUP_REMOVED lines=9> */
[----:B------:R-:W-:Y:S02]  /*21560*/  IMAD R63, R222, -0x80, R61 ;  /* 0xffffff80de3f7824 */ /* 0x000fe400078e023d */
[----:B------:R-:W-:Y:S02]  /*21570*/  VIADD R0, R214, 0x20 ;  /* 0x00000020d6007836 */ /* 0x000fe40000000000 */
[----:B------:R-:W-:Y:S02]  /*21580*/  IMAD.IADD R3, R3, 0x1, R21 ;  /* 0x0000000103037824 */ /* 0x000fe400078e0215 */
[----:B------:R-:W-:Y:S01]  /*21590*/  IMAD R60, R60, UR4, RZ ;  /* 0x000000043c3c7c24 */ /* 0x000fe2000f8e02ff */
[C---:B------:R-:W-:Y:S01]  /*215a0*/  ISETP.GE.AND P3, PT, R214.reuse, R63, PT ;  /* 0x0000003fd600720c */ /* 0x040fe20003f66270 */
[----:B------:R-:W-:Y:S01]  /*215b0*/  IMAD.WIDE.U32 R2, R217, UR4, R2 ;  /* 0x00000004d9027c25 */ /* 0x000fe2000f8e0002 */
[----:B------:R-:W-:-:S02]  /*215c0*/  IADD3 R20, R214, 0x40, RZ ;  /* 0x00000040d6147810 */ /* 0x000fc40007ffe0ff */
[-C--:B------:R-:W-:Y:S01]  /*215d0*/  ISETP.GE.AND P0, PT, R0, R63.reuse, PT ;  /* 0x0000003f0000720c */ /* 0x080fe20003f06270 */
[----:B------:R-:W-:Y:S01]  /*215e0*/  IMAD R61, R217, UR5, R60 ;  /* 0x00000005d93d7c24 */ /* 0x000fe2000f8e023c */
[----:B------:R-:W-:Y:S01]  /*215f0*/  ULDC.64 UR4, c[0x0][0xae8] ;  /* 0x0002ba0000047ab9 */ /* 0x000fe20000000a00 */
[----:B------:R-:W-:Y:S01]  /*21600*/  VIADD R0, R17, 0x30820 ;  /* 0x0003082011007836 */ /* 0x000fe20000000000 */
[-C--:B------:R-:W-:Y:S01]  /*21610*/  ISETP.GE.AND P1, PT, R20, R63.reuse, PT ;  /* 0x0000003f1400720c */ /* 0x080fe20003f26270 */
[----:B------:R-:W-:Y:S02]  /*21620*/  VIADD R21, R214, 0x60 ;  /* 0x00000060d6157836 */ /* 0x000fe40000000000 */
[----:B------:R-:W-:Y:S02]  /*21630*/  IMAD.IADD R3, R3, 0x1, R61 ;  /* 0x0000000103037824 */ /* 0x000fe400078e023d */
[----:B------:R-:W-:Y:S01]  /*21640*/  IMAD R20, R62, UR4, RZ ;  /* 0x000000043e147c24 */ /* 0x000fe2000f8e02ff */
[----:B------:R-:W-:Y:S01]  /*21650*/  PRMT R0, RZ, 0x654, R0 ;  /* 0x00000654ff007816 */ /* 0x000fe20000000000 */
[----:B------:R-:W-:Y:S01]  /*21660*/  IMAD.WIDE.U32 R60, R65, UR4, R2 ;  /* 0x00000004413c7c25 */ /* 0x000fe2000f8e0002 */
[----:B------:R-:W-:-:S02]  /*21670*/  ISETP.GE.AND P2, PT, R21, R63, PT ;  /* 0x0000003f1500720c */ /* 0x000fc40003f46270 */
[----:B------:R-:W-:Y:S01]  /*21680*/  SHF.R.S32.HI R215, RZ, 0x1f, R214 ;  /* 0x0000001fffd77819 */ /* 0x000fe200000114d6 */
[----:B------:R-:W-:Y:S01]  /*21690*/  IMAD R63, R65, UR5, R20 ;  /* 0x00000005413f7c24 */ /* 0x000fe2000f8e0214 */
[----:B--2---:R2:W-:Y:S01]  /*216a0*/  SYNCS.ARRIVE.TRANS64.RED.A1T0 RZ, [R0+URZ], RZ ;  /* 0x000000ff00ff79a7 */ /* 0x0045e2000810043f */
[----:B------:R-:W-:Y:S01]  /*216b0*/  BSSY B1, `(.L_x_4447) ;  /* 0x0000018000017945 */ /* 0x000fe20003800000 */
[----:B------:R-:W-:Y:S02]  /*216c0*/  IMAD.WIDE R20, R222, 0x80, R214 ;  /* 0x00000080de147825 */ /* 0x000fe400078e02d6 */
[----:B------:R-:W-:Y:S01]  /*216d0*/  IADD3 R65, R61, R63, RZ ;  /* 0x0000003f3d417210 */ /* 0x000fe20007ffe0ff */
[----:B------:R-:W-:Y:S06]  /*216e0*/  @P3 BRA `(.L_x_4448) ;  /* 0x0000000000503947 */ /* 0x000fec0003800000 */
[----:B------:R-:W-:Y:S01]  /*216f0*/  ULDC.64 UR4, c[0x0][0xad8] ;  /* 0x0002b60000047ab9 */ /* 0x000fe20000000a00 */
[----:B------:R-:W-:Y:S01]  /*21700*/  MOV R3, R65 ;  /* 0x0000004100037202 */ /* 0x000fe20000000f00 */
[C---:B--2---:R-:W-:Y:S01]  /*21710*/  VIADD R0, R212.reuse, 0x40 ;  /* 0x00000040d4007836 */ /* 0x044fe20000000000 */
[----:B------:R-:W-:Y:S01]  /*21720*/  ULDC UR6, c[0x0][0xa8c] ;  /* 0x0002a30000067ab9 */ /* 0x000fe20000000800 */
[C---:B------:R-:W-:Y:S01]  /*21730*/  VIADD R62, R212.reuse, 0x80 ;  /* 0x00000080d43e7836 */ /* 0x040fe20000000000 */
[----:B------:R-:W-:Y:S01]  /*21740*/  ISETP.GE.AND P3, PT, R212, UR6, PT ;  /* 0x00000006d4007c0c */ /* 0x000fe2000bf66270 */
[----:B------:R-:W-:Y:S01]  /*21750*/  IMAD R63, R21, UR4, RZ ;  /* 0x00000004153f7c24 */ /* 0x000fe2000f8e02ff */
        /* <DEDUP_REMOVED lines=13> */
.L_x_4448:
[----:B------:R-:W-:Y:S05]  /*21830*/  BSYNC B1 ;  /* 0x0000000000017941 */ /* 0x000fea0003800000 */
.L_x_4447:
[----:B------:R-:W-:Y:S04]  /*21840*/  BSSY B1, `(.L_x_4449) ;  /* 0x0000018000017945 */ /* 0x000fe80003800000 */
[----:B------:R-:W-:Y:S05]  /*21850*/  @P0 BRA `(.L_x_4450) ;  /* 0x0000000000580947 */ /* 0x000fea0003800000 */
[----:B---3-5:R-:W-:Y:S01]  /*21860*/  IADD3 R5, P0, R20, 0x20, RZ ;  /* 0x0000002014057810 */ /* 0x028fe20007f1e0ff */
[C---:B------:R-:W-:Y:S01]  /*21870*/  VIADD R2, R212.reuse, 0x40 ;  /* 0x00000040d4027836 */ /* 0x040fe20000000000 */
[----:B------:R-:W-:Y:S01]  /*21880*/  ULDC UR6, c[0x0][0xa8c] ;  /* 0x0002a30000067ab9 */ /* 0x000fe20000000800 */
[----:B------:R-:W-:Y:S01]  /*21890*/  ULDC.64 UR4, c[0x0][0xad8] ;  /* 0x0002b60000047ab9 */ /* 0x000fe20000000a00 */
[----:B------:R-:W-:Y:S01]  /*218a0*/  IMAD.MOV.U32 R3, RZ, RZ, R65 ;  /* 0x000000ffff037224 */ /* 0x000fe200078e0041 */
[----:B------:R-:W-:Y:S01]  /*218b0*/  IADD3 R4, R212, 0x80, RZ ;  /* 0x00000080d4047810 */ /* 0x000fe20007ffe0ff */
[----:B--2---:R-:W-:Y:S01]  /*218c0*/  IMAD.X R0, RZ, RZ, R21, P0 ;  /* 0x000000ffff007224 */ /* 0x004fe200000e0615 */
[----:B------:R-:W-:Y:S01]  /*218d0*/  ISETP.GE.AND P4, PT, R2, UR6, PT ;  /* 0x0000000602007c0c */ /* 0x000fe2000bf86270 */
[----:B------:R-:W-:Y:S01]  /*218e0*/  IMAD.MOV.U32 R2, RZ, RZ, R60 ;  /* 0x000000ffff027224 */ /* 0x000fe200078e003c */
[----:B------:R-:W-:Y:S01]  /*218f0*/  ISETP.GE.AND P3, PT, R212, UR6, PT ;  /* 0x00000006d4007c0c */ /* 0x000fe2000bf66270 */
[----:B------:R-:W-:Y:S01]  /*21900*/  IMAD R0, R0, UR4, RZ ;  /* 0x0000000400007c24 */ /* 0x000fe2000f8e02ff */
[----:B------:R-:W-:Y:S01]  /*21910*/  ISETP.GE.AND P5, PT, R4, UR6, PT ;  /* 0x0000000604007c0c */ /* 0x000fe2000bfa6270 */
[----:B------:R-:W-:Y:S01]  /*21920*/  IMAD.WIDE.U32 R2, R5, UR4, R2 ;  /* 0x0000000405027c25 */ /* 0x000fe2000f8e0002 */
[----:B------:R-:W-:-:S03]  /*21930*/  ULDC.64 UR8, c[0x0][0x208] ;  /* 0x0000820000087ab9 */ /* 0x000fc60000000a00 */
        /* <DEDUP_REMOVED lines=8> */
.L_x_4450:
[----:B------:R-:W-:Y:S05]  /*219c0*/  BSYNC B1 ;  /* 0x0000000000017941 */ /* 0x000fea0003800000 */
.L_x_4449:
[----:B------:R-:W-:Y:S04]  /*219d0*/  BSSY B1, `(.L_x_4451) ;  /* 0x0000018000017945 */ /* 0x000fe80003800000 */
[----:B------:R-:W-:Y:S05]  /*219e0*/  @P1 BRA `(.L_x_4452) ;  /* 0x0000000000581947 */ /* 0x000fea0003800000 */
[----:B---345:R-:W-:Y:S01]  /*219f0*/  IADD3 R5, P0, R20, 0x40, RZ ;  /* 0x0000004014057810 */ /* 0x038fe20007f1e0ff */
[C---:B------:R-:W-:Y:S01]  /*21a00*/  VIADD R2, R212.reuse, 0x40 ;  /* 0x00000040d4027836 */ /* 0x040fe20000000000 */
[----:B------:R-:W-:Y:S01]  /*21a10*/  ULDC UR6, c[0x0][0xa8c] ;  /* 0x0002a30000067ab9 */ /* 0x000fe20000000800 */
[----:B------:R-:W-:Y:S01]  /*21a20*/  ULDC.64 UR4, c[0x0][0xad8] ;  /* 0x0002b60000047ab9 */ /* 0x000fe20000000a00 */
[----:B--2---:R-:W-:Y:S01]  /*21a30*/  IADD3.X R0, RZ, R21, RZ, P0, !PT ;  /* 0x00000015ff007210 */ /* 0x004fe200007fe4ff */
        /* <DEDUP_REMOVED lines=17> */
.L_x_4452:
[----:B------:R-:W-:Y:S05]  /*21b50*/  BSYNC B1 ;  /* 0x0000000000017941 */ /* 0x000fea0003800000 */
.L_x_4451:
[----:B------:R-:W-:Y:S05]  /*21b60*/  @P2 BRA `(.L_x_4453) ;  /* 0x0000000c00342947 */ /* 0x000fea0003800000 */
[----:B--2345:R-:W-:Y:S01]  /*21b70*/  IADD3 R5, P0, R20, 0x60, RZ ;  /* 0x0000006014057810 */ /* 0x03cfe20007f1e0ff */
[----:B------:R-:W-:Y:S01]  /*21b80*/  ULDC.64 UR4, c[0x0][0xad8] ;  /* 0x0002b60000047ab9 */ /* 0x000fe20000000a00 */
[----:B------:R-:W-:Y:S01]  /*21b90*/  MOV R3, R65 ;  /* 0x0000004100037202 */ /* 0x000fe20000000f00 */
[----:B------:R-:W-:Y:S01]  /*21ba0*/  IMAD.MOV.U32 R2, RZ, RZ, R60 ;  /* 0x000000ffff027224 */ /* 0x000fe200078e003c */
[----:B------:R-:W-:Y:S01]  /*21bb0*/  ULDC UR6, c[0x0][0xa8c] ;  /* 0x0002a30000067ab9 */ /* 0x000fe20000000800 */
[----:B------:R-:W-:Y:S01]  /*21bc0*/  IMAD.X R20, RZ, RZ, R21, P0 ;  /* 0x000000ffff147224 */ /* 0x000fe200000e0615 */
[C---:B------:R-:W-:Y:S01]  /*21bd0*/  ISETP.GE.AND P1, PT, R212.reuse, UR6, PT ;  /* 0x00000006d4007c0c */ /* 0x040fe2000bf26270 */
[----:B------:R-:W-:Y:S01]  /*21be0*/  VIADD R0, R212, 0x40 ;  /* 0x00000040d4007836 */ /* 0x000fe20000000000 */
[----:B------:R-:W-:Y:S01]  /*21bf0*/  ULDC.64 UR8, c[0x0][0x208] ;  /* 0x0000820000087ab9 */ /* 0x000fe20000000a00 */
[----:B------:R-:W-:Y:S02]  /*21c00*/  IMAD R20, R20, UR4, RZ ;  /* 0x0000000414147c24 */ /* 0x000fe4000f8e02ff */
        /* <DEDUP_REMOVED lines=15> */
.L_x_4445:
        /* <DEDUP_REMOVED lines=9> */
[----:B------:R-:W3:Y:S01]  /*21d90*/  S2R R11, SR_TID.X ;  /* 0x00000000000b7919 */ /* 0x000ee20000002100 */
[----:B--2---:R-:W-:-:S11]  /*21da0*/  IMAD.WIDE R2, R218, 0x4, R2 ;  /* 0x00000004da027825 */ /* 0x004fd600078e0202 */
[----:B------:R-:W2:Y:S01]  /*21db0*/  @P1 LDC.64 R4, c[0x0][0xbe0] ;  /* 0x0002f800ff041b82 */ /* 0x000ea20000000a00 */
[----:B------:R-:W-:Y:S02]  /*21dc0*/  ULDC UR4, c[0x0][0xa88] ;  /* 0x0002a20000047ab9 */ /* 0x000fe40000000800 */
[----:B------:R-:W-:Y:S01]  /*21dd0*/  IMAD.U32 R7, RZ, RZ, UR4 ;  /* 0x00000004ff077e24 */ /* 0x000fe2000f8e00ff */
[----:B------:R4:W5:Y:S01]  /*21de0*/  @P0 LDG.E R9, desc[UR6][R2.64] ;  /* 0x0000000602090981 */ /* 0x000962000c1e1900 */
[----:B---3--:R-:W-:Y:S02]  /*21df0*/  VIADD R0, R11, 0xffffff80 ;  /* 0xffffff800b007836 */ /* 0x008fe40000000000 */
[----:B--2---:R-:W-:-:S03]  /*21e00*/  @P1 IMAD.WIDE R4, R218, 0x4, R4 ;  /* 0x00000004da041825 */ /* 0x004fc600078e0204 */
[----:B------:R-:W-:Y:S02]  /*21e10*/  ISETP.GT.AND P2, PT, R0, 0x7f, PT ;  /* 0x0000007f0000780c */ /* 0x000fe40003f44270 */
[----:B------:R4:W5:Y:S01]  /*21e20*/  @P1 LDG.E R7, desc[UR6][R4.64] ;  /* 0x0000000604071981 */ /* 0x000962000c1e1900 */
[----:B------:R-:W-:Y:S10]  /*21e30*/  @P1 BRA `(.L_x_4454) ;  /* 0x0000000000141947 */ /* 0x000ff40003800000 */
[----:B------:R-:W-:Y:S05]  /*21e40*/  @!P0 BRA `(.L_x_4454) ;  /* 0x0000000000108947 */ /* 0x000fea0003800000 */
[----:B------:R-:W-:Y:S02]  /*21e50*/  ULDC.64 UR4, c[0x0][0x208] ;  /* 0x0000820000047ab9 */ /* 0x000fe40000000a00 */
[----:B------:R-:W2:Y:S04]  /*21e60*/  LDG.E R0, desc[UR4][R2.64] ;  /* 0x0000000402007981 */ /* 0x000ea8000c1e1900 */
[----:B-----5:R-:W2:Y:S02]  /*21e70*/  LDG.E R7, desc[UR4][R2.64+0x4] ;  /* 0x0000040402077981 */ /* 0x020ea4000c1e1900 */
[----:B--2---:R-:W-:-:S07]  /*21e80*/  IMAD.IADD R7, R7, 0x1, -R0 ;  /* 0x0000000107077824 */ /* 0x004fce00078e0a00 */
.L_x_4454:
[----:B------:R-:W-:Y:S01]  /*21e90*/  SHF.R.S32.HI R0, RZ, 0x1f, R218 ;  /* 0x0000001fff007819 */ /* 0x000fe200000114da */
[----:B------:R-:W-:Y:S01]  /*21ea0*/  BSSY B1, `(.L_x_4455) ;  /* 0x000001d000017945 */ /* 0x000fe20003800000 */
[----:B------:R-:W-:Y:S02]  /*21eb0*/  SHF.R.S32.HI R8, RZ, 0x1f, R217 ;  /* 0x0000001fff087819 */ /* 0x000fe400000114d9 */
[----:B------:R-:W-:Y:S02]  /*21ec0*/  SHF.R.S32.HI R15, RZ, 0x1f, R212 ;  /* 0x0000001fff0f7819 */ /* 0x000fe400000114d4 */
[----:B------:R-:W-:Y:S02]  /*21ed0*/  SEL R13, R218, RZ, !P0 ;  /* 0x000000ffda0d7207 */ /* 0x000fe40004000000 */
[----:B------:R-:W-:Y:S02]  /*21ee0*/  SEL R10, R0, RZ, !P0 ;  /* 0x000000ff000a7207 */ /* 0x000fe40004000000 */
[----:B-----5:R-:W-:Y:S01]  /*21ef0*/  SHF.R.S32.HI R6, RZ, 0x1f, R9 ;  /* 0x0000001fff067819 */ /* 0x020fe20000011409 */
[----:B------:R-:W-:Y:S06]  /*21f00*/  @P2 BRA `(.L_x_4456) ;  /* 0x0000000000582947 */ /* 0x000fec0003800000 */
[----:B------:R-:W-:-:S05]  /*21f10*/  LEA R0, R222, R11, 0x7 ;  /* 0x0000000bde007211 */ /* 0x000fca00078e38ff */
[----:B------:R-:W-:-:S05]  /*21f20*/  VIADD R0, R0, 0xffffff80 ;  /* 0xffffff8000007836 */ /* 0x000fca0000000000 */
[----:B------:R-:W-:-:S13]  /*21f30*/  ISETP.GE.AND P0, PT, R0, R7, PT ;  /* 0x000000070000720c */ /* 0x000fda0003f06270 */
[----:B------:R-:W-:Y:S05]  /*21f40*/  @P0 BRA `(.L_x_4456) ;  /* 0x0000000000480947 */ /* 0x000fea0003800000 */
[C---:B----4-:R-:W-:Y:S01]  /*21f50*/  IADD3 R2, P0, R0.reuse, R9, RZ ;  /* 0x0000000900027210 */ /* 0x050fe20007f1e0ff */
[----:B------:R-:W-:Y:S01]  /*21f60*/  ULDC.64 UR4, c[0x0][0xb70] ;  /* 0x0002dc0000047ab9 */ /* 0x000fe20000000a00 */
[----:B------:R-:W-:Y:S02]  /*21f70*/  ULDC.64 UR6, c[0x0][0x208] ;  /* 0x0000820000067ab9 */ /* 0x000fe40000000a00 */
        /* <DEDUP_REMOVED lines=15> */
.L_x_4456:
[----:B------:R-:W-:Y:S05]  /*22070*/  BSYNC B1 ;  /* 0x0000000000017941 */ /* 0x000fea0003800000 */
.L_x_4455:
[----:B------:R-:W-:Y:S01]  /*22080*/  ULDC.64 UR4, c[0x0][0xaa0] ;  /* 0x0002a80000047ab9 */ /* 0x000fe20000000a00 */
[----:B----4-:R-:W-:Y:S01]  /*22090*/  IMAD.MOV.U32 R2, RZ, RZ, R212 ;  /* 0x000000ffff027224 */ /* 0x010fe200078e00d4 */
[----:B--2---:R-:W-:Y:S01]  /*220a0*/  IADD3 R4, R214, 0x20, RZ ;  /* 0x00000020d6047810 */ /* 0x004fe20007ffe0ff */
[----:B------:R-:W-:Y:S01]  /*220b0*/  IMAD.MOV.U32 R3, RZ, RZ, R15 ;  /* 0x000000ffff037224 */ /* 0x000fe200078e000f */
[----:B------:R-:W-:Y:S01]  /*220c0*/  BSSY B1, `(.L_x_4457) ;  /* 0x000002e000017945 */ /* 0x000fe20003800000 */
[----:B------:R-:W-:Y:S01]  /*220d0*/  IMAD R0, R6, UR4, RZ ;  /* 0x0000000406007c24 */ /* 0x000fe2000f8e02ff */
[----:B------:R-:W-:Y:S01]  /*220e0*/  MOV R6, R214 ;  /* 0x000000d600067202 */ /* 0x000fe20000000f00 */
[----:B------:R-:W-:-:S04]  /*220f0*/  IMAD.WIDE.U32 R2, R9, UR4, R2 ;  /* 0x0000000409027c25 */ /* 0x000fc8000f8e0002 */
[----:B------:R-:W-:Y:S01]  /*22100*/  IMAD R9, R9, UR5, R0 ;  /* 0x0000000509097c24 */ /* 0x000fe2000f8e0200 */
[----:B------:R-:W-:Y:S01]  /*22110*/  ULDC.64 UR4, c[0x0][0xae0] ;  /* 0x0002b80000047ab9 */ /* 0x000fe20000000a00 */
[----:B------:R-:W-:Y:S02]  /*22120*/  IMAD R7, R222, -0x80, R7 ;  /* 0xffffff80de077824 */ /* 0x000fe400078e0207 */
[----:B------:R-:W-:Y:S02]  /*22130*/  IMAD R0, R8, UR4, RZ ;  /* 0x0000000408007c24 */ /* 0x000fe4000f8e02ff */
[----:B------:R-:W-:Y:S01]  /*22140*/  IMAD.IADD R3, R3, 0x1, R9 ;  /* 0x0000000103037824 */ /* 0x000fe200078e0209 */
[-C--:B------:R-:W-:Y:S01]  /*22150*/  ISETP.GE.AND P3, PT, R214, R7.reuse, PT ;  /* 0x00000007d600720c */ /* 0x080fe20003f66270 */
[----:B------:R-:W-:Y:S01]  /*22160*/  IMAD R5, R217, UR5, R0 ;  /* 0x00000005d9057c24 */ /* 0x000fe2000f8e0200 */
[----:B------:R-:W-:Y:S01]  /*22170*/  ISETP.GE.AND P2, PT, R4, R7, PT ;  /* 0x000000070400720c */ /* 0x000fe20003f46270 */
[----:B------:R-:W-:-:S02]  /*22180*/  VIADD R0, R214, 0x40 ;  /* 0x00000040d6007836 */ /* 0x000fc40000000000 */
[----:B------:R-:W-:Y:S01]  /*22190*/  IMAD.WIDE.U32 R2, R217, UR4, R2 ;  /* 0x00000004d9027c25 */ /* 0x000fe2000f8e0002 */
[----:B------:R-:W-:Y:S02]  /*221a0*/  ULDC.64 UR4, c[0x0][0xae8] ;  /* 0x0002ba0000047ab9 */ /* 0x000fe40000000a00 */
[-C--:B------:R-:W-:Y:S01]  /*221b0*/  ISETP.GE.AND P1, PT, R0, R7.reuse, PT ;  /* 0x000000070000720c */ /* 0x080fe20003f26270 */
[----:B------:R-:W-:Y:S02]  /*221c0*/  VIADD R4, R214, 0x60 ;  /* 0x00000060d6047836 */ /* 0x000fe40000000000 */
[----:B------:R-:W-:Y:S02]  /*221d0*/  IMAD.IADD R3, R3, 0x1, R5 ;  /* 0x0000000103037824 */ /* 0x000fe400078e0205 */
[----:B------:R-:W-:Y:S01]  /*221e0*/  IMAD R0, R10, UR4, RZ ;  /* 0x000000040a007c24 */ /* 0x000fe2000f8e02ff */
[----:B------:R-:W-:Y:S01]  /*221f0*/  ISETP.GE.AND P0, PT, R4, R7, PT ;  /* 0x000000070400720c */ /* 0x000fe20003f06270 */
[----:B------:R-:W-:Y:S01]  /*22200*/  IMAD.WIDE.U32 R4, R13, UR4, R2 ;  /* 0x000000040d047c25 */ /* 0x000fe2000f8e0002 */
[----:B------:R-:W-:-:S03]  /*22210*/  SHF.R.S32.HI R7, RZ, 0x1f, R214 ;  /* 0x0000001fff077819 */ /* 0x000fc600000114d6 */
[----:B------:R-:W-:Y:S02]  /*22220*/  IMAD R9, R13, UR5, R0 ;  /* 0x000000050d097c24 */ /* 0x000fe4000f8e0200 */
[----:B------:R-:W-:-:S04]  /*22230*/  IMAD.WIDE R6, R222, 0x80, R6 ;  /* 0x00000080de067825 */ /* 0x000fc800078e0206 */
[----:B------:R-:W-:Y:S01]  /*22240*/  IMAD.IADD R11, R5, 0x1, R9 ;  /* 0x00000001050b7824 */ /* 0x000fe200078e0209 */
        /* <DEDUP_REMOVED lines=21> */
.L_x_4458:
[----:B------:R-:W-:Y:S05]  /*223a0*/  BSYNC B1 ;  /* 0x0000000000017941 */ /* 0x000fea0003800000 */
.L_x_4457:
[----:B------:R-:W-:Y:S04]  /*223b0*/  BSSY B1, `(.L_x_4459) ;  /* 0x0000018000017945 */ /* 0x000fe80003800000 */
[----:B------:R-:W-:Y:S05]  /*223c0*/  @P2 BRA `(.L_x_4460) ;  /* 0x0000000000582947 */ /* 0x000fea0003800000 */
[----:B--2---:R-:W-:Y:S01]  /*223d0*/  IADD3 R9, P2, R6, 0x20, RZ ;  /* 0x0000002006097810 */ /* 0x004fe20007f5e0ff */
        /* <DEDUP_REMOVED lines=20> */
[----:B------:R3:W-:Y:S02]  /*22520*/  @!P5 STG.E.128 desc[UR8][R8.64+0x100], RZ ;  /* 0x000100ff0800d986 */ /* 0x0007e4000c101d08 */
.L_x_4460:
[----:B------:R-:W-:Y:S05]  /*22530*/  BSYNC B1 ;  /* 0x0000000000017941 */ /* 0x000fea0003800000 */
.L_x_4459:
        /* <DEDUP_REMOVED lines=12> */
[----:B------:R-:W-:Y:S01]  /*22600*/  IMAD R0, R0, UR4, RZ ;  /* 0x0000000400007c24 */ /* 0x000fe2000f8e02ff */
[----:B------:R-:W-:-:S02]  /*22610*/  ULDC.64 UR8, c[0x0][0x208] ;  /* 0x0000820000087ab9 */ /* 0x000fc40000000a00 */
        /* <DEDUP_REMOVED lines=10> */
.L_x_4462:
[----:B------:R-:W-:Y:S05]  /*226c0*/  BSYNC B1 ;  /* 0x0000000000017941 */ /* 0x000fea0003800000 */
.L_x_4461:
        /* <DEDUP_REMOVED lines=23> */
.L_x_4453:
[----:B------:R-:W-:Y:S05]  /*22840*/  BSYNC B0 ;  /* 0x0000000000007941 */ /* 0x000fea0003800000 */
.L_x_4444:
[----:B------:R-:W-:Y:S02]  /*22850*/  ULDC UR4, c[0x0][0xc14] ;  /* 0x0003050000047ab9 */ /* 0x000fe40000000800 */
[----:B-1----:R-:W-:-:S13]  /*22860*/  ISETP.GE.AND P0, PT, R203, UR4, PT ;  /* 0x00000004cb007c0c */ /* 0x002fda000bf06270 */
[----:B------:R-:W-:Y:S05]  /*22870*/  @!P0 BRA `(.L_x_4463) ;  /* 0xfffffde800408947 */ /* 0x000fea000383ffff */
[----:B------:R-:W-:Y:S05]  /*22880*/  BRA `(.L_x_4165) ;  /* 0x0000006800987947 */ /* 0x000fea0003800000 */
.L_x_4163:
[----:B------:R-:W-:-:S08]  /*22890*/  NOP ;  /* 0x0000000000007918 */ /* 0x000fd00000000000 */
[----:B------:R-:W0:-:S00]  /*228a0*/  USETMAXREG.DEALLOC.CTAPOOL 0x18 ;  /* 0x00000018000079c8 */ /* 0x000e0000080e0500 */
[----:B0-----:R-:W-:-:S06]  /*228b0*/  LOP3.LUT R0, R0, 0x3, RZ, 0xc0, !PT ;  /* 0x0000000300007812 */ /* 0x001fcc00078ec0ff */
[----:B------:R-:W0:Y:S02]  /*228c0*/  SHFL.IDX PT, R0, R0, RZ, 0x1f ;  /* 0x00001fff00007589 */ /* 0x000e2400000e0000 */
[----:B0-----:R-:W-:-:S13]  /*228d0*/  ISETP.NE.AND P0, PT, R0, RZ, PT ;  /* 0x000000ff0000720c */ /* 0x001fda0003f05270 */
[----:B------:R-:W-:Y:S05]  /*228e0*/  @P0 BRA `(.L_x_4165) ;  /* 0x0000006800800947 */ /* 0x000fea0003800000 */
[----:B------:R-:W-:Y:S01]  /*228f0*/  LOP3.LUT R7, R4, 0x1f, RZ, 0xc0, !PT ;  /* 0x0000001f04077812 */ /* 0x000fe200078ec0ff */
[----:B------:R-:W-:Y:S01]  /*22900*/  ULDC UR5, c[0x0][0xc14] ;  /* 0x0003050000057ab9 */ /* 0x000fe20000000800 */
[----:B------:R-:W-:Y:S01]  /*22910*/  LOP3.LUT R16, R16, 0xffffff7f, RZ, 0xc0, !PT ;  /* 0xffffff7f10107812 */ /* 0x000fe200078ec0ff */
[----:B------:R-:W-:Y:S01]  /*22920*/  IMAD.MOV.U32 R6, RZ, RZ, RZ ;  /* 0x000000ffff067224 */ /* 0x000fe200078e00ff */
[----:B------:R-:W-:Y:S01]  /*22930*/  ISETP.NE.AND P0, PT, R7, 0x1f, PT ;  /* 0x0000001f0700780c */ /* 0x000fe20003f05270 */
[----:B------:R-:W-:Y:S01]  /*22940*/  ULDC.64 UR6, c[0x0][0x208] ;  /* 0x0000820000067ab9 */ /* 0x000fe20000000a00 */
[----:B------:R-:W-:-:S11]  /*22950*/  ULDC UR4, c[0x0][0xc10] ;  /* 0x0003040000047ab9 */ /* 0x000fd60000000800 */
[----:B------:R-:W-:Y:S02]  /*22960*/  @P0 LOP3.LUT R16, R16, 0x80, RZ, 0xfc, !PT ;  /* 0x0000008010100812 */ /* 0x000fe400078efcff */
[----:B------:R-:W-:-:S13]  /*22970*/  ISETP.GE.OR P0, PT, R7, UR5, !P0 ;  /* 0x0000000507007c0c */ /* 0x000fda000c706670 */
[----:B------:R-:W0:Y:S02]  /*22980*/  @!P0 LDC.64 R2, c[0x0][0xc58] ;  /* 0x00031600ff028b82 */ /* 0x000e240000000a00 */
[----:B0-----:R-:W-:-:S05]  /*22990*/  @!P0 IMAD.WIDE.U32 R2, R7, 0x4, R2 ;  /* 0x0000000407028825 */ /* 0x001fca00078e0002 */
[----:B------:R-:W2:Y:S01]  /*229a0*/  @!P0 LDG.E R6, desc[UR6][R2.64] ;  /* 0x0000000602068981 */ /* 0x000ea2000c1e1900 */
[C---:B------:R-:W-:Y:S01]  /*229b0*/  ISETP.NE.AND P1, PT, R7.reuse, RZ, PT ;  /* 0x000000ff0700720c */ /* 0x040fe20003f25270 */
[----:B------:R-:W0:Y:S01]  /*229c0*/  S2UR UR6, SR_CTAID.X ;  /* 0x00000000000679c3 */ /* 0x000e220000002500 */
        /* <DEDUP_REMOVED lines=19> */
[----:B------:R-:W-:Y:S01]  /*22b00*/  IADD3 R3, R0, R3, RZ ;  /* 0x0000000300037210 */ /* 0x000fe20007ffe0ff */
[----:B------:R-:W-:-:S04]  /*22b10*/  IMAD.MOV.U32 R0, RZ, RZ, RZ ;  /* 0x000000ffff007224 */ /* 0x000fc800078e00ff */
[----:B------:R-:W1:Y:S06]  /*22b20*/  SHFL.UP PT, R2, R3, 0x8, RZ ;  /* 0x0500000003027989 */ /* 0x000e6c00000e00ff */
        /* <DEDUP_REMOVED lines=19> */
.L_x_4468:
[----:B------:R-:W-:Y:S01]  /*22c60*/  IMAD.U32 R2, RZ, RZ, UR7 ;  /* 0x00000007ff027e24 */ /* 0x000fe2000f8e00ff */
[----:B------:R-:W-:-:S04]  /*22c70*/  IADD3 R8, R8, 0x1f, RZ ;  /* 0x0000001f08087810 */ /* 0x000fc80007ffe0ff */
[----:B------:R0:W-:Y:S01]  /*22c80*/  STL [R1+0xc], R2 ;  /* 0x00000c0201007387 */ /* 0x0001e20000100800 */
[----:B------:R-:W-:-:S13]  /*22c90*/  ISETP.GE.AND P0, PT, R8, UR5, PT ;  /* 0x0000000508007c0c */ /* 0x000fda000bf06270 */
[----:B0-----:R-:W-:Y:S05]  /*22ca0*/  @P0 BRA `(.L_x_4465) ;  /* 0x0000000400dc0947 */ /* 0x001fea0003800000 */
        /* <DEDUP_REMOVED lines=12> */
.L_x_4467:
[----:B------:R-:W-:Y:S05]  /*22d70*/  BSYNC B0 ;  /* 0x0000000000007941 */ /* 0x000fea0003800000 */
.L_x_4466:
        /* <DEDUP_REMOVED lines=25> */
.L_x_4464:
        /* <DEDUP_REMOVED lines=8> */
[----:B0-----:R-:W-:Y:S01]  /*22f90*/  IMAD.WIDE R2, R8, 0x4, R2 ;  /* 0x0000000408027825 */ /* 0x001fe200078e0202 */
[----:B------:R-:W0:Y:S04]  /*22fa0*/  SHFL.IDX PT, R6, R6, R5, 0x1f ;  /* 0x00001f0506067589 */ /* 0x000e2800000e0000 */
[----:B------:R-:W0:Y:S04]  /*22fb0*/  LDG.E R9, desc[UR8][R2.64] ;  /* 0x0000000802097981 */ /* 0x000e28000c1e1900 */
[----:B------:R0:W-:Y:S01]  /*22fc0*/  STL [R1+0xc], R8 ;  /* 0x00000c0801007387 */ /* 0x0001e20000100800 */
[----:B------:R-:W-:Y:S01]  /*22fd0*/  ISETP.NE.AND P0, PT, R10, RZ, PT ;  /* 0x000000ff0a00720c */ /* 0x000fe20003f05270 */
[----:B0-----:R-:W-:-:S05]  /*22fe0*/  IMAD R8, R6, R9, RZ ;  /* 0x0000000906087224 */ /* 0x001fca00078e02ff */
        /* <DEDUP_REMOVED lines=8> */
.L_x_4469:
[----:B-1----:R-:W-:Y:S02]  /*23070*/  IMAD.MOV R2, RZ, RZ, -R3 ;  /* 0x000000ffff027224 */ /* 0x002fe400078e0a03 */
[----:B---3--:R-:W-:Y:S02]  /*23080*/  IMAD R0, R0, UR4, R7 ;  /* 0x0000000400007c24 */ /* 0x008fe4000f8e0207 */
[----:B--2---:R-:W-:Y:S02]  /*23090*/  IMAD R5, R2, R11, RZ ;  /* 0x0000000b02057224 */ /* 0x004fe400078e02ff */
[----:B------:R-:W-:Y:S01]  /*230a0*/  IMAD.MOV.U32 R2, RZ, RZ, RZ ;  /* 0x000000ffff027224 */ /* 0x000fe200078e00ff */
[----:B------:R1:W-:Y:S03]  /*230b0*/  STL [R1], R0 ;  /* 0x0000000001007387 */ /* 0x0003e60000100800 */
[----:B------:R-:W-:Y:S01]  /*230c0*/  IMAD.HI.U32 R2, R3, R5, R2 ;  /* 0x0000000503027227 */ /* 0x000fe200078e0002 */
[----:B------:R-:W-:-:S04]  /*230d0*/  IADD3 R5, -R0, UR6, RZ ;  /* 0x0000000600057c10 */ /* 0x000fc8000fffe1ff */
[----:B------:R-:W-:Y:S02]  /*230e0*/  IABS R3, R5 ;  /* 0x0000000500037213 */ /* 0x000fe40000000000 */
[----:B-1----:R-:W-:-:S03]  /*230f0*/  IABS R0, R8 ;  /* 0x0000000800007213 */ /* 0x002fc60000000000 */
[----:B------:R-:W-:Y:S01]  /*23100*/  IMAD.HI.U32 R2, R2, R3, RZ ;  /* 0x0000000302027227 */ /* 0x000fe200078e00ff */
[----:B------:R-:W-:-:S05]  /*23110*/  IADD3 R0, RZ, -R0, RZ ;  /* 0x80000000ff007210 */ /* 0x000fca0007ffe0ff */
        /* <DEDUP_REMOVED lines=11> */
[----:B------:R-:W-:Y:S02]  /*231d0*/  IMAD R0, R9, R2, RZ ;  /* 0x0000000209007224 */ /* 0x000fe400078e02ff */
[----:B------:R-:W-:Y:S02]  /*231e0*/  IMAD.MOV R2, RZ, RZ, -R2 ;  /* 0x000000ffff027224 */ /* 0x000fe400078e0a02 */
[----:B------:R-:W-:Y:S02]  /*231f0*/  IMAD.MOV R4, RZ, RZ, -R0 ;  /* 0x000000ffff047224 */ /* 0x000fe400078e0a00 */
[----:B------:R-:W-:Y:S02]  /*23200*/  IMAD R5, R8, R2, R5 ;  /* 0x0000000208057224 */ /* 0x000fe400078e0205 */
[----:B------:R-:W-:Y:S01]  /*23210*/  IMAD.MOV.U32 R2, RZ, RZ, RZ ;  /* 0x000000ffff027224 */ /* 0x000fe200078e00ff */
[----:B------:R-:W-:-:S04]  /*23220*/  VIADDMNMX R9, R4, UR4, R9, PT ;  /* 0x0000000404097c46 */ /* 0x000fc8000b800109 */
[-C--:B------:R-:W-:Y:S02]  /*23230*/  IABS R4, R9.reuse ;  /* 0x0000000900047213 */ /* 0x080fe40000000000 */
[----:B------:R-:W-:Y:S02]  /*23240*/  IABS R8, R9 ;  /* 0x0000000900087213 */ /* 0x000fe40000000000 */
[----:B------:R-:W1:Y:S08]  /*23250*/  I2F.RP R7, R4 ;  /* 0x0000000400077306 */ /* 0x000e700000209400 */
[----:B-1----:R-:W1:Y:S02]  /*23260*/  MUFU.RCP R7, R7 ;  /* 0x0000000700077308 */ /* 0x002e640000001000 */
[----:B-1----:R-:W-:Y:S01]  /*23270*/  VIADD R3, R7, 0xffffffe ;  /* 0x0ffffffe07037836 */ /* 0x002fe20000000000 */
[----:B------:R-:W-:-:S05]  /*23280*/  IABS R7, R5 ;  /* 0x0000000500077213 */ /* 0x000fca0000000000 */
[----:B------:R-:W1:Y:S02]  /*23290*/  F2I.FTZ.U32.TRUNC.NTZ R3, R3 ;  /* 0x0000000300037305 */ /* 0x000e64000021f000 */
[----:B-1----:R-:W-:-:S05]  /*232a0*/  IADD3 R11, RZ, -R3, RZ ;  /* 0x80000003ff0b7210 */ /* 0x002fca0007ffe0ff */
[----:B------:R-:W-:-:S04]  /*232b0*/  IMAD R11, R11, R4, RZ ;  /* 0x000000040b0b7224 */ /* 0x000fc800078e02ff */
[----:B------:R-:W-:-:S04]  /*232c0*/  IMAD.HI.U32 R2, R3, R11, R2 ;  /* 0x0000000b03027227 */ /* 0x000fc800078e0002 */
[----:B------:R-:W-:Y:S02]  /*232d0*/  IMAD.MOV R3, RZ, RZ, -R8 ;  /* 0x000000ffff037224 */ /* 0x000fe400078e0a08 */
[----:B------:R-:W-:-:S04]  /*232e0*/  IMAD.HI.U32 R2, R2, R7, RZ ;  /* 0x0000000702027227 */ /* 0x000fc800078e00ff */
        /* <DEDUP_REMOVED lines=9> */
[----:B------:R-:W-:Y:S01]  /*23380*/  @!P0 IMAD.MOV R2, RZ, RZ, -R2 ;  /* 0x000000ffff028224 */ /* 0x000fe200078e0a02 */
[----:B------:R-:W-:-:S13]  /*23390*/  ISETP.NE.AND P0, PT, R9, RZ, PT ;  /* 0x000000ff0900720c */ /* 0x000fda0003f05270 */
[----:B------:R-:W-:Y:S02]  /*233a0*/  @!P0 LOP3.LUT R2, RZ, R9, RZ, 0x33, !PT ;  /* 0x00000009ff028212 */ /* 0x000fe400078e33ff */
[----:B------:R-:W-:Y:S02]  /*233b0*/  IADD3 R9, -R9, RZ, RZ ;  /* 0x000000ff09097210 */ /* 0x000fe40007ffe1ff */
[----:B------:R-:W-:-:S03]  /*233c0*/  LOP3.LUT R3, RZ, R2, RZ, 0x33, !PT ;  /* 0x00000002ff037212 */ /* 0x000fc600078e33ff */
[----:B------:R-:W-:Y:S02]  /*233d0*/  IMAD R4, R2, R9, R5 ;  /* 0x0000000902047224 */ /* 0x000fe400078e0205 */
[----:B------:R-:W-:-:S03]  /*233e0*/  IMAD.IADD R0, R6, 0x1, R3 ;  /* 0x0000000106007824 */ /* 0x000fc600078e0203 */
[----:B------:R1:W-:Y:S04]  /*233f0*/  STL [R1+0x8], R4 ;  /* 0x0000080401007387 */ /* 0x0003e80000100800 */
[----:B------:R1:W-:Y:S01]  /*23400*/  STL [R1+0x4], R0 ;  /* 0x0000040001007387 */ /* 0x0003e20000100800 */
[----:B------:R-:W-:Y:S05]  /*23410*/  BRA `(.L_x_4470) ;  /* 0x0000000000107947 */ /* 0x000fea0003800000 */
.L_x_4465:
[----:B------:R-:W-:Y:S01]  /*23420*/  IMAD.U32 R0, RZ, RZ, UR6 ;  /* 0x00000006ff007e24 */ /* 0x000fe2000f8e00ff */
[----:B------:R0:W-:Y:S04]  /*23430*/  STL [R1+0x4], RZ ;  /* 0x000004ff01007387 */ /* 0x0001e80000100800 */
[----:B------:R0:W-:Y:S04]  /*23440*/  STL [R1+0x8], RZ ;  /* 0x000008ff01007387 */ /* 0x0001e80000100800 */
[----:B------:R0:W-:Y:S02]  /*23450*/  STL [R1], R0 ;  /* 0x0000000001007387 */ /* 0x0001e40000100800 */
.L_x_4470:
[----:B------:R-:W2:Y:S04]  /*23460*/  LDL.64 R8, [R1] ;  /* 0x0000000001087983 */ /* 0x000ea80000100a00 */
[----:B------:R-:W2:Y:S01]  /*23470*/  LDL.64 R10, [R1+0x8] ;  /* 0x00000800010a7983 */ /* 0x000ea20000100a00 */
[----:B------:R-:W-:Y:S01]  /*23480*/  LOP3.LUT R16, R16, 0xfffffeff, RZ, 0xc0, !PT ;  /* 0xfffffeff10107812 */ /* 0x000fe200078ec0ff */
[----:B------:R-:W-:Y:S01]  /*23490*/  IMAD.MOV.U32 R17, RZ, RZ, RZ ;  /* 0x000000ffff117224 */ /* 0x000fe200078e00ff */
[----:B------:R-:W-:Y:S01]  /*234a0*/  MOV R19, 0x1 ;  /* 0x0000000100137802 */ /* 0x000fe20000000f00 */
[----:B-1----:R-:W1:Y:S01]  /*234b0*/  S2R R4, SR_TID.X ;  /* 0x0000000000047919 */ /* 0x002e620000002100 */
[----:B------:R-:W-:Y:S01]  /*234c0*/  STL [R1+0x28], RZ ;  /* 0x000028ff01007387 */ /* 0x000fe20000100800 */
[----:B-1----:R-:W-:-:S04]  /*234d0*/  LOP3.LUT R4, R4, 0x1f, RZ, 0xc0, !PT ;  /* 0x0000001f04047812 */ /* 0x002fc800078ec0ff */
[----:B------:R-:W-:-:S13]  /*234e0*/  ISETP.NE.AND P0, PT, R4, RZ, PT ;  /* 0x000000ff0400720c */ /* 0x000fda0003f05270 */
[----:B------:R-:W1:Y:S01]  /*234f0*/  @!P0 S2R R3, SR_CgaCtaId ;  /* 0x0000000000038919 */ /* 0x000e620000008800 */
[----:B0-----:R-:W-:Y:S02]  /*23500*/  @!P0 MOV R0, 0x400 ;  /* 0x0000040000008802 */ /* 0x001fe40000000f00 */
[----:B------:R-:W-:Y:S02]  /*23510*/  @P0 LOP3.LUT R16, R16, 0x100, RZ, 0xfc, !PT ;  /* 0x0000010010100812 */ /* 0x000fe400078efcff */
[----:B-1----:R-:W-:-:S05]  /*23520*/  @!P0 LEA R0, R3, R0, 0x18 ;  /* 0x0000000003008211 */ /* 0x002fca00078ec0ff */
[----:B--2---:R0:W-:Y:S02]  /*23530*/  @!P0 STS.128 [R0+0x308d0], R8 ;  /* 0x0308d00800008388 */ /* 0x0041e40000000c00 */
[----:B0-----:R-:W-:Y:S01]  /*23540*/  IMAD.MOV.U32 R0, RZ, RZ, R11 ;  /* 0x000000ffff007224 */ /* 0x001fe200078e000b */
[----:B------:R-:W-:Y:S06]  /*23550*/  BAR.ARV 0x5, 0x120 ;  /* 0x0144800000007b1d */ /* 0x000fec0000002000 */
[----:B------:R-:W-:-:S13]  /*23560*/  ISETP.GE.AND P0, PT, R0, UR5, PT ;  /* 0x0000000500007c0c */ /* 0x000fda000bf06270 */
[----:B------:R-:W-:Y:S05]  /*23570*/  @P0 BRA `(.L_x_4471) ;  /* 0x0000005800800947 */ /* 0x000fea0003800000 */
[----:B------:R-:W0:Y:S01]  /*23580*/  S2R R2, SR_TID.X ;  /* 0x0000000000027919 */ /* 0x000e220000002100 */
[----:B------:R-:W-:Y:S01]  /*23590*/  IMAD.MOV.U32 R0, RZ, RZ, 0x1 ;  /* 0x00000001ff007424 */ /* 0x000fe200078e00ff */
[----:B------:R-:W-:Y:S01]  /*235a0*/  ISETP.NE.AND P1, PT, R4, RZ, PT ;  /* 0x000000ff0400720c */ /* 0x000fe20003f25270 */
[----:B------:R-:W-:Y:S01]  /*235b0*/  IMAD.MOV.U32 R19, RZ, RZ, 0x1 ;  /* 0x00000001ff137424 */ /* 0x000fe200078e00ff */
[----:B------:R1:W-:Y:S01]  /*235c0*/  STL [R1+0x28], RZ ;  /* 0x000028ff01007387 */ /* 0x0003e20000100800 */
[----:B------:R-:W-:Y:S01]  /*235d0*/  LOP3.LUT R16, R16, 0xffffffbf, RZ, 0xc0, !PT ;  /* 0xffffffbf10107812 */ /* 0x000fe200078ec0ff */
[----:B------:R-:W-:Y:S01]  /*235e0*/  ULDC.64 UR38, c[0x0][0x198] ;  /* 0x0000660000267ab9 */ /* 0x000fe20000000a00 */
[----:B------:R-:W-:Y:S01]  /*235f0*/  MOV R17, RZ ;  /* 0x000000ff00117202 */ /* 0x000fe20000000f00 */
[----:B------:R1:W-:Y:S01]  /*23600*/  STL [R1+0x14], R0 ;  /* 0x0000140001007387 */ /* 0x0003e20000100800 */
[----:B------:R-:W-:Y:S01]  /*23610*/  LOP3.LUT R16, R16, 0xfffffffd, RZ, 0xc0, !PT ;  /* 0xfffffffd10107812 */ /* 0x000fe200078ec0ff */
[----:B------:R-:W-:Y:S01]  /*23620*/  ULDC UR36, c[0x0][0xc] ;  /* 0x0000030000247ab9 */ /* 0x000fe20000000800 */
[----:B------:R-:W-:Y:S01]  /*23630*/  ULOP3.LUT UR37, UR60, 0x2, URZ, 0xfc, !UPT ;  /* 0x000000023c257892 */ /* 0x000fe2000f8efc3f */
[----:B------:R1:W-:Y:S01]  /*23640*/  STL [R1+0x10], RZ ;  /* 0x000010ff01007387 */ /* 0x0003e20000100800 */
[----:B0-----:R-:W-:-:S04]  /*23650*/  LOP3.LUT R2, R2, 0x7f, RZ, 0xc0, !PT ;  /* 0x0000007f02027812 */ /* 0x001fc800078ec0ff */
[C---:B------:R-:W-:Y:S02]  /*23660*/  ISETP.NE.AND P2, PT, R2.reuse, RZ, PT ;  /* 0x000000ff0200720c */ /* 0x040fe40003f45270 */
[----:B------:R-:W-:-:S11]  /*23670*/  ISETP.NE.OR P0, PT, R2, RZ, !P1 ;  /* 0x000000ff0200720c */ /* 0x000fd60004f05670 */
[----:B------:R-:W-:-:S04]  /*23680*/  @P2 LOP3.LUT R16, R16, 0x2, RZ, 0xfc, !PT ;  /* 0x0000000210102812 */ /* 0x000fc800078efcff */
[----:B-1----:R-:W-:-:S07]  /*23690*/  @P0 LOP3.LUT R16, R16, 0x40, RZ, 0xfc, !PT ;  /* 0x0000004010100812 */ /* 0x002fce00078efcff */
.L_x_4577:
[----:B------:R-:W2:Y:S01]  /*236a0*/  LDL R11, [R1+0xc] ;  /* 0x00000c00010b7983 */ /* 0x000ea20000100800 */
[----:B------:R-:W-:Y:S05]  /*236b0*/  YIELD ;  /* 0x0000000000007946 */ /* 0x000fea0003800000 */
[----:B------:R-:W-:Y:S01]  /*236c0*/  ULDC.64 UR4, c[0x0][0xa28] ;  /* 0x00028a0000047ab9 */ /* 0x000fe20000000a00 */
[----:B------:R-:W-:Y:S01]  /*236d0*/  IMAD.MOV.U32 R8, RZ, RZ, RZ ;  /* 0x000000ffff087224 */ /* 0x000fe200078e00ff */
[----:B------:R-:W-:Y:S01]  /*236e0*/  ISETP.NE.U32.AND P0, PT, RZ, UR4, PT ;  /* 0x00000004ff007c0c */ /* 0x000fe2000bf05070 */
[----:B------:R-:W-:Y:S01]  /*236f0*/  ULDC.64 UR6, c[0x0][0x208] ;  /* 0x0000820000067ab9 */ /* 0x000fe20000000a00 */
[----:B------:R-:W-:Y:S01]  /*23700*/  IMAD.MOV.U32 R0, RZ, RZ, RZ ;  /* 0x000000ffff007224 */ /* 0x000fe200078e00ff */
[----:B------:R-:W-:Y:S01]  /*23710*/  ULDC.64 UR8, c[0x0][0xa08] ;  /* 0x0002820000087ab9 */ /* 0x000fe20000000a00 */
[----:B------:R-:W-:Y:S01]  /*23720*/  ISETP.NE.AND.EX P0, PT, RZ, UR5, PT, P0 ;  /* 0x00000005ff007c0c */ /* 0x000fe2000bf05300 */
[----:B------:R-:W-:Y:S01]  /*23730*/  ULDC.64 UR4, c[0x0][0xa00] ;  /* 0x0002800000047ab9 */ /* 0x000fe20000000a00 */
[----:B------:R-:W-:-:S11]  /*23740*/  ULDC.64 UR10, c[0x0][0xa10] ;  /* 0x00028400000a7ab9 */ /* 0x000fd60000000a00 */
[----:B------:R-:W2:Y:S01]  /*23750*/  @P0 LDC.64 R2, c[0x0][0xa28] ;  /* 0x00028a00ff020b82 */ /* 0x000ea20000000a00 */
[----:B------:R-:W-:-:S04]  /*23760*/  ISETP.NE.U32.AND P2, PT, RZ, UR4, PT ;  /* 0x00000004ff007c0c */ /* 0x000fc8000bf45070 */
[----:B------:R-:W-:Y:S01]  /*23770*/  ISETP.NE.AND.EX P2, PT, RZ, UR5, PT, P2 ;  /* 0x00000005ff007c0c */ /* 0x000fe2000bf45320 */
[----:B------:R-:W-:Y:S01]  /*23780*/  ULDC.64 UR4, c[0x0][0xa18] ;  /* 0x0002860000047ab9 */ /* 0x000fe20000000a00 */
[----:B--2---:R-:W-:-:S05]  /*23790*/  @P0 IMAD.WIDE R2, R11, 0x4, R2 ;  /* 0x000000040b020825 */ /* 0x004fca00078e0202 */
[----:B------:R0:W5:Y:S02]  /*237a0*/  @P0 LDG.E R8, desc[UR6][R2.64] ;  /* 0x0000000602080981 */ /* 0x000164000c1e1900 */
[----:B0-----:R-:W0:Y:S02]  /*237b0*/  LDC.64 R2, c[0x0][0xa00] ;  /* 0x00028000ff027b82 */ /* 0x001e240000000a00 */
[----:B0-----:R-:W-:-:S05]  /*237c0*/  IMAD.WIDE R2, R11, 0x4, R2 ;  /* 0x000000040b027825 */ /* 0x001fca00078e0202 */
[----:B------:R-:W2:Y:S01]  /*237d0*/  @P2 LDG.E R0, desc[UR6][R2.64] ;  /* 0x0000000602002981 */ /* 0x000ea2000c1e1900 */
[----:B------:R-:W-:Y:S01]  /*237e0*/  ISETP.NE.U32.AND P0, PT, RZ, UR4, PT ;  /* 0x00000004ff007c0c */ /* 0x000fe2000bf05070 */
[----:B------:R-:W-:-:S03]  /*237f0*/  ULDC UR4, c[0x0][0x288] ;  /* 0x0000a20000047ab9 */ /* 0x000fc60000000800 */
[----:B------:R-:W-:-:S13]  /*23800*/  ISETP.NE.AND.EX P0, PT, RZ, UR5, PT, P0 ;  /* 0x00000005ff007c0c */ /* 0x000fda000bf05300 */
[----:B------:R-:W0:Y:S01]  /*23810*/  @P0 LDC.64 R4, c[0x0][0xa18] ;  /* 0x00028600ff040b82 */ /* 0x000e220000000a00 */
[----:B------:R-:W-:-:S04]  /*23820*/  ISETP.NE.U32.AND P1, PT, RZ, UR8, PT ;  /* 0x00000008ff007c0c */ /* 0x000fc8000bf25070 */
[----:B------:R-:W-:Y:S02]  /*23830*/  ISETP.NE.AND.EX P3, PT, RZ, UR9, PT, P1 ;  /* 0x00000009ff007c0c */ /* 0x000fe4000bf65310 */
[----:B------:R-:W-:-:S04]  /*23840*/  ISETP.NE.U32.AND P1, PT, RZ, UR10, PT ;  /* 0x0000000aff007c0c */ /* 0x000fc8000bf25070 */
[----:B------:R-:W-:Y:S01]  /*23850*/  ISETP.NE.AND.EX P1, PT, RZ, UR11, PT, P1 ;  /* 0x0000000bff007c0c */ /* 0x000fe2000bf25310 */
[----:B0-----:R-:W-:Y:S01]  /*23860*/  @P0 IMAD.WIDE R4, R11, 0x4, R4 ;  /* 0x000000040b040825 */ /* 0x001fe200078e0204 */
[----:B--2---:R0:W-:Y:S03]  /*23870*/  STL [R1+0x2c], R0 ;  /* 0x00002c0001007387 */ /* 0x0041e60000100800 */
[----:B0-----:R-:W-:Y:S01]  /*23880*/  IMAD.U32 R0, RZ, RZ, UR4 ;  /* 0x00000004ff007e24 */ /* 0x001fe2000f8e00ff */
        /* <DEDUP_REMOVED lines=8> */
[----:B------:R-:W-:-:S03]  /*23910*/  MOV R10, UR6 ;  /* 0x00000006000a7c02 */ /* 0x000fc60008000f00 */
[----:B------:R-:W-:-:S06]  /*23920*/  UIMAD UR4, UR4, UR5, URZ ;  /* 0x00000005040472a4 */ /* 0x000fcc000f8e023f */
[----:B0-----:R-:W-:Y:S01]  /*23930*/  IMAD.U32 R5, RZ, RZ, UR4 ;  /* 0x00000004ff057e24 */ /* 0x001fe2000f8e00ff */
[----:B------:R-:W-:Y:S06]  /*23940*/  @P0 BRA `(.L_x_4472) ;  /* 0x0000000000140947 */ /* 0x000fec0003800000 */
[----:B------:R-:W-:Y:S05]  /*23950*/  @!P2 BRA `(.L_x_4472) ;  /* 0x000000000010a947 */ /* 0x000fea0003800000 */
[----:B------:R-:W-:Y:S02]  /*23960*/  ULDC.64 UR4, c[0x0][0x208] ;  /* 0x0000820000047ab9 */ /* 0x000fe40000000a00 */
[----:B------:R-:W2:Y:S04]  /*23970*/  LDG.E R7, desc[UR4][R2.64] ;  /* 0x0000000402077981 */ /* 0x000ea8000c1e1900 */
[----:B-----5:R-:W2:Y:S02]  /*23980*/  LDG.E R0, desc[UR4][R2.64+0x4] ;  /* 0x0000040402007981 */ /* 0x020ea4000c1e1900 */
[----:B--2---:R-:W-:-:S07]  /*23990*/  IMAD.IADD R0, R0, 0x1, -R7 ;  /* 0x0000000100007824 */ /* 0x004fce00078e0a07 */
.L_x_4472:
[----:B------:R-:W0:Y:S01]  /*239a0*/  LDC.64 R6, c[0x0][0xa08] ;  /* 0x00028200ff067b82 */ /* 0x000e220000000a00 */
[----:B------:R-:W-:Y:S01]  /*239b0*/  IMAD.MOV.U32 R18, RZ, RZ, RZ ;  /* 0x000000ffff127224 */ /* 0x000fe200078e00ff */
[----:B------:R-:W-:-:S06]  /*239c0*/  ULDC.64 UR4, c[0x0][0x208] ;  /* 0x0000820000047ab9 */ /* 0x000fcc0000000a00 */
[----:B------:R-:W1:Y:S01]  /*239d0*/  LDC.64 R2, c[0x0][0xa10] ;  /* 0x00028400ff027b82 */ /* 0x000e620000000a00 */
[----:B0-----:R-:W-:-:S05]  /*239e0*/  IMAD.WIDE R6, R11, 0x4, R6 ;  /* 0x000000040b067825 */ /* 0x001fca00078e0206 */
[----:B------:R-:W2:Y:S01]  /*239f0*/  @P3 LDG.E R18, desc[UR4][R6.64] ;  /* 0x0000000406123981 */ /* 0x000ea2000c1e1900 */
[----:B------:R-:W-:Y:S01]  /*23a00*/  MOV R4, RZ ;  /* 0x000000ff00047202 */ /* 0x000fe20000000f00 */
[----:B-1----:R-:W-:-:S05]  /*23a10*/  IMAD.WIDE R2, R11, 0x4, R2 ;  /* 0x000000040b027825 */ /* 0x002fca00078e0202 */
[----:B------:R0:W5:Y:S01]  /*23a20*/  @P1 LDG.E R4, desc[UR4][R2.64] ;  /* 0x0000000402041981 */ /* 0x000162000c1e1900 */
[----:B------:R-:W-:Y:S02]  /*23a30*/  ULDC.64 UR4, c[0x0][0xa20] ;  /* 0x0002880000047ab9 */ /* 0x000fe40000000a00 */
[----:B------:R-:W-:-:S04]  /*23a40*/  ISETP.NE.U32.AND P0, PT, RZ, UR4, PT ;  /* 0x00000004ff007c0c */ /* 0x000fc8000bf05070 */
[----:B------:R-:W-:Y:S01]  /*23a50*/  ISETP.NE.AND.EX P0, PT, RZ, UR5, PT, P0 ;  /* 0x00000005ff007c0c */ /* 0x000fe2000bf05300 */
[----:B--2--5:R-:W-:-:S12]  /*23a60*/  IMAD.IADD R18, R18, 0x1, R8 ;  /* 0x0000000112127824 */ /* 0x024fd800078e0208 */
[----:B0-----:R-:W-:Y:S05]  /*23a70*/  @!P0 BRA `(.L_x_4473) ;  /* 0x0000000000148947 */ /* 0x001fea0003800000 */
[----:B------:R-:W0:Y:S01]  /*23a80*/  LDC.64 R6, c[0x0][0xa20] ;  /* 0x00028800ff067b82 */ /* 0x000e220000000a00 */
[----:B------:R-:W-:Y:S01]  /*23a90*/  ULDC.64 UR4, c[0x0][0x208] ;  /* 0x0000820000047ab9 */ /* 0x000fe20000000a00 */
[----:B0-----:R-:W-:-:S05]  /*23aa0*/  IMAD.WIDE R6, R11, 0x4, R6 ;  /* 0x000000040b067825 */ /* 0x001fca00078e0206 */
[----:B------:R0:W5:Y:S01]  /*23ab0*/  LDG.E R5, desc[UR4][R6.64] ;  /* 0x0000000406057981 */ /* 0x000162000c1e1900 */
[----:B------:R-:W-:Y:S05]  /*23ac0*/  BRA `(.L_x_4474) ;  /* 0x0000000000147947 */ /* 0x000fea0003800000 */
.L_x_4473:
[----:B------:R-:W-:Y:S05]  /*23ad0*/  @!P3 BRA `(.L_x_4474) ;  /* 0x000000000010b947 */ /* 0x000fea0003800000 */
[----:B------:R-:W-:Y:S02]  /*23ae0*/  ULDC.64 UR4, c[0x0][0x208] ;  /* 0x0000820000047ab9 */ /* 0x000fe40000000a00 */
[----:B------:R-:W2:Y:S04]  /*23af0*/  LDG.E R5, desc[UR4][R6.64] ;  /* 0x0000000406057981 */ /* 0x000ea8000c1e1900 */
[----:B------:R-:W2:Y:S02]  /*23b00*/  LDG.E R6, desc[UR4][R6.64+0x4] ;  /* 0x0000040406067981 */ /* 0x000ea4000c1e1900 */
[----:B--2---:R-:W-:-:S07]  /*23b10*/  IMAD.IADD R5, R6, 0x1, -R5 ;  /* 0x0000000106057824 */ /* 0x004fce00078e0a05 */
.L_x_4474:
[----:B------:R-:W-:Y:S01]  /*23b20*/  ULDC.64 UR4, c[0x0][0x208] ;  /* 0x0000820000047ab9 */ /* 0x000fe20000000a00 */
[----:B------:R-:W2:Y:S04]  /*23b30*/  LDL R12, [R1+0x4] ;  /* 0x00000400010c7983 */ /* 0x000ea80000100800 */
[----:B0-----:R-:W3:Y:S04]  /*23b40*/  @P1 LDG.E R6, desc[UR4][R2.64] ;  /* 0x0000000402061981 */ /* 0x001ee8000c1e1900 */
[----:B------:R-:W3:Y:S01]  /*23b50*/  @P1 LDG.E R2, desc[UR4][R2.64+0x4] ;  /* 0x0000040402021981 */ /* 0x000ee2000c1e1900 */
[----:B-----5:R-:W-:-:S02]  /*23b60*/  IADD3 R8, -R8, R5, RZ ;  /* 0x0000000508087210 */ /* 0x020fc40007ffe1ff */
[----:B--2---:R-:W-:Y:S01]  /*23b70*/  LEA R20, R12, 0x80, 0x7 ;  /* 0x000000800c147811 */ /* 0x004fe200078e38ff */
[----:B---3--:R-:W-:-:S04]  /*23b80*/  @P1 IMAD.IADD R10, R2, 0x1, -R6 ;  /* 0x00000001020a1824 */ /* 0x008fc800078e0a06 */
[----:B------:R-:W-:-:S04]  /*23b90*/  IMAD.IADD R5, R8, 0x1, R10 ;  /* 0x0000000108057824 */ /* 0x000fc800078e020a */
[C---:B------:R-:W-:Y:S01]  /*23ba0*/  VIADD R21, R5.reuse, 0x5f ;  /* 0x0000005f05157836 */ /* 0x040fe20000000000 */
[----:B------:R-:W-:-:S03]  /*23bb0*/  IADD3 R20, R5, R20, -R0 ;  /* 0x0000001405147210 */ /* 0x000fc60007ffe800 */
[----:B------:R-:W-:-:S05]  /*23bc0*/  IMAD.HI R21, R21, 0x2aaaaaab, RZ ;  /* 0x2aaaaaab15157827 */ /* 0x000fca00078e02ff */
[----:B------:R-:W-:-:S04]  /*23bd0*/  SHF.R.U32.HI R2, RZ, 0x1f, R21 ;  /* 0x0000001fff027819 */ /* 0x000fc80000011615 */
[----:B------:R-:W-:Y:S02]  /*23be0*/  LEA.HI.SX32 R21, R21, R2, 0x1c ;  /* 0x0000000215157211 */ /* 0x000fe400078fe2ff */
[----:B------:R-:W0:Y:S02]  /*23bf0*/  LDC.64 R2, c[0x0][0x9e0] ;  /* 0x00027800ff027b82 */ /* 0x000e240000000a00 */
[----:B0-----:R-:W-:Y:S01]  /*23c00*/  ISETP.GE.AND P2, PT, R3, 0x1, PT ;  /* 0x000000010300780c */ /* 0x001fe20003f46270 */
[----:B------:R-:W-:-:S12]  /*23c10*/  IMAD.IADD R2, R20, 0x1, R2 ;  /* 0x0000000114027824 */ /* 0x000fd800078e0202 */
[----:B------:R-:W-:Y:S05]  /*23c20*/  @!P2 BRA `(.L_x_4475) ;  /* 0x000000000048a947 */ /* 0x000fea0003800000 */
        /* <DEDUP_REMOVED lines=11> */
.L_x_4477:
[----:B------:R-:W-:-:S13]  /*23ce0*/  ISETP.NE.AND P0, PT, R3, 0x1, PT ;  /* 0x000000010300780c */ /* 0x000fda0003f05270 */
[----:B------:R-:W0:Y:S02]  /*23cf0*/  @P0 LDC.64 R6, c[0x0][0x9e8] ;  /* 0x00027a00ff060b82 */ /* 0x000e240000000a00 */
[----:B0-----:R-:W-:-:S05]  /*23d00*/  @P0 IMAD.HI.U32 R6, R9, R6, RZ ;  /* 0x0000000609060227 */ /* 0x001fca00078e00ff */
[----:B------:R-:W-:-:S07]  /*23d10*/  @P0 SHF.R.U32.HI R9, RZ, R7, R6 ;  /* 0x00000007ff090219 */ /* 0x000fce0000011606 */
.L_x_4478:
[----:B------:R-:W-:Y:S05]  /*23d20*/  BSYNC B0 ;  /* 0x0000000000007941 */ /* 0x000fea0003800000 */
.L_x_4476:
[----:B------:R-:W-:-:S05]  /*23d30*/  IMAD R9, R9, R3, R3 ;  /* 0x0000000309097224 */ /* 0x000fca00078e0203 */
[----:B------:R-:W-:-:S07]  /*23d40*/  VIMNMX R2, R2, R9, PT ;  /* 0x0000000902027248 */ /* 0x000fce0003fe0100 */
.L_x_4475:
        /* <DEDUP_REMOVED lines=15> */
.L_x_4481:
[----:B------:R-:W-:Y:S01]  /*23e40*/  ISETP.NE.AND P0, PT, R3, 0x1, PT ;  /* 0x000000010300780c */ /* 0x000fe20003f05270 */
[----:B------:R-:W-:-:S12]  /*23e50*/  IMAD.MOV.U32 R9, RZ, RZ, R0 ;  /* 0x000000ffff097224 */ /* 0x000fd800078e0000 */
[----:B------:R-:W0:Y:S02]  /*23e60*/  @P0 LDC.64 R6, c[0x0][0x9e8] ;  /* 0x00027a00ff060b82 */ /* 0x000e240000000a00 */
[----:B0-----:R-:W-:-:S05]  /*23e70*/  @P0 IMAD.HI.U32 R6, R0, R6, RZ ;  /* 0x0000000600060227 */ /* 0x001fca00078e00ff */
[----:B------:R-:W-:-:S07]  /*23e80*/  @P0 SHF.R.U32.HI R9, RZ, R7, R6 ;  /* 0x00000007ff090219 */ /* 0x000fce0000011606 */
.L_x_4482:
[----:B------:R-:W-:Y:S05]  /*23e90*/  BSYNC B0 ;  /* 0x0000000000007941 */ /* 0x000fea0003800000 */
.L_x_4480:
[----:B------:R-:W-:-:S05]  /*23ea0*/  IMAD R3, R9, R3, RZ ;  /* 0x0000000309037224 */ /* 0x000fca00078e02ff */
[----:B------:R-:W-:-:S07]  /*23eb0*/  VIMNMX R5, R5, R3, !PT ;  /* 0x0000000305057248 */ /* 0x000fce0007fe0100 */
.L_x_4479:
[----:B------:R-:W-:Y:S01]  /*23ec0*/  VIADD R3, R2, 0x5f ;  /* 0x0000005f02037836 */ /* 0x000fe20000000000 */
[----:B------:R-:W-:Y:S01]  /*23ed0*/  BSSY B0, `(.L_x_4483) ;  /* 0x00000ee000007945 */ /* 0x000fe20003800000 */
[----:B------:R-:W-:Y:S01]  /*23ee0*/  IMAD.HI R5, R5, 0x2aaaaaab, RZ ;  /* 0x2aaaaaab05057827 */ /* 0x000fe200078e02ff */
[----:B------:R-:W-:-:S03]  /*23ef0*/  PLOP3.LUT P2, PT, PT, PT, PT, 0x80, 0x0 ;  /* 0x000000000000781c */ /* 0x000fc60003f4f070 */
[----:B------:R-:W-:-:S05]  /*23f00*/  IMAD.HI R3, R3, 0x2aaaaaab, RZ ;  /* 0x2aaaaaab03037827 */ /* 0x000fca00078e02ff */
[----:B------:R-:W-:-:S04]  /*23f10*/  SHF.R.U32.HI R2, RZ, 0x1f, R3 ;  /* 0x0000001fff027819 */ /* 0x000fc80000011603 */
[----:B------:R-:W-:Y:S02]  /*23f20*/  LEA.HI.SX32 R3, R3, R2, 0x1c ;  /* 0x0000000203037211 */ /* 0x000fe400078fe2ff */
[----:B------:R-:W-:Y:S02]  /*23f30*/  SHF.R.U32.HI R2, RZ, 0x1f, R5 ;  /* 0x0000001fff027819 */ /* 0x000fe40000011605 */
[----:B------:R-:W-:Y:S02]  /*23f40*/  VIMNMX R3, R21, R3, PT ;  /* 0x0000000315037248 */ /* 0x000fe40003fe0100 */
[----:B------:R-:W-:-:S03]  /*23f50*/  LEA.HI.SX32 R2, R5, R2, 0x1c ;  /* 0x0000000205027211 */ /* 0x000fc600078fe2ff */
[----:B------:R-:W-:Y:S01]  /*23f60*/  IMAD R3, R3, 0x60, -R8 ;  /* 0x0000006003037824 */ /* 0x000fe200078e0a08 */
[----:B------:R-:W-:-:S04]  /*23f70*/  VIMNMX R2, RZ, R2, !PT ;  /* 0x00000002ff027248 */ /* 0x000fc80007fe0100 */
[----:B------:R-:W-:Y:S01]  /*23f80*/  VIMNMX R10, R3, R10, PT ;  /* 0x0000000a030a7248 */ /* 0x000fe20003fe0100 */
[----:B------:R-:W-:-:S05]  /*23f90*/  IMAD R2, R2, 0x60, -R8 ;  /* 0x0000006002027824 */ /* 0x000fca00078e0a08 */
[----:B------:R-:W-:-:S04]  /*23fa0*/  VIMNMX R2, RZ, R2, !PT ;  /* 0x00000002ff027248 */ /* 0x000fc80007fe0100 */
        /* <DEDUP_REMOVED lines=9> */
[----:B------:R-:W-:Y:S05]  /*24040*/  @!P0 BRA `(.L_x_4484) ;  /* 0x0000000c00588947 */ /* 0x000fea0003800000 */
[----:B------:R-:W2:Y:S01]  /*24050*/  LDL R9, [R1+0x8] ;  /* 0x0000080001097983 */ /* 0x000ea20000100800 */
[----:B------:R-:W0:Y:S01]  /*24060*/  LDC R2, c[0x0][0x428] ;  /* 0x00010a00ff027b82 */ /* 0x000e220000000800 */
[----:B------:R-:W-:Y:S01]  /*24070*/  UMOV UR4, 0xffffffff ;  /* 0xffffffff00047882 */ /* 0x000fe20000000000 */
[----:B0-----:R-:W-:-:S13]  /*24080*/  ISETP.NE.AND P0, PT, R2, 0x1, PT ;  /* 0x000000010200780c */ /* 0x001fda0003f05270 */
[----:B------:R-:W2:Y:S08]  /*24090*/  @P0 LDC R2, c[0x0][0x42c] ;  /* 0x00010b00ff020b82 */ /* 0x000eb00000000800 */
[----:B------:R-:W0:Y:S01]  /*240a0*/  @P0 LDC R7, c[0x0][0x430] ;  /* 0x00010c00ff070b82 */ /* 0x000e220000000800 */
[----:B--2---:R-:W-:-:S04]  /*240b0*/  @P0 IMAD.HI.U32 R2, R9, R2, RZ ;  /* 0x0000000209020227 */ /* 0x004fc800078e00ff */
[----:B------:R-:W-:Y:S01]  /*240c0*/  IMAD.MOV.U32 R3, RZ, RZ, R9 ;  /* 0x000000ffff037224 */ /* 0x000fe200078e0009 */
[----:B0-----:R-:W-:Y:S02]  /*240d0*/  @P0 SHF.R.U32.HI R3, RZ, R7, R2 ;  /* 0x00000007ff030219 */ /* 0x001fe40000011602 */
[----:B------:R-:W-:Y:S01]  /*240e0*/  SEL R2, R11, RZ, !P1 ;  /* 0x000000ff0b027207 */ /* 0x000fe20004800000 */
[----:B------:R-:W-:Y:S06]  /*240f0*/  BRA.DIV UR4, `(.L_x_4485) ;  /* 0x00000062041c7947 */ /* 0x000fec000b800000 */
.L_x_4644:
[----:B------:R-:W-:-:S03]  /*24100*/  UMOV UR4, 0xffffffff ;  /* 0xffffffff00047882 */ /* 0x000fc60000000000 */
[----:B------:R-:W-:Y:S05]  /*24110*/  BRA.DIV UR4, `(.L_x_4486) ;  /* 0x0000006204487947 */ /* 0x000fea000b800000 */
[----:B------:R-:W-:-:S13]  /*24120*/  ELECT P6, URZ, PT ;  /* 0x00000000003f782f */ /* 0x000fda00038c0000 */
.L_x_4647:
[----:B------:R-:W2:Y:S01]  /*24130*/  LDL R7, [R1+0x28] ;  /* 0x0000280001077983 */ /* 0x000ea20000100800 */
[----:B------:R-:W-:Y:S01]  /*24140*/  BSSY B1, `(.L_x_4487) ;  /* 0x000000b000017945 */ /* 0x000fe20003800000 */
[----:B------:R-:W0:Y:S01]  /*24150*/  S2R R11, SR_CgaCtaId ;  /* 0x00000000000b7919 */ /* 0x000e220000008800 */
[----:B--2---:R-:W-:-:S05]  /*24160*/  VIADD R7, R7, 0x1 ;  /* 0x0000000107077836 */ /* 0x004fca0000000000 */
        /* <DEDUP_REMOVED lines=8> */
.L_x_4648:
[----:B------:R-:W-:Y:S05]  /*241f0*/  BSYNC B1 ;  /* 0x0000000000017941 */ /* 0x000fea0003800000 */
.L_x_4487:
        /* <DEDUP_REMOVED lines=8> */
.L_x_4649:
        /* <DEDUP_REMOVED lines=11> */
.L_x_4492:
[----:B-1----:R-:W2:Y:S01]  /*24330*/  LDL R8, [R1+0x10] ;  /* 0x0000100001087983 */ /* 0x002ea20000100800 */
[----:B------:R-:W-:Y:S01]  /*24340*/  R2UR UR9, R7 ;  /* 0x00000000070972ca */ /* 0x000fe200000e0000 */
[----:B------:R-:W-:Y:S01]  /*24350*/  IMAD R9, R6, 0x60, R4 ;  /* 0x0000006006097824 */ /* 0x000fe200078e0204 */
        /* <DEDUP_REMOVED lines=26> */
.L_x_4650:
        /* <DEDUP_REMOVED lines=8> */
.L_x_4494:
        /* <DEDUP_REMOVED lines=24> */
.L_x_4490:
[----:B------:R-:W-:Y:S05]  /*24700*/  BSYNC B1 ;  /* 0x0000000000017941 */ /* 0x000fea0003800000 */
.L_x_4489:
[----:B01----:R-:W2:Y:S04]  /*24710*/  LDL.LU R7, [R1+0x10] ;  /* 0x0000100001077983 */ /* 0x003ea80000300800 */
        /* <DEDUP_REMOVED lines=12> */
.L_x_4501:
[----:B------:R-:W-:Y:S05]  /*247e0*/  YIELD ;  /* 0x0000000000007946 */ /* 0x000fea0003800000 */
[----:B------:R-:W-:Y:S04]  /*247f0*/  BSSY B1, `(.L_x_4495) ;  /* 0x000004f000017945 */ /* 0x000fe80003800000 */
[----:B-1----:R-:W-:Y:S05]  /*24800*/  @!P6 BRA `(.L_x_4496) ;  /* 0x000000040034e947 */ /* 0x002fea0003800000 */
[----:B0-----:R-:W2:Y:S04]  /*24810*/  LDL R7, [R1+0x10] ;  /* 0x0000100001077983 */ /* 0x001ea80000100800 */
[----:B------:R-:W3:Y:S01]  /*24820*/  LDL R8, [R1+0x14] ;  /* 0x0000140001087983 */ /* 0x000ee20000100800 */
[----:B--2---:R-:W-:Y:S01]  /*24830*/  IMAD R7, R7, 0x8, R11 ;  /* 0x0000000807077824 */ /* 0x004fe200078e020b */
[----:B---3--:R-:W-:-:S04]  /*24840*/  SHF.L.U32 R8, R8, 0x1f, RZ ;  /* 0x0000001f08087819 */ /* 0x008fc800000006ff */
[----:B------:R-:W0:Y:S02]  /*24850*/  SYNCS.PHASECHK.TRANS64.TRYWAIT P0, [R7+URZ+0x308a0], R8 ;  /* 0x0308a008070075a7 */ /* 0x000e24000800017f */
[----:B0-----:R-:W-:Y:S05]  /*24860*/  @!P0 BRA `(.L_x_4497) ;  /* 0x0000005800d08947 */ /* 0x001fea0003800000 */
.L_x_4651:
        /* <DEDUP_REMOVED lines=11> */
.L_x_4498:
        /* <DEDUP_REMOVED lines=28> */
.L_x_4652:
        /* <DEDUP_REMOVED lines=8> */
.L_x_4500:
        /* <DEDUP_REMOVED lines=24> */
.L_x_4496:
[----:B------:R-:W-:Y:S05]  /*24ce0*/  BSYNC B1 ;  /* 0x0000000000017941 */ /* 0x000fea0003800000 */
.L_x_4495:
        /* <DEDUP_REMOVED lines=12> */
.L_x_4484:
[----:B------:R-:W-:Y:S05]  /*24db0*/  BSYNC B0 ;  /* 0x0000000000007941 */ /* 0x000fea0003800000 */
.L_x_4483:
[----:B------:R-:W2:Y:S01]  /*24dc0*/  LDC.64 R2, c[0x0][0x9e0] ;  /* 0x00027800ff027b82 */ /* 0x000ea20000000a00 */
[----:B------:R-:W-:Y:S07]  /*24dd0*/  @!P2 WARPSYNC.ALL ;  /* 0x000000000000a948 */ /* 0x000fee0003800000 */
[----:B------:R-:W-:Y:S01]  /*24de0*/  @!P2 BAR.SYNC.DEFER_BLOCKING 0xc, 0x120 ;  /* 0x030480000000ab1d */ /* 0x000fe20000010000 */
[----:B--2---:R-:W-:Y:S01]  /*24df0*/  ISETP.GE.AND P1, PT, R3, 0x1, PT ;  /* 0x000000010300780c */ /* 0x004fe20003f26270 */
        /* <DEDUP_REMOVED lines=8> */
[----:B------:R-:W2:Y:S02]  /*24e80*/  @P0 LDC.64 R4, c[0x0][0x9e8] ;  /* 0x00027a00ff040b82 */ /* 0x000ea40000000a00 */
[----:B--2---:R-:W-:-:S05]  /*24e90*/  @P0 IMAD.HI.U32 R4, R6, R4, RZ ;  /* 0x0000000406040227 */ /* 0x004fca00078e00ff */
[----:B------:R-:W-:-:S04]  /*24ea0*/  @P0 SHF.R.U32.HI R6, RZ, R5, R4 ;  /* 0x00000005ff060219 */ /* 0x000fc80000011604 */
[----:B------:R-:W-:Y:S01]  /*24eb0*/  LOP3.LUT R6, RZ, R6, RZ, 0x33, !PT ;  /* 0x00000006ff067212 */ /* 0x000fe200078e33ff */
[----:B------:R-:W-:Y:S06]  /*24ec0*/  BRA `(.L_x_4505) ;  /* 0x0000000000107947 */ /* 0x000fec0003800000 */
.L_x_4504:
[----:B------:R-:W-:-:S13]  /*24ed0*/  ISETP.NE.AND P0, PT, R3, 0x1, PT ;  /* 0x000000010300780c */ /* 0x000fda0003f05270 */
[----:B------:R-:W2:Y:S02]  /*24ee0*/  @P0 LDC.64 R4, c[0x0][0x9e8] ;  /* 0x00027a00ff040b82 */ /* 0x000ea40000000a00 */
[----:B--2---:R-:W-:-:S05]  /*24ef0*/  @P0 IMAD.HI.U32 R4, R6, R4, RZ ;  /* 0x0000000406040227 */ /* 0x004fca00078e00ff */
[----:B------:R-:W-:-:S07]  /*24f00*/  @P0 SHF.R.U32.HI R6, RZ, R5, R4 ;  /* 0x00000005ff060219 */ /* 0x000fce0000011604 */
.L_x_4505:
[----:B------:R-:W-:Y:S05]  /*24f10*/  BSYNC B0 ;  /* 0x0000000000007941 */ /* 0x000fea0003800000 */
.L_x_4503:
[----:B------:R-:W-:-:S05]  /*24f20*/  IMAD R5, R6, R3, R3 ;  /* 0x0000000306057224 */ /* 0x000fca00078e0203 */
[----:B------:R-:W-:-:S07]  /*24f30*/  VIMNMX R2, R2, R5, PT ;  /* 0x0000000502027248 */ /* 0x000fce0003fe0100 */
.L_x_4502:
[----:B------:R-:W-:Y:S01]  /*24f40*/  VIADD R2, R2, 0x5f ;  /* 0x0000005f02027836 */ /* 0x000fe20000000000 */
[----:B------:R-:W-:-:S03]  /*24f50*/  ULDC UR4, c[0x0][0x9dc] ;  /* 0x0002770000047ab9 */ /* 0x000fc60000000800 */
[----:B------:R-:W-:-:S05]  /*24f60*/  IMAD.HI R2, R2, 0x2aaaaaab, RZ ;  /* 0x2aaaaaab02027827 */ /* 0x000fca00078e02ff */
[----:B------:R-:W-:-:S04]  /*24f70*/  SHF.R.U32.HI R5, RZ, 0x1f, R2 ;  /* 0x0000001fff057819 */ /* 0x000fc80000011602 */
[----:B------:R-:W-:-:S04]  /*24f80*/  LEA.HI.SX32 R2, R2, R5, 0x1c ;  /* 0x0000000502027211 */ /* 0x000fc800078fe2ff */
        /* <DEDUP_REMOVED lines=8> */
[----:B01----:R-:W-:-:S11]  /*25010*/  LOP3.LUT R7, RZ, R0, RZ, 0x33, !PT ;  /* 0x00000000ff077212 */ /* 0x003fd600078e33ff */
[----:B------:R-:W0:Y:S02]  /*25020*/  @P0 LDC.64 R4, c[0x0][0x9e8] ;  /* 0x00027a00ff040b82 */ /* 0x000e240000000a00 */
[----:B0-----:R-:W-:-:S05]  /*25030*/  @P0 IMAD.HI.U32 R4, R7, R4, RZ ;  /* 0x0000000407040227 */ /* 0x001fca00078e00ff */
[----:B------:R-:W-:-:S04]  /*25040*/  @P0 SHF.R.U32.HI R7, RZ, R5, R4 ;  /* 0x00000005ff070219 */ /* 0x000fc80000011604 */
[----:B------:R-:W-:Y:S01]  /*25050*/  LOP3.LUT R0, RZ, R7, RZ, 0x33, !PT ;  /* 0x00000007ff007212 */ /* 0x000fe200078e33ff */
[----:B------:R-:W-:Y:S06]  /*25060*/  BRA `(.L_x_4509) ;  /* 0x0000000000107947 */ /* 0x000fec0003800000 */
.L_x_4508:
[----:B------:R-:W-:-:S13]  /*25070*/  ISETP.NE.AND P0, PT, R3, 0x1, PT ;  /* 0x000000010300780c */ /* 0x000fda0003f05270 */
[----:B------:R-:W3:Y:S02]  /*25080*/  @P0 LDC.64 R4, c[0x0][0x9e8] ;  /* 0x00027a00ff040b82 */ /* 0x000ee40000000a00 */
[----:B---3--:R-:W-:-:S05]  /*25090*/  @P0 IMAD.HI.U32 R4, R0, R4, RZ ;  /* 0x0000000400040227 */ /* 0x008fca00078e00ff */
[----:B------:R-:W-:-:S07]  /*250a0*/  @P0 SHF.R.U32.HI R0, RZ, R5, R4 ;  /* 0x00000005ff000219 */ /* 0x000fce0000011604 */
.L_x_4509:
[----:B------:R-:W-:Y:S05]  /*250b0*/  BSYNC B0 ;  /* 0x0000000000007941 */ /* 0x000fea0003800000 */
.L_x_4507:
[----:B------:R-:W-:-:S05]  /*250c0*/  IMAD R3, R0, R3, RZ ;  /* 0x0000000300037224 */ /* 0x000fca00078e02ff */
[----:B------:R-:W-:-:S07]  /*250d0*/  VIMNMX R2, R2, R3, !PT ;  /* 0x0000000302027248 */ /* 0x000fce0007fe0100 */
.L_x_4506:
[----:B------:R-:W-:Y:S01]  /*250e0*/  IMAD.HI R2, R2, 0x2aaaaaab, RZ ;  /* 0x2aaaaaab02027827 */ /* 0x000fe200078e02ff */
[----:B------:R-:W-:Y:S04]  /*250f0*/  BSSY B6, `(.L_x_4510) ;  /* 0x0000314000067945 */ /* 0x000fe80003800000 */
[----:B------:R-:W-:-:S04]  /*25100*/  SHF.R.U32.HI R3, RZ, 0x1f, R2 ;  /* 0x0000001fff037819 */ /* 0x000fc80000011602 */
[----:B------:R-:W-:-:S04]  /*25110*/  LEA.HI.SX32 R3, R2, R3, 0x1c ;  /* 0x0000000302037211 */ /* 0x000fc800078fe2ff */
[----:B------:R-:W-:-:S04]  /*25120*/  VIMNMX R0, RZ, R3, !PT ;  /* 0x00000003ff007248 */ /* 0x000fc80007fe0100 */
[----:B------:R-:W-:Y:S01]  /*25130*/  ISETP.GT.AND P0, PT, R6, R0, PT ;  /* 0x000000000600720c */ /* 0x000fe20003f04270 */
[----:B------:R3:W-:-:S12]  /*25140*/  STL [R1+0x18], R0 ;  /* 0x0000180001007387 */ /* 0x0007d80000100800 */
[----:B---3--:R-:W-:Y:S05]  /*25150*/  @P0 BRA `(.L_x_4511) ;  /* 0x00000000004c0947 */ /* 0x008fea0003800000 */
[----:B------:R-:W3:Y:S02]  /*25160*/  S2R R0, SR_TID.X ;  /* 0x0000000000007919 */ /* 0x000ee40000002100 */
[----:B---3--:R-:W-:-:S04]  /*25170*/  LOP3.LUT R0, R0, 0x1f, RZ, 0xc0, !PT ;  /* 0x0000001f00007812 */ /* 0x008fc800078ec0ff */
[----:B------:R-:W-:-:S13]  /*25180*/  ISETP.NE.AND P1, PT, R0, RZ, PT ;  /* 0x000000ff0000720c */ /* 0x000fda0003f25270 */
[----:B------:R-:W-:Y:S05]  /*25190*/  @P1 BRA `(.L_x_4512) ;  /* 0x0000003000241947 */ /* 0x000fea0003800000 */
[----:B01----:R-:W0:Y:S01]  /*251a0*/  S2R R7, SR_LANEID ;  /* 0x0000000000077919 */ /* 0x003e220000000000 */
[----:B------:R-:W-:Y:S01]  /*251b0*/  VOTEU.ANY UR4, UPT, PT ;  /* 0x0000000000047886 */ /* 0x000fe200038e0100 */
[----:B------:R-:W1:Y:S01]  /*251c0*/  LDC.64 R2, c[0x0][0xc38] ;  /* 0x00030e00ff027b82 */ /* 0x000e620000000a00 */
[----:B------:R-:W0:Y:S01]  /*251d0*/  FLO.U32 R0, UR4 ;  /* 0x0000000400007d00 */ /* 0x000e2200080e0000 */
[----:B------:R-:W-:-:S07]  /*251e0*/  ULDC.64 UR6, c[0x0][0x208] ;  /* 0x0000820000067ab9 */ /* 0x000fce0000000a00 */
[----:B------:R-:W1:Y:S01]  /*251f0*/  POPC R5, UR4 ;  /* 0x0000000400057d09 */ /* 0x000e620008000000 */
[----:B0-----:R-:W-:-:S13]  /*25200*/  ISETP.EQ.U32.AND P0, PT, R0, R7, PT ;  /* 0x000000070000720c */ /* 0x001fda0003f02070 */
[----:B-1----:R-:W3:Y:S01]  /*25210*/  @P0 ATOMG.E.ADD.STRONG.GPU PT, R3, desc[UR6][R2.64], R5 ;  /* 0x00000005020309a8 */ /* 0x002ee200081ee1c6 */
[----:B------:R-:W0:Y:S02]  /*25220*/  S2R R4, SR_LTMASK ;  /* 0x0000000000047919 */ /* 0x000e240000003900 */
[----:B0-----:R-:W-:-:S04]  /*25230*/  LOP3.LUT R4, R4, UR4, RZ, 0xc0, !PT ;  /* 0x0000000404047c12 */ /* 0x001fc8000f8ec0ff */
[----:B------:R-:W0:Y:S01]  /*25240*/  POPC R7, R4 ;  /* 0x0000000400077309 */ /* 0x000e220000000000 */
[----:B---3--:R-:W0:Y:S02]  /*25250*/  SHFL.IDX PT, R0, R3, R0, 0x1f ;  /* 0x00001f0003007589 */ /* 0x008e2400000e0000 */
[----:B0-----:R-:W-:-:S05]  /*25260*/  IADD3 R0, R0, UR36, R7 ;  /* 0x0000002400007c10 */ /* 0x001fca000fffe007 */
[----:B------:R3:W-:Y:S01]  /*25270*/  STL [R1], R0 ;  /* 0x0000000001007387 */ /* 0x0007e20000100800 */
[----:B------:R-:W-:Y:S05]  /*25280*/  BRA `(.L_x_4512) ;  /* 0x0000002c00e87947 */ /* 0x000fea0003800000 */
.L_x_4511:
[----:B------:R-:W3:Y:S01]  /*25290*/  S2R R3, SR_CgaCtaId ;  /* 0x0000000000037919 */ /* 0x000ee20000008800 */
[----:B------:R-:W-:-:S04]  /*252a0*/  MOV R0, 0x400 ;  /* 0x0000040000007802 */ /* 0x000fc80000000f00 */
[----:B---3--:R-:W-:-:S04]  /*252b0*/  LEA R2, R3, R0, 0x18 ;  /* 0x0000000003027211 */ /* 0x008fc800078ec0ff */
[----:B------:R-:W-:Y:S01]  /*252c0*/  IADD3 R0, R2, 0x1e400, RZ ;  /* 0x0001e40002007810 */ /* 0x000fe20007ffe0ff */
[----:B------:R3:W-:Y:S03]  /*252d0*/  STL [R1+0x20], R2 ;  /* 0x0000200201007387 */ /* 0x0007e60000100800 */
[----:B------:R-:W-:-:S13]  /*252e0*/  LOP3.LUT P0, RZ, R0, 0x3ff, RZ, 0xc0, !PT ;  /* 0x000003ff00ff7812 */ /* 0x000fda000780c0ff */
[----:B---3--:R-:W-:Y:S05]  /*252f0*/  @!P0 BRA `(.L_x_4513) ;  /* 0x0000000000408947 */ /* 0x008fea0003800000 */
[----:B------:R-:W-:Y:S01]  /*25300*/  MOV R2, 0x0 ;  /* 0x0000000000027802 */ /* 0x000fe20000000f00 */
[----:B------:R-:W-:Y:S01]  /*25310*/  ULDC.64 UR6, c[0x4][0x1b8] ;  /* 0x01006e0000067ab9 */ /* 0x000fe20000000a00 */
[----:B------:R-:W-:Y:S01]  /*25320*/  ULDC.64 UR8, c[0x4][0x1c0] ;  /* 0x0100700000087ab9 */ /* 0x000fe20000000a00 */
[----:B------:R-:W-:Y:S01]  /*25330*/  ULDC.64 UR4, c[0x4][0xf8] ;  /* 0x01003e0000047ab9 */ /* 0x000fe20000000a00 */
[----:B------:R-:W-:Y:S01]  /*25340*/  IMAD.U32 R4, RZ, RZ, UR6 ;  /* 0x00000006ff047e24 */ /* 0x000fe2000f8e00ff */
[----:B01----:R-:W-:Y:S01]  /*25350*/  MOV R7, UR9 ;  /* 0x0000000900077c02 */ /* 0x003fe20008000f00 */
[----:B------:R-:W0:Y:S01]  /*25360*/  LDC.64 R2, c[0x4][R2] ;  /* 0x0100000002027b82 */ /* 0x000e220000000a00 */
[----:B------:R-:W-:Y:S01]  /*25370*/  IMAD.U32 R5, RZ, RZ, UR7 ;  /* 0x00000007ff057e24 */ /* 0x000fe2000f8e00ff */
[----:B------:R-:W-:Y:S01]  /*25380*/  MOV R12, 0x1 ;  /* 0x00000001000c7802 */ /* 0x000fe20000000f00 */
[----:B--2---:R-:W-:Y:S02]  /*25390*/  IMAD.U32 R6, RZ, RZ, UR8 ;  /* 0x00000008ff067e24 */ /* 0x004fe4000f8e00ff */
[----:B------:R-:W-:-:S02]  /*253a0*/  IMAD.U32 R10, RZ, RZ, UR4 ;  /* 0x00000004ff0a7e24 */ /* 0x000fc4000f8e00ff */
[----:B------:R-:W-:Y:S02]  /*253b0*/  IMAD.U32 R11, RZ, RZ, UR5 ;  /* 0x00000005ff0b7e24 */ /* 0x000fe4000f8e00ff */
[----:B------:R-:W-:Y:S02]  /*253c0*/  IMAD.MOV.U32 R8, RZ, RZ, 0x70 ;  /* 0x00000070ff087424 */ /* 0x000fe400078e00ff */
[----:B------:R-:W-:-:S07]  /*253d0*/  IMAD.MOV.U32 R13, RZ, RZ, RZ ;  /* 0x000000ffff0d7224 */ /* 0x000fce00078e00ff */
[----:B------:R-:W-:-:S07]  /*253e0*/  LEPC R20, `(.L_x_4513) ;  /* 0x000000001014794e */ /* 0x000fce0000000000 */
[----:B0-----:R-:W-:Y:S05]  /*253f0*/  CALL.ABS.NOINC R2 ;  /* 0x0000000002007343 */ /* 0x001fea0003c00000 */
.L_x_4513:
[----:B------:R-:W3:Y:S02]  /*25400*/  LDL R2, [R1+0x20] ;  /* 0x0000200001027983 */ /* 0x000ee40000100800 */
[----:B---3--:R-:W-:-:S05]  /*25410*/  VIADD R0, R2, 0x400 ;  /* 0x0000040002007836 */ /* 0x008fca0000000000 */
        /* <DEDUP_REMOVED lines=8> */
[----:B------:R-:W-:Y:S01]  /*254a0*/  MOV R5, UR7 ;  /* 0x0000000700057c02 */ /* 0x000fe20008000f00 */
[----:B--2---:R-:W-:Y:S01]  /*254b0*/  IMAD.U32 R6, RZ, RZ, UR8 ;  /* 0x00000008ff067e24 */ /* 0x004fe2000f8e00ff */
[----:B------:R-:W-:Y:S01]  /*254c0*/  MOV R11, UR5 ;  /* 0x00000005000b7c02 */ /* 0x000fe20008000f00 */
[----:B01----:R-:W-:Y:S02]  /*254d0*/  IMAD.U32 R7, RZ, RZ, UR9 ;  /* 0x00000009ff077e24 */ /* 0x003fe4000f8e00ff */
[----:B------:R-:W-:-:S02]  /*254e0*/  IMAD.U32 R10, RZ, RZ, UR4 ;  /* 0x00000004ff0a7e24 */ /* 0x000fc4000f8e00ff */
[----:B------:R-:W-:Y:S02]  /*254f0*/  IMAD.MOV.U32 R8, RZ, RZ, 0x70 ;  /* 0x00000070ff087424 */ /* 0x000fe400078e00ff */
[----:B------:R-:W-:Y:S02]  /*25500*/  IMAD.MOV.U32 R12, RZ, RZ, 0x1 ;  /* 0x00000001ff0c7424 */ /* 0x000fe400078e00ff */
[----:B---3--:R-:W-:-:S07]  /*25510*/  IMAD.MOV.U32 R13, RZ, RZ, RZ ;  /* 0x000000ffff0d7224 */ /* 0x008fce00078e00ff */
[----:B------:R-:W-:-:S07]  /*25520*/  LEPC R20, `(.L_x_4515) ;  /* 0x000000001014794e */ /* 0x000fce0000000000 */
[----:B----4-:R-:W-:Y:S05]  /*25530*/  CALL.ABS.NOINC R2 ;  /* 0x0000000002007343 */ /* 0x010fea0003c00000 */
.L_x_4515:
[----:B------:R-:W-:Y:S01]  /*25540*/  MOV R2, 0x0 ;  /* 0x0000000000027802 */ /* 0x000fe20000000f00 */
[----:B------:R-:W-:Y:S01]  /*25550*/  ULDC.64 UR4, c[0x4][0x1b8] ;  /* 0x01006e0000047ab9 */ /* 0x000fe20000000a00 */
[----:B------:R-:W-:Y:S01]  /*25560*/  ULDC.64 UR6, c[0x4][0x1c0] ;  /* 0x0100700000067ab9 */ /* 0x000fe20000000a00 */
[----:B------:R-:W-:Y:S01]  /*25570*/  ULDC.64 UR8, c[0x4][0x108] ;  /* 0x0100420000087ab9 */ /* 0x000fe20000000a00 */
[----:B------:R-:W-:Y:S01]  /*25580*/  MOV R4, UR4 ;  /* 0x0000000400047c02 */ /* 0x000fe20008000f00 */
[----:B------:R-:W-:Y:S01]  /*25590*/  IMAD.U32 R5, RZ, RZ, UR5 ;  /* 0x00000005ff057e24 */ /* 0x000fe2000f8e00ff */
        /* <DEDUP_REMOVED lines=10> */
.L_x_4514:
[----:B01----:R-:W3:Y:S01]  /*25640*/  LDL R7, [R1+0x8] ;  /* 0x0000080001077983 */ /* 0x003ee20000100800 */
[----:B------:R-:W0:Y:S01]  /*25650*/  LDC R0, c[0x0][0x428] ;  /* 0x00010a00ff007b82 */ /* 0x000e220000000800 */
[----:B------:R-:W-:Y:S02]  /*25660*/  ULDC.64 UR4, c[0x0][0x9f8] ;  /* 0x00027e0000047ab9 */ /* 0x000fe40000000a00 */
[----:B--2---:R-:W2:Y:S04]  /*25670*/  LDL.LU R6, [R1+0x2c] ;  /* 0x00002c0001067983 */ /* 0x004ea80000300800 */
[----:B------:R-:W2:Y:S04]  /*25680*/  LDL.LU R4, [R1+0x4] ;  /* 0x0000040001047983 */ /* 0x000ea80000300800 */
[----:B------:R-:W4:Y:S01]  /*25690*/  LDL R5, [R1+0xc] ;  /* 0x00000c0001057983 */ /* 0x000f220000100800 */
[----:B------:R-:W-:Y:S01]  /*256a0*/  ULDC.64 UR6, c[0x0][0x208] ;  /* 0x0000820000067ab9 */ /* 0x000fe20000000a00 */
[----:B------:R-:W1:Y:S01]  /*256b0*/  S2R R8, SR_TID.X ;  /* 0x0000000000087919 */ /* 0x000e620000002100 */
[----:B0-----:R-:W-:-:S13]  /*256c0*/  ISETP.NE.AND P0, PT, R0, 0x1, PT ;  /* 0x000000010000780c */ /* 0x001fda0003f05270 */
[----:B------:R-:W3:Y:S08]  /*256d0*/  @P0 LDC R0, c[0x0][0x42c] ;  /* 0x00010b00ff000b82 */ /* 0x000ef00000000800 */
[----:B------:R-:W0:Y:S01]  /*256e0*/  @P0 LDC R2, c[0x0][0x430] ;  /* 0x00010c00ff020b82 */ /* 0x000e220000000800 */
[----:B-1----:R-:W-:-:S04]  /*256f0*/  LOP3.LUT R8, R8, 0x1f, RZ, 0xc0, !PT ;  /* 0x0000001f08087812 */ /* 0x002fc800078ec0ff */
[----:B------:R-:W-:-:S04]  /*25700*/  ISETP.NE.AND P6, PT, R8, RZ, PT ;  /* 0x000000ff0800720c */ /* 0x000fc80003fc5270 */
[----:B------:R-:W-:-:S09]  /*25710*/  PLOP3.LUT P1, PT, P6, PT, PT, 0x8, 0x0 ;  /* 0x000000000000781c */ /* 0x000fd2000372e170 */
[----:B------:R-:W-:-:S05]  /*25720*/  VOTEU.ALL UP1, P6 ;  /* 0x00000000003f7886 */ /* 0x000fca0003020000 */
[----:B------:R-:W-:-:S04]  /*25730*/  @!UP1 UIADD3 UR8, UP0, UR38, 0x270, URZ ;  /* 0x0000027026089890 */ /* 0x000fc8000ff1e03f */
[----:B------:R-:W-:-:S03]  /*25740*/  @!UP1 UIADD3.X UR9, URZ, UR39, URZ, UP0, !UPT ;  /* 0x000000273f099290 */ /* 0x000fc600087fe43f */
[----:B------:R-:W-:Y:S01]  /*25750*/  VOTEU.ALL UP0, P6 ;  /* 0x00000000003f7886 */ /* 0x000fe20003000000 */
[----:B---3--:R-:W-:-:S04]  /*25760*/  @P0 IMAD.HI.U32 R3, R7, R0, RZ ;  /* 0x0000000007030227 */ /* 0x008fc800078e00ff */
[----:B------:R-:W-:Y:S01]  /*25770*/  IMAD.MOV.U32 R0, RZ, RZ, R7 ;  /* 0x000000ffff007224 */ /* 0x000fe200078e0007 */
[----:B0-----:R-:W-:Y:S02]  /*25780*/  @P0 SHF.R.U32.HI R0, RZ, R2, R3 ;  /* 0x00000002ff000219 */ /* 0x001fe40000011603 */
[----:B------:R-:W-:Y:S01]  /*25790*/  ISETP.NE.U32.AND P0, PT, RZ, UR4, PT ;  /* 0x00000004ff007c0c */ /* 0x000fe2000bf05070 */
[----:B--2---:R-:W-:-:S03]  /*257a0*/  IMAD R3, R4, 0x80, R6 ;  /* 0x0000008004037824 */ /* 0x004fc600078e0206 */
[----:B------:R-:W-:Y:S01]  /*257b0*/  ISETP.NE.AND.EX P0, PT, RZ, UR5, PT, P0 ;  /* 0x00000005ff007c0c */ /* 0x000fe2000bf05300 */
[----:B----4-:R-:W-:Y:S01]  /*257c0*/  IMAD.MOV.U32 R4, RZ, RZ, R5 ;  /* 0x000000ffff047224 */ /* 0x010fe200078e0005 */
[----:B------:R-:W-:-:S11]  /*257d0*/  ULDC.64 UR4, c[0x0][0xa00] ;  /* 0x0002800000047ab9 */ /* 0x000fd60000000a00 */
[----:B------:R-:W0:Y:S02]  /*257e0*/  @P0 LDC.64 R6, c[0x0][0x9f8] ;  /* 0x00027e00ff060b82 */ /* 0x000e240000000a00 */
[----:B0-----:R-:W-:-:S05]  /*257f0*/  @P0 IMAD.WIDE R6, R5, 0x4, R6 ;  /* 0x0000000405060825 */ /* 0x001fca00078e0206 */
[----:B------:R0:W5:Y:S01]  /*25800*/  @P0 LDG.E R4, desc[UR6][R6.64] ;  /* 0x0000000606040981 */ /* 0x000162000c1e1900 */
[----:B------:R-:W-:-:S04]  /*25810*/  ISETP.NE.U32.AND P0, PT, RZ, UR4, PT ;  /* 0x00000004ff007c0c */ /* 0x000fc8000bf05070 */
[----:B------:R-:W-:-:S04]  /*25820*/  ISETP.NE.AND.EX P0, PT, RZ, UR5, PT, P0 ;  /* 0x00000005ff007c0c */ /* 0x000fc8000bf05300 */
[----:B------:R-:W-:-:S09]  /*25830*/  SEL R2, R5, RZ, !P0 ;  /* 0x000000ff05027207 */ /* 0x000fd20004000000 */
.L_x_4516:
[----:B------:R-:W2:Y:S01]  /*25840*/  LDL R5, [R1+0x8] ;  /* 0x0000080001057983 */ /* 0x000ea20000100800 */
        /* <DEDUP_REMOVED lines=16> */
.L_x_4517:
[----:B------:R-:W2:Y:S01]  /*25950*/  LDL R5, [R1+0x8] ;  /* 0x0000080001057983 */ /* 0x000ea20000100800 */
        /* <DEDUP_REMOVED lines=15> */
.L_x_4518:
        /* <DEDUP_REMOVED lines=16> */
[----:B0----5:R-:W-:Y:S02]  /*25b50*/  SEL R6, R4, RZ, !P0 ;  /* 0x000000ff04067207 */ /* 0x021fe40004000000 */
[----:B--2---:R-:W-:Y:S01]  /*25b60*/  IADD3 R5, R5, -0x1, RZ ;  /* 0xffffffff05057810 */ /* 0x004fe20007ffe0ff */
[----:B------:R-:W-:Y:S06]  /*25b70*/  BRA.DIV UR4, `(.L_x_4519) ;  /* 0x0000004a04347947 */ /* 0x000fec000b800000 */
.L_x_4655:
[----:B------:R-:W-:Y:S01]  /*25b80*/  UMOV UR4, 0xffffffff ;  /* 0xffffffff00047882 */ /* 0x000fe20000000000 */
[----:B------:R-:W-:Y:S02]  /*25b90*/  SHF.R.S32.HI R20, RZ, 0x1f, R4 ;  /* 0x0000001fff147819 */ /* 0x000fe40000011404 */
[----:B------:R-:W-:Y:S05]  /*25ba0*/  BRA.DIV UR4, `(.L_x_4520) ;  /* 0x0000004a045c7947 */ /* 0x000fea000b800000 */
[----:B------:R-:W-:-:S13]  /*25bb0*/  ELECT P6, URZ, PT ;  /* 0x00000000003f782f */ /* 0x000fda00038c0000 */
.L_x_4658:
        /* <DEDUP_REMOVED lines=22> */
.L_x_4522:
[----:B0-----:R-:W0:Y:S01]  /*25d20*/  S2R R10, SR_CgaCtaId ;  /* 0x00000000000a7919 */ /* 0x001e220000008800 */
[----:B------:R-:W-:-:S04]  /*25d30*/  MOV R7, 0x400 ;  /* 0x0000040000077802 */ /* 0x000fc80000000f00 */
[----:B0-----:R-:W-:Y:S02]  /*25d40*/  LEA R7, R10, R7, 0x18 ;  /* 0x000000070a077211 */ /* 0x001fe400078ec0ff */
[----:B------:R-:W-:Y:S02]  /*25d50*/  SHF.L.U32 R10, R19, 0x1f, RZ ;  /* 0x0000001f130a7819 */ /* 0x000fe400000006ff */
[----:B------:R-:W-:-:S04]  /*25d60*/  LEA R7, R17, R7, 0x3 ;  /* 0x0000000711077211 */ /* 0x000fc800078e18ff */
[----:B------:R-:W0:Y:S02]  /*25d70*/  SYNCS.PHASECHK.TRANS64.TRYWAIT P0, [R7+URZ+0x30840], R10 ;  /* 0x0308400a070075a7 */ /* 0x000e24000800017f */
[----:B0-----:R-:W-:Y:S05]  /*25d80*/  @!P0 BRA `(.L_x_4523) ;  /* 0x0000004800048947 */ /* 0x001fea0003800000 */
.L_x_4659:
        /* <DEDUP_REMOVED lines=11> */
.L_x_4524:
[----:B------:R-:W1:Y:S01]  /*25e40*/  S2R R11, SR_CgaCtaId ;  /* 0x00000000000b7919 */ /* 0x000e620000008800 */
[----:B0-----:R-:W-:Y:S01]  /*25e50*/  MOV R10, 0x400 ;  /* 0x00000400000a7802 */ /* 0x001fe20000000f00 */
        /* <DEDUP_REMOVED lines=9> */
[----:B-----5:R-:W-:-:S05]  /*25ef0*/  R2UR UR13, R6 ;  /* 0x00000000060d72ca */ /* 0x020fca00000e0000 */
[----:B------:R-:W-:-:S04]  /*25f00*/  UIADD3 UR9, UR9, 0x30830, URZ ;  /* 0x0003083009097890 */ /* 0x000fc8000fffe03f */
[----:B------:R-:W-:Y:S02]  /*25f10*/  UIMAD UR11, UR11, 0x60, UR5 ;  /* 0x000000600b0b78a4 */ /* 0x000fe4000f8e0205 */
        /* <DEDUP_REMOVED lines=15> */
[----:B------:R0:W-:Y:S02]  /*26010*/  UTMALDG.4D [UR8], [UR4], desc[UR6] ;  /* 0x00000608040075b4 */ /* 0x0001e40008019000 */
[----:B0-----:R-:W-:Y:S01]  /*26020*/  NOP ;  /* 0x0000000000007918 */ /* 0x001fe20000000000 */
.L_x_4521:
[----:B------:R-:W2:Y:S04]  /*26030*/  LDL.LU R13, [R1+0x8] ;  /* 0x00000800010d7983 */ /* 0x000ea80000300800 */
[----:B------:R-:W3:Y:S01]  /*26040*/  LDL.LU R12, [R1+0x28] ;  /* 0x00002800010c7983 */ /* 0x000ee20000300800 */
[----:B------:R-:W-:Y:S01]  /*26050*/  MOV R10, 0x400 ;  /* 0x00000400000a7802 */ /* 0x000fe20000000f00 */
[----:B------:R-:W-:Y:S05]  /*26060*/  WARPSYNC.ALL ;  /* 0x0000000000007948 */ /* 0x000fea0003800000 */
[----:B------:R-:W0:Y:S01]  /*26070*/  S2R R11, SR_CgaCtaId ;  /* 0x00000000000b7919 */ /* 0x000e220000008800 */
[----:B------:R-:W-:-:S13]  /*26080*/  ELECT P0, URZ, PT ;  /* 0x00000000003f782f */ /* 0x000fda0003800000 */
[C---:B------:R-:W-:Y:S01]  /*26090*/  @P0 R2UR UR13, R2.reuse ;  /* 0x00000000020d02ca */ /* 0x040fe200000e0000 */
[----:B------:R-:W-:Y:S01]  /*260a0*/  UIADD3 UR4, UP0, UR38, 0x270, URZ ;  /* 0x0000027026047890 */ /* 0x000fe2000ff1e03f */
[C---:B------:R-:W-:Y:S01]  /*260b0*/  @P0 R2UR UR11, R3.reuse ;  /* 0x00000000030b02ca */ /* 0x040fe200000e0000 */
[----:B------:R-:W-:Y:S01]  /*260c0*/  UMOV UR6, 0x0 ;  /* 0x0000000000067882 */ /* 0x000fe20000000000 */
[----:B------:R-:W-:Y:S01]  /*260d0*/  UMOV UR7, 0x12f00000 ;  /* 0x12f0000000077882 */ /* 0x000fe20000000000 */
[----:B------:R-:W-:Y:S01]  /*260e0*/  UIADD3.X UR5, URZ, UR39, URZ, UP0, !UPT ;  /* 0x000000273f057290 */ /* 0x000fe200087fe43f */
[----:B------:R-:W-:Y:S01]  /*260f0*/  @P0 R2UR UR21, R2 ;  /* 0x00000000021502ca */ /* 0x000fe200000e0000 */
[----:B------:R-:W-:Y:S01]  /*26100*/  UMOV UR10, URZ ;  /* 0x0000003f000a7c82 */ /* 0x000fe20008000000 */
[----:B------:R-:W-:Y:S01]  /*26110*/  @P0 R2UR UR19, R3 ;  /* 0x00000000031302ca */ /* 0x000fe200000e0000 */
[----:B------:R-:W-:Y:S01]  /*26120*/  UMOV UR14, 0x0 ;  /* 0x00000000000e7882 */ /* 0x000fe20000000000 */
[----:B------:R-:W-:Y:S01]  /*26130*/  UMOV UR15, 0x12f00000 ;  /* 0x12f00000000f7882 */ /* 0x000fe20000000000 */
[----:B------:R-:W-:Y:S01]  /*26140*/  UMOV UR18, 0x40 ;  /* 0x0000004000127882 */ /* 0x000fe20000000000 */
[----:B------:R-:W-:Y:S01]  /*26150*/  @P0 IMAD.MOV.U32 R7, RZ, RZ, 0xc000 ;  /* 0x0000c000ff070424 */ /* 0x000fe200078e00ff */
        /* <DEDUP_REMOVED lines=10> */
[----:B------:R-:W-:Y:S01]  /*26200*/  UMOV UR17, UR9 ;  /* 0x0000000900117c82 */ /* 0x000fe20008000000 */
[----:B--2---:R-:W-:-:S02]  /*26210*/  @P0 R2UR UR12, R13 ;  /* 0x000000000d0c02ca */ /* 0x004fc400000e0000 */
[----:B------:R-:W-:Y:S01]  /*26220*/  @P0 R2UR UR20, R13 ;  /* 0x000000000d1402ca */ /* 0x000fe200000e0000 */
[----:B---3--:R-:W-:-:S05]  /*26230*/  VIADD R12, R12, 0x1 ;  /* 0x000000010c0c7836 */ /* 0x008fca0000000000 */
[----:B------:R0:W-:Y:S05]  /*26240*/  STL [R1+0x28], R12 ;  /* 0x0000280c01007387 */ /* 0x0001ea0000100800 */
[----:B------:R1:W-:Y:S02]  /*26250*/  UTMALDG.4D [UR8], [UR4], desc[UR6] ;  /* 0x00000608040075b4 */ /* 0x0003e40008019000 */
[----:B------:R0:W-:Y:S01]  /*26260*/  UTMALDG.4D [UR16], [UR4], desc[UR14] ;  /* 0x00000e10040075b4 */ /* 0x0001e20008019000 */
[----:B-1----:R-:W-:Y:S01]  /*26270*/  @P0 R2UR UR13, R2 ;  /* 0x00000000020d02ca */ /* 0x002fe200000e0000 */
[----:B------:R-:W-:Y:S01]  /*26280*/  UIADD3 UR8, UR24, 0x1a400, URZ ;  /* 0x0001a40018087890 */ /* 0x000fe2000fffe03f */
[----:B------:R-:W-:Y:S01]  /*26290*/  LEA.HI R2, R12, R12, RZ, 0x1 ;  /* 0x0000000c0c027211 */ /* 0x000fe200078f08ff */
[----:B------:R-:W-:Y:S01]  /*262a0*/  UMOV UR10, 0x80 ;  /* 0x00000080000a7882 */ /* 0x000fe20000000000 */
[----:B------:R-:W-:-:S02]  /*262b0*/  @P0 R2UR UR12, R13 ;  /* 0x000000000d0c02ca */ /* 0x000fc400000e0000 */
[----:B------:R-:W-:Y:S02]  /*262c0*/  @P0 R2UR UR11, R3 ;  /* 0x00000000030b02ca */ /* 0x000fe400000e0000 */
[----:B------:R-:W-:-:S04]  /*262d0*/  LOP3.LUT R2, R2, 0xfffffffe, RZ, 0xc0, !PT ;  /* 0xfffffffe02027812 */ /* 0x000fc800078ec0ff */
[----:B------:R-:W-:-:S04]  /*262e0*/  IADD3 R2, R12, -R2, RZ ;  /* 0x800000020c027210 */ /* 0x000fc80007ffe0ff */
[----:B------:R-:W-:-:S03]  /*262f0*/  SHF.L.U32 R2, R2, 0x1f, RZ ;  /* 0x0000001f02027819 */ /* 0x000fc600000006ff */
[----:B------:R0:W-:Y:S01]  /*26300*/  UTMALDG.4D [UR8], [UR4], desc[UR22] ;  /* 0x00001608040075b4 */ /* 0x0001e20008019000 */
[----:B------:R-:W1:Y:S02]  /*26310*/  SYNCS.PHASECHK.TRANS64.TRYWAIT P0, [R10+URZ+0x30820], R2 ;  /* 0x030820020a0075a7 */ /* 0x000e64000800017f */
[----:B01----:R-:W-:Y:S05]  /*26320*/  @!P0 BRA `(.L_x_4526) ;  /* 0x0000004000b08947 */ /* 0x003fea0003800000 */
.L_x_4660:
[----:B------:R-:W-:Y:S05]  /*26330*/  BSYNC B0 ;  /* 0x0000000000007941 */ /* 0x000fea0003800000 */
.L_x_4525:
[----:B0-----:R-:W2:Y:S04]  /*26340*/  LDL R3, [R1+0x24] ;  /* 0x0000240001037983 */ /* 0x001ea80000100800 */
[----:B------:R-:W3:Y:S01]  /*26350*/  LDL R10, [R1+0x18] ;  /* 0x00001800010a7983 */ /* 0x000ee20000100800 */
[----:B------:R-:W-:Y:S01]  /*26360*/  BSSY B0, `(.L_x_4527) ;  /* 0x000019d000007945 */ /* 0x000fe20003800000 */
[----:B--2---:R-:W-:-:S05]  /*26370*/  VIADD R7, R3, 0xfffffffe ;  /* 0xfffffffe03077836 */ /* 0x004fca0000000000 */
[----:B---3--:R-:W-:-:S13]  /*26380*/  ISETP.GE.AND P0, PT, R7, R10, PT ;  /* 0x0000000a0700720c */ /* 0x008fda0003f06270 */
[----:B------:R-:W-:Y:S05]  /*26390*/  @!P0 BRA `(.L_x_4528) ;  /* 0x0000001800648947 */ /* 0x000fea0003800000 */
[----:B------:R-:W-:Y:S01]  /*263a0*/  IMAD.MOV R13, RZ, RZ, -R3 ;  /* 0x000000ffff0d7224 */ /* 0x000fe200078e0a03 */
[----:B------:R-:W-:Y:S01]  /*263b0*/  LOP3.LUT R2, RZ, R10, RZ, 0x33, !PT ;  /* 0x0000000aff027212 */ /* 0x000fe200078e33ff */
[----:B------:R-:W-:Y:S03]  /*263c0*/  BSSY B1, `(.L_x_4529) ;  /* 0x0000089000017945 */ /* 0x000fe60003800000 */
[----:B------:R-:W-:-:S05]  /*263d0*/  VIADDMNMX R13, R13, 0x1, R2, !PT ;  /* 0x000000010d0d7846 */ /* 0x000fca0007800102 */
[----:B------:R-:W-:-:S05]  /*263e0*/  IMAD.IADD R2, R3, 0x1, R13 ;  /* 0x0000000103027824 */ /* 0x000fca00078e020d */
[----:B------:R-:W-:-:S04]  /*263f0*/  LOP3.LUT R2, R2, 0x1, RZ, 0xc0, !PT ;  /* 0x0000000102027812 */ /* 0x000fc800078ec0ff */
[----:B------:R-:W-:-:S13]  /*26400*/  ISETP.NE.U32.AND P0, PT, R2, 0x1, PT ;  /* 0x000000010200780c */ /* 0x000fda0003f05070 */
[----:B------:R-:W-:Y:S05]  /*26410*/  @P0 BRA `(.L_x_4530) ;  /* 0x00000008000c0947 */ /* 0x000fea0003800000 */
[----:B------:R-:W-:Y:S01]  /*26420*/  IADD3 R12, R17, 0x1, RZ ;  /* 0x00000001110c7810 */ /* 0x000fe20007ffe0ff */
[----:B------:R-:W-:Y:S03]  /*26430*/  BSSY B2, `(.L_x_4531) ;  /* 0x000007d000027945 */ /* 0x000fe60003800000 */
[----:B------:R-:W-:-:S04]  /*26440*/  ISETP.NE.AND P0, PT, R12, 0x2, PT ;  /* 0x000000020c00780c */ /* 0x000fc80003f05270 */
[----:B------:R-:W-:Y:S02]  /*26450*/  SEL R14, RZ, 0x1, P0 ;  /* 0x00000001ff0e7807 */ /* 0x000fe40000000000 */
[----:B------:R-:W-:Y:S02]  /*26460*/  SEL R12, R12, RZ, P0 ;  /* 0x000000ff0c0c7207 */ /* 0x000fe40000000000 */
[----:B------:R-:W-:Y:S01]  /*26470*/  LOP3.LUT R14, R19, R14, RZ, 0x3c, !PT ;  /* 0x0000000e130e7212 */ /* 0x000fe200078e3cff */
        /* <DEDUP_REMOVED lines=23> */
.L_x_4533:
[----:B0-----:R-:W0:Y:S01]  /*265f0*/  S2R R8, SR_CgaCtaId ;  /* 0x0000000000087919 */ /* 0x001e220000008800 */
[----:B------:R-:W-:-:S04]  /*26600*/  MOV R3, 0x400 ;  /* 0x0000040000037802 */ /* 0x000fc80000000f00 */
[----:B0-----:R-:W-:Y:S02]  /*26610*/  LEA R3, R8, R3, 0x18 ;  /* 0x0000000308037211 */ /* 0x001fe400078ec0ff */
[----:B------:R-:W-:-:S03]  /*26620*/  SHF.L.U32 R8, R14, 0x1f, RZ ;  /* 0x0000001f0e087819 */ /* 0x000fc600000006ff */
[----:B------:R-:W-:-:S04]  /*26630*/  IMAD R3, R12, 0x8, R3 ;  /* 0x000000080c037824 */ /* 0x000fc800078e0203 */
[----:B------:R-:W0:Y:S02]  /*26640*/  SYNCS.PHASECHK.TRANS64.TRYWAIT P0, [R3+URZ+0x30840], R8 ;  /* 0x03084008030075a7 */ /* 0x000e24000800017f */
[----:B0-----:R-:W-:Y:S05]  /*26650*/  @!P0 BRA `(.L_x_4534) ;  /* 0x0000004000048947 */ /* 0x001fea0003800000 */
.L_x_4661:
        /* <DEDUP_REMOVED lines=11> */
.L_x_4535:
[----:B------:R-:W1:Y:S01]  /*26710*/  S2R R10, SR_CgaCtaId ;  /* 0x00000000000a7919 */ /* 0x000e620000008800 */
[----:B------:R-:W-:Y:S01]  /*26720*/  MOV R9, 0x400 ;  /* 0x0000040000097802 */ /* 0x000fe20000000f00 */
        /* <DEDUP_REMOVED lines=9> */
[----:B-----5:R-:W-:Y:S01]  /*267c0*/  R2UR UR13, R2 ;  /* 0x00000000020d72ca */ /* 0x020fe200000e0000 */
[----:B------:R-:W-:Y:S01]  /*267d0*/  UMOV UR18, 0x80 ;  /* 0x0000008000127882 */ /* 0x000fe20000000000 */
[----:B0-----:R-:W-:-:S03]  /*267e0*/  SHF.L.U32 R8, R19, 0x1f, RZ ;  /* 0x0000001f13087819 */ /* 0x001fc600000006ff */
        /* <DEDUP_REMOVED lines=20> */
.L_x_4662:
        /* <DEDUP_REMOVED lines=10> */
.L_x_4537:
[----:B------:R-:W-:-:S13]  /*269d0*/  LOP3.LUT P0, RZ, R16, 0x40, RZ, 0xc0, !PT ;  /* 0x0000004010ff7812 */ /* 0x000fda000780c0ff */
[----:B------:R-:W-:Y:S05]  /*269e0*/  @P0 BRA `(.L_x_4538) ;  /* 0x0000000000040947 */ /* 0x000fea0003800000 */
[----:B------:R-:W-:Y:S01]  /*269f0*/  BPT.TRAP 0x1 ;  /* 0x000000040000795c */ /* 0x000fe20000300000 */
.L_x_4538:
[----:B------:R-:W0:Y:S01]  /*26a00*/  S2R R9, SR_CgaCtaId ;  /* 0x0000000000097919 */ /* 0x000e220000008800 */
        /* <DEDUP_REMOVED lines=10> */
[----:B------:R-:W-:Y:S01]  /*26ab0*/  R2UR UR12, R0 ;  /* 0x00000000000c72ca */ /* 0x000fe200000e0000 */
[----:B------:R-:W-:-:S06]  /*26ac0*/  IMAD.MOV.U32 R6, RZ, RZ, R2 ;  /* 0x000000ffff067224 */ /* 0x000fcc00078e0002 */
[----:B------:R-:W-:Y:S02]  /*26ad0*/  UIMAD UR11, UR11, 0x60, UR5 ;  /* 0x000000600b0b78a4 */ /* 0x000fe4000f8e0205 */
[----:B------:R-:W-:Y:S02]  /*26ae0*/  UIADD3 UR9, UR9, 0x30850, URZ ;  /* 0x0003085009097890 */ /* 0x000fe4000fffe03f */
[----:B------:R-:W-:Y:S01]  /*26af0*/  UIADD3.X UR5, URZ, UR39, URZ, UP0, !UPT ;  /* 0x000000273f057290 */ /* 0x000fe200087fe43f */
[----:B0-----:R-:W-:-:S05]  /*26b00*/  LEA R8, R9, R8, 0x18 ;  /* 0x0000000809087211 */ /* 0x001fca00078ec0ff */
[----:B------:R-:W-:-:S05]  /*26b10*/  IMAD R5, R17, 0x9000, R8 ;  /* 0x0000900011057824 */ /* 0x000fca00078e0208 */
[----:B------:R-:W-:Y:S01]  /*26b20*/  R2UR UR15, R5 ;  /* 0x00000000050f72ca */ /* 0x000fe200000e0000 */
[----:B------:R-:W-:-:S12]  /*26b30*/  IMAD.MOV.U32 R5, RZ, RZ, R7 ;  /* 0x000000ffff057224 */ /* 0x000fd800078e0007 */
        /* <DEDUP_REMOVED lines=12> */
.L_x_4532:
[----:B------:R-:W-:Y:S05]  /*26c00*/  BSYNC B2 ;  /* 0x0000000000027941 */ /* 0x000fea0003800000 */
.L_x_4531:
[----:B------:R-:W2:Y:S01]  /*26c10*/  LDL R2, [R1+0x24] ;  /* 0x0000240001027983 */ /* 0x000ea20000100800 */
[----:B------:R-:W-:Y:S01]  /*26c20*/  IMAD.MOV.U32 R19, RZ, RZ, R14 ;  /* 0x000000ffff137224 */ /* 0x000fe200078e000e */
[----:B------:R-:W-:Y:S01]  /*26c30*/  MOV R17, R12 ;  /* 0x0000000c00117202 */ /* 0x000fe20000000f00 */
[----:B--2---:R-:W-:-:S07]  /*26c40*/  VIADD R7, R2, 0xfffffffd ;  /* 0xfffffffd02077836 */ /* 0x004fce0000000000 */
.L_x_4530:
[----:B------:R-:W-:Y:S05]  /*26c50*/  BSYNC B1 ;  /* 0x0000000000017941 */ /* 0x000fea0003800000 */
.L_x_4529:
[----:B------:R-:W2:Y:S01]  /*26c60*/  LDL.LU R2, [R1+0x24] ;  /* 0x0000240001027983 */ /* 0x000ea20000300800 */
[----:B------:R-:W-:Y:S01]  /*26c70*/  VIADD R13, R13, 0xfffffffe ;  /* 0xfffffffe0d0d7836 */ /* 0x000fe20000000000 */
[----:B--2---:R-:W-:-:S04]  /*26c80*/  LOP3.LUT R2, RZ, R2, RZ, 0x33, !PT ;  /* 0x00000002ff027212 */ /* 0x004fc800078e33ff */
[----:B------:R-:W-:-:S13]  /*26c90*/  ISETP.NE.AND P0, PT, R13, R2, PT ;  /* 0x000000020d00720c */ /* 0x000fda0003f05270 */
[----:B------:R-:W-:Y:S05]  /*26ca0*/  @!P0 BRA `(.L_x_4528) ;  /* 0x0000001000208947 */ /* 0x000fea0003800000 */
[----:B------:R-:W-:-:S07]  /*26cb0*/  IMAD.MOV.U32 R13, RZ, RZ, R6 ;  /* 0x000000ffff0d7224 */ /* 0x000fce00078e0006 */
.L_x_4555:
[----:B------:R-:W-:Y:S01]  /*26cc0*/  IADD3 R8, R17, 0x1, RZ ;  /* 0x0000000111087810 */ /* 0x000fe20007ffe0ff */
[----:B------:R-:W-:Y:S05]  /*26cd0*/  YIELD ;  /* 0x0000000000007946 */ /* 0x000fea0003800000 */
[----:B------:R-:W-:Y:S01]  /*26ce0*/  ISETP.NE.AND P0, PT, R8, 0x2, PT ;  /* 0x000000020800780c */ /* 0x000fe20003f05270 */
[----:B------:R-:W-:Y:S03]  /*26cf0*/  BSSY B1, `(.L_x_4539) ;  /* 0x000007e000017945 */ /* 0x000fe60003800000 */
[----:B------:R-:W-:-:S02]  /*26d00*/  SEL R9, RZ, 0x1, P0 ;  /* 0x00000001ff097807 */ /* 0x000fc40000000000 */
[----:B------:R-:W-:Y:S02]  /*26d10*/  SEL R8, R8, RZ, P0 ;  /* 0x000000ff08087207 */ /* 0x000fe40000000000 */
[----:B------:R-:W-:Y:S01]  /*26d20*/  LOP3.LUT R9, R19, R9, RZ, 0x3c, !PT ;  /* 0x0000000913097212 */ /* 0x000fe200078e3cff */
[----:B------:R-:W-:Y:S06]  /*26d30*/  @!P6 BRA `(.L_x_4540) ;  /* 0x0000000400e4e947 */ /* 0x000fec0003800000 */
        /* <DEDUP_REMOVED lines=14> */
[--C-:B------:R-:W-:Y:S01]  /*26e20*/  SHF.R.S32.HI R3, RZ, 0x1f, R2.reuse ;  /* 0x0000001fff037819 */ /* 0x100fe20000011402 */
[----:B------:R-:W-:Y:S02]  /*26e30*/  IMAD.MOV R12, RZ, RZ, -R2 ;  /* 0x000000ffff0c7224 */ /* 0x000fe400078e0a02 */
[C---:B------:R-:W-:Y:S02]  /*26e40*/  IMAD R10, R4.reuse, UR7, R10 ;  /* 0x00000007040a7c24 */ /* 0x040fe4000f8e020a */
[----:B------:R-:W-:-:S04]  /*26e50*/  IMAD.WIDE.U32 R2, R4, UR6, R2 ;  /* 0x0000000604027c25 */ /* 0x000fc8000f8e0002 */
[----:B------:R-:W-:Y:S01]  /*26e60*/  IMAD R12, R11, R12, R7 ;  /* 0x0000000c0b0c7224 */ /* 0x000fe200078e0207 */
[----:B------:R-:W-:Y:S02]  /*26e70*/  IADD3 R3, R10, R3, RZ ;  /* 0x000000030a037210 */ /* 0x000fe40007ffe0ff */
[----:B------:R-:W-:-:S04]  /*26e80*/  LEA R10, P0, R2, UR4, 0x2 ;  /* 0x00000004020a7c11 */ /* 0x000fc8000f8010ff */
[----:B------:R-:W-:-:S05]  /*26e90*/  LEA.HI.X R11, R2, UR5, R3, 0x2, P0 ;  /* 0x00000005020b7c11 */ /* 0x000fca00080f1403 */
[----:B------:R0:W5:Y:S04]  /*26ea0*/  LDG.E R13, desc[UR8][R10.64] ;  /* 0x000000080a0d7981 */ /* 0x000168000c1e1900 */
.L_x_4541:
[----:B------:R-:W1:Y:S01]  /*26eb0*/  S2R R3, SR_CgaCtaId ;  /* 0x0000000000037919 */ /* 0x000e620000008800 */
[----:B------:R-:W-:-:S04]  /*26ec0*/  MOV R2, 0x400 ;  /* 0x0000040000027802 */ /* 0x000fc80000000f00 */
[----:B-1----:R-:W-:Y:S02]  /*26ed0*/  LEA R2, R3, R2, 0x18 ;  /* 0x0000000203027211 */ /* 0x002fe400078ec0ff */
[----:B------:R-:W-:-:S03]  /*26ee0*/  SHF.L.U32 R3, R9, 0x1f, RZ ;  /* 0x0000001f09037819 */ /* 0x000fc600000006ff */
[----:B------:R-:W-:-:S04]  /*26ef0*/  IMAD R2, R8, 0x8, R2 ;  /* 0x0000000808027824 */ /* 0x000fc800078e0202 */
[----:B------:R-:W1:Y:S02]  /*26f00*/  SYNCS.PHASECHK.TRANS64.TRYWAIT P0, [R2+URZ+0x30840], R3 ;  /* 0x03084003020075a7 */ /* 0x000e64000800017f */
[----:B-1----:R-:W-:Y:S05]  /*26f10*/  @!P0 BRA `(.L_x_4542) ;  /* 0x0000003400fc8947 */ /* 0x002fea0003800000 */
.L_x_4663:
        /* <DEDUP_REMOVED lines=11> */
.L_x_4543:
[----:B------:R-:W0:Y:S01]  /*26fd0*/  S2R R10, SR_CgaCtaId ;  /* 0x00000000000a7919 */ /* 0x000e220000008800 */
[----:B-1----:R-:W-:Y:S01]  /*26fe0*/  MOV R3, 0x400 ;  /* 0x0000040000037802 */ /* 0x002fe20000000f00 */
        /* <DEDUP_REMOVED lines=11> */
[----:B------:R-:W-:-:S03]  /*270a0*/  SHF.L.U32 R19, R19, 0x1f, RZ ;  /* 0x0000001f13137819 */ /* 0x000fc600000006ff */
[----:B------:R-:W-:-:S04]  /*270b0*/  UIADD3 UR9, UR9, 0x30830, URZ ;  /* 0x0003083009097890 */ /* 0x000fc8000fffe03f */
[----:B------:R-:W-:Y:S02]  /*270c0*/  UIMAD UR11, UR11, 0x60, UR5 ;  /* 0x000000600b0b78a4 */ /* 0x000fe4000f8e0205 */
[----:B------:R-:W-:Y:S01]  /*270d0*/  UIADD3.X UR5, URZ, UR39, URZ, UP0, !UPT ;  /* 0x000000273f057290 */ /* 0x000fe200087fe43f */
[----:B0-----:R-:W-:-:S05]  /*270e0*/  LEA R3, R10, R3, 0x18 ;  /* 0x000000030a037211 */ /* 0x001fca00078ec0ff */
        /* <DEDUP_REMOVED lines=16> */
.L_x_4664:
        /* <DEDUP_REMOVED lines=10> */
.L_x_4545:
[----:B------:R-:W-:-:S13]  /*27290*/  LOP3.LUT P0, RZ, R16, 0x40, RZ, 0xc0, !PT ;  /* 0x0000004010ff7812 */ /* 0x000fda000780c0ff */
[----:B------:R-:W-:Y:S05]  /*272a0*/  @P0 BRA `(.L_x_4546) ;  /* 0x0000000000040947 */ /* 0x000fea0003800000 */
[----:B------:R-:W-:Y:S01]  /*272b0*/  BPT.TRAP 0x1 ;  /* 0x000000040000795c */ /* 0x000fe20000300000 */
.L_x_4546:
        /* <DEDUP_REMOVED lines=12> */
[----:B------:R-:W-:-:S02]  /*27380*/  IMAD.MOV.U32 R5, RZ, RZ, R12 ;  /* 0x000000ffff057224 */ /* 0x000fc400078e000c */
[----:B------:R-:W-:-:S04]  /*27390*/  IMAD.MOV.U32 R6, RZ, RZ, R13 ;  /* 0x000000ffff067224 */ /* 0x000fc800078e000d */
        /* <DEDUP_REMOVED lines=17> */
[----:B------:R1:W-:Y:S02]  /*274b0*/  UTMALDG.4D [UR8], [UR4], desc[UR6] ;  /* 0x00000608040075b4 */ /* 0x0003e40008019000 */
[----:B-1----:R-:W-:Y:S01]  /*274c0*/  NOP ;  /* 0x0000000000007918 */ /* 0x002fe20000000000 */
.L_x_4540:
[----:B------:R-:W-:Y:S05]  /*274d0*/  BSYNC B1 ;  /* 0x0000000000017941 */ /* 0x000fea0003800000 */
.L_x_4539:
[----:B------:R-:W-:Y:S01]  /*274e0*/  VIADD R17, R8, 0x1 ;  /* 0x0000000108117836 */ /* 0x000fe20000000000 */
[----:B------:R-:W-:Y:S01]  /*274f0*/  BSSY B1, `(.L_x_4547) ;  /* 0x000007f000017945 */ /* 0x000fe20003800000 */
[----:B------:R-:W-:-:S03]  /*27500*/  IADD3 R11, R7, -0x1, RZ ;  /* 0xffffffff070b7810 */ /* 0x000fc60007ffe0ff */
[----:B------:R-:W-:-:S04]  /*27510*/  ISETP.NE.AND P0, PT, R17, 0x2, PT ;  /* 0x000000021100780c */ /* 0x000fc80003f05270 */
[----:B0-----:R-:W-:Y:S02]  /*27520*/  SEL R19, RZ, 0x1, P0 ;  /* 0x00000001ff137807 */ /* 0x001fe40000000000 */
        /* <DEDUP_REMOVED lines=26> */
.L_x_4549:
[----:B------:R-:W1:Y:S01]  /*276d0*/  S2R R3, SR_CgaCtaId ;  /* 0x0000000000037919 */ /* 0x000e620000008800 */
[----:B------:R-:W-:-:S04]  /*276e0*/  MOV R2, 0x400 ;  /* 0x0000040000027802 */ /* 0x000fc80000000f00 */
[----:B-1----:R-:W-:Y:S02]  /*276f0*/  LEA R2, R3, R2, 0x18 ;  /* 0x0000000203027211 */ /* 0x002fe400078ec0ff */
[----:B------:R-:W-:-:S03]  /*27700*/  SHF.L.U32 R3, R19, 0x1f, RZ ;  /* 0x0000001f13037819 */ /* 0x000fc600000006ff */
[----:B------:R-:W-:-:S04]  /*27710*/  IMAD R2, R17, 0x8, R2 ;  /* 0x0000000811027824 */ /* 0x000fc800078e0202 */
[----:B------:R-:W1:Y:S02]  /*27720*/  SYNCS.PHASECHK.TRANS64.TRYWAIT P0, [R2+URZ+0x30840], R3 ;  /* 0x03084003020075a7 */ /* 0x000e64000800017f */
[----:B-1----:R-:W-:Y:S05]  /*27730*/  @!P0 BRA `(.L_x_4550) ;  /* 0x00000030001c8947 */ /* 0x002fea0003800000 */
.L_x_4665:
        /* <DEDUP_REMOVED lines=11> */
.L_x_4551:
        /* <DEDUP_REMOVED lines=34> */
.L_x_4666:
        /* <DEDUP_REMOVED lines=10> */
.L_x_4553:
[----:B------:R-:W-:-:S13]  /*27ab0*/  LOP3.LUT P0, RZ, R16, 0x40, RZ, 0xc0, !PT ;  /* 0x0000004010ff7812 */ /* 0x000fda000780c0ff */
[----:B------:R-:W-:Y:S05]  /*27ac0*/  @P0 BRA `(.L_x_4554) ;  /* 0x0000000000040947 */ /* 0x000fea0003800000 */
[----:B------:R-:W-:Y:S01]  /*27ad0*/  BPT.TRAP 0x1 ;  /* 0x000000040000795c */ /* 0x000fe20000300000 */
.L_x_4554:
[----:B0-----:R-:W0:Y:S01]  /*27ae0*/  S2R R9, SR_CgaCtaId ;  /* 0x0000000000097919 */ /* 0x001e220000008800 */
        /* <DEDUP_REMOVED lines=16> */
[----:B0-----:R-:W-:-:S05]  /*27bf0*/  LEA R3, R9, R3, 0x18 ;  /* 0x0000000309037211 */ /* 0x001fca00078ec0ff */
[----:B------:R-:W-:-:S05]  /*27c00*/  IMAD R8, R8, 0x9000, R3 ;  /* 0x0000900008087824 */ /* 0x000fca00078e0203 */
[----:B------:R-:W-:-:S13]  /*27c10*/  R2UR UR15, R8 ;  /* 0x00000000080f72ca */ /* 0x000fda00000e0000 */
        /* <DEDUP_REMOVED lines=12> */
.L_x_4548:
[----:B------:R-:W-:Y:S05]  /*27ce0*/  BSYNC B1 ;  /* 0x0000000000017941 */ /* 0x000fea0003800000 */
.L_x_4547:
[----:B------:R-:W2:Y:S01]  /*27cf0*/  LDL R2, [R1+0x18] ;  /* 0x0000180001027983 */ /* 0x000ea20000100800 */
[----:B------:R-:W-:Y:S01]  /*27d00*/  VIADD R7, R7, 0xfffffffe ;  /* 0xfffffffe07077836 */ /* 0x000fe20000000000 */
[----:B--2---:R-:W-:-:S13]  /*27d10*/  ISETP.GT.AND P0, PT, R11, R2, PT ;  /* 0x000000020b00720c */ /* 0x004fda0003f04270 */
[----:B------:R-:W-:Y:S05]  /*27d20*/  @P0 BRA `(.L_x_4555) ;  /* 0xffffffec00e40947 */ /* 0x000fea000383ffff */
.L_x_4528:
[----:B------:R-:W-:Y:S05]  /*27d30*/  BSYNC B0 ;  /* 0x0000000000007941 */ /* 0x000fea0003800000 */
.L_x_4527:
[----:B------:R-:W0:Y:S01]  /*27d40*/  S2R R2, SR_TID.X ;  /* 0x0000000000027919 */ /* 0x000e220000002100 */
[----:B------:R-:W-:Y:S01]  /*27d50*/  BSSY B0, `(.L_x_4556) ;  /* 0x0000012000007945 */ /* 0x000fe20003800000 */
[----:B0-----:R-:W-:-:S04]  /*27d60*/  LOP3.LUT R2, R2, 0x1f, RZ, 0xc0, !PT ;  /* 0x0000001f02027812 */ /* 0x001fc800078ec0ff */
[----:B------:R-:W-:-:S13]  /*27d70*/  ISETP.NE.AND P0, PT, R2, RZ, PT ;  /* 0x000000ff0200720c */ /* 0x000fda0003f05270 */
[----:B------:R-:W-:Y:S05]  /*27d80*/  @P0 BRA `(.L_x_4557) ;  /* 0x0000000000380947 */ /* 0x000fea0003800000 */
[----:B------:R-:W0:Y:S01]  /*27d90*/  S2R R7, SR_LANEID ;  /* 0x0000000000077919 */ /* 0x000e220000000000 */
[----:B------:R-:W-:Y:S01]  /*27da0*/  VOTEU.ANY UR4, UPT, PT ;  /* 0x0000000000047886 */ /* 0x000fe200038e0100 */
[----:B------:R-:W1:Y:S01]  /*27db0*/  LDC.64 R2, c[0x0][0xc38] ;  /* 0x00030e00ff027b82 */ /* 0x000e620000000a00 */
[----:B------:R-:W0:Y:S01]  /*27dc0*/  FLO.U32 R4, UR4 ;  /* 0x0000000400047d00 */ /* 0x000e2200080e0000 */
[----:B------:R-:W-:Y:S01]  /*27dd0*/  ULDC.64 UR6, c[0x0][0x208] ;  /* 0x0000820000067ab9 */ /* 0x000fe20000000a00 */
[----:B0-----:R-:W-:-:S06]  /*27de0*/  ISETP.EQ.U32.AND P0, PT, R4, R7, PT ;  /* 0x000000070400720c */ /* 0x001fcc0003f02070 */
[----:B------:R-:W1:Y:S07]  /*27df0*/  POPC R7, UR4 ;  /* 0x0000000400077d09 */ /* 0x000e6e0008000000 */
[----:B-1----:R-:W2:Y:S01]  /*27e00*/  @P0 ATOMG.E.ADD.STRONG.GPU PT, R3, desc[UR6][R2.64], R7 ;  /* 0x00000007020309a8 */ /* 0x002ea200081ee1c6 */
[----:B------:R-:W0:Y:S02]  /*27e10*/  S2R R8, SR_LTMASK ;  /* 0x0000000000087919 */ /* 0x000e240000003900 */
[----:B0-----:R-:W-:-:S04]  /*27e20*/  LOP3.LUT R8, R8, UR4, RZ, 0xc0, !PT ;  /* 0x0000000408087c12 */ /* 0x001fc8000f8ec0ff */
[----:B------:R-:W0:Y:S01]  /*27e30*/  POPC R9, R8 ;  /* 0x0000000800097309 */ /* 0x000e220000000000 */
[----:B--2---:R-:W0:Y:S02]  /*27e40*/  SHFL.IDX PT, R4, R3, R4, 0x1f ;  /* 0x00001f0403047589 */ /* 0x004e2400000e0000 */
[----:B0-----:R-:W-:-:S05]  /*27e50*/  IADD3 R2, R4, UR36, R9 ;  /* 0x0000002404027c10 */ /* 0x001fca000fffe009 */
[----:B------:R0:W-:Y:S02]  /*27e60*/  STL [R1], R2 ;  /* 0x0000000201007387 */ /* 0x0001e40000100800 */
.L_x_4557:
[----:B------:R-:W-:Y:S05]  /*27e70*/  BSYNC B0 ;  /* 0x0000000000007941 */ /* 0x000fea0003800000 */
.L_x_4556:
[----:B------:R-:W-:Y:S04]  /*27e80*/  BSSY B0, `(.L_x_4558) ;  /* 0x0000035000007945 */ /* 0x000fe80003800000 */
[----:B------:R-:W-:Y:S05]  /*27e90*/  @!P6 BRA `(.L_x_4559) ;  /* 0x0000000000cce947 */ /* 0x000fea0003800000 */
[----:B------:R-:W1:Y:S01]  /*27ea0*/  S2R R3, SR_CgaCtaId ;  /* 0x0000000000037919 */ /* 0x000e620000008800 */
[----:B0-----:R-:W-:-:S04]  /*27eb0*/  MOV R2, 0x400 ;  /* 0x0000040000027802 */ /* 0x001fc80000000f00 */
[----:B-1----:R-:W-:-:S04]  /*27ec0*/  LEA R2, R3, R2, 0x18 ;  /* 0x0000000203027211 */ /* 0x002fc800078ec0ff */
[----:B------:R-:W-:Y:S02]  /*27ed0*/  LEA R3, R17, R2, 0x3 ;  /* 0x0000000211037211 */ /* 0x000fe400078e18ff */
[----:B------:R-:W-:-:S04]  /*27ee0*/  SHF.L.U32 R2, R19, 0x1f, RZ ;  /* 0x0000001f13027819 */ /* 0x000fc800000006ff */
[----:B------:R-:W0:Y:S02]  /*27ef0*/  SYNCS.PHASECHK.TRANS64.TRYWAIT P0, [R3+URZ+0x30860], R2 ;  /* 0x03086002030075a7 */ /* 0x000e24000800017f */
[----:B0-----:R-:W-:Y:S05]  /*27f00*/  @!P0 BRA `(.L_x_4560) ;  /* 0x0000002800508947 */ /* 0x001fea0003800000 */
.L_x_4667:
        /* <DEDUP_REMOVED lines=10> */
.L_x_4561:
[----:B------:R-:W-:-:S13]  /*27fb0*/  LOP3.LUT P0, RZ, R16, 0x40, RZ, 0xc0, !PT ;  /* 0x0000004010ff7812 */ /* 0x000fda000780c0ff */
[----:B------:R-:W-:Y:S05]  /*27fc0*/  @P0 BRA `(.L_x_4562) ;  /* 0x0000000000040947 */ /* 0x000fea0003800000 */
[----:B------:R-:W-:Y:S01]  /*27fd0*/  BPT.TRAP 0x1 ;  /* 0x000000040000795c */ /* 0x000fe20000300000 */
.L_x_4562:
        /* <DEDUP_REMOVED lines=11> */
[----:B------:R-:W-:-:S07]  /*28090*/  R2UR UR13, R6 ;  /* 0x00000000060d72ca */ /* 0x000fce00000e0000 */
        /* <DEDUP_REMOVED lines=18> */
[----:B-1----:R-:W-:Y:S01]  /*281c0*/  NOP ;  /* 0x0000000000007918 */ /* 0x002fe20000000000 */
.L_x_4559:
[----:B------:R-:W-:Y:S05]  /*281d0*/  BSYNC B0 ;  /* 0x0000000000007941 */ /* 0x000fea0003800000 */
.L_x_4558:
[----:B------:R-:W-:-:S05]  /*281e0*/  VIADD R17, R17, 0x1 ;  /* 0x0000000111117836 */ /* 0x000fca0000000000 */
[----:B------:R-:W-:-:S04]  /*281f0*/  ISETP.NE.AND P0, PT, R17, 0x2, PT ;  /* 0x000000021100780c */ /* 0x000fc80003f05270 */
[----:B------:R-:W-:Y:S02]  /*28200*/  SEL R0, RZ, 0x1, P0 ;  /* 0x00000001ff007807 */ /* 0x000fe40000000000 */
[----:B------:R-:W-:Y:S02]  /*28210*/  SEL R17, R17, RZ, P0 ;  /* 0x000000ff11117207 */ /* 0x000fe40000000000 */
[----:B------:R-:W-:-:S07]  /*28220*/  LOP3.LUT R19, R19, R0, RZ, 0x3c, !PT ;  /* 0x0000000013137212 */ /* 0x000fce00078e3cff */
.L_x_4512:
[----:B------:R-:W-:Y:S05]  /*28230*/  BSYNC B6 ;  /* 0x0000000000067941 */ /* 0x000fea0003800000 */
.L_x_4510:
[----:B------:R-:W-:-:S03]  /*28240*/  UMOV UR4, 0xffffffff ;  /* 0xffffffff00047882 */ /* 0x000fc60000000000 */
[----:B------:R-:W-:Y:S05]  /*28250*/  BRA.DIV UR4, `(.L_x_4563) ;  /* 0x0000002604907947 */ /* 0x000fea000b800000 */
[----:B---3--:R-:W3:Y:S04]  /*28260*/  LDL.LU R0, [R1] ;  /* 0x0000000001007983 */ /* 0x008ee80000300800 */
[----:B---3--:R3:W4:Y:S04]  /*28270*/  SHFL.IDX PT, R5, R0, RZ, 0x1f ;  /* 0x00001fff00057589 */ /* 0x00872800000e0000 */
[----:B01----:R3:W0:Y:S02]  /*28280*/  SHFL.IDX PT, R7, R0, 0x1, 0x1f ;  /* 0x00201f0000077f89 */ /* 0x00362400000e0000 */
.L_x_4671:
[----:B---3--:R-:W3:Y:S01]  /*28290*/  LDL R0, [R1+0xc] ;  /* 0x00000c0001007983 */ /* 0x008ee20000100800 */
[----:B------:R-:W-:Y:S01]  /*282a0*/  ULDC UR4, c[0x0][0xc14] ;  /* 0x0003050000047ab9 */ /* 0x000fe20000000800 */
[----:B------:R-:W-:Y:S01]  /*282b0*/  BSSY B0, `(.L_x_4564) ;  /* 0x000000d000007945 */ /* 0x000fe20003800000 */
[----:B------:R-:W-:Y:S01]  /*282c0*/  IMAD.MOV.U32 R4, RZ, RZ, RZ ;  /* 0x000000ffff047224 */ /* 0x000fe200078e00ff */
[----:B------:R-:W1:Y:S02]  /*282d0*/  S2R R10, SR_TID.X ;  /* 0x00000000000a7919 */ /* 0x000e640000002100 */
[----:B-1----:R-:W-:-:S04]  /*282e0*/  LOP3.LUT R10, R10, 0x1f, RZ, 0xc0, !PT ;  /* 0x0000001f0a0a7812 */ /* 0x002fc800078ec0ff */
[C---:B------:R-:W-:Y:S01]  /*282f0*/  ISETP.NE.AND P0, PT, R10.reuse, 0x1f, PT ;  /* 0x0000001f0a00780c */ /* 0x040fe20003f05270 */
[----:B---3--:R-:W-:Y:S01]  /*28300*/  IMAD.IADD R9, R10, 0x1, R0 ;  /* 0x000000010a097824 */ /* 0x008fe200078e0200 */
[----:B------:R-:W-:-:S04]  /*28310*/  MOV R0, UR4 ;  /* 0x0000000400007c02 */ /* 0x000fc80008000f00 */
[----:B------:R-:W-:-:S13]  /*28320*/  ISETP.GE.OR P0, PT, R9, R0, !P0 ;  /* 0x000000000900720c */ /* 0x000fda0004706670 */
[----:B------:R-:W-:Y:S05]  /*28330*/  @P0 BRA `(.L_x_4565) ;  /* 0x0000000000100947 */ /* 0x000fea0003800000 */
[----:B------:R-:W1:Y:S01]  /*28340*/  LDC.64 R2, c[0x0][0xc58] ;  /* 0x00031600ff027b82 */ /* 0x000e620000000a00 */
[----:B------:R-:W-:Y:S01]  /*28350*/  ULDC.64 UR4, c[0x0][0x208] ;  /* 0x0000820000047ab9 */ /* 0x000fe20000000a00 */
[----:B-1----:R-:W-:-:S05]  /*28360*/  IMAD.WIDE R2, R9, 0x4, R2 ;  /* 0x0000000409027825 */ /* 0x002fca00078e0202 */
[----:B------:R1:W5:Y:S02]  /*28370*/  LDG.E R4, desc[UR4][R2.64] ;  /* 0x0000000402047981 */ /* 0x000364000c1e1900 */
.L_x_4565:
[----:B------:R-:W-:Y:S05]  /*28380*/  BSYNC B0 ;  /* 0x0000000000007941 */ /* 0x000fea0003800000 */
.L_x_4564:
[----:B------:R-:W-:-:S03]  /*28390*/  UMOV UR4, 0xffffffff ;  /* 0xffffffff00047882 */ /* 0x000fc60000000000 */
[----:B------:R-:W-:Y:S05]  /*283a0*/  BRA.DIV UR4, `(.L_x_4566) ;  /* 0x00000026048c7947 */ /* 0x000fea000b800000 */
[----:B-----5:R-:W3:Y:S01]  /*283b0*/  SHFL.UP PT, R14, R4, 0x1, RZ ;  /* 0x04200000040e7989 */ /* 0x020ee200000e00ff */
[C---:B------:R-:W-:Y:S02]  /*283c0*/  ISETP.NE.AND P0, PT, R10.reuse, RZ, PT ;  /* 0x000000ff0a00720c */ /* 0x040fe40003f05270 */
[----:B------:R-:W-:Y:S02]  /*283d0*/  ISETP.GE.U32.AND P1, PT, R10, 0x2, PT ;  /* 0x000000020a00780c */ /* 0x000fe40003f26070 */
[----:B---3--:R-:W-:Y:S02]  /*283e0*/  SEL R13, R14, RZ, P0 ;  /* 0x000000ff0e0d7207 */ /* 0x008fe40000000000 */
[----:B------:R-:W-:-:S03]  /*283f0*/  ISETP.GE.U32.AND P0, PT, R10, 0x4, PT ;  /* 0x000000040a00780c */ /* 0x000fc60003f06070 */
[----:B------:R-:W-:-:S05]  /*28400*/  IMAD.IADD R13, R4, 0x1, R13 ;  /* 0x00000001040d7824 */ /* 0x000fca00078e020d */
[----:B------:R-:W3:Y:S02]  /*28410*/  SHFL.UP PT, R14, R13, 0x2, RZ ;  /* 0x044000000d0e7989 */ /* 0x000ee400000e00ff */
[----:B---3--:R-:W-:Y:S02]  /*28420*/  SEL R14, R14, RZ, P1 ;  /* 0x000000ff0e0e7207 */ /* 0x008fe40000800000 */
[----:B------:R-:W-:-:S03]  /*28430*/  ISETP.GE.U32.AND P1, PT, R10, 0x8, PT ;  /* 0x000000080a00780c */ /* 0x000fc60003f26070 */
[----:B-1----:R-:W-:-:S05]  /*28440*/  IMAD.IADD R3, R13, 0x1, R14 ;  /* 0x000000010d037824 */ /* 0x002fca00078e020e */
[----:B------:R-:W2:Y:S02]  /*28450*/  SHFL.UP PT, R14, R3, 0x4, RZ ;  /* 0x04800000030e7989 */ /* 0x000ea400000e00ff */
[----:B--2---:R-:W-:Y:S02]  /*28460*/  SEL R6, R14, RZ, P0 ;  /* 0x000000ff0e067207 */ /* 0x004fe40000000000 */
[----:B------:R-:W-:Y:S02]  /*28470*/  ISETP.GE.U32.AND P0, PT, R10, 0x10, PT ;  /* 0x000000100a00780c */ /* 0x000fe40003f06070 */
[----:B------:R-:W-:-:S05]  /*28480*/  IADD3 R6, R3, R6, RZ ;  /* 0x0000000603067210 */ /* 0x000fca0007ffe0ff */
[----:B------:R-:W1:Y:S02]  /*28490*/  SHFL.UP PT, R14, R6, 0x8, RZ ;  /* 0x05000000060e7989 */ /* 0x000e6400000e00ff */
[----:B-1----:R-:W-:-:S05]  /*284a0*/  SEL R9, R14, RZ, P1 ;  /* 0x000000ff0e097207 */ /* 0x002fca0000800000 */
[----:B------:R-:W-:-:S05]  /*284b0*/  IMAD.IADD R8, R6, 0x1, R9 ;  /* 0x0000000106087824 */ /* 0x000fca00078e0209 */
[----:B------:R-:W1:Y:S02]  /*284c0*/  SHFL.UP PT, R14, R8, 0x10, RZ ;  /* 0x06000000080e7989 */ /* 0x000e6400000e00ff */
[----:B-1----:R-:W-:-:S05]  /*284d0*/  SEL R9, R14, RZ, P0 ;  /* 0x000000ff0e097207 */ /* 0x002fca0000000000 */
[----:B------:R-:W-:-:S05]  /*284e0*/  IMAD.IADD R2, R8, 0x1, R9 ;  /* 0x0000000108027824 */ /* 0x000fca00078e0209 */
[----:B------:R1:W2:Y:S02]  /*284f0*/  SHFL.IDX PT, R14, R2, 0x1f, 0x1f ;  /* 0x03e01f00020e7f89 */ /* 0x0002a400000e0000 */
.L_x_4679:
[----:B------:R-:W-:Y:S02]  /*28500*/  ULDC UR4, c[0x0][0xc10] ;  /* 0x0003040000047ab9 */ /* 0x000fe40000000800 */
[----:B------:R-:W-:-:S04]  /*28510*/  IMAD.U32 R6, RZ, RZ, UR4 ;  /* 0x00000004ff067e24 */ /* 0x000fc8000f8e00ff */
[----:B--2---:R-:W-:-:S05]  /*28520*/  IMAD R14, R14, R6, RZ ;  /* 0x000000060e0e7224 */ /* 0x004fca00078e02ff */
[----:B0-----:R-:W-:-:S04]  /*28530*/  IADD3 R7, R7, R14, RZ ;  /* 0x0000000e07077210 */ /* 0x001fc80007ffe0ff */
[----:B----4-:R-:W-:-:S13]  /*28540*/  ISETP.GT.AND P0, PT, R7, R5, PT ;  /* 0x000000050700720c */ /* 0x010fda0003f04270 */
[----:B------:R-:W-:Y:S05]  /*28550*/  @P0 BRA `(.L_x_4567) ;  /* 0x0000000000c40947 */ /* 0x000fea0003800000 */
[----:B------:R-:W0:Y:S02]  /*28560*/  LDC R0, c[0x0][0xc14] ;  /* 0x00030500ff007b82 */ /* 0x000e240000000800 */
.L_x_4572:
[----:B01----:R-:W2:Y:S02]  /*28570*/  LDL.LU R2, [R1+0xc] ;  /* 0x00000c0001027983 */ /* 0x003ea40000300800 */
[----:B--2---:R-:W-:-:S05]  /*28580*/  VIADD R3, R2, 0x1f ;  /* 0x0000001f02037836 */ /* 0x004fca0000000000 */
[----:B0-----:R-:W-:-:S13]  /*28590*/  ISETP.GE.AND P0, PT, R3, R0, PT ;  /* 0x000000000300720c */ /* 0x001fda0003f06270 */
[----:B------:R-:W-:Y:S05]  /*285a0*/  @P0 BRA `(.L_x_4568) ;  /* 0x0000000800100947 */ /* 0x000fea0003800000 */
[----:B------:R-:W0:Y:S01]  /*285b0*/  S2R R10, SR_TID.X ;  /* 0x00000000000a7919 */ /* 0x000e220000002100 */
[----:B------:R-:W-:Y:S01]  /*285c0*/  IMAD.MOV.U32 R2, RZ, RZ, R3 ;  /* 0x000000ffff027224 */ /* 0x000fe200078e0003 */
[----:B------:R-:W-:Y:S01]  /*285d0*/  BSSY B0, `(.L_x_4569) ;  /* 0x000000c000007945 */ /* 0x000fe20003800000 */
[----:B------:R-:W-:-:S03]  /*285e0*/  MOV R4, RZ ;  /* 0x000000ff00047202 */ /* 0x000fc60000000f00 */
[----:B------:R1:W-:Y:S01]  /*285f0*/  STL [R1+0xc], R2 ;  /* 0x00000c0201007387 */ /* 0x0003e20000100800 */
[----:B0-----:R-:W-:-:S04]  /*28600*/  LOP3.LUT R10, R10, 0x1f, RZ, 0xc0, !PT ;  /* 0x0000001f0a0a7812 */ /* 0x001fc800078ec0ff */
[C---:B------:R-:W-:Y:S01]  /*28610*/  ISETP.NE.AND P1, PT, R10.reuse, 0x1f, PT ;  /* 0x0000001f0a00780c */ /* 0x040fe20003f25270 */
[----:B------:R-:W-:-:S05]  /*28620*/  IMAD.IADD R9, R10, 0x1, R2 ;  /* 0x000000010a097824 */ /* 0x000fca00078e0202 */
[----:B------:R-:W-:-:S13]  /*28630*/  ISETP.GE.OR P0, PT, R9, R0, !P1 ;  /* 0x000000000900720c */ /* 0x000fda0004f06670 */
[----:B-1----:R-:W-:Y:S05]  /*28640*/  @P0 BRA `(.L_x_4570) ;  /* 0x0000000000100947 */ /* 0x002fea0003800000 */
[----:B------:R-:W0:Y:S01]  /*28650*/  LDC.64 R2, c[0x0][0xc58] ;  /* 0x00031600ff027b82 */ /* 0x000e220000000a00 */
[----:B------:R-:W-:Y:S01]  /*28660*/  ULDC.64 UR4, c[0x0][0x208] ;  /* 0x0000820000047ab9 */ /* 0x000fe20000000a00 */
[----:B0-----:R-:W-:-:S05]  /*28670*/  IMAD.WIDE R2, R9, 0x4, R2 ;  /* 0x0000000409027825 */ /* 0x001fca00078e0202 */
[----:B------:R0:W5:Y:S02]  /*28680*/  LDG.E R4, desc[UR4][R2.64] ;  /* 0x0000000402047981 */ /* 0x000164000c1e1900 */
.L_x_4570:
[----:B------:R-:W-:Y:S05]  /*28690*/  BSYNC B0 ;  /* 0x0000000000007941 */ /* 0x000fea0003800000 */
.L_x_4569:
        /* <DEDUP_REMOVED lines=23> */
.L_x_4687:
[----:B------:R-:W-:Y:S02]  /*28810*/  ULDC UR4, c[0x0][0xc10] ;  /* 0x0003040000047ab9 */ /* 0x000fe40000000800 */
[----:B------:R-:W-:-:S04]  /*28820*/  IMAD.U32 R6, RZ, RZ, UR4 ;  /* 0x00000004ff067e24 */ /* 0x000fc8000f8e00ff */
[----:B-1----:R-:W-:-:S04]  /*28830*/  IMAD R14, R14, R6, RZ ;  /* 0x000000060e0e7224 */ /* 0x002fc800078e02ff */
[----:B------:R-:W-:-:S05]  /*28840*/  IMAD.IADD R7, R14, 0x1, R7 ;  /* 0x000000010e077824 */ /* 0x000fca00078e0207 */
[----:B------:R-:W-:-:S13]  /*28850*/  ISETP.GT.AND P0, PT, R7, R5, PT ;  /* 0x000000050700720c */ /* 0x000fda0003f04270 */
[----:B------:R-:W-:Y:S05]  /*28860*/  @!P0 BRA `(.L_x_4572) ;  /* 0xfffffffc00408947 */ /* 0x000fea000383ffff */
.L_x_4567:
[----:B------:R-:W-:Y:S01]  /*28870*/  IADD3 R7, -R14, R7, RZ ;  /* 0x000000070e077210 */ /* 0x000fe20007ffe1ff */
[----:B------:R-:W-:-:S04]  /*28880*/  UMOV UR4, 0xffffffff ;  /* 0xffffffff00047882 */ /* 0x000fc80000000000 */
[----:B------:R-:W-:-:S05]  /*28890*/  IMAD R8, R2, R6, R7 ;  /* 0x0000000602087224 */ /* 0x000fca00078e0207 */
[----:B------:R-:W-:Y:S01]  /*288a0*/  ISETP.GT.AND P6, PT, R8, R5, PT ;  /* 0x000000050800720c */ /* 0x000fe20003fc4270 */
[----:B------:R-:W-:-:S12]  /*288b0*/  BRA.DIV UR4, `(.L_x_4573) ;  /* 0x0000002604e87947 */ /* 0x000fd8000b800000 */
[----:B------:R-:W-:-:S04]  /*288c0*/  VOTE.ANY R3, PT, !P6 ;  /* 0x0000000000037806 */ /* 0x000fc800070e0100 */
[----:B------:R-:W2:Y:S02]  /*288d0*/  POPC R8, R3 ;  /* 0x0000000300087309 */ /* 0x000ea40000000000 */
[----:B--2---:R2:W3:Y:S02]  /*288e0*/  SHFL.IDX PT, R4, R4, R8, 0x1f ;  /* 0x00001f0804047589 */ /* 0x0044e400000e0000 */
.L_x_4691:
[----:B------:R-:W-:Y:S01]  /*288f0*/  ISETP.NE.AND P0, PT, R3, RZ, PT ;  /* 0x000000ff0300720c */ /* 0x000fe20003f05270 */
[----:B------:R-:W-:-:S12]  /*28900*/  IMAD.MOV.U32 R9, RZ, RZ, RZ ;  /* 0x000000ffff097224 */ /* 0x000fd800078e00ff */
[----:B------:R-:W-:Y:S05]  /*28910*/  @!P0 BRA `(.L_x_4574) ;  /* 0x0000000000108947 */ /* 0x000fea0003800000 */
[----:B------:R-:W-:Y:S01]  /*28920*/  UMOV UR4, 0xffffffff ;  /* 0xffffffff00047882 */ /* 0x000fe20000000000 */
[----:B------:R-:W-:Y:S02]  /*28930*/  VIADD R12, R8, 0xffffffff ;  /* 0xffffffff080c7836 */ /* 0x000fe40000000000 */
[----:B------:R-:W-:Y:S05]  /*28940*/  BRA.DIV UR4, `(.L_x_4575) ;  /* 0x0000002a040c7947 */ /* 0x000fea000b800000 */
[----:B------:R4:W0:Y:S02]  /*28950*/  SHFL.IDX PT, R9, R2, R12, 0x1f ;  /* 0x00001f0c02097589 */ /* 0x00082400000e0000 */
.L_x_4574:
[----:B------:R-:W5:Y:S01]  /*28960*/  LDL.LU R10, [R1+0xc] ;  /* 0x00000c00010a7983 */ /* 0x000f620000300800 */
[----:B01--4-:R-:W0:Y:S01]  /*28970*/  LDC.64 R2, c[0x0][0xc68] ;  /* 0x00031a00ff027b82 */ /* 0x013e220000000a00 */
[----:B------:R-:W-:Y:S01]  /*28980*/  ULDC.64 UR4, c[0x0][0x208] ;  /* 0x0000820000047ab9 */ /* 0x000fe20000000a00 */
[----:B-----5:R-:W-:-:S04]  /*28990*/  IMAD.IADD R10, R8, 0x1, R10 ;  /* 0x00000001080a7824 */ /* 0x020fc800078e020a */
[----:B0-----:R-:W-:Y:S01]  /*289a0*/  IMAD.WIDE R2, R10, 0x4, R2 ;  /* 0x000000040a027825 */ /* 0x001fe200078e0202 */
[----:B------:R0:W-:Y:S04]  /*289b0*/  STL [R1+0xc], R10 ;  /* 0x00000c0a01007387 */ /* 0x0001e80000100800 */
[----:B------:R-:W2:Y:S01]  /*289c0*/  LDG.E R11, desc[UR4][R2.64] ;  /* 0x00000004020b7981 */ /* 0x000ea2000c1e1900 */
[----:B------:R-:W-:-:S04]  /*289d0*/  IMAD R7, R9, R6, R7 ;  /* 0x0000000609077224 */ /* 0x000fc800078e0207 */
[----:B------:R-:W-:Y:S01]  /*289e0*/  IMAD.IADD R5, R5, 0x1, -R7 ;  /* 0x0000000105057824 */ /* 0x000fe200078e0a07 */
[----:B------:R1:W-:Y:S01]  /*289f0*/  STL [R1], R7 ;  /* 0x0000000701007387 */ /* 0x0003e20000100800 */
[----:B--23--:R-:W-:-:S05]  /*28a00*/  IMAD R8, R4, R11, RZ ;  /* 0x0000000b04087224 */ /* 0x00cfca00078e02ff */
[----:B0-----:R-:W-:-:S04]  /*28a10*/  IABS R10, R8 ;  /* 0x00000008000a7213 */ /* 0x001fc80000000000 */
        /* <DEDUP_REMOVED lines=19> */
[----:B------:R-:W-:-:S04]  /*28b50*/  ISETP.GE.AND P0, PT, R3, RZ, PT ;  /* 0x000000ff0300720c */ /* 0x000fc80003f06270 */
[----:B------:R-:W-:-:S09]  /*28b60*/  MOV R2, R12 ;  /* 0x0000000c00027202 */ /* 0x000fd20000000f00 */
[----:B------:R-:W-:Y:S01]  /*28b70*/  @!P0 IMAD.MOV R2, RZ, RZ, -R2 ;  /* 0x000000ffff028224 */ /* 0x000fe200078e0a02 */
[----:B------:R-:W-:-:S13]  /*28b80*/  ISETP.NE.AND P0, PT, R8, RZ, PT ;  /* 0x000000ff0800720c */ /* 0x000fda0003f05270 */
[----:B------:R-:W-:-:S05]  /*28b90*/  @!P0 LOP3.LUT R2, RZ, R8, RZ, 0x33, !PT ;  /* 0x00000008ff028212 */ /* 0x000fca00078e33ff */
[----:B-1----:R-:W-:Y:S01]  /*28ba0*/  IMAD R7, R11, R2, RZ ;  /* 0x000000020b077224 */ /* 0x002fe200078e02ff */
[----:B------:R-:W-:-:S03]  /*28bb0*/  IADD3 R2, -R2, RZ, RZ ;  /* 0x000000ff02027210 */ /* 0x000fc60007ffe1ff */
[----:B------:R-:W-:Y:S02]  /*28bc0*/  IMAD.MOV R3, RZ, RZ, -R7 ;  /* 0x000000ffff037224 */ /* 0x000fe400078e0a07 */
[----:B------:R-:W-:Y:S02]  /*28bd0*/  IMAD R8, R8, R2, R5 ;  /* 0x0000000208087224 */ /* 0x000fe400078e0205 */
[----:B------:R-:W-:Y:S01]  /*28be0*/  IMAD.MOV.U32 R2, RZ, RZ, RZ ;  /* 0x000000ffff027224 */ /* 0x000fe200078e00ff */
[----:B------:R-:W-:Y:S02]  /*28bf0*/  VIADDMNMX R11, R3, R6, R11, PT ;  /* 0x00000006030b7246 */ /* 0x000fe4000380010b */
[----:B------:R-:W-:Y:S02]  /*28c00*/  IADD3 R7, R8, R7, RZ ;  /* 0x0000000708077210 */ /* 0x000fe40007ffe0ff */
[----:B------:R-:W-:-:S04]  /*28c10*/  IABS R6, R11 ;  /* 0x0000000b00067213 */ /* 0x000fc80000000000 */
[----:B------:R-:W0:Y:S08]  /*28c20*/  I2F.RP R9, R6 ;  /* 0x0000000600097306 */ /* 0x000e300000209400 */
[----:B0-----:R-:W0:Y:S02]  /*28c30*/  MUFU.RCP R9, R9 ;  /* 0x0000000900097308 */ /* 0x001e240000001000 */
[----:B0-----:R-:W-:-:S06]  /*28c40*/  VIADD R10, R9, 0xffffffe ;  /* 0x0ffffffe090a7836 */ /* 0x001fcc0000000000 */
[----:B------:R-:W0:Y:S02]  /*28c50*/  F2I.FTZ.U32.TRUNC.NTZ R3, R10 ;  /* 0x0000000a00037305 */ /* 0x000e24000021f000 */
[----:B0-----:R-:W-:-:S04]  /*28c60*/  IMAD.MOV R5, RZ, RZ, -R3 ;  /* 0x000000ffff057224 */ /* 0x001fc800078e0a03 */
[----:B------:R-:W-:-:S04]  /*28c70*/  IMAD R5, R5, R6, RZ ;  /* 0x0000000605057224 */ /* 0x000fc800078e02ff */
        /* <DEDUP_REMOVED lines=20> */
[----:B------:R0:W-:Y:S04]  /*28dc0*/  STL [R1+0x8], R5 ;  /* 0x0000080501007387 */ /* 0x0001e80000100800 */
[----:B------:R0:W-:Y:S01]  /*28dd0*/  STL [R1+0x4], R2 ;  /* 0x0000040201007387 */ /* 0x0001e20000100800 */
[----:B------:R-:W-:Y:S05]  /*28de0*/  BRA `(.L_x_4576) ;  /* 0x0000000000287947 */ /* 0x000fea0003800000 */
.L_x_4568:
[----:B------:R-:W-:Y:S01]  /*28df0*/  UMOV UR4, URZ ;  /* 0x0000003f00047c82 */ /* 0x000fe20008000000 */
[----:B------:R-:W-:Y:S01]  /*28e00*/  ULDC UR6, c[0x0][0xc14] ;  /* 0x0003050000067ab9 */ /* 0x000fe20000000800 */
[----:B------:R-:W-:Y:S01]  /*28e10*/  UMOV UR5, URZ ;  /* 0x0000003f00057c82 */ /* 0x000fe20008000000 */
[----:B------:R-:W-:Y:S01]  /*28e20*/  IMAD.U32 R4, RZ, RZ, UR4 ;  /* 0x00000004ff047e24 */ /* 0x000fe2000f8e00ff */
[----:B------:R-:W-:Y:S01]  /*28e30*/  MOV R3, UR5 ;  /* 0x0000000500037c02 */ /* 0x000fe20008000f00 */
[----:B------:R-:W-:Y:S01]  /*28e40*/  IMAD.U32 R2, RZ, RZ, UR6 ;  /* 0x00000006ff027e24 */ /* 0x000fe2000f8e00ff */
[----:B------:R1:W-:Y:S04]  /*28e50*/  STL [R1], R5 ;  /* 0x0000000501007387 */ /* 0x0003e80000100800 */
[----:B------:R1:W-:Y:S04]  /*28e60*/  STL [R1+0x4], R4 ;  /* 0x0000040401007387 */ /* 0x0003e80000100800 */
[----:B------:R1:W-:Y:S04]  /*28e70*/  STL [R1+0xc], R2 ;  /* 0x00000c0201007387 */ /* 0x0003e80000100800 */
[----:B------:R1:W-:Y:S02]  /*28e80*/  STL [R1+0x8], R3 ;  /* 0x0000080301007387 */ /* 0x0003e40000100800 */
.L_x_4576:
[----:B01----:R-:W2:Y:S04]  /*28e90*/  LDL.64 R4, [R1] ;  /* 0x0000000001047983 */ /* 0x003ea80000100a00 */
[----:B------:R-:W2:Y:S01]  /*28ea0*/  LDL.64 R6, [R1+0x8] ;  /* 0x0000080001067983 */ /* 0x000ea20000100a00 */
[----:B------:R-:W0:Y:S01]  /*28eb0*/  S2R R2, SR_TID.X ;  /* 0x0000000000027919 */ /* 0x000e220000002100 */
[----:B------:R-:W-:Y:S05]  /*28ec0*/  WARPSYNC.ALL ;  /* 0x0000000000007948 */ /* 0x000fea0003800000 */
[----:B0-----:R-:W-:Y:S01]  /*28ed0*/  LOP3.LUT R2, R2, 0x1f, RZ, 0xc0, !PT ;  /* 0x0000001f02027812 */ /* 0x001fe200078ec0ff */
[----:B------:R-:W-:Y:S03]  /*28ee0*/  BAR.SYNC.DEFER_BLOCKING 0x4, 0x120 ;  /* 0x0104800000007b1d */ /* 0x000fe60000010000 */
[----:B------:R-:W-:-:S13]  /*28ef0*/  ISETP.NE.AND P0, PT, R2, RZ, PT ;  /* 0x000000ff0200720c */ /* 0x000fda0003f05270 */
[----:B------:R-:W0:Y:S01]  /*28f00*/  @!P0 S2R R3, SR_CgaCtaId ;  /* 0x0000000000038919 */ /* 0x000e220000008800 */
[----:B------:R-:W-:-:S04]  /*28f10*/  @!P0 MOV R2, 0x400 ;  /* 0x0000040000028802 */ /* 0x000fc80000000f00 */
[----:B0-----:R-:W-:-:S05]  /*28f20*/  @!P0 LEA R2, R3, R2, 0x18 ;  /* 0x0000000203028211 */ /* 0x001fca00078ec0ff */
[----:B--2---:R0:W-:Y:S02]  /*28f30*/  @!P0 STS.128 [R2+0x308d0], R4 ;  /* 0x0308d00402008388 */ /* 0x0041e40000000c00 */
[----:B0-----:R-:W-:Y:S01]  /*28f40*/  IMAD.MOV.U32 R2, RZ, RZ, R7 ;  /* 0x000000ffff027224 */ /* 0x001fe200078e0007 */
[----:B------:R-:W-:Y:S06]  /*28f50*/  BAR.ARV 0x5, 0x120 ;  /* 0x0144800000007b1d */ /* 0x000fec0000002000 */
[----:B------:R-:W-:-:S13]  /*28f60*/  ISETP.GE.AND P0, PT, R2, R0, PT ;  /* 0x000000000200720c */ /* 0x000fda0003f06270 */
[----:B------:R-:W-:Y:S05]  /*28f70*/  @!P0 BRA `(.L_x_4577) ;  /* 0xffffffa400c88947 */ /* 0x000fea000383ffff */
.L_x_4471:
[----:B------:R-:W2:Y:S01]  /*28f80*/  LDL.LU R0, [R1+0x28] ;  /* 0x0000280001007983 */ /* 0x000ea20000300800 */
        /* <DEDUP_REMOVED lines=11> */
.L_x_4694:
[----:B------:R-:W-:Y:S05]  /*29040*/  BSYNC B0 ;  /* 0x0000000000007941 */ /* 0x000fea0003800000 */
.L_x_4578:
[----:B------:R-:W-:-:S03]  /*29050*/  UMOV UR4, 0xffffffff ;  /* 0xffffffff00047882 */ /* 0x000fc60000000000 */
[----:B------:R-:W-:Y:S05]  /*29060*/  BRA.DIV UR4, `(.L_x_4580) ;  /* 0x0000002204807947 */ /* 0x000fea000b800000 */
[----:B------:R-:W1:Y:S02]  /*29070*/  S2R R2, SR_TID.X ;  /* 0x0000000000027919 */ /* 0x000e640000002100 */
[----:B-1----:R-:W-:-:S04]  /*29080*/  SHF.R.U32.HI R2, RZ, 0x5, R2 ;  /* 0x00000005ff027819 */ /* 0x002fc80000011602 */
[----:B------:R-:W-:-:S05]  /*29090*/  LOP3.LUT R2, R2, 0x3, RZ, 0xc0, !PT ;  /* 0x0000000302027812 */ /* 0x000fca00078ec0ff */
[----:B------:R1:W2:Y:S02]  /*290a0*/  SHFL.IDX PT, R14, R2, RZ, 0x1f ;  /* 0x00001fff020e7589 */ /* 0x0002a400000e0000 */
.L_x_4697:
[----:B--2---:R-:W-:-:S13]  /*290b0*/  ISETP.NE.AND P0, PT, R14, RZ, PT ;  /* 0x000000ff0e00720c */ /* 0x004fda0003f05270 */
[----:B------:R-:W-:Y:S05]  /*290c0*/  @P0 BRA `(.L_x_4165) ;  /* 0x0000000000880947 */ /* 0x000fea0003800000 */
[----:B------:R-:W-:-:S03]  /*290d0*/  UMOV UR4, 0xffffffff ;  /* 0xffffffff00047882 */ /* 0x000fc60000000000 */
[----:B------:R-:W-:Y:S05]  /*290e0*/  BRA.DIV UR4, `(.L_x_4581) ;  /* 0x0000002204947947 */ /* 0x000fea000b800000 */
[----:B------:R-:W-:-:S13]  /*290f0*/  ELECT P6, URZ, PT ;  /* 0x00000000003f782f */ /* 0x000fda00038c0000 */
.L_x_4700:
[----:B------:R-:W-:Y:S05]  /*29100*/  @!P6 BRA `(.L_x_4165) ;  /* 0x000000000078e947 */ /* 0x000fea0003800000 */
[----:B------:R-:W-:-:S06]  /*29110*/  ULOP3.LUT UR4, UR60, 0x2, URZ, 0xfc, !UPT ;  /* 0x000000023c047892 */ /* 0x000fcc000f8efc3f */
[----:B-1----:R-:W-:-:S05]  /*29120*/  IMAD.U32 R2, RZ, RZ, UR4 ;  /* 0x00000004ff027e24 */ /* 0x002fca000f8e00ff */
[----:B------:R-:W-:-:S13]  /*29130*/  ISETP.NE.AND P2, PT, R2, 0x3, PT ;  /* 0x000000030200780c */ /* 0x000fda0003f45270 */
[----:B------:R-:W-:Y:S05]  /*29140*/  @!P2 BRA `(.L_x_4582) ;  /* 0x000000000004a947 */ /* 0x000fea0003800000 */
[----:B------:R-:W-:Y:S01]  /*29150*/  BPT.TRAP 0x1 ;  /* 0x000000040000795c */ /* 0x000fe20000300000 */
.L_x_4582:
[----:B------:R-:W-:Y:S01]  /*29160*/  IADD3 R2, R0, 0x30840, RZ ;  /* 0x0003084000027810 */ /* 0x000fe20007ffe0ff */
[----:B0-----:R-:W-:Y:S01]  /*29170*/  VIADD R3, R17, 0x1 ;  /* 0x0000000111037836 */ /* 0x001fe20000000000 */
[----:B------:R-:W-:-:S03]  /*29180*/  SHF.L.U32 R5, R19, 0x1f, RZ ;  /* 0x0000001f13057819 */ /* 0x000fc600000006ff */
[----:B------:R-:W-:Y:S01]  /*29190*/  IMAD R6, R17, 0x8, R2 ;  /* 0x0000000811067824 */ /* 0x000fe200078e0202 */
[----:B------:R-:W-:-:S03]  /*291a0*/  ISETP.NE.AND P1, PT, R3, 0x2, PT ;  /* 0x000000020300780c */ /* 0x000fc60003f25270 */
[----:B------:R-:W0:Y:S01]  /*291b0*/  SYNCS.PHASECHK.TRANS64.TRYWAIT P0, [R6+URZ], R5 ;  /* 0x00000005060075a7 */ /* 0x000e22000800017f */
[----:B------:R-:W-:Y:S02]  /*291c0*/  SEL R4, RZ, 0x1, P1 ;  /* 0x00000001ff047807 */ /* 0x000fe40000800000 */
[----:B------:R-:W-:Y:S02]  /*291d0*/  SEL R3, R3, RZ, P1 ;  /* 0x000000ff03037207 */ /* 0x000fe40000800000 */
[----:B------:R-:W-:Y:S02]  /*291e0*/  LOP3.LUT R4, R19, R4, RZ, 0x3c, !PT ;  /* 0x0000000413047212 */ /* 0x000fe400078e3cff */
[----:B------:R-:W-:Y:S02]  /*291f0*/  LEA R7, R3, R2, 0x3 ;  /* 0x0000000203077211 */ /* 0x000fe400078e18ff */
[----:B------:R-:W-:Y:S01]  /*29200*/  SHF.L.U32 R2, R4, 0x1f, RZ ;  /* 0x0000001f04027819 */ /* 0x000fe200000006ff */
[----:B0-----:R-:W-:Y:S06]  /*29210*/  @!P0 BRA `(.L_x_4583) ;  /* 0x0000002000688947 */ /* 0x001fec0003800000 */
.L_x_4701:
[----:B------:R-:W1:Y:S02]  /*29220*/  SYNCS.PHASECHK.TRANS64.TRYWAIT P0, [R7+URZ], R2 ;  /* 0x00000002070075a7 */ /* 0x000e64000800017f */
[----:B-1----:R-:W-:Y:S05]  /*29230*/  @!P0 BRA `(.L_x_4584) ;  /* 0x0000002000748947 */ /* 0x002fea0003800000 */
.L_x_4702:
[----:B------:R-:W-:Y:S05]  /*29240*/  @!P2 BRA `(.L_x_4585) ;  /* 0x000000000004a947 */ /* 0x000fea0003800000 */
[----:B------:R-:W-:Y:S01]  /*29250*/  BPT.TRAP 0x1 ;  /* 0x000000040000795c */ /* 0x000fe20000300000 */
.L_x_4585:
[----:B------:R-:W-:-:S04]  /*29260*/  VIADD R0, R0, 0x30860 ;  /* 0x0003086000007836 */ /* 0x000fc80000000000 */
[----:B------:R-:W-:-:S04]  /*29270*/  IMAD R4, R17, 0x8, R0 ;  /* 0x0000000811047824 */ /* 0x000fc800078e0200 */
[----:B------:R-:W2:Y:S02]  /*29280*/  SYNCS.PHASECHK.TRANS64.TRYWAIT P0, [R4+URZ], R5 ;  /* 0x00000005040075a7 */ /* 0x000ea4000800017f */
[----:B--2---:R-:W-:Y:S05]  /*29290*/  @!P0 BRA `(.L_x_4586) ;  /* 0x0000002000708947 */ /* 0x004fea0003800000 */
.L_x_4703:
[----:B------:R-:W-:-:S07]  /*292a0*/  LEA R3, R3, R0, 0x3 ;  /* 0x0000000003037211 */ /* 0x000fce00078e18ff */
.L_x_4587:
[----:B---3--:R3:W4:Y:S02]  /*292b0*/  SYNCS.PHASECHK.TRANS64.TRYWAIT P0, [R3+URZ], R2 ;  /* 0x00000002030075a7 */ /* 0x008724000800017f */
[----:B----4-:R-:W-:Y:S05]  /*292c0*/  @!P0 NANOSLEEP.SYNCS 0x989680 ;  /* 0x009896800000895d */ /* 0x010fea0003900000 */
[----:B------:R-:W4:Y:S02]  /*292d0*/  @!P0 SYNCS.PHASECHK.TRANS64 P0, [R3+URZ], R2 ;  /* 0x00000002030085a7 */ /* 0x000f24000800007f */
[----:B----4-:R-:W-:Y:S05]  /*292e0*/  @!P0 BRA `(.L_x_4587) ;  /* 0xfffffffc00f08947 */ /* 0x010fea000383ffff */
.L_x_4165:
[----:B------:R-:W-:Y:S05]  /*292f0*/  BSYNC B7 ;  /* 0x0000000000077941 */ /* 0x000fea0003800000 */
.L_x_4162:
[----:B------:R-:W-:Y:S05]  /*29300*/  EXIT ;  /* 0x000000000000794d */ /* 0x000fea0003800000 */
.L_x_4191:
[----:B0-----:R0:W1:Y:S02]  /*29310*/  SYNCS.PHASECHK.TRANS64.TRYWAIT P5, [R89+URZ+0x30890], R90 ;  /* 0x0308905a590075a7 */ /* 0x00106400080a017f */
[----:B-1----:R-:W-:Y:S05]  /*29320*/  @!P5 NANOSLEEP.SYNCS 0x989680 ;  /* 0x009896800000d95d */ /* 0x002fea0003900000 */
[----:B------:R-:W1:Y:S02]  /*29330*/  @!P5 SYNCS.PHASECHK.TRANS64 P5, [R89+URZ+0x30890], R90 ;  /* 0x0308905a5900d5a7 */ /* 0x000e6400080a007f */
[----:B-1----:R-:W-:Y:S05]  /*29340*/  @!P5 BRA `(.L_x_4191) ;  /* 0xfffffffc00f0d947 */ /* 0x002fea000383ffff */
[----:B------:R-:W-:Y:S05]  /*29350*/  BRA `(.L_x_4588) ;  /* 0xfffffda400807947 */ /* 0x000fea000383ffff */
.L_x_4245:
[----:B-1----:R1:W3:Y:S02]  /*29360*/  SYNCS.PHASECHK.TRANS64.TRYWAIT P5, [R89+URZ+0x30890], R90 ;  /* 0x0308905a590075a7 */ /* 0x0022e400080a017f */
[----:B---3--:R-:W-:Y:S05]  /*29370*/  @!P5 NANOSLEEP.SYNCS 0x989680 ;  /* 0x009896800000d95d */ /* 0x008fea0003900000 */
[----:B------:R-:W3:Y:S02]  /*29380*/  @!P5 SYNCS.PHASECHK.TRANS64 P5, [R89+URZ+0x30890], R90 ;  /* 0x0308905a5900d5a7 */ /* 0x000ee400080a007f */
[----:B---3--:R-:W-:Y:S05]  /*29390*/  @!P5 BRA `(.L_x_4245) ;  /* 0xfffffffc00f0d947 */ /* 0x008fea000383ffff */
[----:B------:R-:W-:Y:S05]  /*293a0*/  BRA `(.L_x_4589) ;  /* 0xfffffdd8004c7947 */ /* 0x000fea000383ffff */
.L_x_4270:
[----:B0-----:R0:W1:Y:S02]  /*293b0*/  SYNCS.PHASECHK.TRANS64.TRYWAIT P3, [R89+URZ+0x30890], R90 ;  /* 0x0308905a590075a7 */ /* 0x001064000806017f */
[----:B-1----:R-:W-:Y:S05]  /*293c0*/  @!P3 NANOSLEEP.SYNCS 0x989680 ;  /* 0x009896800000b95d */ /* 0x002fea0003900000 */
[----:B------:R-:W1:Y:S02]  /*293d0*/  @!P3 SYNCS.PHASECHK.TRANS64 P3, [R89+URZ+0x30890], R90 ;  /* 0x0308905a5900b5a7 */ /* 0x000e64000806007f */
[----:B-1----:R-:W-:Y:S05]  /*293e0*/  @!P3 BRA `(.L_x_4270) ;  /* 0xfffffffc00f0b947 */ /* 0x002fea000383ffff */
[----:B------:R-:W-:Y:S05]  /*293f0*/  BRA `(.L_x_4590) ;  /* 0xfffffe08003c7947 */ /* 0x000fea000383ffff */
.L_x_4276:
[----:B-1----:R1:W2:Y:S02]  /*29400*/  SYNCS.PHASECHK.TRANS64.TRYWAIT P2, [R89+URZ+0x308b0], R90 ;  /* 0x0308b05a590075a7 */ /* 0x0022a4000804017f */
[----:B--2---:R-:W-:Y:S05]  /*29410*/  @!P2 NANOSLEEP.SYNCS 0x989680 ;  /* 0x009896800000a95d */ /* 0x004fea0003900000 */
[----:B------:R-:W2:Y:S02]  /*29420*/  @!P2 SYNCS.PHASECHK.TRANS64 P2, [R89+URZ+0x308b0], R90 ;  /* 0x0308b05a5900a5a7 */ /* 0x000ea4000804007f */
[----:B--2---:R-:W-:Y:S05]  /*29430*/  @!P2 BRA `(.L_x_4276) ;  /* 0xfffffffc00f0a947 */ /* 0x004fea000383ffff */
[----:B------:R-:W-:Y:S05]  /*29440*/  BRA `(.L_x_4591) ;  /* 0xfffffe0c00407947 */ /* 0x000fea000383ffff */
.L_x_4306:
        /* <DEDUP_REMOVED lines=8> */
.L_x_4593:
[----:B------:R-:W-:Y:S05]  /*294d0*/  BSYNC B1 ;  /* 0x0000000000017941 */ /* 0x000fea0003800000 */
.L_x_4592:
[----:B------:R-:W-:Y:S05]  /*294e0*/  BRA `(.L_x_4594) ;  /* 0xfffffe2c00747947 */ /* 0x000fea000383ffff */
.L_x_4307:
        /* <DEDUP_REMOVED lines=8> */
.L_x_4596:
[----:B------:R-:W-:Y:S05]  /*29570*/  BSYNC B1 ;  /* 0x0000000000017941 */ /* 0x000fea0003800000 */
.L_x_4595:
[----:B------:R-:W-:Y:S05]  /*29580*/  BRA `(.L_x_4597) ;  /* 0xfffffe2c00547947 */ /* 0x000fea000383ffff */
.L_x_4308:
        /* <DEDUP_REMOVED lines=8> */
.L_x_4599:
[----:B------:R-:W-:Y:S05]  /*29610*/  BSYNC B1 ;  /* 0x0000000000017941 */ /* 0x000fea0003800000 */
.L_x_4598:
[----:B------:R-:W-:Y:S05]  /*29620*/  BRA `(.L_x_4600) ;  /* 0xfffffe2c00347947 */ /* 0x000fea000383ffff */
.L_x_4309:
        /* <DEDUP_REMOVED lines=8> */
.L_x_4602:
[----:B------:R-:W-:Y:S05]  /*296b0*/  BSYNC B1 ;  /* 0x0000000000017941 */ /* 0x000fea0003800000 */
.L_x_4601:
[----:B------:R-:W-:Y:S05]  /*296c0*/  BRA `(.L_x_4603) ;  /* 0xfffffe2c00147947 */ /* 0x000fea000383ffff */
.L_x_4310:
        /* <DEDUP_REMOVED lines=8> */
.L_x_4605:
[----:B------:R-:W-:Y:S05]  /*29750*/  BSYNC B1 ;  /* 0x0000000000017941 */ /* 0x000fea0003800000 */
.L_x_4604:
[----:B------:R-:W-:Y:S05]  /*29760*/  BRA `(.L_x_4606) ;  /* 0xfffffe2800f47947 */ /* 0x000fea000383ffff */
.L_x_4311:
        /* <DEDUP_REMOVED lines=8> */
.L_x_4608:
[----:B------:R-:W-:Y:S05]  /*297f0*/  BSYNC B1 ;  /* 0x0000000000017941 */ /* 0x000fea0003800000 */
.L_x_4607:
[----:B------:R-:W-:Y:S05]  /*29800*/  BRA `(.L_x_4609) ;  /* 0xfffffe2800d87947 */ /* 0x000fea000383ffff */
.L_x_4312:
        /* <DEDUP_REMOVED lines=8> */
.L_x_4611:
[----:B------:R-:W-:Y:S05]  /*29890*/  BSYNC B1 ;  /* 0x0000000000017941 */ /* 0x000fea0003800000 */
.L_x_4610:
[----:B------:R-:W-:Y:S05]  /*298a0*/  BRA `(.L_x_4612) ;  /* 0xfffffe2800bc7947 */ /* 0x000fea000383ffff */
.L_x_4313:
        /* <DEDUP_REMOVED lines=8> */
.L_x_4614:
[----:B------:R-:W-:Y:S05]  /*29930*/  BSYNC B1 ;  /* 0x0000000000017941 */ /* 0x000fea0003800000 */
.L_x_4613:
[----:B------:R-:W-:Y:S05]  /*29940*/  BRA `(.L_x_4615) ;  /* 0xfffffe2800a07947 */ /* 0x000fea000383ffff */
.L_x_4315:
[----:B0-----:R0:W1:Y:S02]  /*29950*/  SYNCS.PHASECHK.TRANS64.TRYWAIT P2, [R17+URZ+0x30800], R4 ;  /* 0x03080004110075a7 */ /* 0x001064000804017f */
[----:B-1----:R-:W-:Y:S05]  /*29960*/  @!P2 NANOSLEEP.SYNCS 0x989680 ;  /* 0x009896800000a95d */ /* 0x002fea0003900000 */
[----:B------:R-:W1:Y:S02]  /*29970*/  @!P2 SYNCS.PHASECHK.TRANS64 P2, [R17+URZ+0x30800], R4 ;  /* 0x030800041100a5a7 */ /* 0x000e64000804007f */
[----:B-1----:R-:W-:Y:S05]  /*29980*/  @!P2 BRA `(.L_x_4315) ;  /* 0xfffffffc00f0a947 */ /* 0x002fea000383ffff */
[----:B------:R-:W-:Y:S05]  /*29990*/  BRA `(.L_x_4616) ;  /* 0xfffffe2c00007947 */ /* 0x000fea000383ffff */
.L_x_4343:
        /* <DEDUP_REMOVED lines=8> */
.L_x_4618:
[----:B------:R-:W-:Y:S05]  /*29a20*/  BSYNC B1 ;  /* 0x0000000000017941 */ /* 0x000fea0003800000 */
.L_x_4617:
[----:B------:R-:W-:Y:S05]  /*29a30*/  BRA `(.L_x_4619) ;  /* 0xfffffe5800847947 */ /* 0x000fea000383ffff */
.L_x_4344:
        /* <DEDUP_REMOVED lines=8> */
.L_x_4621:
[----:B------:R-:W-:Y:S05]  /*29ac0*/  BSYNC B1 ;  /* 0x0000000000017941 */ /* 0x000fea0003800000 */
.L_x_4620:
[----:B------:R-:W-:Y:S05]  /*29ad0*/  BRA `(.L_x_4622) ;  /* 0xfffffe5800647947 */ /* 0x000fea000383ffff */
.L_x_4345:
        /* <DEDUP_REMOVED lines=8> */
.L_x_4624:
[----:B------:R-:W-:Y:S05]  /*29b60*/  BSYNC B1 ;  /* 0x0000000000017941 */ /* 0x000fea0003800000 */
.L_x_4623:
[----:B------:R-:W-:Y:S05]  /*29b70*/  BRA `(.L_x_4625) ;  /* 0xfffffe5800447947 */ /* 0x000fea000383ffff */
.L_x_4346:
        /* <DEDUP_REMOVED lines=8> */
.L_x_4627:
[----:B------:R-:W-:Y:S05]  /*29c00*/  BSYNC B1 ;  /* 0x0000000000017941 */ /* 0x000fea0003800000 */
.L_x_4626:
[----:B------:R-:W-:Y:S05]  /*29c10*/  BRA `(.L_x_4628) ;  /* 0xfffffe5800247947 */ /* 0x000fea000383ffff */
.L_x_4347:
        /* <DEDUP_REMOVED lines=8> */
.L_x_4630:
[----:B------:R-:W-:Y:S05]  /*29ca0*/  BSYNC B1 ;  /* 0x0000000000017941 */ /* 0x000fea0003800000 */
.L_x_4629:
[----:B------:R-:W-:Y:S05]  /*29cb0*/  BRA `(.L_x_4631) ;  /* 0xfffffe5800047947 */ /* 0x000fea000383ffff */
.L_x_4348:
        /* <DEDUP_REMOVED lines=8> */
.L_x_4633:
[----:B------:R-:W-:Y:S05]  /*29d40*/  BSYNC B1 ;  /* 0x0000000000017941 */ /* 0x000fea0003800000 */
.L_x_4632:
[----:B------:R-:W-:Y:S05]  /*29d50*/  BRA `(.L_x_4634) ;  /* 0xfffffe5400e87947 */ /* 0x000fea000383ffff */
.L_x_4349:
        /* <DEDUP_REMOVED lines=8> */
.L_x_4636:
[----:B------:R-:W-:Y:S05]  /*29de0*/  BSYNC B1 ;  /* 0x0000000000017941 */ /* 0x000fea0003800000 */
.L_x_4635:
[----:B------:R-:W-:Y:S05]  /*29df0*/  BRA `(.L_x_4637) ;  /* 0xfffffe5400cc7947 */ /* 0x000fea000383ffff */
.L_x_4350:
        /* <DEDUP_REMOVED lines=8> */
.L_x_4639:
[----:B------:R-:W-:Y:S05]  /*29e80*/  BSYNC B1 ;  /* 0x0000000000017941 */ /* 0x000fea0003800000 */
.L_x_4638:
[----:B------:R-:W-:Y:S05]  /*29e90*/  BRA `(.L_x_4640) ;  /* 0xfffffe5400b07947 */ /* 0x000fea000383ffff */
.L_x_4352:
[----:B0-----:R0:W1:Y:S02]  /*29ea0*/  SYNCS.PHASECHK.TRANS64.TRYWAIT P2, [R17+URZ+0x30800], R8 ;  /* 0x03080008110075a7 */ /* 0x001064000804017f */
[----:B-1----:R-:W-:Y:S05]  /*29eb0*/  @!P2 NANOSLEEP.SYNCS 0x989680 ;  /* 0x009896800000a95d */ /* 0x002fea0003900000 */
[----:B------:R-:W1:Y:S02]  /*29ec0*/  @!P2 SYNCS.PHASECHK.TRANS64 P2, [R17+URZ+0x30800], R8 ;  /* 0x030800081100a5a7 */ /* 0x000e64000804007f */
[----:B-1----:R-:W-:Y:S05]  /*29ed0*/  @!P2 BRA `(.L_x_4352) ;  /* 0xfffffffc00f0a947 */ /* 0x002fea000383ffff */
[----:B------:R-:W-:Y:S05]  /*29ee0*/  BRA `(.L_x_4641) ;  /* 0xfffffe5800107947 */ /* 0x000fea000383ffff */
.L_x_4366:
[----:B-1----:R1:W2:Y:S02]  /*29ef0*/  SYNCS.PHASECHK.TRANS64.TRYWAIT P2, [R2+URZ+0x30830], R3 ;  /* 0x03083003020075a7 */ /* 0x0022a4000804017f */
[----:B--2---:R-:W-:Y:S05]  /*29f00*/  @!P2 NANOSLEEP.SYNCS 0x989680 ;  /* 0x009896800000a95d */ /* 0x004fea0003900000 */
[----:B------:R-:W2:Y:S02]  /*29f10*/  @!P2 SYNCS.PHASECHK.TRANS64 P2, [R2+URZ+0x30830], R3 ;  /* 0x030830030200a5a7 */ /* 0x000ea4000804007f */
[----:B--2---:R-:W-:Y:S05]  /*29f20*/  @!P2 BRA `(.L_x_4366) ;  /* 0xfffffffc00f0a947 */ /* 0x004fea000383ffff */
[----:B------:R-:W-:Y:S05]  /*29f30*/  BRA `(.L_x_4365) ;  /* 0xfffffe7c00b07947 */ /* 0x000fea000383ffff */
.L_x_4386:
[----:B-1----:R1:W2:Y:S02]  /*29f40*/  SYNCS.PHASECHK.TRANS64.TRYWAIT P2, [R7+URZ+0x30830], R14 ;  /* 0x0308300e070075a7 */ /* 0x0022a4000804017f */
[----:B--2---:R-:W-:Y:S05]  /*29f50*/  @!P2 NANOSLEEP.SYNCS 0x989680 ;  /* 0x009896800000a95d */ /* 0x004fea0003900000 */
[----:B------:R-:W2:Y:S02]  /*29f60*/  @!P2 SYNCS.PHASECHK.TRANS64 P2, [R7+URZ+0x30830], R14 ;  /* 0x0308300e0700a5a7 */ /* 0x000ea4000804007f */
[----:B--2---:R-:W-:Y:S05]  /*29f70*/  @!P2 BRA `(.L_x_4386) ;  /* 0xfffffffc00f0a947 */ /* 0x004fea000383ffff */
[----:B------:R-:W-:Y:S05]  /*29f80*/  BRA `(.L_x_4385) ;  /* 0xfffffeb000fc7947 */ /* 0x000fea000383ffff */
.L_x_4391:
[----:B-1----:R1:W2:Y:S02]  /*29f90*/  SYNCS.PHASECHK.TRANS64.TRYWAIT P2, [R14+URZ+0x30850], R2 ;  /* 0x030850020e0075a7 */ /* 0x0022a4000804017f */
[----:B--2---:R-:W-:Y:S05]  /*29fa0*/  @!P2 NANOSLEEP.SYNCS 0x989680 ;  /* 0x009896800000a95d */ /* 0x004fea0003900000 */
[----:B------:R-:W2:Y:S02]  /*29fb0*/  @!P2 SYNCS.PHASECHK.TRANS64 P2, [R14+URZ+0x30850], R2 ;  /* 0x030850020e00a5a7 */ /* 0x000ea4000804007f */
[----:B--2---:R-:W-:Y:S05]  /*29fc0*/  @!P2 BRA `(.L_x_4391) ;  /* 0xfffffffc00f0a947 */ /* 0x004fea000383ffff */
[----:B------:R-:W-:Y:S05]  /*29fd0*/  BRA `(.L_x_4390) ;  /* 0xfffffec000887947 */ /* 0x000fea000383ffff */
.L_x_4411:
[----:B-1----:R1:W2:Y:S02]  /*29fe0*/  SYNCS.PHASECHK.TRANS64.TRYWAIT P2, [R3+URZ+0x30830], R4 ;  /* 0x03083004030075a7 */ /* 0x0022a4000804017f */
[----:B--2---:R-:W-:Y:S05]  /*29ff0*/  @!P2 NANOSLEEP.SYNCS 0x989680 ;  /* 0x009896800000a95d */ /* 0x004fea0003900000 */
[----:B------:R-:W2:Y:S02]  /*2a000*/  @!P2 SYNCS.PHASECHK.TRANS64 P2, [R3+URZ+0x30830], R4 ;  /* 0x030830040300a5a7 */ /* 0x000ea4000804007f */
[----:B--2---:R-:W-:Y:S05]  /*2a010*/  @!P2 BRA `(.L_x_4411) ;  /* 0xfffffffc00f0a947 */ /* 0x004fea000383ffff */
[----:B------:R-:W-:Y:S05]  /*2a020*/  BRA `(.L_x_4410) ;  /* 0xfffffef000187947 */ /* 0x000fea000383ffff */
.L_x_4416:
[----:B-1----:R1:W2:Y:S02]  /*2a030*/  SYNCS.PHASECHK.TRANS64.TRYWAIT P2, [R20+URZ+0x30850], R0 ;  /* 0x03085000140075a7 */ /* 0x0022a4000804017f */
[----:B--2---:R-:W-:Y:S05]  /*2a040*/  @!P2 NANOSLEEP.SYNCS 0x989680 ;  /* 0x009896800000a95d */ /* 0x004fea0003900000 */
[----:B------:R-:W2:Y:S02]  /*2a050*/  @!P2 SYNCS.PHASECHK.TRANS64 P2, [R20+URZ+0x30850], R0 ;  /* 0x030850001400a5a7 */ /* 0x000ea4000804007f */
[----:B--2---:R-:W-:Y:S05]  /*2a060*/  @!P2 BRA `(.L_x_4416) ;  /* 0xfffffffc00f0a947 */ /* 0x004fea000383ffff */
[----:B------:R-:W-:Y:S05]  /*2a070*/  BRA `(.L_x_4415) ;  /* 0xfffffefc00907947 */ /* 0x000fea000383ffff */
.L_x_4424:
[----:B-1----:R1:W2:Y:S02]  /*2a080*/  SYNCS.PHASECHK.TRANS64.TRYWAIT P2, [R3+URZ+0x30830], R4 ;  /* 0x03083004030075a7 */ /* 0x0022a4000804017f */
[----:B--2---:R-:W-:Y:S05]  /*2a090*/  @!P2 NANOSLEEP.SYNCS 0x989680 ;  /* 0x009896800000a95d */ /* 0x004fea0003900000 */
[----:B------:R-:W2:Y:S02]  /*2a0a0*/  @!P2 SYNCS.PHASECHK.TRANS64 P2, [R3+URZ+0x30830], R4 ;  /* 0x030830040300a5a7 */ /* 0x000ea4000804007f */
[----:B--2---:R-:W-:Y:S05]  /*2a0b0*/  @!P2 BRA `(.L_x_4424) ;  /* 0xfffffffc00f0a947 */ /* 0x004fea000383ffff */
[----:B------:R-:W-:Y:S05]  /*2a0c0*/  BRA `(.L_x_4423) ;  /* 0xffffff18000c7947 */ /* 0x000fea000383ffff */
.L_x_4429:
[----:B-1----:R1:W2:Y:S02]  /*2a0d0*/  SYNCS.PHASECHK.TRANS64.TRYWAIT P2, [R14+URZ+0x30850], R2 ;  /* 0x030850020e0075a7 */ /* 0x0022a4000804017f */
[----:B--2---:R-:W-:Y:S05]  /*2a0e0*/  @!P2 NANOSLEEP.SYNCS 0x989680 ;  /* 0x009896800000a95d */ /* 0x004fea0003900000 */
[----:B------:R-:W2:Y:S02]  /*2a0f0*/  @!P2 SYNCS.PHASECHK.TRANS64 P2, [R14+URZ+0x30850], R2 ;  /* 0x030850020e00a5a7 */ /* 0x000ea4000804007f */
[----:B--2---:R-:W-:Y:S05]  /*2a100*/  @!P2 BRA `(.L_x_4429) ;  /* 0xfffffffc00f0a947 */ /* 0x004fea000383ffff */
[----:B------:R-:W-:Y:S05]  /*2a110*/  BRA `(.L_x_4428) ;  /* 0xffffff2400907947 */ /* 0x000fea000383ffff */
.L_x_4443:
[----:B-1----:R1:W2:Y:S02]  /*2a120*/  SYNCS.PHASECHK.TRANS64.TRYWAIT P0, [R13+URZ+0x30850], R0 ;  /* 0x030850000d0075a7 */ /* 0x0022a4000800017f */
[----:B--2---:R-:W-:Y:S05]  /*2a130*/  @!P0 NANOSLEEP.SYNCS 0x989680 ;  /* 0x009896800000895d */ /* 0x004fea0003900000 */
[----:B------:R-:W2:Y:S02]  /*2a140*/  @!P0 SYNCS.PHASECHK.TRANS64 P0, [R13+URZ+0x30850], R0 ;  /* 0x030850000d0085a7 */ /* 0x000ea4000800007f */
[----:B--2---:R-:W-:Y:S05]  /*2a150*/  @!P0 BRA `(.L_x_4443) ;  /* 0xfffffffc00f08947 */ /* 0x004fea000383ffff */
[----:B------:R-:W-:Y:S05]  /*2a160*/  BRA `(.L_x_4442) ;  /* 0xffffff5400ec7947 */ /* 0x000fea000383ffff */
.L_x_4485:
        /* <DEDUP_REMOVED lines=11> */
.L_x_4643:
[----:B------:R-:W-:Y:S05]  /*2a220*/  BSYNC B1 ;  /* 0x0000000000017941 */ /* 0x000fea0003800000 */
.L_x_4642:
[----:B------:R-:W-:Y:S05]  /*2a230*/  BRA `(.L_x_4644) ;  /* 0xffffff9c00b07947 */ /* 0x000fea000383ffff */
.L_x_4486:
[----:B------:R-:W-:Y:S01]  /*2a240*/  BSSY B1, `(.L_x_4645) ;  /* 0x0000006000017945 */ /* 0x000fe20003800000 */
[----:B------:R-:W-:-:S07]  /*2a250*/  MOV R15, 0xffffffff ;  /* 0xffffffff000f7802 */ /* 0x000fce0000000f00 */
[----:B------:R-:W-:Y:S05]  /*2a260*/  WARPSYNC.COLLECTIVE R15, `(.L_x_4646) ;  /* 0x000000000f0c7348 */ /* 0x000fea0003c00000 */
[----:B------:R-:W-:Y:S02]  /*2a270*/  ELECT P6, UR62, PT ;  /* 0x00000000003e782f */ /* 0x000fe400038c0000 */
[----:B------:R-:W-:Y:S01]  /*2a280*/  MOV R14, UR62 ;  /* 0x0000003e000e7c02 */ /* 0x000fe20008000f00 */
[----:B------:R-:W-:Y:S10]  /*2a290*/  ENDCOLLECTIVE ;  /* 0x000000000000791b */ /* 0x000ff40003800000 */
.L_x_4646:
[----:B------:R-:W-:Y:S05]  /*2a2a0*/  BSYNC B1 ;  /* 0x0000000000017941 */ /* 0x000fea0003800000 */
.L_x_4645:
[----:B------:R-:W-:Y:S05]  /*2a2b0*/  BRA `(.L_x_4647) ;  /* 0xffffff9c009c7947 */ /* 0x000fea000383ffff */
.L_x_4488:
[----:B0-----:R0:W1:Y:S02]  /*2a2c0*/  SYNCS.PHASECHK.TRANS64.TRYWAIT P0, [R11+URZ+0x30820], R7 ;  /* 0x030820070b0075a7 */ /* 0x001064000800017f */
[----:B-1----:R-:W-:Y:S05]  /*2a2d0*/  @!P0 NANOSLEEP.SYNCS 0x989680 ;  /* 0x009896800000895d */ /* 0x002fea0003900000 */
[----:B------:R-:W1:Y:S02]  /*2a2e0*/  @!P0 SYNCS.PHASECHK.TRANS64 P0, [R11+URZ+0x30820], R7 ;  /* 0x030820070b0085a7 */ /* 0x000e64000800007f */
[----:B-1----:R-:W-:Y:S05]  /*2a2f0*/  @!P0 BRA `(.L_x_4488) ;  /* 0xfffffffc00f08947 */ /* 0x002fea000383ffff */
[----:B------:R-:W-:Y:S05]  /*2a300*/  BRA `(.L_x_4648) ;  /* 0xffffff9c00b87947 */ /* 0x000fea000383ffff */
.L_x_4491:
[----:B0-----:R0:W1:Y:S02]  /*2a310*/  SYNCS.PHASECHK.TRANS64.TRYWAIT P0, [R7+URZ+0x308a0], R10 ;  /* 0x0308a00a070075a7 */ /* 0x001064000800017f */
[----:B-1----:R-:W-:Y:S05]  /*2a320*/  @!P0 NANOSLEEP.SYNCS 0x989680 ;  /* 0x009896800000895d */ /* 0x002fea0003900000 */
[----:B------:R-:W1:Y:S02]  /*2a330*/  @!P0 SYNCS.PHASECHK.TRANS64 P0, [R7+URZ+0x308a0], R10 ;  /* 0x0308a00a070085a7 */ /* 0x000e64000800007f */
[----:B-1----:R-:W-:Y:S05]  /*2a340*/  @!P0 BRA `(.L_x_4491) ;  /* 0xfffffffc00f08947 */ /* 0x002fea000383ffff */
[----:B------:R-:W-:Y:S05]  /*2a350*/  BRA `(.L_x_4649) ;  /* 0xffffff9c00c87947 */ /* 0x000fea000383ffff */
.L_x_4493:
[----:B-1----:R1:W2:Y:S02]  /*2a360*/  SYNCS.PHASECHK.TRANS64.TRYWAIT P0, [R7+URZ+0x308c0], R10 ;  /* 0x0308c00a070075a7 */ /* 0x0022a4000800017f */
[----:B--2---:R-:W-:Y:S05]  /*2a370*/  @!P0 NANOSLEEP.SYNCS 0x989680 ;  /* 0x009896800000895d */ /* 0x004fea0003900000 */
[----:B------:R-:W2:Y:S02]  /*2a380*/  @!P0 SYNCS.PHASECHK.TRANS64 P0, [R7+URZ+0x308c0], R10 ;  /* 0x0308c00a070085a7 */ /* 0x000ea4000800007f */
[----:B--2---:R-:W-:Y:S05]  /*2a390*/  @!P0 BRA `(.L_x_4493) ;  /* 0xfffffffc00f08947 */ /* 0x004fea000383ffff */
[----:B------:R-:W-:Y:S05]  /*2a3a0*/  BRA `(.L_x_4650) ;  /* 0xffffffa000547947 */ /* 0x000fea000383ffff */
.L_x_4497:
[----:B0-----:R0:W1:Y:S02]  /*2a3b0*/  SYNCS.PHASECHK.TRANS64.TRYWAIT P0, [R7+URZ+0x308a0], R8 ;  /* 0x0308a008070075a7 */ /* 0x001064000800017f */
[----:B-1----:R-:W-:Y:S05]  /*2a3c0*/  @!P0 NANOSLEEP.SYNCS 0x989680 ;  /* 0x009896800000895d */ /* 0x002fea0003900000 */
[----:B------:R-:W1:Y:S02]  /*2a3d0*/  @!P0 SYNCS.PHASECHK.TRANS64 P0, [R7+URZ+0x308a0], R8 ;  /* 0x0308a008070085a7 */ /* 0x000e64000800007f */
[----:B-1----:R-:W-:Y:S05]  /*2a3e0*/  @!P0 BRA `(.L_x_4497) ;  /* 0xfffffffc00f08947 */ /* 0x002fea000383ffff */
[----:B------:R-:W-:Y:S05]  /*2a3f0*/  BRA `(.L_x_4651) ;  /* 0xffffffa4001c7947 */ /* 0x000fea000383ffff */
.L_x_4499:
[----:B-1----:R1:W2:Y:S02]  /*2a400*/  SYNCS.PHASECHK.TRANS64.TRYWAIT P1, [R7+URZ+0x308c0], R8 ;  /* 0x0308c008070075a7 */ /* 0x0022a4000802017f */
[----:B--2---:R-:W-:Y:S05]  /*2a410*/  @!P1 NANOSLEEP.SYNCS 0x989680 ;  /* 0x009896800000995d */ /* 0x004fea0003900000 */
[----:B------:R-:W2:Y:S02]  /*2a420*/  @!P1 SYNCS.PHASECHK.TRANS64 P1, [R7+URZ+0x308c0], R8 ;  /* 0x0308c008070095a7 */ /* 0x000ea4000802007f */
[----:B--2---:R-:W-:Y:S05]  /*2a430*/  @!P1 BRA `(.L_x_4499) ;  /* 0xfffffffc00f09947 */ /* 0x004fea000383ffff */
[----:B------:R-:W-:Y:S05]  /*2a440*/  BRA `(.L_x_4652) ;  /* 0xffffffa400a47947 */ /* 0x000fea000383ffff */
.L_x_4519:
        /* <DEDUP_REMOVED lines=11> */
.L_x_4654:
[----:B------:R-:W-:Y:S05]  /*2a500*/  BSYNC B0 ;  /* 0x0000000000007941 */ /* 0x000fea0003800000 */
.L_x_4653:
[----:B------:R-:W-:Y:S05]  /*2a510*/  BRA `(.L_x_4655) ;  /* 0xffffffb400987947 */ /* 0x000fea000383ffff */
.L_x_4520:
[----:B------:R-:W-:Y:S01]  /*2a520*/  BSSY B0, `(.L_x_4656) ;  /* 0x0000006000007945 */ /* 0x000fe20003800000 */
[----:B------:R-:W-:-:S07]  /*2a530*/  IMAD.MOV.U32 R15, RZ, RZ, -0x1 ;  /* 0xffffffffff0f7424 */ /* 0x000fce00078e00ff */
[----:B------:R-:W-:Y:S05]  /*2a540*/  WARPSYNC.COLLECTIVE R15, `(.L_x_4657) ;  /* 0x000000000f0c7348 */ /* 0x000fea0003c00000 */
[----:B------:R-:W-:Y:S02]  /*2a550*/  ELECT P6, UR62, PT ;  /* 0x00000000003e782f */ /* 0x000fe400038c0000 */
[----:B------:R-:W-:Y:S01]  /*2a560*/  MOV R14, UR62 ;  /* 0x0000003e000e7c02 */ /* 0x000fe20008000f00 */
[----:B------:R-:W-:Y:S10]  /*2a570*/  ENDCOLLECTIVE ;  /* 0x000000000000791b */ /* 0x000ff40003800000 */
.L_x_4657:
[----:B------:R-:W-:Y:S05]  /*2a580*/  BSYNC B0 ;  /* 0x0000000000007941 */ /* 0x000fea0003800000 */
.L_x_4656:
[----:B------:R-:W-:Y:S05]  /*2a590*/  BRA `(.L_x_4658) ;  /* 0xffffffb400887947 */ /* 0x000fea000383ffff */
.L_x_4523:
[----:B0-----:R0:W1:Y:S02]  /*2a5a0*/  SYNCS.PHASECHK.TRANS64.TRYWAIT P0, [R7+URZ+0x30840], R10 ;  /* 0x0308400a070075a7 */ /* 0x001064000800017f */
[----:B-1----:R-:W-:Y:S05]  /*2a5b0*/  @!P0 NANOSLEEP.SYNCS 0x989680 ;  /* 0x009896800000895d */ /* 0x002fea0003900000 */
[----:B------:R-:W1:Y:S02]  /*2a5c0*/  @!P0 SYNCS.PHASECHK.TRANS64 P0, [R7+URZ+0x30840], R10 ;  /* 0x0308400a070085a7 */ /* 0x000e64000800007f */
[----:B-1----:R-:W-:Y:S05]  /*2a5d0*/  @!P0 BRA `(.L_x_4523) ;  /* 0xfffffffc00f08947 */ /* 0x002fea000383ffff */
[----:B------:R-:W-:Y:S05]  /*2a5e0*/  BRA `(.L_x_4659) ;  /* 0xffffffb400e87947 */ /* 0x000fea000383ffff */
.L_x_4526:
        /* <DEDUP_REMOVED lines=8> */
.L_x_4534:
[----:B0-----:R0:W1:Y:S02]  /*2a670*/  SYNCS.PHASECHK.TRANS64.TRYWAIT P0, [R3+URZ+0x30840], R8 ;  /* 0x03084008030075a7 */ /* 0x001064000800017f */
[----:B-1----:R-:W-:Y:S05]  /*2a680*/  @!P0 NANOSLEEP.SYNCS 0x989680 ;  /* 0x009896800000895d */ /* 0x002fea0003900000 */
[----:B------:R-:W1:Y:S02]  /*2a690*/  @!P0 SYNCS.PHASECHK.TRANS64 P0, [R3+URZ+0x30840], R8 ;  /* 0x03084008030085a7 */ /* 0x000e64000800007f */
[----:B-1----:R-:W-:Y:S05]  /*2a6a0*/  @!P0 BRA `(.L_x_4534) ;  /* 0xfffffffc00f08947 */ /* 0x002fea000383ffff */
[----:B------:R-:W-:Y:S05]  /*2a6b0*/  BRA `(.L_x_4661) ;  /* 0xffffffbc00e87947 */ /* 0x000fea000383ffff */
.L_x_4536:
[----:B0-----:R0:W1:Y:S02]  /*2a6c0*/  SYNCS.PHASECHK.TRANS64.TRYWAIT P0, [R3+URZ+0x30860], R8 ;  /* 0x03086008030075a7 */ /* 0x001064000800017f */
[----:B-1----:R-:W-:Y:S05]  /*2a6d0*/  @!P0 NANOSLEEP.SYNCS 0x989680 ;  /* 0x009896800000895d */ /* 0x002fea0003900000 */
[----:B------:R-:W1:Y:S02]  /*2a6e0*/  @!P0 SYNCS.PHASECHK.TRANS64 P0, [R3+URZ+0x30860], R8 ;  /* 0x03086008030085a7 */ /* 0x000e64000800007f */
[----:B-1----:R-:W-:Y:S05]  /*2a6f0*/  @!P0 BRA `(.L_x_4536) ;  /* 0xfffffffc00f08947 */ /* 0x002fea000383ffff */
[----:B------:R-:W-:Y:S05]  /*2a700*/  BRA `(.L_x_4662) ;  /* 0xffffffc000887947 */ /* 0x000fea000383ffff */
.L_x_4542:
[----:B-1----:R1:W2:Y:S02]  /*2a710*/  SYNCS.PHASECHK.TRANS64.TRYWAIT P0, [R2+URZ+0x30840], R3 ;  /* 0x03084003020075a7 */ /* 0x0022a4000800017f */
[----:B--2---:R-:W-:Y:S05]  /*2a720*/  @!P0 NANOSLEEP.SYNCS 0x989680 ;  /* 0x009896800000895d */ /* 0x004fea0003900000 */
[----:B------:R-:W2:Y:S02]  /*2a730*/  @!P0 SYNCS.PHASECHK.TRANS64 P0, [R2+URZ+0x30840], R3 ;  /* 0x03084003020085a7 */ /* 0x000ea4000800007f */
[----:B--2---:R-:W-:Y:S05]  /*2a740*/  @!P0 BRA `(.L_x_4542) ;  /* 0xfffffffc00f08947 */ /* 0x004fea000383ffff */
[----:B------:R-:W-:Y:S05]  /*2a750*/  BRA `(.L_x_4663) ;  /* 0xffffffc400f07947 */ /* 0x000fea000383ffff */
.L_x_4544:
[----:B0-----:R0:W1:Y:S02]  /*2a760*/  SYNCS.PHASECHK.TRANS64.TRYWAIT P0, [R2+URZ+0x30860], R19 ;  /* 0x03086013020075a7 */ /* 0x001064000800017f */
[----:B-1----:R-:W-:Y:S05]  /*2a770*/  @!P0 NANOSLEEP.SYNCS 0x989680 ;  /* 0x009896800000895d */ /* 0x002fea0003900000 */
[----:B------:R-:W1:Y:S02]  /*2a780*/  @!P0 SYNCS.PHASECHK.TRANS64 P0, [R2+URZ+0x30860], R19 ;  /* 0x03086013020085a7 */ /* 0x000e64000800007f */
[----:B-1----:R-:W-:Y:S05]  /*2a790*/  @!P0 BRA `(.L_x_4544) ;  /* 0xfffffffc00f08947 */ /* 0x002fea000383ffff */
[----:B------:R-:W-:Y:S05]  /*2a7a0*/  BRA `(.L_x_4664) ;  /* 0xffffffc800907947 */ /* 0x000fea000383ffff */
.L_x_4550:
[----:B-1----:R1:W2:Y:S02]  /*2a7b0*/  SYNCS.PHASECHK.TRANS64.TRYWAIT P0, [R2+URZ+0x30840], R3 ;  /* 0x03084003020075a7 */ /* 0x0022a4000800017f */
[----:B--2---:R-:W-:Y:S05]  /*2a7c0*/  @!P0 NANOSLEEP.SYNCS 0x989680 ;  /* 0x009896800000895d */ /* 0x004fea0003900000 */
[----:B------:R-:W2:Y:S02]  /*2a7d0*/  @!P0 SYNCS.PHASECHK.TRANS64 P0, [R2+URZ+0x30840], R3 ;  /* 0x03084003020085a7 */ /* 0x000ea4000800007f */
[----:B--2---:R-:W-:Y:S05]  /*2a7e0*/  @!P0 BRA `(.L_x_4550) ;  /* 0xfffffffc00f08947 */ /* 0x004fea000383ffff */
[----:B------:R-:W-:Y:S05]  /*2a7f0*/  BRA `(.L_x_4665) ;  /* 0xffffffcc00d07947 */ /* 0x000fea000383ffff */
.L_x_4552:
[----:B0-----:R0:W1:Y:S02]  /*2a800*/  SYNCS.PHASECHK.TRANS64.TRYWAIT P0, [R2+URZ+0x30860], R9 ;  /* 0x03086009020075a7 */ /* 0x001064000800017f */
[----:B-1----:R-:W-:Y:S05]  /*2a810*/  @!P0 NANOSLEEP.SYNCS 0x989680 ;  /* 0x009896800000895d */ /* 0x002fea0003900000 */
[----:B------:R-:W1:Y:S02]  /*2a820*/  @!P0 SYNCS.PHASECHK.TRANS64 P0, [R2+URZ+0x30860], R9 ;  /* 0x03086009020085a7 */ /* 0x000e64000800007f */
[----:B-1----:R-:W-:Y:S05]  /*2a830*/  @!P0 BRA `(.L_x_4552) ;  /* 0xfffffffc00f08947 */ /* 0x002fea000383ffff */
[----:B------:R-:W-:Y:S05]  /*2a840*/  BRA `(.L_x_4666) ;  /* 0xffffffd000707947 */ /* 0x000fea000383ffff */
.L_x_4560:
[----:B0-----:R0:W1:Y:S02]  /*2a850*/  SYNCS.PHASECHK.TRANS64.TRYWAIT P0, [R3+URZ+0x30860], R2 ;  /* 0x03086002030075a7 */ /* 0x001064000800017f */
[----:B-1----:R-:W-:Y:S05]  /*2a860*/  @!P0 NANOSLEEP.SYNCS 0x989680 ;  /* 0x009896800000895d */ /* 0x002fea0003900000 */
[----:B------:R-:W1:Y:S02]  /*2a870*/  @!P0 SYNCS.PHASECHK.TRANS64 P0, [R3+URZ+0x30860], R2 ;  /* 0x03086002030085a7 */ /* 0x000e64000800007f */
[----:B-1----:R-:W-:Y:S05]  /*2a880*/  @!P0 BRA `(.L_x_4560) ;  /* 0xfffffffc00f08947 */ /* 0x002fea000383ffff */
[----:B------:R-:W-:Y:S05]  /*2a890*/  BRA `(.L_x_4667) ;  /* 0xffffffd4009c7947 */ /* 0x000fea000383ffff */
.L_x_4563:
[----:B---3--:R-:W3:Y:S01]  /*2a8a0*/  LDL R0, [R1] ;  /* 0x0000000001007983 */ /* 0x008ee20000100800 */
[----:B------:R-:W-:Y:S01]  /*2a8b0*/  BSSY B0, `(.L_x_4668) ;  /* 0x0000008000007945 */ /* 0x000fe20003800000 */
[----:B------:R-:W-:Y:S01]  /*2a8c0*/  IMAD.MOV.U32 R12, RZ, RZ, RZ ;  /* 0x000000ffff0c7224 */ /* 0x000fe200078e00ff */
[----:B------:R-:W-:Y:S01]  /*2a8d0*/  MOV R15, 0xffffffff ;  /* 0xffffffff000f7802 */ /* 0x000fe20000000f00 */
[----:B------:R-:W-:Y:S01]  /*2a8e0*/  IMAD.MOV.U32 R11, RZ, RZ, 0x1f ;  /* 0x0000001fff0b7424 */ /* 0x000fe200078e00ff */
[----:B---3--:R-:W-:-:S07]  /*2a8f0*/  MOV R13, R0 ;  /* 0x00000000000d7202 */ /* 0x008fce0000000f00 */
[----:B012---:R-:W-:Y:S05]  /*2a900*/  WARPSYNC.COLLECTIVE R15, `(.L_x_4669) ;  /* 0x000000000f087348 */ /* 0x007fea0003c00000 */
[----:B------:R3:W4:Y:S02]  /*2a910*/  SHFL.IDX P6, R14, R13, R12, R11 ;  /* 0x0000000c0d0e7389 */ /* 0x00072400000c000b */
[----:B01234-:R-:W-:Y:S01]  /*2a920*/  ENDCOLLECTIVE ;  /* 0x000000000000791b */ /* 0x01ffe20003800000 */
.L_x_4669:
[----:B------:R-:W-:Y:S05]  /*2a930*/  BSYNC B0 ;  /* 0x0000000000007941 */ /* 0x000fea0003800000 */
.L_x_4668:
        /* <DEDUP_REMOVED lines=8> */
.L_x_4670:
[----:B------:R-:W-:Y:S01]  /*2a9c0*/  MOV R7, R14 ;  /* 0x0000000e00077202 */ /* 0x000fe20000000f00 */
[----:B------:R-:W-:Y:S06]  /*2a9d0*/  BRA `(.L_x_4671) ;  /* 0xffffffd8002c7947 */ /* 0x000fec000383ffff */
.L_x_4566:
[----:B------:R-:W-:Y:S01]  /*2a9e0*/  BSSY B0, `(.L_x_4672) ;  /* 0x0000008000007945 */ /* 0x000fe20003800000 */
[----:B-----5:R-:W-:Y:S01]  /*2a9f0*/  IMAD.MOV.U32 R13, RZ, RZ, R4 ;  /* 0x000000ffff0d7224 */ /* 0x020fe200078e0004 */
[----:B------:R-:W-:Y:S01]  /*2aa00*/  MOV R11, RZ ;  /* 0x000000ff000b7202 */ /* 0x000fe20000000f00 */
[----:B------:R-:W-:Y:S02]  /*2aa10*/  IMAD.MOV.U32 R12, RZ, RZ, 0x1 ;  /* 0x00000001ff0c7424 */ /* 0x000fe400078e00ff */
[----:B------:R-:W-:-:S07]  /*2aa20*/  IMAD.MOV.U32 R15, RZ, RZ, -0x1 ;  /* 0xffffffffff0f7424 */ /* 0x000fce00078e00ff */
[----:B012-4-:R-:W-:Y:S05]  /*2aa30*/  WARPSYNC.COLLECTIVE R15, `(.L_x_4673) ;  /* 0x000000000f087348 */ /* 0x017fea0003c00000 */
[----:B------:R3:W0:Y:S02]  /*2aa40*/  SHFL.UP P6, R14, R13, R12, R11 ;  /* 0x0400000c0d0e7389 */ /* 0x00062400000c000b */
[----:B01234-:R-:W-:Y:S01]  /*2aa50*/  ENDCOLLECTIVE ;  /* 0x000000000000791b */ /* 0x01ffe20003800000 */
.L_x_4673:
[----:B------:R-:W-:Y:S05]  /*2aa60*/  BSYNC B0 ;  /* 0x0000000000007941 */ /* 0x000fea0003800000 */
.L_x_4672:
[----:B------:R-:W-:Y:S01]  /*2aa70*/  ISETP.NE.AND P0, PT, R10, RZ, PT ;  /* 0x000000ff0a00720c */ /* 0x000fe20003f05270 */
        /* <DEDUP_REMOVED lines=9> */
.L_x_4674:
        /* <DEDUP_REMOVED lines=8> */
.L_x_4675:
        /* <DEDUP_REMOVED lines=8> */
.L_x_4676:
        /* <DEDUP_REMOVED lines=8> */
.L_x_4677:
        /* <DEDUP_REMOVED lines=8> */
.L_x_4678:
[----:B------:R-:W-:Y:S05]  /*2ad10*/  BRA `(.L_x_4679) ;  /* 0xffffffd400f87947 */ /* 0x000fea000383ffff */
.L_x_4571:
        /* <DEDUP_REMOVED lines=8> */
.L_x_4681:
[----:B------:R-:W-:Y:S05]  /*2ada0*/  BSYNC B0 ;  /* 0x0000000000007941 */ /* 0x000fea0003800000 */
.L_x_4680:
        /* <DEDUP_REMOVED lines=10> */
.L_x_4682:
        /* <DEDUP_REMOVED lines=8> */
.L_x_4683:
        /* <DEDUP_REMOVED lines=8> */
.L_x_4684:
        /* <DEDUP_REMOVED lines=8> */
.L_x_4685:
        /* <DEDUP_REMOVED lines=8> */
.L_x_4686:
[----:B------:R-:W-:Y:S05]  /*2b050*/  BRA `(.L_x_4687) ;  /* 0xffffffd400ec7947 */ /* 0x000fea000383ffff */
.L_x_4573:
[----:B------:R-:W-:Y:S01]  /*2b060*/  BSSY B0, `(.L_x_4688) ;  /* 0x0000006000007945 */ /* 0x000fe20003800000 */
[----:B------:R-:W-:Y:S01]  /*2b070*/  PLOP3.LUT P6, PT, P6, PT, PT, 0x8, 0x0 ;  /* 0x000000000000781c */ /* 0x000fe200037ce170 */
[----:B------:R-:W-:-:S12]  /*2b080*/  IMAD.MOV.U32 R15, RZ, RZ, -0x1 ;  /* 0xffffffffff0f7424 */ /* 0x000fd800078e00ff */
[----:B01----:R-:W-:Y:S05]  /*2b090*/  WARPSYNC.COLLECTIVE R15, `(.L_x_4689) ;  /* 0x000000000f087348 */ /* 0x003fea0003c00000 */
[----:B------:R-:W-:Y:S01]  /*2b0a0*/  VOTE.ANY R14, PT, P6 ;  /* 0x00000000000e7806 */ /* 0x000fe200030e0100 */
[----:B01----:R-:W-:Y:S06]  /*2b0b0*/  ENDCOLLECTIVE ;  /* 0x000000000000791b */ /* 0x003fec0003800000 */
.L_x_4689:
[----:B------:R-:W-:Y:S05]  /*2b0c0*/  BSYNC B0 ;  /* 0x0000000000007941 */ /* 0x000fea0003800000 */
.L_x_4688:
        /* <DEDUP_REMOVED lines=9> */
.L_x_4690:
[----:B------:R-:W-:Y:S01]  /*2b160*/  IMAD.MOV.U32 R4, RZ, RZ, R14 ;  /* 0x000000ffff047224 */ /* 0x000fe200078e000e */
[----:B------:R-:W-:Y:S06]  /*2b170*/  BRA `(.L_x_4691) ;  /* 0xffffffd400dc7947 */ /* 0x000fec000383ffff */
.L_x_4575:
[----:B------:R-:W-:Y:S01]  /*2b180*/  BSSY B0, `(.L_x_4692) ;  /* 0x0000007000007945 */ /* 0x000fe20003800000 */
[----:B------:R-:W-:Y:S01]  /*2b190*/  IMAD.MOV.U32 R13, RZ, RZ, R2 ;  /* 0x000000ffff0d7224 */ /* 0x000fe200078e0002 */
[----:B------:R-:W-:Y:S01]  /*2b1a0*/  MOV R11, 0x1f ;  /* 0x0000001f000b7802 */ /* 0x000fe20000000f00 */
[----:B------:R-:W-:-:S07]  /*2b1b0*/  IMAD.MOV.U32 R15, RZ, RZ, -0x1 ;  /* 0xffffffffff0f7424 */ /* 0x000fce00078e00ff */
[----:B0123--:R-:W-:Y:S05]  /*2b1c0*/  WARPSYNC.COLLECTIVE R15, `(.L_x_4693) ;  /* 0x000000000f087348 */ /* 0x00ffea0003c00000 */
[----:B------:R4:W0:Y:S02]  /*2b1d0*/  SHFL.IDX P6, R14, R13, R12, R11 ;  /* 0x0000000c0d0e7389 */ /* 0x00082400000c000b */
[----:B01234-:R-:W-:Y:S01]  /*2b1e0*/  ENDCOLLECTIVE ;  /* 0x000000000000791b */ /* 0x01ffe20003800000 */
.L_x_4693:
[----:B------:R-:W-:Y:S05]  /*2b1f0*/  BSYNC B0 ;  /* 0x0000000000007941 */ /* 0x000fea0003800000 */
.L_x_4692:
[----:B------:R-:W-:Y:S01]  /*2b200*/  IMAD.MOV.U32 R9, RZ, RZ, R14 ;  /* 0x000000ffff097224 */ /* 0x000fe200078e000e */
[----:B------:R-:W-:Y:S06]  /*2b210*/  BRA `(.L_x_4574) ;  /* 0xffffffd400d07947 */ /* 0x000fec000383ffff */
.L_x_4579:
[----:B0-----:R0:W1:Y:S02]  /*2b220*/  SYNCS.PHASECHK.TRANS64.TRYWAIT P0, [R0+URZ+0x30820], R3 ;  /* 0x03082003000075a7 */ /* 0x001064000800017f */
[----:B-1----:R-:W-:Y:S05]  /*2b230*/  @!P0 NANOSLEEP.SYNCS 0x989680 ;  /* 0x009896800000895d */ /* 0x002fea0003900000 */
[----:B------:R-:W1:Y:S02]  /*2b240*/  @!P0 SYNCS.PHASECHK.TRANS64 P0, [R0+URZ+0x30820], R3 ;  /* 0x03082003000085a7 */ /* 0x000e64000800007f */
[----:B-1----:R-:W-:Y:S05]  /*2b250*/  @!P0 BRA `(.L_x_4579) ;  /* 0xfffffffc00f08947 */ /* 0x002fea000383ffff */
[----:B------:R-:W-:Y:S05]  /*2b260*/  BRA `(.L_x_4694) ;  /* 0xffffffdc00747947 */ /* 0x000fea000383ffff */
.L_x_4580:
[----:B------:R-:W1:Y:S01]  /*2b270*/  S2R R2, SR_TID.X ;  /* 0x0000000000027919 */ /* 0x000e620000002100 */
[----:B------:R-:W-:Y:S01]  /*2b280*/  BSSY B0, `(.L_x_4695) ;  /* 0x000000a000007945 */ /* 0x000fe20003800000 */
[----:B------:R-:W-:Y:S01]  /*2b290*/  IMAD.MOV.U32 R12, RZ, RZ, RZ ;  /* 0x000000ffff0c7224 */ /* 0x000fe200078e00ff */
[----:B------:R-:W-:Y:S01]  /*2b2a0*/  MOV R15, 0xffffffff ;  /* 0xffffffff000f7802 */ /* 0x000fe20000000f00 */
[----:B------:R-:W-:Y:S01]  /*2b2b0*/  IMAD.MOV.U32 R11, RZ, RZ, 0x1f ;  /* 0x0000001fff0b7424 */ /* 0x000fe200078e00ff */
[----:B-1----:R-:W-:-:S04]  /*2b2c0*/  SHF.R.U32.HI R2, RZ, 0x5, R2 ;  /* 0x00000005ff027819 */ /* 0x002fc80000011602 */
[----:B------:R-:W-:-:S04]  /*2b2d0*/  LOP3.LUT R2, R2, 0x3, RZ, 0xc0, !PT ;  /* 0x0000000302027812 */ /* 0x000fc800078ec0ff */
[----:B------:R-:W-:-:S07]  /*2b2e0*/  MOV R13, R2 ;  /* 0x00000002000d7202 */ /* 0x000fce0000000f00 */
[----:B0-----:R-:W-:Y:S05]  /*2b2f0*/  WARPSYNC.COLLECTIVE R15, `(.L_x_4696) ;  /* 0x000000000f087348 */ /* 0x001fea0003c00000 */
[----:B------:R1:W2:Y:S02]  /*2b300*/  SHFL.IDX P6, R14, R13, R12, R11 ;  /* 0x0000000c0d0e7389 */ /* 0x0002a400000c000b */
[----:B012---:R-:W-:Y:S01]  /*2b310*/  ENDCOLLECTIVE ;  /* 0x000000000000791b */ /* 0x007fe20003800000 */
.L_x_4696:
[----:B------:R-:W-:Y:S05]  /*2b320*/  BSYNC B0 ;  /* 0x0000000000007941 */ /* 0x000fea0003800000 */
.L_x_4695:
[----:B------:R-:W-:Y:S05]  /*2b330*/  BRA `(.L_x_4697) ;  /* 0xffffffdc005c7947 */ /* 0x000fea000383ffff */
.L_x_4581:
[----:B------:R-:W-:Y:S01]  /*2b340*/  BSSY B0, `(.L_x_4698) ;  /* 0x0000006000007945 */ /* 0x000fe20003800000 */
[----:B------:R-:W-:-:S07]  /*2b350*/  IMAD.MOV.U32 R15, RZ, RZ, -0x1 ;  /* 0xffffffffff0f7424 */ /* 0x000fce00078e00ff */
[----:B01----:R-:W-:Y:S05]  /*2b360*/  WARPSYNC.COLLECTIVE R15, `(.L_x_4699) ;  /* 0x000000000f0c7348 */ /* 0x003fea0003c00000 */
[----:B------:R-:W-:Y:S02]  /*2b370*/  ELECT P6, UR62, PT ;  /* 0x00000000003e782f */ /* 0x000fe400038c0000 */
[----:B------:R-:W-:Y:S01]  /*2b380*/  MOV R14, UR62 ;  /* 0x0000003e000e7c02 */ /* 0x000fe20008000f00 */
[----:B01----:R-:W-:Y:S10]  /*2b390*/  ENDCOLLECTIVE ;  /* 0x000000000000791b */ /* 0x003ff40003800000 */
.L_x_4699:
[----:B------:R-:W-:Y:S05]  /*2b3a0*/  BSYNC B0 ;  /* 0x0000000000007941 */ /* 0x000fea0003800000 */
.L_x_4698:
[----:B------:R-:W-:Y:S05]  /*2b3b0*/  BRA `(.L_x_4700) ;  /* 0xffffffdc00507947 */ /* 0x000fea000383ffff */
.L_x_4583:
[----:B0-----:R0:W1:Y:S02]  /*2b3c0*/  SYNCS.PHASECHK.TRANS64.TRYWAIT P0, [R6+URZ], R5 ;  /* 0x00000005060075a7 */ /* 0x001064000800017f */
[----:B-1----:R-:W-:Y:S05]  /*2b3d0*/  @!P0 NANOSLEEP.SYNCS 0x989680 ;  /* 0x009896800000895d */ /* 0x002fea0003900000 */
[----:B------:R-:W1:Y:S02]  /*2b3e0*/  @!P0 SYNCS.PHASECHK.TRANS64 P0, [R6+URZ], R5 ;  /* 0x00000005060085a7 */ /* 0x000e64000800007f */
[----:B-1----:R-:W-:Y:S05]  /*2b3f0*/  @!P0 BRA `(.L_x_4583) ;  /* 0xfffffffc00f08947 */ /* 0x002fea000383ffff */
[----:B------:R-:W-:Y:S05]  /*2b400*/  BRA `(.L_x_4701) ;  /* 0xffffffdc00847947 */ /* 0x000fea000383ffff */
.L_x_4584:
[----:B-1----:R1:W2:Y:S02]  /*2b410*/  SYNCS.PHASECHK.TRANS64.TRYWAIT P0, [R7+URZ], R2 ;  /* 0x00000002070075a7 */ /* 0x0022a4000800017f */
[----:B--2---:R-:W-:Y:S05]  /*2b420*/  @!P0 NANOSLEEP.SYNCS 0x989680 ;  /* 0x009896800000895d */ /* 0x004fea0003900000 */
[----:B------:R-:W2:Y:S02]  /*2b430*/  @!P0 SYNCS.PHASECHK.TRANS64 P0, [R7+URZ], R2 ;  /* 0x00000002070085a7 */ /* 0x000ea4000800007f */
[----:B--2---:R-:W-:Y:S05]  /*2b440*/  @!P0 BRA `(.L_x_4584) ;  /* 0xfffffffc00f08947 */ /* 0x004fea000383ffff */
[----:B------:R-:W-:Y:S05]  /*2b450*/  BRA `(.L_x_4702) ;  /* 0xffffffdc00787947 */ /* 0x000fea000383ffff */
.L_x_4586:
[----:B--2---:R2:W3:Y:S02]  /*2b460*/  SYNCS.PHASECHK.TRANS64.TRYWAIT P0, [R4+URZ], R5 ;  /* 0x00000005040075a7 */ /* 0x0044e4000800017f */
[----:B---3--:R-:W-:Y:S05]  /*2b470*/  @!P0 NANOSLEEP.SYNCS 0x989680 ;  /* 0x009896800000895d */ /* 0x008fea0003900000 */
[----:B------:R-:W3:Y:S02]  /*2b480*/  @!P0 SYNCS.PHASECHK.TRANS64 P0, [R4+URZ], R5 ;  /* 0x00000005040085a7 */ /* 0x000ee4000800007f */
[----:B---3--:R-:W-:Y:S05]  /*2b490*/  @!P0 BRA `(.L_x_4586) ;  /* 0xfffffffc00f08947 */ /* 0x008fea000383ffff */
[----:B------:R-:W-:Y:S05]  /*2b4a0*/  BRA `(.L_x_4703) ;  /* 0xffffffdc007c7947 */ /* 0x000fea000383ffff */
.L_x_4704:
        /* <DEDUP_REMOVED lines=13> */
.L_x_12762:


//--------------------- .text._ZN7cutlass13device_kernelIN5flash11enable_sm90INS1_16FlashAttnFwdSm90INS1_25CollectiveMainloopFwdSm90ILi2EN4cute5tupleIJNS5_1CILi1EEES8_S8_EEENS6_IJNS7_ILi128EEENS7_ILi112EEENS7_ILi192EEEEEELi192ENS_6half_tEfNS_4arch4Sm90ELb1ELb0ELb1ELb0ELb0ELb0ELb0ELb1ELb1ELb0ELb0ELb0EEENS1_21CollectiveEpilogueFwdINS6_IJSA_SC_SB_EEES9_SE_SG_Li256ELb0ELb0ELb0ELb0EEENS1_30DynamicPersistentTileSchedulerILi256ELi32ELb0ELb0ELb1EEEEEEEEEvNT_6ParamsE --------------------------
	.section	.text._ZN7cutlass13device_kernelIN5flash11enable_sm90INS1_16FlashAttnFwdSm90INS1_25CollectiveMainloopFwdSm90ILi2EN4cute5tupleIJNS5_1CILi1EEES8_S8_EEENS6_IJNS7_ILi128EEENS7_ILi112EEENS7_ILi192EEEEEELi192ENS_6half_tEfNS_4arch4Sm90ELb1ELb0ELb1ELb0ELb0ELb0ELb0ELb1ELb1ELb0ELb0ELb0EEENS1_21CollectiveEpilogueFwdINS6_IJSA_SC_SB_EEES9_SE_SG_Li256ELb0ELb0ELb0ELb0EEENS1_30DynamicPersistentTileSchedulerILi256ELi32ELb0ELb0ELb1EEEEEEEEEvNT_6ParamsE,"ax",@progbits
	.align	128
.text._ZN7cutlass13device_kernelIN5flash11enable_sm90INS1_16FlashAttnFwdSm90INS1_25CollectiveMainloopFwdSm90ILi2EN4cute5tupleIJNS5_1CILi1EEES8_S8_EEENS6_IJNS7_ILi128EEENS7_ILi112EEENS7_ILi192EEEEEELi192ENS_6half_tEfNS_4arch4Sm90ELb1ELb0ELb1ELb0ELb0ELb0ELb0ELb1ELb1ELb0ELb0ELb0EEENS1_21CollectiveEpilogueFwdINS6_IJSA_SC_SB_EEES9_SE_SG_Li256ELb0ELb0ELb0ELb0EEENS1_30DynamicPersistentTileSchedulerILi256ELi32ELb0ELb0ELb1EEEEEEEEEvNT_6ParamsE:
        .type           _ZN7cutlass13device_kernelIN5flash11enable_sm90INS1_16FlashAttnFwdSm90INS1_25CollectiveMainloopFwdSm90ILi2EN4cute5tupleIJNS5_1CILi1EEES8_S8_EEENS6_IJNS7_ILi128EEENS7_ILi112EEENS7_ILi192EEEEEELi192ENS_6half_tEfNS_4arch4Sm90ELb1ELb0ELb1ELb0ELb0ELb0ELb0ELb1ELb1ELb0ELb0ELb0EEENS1_21CollectiveEpilogueFwdINS6_IJSA_SC_SB_EEES9_SE_SG_Li256ELb0ELb0ELb0ELb0EEENS1_30DynamicPersistentTileSchedulerILi256ELi32ELb0ELb0ELb1EEEEEEEEEvNT_6ParamsE,@function
        .size           _ZN7cutlass13device_kernelIN5flash11enable_sm90INS1_16FlashAttnFwdSm90INS1_25CollectiveMainloopFwdSm90ILi2EN4cute5tupleIJNS5_1CILi1EEES8_S8_EEENS6_IJNS7_ILi128EEENS7_ILi112EEENS7_ILi192EEEEEELi192ENS_6half_tEfNS_4arch4Sm90ELb1ELb0ELb1ELb0ELb0ELb0ELb0ELb1ELb1ELb0ELb0ELb0EEENS1_21CollectiveEpilogueFwdINS6_IJSA_SC_SB_EEES9_SE_SG_Li256ELb0ELb0ELb0ELb0EEENS1_30DynamicPersistentTileSchedulerILi256ELi32ELb0ELb0ELb1EEEEEEEEEvNT_6ParamsE,(.L_x_12763 - _ZN7cutlass13device_kernelIN5flash11enable_sm90INS1_16FlashAttnFwdSm90INS1_25CollectiveMainloopFwdSm90ILi2EN4cute5tupleIJNS5_1CILi1EEES8_S8_EEENS6_IJNS7_ILi128EEENS7_ILi112EEENS7_ILi192EEEEEELi192ENS_6half_tEfNS_4arch4Sm90ELb1ELb0ELb1ELb0ELb0ELb0ELb0ELb1ELb1ELb0ELb0ELb0EEENS1_21CollectiveEpilogueFwdINS6_IJSA_SC_SB_EEES9_SE_SG_Li256ELb0ELb0ELb0ELb0EEENS1_30DynamicPersistentTileSchedulerILi256ELi32ELb0ELb0ELb1EEEEEEEEEvNT_6ParamsE)
        .other          _ZN7cutlass13device_kernelIN5flash11enable_sm90INS1_16FlashAttnFwdSm90INS1_25CollectiveMainloopFwdSm90ILi2EN4cute5tupleIJNS5_1CILi1EEES8_S8_EEENS6_IJNS7_ILi128EEENS7_ILi112EEENS7_ILi192EEEEEELi192ENS_6half_tEfNS_4arch4Sm90ELb1ELb0ELb1ELb0ELb0ELb0ELb0ELb1ELb1ELb0ELb0ELb0EEENS1_21CollectiveEpilogueFwdINS6_IJSA_SC_SB_EEES9_SE_SG_Li256ELb0ELb0ELb0ELb0EEENS1_30DynamicPersistentTileSchedulerILi256ELi32ELb0ELb0ELb1EEEEEEEEEvNT_6ParamsE,@"STO_CUDA_ENTRY STV_DEFAULT"
_ZN7cutlass13device_kernelIN5flash11enable_sm90INS1_16FlashAttnFwdSm90INS1_25CollectiveMainloopFwdSm90ILi2EN4cute5tupleIJNS5_1CILi1EEES8_S8_EEENS6_IJNS7_ILi128EEENS7_ILi112EEENS7_ILi192EEEEEELi192ENS_6half_tEfNS_4arch4Sm90ELb1ELb0ELb1ELb0ELb0ELb0ELb0ELb1ELb1ELb0ELb0ELb0EEENS1_21CollectiveEpilogueFwdINS6_IJSA_SC_SB_EEES9_SE_SG_Li256ELb0ELb0ELb0ELb0EEENS1_30DynamicPersistentTileSchedulerILi256ELi32ELb0ELb0ELb1EEEEEEEEEvNT_6ParamsE:
        /* <DEDUP_REMOVED lines=23> */
.L_x_4706:
[----:B------:R-:W-:Y:S05]  /*0170*/  BSYNC B0 ;  /* 0x0000000000007941 */ /* 0x000fea0003800000 */
.L_x_4705:
        /* <DEDUP_REMOVED lines=36> */
.L_x_4707:
        /* <DEDUP_REMOVED lines=22> */
.L_x_4708:
        /* <DEDUP_REMOVED lines=18> */
.L_x_4709:
        /* <DEDUP_REMOVED lines=22> */
.L_x_4710:
        /* <DEDUP_REMOVED lines=22> */
.L_x_4711:
[----:B-1----:R-:W-:Y:S01]  /*0900*/  ISETP.NE.AND P0, PT, R2, RZ, PT ;  /* 0x000000ff0200720c */ /* 0x002fe20003f05270 */
[----:B------:R-:W-:Y:S01]  /*0910*/  IMAD.MOV.U32 R2, RZ, RZ, 0x1 ;  /* 0x00000001ff027424 */ /* 0x000fe200078e00ff */
[----:B------:R-:W-:-:S04]  /*0920*/  NOP ;  /* 0x0000000000007918 */ /* 0x000fc80000000000 */
[----:B------:R-:W-:-:S05]  /*0930*/  SEL R2, R2, 0x2, !P0 ;  /* 0x0000000202027807 */ /* 0x000fca0004000000 */
[----:B------:R1:W-:Y:S01]  /*0940*/  STL [R1+0x8], R2 ;  /* 0x0000080201007387 */ /* 0x0003e20000100800 */
[----:B---34-:R-:W-:Y:S06]  /*0950*/  BAR.SYNC.DEFER_BLOCKING 0x0 ;  /* 0x0000000000007b1d */ /* 0x018fec0000010000 */
[----:B------:R-:W-:Y:S05]  /*0960*/  @!P0 BRA `(.L_x_4712) ;  /* 0x00000114009c8947 */ /* 0x000fea0003800000 */
.L_x_4713:
[----:B------:R-:W-:-:S08]  /*0970*/  NOP ;  /* 0x0000000000007918 */ /* 0x000fd00000000000 */
[----:B------:R-:W3:Y:S02]  /*0980*/  USETMAXREG.TRY_ALLOC.CTAPOOL UP0, 0xf0 ;  /* 0x000000f0000079c8 */ /* 0x000ee40008000600 */
[----:B---3--:R-:W-:-:S13]  /*0990*/  PLOP3.LUT P0, PT, PT, PT, UP0, 0x80, 0x0 ;  /* 0x000000000000781c */ /* 0x008fda0003f0f008 */
[----:B------:R-:W-:Y:S05]  /*09a0*/  @!P0 BRA `(.L_x_4713) ;  /* 0xfffffffc00f08947 */ /* 0x000fea000383ffff */
[----:B--2---:R-:W2:Y:S08]  /*09b0*/  S2UR UR7, SR_CTAID.X ;  /* 0x00000000000779c3 */ /* 0x004eb00000002500 */
[----:B------:R-:W-:Y:S08]  /*09c0*/  BAR.ARV 0x4, 0x120 ;  /* 0x0104800000007b1d */ /* 0x000ff00000002000 */
[----:B------:R-:W2:Y:S08]  /*09d0*/  LDC R0, c[0x0][0xda8] ;  /* 0x00036a00ff007b82 */ /* 0x000eb00000000800 */
[----:B------:R-:W-:Y:S06]  /*09e0*/  BAR.ARV 0x8, 0x120 ;  /* 0x0204800000007b1d */ /* 0x000fec0000002000 */
        /* <DEDUP_REMOVED lines=8> */
[CC--:B------:R-:W-:Y:S02]  /*0a70*/  LEA.HI R5, R3.reuse, R214.reuse, RZ, 0x7 ;  /* 0x000000d603057211 */ /* 0x0c0fe400078f38ff */
[-C--:B------:R-:W-:Y:S02]  /*0a80*/  LEA.HI R0, R3, R214.reuse, RZ, 0x4 ;  /* 0x000000d603007211 */ /* 0x080fe400078f20ff */
[----:B------:R-:W-:Y:S02]  /*0a90*/  LOP3.LUT R211, R5, 0xffffff80, RZ, 0xc0, !PT ;  /* 0xffffff8005d37812 */ /* 0x000fe400078ec0ff */
[----:B------:R-:W-:Y:S02]  /*0aa0*/  SHF.R.S32.HI R9, RZ, 0x4, R0 ;  /* 0x00000004ff097819 */ /* 0x000fe40000011400 */
[----:B------:R-:W-:Y:S01]  /*0ab0*/  LEA.HI R213, R3, R214, RZ, 0x5 ;  /* 0x000000d603d57211 */ /* 0x000fe200078f28ff */
[----:B------:R-:W-:Y:S01]  /*0ac0*/  IMAD.IADD R211, R214, 0x1, -R211 ;  /* 0x00000001d6d37824 */ /* 0x000fe200078e0ad3 */
[----:B------:R-:W-:-:S02]  /*0ad0*/  LEA.HI R2, R0, R9, RZ, 0x1 ;  /* 0x0000000900027211 */ /* 0x000fc400078f08ff */
[----:B------:R-:W-:Y:S02]  /*0ae0*/  LOP3.LUT R7, R0, 0x3fffff0, RZ, 0xc0, !PT ;  /* 0x03fffff000077812 */ /* 0x000fe400078ec0ff */
[----:B------:R-:W-:Y:S02]  /*0af0*/  SHF.R.S32.HI R4, RZ, 0x1f, R211 ;  /* 0x0000001fff047819 */ /* 0x000fe400000114d3 */
[----:B------:R-:W-:Y:S01]  /*0b00*/  LOP3.LUT R2, R2, 0x1ffffffe, RZ, 0xc0, !PT ;  /* 0x1ffffffe02027812 */ /* 0x000fe200078ec0ff */
[----:B------:R-:W-:Y:S01]  /*0b10*/  IMAD.IADD R0, R214, 0x1, -R7 ;  /* 0x00000001d6007824 */ /* 0x000fe200078e0a07 */
[----:B------:R-:W-:Y:S01]  /*0b20*/  SHF.R.S32.HI R213, RZ, 0x5, R213 ;  /* 0x00000005ffd57819 */ /* 0x000fe200000114d5 */
[----:B------:R-:W-:Y:S01]  /*0b30*/  UMOV UR61, 0x400 ;  /* 0x00000400003d7882 */ /* 0x000fe20000000000 */
[----:B------:R-:W-:Y:S02]  /*0b40*/  LEA.HI R6, R4, R211, RZ, 0x2 ;  /* 0x000000d304067211 */ /* 0x000fe400078f10ff */
[----:B------:R-:W-:Y:S01]  /*0b50*/  IADD3 R2, R9, -R2, RZ ;  /* 0x8000000209027210 */ /* 0x000fe20007ffe0ff */
[----:B------:R-:W-:Y:S01]  /*0b60*/  IMAD R7, R213, 0x10, R0 ;  /* 0x00000010d5077824 */ /* 0x000fe200078e0200 */
[----:B------:R-:W-:Y:S01]  /*0b70*/  SHF.R.S32.HI R212, RZ, 0x7, R5 ;  /* 0x00000007ffd47819 */ /* 0x000fe20000011405 */
[----:B---3--:R-:W-:Y:S01]  /*0b80*/  ULEA UR61, UR4, UR61, 0x18 ;  /* 0x0000003d043d7291 */ /* 0x008fe2000f8ec03f */
[----:B------:R-:W-:Y:S01]  /*0b90*/  SHF.R.S32.HI R8, RZ, 0x2, R6 ;  /* 0x00000002ff087819 */ /* 0x000fe20000011406 */
[----:B------:R-:W-:Y:S01]  /*0ba0*/  IMAD R2, R7, 0x8, R2 ;  /* 0x0000000807027824 */ /* 0x000fe200078e0202 */
[----:B------:R-:W-:-:S02]  /*0bb0*/  SHF.R.S32.HI R11, RZ, 0x1f, R6 ;  /* 0x0000001fff0b7819 */ /* 0x000fc40000011406 */
[----:B------:R-:W-:Y:S02]  /*0bc0*/  LEA.HI R5, R5, R212, RZ, 0x1 ;  /* 0x000000d405057211 */ /* 0x000fe400078f08ff */
[----:B------:R-:W-:Y:S01]  /*0bd0*/  LEA.HI R11, R11, R8, RZ, 0x3 ;  /* 0x000000080b0b7211 */ /* 0x000fe200078f18ff */
[----:B------:R-:W-:Y:S01]  /*0be0*/  UMOV UR4, UR61 ;  /* 0x0000003d00047c82 */ /* 0x000fe20008000000 */
[----:B----4-:R-:W-:Y:S01]  /*0bf0*/  UMOV UR5, UR6 ;  /* 0x0000000600057c82 */ /* 0x010fe20008000000 */
[----:B------:R-:W-:Y:S01]  /*0c00*/  LOP3.LUT R7, R5, 0x3fffffe, RZ, 0xc0, !PT ;  /* 0x03fffffe05077812 */ /* 0x000fe200078ec0ff */
[----:B------:R-:W-:Y:S01]  /*0c10*/  IMAD.U32 R18, RZ, RZ, UR4 ;  /* 0x00000004ff127e24 */ /* 0x000fe2000f8e00ff */
[----:B------:R-:W-:Y:S01]  /*0c20*/  SHF.L.U32 R5, R2, 0x3, RZ ;  /* 0x0000000302057819 */ /* 0x000fe200000006ff */
[----:B------:R-:W-:Y:S01]  /*0c30*/  IMAD.U32 R19, RZ, RZ, UR5 ;  /* 0x00000005ff137e24 */ /* 0x000fe2000f8e00ff */
[----:B------:R-:W-:Y:S02]  /*0c40*/  LOP3.LUT R11, R11, 0xfffffff8, RZ, 0xc0, !PT ;  /* 0xfffffff80b0b7812 */ /* 0x000fe400078ec0ff */
[----:B------:R-:W-:-:S02]  /*0c50*/  LEA.HI R4, R4, R211, RZ, 0x5 ;  /* 0x000000d304047211 */ /* 0x000fc400078f28ff */
[----:B------:R-:W-:Y:S01]  /*0c60*/  LEA.HI R3, R3, R214, RZ, 0x3 ;  /* 0x000000d603037211 */ /* 0x000fe200078f18ff */
[----:B------:R-:W-:Y:S01]  /*0c70*/  IMAD.WIDE R18, R5, 0x2, R18 ;  /* 0x0000000205127825 */ /* 0x000fe200078e0212 */
[----:B------:R-:W-:Y:S02]  /*0c80*/  IADD3 R11, R8, -R11, RZ ;  /* 0x8000000b080b7210 */ /* 0x000fe40007ffe0ff */
[----:B------:R-:W-:Y:S02]  /*0c90*/  SHF.R.S32.HI R4, RZ, 0x5, R4 ;  /* 0x00000005ff047819 */ /* 0x000fe40000011404 */
[----:B------:R-:W-:Y:S01]  /*0ca0*/  LOP3.LUT R5, R3, 0x1ffffff8, RZ, 0xc0, !PT ;  /* 0x1ffffff803057812 */ /* 0x000fe200078ec0ff */
[----:B------:R-:W-:Y:S01]  /*0cb0*/  IMAD.IADD R7, R212, 0x1, -R7 ;  /* 0x00000001d4077824 */ /* 0x000fe200078e0a07 */
[----:B------:R-:W-:Y:S01]  /*0cc0*/  LOP3.LUT R204, R6, 0x7ffffffc, RZ, 0xc0, !PT ;  /* 0x7ffffffc06cc7812 */ /* 0x000fe200078ec0ff */
[----:B------:R-:W-:Y:S02]  /*0cd0*/  IMAD R4, R4, 0x10, R11 ;  /* 0x0000001004047824 */ /* 0x000fe400078e020b */
[----:B------:R-:W-:Y:S01]  /*0ce0*/  IMAD.IADD R5, R214, 0x1, -R5 ;  /* 0x00000001d6057824 */ /* 0x000fe200078e0a05 */
[----:B------:R-:W-:Y:S01]  /*0cf0*/  UMOV UR5, URZ ;  /* 0x0000003f00057c82 */ /* 0x000fe20008000000 */
[----:B------:R-:W-:Y:S01]  /*0d00*/  IMAD.MOV.U32 R209, RZ, RZ, RZ ;  /* 0x000000ffffd17224 */ /* 0x000fe200078e00ff */
[----:B------:R-:W-:Y:S01]  /*0d10*/  LEA R205, R7, R4, 0x6 ;  /* 0x0000000407cd7211 */ /* 0x000fe200078e30ff */
[----:B------:R-:W-:Y:S01]  /*0d20*/  IMAD.IADD R204, R211, 0x1, -R204 ;  /* 0x00000001d3cc7824 */ /* 0x000fe200078e0acc */
[----:B------:R-:W-:Y:S01]  /*0d30*/  SHF.R.S32.HI R206, RZ, 0x3, R3 ;  /* 0x00000003ffce7819 */ /* 0x000fe20000011403 */
[----:B------:R-:W-:Y:S01]  /*0d40*/  IMAD.U32 R16, RZ, RZ, UR5 ;  /* 0x00000005ff107e24 */ /* 0x000fe2000f8e00ff */
[----:B------:R-:W-:Y:S01]  /*0d50*/  SHF.L.U32 R22, R5, 0x3, RZ ;  /* 0x0000000305167819 */ /* 0x000fe200000006ff */
[----:B------:R-:W-:Y:S01]  /*0d60*/  UMOV UR4, UR7 ;  /* 0x0000000700047c82 */ /* 0x000fe20008000000 */
[----:B------:R-:W-:Y:S01]  /*0d70*/  UMOV UR46, URZ ;  /* 0x0000003f002e7c82 */ /* 0x000fe20008000000 */
[----:B--2---:R-:W-:-:S07]  /*0d80*/  LOP3.LUT R17, R10, 0x1, RZ, 0xfc, !PT ;  /* 0x000000010a117812 */ /* 0x004fce00078efcff */
.L_x_4760:
        /* <DEDUP_REMOVED lines=11> */
[----:B---34-:R-:W-:Y:S05]  /*0e40*/  @!P0 BRA `(.L_x_4714) ;  /* 0x0000000000248947 */ /* 0x018fea0003800000 */
[----:B------:R-:W-:Y:S01]  /*0e50*/  ULDC UR6, c[0x0][0xddc] ;  /* 0x0003770000067ab9 */ /* 0x000fe20000000800 */
[----:B------:R-:W-:Y:S01]  /*0e60*/  UMOV UR9, UR7 ;  /* 0x0000000700097c82 */ /* 0x000fe20008000000 */
[----:B------:R-:W-:-:S11]  /*0e70*/  UISETP.NE.AND UP0, UPT, UR6, 0x1, UPT ;  /* 0x000000010600788c */ /* 0x000fd6000bf05270 */
[----:B------:R-:W-:Y:S02]  /*0e80*/  @UP0 ULDC.64 UR10, c[0x0][0xde0] ;  /* 0x00037800000a0ab9 */ /* 0x000fe40000000a00 */
[----:B------:R-:W-:-:S04]  /*0e90*/  UIMAD.WIDE.U32 UR4, UR7, UR10, URZ ;  /* 0x0000000a070472a5 */ /* 0x000fc8000f8e003f */
[----:B------:R-:W-:-:S04]  /*0ea0*/  @UP0 USHF.R.U32.HI UR9, URZ, UR11, UR5 ;  /* 0x0000000b3f090299 */ /* 0x000fc80008011605 */
[----:B------:R-:W-:Y:S02]  /*0eb0*/  UIMAD UR4, UR9, UR6, URZ ;  /* 0x00000006090472a4 */ /* 0x000fe4000f8e023f */
[----:B------:R-:W-:Y:S01]  /*0ec0*/  MOV R208, UR9 ;  /* 0x0000000900d07c02 */ /* 0x000fe20008000f00 */
[----:B------:R-:W-:Y:S09]  /*0ed0*/  BRA `(.L_x_4715) ;  /* 0x0000000000207947 */ /* 0x000ff20003800000 */
.L_x_4714:
        /* <DEDUP_REMOVED lines=8> */
.L_x_4715:
[----:B------:R-:W-:Y:S01]  /*0f60*/  R2UR UR5, R208 ;  /* 0x00000000d00572ca */ /* 0x000fe200000e0000 */
[----:B------:R-:W1:Y:S01]  /*0f70*/  LDC R82, c[0x0][0x2e0] ;  /* 0x0000b800ff527b82 */ /* 0x000e620000000800 */
[----:B------:R-:W-:Y:S01]  /*0f80*/  ULDC UR6, c[0x0][0xdac] ;  /* 0x00036b0000067ab9 */ /* 0x000fe20000000800 */
[----:B------:R-:W-:Y:S01]  /*0f90*/  ULDC.64 UR10, c[0x0][0x3f8] ;  /* 0x0000fe00000a7ab9 */ /* 0x000fe20000000a00 */
[----:B------:R-:W-:Y:S01]  /*0fa0*/  MOV R4, RZ ;  /* 0x000000ff00047202 */ /* 0x000fe20000000f00 */
[----:B------:R-:W-:Y:S01]  /*0fb0*/  UISETP.NE.U32.AND UP0, UPT, UR10, URZ, UPT ;  /* 0x0000003f0a00728c */ /* 0x000fe2000bf05070 */
[----:B------:R-:W-:Y:S01]  /*0fc0*/  IMAD.MOV.U32 R2, RZ, RZ, RZ ;  /* 0x000000ffff027224 */ /* 0x000fe200078e00ff */
[----:B------:R-:W-:Y:S01]  /*0fd0*/  ULDC UR43, c[0x0][0xdb8] ;  /* 0x00036e00002b7ab9 */ /* 0x000fe20000000800 */
[----:B------:R-:W-:Y:S01]  /*0fe0*/  UIADD3 UR4, UR7, -UR4, URZ ;  /* 0x8000000407047290 */ /* 0x000fe2000fffe03f */
[----:B------:R-:W2:Y:S01]  /*0ff0*/  LDC R5, c[0x0][0x288] ;  /* 0x0000a200ff057b82 */ /* 0x000ea20000000800 */
[----:B------:R-:W-:Y:S01]  /*1000*/  UISETP.NE.AND.EX UP0, UPT, UR11, URZ, UPT, UP0 ;  /* 0x0000003f0b00728c */ /* 0x000fe2000bf05300 */
[----:B------:R-:W-:Y:S01]  /*1010*/  PLOP3.LUT P0, PT, PT, PT, PT, 0x80, 0x0 ;  /* 0x000000000000781c */ /* 0x000fe20003f0f070 */
[----:B------:R-:W-:Y:S01]  /*1020*/  IMAD.MOV.U32 R0, RZ, RZ, RZ ;  /* 0x000000ffff007224 */ /* 0x000fe200078e00ff */
[----:B------:R-:W-:Y:S01]  /*1030*/  ULOP3.LUT UR5, URZ, UR5, URZ, 0x33, !UPT ;  /* 0x000000053f057292 */ /* 0x000fe2000f8e333f */
[----:B------:R-:W-:-:S02]  /*1040*/  CS2R R118, SRZ ;  /* 0x0000000000767805 */ /* 0x000fc4000001ff00 */
[----:B------:R-:W-:Y:S02]  /*1050*/  CS2R R116, SRZ ;  /* 0x0000000000747805 */ /* 0x000fe4000001ff00 */
[----:B------:R-:W-:Y:S01]  /*1060*/  CS2R R114, SRZ ;  /* 0x0000000000727805 */ /* 0x000fe2000001ff00 */
[----:B------:R-:W-:Y:S01]  /*1070*/  UIADD3 UR5, UR5, UR6, URZ ;  /* 0x0000000605057290 */ /* 0x000fe2000fffe03f */
[----:B------:R-:W-:Y:S02]  /*1080*/  CS2R R112, SRZ ;  /* 0x0000000000707805 */ /* 0x000fe4000001ff00 */
[----:B------:R-:W-:Y:S01]  /*1090*/  CS2R R110, SRZ ;  /* 0x00000000006e7805 */ /* 0x000fe2000001ff00 */
[----:B------:R-:W-:Y:S01]  /*10a0*/  ULDC UR6, c[0x0][0x404] ;  /* 0x0001010000067ab9 */ /* 0x000fe20000000800 */
[----:B------:R-:W-:Y:S01]  /*10b0*/  USHF.L.U32 UR42, UR5, 0x7, URZ ;  /* 0x00000007052a7899 */ /* 0x000fe2000800063f */
[----:B------:R-:W-:Y:S01]  /*10c0*/  CS2R R108, SRZ ;  /* 0x00000000006c7805 */ /* 0x000fe2000001ff00 */
[----:B------:R-:W-:Y:S01]  /*10d0*/  USEL UR5, UR6, 0x1, UP0 ;  /* 0x0000000106057887 */ /* 0x000fe20008000000 */
[----:B------:R-:W-:Y:S01]  /*10e0*/  CS2R R106, SRZ ;  /* 0x00000000006a7805 */ /* 0x000fe2000001ff00 */
[----:B------:R-:W-:Y:S01]  /*10f0*/  UISETP.NE.AND UP0, UPT, UR43, 0x1, UPT ;  /* 0x000000012b00788c */ /* 0x000fe2000bf05270 */
[----:B------:R-:W-:Y:S01]  /*1100*/  CS2R R104, SRZ ;  /* 0x0000000000687805 */ /* 0x000fe2000001ff00 */
[----:B------:R-:W-:Y:S01]  /*1110*/  IMAD.U32 R210, RZ, RZ, UR42 ;  /* 0x0000002affd27e24 */ /* 0x000fe2000f8e00ff */
[----:B------:R-:W-:Y:S01]  /*1120*/  CS2R R102, SRZ ;  /* 0x0000000000667805 */ /* 0x000fe2000001ff00 */
[----:B-1----:R-:W-:Y:S01]  /*1130*/  IMAD R82, R82, UR5, RZ ;  /* 0x0000000552527c24 */ /* 0x002fe2000f8e02ff */
[----:B------:R-:W-:Y:S01]  /*1140*/  ULDC UR5, c[0x0][0xdc4] ;  /* 0x0003710000057ab9 */ /* 0x000fe20000000800 */
[----:B------:R-:W-:Y:S01]  /*1150*/  CS2R R100, SRZ ;  /* 0x0000000000647805 */ /* 0x000fe2000001ff00 */
[----:B------:R-:W-:Y:S01]  /*1160*/  UIMAD UR8, UR8, UR5, UR4 ;  /* 0x00000005080872a4 */ /* 0x000fe2000f8e0204 */
[----:B--2---:R-:W-:-:S02]  /*1170*/  IADD3 R5, R210, 0xef, -R5 ;  /* 0x000000efd2057810 */ /* 0x004fc40007ffe805 */
[----:B------:R-:W-:Y:S02]  /*1180*/  CS2R R98, SRZ ;  /* 0x0000000000627805 */ /* 0x000fe4000001ff00 */
[C---:B------:R-:W-:Y:S01]  /*1190*/  IADD3 R3, R82.reuse, 0x6f, RZ ;  /* 0x0000006f52037810 */ /* 0x040fe20007ffe0ff */
[----:B------:R-:W-:Y:S01]  /*11a0*/  @UP0 ULDC UR4, c[0x0][0xdbc] ;  /* 0x00036f0000040ab9 */ /* 0x000fe20000000800 */
[----:B------:R-:W-:Y:S01]  /*11b0*/  @UP0 ULDC UR6, c[0x0][0xdc0] ;  /* 0x0003700000060ab9 */ /* 0x000fe20000000800 */
[----:B------:R-:W-:Y:S01]  /*11c0*/  IMAD.IADD R5, R82, 0x1, R5 ;  /* 0x0000000152057824 */ /* 0x000fe200078e0205 */
[----:B------:R-:W-:Y:S01]  /*11d0*/  UIMAD.WIDE.U32 UR4, UR8, UR4, URZ ;  /* 0x00000004080472a5 */ /* 0x000fe2000f8e003f */
[----:B------:R-:W-:Y:S01]  /*11e0*/  IMAD.HI R2, R3, -0x6db6db6d, R2 ;  /* 0x9249249303027827 */ /* 0x000fe200078e0202 */
[----:B------:R-:W-:Y:S01]  /*11f0*/  UMOV UR44, UR8 ;  /* 0x00000008002c7c82 */ /* 0x000fe20008000000 */
[----:B------:R-:W-:Y:S01]  /*1200*/  CS2R R96, SRZ ;  /* 0x0000000000607805 */ /* 0x000fe2000001ff00 */
[----:B------:R-:W-:Y:S01]  /*1210*/  @UP0 USHF.R.U32.HI UR44, URZ, UR6, UR5 ;  /* 0x000000063f2c0299 */ /* 0x000fe20008011605 */
[----:B------:R-:W-:Y:S01]  /*1220*/  IMAD.HI R4, R5, -0x6db6db6d, R4 ;  /* 0x9249249305047827 */ /* 0x000fe200078e0204 */
[----:B------:R-:W-:-:S02]  /*1230*/  SHF.R.U32.HI R3, RZ, 0x1f, R2 ;  /* 0x0000001fff037819 */ /* 0x000fc40000011602 */
[----:B------:R-:W-:Y:S01]  /*1240*/  CS2R R94, SRZ ;  /* 0x00000000005e7805 */ /* 0x000fe2000001ff00 */
[----:B------:R-:W-:Y:S01]  /*1250*/  UIADD3 UR4, -UR44, URZ, URZ ;  /* 0x0000003f2c047290 */ /* 0x000fe2000fffe13f */
[----:B------:R-:W-:Y:S02]  /*1260*/  CS2R R92, SRZ ;  /* 0x00000000005c7805 */ /* 0x000fe4000001ff00 */
[----:B------:R-:W-:Y:S02]  /*1270*/  SHF.R.U32.HI R5, RZ, 0x1f, R4 ;  /* 0x0000001fff057819 */ /* 0x000fe40000011604 */
[----:B------:R-:W-:Y:S02]  /*1280*/  CS2R R90, SRZ ;  /* 0x00000000005a7805 */ /* 0x000fe4000001ff00 */
[----:B------:R-:W-:Y:S01]  /*1290*/  LEA.HI.SX32 R3, R2, R3, 0x1a ;  /* 0x0000000302037211 */ /* 0x000fe200078fd2ff */
[----:B------:R-:W-:Y:S01]  /*12a0*/  UIMAD UR43, UR43, UR4, UR8 ;  /* 0x000000042b2b72a4 */ /* 0x000fe2000f8e0208 */
[----:B------:R-:W-:-:S02]  /*12b0*/  LEA.HI.SX32 R4, R4, R5, 0x1a ;  /* 0x0000000504047211 */ /* 0x000fc400078fd2ff */
[----:B------:R-:W-:Y:S02]  /*12c0*/  CS2R R88, SRZ ;  /* 0x0000000000587805 */ /* 0x000fe4000001ff00 */
[----:B------:R-:W-:Y:S02]  /*12d0*/  CS2R R86, SRZ ;  /* 0x0000000000567805 */ /* 0x000fe4000001ff00 */
[----:B------:R-:W-:Y:S02]  /*12e0*/  CS2R R84, SRZ ;  /* 0x0000000000547805 */ /* 0x000fe4000001ff00 */
[----:B------:R-:W-:Y:S02]  /*12f0*/  VIMNMX R83, R3, R4, PT ;  /* 0x0000000403537248 */ /* 0x000fe40003fe0100 */
[----:B------:R-:W-:Y:S02]  /*1300*/  CS2R R2, SRZ ;  /* 0x0000000000027805 */ /* 0x000fe4000001ff00 */
[----:B------:R-:W-:-:S02]  /*1310*/  CS2R R38, SRZ ;  /* 0x0000000000267805 */ /* 0x000fc4000001ff00 */
[----:B------:R-:W-:Y:S02]  /*1320*/  CS2R R80, SRZ ;  /* 0x0000000000507805 */ /* 0x000fe4000001ff00 */
[----:B------:R-:W-:Y:S02]  /*1330*/  ISETP.GE.AND P1, PT, R83, 0x1, PT ;  /* 0x000000015300780c */ /* 0x000fe40003f26270 */
        /* <DEDUP_REMOVED lines=23> */
[----:B------:R-:W-:Y:S02]  /*14b0*/  MOV R126, RZ ;  /* 0x000000ff007e7202 */ /* 0x000fe40000000f00 */
[----:B------:R-:W-:Y:S02]  /*14c0*/  CS2R R32, SRZ ;  /* 0x0000000000207805 */ /* 0x000fe4000001ff00 */
[----:B------:R-:W-:Y:S01]  /*14d0*/  CS2R R120, SRZ ;  /* 0x0000000000787805 */ /* 0x000fe2000001ff00 */
[----:B------:R-:W-:Y:S01]  /*14e0*/  IMAD.MOV.U32 R27, RZ, RZ, RZ ;  /* 0x000000ffff1b7224 */ /* 0x000fe200078e00ff */
[----:B------:R-:W-:Y:S01]  /*14f0*/  CS2R R6, SRZ ;  /* 0x0000000000067805 */ /* 0x000fe2000001ff00 */
[----:B------:R-:W-:Y:S01]  /*1500*/  IMAD.MOV.U32 R29, RZ, RZ, RZ ;  /* 0x000000ffff1d7224 */ /* 0x000fe200078e00ff */
        /* <DEDUP_REMOVED lines=30> */
.L_x_4717:
[----:B------:R-:W-:Y:S02]  /*16f0*/  LEA.HI R0, R209, R209, RZ, 0x1 ;  /* 0x000000d1d1007211 */ /* 0x000fe400078f08ff */
[----:B------:R-:W-:Y:S02]  /*1700*/  ISETP.NE.AND P0, PT, R17, 0x3, PT ;  /* 0x000000031100780c */ /* 0x000fe40003f05270 */
[----:B------:R-:W-:-:S05]  /*1710*/  LOP3.LUT R0, R0, 0xfffffffe, RZ, 0xc0, !PT ;  /* 0xfffffffe00007812 */ /* 0x000fca00078ec0ff */
[----:B------:R-:W-:-:S05]  /*1720*/  IMAD.IADD R0, R209, 0x1, -R0 ;  /* 0x00000001d1007824 */ /* 0x000fca00078e0a00 */
[----:B------:R-:W-:-:S04]  /*1730*/  SHF.L.U32 R0, R0, 0x1f, RZ ;  /* 0x0000001f00007819 */ /* 0x000fc800000006ff */
[----:B------:R-:W1:Y:S02]  /*1740*/  SYNCS.PHASECHK.TRANS64.TRYWAIT P1, [UR61+0x36800], R0 ;  /* 0x03680000ff0075a7 */ /* 0x000e64000802017d */
[----:B-1----:R-:W-:Y:S05]  /*1750*/  @!P1 BRA `(.L_x_4718) ;  /* 0x0000013800bc9947 */ /* 0x002fea0003800000 */
.L_x_4819:
[----:B------:R-:W-:Y:S05]  /*1760*/  @!P0 BRA `(.L_x_4719) ;  /* 0x0000000000048947 */ /* 0x000fea0003800000 */
[----:B------:R-:W-:Y:S01]  /*1770*/  BPT.TRAP 0x1 ;  /* 0x000000040000795c */ /* 0x000fe20000300000 */
.L_x_4719:
[----:B------:R-:W-:Y:S01]  /*1780*/  R2UR UR4, R16 ;  /* 0x00000000100472ca */ /* 0x000fe200000e0000 */
[----:B-1----:R-:W-:-:S05]  /*1790*/  IMAD.U32 R0, RZ, RZ, UR46 ;  /* 0x0000002eff007e24 */ /* 0x002fca000f8e00ff */
[----:B------:R-:W-:-:S07]  /*17a0*/  LEA R0, R0, UR61, 0x3 ;  /* 0x0000003d00007c11 */ /* 0x000fce000f8e18ff */
[----:B------:R-:W-:-:S04]  /*17b0*/  MOV R3, UR4 ;  /* 0x0000000400037c02 */ /* 0x000fc80008000f00 */
[----:B------:R-:W-:-:S04]  /*17c0*/  SHF.L.U32 R3, R3, 0x1f, RZ ;  /* 0x0000001f03037819 */ /* 0x000fc800000006ff */
[----:B------:R1:W2:Y:S01]  /*17d0*/  SYNCS.PHASECHK.TRANS64.TRYWAIT P2, [R0+URZ+0x36830], R3 ;  /* 0x03683003000075a7 */ /* 0x0002a2000804017f */
[----:B------:R-:W-:Y:S05]  /*17e0*/  @!P0 BRA `(.L_x_4720) ;  /* 0x0000000000048947 */ /* 0x000fea0003800000 */
[----:B------:R-:W-:Y:S01]  /*17f0*/  BPT.TRAP 0x1 ;  /* 0x000000040000795c */ /* 0x000fe20000300000 */
.L_x_4720:
[----:B------:R-:W3:Y:S01]  /*1800*/  S2R R2, SR_TID.X ;  /* 0x0000000000027919 */ /* 0x000ee20000002100 */
[----:B------:R-:W-:Y:S01]  /*1810*/  IMAD.MOV.U32 R119, RZ, RZ, RZ ;  /* 0x000000ffff777224 */ /* 0x000fe200078e00ff */
[----:B---3--:R-:W-:Y:S01]  /*1820*/  LOP3.LUT P1, RZ, R2, 0x7f, RZ, 0xc0, !PT ;  /* 0x0000007f02ff7812 */ /* 0x008fe2000782c0ff */
[----:B--2---:R-:W-:-:S12]  /*1830*/  @P2 BRA `(.L_x_4721) ;  /* 0x0000000000082947 */ /* 0x004fd80003800000 */
[----:B------:R-:W2:Y:S02]  /*1840*/  SYNCS.PHASECHK.TRANS64.TRYWAIT P2, [R0+URZ+0x36830], R3 ;  /* 0x03683003000075a7 */ /* 0x000ea4000804017f */
[----:B--2---:R-:W-:Y:S05]  /*1850*/  @!P2 BRA `(.L_x_4722) ;  /* 0x000001380094a947 */ /* 0x004fea0003800000 */
.L_x_4721:
[----:B------:R-:W-:Y:S05]  /*1860*/  WARPSYNC.ALL ;  /* 0x0000000000007948 */ /* 0x000fea0003800000 */
[----:B------:R-:W-:Y:S01]  /*1870*/  UIADD3 UR4, UR61, 0x21400, URZ ;  /* 0x000214003d047890 */ /* 0x000fe2000fffe03f */
[----:B------:R-:W-:Y:S01]  /*1880*/  WARPGROUP.ARRIVE ;  /* 0x00000000000079c5 */ /* 0x000fe20000000000 */
[----:B------:R-:W-:Y:S01]  /*1890*/  UMOV UR5, 0x40000040 ;  /* 0x4000004000057882 */ /* 0x000fe20000000000 */
[----:B------:R-:W-:Y:S01]  /*18a0*/  UMOV UR7, 0x40000040 ;  /* 0x4000004000077882 */ /* 0x000fe20000000000 */
[----:B------:R-:W-:Y:S01]  /*18b0*/  USHF.R.U32.HI UR4, URZ, 0x4, UR4 ;  /* 0x000000043f047899 */ /* 0x000fe20008011604 */
[----:B------:R-:W-:Y:S01]  /*18c0*/  MOV R4, UR46 ;  /* 0x0000002e00047c02 */ /* 0x000fe20008000f00 */
[----:B------:R-:W-:Y:S01]  /*18d0*/  UMOV UR9, UR5 ;  /* 0x0000000500097c82 */ /* 0x000fe20008000000 */
[----:B------:R-:W-:Y:S01]  /*18e0*/  UMOV UR11, 0x40000040 ;  /* 0x40000040000b7882 */ /* 0x000fe20000000000 */
[----:B------:R-:W-:Y:S01]  /*18f0*/  ULOP3.LUT UR4, UR4, 0x3fff, URZ, 0xc0, !UPT ;  /* 0x00003fff04047892 */ /* 0x000fe2000f8ec03f */
[----:B------:R-:W-:Y:S01]  /*1900*/  MOV R5, UR44 ;  /* 0x0000002c00057c02 */ /* 0x000fe20008000f00 */
[----:B------:R-:W-:Y:S01]  /*1910*/  UMOV UR13, UR5 ;  /* 0x00000005000d7c82 */ /* 0x000fe20008000000 */
[----:B------:R-:W-:Y:S01]  /*1920*/  UMOV UR15, 0x40000040 ;  /* 0x40000040000f7882 */ /* 0x000fe20000000000 */
[----:B------:R-:W-:Y:S01]  /*1930*/  ULOP3.LUT UR40, UR4, 0x10000, URZ, 0xfc, !UPT ;  /* 0x0001000004287892 */ /* 0x000fe2000f8efc3f */
[----:B------:R-:W-:Y:S01]  /*1940*/  MOV R6, UR43 ;  /* 0x0000002b00067c02 */ /* 0x000fe20008000f00 */
[----:B------:R-:W-:Y:S01]  /*1950*/  ULOP3.LUT UR4, UR36, 0x10000, URZ, 0xfc, !UPT ;  /* 0x0001000024047892 */ /* 0x000fe2000f8efc3f */
[----:B------:R-:W-:Y:S01]  /*1960*/  MOV R7, UR42 ;  /* 0x0000002a00077c02 */ /* 0x000fe20008000f00 */
[----:B------:R-:W-:Y:S01]  /*1970*/  UIMAD UR6, UR46, 0xa80, UR40 ;  /* 0x00000a802e0678a4 */ /* 0x000fe2000f8e0228 */
[----:B-12---:R-:W-:Y:S01]  /*1980*/  @!P1 VIADD R0, R0, 0x36840 ;  /* 0x0003684000009836 */ /* 0x006fe20000000000 */
[----:B------:R-:W-:Y:S01]  /*1990*/  UMOV UR17, UR5 ;  /* 0x0000000500117c82 */ /* 0x000fe20008000000 */
[----:B------:R-:W-:Y:S01]  /*19a0*/  UMOV UR19, 0x40000040 ;  /* 0x4000004000137882 */ /* 0x000fe20000000000 */
[----:B------:R-:W-:Y:S01]  /*19b0*/  UIADD3 UR10, UR6, 0x80, URZ ;  /* 0x00000080060a7890 */ /* 0x000fe2000fffe03f */
[----:B------:R-:W-:Y:S01]  /*19c0*/  MOV R8, UR40 ;  /* 0x0000002800087c02 */ /* 0x000fe20008000f00 */
[----:B------:R-:W-:Y:S01]  /*19d0*/  UMOV UR8, UR4 ;  /* 0x0000000400087c82 */ /* 0x000fe20008000000 */
[----:B------:R-:W-:Y:S01]  /*19e0*/  UIADD3 UR14, UR6, 0x100, URZ ;  /* 0x00000100060e7890 */ /* 0x000fe2000fffe03f */
[----:B------:R-:W-:Y:S01]  /*19f0*/  @!P1 PRMT R0, RZ, 0x654, R0 ;  /* 0x00000654ff009816 */ /* 0x000fe20000000000 */
[----:B------:R-:W-:Y:S01]  /*1a00*/  HGMMA.64x16x16.F32 R72, gdesc[UR4], RZ, !UPT, gsb0 ;  /* 0x00200000044879f0 */ /* 0x000fe2000c0008ff */
[----:B------:R-:W-:Y:S01]  /*1a10*/  UMOV UR12, UR4 ;  /* 0x00000004000c7c82 */ /* 0x000fe20008000000 */
[----:B------:R-:W-:Y:S01]  /*1a20*/  UIADD3 UR18, UR6, 0x180, URZ ;  /* 0x0000018006127890 */ /* 0x000fe2000fffe03f */
[-C--:B------:R-:W-:Y:S01]  /*1a30*/  MOV R118, R119.reuse ;  /* 0x0000007700767202 */ /* 0x080fe20000000f00 */
[----:B------:R-:W-:Y:S01]  /*1a40*/  UMOV UR16, UR4 ;  /* 0x0000000400107c82 */ /* 0x000fe20008000000 */
[----:B------:R-:W-:Y:S01]  /*1a50*/  UIADD3 UR22, UR6, 0x200, URZ ;  /* 0x0000020006167890 */ /* 0x000fe2000fffe03f */
[--C-:B------:R-:W-:Y:S01]  /*1a60*/  IMAD.MOV.U32 R117, RZ, RZ, R119.reuse ;  /* 0x000000ffff757224 */ /* 0x100fe200078e0077 */
[----:B------:R-:W-:Y:S01]  /*1a70*/  UMOV UR20, UR4 ;  /* 0x0000000400147c82 */ /* 0x000fe20008000000 */
[----:B------:R-:W-:Y:S01]  /*1a80*/  UMOV UR21, UR5 ;  /* 0x0000000500157c82 */ /* 0x000fe20008000000 */
[----:B------:R-:W-:Y:S01]  /*1a90*/  UMOV UR23, 0x40000040 ;  /* 0x4000004000177882 */ /* 0x000fe20000000000 */
[----:B------:R-:W-:Y:S01]  /*1aa0*/  UIADD3 UR26, UR6, 0x280, URZ ;  /* 0x00000280061a7890 */ /* 0x000fe2000fffe03f */
[--C-:B------:R-:W-:Y:S01]  /*1ab0*/  IMAD.MOV.U32 R116, RZ, RZ, R119.reuse ;  /* 0x000000ffff747224 */ /* 0x100fe200078e0077 */
[----:B------:R-:W-:Y:S01]  /*1ac0*/  UMOV UR24, UR4 ;  /* 0x0000000400187c82 */ /* 0x000fe20008000000 */
[----:B------:R-:W-:Y:S01]  /*1ad0*/  UMOV UR25, UR5 ;  /* 0x0000000500197c82 */ /* 0x000fe20008000000 */
[----:B------:R-:W-:Y:S01]  /*1ae0*/  UMOV UR27, 0x40000040 ;  /* 0x40000040001b7882 */ /* 0x000fe20000000000 */
[----:B------:R-:W-:Y:S01]  /*1af0*/  UIADD3 UR7, UR4, 0x2, URZ ;  /* 0x0000000204077890 */ /* 0x000fe2000fffe03f */
[-C--:B------:R-:W-:Y:S01]  /*1b00*/  MOV R115, R119.reuse ;  /* 0x0000007700737202 */ /* 0x080fe20000000f00 */
        /* <DEDUP_REMOVED lines=30> */
[--C-:B------:R-:W-:Y:S01]  /*1cf0*/  IMAD.MOV.U32 R86, RZ, RZ, R119.reuse ;  /* 0x000000ffff567224 */ /* 0x100fe200078e0077 */
[----:B------:R-:W-:Y:S02]  /*1d00*/  WARPGROUP.DEPBAR.LE gsb0, 0x0 ;  /* 0x00008000000079c5 */ /* 0x000fe40000010000 */
[----:B------:R-:W-:Y:S01]  /*1d10*/  WARPGROUP.ARRIVE ;  /* 0x00000000000079c5 */ /* 0x000fe20000000000 */
[--C-:B------:R-:W-:Y:S02]  /*1d20*/  IMAD.MOV.U32 R84, RZ, RZ, R119.reuse ;  /* 0x000000ffff547224 */ /* 0x100fe400078e0077 */
[----:B------:R-:W-:-:S03]  /*1d30*/  IMAD.MOV.U32 R80, RZ, RZ, R119 ;  /* 0x000000ffff507224 */ /* 0x000fc600078e0077 */
        /* <DEDUP_REMOVED lines=355> */
[----:B------:R-:W-:-:S02]  /*3370*/  UIADD3 UR7, UR4, 0x802, URZ ;  /* 0x0000080204077890 */ /* 0x000fc4000fffe03f */
        /* <DEDUP_REMOVED lines=109> */
[----:B------:R-:W1:Y:S01]  /*3a50*/  LDC R3, c[0x0][0x288] ;  /* 0x0000a200ff037b82 */ /* 0x000e620000000800 */
        /* <DEDUP_REMOVED lines=11> */
[C---:B------:R-:W-:Y:S01]  /*3b10*/  IMAD R6, R83.reuse, -0x70, R82 ;  /* 0xffffff9053067824 */ /* 0x040fe200078e0252 */
[----:B------:R-:W-:Y:S02]  /*3b20*/  R2UR UR40, R8 ;  /* 0x00000000082872ca */ /* 0x000fe400000e0000 */
[----:B------:R-:W-:-:S04]  /*3b30*/  IADD3 R83, R83, -0x2, RZ ;  /* 0xfffffffe53537810 */ /* 0x000fc80007ffe0ff */
[----:B------:R-:W-:Y:S01]  /*3b40*/  R2UR UR47, R83 ;  /* 0x00000000532f72ca */ /* 0x000fe200000e0000 */
        /* <DEDUP_REMOVED lines=8> */
[----:B------:R-:W-:Y:S01]  /*3bd0*/  IMAD.U32 R4, RZ, RZ, UR56 ;  /* 0x00000038ff047e24 */ /* 0x000fe2000f8e00ff */
[----:B------:R-:W-:Y:S01]  /*3be0*/  MOV R5, UR57 ;  /* 0x0000003900057c02 */ /* 0x000fe20008000f00 */
[----:B------:R-:W-:Y:S01]  /*3bf0*/  ULDC UR7, c[0x0][0x9d8] ;  /* 0x0002760000077ab9 */ /* 0x000fe20000000800 */
        /* <DEDUP_REMOVED lines=29> */
[----:B------:R-:W-:Y:S01]  /*3dd0*/  FMUL.FTZ R9, R77, UR7 ;  /* 0x000000074d097c20 */ /* 0x000fe20008410000 */
[----:B------:R-:W-:Y:S01]  /*3de0*/  FMUL.FTZ R2, R72, UR7 ;  /* 0x0000000748027c20 */ /* 0x000fe20008410000 */
[----:B------:R-:W-:Y:S01]  /*3df0*/  FMUL.FTZ R10, R76, UR7 ;  /* 0x000000074c0a7c20 */ /* 0x000fe20008410000 */
[----:B------:R-:W-:Y:S01]  /*3e00*/  MOV R76, R119 ;  /* 0x00000077004c7202 */ /* 0x000fe20000000f00 */
[----:B------:R-:W3:Y:S01]  /*3e10*/  MUFU.TANH R75, R75 ;  /* 0x0000004b004b7308 */ /* 0x000ee20000002400 */
[----:B------:R-:W-:-:S07]  /*3e20*/  IMAD.MOV.U32 R72, RZ, RZ, R119 ;  /* 0x000000ffff487224 */ /* 0x000fce00078e0077 */
[----:B------:R-:W4:Y:S08]  /*3e30*/  MUFU.TANH R78, R78 ;  /* 0x0000004e004e7308 */ /* 0x000f300000002400 */
[----:B------:R-:W5:Y:S08]  /*3e40*/  MUFU.TANH R79, R79 ;  /* 0x0000004f004f7308 */ /* 0x000f700000002400 */
[----:B------:R-:W-:Y:S08]  /*3e50*/  MUFU.TANH R2, R2 ;  /* 0x0000000200027308 */ /* 0x000ff00000002400 */
[----:B------:R-:W-:Y:S08]  /*3e60*/  MUFU.TANH R7, R7 ;  /* 0x0000000700077308 */ /* 0x000ff00000002400 */
[----:B------:R-:W-:Y:S01]  /*3e70*/  MUFU.TANH R10, R10 ;  /* 0x0000000a000a7308 */ /* 0x000fe20000002400 */
[----:B------:R-:W-:-:S02]  /*3e80*/  WARPGROUP.DEPBAR.LE gsb0, 0x0 ;  /* 0x00008000000079c5 */ /* 0x000fc40000010000 */
[----:B------:R-:W-:Y:S01]  /*3e90*/  WARPGROUP.ARRIVE ;  /* 0x00000000000079c5 */ /* 0x000fe20000000000 */
[----:B------:R-:W-:Y:S01]  /*3ea0*/  FMUL.FTZ R11, R64, UR7 ;  /* 0x00000007400b7c20 */ /* 0x000fe20008410000 */
[----:B------:R-:W-:Y:S02]  /*3eb0*/  VIADD R64, R205, UR42 ;  /* 0x0000002acd407c36 */ /* 0x000fe40008000000 */
[----:B------:R-:W-:Y:S01]  /*3ec0*/  FMUL.FTZ R66, R66, UR7 ;  /* 0x0000000742427c20 */ /* 0x000fe20008410000 */
        /* <DEDUP_REMOVED lines=8> */
[----:B------:R-:W5:Y:S01]  /*3f50*/  MUFU.TANH R66, R66 ;  /* 0x0000004200427308 */ /* 0x000f620000002400 */
[----:B------:R-:W-:Y:S01]  /*3f60*/  FMUL.FTZ R13, R69, UR7 ;  /* 0x00000007450d7c20 */ /* 0x000fe20008410000 */
[----:B------:R-:W-:Y:S01]  /*3f70*/  FMUL.FTZ R71, R71, UR7 ;  /* 0x0000000747477c20 */ /* 0x000fe20008410000 */
[----:B------:R-:W-:Y:S01]  /*3f80*/  FMUL.FTZ R14, R68, UR7 ;  /* 0x00000007440e7c20 */ /* 0x000fe20008410000 */
[----:B------:R-:W-:-:S04]  /*3f90*/  IMAD.MOV.U32 R68, RZ, RZ, R119 ;  /* 0x000000ffff447224 */ /* 0x000fc800078e0077 */
[----:B------:R-:W5:Y:S08]  /*3fa0*/  MUFU.TANH R67, R67 ;  /* 0x0000004300437308 */ /* 0x000f700000002400 */
[----:B------:R-:W5:Y:S08]  /*3fb0*/  MUFU.TANH R70, R70 ;  /* 0x0000004600467308 */ /* 0x000f700000002400 */
[----:B------:R-:W5:Y:S08]  /*3fc0*/  MUFU.TANH R71, R71 ;  /* 0x0000004700477308 */ /* 0x000f700000002400 */
[----:B------:R-:W-:Y:S08]  /*3fd0*/  MUFU.TANH R9, R9 ;  /* 0x0000000900097308 */ /* 0x000ff00000002400 */
[----:B------:R-:W-:Y:S01]  /*3fe0*/  MUFU.TANH R11, R11 ;  /* 0x0000000b000b7308 */ /* 0x000fe20000002400 */
[----:B------:R-:W-:-:S02]  /*3ff0*/  WARPGROUP.DEPBAR.LE gsb0, 0x0 ;  /* 0x00008000000079c5 */ /* 0x000fc40000010000 */
[----:B------:R-:W-:Y:S01]  /*4000*/  WARPGROUP.ARRIVE ;  /* 0x00000000000079c5 */ /* 0x000fe20000000000 */
[----:B------:R-:W-:Y:S01]  /*4010*/  FMUL.FTZ R21, R61, UR7 ;  /* 0x000000073d157c20 */ /* 0x000fe20008410000 */
[----:B-1----:R-:W-:Y:S01]  /*4020*/  IADD3 R61, -R3, 0x71, R6 ;  /* 0x00000071033d7810 */ /* 0x002fe20007ffe106 */
[----:B------:R-:W-:Y:S01]  /*4030*/  FMUL.FTZ R20, R57, UR7 ;  /* 0x0000000739147c20 */ /* 0x000fe20008410000 */
[----:B------:R-:W-:Y:S02]  /*4040*/  VIADD R57, R6, 0x70 ;  /* 0x0000007006397836 */ /* 0x000fe40000000000 */
[----:B------:R-:W-:Y:S01]  /*4050*/  FMUL.FTZ R15, R56, UR7 ;  /* 0x00000007380f7c20 */ /* 0x000fe20008410000 */
[----:B------:R-:W-:Y:S01]  /*4060*/  HGMMA.64x16x16.F32 R48, gdesc[UR56], R48, gsb0 ;  /* 0x00200000383079f0 */ /* 0x000fe20008000830 */
[----:B------:R-:W-:Y:S01]  /*4070*/  UIADD3 UR58, UR6, 0x906, URZ ;  /* 0x00000906063a7890 */ /* 0x000fe2000fffe03f */
[----:B------:R-:W-:Y:S01]  /*4080*/  IMAD R61, R204, -0x2, R61 ;  /* 0xfffffffecc3d7824 */ /* 0x000fe200078e023d */
[----:B------:R-:W-:Y:S01]  /*4090*/  UMOV UR56, UR10 ;  /* 0x0000000a00387c82 */ /* 0x000fe20008000000 */
[----:B------:R-:W-:Y:S01]  /*40a0*/  UMOV UR57, UR11 ;  /* 0x0000000b00397c82 */ /* 0x000fe20008000000 */
[----:B------:R-:W-:Y:S01]  /*40b0*/  UMOV UR59, 0x40000040 ;  /* 0x40000040003b7882 */ /* 0x000fe20000000000 */
[----:B------:R-:W-:Y:S01]  /*40c0*/  FMUL.FTZ R56, R60, UR7 ;  /* 0x000000073c387c20 */ /* 0x000fe20008410000 */
[----:B------:R-:W-:Y:S01]  /*40d0*/  IMAD R60, R204, -0x2, R57 ;  /* 0xfffffffecc3c7824 */ /* 0x000fe200078e0239 */
[----:B------:R-:W-:Y:S01]  /*40e0*/  IADD3 R57, R61, 0x8, R64 ;  /* 0x000000083d397810 */ /* 0x000fe20007ffe040 */
[----:B------:R-:W-:Y:S01]  /*40f0*/  FMUL.FTZ R58, R58, UR7 ;  /* 0x000000073a3a7c20 */ /* 0x000fe20008410000 */
[----:B------:R-:W-:Y:S01]  /*4100*/  FMUL.FTZ R59, R59, UR7 ;  /* 0x000000073b3b7c20 */ /* 0x000fe20008410000 */
[----:B------:R-:W-:Y:S01]  /*4110*/  FMUL.FTZ R62, R62, UR7 ;  /* 0x000000073e3e7c20 */ /* 0x000fe20008410000 */
[----:B------:R-:W-:Y:S01]  /*4120*/  VIMNMX R65, R60, R57, PT ;  /* 0x000000393c417248 */ /* 0x000fe20003fe0100 */
[----:B------:R-:W-:Y:S01]  /*4130*/  FMUL.FTZ R63, R63, UR7 ;  /* 0x000000073f3f7c20 */ /* 0x000fe20008410000 */
[----:B------:R-:W-:Y:S01]  /*4140*/  VIADDMNMX R60, R64, R61, R60, PT ;  /* 0x0000003d403c7246 */ /* 0x000fe2000380013c */
[----:B------:R-:W1:Y:S01]  /*4150*/  MUFU.TANH R58, R58 ;  /* 0x0000003a003a7308 */ /* 0x000e620000002400 */
[----:B------:R-:W-:-:S02]  /*4160*/  ISETP.GT.AND P3, PT, R65, RZ, PT ;  /* 0x000000ff4100720c */ /* 0x000fc40003f64270 */
[C---:B------:R-:W-:Y:S02]  /*4170*/  ISETP.GT.AND P4, PT, R65.reuse, 0x1, PT ;  /* 0x000000014100780c */ /* 0x040fe40003f84270 */
[----:B------:R-:W-:Y:S02]  /*4180*/  ISETP.GT.AND P5, PT, R65, 0x8, PT ;  /* 0x000000084100780c */ /* 0x000fe40003fa4270 */
[----:B--2---:R-:W-:Y:S01]  /*4190*/  FSEL R69, R74, -INF , P3 ;  /* 0xff8000004a457808 */ /* 0x004fe20001800000 */
[----:B------:R-:W2:Y:S01]  /*41a0*/  MUFU.TANH R59, R59 ;  /* 0x0000003b003b7308 */ /* 0x000ea20000002400 */
[----:B---3--:R-:W-:Y:S01]  /*41b0*/  FSEL R75, R75, -INF , P4 ;  /* 0xff8000004b4b7808 */ /* 0x008fe20002000000 */
[--C-:B------:R-:W-:Y:S01]  /*41c0*/  IMAD.MOV.U32 R74, RZ, RZ, R119.reuse ;  /* 0x000000ffff4a7224 */ /* 0x100fe200078e0077 */
[----:B------:R-:W-:Y:S02]  /*41d0*/  ISETP.GT.AND P6, PT, R65, 0x9, PT ;  /* 0x000000094100780c */ /* 0x000fe40003fc4270 */
[----:B----4-:R-:W-:Y:S01]  /*41e0*/  FSEL R73, R78, -INF , P5 ;  /* 0xff8000004e497808 */ /* 0x010fe20002800000 */
[----:B------:R-:W-:Y:S01]  /*41f0*/  IMAD.MOV.U32 R78, RZ, RZ, R119 ;  /* 0x000000ffff4e7224 */ /* 0x000fe200078e0077 */
[----:B------:R-:W-:Y:S01]  /*4200*/  FMNMX.FTZ R8, R69, R75, !PT ;  /* 0x0000004b45087209 */ /* 0x000fe20007810000 */
[----:B------:R-:W3:Y:S01]  /*4210*/  MUFU.TANH R62, R62 ;  /* 0x0000003e003e7308 */ /* 0x000ee20000002400 */
[----:B------:R-:W-:-:S02]  /*4220*/  ISETP.GT.AND P2, PT, R65, 0x10, PT ;  /* 0x000000104100780c */ /* 0x000fc40003f44270 */
[----:B-----5:R-:W-:Y:S02]  /*4230*/  FSEL R79, R79, -INF , P6 ;  /* 0xff8000004f4f7808 */ /* 0x020fe40003000000 */
[----:B------:R-:W-:Y:S02]  /*4240*/  FMNMX.FTZ R8, R73, R8, !PT ;  /* 0x0000000849087209 */ /* 0x000fe40007810000 */
[----:B------:R-:W-:Y:S01]  /*4250*/  ISETP.GT.AND P3, PT, R65, 0x11, PT ;  /* 0x000000114100780c */ /* 0x000fe20003f64270 */
[----:B------:R-:W4:Y:S01]  /*4260*/  MUFU.TANH R63, R63 ;  /* 0x0000003f003f7308 */ /* 0x000f220000002400 */
[----:B------:R-:W-:Y:S02]  /*4270*/  FSEL R77, R66, -INF , P2 ;  /* 0xff800000424d7808 */ /* 0x000fe40001000000 */
[----:B------:R-:W-:Y:S02]  /*4280*/  FMNMX.FTZ R8, R79, R8, !PT ;  /* 0x000000084f087209 */ /* 0x000fe40007810000 */
[----:B------:R-:W-:-:S02]  /*4290*/  ISETP.GT.AND P2, PT, R65, 0x18, PT ;  /* 0x000000184100780c */ /* 0x000fc40003f44270 */
[----:B------:R-:W-:Y:S01]  /*42a0*/  FSEL R81, R67, -INF , P3 ;  /* 0xff80000043517808 */ /* 0x000fe20001800000 */
[----:B------:R-:W-:Y:S01]  /*42b0*/  MUFU.TANH R12, R12 ;  /* 0x0000000c000c7308 */ /* 0x000fe20000002400 */
[----:B------:R-:W-:Y:S02]  /*42c0*/  FMNMX.FTZ R8, R77, R8, !PT ;  /* 0x000000084d087209 */ /* 0x000fe40007810000 */
[----:B------:R-:W-:Y:S01]  /*42d0*/  ISETP.GT.AND P3, PT, R65, 0x19, PT ;  /* 0x000000194100780c */ /* 0x000fe20003f64270 */
[----:B------:R-:W-:Y:S02]  /*42e0*/  WARPGROUP.DEPBAR.LE gsb0, 0x0 ;  /* 0x00008000000079c5 */ /* 0x000fe40000010000 */
[----:B------:R-:W-:Y:S01]  /*42f0*/  WARPGROUP.ARRIVE ;  /* 0x00000000000079c5 */ /* 0x000fe20000000000 */
[----:B------:R-:W-:Y:S01]  /*4300*/  FSEL R85, R70, -INF , P2 ;  /* 0xff80000046557808 */ /* 0x000fe20001000000 */
[----:B------:R-:W-:Y:S01]  /*4310*/  FMUL.FTZ R50, R50, UR7 ;  /* 0x0000000732327c20 */ /* 0x000fe20008410000 */
[----:B------:R-:W-:Y:S01]  /*4320*/  FMNMX.FTZ R66, R81, R8, !PT ;  /* 0x0000000851427209 */ /* 0x000fe20007810000 */
[----:B------:R-:W-:Y:S01]  /*4330*/  FMUL.FTZ R51, R51, UR7 ;  /* 0x0000000733337c20 */ /* 0x000fe20008410000 */
[----:B------:R-:W-:Y:S01]  /*4340*/  ISETP.GT.AND P2, PT, R65, 0x20, PT ;  /* 0x000000204100780c */ /* 0x000fe20003f44270 */
[----:B------:R-:W-:Y:S01]  /*4350*/  HGMMA.64x16x16.F32 R40, gdesc[UR56], R40, gsb0 ;  /* 0x00200000382879f0 */ /* 0x000fe20008000828 */
[----:B------:R-:W-:Y:S01]  /*4360*/  UIADD3 UR58, UR6, 0x986, URZ ;  /* 0x00000986063a7890 */ /* 0x000fe2000fffe03f */
[----:B------:R-:W-:Y:S01]  /*4370*/  FSEL R87, R71, -INF , P3 ;  /* 0xff80000047577808 */ /* 0x000fe20001800000 */
[----:B------:R-:W-:Y:S01]  /*4380*/  UMOV UR56, UR10 ;  /* 0x0000000a00387c82 */ /* 0x000fe20008000000 */
[----:B------:R-:W-:Y:S01]  /*4390*/  UMOV UR57, UR11 ;  /* 0x0000000b00397c82 */ /* 0x000fe20008000000 */
[----:B------:R-:W-:Y:S01]  /*43a0*/  UMOV UR59, 0x40000040 ;  /* 0x40000040003b7882 */ /* 0x000fe20000000000 */
[----:B------:R-:W-:Y:S01]  /*43b0*/  FMNMX.FTZ R66, R85, R66, !PT ;  /* 0x0000004255427209 */ /* 0x000fe20007810000 */
[----:B------:R-:W5:Y:S01]  /*43c0*/  MUFU.TANH R50, R50 ;  /* 0x0000003200327308 */ /* 0x000f620000002400 */
[----:B------:R-:W-:Y:S01]  /*43d0*/  ISETP.GT.AND P3, PT, R65, 0x21, PT ;  /* 0x000000214100780c */ /* 0x000fe20003f64270 */
[----:B------:R-:W-:Y:S01]  /*43e0*/  FMUL.FTZ R54, R54, UR7 ;  /* 0x0000000736367c20 */ /* 0x000fe20008410000 */
[----:B-1----:R-:W-:Y:S01]  /*43f0*/  FSEL R89, R58, -INF , P2 ;  /* 0xff8000003a597808 */ /* 0x002fe20001000000 */
[----:B------:R-:W-:Y:S01]  /*4400*/  FMUL.FTZ R55, R55, UR7 ;  /* 0x0000000737377c20 */ /* 0x000fe20008410000 */
[----:B------:R-:W-:Y:S01]  /*4410*/  FMNMX.FTZ R66, R87, R66, !PT ;  /* 0x0000004257427209 */ /* 0x000fe20007810000 */
[----:B------:R-:W-:Y:S01]  /*4420*/  FMUL.FTZ R48, R48, UR7 ;  /* 0x0000000730307c20 */ /* 0x000fe20008410000 */
[----:B------:R-:W-:Y:S01]  /*4430*/  ISETP.GT.AND P2, PT, R65, 0x28, PT ;  /* 0x000000284100780c */ /* 0x000fe20003f44270 */
[----:B------:R-:W1:Y:S01]  /*4440*/  MUFU.TANH R51, R51 ;  /* 0x0000003300337308 */ /* 0x000e620000002400 */
[----:B--2---:R-:W-:Y:S01]  /*4450*/  FSEL R91, R59, -INF , P3 ;  /* 0xff8000003b5b7808 */ /* 0x004fe20001800000 */
[----:B------:R-:W-:Y:S01]  /*4460*/  FMUL.FTZ R49, R49, UR7 ;  /* 0x0000000731317c20 */ /* 0x000fe20008410000 */
[----:B------:R-:W-:Y:S01]  /*4470*/  FMNMX.FTZ R66, R89, R66, !PT ;  /* 0x0000004259427209 */ /* 0x000fe20007810000 */
[----:B------:R-:W-:Y:S01]  /*4480*/  FMUL.FTZ R52, R52, UR7 ;  /* 0x0000000734347c20 */ /* 0x000fe20008410000 */
[----:B------:R-:W-:Y:S01]  /*4490*/  ISETP.GT.AND P3, PT, R65, 0x29, PT ;  /* 0x000000294100780c */ /* 0x000fe20003f64270 */
[----:B------:R-:W-:Y:S01]  /*44a0*/  FMUL.FTZ R53, R53, UR7 ;  /* 0x0000000735357c20 */ /* 0x000fe20008410000 */
[----:B---3--:R-:W-:Y:S01]  /*44b0*/  FSEL R93, R62, -INF , P2 ;  /* 0xff8000003e5d7808 */ /* 0x008fe20001000000 */
[----:B------:R-:W2:Y:S01]  /*44c0*/  MUFU.TANH R54, R54 ;  /* 0x0000003600367308 */ /* 0x000ea20000002400 */
[----:B------:R-:W-:Y:S01]  /*44d0*/  FMNMX.FTZ R66, R91, R66, !PT ;  /* 0x000000425b427209 */ /* 0x000fe20007810000 */
[----:B------:R-:W-:Y:S01]  /*44e0*/  IMAD.MOV.U32 R62, RZ, RZ, R119 ;  /* 0x000000ffff3e7224 */ /* 0x000fe200078e0077 */
[----:B------:R-:W-:-:S02]  /*44f0*/  ISETP.GT.AND P2, PT, R65, 0x30, PT ;  /* 0x000000304100780c */ /* 0x000fc40003f44270 */
[----:B----4-:R-:W-:Y:S02]  /*4500*/  FSEL R95, R63, -INF , P3 ;  /* 0xff8000003f5f7808 */ /* 0x010fe40001800000 */
[----:B------:R-:W-:Y:S01]  /*4510*/  FMNMX.FTZ R66, R93, R66, !PT ;  /* 0x000000425d427209 */ /* 0x000fe20007810000 */
[----:B------:R-:W-:Y:S01]  /*4520*/  MUFU.TANH R55, R55 ;  /* 0x0000003700377308 */ /* 0x000fe20000002400 */
[----:B------:R-:W-:Y:S02]  /*4530*/  ISETP.GT.AND P3, PT, R65, 0x31, PT ;  /* 0x000000314100780c */ /* 0x000fe40003f64270 */
[----:B-----5:R-:W-:Y:S02]  /*4540*/  FSEL R97, R50, -INF , P2 ;  /* 0xff80000032617808 */ /* 0x020fe40001000000 */
[----:B------:R-:W-:Y:S02]  /*4550*/  FMNMX.FTZ R66, R95, R66, !PT ;  /* 0x000000425f427209 */ /* 0x000fe40007810000 */
[----:B------:R-:W-:Y:S01]  /*4560*/  ISETP.GT.AND P2, PT, R65, 0x38, PT ;  /* 0x000000384100780c */ /* 0x000fe20003f44270 */
[----:B------:R-:W-:Y:S01]  /*4570*/  MUFU.TANH R14, R14 ;  /* 0x0000000e000e7308 */ /* 0x000fe20000002400 */
[----:B------:R-:W-:-:S02]  /*4580*/  FMNMX.FTZ R66, R97, R66, !PT ;  /* 0x0000004261427209 */ /* 0x000fc40007810000 */
[----:B------:R-:W-:Y:S02]  /*4590*/  ISETP.GT.AND P4, PT, R60, 0x8, PT ;  /* 0x000000083c00780c */ /* 0x000fe40003f84270 */
[-C--:B------:R-:W-:Y:S02]  /*45a0*/  MOV R70, R119.reuse ;  /* 0x0000007700467202 */ /* 0x080fe40000000f00 */
[----:B------:R-:W-:Y:S01]  /*45b0*/  FSEL R61, R10, -INF , P4 ;  /* 0xff8000000a3d7808 */ /* 0x000fe20002000000 */
[----:B------:R-:W-:Y:S01]  /*45c0*/  MUFU.TANH R13, R13 ;  /* 0x0000000d000d7308 */ /* 0x000fe20000002400 */
[-C--:B------:R-:W-:Y:S02]  /*45d0*/  MOV R64, R119.reuse ;  /* 0x0000007700407202 */ /* 0x080fe40000000f00 */
[----:B------:R-:W-:Y:S01]  /*45e0*/  MOV R58, R119 ;  /* 0x00000077003a7202 */ /* 0x000fe20000000f00 */
[----:B------:R-:W-:Y:S02]  /*45f0*/  WARPGROUP.DEPBAR.LE gsb0, 0x0 ;  /* 0x00008000000079c5 */ /* 0x000fe40000010000 */
[----:B------:R-:W-:Y:S01]  /*4600*/  WARPGROUP.ARRIVE ;  /* 0x00000000000079c5 */ /* 0x000fe20000000000 */
[----:B------:R-:W-:Y:S01]  /*4610*/  FMUL.FTZ R42, R42, UR7 ;  /* 0x000000072a2a7c20 */ /* 0x000fe20008410000 */
[----:B------:R-:W-:Y:S01]  /*4620*/  FMUL.FTZ R43, R43, UR7 ;  /* 0x000000072b2b7c20 */ /* 0x000fe20008410000 */
[----:B------:R-:W-:Y:S01]  /*4630*/  FMUL.FTZ R46, R46, UR7 ;  /* 0x000000072e2e7c20 */ /* 0x000fe20008410000 */
[----:B------:R-:W-:Y:S01]  /*4640*/  FMUL.FTZ R47, R47, UR7 ;  /* 0x000000072f2f7c20 */ /* 0x000fe20008410000 */
[----:B------:R-:W-:Y:S01]  /*4650*/  MUFU.TANH R15, R15 ;  /* 0x0000000f000f7308 */ /* 0x000fe20000002400 */
[----:B------:R-:W-:Y:S01]  /*4660*/  HGMMA.64x16x16.F32 R32, gdesc[UR56], R32, gsb0 ;  /* 0x00200000382079f0 */ /* 0x000fe20008000820 */
[----:B------:R-:W-:Y:S01]  /*4670*/  UIADD3 UR58, UR6, 0xa06, URZ ;  /* 0x00000a06063a7890 */ /* 0x000fe2000fffe03f */
[----:B------:R-:W-:Y:S01]  /*4680*/  FMUL.FTZ R40, R40, UR7 ;  /* 0x0000000728287c20 */ /* 0x000fe20008410000 */
[----:B------:R-:W-:Y:S01]  /*4690*/  UMOV UR56, UR10 ;  /* 0x0000000a00387c82 */ /* 0x000fe20008000000 */
[----:B------:R-:W-:Y:S01]  /*46a0*/  UMOV UR57, UR11 ;  /* 0x0000000b00397c82 */ /* 0x000fe20008000000 */
[----:B------:R-:W-:Y:S01]  /*46b0*/  UMOV UR59, 0x40000040 ;  /* 0x40000040003b7882 */ /* 0x000fe20000000000 */
[----:B------:R-:W-:Y:S01]  /*46c0*/  ULDC UR6, c[0x0][0x988] ;  /* 0x0002620000067ab9 */ /* 0x000fe20000000800 */
[----:B------:R-:W3:Y:S01]  /*46d0*/  MUFU.TANH R42, R42 ;  /* 0x0000002a002a7308 */ /* 0x000ee20000002400 */
[----:B------:R-:W-:Y:S01]  /*46e0*/  FMUL.FTZ R41, R41, UR7 ;  /* 0x0000000729297c20 */ /* 0x000fe20008410000 */
[----:B------:R-:W-:Y:S01]  /*46f0*/  FMUL.FTZ R44, R44, UR7 ;  /* 0x000000072c2c7c20 */ /* 0x000fe20008410000 */
[----:B------:R-:W-:-:S05]  /*4700*/  FMUL.FTZ R45, R45, UR7 ;  /* 0x000000072d2d7c20 */ /* 0x000fca0008410000 */
[----:B------:R4:W5:Y:S08]  /*4710*/  MUFU.TANH R6, R43 ;  /* 0x0000002b00067308 */ /* 0x0009700000002400 */
[----:B------:R-:W-:Y:S08]  /*4720*/  MUFU.TANH R46, R46 ;  /* 0x0000002e002e7308 */ /* 0x000ff00000002400 */
[----:B------:R3:W5:Y:S08]  /*4730*/  MUFU.TANH R8, R47 ;  /* 0x0000002f00087308 */ /* 0x0007700000002400 */
[----:B------:R-:W-:Y:S08]  /*4740*/  MUFU.TANH R20, R20 ;  /* 0x0000001400147308 */ /* 0x000ff00000002400 */
[----:B------:R-:W-:Y:S01]  /*4750*/  MUFU.TANH R56, R56 ;  /* 0x0000003800387308 */ /* 0x000fe20000002400 */
[----:B------:R-:W-:-:S02]  /*4760*/  WARPGROUP.DEPBAR.LE gsb0, 0x0 ;  /* 0x00008000000079c5 */ /* 0x000fc40000010000 */
[----:B------:R-:W-:Y:S01]  /*4770*/  WARPGROUP.ARRIVE ;  /* 0x00000000000079c5 */ /* 0x000fe20000000000 */
[----:B----4-:R-:W-:Y:S01]  /*4780*/  FMUL.FTZ R43, R35, UR7 ;  /* 0x00000007232b7c20 */ /* 0x010fe20008410000 */
[----:B-1----:R-:W-:Y:S01]  /*4790*/  FSEL R35, R51, -INF , P3 ;  /* 0xff80000033237808 */ /* 0x002fe20001800000 */
[----:B------:R-:W-:Y:S01]  /*47a0*/  FMUL.FTZ R50, R39, UR7 ;  /* 0x0000000727327c20 */ /* 0x000fe20008410000 */
[----:B------:R-:W-:Y:S01]  /*47b0*/  ISETP.GT.AND P3, PT, R65, 0x39, PT ;  /* 0x000000394100780c */ /* 0x000fe20003f64270 */
[----:B------:R-:W-:Y:S01]  /*47c0*/  FMUL.FTZ R34, R34, UR7 ;  /* 0x0000000722227c20 */ /* 0x000fe20008410000 */
[----:B------:R-:W-:Y:S01]  /*47d0*/  HGMMA.64x16x16.F32 R24, gdesc[UR56], R24, gsb0 ;  /* 0x00200000381879f0 */ /* 0x000fe20008000818 */
[----:B--2---:R-:W-:Y:S01]  /*47e0*/  FSEL R39, R54, -INF , P2 ;  /* 0xff80000036277808 */ /* 0x004fe20001000000 */
[----:B------:R1:W2:Y:S01]  /*47f0*/  MUFU.TANH R59, R43 ;  /* 0x0000002b003b7308 */ /* 0x0002a20000002400 */
[----:B------:R-:W-:Y:S01]  /*4800*/  FMNMX.FTZ R66, R35, R66, !PT ;  /* 0x0000004223427209 */ /* 0x000fe20007810000 */
[----:B------:R-:W-:Y:S01]  /*4810*/  FMUL.FTZ R38, R38, UR7 ;  /* 0x0000000726267c20 */ /* 0x000fe20008410000 */
[----:B------:R-:W-:Y:S01]  /*4820*/  ISETP.GT.AND P2, PT, R65, 0x40, PT ;  /* 0x000000404100780c */ /* 0x000fe20003f44270 */
[----:B------:R-:W-:Y:S01]  /*4830*/  FMUL.FTZ R32, R32, UR7 ;  /* 0x0000000720207c20 */ /* 0x000fe20008410000 */
[----:B------:R-:W-:Y:S01]  /*4840*/  FMNMX.FTZ R66, R39, R66, !PT ;  /* 0x0000004227427209 */ /* 0x000fe20007810000 */
[----:B------:R-:W-:Y:S01]  /*4850*/  FMUL.FTZ R33, R33, UR7 ;  /* 0x0000000721217c20 */ /* 0x000fe20008410000 */
[----:B---3--:R-:W-:Y:S01]  /*4860*/  FSEL R47, R42, -INF , P2 ;  /* 0xff8000002a2f7808 */ /* 0x008fe20001000000 */
[----:B------:R-:W-:Y:S01]  /*4870*/  MUFU.TANH R34, R34 ;  /* 0x0000002200227308 */ /* 0x000fe20000002400 */
[----:B-1----:R-:W-:Y:S01]  /*4880*/  FSEL R43, R55, -INF , P3 ;  /* 0xff800000372b7808 */ /* 0x002fe20001800000 */
[----:B------:R-:W-:Y:S01]  /*4890*/  FMUL.FTZ R36, R36, UR7 ;  /* 0x0000000724247c20 */ /* 0x000fe20008410000 */
[----:B------:R-:W-:Y:S01]  /*48a0*/  ISETP.GT.AND P3, PT, R65, 0x41, PT ;  /* 0x000000414100780c */ /* 0x000fe20003f64270 */
[----:B------:R-:W-:Y:S01]  /*48b0*/  FMUL.FTZ R37, R37, UR7 ;  /* 0x0000000725257c20 */ /* 0x000fe20008410000 */
[----:B------:R-:W-:Y:S01]  /*48c0*/  FMNMX.FTZ R66, R43, R66, !PT ;  /* 0x000000422b427209 */ /* 0x000fe20007810000 */
[----:B------:R-:W-:Y:S01]  /*48d0*/  IMAD.MOV.U32 R54, RZ, RZ, R119 ;  /* 0x000000ffff367224 */ /* 0x000fe200078e0077 */
[----:B------:R-:W-:Y:S01]  /*48e0*/  ISETP.GT.AND P2, PT, R65, 0x48, PT ;  /* 0x000000484100780c */ /* 0x000fe20003f44270 */
[----:B------:R-:W-:Y:S01]  /*48f0*/  MUFU.TANH R38, R38 ;  /* 0x0000002600267308 */ /* 0x000fe20000002400 */
[----:B-----5:R-:W-:-:S02]  /*4900*/  FSEL R51, R6, -INF , P3 ;  /* 0xff80000006337808 */ /* 0x020fc40001800000 */
[----:B------:R-:W-:Y:S02]  /*4910*/  FMNMX.FTZ R66, R47, R66, !PT ;  /* 0x000000422f427209 */ /* 0x000fe40007810000 */
[----:B------:R-:W-:Y:S02]  /*4920*/  ISETP.GT.AND P3, PT, R65, 0x49, PT ;  /* 0x000000494100780c */ /* 0x000fe40003f64270 */
[----:B------:R-:W-:Y:S01]  /*4930*/  FMNMX.FTZ R66, R51, R66, !PT ;  /* 0x0000004233427209 */ /* 0x000fe20007810000 */
[----:B------:R-:W1:Y:S01]  /*4940*/  MUFU.TANH R50, R50 ;  /* 0x0000003200327308 */ /* 0x000e620000002400 */
[----:B------:R-:W-:Y:S02]  /*4950*/  FSEL R55, R8, -INF , P3 ;  /* 0xff80000008377808 */ /* 0x000fe40001800000 */
[----:B------:R-:W-:-:S04]  /*4960*/  ISETP.GT.AND P3, PT, R65, 0x51, PT ;  /* 0x000000514100780c */ /* 0x000fc80003f64270 */
[----:B--2---:R-:W-:Y:S01]  /*4970*/  FSEL R59, R59, -INF , P3 ;  /* 0xff8000003b3b7808 */ /* 0x004fe20001800000 */
[----:B------:R-:W-:Y:S01]  /*4980*/  MUFU.TANH R21, R21 ;  /* 0x0000001500157308 */ /* 0x000fe20000002400 */
[----:B------:R-:W-:-:S07]  /*4990*/  ISETP.GT.AND P3, PT, R65, 0x59, PT ;  /* 0x000000594100780c */ /* 0x000fce0003f64270 */
[----:B------:R-:W-:Y:S01]  /*49a0*/  MUFU.TANH R48, R48 ;  /* 0x0000003000307308 */ /* 0x000fe20000002400 */
[----:B-1----:R-:W-:Y:S01]  /*49b0*/  FSEL R101, R50, -INF , P3 ;  /* 0xff80000032657808 */ /* 0x002fe20001800000 */
[----:B------:R-:W-:Y:S01]  /*49c0*/  IMAD.MOV.U32 R50, RZ, RZ, R119 ;  /* 0x000000ffff327224 */ /* 0x000fe200078e0077 */
[----:B------:R-:W-:-:S05]  /*49d0*/  ISETP.GT.AND P3, PT, R65, 0x61, PT ;  /* 0x000000614100780c */ /* 0x000fca0003f64270 */
[----:B------:R-:W-:Y:S01]  /*49e0*/  MUFU.TANH R49, R49 ;  /* 0x0000003100317308 */ /* 0x000fe20000002400 */
[----:B------:R-:W-:Y:S02]  /*49f0*/  WARPGROUP.DEPBAR.LE gsb0, 0x0 ;  /* 0x00008000000079c5 */ /* 0x000fe40000010000 */
[----:B------:R-:W-:Y:S01]  /*4a00*/  FMUL.FTZ R6, R27, UR7 ;  /* 0x000000071b067c20 */ /* 0x000fe20008410000 */
[----:B------:R-:W-:Y:S01]  /*4a10*/  FSEL R27, R46, -INF , P2 ;  /* 0xff8000002e1b7808 */ /* 0x000fe20001000000 */
[----:B------:R-:W-:Y:S01]  /*4a20*/  FMUL.FTZ R26, R26, UR7 ;  /* 0x000000071a1a7c20 */ /* 0x000fe20008410000 */
[----:B------:R-:W-:Y:S01]  /*4a30*/  ISETP.GT.AND P2, PT, R65, 0x50, PT ;  /* 0x000000504100780c */ /* 0x000fe20003f44270 */
[----:B------:R-:W-:Y:S01]  /*4a40*/  FMUL.FTZ R30, R30, UR7 ;  /* 0x000000071e1e7c20 */ /* 0x000fe20008410000 */
[----:B------:R-:W-:Y:S01]  /*4a50*/  FMNMX.FTZ R66, R27, R66, !PT ;  /* 0x000000421b427209 */ /* 0x000fe20007810000 */
[----:B------:R-:W1:Y:S01]  /*4a60*/  MUFU.TANH R6, R6 ;  /* 0x0000000600067308 */ /* 0x000e620000002400 */
        /* <DEDUP_REMOVED lines=8> */
[----:B------:R-:W-:Y:S01]  /*4af0*/  FSEL R99, R38, -INF , P2 ;  /* 0xff80000026637808 */ /* 0x000fe20001000000 */
[----:B------:R-:W-:Y:S01]  /*4b00*/  FMUL.FTZ R28, R28, UR7 ;  /* 0x000000071c1c7c20 */ /* 0x000fe20008410000 */
[----:B------:R-:W-:Y:S01]  /*4b10*/  FMNMX.FTZ R66, R59, R66, !PT ;  /* 0x000000423b427209 */ /* 0x000fe20007810000 */
[----:B------:R-:W-:Y:S01]  /*4b20*/  FMUL.FTZ R29, R29, UR7 ;  /* 0x000000071d1d7c20 */ /* 0x000fe20008410000 */
[----:B------:R-:W-:Y:S01]  /*4b30*/  ISETP.GT.AND P2, PT, R65, 0x60, PT ;  /* 0x000000604100780c */ /* 0x000fe20003f44270 */
[----:B------:R3:W-:Y:S01]  /*4b40*/  @!P1 SYNCS.ARRIVE.TRANS64.RED.A1T0 RZ, [R0+URZ], RZ ;  /* 0x000000ff00ff99a7 */ /* 0x0007e2000810043f */
[----:B------:R-:W-:Y:S01]  /*4b50*/  FMNMX.FTZ R66, R99, R66, !PT ;  /* 0x0000004263427209 */ /* 0x000fe20007810000 */
[----:B------:R-:W4:Y:S01]  /*4b60*/  MUFU.TANH R30, R30 ;  /* 0x0000001e001e7308 */ /* 0x000f220000002400 */
[----:B-1----:R-:W-:-:S02]  /*4b70*/  FSEL R105, R6, -INF , P3 ;  /* 0xff80000006697808 */ /* 0x002fc40001800000 */
[----:B------:R-:W-:Y:S02]  /*4b80*/  FMNMX.FTZ R66, R101, R66, !PT ;  /* 0x0000004265427209 */ /* 0x000fe40007810000 */
[C---:B------:R-:W-:Y:S02]  /*4b90*/  ISETP.GT.AND P3, PT, R65.reuse, 0x69, PT ;  /* 0x000000694100780c */ /* 0x040fe40003f64270 */
[----:B------:R-:W-:Y:S01]  /*4ba0*/  MOV R6, UR6 ;  /* 0x0000000600067c02 */ /* 0x000fe20008000f00 */
[----:B------:R-:W1:Y:S01]  /*4bb0*/  MUFU.TANH R31, R31 ;  /* 0x0000001f001f7308 */ /* 0x000e620000002400 */
[----:B--2---:R-:W-:Y:S02]  /*4bc0*/  FSEL R103, R26, -INF , P2 ;  /* 0xff8000001a677808 */ /* 0x004fe40001000000 */
[----:B------:R-:W-:Y:S02]  /*4bd0*/  ISETP.GT.AND P2, PT, R65, 0x68, PT ;  /* 0x000000684100780c */ /* 0x000fe40003f44270 */
[----:B------:R-:W-:-:S03]  /*4be0*/  FMNMX.FTZ R66, R103, R66, !PT ;  /* 0x0000004267427209 */ /* 0x000fc60007810000 */
[----:B------:R-:W2:Y:S01]  /*4bf0*/  MUFU.TANH R52, R52 ;  /* 0x0000003400347308 */ /* 0x000ea20000002400 */
[----:B----4-:R-:W-:Y:S02]  /*4c00*/  FSEL R107, R30, -INF , P2 ;  /* 0xff8000001e6b7808 */ /* 0x010fe40001000000 */
[----:B------:R-:W-:-:S04]  /*4c10*/  FMNMX.FTZ R66, R105, R66, !PT ;  /* 0x0000004269427209 */ /* 0x000fc80007810000 */
[----:B------:R-:W-:Y:S01]  /*4c20*/  FMNMX.FTZ R66, R107, R66, !PT ;  /* 0x000000426b427209 */ /* 0x000fe20007810000 */
[----:B------:R-:W4:Y:S01]  /*4c30*/  MUFU.TANH R53, R53 ;  /* 0x0000003500357308 */ /* 0x000f220000002400 */
[----:B-1----:R-:W-:Y:S02]  /*4c40*/  FSEL R109, R31, -INF , P3 ;  /* 0xff8000001f6d7808 */ /* 0x002fe40001800000 */
[C---:B------:R-:W-:Y:S02]  /*4c50*/  ISETP.GT.AND P3, PT, R60.reuse, 0x1, PT ;  /* 0x000000013c00780c */ /* 0x040fe40003f64270 */
[----:B------:R-:W-:Y:S02]  /*4c60*/  FMNMX.FTZ R66, R109, R66, !PT ;  /* 0x000000426d427209 */ /* 0x000fe40007810000 */
[----:B------:R-:W-:Y:S01]  /*4c70*/  FSEL R7, R7, -INF , P3 ;  /* 0xff80000007077808 */ /* 0x000fe20001800000 */
[----:B------:R-:W1:Y:S01]  /*4c80*/  MUFU.TANH R40, R40 ;  /* 0x0000002800287308 */ /* 0x000e620000002400 */
[----:B------:R-:W-:Y:S01]  /*4c90*/  ISETP.GT.AND P3, PT, R60, 0x10, PT ;  /* 0x000000103c00780c */ /* 0x000fe20003f64270 */
[----:B------:R-:W5:Y:S03]  /*4ca0*/  SHFL.BFLY PT, R31, R66, 0x2, 0x1f ;  /* 0x0c401f00421f7f89 */ /* 0x000f6600000e0000 */
[----:B------:R-:W-:-:S02]  /*4cb0*/  FSEL R11, R11, -INF , P3 ;  /* 0xff8000000b0b7808 */ /* 0x000fc40001800000 */
[----:B------:R-:W-:Y:S01]  /*4cc0*/  ISETP.GT.AND P3, PT, R60, 0x18, PT ;  /* 0x000000183c00780c */ /* 0x000fe20003f64270 */
[----:B------:R-:W3:Y:S03]  /*4cd0*/  MUFU.TANH R41, R41 ;  /* 0x0000002900297308 */ /* 0x000ee60000002400 */
[----:B------:R-:W-:Y:S02]  /*4ce0*/  FSEL R67, R14, -INF , P3 ;  /* 0xff8000000e437808 */ /* 0x000fe40001800000 */
[----:B------:R-:W-:-:S03]  /*4cf0*/  ISETP.GT.AND P3, PT, R60, 0x20, PT ;  /* 0x000000203c00780c */ /* 0x000fc60003f64270 */
[----:B------:R-:W3:Y:S01]  /*4d00*/  MUFU.TANH R44, R44 ;  /* 0x0000002c002c7308 */ /* 0x000ee20000002400 */
[----:B------:R-:W-:Y:S02]  /*4d10*/  FSEL R15, R15, -INF , P3 ;  /* 0xff8000000f0f7808 */ /* 0x000fe40001800000 */
[----:B------:R-:W-:-:S04]  /*4d20*/  ISETP.GT.AND P3, PT, R60, 0x28, PT ;  /* 0x000000283c00780c */ /* 0x000fc80003f64270 */
[----:B------:R-:W-:Y:S01]  /*4d30*/  FSEL R71, R56, -INF , P3 ;  /* 0xff80000038477808 */ /* 0x000fe20001800000 */
[----:B------:R-:W3:Y:S01]  /*4d40*/  MUFU.TANH R45, R45 ;  /* 0x0000002d002d7308 */ /* 0x000ee20000002400 */
[----:B------:R-:W-:Y:S01]  /*4d50*/  ISETP.GT.AND P3, PT, R60, 0x30, PT ;  /* 0x000000303c00780c */ /* 0x000fe20003f64270 */
[--C-:B------:R-:W-:Y:S01]  /*4d60*/  IMAD.MOV.U32 R56, RZ, RZ, R119.reuse ;  /* 0x000000ffff387224 */ /* 0x100fe200078e0077 */
[----:B-----5:R-:W-:Y:S01]  /*4d70*/  FMNMX.FTZ R31, R66, R31, !PT ;  /* 0x0000001f421f7209 */ /* 0x020fe20007810000 */
[----:B------:R-:W-:-:S04]  /*4d80*/  IMAD.MOV.U32 R66, RZ, RZ, R119 ;  /* 0x000000ffff427224 */ /* 0x000fc800078e0077 */
[----:B------:R-:W5:Y:S01]  /*4d90*/  SHFL.BFLY PT, R8, R31, 0x1, 0x1f ;  /* 0x0c201f001f087f89 */ /* 0x000f6200000e0000 */
[----:B------:R-:W3:Y:S08]  /*4da0*/  MUFU.TANH R32, R32 ;  /* 0x0000002000207308 */ /* 0x000ef00000002400 */
[----:B------:R-:W3:Y:S08]  /*4db0*/  MUFU.TANH R33, R33 ;  /* 0x0000002100217308 */ /* 0x000ef00000002400 */
[----:B------:R-:W3:Y:S01]  /*4dc0*/  MUFU.TANH R36, R36 ;  /* 0x0000002400247308 */ /* 0x000ee20000002400 */
[----:B-----5:R-:W-:-:S07]  /*4dd0*/  FMNMX.FTZ R8, R31, R8, !PT ;  /* 0x000000081f087209 */ /* 0x020fce0007810000 */
[----:B------:R-:W5:Y:S01]  /*4de0*/  MUFU.TANH R37, R37 ;  /* 0x0000002500257308 */ /* 0x000f620000002400 */
[C---:B------:R-:W-:Y:S01]  /*4df0*/  FSETP.NEU.FTZ.AND P2, PT, R8.reuse, -INF , PT ;  /* 0xff8000000800780b */ /* 0x040fe20003f5d000 */
[----:B------:R-:W-:-:S06]  /*4e00*/  FMUL.FTZ R26, R8, R6 ;  /* 0x00000006081a7220 */ /* 0x000fcc0000410000 */
[----:B------:R2:W5:Y:S01]  /*4e10*/  MUFU.TANH R30, R24 ;  /* 0x00000018001e7308 */ /* 0x0005620000002400 */
[----:B------:R-:W-:Y:S02]  /*4e20*/  FSEL R34, R26, RZ, P2 ;  /* 0x000000ff1a227208 */ /* 0x000fe40001000000 */
[----:B------:R-:W-:-:S03]  /*4e30*/  ISETP.GT.AND P2, PT, R60, RZ, PT ;  /* 0x000000ff3c00720c */ /* 0x000fc60003f44270 */
[-CC-:B------:R-:W-:Y:S01]  /*4e40*/  FFMA.FTZ R201, R69, R6.reuse, -R34.reuse ;  /* 0x0000000645c97223 */ /* 0x180fe20000010822 */
[----:B------:R-:W-:Y:S01]  /*4e50*/  FSEL R31, R2, -INF , P2 ;  /* 0xff800000021f7808 */ /* 0x000fe20001000000 */
[-CC-:B------:R-:W-:Y:S01]  /*4e60*/  FFMA.FTZ R203, R73, R6.reuse, -R34.reuse ;  /* 0x0000000649cb7223 */ /* 0x180fe20000010822 */
[C---:B------:R-:W-:Y:S01]  /*4e70*/  ISETP.GT.AND P2, PT, R60.reuse, 0x9, PT ;  /* 0x000000093c00780c */ /* 0x040fe20003f44270 */
[-CC-:B------:R-:W-:Y:S01]  /*4e80*/  FFMA.FTZ R2, R75, R6.reuse, -R34.reuse ;  /* 0x000000064b027223 */ /* 0x180fe20000010822 */
[----:B------:R-:W-:Y:S01]  /*4e90*/  FMNMX.FTZ R10, R31, R7, !PT ;  /* 0x000000071f0a7209 */ /* 0x000fe20007810000 */
[-CC-:B------:R-:W-:Y:S01]  /*4ea0*/  FFMA.FTZ R197, R77, R6.reuse, -R34.reuse ;  /* 0x000000064dc57223 */ /* 0x180fe20000010822 */
[----:B------:R-:W-:Y:S01]  /*4eb0*/  FSEL R63, R9, -INF , P2 ;  /* 0xff800000093f7808 */ /* 0x000fe20001000000 */
[--C-:B------:R-:W-:Y:S01]  /*4ec0*/  FFMA.FTZ R14, R81, R6, -R34.reuse ;  /* 0x00000006510e7223 */ /* 0x100fe20000010822 */
[----:B------:R-:W-:Y:S01]  /*4ed0*/  FMNMX.FTZ R10, R61, R10, !PT ;  /* 0x0000000a3d0a7209 */ /* 0x000fe20007810000 */
[----:B------:R-:W5:Y:S01]  /*4ee0*/  MUFU.TANH R25, R25 ;  /* 0x0000001900197308 */ /* 0x000f620000002400 */
[----:B------:R-:W-:Y:S01]  /*4ef0*/  ISETP.GT.AND P2, PT, R60, 0x11, PT ;  /* 0x000000113c00780c */ /* 0x000fe20003f44270 */
[--C-:B------:R-:W-:Y:S01]  /*4f00*/  FFMA.FTZ R199, R85, R6, -R34.reuse ;  /* 0x0000000655c77223 */ /* 0x100fe20000010822 */
[----:B------:R-:W-:Y:S01]  /*4f10*/  FMNMX.FTZ R10, R63, R10, !PT ;  /* 0x0000000a3f0a7209 */ /* 0x000fe20007810000 */
[-CC-:B------:R-:W-:Y:S01]  /*4f20*/  FFMA.FTZ R193, R89, R6.reuse, -R34.reuse ;  /* 0x0000000659c17223 */ /* 0x180fe20000010822 */
[----:B------:R-:W-:Y:S01]  /*4f30*/  FSEL R65, R12, -INF , P2 ;  /* 0xff8000000c417808 */ /* 0x000fe20001000000 */
[--C-:B------:R-:W-:Y:S01]  /*4f40*/  FFMA.FTZ R12, R79, R6, -R34.reuse ;  /* 0x000000064f0c7223 */ /* 0x100fe20000010822 */
[----:B------:R-:W-:Y:S01]  /*4f50*/  FMNMX.FTZ R10, R11, R10, !PT ;  /* 0x0000000a0b0a7209 */ /* 0x000fe20007810000 */
[----:B------:R-:W5:Y:S01]  /*4f60*/  MUFU.TANH R28, R28 ;  /* 0x0000001c001c7308 */ /* 0x000f620000002400 */
[C---:B------:R-:W-:Y:S01]  /*4f70*/  ISETP.GT.AND P2, PT, R60.reuse, 0x19, PT ;  /* 0x000000193c00780c */ /* 0x040fe20003f44270 */
[--C-:B--2---:R-:W-:Y:S01]  /*4f80*/  FFMA.FTZ R24, R91, R6, -R34.reuse ;  /* 0x000000065b187223 */ /* 0x104fe20000010822 */
[----:B------:R-:W-:Y:S01]  /*4f90*/  FMNMX.FTZ R10, R65, R10, !PT ;  /* 0x0000000a410a7209 */ /* 0x000fe20007810000 */
[-CC-:B------:R-:W-:Y:S01]  /*4fa0*/  FFMA.FTZ R195, R93, R6.reuse, -R34.reuse ;  /* 0x000000065dc37223 */ /* 0x180fe20000010822 */
[----:B------:R-:W-:Y:S01]  /*4fb0*/  FSEL R13, R13, -INF , P2 ;  /* 0xff8000000d0d7808 */ /* 0x000fe20001000000 */
[--C-:B------:R-:W-:Y:S01]  /*4fc0*/  FFMA.FTZ R26, R95, R6, -R34.reuse ;  /* 0x000000065f1a7223 */ /* 0x100fe20000010822 */
[----:B------:R-:W-:Y:S01]  /*4fd0*/  FMNMX.FTZ R10, R67, R10, !PT ;  /* 0x0000000a430a7209 */ /* 0x000fe20007810000 */
[----:B------:R-:W2:Y:S01]  /*4fe0*/  MUFU.TANH R29, R29 ;  /* 0x0000001d001d7308 */ /* 0x000ea20000002400 */
[----:B------:R-:W-:Y:S01]  /*4ff0*/  ISETP.GT.AND P2, PT, R60, 0x21, PT ;  /* 0x000000213c00780c */ /* 0x000fe20003f44270 */
[--C-:B------:R-:W-:Y:S01]  /*5000*/  FFMA.FTZ R97, R97, R6, -R34.reuse ;  /* 0x0000000661617223 */ /* 0x100fe20000010822 */
[----:B------:R-:W-:Y:S01]  /*5010*/  FMNMX.FTZ R10, R13, R10, !PT ;  /* 0x0000000a0d0a7209 */ /* 0x000fe20007810000 */
[-CC-:B------:R-:W-:Y:S01]  /*5020*/  FFMA.FTZ R35, R35, R6.reuse, -R34.reuse ;  /* 0x0000000623237223 */ /* 0x180fe20000010822 */
[----:B------:R-:W-:Y:S01]  /*5030*/  FSEL R69, R20, -INF , P2 ;  /* 0xff80000014457808 */ /* 0x000fe20001000000 */
[--C-:B------:R-:W-:Y:S01]  /*5040*/  FFMA.FTZ R20, R87, R6, -R34.reuse ;  /* 0x0000000657147223 */ /* 0x100fe20000010822 */
[----:B------:R-:W-:Y:S01]  /*5050*/  FMNMX.FTZ R10, R15, R10, !PT ;  /* 0x0000000a0f0a7209 */ /* 0x000fe20007810000 */
[----:B------:R-:W-:Y:S01]  /*5060*/  MUFU.EX2 R201, R201 ;  /* 0x000000c900c97308 */ /* 0x000fe20000000800 */
[C---:B------:R-:W-:Y:S01]  /*5070*/  ISETP.GT.AND P2, PT, R60.reuse, 0x29, PT ;  /* 0x000000293c00780c */ /* 0x040fe20003f44270 */
[--C-:B------:R-:W-:Y:S01]  /*5080*/  FFMA.FTZ R39, R39, R6, -R34.reuse ;  /* 0x0000000627277223 */ /* 0x100fe20000010822 */
[----:B------:R-:W-:Y:S01]  /*5090*/  FMNMX.FTZ R10, R69, R10, !PT ;  /* 0x0000000a450a7209 */ /* 0x000fe20007810000 */
[-CC-:B------:R-:W-:Y:S01]  /*50a0*/  FFMA.FTZ R43, R43, R6.reuse, -R34.reuse ;  /* 0x000000062b2b7223 */ /* 0x180fe20000010822 */
[----:B------:R-:W-:Y:S01]  /*50b0*/  FSEL R21, R21, -INF , P2 ;  /* 0xff80000015157808 */ /* 0x000fe20001000000 */
[--C-:B------:R-:W-:Y:S01]  /*50c0*/  FFMA.FTZ R47, R47, R6, -R34.reuse ;  /* 0x000000062f2f7223 */ /* 0x100fe20000010822 */
[----:B------:R-:W-:Y:S01]  /*50d0*/  FMNMX.FTZ R10, R71, R10, !PT ;  /* 0x0000000a470a7209 */ /* 0x000fe20007810000 */
[----:B------:R-:W-:Y:S01]  /*50e0*/  MUFU.EX2 R2, R2 ;  /* 0x0000000200027308 */ /* 0x000fe20000000800 */
[----:B------:R-:W-:Y:S01]  /*50f0*/  ISETP.GT.AND P2, PT, R60, 0x31, PT ;  /* 0x000000313c00780c */ /* 0x000fe20003f44270 */
[-CC-:B------:R-:W-:Y:S01]  /*5100*/  FFMA.FTZ R51, R51, R6.reuse, -R34.reuse ;  /* 0x0000000633337223 */ /* 0x180fe20000010822 */
[----:B------:R-:W-:Y:S01]  /*5110*/  FSEL R73, R48, -INF , P3 ;  /* 0xff80000030497808 */ /* 0x000fe20001800000 */
[--C-:B------:R-:W-:Y:S01]  /*5120*/  FFMA.FTZ R55, R55, R6, -R34.reuse ;  /* 0x0000000637377223 */ /* 0x100fe20000010822 */
[----:B------:R-:W-:Y:S01]  /*5130*/  FMNMX.FTZ R10, R21, R10, !PT ;  /* 0x0000000a150a7209 */ /* 0x000fe20007810000 */
[-CC-:B------:R-:W-:Y:S01]  /*5140*/  FFMA.FTZ R57, R57, R6.reuse, -R34.reuse ;  /* 0x0000000639397223 */ /* 0x180fe20000010822 */
[C---:B------:R-:W-:Y:S01]  /*5150*/  ISETP.GT.AND P3, PT, R60.reuse, 0x38, PT ;  /* 0x000000383c00780c */ /* 0x040fe20003f64270 */
[----:B------:R-:W-:Y:S01]  /*5160*/  MUFU.EX2 R203, R203 ;  /* 0x000000cb00cb7308 */ /* 0x000fe20000000800 */
[----:B------:R-:W-:Y:S01]  /*5170*/  FSEL R49, R49, -INF , P2 ;  /* 0xff80000031317808 */ /* 0x000fe20001000000 */
[--C-:B------:R-:W-:Y:S01]  /*5180*/  FFMA.FTZ R59, R59, R6, -R34.reuse ;  /* 0x000000063b3b7223 */ /* 0x100fe20000010822 */
[----:B------:R-:W-:Y:S01]  /*5190*/  FMNMX.FTZ R10, R73, R10, !PT ;  /* 0x0000000a490a7209 */ /* 0x000fe20007810000 */
[-CC-:B------:R-:W-:Y:S01]  /*51a0*/  FFMA.FTZ R99, R99, R6.reuse, -R34.reuse ;  /* 0x0000000663637223 */ /* 0x180fe20000010822 */
[----:B------:R-:W-:Y:S01]  /*51b0*/  ISETP.GT.AND P2, PT, R60, 0x39, PT ;  /* 0x000000393c00780c */ /* 0x000fe20003f44270 */
[--C-:B------:R-:W-:Y:S01]  /*51c0*/  FFMA.FTZ R101, R101, R6, -R34.reuse ;  /* 0x0000000665657223 */ /* 0x100fe20000010822 */
[----:B------:R-:W-:Y:S01]  /*51d0*/  FSEL R75, R52, -INF , P3 ;  /* 0xff800000344b7808 */ /* 0x000fe20001800000 */
[----:B------:R-:W-:Y:S01]  /*51e0*/  MUFU.EX2 R12, R12 ;  /* 0x0000000c000c7308 */ /* 0x000fe20000000800 */
[----:B------:R-:W-:Y:S01]  /*51f0*/  FMNMX.FTZ R10, R49, R10, !PT ;  /* 0x0000000a310a7209 */ /* 0x000fe20007810000 */
[-CC-:B------:R-:W-:Y:S01]  /*5200*/  FFMA.FTZ R103, R103, R6.reuse, -R34.reuse ;  /* 0x0000000667677223 */ /* 0x180fe20000010822 */
[C---:B------:R-:W-:Y:S01]  /*5210*/  ISETP.GT.AND P3, PT, R60.reuse, 0x40, PT ;  /* 0x000000403c00780c */ /* 0x040fe20003f64270 */
[-CC-:B------:R-:W-:Y:S01]  /*5220*/  FFMA.FTZ R105, R105, R6.reuse, -R34.reuse ;  /* 0x0000000669697223 */ /* 0x180fe20000010822 */
[----:B----4-:R-:W-:Y:S01]  /*5230*/  FSEL R53, R53, -INF , P2 ;  /* 0xff80000035357808 */ /* 0x010fe20001000000 */
[----:B------:R-:W-:Y:S01]  /*5240*/  FFMA.FTZ R107, R107, R6, -R34 ;  /* 0x000000066b6b7223 */ /* 0x000fe20000010822 */
[----:B------:R-:W-:Y:S01]  /*5250*/  FMNMX.FTZ R10, R75, R10, !PT ;  /* 0x0000000a4b0a7209 */ /* 0x000fe20007810000 */
[----:B------:R-:W-:Y:S01]  /*5260*/  MUFU.EX2 R197, R197 ;  /* 0x000000c500c57308 */ /* 0x000fe20000000800 */
[----:B------:R-:W-:Y:S01]  /*5270*/  ISETP.GT.AND P2, PT, R60, 0x41, PT ;  /* 0x000000413c00780c */ /* 0x000fe20003f44270 */
[--C-:B------:R-:W-:Y:S01]  /*5280*/  IMAD.MOV.U32 R95, RZ, RZ, R119.reuse ;  /* 0x000000ffff5f7224 */ /* 0x100fe200078e0077 */
[----:B-1----:R-:W-:Y:S01]  /*5290*/  FSEL R77, R40, -INF , P3 ;  /* 0xff800000284d7808 */ /* 0x002fe20001800000 */
[--C-:B------:R-:W-:Y:S01]  /*52a0*/  IMAD.MOV.U32 R93, RZ, RZ, R119.reuse ;  /* 0x000000ffff5d7224 */ /* 0x100fe200078e0077 */
[----:B------:R-:W-:Y:S01]  /*52b0*/  FMNMX.FTZ R10, R53, R10, !PT ;  /* 0x0000000a350a7209 */ /* 0x000fe20007810000 */
[----:B------:R-:W-:Y:S01]  /*52c0*/  IMAD.MOV.U32 R48, RZ, RZ, R119 ;  /* 0x000000ffff307224 */ /* 0x000fe200078e0077 */
[----:B------:R-:W-:Y:S01]  /*52d0*/  ISETP.GT.AND P3, PT, R60, 0x48, PT ;  /* 0x000000483c00780c */ /* 0x000fe20003f64270 */
[----:B------:R-:W-:Y:S01]  /*52e0*/  MUFU.EX2 R14, R14 ;  /* 0x0000000e000e7308 */ /* 0x000fe20000000800 */
[----:B---3--:R-:W-:-:S02]  /*52f0*/  FSEL R41, R41, -INF , P2 ;  /* 0xff80000029297808 */ /* 0x008fc40001000000 */
[----:B------:R-:W-:Y:S02]  /*5300*/  FMNMX.FTZ R10, R77, R10, !PT ;  /* 0x0000000a4d0a7209 */ /* 0x000fe40007810000 */
[----:B------:R-:W-:Y:S02]  /*5310*/  ISETP.GT.AND P2, PT, R60, 0x49, PT ;  /* 0x000000493c00780c */ /* 0x000fe40003f44270 */
[----:B------:R-:W-:Y:S01]  /*5320*/  FSEL R79, R44, -INF , P3 ;  /* 0xff8000002c4f7808 */ /* 0x000fe20001800000 */
[----:B------:R-:W-:Y:S01]  /*5330*/  MUFU.EX2 R199, R199 ;  /* 0x000000c700c77308 */ /* 0x000fe20000000800 */
[----:B------:R-:W-:Y:S02]  /*5340*/  FMNMX.FTZ R10, R41, R10, !PT ;  /* 0x0000000a290a7209 */ /* 0x000fe40007810000 */
[----:B------:R-:W-:Y:S02]  /*5350*/  ISETP.GT.AND P3, PT, R60, 0x50, PT ;  /* 0x000000503c00780c */ /* 0x000fe40003f64270 */
[----:B------:R-:W-:-:S02]  /*5360*/  FSEL R45, R45, -INF , P2 ;  /* 0xff8000002d2d7808 */ /* 0x000fc40001000000 */
[----:B------:R-:W-:Y:S01]  /*5370*/  FMNMX.FTZ R10, R79, R10, !PT ;  /* 0x0000000a4f0a7209 */ /* 0x000fe20007810000 */
[----:B------:R-:W-:Y:S01]  /*5380*/  MUFU.EX2 R20, R20 ;  /* 0x0000001400147308 */ /* 0x000fe20000000800 */
[----:B------:R-:W-:Y:S02]  /*5390*/  ISETP.GT.AND P2, PT, R60, 0x51, PT ;  /* 0x000000513c00780c */ /* 0x000fe40003f44270 */
[----:B------:R-:W-:Y:S02]  /*53a0*/  FSEL R81, R32, -INF , P3 ;  /* 0xff80000020517808 */ /* 0x000fe40001800000 */
[----:B------:R-:W-:Y:S02]  /*53b0*/  FMNMX.FTZ R10, R45, R10, !PT ;  /* 0x0000000a2d0a7209 */ /* 0x000fe40007810000 */
[----:B------:R-:W-:Y:S01]  /*53c0*/  ISETP.GT.AND P3, PT, R60, 0x58, PT ;  /* 0x000000583c00780c */ /* 0x000fe20003f64270 */
[----:B------:R-:W-:Y:S01]  /*53d0*/  MUFU.EX2 R193, R193 ;  /* 0x000000c100c17308 */ /* 0x000fe20000000800 */
[----:B------:R-:W-:-:S02]  /*53e0*/  FSEL R33, R33, -INF , P2 ;  /* 0xff80000021217808 */ /* 0x000fc40001000000 */
[----:B------:R-:W-:Y:S02]  /*53f0*/  FMNMX.FTZ R10, R81, R10, !PT ;  /* 0x0000000a510a7209 */ /* 0x000fe40007810000 */
[----:B------:R-:W-:Y:S02]  /*5400*/  ISETP.GT.AND P2, PT, R60, 0x59, PT ;  /* 0x000000593c00780c */ /* 0x000fe40003f44270 */
[----:B------:R-:W-:Y:S01]  /*5410*/  FSEL R85, R36, -INF , P3 ;  /* 0xff80000024557808 */ /* 0x000fe20001800000 */
[----:B------:R-:W-:Y:S01]  /*5420*/  MUFU.EX2 R24, R24 ;  /* 0x0000001800187308 */ /* 0x000fe20000000800 */
[----:B------:R-:W-:Y:S02]  /*5430*/  FMNMX.FTZ R10, R33, R10, !PT ;  /* 0x0000000a210a7209 */ /* 0x000fe40007810000 */
[----:B------:R-:W-:Y:S02]  /*5440*/  ISETP.GT.AND P3, PT, R60, 0x60, PT ;  /* 0x000000603c00780c */ /* 0x000fe40003f64270 */
[----:B-----5:R-:W-:-:S02]  /*5450*/  FSEL R37, R37, -INF , P2 ;  /* 0xff80000025257808 */ /* 0x020fc40001000000 */
        /* <DEDUP_REMOVED lines=9> */
[----:B------:R-:W-:Y:S01]  /*54f0*/  ISETP.GT.AND P2, PT, R60, 0x69, PT ;  /* 0x000000693c00780c */ /* 0x000fe20003f44270 */
[----:B------:R-:W-:Y:S01]  /*5500*/  IMAD.MOV.U32 R60, RZ, RZ, R119 ;  /* 0x000000ffff3c7224 */ /* 0x000fe200078e0077 */
[----:B------:R-:W-:Y:S01]  /*5510*/  FSEL R89, R28, -INF , P3 ;  /* 0xff8000001c597808 */ /* 0x000fe20001800000 */
[--C-:B------:R-:W-:Y:S01]  /*5520*/  FFMA.FTZ R28, R27, R6, -R34.reuse ;  /* 0x000000061b1c7223 */ /* 0x100fe20000010822 */
[----:B------:R-:W-:Y:S01]  /*5530*/  FMNMX.FTZ R10, R25, R10, !PT ;  /* 0x0000000a190a7209 */ /* 0x000fe20007810000 */
[----:B------:R-:W-:Y:S01]  /*5540*/  MUFU.EX2 R97, R97 ;  /* 0x0000006100617308 */ /* 0x000fe20000000800 */
[----:B--2---:R-:W-:Y:S01]  /*5550*/  FSEL R29, R29, -INF , P2 ;  /* 0xff8000001d1d7808 */ /* 0x004fe20001000000 */
[----:B------:R-:W-:Y:S01]  /*5560*/  FFMA.FTZ R34, R109, R6, -R34 ;  /* 0x000000066d227223 */ /* 0x000fe20000010822 */
[----:B------:R-:W-:-:S02]  /*5570*/  FMNMX.FTZ R10, R89, R10, !PT ;  /* 0x0000000a590a7209 */ /* 0x000fc40007810000 */
[-C--:B------:R-:W-:Y:S02]  /*5580*/  MOV R109, R119.reuse ;  /* 0x00000077006d7202 */ /* 0x080fe40000000f00 */
[----:B------:R-:W-:Y:S01]  /*5590*/  FMNMX.FTZ R10, R29, R10, !PT ;  /* 0x0000000a1d0a7209 */ /* 0x000fe20007810000 */
[----:B------:R-:W-:Y:S01]  /*55a0*/  MUFU.EX2 R187, R28 ;  /* 0x0000001c00bb7308 */ /* 0x000fe20000000800 */
[-C--:B------:R-:W-:Y:S02]  /*55b0*/  MOV R91, R119.reuse ;  /* 0x00000077005b7202 */ /* 0x080fe40000000f00 */
[----:B------:R-:W-:Y:S01]  /*55c0*/  MOV R52, R119 ;  /* 0x0000007700347202 */ /* 0x000fe20000000f00 */
[----:B------:R-:W1:Y:S04]  /*55d0*/  SHFL.BFLY PT, R9, R10, 0x2, 0x1f ;  /* 0x0c401f000a097f89 */ /* 0x000e6800000e0000 */
[----:B------:R2:W3:Y:S08]  /*55e0*/  MUFU.EX2 R30, R35 ;  /* 0x00000023001e7308 */ /* 0x0004f00000000800 */
[----:B------:R-:W-:Y:S01]  /*55f0*/  MUFU.EX2 R39, R39 ;  /* 0x0000002700277308 */ /* 0x000fe20000000800 */
[----:B--2---:R-:W-:-:S07]  /*5600*/  IMAD.MOV.U32 R35, RZ, RZ, R119 ;  /* 0x000000ffff237224 */ /* 0x004fce00078e0077 */
[----:B------:R2:W4:Y:S01]  /*5610*/  MUFU.EX2 R32, R43 ;  /* 0x0000002b00207308 */ /* 0x0005220000000800 */
[----:B---3--:R-:W-:Y:S02]  /*5620*/  F2FP.F16.F32.PACK_AB R189, R30, R97 ;  /* 0x000000611ebd723e */ /* 0x008fe400000000ff */
[----:B-1----:R-:W-:-:S05]  /*5630*/  FMNMX.FTZ R27, R10, R9, !PT ;  /* 0x000000090a1b7209 */ /* 0x002fca0007810000 */
[----:B------:R-:W-:Y:S01]  /*5640*/  MUFU.EX2 R47, R47 ;  /* 0x0000002f002f7308 */ /* 0x000fe20000000800 */
[----:B------:R-:W1:Y:S01]  /*5650*/  SHFL.BFLY PT, R10, R27, 0x1, 0x1f ;  /* 0x0c201f001b0a7f89 */ /* 0x000e6200000e0000 */
[----:B--2---:R-:W-:-:S06]  /*5660*/  MOV R43, R119 ;  /* 0x00000077002b7202 */ /* 0x004fcc0000000f00 */
[----:B------:R2:W3:Y:S01]  /*5670*/  MUFU.EX2 R36, R51 ;  /* 0x0000003300247308 */ /* 0x0004e20000000800 */
[----:B----4-:R-:W-:-:S07]  /*5680*/  F2FP.F16.F32.PACK_AB R191, R32, R39 ;  /* 0x0000002720bf723e */ /* 0x010fce00000000ff */
[----:B------:R4:W-:Y:S01]  /*5690*/  MUFU.EX2 R38, R55 ;  /* 0x0000003700267308 */ /* 0x0009e20000000800 */
[----:B--2---:R-:W-:-:S07]  /*56a0*/  IMAD.MOV.U32 R51, RZ, RZ, R119 ;  /* 0x000000ffff337224 */ /* 0x004fce00078e0077 */
[----:B------:R-:W-:Y:S01]  /*56b0*/  MUFU.EX2 R57, R57 ;  /* 0x0000003900397308 */ /* 0x000fe20000000800 */
[----:B-1----:R-:W-:Y:S01]  /*56c0*/  FMNMX.FTZ R9, R27, R10, !PT ;  /* 0x0000000a1b097209 */ /* 0x002fe20007810000 */
[----:B------:R-:W-:Y:S01]  /*56d0*/  IMAD.MOV.U32 R27, RZ, RZ, R119 ;  /* 0x000000ffff1b7224 */ /* 0x000fe200078e0077 */
[----:B---3--:R-:W-:Y:S02]  /*56e0*/  F2FP.F16.F32.PACK_AB R185, R36, R47 ;  /* 0x0000002f24b9723e */ /* 0x008fe400000000ff */
[C---:B------:R-:W-:Y:S01]  /*56f0*/  FSETP.NEU.FTZ.AND P2, PT, R9.reuse, -INF , PT ;  /* 0xff8000000900780b */ /* 0x040fe20003f5d000 */
[----:B------:R-:W-:Y:S01]  /*5700*/  FMUL.FTZ R10, R9, R6 ;  /* 0x00000006090a7220 */ /* 0x000fe20000410000 */
[----:B----4-:R-:W-:Y:S01]  /*5710*/  MOV R55, R119 ;  /* 0x0000007700377202 */ /* 0x010fe20000000f00 */
[----:B------:R-:W1:Y:S03]  /*5720*/  MUFU.EX2 R40, R59 ;  /* 0x0000003b00287308 */ /* 0x000e660000000800 */
[----:B------:R-:W-:Y:S01]  /*5730*/  FSEL R28, R10, RZ, P2 ;  /* 0x000000ff0a1c7208 */ /* 0x000fe20001000000 */
[----:B------:R-:W-:Y:S01]  /*5740*/  FADD.FTZ R10, R201, R2 ;  /* 0x00000002c90a7221 */ /* 0x000fe20000010000 */
[----:B------:R-:W-:-:S03]  /*5750*/  F2FP.F16.F32.PACK_AB R201, R2, R201 ;  /* 0x000000c902c9723e */ /* 0x000fc600000000ff */
        /* <DEDUP_REMOVED lines=13> */
[----:B------:R-:W3:Y:S01]  /*5830*/  MUFU.EX2 R31, R31 ;  /* 0x0000001f001f7308 */ /* 0x000ee20000000800 */
[----:B--2---:R-:W-:Y:S01]  /*5840*/  FADD.FTZ R7, R203, R10 ;  /* 0x0000000acb077221 */ /* 0x004fe20000010000 */
[-CC-:B------:R-:W-:Y:S01]  /*5850*/  FFMA.FTZ R73, R73, R6.reuse, -R28.reuse ;  /* 0x0000000649497223 */ /* 0x180fe2000001081c */
[-CC-:B------:R-:W-:Y:S01]  /*5860*/  FFMA.FTZ R49, R49, R6.reuse, -R28.reuse ;  /* 0x0000000631317223 */ /* 0x180fe2000001081c */
[-CC-:B------:R-:W-:Y:S01]  /*5870*/  FFMA.FTZ R75, R75, R6.reuse, -R28.reuse ;  /* 0x000000064b4b7223 */ /* 0x180fe2000001081c */
[----:B------:R-:W-:Y:S01]  /*5880*/  FADD.FTZ R10, R12, R7 ;  /* 0x000000070c0a7221 */ /* 0x000fe20000010000 */
        /* <DEDUP_REMOVED lines=8> */
[-CC-:B------:R-:W-:Y:S01]  /*5910*/  FFMA.FTZ R85, R85, R6.reuse, -R28.reuse ;  /* 0x0000000655557223 */ /* 0x180fe2000001081c */
[-CC-:B------:R-:W-:Y:S01]  /*5920*/  FFMA.FTZ R37, R37, R6.reuse, -R28.reuse ;  /* 0x0000000625257223 */ /* 0x180fe2000001081c */
[----:B------:R4:W5:Y:S01]  /*5930*/  MUFU.EX2 R202, R63 ;  /* 0x0000003f00ca7308 */ /* 0x0009620000000800 */
[-CC-:B------:R-:W-:Y:S01]  /*5940*/  FFMA.FTZ R87, R87, R6.reuse, -R28.reuse ;  /* 0x0000000657577223 */ /* 0x180fe2000001081c */
[-CC-:B------:R-:W-:Y:S01]  /*5950*/  FFMA.FTZ R25, R25, R6.reuse, -R28.reuse ;  /* 0x0000000619197223 */ /* 0x180fe2000001081c */
[-CC-:B------:R-:W-:Y:S01]  /*5960*/  FFMA.FTZ R89, R89, R6.reuse, -R28.reuse ;  /* 0x0000000659597223 */ /* 0x180fe2000001081c */
[----:B------:R-:W-:Y:S01]  /*5970*/  FFMA.FTZ R28, R29, R6, -R28 ;  /* 0x000000061d1c7223 */ /* 0x000fe2000001081c */
[----:B-1----:R-:W-:Y:S01]  /*5980*/  F2FP.F16.F32.PACK_AB R181, R40, R57 ;  /* 0x0000003928b5723e */ /* 0x002fe200000000ff */
[--C-:B------:R-:W-:Y:S01]  /*5990*/  IMAD.MOV.U32 R59, RZ, RZ, R119.reuse ;  /* 0x000000ffff3b7224 */ /* 0x100fe200078e0077 */
[----:B------:R-:W-:Y:S01]  /*59a0*/  F2FP.F16.F32.PACK_AB R203, R12, R203 ;  /* 0x000000cb0ccb723e */ /* 0x000fe200000000ff */
[----:B------:R1:W5:Y:S01]  /*59b0*/  MUFU.EX2 R196, R11 ;  /* 0x0000000b00c47308 */ /* 0x0003620000000800 */
[----:B----4-:R-:W-:-:S02]  /*59c0*/  IMAD.MOV.U32 R63, RZ, RZ, R119 ;  /* 0x000000ffff3f7224 */ /* 0x010fc400078e0077 */
[----:B------:R-:W-:-:S05]  /*59d0*/  IMAD.MOV.U32 R29, RZ, RZ, R119 ;  /* 0x000000ffff1d7224 */ /* 0x000fca00078e0077 */
[----:B------:R-:W4:Y:S01]  /*59e0*/  MUFU.EX2 R65, R65 ;  /* 0x0000004100417308 */ /* 0x000f220000000800 */
[----:B-1----:R-:W-:Y:S01]  /*59f0*/  IADD3 R11, -R3, UR42, R82 ;  /* 0x0000002a030b7c10 */ /* 0x002fe2000fffe152 */
[----:B------:R-:W-:Y:S01]  /*5a00*/  FADD.FTZ R3, R197, R10 ;  /* 0x0000000ac5037221 */ /* 0x000fe20000010000 */
[----:B------:R-:W-:Y:S01]  /*5a10*/  IMAD.MOV.U32 R10, RZ, RZ, RZ ;  /* 0x000000ffff0a7224 */ /* 0x000fe200078e00ff */
[C---:B------:R-:W-:Y:S02]  /*5a20*/  F2FP.F16.F32.PACK_AB R197, R14.reuse, R197 ;  /* 0x000000c50ec5723e */ /* 0x040fe400000000ff */
[----:B------:R-:W-:Y:S01]  /*5a30*/  FADD.FTZ R46, R14, R3 ;  /* 0x000000030e2e7221 */ /* 0x000fe20000010000 */
[----:B------:R-:W-:-:S04]  /*5a40*/  IMAD.HI R11, R11, -0x6db6db6d, R10 ;  /* 0x924924930b0b7827 */ /* 0x000fc800078e020a */
[----:B---3--:R-:W-:Y:S01]  /*5a50*/  FADD.FTZ R10, R31, R200 ;  /* 0x000000c81f0a7221 */ /* 0x008fe20000010000 */
[----:B------:R-:W1:Y:S01]  /*5a60*/  MUFU.EX2 R67, R67 ;  /* 0x0000004300437308 */ /* 0x000e620000000800 */
[----:B------:R-:W-:Y:S01]  /*5a70*/  FADD.FTZ R7, R199, R46 ;  /* 0x0000002ec7077221 */ /* 0x000fe20000010000 */
[----:B------:R-:W-:Y:S01]  /*5a80*/  F2FP.F16.F32.PACK_AB R200, R200, R31 ;  /* 0x0000001fc8c8723e */ /* 0x000fe200000000ff */
[----:B--2---:R-:W-:Y:S01]  /*5a90*/  FADD.FTZ R3, R61, R10 ;  /* 0x0000000a3d037221 */ /* 0x004fe20000010000 */
[----:B------:R-:W-:Y:S01]  /*5aa0*/  SHF.R.U32.HI R46, RZ, 0x1f, R11 ;  /* 0x0000001fff2e7819 */ /* 0x000fe2000001160b */
[C---:B------:R-:W-:Y:S01]  /*5ab0*/  FADD.FTZ R10, R20.reuse, R7 ;  /* 0x00000007140a7221 */ /* 0x040fe20000010000 */
[----:B------:R-:W-:Y:S01]  /*5ac0*/  F2FP.F16.F32.PACK_AB R199, R20, R199 ;  /* 0x000000c714c7723e */ /* 0x000fe200000000ff */
[----:B-----5:R-:W-:Y:S01]  /*5ad0*/  FADD.FTZ R3, R202, R3 ;  /* 0x00000003ca037221 */ /* 0x020fe20000010000 */
[----:B------:R-:W2:Y:S01]  /*5ae0*/  MUFU.EX2 R198, R13 ;  /* 0x0000000d00c67308 */ /* 0x000ea20000000800 */
[----:B------:R-:W-:Y:S01]  /*5af0*/  FADD.FTZ R7, R193, R10 ;  /* 0x0000000ac1077221 */ /* 0x000fe20000010000 */
[----:B------:R-:W-:Y:S01]  /*5b00*/  LEA.HI.SX32 R46, R11, R46, 0x1a ;  /* 0x0000002e0b2e7211 */ /* 0x000fe200078fd2ff */
[----:B------:R-:W-:Y:S01]  /*5b10*/  FADD.FTZ R0, R196, R3 ;  /* 0x00000003c4007221 */ /* 0x000fe20000010000 */
[C---:B------:R-:W-:Y:S01]  /*5b20*/  F2FP.F16.F32.PACK_AB R193, R24.reuse, R193 ;  /* 0x000000c118c1723e */ /* 0x040fe200000000ff */
[----:B------:R-:W-:Y:S01]  /*5b30*/  FADD.FTZ R10, R24, R7 ;  /* 0x00000007180a7221 */ /* 0x000fe20000010000 */
[----:B------:R-:W-:Y:S01]  /*5b40*/  F2FP.F16.F32.PACK_AB R202, R202, R61 ;  /* 0x0000003dcaca723e */ /* 0x000fe200000000ff */
[----:B----4-:R-:W-:Y:S01]  /*5b50*/  FADD.FTZ R0, R65, R0 ;  /* 0x0000000041007221 */ /* 0x010fe20000010000 */
[----:B------:R-:W3:Y:S01]  /*5b60*/  MUFU.EX2 R15, R15 ;  /* 0x0000000f000f7308 */ /* 0x000ee20000000800 */
[----:B------:R-:W-:Y:S01]  /*5b70*/  FADD.FTZ R7, R195, R10 ;  /* 0x0000000ac3077221 */ /* 0x000fe20000010000 */
[C---:B------:R-:W-:Y:S01]  /*5b80*/  F2FP.F16.F32.PACK_AB R195, R26.reuse, R195 ;  /* 0x000000c31ac3723e */ /* 0x040fe200000000ff */
[----:B-1----:R-:W-:Y:S01]  /*5b90*/  FADD.FTZ R3, R67, R0 ;  /* 0x0000000043037221 */ /* 0x002fe20000010000 */
[----:B------:R-:W-:Y:S01]  /*5ba0*/  F2FP.F16.F32.PACK_AB R196, R65, R196 ;  /* 0x000000c441c4723e */ /* 0x000fe200000000ff */
[----:B------:R-:W-:Y:S01]  /*5bb0*/  FADD.FTZ R10, R26, R7 ;  /* 0x000000071a0a7221 */ /* 0x000fe20000010000 */
[----:B------:R-:W-:Y:S01]  /*5bc0*/  MOV R82, R119 ;  /* 0x0000007700527202 */ /* 0x000fe20000000f00 */
[----:B------:R-:W-:Y:S01]  /*5bd0*/  IMAD.MOV.U32 R65, RZ, RZ, R119 ;  /* 0x000000ffff417224 */ /* 0x000fe200078e0077 */
[----:B------:R1:W4:Y:S01]  /*5be0*/  MUFU.EX2 R192, R69 ;  /* 0x0000004500c07308 */ /* 0x0003220000000800 */
[C---:B--2---:R-:W-:Y:S01]  /*5bf0*/  FADD.FTZ R0, R198.reuse, R3 ;  /* 0x00000003c6007221 */ /* 0x044fe20000010000 */
[----:B------:R-:W-:Y:S01]  /*5c00*/  FADD.FTZ R7, R97, R10 ;  /* 0x0000000a61077221 */ /* 0x000fe20000010000 */
[----:B------:R-:W-:Y:S01]  /*5c10*/  VIMNMX R10, RZ, R46, !PT ;  /* 0x0000002eff0a7248 */ /* 0x000fe20007fe0100 */
[----:B------:R-:W-:Y:S01]  /*5c20*/  IMAD.MOV.U32 R26, RZ, RZ, R119 ;  /* 0x000000ffff1a7224 */ /* 0x000fe200078e0077 */
[----:B------:R-:W-:Y:S01]  /*5c30*/  F2FP.F16.F32.PACK_AB R198, R198, R67 ;  /* 0x00000043c6c6723e */ /* 0x000fe200000000ff */
[----:B------:R-:W-:Y:S01]  /*5c40*/  FADD.FTZ R46, R30, R7 ;  /* 0x000000071e2e7221 */ /* 0x000fe20000010000 */
[----:B------:R-:W-:Y:S01]  /*5c50*/  ISETP.GE.AND P2, PT, R83, R10, PT ;  /* 0x0000000a5300720c */ /* 0x000fe20003f46270 */
[----:B------:R-:W2:Y:S01]  /*5c60*/  MUFU.EX2 R71, R71 ;  /* 0x0000004700477308 */ /* 0x000ea20000000800 */
[----:B---3--:R-:W-:Y:S01]  /*5c70*/  FADD.FTZ R3, R15, R0 ;  /* 0x000000000f037221 */ /* 0x008fe20000010000 */
[----:B------:R-:W-:Y:S01]  /*5c80*/  FADD.FTZ R7, R39, R46 ;  /* 0x0000002e27077221 */ /* 0x000fe20000010000 */
[-C--:B------:R-:W-:Y:S01]  /*5c90*/  MOV R97, R119.reuse ;  /* 0x0000007700617202 */ /* 0x080fe20000000f00 */
[----:B------:R-:W-:Y:S01]  /*5ca0*/  IMAD.MOV.U32 R83, RZ, RZ, R119 ;  /* 0x000000ffff537224 */ /* 0x000fe200078e0077 */
[----:B------:R-:W-:Y:S01]  /*5cb0*/  MOV R67, R119 ;  /* 0x0000007700437202 */ /* 0x000fe20000000f00 */
[----:B------:R-:W-:Y:S01]  /*5cc0*/  FADD.FTZ R46, R32, R7 ;  /* 0x00000007202e7221 */ /* 0x000fe20000010000 */
[----:B-1----:R-:W-:Y:S01]  /*5cd0*/  IMAD.MOV.U32 R69, RZ, RZ, R119 ;  /* 0x000000ffff457224 */ /* 0x002fe200078e0077 */
[----:B------:R-:W1:Y:S01]  /*5ce0*/  MUFU.EX2 R194, R21 ;  /* 0x0000001500c27308 */ /* 0x000e620000000800 */
[C---:B----4-:R-:W-:Y:S01]  /*5cf0*/  FADD.FTZ R0, R192.reuse, R3 ;  /* 0x00000003c0007221 */ /* 0x050fe20000010000 */
[----:B------:R-:W-:Y:S01]  /*5d00*/  FADD.FTZ R7, R47, R46 ;  /* 0x0000002e2f077221 */ /* 0x000fe20000010000 */
[----:B------:R-:W-:Y:S01]  /*5d10*/  F2FP.F16.F32.PACK_AB R192, R192, R15 ;  /* 0x0000000fc0c0723e */ /* 0x000fe200000000ff */
[----:B------:R-:W-:Y:S01]  /*5d20*/  IMAD.MOV.U32 R47, RZ, RZ, R119 ;  /* 0x000000ffff2f7224 */ /* 0x000fe200078e0077 */
[----:B------:R-:W-:Y:S01]  /*5d30*/  MOV R61, R119 ;  /* 0x00000077003d7202 */ /* 0x000fe20000000f00 */
[----:B------:R-:W-:Y:S01]  /*5d40*/  FADD.FTZ R46, R36, R7 ;  /* 0x00000007242e7221 */ /* 0x000fe20000010000 */
[--C-:B------:R-:W-:Y:S01]  /*5d50*/  IMAD.MOV.U32 R39, RZ, RZ, R119.reuse ;  /* 0x000000ffff277224 */ /* 0x100fe200078e0077 */
[----:B------:R-:W3:Y:S01]  /*5d60*/  MUFU.EX2 R73, R73 ;  /* 0x0000004900497308 */ /* 0x000ee20000000800 */
[----:B--2---:R-:W-:Y:S01]  /*5d70*/  FADD.FTZ R3, R71, R0 ;  /* 0x0000000047037221 */ /* 0x004fe20000010000 */
[----:B------:R-:W-:Y:S01]  /*5d80*/  FADD.FTZ R7, R187, R46 ;  /* 0x0000002ebb077221 */ /* 0x000fe20000010000 */
[C---:B------:R-:W-:Y:S01]  /*5d90*/  F2FP.F16.F32.PACK_AB R187, R38.reuse, R187 ;  /* 0x000000bb26bb723e */ /* 0x040fe200000000ff */
[----:B------:R-:W-:Y:S01]  /*5da0*/  IMAD.MOV.U32 R36, RZ, RZ, R119 ;  /* 0x000000ffff247224 */ /* 0x000fe200078e0077 */
[----:B------:R-:W-:Y:S01]  /*5db0*/  MOV R46, R119 ;  /* 0x00000077002e7202 */ /* 0x000fe20000000f00 */
[----:B------:R-:W-:Y:S01]  /*5dc0*/  FADD.FTZ R2, R38, R7 ;  /* 0x0000000726027221 */ /* 0x000fe20000010000 */
[----:B------:R-:W-:Y:S01]  /*5dd0*/  IMAD.MOV.U32 R38, RZ, RZ, R119 ;  /* 0x000000ffff267224 */ /* 0x000fe200078e0077 */
[----:B------:R2:W4:Y:S01]  /*5de0*/  MUFU.EX2 R188, R49 ;  /* 0x0000003100bc7308 */ /* 0x0005220000000800 */
[C---:B-1----:R-:W-:Y:S01]  /*5df0*/  FADD.FTZ R0, R194.reuse, R3 ;  /* 0x00000003c2007221 */ /* 0x042fe20000010000 */
[----:B------:R-:W-:Y:S01]  /*5e00*/  FADD.FTZ R7, R57, R2 ;  /* 0x0000000239077221 */ /* 0x000fe20000010000 */
[----:B------:R-:W-:Y:S01]  /*5e10*/  F2FP.F16.F32.PACK_AB R194, R194, R71 ;  /* 0x00000047c2c2723e */ /* 0x000fe200000000ff */
[----:B------:R-:W-:Y:S01]  /*5e20*/  IMAD.MOV.U32 R71, RZ, RZ, R119 ;  /* 0x000000ffff477224 */ /* 0x000fe200078e0077 */
[-C--:B------:R-:W-:Y:S01]  /*5e30*/  MOV R31, R119.reuse ;  /* 0x00000077001f7202 */ /* 0x080fe20000000f00 */
[----:B------:R-:W-:Y:S01]  /*5e40*/  FADD.FTZ R2, R40, R7 ;  /* 0x0000000728027221 */ /* 0x000fe20000010000 */
[--C-:B------:R-:W-:Y:S01]  /*5e50*/  IMAD.MOV.U32 R57, RZ, RZ, R119.reuse ;  /* 0x000000ffff397224 */ /* 0x100fe200078e0077 */
[----:B------:R-:W1:Y:S01]  /*5e60*/  MUFU.EX2 R75, R75 ;  /* 0x0000004b004b7308 */ /* 0x000e620000000800 */
[----:B---3--:R-:W-:Y:S01]  /*5e70*/  FADD.FTZ R3, R73, R0 ;  /* 0x0000000049037221 */ /* 0x008fe20000010000 */
[-C--:B--2---:R-:W-:Y:S01]  /*5e80*/  MOV R49, R119.reuse ;  /* 0x0000007700317202 */ /* 0x084fe20000000f00 */
[--C-:B------:R-:W-:Y:S01]  /*5e90*/  IMAD.MOV.U32 R32, RZ, RZ, R119.reuse ;  /* 0x000000ffff207224 */ /* 0x100fe200078e0077 */
[----:B------:R-:W-:Y:S01]  /*5ea0*/  MOV R40, R119 ;  /* 0x0000007700287202 */ /* 0x000fe20000000f00 */
[----:B------:R-:W-:-:S02]  /*5eb0*/  IMAD.MOV.U32 R30, RZ, RZ, R119 ;  /* 0x000000ffff1e7224 */ /* 0x000fc400078e0077 */
[----:B------:R-:W-:Y:S01]  /*5ec0*/  IMAD.MOV.U32 R24, RZ, RZ, R119 ;  /* 0x000000ffff187224 */ /* 0x000fe200078e0077 */
[----:B------:R2:W3:Y:S01]  /*5ed0*/  MUFU.EX2 R190, R53 ;  /* 0x0000003500be7308 */ /* 0x0004e20000000800 */
[C---:B----4-:R-:W-:Y:S01]  /*5ee0*/  FADD.FTZ R0, R188.reuse, R3 ;  /* 0x00000003bc007221 */ /* 0x050fe20000010000 */
[----:B------:R-:W-:Y:S02]  /*5ef0*/  F2FP.F16.F32.PACK_AB R188, R188, R73 ;  /* 0x00000049bcbc723e */ /* 0x000fe400000000ff */
[----:B------:R-:W-:-:S04]  /*5f00*/  MOV R73, R119 ;  /* 0x0000007700497202 */ /* 0x000fc80000000f00 */
[----:B------:R-:W4:Y:S01]  /*5f10*/  MUFU.EX2 R77, R77 ;  /* 0x0000004d004d7308 */ /* 0x000f220000000800 */
[----:B-1----:R-:W-:Y:S01]  /*5f20*/  FADD.FTZ R3, R75, R0 ;  /* 0x000000004b037221 */ /* 0x002fe20000010000 */
[----:B--2---:R-:W-:-:S06]  /*5f30*/  IMAD.MOV.U32 R53, RZ, RZ, R119 ;  /* 0x000000ffff357224 */ /* 0x004fcc00078e0077 */
[----:B------:R1:W2:Y:S01]  /*5f40*/  MUFU.EX2 R184, R41 ;  /* 0x0000002900b87308 */ /* 0x0002a20000000800 */
[C---:B---3--:R-:W-:Y:S01]  /*5f50*/  FADD.FTZ R0, R190.reuse, R3 ;  /* 0x00000003be007221 */ /* 0x048fe20000010000 */
[----:B------:R-:W-:Y:S01]  /*5f60*/  F2FP.F16.F32.PACK_AB R190, R190, R75 ;  /* 0x0000004bbebe723e */ /* 0x000fe200000000ff */
[----:B------:R-:W-:-:S05]  /*5f70*/  IMAD.MOV.U32 R75, RZ, RZ, R119 ;  /* 0x000000ffff4b7224 */ /* 0x000fca00078e0077 */
[----:B------:R-:W3:Y:S01]  /*5f80*/  MUFU.EX2 R79, R79 ;  /* 0x0000004f004f7308 */ /* 0x000ee20000000800 */
[----:B----4-:R-:W-:Y:S01]  /*5f90*/  FADD.FTZ R3, R77, R0 ;  /* 0x000000004d037221 */ /* 0x010fe20000010000 */
[----:B-1----:R-:W-:-:S06]  /*5fa0*/  IMAD.MOV.U32 R41, RZ, RZ, R119 ;  /* 0x000000ffff297224 */ /* 0x002fcc00078e0077 */
[----:B------:R-:W1:Y:S01]  /*5fb0*/  MUFU.EX2 R99, R99 ;  /* 0x0000006300637308 */ /* 0x000e620000000800 */
[C---:B--2---:R-:W-:Y:S01]  /*5fc0*/  FADD.FTZ R0, R184.reuse, R3 ;  /* 0x00000003b8007221 */ /* 0x044fe20000010000 */
[----:B------:R-:W-:Y:S01]  /*5fd0*/  F2FP.F16.F32.PACK_AB R184, R184, R77 ;  /* 0x0000004db8b8723e */ /* 0x000fe200000000ff */
[----:B------:R-:W-:-:S05]  /*5fe0*/  IMAD.MOV.U32 R77, RZ, RZ, R119 ;  /* 0x000000ffff4d7224 */ /* 0x000fca00078e0077 */
[----:B------:R2:W4:Y:S01]  /*5ff0*/  MUFU.EX2 R186, R45 ;  /* 0x0000002d00ba7308 */ /* 0x0005220000000800 */
[----:B---3--:R-:W-:-:S07]  /*6000*/  FADD.FTZ R3, R79, R0 ;  /* 0x000000004f037221 */ /* 0x008fce0000010000 */
[----:B------:R3:W5:Y:S01]  /*6010*/  MUFU.EX2 R42, R101 ;  /* 0x00000065002a7308 */ /* 0x0007620000000800 */
[----:B-1----:R-:W-:Y:S01]  /*6020*/  FADD.FTZ R7, R99, R2 ;  /* 0x0000000263077221 */ /* 0x002fe20000010000 */
[----:B--2---:R-:W-:-:S06]  /*6030*/  IMAD.MOV.U32 R45, RZ, RZ, R119 ;  /* 0x000000ffff2d7224 */ /* 0x004fcc00078e0077 */
[----:B------:R-:W1:Y:S01]  /*6040*/  MUFU.EX2 R81, R81 ;  /* 0x0000005100517308 */ /* 0x000e620000000800 */
[C---:B----4-:R-:W-:Y:S01]  /*6050*/  FADD.FTZ R0, R186.reuse, R3 ;  /* 0x00000003ba007221 */ /* 0x050fe20000010000 */
[----:B------:R-:W-:Y:S01]  /*6060*/  F2FP.F16.F32.PACK_AB R186, R186, R79 ;  /* 0x0000004fbaba723e */ /* 0x000fe200000000ff */
[----:B---3--:R-:W-:Y:S01]  /*6070*/  IMAD.MOV.U32 R101, RZ, RZ, R119 ;  /* 0x000000ffff657224 */ /* 0x008fe200078e0077 */
[----:B------:R-:W-:-:S04]  /*6080*/  MOV R79, R119 ;  /* 0x00000077004f7202 */ /* 0x000fc80000000f00 */
        /* <DEDUP_REMOVED lines=13> */
[--C-:B-1----:R-:W-:Y:S02]  /*6160*/  IMAD.MOV.U32 R105, RZ, RZ, R119.reuse ;  /* 0x000000ffff697224 */ /* 0x102fe400078e0077 */
[----:B------:R-:W-:-:S03]  /*6170*/  IMAD.MOV.U32 R81, RZ, RZ, R119 ;  /* 0x000000ffff517224 */ /* 0x000fc600078e0077 */
[----:B------:R1:W3:Y:S01]  /*6180*/  MUFU.EX2 R182, R37 ;  /* 0x0000002500b67308 */ /* 0x0002e20000000800 */
[C---:B-----5:R-:W-:Y:S01]  /*6190*/  FADD.FTZ R2, R44.reuse, R7 ;  /* 0x000000072c027221 */ /* 0x060fe20000010000 */
[----:B------:R-:W-:Y:S01]  /*61a0*/  F2FP.F16.F32.PACK_AB R177, R44, R103 ;  /* 0x000000672cb1723e */ /* 0x000fe200000000ff */
[----:B------:R-:W-:Y:S01]  /*61b0*/  IMAD.MOV.U32 R44, RZ, RZ, R119 ;  /* 0x000000ffff2c7224 */ /* 0x000fe200078e0077 */
[----:B------:R-:W-:-:S04]  /*61c0*/  MOV R103, R119 ;  /* 0x0000007700677202 */ /* 0x000fc80000000f00 */
[----:B------:R-:W4:Y:S01]  /*61d0*/  MUFU.EX2 R87, R87 ;  /* 0x0000005700577308 */ /* 0x000f220000000800 */
[----:B--2---:R-:W-:Y:S01]  /*61e0*/  FADD.FTZ R7, R85, R0 ;  /* 0x0000000055077221 */ /* 0x004fe20000010000 */
[----:B-1----:R-:W-:-:S06]  /*61f0*/  MOV R37, R119 ;  /* 0x0000007700257202 */ /* 0x002fcc0000000f00 */
[----:B------:R1:W2:Y:S01]  /*6200*/  MUFU.EX2 R176, R25 ;  /* 0x0000001900b07308 */ /* 0x0002a20000000800 */
[C---:B---3--:R-:W-:Y:S01]  /*6210*/  FADD.FTZ R0, R182.reuse, R7 ;  /* 0x00000007b6007221 */ /* 0x048fe20000010000 */
[----:B------:R-:W-:Y:S02]  /*6220*/  F2FP.F16.F32.PACK_AB R182, R182, R85 ;  /* 0x00000055b6b6723e */ /* 0x000fe400000000ff */
[----:B------:R-:W-:-:S04]  /*6230*/  MOV R85, R119 ;  /* 0x0000007700557202 */ /* 0x000fc80000000f00 */
[----:B------:R-:W3:Y:S01]  /*6240*/  MUFU.EX2 R107, R107 ;  /* 0x0000006b006b7308 */ /* 0x000ee20000000800 */
[----:B----4-:R-:W-:Y:S01]  /*6250*/  FADD.FTZ R7, R87, R0 ;  /* 0x0000000057077221 */ /* 0x010fe20000010000 */
[----:B-1----:R-:W-:-:S06]  /*6260*/  MOV R25, R119 ;  /* 0x0000007700197202 */ /* 0x002fcc0000000f00 */
[----:B------:R-:W1:Y:S01]  /*6270*/  MUFU.EX2 R89, R89 ;  /* 0x0000005900597308 */ /* 0x000e620000000800 */
[C---:B--2---:R-:W-:Y:S01]  /*6280*/  FADD.FTZ R0, R176.reuse, R7 ;  /* 0x00000007b0007221 */ /* 0x044fe20000010000 */
[----:B------:R-:W-:Y:S01]  /*6290*/  F2FP.F16.F32.PACK_AB R176, R176, R87 ;  /* 0x00000057b0b0723e */ /* 0x000fe200000000ff */
[----:B------:R-:W-:-:S05]  /*62a0*/  IMAD.MOV.U32 R87, RZ, RZ, R119 ;  /* 0x000000ffff577224 */ /* 0x000fca00078e0077 */
[----:B------:R-:W2:Y:S01]  /*62b0*/  MUFU.EX2 R34, R34 ;  /* 0x0000002200227308 */ /* 0x000ea20000000800 */
[----:B---3--:R-:W-:Y:S01]  /*62c0*/  FADD.FTZ R3, R107, R2 ;  /* 0x000000026b037221 */ /* 0x008fe20000010000 */
[----:B------:R-:W-:-:S06]  /*62d0*/  IMAD.MOV.U32 R2, RZ, RZ, 0x3f800000 ;  /* 0x3f800000ff027424 */ /* 0x000fcc00078e00ff */
[----:B------:R-:W3:Y:S01]  /*62e0*/  MUFU.EX2 R28, R28 ;  /* 0x0000001c001c7308 */ /* 0x000ee20000000800 */
[----:B-1----:R-:W-:Y:S01]  /*62f0*/  FADD.FTZ R7, R89, R0 ;  /* 0x0000000059077221 */ /* 0x002fe20000010000 */
[----:B------:R-:W-:Y:S02]  /*6300*/  IMAD.MOV.U32 R0, RZ, RZ, 0x3f800000 ;  /* 0x3f800000ff007424 */ /* 0x000fe400078e00ff */
[C---:B--2---:R-:W-:Y:S01]  /*6310*/  FADD.FTZ R3, R34.reuse, R3 ;  /* 0x0000000322037221 */ /* 0x044fe20000010000 */
[----:B------:R-:W-:Y:S01]  /*6320*/  F2FP.F16.F32.PACK_AB R179, R34, R107 ;  /* 0x0000006b22b3723e */ /* 0x000fe200000000ff */
[----:B------:R-:W-:Y:S01]  /*6330*/  IMAD.MOV.U32 R107, RZ, RZ, R119 ;  /* 0x000000ffff6b7224 */ /* 0x000fe200078e0077 */
[----:B------:R-:W-:Y:S01]  /*6340*/  MOV R34, R119 ;  /* 0x0000007700227202 */ /* 0x000fe20000000f00 */
[C---:B---3--:R-:W-:Y:S01]  /*6350*/  FADD.FTZ R7, R28.reuse, R7 ;  /* 0x000000071c077221 */ /* 0x048fe20000010000 */
[----:B------:R-:W-:Y:S01]  /*6360*/  F2FP.F16.F32.PACK_AB R178, R28, R89 ;  /* 0x000000591cb2723e */ /* 0x000fe200000000ff */
[----:B------:R-:W-:Y:S01]  /*6370*/  IMAD.MOV.U32 R89, RZ, RZ, R119 ;  /* 0x000000ffff597224 */ /* 0x000fe200078e0077 */
[----:B------:R-:W-:Y:S01]  /*6380*/  MOV R28, R119 ;  /* 0x00000077001c7202 */ /* 0x000fe20000000f00 */
[----:B------:R-:W-:Y:S06]  /*6390*/  @!P2 BRA `(.L_x_4723) ;  /* 0x0000004c00f0a947 */ /* 0x000fec0003800000 */
[----:B------:R-:W-:Y:S01]  /*63a0*/  R2UR UR6, R16 ;  /* 0x00000000100672ca */ /* 0x000fe200000e0000 */
[----:B------:R-:W-:Y:S01]  /*63b0*/  IMAD.MOV.U32 R11, RZ, RZ, R8 ;  /* 0x000000ffff0b7224 */ /* 0x000fe200078e0008 */
[----:B------:R-:W-:Y:S01]  /*63c0*/  MOV R12, R9 ;  /* 0x00000009000c7202 */ /* 0x000fe20000000f00 */
[----:B------:R-:W-:Y:S01]  /*63d0*/  IMAD.MOV.U32 R2, RZ, RZ, 0x3f800000 ;  /* 0x3f800000ff027424 */ /* 0x000fe200078e00ff */
        /* <DEDUP_REMOVED lines=9> */
[----:B------:R-:W-:Y:S01]  /*6470*/  IMAD.U32 R13, RZ, RZ, UR6 ;  /* 0x00000006ff0d7e24 */ /* 0x000fe2000f8e00ff */
[----:B------:R-:W-:Y:S01]  /*6480*/  ULDC.64 UR6, c[0x0][0x3f8] ;  /* 0x0000fe0000067ab9 */ /* 0x000fe20000000a00 */
        /* <DEDUP_REMOVED lines=39> */
[----:B------:R-:W-:Y:S01]  /*6700*/  MOV R215, UR6 ;  /* 0x0000000600d77c02 */ /* 0x000fe20008000f00 */
[----:B------:R-:W-:Y:S01]  /*6710*/  IMAD.U32 R216, RZ, RZ, UR7 ;  /* 0x00000007ffd87e24 */ /* 0x000fe2000f8e00ff */
[----:B------:R-:W-:Y:S01]  /*6720*/  UMOV UR45, UR46 ;  /* 0x0000002e002d7c82 */ /* 0x000fe20008000000 */
[----:B------:R-:W-:-:S05]  /*6730*/  ULDC UR41, c[0x0][0x9d8] ;  /* 0x0002760000297ab9 */ /* 0x000fca0000000800 */
.L_x_4732:
[----:B------:R-:W-:Y:S01]  /*6740*/  R2UR UR10, R13 ;  /* 0x000000000d0a72ca */ /* 0x000fe200000e0000 */
        /* <DEDUP_REMOVED lines=8> */
.L_x_4724:
[----:B------:R-:W-:Y:S01]  /*67d0*/  R2UR UR6, R16 ;  /* 0x00000000100672ca */ /* 0x000fe200000e0000 */
[----:B------:R-:W-:-:S12]  /*67e0*/  ULEA UR60, UR46, UR61, 0x3 ;  /* 0x0000003d2e3c7291 */ /* 0x000fd8000f8e183f */
[----:B------:R-:W-:-:S04]  /*67f0*/  MOV R6, UR6 ;  /* 0x0000000600067c02 */ /* 0x000fc80008000f00 */
[----:B------:R-:W-:-:S04]  /*6800*/  SHF.L.U32 R6, R6, 0x1f, RZ ;  /* 0x0000001f06067819 */ /* 0x000fc800000006ff */
[----:B------:R1:W2:Y:S01]  /*6810*/  SYNCS.PHASECHK.TRANS64.TRYWAIT P2, [UR60+0x36830], R6 ;  /* 0x03683006ff0075a7 */ /* 0x0002a2000804017c */
[----:B------:R-:W-:Y:S05]  /*6820*/  @!P0 BRA `(.L_x_4725) ;  /* 0x0000000000048947 */ /* 0x000fea0003800000 */
[----:B------:R-:W-:Y:S01]  /*6830*/  BPT.TRAP 0x1 ;  /* 0x000000040000795c */ /* 0x000fe20000300000 */
.L_x_4725:
[----:B--2---:R-:W-:Y:S05]  /*6840*/  @P2 BRA `(.L_x_4726) ;  /* 0x0000000000082947 */ /* 0x004fea0003800000 */
[----:B------:R-:W2:Y:S02]  /*6850*/  SYNCS.PHASECHK.TRANS64.TRYWAIT P2, [UR60+0x36830], R6 ;  /* 0x03683006ff0075a7 */ /* 0x000ea4000804017c */
[----:B--2---:R-:W-:Y:S05]  /*6860*/  @!P2 BRA `(.L_x_4727) ;  /* 0x000000e800a4a947 */ /* 0x004fea0003800000 */
.L_x_4726:
[----:B------:R-:W-:Y:S01]  /*6870*/  UIMAD UR6, UR46, 0xa80, UR40 ;  /* 0x00000a802e0678a4 */ /* 0x000fe2000f8e0228 */
[----:B------:R-:W-:Y:S01]  /*6880*/  WARPGROUP.ARRIVE ;  /* 0x00000000000079c5 */ /* 0x000fe20000000000 */
[----:B------:R-:W-:Y:S01]  /*6890*/  UMOV UR7, 0x40000040 ;  /* 0x4000004000077882 */ /* 0x000fe20000000000 */
[----:B------:R-:W-:Y:S01]  /*68a0*/  UMOV UR56, UR4 ;  /* 0x0000000400387c82 */ /* 0x000fe20008000000 */
[----:B------:R-:W-:Y:S01]  /*68b0*/  UIADD3 UR58, UR6, 0x80, URZ ;  /* 0x00000080063a7890 */ /* 0x000fe2000fffe03f */
[-C--:B------:R-:W-:Y:S01]  /*68c0*/  FMUL.FTZ R24, R24, R0.reuse ;  /* 0x0000000018187220 */ /* 0x080fe20000410000 */
[----:B------:R-:W-:Y:S01]  /*68d0*/  UMOV UR57, UR5 ;  /* 0x0000000500397c82 */ /* 0x000fe20008000000 */
[----:B------:R-:W-:Y:S01]  /*68e0*/  UMOV UR59, 0x40000040 ;  /* 0x40000040003b7882 */ /* 0x000fe20000000000 */
[----:B------:R-:W-:Y:S02]  /*68f0*/  UIADD3 UR10, UR6, 0x180, URZ ;  /* 0x00000180060a7890 */ /* 0x000fe4000fffe03f */
[----:B------:R-:W-:Y:S01]  /*6900*/  HGMMA.64x16x16.F32 R168, gdesc[UR4], RZ, !UPT, gsb0 ;  /* 0x0020000004a879f0 */ /* 0x000fe2000c0008ff */
        /* <DEDUP_REMOVED lines=607> */
.L_x_4728:
[----:B------:R-:W-:Y:S01]  /*8f00*/  R2UR UR6, R13 ;  /* 0x000000000d0672ca */ /* 0x000fe200000e0000 */
[----:B------:R-:W-:-:S12]  /*8f10*/  ULEA UR10, UR45, UR61, 0x3 ;  /* 0x0000003d2d0a7291 */ /* 0x000fd8000f8e183f */
[----:B------:R-:W-:-:S05]  /*8f20*/  IMAD.U32 R0, RZ, RZ, UR6 ;  /* 0x00000006ff007e24 */ /* 0x000fca000f8e00ff */
[----:B------:R-:W-:-:S04]  /*8f30*/  SHF.L.U32 R0, R0, 0x1f, RZ ;  /* 0x0000001f00007819 */ /* 0x000fc800000006ff */
[----:B------:R3:W4:Y:S01]  /*8f40*/  SYNCS.PHASECHK.TRANS64.TRYWAIT P2, [UR10+0x36850], R0 ;  /* 0x03685000ff0075a7 */ /* 0x000722000804014a */
[----:B------:R-:W-:Y:S05]  /*8f50*/  @!P0 BRA `(.L_x_4729) ;  /* 0x0000000000048947 */ /* 0x000fea0003800000 */
[----:B------:R-:W-:Y:S01]  /*8f60*/  BPT.TRAP 0x1 ;  /* 0x000000040000795c */ /* 0x000fe20000300000 */
.L_x_4729:
[----:B----4-:R-:W-:Y:S05]  /*8f70*/  @P2 BRA `(.L_x_4730) ;  /* 0x0000000000082947 */ /* 0x010fea0003800000 */
[----:B------:R-:W4:Y:S02]  /*8f80*/  SYNCS.PHASECHK.TRANS64.TRYWAIT P2, [UR10+0x36850], R0 ;  /* 0x03685000ff0075a7 */ /* 0x000f24000804014a */
[----:B----4-:R-:W-:Y:S05]  /*8f90*/  @!P2 BRA `(.L_x_4731) ;  /* 0x000000c000f0a947 */ /* 0x010fea0003800000 */
.L_x_4730:
[----:B------:R-:W-:Y:S01]  /*8fa0*/  UIADD3 UR6, UR61, 0x400, URZ ;  /* 0x000004003d067890 */ /* 0x000fe2000fffe03f */
[----:B------:R-:W-:Y:S01]  /*8fb0*/  WARPGROUP.ARRIVE ;  /* 0x00000000000079c5 */ /* 0x000fe20000000000 */
[----:B------:R-:W-:Y:S01]  /*8fc0*/  UMOV UR7, 0x40000040 ;  /* 0x4000004000077882 */ /* 0x000fe20000000000 */
[----:B------:R-:W-:Y:S01]  /*8fd0*/  R2UR UR15, R215 ;  /* 0x00000000d70f72ca */ /* 0x000fe200000e0000 */
[----:B------:R-:W-:Y:S01]  /*8fe0*/  USHF.R.U32.HI UR6, URZ, 0x4, UR6 ;  /* 0x000000043f067899 */ /* 0x000fe20008011606 */
[----:B------:R-:W-:Y:S01]  /*8ff0*/  FMUL.FTZ R13, R175, UR41 ;  /* 0x00000029af0d7c20 */ /* 0x000fe20008410000 */
[----:B------:R-:W-:Y:S01]  /*9000*/  R2UR UR14, R216 ;  /* 0x00000000d80e72ca */ /* 0x000fe200000e0000 */
[----:B------:R-:W-:Y:S01]  /*9010*/  FMUL.FTZ R175, R153, UR41 ;  /* 0x0000002999af7c20 */ /* 0x000fe20008410000 */
[----:B------:R-:W-:Y:S01]  /*9020*/  ULOP3.LUT UR6, UR6, 0x3fff, URZ, 0xc0, !UPT ;  /* 0x00003fff06067892 */ /* 0x000fe2000f8ec03f */
[----:B------:R-:W-:Y:S01]  /*9030*/  FMUL.FTZ R153, R154, UR41 ;  /* 0x000000299a997c20 */ /* 0x000fe20008410000 */
[----:B------:R-:W-:Y:S01]  /*9040*/  FMUL.FTZ R154, R159, UR41 ;  /* 0x000000299f9a7c20 */ /* 0x000fe20008410000 */
[----:B-12---:R-:W-:Y:S01]  /*9050*/  FMUL.FTZ R6, R168, UR41 ;  /* 0x00000029a8067c20 */ /* 0x006fe20008410000 */
[----:B------:R-:W-:Y:S01]  /*9060*/  ULOP3.LUT UR6, UR6, 0x3800000, URZ, 0xfc, !UPT ;  /* 0x0380000006067892 */ /* 0x000fe2000f8efc3f */
[----:B------:R-:W1:Y:S01]  /*9070*/  LDC R159, c[0x0][0x288] ;  /* 0x0000a200ff9f7b82 */ /* 0x000e620000000800 */
[----:B------:R-:W-:Y:S01]  /*9080*/  FMUL.FTZ R9, R169, UR41 ;  /* 0x00000029a9097c20 */ /* 0x000fe20008410000 */
[----:B------:R-:W-:Y:S01]  /*9090*/  FMUL.FTZ R14, R163, UR41 ;  /* 0x00000029a30e7c20 */ /* 0x000fe20008410000 */
[----:B------:R-:W-:Y:S01]  /*90a0*/  UIMAD UR11, UR45, 0xa80, UR6 ;  /* 0x00000a802d0b78a4 */ /* 0x000fe2000f8e0206 */
[----:B------:R-:W2:Y:S01]  /*90b0*/  MUFU.TANH R6, R6 ;  /* 0x0000000600067308 */ /* 0x000ea20000002400 */
[----:B------:R-:W-:Y:S01]  /*90c0*/  UISETP.NE.U32.AND UP0, UPT, UR15, URZ, UPT ;  /* 0x0000003f0f00728c */ /* 0x000fe2000bf05070 */
[----:B------:R-:W-:Y:S01]  /*90d0*/  FMUL.FTZ R163, R157, UR41 ;  /* 0x000000299da37c20 */ /* 0x000fe20008410000 */
[----:B------:R-:W-:Y:S01]  /*90e0*/  FMUL.FTZ R168, R172, UR41 ;  /* 0x00000029aca87c20 */ /* 0x000fe20008410000 */
[----:B------:R-:W-:Y:S01]  /*90f0*/  ULDC UR15, c[0x0][0x404] ;  /* 0x00010100000f7ab9 */ /* 0x000fe20000000800 */
[----:B------:R-:W-:Y:S01]  /*9100*/  UISETP.NE.AND.EX UP0, UPT, UR14, URZ, UPT, UP0 ;  /* 0x0000003f0e00728c */ /* 0x000fe2000bf05300 */
[----:B------:R-:W-:Y:S01]  /*9110*/  FMUL.FTZ R157, R145, UR41 ;  /* 0x00000029919d7c20 */ /* 0x000fe20008410000 */
[----:B------:R-:W-:Y:S01]  /*9120*/  UMOV UR6, UR11 ;  /* 0x0000000b00067c82 */ /* 0x000fe20008000000 */
[----:B------:R-:W-:Y:S01]  /*9130*/  ULDC UR14, c[0x0][0x2e0] ;  /* 0x0000b800000e7ab9 */ /* 0x000fe20000000800 */
[----:B------:R-:W-:Y:S01]  /*9140*/  HGMMA.64x192x16.F32 R24, R200, gdesc[UR4].tnspB, R24, gsb0 ;  /* 0x42e00004c8187df0 */ /* 0x000fe20008000818 */
[----:B------:R-:W-:Y:S01]  /*9150*/  UIADD3 UR6, UR11, 0x80, URZ ;  /* 0x000000800b067890 */ /* 0x000fe2000fffe03f */
[----:B------:R-:W-:Y:S01]  /*9160*/  FMUL.FTZ R145, R146, UR41 ;  /* 0x0000002992917c20 */ /* 0x000fe20008410000 */
[----:B------:R-:W-:Y:S01]  /*9170*/  UMOV UR7, 0x40000040 ;  /* 0x4000004000077882 */ /* 0x000fe20000000000 */
        /* <DEDUP_REMOVED lines=13> */
[----:B---3--:R-:W-:Y:S01]  /*9250*/  FMUL.FTZ R0, R170, UR41 ;  /* 0x00000029aa007c20 */ /* 0x008fe20008410000 */
        /* <DEDUP_REMOVED lines=8> */
[----:B------:R-:W-:-:S02]  /*92e0*/  UMOV UR45, UR46 ;  /* 0x0000002e002d7c82 */ /* 0x000fc40008000000 */
        /* <DEDUP_REMOVED lines=36> */
[----:B------:R-:W-:Y:S01]  /*9530*/  UIMAD UR6, UR47, -0x70, UR42 ;  /* 0xffffff902f0678a4 */ /* 0x000fe2000f8e022a */
[----:B------:R-:W3:Y:S01]  /*9540*/  MUFU.TANH R199, R199 ;  /* 0x000000c700c77308 */ /* 0x000ee20000002400 */
[----:B------:R-:W-:Y:S01]  /*9550*/  USEL UR7, UR15, 0x1, UP0 ;  /* 0x000000010f077887 */ /* 0x000fe20008000000 */
[----:B------:R-:W-:Y:S01]  /*9560*/  FMUL.FTZ R144, R147, UR41 ;  /* 0x0000002993907c20 */ /* 0x000fe20008410000 */
[----:B------:R-:W-:Y:S01]  /*9570*/  UIADD3 UR6, UR6, 0x1, URZ ;  /* 0x0000000106067890 */ /* 0x000fe2000fffe03f */
[----:B------:R-:W-:Y:S01]  /*9580*/  FMUL.FTZ R147, R148, UR41 ;  /* 0x0000002994937c20 */ /* 0x000fe20008410000 */
[----:B------:R-:W-:Y:S02]  /*9590*/  FMUL.FTZ R148, R149, UR41 ;  /* 0x0000002995947c20 */ /* 0x000fe40008410000 */
[----:B------:R-:W-:Y:S01]  /*95a0*/  UIMAD UR6, UR7, UR14, UR6 ;  /* 0x0000000e070672a4 */ /* 0x000fe2000f8e0206 */
[----:B------:R-:W3:Y:S02]  /*95b0*/  MUFU.TANH R197, R197 ;  /* 0x000000c500c57308 */ /* 0x000ee40000002400 */
[----:B------:R-:W-:-:S03]  /*95c0*/  UMOV UR7, 0x40000040 ;  /* 0x4000004000077882 */ /* 0x000fc60000000000 */
[----:B-1----:R-:W-:Y:S01]  /*95d0*/  IADD3 R159, -R159, UR6, RZ ;  /* 0x000000069f9f7c10 */ /* 0x002fe2000fffe1ff */
[----:B------:R-:W-:Y:S02]  /*95e0*/  UIADD3 UR6, UR11, 0x180, URZ ;  /* 0x000001800b067890 */ /* 0x000fe4000fffe03f */
[----:B------:R-:W-:Y:S02]  /*95f0*/  MUFU.TANH R160, R160 ;  /* 0x000000a000a07308 */ /* 0x000fe40000002400 */
[----:B------:R-:W-:-:S04]  /*9600*/  IMAD R146, R204, -0x2, R159 ;  /* 0xfffffffecc927824 */ /* 0x000fc800078e029f */
[----:B------:R-:W-:Y:S02]  /*9610*/  IMAD.IADD R146, R205, 0x1, R146 ;  /* 0x00000001cd927824 */ /* 0x000fe400078e0292 */
[----:B------:R-:W-:Y:S03]  /*9620*/  MUFU.TANH R173, R173 ;  /* 0x000000ad00ad7308 */ /* 0x000fe60000002400 */
[C---:B------:R-:W-:Y:S02]  /*9630*/  ISETP.GT.AND P2, PT, R146.reuse, RZ, PT ;  /* 0x000000ff9200720c */ /* 0x040fe40003f44270 */
[----:B------:R-:W-:Y:S02]  /*9640*/  ISETP.GT.AND P3, PT, R146, 0x1, PT ;  /* 0x000000019200780c */ /* 0x000fe40003f64270 */
[----:B--2---:R-:W-:Y:S01]  /*9650*/  FSEL R217, R6, -INF , P2 ;  /* 0xff80000006d97808 */ /* 0x004fe20001000000 */
[----:B------:R-:W-:Y:S01]  /*9660*/  MUFU.TANH R156, R156 ;  /* 0x0000009c009c7308 */ /* 0x000fe20000002400 */
[----:B------:R-:W-:-:S02]  /*9670*/  ISETP.GT.AND P2, PT, R146, 0x8, PT ;  /* 0x000000089200780c */ /* 0x000fc40003f44270 */
[----:B----4-:R-:W-:Y:S02]  /*9680*/  FSEL R203, R9, -INF , P3 ;  /* 0xff80000009cb7808 */ /* 0x010fe40001800000 */
[----:B------:R-:W-:Y:S02]  /*9690*/  FMNMX.FTZ R6, R217, R12, !PT ;  /* 0x0000000cd9067209 */ /* 0x000fe40007810000 */
[----:B------:R-:W-:Y:S01]  /*96a0*/  ISETP.GT.AND P3, PT, R146, 0x9, PT ;  /* 0x000000099200780c */ /* 0x000fe20003f64270 */
[----:B------:R-:W-:Y:S01]  /*96b0*/  MUFU.TANH R147, R147 ;  /* 0x0000009300937308 */ /* 0x000fe20000002400 */
[----:B-----5:R-:W-:Y:S02]  /*96c0*/  FSEL R201, R168, -INF , P2 ;  /* 0xff800000a8c97808 */ /* 0x020fe40001000000 */
[----:B------:R-:W-:Y:S02]  /*96d0*/  ISETP.GT.AND P2, PT, R146, 0x10, PT ;  /* 0x000000109200780c */ /* 0x000fe40003f44270 */
[----:B---3--:R-:W-:-:S02]  /*96e0*/  FSEL R199, R199, -INF , P3 ;  /* 0xff800000c7c77808 */ /* 0x008fc40001800000 */
[C---:B------:R-:W-:Y:S01]  /*96f0*/  ISETP.GT.AND P3, PT, R146.reuse, 0x11, PT ;  /* 0x000000119200780c */ /* 0x040fe20003f64270 */
[----:B------:R-:W-:Y:S01]  /*9700*/  MUFU.TANH R148, R148 ;  /* 0x0000009400947308 */ /* 0x000fe20000002400 */
[----:B------:R-:W-:Y:S02]  /*9710*/  FSEL R197, R197, -INF , P2 ;  /* 0xff800000c5c57808 */ /* 0x000fe40001000000 */
[----:B------:R-:W-:-:S05]  /*9720*/  ISETP.GT.AND P2, PT, R146, 0x18, PT ;  /* 0x000000189200780c */ /* 0x000fca0003f44270 */
[----:B------:R-:W-:Y:S08]  /*9730*/  MUFU.TANH R9, R141 ;  /* 0x0000008d00097308 */ /* 0x000ff00000002400 */
[----:B------:R-:W-:Y:S01]  /*9740*/  MUFU.TANH R144, R144 ;  /* 0x0000009000907308 */ /* 0x000fe20000002400 */
[----:B------:R-:W-:Y:S02]  /*9750*/  WARPGROUP.DEPBAR.LE gsb0, 0x0 ;  /* 0x00008000000079c5 */ /* 0x000fe40000010000 */
        /* <DEDUP_REMOVED lines=8> */
[----:B------:R-:W1:Y:S01]  /*97e0*/  MUFU.TANH R195, R195 ;  /* 0x000000c300c37308 */ /* 0x000e620000002400 */
[----:B------:R-:W-:Y:S01]  /*97f0*/  UMOV UR7, 0x40000040 ;  /* 0x4000004000077882 */ /* 0x000fe20000000000 */
[----:B------:R-:W-:-:S04]  /*9800*/  FMNMX.FTZ R158, R203, R6, !PT ;  /* 0x00000006cb9e7209 */ /* 0x000fc80007810000 */
[----:B------:R-:W-:Y:S02]  /*9810*/  FMNMX.FTZ R158, R201, R158, !PT ;  /* 0x0000009ec99e7209 */ /* 0x000fe40007810000 */
[----:B------:R-:W2:Y:S02]  /*9820*/  MUFU.TANH R193, R193 ;  /* 0x000000c100c17308 */ /* 0x000ea40000002400 */
[----:B------:R-:W-:-:S04]  /*9830*/  FMNMX.FTZ R158, R199, R158, !PT ;  /* 0x0000009ec79e7209 */ /* 0x000fc80007810000 */
[----:B------:R-:W-:Y:S02]  /*9840*/  FMNMX.FTZ R158, R197, R158, !PT ;  /* 0x0000009ec59e7209 */ /* 0x000fe40007810000 */
[----:B------:R-:W3:Y:S01]  /*9850*/  MUFU.TANH R161, R161 ;  /* 0x000000a100a17308 */ /* 0x000ee20000002400 */
[----:B-1----:R-:W-:Y:S02]  /*9860*/  FSEL R195, R195, -INF , P3 ;  /* 0xff800000c3c37808 */ /* 0x002fe40001800000 */
[----:B------:R-:W-:Y:S02]  /*9870*/  ISETP.GT.AND P3, PT, R146, 0x19, PT ;  /* 0x000000199200780c */ /* 0x000fe40003f64270 */
[----:B------:R-:W-:-:S03]  /*9880*/  FMNMX.FTZ R158, R195, R158, !PT ;  /* 0x0000009ec39e7209 */ /* 0x000fc60007810000 */
[----:B------:R1:W4:Y:S01]  /*9890*/  MUFU.TANH R6, R137 ;  /* 0x0000008900067308 */ /* 0x0003220000002400 */
[----:B--2---:R-:W-:Y:S02]  /*98a0*/  FSEL R193, R193, -INF , P2 ;  /* 0xff800000c1c17808 */ /* 0x004fe40001000000 */
[----:B------:R-:W-:Y:S02]  /*98b0*/  ISETP.GT.AND P2, PT, R146, 0x20, PT ;  /* 0x000000209200780c */ /* 0x000fe40003f44270 */
[----:B------:R-:W-:-:S03]  /*98c0*/  FMNMX.FTZ R158, R193, R158, !PT ;  /* 0x0000009ec19e7209 */ /* 0x000fc60007810000 */
[----:B------:R-:W-:Y:S08]  /*98d0*/  MUFU.TANH R152, R152 ;  /* 0x0000009800987308 */ /* 0x000ff00000002400 */
[----:B------:R-:W-:Y:S01]  /*98e0*/  MUFU.TANH R155, R155 ;  /* 0x0000009b009b7308 */ /* 0x000fe20000002400 */
[----:B------:R-:W-:Y:S02]  /*98f0*/  WARPGROUP.DEPBAR.LE gsb0, 0x0 ;  /* 0x00008000000079c5 */ /* 0x000fe40000010000 */
[----:B------:R-:W-:Y:S01]  /*9900*/  WARPGROUP.ARRIVE ;  /* 0x00000000000079c5 */ /* 0x000fe20000000000 */
[----:B------:R-:W-:-:S02]  /*9910*/  FSEL R191, R160, -INF , P3 ;  /* 0xff800000a0bf7808 */ /* 0x000fc40001800000 */
[C---:B------:R-:W-:Y:S02]  /*9920*/  ISETP.GT.AND P3, PT, R146.reuse, 0x21, PT ;  /* 0x000000219200780c */ /* 0x040fe40003f64270 */
[----:B---3--:R-:W-:Y:S01]  /*9930*/  FSEL R189, R161, -INF , P2 ;  /* 0xff800000a1bd7808 */ /* 0x008fe20001000000 */
[----:B------:R-:W-:Y:S01]  /*9940*/  HGMMA.64x192x16.F32 R24, R184, gdesc[UR4].tnspB, R24, gsb0 ;  /* 0x42e00004b8187df0 */ /* 0x000fe20008000818 */
[----:B------:R-:W-:Y:S01]  /*9950*/  FMNMX.FTZ R158, R191, R158, !PT ;  /* 0x0000009ebf9e7209 */ /* 0x000fe20007810000 */
[----:B------:R2:W3:Y:S01]  /*9960*/  MUFU.TANH R161, R129 ;  /* 0x0000008100a17308 */ /* 0x0004e20000002400 */
[----:B------:R-:W-:Y:S01]  /*9970*/  ISETP.GT.AND P2, PT, R146, 0x28, PT ;  /* 0x000000289200780c */ /* 0x000fe20003f44270 */
[----:B------:R-:W-:Y:S01]  /*9980*/  UIADD3 UR6, UR11, 0x280, URZ ;  /* 0x000002800b067890 */ /* 0x000fe2000fffe03f */
[----:B------:R-:W-:Y:S01]  /*9990*/  FSEL R175, R175, -INF , P3 ;  /* 0xff800000afaf7808 */ /* 0x000fe20001800000 */
[----:B------:R-:W-:Y:S01]  /*99a0*/  UMOV UR7, 0x40000040 ;  /* 0x4000004000077882 */ /* 0x000fe20000000000 */
[----:B------:R-:W-:-:S02]  /*99b0*/  FMNMX.FTZ R158, R189, R158, !PT ;  /* 0x0000009ebd9e7209 */ /* 0x000fc40007810000 */
[C---:B------:R-:W-:Y:S02]  /*99c0*/  ISETP.GT.AND P3, PT, R146.reuse, 0x29, PT ;  /* 0x000000299200780c */ /* 0x040fe40003f64270 */
[----:B------:R-:W-:Y:S02]  /*99d0*/  FSEL R173, R173, -INF , P2 ;  /* 0xff800000adad7808 */ /* 0x000fe40001000000 */
[----:B------:R-:W-:Y:S02]  /*99e0*/  FMNMX.FTZ R158, R175, R158, !PT ;  /* 0x0000009eaf9e7209 */ /* 0x000fe40007810000 */
[----:B------:R-:W-:Y:S02]  /*99f0*/  ISETP.GT.AND P2, PT, R146, 0x30, PT ;  /* 0x000000309200780c */ /* 0x000fe40003f44270 */
[----:B------:R-:W-:Y:S02]  /*9a00*/  FSEL R163, R163, -INF , P3 ;  /* 0xff800000a3a37808 */ /* 0x000fe40001800000 */
[----:B------:R-:W-:-:S02]  /*9a10*/  FMNMX.FTZ R158, R173, R158, !PT ;  /* 0x0000009ead9e7209 */ /* 0x000fc40007810000 */
[----:B------:R-:W-:Y:S02]  /*9a20*/  ISETP.GT.AND P3, PT, R146, 0x31, PT ;  /* 0x000000319200780c */ /* 0x000fe40003f64270 */
[----:B------:R-:W-:Y:S01]  /*9a30*/  FSEL R149, R156, -INF , P2 ;  /* 0xff8000009c957808 */ /* 0x000fe20001000000 */
[----:B------:R-:W-:Y:S01]  /*9a40*/  FMUL.FTZ R156, R133, UR41 ;  /* 0x00000029859c7c20 */ /* 0x000fe20008410000 */
[----:B------:R-:W-:Y:S02]  /*9a50*/  FMNMX.FTZ R158, R163, R158, !PT ;  /* 0x0000009ea39e7209 */ /* 0x000fe40007810000 */
[----:B------:R-:W-:Y:S02]  /*9a60*/  ISETP.GT.AND P2, PT, R146, 0x38, PT ;  /* 0x000000389200780c */ /* 0x000fe40003f44270 */
[----:B-1----:R-:W-:Y:S01]  /*9a70*/  FSEL R137, R157, -INF , P3 ;  /* 0xff8000009d897808 */ /* 0x002fe20001800000 */
[----:B------:R-:W1:Y:S01]  /*9a80*/  MUFU.TANH R156, R156 ;  /* 0x0000009c009c7308 */ /* 0x000e620000002400 */
[----:B------:R-:W-:-:S02]  /*9a90*/  FMNMX.FTZ R158, R149, R158, !PT ;  /* 0x0000009e959e7209 */ /* 0x000fc40007810000 */
[C---:B------:R-:W-:Y:S02]  /*9aa0*/  ISETP.GT.AND P3, PT, R146.reuse, 0x39, PT ;  /* 0x000000399200780c */ /* 0x040fe40003f64270 */
[----:B------:R-:W-:Y:S02]  /*9ab0*/  FSEL R133, R147, -INF , P2 ;  /* 0xff80000093857808 */ /* 0x000fe40001000000 */
[----:B------:R-:W-:Y:S02]  /*9ac0*/  FMNMX.FTZ R158, R137, R158, !PT ;  /* 0x0000009e899e7209 */ /* 0x000fe40007810000 */
[----:B------:R-:W-:Y:S02]  /*9ad0*/  ISETP.GT.AND P2, PT, R146, 0x40, PT ;  /* 0x000000409200780c */ /* 0x000fe40003f44270 */
[----:B--2---:R-:W-:Y:S01]  /*9ae0*/  FSEL R129, R148, -INF , P3 ;  /* 0xff80000094817808 */ /* 0x004fe20001800000 */
[----:B------:R-:W-:Y:S01]  /*9af0*/  FMUL.FTZ R148, R134, UR41 ;  /* 0x0000002986947c20 */ /* 0x000fe20008410000 */
[----:B------:R-:W-:Y:S01]  /*9b00*/  FMNMX.FTZ R158, R133, R158, !PT ;  /* 0x0000009e859e7209 */ /* 0x000fe20007810000 */
[----:B------:R-:W-:Y:S01]  /*9b10*/  FMUL.FTZ R134, R135, UR41 ;  /* 0x0000002987867c20 */ /* 0x000fe20008410000 */
[----:B------:R-:W-:-:S02]  /*9b20*/  ISETP.GT.AND P3, PT, R146, 0x41, PT ;  /* 0x000000419200780c */ /* 0x000fc40003f64270 */
[----:B------:R-:W-:Y:S01]  /*9b30*/  FSEL R141, R136, -INF , P2 ;  /* 0xff800000888d7808 */ /* 0x000fe20001000000 */
[----:B------:R-:W-:Y:S01]  /*9b40*/  FMUL.FTZ R136, R138, UR41 ;  /* 0x000000298a887c20 */ /* 0x000fe20008410000 */
[----:B------:R-:W-:Y:S01]  /*9b50*/  FMNMX.FTZ R158, R129, R158, !PT ;  /* 0x0000009e819e7209 */ /* 0x000fe20007810000 */
[----:B------:R-:W-:Y:S01]  /*9b60*/  FMUL.FTZ R138, R139, UR41 ;  /* 0x000000298b8a7c20 */ /* 0x000fe20008410000 */
[----:B------:R-:W-:Y:S01]  /*9b70*/  ISETP.GT.AND P2, PT, R146, 0x48, PT ;  /* 0x000000489200780c */ /* 0x000fe20003f44270 */
[----:B------:R-:W-:Y:S01]  /*9b80*/  MUFU.TANH R148, R148 ;  /* 0x0000009400947308 */ /* 0x000fe20000002400 */
[----:B----4-:R-:W-:Y:S01]  /*9b90*/  FSEL R147, R6, -INF , P3 ;  /* 0xff80000006937808 */ /* 0x010fe20001800000 */
[----:B------:R-:W-:Y:S01]  /*9ba0*/  FMUL.FTZ R6, R121, UR41 ;  /* 0x0000002979067c20 */ /* 0x000fe20008410000 */
[----:B------:R-:W-:Y:S02]  /*9bb0*/  FMNMX.FTZ R158, R141, R158, !PT ;  /* 0x0000009e8d9e7209 */ /* 0x000fe40007810000 */
[----:B------:R-:W-:-:S02]  /*9bc0*/  ISETP.GT.AND P3, PT, R146, 0x49, PT ;  /* 0x000000499200780c */ /* 0x000fc40003f64270 */
[----:B------:R-:W-:Y:S01]  /*9bd0*/  FSEL R121, R140, -INF , P2 ;  /* 0xff8000008c797808 */ /* 0x000fe20001000000 */
[----:B------:R-:W2:Y:S01]  /*9be0*/  MUFU.TANH R6, R6 ;  /* 0x0000000600067308 */ /* 0x000ea20000002400 */
[----:B------:R-:W-:Y:S01]  /*9bf0*/  FMNMX.FTZ R158, R147, R158, !PT ;  /* 0x0000009e939e7209 */ /* 0x000fe20007810000 */
[----:B------:R-:W-:Y:S01]  /*9c00*/  FMUL.FTZ R140, R143, UR41 ;  /* 0x000000298f8c7c20 */ /* 0x000fe20008410000 */
[C---:B------:R-:W-:Y:S02]  /*9c10*/  ISETP.GT.AND P2, PT, R146.reuse, 0x50, PT ;  /* 0x000000509200780c */ /* 0x040fe40003f44270 */
[----:B------:R-:W-:Y:S01]  /*9c20*/  FSEL R157, R9, -INF , P3 ;  /* 0xff800000099d7808 */ /* 0x000fe20001800000 */
[----:B------:R-:W-:Y:S01]  /*9c30*/  FMUL.FTZ R9, R125, UR41 ;  /* 0x000000297d097c20 */ /* 0x000fe20008410000 */
[----:B------:R-:W-:Y:S01]  /*9c40*/  FMNMX.FTZ R158, R121, R158, !PT ;  /* 0x0000009e799e7209 */ /* 0x000fe20007810000 */
[----:B------:R-:W-:Y:S01]  /*9c50*/  MUFU.TANH R136, R136 ;  /* 0x0000008800887308 */ /* 0x000fe20000002400 */
[----:B------:R-:W-:-:S02]  /*9c60*/  ISETP.GT.AND P3, PT, R146, 0x51, PT ;  /* 0x000000519200780c */ /* 0x000fc40003f64270 */
[----:B------:R-:W-:Y:S01]  /*9c70*/  FSEL R159, R128, -INF , P2 ;  /* 0xff800000809f7808 */ /* 0x000fe20001000000 */
[----:B------:R-:W-:Y:S01]  /*9c80*/  FMUL.FTZ R128, R151, UR41 ;  /* 0x0000002997807c20 */ /* 0x000fe20008410000 */
[----:B------:R-:W-:Y:S02]  /*9c90*/  FMNMX.FTZ R158, R157, R158, !PT ;  /* 0x0000009e9d9e7209 */ /* 0x000fe40007810000 */
[C---:B------:R-:W-:Y:S01]  /*9ca0*/  ISETP.GT.AND P2, PT, R146.reuse, 0x58, PT ;  /* 0x000000589200780c */ /* 0x040fe20003f44270 */
[----:B------:R-:W4:Y:S01]  /*9cb0*/  MUFU.TANH R9, R9 ;  /* 0x0000000900097308 */ /* 0x000f220000002400 */
[----:B---3--:R-:W-:Y:S02]  /*9cc0*/  FSEL R161, R161, -INF , P3 ;  /* 0xff800000a1a17808 */ /* 0x008fe40001800000 */
[----:B------:R-:W-:Y:S02]  /*9cd0*/  FMNMX.FTZ R158, R159, R158, !PT ;  /* 0x0000009e9f9e7209 */ /* 0x000fe40007810000 */
[----:B------:R-:W-:-:S02]  /*9ce0*/  ISETP.GT.AND P3, PT, R146, 0x59, PT ;  /* 0x000000599200780c */ /* 0x000fc40003f64270 */
[----:B------:R-:W-:Y:S01]  /*9cf0*/  FSEL R125, R132, -INF , P2 ;  /* 0xff800000847d7808 */ /* 0x000fe20001000000 */
[----:B------:R-:W-:Y:S01]  /*9d00*/  FMUL.FTZ R132, R150, UR41 ;  /* 0x0000002996847c20 */ /* 0x000fe20008410000 */
[----:B------:R-:W-:Y:S01]  /*9d10*/  FMNMX.FTZ R158, R161, R158, !PT ;  /* 0x0000009ea19e7209 */ /* 0x000fe20007810000 */
[----:B------:R-:W-:Y:S01]  /*9d20*/  FMUL.FTZ R150, R122, UR41 ;  /* 0x000000297a967c20 */ /* 0x000fe20008410000 */
[----:B------:R-:W-:Y:S01]  /*9d30*/  ISETP.GT.AND P2, PT, R146, 0x60, PT ;  /* 0x000000609200780c */ /* 0x000fe20003f44270 */
[----:B------:R-:W-:Y:S01]  /*9d40*/  FMUL.FTZ R122, R127, UR41 ;  /* 0x000000297f7a7c20 */ /* 0x000fe20008410000 */
[----:B-1----:R-:W-:Y:S01]  /*9d50*/  FSEL R165, R156, -INF , P3 ;  /* 0xff8000009ca57808 */ /* 0x002fe20001800000 */
[----:B------:R-:W1:Y:S01]  /*9d60*/  MUFU.TANH R132, R132 ;  /* 0x0000008400847308 */ /* 0x000e620000002400 */
[----:B------:R-:W-:Y:S01]  /*9d70*/  FMNMX.FTZ R158, R125, R158, !PT ;  /* 0x0000009e7d9e7209 */ /* 0x000fe20007810000 */
[----:B------:R-:W-:Y:S01]  /*9d80*/  FMUL.FTZ R156, R123, UR41 ;  /* 0x000000297b9c7c20 */ /* 0x000fe20008410000 */
[----:B------:R-:W-:-:S02]  /*9d90*/  ISETP.GT.AND P3, PT, R146, 0x61, PT ;  /* 0x000000619200780c */ /* 0x000fc40003f64270 */
[----:B------:R-:W-:Y:S02]  /*9da0*/  FSEL R167, R120, -INF , P2 ;  /* 0xff80000078a77808 */ /* 0x000fe40001000000 */
[----:B------:R-:W-:Y:S01]  /*9db0*/  FMNMX.FTZ R158, R165, R158, !PT ;  /* 0x0000009ea59e7209 */ /* 0x000fe20007810000 */
[----:B------:R-:W3:Y:S01]  /*9dc0*/  MUFU.TANH R128, R128 ;  /* 0x0000008000807308 */ /* 0x000ee20000002400 */
[----:B------:R-:W-:Y:S02]  /*9dd0*/  ISETP.GT.AND P2, PT, R146, 0x68, PT ;  /* 0x000000689200780c */ /* 0x000fe40003f44270 */
[----:B--2---:R-:W-:Y:S02]  /*9de0*/  FSEL R169, R6, -INF , P3 ;  /* 0xff80000006a97808 */ /* 0x004fe40001800000 */
[----:B------:R-:W-:Y:S01]  /*9df0*/  FMNMX.FTZ R158, R167, R158, !PT ;  /* 0x0000009ea79e7209 */ /* 0x000fe20007810000 */
[----:B------:R-:W2:Y:S01]  /*9e00*/  LDC R6, c[0x0][0x988] ;  /* 0x00026200ff067b82 */ /* 0x000ea20000000800 */
[----:B------:R-:W-:Y:S01]  /*9e10*/  ISETP.GT.AND P3, PT, R146, 0x69, PT ;  /* 0x000000699200780c */ /* 0x000fe20003f64270 */
[----:B------:R-:W5:Y:S01]  /*9e20*/  MUFU.TANH R138, R138 ;  /* 0x0000008a008a7308 */ /* 0x000f620000002400 */
[----:B------:R-:W-:-:S02]  /*9e30*/  FSEL R171, R124, -INF , P2 ;  /* 0xff8000007cab7808 */ /* 0x000fc40001000000 */
[----:B------:R-:W-:Y:S02]  /*9e40*/  FMNMX.FTZ R158, R169, R158, !PT ;  /* 0x0000009ea99e7209 */ /* 0x000fe40007810000 */
[----:B----4-:R-:W-:Y:S02]  /*9e50*/  FSEL R151, R9, -INF , P3 ;  /* 0xff80000009977808 */ /* 0x010fe40001800000 */
[----:B------:R-:W-:Y:S01]  /*9e60*/  FMNMX.FTZ R158, R171, R158, !PT ;  /* 0x0000009eab9e7209 */ /* 0x000fe20007810000 */
[----:B------:R-:W4:Y:S01]  /*9e70*/  MUFU.TANH R140, R140 ;  /* 0x0000008c008c7308 */ /* 0x000f220000002400 */
[----:B------:R-:W-:Y:S02]  /*9e80*/  IADD3 R146, R146, 0x8, RZ ;  /* 0x0000000892927810 */ /* 0x000fe40007ffe0ff */
[----:B------:R-:W-:Y:S02]  /*9e90*/  FMNMX.FTZ R158, R151, R158, !PT ;  /* 0x0000009e979e7209 */ /* 0x000fe40007810000 */
[----:B------:R-:W-:-:S02]  /*9ea0*/  ISETP.GT.AND P3, PT, R146, RZ, PT ;  /* 0x000000ff9200720c */ /* 0x000fc40003f64270 */
[----:B------:R-:W-:Y:S01]  /*9eb0*/  ISETP.GT.AND P4, PT, R146, 0x1, PT ;  /* 0x000000019200780c */ /* 0x000fe20003f84270 */
[----:B------:R-:W1:Y:S01]  /*9ec0*/  SHFL.BFLY PT, R9, R158, 0x2, 0x1f ;  /* 0x0c401f009e097f89 */ /* 0x000e6200000e0000 */
[----:B------:R-:W-:Y:S01]  /*9ed0*/  FSEL R124, R0, -INF , P3 ;  /* 0xff800000007c7808 */ /* 0x000fe20001800000 */
[----:B------:R-:W4:Y:S01]  /*9ee0*/  MUFU.TANH R134, R134 ;  /* 0x0000008600867308 */ /* 0x000f220000002400 */
[----:B------:R-:W-:Y:S02]  /*9ef0*/  ISETP.GT.AND P3, PT, R146, 0x8, PT ;  /* 0x000000089200780c */ /* 0x000fe40003f64270 */
[----:B------:R-:W-:Y:S02]  /*9f00*/  FSEL R127, R2, -INF , P4 ;  /* 0xff800000027f7808 */ /* 0x000fe40002000000 */
[----:B------:R-:W-:Y:S02]  /*9f10*/  FMNMX.FTZ R0, R124, R11, !PT ;  /* 0x0000000b7c007209 */ /* 0x000fe40007810000 */
[----:B------:R-:W-:Y:S01]  /*9f20*/  ISETP.GT.AND P4, PT, R146, 0x9, PT ;  /* 0x000000099200780c */ /* 0x000fe20003f84270 */
[----:B------:R-:W4:Y:S01]  /*9f30*/  MUFU.TANH R150, R150 ;  /* 0x0000009600967308 */ /* 0x000f220000002400 */
[----:B------:R-:W-:-:S02]  /*9f40*/  FSEL R131, R8, -INF , P3 ;  /* 0xff80000008837808 */ /* 0x000fc40001800000 */
[----:B------:R-:W-:Y:S02]  /*9f50*/  FMNMX.FTZ R0, R127, R0, !PT ;  /* 0x000000007f007209 */ /* 0x000fe40007810000 */
[C---:B------:R-:W-:Y:S02]  /*9f60*/  ISETP.GT.AND P3, PT, R146.reuse, 0x10, PT ;  /* 0x000000109200780c */ /* 0x040fe40003f64270 */
[----:B------:R-:W-:Y:S01]  /*9f70*/  FSEL R135, R13, -INF , P4 ;  /* 0xff8000000d877808 */ /* 0x000fe20002000000 */
[----:B------:R-:W4:Y:S01]  /*9f80*/  MUFU.TANH R156, R156 ;  /* 0x0000009c009c7308 */ /* 0x000f220000002400 */
[----:B------:R-:W-:Y:S02]  /*9f90*/  FMNMX.FTZ R0, R131, R0, !PT ;  /* 0x0000000083007209 */ /* 0x000fe40007810000 */
[----:B------:R-:W-:Y:S02]  /*9fa0*/  ISETP.GT.AND P4, PT, R146, 0x11, PT ;  /* 0x000000119200780c */ /* 0x000fe40003f84270 */
[----:B------:R-:W-:-:S02]  /*9fb0*/  FSEL R15, R15, -INF , P3 ;  /* 0xff8000000f0f7808 */ /* 0x000fc40001800000 */
[----:B-1----:R-:W-:Y:S01]  /*9fc0*/  FMNMX.FTZ R120, R158, R9, !PT ;  /* 0x000000099e787209 */ /* 0x002fe20007810000 */
[----:B------:R-:W1:Y:S01]  /*9fd0*/  MUFU.TANH R122, R122 ;  /* 0x0000007a007a7308 */ /* 0x000e620000002400 */
[----:B------:R-:W-:Y:S02]  /*9fe0*/  FMNMX.FTZ R0, R135, R0, !PT ;  /* 0x0000000087007209 */ /* 0x000fe40007810000 */
[----:B------:R-:W-:Y:S01]  /*9ff0*/  ISETP.GT.AND P3, PT, R146, 0x18, PT ;  /* 0x000000189200780c */ /* 0x000fe20003f64270 */
[----:B------:R-:W3:Y:S01]  /*a000*/  SHFL.BFLY PT, R9, R120, 0x1, 0x1f ;  /* 0x0c201f0078097f89 */ /* 0x000ee200000e0000 */
[----:B------:R-:W-:Y:S02]  /*a010*/  FSEL R139, R14, -INF , P4 ;  /* 0xff8000000e8b7808 */ /* 0x000fe40002000000 */
[----:B------:R-:W-:Y:S02]  /*a020*/  FMNMX.FTZ R0, R15, R0, !PT ;  /* 0x000000000f007209 */ /* 0x000fe40007810000 */
[----:B------:R-:W-:-:S02]  /*a030*/  ISETP.GT.AND P4, PT, R146, 0x19, PT ;  /* 0x000000199200780c */ /* 0x000fc40003f84270 */
[----:B------:R-:W-:Y:S02]  /*a040*/  FSEL R21, R21, -INF , P3 ;  /* 0xff80000015157808 */ /* 0x000fe40001800000 */
[----:B------:R-:W-:Y:S02]  /*a050*/  FMNMX.FTZ R0, R139, R0, !PT ;  /* 0x000000008b007209 */ /* 0x000fe40007810000 */
[C---:B------:R-:W-:Y:S02]  /*a060*/  ISETP.GT.AND P3, PT, R146.reuse, 0x20, PT ;  /* 0x000000209200780c */ /* 0x040fe40003f64270 */
[----:B------:R-:W-:Y:S02]  /*a070*/  FMNMX.FTZ R0, R21, R0, !PT ;  /* 0x0000000015007209 */ /* 0x000fe40007810000 */
[----:B------:R-:W-:Y:S02]  /*a080*/  FSEL R153, R153, -INF , P3 ;  /* 0xff80000099997808 */ /* 0x000fe40001800000 */
[----:B------:R-:W-:-:S04]  /*a090*/  ISETP.GT.AND P3, PT, R146, 0x28, PT ;  /* 0x000000289200780c */ /* 0x000fc80003f64270 */
[----:B------:R-:W-:Y:S02]  /*a0a0*/  FSEL R155, R155, -INF , P3 ;  /* 0xff8000009b9b7808 */ /* 0x000fe40001800000 */
[----:B------:R-:W-:Y:S02]  /*a0b0*/  ISETP.GT.AND P3, PT, R146, 0x30, PT ;  /* 0x000000309200780c */ /* 0x000fe40003f64270 */
[----:B---3--:R-:W-:-:S04]  /*a0c0*/  FMNMX.FTZ R9, R120, R9, !PT ;  /* 0x0000000978097209 */ /* 0x008fc80007810000 */
[C---:B------:R-:W-:Y:S01]  /*a0d0*/  FSETP.NEU.FTZ.AND P2, PT, R9.reuse, -INF , PT ;  /* 0xff8000000900780b */ /* 0x040fe20003f5d000 */
[----:B--2---:R-:W-:-:S05]  /*a0e0*/  FMUL.FTZ R120, R9, R6 ;  /* 0x0000000609787220 */ /* 0x004fca0000410000 */
[----:B------:R-:W-:-:S05]  /*a0f0*/  FSEL R120, R120, RZ, P2 ;  /* 0x000000ff78787208 */ /* 0x000fca0001000000 */
[-CC-:B------:R-:W-:Y:S01]  /*a100*/  FFMA.FTZ R198, R193, R6.reuse, -R120.reuse ;  /* 0x00000006c1c67223 */ /* 0x180fe20000010878 */
[-CC-:B------:R-:W-:Y:S01]  /*a110*/  FFMA.FTZ R2, R191, R6.reuse, -R120.reuse ;  /* 0x00000006bf027223 */ /* 0x180fe20000010878 */
[----:B------:R-:W-:Y:S01]  /*a120*/  FSEL R191, R145, -INF , P3 ;  /* 0xff80000091bf7808 */ /* 0x000fe20001800000 */
[-CC-:B------:R-:W-:Y:S01]  /*a130*/  FFMA.FTZ R143, R195, R6.reuse, -R120.reuse ;  /* 0x00000006c38f7223 */ /* 0x180fe20000010878 */
[----:B------:R-:W-:Y:S01]  /*a140*/  ISETP.GT.AND P3, PT, R146, 0x38, PT ;  /* 0x000000389200780c */ /* 0x000fe20003f64270 */
[-CC-:B------:R-:W-:Y:S01]  /*a150*/  FFMA.FTZ R192, R189, R6.reuse, -R120.reuse ;  /* 0x00000006bdc07223 */ /* 0x180fe20000010878 */
[-CC-:B------:R-:W-:Y:S01]  /*a160*/  FFMA.FTZ R196, R197, R6.reuse, -R120.reuse ;  /* 0x00000006c5c47223 */ /* 0x180fe20000010878 */
[-CC-:B------:R-:W-:Y:S01]  /*a170*/  FFMA.FTZ R13, R199, R6.reuse, -R120.reuse ;  /* 0x00000006c70d7223 */ /* 0x180fe20000010878 */
[----:B------:R-:W-:Y:S01]  /*a180*/  FSEL R189, R132, -INF , P3 ;  /* 0xff80000084bd7808 */ /* 0x000fe20001800000 */
[-CC-:B------:R-:W-:Y:S01]  /*a190*/  FFMA.FTZ R202, R201, R6.reuse, -R120.reuse ;  /* 0x00000006c9ca7223 */ /* 0x180fe20000010878 */
[----:B------:R-:W-:Y:S01]  /*a1a0*/  ISETP.GT.AND P3, PT, R146, 0x40, PT ;  /* 0x000000409200780c */ /* 0x000fe20003f64270 */
[-CC-:B------:R-:W-:Y:S01]  /*a1b0*/  FFMA.FTZ R194, R173, R6.reuse, -R120.reuse ;  /* 0x00000006adc27223 */ /* 0x180fe20000010878 */
[-CC-:B------:R-:W-:Y:S01]  /*a1c0*/  FFMA.FTZ R200, R203, R6.reuse, -R120.reuse ;  /* 0x00000006cbc87223 */ /* 0x180fe20000010878 */
[----:B------:R-:W-:Y:S01]  /*a1d0*/  FFMA.FTZ R123, R217, R6, -R120 ;  /* 0x00000006d97b7223 */ /* 0x000fe20000010878 */
[----:B------:R-:W-:-:S02]  /*a1e0*/  WARPGROUP.DEPBAR.LE gsb0, 0x0 ;  /* 0x00008000000079c5 */ /* 0x000fc40000010000 */
[----:B------:R-:W-:Y:S01]  /*a1f0*/  WARPGROUP.ARRIVE ;  /* 0x00000000000079c5 */ /* 0x000fe20000000000 */
[----:B------:R-:W-:Y:S01]  /*a200*/  FSEL R185, R20, -INF , P4 ;  /* 0xff80000014b97808 */ /* 0x000fe20002000000 */
[-CC-:B------:R-:W-:Y:S01]  /*a210*/  FFMA.FTZ R188, R149, R6.reuse, -R120.reuse ;  /* 0x0000000695bc7223 */ /* 0x180fe20000010878 */
[----:B------:R-:W-:Y:S01]  /*a220*/  ISETP.GT.AND P4, PT, R146, 0x21, PT ;  /* 0x000000219200780c */ /* 0x000fe20003f84270 */
[--C-:B------:R-:W-:Y:S01]  /*a230*/  FFMA.FTZ R184, R141, R6, -R120.reuse ;  /* 0x000000068db87223 */ /* 0x100fe20000010878 */
[----:B------:R-:W-:Y:S01]  /*a240*/  FMNMX.FTZ R0, R185, R0, !PT ;  /* 0x00000000b9007209 */ /* 0x000fe20007810000 */
[----:B------:R-:W-:Y:S01]  /*a250*/  HGMMA.64x192x16.F32 R24, R180, gdesc[UR4].tnspB, R24, gsb0 ;  /* 0x42e00004b4187df0 */ /* 0x000fe20008000818 */
[----:B------:R-:W-:Y:S01]  /*a260*/  FSEL R187, R152, -INF , P4 ;  /* 0xff80000098bb7808 */ /* 0x000fe20002000000 */
[----:B------:R-:W-:Y:S01]  /*a270*/  UIADD3 UR6, UR11, 0x300, URZ ;  /* 0x000003000b067890 */ /* 0x000fe2000fffe03f */
[----:B------:R-:W-:Y:S01]  /*a280*/  FMNMX.FTZ R0, R153, R0, !PT ;  /* 0x0000000099007209 */ /* 0x000fe20007810000 */
[----:B------:R-:W-:Y:S01]  /*a290*/  UMOV UR7, 0x40000040 ;  /* 0x4000004000077882 */ /* 0x000fe20000000000 */
[----:B------:R-:W-:Y:S01]  /*a2a0*/  ISETP.GT.AND P4, PT, R146, 0x29, PT ;  /* 0x000000299200780c */ /* 0x000fe20003f84270 */
[--C-:B------:R-:W-:Y:S01]  /*a2b0*/  FFMA.FTZ R186, R121, R6, -R120.reuse ;  /* 0x0000000679ba7223 */ /* 0x100fe20000010878 */
[----:B------:R-:W-:Y:S01]  /*a2c0*/  FMNMX.FTZ R0, R187, R0, !PT ;  /* 0x00000000bb007209 */ /* 0x000fe20007810000 */
[--C-:B------:R-:W-:Y:S01]  /*a2d0*/  FFMA.FTZ R121, R157, R6, -R120.reuse ;  /* 0x000000069d797223 */ /* 0x100fe20000010878 */
[----:B------:R-:W-:Y:S01]  /*a2e0*/  FSEL R193, R154, -INF , P4 ;  /* 0xff8000009ac17808 */ /* 0x000fe20002000000 */
[----:B------:R-:W-:Y:S01]  /*a2f0*/  MUFU.EX2 R123, R123 ;  /* 0x0000007b007b7308 */ /* 0x000fe20000000800 */
[----:B------:R-:W-:Y:S01]  /*a300*/  FMNMX.FTZ R0, R155, R0, !PT ;  /* 0x000000009b007209 */ /* 0x000fe20007810000 */
[-CC-:B------:R-:W-:Y:S01]  /*a310*/  FFMA.FTZ R190, R133, R6.reuse, -R120.reuse ;  /* 0x0000000685be7223 */ /* 0x180fe20000010878 */
[----:B------:R-:W-:Y:S01]  /*a320*/  ISETP.GT.AND P4, PT, R146, 0x31, PT ;  /* 0x000000319200780c */ /* 0x000fe20003f84270 */
[--C-:B------:R-:W-:Y:S01]  /*a330*/  FFMA.FTZ R133, R147, R6, -R120.reuse ;  /* 0x0000000693857223 */ /* 0x100fe20000010878 */
[----:B------:R-:W-:Y:S01]  /*a340*/  FMNMX.FTZ R0, R193, R0, !PT ;  /* 0x00000000c1007209 */ /* 0x000fe20007810000 */
[--C-:B------:R-:W-:Y:S01]  /*a350*/  FFMA.FTZ R175, R175, R6, -R120.reuse ;  /* 0x00000006afaf7223 */ /* 0x100fe20000010878 */
[----:B------:R-:W-:Y:S01]  /*a360*/  FSEL R195, R144, -INF , P4 ;  /* 0xff80000090c37808 */ /* 0x000fe20002000000 */
[----:B------:R2:W-:Y:S01]  /*a370*/  MUFU.EX2 R145, R2 ;  /* 0x0000000200917308 */ /* 0x0005e20000000800 */
[----:B------:R-:W-:Y:S01]  /*a380*/  FMNMX.FTZ R0, R191, R0, !PT ;  /* 0x00000000bf007209 */ /* 0x000fe20007810000 */
[-CC-:B------:R-:W-:Y:S01]  /*a390*/  FFMA.FTZ R163, R163, R6.reuse, -R120.reuse ;  /* 0x00000006a3a37223 */ /* 0x180fe20000010878 */
        /* <DEDUP_REMOVED lines=9> */
[-CC-:B------:R-:W-:Y:S01]  /*a430*/  FFMA.FTZ R14, R167, R6.reuse, -R120.reuse ;  /* 0x00000006a70e7223 */ /* 0x180fe20000010878 */
[----:B------:R-:W-:Y:S01]  /*a440*/  FSEL R199, R136, -INF , P3 ;  /* 0xff80000088c77808 */ /* 0x000fe20001800000 */
[--C-:B------:R-:W-:Y:S01]  /*a450*/  FFMA.FTZ R147, R169, R6, -R120.reuse ;  /* 0x00000006a9937223 */ /* 0x100fe20000010878 */
[----:B------:R-:W-:Y:S01]  /*a460*/  FMNMX.FTZ R0, R197, R0, !PT ;  /* 0x00000000c5007209 */ /* 0x000fe20007810000 */
[----:B------:R-:W-:Y:S01]  /*a470*/  MUFU.EX2 R202, R202 ;  /* 0x000000ca00ca7308 */ /* 0x000fe20000000800 */
[----:B------:R-:W-:Y:S01]  /*a480*/  ISETP.GT.AND P3, PT, R146, 0x48, PT ;  /* 0x000000489200780c */ /* 0x000fe20003f64270 */
[-CC-:B------:R-:W-:Y:S01]  /*a490*/  FFMA.FTZ R20, R171, R6.reuse, -R120.reuse ;  /* 0x00000006ab147223 */ /* 0x180fe20000010878 */
[----:B-----5:R-:W-:Y:S01]  /*a4a0*/  FSEL R201, R138, -INF , P4 ;  /* 0xff8000008ac97808 */ /* 0x020fe20002000000 */
[----:B------:R-:W-:Y:S01]  /*a4b0*/  FFMA.FTZ R151, R151, R6, -R120 ;  /* 0x0000000697977223 */ /* 0x000fe20000010878 */
[----:B------:R-:W-:Y:S01]  /*a4c0*/  FMNMX.FTZ R0, R199, R0, !PT ;  /* 0x00000000c7007209 */ /* 0x000fe20007810000 */
[----:B------:R-:W-:Y:S01]  /*a4d0*/  IMAD.U32 R138, RZ, RZ, UR60 ;  /* 0x0000003cff8a7e24 */ /* 0x000fe2000f8e00ff */
[----:B------:R-:W-:Y:S01]  /*a4e0*/  ISETP.GT.AND P4, PT, R146, 0x49, PT ;  /* 0x000000499200780c */ /* 0x000fe20003f84270 */
[----:B------:R-:W-:Y:S01]  /*a4f0*/  MUFU.EX2 R13, R13 ;  /* 0x0000000d000d7308 */ /* 0x000fe20000000800 */
[----:B------:R-:W-:-:S02]  /*a500*/  FSEL R173, R142, -INF , P3 ;  /* 0xff8000008ead7808 */ /* 0x000fc40001800000 */
[----:B------:R-:W-:Y:S02]  /*a510*/  FMNMX.FTZ R0, R201, R0, !PT ;  /* 0x00000000c9007209 */ /* 0x000fe40007810000 */
[----:B------:R-:W-:Y:S02]  /*a520*/  ISETP.GT.AND P3, PT, R146, 0x50, PT ;  /* 0x000000509200780c */ /* 0x000fe40003f64270 */
[----:B----4-:R-:W-:Y:S01]  /*a530*/  FSEL R203, R140, -INF , P4 ;  /* 0xff8000008ccb7808 */ /* 0x010fe20002000000 */
[----:B------:R-:W-:Y:S01]  /*a540*/  MUFU.EX2 R196, R196 ;  /* 0x000000c400c47308 */ /* 0x000fe20000000800 */
[----:B------:R-:W-:Y:S02]  /*a550*/  FMNMX.FTZ R0, R173, R0, !PT ;  /* 0x00000000ad007209 */ /* 0x000fe40007810000 */
[----:B------:R-:W-:Y:S02]  /*a560*/  ISETP.GT.AND P4, PT, R146, 0x51, PT ;  /* 0x000000519200780c */ /* 0x000fe40003f84270 */
[----:B------:R-:W-:-:S02]  /*a570*/  FSEL R217, R130, -INF , P3 ;  /* 0xff80000082d97808 */ /* 0x000fc40001800000 */
[----:B------:R-:W-:Y:S01]  /*a580*/  FMNMX.FTZ R0, R203, R0, !PT ;  /* 0x00000000cb007209 */ /* 0x000fe20007810000 */
[----:B------:R-:W-:Y:S01]  /*a590*/  MUFU.EX2 R143, R143 ;  /* 0x0000008f008f7308 */ /* 0x000fe20000000800 */
[C---:B------:R-:W-:Y:S02]  /*a5a0*/  ISETP.GT.AND P3, PT, R146.reuse, 0x58, PT ;  /* 0x000000589200780c */ /* 0x040fe40003f64270 */
        /* <DEDUP_REMOVED lines=21> */
[----:B-1----:R-:W-:Y:S02]  /*a700*/  FSEL R229, R122, -INF , P4 ;  /* 0xff8000007ae57808 */ /* 0x002fe40002000000 */
[----:B------:R-:W-:Y:S01]  /*a710*/  FMNMX.FTZ R0, R227, R0, !PT ;  /* 0x00000000e3007209 */ /* 0x000fe20007810000 */
[----:B------:R-:W-:Y:S03]  /*a720*/  MUFU.EX2 R163, R163 ;  /* 0x000000a300a37308 */ /* 0x000fe60000000800 */
[----:B------:R-:W-:-:S05]  /*a730*/  FMNMX.FTZ R0, R229, R0, !PT ;  /* 0x00000000e5007209 */ /* 0x000fca0007810000 */
[----:B------:R-:W1:Y:S01]  /*a740*/  SHFL.BFLY PT, R141, R0, 0x2, 0x1f ;  /* 0x0c401f00008d7f89 */ /* 0x000e6200000e0000 */
[----:B------:R-:W-:Y:S08]  /*a750*/  MUFU.EX2 R188, R188 ;  /* 0x000000bc00bc7308 */ /* 0x000ff00000000800 */
[----:B------:R-:W-:Y:S08]  /*a760*/  MUFU.EX2 R137, R137 ;  /* 0x0000008900897308 */ /* 0x000ff00000000800 */
        /* <DEDUP_REMOVED lines=8> */
[----:B-1----:R-:W-:-:S02]  /*a7f0*/  FMNMX.FTZ R8, R0, R157, !PT ;  /* 0x0000009d00087209 */ /* 0x002fc40007810000 */
[----:B------:R-:W-:Y:S02]  /*a800*/  FSEL R157, R9, RZ, P2 ;  /* 0x000000ff099d7208 */ /* 0x000fe40001000000 */
[C---:B------:R-:W-:Y:S01]  /*a810*/  FSETP.NEU.FTZ.AND P2, PT, R8.reuse, -INF , PT ;  /* 0xff8000000800780b */ /* 0x040fe20003f5d000 */
[CC--:B------:R-:W-:Y:S02]  /*a820*/  FMUL.FTZ R126, R8.reuse, R6.reuse ;  /* 0x00000006087e7220 */ /* 0x0c0fe40000410000 */
[----:B------:R-:W-:Y:S01]  /*a830*/  MUFU.EX2 R121, R121 ;  /* 0x0000007900797308 */ /* 0x000fe20000000800 */
[----:B------:R-:W-:Y:S01]  /*a840*/  FADD.FTZ R157, -R157, R12 ;  /* 0x0000000c9d9d7221 */ /* 0x000fe20000010100 */
[----:B--2---:R-:W-:Y:S02]  /*a850*/  FSEL R2, R8, RZ, P2 ;  /* 0x000000ff08027208 */ /* 0x004fe40001000000 */
[----:B------:R-:W-:Y:S01]  /*a860*/  FSEL R126, R126, RZ, P2 ;  /* 0x000000ff7e7e7208 */ /* 0x000fe20001000000 */
[----:B------:R-:W-:Y:S01]  /*a870*/  FMUL.FTZ R0, R157, R6 ;  /* 0x000000069d007220 */ /* 0x000fe20000410000 */
[----:B------:R-:W-:-:S02]  /*a880*/  ISETP.LT.AND P2, PT, R10, UR47, PT ;  /* 0x0000002f0a007c0c */ /* 0x000fc4000bf41270 */
[----:B------:R-:W-:Y:S01]  /*a890*/  MUFU.EX2 R141, R141 ;  /* 0x0000008d008d7308 */ /* 0x000fe20000000800 */
[-CC-:B------:R-:W-:Y:S01]  /*a8a0*/  FFMA.FTZ R122, R139, R6.reuse, -R126.reuse ;  /* 0x000000068b7a7223 */ /* 0x180fe2000001087e */
[----:B------:R-:W-:Y:S01]  /*a8b0*/  FADD.FTZ R139, -R2, R11 ;  /* 0x0000000b028b7221 */ /* 0x000fe20000010100 */
[-CC-:B------:R-:W-:Y:S01]  /*a8c0*/  FFMA.FTZ R157, R124, R6.reuse, -R126.reuse ;  /* 0x000000067c9d7223 */ /* 0x180fe2000001087e */
[-CC-:B------:R-:W-:Y:S01]  /*a8d0*/  FFMA.FTZ R12, R127, R6.reuse, -R126.reuse ;  /* 0x000000067f0c7223 */ /* 0x180fe2000001087e */
[-CC-:B------:R-:W-:Y:S01]  /*a8e0*/  FFMA.FTZ R127, R135, R6.reuse, -R126.reuse ;  /* 0x00000006877f7223 */ /* 0x180fe2000001087e */
[-C--:B------:R-:W-:Y:S01]  /*a8f0*/  FMUL.FTZ R139, R139, R6.reuse ;  /* 0x000000068b8b7220 */ /* 0x080fe20000410000 */
        /* <DEDUP_REMOVED lines=18> */
[----:B-1----:R-:W-:-:S04]  /*aa20*/  FFMA.FTZ R7, R0, R7, R123 ;  /* 0x0000000700077223 */ /* 0x002fc8000001007b */
[C---:B------:R-:W-:Y:S01]  /*aa30*/  FADD.FTZ R7, R200.reuse, R7 ;  /* 0x00000007c8077221 */ /* 0x040fe20000010000 */
[----:B------:R-:W-:Y:S02]  /*aa40*/  F2FP.F16.F32.PACK_AB R200, R200, R123 ;  /* 0x0000007bc8c8723e */ /* 0x000fe400000000ff */
[----:B------:R-:W1:Y:S01]  /*aa50*/  MUFU.EX2 R12, R12 ;  /* 0x0000000c000c7308 */ /* 0x000e620000000800 */
[----:B------:R-:W-:Y:S02]  /*aa60*/  WARPGROUP.DEPBAR.LE gsb0, 0x0 ;  /* 0x00008000000079c5 */ /* 0x000fe40000010000 */
[----:B------:R-:W-:Y:S01]  /*aa70*/  WARPGROUP.ARRIVE ;  /* 0x00000000000079c5 */ /* 0x000fe20000000000 */
[-CC-:B------:R-:W-:Y:S01]  /*aa80*/  FFMA.FTZ R182, R125, R6.reuse, -R120.reuse ;  /* 0x000000067db67223 */ /* 0x180fe20000010878 */
[-C--:B------:R-:W-:Y:S01]  /*aa90*/  FFMA.FTZ R125, R165, R6.reuse, -R120 ;  /* 0x00000006a57d7223 */ /* 0x080fe20000010878 */
[-CC-:B------:R-:W-:Y:S01]  /*aaa0*/  FFMA.FTZ R120, R131, R6.reuse, -R126.reuse ;  /* 0x0000000683787223 */ /* 0x180fe2000001087e */
[----:B------:R-:W-:Y:S01]  /*aab0*/  FADD.FTZ R134, R202, R7 ;  /* 0x00000007ca867221 */ /* 0x000fe20000010000 */
[----:B------:R-:W-:Y:S01]  /*aac0*/  MUFU.EX2 R127, R127 ;  /* 0x0000007f007f7308 */ /* 0x000fe20000000800 */
[----:B------:R-:W-:Y:S01]  /*aad0*/  HGMMA.64x192x16.F32 R24, R176, gdesc[UR4].tnspB, R24, gsb0 ;  /* 0x42e00004b0187df0 */ /* 0x000fe20008000818 */
[-C--:B------:R-:W-:Y:S01]  /*aae0*/  FFMA.FTZ R131, R187, R6.reuse, -R126 ;  /* 0x00000006bb837223 */ /* 0x080fe2000001087e */
[----:B------:R-:W-:Y:S01]  /*aaf0*/  FADD.FTZ R7, R13, R134 ;  /* 0x000000860d077221 */ /* 0x000fe20000010000 */
[-CC-:B------:R-:W-:Y:S01]  /*ab00*/  FFMA.FTZ R134, R197, R6.reuse, -R126.reuse ;  /* 0x00000006c5867223 */ /* 0x180fe2000001087e */
[-CC-:B------:R-:W-:Y:S01]  /*ab10*/  FFMA.FTZ R187, R173, R6.reuse, -R126.reuse ;  /* 0x00000006adbb7223 */ /* 0x180fe2000001087e */
[----:B------:R-:W-:Y:S01]  /*ab20*/  FFMA.FTZ R181, R217, R6, -R126 ;  /* 0x00000006d9b57223 */ /* 0x000fe2000001087e */
[----:B------:R-:W-:Y:S01]  /*ab30*/  FADD.FTZ R136, R196, R7 ;  /* 0x00000007c4887221 */ /* 0x000fe20000010000 */
[----:B------:R-:W3:Y:S01]  /*ab40*/  MUFU.EX2 R120, R120 ;  /* 0x0000007800787308 */ /* 0x000ee20000000800 */
[----:B--2---:R-:W-:Y:S01]  /*ab50*/  FFMA.FTZ R7, R2, R3, R157 ;  /* 0x0000000302077223 */ /* 0x004fe2000001009d */
[----:B------:R-:W-:-:S02]  /*ab60*/  @!P1 VIADD R3, R138, 0x36840 ;  /* 0x000368408a039836 */ /* 0x000fc40000000000 */
[----:B------:R-:W-:Y:S01]  /*ab70*/  FADD.FTZ R139, R143, R136 ;  /* 0x000000888f8b7221 */ /* 0x000fe20000010000 */
[----:B------:R-:W-:Y:S01]  /*ab80*/  R2UR UR7, R16 ;  /* 0x00000000100772ca */ /* 0x000fe200000e0000 */
[----:B-1----:R-:W-:Y:S01]  /*ab90*/  FADD.FTZ R7, R12, R7 ;  /* 0x000000070c077221 */ /* 0x002fe20000010000 */
[----:B------:R-:W-:Y:S01]  /*aba0*/  UIADD3 UR6, UR47, -0x1, URZ ;  /* 0xffffffff2f067890 */ /* 0x000fe2000fffe03f */
[----:B------:R-:W-:Y:S01]  /*abb0*/  FADD.FTZ R136, R198, R139 ;  /* 0x0000008bc6887221 */ /* 0x000fe20000010000 */
[----:B------:R-:W-:Y:S01]  /*abc0*/  MUFU.EX2 R15, R15 ;  /* 0x0000000f000f7308 */ /* 0x000fe20000000800 */
[----:B------:R-:W-:Y:S02]  /*abd0*/  @!P1 PRMT R3, RZ, 0x654, R3 ;  /* 0x00000654ff039816 */ /* 0x000fe40000000003 */
[----:B------:R-:W-:Y:S01]  /*abe0*/  FADD.FTZ R139, R145, R136 ;  /* 0x00000088918b7221 */ /* 0x000fe20000010000 */
[----:B------:R-:W-:Y:S01]  /*abf0*/  FFMA.FTZ R136, R201, R6, -R126 ;  /* 0x00000006c9887223 */ /* 0x000fe2000001087e */
[----:B------:R-:W-:Y:S01]  /*ac00*/  F2FP.F16.F32.PACK_AB R202, R13, R202 ;  /* 0x000000ca0dca723e */ /* 0x000fe200000000ff */
[----:B------:R-:W-:Y:S01]  /*ac10*/  UMOV UR47, UR6 ;  /* 0x00000006002f7c82 */ /* 0x000fe20008000000 */
[----:B------:R-:W-:Y:S01]  /*ac20*/  FADD.FTZ R140, R192, R139 ;  /* 0x0000008bc08c7221 */ /* 0x000fe20000010000 */
[----:B------:R-:W1:Y:S01]  /*ac30*/  MUFU.EX2 R122, R122 ;  /* 0x0000007a007a7308 */ /* 0x000e620000000800 */
[----:B---3--:R-:W-:Y:S01]  /*ac40*/  FADD.FTZ R138, R120, R7 ;  /* 0x00000007788a7221 */ /* 0x008fe20000010000 */
[----:B------:R-:W-:Y:S01]  /*ac50*/  MOV R139, UR10 ;  /* 0x0000000a008b7c02 */ /* 0x000fe20008000f00 */
[----:B------:R-:W-:Y:S01]  /*ac60*/  FADD.FTZ R7, R175, R140 ;  /* 0x0000008caf077221 */ /* 0x000fe20000010000 */
[----:B------:R-:W-:-:S02]  /*ac70*/  IMAD.U32 R13, RZ, RZ, UR7 ;  /* 0x00000007ff0d7e24 */ /* 0x000fc4000f8e00ff */
[----:B------:R-:W-:Y:S01]  /*ac80*/  FADD.FTZ R138, R127, R138 ;  /* 0x0000008a7f8a7221 */ /* 0x000fe20000010000 */
[----:B------:R-:W-:Y:S01]  /*ac90*/  F2FP.F16.F32.PACK_AB R201, R12, R157 ;  /* 0x0000009d0cc9723e */ /* 0x000fe200000000ff */
[----:B------:R-:W-:Y:S01]  /*aca0*/  @!P1 VIADD R139, R139, 0x36860 ;  /* 0x000368608b8b9836 */ /* 0x000fe20000000000 */
[----:B------:R-:W-:Y:S01]  /*acb0*/  MUFU.EX2 R21, R21 ;  /* 0x0000001500157308 */ /* 0x000fe20000000800 */
[----:B------:R-:W-:Y:S01]  /*acc0*/  F2FP.F16.F32.PACK_AB R196, R143, R196 ;  /* 0x000000c48fc4723e */ /* 0x000fe200000000ff */
[----:B------:R-:W-:Y:S01]  /*acd0*/  IMAD.MOV.U32 R12, RZ, RZ, R9 ;  /* 0x000000ffff0c7224 */ /* 0x000fe200078e0009 */
[----:B------:R-:W-:Y:S02]  /*ace0*/  F2FP.F16.F32.PACK_AB R198, R145, R198 ;  /* 0x000000c691c6723e */ /* 0x000fe400000000ff */
[----:B------:R-:W-:Y:S02]  /*acf0*/  @!P1 PRMT R139, RZ, 0x654, R139 ;  /* 0x00000654ff8b9816 */ /* 0x000fe4000000008b */
[----:B------:R-:W-:Y:S01]  /*ad00*/  F2FP.F16.F32.PACK_AB R192, R175, R192 ;  /* 0x000000c0afc0723e */ /* 0x000fe200000000ff */
[----:B------:R-:W2:Y:S01]  /*ad10*/  MUFU.EX2 R124, R124 ;  /* 0x0000007c007c7308 */ /* 0x000ea20000000800 */
[----:B-1----:R-:W-:-:S07]  /*ad20*/  F2FP.F16.F32.PACK_AB R197, R122, R15 ;  /* 0x0000000f7ac5723e */ /* 0x002fce00000000ff */
[----:B------:R-:W-:Y:S08]  /*ad30*/  MUFU.EX2 R128, R128 ;  /* 0x0000008000807308 */ /* 0x000ff00000000800 */
[----:B------:R-:W1:Y:S01]  /*ad40*/  MUFU.EX2 R131, R131 ;  /* 0x0000008300837308 */ /* 0x000e620000000800 */
[----:B--2---:R-:W-:-:S07]  /*ad50*/  F2FP.F16.F32.PACK_AB R199, R124, R21 ;  /* 0x000000157cc7723e */ /* 0x004fce00000000ff */
[----:B------:R-:W-:Y:S08]  /*ad60*/  MUFU.EX2 R130, R130 ;  /* 0x0000008200827308 */ /* 0x000ff00000000800 */
[----:B------:R-:W2:Y:S01]  /*ad70*/  MUFU.EX2 R135, R135 ;  /* 0x0000008700877308 */ /* 0x000ea20000000800 */
[----:B-1----:R-:W-:-:S07]  /*ad80*/  F2FP.F16.F32.PACK_AB R193, R131, R128 ;  /* 0x0000008083c1723e */ /* 0x002fce00000000ff */
[----:B------:R-:W-:Y:S08]  /*ad90*/  MUFU.EX2 R132, R132 ;  /* 0x0000008400847308 */ /* 0x000ff00000000800 */
[----:B------:R2:W1:Y:S08]  /*ada0*/  MUFU.EX2 R11, R195 ;  /* 0x000000c3000b7308 */ /* 0x0004700000000800 */
[----:B------:R-:W-:Y:S01]  /*adb0*/  MUFU.EX2 R191, R191 ;  /* 0x000000bf00bf7308 */ /* 0x000fe20000000800 */
[----:B--2---:R-:W-:-:S07]  /*adc0*/  F2FP.F16.F32.PACK_AB R195, R135, R130 ;  /* 0x0000008287c3723e */ /* 0x004fce00000000ff */
        /* <DEDUP_REMOVED lines=12> */
[----:B------:R-:W-:Y:S08]  /*ae90*/  MUFU.EX2 R183, R221 ;  /* 0x000000dd00b77308 */ /* 0x000ff00000000800 */
[----:B------:R-:W-:Y:S01]  /*aea0*/  MUFU.EX2 R148, R223 ;  /* 0x000000df00947308 */ /* 0x000fe20000000800 */
[----:B------:R-:W-:-:S02]  /*aeb0*/  WARPGROUP.DEPBAR.LE gsb0, 0x0 ;  /* 0x00008000000079c5 */ /* 0x000fc40000010000 */
[----:B------:R2:W-:Y:S05]  /*aec0*/  @!P1 SYNCS.ARRIVE.TRANS64.RED.A1T0 RZ, [R3+URZ], RZ ;  /* 0x000000ff03ff99a7 */ /* 0x0005ea000810043f */
[----:B------:R-:W-:Y:S01]  /*aed0*/  MUFU.EX2 R177, R225 ;  /* 0x000000e100b17308 */ /* 0x000fe20000000800 */
[----:B-1----:R-:W-:Y:S01]  /*aee0*/  F2FP.F16.F32.PACK_AB R176, R147, R14 ;  /* 0x0000000e93b0723e */ /* 0x002fe200000000ff */
[----:B--2---:R-:W-:Y:S01]  /*aef0*/  FADD.FTZ R3, R15, R138 ;  /* 0x0000008a0f037221 */ /* 0x004fe20000010000 */
[----:B------:R-:W-:-:S05]  /*af00*/  FADD.FTZ R138, R194, R7 ;  /* 0x00000007c28a7221 */ /* 0x000fca0000010000 */
[----:B------:R-:W-:Y:S01]  /*af10*/  MUFU.EX2 R20, R20 ;  /* 0x0000001400147308 */ /* 0x000fe20000000800 */
[----:B------:R1:W-:Y:S01]  /*af20*/  @!P1 SYNCS.ARRIVE.TRANS64.RED.A1T0 RZ, [R139+URZ], RZ ;  /* 0x000000ff8bff99a7 */ /* 0x0003e2000810043f */
[----:B------:R-:W-:Y:S01]  /*af30*/  FADD.FTZ R140, R122, R3 ;  /* 0x000000037a8c7221 */ /* 0x000fe20000010000 */
[----:B------:R-:W-:Y:S01]  /*af40*/  FADD.FTZ R7, R163, R138 ;  /* 0x0000008aa3077221 */ /* 0x000fe20000010000 */
[----:B------:R-:W-:Y:S01]  /*af50*/  FFMA.FTZ R138, R203, R6, -R126 ;  /* 0x00000006cb8a7223 */ /* 0x000fe2000001087e */
[----:B------:R-:W-:Y:S01]  /*af60*/  F2FP.F16.F32.PACK_AB R194, R163, R194 ;  /* 0x000000c2a3c2723e */ /* 0x000fe200000000ff */
[----:B------:R-:W-:Y:S01]  /*af70*/  FADD.FTZ R3, R21, R140 ;  /* 0x0000008c15037221 */ /* 0x000fe20000010000 */
[----:B------:R-:W-:Y:S01]  /*af80*/  FADD.FTZ R140, R188, R7 ;  /* 0x00000007bc8c7221 */ /* 0x000fe20000010000 */
[----:B------:R-:W2:Y:S01]  /*af90*/  MUFU.EX2 R151, R151 ;  /* 0x0000009700977308 */ /* 0x000ea20000000800 */
[C---:B------:R-:W-:Y:S01]  /*afa0*/  F2FP.F16.F32.PACK_AB R188, R137.reuse, R188 ;  /* 0x000000bc89bc723e */ /* 0x040fe200000000ff */
[----:B------:R-:W-:Y:S01]  /*afb0*/  FADD.FTZ R3, R124, R3 ;  /* 0x000000037c037221 */ /* 0x000fe20000010000 */
[----:B------:R-:W-:Y:S01]  /*afc0*/  FADD.FTZ R7, R137, R140 ;  /* 0x0000008c89077221 */ /* 0x000fe20000010000 */
[-CC-:B------:R-:W-:Y:S01]  /*afd0*/  FFMA.FTZ R140, R219, R6.reuse, -R126.reuse ;  /* 0x00000006db8c7223 */ /* 0x180fe2000001087e */
[----:B------:R-:W-:Y:S01]  /*afe0*/  FFMA.FTZ R126, R229, R6, -R126 ;  /* 0x00000006e57e7223 */ /* 0x000fe2000001087e */
[----:B------:R-:W-:Y:S01]  /*aff0*/  FADD.FTZ R142, R128, R3 ;  /* 0x00000003808e7221 */ /* 0x000fe20000010000 */
[----:B------:R-:W-:Y:S01]  /*b000*/  FADD.FTZ R144, R190, R7 ;  /* 0x00000007be907221 */ /* 0x000fe20000010000 */
[----:B------:R-:W3:Y:S01]  /*b010*/  MUFU.EX2 R138, R138 ;  /* 0x0000008a008a7308 */ /* 0x000ee20000000800 */
[----:B------:R-:W-:Y:S01]  /*b020*/  F2FP.F16.F32.PACK_AB R190, R129, R190 ;  /* 0x000000be81be723e */ /* 0x000fe200000000ff */
[----:B------:R-:W-:Y:S01]  /*b030*/  FADD.FTZ R3, R131, R142 ;  /* 0x0000008e83037221 */ /* 0x000fe20000010000 */
[----:B------:R-:W-:Y:S01]  /*b040*/  FADD.FTZ R7, R129, R144 ;  /* 0x0000009081077221 */ /* 0x000fe20000010000 */
[----:B------:R-:W-:-:S02]  /*b050*/  F2FP.F16.F32.PACK_AB R203, R127, R120 ;  /* 0x000000787fcb723e */ /* 0x000fc400000000ff */
[----:B------:R-:W-:Y:S01]  /*b060*/  FADD.FTZ R142, R130, R3 ;  /* 0x00000003828e7221 */ /* 0x000fe20000010000 */
[----:B------:R-:W-:Y:S01]  /*b070*/  FADD.FTZ R144, R184, R7 ;  /* 0x00000007b8907221 */ /* 0x000fe20000010000 */
[----:B------:R-:W4:Y:S01]  /*b080*/  MUFU.EX2 R140, R140 ;  /* 0x0000008c008c7308 */ /* 0x000f220000000800 */
[----:B------:R-:W-:Y:S01]  /*b090*/  F2FP.F16.F32.PACK_AB R184, R133, R184 ;  /* 0x000000b885b8723e */ /* 0x000fe200000000ff */
[----:B------:R-:W-:Y:S01]  /*b0a0*/  FADD.FTZ R3, R135, R142 ;  /* 0x0000008e87037221 */ /* 0x000fe20000010000 */
[----:B------:R-:W-:Y:S01]  /*b0b0*/  FADD.FTZ R7, R133, R144 ;  /* 0x0000009085077221 */ /* 0x000fe20000010000 */
[----:B--2---:R-:W-:Y:S02]  /*b0c0*/  F2FP.F16.F32.PACK_AB R178, R151, R20 ;  /* 0x0000001497b2723e */ /* 0x004fe400000000ff */
[----:B------:R-:W-:Y:S01]  /*b0d0*/  FADD.FTZ R142, R132, R3 ;  /* 0x00000003848e7221 */ /* 0x000fe20000010000 */
[----:B------:R-:W-:Y:S01]  /*b0e0*/  FADD.FTZ R144, R186, R7 ;  /* 0x00000007ba907221 */ /* 0x000fe20000010000 */
[----:B------:R-:W-:Y:S01]  /*b0f0*/  MUFU.EX2 R126, R126 ;  /* 0x0000007e007e7308 */ /* 0x000fe20000000800 */
[----:B------:R-:W-:Y:S01]  /*b100*/  F2FP.F16.F32.PACK_AB R186, R121, R186 ;  /* 0x000000ba79ba723e */ /* 0x000fe200000000ff */
[----:B------:R-:W-:Y:S01]  /*b110*/  FADD.FTZ R142, R11, R142 ;  /* 0x0000008e0b8e7221 */ /* 0x000fe20000010000 */
[----:B------:R-:W-:Y:S01]  /*b120*/  FADD.FTZ R7, R121, R144 ;  /* 0x0000009079077221 */ /* 0x000fe20000010000 */
[----:B------:R-:W-:-:S02]  /*b130*/  MOV R11, R8 ;  /* 0x00000008000b7202 */ /* 0x000fc40000000f00 */
        /* <DEDUP_REMOVED lines=8> */
[----:B------:R-:W-:-:S02]  /*b1c0*/  F2FP.F16.F32.PACK_AB R182, R125, R182 ;  /* 0x000000b67db6723e */ /* 0x000fc400000000ff */
[C---:B------:R-:W-:Y:S01]  /*b1d0*/  FADD.FTZ R142, R136.reuse, R3 ;  /* 0x00000003888e7221 */ /* 0x040fe20000010000 */
[----:B------:R-:W-:Y:S01]  /*b1e0*/  FADD.FTZ R7, R125, R144 ;  /* 0x000000907d077221 */ /* 0x000fe20000010000 */
[----:B------:R-:W-:Y:S02]  /*b1f0*/  F2FP.F16.F32.PACK_AB R185, R136, R185 ;  /* 0x000000b988b9723e */ /* 0x000fe400000000ff */
[----:B------:R-:W-:Y:S01]  /*b200*/  FADD.FTZ R3, R187, R142 ;  /* 0x0000008ebb037221 */ /* 0x000fe20000010000 */
[----:B------:R-:W-:Y:S01]  /*b210*/  FADD.FTZ R144, R14, R7 ;  /* 0x000000070e907221 */ /* 0x000fe20000010000 */
[C---:B---3--:R-:W-:Y:S01]  /*b220*/  F2FP.F16.F32.PACK_AB R187, R138.reuse, R187 ;  /* 0x000000bb8abb723e */ /* 0x048fe200000000ff */
[----:B------:R-:W2:Y:S01]  /*b230*/  MUFU.EX2 R14, R227 ;  /* 0x000000e3000e7308 */ /* 0x000ea20000000800 */
[----:B------:R-:W-:Y:S01]  /*b240*/  FADD.FTZ R142, R138, R3 ;  /* 0x000000038a8e7221 */ /* 0x000fe20000010000 */
[----:B------:R-:W-:-:S03]  /*b250*/  FADD.FTZ R7, R147, R144 ;  /* 0x0000009093077221 */ /* 0x000fc60000010000 */
[----:B------:R-:W-:Y:S01]  /*b260*/  FADD.FTZ R3, R181, R142 ;  /* 0x0000008eb5037221 */ /* 0x000fe20000010000 */
[----:B------:R-:W-:Y:S01]  /*b270*/  FADD.FTZ R142, R20, R7 ;  /* 0x00000007148e7221 */ /* 0x000fe20000010000 */
[C---:B----4-:R-:W-:Y:S02]  /*b280*/  F2FP.F16.F32.PACK_AB R181, R140.reuse, R181 ;  /* 0x000000b58cb5723e */ /* 0x050fe400000000ff */
[----:B------:R-:W-:Y:S01]  /*b290*/  FADD.FTZ R3, R140, R3 ;  /* 0x000000038c037221 */ /* 0x000fe20000010000 */
[----:B------:R-:W-:-:S03]  /*b2a0*/  FADD.FTZ R7, R151, R142 ;  /* 0x0000008e97077221 */ /* 0x000fc60000010000 */
[----:B------:R-:W-:-:S04]  /*b2b0*/  FADD.FTZ R3, R146, R3 ;  /* 0x0000000392037221 */ /* 0x000fc80000010000 */
[C---:B------:R-:W-:Y:S01]  /*b2c0*/  FADD.FTZ R3, R183.reuse, R3 ;  /* 0x00000003b7037221 */ /* 0x040fe20000010000 */
[----:B------:R-:W-:Y:S02]  /*b2d0*/  F2FP.F16.F32.PACK_AB R183, R183, R146 ;  /* 0x00000092b7b7723e */ /* 0x000fe400000000ff */
[----:B--2---:R-:W-:Y:S01]  /*b2e0*/  F2FP.F16.F32.PACK_AB R179, R126, R14 ;  /* 0x0000000e7eb3723e */ /* 0x004fe200000000ff */
[----:B------:R-:W-:-:S04]  /*b2f0*/  FADD.FTZ R3, R148, R3 ;  /* 0x0000000394037221 */ /* 0x000fc80000010000 */
[C---:B------:R-:W-:Y:S01]  /*b300*/  FADD.FTZ R3, R177.reuse, R3 ;  /* 0x00000003b1037221 */ /* 0x040fe20000010000 */
[----:B------:R-:W-:-:S03]  /*b310*/  F2FP.F16.F32.PACK_AB R177, R177, R148 ;  /* 0x00000094b1b1723e */ /* 0x000fc600000000ff */
[----:B------:R-:W-:-:S04]  /*b320*/  FADD.FTZ R3, R14, R3 ;  /* 0x000000030e037221 */ /* 0x000fc80000010000 */
[----:B------:R-:W-:Y:S01]  /*b330*/  FADD.FTZ R3, R126, R3 ;  /* 0x000000037e037221 */ /* 0x000fe20000010000 */
[----:B-1----:R-:W-:Y:S06]  /*b340*/  @P2 BRA `(.L_x_4732) ;  /* 0xffffffb000fc2947 */ /* 0x002fec000383ffff */
[----:B------:R-:W-:-:S05]  /*b350*/  UMOV UR47, UR6 ;  /* 0x00000006002f7c82 */ /* 0x000fca0008000000 */
.L_x_4723:
[----:B------:R-:W-:-:S13]  /*b360*/  ISETP.LE.AND P2, PT, RZ, UR47, PT ;  /* 0x0000002fff007c0c */ /* 0x000fda000bf43270 */
[----:B------:R-:W-:Y:S05]  /*b370*/  @!P2 BRA `(.L_x_4733) ;  /* 0x000000440000a947 */ /* 0x000fea0003800000 */
[----:B------:R-:W-:Y:S01]  /*b380*/  R2UR UR60, R16 ;  /* 0x00000000103c72ca */ /* 0x000fe200000e0000 */
[----:B------:R-:W-:Y:S01]  /*b390*/  IMAD.MOV.U32 R11, RZ, RZ, R8 ;  /* 0x000000ffff0b7224 */ /* 0x000fe200078e0008 */
[----:B------:R-:W-:Y:S01]  /*b3a0*/  MOV R10, R9 ;  /* 0x00000009000a7202 */ /* 0x000fe20000000f00 */
[----:B------:R-:W-:Y:S01]  /*b3b0*/  UMOV UR45, UR46 ;  /* 0x0000002e002d7c82 */ /* 0x000fe20008000000 */
[----:B------:R-:W-:-:S11]  /*b3c0*/  ULDC UR41, c[0x0][0x9d8] ;  /* 0x0002760000297ab9 */ /* 0x000fd60000000800 */
.L_x_4742:
        /* <DEDUP_REMOVED lines=8> */
.L_x_4734:
[----:B------:R-:W-:Y:S01]  /*b450*/  R2UR UR7, R16 ;  /* 0x00000000100772ca */ /* 0x000fe200000e0000 */
[----:B------:R-:W-:-:S12]  /*b460*/  ULEA UR6, UR46, UR61, 0x3 ;  /* 0x0000003d2e067291 */ /* 0x000fd8000f8e183f */
[----:B------:R-:W-:-:S05]  /*b470*/  IMAD.U32 R6, RZ, RZ, UR7 ;  /* 0x00000007ff067e24 */ /* 0x000fca000f8e00ff */
[----:B------:R-:W-:-:S04]  /*b480*/  SHF.L.U32 R6, R6, 0x1f, RZ ;  /* 0x0000001f06067819 */ /* 0x000fc800000006ff */
[----:B------:R1:W2:Y:S01]  /*b490*/  SYNCS.PHASECHK.TRANS64.TRYWAIT P2, [UR6+0x36830], R6 ;  /* 0x03683006ff0075a7 */ /* 0x0002a20008040146 */
[----:B------:R-:W-:Y:S05]  /*b4a0*/  @!P0 BRA `(.L_x_4735) ;  /* 0x0000000000048947 */ /* 0x000fea0003800000 */
[----:B------:R-:W-:Y:S01]  /*b4b0*/  BPT.TRAP 0x1 ;  /* 0x000000040000795c */ /* 0x000fe20000300000 */
.L_x_4735:
[----:B--2---:R-:W-:Y:S05]  /*b4c0*/  @P2 BRA `(.L_x_4736) ;  /* 0x0000000000082947 */ /* 0x004fea0003800000 */
[----:B------:R-:W2:Y:S02]  /*b4d0*/  SYNCS.PHASECHK.TRANS64.TRYWAIT P2, [UR6+0x36830], R6 ;  /* 0x03683006ff0075a7 */ /* 0x000ea40008040146 */
[----:B--2---:R-:W-:Y:S05]  /*b4e0*/  @!P2 BRA `(.L_x_4737) ;  /* 0x0000009c00b4a947 */ /* 0x004fea0003800000 */
.L_x_4736:
        /* <DEDUP_REMOVED lines=617> */
.L_x_4738:
[----:B------:R-:W-:Y:S01]  /*db80*/  ULEA UR7, UR45, UR61, 0x3 ;  /* 0x0000003d2d077291 */ /* 0x000fe2000f8e183f */
[----:B------:R-:W-:-:S04]  /*db90*/  MOV R0, UR60 ;  /* 0x0000003c00007c02 */ /* 0x000fc80008000f00 */
[----:B------:R-:W-:-:S04]  /*dba0*/  SHF.L.U32 R0, R0, 0x1f, RZ ;  /* 0x0000001f00007819 */ /* 0x000fc800000006ff */
[----:B------:R3:W4:Y:S01]  /*dbb0*/  SYNCS.PHASECHK.TRANS64.TRYWAIT P2, [UR7+0x36850], R0 ;  /* 0x03685000ff0075a7 */ /* 0x0007220008040147 */
[----:B------:R-:W-:Y:S05]  /*dbc0*/  @!P0 BRA `(.L_x_4739) ;  /* 0x0000000000048947 */ /* 0x000fea0003800000 */
[----:B------:R-:W-:Y:S01]  /*dbd0*/  BPT.TRAP 0x1 ;  /* 0x000000040000795c */ /* 0x000fe20000300000 */
.L_x_4739:
[----:B----4-:R-:W-:Y:S05]  /*dbe0*/  @P2 BRA `(.L_x_4740) ;  /* 0x0000000000082947 */ /* 0x010fea0003800000 */
[----:B------:R-:W4:Y:S02]  /*dbf0*/  SYNCS.PHASECHK.TRANS64.TRYWAIT P2, [UR7+0x36850], R0 ;  /* 0x03685000ff0075a7 */ /* 0x000f240008040147 */
[----:B----4-:R-:W-:Y:S05]  /*dc00*/  @!P2 BRA `(.L_x_4741) ;  /* 0x000000780004a947 */ /* 0x010fea0003800000 */
.L_x_4740:
        /* <DEDUP_REMOVED lines=17> */
[----:B------:R-:W4:Y:S01]  /*dd20*/  MUFU.TANH R21, R21 ;  /* 0x0000001500157308 */ /* 0x000f220000002400 */
        /* <DEDUP_REMOVED lines=9> */
[----:B------:R-:W5:Y:S01]  /*ddc0*/  MUFU.TANH R171, R171 ;  /* 0x000000ab00ab7308 */ /* 0x000f620000002400 */
[----:B------:R-:W-:Y:S01]  /*ddd0*/  UMOV UR11, 0x40000040 ;  /* 0x40000040000b7882 */ /* 0x000fe20000000000 */
[----:B--23--:R-:W-:Y:S01]  /*dde0*/  FMNMX.FTZ R0, R13, R10, !PT ;  /* 0x0000000a0d007209 */ /* 0x00cfe20007810000 */
[----:B------:R-:W-:Y:S01]  /*ddf0*/  FMUL.FTZ R169, R174, UR41 ;  /* 0x00000029aea97c20 */ /* 0x000fe20008410000 */
[----:B------:R-:W-:Y:S01]  /*de00*/  FMUL.FTZ R14, R141, UR41 ;  /* 0x000000298d0e7c20 */ /* 0x000fe20008410000 */
[----:B------:R-:W-:Y:S01]  /*de10*/  FMUL.FTZ R175, R175, UR41 ;  /* 0x00000029afaf7c20 */ /* 0x000fe20008410000 */
[----:B------:R-:W-:Y:S01]  /*de20*/  FMUL.FTZ R20, R128, UR41 ;  /* 0x0000002980147c20 */ /* 0x000fe20008410000 */
[----:B----4-:R-:W-:Y:S01]  /*de30*/  FMNMX.FTZ R0, R21, R0, !PT ;  /* 0x0000000015007209 */ /* 0x010fe20007810000 */
        /* <DEDUP_REMOVED lines=9> */
[----:B-----5:R-:W-:Y:S01]  /*ded0*/  FMNMX.FTZ R0, R171, R0, !PT ;  /* 0x00000000ab007209 */ /* 0x020fe20007810000 */
        /* <DEDUP_REMOVED lines=24> */
[----:B-1----:R-:W1:Y:S01]  /*e060*/  LDC R6, c[0x0][0x988] ;  /* 0x00026200ff067b82 */ /* 0x002e620000000800 */
[----:B------:R-:W-:Y:S01]  /*e070*/  FMUL.FTZ R127, R127, UR41 ;  /* 0x000000297f7f7c20 */ /* 0x000fe20008410000 */
[----:B------:R-:W-:Y:S01]  /*e080*/  IMAD.U32 R132, RZ, RZ, UR46 ;  /* 0x0000002eff847e24 */ /* 0x000fe2000f8e00ff */
[----:B------:R-:W-:Y:S01]  /*e090*/  MOV R136, UR7 ;  /* 0x0000000700887c02 */ /* 0x000fe20008000f00 */
[----:B------:R-:W-:Y:S01]  /*e0a0*/  UMOV UR45, UR46 ;  /* 0x0000002e002d7c82 */ /* 0x000fe20008000000 */
[----:B------:R-:W-:Y:S01]  /*e0b0*/  ISETP.LT.AND P2, PT, RZ, UR47, PT ;  /* 0x0000002fff007c0c */ /* 0x000fe2000bf41270 */
[----:B------:R-:W-:Y:S01]  /*e0c0*/  MUFU.TANH R225, R225 ;  /* 0x000000e100e17308 */ /* 0x000fe20000002400 */
[----:B------:R-:W-:-:S02]  /*e0d0*/  @!P1 LEA R132, R132, UR61, 0x3 ;  /* 0x0000003d84849c11 */ /* 0x000fc4000f8e18ff */
[----:B------:R-:W-:-:S03]  /*e0e0*/  R2UR UR60, R16 ;  /* 0x00000000103c72ca */ /* 0x000fc600000e0000 */
[----:B------:R-:W-:Y:S02]  /*e0f0*/  @!P1 VIADD R134, R132, 0x36840 ;  /* 0x0003684084869836 */ /* 0x000fe40000000000 */
[----:B------:R-:W-:Y:S03]  /*e100*/  MUFU.TANH R227, R227 ;  /* 0x000000e300e37308 */ /* 0x000fe60000002400 */
[----:B------:R-:W-:-:S05]  /*e110*/  @!P1 PRMT R134, RZ, 0x654, R134 ;  /* 0x00000654ff869816 */ /* 0x000fca0000000086 */
[----:B------:R-:W-:Y:S08]  /*e120*/  MUFU.TANH R229, R229 ;  /* 0x000000e500e57308 */ /* 0x000ff00000002400 */
[----:B------:R-:W2:Y:S08]  /*e130*/  MUFU.TANH R12, R12 ;  /* 0x0000000c000c7308 */ /* 0x000eb00000002400 */
[----:B------:R-:W-:Y:S08]  /*e140*/  MUFU.TANH R237, R237 ;  /* 0x000000ed00ed7308 */ /* 0x000ff00000002400 */
[----:B------:R-:W3:Y:S01]  /*e150*/  MUFU.TANH R15, R15 ;  /* 0x0000000f000f7308 */ /* 0x000ee20000002400 */
[----:B--2---:R-:W-:-:S07]  /*e160*/  FMNMX.FTZ R122, R12, R11, !PT ;  /* 0x0000000b0c7a7209 */ /* 0x004fce0007810000 */
[----:B------:R-:W-:Y:S08]  /*e170*/  MUFU.TANH R8, R8 ;  /* 0x0000000800087308 */ /* 0x000ff00000002400 */
[----:B------:R-:W2:Y:S01]  /*e180*/  MUFU.TANH R169, R169 ;  /* 0x000000a900a97308 */ /* 0x000ea20000002400 */
[----:B---3--:R-:W-:-:S07]  /*e190*/  FMNMX.FTZ R122, R15, R122, !PT ;  /* 0x0000007a0f7a7209 */ /* 0x008fce0007810000 */
        /* <DEDUP_REMOVED lines=110> */
[----:B------:R-:W-:-:S03]  /*e880*/  FMNMX.FTZ R122, R143, R122, !PT ;  /* 0x0000007a8f7a7209 */ /* 0x000fc60007810000 */
[----:B------:R-:W2:Y:S01]  /*e890*/  SHFL.BFLY PT, R0, R9, 0x2, 0x1f ;  /* 0x0c401f0009007f89 */ /* 0x000ea200000e0000 */
[----:B------:R-:W-:-:S04]  /*e8a0*/  FMNMX.FTZ R122, R123, R122, !PT ;  /* 0x0000007a7b7a7209 */ /* 0x000fc80007810000 */
[----:B------:R-:W-:-:S04]  /*e8b0*/  FMNMX.FTZ R122, R151, R122, !PT ;  /* 0x0000007a977a7209 */ /* 0x000fc80007810000 */
[----:B------:R-:W-:Y:S02]  /*e8c0*/  FMNMX.FTZ R122, R127, R122, !PT ;  /* 0x0000007a7f7a7209 */ /* 0x000fe40007810000 */
[----:B--2---:R-:W-:-:S05]  /*e8d0*/  FMNMX.FTZ R0, R9, R0, !PT ;  /* 0x0000000009007209 */ /* 0x004fca0007810000 */
[----:B------:R-:W2:Y:S02]  /*e8e0*/  SHFL.BFLY PT, R9, R0, 0x1, 0x1f ;  /* 0x0c201f0000097f89 */ /* 0x000ea400000e0000 */
[----:B--2---:R-:W-:Y:S01]  /*e8f0*/  FMNMX.FTZ R9, R0, R9, !PT ;  /* 0x0000000900097209 */ /* 0x004fe20007810000 */
[----:B------:R-:W-:Y:S02]  /*e900*/  WARPGROUP.DEPBAR.LE gsb0, 0x0 ;  /* 0x00008000000079c5 */ /* 0x000fe40000010000 */
[----:B------:R-:W-:Y:S02]  /*e910*/  WARPGROUP.ARRIVE ;  /* 0x00000000000079c5 */ /* 0x000fe40000000000 */
[C---:B------:R-:W-:Y:S01]  /*e920*/  FADD.FTZ R189, -R9.reuse, R10 ;  /* 0x0000000a09bd7221 */ /* 0x040fe20000010100 */
[----:B-1----:R-:W-:-:S03]  /*e930*/  FMUL.FTZ R10, R9, R6 ;  /* 0x00000006090a7220 */ /* 0x002fc60000410000 */
[-C--:B------:R-:W-:Y:S01]  /*e940*/  FMUL.FTZ R189, R189, R6.reuse ;  /* 0x00000006bdbd7220 */ /* 0x080fe20000410000 */
[----:B------:R-:W-:Y:S01]  /*e950*/  HGMMA.64x192x16.F32 R24, R184, gdesc[UR8].tnspB, R24, gsb0 ;  /* 0x42e00008b8187df0 */ /* 0x000fe20008000818 */
[----:B------:R-:W-:Y:S01]  /*e960*/  UIADD3 UR10, UR6, 0x280, URZ ;  /* 0x00000280060a7890 */ /* 0x000fe2000fffe03f */
[-CC-:B------:R-:W-:Y:S01]  /*e970*/  FFMA.FTZ R202, R171, R6.reuse, -R10.reuse ;  /* 0x00000006abca7223 */ /* 0x180fe2000001080a */
[----:B------:R-:W-:Y:S01]  /*e980*/  UMOV UR11, 0x40000040 ;  /* 0x40000040000b7882 */ /* 0x000fe20000000000 */
[----:B------:R-:W-:Y:S01]  /*e990*/  UIADD3 UR6, UR6, 0x300, URZ ;  /* 0x0000030006067890 */ /* 0x000fe2000fffe03f */
[-CC-:B------:R-:W-:Y:S01]  /*e9a0*/  FFMA.FTZ R171, R193, R6.reuse, -R10.reuse ;  /* 0x00000006c1ab7223 */ /* 0x180fe2000001080a */
[----:B------:R1:W-:Y:S01]  /*e9b0*/  MUFU.EX2 R0, R189 ;  /* 0x000000bd00007308 */ /* 0x0003e20000000800 */
[----:B------:R-:W2:Y:S01]  /*e9c0*/  SHFL.BFLY PT, R193, R122, 0x2, 0x1f ;  /* 0x0c401f007ac17f89 */ /* 0x000ea200000e0000 */
[-CC-:B------:R-:W-:Y:S01]  /*e9d0*/  FFMA.FTZ R200, R21, R6.reuse, -R10.reuse ;  /* 0x0000000615c87223 */ /* 0x180fe2000001080a */
[-CC-:B------:R-:W-:Y:S01]  /*e9e0*/  FFMA.FTZ R223, R173, R6.reuse, -R10.reuse ;  /* 0x00000006addf7223 */ /* 0x180fe2000001080a */
[-CC-:B------:R-:W-:Y:S01]  /*e9f0*/  FFMA.FTZ R13, R13, R6.reuse, -R10.reuse ;  /* 0x000000060d0d7223 */ /* 0x180fe2000001080a */
[-CC-:B------:R-:W-:Y:S01]  /*ea00*/  FFMA.FTZ R196, R199, R6.reuse, -R10.reuse ;  /* 0x00000006c7c47223 */ /* 0x180fe2000001080a */
[-CC-:B------:R-:W-:Y:S01]  /*ea10*/  FFMA.FTZ R197, R197, R6.reuse, -R10.reuse ;  /* 0x00000006c5c57223 */ /* 0x180fe2000001080a */
[-CC-:B------:R-:W-:Y:S01]  /*ea20*/  FFMA.FTZ R198, R203, R6.reuse, -R10.reuse ;  /* 0x00000006cbc67223 */ /* 0x180fe2000001080a */
[-CC-:B------:R-:W-:Y:S01]  /*ea30*/  FFMA.FTZ R21, R201, R6.reuse, -R10.reuse ;  /* 0x00000006c9157223 */ /* 0x180fe2000001080a */
[-CC-:B-1----:R-:W-:Y:S01]  /*ea40*/  FFMA.FTZ R189, R215, R6.reuse, -R10.reuse ;  /* 0x00000006d7bd7223 */ /* 0x182fe2000001080a */
        /* <DEDUP_REMOVED lines=8> */
[----:B------:R-:W1:Y:S01]  /*ead0*/  MUFU.EX2 R13, R13 ;  /* 0x0000000d000d7308 */ /* 0x000e620000000800 */
[----:B--2---:R-:W-:-:S07]  /*eae0*/  FMNMX.FTZ R193, R122, R193, !PT ;  /* 0x000000c17ac17209 */ /* 0x004fce0007810000 */
[----:B------:R-:W2:Y:S08]  /*eaf0*/  MUFU.EX2 R200, R200 ;  /* 0x000000c800c87308 */ /* 0x000eb00000000800 */
[----:B------:R-:W3:Y:S01]  /*eb00*/  MUFU.EX2 R202, R202 ;  /* 0x000000ca00ca7308 */ /* 0x000ee20000000800 */
[----:B-1----:R-:W-:-:S07]  /*eb10*/  FFMA.FTZ R7, R0, R7, R13 ;  /* 0x0000000700077223 */ /* 0x002fce000001000d */
[----:B------:R-:W1:Y:S01]  /*eb20*/  MUFU.EX2 R223, R223 ;  /* 0x000000df00df7308 */ /* 0x000e620000000800 */
[C---:B--2---:R-:W-:Y:S01]  /*eb30*/  FADD.FTZ R7, R200.reuse, R7 ;  /* 0x00000007c8077221 */ /* 0x044fe20000010000 */
[----:B------:R-:W-:-:S06]  /*eb40*/  F2FP.F16.F32.PACK_AB R200, R200, R13 ;  /* 0x0000000dc8c8723e */ /* 0x000fcc00000000ff */
[----:B------:R-:W2:Y:S01]  /*eb50*/  MUFU.EX2 R196, R196 ;  /* 0x000000c400c47308 */ /* 0x000ea20000000800 */
[----:B---3--:R-:W-:-:S07]  /*eb60*/  FADD.FTZ R138, R202, R7 ;  /* 0x00000007ca8a7221 */ /* 0x008fce0000010000 */
        /* <DEDUP_REMOVED lines=17> */
[----:B------:R-:W1:Y:S01]  /*ec80*/  SHFL.BFLY PT, R8, R193, 0x1, 0x1f ;  /* 0x0c201f00c1087f89 */ /* 0x000e6200000e0000 */
[-CC-:B------:R-:W-:Y:S01]  /*ec90*/  FFMA.FTZ R184, R229, R6.reuse, -R10.reuse ;  /* 0x00000006e5b87223 */ /* 0x180fe2000001080a */
[-CC-:B------:R-:W-:Y:S01]  /*eca0*/  FFMA.FTZ R185, R237, R6.reuse, -R10.reuse ;  /* 0x00000006edb97223 */ /* 0x180fe2000001080a */
[----:B------:R-:W-:Y:S01]  /*ecb0*/  HGMMA.64x192x16.F32 R24, R180, gdesc[UR8].tnspB, R24, gsb0 ;  /* 0x42e00008b4187df0 */ /* 0x000fe20008000818 */
[----:B------:R-:W-:Y:S01]  /*ecc0*/  UMOV UR10, UR6 ;  /* 0x00000006000a7c82 */ /* 0x000fe20008000000 */
[----:B------:R-:W-:Y:S01]  /*ecd0*/  UMOV UR11, 0x40000040 ;  /* 0x40000040000b7882 */ /* 0x000fe20000000000 */
[----:B------:R-:W-:Y:S01]  /*ece0*/  FFMA.FTZ R14, R233, R6, -R10 ;  /* 0x00000006e90e7223 */ /* 0x000fe2000001080a */
[----:B------:R-:W-:Y:S01]  /*ecf0*/  MUFU.EX2 R184, R184 ;  /* 0x000000b800b87308 */ /* 0x000fe20000000800 */
[----:B------:R-:W-:-:S07]  /*ed00*/  UIADD3 UR6, UR47, -0x1, URZ ;  /* 0xffffffff2f067890 */ /* 0x000fce000fffe03f */
[----:B------:R-:W-:Y:S01]  /*ed10*/  MUFU.EX2 R185, R185 ;  /* 0x000000b900b97308 */ /* 0x000fe20000000800 */
[----:B------:R-:W-:-:S07]  /*ed20*/  UMOV UR47, UR6 ;  /* 0x00000006002f7c82 */ /* 0x000fce0008000000 */
[----:B------:R-:W-:Y:S01]  /*ed30*/  MUFU.EX2 R186, R186 ;  /* 0x000000ba00ba7308 */ /* 0x000fe20000000800 */
[----:B-1----:R-:W-:-:S05]  /*ed40*/  FMNMX.FTZ R8, R193, R8, !PT ;  /* 0x00000008c1087209 */ /* 0x002fca0007810000 */
[----:B------:R-:W-:Y:S02]  /*ed50*/  FADD.FTZ R193, -R8, R11 ;  /* 0x0000000b08c17221 */ /* 0x000fe40000010100 */
[----:B------:R-:W-:Y:S02]  /*ed60*/  MUFU.EX2 R11, R120 ;  /* 0x00000078000b7308 */ /* 0x000fe40000000800 */
[----:B------:R-:W-:-:S06]  /*ed70*/  FMUL.FTZ R193, R193, R6 ;  /* 0x00000006c1c17220 */ /* 0x000fcc0000410000 */
[----:B------:R-:W-:Y:S08]  /*ed80*/  MUFU.EX2 R187, R187 ;  /* 0x000000bb00bb7308 */ /* 0x000ff00000000800 */
[----:B------:R-:W-:Y:S01]  /*ed90*/  MUFU.EX2 R14, R14 ;  /* 0x0000000e000e7308 */ /* 0x000fe20000000800 */
[----:B------:R-:W-:Y:S02]  /*eda0*/  WARPGROUP.DEPBAR.LE gsb0, 0x0 ;  /* 0x00008000000079c5 */ /* 0x000fe40000010000 */
        /* <DEDUP_REMOVED lines=8> */
[----:B------:R1:W-:Y:S03]  /*ee30*/  MUFU.EX2 R2, R193 ;  /* 0x000000c100027308 */ /* 0x0003e60000000800 */
[-CC-:B------:R-:W-:Y:S01]  /*ee40*/  FFMA.FTZ R201, R12, R6.reuse, -R10.reuse ;  /* 0x000000060cc97223 */ /* 0x180fe2000001080a */
[-CC-:B------:R-:W-:Y:S01]  /*ee50*/  FFMA.FTZ R12, R15, R6.reuse, -R10.reuse ;  /* 0x000000060f0c7223 */ /* 0x180fe2000001080a */
[-CC-:B------:R-:W-:Y:S01]  /*ee60*/  FFMA.FTZ R203, R169, R6.reuse, -R10.reuse ;  /* 0x00000006a9cb7223 */ /* 0x180fe2000001080a */
[-CC-:B------:R-:W-:Y:S01]  /*ee70*/  FFMA.FTZ R175, R175, R6.reuse, -R10.reuse ;  /* 0x00000006afaf7223 */ /* 0x180fe2000001080a */
[-CC-:B------:R-:W-:Y:S01]  /*ee80*/  FFMA.FTZ R15, R161, R6.reuse, -R10.reuse ;  /* 0x00000006a10f7223 */ /* 0x180fe2000001080a */
[-CC-:B------:R-:W-:Y:S01]  /*ee90*/  FFMA.FTZ R122, R163, R6.reuse, -R10.reuse ;  /* 0x00000006a37a7223 */ /* 0x180fe2000001080a */
[----:B------:R-:W3:Y:S01]  /*eea0*/  MUFU.EX2 R201, R201 ;  /* 0x000000c900c97308 */ /* 0x000ee20000000800 */
[-CC-:B------:R-:W-:Y:S01]  /*eeb0*/  FFMA.FTZ R130, R145, R6.reuse, -R10.reuse ;  /* 0x0000000691827223 */ /* 0x180fe2000001080a */
[-CC-:B------:R-:W-:Y:S01]  /*eec0*/  FFMA.FTZ R145, R147, R6.reuse, -R10.reuse ;  /* 0x0000000693917223 */ /* 0x180fe2000001080a */
[-CC-:B------:R-:W-:Y:S01]  /*eed0*/  FFMA.FTZ R199, R165, R6.reuse, -R10.reuse ;  /* 0x00000006a5c77223 */ /* 0x180fe2000001080a */
[-CC-:B------:R-:W-:Y:S01]  /*eee0*/  FFMA.FTZ R124, R167, R6.reuse, -R10.reuse ;  /* 0x00000006a77c7223 */ /* 0x180fe2000001080a */
[-CC-:B-1----:R-:W-:Y:S01]  /*eef0*/  FFMA.FTZ R193, R153, R6.reuse, -R10.reuse ;  /* 0x0000000699c17223 */ /* 0x182fe2000001080a */
[-CC-:B------:R-:W-:Y:S01]  /*ef00*/  FFMA.FTZ R7, R133, R6.reuse, -R10.reuse ;  /* 0x0000000685077223 */ /* 0x180fe2000001080a */
[-C--:B------:R-:W-:Y:S01]  /*ef10*/  FFMA.FTZ R125, R125, R6.reuse, -R10 ;  /* 0x000000067d7d7223 */ /* 0x080fe2000001080a */
[----:B------:R-:W1:Y:S01]  /*ef20*/  MUFU.EX2 R12, R12 ;  /* 0x0000000c000c7308 */ /* 0x000e620000000800 */
[----:B------:R-:W-:Y:S01]  /*ef30*/  FADD.FTZ R133, R223, R138 ;  /* 0x0000008adf857221 */ /* 0x000fe20000010000 */
[-CC-:B------:R-:W-:Y:S01]  /*ef40*/  FFMA.FTZ R126, R155, R6.reuse, -R10.reuse ;  /* 0x000000069b7e7223 */ /* 0x180fe2000001080a */
[-CC-:B------:R-:W-:Y:S01]  /*ef50*/  FFMA.FTZ R195, R157, R6.reuse, -R10.reuse ;  /* 0x000000069dc37223 */ /* 0x180fe2000001080a */
[-CC-:B------:R-:W-:Y:S01]  /*ef60*/  FFMA.FTZ R128, R159, R6.reuse, -R10.reuse ;  /* 0x000000069f807223 */ /* 0x180fe2000001080a */
[----:B--2---:R-:W-:Y:S01]  /*ef70*/  FADD.FTZ R140, R196, R133 ;  /* 0x00000085c48c7221 */ /* 0x004fe20000010000 */
[-CC-:B------:R-:W-:Y:S01]  /*ef80*/  FFMA.FTZ R149, R149, R6.reuse, -R10.reuse ;  /* 0x0000000695957223 */ /* 0x180fe2000001080a */
[-CC-:B------:R-:W-:Y:S01]  /*ef90*/  FFMA.FTZ R121, R121, R6.reuse, -R10.reuse ;  /* 0x0000000679797223 */ /* 0x180fe2000001080a */
[----:B------:R-:W2:Y:S01]  /*efa0*/  MUFU.EX2 R203, R203 ;  /* 0x000000cb00cb7308 */ /* 0x000ea20000000800 */
[----:B---3--:R-:W-:Y:S01]  /*efb0*/  FFMA.FTZ R147, R2, R3, R201 ;  /* 0x0000000302937223 */ /* 0x008fe200000100c9 */
[-CC-:B------:R-:W-:Y:S01]  /*efc0*/  FFMA.FTZ R139, R139, R6.reuse, -R10.reuse ;  /* 0x000000068b8b7223 */ /* 0x180fe2000001080a */
[-CC-:B------:R-:W-:Y:S01]  /*efd0*/  FFMA.FTZ R131, R131, R6.reuse, -R10.reuse ;  /* 0x0000000683837223 */ /* 0x180fe2000001080a */
[-CC-:B------:R-:W-:Y:S01]  /*efe0*/  FFMA.FTZ R141, R141, R6.reuse, -R10.reuse ;  /* 0x000000068d8d7223 */ /* 0x180fe2000001080a */
[-CC-:B------:R-:W-:Y:S01]  /*eff0*/  FFMA.FTZ R135, R135, R6.reuse, -R10.reuse ;  /* 0x0000000687877223 */ /* 0x180fe2000001080a */
[-CC-:B------:R-:W-:Y:S01]  /*f000*/  FFMA.FTZ R143, R143, R6.reuse, -R10.reuse ;  /* 0x000000068f8f7223 */ /* 0x180fe2000001080a */
[-CC-:B------:R-:W-:Y:S01]  /*f010*/  FFMA.FTZ R123, R123, R6.reuse, -R10.reuse ;  /* 0x000000067b7b7223 */ /* 0x180fe2000001080a */
[----:B------:R-:W3:Y:S01]  /*f020*/  MUFU.EX2 R120, R175 ;  /* 0x000000af00787308 */ /* 0x000ee20000000800 */
[----:B------:R-:W-:Y:S01]  /*f030*/  FFMA.FTZ R151, R151, R6, -R10 ;  /* 0x0000000697977223 */ /* 0x000fe2000001080a */
[----:B-1----:R-:W-:-:S02]  /*f040*/  F2FP.F16.F32.PACK_AB R201, R12, R201 ;  /* 0x000000c90cc9723e */ /* 0x002fc400000000ff */
[----:B------:R-:W-:-:S04]  /*f050*/  F2FP.F16.F32.PACK_AB R196, R197, R196 ;  /* 0x000000c4c5c4723e */ /* 0x000fc800000000ff */
[----:B------:R-:W-:Y:S08]  /*f060*/  MUFU.EX2 R15, R15 ;  /* 0x0000000f000f7308 */ /* 0x000ff00000000800 */
[----:B------:R-:W1:Y:S08]  /*f070*/  MUFU.EX2 R122, R122 ;  /* 0x0000007a007a7308 */ /* 0x000e700000000800 */
[----:B------:R-:W-:Y:S08]  /*f080*/  MUFU.EX2 R199, R199 ;  /* 0x000000c700c77308 */ /* 0x000ff00000000800 */
[----:B------:R-:W-:Y:S08]  /*f090*/  MUFU.EX2 R124, R124 ;  /* 0x0000007c007c7308 */ /* 0x000ff00000000800 */
[----:B------:R-:W-:Y:S08]  /*f0a0*/  MUFU.EX2 R193, R193 ;  /* 0x000000c100c17308 */ /* 0x000ff00000000800 */
        /* <DEDUP_REMOVED lines=17> */
[----:B------:R5:W-:Y:S01]  /*f1c0*/  @!P1 SYNCS.ARRIVE.TRANS64.RED.A1T0 RZ, [R134+URZ], RZ ;  /* 0x000000ff86ff99a7 */ /* 0x000be2000810043f */
[----:B------:R-:W-:-:S04]  /*f1d0*/  F2FP.F16.F32.PACK_AB R176, R215, R14 ;  /* 0x0000000ed7b0723e */ /* 0x000fc800000000ff */
[----:B------:R-:W-:Y:S01]  /*f1e0*/  MUFU.EX2 R123, R123 ;  /* 0x0000007b007b7308 */ /* 0x000fe20000000800 */
[----:B-----5:R-:W-:Y:S02]  /*f1f0*/  @!P1 VIADD R134, R136, 0x36860 ;  /* 0x0003686088869836 */ /* 0x020fe40000000000 */
[----:B------:R-:W-:-:S05]  /*f200*/  FADD.FTZ R136, R12, R147 ;  /* 0x000000930c887221 */ /* 0x000fca0000010000 */
[----:B------:R-:W5:Y:S01]  /*f210*/  MUFU.EX2 R20, R20 ;  /* 0x0000001400147308 */ /* 0x000f620000000800 */
[----:B------:R-:W-:-:S04]  /*f220*/  @!P1 PRMT R134, RZ, 0x654, R134 ;  /* 0x00000654ff869816 */ /* 0x000fc80000000086 */
[----:B------:R2:W-:Y:S02]  /*f230*/  @!P1 SYNCS.ARRIVE.TRANS64.RED.A1T0 RZ, [R134+URZ], RZ ;  /* 0x000000ff86ff99a7 */ /* 0x0005e4000810043f */
[-C--:B--2---:R-:W-:Y:S01]  /*f240*/  FFMA.FTZ R134, R129, R6.reuse, -R10 ;  /* 0x0000000681867223 */ /* 0x084fe2000001080a */
[----:B------:R-:W-:Y:S01]  /*f250*/  FADD.FTZ R129, R203, R136 ;  /* 0x00000088cb817221 */ /* 0x000fe20000010000 */
[-CC-:B------:R-:W-:Y:S01]  /*f260*/  FFMA.FTZ R136, R137, R6.reuse, -R10.reuse ;  /* 0x0000000689887223 */ /* 0x180fe2000001080a */
[----:B------:R-:W-:Y:S01]  /*f270*/  FFMA.FTZ R10, R127, R6, -R10 ;  /* 0x000000067f0a7223 */ /* 0x000fe2000001080a */
[C---:B---3--:R-:W-:Y:S01]  /*f280*/  F2FP.F16.F32.PACK_AB R203, R120.reuse, R203 ;  /* 0x000000cb78cb723e */ /* 0x048fe200000000ff */
[----:B------:R-:W-:Y:S01]  /*f290*/  FADD.FTZ R138, R120, R129 ;  /* 0x00000081788a7221 */ /* 0x000fe20000010000 */
[----:B------:R-:W-:Y:S01]  /*f2a0*/  FADD.FTZ R129, R197, R140 ;  /* 0x0000008cc5817221 */ /* 0x000fe20000010000 */
[----:B------:R-:W2:Y:S01]  /*f2b0*/  MUFU.EX2 R134, R134 ;  /* 0x0000008600867308 */ /* 0x000ea20000000800 */
[----:B-1----:R-:W-:Y:S01]  /*f2c0*/  F2FP.F16.F32.PACK_AB R197, R122, R15 ;  /* 0x0000000f7ac5723e */ /* 0x002fe200000000ff */
[----:B----4-:R-:W-:Y:S01]  /*f2d0*/  FADD.FTZ R125, R15, R138 ;  /* 0x0000008a0f7d7221 */ /* 0x010fe20000010000 */
[----:B------:R-:W-:Y:S01]  /*f2e0*/  FADD.FTZ R140, R198, R129 ;  /* 0x00000081c68c7221 */ /* 0x000fe20000010000 */
[----:B-----5:R-:W-:-:S02]  /*f2f0*/  F2FP.F16.F32.PACK_AB R178, R11, R20 ;  /* 0x000000140bb2723e */ /* 0x020fc400000000ff */
[----:B------:R-:W-:Y:S01]  /*f300*/  FADD.FTZ R138, R122, R125 ;  /* 0x0000007d7a8a7221 */ /* 0x000fe20000010000 */
[C---:B------:R-:W-:Y:S01]  /*f310*/  FADD.FTZ R129, R21.reuse, R140 ;  /* 0x0000008c15817221 */ /* 0x040fe20000010000 */
[----:B------:R-:W1:Y:S01]  /*f320*/  MUFU.EX2 R136, R136 ;  /* 0x0000008800887308 */ /* 0x000e620000000800 */
[----:B------:R-:W-:Y:S01]  /*f330*/  F2FP.F16.F32.PACK_AB R198, R21, R198 ;  /* 0x000000c615c6723e */ /* 0x000fe200000000ff */
        /* <DEDUP_REMOVED lines=14> */
[----:B------:R-:W-:Y:S01]  /*f420*/  FADD.FTZ R13, R195, R138 ;  /* 0x0000008ac30d7221 */ /* 0x000fe20000010000 */
[----:B------:R-:W-:Y:S01]  /*f430*/  FADD.FTZ R12, R188, R125 ;  /* 0x0000007dbc0c7221 */ /* 0x000fe20000010000 */
[C---:B------:R-:W-:Y:S02]  /*f440*/  F2FP.F16.F32.PACK_AB R195, R128.reuse, R195 ;  /* 0x000000c380c3723e */ /* 0x040fe400000000ff */
[----:B------:R-:W-:Y:S01]  /*f450*/  FADD.FTZ R13, R128, R13 ;  /* 0x0000000d800d7221 */ /* 0x000fe20000010000 */
[----:B------:R-:W-:Y:S01]  /*f460*/  F2FP.F16.F32.PACK_AB R188, R173, R188 ;  /* 0x000000bcadbc723e */ /* 0x000fe200000000ff */
[----:B------:R5:W-:Y:S01]  /*f470*/  MUFU.EX2 R179, R10 ;  /* 0x0000000a00b37308 */ /* 0x000be20000000800 */
[----:B------:R-:W-:Y:S01]  /*f480*/  F2FP.F16.F32.PACK_AB R189, R145, R130 ;  /* 0x0000008291bd723e */ /* 0x000fe200000000ff */
[----:B------:R-:W-:Y:S01]  /*f490*/  FADD.FTZ R120, R130, R13 ;  /* 0x0000000d82787221 */ /* 0x000fe20000010000 */
[----:B------:R-:W-:-:S03]  /*f4a0*/  FADD.FTZ R13, R173, R12 ;  /* 0x0000000cad0d7221 */ /* 0x000fc60000010000 */
[----:B------:R-:W-:Y:S01]  /*f4b0*/  FADD.FTZ R15, R145, R120 ;  /* 0x00000078910f7221 */ /* 0x000fe20000010000 */
[----:B------:R-:W-:Y:S01]  /*f4c0*/  FADD.FTZ R12, R190, R13 ;  /* 0x0000000dbe0c7221 */ /* 0x000fe20000010000 */
[C---:B------:R-:W-:Y:S02]  /*f4d0*/  F2FP.F16.F32.PACK_AB R190, R191.reuse, R190 ;  /* 0x000000bebfbe723e */ /* 0x040fe400000000ff */
        /* <DEDUP_REMOVED lines=8> */
[C---:B--2---:R-:W-:Y:S02]  /*f560*/  F2FP.F16.F32.PACK_AB R185, R134.reuse, R3 ;  /* 0x0000000386b9723e */ /* 0x044fe400000000ff */
[----:B------:R-:W-:Y:S01]  /*f570*/  FADD.FTZ R12, R134, R13 ;  /* 0x0000000d860c7221 */ /* 0x000fe20000010000 */
[----:B------:R-:W-:Y:S01]  /*f580*/  FADD.FTZ R120, R186, R15 ;  /* 0x0000000fba787221 */ /* 0x000fe20000010000 */
[----:B------:R-:W-:Y:S02]  /*f590*/  F2FP.F16.F32.PACK_AB R186, R187, R186 ;  /* 0x000000babbba723e */ /* 0x000fe400000000ff */
[----:B------:R-:W-:Y:S01]  /*f5a0*/  FADD.FTZ R13, R7, R12 ;  /* 0x0000000c070d7221 */ /* 0x000fe20000010000 */
[----:B------:R-:W-:Y:S01]  /*f5b0*/  FADD.FTZ R15, R187, R120 ;  /* 0x00000078bb0f7221 */ /* 0x000fe20000010000 */
[C---:B-1----:R-:W-:Y:S01]  /*f5c0*/  F2FP.F16.F32.PACK_AB R187, R136.reuse, R7 ;  /* 0x0000000788bb723e */ /* 0x042fe200000000ff */
        /* <DEDUP_REMOVED lines=9> */
[C---:B------:R-:W-:Y:S02]  /*f660*/  F2FP.F16.F32.PACK_AB R182, R183.reuse, R182 ;  /* 0x000000b6b7b6723e */ /* 0x040fe400000000ff */
[----:B---3--:R-:W-:Y:S01]  /*f670*/  FADD.FTZ R13, R122, R13 ;  /* 0x0000000d7a0d7221 */ /* 0x008fe20000010000 */
[----:B------:R-:W-:Y:S01]  /*f680*/  FADD.FTZ R3, R183, R12 ;  /* 0x0000000cb7037221 */ /* 0x000fe20000010000 */
[----:B------:R-:W-:-:S02]  /*f690*/  F2FP.F16.F32.PACK_AB R183, R135, R122 ;  /* 0x0000007a87b7723e */ /* 0x000fc400000000ff */
[----:B------:R-:W-:Y:S01]  /*f6a0*/  FADD.FTZ R13, R135, R13 ;  /* 0x0000000d870d7221 */ /* 0x000fe20000010000 */
[----:B------:R-:W-:Y:S01]  /*f6b0*/  FADD.FTZ R12, R14, R3 ;  /* 0x000000030e0c7221 */ /* 0x000fe20000010000 */
[----:B----4-:R-:W-:Y:S02]  /*f6c0*/  F2FP.F16.F32.PACK_AB R177, R123, R124 ;  /* 0x0000007c7bb1723e */ /* 0x010fe400000000ff */
[----:B------:R-:W-:Y:S01]  /*f6d0*/  FADD.FTZ R13, R124, R13 ;  /* 0x0000000d7c0d7221 */ /* 0x000fe20000010000 */
[----:B------:R-:W-:-:S03]  /*f6e0*/  FADD.FTZ R3, R215, R12 ;  /* 0x0000000cd7037221 */ /* 0x000fc60000010000 */
[----:B------:R-:W-:Y:S01]  /*f6f0*/  FADD.FTZ R13, R123, R13 ;  /* 0x0000000d7b0d7221 */ /* 0x000fe20000010000 */
[----:B-----5:R-:W-:-:S03]  /*f700*/  FADD.FTZ R10, R20, R3 ;  /* 0x00000003140a7221 */ /* 0x020fc60000010000 */
[----:B-1----:R-:W-:Y:S01]  /*f710*/  FADD.FTZ R13, R120, R13 ;  /* 0x0000000d780d7221 */ /* 0x002fe20000010000 */
[----:B------:R-:W-:Y:S01]  /*f720*/  FADD.FTZ R7, R11, R10 ;  /* 0x0000000a0b077221 */ /* 0x000fe20000010000 */
[----:B------:R-:W-:Y:S01]  /*f730*/  IMAD.MOV.U32 R11, RZ, RZ, R8 ;  /* 0x000000ffff0b7224 */ /* 0x000fe200078e0008 */
[----:B------:R-:W-:Y:S01]  /*f740*/  MOV R10, R9 ;  /* 0x00000009000a7202 */ /* 0x000fe20000000f00 */
[C---:B------:R-:W-:Y:S01]  /*f750*/  FADD.FTZ R3, R179.reuse, R13 ;  /* 0x0000000db3037221 */ /* 0x040fe20000010000 */
[----:B------:R-:W-:Y:S01]  /*f760*/  F2FP.F16.F32.PACK_AB R179, R179, R120 ;  /* 0x00000078b3b3723e */ /* 0x000fe200000000ff */
[----:B------:R-:W-:Y:S06]  /*f770*/  @P2 BRA `(.L_x_4742) ;  /* 0xffffffbc00142947 */ /* 0x000fec000383ffff */
.L_x_4733:
        /* <DEDUP_REMOVED lines=99> */
.L_x_4743:
[----:B------:R-:W-:Y:S01]  /*fdb0*/  R2UR UR4, R16 ;  /* 0x00000000100472ca */ /* 0x000fe200000e0000 */
[----:B------:R-:W-:-:S12]  /*fdc0*/  ULEA UR5, UR46, UR61, 0x3 ;  /* 0x0000003d2e057291 */ /* 0x000fd8000f8e183f */
[----:B------:R-:W-:-:S05]  /*fdd0*/  IMAD.U32 R0, RZ, RZ, UR4 ;  /* 0x00000004ff007e24 */ /* 0x000fca000f8e00ff */
[----:B------:R-:W-:-:S04]  /*fde0*/  SHF.L.U32 R0, R0, 0x1f, RZ ;  /* 0x0000001f00007819 */ /* 0x000fc800000006ff */
[----:B------:R1:W2:Y:S01]  /*fdf0*/  SYNCS.PHASECHK.TRANS64.TRYWAIT P2, [UR5+0x36850], R0 ;  /* 0x03685000ff0075a7 */ /* 0x0002a20008040145 */
[----:B------:R-:W-:Y:S05]  /*fe00*/  @!P0 BRA `(.L_x_4744) ;  /* 0x0000000000048947 */ /* 0x000fea0003800000 */
[----:B------:R-:W-:Y:S01]  /*fe10*/  BPT.TRAP 0x1 ;  /* 0x000000040000795c */ /* 0x000fe20000300000 */
.L_x_4744:
[----:B--2---:R-:W-:Y:S05]  /*fe20*/  @P2 BRA `(.L_x_4745) ;  /* 0x0000000000082947 */ /* 0x004fea0003800000 */
[----:B------:R-:W2:Y:S02]  /*fe30*/  SYNCS.PHASECHK.TRANS64.TRYWAIT P0, [UR5+0x36850], R0 ;  /* 0x03685000ff0075a7 */ /* 0x000ea40008000145 */
[----:B--2---:R-:W-:Y:S05]  /*fe40*/  @!P0 BRA `(.L_x_4746) ;  /* 0x00000054008c8947 */ /* 0x004fea0003800000 */
.L_x_4745:
[----:B------:R-:W-:Y:S01]  /*fe50*/  UIADD3 UR61, UR61, 0x400, URZ ;  /* 0x000004003d3d7890 */ /* 0x000fe2000fffe03f */
[----:B------:R-:W-:Y:S01]  /*fe60*/  WARPGROUP.ARRIVE ;  /* 0x00000000000079c5 */ /* 0x000fe20000000000 */
[----:B------:R-:W-:Y:S01]  /*fe70*/  UMOV UR7, 0x40000040 ;  /* 0x4000004000077882 */ /* 0x000fe20000000000 */
[----:B-12---:R-:W1:Y:S01]  /*fe80*/  SHFL.BFLY PT, R0, R7, 0x2, 0x1f ;  /* 0x0c401f0007007f89 */ /* 0x006e6200000e0000 */
[----:B------:R-:W-:Y:S01]  /*fe90*/  USHF.R.U32.HI UR61, URZ, 0x4, UR61 ;  /* 0x000000043f3d7899 */ /* 0x000fe2000801163d */
[----:B------:R-:W-:Y:S01]  /*fea0*/  IMAD.MOV.U32 R4, RZ, RZ, RZ ;  /* 0x000000ffff047224 */ /* 0x000fe200078e00ff */
[----:B------:R-:W-:Y:S01]  /*feb0*/  R2UR UR8, R16 ;  /* 0x00000000100872ca */ /* 0x000fe200000e0000 */
[----:B------:R-:W2:Y:S01]  /*fec0*/  SHFL.BFLY PT, R2, R3, 0x2, 0x1f ;  /* 0x0c401f0003027f89 */ /* 0x000ea200000e0000 */
[----:B------:R-:W-:Y:S01]  /*fed0*/  ULOP3.LUT UR61, UR61, 0x3fff, URZ, 0xc0, !UPT ;  /* 0x00003fff3d3d7892 */ /* 0x000fe2000f8ec03f */
[----:B------:R-:W-:-:S03]  /*fee0*/  IADD3 R209, R209, 0x1, RZ ;  /* 0x00000001d1d17810 */ /* 0x000fc60007ffe0ff */
[----:B------:R-:W-:-:S04]  /*fef0*/  ULOP3.LUT UR4, UR61, 0x3800000, URZ, 0xfc, !UPT ;  /* 0x038000003d047892 */ /* 0x000fc8000f8efc3f */
[----:B------:R-:W-:Y:S02]  /*ff00*/  UIMAD UR4, UR46, 0xa80, UR4 ;  /* 0x00000a802e0478a4 */ /* 0x000fe4000f8e0204 */
[----:B------:R-:W-:-:S04]  /*ff10*/  UIADD3 UR46, UR46, 0x1, URZ ;  /* 0x000000012e2e7890 */ /* 0x000fc8000fffe03f */
[----:B------:R-:W-:Y:S01]  /*ff20*/  UISETP.NE.AND UP0, UPT, UR46, 0x2, UPT ;  /* 0x000000022e00788c */ /* 0x000fe2000bf05270 */
[----:B------:R-:W-:Y:S02]  /*ff30*/  UMOV UR6, UR4 ;  /* 0x0000000400067c82 */ /* 0x000fe40008000000 */
[----:B------:R-:W-:Y:S01]  /*ff40*/  HGMMA.64x192x16.F32 R24, R200, gdesc[UR4].tnspB, R24, gsb0 ;  /* 0x42e00004c8187df0 */ /* 0x000fe20008000818 */
[----:B------:R-:W-:Y:S01]  /*ff50*/  UIADD3 UR6, UR4, 0x80, URZ ;  /* 0x0000008004067890 */ /* 0x000fe2000fffe03f */
[----:B-1----:R-:W-:Y:S01]  /*ff60*/  FADD.FTZ R0, R0, R7 ;  /* 0x0000000700007221 */ /* 0x002fe20000010000 */
[----:B------:R-:W-:Y:S01]  /*ff70*/  UMOV UR7, 0x40000040 ;  /* 0x4000004000077882 */ /* 0x000fe20000000000 */
[----:B------:R-:W-:Y:S01]  /*ff80*/  USEL UR46, UR46, URZ, UP0 ;  /* 0x0000003f2e2e7287 */ /* 0x000fe20008000000 */
[----:B--2---:R-:W-:Y:S01]  /*ff90*/  FADD.FTZ R2, R2, R3 ;  /* 0x0000000302027221 */ /* 0x004fe20000010000 */
[----:B------:R-:W-:Y:S01]  /*ffa0*/  MOV R3, UR5 ;  /* 0x0000000500037c02 */ /* 0x000fe20008000f00 */
[----:B------:R-:W1:Y:S04]  /*ffb0*/  SHFL.BFLY PT, R5, R0, 0x1, 0x1f ;  /* 0x0c201f0000057f89 */ /* 0x000e6800000e0000 */
[----:B------:R-:W2:Y:S01]  /*ffc0*/  SHFL.BFLY PT, R11, R2, 0x1, 0x1f ;  /* 0x0c201f00020b7f89 */ /* 0x000ea200000e0000 */
[----:B------:R-:W-:-:S02]  /*ffd0*/  @!P1 VIADD R3, R3, 0x36860 ;  /* 0x0003686003039836 */ /* 0x000fc40000000000 */
[----:B-1----:R-:W-:Y:S01]  /*ffe0*/  FADD.FTZ R12, R0, R5 ;  /* 0x00000005000c7221 */ /* 0x002fe20000010000 */
[----:B------:R-:W-:Y:S02]  /*fff0*/  IMAD.MOV.U32 R0, RZ, RZ, -0x800000 ;  /* 0xff800000ff007424 */ /* 0x000fe400078e00ff */
[----:B--2---:R-:W-:Y:S02]  /*10000*/  FADD.FTZ R13, R2, R11 ;  /* 0x0000000b020d7221 */ /* 0x004fe40000010000 */
[----:B------:R-:W-:Y:S01]  /*10010*/  FSETP.NE.FTZ.AND P0, PT, R12, RZ, PT ;  /* 0x000000ff0c00720b */ /* 0x000fe20003f15000 */
[----:B------:R-:W-:Y:S01]  /*10020*/  IMAD.MOV.U32 R2, RZ, RZ, -0x800000 ;  /* 0xff800000ff027424 */ /* 0x000fe200078e00ff */
[----:B------:R-:W-:Y:S02]  /*10030*/  MOV R11, RZ ;  /* 0x000000ff000b7202 */ /* 0x000fe40000000f00 */
        /* <DEDUP_REMOVED lines=40> */
[----:B------:R-:W-:-:S06]  /*102c0*/  ULOP3.LUT UR8, UR8, UR4, URZ, 0x3c, !UPT ;  /* 0x0000000408087292 */ /* 0x000fcc000f8e3c3f */
[----:B------:R-:W-:Y:S01]  /*102d0*/  IMAD.U32 R16, RZ, RZ, UR8 ;  /* 0x00000008ff107e24 */ /* 0x000fe2000f8e00ff */
[----:B------:R-:W-:Y:S02]  /*102e0*/  WARPGROUP.DEPBAR.LE gsb0, 0x0 ;  /* 0x00008000000079c5 */ /* 0x000fe40000010000 */
[----:B------:R-:W-:-:S06]  /*102f0*/  WARPGROUP.ARRIVE ;  /* 0x00000000000079c5 */ /* 0x000fcc0000000000 */
        /* <DEDUP_REMOVED lines=99> */
.L_x_4716:
        /* <DEDUP_REMOVED lines=10> */
[C---:B------:R-:W-:Y:S01]  /*109d0*/  IADD3 R21, P5, R18.reuse, 0x4020, RZ ;  /* 0x0000402012157810 */ /* 0x040fe20007fbe0ff */
[----:B------:R-:W-:Y:S01]  /*109e0*/  ULDC UR10, c[0x0][0xa88] ;  /* 0x0002a200000a7ab9 */ /* 0x000fe20000000800 */
[----:B------:R-:W-:Y:S01]  /*109f0*/  LOP3.LUT R12, R13, 0x380, RZ, 0xc0, !PT ;  /* 0x000003800d0c7812 */ /* 0x000fe200078ec0ff */
[----:B------:R-:W-:Y:S01]  /*10a00*/  VIADD R4, R129, 0x8 ;  /* 0x0000000881047836 */ /* 0x000fe20000000000 */
[----:B------:R-:W-:Y:S01]  /*10a10*/  IADD3 R9, P3, R18, 0x20, RZ ;  /* 0x0000002012097810 */ /* 0x000fe20007f7e0ff */
[----:B------:R-:W-:Y:S01]  /*10a20*/  USHF.R.S32.HI UR5, URZ, 0x1f, UR43 ;  /* 0x0000001f3f057899 */ /* 0x000fe2000801142b */
[----:B------:R-:W-:Y:S01]  /*10a30*/  SHF.R.U64 R12, R12, 0x3, RZ ;  /* 0x000000030c0c7819 */ /* 0x000fe200000012ff */
[----:B------:R-:W-:Y:S01]  /*10a40*/  ULDC.64 UR8, c[0x0][0xb70] ;  /* 0x0002dc0000087ab9 */ /* 0x000fe20000000a00 */
[C---:B------:R-:W-:Y:S01]  /*10a50*/  IADD3 R11, P2, R18.reuse, 0x40, RZ ;  /* 0x00000040120b7810 */ /* 0x040fe20007f5e0ff */
[----:B------:R-:W-:Y:S01]  /*10a60*/  UIMAD UR5, UR5, UR8, URZ ;  /* 0x00000008050572a4 */ /* 0x000fe2000f8e023f */
[----:B------:R-:W-:Y:S01]  /*10a70*/  IADD3 R15, P6, R18, 0x4000, RZ ;  /* 0x00004000120f7810 */ /* 0x000fe20007fde0ff */
[----:B------:R-:W-:Y:S01]  /*10a80*/  UIMAD.WIDE.U32 UR6, UR43, UR8, URZ ;  /* 0x000000082b0672a5 */ /* 0x000fe2000f8e003f */
[----:B------:R-:W-:Y:S01]  /*10a90*/  LOP3.LUT R12, R12, R13, RZ, 0x3c, !PT ;  /* 0x0000000d0c0c7212 */ /* 0x000fe200078e3cff */
[----:B------:R-:W-:Y:S01]  /*10aa0*/  IMAD.X R13, RZ, RZ, R19, P4 ;  /* 0x000000ffff0d7224 */ /* 0x000fe200020e0613 */
[----:B------:R-:W-:Y:S01]  /*10ab0*/  LOP3.LUT R20, R21, 0x380, RZ, 0xc0, !PT ;  /* 0x0000038015147812 */ /* 0x000fe200078ec0ff */
[----:B------:R-:W-:Y:S01]  /*10ac0*/  UIMAD UR5, UR43, UR9, UR5 ;  /* 0x000000092b0572a4 */ /* 0x000fe2000f8e0205 */
[C---:B------:R-:W-:Y:S01]  /*10ad0*/  LOP3.LUT R5, R18.reuse, 0x380, RZ, 0xc0, !PT ;  /* 0x0000038012057812 */ /* 0x040fe200078ec0ff */
[----:B------:R-:W-:Y:S01]  /*10ae0*/  ULDC.64 UR12, c[0x0][0x208] ;  /* 0x00008200000c7ab9 */ /* 0x000fe20000000a00 */
[----:B------:R-:W-:Y:S01]  /*10af0*/  IADD3 R35, P4, R18, 0x8000, RZ ;  /* 0x0000800012237810 */ /* 0x000fe20007f9e0ff */
[----:B------:R-:W-:Y:S01]  /*10b00*/  UIADD3 UR5, UR7, UR5, URZ ;  /* 0x0000000507057290 */ /* 0x000fe2000fffe03f */
[----:B------:R-:W-:-:S02]  /*10b10*/  LOP3.LUT R8, R9, 0x380, RZ, 0xc0, !PT ;  /* 0x0000038009087812 */ /* 0x000fc400078ec0ff */
[----:B------:R-:W-:Y:S02]  /*10b20*/  LOP3.LUT R10, R11, 0x380, RZ, 0xc0, !PT ;  /* 0x000003800b0a7812 */ /* 0x000fe400078ec0ff */
[----:B------:R-:W-:Y:S02]  /*10b30*/  LOP3.LUT R14, R15, 0x380, RZ, 0xc0, !PT ;  /* 0x000003800f0e7812 */ /* 0x000fe400078ec0ff */
[----:B------:R-:W-:Y:S02]  /*10b40*/  LOP3.LUT P0, RZ, R211, 0x3, RZ, 0xc0, !PT ;  /* 0x00000003d3ff7812 */ /* 0x000fe4000780c0ff */
[----:B------:R-:W-:Y:S02]  /*10b50*/  SHF.R.U64 R20, R20, 0x3, RZ ;  /* 0x0000000314147819 */ /* 0x000fe400000012ff */
[----:B------:R-:W-:Y:S02]  /*10b60*/  SHF.R.U64 R5, R5, 0x3, RZ ;  /* 0x0000000305057819 */ /* 0x000fe400000012ff */
[----:B------:R-:W-:-:S02]  /*10b70*/  LOP3.LUT R28, R35, 0x380, RZ, 0xc0, !PT ;  /* 0x00000380231c7812 */ /* 0x000fc400078ec0ff */
[----:B------:R-:W-:Y:S02]  /*10b80*/  SHF.R.U64 R8, R8, 0x3, RZ ;  /* 0x0000000308087819 */ /* 0x000fe400000012ff */
[----:B------:R-:W-:Y:S02]  /*10b90*/  SHF.R.U64 R10, R10, 0x3, RZ ;  /* 0x000000030a0a7819 */ /* 0x000fe400000012ff */
[----:B------:R-:W-:Y:S02]  /*10ba0*/  SHF.R.U64 R14, R14, 0x3, RZ ;  /* 0x000000030e0e7819 */ /* 0x000fe400000012ff */
[----:B------:R-:W-:Y:S02]  /*10bb0*/  ISETP.GE.OR P1, PT, R4, UR10, P0 ;  /* 0x0000000a04007c0c */ /* 0x000fe40008726670 */
[----:B------:R-:W-:Y:S01]  /*10bc0*/  LOP3.LUT R20, R20, R21, RZ, 0x3c, !PT ;  /* 0x0000001514147212 */ /* 0x000fe200078e3cff */
[----:B------:R-:W-:Y:S01]  /*10bd0*/  IMAD.X R21, RZ, RZ, R19, P5 ;  /* 0x000000ffff157224 */ /* 0x000fe200028e0613 */
[----:B------:R-:W-:-:S02]  /*10be0*/  LOP3.LUT R4, R5, R18, RZ, 0x3c, !PT ;  /* 0x0000001205047212 */ /* 0x000fc400078e3cff */
[----:B------:R-:W-:Y:S02]  /*10bf0*/  SHF.R.U64 R28, R28, 0x3, RZ ;  /* 0x000000031c1c7819 */ /* 0x000fe400000012ff */
[----:B------:R-:W-:Y:S02]  /*10c00*/  LOP3.LUT R8, R8, R9, RZ, 0x3c, !PT ;  /* 0x0000000908087212 */ /* 0x000fe400078e3cff */
[----:B------:R-:W-:Y:S01]  /*10c10*/  LOP3.LUT R10, R10, R11, RZ, 0x3c, !PT ;  /* 0x0000000b0a0a7212 */ /* 0x000fe200078e3cff */
[----:B------:R-:W-:Y:S01]  /*10c20*/  IMAD.X R11, RZ, RZ, R19, P2 ;  /* 0x000000ffff0b7224 */ /* 0x000fe200010e0613 */
[----:B------:R-:W-:Y:S02]  /*10c30*/  MOV R5, R19 ;  /* 0x0000001300057202 */ /* 0x000fe40000000f00 */
[----:B------:R-:W-:Y:S02]  /*10c40*/  LOP3.LUT R14, R14, R15, RZ, 0x3c, !PT ;  /* 0x0000000f0e0e7212 */ /* 0x000fe400078e3cff */
[----:B------:R-:W-:-:S02]  /*10c50*/  IADD3.X R9, RZ, R19, RZ, P3, !PT ;  /* 0x00000013ff097210 */ /* 0x000fc40001ffe4ff */
[C---:B------:R-:W-:Y:S02]  /*10c60*/  IADD3 R25, P3, R18.reuse, 0x4040, RZ ;  /* 0x0000404012197810 */ /* 0x040fe40007f7e0ff */
[C---:B------:R-:W-:Y:S02]  /*10c70*/  IADD3 R15, P2, R18.reuse, 0x4060, RZ ;  /* 0x00004060120f7810 */ /* 0x040fe40007f5e0ff */
[----:B------:R-:W-:Y:S02]  /*10c80*/  IADD3 R82, P5, R18, 0x8040, RZ ;  /* 0x0000804012527810 */ /* 0x000fe40007fbe0ff */
[----:B------:R-:W-:Y:S02]  /*10c90*/  LOP3.LUT R28, R28, R35, RZ, 0x3c, !PT ;  /* 0x000000231c1c7212 */ /* 0x000fe400078e3cff */
[----:B------:R-:W-:Y:S02]  /*10ca0*/  MOV R35, R4 ;  /* 0x0000000400237202 */ /* 0x000fe40000000f00 */
[----:B------:R-:W-:-:S02]  /*10cb0*/  MOV R125, R20 ;  /* 0x00000014007d7202 */ /* 0x000fc40000000f00 */
[----:B------:R-:W-:Y:S01]  /*10cc0*/  F2FP.F16.F32.PACK_AB R4, R122, R7 ;  /* 0x000000077a04723e */ /* 0x000fe200000000ff */
[----:B------:R-:W1:Y:S01]  /*10cd0*/  LDC.64 R20, c[0x0][0xb78] ;  /* 0x0002de00ff147b82 */ /* 0x000e620000000a00 */
[----:B------:R-:W-:Y:S02]  /*10ce0*/  LOP3.LUT R24, R25, 0x380, RZ, 0xc0, !PT ;  /* 0x0000038019187812 */ /* 0x000fe400078ec0ff */
[----:B------:R-:W-:Y:S02]  /*10cf0*/  LOP3.LUT R26, R15, 0x380, RZ, 0xc0, !PT ;  /* 0x000003800f1a7812 */ /* 0x000fe400078ec0ff */
[----:B------:R-:W-:Y:S02]  /*10d00*/  LOP3.LUT R7, R82, 0x380, RZ, 0xc0, !PT ;  /* 0x0000038052077812 */ /* 0x000fe400078ec0ff */
[----:B------:R-:W-:Y:S02]  /*10d10*/  F2FP.F16.F32.PACK_AB R6, R29, R6 ;  /* 0x000000061d06723e */ /* 0x000fe400000000ff */
[----:B------:R-:W-:-:S02]  /*10d20*/  SHF.R.U64 R24, R24, 0x3, RZ ;  /* 0x0000000318187819 */ /* 0x000fc400000012ff */
[----:B------:R-:W-:Y:S02]  /*10d30*/  SHF.R.U64 R26, R26, 0x3, RZ ;  /* 0x000000031a1a7819 */ /* 0x000fe400000012ff */
[----:B------:R-:W-:Y:S02]  /*10d40*/  SHF.R.U64 R29, R7, 0x3, RZ ;  /* 0x00000003071d7819 */ /* 0x000fe400000012ff */
[----:B------:R-:W-:Y:S01]  /*10d50*/  F2FP.F16.F32.PACK_AB R7, R27, R30 ;  /* 0x0000001e1b07723e */ /* 0x000fe200000000ff */
[--C-:B------:R-:W-:Y:S01]  /*10d60*/  IMAD.X R27, RZ, RZ, R19.reuse, P2 ;  /* 0x000000ffff1b7224 */ /* 0x100fe200010e0613 */
[----:B------:R-:W-:Y:S02]  /*10d70*/  LOP3.LUT R24, R24, R25, RZ, 0x3c, !PT ;  /* 0x0000001918187212 */ /* 0x000fe400078e3cff */
[----:B------:R-:W-:Y:S01]  /*10d80*/  LOP3.LUT R26, R26, R15, RZ, 0x3c, !PT ;  /* 0x0000000f1a1a7212 */ /* 0x000fe200078e3cff */
[--C-:B------:R-:W-:Y:S01]  /*10d90*/  IMAD.X R15, RZ, RZ, R19.reuse, P6 ;  /* 0x000000ffff0f7224 */ /* 0x100fe200030e0613 */
[----:B------:R-:W-:Y:S01]  /*10da0*/  LOP3.LUT R30, R29, R82, RZ, 0x3c, !PT ;  /* 0x000000521d1e7212 */ /* 0x000fe200078e3cff */
[----:B------:R-:W-:Y:S01]  /*10db0*/  IMAD.X R29, RZ, RZ, R19, P4 ;  /* 0x000000ffff1d7224 */ /* 0x000fe200020e0613 */
[----:B------:R-:W-:-:S02]  /*10dc0*/  IADD3.X R25, RZ, R19, RZ, P3, !PT ;  /* 0x00000013ff197210 */ /* 0x000fc40001ffe4ff */
[C---:B------:R-:W-:Y:S02]  /*10dd0*/  IADD3 R83, P6, R18.reuse, 0x8020, RZ ;  /* 0x0000802012537810 */ /* 0x040fe40007fde0ff */
[----:B------:R-:W-:Y:S02]  /*10de0*/  IADD3 R123, P3, R18, 0x8060, RZ ;  /* 0x00008060127b7810 */ /* 0x000fe40007f7e0ff */
[----:B------:R-:W-:Y:S01]  /*10df0*/  F2FP.F16.F32.PACK_AB R5, R32, R121 ;  /* 0x000000792005723e */ /* 0x000fe200000000ff */
[----:B------:R-:W-:Y:S01]  /*10e00*/  BAR.SYNC.DEFER_BLOCKING 0x1, 0x100 ;  /* 0x0044000000007b1d */ /* 0x000fe20000010000 */
[----:B------:R-:W-:Y:S02]  /*10e10*/  LOP3.LUT R34, R83, 0x380, RZ, 0xc0, !PT ;  /* 0x0000038053227812 */ /* 0x000fe400078ec0ff */
[----:B------:R-:W-:Y:S02]  /*10e20*/  LOP3.LUT R32, R123, 0x380, RZ, 0xc0, !PT ;  /* 0x000003807b207812 */ /* 0x000fe400078ec0ff */
[----:B------:R-:W-:Y:S01]  /*10e30*/  MOV R121, R28 ;  /* 0x0000001c00797202 */ /* 0x000fe20000000f00 */
[----:B------:R-:W-:Y:S01]  /*10e40*/  IMAD.U32 R29, RZ, RZ, UR7 ;  /* 0x00000007ff1d7e24 */ /* 0x000fe2000f8e00ff */
[----:B------:R-:W-:Y:S01]  /*10e50*/  SHF.R.U64 R34, R34, 0x3, RZ ;  /* 0x0000000322227819 */ /* 0x000fe200000012ff */
[----:B------:R-:W-:Y:S01]  /*10e60*/  IMAD.U32 R29, RZ, RZ, UR5 ;  /* 0x00000005ff1d7e24 */ /* 0x000fe2000f8e00ff */
[----:B------:R-:W-:Y:S01]  /*10e70*/  USHF.R.S32.HI UR5, URZ, 0x1f, UR44 ;  /* 0x0000001f3f057899 */ /* 0x000fe2000801142c */
[----:B------:R-:W-:-:S02]  /*10e80*/  SHF.R.U64 R32, R32, 0x3, RZ ;  /* 0x0000000320207819 */ /* 0x000fc400000012ff */
[----:B------:R-:W-:Y:S02]  /*10e90*/  MOV R128, R8 ;  /* 0x0000000800807202 */ /* 0x000fe40000000f00 */
[----:B------:R-:W-:Y:S02]  /*10ea0*/  LOP3.LUT R34, R34, R83, RZ, 0x3c, !PT ;  /* 0x0000005322227212 */ /* 0x000fe400078e3cff */
[----:B------:R-:W-:Y:S02]  /*10eb0*/  LOP3.LUT R32, R32, R123, RZ, 0x3c, !PT ;  /* 0x0000007b20207212 */ /* 0x000fe400078e3cff */
[----:B------:R-:W-:Y:S02]  /*10ec0*/  MOV R127, R10 ;  /* 0x0000000a007f7202 */ /* 0x000fe40000000f00 */
[----:B------:R-:W-:Y:S02]  /*10ed0*/  MOV R82, R12 ;  /* 0x0000000c00527202 */ /* 0x000fe40000000f00 */
[----:B------:R-:W-:Y:S01]  /*10ee0*/  MOV R83, R14 ;  /* 0x0000000e00537202 */ /* 0x000fe20000000f00 */
[----:B------:R2:W-:Y:S01]  /*10ef0*/  STSM.16.M88.4 [R35], R4 ;  /* 0x0000000423007844 */ /* 0x0005e20000000200 */
[----:B------:R-:W-:Y:S01]  /*10f00*/  MOV R28, UR6 ;  /* 0x00000006001c7c02 */ /* 0x000fe20008000f00 */
[----:B------:R-:W-:Y:S01]  /*10f10*/  ULDC.64 UR6, c[0x0][0xb40] ;  /* 0x0002d00000067ab9 */ /* 0x000fe20000000a00 */
[----:B------:R-:W-:-:S02]  /*10f20*/  F2FP.F16.F32.PACK_AB R8, R41, R40 ;  /* 0x000000282908723e */ /* 0x000fc400000000ff */
[----:B------:R-:W-:Y:S02]  /*10f30*/  F2FP.F16.F32.PACK_AB R9, R43, R42 ;  /* 0x0000002a2b09723e */ /* 0x000fe400000000ff */
[----:B------:R-:W-:Y:S02]  /*10f40*/  F2FP.F16.F32.PACK_AB R10, R45, R44 ;  /* 0x0000002c2d0a723e */ /* 0x000fe400000000ff */
[----:B------:R-:W-:Y:S02]  /*10f50*/  F2FP.F16.F32.PACK_AB R11, R47, R46 ;  /* 0x0000002e2f0b723e */ /* 0x000fe400000000ff */
[----:B------:R-:W-:Y:S02]  /*10f60*/  MOV R123, R24 ;  /* 0x00000018007b7202 */ /* 0x000fe40000000f00 */
[----:B------:R-:W-:Y:S02]  /*10f70*/  MOV R122, R26 ;  /* 0x0000001a007a7202 */ /* 0x000fe40000000f00 */
[----:B------:R-:W-:-:S02]  /*10f80*/  F2FP.F16.F32.PACK_AB R12, R49, R48 ;  /* 0x00000030310c723e */ /* 0x000fc400000000ff */
[----:B--2---:R-:W-:Y:S01]  /*10f90*/  F2FP.F16.F32.PACK_AB R7, R124, R31 ;  /* 0x0000001f7c07723e */ /* 0x004fe200000000ff */
[--C-:B------:R-:W-:Y:S01]  /*10fa0*/  IMAD.X R31, RZ, RZ, R19.reuse, P5 ;  /* 0x000000ffff1f7224 */ /* 0x100fe200028e0613 */
[----:B------:R-:W-:Y:S01]  /*10fb0*/  F2FP.F16.F32.PACK_AB R5, R126, R33 ;  /* 0x000000217e05723e */ /* 0x000fe200000000ff */
[----:B------:R-:W-:Y:S01]  /*10fc0*/  IMAD.X R33, RZ, RZ, R19, P3 ;  /* 0x000000ffff217224 */ /* 0x000fe200018e0613 */
[----:B------:R-:W-:Y:S02]  /*10fd0*/  F2FP.F16.F32.PACK_AB R4, R120, R3 ;  /* 0x000000037804723e */ /* 0x000fe400000000ff */
[----:B------:R-:W-:Y:S02]  /*10fe0*/  F2FP.F16.F32.PACK_AB R6, R37, R36 ;  /* 0x000000242506723e */ /* 0x000fe400000000ff */
[----:B------:R-:W-:Y:S01]  /*10ff0*/  MOV R3, R30 ;  /* 0x0000001e00037202 */ /* 0x000fe20000000f00 */
[----:B-1----:R-:W-:Y:S01]  /*11000*/  IMAD R30, R20, UR5, RZ ;  /* 0x00000005141e7c24 */ /* 0x002fe2000f8e02ff */
[----:B------:R-:W-:Y:S01]  /*11010*/  F2FP.F16.F32.PACK_AB R13, R51, R50 ;  /* 0x00000032330d723e */ /* 0x000fe200000000ff */
[----:B------:R1:W-:Y:S01]  /*11020*/  STSM.16.M88.4 [R128], R4 ;  /* 0x0000000480007844 */ /* 0x0003e20000000200 */
[----:B------:R-:W-:-:S02]  /*11030*/  F2FP.F16.F32.PACK_AB R14, R53, R52 ;  /* 0x00000034350e723e */ /* 0x000fc400000000ff */
[----:B------:R-:W-:Y:S01]  /*11040*/  F2FP.F16.F32.PACK_AB R15, R55, R54 ;  /* 0x00000036370f723e */ /* 0x000fe200000000ff */
[----:B------:R-:W-:Y:S01]  /*11050*/  STSM.16.M88.4 [R127], R8 ;  /* 0x000000087f007844 */ /* 0x000fe20000000200 */
[----:B------:R-:W-:Y:S02]  /*11060*/  F2FP.F16.F32.PACK_AB R24, R57, R56 ;  /* 0x000000383918723e */ /* 0x000fe400000000ff */
[----:B------:R-:W-:Y:S01]  /*11070*/  F2FP.F16.F32.PACK_AB R25, R59, R58 ;  /* 0x0000003a3b19723e */ /* 0x000fe200000000ff */
[----:B------:R2:W-:Y:S01]  /*11080*/  STSM.16.M88.4 [R82], R12 ;  /* 0x0000000c52007844 */ /* 0x0005e20000000200 */
[----:B------:R-:W-:Y:S02]  /*11090*/  F2FP.F16.F32.PACK_AB R26, R61, R60 ;  /* 0x0000003c3d1a723e */ /* 0x000fe400000000ff */
[----:B------:R-:W-:Y:S02]  /*110a0*/  F2FP.F16.F32.PACK_AB R27, R63, R62 ;  /* 0x0000003e3f1b723e */ /* 0x000fe400000000ff */
[----:B------:R-:W-:Y:S01]  /*110b0*/  MOV R32, R32 ;  /* 0x0000002000207202 */ /* 0x000fe20000000f00 */
[----:B------:R-:W-:Y:S01]  /*110c0*/  IMAD R33, R21, UR44, R30 ;  /* 0x0000002c15217c24 */ /* 0x000fe2000f8e021e */
[----:B------:R-:W-:Y:S01]  /*110d0*/  IADD3.X R35, RZ, R19, RZ, P6, !PT ;  /* 0x00000013ff237210 */ /* 0x000fe200037fe4ff */
[----:B------:R-:W-:Y:S01]  /*110e0*/  IMAD.WIDE.U32 R20, R20, UR44, R28 ;  /* 0x0000002c14147c25 */ /* 0x000fe2000f8e001c */
[----:B-1----:R-:W-:Y:S01]  /*110f0*/  F2FP.F16.F32.PACK_AB R4, R65, R64 ;  /* 0x000000404104723e */ /* 0x002fe200000000ff */
[----:B------:R1:W-:Y:S01]  /*11100*/  STSM.16.M88.4 [R83], R24 ;  /* 0x0000001853007844 */ /* 0x0003e20000000200 */
[----:B------:R-:W-:-:S02]  /*11110*/  F2FP.F16.F32.PACK_AB R5, R67, R66 ;  /* 0x000000424305723e */ /* 0x000fc400000000ff */
        /* <DEDUP_REMOVED lines=9> */
[----:B------:R-:W-:Y:S01]  /*111b0*/  STSM.16.M88.4 [R123], R28 ;  /* 0x0000001c7b007844 */ /* 0x000fe20000000200 */
[----:B------:R-:W-:Y:S02]  /*111c0*/  F2FP.F16.F32.PACK_AB R81, R39, R38 ;  /* 0x000000262751723e */ /* 0x000fe400000000ff */
[----:B--2---:R-:W-:Y:S02]  /*111d0*/  F2FP.F16.F32.PACK_AB R82, R85, R84 ;  /* 0x000000545552723e */ /* 0x004fe400000000ff */
[----:B-1----:R-:W-:Y:S02]  /*111e0*/  F2FP.F16.F32.PACK_AB R83, R87, R86 ;  /* 0x000000565753723e */ /* 0x002fe400000000ff */
        /* <DEDUP_REMOVED lines=9> */
[----:B---3--:R-:W-:Y:S02]  /*11280*/  SHF.R.S32.HI R5, RZ, 0x1f, R129 ;  /* 0x0000001fff057819 */ /* 0x008fe40000011481 */
[----:B------:R-:W-:Y:S02]  /*11290*/  IADD3 R6, P2, R129, R20, RZ ;  /* 0x0000001481067210 */ /* 0x000fe40007f5e0ff */
        /* <DEDUP_REMOVED lines=11> */
[----:B------:R-:W-:Y:S02]  /*11350*/  IADD3.X R5, R5, R21, R33, P2, !PT ;  /* 0x0000001505057210 */ /* 0x000fe400017fe421 */
[----:B------:R-:W-:Y:S01]  /*11360*/  LEA R4, P2, R6, UR6, 0x2 ;  /* 0x0000000606047c11 */ /* 0x000fe2000f8410ff */
[----:B------:R-:W-:Y:S01]  /*11370*/  STSM.16.M88.4 [R32], R112 ;  /* 0x0000007020007844 */ /* 0x000fe20000000200 */
[----:B------:R-:W-:-:S02]  /*11380*/  ISETP.GE.OR P0, PT, R129, UR10, P0 ;  /* 0x0000000a81007c0c */ /* 0x000fc40008706670 */
[----:B------:R-:W-:Y:S01]  /*11390*/  LEA.HI.X R5, R6, UR7, R5, 0x2, P2 ;  /* 0x0000000706057c11 */ /* 0x000fe200090f1405 */
[----:B------:R-:W-:Y:S01]  /*113a0*/  @!PT LDS RZ, [RZ] ;  /* 0x00000000fffff984 */ /* 0x000fe20000000800 */
[----:B------:R-:W-:Y:S01]  /*113b0*/  @!PT LDS RZ, [RZ] ;  /* 0x00000000fffff984 */ /* 0x000fe20000000800 */
[----:B------:R-:W-:Y:S01]  /*113c0*/  @!PT LDS RZ, [RZ] ;  /* 0x00000000fffff984 */ /* 0x000fe20000000800 */
[----:B------:R-:W-:Y:S01]  /*113d0*/  @!PT LDS RZ, [RZ] ;  /* 0x00000000fffff984 */ /* 0x000fe20000000800 */
[----:B------:R1:W-:Y:S06]  /*113e0*/  MEMBAR.ALL.CTA ;  /* 0x0000000000007992 */ /* 0x0003ec0000008000 */
[----:B-1----:R-:W1:Y:S04]  /*113f0*/  FENCE.VIEW.ASYNC.S ;  /* 0x00000000000073c6 */ /* 0x002e680000000000 */
        /* <DEDUP_REMOVED lines=32> */
.L_x_4750:
[----:B------:R-:W-:Y:S05]  /*11600*/  BSYNC B0 ;  /* 0x0000000000007941 */ /* 0x000fea0003800000 */
.L_x_4749:
[----:B------:R-:W-:Y:S05]  /*11610*/  BRA `(.L_x_4748) ;  /* 0x0000000800607947 */ /* 0x000fea0003800000 */
.L_x_4747:
        /* <DEDUP_REMOVED lines=16> */
[----:B------:R-:W-:Y:S01]  /*11720*/  ULDC.64 UR8, c[0x0][0xb40] ;  /* 0x0002d00000087ab9 */ /* 0x000fe20000000a00 */
[----:B------:R-:W-:-:S05]  /*11730*/  ULDC.64 UR10, c[0x0][0x208] ;  /* 0x00008200000a7ab9 */ /* 0x000fca0000000a00 */
[----:B------:R-:W5:Y:S01]  /*11740*/  LDC.64 R10, c[0x0][0xb78] ;  /* 0x0002de00ff0a7b82 */ /* 0x000f620000000a00 */
[C---:B----4-:R-:W-:Y:S02]  /*11750*/  IMAD R0, R4.reuse, UR6, RZ ;  /* 0x0000000604007c24 */ /* 0x050fe4000f8e02ff */
[----:B------:R-:W-:-:S04]  /*11760*/  IMAD.WIDE.U32 R2, R4, UR43, R2 ;  /* 0x0000002b04027c25 */ /* 0x000fc8000f8e0002 */
[----:B------:R-:W-:Y:S02]  /*11770*/  IMAD R5, R5, UR43, R0 ;  /* 0x0000002b05057c24 */ /* 0x000fe4000f8e0200 */
[----:B-----5:R-:W-:-:S03]  /*11780*/  IMAD R0, R10, UR7, RZ ;  /* 0x000000070a007c24 */ /* 0x020fc6000f8e02ff */
        /* <DEDUP_REMOVED lines=8> */
.L_x_4752:
[----:B------:R-:W-:Y:S05]  /*11810*/  BSYNC B0 ;  /* 0x0000000000007941 */ /* 0x000fea0003800000 */
.L_x_4751:
[----:B------:R-:W-:Y:S01]  /*11820*/  R2UR UR8, R208 ;  /* 0x00000000d00872ca */ /* 0x000fe200000e0000 */
[----:B------:R-:W-:Y:S01]  /*11830*/  ULDC UR5, c[0x0][0xa88] ;  /* 0x0002a20000057ab9 */ /* 0x000fe20000000800 */
[C---:B--2---:R-:W-:Y:S01]  /*11840*/  IMAD R0, R6.reuse, UR6, RZ ;  /* 0x0000000606007c24 */ /* 0x044fe2000f8e02ff */
[----:B------:R-:W-:Y:S01]  /*11850*/  UIADD3 UR42, -UR42, UR5, URZ ;  /* 0x000000052a2a7290 */ /* 0x000fe2000fffe13f */
[----:B----4-:R-:W-:Y:S01]  /*11860*/  IMAD.WIDE.U32 R2, R6, UR43, R22 ;  /* 0x0000002b06027c25 */ /* 0x010fe2000f8e0016 */
[C---:B------:R-:W-:Y:S01]  /*11870*/  IADD3 R4, R206.reuse, 0x20, RZ ;  /* 0x00000020ce047810 */ /* 0x040fe20007ffe0ff */
[----:B------:R-:W-:Y:S01]  /*11880*/  BSSY B0, `(.L_x_4753) ;  /* 0x0000026000007945 */ /* 0x000fe20003800000 */
[----:B------:R-:W-:Y:S01]  /*11890*/  SHF.R.S32.HI R207, RZ, 0x1f, R206 ;  /* 0x0000001fffcf7819 */ /* 0x000fe200000114ce */
[----:B------:R-:W-:Y:S01]  /*118a0*/  IMAD R5, R7, UR43, R0 ;  /* 0x0000002b07057c24 */ /* 0x000fe2000f8e0200 */
[C---:B------:R-:W-:Y:S01]  /*118b0*/  ISETP.GE.AND P3, PT, R206.reuse, UR42, PT ;  /* 0x0000002ace007c0c */ /* 0x040fe2000bf66270 */
[----:B------:R-:W-:Y:S01]  /*118c0*/  VIADD R0, R206, 0x40 ;  /* 0x00000040ce007836 */ /* 0x000fe20000000000 */
[----:B------:R-:W-:Y:S01]  /*118d0*/  ISETP.GE.AND P0, PT, R4, UR42, PT ;  /* 0x0000002a04007c0c */ /* 0x000fe2000bf06270 */
[----:B------:R-:W-:Y:S01]  /*118e0*/  VIADD R4, R206, 0x60 ;  /* 0x00000060ce047836 */ /* 0x000fe20000000000 */
[----:B------:R-:W-:Y:S01]  /*118f0*/  ULOP3.LUT UR5, URZ, UR8, URZ, 0x33, !UPT ;  /* 0x000000083f057292 */ /* 0x000fe2000f8e333f */
[----:B------:R-:W-:-:S02]  /*11900*/  IADD3 R3, R3, R5, RZ ;  /* 0x0000000503037210 */ /* 0x000fc40007ffe0ff */
[----:B------:R-:W-:Y:S01]  /*11910*/  ISETP.GE.AND P1, PT, R0, UR42, PT ;  /* 0x0000002a00007c0c */ /* 0x000fe2000bf26270 */
[----:B---3--:R-:W-:Y:S01]  /*11920*/  IMAD R0, R8, UR7, RZ ;  /* 0x0000000708007c24 */ /* 0x008fe2000f8e02ff */
[----:B------:R-:W-:Y:S01]  /*11930*/  ISETP.GE.AND P2, PT, R4, UR42, PT ;  /* 0x0000002a04007c0c */ /* 0x000fe2000bf46270 */
[----:B-1----:R-:W-:Y:S02]  /*11940*/  VIADD R5, R12, UR5 ;  /* 0x000000050c057c36 */ /* 0x002fe40008000000 */
[----:B------:R-:W-:Y:S02]  /*11950*/  IMAD R9, R9, UR44, R0 ;  /* 0x0000002c09097c24 */ /* 0x000fe4000f8e0200 */
[----:B------:R-:W-:-:S04]  /*11960*/  IMAD.WIDE.U32 R6, R8, UR44, R2 ;  /* 0x0000002c08067c25 */ /* 0x000fc8000f8e0002 */
[----:B------:R-:W-:-:S04]  /*11970*/  IMAD.WIDE R4, R5, 0x80, R206 ;  /* 0x0000008005047825 */ /* 0x000fc800078e02ce */
[----:B------:R-:W-:Y:S01]  /*11980*/  IMAD.IADD R11, R7, 0x1, R9 ;  /* 0x00000001070b7824 */ /* 0x000fe200078e0209 */
        /* <DEDUP_REMOVED lines=20> */
[----:B------:R1:W-:Y:S02]  /*11ad0*/  @!P5 STG.E.128 desc[UR8][R8.64+0x100], RZ ;  /* 0x000100ff0800d986 */ /* 0x0003e4000c101d08 */
.L_x_4754:
[----:B------:R-:W-:Y:S05]  /*11ae0*/  BSYNC B0 ;  /* 0x0000000000007941 */ /* 0x000fea0003800000 */
.L_x_4753:
[----:B------:R-:W-:Y:S04]  /*11af0*/  BSSY B0, `(.L_x_4755) ;  /* 0x0000018000007945 */ /* 0x000fe80003800000 */
[----:B------:R-:W-:Y:S05]  /*11b00*/  @P0 BRA `(.L_x_4756) ;  /* 0x0000000000580947 */ /* 0x000fea0003800000 */
[----:B-1----:R-:W-:Y:S01]  /*11b10*/  IADD3 R9, P0, R4, 0x20, RZ ;  /* 0x0000002004097810 */ /* 0x002fe20007f1e0ff */
[----:B------:R-:W-:Y:S01]  /*11b20*/  ULDC UR5, c[0x0][0xa8c] ;  /* 0x0002a30000057ab9 */ /* 0x000fe20000000800 */
[----:B------:R-:W-:Y:S01]  /*11b30*/  IADD3 R2, R22, 0x40, RZ ;  /* 0x0000004016027810 */ /* 0x000fe20007ffe0ff */
[----:B------:R-:W-:Y:S01]  /*11b40*/  ULDC.64 UR6, c[0x0][0xad8] ;  /* 0x0002b60000067ab9 */ /* 0x000fe20000000a00 */
[----:B------:R-:W-:Y:S01]  /*11b50*/  MOV R3, R11 ;  /* 0x0000000b00037202 */ /* 0x000fe20000000f00 */
[----:B------:R-:W-:Y:S01]  /*11b60*/  IMAD.X R0, RZ, RZ, R5, P0 ;  /* 0x000000ffff007224 */ /* 0x000fe200000e0605 */
[----:B------:R-:W-:Y:S01]  /*11b70*/  ISETP.GE.AND P4, PT, R2, UR5, PT ;  /* 0x0000000502007c0c */ /* 0x000fe2000bf86270 */
[----:B------:R-:W-:Y:S01]  /*11b80*/  IMAD.MOV.U32 R2, RZ, RZ, R6 ;  /* 0x000000ffff027224 */ /* 0x000fe200078e0006 */
[C---:B------:R-:W-:Y:S01]  /*11b90*/  ISETP.GE.AND P3, PT, R22.reuse, UR5, PT ;  /* 0x0000000516007c0c */ /* 0x040fe2000bf66270 */
[----:B------:R-:W-:Y:S01]  /*11ba0*/  VIADD R8, R22, 0x80 ;  /* 0x0000008016087836 */ /* 0x000fe20000000000 */
[----:B------:R-:W-:Y:S01]  /*11bb0*/  ULDC.64 UR8, c[0x0][0x208] ;  /* 0x0000820000087ab9 */ /* 0x000fe20000000a00 */
[----:B------:R-:W-:-:S02]  /*11bc0*/  IMAD R0, R0, UR6, RZ ;  /* 0x0000000600007c24 */ /* 0x000fc4000f8e02ff */
        /* <DEDUP_REMOVED lines=10> */
.L_x_4756:
[----:B------:R-:W-:Y:S05]  /*11c70*/  BSYNC B0 ;  /* 0x0000000000007941 */ /* 0x000fea0003800000 */
.L_x_4755:
[----:B------:R-:W-:Y:S04]  /*11c80*/  BSSY B0, `(.L_x_4757) ;  /* 0x0000018000007945 */ /* 0x000fe80003800000 */
[----:B------:R-:W-:Y:S05]  /*11c90*/  @P1 BRA `(.L_x_4758) ;  /* 0x0000000000581947 */ /* 0x000fea0003800000 */
[----:B-12---:R-:W-:Y:S01]  /*11ca0*/  IADD3 R9, P0, R4, 0x40, RZ ;  /* 0x0000004004097810 */ /* 0x006fe20007f1e0ff */
        /* <DEDUP_REMOVED lines=21> */
.L_x_4758:
[----:B------:R-:W-:Y:S05]  /*11e00*/  BSYNC B0 ;  /* 0x0000000000007941 */ /* 0x000fea0003800000 */
.L_x_4757:
[----:B------:R-:W-:Y:S04]  /*11e10*/  BSSY B0, `(.L_x_4748) ;  /* 0x0000018000007945 */ /* 0x000fe80003800000 */
[----:B------:R-:W-:Y:S05]  /*11e20*/  @P2 BRA `(.L_x_4759) ;  /* 0x0000000000582947 */ /* 0x000fea0003800000 */
[----:B------:R-:W-:Y:S01]  /*11e30*/  IADD3 R7, P0, R4, 0x60, RZ ;  /* 0x0000006004077810 */ /* 0x000fe20007f1e0ff */
[----:B------:R-:W-:Y:S01]  /*11e40*/  VIADD R0, R22, 0x40 ;  /* 0x0000004016007836 */ /* 0x000fe20000000000 */
[----:B------:R-:W-:Y:S01]  /*11e50*/  MOV R2, R6 ;  /* 0x0000000600027202 */ /* 0x000fe20000000f00 */
[----:B------:R-:W-:Y:S01]  /*11e60*/  ULDC.64 UR6, c[0x0][0xad8] ;  /* 0x0002b60000067ab9 */ /* 0x000fe20000000a00 */
[----:B------:R-:W-:Y:S01]  /*11e70*/  ULDC UR5, c[0x0][0xa8c] ;  /* 0x0002a30000057ab9 */ /* 0x000fe20000000800 */
[----:B------:R-:W-:Y:S01]  /*11e80*/  IMAD.X R4, RZ, RZ, R5, P0 ;  /* 0x000000ffff047224 */ /* 0x000fe200000e0605 */
        /* <DEDUP_REMOVED lines=16> */
.L_x_4759:
[----:B------:R-:W-:Y:S05]  /*11f90*/  BSYNC B0 ;  /* 0x0000000000007941 */ /* 0x000fea0003800000 */
.L_x_4748:
[----:B--2---:R-:W2:Y:S02]  /*11fa0*/  LDC R0, c[0x0][0xda8] ;  /* 0x00036a00ff007b82 */ /* 0x004ea40000000800 */
[----:B--2---:R-:W-:-:S13]  /*11fb0*/  ISETP.LE.AND P0, PT, R0, UR4, PT ;  /* 0x0000000400007c0c */ /* 0x004fda000bf03270 */
[----:B------:R-:W-:Y:S05]  /*11fc0*/  @!P0 BRA `(.L_x_4760) ;  /* 0xfffffeec00708947 */ /* 0x000fea000383ffff */
[----:B------:R-:W-:Y:S05]  /*11fd0*/  EXIT ;  /* 0x000000000000794d */ /* 0x000fea0003800000 */
.L_x_4712:
[----:B------:R-:W-:-:S08]  /*11fe0*/  NOP ;  /* 0x0000000000007918 */ /* 0x000fd00000000000 */
[----:B-1----:R-:W1:-:S00]  /*11ff0*/  USETMAXREG.DEALLOC.CTAPOOL 0x18 ;  /* 0x00000018000079c8 */ /* 0x002e4000080e0500 */
[----:B-1----:R-:W-:-:S06]  /*12000*/  LOP3.LUT R0, R0, 0x3, RZ, 0xc0, !PT ;  /* 0x0000000300007812 */ /* 0x002fcc00078ec0ff */
[----:B------:R-:W1:Y:S02]  /*12010*/  SHFL.IDX PT, R0, R0, RZ, 0x1f ;  /* 0x00001fff00007589 */ /* 0x000e6400000e0000 */
[----:B-1----:R-:W-:-:S13]  /*12020*/  ISETP.NE.AND P0, PT, R0, RZ, PT ;  /* 0x000000ff0000720c */ /* 0x002fda0003f05270 */
[----:B--2---:R-:W-:Y:S05]  /*12030*/  @P0 EXIT ;  /* 0x000000000000094d */ /* 0x004fea0003800000 */
[----:B------:R-:W1:Y:S01]  /*12040*/  S2UR UR4, SR_CTAID.X ;  /* 0x00000000000479c3 */ /* 0x000e620000002500 */
[----:B------:R2:W-:Y:S01]  /*12050*/  STL [R1+0x4], RZ ;  /* 0x000004ff01007387 */ /* 0x0005e20000100800 */
[----:B------:R-:W-:Y:S01]  /*12060*/  MOV R17, 0x1 ;  /* 0x0000000100117802 */ /* 0x000fe20000000f00 */
[----:B------:R-:W-:-:S05]  /*12070*/  IMAD.MOV.U32 R16, RZ, RZ, RZ ;  /* 0x000000ffff107224 */ /* 0x000fca00078e00ff */
[----:B------:R-:W1:Y:S02]  /*12080*/  LDC R0, c[0x0][0xda8] ;  /* 0x00036a00ff007b82 */ /* 0x000e640000000800 */
[----:B-1----:R-:W-:-:S13]  /*12090*/  ISETP.LE.AND P0, PT, R0, UR4, PT ;  /* 0x0000000400007c0c */ /* 0x002fda000bf03270 */
[----:B--2---:R-:W-:Y:S05]  /*120a0*/  @P0 BRA `(.L_x_4761) ;  /* 0x0000002c00980947 */ /* 0x004fea0003800000 */
[----:B------:R-:W-:Y:S01]  /*120b0*/  MOV R0, UR4 ;  /* 0x0000000400007c02 */ /* 0x000fe20008000f00 */
[----:B------:R-:W-:Y:S01]  /*120c0*/  IMAD.MOV.U32 R16, RZ, RZ, RZ ;  /* 0x000000ffff107224 */ /* 0x000fe200078e00ff */
[----:B------:R-:W-:Y:S01]  /*120d0*/  MOV R17, 0x1 ;  /* 0x0000000100117802 */ /* 0x000fe20000000f00 */
[----:B------:R-:W-:Y:S01]  /*120e0*/  ULDC UR44, c[0x0][0xc] ;  /* 0x00000300002c7ab9 */ /* 0x000fe20000000800 */
[----:B------:R-:W-:Y:S01]  /*120f0*/  ULDC.64 UR38, c[0x0][0x198] ;  /* 0x0000660000267ab9 */ /* 0x000fe20000000a00 */
[----:B------:R1:W-:Y:S04]  /*12100*/  STL [R1], R0 ;  /* 0x0000000001007387 */ /* 0x0003e80000100800 */
[----:B------:R1:W-:Y:S02]  /*12110*/  STL [R1+0x4], RZ ;  /* 0x000004ff01007387 */ /* 0x0003e40000100800 */
.L_x_4809:
[----:B------:R-:W2:Y:S01]  /*12120*/  LDL R6, [R1] ;  /* 0x0000000001067983 */ /* 0x000ea20000100800 */
[----:B------:R-:W-:Y:S01]  /*12130*/  ULDC UR8, c[0x0][0xdd0] ;  /* 0x0003740000087ab9 */ /* 0x000fe20000000800 */
[----:B-1----:R-:W1:Y:S01]  /*12140*/  LDC R0, c[0x0][0xde8] ;  /* 0x00037a00ff007b82 */ /* 0x002e620000000800 */
[----:B------:R-:W-:-:S11]  /*12150*/  UISETP.NE.AND UP0, UPT, UR8, 0x1, UPT ;  /* 0x000000010800788c */ /* 0x000fd6000bf05270 */
[----:B------:R-:W-:Y:S01]  /*12160*/  @UP0 ULDC UR4, c[0x0][0xdd4] ;  /* 0x0003750000040ab9 */ /* 0x000fe20000000800 */
[----:B------:R-:W-:Y:S01]  /*12170*/  @UP0 ULDC UR9, c[0x0][0xdd8] ;  /* 0x0003760000090ab9 */ /* 0x000fe20000000800 */
[C---:B--2---:R-:W-:Y:S02]  /*12180*/  R2UR UR6, R6.reuse ;  /* 0x00000000060672ca */ /* 0x044fe400000e0000 */
[----:B------:R-:W-:-:S11]  /*12190*/  R2UR UR7, R6 ;  /* 0x00000000060772ca */ /* 0x000fd600000e0000 */
        /* <DEDUP_REMOVED lines=14> */
.L_x_4762:
[----:B------:R-:W-:Y:S01]  /*12280*/  ULDC UR9, c[0x0][0xdc4] ;  /* 0x0003710000097ab9 */ /* 0x000fe20000000800 */
[----:B------:R-:W-:Y:S01]  /*12290*/  UMOV UR7, UR8 ;  /* 0x0000000800077c82 */ /* 0x000fe20008000000 */
[----:B------:R-:W-:-:S11]  /*122a0*/  UISETP.NE.AND UP0, UPT, UR9, 0x1, UPT ;  /* 0x000000010900788c */ /* 0x000fd6000bf05270 */
[----:B------:R-:W-:Y:S02]  /*122b0*/  @UP0 ULDC.64 UR10, c[0x0][0xdc8] ;  /* 0x00037200000a0ab9 */ /* 0x000fe40000000a00 */
[----:B------:R-:W-:-:S04]  /*122c0*/  UIMAD.WIDE.U32 UR4, UR8, UR10, URZ ;  /* 0x0000000a080472a5 */ /* 0x000fc8000f8e003f */
[----:B------:R-:W-:-:S04]  /*122d0*/  @UP0 USHF.R.U32.HI UR7, URZ, UR11, UR5 ;  /* 0x0000000b3f070299 */ /* 0x000fc80008011605 */
[----:B------:R-:W-:-:S12]  /*122e0*/  UIMAD UR4, UR7, UR9, URZ ;  /* 0x00000009070472a4 */ /* 0x000fd8000f8e023f */
.L_x_4763:
[----:B------:R-:W1:Y:S01]  /*122f0*/  LDC R0, c[0x0][0x404] ;  /* 0x00010100ff007b82 */ /* 0x000e620000000800 */
[----:B------:R-:W-:Y:S01]  /*12300*/  ULOP3.LUT UR5, URZ, UR7, URZ, 0x33, !UPT ;  /* 0x000000073f057292 */ /* 0x000fe2000f8e333f */
[----:B------:R-:W-:Y:S01]  /*12310*/  BSSY B6, `(.L_x_4764) ;  /* 0x00002ad000067945 */ /* 0x000fe20003800000 */
[----:B------:R-:W-:Y:S01]  /*12320*/  ULDC.64 UR10, c[0x0][0x3f8] ;  /* 0x0000fe00000a7ab9 */ /* 0x000fe20000000a00 */
[----:B------:R-:W-:Y:S01]  /*12330*/  ULDC UR7, c[0x0][0xdac] ;  /* 0x00036b0000077ab9 */ /* 0x000fe20000000800 */
[----:B------:R-:W-:Y:S01]  /*12340*/  ISETP.NE.U32.AND P0, PT, RZ, UR10, PT ;  /* 0x0000000aff007c0c */ /* 0x000fe2000bf05070 */
[----:B------:R-:W-:Y:S02]  /*12350*/  UIADD3 UR5, UR5, UR7, URZ ;  /* 0x0000000705057290 */ /* 0x000fe4000fffe03f */
[----:B------:R-:W2:Y:S01]  /*12360*/  LDC R2, c[0x0][0x288] ;  /* 0x0000a200ff027b82 */ /* 0x000ea20000000800 */
[----:B------:R-:W-:Y:S01]  /*12370*/  ISETP.NE.AND.EX P0, PT, RZ, UR11, PT, P0 ;  /* 0x0000000bff007c0c */ /* 0x000fe2000bf05300 */
[----:B------:R-:W-:Y:S01]  /*12380*/  USHF.L.U32 UR41, UR5, 0x7, URZ ;  /* 0x0000000705297899 */ /* 0x000fe2000800063f */
[----:B------:R-:W-:Y:S01]  /*12390*/  ULDC UR7, c[0x0][0xdb8] ;  /* 0x00036e0000077ab9 */ /* 0x000fe20000000800 */
[----:B------:R-:W-:-:S02]  /*123a0*/  UIADD3 UR4, UR8, -UR4, URZ ;  /* 0x8000000408047290 */ /* 0x000fc4000fffe03f */
[----:B------:R-:W-:Y:S02]  /*123b0*/  UISETP.NE.AND UP0, UPT, UR7, 0x1, UPT ;  /* 0x000000010700788c */ /* 0x000fe4000bf05270 */
[----:B------:R-:W3:Y:S01]  /*123c0*/  LDC R4, c[0x0][0x2e0] ;  /* 0x0000b800ff047b82 */ /* 0x000ee20000000800 */
[----:B------:R-:W-:Y:S01]  /*123d0*/  IMAD.U32 R5, RZ, RZ, UR41 ;  /* 0x00000029ff057e24 */ /* 0x000fe2000f8e00ff */
[----:B------:R-:W-:Y:S02]  /*123e0*/  ULDC UR5, c[0x0][0xdc4] ;  /* 0x0003710000057ab9 */ /* 0x000fe40000000800 */
[----:B------:R-:W-:Y:S01]  /*123f0*/  UIMAD UR6, UR6, UR5, UR4 ;  /* 0x00000005060672a4 */ /* 0x000fe2000f8e0204 */
[----:B-1----:R-:W-:-:S04]  /*12400*/  SEL R3, R0, 0x1, P0 ;  /* 0x0000000100037807 */ /* 0x002fc80000000000 */
[----:B------:R-:W-:Y:S01]  /*12410*/  @UP0 ULDC UR4, c[0x0][0xdbc] ;  /* 0x00036f0000040ab9 */ /* 0x000fe20000000800 */
[----:B------:R-:W-:Y:S01]  /*12420*/  @UP0 ULDC UR8, c[0x0][0xdc0] ;  /* 0x0003700000080ab9 */ /* 0x000fe20000000800 */
[----:B------:R-:W-:Y:S02]  /*12430*/  UIMAD.WIDE.U32 UR4, UR6, UR4, URZ ;  /* 0x00000004060472a5 */ /* 0x000fe4000f8e003f */
[----:B------:R-:W-:Y:S01]  /*12440*/  UMOV UR43, UR6 ;  /* 0x00000006002b7c82 */ /* 0x000fe20008000000 */
[----:B--2---:R-:W-:Y:S01]  /*12450*/  IADD3 R2, R5, 0xef, -R2 ;  /* 0x000000ef05027810 */ /* 0x004fe20007ffe802 */
[----:B------:R-:W-:-:S04]  /*12460*/  @UP0 USHF.R.U32.HI UR43, URZ, UR8, UR5 ;  /* 0x000000083f2b0299 */ /* 0x000fc80008011605 */
[----:B------:R-:W-:Y:S01]  /*12470*/  UIADD3 UR42, -UR43, URZ, URZ ;  /* 0x0000003f2b2a7290 */ /* 0x000fe2000fffe13f */
[----:B---3--:R-:W-:-:S03]  /*12480*/  IMAD R5, R3, R4, 0x6f ;  /* 0x0000006f03057424 */ /* 0x008fc600078e0204 */
[----:B------:R-:W-:Y:S01]  /*12490*/  UIMAD UR42, UR7, UR42, UR6 ;  /* 0x0000002a072a72a4 */ /* 0x000fe2000f8e0206 */
[----:B------:R-:W-:Y:S01]  /*124a0*/  IMAD R3, R3, R4, R2 ;  /* 0x0000000403037224 */ /* 0x000fe200078e0202 */
[----:B------:R-:W-:Y:S01]  /*124b0*/  MOV R4, RZ ;  /* 0x000000ff00047202 */ /* 0x000fe20000000f00 */
[----:B------:R-:W-:-:S04]  /*124c0*/  IMAD.MOV.U32 R2, RZ, RZ, RZ ;  /* 0x000000ffff027224 */ /* 0x000fc800078e00ff */
[----:B------:R-:W-:-:S04]  /*124d0*/  IMAD.HI R4, R5, -0x6db6db6d, R4 ;  /* 0x9249249305047827 */ /* 0x000fc800078e0204 */
[----:B------:R-:W-:Y:S01]  /*124e0*/  IMAD.HI R2, R3, -0x6db6db6d, R2 ;  /* 0x9249249303027827 */ /* 0x000fe200078e0202 */
[----:B------:R-:W-:-:S04]  /*124f0*/  SHF.R.U32.HI R3, RZ, 0x1f, R4 ;  /* 0x0000001fff037819 */ /* 0x000fc80000011604 */
[----:B------:R-:W-:Y:S02]  /*12500*/  SHF.R.U32.HI R5, RZ, 0x1f, R2 ;  /* 0x0000001fff057819 */ /* 0x000fe40000011602 */
[----:B------:R-:W-:Y:S02]  /*12510*/  LEA.HI.SX32 R3, R4, R3, 0x1a ;  /* 0x0000000304037211 */ /* 0x000fe400078fd2ff */
[----:B------:R-:W-:-:S04]  /*12520*/  LEA.HI.SX32 R2, R2, R5, 0x1a ;  /* 0x0000000502027211 */ /* 0x000fc800078fd2ff */
[----:B------:R-:W-:-:S04]  /*12530*/  VIMNMX R19, R3, R2, PT ;  /* 0x0000000203137248 */ /* 0x000fc80003fe0100 */
[----:B------:R-:W-:-:S13]  /*12540*/  ISETP.GT.AND P0, PT, R19, RZ, PT ;  /* 0x000000ff1300720c */ /* 0x000fda0003f04270 */
[----:B------:R-:W-:Y:S05]  /*12550*/  @P0 BRA `(.L_x_4765) ;  /* 0x00000000004c0947 */ /* 0x000fea0003800000 */
[----:B------:R-:W1:Y:S01]  /*12560*/  S2R R7, SR_TID.X ;  /* 0x0000000000077919 */ /* 0x000e620000002100 */
[----:B------:R-:W-:Y:S02]  /*12570*/  MOV R13, R6 ;  /* 0x00000006000d7202 */ /* 0x000fe40000000f00 */
        /* <DEDUP_REMOVED lines=17> */
.L_x_4765:
[----:B------:R-:W1:Y:S01]  /*12690*/  S2R R3, SR_CgaCtaId ;  /* 0x0000000000037919 */ /* 0x000e620000008800 */
[----:B------:R-:W-:-:S04]  /*126a0*/  MOV R18, 0x400 ;  /* 0x0000040000127802 */ /* 0x000fc80000000f00 */
[----:B-1----:R-:W-:-:S05]  /*126b0*/  LEA R18, R3, R18, 0x18 ;  /* 0x0000001203127211 */ /* 0x002fca00078ec0ff */
[----:B------:R-:W-:-:S05]  /*126c0*/  VIADD R0, R18, 0x21400 ;  /* 0x0002140012007836 */ /* 0x000fca0000000000 */
[----:B------:R-:W-:-:S13]  /*126d0*/  LOP3.LUT P0, RZ, R0, 0x3ff, RZ, 0xc0, !PT ;  /* 0x000003ff00ff7812 */ /* 0x000fda000780c0ff */
        /* <DEDUP_REMOVED lines=17> */
.L_x_4767:
[----:B------:R-:W-:-:S05]  /*127f0*/  VIADD R0, R18, 0x400 ;  /* 0x0000040012007836 */ /* 0x000fca0000000000 */
        /* <DEDUP_REMOVED lines=18> */
.L_x_4769:
        /* <DEDUP_REMOVED lines=16> */
.L_x_4768:
        /* <DEDUP_REMOVED lines=12> */
[----:B------:R-:W-:Y:S01]  /*12ae0*/  UMOV UR40, URZ ;  /* 0x0000003f00287c82 */ /* 0x000fe20008000000 */
[----:B--2---:R-:W-:Y:S01]  /*12af0*/  LOP3.LUT R7, R6, 0x1f, RZ, 0xc0, !PT ;  /* 0x0000001f06077812 */ /* 0x004fe200078ec0ff */
[----:B------:R-:W-:Y:S01]  /*12b00*/  UMOV UR8, 0x40 ;  /* 0x0000004000087882 */ /* 0x000fe20000000000 */
[----:B------:R-:W-:Y:S01]  /*12b10*/  MOV R4, UR42 ;  /* 0x0000002a00047c02 */ /* 0x000fe20008000f00 */
        /* <DEDUP_REMOVED lines=19> */
[----:B------:R-:W-:Y:S01]  /*12c50*/  VIADD R5, R19, 0xffffffff ;  /* 0xffffffff13057836 */ /* 0x000fe20000000000 */
[----:B-1----:R-:W-:Y:S01]  /*12c60*/  ISETP.NE.U32.AND P0, PT, R2, RZ, PT ;  /* 0x000000ff0200720c */ /* 0x002fe20003f05070 */
[----:B------:R2:W-:Y:S03]  /*12c70*/  @!UP1 UTMAPF.L2.4D [UR12], [UR4] ;  /* 0x0000000c040095b8 */ /* 0x0005e60008018000 */
[----:B------:R-:W-:-:S04]  /*12c80*/  ISETP.NE.AND.EX P0, PT, R3, RZ, PT, P0 ;  /* 0x000000ff0300720c */ /* 0x000fc80003f05300 */
[----:B----4-:R-:W-:Y:S01]  /*12c90*/  SEL R6, R0, RZ, !P0 ;  /* 0x000000ff00067207 */ /* 0x010fe20004000000 */
[----:B--2---:R-:W-:Y:S08]  /*12ca0*/  BRA.DIV UR6, `(.L_x_4770) ;  /* 0x0000002a060c7947 */ /* 0x004ff0000b800000 */
.L_x_4821:
[----:B------:R-:W-:Y:S01]  /*12cb0*/  UMOV UR4, 0xffffffff ;  /* 0xffffffff00047882 */ /* 0x000fe20000000000 */
[----:B------:R-:W-:Y:S02]  /*12cc0*/  SHF.R.S32.HI R12, RZ, 0x1f, R0 ;  /* 0x0000001fff0c7819 */ /* 0x000fe40000011400 */
[----:B------:R-:W-:Y:S05]  /*12cd0*/  BRA.DIV UR4, `(.L_x_4771) ;  /* 0x0000002a042c7947 */ /* 0x000fea000b800000 */
[----:B------:R-:W-:-:S13]  /*12ce0*/  ELECT P6, URZ, PT ;  /* 0x00000000003f782f */ /* 0x000fda00038c0000 */
.L_x_4824:
[----:B------:R-:W-:Y:S05]  /*12cf0*/  @!P6 BRA `(.L_x_4772) ;  /* 0x0000000000f8e947 */ /* 0x000fea0003800000 */
        /* <DEDUP_REMOVED lines=14> */
[----:B------:R-:W-:-:S03]  /*12de0*/  SHF.R.S32.HI R7, RZ, 0x1f, R6 ;  /* 0x0000001fff077819 */ /* 0x000fc60000011406 */
[----:B------:R-:W-:-:S04]  /*12df0*/  IMAD.WIDE.U32 R6, R0, UR4, R6 ;  /* 0x0000000400067c25 */ /* 0x000fc8000f8e0006 */
[----:B------:R-:W-:Y:S01]  /*12e00*/  IMAD.IADD R9, R7, 0x1, R9 ;  /* 0x0000000107097824 */ /* 0x000fe200078e0209 */
[----:B------:R-:W-:-:S04]  /*12e10*/  LEA R8, P2, R6, R2, 0x2 ;  /* 0x0000000206087211 */ /* 0x000fc800078410ff */
[----:B------:R-:W-:-:S05]  /*12e20*/  LEA.HI.X R9, R6, R3, R9, 0x2, P2 ;  /* 0x0000000306097211 */ /* 0x000fca00010f1409 */
[----:B------:R1:W5:Y:S04]  /*12e30*/  LDG.E R6, desc[UR6][R8.64] ;  /* 0x0000000608067981 */ /* 0x000368000c1e1900 */
.L_x_4773:
[----:B-1----:R-:W-:Y:S02]  /*12e40*/  LEA R8, R16, R18, 0x3 ;  /* 0x0000001210087211 */ /* 0x002fe400078e18ff */
[----:B------:R-:W-:-:S04]  /*12e50*/  SHF.L.U32 R7, R17, 0x1f, RZ ;  /* 0x0000001f11077819 */ /* 0x000fc800000006ff */
[----:B------:R-:W1:Y:S02]  /*12e60*/  SYNCS.PHASECHK.TRANS64.TRYWAIT P2, [R8+URZ+0x36840], R7 ;  /* 0x03684007080075a7 */ /* 0x000e64000804017f */
[----:B-1----:R-:W-:Y:S05]  /*12e70*/  @!P2 BRA `(.L_x_4774) ;  /* 0x0000002400e4a947 */ /* 0x002fea0003800000 */
.L_x_4825:
        /* <DEDUP_REMOVED lines=11> */
.L_x_4775:
[----:B-1----:R-:W-:Y:S01]  /*12f30*/  IMAD R7, R16, 0xa800, R18 ;  /* 0x0000a80010077824 */ /* 0x002fe200078e0212 */
        /* <DEDUP_REMOVED lines=26> */
.L_x_4772:
[----:B------:R-:W-:Y:S05]  /*130e0*/  WARPSYNC.ALL ;  /* 0x0000000000007948 */ /* 0x000fea0003800000 */
[----:B------:R-:W2:Y:S01]  /*130f0*/  LDL.LU R8, [R1+0x4] ;  /* 0x0000040001087983 */ /* 0x000ea20000300800 */
[----:B------:R-:W-:Y:S02]  /*13100*/  ELECT P2, URZ, PT ;  /* 0x00000000003f782f */ /* 0x000fe40003840000 */
[----:B------:R-:W-:Y:S01]  /*13110*/  ISETP.GE.AND P3, PT, R19, 0x2, PT ;  /* 0x000000021300780c */ /* 0x000fe20003f66270 */
[----:B------:R-:W-:Y:S01]  /*13120*/  UIADD3 UR4, UP0, UR38, 0x270, URZ ;  /* 0x0000027026047890 */ /* 0x000fe2000ff1e03f */
[----:B------:R-:W-:Y:S01]  /*13130*/  UMOV UR11, UR41 ;  /* 0x00000029000b7c82 */ /* 0x000fe20008000000 */
[----:B------:R-:W-:-:S02]  /*13140*/  UMOV UR12, UR42 ;  /* 0x0000002a000c7c82 */ /* 0x000fc40008000000 */
[----:B------:R-:W-:Y:S01]  /*13150*/  UIADD3.X UR5, URZ, UR39, URZ, UP0, !UPT ;  /* 0x000000273f057290 */ /* 0x000fe200087fe43f */
[----:B------:R-:W-:Y:S01]  /*13160*/  UMOV UR13, UR43 ;  /* 0x0000002b000d7c82 */ /* 0x000fe20008000000 */
[----:B------:R-:W-:Y:S01]  /*13170*/  UMOV UR6, 0x0 ;  /* 0x0000000000067882 */ /* 0x000fe20000000000 */
[----:B------:R-:W-:Y:S01]  /*13180*/  UMOV UR7, 0x12f00000 ;  /* 0x12f0000000077882 */ /* 0x000fe20000000000 */
[----:B------:R-:W-:Y:S01]  /*13190*/  UMOV UR10, URZ ;  /* 0x0000003f000a7c82 */ /* 0x000fe20008000000 */
[----:B------:R-:W-:Y:S01]  /*131a0*/  UMOV UR27, UR41 ;  /* 0x00000029001b7c82 */ /* 0x000fe20008000000 */
[----:B------:R-:W-:Y:S01]  /*131b0*/  @P2 MOV R7, 0xc000 ;  /* 0x0000c00000072802 */ /* 0x000fe20000000f00 */
[----:B------:R-:W-:Y:S06]  /*131c0*/  BAR.SYNC.DEFER_BLOCKING 0x8, 0x120 ;  /* 0x0204800000007b1d */ /* 0x000fec0000010000 */
[----:B------:R-:W-:Y:S01]  /*131d0*/  UMOV UR28, UR42 ;  /* 0x0000002a001c7c82 */ /* 0x000fe20008000000 */
[----:B------:R-:W-:Y:S01]  /*131e0*/  UMOV UR29, UR43 ;  /* 0x0000002b001d7c82 */ /* 0x000fe20008000000 */
[----:B------:R-:W-:Y:S01]  /*131f0*/  UMOV UR26, 0x40 ;  /* 0x00000040001a7882 */ /* 0x000fe20000000000 */
[----:B------:R-:W-:Y:S01]  /*13200*/  UMOV UR19, UR41 ;  /* 0x0000002900137c82 */ /* 0x000fe20008000000 */
[----:B------:R-:W-:Y:S01]  /*13210*/  UMOV UR20, UR42 ;  /* 0x0000002a00147c82 */ /* 0x000fe20008000000 */
[----:B------:R-:W-:Y:S01]  /*13220*/  UMOV UR21, UR43 ;  /* 0x0000002b00157c82 */ /* 0x000fe20008000000 */
[----:B------:R-:W-:Y:S01]  /*13230*/  UMOV UR18, 0x80 ;  /* 0x0000008000127882 */ /* 0x000fe20000000000 */
[----:B------:R1:W-:Y:S02]  /*13240*/  @P2 SYNCS.ARRIVE.TRANS64 RZ, [R18+URZ+0x36800], R7 ;  /* 0x0368000712ff29a7 */ /* 0x0003e4000800003f */
[----:B-1----:R-:W-:-:S05]  /*13250*/  @P2 VIADD R7, R18, 0x15400 ;  /* 0x0001540012072836 */ /* 0x002fca0000000000 */
[----:B------:R-:W-:Y:S02]  /*13260*/  @P2 R2UR UR8, R7 ;  /* 0x00000000070822ca */ /* 0x000fe400000e0000 */
[----:B------:R-:W-:-:S04]  /*13270*/  @P2 IADD3 R7, R18, 0x36800, RZ ;  /* 0x0003680012072810 */ /* 0x000fc80007ffe0ff */
[----:B------:R-:W-:Y:S01]  /*13280*/  @P2 R2UR UR9, R7 ;  /* 0x00000000070922ca */ /* 0x000fe200000e0000 */
[----:B------:R-:W-:-:S05]  /*13290*/  @P2 VIADD R7, R18, 0x19400 ;  /* 0x0001940012072836 */ /* 0x000fca0000000000 */
[----:B------:R-:W-:Y:S02]  /*132a0*/  @P2 R2UR UR24, R7 ;  /* 0x00000000071822ca */ /* 0x000fe400000e0000 */
[----:B------:R-:W-:-:S04]  /*132b0*/  @P2 IADD3 R7, R18, 0x1d400, RZ ;  /* 0x0001d40012072810 */ /* 0x000fc80007ffe0ff */
[----:B------:R-:W-:Y:S01]  /*132c0*/  @P2 R2UR UR16, R7 ;  /* 0x00000000071022ca */ /* 0x000fe200000e0000 */
[----:B------:R-:W-:Y:S01]  /*132d0*/  UMOV UR25, UR9 ;  /* 0x0000000900197c82 */ /* 0x000fe20008000000 */
[----:B------:R1:W-:Y:S01]  /*132e0*/  UTMALDG.4D [UR8], [UR4], desc[UR6] ;  /* 0x00000608040075b4 */ /* 0x0003e20008019000 */
[----:B------:R-:W-:-:S04]  /*132f0*/  UMOV UR17, UR9 ;  /* 0x0000000900117c82 */ /* 0x000fc80008000000 */
[----:B------:R1:W-:Y:S06]  /*13300*/  UTMALDG.4D [UR24], [UR4], desc[UR6] ;  /* 0x00000618040075b4 */ /* 0x0003ec0008019000 */
        /* <DEDUP_REMOVED lines=9> */
.L_x_4826:
[----:B------:R-:W-:Y:S05]  /*133a0*/  @!P3 BRA `(.L_x_4777) ;  /* 0x00000014007cb947 */ /* 0x000fea0003800000 */
[C---:B-1----:R-:W-:Y:S01]  /*133b0*/  LOP3.LUT R7, R19.reuse, 0x1, RZ, 0xc0, !PT ;  /* 0x0000000113077812 */ /* 0x042fe200078ec0ff */
[----:B------:R-:W-:Y:S01]  /*133c0*/  VIADD R10, R19, 0xfffffffe ;  /* 0xfffffffe130a7836 */ /* 0x000fe20000000000 */
[----:B------:R-:W-:Y:S02]  /*133d0*/  ULDC.64 UR36, c[0x0][0x408] ;  /* 0x0001020000247ab9 */ /* 0x000fe40000000a00 */
[----:B------:R-:W-:Y:S02]  /*133e0*/  ISETP.NE.U32.AND P2, PT, R7, 0x1, PT ;  /* 0x000000010700780c */ /* 0x000fe40003f45070 */
[----:B------:R-:W-:-:S11]  /*133f0*/  MOV R7, R10 ;  /* 0x0000000a00077202 */ /* 0x000fd60000000f00 */
        /* <DEDUP_REMOVED lines=25> */
[----:B------:R-:W-:-:S04]  /*13590*/  LEA R2, P2, R8, R2, 0x2 ;  /* 0x0000000208027211 */ /* 0x000fc800078410ff */
[----:B------:R-:W-:-:S04]  /*135a0*/  IADD3 R9, R14, R9, RZ ;  /* 0x000000090e097210 */ /* 0x000fc80007ffe0ff */
[----:B------:R-:W-:-:S05]  /*135b0*/  LEA.HI.X R3, R8, R3, R9, 0x2, P2 ;  /* 0x0000000308037211 */ /* 0x000fca00010f1409 */
[----:B------:R1:W5:Y:S02]  /*135c0*/  LDG.E R8, desc[UR6][R2.64] ;  /* 0x0000000602087981 */ /* 0x000364000c1e1900 */
.L_x_4781:
[----:B-1----:R-:W-:Y:S01]  /*135d0*/  IMAD R3, R11, 0x8, R18 ;  /* 0x000000080b037824 */ /* 0x002fe200078e0212 */
[----:B------:R-:W-:-:S04]  /*135e0*/  SHF.L.U32 R2, R13, 0x1f, RZ ;  /* 0x0000001f0d027819 */ /* 0x000fc800000006ff */
[----:B------:R-:W1:Y:S02]  /*135f0*/  SYNCS.PHASECHK.TRANS64.TRYWAIT P2, [R3+URZ+0x36840], R2 ;  /* 0x03684002030075a7 */ /* 0x000e64000804017f */
[----:B-1----:R-:W-:Y:S05]  /*13600*/  @!P2 BRA `(.L_x_4782) ;  /* 0x000000200028a947 */ /* 0x002fea0003800000 */
.L_x_4827:
        /* <DEDUP_REMOVED lines=11> */
.L_x_4783:
        /* <DEDUP_REMOVED lines=11> */
[----:B------:R-:W-:Y:S01]  /*13770*/  VIADD R3, R18, 0x36800 ;  /* 0x0003680012037836 */ /* 0x000fe20000000000 */
[----:B------:R-:W-:Y:S01]  /*13780*/  UMOV UR16, 0x40 ;  /* 0x0000004000107882 */ /* 0x000fe20000000000 */
[----:B------:R-:W-:Y:S01]  /*13790*/  UMOV UR17, 0x80 ;  /* 0x0000008000117882 */ /* 0x000fe20000000000 */
[----:B------:R-:W-:Y:S01]  /*137a0*/  UIADD3 UR9, UR9, 0x36830, URZ ;  /* 0x0003683009097890 */ /* 0x000fe2000fffe03f */
[----:B------:R-:W-:Y:S01]  /*137b0*/  SHF.L.U32 R2, R17, 0x1f, RZ ;  /* 0x0000001f11027819 */ /* 0x000fe200000006ff */
[----:B------:R-:W-:Y:S01]  /*137c0*/  UIMAD UR11, UR11, 0x70, URZ ;  /* 0x000000700b0b78a4 */ /* 0x000fe2000f8e023f */
[----:B------:R-:W-:Y:S01]  /*137d0*/  LEA R3, R16, R3, 0x3 ;  /* 0x0000000310037211 */ /* 0x000fe200078e18ff */
[----:B------:R-:W-:-:S02]  /*137e0*/  UIADD3 UR8, UR14, 0x21400, URZ ;  /* 0x000214000e087890 */ /* 0x000fc4000fffe03f */
        /* <DEDUP_REMOVED lines=11> */
.L_x_4828:
[----:B------:R-:W-:Y:S05]  /*138a0*/  @P3 BRA `(.L_x_4785) ;  /* 0x0000000000203947 */ /* 0x000fea0003800000 */
[----:B------:R-:W2:Y:S01]  /*138b0*/  S2R R9, SR_TID.X ;  /* 0x0000000000097919 */ /* 0x000ea20000002100 */
[----:B-1----:R-:W-:Y:S01]  /*138c0*/  IMAD R2, R16, 0x8, R18 ;  /* 0x0000000810027824 */ /* 0x002fe200078e0212 */
[----:B------:R-:W-:-:S04]  /*138d0*/  MOV R3, 0xa800 ;  /* 0x0000a80000037802 */ /* 0x000fc80000000f00 */
[----:B------:R3:W-:Y:S01]  /*138e0*/  SYNCS.ARRIVE.TRANS64 RZ, [R2+URZ+0x36850], R3 ;  /* 0x0368500302ff79a7 */ /* 0x0007e2000800003f */
[----:B--2---:R-:W-:-:S04]  /*138f0*/  LOP3.LUT R9, R9, 0x1f, RZ, 0xc0, !PT ;  /* 0x0000001f09097812 */ /* 0x004fc800078ec0ff */
[----:B------:R-:W-:-:S13]  /*13900*/  ISETP.NE.AND P2, PT, R9, RZ, PT ;  /* 0x000000ff0900720c */ /* 0x000fda0003f45270 */
[----:B---3--:R-:W-:Y:S05]  /*13910*/  @!P2 BRA `(.L_x_4785) ;  /* 0x000000000004a947 */ /* 0x008fea0003800000 */
[----:B------:R-:W-:Y:S01]  /*13920*/  BPT.TRAP 0x1 ;  /* 0x000000040000795c */ /* 0x000fe20000300000 */
.L_x_4785:
[--C-:B-1----:R-:W-:Y:S01]  /*13930*/  IMAD R2, R16, 0x8, R18.reuse ;  /* 0x0000000810027824 */ /* 0x102fe200078e0212 */
[----:B------:R-:W-:Y:S01]  /*13940*/  R2UR UR11, R5 ;  /* 0x00000000050b72ca */ /* 0x000fe200000e0000 */
[----:B------:R-:W-:Y:S01]  /*13950*/  UIADD3 UR4, UP0, UR38, 0x470, URZ ;  /* 0x0000047026047890 */ /* 0x000fe2000ff1e03f */
[----:B------:R-:W-:Y:S01]  /*13960*/  R2UR UR13, R6 ;  /* 0x00000000060d72ca */ /* 0x000fe200000e0000 */
[----:B------:R-:W-:Y:S01]  /*13970*/  UMOV UR10, URZ ;  /* 0x0000003f000a7c82 */ /* 0x000fe20008000000 */
[----:B------:R-:W-:Y:S01]  /*13980*/  R2UR UR9, R2 ;  /* 0x00000000020972ca */ /* 0x000fe200000e0000 */
[----:B------:R-:W-:Y:S01]  /*13990*/  IMAD R2, R16, 0xa800, R18 ;  /* 0x0000a80010027824 */ /* 0x000fe200078e0212 */
[----:B------:R-:W-:Y:S01]  /*139a0*/  R2UR UR12, R4 ;  /* 0x00000000040c72ca */ /* 0x000fe200000e0000 */
[----:B------:R-:W-:Y:S01]  /*139b0*/  UIADD3.X UR5, URZ, UR39, URZ, UP0, !UPT ;  /* 0x000000273f057290 */ /* 0x000fe200087fe43f */
[----:B------:R-:W-:Y:S01]  /*139c0*/  MOV R6, R8 ;  /* 0x0000000800067202 */ /* 0x000fe20000000f00 */
[----:B------:R-:W-:Y:S01]  /*139d0*/  UMOV UR6, 0x0 ;  /* 0x0000000000067882 */ /* 0x000fe20000000000 */
[----:B------:R-:W-:Y:S01]  /*139e0*/  R2UR UR15, R2 ;  /* 0x00000000020f72ca */ /* 0x000fe200000e0000 */
[----:B------:R-:W-:Y:S01]  /*139f0*/  UMOV UR7, 0x14f00000 ;  /* 0x14f0000000077882 */ /* 0x000fe20000000000 */
[----:B------:R-:W-:Y:S01]  /*13a00*/  UMOV UR16, 0x40 ;  /* 0x0000004000107882 */ /* 0x000fe20000000000 */
[----:B------:R-:W-:Y:S01]  /*13a10*/  UIMAD UR11, UR11, 0x70, URZ ;  /* 0x000000700b0b78a4 */ /* 0x000fe2000f8e023f */
[----:B------:R-:W-:-:S03]  /*13a20*/  IMAD.MOV.U32 R5, RZ, RZ, R7 ;  /* 0x000000ffff057224 */ /* 0x000fc600078e0007 */
        /* <DEDUP_REMOVED lines=13> */
.L_x_4780:
[----:B------:R-:W-:Y:S05]  /*13b00*/  BSYNC B0 ;  /* 0x0000000000007941 */ /* 0x000fea0003800000 */
.L_x_4779:
[----:B------:R-:W-:Y:S01]  /*13b10*/  IADD3 R7, R19, -0x3, RZ ;  /* 0xfffffffd13077810 */ /* 0x000fe20007ffe0ff */
[----:B------:R-:W-:Y:S01]  /*13b20*/  IMAD.MOV.U32 R16, RZ, RZ, R11 ;  /* 0x000000ffff107224 */ /* 0x000fe200078e000b */
[----:B------:R-:W-:-:S07]  /*13b30*/  MOV R17, R13 ;  /* 0x0000000d00117202 */ /* 0x000fce0000000f00 */
.L_x_4778:
[----:B------:R-:W-:Y:S01]  /*13b40*/  ISETP.NE.AND P2, PT, R10, RZ, PT ;  /* 0x000000ff0a00720c */ /* 0x000fe20003f45270 */
[----:B------:R-:W-:-:S12]  /*13b50*/  BSSY B0, `(.L_x_4777) ;  /* 0x00000e4000007945 */ /* 0x000fd80003800000 */
[----:B------:R-:W-:Y:S05]  /*13b60*/  @!P2 BRA `(.L_x_4786) ;  /* 0x0000000c0088a947 */ /* 0x000fea0003800000 */
[----:B------:R-:W-:-:S07]  /*13b70*/  IMAD.MOV.U32 R8, RZ, RZ, R6 ;  /* 0x000000ffff087224 */ /* 0x000fce00078e0006 */
.L_x_4801:
        /* <DEDUP_REMOVED lines=17> */
[----:B------:R-:W-:-:S03]  /*13c90*/  IMAD R14, R12, UR36, RZ ;  /* 0x000000240c0e7c24 */ /* 0x000fc6000f8e02ff */
[--C-:B------:R-:W-:Y:S01]  /*13ca0*/  SHF.R.S32.HI R3, RZ, 0x1f, R2.reuse ;  /* 0x0000001fff037819 */ /* 0x100fe20000011402 */
[----:B------:R-:W-:Y:S02]  /*13cb0*/  IMAD.MOV R13, RZ, RZ, -R2 ;  /* 0x000000ffff0d7224 */ /* 0x000fe400078e0a02 */
[----:B------:R-:W-:Y:S02]  /*13cc0*/  IMAD R14, R0, UR37, R14 ;  /* 0x00000025000e7c24 */ /* 0x000fe4000f8e020e */
[----:B------:R-:W-:Y:S02]  /*13cd0*/  IMAD R13, R8, R13, R7 ;  /* 0x0000000d080d7224 */ /* 0x000fe400078e0207 */
[----:B------:R-:W1:Y:S01]  /*13ce0*/  LDC.64 R8, c[0x0][0x3f8] ;  /* 0x0000fe00ff087b82 */ /* 0x000e620000000a00 */
[----:B------:R-:W-:-:S05]  /*13cf0*/  IMAD.WIDE.U32 R2, R0, UR36, R2 ;  /* 0x0000002400027c25 */ /* 0x000fca000f8e0002 */
[----:B------:R-:W-:Y:S02]  /*13d00*/  IADD3 R14, R14, R3, RZ ;  /* 0x000000030e0e7210 */ /* 0x000fe40007ffe0ff */
[----:B-1----:R-:W-:-:S04]  /*13d10*/  LEA R8, P2, R2, R8, 0x2 ;  /* 0x0000000802087211 */ /* 0x002fc800078410ff */
[----:B------:R-:W-:-:S05]  /*13d20*/  LEA.HI.X R9, R2, R9, R14, 0x2, P2 ;  /* 0x0000000902097211 */ /* 0x000fca00010f140e */
[----:B------:R1:W5:Y:S04]  /*13d30*/  LDG.E R8, desc[UR4][R8.64] ;  /* 0x0000000408087981 */ /* 0x000368000c1e1900 */
.L_x_4789:
[----:B------:R-:W-:Y:S01]  /*13d40*/  IMAD R2, R10, 0x8, R18 ;  /* 0x000000080a027824 */ /* 0x000fe200078e0212 */
[----:B------:R-:W-:-:S04]  /*13d50*/  SHF.L.U32 R3, R11, 0x1f, RZ ;  /* 0x0000001f0b037819 */ /* 0x000fc800000006ff */
[----:B------:R-:W2:Y:S02]  /*13d60*/  SYNCS.PHASECHK.TRANS64.TRYWAIT P2, [R2+URZ+0x36840], R3 ;  /* 0x03684003020075a7 */ /* 0x000ea4000804017f */
[----:B--2---:R-:W-:Y:S05]  /*13d70*/  @!P2 BRA `(.L_x_4790) ;  /* 0x000000180074a947 */ /* 0x004fea0003800000 */
.L_x_4829:
        /* <DEDUP_REMOVED lines=11> */
.L_x_4791:
[----:B------:R-:W-:Y:S01]  /*13e30*/  R2UR UR9, R2 ;  /* 0x00000000020972ca */ /* 0x000fe200000e0000 */
[----:B--2---:R-:W-:Y:S01]  /*13e40*/  IMAD R2, R10, 0xa800, R18 ;  /* 0x0000a8000a027824 */ /* 0x004fe200078e0212 */
[----:B------:R-:W-:Y:S01]  /*13e50*/  R2UR UR11, R13 ;  /* 0x000000000d0b72ca */ /* 0x000fe200000e0000 */
        /* <DEDUP_REMOVED lines=8> */
[----:B------:R-:W-:Y:S01]  /*13ee0*/  VIADD R3, R18, 0x36800 ;  /* 0x0003680012037836 */ /* 0x000fe20000000000 */
[----:B------:R-:W-:Y:S01]  /*13ef0*/  UMOV UR16, 0x40 ;  /* 0x0000004000107882 */ /* 0x000fe20000000000 */
[----:B------:R-:W-:Y:S01]  /*13f00*/  UIADD3 UR9, UR9, 0x36830, URZ ;  /* 0x0003683009097890 */ /* 0x000fe2000fffe03f */
[----:B------:R-:W-:Y:S01]  /*13f10*/  SHF.L.U32 R17, R17, 0x1f, RZ ;  /* 0x0000001f11117819 */ /* 0x000fe200000006ff */
[----:B------:R-:W-:Y:S01]  /*13f20*/  UIMAD UR11, UR11, 0x70, URZ ;  /* 0x000000700b0b78a4 */ /* 0x000fe2000f8e023f */
[----:B------:R-:W-:Y:S01]  /*13f30*/  LEA R2, R16, R3, 0x3 ;  /* 0x0000000310027211 */ /* 0x000fe200078e18ff */
[----:B------:R-:W-:-:S02]  /*13f40*/  UMOV UR17, 0x80 ;  /* 0x0000008000117882 */ /* 0x000fc40000000000 */
        /* <DEDUP_REMOVED lines=12> */
.L_x_4830:
        /* <DEDUP_REMOVED lines=8> */
.L_x_4793:
        /* <DEDUP_REMOVED lines=14> */
[----:B------:R-:W-:-:S02]  /*14170*/  UIMAD UR11, UR11, 0x70, URZ ;  /* 0x000000700b0b78a4 */ /* 0x000fc4000f8e023f */
        /* <DEDUP_REMOVED lines=14> */
.L_x_4788:
[----:B------:R-:W-:Y:S05]  /*14260*/  BSYNC B1 ;  /* 0x0000000000017941 */ /* 0x000fea0003800000 */
.L_x_4787:
        /* <DEDUP_REMOVED lines=27> */
.L_x_4796:
[----:B------:R-:W-:Y:S01]  /*14420*/  IMAD R2, R16, 0x8, R18 ;  /* 0x0000000810027824 */ /* 0x000fe200078e0212 */
[----:B------:R-:W-:-:S04]  /*14430*/  SHF.L.U32 R3, R17, 0x1f, RZ ;  /* 0x0000001f11037819 */ /* 0x000fc800000006ff */
[----:B------:R-:W2:Y:S02]  /*14440*/  SYNCS.PHASECHK.TRANS64.TRYWAIT P2, [R2+URZ+0x36840], R3 ;  /* 0x03684003020075a7 */ /* 0x000ea4000804017f */
[----:B--2---:R-:W-:Y:S05]  /*14450*/  @!P2 BRA `(.L_x_4797) ;  /* 0x0000001000e4a947 */ /* 0x004fea0003800000 */
.L_x_4831:
        /* <DEDUP_REMOVED lines=11> */
.L_x_4798:
[----:B--2---:R-:W-:Y:S01]  /*14510*/  VIADD R3, R18, 0x36800 ;  /* 0x0003680012037836 */ /* 0x004fe20000000000 */
[----:B------:R-:W-:Y:S01]  /*14520*/  R2UR UR11, R13 ;  /* 0x000000000d0b72ca */ /* 0x000fe200000e0000 */
[----:B------:R-:W-:Y:S01]  /*14530*/  UIADD3 UR4, UP0, UR38, 0x370, URZ ;  /* 0x0000037026047890 */ /* 0x000fe2000ff1e03f */
[----:B------:R-:W-:Y:S01]  /*14540*/  R2UR UR12, R4 ;  /* 0x00000000040c72ca */ /* 0x000fe200000e0000 */
[----:B------:R-:W-:Y:S01]  /*14550*/  UMOV UR10, URZ ;  /* 0x0000003f000a7c82 */ /* 0x000fe20008000000 */
[----:B------:R-:W-:Y:S01]  /*14560*/  LEA R2, R16, R3, 0x3 ;  /* 0x0000000310027211 */ /* 0x000fe200078e18ff */
[----:B------:R-:W-:Y:S01]  /*14570*/  UIADD3.X UR5, URZ, UR39, URZ, UP0, !UPT ;  /* 0x000000273f057290 */ /* 0x000fe200087fe43f */
[----:B-----5:R-:W-:Y:S01]  /*14580*/  R2UR UR13, R8 ;  /* 0x00000000080d72ca */ /* 0x020fe200000e0000 */
[----:B------:R-:W-:Y:S01]  /*14590*/  UMOV UR6, 0x0 ;  /* 0x0000000000067882 */ /* 0x000fe20000000000 */
[----:B------:R-:W-:Y:S01]  /*145a0*/  R2UR UR9, R2 ;  /* 0x00000000020972ca */ /* 0x000fe200000e0000 */
[----:B------:R-:W-:Y:S01]  /*145b0*/  IMAD R2, R16, 0xa800, R18 ;  /* 0x0000a80010027824 */ /* 0x000fe200078e0212 */
[----:B------:R-:W-:Y:S01]  /*145c0*/  UMOV UR7, 0x14f00000 ;  /* 0x14f0000000077882 */ /* 0x000fe20000000000 */
[----:B------:R-:W-:Y:S01]  /*145d0*/  UMOV UR17, 0x40 ;  /* 0x0000004000117882 */ /* 0x000fe20000000000 */
[----:B------:R-:W-:Y:S01]  /*145e0*/  UMOV UR18, 0x80 ;  /* 0x0000008000127882 */ /* 0x000fe20000000000 */
[----:B------:R-:W-:Y:S01]  /*145f0*/  UIMAD UR11, UR11, 0x70, URZ ;  /* 0x000000700b0b78a4 */ /* 0x000fe2000f8e023f */
[----:B------:R-:W-:Y:S01]  /*14600*/  R2UR UR8, R2 ;  /* 0x00000000020872ca */ /* 0x000fe200000e0000 */
[----:B------:R-:W-:Y:S01]  /*14610*/  IMAD R2, R10, 0x8, R3 ;  /* 0x000000080a027824 */ /* 0x000fe200078e0203 */
        /* <DEDUP_REMOVED lines=15> */
.L_x_4832:
        /* <DEDUP_REMOVED lines=8> */
.L_x_4800:
        /* <DEDUP_REMOVED lines=14> */
[----:B------:R-:W-:-:S02]  /*14870*/  UIMAD UR11, UR11, 0x70, URZ ;  /* 0x000000700b0b78a4 */ /* 0x000fc4000f8e023f */
        /* <DEDUP_REMOVED lines=13> */
.L_x_4795:
[----:B------:R-:W-:Y:S05]  /*14950*/  BSYNC B1 ;  /* 0x0000000000017941 */ /* 0x000fea0003800000 */
.L_x_4794:
[C---:B------:R-:W-:Y:S01]  /*14960*/  ISETP.GT.AND P2, PT, R7.reuse, 0x1, PT ;  /* 0x000000010700780c */ /* 0x040fe20003f44270 */
[----:B------:R-:W-:-:S12]  /*14970*/  VIADD R7, R7, 0xfffffffe ;  /* 0xfffffffe07077836 */ /* 0x000fd80000000000 */
[----:B------:R-:W-:Y:S05]  /*14980*/  @P2 BRA `(.L_x_4801) ;  /* 0xfffffff0007c2947 */ /* 0x000fea000383ffff */
.L_x_4786:
[----:B------:R-:W-:Y:S05]  /*14990*/  BSYNC B0 ;  /* 0x0000000000007941 */ /* 0x000fea0003800000 */
.L_x_4777:
        /* <DEDUP_REMOVED lines=14> */
[----:B-1----:R-:W-:-:S05]  /*14a80*/  IADD3 R0, R0, UR44, R9 ;  /* 0x0000002c00007c10 */ /* 0x002fca000fffe009 */
[----:B------:R2:W-:Y:S02]  /*14a90*/  STL [R1], R0 ;  /* 0x0000000001007387 */ /* 0x0005e40000100800 */
.L_x_4803:
[----:B------:R-:W-:Y:S05]  /*14aa0*/  BSYNC B0 ;  /* 0x0000000000007941 */ /* 0x000fea0003800000 */
.L_x_4802:
[----:B------:R-:W-:Y:S04]  /*14ab0*/  BSSY B0, `(.L_x_4804) ;  /* 0x000002c000007945 */ /* 0x000fe80003800000 */
[----:B------:R-:W-:Y:S05]  /*14ac0*/  @!P6 BRA `(.L_x_4805) ;  /* 0x0000000000a8e947 */ /* 0x000fea0003800000 */
[----:B--2---:R-:W1:Y:S01]  /*14ad0*/  S2R R0, SR_TID.X ;  /* 0x0000000000007919 */ /* 0x004e620000002100 */
[----:B------:R-:W-:Y:S02]  /*14ae0*/  LEA R3, R16, R18, 0x3 ;  /* 0x0000001210037211 */ /* 0x000fe400078e18ff */
[----:B-1----:R-:W-:Y:S02]  /*14af0*/  LOP3.LUT R2, R0, 0x7f, RZ, 0xc0, !PT ;  /* 0x0000007f00027812 */ /* 0x002fe400078ec0ff */
[----:B------:R-:W-:Y:S02]  /*14b00*/  SHF.L.U32 R0, R17, 0x1f, RZ ;  /* 0x0000001f11007819 */ /* 0x000fe400000006ff */
[----:B------:R-:W-:Y:S02]  /*14b10*/  ISETP.NE.AND P1, PT, R2, RZ, PT ;  /* 0x000000ff0200720c */ /* 0x000fe40003f25270 */
[----:B------:R-:W1:Y:S02]  /*14b20*/  SYNCS.PHASECHK.TRANS64.TRYWAIT P0, [R3+URZ+0x36860], R0 ;  /* 0x03686000030075a7 */ /* 0x000e64000800017f */
[----:B-1----:R-:W-:Y:S09]  /*14b30*/  @!P0 BRA `(.L_x_4806) ;  /* 0x0000000c00548947 */ /* 0x002ff20003800000 */
.L_x_4833:
        /* <DEDUP_REMOVED lines=8> */
.L_x_4807:
        /* <DEDUP_REMOVED lines=26> */
[----:B---3--:R-:W-:Y:S01]  /*14d60*/  NOP ;  /* 0x0000000000007918 */ /* 0x008fe20000000000 */
.L_x_4805:
[----:B------:R-:W-:Y:S05]  /*14d70*/  BSYNC B0 ;  /* 0x0000000000007941 */ /* 0x000fea0003800000 */
.L_x_4804:
[----:B------:R3:W5:Y:S01]  /*14d80*/  LDL.LU R13, [R1] ;  /* 0x00000000010d7983 */ /* 0x0007620000300800 */
[----:B------:R-:W-:-:S04]  /*14d90*/  IADD3 R16, R16, 0x1, RZ ;  /* 0x0000000110107810 */ /* 0x000fc80007ffe0ff */
[----:B------:R-:W-:-:S04]  /*14da0*/  ISETP.NE.AND P0, PT, R16, 0x2, PT ;  /* 0x000000021000780c */ /* 0x000fc80003f05270 */
[----:B-12---:R-:W-:Y:S02]  /*14db0*/  SEL R0, RZ, 0x1, P0 ;  /* 0x00000001ff007807 */ /* 0x006fe40000000000 */
[----:B------:R-:W-:Y:S02]  /*14dc0*/  SEL R16, R16, RZ, P0 ;  /* 0x000000ff10107207 */ /* 0x000fe40000000000 */
[----:B---3--:R-:W-:-:S07]  /*14dd0*/  LOP3.LUT R17, R17, R0, RZ, 0x3c, !PT ;  /* 0x0000000011117212 */ /* 0x008fce00078e3cff */
.L_x_4766:
[----:B------:R-:W-:Y:S05]  /*14de0*/  BSYNC B6 ;  /* 0x0000000000067941 */ /* 0x000fea0003800000 */
.L_x_4764:
[----:B------:R-:W-:-:S03]  /*14df0*/  UMOV UR4, 0xffffffff ;  /* 0xffffffff00047882 */ /* 0x000fc60000000000 */
[----:B------:R-:W-:Y:S05]  /*14e00*/  BRA.DIV UR4, `(.L_x_4808) ;  /* 0x0000000a04b47947 */ /* 0x000fea000b800000 */
[----:B-----5:R1:W2:Y:S02]  /*14e10*/  SHFL.IDX PT, R14, R13, RZ, 0x1f ;  /* 0x00001fff0d0e7589 */ /* 0x0202a400000e0000 */
.L_x_4836:
[----:B------:R-:W3:Y:S01]  /*14e20*/  S2R R0, SR_TID.X ;  /* 0x0000000000007919 */ /* 0x000ee20000002100 */
[----:B------:R-:W-:Y:S05]  /*14e30*/  WARPSYNC.ALL ;  /* 0x0000000000007948 */ /* 0x000fea0003800000 */
[----:B------:R-:W-:Y:S01]  /*14e40*/  BAR.SYNC.DEFER_BLOCKING 0x4, 0x120 ;  /* 0x0104800000007b1d */ /* 0x000fe20000010000 */
[----:B--2---:R-:W-:-:S05]  /*14e50*/  IMAD.MOV.U32 R2, RZ, RZ, R14 ;  /* 0x000000ffff027224 */ /* 0x004fca00078e000e */
[----:B------:R-:W-:Y:S01]  /*14e60*/  ULDC UR4, c[0x0][0xda8] ;  /* 0x00036a0000047ab9 */ /* 0x000fe20000000800 */
[----:B------:R2:W-:Y:S01]  /*14e70*/  STL [R1], R2 ;  /* 0x0000000201007387 */ /* 0x0005e20000100800 */
[----:B---3--:R-:W-:-:S04]  /*14e80*/  LOP3.LUT R0, R0, 0x1f, RZ, 0xc0, !PT ;  /* 0x0000001f00007812 */ /* 0x008fc800078ec0ff */
[----:B------:R-:W-:-:S13]  /*14e90*/  ISETP.NE.AND P0, PT, R0, RZ, PT ;  /* 0x000000ff0000720c */ /* 0x000fda0003f05270 */
[----:B------:R-:W3:Y:S01]  /*14ea0*/  @!P0 S2R R3, SR_CgaCtaId ;  /* 0x0000000000038919 */ /* 0x000ee20000008800 */
[----:B------:R-:W-:-:S04]  /*14eb0*/  @!P0 MOV R0, 0x400 ;  /* 0x0000040000008802 */ /* 0x000fc80000000f00 */
[----:B---3--:R-:W-:-:S05]  /*14ec0*/  @!P0 LEA R0, R3, R0, 0x18 ;  /* 0x0000000003008211 */ /* 0x008fca00078ec0ff */
[----:B------:R2:W-:Y:S01]  /*14ed0*/  @!P0 STS [R0+0x368d0], R13 ;  /* 0x0368d00d00008388 */ /* 0x0005e20000000800 */
[----:B------:R-:W-:Y:S06]  /*14ee0*/  BAR.ARV 0x5, 0x120 ;  /* 0x0144800000007b1d */ /* 0x000fec0000002000 */
[----:B------:R-:W-:-:S13]  /*14ef0*/  ISETP.GE.AND P0, PT, R2, UR4, PT ;  /* 0x0000000402007c0c */ /* 0x000fda000bf06270 */
[----:B--2---:R-:W-:Y:S05]  /*14f00*/  @!P0 BRA `(.L_x_4809) ;  /* 0xffffffd000848947 */ /* 0x004fea000383ffff */
.L_x_4761:
[----:B------:R-:W2:Y:S01]  /*14f10*/  LDL.LU R0, [R1+0x4] ;  /* 0x0000040001007983 */ /* 0x000ea20000300800 */
[----:B------:R-:W3:Y:S01]  /*14f20*/  S2R R5, SR_CgaCtaId ;  /* 0x0000000000057919 */ /* 0x000ee20000008800 */
[----:B--2---:R-:W-:-:S04]  /*14f30*/  IADD3 R0, R0, 0x1, RZ ;  /* 0x0000000100007810 */ /* 0x004fc80007ffe0ff */
[----:B------:R-:W-:-:S04]  /*14f40*/  LEA.HI R2, R0, R0, RZ, 0x1 ;  /* 0x0000000000027211 */ /* 0x000fc800078f08ff */
[----:B------:R-:W-:Y:S02]  /*14f50*/  LOP3.LUT R3, R2, 0xfffffffe, RZ, 0xc0, !PT ;  /* 0xfffffffe02037812 */ /* 0x000fe400078ec0ff */
[----:B------:R-:W-:-:S03]  /*14f60*/  MOV R2, 0x400 ;  /* 0x0000040000027802 */ /* 0x000fc60000000f00 */
[----:B------:R-:W-:Y:S01]  /*14f70*/  IMAD.IADD R0, R0, 0x1, -R3 ;  /* 0x0000000100007824 */ /* 0x000fe200078e0a03 */
[----:B---3--:R-:W-:-:S04]  /*14f80*/  LEA R7, R5, R2, 0x18 ;  /* 0x0000000205077211 */ /* 0x008fc800078ec0ff */
[----:B------:R-:W-:-:S04]  /*14f90*/  SHF.L.U32 R0, R0, 0x1f, RZ ;  /* 0x0000001f00007819 */ /* 0x000fc800000006ff */
[----:B------:R-:W2:Y:S02]  /*14fa0*/  SYNCS.PHASECHK.TRANS64.TRYWAIT P0, [R7+URZ+0x36820], R0 ;  /* 0x03682000070075a7 */ /* 0x000ea4000800017f */
[----:B--2---:R-:W-:Y:S05]  /*14fb0*/  @!P0 BRA `(.L_x_4810) ;  /* 0x00000008006c8947 */ /* 0x004fea0003800000 */
.L_x_4837:
        /* <DEDUP_REMOVED lines=9> */
[----:B------:R-:W2:Y:S02]  /*15050*/  LDL.LU R2, [R1+0x8] ;  /* 0x0000080001027983 */ /* 0x000ea40000300800 */
[----:B--2---:R-:W-:-:S04]  /*15060*/  LOP3.LUT R0, R2, 0x2, RZ, 0xfc, !PT ;  /* 0x0000000202007812 */ /* 0x004fc800078efcff */
[----:B------:R-:W-:-:S13]  /*15070*/  ISETP.NE.AND P2, PT, R0, 0x3, PT ;  /* 0x000000030000780c */ /* 0x000fda0003f45270 */
[----:B------:R-:W-:Y:S05]  /*15080*/  @!P2 BRA `(.L_x_4813) ;  /* 0x000000000004a947 */ /* 0x000fea0003800000 */
[----:B------:R-:W-:Y:S01]  /*15090*/  BPT.TRAP 0x1 ;  /* 0x000000040000795c */ /* 0x000fe20000300000 */
.L_x_4813:
[----:B------:R-:W-:Y:S02]  /*150a0*/  IADD3 R3, R7, 0x36840, RZ ;  /* 0x0003684007037810 */ /* 0x000fe40007ffe0ff */
[----:B------:R-:W-:Y:S02]  /*150b0*/  SHF.L.U32 R4, R17, 0x1f, RZ ;  /* 0x0000001f11047819 */ /* 0x000fe400000006ff */
[C---:B------:R-:W-:Y:S01]  /*150c0*/  IADD3 R0, R16.reuse, 0x1, RZ ;  /* 0x0000000110007810 */ /* 0x040fe20007ffe0ff */
        /* <DEDUP_REMOVED lines=9> */
.L_x_4838:
[----:B------:R-:W3:Y:S02]  /*15160*/  SYNCS.PHASECHK.TRANS64.TRYWAIT P0, [R3+URZ], R0 ;  /* 0x00000000030075a7 */ /* 0x000ee4000800017f */
[----:B---3--:R-:W-:Y:S05]  /*15170*/  @!P0 BRA `(.L_x_4815) ;  /* 0x0000000800248947 */ /* 0x008fea0003800000 */
.L_x_4839:
[----:B------:R-:W-:Y:S05]  /*15180*/  @!P2 BRA `(.L_x_4816) ;  /* 0x000000000004a947 */ /* 0x000fea0003800000 */
[----:B------:R-:W-:Y:S01]  /*15190*/  BPT.TRAP 0x1 ;  /* 0x000000040000795c */ /* 0x000fe20000300000 */
.L_x_4816:
[----:B---3--:R-:W-:-:S05]  /*151a0*/  IADD3 R3, R7, 0x36860, RZ ;  /* 0x0003686007037810 */ /* 0x008fca0007ffe0ff */
[----:B--2---:R-:W-:-:S04]  /*151b0*/  IMAD R5, R16, 0x8, R3 ;  /* 0x0000000810057824 */ /* 0x004fc800078e0203 */
[----:B------:R-:W2:Y:S02]  /*151c0*/  SYNCS.PHASECHK.TRANS64.TRYWAIT P0, [R5+URZ], R4 ;  /* 0x00000004050075a7 */ /* 0x000ea4000800017f */
[----:B--2---:R-:W-:Y:S05]  /*151d0*/  @!P0 BRA `(.L_x_4817) ;  /* 0x0000000800208947 */ /* 0x004fea0003800000 */
.L_x_4840:
[----:B------:R-:W-:-:S07]  /*151e0*/  LEA R3, R2, R3, 0x3 ;  /* 0x0000000302037211 */ /* 0x000fce00078e18ff */
.L_x_4818:
[----:B---3--:R3:W4:Y:S02]  /*151f0*/  SYNCS.PHASECHK.TRANS64.TRYWAIT P0, [R3+URZ], R0 ;  /* 0x00000000030075a7 */ /* 0x008724000800017f */
[----:B----4-:R-:W-:Y:S05]  /*15200*/  @!P0 NANOSLEEP.SYNCS 0x989680 ;  /* 0x009896800000895d */ /* 0x010fea0003900000 */
[----:B------:R-:W4:Y:S02]  /*15210*/  @!P0 SYNCS.PHASECHK.TRANS64 P0, [R3+URZ], R0 ;  /* 0x00000000030085a7 */ /* 0x000f24000800007f */
[----:B----4-:R-:W-:Y:S05]  /*15220*/  @!P0 BRA `(.L_x_4818) ;  /* 0xfffffffc00f08947 */ /* 0x010fea000383ffff */
.L_x_4812:
[----:B------:R-:W-:Y:S05]  /*15230*/  BSYNC B0 ;  /* 0x0000000000007941 */ /* 0x000fea0003800000 */
.L_x_4811:
[----:B------:R-:W-:Y:S05]  /*15240*/  EXIT ;  /* 0x000000000000794d */ /* 0x000fea0003800000 */
.L_x_4718:
[----:B-1----:R-:W-:-:S04]  /*15250*/  IMAD.U32 R3, RZ, RZ, UR61 ;  /* 0x0000003dff037e24 */ /* 0x002fc8000f8e00ff */
[----:B------:R1:W2:Y:S03]  /*15260*/  SYNCS.PHASECHK.TRANS64.TRYWAIT P1, [R3+URZ+0x36800], R0 ;  /* 0x03680000030075a7 */ /* 0x0002a6000802017f */
[----:B--2---:R-:W-:Y:S05]  /*15270*/  @!P1 NANOSLEEP.SYNCS 0x989680 ;  /* 0x009896800000995d */ /* 0x004fea0003900000 */
[----:B------:R-:W2:Y:S02]  /*15280*/  @!P1 SYNCS.PHASECHK.TRANS64 P1, [R3+URZ+0x36800], R0 ;  /* 0x03680000030095a7 */ /* 0x000ea4000802007f */
[----:B--2---:R-:W-:Y:S05]  /*15290*/  @!P1 BRA `(.L_x_4718) ;  /* 0xfffffffc00ec9947 */ /* 0x004fea000383ffff */
[----:B------:R-:W-:Y:S05]  /*152a0*/  BRA `(.L_x_4819) ;  /* 0xfffffec4002c7947 */ /* 0x000fea000383ffff */
.L_x_4722:
[----:B--2---:R2:W3:Y:S02]  /*152b0*/  SYNCS.PHASECHK.TRANS64.TRYWAIT P2, [R0+URZ+0x36830], R3 ;  /* 0x03683003000075a7 */ /* 0x0044e4000804017f */
[----:B---3--:R-:W-:Y:S05]  /*152c0*/  @!P2 NANOSLEEP.SYNCS 0x989680 ;  /* 0x009896800000a95d */ /* 0x008fea0003900000 */
[----:B------:R-:W3:Y:S02]  /*152d0*/  @!P2 SYNCS.PHASECHK.TRANS64 P2, [R0+URZ+0x36830], R3 ;  /* 0x036830030000a5a7 */ /* 0x000ee4000804007f */
[----:B---3--:R-:W-:Y:S05]  /*152e0*/  @!P2 BRA `(.L_x_4722) ;  /* 0xfffffffc00f0a947 */ /* 0x008fea000383ffff */
[----:B------:R-:W-:Y:S05]  /*152f0*/  BRA `(.L_x_4721) ;  /* 0xfffffec400587947 */ /* 0x000fea000383ffff */
.L_x_4727:
[----:B--2---:R-:W-:-:S04]  /*15300*/  MOV R9, UR60 ;  /* 0x0000003c00097c02 */ /* 0x004fc80008000f00 */
[----:B------:R2:W3:Y:S03]  /*15310*/  SYNCS.PHASECHK.TRANS64.TRYWAIT P2, [R9+URZ+0x36830], R6 ;  /* 0x03683006090075a7 */ /* 0x0004e6000804017f */
[----:B---3--:R-:W-:Y:S05]  /*15320*/  @!P2 NANOSLEEP.SYNCS 0x989680 ;  /* 0x009896800000a95d */ /* 0x008fea0003900000 */
[----:B------:R-:W3:Y:S02]  /*15330*/  @!P2 SYNCS.PHASECHK.TRANS64 P2, [R9+URZ+0x36830], R6 ;  /* 0x036830060900a5a7 */ /* 0x000ee4000804007f */
[----:B---3--:R-:W-:Y:S05]  /*15340*/  @!P2 BRA `(.L_x_4727) ;  /* 0xfffffffc00eca947 */ /* 0x008fea000383ffff */
[----:B------:R-:W-:Y:S05]  /*15350*/  BRA `(.L_x_4726) ;  /* 0xffffff1400447947 */ /* 0x000fea000383ffff */
.L_x_4731:
[----:B--2---:R-:W-:-:S04]  /*15360*/  IMAD.U32 R9, RZ, RZ, UR10 ;  /* 0x0000000aff097e24 */ /* 0x004fc8000f8e00ff */
[----:B------:R2:W4:Y:S03]  /*15370*/  SYNCS.PHASECHK.TRANS64.TRYWAIT P2, [R9+URZ+0x36850], R0 ;  /* 0x03685000090075a7 */ /* 0x000526000804017f */
[----:B----4-:R-:W-:Y:S05]  /*15380*/  @!P2 NANOSLEEP.SYNCS 0x989680 ;  /* 0x009896800000a95d */ /* 0x010fea0003900000 */
[----:B------:R-:W4:Y:S02]  /*15390*/  @!P2 SYNCS.PHASECHK.TRANS64 P2, [R9+URZ+0x36850], R0 ;  /* 0x036850000900a5a7 */ /* 0x000f24000804007f */
[----:B----4-:R-:W-:Y:S05]  /*153a0*/  @!P2 BRA `(.L_x_4731) ;  /* 0xfffffffc00eca947 */ /* 0x010fea000383ffff */
[----:B------:R-:W-:Y:S05]  /*153b0*/  BRA `(.L_x_4730) ;  /* 0xffffff3800f87947 */ /* 0x000fea000383ffff */
.L_x_4737:
[----:B--2---:R-:W-:-:S04]  /*153c0*/  MOV R9, UR6 ;  /* 0x0000000600097c02 */ /* 0x004fc80008000f00 */
[----:B------:R2:W3:Y:S03]  /*153d0*/  SYNCS.PHASECHK.TRANS64.TRYWAIT P2, [R9+URZ+0x36830], R6 ;  /* 0x03683006090075a7 */ /* 0x0004e6000804017f */
[----:B---3--:R-:W-:Y:S05]  /*153e0*/  @!P2 NANOSLEEP.SYNCS 0x989680 ;  /* 0x009896800000a95d */ /* 0x008fea0003900000 */
[----:B------:R-:W3:Y:S02]  /*153f0*/  @!P2 SYNCS.PHASECHK.TRANS64 P2, [R9+URZ+0x36830], R6 ;  /* 0x036830060900a5a7 */ /* 0x000ee4000804007f */
[----:B---3--:R-:W-:Y:S05]  /*15400*/  @!P2 BRA `(.L_x_4737) ;  /* 0xfffffffc00eca947 */ /* 0x008fea000383ffff */
[----:B------:R-:W-:Y:S05]  /*15410*/  BRA `(.L_x_4736) ;  /* 0xffffff6000347947 */ /* 0x000fea000383ffff */
.L_x_4741:
[----:B--2---:R-:W-:-:S04]  /*15420*/  IMAD.U32 R9, RZ, RZ, UR7 ;  /* 0x00000007ff097e24 */ /* 0x004fc8000f8e00ff */
[----:B------:R2:W4:Y:S03]  /*15430*/  SYNCS.PHASECHK.TRANS64.TRYWAIT P2, [R9+URZ+0x36850], R0 ;  /* 0x03685000090075a7 */ /* 0x000526000804017f */
[----:B----4-:R-:W-:Y:S05]  /*15440*/  @!P2 NANOSLEEP.SYNCS 0x989680 ;  /* 0x009896800000a95d */ /* 0x010fea0003900000 */
[----:B------:R-:W4:Y:S02]  /*15450*/  @!P2 SYNCS.PHASECHK.TRANS64 P2, [R9+URZ+0x36850], R0 ;  /* 0x036850000900a5a7 */ /* 0x000f24000804007f */
[----:B----4-:R-:W-:Y:S05]  /*15460*/  @!P2 BRA `(.L_x_4741) ;  /* 0xfffffffc00eca947 */ /* 0x010fea000383ffff */
[----:B------:R-:W-:Y:S05]  /*15470*/  BRA `(.L_x_4740) ;  /* 0xffffff8400e47947 */ /* 0x000fea000383ffff */
.L_x_4746:
[----:B--2---:R-:W-:-:S04]  /*15480*/  MOV R5, UR5 ;  /* 0x0000000500057c02 */ /* 0x004fc80008000f00 */
[----:B------:R2:W3:Y:S03]  /*15490*/  SYNCS.PHASECHK.TRANS64.TRYWAIT P0, [R5+URZ+0x36850], R0 ;  /* 0x03685000050075a7 */ /* 0x0004e6000800017f */
[----:B---3--:R-:W-:Y:S05]  /*154a0*/  @!P0 NANOSLEEP.SYNCS 0x989680 ;  /* 0x009896800000895d */ /* 0x008fea0003900000 */
[----:B------:R-:W3:Y:S02]  /*154b0*/  @!P0 SYNCS.PHASECHK.TRANS64 P0, [R5+URZ+0x36850], R0 ;  /* 0x03685000050085a7 */ /* 0x000ee4000800007f */
[----:B---3--:R-:W-:Y:S05]  /*154c0*/  @!P0 BRA `(.L_x_4746) ;  /* 0xfffffffc00ec8947 */ /* 0x008fea000383ffff */
[----:B------:R-:W-:Y:S05]  /*154d0*/  BRA `(.L_x_4745) ;  /* 0xffffffa8005c7947 */ /* 0x000fea000383ffff */
.L_x_4770:
[----:B------:R-:W1:Y:S01]  /*154e0*/  S2R R7, SR_TID.X ;  /* 0x0000000000077919 */ /* 0x000e620000002100 */
        /* <DEDUP_REMOVED lines=9> */
.L_x_4820:
[----:B------:R-:W-:Y:S05]  /*15580*/  BRA `(.L_x_4821) ;  /* 0xffffffd400c87947 */ /* 0x000fea000383ffff */
.L_x_4771:
[----:B------:R-:W-:Y:S01]  /*15590*/  BSSY B0, `(.L_x_4822) ;  /* 0x0000006000007945 */ /* 0x000fe20003800000 */
[----:B------:R-:W-:-:S07]  /*155a0*/  IMAD.MOV.U32 R15, RZ, RZ, -0x1 ;  /* 0xffffffffff0f7424 */ /* 0x000fce00078e00ff */
[----:B------:R-:W-:Y:S05]  /*155b0*/  WARPSYNC.COLLECTIVE R15, `(.L_x_4823) ;  /* 0x000000000f0c7348 */ /* 0x000fea0003c00000 */
[----:B------:R-:W-:Y:S02]  /*155c0*/  ELECT P6, UR62, PT ;  /* 0x00000000003e782f */ /* 0x000fe400038c0000 */
[----:B------:R-:W-:Y:S01]  /*155d0*/  MOV R14, UR62 ;  /* 0x0000003e000e7c02 */ /* 0x000fe20008000f00 */
[----:B------:R-:W-:Y:S10]  /*155e0*/  ENDCOLLECTIVE ;  /* 0x000000000000791b */ /* 0x000ff40003800000 */
.L_x_4823:
[----:B------:R-:W-:Y:S05]  /*155f0*/  BSYNC B0 ;  /* 0x0000000000007941 */ /* 0x000fea0003800000 */
.L_x_4822:
[----:B------:R-:W-:Y:S05]  /*15600*/  BRA `(.L_x_4824) ;  /* 0xffffffd400b87947 */ /* 0x000fea000383ffff */
.L_x_4774:
[----:B-1----:R1:W2:Y:S02]  /*15610*/  SYNCS.PHASECHK.TRANS64.TRYWAIT P2, [R8+URZ+0x36840], R7 ;  /* 0x03684007080075a7 */ /* 0x0022a4000804017f */
[----:B--2---:R-:W-:Y:S05]  /*15620*/  @!P2 NANOSLEEP.SYNCS 0x989680 ;  /* 0x009896800000a95d */ /* 0x004fea0003900000 */
[----:B------:R-:W2:Y:S02]  /*15630*/  @!P2 SYNCS.PHASECHK.TRANS64 P2, [R8+URZ+0x36840], R7 ;  /* 0x036840070800a5a7 */ /* 0x000ea4000804007f */
[----:B--2---:R-:W-:Y:S05]  /*15640*/  @!P2 BRA `(.L_x_4774) ;  /* 0xfffffffc00f0a947 */ /* 0x004fea000383ffff */
[----:B------:R-:W-:Y:S05]  /*15650*/  BRA `(.L_x_4825) ;  /* 0xffffffd800087947 */ /* 0x000fea000383ffff */
.L_x_4776:
[----:B-1----:R1:W2:Y:S02]  /*15660*/  SYNCS.PHASECHK.TRANS64.TRYWAIT P2, [R18+URZ+0x36820], R7 ;  /* 0x03682007120075a7 */ /* 0x0022a4000804017f */
[----:B--2---:R-:W-:Y:S05]  /*15670*/  @!P2 NANOSLEEP.SYNCS 0x989680 ;  /* 0x009896800000a95d */ /* 0x004fea0003900000 */
[----:B------:R-:W2:Y:S02]  /*15680*/  @!P2 SYNCS.PHASECHK.TRANS64 P2, [R18+URZ+0x36820], R7 ;  /* 0x036820071200a5a7 */ /* 0x000ea4000804007f */
[----:B--2---:R-:W-:Y:S05]  /*15690*/  @!P2 BRA `(.L_x_4776) ;  /* 0xfffffffc00f0a947 */ /* 0x004fea000383ffff */
[----:B------:R-:W-:Y:S05]  /*156a0*/  BRA `(.L_x_4826) ;  /* 0xffffffdc003c7947 */ /* 0x000fea000383ffff */
.L_x_4782:
[----:B-1----:R1:W2:Y:S02]  /*156b0*/  SYNCS.PHASECHK.TRANS64.TRYWAIT P2, [R3+URZ+0x36840], R2 ;  /* 0x03684002030075a7 */ /* 0x0022a4000804017f */
[----:B--2---:R-:W-:Y:S05]  /*156c0*/  @!P2 NANOSLEEP.SYNCS 0x989680 ;  /* 0x009896800000a95d */ /* 0x004fea0003900000 */
[----:B------:R-:W2:Y:S02]  /*156d0*/  @!P2 SYNCS.PHASECHK.TRANS64 P2, [R3+URZ+0x36840], R2 ;  /* 0x036840020300a5a7 */ /* 0x000ea4000804007f */
[----:B--2---:R-:W-:Y:S05]  /*156e0*/  @!P2 BRA `(.L_x_4782) ;  /* 0xfffffffc00f0a947 */ /* 0x004fea000383ffff */
[----:B------:R-:W-:Y:S05]  /*156f0*/  BRA `(.L_x_4827) ;  /* 0xffffffdc00c47947 */ /* 0x000fea000383ffff */
.L_x_4784:
[----:B-1----:R1:W2:Y:S02]  /*15700*/  SYNCS.PHASECHK.TRANS64.TRYWAIT P2, [R3+URZ+0x60], R2 ;  /* 0x00006002030075a7 */ /* 0x0022a4000804017f */
[----:B--2---:R-:W-:Y:S05]  /*15710*/  @!P2 NANOSLEEP.SYNCS 0x989680 ;  /* 0x009896800000a95d */ /* 0x004fea0003900000 */
[----:B------:R-:W2:Y:S02]  /*15720*/  @!P2 SYNCS.PHASECHK.TRANS64 P2, [R3+URZ+0x60], R2 ;  /* 0x000060020300a5a7 */ /* 0x000ea4000804007f */
[----:B--2---:R-:W-:Y:S05]  /*15730*/  @!P2 BRA `(.L_x_4784) ;  /* 0xfffffffc00f0a947 */ /* 0x004fea000383ffff */
[----:B------:R-:W-:Y:S05]  /*15740*/  BRA `(.L_x_4828) ;  /* 0xffffffe000547947 */ /* 0x000fea000383ffff */
.L_x_4790:
[----:B--2---:R2:W3:Y:S02]  /*15750*/  SYNCS.PHASECHK.TRANS64.TRYWAIT P2, [R2+URZ+0x36840], R3 ;  /* 0x03684003020075a7 */ /* 0x0044e4000804017f */
[----:B---3--:R-:W-:Y:S05]  /*15760*/  @!P2 NANOSLEEP.SYNCS 0x989680 ;  /* 0x009896800000a95d */ /* 0x008fea0003900000 */
[----:B------:R-:W3:Y:S02]  /*15770*/  @!P2 SYNCS.PHASECHK.TRANS64 P2, [R2+URZ+0x36840], R3 ;  /* 0x036840030200a5a7 */ /* 0x000ee4000804007f */
[----:B---3--:R-:W-:Y:S05]  /*15780*/  @!P2 BRA `(.L_x_4790) ;  /* 0xfffffffc00f0a947 */ /* 0x008fea000383ffff */
[----:B------:R-:W-:Y:S05]  /*15790*/  BRA `(.L_x_4829) ;  /* 0xffffffe400787947 */ /* 0x000fea000383ffff */
.L_x_4792:
[----:B-1----:R1:W2:Y:S02]  /*157a0*/  SYNCS.PHASECHK.TRANS64.TRYWAIT P2, [R2+URZ+0x60], R17 ;  /* 0x00006011020075a7 */ /* 0x0022a4000804017f */
[----:B--2---:R-:W-:Y:S05]  /*157b0*/  @!P2 NANOSLEEP.SYNCS 0x989680 ;  /* 0x009896800000a95d */ /* 0x004fea0003900000 */
[----:B------:R-:W2:Y:S02]  /*157c0*/  @!P2 SYNCS.PHASECHK.TRANS64 P2, [R2+URZ+0x60], R17 ;  /* 0x000060110200a5a7 */ /* 0x000ea4000804007f */
[----:B--2---:R-:W-:Y:S05]  /*157d0*/  @!P2 BRA `(.L_x_4792) ;  /* 0xfffffffc00f0a947 */ /* 0x004fea000383ffff */
[----:B------:R-:W-:Y:S05]  /*157e0*/  BRA `(.L_x_4830) ;  /* 0xffffffe800087947 */ /* 0x000fea000383ffff */
.L_x_4797:
[----:B--2---:R2:W3:Y:S02]  /*157f0*/  SYNCS.PHASECHK.TRANS64.TRYWAIT P2, [R2+URZ+0x36840], R3 ;  /* 0x03684003020075a7 */ /* 0x0044e4000804017f */
[----:B---3--:R-:W-:Y:S05]  /*15800*/  @!P2 NANOSLEEP.SYNCS 0x989680 ;  /* 0x009896800000a95d */ /* 0x008fea0003900000 */
[----:B------:R-:W3:Y:S02]  /*15810*/  @!P2 SYNCS.PHASECHK.TRANS64 P2, [R2+URZ+0x36840], R3 ;  /* 0x036840030200a5a7 */ /* 0x000ee4000804007f */
[----:B---3--:R-:W-:Y:S05]  /*15820*/  @!P2 BRA `(.L_x_4797) ;  /* 0xfffffffc00f0a947 */ /* 0x008fea000383ffff */
[----:B------:R-:W-:Y:S05]  /*15830*/  BRA `(.L_x_4831) ;  /* 0xffffffec00087947 */ /* 0x000fea000383ffff */
.L_x_4799:
[----:B-1----:R1:W2:Y:S02]  /*15840*/  SYNCS.PHASECHK.TRANS64.TRYWAIT P2, [R2+URZ+0x60], R11 ;  /* 0x0000600b020075a7 */ /* 0x0022a4000804017f */
[----:B--2---:R-:W-:Y:S05]  /*15850*/  @!P2 NANOSLEEP.SYNCS 0x989680 ;  /* 0x009896800000a95d */ /* 0x004fea0003900000 */
[----:B------:R-:W2:Y:S02]  /*15860*/  @!P2 SYNCS.PHASECHK.TRANS64 P2, [R2+URZ+0x60], R11 ;  /* 0x0000600b0200a5a7 */ /* 0x000ea4000804007f */
[----:B--2---:R-:W-:Y:S05]  /*15870*/  @!P2 BRA `(.L_x_4799) ;  /* 0xfffffffc00f0a947 */ /* 0x004fea000383ffff */
[----:B------:R-:W-:Y:S05]  /*15880*/  BRA `(.L_x_4832) ;  /* 0xffffffec00a07947 */ /* 0x000fea000383ffff */
.L_x_4806:
[----:B-1----:R1:W2:Y:S02]  /*15890*/  SYNCS.PHASECHK.TRANS64.TRYWAIT P0, [R3+URZ+0x36860], R0 ;  /* 0x03686000030075a7 */ /* 0x0022a4000800017f */
[----:B--2---:R-:W-:Y:S05]  /*158a0*/  @!P0 NANOSLEEP.SYNCS 0x989680 ;  /* 0x009896800000895d */ /* 0x004fea0003900000 */
[----:B------:R-:W2:Y:S02]  /*158b0*/  @!P0 SYNCS.PHASECHK.TRANS64 P0, [R3+URZ+0x36860], R0 ;  /* 0x03686000030085a7 */ /* 0x000ea4000800007f */
[----:B--2---:R-:W-:Y:S05]  /*158c0*/  @!P0 BRA `(.L_x_4806) ;  /* 0xfffffffc00f08947 */ /* 0x004fea000383ffff */
[----:B------:R-:W-:Y:S05]  /*158d0*/  BRA `(.L_x_4833) ;  /* 0xfffffff000987947 */ /* 0x000fea000383ffff */
.L_x_4808:
[----:B------:R-:W-:Y:S01]  /*158e0*/  BSSY B0, `(.L_x_4834) ;  /* 0x0000007000007945 */ /* 0x000fe20003800000 */
[----:B------:R-:W-:Y:S01]  /*158f0*/  MOV R12, RZ ;  /* 0x000000ff000c7202 */ /* 0x000fe20000000f00 */
[----:B------:R-:W-:Y:S01]  /*15900*/  IMAD.MOV.U32 R11, RZ, RZ, 0x1f ;  /* 0x0000001fff0b7424 */ /* 0x000fe200078e00ff */
[----:B------:R-:W-:-:S07]  /*15910*/  MOV R15, 0xffffffff ;  /* 0xffffffff000f7802 */ /* 0x000fce0000000f00 */
[----:B-----5:R-:W-:Y:S05]  /*15920*/  WARPSYNC.COLLECTIVE R15, `(.L_x_4835) ;  /* 0x000000000f087348 */ /* 0x020fea0003c00000 */
[----:B-----5:R1:W2:Y:S02]  /*15930*/  SHFL.IDX P6, R14, R13, R12, R11 ;  /* 0x0000000c0d0e7389 */ /* 0x0202a400000c000b */
[----:B-12---:R-:W-:Y:S01]  /*15940*/  ENDCOLLECTIVE ;  /* 0x000000000000791b */ /* 0x006fe20003800000 */
.L_x_4835:
[----:B------:R-:W-:Y:S05]  /*15950*/  BSYNC B0 ;  /* 0x0000000000007941 */ /* 0x000fea0003800000 */
.L_x_4834:
[----:B------:R-:W-:Y:S05]  /*15960*/  BRA `(.L_x_4836) ;  /* 0xfffffff4002c7947 */ /* 0x000fea000383ffff */
.L_x_4810:
[----:B--2---:R2:W3:Y:S02]  /*15970*/  SYNCS.PHASECHK.TRANS64.TRYWAIT P0, [R7+URZ+0x36820], R0 ;  /* 0x03682000070075a7 */ /* 0x0044e4000800017f */
[----:B---3--:R-:W-:Y:S05]  /*15980*/  @!P0 NANOSLEEP.SYNCS 0x989680 ;  /* 0x009896800000895d */ /* 0x008fea0003900000 */
[----:B------:R-:W3:Y:S02]  /*15990*/  @!P0 SYNCS.PHASECHK.TRANS64 P0, [R7+URZ+0x36820], R0 ;  /* 0x03682000070085a7 */ /* 0x000ee4000800007f */
[----:B---3--:R-:W-:Y:S05]  /*159a0*/  @!P0 BRA `(.L_x_4810) ;  /* 0xfffffffc00f08947 */ /* 0x008fea000383ffff */
[----:B------:R-:W-:Y:S05]  /*159b0*/  BRA `(.L_x_4837) ;  /* 0xfffffff400807947 */ /* 0x000fea000383ffff */
.L_x_4814:
[----:B--2---:R2:W3:Y:S02]  /*159c0*/  SYNCS.PHASECHK.TRANS64.TRYWAIT P0, [R5+URZ], R4 ;  /* 0x00000004050075a7 */ /* 0x0044e4000800017f */
[----:B---3--:R-:W-:Y:S05]  /*159d0*/  @!P0 NANOSLEEP.SYNCS 0x989680 ;  /* 0x009896800000895d */ /* 0x008fea0003900000 */
[----:B------:R-:W3:Y:S02]  /*159e0*/  @!P0 SYNCS.PHASECHK.TRANS64 P0, [R5+URZ], R4 ;  /* 0x00000004050085a7 */ /* 0x000ee4000800007f */
[----:B---3--:R-:W-:Y:S05]  /*159f0*/  @!P0 BRA `(.L_x_4814) ;  /* 0xfffffffc00f08947 */ /* 0x008fea000383ffff */
[----:B------:R-:W-:Y:S05]  /*15a00*/  BRA `(.L_x_4838) ;  /* 0xfffffff400d47947 */ /* 0x000fea000383ffff */
.L_x_4815:
[----:B---3--:R3:W4:Y:S02]  /*15a10*/  SYNCS.PHASECHK.TRANS64.TRYWAIT P0, [R3+URZ], R0 ;  /* 0x00000000030075a7 */ /* 0x008724000800017f */
[----:B----4-:R-:W-:Y:S05]  /*15a20*/  @!P0 NANOSLEEP.SYNCS 0x989680 ;  /* 0x009896800000895d */ /* 0x010fea0003900000 */
[----:B------:R-:W4:Y:S02]  /*15a30*/  @!P0 SYNCS.PHASECHK.TRANS64 P0, [R3+URZ], R0 ;  /* 0x00000000030085a7 */ /* 0x000f24000800007f */
[----:B----4-:R-:W-:Y:S05]  /*15a40*/  @!P0 BRA `(.L_x_4815) ;  /* 0xfffffffc00f08947 */ /* 0x010fea000383ffff */
[----:B------:R-:W-:Y:S05]  /*15a50*/  BRA `(.L_x_4839) ;  /* 0xfffffff400c87947 */ /* 0x000fea000383ffff */
.L_x_4817:
[----:B--2---:R2:W3:Y:S02]  /*15a60*/  SYNCS.PHASECHK.TRANS64.TRYWAIT P0, [R5+URZ], R4 ;  /* 0x00000004050075a7 */ /* 0x0044e4000800017f */
[----:B---3--:R-:W-:Y:S05]  /*15a70*/  @!P0 NANOSLEEP.SYNCS 0x989680 ;  /* 0x009896800000895d */ /* 0x008fea0003900000 */
[----:B------:R-:W3:Y:S02]  /*15a80*/  @!P0 SYNCS.PHASECHK.TRANS64 P0, [R5+URZ], R4 ;  /* 0x00000004050085a7 */ /* 0x000ee4000800007f */
[----:B---3--:R-:W-:Y:S05]  /*15a90*/  @!P0 BRA `(.L_x_4817) ;  /* 0xfffffffc00f08947 */ /* 0x008fea000383ffff */
[----:B------:R-:W-:Y:S05]  /*15aa0*/  BRA `(.L_x_4840) ;  /* 0xfffffff400cc7947 */ /* 0x000fea000383ffff */
.L_x_4841:
        /* <DEDUP_REMOVED lines=13> */
.L_x_12763:


//--------------------- .text._ZN7cutlass13device_kernelIN5flash11enable_sm90INS1_16FlashAttnFwdSm90INS1_25CollectiveMainloopFwdSm90ILi2EN4cute5tupleIJNS5_1CILi1EEES8_S8_EEENS6_IJNS7_ILi128EEENS7_ILi112EEENS7_ILi192EEEEEELi192ENS_6half_tEfNS_4arch4Sm90ELb1ELb0ELb1ELb1ELb0ELb0ELb0ELb1ELb1ELb0ELb0ELb0EEENS1_21CollectiveEpilogueFwdINS6_IJSA_SC_SB_EEES9_SE_SG_Li256ELb1ELb0ELb0ELb0EEENS1_36VarlenDynamicPersistentTileSchedulerILi128ELi112ELi256ELi32ELb0ELb0ELb1ELb1ELb1ELb1EEEEEEEEEvNT_6ParamsE --------------------------
	.section	.text._ZN7cutlass13device_kernelIN5flash11enable_sm90INS1_16FlashAttnFwdSm90INS1_25CollectiveMainloopFwdSm90ILi2EN4cute5tupleIJNS5_1CILi1EEES8_S8_EEENS6_IJNS7_ILi128EEENS7_ILi112EEENS7_ILi192EEEEEELi192ENS_6half_tEfNS_4arch4Sm90ELb1ELb0ELb1ELb1ELb0ELb0ELb0ELb1ELb1ELb0ELb0ELb0EEENS1_21CollectiveEpilogueFwdINS6_IJSA_SC_SB_EEES9_SE_SG_Li256ELb1ELb0ELb0ELb0EEENS1_36VarlenDynamicPersistentTileSchedulerILi128ELi112ELi256ELi32ELb0ELb0ELb1ELb1ELb1ELb1EEEEEEEEEvNT_6ParamsE,"ax",@progbits
	.align	128
.text._ZN7cutlass13device_kernelIN5flash11enable_sm90INS1_16FlashAttnFwdSm90INS1_25CollectiveMainloopFwdSm90ILi2EN4cute5tupleIJNS5_1CILi1EEES8_S8_EEENS6_IJNS7_ILi128EEENS7_ILi112EEENS7_ILi192EEEEEELi192ENS_6half_tEfNS_4arch4Sm90ELb1ELb0ELb1ELb1ELb0ELb0ELb0ELb1ELb1ELb0ELb0ELb0EEENS1_21CollectiveEpilogueFwdINS6_IJSA_SC_SB_EEES9_SE_SG_Li256ELb1ELb0ELb0ELb0EEENS1_36VarlenDynamicPersistentTileSchedulerILi128ELi112ELi256ELi32ELb0ELb0ELb1ELb1ELb1ELb1EEEEEEEEEvNT_6ParamsE:
        .type           _ZN7cutlass13device_kernelIN5flash11enable_sm90INS1_16FlashAttnFwdSm90INS1_25CollectiveMainloopFwdSm90ILi2EN4cute5tupleIJNS5_1CILi1EEES8_S8_EEENS6_IJNS7_ILi128EEENS7_ILi112EEENS7_ILi192EEEEEELi192ENS_6half_tEfNS_4arch4Sm90ELb1ELb0ELb1ELb1ELb0ELb0ELb0ELb1ELb1ELb0ELb0ELb0EEENS1_21CollectiveEpilogueFwdINS6_IJSA_SC_SB_EEES9_SE_SG_Li256ELb1ELb0ELb0ELb0EEENS1_36VarlenDynamicPersistentTileSchedulerILi128ELi112ELi256ELi32ELb0ELb0ELb1ELb1ELb1ELb1EEEEEEEEEvNT_6ParamsE,@function
        .size           _ZN7cutlass13device_kernelIN5flash11enable_sm90INS1_16FlashAttnFwdSm90INS1_25CollectiveMainloopFwdSm90ILi2EN4cute5tupleIJNS5_1CILi1EEES8_S8_EEENS6_IJNS7_ILi128EEENS7_ILi112EEENS7_ILi192EEEEEELi192ENS_6half_tEfNS_4arch4Sm90ELb1ELb0ELb1ELb1ELb0ELb0ELb0ELb1ELb1ELb0ELb0ELb0EEENS1_21CollectiveEpilogueFwdINS6_IJSA_SC_SB_EEES9_SE_SG_Li256ELb1ELb0ELb0ELb0EEENS1_36VarlenDynamicPersistentTileSchedulerILi128ELi112ELi256ELi32ELb0ELb0ELb1ELb1ELb1ELb1EEEEEEEEEvNT_6ParamsE,(.L_x_12764 - _ZN7cutlass13device_kernelIN5flash11enable_sm90INS1_16FlashAttnFwdSm90INS1_25CollectiveMainloopFwdSm90ILi2EN4cute5tupleIJNS5_1CILi1EEES8_S8_EEENS6_IJNS7_ILi128EEENS7_ILi112EEENS7_ILi192EEEEEELi192ENS_6half_tEfNS_4arch4Sm90ELb1ELb0ELb1ELb1ELb0ELb0ELb0ELb1ELb1ELb0ELb0ELb0EEENS1_21CollectiveEpilogueFwdINS6_IJSA_SC_SB_EEES9_SE_SG_Li256ELb1ELb0ELb0ELb0EEENS1_36VarlenDynamicPersistentTileSchedulerILi128ELi112ELi256ELi32ELb0ELb0ELb1ELb1ELb1ELb1EEEEEEEEEvNT_6ParamsE)
        .other          _ZN7cutlass13device_kernelIN5flash11enable_sm90INS1_16FlashAttnFwdSm90INS1_25CollectiveMainloopFwdSm90ILi2EN4cute5tupleIJNS5_1CILi1EEES8_S8_EEENS6_IJNS7_ILi128EEENS7_ILi112EEENS7_ILi192EEEEEELi192ENS_6half_tEfNS_4arch4Sm90ELb1ELb0ELb1ELb1ELb0ELb0ELb0ELb1ELb1ELb0ELb0ELb0EEENS1_21CollectiveEpilogueFwdINS6_IJSA_SC_SB_EEES9_SE_SG_Li256ELb1ELb0ELb0ELb0EEENS1_36VarlenDynamicPersistentTileSchedulerILi128ELi112ELi256ELi32ELb0ELb0ELb1ELb1ELb1ELb1EEEEEEEEEvNT_6ParamsE,@"STO_CUDA_ENTRY STV_DEFAULT"
_ZN7cutlass13device_kernelIN5flash11enable_sm90INS1_16FlashAttnFwdSm90INS1_25CollectiveMainloopFwdSm90ILi2EN4cute5tupleIJNS5_1CILi1EEES8_S8_EEENS6_IJNS7_ILi128EEENS7_ILi112EEENS7_ILi192EEEEEELi192ENS_6half_tEfNS_4arch4Sm90ELb1ELb0ELb1ELb1ELb0ELb0ELb0ELb1ELb1ELb0ELb0ELb0EEENS1_21CollectiveEpilogueFwdINS6_IJSA_SC_SB_EEES9_SE_SG_Li256ELb1ELb0ELb0ELb0EEENS1_36VarlenDynamicPersistentTileSchedulerILi128ELi112ELi256ELi32ELb0ELb0ELb1ELb1ELb1ELb1EEEEEEEEEvNT_6ParamsE:
        /* <DEDUP_REMOVED lines=21> */
.L_x_4843:
[----:B------:R-:W-:Y:S05]  /*0150*/  BSYNC B0 ;  /* 0x0000000000007941 */ /* 0x000fea0003800000 */
.L_x_4842:
        /* <DEDUP_REMOVED lines=41> */
.L_x_4844:
        /* <DEDUP_REMOVED lines=22> */
.L_x_4845:
        /* <DEDUP_REMOVED lines=18> */
.L_x_4846:
        /* <DEDUP_REMOVED lines=22> */
.L_x_4847:
        /* <DEDUP_REMOVED lines=22> */
.L_x_4848:
        /* <DEDUP_REMOVED lines=8> */
.L_x_4850:
        /* <DEDUP_REMOVED lines=17> */
[----:B------:R-:W-:Y:S01]  /*0ac0*/  UMOV UR36, URZ ;  /* 0x0000003f00247c82 */ /* 0x000fe20008000000 */
[----:B------:R-:W0:Y:S10]  /*0ad0*/  S2R R0, SR_TID.X ;  /* 0x0000000000007919 */ /* 0x000e340000002100 */
        /* <DEDUP_REMOVED lines=20> */
[----:B------:R-:W-:-:S02]  /*0c20*/  SHF.R.S32.HI R2, RZ, 0x1f, R9 ;  /* 0x0000001fff027819 */ /* 0x000fc40000011409 */
[----:B------:R-:W-:Y:S02]  /*0c30*/  SHF.R.S32.HI R8, RZ, 0x5, R8 ;  /* 0x00000005ff087819 */ /* 0x000fe40000011408 */
[----:B------:R-:W-:Y:S02]  /*0c40*/  LEA.HI R2, R2, R5, RZ, 0x3 ;  /* 0x0000000502027211 */ /* 0x000fe400078f18ff */
[----:B------:R-:W-:Y:S02]  /*0c50*/  LOP3.LUT R204, R9, 0x7ffffffc, RZ, 0xc0, !PT ;  /* 0x7ffffffc09cc7812 */ /* 0x000fe400078ec0ff */
[----:B------:R-:W-:Y:S02]  /*0c60*/  LOP3.LUT R6, R2, 0xfffffff8, RZ, 0xc0, !PT ;  /* 0xfffffff802067812 */ /* 0x000fe400078ec0ff */
[CC--:B------:R-:W-:Y:S01]  /*0c70*/  LEA.HI R2, R0.reuse, R215.reuse, RZ, 0x4 ;  /* 0x000000d700027211 */ /* 0x0c0fe200078f20ff */
[----:B------:R-:W-:Y:S01]  /*0c80*/  IMAD.IADD R204, R211, 0x1, -R204 ;  /* 0x00000001d3cc7824 */ /* 0x000fe200078e0acc */
[----:B------:R-:W-:Y:S01]  /*0c90*/  LEA.HI R0, R0, R215, RZ, 0x3 ;  /* 0x000000d700007211 */ /* 0x000fe200078f18ff */
[----:B------:R-:W-:Y:S01]  /*0ca0*/  IMAD.IADD R11, R5, 0x1, -R6 ;  /* 0x00000001050b7824 */ /* 0x000fe200078e0a06 */
[----:B------:R-:W-:-:S02]  /*0cb0*/  SHF.R.S32.HI R5, RZ, 0x4, R2 ;  /* 0x00000004ff057819 */ /* 0x000fc40000011402 */
[----:B------:R-:W-:Y:S01]  /*0cc0*/  SHF.L.U32 R6, R4, 0x5, RZ ;  /* 0x0000000504067819 */ /* 0x000fe200000006ff */
[----:B------:R-:W-:Y:S01]  /*0cd0*/  IMAD R8, R8, 0x10, R11 ;  /* 0x0000001008087824 */ /* 0x000fe200078e020b */
[C---:B------:R-:W-:Y:S02]  /*0ce0*/  LOP3.LUT R4, R2.reuse, 0x3fffff0, RZ, 0xc0, !PT ;  /* 0x03fffff002047812 */ /* 0x040fe400078ec0ff */
[----:B------:R-:W-:Y:S01]  /*0cf0*/  LEA.HI R2, R2, R5, RZ, 0x1 ;  /* 0x0000000502027211 */ /* 0x000fe200078f08ff */
[----:B------:R-:W-:Y:S01]  /*0d00*/  IMAD R205, R3, 0x40, R8 ;  /* 0x0000004003cd7824 */ /* 0x000fe200078e0208 */
[----:B------:R-:W-:Y:S01]  /*0d10*/  LOP3.LUT R7, R6, 0xfffffc00, RZ, 0xc0, !PT ;  /* 0xfffffc0006077812 */ /* 0x000fe200078ec0ff */
[----:B------:R-:W-:Y:S01]  /*0d20*/  IMAD.IADD R4, R215, 0x1, -R4 ;  /* 0x00000001d7047824 */ /* 0x000fe200078e0a04 */
[----:B------:R-:W-:Y:S02]  /*0d30*/  LOP3.LUT R2, R2, 0x1ffffffe, RZ, 0xc0, !PT ;  /* 0x1ffffffe02027812 */ /* 0x000fe400078ec0ff */
[----:B------:R-:W-:Y:S01]  /*0d40*/  SHF.R.S32.HI R22, RZ, 0x3, R0 ;  /* 0x00000003ff167819 */ /* 0x000fe20000011400 */
[----:B------:R-:W-:Y:S01]  /*0d50*/  IMAD R7, R4, 0x40, R7 ;  /* 0x0000004004077824 */ /* 0x000fe200078e0207 */
[----:B------:R-:W-:Y:S01]  /*0d60*/  MOV R210, UR4 ;  /* 0x0000000400d27c02 */ /* 0x000fe20008000f00 */
[----:B------:R-:W-:-:S04]  /*0d70*/  IMAD.IADD R2, R5, 0x1, -R2 ;  /* 0x0000000105027824 */ /* 0x000fc800078e0a02 */
[----:B------:R-:W-:Y:S01]  /*0d80*/  IMAD R213, R2, 0x8, R7 ;  /* 0x0000000802d57824 */ /* 0x000fe200078e0207 */
[----:B------:R-:W-:-:S05]  /*0d90*/  LOP3.LUT R2, R0, 0x1ffffff8, RZ, 0xc0, !PT ;  /* 0x1ffffff800027812 */ /* 0x000fca00078ec0ff */
[----:B------:R-:W-:-:S04]  /*0da0*/  IMAD.IADD R2, R215, 0x1, -R2 ;  /* 0x00000001d7027824 */ /* 0x000fc800078e0a02 */
[----:B------:R-:W-:-:S07]  /*0db0*/  IMAD.SHL.U32 R16, R2, 0x8, RZ ;  /* 0x0000000802107824 */ /* 0x000fce00078e00ff */
.L_x_4904:
        /* <DEDUP_REMOVED lines=19> */
[----:B------:R-:W-:-:S03]  /*0ef0*/  IMAD.U32 R2, RZ, RZ, UR6 ;  /* 0x00000006ff027e24 */ /* 0x000fc6000f8e00ff */
[----:B------:R-:W-:Y:S01]  /*0f00*/  @UP1 ULEA.HI.X UR9, UR4, UR9, UR12, 0x2, UP0 ;  /* 0x0000000904091291 */ /* 0x000fe200080f140c */
[----:B------:R-:W-:Y:S01]  /*0f10*/  IMAD.U32 R3, RZ, RZ, UR7 ;  /* 0x00000007ff037e24 */ /* 0x000fe2000f8e00ff */
[----:B---345:R-:W-:Y:S01]  /*0f20*/  MOV R4, UR8 ;  /* 0x0000000800047c02 */ /* 0x038fe20008000f00 */
[----:B------:R-:W-:Y:S01]  /*0f30*/  ULDC.64 UR6, c[0x0][0x3f8] ;  /* 0x0000fe0000067ab9 */ /* 0x000fe20000000a00 */
[----:B------:R-:W-:Y:S02]  /*0f40*/  ULDC UR8, c[0x0][0x2e0] ;  /* 0x0000b80000087ab9 */ /* 0x000fe40000000800 */
[----:B------:R-:W-:Y:S01]  /*0f50*/  IMAD.U32 R5, RZ, RZ, UR9 ;  /* 0x00000009ff057e24 */ /* 0x000fe2000f8e00ff */
[----:B------:R-:W2:Y:S04]  /*0f60*/  @P0 LDG.E R2, desc[UR10][R2.64] ;  /* 0x0000000a02020981 */ /* 0x000ea8000c1e1900 */
[----:B------:R-:W3:Y:S01]  /*0f70*/  @P2 LDG.E R4, desc[UR10][R4.64] ;  /* 0x0000000a04042981 */ /* 0x000ee2000c1e1900 */
[----:B------:R-:W-:Y:S01]  /*0f80*/  ULDC UR9, c[0x0][0x288] ;  /* 0x0000a20000097ab9 */ /* 0x000fe20000000800 */
[----:B------:R-:W-:Y:S01]  /*0f90*/  UISETP.NE.U32.AND UP0, UPT, UR6, URZ, UPT ;  /* 0x0000003f0600728c */ /* 0x000fe2000bf05070 */
[----:B------:R-:W-:Y:S01]  /*0fa0*/  IMAD.U32 R207, RZ, RZ, UR5 ;  /* 0x00000005ffcf7e24 */ /* 0x000fe2000f8e00ff */
[----:B------:R-:W-:Y:S01]  /*0fb0*/  ULDC.64 UR10, c[0x0][0xa20] ;  /* 0x00028800000a7ab9 */ /* 0x000fe20000000a00 */
[----:B------:R-:W-:Y:S01]  /*0fc0*/  ULDC UR6, c[0x0][0x404] ;  /* 0x0001010000067ab9 */ /* 0x000fe20000000800 */
[----:B------:R-:W-:Y:S01]  /*0fd0*/  UISETP.NE.AND.EX UP0, UPT, UR7, URZ, UPT, UP0 ;  /* 0x0000003f0700728c */ /* 0x000fe2000bf05300 */
[----:B------:R-:W-:Y:S01]  /*0fe0*/  ISETP.NE.U32.AND P1, PT, RZ, UR10, PT ;  /* 0x0000000aff007c0c */ /* 0x000fe2000bf25070 */
[----:B------:R-:W-:-:S02]  /*0ff0*/  UMOV UR4, URZ ;  /* 0x0000003f00047c82 */ /* 0x000fc40008000000 */
[----:B------:R-:W-:Y:S01]  /*1000*/  USEL UR6, UR6, 0x1, UP0 ;  /* 0x0000000106067887 */ /* 0x000fe20008000000 */
[----:B------:R-:W-:-:S03]  /*1010*/  ISETP.NE.AND.EX P1, PT, RZ, UR11, PT, P1 ;  /* 0x0000000bff007c0c */ /* 0x000fc6000bf25310 */
[----:B------:R-:W-:Y:S01]  /*1020*/  UIMAD UR8, UR6, UR8, URZ ;  /* 0x00000008060872a4 */ /* 0x000fe2000f8e023f */
[----:B--2---:R-:W-:Y:S02]  /*1030*/  @P0 R2UR UR4, R2 ;  /* 0x00000000020402ca */ /* 0x004fe400000e0000 */
[----:B---3--:R-:W-:-:S13]  /*1040*/  @P2 R2UR UR9, R4 ;  /* 0x00000000040922ca */ /* 0x008fda00000e0000 */
[----:B------:R-:W-:Y:S01]  /*1050*/  IMAD.U32 R18, RZ, RZ, UR9 ;  /* 0x00000009ff127e24 */ /* 0x000fe2000f8e00ff */
[----:B-1----:R-:W-:Y:S06]  /*1060*/  @P2 BRA `(.L_x_4851) ;  /* 0x0000000000402947 */ /* 0x002fec0003800000 */
        /* <DEDUP_REMOVED lines=8> */
[----:B------:R-:W-:Y:S02]  /*10f0*/  IMAD.U32 R2, RZ, RZ, UR6 ;  /* 0x00000006ff027e24 */ /* 0x000fe4000f8e00ff */
[----:B------:R-:W-:-:S05]  /*1100*/  IMAD.U32 R3, RZ, RZ, UR7 ;  /* 0x00000007ff037e24 */ /* 0x000fca000f8e00ff */
[----:B------:R-:W2:Y:S04]  /*1110*/  LDG.E R4, desc[UR12][R2.64] ;  /* 0x0000000c02047981 */ /* 0x000ea8000c1e1900 */
[----:B------:R-:W3:Y:S01]  /*1120*/  LDG.E R0, desc[UR12][R2.64+0x4] ;  /* 0x0000040c02007981 */ /* 0x000ee2000c1e1900 */
[----:B--2---:R-:W-:Y:S02]  /*1130*/  R2UR UR5, R4 ;  /* 0x00000000040572ca */ /* 0x004fe400000e0000 */
[----:B---3--:R-:W-:-:S13]  /*1140*/  R2UR UR6, R0 ;  /* 0x00000000000672ca */ /* 0x008fda00000e0000 */
[----:B------:R-:W-:-:S06]  /*1150*/  UIADD3 UR5, -UR5, UR6, URZ ;  /* 0x0000000605057290 */ /* 0x000fcc000fffe13f */
[----:B------:R-:W-:-:S07]  /*1160*/  MOV R18, UR5 ;  /* 0x0000000500127c02 */ /* 0x000fce0008000f00 */
.L_x_4851:
        /* <DEDUP_REMOVED lines=13> */
.L_x_4852:
        /* <DEDUP_REMOVED lines=14> */
[----:B------:R-:W-:-:S12]  /*1320*/  UIADD3 UR8, -UR8, UR5, URZ ;  /* 0x0000000508087290 */ /* 0x000fd8000fffe13f */
.L_x_4853:
[----:B------:R-:W-:Y:S01]  /*1330*/  R2UR UR5, R17 ;  /* 0x00000000110572ca */ /* 0x000fe200000e0000 */
[----:B------:R-:W-:Y:S01]  /*1340*/  UIADD3 UR7, -UR4, UR8, URZ ;  /* 0x0000000804077290 */ /* 0x000fe2000fffe13f */
[----:B------:R-:W-:Y:S02]  /*1350*/  R2UR UR8, R18 ;  /* 0x00000000120872ca */ /* 0x000fe400000e0000 */
[----:B------:R-:W-:Y:S01]  /*1360*/  CS2R R2, SRZ ;  /* 0x0000000000027805 */ /* 0x000fe2000001ff00 */
[----:B------:R-:W-:Y:S01]  /*1370*/  UMOV UR4, URZ ;  /* 0x0000003f00047c82 */ /* 0x000fe20008000000 */
[----:B------:R-:W-:Y:S02]  /*1380*/  PLOP3.LUT P0, PT, PT, PT, PT, 0x80, 0x0 ;  /* 0x000000000000781c */ /* 0x000fe40003f0f070 */
[----:B------:R-:W-:Y:S01]  /*1390*/  CS2R R118, SRZ ;  /* 0x0000000000767805 */ /* 0x000fe2000001ff00 */
[----:B------:R-:W-:Y:S01]  /*13a0*/  IMAD.U32 R19, RZ, RZ, UR7 ;  /* 0x00000007ff137e24 */ /* 0x000fe2000f8e00ff */
[----:B------:R-:W-:-:S02]  /*13b0*/  MOV R0, RZ ;  /* 0x000000ff00007202 */ /* 0x000fc40000000f00 */
[----:B------:R-:W-:Y:S02]  /*13c0*/  CS2R R116, SRZ ;  /* 0x0000000000747805 */ /* 0x000fe4000001ff00 */
[----:B------:R-:W-:Y:S02]  /*13d0*/  CS2R R114, SRZ ;  /* 0x0000000000727805 */ /* 0x000fe4000001ff00 */
[----:B------:R-:W-:Y:S02]  /*13e0*/  CS2R R112, SRZ ;  /* 0x0000000000707805 */ /* 0x000fe4000001ff00 */
[----:B------:R-:W-:Y:S01]  /*13f0*/  CS2R R110, SRZ ;  /* 0x00000000006e7805 */ /* 0x000fe2000001ff00 */
[----:B------:R-:W-:Y:S01]  /*1400*/  ULEA UR6, UR5, 0xef, 0x7 ;  /* 0x000000ef05067891 */ /* 0x000fe2000f8e383f */
[----:B------:R-:W-:Y:S01]  /*1410*/  CS2R R108, SRZ ;  /* 0x00000000006c7805 */ /* 0x000fe2000001ff00 */
[----:B------:R-:W-:Y:S01]  /*1420*/  UIADD3 UR5, UR7, 0x6f, URZ ;  /* 0x0000006f07057890 */ /* 0x000fe2000fffe03f */
[----:B------:R-:W-:Y:S01]  /*1430*/  CS2R R106, SRZ ;  /* 0x00000000006a7805 */ /* 0x000fe2000001ff00 */
[----:B------:R-:W-:Y:S01]  /*1440*/  UIADD3 UR7, UR7, UR6, -UR8 ;  /* 0x0000000607077290 */ /* 0x000fe2000fffe808 */
[----:B------:R-:W-:Y:S01]  /*1450*/  CS2R R104, SRZ ;  /* 0x0000000000687805 */ /* 0x000fe2000001ff00 */
[----:B------:R-:W-:Y:S01]  /*1460*/  UIMAD.WIDE UR4, UR5, -0x6db6db6d, UR4 ;  /* 0x92492493050478a5 */ /* 0x000fe2000f8e0204 */
[----:B------:R-:W-:Y:S01]  /*1470*/  CS2R R102, SRZ ;  /* 0x0000000000667805 */ /* 0x000fe2000001ff00 */
[----:B------:R-:W-:Y:S01]  /*1480*/  UMOV UR6, URZ ;  /* 0x0000003f00067c82 */ /* 0x000fe20008000000 */
[----:B------:R-:W-:Y:S01]  /*1490*/  CS2R R100, SRZ ;  /* 0x0000000000647805 */ /* 0x000fe2000001ff00 */
[----:B------:R-:W-:Y:S01]  /*14a0*/  UIMAD.WIDE UR6, UR7, -0x6db6db6d, UR6 ;  /* 0x92492493070678a5 */ /* 0x000fe2000f8e0206 */
[----:B------:R-:W-:Y:S01]  /*14b0*/  CS2R R98, SRZ ;  /* 0x0000000000627805 */ /* 0x000fe2000001ff00 */
[----:B------:R-:W-:Y:S01]  /*14c0*/  USHF.R.U32.HI UR4, URZ, 0x1f, UR5 ;  /* 0x0000001f3f047899 */ /* 0x000fe20008011605 */
[----:B------:R-:W-:Y:S01]  /*14d0*/  CS2R R96, SRZ ;  /* 0x0000000000607805 */ /* 0x000fe2000001ff00 */
[----:B------:R-:W-:Y:S01]  /*14e0*/  USHF.R.U32.HI UR6, URZ, 0x1f, UR7 ;  /* 0x0000001f3f067899 */ /* 0x000fe20008011607 */
[----:B------:R-:W-:Y:S01]  /*14f0*/  IMAD.MOV.U32 R86, RZ, RZ, RZ ;  /* 0x000000ffff567224 */ /* 0x000fe200078e00ff */
[----:B------:R-:W-:Y:S01]  /*1500*/  ULEA.HI.SX32 UR4, UR5, UR4, 0x1a ;  /* 0x0000000405047291 */ /* 0x000fe2000f8fd23f */
[----:B------:R-:W-:Y:S01]  /*1510*/  CS2R R90, SRZ ;  /* 0x00000000005a7805 */ /* 0x000fe2000001ff00 */
[----:B------:R-:W-:Y:S01]  /*1520*/  ULEA.HI.SX32 UR6, UR7, UR6, 0x1a ;  /* 0x0000000607067291 */ /* 0x000fe2000f8fd23f */
[----:B------:R-:W-:Y:S01]  /*1530*/  CS2R R92, SRZ ;  /* 0x00000000005c7805 */ /* 0x000fe2000001ff00 */
[----:B------:R-:W-:Y:S01]  /*1540*/  IMAD.MOV.U32 R43, RZ, RZ, RZ ;  /* 0x000000ffff2b7224 */ /* 0x000fe200078e00ff */
[----:B------:R-:W-:Y:S01]  /*1550*/  CS2R R88, SRZ ;  /* 0x0000000000587805 */ /* 0x000fe2000001ff00 */
[----:B------:R-:W-:Y:S01]  /*1560*/  UISETP.LT.AND UP0, UPT, UR4, UR6, UPT ;  /* 0x000000060400728c */ /* 0x000fe2000bf01270 */
[----:B------:R-:W-:-:S02]  /*1570*/  CS2R R128, SRZ ;  /* 0x0000000000807805 */ /* 0x000fc4000001ff00 */
[----:B------:R-:W-:Y:S02]  /*1580*/  CS2R R38, SRZ ;  /* 0x0000000000267805 */ /* 0x000fe4000001ff00 */
[----:B------:R-:W-:Y:S01]  /*1590*/  CS2R R84, SRZ ;  /* 0x0000000000547805 */ /* 0x000fe2000001ff00 */
[----:B------:R-:W-:Y:S01]  /*15a0*/  USEL UR37, UR4, UR6, UP0 ;  /* 0x0000000604257287 */ /* 0x000fe20008000000 */
[----:B------:R-:W-:Y:S02]  /*15b0*/  CS2R R46, SRZ ;  /* 0x00000000002e7805 */ /* 0x000fe4000001ff00 */
[----:B------:R-:W-:Y:S02]  /*15c0*/  CS2R R36, SRZ ;  /* 0x0000000000247805 */ /* 0x000fe4000001ff00 */
[----:B------:R-:W-:Y:S01]  /*15d0*/  CS2R R78, SRZ ;  /* 0x00000000004e7805 */ /* 0x000fe2000001ff00 */
[----:B------:R-:W-:Y:S01]  /*15e0*/  UISETP.GE.AND UP0, UPT, UR37, 0x1, UPT ;  /* 0x000000012500788c */ /* 0x000fe2000bf06270 */
[----:B------:R-:W-:-:S02]  /*15f0*/  CS2R R76, SRZ ;  /* 0x00000000004c7805 */ /* 0x000fc4000001ff00 */
[----:B------:R-:W-:Y:S02]  /*1600*/  CS2R R74, SRZ ;  /* 0x00000000004a7805 */ /* 0x000fe4000001ff00 */
[----:B------:R-:W-:Y:S02]  /*1610*/  CS2R R72, SRZ ;  /* 0x0000000000487805 */ /* 0x000fe4000001ff00 */
[----:B------:R-:W-:Y:S02]  /*1620*/  CS2R R70, SRZ ;  /* 0x0000000000467805 */ /* 0x000fe4000001ff00 */
[----:B------:R-:W-:Y:S02]  /*1630*/  CS2R R68, SRZ ;  /* 0x0000000000447805 */ /* 0x000fe4000001ff00 */
[----:B------:R-:W-:Y:S02]  /*1640*/  PLOP3.LUT P1, PT, PT, PT, UP0, 0x80, 0x0 ;  /* 0x000000000000781c */ /* 0x000fe40003f2f008 */
        /* <DEDUP_REMOVED lines=19> */
[----:B------:R-:W-:Y:S01]  /*1780*/  CS2R R6, SRZ ;  /* 0x0000000000067805 */ /* 0x000fe2000001ff00 */
[----:B------:R-:W-:Y:S01]  /*1790*/  IMAD.MOV.U32 R32, RZ, RZ, RZ ;  /* 0x000000ffff207224 */ /* 0x000fe200078e00ff */
[----:B------:R-:W-:Y:S01]  /*17a0*/  MOV R135, RZ ;  /* 0x000000ff00877202 */ /* 0x000fe20000000f00 */
        /* <DEDUP_REMOVED lines=32> */
.L_x_4855:
        /* <DEDUP_REMOVED lines=11> */
.L_x_4992:
[----:B------:R-:W-:Y:S05]  /*1a60*/  @!P0 BRA `(.L_x_4857) ;  /* 0x0000000000048947 */ /* 0x000fea0003800000 */
[----:B------:R-:W-:Y:S01]  /*1a70*/  BPT.TRAP 0x1 ;  /* 0x000000040000795c */ /* 0x000fe20000300000 */
.L_x_4857:
[----:B0-----:R-:W-:Y:S01]  /*1a80*/  IMAD.U32 R3, RZ, RZ, UR60 ;  /* 0x0000003cff037e24 */ /* 0x001fe2000f8e00ff */
[----:B------:R-:W-:-:S04]  /*1a90*/  MOV R0, UR36 ;  /* 0x0000002400007c02 */ /* 0x000fc80008000f00 */
[----:B------:R-:W-:Y:S02]  /*1aa0*/  LEA R0, R0, UR38, 0x3 ;  /* 0x0000002600007c11 */ /* 0x000fe4000f8e18ff */
[----:B------:R-:W-:-:S04]  /*1ab0*/  SHF.L.U32 R3, R3, 0x1f, RZ ;  /* 0x0000001f03037819 */ /* 0x000fc800000006ff */
[----:B------:R0:W1:Y:S01]  /*1ac0*/  SYNCS.PHASECHK.TRANS64.TRYWAIT P2, [R0+URZ+0x36830], R3 ;  /* 0x03683003000075a7 */ /* 0x000062000804017f */
[----:B------:R-:W-:Y:S05]  /*1ad0*/  @!P0 BRA `(.L_x_4858) ;  /* 0x0000000000048947 */ /* 0x000fea0003800000 */
[----:B------:R-:W-:Y:S01]  /*1ae0*/  BPT.TRAP 0x1 ;  /* 0x000000040000795c */ /* 0x000fe20000300000 */
.L_x_4858:
[----:B------:R-:W2:Y:S01]  /*1af0*/  S2R R2, SR_TID.X ;  /* 0x0000000000027919 */ /* 0x000ea20000002100 */
[----:B------:R-:W-:Y:S01]  /*1b00*/  IMAD.MOV.U32 R119, RZ, RZ, RZ ;  /* 0x000000ffff777224 */ /* 0x000fe200078e00ff */
[----:B--2---:R-:W-:Y:S01]  /*1b10*/  LOP3.LUT P1, RZ, R2, 0x7f, RZ, 0xc0, !PT ;  /* 0x0000007f02ff7812 */ /* 0x004fe2000782c0ff */
[----:B-1----:R-:W-:-:S12]  /*1b20*/  @P2 BRA `(.L_x_4859) ;  /* 0x0000000000082947 */ /* 0x002fd80003800000 */
[----:B------:R-:W1:Y:S02]  /*1b30*/  SYNCS.PHASECHK.TRANS64.TRYWAIT P2, [R0+URZ+0x36830], R3 ;  /* 0x03683003000075a7 */ /* 0x000e64000804017f */
[----:B-1----:R-:W-:Y:S05]  /*1b40*/  @!P2 BRA `(.L_x_4860) ;  /* 0x00000168000ca947 */ /* 0x002fea0003800000 */
.L_x_4859:
[----:B------:R-:W-:Y:S05]  /*1b50*/  WARPSYNC.ALL ;  /* 0x0000000000007948 */ /* 0x000fea0003800000 */
[----:B------:R-:W-:Y:S01]  /*1b60*/  UIADD3 UR4, UR38, 0x21400, URZ ;  /* 0x0002140026047890 */ /* 0x000fe2000fffe03f */
[----:B------:R-:W-:Y:S01]  /*1b70*/  WARPGROUP.ARRIVE ;  /* 0x00000000000079c5 */ /* 0x000fe20000000000 */
[----:B------:R-:W-:Y:S01]  /*1b80*/  ULOP3.LUT UR5, UR39, 0x10000, URZ, 0xfc, !UPT ;  /* 0x0001000027057892 */ /* 0x000fe2000f8efc3f */
[----:B------:R-:W-:Y:S01]  /*1b90*/  MOV R7, UR38 ;  /* 0x0000002600077c02 */ /* 0x000fe20008000f00 */
[----:B------:R-:W-:Y:S01]  /*1ba0*/  USHF.R.U32.HI UR4, URZ, 0x4, UR4 ;  /* 0x000000043f047899 */ /* 0x000fe20008011604 */
[----:B------:R-:W-:Y:S01]  /*1bb0*/  MOV R8, UR37 ;  /* 0x0000002500087c02 */ /* 0x000fe20008000f00 */
[----:B------:R-:W-:Y:S01]  /*1bc0*/  UMOV UR57, 0x40000040 ;  /* 0x4000004000397882 */ /* 0x000fe20000000000 */
[----:B------:R-:W-:Y:S01]  /*1bd0*/  UMOV UR59, 0x40000040 ;  /* 0x40000040003b7882 */ /* 0x000fe20000000000 */
[----:B------:R-:W-:Y:S01]  /*1be0*/  ULOP3.LUT UR4, UR4, 0x3fff, URZ, 0xc0, !UPT ;  /* 0x00003fff04047892 */ /* 0x000fe2000f8ec03f */
[----:B------:R-:W-:Y:S01]  /*1bf0*/  MOV R9, UR36 ;  /* 0x0000002400097c02 */ /* 0x000fe20008000f00 */
[----:B------:R-:W-:Y:S01]  /*1c00*/  UMOV UR56, UR5 ;  /* 0x0000000500387c82 */ /* 0x000fe20008000000 */
[----:B------:R-:W-:Y:S01]  /*1c10*/  UMOV UR9, UR57 ;  /* 0x0000003900097c82 */ /* 0x000fe20008000000 */
[----:B------:R-:W-:Y:S01]  /*1c20*/  ULOP3.LUT UR6, UR4, 0x10000, URZ, 0xfc, !UPT ;  /* 0x0001000004067892 */ /* 0x000fe2000f8efc3f */
[----:B------:R-:W-:Y:S01]  /*1c30*/  MOV R4, UR57 ;  /* 0x0000003900047c02 */ /* 0x000fe20008000f00 */
[----:B------:R-:W-:Y:S01]  /*1c40*/  UMOV UR8, UR56 ;  /* 0x0000003800087c82 */ /* 0x000fe20008000000 */
[----:B------:R-:W-:Y:S01]  /*1c50*/  UMOV UR11, 0x40000040 ;  /* 0x40000040000b7882 */ /* 0x000fe20000000000 */
[----:B------:R-:W-:Y:S01]  /*1c60*/  UIMAD UR4, UR36, 0xa80, UR6 ;  /* 0x00000a80240478a4 */ /* 0x000fe2000f8e0206 */
[----:B------:R-:W-:Y:S01]  /*1c70*/  MOV R6, UR56 ;  /* 0x0000003800067c02 */ /* 0x000fe20008000f00 */
[----:B------:R-:W-:Y:S01]  /*1c80*/  UMOV UR12, UR56 ;  /* 0x00000038000c7c82 */ /* 0x000fe20008000000 */
[----:B------:R-:W-:Y:S01]  /*1c90*/  UMOV UR13, UR57 ;  /* 0x00000039000d7c82 */ /* 0x000fe20008000000 */
[----:B------:R-:W-:Y:S01]  /*1ca0*/  UIADD3 UR10, UR4, 0x80, URZ ;  /* 0x00000080040a7890 */ /* 0x000fe2000fffe03f */
[----:B------:R-:W-:Y:S01]  /*1cb0*/  IMAD.U32 R5, RZ, RZ, UR6 ;  /* 0x00000006ff057e24 */ /* 0x000fe2000f8e00ff */
[----:B------:R-:W-:Y:S01]  /*1cc0*/  UIADD3 UR14, UR4, 0x100, URZ ;  /* 0x00000100040e7890 */ /* 0x000fe2000fffe03f */
[----:B01----:R-:W-:Y:S01]  /*1cd0*/  @!P1 VIADD R0, R0, 0x36840 ;  /* 0x0003684000009836 */ /* 0x003fe20000000000 */
[----:B------:R-:W-:Y:S01]  /*1ce0*/  UMOV UR58, UR4 ;  /* 0x00000004003a7c82 */ /* 0x000fe20008000000 */
[----:B------:R-:W-:Y:S01]  /*1cf0*/  UMOV UR15, 0x40000040 ;  /* 0x40000040000f7882 */ /* 0x000fe20000000000 */
[----:B------:R-:W-:Y:S01]  /*1d00*/  HGMMA.64x16x16.F32 R72, gdesc[UR56], RZ, !UPT, gsb0 ;  /* 0x00200000384879f0 */ /* 0x000fe2000c0008ff */
[----:B------:R-:W-:Y:S01]  /*1d10*/  UIADD3 UR18, UR4, 0x180, URZ ;  /* 0x0000018004127890 */ /* 0x000fe2000fffe03f */
[----:B------:R-:W-:Y:S01]  /*1d20*/  @!P1 PRMT R0, RZ, 0x654, R0 ;  /* 0x00000654ff009816 */ /* 0x000fe20000000000 */
[----:B------:R-:W-:Y:S01]  /*1d30*/  UMOV UR16, UR56 ;  /* 0x0000003800107c82 */ /* 0x000fe20008000000 */
[----:B------:R-:W-:Y:S01]  /*1d40*/  UMOV UR17, UR57 ;  /* 0x0000003900117c82 */ /* 0x000fe20008000000 */
[----:B------:R-:W-:Y:S01]  /*1d50*/  UMOV UR19, 0x40000040 ;  /* 0x4000004000137882 */ /* 0x000fe20000000000 */
[----:B------:R-:W-:Y:S01]  /*1d60*/  UIADD3 UR22, UR4, 0x200, URZ ;  /* 0x0000020004167890 */ /* 0x000fe2000fffe03f */
[-C--:B------:R-:W-:Y:S01]  /*1d70*/  MOV R118, R119.reuse ;  /* 0x0000007700767202 */ /* 0x080fe20000000f00 */
        /* <DEDUP_REMOVED lines=41> */
[--C-:B------:R-:W-:Y:S01]  /*2010*/  IMAD.MOV.U32 R90, RZ, RZ, R119.reuse ;  /* 0x000000ffff5a7224 */ /* 0x100fe200078e0077 */
[----:B------:R-:W-:Y:S02]  /*2020*/  WARPGROUP.DEPBAR.LE gsb0, 0x0 ;  /* 0x00008000000079c5 */ /* 0x000fe40000010000 */
[----:B------:R-:W-:Y:S01]  /*2030*/  WARPGROUP.ARRIVE ;  /* 0x00000000000079c5 */ /* 0x000fe20000000000 */
[--C-:B------:R-:W-:Y:S02]  /*2040*/  IMAD.MOV.U32 R86, RZ, RZ, R119.reuse ;  /* 0x000000ffff567224 */ /* 0x100fe400078e0077 */
[--C-:B------:R-:W-:Y:S02]  /*2050*/  IMAD.MOV.U32 R84, RZ, RZ, R119.reuse ;  /* 0x000000ffff547224 */ /* 0x100fe400078e0077 */
[----:B------:R-:W-:Y:S01]  /*2060*/  IMAD.MOV.U32 R80, RZ, RZ, R119 ;  /* 0x000000ffff507224 */ /* 0x000fe200078e0077 */
[----:B------:R-:W-:Y:S01]  /*2070*/  HGMMA.64x16x16.F32 R64, gdesc[UR8], RZ, !UPT, gsb0 ;  /* 0x00200000084079f0 */ /* 0x000fe2000c0008ff */
[----:B------:R-:W-:Y:S01]  /*2080*/  UIADD3 UR10, UR4, 0x300, URZ ;  /* 0x00000300040a7890 */ /* 0x000fe2000fffe03f */
[----:B------:R-:W-:Y:S01]  /*2090*/  UMOV UR8, UR56 ;  /* 0x0000003800087c82 */ /* 0x000fe20008000000 */
[----:B------:R-:W-:Y:S01]  /*20a0*/  UMOV UR9, UR57 ;  /* 0x0000003900097c82 */ /* 0x000fe20008000000 */
[----:B------:R-:W-:Y:S01]  /*20b0*/  UMOV UR11, 0x40000040 ;  /* 0x40000040000b7882 */ /* 0x000fe20000000000 */
[----:B------:R-:W-:-:S02]  /*20c0*/  WARPGROUP.DEPBAR.LE gsb0, 0x0 ;  /* 0x00008000000079c5 */ /* 0x000fc40000010000 */
        /* <DEDUP_REMOVED lines=472> */
[----:B------:R-:W-:Y:S01]  /*3e50*/  UMOV UR50, UR6 ;  /* 0x0000000600327c82 */ /* 0x000fe20008000000 */
[----:B------:R-:W-:Y:S01]  /*3e60*/  UMOV UR51, 0x40000040 ;  /* 0x4000004000337882 */ /* 0x000fe20000000000 */
[----:B------:R-:W-:Y:S01]  /*3e70*/  UIMAD UR6, UR37, -0x70, UR11 ;  /* 0xffffff90250678a4 */ /* 0x000fe2000f8e020b */
[----:B------:R-:W-:Y:S02]  /*3e80*/  WARPGROUP.DEPBAR.LE gsb0, 0x0 ;  /* 0x00008000000079c5 */ /* 0x000fe40000010000 */
[----:B------:R-:W-:-:S06]  /*3e90*/  WARPGROUP.ARRIVE ;  /* 0x00000000000079c5 */ /* 0x000fcc0000000000 */
[----:B------:R-:W-:Y:S01]  /*3ea0*/  HGMMA.64x16x16.F32 R32, gdesc[UR52], R32, gsb0 ;  /* 0x00200000342079f0 */ /* 0x000fe20008000820 */
[----:B------:R-:W-:Y:S01]  /*3eb0*/  UMOV UR52, UR5 ;  /* 0x0000000500347c82 */ /* 0x000fe20008000000 */
[----:B------:R-:W-:Y:S01]  /*3ec0*/  UMOV UR53, 0x40000040 ;  /* 0x4000004000357882 */ /* 0x000fe20000000000 */
[----:B------:R-:W-:Y:S01]  /*3ed0*/  UMOV UR54, UR7 ;  /* 0x0000000700367c82 */ /* 0x000fe20008000000 */
[----:B------:R-:W-:Y:S01]  /*3ee0*/  UMOV UR55, 0x40000040 ;  /* 0x4000004000377882 */ /* 0x000fe20000000000 */
[----:B------:R-:W-:Y:S01]  /*3ef0*/  UIADD3 UR7, -UR14, 0x71, UR6 ;  /* 0x000000710e077890 */ /* 0x000fe2000fffe106 */
[----:B------:R-:W-:Y:S01]  /*3f00*/  ULDC UR5, c[0x0][0x9d8] ;  /* 0x0002760000057ab9 */ /* 0x000fe20000000800 */
[----:B------:R-:W-:-:S06]  /*3f10*/  UIADD3 UR6, UR6, 0x70, URZ ;  /* 0x0000007006067890 */ /* 0x000fcc000fffe03f */
[----:B------:R-:W-:Y:S01]  /*3f20*/  MOV R7, UR6 ;  /* 0x0000000600077c02 */ /* 0x000fe20008000f00 */
        /* <DEDUP_REMOVED lines=21> */
[----:B------:R-:W-:Y:S01]  /*4080*/  FMUL.FTZ R8, R76, UR5 ;  /* 0x000000054c087c20 */ /* 0x000fe20008410000 */
[----:B------:R-:W-:Y:S01]  /*4090*/  MOV R76, R119 ;  /* 0x00000077004c7202 */ /* 0x000fe20000000f00 */
[----:B------:R-:W-:-:S02]  /*40a0*/  IMAD.MOV.U32 R72, RZ, RZ, R119 ;  /* 0x000000ffff487224 */ /* 0x000fc400078e0077 */
[----:B------:R-:W1:Y:S08]  /*40b0*/  MUFU.TANH R75, R75 ;  /* 0x0000004b004b7308 */ /* 0x000e700000002400 */
[----:B------:R-:W2:Y:S08]  /*40c0*/  MUFU.TANH R78, R78 ;  /* 0x0000004e004e7308 */ /* 0x000eb00000002400 */
[----:B------:R-:W3:Y:S08]  /*40d0*/  MUFU.TANH R79, R79 ;  /* 0x0000004f004f7308 */ /* 0x000ef00000002400 */
        /* <DEDUP_REMOVED lines=12> */
[----:B------:R-:W4:Y:S01]  /*41a0*/  MUFU.TANH R66, R66 ;  /* 0x0000004200427308 */ /* 0x000f220000002400 */
[----:B------:R-:W-:Y:S01]  /*41b0*/  UMOV UR55, 0x40000040 ;  /* 0x4000004000377882 */ /* 0x000fe20000000000 */
[----:B------:R-:W-:Y:S01]  /*41c0*/  FMUL.FTZ R9, R64, UR5 ;  /* 0x0000000540097c20 */ /* 0x000fe20008410000 */
[----:B------:R-:W-:Y:S01]  /*41d0*/  FMUL.FTZ R11, R69, UR5 ;  /* 0x00000005450b7c20 */ /* 0x000fe20008410000 */
[----:B------:R-:W-:Y:S01]  /*41e0*/  FMUL.FTZ R12, R68, UR5 ;  /* 0x00000005440c7c20 */ /* 0x000fe20008410000 */
[----:B------:R-:W-:-:S03]  /*41f0*/  IMAD.MOV.U32 R68, RZ, RZ, R119 ;  /* 0x000000ffff447224 */ /* 0x000fc600078e0077 */
[----:B------:R-:W5:Y:S08]  /*4200*/  MUFU.TANH R67, R67 ;  /* 0x0000004300437308 */ /* 0x000f700000002400 */
[----:B------:R-:W5:Y:S08]  /*4210*/  MUFU.TANH R70, R70 ;  /* 0x0000004600467308 */ /* 0x000f700000002400 */
[----:B------:R-:W5:Y:S08]  /*4220*/  MUFU.TANH R71, R71 ;  /* 0x0000004700477308 */ /* 0x000f700000002400 */
[----:B------:R-:W-:Y:S08]  /*4230*/  MUFU.TANH R4, R4 ;  /* 0x0000000400047308 */ /* 0x000ff00000002400 */
[----:B------:R-:W-:Y:S08]  /*4240*/  MUFU.TANH R9, R9 ;  /* 0x0000000900097308 */ /* 0x000ff00000002400 */
[----:B------:R-:W-:Y:S01]  /*4250*/  MUFU.TANH R10, R10 ;  /* 0x0000000a000a7308 */ /* 0x000fe20000002400 */
[----:B------:R-:W-:-:S02]  /*4260*/  WARPGROUP.DEPBAR.LE gsb0, 0x0 ;  /* 0x00008000000079c5 */ /* 0x000fc40000010000 */
[----:B------:R-:W-:Y:S01]  /*4270*/  WARPGROUP.ARRIVE ;  /* 0x00000000000079c5 */ /* 0x000fe20000000000 */
[----:B------:R-:W-:Y:S01]  /*4280*/  FMUL.FTZ R14, R57, UR5 ;  /* 0x00000005390e7c20 */ /* 0x000fe20008410000 */
[----:B------:R-:W-:Y:S01]  /*4290*/  FMUL.FTZ R20, R60, UR5 ;  /* 0x000000053c147c20 */ /* 0x000fe20008410000 */
[----:B------:R-:W-:Y:S02]  /*42a0*/  IMAD.U32 R57, RZ, RZ, UR7 ;  /* 0x00000007ff397e24 */ /* 0x000fe4000f8e00ff */
[----:B------:R-:W-:Y:S01]  /*42b0*/  FMUL.FTZ R13, R56, UR5 ;  /* 0x00000005380d7c20 */ /* 0x000fe20008410000 */
[----:B------:R-:W-:Y:S01]  /*42c0*/  IMAD.U32 R60, RZ, RZ, UR10 ;  /* 0x0000000aff3c7e24 */ /* 0x000fe2000f8e00ff */
[----:B------:R-:W-:Y:S01]  /*42d0*/  HGMMA.64x16x16.F32 R48, gdesc[UR52], R48, gsb0 ;  /* 0x00200000343079f0 */ /* 0x000fe20008000830 */
[----:B------:R-:W-:Y:S01]  /*42e0*/  UIADD3 UR54, UR4, 0x906, URZ ;  /* 0x0000090604367890 */ /* 0x000fe2000fffe03f */
[----:B------:R-:W-:Y:S01]  /*42f0*/  IMAD R57, R204, -0x2, R57 ;  /* 0xfffffffecc397824 */ /* 0x000fe200078e0239 */
[----:B------:R-:W-:Y:S01]  /*4300*/  UMOV UR55, 0x40000040 ;  /* 0x4000004000377882 */ /* 0x000fe20000000000 */
[----:B------:R-:W-:-:S02]  /*4310*/  IMAD R60, R60, 0x80, R205 ;  /* 0x000000803c3c7824 */ /* 0x000fc400078e02cd */
[----:B------:R-:W-:Y:S01]  /*4320*/  FMUL.FTZ R15, R61, UR5 ;  /* 0x000000053d0f7c20 */ /* 0x000fe20008410000 */
[----:B------:R-:W-:Y:S02]  /*4330*/  IMAD R56, R204, -0x2, R7 ;  /* 0xfffffffecc387824 */ /* 0x000fe400078e0207 */
[----:B------:R-:W-:Y:S01]  /*4340*/  FMUL.FTZ R58, R58, UR5 ;  /* 0x000000053a3a7c20 */ /* 0x000fe20008410000 */
[----:B------:R-:W-:Y:S01]  /*4350*/  FMUL.FTZ R59, R59, UR5 ;  /* 0x000000053b3b7c20 */ /* 0x000fe20008410000 */
[----:B------:R-:W-:Y:S01]  /*4360*/  IADD3 R7, R57, 0x8, R60 ;  /* 0x0000000839077810 */ /* 0x000fe20007ffe03c */
[----:B------:R-:W-:Y:S01]  /*4370*/  FMUL.FTZ R62, R62, UR5 ;  /* 0x000000053e3e7c20 */ /* 0x000fe20008410000 */
[----:B------:R-:W-:Y:S01]  /*4380*/  FMUL.FTZ R63, R63, UR5 ;  /* 0x000000053f3f7c20 */ /* 0x000fe20008410000 */
[----:B------:R-:W-:Y:S01]  /*4390*/  MUFU.TANH R12, R12 ;  /* 0x0000000c000c7308 */ /* 0x000fe20000002400 */
[----:B------:R-:W-:Y:S01]  /*43a0*/  VIMNMX R61, R56, R7, PT ;  /* 0x00000007383d7248 */ /* 0x000fe20003fe0100 */
[----:B------:R-:W-:Y:S01]  /*43b0*/  UIADD3 UR7, UR37, -0x2, URZ ;  /* 0xfffffffe25077890 */ /* 0x000fe2000fffe03f */
[----:B------:R-:W-:Y:S01]  /*43c0*/  VIADDMNMX R56, R60, R57, R56, PT ;  /* 0x000000393c387246 */ /* 0x000fe20003800138 */
[----:B------:R-:W-:Y:S01]  /*43d0*/  IMAD.MOV.U32 R60, RZ, RZ, R119 ;  /* 0x000000ffff3c7224 */ /* 0x000fe200078e0077 */
[----:B------:R-:W-:-:S02]  /*43e0*/  ISETP.GT.AND P3, PT, R61, RZ, PT ;  /* 0x000000ff3d00720c */ /* 0x000fc40003f64270 */
[C---:B------:R-:W-:Y:S01]  /*43f0*/  ISETP.GT.AND P4, PT, R61.reuse, 0x1, PT ;  /* 0x000000013d00780c */ /* 0x040fe20003f84270 */
[----:B------:R-:W5:Y:S01]  /*4400*/  MUFU.TANH R58, R58 ;  /* 0x0000003a003a7308 */ /* 0x000f620000002400 */
[----:B------:R-:W-:Y:S02]  /*4410*/  ISETP.GT.AND P5, PT, R61, 0x8, PT ;  /* 0x000000083d00780c */ /* 0x000fe40003fa4270 */
[----:B0-----:R-:W-:Y:S01]  /*4420*/  FSEL R65, R74, -INF , P3 ;  /* 0xff8000004a417808 */ /* 0x001fe20001800000 */
[--C-:B------:R-:W-:Y:S01]  /*4430*/  IMAD.MOV.U32 R74, RZ, RZ, R119.reuse ;  /* 0x000000ffff4a7224 */ /* 0x100fe200078e0077 */
[----:B-1----:R-:W-:Y:S02]  /*4440*/  FSEL R75, R75, -INF , P4 ;  /* 0xff8000004b4b7808 */ /* 0x002fe40002000000 */
[----:B------:R-:W-:Y:S01]  /*4450*/  ISETP.GT.AND P6, PT, R61, 0x9, PT ;  /* 0x000000093d00780c */ /* 0x000fe20003fc4270 */
[----:B------:R-:W0:Y:S01]  /*4460*/  MUFU.TANH R59, R59 ;  /* 0x0000003b003b7308 */ /* 0x000e220000002400 */
[----:B--2---:R-:W-:Y:S01]  /*4470*/  FSEL R69, R78, -INF , P5 ;  /* 0xff8000004e457808 */ /* 0x004fe20002800000 */
[----:B------:R-:W-:Y:S01]  /*4480*/  IMAD.MOV.U32 R78, RZ, RZ, R119 ;  /* 0x000000ffff4e7224 */ /* 0x000fe200078e0077 */
[----:B------:R-:W-:-:S02]  /*4490*/  FMNMX.FTZ R64, R65, R75, !PT ;  /* 0x0000004b41407209 */ /* 0x000fc40007810000 */
[----:B------:R-:W-:Y:S02]  /*44a0*/  ISETP.GT.AND P2, PT, R61, 0x10, PT ;  /* 0x000000103d00780c */ /* 0x000fe40003f44270 */
[----:B---3--:R-:W-:Y:S01]  /*44b0*/  FSEL R79, R79, -INF , P6 ;  /* 0xff8000004f4f7808 */ /* 0x008fe20003000000 */
[----:B------:R-:W1:Y:S01]  /*44c0*/  MUFU.TANH R62, R62 ;  /* 0x0000003e003e7308 */ /* 0x000e620000002400 */
[----:B------:R-:W-:Y:S02]  /*44d0*/  FMNMX.FTZ R64, R69, R64, !PT ;  /* 0x0000004045407209 */ /* 0x000fe40007810000 */
[----:B------:R-:W-:Y:S02]  /*44e0*/  ISETP.GT.AND P3, PT, R61, 0x11, PT ;  /* 0x000000113d00780c */ /* 0x000fe40003f64270 */
[----:B----4-:R-:W-:Y:S01]  /*44f0*/  FSEL R73, R66, -INF , P2 ;  /* 0xff80000042497808 */ /* 0x010fe20001000000 */
[----:B------:R-:W-:Y:S01]  /*4500*/  IMAD.MOV.U32 R66, RZ, RZ, R119 ;  /* 0x000000ffff427224 */ /* 0x000fe200078e0077 */
[----:B------:R-:W-:Y:S01]  /*4510*/  FMNMX.FTZ R64, R79, R64, !PT ;  /* 0x000000404f407209 */ /* 0x000fe20007810000 */
[----:B------:R-:W2:Y:S01]  /*4520*/  MUFU.TANH R63, R63 ;  /* 0x0000003f003f7308 */ /* 0x000ea20000002400 */
[----:B------:R-:W-:-:S02]  /*4530*/  ISETP.GT.AND P2, PT, R61, 0x18, PT ;  /* 0x000000183d00780c */ /* 0x000fc40003f44270 */
[----:B-----5:R-:W-:Y:S02]  /*4540*/  FSEL R67, R67, -INF , P3 ;  /* 0xff80000043437808 */ /* 0x020fe40001800000 */
        /* <DEDUP_REMOVED lines=12> */
[----:B------:R-:W-:Y:S01]  /*4610*/  UMOV UR55, 0x40000040 ;  /* 0x4000004000377882 */ /* 0x000fe20000000000 */
[----:B------:R-:W-:Y:S01]  /*4620*/  FMNMX.FTZ R64, R77, R64, !PT ;  /* 0x000000404d407209 */ /* 0x000fe20007810000 */
[----:B------:R-:W3:Y:S01]  /*4630*/  MUFU.TANH R50, R50 ;  /* 0x0000003200327308 */ /* 0x000ee20000002400 */
[----:B------:R-:W-:Y:S01]  /*4640*/  ISETP.GT.AND P3, PT, R61, 0x21, PT ;  /* 0x000000213d00780c */ /* 0x000fe20003f64270 */
[----:B------:R-:W-:Y:S01]  /*4650*/  FMUL.FTZ R54, R54, UR5 ;  /* 0x0000000536367c20 */ /* 0x000fe20008410000 */
[----:B------:R-:W-:Y:S01]  /*4660*/  FSEL R81, R58, -INF , P2 ;  /* 0xff8000003a517808 */ /* 0x000fe20001000000 */
[----:B------:R-:W-:Y:S01]  /*4670*/  FMUL.FTZ R55, R55, UR5 ;  /* 0x0000000537377c20 */ /* 0x000fe20008410000 */
[----:B------:R-:W-:Y:S01]  /*4680*/  FMNMX.FTZ R64, R71, R64, !PT ;  /* 0x0000004047407209 */ /* 0x000fe20007810000 */
[----:B------:R-:W-:Y:S01]  /*4690*/  FMUL.FTZ R21, R48, UR5 ;  /* 0x0000000530157c20 */ /* 0x000fe20008410000 */
[----:B------:R-:W-:Y:S01]  /*46a0*/  ISETP.GT.AND P2, PT, R61, 0x28, PT ;  /* 0x000000283d00780c */ /* 0x000fe20003f44270 */
[----:B------:R-:W4:Y:S01]  /*46b0*/  MUFU.TANH R51, R51 ;  /* 0x0000003300337308 */ /* 0x000f220000002400 */
[----:B0-----:R-:W-:Y:S01]  /*46c0*/  FSEL R83, R59, -INF , P3 ;  /* 0xff8000003b537808 */ /* 0x001fe20001800000 */
[----:B------:R-:W-:Y:S01]  /*46d0*/  FMUL.FTZ R48, R49, UR5 ;  /* 0x0000000531307c20 */ /* 0x000fe20008410000 */
[----:B------:R-:W-:Y:S01]  /*46e0*/  FMNMX.FTZ R64, R81, R64, !PT ;  /* 0x0000004051407209 */ /* 0x000fe20007810000 */
[----:B------:R-:W-:Y:S01]  /*46f0*/  FMUL.FTZ R52, R52, UR5 ;  /* 0x0000000534347c20 */ /* 0x000fe20008410000 */
[----:B------:R-:W-:Y:S01]  /*4700*/  ISETP.GT.AND P3, PT, R61, 0x29, PT ;  /* 0x000000293d00780c */ /* 0x000fe20003f64270 */
[----:B------:R-:W-:Y:S01]  /*4710*/  FMUL.FTZ R53, R53, UR5 ;  /* 0x0000000535357c20 */ /* 0x000fe20008410000 */
[----:B-1----:R-:W-:Y:S01]  /*4720*/  FSEL R85, R62, -INF , P2 ;  /* 0xff8000003e557808 */ /* 0x002fe20001000000 */
[----:B------:R-:W-:Y:S01]  /*4730*/  MUFU.TANH R54, R54 ;  /* 0x0000003600367308 */ /* 0x000fe20000002400 */
[----:B------:R-:W-:Y:S01]  /*4740*/  FMNMX.FTZ R64, R83, R64, !PT ;  /* 0x0000004053407209 */ /* 0x000fe20007810000 */
[----:B------:R-:W-:Y:S01]  /*4750*/  IMAD.MOV.U32 R62, RZ, RZ, R119 ;  /* 0x000000ffff3e7224 */ /* 0x000fe200078e0077 */
[----:B------:R-:W-:-:S02]  /*4760*/  ISETP.GT.AND P2, PT, R61, 0x30, PT ;  /* 0x000000303d00780c */ /* 0x000fc40003f44270 */
[----:B--2---:R-:W-:Y:S02]  /*4770*/  FSEL R87, R63, -INF , P3 ;  /* 0xff8000003f577808 */ /* 0x004fe40001800000 */
[----:B------:R-:W-:Y:S01]  /*4780*/  FMNMX.FTZ R64, R85, R64, !PT ;  /* 0x0000004055407209 */ /* 0x000fe20007810000 */
[----:B------:R-:W0:Y:S01]  /*4790*/  MUFU.TANH R55, R55 ;  /* 0x0000003700377308 */ /* 0x000e220000002400 */
[----:B------:R-:W-:Y:S02]  /*47a0*/  ISETP.GT.AND P3, PT, R61, 0x31, PT ;  /* 0x000000313d00780c */ /* 0x000fe40003f64270 */
[----:B---3--:R-:W-:Y:S02]  /*47b0*/  FSEL R89, R50, -INF , P2 ;  /* 0xff80000032597808 */ /* 0x008fe40001000000 */
[----:B------:R-:W-:Y:S02]  /*47c0*/  FMNMX.FTZ R64, R87, R64, !PT ;  /* 0x0000004057407209 */ /* 0x000fe40007810000 */
[----:B------:R-:W-:Y:S01]  /*47d0*/  ISETP.GT.AND P2, PT, R61, 0x38, PT ;  /* 0x000000383d00780c */ /* 0x000fe20003f44270 */
[----:B------:R-:W-:Y:S01]  /*47e0*/  MUFU.TANH R11, R11 ;  /* 0x0000000b000b7308 */ /* 0x000fe20000002400 */
[----:B----4-:R-:W-:-:S02]  /*47f0*/  FSEL R91, R51, -INF , P3 ;  /* 0xff800000335b7808 */ /* 0x010fc40001800000 */
[----:B------:R-:W-:Y:S02]  /*4800*/  FMNMX.FTZ R64, R89, R64, !PT ;  /* 0x0000004059407209 */ /* 0x000fe40007810000 */
[----:B------:R-:W-:Y:S02]  /*4810*/  ISETP.GT.AND P3, PT, R61, 0x39, PT ;  /* 0x000000393d00780c */ /* 0x000fe40003f64270 */
[----:B------:R-:W-:Y:S01]  /*4820*/  FMNMX.FTZ R64, R91, R64, !PT ;  /* 0x000000405b407209 */ /* 0x000fe20007810000 */
[----:B------:R-:W-:Y:S01]  /*4830*/  MUFU.TANH R13, R13 ;  /* 0x0000000d000d7308 */ /* 0x000fe20000002400 */
[----:B------:R-:W-:Y:S02]  /*4840*/  ISETP.GT.AND P4, PT, R56, 0x8, PT ;  /* 0x000000083800780c */ /* 0x000fe40003f84270 */
[-C--:B------:R-:W-:Y:S02]  /*4850*/  MOV R70, R119.reuse ;  /* 0x0000007700467202 */ /* 0x080fe40000000f00 */
[----:B------:R-:W-:Y:S01]  /*4860*/  MOV R58, R119 ;  /* 0x00000077003a7202 */ /* 0x000fe20000000f00 */
[----:B------:R-:W-:-:S02]  /*4870*/  WARPGROUP.DEPBAR.LE gsb0, 0x0 ;  /* 0x00008000000079c5 */ /* 0x000fc40000010000 */
        /* <DEDUP_REMOVED lines=9> */
[----:B------:R-:W-:Y:S01]  /*4910*/  UMOV UR55, 0x40000040 ;  /* 0x4000004000377882 */ /* 0x000fe20000000000 */
[----:B------:R-:W-:Y:S01]  /*4920*/  ULDC UR4, c[0x0][0x988] ;  /* 0x0002620000047ab9 */ /* 0x000fe20000000800 */
[----:B------:R-:W-:Y:S01]  /*4930*/  FMUL.FTZ R41, R41, UR5 ;  /* 0x0000000529297c20 */ /* 0x000fe20008410000 */
[----:B------:R-:W-:Y:S01]  /*4940*/  FMUL.FTZ R44, R44, UR5 ;  /* 0x000000052c2c7c20 */ /* 0x000fe20008410000 */
[----:B------:R-:W-:Y:S01]  /*4950*/  MUFU.TANH R42, R42 ;  /* 0x0000002a002a7308 */ /* 0x000fe20000002400 */
[----:B------:R-:W-:-:S07]  /*4960*/  FMUL.FTZ R45, R45, UR5 ;  /* 0x000000052d2d7c20 */ /* 0x000fce0008410000 */
[----:B------:R-:W1:Y:S08]  /*4970*/  MUFU.TANH R6, R43 ;  /* 0x0000002b00067308 */ /* 0x000e700000002400 */
[----:B------:R-:W2:Y:S08]  /*4980*/  MUFU.TANH R46, R46 ;  /* 0x0000002e002e7308 */ /* 0x000eb00000002400 */
[----:B------:R1:W3:Y:S08]  /*4990*/  MUFU.TANH R7, R47 ;  /* 0x0000002f00077308 */ /* 0x0002f00000002400 */
[----:B------:R-:W-:Y:S08]  /*49a0*/  MUFU.TANH R20, R20 ;  /* 0x0000001400147308 */ /* 0x000ff00000002400 */
[----:B------:R-:W-:Y:S01]  /*49b0*/  MUFU.TANH R15, R15 ;  /* 0x0000000f000f7308 */ /* 0x000fe20000002400 */
[----:B------:R-:W-:-:S02]  /*49c0*/  WARPGROUP.DEPBAR.LE gsb0, 0x0 ;  /* 0x00008000000079c5 */ /* 0x000fc40000010000 */
[----:B------:R-:W-:Y:S01]  /*49d0*/  WARPGROUP.ARRIVE ;  /* 0x00000000000079c5 */ /* 0x000fe20000000000 */
[----:B------:R-:W-:Y:S01]  /*49e0*/  FMUL.FTZ R35, R35, UR5 ;  /* 0x0000000523237c20 */ /* 0x000fe20008410000 */
[----:B------:R-:W-:Y:S01]  /*49f0*/  FMUL.FTZ R34, R34, UR5 ;  /* 0x0000000522227c20 */ /* 0x000fe20008410000 */
[----:B------:R-:W-:Y:S01]  /*4a00*/  FMUL.FTZ R50, R39, UR5 ;  /* 0x0000000527327c20 */ /* 0x000fe20008410000 */
[----:B0-----:R-:W-:Y:S01]  /*4a10*/  FSEL R39, R55, -INF , P3 ;  /* 0xff80000037277808 */ /* 0x001fe20001800000 */
[----:B------:R0:W-:Y:S01]  /*4a20*/  MUFU.TANH R49, R35 ;  /* 0x0000002300317308 */ /* 0x0001e20000002400 */
[----:B------:R-:W-:Y:S01]  /*4a30*/  HGMMA.64x16x16.F32 R24, gdesc[UR52], R24, gsb0 ;  /* 0x00200000341879f0 */ /* 0x000fe20008000818 */
[----:B------:R-:W-:Y:S01]  /*4a40*/  ISETP.GT.AND P3, PT, R61, 0x41, PT ;  /* 0x000000413d00780c */ /* 0x000fe20003f64270 */
[----:B------:R-:W-:Y:S01]  /*4a50*/  FMUL.FTZ R38, R38, UR5 ;  /* 0x0000000526267c20 */ /* 0x000fe20008410000 */
[----:B------:R-:W-:Y:S01]  /*4a60*/  FMUL.FTZ R32, R32, UR5 ;  /* 0x0000000520207c20 */ /* 0x000fe20008410000 */
[----:B------:R-:W-:Y:S01]  /*4a70*/  FMUL.FTZ R33, R33, UR5 ;  /* 0x0000000521217c20 */ /* 0x000fe20008410000 */
[----:B-1----:R-:W-:Y:S01]  /*4a80*/  FSEL R47, R6, -INF , P3 ;  /* 0xff800000062f7808 */ /* 0x002fe20001800000 */
[----:B------:R-:W-:Y:S01]  /*4a90*/  FMUL.FTZ R36, R36, UR5 ;  /* 0x0000000524247c20 */ /* 0x000fe20008410000 */
[----:B------:R-:W1:Y:S01]  /*4aa0*/  MUFU.TANH R34, R34 ;  /* 0x0000002200227308 */ /* 0x000e620000002400 */
[----:B0-----:R-:W-:Y:S01]  /*4ab0*/  FSEL R35, R54, -INF , P2 ;  /* 0xff80000036237808 */ /* 0x001fe20001000000 */
[----:B------:R-:W-:Y:S01]  /*4ac0*/  FMUL.FTZ R37, R37, UR5 ;  /* 0x0000000525257c20 */ /* 0x000fe20008410000 */
[----:B------:R-:W-:Y:S01]  /*4ad0*/  ISETP.GT.AND P2, PT, R61, 0x40, PT ;  /* 0x000000403d00780c */ /* 0x000fe20003f44270 */
[----:B------:R-:W-:Y:S01]  /*4ae0*/  IMAD.MOV.U32 R54, RZ, RZ, R119 ;  /* 0x000000ffff367224 */ /* 0x000fe200078e0077 */
[----:B------:R-:W-:-:S02]  /*4af0*/  FMNMX.FTZ R64, R35, R64, !PT ;  /* 0x0000004023407209 */ /* 0x000fc40007810000 */
[----:B------:R-:W-:Y:S01]  /*4b00*/  FSEL R43, R42, -INF , P2 ;  /* 0xff8000002a2b7808 */ /* 0x000fe20001000000 */
[----:B------:R-:W0:Y:S01]  /*4b10*/  MUFU.TANH R38, R38 ;  /* 0x0000002600267308 */ /* 0x000e220000002400 */
[----:B------:R-:W-:Y:S02]  /*4b20*/  FMNMX.FTZ R64, R39, R64, !PT ;  /* 0x0000004027407209 */ /* 0x000fe40007810000 */
[----:B------:R-:W-:Y:S02]  /*4b30*/  ISETP.GT.AND P2, PT, R61, 0x48, PT ;  /* 0x000000483d00780c */ /* 0x000fe40003f44270 */
[----:B------:R-:W-:Y:S02]  /*4b40*/  FMNMX.FTZ R64, R43, R64, !PT ;  /* 0x000000402b407209 */ /* 0x000fe40007810000 */
[----:B------:R-:W-:Y:S01]  /*4b50*/  ISETP.GT.AND P3, PT, R61, 0x49, PT ;  /* 0x000000493d00780c */ /* 0x000fe20003f64270 */
[----:B------:R-:W4:Y:S01]  /*4b60*/  MUFU.TANH R50, R50 ;  /* 0x0000003200327308 */ /* 0x000f220000002400 */
[----:B--2---:R-:W-:-:S02]  /*4b70*/  FSEL R93, R46, -INF , P2 ;  /* 0xff8000002e5d7808 */ /* 0x004fc40001000000 */
[----:B------:R-:W-:Y:S02]  /*4b80*/  FMNMX.FTZ R64, R47, R64, !PT ;  /* 0x000000402f407209 */ /* 0x000fe40007810000 */
[----:B------:R-:W-:Y:S02]  /*4b90*/  ISETP.GT.AND P2, PT, R61, 0x50, PT ;  /* 0x000000503d00780c */ /* 0x000fe40003f44270 */
[----:B---3--:R-:W-:Y:S01]  /*4ba0*/  FSEL R95, R7, -INF , P3 ;  /* 0xff800000075f7808 */ /* 0x008fe20001800000 */
[----:B------:R-:W-:Y:S01]  /*4bb0*/  MUFU.TANH R21, R21 ;  /* 0x0000001500157308 */ /* 0x000fe20000002400 */
[----:B------:R-:W-:Y:S02]  /*4bc0*/  FMNMX.FTZ R64, R93, R64, !PT ;  /* 0x000000405d407209 */ /* 0x000fe40007810000 */
[----:B------:R-:W-:Y:S02]  /*4bd0*/  ISETP.GT.AND P3, PT, R61, 0x51, PT ;  /* 0x000000513d00780c */ /* 0x000fe40003f64270 */
[----:B-1----:R-:W-:-:S02]  /*4be0*/  FSEL R97, R34, -INF , P2 ;  /* 0xff80000022617808 */ /* 0x002fc40001000000 */
[----:B------:R-:W-:Y:S01]  /*4bf0*/  FMNMX.FTZ R64, R95, R64, !PT ;  /* 0x000000405f407209 */ /* 0x000fe20007810000 */
[----:B------:R-:W-:Y:S01]  /*4c00*/  MUFU.TANH R48, R48 ;  /* 0x0000003000307308 */ /* 0x000fe20000002400 */
[----:B------:R-:W-:Y:S02]  /*4c10*/  ISETP.GT.AND P2, PT, R61, 0x58, PT ;  /* 0x000000583d00780c */ /* 0x000fe40003f44270 */
[----:B------:R-:W-:Y:S02]  /*4c20*/  FSEL R99, R49, -INF , P3 ;  /* 0xff80000031637808 */ /* 0x000fe40001800000 */
[----:B------:R-:W-:Y:S02]  /*4c30*/  FMNMX.FTZ R64, R97, R64, !PT ;  /* 0x0000004061407209 */ /* 0x000fe40007810000 */
[----:B------:R-:W-:Y:S01]  /*4c40*/  ISETP.GT.AND P3, PT, R61, 0x59, PT ;  /* 0x000000593d00780c */ /* 0x000fe20003f64270 */
[----:B------:R-:W-:Y:S01]  /*4c50*/  MUFU.TANH R52, R52 ;  /* 0x0000003400347308 */ /* 0x000fe20000002400 */
[----:B0-----:R-:W-:-:S02]  /*4c60*/  FSEL R101, R38, -INF , P2 ;  /* 0xff80000026657808 */ /* 0x001fc40001000000 */
[----:B------:R-:W-:Y:S01]  /*4c70*/  FMNMX.FTZ R64, R99, R64, !PT ;  /* 0x0000004063407209 */ /* 0x000fe20007810000 */
[----:B------:R-:W-:Y:S02]  /*4c80*/  WARPGROUP.DEPBAR.LE gsb0, 0x0 ;  /* 0x00008000000079c5 */ /* 0x000fe40000010000 */
[----:B------:R-:W-:Y:S01]  /*4c90*/  FMUL.FTZ R26, R26, UR5 ;  /* 0x000000051a1a7c20 */ /* 0x000fe20008410000 */
[----:B------:R-:W-:Y:S01]  /*4ca0*/  FMUL.FTZ R27, R27, UR5 ;  /* 0x000000051b1b7c20 */ /* 0x000fe20008410000 */
[----:B------:R-:W-:Y:S01]  /*4cb0*/  FMUL.FTZ R30, R30, UR5 ;  /* 0x000000051e1e7c20 */ /* 0x000fe20008410000 */
[----:B------:R-:W-:Y:S01]  /*4cc0*/  FMUL.FTZ R31, R31, UR5 ;  /* 0x000000051f1f7c20 */ /* 0x000fe20008410000 */
[----:B------:R-:W-:Y:S01]  /*4cd0*/  ISETP.GT.AND P2, PT, R61, 0x60, PT ;  /* 0x000000603d00780c */ /* 0x000fe20003f44270 */
[----:B------:R-:W-:Y:S01]  /*4ce0*/  MUFU.TANH R53, R53 ;  /* 0x0000003500357308 */ /* 0x000fe20000002400 */
[----:B----4-:R-:W-:Y:S01]  /*4cf0*/  FSEL R103, R50, -INF , P3 ;  /* 0xff80000032677808 */ /* 0x010fe20001800000 */
[----:B------:R-:W-:Y:S01]  /*4d00*/  FMUL.FTZ R24, R24, UR5 ;  /* 0x0000000518187c20 */ /* 0x000fe20008410000 */
[----:B------:R-:W-:Y:S01]  /*4d10*/  FMNMX.FTZ R64, R101, R64, !PT ;  /* 0x0000004065407209 */ /* 0x000fe20007810000 */
[----:B------:R-:W-:Y:S01]  /*4d20*/  FMUL.FTZ R25, R25, UR5 ;  /* 0x0000000519197c20 */ /* 0x000fe20008410000 */
[----:B------:R-:W-:Y:S01]  /*4d30*/  ISETP.GT.AND P3, PT, R61, 0x61, PT ;  /* 0x000000613d00780c */ /* 0x000fe20003f64270 */
[----:B------:R-:W-:Y:S01]  /*4d40*/  FMUL.FTZ R28, R28, UR5 ;  /* 0x000000051c1c7c20 */ /* 0x000fe20008410000 */
[----:B------:R-:W-:Y:S01]  /*4d50*/  FMNMX.FTZ R64, R103, R64, !PT ;  /* 0x0000004067407209 */ /* 0x000fe20007810000 */
[----:B------:R-:W0:Y:S01]  /*4d60*/  MUFU.TANH R26, R26 ;  /* 0x0000001a001a7308 */ /* 0x000e220000002400 */
[----:B------:R-:W-:Y:S01]  /*4d70*/  FMUL.FTZ R29, R29, UR5 ;  /* 0x000000051d1d7c20 */ /* 0x000fe20008410000 */
[----:B------:R1:W-:Y:S01]  /*4d80*/  @!P1 SYNCS.ARRIVE.TRANS64.RED.A1T0 RZ, [R0+URZ], RZ ;  /* 0x000000ff00ff99a7 */ /* 0x0003e2000810043f */
[----:B------:R-:W-:Y:S01]  /*4d90*/  IMAD.MOV.U32 R50, RZ, RZ, R119 ;  /* 0x000000ffff327224 */ /* 0x000fe200078e0077 */
[----:B------:R-:W-:-:S04]  /*4da0*/  MOV R46, R119 ;  /* 0x00000077002e7202 */ /* 0x000fc80000000f00 */
[----:B------:R-:W2:Y:S08]  /*4db0*/  MUFU.TANH R27, R27 ;  /* 0x0000001b001b7308 */ /* 0x000eb00000002400 */
[----:B------:R-:W3:Y:S01]  /*4dc0*/  MUFU.TANH R30, R30 ;  /* 0x0000001e001e7308 */ /* 0x000ee20000002400 */
[----:B0-----:R-:W-:Y:S02]  /*4dd0*/  FSEL R105, R26, -INF , P2 ;  /* 0xff8000001a697808 */ /* 0x001fe40001000000 */
[----:B------:R-:W-:-:S02]  /*4de0*/  ISETP.GT.AND P2, PT, R61, 0x68, PT ;  /* 0x000000683d00780c */ /* 0x000fc40003f44270 */
[----:B------:R-:W-:-:S03]  /*4df0*/  FMNMX.FTZ R64, R105, R64, !PT ;  /* 0x0000004069407209 */ /* 0x000fc60007810000 */
[----:B------:R-:W0:Y:S01]  /*4e00*/  MUFU.TANH R31, R31 ;  /* 0x0000001f001f7308 */ /* 0x000e220000002400 */
[----:B--2---:R-:W-:Y:S02]  /*4e10*/  FSEL R107, R27, -INF , P3 ;  /* 0xff8000001b6b7808 */ /* 0x004fe40001800000 */
[----:B------:R-:W-:Y:S02]  /*4e20*/  ISETP.GT.AND P3, PT, R61, 0x69, PT ;  /* 0x000000693d00780c */ /* 0x000fe40003f64270 */
[----:B------:R-:W-:-:S03]  /*4e30*/  FMNMX.FTZ R64, R107, R64, !PT ;  /* 0x000000406b407209 */ /* 0x000fc60007810000 */
[----:B------:R-:W-:Y:S01]  /*4e40*/  MUFU.TANH R40, R40 ;  /* 0x0000002800287308 */ /* 0x000fe20000002400 */
[----:B---3--:R-:W-:-:S04]  /*4e50*/  FSEL R109, R30, -INF , P2 ;  /* 0xff8000001e6d7808 */ /* 0x008fc80001000000 */
[----:B------:R-:W-:-:S03]  /*4e60*/  FMNMX.FTZ R64, R109, R64, !PT ;  /* 0x000000406d407209 */ /* 0x000fc60007810000 */
[----:B------:R-:W-:Y:S01]  /*4e70*/  MUFU.TANH R41, R41 ;  /* 0x0000002900297308 */ /* 0x000fe20000002400 */
[----:B0-----:R-:W-:Y:S02]  /*4e80*/  FSEL R111, R31, -INF , P3 ;  /* 0xff8000001f6f7808 */ /* 0x001fe40001800000 */
[----:B------:R-:W-:Y:S02]  /*4e90*/  ISETP.GT.AND P3, PT, R56, 0x1, PT ;  /* 0x000000013800780c */ /* 0x000fe40003f64270 */
[----:B------:R-:W-:Y:S02]  /*4ea0*/  FMNMX.FTZ R64, R111, R64, !PT ;  /* 0x000000406f407209 */ /* 0x000fe40007810000 */
[----:B------:R-:W-:Y:S01]  /*4eb0*/  FSEL R3, R3, -INF , P3 ;  /* 0xff80000003037808 */ /* 0x000fe20001800000 */
[----:B------:R-:W-:Y:S01]  /*4ec0*/  MUFU.TANH R44, R44 ;  /* 0x0000002c002c7308 */ /* 0x000fe20000002400 */
[----:B------:R-:W-:Y:S01]  /*4ed0*/  FSEL R31, R8, -INF , P4 ;  /* 0xff800000081f7808 */ /* 0x000fe20002000000 */
[----:B------:R-:W0:Y:S01]  /*4ee0*/  SHFL.BFLY PT, R7, R64, 0x2, 0x1f ;  /* 0x0c401f0040077f89 */ /* 0x000e2200000e0000 */
[----:B------:R-:W-:-:S04]  /*4ef0*/  ISETP.GT.AND P3, PT, R56, 0x10, PT ;  /* 0x000000103800780c */ /* 0x000fc80003f64270 */
[----:B------:R-:W-:Y:S01]  /*4f00*/  FSEL R9, R9, -INF , P3 ;  /* 0xff80000009097808 */ /* 0x000fe20001800000 */
[----:B------:R-:W-:Y:S01]  /*4f10*/  MUFU.TANH R45, R45 ;  /* 0x0000002d002d7308 */ /* 0x000fe20000002400 */
[----:B------:R-:W-:-:S04]  /*4f20*/  ISETP.GT.AND P3, PT, R56, 0x18, PT ;  /* 0x000000183800780c */ /* 0x000fc80003f64270 */
[----:B------:R-:W-:Y:S02]  /*4f30*/  FSEL R55, R12, -INF , P3 ;  /* 0xff8000000c377808 */ /* 0x000fe40001800000 */
[C---:B------:R-:W-:Y:S01]  /*4f40*/  ISETP.GT.AND P3, PT, R56.reuse, 0x20, PT ;  /* 0x000000203800780c */ /* 0x040fe20003f64270 */
[----:B------:R-:W-:Y:S03]  /*4f50*/  MUFU.TANH R32, R32 ;  /* 0x0000002000207308 */ /* 0x000fe60000002400 */
[----:B------:R-:W-:Y:S02]  /*4f60*/  FSEL R13, R13, -INF , P3 ;  /* 0xff8000000d0d7808 */ /* 0x000fe40001800000 */
[----:B------:R-:W-:-:S03]  /*4f70*/  ISETP.GT.AND P3, PT, R56, 0x28, PT ;  /* 0x000000283800780c */ /* 0x000fc60003f64270 */
[----:B------:R-:W-:Y:S01]  /*4f80*/  MUFU.TANH R33, R33 ;  /* 0x0000002100217308 */ /* 0x000fe20000002400 */
[----:B------:R-:W-:Y:S02]  /*4f90*/  FSEL R59, R20, -INF , P3 ;  /* 0xff800000143b7808 */ /* 0x000fe40001800000 */
[----:B0-----:R-:W-:Y:S02]  /*4fa0*/  FMNMX.FTZ R6, R64, R7, !PT ;  /* 0x0000000740067209 */ /* 0x001fe40007810000 */
[C---:B------:R-:W-:Y:S02]  /*4fb0*/  ISETP.GT.AND P3, PT, R56.reuse, 0x30, PT ;  /* 0x000000303800780c */ /* 0x040fe40003f64270 */
[----:B------:R-:W-:Y:S01]  /*4fc0*/  MOV R64, R119 ;  /* 0x0000007700407202 */ /* 0x000fe20000000f00 */
[----:B------:R-:W0:Y:S01]  /*4fd0*/  SHFL.BFLY PT, R7, R6, 0x1, 0x1f ;  /* 0x0c201f0006077f89 */ /* 0x000e2200000e0000 */
[----:B------:R-:W-:Y:S01]  /*4fe0*/  FSEL R21, R21, -INF , P3 ;  /* 0xff80000015157808 */ /* 0x000fe20001800000 */
[----:B------:R-:W-:Y:S01]  /*4ff0*/  MUFU.TANH R36, R36 ;  /* 0x0000002400247308 */ /* 0x000fe20000002400 */
[----:B------:R-:W-:-:S04]  /*5000*/  ISETP.GT.AND P3, PT, R56, 0x38, PT ;  /* 0x000000383800780c */ /* 0x000fc80003f64270 */
[----:B------:R-:W-:Y:S02]  /*5010*/  FSEL R63, R52, -INF , P3 ;  /* 0xff800000343f7808 */ /* 0x000fe40001800000 */
[----:B------:R-:W-:Y:S01]  /*5020*/  ISETP.GT.AND P3, PT, R56, 0x40, PT ;  /* 0x000000403800780c */ /* 0x000fe20003f64270 */
[----:B------:R-:W-:Y:S01]  /*5030*/  MUFU.TANH R37, R37 ;  /* 0x0000002500257308 */ /* 0x000fe20000002400 */
[----:B------:R-:W-:-:S07]  /*5040*/  MOV R52, R119 ;  /* 0x0000007700347202 */ /* 0x000fce0000000f00 */
[----:B------:R-:W-:Y:S01]  /*5050*/  MUFU.TANH R24, R24 ;  /* 0x0000001800187308 */ /* 0x000fe20000002400 */
[----:B0-----:R-:W-:Y:S01]  /*5060*/  FMNMX.FTZ R7, R6, R7, !PT ;  /* 0x0000000706077209 */ /* 0x001fe20007810000 */
[----:B------:R-:W-:-:S06]  /*5070*/  IMAD.U32 R6, RZ, RZ, UR4 ;  /* 0x00000004ff067e24 */ /* 0x000fcc000f8e00ff */
[----:B------:R-:W-:Y:S01]  /*5080*/  MUFU.TANH R25, R25 ;  /* 0x0000001900197308 */ /* 0x000fe20000002400 */
[----:B------:R-:W-:Y:S01]  /*5090*/  UIADD3 UR4, UR11, -UR14, URZ ;  /* 0x8000000e0b047290 */ /* 0x000fe2000fffe03f */
[C---:B------:R-:W-:Y:S01]  /*50a0*/  FSETP.NEU.FTZ.AND P2, PT, R7.reuse, -INF , PT ;  /* 0xff8000000700780b */ /* 0x040fe20003f5d000 */
[----:B------:R-:W-:Y:S02]  /*50b0*/  FMUL.FTZ R26, R7, R6 ;  /* 0x00000006071a7220 */ /* 0x000fe40000410000 */
[----:B------:R-:W-:-:S03]  /*50c0*/  ULEA UR5, UR10, UR4, 0x7 ;  /* 0x000000040a057291 */ /* 0x000fc6000f8e383f */
[----:B------:R-:W-:Y:S01]  /*50d0*/  FSEL R26, R26, RZ, P2 ;  /* 0x000000ff1a1a7208 */ /* 0x000fe20001000000 */
[----:B------:R-:W-:Y:S01]  /*50e0*/  MUFU.TANH R28, R28 ;  /* 0x0000001c001c7308 */ /* 0x000fe20000002400 */
[----:B------:R-:W-:Y:S01]  /*50f0*/  ISETP.GT.AND P2, PT, R56, RZ, PT ;  /* 0x000000ff3800720c */ /* 0x000fe20003f44270 */
[----:B------:R-:W-:Y:S02]  /*5100*/  UMOV UR4, URZ ;  /* 0x0000003f00047c82 */ /* 0x000fe40008000000 */
[-CC-:B------:R-:W-:Y:S01]  /*5110*/  FFMA.FTZ R201, R65, R6.reuse, -R26.reuse ;  /* 0x0000000641c97223 */ /* 0x180fe2000001081a */
[----:B------:R-:W-:Y:S01]  /*5120*/  FSEL R27, R2, -INF , P2 ;  /* 0xff800000021b7808 */ /* 0x000fe20001000000 */
[-CC-:B------:R-:W-:Y:S01]  /*5130*/  FFMA.FTZ R203, R69, R6.reuse, -R26.reuse ;  /* 0x0000000645cb7223 */ /* 0x180fe2000001081a */
[----:B------:R-:W-:Y:S01]  /*5140*/  ISETP.GT.AND P2, PT, R56, 0x9, PT ;  /* 0x000000093800780c */ /* 0x000fe20003f44270 */
[-CC-:B------:R-:W-:Y:S01]  /*5150*/  FFMA.FTZ R12, R71, R6.reuse, -R26.reuse ;  /* 0x00000006470c7223 */ /* 0x180fe2000001081a */
[----:B------:R-:W-:Y:S01]  /*5160*/  FMNMX.FTZ R8, R27, R3, !PT ;  /* 0x000000031b087209 */ /* 0x000fe20007810000 */
[----:B------:R-:W-:Y:S01]  /*5170*/  MUFU.TANH R29, R29 ;  /* 0x0000001d001d7308 */ /* 0x000fe20000002400 */
[----:B------:R-:W-:Y:S01]  /*5180*/  FSEL R49, R4, -INF , P2 ;  /* 0xff80000004317808 */ /* 0x000fe20001000000 */
[--C-:B------:R-:W-:Y:S01]  /*5190*/  FFMA.FTZ R197, R73, R6, -R26.reuse ;  /* 0x0000000649c57223 */ /* 0x100fe2000001081a */
[----:B------:R-:W-:Y:S01]  /*51a0*/  FMNMX.FTZ R8, R31, R8, !PT ;  /* 0x000000081f087209 */ /* 0x000fe20007810000 */
[-CC-:B------:R-:W-:Y:S01]  /*51b0*/  FFMA.FTZ R2, R75, R6.reuse, -R26.reuse ;  /* 0x000000064b027223 */ /* 0x180fe2000001081a */
[----:B------:R-:W-:Y:S01]  /*51c0*/  ISETP.GT.AND P2, PT, R56, 0x11, PT ;  /* 0x000000113800780c */ /* 0x000fe20003f44270 */
[--C-:B------:R-:W-:Y:S01]  /*51d0*/  FFMA.FTZ R20, R35, R6, -R26.reuse ;  /* 0x0000000623147223 */ /* 0x100fe2000001081a */
[----:B------:R-:W-:Y:S01]  /*51e0*/  FMNMX.FTZ R8, R49, R8, !PT ;  /* 0x0000000831087209 */ /* 0x000fe20007810000 */
[----:B------:R-:W-:Y:S01]  /*51f0*/  MUFU.EX2 R201, R201 ;  /* 0x000000c900c97308 */ /* 0x000fe20000000800 */
[----:B------:R-:W-:Y:S01]  /*5200*/  FSEL R51, R10, -INF , P2 ;  /* 0xff8000000a337808 */ /* 0x000fe20001000000 */
[--C-:B------:R-:W-:Y:S01]  /*5210*/  FFMA.FTZ R10, R67, R6, -R26.reuse ;  /* 0x00000006430a7223 */ /* 0x100fe2000001081a */
[----:B------:R-:W-:Y:S01]  /*5220*/  FMNMX.FTZ R8, R9, R8, !PT ;  /* 0x0000000809087209 */ /* 0x000fe20007810000 */
[-CC-:B------:R-:W-:Y:S01]  /*5230*/  FFMA.FTZ R4, R79, R6.reuse, -R26.reuse ;  /* 0x000000064f047223 */ /* 0x180fe2000001081a */
[C---:B------:R-:W-:Y:S01]  /*5240*/  ISETP.GT.AND P2, PT, R56.reuse, 0x19, PT ;  /* 0x000000193800780c */ /* 0x040fe20003f44270 */
[--C-:B------:R-:W-:Y:S01]  /*5250*/  FFMA.FTZ R199, R77, R6, -R26.reuse ;  /* 0x000000064dc77223 */ /* 0x100fe2000001081a */
[----:B------:R-:W-:Y:S01]  /*5260*/  FMNMX.FTZ R8, R51, R8, !PT ;  /* 0x0000000833087209 */ /* 0x000fe20007810000 */
[----:B------:R-:W0:Y:S01]  /*5270*/  MUFU.EX2 R2, R2 ;  /* 0x0000000200027308 */ /* 0x000e220000000800 */
        /* <DEDUP_REMOVED lines=13> */
[----:B------:R-:W-:Y:S01]  /*5350*/  FFMA.FTZ R91, R91, R6, -R26 ;  /* 0x000000065b5b7223 */ /* 0x000fe2000001081a */
[----:B------:R-:W-:Y:S01]  /*5360*/  FMNMX.FTZ R8, R57, R8, !PT ;  /* 0x0000000839087209 */ /* 0x000fe20007810000 */
[----:B------:R-:W-:Y:S01]  /*5370*/  MUFU.EX2 R191, R20 ;  /* 0x0000001400bf7308 */ /* 0x000fe20000000800 */
[----:B------:R-:W-:Y:S01]  /*5380*/  FSEL R15, R15, -INF , P2 ;  /* 0xff8000000f0f7808 */ /* 0x000fe20001000000 */
[----:B0-----:R-:W-:Y:S01]  /*5390*/  FADD.FTZ R42, R201, R2 ;  /* 0x00000002c92a7221 */ /* 0x001fe20000010000 */
        /* <DEDUP_REMOVED lines=33> */
[----:B------:R-:W-:Y:S01]  /*55b0*/  FFMA.FTZ R26, R111, R6, -R26 ;  /* 0x000000066f1a7223 */ /* 0x000fe2000001081a */
[----:B------:R-:W-:Y:S01]  /*55c0*/  FMNMX.FTZ R8, R41, R8, !PT ;  /* 0x0000000829087209 */ /* 0x000fe20007810000 */
[----:B------:R-:W-:Y:S01]  /*55d0*/  UIMAD.WIDE UR4, UR5, -0x6db6db6d, UR4 ;  /* 0x92492493050478a5 */ /* 0x000fe2000f8e0204 */
[C---:B------:R-:W-:Y:S01]  /*55e0*/  ISETP.GT.AND P3, PT, R56.reuse, 0x50, PT ;  /* 0x000000503800780c */ /* 0x040fe20003f64270 */
[----:B------:R-:W-:Y:S01]  /*55f0*/  MUFU.EX2 R12, R12 ;  /* 0x0000000c000c7308 */ /* 0x000fe20000000800 */
[----:B------:R-:W-:Y:S01]  /*5600*/  FSEL R45, R45, -INF , P2 ;  /* 0xff8000002d2d7808 */ /* 0x000fe20001000000 */
[----:B------:R-:W-:Y:S01]  /*5610*/  USHF.R.U32.HI UR4, URZ, 0x1f, UR5 ;  /* 0x0000001f3f047899 */ /* 0x000fe20008011605 */
[----:B------:R-:W-:Y:S01]  /*5620*/  FMNMX.FTZ R8, R67, R8, !PT ;  /* 0x0000000843087209 */ /* 0x000fe20007810000 */
[--C-:B------:R-:W-:Y:S01]  /*5630*/  IMAD.MOV.U32 R111, RZ, RZ, R119.reuse ;  /* 0x000000ffff6f7224 */ /* 0x100fe200078e0077 */
[----:B------:R-:W-:Y:S01]  /*5640*/  ISETP.GT.AND P2, PT, R56, 0x51, PT ;  /* 0x000000513800780c */ /* 0x000fe20003f44270 */
[----:B------:R-:W-:Y:S01]  /*5650*/  ULEA.HI.SX32 UR4, UR5, UR4, 0x1a ;  /* 0x0000000405047291 */ /* 0x000fe2000f8fd23f */
[----:B------:R-:W-:Y:S01]  /*5660*/  FSEL R69, R32, -INF , P3 ;  /* 0xff80000020457808 */ /* 0x000fe20001800000 */
[----:B------:R-:W-:Y:S01]  /*5670*/  MUFU.EX2 R193, R193 ;  /* 0x000000c100c17308 */ /* 0x000fe20000000800 */
[----:B------:R-:W-:Y:S01]  /*5680*/  FMNMX.FTZ R8, R45, R8, !PT ;  /* 0x000000082d087209 */ /* 0x000fe20007810000 */
[----:B------:R-:W-:Y:S01]  /*5690*/  UISETP.LT.AND UP0, UPT, URZ, UR4, UPT ;  /* 0x000000043f00728c */ /* 0x000fe2000bf01270 */
[C---:B------:R-:W-:Y:S01]  /*56a0*/  ISETP.GT.AND P3, PT, R56.reuse, 0x58, PT ;  /* 0x000000583800780c */ /* 0x040fe20003f64270 */
[--C-:B------:R-:W-:Y:S01]  /*56b0*/  IMAD.MOV.U32 R83, RZ, RZ, R119.reuse ;  /* 0x000000ffff537224 */ /* 0x100fe200078e0077 */
[----:B------:R-:W-:Y:S01]  /*56c0*/  FSEL R33, R33, -INF , P2 ;  /* 0xff80000021217808 */ /* 0x000fe20001000000 */
[----:B------:R-:W-:Y:S01]  /*56d0*/  USEL UR61, URZ, UR4, !UP0 ;  /* 0x000000043f3d7287 */ /* 0x000fe2000c000000 */
[----:B------:R-:W-:Y:S01]  /*56e0*/  FMNMX.FTZ R8, R69, R8, !PT ;  /* 0x0000000845087209 */ /* 0x000fe20007810000 */
[----:B------:R-:W-:Y:S01]  /*56f0*/  MUFU.EX2 R14, R14 ;  /* 0x0000000e000e7308 */ /* 0x000fe20000000800 */
[----:B------:R-:W-:Y:S01]  /*5700*/  ISETP.GT.AND P2, PT, R56, 0x59, PT ;  /* 0x000000593800780c */ /* 0x000fe20003f44270 */
[----:B------:R-:W-:Y:S01]  /*5710*/  UISETP.GE.AND UP0, UPT, UR7, UR61, UPT ;  /* 0x0000003d0700728c */ /* 0x000fe2000bf06270 */
[----:B------:R-:W-:Y:S01]  /*5720*/  FSEL R71, R36, -INF , P3 ;  /* 0xff80000024477808 */ /* 0x000fe20001800000 */
[--C-:B------:R-:W-:Y:S01]  /*5730*/  IMAD.MOV.U32 R81, RZ, RZ, R119.reuse ;  /* 0x000000ffff517224 */ /* 0x100fe200078e0077 */
[----:B------:R-:W-:Y:S01]  /*5740*/  FMNMX.FTZ R8, R33, R8, !PT ;  /* 0x0000000821087209 */ /* 0x000fe20007810000 */
[--C-:B------:R-:W-:Y:S01]  /*5750*/  IMAD.MOV.U32 R79, RZ, RZ, R119.reuse ;  /* 0x000000ffff4f7224 */ /* 0x100fe200078e0077 */
[C---:B------:R-:W-:Y:S01]  /*5760*/  ISETP.GT.AND P3, PT, R56.reuse, 0x60, PT ;  /* 0x000000603800780c */ /* 0x040fe20003f64270 */
[----:B------:R-:W-:Y:S01]  /*5770*/  MUFU.EX2 R85, R85 ;  /* 0x0000005500557308 */ /* 0x000fe20000000800 */
[----:B------:R-:W-:Y:S01]  /*5780*/  FSEL R37, R37, -INF , P2 ;  /* 0xff80000025257808 */ /* 0x000fe20001000000 */
[--C-:B------:R-:W-:Y:S01]  /*5790*/  IMAD.MOV.U32 R77, RZ, RZ, R119.reuse ;  /* 0x000000ffff4d7224 */ /* 0x100fe200078e0077 */
[----:B------:R-:W-:Y:S01]  /*57a0*/  FMNMX.FTZ R8, R71, R8, !PT ;  /* 0x0000000847087209 */ /* 0x000fe20007810000 */
[----:B------:R-:W-:Y:S01]  /*57b0*/  IMAD.MOV.U32 R48, RZ, RZ, R119 ;  /* 0x000000ffff307224 */ /* 0x000fe200078e0077 */
[----:B------:R-:W-:-:S02]  /*57c0*/  ISETP.GT.AND P2, PT, R56, 0x61, PT ;  /* 0x000000613800780c */ /* 0x000fc40003f44270 */
[----:B------:R-:W-:Y:S01]  /*57d0*/  FSEL R73, R24, -INF , P3 ;  /* 0xff80000018497808 */ /* 0x000fe20001800000 */
[----:B------:R0:W2:Y:S01]  /*57e0*/  MUFU.EX2 R30, R87 ;  /* 0x00000057001e7308 */ /* 0x0000a20000000800 */
[----:B------:R-:W-:Y:S02]  /*57f0*/  FMNMX.FTZ R8, R37, R8, !PT ;  /* 0x0000000825087209 */ /* 0x000fe40007810000 */
[C---:B------:R-:W-:Y:S02]  /*5800*/  ISETP.GT.AND P3, PT, R56.reuse, 0x68, PT ;  /* 0x000000683800780c */ /* 0x040fe40003f64270 */
[----:B------:R-:W-:Y:S02]  /*5810*/  FSEL R25, R25, -INF , P2 ;  /* 0xff80000019197808 */ /* 0x000fe40001000000 */
[----:B------:R-:W-:Y:S01]  /*5820*/  FMNMX.FTZ R8, R73, R8, !PT ;  /* 0x0000000849087209 */ /* 0x000fe20007810000 */
[----:B------:R-:W-:Y:S01]  /*5830*/  MUFU.EX2 R89, R89 ;  /* 0x0000005900597308 */ /* 0x000fe20000000800 */
[----:B------:R-:W-:Y:S01]  /*5840*/  ISETP.GT.AND P2, PT, R56, 0x69, PT ;  /* 0x000000693800780c */ /* 0x000fe20003f44270 */
[--C-:B0-----:R-:W-:Y:S01]  /*5850*/  IMAD.MOV.U32 R87, RZ, RZ, R119.reuse ;  /* 0x000000ffff577224 */ /* 0x101fe200078e0077 */
[----:B------:R-:W-:Y:S01]  /*5860*/  FSEL R75, R28, -INF , P3 ;  /* 0xff8000001c4b7808 */ /* 0x000fe20001800000 */
[----:B------:R-:W-:Y:S01]  /*5870*/  IMAD.MOV.U32 R56, RZ, RZ, R119 ;  /* 0x000000ffff387224 */ /* 0x000fe200078e0077 */
[----:B------:R-:W-:-:S02]  /*5880*/  FMNMX.FTZ R8, R25, R8, !PT ;  /* 0x0000000819087209 */ /* 0x000fc40007810000 */
[----:B------:R-:W-:Y:S01]  /*5890*/  FSEL R29, R29, -INF , P2 ;  /* 0xff8000001d1d7808 */ /* 0x000fe20001000000 */
[----:B------:R0:W3:Y:S01]  /*58a0*/  MUFU.EX2 R24, R91 ;  /* 0x0000005b00187308 */ /* 0x0000e20000000800 */
[----:B------:R-:W-:Y:S02]  /*58b0*/  FMNMX.FTZ R8, R75, R8, !PT ;  /* 0x000000084b087209 */ /* 0x000fe40007810000 */
[----:B------:R-:W-:Y:S02]  /*58c0*/  F2FP.F16.F32.PACK_AB R201, R2, R201 ;  /* 0x000000c902c9723e */ /* 0x000fe400000000ff */
[----:B------:R-:W-:Y:S02]  /*58d0*/  FMNMX.FTZ R8, R29, R8, !PT ;  /* 0x000000081d087209 */ /* 0x000fe40007810000 */
[----:B--2---:R-:W-:Y:S01]  /*58e0*/  F2FP.F16.F32.PACK_AB R195, R30, R85 ;  /* 0x000000551ec3723e */ /* 0x004fe200000000ff */
[----:B------:R2:W-:Y:S01]  /*58f0*/  MUFU.EX2 R28, R39 ;  /* 0x00000027001c7308 */ /* 0x0005e20000000800 */
[--C-:B0-----:R-:W-:Y:S01]  /*5900*/  IMAD.MOV.U32 R91, RZ, RZ, R119.reuse ;  /* 0x000000ffff5b7224 */ /* 0x101fe200078e0077 */
[----:B------:R-:W0:Y:S06]  /*5910*/  SHFL.BFLY PT, R35, R8, 0x2, 0x1f ;  /* 0x0c401f0008237f89 */ /* 0x000e2c00000e0000 */
[----:B------:R-:W-:Y:S01]  /*5920*/  MUFU.EX2 R43, R43 ;  /* 0x0000002b002b7308 */ /* 0x000fe20000000800 */
[----:B---3--:R-:W-:Y:S01]  /*5930*/  F2FP.F16.F32.PACK_AB R189, R24, R89 ;  /* 0x0000005918bd723e */ /* 0x008fe200000000ff */
[----:B--2---:R-:W-:-:S06]  /*5940*/  IMAD.MOV.U32 R39, RZ, RZ, R119 ;  /* 0x000000ffff277224 */ /* 0x004fcc00078e0077 */
[----:B------:R2:W3:Y:S08]  /*5950*/  MUFU.EX2 R32, R47 ;  /* 0x0000002f00207308 */ /* 0x0004f00000000800 */
[----:B------:R-:W-:Y:S01]  /*5960*/  MUFU.EX2 R93, R93 ;  /* 0x0000005d005d7308 */ /* 0x000fe20000000800 */
[----:B--2---:R-:W-:Y:S01]  /*5970*/  IMAD.MOV.U32 R47, RZ, RZ, R119 ;  /* 0x000000ffff2f7224 */ /* 0x004fe200078e0077 */
[----:B0-----:R-:W-:-:S05]  /*5980*/  FMNMX.FTZ R35, R8, R35, !PT ;  /* 0x0000002308237209 */ /* 0x001fca0007810000 */
[----:B------:R-:W0:Y:S01]  /*5990*/  SHFL.BFLY PT, R8, R35, 0x1, 0x1f ;  /* 0x0c201f0023087f89 */ /* 0x000e2200000e0000 */
[----:B------:R2:W4:Y:S01]  /*59a0*/  MUFU.EX2 R34, R95 ;  /* 0x0000005f00227308 */ /* 0x0005220000000800 */
[----:B---3--:R-:W-:-:S07]  /*59b0*/  F2FP.F16.F32.PACK_AB R185, R32, R43 ;  /* 0x0000002b20b9723e */ /* 0x008fce00000000ff */
[----:B------:R-:W-:Y:S01]  /*59c0*/  MUFU.EX2 R97, R97 ;  /* 0x0000006100617308 */ /* 0x000fe20000000800 */
[----:B--2---:R-:W-:-:S07]  /*59d0*/  IMAD.MOV.U32 R95, RZ, RZ, R119 ;  /* 0x000000ffff5f7224 */ /* 0x004fce00078e0077 */
[----:B------:R2:W3:Y:S01]  /*59e0*/  MUFU.EX2 R36, R99 ;  /* 0x0000006300247308 */ /* 0x0004e20000000800 */
[----:B----4-:R-:W-:Y:S02]  /*59f0*/  F2FP.F16.F32.PACK_AB R187, R34, R93 ;  /* 0x0000005d22bb723e */ /* 0x010fe400000000ff */
[----:B0-----:R-:W-:-:S05]  /*5a00*/  FMNMX.FTZ R8, R35, R8, !PT ;  /* 0x0000000823087209 */ /* 0x001fca0007810000 */
[----:B------:R-:W-:Y:S01]  /*5a10*/  MUFU.EX2 R101, R101 ;  /* 0x0000006500657308 */ /* 0x000fe20000000800 */
[--C-:B--2---:R-:W-:Y:S01]  /*5a20*/  IMAD.MOV.U32 R99, RZ, RZ, R119.reuse ;  /* 0x000000ffff637224 */ /* 0x104fe200078e0077 */
[C---:B------:R-:W-:Y:S01]  /*5a30*/  FSETP.NEU.FTZ.AND P2, PT, R8.reuse, -INF , PT ;  /* 0xff8000000800780b */ /* 0x040fe20003f5d000 */
[----:B------:R-:W-:Y:S01]  /*5a40*/  FMUL.FTZ R20, R8, R6 ;  /* 0x0000000608147220 */ /* 0x000fe20000410000 */
[----:B------:R-:W-:-:S04]  /*5a50*/  IMAD.MOV.U32 R35, RZ, RZ, R119 ;  /* 0x000000ffff237224 */ /* 0x000fc800078e0077 */
[----:B------:R-:W-:Y:S01]  /*5a60*/  MUFU.EX2 R38, R103 ;  /* 0x0000006700267308 */ /* 0x000fe20000000800 */
[----:B------:R-:W-:Y:S02]  /*5a70*/  FSEL R20, R20, RZ, P2 ;  /* 0x000000ff14147208 */ /* 0x000fe40001000000 */
[----:B------:R-:W-:Y:S02]  /*5a80*/  PLOP3.LUT P2, PT, PT, PT, UP0, 0x80, 0x0 ;  /* 0x000000000000781c */ /* 0x000fe40003f4f008 */
[----:B---3--:R-:W-:Y:S01]  /*5a90*/  F2FP.F16.F32.PACK_AB R181, R36, R97 ;  /* 0x0000006124b5723e */ /* 0x008fe200000000ff */
        /* <DEDUP_REMOVED lines=17> */
[-CC-:B------:R-:W-:Y:S01]  /*5bb0*/  FFMA.FTZ R63, R63, R6.reuse, -R20.reuse ;  /* 0x000000063f3f7223 */ /* 0x180fe20000010814 */
[----:B------:R-:W-:Y:S01]  /*5bc0*/  FADD.FTZ R42, R4, R3 ;  /* 0x00000003042a7221 */ /* 0x000fe20000010000 */
        /* <DEDUP_REMOVED lines=10> */
[----:B------:R3:W4:Y:S01]  /*5c70*/  MUFU.EX2 R202, R49 ;  /* 0x0000003100ca7308 */ /* 0x0007220000000800 */
[----:B------:R-:W-:Y:S01]  /*5c80*/  FADD.FTZ R3, R199, R42 ;  /* 0x0000002ac7037221 */ /* 0x000fe20000010000 */
[----:B--2---:R-:W-:Y:S01]  /*5c90*/  FADD.FTZ R42, R27, R200 ;  /* 0x000000c81b2a7221 */ /* 0x004fe20000010000 */
[-CC-:B------:R-:W-:Y:S01]  /*5ca0*/  FFMA.FTZ R71, R71, R6.reuse, -R20.reuse ;  /* 0x0000000647477223 */ /* 0x180fe20000010814 */
[-CC-:B------:R-:W-:Y:S01]  /*5cb0*/  FFMA.FTZ R37, R37, R6.reuse, -R20.reuse ;  /* 0x0000000625257223 */ /* 0x180fe20000010814 */
[----:B------:R-:W-:Y:S01]  /*5cc0*/  FADD.FTZ R44, R12, R3 ;  /* 0x000000030c2c7221 */ /* 0x000fe20000010000 */
[-CC-:B------:R-:W-:Y:S01]  /*5cd0*/  FFMA.FTZ R73, R73, R6.reuse, -R20.reuse ;  /* 0x0000000649497223 */ /* 0x180fe20000010814 */
[-C--:B------:R-:W-:Y:S01]  /*5ce0*/  FFMA.FTZ R25, R25, R6.reuse, -R20 ;  /* 0x0000000619197223 */ /* 0x080fe20000010814 */
[----:B------:R-:W2:Y:S01]  /*5cf0*/  MUFU.EX2 R9, R9 ;  /* 0x0000000900097308 */ /* 0x000ea20000000800 */
[----:B0-----:R-:W-:Y:S01]  /*5d00*/  FADD.FTZ R3, R31, R42 ;  /* 0x0000002a1f037221 */ /* 0x001fe20000010000 */
[-CC-:B------:R-:W-:Y:S01]  /*5d10*/  FFMA.FTZ R75, R75, R6.reuse, -R20.reuse ;  /* 0x000000064b4b7223 */ /* 0x180fe20000010814 */
[----:B------:R-:W-:Y:S01]  /*5d20*/  FFMA.FTZ R20, R29, R6, -R20 ;  /* 0x000000061d147223 */ /* 0x000fe20000010814 */
[----:B------:R-:W-:Y:S01]  /*5d30*/  F2FP.F16.F32.PACK_AB R203, R4, R203 ;  /* 0x000000cb04cb723e */ /* 0x000fe200000000ff */
[--C-:B------:R-:W-:Y:S01]  /*5d40*/  IMAD.MOV.U32 R103, RZ, RZ, R119.reuse ;  /* 0x000000ffff677224 */ /* 0x100fe200078e0077 */
[----:B------:R-:W-:Y:S01]  /*5d50*/  F2FP.F16.F32.PACK_AB R183, R38, R101 ;  /* 0x0000006526b7723e */ /* 0x000fe200000000ff */
[----:B---3--:R-:W-:Y:S01]  /*5d60*/  IMAD.MOV.U32 R49, RZ, RZ, R119 ;  /* 0x000000ffff317224 */ /* 0x008fe200078e0077 */
[----:B------:R0:W3:Y:S01]  /*5d70*/  MUFU.EX2 R196, R51 ;  /* 0x0000003300c47308 */ /* 0x0000e20000000800 */
[----:B----4-:R-:W-:Y:S01]  /*5d80*/  FADD.FTZ R42, R202, R3 ;  /* 0x00000003ca2a7221 */ /* 0x010fe20000010000 */
[----:B------:R-:W-:Y:S01]  /*5d90*/  F2FP.F16.F32.PACK_AB R200, R200, R27 ;  /* 0x0000001bc8c8723e */ /* 0x000fe200000000ff */
[--C-:B------:R-:W-:Y:S01]  /*5da0*/  IMAD.MOV.U32 R29, RZ, RZ, R119.reuse ;  /* 0x000000ffff1d7224 */ /* 0x100fe200078e0077 */
[----:B------:R-:W-:Y:S01]  /*5db0*/  F2FP.F16.F32.PACK_AB R202, R202, R31 ;  /* 0x0000001fcaca723e */ /* 0x000fe200000000ff */
[--C-:B------:R-:W-:Y:S01]  /*5dc0*/  IMAD.MOV.U32 R31, RZ, RZ, R119.reuse ;  /* 0x000000ffff1f7224 */ /* 0x100fe200078e0077 */
[----:B------:R-:W-:Y:S01]  /*5dd0*/  F2FP.F16.F32.PACK_AB R197, R10, R197 ;  /* 0x000000c50ac5723e */ /* 0x000fe200000000ff */
[--C-:B------:R-:W-:Y:S01]  /*5de0*/  IMAD.MOV.U32 R27, RZ, RZ, R119.reuse ;  /* 0x000000ffff1b7224 */ /* 0x100fe200078e0077 */
[----:B------:R-:W4:Y:S01]  /*5df0*/  MUFU.EX2 R55, R55 ;  /* 0x0000003700377308 */ /* 0x000f220000000800 */
[----:B--2---:R-:W-:Y:S01]  /*5e00*/  FADD.FTZ R3, R9, R42 ;  /* 0x0000002a09037221 */ /* 0x004fe20000010000 */
[----:B------:R-:W-:Y:S01]  /*5e10*/  F2FP.F16.F32.PACK_AB R199, R12, R199 ;  /* 0x000000c70cc7723e */ /* 0x000fe200000000ff */
[----:B0-----:R-:W-:-:S05]  /*5e20*/  IMAD.MOV.U32 R51, RZ, RZ, R119 ;  /* 0x000000ffff337224 */ /* 0x001fca00078e0077 */
[----:B------:R0:W2:Y:S01]  /*5e30*/  MUFU.EX2 R198, R11 ;  /* 0x0000000b00c67308 */ /* 0x0000a20000000800 */
[C---:B---3--:R-:W-:Y:S01]  /*5e40*/  FADD.FTZ R42, R196.reuse, R3 ;  /* 0x00000003c42a7221 */ /* 0x048fe20000010000 */
[----:B------:R-:W-:-:S06]  /*5e50*/  F2FP.F16.F32.PACK_AB R196, R196, R9 ;  /* 0x00000009c4c4723e */ /* 0x000fcc00000000ff */
[----:B------:R-:W3:Y:S01]  /*5e60*/  MUFU.EX2 R13, R13 ;  /* 0x0000000d000d7308 */ /* 0x000ee20000000800 */
[----:B0-----:R-:W-:Y:S01]  /*5e70*/  FADD.FTZ R11, R193, R44 ;  /* 0x0000002cc10b7221 */ /* 0x001fe20000010000 */
[----:B----4-:R-:W-:Y:S01]  /*5e80*/  FADD.FTZ R3, R55, R42 ;  /* 0x0000002a37037221 */ /* 0x010fe20000010000 */
[C---:B------:R-:W-:Y:S02]  /*5e90*/  F2FP.F16.F32.PACK_AB R193, R14.reuse, R193 ;  /* 0x000000c10ec1723e */ /* 0x040fe400000000ff */
[----:B------:R-:W-:-:S03]  /*5ea0*/  FADD.FTZ R44, R14, R11 ;  /* 0x0000000b0e2c7221 */ /* 0x000fc60000010000 */
[----:B------:R0:W4:Y:S01]  /*5eb0*/  MUFU.EX2 R192, R57 ;  /* 0x0000003900c07308 */ /* 0x0001220000000800 */
[----:B------:R-:W-:Y:S01]  /*5ec0*/  FADD.FTZ R11, R85, R44 ;  /* 0x0000002c550b7221 */ /* 0x000fe20000010000 */
[C---:B--2---:R-:W-:Y:S01]  /*5ed0*/  FADD.FTZ R42, R198.reuse, R3 ;  /* 0x00000003c62a7221 */ /* 0x044fe20000010000 */
[----:B------:R-:W-:Y:S01]  /*5ee0*/  F2FP.F16.F32.PACK_AB R198, R198, R55 ;  /* 0x00000037c6c6723e */ /* 0x000fe200000000ff */
[----:B------:R-:W-:Y:S02]  /*5ef0*/  IMAD.MOV.U32 R85, RZ, RZ, R119 ;  /* 0x000000ffff557224 */ /* 0x000fe400078e0077 */
[----:B------:R-:W-:Y:S01]  /*5f00*/  FADD.FTZ R44, R30, R11 ;  /* 0x0000000b1e2c7221 */ /* 0x000fe20000010000 */
[--C-:B------:R-:W-:Y:S01]  /*5f10*/  IMAD.MOV.U32 R55, RZ, RZ, R119.reuse ;  /* 0x000000ffff377224 */ /* 0x100fe200078e0077 */
[----:B------:R-:W2:Y:S02]  /*5f20*/  MUFU.EX2 R59, R59 ;  /* 0x0000003b003b7308 */ /* 0x000ea40000000800 */
[----:B------:R-:W-:Y:S01]  /*5f30*/  FADD.FTZ R11, R89, R44 ;  /* 0x0000002c590b7221 */ /* 0x000fe20000010000 */
[----:B---3--:R-:W-:Y:S01]  /*5f40*/  FADD.FTZ R3, R13, R42 ;  /* 0x0000002a0d037221 */ /* 0x008fe20000010000 */
[----:B------:R-:W-:-:S02]  /*5f50*/  IMAD.MOV.U32 R89, RZ, RZ, R119 ;  /* 0x000000ffff597224 */ /* 0x000fc400078e0077 */
[----:B-1----:R-:W-:Y:S01]  /*5f60*/  FADD.FTZ R0, R24, R11 ;  /* 0x0000000b18007221 */ /* 0x002fe20000010000 */
[----:B0-----:R-:W-:Y:S01]  /*5f70*/  IMAD.MOV.U32 R57, RZ, RZ, R119 ;  /* 0x000000ffff397224 */ /* 0x001fe200078e0077 */
[----:B------:R-:W0:Y:S02]  /*5f80*/  MUFU.EX2 R194, R15 ;  /* 0x0000000f00c27308 */ /* 0x000e240000000800 */
[----:B------:R-:W-:Y:S01]  /*5f90*/  FADD.FTZ R11, R191, R0 ;  /* 0x00000000bf0b7221 */ /* 0x000fe20000010000 */
[----:B----4-:R-:W-:Y:S01]  /*5fa0*/  FADD.FTZ R0, R192, R3 ;  /* 0x00000003c0007221 */ /* 0x010fe20000010000 */
[C---:B------:R-:W-:Y:S01]  /*5fb0*/  F2FP.F16.F32.PACK_AB R191, R28.reuse, R191 ;  /* 0x000000bf1cbf723e */ /* 0x040fe200000000ff */
[----:B------:R-:W-:Y:S02]  /*5fc0*/  IMAD.MOV.U32 R44, RZ, RZ, R119 ;  /* 0x000000ffff2c7224 */ /* 0x000fe400078e0077 */
[----:B------:R-:W-:Y:S01]  /*5fd0*/  FADD.FTZ R42, R28, R11 ;  /* 0x0000000b1c2a7221 */ /* 0x000fe20000010000 */
[----:B------:R-:W-:Y:S01]  /*5fe0*/  F2FP.F16.F32.PACK_AB R192, R192, R13 ;  /* 0x0000000dc0c0723e */ /* 0x000fe200000000ff */
[--C-:B------:R-:W-:Y:S01]  /*5ff0*/  IMAD.MOV.U32 R30, RZ, RZ, R119.reuse ;  /* 0x000000ffff1e7224 */ /* 0x100fe200078e0077 */
[----:B------:R-:W1:Y:S01]  /*6000*/  MUFU.EX2 R21, R21 ;  /* 0x0000001500157308 */ /* 0x000e620000000800 */
[----:B--2---:R-:W-:Y:S01]  /*6010*/  FADD.FTZ R3, R59, R0 ;  /* 0x000000003b037221 */ /* 0x004fe20000010000 */
[----:B------:R-:W-:Y:S01]  /*6020*/  FADD.FTZ R11, R43, R42 ;  /* 0x0000002a2b0b7221 */ /* 0x000fe20000010000 */
[--C-:B------:R-:W-:Y:S01]  /*6030*/  IMAD.MOV.U32 R43, RZ, RZ, R119.reuse ;  /* 0x000000ffff2b7224 */ /* 0x100fe200078e0077 */
[----:B------:R-:W-:Y:S01]  /*6040*/  MOV R28, R119 ;  /* 0x00000077001c7202 */ /* 0x000fe20000000f00 */
[----:B------:R-:W-:-:S02]  /*6050*/  IMAD.MOV.U32 R24, RZ, RZ, R119 ;  /* 0x000000ffff187224 */ /* 0x000fc400078e0077 */
[----:B------:R-:W-:Y:S01]  /*6060*/  FADD.FTZ R42, R32, R11 ;  /* 0x0000000b202a7221 */ /* 0x000fe20000010000 */
[----:B------:R-:W-:Y:S01]  /*6070*/  IMAD.MOV.U32 R32, RZ, RZ, R119 ;  /* 0x000000ffff207224 */ /* 0x000fe200078e0077 */
[----:B------:R2:W3:Y:S01]  /*6080*/  MUFU.EX2 R188, R61 ;  /* 0x0000003d00bc7308 */ /* 0x0004e20000000800 */
[C---:B0-----:R-:W-:Y:S01]  /*6090*/  FADD.FTZ R0, R194.reuse, R3 ;  /* 0x00000003c2007221 */ /* 0x041fe20000010000 */
[----:B------:R-:W-:Y:S01]  /*60a0*/  FADD.FTZ R11, R93, R42 ;  /* 0x0000002a5d0b7221 */ /* 0x000fe20000010000 */
[----:B------:R-:W-:Y:S01]  /*60b0*/  F2FP.F16.F32.PACK_AB R194, R194, R59 ;  /* 0x0000003bc2c2723e */ /* 0x000fe200000000ff */
[----:B------:R-:W-:Y:S02]  /*60c0*/  IMAD.MOV.U32 R93, RZ, RZ, R119 ;  /* 0x000000ffff5d7224 */ /* 0x000fe400078e0077 */
[----:B------:R-:W-:Y:S01]  /*60d0*/  FADD.FTZ R2, R34, R11 ;  /* 0x0000000b22027221 */ /* 0x000fe20000010000 */
[--C-:B------:R-:W-:Y:S01]  /*60e0*/  IMAD.MOV.U32 R59, RZ, RZ, R119.reuse ;  /* 0x000000ffff3b7224 */ /* 0x100fe200078e0077 */
[----:B------:R-:W0:Y:S01]  /*60f0*/  MUFU.EX2 R63, R63 ;  /* 0x0000003f003f7308 */ /* 0x000e220000000800 */
[----:B-1----:R-:W-:Y:S01]  /*6100*/  FADD.FTZ R3, R21, R0 ;  /* 0x0000000015037221 */ /* 0x002fe20000010000 */
[----:B------:R-:W-:Y:S01]  /*6110*/  FADD.FTZ R11, R97, R2 ;  /* 0x00000002610b7221 */ /* 0x000fe20000010000 */
[--C-:B------:R-:W-:Y:S01]  /*6120*/  IMAD.MOV.U32 R97, RZ, RZ, R119.reuse ;  /* 0x000000ffff617224 */ /* 0x100fe200078e0077 */
[----:B------:R-:W-:Y:S01]  /*6130*/  MOV R34, R119 ;  /* 0x0000007700227202 */ /* 0x000fe20000000f00 */
[----:B--2---:R-:W-:-:S02]  /*6140*/  IMAD.MOV.U32 R61, RZ, RZ, R119 ;  /* 0x000000ffff3d7224 */ /* 0x004fc400078e0077 */
[----:B------:R-:W-:Y:S01]  /*6150*/  FADD.FTZ R2, R36, R11 ;  /* 0x0000000b24027221 */ /* 0x000fe20000010000 */
[----:B------:R-:W-:Y:S01]  /*6160*/  IMAD.MOV.U32 R42, RZ, RZ, R119 ;  /* 0x000000ffff2a7224 */ /* 0x000fe200078e0077 */
[----:B------:R1:W2:Y:S01]  /*6170*/  MUFU.EX2 R190, R53 ;  /* 0x0000003500be7308 */ /* 0x0002a20000000800 */
[C---:B---3--:R-:W-:Y:S01]  /*6180*/  FADD.FTZ R0, R188.reuse, R3 ;  /* 0x00000003bc007221 */ /* 0x048fe20000010000 */
[----:B------:R-:W-:Y:S01]  /*6190*/  FADD.FTZ R11, R101, R2 ;  /* 0x00000002650b7221 */ /* 0x000fe20000010000 */
[----:B------:R-:W-:Y:S01]  /*61a0*/  F2FP.F16.F32.PACK_AB R188, R188, R21 ;  /* 0x00000015bcbc723e */ /* 0x000fe200000000ff */
[----:B------:R-:W-:Y:S02]  /*61b0*/  IMAD.MOV.U32 R101, RZ, RZ, R119 ;  /* 0x000000ffff657224 */ /* 0x000fe400078e0077 */
[----:B------:R-:W-:Y:S01]  /*61c0*/  FADD.FTZ R2, R38, R11 ;  /* 0x0000000b26027221 */ /* 0x000fe20000010000 */
[--C-:B------:R-:W-:Y:S01]  /*61d0*/  IMAD.MOV.U32 R38, RZ, RZ, R119.reuse ;  /* 0x000000ffff267224 */ /* 0x100fe200078e0077 */
[----:B------:R-:W3:Y:S01]  /*61e0*/  MUFU.EX2 R65, R65 ;  /* 0x0000004100417308 */ /* 0x000ee20000000800 */
[----:B0-----:R-:W-:Y:S01]  /*61f0*/  FADD.FTZ R3, R63, R0 ;  /* 0x000000003f037221 */ /* 0x001fe20000010000 */
[----:B-1----:R-:W-:-:S02]  /*6200*/  IMAD.MOV.U32 R53, RZ, RZ, R119 ;  /* 0x000000ffff357224 */ /* 0x002fc400078e0077 */
[----:B------:R-:W-:-:S04]  /*6210*/  IMAD.MOV.U32 R36, RZ, RZ, R119 ;  /* 0x000000ffff247224 */ /* 0x000fc800078e0077 */
[----:B------:R0:W1:Y:S01]  /*6220*/  MUFU.EX2 R184, R41 ;  /* 0x0000002900b87308 */ /* 0x0000620000000800 */
[C---:B--2---:R-:W-:Y:S01]  /*6230*/  FADD.FTZ R0, R190.reuse, R3 ;  /* 0x00000003be007221 */ /* 0x044fe20000010000 */
[----:B------:R-:W-:Y:S01]  /*6240*/  F2FP.F16.F32.PACK_AB R190, R190, R63 ;  /* 0x0000003fbebe723e */ /* 0x000fe200000000ff */
[----:B------:R-:W-:-:S05]  /*6250*/  IMAD.MOV.U32 R63, RZ, RZ, R119 ;  /* 0x000000ffff3f7224 */ /* 0x000fca00078e0077 */
[----:B------:R-:W2:Y:S01]  /*6260*/  MUFU.EX2 R67, R67 ;  /* 0x0000004300437308 */ /* 0x000ea20000000800 */
[----:B---3--:R-:W-:Y:S01]  /*6270*/  FADD.FTZ R3, R65, R0 ;  /* 0x0000000041037221 */ /* 0x008fe20000010000 */
[----:B0-----:R-:W-:-:S06]  /*6280*/  IMAD.MOV.U32 R41, RZ, RZ, R119 ;  /* 0x000000ffff297224 */ /* 0x001fcc00078e0077 */
[----:B------:R-:W0:Y:S01]  /*6290*/  MUFU.EX2 R105, R105 ;  /* 0x0000006900697308 */ /* 0x000e220000000800 */
[C---:B-1----:R-:W-:Y:S01]  /*62a0*/  FADD.FTZ R0, R184.reuse, R3 ;  /* 0x00000003b8007221 */ /* 0x042fe20000010000 */
[----:B------:R-:W-:Y:S01]  /*62b0*/  F2FP.F16.F32.PACK_AB R184, R184, R65 ;  /* 0x00000041b8b8723e */ /* 0x000fe200000000ff */
[----:B------:R-:W-:-:S05]  /*62c0*/  IMAD.MOV.U32 R65, RZ, RZ, R119 ;  /* 0x000000ffff417224 */ /* 0x000fca00078e0077 */
[----:B------:R1:W3:Y:S01]  /*62d0*/  MUFU.EX2 R186, R45 ;  /* 0x0000002d00ba7308 */ /* 0x0002e20000000800 */
[----:B--2---:R-:W-:-:S07]  /*62e0*/  FADD.FTZ R3, R67, R0 ;  /* 0x0000000043037221 */ /* 0x004fce0000010000 */
[----:B------:R2:W4:Y:S01]  /*62f0*/  MUFU.EX2 R40, R107 ;  /* 0x0000006b00287308 */ /* 0x0005220000000800 */
[----:B0-----:R-:W-:Y:S01]  /*6300*/  FADD.FTZ R11, R105, R2 ;  /* 0x00000002690b7221 */ /* 0x001fe20000010000 */
[----:B-1----:R-:W-:-:S06]  /*6310*/  IMAD.MOV.U32 R45, RZ, RZ, R119 ;  /* 0x000000ffff2d7224 */ /* 0x002fcc00078e0077 */
[----:B------:R-:W0:Y:S01]  /*6320*/  MUFU.EX2 R69, R69 ;  /* 0x0000004500457308 */ /* 0x000e220000000800 */
[C---:B---3--:R-:W-:Y:S01]  /*6330*/  FADD.FTZ R0, R186.reuse, R3 ;  /* 0x00000003ba007221 */ /* 0x048fe20000010000 */
[----:B------:R-:W-:Y:S01]  /*6340*/  F2FP.F16.F32.PACK_AB R186, R186, R67 ;  /* 0x00000043baba723e */ /* 0x000fe200000000ff */
[--C-:B--2---:R-:W-:Y:S02]  /*6350*/  IMAD.MOV.U32 R107, RZ, RZ, R119.reuse ;  /* 0x000000ffff6b7224 */ /* 0x104fe400078e0077 */
[----:B------:R-:W-:-:S03]  /*6360*/  IMAD.MOV.U32 R67, RZ, RZ, R119 ;  /* 0x000000ffff437224 */ /* 0x000fc600078e0077 */
[----:B------:R-:W1:Y:S01]  /*6370*/  MUFU.EX2 R109, R109 ;  /* 0x0000006d006d7308 */ /* 0x000e620000000800 */
[C---:B----4-:R-:W-:Y:S01]  /*6380*/  FADD.FTZ R2, R40.reuse, R11 ;  /* 0x0000000b28027221 */ /* 0x050fe20000010000 */
[----:B------:R-:W-:Y:S01]  /*6390*/  F2FP.F16.F32.PACK_AB R177, R40, R105 ;  /* 0x0000006928b1723e */ /* 0x000fe200000000ff */
[----:B------:R-:W-:Y:S01]  /*63a0*/  IMAD.MOV.U32 R105, RZ, RZ, R119 ;  /* 0x000000ffff697224 */ /* 0x000fe200078e0077 */
[----:B------:R-:W-:-:S04]  /*63b0*/  MOV R40, R119 ;  /* 0x0000007700287202 */ /* 0x000fc80000000f00 */
[----:B------:R2:W3:Y:S01]  /*63c0*/  MUFU.EX2 R180, R33 ;  /* 0x0000002100b47308 */ /* 0x0004e20000000800 */
[----:B0-----:R-:W-:-:S07]  /*63d0*/  FADD.FTZ R3, R69, R0 ;  /* 0x0000000045037221 */ /* 0x001fce0000010000 */
[----:B------:R-:W0:Y:S01]  /*63e0*/  MUFU.EX2 R26, R26 ;  /* 0x0000001a001a7308 */ /* 0x000e220000000800 */
[----:B-1----:R-:W-:Y:S01]  /*63f0*/  FADD.FTZ R11, R109, R2 ;  /* 0x000000026d0b7221 */ /* 0x002fe20000010000 */
[----:B------:R-:W-:Y:S02]  /*6400*/  IMAD.MOV.U32 R2, RZ, RZ, 0x3f800000 ;  /* 0x3f800000ff027424 */ /* 0x000fe400078e00ff */
[----:B--2---:R-:W-:-:S04]  /*6410*/  IMAD.MOV.U32 R33, RZ, RZ, R119 ;  /* 0x000000ffff217224 */ /* 0x004fc800078e0077 */
[----:B------:R-:W1:Y:S01]  /*6420*/  MUFU.EX2 R71, R71 ;  /* 0x0000004700477308 */ /* 0x000e620000000800 */
[C---:B---3--:R-:W-:Y:S01]  /*6430*/  FADD.FTZ R0, R180.reuse, R3 ;  /* 0x00000003b4007221 */ /* 0x048fe20000010000 */
[----:B------:R-:W-:Y:S01]  /*6440*/  F2FP.F16.F32.PACK_AB R180, R180, R69 ;  /* 0x00000045b4b4723e */ /* 0x000fe200000000ff */
[----:B------:R-:W-:-:S05]  /*6450*/  IMAD.MOV.U32 R69, RZ, RZ, R119 ;  /* 0x000000ffff457224 */ /* 0x000fca00078e0077 */
[----:B------:R2:W3:Y:S01]  /*6460*/  MUFU.EX2 R182, R37 ;  /* 0x0000002500b67308 */ /* 0x0004e20000000800 */
[C---:B0-----:R-:W-:Y:S01]  /*6470*/  FADD.FTZ R3, R26.reuse, R11 ;  /* 0x0000000b1a037221 */ /* 0x041fe20000010000 */
[----:B------:R-:W-:Y:S01]  /*6480*/  F2FP.F16.F32.PACK_AB R179, R26, R109 ;  /* 0x0000006d1ab3723e */ /* 0x000fe200000000ff */
[--C-:B------:R-:W-:Y:S02]  /*6490*/  IMAD.MOV.U32 R109, RZ, RZ, R119.reuse ;  /* 0x000000ffff6d7224 */ /* 0x100fe400078e0077 */
[----:B------:R-:W-:-:S03]  /*64a0*/  IMAD.MOV.U32 R26, RZ, RZ, R119 ;  /* 0x000000ffff1a7224 */ /* 0x000fc600078e0077 */
[----:B------:R-:W0:Y:S01]  /*64b0*/  MUFU.EX2 R73, R73 ;  /* 0x0000004900497308 */ /* 0x000e220000000800 */
[----:B-1----:R-:W-:Y:S01]  /*64c0*/  FADD.FTZ R11, R71, R0 ;  /* 0x00000000470b7221 */ /* 0x002fe20000010000 */
[----:B--2---:R-:W-:-:S06]  /*64d0*/  IMAD.MOV.U32 R37, RZ, RZ, R119 ;  /* 0x000000ffff257224 */ /* 0x004fcc00078e0077 */
[----:B------:R1:W2:Y:S01]  /*64e0*/  MUFU.EX2 R176, R25 ;  /* 0x0000001900b07308 */ /* 0x0002a20000000800 */
[C---:B---3--:R-:W-:Y:S01]  /*64f0*/  FADD.FTZ R0, R182.reuse, R11 ;  /* 0x0000000bb6007221 */ /* 0x048fe20000010000 */
[----:B------:R-:W-:Y:S01]  /*6500*/  F2FP.F16.F32.PACK_AB R182, R182, R71 ;  /* 0x00000047b6b6723e */ /* 0x000fe200000000ff */
[----:B------:R-:W-:-:S05]  /*6510*/  IMAD.MOV.U32 R71, RZ, RZ, R119 ;  /* 0x000000ffff477224 */ /* 0x000fca00078e0077 */
[----:B------:R-:W3:Y:S01]  /*6520*/  MUFU.EX2 R75, R75 ;  /* 0x0000004b004b7308 */ /* 0x000ee20000000800 */
[----:B0-----:R-:W-:Y:S01]  /*6530*/  FADD.FTZ R9, R73, R0 ;  /* 0x0000000049097221 */ /* 0x001fe20000010000 */
[----:B-1----:R-:W-:-:S06]  /*6540*/  IMAD.MOV.U32 R25, RZ, RZ, R119 ;  /* 0x000000ffff197224 */ /* 0x002fcc00078e0077 */
[----:B------:R-:W0:Y:S01]  /*6550*/  MUFU.EX2 R20, R20 ;  /* 0x0000001400147308 */ /* 0x000e220000000800 */
[C---:B--2---:R-:W-:Y:S01]  /*6560*/  FADD.FTZ R0, R176.reuse, R9 ;  /* 0x00000009b0007221 */ /* 0x044fe20000010000 */
[----:B------:R-:W-:Y:S01]  /*6570*/  F2FP.F16.F32.PACK_AB R176, R176, R73 ;  /* 0x00000049b0b0723e */ /* 0x000fe200000000ff */
[----:B------:R-:W-:Y:S02]  /*6580*/  IMAD.MOV.U32 R73, RZ, RZ, R119 ;  /* 0x000000ffff497224 */ /* 0x000fe400078e0077 */
[----:B---3--:R-:W-:Y:S01]  /*6590*/  FADD.FTZ R9, R75, R0 ;  /* 0x000000004b097221 */ /* 0x008fe20000010000 */
[----:B------:R-:W-:Y:S01]  /*65a0*/  IMAD.MOV.U32 R0, RZ, RZ, 0x3f800000 ;  /* 0x3f800000ff007424 */ /* 0x000fe200078e00ff */
[C---:B0-----:R-:W-:Y:S02]  /*65b0*/  F2FP.F16.F32.PACK_AB R178, R20.reuse, R75 ;  /* 0x0000004b14b2723e */ /* 0x041fe400000000ff */
[----:B------:R-:W-:Y:S01]  /*65c0*/  FADD.FTZ R4, R20, R9 ;  /* 0x0000000914047221 */ /* 0x000fe20000010000 */
[----:B------:R-:W-:Y:S01]  /*65d0*/  IMAD.MOV.U32 R75, RZ, RZ, R119 ;  /* 0x000000ffff4b7224 */ /* 0x000fe200078e0077 */
[----:B------:R-:W-:Y:S06]  /*65e0*/  @!P2 BRA `(.L_x_4861) ;  /* 0x0000004c0054a947 */ /* 0x000fec0003800000 */
[----:B------:R-:W-:Y:S01]  /*65f0*/  IMAD.MOV.U32 R9, RZ, RZ, R7 ;  /* 0x000000ffff097224 */ /* 0x000fe200078e0007 */
[----:B------:R-:W-:Y:S01]  /*6600*/  MOV R10, R8 ;  /* 0x00000008000a7202 */ /* 0x000fe20000000f00 */
[----:B------:R-:W-:Y:S01]  /*6610*/  IMAD.MOV.U32 R2, RZ, RZ, 0x3f800000 ;  /* 0x3f800000ff027424 */ /* 0x000fe200078e00ff */
        /* <DEDUP_REMOVED lines=49> */
[----:B------:R-:W-:Y:S01]  /*6930*/  UMOV UR6, UR36 ;  /* 0x0000002400067c82 */ /* 0x000fe20008000000 */
[----:B------:R-:W-:-:S05]  /*6940*/  ULDC UR5, c[0x0][0x9d8] ;  /* 0x0002760000057ab9 */ /* 0x000fca0000000800 */
.L_x_4870:
[----:B------:R-:W-:-:S04]  /*6950*/  UIADD3 UR4, UR6, 0x1, URZ ;  /* 0x0000000106047890 */ /* 0x000fc8000fffe03f */
[----:B------:R-:W-:-:S04]  /*6960*/  UISETP.NE.AND UP0, UPT, UR4, 0x2, UPT ;  /* 0x000000020400788c */ /* 0x000fc8000bf05270 */
[----:B------:R-:W-:Y:S02]  /*6970*/  USEL UR60, URZ, 0x1, UP0 ;  /* 0x000000013f3c7887 */ /* 0x000fe40008000000 */
[----:B------:R-:W-:Y:S02]  /*6980*/  USEL UR36, UR4, URZ, UP0 ;  /* 0x0000003f04247287 */ /* 0x000fe40008000000 */
[----:B------:R-:W-:Y:S01]  /*6990*/  ULOP3.LUT UR60, UR39, UR60, URZ, 0x3c, !UPT ;  /* 0x0000003c273c7292 */ /* 0x000fe2000f8e3c3f */
[----:B------:R-:W-:Y:S11]  /*69a0*/  @!P0 BRA `(.L_x_4862) ;  /* 0x0000000000048947 */ /* 0x000ff60003800000 */
[----:B------:R-:W-:Y:S01]  /*69b0*/  BPT.TRAP 0x1 ;  /* 0x000000040000795c */ /* 0x000fe20000300000 */
.L_x_4862:
[----:B------:R-:W-:Y:S01]  /*69c0*/  ULEA UR37, UR36, UR38, 0x3 ;  /* 0x0000002624257291 */ /* 0x000fe2000f8e183f */
[----:B------:R-:W-:-:S05]  /*69d0*/  IMAD.U32 R6, RZ, RZ, UR60 ;  /* 0x0000003cff067e24 */ /* 0x000fca000f8e00ff */
[----:B------:R-:W-:-:S04]  /*69e0*/  SHF.L.U32 R6, R6, 0x1f, RZ ;  /* 0x0000001f06067819 */ /* 0x000fc800000006ff */
[----:B------:R0:W1:Y:S01]  /*69f0*/  SYNCS.PHASECHK.TRANS64.TRYWAIT P2, [UR37+0x36830], R6 ;  /* 0x03683006ff0075a7 */ /* 0x0000620008040165 */
[----:B------:R-:W-:Y:S05]  /*6a00*/  @!P0 BRA `(.L_x_4863) ;  /* 0x0000000000048947 */ /* 0x000fea0003800000 */
[----:B------:R-:W-:Y:S01]  /*6a10*/  BPT.TRAP 0x1 ;  /* 0x000000040000795c */ /* 0x000fe20000300000 */
.L_x_4863:
[----:B-1----:R-:W-:Y:S05]  /*6a20*/  @P2 BRA `(.L_x_4864) ;  /* 0x0000000000082947 */ /* 0x002fea0003800000 */
[----:B------:R-:W1:Y:S02]  /*6a30*/  SYNCS.PHASECHK.TRANS64.TRYWAIT P2, [UR37+0x36830], R6 ;  /* 0x03683006ff0075a7 */ /* 0x000e640008040165 */
[----:B-1----:R-:W-:Y:S05]  /*6a40*/  @!P2 BRA `(.L_x_4865) ;  /* 0x000001180060a947 */ /* 0x002fea0003800000 */
.L_x_4864:
        /* <DEDUP_REMOVED lines=12> */
[-C--:B------:R-:W-:Y:S01]  /*6b10*/  FMUL.FTZ R24, R24, R0.reuse ;  /* 0x0000000018187220 */ /* 0x080fe20000410000 */
[----:B------:R-:W-:Y:S01]  /*6b20*/  UIMAD UR4, UR36, 0xa80, UR4 ;  /* 0x00000a80240478a4 */ /* 0x000fe2000f8e0204 */
[-C--:B------:R-:W-:Y:S01]  /*6b30*/  FMUL.FTZ R25, R25, R0.reuse ;  /* 0x0000000019197220 */ /* 0x080fe20000410000 */
[-C--:B------:R-:W-:Y:S01]  /*6b40*/  FMUL.FTZ R28, R28, R0.reuse ;  /* 0x000000001c1c7220 */ /* 0x080fe20000410000 */
[-C--:B------:R-:W-:Y:S01]  /*6b50*/  FMUL.FTZ R29, R29, R0.reuse ;  /* 0x000000001d1d7220 */ /* 0x080fe20000410000 */
        /* <DEDUP_REMOVED lines=63> */
[----:B------:R-:W-:Y:S01]  /*6f50*/  FMUL.FTZ R117, R117, R0 ;  /* 0x0000000075757220 */ /* 0x000fe20000410000 */
        /* <DEDUP_REMOVED lines=75> */
[----:B------:R-:W-:Y:S01]  /*7410*/  UMOV UR11, 0x40000040 ;  /* 0x40000040000b7882 */ /* 0x000fe20000000000 */
        /* <DEDUP_REMOVED lines=435> */
.L_x_4866:
[----:B------:R-:W-:Y:S01]  /*8f50*/  ULEA UR4, UR6, UR38, 0x3 ;  /* 0x0000002606047291 */ /* 0x000fe2000f8e183f */
[----:B------:R-:W-:-:S05]  /*8f60*/  IMAD.U32 R0, RZ, RZ, UR39 ;  /* 0x00000027ff007e24 */ /* 0x000fca000f8e00ff */
[----:B------:R-:W-:-:S04]  /*8f70*/  SHF.L.U32 R0, R0, 0x1f, RZ ;  /* 0x0000001f00007819 */ /* 0x000fc800000006ff */
[----:B------:R2:W3:Y:S01]  /*8f80*/  SYNCS.PHASECHK.TRANS64.TRYWAIT P2, [UR4+0x36850], R0 ;  /* 0x03685000ff0075a7 */ /* 0x0004e20008040144 */
[----:B------:R-:W-:Y:S05]  /*8f90*/  @!P0 BRA `(.L_x_4867) ;  /* 0x0000000000048947 */ /* 0x000fea0003800000 */
[----:B------:R-:W-:Y:S01]  /*8fa0*/  BPT.TRAP 0x1 ;  /* 0x000000040000795c */ /* 0x000fe20000300000 */
.L_x_4867:
[----:B---3--:R-:W-:Y:S05]  /*8fb0*/  @P2 BRA `(.L_x_4868) ;  /* 0x0000000000082947 */ /* 0x008fea0003800000 */
[----:B------:R-:W3:Y:S02]  /*8fc0*/  SYNCS.PHASECHK.TRANS64.TRYWAIT P2, [UR4+0x36850], R0 ;  /* 0x03685000ff0075a7 */ /* 0x000ee40008040144 */
[----:B---3--:R-:W-:Y:S05]  /*8fd0*/  @!P2 BRA `(.L_x_4869) ;  /* 0x000000f40014a947 */ /* 0x008fea0003800000 */
.L_x_4868:
[----:B------:R-:W-:Y:S01]  /*8fe0*/  UIADD3 UR10, UR38, 0x400, URZ ;  /* 0x00000400260a7890 */ /* 0x000fe2000fffe03f */
[----:B------:R-:W-:Y:S01]  /*8ff0*/  WARPGROUP.ARRIVE ;  /* 0x00000000000079c5 */ /* 0x000fe20000000000 */
[----:B------:R-:W-:Y:S01]  /*9000*/  UMOV UR11, 0x40000040 ;  /* 0x40000040000b7882 */ /* 0x000fe20000000000 */
[----:B------:R-:W-:Y:S01]  /*9010*/  R2UR UR18, R17 ;  /* 0x00000000111272ca */ /* 0x000fe200000e0000 */
[----:B------:R-:W-:Y:S01]  /*9020*/  USHF.R.U32.HI UR10, URZ, 0x4, UR10 ;  /* 0x000000043f0a7899 */ /* 0x000fe2000801160a */
[----:B------:R-:W-:Y:S01]  /*9030*/  R2UR UR15, R19 ;  /* 0x00000000130f72ca */ /* 0x000fe200000e0000 */
[----:B------:R-:W-:Y:S01]  /*9040*/  FMUL.FTZ R11, R175, UR5 ;  /* 0x00000005af0b7c20 */ /* 0x000fe20008410000 */
[----:B------:R-:W-:Y:S01]  /*9050*/  R2UR UR14, R18 ;  /* 0x00000000120e72ca */ /* 0x000fe200000e0000 */
[----:B------:R-:W-:Y:S01]  /*9060*/  ULOP3.LUT UR10, UR10, 0x3fff, URZ, 0xc0, !UPT ;  /* 0x00003fff0a0a7892 */ /* 0x000fe2000f8ec03f */
[----:B------:R-:W-:Y:S01]  /*9070*/  FMUL.FTZ R175, R152, UR5 ;  /* 0x0000000598af7c20 */ /* 0x000fe20008410000 */
[----:B------:R-:W-:Y:S01]  /*9080*/  FMUL.FTZ R152, R154, UR5 ;  /* 0x000000059a987c20 */ /* 0x000fe20008410000 */
[----:B------:R-:W-:Y:S01]  /*9090*/  FMUL.FTZ R154, R144, UR5 ;  /* 0x00000005909a7c20 */ /* 0x000fe20008410000 */
[----:B------:R-:W-:Y:S01]  /*90a0*/  ULOP3.LUT UR10, UR10, 0x3800000, URZ, 0xfc, !UPT ;  /* 0x038000000a0a7892 */ /* 0x000fe2000f8efc3f */
[----:B------:R-:W-:Y:S01]  /*90b0*/  FMUL.FTZ R144, R147, UR5 ;  /* 0x0000000593907c20 */ /* 0x000fe20008410000 */
[----:B01----:R-:W-:Y:S01]  /*90c0*/  FMUL.FTZ R6, R168, UR5 ;  /* 0x00000005a8067c20 */ /* 0x003fe20008410000 */
[----:B------:R-:W-:Y:S01]  /*90d0*/  FMUL.FTZ R8, R169, UR5 ;  /* 0x00000005a9087c20 */ /* 0x000fe20008410000 */
[----:B------:R-:W-:Y:S01]  /*90e0*/  UIMAD UR6, UR6, 0xa80, UR10 ;  /* 0x00000a80060678a4 */ /* 0x000fe2000f8e020a */
[----:B------:R-:W-:Y:S01]  /*90f0*/  FMUL.FTZ R168, R172, UR5 ;  /* 0x00000005aca87c20 */ /* 0x000fe20008410000 */
[----:B------:R-:W-:Y:S01]  /*9100*/  FMUL.FTZ R169, R173, UR5 ;  /* 0x00000005ada97c20 */ /* 0x000fe20008410000 */
[----:B------:R-:W-:Y:S01]  /*9110*/  FMUL.FTZ R173, R153, UR5 ;  /* 0x0000000599ad7c20 */ /* 0x000fe20008410000 */
[----:B------:R-:W0:Y:S01]  /*9120*/  MUFU.TANH R6, R6 ;  /* 0x0000000600067308 */ /* 0x000e220000002400 */
        /* <DEDUP_REMOVED lines=23> */
[----:B--2---:R-:W-:Y:S01]  /*92a0*/  FMUL.FTZ R0, R170, UR5 ;  /* 0x00000005aa007c20 */ /* 0x004fe20008410000 */
[----:B------:R-:W2:Y:S01]  /*92b0*/  MUFU.TANH R169, R169 ;  /* 0x000000a900a97308 */ /* 0x000ea20000002400 */
[----:B------:R-:W-:Y:S01]  /*92c0*/  FMUL.FTZ R7, R174, UR5 ;  /* 0x00000005ae077c20 */ /* 0x000fe20008410000 */
[----:B------:R-:W-:Y:S01]  /*92d0*/  FMUL.FTZ R14, R162, UR5 ;  /* 0x00000005a20e7c20 */ /* 0x000fe20008410000 */
[----:B------:R-:W-:Y:S01]  /*92e0*/  FMUL.FTZ R20, R166, UR5 ;  /* 0x00000005a6147c20 */ /* 0x000fe20008410000 */
[----:B------:R-:W-:Y:S01]  /*92f0*/  FMUL.FTZ R153, R158, UR5 ;  /* 0x000000059e997c20 */ /* 0x000fe20008410000 */
[----:B------:R-:W-:Y:S01]  /*9300*/  FMUL.FTZ R130, R130, UR5 ;  /* 0x0000000582827c20 */ /* 0x000fe20008410000 */
[----:B------:R-:W-:Y:S01]  /*9310*/  FMUL.FTZ R134, R134, UR5 ;  /* 0x0000000586867c20 */ /* 0x000fe20008410000 */
[----:B------:R-:W-:Y:S01]  /*9320*/  UISETP.GT.AND UP0, UPT, UR7, UR61, UPT ;  /* 0x0000003d0700728c */ /* 0x000fe2000bf04270 */
[----:B------:R-:W-:Y:S01]  /*9330*/  MUFU.TANH R175, R175 ;  /* 0x000000af00af7308 */ /* 0x000fe20000002400 */
[----:B------:R-:W-:-:S07]  /*9340*/  UMOV UR39, UR60 ;  /* 0x0000003c00277c82 */ /* 0x000fce0008000000 */
        /* <DEDUP_REMOVED lines=11> */
[----:B------:R4:W-:Y:S08]  /*9400*/  MUFU.TANH R171, R124 ;  /* 0x0000007c00ab7308 */ /* 0x0009f00000002400 */
[----:B------:R-:W-:Y:S01]  /*9410*/  MUFU.TANH R0, R0 ;  /* 0x0000000000007308 */ /* 0x000fe20000002400 */
[----:B----4-:R-:W-:Y:S01]  /*9420*/  FMUL.FTZ R124, R150, UR5 ;  /* 0x00000005967c7c20 */ /* 0x010fe20008410000 */
[----:B------:R-:W-:-:S06]  /*9430*/  FMUL.FTZ R150, R122, UR5 ;  /* 0x000000057a967c20 */ /* 0x000fcc0008410000 */
        /* <DEDUP_REMOVED lines=24> */
[----:B------:R-:W-:Y:S01]  /*95c0*/  USHF.L.U32 UR10, UR18, 0x7, URZ ;  /* 0x00000007120a7899 */ /* 0x000fe2000800063f */
[----:B------:R-:W-:-:S03]  /*95d0*/  UMOV UR11, 0x40000040 ;  /* 0x40000040000b7882 */ /* 0x000fc60000000000 */
[----:B------:R-:W-:Y:S02]  /*95e0*/  UIMAD UR10, UR7, -0x70, UR10 ;  /* 0xffffff90070a78a4 */ /* 0x000fe4000f8e020a */
[----:B------:R-:W-:Y:S02]  /*95f0*/  UIADD3 UR7, UR7, -0x1, URZ ;  /* 0xffffffff07077890 */ /* 0x000fe4000fffe03f */
[----:B------:R-:W-:-:S04]  /*9600*/  UIADD3 UR10, UR10, 0x1, UR15 ;  /* 0x000000010a0a7890 */ /* 0x000fc8000fffe00f */
[----:B------:R-:W-:-:S06]  /*9610*/  UIADD3 UR10, UR10, -UR14, URZ ;  /* 0x8000000e0a0a7290 */ /* 0x000fcc000fffe03f */
[----:B------:R-:W-:Y:S01]  /*9620*/  IMAD.U32 R147, RZ, RZ, UR10 ;  /* 0x0000000aff937e24 */ /* 0x000fe2000f8e00ff */
[----:B------:R-:W-:Y:S01]  /*9630*/  UIADD3 UR10, UR6, 0x180, URZ ;  /* 0x00000180060a7890 */ /* 0x000fe2000fffe03f */
        /* <DEDUP_REMOVED lines=9> */
[----:B------:R-:W-:Y:S01]  /*96d0*/  IMAD R146, R204, -0x2, R147 ;  /* 0xfffffffecc927824 */ /* 0x000fe200078e0293 */
[----:B------:R-:W-:Y:S01]  /*96e0*/  UMOV UR11, 0x40000040 ;  /* 0x40000040000b7882 */ /* 0x000fe20000000000 */
[----:B------:R-:W-:Y:S01]  /*96f0*/  FMUL.FTZ R195, R160, UR5 ;  /* 0x00000005a0c37c20 */ /* 0x000fe20008410000 */
[----:B------:R-:W-:Y:S01]  /*9700*/  FMUL.FTZ R160, R164, UR5 ;  /* 0x00000005a4a07c20 */ /* 0x000fe20008410000 */
[----:B------:R-:W-:Y:S01]  /*9710*/  IMAD.IADD R146, R205, 0x1, R146 ;  /* 0x00000001cd927824 */ /* 0x000fe200078e0292 */
[----:B------:R-:W-:Y:S04]  /*9720*/  MUFU.TANH R193, R193 ;  /* 0x000000c100c17308 */ /* 0x000fe80000002400 */
[----:B------:R-:W-:-:S02]  /*9730*/  ISETP.GT.AND P2, PT, R146, RZ, PT ;  /* 0x000000ff9200720c */ /* 0x000fc40003f44270 */
[----:B------:R-:W-:Y:S02]  /*9740*/  ISETP.GT.AND P3, PT, R146, 0x1, PT ;  /* 0x000000019200780c */ /* 0x000fe40003f64270 */
[----:B------:R-:W4:Y:S01]  /*9750*/  MUFU.TANH R195, R195 ;  /* 0x000000c300c37308 */ /* 0x000f220000002400 */
[----:B0-----:R-:W-:Y:S02]  /*9760*/  FSEL R201, R6, -INF , P2 ;  /* 0xff80000006c97808 */ /* 0x001fe40001000000 */
[----:B------:R-:W-:Y:S02]  /*9770*/  ISETP.GT.AND P2, PT, R146, 0x8, PT ;  /* 0x000000089200780c */ /* 0x000fe40003f44270 */
[----:B-1----:R-:W-:Y:S02]  /*9780*/  FSEL R203, R8, -INF , P3 ;  /* 0xff80000008cb7808 */ /* 0x002fe40001800000 */
[----:B------:R-:W-:Y:S01]  /*9790*/  FMNMX.FTZ R6, R201, R10, !PT ;  /* 0x0000000ac9067209 */ /* 0x000fe20007810000 */
[----:B------:R-:W0:Y:S01]  /*97a0*/  MUFU.TANH R160, R160 ;  /* 0x000000a000a07308 */ /* 0x000e220000002400 */
[----:B------:R-:W-:-:S02]  /*97b0*/  ISETP.GT.AND P3, PT, R146, 0x9, PT ;  /* 0x000000099200780c */ /* 0x000fc40003f64270 */
[----:B---3--:R-:W-:Y:S02]  /*97c0*/  FSEL R199, R168, -INF , P2 ;  /* 0xff800000a8c77808 */ /* 0x008fe40001000000 */
[----:B------:R-:W-:Y:S02]  /*97d0*/  FMNMX.FTZ R8, R203, R6, !PT ;  /* 0x00000006cb087209 */ /* 0x000fe40007810000 */
[C---:B------:R-:W-:Y:S01]  /*97e0*/  ISETP.GT.AND P2, PT, R146.reuse, 0x10, PT ;  /* 0x000000109200780c */ /* 0x040fe20003f44270 */
[----:B------:R-:W1:Y:S01]  /*97f0*/  MUFU.TANH R161, R161 ;  /* 0x000000a100a17308 */ /* 0x000e620000002400 */
[----:B--2---:R-:W-:Y:S02]  /*9800*/  FSEL R197, R169, -INF , P3 ;  /* 0xff800000a9c57808 */ /* 0x004fe40001800000 */
[----:B------:R-:W-:Y:S02]  /*9810*/  FMNMX.FTZ R8, R199, R8, !PT ;  /* 0x00000008c7087209 */ /* 0x000fe40007810000 */
[----:B------:R-:W-:-:S02]  /*9820*/  ISETP.GT.AND P3, PT, R146, 0x11, PT ;  /* 0x000000119200780c */ /* 0x000fc40003f64270 */
[----:B----4-:R-:W-:Y:S01]  /*9830*/  FSEL R195, R195, -INF , P2 ;  /* 0xff800000c3c37808 */ /* 0x010fe20001000000 */
[----:B------:R-:W2:Y:S01]  /*9840*/  MUFU.TANH R165, R165 ;  /* 0x000000a500a57308 */ /* 0x000ea20000002400 */
[----:B------:R-:W-:Y:S02]  /*9850*/  FMNMX.FTZ R8, R197, R8, !PT ;  /* 0x00000008c5087209 */ /* 0x000fe40007810000 */
[C---:B------:R-:W-:Y:S02]  /*9860*/  ISETP.GT.AND P2, PT, R146.reuse, 0x18, PT ;  /* 0x000000189200780c */ /* 0x040fe40003f44270 */
[----:B------:R-:W-:Y:S02]  /*9870*/  FSEL R193, R193, -INF , P3 ;  /* 0xff800000c1c17808 */ /* 0x000fe40001800000 */
[----:B------:R-:W-:Y:S01]  /*9880*/  FMNMX.FTZ R8, R195, R8, !PT ;  /* 0x00000008c3087209 */ /* 0x000fe20007810000 */
[----:B------:R-:W3:Y:S01]  /*9890*/  MUFU.TANH R156, R156 ;  /* 0x0000009c009c7308 */ /* 0x000ee20000002400 */
[----:B------:R-:W-:-:S02]  /*98a0*/  ISETP.GT.AND P3, PT, R146, 0x19, PT ;  /* 0x000000199200780c */ /* 0x000fc40003f64270 */
[----:B------:R-:W-:-:S05]  /*98b0*/  FMNMX.FTZ R8, R193, R8, !PT ;  /* 0x00000008c1087209 */ /* 0x000fca0007810000 */
[----:B------:R3:W4:Y:S08]  /*98c0*/  MUFU.TANH R6, R137 ;  /* 0x0000008900067308 */ /* 0x0007300000002400 */
[----:B------:R-:W-:Y:S01]  /*98d0*/  MUFU.TANH R145, R145 ;  /* 0x0000009100917308 */ /* 0x000fe20000002400 */
[----:B------:R-:W-:Y:S02]  /*98e0*/  WARPGROUP.DEPBAR.LE gsb0, 0x0 ;  /* 0x00008000000079c5 */ /* 0x000fe40000010000 */
[----:B------:R-:W-:Y:S01]  /*98f0*/  WARPGROUP.ARRIVE ;  /* 0x00000000000079c5 */ /* 0x000fe20000000000 */
[----:B0-----:R-:W-:-:S02]  /*9900*/  FSEL R191, R160, -INF , P2 ;  /* 0xff800000a0bf7808 */ /* 0x001fc40001000000 */
[C---:B------:R-:W-:Y:S02]  /*9910*/  ISETP.GT.AND P2, PT, R146.reuse, 0x20, PT ;  /* 0x000000209200780c */ /* 0x040fe40003f44270 */
[----:B-1----:R-:W-:Y:S01]  /*9920*/  FSEL R189, R161, -INF , P3 ;  /* 0xff800000a1bd7808 */ /* 0x002fe20001800000 */
[----:B------:R-:W-:Y:S01]  /*9930*/  HGMMA.64x192x16.F32 R24, R184, gdesc[UR8].tnspB, R24, gsb0 ;  /* 0x42e00008b8187df0 */ /* 0x000fe20008000818 */
[----:B------:R-:W-:Y:S01]  /*9940*/  FMNMX.FTZ R8, R191, R8, !PT ;  /* 0x00000008bf087209 */ /* 0x000fe20007810000 */
[----:B------:R0:W1:Y:S01]  /*9950*/  MUFU.TANH R161, R129 ;  /* 0x0000008100a17308 */ /* 0x0000620000002400 */
        /* <DEDUP_REMOVED lines=9> */
[----:B--2---:R-:W-:Y:S02]  /*99f0*/  FSEL R165, R165, -INF , P2 ;  /* 0xff800000a5a57808 */ /* 0x004fe40001000000 */
        /* <DEDUP_REMOVED lines=8> */
[----:B---3--:R-:W-:Y:S01]  /*9a80*/  FSEL R137, R156, -INF , P3 ;  /* 0xff8000009c897808 */ /* 0x008fe20001800000 */
[----:B------:R-:W-:Y:S01]  /*9a90*/  FMUL.FTZ R156, R126, UR5 ;  /* 0x000000057e9c7c20 */ /* 0x000fe20008410000 */
[----:B------:R-:W-:Y:S01]  /*9aa0*/  FMNMX.FTZ R154, R147, R8, !PT ;  /* 0x00000008939a7209 */ /* 0x000fe20007810000 */
[----:B------:R-:W-:Y:S01]  /*9ab0*/  FMUL.FTZ R8, R133, UR5 ;  /* 0x0000000585087c20 */ /* 0x000fe20008410000 */
[----:B------:R-:W-:Y:S01]  /*9ac0*/  ISETP.GT.AND P3, PT, R146, 0x39, PT ;  /* 0x000000399200780c */ /* 0x000fe20003f64270 */
[----:B------:R-:W-:Y:S01]  /*9ad0*/  FMUL.FTZ R126, R127, UR5 ;  /* 0x000000057f7e7c20 */ /* 0x000fe20008410000 */
[----:B0-----:R-:W-:Y:S01]  /*9ae0*/  FSEL R129, R148, -INF , P2 ;  /* 0xff80000094817808 */ /* 0x001fe20001000000 */
[----:B------:R-:W-:Y:S01]  /*9af0*/  FMUL.FTZ R148, R135, UR5 ;  /* 0x0000000587947c20 */ /* 0x000fe20008410000 */
[----:B------:R-:W-:Y:S01]  /*9b00*/  FMNMX.FTZ R154, R137, R154, !PT ;  /* 0x0000009a899a7209 */ /* 0x000fe20007810000 */
[----:B------:R-:W0:Y:S01]  /*9b10*/  MUFU.TANH R8, R8 ;  /* 0x0000000800087308 */ /* 0x000e220000002400 */
[----:B------:R-:W-:-:S02]  /*9b20*/  ISETP.GT.AND P2, PT, R146, 0x40, PT ;  /* 0x000000409200780c */ /* 0x000fc40003f44270 */
[----:B------:R-:W-:Y:S02]  /*9b30*/  FSEL R133, R149, -INF , P3 ;  /* 0xff80000095857808 */ /* 0x000fe40001800000 */
[----:B------:R-:W-:Y:S02]  /*9b40*/  FMNMX.FTZ R154, R129, R154, !PT ;  /* 0x0000009a819a7209 */ /* 0x000fe40007810000 */
[----:B------:R-:W-:Y:S01]  /*9b50*/  ISETP.GT.AND P3, PT, R146, 0x41, PT ;  /* 0x000000419200780c */ /* 0x000fe20003f64270 */
[----:B------:R-:W-:Y:S01]  /*9b60*/  MUFU.TANH R148, R148 ;  /* 0x0000009400947308 */ /* 0x000fe20000002400 */
[----:B------:R-:W-:Y:S01]  /*9b70*/  FSEL R141, R136, -INF , P2 ;  /* 0xff800000888d7808 */ /* 0x000fe20001000000 */
[----:B------:R-:W-:Y:S01]  /*9b80*/  FMUL.FTZ R136, R139, UR5 ;  /* 0x000000058b887c20 */ /* 0x000fe20008410000 */
[----:B------:R-:W-:Y:S02]  /*9b90*/  FMNMX.FTZ R154, R133, R154, !PT ;  /* 0x0000009a859a7209 */ /* 0x000fe40007810000 */
[----:B------:R-:W-:-:S02]  /*9ba0*/  ISETP.GT.AND P2, PT, R146, 0x48, PT ;  /* 0x000000489200780c */ /* 0x000fc40003f44270 */
[----:B----4-:R-:W-:Y:S01]  /*9bb0*/  FSEL R149, R6, -INF , P3 ;  /* 0xff80000006957808 */ /* 0x010fe20001800000 */
[----:B------:R-:W-:Y:S01]  /*9bc0*/  FMUL.FTZ R6, R121, UR5 ;  /* 0x0000000579067c20 */ /* 0x000fe20008410000 */
[----:B------:R-:W-:Y:S01]  /*9bd0*/  FMNMX.FTZ R154, R141, R154, !PT ;  /* 0x0000009a8d9a7209 */ /* 0x000fe20007810000 */
[----:B------:R-:W-:Y:S01]  /*9be0*/  MUFU.TANH R136, R136 ;  /* 0x0000008800887308 */ /* 0x000fe20000002400 */
[----:B------:R-:W-:Y:S02]  /*9bf0*/  ISETP.GT.AND P3, PT, R146, 0x49, PT ;  /* 0x000000499200780c */ /* 0x000fe40003f64270 */
[----:B------:R-:W-:Y:S01]  /*9c00*/  FSEL R121, R140, -INF , P2 ;  /* 0xff8000008c797808 */ /* 0x000fe20001000000 */
[----:B------:R-:W-:Y:S01]  /*9c10*/  FMUL.FTZ R140, R143, UR5 ;  /* 0x000000058f8c7c20 */ /* 0x000fe20008410000 */
[----:B------:R-:W-:Y:S02]  /*9c20*/  FMNMX.FTZ R154, R149, R154, !PT ;  /* 0x0000009a959a7209 */ /* 0x000fe40007810000 */
[----:B------:R-:W-:Y:S01]  /*9c30*/  ISETP.GT.AND P2, PT, R146, 0x50, PT ;  /* 0x000000509200780c */ /* 0x000fe20003f44270 */
[----:B------:R-:W2:Y:S01]  /*9c40*/  MUFU.TANH R6, R6 ;  /* 0x0000000600067308 */ /* 0x000ea20000002400 */
[----:B------:R-:W-:-:S02]  /*9c50*/  FSEL R157, R157, -INF , P3 ;  /* 0xff8000009d9d7808 */ /* 0x000fc40001800000 */
[----:B------:R-:W-:Y:S02]  /*9c60*/  FMNMX.FTZ R154, R121, R154, !PT ;  /* 0x0000009a799a7209 */ /* 0x000fe40007810000 */
[----:B------:R-:W-:Y:S02]  /*9c70*/  ISETP.GT.AND P3, PT, R146, 0x51, PT ;  /* 0x000000519200780c */ /* 0x000fe40003f64270 */
[----:B------:R-:W-:Y:S01]  /*9c80*/  FSEL R159, R128, -INF , P2 ;  /* 0xff800000809f7808 */ /* 0x000fe20001000000 */
[----:B------:R-:W-:Y:S01]  /*9c90*/  FMUL.FTZ R128, R125, UR5 ;  /* 0x000000057d807c20 */ /* 0x000fe20008410000 */
[----:B------:R-:W-:Y:S01]  /*9ca0*/  FMNMX.FTZ R154, R157, R154, !PT ;  /* 0x0000009a9d9a7209 */ /* 0x000fe20007810000 */
[----:B------:R-:W-:Y:S01]  /*9cb0*/  MUFU.TANH R140, R140 ;  /* 0x0000008c008c7308 */ /* 0x000fe20000002400 */
[----:B------:R-:W-:Y:S02]  /*9cc0*/  ISETP.GT.AND P2, PT, R146, 0x58, PT ;  /* 0x000000589200780c */ /* 0x000fe40003f44270 */
[----:B-1----:R-:W-:-:S02]  /*9cd0*/  FSEL R161, R161, -INF , P3 ;  /* 0xff800000a1a17808 */ /* 0x002fc40001800000 */
[----:B------:R-:W-:Y:S02]  /*9ce0*/  FMNMX.FTZ R154, R159, R154, !PT ;  /* 0x0000009a9f9a7209 */ /* 0x000fe40007810000 */
[----:B------:R-:W-:Y:S01]  /*9cf0*/  ISETP.GT.AND P3, PT, R146, 0x59, PT ;  /* 0x000000599200780c */ /* 0x000fe20003f64270 */
[----:B------:R-:W-:Y:S01]  /*9d00*/  MUFU.TANH R156, R156 ;  /* 0x0000009c009c7308 */ /* 0x000fe20000002400 */
[----:B------:R-:W-:Y:S02]  /*9d10*/  FSEL R125, R132, -INF , P2 ;  /* 0xff800000847d7808 */ /* 0x000fe40001000000 */
[----:B------:R-:W-:Y:S02]  /*9d20*/  FMNMX.FTZ R154, R161, R154, !PT ;  /* 0x0000009aa19a7209 */ /* 0x000fe40007810000 */
[----:B------:R-:W-:Y:S02]  /*9d30*/  ISETP.GT.AND P2, PT, R146, 0x60, PT ;  /* 0x000000609200780c */ /* 0x000fe40003f44270 */
[----:B0-----:R-:W-:Y:S01]  /*9d40*/  FSEL R163, R8, -INF , P3 ;  /* 0xff80000008a37808 */ /* 0x001fe20001800000 */
[----:B------:R0:W1:Y:S01]  /*9d50*/  MUFU.TANH R132, R128 ;  /* 0x0000008000847308 */ /* 0x0000620000002400 */
[----:B------:R-:W-:-:S02]  /*9d60*/  FMNMX.FTZ R154, R125, R154, !PT ;  /* 0x0000009a7d9a7209 */ /* 0x000fc40007810000 */
[----:B------:R-:W-:Y:S02]  /*9d70*/  ISETP.GT.AND P3, PT, R146, 0x61, PT ;  /* 0x000000619200780c */ /* 0x000fe40003f64270 */
[----:B------:R-:W-:Y:S02]  /*9d80*/  FSEL R167, R120, -INF , P2 ;  /* 0xff80000078a77808 */ /* 0x000fe40001000000 */
[----:B------:R-:W-:Y:S01]  /*9d90*/  FMNMX.FTZ R154, R163, R154, !PT ;  /* 0x0000009aa39a7209 */ /* 0x000fe20007810000 */
[----:B------:R-:W-:Y:S01]  /*9da0*/  MUFU.TANH R126, R126 ;  /* 0x0000007e007e7308 */ /* 0x000fe20000002400 */
[----:B------:R-:W-:Y:S01]  /*9db0*/  ISETP.GT.AND P2, PT, R146, 0x68, PT ;  /* 0x000000689200780c */ /* 0x000fe20003f44270 */
[----:B0-----:R-:W-:Y:S01]  /*9dc0*/  FMUL.FTZ R128, R151, UR5 ;  /* 0x0000000597807c20 */ /* 0x001fe20008410000 */
[----:B--2---:R-:W-:Y:S02]  /*9dd0*/  FSEL R169, R6, -INF , P3 ;  /* 0xff80000006a97808 */ /* 0x004fe40001800000 */
[----:B------:R-:W-:Y:S01]  /*9de0*/  FMNMX.FTZ R154, R167, R154, !PT ;  /* 0x0000009aa79a7209 */ /* 0x000fe20007810000 */
[----:B------:R-:W0:Y:S01]  /*9df0*/  LDC R6, c[0x0][0x988] ;  /* 0x00026200ff067b82 */ /* 0x000e220000000800 */
[----:B------:R-:W-:Y:S01]  /*9e00*/  ISETP.GT.AND P3, PT, R146, 0x69, PT ;  /* 0x000000699200780c */ /* 0x000fe20003f64270 */
[----:B------:R-:W2:Y:S01]  /*9e10*/  MUFU.TANH R128, R128 ;  /* 0x0000008000807308 */ /* 0x000ea20000002400 */
[----:B------:R-:W-:-:S02]  /*9e20*/  FSEL R171, R171, -INF , P2 ;  /* 0xff800000abab7808 */ /* 0x000fc40001000000 */
[----:B------:R-:W-:Y:S02]  /*9e30*/  FMNMX.FTZ R154, R169, R154, !PT ;  /* 0x0000009aa99a7209 */ /* 0x000fe40007810000 */
[----:B-1----:R-:W-:Y:S01]  /*9e40*/  FSEL R151, R132, -INF , P3 ;  /* 0xff80000084977808 */ /* 0x002fe20001800000 */
[----:B------:R-:W-:Y:S01]  /*9e50*/  FMUL.FTZ R132, R138, UR5 ;  /* 0x000000058a847c20 */ /* 0x000fe20008410000 */
[----:B------:R-:W-:Y:S01]  /*9e60*/  FMNMX.FTZ R154, R171, R154, !PT ;  /* 0x0000009aab9a7209 */ /* 0x000fe20007810000 */
[----:B------:R-:W-:Y:S01]  /*9e70*/  FMUL.FTZ R138, R142, UR5 ;  /* 0x000000058e8a7c20 */ /* 0x000fe20008410000 */
[----:B------:R-:W-:Y:S01]  /*9e80*/  IADD3 R146, R146, 0x8, RZ ;  /* 0x0000000892927810 */ /* 0x000fe20007ffe0ff */
[----:B------:R-:W-:Y:S01]  /*9e90*/  FMUL.FTZ R142, R131, UR5 ;  /* 0x00000005838e7c20 */ /* 0x000fe20008410000 */
[----:B------:R-:W-:Y:S01]  /*9ea0*/  FMNMX.FTZ R154, R151, R154, !PT ;  /* 0x0000009a979a7209 */ /* 0x000fe20007810000 */
[----:B------:R-:W1:Y:S01]  /*9eb0*/  MUFU.TANH R132, R132 ;  /* 0x0000008400847308 */ /* 0x000e620000002400 */
[----:B------:R-:W-:-:S02]  /*9ec0*/  ISETP.GT.AND P3, PT, R146, RZ, PT ;  /* 0x000000ff9200720c */ /* 0x000fc40003f64270 */
[----:B------:R-:W-:Y:S01]  /*9ed0*/  ISETP.GT.AND P4, PT, R146, 0x1, PT ;  /* 0x000000019200780c */ /* 0x000fe20003f84270 */
[----:B------:R-:W3:Y:S01]  /*9ee0*/  SHFL.BFLY PT, R217, R154, 0x2, 0x1f ;  /* 0x0c401f009ad97f89 */ /* 0x000ee200000e0000 */
[----:B------:R-:W-:Y:S02]  /*9ef0*/  FSEL R122, R0, -INF , P3 ;  /* 0xff800000007a7808 */ /* 0x000fe40001800000 */
[----:B------:R-:W-:Y:S01]  /*9f00*/  ISETP.GT.AND P3, PT, R146, 0x8, PT ;  /* 0x000000089200780c */ /* 0x000fe20003f64270 */
[----:B------:R-:W4:Y:S01]  /*9f10*/  MUFU.TANH R138, R138 ;  /* 0x0000008a008a7308 */ /* 0x000f220000002400 */
[----:B------:R-:W-:Y:S02]  /*9f20*/  FSEL R127, R2, -INF , P4 ;  /* 0xff800000027f7808 */ /* 0x000fe40002000000 */
[----:B------:R-:W-:Y:S02]  /*9f30*/  FMNMX.FTZ R0, R122, R9, !PT ;  /* 0x000000097a007209 */ /* 0x000fe40007810000 */
[----:B------:R-:W-:-:S02]  /*9f40*/  ISETP.GT.AND P4, PT, R146, 0x9, PT ;  /* 0x000000099200780c */ /* 0x000fc40003f84270 */
[----:B------:R-:W-:Y:S01]  /*9f50*/  FSEL R131, R7, -INF , P3 ;  /* 0xff80000007837808 */ /* 0x000fe20001800000 */
[----:B------:R-:W5:Y:S01]  /*9f60*/  MUFU.TANH R142, R142 ;  /* 0x0000008e008e7308 */ /* 0x000f620000002400 */
[----:B------:R-:W-:Y:S02]  /*9f70*/  FMNMX.FTZ R0, R127, R0, !PT ;  /* 0x000000007f007209 */ /* 0x000fe40007810000 */
[C---:B------:R-:W-:Y:S02]  /*9f80*/  ISETP.GT.AND P3, PT, R146.reuse, 0x10, PT ;  /* 0x000000109200780c */ /* 0x040fe40003f64270 */
[----:B------:R-:W-:Y:S02]  /*9f90*/  FSEL R135, R11, -INF , P4 ;  /* 0xff8000000b877808 */ /* 0x000fe40002000000 */
[----:B------:R-:W-:Y:S02]  /*9fa0*/  FMNMX.FTZ R0, R131, R0, !PT ;  /* 0x0000000083007209 */ /* 0x000fe40007810000 */
[----:B------:R-:W-:-:S02]  /*9fb0*/  ISETP.GT.AND P4, PT, R146, 0x11, PT ;  /* 0x000000119200780c */ /* 0x000fc40003f84270 */
[----:B------:R-:W-:Y:S02]  /*9fc0*/  FSEL R139, R14, -INF , P3 ;  /* 0xff8000000e8b7808 */ /* 0x000fe40001800000 */
[----:B---3--:R-:W-:Y:S01]  /*9fd0*/  FMNMX.FTZ R217, R154, R217, !PT ;  /* 0x000000d99ad97209 */ /* 0x008fe20007810000 */
[----:B------:R-:W-:Y:S01]  /*9fe0*/  FMUL.FTZ R154, R123, UR5 ;  /* 0x000000057b9a7c20 */ /* 0x000fe20008410000 */
[----:B------:R-:W-:Y:S02]  /*9ff0*/  FMNMX.FTZ R0, R135, R0, !PT ;  /* 0x0000000087007209 */ /* 0x000fe40007810000 */
[----:B------:R-:W-:Y:S01]  /*a000*/  ISETP.GT.AND P3, PT, R146, 0x18, PT ;  /* 0x000000189200780c */ /* 0x000fe20003f64270 */
[----:B------:R-:W3:Y:S01]  /*a010*/  SHFL.BFLY PT, R8, R217, 0x1, 0x1f ;  /* 0x0c201f00d9087f89 */ /* 0x000ee200000e0000 */
[----:B------:R-:W-:Y:S01]  /*a020*/  FSEL R143, R12, -INF , P4 ;  /* 0xff8000000c8f7808 */ /* 0x000fe20002000000 */
[----:B------:R-:W5:Y:S01]  /*a030*/  MUFU.TANH R154, R154 ;  /* 0x0000009a009a7308 */ /* 0x000f620000002400 */
[----:B------:R-:W-:-:S02]  /*a040*/  FMNMX.FTZ R0, R139, R0, !PT ;  /* 0x000000008b007209 */ /* 0x000fc40007810000 */
[----:B------:R-:W-:Y:S02]  /*a050*/  ISETP.GT.AND P4, PT, R146, 0x19, PT ;  /* 0x000000199200780c */ /* 0x000fe40003f84270 */
[----:B------:R-:W-:Y:S02]  /*a060*/  FMNMX.FTZ R0, R143, R0, !PT ;  /* 0x000000008f007209 */ /* 0x000fe40007810000 */
[----:B---3--:R-:W-:-:S04]  /*a070*/  FMNMX.FTZ R8, R217, R8, !PT ;  /* 0x00000008d9087209 */ /* 0x008fc80007810000 */
[C---:B------:R-:W-:Y:S01]  /*a080*/  FSETP.NEU.FTZ.AND P2, PT, R8.reuse, -INF , PT ;  /* 0xff8000000800780b */ /* 0x040fe20003f5d000 */
[----:B0-----:R-:W-:-:S05]  /*a090*/  FMUL.FTZ R120, R8, R6 ;  /* 0x0000000608787220 */ /* 0x001fca0000410000 */
[----:B------:R-:W-:-:S05]  /*a0a0*/  FSEL R120, R120, RZ, P2 ;  /* 0x000000ff78787208 */ /* 0x000fca0001000000 */
        /* <DEDUP_REMOVED lines=9> */
[----:B------:R-:W-:Y:S02]  /*a140*/  WARPGROUP.DEPBAR.LE gsb0, 0x0 ;  /* 0x00008000000079c5 */ /* 0x000fe40000010000 */
[----:B------:R-:W-:Y:S01]  /*a150*/  WARPGROUP.ARRIVE ;  /* 0x00000000000079c5 */ /* 0x000fe20000000000 */
[----:B------:R-:W-:Y:S01]  /*a160*/  FSEL R185, R20, -INF , P3 ;  /* 0xff80000014b97808 */ /* 0x000fe20001800000 */
[-CC-:B------:R-:W-:Y:S01]  /*a170*/  FFMA.FTZ R186, R121, R6.reuse, -R120.reuse ;  /* 0x0000000679ba7223 */ /* 0x180fe20000010878 */
[C---:B------:R-:W-:Y:S01]  /*a180*/  ISETP.GT.AND P3, PT, R146.reuse, 0x20, PT ;  /* 0x000000209200780c */ /* 0x040fe20003f64270 */
[--C-:B------:R-:W-:Y:S01]  /*a190*/  FFMA.FTZ R121, R157, R6, -R120.reuse ;  /* 0x000000069d797223 */ /* 0x100fe20000010878 */
[----:B------:R-:W-:Y:S01]  /*a1a0*/  FSEL R187, R13, -INF , P4 ;  /* 0xff8000000dbb7808 */ /* 0x000fe20002000000 */
[----:B------:R-:W-:Y:S01]  /*a1b0*/  HGMMA.64x192x16.F32 R24, R180, gdesc[UR8].tnspB, R24, gsb0 ;  /* 0x42e00008b4187df0 */ /* 0x000fe20008000818 */
[----:B------:R-:W-:Y:S01]  /*a1c0*/  FMNMX.FTZ R0, R185, R0, !PT ;  /* 0x00000000b9007209 */ /* 0x000fe20007810000 */
[--C-:B------:R-:W-:Y:S01]  /*a1d0*/  FFMA.FTZ R13, R193, R6, -R120.reuse ;  /* 0x00000006c10d7223 */ /* 0x100fe20000010878 */
[----:B------:R-:W-:Y:S01]  /*a1e0*/  ISETP.GT.AND P4, PT, R146, 0x21, PT ;  /* 0x000000219200780c */ /* 0x000fe20003f84270 */
[----:B------:R-:W-:Y:S01]  /*a1f0*/  UIADD3 UR10, UR6, 0x300, URZ ;  /* 0x00000300060a7890 */ /* 0x000fe2000fffe03f */
[----:B------:R-:W-:Y:S01]  /*a200*/  FSEL R193, R152, -INF , P3 ;  /* 0xff80000098c17808 */ /* 0x000fe20001800000 */
[----:B------:R-:W-:Y:S01]  /*a210*/  UMOV UR11, 0x40000040 ;  /* 0x40000040000b7882 */ /* 0x000fe20000000000 */
[----:B------:R-:W-:Y:S01]  /*a220*/  FMNMX.FTZ R0, R187, R0, !PT ;  /* 0x00000000bb007209 */ /* 0x000fe20007810000 */
[----:B------:R-:W-:Y:S01]  /*a230*/  MUFU.EX2 R123, R123 ;  /* 0x0000007b007b7308 */ /* 0x000fe20000000800 */
[C---:B------:R-:W-:Y:S01]  /*a240*/  ISETP.GT.AND P3, PT, R146.reuse, 0x28, PT ;  /* 0x000000289200780c */ /* 0x040fe20003f64270 */
        /* <DEDUP_REMOVED lines=23> */
[----:B------:R-:W-:Y:S01]  /*a3c0*/  ISETP.GT.AND P3, PT, R146, 0x38, PT ;  /* 0x000000389200780c */ /* 0x000fe20003f64270 */
        /* <DEDUP_REMOVED lines=10> */
[----:B------:R-:W-:Y:S01]  /*a470*/  FFMA.FTZ R151, R151, R6, -R120 ;  /* 0x0000000697977223 */ /* 0x000fe20000010878 */
[----:B------:R-:W-:Y:S01]  /*a480*/  ISETP.GT.AND P3, PT, R146, 0x40, PT ;  /* 0x000000409200780c */ /* 0x000fe20003f64270 */
[----:B------:R-:W-:Y:S01]  /*a490*/  UMOV UR6, UR36 ;  /* 0x0000002400067c82 */ /* 0x000fe20008000000 */
[----:B--2---:R-:W-:-:S02]  /*a4a0*/  FSEL R195, R128, -INF , P4 ;  /* 0xff80000080c37808 */ /* 0x004fc40002000000 */
[----:B------:R-:W-:Y:S01]  /*a4b0*/  FMNMX.FTZ R0, R175, R0, !PT ;  /* 0x00000000af007209 */ /* 0x000fe20007810000 */
[----:B------:R-:W-:Y:S01]  /*a4c0*/  MUFU.EX2 R13, R13 ;  /* 0x0000000d000d7308 */ /* 0x000fe20000000800 */
[----:B------:R-:W-:Y:S02]  /*a4d0*/  ISETP.GT.AND P4, PT, R146, 0x41, PT ;  /* 0x000000419200780c */ /* 0x000fe40003f84270 */
[----:B-1----:R-:W-:Y:S02]  /*a4e0*/  FSEL R197, R132, -INF , P3 ;  /* 0xff80000084c57808 */ /* 0x002fe40001800000 */
[----:B------:R-:W-:Y:S02]  /*a4f0*/  FMNMX.FTZ R0, R195, R0, !PT ;  /* 0x00000000c3007209 */ /* 0x000fe40007810000 */
[----:B------:R-:W-:Y:S01]  /*a500*/  ISETP.GT.AND P3, PT, R146, 0x48, PT ;  /* 0x000000489200780c */ /* 0x000fe20003f64270 */
[----:B------:R-:W-:Y:S01]  /*a510*/  MUFU.EX2 R198, R198 ;  /* 0x000000c600c67308 */ /* 0x000fe20000000800 */
[----:B------:R-:W-:Y:S01]  /*a520*/  FSEL R199, R136, -INF , P4 ;  /* 0xff80000088c77808 */ /* 0x000fe20002000000 */
[----:B------:R-:W-:Y:S01]  /*a530*/  IMAD.U32 R136, RZ, RZ, UR37 ;  /* 0x00000025ff887e24 */ /* 0x000fe2000f8e00ff */
[----:B------:R-:W-:-:S02]  /*a540*/  FMNMX.FTZ R0, R197, R0, !PT ;  /* 0x00000000c5007209 */ /* 0x000fc40007810000 */
[----:B------:R-:W-:Y:S02]  /*a550*/  ISETP.GT.AND P4, PT, R146, 0x49, PT ;  /* 0x000000499200780c */ /* 0x000fe40003f84270 */
[----:B----4-:R-:W-:Y:S01]  /*a560*/  FSEL R201, R138, -INF , P3 ;  /* 0xff8000008ac97808 */ /* 0x010fe20001800000 */
[----:B------:R-:W-:Y:S01]  /*a570*/  MUFU.EX2 R21, R21 ;  /* 0x0000001500157308 */ /* 0x000fe20000000800 */
[----:B------:R-:W-:Y:S02]  /*a580*/  FMNMX.FTZ R0, R199, R0, !PT ;  /* 0x00000000c7007209 */ /* 0x000fe40007810000 */
[----:B------:R-:W-:Y:S02]  /*a590*/  ISETP.GT.AND P3, PT, R146, 0x50, PT ;  /* 0x000000509200780c */ /* 0x000fe40003f64270 */
[----:B------:R-:W-:Y:S02]  /*a5a0*/  FSEL R165, R140, -INF , P4 ;  /* 0xff8000008ca57808 */ /* 0x000fe40002000000 */
[----:B------:R-:W-:Y:S01]  /*a5b0*/  FMNMX.FTZ R0, R201, R0, !PT ;  /* 0x00000000c9007209 */ /* 0x000fe20007810000 */
[----:B------:R-:W-:Y:S01]  /*a5c0*/  MUFU.EX2 R192, R192 ;  /* 0x000000c000c07308 */ /* 0x000fe20000000800 */
[----:B------:R-:W-:-:S02]  /*a5d0*/  ISETP.GT.AND P4, PT, R146, 0x51, PT ;  /* 0x000000519200780c */ /* 0x000fc40003f84270 */
[----:B------:R-:W-:Y:S02]  /*a5e0*/  FSEL R203, R130, -INF , P3 ;  /* 0xff80000082cb7808 */ /* 0x000fe40001800000 */
[----:B------:R-:W-:Y:S02]  /*a5f0*/  FMNMX.FTZ R0, R165, R0, !PT ;  /* 0x00000000a5007209 */ /* 0x000fe40007810000 */
[----:B------:R-:W-:Y:S01]  /*a600*/  ISETP.GT.AND P3, PT, R146, 0x58, PT ;  /* 0x000000589200780c */ /* 0x000fe20003f64270 */
[----:B------:R-:W-:Y:S01]  /*a610*/  MUFU.EX2 R173, R173 ;  /* 0x000000ad00ad7308 */ /* 0x000fe20000000800 */
[----:B-----5:R-:W-:Y:S02]  /*a620*/  FSEL R217, R142, -INF , P4 ;  /* 0xff8000008ed97808 */ /* 0x020fe40002000000 */
[----:B------:R-:W-:Y:S02]  /*a630*/  FMNMX.FTZ R0, R203, R0, !PT ;  /* 0x00000000cb007209 */ /* 0x000fe40007810000 */
[----:B------:R-:W-:-:S02]  /*a640*/  ISETP.GT.AND P4, PT, R146, 0x59, PT ;  /* 0x000000599200780c */ /* 0x000fc40003f84270 */
[----:B------:R-:W-:Y:S01]  /*a650*/  FSEL R147, R134, -INF , P3 ;  /* 0xff80000086937808 */ /* 0x000fe20001800000 */
        /* <DEDUP_REMOVED lines=11> */
[----:B------:R-:W-:Y:S02]  /*a710*/  FSEL R223, R154, -INF , P4 ;  /* 0xff8000009adf7808 */ /* 0x000fe40002000000 */
[----:B------:R-:W-:Y:S02]  /*a720*/  FMNMX.FTZ R0, R221, R0, !PT ;  /* 0x00000000dd007209 */ /* 0x000fe40007810000 */
[----:B------:R-:W-:-:S02]  /*a730*/  ISETP.GT.AND P4, PT, R146, 0x69, PT ;  /* 0x000000699200780c */ /* 0x000fc40003f84270 */
[----:B------:R-:W-:Y:S01]  /*a740*/  FSEL R225, R156, -INF , P3 ;  /* 0xff8000009ce17808 */ /* 0x000fe20001800000 */
[----:B------:R-:W-:Y:S01]  /*a750*/  MUFU.EX2 R137, R137 ;  /* 0x0000008900897308 */ /* 0x000fe20000000800 */
[----:B------:R-:W-:Y:S02]  /*a760*/  FMNMX.FTZ R0, R223, R0, !PT ;  /* 0x00000000df007209 */ /* 0x000fe40007810000 */
[----:B------:R-:W-:Y:S02]  /*a770*/  FSEL R227, R126, -INF , P4 ;  /* 0xff8000007ee37808 */ /* 0x000fe40002000000 */
[----:B------:R-:W-:Y:S02]  /*a780*/  FMNMX.FTZ R0, R225, R0, !PT ;  /* 0x00000000e1007209 */ /* 0x000fe40007810000 */
[----:B------:R-:W-:Y:S01]  /*a790*/  FSEL R157, R8, RZ, P2 ;  /* 0x000000ff089d7208 */ /* 0x000fe20001000000 */
[----:B------:R-:W-:Y:S01]  /*a7a0*/  MUFU.EX2 R190, R190 ;  /* 0x000000be00be7308 */ /* 0x000fe20000000800 */
[----:B------:R-:W-:-:S03]  /*a7b0*/  FMNMX.FTZ R0, R227, R0, !PT ;  /* 0x00000000e3007209 */ /* 0x000fc60007810000 */
[----:B------:R-:W-:Y:S02]  /*a7c0*/  FADD.FTZ R157, -R157, R10 ;  /* 0x0000000a9d9d7221 */ /* 0x000fe40000010100 */
[----:B------:R-:W0:Y:S02]  /*a7d0*/  SHFL.BFLY PT, R7, R0, 0x2, 0x1f ;  /* 0x0c401f0000077f89 */ /* 0x000e2400000e0000 */
[----:B------:R-:W-:Y:S08]  /*a7e0*/  MUFU.EX2 R129, R129 ;  /* 0x0000008100817308 */ /* 0x000ff00000000800 */
[----:B------:R-:W-:Y:S08]  /*a7f0*/  MUFU.EX2 R184, R184 ;  /* 0x000000b800b87308 */ /* 0x000ff00000000800 */
[----:B------:R-:W-:Y:S01]  /*a800*/  MUFU.EX2 R133, R133 ;  /* 0x0000008500857308 */ /* 0x000fe20000000800 */
[----:B0-----:R-:W-:-:S07]  /*a810*/  FMNMX.FTZ R0, R0, R7, !PT ;  /* 0x0000000700007209 */ /* 0x001fce0007810000 */
[----:B------:R-:W-:Y:S01]  /*a820*/  MUFU.EX2 R186, R186 ;  /* 0x000000ba00ba7308 */ /* 0x000fe20000000800 */
[----:B------:R-:W0:Y:S07]  /*a830*/  SHFL.BFLY PT, R7, R0, 0x1, 0x1f ;  /* 0x0c201f0000077f89 */ /* 0x000e2e00000e0000 */
[----:B------:R-:W-:Y:S08]  /*a840*/  MUFU.EX2 R121, R121 ;  /* 0x0000007900797308 */ /* 0x000ff00000000800 */
[----:B------:R-:W-:Y:S08]  /*a850*/  MUFU.EX2 R12, R12 ;  /* 0x0000000c000c7308 */ /* 0x000ff00000000800 */
[----:B------:R-:W-:Y:S01]  /*a860*/  MUFU.EX2 R141, R141 ;  /* 0x0000008d008d7308 */ /* 0x000fe20000000800 */
[----:B0-----:R-:W-:Y:S01]  /*a870*/  FMNMX.FTZ R7, R0, R7, !PT ;  /* 0x0000000700077209 */ /* 0x001fe20007810000 */
[----:B------:R-:W-:-:S03]  /*a880*/  FMUL.FTZ R0, R157, R6 ;  /* 0x000000069d007220 */ /* 0x000fc60000410000 */
[C---:B------:R-:W-:Y:S01]  /*a890*/  FSETP.NEU.FTZ.AND P2, PT, R7.reuse, -INF , PT ;  /* 0xff8000000700780b */ /* 0x040fe20003f5d000 */
[CC--:B------:R-:W-:Y:S02]  /*a8a0*/  FMUL.FTZ R124, R7.reuse, R6.reuse ;  /* 0x00000006077c7220 */ /* 0x0c0fe40000410000 */
[----:B------:R-:W-:Y:S01]  /*a8b0*/  MUFU.EX2 R14, R14 ;  /* 0x0000000e000e7308 */ /* 0x000fe20000000800 */
[----:B------:R-:W-:Y:S02]  /*a8c0*/  FSEL R2, R7, RZ, P2 ;  /* 0x000000ff07027208 */ /* 0x000fe40001000000 */
[----:B------:R-:W-:Y:S02]  /*a8d0*/  FSEL R124, R124, RZ, P2 ;  /* 0x000000ff7c7c7208 */ /* 0x000fe40001000000 */
[----:B------:R-:W-:Y:S01]  /*a8e0*/  PLOP3.LUT P2, PT, PT, PT, UP0, 0x80, 0x0 ;  /* 0x000000000000781c */ /* 0x000fe20003f4f008 */
[----:B------:R-:W-:Y:S02]  /*a8f0*/  FADD.FTZ R9, -R2, R9 ;  /* 0x0000000902097221 */ /* 0x000fe40000010100 */
[----:B------:R-:W0:Y:S01]  /*a900*/  MUFU.EX2 R0, R0 ;  /* 0x0000000000007308 */ /* 0x000e220000000800 */
        /* <DEDUP_REMOVED lines=9> */
[----:B------:R-:W-:Y:S01]  /*a9a0*/  FFMA.FTZ R128, R15, R6, -R124 ;  /* 0x000000060f807223 */ /* 0x000fe2000001087c */
[----:B------:R-:W-:-:S02]  /*a9b0*/  WARPGROUP.DEPBAR.LE gsb0, 0x0 ;  /* 0x00008000000079c5 */ /* 0x000fc40000010000 */
[----:B------:R-:W-:Y:S01]  /*a9c0*/  WARPGROUP.ARRIVE ;  /* 0x00000000000079c5 */ /* 0x000fe20000000000 */
[-CC-:B------:R-:W-:Y:S01]  /*a9d0*/  FFMA.FTZ R182, R125, R6.reuse, -R120.reuse ;  /* 0x000000067db67223 */ /* 0x180fe20000010878 */
[----:B------:R-:W-:Y:S01]  /*a9e0*/  FFMA.FTZ R125, R163, R6, -R120 ;  /* 0x00000006a37d7223 */ /* 0x000fe20000010878 */
[----:B------:R-:W1:Y:S01]  /*a9f0*/  MUFU.EX2 R2, R9 ;  /* 0x0000000900027308 */ /* 0x000e620000000800 */
[----:B0-----:R-:W-:Y:S01]  /*aa00*/  FFMA.FTZ R139, R0, R4, R123 ;  /* 0x00000004008b7223 */ /* 0x001fe2000001007b */
[-CC-:B------:R-:W-:Y:S01]  /*aa10*/  FFMA.FTZ R120, R131, R6.reuse, -R124.reuse ;  /* 0x0000000683787223 */ /* 0x180fe2000001087c */
[----:B------:R-:W-:Y:S01]  /*aa20*/  HGMMA.64x192x16.F32 R24, R176, gdesc[UR8].tnspB, R24, gsb0 ;  /* 0x42e00008b0187df0 */ /* 0x000fe20008000818 */
[-CC-:B------:R-:W-:Y:S01]  /*aa30*/  FFMA.FTZ R131, R143, R6.reuse, -R124.reuse ;  /* 0x000000068f837223 */ /* 0x180fe2000001087c */
[----:B------:R-:W-:Y:S01]  /*aa40*/  FADD.FTZ R139, R200, R139 ;  /* 0x0000008bc88b7221 */ /* 0x000fe20000010000 */
[-CC-:B------:R-:W-:Y:S01]  /*aa50*/  FFMA.FTZ R15, R153, R6.reuse, -R124.reuse ;  /* 0x00000006990f7223 */ /* 0x180fe2000001087c */
[-CC-:B------:R-:W-:Y:S01]  /*aa60*/  FFMA.FTZ R130, R191, R6.reuse, -R124.reuse ;  /* 0x00000006bf827223 */ /* 0x180fe2000001087c */
[----:B------:R-:W0:Y:S01]  /*aa70*/  MUFU.EX2 R10, R10 ;  /* 0x0000000a000a7308 */ /* 0x000e220000000800 */
[----:B------:R-:W-:Y:S01]  /*aa80*/  FADD.FTZ R4, R202, R139 ;  /* 0x0000008bca047221 */ /* 0x000fe20000010000 */
[-CC-:B------:R-:W-:Y:S01]  /*aa90*/  FFMA.FTZ R132, R145, R6.reuse, -R124.reuse ;  /* 0x0000000691847223 */ /* 0x180fe2000001087c */
[-CC-:B------:R-:W-:Y:S01]  /*aaa0*/  FFMA.FTZ R189, R189, R6.reuse, -R124.reuse ;  /* 0x00000006bdbd7223 */ /* 0x180fe2000001087c */
[-C--:B------:R-:W-:Y:S01]  /*aab0*/  FFMA.FTZ R191, R175, R6.reuse, -R124 ;  /* 0x00000006afbf7223 */ /* 0x080fe2000001087c */
[----:B------:R-:W-:Y:S01]  /*aac0*/  FADD.FTZ R139, R11, R4 ;  /* 0x000000040b8b7221 */ /* 0x000fe20000010000 */
[-CC-:B------:R-:W-:Y:S01]  /*aad0*/  FFMA.FTZ R134, R195, R6.reuse, -R124.reuse ;  /* 0x00000006c3867223 */ /* 0x180fe2000001087c */
[----:B------:R-:W-:Y:S01]  /*aae0*/  FFMA.FTZ R185, R197, R6, -R124 ;  /* 0x00000006c5b97223 */ /* 0x000fe2000001087c */
[----:B------:R-:W2:Y:S01]  /*aaf0*/  MUFU.EX2 R120, R120 ;  /* 0x0000007800787308 */ /* 0x000ea20000000800 */
[----:B------:R-:W-:Y:S01]  /*ab00*/  FADD.FTZ R4, R196, R139 ;  /* 0x0000008bc4047221 */ /* 0x000fe20000010000 */
[----:B-1----:R-:W-:Y:S01]  /*ab10*/  FFMA.FTZ R9, R2, R3, R157 ;  /* 0x0000000302097223 */ /* 0x002fe2000001009d */
[----:B------:R-:W-:-:S02]  /*ab20*/  @!P1 VIADD R3, R136, 0x36840 ;  /* 0x0003684088039836 */ /* 0x000fc40000000000 */
[-C--:B------:R-:W-:Y:S01]  /*ab30*/  FFMA.FTZ R136, R199, R6.reuse, -R124 ;  /* 0x00000006c7887223 */ /* 0x080fe2000001087c */
[----:B------:R-:W-:Y:S01]  /*ab40*/  FADD.FTZ R139, R13, R4 ;  /* 0x000000040d8b7221 */ /* 0x000fe20000010000 */
[-CC-:B------:R-:W-:Y:S01]  /*ab50*/  FFMA.FTZ R187, R201, R6.reuse, -R124.reuse ;  /* 0x00000006c9bb7223 */ /* 0x180fe2000001087c */
[-CC-:B------:R-:W-:Y:S01]  /*ab60*/  FFMA.FTZ R181, R203, R6.reuse, -R124.reuse ;  /* 0x00000006cbb57223 */ /* 0x180fe2000001087c */
[----:B------:R-:W1:Y:S01]  /*ab70*/  MUFU.EX2 R127, R127 ;  /* 0x0000007f007f7308 */ /* 0x000e620000000800 */
[----:B------:R-:W-:Y:S01]  /*ab80*/  FADD.FTZ R4, R198, R139 ;  /* 0x0000008bc6047221 */ /* 0x000fe20000010000 */
[----:B0-----:R-:W-:Y:S01]  /*ab90*/  FADD.FTZ R9, R10, R9 ;  /* 0x000000090a097221 */ /* 0x001fe20000010000 */
[----:B------:R-:W-:Y:S01]  /*aba0*/  @!P1 PRMT R3, RZ, 0x654, R3 ;  /* 0x00000654ff039816 */ /* 0x000fe20000000003 */
[-C--:B------:R-:W-:Y:S01]  /*abb0*/  FFMA.FTZ R147, R147, R6.reuse, -R124 ;  /* 0x0000000693937223 */ /* 0x080fe2000001087c */
[----:B------:R-:W-:Y:S01]  /*abc0*/  FADD.FTZ R139, R21, R4 ;  /* 0x00000004158b7221 */ /* 0x000fe20000010000 */
[-CC-:B------:R-:W-:Y:S01]  /*abd0*/  FFMA.FTZ R219, R219, R6.reuse, -R124.reuse ;  /* 0x00000006dbdb7223 */ /* 0x180fe2000001087c */
[-CC-:B------:R-:W-:Y:S01]  /*abe0*/  FFMA.FTZ R221, R221, R6.reuse, -R124.reuse ;  /* 0x00000006dddd7223 */ /* 0x180fe2000001087c */
[----:B------:R-:W-:Y:S01]  /*abf0*/  MUFU.EX2 R122, R122 ;  /* 0x0000007a007a7308 */ /* 0x000fe20000000800 */
[----:B--2---:R-:W-:Y:S01]  /*ac00*/  FADD.FTZ R4, R120, R9 ;  /* 0x0000000978047221 */ /* 0x004fe20000010000 */
[----:B------:R-:W-:Y:S01]  /*ac10*/  FADD.FTZ R138, R192, R139 ;  /* 0x0000008bc08a7221 */ /* 0x000fe20000010000 */
[-CC-:B------:R-:W-:Y:S01]  /*ac20*/  FFMA.FTZ R223, R223, R6.reuse, -R124.reuse ;  /* 0x00000006dfdf7223 */ /* 0x180fe2000001087c */
[----:B------:R-:W-:Y:S01]  /*ac30*/  FFMA.FTZ R225, R225, R6, -R124 ;  /* 0x00000006e1e17223 */ /* 0x000fe2000001087c */
[----:B------:R-:W-:Y:S01]  /*ac40*/  F2FP.F16.F32.PACK_AB R180, R141, R12 ;  /* 0x0000000c8db4723e */ /* 0x000fe200000000ff */
[----:B------:R-:W-:Y:S01]  /*ac50*/  FADD.FTZ R9, R173, R138 ;  /* 0x0000008aad097221 */ /* 0x000fe20000010000 */
[----:B------:R-:W-:Y:S01]  /*ac60*/  IMAD.U32 R139, RZ, RZ, UR4 ;  /* 0x00000004ff8b7e24 */ /* 0x000fe2000f8e00ff */
[----:B------:R-:W0:Y:S01]  /*ac70*/  MUFU.EX2 R131, R131 ;  /* 0x0000008300837308 */ /* 0x000e220000000800 */
[----:B------:R-:W-:Y:S01]  /*ac80*/  F2FP.F16.F32.PACK_AB R201, R10, R157 ;  /* 0x0000009d0ac9723e */ /* 0x000fe200000000ff */
[----:B------:R-:W-:Y:S01]  /*ac90*/  FADD.FTZ R138, R194, R9 ;  /* 0x00000009c28a7221 */ /* 0x000fe20000010000 */
[----:B------:R-:W-:Y:S01]  /*aca0*/  @!P1 VIADD R139, R139, 0x36860 ;  /* 0x000368608b8b9836 */ /* 0x000fe20000000000 */
[----:B------:R-:W-:Y:S01]  /*acb0*/  F2FP.F16.F32.PACK_AB R200, R200, R123 ;  /* 0x0000007bc8c8723e */ /* 0x000fe200000000ff */
[----:B------:R-:W-:-:S02]  /*acc0*/  IMAD.MOV.U32 R10, RZ, RZ, R8 ;  /* 0x000000ffff0a7224 */ /* 0x000fc400078e0008 */
[----:B------:R-:W-:Y:S01]  /*acd0*/  FADD.FTZ R9, R155, R138 ;  /* 0x0000008a9b097221 */ /* 0x000fe20000010000 */
[----:B------:R-:W-:Y:S01]  /*ace0*/  FFMA.FTZ R138, R165, R6, -R124 ;  /* 0x00000006a58a7223 */ /* 0x000fe2000001087c */
[----:B------:R-:W-:Y:S01]  /*acf0*/  MUFU.EX2 R126, R126 ;  /* 0x0000007e007e7308 */ /* 0x000fe20000000800 */
[----:B------:R-:W-:Y:S01]  /*ad00*/  @!P1 PRMT R139, RZ, 0x654, R139 ;  /* 0x00000654ff8b9816 */ /* 0x000fe2000000008b */
[----:B------:R-:W-:Y:S01]  /*ad10*/  FADD.FTZ R140, R188, R9 ;  /* 0x00000009bc8c7221 */ /* 0x000fe20000010000 */
[----:B------:R-:W-:Y:S02]  /*ad20*/  F2FP.F16.F32.PACK_AB R202, R11, R202 ;  /* 0x000000ca0bca723e */ /* 0x000fe400000000ff */
[----:B------:R-:W-:Y:S01]  /*ad30*/  F2FP.F16.F32.PACK_AB R196, R13, R196 ;  /* 0x000000c40dc4723e */ /* 0x000fe200000000ff */
[----:B------:R-:W-:Y:S01]  /*ad40*/  FADD.FTZ R9, R137, R140 ;  /* 0x0000008c89097221 */ /* 0x000fe20000010000 */
[-CC-:B------:R-:W-:Y:S01]  /*ad50*/  FFMA.FTZ R140, R217, R6.reuse, -R124.reuse ;  /* 0x00000006d98c7223 */ /* 0x180fe2000001087c */
[----:B------:R-:W2:Y:S01]  /*ad60*/  MUFU.EX2 R135, R135 ;  /* 0x0000008700877308 */ /* 0x000ea20000000800 */
[----:B------:R-:W-:Y:S01]  /*ad70*/  FFMA.FTZ R124, R227, R6, -R124 ;  /* 0x00000006e37c7223 */ /* 0x000fe2000001087c */
[----:B------:R-:W-:Y:S01]  /*ad80*/  FADD.FTZ R142, R190, R9 ;  /* 0x00000009be8e7221 */ /* 0x000fe20000010000 */
[----:B------:R-:W-:-:S02]  /*ad90*/  F2FP.F16.F32.PACK_AB R198, R21, R198 ;  /* 0x000000c615c6723e */ /* 0x000fc400000000ff */
[----:B------:R-:W-:Y:S01]  /*ada0*/  F2FP.F16.F32.PACK_AB R192, R173, R192 ;  /* 0x000000c0adc0723e */ /* 0x000fe200000000ff */
[----:B------:R-:W-:Y:S01]  /*adb0*/  FADD.FTZ R9, R129, R142 ;  /* 0x0000008e81097221 */ /* 0x000fe20000010000 */
[----:B------:R-:W-:Y:S01]  /*adc0*/  F2FP.F16.F32.PACK_AB R194, R155, R194 ;  /* 0x000000c29bc2723e */ /* 0x000fe200000000ff */
[----:B------:R-:W-:Y:S01]  /*add0*/  MUFU.EX2 R193, R193 ;  /* 0x000000c100c17308 */ /* 0x000fe20000000800 */
[----:B------:R-:W-:Y:S02]  /*ade0*/  F2FP.F16.F32.PACK_AB R188, R137, R188 ;  /* 0x000000bc89bc723e */ /* 0x000fe400000000ff */
[----:B------:R-:W-:Y:S02]  /*adf0*/  F2FP.F16.F32.PACK_AB R190, R129, R190 ;  /* 0x000000be81be723e */ /* 0x000fe400000000ff */
[----:B-1----:R-:W-:Y:S02]  /*ae00*/  F2FP.F16.F32.PACK_AB R203, R127, R120 ;  /* 0x000000787fcb723e */ /* 0x002fe400000000ff */
[----:B0-----:R-:W-:Y:S01]  /*ae10*/  F2FP.F16.F32.PACK_AB R197, R131, R122 ;  /* 0x0000007a83c5723e */ /* 0x001fe200000000ff */
[----:B------:R-:W-:Y:S01]  /*ae20*/  MUFU.EX2 R128, R128 ;  /* 0x0000008000807308 */ /* 0x000fe20000000800 */
[----:B--2---:R-:W-:-:S07]  /*ae30*/  F2FP.F16.F32.PACK_AB R199, R135, R126 ;  /* 0x0000007e87c7723e */ /* 0x004fce00000000ff */
[----:B------:R-:W-:Y:S08]  /*ae40*/  MUFU.EX2 R15, R15 ;  /* 0x0000000f000f7308 */ /* 0x000ff00000000800 */
[----:B------:R-:W0:Y:S08]  /*ae50*/  MUFU.EX2 R130, R130 ;  /* 0x0000008200827308 */ /* 0x000e300000000800 */
        /* <DEDUP_REMOVED lines=18> */
[----:B------:R-:W1:Y:S01]  /*af80*/  MUFU.EX2 R149, R149 ;  /* 0x0000009500957308 */ /* 0x000e620000000800 */
[----:B0-----:R-:W-:Y:S01]  /*af90*/  FADD.FTZ R3, R127, R4 ;  /* 0x000000047f037221 */ /* 0x001fe20000010000 */
[----:B------:R0:W-:Y:S03]  /*afa0*/  @!P1 SYNCS.ARRIVE.TRANS64.RED.A1T0 RZ, [R139+URZ], RZ ;  /* 0x000000ff8bff99a7 */ /* 0x0001e6000810043f */
[----:B------:R-:W-:-:S03]  /*afb0*/  FADD.FTZ R4, R122, R3 ;  /* 0x000000037a047221 */ /* 0x000fc60000010000 */
[----:B------:R-:W-:Y:S01]  /*afc0*/  MUFU.EX2 R177, R223 ;  /* 0x000000df00b17308 */ /* 0x000fe20000000800 */
[----:B------:R-:W-:-:S04]  /*afd0*/  FADD.FTZ R3, R131, R4 ;  /* 0x0000000483037221 */ /* 0x000fc80000010000 */
[----:B------:R-:W-:-:S03]  /*afe0*/  FADD.FTZ R4, R126, R3 ;  /* 0x000000037e047221 */ /* 0x000fc60000010000 */
[----:B------:R-:W-:Y:S01]  /*aff0*/  MUFU.EX2 R20, R20 ;  /* 0x0000001400147308 */ /* 0x000fe20000000800 */
[----:B-1----:R-:W-:Y:S01]  /*b000*/  F2FP.F16.F32.PACK_AB R176, R149, R14 ;  /* 0x0000000e95b0723e */ /* 0x002fe200000000ff */
[----:B------:R-:W-:-:S04]  /*b010*/  FADD.FTZ R4, R135, R4 ;  /* 0x0000000487047221 */ /* 0x000fc80000010000 */
[----:B------:R-:W-:Y:S02]  /*b020*/  FADD.FTZ R3, R193, R4 ;  /* 0x00000004c1037221 */ /* 0x000fe40000010000 */
[----:B------:R-:W1:Y:S01]  /*b030*/  MUFU.EX2 R151, R151 ;  /* 0x0000009700977308 */ /* 0x000e620000000800 */
[C---:B------:R-:W-:Y:S01]  /*b040*/  F2FP.F16.F32.PACK_AB R193, R128.reuse, R193 ;  /* 0x000000c180c1723e */ /* 0x040fe200000000ff */
[----:B------:R-:W-:-:S04]  /*b050*/  FADD.FTZ R4, R128, R3 ;  /* 0x0000000380047221 */ /* 0x000fc80000010000 */
[----:B------:R-:W-:Y:S01]  /*b060*/  FADD.FTZ R3, R15, R4 ;  /* 0x000000040f037221 */ /* 0x000fe20000010000 */
[----:B------:R-:W-:Y:S01]  /*b070*/  FADD.FTZ R4, R184, R9 ;  /* 0x00000009b8047221 */ /* 0x000fe20000010000 */
[----:B------:R-:W-:Y:S01]  /*b080*/  MUFU.EX2 R124, R124 ;  /* 0x0000007c007c7308 */ /* 0x000fe20000000800 */
[C---:B------:R-:W-:Y:S01]  /*b090*/  F2FP.F16.F32.PACK_AB R184, R133.reuse, R184 ;  /* 0x000000b885b8723e */ /* 0x040fe200000000ff */
[----:B------:R-:W-:Y:S01]  /*b0a0*/  FADD.FTZ R3, R130, R3 ;  /* 0x0000000382037221 */ /* 0x000fe20000010000 */
[----:B------:R-:W-:-:S03]  /*b0b0*/  FADD.FTZ R9, R133, R4 ;  /* 0x0000000485097221 */ /* 0x000fc60000010000 */
        /* <DEDUP_REMOVED lines=8> */
[----:B------:R-:W-:Y:S01]  /*b140*/  F2FP.F16.F32.PACK_AB R189, R189, R132 ;  /* 0x00000084bdbd723e */ /* 0x000fe200000000ff */
[----:B------:R-:W1:Y:S01]  /*b150*/  MUFU.EX2 R12, R225 ;  /* 0x000000e1000c7308 */ /* 0x000e620000000800 */
[C---:B------:R-:W-:Y:S01]  /*b160*/  FADD.FTZ R4, R134.reuse, R3 ;  /* 0x0000000386047221 */ /* 0x040fe20000010000 */
        /* <DEDUP_REMOVED lines=11> */
[----:B------:R-:W-:Y:S01]  /*b220*/  FADD.FTZ R4, R138, R3 ;  /* 0x000000038a047221 */ /* 0x000fe20000010000 */
[----:B------:R-:W-:Y:S01]  /*b230*/  FADD.FTZ R9, R149, R142 ;  /* 0x0000008e95097221 */ /* 0x000fe20000010000 */
[----:B-1----:R-:W-:Y:S02]  /*b240*/  F2FP.F16.F32.PACK_AB R179, R124, R12 ;  /* 0x0000000c7cb3723e */ /* 0x002fe400000000ff */
[----:B------:R-:W-:Y:S01]  /*b250*/  FADD.FTZ R3, R181, R4 ;  /* 0x00000004b5037221 */ /* 0x000fe20000010000 */
[----:B------:R-:W-:Y:S01]  /*b260*/  FADD.FTZ R4, R20, R9 ;  /* 0x0000000914047221 */ /* 0x000fe20000010000 */
[C---:B------:R-:W-:Y:S02]  /*b270*/  F2FP.F16.F32.PACK_AB R181, R140.reuse, R181 ;  /* 0x000000b58cb5723e */ /* 0x040fe400000000ff */
[----:B------:R-:W-:Y:S01]  /*b280*/  FADD.FTZ R3, R140, R3 ;  /* 0x000000038c037221 */ /* 0x000fe20000010000 */
[----:B------:R-:W-:Y:S01]  /*b290*/  FADD.FTZ R4, R151, R4 ;  /* 0x0000000497047221 */ /* 0x000fe20000010000 */
[----:B------:R-:W-:-:S02]  /*b2a0*/  MOV R9, R7 ;  /* 0x0000000700097202 */ /* 0x000fc40000000f00 */
[----:B------:R-:W-:-:S04]  /*b2b0*/  FADD.FTZ R3, R144, R3 ;  /* 0x0000000390037221 */ /* 0x000fc80000010000 */
[C---:B------:R-:W-:Y:S01]  /*b2c0*/  FADD.FTZ R3, R183.reuse, R3 ;  /* 0x00000003b7037221 */ /* 0x040fe20000010000 */
[----:B------:R-:W-:-:S03]  /*b2d0*/  F2FP.F16.F32.PACK_AB R183, R183, R144 ;  /* 0x00000090b7b7723e */ /* 0x000fc600000000ff */
[----:B------:R-:W-:-:S04]  /*b2e0*/  FADD.FTZ R3, R146, R3 ;  /* 0x0000000392037221 */ /* 0x000fc80000010000 */
[C---:B------:R-:W-:Y:S01]  /*b2f0*/  FADD.FTZ R3, R177.reuse, R3 ;  /* 0x00000003b1037221 */ /* 0x040fe20000010000 */
[----:B------:R-:W-:-:S03]  /*b300*/  F2FP.F16.F32.PACK_AB R177, R177, R146 ;  /* 0x00000092b1b1723e */ /* 0x000fc600000000ff */
[----:B------:R-:W-:-:S04]  /*b310*/  FADD.FTZ R3, R12, R3 ;  /* 0x000000030c037221 */ /* 0x000fc80000010000 */
[----:B------:R-:W-:Y:S01]  /*b320*/  FADD.FTZ R3, R124, R3 ;  /* 0x000000037c037221 */ /* 0x000fe20000010000 */
[----:B0-----:R-:W-:Y:S06]  /*b330*/  @P2 BRA `(.L_x_4870) ;  /* 0xffffffb400842947 */ /* 0x001fec000383ffff */
.L_x_4861:
[----:B------:R-:W-:-:S13]  /*b340*/  ISETP.LE.AND P2, PT, RZ, UR7, PT ;  /* 0x00000007ff007c0c */ /* 0x000fda000bf43270 */
[----:B------:R-:W-:Y:S05]  /*b350*/  @!P2 BRA `(.L_x_4871) ;  /* 0x000000400090a947 */ /* 0x000fea0003800000 */
[----:B------:R-:W-:Y:S01]  /*b360*/  IMAD.MOV.U32 R10, RZ, RZ, R7 ;  /* 0x000000ffff0a7224 */ /* 0x000fe200078e0007 */
[----:B------:R-:W-:Y:S01]  /*b370*/  UMOV UR37, UR60 ;  /* 0x0000003c00257c82 */ /* 0x000fe20008000000 */
[----:B------:R-:W-:Y:S01]  /*b380*/  IMAD.MOV.U32 R9, RZ, RZ, R8 ;  /* 0x000000ffff097224 */ /* 0x000fe200078e0008 */
[----:B------:R-:W-:Y:S01]  /*b390*/  UMOV UR6, UR36 ;  /* 0x0000002400067c82 */ /* 0x000fe20008000000 */
[----:B------:R-:W-:-:S05]  /*b3a0*/  ULDC UR5, c[0x0][0x9d8] ;  /* 0x0002760000057ab9 */ /* 0x000fca0000000800 */
.L_x_4880:
[----:B------:R-:W-:-:S04]  /*b3b0*/  UIADD3 UR36, UR6, 0x1, URZ ;  /* 0x0000000106247890 */ /* 0x000fc8000fffe03f */
[----:B------:R-:W-:-:S04]  /*b3c0*/  UISETP.NE.AND UP0, UPT, UR36, 0x2, UPT ;  /* 0x000000022400788c */ /* 0x000fc8000bf05270 */
[----:B------:R-:W-:Y:S02]  /*b3d0*/  USEL UR60, URZ, 0x1, UP0 ;  /* 0x000000013f3c7887 */ /* 0x000fe40008000000 */
[----:B------:R-:W-:Y:S02]  /*b3e0*/  USEL UR36, UR36, URZ, UP0 ;  /* 0x0000003f24247287 */ /* 0x000fe40008000000 */
[----:B------:R-:W-:Y:S01]  /*b3f0*/  ULOP3.LUT UR60, UR37, UR60, URZ, 0x3c, !UPT ;  /* 0x0000003c253c7292 */ /* 0x000fe2000f8e3c3f */
[----:B------:R-:W-:Y:S11]  /*b400*/  @!P0 BRA `(.L_x_4872) ;  /* 0x0000000000048947 */ /* 0x000ff60003800000 */
[----:B------:R-:W-:Y:S01]  /*b410*/  BPT.TRAP 0x1 ;  /* 0x000000040000795c */ /* 0x000fe20000300000 */
.L_x_4872:
[----:B------:R-:W-:Y:S01]  /*b420*/  ULEA UR4, UR36, UR38, 0x3 ;  /* 0x0000002624047291 */ /* 0x000fe2000f8e183f */
[----:B------:R-:W-:-:S05]  /*b430*/  IMAD.U32 R6, RZ, RZ, UR60 ;  /* 0x0000003cff067e24 */ /* 0x000fca000f8e00ff */
[----:B------:R-:W-:-:S04]  /*b440*/  SHF.L.U32 R6, R6, 0x1f, RZ ;  /* 0x0000001f06067819 */ /* 0x000fc800000006ff */
[----:B------:R0:W1:Y:S01]  /*b450*/  SYNCS.PHASECHK.TRANS64.TRYWAIT P2, [UR4+0x36830], R6 ;  /* 0x03683006ff0075a7 */ /* 0x0000620008040144 */
[----:B------:R-:W-:Y:S05]  /*b460*/  @!P0 BRA `(.L_x_4873) ;  /* 0x0000000000048947 */ /* 0x000fea0003800000 */
[----:B------:R-:W-:Y:S01]  /*b470*/  BPT.TRAP 0x1 ;  /* 0x000000040000795c */ /* 0x000fe20000300000 */
.L_x_4873:
[----:B-1----:R-:W-:Y:S05]  /*b480*/  @P2 BRA `(.L_x_4874) ;  /* 0x0000000000082947 */ /* 0x002fea0003800000 */
[----:B------:R-:W1:Y:S02]  /*b490*/  SYNCS.PHASECHK.TRANS64.TRYWAIT P2, [UR4+0x36830], R6 ;  /* 0x03683006ff0075a7 */ /* 0x000e640008040144 */
[----:B-1----:R-:W-:Y:S05]  /*b4a0*/  @!P2 BRA `(.L_x_4875) ;  /* 0x000000cc00f8a947 */ /* 0x002fea0003800000 */
.L_x_4874:
        /* <DEDUP_REMOVED lines=592> */
.L_x_4876:
[----:B------:R-:W-:Y:S01]  /*d9b0*/  ULEA UR14, UR6, UR38, 0x3 ;  /* 0x00000026060e7291 */ /* 0x000fe2000f8e183f */
[----:B------:R-:W-:-:S05]  /*d9c0*/  IMAD.U32 R0, RZ, RZ, UR37 ;  /* 0x00000025ff007e24 */ /* 0x000fca000f8e00ff */
[----:B------:R-:W-:-:S04]  /*d9d0*/  SHF.L.U32 R0, R0, 0x1f, RZ ;  /* 0x0000001f00007819 */ /* 0x000fc800000006ff */
[----:B------:R2:W3:Y:S01]  /*d9e0*/  SYNCS.PHASECHK.TRANS64.TRYWAIT P2, [UR14+0x36850], R0 ;  /* 0x03685000ff0075a7 */ /* 0x0004e2000804014e */
[----:B------:R-:W-:Y:S05]  /*d9f0*/  @!P0 BRA `(.L_x_4877) ;  /* 0x0000000000048947 */ /* 0x000fea0003800000 */
[----:B------:R-:W-:Y:S01]  /*da00*/  BPT.TRAP 0x1 ;  /* 0x000000040000795c */ /* 0x000fe20000300000 */
.L_x_4877:
[----:B---3--:R-:W-:Y:S05]  /*da10*/  @P2 BRA `(.L_x_4878) ;  /* 0x0000000000082947 */ /* 0x008fea0003800000 */
[----:B------:R-:W3:Y:S02]  /*da20*/  SYNCS.PHASECHK.TRANS64.TRYWAIT P2, [UR14+0x36850], R0 ;  /* 0x03685000ff0075a7 */ /* 0x000ee4000804014e */
[----:B---3--:R-:W-:Y:S05]  /*da30*/  @!P2 BRA `(.L_x_4879) ;  /* 0x000000a800aca947 */ /* 0x008fea0003800000 */
.L_x_4878:
[----:B------:R-:W-:Y:S01]  /*da40*/  UIADD3 UR4, UR38, 0x400, URZ ;  /* 0x0000040026047890 */ /* 0x000fe2000fffe03f */
[----:B------:R-:W-:Y:S01]  /*da50*/  WARPGROUP.ARRIVE ;  /* 0x00000000000079c5 */ /* 0x000fe20000000000 */
[----:B------:R-:W-:Y:S01]  /*da60*/  UMOV UR11, 0x40000040 ;  /* 0x40000040000b7882 */ /* 0x000fe20000000000 */
[----:B------:R-:W-:Y:S01]  /*da70*/  FMUL.FTZ R2, R168, UR5 ;  /* 0x00000005a8027c20 */ /* 0x000fe20008410000 */
[----:B------:R-:W-:Y:S01]  /*da80*/  USHF.R.U32.HI UR4, URZ, 0x4, UR4 ;  /* 0x000000043f047899 */ /* 0x000fe20008011604 */
[----:B-1----:R-:W-:Y:S01]  /*da90*/  FMUL.FTZ R7, R169, UR5 ;  /* 0x00000005a9077c20 */ /* 0x002fe20008410000 */
        /* <DEDUP_REMOVED lines=21> */
[----:B------:R-:W3:Y:S01]  /*dbf0*/  MUFU.TANH R17, R17 ;  /* 0x0000001100117308 */ /* 0x000ee20000002400 */
[----:B------:R-:W-:Y:S01]  /*dc00*/  UMOV UR11, 0x40000040 ;  /* 0x40000040000b7882 */ /* 0x000fe20000000000 */
[----:B--2---:R-:W-:Y:S01]  /*dc10*/  FMNMX.FTZ R0, R2, R9, !PT ;  /* 0x0000000902007209 */ /* 0x004fe20007810000 */
        /* <DEDUP_REMOVED lines=9> */
[----:B0-----:R-:W0:Y:S01]  /*dcb0*/  LDC R6, c[0x0][0x988] ;  /* 0x00026200ff067b82 */ /* 0x001e220000000800 */
[----:B------:R-:W-:Y:S01]  /*dcc0*/  FMUL.FTZ R11, R170, UR5 ;  /* 0x00000005aa0b7c20 */ /* 0x000fe20008410000 */
[----:B------:R-:W-:Y:S01]  /*dcd0*/  FMUL.FTZ R15, R174, UR5 ;  /* 0x00000005ae0f7c20 */ /* 0x000fe20008410000 */
[----:B------:R-:W-:Y:S01]  /*dce0*/  FMUL.FTZ R161, R162, UR5 ;  /* 0x00000005a2a17c20 */ /* 0x000fe20008410000 */
        /* <DEDUP_REMOVED lines=22> */
[----:B------:R-:W-:Y:S01]  /*de50*/  ISETP.LT.AND P2, PT, RZ, UR7, PT ;  /* 0x00000007ff007c0c */ /* 0x000fe2000bf41270 */
[----:B------:R-:W-:Y:S01]  /*de60*/  UMOV UR37, UR60 ;  /* 0x0000003c00257c82 */ /* 0x000fe20008000000 */
[----:B------:R-:W2:Y:S01]  /*de70*/  MUFU.TANH R175, R175 ;  /* 0x000000af00af7308 */ /* 0x000ea20000002400 */
[----:B---3--:R-:W-:Y:S01]  /*de80*/  FMNMX.FTZ R0, R171, R0, !PT ;  /* 0x00000000ab007209 */ /* 0x008fe20007810000 */
[----:B------:R-:W-:-:S06]  /*de90*/  UMOV UR6, UR36 ;  /* 0x0000002400067c82 */ /* 0x000fcc0008000000 */
[----:B------:R-:W-:Y:S01]  /*dea0*/  MUFU.TANH R217, R217 ;  /* 0x000000d900d97308 */ /* 0x000fe20000002400 */
[----:B-1----:R-:W-:-:S07]  /*deb0*/  FMNMX.FTZ R0, R173, R0, !PT ;  /* 0x00000000ad007209 */ /* 0x002fce0007810000 */
        /* <DEDUP_REMOVED lines=23> */
[----:B------:R-:W-:-:S03]  /*e030*/  FMUL.FTZ R203, R145, UR5 ;  /* 0x0000000591cb7c20 */ /* 0x000fc60008410000 */
[----:B------:R-:W-:Y:S01]  /*e040*/  MUFU.TANH R155, R155 ;  /* 0x0000009b009b7308 */ /* 0x000fe20000002400 */
[----:B------:R-:W-:Y:S01]  /*e050*/  FMUL.FTZ R145, R146, UR5 ;  /* 0x0000000592917c20 */ /* 0x000fe20008410000 */
[----:B------:R-:W-:Y:S01]  /*e060*/  HGMMA.64x192x16.F32 R24, R196, gdesc[UR8].tnspB, R24, gsb0 ;  /* 0x42e00008c4187df0 */ /* 0x000fe20008000818 */
[----:B------:R-:W-:Y:S01]  /*e070*/  UIADD3 UR10, UR4, 0x100, URZ ;  /* 0x00000100040a7890 */ /* 0x000fe2000fffe03f */
[----:B------:R-:W-:-:S04]  /*e080*/  UMOV UR11, 0x40000040 ;  /* 0x40000040000b7882 */ /* 0x000fc80000000000 */
        /* <DEDUP_REMOVED lines=27> */
[----:B--2---:R-:W-:Y:S01]  /*e240*/  FMNMX.FTZ R0, R199, R0, !PT ;  /* 0x00000000c7007209 */ /* 0x004fe20007810000 */
        /* <DEDUP_REMOVED lines=27> */
[----:B------:R-:W-:Y:S01]  /*e400*/  FMUL.FTZ R129, R139, UR5 ;  /* 0x000000058b817c20 */ /* 0x000fe20008410000 */
[----:B------:R-:W-:-:S05]  /*e410*/  FMUL.FTZ R139, R130, UR5 ;  /* 0x00000005828b7c20 */ /* 0x000fca0008410000 */
[----:B------:R-:W-:Y:S08]  /*e420*/  MUFU.TANH R129, R129 ;  /* 0x0000008100817308 */ /* 0x000ff00000002400 */
[----:B------:R-:W-:Y:S01]  /*e430*/  MUFU.TANH R139, R139 ;  /* 0x0000008b008b7308 */ /* 0x000fe20000002400 */
        /* <DEDUP_REMOVED lines=10> */
[----:B------:R-:W3:Y:S01]  /*e4e0*/  MUFU.TANH R125, R125 ;  /* 0x0000007d007d7308 */ /* 0x000ee20000002400 */
[----:B-1----:R-:W-:-:S04]  /*e4f0*/  FMNMX.FTZ R0, R191, R0, !PT ;  /* 0x00000000bf007209 */ /* 0x002fc80007810000 */
[----:B--2---:R-:W-:-:S05]  /*e500*/  FMNMX.FTZ R0, R189, R0, !PT ;  /* 0x00000000bd007209 */ /* 0x004fca0007810000 */
[----:B------:R-:W1:Y:S02]  /*e510*/  SHFL.BFLY PT, R141, R0, 0x2, 0x1f ;  /* 0x0c401f00008d7f89 */ /* 0x000e6400000e0000 */
[----:B-1----:R-:W-:Y:S01]  /*e520*/  FMNMX.FTZ R8, R0, R141, !PT ;  /* 0x0000008d00087209 */ /* 0x002fe20007810000 */
[----:B------:R-:W-:-:S04]  /*e530*/  FMUL.FTZ R141, R134, UR5 ;  /* 0x00000005868d7c20 */ /* 0x000fc80008410000 */
[----:B------:R-:W1:Y:S02]  /*e540*/  SHFL.BFLY PT, R0, R8, 0x1, 0x1f ;  /* 0x0c201f0008007f89 */ /* 0x000e6400000e0000 */
[----:B------:R-:W2:Y:S01]  /*e550*/  MUFU.TANH R141, R141 ;  /* 0x0000008d008d7308 */ /* 0x000ea20000002400 */
[----:B-1----:R-:W-:-:S05]  /*e560*/  FMNMX.FTZ R8, R8, R0, !PT ;  /* 0x0000000008087209 */ /* 0x002fca0007810000 */
[C---:B------:R-:W-:Y:S01]  /*e570*/  FADD.FTZ R9, -R8.reuse, R9 ;  /* 0x0000000908097221 */ /* 0x040fe20000010100 */
[----:B0-----:R-:W-:-:S03]  /*e580*/  FMUL.FTZ R14, R8, R6 ;  /* 0x00000006080e7220 */ /* 0x001fc60000410000 */
[-C--:B------:R-:W-:Y:S01]  /*e590*/  FMUL.FTZ R0, R9, R6.reuse ;  /* 0x0000000609007220 */ /* 0x080fe20000410000 */
        /* <DEDUP_REMOVED lines=22> */
[----:B------:R-:W-:Y:S01]  /*e700*/  FFMA.FTZ R18, R229, R6, -R14 ;  /* 0x00000006e5127223 */ /* 0x000fe2000001080e */
[----:B------:R-:W-:Y:S02]  /*e710*/  MUFU.EX2 R0, R0 ;  /* 0x0000000000007308 */ /* 0x000fe40000000800 */
[----:B------:R-:W-:-:S04]  /*e720*/  FMNMX.FTZ R2, R165, R2, !PT ;  /* 0x00000002a5027209 */ /* 0x000fc80007810000 */
[----:B------:R-:W-:Y:S02]  /*e730*/  FMNMX.FTZ R2, R167, R2, !PT ;  /* 0x00000002a7027209 */ /* 0x000fe40007810000 */
        /* <DEDUP_REMOVED lines=13> */
[----:B---3--:R-:W-:-:S04]  /*e810*/  FMNMX.FTZ R2, R125, R2, !PT ;  /* 0x000000027d027209 */ /* 0x008fc80007810000 */
        /* <DEDUP_REMOVED lines=8> */
[----:B--2---:R-:W-:-:S04]  /*e8a0*/  FMNMX.FTZ R2, R141, R2, !PT ;  /* 0x000000028d027209 */ /* 0x004fc80007810000 */
[----:B------:R-:W-:Y:S02]  /*e8b0*/  FMNMX.FTZ R2, R135, R2, !PT ;  /* 0x0000000287027209 */ /* 0x000fe40007810000 */
[----:B------:R-:W-:Y:S02]  /*e8c0*/  MUFU.EX2 R192, R192 ;  /* 0x000000c000c07308 */ /* 0x000fe40000000800 */
[----:B------:R-:W-:-:S04]  /*e8d0*/  FMNMX.FTZ R2, R143, R2, !PT ;  /* 0x000000028f027209 */ /* 0x000fc80007810000 */
[----:B------:R-:W-:Y:S02]  /*e8e0*/  FMNMX.FTZ R2, R123, R2, !PT ;  /* 0x000000027b027209 */ /* 0x000fe40007810000 */
[----:B------:R-:W-:Y:S02]  /*e8f0*/  MUFU.EX2 R171, R171 ;  /* 0x000000ab00ab7308 */ /* 0x000fe40000000800 */
[----:B------:R-:W-:-:S04]  /*e900*/  FMNMX.FTZ R2, R151, R2, !PT ;  /* 0x0000000297027209 */ /* 0x000fc80007810000 */
[----:B------:R-:W-:Y:S02]  /*e910*/  FMNMX.FTZ R2, R127, R2, !PT ;  /* 0x000000027f027209 */ /* 0x000fe40007810000 */
[----:B------:R-:W-:Y:S01]  /*e920*/  MUFU.EX2 R194, R194 ;  /* 0x000000c200c27308 */ /* 0x000fe20000000800 */
[----:B------:R-:W-:Y:S02]  /*e930*/  WARPGROUP.DEPBAR.LE gsb0, 0x0 ;  /* 0x00008000000079c5 */ /* 0x000fe40000010000 */
[----:B------:R-:W-:Y:S01]  /*e940*/  WARPGROUP.ARRIVE ;  /* 0x00000000000079c5 */ /* 0x000fe20000000000 */
[----:B------:R-:W0:Y:S01]  /*e950*/  SHFL.BFLY PT, R7, R2, 0x2, 0x1f ;  /* 0x0c401f0002077f89 */ /* 0x000e2200000e0000 */
        /* <DEDUP_REMOVED lines=10> */
[----:B------:R-:W-:Y:S01]  /*ea00*/  MUFU.EX2 R173, R173 ;  /* 0x000000ad00ad7308 */ /* 0x000fe20000000800 */
[----:B------:R-:W-:-:S07]  /*ea10*/  UIADD3 UR4, UR7, -0x1, URZ ;  /* 0xffffffff07047890 */ /* 0x000fce000fffe03f */
[----:B------:R-:W-:Y:S01]  /*ea20*/  MUFU.EX2 R188, R188 ;  /* 0x000000bc00bc7308 */ /* 0x000fe20000000800 */
[----:B------:R-:W-:Y:S01]  /*ea30*/  UMOV UR7, UR4 ;  /* 0x0000000400077c82 */ /* 0x000fe20008000000 */
[----:B0-----:R-:W-:-:S06]  /*ea40*/  FMNMX.FTZ R20, R2, R7, !PT ;  /* 0x0000000702147209 */ /* 0x001fcc0007810000 */
[----:B------:R-:W-:Y:S01]  /*ea50*/  MUFU.EX2 R175, R175 ;  /* 0x000000af00af7308 */ /* 0x000fe20000000800 */
[----:B------:R-:W0:Y:S07]  /*ea60*/  SHFL.BFLY PT, R7, R20, 0x1, 0x1f ;  /* 0x0c201f0014077f89 */ /* 0x000e2e00000e0000 */
[----:B------:R-:W-:Y:S08]  /*ea70*/  MUFU.EX2 R190, R190 ;  /* 0x000000be00be7308 */ /* 0x000ff00000000800 */
[----:B------:R-:W-:Y:S08]  /*ea80*/  MUFU.EX2 R185, R185 ;  /* 0x000000b900b97308 */ /* 0x000ff00000000800 */
[----:B------:R-:W-:Y:S01]  /*ea90*/  MUFU.EX2 R184, R184 ;  /* 0x000000b800b87308 */ /* 0x000fe20000000800 */
[----:B0-----:R-:W-:-:S05]  /*eaa0*/  FMNMX.FTZ R7, R20, R7, !PT ;  /* 0x0000000714077209 */ /* 0x001fca0007810000 */
[C---:B------:R-:W-:Y:S01]  /*eab0*/  FADD.FTZ R189, -R7.reuse, R10 ;  /* 0x0000000a07bd7221 */ /* 0x040fe20000010100 */
[-C--:B------:R-:W-:Y:S01]  /*eac0*/  FMUL.FTZ R10, R7, R6.reuse ;  /* 0x00000006070a7220 */ /* 0x080fe20000410000 */
[----:B------:R-:W-:Y:S02]  /*ead0*/  MUFU.EX2 R187, R187 ;  /* 0x000000bb00bb7308 */ /* 0x000fe40000000800 */
[-C--:B------:R-:W-:Y:S01]  /*eae0*/  FMUL.FTZ R189, R189, R6.reuse ;  /* 0x00000006bdbd7220 */ /* 0x080fe20000410000 */
[-CC-:B------:R-:W-:Y:S01]  /*eaf0*/  FFMA.FTZ R201, R11, R6.reuse, -R10.reuse ;  /* 0x000000060bc97223 */ /* 0x180fe2000001080a */
[----:B------:R-:W-:Y:S02]  /*eb00*/  IMAD.U32 R11, RZ, RZ, UR36 ;  /* 0x00000024ff0b7e24 */ /* 0x000fe4000f8e00ff */
[-CC-:B------:R-:W-:Y:S01]  /*eb10*/  FFMA.FTZ R203, R15, R6.reuse, -R10.reuse ;  /* 0x000000060fcb7223 */ /* 0x180fe2000001080a */
[-CC-:B------:R-:W-:Y:S01]  /*eb20*/  FFMA.FTZ R20, R21, R6.reuse, -R10.reuse ;  /* 0x0000000615147223 */ /* 0x180fe2000001080a */
[-CC-:B------:R-:W-:Y:S01]  /*eb30*/  FFMA.FTZ R197, R161, R6.reuse, -R10.reuse ;  /* 0x00000006a1c57223 */ /* 0x180fe2000001080a */
[----:B------:R0:W-:Y:S01]  /*eb40*/  MUFU.EX2 R2, R189 ;  /* 0x000000bd00027308 */ /* 0x0001e20000000800 */
[----:B------:R-:W-:Y:S01]  /*eb50*/  @!P1 LEA R11, R11, UR38, 0x3 ;  /* 0x000000260b0b9c11 */ /* 0x000fe2000f8e18ff */
[----:B------:R-:W-:Y:S01]  /*eb60*/  FFMA.FTZ R120, R163, R6, -R10 ;  /* 0x00000006a3787223 */ /* 0x000fe2000001080a */
[----:B------:R-:W-:-:S02]  /*eb70*/  IMAD.U32 R15, RZ, RZ, UR14 ;  /* 0x0000000eff0f7e24 */ /* 0x000fc4000f8e00ff */
[-CC-:B------:R-:W-:Y:S01]  /*eb80*/  FFMA.FTZ R199, R165, R6.reuse, -R10.reuse ;  /* 0x00000006a5c77223 */ /* 0x180fe2000001080a */
[----:B------:R-:W-:Y:S01]  /*eb90*/  @!P1 IADD3 R11, R11, 0x36840, RZ ;  /* 0x000368400b0b9810 */ /* 0x000fe20007ffe0ff */
[-CC-:B------:R-:W-:Y:S01]  /*eba0*/  FFMA.FTZ R122, R167, R6.reuse, -R10.reuse ;  /* 0x00000006a77a7223 */ /* 0x180fe2000001080a */
[----:B------:R-:W-:Y:S01]  /*ebb0*/  @!P1 VIADD R15, R15, 0x36860 ;  /* 0x000368600f0f9836 */ /* 0x000fe20000000000 */
[----:B------:R-:W1:Y:S01]  /*ebc0*/  MUFU.EX2 R201, R201 ;  /* 0x000000c900c97308 */ /* 0x000e620000000800 */
[----:B------:R-:W-:Y:S01]  /*ebd0*/  @!P1 PRMT R11, RZ, 0x654, R11 ;  /* 0x00000654ff0b9816 */ /* 0x000fe2000000000b */
[-CC-:B------:R-:W-:Y:S01]  /*ebe0*/  FFMA.FTZ R193, R153, R6.reuse, -R10.reuse ;  /* 0x0000000699c17223 */ /* 0x180fe2000001080a */
[-CC-:B------:R-:W-:Y:S01]  /*ebf0*/  FFMA.FTZ R124, R155, R6.reuse, -R10.reuse ;  /* 0x000000069b7c7223 */ /* 0x180fe2000001080a */
[----:B------:R-:W-:Y:S01]  /*ec00*/  @!P1 PRMT R15, RZ, 0x654, R15 ;  /* 0x00000654ff0f9816 */ /* 0x000fe2000000000f */
[-CC-:B------:R-:W-:Y:S01]  /*ec10*/  FFMA.FTZ R195, R157, R6.reuse, -R10.reuse ;  /* 0x000000069dc37223 */ /* 0x180fe2000001080a */
[-CC-:B------:R-:W-:Y:S01]  /*ec20*/  FFMA.FTZ R126, R159, R6.reuse, -R10.reuse ;  /* 0x000000069f7e7223 */ /* 0x180fe2000001080a */
[-CC-:B0-----:R-:W-:Y:S01]  /*ec30*/  FFMA.FTZ R189, R145, R6.reuse, -R10.reuse ;  /* 0x0000000691bd7223 */ /* 0x181fe2000001080a */
        /* <DEDUP_REMOVED lines=13> */
[----:B------:R-:W-:-:S03]  /*ed10*/  FFMA.FTZ R151, R151, R6, -R10 ;  /* 0x0000000697977223 */ /* 0x000fc6000001080a */
        /* <DEDUP_REMOVED lines=22> */
[----:B-1----:R-:W-:Y:S01]  /*ee80*/  FFMA.FTZ R13, R2, R3, R201 ;  /* 0x00000003020d7223 */ /* 0x002fe200000100c9 */
[----:B------:R-:W-:Y:S08]  /*ee90*/  MUFU.EX2 R217, R217 ;  /* 0x000000d900d97308 */ /* 0x000ff00000000800 */
[----:B------:R-:W0:Y:S08]  /*eea0*/  MUFU.EX2 R14, R14 ;  /* 0x0000000e000e7308 */ /* 0x000e300000000800 */
[----:B------:R-:W-:Y:S08]  /*eeb0*/  MUFU.EX2 R3, R125 ;  /* 0x0000007d00037308 */ /* 0x000ff00000000800 */
[----:B------:R-:W-:Y:S01]  /*eec0*/  MUFU.EX2 R139, R139 ;  /* 0x0000008b008b7308 */ /* 0x000fe20000000800 */
[C---:B0-----:R-:W-:Y:S01]  /*eed0*/  FADD.FTZ R132, R14.reuse, R13 ;  /* 0x0000000d0e847221 */ /* 0x041fe20000010000 */
[----:B------:R-:W-:-:S03]  /*eee0*/  F2FP.F16.F32.PACK_AB R201, R14, R201 ;  /* 0x000000c90ec9723e */ /* 0x000fc600000000ff */
[----:B------:R-:W-:Y:S01]  /*eef0*/  FADD.FTZ R13, R203, R132 ;  /* 0x00000084cb0d7221 */ /* 0x000fe20000010000 */
[C---:B------:R-:W-:Y:S02]  /*ef00*/  F2FP.F16.F32.PACK_AB R203, R20.reuse, R203 ;  /* 0x000000cb14cb723e */ /* 0x040fe400000000ff */
[----:B------:R-:W-:Y:S01]  /*ef10*/  MUFU.EX2 R180, R180 ;  /* 0x000000b400b47308 */ /* 0x000fe20000000800 */
[----:B------:R-:W-:-:S04]  /*ef20*/  FADD.FTZ R132, R20, R13 ;  /* 0x0000000d14847221 */ /* 0x000fc80000010000 */
        /* <DEDUP_REMOVED lines=11> */
[----:B------:R-:W-:-:S07]  /*efe0*/  FADD.FTZ R132, R124, R13 ;  /* 0x0000000d7c847221 */ /* 0x000fce0000010000 */
[----:B------:R-:W-:Y:S08]  /*eff0*/  MUFU.EX2 R182, R182 ;  /* 0x000000b600b67308 */ /* 0x000ff00000000800 */
[----:B------:R-:W-:Y:S08]  /*f000*/  MUFU.EX2 R135, R135 ;  /* 0x0000008700877308 */ /* 0x000ff00000000800 */
[----:B------:R-:W-:Y:S08]  /*f010*/  MUFU.EX2 R183, R183 ;  /* 0x000000b700b77308 */ /* 0x000ff00000000800 */
[----:B------:R-:W-:Y:S08]  /*f020*/  MUFU.EX2 R143, R143 ;  /* 0x0000008f008f7308 */ /* 0x000ff00000000800 */
[----:B------:R-:W-:Y:S08]  /*f030*/  MUFU.EX2 R18, R18 ;  /* 0x0000001200127308 */ /* 0x000ff00000000800 */
[----:B------:R-:W-:Y:S08]  /*f040*/  MUFU.EX2 R123, R123 ;  /* 0x0000007b007b7308 */ /* 0x000ff00000000800 */
[----:B------:R-:W0:Y:S08]  /*f050*/  MUFU.EX2 R219, R219 ;  /* 0x000000db00db7308 */ /* 0x000e300000000800 */
[----:B------:R-:W-:Y:S08]  /*f060*/  MUFU.EX2 R151, R151 ;  /* 0x0000009700977308 */ /* 0x000ff00000000800 */
[----:B------:R-:W-:Y:S08]  /*f070*/  MUFU.EX2 R12, R12 ;  /* 0x0000000c000c7308 */ /* 0x000ff00000000800 */
[----:B------:R-:W1:Y:S01]  /*f080*/  MUFU.EX2 R221, R221 ;  /* 0x000000dd00dd7308 */ /* 0x000e620000000800 */
[----:B------:R-:W-:-:S02]  /*f090*/  WARPGROUP.DEPBAR.LE gsb0, 0x0 ;  /* 0x00008000000079c5 */ /* 0x000fc40000010000 */
[----:B------:R2:W-:Y:S01]  /*f0a0*/  @!P1 SYNCS.ARRIVE.TRANS64.RED.A1T0 RZ, [R11+URZ], RZ ;  /* 0x000000ff0bff99a7 */ /* 0x0005e2000810043f */
[----:B0-----:R-:W-:Y:S02]  /*f0b0*/  F2FP.F16.F32.PACK_AB R176, R219, R18 ;  /* 0x00000012dbb0723e */ /* 0x001fe400000000ff */
[----:B------:R-:W-:Y:S02]  /*f0c0*/  F2FP.F16.F32.PACK_AB R177, R123, R143 ;  /* 0x0000008f7bb1723e */ /* 0x000fe400000000ff */
[----:B-1----:R-:W-:Y:S01]  /*f0d0*/  F2FP.F16.F32.PACK_AB R178, R221, R12 ;  /* 0x0000000cddb2723e */ /* 0x002fe200000000ff */
[----:B--2---:R-:W-:Y:S01]  /*f0e0*/  FFMA.FTZ R11, R0, R4, R9 ;  /* 0x00000004000b7223 */ /* 0x004fe20000010009 */
[----:B------:R0:W-:Y:S01]  /*f0f0*/  @!P1 SYNCS.ARRIVE.TRANS64.RED.A1T0 RZ, [R15+URZ], RZ ;  /* 0x000000ff0fff99a7 */ /* 0x0001e2000810043f */
[-C--:B------:R-:W-:Y:S02]  /*f100*/  FFMA.FTZ R4, R129, R6.reuse, -R10 ;  /* 0x0000000681047223 */ /* 0x080fe4000001080a */
[C---:B------:R-:W-:Y:S01]  /*f110*/  FADD.FTZ R11, R200.reuse, R11 ;  /* 0x0000000bc80b7221 */ /* 0x040fe20000010000 */
[----:B------:R-:W-:Y:S01]  /*f120*/  F2FP.F16.F32.PACK_AB R200, R200, R9 ;  /* 0x00000009c8c8723e */ /* 0x000fe200000000ff */
[----:B------:R-:W-:Y:S01]  /*f130*/  FADD.FTZ R9, R195, R132 ;  /* 0x00000084c3097221 */ /* 0x000fe20000010000 */
[----:B------:R-:W-:Y:S01]  /*f140*/  F2FP.F16.F32.PACK_AB R195, R126, R195 ;  /* 0x000000c37ec3723e */ /* 0x000fe200000000ff */
[----:B------:R-:W-:Y:S01]  /*f150*/  FADD.FTZ R134, R202, R11 ;  /* 0x0000000bca867221 */ /* 0x000fe20000010000 */
[-C--:B------:R-:W-:Y:S01]  /*f160*/  FFMA.FTZ R11, R133, R6.reuse, -R10 ;  /* 0x00000006850b7223 */ /* 0x080fe2000001080a */
[----:B------:R-:W-:Y:S01]  /*f170*/  FADD.FTZ R132, R126, R9 ;  /* 0x000000097e847221 */ /* 0x000fe20000010000 */
[----:B------:R-:W-:Y:S01]  /*f180*/  MUFU.EX2 R4, R4 ;  /* 0x0000000400047308 */ /* 0x000fe20000000800 */
[----:B0-----:R-:W-:Y:S01]  /*f190*/  FADD.FTZ R15, R17, R134 ;  /* 0x00000086110f7221 */ /* 0x001fe20000010000 */
[----:B------:R-:W-:Y:S01]  /*f1a0*/  FFMA.FTZ R10, R127, R6, -R10 ;  /* 0x000000067f0a7223 */ /* 0x000fe2000001080a */
[----:B------:R-:W-:Y:S01]  /*f1b0*/  FADD.FTZ R9, R189, R132 ;  /* 0x00000084bd097221 */ /* 0x000fe20000010000 */
[----:B------:R-:W-:Y:S01]  /*f1c0*/  F2FP.F16.F32.PACK_AB R202, R17, R202 ;  /* 0x000000ca11ca723e */ /* 0x000fe200000000ff */
[----:B------:R-:W-:Y:S01]  /*f1d0*/  FADD.FTZ R134, R196, R15 ;  /* 0x0000000fc4867221 */ /* 0x000fe20000010000 */
[----:B------:R-:W-:-:S02]  /*f1e0*/  F2FP.F16.F32.PACK_AB R196, R19, R196 ;  /* 0x000000c413c4723e */ /* 0x000fc400000000ff */
[----:B------:R-:W-:Y:S01]  /*f1f0*/  MUFU.EX2 R11, R11 ;  /* 0x0000000b000b7308 */ /* 0x000fe20000000800 */
[----:B------:R-:W-:Y:S01]  /*f200*/  FADD.FTZ R15, R19, R134 ;  /* 0x00000086130f7221 */ /* 0x000fe20000010000 */
[----:B------:R-:W-:-:S03]  /*f210*/  F2FP.F16.F32.PACK_AB R189, R128, R189 ;  /* 0x000000bd80bd723e */ /* 0x000fc600000000ff */
[----:B------:R-:W-:Y:S01]  /*f220*/  FADD.FTZ R134, R198, R15 ;  /* 0x0000000fc6867221 */ /* 0x000fe20000010000 */
[C---:B------:R-:W-:Y:S02]  /*f230*/  F2FP.F16.F32.PACK_AB R198, R169.reuse, R198 ;  /* 0x000000c6a9c6723e */ /* 0x040fe400000000ff */
[----:B------:R-:W0:Y:S01]  /*f240*/  MUFU.EX2 R10, R10 ;  /* 0x0000000a000a7308 */ /* 0x000e220000000800 */
[----:B------:R-:W-:-:S04]  /*f250*/  FADD.FTZ R15, R169, R134 ;  /* 0x00000086a90f7221 */ /* 0x000fc80000010000 */
[----:B------:R-:W-:Y:S01]  /*f260*/  FADD.FTZ R134, R192, R15 ;  /* 0x0000000fc0867221 */ /* 0x000fe20000010000 */
[----:B------:R-:W-:-:S03]  /*f270*/  F2FP.F16.F32.PACK_AB R192, R171, R192 ;  /* 0x000000c0abc0723e */ /* 0x000fc600000000ff */
[----:B------:R-:W-:-:S04]  /*f280*/  FADD.FTZ R15, R171, R134 ;  /* 0x00000086ab0f7221 */ /* 0x000fc80000010000 */
[----:B------:R-:W-:Y:S01]  /*f290*/  FADD.FTZ R134, R194, R15 ;  /* 0x0000000fc2867221 */ /* 0x000fe20000010000 */
[----:B------:R-:W-:-:S03]  /*f2a0*/  F2FP.F16.F32.PACK_AB R194, R173, R194 ;  /* 0x000000c2adc2723e */ /* 0x000fc600000000ff */
[----:B------:R-:W-:Y:S01]  /*f2b0*/  FADD.FTZ R13, R173, R134 ;  /* 0x00000086ad0d7221 */ /* 0x000fe20000010000 */
[----:B0-----:R-:W-:-:S03]  /*f2c0*/  F2FP.F16.F32.PACK_AB R179, R10, R151 ;  /* 0x000000970ab3723e */ /* 0x001fc600000000ff */
[----:B------:R-:W-:Y:S01]  /*f2d0*/  FADD.FTZ R14, R188, R13 ;  /* 0x0000000dbc0e7221 */ /* 0x000fe20000010000 */
[----:B------:R-:W-:-:S03]  /*f2e0*/  F2FP.F16.F32.PACK_AB R188, R175, R188 ;  /* 0x000000bcafbc723e */ /* 0x000fc600000000ff */
[----:B------:R-:W-:Y:S01]  /*f2f0*/  FADD.FTZ R13, R175, R14 ;  /* 0x0000000eaf0d7221 */ /* 0x000fe20000010000 */
[----:B------:R-:W-:-:S03]  /*f300*/  FADD.FTZ R14, R128, R9 ;  /* 0x00000009800e7221 */ /* 0x000fc60000010000 */
        /* <DEDUP_REMOVED lines=20> */
[C---:B------:R-:W-:Y:S01]  /*f450*/  F2FP.F16.F32.PACK_AB R180, R181.reuse, R180 ;  /* 0x000000b4b5b4723e */ /* 0x040fe200000000ff */
[----:B------:R-:W-:Y:S02]  /*f460*/  IMAD.MOV.U32 R9, RZ, RZ, R8 ;  /* 0x000000ffff097224 */ /* 0x000fe400078e0008 */
        /* <DEDUP_REMOVED lines=10> */
[----:B------:R-:W-:-:S03]  /*f510*/  FADD.FTZ R14, R143, R14 ;  /* 0x0000000e8f0e7221 */ /* 0x000fc60000010000 */
[----:B------:R-:W-:Y:S01]  /*f520*/  FADD.FTZ R3, R219, R4 ;  /* 0x00000004db037221 */ /* 0x000fe20000010000 */
[----:B------:R-:W-:-:S03]  /*f530*/  FADD.FTZ R14, R123, R14 ;  /* 0x0000000e7b0e7221 */ /* 0x000fc60000010000 */
[----:B------:R-:W-:Y:S01]  /*f540*/  FADD.FTZ R4, R12, R3 ;  /* 0x000000030c047221 */ /* 0x000fe20000010000 */
[----:B------:R-:W-:-:S03]  /*f550*/  FADD.FTZ R14, R151, R14 ;  /* 0x0000000e970e7221 */ /* 0x000fc60000010000 */
[----:B------:R-:W-:Y:S01]  /*f560*/  FADD.FTZ R4, R221, R4 ;  /* 0x00000004dd047221 */ /* 0x000fe20000010000 */
[----:B------:R-:W-:Y:S01]  /*f570*/  FADD.FTZ R3, R10, R14 ;  /* 0x0000000e0a037221 */ /* 0x000fe20000010000 */
[----:B------:R-:W-:Y:S01]  /*f580*/  IMAD.MOV.U32 R10, RZ, RZ, R7 ;  /* 0x000000ffff0a7224 */ /* 0x000fe200078e0007 */
[----:B------:R-:W-:Y:S06]  /*f590*/  @P2 BRA `(.L_x_4880) ;  /* 0xffffffbc00842947 */ /* 0x000fec000383ffff */
.L_x_4871:
        /* <DEDUP_REMOVED lines=99> */
.L_x_4881:
[----:B------:R-:W-:Y:S01]  /*fbd0*/  ULEA UR5, UR36, UR38, 0x3 ;  /* 0x0000002624057291 */ /* 0x000fe2000f8e183f */
[----:B------:R-:W-:-:S05]  /*fbe0*/  IMAD.U32 R0, RZ, RZ, UR60 ;  /* 0x0000003cff007e24 */ /* 0x000fca000f8e00ff */
[----:B------:R-:W-:-:S04]  /*fbf0*/  SHF.L.U32 R0, R0, 0x1f, RZ ;  /* 0x0000001f00007819 */ /* 0x000fc800000006ff */
[----:B------:R0:W1:Y:S01]  /*fc00*/  SYNCS.PHASECHK.TRANS64.TRYWAIT P2, [UR5+0x36850], R0 ;  /* 0x03685000ff0075a7 */ /* 0x0000620008040145 */
[----:B------:R-:W-:Y:S05]  /*fc10*/  @!P0 BRA `(.L_x_4882) ;  /* 0x0000000000048947 */ /* 0x000fea0003800000 */
[----:B------:R-:W-:Y:S01]  /*fc20*/  BPT.TRAP 0x1 ;  /* 0x000000040000795c */ /* 0x000fe20000300000 */
.L_x_4882:
[----:B-1----:R-:W-:Y:S05]  /*fc30*/  @P2 BRA `(.L_x_4883) ;  /* 0x0000000000082947 */ /* 0x002fea0003800000 */
[----:B------:R-:W1:Y:S02]  /*fc40*/  SYNCS.PHASECHK.TRANS64.TRYWAIT P0, [UR5+0x36850], R0 ;  /* 0x03685000ff0075a7 */ /* 0x000e640008000145 */
[----:B-1----:R-:W-:Y:S05]  /*fc50*/  @!P0 BRA `(.L_x_4884) ;  /* 0x00000088003c8947 */ /* 0x002fea0003800000 */
.L_x_4883:
        /* <DEDUP_REMOVED lines=8> */
[----:B------:R-:W-:-:S04]  /*fce0*/  ULOP3.LUT UR38, UR38, 0x3fff, URZ, 0xc0, !UPT ;  /* 0x00003fff26267892 */ /* 0x000fc8000f8ec03f */
        /* <DEDUP_REMOVED lines=10> */
[----:B------:R-:W-:Y:S01]  /*fd90*/  MOV R4, RZ ;  /* 0x000000ff00047202 */ /* 0x000fe20000000f00 */
[----:B0-----:R-:W-:Y:S01]  /*fda0*/  FADD.FTZ R2, R0, R3 ;  /* 0x0000000300027221 */ /* 0x001fe20000010000 */
[----:B------:R-:W-:Y:S01]  /*fdb0*/  MOV R210, UR8 ;  /* 0x0000000800d27c02 */ /* 0x000fe20008000f00 */
[----:B------:R-:W0:Y:S01]  /*fdc0*/  SHFL.BFLY PT, R0, R5, 0x1, 0x1f ;  /* 0x0c201f0005007f89 */ /* 0x000e2200000e0000 */
[----:B------:R-:W-:-:S03]  /*fdd0*/  USEL UR36, UR36, URZ, UP0 ;  /* 0x0000003f24247287 */ /* 0x000fc60008000000 */
[----:B------:R-:W1:Y:S01]  /*fde0*/  SHFL.BFLY PT, R9, R2, 0x1, 0x1f ;  /* 0x0c201f0002097f89 */ /* 0x000e6200000e0000 */
[----:B0-----:R-:W-:Y:S01]  /*fdf0*/  FADD.FTZ R13, R5, R0 ;  /* 0x00000000050d7221 */ /* 0x001fe20000010000 */
[----:B------:R-:W-:Y:S02]  /*fe00*/  IMAD.U32 R5, RZ, RZ, UR5 ;  /* 0x00000005ff057e24 */ /* 0x000fe4000f8e00ff */
[----:B------:R-:W-:Y:S02]  /*fe10*/  IMAD.MOV.U32 R0, RZ, RZ, -0x800000 ;  /* 0xff800000ff007424 */ /* 0x000fe400078e00ff */
[----:B-1----:R-:W-:Y:S01]  /*fe20*/  FADD.FTZ R14, R2, R9 ;  /* 0x00000009020e7221 */ /* 0x002fe20000010000 */
[----:B------:R-:W-:Y:S01]  /*fe30*/  FSETP.NE.FTZ.AND P0, PT, R13, RZ, PT ;  /* 0x000000ff0d00720b */ /* 0x000fe20003f15000 */
[----:B------:R-:W-:Y:S02]  /*fe40*/  @!P1 VIADD R5, R5, 0x36860 ;  /* 0x0003686005059836 */ /* 0x000fe40000000000 */
[----:B------:R-:W-:Y:S01]  /*fe50*/  IMAD.MOV.U32 R2, RZ, RZ, -0x800000 ;  /* 0xff800000ff027424 */ /* 0x000fe200078e00ff */
[----:B------:R-:W-:-:S02]  /*fe60*/  FSETP.NE.FTZ.AND P2, PT, R14, RZ, PT ;  /* 0x000000ff0e00720b */ /* 0x000fc40003f55000 */
[----:B------:R-:W-:-:S07]  /*fe70*/  @!P1 PRMT R5, RZ, 0x654, R5 ;  /* 0x00000654ff059816 */ /* 0x000fce0000000005 */
[----:B------:R-:W0:Y:S01]  /*fe80*/  @P0 MUFU.LG2 R9, R13 ;  /* 0x0000000d00090308 */ /* 0x000e220000000c00 */
[----:B------:R-:W-:-:S03]  /*fe90*/  @P0 FMUL.FTZ R3, R6, 0.69314718246459960938 ;  /* 0x3f31721806030820 */ /* 0x000fc60000410000 */
[----:B------:R-:W-:-:S04]  /*fea0*/  @P2 FMUL.FTZ R15, R6, 0.69314718246459960938 ;  /* 0x3f317218060f2820 */ /* 0x000fc80000410000 */
[----:B------:R-:W1:Y:S08]  /*feb0*/  @P2 MUFU.LG2 R11, R14 ;  /* 0x0000000e000b2308 */ /* 0x000e700000000c00 */
[----:B------:R-:W2:Y:S01]  /*fec0*/  @P2 MUFU.RCP R10, R14 ;  /* 0x0000000e000a2308 */ /* 0x000ea20000001000 */
[----:B0-----:R-:W-:-:S04]  /*fed0*/  @P0 FMUL.FTZ R6, R9, 0.69314718246459960938 ;  /* 0x3f31721809060820 */ /* 0x001fc80000410000 */
[----:B------:R-:W-:-:S03]  /*fee0*/  @P0 FFMA.FTZ R2, R3, R8, R6 ;  /* 0x0000000803020223 */ /* 0x000fc60000010006 */
[----:B------:R-:W0:Y:S01]  /*fef0*/  @P0 MUFU.RCP R4, R13 ;  /* 0x0000000d00040308 */ /* 0x000e220000001000 */
[----:B-1----:R-:W-:Y:S01]  /*ff00*/  @P2 FMUL.FTZ R12, R11, 0.69314718246459960938 ;  /* 0x3f3172180b0c2820 */ /* 0x002fe20000410000 */
        /* <DEDUP_REMOVED lines=36> */
[----:B------:R-:W-:Y:S01]  /*10150*/  FMUL.FTZ R130, R43, R10 ;  /* 0x0000000a2b827220 */ /* 0x000fe20000410000 */
[-C--:B0-----:R-:W-:Y:S01]  /*10160*/  FMUL.FTZ R120, R32, R4.reuse ;  /* 0x0000000420787220 */ /* 0x081fe20000410000 */
[-C--:B------:R-:W-:Y:S01]  /*10170*/  FMUL.FTZ R3, R36, R4.reuse ;  /* 0x0000000424037220 */ /* 0x080fe20000410000 */
[----:B------:R-:W-:Y:S01]  /*10180*/  FMUL.FTZ R122, R37, R4 ;  /* 0x00000004257a7220 */ /* 0x000fe20000410000 */
        /* <DEDUP_REMOVED lines=91> */
.L_x_4854:
        /* <DEDUP_REMOVED lines=14> */
[----:B------:R-:W-:Y:S01]  /*10820*/  R2UR UR6, R208 ;  /* 0x00000000d00672ca */ /* 0x000fe200000e0000 */
[----:B------:R-:W-:Y:S01]  /*10830*/  UISETP.NE.U32.AND UP0, UPT, UR8, URZ, UPT ;  /* 0x0000003f0800728c */ /* 0x000fe2000bf05070 */
[----:B------:R-:W-:Y:S01]  /*10840*/  R2UR UR4, R206 ;  /* 0x00000000ce0472ca */ /* 0x000fe200000e0000 */
[----:B------:R-:W-:Y:S01]  /*10850*/  ULDC.64 UR12, c[0x0][0x208] ;  /* 0x00008200000c7ab9 */ /* 0x000fe20000000a00 */
[----:B------:R-:W-:Y:S01]  /*10860*/  F2FP.F16.F32.PACK_AB R36, R37, R36 ;  /* 0x000000242524723e */ /* 0x000fe200000000ff */
[----:B------:R-:W-:Y:S01]  /*10870*/  UISETP.NE.AND.EX UP0, UPT, UR9, URZ, UPT, UP0 ;  /* 0x0000003f0900728c */ /* 0x000fe2000bf05300 */
[----:B------:R-:W-:Y:S02]  /*10880*/  F2FP.F16.F32.PACK_AB R37, R47, R38 ;  /* 0x000000262f25723e */ /* 0x000fe400000000ff */
[----:B------:R-:W-:-:S02]  /*10890*/  F2FP.F16.F32.PACK_AB R88, R89, R88 ;  /* 0x000000585958723e */ /* 0x000fc400000000ff */
[----:B------:R-:W-:Y:S02]  /*108a0*/  F2FP.F16.F32.PACK_AB R38, R85, R84 ;  /* 0x000000545526723e */ /* 0x000fe400000000ff */
[----:B------:R-:W-:Y:S02]  /*108b0*/  F2FP.F16.F32.PACK_AB R39, R128, R39 ;  /* 0x000000278027723e */ /* 0x000fe400000000ff */
[----:B------:R-:W-:Y:S01]  /*108c0*/  F2FP.F16.F32.PACK_AB R89, R43, R90 ;  /* 0x0000005a2b59723e */ /* 0x000fe200000000ff */
[----:B------:R-:W-:Y:S01]  /*108d0*/  USHF.L.U64.HI UR11, UR4, 0x2, UR6 ;  /* 0x00000002040b7899 */ /* 0x000fe20008010206 */
[----:B------:R-:W-:Y:S01]  /*108e0*/  F2FP.F16.F32.PACK_AB R96, R97, R96 ;  /* 0x000000606160723e */ /* 0x000fe200000000ff */
[----:B------:R-:W-:Y:S01]  /*108f0*/  USHF.L.U32 UR10, UR4, 0x2, URZ ;  /* 0x00000002040a7899 */ /* 0x000fe2000800063f */
[----:B------:R-:W-:Y:S01]  /*10900*/  F2FP.F16.F32.PACK_AB R90, R93, R92 ;  /* 0x0000005c5d5a723e */ /* 0x000fe200000000ff */
[----:B------:R-:W-:Y:S01]  /*10910*/  ULDC.64 UR6, c[0x0][0xbd8] ;  /* 0x0002f60000067ab9 */ /* 0x000fe20000000a00 */
[----:B------:R-:W-:Y:S01]  /*10920*/  F2FP.F16.F32.PACK_AB R91, R86, R91 ;  /* 0x0000005b565b723e */ /* 0x000fe200000000ff */
[----:B------:R-:W-:Y:S01]  /*10930*/  UISETP.NE.U32.AND UP1, UPT, UR6, URZ, UPT ;  /* 0x0000003f0600728c */ /* 0x000fe2000bf25070 */
[----:B------:R-:W-:Y:S01]  /*10940*/  F2FP.F16.F32.PACK_AB R97, R99, R98 ;  /* 0x000000626361723e */ /* 0x000fe200000000ff */
[----:B------:R-:W-:Y:S01]  /*10950*/  UIADD3 UR4, UP2, UR10, UR6, URZ ;  /* 0x000000060a047290 */ /* 0x000fe2000ff5e03f */
[----:B------:R-:W-:Y:S01]  /*10960*/  F2FP.F16.F32.PACK_AB R104, R105, R104 ;  /* 0x000000686968723e */ /* 0x000fe200000000ff */
[----:B------:R-:W-:Y:S01]  /*10970*/  UISETP.NE.AND.EX UP1, UPT, UR7, URZ, UPT, UP1 ;  /* 0x0000003f0700728c */ /* 0x000fe2000bf25310 */
[----:B------:R-:W-:Y:S01]  /*10980*/  F2FP.F16.F32.PACK_AB R98, R101, R100 ;  /* 0x000000646562723e */ /* 0x000fe200000000ff */
[----:B------:R-:W-:Y:S01]  /*10990*/  @UP0 UIADD3 UR6, UP3, UR10, UR8, URZ ;  /* 0x000000080a060290 */ /* 0x000fe2000ff7e03f */
[----:B------:R-:W-:Y:S01]  /*109a0*/  F2FP.F16.F32.PACK_AB R99, R103, R102 ;  /* 0x000000666763723e */ /* 0x000fe200000000ff */
[----:B------:R-:W-:Y:S01]  /*109b0*/  UIADD3.X UR8, UR11, UR7, URZ, UP2, !UPT ;  /* 0x000000070b087290 */ /* 0x000fe200097fe43f */
[----:B------:R-:W-:-:S02]  /*109c0*/  MOV R18, R42 ;  /* 0x0000002a00127202 */ /* 0x000fc40000000f00 */
[----:B0-----:R-:W-:Y:S01]  /*109d0*/  MOV R19, R5 ;  /* 0x0000000500137202 */ /* 0x001fe20000000f00 */
[----:B------:R-:W-:Y:S01]  /*109e0*/  @UP0 UIADD3.X UR7, UR11, UR9, URZ, UP3, !UPT ;  /* 0x000000090b070290 */ /* 0x000fe20009ffe43f */
[----:B------:R-:W-:Y:S02]  /*109f0*/  F2FP.F16.F32.PACK_AB R105, R107, R106 ;  /* 0x0000006a6b69723e */ /* 0x000fe400000000ff */
[----:B------:R-:W-:Y:S01]  /*10a00*/  F2FP.F16.F32.PACK_AB R112, R113, R112 ;  /* 0x000000707170723e */ /* 0x000fe200000000ff */
[----:B------:R-:W-:Y:S01]  /*10a10*/  IMAD.WIDE R4, R213, 0x2, R18 ;  /* 0x00000002d5047825 */ /* 0x000fe200078e0212 */
[----:B------:R-:W-:Y:S02]  /*10a20*/  F2FP.F16.F32.PACK_AB R106, R109, R108 ;  /* 0x0000006c6d6a723e */ /* 0x000fe400000000ff */
[----:B------:R-:W-:Y:S02]  /*10a30*/  F2FP.F16.F32.PACK_AB R107, R111, R110 ;  /* 0x0000006e6f6b723e */ /* 0x000fe400000000ff */
[----:B------:R-:W-:-:S02]  /*10a40*/  LOP3.LUT R29, R4, 0x380, RZ, 0xc0, !PT ;  /* 0x00000380041d7812 */ /* 0x000fc400078ec0ff */
        /* <DEDUP_REMOVED lines=9> */
[----:B------:R-:W-:Y:S01]  /*10ae0*/  IMAD.X R15, RZ, RZ, R5, P5 ;  /* 0x000000ffff0f7224 */ /* 0x000fe200028e0605 */
[----:B------:R-:W-:-:S02]  /*10af0*/  IADD3 R141, P4, R4, 0x4040, RZ ;  /* 0x00004040048d7810 */ /* 0x000fc40007f9e0ff */
[C---:B------:R-:W-:Y:S02]  /*10b00*/  IADD3 R143, P3, R4.reuse, 0x4060, RZ ;  /* 0x00004060048f7810 */ /* 0x040fe40007f7e0ff */
[C---:B------:R-:W-:Y:S01]  /*10b10*/  IADD3 R145, P2, R4.reuse, 0x8000, RZ ;  /* 0x0000800004917810 */ /* 0x040fe20007f5e0ff */
[--C-:B------:R-:W-:Y:S01]  /*10b20*/  IMAD.X R25, RZ, RZ, R5.reuse, P4 ;  /* 0x000000ffff197224 */ /* 0x100fe200020e0605 */
[C---:B------:R-:W-:Y:S01]  /*10b30*/  IADD3 R147, P1, R4.reuse, 0x8020, RZ ;  /* 0x0000802004937810 */ /* 0x040fe20007f3e0ff */
[--C-:B------:R-:W-:Y:S01]  /*10b40*/  IMAD.X R27, RZ, RZ, R5.reuse, P3 ;  /* 0x000000ffff1b7224 */ /* 0x100fe200018e0605 */
[C---:B------:R-:W-:Y:S02]  /*10b50*/  IADD3 R149, P6, R4.reuse, 0x8040, RZ ;  /* 0x0000804004957810 */ /* 0x040fe40007fde0ff */
[----:B------:R-:W-:Y:S01]  /*10b60*/  IADD3 R151, P5, R4, 0x8060, RZ ;  /* 0x0000806004977810 */ /* 0x000fe20007fbe0ff */
[--C-:B------:R-:W-:Y:S01]  /*10b70*/  IMAD.X R31, RZ, RZ, R5.reuse, P1 ;  /* 0x000000ffff1f7224 */ /* 0x100fe200008e0605 */
[----:B------:R-:W-:Y:S01]  /*10b80*/  LOP3.LUT R4, R29, R4, RZ, 0x3c, !PT ;  /* 0x000000041d047212 */ /* 0x000fe200078e3cff */
[--C-:B------:R-:W-:Y:S01]  /*10b90*/  IMAD.X R29, RZ, RZ, R5.reuse, P2 ;  /* 0x000000ffff1d7224 */ /* 0x100fe200010e0605 */
[-C--:B------:R-:W-:Y:S01]  /*10ba0*/  IADD3.X R21, RZ, R5.reuse, RZ, P0, !PT ;  /* 0x00000005ff157210 */ /* 0x080fe200007fe4ff */
[----:B------:R-:W-:Y:S01]  /*10bb0*/  IMAD.X R33, RZ, RZ, R5, P6 ;  /* 0x000000ffff217224 */ /* 0x000fe200030e0605 */
[----:B------:R-:W-:-:S02]  /*10bc0*/  IADD3.X R35, RZ, R5, RZ, P5, !PT ;  /* 0x00000005ff237210 */ /* 0x000fc40002ffe4ff */
[----:B------:R-:W-:Y:S02]  /*10bd0*/  LOP3.LUT R8, R81, 0x380, RZ, 0xc0, !PT ;  /* 0x0000038051087812 */ /* 0x000fe400078ec0ff */
[----:B------:R-:W-:Y:S02]  /*10be0*/  LOP3.LUT R10, R87, 0x380, RZ, 0xc0, !PT ;  /* 0x00000380570a7812 */ /* 0x000fe400078ec0ff */
[----:B------:R-:W-:Y:S02]  /*10bf0*/  MOV R134, R4 ;  /* 0x0000000400867202 */ /* 0x000fe40000000f00 */
[----:B------:R-:W-:Y:S02]  /*10c00*/  LOP3.LUT R12, R95, 0x380, RZ, 0xc0, !PT ;  /* 0x000003805f0c7812 */ /* 0x000fe400078ec0ff */
[----:B------:R-:W-:Y:S02]  /*10c10*/  LOP3.LUT R14, R137, 0x380, RZ, 0xc0, !PT ;  /* 0x00000380890e7812 */ /* 0x000fe400078ec0ff */
[----:B------:R-:W-:-:S02]  /*10c20*/  F2FP.F16.F32.PACK_AB R5, R32, R135 ;  /* 0x000000872005723e */ /* 0x000fc400000000ff */
[----:B------:R-:W-:Y:S02]  /*10c30*/  LOP3.LUT R24, R141, 0x380, RZ, 0xc0, !PT ;  /* 0x000003808d187812 */ /* 0x000fe400078ec0ff */
[----:B------:R-:W-:Y:S02]  /*10c40*/  LOP3.LUT R26, R143, 0x380, RZ, 0xc0, !PT ;  /* 0x000003808f1a7812 */ /* 0x000fe400078ec0ff */
[----:B------:R-:W-:Y:S02]  /*10c50*/  LOP3.LUT R32, R147, 0x380, RZ, 0xc0, !PT ;  /* 0x0000038093207812 */ /* 0x000fe400078ec0ff */
[----:B------:R-:W-:Y:S02]  /*10c60*/  LOP3.LUT R20, R139, 0x380, RZ, 0xc0, !PT ;  /* 0x000003808b147812 */ /* 0x000fe400078ec0ff */
[----:B------:R-:W-:Y:S02]  /*10c70*/  LOP3.LUT R28, R145, 0x380, RZ, 0xc0, !PT ;  /* 0x00000380911c7812 */ /* 0x000fe400078ec0ff */
[----:B------:R-:W-:-:S02]  /*10c80*/  LOP3.LUT R34, R149, 0x380, RZ, 0xc0, !PT ;  /* 0x0000038095227812 */ /* 0x000fc400078ec0ff */
[----:B------:R-:W-:Y:S02]  /*10c90*/  SHF.R.U64 R8, R8, 0x3, RZ ;  /* 0x0000000308087819 */ /* 0x000fe400000012ff */
[----:B------:R-:W-:Y:S02]  /*10ca0*/  SHF.R.U64 R10, R10, 0x3, RZ ;  /* 0x000000030a0a7819 */ /* 0x000fe400000012ff */
[----:B------:R-:W-:Y:S02]  /*10cb0*/  LOP3.LUT R80, R151, 0x380, RZ, 0xc0, !PT ;  /* 0x0000038097507812 */ /* 0x000fe400078ec0ff */
[----:B------:R-:W-:Y:S02]  /*10cc0*/  SHF.R.U64 R12, R12, 0x3, RZ ;  /* 0x000000030c0c7819 */ /* 0x000fe400000012ff */
[----:B------:R-:W-:Y:S02]  /*10cd0*/  SHF.R.U64 R14, R14, 0x3, RZ ;  /* 0x000000030e0e7819 */ /* 0x000fe400000012ff */
[----:B------:R-:W-:-:S02]  /*10ce0*/  F2FP.F16.F32.PACK_AB R4, R124, R7 ;  /* 0x000000077c04723e */ /* 0x000fc400000000ff */
[----:B------:R-:W-:Y:S02]  /*10cf0*/  SHF.R.U64 R24, R24, 0x3, RZ ;  /* 0x0000000318187819 */ /* 0x000fe400000012ff */
[----:B------:R-:W-:Y:S02]  /*10d00*/  SHF.R.U64 R26, R26, 0x3, RZ ;  /* 0x000000031a1a7819 */ /* 0x000fe400000012ff */
[----:B------:R-:W-:Y:S02]  /*10d10*/  SHF.R.U64 R32, R32, 0x3, RZ ;  /* 0x0000000320207819 */ /* 0x000fe400000012ff */
[----:B------:R-:W-:Y:S01]  /*10d20*/  F2FP.F16.F32.PACK_AB R7, R133, R30 ;  /* 0x0000001e8507723e */ /* 0x000fe200000000ff */
[----:B------:R-:W-:Y:S01]  /*10d30*/  BAR.SYNC.DEFER_BLOCKING 0x1, 0x100 ;  /* 0x0044000000007b1d */ /* 0x000fe20000010000 */
[----:B------:R-:W-:Y:S02]  /*10d40*/  SHF.R.U64 R20, R20, 0x3, RZ ;  /* 0x0000000314147819 */ /* 0x000fe400000012ff */
[----:B------:R-:W-:-:S02]  /*10d50*/  SHF.R.U64 R28, R28, 0x3, RZ ;  /* 0x000000031c1c7819 */ /* 0x000fc400000012ff */
[----:B------:R-:W-:Y:S02]  /*10d60*/  SHF.R.U64 R34, R34, 0x3, RZ ;  /* 0x0000000322227819 */ /* 0x000fe400000012ff */
[----:B------:R-:W-:Y:S02]  /*10d70*/  LOP3.LUT R8, R8, R81, RZ, 0x3c, !PT ;  /* 0x0000005108087212 */ /* 0x000fe400078e3cff */
[----:B------:R-:W-:Y:S02]  /*10d80*/  LOP3.LUT R10, R10, R87, RZ, 0x3c, !PT ;  /* 0x000000570a0a7212 */ /* 0x000fe400078e3cff */
[----:B------:R-:W-:Y:S02]  /*10d90*/  SHF.R.U64 R80, R80, 0x3, RZ ;  /* 0x0000000350507819 */ /* 0x000fe400000012ff */
[----:B------:R-:W-:Y:S02]  /*10da0*/  LOP3.LUT R12, R12, R95, RZ, 0x3c, !PT ;  /* 0x0000005f0c0c7212 */ /* 0x000fe400078e3cff */
[----:B------:R-:W-:-:S02]  /*10db0*/  LOP3.LUT R14, R14, R137, RZ, 0x3c, !PT ;  /* 0x000000890e0e7212 */ /* 0x000fc400078e3cff */
[----:B------:R-:W-:Y:S02]  /*10dc0*/  LOP3.LUT R24, R24, R141, RZ, 0x3c, !PT ;  /* 0x0000008d18187212 */ /* 0x000fe400078e3cff */
[----:B------:R-:W-:Y:S02]  /*10dd0*/  LOP3.LUT R26, R26, R143, RZ, 0x3c, !PT ;  /* 0x0000008f1a1a7212 */ /* 0x000fe400078e3cff */
[----:B------:R-:W-:Y:S02]  /*10de0*/  LOP3.LUT R30, R32, R147, RZ, 0x3c, !PT ;  /* 0x00000093201e7212 */ /* 0x000fe400078e3cff */
[----:B------:R-:W-:Y:S01]  /*10df0*/  LOP3.LUT R20, R20, R139, RZ, 0x3c, !PT ;  /* 0x0000008b14147212 */ /* 0x000fe200078e3cff */
[----:B------:R0:W-:Y:S01]  /*10e00*/  STSM.16.M88.4 [R134], R4 ;  /* 0x0000000486007844 */ /* 0x0001e20000000200 */
[----:B------:R-:W-:Y:S02]  /*10e10*/  LOP3.LUT R28, R28, R145, RZ, 0x3c, !PT ;  /* 0x000000911c1c7212 */ /* 0x000fe400078e3cff */
[----:B------:R-:W-:-:S02]  /*10e20*/  LOP3.LUT R32, R34, R149, RZ, 0x3c, !PT ;  /* 0x0000009522207212 */ /* 0x000fc400078e3cff */
[----:B------:R-:W-:Y:S02]  /*10e30*/  LOP3.LUT R34, R80, R151, RZ, 0x3c, !PT ;  /* 0x0000009750227212 */ /* 0x000fe400078e3cff */
[----:B------:R-:W-:Y:S02]  /*10e40*/  MOV R133, R8 ;  /* 0x0000000800857202 */ /* 0x000fe40000000f00 */
[----:B------:R-:W-:Y:S02]  /*10e50*/  MOV R124, R10 ;  /* 0x0000000a007c7202 */ /* 0x000fe40000000f00 */
[----:B------:R-:W-:Y:S02]  /*10e60*/  MOV R123, R12 ;  /* 0x0000000c007b7202 */ /* 0x000fe40000000f00 */
[----:B------:R-:W-:Y:S02]  /*10e70*/  MOV R95, R14 ;  /* 0x0000000e005f7202 */ /* 0x000fe40000000f00 */
[----:B------:R-:W-:-:S02]  /*10e80*/  F2FP.F16.F32.PACK_AB R8, R41, R40 ;  /* 0x000000282908723e */ /* 0x000fc400000000ff */
[----:B0-----:R-:W-:Y:S02]  /*10e90*/  F2FP.F16.F32.PACK_AB R4, R121, R120 ;  /* 0x000000787904723e */ /* 0x001fe400000000ff */
[----:B------:R-:W-:Y:S02]  /*10ea0*/  F2FP.F16.F32.PACK_AB R5, R132, R127 ;  /* 0x0000007f8405723e */ /* 0x000fe400000000ff */
[----:B------:R-:W-:Y:S02]  /*10eb0*/  F2FP.F16.F32.PACK_AB R6, R122, R3 ;  /* 0x000000037a06723e */ /* 0x000fe400000000ff */
[----:B------:R-:W-:Y:S02]  /*10ec0*/  F2FP.F16.F32.PACK_AB R7, R131, R126 ;  /* 0x0000007e8307723e */ /* 0x000fe400000000ff */
[----:B------:R-:W-:Y:S02]  /*10ed0*/  F2FP.F16.F32.PACK_AB R9, R130, R125 ;  /* 0x0000007d8209723e */ /* 0x000fe400000000ff */
[----:B------:R-:W-:Y:S01]  /*10ee0*/  F2FP.F16.F32.PACK_AB R10, R45, R44 ;  /* 0x0000002c2d0a723e */ /* 0x000fe200000000ff */
[----:B------:R0:W-:Y:S01]  /*10ef0*/  STSM.16.M88.4 [R133], R4 ;  /* 0x0000000485007844 */ /* 0x0001e20000000200 */
[----:B------:R-:W-:-:S02]  /*10f00*/  F2FP.F16.F32.PACK_AB R11, R129, R46 ;  /* 0x0000002e810b723e */ /* 0x000fc400000000ff */
[----:B------:R-:W-:Y:S02]  /*10f10*/  MOV R87, R24 ;  /* 0x0000001800577202 */ /* 0x000fe40000000f00 */
[----:B------:R-:W-:Y:S01]  /*10f20*/  MOV R82, R26 ;  /* 0x0000001a00527202 */ /* 0x000fe20000000f00 */
[----:B------:R1:W-:Y:S01]  /*10f30*/  STSM.16.M88.4 [R124], R8 ;  /* 0x000000087c007844 */ /* 0x0003e20000000200 */
[----:B------:R-:W-:Y:S02]  /*10f40*/  F2FP.F16.F32.PACK_AB R12, R49, R48 ;  /* 0x00000030310c723e */ /* 0x000fe400000000ff */
[----:B------:R-:W-:Y:S02]  /*10f50*/  F2FP.F16.F32.PACK_AB R13, R51, R50 ;  /* 0x00000032330d723e */ /* 0x000fe400000000ff */
[----:B------:R-:W-:Y:S02]  /*10f60*/  F2FP.F16.F32.PACK_AB R14, R53, R52 ;  /* 0x00000034350e723e */ /* 0x000fe400000000ff */
[----:B------:R-:W-:-:S02]  /*10f70*/  F2FP.F16.F32.PACK_AB R15, R55, R54 ;  /* 0x00000036370f723e */ /* 0x000fc400000000ff */
[----:B------:R-:W-:Y:S01]  /*10f80*/  MOV R94, R20 ;  /* 0x00000014005e7202 */ /* 0x000fe20000000f00 */
[----:B0-----:R-:W-:Y:S01]  /*10f90*/  IMAD.U32 R4, RZ, RZ, UR4 ;  /* 0x00000004ff047e24 */ /* 0x001fe2000f8e00ff */
[----:B------:R-:W-:Y:S01]  /*10fa0*/  MOV R81, R28 ;  /* 0x0000001c00517202 */ /* 0x000fe20000000f00 */
[----:B------:R-:W-:Y:S01]  /*10fb0*/  STSM.16.M88.4 [R123], R12 ;  /* 0x0000000c7b007844 */ /* 0x000fe20000000200 */
[----:B------:R-:W-:Y:S01]  /*10fc0*/  MOV R80, R30 ;  /* 0x0000001e00507202 */ /* 0x000fe20000000f00 */
[----:B------:R-:W-:Y:S01]  /*10fd0*/  IMAD.U32 R5, RZ, RZ, UR8 ;  /* 0x00000008ff057e24 */ /* 0x000fe2000f8e00ff */
        /* <DEDUP_REMOVED lines=18> */
[----:B------:R0:W-:Y:S01]  /*11100*/  STSM.16.M88.4 [R87], R32 ;  /* 0x0000002057007844 */ /* 0x0001e20000000200 */
[----:B------:R-:W-:Y:S02]  /*11110*/  F2FP.F16.F32.PACK_AB R115, R119, R118 ;  /* 0x000000767773723e */ /* 0x000fe400000000ff */
[----:B------:R-:W-:Y:S01]  /*11120*/  PLOP3.LUT P0, PT, PT, PT, UP1, 0x80, 0x0 ;  /* 0x000000000000781c */ /* 0x000fe20003f0f018 */
[----:B------:R2:W-:Y:S01]  /*11130*/  STSM.16.M88.4 [R82], R36 ;  /* 0x0000002452007844 */ /* 0x0005e20000000200 */
[----:B------:R-:W-:-:S03]  /*11140*/  PLOP3.LUT P1, PT, PT, PT, UP0, 0x80, 0x0 ;  /* 0x000000000000781c */ /* 0x000fc60003f2f008 */
[----:B------:R2:W-:Y:S04]  /*11150*/  STSM.16.M88.4 [R81], R88 ;  /* 0x0000005851007844 */ /* 0x0005e80000000200 */
[----:B------:R2:W-:Y:S04]  /*11160*/  STSM.16.M88.4 [R80], R96 ;  /* 0x0000006050007844 */ /* 0x0005e80000000200 */
[----:B------:R2:W-:Y:S04]  /*11170*/  STSM.16.M88.4 [R21], R104 ;  /* 0x0000006815007844 */ /* 0x0005e80000000200 */
[----:B------:R2:W-:Y:S01]  /*11180*/  STSM.16.M88.4 [R20], R112 ;  /* 0x0000007014007844 */ /* 0x0005e20000000200 */
[----:B------:R-:W-:Y:S01]  /*11190*/  BAR.SYNC.DEFER_BLOCKING 0x1, 0x100 ;  /* 0x0044000000007b1d */ /* 0x000fe20000010000 */
[----:B------:R-:W-:-:S02]  /*111a0*/  IMAD.U32 R6, RZ, RZ, UR6 ;  /* 0x00000006ff067e24 */ /* 0x000fc4000f8e00ff */
[----:B------:R-:W-:-:S03]  /*111b0*/  IMAD.U32 R7, RZ, RZ, UR7 ;  /* 0x00000007ff077e24 */ /* 0x000fc6000f8e00ff */
[----:B------:R-:W3:Y:S04]  /*111c0*/  @P0 LDG.E R3, desc[UR12][R4.64] ;  /* 0x0000000c04030981 */ /* 0x000ee8000c1e1900 */
[----:B------:R-:W4:Y:S01]  /*111d0*/  @P1 LDG.E R6, desc[UR12][R6.64] ;  /* 0x0000000c06061981 */ /* 0x000f22000c1e1900 */
[----:B-1----:R-:W-:Y:S01]  /*111e0*/  IMAD R9, R22, 0x40, R16 ;  /* 0x0000004016097824 */ /* 0x002fe200078e0210 */
[----:B------:R-:W-:Y:S01]  /*111f0*/  UMOV UR4, URZ ;  /* 0x0000003f00047c82 */ /* 0x000fe20008000000 */
[----:B------:R-:W-:Y:S02]  /*11200*/  ULDC UR10, c[0x0][0xa88] ;  /* 0x0002a200000a7ab9 */ /* 0x000fe40000000800 */
[----:B------:R-:W-:-:S03]  /*11210*/  IMAD.WIDE R18, R9, 0x2, R18 ;  /* 0x0000000209127825 */ /* 0x000fc600078e0212 */
[----:B0-----:R-:W-:Y:S02]  /*11220*/  IADD3 R33, P5, R18, 0x1000, RZ ;  /* 0x0000100012217810 */ /* 0x001fe40007fbe0ff */
        /* <DEDUP_REMOVED lines=10> */
.L_x_4887:
        /* <DEDUP_REMOVED lines=8> */
[C---:B------:R-:W-:Y:S02]  /*11350*/  IADD3 R5, P3, R18.reuse, 0x3000, RZ ;  /* 0x0000300012057810 */ /* 0x040fe40007f7e0ff */
[----:B------:R-:W-:-:S02]  /*11360*/  IADD3 R57, P0, R18, 0x4000, RZ ;  /* 0x0000400012397810 */ /* 0x000fc40007f1e0ff */
[----:B------:R-:W-:Y:S01]  /*11370*/  LOP3.LUT R4, R5, 0x380, RZ, 0xc0, !PT ;  /* 0x0000038005047812 */ /* 0x000fe200078ec0ff */
[----:B------:R-:W-:Y:S01]  /*11380*/  USHF.R.S32.HI UR14, URZ, 0x1f, UR18 ;  /* 0x0000001f3f0e7899 */ /* 0x000fe20008011412 */
[----:B------:R-:W-:Y:S01]  /*11390*/  IADD3 R13, P4, R18, 0x2000, RZ ;  /* 0x00002000120d7810 */ /* 0x000fe20007f9e0ff */
[----:B------:R-:W-:Y:S01]  /*113a0*/  USEL UR16, UR16, URZ, !UP1 ;  /* 0x0000003f10107287 */ /* 0x000fe2000c800000 */
[----:B------:R-:W-:Y:S01]  /*113b0*/  SHF.R.U64 R4, R4, 0x3, RZ ;  /* 0x0000000304047819 */ /* 0x000fe200000012ff */
[----:B------:R-:W-:Y:S01]  /*113c0*/  UIMAD UR11, UR14, UR12, URZ ;  /* 0x0000000c0e0b72a4 */ /* 0x000fe2000f8e023f */
[----:B------:R-:W-:Y:S01]  /*113d0*/  IADD3 R45, P1, R18, 0x5000, RZ ;  /* 0x00005000122d7810 */ /* 0x000fe20007f3e0ff */
[----:B------:R-:W-:Y:S01]  /*113e0*/  UIMAD.WIDE.U32 UR6, UR18, UR12, UR8 ;  /* 0x0000000c120672a5 */ /* 0x000fe2000f8e0008 */
[----:B------:R-:W-:Y:S01]  /*113f0*/  MOV R6, UR17 ;  /* 0x0000001100067c02 */ /* 0x000fe20008000f00 */
[----:B------:R-:W-:Y:S01]  /*11400*/  UIMAD UR11, UR18, UR13, UR11 ;  /* 0x0000000d120b72a4 */ /* 0x000fe2000f8e020b */
[----:B------:R-:W-:Y:S01]  /*11410*/  LOP3.LUT R4, R4, R5, RZ, 0x3c, !PT ;  /* 0x0000000504047212 */ /* 0x000fe200078e3cff */
[----:B------:R-:W-:Y:S01]  /*11420*/  USEL UR15, UR15, URZ, !UP1 ;  /* 0x0000003f0f0f7287 */ /* 0x000fe2000c800000 */
[----:B------:R-:W-:Y:S01]  /*11430*/  IADD3 R29, P2, R18, 0x6000, RZ ;  /* 0x00006000121d7810 */ /* 0x000fe20007f5e0ff */
[----:B------:R-:W-:Y:S01]  /*11440*/  ULDC.64 UR12, c[0x0][0xb78] ;  /* 0x0002de00000c7ab9 */ /* 0x000fe20000000a00 */
[----:B------:R-:W-:Y:S01]  /*11450*/  UIADD3 UR7, UR7, UR11, URZ ;  /* 0x0000000b07077290 */ /* 0x000fe2000fffe03f */
[----:B------:R-:W-:Y:S01]  /*11460*/  IMAD R7, R6, 0x80, R205 ;  /* 0x0000008006077824 */ /* 0x000fe200078e02cd */
[----:B------:R-:W-:Y:S01]  /*11470*/  UIMAD UR8, UR16, UR12, URZ ;  /* 0x0000000c100872a4 */ /* 0x000fe2000f8e023f */
[----:B------:R-:W-:Y:S01]  /*11480*/  LOP3.LUT R56, R57, 0x380, RZ, 0xc0, !PT ;  /* 0x0000038039387812 */ /* 0x000fe200078ec0ff */
[----:B------:R-:W-:Y:S01]  /*11490*/  UIMAD.WIDE.U32 UR6, UR15, UR12, UR6 ;  /* 0x0000000c0f0672a5 */ /* 0x000fe2000f8e0006 */
[----:B------:R-:W-:Y:S01]  /*114a0*/  LOP3.LUT R32, R33, 0x380, RZ, 0xc0, !PT ;  /* 0x0000038021207812 */ /* 0x000fe200078ec0ff */
[----:B------:R-:W-:Y:S01]  /*114b0*/  UIMAD UR8, UR15, UR13, UR8 ;  /* 0x0000000d0f0872a4 */ /* 0x000fe2000f8e0208 */
[----:B------:R-:W-:-:S02]  /*114c0*/  SHF.R.S32.HI R3, RZ, 0x1f, R7 ;  /* 0x0000001fff037819 */ /* 0x000fc40000011407 */
[----:B------:R-:W-:Y:S01]  /*114d0*/  LOP3.LUT R12, R13, 0x380, RZ, 0xc0, !PT ;  /* 0x000003800d0c7812 */ /* 0x000fe200078ec0ff */
[----:B------:R-:W-:Y:S01]  /*114e0*/  ULDC.64 UR12, c[0x0][0xaa0] ;  /* 0x0002a800000c7ab9 */ /* 0x000fe20000000a00 */
[----:B------:R-:W-:Y:S01]  /*114f0*/  IADD3 R5, P6, R7, UR6, RZ ;  /* 0x0000000607057c10 */ /* 0x000fe2000ffde0ff */
[----:B------:R-:W-:Y:S01]  /*11500*/  IMAD.U32 R6, RZ, RZ, UR8 ;  /* 0x00000008ff067e24 */ /* 0x000fe2000f8e00ff */
[----:B------:R-:W-:Y:S02]  /*11510*/  LOP3.LUT R44, R45, 0x380, RZ, 0xc0, !PT ;  /* 0x000003802d2c7812 */ /* 0x000fe400078ec0ff */
[----:B------:R-:W-:Y:S02]  /*11520*/  LOP3.LUT R28, R29, 0x380, RZ, 0xc0, !PT ;  /* 0x000003801d1c7812 */ /* 0x000fe400078ec0ff */
[----:B------:R-:W-:Y:S01]  /*11530*/  IADD3.X R6, R3, UR7, R6, P6, !PT ;  /* 0x0000000703067c10 */ /* 0x000fe2000b7fe406 */
[----:B------:R-:W-:Y:S01]  /*11540*/  ULDC.64 UR6, c[0x0][0xb40] ;  /* 0x0002d00000067ab9 */ /* 0x000fe20000000a00 */
[----:B------:R-:W-:Y:S01]  /*11550*/  SHF.R.U64 R56, R56, 0x3, RZ ;  /* 0x0000000338387819 */ /* 0x000fe200000012ff */
[----:B------:R-:W-:Y:S01]  /*11560*/  VIADD R3, R7, 0x8 ;  /* 0x0000000807037836 */ /* 0x000fe20000000000 */
[----:B------:R-:W-:-:S02]  /*11570*/  SHF.R.U64 R32, R32, 0x3, RZ ;  /* 0x0000000320207819 */ /* 0x000fc400000012ff */
[----:B------:R-:W-:Y:S02]  /*11580*/  SHF.R.U64 R12, R12, 0x3, RZ ;  /* 0x000000030c0c7819 */ /* 0x000fe400000012ff */
[----:B------:R-:W-:Y:S02]  /*11590*/  LEA R20, P6, R5, UR6, 0x2 ;  /* 0x0000000605147c11 */ /* 0x000fe4000f8c10ff */
[----:B------:R-:W-:Y:S02]  /*115a0*/  SHF.R.U64 R44, R44, 0x3, RZ ;  /* 0x000000032c2c7819 */ /* 0x000fe400000012ff */
[----:B------:R-:W-:Y:S02]  /*115b0*/  SHF.R.U64 R28, R28, 0x3, RZ ;  /* 0x000000031c1c7819 */ /* 0x000fe400000012ff */
[----:B------:R-:W-:Y:S02]  /*115c0*/  LOP3.LUT R56, R56, R57, RZ, 0x3c, !PT ;  /* 0x0000003938387212 */ /* 0x000fe400078e3cff */
[----:B------:R-:W-:-:S02]  /*115d0*/  IADD3.X R57, RZ, R19, RZ, P0, !PT ;  /* 0x00000013ff397210 */ /* 0x000fc400007fe4ff */
[----:B------:R-:W-:Y:S02]  /*115e0*/  LOP3.LUT P0, RZ, R211, 0x3, RZ, 0xc0, !PT ;  /* 0x00000003d3ff7812 */ /* 0x000fe4000780c0ff */
[----:B------:R-:W-:Y:S01]  /*115f0*/  LOP3.LUT R32, R32, R33, RZ, 0x3c, !PT ;  /* 0x0000002120207212 */ /* 0x000fe200078e3cff */
[--C-:B------:R-:W-:Y:S01]  /*11600*/  IMAD.X R33, RZ, RZ, R19.reuse, P5 ;  /* 0x000000ffff217224 */ /* 0x100fe200028e0613 */
[----:B------:R-:W-:Y:S01]  /*11610*/  LOP3.LUT R12, R12, R13, RZ, 0x3c, !PT ;  /* 0x0000000d0c0c7212 */ /* 0x000fe200078e3cff */
[--C-:B------:R-:W-:Y:S01]  /*11620*/  IMAD.X R13, RZ, RZ, R19.reuse, P4 ;  /* 0x000000ffff0d7224 */ /* 0x100fe200020e0613 */
[----:B------:R-:W-:Y:S01]  /*11630*/  LEA.HI.X R21, R5, UR7, R6, 0x2, P6 ;  /* 0x0000000705157c11 */ /* 0x000fe2000b0f1406 */
        /* <DEDUP_REMOVED lines=8> */
[C---:B------:R-:W-:Y:S02]  /*116c0*/  IADD3 R37, P3, R18.reuse, 0xa000, RZ ;  /* 0x0000a00012257810 */ /* 0x040fe40007f7e0ff */
[----:B------:R-:W-:Y:S02]  /*116d0*/  ISETP.GE.OR P1, PT, R7, UR10, P0 ;  /* 0x0000000a07007c0c */ /* 0x000fe40008726670 */
[----:B------:R-:W-:Y:S02]  /*116e0*/  IADD3 R6, P2, R18, 0xb000, RZ ;  /* 0x0000b00012067810 */ /* 0x000fe40007f5e0ff */
[----:B------:R-:W-:-:S02]  /*116f0*/  ISETP.GE.OR P0, PT, R3, UR10, P0 ;  /* 0x0000000a03007c0c */ /* 0x000fc40008706670 */
[----:B------:R-:W-:Y:S01]  /*11700*/  LOP3.LUT R7, R18, 0x380, RZ, 0xc0, !PT ;  /* 0x0000038012077812 */ /* 0x000fe200078ec0ff */
[----:B------:R-:W-:Y:S01]  /*11710*/  IMAD.X R25, RZ, RZ, R19, P2 ;  /* 0x000000ffff197224 */ /* 0x000fe200010e0613 */
[----:B------:R-:W-:Y:S02]  /*11720*/  LOP3.LUT R8, R9, 0x380, RZ, 0xc0, !PT ;  /* 0x0000038009087812 */ /* 0x000fe400078ec0ff */
[----:B------:R-:W-:Y:S02]  /*11730*/  LOP3.LUT R60, R61, 0x380, RZ, 0xc0, !PT ;  /* 0x000003803d3c7812 */ /* 0x000fe400078ec0ff */
[----:B------:R-:W-:Y:S01]  /*11740*/  LOP3.LUT R52, R53, 0x380, RZ, 0xc0, !PT ;  /* 0x0000038035347812 */ /* 0x000fe200078ec0ff */
[----:B------:R0:W-:Y:S01]  /*11750*/  @!P1 STG.E desc[UR20][R20.64], R2 ;  /* 0x0000000214009986 */ /* 0x0001e2000c101914 */
        /* <DEDUP_REMOVED lines=8> */
[----:B------:R-:W-:Y:S01]  /*117e0*/  SHF.R.U64 R52, R52, 0x3, RZ ;  /* 0x0000000334347819 */ /* 0x000fe200000012ff */
[----:B0-----:R-:W-:Y:S01]  /*117f0*/  IMAD.MOV.U32 R2, RZ, RZ, R16 ;  /* 0x000000ffff027224 */ /* 0x001fe200078e0010 */
[----:B------:R-:W-:Y:S01]  /*11800*/  SHF.R.U64 R36, R36, 0x3, RZ ;  /* 0x0000000324247819 */ /* 0x000fe200000012ff */
[----:B------:R-:W5:Y:S01]  /*11810*/  LD.E.128 R12, desc[UR20][R12.64] ;  /* 0x000000140c0c7980 */ /* 0x000f62000c101d00 */
[----:B------:R-:W-:Y:S01]  /*11820*/  SHF.R.U64 R3, R3, 0x3, RZ ;  /* 0x0000000303037819 */ /* 0x000fe200000012ff */
[----:B------:R-:W-:Y:S01]  /*11830*/  ULDC.64 UR8, c[0x0][0xae0] ;  /* 0x0002b80000087ab9 */ /* 0x000fe20000000a00 */
[----:B------:R-:W-:Y:S01]  /*11840*/  LOP3.LUT R18, R7, R18, RZ, 0x3c, !PT ;  /* 0x0000001207127212 */ /* 0x000fe200078e3cff */
[----:B------:R-:W5:Y:S01]  /*11850*/  LD.E.128 R56, desc[UR20][R56.64] ;  /* 0x0000001438387980 */ /* 0x000f62000c101d00 */
[----:B------:R-:W-:Y:S01]  /*11860*/  LOP3.LUT R8, R8, R9, RZ, 0x3c, !PT ;  /* 0x0000000908087212 */ /* 0x000fe200078e3cff */
[--C-:B------:R-:W-:Y:S01]  /*11870*/  IMAD.X R9, RZ, RZ, R19.reuse, P6 ;  /* 0x000000ffff097224 */ /* 0x100fe200030e0613 */
[----:B------:R-:W-:Y:S01]  /*11880*/  LOP3.LUT R60, R60, R61, RZ, 0x3c, !PT ;  /* 0x0000003d3c3c7212 */ /* 0x000fe200078e3cff */
[--C-:B------:R-:W-:Y:S01]  /*11890*/  IMAD.X R61, RZ, RZ, R19.reuse, P5 ;  /* 0x000000ffff3d7224 */ /* 0x100fe200028e0613 */
[----:B------:R-:W-:Y:S01]  /*118a0*/  LOP3.LUT R52, R52, R53, RZ, 0x3c, !PT ;  /* 0x0000003534347212 */ /* 0x000fe200078e3cff */
[----:B------:R0:W5:Y:S01]  /*118b0*/  LD.E.128 R48, desc[UR20][R18.64] ;  /* 0x0000001412307980 */ /* 0x000162000c101d00 */
[----:B------:R-:W-:Y:S01]  /*118c0*/  LOP3.LUT R36, R36, R37, RZ, 0x3c, !PT ;  /* 0x0000002524247212 */ /* 0x000fe200078e3cff */
[----:B------:R-:W-:Y:S01]  /*118d0*/  IMAD.X R37, RZ, RZ, R19, P3 ;  /* 0x000000ffff257224 */ /* 0x000fe200018e0613 */
[----:B------:R-:W-:Y:S01]  /*118e0*/  IADD3.X R53, RZ, R19, RZ, P4, !PT ;  /* 0x00000013ff357210 */ /* 0x000fe200027fe4ff */
[----:B------:R-:W5:Y:S01]  /*118f0*/  LD.E.128 R44, desc[UR20][R44.64] ;  /* 0x000000142c2c7980 */ /* 0x000f62000c101d00 */
[----:B------:R-:W-:-:S02]  /*11900*/  LOP3.LUT R24, R3, R6, RZ, 0x3c, !PT ;  /* 0x0000000603187212 */ /* 0x000fc400078e3cff */
[----:B------:R-:W-:Y:S01]  /*11910*/  SHF.R.S32.HI R3, RZ, 0x1f, R16 ;  /* 0x0000001fff037819 */ /* 0x000fe20000011410 */
[----:B------:R-:W5:Y:S01]  /*11920*/  LD.E.128 R4, desc[UR20][R4.64] ;  /* 0x0000001404047980 */ /* 0x000f62000c101d00 */
[----:B0-----:R-:W-:Y:S01]  /*11930*/  IMAD.U32 R19, RZ, RZ, UR12 ;  /* 0x0000000cff137e24 */ /* 0x001fe2000f8e00ff */
[----:B------:R-:W-:Y:S02]  /*11940*/  UIMAD UR6, UR4, UR13, UR6 ;  /* 0x0000000d040672a4 */ /* 0x000fe4000f8e0206 */
[----:B------:R-:W5:Y:S01]  /*11950*/  LD.E.128 R28, desc[UR20][R28.64] ;  /* 0x000000141c1c7980 */ /* 0x000f62000c101d00 */
[----:B------:R-:W-:-:S03]  /*11960*/  IMAD.WIDE.U32 R2, R19, UR4, R2 ;  /* 0x0000000413027c25 */ /* 0x000fc6000f8e0002 */
        /* <DEDUP_REMOVED lines=12> */
[----:B------:R-:W-:Y:S01]  /*11a30*/  MOV R19, UR8 ;  /* 0x0000000800137c02 */ /* 0x000fe20008000f00 */
[----:B------:R-:W-:Y:S01]  /*11a40*/  VIADD R3, R3, UR6 ;  /* 0x0000000603037c36 */ /* 0x000fe20008000000 */
[----:B------:R-:W-:-:S02]  /*11a50*/  UIMAD UR10, UR17, -0x80, UR10 ;  /* 0xffffff80110a78a4 */ /* 0x000fc4000f8e020a */
[----:B------:R-:W-:Y:S02]  /*11a60*/  UIMAD UR4, UR18, UR9, UR4 ;  /* 0x00000009120472a4 */ /* 0x000fe4000f8e0204 */
[----:B------:R-:W-:Y:S01]  /*11a70*/  IMAD.WIDE.U32 R2, R19, UR18, R2 ;  /* 0x0000001213027c25 */ /* 0x000fe2000f8e0002 */
[----:B------:R-:W-:Y:S01]  /*11a80*/  ULDC.64 UR6, c[0x0][0xae8] ;  /* 0x0002ba0000067ab9 */ /* 0x000fe20000000a00 */
[----:B------:R-:W-:Y:S02]  /*11a90*/  ISETP.GE.AND P3, PT, R22, UR10, PT ;  /* 0x0000000a16007c0c */ /* 0x000fe4000bf66270 */
[----:B------:R-:W-:Y:S01]  /*11aa0*/  VIADD R3, R3, UR4 ;  /* 0x0000000403037c36 */ /* 0x000fe20008000000 */
[----:B------:R-:W-:Y:S01]  /*11ab0*/  UIMAD UR4, UR16, UR6, URZ ;  /* 0x00000006100472a4 */ /* 0x000fe2000f8e023f */
[----:B------:R-:W-:Y:S01]  /*11ac0*/  VIADD R42, R42, 0x36820 ;  /* 0x000368202a2a7836 */ /* 0x000fe20000000000 */
[----:B-1----:R-:W-:Y:S01]  /*11ad0*/  MOV R21, UR6 ;  /* 0x0000000600157c02 */ /* 0x002fe20008000f00 */
[C---:B------:R-:W-:Y:S01]  /*11ae0*/  VIADD R19, R22.reuse, 0x60 ;  /* 0x0000006016137836 */ /* 0x040fe20000000000 */
[----:B------:R-:W-:Y:S01]  /*11af0*/  UIMAD UR4, UR15, UR7, UR4 ;  /* 0x000000070f0472a4 */ /* 0x000fe2000f8e0204 */
[----:B------:R-:W-:Y:S01]  /*11b00*/  VIADD R18, R22, 0x40 ;  /* 0x0000004016127836 */ /* 0x000fe20000000000 */
[----:B------:R-:W-:Y:S01]  /*11b10*/  PRMT R42, RZ, 0x654, R42 ;  /* 0x00000654ff2a7816 */ /* 0x000fe2000000002a */
[----:B------:R-:W-:Y:S01]  /*11b20*/  IMAD.WIDE.U32 R20, R21, UR15, R2 ;  /* 0x0000000f15147c25 */ /* 0x000fe2000f8e0002 */
[----:B------:R-:W-:-:S02]  /*11b30*/  ISETP.GE.AND P2, PT, R19, UR10, PT ;  /* 0x0000000a13007c0c */ /* 0x000fc4000bf46270 */
[--C-:B------:R-:W-:Y:S01]  /*11b40*/  SHF.R.S32.HI R23, RZ, 0x1f, R22.reuse ;  /* 0x0000001fff177819 */ /* 0x100fe20000011416 */
[----:B------:R-:W-:Y:S01]  /*11b50*/  VIADD R0, R22, 0x20 ;  /* 0x0000002016007836 */ /* 0x000fe20000000000 */
[----:B0-----:R0:W-:Y:S01]  /*11b60*/  SYNCS.ARRIVE.TRANS64.RED.A1T0 RZ, [R42+URZ], RZ ;  /* 0x000000ff2aff79a7 */ /* 0x0011e2000810043f */
[----:B------:R-:W-:Y:S01]  /*11b70*/  IMAD.U32 R19, RZ, RZ, UR17 ;  /* 0x00000011ff137e24 */ /* 0x000fe2000f8e00ff */
[----:B------:R-:W-:Y:S01]  /*11b80*/  BSSY B1, `(.L_x_4888) ;  /* 0x000001a000017945 */ /* 0x000fe20003800000 */
[----:B------:R-:W-:Y:S01]  /*11b90*/  VIADD R43, R21, UR4 ;  /* 0x00000004152b7c36 */ /* 0x000fe20008000000 */
[----:B------:R-:W-:Y:S01]  /*11ba0*/  ISETP.GE.AND P1, PT, R18, UR10, PT ;  /* 0x0000000a12007c0c */ /* 0x000fe2000bf26270 */
[----:B------:R-:W-:Y:S01]  /*11bb0*/  IMAD.WIDE R18, R19, 0x80, R22 ;  /* 0x0000008013127825 */ /* 0x000fe200078e0216 */
[----:B------:R-:W-:Y:S01]  /*11bc0*/  ISETP.GE.AND P0, PT, R0, UR10, PT ;  /* 0x0000000a00007c0c */ /* 0x000fe2000bf06270 */
[----:B------:R-:W-:-:S12]  /*11bd0*/  @P3 BRA `(.L_x_4889) ;  /* 0x0000000000503947 */ /* 0x000fd80003800000 */
        /* <DEDUP_REMOVED lines=20> */
.L_x_4889:
[----:B------:R-:W-:Y:S05]  /*11d20*/  BSYNC B1 ;  /* 0x0000000000017941 */ /* 0x000fea0003800000 */
.L_x_4888:
[----:B------:R-:W-:Y:S04]  /*11d30*/  BSSY B1, `(.L_x_4890) ;  /* 0x0000018000017945 */ /* 0x000fe80003800000 */
[----:B------:R-:W-:Y:S05]  /*11d40*/  @P0 BRA `(.L_x_4891) ;  /* 0x0000000000580947 */ /* 0x000fea0003800000 */
[----:B-1----:R-:W-:Y:S01]  /*11d50*/  IADD3 R41, P0, R18, 0x20, RZ ;  /* 0x0000002012297810 */ /* 0x002fe20007f1e0ff */
[----:B------:R-:W-:Y:S01]  /*11d60*/  VIADD R2, R16, 0x40 ;  /* 0x0000004010027836 */ /* 0x000fe20000000000 */
[----:B------:R-:W-:Y:S01]  /*11d70*/  ULDC UR4, c[0x0][0xa8c] ;  /* 0x0002a30000047ab9 */ /* 0x000fe20000000800 */
        /* <DEDUP_REMOVED lines=19> */
.L_x_4891:
[----:B------:R-:W-:Y:S05]  /*11eb0*/  BSYNC B1 ;  /* 0x0000000000017941 */ /* 0x000fea0003800000 */
.L_x_4890:
[----:B------:R-:W-:Y:S04]  /*11ec0*/  BSSY B1, `(.L_x_4892) ;  /* 0x0000018000017945 */ /* 0x000fe80003800000 */
[----:B------:R-:W-:Y:S05]  /*11ed0*/  @P1 BRA `(.L_x_4893) ;  /* 0x0000000000581947 */ /* 0x000fea0003800000 */
[----:B--2--5:R-:W-:Y:S01]  /*11ee0*/  IADD3 R33, P0, R18, 0x40, RZ ;  /* 0x0000004012217810 */ /* 0x024fe20007f1e0ff */
        /* <DEDUP_REMOVED lines=21> */
.L_x_4893:
[----:B------:R-:W-:Y:S05]  /*12040*/  BSYNC B1 ;  /* 0x0000000000017941 */ /* 0x000fea0003800000 */
.L_x_4892:
[----:B------:R-:W-:Y:S05]  /*12050*/  @P2 BRA `(.L_x_4894) ;  /* 0x0000000c00902947 */ /* 0x000fea0003800000 */
[----:B---3-5:R-:W-:Y:S01]  /*12060*/  IADD3 R13, P0, R18, 0x60, RZ ;  /* 0x00000060120d7810 */ /* 0x028fe20007f1e0ff */
        /* <DEDUP_REMOVED lines=24> */
.L_x_4886:
        /* <DEDUP_REMOVED lines=13> */
[----:B------:R-:W-:Y:S01]  /*122c0*/  IMAD.U32 R4, RZ, RZ, UR6 ;  /* 0x00000006ff047e24 */ /* 0x000fe2000f8e00ff */
[----:B------:R-:W-:Y:S02]  /*122d0*/  UISETP.NE.AND.EX UP0, UPT, UR9, URZ, UPT, UP0 ;  /* 0x0000003f0900728c */ /* 0x000fe4000bf05300 */
[----:B------:R-:W-:Y:S01]  /*122e0*/  UIADD3 UR4, UP1, UR4, UR8, URZ ;  /* 0x0000000804047290 */ /* 0x000fe2000ff3e03f */
[----:B------:R-:W-:-:S03]  /*122f0*/  IMAD.U32 R5, RZ, RZ, UR7 ;  /* 0x00000007ff057e24 */ /* 0x000fc6000f8e00ff */
[----:B------:R-:W-:Y:S01]  /*12300*/  PLOP3.LUT P1, PT, PT, PT, UP0, 0x80, 0x0 ;  /* 0x000000000000781c */ /* 0x000fe20003f2f008 */
[----:B------:R-:W-:Y:S01]  /*12310*/  UIADD3.X UR6, UR10, UR9, URZ, UP1, !UPT ;  /* 0x000000090a067290 */ /* 0x000fe20008ffe43f */
[----:B------:R-:W2:Y:S01]  /*12320*/  @P2 LDG.E R4, desc[UR12][R4.64] ;  /* 0x0000000c04042981 */ /* 0x000ea2000c1e1900 */
[----:B------:R-:W-:Y:S01]  /*12330*/  MOV R7, RZ ;  /* 0x000000ff00077202 */ /* 0x000fe20000000f00 */
[----:B------:R-:W-:-:S03]  /*12340*/  IMAD.U32 R2, RZ, RZ, UR4 ;  /* 0x00000004ff027e24 */ /* 0x000fc6000f8e00ff */
        /* <DEDUP_REMOVED lines=13> */
.L_x_4895:
        /* <DEDUP_REMOVED lines=12> */
[----:B------:R-:W-:-:S04]  /*124e0*/  IMAD.U32 R0, RZ, RZ, UR6 ;  /* 0x00000006ff007e24 */ /* 0x000fc8000f8e00ff */
        /* <DEDUP_REMOVED lines=25> */
.L_x_4897:
[----:B------:R-:W-:Y:S05]  /*12680*/  BSYNC B1 ;  /* 0x0000000000017941 */ /* 0x000fea0003800000 */
.L_x_4896:
[----:B------:R-:W-:Y:S01]  /*12690*/  R2UR UR11, R209 ;  /* 0x00000000d10b72ca */ /* 0x000fe200000e0000 */
[----:B------:R-:W-:Y:S01]  /*126a0*/  ULDC.64 UR6, c[0x0][0xaa0] ;  /* 0x0002a80000067ab9 */ /* 0x000fe20000000a00 */
[----:B------:R-:W-:Y:S01]  /*126b0*/  R2UR UR14, R207 ;  /* 0x00000000cf0e72ca */ /* 0x000fe200000e0000 */
[----:B------:R-:W-:Y:S01]  /*126c0*/  IMAD.MOV.U32 R2, RZ, RZ, R16 ;  /* 0x000000ffff027224 */ /* 0x000fe200078e0010 */
[----:B------:R-:W-:Y:S01]  /*126d0*/  ULDC.64 UR12, c[0x0][0xae0] ;  /* 0x0002b800000c7ab9 */ /* 0x000fe20000000a00 */
[----:B0-----:R-:W-:Y:S01]  /*126e0*/  IMAD.MOV.U32 R3, RZ, RZ, R9 ;  /* 0x000000ffff037224 */ /* 0x001fe200078e0009 */
[----:B------:R-:W-:Y:S01]  /*126f0*/  MOV R5, UR12 ;  /* 0x0000000c00057c02 */ /* 0x000fe20008000f00 */
[----:B------:R-:W-:Y:S01]  /*12700*/  IMAD R0, R6, UR6, RZ ;  /* 0x0000000606007c24 */ /* 0x000fe2000f8e02ff */
[----:B------:R-:W-:Y:S01]  /*12710*/  BSSY B1, `(.L_x_4898) ;  /* 0x000002f000017945 */ /* 0x000fe20003800000 */
[----:B------:R-:W-:Y:S01]  /*12720*/  IMAD.WIDE.U32 R2, R7, UR6, R2 ;  /* 0x0000000607027c25 */ /* 0x000fe2000f8e0002 */
[----:B------:R-:W-:-:S03]  /*12730*/  UIMAD UR6, UR8, UR12, URZ ;  /* 0x0000000c080672a4 */ /* 0x000fc6000f8e023f */
[----:B------:R-:W-:Y:S01]  /*12740*/  IMAD R7, R7, UR7, R0 ;  /* 0x0000000707077c24 */ /* 0x000fe2000f8e0200 */
[----:B------:R-:W-:Y:S01]  /*12750*/  UIMAD UR7, UR11, -0x80, UR4 ;  /* 0xffffff800b0778a4 */ /* 0x000fe2000f8e0204 */
[C---:B------:R-:W-:Y:S01]  /*12760*/  VIADD R4, R22.reuse, 0x60 ;  /* 0x0000006016047836 */ /* 0x040fe20000000000 */
[----:B------:R-:W-:Y:S01]  /*12770*/  UIMAD UR6, UR14, UR13, UR6 ;  /* 0x0000000d0e0672a4 */ /* 0x000fe2000f8e0206 */
[----:B------:R-:W-:Y:S01]  /*12780*/  IMAD.IADD R3, R3, 0x1, R7 ;  /* 0x0000000103037824 */ /* 0x000fe200078e0207 */
[----:B------:R-:W-:Y:S01]  /*12790*/  SHF.R.S32.HI R7, RZ, 0x1f, R22 ;  /* 0x0000001fff077819 */ /* 0x000fe20000011416 */
[----:B------:R-:W-:Y:S01]  /*127a0*/  ULDC.64 UR12, c[0x0][0xae8] ;  /* 0x0002ba00000c7ab9 */ /* 0x000fe20000000a00 */
[----:B------:R-:W-:Y:S01]  /*127b0*/  ISETP.GE.AND P3, PT, R22, UR7, PT ;  /* 0x0000000716007c0c */ /* 0x000fe2000bf66270 */
[----:B------:R-:W-:Y:S01]  /*127c0*/  IMAD.WIDE.U32 R2, R5, UR14, R2 ;  /* 0x0000000e05027c25 */ /* 0x000fe2000f8e0002 */
[----:B------:R-:W-:Y:S01]  /*127d0*/  UIMAD UR4, UR10, UR12, URZ ;  /* 0x0000000c0a0472a4 */ /* 0x000fe2000f8e023f */
[----:B------:R-:W-:-:S02]  /*127e0*/  ISETP.GE.AND P0, PT, R4, UR7, PT ;  /* 0x0000000704007c0c */ /* 0x000fc4000bf06270 */
[----:B------:R-:W-:Y:S01]  /*127f0*/  VIADD R0, R22, 0x20 ;  /* 0x0000002016007836 */ /* 0x000fe20000000000 */
[----:B------:R-:W-:Y:S01]  /*12800*/  UIMAD UR4, UR9, UR13, UR4 ;  /* 0x0000000d090472a4 */ /* 0x000fe2000f8e0204 */
[----:B------:R-:W-:Y:S01]  /*12810*/  VIADD R3, R3, UR6 ;  /* 0x0000000603037c36 */ /* 0x000fe20008000000 */
[----:B------:R-:W-:Y:S01]  /*12820*/  MOV R9, UR11 ;  /* 0x0000000b00097c02 */ /* 0x000fe20008000f00 */
[----:B------:R-:W-:Y:S01]  /*12830*/  IMAD.U32 R5, RZ, RZ, UR12 ;  /* 0x0000000cff057e24 */ /* 0x000fe2000f8e00ff */
[----:B------:R-:W-:Y:S01]  /*12840*/  ISETP.GE.AND P2, PT, R0, UR7, PT ;  /* 0x0000000700007c0c */ /* 0x000fe2000bf46270 */
[----:B------:R-:W-:Y:S02]  /*12850*/  VIADD R0, R22, 0x40 ;  /* 0x0000004016007836 */ /* 0x000fe40000000000 */
[----:B------:R-:W-:-:S03]  /*12860*/  IMAD.WIDE.U32 R4, R5, UR9, R2 ;  /* 0x0000000905047c25 */ /* 0x000fc6000f8e0002 */
[----:B------:R-:W-:Y:S01]  /*12870*/  ISETP.GE.AND P1, PT, R0, UR7, PT ;  /* 0x0000000700007c0c */ /* 0x000fe2000bf26270 */
[----:B------:R-:W-:Y:S02]  /*12880*/  IMAD.MOV.U32 R6, RZ, RZ, R22 ;  /* 0x000000ffff067224 */ /* 0x000fe400078e0016 */
[----:B------:R-:W-:Y:S02]  /*12890*/  VIADD R11, R5, UR4 ;  /* 0x00000004050b7c36 */ /* 0x000fe40008000000 */
[----:B------:R-:W-:Y:S01]  /*128a0*/  IMAD.WIDE R6, R9, 0x80, R6 ;  /* 0x0000008009067825 */ /* 0x000fe200078e0206 */
[----:B------:R-:W-:Y:S07]  /*128b0*/  @P3 BRA `(.L_x_4899) ;  /* 0x0000000000503947 */ /* 0x000fee0003800000 */
        /* <DEDUP_REMOVED lines=20> */
.L_x_4899:
[----:B------:R-:W-:Y:S05]  /*12a00*/  BSYNC B1 ;  /* 0x0000000000017941 */ /* 0x000fea0003800000 */
.L_x_4898:
[----:B------:R-:W-:Y:S04]  /*12a10*/  BSSY B1, `(.L_x_4900) ;  /* 0x0000018000017945 */ /* 0x000fe80003800000 */
[----:B------:R-:W-:Y:S05]  /*12a20*/  @P2 BRA `(.L_x_4901) ;  /* 0x0000000000582947 */ /* 0x000fea0003800000 */
[----:B0-----:R-:W-:Y:S01]  /*12a30*/  IADD3 R9, P2, R6, 0x20, RZ ;  /* 0x0000002006097810 */ /* 0x001fe20007f5e0ff */
        /* <DEDUP_REMOVED lines=21> */
.L_x_4901:
[----:B------:R-:W-:Y:S05]  /*12b90*/  BSYNC B1 ;  /* 0x0000000000017941 */ /* 0x000fea0003800000 */
.L_x_4900:
[----:B------:R-:W-:Y:S04]  /*12ba0*/  BSSY B1, `(.L_x_4902) ;  /* 0x0000018000017945 */ /* 0x000fe80003800000 */
[----:B------:R-:W-:Y:S05]  /*12bb0*/  @P1 BRA `(.L_x_4903) ;  /* 0x0000000000581947 */ /* 0x000fea0003800000 */
[----:B01----:R-:W-:Y:S01]  /*12bc0*/  IADD3 R9, P1, R6, 0x40, RZ ;  /* 0x0000004006097810 */ /* 0x003fe20007f3e0ff */
        /* <DEDUP_REMOVED lines=21> */
.L_x_4903:
[----:B------:R-:W-:Y:S05]  /*12d20*/  BSYNC B1 ;  /* 0x0000000000017941 */ /* 0x000fea0003800000 */
.L_x_4902:
[----:B------:R-:W-:Y:S05]  /*12d30*/  @P0 BRA `(.L_x_4894) ;  /* 0x0000000000580947 */ /* 0x000fea0003800000 */
[----:B------:R-:W-:Y:S01]  /*12d40*/  IADD3 R5, P0, R6, 0x60, RZ ;  /* 0x0000006006057810 */ /* 0x000fe20007f1e0ff */
[C---:B------:R-:W-:Y:S01]  /*12d50*/  VIADD R0, R16.reuse, 0x40 ;  /* 0x0000004010007836 */ /* 0x040fe20000000000 */
[----:B------:R-:W-:Y:S01]  /*12d60*/  ULDC.64 UR6, c[0x0][0xad8] ;  /* 0x0002b60000067ab9 */ /* 0x000fe20000000a00 */
[----:B------:R-:W-:Y:S01]  /*12d70*/  ULDC UR4, c[0x0][0xa8c] ;  /* 0x0002a30000047ab9 */ /* 0x000fe20000000800 */
[----:B------:R-:W-:Y:S01]  /*12d80*/  IMAD.MOV.U32 R2, RZ, RZ, R4 ;  /* 0x000000ffff027224 */ /* 0x000fe200078e0004 */
[----:B------:R-:W-:Y:S01]  /*12d90*/  ISETP.GE.AND P1, PT, R16, UR4, PT ;  /* 0x0000000410007c0c */ /* 0x000fe2000bf26270 */
[----:B------:R-:W-:Y:S01]  /*12da0*/  IMAD.X R6, RZ, RZ, R7, P0 ;  /* 0x000000ffff067224 */ /* 0x000fe200000e0607 */
[----:B------:R-:W-:Y:S01]  /*12db0*/  ISETP.GE.AND P2, PT, R0, UR4, PT ;  /* 0x0000000400007c0c */ /* 0x000fe2000bf46270 */
[----:B------:R-:W-:Y:S01]  /*12dc0*/  IMAD.MOV.U32 R3, RZ, RZ, R11 ;  /* 0x000000ffff037224 */ /* 0x000fe200078e000b */
[----:B------:R-:W-:Y:S01]  /*12dd0*/  IADD3 R0, R16, 0x80, RZ ;  /* 0x0000008010007810 */ /* 0x000fe20007ffe0ff */
[----:B------:R-:W-:Y:S01]  /*12de0*/  IMAD R6, R6, UR6, RZ ;  /* 0x0000000606067c24 */ /* 0x000fe2000f8e02ff */
[----:B------:R-:W-:Y:S01]  /*12df0*/  ULDC.64 UR8, c[0x0][0x208] ;  /* 0x0000820000087ab9 */ /* 0x000fe20000000a00 */
        /* <DEDUP_REMOVED lines=10> */
.L_x_4894:
[----:B------:R-:W-:Y:S05]  /*12ea0*/  BSYNC B0 ;  /* 0x0000000000007941 */ /* 0x000fea0003800000 */
.L_x_4885:
[----:B------:R-:W-:Y:S02]  /*12eb0*/  ULDC UR4, c[0x0][0xc14] ;  /* 0x0003050000047ab9 */ /* 0x000fe40000000800 */
[----:B------:R-:W-:-:S13]  /*12ec0*/  ISETP.GE.AND P0, PT, R83, UR4, PT ;  /* 0x0000000453007c0c */ /* 0x000fda000bf06270 */
[----:B------:R-:W-:Y:S05]  /*12ed0*/  @!P0 BRA `(.L_x_4904) ;  /* 0xfffffedc00b88947 */ /* 0x000fea000383ffff */
[----:B------:R-:W-:Y:S05]  /*12ee0*/  EXIT ;  /* 0x000000000000794d */ /* 0x000fea0003800000 */
.L_x_4849:
        /* <DEDUP_REMOVED lines=62> */
.L_x_4909:
        /* <DEDUP_REMOVED lines=16> */
.L_x_4908:
[----:B------:R-:W-:Y:S05]  /*133d0*/  BSYNC B0 ;  /* 0x0000000000007941 */ /* 0x000fea0003800000 */
.L_x_4907:
        /* <DEDUP_REMOVED lines=25> */
.L_x_4905:
[----:B------:R-:W-:Y:S01]  /*13570*/  IMAD.IADD R7, R5, 0x1, -R2 ;  /* 0x0000000105077824 */ /* 0x000fe200078e0a02 */
[----:B------:R-:W-:-:S03]  /*13580*/  ULDC.64 UR8, c[0x0][0x208] ;  /* 0x0000820000087ab9 */ /* 0x000fc60000000a00 */
[----:B------:R-:W-:-:S05]  /*13590*/  IMAD R2, R4, UR4, R7 ;  /* 0x0000000404027c24 */ /* 0x000fca000f8e0207 */
[----:B------:R-:W-:Y:S02]  /*135a0*/  ISETP.GT.AND P0, PT, R2, UR6, PT ;  /* 0x0000000602007c0c */ /* 0x000fe4000bf04270 */
[----:B------:R-:W0:Y:S11]  /*135b0*/  LDC.64 R2, c[0x0][0xc68] ;  /* 0x00031a00ff027b82 */ /* 0x000e360000000a00 */
[----:B------:R-:W-:-:S04]  /*135c0*/  VOTE.ANY R9, PT, !P0 ;  /* 0x0000000000097806 */ /* 0x000fc800040e0100 */
[----:B------:R-:W1:Y:S02]  /*135d0*/  POPC R5, R9 ;  /* 0x0000000900057309 */ /* 0x000e640000000000 */
[----:B-1----:R-:W-:-:S05]  /*135e0*/  IADD3 R19, R5, R6, RZ ;  /* 0x0000000605137210 */ /* 0x002fca0007ffe0ff */
        /* <DEDUP_REMOVED lines=13> */
.L_x_4910:
        /* <DEDUP_REMOVED lines=21> */
[----:B------:R-:W-:Y:S01]  /*13810*/  IMAD R4, R8, R9, RZ ;  /* 0x0000000908047224 */ /* 0x000fe200078e02ff */
[----:B------:R-:W-:-:S03]  /*13820*/  IADD3 R9, -R9, RZ, RZ ;  /* 0x000000ff09097210 */ /* 0x000fc60007ffe1ff */
        /* <DEDUP_REMOVED lines=33> */
.L_x_4906:
[----:B------:R-:W-:Y:S01]  /*13a40*/  IMAD.MOV.U32 R17, RZ, RZ, RZ ;  /* 0x000000ffff117224 */ /* 0x000fe200078e00ff */
[----:B------:R-:W-:Y:S01]  /*13a50*/  MOV R16, UR6 ;  /* 0x0000000600107c02 */ /* 0x000fe20008000f00 */
[----:B------:R-:W-:-:S07]  /*13a60*/  IMAD.MOV.U32 R18, RZ, RZ, RZ ;  /* 0x000000ffff127224 */ /* 0x000fce00078e00ff */
.L_x_4911:
        /* <DEDUP_REMOVED lines=20> */
.L_x_4979:
[----:B--2---:R-:W2:Y:S01]  /*13bb0*/  LDC.64 R2, c[0x0][0xc60] ;  /* 0x00031800ff027b82 */ /* 0x004ea20000000a00 */
[----:B------:R-:W-:Y:S01]  /*13bc0*/  ULDC.64 UR4, c[0x0][0x208] ;  /* 0x0000820000047ab9 */ /* 0x000fe20000000a00 */
[----:B--2---:R-:W-:-:S05]  /*13bd0*/  IMAD.WIDE R2, R19, 0x4, R2 ;  /* 0x0000000413027825 */ /* 0x004fca00078e0202 */
[----:B------:R-:W2:Y:S01]  /*13be0*/  LDG.E R5, desc[UR4][R2.64] ;  /* 0x0000000402057981 */ /* 0x000ea2000c1e1900 */
[----:B------:R-:W-:Y:S05]  /*13bf0*/  YIELD ;  /* 0x0000000000007946 */ /* 0x000fea0003800000 */
[----:B------:R-:W-:Y:S01]  /*13c00*/  ULDC.64 UR4, c[0x0][0xa28] ;  /* 0x00028a0000047ab9 */ /* 0x000fe20000000a00 */
[----:B-1----:R-:W-:Y:S01]  /*13c10*/  IMAD.MOV.U32 R0, RZ, RZ, RZ ;  /* 0x000000ffff007224 */ /* 0x002fe200078e00ff */
[----:B------:R-:W-:Y:S01]  /*13c20*/  ISETP.NE.U32.AND P0, PT, RZ, UR4, PT ;  /* 0x00000004ff007c0c */ /* 0x000fe2000bf05070 */
[----:B------:R-:W-:Y:S01]  /*13c30*/  ULDC.64 UR8, c[0x0][0x208] ;  /* 0x0000820000087ab9 */ /* 0x000fe20000000a00 */
[----:B------:R-:W-:Y:S01]  /*13c40*/  MOV R6, RZ ;  /* 0x000000ff00067202 */ /* 0x000fe20000000f00 */
[----:B------:R-:W-:Y:S01]  /*13c50*/  ULDC.64 UR6, c[0x0][0xa08] ;  /* 0x0002820000067ab9 */ /* 0x000fe20000000a00 */
[----:B------:R-:W-:-:S02]  /*13c60*/  ISETP.NE.AND.EX P0, PT, RZ, UR5, PT, P0 ;  /* 0x00000005ff007c0c */ /* 0x000fc4000bf05300 */
        /* <DEDUP_REMOVED lines=41> */
[----:B--2---:R-:W-:-:S07]  /*13f00*/  IMAD.IADD R6, R9, 0x1, -R6 ;  /* 0x0000000109067824 */ /* 0x004fce00078e0a06 */
.L_x_4913:
        /* <DEDUP_REMOVED lines=14> */
.L_x_4914:
[----:B------:R-:W-:Y:S05]  /*13ff0*/  @!P0 BRA `(.L_x_4915) ;  /* 0x0000000000108947 */ /* 0x000fea0003800000 */
[----:B------:R-:W-:Y:S02]  /*14000*/  ULDC.64 UR4, c[0x0][0x208] ;  /* 0x0000820000047ab9 */ /* 0x000fe40000000a00 */
[----:B------:R-:W2:Y:S04]  /*14010*/  LDG.E R7, desc[UR4][R4.64] ;  /* 0x0000000404077981 */ /* 0x000ea8000c1e1900 */
[----:B-1----:R-:W2:Y:S02]  /*14020*/  LDG.E R2, desc[UR4][R4.64+0x4] ;  /* 0x0000040404027981 */ /* 0x002ea4000c1e1900 */
[----:B--2---:R-:W-:-:S07]  /*14030*/  IADD3 R7, -R7, R2, RZ ;  /* 0x0000000207077210 */ /* 0x004fce0007ffe1ff */
.L_x_4915:
[----:B-----5:R-:W-:Y:S01]  /*14040*/  IMAD.IADD R7, R7, 0x1, -R0 ;  /* 0x0000000107077824 */ /* 0x020fe200078e0a00 */
[----:B-1----:R-:W-:Y:S01]  /*14050*/  LEA R2, R17, 0xef, 0x7 ;  /* 0x000000ef11027811 */ /* 0x002fe200078e38ff */
[----:B------:R-:W-:Y:S01]  /*14060*/  IMAD.MOV.U32 R4, RZ, RZ, RZ ;  /* 0x000000ffff047224 */ /* 0x000fe200078e00ff */
[----:B------:R-:W-:Y:S01]  /*14070*/  BSSY B6, `(.L_x_4916) ;  /* 0x0000327000067945 */ /* 0x000fe20003800000 */
[C---:B------:R-:W-:Y:S01]  /*14080*/  VIADD R5, R7.reuse, 0x6f ;  /* 0x0000006f07057836 */ /* 0x040fe20000000000 */
[----:B------:R-:W-:Y:S01]  /*14090*/  IADD3 R3, R7, R2, -R6 ;  /* 0x0000000207037210 */ /* 0x000fe20007ffe806 */
[----:B------:R-:W-:Y:S02]  /*140a0*/  IMAD.MOV.U32 R2, RZ, RZ, RZ ;  /* 0x000000ffff027224 */ /* 0x000fe400078e00ff */
[----:B------:R-:W-:-:S04]  /*140b0*/  IMAD.HI R4, R5, -0x6db6db6d, R4 ;  /* 0x9249249305047827 */ /* 0x000fc800078e0204 */
[----:B------:R-:W-:Y:S01]  /*140c0*/  IMAD.HI R2, R3, -0x6db6db6d, R2 ;  /* 0x9249249303027827 */ /* 0x000fe200078e0202 */
        /* <DEDUP_REMOVED lines=26> */
.L_x_4917:
        /* <DEDUP_REMOVED lines=23> */
.L_x_4919:
        /* <DEDUP_REMOVED lines=20> */
.L_x_4921:
        /* <DEDUP_REMOVED lines=16> */
.L_x_4920:
        /* <DEDUP_REMOVED lines=32> */
.L_x_4922:
        /* <DEDUP_REMOVED lines=16> */
.L_x_4923:
        /* <DEDUP_REMOVED lines=15> */
.L_x_4924:
        /* <DEDUP_REMOVED lines=18> */
.L_x_4995:
[----:B------:R-:W-:Y:S01]  /*14b30*/  UMOV UR4, 0xffffffff ;  /* 0xffffffff00047882 */ /* 0x000fe20000000000 */
[----:B0-----:R-:W-:Y:S02]  /*14b40*/  SHF.R.S32.HI R13, RZ, 0x1f, R4 ;  /* 0x0000001fff0d7819 */ /* 0x001fe40000011404 */
[----:B------:R-:W-:Y:S05]  /*14b50*/  BRA.DIV UR4, `(.L_x_4926) ;  /* 0x0000003a04c87947 */ /* 0x000fea000b800000 */
[----:B------:R-:W-:-:S13]  /*14b60*/  ELECT P6, URZ, PT ;  /* 0x00000000003f782f */ /* 0x000fda00038c0000 */
.L_x_4998:
        /* <DEDUP_REMOVED lines=23> */
.L_x_4928:
        /* <DEDUP_REMOVED lines=9> */
.L_x_4999:
        /* <DEDUP_REMOVED lines=11> */
.L_x_4930:
        /* <DEDUP_REMOVED lines=33> */
.L_x_4927:
        /* <DEDUP_REMOVED lines=47> */
.L_x_5000:
[----:B------:R-:W-:Y:S05]  /*15320*/  BSYNC B0 ;  /* 0x0000000000007941 */ /* 0x000fea0003800000 */
.L_x_4931:
        /* <DEDUP_REMOVED lines=43> */
.L_x_4939:
[----:B0-----:R-:W0:Y:S01]  /*155e0*/  S2R R3, SR_CgaCtaId ;  /* 0x0000000000037919 */ /* 0x001e220000008800 */
[----:B------:R-:W-:-:S04]  /*155f0*/  MOV R2, 0x400 ;  /* 0x0000040000027802 */ /* 0x000fc80000000f00 */
[----:B0-----:R-:W-:Y:S02]  /*15600*/  LEA R2, R3, R2, 0x18 ;  /* 0x0000000203027211 */ /* 0x001fe400078ec0ff */
[----:B------:R-:W-:-:S03]  /*15610*/  SHF.L.U32 R3, R12, 0x1f, RZ ;  /* 0x0000001f0c037819 */ /* 0x000fc600000006ff */
[----:B------:R-:W-:-:S04]  /*15620*/  IMAD R2, R11, 0x8, R2 ;  /* 0x000000080b027824 */ /* 0x000fc800078e0202 */
[----:B------:R-:W0:Y:S02]  /*15630*/  SYNCS.PHASECHK.TRANS64.TRYWAIT P0, [R2+URZ+0x36840], R3 ;  /* 0x03684003020075a7 */ /* 0x000e24000800017f */
[----:B0-----:R-:W-:Y:S05]  /*15640*/  @!P0 BRA `(.L_x_4940) ;  /* 0x0000003000608947 */ /* 0x001fea0003800000 */
.L_x_5001:
        /* <DEDUP_REMOVED lines=11> */
.L_x_4941:
        /* <DEDUP_REMOVED lines=37> */
.L_x_5002:
        /* <DEDUP_REMOVED lines=13> */
.L_x_4943:
        /* <DEDUP_REMOVED lines=36> */
.L_x_4938:
[----:B------:R-:W-:Y:S05]  /*15c60*/  BSYNC B2 ;  /* 0x0000000000027941 */ /* 0x000fea0003800000 */
.L_x_4937:
[----:B------:R-:W2:Y:S04]  /*15c70*/  LDL.LU R2, [R1+0x14] ;  /* 0x0000140001027983 */ /* 0x000ea80000300800 */
[----:B------:R0:W-:Y:S04]  /*15c80*/  STL [R1], R11 ;  /* 0x0000000b01007387 */ /* 0x0001e80000100800 */
[----:B------:R0:W-:Y:S02]  /*15c90*/  STL [R1+0x8], R12 ;  /* 0x0000080c01007387 */ /* 0x0001e40000100800 */
[----:B0-2---:R-:W-:-:S07]  /*15ca0*/  VIADD R7, R2, 0xfffffffd ;  /* 0xfffffffd02077836 */ /* 0x005fce0000000000 */
.L_x_4936:
[----:B------:R-:W-:Y:S05]  /*15cb0*/  BSYNC B1 ;  /* 0x0000000000017941 */ /* 0x000fea0003800000 */
.L_x_4935:
[----:B------:R-:W-:-:S13]  /*15cc0*/  ISETP.NE.AND P0, PT, R10, RZ, PT ;  /* 0x000000ff0a00720c */ /* 0x000fda0003f05270 */
[----:B------:R-:W-:Y:S05]  /*15cd0*/  @!P0 BRA `(.L_x_4934) ;  /* 0x00000010002c8947 */ /* 0x000fea0003800000 */
[----:B------:R-:W-:-:S07]  /*15ce0*/  IMAD.MOV.U32 R10, RZ, RZ, R6 ;  /* 0x000000ffff0a7224 */ /* 0x000fce00078e0006 */
.L_x_4958:
        /* <DEDUP_REMOVED lines=33> */
.L_x_4946:
[----:B------:R-:W1:Y:S01]  /*15f00*/  S2R R3, SR_CgaCtaId ;  /* 0x0000000000037919 */ /* 0x000e620000008800 */
[----:B------:R-:W-:-:S04]  /*15f10*/  MOV R2, 0x400 ;  /* 0x0000040000027802 */ /* 0x000fc80000000f00 */
[----:B-1----:R-:W-:Y:S02]  /*15f20*/  LEA R2, R3, R2, 0x18 ;  /* 0x0000000203027211 */ /* 0x002fe400078ec0ff */
[----:B------:R-:W-:-:S03]  /*15f30*/  SHF.L.U32 R3, R9, 0x1f, RZ ;  /* 0x0000001f09037819 */ /* 0x000fc600000006ff */
[----:B------:R-:W-:-:S04]  /*15f40*/  IMAD R2, R8, 0x8, R2 ;  /* 0x0000000808027824 */ /* 0x000fc800078e0202 */
[----:B------:R-:W1:Y:S02]  /*15f50*/  SYNCS.PHASECHK.TRANS64.TRYWAIT P0, [R2+URZ+0x36840], R3 ;  /* 0x03684003020075a7 */ /* 0x000e64000800017f */
[----:B-1----:R-:W-:Y:S05]  /*15f60*/  @!P0 BRA `(.L_x_4947) ;  /* 0x0000002800408947 */ /* 0x002fea0003800000 */
.L_x_5003:
        /* <DEDUP_REMOVED lines=11> */
.L_x_4948:
        /* <DEDUP_REMOVED lines=37> */
.L_x_5004:
        /* <DEDUP_REMOVED lines=8> */
.L_x_4950:
        /* <DEDUP_REMOVED lines=35> */
.L_x_4945:
[----:B------:R-:W-:Y:S05]  /*16520*/  BSYNC B1 ;  /* 0x0000000000017941 */ /* 0x000fea0003800000 */
.L_x_4944:
        /* <DEDUP_REMOVED lines=32> */
.L_x_4953:
[----:B------:R-:W2:Y:S01]  /*16730*/  S2R R3, SR_CgaCtaId ;  /* 0x0000000000037919 */ /* 0x000ea20000008800 */
[----:B------:R-:W-:-:S04]  /*16740*/  MOV R2, 0x400 ;  /* 0x0000040000027802 */ /* 0x000fc80000000f00 */
[----:B--2---:R-:W-:Y:S02]  /*16750*/  LEA R2, R3, R2, 0x18 ;  /* 0x0000000203027211 */ /* 0x004fe400078ec0ff */
[----:B------:R-:W-:-:S03]  /*16760*/  SHF.L.U32 R3, R14, 0x1f, RZ ;  /* 0x0000001f0e037819 */ /* 0x000fc600000006ff */
[----:B------:R-:W-:-:S04]  /*16770*/  IMAD R2, R15, 0x8, R2 ;  /* 0x000000080f027824 */ /* 0x000fc800078e0202 */
[----:B------:R-:W2:Y:S02]  /*16780*/  SYNCS.PHASECHK.TRANS64.TRYWAIT P0, [R2+URZ+0x36840], R3 ;  /* 0x03684003020075a7 */ /* 0x000ea4000800017f */
[----:B--2---:R-:W-:Y:S05]  /*16790*/  @!P0 BRA `(.L_x_4954) ;  /* 0x00000020005c8947 */ /* 0x004fea0003800000 */
.L_x_5005:
        /* <DEDUP_REMOVED lines=11> */
.L_x_4955:
        /* <DEDUP_REMOVED lines=29> */
[----:B------:R-:W-:Y:S01]  /*16a20*/  LEA R2, R8, R2, 0x3 ;  /* 0x0000000208027211 */ /* 0x000fe200078e18ff */
        /* <DEDUP_REMOVED lines=8> */
.L_x_5006:
        /* <DEDUP_REMOVED lines=8> */
.L_x_4957:
        /* <DEDUP_REMOVED lines=33> */
.L_x_4952:
[----:B------:R-:W-:Y:S05]  /*16d40*/  BSYNC B1 ;  /* 0x0000000000017941 */ /* 0x000fea0003800000 */
.L_x_4951:
[C---:B------:R-:W-:Y:S01]  /*16d50*/  ISETP.GT.AND P0, PT, R7.reuse, 0x1, PT ;  /* 0x000000010700780c */ /* 0x040fe20003f04270 */
[----:B------:R-:W-:-:S05]  /*16d60*/  VIADD R2, R7, 0xfffffffe ;  /* 0xfffffffe07027836 */ /* 0x000fca0000000000 */
[----:B------:R-:W-:-:S07]  /*16d70*/  MOV R7, R2 ;  /* 0x0000000200077202 */ /* 0x000fce0000000f00 */
[----:B------:R-:W-:Y:S05]  /*16d80*/  @P0 BRA `(.L_x_4958) ;  /* 0xffffffec00d80947 */ /* 0x000fea000383ffff */
.L_x_4934:
[----:B------:R-:W-:Y:S05]  /*16d90*/  BSYNC B0 ;  /* 0x0000000000007941 */ /* 0x000fea0003800000 */
.L_x_4933:
        /* <DEDUP_REMOVED lines=18> */
.L_x_4960:
[----:B------:R-:W-:Y:S05]  /*16ec0*/  BSYNC B0 ;  /* 0x0000000000007941 */ /* 0x000fea0003800000 */
.L_x_4959:
        /* <DEDUP_REMOVED lines=11> */
.L_x_5007:
        /* <DEDUP_REMOVED lines=11> */
.L_x_4964:
        /* <DEDUP_REMOVED lines=33> */
.L_x_4962:
[----:B------:R-:W-:Y:S05]  /*17240*/  BSYNC B0 ;  /* 0x0000000000007941 */ /* 0x000fea0003800000 */
.L_x_4961:
        /* <DEDUP_REMOVED lines=9> */
.L_x_4918:
[----:B------:R-:W-:Y:S05]  /*172e0*/  BSYNC B6 ;  /* 0x0000000000067941 */ /* 0x000fea0003800000 */
.L_x_4916:
[----:B------:R-:W-:-:S03]  /*172f0*/  UMOV UR4, 0xffffffff ;  /* 0xffffffff00047882 */ /* 0x000fc60000000000 */
[----:B------:R-:W-:Y:S05]  /*17300*/  BRA.DIV UR4, `(.L_x_4965) ;  /* 0x0000001604bc7947 */ /* 0x000fea000b800000 */
[----:B------:R2:W3:Y:S04]  /*17310*/  SHFL.IDX PT, R4, R16, RZ, 0x1f ;  /* 0x00001fff10047589 */ /* 0x0004e800000e0000 */
[----:B------:R-:W4:Y:S02]  /*17320*/  SHFL.IDX PT, R16, R16, 0x1, 0x1f ;  /* 0x00201f0010107f89 */ /* 0x000f2400000e0000 */
.L_x_5011:
        /* <DEDUP_REMOVED lines=14> */
.L_x_4967:
[----:B------:R-:W-:Y:S05]  /*17410*/  BSYNC B0 ;  /* 0x0000000000007941 */ /* 0x000fea0003800000 */
.L_x_4966:
        /* <DEDUP_REMOVED lines=23> */
.L_x_5019:
[----:B------:R-:W-:Y:S02]  /*17590*/  ULDC UR4, c[0x0][0xc10] ;  /* 0x0003040000047ab9 */ /* 0x000fe40000000800 */
[----:B------:R-:W-:-:S04]  /*175a0*/  IMAD.U32 R5, RZ, RZ, UR4 ;  /* 0x00000004ff057e24 */ /* 0x000fc8000f8e00ff */
[----:B-1----:R-:W-:-:S04]  /*175b0*/  IMAD R3, R14, R5, RZ ;  /* 0x000000050e037224 */ /* 0x002fc800078e02ff */
[----:B--2-4-:R-:W-:-:S05]  /*175c0*/  IMAD.IADD R16, R16, 0x1, R3 ;  /* 0x0000000110107824 */ /* 0x014fca00078e0203 */
[----:B---3--:R-:W-:-:S13]  /*175d0*/  ISETP.GT.AND P0, PT, R16, R4, PT ;  /* 0x000000041000720c */ /* 0x008fda0003f04270 */
[----:B------:R-:W-:Y:S05]  /*175e0*/  @P0 BRA `(.L_x_4969) ;  /* 0x0000000000b80947 */ /* 0x000fea0003800000 */
[----:B------:R-:W1:Y:S02]  /*175f0*/  LDC R0, c[0x0][0xc14] ;  /* 0x00030500ff007b82 */ /* 0x000e640000000800 */
.L_x_4974:
        /* <DEDUP_REMOVED lines=15> */
.L_x_4972:
[----:B------:R-:W-:Y:S05]  /*176f0*/  BSYNC B0 ;  /* 0x0000000000007941 */ /* 0x000fea0003800000 */
.L_x_4971:
        /* <DEDUP_REMOVED lines=23> */
.L_x_5027:
[----:B------:R-:W-:Y:S02]  /*17870*/  ULDC UR4, c[0x0][0xc10] ;  /* 0x0003040000047ab9 */ /* 0x000fe40000000800 */
[----:B------:R-:W-:-:S04]  /*17880*/  IMAD.U32 R5, RZ, RZ, UR4 ;  /* 0x00000004ff057e24 */ /* 0x000fc8000f8e00ff */
[----:B-1----:R-:W-:-:S04]  /*17890*/  IMAD R3, R14, R5, RZ ;  /* 0x000000050e037224 */ /* 0x002fc800078e02ff */
[----:B------:R-:W-:-:S05]  /*178a0*/  IMAD.IADD R16, R3, 0x1, R16 ;  /* 0x0000000103107824 */ /* 0x000fca00078e0210 */
[----:B------:R-:W-:-:S13]  /*178b0*/  ISETP.GT.AND P0, PT, R16, R4, PT ;  /* 0x000000041000720c */ /* 0x000fda0003f04270 */
[----:B------:R-:W-:Y:S05]  /*178c0*/  @!P0 BRA `(.L_x_4974) ;  /* 0xfffffffc004c8947 */ /* 0x000fea000383ffff */
.L_x_4969:
        /* <DEDUP_REMOVED lines=8> */
.L_x_5031:
[----:B------:R-:W-:Y:S02]  /*17950*/  ISETP.NE.AND P0, PT, R3, RZ, PT ;  /* 0x000000ff0300720c */ /* 0x000fe40003f05270 */
[----:B------:R-:W-:-:S11]  /*17960*/  MOV R7, RZ ;  /* 0x000000ff00077202 */ /* 0x000fd60000000f00 */
[----:B------:R-:W-:Y:S05]  /*17970*/  @!P0 BRA `(.L_x_4976) ;  /* 0x0000000000108947 */ /* 0x000fea0003800000 */
[----:B------:R-:W-:Y:S01]  /*17980*/  UMOV UR4, 0xffffffff ;  /* 0xffffffff00047882 */ /* 0x000fe20000000000 */
[----:B------:R-:W-:Y:S02]  /*17990*/  VIADD R12, R6, 0xffffffff ;  /* 0xffffffff060c7836 */ /* 0x000fe40000000000 */
[----:B------:R-:W-:Y:S05]  /*179a0*/  BRA.DIV UR4, `(.L_x_4977) ;  /* 0x0000001a04487947 */ /* 0x000fea000b800000 */
[----:B------:R3:W4:Y:S02]  /*179b0*/  SHFL.IDX PT, R7, R2, R12, 0x1f ;  /* 0x00001f0c02077589 */ /* 0x00072400000e0000 */
.L_x_4976:
        /* <DEDUP_REMOVED lines=68> */
.L_x_4970:
[----:B------:R-:W-:Y:S01]  /*17e00*/  UMOV UR4, URZ ;  /* 0x0000003f00047c82 */ /* 0x000fe20008000000 */
[----:B------:R-:W-:Y:S01]  /*17e10*/  UMOV UR5, URZ ;  /* 0x0000003f00057c82 */ /* 0x000fe20008000000 */
[----:B------:R-:W-:Y:S01]  /*17e20*/  ULDC UR6, c[0x0][0xc14] ;  /* 0x0003050000067ab9 */ /* 0x000fe20000000800 */
[----:B------:R-:W-:Y:S02]  /*17e30*/  IMAD.MOV.U32 R16, RZ, RZ, R4 ;  /* 0x000000ffff107224 */ /* 0x000fe400078e0004 */
[----:B------:R-:W-:Y:S02]  /*17e40*/  IMAD.U32 R17, RZ, RZ, UR4 ;  /* 0x00000004ff117e24 */ /* 0x000fe4000f8e00ff */
[----:B------:R-:W-:Y:S02]  /*17e50*/  IMAD.U32 R18, RZ, RZ, UR5 ;  /* 0x00000005ff127e24 */ /* 0x000fe4000f8e00ff */
[----:B------:R-:W-:-:S07]  /*17e60*/  IMAD.U32 R19, RZ, RZ, UR6 ;  /* 0x00000006ff137e24 */ /* 0x000fce000f8e00ff */
.L_x_4978:
        /* <DEDUP_REMOVED lines=12> */
.L_x_4912:
        /* <DEDUP_REMOVED lines=12> */
.L_x_5034:
[----:B------:R-:W-:Y:S05]  /*17ff0*/  BSYNC B0 ;  /* 0x0000000000007941 */ /* 0x000fea0003800000 */
.L_x_4980:
[----:B------:R-:W-:-:S03]  /*18000*/  UMOV UR4, 0xffffffff ;  /* 0xffffffff00047882 */ /* 0x000fc60000000000 */
[----:B------:R-:W-:Y:S05]  /*18010*/  BRA.DIV UR4, `(.L_x_4982) ;  /* 0x0000001204e87947 */ /* 0x000fea000b800000 */
[----:B------:R-:W2:Y:S02]  /*18020*/  S2R R2, SR_TID.X ;  /* 0x0000000000027919 */ /* 0x000ea40000002100 */
[----:B--2---:R-:W-:-:S04]  /*18030*/  SHF.R.U32.HI R2, RZ, 0x5, R2 ;  /* 0x00000005ff027819 */ /* 0x004fc80000011602 */
[----:B------:R-:W-:-:S05]  /*18040*/  LOP3.LUT R2, R2, 0x3, RZ, 0xc0, !PT ;  /* 0x0000000302027812 */ /* 0x000fca00078ec0ff */
[----:B------:R2:W3:Y:S02]  /*18050*/  SHFL.IDX PT, R14, R2, RZ, 0x1f ;  /* 0x00001fff020e7589 */ /* 0x0004e400000e0000 */
.L_x_5037:
[----:B---3--:R-:W-:Y:S01]  /*18060*/  ISETP.NE.AND P0, PT, R14, RZ, PT ;  /* 0x000000ff0e00720c */ /* 0x008fe20003f05270 */
[----:B------:R-:W-:-:S12]  /*18070*/  BSSY B0, `(.L_x_4983) ;  /* 0x0000029000007945 */ /* 0x000fd80003800000 */
[----:B------:R-:W-:Y:S05]  /*18080*/  @P0 BRA `(.L_x_4984) ;  /* 0x00000000009c0947 */ /* 0x000fea0003800000 */
[----:B------:R-:W-:-:S03]  /*18090*/  UMOV UR4, 0xffffffff ;  /* 0xffffffff00047882 */ /* 0x000fc60000000000 */
[----:B------:R-:W-:Y:S05]  /*180a0*/  BRA.DIV UR4, `(.L_x_4985) ;  /* 0x0000001204f87947 */ /* 0x000fea000b800000 */
[----:B------:R-:W-:-:S13]  /*180b0*/  ELECT P6, URZ, PT ;  /* 0x00000000003f782f */ /* 0x000fda00038c0000 */
.L_x_5040:
        /* <DEDUP_REMOVED lines=8> */
.L_x_4986:
        /* <DEDUP_REMOVED lines=14> */
.L_x_5041:
[----:B------:R-:W2:Y:S02]  /*18220*/  SYNCS.PHASECHK.TRANS64.TRYWAIT P0, [R7+URZ], R2 ;  /* 0x00000002070075a7 */ /* 0x000ea4000800017f */
[----:B--2---:R-:W-:Y:S05]  /*18230*/  @!P0 BRA `(.L_x_4988) ;  /* 0x0000001000c88947 */ /* 0x004fea0003800000 */
.L_x_5042:
[----:B------:R-:W-:Y:S05]  /*18240*/  @!P2 BRA `(.L_x_4989) ;  /* 0x000000000004a947 */ /* 0x000fea0003800000 */
[----:B------:R-:W-:Y:S01]  /*18250*/  BPT.TRAP 0x1 ;  /* 0x000000040000795c */ /* 0x000fe20000300000 */
.L_x_4989:
[----:B------:R-:W3:Y:S01]  /*18260*/  LDL.LU R4, [R1] ;  /* 0x0000000001047983 */ /* 0x000ee20000300800 */
[----:B------:R-:W-:-:S04]  /*18270*/  VIADD R0, R0, 0x36860 ;  /* 0x0003686000007836 */ /* 0x000fc80000000000 */
[----:B---3--:R-:W-:-:S04]  /*18280*/  IMAD R4, R4, 0x8, R0 ;  /* 0x0000000804047824 */ /* 0x008fc800078e0200 */
[----:B------:R-:W3:Y:S02]  /*18290*/  SYNCS.PHASECHK.TRANS64.TRYWAIT P0, [R4+URZ], R5 ;  /* 0x00000005040075a7 */ /* 0x000ee4000800017f */
[----:B---3--:R-:W-:Y:S05]  /*182a0*/  @!P0 BRA `(.L_x_4990) ;  /* 0x0000001000c08947 */ /* 0x008fea0003800000 */
.L_x_5043:
[----:B------:R-:W-:-:S07]  /*182b0*/  IMAD R3, R3, 0x8, R0 ;  /* 0x0000000803037824 */ /* 0x000fce00078e0200 */
.L_x_4991:
[----:B----4-:R4:W0:Y:S02]  /*182c0*/  SYNCS.PHASECHK.TRANS64.TRYWAIT P0, [R3+URZ], R2 ;  /* 0x00000002030075a7 */ /* 0x010824000800017f */
[----:B0-----:R-:W-:Y:S05]  /*182d0*/  @!P0 NANOSLEEP.SYNCS 0x989680 ;  /* 0x009896800000895d */ /* 0x001fea0003900000 */
[----:B------:R-:W0:Y:S02]  /*182e0*/  @!P0 SYNCS.PHASECHK.TRANS64 P0, [R3+URZ], R2 ;  /* 0x00000002030085a7 */ /* 0x000e24000800007f */
[----:B0-----:R-:W-:Y:S05]  /*182f0*/  @!P0 BRA `(.L_x_4991) ;  /* 0xfffffffc00f08947 */ /* 0x001fea000383ffff */
.L_x_4984:
[----:B------:R-:W-:Y:S05]  /*18300*/  BSYNC B0 ;  /* 0x0000000000007941 */ /* 0x000fea0003800000 */
.L_x_4983:
[----:B------:R-:W-:Y:S05]  /*18310*/  EXIT ;  /* 0x000000000000794d */ /* 0x000fea0003800000 */
.L_x_4856:
[----:B0-----:R-:W-:-:S04]  /*18320*/  MOV R3, UR38 ;  /* 0x0000002600037c02 */ /* 0x001fc80008000f00 */
[----:B------:R0:W1:Y:S03]  /*18330*/  SYNCS.PHASECHK.TRANS64.TRYWAIT P1, [R3+URZ+0x36800], R0 ;  /* 0x03680000030075a7 */ /* 0x000066000802017f */
[----:B-1----:R-:W-:Y:S05]  /*18340*/  @!P1 NANOSLEEP.SYNCS 0x989680 ;  /* 0x009896800000995d */ /* 0x002fea0003900000 */
[----:B------:R-:W1:Y:S02]  /*18350*/  @!P1 SYNCS.PHASECHK.TRANS64 P1, [R3+URZ+0x36800], R0 ;  /* 0x03680000030095a7 */ /* 0x000e64000802007f */
[----:B-1----:R-:W-:Y:S05]  /*18360*/  @!P1 BRA `(.L_x_4856) ;  /* 0xfffffffc00ec9947 */ /* 0x002fea000383ffff */
[----:B------:R-:W-:Y:S05]  /*18370*/  BRA `(.L_x_4992) ;  /* 0xfffffe9400b87947 */ /* 0x000fea000383ffff */
.L_x_4860:
[----:B-1----:R1:W2:Y:S02]  /*18380*/  SYNCS.PHASECHK.TRANS64.TRYWAIT P2, [R0+URZ+0x36830], R3 ;  /* 0x03683003000075a7 */ /* 0x0022a4000804017f */
[----:B--2---:R-:W-:Y:S05]  /*18390*/  @!P2 NANOSLEEP.SYNCS 0x989680 ;  /* 0x009896800000a95d */ /* 0x004fea0003900000 */
[----:B------:R-:W2:Y:S02]  /*183a0*/  @!P2 SYNCS.PHASECHK.TRANS64 P2, [R0+URZ+0x36830], R3 ;  /* 0x036830030000a5a7 */ /* 0x000ea4000804007f */
[----:B--2---:R-:W-:Y:S05]  /*183b0*/  @!P2 BRA `(.L_x_4860) ;  /* 0xfffffffc00f0a947 */ /* 0x004fea000383ffff */
[----:B------:R-:W-:Y:S05]  /*183c0*/  BRA `(.L_x_4859) ;  /* 0xfffffe9400e07947 */ /* 0x000fea000383ffff */
.L_x_4865:
[----:B-1----:R-:W-:-:S04]  /*183d0*/  IMAD.U32 R7, RZ, RZ, UR37 ;  /* 0x00000025ff077e24 */ /* 0x002fc8000f8e00ff */
[----:B------:R1:W2:Y:S03]  /*183e0*/  SYNCS.PHASECHK.TRANS64.TRYWAIT P2, [R7+URZ+0x36830], R6 ;  /* 0x03683006070075a7 */ /* 0x0002a6000804017f */
[----:B--2---:R-:W-:Y:S05]  /*183f0*/  @!P2 NANOSLEEP.SYNCS 0x989680 ;  /* 0x009896800000a95d */ /* 0x004fea0003900000 */
[----:B------:R-:W2:Y:S02]  /*18400*/  @!P2 SYNCS.PHASECHK.TRANS64 P2, [R7+URZ+0x36830], R6 ;  /* 0x036830060700a5a7 */ /* 0x000ea4000804007f */
[----:B--2---:R-:W-:Y:S05]  /*18410*/  @!P2 BRA `(.L_x_4865) ;  /* 0xfffffffc00eca947 */ /* 0x004fea000383ffff */
[----:B------:R-:W-:Y:S05]  /*18420*/  BRA `(.L_x_4864) ;  /* 0xfffffee400887947 */ /* 0x000fea000383ffff */
.L_x_4869:
[----:B-1----:R-:W-:-:S04]  /*18430*/  IMAD.U32 R7, RZ, RZ, UR4 ;  /* 0x00000004ff077e24 */ /* 0x002fc8000f8e00ff */
[----:B------:R1:W3:Y:S03]  /*18440*/  SYNCS.PHASECHK.TRANS64.TRYWAIT P2, [R7+URZ+0x36850], R0 ;  /* 0x03685000070075a7 */ /* 0x0002e6000804017f */
[----:B---3--:R-:W-:Y:S05]  /*18450*/  @!P2 NANOSLEEP.SYNCS 0x989680 ;  /* 0x009896800000a95d */ /* 0x008fea0003900000 */
[----:B------:R-:W3:Y:S02]  /*18460*/  @!P2 SYNCS.PHASECHK.TRANS64 P2, [R7+URZ+0x36850], R0 ;  /* 0x036850000700a5a7 */ /* 0x000ee4000804007f */
[----:B---3--:R-:W-:Y:S05]  /*18470*/  @!P2 BRA `(.L_x_4869) ;  /* 0xfffffffc00eca947 */ /* 0x008fea000383ffff */
[----:B------:R-:W-:Y:S05]  /*18480*/  BRA `(.L_x_4868) ;  /* 0xffffff0800d47947 */ /* 0x000fea000383ffff */
.L_x_4875:
[----:B-1----:R-:W-:-:S04]  /*18490*/  IMAD.U32 R7, RZ, RZ, UR4 ;  /* 0x00000004ff077e24 */ /* 0x002fc8000f8e00ff */
[----:B------:R1:W2:Y:S03]  /*184a0*/  SYNCS.PHASECHK.TRANS64.TRYWAIT P2, [R7+URZ+0x36830], R6 ;  /* 0x03683006070075a7 */ /* 0x0002a6000804017f */
[----:B--2---:R-:W-:Y:S05]  /*184b0*/  @!P2 NANOSLEEP.SYNCS 0x989680 ;  /* 0x009896800000a95d */ /* 0x004fea0003900000 */
[----:B------:R-:W2:Y:S02]  /*184c0*/  @!P2 SYNCS.PHASECHK.TRANS64 P2, [R7+URZ+0x36830], R6 ;  /* 0x036830060700a5a7 */ /* 0x000ea4000804007f */
[----:B--2---:R-:W-:Y:S05]  /*184d0*/  @!P2 BRA `(.L_x_4875) ;  /* 0xfffffffc00eca947 */ /* 0x004fea000383ffff */
[----:B------:R-:W-:Y:S05]  /*184e0*/  BRA `(.L_x_4874) ;  /* 0xffffff2c00f07947 */ /* 0x000fea000383ffff */
.L_x_4879:
[----:B-1----:R-:W-:-:S04]  /*184f0*/  IMAD.U32 R7, RZ, RZ, UR14 ;  /* 0x0000000eff077e24 */ /* 0x002fc8000f8e00ff */
[----:B------:R1:W3:Y:S03]  /*18500*/  SYNCS.PHASECHK.TRANS64.TRYWAIT P2, [R7+URZ+0x36850], R0 ;  /* 0x03685000070075a7 */ /* 0x0002e6000804017f */
[----:B---3--:R-:W-:Y:S05]  /*18510*/  @!P2 NANOSLEEP.SYNCS 0x989680 ;  /* 0x009896800000a95d */ /* 0x008fea0003900000 */
[----:B------:R-:W3:Y:S02]  /*18520*/  @!P2 SYNCS.PHASECHK.TRANS64 P2, [R7+URZ+0x36850], R0 ;  /* 0x036850000700a5a7 */ /* 0x000ee4000804007f */
[----:B---3--:R-:W-:Y:S05]  /*18530*/  @!P2 BRA `(.L_x_4879) ;  /* 0xfffffffc00eca947 */ /* 0x008fea000383ffff */
[----:B------:R-:W-:Y:S05]  /*18540*/  BRA `(.L_x_4878) ;  /* 0xffffff54003c7947 */ /* 0x000fea000383ffff */
.L_x_4884:
[----:B-1----:R-:W-:-:S04]  /*18550*/  MOV R5, UR5 ;  /* 0x0000000500057c02 */ /* 0x002fc80008000f00 */
[----:B------:R1:W2:Y:S03]  /*18560*/  SYNCS.PHASECHK.TRANS64.TRYWAIT P0, [R5+URZ+0x36850], R0 ;  /* 0x03685000050075a7 */ /* 0x0002a6000800017f */
[----:B--2---:R-:W-:Y:S05]  /*18570*/  @!P0 NANOSLEEP.SYNCS 0x989680 ;  /* 0x009896800000895d */ /* 0x004fea0003900000 */
[----:B------:R-:W2:Y:S02]  /*18580*/  @!P0 SYNCS.PHASECHK.TRANS64 P0, [R5+URZ+0x36850], R0 ;  /* 0x03685000050085a7 */ /* 0x000ea4000800007f */
[----:B--2---:R-:W-:Y:S05]  /*18590*/  @!P0 BRA `(.L_x_4884) ;  /* 0xfffffffc00ec8947 */ /* 0x004fea000383ffff */
[----:B------:R-:W-:Y:S05]  /*185a0*/  BRA `(.L_x_4883) ;  /* 0xffffff7400ac7947 */ /* 0x000fea000383ffff */
.L_x_4925:
        /* <DEDUP_REMOVED lines=11> */
.L_x_4994:
[----:B------:R-:W-:Y:S05]  /*18660*/  BSYNC B0 ;  /* 0x0000000000007941 */ /* 0x000fea0003800000 */
.L_x_4993:
[----:B------:R-:W-:Y:S05]  /*18670*/  BRA `(.L_x_4995) ;  /* 0xffffffc4002c7947 */ /* 0x000fea000383ffff */
.L_x_4926:
[----:B------:R-:W-:Y:S01]  /*18680*/  BSSY B0, `(.L_x_4996) ;  /* 0x0000006000007945 */ /* 0x000fe20003800000 */
[----:B------:R-:W-:-:S07]  /*18690*/  MOV R15, 0xffffffff ;  /* 0xffffffff000f7802 */ /* 0x000fce0000000f00 */
[----:B------:R-:W-:Y:S05]  /*186a0*/  WARPSYNC.COLLECTIVE R15, `(.L_x_4997) ;  /* 0x000000000f0c7348 */ /* 0x000fea0003c00000 */
[----:B------:R-:W-:Y:S02]  /*186b0*/  ELECT P6, UR62, PT ;  /* 0x00000000003e782f */ /* 0x000fe400038c0000 */
[----:B------:R-:W-:Y:S01]  /*186c0*/  MOV R14, UR62 ;  /* 0x0000003e000e7c02 */ /* 0x000fe20008000f00 */
[----:B------:R-:W-:Y:S10]  /*186d0*/  ENDCOLLECTIVE ;  /* 0x000000000000791b */ /* 0x000ff40003800000 */
.L_x_4997:
[----:B------:R-:W-:Y:S05]  /*186e0*/  BSYNC B0 ;  /* 0x0000000000007941 */ /* 0x000fea0003800000 */
.L_x_4996:
[----:B------:R-:W-:Y:S05]  /*186f0*/  BRA `(.L_x_4998) ;  /* 0xffffffc4001c7947 */ /* 0x000fea000383ffff */
.L_x_4929:
[----:B0-----:R0:W1:Y:S02]  /*18700*/  SYNCS.PHASECHK.TRANS64.TRYWAIT P0, [R8+URZ+0x36840], R9 ;  /* 0x03684009080075a7 */ /* 0x001064000800017f */
[----:B-1----:R-:W-:Y:S05]  /*18710*/  @!P0 NANOSLEEP.SYNCS 0x989680 ;  /* 0x009896800000895d */ /* 0x002fea0003900000 */
[----:B------:R-:W1:Y:S02]  /*18720*/  @!P0 SYNCS.PHASECHK.TRANS64 P0, [R8+URZ+0x36840], R9 ;  /* 0x03684009080085a7 */ /* 0x000e64000800007f */
[----:B-1----:R-:W-:Y:S05]  /*18730*/  @!P0 BRA `(.L_x_4929) ;  /* 0xfffffffc00f08947 */ /* 0x002fea000383ffff */
[----:B------:R-:W-:Y:S05]  /*18740*/  BRA `(.L_x_4999) ;  /* 0xffffffc400887947 */ /* 0x000fea000383ffff */
.L_x_4932:
        /* <DEDUP_REMOVED lines=8> */
.L_x_4940:
[----:B0-----:R0:W1:Y:S02]  /*187d0*/  SYNCS.PHASECHK.TRANS64.TRYWAIT P0, [R2+URZ+0x36840], R3 ;  /* 0x03684003020075a7 */ /* 0x001064000800017f */
[----:B-1----:R-:W-:Y:S05]  /*187e0*/  @!P0 NANOSLEEP.SYNCS 0x989680 ;  /* 0x009896800000895d */ /* 0x002fea0003900000 */
[----:B------:R-:W1:Y:S02]  /*187f0*/  @!P0 SYNCS.PHASECHK.TRANS64 P0, [R2+URZ+0x36840], R3 ;  /* 0x03684003020085a7 */ /* 0x000e64000800007f */
[----:B-1----:R-:W-:Y:S05]  /*18800*/  @!P0 BRA `(.L_x_4940) ;  /* 0xfffffffc00f08947 */ /* 0x002fea000383ffff */
[----:B------:R-:W-:Y:S05]  /*18810*/  BRA `(.L_x_5001) ;  /* 0xffffffcc008c7947 */ /* 0x000fea000383ffff */
.L_x_4942:
[----:B0-----:R0:W1:Y:S02]  /*18820*/  SYNCS.PHASECHK.TRANS64.TRYWAIT P0, [R3+URZ+0x60], R2 ;  /* 0x00006002030075a7 */ /* 0x001064000800017f */
[----:B-1----:R-:W-:Y:S05]  /*18830*/  @!P0 NANOSLEEP.SYNCS 0x989680 ;  /* 0x009896800000895d */ /* 0x002fea0003900000 */
[----:B------:R-:W1:Y:S02]  /*18840*/  @!P0 SYNCS.PHASECHK.TRANS64 P0, [R3+URZ+0x60], R2 ;  /* 0x00006002030085a7 */ /* 0x000e64000800007f */
[----:B-1----:R-:W-:Y:S05]  /*18850*/  @!P0 BRA `(.L_x_4942) ;  /* 0xfffffffc00f08947 */ /* 0x002fea000383ffff */
[----:B------:R-:W-:Y:S05]  /*18860*/  BRA `(.L_x_5002) ;  /* 0xffffffd000387947 */ /* 0x000fea000383ffff */
.L_x_4947:
[----:B-1----:R1:W2:Y:S02]  /*18870*/  SYNCS.PHASECHK.TRANS64.TRYWAIT P0, [R2+URZ+0x36840], R3 ;  /* 0x03684003020075a7 */ /* 0x0022a4000800017f */
[----:B--2---:R-:W-:Y:S05]  /*18880*/  @!P0 NANOSLEEP.SYNCS 0x989680 ;  /* 0x009896800000895d */ /* 0x004fea0003900000 */
[----:B------:R-:W2:Y:S02]  /*18890*/  @!P0 SYNCS.PHASECHK.TRANS64 P0, [R2+URZ+0x36840], R3 ;  /* 0x03684003020085a7 */ /* 0x000ea4000800007f */
[----:B--2---:R-:W-:Y:S05]  /*188a0*/  @!P0 BRA `(.L_x_4947) ;  /* 0xfffffffc00f08947 */ /* 0x004fea000383ffff */
[----:B------:R-:W-:Y:S05]  /*188b0*/  BRA `(.L_x_5003) ;  /* 0xffffffd400ac7947 */ /* 0x000fea000383ffff */
.L_x_4949:
[----:B0-----:R0:W1:Y:S02]  /*188c0*/  SYNCS.PHASECHK.TRANS64.TRYWAIT P1, [R3+URZ+0x60], R2 ;  /* 0x00006002030075a7 */ /* 0x001064000802017f */
[----:B-1----:R-:W-:Y:S05]  /*188d0*/  @!P1 NANOSLEEP.SYNCS 0x989680 ;  /* 0x009896800000995d */ /* 0x002fea0003900000 */
[----:B------:R-:W1:Y:S02]  /*188e0*/  @!P1 SYNCS.PHASECHK.TRANS64 P1, [R3+URZ+0x60], R2 ;  /* 0x00006002030095a7 */ /* 0x000e64000802007f */
[----:B-1----:R-:W-:Y:S05]  /*188f0*/  @!P1 BRA `(.L_x_4949) ;  /* 0xfffffffc00f09947 */ /* 0x002fea000383ffff */
[----:B------:R-:W-:Y:S05]  /*18900*/  BRA `(.L_x_5004) ;  /* 0xffffffd800587947 */ /* 0x000fea000383ffff */
.L_x_4954:
[----:B--2---:R2:W3:Y:S02]  /*18910*/  SYNCS.PHASECHK.TRANS64.TRYWAIT P0, [R2+URZ+0x36840], R3 ;  /* 0x03684003020075a7 */ /* 0x0044e4000800017f */
[----:B---3--:R-:W-:Y:S05]  /*18920*/  @!P0 NANOSLEEP.SYNCS 0x989680 ;  /* 0x009896800000895d */ /* 0x008fea0003900000 */
[----:B------:R-:W3:Y:S02]  /*18930*/  @!P0 SYNCS.PHASECHK.TRANS64 P0, [R2+URZ+0x36840], R3 ;  /* 0x03684003020085a7 */ /* 0x000ee4000800007f */
[----:B---3--:R-:W-:Y:S05]  /*18940*/  @!P0 BRA `(.L_x_4954) ;  /* 0xfffffffc00f08947 */ /* 0x008fea000383ffff */
[----:B------:R-:W-:Y:S05]  /*18950*/  BRA `(.L_x_5005) ;  /* 0xffffffdc00907947 */ /* 0x000fea000383ffff */
.L_x_4956:
[----:B0-----:R0:W1:Y:S02]  /*18960*/  SYNCS.PHASECHK.TRANS64.TRYWAIT P1, [R2+URZ+0x60], R9 ;  /* 0x00006009020075a7 */ /* 0x001064000802017f */
[----:B-1----:R-:W-:Y:S05]  /*18970*/  @!P1 NANOSLEEP.SYNCS 0x989680 ;  /* 0x009896800000995d */ /* 0x002fea0003900000 */
[----:B------:R-:W1:Y:S02]  /*18980*/  @!P1 SYNCS.PHASECHK.TRANS64 P1, [R2+URZ+0x60], R9 ;  /* 0x00006009020095a7 */ /* 0x000e64000802007f */
[----:B-1----:R-:W-:Y:S05]  /*18990*/  @!P1 BRA `(.L_x_4956) ;  /* 0xfffffffc00f09947 */ /* 0x002fea000383ffff */
[----:B------:R-:W-:Y:S05]  /*189a0*/  BRA `(.L_x_5006) ;  /* 0xffffffe000407947 */ /* 0x000fea000383ffff */
.L_x_4963:
[----:B-1----:R1:W2:Y:S02]  /*189b0*/  SYNCS.PHASECHK.TRANS64.TRYWAIT P0, [R3+URZ+0x36860], R2 ;  /* 0x03686002030075a7 */ /* 0x0022a4000800017f */
[----:B--2---:R-:W-:Y:S05]  /*189c0*/  @!P0 NANOSLEEP.SYNCS 0x989680 ;  /* 0x009896800000895d */ /* 0x004fea0003900000 */
[----:B------:R-:W2:Y:S02]  /*189d0*/  @!P0 SYNCS.PHASECHK.TRANS64 P0, [R3+URZ+0x36860], R2 ;  /* 0x03686002030085a7 */ /* 0x000ea4000800007f */
[----:B--2---:R-:W-:Y:S05]  /*189e0*/  @!P0 BRA `(.L_x_4963) ;  /* 0xfffffffc00f08947 */ /* 0x004fea000383ffff */
[----:B------:R-:W-:Y:S05]  /*189f0*/  BRA `(.L_x_5007) ;  /* 0xffffffe400607947 */ /* 0x000fea000383ffff */
.L_x_4965:
        /* <DEDUP_REMOVED lines=8> */
.L_x_5009:
[----:B------:R-:W-:Y:S05]  /*18a80*/  BSYNC B0 ;  /* 0x0000000000007941 */ /* 0x000fea0003800000 */
.L_x_5008:
        /* <DEDUP_REMOVED lines=8> */
.L_x_5010:
[----:B------:R-:W-:Y:S01]  /*18b10*/  MOV R16, R14 ;  /* 0x0000000e00107202 */ /* 0x000fe20000000f00 */
[----:B------:R-:W-:Y:S06]  /*18b20*/  BRA `(.L_x_5011) ;  /* 0xffffffe800007947 */ /* 0x000fec000383ffff */
.L_x_4968:
        /* <DEDUP_REMOVED lines=8> */
.L_x_5013:
[----:B------:R-:W-:Y:S05]  /*18bb0*/  BSYNC B0 ;  /* 0x0000000000007941 */ /* 0x000fea0003800000 */
.L_x_5012:
        /* <DEDUP_REMOVED lines=10> */
.L_x_5014:
        /* <DEDUP_REMOVED lines=8> */
.L_x_5015:
        /* <DEDUP_REMOVED lines=8> */
.L_x_5016:
        /* <DEDUP_REMOVED lines=8> */
.L_x_5017:
        /* <DEDUP_REMOVED lines=8> */
.L_x_5018:
[----:B------:R-:W-:Y:S05]  /*18e60*/  BRA `(.L_x_5019) ;  /* 0xffffffe400c87947 */ /* 0x000fea000383ffff */
.L_x_4973:
        /* <DEDUP_REMOVED lines=8> */
.L_x_5021:
[----:B------:R-:W-:Y:S05]  /*18ef0*/  BSYNC B0 ;  /* 0x0000000000007941 */ /* 0x000fea0003800000 */
.L_x_5020:
        /* <DEDUP_REMOVED lines=10> */
.L_x_5022:
        /* <DEDUP_REMOVED lines=8> */
.L_x_5023:
        /* <DEDUP_REMOVED lines=8> */
.L_x_5024:
        /* <DEDUP_REMOVED lines=8> */
.L_x_5025:
        /* <DEDUP_REMOVED lines=8> */
.L_x_5026:
[----:B------:R-:W-:Y:S05]  /*191a0*/  BRA `(.L_x_5027) ;  /* 0xffffffe400b07947 */ /* 0x000fea000383ffff */
.L_x_4975:
[----:B------:R-:W-:Y:S01]  /*191b0*/  BSSY B0, `(.L_x_5028) ;  /* 0x0000006000007945 */ /* 0x000fe20003800000 */
[----:B------:R-:W-:Y:S01]  /*191c0*/  PLOP3.LUT P6, PT, P6, PT, PT, 0x8, 0x0 ;  /* 0x000000000000781c */ /* 0x000fe200037ce170 */
[----:B------:R-:W-:-:S12]  /*191d0*/  IMAD.MOV.U32 R15, RZ, RZ, -0x1 ;  /* 0xffffffffff0f7424 */ /* 0x000fd800078e00ff */
[----:B0-----:R-:W-:Y:S05]  /*191e0*/  WARPSYNC.COLLECTIVE R15, `(.L_x_5029) ;  /* 0x000000000f087348 */ /* 0x001fea0003c00000 */
[----:B------:R-:W-:Y:S01]  /*191f0*/  VOTE.ANY R14, PT, P6 ;  /* 0x00000000000e7806 */ /* 0x000fe200030e0100 */
[----:B0-----:R-:W-:Y:S06]  /*19200*/  ENDCOLLECTIVE ;  /* 0x000000000000791b */ /* 0x001fec0003800000 */
.L_x_5029:
[----:B------:R-:W-:Y:S05]  /*19210*/  BSYNC B0 ;  /* 0x0000000000007941 */ /* 0x000fea0003800000 */
.L_x_5028:
        /* <DEDUP_REMOVED lines=9> */
.L_x_5030:
[----:B------:R-:W-:Y:S01]  /*192b0*/  IMAD.MOV.U32 R17, RZ, RZ, R14 ;  /* 0x000000ffff117224 */ /* 0x000fe200078e000e */
[----:B------:R-:W-:Y:S06]  /*192c0*/  BRA `(.L_x_5031) ;  /* 0xffffffe400a07947 */ /* 0x000fec000383ffff */
.L_x_4977:
[----:B------:R-:W-:Y:S01]  /*192d0*/  BSSY B0, `(.L_x_5032) ;  /* 0x0000007000007945 */ /* 0x000fe20003800000 */
[----:B------:R-:W-:Y:S01]  /*192e0*/  MOV R13, R2 ;  /* 0x00000002000d7202 */ /* 0x000fe20000000f00 */
[----:B------:R-:W-:Y:S02]  /*192f0*/  IMAD.MOV.U32 R11, RZ, RZ, 0x1f ;  /* 0x0000001fff0b7424 */ /* 0x000fe400078e00ff */
[----:B------:R-:W-:-:S07]  /*19300*/  IMAD.MOV.U32 R15, RZ, RZ, -0x1 ;  /* 0xffffffffff0f7424 */ /* 0x000fce00078e00ff */
[----:B012---:R-:W-:Y:S05]  /*19310*/  WARPSYNC.COLLECTIVE R15, `(.L_x_5033) ;  /* 0x000000000f087348 */ /* 0x007fea0003c00000 */
[----:B------:R3:W4:Y:S02]  /*19320*/  SHFL.IDX P6, R14, R13, R12, R11 ;  /* 0x0000000c0d0e7389 */ /* 0x00072400000c000b */
[----:B01234-:R-:W-:Y:S01]  /*19330*/  ENDCOLLECTIVE ;  /* 0x000000000000791b */ /* 0x01ffe20003800000 */
.L_x_5033:
[----:B------:R-:W-:Y:S05]  /*19340*/  BSYNC B0 ;  /* 0x0000000000007941 */ /* 0x000fea0003800000 */
.L_x_5032:
[----:B------:R-:W-:Y:S01]  /*19350*/  IMAD.MOV.U32 R7, RZ, RZ, R14 ;  /* 0x000000ffff077224 */ /* 0x000fe200078e000e */
[----:B------:R-:W-:Y:S06]  /*19360*/  BRA `(.L_x_4976) ;  /* 0xffffffe400947947 */ /* 0x000fec000383ffff */
.L_x_4981:
[----:B-1----:R1:W2:Y:S02]  /*19370*/  SYNCS.PHASECHK.TRANS64.TRYWAIT P0, [R0+URZ+0x36820], R3 ;  /* 0x03682003000075a7 */ /* 0x0022a4000800017f */
[----:B--2---:R-:W-:Y:S05]  /*19380*/  @!P0 NANOSLEEP.SYNCS 0x989680 ;  /* 0x009896800000895d */ /* 0x004fea0003900000 */
[----:B------:R-:W2:Y:S02]  /*19390*/  @!P0 SYNCS.PHASECHK.TRANS64 P0, [R0+URZ+0x36820], R3 ;  /* 0x03682003000085a7 */ /* 0x000ea4000800007f */
[----:B--2---:R-:W-:Y:S05]  /*193a0*/  @!P0 BRA `(.L_x_4981) ;  /* 0xfffffffc00f08947 */ /* 0x004fea000383ffff */
[----:B------:R-:W-:Y:S05]  /*193b0*/  BRA `(.L_x_5034) ;  /* 0xffffffec000c7947 */ /* 0x000fea000383ffff */
.L_x_4982:
        /* <DEDUP_REMOVED lines=11> */
.L_x_5036:
[----:B------:R-:W-:Y:S05]  /*19470*/  BSYNC B0 ;  /* 0x0000000000007941 */ /* 0x000fea0003800000 */
.L_x_5035:
[----:B------:R-:W-:Y:S05]  /*19480*/  BRA `(.L_x_5037) ;  /* 0xffffffe800f47947 */ /* 0x000fea000383ffff */
.L_x_4985:
[----:B------:R-:W-:Y:S01]  /*19490*/  BSSY B1, `(.L_x_5038) ;  /* 0x0000006000017945 */ /* 0x000fe20003800000 */
[----:B------:R-:W-:-:S07]  /*194a0*/  IMAD.MOV.U32 R15, RZ, RZ, -0x1 ;  /* 0xffffffffff0f7424 */ /* 0x000fce00078e00ff */
[----:B012---:R-:W-:Y:S05]  /*194b0*/  WARPSYNC.COLLECTIVE R15, `(.L_x_5039) ;  /* 0x000000000f0c7348 */ /* 0x007fea0003c00000 */
[----:B------:R-:W-:Y:S02]  /*194c0*/  ELECT P6, UR62, PT ;  /* 0x00000000003e782f */ /* 0x000fe400038c0000 */
[----:B------:R-:W-:Y:S01]  /*194d0*/  MOV R14, UR62 ;  /* 0x0000003e000e7c02 */ /* 0x000fe20008000f00 */
[----:B012---:R-:W-:Y:S10]  /*194e0*/  ENDCOLLECTIVE ;  /* 0x000000000000791b */ /* 0x007ff40003800000 */
.L_x_5039:
[----:B------:R-:W-:Y:S05]  /*194f0*/  BSYNC B1 ;  /* 0x0000000000017941 */ /* 0x000fea0003800000 */
.L_x_5038:
[----:B------:R-:W-:Y:S05]  /*19500*/  BRA `(.L_x_5040) ;  /* 0xffffffe800ec7947 */ /* 0x000fea000383ffff */
.L_x_4987:
[----:B-1----:R1:W2:Y:S02]  /*19510*/  SYNCS.PHASECHK.TRANS64.TRYWAIT P0, [R6+URZ], R5 ;  /* 0x00000005060075a7 */ /* 0x0022a4000800017f */
[----:B--2---:R-:W-:Y:S05]  /*19520*/  @!P0 NANOSLEEP.SYNCS 0x989680 ;  /* 0x009896800000895d */ /* 0x004fea0003900000 */
[----:B------:R-:W2:Y:S02]  /*19530*/  @!P0 SYNCS.PHASECHK.TRANS64 P0, [R6+URZ], R5 ;  /* 0x00000005060085a7 */ /* 0x000ea4000800007f */
[----:B--2---:R-:W-:Y:S05]  /*19540*/  @!P0 BRA `(.L_x_4987) ;  /* 0xfffffffc00f08947 */ /* 0x004fea000383ffff */
[----:B------:R-:W-:Y:S05]  /*19550*/  BRA `(.L_x_5041) ;  /* 0xffffffec00307947 */ /* 0x000fea000383ffff */
.L_x_4988:
[----:B--2---:R2:W3:Y:S02]  /*19560*/  SYNCS.PHASECHK.TRANS64.TRYWAIT P0, [R7+URZ], R2 ;  /* 0x00000002070075a7 */ /* 0x0044e4000800017f */
[----:B---3--:R-:W-:Y:S05]  /*19570*/  @!P0 NANOSLEEP.SYNCS 0x989680 ;  /* 0x009896800000895d */ /* 0x008fea0003900000 */
[----:B------:R-:W3:Y:S02]  /*19580*/  @!P0 SYNCS.PHASECHK.TRANS64 P0, [R7+URZ], R2 ;  /* 0x00000002070085a7 */ /* 0x000ee4000800007f */
[----:B---3--:R-:W-:Y:S05]  /*19590*/  @!P0 BRA `(.L_x_4988) ;  /* 0xfffffffc00f08947 */ /* 0x008fea000383ffff */
[----:B------:R-:W-:Y:S05]  /*195a0*/  BRA `(.L_x_5042) ;  /* 0xffffffec00247947 */ /* 0x000fea000383ffff */
.L_x_4990:
[----:B---3--:R3:W4:Y:S02]  /*195b0*/  SYNCS.PHASECHK.TRANS64.TRYWAIT P0, [R4+URZ], R5 ;  /* 0x00000005040075a7 */ /* 0x008724000800017f */
[----:B----4-:R-:W-:Y:S05]  /*195c0*/  @!P0 NANOSLEEP.SYNCS 0x989680 ;  /* 0x009896800000895d */ /* 0x010fea0003900000 */
[----:B------:R-:W4:Y:S02]  /*195d0*/  @!P0 SYNCS.PHASECHK.TRANS64 P0, [R4+URZ], R5 ;  /* 0x00000005040085a7 */ /* 0x000f24000800007f */
[----:B----4-:R-:W-:Y:S05]  /*195e0*/  @!P0 BRA `(.L_x_4990) ;  /* 0xfffffffc00f08947 */ /* 0x010fea000383ffff */
[----:B------:R-:W-:Y:S05]  /*195f0*/  BRA `(.L_x_5043) ;  /* 0xffffffec002c7947 */ /* 0x000fea000383ffff */
.L_x_5044:
        /* <DEDUP_REMOVED lines=16> */
.L_x_12764:


//--------------------- .text._ZN7cutlass13device_kernelIN5flash11enable_sm90INS1_16FlashAttnFwdSm90INS1_25CollectiveMainloopFwdSm90ILi2EN4cute5tupleIJNS5_1CILi1EEES8_S8_EEENS6_IJNS7_ILi128EEENS7_ILi112EEENS7_ILi192EEEEEELi192ENS_6half_tEfNS_4arch4Sm90ELb1ELb0ELb1ELb1ELb0ELb1ELb0ELb1ELb1ELb0ELb0ELb0EEENS1_21CollectiveEpilogueFwdINS6_IJSA_SC_SB_EEES9_SE_SG_Li256ELb1ELb0ELb0ELb0EEENS1_36VarlenDynamicPersistentTileSchedulerILi128ELi112ELi256ELi32ELb0ELb0ELb1ELb1ELb1ELb1EEEEEEEEEvNT_6ParamsE --------------------------
	.section	.text._ZN7cutlass13device_kernelIN5flash11enable_sm90INS1_16FlashAttnFwdSm90INS1_25CollectiveMainloopFwdSm90ILi2EN4cute5tupleIJNS5_1CILi1EEES8_S8_EEENS6_IJNS7_ILi128EEENS7_ILi112EEENS7_ILi192EEEEEELi192ENS_6half_tEfNS_4arch4Sm90ELb1ELb0ELb1ELb1ELb0ELb1ELb0ELb1ELb1ELb0ELb0ELb0EEENS1_21CollectiveEpilogueFwdINS6_IJSA_SC_SB_EEES9_SE_SG_Li256ELb1ELb0ELb0ELb0EEENS1_36VarlenDynamicPersistentTileSchedulerILi128ELi112ELi256ELi32ELb0ELb0ELb1ELb1ELb1ELb1EEEEEEEEEvNT_6ParamsE,"ax",@progbits
	.align	128
.text._ZN7cutlass13device_kernelIN5flash11enable_sm90INS1_16FlashAttnFwdSm90INS1_25CollectiveMainloopFwdSm90ILi2EN4cute5tupleIJNS5_1CILi1EEES8_S8_EEENS6_IJNS7_ILi128EEENS7_ILi112EEENS7_ILi192EEEEEELi192ENS_6half_tEfNS_4arch4Sm90ELb1ELb0ELb1ELb1ELb0ELb1ELb0ELb1ELb1ELb0ELb0ELb0EEENS1_21CollectiveEpilogueFwdINS6_IJSA_SC_SB_EEES9_SE_SG_Li256ELb1ELb0ELb0ELb0EEENS1_36VarlenDynamicPersistentTileSchedulerILi128ELi112ELi256ELi32ELb0ELb0ELb1ELb1ELb1ELb1EEEEEEEEEvNT_6ParamsE:
        .type           _ZN7cutlass13device_kernelIN5flash11enable_sm90INS1_16FlashAttnFwdSm90INS1_25CollectiveMainloopFwdSm90ILi2EN4cute5tupleIJNS5_1CILi1EEES8_S8_EEENS6_IJNS7_ILi128EEENS7_ILi112EEENS7_ILi192EEEEEELi192ENS_6half_tEfNS_4arch4Sm90ELb1ELb0ELb1ELb1ELb0ELb1ELb0ELb1ELb1ELb0ELb0ELb0EEENS1_21CollectiveEpilogueFwdINS6_IJSA_SC_SB_EEES9_SE_SG_Li256ELb1ELb0ELb0ELb0EEENS1_36VarlenDynamicPersistentTileSchedulerILi128ELi112ELi256ELi32ELb0ELb0ELb1ELb1ELb1ELb1EEEEEEEEEvNT_6ParamsE,@function
        .size           _ZN7cutlass13device_kernelIN5flash11enable_sm90INS1_16FlashAttnFwdSm90INS1_25CollectiveMainloopFwdSm90ILi2EN4cute5tupleIJNS5_1CILi1EEES8_S8_EEENS6_IJNS7_ILi128EEENS7_ILi112EEENS7_ILi192EEEEEELi192ENS_6half_tEfNS_4arch4Sm90ELb1ELb0ELb1ELb1ELb0ELb1ELb0ELb1ELb1ELb0ELb0ELb0EEENS1_21CollectiveEpilogueFwdINS6_IJSA_SC_SB_EEES9_SE_SG_Li256ELb1ELb0ELb0ELb0EEENS1_36VarlenDynamicPersistentTileSchedulerILi128ELi112ELi256ELi32ELb0ELb0ELb1ELb1ELb1ELb1EEEEEEEEEvNT_6ParamsE,(.L_x_12765 - _ZN7cutlass13device_kernelIN5flash11enable_sm90INS1_16FlashAttnFwdSm90INS1_25CollectiveMainloopFwdSm90ILi2EN4cute5tupleIJNS5_1CILi1EEES8_S8_EEENS6_IJNS7_ILi128EEENS7_ILi112EEENS7_ILi192EEEEEELi192ENS_6half_tEfNS_4arch4Sm90ELb1ELb0ELb1ELb1ELb0ELb1ELb0ELb1ELb1ELb0ELb0ELb0EEENS1_21CollectiveEpilogueFwdINS6_IJSA_SC_SB_EEES9_SE_SG_Li256ELb1ELb0ELb0ELb0EEENS1_36VarlenDynamicPersistentTileSchedulerILi128ELi112ELi256ELi32ELb0ELb0ELb1ELb1ELb1ELb1EEEEEEEEEvNT_6ParamsE)
        .other          _ZN7cutlass13device_kernelIN5flash11enable_sm90INS1_16FlashAttnFwdSm90INS1_25CollectiveMainloopFwdSm90ILi2EN4cute5tupleIJNS5_1CILi1EEES8_S8_EEENS6_IJNS7_ILi128EEENS7_ILi112EEENS7_ILi192EEEEEELi192ENS_6half_tEfNS_4arch4Sm90ELb1ELb0ELb1ELb1ELb0ELb1ELb0ELb1ELb1ELb0ELb0ELb0EEENS1_21CollectiveEpilogueFwdINS6_IJSA_SC_SB_EEES9_SE_SG_Li256ELb1ELb0ELb0ELb0EEENS1_36VarlenDynamicPersistentTileSchedulerILi128ELi112ELi256ELi32ELb0ELb0ELb1ELb1ELb1ELb1EEEEEEEEEvNT_6ParamsE,@"STO_CUDA_ENTRY STV_DEFAULT"
_ZN7cutlass13device_kernelIN5flash11enable_sm90INS1_16FlashAttnFwdSm90INS1_25CollectiveMainloopFwdSm90ILi2EN4cute5tupleIJNS5_1CILi1EEES8_S8_EEENS6_IJNS7_ILi128EEENS7_ILi112EEENS7_ILi192EEEEEELi192ENS_6half_tEfNS_4arch4Sm90ELb1ELb0ELb1ELb1ELb0ELb1ELb0ELb1ELb1ELb0ELb0ELb0EEENS1_21CollectiveEpilogueFwdINS6_IJSA_SC_SB_EEES9_SE_SG_Li256ELb1ELb0ELb0ELb0EEENS1_36VarlenDynamicPersistentTileSchedulerILi128ELi112ELi256ELi32ELb0ELb0ELb1ELb1ELb1ELb1EEEEEEEEEvNT_6ParamsE:
        /* <DEDUP_REMOVED lines=27> */
.L_x_5046:
[----:B------:R-:W-:Y:S05]  /*01b0*/  BSYNC B0 ;  /* 0x0000000000007941 */ /* 0x000fea0003800000 */
.L_x_5045:
        /* <DEDUP_REMOVED lines=41> */
.L_x_5047:
        /* <DEDUP_REMOVED lines=22> */
.L_x_5048:
        /* <DEDUP_REMOVED lines=18> */
.L_x_5049:
        /* <DEDUP_REMOVED lines=22> */
.L_x_5050:
        /* <DEDUP_REMOVED lines=22> */
.L_x_5051:
        /* <DEDUP_REMOVED lines=10> */
.L_x_5054:
        /* <DEDUP_REMOVED lines=15> */
[----:B------:R-:W2:Y:S01]  /*0b20*/  LDL R0, [R1+0x74] ;  /* 0x0000740001007983 */ /* 0x000ea20000100800 */
[----:B------:R-:W-:Y:S01]  /*0b30*/  IADD3 R236, R4, -0x80, RZ ;  /* 0xffffff8004ec7810 */ /* 0x000fe20007ffe0ff */
[----:B------:R-:W-:Y:S01]  /*0b40*/  IMAD.MOV.U32 R232, RZ, RZ, RZ ;  /* 0x000000ffffe87224 */ /* 0x000fe200078e00ff */
[----:B------:R-:W-:Y:S02]  /*0b50*/  R2UR UR4, R18 ;  /* 0x00000000120472ca */ /* 0x000fe400000e0000 */
[----:B------:R-:W-:Y:S02]  /*0b60*/  CS2R R208, SRZ ;  /* 0x0000000000d07805 */ /* 0x000fe4000001ff00 */
[----:B------:R-:W-:Y:S01]  /*0b70*/  SHF.R.S32.HI R3, RZ, 0x1f, R236 ;  /* 0x0000001fff037819 */ /* 0x000fe200000114ec */
[----:B------:R-:W-:Y:S01]  /*0b80*/  IMAD.MOV.U32 R205, RZ, RZ, RZ ;  /* 0x000000ffffcd7224 */ /* 0x000fe200078e00ff */
[----:B------:R-:W-:Y:S02]  /*0b90*/  MOV R19, RZ ;  /* 0x000000ff00137202 */ /* 0x000fe40000000f00 */
[----:B0-----:R-:W-:-:S02]  /*0ba0*/  LEA.HI R2, R3, R236, RZ, 0x4 ;  /* 0x000000ec03027211 */ /* 0x001fc400078f20ff */
[----:B------:R-:W-:-:S03]  /*0bb0*/  LEA.HI R224, R3, R236, RZ, 0x3 ;  /* 0x000000ec03e07211 */ /* 0x000fc600078f18ff */
[----:B------:R-:W-:Y:S01]  /*0bc0*/  UIADD3 UR4, UR4, 0x15400, URZ ;  /* 0x0001540004047890 */ /* 0x000fe2000fffe03f */
[----:B--2---:R-:W-:Y:S02]  /*0bd0*/  R2UR UR5, R0 ;  /* 0x00000000000572ca */ /* 0x004fe400000e0000 */
[----:B------:R-:W-:-:S04]  /*0be0*/  LEA.HI R0, R3, R236, RZ, 0x7 ;  /* 0x000000ec03007211 */ /* 0x000fc800078f38ff */
[----:B------:R-:W-:Y:S02]  /*0bf0*/  LOP3.LUT R5, R0, 0xffffff80, RZ, 0xc0, !PT ;  /* 0xffffff8000057812 */ /* 0x000fe400078ec0ff */
[----:B------:R-:W-:-:S03]  /*0c00*/  SHF.R.S32.HI R16, RZ, 0x7, R0 ;  /* 0x00000007ff107819 */ /* 0x000fc60000011400 */
[----:B------:R-:W-:Y:S01]  /*0c10*/  IMAD.IADD R15, R236, 0x1, -R5 ;  /* 0x00000001ec0f7824 */ /* 0x000fe200078e0a05 */
[----:B------:R-:W-:Y:S01]  /*0c20*/  SHF.R.S32.HI R5, RZ, 0x4, R2 ;  /* 0x00000004ff057819 */ /* 0x000fe20000011402 */
[----:B------:R-:W-:Y:S01]  /*0c30*/  ULOP3.LUT UR5, UR5, 0x1, URZ, 0xfc, !UPT ;  /* 0x0000000105057892 */ /* 0x000fe2000f8efc3f */
[----:B------:R-:W-:Y:S02]  /*0c40*/  LEA.HI R0, R0, R16, RZ, 0x1 ;  /* 0x0000001000007211 */ /* 0x000fe400078f08ff */
[----:B------:R-:W-:Y:S01]  /*0c50*/  SHF.R.S32.HI R7, RZ, 0x1f, R15 ;  /* 0x0000001fff077819 */ /* 0x000fe2000001140f */
[----:B------:R-:W-:Y:S01]  /*0c60*/  STL [R1+0x4c], R15 ;  /* 0x00004c0f01007387 */ /* 0x000fe20000100800 */
[----:B------:R-:W-:Y:S02]  /*0c70*/  LEA.HI R4, R2, R5, RZ, 0x1 ;  /* 0x0000000502047211 */ /* 0x000fe400078f08ff */
[CC--:B------:R-:W-:Y:S01]  /*0c80*/  LEA.HI R8, R7.reuse, R15.reuse, RZ, 0x2 ;  /* 0x0000000f07087211 */ /* 0x0c0fe200078f10ff */
[----:B------:R0:W-:Y:S01]  /*0c90*/  STL [R1+0x6c], R16 ;  /* 0x00006c1001007387 */ /* 0x0001e20000100800 */
[----:B------:R-:W-:-:S02]  /*0ca0*/  LEA.HI R7, R7, R15, RZ, 0x5 ;  /* 0x0000000f07077211 */ /* 0x000fc400078f28ff */
[--C-:B------:R-:W-:Y:S02]  /*0cb0*/  SHF.R.S32.HI R9, RZ, 0x2, R8.reuse ;  /* 0x00000002ff097819 */ /* 0x100fe40000011408 */
[----:B------:R-:W-:Y:S02]  /*0cc0*/  SHF.R.S32.HI R6, RZ, 0x1f, R8 ;  /* 0x0000001fff067819 */ /* 0x000fe40000011408 */
[----:B------:R-:W-:Y:S02]  /*0cd0*/  SHF.R.S32.HI R7, RZ, 0x5, R7 ;  /* 0x00000005ff077819 */ /* 0x000fe40000011407 */
[----:B------:R-:W-:Y:S02]  /*0ce0*/  LEA.HI R10, R6, R9, RZ, 0x3 ;  /* 0x00000009060a7211 */ /* 0x000fe400078f18ff */
[----:B------:R-:W-:Y:S02]  /*0cf0*/  LOP3.LUT R6, R4, 0x1ffffffe, RZ, 0xc0, !PT ;  /* 0x1ffffffe04067812 */ /* 0x000fe400078ec0ff */
[----:B------:R-:W-:-:S02]  /*0d00*/  LOP3.LUT R10, R10, 0xfffffff8, RZ, 0xc0, !PT ;  /* 0xfffffff80a0a7812 */ /* 0x000fc400078ec0ff */
[-C--:B------:R-:W-:Y:S01]  /*0d10*/  LEA.HI R4, R3, R236.reuse, RZ, 0x5 ;  /* 0x000000ec03047211 */ /* 0x080fe200078f28ff */
[----:B------:R-:W-:Y:S01]  /*0d20*/  IMAD.IADD R6, R5, 0x1, -R6 ;  /* 0x0000000105067824 */ /* 0x000fe200078e0a06 */
[----:B------:R-:W-:Y:S01]  /*0d30*/  LOP3.LUT R5, R224, 0x1ffffff8, RZ, 0xc0, !PT ;  /* 0x1ffffff8e0057812 */ /* 0x000fe200078ec0ff */
[----:B------:R-:W-:Y:S01]  /*0d40*/  IMAD.IADD R10, R9, 0x1, -R10 ;  /* 0x00000001090a7824 */ /* 0x000fe200078e0a0a */
[----:B------:R-:W-:Y:S02]  /*0d50*/  LEA.HI R9, R3, R236, RZ, 0x2 ;  /* 0x000000ec03097211 */ /* 0x000fe400078f10ff */
[----:B------:R-:W-:Y:S01]  /*0d60*/  LOP3.LUT R3, R2, 0x3fffff0, RZ, 0xc0, !PT ;  /* 0x03fffff002037812 */ /* 0x000fe200078ec0ff */
[----:B------:R-:W-:Y:S01]  /*0d70*/  IMAD.IADD R5, R236, 0x1, -R5 ;  /* 0x00000001ec057824 */ /* 0x000fe200078e0a05 */
[----:B------:R-:W-:Y:S01]  /*0d80*/  LOP3.LUT R11, R9, 0xfffffffc, RZ, 0xc0, !PT ;  /* 0xfffffffc090b7812 */ /* 0x000fe200078ec0ff */
[----:B------:R-:W-:Y:S01]  /*0d90*/  IMAD R7, R7, 0x10, R10 ;  /* 0x0000001007077824 */ /* 0x000fe200078e020a */
[----:B------:R-:W-:-:S02]  /*0da0*/  SHF.R.S32.HI R204, RZ, 0x2, R9 ;  /* 0x00000002ffcc7819 */ /* 0x000fc40000011409 */
[C---:B------:R-:W-:Y:S01]  /*0db0*/  IADD3 R3, R236.reuse, -R3, RZ ;  /* 0x80000003ec037210 */ /* 0x040fe20007ffe0ff */
[----:B------:R-:W-:Y:S01]  /*0dc0*/  IMAD.IADD R236, R236, 0x1, -R11 ;  /* 0x00000001ecec7824 */ /* 0x000fe200078e0a0b */
[----:B------:R-:W-:Y:S01]  /*0dd0*/  SHF.R.S32.HI R9, RZ, 0x1f, R9 ;  /* 0x0000001fff097819 */ /* 0x000fe20000011409 */
[----:B------:R-:W-:Y:S01]  /*0de0*/  VIADD R233, R204, 0x40 ;  /* 0x00000040cce97836 */ /* 0x000fe20000000000 */
[----:B------:R-:W-:Y:S02]  /*0df0*/  SHF.R.S32.HI R4, RZ, 0x5, R4 ;  /* 0x00000005ff047819 */ /* 0x000fe40000011404 */
[----:B------:R-:W-:Y:S01]  /*0e00*/  LEA.HI R9, R9, R204, RZ, 0x3 ;  /* 0x000000cc09097211 */ /* 0x000fe200078f18ff */
[----:B------:R-:W-:Y:S01]  /*0e10*/  IMAD.SHL.U32 R212, R233, 0x40, RZ ;  /* 0x00000040e9d47824 */ /* 0x000fe200078e00ff */
[----:B------:R-:W-:Y:S01]  /*0e20*/  SHF.L.U32 R22, R236, 0x3, RZ ;  /* 0x00000003ec167819 */ /* 0x000fe200000006ff */
[C---:B------:R-:W-:Y:S01]  /*0e30*/  IMAD R3, R4.reuse, 0x10, R3 ;  /* 0x0000001004037824 */ /* 0x040fe200078e0203 */
[----:B------:R-:W-:Y:S01]  /*0e40*/  LOP3.LUT R9, R9, 0xfffffff8, RZ, 0xc0, !PT ;  /* 0xfffffff809097812 */ /* 0x000fe200078ec0ff */
[----:B------:R-:W-:Y:S01]  /*0e50*/  IMAD.SHL.U32 R215, R4, 0x200, RZ ;  /* 0x0000020004d77824 */ /* 0x000fe200078e00ff */
[----:B------:R-:W-:Y:S01]  /*0e60*/  LOP3.LUT R0, R0, 0x3fffffe, RZ, 0xc0, !PT ;  /* 0x03fffffe00007812 */ /* 0x000fe200078ec0ff */
[----:B------:R-:W-:Y:S01]  /*0e70*/  VIADD R206, R22, 0x20 ;  /* 0x0000002016ce7836 */ /* 0x000fe20000000000 */
[----:B------:R-:W-:Y:S01]  /*0e80*/  LEA R12, R3, R6, 0x3 ;  /* 0x00000006030c7211 */ /* 0x000fe200078e18ff */
[----:B------:R-:W-:Y:S01]  /*0e90*/  IMAD.IADD R223, R204, 0x1, -R9 ;  /* 0x00000001ccdf7824 */ /* 0x000fe200078e0a09 */
[----:B------:R-:W-:Y:S01]  /*0ea0*/  SHF.R.S32.HI R2, RZ, 0x1f, R233 ;  /* 0x0000001fff027819 */ /* 0x000fe200000114e9 */
[----:B------:R-:W-:Y:S01]  /*0eb0*/  IMAD.IADD R0, R16, 0x1, -R0 ;  /* 0x0000000110007824 */ /* 0x000fe200078e0a00 */
[----:B------:R-:W-:Y:S01]  /*0ec0*/  SHF.R.S32.HI R3, RZ, 0x1f, R206 ;  /* 0x0000001fff037819 */ /* 0x000fe200000114ce */
[----:B------:R-:W-:Y:S01]  /*0ed0*/  IMAD.SHL.U32 R213, R223, 0x40, RZ ;  /* 0x00000040dfd57824 */ /* 0x000fe200078e00ff */
[----:B------:R-:W-:Y:S01]  /*0ee0*/  LEA.HI R2, R2, R233, RZ, 0x3 ;  /* 0x000000e902027211 */ /* 0x000fe200078f18ff */
[----:B------:R-:W-:Y:S01]  /*0ef0*/  IMAD R227, R0, 0x40, R7 ;  /* 0x0000004000e37824 */ /* 0x000fe200078e0207 */
[-C--:B------:R-:W-:Y:S01]  /*0f00*/  LEA.HI R4, R3, R206.reuse, RZ, 0x6 ;  /* 0x000000ce03047211 */ /* 0x080fe200078f30ff */
[----:B------:R-:W-:Y:S01]  /*0f10*/  IMAD.U32 R0, RZ, RZ, UR5 ;  /* 0x00000005ff007e24 */ /* 0x000fe2000f8e00ff */
[----:B------:R-:W-:Y:S01]  /*0f20*/  IADD3 R207, R22, 0x40, RZ ;  /* 0x0000004016cf7810 */ /* 0x000fe20007ffe0ff */
[----:B------:R-:W-:Y:S01]  /*0f30*/  IMAD.SHL.U32 R2, R2, 0x40, RZ ;  /* 0x0000004002027824 */ /* 0x000fe200078e00ff */
[----:B------:R-:W-:Y:S01]  /*0f40*/  LOP3.LUT R213, R213, 0x1c0, RZ, 0xc0, !PT ;  /* 0x000001c0d5d57812 */ /* 0x000fe200078ec0ff */
[----:B------:R-:W-:Y:S01]  /*0f50*/  IMAD.SHL.U32 R4, R4, 0x80, RZ ;  /* 0x0000008004047824 */ /* 0x000fe200078e00ff */
[----:B------:R-:W-:Y:S01]  /*0f60*/  LEA.HI R3, R3, R206, RZ, 0x3 ;  /* 0x000000ce03037211 */ /* 0x000fe200078f18ff */
[----:B------:R1:W-:Y:S01]  /*0f70*/  STL [R1+0x44], R0 ;  /* 0x0000440001007387 */ /* 0x0003e20000100800 */
[----:B------:R-:W-:Y:S01]  /*0f80*/  LOP3.LUT R212, R212, 0x1c0, RZ, 0xc0, !PT ;  /* 0x000001c0d4d47812 */ /* 0x000fe200078ec0ff */
[----:B0-----:R-:W-:Y:S01]  /*0f90*/  IMAD.SHL.U32 R16, R236, 0x4, RZ ;  /* 0x00000004ec107824 */ /* 0x001fe200078e00ff */
[----:B------:R-:W-:-:S02]  /*0fa0*/  SHF.R.S32.HI R6, RZ, 0x1f, R207 ;  /* 0x0000001fff067819 */ /* 0x000fc400000114cf */
[----:B------:R-:W-:Y:S02]  /*0fb0*/  SHF.R.U32.HI R214, RZ, 0x3, R213 ;  /* 0x00000003ffd67819 */ /* 0x000fe400000116d5 */
[--C-:B------:R-:W-:Y:S02]  /*0fc0*/  LOP3.LUT R9, R213, 0x38, R3.reuse, 0xf8, !PT ;  /* 0x00000038d5097812 */ /* 0x100fe400078ef803 */
[----:B------:R-:W-:Y:S01]  /*0fd0*/  SHF.R.U32.HI R14, RZ, 0x3, R212 ;  /* 0x00000003ff0e7819 */ /* 0x000fe200000116d4 */
[----:B-1----:R-:W-:Y:S01]  /*0fe0*/  IMAD.U32 R0, RZ, RZ, UR4 ;  /* 0x00000004ff007e24 */ /* 0x002fe2000f8e00ff */
[----:B------:R-:W-:Y:S02]  /*0ff0*/  LOP3.LUT R10, R212, 0x38, R3, 0xf8, !PT ;  /* 0x00000038d40a7812 */ /* 0x000fe400078ef803 */
[----:B------:R-:W-:Y:S02]  /*1000*/  LOP3.LUT R220, R2, 0xfffffe00, RZ, 0xc0, !PT ;  /* 0xfffffe0002dc7812 */ /* 0x000fe400078ec0ff */
[----:B------:R-:W-:Y:S01]  /*1010*/  LOP3.LUT R4, R4, 0xffffe000, RZ, 0xc0, !PT ;  /* 0xffffe00004047812 */ /* 0x000fe200078ec0ff */
[----:B------:R0:W-:Y:S01]  /*1020*/  STL [R1+0x68], R0 ;  /* 0x0000680001007387 */ /* 0x0001e20000100800 */
[----:B------:R-:W-:-:S02]  /*1030*/  LOP3.LUT R9, R9, R214, RZ, 0x3c, !PT ;  /* 0x000000d609097212 */ /* 0x000fc400078e3cff */
[-C--:B------:R-:W-:Y:S02]  /*1040*/  LEA.HI R2, R6, R207.reuse, RZ, 0x3 ;  /* 0x000000cf06027211 */ /* 0x080fe400078f18ff */
[----:B------:R-:W-:Y:S02]  /*1050*/  LOP3.LUT R11, R10, R14, RZ, 0x3c, !PT ;  /* 0x0000000e0a0b7212 */ /* 0x000fe400078e3cff */
[----:B------:R-:W-:Y:S02]  /*1060*/  LEA.HI R6, R6, R207, RZ, 0x6 ;  /* 0x000000cf06067211 */ /* 0x000fe400078f30ff */
[----:B------:R-:W-:Y:S02]  /*1070*/  LOP3.LUT R7, R212, 0x38, R22, 0xf8, !PT ;  /* 0x00000038d4077812 */ /* 0x000fe400078ef816 */
[----:B------:R-:W-:Y:S01]  /*1080*/  SHF.L.U32 R221, R5, 0x3, RZ ;  /* 0x0000000305dd7819 */ /* 0x000fe200000006ff */
[----:B------:R-:W-:Y:S01]  /*1090*/  IMAD.SHL.U32 R5, R12, 0x8, RZ ;  /* 0x000000080c057824 */ /* 0x000fe200078e00ff */
[----:B------:R-:W-:-:S02]  /*10a0*/  IADD3 R9, R9, R4, R215 ;  /* 0x0000000409097210 */ /* 0x000fc40007ffe0d7 */
[----:B------:R-:W-:Y:S02]  /*10b0*/  IADD3 R4, R11, R4, R220 ;  /* 0x000000040b047210 */ /* 0x000fe40007ffe0dc */
[----:B------:R-:W-:Y:S01]  /*10c0*/  SHF.L.U32 R6, R6, 0x7, RZ ;  /* 0x0000000706067819 */ /* 0x000fe200000006ff */
[----:B------:R-:W-:Y:S01]  /*10d0*/  STL [R1+0x70], R5 ;  /* 0x0000700501007387 */ /* 0x000fe20000100800 */
[--C-:B------:R-:W-:Y:S02]  /*10e0*/  LOP3.LUT R10, R212, 0x38, R2.reuse, 0xf8, !PT ;  /* 0x00000038d40a7812 */ /* 0x100fe400078ef802 */
[----:B0-----:R-:W-:Y:S02]  /*10f0*/  SHF.R.S32.HI R0, RZ, 0x3, R3 ;  /* 0x00000003ff007819 */ /* 0x001fe40000011403 */
[----:B------:R-:W-:Y:S02]  /*1100*/  LOP3.LUT R11, R213, 0x38, R2, 0xf8, !PT ;  /* 0x00000038d50b7812 */ /* 0x000fe400078ef802 */
[----:B------:R-:W-:Y:S01]  /*1110*/  LOP3.LUT R7, R220, R7, R14, 0xf6, !PT ;  /* 0x00000007dc077212 */ /* 0x000fe200078ef60e */
[----:B------:R0:W-:Y:S01]  /*1120*/  STL [R1+0x48], R0 ;  /* 0x0000480001007387 */ /* 0x0001e20000100800 */
[----:B------:R-:W-:-:S02]  /*1130*/  LOP3.LUT R6, R6, 0xffffe000, RZ, 0xc0, !PT ;  /* 0xffffe00006067812 */ /* 0x000fc400078ec0ff */
[----:B------:R-:W-:Y:S02]  /*1140*/  LOP3.LUT R13, R10, R14, RZ, 0x3c, !PT ;  /* 0x0000000e0a0d7212 */ /* 0x000fe400078e3cff */
[----:B------:R-:W-:Y:S02]  /*1150*/  SHF.R.S32.HI R3, RZ, 0x3, R2 ;  /* 0x00000003ff037819 */ /* 0x000fe40000011402 */
[----:B------:R-:W-:Y:S02]  /*1160*/  LOP3.LUT R11, R11, R214, RZ, 0x3c, !PT ;  /* 0x000000d60b0b7212 */ /* 0x000fe400078e3cff */
[----:B------:R-:W-:Y:S01]  /*1170*/  LEA R2, R7, UR4, 0x1 ;  /* 0x0000000407027c11 */ /* 0x000fe2000f8e08ff */
[----:B------:R1:W-:Y:S01]  /*1180*/  STL [R1+0x5c], R3 ;  /* 0x00005c0301007387 */ /* 0x0003e20000100800 */
[----:B0-----:R-:W-:Y:S02]  /*1190*/  LEA R0, R9, UR4, 0x1 ;  /* 0x0000000409007c11 */ /* 0x001fe4000f8e08ff */
[-C--:B------:R-:W-:Y:S01]  /*11a0*/  IADD3 R13, R13, R6.reuse, R220 ;  /* 0x000000060d0d7210 */ /* 0x080fe20007ffe0dc */
[----:B------:R0:W-:Y:S01]  /*11b0*/  STL [R1+0x60], R2 ;  /* 0x0000600201007387 */ /* 0x0001e20000100800 */
[----:B------:R-:W-:-:S02]  /*11c0*/  IADD3 R11, R11, R6, R215 ;  /* 0x000000060b0b7210 */ /* 0x000fc40007ffe0d7 */
[----:B------:R-:W-:Y:S01]  /*11d0*/  LOP3.LUT R226, R8, 0x7ffffffc, RZ, 0xc0, !PT ;  /* 0x7ffffffc08e27812 */ /* 0x000fe200078ec0ff */
[----:B------:R2:W-:Y:S01]  /*11e0*/  STL [R1+0x64], R0 ;  /* 0x0000640001007387 */ /* 0x0005e20000100800 */
[----:B------:R-:W-:Y:S02]  /*11f0*/  SHF.R.S32.HI R224, RZ, 0x3, R224 ;  /* 0x00000003ffe07819 */ /* 0x000fe400000114e0 */
[----:B-1----:R-:W-:Y:S01]  /*1200*/  LEA R3, R4, UR4, 0x1 ;  /* 0x0000000404037c11 */ /* 0x002fe2000f8e08ff */
[----:B------:R-:W-:Y:S01]  /*1210*/  IMAD.IADD R226, R15, 0x1, -R226 ;  /* 0x000000010fe27824 */ /* 0x000fe200078e0ae2 */
[----:B------:R-:W-:Y:S02]  /*1220*/  SHF.R.S32.HI R234, RZ, 0x1f, R204 ;  /* 0x0000001fffea7819 */ /* 0x000fe400000114cc */
[----:B0-----:R-:W-:Y:S01]  /*1230*/  LEA R2, R11, UR4, 0x1 ;  /* 0x000000040b027c11 */ /* 0x001fe2000f8e08ff */
[----:B------:R0:W-:Y:S01]  /*1240*/  STL [R1+0x54], R3 ;  /* 0x0000540301007387 */ /* 0x0001e20000100800 */
[----:B--2---:R-:W-:-:S05]  /*1250*/  LEA R0, R13, UR4, 0x1 ;  /* 0x000000040d007c11 */ /* 0x004fca000f8e08ff */
[----:B------:R0:W-:Y:S04]  /*1260*/  STL [R1+0x50], R0 ;  /* 0x0000500001007387 */ /* 0x0001e80000100800 */
[----:B------:R0:W-:Y:S02]  /*1270*/  STL [R1+0x58], R2 ;  /* 0x0000580201007387 */ /* 0x0001e40000100800 */
.L_x_5291:
[----:B0-----:R-:W0:Y:S01]  /*1280*/  LDC.64 R2, c[0x0][0xc60] ;  /* 0x00031800ff027b82 */ /* 0x001e220000000a00 */
[----:B------:R-:W-:Y:S01]  /*1290*/  ULDC.64 UR4, c[0x0][0xa28] ;  /* 0x00028a0000047ab9 */ /* 0x000fe20000000a00 */
[----:B------:R-:W-:Y:S01]  /*12a0*/  ULDC.64 UR8, c[0x0][0xa18] ;  /* 0x0002860000087ab9 */ /* 0x000fe20000000a00 */
[----:B------:R-:W-:Y:S01]  /*12b0*/  ULDC.64 UR6, c[0x0][0xa08] ;  /* 0x0002820000067ab9 */ /* 0x000fe20000000a00 */
[----:B0-----:R-:W-:-:S05]  /*12c0*/  IMAD.WIDE R2, R219, 0x4, R2 ;  /* 0x00000004db027825 */ /* 0x001fca00078e0202 */
[----:B--2---:R-:W2:Y:S01]  /*12d0*/  LDG.E R231, desc[UR60][R2.64] ;  /* 0x0000003c02e77981 */ /* 0x004ea2000c1e1900 */
[----:B------:R-:W-:Y:S01]  /*12e0*/  ISETP.NE.U32.AND P2, PT, RZ, UR4, PT ;  /* 0x00000004ff007c0c */ /* 0x000fe2000bf45070 */
[----:B------:R-:W-:Y:S01]  /*12f0*/  IMAD.MOV.U32 R0, RZ, RZ, RZ ;  /* 0x000000ffff007224 */ /* 0x000fe200078e00ff */
[----:B------:R-:W-:Y:S01]  /*1300*/  ISETP.NE.U32.AND P1, PT, RZ, UR8, PT ;  /* 0x00000008ff007c0c */ /* 0x000fe2000bf25070 */
[----:B-----5:R-:W-:Y:S01]  /*1310*/  IMAD.MOV.U32 R26, RZ, RZ, RZ ;  /* 0x000000ffff1a7224 */ /* 0x020fe200078e00ff */
        /* <DEDUP_REMOVED lines=12> */
[----:B----4-:R-:W-:Y:S01]  /*13e0*/  @P1 IADD3 R4, P2, R229, UR8, RZ ;  /* 0x00000008e5041c10 */ /* 0x010fe2000ff5e0ff */
[----:B------:R-:W-:Y:S01]  /*13f0*/  IMAD.U32 R219, RZ, RZ, UR4 ;  /* 0x00000004ffdb7e24 */ /* 0x000fe2000f8e00ff */
[C---:B------:R-:W-:Y:S01]  /*1400*/  IADD3.X R7, R230.reuse, UR7, RZ, P4, !PT ;  /* 0x00000007e6077c10 */ /* 0x040fe2000a7fe4ff */
[----:B------:R-:W-:Y:S01]  /*1410*/  ULDC.64 UR4, c[0x0][0x3f8] ;  /* 0x0000fe0000047ab9 */ /* 0x000fe20000000a00 */
[----:B------:R-:W-:Y:S01]  /*1420*/  @P1 IADD3.X R5, R230, UR9, RZ, P2, !PT ;  /* 0x00000009e6051c10 */ /* 0x000fe200097fe4ff */
[----:B------:R-:W-:-:S02]  /*1430*/  ULDC.64 UR6, c[0x0][0xa20] ;  /* 0x0002880000067ab9 */ /* 0x000fc40000000a00 */
[----:B------:R0:W5:Y:S04]  /*1440*/  @P0 LDG.E R26, desc[UR60][R6.64] ;  /* 0x0000003c061a0981 */ /* 0x000168000c1e1900 */
[----:B------:R0:W5:Y:S01]  /*1450*/  @P1 LDG.E R219, desc[UR60][R4.64] ;  /* 0x0000003c04db1981 */ /* 0x000162000c1e1900 */
[----:B------:R-:W-:-:S03]  /*1460*/  UISETP.NE.U32.AND UP0, UPT, UR4, URZ, UPT ;  /* 0x0000003f0400728c */ /* 0x000fc6000bf05070 */
[----:B------:R-:W-:Y:S01]  /*1470*/  ULDC UR4, c[0x0][0x404] ;  /* 0x0001010000047ab9 */ /* 0x000fe20000000800 */
[----:B------:R-:W-:Y:S01]  /*1480*/  UISETP.NE.AND.EX UP0, UPT, UR5, URZ, UPT, UP0 ;  /* 0x0000003f0500728c */ /* 0x000fe2000bf05300 */
[----:B------:R-:W-:Y:S02]  /*1490*/  ISETP.NE.U32.AND P2, PT, RZ, UR6, PT ;  /* 0x00000006ff007c0c */ /* 0x000fe4000bf45070 */
[----:B------:R-:W-:Y:S01]  /*14a0*/  ULDC UR5, c[0x0][0x2e0] ;  /* 0x0000b80000057ab9 */ /* 0x000fe20000000800 */
[----:B------:R-:W-:Y:S01]  /*14b0*/  USEL UR4, UR4, 0x1, UP0 ;  /* 0x0000000104047887 */ /* 0x000fe20008000000 */
[----:B------:R-:W-:-:S03]  /*14c0*/  ISETP.NE.AND.EX P2, PT, RZ, UR7, PT, P2 ;  /* 0x00000007ff007c0c */ /* 0x000fc6000bf45320 */
[----:B------:R-:W-:-:S03]  /*14d0*/  UIMAD UR4, UR4, UR5, URZ ;  /* 0x00000005040472a4 */ /* 0x000fc6000f8e023f */
[----:B------:R-:W-:Y:S01]  /*14e0*/  ULDC UR5, c[0x0][0x338] ;  /* 0x0000ce0000057ab9 */ /* 0x000fe20000000800 */
[----:B------:R-:W-:Y:S01]  /*14f0*/  MOV R235, R217 ;  /* 0x000000d900eb7202 */ /* 0x000fe20000000f00 */
[----:B------:R-:W-:Y:S02]  /*1500*/  IMAD.MOV.U32 R228, RZ, RZ, R218 ;  /* 0x000000ffffe47224 */ /* 0x000fe400078e00da */
[----:B------:R-:W-:Y:S01]  /*1510*/  IMAD.MOV.U32 R27, RZ, RZ, R231 ;  /* 0x000000ffff1b7224 */ /* 0x000fe200078e00e7 */
[----:B0-----:R-:W-:Y:S06]  /*1520*/  @P1 BRA `(.L_x_5056) ;  /* 0x0000000000241947 */ /* 0x001fec0003800000 */
        /* <DEDUP_REMOVED lines=9> */
.L_x_5056:
[----:B------:R-:W-:Y:S01]  /*15c0*/  MOV R2, UR5 ;  /* 0x0000000500027c02 */ /* 0x000fe20008000f00 */
[----:B------:R-:W-:Y:S01]  /*15d0*/  IMAD.U32 R29, RZ, RZ, UR4 ;  /* 0x00000004ff1d7e24 */ /* 0x000fe2000f8e00ff */
[----:B------:R-:W-:Y:S06]  /*15e0*/  @!P2 BRA `(.L_x_5057) ;  /* 0x000000000010a947 */ /* 0x000fec0003800000 */
[----:B------:R-:W-:-:S04]  /*15f0*/  IADD3 R4, P0, R229, UR6, RZ ;  /* 0x00000006e5047c10 */ /* 0x000fc8000ff1e0ff */
[----:B------:R-:W-:-:S05]  /*1600*/  IADD3.X R5, R230, UR7, RZ, P0, !PT ;  /* 0x00000007e6057c10 */ /* 0x000fca00087fe4ff */
[----:B------:R0:W5:Y:S01]  /*1610*/  LDG.E R29, desc[UR60][R4.64] ;  /* 0x0000003c041d7981 */ /* 0x000162000c1e1900 */
[----:B------:R-:W-:Y:S05]  /*1620*/  BRA `(.L_x_5058) ;  /* 0x0000000000107947 */ /* 0x000fea0003800000 */
.L_x_5057:
[----:B------:R-:W-:Y:S05]  /*1630*/  @!P0 BRA `(.L_x_5058) ;  /* 0x00000000000c8947 */ /* 0x000fea0003800000 */
[----:B------:R-:W2:Y:S04]  /*1640*/  LDG.E R4, desc[UR60][R6.64] ;  /* 0x0000003c06047981 */ /* 0x000ea8000c1e1900 */
[----:B------:R-:W2:Y:S02]  /*1650*/  LDG.E R29, desc[UR60][R6.64+0x4] ;  /* 0x0000043c061d7981 */ /* 0x000ea4000c1e1900 */
[----:B--2---:R-:W-:-:S07]  /*1660*/  IMAD.IADD R29, R29, 0x1, -R4 ;  /* 0x000000011d1d7824 */ /* 0x004fce00078e0a04 */
.L_x_5058:
        /* <DEDUP_REMOVED lines=8> */
[----:B------:R-:W-:Y:S01]  /*16f0*/  ISETP.NE.U32.AND P1, PT, RZ, UR4, PT ;  /* 0x00000004ff007c0c */ /* 0x000fe2000bf25070 */
[----:B-----5:R-:W-:-:S03]  /*1700*/  IMAD.MOV.U32 R144, RZ, RZ, R29 ;  /* 0x000000ffff907224 */ /* 0x020fc600078e001d */
[----:B------:R-:W-:-:S13]  /*1710*/  ISETP.NE.AND.EX P1, PT, RZ, UR5, PT, P1 ;  /* 0x00000005ff007c0c */ /* 0x000fda000bf25310 */
[----:B------:R-:W-:-:S04]  /*1720*/  @P1 IADD3 R6, P2, R229, UR4, RZ ;  /* 0x00000004e5061c10 */ /* 0x000fc8000ff5e0ff */
[----:B------:R-:W-:-:S05]  /*1730*/  @P1 IADD3.X R7, R230, UR5, RZ, P2, !PT ;  /* 0x00000005e6071c10 */ /* 0x000fca00097fe4ff */
[----:B------:R1:W5:Y:S01]  /*1740*/  @P1 LDG.E R144, desc[UR60][R6.64] ;  /* 0x0000003c06901981 */ /* 0x000362000c1e1900 */
[----:B------:R-:W-:Y:S02]  /*1750*/  IADD3 R11, R29, -R0, RZ ;  /* 0x800000001d0b7210 */ /* 0x000fe40007ffe0ff */
[----:B0-----:R-:W-:Y:S02]  /*1760*/  MOV R4, RZ ;  /* 0x000000ff00047202 */ /* 0x001fe40000000f00 */
[----:B------:R-:W-:Y:S01]  /*1770*/  PLOP3.LUT P2, PT, PT, PT, PT, 0x80, 0x0 ;  /* 0x000000000000781c */ /* 0x000fe20003f4f070 */
[----:B------:R-:W-:-:S05]  /*1780*/  IMAD.MOV R0, RZ, RZ, -R11 ;  /* 0x000000ffff007224 */ /* 0x000fca00078e0a0b */
[----:B------:R-:W-:-:S04]  /*1790*/  VIMNMX R0, RZ, R0, !PT ;  /* 0x00000000ff007248 */ /* 0x000fc80007fe0100 */
[----:B------:R-:W-:-:S05]  /*17a0*/  SHF.R.U32.HI R124, RZ, 0x4, R0 ;  /* 0x00000004ff7c7819 */ /* 0x000fca0000011600 */
[----:B------:R-:W-:-:S04]  /*17b0*/  IMAD.WIDE.U32 R124, R124, 0x24924925, RZ ;  /* 0x249249257c7c7825 */ /* 0x000fc800078e00ff */
[----:B------:R-:W-:Y:S02]  /*17c0*/  IMAD.MOV.U32 R24, RZ, RZ, R125 ;  /* 0x000000ffff187224 */ /* 0x000fe400078e007d */
[----:B--2---:R-:W-:Y:S01]  /*17d0*/  @P0 IMAD.IADD R2, R8, 0x1, -R3 ;  /* 0x0000000108020824 */ /* 0x004fe200078e0a03 */
[----:B------:R-:W-:-:S03]  /*17e0*/  LEA R8, R217, 0xef, 0x7 ;  /* 0x000000efd9087811 */ /* 0x000fc600078e38ff */
[----:B------:R-:W-:-:S04]  /*17f0*/  IMAD.IADD R222, R11, 0x1, R2 ;  /* 0x000000010bde7824 */ /* 0x000fc800078e0202 */
        /* <DEDUP_REMOVED lines=9> */
[----:B------:R-:W-:-:S05]  /*1890*/  VIMNMX R148, R3, R148, PT ;  /* 0x0000009403947248 */ /* 0x000fca0003fe0100 */
[----:B------:R-:W-:-:S05]  /*18a0*/  IMAD R3, R148, 0x70, -R11 ;  /* 0x0000007094037824 */ /* 0x000fca00078e0a0b */
[----:B------:R-:W-:-:S04]  /*18b0*/  VIMNMX R3, R3, R2, PT ;  /* 0x0000000203037248 */ /* 0x000fc80003fe0100 */
[----:B------:R-:W-:-:S13]  /*18c0*/  ISETP.GT.AND P0, PT, R3, R0, PT ;  /* 0x000000000300720c */ /* 0x000fda0003f04270 */
[----:B------:R-:W-:Y:S01]  /*18d0*/  @P0 MOV R4, RZ ;  /* 0x000000ff00040202 */ /* 0x000fe20000000f00 */
[----:B------:R-:W-:-:S04]  /*18e0*/  @P0 VIADD R5, R3, 0x6f ;  /* 0x0000006f03050836 */ /* 0x000fc80000000000 */
        /* <DEDUP_REMOVED lines=25> */
.L_x_5061:
[----:B------:R-:W-:Y:S05]  /*1a80*/  BSYNC B6 ;  /* 0x0000000000067941 */ /* 0x000fea0003800000 */
.L_x_5060:
        /* <DEDUP_REMOVED lines=20> */
.L_x_5063:
[----:B------:R-:W-:Y:S05]  /*1bd0*/  BSYNC B6 ;  /* 0x0000000000067941 */ /* 0x000fea0003800000 */
.L_x_5062:
        /* <DEDUP_REMOVED lines=12> */
[----:B------:R-:W4:Y:S02]  /*1ca0*/  LDC.64 R102, c[0x0][0x3d8] ;  /* 0x0000f600ff667b82 */ /* 0x000f240000000a00 */
[----:B------:R-:W-:Y:S01]  /*1cb0*/  @P0 IADD3.X R5, R230, UR5, RZ, P1, !PT ;  /* 0x00000005e6050c10 */ /* 0x000fe20008ffe4ff */
[----:B------:R-:W-:-:S04]  /*1cc0*/  ULDC.64 UR4, c[0x0][0x320] ;  /* 0x0000c80000047ab9 */ /* 0x000fc80000000a00 */
[----:B------:R3:W2:Y:S01]  /*1cd0*/  @P0 LDG.E R27, desc[UR60][R4.64] ;  /* 0x0000003c041b0981 */ /* 0x0006a2000c1e1900 */
[----:B0-----:R-:W-:Y:S01]  /*1ce0*/  ISETP.NE.AND P0, PT, R0, 0x1, PT ;  /* 0x000000010000780c */ /* 0x001fe20003f05270 */
[----:B------:R-:W-:Y:S01]  /*1cf0*/  VIADD R0, R22, 0x60 ;  /* 0x0000006016007836 */ /* 0x000fe20000000000 */
[----:B------:R-:W-:Y:S01]  /*1d00*/  ISETP.GE.AND P2, PT, R206, UR6, PT ;  /* 0x00000006ce007c0c */ /* 0x000fe2000bf46270 */
[----:B------:R-:W0:Y:S01]  /*1d10*/  LDC R31, c[0x0][0x3d4] ;  /* 0x0000f500ff1f7b82 */ /* 0x000e220000000800 */
[----:B------:R-:W-:Y:S01]  /*1d20*/  ISETP.GE.AND P1, PT, R22, UR6, PT ;  /* 0x0000000616007c0c */ /* 0x000fe2000bf26270 */
[----:B------:R-:W0:Y:S01]  /*1d30*/  S2R R149, SR_TID.X ;  /* 0x0000000000957919 */ /* 0x000e220000002100 */
[----:B------:R-:W-:Y:S01]  /*1d40*/  SEL R6, RZ, 0xffffffff, P2 ;  /* 0xffffffffff067807 */ /* 0x000fe20001000000 */
[----:B-1----:R-:W-:Y:S01]  /*1d50*/  IMAD R33, R115, 0x70, RZ ;  /* 0x0000007073217824 */ /* 0x002fe200078e02ff */
[----:B------:R-:W-:Y:S01]  /*1d60*/  SEL R3, RZ, 0x1, P1 ;  /* 0x00000001ff037807 */ /* 0x000fe20000800000 */
[----:B---3--:R-:W-:Y:S01]  /*1d70*/  IMAD.WIDE.U32 R110, R204, R108, R22 ;  /* 0x0000006ccc6e7225 */ /* 0x008fe200078e0016 */
[----:B------:R-:W-:-:S02]  /*1d80*/  ISETP.GE.AND P1, PT, R207, UR6, PT ;  /* 0x00000006cf007c0c */ /* 0x000fc4000bf26270 */
[----:B------:R-:W-:Y:S01]  /*1d90*/  ISETP.GE.AND P2, PT, R0, UR6, PT ;  /* 0x0000000600007c0c */ /* 0x000fe2000bf46270 */
[----:B------:R-:W1:Y:S01]  /*1da0*/  @P0 LDC R7, c[0x0][0x42c] ;  /* 0x00010b00ff070b82 */ /* 0x000e620000000800 */
[----:B------:R-:W-:Y:S01]  /*1db0*/  IMAD.SHL.U32 R4, R6, 0x2, RZ ;  /* 0x0000000206047824 */ /* 0x000fe200078e00ff */
[----:B------:R-:W-:Y:S01]  /*1dc0*/  SEL R5, RZ, 0x4, P1 ;  /* 0x00000004ff057807 */ /* 0x000fe20000800000 */
[----:B----4-:R-:W-:Y:S01]  /*1dd0*/  IMAD.WIDE.U32 R104, R204, R102, R22 ;  /* 0x00000066cc687225 */ /* 0x010fe200078e0016 */
[----:B------:R-:W-:Y:S02]  /*1de0*/  SEL R6, RZ, 0x8, P2 ;  /* 0x00000008ff067807 */ /* 0x000fe40001000000 */
[----:B------:R-:W-:Y:S01]  /*1df0*/  LOP3.LUT R4, R4, 0x2, R3, 0xe2, !PT ;  /* 0x0000000204047812 */ /* 0x000fe200078ee203 */
[----:B------:R-:W-:Y:S01]  /*1e00*/  IMAD R35, R109, 0x70, RZ ;  /* 0x000000706d237824 */ /* 0x000fe200078e02ff */
[----:B------:R-:W3:Y:S01]  /*1e10*/  @P0 LDC R9, c[0x0][0x430] ;  /* 0x00010c00ff090b82 */ /* 0x000ee20000000800 */
[----:B------:R-:W-:Y:S01]  /*1e20*/  IADD3 R3, R22, 0x80, RZ ;  /* 0x0000008016037810 */ /* 0x000fe20007ffe0ff */
[----:B------:R-:W-:Y:S01]  /*1e30*/  IMAD R133, R103, 0x70, RZ ;  /* 0x0000007067857824 */ /* 0x000fe200078e02ff */
[----:B------:R-:W-:-:S02]  /*1e40*/  LOP3.LUT R5, R6, R4, R5, 0xfe, !PT ;  /* 0x0000000406057212 */ /* 0x000fc400078efe05 */
[----:B------:R-:W-:Y:S02]  /*1e50*/  ISETP.GE.AND P1, PT, R3, UR6, PT ;  /* 0x0000000603007c0c */ /* 0x000fe4000bf26270 */
[----:B------:R-:W-:Y:S02]  /*1e60*/  SHF.R.S32.HI R15, RZ, 0x1f, R121 ;  /* 0x0000001fff0f7819 */ /* 0x000fe40000011479 */
[----:B------:R-:W-:Y:S02]  /*1e70*/  SEL R30, RZ, 0x10, P1 ;  /* 0x00000010ff1e7807 */ /* 0x000fe40000800000 */
[----:B------:R-:W-:Y:S01]  /*1e80*/  SHF.R.S32.HI R17, RZ, 0x1f, R16 ;  /* 0x0000001fff117819 */ /* 0x000fe20000011410 */
[----:B------:R-:W-:Y:S01]  /*1e90*/  IMAD R6, R15, R114, RZ ;  /* 0x000000720f067224 */ /* 0x000fe200078e02ff */
[----:B------:R-:W-:Y:S02]  /*1ea0*/  LOP3.LUT R30, R5, R30, RZ, 0xfc, !PT ;  /* 0x0000001e051e7212 */ /* 0x000fe400078efcff */
[----:B0-----:R-:W-:Y:S01]  /*1eb0*/  ISETP.GE.AND P3, PT, R207, R31, PT ;  /* 0x0000001fcf00720c */ /* 0x001fe20003f66270 */
[----:B-1----:R-:W-:Y:S01]  /*1ec0*/  @P0 IMAD.HI.U32 R4, R218, R7, RZ ;  /* 0x00000007da040227 */ /* 0x002fe200078e00ff */
[----:B------:R-:W-:-:S02]  /*1ed0*/  ISETP.GE.AND P1, PT, R206, R31, PT ;  /* 0x0000001fce00720c */ /* 0x000fc40003f26270 */
[----:B------:R-:W-:Y:S01]  /*1ee0*/  LOP3.LUT P2, RZ, R223, 0x4, RZ, 0xc0, !PT ;  /* 0x00000004dfff7812 */ /* 0x000fe2000784c0ff */
[C---:B------:R-:W-:Y:S01]  /*1ef0*/  IMAD.WIDE.U32 R112, R204.reuse, R108, R16 ;  /* 0x0000006ccc707225 */ /* 0x040fe200078e0010 */
[----:B------:R-:W-:Y:S02]  /*1f00*/  SHF.R.U32.HI R28, RZ, 0x3, R212 ;  /* 0x00000003ff1c7819 */ /* 0x000fe400000116d4 */
[----:B------:R-:W-:Y:S01]  /*1f10*/  SHF.L.U32 R124, R31, 0x1, RZ ;  /* 0x000000011f7c7819 */ /* 0x000fe200000006ff */
[----:B------:R-:W-:Y:S01]  /*1f20*/  IMAD.WIDE.U32 R106, R204, R102, R16 ;  /* 0x00000066cc6a7225 */ /* 0x000fe200078e0010 */
[----:B---3--:R-:W-:Y:S02]  /*1f30*/  @P0 SHF.R.U32.HI R218, RZ, R9, R4 ;  /* 0x00000009ffda0219 */ /* 0x008fe40000011604 */
[----:B------:R-:W-:Y:S01]  /*1f40*/  ISETP.NE.U32.AND P0, PT, RZ, UR8, PT ;  /* 0x00000008ff007c0c */ /* 0x000fe2000bf05070 */
[----:B------:R-:W-:Y:S01]  /*1f50*/  IMAD.WIDE.U32 R4, R121, R114, RZ ;  /* 0x0000007279047225 */ /* 0x000fe200078e00ff */
[----:B------:R-:W-:-:S02]  /*1f60*/  SHF.R.S32.HI R8, RZ, 0x1f, R218 ;  /* 0x0000001fff087819 */ /* 0x000fc400000114da */
[----:B------:R-:W-:Y:S01]  /*1f70*/  ISETP.NE.AND.EX P0, PT, RZ, UR9, PT, P0 ;  /* 0x00000009ff007c0c */ /* 0x000fe2000bf05300 */
[----:B------:R-:W-:Y:S01]  /*1f80*/  IMAD R9, R121, R115, R6 ;  /* 0x0000007379097224 */ /* 0x000fe200078e0206 */
[----:B------:R-:W-:Y:S01]  /*1f90*/  SHF.L.U64.HI R135, R114, 0x6, R115 ;  /* 0x0000000672877819 */ /* 0x000fe20000010273 */
[----:B------:R-:W-:Y:S01]  /*1fa0*/  IMAD R11, R8, UR4, RZ ;  /* 0x00000004080b7c24 */ /* 0x000fe2000f8e02ff */
[----:B------:R-:W-:Y:S01]  /*1fb0*/  SHF.L.U32 R136, R114, 0x6, RZ ;  /* 0x0000000672887819 */ /* 0x000fe200000006ff */
[C---:B------:R-:W-:Y:S01]  /*1fc0*/  IMAD.WIDE.U32 R6, R218.reuse, UR4, R22 ;  /* 0x00000004da067c25 */ /* 0x040fe2000f8e0016 */
[----:B------:R-:W-:Y:S02]  /*1fd0*/  SHF.R.S32.HI R145, RZ, 0x1f, R233 ;  /* 0x0000001fff917819 */ /* 0x000fe400000114e9 */
[----:B------:R-:W-:Y:S01]  /*1fe0*/  LEA.HI R149, R149, 0x8, RZ, 0x19 ;  /* 0x0000000895957811 */ /* 0x000fe200078fc8ff */
[----:B------:R-:W-:Y:S01]  /*1ff0*/  IMAD R11, R218, UR5, R11 ;  /* 0x00000005da0b7c24 */ /* 0x000fe2000f8e020b */
[----:B------:R-:W-:Y:S01]  /*2000*/  ULDC.64 UR4, c[0x0][0x2f8] ;  /* 0x0000be0000047ab9 */ /* 0x000fe20000000a00 */
[----:B------:R-:W-:Y:S01]  /*2010*/  IMAD.IADD R5, R5, 0x1, R9 ;  /* 0x0000000105057824 */ /* 0x000fe200078e0209 */
[----:B------:R-:W-:Y:S01]  /*2020*/  MOV R116, R6 ;  /* 0x0000000600747202 */ /* 0x000fe20000000f00 */
[----:B------:R-:W-:-:S02]  /*2030*/  IMAD R9, R8, UR4, RZ ;  /* 0x0000000408097c24 */ /* 0x000fc4000f8e02ff */
[----:B------:R-:W-:Y:S02]  /*2040*/  IMAD.IADD R117, R7, 0x1, R11 ;  /* 0x0000000107757824 */ /* 0x000fe400078e020b */
[C---:B------:R-:W-:Y:S02]  /*2050*/  IMAD R9, R218.reuse, UR5, R9 ;  /* 0x00000005da097c24 */ /* 0x040fe4000f8e0209 */
[----:B------:R-:W-:Y:S01]  /*2060*/  IMAD.WIDE.U32 R4, R218, UR4, R4 ;  /* 0x00000004da047c25 */ /* 0x000fe2000f8e0004 */
[----:B------:R-:W-:-:S03]  /*2070*/  ULDC.64 UR4, c[0x0][0x300] ;  /* 0x0000c00000047ab9 */ /* 0x000fc60000000a00 */
[----:B------:R-:W-:Y:S02]  /*2080*/  IMAD.IADD R5, R5, 0x1, R9 ;  /* 0x0000000105057824 */ /* 0x000fe400078e0209 */
[----:B------:R-:W-:-:S04]  /*2090*/  IMAD R6, R234, R108, RZ ;  /* 0x0000006cea067224 */ /* 0x000fc800078e02ff */
[----:B------:R-:W-:-:S04]  /*20a0*/  IMAD R11, R204, R109, R6 ;  /* 0x0000006dcc0b7224 */ /* 0x000fc800078e0206 */
[----:B------:R-:W-:Y:S01]  /*20b0*/  IMAD.IADD R113, R113, 0x1, R11 ;  /* 0x0000000171717824 */ /* 0x000fe200078e020b */
[----:B------:R-:W-:Y:S01]  /*20c0*/  IADD3 R111, R11, R111, RZ ;  /* 0x0000006f0b6f7210 */ /* 0x000fe20007ffe0ff */
[----:B-----5:R-:W-:-:S04]  /*20d0*/  IMAD.WIDE.U32 R112, R144, R108, R112 ;  /* 0x0000006c90707225 */ /* 0x020fc800078e0070 */
[----:B------:R-:W-:Y:S01]  /*20e0*/  IMAD.WIDE.U32 R110, R144, R108, R110 ;  /* 0x0000006c906e7225 */ /* 0x000fe200078e006e */
[----:B--2---:R-:W-:-:S04]  /*20f0*/  LOP3.LUT R20, R20, 0xfffffffe, RZ, 0xc0, !PT ;  /* 0xfffffffe14147812 */ /* 0x004fc800078ec0ff */
[----:B------:R-:W-:-:S04]  /*2100*/  @P3 LOP3.LUT R20, R20, 0x1, RZ, 0xfc, !PT ;  /* 0x0000000114143812 */ /* 0x000fc800078efcff */
[----:B------:R-:W-:-:S04]  /*2110*/  LOP3.LUT R20, R20, 0xfffffffb, RZ, 0xc0, !PT ;  /* 0xfffffffb14147812 */ /* 0x000fc800078ec0ff */
[----:B------:R-:W-:-:S05]  /*2120*/  @P2 LOP3.LUT R20, R20, 0x4, RZ, 0xfc, !PT ;  /* 0x0000000414142812 */ /* 0x000fca00078efcff */
[----:B------:R0:W-:Y:S01]  /*2130*/  STL [R1+0x10], R20 ;  /* 0x0000101401007387 */ /* 0x0001e20000100800 */
        /* <DEDUP_REMOVED lines=10> */
[----:B------:R-:W-:Y:S02]  /*21e0*/  IMAD R21, R204, R115, R4 ;  /* 0x00000073cc157224 */ /* 0x000fe400078e0204 */
[----:B------:R-:W-:Y:S02]  /*21f0*/  IMAD.IADD R4, R119, 0x1, R13 ;  /* 0x0000000177047824 */ /* 0x000fe400078e020d */
[----:B------:R-:W-:Y:S02]  /*2200*/  IMAD R8, R8, UR4, RZ ;  /* 0x0000000408087c24 */ /* 0x000fe4000f8e02ff */
[----:B------:R-:W-:Y:S01]  /*2210*/  IMAD.WIDE.U32 R116, R9, UR4, R116 ;  /* 0x0000000409747c25 */ /* 0x000fe2000f8e0074 */
[----:B------:R-:W-:-:S02]  /*2220*/  IADD3.X R6, R4, R7, R21, P0, !PT ;  /* 0x0000000704067210 */ /* 0x000fc400007fe415 */
[----:B------:R-:W-:Y:S01]  /*2230*/  ISETP.GE.AND P0, PT, R22, R31, PT ;  /* 0x0000001f1600720c */ /* 0x000fe20003f06270 */
[----:B------:R-:W-:Y:S02]  /*2240*/  IMAD R7, R234, R102, RZ ;  /* 0x00000066ea077224 */ /* 0x000fe400078e02ff */
[----:B------:R-:W-:Y:S01]  /*2250*/  IMAD R41, R9, UR5, R8 ;  /* 0x0000000509297c24 */ /* 0x000fe2000f8e0208 */
[C---:B------:R-:W-:Y:S01]  /*2260*/  SEL R8, R31.reuse, RZ, P3 ;  /* 0x000000ff1f087207 */ /* 0x040fe20001800000 */
[----:B------:R-:W-:Y:S01]  /*2270*/  IMAD R11, R204, R103, R7 ;  /* 0x00000067cc0b7224 */ /* 0x000fe200078e0207 */
[C---:B------:R-:W-:Y:S01]  /*2280*/  SEL R7, R31.reuse, RZ, P0 ;  /* 0x000000ff1f077207 */ /* 0x040fe20000000000 */
[----:B------:R-:W-:Y:S01]  /*2290*/  IMAD.WIDE.U32 R114, R114, 0x70, RZ ;  /* 0x0000007072727825 */ /* 0x000fe200078e00ff */
[----:B------:R-:W-:Y:S02]  /*22a0*/  SEL R9, R31, RZ, P1 ;  /* 0x000000ff1f097207 */ /* 0x000fe40000800000 */
[----:B------:R-:W-:Y:S01]  /*22b0*/  IADD3 R120, P3, R204, R121, RZ ;  /* 0x00000079cc787210 */ /* 0x000fe20007f7e0ff */
[----:B------:R-:W-:Y:S01]  /*22c0*/  IMAD.IADD R7, R22, 0x1, R7 ;  /* 0x0000000116077824 */ /* 0x000fe200078e0207 */
[----:B------:R-:W-:Y:S01]  /*22d0*/  IADD3 R9, R206, R9, RZ ;  /* 0x00000009ce097210 */ /* 0x000fe20007ffe0ff */
[----:B------:R-:W-:-:S02]  /*22e0*/  IMAD.IADD R12, R207, 0x1, R8 ;  /* 0x00000001cf0c7824 */ /* 0x000fc400078e0208 */
[----:B------:R-:W-:Y:S01]  /*22f0*/  IMAD.IADD R107, R107, 0x1, R11 ;  /* 0x000000016b6b7824 */ /* 0x000fe200078e020b */
[----:B------:R-:W-:Y:S01]  /*2300*/  SHF.R.S32.HI R8, RZ, 0x1f, R7 ;  /* 0x0000001fff087819 */ /* 0x000fe20000011407 */
[----:B------:R-:W-:Y:S01]  /*2310*/  IMAD.IADD R105, R11, 0x1, R105 ;  /* 0x000000010b697824 */ /* 0x000fe200078e0269 */
[----:B------:R-:W-:Y:S01]  /*2320*/  SHF.R.S32.HI R10, RZ, 0x1f, R9 ;  /* 0x0000001fff0a7819 */ /* 0x000fe20000011409 */
[-C--:B------:R-:W-:Y:S01]  /*2330*/  IMAD.WIDE.U32 R106, R144, R102.reuse, R106 ;  /* 0x00000066906a7225 */ /* 0x080fe200078e006a */
[CC--:B------:R-:W-:Y:S02]  /*2340*/  LEA.HI R21, R8.reuse, R7.reuse, RZ, 0x3 ;  /* 0x0000000708157211 */ /* 0x0c0fe400078f18ff */
[----:B------:R-:W-:Y:S01]  /*2350*/  LEA.HI R7, R8, R7, RZ, 0x6 ;  /* 0x0000000708077211 */ /* 0x000fe200078f30ff */
[----:B------:R-:W-:Y:S01]  /*2360*/  IMAD.WIDE.U32 R104, R144, R102, R104 ;  /* 0x0000006690687225 */ /* 0x000fe200078e0068 */
[----:B------:R-:W-:Y:S02]  /*2370*/  SHF.R.S32.HI R13, RZ, 0x1f, R12 ;  /* 0x0000001fff0d7819 */ /* 0x000fe4000001140c */
[----:B------:R-:W-:Y:S01]  /*2380*/  SHF.R.S32.HI R8, RZ, 0x6, R7 ;  /* 0x00000006ff087819 */ /* 0x000fe20000011407 */
[----:B------:R-:W-:Y:S01]  /*2390*/  IMAD.X R121, R234, 0x1, R15, P3 ;  /* 0x00000001ea797824 */ /* 0x000fe200018e060f */
[----:B------:R-:W-:Y:S01]  /*23a0*/  LEA.HI R11, R10, R9, RZ, 0x6 ;  /* 0x000000090a0b7211 */ /* 0x000fe200078f30ff */
[----:B------:R-:W-:Y:S01]  /*23b0*/  IMAD.IADD R132, R115, 0x1, R33 ;  /* 0x0000000173847824 */ /* 0x000fe200078e0221 */
[-C--:B------:R-:W-:Y:S01]  /*23c0*/  LEA.HI R29, R13, R12.reuse, RZ, 0x3 ;  /* 0x0000000c0d1d7211 */ /* 0x080fe200078f18ff */
[C---:B------:R-:W-:Y:S01]  /*23d0*/  IMAD R143, R8.reuse, 0x1c00, R215 ;  /* 0x00001c00088f7824 */ /* 0x040fe200078e02d7 */
[----:B------:R-:W-:Y:S01]  /*23e0*/  LOP3.LUT R7, R213, 0x38, R21, 0xf8, !PT ;  /* 0x00000038d5077812 */ /* 0x000fe200078ef815 */
[----:B------:R-:W-:Y:S01]  /*23f0*/  IMAD R141, R8, 0x1c00, R220 ;  /* 0x00001c00088d7824 */ /* 0x000fe200078e02dc */
[----:B------:R-:W-:-:S02]  /*2400*/  LEA.HI R12, R13, R12, RZ, 0x6 ;  /* 0x0000000c0d0c7211 */ /* 0x000fc400078f30ff */
[----:B------:R-:W-:Y:S02]  /*2410*/  SHF.R.S32.HI R11, RZ, 0x6, R11 ;  /* 0x00000006ff0b7819 */ /* 0x000fe4000001140b */
[-C--:B------:R-:W-:Y:S02]  /*2420*/  LOP3.LUT R8, R7, R214.reuse, RZ, 0x3c, !PT ;  /* 0x000000d607087212 */ /* 0x080fe400078e3cff */
[----:B------:R-:W-:Y:S01]  /*2430*/  SHF.R.S32.HI R12, RZ, 0x6, R12 ;  /* 0x00000006ff0c7819 */ /* 0x000fe2000001140c */
[----:B------:R-:W-:Y:S01]  /*2440*/  IMAD R142, R11, 0x1c00, R215 ;  /* 0x00001c000b8e7824 */ /* 0x000fe200078e02d7 */
[----:B------:R-:W-:Y:S01]  /*2450*/  LOP3.LUT R7, R213, 0x38, R29, 0xf8, !PT ;  /* 0x00000038d5077812 */ /* 0x000fe200078ef81d */
[----:B------:R-:W-:Y:S01]  /*2460*/  IMAD R139, R11, 0x1c00, R220 ;  /* 0x00001c000b8b7824 */ /* 0x000fe200078e02dc */
[----:B------:R-:W-:Y:S01]  /*2470*/  SHF.R.S32.HI R11, RZ, 0x1f, R144 ;  /* 0x0000001fff0b7819 */ /* 0x000fe20000011490 */
[----:B------:R-:W-:Y:S01]  /*2480*/  IMAD R140, R12, 0x1c00, R215 ;  /* 0x00001c000c8c7824 */ /* 0x000fe200078e02d7 */
[----:B------:R-:W-:Y:S01]  /*2490*/  LOP3.LUT R7, R7, R214, RZ, 0x3c, !PT ;  /* 0x000000d607077212 */ /* 0x000fe200078e3cff */
[----:B------:R-:W-:Y:S01]  /*24a0*/  IMAD.IADD R143, R143, 0x1, R8 ;  /* 0x000000018f8f7824 */ /* 0x000fe200078e0208 */
[----:B------:R-:W-:Y:S01]  /*24b0*/  LEA.HI R27, R10, R9, RZ, 0x3 ;  /* 0x000000090a1b7211 */ /* 0x000fe200078f18ff */
[----:B------:R-:W-:Y:S01]  /*24c0*/  IMAD R138, R12, 0x1c00, R220 ;  /* 0x00001c000c8a7824 */ /* 0x000fe200078e02dc */
[----:B------:R-:W-:Y:S01]  /*24d0*/  LOP3.LUT R10, R212, 0x38, R21, 0xf8, !PT ;  /* 0x00000038d40a7812 */ /* 0x000fe200078ef815 */
[----:B------:R-:W-:Y:S01]  /*24e0*/  IMAD.IADD R140, R140, 0x1, R7 ;  /* 0x000000018c8c7824 */ /* 0x000fe200078e0207 */
[--C-:B------:R-:W-:Y:S01]  /*24f0*/  LOP3.LUT R9, R213, 0x38, R27.reuse, 0xf8, !PT ;  /* 0x00000038d5097812 */ /* 0x100fe200078ef81b */
[C---:B------:R-:W-:Y:S01]  /*2500*/  IMAD R7, R11.reuse, R108, RZ ;  /* 0x0000006c0b077224 */ /* 0x040fe200078e02ff */
[----:B------:R-:W-:Y:S01]  /*2510*/  LOP3.LUT R8, R212, 0x38, R27, 0xf8, !PT ;  /* 0x00000038d4087812 */ /* 0x000fe200078ef81b */
[----:B------:R-:W-:Y:S01]  /*2520*/  IMAD R11, R11, R102, RZ ;  /* 0x000000660b0b7224 */ /* 0x000fe200078e02ff */
[----:B------:R-:W-:Y:S01]  /*2530*/  LOP3.LUT R9, R9, R214, RZ, 0x3c, !PT ;  /* 0x000000d609097212 */ /* 0x000fe200078e3cff */
[----:B------:R-:W-:Y:S01]  /*2540*/  IMAD R39, R144, R109, R7 ;  /* 0x0000006d90277224 */ /* 0x000fe200078e0207 */
[-C--:B------:R-:W-:Y:S01]  /*2550*/  LOP3.LUT R8, R8, R28.reuse, RZ, 0x3c, !PT ;  /* 0x0000001c08087212 */ /* 0x080fe200078e3cff */
[----:B------:R-:W-:Y:S01]  /*2560*/  IMAD R37, R144, R103, R11 ;  /* 0x0000006790257224 */ /* 0x000fe200078e020b */
[----:B------:R-:W-:Y:S01]  /*2570*/  IADD3 R142, R142, R9, RZ ;  /* 0x000000098e8e7210 */ /* 0x000fe20007ffe0ff */
[----:B------:R-:W-:Y:S01]  /*2580*/  VIADD R11, R22, 0xa0 ;  /* 0x000000a0160b7836 */ /* 0x000fe20000000000 */
[----:B------:R-:W-:Y:S01]  /*2590*/  LOP3.LUT R9, R212, 0x38, R29, 0xf8, !PT ;  /* 0x00000038d4097812 */ /* 0x000fe200078ef81d */
[----:B------:R-:W-:Y:S01]  /*25a0*/  IMAD.IADD R139, R139, 0x1, R8 ;  /* 0x000000018b8b7824 */ /* 0x000fe200078e0208 */
[-C--:B------:R-:W-:Y:S01]  /*25b0*/  LOP3.LUT R10, R10, R28.reuse, RZ, 0x3c, !PT ;  /* 0x0000001c0a0a7212 */ /* 0x080fe200078e3cff */
[----:B------:R-:W-:Y:S01]  /*25c0*/  IMAD.SHL.U32 R8, R108, 0x40, RZ ;  /* 0x000000406c087824 */ /* 0x000fe200078e00ff */
[----:B------:R-:W-:Y:S01]  /*25d0*/  ISETP.GE.AND P2, PT, R11, UR6, PT ;  /* 0x000000060b007c0c */ /* 0x000fe2000bf46270 */
[----:B------:R-:W-:Y:S01]  /*25e0*/  IMAD.IADD R15, R37, 0x1, R105 ;  /* 0x00000001250f7824 */ /* 0x000fe200078e0269 */
[----:B------:R-:W-:Y:S01]  /*25f0*/  LOP3.LUT R9, R9, R28, RZ, 0x3c, !PT ;  /* 0x0000001c09097212 */ /* 0x000fe200078e3cff */
[----:B------:R-:W-:Y:S01]  /*2600*/  IMAD.IADD R141, R141, 0x1, R10 ;  /* 0x000000018d8d7824 */ /* 0x000fe200078e020a */
[----:B------:R-:W-:Y:S01]  /*2610*/  LOP3.LUT R13, R213, 0x18, R22, 0xf8, !PT ;  /* 0x00000018d50d7812 */ /* 0x000fe200078ef816 */
[----:B------:R-:W-:Y:S01]  /*2620*/  IMAD.SHL.U32 R10, R102, 0x40, RZ ;  /* 0x00000040660a7824 */ /* 0x000fe200078e00ff */
[----:B------:R-:W-:Y:S01]  /*2630*/  SEL R31, RZ, 0x20, P2 ;  /* 0x00000020ff1f7807 */ /* 0x000fe20001000000 */
[----:B------:R-:W-:Y:S01]  /*2640*/  IMAD.IADD R138, R138, 0x1, R9 ;  /* 0x000000018a8a7824 */ /* 0x000fe200078e0209 */
[C---:B------:R-:W-:Y:S01]  /*2650*/  SHF.L.U64.HI R7, R108.reuse, 0x6, R109 ;  /* 0x000000066c077819 */ /* 0x040fe2000001026d */
[----:B------:R-:W-:Y:S01]  /*2660*/  IMAD.WIDE.U32 R108, R108, 0x70, RZ ;  /* 0x000000706c6c7825 */ /* 0x000fe200078e00ff */
[----:B------:R-:W-:-:S02]  /*2670*/  LOP3.LUT R12, R13, R214, RZ, 0x3c, !PT ;  /* 0x000000d60d0c7212 */ /* 0x000fc400078e3cff */
[C---:B------:R-:W-:Y:S01]  /*2680*/  SHF.L.U64.HI R9, R102.reuse, 0x6, R103 ;  /* 0x0000000666097819 */ /* 0x040fe20000010267 */
[----:B------:R-:W-:Y:S01]  /*2690*/  IMAD.WIDE.U32 R102, R102, 0x70, RZ ;  /* 0x0000007066667825 */ /* 0x000fe200078e00ff */
[----:B0-----:R-:W-:Y:S02]  /*26a0*/  SHF.R.S32.HI R20, RZ, 0x3, R21 ;  /* 0x00000003ff147819 */ /* 0x001fe40000011415 */
[----:B------:R-:W-:Y:S01]  /*26b0*/  SHF.R.S32.HI R26, RZ, 0x3, R27 ;  /* 0x00000003ff1a7819 */ /* 0x000fe2000001141b */
[----:B------:R-:W-:Y:S01]  /*26c0*/  IMAD.IADD R137, R215, 0x1, R12 ;  /* 0x00000001d7897824 */ /* 0x000fe200078e020c */
[----:B------:R-:W-:Y:S01]  /*26d0*/  SHF.R.S32.HI R28, RZ, 0x3, R29 ;  /* 0x00000003ff1c7819 */ /* 0x000fe2000001141d */
[----:B------:R-:W-:Y:S01]  /*26e0*/  IMAD.IADD R12, R113, 0x1, R39 ;  /* 0x00000001710c7824 */ /* 0x000fe200078e0227 */
[----:B------:R-:W-:Y:S01]  /*26f0*/  LOP3.LUT R38, R30, R31, RZ, 0xfc, !PT ;  /* 0x0000001f1e267212 */ /* 0x000fe200078efcff */
[----:B------:R-:W-:Y:S01]  /*2700*/  IMAD.IADD R13, R39, 0x1, R111 ;  /* 0x00000001270d7824 */ /* 0x000fe200078e026f */
[----:B------:R-:W-:Y:S01]  /*2710*/  LOP3.LUT R21, R21, 0xfffffff8, RZ, 0xc0, !PT ;  /* 0xfffffff815157812 */ /* 0x000fe200078ec0ff */
[----:B------:R-:W-:Y:S01]  /*2720*/  IMAD.IADD R133, R103, 0x1, R133 ;  /* 0x0000000167857824 */ /* 0x000fe200078e0285 */
[----:B------:R-:W-:Y:S01]  /*2730*/  LOP3.LUT R27, R27, 0xfffffff8, RZ, 0xc0, !PT ;  /* 0xfffffff81b1b7812 */ /* 0x000fe200078ec0ff */
[----:B------:R-:W-:Y:S01]  /*2740*/  IMAD.IADD R39, R117, 0x1, R41 ;  /* 0x0000000175277824 */ /* 0x000fe200078e0229 */
[----:B------:R-:W-:-:S02]  /*2750*/  LOP3.LUT R29, R29, 0xfffffff8, RZ, 0xc0, !PT ;  /* 0xfffffff81d1d7812 */ /* 0x000fc400078ec0ff */
[----:B------:R-:W-:Y:S02]  /*2760*/  IADD3 R134, R109, R35, RZ ;  /* 0x000000236d867210 */ /* 0x000fe40007ffe0ff */
[----:B------:R-:W-:Y:S02]  /*2770*/  IADD3 R14, R107, R37, RZ ;  /* 0x000000256b0e7210 */ /* 0x000fe40007ffe0ff */
[C---:B------:R-:W-:Y:S02]  /*2780*/  LOP3.LUT R34, R38.reuse, 0x2, RZ, 0xc0, !PT ;  /* 0x0000000226227812 */ /* 0x040fe400078ec0ff */
[C---:B------:R-:W-:Y:S02]  /*2790*/  LOP3.LUT R35, R38.reuse, 0x4, RZ, 0xc0, !PT ;  /* 0x0000000426237812 */ /* 0x040fe400078ec0ff */
[C---:B------:R-:W-:Y:S02]  /*27a0*/  LOP3.LUT R36, R38.reuse, 0x8, RZ, 0xc0, !PT ;  /* 0x0000000826247812 */ /* 0x040fe400078ec0ff */
[----:B------:R-:W-:-:S02]  /*27b0*/  LOP3.LUT R37, R38, 0x10, RZ, 0xc0, !PT ;  /* 0x0000001026257812 */ /* 0x000fc400078ec0ff */
[----:B------:R-:W-:Y:S02]  /*27c0*/  LOP3.LUT R30, R30, 0x1, RZ, 0xc0, !PT ;  /* 0x000000011e1e7812 */ /* 0x000fe400078ec0ff */
[----:B------:R-:W-:Y:S02]  /*27d0*/  SHF.R.S32.HI R31, RZ, 0x1f, R21 ;  /* 0x0000001fff1f7819 */ /* 0x000fe40000011415 */
[----:B------:R-:W-:Y:S02]  /*27e0*/  SHF.R.S32.HI R32, RZ, 0x1f, R27 ;  /* 0x0000001fff207819 */ /* 0x000fe4000001141b */
[----:B------:R-:W-:Y:S02]  /*27f0*/  SHF.R.S32.HI R33, RZ, 0x1f, R29 ;  /* 0x0000001fff217819 */ /* 0x000fe4000001141d */
[----:B------:R-:W-:-:S07]  /*2800*/  LOP3.LUT R38, R38, 0x20, RZ, 0xc0, !PT ;  /* 0x0000002026267812 */ /* 0x000fce00078ec0ff */
.L_x_5163:
[----:B-12---:R-:W2:Y:S01]  /*2810*/  LDL.LU R45, [R1+0x10] ;  /* 0x00001000012d7983 */ /* 0x006ea20000300800 */
[----:B------:R-:W-:Y:S01]  /*2820*/  VIADD R47, R24, 0xffffffff ;  /* 0xffffffff182f7836 */ /* 0x000fe20000000000 */
        /* <DEDUP_REMOVED lines=10> */
[----:B------:R-:W-:-:S02]  /*28d0*/  IADD3 R24, P2, P3, R5, R128, R136 ;  /* 0x0000008005187210 */ /* 0x000fc40007b5e088 */
[----:B------:R-:W-:Y:S02]  /*28e0*/  IADD3 R42, P4, R5, R128, RZ ;  /* 0x00000080052a7210 */ /* 0x000fe40007f9e0ff */
[----:B------:R-:W-:-:S04]  /*28f0*/  IADD3 R97, R129, R41, RZ ;  /* 0x0000002981617210 */ /* 0x000fc80007ffe0ff */
[----:B------:R-:W-:Y:S01]  /*2900*/  IADD3.X R41, R6, R97, R135, P2, P3 ;  /* 0x0000006106297210 */ /* 0x000fe200017e6487 */
[----:B------:R-:W-:Y:S01]  /*2910*/  IMAD.X R43, R97, 0x1, R6, P4 ;  /* 0x00000001612b7824 */ /* 0x000fe200020e0606 */
[----:B------:R-:W-:Y:S02]  /*2920*/  ISETP.GT.AND P3, PT, R47, R125, PT ;  /* 0x0000007d2f00720c */ /* 0x000fe40003f64270 */
[-C--:B0-----:R-:W-:Y:S02]  /*2930*/  LEA R48, P2, R24, R122.reuse, 0x1 ;  /* 0x0000007a18307211 */ /* 0x081fe400078408ff */
[----:B------:R-:W-:Y:S02]  /*2940*/  LEA R50, P4, R42, R122, 0x1 ;  /* 0x0000007a2a327211 */ /* 0x000fe400078808ff */
[----:B------:R-:W-:Y:S01]  /*2950*/  LEA.HI.X R49, R24, R123, R41, 0x1, P2 ;  /* 0x0000007b18317211 */ /* 0x000fe200010f0c29 */
[----:B------:R-:W-:Y:S01]  /*2960*/  IMAD.MOV.U32 R24, RZ, RZ, R47 ;  /* 0x000000ffff187224 */ /* 0x000fe200078e002f */
[----:B-1----:R-:W-:-:S02]  /*2970*/  ISETP.GE.AND P2, PT, R101, 0x1, PT ;  /* 0x000000016500780c */ /* 0x002fc40003f46270 */
        /* <DEDUP_REMOVED lines=8> */
[----:B-----5:R-:W-:Y:S05]  /*2a00*/  @!P2 BRA `(.L_x_5065) ;  /* 0x0000006c00dca947 */ /* 0x020fea0003800000 */
[----:B------:R-:W-:Y:S01]  /*2a10*/  ULDC.U8 UR4, c[0x0][0x3f0] ;  /* 0x0000fc0000047ab9 */ /* 0x000fe20000000000 */
[-C--:B0-----:R-:W-:Y:S01]  /*2a20*/  IMAD R45, R134, R47.reuse, RZ ;  /* 0x0000002f862d7224 */ /* 0x081fe200078e02ff */
[----:B------:R-:W-:Y:S01]  /*2a30*/  ISETP.NE.AND P2, PT, RZ, UR4, PT ;  /* 0x00000004ff007c0c */ /* 0x000fe2000bf45270 */
[-C--:B------:R-:W-:Y:S02]  /*2a40*/  IMAD R43, R133, R47.reuse, RZ ;  /* 0x0000002f852b7224 */ /* 0x080fe400078e02ff */
        /* <DEDUP_REMOVED lines=29> */
[----:B------:R-:W-:Y:S01]  /*2c20*/  IMAD.X R46, R43, 0x1, R14, P2 ;  /* 0x000000012b2e7824 */ /* 0x000fe200010e060e */
[----:B------:R-:W-:-:S04]  /*2c30*/  LEA R44, P2, R45, UR4, 0x1 ;  /* 0x000000042d2c7c11 */ /* 0x000fc8000f8408ff */
[----:B------:R-:W-:Y:S01]  /*2c40*/  LEA.HI.X R45, R45, UR5, R46, 0x1, P2 ;  /* 0x000000052d2d7c11 */ /* 0x000fe200090f0c2e */
[----:B------:R-:W-:Y:S01]  /*2c50*/  ULDC.64 UR4, c[0x0][0x3e0] ;  /* 0x0000f80000047ab9 */ /* 0x000fe20000000a00 */
[----:B------:R-:W-:-:S05]  /*2c60*/  IADD3 R47, P2, R112, R92, RZ ;  /* 0x0000005c702f7210 */ /* 0x000fca0007f5e0ff */
[----:B------:R-:W-:Y:S01]  /*2c70*/  IMAD.X R54, R100, 0x1, R12, P2 ;  /* 0x0000000164367824 */ /* 0x000fe200010e060c */
        /* <DEDUP_REMOVED lines=35> */
.L_x_5068:
[----:B------:R-:W-:Y:S05]  /*2eb0*/  BSYNC B1 ;  /* 0x0000000000017941 */ /* 0x000fea0003800000 */
.L_x_5067:
        /* <DEDUP_REMOVED lines=61> */
.L_x_5070:
[----:B------:R-:W-:Y:S05]  /*3290*/  BSYNC B1 ;  /* 0x0000000000017941 */ /* 0x000fea0003800000 */
.L_x_5069:
[----:B------:R-:W2:Y:S01]  /*32a0*/  LDL R43, [R1+0x44] ;  /* 0x00004400012b7983 */ /* 0x000ea20000100800 */
[----:B01----:R-:W-:Y:S01]  /*32b0*/  MOV R44, R81 ;  /* 0x00000051002c7202 */ /* 0x003fe20000000f00 */
[----:B------:R-:W-:Y:S01]  /*32c0*/  IMAD.MOV.U32 R45, RZ, RZ, R88 ;  /* 0x000000ffff2d7224 */ /* 0x000fe200078e0058 */
[----:B------:R-:W-:Y:S02]  /*32d0*/  MOV R46, R89 ;  /* 0x00000059002e7202 */ /* 0x000fe40000000f00 */
[----:B------:R-:W-:Y:S01]  /*32e0*/  PRMT R154, R44, 0x7610, R154 ;  /* 0x000076102c9a7816 */ /* 0x000fe2000000009a */
[----:B------:R-:W-:Y:S01]  /*32f0*/  IMAD.MOV.U32 R44, RZ, RZ, R85 ;  /* 0x000000ffff2c7224 */ /* 0x000fe200078e0055 */
[----:B------:R-:W-:Y:S01]  /*3300*/  PRMT R164, R45, 0x5410, R46 ;  /* 0x000054102da47816 */ /* 0x000fe2000000002e */
[----:B------:R-:W-:Y:S01]  /*3310*/  IMAD.MOV.U32 R45, RZ, RZ, R122 ;  /* 0x000000ffff2d7224 */ /* 0x000fe200078e007a */
[----:B------:R-:W-:Y:S02]  /*3320*/  MOV R46, R123 ;  /* 0x0000007b002e7202 */ /* 0x000fe40000000f00 */
[----:B------:R-:W-:-:S02]  /*3330*/  PRMT R152, R128, 0x5410, R129 ;  /* 0x0000541080987816 */ /* 0x000fc40000000081 */
[----:B------:R-:W-:Y:S01]  /*3340*/  PRMT R159, R46, 0x5410, R45 ;  /* 0x000054102e9f7816 */ /* 0x000fe2000000002d */
[----:B------:R-:W-:Y:S01]  /*3350*/  IMAD.MOV.U32 R45, RZ, RZ, R82 ;  /* 0x000000ffff2d7224 */ /* 0x000fe200078e0052 */
[----:B------:R-:W-:-:S04]  /*3360*/  MOV R46, R83 ;  /* 0x00000053002e7202 */ /* 0x000fc80000000f00 */
[----:B------:R-:W-:Y:S02]  /*3370*/  PRMT R154, R154, 0x5410, R46 ;  /* 0x000054109a9a7816 */ /* 0x000fe4000000002e */
[----:B------:R-:W-:Y:S02]  /*3380*/  MOV R46, R91 ;  /* 0x0000005b002e7202 */ /* 0x000fe40000000f00 */
[----:B--2---:R-:W-:Y:S01]  /*3390*/  R2UR UR4, R43 ;  /* 0x000000002b0472ca */ /* 0x004fe200000e0000 */
[----:B------:R-:W-:-:S05]  /*33a0*/  IMAD.MOV.U32 R43, RZ, RZ, R80 ;  /* 0x000000ffff2b7224 */ /* 0x000fca00078e0050 */
[----:B------:R-:W-:Y:S01]  /*33b0*/  PRMT R162, R162, 0x5410, R43 ;  /* 0x00005410a2a27816 */ /* 0x000fe2000000002b */
[----:B------:R-:W-:-:S03]  /*33c0*/  IMAD.MOV.U32 R43, RZ, RZ, R84 ;  /* 0x000000ffff2b7224 */ /* 0x000fc600078e0054 */
        /* <DEDUP_REMOVED lines=13> */
[----:B-----5:R-:W-:Y:S01]  /*34a0*/  MOV R46, R57 ;  /* 0x00000039002e7202 */ /* 0x020fe20000000f00 */
        /* <DEDUP_REMOVED lines=17> */
[----:B------:R-:W-:Y:S02]  /*35c0*/  IMAD.MOV.U32 R44, RZ, RZ, R53 ;  /* 0x000000ffff2c7224 */ /* 0x000fe400078e0035 */
[----:B------:R-:W-:Y:S02]  /*35d0*/  IMAD.MOV.U32 R45, RZ, RZ, R55 ;  /* 0x000000ffff2d7224 */ /* 0x000fe400078e0037 */
[----:B------:R-:W-:Y:S01]  /*35e0*/  IMAD.MOV.U32 R46, RZ, RZ, R58 ;  /* 0x000000ffff2e7224 */ /* 0x000fe200078e003a */
[----:B------:R-:W-:Y:S01]  /*35f0*/  PRMT R93, R44, 0x5410, R43 ;  /* 0x000054102c5d7816 */ /* 0x000fe2000000002b */
[----:B------:R-:W-:Y:S02]  /*3600*/  IMAD.MOV.U32 R43, RZ, RZ, R60 ;  /* 0x000000ffff2b7224 */ /* 0x000fe400078e003c */
[----:B------:R-:W-:-:S05]  /*3610*/  IMAD.MOV.U32 R44, RZ, RZ, R61 ;  /* 0x000000ffff2c7224 */ /* 0x000fca00078e003d */
[----:B------:R-:W-:Y:S01]  /*3620*/  PRMT R128, R43, 0x5410, R44 ;  /* 0x000054102b807816 */ /* 0x000fe2000000002c */
[----:B------:R-:W-:Y:S02]  /*3630*/  IMAD.MOV.U32 R43, RZ, RZ, R68 ;  /* 0x000000ffff2b7224 */ /* 0x000fe400078e0044 */
[----:B------:R-:W-:-:S05]  /*3640*/  IMAD.MOV.U32 R44, RZ, RZ, R69 ;  /* 0x000000ffff2c7224 */ /* 0x000fca00078e0045 */
[----:B------:R-:W-:Y:S01]  /*3650*/  PRMT R146, R43, 0x5410, R44 ;  /* 0x000054102b927816 */ /* 0x000fe2000000002c */
[----:B------:R-:W-:Y:S01]  /*3660*/  IMAD.MOV.U32 R44, RZ, RZ, R54 ;  /* 0x000000ffff2c7224 */ /* 0x000fe200078e0036 */
[----:B------:R-:W-:-:S04]  /*3670*/  MOV R43, R59 ;  /* 0x0000003b002b7202 */ /* 0x000fc80000000f00 */
        /* <DEDUP_REMOVED lines=16> */
.L_x_5071:
[----:B------:R-:W-:Y:S01]  /*3780*/  IMAD R43, R19, 0x8, R18 ;  /* 0x00000008132b7824 */ /* 0x000fe200078e0212 */
[----:B------:R-:W-:Y:S01]  /*3790*/  SHF.L.U32 R100, R209, 0x1f, RZ ;  /* 0x0000001fd1647819 */ /* 0x000fe200000006ff */
[----:B------:R-:W-:Y:S03]  /*37a0*/  BSSY B1, `(.L_x_5072) ;  /* 0x0000003000017945 */ /* 0x000fe60003800000 */
[----:B------:R-:W0:Y:S02]  /*37b0*/  SYNCS.PHASECHK.TRANS64.TRYWAIT P5, [R43+URZ+0x36890], R100 ;  /* 0x036890642b0075a7 */ /* 0x000e2400080a017f */
[----:B0-----:R-:W-:Y:S05]  /*37c0*/  @!P5 BRA `(.L_x_5073) ;  /* 0x000002880060d947 */ /* 0x001fea0003800000 */
.L_x_5400:
[----:B------:R-:W-:Y:S05]  /*37d0*/  BSYNC B1 ;  /* 0x0000000000017941 */ /* 0x000fea0003800000 */
.L_x_5072:
        /* <DEDUP_REMOVED lines=36> */
[----:B------:R-:W-:Y:S02]  /*3a20*/  HADD2.F32 R44, -RZ, R46.H1_H1 ;  /* 0x3000002eff2c7230 */ /* 0x000fe40000004100 */
[----:B------:R-:W-:Y:S01]  /*3a30*/  FMUL.FTZ R161, R158, R127 ;  /* 0x0000007f9ea17220 */ /* 0x000fe20000410000 */
[----:B------:R-:W-:-:S02]  /*3a40*/  HADD2.F32 R155, -RZ, R159.H1_H1 ;  /* 0x3000009fff9b7230 */ /* 0x000fc40000004100 */
        /* <DEDUP_REMOVED lines=11> */
.L_x_5079:
[----:B------:R-:W-:Y:S05]  /*3b00*/  BSYNC B3 ;  /* 0x0000000000037941 */ /* 0x000fea0003800000 */
.L_x_5078:
[----:B--2---:R1:W-:Y:S02]  /*3b10*/  STG.E.128 desc[UR60][R50.64], R44 ;  /* 0x0000002c32007986 */ /* 0x0043e4000c101d3c */
.L_x_5077:
[----:B------:R-:W-:Y:S05]  /*3b20*/  BSYNC B2 ;  /* 0x0000000000027941 */ /* 0x000fea0003800000 */
.L_x_5076:
        /* <DEDUP_REMOVED lines=49> */
.L_x_5083:
[----:B------:R-:W-:Y:S05]  /*3e40*/  BSYNC B3 ;  /* 0x0000000000037941 */ /* 0x000fea0003800000 */
.L_x_5082:
[----:B--2---:R2:W-:Y:S02]  /*3e50*/  STG.E.128 desc[UR60][R50.64+0x40], R44 ;  /* 0x0000402c32007986 */ /* 0x0045e4000c101d3c */
.L_x_5081:
[----:B------:R-:W-:Y:S05]  /*3e60*/  BSYNC B2 ;  /* 0x0000000000027941 */ /* 0x000fea0003800000 */
.L_x_5080:
        /* <DEDUP_REMOVED lines=8> */
[--C-:B------:R-:W-:Y:S01]  /*3ef0*/  SHF.R.U64 R90, R90, 0x10, R91.reuse ;  /* 0x000000105a5a7819 */ /* 0x100fe2000000125b */
[----:B--2---:R-:W-:Y:S01]  /*3f00*/  HADD2.F32 R97, -RZ, R45.H1_H1 ;  /* 0x3000002dff617230 */ /* 0x004fe20000004100 */
[----:B------:R-:W-:Y:S01]  /*3f10*/  SHF.R.U32.HI R91, RZ, 0x10, R91 ;  /* 0x00000010ff5b7819 */ /* 0x000fe2000001165b */
[----:B------:R-:W-:Y:S01]  /*3f20*/  HADD2.F32 R96, -RZ, R47.H1_H1 ;  /* 0x3000002fff607230 */ /* 0x000fe20000004100 */
[--C-:B------:R-:W-:Y:S01]  /*3f30*/  SHF.R.U64 R88, R88, 0x10, R89.reuse ;  /* 0x0000001058587819 */ /* 0x100fe20000001259 */
[----:B------:R-:W-:Y:S01]  /*3f40*/  HADD2.F32 R90, -RZ, R90.H0_H0 ;  /* 0x2000005aff5a7230 */ /* 0x000fe20000004100 */
[----:B------:R-:W-:Y:S01]  /*3f50*/  SHF.R.U32.HI R89, RZ, 0x10, R89 ;  /* 0x00000010ff597819 */ /* 0x000fe20000011659 */
[----:B------:R-:W-:Y:S02]  /*3f60*/  HADD2.F32 R91, -RZ, R91.H0_H0 ;  /* 0x2000005bff5b7230 */ /* 0x000fe40000004100 */
[----:B------:R-:W-:Y:S02]  /*3f70*/  HADD2.F32 R45, -RZ, R45.H0_H0 ;  /* 0x2000002dff2d7230 */ /* 0x000fe40000004100 */
[----:B------:R-:W-:Y:S01]  /*3f80*/  FMUL.FTZ R122, R97, R90 ;  /* 0x0000005a617a7220 */ /* 0x000fe20000410000 */
[----:B------:R-:W-:-:S02]  /*3f90*/  HADD2.F32 R98, -RZ, R47.H0_H0 ;  /* 0x2000002fff627230 */ /* 0x000fc40000004100 */
[-C--:B------:R-:W-:Y:S01]  /*3fa0*/  FMUL.FTZ R47, R96, R91.reuse ;  /* 0x0000005b602f7220 */ /* 0x080fe20000410000 */
[----:B------:R-:W-:Y:S02]  /*3fb0*/  HADD2.F32 R88, -RZ, R88.H0_H0 ;  /* 0x20000058ff587230 */ /* 0x000fe40000004100 */
[C---:B------:R-:W-:Y:S01]  /*3fc0*/  FMUL.FTZ R90, R45.reuse, R90 ;  /* 0x0000005a2d5a7220 */ /* 0x040fe20000410000 */
[----:B------:R-:W-:Y:S02]  /*3fd0*/  HADD2.F32 R89, -RZ, R89.H0_H0 ;  /* 0x20000059ff597230 */ /* 0x000fe40000004100 */
[C---:B------:R-:W-:Y:S01]  /*3fe0*/  FMUL.FTZ R91, R98.reuse, R91 ;  /* 0x0000005b625b7220 */ /* 0x040fe20000410000 */
[-C--:B------:R-:W-:Y:S01]  /*3ff0*/  FFMA.FTZ R122, R45, R88.reuse, -R122 ;  /* 0x000000582d7a7223 */ /* 0x080fe2000001087a */
[----:B------:R-:W-:Y:S01]  /*4000*/  FFMA.FTZ R97, R97, R88, R90 ;  /* 0x0000005861617223 */ /* 0x000fe2000001005a */
[-C--:B------:R-:W-:Y:S01]  /*4010*/  FFMA.FTZ R47, R98, R89.reuse, -R47 ;  /* 0x00000059622f7223 */ /* 0x080fe2000001082f */
[----:B------:R-:W-:Y:S01]  /*4020*/  FFMA.FTZ R96, R96, R89, R91 ;  /* 0x0000005960607223 */ /* 0x000fe2000001005b */
[----:B------:R-:W-:-:S02]  /*4030*/  HADD2.F32 R89, -RZ, R167.H0_H0 ;  /* 0x200000a7ff597230 */ /* 0x000fc40000004100 */
[--C-:B------:R-:W-:Y:S02]  /*4040*/  HADD2.F32 R88, -RZ, R44.reuse.H1_H1 ;  /* 0x3000002cff587230 */ /* 0x100fe40000004100 */
[----:B------:R-:W-:Y:S01]  /*4050*/  HADD2.F32 R90, -RZ, R44.H0_H0 ;  /* 0x2000002cff5a7230 */ /* 0x000fe20000004100 */
[----:B------:R-:W-:Y:S01]  /*4060*/  F2FP.F16.F32.PACK_AB R47, R96, R47 ;  /* 0x0000002f602f723e */ /* 0x000fe200000000ff */
[----:B------:R-:W-:Y:S02]  /*4070*/  HADD2.F32 R167, -RZ, R167.H1_H1 ;  /* 0x300000a7ffa77230 */ /* 0x000fe40000004100 */
[-C--:B------:R-:W-:Y:S01]  /*4080*/  FMUL.FTZ R99, R88, R89.reuse ;  /* 0x0000005958637220 */ /* 0x080fe20000410000 */
[----:B------:R-:W-:Y:S02]  /*4090*/  HADD2.F32 R44, -RZ, R46.H1_H1 ;  /* 0x3000002eff2c7230 */ /* 0x000fe40000004100 */
[----:B------:R-:W-:Y:S01]  /*40a0*/  FMUL.FTZ R123, R90, R89 ;  /* 0x000000595a7b7220 */ /* 0x000fe20000410000 */
[----:B------:R-:W-:-:S02]  /*40b0*/  HADD2.F32 R45, -RZ, R164.H0_H0 ;  /* 0x200000a4ff2d7230 */ /* 0x000fc40000004100 */
[----:B------:R-:W-:Y:S02]  /*40c0*/  HADD2.F32 R46, -RZ, R46.H0_H0 ;  /* 0x2000002eff2e7230 */ /* 0x000fe40000004100 */
[----:B------:R-:W-:Y:S01]  /*40d0*/  FMUL.FTZ R89, R44, R167 ;  /* 0x000000a72c597220 */ /* 0x000fe20000410000 */
[----:B------:R-:W-:Y:S02]  /*40e0*/  HADD2.F32 R91, -RZ, R164.H1_H1 ;  /* 0x300000a4ff5b7230 */ /* 0x000fe40000004100 */
[-C--:B------:R-:W-:Y:S01]  /*40f0*/  FFMA.FTZ R90, R90, R45.reuse, -R99 ;  /* 0x0000002d5a5a7223 */ /* 0x080fe20000010863 */
[----:B------:R-:W-:Y:S01]  /*4100*/  FFMA.FTZ R123, R88, R45, R123 ;  /* 0x0000002d587b7223 */ /* 0x000fe2000001007b */
[C---:B------:R-:W-:Y:S01]  /*4110*/  FMUL.FTZ R167, R46.reuse, R167 ;  /* 0x000000a72ea77220 */ /* 0x040fe20000410000 */
[----:B------:R-:W-:Y:S01]  /*4120*/  F2FP.F16.F32.PACK_AB R45, R97, R122 ;  /* 0x0000007a612d723e */ /* 0x000fe200000000ff */
[-C--:B------:R-:W-:Y:S02]  /*4130*/  FFMA.FTZ R89, R46, R91.reuse, -R89 ;  /* 0x0000005b2e597223 */ /* 0x080fe40000010859 */
[----:B------:R-:W-:Y:S01]  /*4140*/  FFMA.FTZ R44, R44, R91, R167 ;  /* 0x0000005b2c2c7223 */ /* 0x000fe200000100a7 */
[----:B------:R-:W-:-:S04]  /*4150*/  F2FP.F16.F32.PACK_AB R90, R123, R90 ;  /* 0x0000005a7b5a723e */ /* 0x000fc800000000ff */
[----:B------:R-:W-:Y:S01]  /*4160*/  F2FP.F16.F32.PACK_AB R46, R44, R89 ;  /* 0x000000592c2e723e */ /* 0x000fe200000000ff */
[----:B------:R-:W-:-:S07]  /*4170*/  IMAD.MOV.U32 R44, RZ, RZ, R90 ;  /* 0x000000ffff2c7224 */ /* 0x000fce00078e005a */
.L_x_5087:
[----:B------:R-:W-:Y:S05]  /*4180*/  BSYNC B3 ;  /* 0x0000000000037941 */ /* 0x000fea0003800000 */
.L_x_5086:
[----:B--2---:R3:W-:Y:S02]  /*4190*/  STG.E.128 desc[UR60][R50.64+0x80], R44 ;  /* 0x0000802c32007986 */ /* 0x0047e4000c101d3c */
.L_x_5085:
[----:B------:R-:W-:Y:S05]  /*41a0*/  BSYNC B2 ;  /* 0x0000000000027941 */ /* 0x000fea0003800000 */
.L_x_5084:
        /* <DEDUP_REMOVED lines=8> */
[----:B------:R-:W-:Y:S02]  /*4230*/  SHF.R.U64 R88, R84, 0x10, R85 ;  /* 0x0000001054587819 */ /* 0x000fe40000001255 */
[----:B------:R-:W-:Y:S02]  /*4240*/  SHF.R.U64 R90, R86, 0x10, R87 ;  /* 0x00000010565a7819 */ /* 0x000fe40000001257 */
[----:B------:R-:W-:Y:S01]  /*4250*/  SHF.R.U32.HI R84, RZ, 0x10, R85 ;  /* 0x00000010ff547819 */ /* 0x000fe20000011655 */
[----:B------:R-:W-:Y:S01]  /*4260*/  HADD2.F32 R88, -RZ, R88.H0_H0 ;  /* 0x20000058ff587230 */ /* 0x000fe20000004100 */
[----:B------:R-:W-:Y:S01]  /*4270*/  SHF.R.U32.HI R89, RZ, 0x10, R87 ;  /* 0x00000010ff597819 */ /* 0x000fe20000011657 */
[----:B------:R-:W-:Y:S01]  /*4280*/  HADD2.F32 R90, -RZ, R90.H0_H0 ;  /* 0x2000005aff5a7230 */ /* 0x000fe20000004100 */
[----:B--2---:R-:W-:Y:S01]  /*4290*/  MOV R85, R47 ;  /* 0x0000002f00557202 */ /* 0x004fe20000000f00 */
[--C-:B------:R-:W-:Y:S02]  /*42a0*/  HADD2.F32 R47, -RZ, R45.reuse.H1_H1 ;  /* 0x3000002dff2f7230 */ /* 0x100fe40000004100 */
[----:B------:R-:W-:-:S02]  /*42b0*/  HADD2.F32 R45, -RZ, R45.H0_H0 ;  /* 0x2000002dff2d7230 */ /* 0x000fc40000004100 */
[----:B------:R-:W-:Y:S02]  /*42c0*/  HADD2.F32 R89, -RZ, R89.H0_H0 ;  /* 0x20000059ff597230 */ /* 0x000fe40000004100 */
[--C-:B------:R-:W-:Y:S02]  /*42d0*/  HADD2.F32 R86, -RZ, R85.reuse.H1_H1 ;  /* 0x30000055ff567230 */ /* 0x100fe40000004100 */
[----:B------:R-:W-:Y:S02]  /*42e0*/  HADD2.F32 R85, -RZ, R85.H0_H0 ;  /* 0x20000055ff557230 */ /* 0x000fe40000004100 */
[----:B------:R-:W-:Y:S02]  /*42f0*/  HADD2.F32 R87, -RZ, R84.H0_H0 ;  /* 0x20000054ff577230 */ /* 0x000fe40000004100 */
[-C--:B------:R-:W-:Y:S01]  /*4300*/  FMUL.FTZ R84, R47, R90.reuse ;  /* 0x0000005a2f547220 */ /* 0x080fe20000410000 */
[----:B------:R-:W-:Y:S01]  /*4310*/  FMUL.FTZ R90, R45, R90 ;  /* 0x0000005a2d5a7220 */ /* 0x000fe20000410000 */
[CC--:B------:R-:W-:Y:S01]  /*4320*/  FMUL.FTZ R96, R86.reuse, R89.reuse ;  /* 0x0000005956607220 */ /* 0x0c0fe20000410000 */
[----:B------:R-:W-:Y:S01]  /*4330*/  FMUL.FTZ R89, R85, R89 ;  /* 0x0000005955597220 */ /* 0x000fe20000410000 */
[-C--:B------:R-:W-:Y:S01]  /*4340*/  FFMA.FTZ R45, R45, R88.reuse, -R84 ;  /* 0x000000582d2d7223 */ /* 0x080fe20000010854 */
[----:B------:R-:W-:Y:S01]  /*4350*/  FFMA.FTZ R84, R47, R88, R90 ;  /* 0x000000582f547223 */ /* 0x000fe2000001005a */
[-C--:B------:R-:W-:Y:S01]  /*4360*/  FFMA.FTZ R47, R85, R87.reuse, -R96 ;  /* 0x00000057552f7223 */ /* 0x080fe20000010860 */
[----:B------:R-:W-:Y:S01]  /*4370*/  FFMA.FTZ R86, R86, R87, R89 ;  /* 0x0000005756567223 */ /* 0x000fe20000010059 */
[----:B------:R-:W-:-:S02]  /*4380*/  HADD2.F32 R85, -RZ, R44.H1_H1 ;  /* 0x3000002cff557230 */ /* 0x000fc40000004100 */
[----:B------:R-:W-:Y:S01]  /*4390*/  HADD2.F32 R89, -RZ, R166.H0_H0 ;  /* 0x200000a6ff597230 */ /* 0x000fe20000004100 */
        /* <DEDUP_REMOVED lines=18> */
.L_x_5091:
[----:B------:R-:W-:Y:S05]  /*44c0*/  BSYNC B3 ;  /* 0x0000000000037941 */ /* 0x000fea0003800000 */
.L_x_5090:
[----:B--2---:R4:W-:Y:S02]  /*44d0*/  STG.E.128 desc[UR60][R50.64+0xc0], R44 ;  /* 0x0000c02c32007986 */ /* 0x0049e4000c101d3c */
.L_x_5089:
[----:B------:R-:W-:Y:S05]  /*44e0*/  BSYNC B2 ;  /* 0x0000000000027941 */ /* 0x000fea0003800000 */
.L_x_5088:
        /* <DEDUP_REMOVED lines=21> */
[----:B------:R-:W-:Y:S02]  /*4640*/  HADD2.F32 R82, -RZ, R87.H0_H0 ;  /* 0x20000057ff527230 */ /* 0x000fe40000004100 */
[-C--:B------:R-:W-:Y:S01]  /*4650*/  FMUL.FTZ R90, R45, R86.reuse ;  /* 0x000000562d5a7220 */ /* 0x080fe20000410000 */
[----:B------:R-:W-:Y:S02]  /*4660*/  HADD2.F32 R84, -RZ, R85.H0_H0 ;  /* 0x20000055ff547230 */ /* 0x000fe40000004100 */
[----:B------:R-:W-:Y:S01]  /*4670*/  FMUL.FTZ R85, R47, R83 ;  /* 0x000000532f557220 */ /* 0x000fe20000410000 */
[----:B------:R-:W-:-:S03]  /*4680*/  FMUL.FTZ R86, R81, R86 ;  /* 0x0000005651567220 */ /* 0x000fc60000410000 */
[----:B------:R-:W-:Y:S01]  /*4690*/  FFMA.FTZ R44, R44, R82, -R85 ;  /* 0x000000522c2c7223 */ /* 0x000fe20000010855 */
[----:B------:R-:W-:Y:S01]  /*46a0*/  FFMA.FTZ R90, R81, R84, -R90 ;  /* 0x00000054515a7223 */ /* 0x000fe2000001085a */
[----:B------:R-:W-:Y:S01]  /*46b0*/  FFMA.FTZ R85, R47, R82, R88 ;  /* 0x000000522f557223 */ /* 0x000fe20000010058 */
[----:B------:R-:W-:Y:S01]  /*46c0*/  FFMA.FTZ R89, R45, R84, R86 ;  /* 0x000000542d597223 */ /* 0x000fe20000010056 */
[--C-:B------:R-:W-:Y:S02]  /*46d0*/  HADD2.F32 R81, -RZ, R162.reuse.H1_H1 ;  /* 0x300000a2ff517230 */ /* 0x100fe40000004100 */
[----:B------:R-:W-:Y:S02]  /*46e0*/  HADD2.F32 R162, -RZ, R162.H0_H0 ;  /* 0x200000a2ffa27230 */ /* 0x000fe40000004100 */
[----:B------:R-:W-:Y:S02]  /*46f0*/  HADD2.F32 R82, -RZ, R154.H1_H1 ;  /* 0x3000009aff527230 */ /* 0x000fe40000004100 */
[----:B------:R-:W-:-:S02]  /*4700*/  HADD2.F32 R45, -RZ, R80.H1_H1 ;  /* 0x30000050ff2d7230 */ /* 0x000fc40000004100 */
[----:B------:R-:W-:Y:S02]  /*4710*/  HADD2.F32 R47, -RZ, R46.H1_H1 ;  /* 0x3000002eff2f7230 */ /* 0x000fe40000004100 */
[----:B------:R-:W-:Y:S02]  /*4720*/  HADD2.F32 R80, -RZ, R80.H0_H0 ;  /* 0x20000050ff507230 */ /* 0x000fe40000004100 */
[----:B------:R-:W-:Y:S01]  /*4730*/  FMUL.FTZ R83, R45, R162 ;  /* 0x000000a22d537220 */ /* 0x000fe20000410000 */
[----:B------:R-:W-:Y:S02]  /*4740*/  HADD2.F32 R46, -RZ, R46.H0_H0 ;  /* 0x2000002eff2e7230 */ /* 0x000fe40000004100 */
[----:B------:R-:W-:Y:S01]  /*4750*/  FMUL.FTZ R87, R47, R82 ;  /* 0x000000522f577220 */ /* 0x000fe20000410000 */
[----:B------:R-:W-:Y:S02]  /*4760*/  HADD2.F32 R154, -RZ, R154.H0_H0 ;  /* 0x2000009aff9a7230 */ /* 0x000fe40000004100 */
[C---:B------:R-:W-:Y:S01]  /*4770*/  FMUL.FTZ R162, R80.reuse, R162 ;  /* 0x000000a250a27220 */ /* 0x040fe20000410000 */
[----:B------:R-:W-:Y:S01]  /*4780*/  FFMA.FTZ R83, R80, R81, -R83 ;  /* 0x0000005150537223 */ /* 0x000fe20000010853 */
[----:B------:R-:W-:-:S02]  /*4790*/  FMUL.FTZ R82, R46, R82 ;  /* 0x000000522e527220 */ /* 0x000fc40000410000 */
[----:B------:R-:W-:Y:S01]  /*47a0*/  FFMA.FTZ R162, R45, R81, R162 ;  /* 0x000000512da27223 */ /* 0x000fe200000100a2 */
[-C--:B------:R-:W-:Y:S01]  /*47b0*/  FFMA.FTZ R87, R46, R154.reuse, -R87 ;  /* 0x0000009a2e577223 */ /* 0x080fe20000010857 */
[----:B------:R-:W-:Y:S01]  /*47c0*/  FFMA.FTZ R82, R47, R154, R82 ;  /* 0x0000009a2f527223 */ /* 0x000fe20000010052 */
[----:B------:R-:W-:Y:S02]  /*47d0*/  F2FP.F16.F32.PACK_AB R45, R85, R44 ;  /* 0x0000002c552d723e */ /* 0x000fe400000000ff */
[----:B------:R-:W-:Y:S02]  /*47e0*/  F2FP.F16.F32.PACK_AB R47, R89, R90 ;  /* 0x0000005a592f723e */ /* 0x000fe400000000ff */
[----:B------:R-:W-:Y:S02]  /*47f0*/  F2FP.F16.F32.PACK_AB R44, R162, R83 ;  /* 0x00000053a22c723e */ /* 0x000fe400000000ff */
[----:B------:R-:W-:-:S07]  /*4800*/  F2FP.F16.F32.PACK_AB R46, R82, R87 ;  /* 0x00000057522e723e */ /* 0x000fce00000000ff */
.L_x_5095:
[----:B------:R-:W-:Y:S05]  /*4810*/  BSYNC B3 ;  /* 0x0000000000037941 */ /* 0x000fea0003800000 */
.L_x_5094:
[----:B--2---:R1:W-:Y:S02]  /*4820*/  STG.E.128 desc[UR60][R50.64+0x100], R44 ;  /* 0x0001002c32007986 */ /* 0x0043e4000c101d3c */
.L_x_5093:
[----:B------:R-:W-:Y:S05]  /*4830*/  BSYNC B2 ;  /* 0x0000000000027941 */ /* 0x000fea0003800000 */
.L_x_5092:
        /* <DEDUP_REMOVED lines=48> */
.L_x_5097:
[----:B------:R-:W-:Y:S05]  /*4b40*/  BSYNC B2 ;  /* 0x0000000000027941 */ /* 0x000fea0003800000 */
.L_x_5096:
[----:B--2---:R1:W-:Y:S02]  /*4b50*/  STG.E.128 desc[UR60][R50.64+0x140], R44 ;  /* 0x0001402c32007986 */ /* 0x0043e4000c101d3c */
.L_x_5075:
[----:B------:R-:W-:Y:S05]  /*4b60*/  BSYNC B1 ;  /* 0x0000000000017941 */ /* 0x000fea0003800000 */
.L_x_5074:
        /* <DEDUP_REMOVED lines=49> */
.L_x_5102:
[----:B------:R-:W-:Y:S05]  /*4e80*/  BSYNC B2 ;  /* 0x0000000000027941 */ /* 0x000fea0003800000 */
.L_x_5101:
[----:B--2---:R1:W-:Y:S02]  /*4e90*/  STG.E.128 desc[UR60][R48.64], R44 ;  /* 0x0000002c30007986 */ /* 0x0043e4000c101d3c */
.L_x_5100:
[----:B------:R-:W-:Y:S05]  /*4ea0*/  BSYNC B1 ;  /* 0x0000000000017941 */ /* 0x000fea0003800000 */
.L_x_5099:
        /* <DEDUP_REMOVED lines=49> */
.L_x_5106:
[----:B------:R-:W-:Y:S05]  /*51c0*/  BSYNC B2 ;  /* 0x0000000000027941 */ /* 0x000fea0003800000 */
.L_x_5105:
[----:B--2---:R1:W-:Y:S02]  /*51d0*/  STG.E.128 desc[UR60][R48.64+0x40], R44 ;  /* 0x0000402c30007986 */ /* 0x0043e4000c101d3c */
.L_x_5104:
[----:B------:R-:W-:Y:S05]  /*51e0*/  BSYNC B1 ;  /* 0x0000000000017941 */ /* 0x000fea0003800000 */
.L_x_5103:
        /* <DEDUP_REMOVED lines=49> */
.L_x_5110:
[----:B------:R-:W-:Y:S05]  /*5500*/  BSYNC B2 ;  /* 0x0000000000027941 */ /* 0x000fea0003800000 */
.L_x_5109:
[----:B--2---:R1:W-:Y:S02]  /*5510*/  STG.E.128 desc[UR60][R48.64+0x80], R44 ;  /* 0x0000802c30007986 */ /* 0x0043e4000c101d3c */
.L_x_5108:
[----:B------:R-:W-:Y:S05]  /*5520*/  BSYNC B1 ;  /* 0x0000000000017941 */ /* 0x000fea0003800000 */
.L_x_5107:
        /* <DEDUP_REMOVED lines=49> */
.L_x_5114:
[----:B------:R-:W-:Y:S05]  /*5840*/  BSYNC B2 ;  /* 0x0000000000027941 */ /* 0x000fea0003800000 */
.L_x_5113:
[----:B--2---:R1:W-:Y:S02]  /*5850*/  STG.E.128 desc[UR60][R48.64+0xc0], R44 ;  /* 0x0000c02c30007986 */ /* 0x0043e4000c101d3c */
.L_x_5112:
[----:B------:R-:W-:Y:S05]  /*5860*/  BSYNC B1 ;  /* 0x0000000000017941 */ /* 0x000fea0003800000 */
.L_x_5111:
        /* <DEDUP_REMOVED lines=49> */
.L_x_5118:
[----:B------:R-:W-:Y:S05]  /*5b80*/  BSYNC B2 ;  /* 0x0000000000027941 */ /* 0x000fea0003800000 */
.L_x_5117:
[----:B--2---:R1:W-:Y:S02]  /*5b90*/  STG.E.128 desc[UR60][R48.64+0x100], R44 ;  /* 0x0001002c30007986 */ /* 0x0043e4000c101d3c */
.L_x_5116:
[----:B------:R-:W-:Y:S05]  /*5ba0*/  BSYNC B1 ;  /* 0x0000000000017941 */ /* 0x000fea0003800000 */
.L_x_5115:
        /* <DEDUP_REMOVED lines=28> */
[----:B------:R-:W-:Y:S02]  /*5d70*/  HADD2.F32 R51, -RZ, R92.H1_H1 ;  /* 0x3000005cff337230 */ /* 0x000fe40000004100 */
[----:B------:R-:W-:Y:S01]  /*5d80*/  FFMA.FTZ R60, R47, R54, -R60 ;  /* 0x000000362f3c7223 */ /* 0x000fe2000001083c */
[----:B------:R-:W-:Y:S02]  /*5d90*/  HADD2.F32 R44, -RZ, R44.H0_H0 ;  /* 0x2000002cff2c7230 */ /* 0x000fe40000004100 */
[----:B------:R-:W-:Y:S02]  /*5da0*/  HADD2.F32 R53, -RZ, R92.H0_H0 ;  /* 0x2000005cff357230 */ /* 0x000fe40000004100 */
[-C--:B------:R-:W-:Y:S01]  /*5db0*/  FMUL.FTZ R55, R45, R51.reuse ;  /* 0x000000332d377220 */ /* 0x080fe20000410000 */
[--C-:B------:R-:W-:Y:S02]  /*5dc0*/  HADD2.F32 R46, -RZ, R50.reuse.H1_H1 ;  /* 0x30000032ff2e7230 */ /* 0x100fe40000004100 */
[----:B------:R-:W-:Y:S01]  /*5dd0*/  FMUL.FTZ R52, R44, R51 ;  /* 0x000000332c347220 */ /* 0x000fe20000410000 */
[----:B------:R-:W-:-:S02]  /*5de0*/  HADD2.F32 R50, -RZ, R50.H0_H0 ;  /* 0x20000032ff327230 */ /* 0x000fc40000004100 */
        /* <DEDUP_REMOVED lines=12> */
.L_x_5120:
[----:B------:R-:W-:Y:S05]  /*5eb0*/  BSYNC B1 ;  /* 0x0000000000017941 */ /* 0x000fea0003800000 */
.L_x_5119:
[----:B--2---:R1:W-:Y:S01]  /*5ec0*/  STG.E.128 desc[UR60][R48.64+0x140], R44 ;  /* 0x0001402c30007986 */ /* 0x0043e2000c101d3c */
[----:B------:R-:W-:Y:S05]  /*5ed0*/  BRA `(.L_x_5098) ;  /* 0x0000003c00887947 */ /* 0x000fea0003800000 */
.L_x_5066:
        /* <DEDUP_REMOVED lines=47> */
.L_x_5122:
[----:B------:R-:W-:Y:S05]  /*61d0*/  BSYNC B1 ;  /* 0x0000000000017941 */ /* 0x000fea0003800000 */
.L_x_5121:
        /* <DEDUP_REMOVED lines=13> */
[----:B------:R-:W-:-:S02]  /*62b0*/  MOV R98, R47 ;  /* 0x0000002f00627202 */ /* 0x000fc40000000f00 */
        /* <DEDUP_REMOVED lines=33> */
.L_x_5124:
[----:B------:R-:W-:Y:S05]  /*64d0*/  BSYNC B1 ;  /* 0x0000000000017941 */ /* 0x000fea0003800000 */
.L_x_5123:
[----:B------:R-:W2:Y:S01]  /*64e0*/  LDL R43, [R1+0x44] ;  /* 0x00004400012b7983 */ /* 0x000ea20000100800 */
[----:B0-----:R-:W-:Y:S01]  /*64f0*/  IMAD.MOV.U32 R92, RZ, RZ, R45 ;  /* 0x000000ffff5c7224 */ /* 0x001fe200078e002d */
[----:B------:R-:W-:Y:S01]  /*6500*/  PRMT R174, R96, 0x5410, R98 ;  /* 0x0000541060ae7816 */ /* 0x000fe20000000062 */
[----:B------:R-:W-:Y:S02]  /*6510*/  IMAD.MOV.U32 R93, RZ, RZ, R48 ;  /* 0x000000ffff5d7224 */ /* 0x000fe400078e0030 */
[----:B------:R-:W-:-:S03]  /*6520*/  IMAD.MOV.U32 R94, RZ, RZ, R49 ;  /* 0x000000ffff5e7224 */ /* 0x000fc600078e0031 */
[----:B------:R-:W-:Y:S01]  /*6530*/  PRMT R179, R93, 0x7610, R179 ;  /* 0x000076105db37816 */ /* 0x000fe200000000b3 */
[----:B------:R-:W-:-:S05]  /*6540*/  IMAD.MOV.U32 R93, RZ, RZ, R52 ;  /* 0x000000ffff5d7224 */ /* 0x000fca00078e0034 */
[----:B------:R-:W-:Y:S01]  /*6550*/  PRMT R167, R93, 0x7610, R167 ;  /* 0x000076105da77816 */ /* 0x000fe200000000a7 */
[----:B------:R-:W-:Y:S01]  /*6560*/  IMAD.MOV.U32 R93, RZ, RZ, R56 ;  /* 0x000000ffff5d7224 */ /* 0x000fe200078e0038 */
[----:B--2---:R-:W-:Y:S01]  /*6570*/  R2UR UR4, R43 ;  /* 0x000000002b0472ca */ /* 0x004fe200000e0000 */
        /* <DEDUP_REMOVED lines=43> */
[----:B------:R-:W-:Y:S01]  /*6830*/  IMAD.MOV.U32 R94, RZ, RZ, R73 ;  /* 0x000000ffff5e7224 */ /* 0x000fe200078e0049 */
[----:B------:R-:W-:Y:S02]  /*6840*/  PLOP3.LUT P2, PT, PT, PT, UP0, 0x80, 0x0 ;  /* 0x000000000000781c */ /* 0x000fe40003f4f008 */
        /* <DEDUP_REMOVED lines=28> */
.L_x_5125:
[----:B------:R-:W-:Y:S01]  /*6a10*/  IMAD R43, R19, 0x8, R18 ;  /* 0x00000008132b7824 */ /* 0x000fe200078e0212 */
[----:B------:R-:W-:Y:S01]  /*6a20*/  SHF.L.U32 R100, R209, 0x1f, RZ ;  /* 0x0000001fd1647819 */ /* 0x000fe200000006ff */
[----:B------:R-:W0:Y:S01]  /*6a30*/  LDC R146, c[0x0][0x2e4] ;  /* 0x0000b900ff927b82 */ /* 0x000e220000000800 */
[----:B------:R-:W-:Y:S02]  /*6a40*/  BSSY B1, `(.L_x_5126) ;  /* 0x0000004000017945 */ /* 0x000fe40003800000 */
[----:B------:R-:W1:Y:S05]  /*6a50*/  SYNCS.PHASECHK.TRANS64.TRYWAIT P5, [R43+URZ+0x36890], R100 ;  /* 0x036890642b0075a7 */ /* 0x000e6a00080a017f */
[----:B------:R-:W2:Y:S01]  /*6a60*/  LDC.64 R126, c[0x0][0x2f0] ;  /* 0x0000bc00ff7e7b82 */ /* 0x000ea20000000a00 */
[----:B-1----:R-:W-:Y:S05]  /*6a70*/  @!P5 BRA `(.L_x_5127) ;  /* 0x0000025400c8d947 */ /* 0x002fea0003800000 */
.L_x_5401:
[----:B------:R-:W-:Y:S05]  /*6a80*/  BSYNC B1 ;  /* 0x0000000000017941 */ /* 0x000fea0003800000 */
.L_x_5126:
        /* <DEDUP_REMOVED lines=27> */
[----:B------:R-:W-:-:S05]  /*6c40*/  IADD3 R92, R92, R93, RZ ;  /* 0x0000005d5c5c7210 */ /* 0x000fca0007ffe0ff */
        /* <DEDUP_REMOVED lines=9> */
[--C-:B--2---:R-:W-:Y:S01]  /*6ce0*/  HADD2.F32 R163, -RZ, R97.reuse.H0_H0 ;  /* 0x20000061ffa37230 */ /* 0x104fe20000004100 */
        /* <DEDUP_REMOVED lines=10> */
[----:B0-----:R-:W-:Y:S02]  /*6d90*/  HADD2.F32 R67, -RZ, R93.H0_H0 ;  /* 0x2000005dff437230 */ /* 0x001fe40000004100 */
[----:B------:R-:W-:Y:S02]  /*6da0*/  HADD2.F32 R55, -RZ, R55.H0_H0 ;  /* 0x20000037ff377230 */ /* 0x000fe40000004100 */
[----:B------:R-:W-:Y:S02]  /*6db0*/  HADD2.F32 R66, -RZ, R66.H0_H0 ;  /* 0x20000042ff427230 */ /* 0x000fe40000004100 */
[C---:B------:R-:W-:Y:S01]  /*6dc0*/  FMUL.FTZ R168, R67.reuse, R168 ;  /* 0x000000a843a87220 */ /* 0x040fe20000410000 */
[-C--:B------:R-:W-:Y:S01]  /*6dd0*/  FFMA.FTZ R67, R67, R166.reuse, -R164 ;  /* 0x000000a643437223 */ /* 0x080fe200000108a4 */
[----:B------:R-:W-:Y:S02]  /*6de0*/  HADD2.F32 R164, -RZ, R64.H0_H0 ;  /* 0x20000040ffa47230 */ /* 0x000fe40000004100 */
[----:B------:R-:W-:Y:S01]  /*6df0*/  FFMA.FTZ R64, R163, R166, R168 ;  /* 0x000000a6a3407223 */ /* 0x000fe200000100a8 */
[----:B------:R-:W-:-:S02]  /*6e00*/  HADD2.F32 R163, -RZ, R93.H1_H1 ;  /* 0x3000005dffa37230 */ /* 0x000fc40000004100 */
[----:B------:R-:W-:Y:S02]  /*6e10*/  HADD2.F32 R166, -RZ, R162.H0_H0 ;  /* 0x200000a2ffa67230 */ /* 0x000fe40000004100 */
[-C--:B------:R-:W-:Y:S01]  /*6e20*/  FMUL.FTZ R162, R97, R164.reuse ;  /* 0x000000a461a27220 */ /* 0x080fe20000410000 */
[----:B------:R-:W-:Y:S02]  /*6e30*/  IMAD.MOV.U32 R93, RZ, RZ, R98 ;  /* 0x000000ffff5d7224 */ /* 0x000fe400078e0062 */
[C---:B------:R-:W-:Y:S01]  /*6e40*/  FMUL.FTZ R164, R163.reuse, R164 ;  /* 0x000000a4a3a47220 */ /* 0x040fe20000410000 */
[----:B------:R-:W-:Y:S02]  /*6e50*/  HADD2.F32 R168, -RZ, R65.H0_H0 ;  /* 0x20000041ffa87230 */ /* 0x000fe40000004100 */
[-C--:B------:R-:W-:Y:S01]  /*6e60*/  FFMA.FTZ R98, R163, R166.reuse, -R162 ;  /* 0x000000a6a3627223 */ /* 0x080fe200000108a2 */
[----:B------:R-:W-:Y:S02]  /*6e70*/  HADD2.F32 R162, -RZ, R165.H1_H1 ;  /* 0x300000a5ffa27230 */ /* 0x000fe40000004100 */
[----:B------:R-:W-:Y:S01]  /*6e80*/  FFMA.FTZ R97, R97, R166, R164 ;  /* 0x000000a661617223 */ /* 0x000fe200000100a4 */
[----:B------:R-:W-:-:S02]  /*6e90*/  HADD2.F32 R163, -RZ, R99.H0_H0 ;  /* 0x20000063ffa37230 */ /* 0x000fc40000004100 */
[----:B------:R-:W-:Y:S01]  /*6ea0*/  HADD2.F32 R164, -RZ, R165.H0_H0 ;  /* 0x200000a5ffa47230 */ /* 0x000fe20000004100 */
[----:B------:R-:W-:Y:S01]  /*6eb0*/  F2FP.F16.F32.PACK_AB R67, R98, R67 ;  /* 0x000000436243723e */ /* 0x000fe200000000ff */
[----:B------:R-:W-:Y:S02]  /*6ec0*/  HADD2.F32 R165, -RZ, R95.H0_H0 ;  /* 0x2000005fffa57230 */ /* 0x000fe40000004100 */
[----:B------:R-:W-:Y:S01]  /*6ed0*/  FMUL.FTZ R166, R163, R162 ;  /* 0x000000a2a3a67220 */ /* 0x000fe20000410000 */
[----:B------:R-:W-:Y:S01]  /*6ee0*/  HADD2.F32 R99, -RZ, R99.H1_H1 ;  /* 0x30000063ff637230 */ /* 0x000fe20000004100 */
[----:B------:R-:W-:Y:S01]  /*6ef0*/  F2FP.F16.F32.PACK_AB R97, R97, R64 ;  /* 0x000000406161723e */ /* 0x000fe200000000ff */
[----:B------:R-:W-:Y:S02]  /*6f00*/  HADD2.F32 R95, -RZ, R95.H1_H1 ;  /* 0x3000005fff5f7230 */ /* 0x000fe40000004100 */
[C---:B------:R-:W-:Y:S01]  /*6f10*/  FMUL.FTZ R162, R165.reuse, R162 ;  /* 0x000000a2a5a27220 */ /* 0x040fe20000410000 */
[----:B------:R-:W-:Y:S01]  /*6f20*/  FFMA.FTZ R166, R165, R164, -R166 ;  /* 0x000000a4a5a67223 */ /* 0x000fe200000108a6 */
[----:B------:R-:W-:Y:S01]  /*6f30*/  FMUL.FTZ R170, R99, R66 ;  /* 0x0000004263aa7220 */ /* 0x000fe20000410000 */
[----:B------:R-:W-:-:S02]  /*6f40*/  HADD2.F32 R65, -RZ, R167.H1_H1 ;  /* 0x300000a7ff417230 */ /* 0x000fc40000004100 */
[----:B------:R-:W-:Y:S01]  /*6f50*/  FMUL.FTZ R66, R95, R66 ;  /* 0x000000425f427220 */ /* 0x000fe20000410000 */
[----:B------:R-:W-:Y:S01]  /*6f60*/  FFMA.FTZ R162, R163, R164, R162 ;  /* 0x000000a4a3a27223 */ /* 0x000fe200000100a2 */
[----:B------:R-:W-:Y:S02]  /*6f70*/  HADD2.F32 R164, -RZ, R96.H0_H0 ;  /* 0x20000060ffa47230 */ /* 0x000fe40000004100 */
[-C--:B------:R-:W-:Y:S01]  /*6f80*/  FFMA.FTZ R95, R95, R168.reuse, -R170 ;  /* 0x000000a85f5f7223 */ /* 0x080fe200000108aa */
[----:B------:R-:W-:Y:S02]  /*6f90*/  HADD2.F32 R163, -RZ, R92.H0_H0 ;  /* 0x2000005cffa37230 */ /* 0x000fe40000004100 */
[----:B------:R-:W-:Y:S01]  /*6fa0*/  FFMA.FTZ R99, R99, R168, R66 ;  /* 0x000000a863637223 */ /* 0x000fe20000010042 */
[----:B------:R-:W-:Y:S02]  /*6fb0*/  HADD2.F32 R96, -RZ, R96.H1_H1 ;  /* 0x30000060ff607230 */ /* 0x000fe40000004100 */
[----:B------:R-:W-:Y:S01]  /*6fc0*/  HADD2.F32 R92, -RZ, R92.H1_H1 ;  /* 0x3000005cff5c7230 */ /* 0x000fe20000004100 */
[----:B------:R-:W-:Y:S01]  /*6fd0*/  F2FP.F16.F32.PACK_AB R95, R95, R166 ;  /* 0x000000a65f5f723e */ /* 0x000fe200000000ff */
[----:B------:R-:W-:-:S02]  /*6fe0*/  HADD2.F32 R66, -RZ, R167.H0_H0 ;  /* 0x200000a7ff427230 */ /* 0x000fc40000004100 */
        /* <DEDUP_REMOVED lines=9> */
[----:B------:R-:W-:Y:S01]  /*7080*/  HADD2.F32 R53, -RZ, R182.H1_H1 ;  /* 0x300000b6ff357230 */ /* 0x000fe20000004100 */
[----:B------:R-:W-:Y:S01]  /*7090*/  F2FP.F16.F32.PACK_AB R99, R99, R162 ;  /* 0x000000a26363723e */ /* 0x000fe200000000ff */
[----:B------:R-:W-:-:S02]  /*70a0*/  HADD2.F32 R163, -RZ, R93.H0_H0 ;  /* 0x2000005dffa37230 */ /* 0x000fc40000004100 */
[--C-:B------:R-:W-:Y:S01]  /*70b0*/  HADD2.F32 R92, -RZ, R94.reuse.H0_H0 ;  /* 0x2000005eff5c7230 */ /* 0x100fe20000004100 */
[----:B------:R-:W-:Y:S01]  /*70c0*/  F2FP.F16.F32.PACK_AB R96, R96, R167 ;  /* 0x000000a76060723e */ /* 0x000fe200000000ff */
[----:B------:R-:W-:Y:S02]  /*70d0*/  HADD2.F32 R164, -RZ, R93.H1_H1 ;  /* 0x3000005dffa47230 */ /* 0x000fe40000004100 */
[-C--:B------:R-:W-:Y:S01]  /*70e0*/  FMUL.FTZ R93, R163, R53.reuse ;  /* 0x00000035a35d7220 */ /* 0x080fe20000410000 */
[----:B------:R-:W-:Y:S02]  /*70f0*/  HADD2.F32 R94, -RZ, R94.H1_H1 ;  /* 0x3000005eff5e7230 */ /* 0x000fe40000004100 */
[----:B------:R-:W-:Y:S02]  /*7100*/  HADD2.F32 R165, -RZ, R54.H0_H0 ;  /* 0x20000036ffa57230 */ /* 0x000fe40000004100 */
[----:B------:R-:W-:Y:S01]  /*7110*/  FMUL.FTZ R54, R92, R53 ;  /* 0x000000355c367220 */ /* 0x000fe20000410000 */
[----:B------:R-:W-:-:S02]  /*7120*/  HADD2.F32 R66, -RZ, R181.H0_H0 ;  /* 0x200000b5ff427230 */ /* 0x000fc40000004100 */
[-C--:B------:R-:W-:Y:S01]  /*7130*/  FMUL.FTZ R53, R164, R55.reuse ;  /* 0x00000037a4357220 */ /* 0x080fe20000410000 */
[----:B------:R-:W-:Y:S02]  /*7140*/  FMUL.FTZ R55, R94, R55 ;  /* 0x000000375e377220 */ /* 0x000fe40000410000 */
[-C--:B------:R-:W-:Y:S01]  /*7150*/  FFMA.FTZ R93, R92, R66.reuse, -R93 ;  /* 0x000000425c5d7223 */ /* 0x080fe2000001085d */
[-C--:B------:R-:W-:Y:S01]  /*7160*/  FFMA.FTZ R94, R94, R165.reuse, -R53 ;  /* 0x000000a55e5e7223 */ /* 0x080fe20000010835 */
[----:B------:R-:W-:Y:S01]  /*7170*/  FFMA.FTZ R54, R163, R66, R54 ;  /* 0x00000042a3367223 */ /* 0x000fe20000010036 */
[----:B------:R-:W-:Y:S01]  /*7180*/  FFMA.FTZ R55, R164, R165, R55 ;  /* 0x000000a5a4377223 */ /* 0x000fe20000010037 */
[----:B------:R-:W-:Y:S02]  /*7190*/  F2FP.F16.F32.PACK_AB R92, R65, R52 ;  /* 0x00000034415c723e */ /* 0x000fe400000000ff */
[----:B------:R-:W-:Y:S02]  /*71a0*/  F2FP.F16.F32.PACK_AB R94, R94, R93 ;  /* 0x0000005d5e5e723e */ /* 0x000fe400000000ff */
[----:B------:R-:W-:-:S02]  /*71b0*/  F2FP.F16.F32.PACK_AB R98, R55, R54 ;  /* 0x000000363762723e */ /* 0x000fc400000000ff */
[----:B------:R-:W-:-:S07]  /*71c0*/  MOV R93, R67 ;  /* 0x00000043005d7202 */ /* 0x000fce0000000f00 */
.L_x_5133:
[----:B------:R-:W-:Y:S05]  /*71d0*/  BSYNC B3 ;  /* 0x0000000000037941 */ /* 0x000fea0003800000 */
.L_x_5132:
        /* <DEDUP_REMOVED lines=10> */
.L_x_5131:
[----:B------:R-:W-:Y:S05]  /*7280*/  BSYNC B2 ;  /* 0x0000000000027941 */ /* 0x000fea0003800000 */
.L_x_5130:
        /* <DEDUP_REMOVED lines=42> */
[-C--:B------:R-:W-:Y:S01]  /*7530*/  FMUL.FTZ R160, R65, R63.reuse ;  /* 0x0000003f41a07220 */ /* 0x080fe20000410000 */
[----:B------:R-:W-:Y:S02]  /*7540*/  HADD2.F32 R53, -RZ, R94.H0_H0 ;  /* 0x2000005eff357230 */ /* 0x000fe40000004100 */
[C---:B------:R-:W-:Y:S01]  /*7550*/  FMUL.FTZ R94, R97.reuse, R63 ;  /* 0x0000003f615e7220 */ /* 0x040fe20000410000 */
[-C--:B------:R-:W-:Y:S01]  /*7560*/  FMUL.FTZ R63, R98, R99.reuse ;  /* 0x00000063623f7220 */ /* 0x080fe20000410000 */
[C---:B------:R-:W-:Y:S01]  /*7570*/  FMUL.FTZ R99, R60.reuse, R99 ;  /* 0x000000633c637220 */ /* 0x040fe20000410000 */
[-C--:B------:R-:W-:Y:S01]  /*7580*/  FFMA.FTZ R160, R97, R96.reuse, R160 ;  /* 0x0000006061a07223 */ /* 0x080fe200000100a0 */
[----:B------:R-:W-:Y:S01]  /*7590*/  FFMA.FTZ R94, R65, R96, -R94 ;  /* 0x00000060415e7223 */ /* 0x000fe2000001085e */
[-C--:B------:R-:W-:Y:S01]  /*75a0*/  FFMA.FTZ R63, R60, R53.reuse, -R63 ;  /* 0x000000353c3f7223 */ /* 0x080fe2000001083f */
[----:B------:R-:W-:Y:S01]  /*75b0*/  FFMA.FTZ R99, R98, R53, R99 ;  /* 0x0000003562637223 */ /* 0x000fe20000010063 */
[----:B------:R-:W-:-:S02]  /*75c0*/  HADD2.F32 R65, -RZ, R67.H0_H0 ;  /* 0x20000043ff417230 */ /* 0x000fc40000004100 */
[----:B------:R-:W-:Y:S01]  /*75d0*/  HADD2.F32 R96, -RZ, R67.H1_H1 ;  /* 0x30000043ff607230 */ /* 0x000fe20000004100 */
[----:B------:R-:W-:Y:S01]  /*75e0*/  F2FP.F16.F32.PACK_AB R63, R63, R94 ;  /* 0x0000005e3f3f723e */ /* 0x000fe200000000ff */
[----:B------:R-:W-:Y:S01]  /*75f0*/  HADD2.F32 R53, -RZ, R181.H1_H1 ;  /* 0x300000b5ff357230 */ /* 0x000fe20000004100 */
[----:B------:R-:W-:Y:S01]  /*7600*/  F2FP.F16.F32.PACK_AB R99, R99, R160 ;  /* 0x000000a06363723e */ /* 0x000fe200000000ff */
[--C-:B------:R-:W-:Y:S02]  /*7610*/  HADD2.F32 R67, -RZ, R55.reuse.H0_H0 ;  /* 0x20000037ff437230 */ /* 0x100fe40000004100 */
[----:B------:R-:W-:Y:S02]  /*7620*/  HADD2.F32 R97, -RZ, R62.H0_H0 ;  /* 0x2000003eff617230 */ /* 0x000fe40000004100 */
[-C--:B------:R-:W-:Y:S01]  /*7630*/  FMUL.FTZ R98, R65, R53.reuse ;  /* 0x0000003541627220 */ /* 0x080fe20000410000 */
[----:B------:R-:W-:Y:S02]  /*7640*/  HADD2.F32 R62, -RZ, R55.H1_H1 ;  /* 0x30000037ff3e7230 */ /* 0x000fe40000004100 */
[----:B------:R-:W-:Y:S01]  /*7650*/  FMUL.FTZ R162, R67, R53 ;  /* 0x0000003543a27220 */ /* 0x000fe20000410000 */
[----:B------:R-:W-:-:S02]  /*7660*/  HADD2.F32 R60, -RZ, R180.H0_H0 ;  /* 0x200000b4ff3c7230 */ /* 0x000fc40000004100 */
[-C--:B------:R-:W-:Y:S01]  /*7670*/  FMUL.FTZ R53, R96, R97.reuse ;  /* 0x0000006160357220 */ /* 0x080fe20000410000 */
[----:B------:R-:W-:Y:S02]  /*7680*/  HADD2.F32 R51, -RZ, R51.H0_H0 ;  /* 0x20000033ff337230 */ /* 0x000fe40000004100 */
[C---:B------:R-:W-:Y:S01]  /*7690*/  FMUL.FTZ R97, R62.reuse, R97 ;  /* 0x000000613e617220 */ /* 0x040fe20000410000 */
[--C-:B------:R-:W-:Y:S02]  /*76a0*/  HADD2.F32 R55, -RZ, R179.reuse.H0_H0 ;  /* 0x200000b3ff377230 */ /* 0x100fe40000004100 */
[-C--:B------:R-:W-:Y:S01]  /*76b0*/  FFMA.FTZ R98, R67, R60.reuse, -R98 ;  /* 0x0000003c43627223 */ /* 0x080fe20000010862 */
[----:B------:R-:W-:Y:S01]  /*76c0*/  FFMA.FTZ R162, R65, R60, R162 ;  /* 0x0000003c41a27223 */ /* 0x000fe200000100a2 */
[-C--:B------:R-:W-:Y:S01]  /*76d0*/  FFMA.FTZ R53, R62, R51.reuse, -R53 ;  /* 0x000000333e357223 */ /* 0x080fe20000010835 */
[----:B------:R-:W-:Y:S01]  /*76e0*/  FFMA.FTZ R97, R96, R51, R97 ;  /* 0x0000003360617223 */ /* 0x000fe20000010061 */
[----:B------:R-:W-:-:S02]  /*76f0*/  HADD2.F32 R51, -RZ, R179.H1_H1 ;  /* 0x300000b3ff337230 */ /* 0x000fc40000004100 */
[----:B------:R-:W-:Y:S02]  /*7700*/  HADD2.F32 R62, -RZ, R64.H0_H0 ;  /* 0x20000040ff3e7230 */ /* 0x000fe40000004100 */
[----:B------:R-:W-:Y:S02]  /*7710*/  HADD2.F32 R60, -RZ, R52.H0_H0 ;  /* 0x20000034ff3c7230 */ /* 0x000fe40000004100 */
[----:B------:R-:W-:Y:S02]  /*7720*/  HADD2.F32 R64, -RZ, R64.H1_H1 ;  /* 0x30000040ff407230 */ /* 0x000fe40000004100 */
[-C--:B------:R-:W-:Y:S01]  /*7730*/  FMUL.FTZ R65, R62, R51.reuse ;  /* 0x000000333e417220 */ /* 0x080fe20000410000 */
[----:B------:R-:W-:Y:S02]  /*7740*/  HADD2.F32 R52, -RZ, R52.H1_H1 ;  /* 0x30000034ff347230 */ /* 0x000fe40000004100 */
[----:B------:R-:W-:Y:S01]  /*7750*/  FMUL.FTZ R159, R60, R51 ;  /* 0x000000333c9f7220 */ /* 0x000fe20000410000 */
[----:B------:R-:W-:-:S02]  /*7760*/  HADD2.F32 R67, -RZ, R48.H0_H0 ;  /* 0x20000030ff437230 */ /* 0x000fc40000004100 */
[----:B------:R-:W-:Y:S01]  /*7770*/  FMUL.FTZ R51, R64, R49 ;  /* 0x0000003140337220 */ /* 0x000fe20000410000 */
[----:B------:R-:W-:Y:S01]  /*7780*/  FFMA.FTZ R65, R60, R55, -R65 ;  /* 0x000000373c417223 */ /* 0x000fe20000010841 */
[----:B------:R-:W-:Y:S01]  /*7790*/  FMUL.FTZ R49, R52, R49 ;  /* 0x0000003134317220 */ /* 0x000fe20000410000 */
[----:B------:R-:W-:Y:S01]  /*77a0*/  FFMA.FTZ R159, R62, R55, R159 ;  /* 0x000000373e9f7223 */ /* 0x000fe2000001009f */
[-C--:B------:R-:W-:Y:S01]  /*77b0*/  FFMA.FTZ R52, R52, R67.reuse, -R51 ;  /* 0x0000004334347223 */ /* 0x080fe20000010833 */
[----:B------:R-:W-:Y:S02]  /*77c0*/  HADD2.F32 R55, -RZ, R66.H0_H0 ;  /* 0x20000042ff377230 */ /* 0x000fe40000004100 */
[----:B------:R-:W-:Y:S01]  /*77d0*/  FFMA.FTZ R64, R64, R67, R49 ;  /* 0x0000004340407223 */ /* 0x000fe20000010031 */
[----:B------:R-:W-:Y:S02]  /*77e0*/  HADD2.F32 R48, -RZ, R178.H0_H0 ;  /* 0x200000b2ff307230 */ /* 0x000fe40000004100 */
[----:B------:R-:W-:Y:S01]  /*77f0*/  HADD2.F32 R61, -RZ, R61.H0_H0 ;  /* 0x2000003dff3d7230 */ /* 0x000fe20000004100 */
[----:B------:R-:W-:Y:S01]  /*7800*/  F2FP.F16.F32.PACK_AB R52, R52, R65 ;  /* 0x000000413434723e */ /* 0x000fe200000000ff */
[----:B------:R-:W-:Y:S01]  /*7810*/  HADD2.F32 R51, -RZ, R54.H0_H0 ;  /* 0x20000036ff337230 */ /* 0x000fe20000004100 */
[----:B------:R-:W-:Y:S01]  /*7820*/  F2FP.F16.F32.PACK_AB R64, R64, R159 ;  /* 0x0000009f4040723e */ /* 0x000fe200000000ff */
[----:B------:R-:W-:-:S02]  /*7830*/  HADD2.F32 R66, -RZ, R66.H1_H1 ;  /* 0x30000042ff427230 */ /* 0x000fc40000004100 */
[----:B------:R-:W-:Y:S02]  /*7840*/  HADD2.F32 R54, -RZ, R54.H1_H1 ;  /* 0x30000036ff367230 */ /* 0x000fe40000004100 */
[----:B------:R-:W-:Y:S02]  /*7850*/  HADD2.F32 R67, -RZ, R50.H0_H0 ;  /* 0x20000032ff437230 */ /* 0x000fe40000004100 */
[-C--:B------:R-:W-:Y:S01]  /*7860*/  FMUL.FTZ R50, R55, R48.reuse ;  /* 0x0000003037327220 */ /* 0x080fe20000410000 */
[----:B------:R-:W-:Y:S02]  /*7870*/  HADD2.F32 R49, -RZ, R178.H1_H1 ;  /* 0x300000b2ff317230 */ /* 0x000fe40000004100 */
[-C--:B------:R-:W-:Y:S01]  /*7880*/  FMUL.FTZ R161, R66, R61.reuse ;  /* 0x0000003d42a17220 */ /* 0x080fe20000410000 */
[----:B------:R-:W-:Y:S01]  /*7890*/  FMUL.FTZ R48, R51, R48 ;  /* 0x0000003033307220 */ /* 0x000fe20000410000 */
        /* <DEDUP_REMOVED lines=8> */
[----:B------:R-:W-:Y:S02]  /*7920*/  F2FP.F16.F32.PACK_AB R67, R97, R162 ;  /* 0x000000a26143723e */ /* 0x000fe400000000ff */
[----:B------:R-:W-:Y:S02]  /*7930*/  F2FP.F16.F32.PACK_AB R54, R161, R50 ;  /* 0x00000032a136723e */ /* 0x000fe400000000ff */
[----:B------:R-:W-:-:S07]  /*7940*/  F2FP.F16.F32.PACK_AB R66, R61, R48 ;  /* 0x000000303d42723e */ /* 0x000fce00000000ff */
.L_x_5137:
[----:B------:R-:W-:Y:S05]  /*7950*/  BSYNC B3 ;  /* 0x0000000000037941 */ /* 0x000fea0003800000 */
.L_x_5136:
        /* <DEDUP_REMOVED lines=10> */
.L_x_5135:
[----:B------:R-:W-:Y:S05]  /*7a00*/  BSYNC B2 ;  /* 0x0000000000027941 */ /* 0x000fea0003800000 */
.L_x_5134:
        /* <DEDUP_REMOVED lines=27> */
[--C-:B------:R-:W-:Y:S01]  /*7bc0*/  SHF.R.U64 R44, R44, 0x10, R45.reuse ;  /* 0x000000102c2c7819 */ /* 0x100fe2000000122d */
[----:B------:R-:W-:Y:S01]  /*7bd0*/  HADD2.F32 R67, -RZ, R177.H1_H1 ;  /* 0x300000b1ff437230 */ /* 0x000fe20000004100 */
[----:B------:R-:W-:Y:S01]  /*7be0*/  SHF.R.U32.HI R62, RZ, 0x10, R45 ;  /* 0x00000010ff3e7819 */ /* 0x000fe2000001162d */
[--C-:B--2---:R-:W-:Y:S01]  /*7bf0*/  HADD2.F32 R66, -RZ, R53.reuse.H0_H0 ;  /* 0x20000035ff427230 */ /* 0x104fe20000004100 */
[--C-:B------:R-:W-:Y:S01]  /*7c00*/  SHF.R.U64 R45, R56, 0x10, R57.reuse ;  /* 0x00000010382d7819 */ /* 0x100fe20000001239 */
[----:B------:R-:W-:Y:S01]  /*7c10*/  HADD2.F32 R64, -RZ, R53.H1_H1 ;  /* 0x30000035ff407230 */ /* 0x000fe20000004100 */
[----:B------:R-:W-:Y:S01]  /*7c20*/  SHF.R.U32.HI R56, RZ, 0x10, R57 ;  /* 0x00000010ff387819 */ /* 0x000fe20000011639 */
[----:B0-----:R-:W-:Y:S01]  /*7c30*/  HADD2.F32 R92, -RZ, R49.H0_H0 ;  /* 0x20000031ff5c7230 */ /* 0x001fe20000004100 */
[--C-:B------:R-:W-:Y:S01]  /*7c40*/  SHF.R.U64 R57, R58, 0x10, R59.reuse ;  /* 0x000000103a397819 */ /* 0x100fe2000000123b */
[----:B------:R-:W-:Y:S01]  /*7c50*/  HADD2.F32 R65, -RZ, R62.H0_H0 ;  /* 0x2000003eff417230 */ /* 0x000fe20000004100 */
[----:B------:R-:W-:Y:S01]  /*7c60*/  SHF.R.U32.HI R58, RZ, 0x10, R59 ;  /* 0x00000010ff3a7819 */ /* 0x000fe2000001163b */
[----:B------:R-:W-:-:S02]  /*7c70*/  HADD2.F32 R53, -RZ, R56.H0_H0 ;  /* 0x20000038ff357230 */ /* 0x000fc40000004100 */
[-C--:B------:R-:W-:Y:S01]  /*7c80*/  FMUL.FTZ R95, R92, R67.reuse ;  /* 0x000000435c5f7220 */ /* 0x080fe20000410000 */
[----:B------:R-:W-:Y:S02]  /*7c90*/  HADD2.F32 R56, -RZ, R49.H1_H1 ;  /* 0x30000031ff387230 */ /* 0x000fe40000004100 */
[----:B------:R-:W-:Y:S01]  /*7ca0*/  FMUL.FTZ R49, R66, R67 ;  /* 0x0000004342317220 */ /* 0x000fe20000410000 */
[----:B------:R-:W-:Y:S02]  /*7cb0*/  HADD2.F32 R59, -RZ, R175.H1_H1 ;  /* 0x300000afff3b7230 */ /* 0x000fe40000004100 */
[-C--:B------:R-:W-:Y:S01]  /*7cc0*/  FMUL.FTZ R67, R64, R53.reuse ;  /* 0x0000003540437220 */ /* 0x080fe20000410000 */
[--C-:B------:R-:W-:Y:S01]  /*7cd0*/  SHF.R.U64 R46, R46, 0x10, R47.reuse ;  /* 0x000000102e2e7819 */ /* 0x100fe2000000122f */
[----:B------:R-:W-:Y:S01]  /*7ce0*/  FMUL.FTZ R93, R56, R53 ;  /* 0x00000035385d7220 */ /* 0x000fe20000410000 */
[----:B------:R-:W-:Y:S01]  /*7cf0*/  SHF.R.U32.HI R47, RZ, 0x10, R47 ;  /* 0x00000010ff2f7819 */ /* 0x000fe2000001162f */
[----:B------:R-:W-:Y:S01]  /*7d00*/  FFMA.FTZ R49, R92, R59, -R49 ;  /* 0x0000003b5c317223 */ /* 0x000fe20000010831 */
[-C--:B------:R-:W-:Y:S01]  /*7d10*/  FFMA.FTZ R56, R56, R65.reuse, -R67 ;  /* 0x0000004138387223 */ /* 0x080fe20000010843 */
[----:B------:R-:W-:Y:S01]  /*7d20*/  FFMA.FTZ R64, R64, R65, R93 ;  /* 0x0000004140407223 */ /* 0x000fe2000001005d */
[----:B------:R-:W-:-:S02]  /*7d30*/  HADD2.F32 R67, -RZ, R176.H1_H1 ;  /* 0x300000b0ff437230 */ /* 0x000fc40000004100 */
[----:B------:R-:W-:Y:S01]  /*7d40*/  FFMA.FTZ R53, R66, R59, R95 ;  /* 0x0000003b42357223 */ /* 0x000fe2000001005f */
[----:B------:R-:W-:Y:S01]  /*7d50*/  HADD2.F32 R62, -RZ, R55.H0_H0 ;  /* 0x20000037ff3e7230 */ /* 0x000fe20000004100 */
[----:B------:R-:W-:Y:S01]  /*7d60*/  F2FP.F16.F32.PACK_AB R49, R56, R49 ;  /* 0x000000313831723e */ /* 0x000fe200000000ff */
[--C-:B------:R-:W-:Y:S02]  /*7d70*/  HADD2.F32 R92, -RZ, R51.reuse.H0_H0 ;  /* 0x20000033ff5c7230 */ /* 0x100fe40000004100 */
[----:B------:R-:W-:Y:S01]  /*7d80*/  HADD2.F32 R58, -RZ, R58.H0_H0 ;  /* 0x2000003aff3a7230 */ /* 0x000fe20000004100 */
[----:B------:R-:W-:Y:S01]  /*7d90*/  F2FP.F16.F32.PACK_AB R53, R64, R53 ;  /* 0x000000354035723e */ /* 0x000fe200000000ff */
[----:B------:R-:W-:Y:S02]  /*7da0*/  HADD2.F32 R65, -RZ, R51.H1_H1 ;  /* 0x30000033ff417230 */ /* 0x000fe40000004100 */
[----:B------:R-:W-:Y:S01]  /*7db0*/  FMUL.FTZ R51, R92, R67 ;  /* 0x000000435c337220 */ /* 0x000fe20000410000 */
[----:B------:R-:W-:-:S02]  /*7dc0*/  HADD2.F32 R59, -RZ, R174.H1_H1 ;  /* 0x300000aeff3b7230 */ /* 0x000fc40000004100 */
[----:B------:R-:W-:Y:S02]  /*7dd0*/  HADD2.F32 R66, -RZ, R47.H0_H0 ;  /* 0x2000002fff427230 */ /* 0x000fe40000004100 */
[C---:B------:R-:W-:Y:S01]  /*7de0*/  FMUL.FTZ R47, R62.reuse, R67 ;  /* 0x000000433e2f7220 */ /* 0x040fe20000410000 */
[----:B------:R-:W-:Y:S02]  /*7df0*/  HADD2.F32 R55, -RZ, R55.H1_H1 ;  /* 0x30000037ff377230 */ /* 0x000fe40000004100 */
[-C--:B------:R-:W-:Y:S01]  /*7e00*/  FMUL.FTZ R96, R65, R58.reuse ;  /* 0x0000003a41607220 */ /* 0x080fe20000410000 */
[-C--:B------:R-:W-:Y:S01]  /*7e10*/  FFMA.FTZ R51, R62, R59.reuse, R51 ;  /* 0x0000003b3e337223 */ /* 0x080fe20000010033 */
[----:B------:R-:W-:Y:S01]  /*7e20*/  FFMA.FTZ R47, R92, R59, -R47 ;  /* 0x0000003b5c2f7223 */ /* 0x000fe2000001082f */
[----:B------:R-:W-:Y:S02]  /*7e30*/  HADD2.F32 R92, -RZ, R52.H0_H0 ;  /* 0x20000034ff5c7230 */ /* 0x000fe40000004100 */
[C---:B------:R-:W-:Y:S01]  /*7e40*/  FMUL.FTZ R94, R55.reuse, R58 ;  /* 0x0000003a375e7220 */ /* 0x040fe20000410000 */
[----:B------:R-:W-:Y:S01]  /*7e50*/  FFMA.FTZ R62, R55, R66, R96 ;  /* 0x00000042373e7223 */ /* 0x000fe20000010060 */
[----:B------:R-:W-:-:S02]  /*7e60*/  HADD2.F32 R55, -RZ, R45.H0_H0 ;  /* 0x2000002dff377230 */ /* 0x000fc40000004100 */
[----:B------:R-:W-:Y:S02]  /*7e70*/  HADD2.F32 R52, -RZ, R52.H1_H1 ;  /* 0x30000034ff347230 */ /* 0x000fe40000004100 */
[----:B------:R-:W-:Y:S01]  /*7e80*/  FFMA.FTZ R58, R65, R66, -R94 ;  /* 0x00000042413a7223 */ /* 0x000fe2000001085e */
[--C-:B------:R-:W-:Y:S02]  /*7e90*/  HADD2.F32 R45, -RZ, R48.reuse.H1_H1 ;  /* 0x30000030ff2d7230 */ /* 0x100fe40000004100 */
[----:B------:R-:W-:Y:S02]  /*7ea0*/  HADD2.F32 R177, -RZ, R177.H0_H0 ;  /* 0x200000b1ffb17230 */ /* 0x000fe40000004100 */
[-C--:B------:R-:W-:Y:S01]  /*7eb0*/  FMUL.FTZ R94, R52, R55.reuse ;  /* 0x00000037345e7220 */ /* 0x080fe20000410000 */
[----:B------:R-:W-:Y:S02]  /*7ec0*/  HADD2.F32 R66, -RZ, R48.H0_H0 ;  /* 0x20000030ff427230 */ /* 0x000fe40000004100 */
[----:B------:R-:W-:Y:S01]  /*7ed0*/  FMUL.FTZ R55, R45, R55 ;  /* 0x000000372d377220 */ /* 0x000fe20000410000 */
[----:B------:R-:W-:-:S02]  /*7ee0*/  HADD2.F32 R48, -RZ, R44.H0_H0 ;  /* 0x2000002cff307230 */ /* 0x000fc40000004100 */
[-C--:B------:R-:W-:Y:S01]  /*7ef0*/  FMUL.FTZ R59, R92, R177.reuse ;  /* 0x000000b15c3b7220 */ /* 0x080fe20000410000 */
[----:B------:R-:W-:Y:S02]  /*7f00*/  HADD2.F32 R175, -RZ, R175.H0_H0 ;  /* 0x200000afffaf7230 */ /* 0x000fe40000004100 */
[----:B------:R-:W-:Y:S01]  /*7f10*/  FMUL.FTZ R177, R66, R177 ;  /* 0x000000b142b17220 */ /* 0x000fe20000410000 */
[----:B------:R-:W-:Y:S02]  /*7f20*/  HADD2.F32 R176, -RZ, R176.H0_H0 ;  /* 0x200000b0ffb07230 */ /* 0x000fe40000004100 */
[-C--:B------:R-:W-:Y:S01]  /*7f30*/  FFMA.FTZ R52, R52, R48.reuse, R55 ;  /* 0x0000003034347223 */ /* 0x080fe20000010037 */
[----:B------:R-:W-:Y:S01]  /*7f40*/  FFMA.FTZ R45, R45, R48, -R94 ;  /* 0x000000302d2d7223 */ /* 0x000fe2000001085e */
[-C--:B------:R-:W-:Y:S01]  /*7f50*/  FFMA.FTZ R44, R66, R175.reuse, -R59 ;  /* 0x000000af422c7223 */ /* 0x080fe2000001083b */
[----:B------:R-:W-:Y:S02]  /*7f60*/  HADD2.F32 R55, -RZ, R54.H0_H0 ;  /* 0x20000036ff377230 */ /* 0x000fe40000004100 */
[----:B------:R-:W-:Y:S01]  /*7f70*/  FFMA.FTZ R175, R92, R175, R177 ;  /* 0x000000af5caf7223 */ /* 0x000fe200000100b1 */
[----:B------:R-:W-:Y:S01]  /*7f80*/  HADD2.F32 R59, -RZ, R57.H0_H0 ;  /* 0x20000039ff3b7230 */ /* 0x000fe20000004100 */
[----:B------:R-:W-:Y:S01]  /*7f90*/  F2FP.F16.F32.PACK_AB R47, R58, R47 ;  /* 0x0000002f3a2f723e */ /* 0x000fe200000000ff */
[----:B------:R-:W-:-:S02]  /*7fa0*/  HADD2.F32 R48, -RZ, R50.H0_H0 ;  /* 0x20000032ff307230 */ /* 0x000fc40000004100 */
[CC--:B------:R-:W-:Y:S01]  /*7fb0*/  FMUL.FTZ R65, R55.reuse, R176.reuse ;  /* 0x000000b037417220 */ /* 0x0c0fe20000410000 */
        /* <DEDUP_REMOVED lines=17> */
.L_x_5139:
[----:B------:R-:W-:Y:S05]  /*80d0*/  BSYNC B2 ;  /* 0x0000000000027941 */ /* 0x000fea0003800000 */
.L_x_5138:
        /* <DEDUP_REMOVED lines=10> */
.L_x_5129:
[----:B------:R-:W-:Y:S05]  /*8180*/  BSYNC B1 ;  /* 0x0000000000017941 */ /* 0x000fea0003800000 */
.L_x_5128:
        /* <DEDUP_REMOVED lines=13> */
[----:B------:R-:W-:Y:S02]  /*8260*/  LEA.HI R45, R45, R44, RZ, 0x4 ;  /* 0x0000002c2d2d7211 */ /* 0x000fe400078f20ff */
[----:B---3--:R-:W-:-:S02]  /*8270*/  SHF.R.U32.HI R50, RZ, 0x3, R212 ;  /* 0x00000003ff327819 */ /* 0x008fc400000116d4 */
[----:B------:R-:W-:-:S05]  /*8280*/  LEA.HI.SX32 R48, R45, R20, 0x1c ;  /* 0x000000142d307211 */ /* 0x000fca00078fe2ff */
        /* <DEDUP_REMOVED lines=24> */
[----:B--2---:R-:W-:Y:S01]  /*8410*/  IMAD.MOV.U32 R61, RZ, RZ, R49 ;  /* 0x000000ffff3d7224 */ /* 0x004fe200078e0031 */
[----:B------:R-:W-:Y:S01]  /*8420*/  SHF.R.U32.HI R67, RZ, 0x10, R89 ;  /* 0x00000010ff437819 */ /* 0x000fe20000011659 */
[----:B------:R-:W-:Y:S01]  /*8430*/  IMAD.MOV.U32 R63, RZ, RZ, R51 ;  /* 0x000000ffff3f7224 */ /* 0x000fe200078e0033 */
[----:B------:R-:W-:Y:S01]  /*8440*/  SHF.R.U32.HI R65, RZ, 0x10, R77 ;  /* 0x00000010ff417819 */ /* 0x000fe2000001164d */
[----:B0-----:R-:W-:Y:S01]  /*8450*/  IMAD.MOV.U32 R49, RZ, RZ, R47 ;  /* 0x000000ffff317224 */ /* 0x001fe200078e002f */
[----:B------:R-:W-:Y:S01]  /*8460*/  SHF.R.U64 R56, R76, 0x10, R77 ;  /* 0x000000104c387819 */ /* 0x000fe2000000124d */
[----:B------:R-:W-:Y:S01]  /*8470*/  HADD2.F32 R66, -RZ, R173.H1_H1 ;  /* 0x300000adff427230 */ /* 0x000fe20000004100 */
[----:B------:R-:W-:Y:S01]  /*8480*/  SHF.R.U64 R59, R88, 0x10, R89 ;  /* 0x00000010583b7819 */ /* 0x000fe20000001259 */
[----:B------:R-:W-:Y:S01]  /*8490*/  HADD2.F32 R51, -RZ, R61.H0_H0 ;  /* 0x2000003dff337230 */ /* 0x000fe20000004100 */
[--C-:B------:R-:W-:Y:S01]  /*84a0*/  SHF.R.U64 R60, R90, 0x10, R91.reuse ;  /* 0x000000105a3c7819 */ /* 0x100fe2000000125b */
[----:B------:R-:W-:Y:S01]  /*84b0*/  HADD2.F32 R47, -RZ, R45.H0_H0 ;  /* 0x2000002dff2f7230 */ /* 0x000fe20000004100 */
[----:B------:R-:W-:Y:S01]  /*84c0*/  SHF.R.U32.HI R90, RZ, 0x10, R91 ;  /* 0x00000010ff5a7819 */ /* 0x000fe2000001165b */
        /* <DEDUP_REMOVED lines=8> */
[----:B------:R-:W-:Y:S02]  /*8550*/  HADD2.F32 R65, -RZ, R65.H0_H0 ;  /* 0x20000041ff417230 */ /* 0x000fe40000004100 */
[-C--:B------:R-:W-:Y:S01]  /*8560*/  FFMA.FTZ R45, R47, R64.reuse, -R76 ;  /* 0x000000402f2d7223 */ /* 0x080fe2000001084c */
[----:B------:R-:W-:Y:S01]  /*8570*/  FFMA.FTZ R47, R51, R64, R66 ;  /* 0x00000040332f7223 */ /* 0x000fe20000010042 */
[C---:B------:R-:W-:Y:S01]  /*8580*/  FMUL.FTZ R77, R61.reuse, R67 ;  /* 0x000000433d4d7220 */ /* 0x040fe20000410000 */
[----:B------:R-:W-:Y:S01]  /*8590*/  SHF.R.U32.HI R78, RZ, 0x10, R79 ;  /* 0x00000010ff4e7819 */ /* 0x000fe2000001164f */
[----:B------:R-:W-:Y:S01]  /*85a0*/  FFMA.FTZ R64, R61, R65, R88 ;  /* 0x000000413d407223 */ /* 0x000fe20000010058 */
        /* <DEDUP_REMOVED lines=29> */
[----:B------:R-:W-:Y:S02]  /*8780*/  HADD2.F32 R78, -RZ, R171.H0_H0 ;  /* 0x200000abff4e7230 */ /* 0x000fe40000004100 */
[C---:B------:R-:W-:Y:S01]  /*8790*/  FMUL.FTZ R65, R44.reuse, R65 ;  /* 0x000000412c417220 */ /* 0x040fe20000410000 */
[----:B------:R-:W-:Y:S01]  /*87a0*/  FMUL.FTZ R88, R59, R88 ;  /* 0x000000583b587220 */ /* 0x000fe20000410000 */
[-C--:B------:R-:W-:Y:S01]  /*87b0*/  FFMA.FTZ R67, R44, R63.reuse, -R67 ;  /* 0x0000003f2c437223 */ /* 0x080fe20000010843 */
[----:B------:R-:W-:Y:S02]  /*87c0*/  HADD2.F32 R44, -RZ, R46.H0_H0 ;  /* 0x2000002eff2c7230 */ /* 0x000fe40000004100 */
[----:B------:R-:W-:Y:S01]  /*87d0*/  FFMA.FTZ R65, R48, R63, R65 ;  /* 0x0000003f30417223 */ /* 0x000fe20000010041 */
[----:B------:R-:W-:Y:S01]  /*87e0*/  FFMA.FTZ R88, R61, R78, R88 ;  /* 0x0000004e3d587223 */ /* 0x000fe20000010058 */
[----:B------:R-:W-:-:S02]  /*87f0*/  HADD2.F32 R48, -RZ, R50.H0_H0 ;  /* 0x20000032ff307230 */ /* 0x000fc40000004100 */
[----:B------:R-:W-:Y:S01]  /*8800*/  FFMA.FTZ R56, R59, R78, -R56 ;  /* 0x0000004e3b387223 */ /* 0x000fe20000010838 */
[----:B------:R-:W-:Y:S01]  /*8810*/  HADD2.F32 R61, -RZ, R172.H0_H0 ;  /* 0x200000acff3d7230 */ /* 0x000fe20000004100 */
[----:B------:R-:W-:Y:S01]  /*8820*/  F2FP.F16.F32.PACK_AB R51, R76, R51 ;  /* 0x000000334c33723e */ /* 0x000fe200000000ff */
[----:B------:R-:W-:Y:S01]  /*8830*/  HADD2.F32 R63, -RZ, R60.H0_H0 ;  /* 0x2000003cff3f7230 */ /* 0x000fe20000004100 */
[----:B------:R-:W-:Y:S01]  /*8840*/  MOV R47, R66 ;  /* 0x00000042002f7202 */ /* 0x000fe20000000f00 */
        /* <DEDUP_REMOVED lines=16> */
.L_x_5143:
[----:B------:R-:W-:Y:S05]  /*8950*/  BSYNC B2 ;  /* 0x0000000000027941 */ /* 0x000fea0003800000 */
.L_x_5142:
[----:B0-----:R4:W-:Y:S04]  /*8960*/  STG.E.128 desc[UR60][R52.64], R44 ;  /* 0x0000002c34007986 */ /* 0x0019e8000c101d3c */
[----:B--2---:R4:W-:Y:S02]  /*8970*/  @!P3 STG.E.128 desc[UR60][R54.64], R48 ;  /* 0x000000303600b986 */ /* 0x0049e4000c101d3c */
.L_x_5141:
[----:B------:R-:W-:Y:S05]  /*8980*/  BSYNC B1 ;  /* 0x0000000000017941 */ /* 0x000fea0003800000 */
.L_x_5140:
        /* <DEDUP_REMOVED lines=38> */
[----:B------:R-:W-:Y:S01]  /*8bf0*/  SHF.R.U32.HI R64, RZ, 0x10, R73 ;  /* 0x00000010ff407819 */ /* 0x000fe20000011649 */
[----:B------:R-:W-:Y:S01]  /*8c00*/  IMAD.MOV.U32 R62, RZ, RZ, R48 ;  /* 0x000000ffff3e7224 */ /* 0x000fe200078e0030 */
[----:B------:R-:W-:Y:S01]  /*8c10*/  MOV R49, R47 ;  /* 0x0000002f00317202 */ /* 0x000fe20000000f00 */
[----:B------:R-:W-:Y:S01]  /*8c20*/  IMAD.MOV.U32 R63, RZ, RZ, R51 ;  /* 0x000000ffff3f7224 */ /* 0x000fe200078e0033 */
[----:B------:R-:W-:Y:S01]  /*8c30*/  SHF.R.U64 R59, R72, 0x10, R73 ;  /* 0x00000010483b7819 */ /* 0x000fe20000001249 */
[----:B------:R-:W-:Y:S01]  /*8c40*/  HADD2.F32 R67, -RZ, R158.H1_H1 ;  /* 0x3000009eff437230 */ /* 0x000fe20000004100 */
[--C-:B------:R-:W-:Y:S01]  /*8c50*/  SHF.R.U64 R58, R86, 0x10, R87.reuse ;  /* 0x00000010563a7819 */ /* 0x100fe20000001257 */
        /* <DEDUP_REMOVED lines=19> */
[----:B------:R-:W-:-:S02]  /*8d90*/  HADD2.F32 R67, -RZ, R157.H1_H1 ;  /* 0x3000009dff437230 */ /* 0x000fc40000004100 */
        /* <DEDUP_REMOVED lines=8> */
[-C--:B------:R-:W-:Y:S01]  /*8e20*/  FMUL.FTZ R74, R64, R67.reuse ;  /* 0x00000043404a7220 */ /* 0x080fe20000410000 */
[----:B------:R-:W-:Y:S02]  /*8e30*/  HADD2.F32 R49, -RZ, R49.H1_H1 ;  /* 0x30000031ff317230 */ /* 0x000fe40000004100 */
[C---:B------:R-:W-:Y:S01]  /*8e40*/  FMUL.FTZ R67, R51.reuse, R67 ;  /* 0x0000004333437220 */ /* 0x040fe20000410000 */
[----:B------:R-:W-:Y:S02]  /*8e50*/  HADD2.F32 R158, -RZ, R158.H0_H0 ;  /* 0x2000009eff9e7230 */ /* 0x000fe40000004100 */
[----:B------:R-:W-:Y:S01]  /*8e60*/  FFMA.FTZ R74, R51, R65, -R74 ;  /* 0x00000041334a7223 */ /* 0x000fe2000001084a */
[----:B------:R-:W-:Y:S02]  /*8e70*/  HADD2.F32 R51, -RZ, R62.H0_H0 ;  /* 0x2000003eff337230 */ /* 0x000fe40000004100 */
[C---:B------:R-:W-:Y:S01]  /*8e80*/  FMUL.FTZ R78, R49.reuse, R72 ;  /* 0x00000048314e7220 */ /* 0x040fe20000410000 */
[----:B------:R-:W-:Y:S01]  /*8e90*/  FFMA.FTZ R73, R49, R66, -R76 ;  /* 0x0000004231497223 */ /* 0x000fe2000001084c */
[----:B------:R-:W-:-:S02]  /*8ea0*/  HADD2.F32 R49, -RZ, R61.H0_H0 ;  /* 0x2000003dff317230 */ /* 0x000fc40000004100 */
[----:B------:R-:W-:Y:S01]  /*8eb0*/  FFMA.FTZ R72, R64, R65, R67 ;  /* 0x0000004140487223 */ /* 0x000fe20000010043 */
[----:B------:R-:W-:Y:S02]  /*8ec0*/  HADD2.F32 R60, -RZ, R60.H0_H0 ;  /* 0x2000003cff3c7230 */ /* 0x000fe40000004100 */
[----:B------:R-:W-:Y:S01]  /*8ed0*/  FMUL.FTZ R64, R51, R158 ;  /* 0x0000009e33407220 */ /* 0x000fe20000410000 */
[----:B------:R-:W-:Y:S02]  /*8ee0*/  HADD2.F32 R62, -RZ, R62.H1_H1 ;  /* 0x3000003eff3e7230 */ /* 0x000fe40000004100 */
[----:B------:R-:W-:Y:S01]  /*8ef0*/  FFMA.FTZ R75, R63, R66, R78 ;  /* 0x000000423f4b7223 */ /* 0x000fe2000001004e */
[----:B------:R-:W-:Y:S02]  /*8f00*/  HADD2.F32 R61, -RZ, R61.H1_H1 ;  /* 0x3000003dff3d7230 */ /* 0x000fe40000004100 */
[----:B------:R-:W-:Y:S01]  /*8f10*/  FMUL.FTZ R158, R49, R158 ;  /* 0x0000009e319e7220 */ /* 0x000fe20000410000 */
        /* <DEDUP_REMOVED lines=33> */
.L_x_5147:
[----:B------:R-:W-:Y:S05]  /*9130*/  BSYNC B2 ;  /* 0x0000000000027941 */ /* 0x000fea0003800000 */
.L_x_5146:
[----:B0-----:R0:W-:Y:S04]  /*9140*/  STG.E.128 desc[UR60][R52.64], R44 ;  /* 0x0000002c34007986 */ /* 0x0011e8000c101d3c */
[----:B--2---:R0:W-:Y:S02]  /*9150*/  @!P3 STG.E.128 desc[UR60][R54.64], R48 ;  /* 0x000000303600b986 */ /* 0x0041e4000c101d3c */
.L_x_5145:
[----:B------:R-:W-:Y:S05]  /*9160*/  BSYNC B1 ;  /* 0x0000000000017941 */ /* 0x000fea0003800000 */
.L_x_5144:
[----:B------:R-:W-:-:S13]  /*9170*/  ISETP.NE.AND P3, PT, R35, RZ, PT ;  /* 0x000000ff2300720c */ /* 0x000fda0003f65270 */
[----:B------:R-:W-:Y:S05]  /*9180*/  @!P3 BRA `(.L_x_5098) ;  /* 0x0000000800dcb947 */ /* 0x000fea0003800000 */
[----:B0---4-:R-:W2:Y:S01]  /*9190*/  LDL R44, [R1+0x10] ;  /* 0x00001000012c7983 */ /* 0x011ea20000100800 */
[----:B------:R-:W-:Y:S01]  /*91a0*/  SHF.R.U32.HI R47, RZ, 0x3, R212 ;  /* 0x00000003ff2f7819 */ /* 0x000fe200000116d4 */
[----:B------:R-:W-:Y:S01]  /*91b0*/  BSSY B1, `(.L_x_5148) ;  /* 0x0000072000017945 */ /* 0x000fe20003800000 */
[----:B------:R-:W-:-:S04]  /*91c0*/  IADD3 R46, P3, P4, R118, R128, R29 ;  /* 0x00000080762e7210 */ /* 0x000fc80007c7e01d */
        /* <DEDUP_REMOVED lines=9> */
[----:B------:R-:W-:Y:S02]  /*9260*/  SHF.R.S32.HI R44, RZ, 0x1f, R147 ;  /* 0x0000001fff2c7819 */ /* 0x000fe40000011493 */
[----:B------:R-:W-:Y:S02]  /*9270*/  SHF.L.U32 R55, R147, 0x3, RZ ;  /* 0x0000000393377819 */ /* 0x000fe400000006ff */
        /* <DEDUP_REMOVED lines=70> */
[-C--:B------:R-:W-:Y:S01]  /*96e0*/  FFMA.FTZ R50, R45, R152.reuse, -R50 ;  /* 0x000000982d327223 */ /* 0x080fe20000010832 */
[----:B------:R-:W-:Y:S02]  /*96f0*/  HADD2.F32 R45, -RZ, R58.H0_H0 ;  /* 0x2000003aff2d7230 */ /* 0x000fe40000004100 */
[-C--:B------:R-:W-:Y:S01]  /*9700*/  FFMA.FTZ R59, R44, R47.reuse, -R59 ;  /* 0x0000002f2c3b7223 */ /* 0x080fe2000001083b */
[----:B------:R-:W-:Y:S01]  /*9710*/  FFMA.FTZ R56, R56, R47, R49 ;  /* 0x0000002f38387223 */ /* 0x000fe20000010031 */
        /* <DEDUP_REMOVED lines=23> */
[----:B------:R-:W-:Y:S01]  /*9890*/  F2FP.F16.F32.PACK_AB R47, R69, R66 ;  /* 0x00000042452f723e */ /* 0x000fe200000000ff */
[----:B------:R-:W-:Y:S01]  /*98a0*/  IMAD.MOV.U32 R46, RZ, RZ, R50 ;  /* 0x000000ffff2e7224 */ /* 0x000fe200078e0032 */
[----:B------:R-:W-:Y:S01]  /*98b0*/  MOV R49, R61 ;  /* 0x0000003d00317202 */ /* 0x000fe20000000f00 */
[----:B------:R-:W-:-:S07]  /*98c0*/  IMAD.MOV.U32 R50, RZ, RZ, R70 ;  /* 0x000000ffff327224 */ /* 0x000fce00078e0046 */
.L_x_5149:
[----:B------:R-:W-:Y:S05]  /*98d0*/  BSYNC B1 ;  /* 0x0000000000017941 */ /* 0x000fea0003800000 */
.L_x_5148:
        /* <DEDUP_REMOVED lines=10> */
.L_x_5065:
[----:B------:R-:W2:Y:S02]  /*9980*/  LDL R44, [R1+0x44] ;  /* 0x00004400012c7983 */ /* 0x000ea40000100800 */
[----:B--2---:R-:W-:-:S13]  /*9990*/  R2UR UR4, R44 ;  /* 0x000000002c0472ca */ /* 0x004fda00000e0000 */
[----:B------:R-:W-:-:S06]  /*99a0*/  UISETP.NE.AND UP0, UPT, UR4, 0x3, UPT ;  /* 0x000000030400788c */ /* 0x000fcc000bf05270 */
[----:B------:R-:W-:-:S13]  /*99b0*/  PLOP3.LUT P2, PT, PT, PT, UP0, 0x80, 0x0 ;  /* 0x000000000000781c */ /* 0x000fda0003f4f008 */
[----:B------:R-:W-:Y:S05]  /*99c0*/  @!P2 BRA `(.L_x_5150) ;  /* 0x000000000004a947 */ /* 0x000fea0003800000 */
[----:B------:R-:W-:Y:S01]  /*99d0*/  BPT.TRAP 0x1 ;  /* 0x000000040000795c */ /* 0x000fe20000300000 */
.L_x_5150:
[----:B------:R-:W-:Y:S01]  /*99e0*/  LEA R43, R19, R18, 0x3 ;  /* 0x00000012132b7211 */ /* 0x000fe200078e18ff */
[----:B------:R-:W-:Y:S01]  /*99f0*/  IMAD R42, R24, -0x70, R2 ;  /* 0xffffff90182a7824 */ /* 0x000fe200078e0202 */
[----:B------:R-:W-:Y:S01]  /*9a00*/  SHF.L.U32 R100, R209, 0x1f, RZ ;  /* 0x0000001fd1647819 */ /* 0x000fe200000006ff */
[----:B------:R-:W-:Y:S03]  /*9a10*/  BSSY B1, `(.L_x_5151) ;  /* 0x0000004000017945 */ /* 0x000fe60003800000 */
[----:B------:R-:W1:Y:S01]  /*9a20*/  SYNCS.PHASECHK.TRANS64.TRYWAIT P3, [R43+URZ+0x36890], R100 ;  /* 0x036890642b0075a7 */ /* 0x000e62000806017f */
[----:B------:R-:W-:Y:S01]  /*9a30*/  VIMNMX R42, R42, 0x70, PT ;  /* 0x000000702a2a7848 */ /* 0x000fe20003fe0100 */
[----:B-1----:R-:W-:Y:S06]  /*9a40*/  @!P3 BRA `(.L_x_5152) ;  /* 0x0000022400e8b947 */ /* 0x002fec0003800000 */
.L_x_5402:
[----:B------:R-:W-:Y:S05]  /*9a50*/  BSYNC B1 ;  /* 0x0000000000017941 */ /* 0x000fea0003800000 */
.L_x_5151:
        /* <DEDUP_REMOVED lines=21> */
.L_x_5154:
[----:B------:R-:W-:Y:S05]  /*9bb0*/  BSYNC B1 ;  /* 0x0000000000017941 */ /* 0x000fea0003800000 */
.L_x_5153:
        /* <DEDUP_REMOVED lines=20> */
.L_x_5098:
[----:B------:R-:W-:Y:S05]  /*9d00*/  BSYNC B0 ;  /* 0x0000000000007941 */ /* 0x000fea0003800000 */
.L_x_5064:
        /* <DEDUP_REMOVED lines=17> */
.L_x_5156:
[----:B------:R-:W-:Y:S05]  /*9e20*/  BSYNC B0 ;  /* 0x0000000000007941 */ /* 0x000fea0003800000 */
.L_x_5155:
        /* <DEDUP_REMOVED lines=10> */
[----:B------:R2:W-:Y:S04]  /*9ed0*/  STL [R1+0x14], R44 ;  /* 0x0000142c01007387 */ /* 0x0005e80000100800 */
[----:B------:R2:W-:Y:S02]  /*9ee0*/  STL [R1+0x3c], R45 ;  /* 0x00003c2d01007387 */ /* 0x0005e40000100800 */
[----:B-12---:R-:W-:Y:S05]  /*9ef0*/  @!P2 BRA `(.L_x_5158) ;  /* 0x0000022000d0a947 */ /* 0x006fea0003800000 */
.L_x_5403:
[----:B------:R-:W-:Y:S05]  /*9f00*/  BSYNC B0 ;  /* 0x0000000000007941 */ /* 0x000fea0003800000 */
.L_x_5157:
[----:B------:R1:W5:Y:S04]  /*9f10*/  LDL R55, [R1+0x40] ;  /* 0x0000400001377983 */ /* 0x0003680000100800 */
[----:B------:R1:W5:Y:S04]  /*9f20*/  LDL R54, [R1+0x3c] ;  /* 0x00003c0001367983 */ /* 0x0003680000100800 */
[----:B------:R1:W5:Y:S04]  /*9f30*/  LDL R53, [R1+0x38] ;  /* 0x0000380001357983 */ /* 0x0003680000100800 */
[----:B------:R1:W5:Y:S01]  /*9f40*/  LDL R52, [R1+0x14] ;  /* 0x0000140001347983 */ /* 0x0003620000100800 */
[----:B------:R-:W-:Y:S01]  /*9f50*/  ISETP.GE.AND P2, PT, R204, R42, PT ;  /* 0x0000002acc00720c */ /* 0x000fe20003f46270 */
[----:B------:R-:W-:Y:S01]  /*9f60*/  BSSY B0, `(.L_x_5159) ;  /* 0x0000022000007945 */ /* 0x000fe20003800000 */
[----:B------:R-:W-:-:S11]  /*9f70*/  IMAD.WIDE R48, R24, 0x70, R120 ;  /* 0x0000007018307825 */ /* 0x000fd600078e0278 */
[----:B-1----:R-:W-:Y:S05]  /*9f80*/  @P2 BRA `(.L_x_5160) ;  /* 0x00000000007c2947 */ /* 0x002fea0003800000 */
[----:B-----5:R-:W-:Y:S01]  /*9f90*/  R2UR UR7, R55 ;  /* 0x00000000370772ca */ /* 0x020fe200000e0000 */
[----:B------:R-:W-:Y:S01]  /*9fa0*/  IMAD.MOV.U32 R44, RZ, RZ, R116 ;  /* 0x000000ffff2c7224 */ /* 0x000fe200078e0074 */
[----:B------:R-:W-:Y:S01]  /*9fb0*/  R2UR UR4, R54 ;  /* 0x00000000360472ca */ /* 0x000fe200000e0000 */
[----:B------:R-:W-:Y:S01]  /*9fc0*/  IMAD.MOV.U32 R45, RZ, RZ, R39 ;  /* 0x000000ffff2d7224 */ /* 0x000fe200078e0027 */
[----:B------:R-:W-:Y:S02]  /*9fd0*/  R2UR UR6, R53 ;  /* 0x00000000350672ca */ /* 0x000fe400000e0000 */
[----:B------:R-:W-:-:S07]  /*9fe0*/  R2UR UR5, R52 ;  /* 0x00000000340572ca */ /* 0x000fce00000e0000 */
        /* <DEDUP_REMOVED lines=25> */
.L_x_5160:
[----:B------:R-:W-:Y:S05]  /*a180*/  BSYNC B0 ;  /* 0x0000000000007941 */ /* 0x000fea0003800000 */
.L_x_5159:
        /* <DEDUP_REMOVED lines=9> */
[----:B------:R-:W-:Y:S01]  /*a220*/  R2UR UR5, R52 ;  /* 0x00000000340572ca */ /* 0x000fe200000e0000 */
[----:B------:R-:W-:-:S04]  /*a230*/  IMAD.X R48, RZ, RZ, R49, P2 ;  /* 0x000000ffff307224 */ /* 0x000fc800010e0631 */
        /* <DEDUP_REMOVED lines=25> */
.L_x_5162:
[----:B------:R-:W-:Y:S05]  /*a3d0*/  BSYNC B0 ;  /* 0x0000000000007941 */ /* 0x000fea0003800000 */
.L_x_5161:
        /* <DEDUP_REMOVED lines=19> */
.L_x_5059:
[----:B------:R-:W-:Y:S01]  /*a510*/  BSSY B0, `(.L_x_5164) ;  /* 0x0000039000007945 */ /* 0x000fe20003800000 */
[----:B------:R-:W-:Y:S01]  /*a520*/  ISETP.GE.AND P1, PT, R148, 0x1, PT ;  /* 0x000000019400780c */ /* 0x000fe20003f26270 */
[----:B------:R-:W-:Y:S01]  /*a530*/  IMAD.MOV.U32 R0, RZ, RZ, RZ ;  /* 0x000000ffff007224 */ /* 0x000fe200078e00ff */
[----:B------:R-:W-:Y:S02]  /*a540*/  PLOP3.LUT P0, PT, PT, PT, PT, 0x80, 0x0 ;  /* 0x000000000000781c */ /* 0x000fe40003f0f070 */
[----:B------:R-:W-:Y:S02]  /*a550*/  CS2R R2, SRZ ;  /* 0x0000000000027805 */ /* 0x000fe4000001ff00 */
[----:B------:R-:W-:Y:S02]  /*a560*/  CS2R R118, SRZ ;  /* 0x0000000000767805 */ /* 0x000fe4000001ff00 */
[----:B------:R-:W-:Y:S02]  /*a570*/  CS2R R116, SRZ ;  /* 0x0000000000747805 */ /* 0x000fe4000001ff00 */
[----:B------:R-:W-:-:S02]  /*a580*/  CS2R R114, SRZ ;  /* 0x0000000000727805 */ /* 0x000fc4000001ff00 */
[----:B------:R-:W-:Y:S02]  /*a590*/  CS2R R112, SRZ ;  /* 0x0000000000707805 */ /* 0x000fe4000001ff00 */
[----:B------:R-:W-:Y:S02]  /*a5a0*/  MOV R111, RZ ;  /* 0x000000ff006f7202 */ /* 0x000fe40000000f00 */
[----:B------:R-:W-:Y:S02]  /*a5b0*/  CS2R R106, SRZ ;  /* 0x00000000006a7805 */ /* 0x000fe4000001ff00 */
[----:B------:R-:W-:Y:S02]  /*a5c0*/  CS2R R108, SRZ ;  /* 0x00000000006c7805 */ /* 0x000fe4000001ff00 */
[----:B-----5:R-:W-:Y:S02]  /*a5d0*/  CS2R R54, SRZ ;  /* 0x0000000000367805 */ /* 0x020fe4000001ff00 */
        /* <DEDUP_REMOVED lines=9> */
[----:B------:R-:W-:Y:S01]  /*a670*/  CS2R R88, SRZ ;  /* 0x0000000000587805 */ /* 0x000fe2000001ff00 */
[----:B------:R-:W-:Y:S01]  /*a680*/  IMAD.MOV.U32 R87, RZ, RZ, RZ ;  /* 0x000000ffff577224 */ /* 0x000fe200078e00ff */
[----:B------:R-:W-:-:S02]  /*a690*/  CS2R R82, SRZ ;  /* 0x0000000000527805 */ /* 0x000fc4000001ff00 */
[----:B------:R-:W-:Y:S02]  /*a6a0*/  CS2R R84, SRZ ;  /* 0x0000000000547805 */ /* 0x000fe4000001ff00 */
[----:B------:R-:W-:Y:S02]  /*a6b0*/  CS2R R80, SRZ ;  /* 0x0000000000507805 */ /* 0x000fe4000001ff00 */
[----:B------:R-:W-:Y:S02]  /*a6c0*/  MOV R79, RZ ;  /* 0x000000ff004f7202 */ /* 0x000fe40000000f00 */
        /* <DEDUP_REMOVED lines=13> */
[----:B-1----:R-:W-:Y:S02]  /*a7a0*/  CS2R R50, SRZ ;  /* 0x0000000000327805 */ /* 0x002fe4000001ff00 */
[----:B------:R-:W-:-:S02]  /*a7b0*/  CS2R R52, SRZ ;  /* 0x0000000000347805 */ /* 0x000fc4000001ff00 */
[----:B--2---:R-:W-:Y:S02]  /*a7c0*/  CS2R R48, SRZ ;  /* 0x0000000000307805 */ /* 0x004fe4000001ff00 */
        /* <DEDUP_REMOVED lines=10> */
[----:B------:R-:W-:Y:S06]  /*a870*/  @P2 BRA `(.L_x_5165) ;  /* 0x0000000000082947 */ /* 0x000fec0003800000 */
[----:B------:R-:W0:Y:S02]  /*a880*/  FENCE.VIEW.ASYNC.G ;  /* 0x00000000000073c6 */ /* 0x000e240000000100 */
[----:B0-----:R-:W-:Y:S06]  /*a890*/  BAR.ARV 0xc, 0x120 ;  /* 0x0304800000007b1d */ /* 0x001fec0000002000 */
.L_x_5165:
[----:B------:R-:W-:Y:S05]  /*a8a0*/  BSYNC B0 ;  /* 0x0000000000007941 */ /* 0x000fea0003800000 */
.L_x_5164:
[----:B------:R-:W-:Y:S01]  /*a8b0*/  CS2R R24, SRZ ;  /* 0x0000000000187805 */ /* 0x000fe2000001ff00 */
[----:B------:R-:W-:Y:S06]  /*a8c0*/  @!P1 BRA `(.L_x_5166) ;  /* 0x0000019000109947 */ /* 0x000fec0003800000 */
[----:B------:R-:W2:Y:S04]  /*a8d0*/  LDL R4, [R1+0x6c] ;  /* 0x00006c0001047983 */ /* 0x000ea80000100800 */
[----:B------:R-:W3:Y:S04]  /*a8e0*/  LDL R5, [R1+0x68] ;  /* 0x0000680001057983 */ /* 0x000ee80000100800 */
[----:B--2---:R-:W0:Y:S01]  /*a8f0*/  SHFL.IDX PT, R0, R4, RZ, 0x1f ;  /* 0x00001fff04007589 */ /* 0x004e2200000e0000 */
[----:B---3--:R-:W-:-:S13]  /*a900*/  R2UR UR4, R5 ;  /* 0x00000000050472ca */ /* 0x008fda00000e0000 */
[----:B------:R-:W-:Y:S01]  /*a910*/  ULOP3.LUT UP0, URZ, UR4, 0x9f, URZ, 0xc0, !UPT ;  /* 0x0000009f043f7892 */ /* 0x000fe2000f80c03f */
[----:B0-----:R-:W-:-:S04]  /*a920*/  LEA.HI R2, R0, R0, RZ, 0x1 ;  /* 0x0000000000027211 */ /* 0x001fc800078f08ff */
[----:B------:R-:W-:Y:S02]  /*a930*/  LOP3.LUT R3, R2, 0x1e, RZ, 0xc0, !PT ;  /* 0x0000001e02037812 */ /* 0x000fe400078ec0ff */
[----:B------:R-:W-:-:S03]  /*a940*/  PLOP3.LUT P0, PT, PT, PT, UP0, 0x80, 0x0 ;  /* 0x000000000000781c */ /* 0x000fc60003f0f008 */
[----:B------:R-:W-:-:S05]  /*a950*/  IMAD.IADD R3, R0, 0x1, -R3 ;  /* 0x0000000100037824 */ /* 0x000fca00078e0a03 */
        /* <DEDUP_REMOVED lines=19> */
[----:B-1----:R-:W-:Y:S05]  /*aa90*/  CALL.ABS.NOINC R14 ;  /* 0x000000000e007343 */ /* 0x002fea0003c00000 */
.L_x_5167:
[----:B------:R-:W-:Y:S02]  /*aaa0*/  ULDC UR4, c[0x0][0x3d4] ;  /* 0x0000f50000047ab9 */ /* 0x000fe40000000800 */
[----:B------:R-:W-:-:S13]  /*aab0*/  ISETP.LT.AND P0, PT, RZ, UR4, PT ;  /* 0x00000004ff007c0c */ /* 0x000fda000bf01270 */
[----:B------:R-:W-:Y:S05]  /*aac0*/  @P0 BRA `(.L_x_5168) ;  /* 0x00000000003c0947 */ /* 0x000fea0003800000 */
[----:B------:R-:W-:-:S04]  /*aad0*/  LEA.HI R0, R232, R232, RZ, 0x1 ;  /* 0x000000e8e8007211 */ /* 0x000fc800078f08ff */
        /* <DEDUP_REMOVED lines=8> */
.L_x_5171:
[----:B-1----:R1:W2:Y:S02]  /*ab60*/  SYNCS.PHASECHK.TRANS64.TRYWAIT P0, [R18+URZ+0x36800], R3 ;  /* 0x03680003120075a7 */ /* 0x0022a4000800017f */
[----:B--2---:R-:W-:Y:S05]  /*ab70*/  @!P0 NANOSLEEP.SYNCS 0x989680 ;  /* 0x009896800000895d */ /* 0x004fea0003900000 */
[----:B------:R-:W2:Y:S02]  /*ab80*/  @!P0 SYNCS.PHASECHK.TRANS64 P0, [R18+URZ+0x36800], R3 ;  /* 0x03680003120085a7 */ /* 0x000ea4000800007f */
[----:B--2---:R-:W-:Y:S05]  /*ab90*/  @!P0 BRA `(.L_x_5171) ;  /* 0xfffffffc00f08947 */ /* 0x004fea000383ffff */
.L_x_5170:
[----:B------:R-:W-:Y:S05]  /*aba0*/  BSYNC B0 ;  /* 0x0000000000007941 */ /* 0x000fea0003800000 */
.L_x_5169:
[----:B------:R-:W-:Y:S05]  /*abb0*/  BRA `(.L_x_5172) ;  /* 0x0000006c003c7947 */ /* 0x000fea0003800000 */
.L_x_5168:
[----:B------:R-:W2:Y:S01]  /*abc0*/  LDL R0, [R1+0x68] ;  /* 0x0000680001007983 */ /* 0x000ea20000100800 */
[----:B------:R-:W0:Y:S01]  /*abd0*/  LDC.64 R70, c[0x0][0x3d8] ;  /* 0x0000f600ff467b82 */ /* 0x000e220000000a00 */
[----:B------:R-:W-:Y:S02]  /*abe0*/  SHF.R.S32.HI R3, RZ, 0x1f, R144 ;  /* 0x0000001fff037819 */ /* 0x000fe40000011490 */
[----:B------:R-:W-:Y:S02]  /*abf0*/  SHF.R.S32.HI R5, RZ, 0x1f, R16 ;  /* 0x0000001fff057819 */ /* 0x000fe40000011410 */
[----:B------:R-:W-:Y:S02]  /*ac00*/  MOV R4, R16 ;  /* 0x0000001000047202 */ /* 0x000fe40000000f00 */
[----:B------:R-:W-:Y:S01]  /*ac10*/  SHF.R.S32.HI R9, RZ, 0x1f, R22 ;  /* 0x0000001fff097819 */ /* 0x000fe20000011416 */
[----:B------:R-:W1:Y:S01]  /*ac20*/  LDC.64 R10, c[0x0][0x3e8] ;  /* 0x0000fa00ff0a7b82 */ /* 0x000e620000000a00 */
[-C--:B0-----:R-:W-:Y:S01]  /*ac30*/  IMAD R8, R234, R70.reuse, RZ ;  /* 0x00000046ea087224 */ /* 0x081fe200078e02ff */
[----:B------:R-:W-:Y:S01]  /*ac40*/  SHF.L.U32 R73, R70, 0x6, RZ ;  /* 0x0000000646497819 */ /* 0x000fe200000006ff */
[----:B------:R-:W-:-:S04]  /*ac50*/  IMAD.WIDE.U32 R56, R144, R70, RZ ;  /* 0x0000004690387225 */ /* 0x000fc800078e00ff */
[----:B------:R-:W-:-:S04]  /*ac60*/  IMAD.WIDE.U32 R6, R204, R70, R4 ;  /* 0x00000046cc067225 */ /* 0x000fc800078e0004 */
[----:B------:R-:W-:Y:S01]  /*ac70*/  IMAD R78, R204, R71, R8 ;  /* 0x00000047cc4e7224 */ /* 0x000fe200078e0208 */
[----:B------:R-:W-:Y:S01]  /*ac80*/  IADD3 R74, P0, R6, R56, RZ ;  /* 0x00000038064a7210 */ /* 0x000fe20007f1e0ff */
[----:B------:R-:W-:Y:S02]  /*ac90*/  IMAD.MOV.U32 R8, RZ, RZ, R22 ;  /* 0x000000ffff087224 */ /* 0x000fe400078e0016 */
[----:B-1----:R-:W-:-:S04]  /*aca0*/  IMAD.WIDE.U32 R4, R204, R10, R4 ;  /* 0x0000000acc047225 */ /* 0x002fc800078e0004 */
[----:B------:R-:W-:Y:S01]  /*acb0*/  IMAD.SHL.U32 R72, R10, 0x40, RZ ;  /* 0x000000400a487824 */ /* 0x000fe200078e00ff */
[----:B--2---:R-:W-:Y:S01]  /*acc0*/  R2UR UR4, R0 ;  /* 0x00000000000472ca */ /* 0x004fe200000e0000 */
[C---:B------:R-:W-:Y:S02]  /*acd0*/  IMAD R0, R3.reuse, R70, RZ ;  /* 0x0000004603007224 */ /* 0x040fe400078e02ff */
[----:B------:R-:W-:Y:S02]  /*ace0*/  IMAD R3, R3, R10, RZ ;  /* 0x0000000a03037224 */ /* 0x000fe400078e02ff */
[----:B------:R-:W-:Y:S01]  /*acf0*/  IMAD R75, R144, R71, R0 ;  /* 0x00000047904b7224 */ /* 0x000fe200078e0200 */
[----:B------:R-:W-:Y:S01]  /*ad00*/  SHF.L.U64.HI R71, R70, 0x6, R71 ;  /* 0x0000000646477819 */ /* 0x000fe20000010247 */
[----:B------:R-:W-:Y:S02]  /*ad10*/  IMAD R3, R144, R11, R3 ;  /* 0x0000000b90037224 */ /* 0x000fe400078e0203 */
[----:B------:R-:W-:-:S02]  /*ad20*/  IMAD.IADD R75, R75, 0x1, R57 ;  /* 0x000000014b4b7824 */ /* 0x000fc400078e0239 */
[----:B------:R-:W-:Y:S02]  /*ad30*/  IMAD R0, R234, R10, RZ ;  /* 0x0000000aea007224 */ /* 0x000fe400078e02ff */
[----:B------:R-:W-:Y:S01]  /*ad40*/  ULOP3.LUT UP0, URZ, UR4, 0x3ff, URZ, 0xc0, !UPT ;  /* 0x000003ff043f7892 */ /* 0x000fe2000f80c03f */
[----:B------:R-:W-:Y:S01]  /*ad50*/  IADD3.X R76, R75, R7, R78, P0, !PT ;  /* 0x000000074b4c7210 */ /* 0x000fe200007fe44e */
[----:B------:R-:W-:Y:S01]  /*ad60*/  IMAD.WIDE.U32 R6, R204, R70, R8 ;  /* 0x00000046cc067225 */ /* 0x000fe200078e0008 */
[----:B------:R-:W-:-:S03]  /*ad70*/  SHF.L.U64.HI R70, R10, 0x6, R11 ;  /* 0x000000060a467819 */ /* 0x000fc6000001020b */
[----:B------:R-:W-:Y:S01]  /*ad80*/  IMAD.WIDE.U32 R144, R144, R10, RZ ;  /* 0x0000000a90907225 */ /* 0x000fe200078e00ff */
[----:B------:R-:W-:-:S03]  /*ad90*/  IADD3 R68, P1, R6, R56, RZ ;  /* 0x0000003806447210 */ /* 0x000fc60007f3e0ff */
[C---:B------:R-:W-:Y:S01]  /*ada0*/  IMAD.WIDE.U32 R8, R204.reuse, R10, R8 ;  /* 0x0000000acc087225 */ /* 0x040fe200078e0008 */
[----:B------:R-:W-:Y:S02]  /*adb0*/  IADD3.X R78, R75, R78, R7, P1, !PT ;  /* 0x0000004e4b4e7210 */ /* 0x000fe40000ffe407 */
[----:B------:R-:W-:Y:S01]  /*adc0*/  PLOP3.LUT P1, PT, PT, PT, UP0, 0x80, 0x0 ;  /* 0x000000000000781c */ /* 0x000fe20003f2f008 */
[----:B------:R-:W-:Y:S01]  /*add0*/  IMAD R0, R204, R11, R0 ;  /* 0x0000000bcc007224 */ /* 0x000fe200078e0200 */
[-C--:B------:R-:W-:Y:S01]  /*ade0*/  IADD3 R79, P0, R4, R144.reuse, RZ ;  /* 0x00000090044f7210 */ /* 0x080fe20007f1e0ff */
[----:B------:R-:W-:Y:S01]  /*adf0*/  IMAD.IADD R77, R3, 0x1, R145 ;  /* 0x00000001034d7824 */ /* 0x000fe200078e0291 */
[----:B------:R-:W-:-:S04]  /*ae00*/  IADD3 R69, P2, R8, R144, RZ ;  /* 0x0000009008457210 */ /* 0x000fc80007f5e0ff */
[C---:B------:R-:W-:Y:S02]  /*ae10*/  IADD3.X R81, R77.reuse, R5, R0, P0, !PT ;  /* 0x000000054d517210 */ /* 0x040fe400007fe400 */
[----:B------:R-:W-:-:S03]  /*ae20*/  IADD3.X R83, R77, R0, R9, P2, !PT ;  /* 0x000000004d537210 */ /* 0x000fc600017fe409 */
        /* <DEDUP_REMOVED lines=17> */
.L_x_5173:
[----:B------:R-:W0:Y:S01]  /*af40*/  LDC.64 R12, c[0x0][0x3d8] ;  /* 0x0000f600ff0c7b82 */ /* 0x000e220000000a00 */
[----:B------:R-:W-:Y:S01]  /*af50*/  SHF.R.S32.HI R3, RZ, 0x1f, R217 ;  /* 0x0000001fff037819 */ /* 0x000fe200000114d9 */
[----:B------:R-:W-:Y:S01]  /*af60*/  ULDC.U8 UR4, c[0x0][0x3f0] ;  /* 0x0000fc0000047ab9 */ /* 0x000fe20000000000 */
[----:B------:R-:W-:Y:S01]  /*af70*/  BSSY B0, `(.L_x_5174) ;  /* 0x000068b000007945 */ /* 0x000fe20003800000 */
[----:B------:R-:W-:-:S04]  /*af80*/  ISETP.NE.AND P0, PT, RZ, UR4, PT ;  /* 0x00000004ff007c0c */ /* 0x000fc8000bf05270 */
        /* <DEDUP_REMOVED lines=34> */
[----:B------:R-:W-:Y:S01]  /*b1b0*/  VIADD R5, R16, 0x10 ;  /* 0x0000001010057836 */ /* 0x000fe20000000000 */
[----:B------:R-:W-:Y:S01]  /*b1c0*/  ULDC.64 UR6, c[0x0][0x3c8] ;  /* 0x0000f20000067ab9 */ /* 0x000fe20000000a00 */
[----:B------:R-:W-:Y:S01]  /*b1d0*/  ULDC UR4, c[0x0][0x3d4] ;  /* 0x0000f50000047ab9 */ /* 0x000fe20000000800 */
[----:B------:R-:W-:Y:S01]  /*b1e0*/  LEA R4, P3, R0, UR6, 0x1 ;  /* 0x0000000600047c11 */ /* 0x000fe2000f8608ff */
[----:B------:R-:W-:Y:S01]  /*b1f0*/  IMAD.X R3, R85, 0x1, R76, P1 ;  /* 0x0000000155037824 */ /* 0x000fe200008e064c */
[----:B------:R-:W-:Y:S01]  /*b200*/  ISETP.GE.AND P2, PT, R5, UR4, PT ;  /* 0x0000000405007c0c */ /* 0x000fe2000bf46270 */
[C---:B------:R-:W-:Y:S01]  /*b210*/  VIADD R7, R16.reuse, 0x30 ;  /* 0x0000003010077836 */ /* 0x040fe20000000000 */
[C---:B------:R-:W-:Y:S01]  /*b220*/  IADD3 R6, R16.reuse, 0x20, RZ ;  /* 0x0000002010067810 */ /* 0x040fe20007ffe0ff */
[----:B------:R-:W-:Y:S01]  /*b230*/  VIADD R15, R16, 0x40 ;  /* 0x00000040100f7836 */ /* 0x000fe20000000000 */
[----:B------:R-:W-:Y:S01]  /*b240*/  LEA.HI.X R5, R0, UR7, R3, 0x1, P3 ;  /* 0x0000000700057c11 */ /* 0x000fe200098f0c03 */
[----:B------:R-:W-:Y:S01]  /*b250*/  ULDC.64 UR6, c[0x0][0x3e0] ;  /* 0x0000f80000067ab9 */ /* 0x000fe20000000a00 */
[----:B------:R-:W-:Y:S01]  /*b260*/  IADD3 R0, P4, R82, R79, RZ ;  /* 0x0000004f52007210 */ /* 0x000fe20007f9e0ff */
[----:B------:R-:W-:Y:S01]  /*b270*/  VIADD R20, R16, 0x50 ;  /* 0x0000005010147836 */ /* 0x000fe20000000000 */
[----:B------:R-:W-:-:S02]  /*b280*/  ISETP.GE.AND P1, PT, R6, UR4, PT ;  /* 0x0000000406007c0c */ /* 0x000fc4000bf26270 */
[----:B------:R-:W-:Y:S02]  /*b290*/  CS2R R68, SRZ ;  /* 0x0000000000447805 */ /* 0x000fe4000001ff00 */
[----:B------:R-:W-:Y:S02]  /*b2a0*/  IADD3.X R3, R80, R81, RZ, P4, !PT ;  /* 0x0000005150037210 */ /* 0x000fe400027fe4ff */
[----:B------:R-:W-:Y:S02]  /*b2b0*/  CS2R R64, SRZ ;  /* 0x0000000000407805 */ /* 0x000fe4000001ff00 */
[----:B------:R-:W-:Y:S02]  /*b2c0*/  LEA R6, P6, R0, UR6, 0x1 ;  /* 0x0000000600067c11 */ /* 0x000fe4000f8c08ff */
[----:B------:R-:W-:Y:S02]  /*b2d0*/  CS2R R60, SRZ ;  /* 0x00000000003c7805 */ /* 0x000fe4000001ff00 */
[----:B------:R-:W-:-:S02]  /*b2e0*/  ISETP.GE.AND P5, PT, R7, UR4, PT ;  /* 0x0000000407007c0c */ /* 0x000fc4000bfa6270 */
[----:B------:R-:W-:Y:S02]  /*b2f0*/  CS2R R54, SRZ ;  /* 0x0000000000367805 */ /* 0x000fe4000001ff00 */
[----:B------:R-:W-:Y:S02]  /*b300*/  LEA.HI.X R7, R0, UR7, R3, 0x1, P6 ;  /* 0x0000000700077c11 */ /* 0x000fe4000b0f0c03 */
        /* <DEDUP_REMOVED lines=23> */
.L_x_5177:
[----:B------:R-:W-:Y:S05]  /*b480*/  BSYNC B1 ;  /* 0x0000000000017941 */ /* 0x000fea0003800000 */
.L_x_5176:
[----:B------:R-:W-:Y:S01]  /*b490*/  ISETP.GE.AND P1, PT, R233, R14, PT ;  /* 0x0000000ee900720c */ /* 0x000fe20003f26270 */
[----:B------:R-:W-:Y:S01]  /*b4a0*/  BSSY B1, `(.L_x_5178) ;  /* 0x000003d000017945 */ /* 0x000fe20003800000 */
[----:B------:R-:W-:Y:S02]  /*b4b0*/  LOP3.LUT R3, R213, 0x18, R22, 0xf8, !PT ;  /* 0x00000018d5037812 */ /* 0x000fe400078ef816 */
        /* <DEDUP_REMOVED lines=14> */
[----:B-1----:R-:W-:Y:S01]  /*b5a0*/  VIADD R4, R16, 0x10 ;  /* 0x0000001010047836 */ /* 0x002fe20000000000 */
[----:B------:R-:W-:Y:S01]  /*b5b0*/  IADD3 R73, P2, P3, R74, R73, R87 ;  /* 0x000000494a497210 */ /* 0x000fe20007b5e057 */
[----:B------:R-:W-:Y:S01]  /*b5c0*/  ULDC UR4, c[0x0][0x3d4] ;  /* 0x0000f50000047ab9 */ /* 0x000fe20000000800 */
[----:B------:R-:W-:Y:S01]  /*b5d0*/  IADD3.X R3, R81, R70, R80, P4, P5 ;  /* 0x0000004651037210 */ /* 0x000fe200027ea450 */
[----:B------:R-:W-:Y:S01]  /*b5e0*/  VIADD R5, R16, 0x20 ;  /* 0x0000002010057836 */ /* 0x000fe20000000000 */
[----:B------:R-:W-:Y:S01]  /*b5f0*/  IADD3.X R0, R76, R71, R85, P2, P3 ;  /* 0x000000474c007210 */ /* 0x000fe200017e6455 */
[----:B------:R-:W-:Y:S01]  /*b600*/  ULDC.64 UR6, c[0x0][0x3c8] ;  /* 0x0000f20000067ab9 */ /* 0x000fe20000000a00 */
[----:B------:R-:W-:Y:S01]  /*b610*/  ISETP.GE.AND P5, PT, R16, UR4, PT ;  /* 0x0000000410007c0c */ /* 0x000fe2000bfa6270 */
[----:B------:R-:W-:Y:S01]  /*b620*/  ULDC.64 UR8, c[0x0][0x3e0] ;  /* 0x0000f80000087ab9 */ /* 0x000fe20000000a00 */
[----:B------:R-:W-:-:S02]  /*b630*/  ISETP.GE.AND P2, PT, R4, UR4, PT ;  /* 0x0000000404007c0c */ /* 0x000fc4000bf46270 */
[----:B------:R-:W-:Y:S02]  /*b640*/  CS2R R40, SRZ ;  /* 0x0000000000287805 */ /* 0x000fe4000001ff00 */
[----:B------:R-:W-:Y:S02]  /*b650*/  LEA R4, P3, R73, UR6, 0x1 ;  /* 0x0000000649047c11 */ /* 0x000fe4000f8608ff */
[----:B------:R-:W-:Y:S02]  /*b660*/  CS2R R42, SRZ ;  /* 0x00000000002a7805 */ /* 0x000fe4000001ff00 */
[C---:B------:R-:W-:Y:S01]  /*b670*/  IADD3 R7, R16.reuse, 0x30, RZ ;  /* 0x0000003010077810 */ /* 0x040fe20007ffe0ff */
[----:B------:R-:W-:Y:S01]  /*b680*/  VIADD R8, R16, 0x40 ;  /* 0x0000004010087836 */ /* 0x000fe20000000000 */
[----:B------:R-:W-:Y:S02]  /*b690*/  LEA R6, P6, R72, UR8, 0x1 ;  /* 0x0000000848067c11 */ /* 0x000fe4000f8c08ff */
[----:B------:R-:W-:-:S02]  /*b6a0*/  ISETP.GE.AND P4, PT, R5, UR4, PT ;  /* 0x0000000405007c0c */ /* 0x000fc4000bf86270 */
[----:B------:R-:W-:Y:S01]  /*b6b0*/  LEA.HI.X R5, R73, UR7, R0, 0x1, P3 ;  /* 0x0000000749057c11 */ /* 0x000fe200098f0c00 */
[----:B------:R-:W-:Y:S01]  /*b6c0*/  VIADD R0, R16, 0x50 ;  /* 0x0000005010007836 */ /* 0x000fe20000000000 */
[----:B------:R-:W-:Y:S02]  /*b6d0*/  ISETP.GE.AND P3, PT, R7, UR4, PT ;  /* 0x0000000407007c0c */ /* 0x000fe4000bf66270 */
[----:B------:R-:W-:Y:S01]  /*b6e0*/  LEA.HI.X R7, R72, UR9, R3, 0x1, P6 ;  /* 0x0000000948077c11 */ /* 0x000fe2000b0f0c03 */
        /* <DEDUP_REMOVED lines=24> */
.L_x_5179:
[----:B------:R-:W-:Y:S05]  /*b870*/  BSYNC B1 ;  /* 0x0000000000017941 */ /* 0x000fea0003800000 */
.L_x_5178:
[----:B------:R-:W-:Y:S01]  /*b880*/  IMAD.IADD R57, R215, 0x1, R14 ;  /* 0x00000001d7397824 */ /* 0x000fe200078e020e */
[----:B------:R-:W-:Y:S01]  /*b890*/  LOP3.LUT P2, RZ, R223, 0x4, RZ, 0xc0, !PT ;  /* 0x00000004dfff7812 */ /* 0x000fe2000784c0ff */
[----:B-----5:R-:W-:Y:S01]  /*b8a0*/  IMAD.MOV.U32 R0, RZ, RZ, R46 ;  /* 0x000000ffff007224 */ /* 0x020fe200078e002e */
[----:B------:R-:W-:Y:S01]  /*b8b0*/  MOV R3, R47 ;  /* 0x0000002f00037202 */ /* 0x000fe20000000f00 */
[----:B-12---:R-:W-:Y:S01]  /*b8c0*/  IMAD.MOV.U32 R4, RZ, RZ, R48 ;  /* 0x000000ffff047224 */ /* 0x006fe200078e0030 */
[----:B------:R-:W-:Y:S01]  /*b8d0*/  LEA R57, R57, R18, 0x1 ;  /* 0x0000001239397211 */ /* 0x000fe200078e08ff */
[----:B------:R-:W-:Y:S01]  /*b8e0*/  IMAD.MOV.U32 R6, RZ, RZ, R56 ;  /* 0x000000ffff067224 */ /* 0x000fe200078e0038 */
[----:B------:R-:W-:Y:S01]  /*b8f0*/  PRMT R72, R0, 0x5410, R3 ;  /* 0x0000541000487816 */ /* 0x000fe20000000003 */
[----:B------:R-:W-:Y:S01]  /*b900*/  IMAD.MOV.U32 R0, RZ, RZ, R49 ;  /* 0x000000ffff007224 */ /* 0x000fe200078e0031 */
[----:B------:R-:W-:Y:S01]  /*b910*/  PRMT R74, R4, 0x7610, R74 ;  /* 0x00007610044a7816 */ /* 0x000fe2000000004a */
[C---:B------:R-:W-:Y:S01]  /*b920*/  VIADD R5, R57.reuse, 0x15400 ;  /* 0x0001540039057836 */ /* 0x040fe20000000000 */
[----:B------:R-:W-:Y:S01]  /*b930*/  MOV R3, R54 ;  /* 0x0000003600037202 */ /* 0x000fe20000000f00 */
[----:B------:R-:W-:Y:S01]  /*b940*/  IMAD.MOV.U32 R4, RZ, RZ, R55 ;  /* 0x000000ffff047224 */ /* 0x000fe200078e0037 */
[----:B------:R-:W-:Y:S01]  /*b950*/  PRMT R74, R74, 0x5410, R0 ;  /* 0x000054104a4a7816 */ /* 0x000fe20000000000 */
[----:B------:R-:W-:Y:S01]  /*b960*/  VIADD R56, R57, 0x15440 ;  /* 0x0001544039387836 */ /* 0x000fe20000000000 */
[----:B------:R-:W-:Y:S01]  /*b970*/  MOV R15, R77 ;  /* 0x0000004d000f7202 */ /* 0x000fe20000000f00 */
[----:B------:R-:W-:Y:S01]  /*b980*/  @P2 VIADD R56, R5, 0xffffffc0 ;  /* 0xffffffc005382836 */ /* 0x000fe20000000000 */
[----:B0-----:R-:W-:Y:S01]  /*b990*/  ISETP.NE.AND P2, PT, R78, 0x1, PT ;  /* 0x000000014e00780c */ /* 0x001fe20003f45270 */
[----:B------:R-:W-:Y:S01]  /*b9a0*/  IMAD.MOV.U32 R0, RZ, RZ, R60 ;  /* 0x000000ffff007224 */ /* 0x000fe200078e003c */
[----:B------:R-:W-:Y:S01]  /*b9b0*/  PRMT R76, R3, 0x5410, R4 ;  /* 0x00005410034c7816 */ /* 0x000fe20000000004 */
[----:B------:R-:W-:Y:S01]  /*b9c0*/  IMAD.MOV.U32 R3, RZ, RZ, R61 ;  /* 0x000000ffff037224 */ /* 0x000fe200078e003d */
[----:B------:R-:W-:Y:S01]  /*b9d0*/  ULDC.64 UR4, c[0x0][0x3c8] ;  /* 0x0000f20000047ab9 */ /* 0x000fe20000000a00 */
[----:B------:R-:W-:Y:S01]  /*b9e0*/  IMAD.MOV.U32 R4, RZ, RZ, R65 ;  /* 0x000000ffff047224 */ /* 0x000fe200078e0041 */
[----:B------:R-:W-:Y:S01]  /*b9f0*/  ULDC.64 UR6, c[0x0][0x3e0] ;  /* 0x0000f80000067ab9 */ /* 0x000fe20000000a00 */
[----:B------:R-:W-:Y:S01]  /*ba00*/  IMAD.MOV.U32 R70, RZ, RZ, R45 ;  /* 0x000000ffff467224 */ /* 0x000fe200078e002d */
[----:B------:R-:W-:Y:S01]  /*ba10*/  PRMT R80, R0, 0x5410, R3 ;  /* 0x0000541000507816 */ /* 0x000fe20000000003 */
[----:B------:R-:W-:Y:S01]  /*ba20*/  IMAD.MOV.U32 R3, RZ, RZ, R68 ;  /* 0x000000ffff037224 */ /* 0x000fe200078e0044 */
[----:B------:R-:W-:Y:S01]  /*ba30*/  MOV R0, R64 ;  /* 0x0000004000007202 */ /* 0x000fe20000000f00 */
        /* <DEDUP_REMOVED lines=8> */
[----:B------:R-:W-:-:S02]  /*bac0*/  IMAD.MOV.U32 R14, RZ, RZ, R144 ;  /* 0x000000ffff0e7224 */ /* 0x000fc400078e0090 */
[----:B------:R-:W1:Y:S01]  /*bad0*/  @P2 LDC R0, c[0x0][0x42c] ;  /* 0x00010b00ff002b82 */ /* 0x000e620000000800 */
        /* <DEDUP_REMOVED lines=9> */
[----:B------:R-:W-:Y:S01]  /*bb70*/  IMAD R3, R217, 0x80, R204 ;  /* 0x00000080d9037824 */ /* 0x000fe200078e02cc */
[----:B------:R-:W-:Y:S02]  /*bb80*/  MOV R70, R58 ;  /* 0x0000003a00467202 */ /* 0x000fe40000000f00 */
[----:B------:R-:W-:Y:S01]  /*bb90*/  PRMT R79, R79, 0x5410, R4 ;  /* 0x000054104f4f7816 */ /* 0x000fe20000000004 */
[----:B------:R-:W-:Y:S01]  /*bba0*/  IMAD R3, R236, 0x40, R3 ;  /* 0x00000040ec037824 */ /* 0x000fe200078e0203 */
[----:B------:R-:W-:Y:S01]  /*bbb0*/  PRMT R81, R70, 0x5410, R71 ;  /* 0x0000541046517816 */ /* 0x000fe20000000047 */
[----:B------:R-:W-:Y:S01]  /*bbc0*/  IMAD.MOV.U32 R4, RZ, RZ, R62 ;  /* 0x000000ffff047224 */ /* 0x000fe200078e003e */
[----:B------:R-:W-:Y:S01]  /*bbd0*/  MOV R70, R66 ;  /* 0x0000004200467202 */ /* 0x000fe20000000f00 */
[----:B------:R-:W-:-:S03]  /*bbe0*/  IMAD.MOV.U32 R71, RZ, RZ, R67 ;  /* 0x000000ffff477224 */ /* 0x000fc600078e0043 */
[----:B------:R-:W-:Y:S01]  /*bbf0*/  PRMT R83, R83, 0x5410, R4 ;  /* 0x0000541053537816 */ /* 0x000fe20000000004 */
[----:B-1----:R-:W-:Y:S01]  /*bc00*/  @P2 IMAD.HI.U32 R0, R3, R0, RZ ;  /* 0x0000000003002227 */ /* 0x002fe200078e00ff */
[----:B------:R-:W-:Y:S02]  /*bc10*/  PRMT R87, R70, 0x7610, R87 ;  /* 0x0000761046577816 */ /* 0x000fe40000000057 */
[----:B------:R-:W-:Y:S01]  /*bc20*/  PRMT R84, R84, 0x5410, R71 ;  /* 0x0000541054547816 */ /* 0x000fe20000000047 */
[----:B------:R-:W-:Y:S01]  /*bc30*/  IMAD.MOV.U32 R4, RZ, RZ, R63 ;  /* 0x000000ffff047224 */ /* 0x000fe200078e003f */
[----:B0-----:R-:W-:Y:S01]  /*bc40*/  @P2 SHF.R.U32.HI R3, RZ, R5, R0 ;  /* 0x00000005ff032219 */ /* 0x001fe20000011600 */
[----:B------:R-:W-:Y:S01]  /*bc50*/  IMAD.MOV.U32 R0, RZ, RZ, R8 ;  /* 0x000000ffff007224 */ /* 0x000fe200078e0008 */
[----:B------:R-:W-:Y:S02]  /*bc60*/  MOV R71, R24 ;  /* 0x0000001800477202 */ /* 0x000fe40000000f00 */
[----:B------:R-:W-:Y:S01]  /*bc70*/  PRMT R82, R82, 0x5410, R4 ;  /* 0x0000541052527816 */ /* 0x000fe20000000004 */
[----:B------:R-:W-:Y:S01]  /*bc80*/  IMAD.MOV.U32 R4, RZ, RZ, R9 ;  /* 0x000000ffff047224 */ /* 0x000fe200078e0009 */
[----:B------:R-:W-:Y:S01]  /*bc90*/  SHF.R.S32.HI R5, RZ, 0x1f, R3 ;  /* 0x0000001fff057819 */ /* 0x000fe20000011403 */
[----:B------:R-:W-:Y:S01]  /*bca0*/  IMAD.WIDE.U32 R6, R3, R12, R6 ;  /* 0x0000000c03067225 */ /* 0x000fe200078e0006 */
[----:B------:R-:W-:-:S02]  /*bcb0*/  PRMT R71, R78, 0x5410, R71 ;  /* 0x000054104e477816 */ /* 0x000fc40000000047 */
[----:B------:R-:W-:Y:S01]  /*bcc0*/  PRMT R70, R0, 0x5410, R4 ;  /* 0x0000541000467816 */ /* 0x000fe20000000004 */
[C---:B------:R-:W-:Y:S02]  /*bcd0*/  IMAD R0, R5.reuse, R12, RZ ;  /* 0x0000000c05007224 */ /* 0x040fe400078e02ff */
[-C--:B------:R-:W-:Y:S02]  /*bce0*/  IMAD R4, R5, R10.reuse, RZ ;  /* 0x0000000a05047224 */ /* 0x080fe400078e02ff */
[----:B------:R-:W-:-:S04]  /*bcf0*/  IMAD.WIDE.U32 R14, R3, R10, R14 ;  /* 0x0000000a030e7225 */ /* 0x000fc800078e000e */
[C---:B------:R-:W-:Y:S01]  /*bd00*/  IMAD R5, R3.reuse, R13, R0 ;  /* 0x0000000d03057224 */ /* 0x040fe200078e0200 */
[----:B------:R-:W-:Y:S01]  /*bd10*/  LEA R0, P3, R14, UR6, 0x1 ;  /* 0x000000060e007c11 */ /* 0x000fe2000f8608ff */
[----:B------:R-:W-:Y:S01]  /*bd20*/  IMAD R3, R3, R11, R4 ;  /* 0x0000000b03037224 */ /* 0x000fe200078e0204 */
[C---:B------:R-:W-:Y:S01]  /*bd30*/  LEA R4, P2, R6.reuse, UR4, 0x1 ;  /* 0x0000000406047c11 */ /* 0x040fe2000f8408ff */
[----:B------:R-:W-:Y:S01]  /*bd40*/  IMAD.MOV.U32 R10, RZ, RZ, R28 ;  /* 0x000000ffff0a7224 */ /* 0x000fe200078e001c */
[----:B------:R-:W-:Y:S01]  /*bd50*/  IADD3 R5, R7, R5, RZ ;  /* 0x0000000507057210 */ /* 0x000fe20007ffe0ff */
[----:B------:R-:W-:Y:S01]  /*bd60*/  IMAD.IADD R3, R15, 0x1, R3 ;  /* 0x000000010f037824 */ /* 0x000fe200078e0203 */
[----:B------:R-:W-:Y:S01]  /*bd70*/  UMOV UR4, 0xffffffff ;  /* 0xffffffff00047882 */ /* 0x000fe20000000000 */
[----:B------:R-:W-:Y:S01]  /*bd80*/  IMAD.MOV.U32 R11, RZ, RZ, R29 ;  /* 0x000000ffff0b7224 */ /* 0x000fe200078e001d */
[----:B------:R-:W-:Y:S02]  /*bd90*/  LEA.HI.X R5, R6, UR5, R5, 0x1, P2 ;  /* 0x0000000506057c11 */ /* 0x000fe400090f0c05 */
[----:B------:R-:W-:-:S02]  /*bda0*/  LEA.HI.X R3, R14, UR7, R3, 0x1, P3 ;  /* 0x000000070e037c11 */ /* 0x000fc400098f0c03 */
[----:B------:R-:W-:Y:S02]  /*bdb0*/  PRMT R10, R10, 0x5410, R11 ;  /* 0x000054100a0a7816 */ /* 0x000fe4000000000b */
[----:B------:R-:W-:Y:S01]  /*bdc0*/  LEA.HI R6, R232, R232, RZ, 0x1 ;  /* 0x000000e8e8067211 */ /* 0x000fe200078f08ff */
[----:B------:R-:W-:Y:S06]  /*bdd0*/  BRA.DIV UR4, `(.L_x_5180) ;  /* 0x00000206042c7947 */ /* 0x000fec000b800000 */
.L_x_5406:
[----:B------:R-:W-:-:S03]  /*bde0*/  UMOV UR4, 0xffffffff ;  /* 0xffffffff00047882 */ /* 0x000fc60000000000 */
[----:B------:R-:W-:Y:S05]  /*bdf0*/  BRA.DIV UR4, `(.L_x_5181) ;  /* 0x00000206044c7947 */ /* 0x000fea000b800000 */
.L_x_5409:
[----:B------:R-:W-:-:S03]  /*be00*/  UMOV UR4, 0xffffffff ;  /* 0xffffffff00047882 */ /* 0x000fc60000000000 */
[----:B------:R-:W-:Y:S05]  /*be10*/  BRA.DIV UR4, `(.L_x_5182) ;  /* 0x00000206046c7947 */ /* 0x000fea000b800000 */
.L_x_5412:
[----:B------:R-:W-:-:S03]  /*be20*/  UMOV UR4, 0xffffffff ;  /* 0xffffffff00047882 */ /* 0x000fc60000000000 */
[----:B------:R-:W-:Y:S05]  /*be30*/  BRA.DIV UR4, `(.L_x_5183) ;  /* 0x00000206048c7947 */ /* 0x000fea000b800000 */
.L_x_5415:
[----:B------:R-:W-:-:S03]  /*be40*/  UMOV UR4, 0xffffffff ;  /* 0xffffffff00047882 */ /* 0x000fc60000000000 */
[----:B------:R-:W-:Y:S05]  /*be50*/  BRA.DIV UR4, `(.L_x_5184) ;  /* 0x0000020604ac7947 */ /* 0x000fea000b800000 */
.L_x_5418:
[----:B------:R-:W-:Y:S01]  /*be60*/  UMOV UR4, 0xffffffff ;  /* 0xffffffff00047882 */ /* 0x000fe20000000000 */
[----:B------:R-:W-:Y:S02]  /*be70*/  LOP3.LUT R5, R6, 0xfffffffe, RZ, 0xc0, !PT ;  /* 0xfffffffe06057812 */ /* 0x000fe400078ec0ff */
[----:B------:R-:W-:Y:S05]  /*be80*/  BRA.DIV UR4, `(.L_x_5185) ;  /* 0x0000020604c87947 */ /* 0x000fea000b800000 */
.L_x_5421:
[----:B------:R-:W-:Y:S01]  /*be90*/  UMOV UR4, 0xffffffff ;  /* 0xffffffff00047882 */ /* 0x000fe20000000000 */
[----:B------:R-:W-:Y:S02]  /*bea0*/  IMAD.IADD R5, R232, 0x1, -R5 ;  /* 0x00000001e8057824 */ /* 0x000fe400078e0a05 */
[----:B------:R-:W-:Y:S05]  /*beb0*/  BRA.DIV UR4, `(.L_x_5186) ;  /* 0x0000020604e47947 */ /* 0x000fea000b800000 */
.L_x_5424:
[----:B------:R-:W-:Y:S01]  /*bec0*/  UMOV UR4, 0xffffffff ;  /* 0xffffffff00047882 */ /* 0x000fe20000000000 */
[----:B------:R-:W-:Y:S02]  /*bed0*/  SHF.L.U32 R5, R5, 0x1f, RZ ;  /* 0x0000001f05057819 */ /* 0x000fe400000006ff */
[----:B------:R-:W-:Y:S05]  /*bee0*/  BRA.DIV UR4, `(.L_x_5187) ;  /* 0x0000020a04007947 */ /* 0x000fea000b800000 */
.L_x_5427:
        /* <DEDUP_REMOVED lines=15> */
[----:B------:R-:W-:-:S02]  /*bfe0*/  IMAD.MOV.U32 R3, RZ, RZ, R26 ;  /* 0x000000ffff037224 */ /* 0x000fc400078e001a */
        /* <DEDUP_REMOVED lines=11> */
[----:B------:R-:W-:Y:S02]  /*c0a0*/  PRMT R15, R7, 0x5410, R86 ;  /* 0x00005410070f7816 */ /* 0x000fe40000000056 */
[----:B------:R-:W-:Y:S01]  /*c0b0*/  MOV R6, R43 ;  /* 0x0000002b00067202 */ /* 0x000fe20000000f00 */
[----:B0-----:R-:W-:Y:S06]  /*c0c0*/  @!P2 BRA `(.L_x_5189) ;  /* 0x0000020400b0a947 */ /* 0x001fec0003800000 */
.L_x_5428:
[----:B------:R-:W-:Y:S05]  /*c0d0*/  BSYNC B1 ;  /* 0x0000000000017941 */ /* 0x000fea0003800000 */
.L_x_5188:
[----:B------:R-:W-:Y:S01]  /*c0e0*/  BSSY B1, `(.L_x_5190) ;  /* 0x000011c000017945 */ /* 0x000fe20003800000 */
[----:B------:R-:W-:Y:S02]  /*c0f0*/  PRMT R78, R78, 0x5410, R4 ;  /* 0x000054104e4e7816 */ /* 0x000fe40000000004 */
[----:B------:R-:W-:Y:S01]  /*c100*/  PRMT R79, R6, 0x7610, R79 ;  /* 0x00007610064f7816 */ /* 0x000fe2000000004f */
[----:B------:R-:W-:Y:S06]  /*c110*/  @P0 BRA `(.L_x_5191) ;  /* 0x0000001000600947 */ /* 0x000fec0003800000 */
[----:B0-----:R-:W0:Y:S01]  /*c120*/  LDC R5, c[0x0][0x3d4] ;  /* 0x0000f500ff057b82 */ /* 0x001e220000000800 */
[C---:B------:R-:W-:Y:S01]  /*c130*/  VIADD R6, R16.reuse, 0x20 ;  /* 0x0000002010067836 */ /* 0x040fe20000000000 */
[----:B------:R-:W-:Y:S01]  /*c140*/  BSSY B2, `(.L_x_5192) ;  /* 0x0000036000027945 */ /* 0x000fe20003800000 */
[C---:B------:R-:W-:Y:S02]  /*c150*/  VIADD R4, R16.reuse, 0x10 ;  /* 0x0000001010047836 */ /* 0x040fe40000000000 */
[C---:B------:R-:W-:Y:S01]  /*c160*/  VIADD R86, R16.reuse, 0x30 ;  /* 0x0000003010567836 */ /* 0x040fe20000000000 */
[-C--:B0-----:R-:W-:Y:S02]  /*c170*/  ISETP.GE.AND P0, PT, R16, R5.reuse, PT ;  /* 0x000000051000720c */ /* 0x081fe40003f06270 */
[-C--:B------:R-:W-:Y:S01]  /*c180*/  ISETP.GE.AND P3, PT, R6, R5.reuse, PT ;  /* 0x000000050600720c */ /* 0x080fe20003f66270 */
[----:B------:R-:W-:Y:S01]  /*c190*/  VIADD R6, R16, 0x50 ;  /* 0x0000005010067836 */ /* 0x000fe20000000000 */
[----:B------:R-:W-:-:S02]  /*c1a0*/  ISETP.GE.AND P2, PT, R4, R5, PT ;  /* 0x000000050400720c */ /* 0x000fc40003f46270 */
[----:B------:R-:W-:Y:S02]  /*c1b0*/  IADD3 R4, R16, 0x40, RZ ;  /* 0x0000004010047810 */ /* 0x000fe40007ffe0ff */
[-C--:B------:R-:W-:Y:S02]  /*c1c0*/  ISETP.GE.AND P4, PT, R86, R5.reuse, PT ;  /* 0x000000055600720c */ /* 0x080fe40003f86270 */
[-C--:B------:R-:W-:Y:S02]  /*c1d0*/  ISETP.GE.AND P5, PT, R4, R5.reuse, PT ;  /* 0x000000050400720c */ /* 0x080fe40003fa6270 */
[----:B------:R-:W-:Y:S01]  /*c1e0*/  ISETP.GE.AND P6, PT, R6, R5, PT ;  /* 0x000000050600720c */ /* 0x000fe20003fc6270 */
[----:B------:R-:W-:-:S12]  /*c1f0*/  @P0 BRA `(.L_x_5193) ;  /* 0x0000000000a80947 */ /* 0x000fd80003800000 */
        /* <DEDUP_REMOVED lines=42> */
.L_x_5193:
[----:B------:R-:W-:Y:S05]  /*c4a0*/  BSYNC B2 ;  /* 0x0000000000027941 */ /* 0x000fea0003800000 */
.L_x_5192:
[----:B------:R-:W-:Y:S04]  /*c4b0*/  BSSY B2, `(.L_x_5194) ;  /* 0x000002c000027945 */ /* 0x000fe80003800000 */
[----:B------:R-:W-:Y:S05]  /*c4c0*/  @P2 BRA `(.L_x_5195) ;  /* 0x0000000000a82947 */ /* 0x000fea0003800000 */
[----:B0-----:R-:W0:Y:S01]  /*c4d0*/  LDS.128 R4, [R56] ;  /* 0x0000000038047984 */ /* 0x001e220000000c00 */
[----:B------:R-:W-:Y:S01]  /*c4e0*/  SHF.R.U32.HI R68, RZ, 0x10, R63 ;  /* 0x00000010ff447819 */ /* 0x000fe2000001163f */
[--C-:B------:R-:W-:Y:S01]  /*c4f0*/  HADD2.F32 R66, -RZ, R83.reuse.H0_H0 ;  /* 0x20000053ff427230 */ /* 0x100fe20000004100 */
[--C-:B------:R-:W-:Y:S01]  /*c500*/  SHF.R.U32.HI R67, RZ, 0x10, R65.reuse ;  /* 0x00000010ff437819 */ /* 0x100fe20000011641 */
[----:B------:R-:W-:Y:S01]  /*c510*/  HADD2.F32 R83, -RZ, R83.H1_H1 ;  /* 0x30000053ff537230 */ /* 0x000fe20000004100 */
        /* <DEDUP_REMOVED lines=37> */
.L_x_5195:
[----:B------:R-:W-:Y:S05]  /*c770*/  BSYNC B2 ;  /* 0x0000000000027941 */ /* 0x000fea0003800000 */
.L_x_5194:
[----:B------:R-:W-:Y:S04]  /*c780*/  BSSY B2, `(.L_x_5196) ;  /* 0x000002c000027945 */ /* 0x000fe80003800000 */
[----:B------:R-:W-:Y:S05]  /*c790*/  @P3 BRA `(.L_x_5197) ;  /* 0x0000000000a83947 */ /* 0x000fea0003800000 */
[----:B01----:R-:W0:Y:S01]  /*c7a0*/  LDS.128 R4, [R57+0x19400] ;  /* 0x0194000039047984 */ /* 0x003e220000000c00 */
        /* <DEDUP_REMOVED lines=41> */
.L_x_5197:
[----:B------:R-:W-:Y:S05]  /*ca40*/  BSYNC B2 ;  /* 0x0000000000027941 */ /* 0x000fea0003800000 */
.L_x_5196:
[----:B------:R-:W-:Y:S04]  /*ca50*/  BSSY B2, `(.L_x_5198) ;  /* 0x000002c000027945 */ /* 0x000fe80003800000 */
[----:B------:R-:W-:Y:S05]  /*ca60*/  @P4 BRA `(.L_x_5199) ;  /* 0x0000000000a84947 */ /* 0x000fea0003800000 */
[----:B012---:R-:W0:Y:S01]  /*ca70*/  LDS.128 R4, [R56+0x4000] ;  /* 0x0040000038047984 */ /* 0x007e220000000c00 */
        /* <DEDUP_REMOVED lines=22> */
[----:B------:R-:W-:Y:S02]  /*cbe0*/  HADD2.F32 R55, -RZ, R79.H1_H1 ;  /* 0x3000004fff377230 */ /* 0x000fe40000004100 */
        /* <DEDUP_REMOVED lines=18> */
.L_x_5199:
[----:B------:R-:W-:Y:S05]  /*cd10*/  BSYNC B2 ;  /* 0x0000000000027941 */ /* 0x000fea0003800000 */
.L_x_5198:
[----:B------:R-:W-:Y:S04]  /*cd20*/  BSSY B2, `(.L_x_5200) ;  /* 0x000002c000027945 */ /* 0x000fe80003800000 */
[----:B------:R-:W-:Y:S05]  /*cd30*/  @P5 BRA `(.L_x_5201) ;  /* 0x0000000000a85947 */ /* 0x000fea0003800000 */
[----:B0123--:R-:W0:Y:S01]  /*cd40*/  LDS.128 R4, [R57+0x1d400] ;  /* 0x01d4000039047984 */ /* 0x00fe220000000c00 */
        /* <DEDUP_REMOVED lines=41> */
.L_x_5201:
[----:B------:R-:W-:Y:S05]  /*cfe0*/  BSYNC B2 ;  /* 0x0000000000027941 */ /* 0x000fea0003800000 */
.L_x_5200:
[----:B------:R-:W-:Y:S05]  /*cff0*/  @P6 BRA `(.L_x_5191) ;  /* 0x0000000000a86947 */ /* 0x000fea0003800000 */
[----:B01234-:R-:W0:Y:S01]  /*d000*/  LDS.128 R4, [R56+0x8000] ;  /* 0x0080000038047984 */ /* 0x01fe220000000c00 */
        /* <DEDUP_REMOVED lines=41> */
.L_x_5191:
[----:B------:R-:W-:Y:S05]  /*d2a0*/  BSYNC B1 ;  /* 0x0000000000017941 */ /* 0x000fea0003800000 */
.L_x_5190:
        /* <DEDUP_REMOVED lines=57> */
.L_x_5204:
[----:B------:R-:W-:Y:S05]  /*d640*/  BSYNC B1 ;  /* 0x0000000000017941 */ /* 0x000fea0003800000 */
.L_x_5203:
[----:B------:R-:W-:Y:S04]  /*d650*/  BSSY B1, `(.L_x_5205) ;  /* 0x000002c000017945 */ /* 0x000fe80003800000 */
[----:B------:R-:W-:Y:S05]  /*d660*/  @P1 BRA `(.L_x_5206) ;  /* 0x0000000000a81947 */ /* 0x000fea0003800000 */
[----:B0-----:R-:W0:Y:S01]  /*d670*/  LDS.128 R4, [R56+0x2000] ;  /* 0x0020000038047984 */ /* 0x001e220000000c00 */
[----:B------:R-:W-:Y:S01]  /*d680*/  SHF.R.U32.HI R41, RZ, 0x10, R37 ;  /* 0x00000010ff297819 */ /* 0x000fe20000011625 */
[--C-:B------:R-:W-:Y:S01]  /*d690*/  HADD2.F32 R40, -RZ, R14.reuse.H0_H0 ;  /* 0x2000000eff287230 */ /* 0x100fe20000004100 */
[--C-:B------:R-:W-:Y:S01]  /*d6a0*/  SHF.R.U32.HI R43, RZ, 0x10, R39.reuse ;  /* 0x00000010ff2b7819 */ /* 0x100fe20000011627 */
        /* <DEDUP_REMOVED lines=38> */
.L_x_5206:
[----:B------:R-:W-:Y:S05]  /*d910*/  BSYNC B1 ;  /* 0x0000000000017941 */ /* 0x000fea0003800000 */
.L_x_5205:
[----:B------:R-:W-:Y:S04]  /*d920*/  BSSY B1, `(.L_x_5207) ;  /* 0x000002c000017945 */ /* 0x000fe80003800000 */
[----:B------:R-:W-:Y:S05]  /*d930*/  @P2 BRA `(.L_x_5208) ;  /* 0x0000000000a82947 */ /* 0x000fea0003800000 */
[----:B01----:R-:W0:Y:S01]  /*d940*/  LDS.128 R4, [R57+0x1b400] ;  /* 0x01b4000039047984 */ /* 0x003e220000000c00 */
[----:B------:R-:W-:Y:S01]  /*d950*/  SHF.R.U32.HI R14, RZ, 0x10, R33 ;  /* 0x00000010ff0e7819 */ /* 0x000fe20000011621 */
[----:B------:R-:W-:Y:S01]  /*d960*/  HADD2.F32 R36, -RZ, R13.H0_H0 ;  /* 0x2000000dff247230 */ /* 0x000fe20000004100 */
[----:B------:R-:W-:Y:S02]  /*d970*/  SHF.R.U32.HI R37, RZ, 0x10, R35 ;  /* 0x00000010ff257819 */ /* 0x000fe40000011623 */
[----:B------:R-:W-:Y:S02]  /*d980*/  SHF.R.U64 R43, R32, 0x10, R33 ;  /* 0x00000010202b7819 */ /* 0x000fe40000001221 */
        /* <DEDUP_REMOVED lines=37> */
.L_x_5208:
[----:B------:R-:W-:Y:S05]  /*dbe0*/  BSYNC B1 ;  /* 0x0000000000017941 */ /* 0x000fea0003800000 */
.L_x_5207:
[----:B------:R-:W-:Y:S04]  /*dbf0*/  BSSY B1, `(.L_x_5209) ;  /* 0x000002c000017945 */ /* 0x000fe80003800000 */
[----:B------:R-:W-:Y:S05]  /*dc00*/  @P3 BRA `(.L_x_5210) ;  /* 0x0000000000a83947 */ /* 0x000fea0003800000 */
[----:B012---:R-:W0:Y:S01]  /*dc10*/  LDS.128 R4, [R56+0x6000] ;  /* 0x0060000038047984 */ /* 0x007e220000000c00 */
[----:B------:R-:W-:Y:S01]  /*dc20*/  SHF.R.U64 R37, R28, 0x10, R29 ;  /* 0x000000101c257819 */ /* 0x000fe2000000121d */
[--C-:B------:R-:W-:Y:S01]  /*dc30*/  HADD2.F32 R28, -RZ, R10.reuse.H0_H0 ;  /* 0x2000000aff1c7230 */ /* 0x100fe20000004100 */
[----:B------:R-:W-:Y:S01]  /*dc40*/  SHF.R.U64 R35, R30, 0x10, R31 ;  /* 0x000000101e237819 */ /* 0x000fe2000000121f */
[----:B------:R-:W-:Y:S01]  /*dc50*/  HADD2.F32 R30, -RZ, R11.H0_H0 ;  /* 0x2000000bff1e7230 */ /* 0x000fe20000004100 */
[----:B------:R-:W-:Y:S01]  /*dc60*/  SHF.R.U32.HI R29, RZ, 0x10, R29 ;  /* 0x00000010ff1d7819 */ /* 0x000fe2000001161d */
[----:B------:R-:W-:Y:S01]  /*dc70*/  HADD2.F32 R10, -RZ, R10.H1_H1 ;  /* 0x3000000aff0a7230 */ /* 0x000fe20000004100 */
[----:B------:R-:W-:-:S03]  /*dc80*/  SHF.R.U32.HI R31, RZ, 0x10, R31 ;  /* 0x00000010ff1f7819 */ /* 0x000fc6000001161f */
[----:B------:R-:W-:Y:S02]  /*dc90*/  HADD2.F32 R29, -RZ, R29.H0_H0 ;  /* 0x2000001dff1d7230 */ /* 0x000fe40000004100 */
[----:B------:R-:W-:Y:S02]  /*dca0*/  HADD2.F32 R31, -RZ, R31.H0_H0 ;  /* 0x2000001fff1f7230 */ /* 0x000fe40000004100 */
        /* <DEDUP_REMOVED lines=32> */
.L_x_5210:
[----:B------:R-:W-:Y:S05]  /*deb0*/  BSYNC B1 ;  /* 0x0000000000017941 */ /* 0x000fea0003800000 */
.L_x_5209:
[----:B------:R-:W-:Y:S04]  /*dec0*/  BSSY B1, `(.L_x_5211) ;  /* 0x000002c000017945 */ /* 0x000fe80003800000 */
[----:B------:R-:W-:Y:S05]  /*ded0*/  @P4 BRA `(.L_x_5212) ;  /* 0x0000000000a84947 */ /* 0x000fea0003800000 */
[----:B0123--:R-:W0:Y:S01]  /*dee0*/  LDS.128 R4, [R57+0x1f400] ;  /* 0x01f4000039047984 */ /* 0x00fe220000000c00 */
[--C-:B------:R-:W-:Y:S01]  /*def0*/  SHF.R.U64 R31, R24, 0x10, R25.reuse ;  /* 0x00000010181f7819 */ /* 0x100fe20000001219 */
[----:B------:R-:W-:Y:S01]  /*df00*/  HADD2.F32 R14, -RZ, R71.H1_H1 ;  /* 0x30000047ff0e7230 */ /* 0x000fe20000004100 */
[----:B------:R-:W-:Y:S01]  /*df10*/  SHF.R.U32.HI R15, RZ, 0x10, R25 ;  /* 0x00000010ff0f7819 */ /* 0x000fe20000011619 */
[----:B------:R-:W-:Y:S01]  /*df20*/  HADD2.F32 R24, -RZ, R3.H0_H0 ;  /* 0x20000003ff187230 */ /* 0x000fe20000004100 */
[--C-:B------:R-:W-:Y:S01]  /*df30*/  SHF.R.U32.HI R25, RZ, 0x10, R27.reuse ;  /* 0x00000010ff197819 */ /* 0x100fe2000001161b */
[----:B------:R-:W-:Y:S01]  /*df40*/  HADD2.F32 R71, -RZ, R71.H0_H0 ;  /* 0x20000047ff477230 */ /* 0x000fe20000004100 */
[----:B------:R-:W-:Y:S01]  /*df50*/  SHF.R.U64 R29, R26, 0x10, R27 ;  /* 0x000000101a1d7819 */ /* 0x000fe2000000121b */
[----:B------:R-:W-:Y:S02]  /*df60*/  HADD2.F32 R15, -RZ, R15.H0_H0 ;  /* 0x2000000fff0f7230 */ /* 0x000fe40000004100 */
[----:B------:R-:W-:-:S02]  /*df70*/  HADD2.F32 R25, -RZ, R25.H0_H0 ;  /* 0x20000019ff197230 */ /* 0x000fc40000004100 */
        /* <DEDUP_REMOVED lines=16> */
[C---:B------:R-:W-:Y:S01]  /*e080*/  FFMA.FTZ R26, R7.reuse, R14, -R26 ;  /* 0x0000000e071a7223 */ /* 0x040fe2000001081a */
[----:B------:R-:W-:Y:S02]  /*e090*/  HADD2.F32 R4, -RZ, R29.H0_H0 ;  /* 0x2000001dff047230 */ /* 0x000fe40000004100 */
[----:B------:R-:W-:Y:S01]  /*e0a0*/  FFMA.FTZ R13, R7, R24, R28 ;  /* 0x00000018070d7223 */ /* 0x000fe2000001001c */
[----:B------:R-:W-:Y:S02]  /*e0b0*/  HADD2.F32 R3, -RZ, R31.H0_H0 ;  /* 0x2000001fff037230 */ /* 0x000fe40000004100 */
[-C--:B------:R-:W-:Y:S01]  /*e0c0*/  FMUL.FTZ R15, R11, R12.reuse ;  /* 0x0000000c0b0f7220 */ /* 0x080fe20000410000 */
[C---:B------:R-:W-:Y:S01]  /*e0d0*/  FFMA.FTZ R12, R10.reuse, R12, R25 ;  /* 0x0000000c0a0c7223 */ /* 0x040fe20000010019 */
[C---:B------:R-:W-:Y:S01]  /*e0e0*/  FMUL.FTZ R7, R5.reuse, R4 ;  /* 0x0000000405077220 */ /* 0x040fe20000410000 */
[----:B------:R-:W-:Y:S01]  /*e0f0*/  FMUL.FTZ R11, R5, R3 ;  /* 0x00000003050b7220 */ /* 0x000fe20000410000 */
[----:B------:R-:W-:-:S02]  /*e100*/  FFMA.FTZ R15, R10, R71, -R15 ;  /* 0x000000470a0f7223 */ /* 0x000fc4000001080f */
[----:B------:R-:W-:Y:S01]  /*e110*/  FFMA.FTZ R5, R6, R3, -R7 ;  /* 0x0000000306057223 */ /* 0x000fe20000010807 */
[----:B------:R-:W-:Y:S01]  /*e120*/  F2FP.F16.F32.PACK_AB R7, R30, R27 ;  /* 0x0000001b1e07723e */ /* 0x000fe200000000ff */
[----:B------:R-:W-:Y:S01]  /*e130*/  FFMA.FTZ R10, R6, R4, R11 ;  /* 0x00000004060a7223 */ /* 0x000fe2000001000b */
[----:B------:R-:W-:Y:S02]  /*e140*/  F2FP.F16.F32.PACK_AB R4, R13, R26 ;  /* 0x0000001a0d04723e */ /* 0x000fe400000000ff */
[----:B------:R-:W-:Y:S02]  /*e150*/  F2FP.F16.F32.PACK_AB R6, R12, R15 ;  /* 0x0000000f0c06723e */ /* 0x000fe400000000ff */
[----:B------:R-:W-:-:S05]  /*e160*/  F2FP.F16.F32.PACK_AB R5, R10, R5 ;  /* 0x000000050a05723e */ /* 0x000fca00000000ff */
[----:B------:R4:W-:Y:S02]  /*e170*/  STS.128 [R57+0x1f400], R4 ;  /* 0x01f4000439007388 */ /* 0x0009e40000000c00 */
.L_x_5212:
[----:B------:R-:W-:Y:S05]  /*e180*/  BSYNC B1 ;  /* 0x0000000000017941 */ /* 0x000fea0003800000 */
.L_x_5211:
        /* <DEDUP_REMOVED lines=20> */
[C---:B------:R-:W-:Y:S01]  /*e2d0*/  FMUL.FTZ R10, R4.reuse, R13 ;  /* 0x0000000d040a7220 */ /* 0x040fe20000410000 */
        /* <DEDUP_REMOVED lines=8> */
[----:B------:R-:W-:Y:S02]  /*e360*/  HADD2.F32 R0, -RZ, R25.H0_H0 ;  /* 0x20000019ff007230 */ /* 0x000fe40000004100 */
[CC--:B------:R-:W-:Y:S01]  /*e370*/  FMUL.FTZ R12, R8.reuse, R9.reuse ;  /* 0x00000009080c7220 */ /* 0x0c0fe20000410000 */
[----:B------:R-:W-:Y:S01]  /*e380*/  FMUL.FTZ R8, R8, R70 ;  /* 0x0000004608087220 */ /* 0x000fe20000410000 */
[C---:B------:R-:W-:Y:S01]  /*e390*/  FMUL.FTZ R11, R5.reuse, R4 ;  /* 0x00000004050b7220 */ /* 0x040fe20000410000 */
[----:B------:R-:W-:Y:S01]  /*e3a0*/  FMUL.FTZ R13, R5, R0 ;  /* 0x00000000050d7220 */ /* 0x000fe20000410000 */
[C---:B------:R-:W-:Y:S02]  /*e3b0*/  FFMA.FTZ R12, R7.reuse, R70, -R12 ;  /* 0x00000046070c7223 */ /* 0x040fe4000001080c */
[C---:B------:R-:W-:Y:S01]  /*e3c0*/  FFMA.FTZ R5, R6.reuse, R0, -R11 ;  /* 0x0000000006057223 */ /* 0x040fe2000001080b */
[----:B------:R-:W-:Y:S01]  /*e3d0*/  FFMA.FTZ R9, R7, R9, R8 ;  /* 0x0000000907097223 */ /* 0x000fe20000010008 */
[----:B------:R-:W-:Y:S01]  /*e3e0*/  FFMA.FTZ R0, R6, R4, R13 ;  /* 0x0000000406007223 */ /* 0x000fe2000001000d */
[----:B------:R-:W-:-:S02]  /*e3f0*/  F2FP.F16.F32.PACK_AB R7, R15, R20 ;  /* 0x000000140f07723e */ /* 0x000fc400000000ff */
[----:B------:R-:W-:Y:S02]  /*e400*/  F2FP.F16.F32.PACK_AB R4, R3, R10 ;  /* 0x0000000a0304723e */ /* 0x000fe400000000ff */
[----:B------:R-:W-:Y:S02]  /*e410*/  F2FP.F16.F32.PACK_AB R6, R9, R12 ;  /* 0x0000000c0906723e */ /* 0x000fe400000000ff */
[----:B------:R-:W-:-:S05]  /*e420*/  F2FP.F16.F32.PACK_AB R5, R0, R5 ;  /* 0x000000050005723e */ /* 0x000fca00000000ff */
[----:B------:R0:W-:Y:S01]  /*e430*/  STS.128 [R56+0xa000], R4 ;  /* 0x00a0000438007388 */ /* 0x0001e20000000c00 */
[----:B------:R-:W-:Y:S05]  /*e440*/  BRA `(.L_x_5202) ;  /* 0x0000003000f47947 */ /* 0x000fea0003800000 */
.L_x_5175:
[----:B------:R-:W-:Y:S01]  /*e450*/  IMAD.MOV.U32 R9, RZ, RZ, R77 ;  /* 0x000000ffff097224 */ /* 0x000fe200078e004d */
[-C--:B------:R-:W-:Y:S01]  /*e460*/  ISETP.GE.AND P0, PT, R204, R14.reuse, PT ;  /* 0x0000000ecc00720c */ /* 0x080fe20003f06270 */
[----:B------:R-:W0:Y:S01]  /*e470*/  LDC R77, c[0x0][0x428] ;  /* 0x00010a00ff4d7b82 */ /* 0x000e220000000800 */
[----:B------:R-:W-:Y:S01]  /*e480*/  BSSY B1, `(.L_x_5213) ;  /* 0x000003d000017945 */ /* 0x000fe20003800000 */
[----:B------:R-:W-:Y:S01]  /*e490*/  ISETP.GE.AND P1, PT, R233, R14, PT ;  /* 0x0000000ee900720c */ /* 0x000fe20003f26270 */
[----:B------:R-:W-:Y:S01]  /*e4a0*/  IMAD.MOV.U32 R14, RZ, RZ, R56 ;  /* 0x000000ffff0e7224 */ /* 0x000fe200078e0038 */
[----:B------:R-:W-:Y:S01]  /*e4b0*/  MOV R15, R75 ;  /* 0x0000004b000f7202 */ /* 0x000fe20000000f00 */
        /* <DEDUP_REMOVED lines=57> */
.L_x_5214:
[----:B------:R-:W-:Y:S05]  /*e850*/  BSYNC B1 ;  /* 0x0000000000017941 */ /* 0x000fea0003800000 */
.L_x_5213:
[----:B------:R-:W-:Y:S01]  /*e860*/  BSSY B1, `(.L_x_5215) ;  /* 0x0000026000017945 */ /* 0x000fe20003800000 */
[----:B-----5:R-:W-:Y:S01]  /*e870*/  IMAD.MOV.U32 R74, RZ, RZ, R4 ;  /* 0x000000ffff4a7224 */ /* 0x020fe200078e0004 */
[----:B0-----:R-:W-:Y:S01]  /*e880*/  CS2R R66, SRZ ;  /* 0x0000000000427805 */ /* 0x001fe2000001ff00 */
[----:B------:R-:W-:Y:S02]  /*e890*/  IMAD.MOV.U32 R75, RZ, RZ, R5 ;  /* 0x000000ffff4b7224 */ /* 0x000fe400078e0005 */
[----:B------:R-:W-:Y:S01]  /*e8a0*/  IMAD.MOV.U32 R76, RZ, RZ, R6 ;  /* 0x000000ffff4c7224 */ /* 0x000fe200078e0006 */
[----:B------:R-:W-:Y:S06]  /*e8b0*/  @P1 BRA `(.L_x_5216) ;  /* 0x0000000000801947 */ /* 0x000fec0003800000 */
[----:B------:R-:W-:Y:S01]  /*e8c0*/  IADD3 R73, P2, P3, R68, R73, R87 ;  /* 0x0000004944497210 */ /* 0x000fe20007b5e057 */
[----:B------:R-:W-:Y:S01]  /*e8d0*/  ULDC.64 UR4, c[0x0][0x3c8] ;  /* 0x0000f20000047ab9 */ /* 0x000fe20000000a00 */
[----:B------:R-:W-:Y:S01]  /*e8e0*/  IADD3 R72, P4, P5, R69, R72, R82 ;  /* 0x0000004845487210 */ /* 0x000fe20007d9e052 */
[----:B------:R-:W-:Y:S01]  /*e8f0*/  ULDC.64 UR6, c[0x0][0x3e0] ;  /* 0x0000f80000067ab9 */ /* 0x000fe20000000a00 */
[----:B------:R-:W-:Y:S02]  /*e900*/  IADD3.X R0, R78, R71, R85, P2, P3 ;  /* 0x000000474e007210 */ /* 0x000fe400017e6455 */
        /* <DEDUP_REMOVED lines=27> */
.L_x_5216:
[----:B------:R-:W-:Y:S05]  /*eac0*/  BSYNC B1 ;  /* 0x0000000000017941 */ /* 0x000fea0003800000 */
.L_x_5215:
[----:B------:R-:W-:Y:S01]  /*ead0*/  MOV R0, R7 ;  /* 0x0000000700007202 */ /* 0x000fe20000000f00 */
[----:B------:R-:W-:Y:S01]  /*eae0*/  IMAD.MOV.U32 R3, RZ, RZ, R24 ;  /* 0x000000ffff037224 */ /* 0x000fe200078e0018 */
[----:B------:R-:W-:Y:S01]  /*eaf0*/  ISETP.NE.AND P2, PT, R77, 0x1, PT ;  /* 0x000000014d00780c */ /* 0x000fe20003f45270 */
[----:B0-----:R-:W-:Y:S01]  /*eb00*/  IMAD.MOV.U32 R20, RZ, RZ, R25 ;  /* 0x000000ffff147224 */ /* 0x001fe200078e0019 */
[----:B------:R-:W-:Y:S01]  /*eb10*/  PRMT R87, R0, 0x7610, R87 ;  /* 0x0000761000577816 */ /* 0x000fe20000000057 */
        /* <DEDUP_REMOVED lines=8> */
[----:B-----5:R-:W-:Y:S01]  /*eba0*/  IMAD.MOV.U32 R71, RZ, RZ, R43 ;  /* 0x000000ffff477224 */ /* 0x020fe200078e002b */
[----:B------:R-:W-:Y:S01]  /*ebb0*/  PRMT R82, R0, 0x5410, R3 ;  /* 0x0000541000527816 */ /* 0x000fe20000000003 */
[----:B------:R-:W-:Y:S01]  /*ebc0*/  IMAD.MOV.U32 R0, RZ, RZ, R28 ;  /* 0x000000ffff007224 */ /* 0x000fe200078e001c */
[----:B------:R-:W0:Y:S01]  /*ebd0*/  @P2 LDC R21, c[0x0][0x430] ;  /* 0x00010c00ff152b82 */ /* 0x000e220000000800 */
[----:B------:R-:W-:Y:S01]  /*ebe0*/  IMAD.MOV.U32 R3, RZ, RZ, R30 ;  /* 0x000000ffff037224 */ /* 0x000fe200078e001e */
[----:B------:R-:W-:Y:S01]  /*ebf0*/  PRMT R90, R90, 0x5410, R68 ;  /* 0x000054105a5a7816 */ /* 0x000fe20000000044 */
[----:B------:R-:W-:Y:S01]  /*ec00*/  IMAD.MOV.U32 R68, RZ, RZ, R36 ;  /* 0x000000ffff447224 */ /* 0x000fe200078e0024 */
[----:B------:R-:W-:Y:S01]  /*ec10*/  PRMT R74, R0, 0x5410, R20 ;  /* 0x00005410004a7816 */ /* 0x000fe20000000014 */
[----:B------:R-:W-:Y:S01]  /*ec20*/  IMAD.MOV.U32 R20, RZ, RZ, R32 ;  /* 0x000000ffff147224 */ /* 0x000fe200078e0020 */
[----:B------:R-:W-:Y:S01]  /*ec30*/  PRMT R76, R3, 0x7610, R76 ;  /* 0x00007610034c7816 */ /* 0x000fe2000000004c */
[----:B------:R-:W-:Y:S01]  /*ec40*/  ULDC.64 UR4, c[0x0][0x3c8] ;  /* 0x0000f20000047ab9 */ /* 0x000fe20000000a00 */
[----:B------:R-:W1:Y:S01]  /*ec50*/  @P2 LDC R0, c[0x0][0x42c] ;  /* 0x00010b00ff002b82 */ /* 0x000e620000000800 */
[----:B------:R-:W-:Y:S01]  /*ec60*/  MOV R3, R31 ;  /* 0x0000001f00037202 */ /* 0x000fe20000000f00 */
[----:B------:R-:W-:Y:S01]  /*ec70*/  ULDC.64 UR6, c[0x0][0x3e0] ;  /* 0x0000f80000067ab9 */ /* 0x000fe20000000a00 */
[----:B------:R-:W-:-:S02]  /*ec80*/  PRMT R89, R89, 0x5410, R20 ;  /* 0x0000541059597816 */ /* 0x000fc40000000014 */
[----:B------:R-:W-:Y:S01]  /*ec90*/  PRMT R76, R76, 0x5410, R3 ;  /* 0x000054104c4c7816 */ /* 0x000fe20000000003 */
[----:B------:R-:W-:Y:S01]  /*eca0*/  IMAD.MOV.U32 R3, RZ, RZ, R34 ;  /* 0x000000ffff037224 */ /* 0x000fe200078e0022 */
[----:B------:R-:W-:Y:S02]  /*ecb0*/  MOV R20, R35 ;  /* 0x0000002300147202 */ /* 0x000fe40000000f00 */
[----:B------:R-:W-:Y:S01]  /*ecc0*/  PRMT R83, R68, 0x7610, R83 ;  /* 0x0000761044537816 */ /* 0x000fe20000000053 */
        /* <DEDUP_REMOVED lines=8> */
[----:B------:R-:W-:Y:S01]  /*ed50*/  IMAD.MOV.U32 R69, RZ, RZ, R63 ;  /* 0x000000ffff457224 */ /* 0x000fe200078e003f */
[----:B------:R-:W-:Y:S01]  /*ed60*/  PRMT R83, R83, 0x5410, R20 ;  /* 0x0000541053537816 */ /* 0x000fe20000000014 */
[----:B------:R-:W-:-:S03]  /*ed70*/  IMAD.MOV.U32 R20, RZ, RZ, R60 ;  /* 0x000000ffff147224 */ /* 0x000fc600078e003c */
[----:B------:R-:W-:Y:S01]  /*ed80*/  PRMT R78, R68, 0x5410, R69 ;  /* 0x00005410444e7816 */ /* 0x000fe20000000045 */
[----:B-1----:R-:W-:Y:S01]  /*ed90*/  @P2 IMAD.HI.U32 R0, R3, R0, RZ ;  /* 0x0000000003002227 */ /* 0x002fe200078e00ff */
[----:B------:R-:W-:Y:S02]  /*eda0*/  PRMT R77, R20, 0x7610, R77 ;  /* 0x00007610144d7816 */ /* 0x000fe4000000004d */
[----:B------:R-:W-:Y:S01]  /*edb0*/  MOV R20, R61 ;  /* 0x0000003d00147202 */ /* 0x000fe20000000f00 */
[----:B------:R-:W-:Y:S01]  /*edc0*/  IMAD.MOV.U32 R68, RZ, RZ, R42 ;  /* 0x000000ffff447224 */ /* 0x000fe200078e002a */
[----:B0-----:R-:W-:Y:S01]  /*edd0*/  @P2 SHF.R.U32.HI R3, RZ, R21, R0 ;  /* 0x00000015ff032219 */ /* 0x001fe20000011600 */
[----:B------:R-:W-:Y:S01]  /*ede0*/  IMAD.MOV.U32 R0, RZ, RZ, R40 ;  /* 0x000000ffff007224 */ /* 0x000fe200078e0028 */
[----:B------:R-:W-:Y:S02]  /*edf0*/  PRMT R77, R77, 0x5410, R20 ;  /* 0x000054104d4d7816 */ /* 0x000fe40000000014 */
[----:B------:R-:W-:Y:S01]  /*ee00*/  SHF.R.S32.HI R21, RZ, 0x1f, R3 ;  /* 0x0000001fff157819 */ /* 0x000fe20000011403 */
[----:B------:R-:W-:Y:S01]  /*ee10*/  IMAD.WIDE.U32 R14, R3, R12, R14 ;  /* 0x0000000c030e7225 */ /* 0x000fe200078e000e */
[----:B------:R-:W-:-:S02]  /*ee20*/  MOV R20, R41 ;  /* 0x0000002900147202 */ /* 0x000fc40000000f00 */
[----:B------:R-:W-:Y:S01]  /*ee30*/  PRMT R70, R68, 0x5410, R71 ;  /* 0x0000541044467816 */ /* 0x000fe20000000047 */
[C---:B------:R-:W-:Y:S01]  /*ee40*/  IMAD R68, R21.reuse, R10, RZ ;  /* 0x0000000a15447224 */ /* 0x040fe200078e02ff */
[----:B------:R-:W-:Y:S01]  /*ee50*/  PRMT R69, R0, 0x5410, R20 ;  /* 0x0000541000457816 */ /* 0x000fe20000000014 */
[----:B------:R-:W-:Y:S02]  /*ee60*/  IMAD R0, R21, R12, RZ ;  /* 0x0000000c15007224 */ /* 0x000fe400078e02ff */
[C---:B------:R-:W-:Y:S01]  /*ee70*/  IMAD.WIDE.U32 R20, R3.reuse, R10, R8 ;  /* 0x0000000a03147225 */ /* 0x040fe200078e0008 */
[----:B------:R-:W-:Y:S01]  /*ee80*/  LEA R8, P2, R14, UR4, 0x1 ;  /* 0x000000040e087c11 */ /* 0x000fe2000f8408ff */
[----:B------:R-:W-:Y:S02]  /*ee90*/  UMOV UR4, 0xffffffff ;  /* 0xffffffff00047882 */ /* 0x000fe40000000000 */
[C---:B------:R-:W-:Y:S01]  /*eea0*/  IMAD R9, R3.reuse, R13, R0 ;  /* 0x0000000d03097224 */ /* 0x040fe200078e0200 */
[----:B------:R-:W-:Y:S01]  /*eeb0*/  LEA R0, P3, R20, UR6, 0x1 ;  /* 0x0000000614007c11 */ /* 0x000fe2000f8608ff */
[----:B------:R-:W-:Y:S01]  /*eec0*/  IMAD R3, R3, R11, R68 ;  /* 0x0000000b03037224 */ /* 0x000fe200078e0244 */
[----:B------:R-:W-:Y:S01]  /*eed0*/  MOV R11, R45 ;  /* 0x0000002d000b7202 */ /* 0x000fe20000000f00 */
[----:B------:R-:W-:-:S02]  /*eee0*/  IMAD.IADD R9, R15, 0x1, R9 ;  /* 0x000000010f097824 */ /* 0x000fc400078e0209 */
[----:B------:R-:W-:Y:S02]  /*eef0*/  IMAD.IADD R3, R21, 0x1, R3 ;  /* 0x0000000115037824 */ /* 0x000fe400078e0203 */
[----:B------:R-:W-:Y:S01]  /*ef00*/  IMAD.MOV.U32 R10, RZ, RZ, R44 ;  /* 0x000000ffff0a7224 */ /* 0x000fe200078e002c */
[----:B------:R-:W-:Y:S02]  /*ef10*/  LEA.HI.X R9, R14, UR5, R9, 0x1, P2 ;  /* 0x000000050e097c11 */ /* 0x000fe400090f0c09 */
[----:B------:R-:W-:Y:S02]  /*ef20*/  LEA.HI.X R3, R20, UR7, R3, 0x1, P3 ;  /* 0x0000000714037c11 */ /* 0x000fe400098f0c03 */
[----:B------:R-:W-:Y:S02]  /*ef30*/  PRMT R68, R10, 0x5410, R11 ;  /* 0x000054100a447816 */ /* 0x000fe4000000000b */
[----:B------:R-:W-:Y:S01]  /*ef40*/  LEA.HI R10, R232, R232, RZ, 0x1 ;  /* 0x000000e8e80a7211 */ /* 0x000fe200078f08ff */
[----:B------:R-:W-:Y:S06]  /*ef50*/  BRA.DIV UR4, `(.L_x_5217) ;  /* 0x000001da04207947 */ /* 0x000fec000b800000 */
.L_x_5431:
[----:B------:R-:W-:-:S03]  /*ef60*/  UMOV UR4, 0xffffffff ;  /* 0xffffffff00047882 */ /* 0x000fc60000000000 */
[----:B------:R-:W-:Y:S05]  /*ef70*/  BRA.DIV UR4, `(.L_x_5218) ;  /* 0x000001da04407947 */ /* 0x000fea000b800000 */
.L_x_5434:
[----:B------:R-:W-:-:S03]  /*ef80*/  UMOV UR4, 0xffffffff ;  /* 0xffffffff00047882 */ /* 0x000fc60000000000 */
[----:B------:R-:W-:Y:S05]  /*ef90*/  BRA.DIV UR4, `(.L_x_5219) ;  /* 0x000001da04607947 */ /* 0x000fea000b800000 */
.L_x_5437:
[----:B------:R-:W-:-:S03]  /*efa0*/  UMOV UR4, 0xffffffff ;  /* 0xffffffff00047882 */ /* 0x000fc60000000000 */
[----:B------:R-:W-:Y:S05]  /*efb0*/  BRA.DIV UR4, `(.L_x_5220) ;  /* 0x000001da04807947 */ /* 0x000fea000b800000 */
.L_x_5440:
[----:B------:R-:W-:-:S03]  /*efc0*/  UMOV UR4, 0xffffffff ;  /* 0xffffffff00047882 */ /* 0x000fc60000000000 */
[----:B------:R-:W-:Y:S05]  /*efd0*/  BRA.DIV UR4, `(.L_x_5221) ;  /* 0x000001da04a07947 */ /* 0x000fea000b800000 */
.L_x_5443:
[----:B------:R-:W-:Y:S01]  /*efe0*/  UMOV UR4, 0xffffffff ;  /* 0xffffffff00047882 */ /* 0x000fe20000000000 */
[----:B------:R-:W-:Y:S02]  /*eff0*/  LOP3.LUT R9, R10, 0xfffffffe, RZ, 0xc0, !PT ;  /* 0xfffffffe0a097812 */ /* 0x000fe400078ec0ff */
[----:B------:R-:W-:Y:S05]  /*f000*/  BRA.DIV UR4, `(.L_x_5222) ;  /* 0x000001da04bc7947 */ /* 0x000fea000b800000 */
.L_x_5446:
[----:B------:R-:W-:Y:S01]  /*f010*/  UMOV UR4, 0xffffffff ;  /* 0xffffffff00047882 */ /* 0x000fe20000000000 */
[----:B------:R-:W-:Y:S02]  /*f020*/  IMAD.IADD R9, R232, 0x1, -R9 ;  /* 0x00000001e8097824 */ /* 0x000fe400078e0a09 */
[----:B------:R-:W-:Y:S05]  /*f030*/  BRA.DIV UR4, `(.L_x_5223) ;  /* 0x000001da04d87947 */ /* 0x000fea000b800000 */
.L_x_5449:
[----:B------:R-:W-:Y:S01]  /*f040*/  UMOV UR4, 0xffffffff ;  /* 0xffffffff00047882 */ /* 0x000fe20000000000 */
[----:B------:R-:W-:Y:S02]  /*f050*/  SHF.L.U32 R9, R9, 0x1f, RZ ;  /* 0x0000001f09097819 */ /* 0x000fe400000006ff */
[----:B------:R-:W-:Y:S05]  /*f060*/  BRA.DIV UR4, `(.L_x_5224) ;  /* 0x000001da04f47947 */ /* 0x000fea000b800000 */
.L_x_5452:
        /* <DEDUP_REMOVED lines=11> */
[----:B------:R-:W-:-:S02]  /*f120*/  IMAD.MOV.U32 R10, RZ, RZ, R52 ;  /* 0x000000ffff0a7224 */ /* 0x000fc400078e0034 */
[----:B------:R-:W-:-:S03]  /*f130*/  IMAD.MOV.U32 R8, RZ, RZ, R51 ;  /* 0x000000ffff087224 */ /* 0x000fc600078e0033 */
        /* <DEDUP_REMOVED lines=14> */
[----:B------:R-:W-:Y:S01]  /*f220*/  MOV R8, R66 ;  /* 0x0000004200087202 */ /* 0x000fe20000000f00 */
[----:B0-----:R-:W-:Y:S06]  /*f230*/  @!P2 BRA `(.L_x_5226) ;  /* 0x000001d800a8a947 */ /* 0x001fec0003800000 */
.L_x_5453:
[----:B------:R-:W-:Y:S05]  /*f240*/  BSYNC B1 ;  /* 0x0000000000017941 */ /* 0x000fea0003800000 */
.L_x_5225:
        /* <DEDUP_REMOVED lines=11> */
[----:B0-----:R-:W-:Y:S01]  /*f300*/  LOP3.LUT R9, R213, 0x38, R22, 0xf8, !PT ;  /* 0x00000038d5097812 */ /* 0x001fe200078ef816 */
[----:B------:R-:W-:Y:S01]  /*f310*/  HADD2.F32 R91, -RZ, R90.H1_H1 ;  /* 0x3000005aff5b7230 */ /* 0x000fe20000004100 */
[----:B------:R-:W-:Y:S01]  /*f320*/  SHF.R.S32.HI R11, RZ, 0x1f, R10 ;  /* 0x0000001fff0b7819 */ /* 0x000fe2000001140a */
[----:B------:R-:W-:Y:S01]  /*f330*/  IMAD.SHL.U32 R12, R10, 0x8, RZ ;  /* 0x000000080a0c7824 */ /* 0x000fe200078e00ff */
[----:B------:R-:W-:Y:S02]  /*f340*/  LOP3.LUT R8, R9, R214, RZ, 0x3c, !PT ;  /* 0x000000d609087212 */ /* 0x000fe400078e3cff */
[----:B------:R-:W-:Y:S02]  /*f350*/  LEA.HI R11, R11, R10, RZ, 0x3 ;  /* 0x0000000a0b0b7211 */ /* 0x000fe400078f18ff */
[----:B------:R-:W-:Y:S01]  /*f360*/  LOP3.LUT R9, R213, 0x38, R12, 0xf8, !PT ;  /* 0x00000038d5097812 */ /* 0x000fe200078ef80c */
[----:B------:R-:W-:Y:S01]  /*f370*/  IMAD.IADD R85, R215, 0x1, R8 ;  /* 0x00000001d7557824 */ /* 0x000fe200078e0208 */
[----:B------:R-:W-:-:S02]  /*f380*/  SHF.L.U32 R11, R11, 0xa, RZ ;  /* 0x0000000a0b0b7819 */ /* 0x000fc400000006ff */
[----:B------:R-:W-:Y:S01]  /*f390*/  LOP3.LUT R13, R9, R214, RZ, 0x3c, !PT ;  /* 0x000000d6090d7212 */ /* 0x000fe200078e3cff */
[--C-:B------:R-:W-:Y:S01]  /*f3a0*/  IMAD R85, R85, 0x2, R18.reuse ;  /* 0x0000000255557824 */ /* 0x100fe200078e0212 */
[----:B------:R-:W-:Y:S02]  /*f3b0*/  LOP3.LUT R12, R11, 0x7fffe000, RZ, 0xc0, !PT ;  /* 0x7fffe0000b0c7812 */ /* 0x000fe400078ec0ff */
[----:B------:R-:W-:Y:S02]  /*f3c0*/  SHF.R.U64 R103, R32, 0x10, R33 ;  /* 0x0000001020677819 */ /* 0x000fe40000001221 */
[----:B------:R-:W-:Y:S01]  /*f3d0*/  IADD3 R13, R13, R12, R215 ;  /* 0x0000000c0d0d7210 */ /* 0x000fe20007ffe0d7 */
[----:B------:R-:W0:Y:S01]  /*f3e0*/  LDS.128 R8, [R85+0x15400] ;  /* 0x0154000055087984 */ /* 0x000e220000000c00 */
[--C-:B------:R-:W-:Y:S02]  /*f3f0*/  SHF.R.U64 R100, R4, 0x10, R5.reuse ;  /* 0x0000001004647819 */ /* 0x100fe40000001205 */
[----:B------:R-:W-:Y:S01]  /*f400*/  SHF.R.U32.HI R94, RZ, 0x10, R5 ;  /* 0x00000010ff5e7819 */ /* 0x000fe20000011605 */
[----:B------:R-:W-:Y:S01]  /*f410*/  IMAD R86, R13, 0x2, R18 ;  /* 0x000000020d567824 */ /* 0x000fe200078e0212 */
[----:B------:R-:W-:-:S02]  /*f420*/  SHF.R.U32.HI R95, RZ, 0x10, R33 ;  /* 0x00000010ff5f7819 */ /* 0x000fc40000011621 */
[--C-:B------:R-:W-:Y:S01]  /*f430*/  SHF.R.U64 R102, R34, 0x10, R35.reuse ;  /* 0x0000001022667819 */ /* 0x100fe20000001223 */
[----:B------:R-:W-:Y:S01]  /*f440*/  HADD2.F32 R94, -RZ, R94.H0_H0 ;  /* 0x2000005eff5e7230 */ /* 0x000fe20000004100 */
[----:B------:R-:W1:Y:S01]  /*f450*/  LDS.128 R12, [R86+0x15400] ;  /* 0x01540000560c7984 */ /* 0x000e620000000c00 */
[----:B------:R-:W-:Y:S02]  /*f460*/  SHF.R.U32.HI R101, RZ, 0x10, R35 ;  /* 0x00000010ff657819 */ /* 0x000fe40000011623 */
[--C-:B------:R-:W-:Y:S02]  /*f470*/  SHF.R.U32.HI R97, RZ, 0x10, R7.reuse ;  /* 0x00000010ff617819 */ /* 0x100fe40000011607 */
[----:B------:R-:W-:Y:S01]  /*f480*/  SHF.R.U64 R99, R6, 0x10, R7 ;  /* 0x0000001006637819 */ /* 0x000fe20000001207 */
[----:B0-----:R-:W-:Y:S02]  /*f490*/  HADD2.F32 R5, -RZ, R9.H0_H0 ;  /* 0x20000009ff057230 */ /* 0x001fe40000004100 */
[----:B------:R-:W-:-:S02]  /*f4a0*/  HADD2.F32 R4, -RZ, R8.H0_H0 ;  /* 0x20000008ff047230 */ /* 0x000fc40000004100 */
[----:B------:R-:W-:Y:S02]  /*f4b0*/  HADD2.F32 R9, -RZ, R9.H1_H1 ;  /* 0x30000009ff097230 */ /* 0x000fe40000004100 */
[----:B------:R-:W-:Y:S02]  /*f4c0*/  HADD2.F32 R6, -RZ, R10.H0_H0 ;  /* 0x2000000aff067230 */ /* 0x000fe40000004100 */
[----:B------:R-:W-:Y:S02]  /*f4d0*/  HADD2.F32 R7, -RZ, R11.H0_H0 ;  /* 0x2000000bff077230 */ /* 0x000fe40000004100 */
[--C-:B-1----:R-:W-:Y:S02]  /*f4e0*/  HADD2.F32 R32, -RZ, R13.reuse.H0_H0 ;  /* 0x2000000dff207230 */ /* 0x102fe40000004100 */
[----:B------:R-:W-:Y:S02]  /*f4f0*/  HADD2.F32 R33, -RZ, R13.H1_H1 ;  /* 0x3000000dff217230 */ /* 0x000fe40000004100 */
[----:B------:R-:W-:-:S02]  /*f500*/  HADD2.F32 R13, -RZ, R12.H0_H0 ;  /* 0x2000000cff0d7230 */ /* 0x000fc40000004100 */
[C---:B------:R-:W-:Y:S01]  /*f510*/  FMUL.FTZ R90, R32.reuse, R92 ;  /* 0x0000005c205a7220 */ /* 0x040fe20000410000 */
[-C--:B------:R-:W-:Y:S01]  /*f520*/  FMUL.FTZ R96, R32, R91.reuse ;  /* 0x0000005b20607220 */ /* 0x080fe20000410000 */
[----:B------:R-:W-:Y:S02]  /*f530*/  HADD2.F32 R32, -RZ, R95.H0_H0 ;  /* 0x2000005fff207230 */ /* 0x000fe40000004100 */
[----:B------:R-:W-:Y:S01]  /*f540*/  FMUL.FTZ R98, R33, R94 ;  /* 0x0000005e21627220 */ /* 0x000fe20000410000 */
[C---:B------:R-:W-:Y:S01]  /*f550*/  FFMA.FTZ R93, R5.reuse, R91, -R90 ;  /* 0x0000005b055d7223 */ /* 0x040fe2000001085a */
[----:B------:R-:W-:Y:S02]  /*f560*/  HADD2.F32 R90, -RZ, R88.H1_H1 ;  /* 0x30000058ff5a7230 */ /* 0x000fe40000004100 */
[----:B------:R-:W-:Y:S01]  /*f570*/  FFMA.FTZ R96, R5, R92, R96 ;  /* 0x0000005c05607223 */ /* 0x000fe20000010060 */
[----:B------:R-:W-:Y:S02]  /*f580*/  HADD2.F32 R5, -RZ, R89.H1_H1 ;  /* 0x30000059ff057230 */ /* 0x000fe40000004100 */
[----:B------:R-:W-:Y:S01]  /*f590*/  FMUL.FTZ R92, R33, R32 ;  /* 0x00000020215c7220 */ /* 0x000fe20000410000 */
[----:B------:R-:W-:-:S02]  /*f5a0*/  HADD2.F32 R34, -RZ, R14.H0_H0 ;  /* 0x2000000eff227230 */ /* 0x000fc40000004100 */
[CC--:B------:R-:W-:Y:S01]  /*f5b0*/  FMUL.FTZ R91, R13.reuse, R90.reuse ;  /* 0x0000005a0d5b7220 */ /* 0x0c0fe20000410000 */
[----:B------:R-:W-:Y:S02]  /*f5c0*/  HADD2.F32 R33, -RZ, R88.H0_H0 ;  /* 0x20000058ff217230 */ /* 0x000fe40000004100 */
[-C--:B------:R-:W-:Y:S01]  /*f5d0*/  FMUL.FTZ R13, R13, R5.reuse ;  /* 0x000000050d0d7220 */ /* 0x080fe20000410000 */
[----:B------:R-:W-:Y:S02]  /*f5e0*/  HADD2.F32 R89, -RZ, R89.H0_H0 ;  /* 0x20000059ff597230 */ /* 0x000fe40000004100 */
[C---:B------:R-:W-:Y:S01]  /*f5f0*/  FFMA.FTZ R91, R4.reuse, R5, -R91 ;  /* 0x00000005045b7223 */ /* 0x040fe2000001085b */
[----:B------:R-:W-:Y:S02]  /*f600*/  HADD2.F32 R35, -RZ, R15.H0_H0 ;  /* 0x2000000fff237230 */ /* 0x000fe40000004100 */
[----:B------:R-:W-:Y:S01]  /*f610*/  FFMA.FTZ R90, R4, R90, R13 ;  /* 0x0000005a045a7223 */ /* 0x000fe2000001000d */
[----:B------:R-:W-:-:S02]  /*f620*/  HADD2.F32 R88, -RZ, R87.H0_H0 ;  /* 0x20000057ff587230 */ /* 0x000fc40000004100 */
[C---:B------:R-:W-:Y:S01]  /*f630*/  FFMA.FTZ R98, R9.reuse, R32, -R98 ;  /* 0x0000002009627223 */ /* 0x040fe20000010862 */
[----:B------:R-:W-:Y:S02]  /*f640*/  HADD2.F32 R4, -RZ, R87.H1_H1 ;  /* 0x30000057ff047230 */ /* 0x000fe40000004100 */
[----:B------:R-:W-:Y:S01]  /*f650*/  FFMA.FTZ R95, R9, R94, R92 ;  /* 0x0000005e095f7223 */ /* 0x000fe2000001005c */
[C---:B------:R-:W-:Y:S01]  /*f660*/  FMUL.FTZ R5, R34.reuse, R33 ;  /* 0x0000002122057220 */ /* 0x040fe20000410000 */
[----:B------:R-:W-:Y:S01]  /*f670*/  FMUL.FTZ R9, R34, R89 ;  /* 0x0000005922097220 */ /* 0x000fe20000410000 */
[----:B------:R-:W-:Y:S02]  /*f680*/  HADD2.F32 R15, -RZ, R15.H1_H1 ;  /* 0x3000000fff0f7230 */ /* 0x000fe40000004100 */
[C---:B------:R-:W-:Y:S01]  /*f690*/  FMUL.FTZ R92, R35.reuse, R88 ;  /* 0x00000058235c7220 */ /* 0x040fe20000410000 */
[----:B------:R-:W-:Y:S02]  /*f6a0*/  HADD2.F32 R34, -RZ, R97.H0_H0 ;  /* 0x20000061ff227230 */ /* 0x000fe40000004100 */
[----:B------:R-:W-:Y:S01]  /*f6b0*/  FMUL.FTZ R35, R35, R4 ;  /* 0x0000000423237220 */ /* 0x000fe20000410000 */
[----:B------:R-:W-:-:S02]  /*f6c0*/  HADD2.F32 R32, -RZ, R101.H0_H0 ;  /* 0x20000065ff207230 */ /* 0x000fc40000004100 */
[C---:B------:R-:W-:Y:S01]  /*f6d0*/  FFMA.FTZ R89, R6.reuse, R89, -R5 ;  /* 0x0000005906597223 */ /* 0x040fe20000010805 */
[----:B------:R-:W-:Y:S02]  /*f6e0*/  HADD2.F32 R11, -RZ, R11.H1_H1 ;  /* 0x3000000bff0b7230 */ /* 0x000fe40000004100 */
[----:B------:R-:W-:Y:S01]  /*f6f0*/  FFMA.FTZ R33, R6, R33, R9 ;  /* 0x0000002106217223 */ /* 0x000fe20000010009 */
[----:B------:R-:W-:Y:S01]  /*f700*/  FFMA.FTZ R92, R7, R4, -R92 ;  /* 0x00000004075c7223 */ /* 0x000fe2000001085c */
[----:B------:R-:W-:Y:S02]  /*f710*/  HADD2.F32 R12, -RZ, R12.H1_H1 ;  /* 0x3000000cff0c7230 */ /* 0x000fe40000004100 */
[----:B------:R-:W-:Y:S01]  /*f720*/  FMUL.FTZ R6, R15, R34 ;  /* 0x000000220f067220 */ /* 0x000fe20000410000 */
[----:B------:R-:W-:Y:S02]  /*f730*/  HADD2.F32 R14, -RZ, R14.H1_H1 ;  /* 0x3000000eff0e7230 */ /* 0x000fe40000004100 */
[----:B------:R-:W-:Y:S01]  /*f740*/  FFMA.FTZ R88, R7, R88, R35 ;  /* 0x0000005807587223 */ /* 0x000fe20000010023 */
[----:B------:R-:W-:Y:S01]  /*f750*/  FMUL.FTZ R4, R15, R32 ;  /* 0x000000200f047220 */ /* 0x000fe20000410000 */
[----:B------:R-:W-:-:S02]  /*f760*/  HADD2.F32 R9, -RZ, R100.H0_H0 ;  /* 0x20000064ff097230 */ /* 0x000fc40000004100 */
[C---:B------:R-:W-:Y:S01]  /*f770*/  FFMA.FTZ R87, R11.reuse, R32, -R6 ;  /* 0x000000200b577223 */ /* 0x040fe20000010806 */
[----:B------:R-:W-:Y:S02]  /*f780*/  HADD2.F32 R13, -RZ, R99.H0_H0 ;  /* 0x20000063ff0d7230 */ /* 0x000fe40000004100 */
[----:B------:R-:W-:Y:S01]  /*f790*/  FFMA.FTZ R97, R11, R34, R4 ;  /* 0x000000220b617223 */ /* 0x000fe20000010004 */
[----:B------:R-:W-:Y:S02]  /*f7a0*/  HADD2.F32 R5, -RZ, R103.H0_H0 ;  /* 0x20000067ff057230 */ /* 0x000fe40000004100 */
[----:B------:R-:W-:Y:S01]  /*f7b0*/  FMUL.FTZ R11, R12, R9 ;  /* 0x000000090c0b7220 */ /* 0x000fe20000410000 */
[----:B------:R-:W-:Y:S02]  /*f7c0*/  HADD2.F32 R7, -RZ, R102.H0_H0 ;  /* 0x20000066ff077230 */ /* 0x000fe40000004100 */
[----:B------:R-:W-:Y:S01]  /*f7d0*/  FMUL.FTZ R35, R14, R13 ;  /* 0x0000000d0e237220 */ /* 0x000fe20000410000 */
[----:B------:R-:W-:-:S02]  /*f7e0*/  HADD2.F32 R8, -RZ, R8.H1_H1 ;  /* 0x30000008ff087230 */ /* 0x000fc40000004100 */
[----:B------:R-:W-:Y:S01]  /*f7f0*/  FMUL.FTZ R12, R12, R5 ;  /* 0x000000050c0c7220 */ /* 0x000fe20000410000 */
[----:B------:R-:W-:Y:S02]  /*f800*/  HADD2.F32 R10, -RZ, R10.H1_H1 ;  /* 0x3000000aff0a7230 */ /* 0x000fe40000004100 */
[----:B------:R-:W-:Y:S01]  /*f810*/  FMUL.FTZ R14, R14, R7 ;  /* 0x000000070e0e7220 */ /* 0x000fe20000410000 */
        /* <DEDUP_REMOVED lines=14> */
.L_x_5230:
[----:B------:R-:W-:Y:S05]  /*f900*/  BSYNC B2 ;  /* 0x0000000000027941 */ /* 0x000fea0003800000 */
.L_x_5229:
[----:B------:R-:W-:Y:S04]  /*f910*/  BSSY B2, `(.L_x_5231) ;  /* 0x0000062000027945 */ /* 0x000fe80003800000 */
[----:B------:R-:W-:Y:S05]  /*f920*/  @P2 BRA `(.L_x_5232) ;  /* 0x0000000400802947 */ /* 0x000fea0003800000 */
[----:B-1----:R-:W2:Y:S04]  /*f930*/  LDL R4, [R1+0x48] ;  /* 0x0000480001047983 */ /* 0x002ea80000100800 */
[----:B------:R-:W3:Y:S01]  /*f940*/  LDL R92, [R1+0x64] ;  /* 0x00006400015c7983 */ /* 0x000ee20000100800 */
[--C-:B------:R-:W-:Y:S01]  /*f950*/  SHF.R.U64 R87, R24, 0x10, R25.reuse ;  /* 0x0000001018577819 */ /* 0x100fe20000001219 */
[----:B------:R-:W-:Y:S01]  /*f960*/  HADD2.F32 R34, -RZ, R83.H1_H1 ;  /* 0x30000053ff227230 */ /* 0x000fe20000004100 */
[----:B------:R-:W-:Y:S02]  /*f970*/  SHF.R.U32.HI R33, RZ, 0x10, R25 ;  /* 0x00000010ff217819 */ /* 0x000fe40000011619 */
[----:B------:R-:W-:Y:S01]  /*f980*/  SHF.R.U64 R90, R38, 0x10, R39 ;  /* 0x00000010265a7819 */ /* 0x000fe20000001227 */
[----:B------:R-:W-:Y:S01]  /*f990*/  HADD2.F32 R38, -RZ, R81.H1_H1 ;  /* 0x30000051ff267230 */ /* 0x000fe20000004100 */
[--C-:B------:R-:W-:Y:S01]  /*f9a0*/  SHF.R.U64 R91, R36, 0x10, R37.reuse ;  /* 0x00000010245b7819 */ /* 0x100fe20000001225 */
[----:B------:R-:W-:Y:S01]  /*f9b0*/  HADD2.F32 R33, -RZ, R33.H0_H0 ;  /* 0x20000021ff217230 */ /* 0x000fe20000004100 */
[----:B------:R-:W-:-:S02]  /*f9c0*/  SHF.R.U32.HI R37, RZ, 0x10, R37 ;  /* 0x00000010ff257819 */ /* 0x000fc40000011625 */
[----:B------:R-:W-:Y:S02]  /*f9d0*/  SHF.R.U64 R85, R26, 0x10, R27 ;  /* 0x000000101a557819 */ /* 0x000fe4000000121b */
[----:B------:R-:W-:Y:S02]  /*f9e0*/  SHF.R.U32.HI R89, RZ, 0x10, R39 ;  /* 0x00000010ff597819 */ /* 0x000fe40000011627 */
[----:B------:R-:W-:Y:S02]  /*f9f0*/  SHF.R.U32.HI R39, RZ, 0x10, R27 ;  /* 0x00000010ff277819 */ /* 0x000fe4000001161b */
[----:B--2---:R-:W-:-:S04]  /*fa00*/  LEA.HI R4, R75, R4, RZ, 0x1d ;  /* 0x000000044b047211 */ /* 0x004fc800078fe8ff */
[----:B------:R-:W-:Y:S01]  /*fa10*/  SHF.R.S32.HI R5, RZ, 0x1f, R4 ;  /* 0x0000001fff057819 */ /* 0x000fe20000011404 */
[----:B------:R-:W-:-:S03]  /*fa20*/  IMAD.SHL.U32 R6, R4, 0x8, RZ ;  /* 0x0000000804067824 */ /* 0x000fc600078e00ff */
[----:B------:R-:W-:Y:S02]  /*fa30*/  LEA.HI R4, R5, R4, RZ, 0x3 ;  /* 0x0000000405047211 */ /* 0x000fe400078f18ff */
[----:B------:R-:W-:Y:S02]  /*fa40*/  LOP3.LUT R5, R213, 0x38, R6, 0xf8, !PT ;  /* 0x00000038d5057812 */ /* 0x000fe400078ef806 */
[----:B------:R-:W-:Y:S02]  /*fa50*/  SHF.L.U32 R4, R4, 0xa, RZ ;  /* 0x0000000a04047819 */ /* 0x000fe400000006ff */
[----:B0-----:R-:W-:Y:S02]  /*fa60*/  LOP3.LUT R9, R5, R214, RZ, 0x3c, !PT ;  /* 0x000000d605097212 */ /* 0x001fe400078e3cff */
        /* <DEDUP_REMOVED lines=76> */
.L_x_5232:
[----:B------:R-:W-:Y:S05]  /*ff30*/  BSYNC B2 ;  /* 0x0000000000027941 */ /* 0x000fea0003800000 */
.L_x_5231:
[----:B------:R-:W-:Y:S05]  /*ff40*/  @P3 BRA `(.L_x_5228) ;  /* 0x0000000400803947 */ /* 0x000fea0003800000 */
[----:B-12---:R-:W2:Y:S04]  /*ff50*/  LDL R4, [R1+0x5c] ;  /* 0x00005c0001047983 */ /* 0x006ea80000100800 */
[----:B------:R-:W3:Y:S01]  /*ff60*/  LDL R81, [R1+0x58] ;  /* 0x0000580001517983 */ /* 0x000ee20000100800 */
[--C-:B------:R-:W-:Y:S01]  /*ff70*/  HADD2.F32 R32, -RZ, R74.reuse.H1_H1 ;  /* 0x3000004aff207230 */ /* 0x100fe20000004100 */
[----:B------:R-:W-:Y:S01]  /*ff80*/  SHF.R.U64 R37, R30, 0x10, R31 ;  /* 0x000000101e257819 */ /* 0x000fe2000000121f */
[----:B------:R-:W-:Y:S01]  /*ff90*/  HADD2.F32 R30, -RZ, R77.H1_H1 ;  /* 0x3000004dff1e7230 */ /* 0x000fe20000004100 */
[--C-:B------:R-:W-:Y:S01]  /*ffa0*/  SHF.R.U64 R39, R28, 0x10, R29.reuse ;  /* 0x000000101c277819 */ /* 0x100fe2000000121d */
[----:B------:R-:W-:Y:S01]  /*ffb0*/  HADD2.F32 R74, -RZ, R74.H0_H0 ;  /* 0x2000004aff4a7230 */ /* 0x000fe20000004100 */
[----:B------:R-:W-:-:S02]  /*ffc0*/  SHF.R.U32.HI R29, RZ, 0x10, R29 ;  /* 0x00000010ff1d7819 */ /* 0x000fc4000001161d */
[----:B------:R-:W-:-:S03]  /*ffd0*/  SHF.R.U32.HI R33, RZ, 0x10, R31 ;  /* 0x00000010ff217819 */ /* 0x000fc6000001161f */
[----:B------:R-:W-:Y:S01]  /*ffe0*/  HADD2.F32 R29, -RZ, R29.H0_H0 ;  /* 0x2000001dff1d7230 */ /* 0x000fe20000004100 */
[----:B--2---:R-:W-:-:S04]  /*fff0*/  LEA.HI R75, R75, R4, RZ, 0x1d ;  /* 0x000000044b4b7211 */ /* 0x004fc800078fe8ff */
[----:B------:R-:W-:Y:S01]  /*10000*/  SHF.R.S32.HI R6, RZ, 0x1f, R75 ;  /* 0x0000001fff067819 */ /* 0x000fe2000001144b */
[----:B------:R-:W-:-:S03]  /*10010*/  IMAD.SHL.U32 R4, R75, 0x8, RZ ;  /* 0x000000084b047824 */ /* 0x000fc600078e00ff */
[----:B------:R-:W-:Y:S02]  /*10020*/  LEA.HI R6, R6, R75, RZ, 0x3 ;  /* 0x0000004b06067211 */ /* 0x000fe400078f18ff */
[----:B------:R-:W-:Y:S02]  /*10030*/  LOP3.LUT R5, R213, 0x38, R4, 0xf8, !PT ;  /* 0x00000038d5057812 */ /* 0x000fe400078ef804 */
[--C-:B------:R-:W-:Y:S01]  /*10040*/  SHF.R.U64 R75, R60, 0x10, R61.reuse ;  /* 0x000000103c4b7819 */ /* 0x100fe2000000123d */
[----:B------:R-:W-:Y:S01]  /*10050*/  IMAD.SHL.U32 R6, R6, 0x400, RZ ;  /* 0x0000040006067824 */ /* 0x000fe200078e00ff */
[----:B0-----:R-:W-:Y:S02]  /*10060*/  LOP3.LUT R9, R5, R214, RZ, 0x3c, !PT ;  /* 0x000000d605097212 */ /* 0x001fe400078e3cff */
[----:B------:R-:W-:Y:S02]  /*10070*/  SHF.R.U32.HI R60, RZ, 0x10, R61 ;  /* 0x00000010ff3c7819 */ /* 0x000fe4000001163d */
[----:B------:R-:W-:-:S02]  /*10080*/  LOP3.LUT R8, R6, 0x7fffe000, RZ, 0xc0, !PT ;  /* 0x7fffe00006087812 */ /* 0x000fc400078ec0ff */
[----:B---3--:R-:W0:Y:S01]  /*10090*/  LDS.128 R4, [R81] ;  /* 0x0000000051047984 */ /* 0x008e220000000c00 */
[----:B------:R-:W-:Y:S02]  /*100a0*/  SHF.R.U64 R61, R62, 0x10, R63 ;  /* 0x000000103e3d7819 */ /* 0x000fe4000000123f */
[----:B------:R-:W-:Y:S02]  /*100b0*/  IADD3 R9, R9, R8, R215 ;  /* 0x0000000809097210 */ /* 0x000fe40007ffe0d7 */
[----:B------:R-:W-:Y:S02]  /*100c0*/  SHF.R.U32.HI R62, RZ, 0x10, R63 ;  /* 0x00000010ff3e7819 */ /* 0x000fe4000001163f */
        /* <DEDUP_REMOVED lines=72> */
.L_x_5228:
[----:B------:R-:W-:Y:S05]  /*10550*/  BSYNC B1 ;  /* 0x0000000000017941 */ /* 0x000fea0003800000 */
.L_x_5227:
[----:B------:R-:W-:Y:S05]  /*10560*/  @P1 BRA `(.L_x_5202) ;  /* 0x0000001000ac1947 */ /* 0x000fea0003800000 */
[----:B------:R-:W4:Y:S01]  /*10570*/  LDC R13, c[0x0][0x3d4] ;  /* 0x0000f500ff0d7b82 */ /* 0x000f220000000800 */
[----:B------:R-:W-:Y:S01]  /*10580*/  BSSY B1, `(.L_x_5233) ;  /* 0x0000065000017945 */ /* 0x000fe20003800000 */
[----:B------:R-:W-:Y:S02]  /*10590*/  SHF.R.U32.HI R61, RZ, 0x3, R212 ;  /* 0x00000003ff3d7819 */ /* 0x000fe400000116d4 */
[-C--:B----4-:R-:W-:Y:S02]  /*105a0*/  ISETP.GE.AND P0, PT, R22, R13.reuse, PT ;  /* 0x0000000d1600720c */ /* 0x090fe40003f06270 */
[-C--:B------:R-:W-:Y:S02]  /*105b0*/  ISETP.GE.AND P1, PT, R206, R13.reuse, PT ;  /* 0x0000000dce00720c */ /* 0x080fe40003f26270 */
[----:B------:R-:W-:-:S09]  /*105c0*/  ISETP.GE.AND P2, PT, R207, R13, PT ;  /* 0x0000000dcf00720c */ /* 0x000fd20003f46270 */
[----:B------:R-:W-:Y:S05]  /*105d0*/  @P0 BRA `(.L_x_5234) ;  /* 0x00000004007c0947 */ /* 0x000fea0003800000 */
[----:B------:R-:W4:Y:S01]  /*105e0*/  LDL R62, [R1+0x60] ;  /* 0x00006000013e7983 */ /* 0x000f220000100800 */
[----:B-123--:R-:W-:Y:S01]  /*105f0*/  LEA.HI R4, R13, R236, RZ, 0x1d ;  /* 0x000000ec0d047211 */ /* 0x00efe200078fe8ff */
[----:B------:R-:W-:Y:S01]  /*10600*/  HADD2.F32 R31, -RZ, R79.H1_H1 ;  /* 0x3000004fff1f7230 */ /* 0x000fe20000004100 */
[----:B------:R-:W-:Y:S01]  /*10610*/  SHF.R.U32.HI R32, RZ, 0x10, R41 ;  /* 0x00000010ff207819 */ /* 0x000fe20000011629 */
[--C-:B------:R-:W-:Y:S01]  /*10620*/  HADD2.F32 R33, -RZ, R69.reuse.H1_H1 ;  /* 0x30000045ff217230 */ /* 0x100fe20000004100 */
[----:B------:R-:W-:Y:S01]  /*10630*/  SHF.R.S32.HI R7, RZ, 0x1f, R4 ;  /* 0x0000001fff077819 */ /* 0x000fe20000011404 */
[----:B------:R-:W-:Y:S01]  /*10640*/  IMAD.SHL.U32 R5, R4, 0x8, RZ ;  /* 0x0000000804057824 */ /* 0x000fe200078e00ff */
[----:B------:R-:W-:Y:S01]  /*10650*/  SHF.R.U64 R60, R52, 0x10, R53 ;  /* 0x00000010343c7819 */ /* 0x000fe20000001235 */
[----:B------:R-:W-:Y:S01]  /*10660*/  HADD2.F32 R32, -RZ, R32.H0_H0 ;  /* 0x20000020ff207230 */ /* 0x000fe20000004100 */
[----:B------:R-:W-:Y:S01]  /*10670*/  LEA.HI R7, R7, R4, RZ, 0x3 ;  /* 0x0000000407077211 */ /* 0x000fe200078f18ff */
[----:B------:R-:W-:Y:S01]  /*10680*/  HADD2.F32 R30, -RZ, R69.H0_H0 ;  /* 0x20000045ff1e7230 */ /* 0x000fe20000004100 */
[----:B------:R-:W-:-:S02]  /*10690*/  LOP3.LUT R4, R212, 0x38, R5, 0xf8, !PT ;  /* 0x00000038d4047812 */ /* 0x000fc400078ef805 */
[----:B------:R-:W-:Y:S01]  /*106a0*/  SHF.R.U32.HI R52, RZ, 0x10, R53 ;  /* 0x00000010ff347819 */ /* 0x000fe20000011635 */
[----:B------:R-:W-:Y:S01]  /*106b0*/  IMAD.SHL.U32 R7, R7, 0x400, RZ ;  /* 0x0000040007077824 */ /* 0x000fe200078e00ff */
[----:B0-----:R-:W-:Y:S02]  /*106c0*/  LOP3.LUT R9, R4, R61, RZ, 0x3c, !PT ;  /* 0x0000003d04097212 */ /* 0x001fe400078e3cff */
[----:B------:R-:W-:Y:S02]  /*106d0*/  SHF.R.U64 R40, R40, 0x10, R41 ;  /* 0x0000001028287819 */ /* 0x000fe40000001229 */
[----:B------:R-:W-:Y:S02]  /*106e0*/  LOP3.LUT R8, R7, 0x7fffe000, RZ, 0xc0, !PT ;  /* 0x7fffe00007087812 */ /* 0x000fe400078ec0ff */
[----:B------:R-:W-:Y:S02]  /*106f0*/  SHF.R.U64 R41, R54, 0x10, R55 ;  /* 0x0000001036297819 */ /* 0x000fe40000001237 */
[----:B------:R-:W-:-:S02]  /*10700*/  IADD3 R9, R9, R8, R220 ;  /* 0x0000000809097210 */ /* 0x000fc40007ffe0dc */
        /* <DEDUP_REMOVED lines=11> */
[C---:B------:R-:W-:Y:S01]  /*107c0*/  FMUL.FTZ R34, R27.reuse, R32 ;  /* 0x000000201b227220 */ /* 0x040fe20000410000 */
[----:B------:R-:W-:Y:S02]  /*107d0*/  HADD2.F32 R28, -RZ, R10.H0_H0 ;  /* 0x2000000aff1c7230 */ /* 0x000fe40000004100 */
[--C-:B------:R-:W-:Y:S02]  /*107e0*/  HADD2.F32 R29, -RZ, R11.reuse.H0_H0 ;  /* 0x2000000bff1d7230 */ /* 0x100fe40000004100 */
[----:B------:R-:W-:Y:S01]  /*107f0*/  FMUL.FTZ R36, R27, R26 ;  /* 0x0000001a1b247220 */ /* 0x000fe20000410000 */
[--C-:B------:R-:W-:Y:S02]  /*10800*/  HADD2.F32 R27, -RZ, R70.reuse.H0_H0 ;  /* 0x20000046ff1b7230 */ /* 0x100fe40000004100 */
[----:B------:R-:W-:Y:S02]  /*10810*/  HADD2.F32 R11, -RZ, R11.H1_H1 ;  /* 0x3000000bff0b7230 */ /* 0x000fe40000004100 */
[----:B------:R-:W-:-:S02]  /*10820*/  HADD2.F32 R70, -RZ, R70.H1_H1 ;  /* 0x30000046ff467230 */ /* 0x000fc40000004100 */
[----:B------:R-:W-:Y:S02]  /*10830*/  HADD2.F32 R8, -RZ, R8.H1_H1 ;  /* 0x30000008ff087230 */ /* 0x000fe40000004100 */
[----:B------:R-:W-:Y:S01]  /*10840*/  HADD2.F32 R10, -RZ, R10.H1_H1 ;  /* 0x3000000aff0a7230 */ /* 0x000fe20000004100 */
[----:B----4-:R-:W0:Y:S02]  /*10850*/  LDS.128 R4, [R62] ;  /* 0x000000003e047984 */ /* 0x010e240000000c00 */
        /* <DEDUP_REMOVED lines=8> */
[----:B------:R-:W-:Y:S02]  /*108e0*/  HADD2.F32 R24, -RZ, R6.H0_H0 ;  /* 0x20000006ff187230 */ /* 0x000fe40000004100 */
[----:B------:R-:W-:Y:S01]  /*108f0*/  FFMA.FTZ R36, R15, R32, R36 ;  /* 0x000000200f247223 */ /* 0x000fe20000010024 */
[-C--:B------:R-:W-:Y:S01]  /*10900*/  FMUL.FTZ R33, R9, R14.reuse ;  /* 0x0000000e09217220 */ /* 0x080fe20000410000 */
[----:B------:R-:W-:Y:S02]  /*10910*/  HADD2.F32 R9, -RZ, R80.H0_H0 ;  /* 0x20000050ff097230 */ /* 0x000fe40000004100 */
[C---:B------:R-:W-:Y:S01]  /*10920*/  FFMA.FTZ R31, R5.reuse, R14, -R26 ;  /* 0x0000000e051f7223 */ /* 0x040fe2000001081a */
[----:B------:R-:W-:Y:S02]  /*10930*/  HADD2.F32 R26, -RZ, R42.H0_H0 ;  /* 0x2000002aff1a7230 */ /* 0x000fe40000004100 */
[----:B------:R-:W-:Y:S01]  /*10940*/  FFMA.FTZ R33, R5, R30, R33 ;  /* 0x0000001e05217223 */ /* 0x000fe20000010021 */
[----:B------:R-:W-:Y:S01]  /*10950*/  FMUL.FTZ R5, R28, R27 ;  /* 0x0000001b1c057220 */ /* 0x000fe20000410000 */
[----:B------:R-:W-:-:S02]  /*10960*/  HADD2.F32 R14, -RZ, R54.H0_H0 ;  /* 0x20000036ff0e7230 */ /* 0x000fc40000004100 */
[-C--:B------:R-:W-:Y:S01]  /*10970*/  FMUL.FTZ R15, R28, R9.reuse ;  /* 0x000000091c0f7220 */ /* 0x080fe20000410000 */
[----:B------:R-:W-:Y:S02]  /*10980*/  HADD2.F32 R80, -RZ, R80.H1_H1 ;  /* 0x30000050ff507230 */ /* 0x000fe40000004100 */
[C---:B------:R-:W-:Y:S01]  /*10990*/  FFMA.FTZ R28, R24.reuse, R9, -R5 ;  /* 0x00000009181c7223 */ /* 0x040fe20000010805 */
[--C-:B------:R-:W-:Y:S02]  /*109a0*/  HADD2.F32 R25, -RZ, R7.reuse.H0_H0 ;  /* 0x20000007ff197230 */ /* 0x100fe40000004100 */
[----:B------:R-:W-:Y:S01]  /*109b0*/  FMUL.FTZ R30, R29, R70 ;  /* 0x000000461d1e7220 */ /* 0x000fe20000410000 */
[----:B------:R-:W-:Y:S02]  /*109c0*/  HADD2.F32 R7, -RZ, R7.H1_H1 ;  /* 0x30000007ff077230 */ /* 0x000fe40000004100 */
[----:B------:R-:W-:Y:S01]  /*109d0*/  FFMA.FTZ R24, R24, R27, R15 ;  /* 0x0000001b18187223 */ /* 0x000fe2000001000f */
[C---:B------:R-:W-:Y:S01]  /*109e0*/  FMUL.FTZ R32, R11.reuse, R26 ;  /* 0x0000001a0b207220 */ /* 0x040fe20000410000 */
        /* <DEDUP_REMOVED lines=30> */
.L_x_5234:
[----:B------:R-:W-:Y:S05]  /*10bd0*/  BSYNC B1 ;  /* 0x0000000000017941 */ /* 0x000fea0003800000 */
.L_x_5233:
[----:B------:R-:W-:Y:S04]  /*10be0*/  BSSY B1, `(.L_x_5235) ;  /* 0x0000062000017945 */ /* 0x000fe80003800000 */
[----:B------:R-:W-:Y:S05]  /*10bf0*/  @P1 BRA `(.L_x_5236) ;  /* 0x0000000400801947 */ /* 0x000fea0003800000 */
[----:B-1234-:R-:W2:Y:S04]  /*10c00*/  LDL R4, [R1+0x48] ;  /* 0x0000480001047983 */ /* 0x01eea80000100800 */
[----:B------:R-:W3:Y:S01]  /*10c10*/  LDL R52, [R1+0x54] ;  /* 0x0000540001347983 */ /* 0x000ee20000100800 */
[--C-:B------:R-:W-:Y:S01]  /*10c20*/  SHF.R.U64 R43, R56, 0x10, R57.reuse ;  /* 0x00000010382b7819 */ /* 0x100fe20000001239 */
[----:B------:R-:W-:Y:S01]  /*10c30*/  HADD2.F32 R31, -RZ, R72.H1_H1 ;  /* 0x30000048ff1f7230 */ /* 0x000fe20000004100 */
[----:B------:R-:W-:Y:S01]  /*10c40*/  SHF.R.U32.HI R56, RZ, 0x10, R57 ;  /* 0x00000010ff387819 */ /* 0x000fe20000011639 */
[--C-:B------:R-:W-:Y:S01]  /*10c50*/  HADD2.F32 R33, -RZ, R68.reuse.H1_H1 ;  /* 0x30000044ff217230 */ /* 0x100fe20000004100 */
[----:B------:R-:W-:Y:S01]  /*10c60*/  SHF.R.U32.HI R30, RZ, 0x10, R45 ;  /* 0x00000010ff1e7819 */ /* 0x000fe2000001162d */
[----:B------:R-:W-:Y:S01]  /*10c70*/  HADD2.F32 R68, -RZ, R68.H0_H0 ;  /* 0x20000044ff447230 */ /* 0x000fe20000004100 */
[----:B------:R-:W-:Y:S01]  /*10c80*/  SHF.R.U64 R42, R58, 0x10, R59 ;  /* 0x000000103a2a7819 */ /* 0x000fe2000000123b */
[----:B------:R-:W-:Y:S01]  /*10c90*/  HADD2.F32 R72, -RZ, R72.H0_H0 ;  /* 0x20000048ff487230 */ /* 0x000fe20000004100 */
[----:B------:R-:W-:Y:S01]  /*10ca0*/  SHF.R.U64 R40, R46, 0x10, R47 ;  /* 0x000000102e287819 */ /* 0x000fe2000000122f */
[----:B------:R-:W-:Y:S01]  /*10cb0*/  HADD2.F32 R30, -RZ, R30.H0_H0 ;  /* 0x2000001eff1e7230 */ /* 0x000fe20000004100 */
[----:B------:R-:W-:-:S02]  /*10cc0*/  SHF.R.U32.HI R58, RZ, 0x10, R59 ;  /* 0x00000010ff3a7819 */ /* 0x000fc4000001163b */
        /* <DEDUP_REMOVED lines=8> */
[----:B0-----:R-:W-:-:S04]  /*10d50*/  LOP3.LUT R9, R4, R61, RZ, 0x3c, !PT ;  /* 0x0000003d04097212 */ /* 0x001fc800078e3cff */
        /* <DEDUP_REMOVED lines=74> */
.L_x_5236:
[----:B------:R-:W-:Y:S05]  /*11200*/  BSYNC B1 ;  /* 0x0000000000017941 */ /* 0x000fea0003800000 */
.L_x_5235:
[----:B------:R-:W-:Y:S05]  /*11210*/  @P2 BRA `(.L_x_5202) ;  /* 0x0000000400802947 */ /* 0x000fea0003800000 */
[----:B01234-:R-:W2:Y:S04]  /*11220*/  LDL R4, [R1+0x5c] ;  /* 0x00005c0001047983 */ /* 0x01fea80000100800 */
[----:B------:R-:W3:Y:S01]  /*11230*/  LDL R39, [R1+0x50] ;  /* 0x0000500001277983 */ /* 0x000ee20000100800 */
[----:B------:R-:W-:Y:S01]  /*11240*/  HADD2.F32 R32, -RZ, R0.H1_H1 ;  /* 0x30000000ff207230 */ /* 0x000fe20000004100 */
[--C-:B------:R-:W-:Y:S01]  /*11250*/  SHF.R.U64 R38, R64, 0x10, R65.reuse ;  /* 0x0000001040267819 */ /* 0x100fe20000001241 */
[--C-:B------:R-:W-:Y:S01]  /*11260*/  HADD2.F32 R30, -RZ, R20.reuse.H1_H1 ;  /* 0x30000014ff1e7230 */ /* 0x100fe20000004100 */
        /* <DEDUP_REMOVED lines=13> */
[----:B------:R-:W-:Y:S02]  /*11340*/  LOP3.LUT R4, R212, 0x38, R5, 0xf8, !PT ;  /* 0x00000038d4047812 */ /* 0x000fe400078ef805 */
[----:B------:R-:W-:Y:S02]  /*11350*/  SHF.L.U32 R13, R13, 0xa, RZ ;  /* 0x0000000a0d0d7819 */ /* 0x000fe400000006ff */
[----:B------:R-:W-:Y:S02]  /*11360*/  LOP3.LUT R9, R4, R61, RZ, 0x3c, !PT ;  /* 0x0000003d04097212 */ /* 0x000fe400078e3cff */
[----:B------:R-:W-:Y:S01]  /*11370*/  LOP3.LUT R13, R13, 0x7fffe000, RZ, 0xc0, !PT ;  /* 0x7fffe0000d0d7812 */ /* 0x000fe200078ec0ff */
[----:B---3--:R-:W0:Y:S03]  /*11380*/  LDS.128 R4, [R39] ;  /* 0x0000000027047984 */ /* 0x008e260000000c00 */
        /* <DEDUP_REMOVED lines=18> */
[----:B------:R-:W-:Y:S02]  /*114b0*/  HADD2.F32 R30, -RZ, R0.H0_H0 ;  /* 0x20000000ff1e7230 */ /* 0x000fe40000004100 */
[----:B------:R-:W-:Y:S01]  /*114c0*/  FFMA.FTZ R36, R13, R32, R36 ;  /* 0x000000200d247223 */ /* 0x000fe20000010024 */
[-C--:B------:R-:W-:Y:S01]  /*114d0*/  FMUL.FTZ R13, R26, R25.reuse ;  /* 0x000000191a0d7220 */ /* 0x080fe20000410000 */
[----:B------:R-:W-:Y:S02]  /*114e0*/  HADD2.F32 R27, -RZ, R10.H0_H0 ;  /* 0x2000000aff1b7230 */ /* 0x000fe40000004100 */
[----:B------:R-:W-:Y:S01]  /*114f0*/  FFMA.FTZ R31, R14, R25, -R31 ;  /* 0x000000190e1f7223 */ /* 0x000fe2000001081f */
[----:B------:R-:W-:Y:S01]  /*11500*/  FMUL.FTZ R0, R9, R30 ;  /* 0x0000001e09007220 */ /* 0x000fe20000410000 */
[----:B------:R-:W-:-:S02]  /*11510*/  HADD2.F32 R26, -RZ, R3.H0_H0 ;  /* 0x20000003ff1a7230 */ /* 0x000fc40000004100 */
[-C--:B------:R-:W-:Y:S01]  /*11520*/  FMUL.FTZ R9, R9, R20.reuse ;  /* 0x0000001409097220 */ /* 0x080fe20000410000 */
[----:B------:R-:W-:Y:S02]  /*11530*/  HADD2.F32 R28, -RZ, R11.H0_H0 ;  /* 0x2000000bff1c7230 */ /* 0x000fe40000004100 */
[----:B------:R-:W-:Y:S01]  /*11540*/  FFMA.FTZ R20, R5, R20, -R0 ;  /* 0x0000001405147223 */ /* 0x000fe20000010800 */
[----:B------:R-:W-:Y:S01]  /*11550*/  FFMA.FTZ R29, R14, R29, R13 ;  /* 0x0000001d0e1d7223 */ /* 0x000fe2000001000d */
[----:B------:R-:W-:Y:S02]  /*11560*/  HADD2.F32 R0, -RZ, R21.H0_H0 ;  /* 0x20000015ff007230 */ /* 0x000fe40000004100 */
[----:B------:R-:W-:Y:S01]  /*11570*/  FMUL.FTZ R14, R27, R26 ;  /* 0x0000001a1b0e7220 */ /* 0x000fe20000410000 */
[----:B------:R-:W-:Y:S02]  /*11580*/  HADD2.F32 R3, -RZ, R3.H1_H1 ;  /* 0x30000003ff037230 */ /* 0x000fe40000004100 */
[----:B------:R-:W-:Y:S01]  /*11590*/  FFMA.FTZ R30, R5, R30, R9 ;  /* 0x0000001e051e7223 */ /* 0x000fe20000010009 */
[----:B------:R-:W-:-:S02]  /*115a0*/  HADD2.F32 R21, -RZ, R21.H1_H1 ;  /* 0x30000015ff157230 */ /* 0x000fc40000004100 */
[-C--:B------:R-:W-:Y:S01]  /*115b0*/  FMUL.FTZ R32, R27, R0.reuse ;  /* 0x000000001b207220 */ /* 0x080fe20000410000 */
[C---:B------:R-:W-:Y:S01]  /*115c0*/  FFMA.FTZ R25, R15.reuse, R0, -R14 ;  /* 0x000000000f197223 */ /* 0x040fe2000001080e */
[C---:B------:R-:W-:Y:S01]  /*115d0*/  FMUL.FTZ R5, R28.reuse, R3 ;  /* 0x000000031c057220 */ /* 0x040fe20000410000 */
[----:B------:R-:W-:Y:S02]  /*115e0*/  HADD2.F32 R11, -RZ, R11.H1_H1 ;  /* 0x3000000bff0b7230 */ /* 0x000fe40000004100 */
[-C--:B------:R-:W-:Y:S01]  /*115f0*/  FMUL.FTZ R28, R28, R21.reuse ;  /* 0x000000151c1c7220 */ /* 0x080fe20000410000 */
[----:B------:R-:W-:Y:S02]  /*11600*/  HADD2.F32 R14, -RZ, R50.H0_H0 ;  /* 0x20000032ff0e7230 */ /* 0x000fe40000004100 */
[----:B------:R-:W-:Y:S01]  /*11610*/  FFMA.FTZ R32, R15, R26, R32 ;  /* 0x0000001a0f207223 */ /* 0x000fe20000010020 */
[----:B------:R-:W-:Y:S02]  /*11620*/  HADD2.F32 R0, -RZ, R66.H0_H0 ;  /* 0x20000042ff007230 */ /* 0x000fe40000004100 */
[C---:B------:R-:W-:Y:S01]  /*11630*/  FFMA.FTZ R21, R24.reuse, R21, -R5 ;  /* 0x0000001518157223 */ /* 0x040fe20000010805 */
[----:B------:R-:W-:Y:S01]  /*11640*/  FFMA.FTZ R28, R24, R3, R28 ;  /* 0x00000003181c7223 */ /* 0x000fe2000001001c */
[----:B------:R-:W-:Y:S01]  /*11650*/  FMUL.FTZ R26, R11, R14 ;  /* 0x0000000e0b1a7220 */ /* 0x000fe20000410000 */
[----:B------:R-:W-:-:S02]  /*11660*/  HADD2.F32 R8, -RZ, R8.H1_H1 ;  /* 0x30000008ff087230 */ /* 0x000fc40000004100 */
[-C--:B------:R-:W-:Y:S01]  /*11670*/  FMUL.FTZ R24, R11, R0.reuse ;  /* 0x000000000b187220 */ /* 0x080fe20000410000 */
        /* <DEDUP_REMOVED lines=26> */
.L_x_5202:
[----:B------:R-:W-:Y:S05]  /*11820*/  BSYNC B0 ;  /* 0x0000000000007941 */ /* 0x000fea0003800000 */
.L_x_5174:
        /* <DEDUP_REMOVED lines=8> */
.L_x_5172:
[----:B------:R-:W5:Y:S02]  /*118b0*/  LDL R0, [R1+0x44] ;  /* 0x0000440001007983 */ /* 0x000f640000100800 */
[----:B-----5:R-:W-:-:S13]  /*118c0*/  R2UR UR4, R0 ;  /* 0x00000000000472ca */ /* 0x020fda00000e0000 */
[----:B------:R-:W-:-:S05]  /*118d0*/  IMAD.U32 R0, RZ, RZ, UR4 ;  /* 0x00000004ff007e24 */ /* 0x000fca000f8e00ff */
[----:B------:R-:W-:-:S13]  /*118e0*/  ISETP.NE.AND P0, PT, R0, 0x3, PT ;  /* 0x000000030000780c */ /* 0x000fda0003f05270 */
[----:B------:R-:W-:Y:S05]  /*118f0*/  @!P0 BRA `(.L_x_5237) ;  /* 0x0000000000048947 */ /* 0x000fea0003800000 */
[----:B------:R-:W-:Y:S01]  /*11900*/  BPT.TRAP 0x1 ;  /* 0x000000040000795c */ /* 0x000fe20000300000 */
.L_x_5237:
[----:B------:R-:W-:Y:S01]  /*11910*/  IMAD R0, R205, 0x8, R18 ;  /* 0x00000008cd007824 */ /* 0x000fe200078e0212 */
[----:B01----:R-:W-:-:S04]  /*11920*/  SHF.L.U32 R3, R208, 0x1f, RZ ;  /* 0x0000001fd0037819 */ /* 0x003fc800000006ff */
[----:B------:R0:W1:Y:S01]  /*11930*/  SYNCS.PHASECHK.TRANS64.TRYWAIT P2, [R0+URZ+0x36830], R3 ;  /* 0x03683003000075a7 */ /* 0x000062000804017f */
[----:B------:R-:W-:Y:S05]  /*11940*/  @!P0 BRA `(.L_x_5238) ;  /* 0x0000000000048947 */ /* 0x000fea0003800000 */
[----:B------:R-:W-:Y:S01]  /*11950*/  BPT.TRAP 0x1 ;  /* 0x000000040000795c */ /* 0x000fe20000300000 */
.L_x_5238:
[----:B--234-:R-:W2:Y:S01]  /*11960*/  S2R R4, SR_TID.X ;  /* 0x0000000000047919 */ /* 0x01cea20000002100 */
[----:B------:R-:W-:Y:S02]  /*11970*/  MOV R119, RZ ;  /* 0x000000ff00777202 */ /* 0x000fe40000000f00 */
[----:B--2---:R-:W-:-:S04]  /*11980*/  LOP3.LUT R4, R4, 0x7f, RZ, 0xc0, !PT ;  /* 0x0000007f04047812 */ /* 0x004fc800078ec0ff */
[----:B------:R-:W-:Y:S01]  /*11990*/  ISETP.NE.AND P1, PT, R4, RZ, PT ;  /* 0x000000ff0400720c */ /* 0x000fe20003f25270 */
[----:B-1----:R-:W-:-:S12]  /*119a0*/  @P2 BRA `(.L_x_5239) ;  /* 0x0000000000082947 */ /* 0x002fd80003800000 */
[----:B------:R-:W1:Y:S02]  /*119b0*/  SYNCS.PHASECHK.TRANS64.TRYWAIT P2, [R0+URZ+0x36830], R3 ;  /* 0x03683003000075a7 */ /* 0x000e64000804017f */
[----:B-1----:R-:W-:Y:S05]  /*119c0*/  @!P2 BRA `(.L_x_5240) ;  /* 0x000001b000d8a947 */ /* 0x002fea0003800000 */
.L_x_5239:
[----:B------:R-:W-:Y:S05]  /*119d0*/  WARPSYNC.ALL ;  /* 0x0000000000007948 */ /* 0x000fea0003800000 */
[----:B01----:R-:W-:Y:S01]  /*119e0*/  VIADD R3, R18, 0x21400 ;  /* 0x0002140012037836 */ /* 0x003fe20000000000 */
[----:B------:R-:W-:Y:S01]  /*119f0*/  R2UR UR24, R2 ;  /* 0x00000000021872ca */ /* 0x000fe200000e0000 */
[----:B------:R-:W-:Y:S01]  /*11a00*/  WARPGROUP.ARRIVE ;  /* 0x00000000000079c5 */ /* 0x000fe20000000000 */
[----:B------:R-:W-:Y:S01]  /*11a10*/  UMOV UR5, 0x40000040 ;  /* 0x4000004000057882 */ /* 0x000fe20000000000 */
[----:B------:R-:W-:Y:S01]  /*11a20*/  IMAD.MOV.U32 R5, RZ, RZ, 0x40000040 ;  /* 0x40000040ff057424 */ /* 0x000fe200078e00ff */
[----:B------:R-:W-:Y:S01]  /*11a30*/  SHF.R.U32.HI R3, RZ, 0x4, R3 ;  /* 0x00000004ff037819 */ /* 0x000fe20000011603 */
[----:B------:R-:W-:Y:S01]  /*11a40*/  UMOV UR27, UR5 ;  /* 0x00000005001b7c82 */ /* 0x000fe20008000000 */
[----:B------:R-:W-:Y:S01]  /*11a50*/  IMAD.MOV.U32 R7, RZ, RZ, 0x40000040 ;  /* 0x40000040ff077424 */ /* 0x000fe200078e00ff */
[----:B------:R-:W-:Y:S01]  /*11a60*/  UMOV UR17, UR27 ;  /* 0x0000001b00117c82 */ /* 0x000fe20008000000 */
[----:B------:R-:W-:Y:S01]  /*11a70*/  LOP3.LUT R3, R3, 0x3fff, RZ, 0xc0, !PT ;  /* 0x00003fff03037812 */ /* 0x000fe200078ec0ff */
[----:B------:R-:W-:Y:S01]  /*11a80*/  UMOV UR21, UR27 ;  /* 0x0000001b00157c82 */ /* 0x000fe20008000000 */
[----:B------:R-:W-:Y:S01]  /*11a90*/  R2UR UR19, R5 ;  /* 0x00000000051372ca */ /* 0x000fe200000e0000 */
[----:B------:R-:W-:Y:S01]  /*11aa0*/  IMAD.MOV.U32 R9, RZ, RZ, 0x40000040 ;  /* 0x40000040ff097424 */ /* 0x000fe200078e00ff */
[----:B------:R-:W-:Y:S01]  /*11ab0*/  LOP3.LUT R216, R3, 0x10000, RZ, 0xfc, !PT ;  /* 0x0001000003d87812 */ /* 0x000fe200078efcff */
[----:B------:R-:W-:Y:S01]  /*11ac0*/  IMAD.MOV.U32 R3, RZ, RZ, 0x40000040 ;  /* 0x40000040ff037424 */ /* 0x000fe200078e00ff */
[----:B------:R-:W-:Y:S01]  /*11ad0*/  ULOP3.LUT UR24, UR24, 0x10000, URZ, 0xfc, !UPT ;  /* 0x0001000018187892 */ /* 0x000fe2000f8efc3f */
[----:B------:R-:W-:Y:S01]  /*11ae0*/  R2UR UR23, R7 ;  /* 0x00000000071772ca */ /* 0x000fe200000e0000 */
[----:B------:R-:W-:Y:S01]  /*11af0*/  UMOV UR9, UR27 ;  /* 0x0000001b00097c82 */ /* 0x000fe20008000000 */
[----:B------:R-:W-:Y:S01]  /*11b00*/  IMAD R2, R205, 0xa80, R216 ;  /* 0x00000a80cd027824 */ /* 0x000fe200078e02d8 */
[----:B------:R-:W-:Y:S01]  /*11b10*/  R2UR UR7, R3 ;  /* 0x00000000030772ca */ /* 0x000fe200000e0000 */
[----:B------:R-:W-:Y:S01]  /*11b20*/  IMAD.MOV.U32 R7, RZ, RZ, 0x40000040 ;  /* 0x40000040ff077424 */ /* 0x000fe200078e00ff */
[----:B------:R-:W-:Y:S01]  /*11b30*/  MOV R5, 0x40000040 ;  /* 0x4000004000057802 */ /* 0x000fe20000000f00 */
[----:B------:R-:W-:Y:S01]  /*11b40*/  UMOV UR4, UR24 ;  /* 0x0000001800047c82 */ /* 0x000fe20008000000 */
[C---:B------:R-:W-:Y:S01]  /*11b50*/  R2UR UR6, R2.reuse ;  /* 0x00000000020672ca */ /* 0x040fe200000e0000 */
[C---:B------:R-:W-:Y:S01]  /*11b60*/  VIADD R4, R2.reuse, 0x80 ;  /* 0x0000008002047836 */ /* 0x040fe20000000000 */
[----:B------:R-:W-:Y:S01]  /*11b70*/  UMOV UR26, UR4 ;  /* 0x00000004001a7c82 */ /* 0x000fe20008000000 */
[----:B------:R-:W-:Y:S01]  /*11b80*/  VIADD R6, R2, 0x100 ;  /* 0x0000010002067836 */ /* 0x000fe20000000000 */
[----:B------:R-:W-:Y:S01]  /*11b90*/  UMOV UR16, UR26 ;  /* 0x0000001a00107c82 */ /* 0x000fe20008000000 */
[----:B------:R-:W-:Y:S01]  /*11ba0*/  UMOV UR20, UR26 ;  /* 0x0000001a00147c82 */ /* 0x000fe20008000000 */
[----:B------:R-:W-:Y:S01]  /*11bb0*/  R2UR UR18, R4 ;  /* 0x00000000041272ca */ /* 0x000fe200000e0000 */
[----:B------:R-:W-:Y:S01]  /*11bc0*/  IMAD.U32 R10, RZ, RZ, UR4 ;  /* 0x00000004ff0a7e24 */ /* 0x000fe2000f8e00ff */
[----:B------:R-:W-:Y:S01]  /*11bd0*/  R2UR UR22, R6 ;  /* 0x00000000061672ca */ /* 0x000fe200000e0000 */
[C---:B------:R-:W-:Y:S01]  /*11be0*/  VIADD R8, R2.reuse, 0x200 ;  /* 0x0000020002087836 */ /* 0x040fe20000000000 */
[----:B------:R-:W-:Y:S01]  /*11bf0*/  IADD3 R4, R2, 0x180, RZ ;  /* 0x0000018002047810 */ /* 0x000fe20007ffe0ff */
[----:B------:R-:W-:Y:S01]  /*11c00*/  UMOV UR8, UR26 ;  /* 0x0000001a00087c82 */ /* 0x000fe20008000000 */
[----:B------:R-:W-:Y:S01]  /*11c10*/  MOV R11, UR5 ;  /* 0x00000005000b7c02 */ /* 0x000fe20008000f00 */
[----:B------:R-:W-:Y:S01]  /*11c20*/  HGMMA.64x16x16.F32 R72, gdesc[UR4], RZ, !UPT, gsb0 ;  /* 0x00200000044879f0 */ /* 0x000fe2000c0008ff */
[----:B------:R-:W-:Y:S01]  /*11c30*/  R2UR UR6, R4 ;  /* 0x00000000040672ca */ /* 0x000fe200000e0000 */
[----:B------:R-:W-:Y:S01]  /*11c40*/  UMOV UR4, UR26 ;  /* 0x0000001a00047c82 */ /* 0x000fe20008000000 */
[----:B------:R-:W-:Y:S01]  /*11c50*/  R2UR UR7, R5 ;  /* 0x00000000050772ca */ /* 0x000fe200000e0000 */
[----:B------:R-:W-:Y:S01]  /*11c60*/  UMOV UR5, UR27 ;  /* 0x0000001b00057c82 */ /* 0x000fe20008000000 */
[----:B------:R-:W-:Y:S01]  /*11c70*/  R2UR UR10, R8 ;  /* 0x00000000080a72ca */ /* 0x000fe200000e0000 */
[----:B------:R-:W-:Y:S01]  /*11c80*/  VIADD R6, R2, 0x280 ;  /* 0x0000028002067836 */ /* 0x000fe20000000000 */
[----:B------:R-:W-:Y:S01]  /*11c90*/  R2UR UR11, R9 ;  /* 0x00000000090b72ca */ /* 0x000fe200000e0000 */
[----:B------:R-:W-:Y:S01]  /*11ca0*/  UMOV UR12, UR26 ;  /* 0x0000001a000c7c82 */ /* 0x000fe20008000000 */
[----:B------:R-:W-:Y:S01]  /*11cb0*/  R2UR UR15, R7 ;  /* 0x00000000070f72ca */ /* 0x000fe200000e0000 */
[----:B------:R-:W-:Y:S01]  /*11cc0*/  UMOV UR13, UR27 ;  /* 0x0000001b000d7c82 */ /* 0x000fe20008000000 */
[----:B------:R-:W-:Y:S01]  /*11cd0*/  R2UR UR14, R6 ;  /* 0x00000000060e72ca */ /* 0x000fe200000e0000 */
[C---:B------:R-:W-:Y:S01]  /*11ce0*/  VIADD R4, R2.reuse, 0x300 ;  /* 0x0000030002047836 */ /* 0x040fe20000000000 */
[----:B------:R-:W-:Y:S01]  /*11cf0*/  IADD3 R6, R2, 0x2, RZ ;  /* 0x0000000202067810 */ /* 0x000fe20007ffe0ff */
[----:B------:R-:W-:Y:S01]  /*11d00*/  IMAD.MOV.U32 R5, RZ, RZ, 0x40000040 ;  /* 0x40000040ff057424 */ /* 0x000fe200078e00ff */
[----:B------:R-:W-:Y:S01]  /*11d10*/  UMOV UR29, 0x40000040 ;  /* 0x40000040001d7882 */ /* 0x000fe20000000000 */
[----:B------:R-:W-:Y:S01]  /*11d20*/  IMAD.MOV.U32 R7, RZ, RZ, 0x40000040 ;  /* 0x40000040ff077424 */ /* 0x000fe200078e00ff */
[----:B------:R-:W-:Y:S01]  /*11d30*/  R2UR UR30, R6 ;  /* 0x00000000061e72ca */ /* 0x000fe200000e0000 */
[C---:B------:R-:W-:Y:S01]  /*11d40*/  VIADD R6, R2.reuse, 0x102 ;  /* 0x0000010202067836 */ /* 0x040fe20000000000 */
[----:B------:R0:W-:Y:S01]  /*11d50*/  STL.64 [R1+0x30], R10 ;  /* 0x0000300a01007387 */ /* 0x0001e20000100a00 */
[C---:B------:R-:W-:Y:S01]  /*11d60*/  VIADD R8, R2.reuse, 0x202 ;  /* 0x0000020202087836 */ /* 0x040fe20000000000 */
[----:B------:R-:W-:Y:S01]  /*11d70*/  R2UR UR31, R7 ;  /* 0x00000000071f72ca */ /* 0x000fe200000e0000 */
[----:B------:R-:W-:Y:S01]  /*11d80*/  IMAD.MOV.U32 R7, RZ, RZ, 0x40000040 ;  /* 0x40000040ff077424 */ /* 0x000fe200078e00ff */
[----:B------:R-:W-:Y:S01]  /*11d90*/  UIADD3 UR56, UR24, 0x404, URZ ;  /* 0x0000040418387890 */ /* 0x000fe2000fffe03f */
[----:B------:R-:W-:Y:S01]  /*11da0*/  IMAD.MOV.U32 R9, RZ, RZ, 0x40000040 ;  /* 0x40000040ff097424 */ /* 0x000fe200078e00ff */
[----:B------:R-:W-:Y:S01]  /*11db0*/  UMOV UR57, 0x40000040 ;  /* 0x4000004000397882 */ /* 0x000fe20000000000 */
[----:B------:R-:W-:Y:S01]  /*11dc0*/  UIADD3 UR52, UR24, 0x406, URZ ;  /* 0x0000040618347890 */ /* 0x000fe2000fffe03f */
[C---:B------:R-:W-:Y:S01]  /*11dd0*/  VIADD R12, R2.reuse, 0x886 ;  /* 0x00000886020c7836 */ /* 0x040fe20000000000 */
[----:B------:R-:W-:Y:S01]  /*11de0*/  UMOV UR53, 0x40000040 ;  /* 0x4000004000357882 */ /* 0x000fe20000000000 */
[----:B------:R-:W-:Y:S01]  /*11df0*/  UIADD3 UR48, UR24, 0x800, URZ ;  /* 0x0000080018307890 */ /* 0x000fe2000fffe03f */
[----:B------:R-:W-:Y:S01]  /*11e00*/  IMAD.MOV.U32 R13, RZ, RZ, 0x40000040 ;  /* 0x40000040ff0d7424 */ /* 0x000fe200078e00ff */
[----:B0-----:R-:W-:Y:S01]  /*11e10*/  MOV R11, UR29 ;  /* 0x0000001d000b7c02 */ /* 0x001fe20008000f00 */
[----:B------:R-:W-:Y:S01]  /*11e20*/  UMOV UR49, 0x40000040 ;  /* 0x4000004000317882 */ /* 0x000fe20000000000 */
[----:B------:R-:W-:Y:S01]  /*11e30*/  UIADD3 UR44, UR24, 0x802, URZ ;  /* 0x00000802182c7890 */ /* 0x000fe2000fffe03f */
[----:B------:R-:W-:Y:S01]  /*11e40*/  IMAD.MOV.U32 R21, RZ, RZ, 0x40000040 ;  /* 0x40000040ff157424 */ /* 0x000fe200078e00ff */
[----:B------:R-:W-:Y:S01]  /*11e50*/  UMOV UR45, 0x40000040 ;  /* 0x40000040002d7882 */ /* 0x000fe20000000000 */
[----:B------:R-:W-:Y:S01]  /*11e60*/  UIADD3 UR40, UR24, 0x804, URZ ;  /* 0x0000080418287890 */ /* 0x000fe2000fffe03f */
[----:B------:R-:W-:Y:S01]  /*11e70*/  IADD3 R20, R2, 0x906, RZ ;  /* 0x0000090602147810 */ /* 0x000fe20007ffe0ff */
[----:B------:R-:W-:Y:S01]  /*11e80*/  UMOV UR41, 0x40000040 ;  /* 0x4000004000297882 */ /* 0x000fe20000000000 */
[----:B------:R-:W-:Y:S01]  /*11e90*/  UIADD3 UR36, UR24, 0x806, URZ ;  /* 0x0000080618247890 */ /* 0x000fe2000fffe03f */
[----:B------:R-:W-:Y:S01]  /*11ea0*/  @!P1 IADD3 R0, R0, 0x36840, RZ ;  /* 0x0003684000009810 */ /* 0x000fe20007ffe0ff */
[----:B------:R-:W-:Y:S01]  /*11eb0*/  UMOV UR37, 0x40000040 ;  /* 0x4000004000257882 */ /* 0x000fe20000000000 */
[----:B------:R-:W-:Y:S01]  /*11ec0*/  BSSY B0, `(.L_x_5241) ;  /* 0x0000b2f000007945 */ /* 0x000fe20003800000 */
[--C-:B------:R-:W-:Y:S01]  /*11ed0*/  IMAD.MOV.U32 R118, RZ, RZ, R119.reuse ;  /* 0x000000ffff767224 */ /* 0x100fe200078e0077 */
[----:B------:R-:W-:Y:S01]  /*11ee0*/  @!P1 PRMT R0, RZ, 0x654, R0 ;  /* 0x00000654ff009816 */ /* 0x000fe20000000000 */
        /* <DEDUP_REMOVED lines=15> */
[----:B------:R-:W-:Y:S01]  /*11fe0*/  R2UR UR18, R4 ;  /* 0x00000000041272ca */ /* 0x000fe200000e0000 */
[----:B------:R-:W-:Y:S01]  /*11ff0*/  UMOV UR16, UR26 ;  /* 0x0000001a00107c82 */ /* 0x000fe20008000000 */
[----:B------:R-:W-:Y:S01]  /*12000*/  R2UR UR19, R5 ;  /* 0x00000000051372ca */ /* 0x000fe200000e0000 */
[----:B------:R-:W-:Y:S01]  /*12010*/  UMOV UR17, UR27 ;  /* 0x0000001b00117c82 */ /* 0x000fe20008000000 */
[----:B------:R-:W-:Y:S01]  /*12020*/  VIADD R4, R2, 0x82 ;  /* 0x0000008202047836 */ /* 0x000fe20000000000 */
[----:B------:R-:W-:Y:S01]  /*12030*/  UMOV UR27, UR29 ;  /* 0x0000001d001b7c82 */ /* 0x000fe20008000000 */
[----:B------:R-:W-:Y:S01]  /*12040*/  IMAD.MOV.U32 R5, RZ, RZ, 0x40000040 ;  /* 0x40000040ff057424 */ /* 0x000fe200078e00ff */
        /* <DEDUP_REMOVED lines=15> */
[----:B------:R-:W-:Y:S01]  /*12140*/  R2UR UR22, R6 ;  /* 0x00000000061672ca */ /* 0x000fe200000e0000 */
[----:B------:R-:W-:Y:S01]  /*12150*/  UMOV UR21, UR27 ;  /* 0x0000001b00157c82 */ /* 0x000fe20008000000 */
[----:B------:R-:W-:Y:S01]  /*12160*/  R2UR UR23, R7 ;  /* 0x00000000071772ca */ /* 0x000fe200000e0000 */
[----:B------:R-:W-:Y:S02]  /*12170*/  VIADD R6, R2, 0x282 ;  /* 0x0000028202067836 */ /* 0x000fe40000000000 */
[----:B------:R-:W-:Y:S01]  /*12180*/  IMAD.MOV.U32 R7, RZ, RZ, 0x40000040 ;  /* 0x40000040ff077424 */ /* 0x000fe200078e00ff */
        /* <DEDUP_REMOVED lines=286> */
[----:B------:R0:W-:Y:S01]  /*13370*/  STL.64 [R1], R10 ;  /* 0x0000000a01007387 */ /* 0x0001e20000100a00 */
        /* <DEDUP_REMOVED lines=152> */
[----:B------:R-:W-:-:S04]  /*13d00*/  IADD3 R6, R2, 0x700, RZ ;  /* 0x0000070002067810 */ /* 0x000fc80007ffe0ff */
[----:B------:R-:W-:Y:S01]  /*13d10*/  R2UR UR50, R6 ;  /* 0x00000000063272ca */ /* 0x000fe200000e0000 */
[----:B------:R-:W-:Y:S01]  /*13d20*/  VIADD R6, R2, 0x800 ;  /* 0x0000080002067836 */ /* 0x000fe20000000000 */
[----:B------:R-:W-:Y:S01]  /*13d30*/  R2UR UR51, R7 ;  /* 0x00000000073372ca */ /* 0x000fe200000e0000 */
        /* <DEDUP_REMOVED lines=57> */
[----:B------:R-:W-:-:S03]  /*140d0*/  IMAD.MOV.U32 R7, RZ, RZ, 0x40000040 ;  /* 0x40000040ff077424 */ /* 0x000fc600078e00ff */
        /* <DEDUP_REMOVED lines=60> */
[----:B------:R-:W-:Y:S02]  /*144a0*/  MOV R7, 0x40000040 ;  /* 0x4000004000077802 */ /* 0x000fe40000000f00 */
[----:B------:R-:W-:Y:S01]  /*144b0*/  R2UR UR42, R6 ;  /* 0x00000000062a72ca */ /* 0x000fe200000e0000 */
[----:B------:R-:W-:Y:S01]  /*144c0*/  VIADD R6, R2, 0x804 ;  /* 0x0000080402067836 */ /* 0x000fe20000000000 */
[----:B------:R-:W-:Y:S02]  /*144d0*/  R2UR UR43, R7 ;  /* 0x00000000072b72ca */ /* 0x000fe400000e0000 */
[----:B------:R-:W-:Y:S01]  /*144e0*/  MOV R7, 0x40000040 ;  /* 0x4000004000077802 */ /* 0x000fe20000000f00 */
[----:B------:R-:W-:-:S02]  /*144f0*/  WARPGROUP.DEPBAR.LE gsb0, 0x0 ;  /* 0x00008000000079c5 */ /* 0x000fc40000010000 */
        /* <DEDUP_REMOVED lines=61> */
[----:B------:R-:W-:Y:S01]  /*148d0*/  ULDC UR42, c[0x0][0x9d8] ;  /* 0x00027600002a7ab9 */ /* 0x000fe20000000800 */
[----:B------:R-:W-:Y:S01]  /*148e0*/  ULDC UR43, c[0x0][0x9d8] ;  /* 0x00027600002b7ab9 */ /* 0x000fe20000000800 */
        /* <DEDUP_REMOVED lines=12> */
[----:B------:R-:W-:Y:S02]  /*149b0*/  ULDC UR8, c[0x0][0x9d8] ;  /* 0x0002760000087ab9 */ /* 0x000fe40000000800 */
        /* <DEDUP_REMOVED lines=25> */
[----:B------:R-:W-:Y:S01]  /*14b50*/  IMAD R76, R217, 0x80, R227 ;  /* 0x00000080d94c7824 */ /* 0x000fe200078e02e3 */
[----:B------:R-:W-:Y:S01]  /*14b60*/  HGMMA.64x16x16.F32 R64, gdesc[UR4], R64, gsb0 ;  /* 0x00200000044079f0 */ /* 0x000fe20008000840 */
[----:B------:R-:W-:Y:S01]  /*14b70*/  R2UR UR6, R8 ;  /* 0x00000000080672ca */ /* 0x000fe200000e0000 */
[----:B------:R-:W-:Y:S01]  /*14b80*/  UMOV UR4, UR36 ;  /* 0x0000002400047c82 */ /* 0x000fe20008000000 */
[----:B------:R-:W-:Y:S01]  /*14b90*/  R2UR UR7, R9 ;  /* 0x00000000090772ca */ /* 0x000fe200000e0000 */
[----:B------:R-:W-:Y:S01]  /*14ba0*/  UMOV UR5, UR37 ;  /* 0x0000002500057c82 */ /* 0x000fe20008000000 */
[----:B------:R-:W1:Y:S01]  /*14bb0*/  MUFU.TANH R74, R74 ;  /* 0x0000004a004a7308 */ /* 0x000e620000002400 */
[----:B------:R-:W-:Y:S01]  /*14bc0*/  FMUL.FTZ R79, R79, UR8 ;  /* 0x000000084f4f7c20 */ /* 0x000fe20008410000 */
[----:B------:R-:W-:Y:S01]  /*14bd0*/  FMUL.FTZ R5, R72, UR8 ;  /* 0x0000000848057c20 */ /* 0x000fe20008410000 */
[----:B------:R-:W-:Y:S01]  /*14be0*/  FMUL.FTZ R6, R73, UR8 ;  /* 0x0000000849067c20 */ /* 0x000fe20008410000 */
[----:B------:R-:W-:Y:S01]  /*14bf0*/  FMUL.FTZ R8, R77, UR8 ;  /* 0x000000084d087c20 */ /* 0x000fe20008410000 */
[----:B------:R-:W-:Y:S01]  /*14c00*/  MOV R77, R119 ;  /* 0x00000077004d7202 */ /* 0x000fe20000000f00 */
[----:B------:R-:W-:-:S02]  /*14c10*/  IMAD.MOV.U32 R73, RZ, RZ, R119 ;  /* 0x000000ffff497224 */ /* 0x000fc400078e0077 */
[----:B------:R-:W2:Y:S08]  /*14c20*/  MUFU.TANH R75, R75 ;  /* 0x0000004b004b7308 */ /* 0x000eb00000002400 */
[----:B------:R-:W3:Y:S08]  /*14c30*/  MUFU.TANH R78, R78 ;  /* 0x0000004e004e7308 */ /* 0x000ef00000002400 */
[----:B------:R4:W5:Y:S08]  /*14c40*/  MUFU.TANH R72, R79 ;  /* 0x0000004f00487308 */ /* 0x0009700000002400 */
[----:B------:R-:W-:Y:S01]  /*14c50*/  MUFU.TANH R5, R5 ;  /* 0x0000000500057308 */ /* 0x000fe20000002400 */
[----:B----4-:R-:W-:-:S07]  /*14c60*/  IMAD.MOV.U32 R79, RZ, RZ, R119 ;  /* 0x000000ffff4f7224 */ /* 0x010fce00078e0077 */
[----:B------:R-:W-:Y:S01]  /*14c70*/  MUFU.TANH R6, R6 ;  /* 0x0000000600067308 */ /* 0x000fe20000002400 */
[----:B------:R-:W-:Y:S02]  /*14c80*/  WARPGROUP.DEPBAR.LE gsb0, 0x0 ;  /* 0x00008000000079c5 */ /* 0x000fe40000010000 */
[----:B------:R-:W-:Y:S01]  /*14c90*/  WARPGROUP.ARRIVE ;  /* 0x00000000000079c5 */ /* 0x000fe20000000000 */
[----:B------:R-:W-:Y:S01]  /*14ca0*/  FMUL.FTZ R9, R64, UR8 ;  /* 0x0000000840097c20 */ /* 0x000fe20008410000 */
[----:B------:R-:W-:Y:S02]  /*14cb0*/  IMAD R64, R148, -0x70, R222 ;  /* 0xffffff9094407824 */ /* 0x000fe400078e02de */
        /* <DEDUP_REMOVED lines=8> */
[----:B------:R-:W-:Y:S01]  /*14d40*/  FMUL.FTZ R12, R69, UR8 ;  /* 0x00000008450c7c20 */ /* 0x000fe20008410000 */
[----:B------:R-:W4:Y:S01]  /*14d50*/  MUFU.TANH R66, R66 ;  /* 0x0000004200427308 */ /* 0x000f220000002400 */
[----:B------:R-:W-:Y:S01]  /*14d60*/  FMUL.FTZ R71, R71, UR8 ;  /* 0x0000000847477c20 */ /* 0x000fe20008410000 */
[----:B0-----:R-:W-:Y:S01]  /*14d70*/  FMUL.FTZ R10, R65, UR8 ;  /* 0x00000008410a7c20 */ /* 0x001fe20008410000 */
[----:B------:R-:W-:-:S05]  /*14d80*/  FMUL.FTZ R11, R68, UR8 ;  /* 0x00000008440b7c20 */ /* 0x000fca0008410000 */
[----:B------:R-:W0:Y:S08]  /*14d90*/  MUFU.TANH R67, R67 ;  /* 0x0000004300437308 */ /* 0x000e300000002400 */
[----:B------:R-:W0:Y:S08]  /*14da0*/  MUFU.TANH R70, R70 ;  /* 0x0000004600467308 */ /* 0x000e300000002400 */
[----:B------:R-:W0:Y:S08]  /*14db0*/  MUFU.TANH R71, R71 ;  /* 0x0000004700477308 */ /* 0x000e300000002400 */
        /* <DEDUP_REMOVED lines=8> */
[----:B------:R1:W0:Y:S01]  /*14e40*/  MUFU.TANH R56, R58 ;  /* 0x0000003a00387308 */ /* 0x0002220000002400 */
[----:B------:R-:W-:Y:S01]  /*14e50*/  HGMMA.64x16x16.F32 R48, gdesc[UR4], R48, gsb0 ;  /* 0x00200000043079f0 */ /* 0x000fe20008000830 */
[----:B------:R-:W-:Y:S01]  /*14e60*/  R2UR UR6, R20 ;  /* 0x00000000140672ca */ /* 0x000fe200000e0000 */
[----:B------:R-:W-:Y:S01]  /*14e70*/  UMOV UR4, UR36 ;  /* 0x0000002400047c82 */ /* 0x000fe20008000000 */
[----:B------:R-:W-:Y:S01]  /*14e80*/  R2UR UR7, R21 ;  /* 0x00000000150772ca */ /* 0x000fe200000e0000 */
[----:B------:R-:W-:Y:S01]  /*14e90*/  UMOV UR5, UR37 ;  /* 0x0000002500057c82 */ /* 0x000fe20008000000 */
[----:B------:R-:W-:Y:S01]  /*14ea0*/  FMUL.FTZ R59, R59, UR8 ;  /* 0x000000083b3b7c20 */ /* 0x000fe20008410000 */
[----:B------:R-:W-:Y:S01]  /*14eb0*/  FMUL.FTZ R63, R63, UR8 ;  /* 0x000000083f3f7c20 */ /* 0x000fe20008410000 */
[----:B------:R2:W-:Y:S01]  /*14ec0*/  MUFU.TANH R4, R62 ;  /* 0x0000003e00047308 */ /* 0x0005e20000002400 */
[----:B------:R-:W-:Y:S01]  /*14ed0*/  FMUL.FTZ R20, R61, UR8 ;  /* 0x000000083d147c20 */ /* 0x000fe20008410000 */
[----:B------:R-:W-:-:S06]  /*14ee0*/  FMUL.FTZ R15, R60, UR8 ;  /* 0x000000083c0f7c20 */ /* 0x000fcc0008410000 */
[----:B------:R-:W0:Y:S08]  /*14ef0*/  MUFU.TANH R59, R59 ;  /* 0x0000003b003b7308 */ /* 0x000e300000002400 */
[----:B------:R-:W0:Y:S08]  /*14f00*/  MUFU.TANH R63, R63 ;  /* 0x0000003f003f7308 */ /* 0x000e300000002400 */
[----:B------:R-:W-:Y:S08]  /*14f10*/  MUFU.TANH R9, R9 ;  /* 0x0000000900097308 */ /* 0x000ff00000002400 */
[----:B------:R-:W-:Y:S08]  /*14f20*/  MUFU.TANH R10, R10 ;  /* 0x0000000a000a7308 */ /* 0x000ff00000002400 */
[----:B------:R-:W-:Y:S01]  /*14f30*/  MUFU.TANH R11, R11 ;  /* 0x0000000b000b7308 */ /* 0x000fe20000002400 */
[----:B------:R-:W-:-:S02]  /*14f40*/  WARPGROUP.DEPBAR.LE gsb0, 0x0 ;  /* 0x00008000000079c5 */ /* 0x000fc40000010000 */
[----:B------:R-:W-:Y:S01]  /*14f50*/  WARPGROUP.ARRIVE ;  /* 0x00000000000079c5 */ /* 0x000fe20000000000 */
[----:B------:R-:W-:Y:S01]  /*14f60*/  FMUL.FTZ R21, R48, UR8 ;  /* 0x0000000830157c20 */ /* 0x000fe20008410000 */
[----:B------:R-:W-:Y:S02]  /*14f70*/  VIADD R48, R2, 0x986 ;  /* 0x0000098602307836 */ /* 0x000fe40000000000 */
[----:B------:R-:W-:Y:S01]  /*14f80*/  FMUL.FTZ R3, R49, UR8 ;  /* 0x0000000831037c20 */ /* 0x000fe20008410000 */
[----:B------:R-:W-:Y:S01]  /*14f90*/  MOV R49, 0x40000040 ;  /* 0x4000004000317802 */ /* 0x000fe20000000f00 */
[----:B-1----:R-:W-:Y:S01]  /*14fa0*/  FMUL.FTZ R58, R51, UR8 ;  /* 0x00000008333a7c20 */ /* 0x002fe20008410000 */
[----:B------:R-:W-:Y:S01]  /*14fb0*/  HGMMA.64x16x16.F32 R40, gdesc[UR4], R40, gsb0 ;  /* 0x00200000042879f0 */ /* 0x000fe20008000828 */
[----:B------:R-:W-:Y:S01]  /*14fc0*/  R2UR UR6, R48 ;  /* 0x00000000300672ca */ /* 0x000fe200000e0000 */
[----:B------:R-:W-:Y:S01]  /*14fd0*/  UMOV UR4, UR36 ;  /* 0x0000002400047c82 */ /* 0x000fe20008000000 */
[----:B------:R-:W-:Y:S01]  /*14fe0*/  R2UR UR7, R49 ;  /* 0x00000000310772ca */ /* 0x000fe200000e0000 */
[----:B------:R-:W-:Y:S01]  /*14ff0*/  UMOV UR5, UR37 ;  /* 0x0000002500057c82 */ /* 0x000fe20008000000 */
[----:B------:R-:W-:Y:S01]  /*15000*/  IADD3 R49, -R219, 0x71, R64 ;  /* 0x00000071db317810 */ /* 0x000fe20007ffe140 */
[----:B------:R-:W-:Y:S01]  /*15010*/  VIADD R51, R64, 0x70 ;  /* 0x0000007040337836 */ /* 0x000fe20000000000 */
[----:B------:R1:W-:Y:S01]  /*15020*/  MUFU.TANH R48, R3 ;  /* 0x0000000300307308 */ /* 0x0003e20000002400 */
[----:B------:R-:W-:Y:S01]  /*15030*/  IADD3 R2, R2, 0xa06, RZ ;  /* 0x00000a0602027810 */ /* 0x000fe20007ffe0ff */
[----:B------:R-:W-:Y:S01]  /*15040*/  FMUL.FTZ R50, R50, UR8 ;  /* 0x0000000832327c20 */ /* 0x000fe20008410000 */
[----:B------:R-:W-:-:S02]  /*15050*/  IMAD R49, R226, -0x2, R49 ;  /* 0xfffffffee2317824 */ /* 0x000fc400078e0231 */
[----:B------:R-:W-:Y:S01]  /*15060*/  FMUL.FTZ R54, R54, UR8 ;  /* 0x0000000836367c20 */ /* 0x000fe20008410000 */
[----:B------:R-:W-:Y:S02]  /*15070*/  IMAD R51, R226, -0x2, R51 ;  /* 0xfffffffee2337824 */ /* 0x000fe400078e0233 */
[----:B------:R-:W-:Y:S01]  /*15080*/  FMUL.FTZ R53, R53, UR8 ;  /* 0x0000000835357c20 */ /* 0x000fe20008410000 */
[----:B--2---:R-:W-:Y:S01]  /*15090*/  IADD3 R62, R49, 0x8, R76 ;  /* 0x00000008313e7810 */ /* 0x004fe20007ffe04c */
[----:B-1----:R-:W-:Y:S01]  /*150a0*/  IMAD.MOV.U32 R3, RZ, RZ, 0x40000040 ;  /* 0x40000040ff037424 */ /* 0x002fe200078e00ff */
[----:B------:R1:W-:Y:S01]  /*150b0*/  MUFU.TANH R57, R50 ;  /* 0x0000003200397308 */ /* 0x0003e20000002400 */
[----:B------:R-:W-:Y:S02]  /*150c0*/  VIADDMNMX R49, R76, R49, R51, PT ;  /* 0x000000314c317246 */ /* 0x000fe40003800133 */
[----:B------:R-:W-:Y:S01]  /*150d0*/  VIMNMX R69, R51, R62, PT ;  /* 0x0000003e33457248 */ /* 0x000fe20003fe0100 */
[----:B------:R-:W-:-:S03]  /*150e0*/  IMAD.MOV.U32 R51, RZ, RZ, R119 ;  /* 0x000000ffff337224 */ /* 0x000fc600078e0077 */
[C---:B------:R-:W-:Y:S01]  /*150f0*/  ISETP.GT.AND P2, PT, R69.reuse, RZ, PT ;  /* 0x000000ff4500720c */ /* 0x040fe20003f44270 */
[----:B------:R-:W-:Y:S01]  /*15100*/  MUFU.TANH R61, R54 ;  /* 0x00000036003d7308 */ /* 0x000fe20000002400 */
[----:B------:R-:W-:Y:S01]  /*15110*/  ISETP.GT.AND P3, PT, R69, 0x1, PT ;  /* 0x000000014500780c */ /* 0x000fe20003f64270 */
[----:B-1----:R-:W-:Y:S01]  /*15120*/  FMUL.FTZ R50, R55, UR8 ;  /* 0x0000000837327c20 */ /* 0x002fe20008410000 */
[----:B------:R-:W-:Y:S02]  /*15130*/  ISETP.GT.AND P4, PT, R69, 0x8, PT ;  /* 0x000000084500780c */ /* 0x000fe40003f84270 */
[----:B------:R-:W-:Y:S02]  /*15140*/  FSEL R55, R74, -INF , P2 ;  /* 0xff8000004a377808 */ /* 0x000fe40001000000 */
[----:B------:R-:W-:Y:S01]  /*15150*/  FSEL R88, R75, -INF , P3 ;  /* 0xff8000004b587808 */ /* 0x000fe20001800000 */
[----:B------:R1:W-:Y:S01]  /*15160*/  MUFU.TANH R64, R50 ;  /* 0x0000003200407308 */ /* 0x0003e20000002400 */
[----:B------:R-:W-:Y:S01]  /*15170*/  ISETP.GT.AND P5, PT, R69, 0x9, PT ;  /* 0x000000094500780c */ /* 0x000fe20003fa4270 */
[----:B------:R-:W-:Y:S01]  /*15180*/  IMAD.MOV.U32 R75, RZ, RZ, R119 ;  /* 0x000000ffff4b7224 */ /* 0x000fe200078e0077 */
[----:B---3--:R-:W-:-:S02]  /*15190*/  FSEL R82, R78, -INF , P4 ;  /* 0xff8000004e527808 */ /* 0x008fc40002000000 */
[----:B------:R-:W-:Y:S02]  /*151a0*/  FMNMX.FTZ R65, R55, R88, !PT ;  /* 0x0000005837417209 */ /* 0x000fe40007810000 */
[C---:B------:R-:W-:Y:S01]  /*151b0*/  ISETP.GT.AND P2, PT, R69.reuse, 0x10, PT ;  /* 0x000000104500780c */ /* 0x040fe20003f44270 */
[----:B------:R2:W3:Y:S01]  /*151c0*/  MUFU.TANH R60, R58 ;  /* 0x0000003a003c7308 */ /* 0x0004e20000002400 */
[----:B-----5:R-:W-:Y:S02]  /*151d0*/  FSEL R72, R72, -INF , P5 ;  /* 0xff80000048487808 */ /* 0x020fe40002800000 */
[----:B------:R-:W-:Y:S02]  /*151e0*/  FMNMX.FTZ R65, R82, R65, !PT ;  /* 0x0000004152417209 */ /* 0x000fe40007810000 */
[----:B------:R-:W-:Y:S02]  /*151f0*/  ISETP.GT.AND P3, PT, R69, 0x11, PT ;  /* 0x000000114500780c */ /* 0x000fe40003f64270 */
[----:B----4-:R-:W-:Y:S01]  /*15200*/  FSEL R68, R66, -INF , P2 ;  /* 0xff80000042447808 */ /* 0x010fe20001000000 */
[----:B------:R-:W-:Y:S01]  /*15210*/  MUFU.TANH R12, R12 ;  /* 0x0000000c000c7308 */ /* 0x000fe20000002400 */
[----:B------:R-:W-:Y:S01]  /*15220*/  FMNMX.FTZ R65, R72, R65, !PT ;  /* 0x0000004148417209 */ /* 0x000fe20007810000 */
[----:B------:R-:W-:-:S02]  /*15230*/  WARPGROUP.DEPBAR.LE gsb0, 0x0 ;  /* 0x00008000000079c5 */ /* 0x000fc40000010000 */
[----:B------:R-:W-:Y:S01]  /*15240*/  WARPGROUP.ARRIVE ;  /* 0x00000000000079c5 */ /* 0x000fe20000000000 */
[----:B------:R-:W-:Y:S01]  /*15250*/  ISETP.GT.AND P2, PT, R69, 0x18, PT ;  /* 0x000000184500780c */ /* 0x000fe20003f44270 */
[----:B------:R-:W-:Y:S01]  /*15260*/  FMUL.FTZ R46, R46, UR8 ;  /* 0x000000082e2e7c20 */ /* 0x000fe20008410000 */
[----:B0-----:R-:W-:Y:S01]  /*15270*/  FSEL R62, R67, -INF , P3 ;  /* 0xff800000433e7808 */ /* 0x001fe20001800000 */
[----:B------:R-:W-:Y:S01]  /*15280*/  FMUL.FTZ R42, R42, UR8 ;  /* 0x000000082a2a7c20 */ /* 0x000fe20008410000 */
[----:B------:R-:W-:Y:S01]  /*15290*/  FMNMX.FTZ R65, R68, R65, !PT ;  /* 0x0000004144417209 */ /* 0x000fe20007810000 */
[----:B------:R-:W-:Y:S01]  /*152a0*/  HGMMA.64x16x16.F32 R32, gdesc[UR4], R32, gsb0 ;  /* 0x00200000042079f0 */ /* 0x000fe20008000820 */
[----:B------:R-:W-:Y:S01]  /*152b0*/  R2UR UR6, R2 ;  /* 0x00000000020672ca */ /* 0x000fe200000e0000 */
[----:B------:R-:W-:Y:S01]  /*152c0*/  UMOV UR4, UR36 ;  /* 0x0000002400047c82 */ /* 0x000fe20008000000 */
[----:B------:R-:W-:Y:S01]  /*152d0*/  R2UR UR7, R3 ;  /* 0x00000000030772ca */ /* 0x000fe200000e0000 */
[----:B------:R-:W-:Y:S01]  /*152e0*/  UMOV UR5, UR37 ;  /* 0x0000002500057c82 */ /* 0x000fe20008000000 */
[----:B------:R-:W-:Y:S01]  /*152f0*/  ISETP.GT.AND P3, PT, R69, 0x19, PT ;  /* 0x000000194500780c */ /* 0x000fe20003f64270 */
[----:B------:R0:W-:Y:S01]  /*15300*/  MUFU.TANH R66, R46 ;  /* 0x0000002e00427308 */ /* 0x0001e20000002400 */
[----:B-1----:R-:W-:Y:S01]  /*15310*/  FSEL R50, R70, -INF , P2 ;  /* 0xff80000046327808 */ /* 0x002fe20001000000 */
[----:B------:R-:W-:Y:S01]  /*15320*/  FMUL.FTZ R43, R43, UR8 ;  /* 0x000000082b2b7c20 */ /* 0x000fe20008410000 */
[----:B------:R-:W-:Y:S01]  /*15330*/  FMNMX.FTZ R65, R62, R65, !PT ;  /* 0x000000413e417209 */ /* 0x000fe20007810000 */
[----:B------:R-:W-:Y:S01]  /*15340*/  FMUL.FTZ R47, R47, UR8 ;  /* 0x000000082f2f7c20 */ /* 0x000fe20008410000 */
[----:B------:R-:W-:Y:S01]  /*15350*/  ISETP.GT.AND P2, PT, R69, 0x20, PT ;  /* 0x000000204500780c */ /* 0x000fe20003f44270 */
[----:B------:R-:W-:Y:S01]  /*15360*/  FMUL.FTZ R40, R40, UR8 ;  /* 0x0000000828287c20 */ /* 0x000fe20008410000 */
[----:B------:R-:W-:Y:S01]  /*15370*/  FSEL R54, R71, -INF , P3 ;  /* 0xff80000047367808 */ /* 0x000fe20001800000 */
[----:B------:R1:W-:Y:S01]  /*15380*/  MUFU.TANH R3, R42 ;  /* 0x0000002a00037308 */ /* 0x0003e20000002400 */
[----:B------:R-:W-:Y:S01]  /*15390*/  FMNMX.FTZ R65, R50, R65, !PT ;  /* 0x0000004132417209 */ /* 0x000fe20007810000 */
[----:B------:R-:W-:Y:S01]  /*153a0*/  FMUL.FTZ R44, R44, UR8 ;  /* 0x000000082c2c7c20 */ /* 0x000fe20008410000 */
[----:B------:R-:W-:Y:S01]  /*153b0*/  ISETP.GT.AND P3, PT, R69, 0x21, PT ;  /* 0x000000214500780c */ /* 0x000fe20003f64270 */
[----:B------:R-:W-:Y:S01]  /*153c0*/  FMUL.FTZ R41, R41, UR8 ;  /* 0x0000000829297c20 */ /* 0x000fe20008410000 */
[----:B------:R-:W-:Y:S01]  /*153d0*/  FSEL R56, R56, -INF , P2 ;  /* 0xff80000038387808 */ /* 0x000fe20001000000 */
[----:B------:R-:W-:Y:S01]  /*153e0*/  FMUL.FTZ R45, R45, UR8 ;  /* 0x000000082d2d7c20 */ /* 0x000fe20008410000 */
[----:B------:R-:W-:Y:S01]  /*153f0*/  FMNMX.FTZ R67, R54, R65, !PT ;  /* 0x0000004136437209 */ /* 0x000fe20007810000 */
[----:B------:R-:W4:Y:S01]  /*15400*/  MUFU.TANH R43, R43 ;  /* 0x0000002b002b7308 */ /* 0x000f220000002400 */
[----:B------:R-:W-:-:S02]  /*15410*/  ISETP.GT.AND P2, PT, R69, 0x28, PT ;  /* 0x000000284500780c */ /* 0x000fc40003f44270 */
[----:B--2---:R-:W-:Y:S02]  /*15420*/  FSEL R58, R59, -INF , P3 ;  /* 0xff8000003b3a7808 */ /* 0x004fe40001800000 */
[----:B------:R-:W-:Y:S02]  /*15430*/  FMNMX.FTZ R67, R56, R67, !PT ;  /* 0x0000004338437209 */ /* 0x000fe40007810000 */
[C---:B------:R-:W-:Y:S01]  /*15440*/  ISETP.GT.AND P3, PT, R69.reuse, 0x29, PT ;  /* 0x000000294500780c */ /* 0x040fe20003f64270 */
[----:B------:R-:W2:Y:S01]  /*15450*/  MUFU.TANH R47, R47 ;  /* 0x0000002f002f7308 */ /* 0x000ea20000002400 */
[----:B0-----:R-:W-:Y:S02]  /*15460*/  FSEL R46, R4, -INF , P2 ;  /* 0xff800000042e7808 */ /* 0x001fe40001000000 */
[----:B------:R-:W-:Y:S02]  /*15470*/  FMNMX.FTZ R67, R58, R67, !PT ;  /* 0x000000433a437209 */ /* 0x000fe40007810000 */
[----:B------:R-:W-:-:S02]  /*15480*/  ISETP.GT.AND P2, PT, R69, 0x30, PT ;  /* 0x000000304500780c */ /* 0x000fc40003f44270 */
[----:B-1----:R-:W-:Y:S01]  /*15490*/  FSEL R42, R63, -INF , P3 ;  /* 0xff8000003f2a7808 */ /* 0x002fe20001800000 */
[----:B------:R-:W-:Y:S01]  /*154a0*/  MUFU.TANH R13, R13 ;  /* 0x0000000d000d7308 */ /* 0x000fe20000002400 */
[----:B------:R-:W-:Y:S01]  /*154b0*/  FMNMX.FTZ R67, R46, R67, !PT ;  /* 0x000000432e437209 */ /* 0x000fe20007810000 */
[----:B------:R-:W-:Y:S01]  /*154c0*/  IMAD.MOV.U32 R63, RZ, RZ, R119 ;  /* 0x000000ffff3f7224 */ /* 0x000fe200078e0077 */
[C---:B------:R-:W-:Y:S02]  /*154d0*/  ISETP.GT.AND P3, PT, R69.reuse, 0x31, PT ;  /* 0x000000314500780c */ /* 0x040fe40003f64270 */
[----:B------:R-:W-:Y:S02]  /*154e0*/  FMNMX.FTZ R67, R42, R67, !PT ;  /* 0x000000432a437209 */ /* 0x000fe40007810000 */
[----:B---3--:R-:W-:Y:S01]  /*154f0*/  FSEL R2, R60, -INF , P3 ;  /* 0xff8000003c027808 */ /* 0x008fe20001800000 */
[----:B------:R-:W-:Y:S01]  /*15500*/  MUFU.TANH R14, R14 ;  /* 0x0000000e000e7308 */ /* 0x000fe20000002400 */
[----:B------:R-:W-:-:S02]  /*15510*/  ISETP.GT.AND P3, PT, R69, 0x39, PT ;  /* 0x000000394500780c */ /* 0x000fc40003f64270 */
[----:B------:R-:W-:Y:S02]  /*15520*/  ISETP.GT.AND P4, PT, R49, 0x8, PT ;  /* 0x000000083100780c */ /* 0x000fe40003f84270 */
[----:B------:R-:W-:Y:S01]  /*15530*/  FSEL R60, R64, -INF , P3 ;  /* 0xff800000403c7808 */ /* 0x000fe20001800000 */
[----:B------:R-:W-:Y:S02]  /*15540*/  WARPGROUP.DEPBAR.LE gsb0, 0x0 ;  /* 0x00008000000079c5 */ /* 0x000fe40000010000 */
[----:B------:R-:W-:Y:S01]  /*15550*/  WARPGROUP.ARRIVE ;  /* 0x00000000000079c5 */ /* 0x000fe20000000000 */
[----:B------:R-:W-:Y:S01]  /*15560*/  FMUL.FTZ R4, R38, UR8 ;  /* 0x0000000826047c20 */ /* 0x000fe20008410000 */
[----:B------:R-:W-:Y:S01]  /*15570*/  FSEL R38, R57, -INF , P2 ;  /* 0xff80000039267808 */ /* 0x000fe20001000000 */
[----:B------:R-:W-:Y:S01]  /*15580*/  FMUL.FTZ R34, R34, UR8 ;  /* 0x0000000822227c20 */ /* 0x000fe20008410000 */
[----:B------:R-:W-:Y:S01]  /*15590*/  ISETP.GT.AND P2, PT, R69, 0x38, PT ;  /* 0x000000384500780c */ /* 0x000fe20003f44270 */
[----:B------:R-:W-:Y:S01]  /*155a0*/  FMUL.FTZ R35, R35, UR8 ;  /* 0x0000000823237c20 */ /* 0x000fe20008410000 */
[----:B------:R-:W-:Y:S01]  /*155b0*/  HGMMA.64x16x16.F32 R24, gdesc[UR4], R24, gsb0 ;  /* 0x00200000041879f0 */ /* 0x000fe20008000818 */
[----:B------:R-:W-:Y:S01]  /*155c0*/  FMNMX.FTZ R67, R38, R67, !PT ;  /* 0x0000004326437209 */ /* 0x000fe20007810000 */
[----:B------:R0:W-:Y:S01]  /*155d0*/  MUFU.TANH R65, R34 ;  /* 0x0000002200417308 */ /* 0x0001e20000002400 */
[----:B------:R-:W-:Y:S01]  /*155e0*/  ISETP.GT.AND P3, PT, R69, 0x41, PT ;  /* 0x000000414500780c */ /* 0x000fe20003f64270 */
[----:B------:R-:W-:Y:S01]  /*155f0*/  FMUL.FTZ R39, R39, UR8 ;  /* 0x0000000827277c20 */ /* 0x000fe20008410000 */
[----:B------:R-:W-:Y:S01]  /*15600*/  FMNMX.FTZ R67, R2, R67, !PT ;  /* 0x0000004302437209 */ /* 0x000fe20007810000 */
[----:B------:R-:W-:Y:S01]  /*15610*/  ULDC UR4, c[0x0][0x988] ;  /* 0x0002620000047ab9 */ /* 0x000fe20000000800 */
[----:B----4-:R-:W-:Y:S01]  /*15620*/  FSEL R64, R43, -INF , P3 ;  /* 0xff8000002b407808 */ /* 0x010fe20001800000 */
[----:B------:R-:W-:Y:S01]  /*15630*/  FMUL.FTZ R32, R32, UR8 ;  /* 0x0000000820207c20 */ /* 0x000fe20008410000 */
[----:B------:R-:W-:Y:S01]  /*15640*/  ISETP.GT.AND P3, PT, R69, 0x49, PT ;  /* 0x000000494500780c */ /* 0x000fe20003f64270 */
[----:B------:R-:W1:Y:S01]  /*15650*/  MUFU.TANH R35, R35 ;  /* 0x0000002300237308 */ /* 0x000e620000002400 */
[----:B0-----:R-:W-:Y:S01]  /*15660*/  FSEL R34, R61, -INF , P2 ;  /* 0xff8000003d227808 */ /* 0x001fe20001000000 */
[----:B------:R-:W-:Y:S01]  /*15670*/  FMUL.FTZ R36, R36, UR8 ;  /* 0x0000000824247c20 */ /* 0x000fe20008410000 */
[----:B------:R-:W-:Y:S01]  /*15680*/  ISETP.GT.AND P2, PT, R69, 0x40, PT ;  /* 0x000000404500780c */ /* 0x000fe20003f44270 */
[----:B------:R-:W-:Y:S01]  /*15690*/  FMUL.FTZ R33, R33, UR8 ;  /* 0x0000000821217c20 */ /* 0x000fe20008410000 */
[----:B------:R-:W-:Y:S01]  /*156a0*/  FMNMX.FTZ R67, R34, R67, !PT ;  /* 0x0000004322437209 */ /* 0x000fe20007810000 */
[----:B------:R-:W-:Y:S01]  /*156b0*/  FMUL.FTZ R37, R37, UR8 ;  /* 0x0000000825257c20 */ /* 0x000fe20008410000 */
[----:B--2---:R-:W-:Y:S01]  /*156c0*/  FSEL R70, R47, -INF , P3 ;  /* 0xff8000002f467808 */ /* 0x004fe20001800000 */
[----:B------:R-:W-:Y:S01]  /*156d0*/  MUFU.TANH R4, R4 ;  /* 0x0000000400047308 */ /* 0x000fe20000002400 */
[----:B------:R-:W-:Y:S01]  /*156e0*/  FMNMX.FTZ R67, R60, R67, !PT ;  /* 0x000000433c437209 */ /* 0x000fe20007810000 */
[----:B------:R-:W-:Y:S01]  /*156f0*/  IMAD.MOV.U32 R61, RZ, RZ, R119 ;  /* 0x000000ffff3d7224 */ /* 0x000fe200078e0077 */
[----:B------:R-:W-:-:S02]  /*15700*/  ISETP.GT.AND P3, PT, R69, 0x51, PT ;  /* 0x000000514500780c */ /* 0x000fc40003f64270 */
[-C--:B------:R-:W-:Y:S02]  /*15710*/  MOV R71, R119.reuse ;  /* 0x0000007700477202 */ /* 0x080fe40000000f00 */
[----:B------:R-:W-:Y:S01]  /*15720*/  MOV R59, R119 ;  /* 0x00000077003b7202 */ /* 0x000fe20000000f00 */
[----:B------:R-:W0:Y:S01]  /*15730*/  MUFU.TANH R39, R39 ;  /* 0x0000002700277308 */ /* 0x000e220000002400 */
[----:B-1----:R-:W-:Y:S02]  /*15740*/  FSEL R74, R35, -INF , P3 ;  /* 0xff800000234a7808 */ /* 0x002fe40001800000 */
[----:B------:R-:W-:-:S05]  /*15750*/  ISETP.GT.AND P3, PT, R69, 0x59, PT ;  /* 0x000000594500780c */ /* 0x000fca0003f64270 */
[----:B------:R-:W-:Y:S08]  /*15760*/  MUFU.TANH R43, R36 ;  /* 0x00000024002b7308 */ /* 0x000ff00000002400 */
[----:B------:R-:W-:Y:S01]  /*15770*/  MUFU.TANH R15, R15 ;  /* 0x0000000f000f7308 */ /* 0x000fe20000002400 */
[----:B0-----:R-:W-:Y:S02]  /*15780*/  FSEL R80, R39, -INF , P3 ;  /* 0xff80000027507808 */ /* 0x001fe40001800000 */
        /* <DEDUP_REMOVED lines=9> */
[----:B------:R-:W0:Y:S01]  /*15820*/  MUFU.TANH R57, R57 ;  /* 0x0000003900397308 */ /* 0x000e220000002400 */
[----:B------:R-:W-:Y:S01]  /*15830*/  FSEL R66, R66, -INF , P2 ;  /* 0xff80000042427808 */ /* 0x000fe20001000000 */
[----:B------:R-:W-:Y:S01]  /*15840*/  FMUL.FTZ R35, R31, UR8 ;  /* 0x000000081f237c20 */ /* 0x000fe20008410000 */
[----:B------:R-:W-:Y:S01]  /*15850*/  FMNMX.FTZ R67, R64, R67, !PT ;  /* 0x0000004340437209 */ /* 0x000fe20007810000 */
        /* <DEDUP_REMOVED lines=8> */
[----:B------:R2:W-:Y:S01]  /*158e0*/  @!P1 SYNCS.ARRIVE.TRANS64.RED.A1T0 RZ, [R0+URZ], RZ ;  /* 0x000000ff00ff99a7 */ /* 0x0005e2000810043f */
[----:B------:R-:W-:-:S02]  /*158f0*/  ISETP.GT.AND P2, PT, R69, 0x58, PT ;  /* 0x000000584500780c */ /* 0x000fc40003f44270 */
[----:B------:R-:W-:Y:S01]  /*15900*/  FMNMX.FTZ R67, R30, R67, !PT ;  /* 0x000000431e437209 */ /* 0x000fe20007810000 */
[----:B------:R3:W4:Y:S01]  /*15910*/  MUFU.TANH R86, R3 ;  /* 0x0000000300567308 */ /* 0x0007220000002400 */
[----:B------:R-:W-:Y:S02]  /*15920*/  FSEL R78, R4, -INF , P2 ;  /* 0xff800000044e7808 */ /* 0x000fe40001000000 */
[----:B------:R-:W-:Y:S02]  /*15930*/  FMNMX.FTZ R67, R74, R67, !PT ;  /* 0x000000434a437209 */ /* 0x000fe40007810000 */
[----:B------:R-:W-:Y:S02]  /*15940*/  ISETP.GT.AND P2, PT, R69, 0x60, PT ;  /* 0x000000604500780c */ /* 0x000fe40003f44270 */
[----:B------:R-:W-:Y:S01]  /*15950*/  FMNMX.FTZ R67, R78, R67, !PT ;  /* 0x000000434e437209 */ /* 0x000fe20007810000 */
[----:B------:R-:W5:Y:S01]  /*15960*/  MUFU.TANH R35, R35 ;  /* 0x0000002300237308 */ /* 0x000f620000002400 */
[----:B---3--:R-:W-:Y:S01]  /*15970*/  FMUL.FTZ R3, R52, UR8 ;  /* 0x0000000834037c20 */ /* 0x008fe20008410000 */
[----:B0-----:R-:W-:Y:S01]  /*15980*/  FSEL R52, R57, -INF , P2 ;  /* 0xff80000039347808 */ /* 0x001fe20001000000 */
[----:B------:R-:W-:Y:S01]  /*15990*/  IMAD.MOV.U32 R57, RZ, RZ, R119 ;  /* 0x000000ffff397224 */ /* 0x000fe200078e0077 */
[----:B------:R-:W-:-:S02]  /*159a0*/  FMNMX.FTZ R67, R80, R67, !PT ;  /* 0x0000004350437209 */ /* 0x000fc40007810000 */
[----:B------:R-:W-:Y:S02]  /*159b0*/  ISETP.GT.AND P2, PT, R69, 0x68, PT ;  /* 0x000000684500780c */ /* 0x000fe40003f44270 */
[----:B-1----:R-:W-:Y:S01]  /*159c0*/  FSEL R84, R27, -INF , P3 ;  /* 0xff8000001b547808 */ /* 0x002fe20001800000 */
[----:B------:R-:W-:Y:S01]  /*159d0*/  MUFU.TANH R31, R3 ;  /* 0x00000003001f7308 */ /* 0x000fe20000002400 */
[----:B------:R-:W-:Y:S01]  /*159e0*/  FMNMX.FTZ R67, R52, R67, !PT ;  /* 0x0000004334437209 */ /* 0x000fe20007810000 */
[----:B------:R-:W-:Y:S01]  /*159f0*/  FMUL.FTZ R27, R25, UR8 ;  /* 0x00000008191b7c20 */ /* 0x000fe20008410000 */
[----:B------:R-:W-:Y:S01]  /*15a00*/  ISETP.GT.AND P3, PT, R69, 0x69, PT ;  /* 0x000000694500780c */ /* 0x000fe20003f64270 */
[----:B------:R-:W-:Y:S01]  /*15a10*/  IMAD.MOV.U32 R69, RZ, RZ, R119 ;  /* 0x000000ffff457224 */ /* 0x000fe200078e0077 */
[----:B----4-:R-:W-:Y:S02]  /*15a20*/  FSEL R86, R86, -INF , P2 ;  /* 0xff80000056567808 */ /* 0x010fe40001000000 */
[----:B------:R-:W-:Y:S01]  /*15a30*/  FMNMX.FTZ R67, R84, R67, !PT ;  /* 0x0000004354437209 */ /* 0x000fe20007810000 */
[----:B------:R0:W-:Y:S01]  /*15a40*/  MUFU.TANH R47, R27 ;  /* 0x0000001b002f7308 */ /* 0x0001e20000002400 */
[----:B-----5:R-:W-:-:S02]  /*15a50*/  FSEL R90, R35, -INF , P3 ;  /* 0xff800000235a7808 */ /* 0x020fc40001800000 */
[----:B------:R-:W-:Y:S02]  /*15a60*/  FMNMX.FTZ R67, R86, R67, !PT ;  /* 0x0000004356437209 */ /* 0x000fe40007810000 */
[----:B------:R-:W-:Y:S02]  /*15a70*/  ISETP.GT.AND P3, PT, R49, 0x1, PT ;  /* 0x000000013100780c */ /* 0x000fe40003f64270 */
[----:B------:R-:W-:Y:S01]  /*15a80*/  FMNMX.FTZ R67, R90, R67, !PT ;  /* 0x000000435a437209 */ /* 0x000fe20007810000 */
[----:B------:R-:W-:Y:S01]  /*15a90*/  MUFU.TANH R100, R28 ;  /* 0x0000001c00647308 */ /* 0x000fe20000002400 */
[----:B0-----:R-:W-:Y:S02]  /*15aa0*/  FSEL R27, R6, -INF , P3 ;  /* 0xff800000061b7808 */ /* 0x001fe40001800000 */
[----:B------:R-:W-:Y:S01]  /*15ab0*/  FSEL R6, R7, -INF , P4 ;  /* 0xff80000007067808 */ /* 0x000fe20002000000 */
[----:B------:R-:W0:Y:S01]  /*15ac0*/  SHFL.BFLY PT, R4, R67, 0x2, 0x1f ;  /* 0x0c401f0043047f89 */ /* 0x000e2200000e0000 */
[----:B------:R-:W-:-:S02]  /*15ad0*/  ISETP.GT.AND P3, PT, R49, 0x10, PT ;  /* 0x000000103100780c */ /* 0x000fc40003f64270 */
[----:B------:R-:W-:Y:S01]  /*15ae0*/  MOV R65, R119 ;  /* 0x0000007700417202 */ /* 0x000fe20000000f00 */
[----:B------:R-:W-:Y:S01]  /*15af0*/  MUFU.TANH R98, R24 ;  /* 0x0000001800627308 */ /* 0x000fe20000002400 */
[----:B------:R-:W-:Y:S02]  /*15b00*/  FSEL R32, R9, -INF , P3 ;  /* 0xff80000009207808 */ /* 0x000fe40001800000 */
[----:B------:R-:W-:-:S05]  /*15b10*/  ISETP.GT.AND P3, PT, R49, 0x18, PT ;  /* 0x000000183100780c */ /* 0x000fca0003f64270 */
[----:B------:R1:W-:Y:S08]  /*15b20*/  MUFU.TANH R94, R40 ;  /* 0x00000028005e7308 */ /* 0x0003f00000002400 */
[----:B------:R-:W3:Y:S01]  /*15b30*/  MUFU.TANH R20, R20 ;  /* 0x0000001400147308 */ /* 0x000ee20000002400 */
[----:B-1----:R-:W-:Y:S02]  /*15b40*/  FSEL R40, R11, -INF , P3 ;  /* 0xff8000000b287808 */ /* 0x002fe40001800000 */
[----:B------:R-:W-:-:S02]  /*15b50*/  ISETP.GT.AND P3, PT, R49, 0x20, PT ;  /* 0x000000203100780c */ /* 0x000fc40003f64270 */
[----:B0-----:R-:W-:Y:S01]  /*15b60*/  FMNMX.FTZ R3, R67, R4, !PT ;  /* 0x0000000443037209 */ /* 0x001fe20007810000 */
[----:B------:R-:W-:Y:S02]  /*15b70*/  IMAD.MOV.U32 R67, RZ, RZ, R119 ;  /* 0x000000ffff437224 */ /* 0x000fe400078e0077 */
[----:B------:R0:W-:Y:S02]  /*15b80*/  MUFU.TANH R35, R44 ;  /* 0x0000002c00237308 */ /* 0x0001e40000002400 */
[----:B------:R-:W1:Y:S06]  /*15b90*/  SHFL.BFLY PT, R4, R3, 0x1, 0x1f ;  /* 0x0c201f0003047f89 */ /* 0x000e6c00000e0000 */
[----:B------:R-:W4:Y:S08]  /*15ba0*/  MUFU.TANH R21, R21 ;  /* 0x0000001500157308 */ /* 0x000f300000002400 */
[----:B------:R-:W5:Y:S08]  /*15bb0*/  MUFU.TANH R53, R53 ;  /* 0x0000003500357308 */ /* 0x000f700000002400 */
[----:B------:R-:W2:Y:S01]  /*15bc0*/  MUFU.TANH R41, R41 ;  /* 0x0000002900297308 */ /* 0x000ea20000002400 */
[----:B-1----:R-:W-:Y:S01]  /*15bd0*/  FMNMX.FTZ R4, R3, R4, !PT ;  /* 0x0000000403047209 */ /* 0x002fe20007810000 */
[----:B------:R-:W-:-:S03]  /*15be0*/  IMAD.U32 R3, RZ, RZ, UR4 ;  /* 0x00000004ff037e24 */ /* 0x000fc6000f8e00ff */
[C---:B------:R-:W-:Y:S01]  /*15bf0*/  FSETP.NEU.FTZ.AND P2, PT, R4.reuse, -INF , PT ;  /* 0xff8000000400780b */ /* 0x040fe20003f5d000 */
[----:B------:R-:W-:Y:S02]  /*15c00*/  FMUL.FTZ R25, R4, R3 ;  /* 0x0000000304197220 */ /* 0x000fe40000410000 */
[----:B------:R-:W1:Y:S03]  /*15c10*/  MUFU.TANH R45, R45 ;  /* 0x0000002d002d7308 */ /* 0x000e660000002400 */
[----:B------:R-:W-:Y:S02]  /*15c20*/  FSEL R25, R25, RZ, P2 ;  /* 0x000000ff19197208 */ /* 0x000fe40001000000 */
[----:B------:R-:W-:-:S03]  /*15c30*/  ISETP.GT.AND P2, PT, R49, RZ, PT ;  /* 0x000000ff3100720c */ /* 0x000fc60003f44270 */
[----:B------:R-:W1:Y:S01]  /*15c40*/  MUFU.TANH R33, R33 ;  /* 0x0000002100217308 */ /* 0x000e620000002400 */
[-CC-:B------:R-:W-:Y:S01]  /*15c50*/  FFMA.FTZ R197, R68, R3.reuse, -R25.reuse ;  /* 0x0000000344c57223 */ /* 0x180fe20000010819 */
[----:B------:R-:W-:Y:S01]  /*15c60*/  FSEL R28, R5, -INF , P2 ;  /* 0xff800000051c7808 */ /* 0x000fe20001000000 */
[-CC-:B------:R-:W-:Y:S01]  /*15c70*/  FFMA.FTZ R203, R82, R3.reuse, -R25.reuse ;  /* 0x0000000352cb7223 */ /* 0x180fe20000010819 */
[C---:B------:R-:W-:Y:S01]  /*15c80*/  ISETP.GT.AND P2, PT, R49.reuse, 0x9, PT ;  /* 0x000000093100780c */ /* 0x040fe20003f44270 */
[--C-:B------:R-:W-:Y:S01]  /*15c90*/  FFMA.FTZ R88, R88, R3, -R25.reuse ;  /* 0x0000000358587223 */ /* 0x100fe20000010819 */
[----:B------:R-:W-:Y:S01]  /*15ca0*/  FMNMX.FTZ R5, R28, R27, !PT ;  /* 0x0000001b1c057209 */ /* 0x000fe20007810000 */
[--C-:B------:R-:W-:Y:S01]  /*15cb0*/  FFMA.FTZ R193, R56, R3, -R25.reuse ;  /* 0x0000000338c17223 */ /* 0x100fe20000010819 */
[----:B------:R-:W-:Y:S01]  /*15cc0*/  FSEL R24, R8, -INF , P2 ;  /* 0xff80000008187808 */ /* 0x000fe20001000000 */
[----:B------:R-:W1:Y:S01]  /*15cd0*/  MUFU.TANH R37, R37 ;  /* 0x0000002500257308 */ /* 0x000e620000002400 */
[----:B------:R-:W-:Y:S01]  /*15ce0*/  FMNMX.FTZ R5, R6, R5, !PT ;  /* 0x0000000506057209 */ /* 0x000fe20007810000 */
[-CC-:B------:R-:W-:Y:S01]  /*15cf0*/  FFMA.FTZ R199, R50, R3.reuse, -R25.reuse ;  /* 0x0000000332c77223 */ /* 0x180fe20000010819 */
[C---:B------:R-:W-:Y:S01]  /*15d00*/  ISETP.GT.AND P2, PT, R49.reuse, 0x11, PT ;  /* 0x000000113100780c */ /* 0x040fe20003f44270 */
[--C-:B------:R-:W-:Y:S01]  /*15d10*/  FFMA.FTZ R195, R46, R3, -R25.reuse ;  /* 0x000000032ec37223 */ /* 0x100fe20000010819 */
[----:B------:R-:W-:Y:S01]  /*15d20*/  FMNMX.FTZ R5, R24, R5, !PT ;  /* 0x0000000518057209 */ /* 0x000fe20007810000 */
[-CC-:B------:R-:W-:Y:S01]  /*15d30*/  FFMA.FTZ R189, R38, R3.reuse, -R25.reuse ;  /* 0x0000000326bd7223 */ /* 0x180fe20000010819 */
[----:B------:R-:W-:Y:S01]  /*15d40*/  FSEL R36, R10, -INF , P2 ;  /* 0xff8000000a247808 */ /* 0x000fe20001000000 */
[--C-:B------:R-:W-:Y:S01]  /*15d50*/  FFMA.FTZ R10, R72, R3, -R25.reuse ;  /* 0x00000003480a7223 */ /* 0x100fe20000010819 */
[----:B------:R-:W-:Y:S01]  /*15d60*/  FMNMX.FTZ R5, R32, R5, !PT ;  /* 0x0000000520057209 */ /* 0x000fe20007810000 */
[----:B------:R1:W-:Y:S01]  /*15d70*/  MUFU.EX2 R8, R88 ;  /* 0x0000005800087308 */ /* 0x0003e20000000800 */
[----:B------:R-:W-:Y:S01]  /*15d80*/  ISETP.GT.AND P2, PT, R49, 0x19, PT ;  /* 0x000000193100780c */ /* 0x000fe20003f44270 */
[--C-:B------:R-:W-:Y:S01]  /*15d90*/  FFMA.FTZ R201, R55, R3, -R25.reuse ;  /* 0x0000000337c97223 */ /* 0x100fe20000010819 */
[----:B------:R-:W-:Y:S01]  /*15da0*/  FMNMX.FTZ R5, R36, R5, !PT ;  /* 0x0000000524057209 */ /* 0x000fe20007810000 */
[-CC-:B------:R-:W-:Y:S01]  /*15db0*/  FFMA.FTZ R42, R42, R3.reuse, -R25.reuse ;  /* 0x000000032a2a7223 */ /* 0x180fe20000010819 */
[----:B0-----:R-:W-:Y:S01]  /*15dc0*/  FSEL R44, R12, -INF , P2 ;  /* 0xff8000000c2c7808 */ /* 0x001fe20001000000 */
[--C-:B------:R-:W-:Y:S01]  /*15dd0*/  FFMA.FTZ R12, R62, R3, -R25.reuse ;  /* 0x000000033e0c7223 */ /* 0x100fe20000010819 */
[----:B------:R-:W-:Y:S01]  /*15de0*/  FMNMX.FTZ R5, R40, R5, !PT ;  /* 0x0000000528057209 */ /* 0x000fe20007810000 */
[----:B------:R-:W0:Y:S01]  /*15df0*/  MUFU.TANH R29, R29 ;  /* 0x0000001d001d7308 */ /* 0x000e220000002400 */
[----:B------:R-:W-:Y:S01]  /*15e00*/  ISETP.GT.AND P2, PT, R49, 0x21, PT ;  /* 0x000000213100780c */ /* 0x000fe20003f44270 */
[-CC-:B------:R-:W-:Y:S01]  /*15e10*/  FFMA.FTZ R2, R2, R3.reuse, -R25.reuse ;  /* 0x0000000302027223 */ /* 0x180fe20000010819 */
[----:B------:R-:W-:Y:S01]  /*15e20*/  FSEL R72, R13, -INF , P3 ;  /* 0xff8000000d487808 */ /* 0x000fe20001800000 */
[--C-:B------:R-:W-:Y:S01]  /*15e30*/  FFMA.FTZ R191, R34, R3, -R25.reuse ;  /* 0x0000000322bf7223 */ /* 0x100fe20000010819 */
[----:B------:R-:W-:Y:S01]  /*15e40*/  FMNMX.FTZ R5, R44, R5, !PT ;  /* 0x000000052c057209 */ /* 0x000fe20007810000 */
[-CC-:B------:R-:W-:Y:S01]  /*15e50*/  FFMA.FTZ R185, R26, R3.reuse, -R25.reuse ;  /* 0x000000031ab97223 */ /* 0x180fe20000010819 */
[C---:B------:R-:W-:Y:S01]  /*15e60*/  ISETP.GT.AND P3, PT, R49.reuse, 0x28, PT ;  /* 0x000000283100780c */ /* 0x040fe20003f64270 */
[----:B------:R-:W0:Y:S01]  /*15e70*/  MUFU.EX2 R201, R201 ;  /* 0x000000c900c97308 */ /* 0x000e220000000800 */
[----:B------:R-:W-:Y:S01]  /*15e80*/  FSEL R68, R14, -INF , P2 ;  /* 0xff8000000e447808 */ /* 0x000fe20001000000 */
[--C-:B------:R-:W-:Y:S01]  /*15e90*/  FFMA.FTZ R14, R54, R3, -R25.reuse ;  /* 0x00000003360e7223 */ /* 0x100fe20000010819 */
[----:B------:R-:W-:Y:S01]  /*15ea0*/  FMNMX.FTZ R5, R72, R5, !PT ;  /* 0x0000000548057209 */ /* 0x000fe20007810000 */
[-CC-:B------:R-:W-:Y:S01]  /*15eb0*/  FFMA.FTZ R34, R60, R3.reuse, -R25.reuse ;  /* 0x000000033c227223 */ /* 0x180fe20000010819 */
[----:B------:R-:W-:Y:S01]  /*15ec0*/  ISETP.GT.AND P2, PT, R49, 0x29, PT ;  /* 0x000000293100780c */ /* 0x000fe20003f44270 */
[--C-:B------:R-:W-:Y:S01]  /*15ed0*/  FFMA.FTZ R26, R64, R3, -R25.reuse ;  /* 0x00000003401a7223 */ /* 0x100fe20000010819 */
[----:B------:R-:W-:Y:S01]  /*15ee0*/  FSEL R76, R15, -INF , P3 ;  /* 0xff8000000f4c7808 */ /* 0x000fe20001800000 */
[----:B------:R-:W0:Y:S01]  /*15ef0*/  MUFU.EX2 R203, R203 ;  /* 0x000000cb00cb7308 */ /* 0x000e220000000800 */
[----:B------:R-:W-:Y:S01]  /*15f00*/  FMNMX.FTZ R5, R68, R5, !PT ;  /* 0x0000000544057209 */ /* 0x000fe20007810000 */
[-CC-:B------:R-:W-:Y:S01]  /*15f10*/  FFMA.FTZ R187, R66, R3.reuse, -R25.reuse ;  /* 0x0000000342bb7223 */ /* 0x180fe20000010819 */
[C---:B------:R-:W-:Y:S01]  /*15f20*/  ISETP.GT.AND P3, PT, R49.reuse, 0x30, PT ;  /* 0x000000303100780c */ /* 0x040fe20003f64270 */
[-CC-:B------:R-:W-:Y:S01]  /*15f30*/  FFMA.FTZ R181, R30, R3.reuse, -R25.reuse ;  /* 0x000000031eb57223 */ /* 0x180fe20000010819 */
[----:B---3--:R-:W-:Y:S01]  /*15f40*/  FSEL R62, R20, -INF , P2 ;  /* 0xff800000143e7808 */ /* 0x008fe20001000000 */
[--C-:B------:R-:W-:Y:S01]  /*15f50*/  FFMA.FTZ R20, R58, R3, -R25.reuse ;  /* 0x000000033a147223 */ /* 0x100fe20000010819 */
[----:B------:R-:W-:Y:S01]  /*15f60*/  FMNMX.FTZ R5, R76, R5, !PT ;  /* 0x000000054c057209 */ /* 0x000fe20007810000 */
[----:B------:R-:W3:Y:S01]  /*15f70*/  MUFU.EX2 R10, R10 ;  /* 0x0000000a000a7308 */ /* 0x000ee20000000800 */
[----:B------:R-:W-:Y:S01]  /*15f80*/  ISETP.GT.AND P2, PT, R49, 0x31, PT ;  /* 0x000000313100780c */ /* 0x000fe20003f44270 */
[-CC-:B------:R-:W-:Y:S01]  /*15f90*/  FFMA.FTZ R177, R52, R3.reuse, -R25.reuse ;  /* 0x0000000334b17223 */ /* 0x180fe20000010819 */
[----:B----4-:R-:W-:Y:S01]  /*15fa0*/  FSEL R82, R21, -INF , P3 ;  /* 0xff80000015527808 */ /* 0x010fe20001800000 */
[--C-:B------:R-:W-:Y:S01]  /*15fb0*/  FFMA.FTZ R60, R70, R3, -R25.reuse ;  /* 0x00000003463c7223 */ /* 0x100fe20000010819 */
[----:B------:R-:W-:Y:S01]  /*15fc0*/  FMNMX.FTZ R5, R62, R5, !PT ;  /* 0x000000053e057209 */ /* 0x000fe20007810000 */
[-CC-:B------:R-:W-:Y:S01]  /*15fd0*/  FFMA.FTZ R30, R74, R3.reuse, -R25.reuse ;  /* 0x000000034a1e7223 */ /* 0x180fe20000010819 */
[C---:B------:R-:W-:Y:S01]  /*15fe0*/  ISETP.GT.AND P3, PT, R49.reuse, 0x38, PT ;  /* 0x000000383100780c */ /* 0x040fe20003f64270 */
[----:B------:R-:W4:Y:S01]  /*15ff0*/  MUFU.EX2 R197, R197 ;  /* 0x000000c500c57308 */ /* 0x000f220000000800 */
[----:B------:R-:W-:Y:S01]  /*16000*/  FSEL R48, R48, -INF , P2 ;  /* 0xff80000030307808 */ /* 0x000fe20001000000 */
[--C-:B------:R-:W-:Y:S01]  /*16010*/  FFMA.FTZ R183, R78, R3, -R25.reuse ;  /* 0x000000034eb77223 */ /* 0x100fe20000010819 */
[----:B------:R-:W-:Y:S01]  /*16020*/  FMNMX.FTZ R5, R82, R5, !PT ;  /* 0x0000000552057209 */ /* 0x000fe20007810000 */
[-CC-:B------:R-:W-:Y:S01]  /*16030*/  FFMA.FTZ R64, R80, R3.reuse, -R25.reuse ;  /* 0x0000000350407223 */ /* 0x180fe20000010819 */
[----:B------:R-:W-:Y:S01]  /*16040*/  ISETP.GT.AND P2, PT, R49, 0x39, PT ;  /* 0x000000393100780c */ /* 0x000fe20003f44270 */
[--C-:B------:R-:W-:Y:S01]  /*16050*/  FFMA.FTZ R52, R84, R3, -R25.reuse ;  /* 0x0000000354347223 */ /* 0x100fe20000010819 */
[----:B------:R-:W-:Y:S01]  /*16060*/  FSEL R104, R31, -INF , P3 ;  /* 0xff8000001f687808 */ /* 0x000fe20001800000 */
[----:B------:R-:W4:Y:S01]  /*16070*/  MUFU.EX2 R12, R12 ;  /* 0x0000000c000c7308 */ /* 0x000f220000000800 */
[----:B------:R-:W-:Y:S01]  /*16080*/  FMNMX.FTZ R5, R48, R5, !PT ;  /* 0x0000000530057209 */ /* 0x000fe20007810000 */
[-CC-:B------:R-:W-:Y:S01]  /*16090*/  FFMA.FTZ R179, R86, R3.reuse, -R25.reuse ;  /* 0x0000000356b37223 */ /* 0x180fe20000010819 */
[----:B------:R-:W-:Y:S01]  /*160a0*/  ISETP.GT.AND P3, PT, R49, 0x40, PT ;  /* 0x000000403100780c */ /* 0x000fe20003f64270 */
[----:B------:R-:W-:Y:S01]  /*160b0*/  FFMA.FTZ R66, R90, R3, -R25 ;  /* 0x000000035a427223 */ /* 0x000fe20000010819 */
[----:B-----5:R-:W-:Y:S01]  /*160c0*/  FSEL R92, R53, -INF , P2 ;  /* 0xff800000355c7808 */ /* 0x020fe20001000000 */
[--C-:B------:R-:W-:Y:S01]  /*160d0*/  IMAD.MOV.U32 R90, RZ, RZ, R119.reuse ;  /* 0x000000ffff5a7224 */ /* 0x100fe200078e0077 */
[----:B------:R-:W-:Y:S01]  /*160e0*/  FMNMX.FTZ R5, R104, R5, !PT ;  /* 0x0000000568057209 */ /* 0x000fe20007810000 */
[----:B------:R-:W5:Y:S01]  /*160f0*/  MUFU.EX2 R199, R199 ;  /* 0x000000c700c77308 */ /* 0x000f620000000800 */
[C---:B------:R-:W-:Y:S01]  /*16100*/  ISETP.GT.AND P2, PT, R49.reuse, 0x41, PT ;  /* 0x000000413100780c */ /* 0x040fe20003f44270 */
[--C-:B------:R-:W-:Y:S01]  /*16110*/  IMAD.MOV.U32 R84, RZ, RZ, R119.reuse ;  /* 0x000000ffff547224 */ /* 0x100fe200078e0077 */
[----:B------:R-:W-:Y:S01]  /*16120*/  FSEL R94, R94, -INF , P3 ;  /* 0xff8000005e5e7808 */ /* 0x000fe20001800000 */
[--C-:B------:R-:W-:Y:S01]  /*16130*/  IMAD.MOV.U32 R78, RZ, RZ, R119.reuse ;  /* 0x000000ffff4e7224 */ /* 0x100fe200078e0077 */
[----:B------:R-:W-:Y:S01]  /*16140*/  FMNMX.FTZ R5, R92, R5, !PT ;  /* 0x000000055c057209 */ /* 0x000fe20007810000 */
[--C-:B------:R-:W-:Y:S01]  /*16150*/  IMAD.MOV.U32 R70, RZ, RZ, R119.reuse ;  /* 0x000000ffff467224 */ /* 0x100fe200078e0077 */
[----:B------:R-:W-:Y:S01]  /*16160*/  ISETP.GT.AND P3, PT, R49, 0x48, PT ;  /* 0x000000483100780c */ /* 0x000fe20003f64270 */
[----:B------:R-:W5:Y:S01]  /*16170*/  MUFU.EX2 R14, R14 ;  /* 0x0000000e000e7308 */ /* 0x000f620000000800 */
[----:B--2---:R-:W-:Y:S01]  /*16180*/  FSEL R54, R41, -INF , P2 ;  /* 0xff80000029367808 */ /* 0x004fe20001000000 */
[----:B------:R-:W-:Y:S01]  /*16190*/  IMAD.MOV.U32 R55, RZ, RZ, R119 ;  /* 0x000000ffff377224 */ /* 0x000fe200078e0077 */
[----:B------:R-:W-:-:S02]  /*161a0*/  FMNMX.FTZ R5, R94, R5, !PT ;  /* 0x000000055e057209 */ /* 0x000fc40007810000 */
[----:B------:R-:W-:Y:S02]  /*161b0*/  ISETP.GT.AND P2, PT, R49, 0x49, PT ;  /* 0x000000493100780c */ /* 0x000fe40003f44270 */
[----:B-1----:R-:W-:Y:S01]  /*161c0*/  FSEL R88, R35, -INF , P3 ;  /* 0xff80000023587808 */ /* 0x002fe20001800000 */
[----:B------:R-:W-:Y:S01]  /*161d0*/  MUFU.EX2 R193, R193 ;  /* 0x000000c100c17308 */ /* 0x000fe20000000800 */
[----:B------:R-:W-:Y:S02]  /*161e0*/  FMNMX.FTZ R5, R54, R5, !PT ;  /* 0x0000000536057209 */ /* 0x000fe40007810000 */
[----:B------:R-:W-:Y:S02]  /*161f0*/  ISETP.GT.AND P3, PT, R49, 0x50, PT ;  /* 0x000000503100780c */ /* 0x000fe40003f64270 */
[----:B------:R-:W-:Y:S01]  /*16200*/  FSEL R56, R45, -INF , P2 ;  /* 0xff8000002d387808 */ /* 0x000fe20001000000 */
[----:B------:R-:W-:Y:S01]  /*16210*/  IMAD.MOV.U32 R45, RZ, RZ, R119 ;  /* 0x000000ffff2d7224 */ /* 0x000fe200078e0077 */
        /* <DEDUP_REMOVED lines=12> */
[----:B------:R-:W-:Y:S01]  /*162e0*/  FMNMX.FTZ R5, R46, R5, !PT ;  /* 0x000000052e057209 */ /* 0x000fe20007810000 */
[----:B------:R-:W-:Y:S01]  /*162f0*/  IMAD.MOV.U32 R43, RZ, RZ, R119 ;  /* 0x000000ffff2b7224 */ /* 0x000fe200078e0077 */
        /* <DEDUP_REMOVED lines=11> */
[----:B------:R-:W-:Y:S01]  /*163b0*/  ISETP.GT.AND P2, PT, R49, 0x69, PT ;  /* 0x000000693100780c */ /* 0x000fe20003f44270 */
[----:B------:R-:W-:Y:S01]  /*163c0*/  IMAD.MOV.U32 R49, RZ, RZ, R119 ;  /* 0x000000ffff317224 */ /* 0x000fe200078e0077 */
[----:B------:R-:W-:Y:S01]  /*163d0*/  FSEL R100, R100, -INF , P3 ;  /* 0xff80000064647808 */ /* 0x000fe20001800000 */
[----:B------:R-:W-:Y:S01]  /*163e0*/  MUFU.EX2 R191, R191 ;  /* 0x000000bf00bf7308 */ /* 0x000fe20000000800 */
[----:B------:R-:W-:-:S02]  /*163f0*/  FMNMX.FTZ R5, R38, R5, !PT ;  /* 0x0000000526057209 */ /* 0x000fc40007810000 */
[----:B0-----:R-:W-:Y:S02]  /*16400*/  FSEL R102, R29, -INF , P2 ;  /* 0xff8000001d667808 */ /* 0x001fe40001000000 */
[----:B------:R-:W-:Y:S02]  /*16410*/  FMNMX.FTZ R5, R100, R5, !PT ;  /* 0x0000000564057209 */ /* 0x000fe40007810000 */
[----:B------:R-:W-:Y:S01]  /*16420*/  MOV R86, R119 ;  /* 0x0000007700567202 */ /* 0x000fe20000000f00 */
[----:B------:R-:W-:Y:S01]  /*16430*/  MUFU.EX2 R34, R34 ;  /* 0x0000002200227308 */ /* 0x000fe20000000800 */
[----:B------:R-:W-:Y:S02]  /*16440*/  FMNMX.FTZ R5, R102, R5, !PT ;  /* 0x0000000566057209 */ /* 0x000fe40007810000 */
[-C--:B------:R-:W-:Y:S02]  /*16450*/  MOV R80, R119.reuse ;  /* 0x0000007700507202 */ /* 0x080fe40000000f00 */
[-C--:B------:R-:W-:Y:S01]  /*16460*/  MOV R74, R119.reuse ;  /* 0x00000077004a7202 */ /* 0x080fe20000000f00 */
[----:B------:R-:W0:Y:S01]  /*16470*/  SHFL.BFLY PT, R106, R5, 0x2, 0x1f ;  /* 0x0c401f00056a7f89 */ /* 0x000e2200000e0000 */
[-C--:B------:R-:W-:Y:S01]  /*16480*/  MOV R53, R119.reuse ;  /* 0x0000007700357202 */ /* 0x080fe20000000f00 */
[----:B------:R-:W-:Y:S01]  /*16490*/  MUFU.EX2 R185, R185 ;  /* 0x000000b900b97308 */ /* 0x000fe20000000800 */
[----:B------:R-:W-:-:S07]  /*164a0*/  MOV R47, R119 ;  /* 0x00000077002f7202 */ /* 0x000fce0000000f00 */
        /* <DEDUP_REMOVED lines=9> */
[----:B------:R-:W-:-:S03]  /*16540*/  IMAD.MOV.U32 R106, RZ, RZ, R119 ;  /* 0x000000ffff6a7224 */ /* 0x000fc600078e0077 */
[C---:B------:R-:W-:Y:S01]  /*16550*/  FSETP.NEU.FTZ.AND P2, PT, R5.reuse, -INF , PT ;  /* 0xff8000000500780b */ /* 0x040fe20003f5d000 */
[----:B------:R-:W-:Y:S02]  /*16560*/  FMUL.FTZ R7, R5, R3 ;  /* 0x0000000305077220 */ /* 0x000fe40000410000 */
[----:B------:R-:W-:Y:S03]  /*16570*/  MUFU.EX2 R64, R64 ;  /* 0x0000004000407308 */ /* 0x000fe60000000800 */
[----:B------:R-:W-:-:S05]  /*16580*/  FSEL R29, R7, RZ, P2 ;  /* 0x000000ff071d7208 */ /* 0x000fca0001000000 */
[----:B------:R-:W-:Y:S01]  /*16590*/  MUFU.EX2 R177, R177 ;  /* 0x000000b100b17308 */ /* 0x000fe20000000800 */
[-CC-:B------:R-:W-:Y:S01]  /*165a0*/  FFMA.FTZ R200, R28, R3.reuse, -R29.reuse ;  /* 0x000000031cc87223 */ /* 0x180fe2000001081d */
[-CC-:B------:R-:W-:Y:S01]  /*165b0*/  FFMA.FTZ R9, R27, R3.reuse, -R29.reuse ;  /* 0x000000031b097223 */ /* 0x180fe2000001081d */
[-CC-:B------:R-:W-:Y:S01]  /*165c0*/  FFMA.FTZ R202, R6, R3.reuse, -R29.reuse ;  /* 0x0000000306ca7223 */ /* 0x180fe2000001081d */
[----:B------:R-:W-:Y:S01]  /*165d0*/  FADD.FTZ R6, R201, R8 ;  /* 0x00000008c9067221 */ /* 0x000fe20000010000 */
[-CC-:B------:R-:W-:Y:S01]  /*165e0*/  FFMA.FTZ R11, R24, R3.reuse, -R29.reuse ;  /* 0x00000003180b7223 */ /* 0x180fe2000001081d */
[-CC-:B------:R-:W-:Y:S01]  /*165f0*/  FFMA.FTZ R196, R32, R3.reuse, -R29.reuse ;  /* 0x0000000320c47223 */ /* 0x180fe2000001081d */
[-CC-:B------:R-:W-:Y:S01]  /*16600*/  FFMA.FTZ R13, R36, R3.reuse, -R29.reuse ;  /* 0x00000003240d7223 */ /* 0x180fe2000001081d */
[----:B------:R-:W-:Y:S01]  /*16610*/  MUFU.EX2 R200, R200 ;  /* 0x000000c800c87308 */ /* 0x000fe20000000800 */
[----:B------:R-:W-:Y:S01]  /*16620*/  FADD.FTZ R7, R203, R6 ;  /* 0x00000006cb077221 */ /* 0x000fe20000010000 */
[--C-:B------:R-:W-:Y:S01]  /*16630*/  FFMA.FTZ R198, R40, R3, -R29.reuse ;  /* 0x0000000328c67223 */ /* 0x100fe2000001081d */
[----:B------:R-:W-:Y:S01]  /*16640*/  IADD3 R24, R222, -R219, RZ ;  /* 0x800000dbde187210 */ /* 0x000fe20007ffe0ff */
[-C--:B------:R-:W-:Y:S01]  /*16650*/  FFMA.FTZ R15, R44, R3.reuse, -R29 ;  /* 0x000000032c0f7223 */ /* 0x080fe2000001081d */
[----:B---3--:R-:W-:Y:S01]  /*16660*/  FADD.FTZ R6, R10, R7 ;  /* 0x000000070a067221 */ /* 0x008fe20000010000 */
[-CC-:B------:R-:W-:Y:S01]  /*16670*/  FFMA.FTZ R192, R72, R3.reuse, -R29.reuse ;  /* 0x0000000348c07223 */ /* 0x180fe2000001081d */
[----:B------:R-:W-:Y:S01]  /*16680*/  FFMA.FTZ R21, R68, R3, -R29 ;  /* 0x0000000344157223 */ /* 0x000fe2000001081d */
[----:B------:R-:W0:Y:S01]  /*16690*/  MUFU.EX2 R9, R9 ;  /* 0x0000000900097308 */ /* 0x000e220000000800 */
[----:B----4-:R-:W-:Y:S01]  /*166a0*/  FADD.FTZ R33, R197, R6 ;  /* 0x00000006c5217221 */ /* 0x010fe20000010000 */
[----:B------:R-:W-:-:S02]  /*166b0*/  IMAD R7, R217, 0x80, R24 ;  /* 0x00000080d9077824 */ /* 0x000fc400078e0218 */
[-CC-:B------:R-:W-:Y:S01]  /*166c0*/  FFMA.FTZ R194, R76, R3.reuse, -R29.reuse ;  /* 0x000000034cc27223 */ /* 0x180fe2000001081d */
[-C--:B------:R-:W-:Y:S01]  /*166d0*/  FFMA.FTZ R25, R62, R3.reuse, -R29 ;  /* 0x000000033e197223 */ /* 0x080fe2000001081d */
[----:B------:R-:W-:Y:S01]  /*166e0*/  FADD.FTZ R6, R12, R33 ;  /* 0x000000210c067221 */ /* 0x000fe20000010000 */
[-CC-:B------:R-:W-:Y:S01]  /*166f0*/  FFMA.FTZ R188, R82, R3.reuse, -R29.reuse ;  /* 0x0000000352bc7223 */ /* 0x180fe2000001081d */
[-CC-:B------:R-:W-:Y:S01]  /*16700*/  FFMA.FTZ R27, R48, R3.reuse, -R29.reuse ;  /* 0x00000003301b7223 */ /* 0x180fe2000001081d */
[----:B------:R-:W1:Y:S01]  /*16710*/  MUFU.EX2 R202, R202 ;  /* 0x000000ca00ca7308 */ /* 0x000e620000000800 */
[----:B-----5:R-:W-:Y:S01]  /*16720*/  FADD.FTZ R35, R199, R6 ;  /* 0x00000006c7237221 */ /* 0x020fe20000010000 */
[----:B------:R-:W-:Y:S02]  /*16730*/  IMAD.MOV.U32 R6, RZ, RZ, RZ ;  /* 0x000000ffff067224 */ /* 0x000fe400078e00ff */
[-CC-:B------:R-:W-:Y:S01]  /*16740*/  FFMA.FTZ R190, R104, R3.reuse, -R29.reuse ;  /* 0x0000000368be7223 */ /* 0x180fe2000001081d */
[----:B------:R-:W-:Y:S01]  /*16750*/  FFMA.FTZ R92, R92, R3, -R29 ;  /* 0x000000035c5c7223 */ /* 0x000fe2000001081d */
[----:B------:R-:W-:Y:S01]  /*16760*/  FADD.FTZ R28, R14, R35 ;  /* 0x000000230e1c7221 */ /* 0x000fe20000010000 */
[----:B------:R-:W-:-:S04]  /*16770*/  IMAD.HI R218, R7, -0x6db6db6d, R6 ;  /* 0x9249249307da7827 */ /* 0x000fc800078e0206 */
[-C--:B------:R-:W-:Y:S01]  /*16780*/  FFMA.FTZ R94, R94, R3.reuse, -R29 ;  /* 0x000000035e5e7223 */ /* 0x080fe2000001081d */
[----:B------:R-:W2:Y:S01]  /*16790*/  MUFU.EX2 R11, R11 ;  /* 0x0000000b000b7308 */ /* 0x000ea20000000800 */
[----:B0-----:R-:W-:Y:S01]  /*167a0*/  FADD.FTZ R33, R200, R9 ;  /* 0x00000009c8217221 */ /* 0x001fe20000010000 */
[----:B------:R-:W-:Y:S01]  /*167b0*/  FADD.FTZ R35, R193, R28 ;  /* 0x0000001cc1237221 */ /* 0x000fe20000010000 */
[----:B------:R-:W-:Y:S01]  /*167c0*/  SHF.R.U32.HI R37, RZ, 0x1f, R218 ;  /* 0x0000001fff257819 */ /* 0x000fe200000116da */
[-CC-:B------:R-:W-:Y:S01]  /*167d0*/  FFMA.FTZ R54, R54, R3.reuse, -R29.reuse ;  /* 0x0000000336367223 */ /* 0x180fe2000001081d */
[-CC-:B------:R-:W-:Y:S01]  /*167e0*/  FFMA.FTZ R88, R88, R3.reuse, -R29.reuse ;  /* 0x0000000358587223 */ /* 0x180fe2000001081d */
[----:B------:R-:W-:Y:S01]  /*167f0*/  FFMA.FTZ R56, R56, R3, -R29 ;  /* 0x0000000338387223 */ /* 0x000fe2000001081d */
[----:B------:R-:W-:Y:S01]  /*16800*/  LEA.HI.SX32 R218, R218, R37, 0x1a ;  /* 0x00000025dada7211 */ /* 0x000fe200078fd2ff */
[----:B------:R-:W0:Y:S01]  /*16810*/  MUFU.EX2 R196, R196 ;  /* 0x000000c400c47308 */ /* 0x000e220000000800 */
[----:B-1----:R-:W-:Y:S01]  /*16820*/  FADD.FTZ R24, R202, R33 ;  /* 0x00000021ca187221 */ /* 0x002fe20000010000 */
[-CC-:B------:R-:W-:Y:S01]  /*16830*/  FFMA.FTZ R50, R50, R3.reuse, -R29.reuse ;  /* 0x0000000332327223 */ /* 0x180fe2000001081d */
[-CC-:B------:R-:W-:Y:S01]  /*16840*/  FFMA.FTZ R46, R46, R3.reuse, -R29.reuse ;  /* 0x000000032e2e7223 */ /* 0x180fe2000001081d */
[-CC-:B------:R-:W-:Y:S01]  /*16850*/  FFMA.FTZ R58, R58, R3.reuse, -R29.reuse ;  /* 0x000000033a3a7223 */ /* 0x180fe2000001081d */
[-CC-:B------:R-:W-:Y:S01]  /*16860*/  FFMA.FTZ R96, R96, R3.reuse, -R29.reuse ;  /* 0x0000000360607223 */ /* 0x180fe2000001081d */
[-CC-:B------:R-:W-:Y:S01]  /*16870*/  FFMA.FTZ R98, R98, R3.reuse, -R29.reuse ;  /* 0x0000000362627223 */ /* 0x180fe2000001081d */
[-C--:B------:R-:W-:Y:S01]  /*16880*/  FFMA.FTZ R38, R38, R3.reuse, -R29 ;  /* 0x0000000326267223 */ /* 0x080fe2000001081d */
[----:B------:R-:W1:Y:S01]  /*16890*/  MUFU.EX2 R13, R13 ;  /* 0x0000000d000d7308 */ /* 0x000e620000000800 */
[----:B--2---:R-:W-:Y:S01]  /*168a0*/  FADD.FTZ R33, R11, R24 ;  /* 0x000000180b217221 */ /* 0x004fe20000010000 */
[----:B------:R-:W-:Y:S01]  /*168b0*/  FADD.FTZ R24, R20, R35 ;  /* 0x0000002314187221 */ /* 0x000fe20000010000 */
[-CC-:B------:R-:W-:Y:S01]  /*168c0*/  FFMA.FTZ R100, R100, R3.reuse, -R29.reuse ;  /* 0x0000000364647223 */ /* 0x180fe2000001081d */
[----:B------:R-:W-:Y:S01]  /*168d0*/  FFMA.FTZ R102, R102, R3, -R29 ;  /* 0x0000000366667223 */ /* 0x000fe2000001081d */
[----:B------:R-:W-:Y:S01]  /*168e0*/  F2FP.F16.F32.PACK_AB R203, R10, R203 ;  /* 0x000000cb0acb723e */ /* 0x000fe200000000ff */
[----:B------:R-:W-:Y:S01]  /*168f0*/  FADD.FTZ R35, R195, R24 ;  /* 0x00000018c3237221 */ /* 0x000fe20000010000 */
[----:B------:R-:W-:Y:S01]  /*16900*/  VIADD R10, R148, 0xfffffffe ;  /* 0xfffffffe940a7836 */ /* 0x000fe20000000000 */
[----:B------:R-:W2:Y:S01]  /*16910*/  MUFU.EX2 R198, R198 ;  /* 0x000000c600c67308 */ /* 0x000ea20000000800 */
[----:B0-----:R-:W-:Y:S01]  /*16920*/  FADD.FTZ R6, R196, R33 ;  /* 0x00000021c4067221 */ /* 0x001fe20000010000 */
[----:B------:R-:W-:Y:S01]  /*16930*/  FADD.FTZ R24, R42, R35 ;  /* 0x000000232a187221 */ /* 0x000fe20000010000 */
[----:B------:R-:W-:Y:S01]  /*16940*/  F2FP.F16.F32.PACK_AB R200, R9, R200 ;  /* 0x000000c809c8723e */ /* 0x000fe200000000ff */
[----:B------:R-:W-:Y:S01]  /*16950*/  IMAD.MOV.U32 R82, RZ, RZ, R119 ;  /* 0x000000ffff527224 */ /* 0x000fe200078e0077 */
[----:B------:R-:W-:Y:S01]  /*16960*/  VIMNMX R218, RZ, R218, !PT ;  /* 0x000000daffda7248 */ /* 0x000fe20007fe0100 */
[----:B------:R-:W-:Y:S01]  /*16970*/  FADD.FTZ R37, R189, R24 ;  /* 0x00000018bd257221 */ /* 0x000fe20000010000 */
[C---:B------:R-:W-:Y:S01]  /*16980*/  F2FP.F16.F32.PACK_AB R189, R2.reuse, R189 ;  /* 0x000000bd02bd723e */ /* 0x040fe200000000ff */
[----:B------:R-:W0:Y:S01]  /*16990*/  MUFU.EX2 R15, R15 ;  /* 0x0000000f000f7308 */ /* 0x000e220000000800 */
[----:B-1----:R-:W-:Y:S01]  /*169a0*/  FADD.FTZ R33, R13, R6 ;  /* 0x000000060d217221 */ /* 0x002fe20000010000 */
[----:B------:R-:W-:Y:S01]  /*169b0*/  FADD.FTZ R24, R2, R37 ;  /* 0x0000002502187221 */ /* 0x000fe20000010000 */
[----:B------:R-:W-:Y:S01]  /*169c0*/  ISETP.GE.AND P2, PT, R10, R218, PT ;  /* 0x000000da0a00720c */ /* 0x000fe20003f46270 */
[----:B------:R-:W-:Y:S01]  /*169d0*/  IMAD.MOV.U32 R76, RZ, RZ, R119 ;  /* 0x000000ffff4c7224 */ /* 0x000fe200078e0077 */
[----:B------:R-:W-:Y:S01]  /*169e0*/  F2FP.F16.F32.PACK_AB R202, R11, R202 ;  /* 0x000000ca0bca723e */ /* 0x000fe200000000ff */
[----:B------:R-:W-:Y:S01]  /*169f0*/  FADD.FTZ R37, R191, R24 ;  /* 0x00000018bf257221 */ /* 0x000fe20000010000 */
[----:B------:R-:W-:Y:S01]  /*16a00*/  F2FP.F16.F32.PACK_AB R195, R42, R195 ;  /* 0x000000c32ac3723e */ /* 0x000fe200000000ff */
[----:B------:R-:W1:Y:S01]  /*16a10*/  MUFU.EX2 R192, R192 ;  /* 0x000000c000c07308 */ /* 0x000e620000000800 */
[----:B--2---:R-:W-:Y:S01]  /*16a20*/  FADD.FTZ R6, R198, R33 ;  /* 0x00000021c6067221 */ /* 0x004fe20000010000 */
[----:B------:R-:W-:Y:S01]  /*16a30*/  F2FP.F16.F32.PACK_AB R191, R34, R191 ;  /* 0x000000bf22bf723e */ /* 0x000fe200000000ff */
[--C-:B------:R-:W-:Y:S01]  /*16a40*/  IMAD.MOV.U32 R72, RZ, RZ, R119.reuse ;  /* 0x000000ffff487224 */ /* 0x100fe200078e0077 */
[----:B------:R-:W-:Y:S01]  /*16a50*/  F2FP.F16.F32.PACK_AB R201, R8, R201 ;  /* 0x000000c908c9723e */ /* 0x000fe200000000ff */
[--C-:B------:R-:W-:Y:S01]  /*16a60*/  IMAD.MOV.U32 R48, RZ, RZ, R119.reuse ;  /* 0x000000ffff307224 */ /* 0x100fe200078e0077 */
[----:B------:R-:W-:Y:S01]  /*16a70*/  F2FP.F16.F32.PACK_AB R197, R12, R197 ;  /* 0x000000c50cc5723e */ /* 0x000fe200000000ff */
[--C-:B------:R-:W-:Y:S01]  /*16a80*/  IMAD.MOV.U32 R42, RZ, RZ, R119.reuse ;  /* 0x000000ffff2a7224 */ /* 0x100fe200078e0077 */
[----:B------:R-:W2:Y:S01]  /*16a90*/  MUFU.EX2 R21, R21 ;  /* 0x0000001500157308 */ /* 0x000ea20000000800 */
[----:B0-----:R-:W-:Y:S01]  /*16aa0*/  FADD.FTZ R35, R15, R6 ;  /* 0x000000060f237221 */ /* 0x001fe20000010000 */
[----:B------:R-:W-:Y:S01]  /*16ab0*/  F2FP.F16.F32.PACK_AB R199, R14, R199 ;  /* 0x000000c70ec7723e */ /* 0x000fe200000000ff */
[--C-:B------:R-:W-:Y:S01]  /*16ac0*/  IMAD.MOV.U32 R40, RZ, RZ, R119.reuse ;  /* 0x000000ffff287224 */ /* 0x100fe200078e0077 */
[----:B------:R-:W-:Y:S01]  /*16ad0*/  F2FP.F16.F32.PACK_AB R193, R20, R193 ;  /* 0x000000c114c1723e */ /* 0x000fe200000000ff */
[--C-:B------:R-:W-:Y:S01]  /*16ae0*/  IMAD.MOV.U32 R36, RZ, RZ, R119.reuse ;  /* 0x000000ffff247224 */ /* 0x100fe200078e0077 */
[----:B------:R-:W-:Y:S01]  /*16af0*/  F2FP.F16.F32.PACK_AB R196, R13, R196 ;  /* 0x000000c40dc4723e */ /* 0x000fe200000000ff */
[----:B------:R-:W-:Y:S01]  /*16b00*/  IMAD.MOV.U32 R28, RZ, RZ, R119 ;  /* 0x000000ffff1c7224 */ /* 0x000fe200078e0077 */
[----:B------:R-:W0:Y:S01]  /*16b10*/  MUFU.EX2 R194, R194 ;  /* 0x000000c200c27308 */ /* 0x000e220000000800 */
[----:B-1----:R-:W-:Y:S01]  /*16b20*/  FADD.FTZ R6, R192, R35 ;  /* 0x00000023c0067221 */ /* 0x002fe20000010000 */
[----:B------:R-:W-:Y:S01]  /*16b30*/  F2FP.F16.F32.PACK_AB R198, R15, R198 ;  /* 0x000000c60fc6723e */ /* 0x000fe200000000ff */
[----:B------:R-:W-:Y:S01]  /*16b40*/  IMAD.MOV.U32 R24, RZ, RZ, R119 ;  /* 0x000000ffff187224 */ /* 0x000fe200078e0077 */
[----:B------:R-:W-:-:S02]  /*16b50*/  MOV R104, R119 ;  /* 0x0000007700687202 */ /* 0x000fc40000000f00 */
[-C--:B------:R-:W-:Y:S02]  /*16b60*/  MOV R68, R119.reuse ;  /* 0x0000007700447202 */ /* 0x080fe40000000f00 */
[----:B------:R-:W1:Y:S01]  /*16b70*/  MUFU.EX2 R25, R25 ;  /* 0x0000001900197308 */ /* 0x000e620000000800 */
[C---:B--2---:R-:W-:Y:S01]  /*16b80*/  FADD.FTZ R35, R21.reuse, R6 ;  /* 0x0000000615237221 */ /* 0x044fe20000010000 */
[----:B------:R-:W-:Y:S01]  /*16b90*/  FADD.FTZ R6, R34, R37 ;  /* 0x0000002522067221 */ /* 0x000fe20000010000 */
[----:B------:R-:W-:Y:S01]  /*16ba0*/  F2FP.F16.F32.PACK_AB R192, R21, R192 ;  /* 0x000000c015c0723e */ /* 0x000fe200000000ff */
[----:B------:R-:W-:Y:S01]  /*16bb0*/  IMAD.MOV.U32 R34, RZ, RZ, R119 ;  /* 0x000000ffff227224 */ /* 0x000fe200078e0077 */
[----:B------:R-:W-:Y:S01]  /*16bc0*/  MOV R62, R119 ;  /* 0x00000077003e7202 */ /* 0x000fe20000000f00 */
[----:B------:R-:W-:Y:S01]  /*16bd0*/  FADD.FTZ R39, R185, R6 ;  /* 0x00000006b9277221 */ /* 0x000fe20000010000 */
[----:B------:R-:W-:Y:S01]  /*16be0*/  F2FP.F16.F32.PACK_AB R185, R26, R185 ;  /* 0x000000b91ab9723e */ /* 0x000fe200000000ff */
[----:B------:R-:W2:Y:S01]  /*16bf0*/  MUFU.EX2 R188, R188 ;  /* 0x000000bc00bc7308 */ /* 0x000ea20000000800 */
[----:B0-----:R-:W-:Y:S01]  /*16c00*/  FADD.FTZ R0, R194, R35 ;  /* 0x00000023c2007221 */ /* 0x001fe20000010000 */
[----:B------:R-:W-:Y:S01]  /*16c10*/  FADD.FTZ R6, R26, R39 ;  /* 0x000000271a067221 */ /* 0x000fe20000010000 */
[----:B------:R-:W-:-:S02]  /*16c20*/  MOV R44, R119 ;  /* 0x00000077002c7202 */ /* 0x000fc40000000f00 */
[----:B------:R-:W-:Y:S01]  /*16c30*/  MOV R32, R119 ;  /* 0x0000007700207202 */ /* 0x000fe20000000f00 */
[----:B------:R-:W-:Y:S01]  /*16c40*/  FADD.FTZ R39, R187, R6 ;  /* 0x00000006bb277221 */ /* 0x000fe20000010000 */
[C---:B------:R-:W-:Y:S01]  /*16c50*/  F2FP.F16.F32.PACK_AB R187, R60.reuse, R187 ;  /* 0x000000bb3cbb723e */ /* 0x040fe200000000ff */
[----:B------:R-:W0:Y:S01]  /*16c60*/  MUFU.EX2 R27, R27 ;  /* 0x0000001b001b7308 */ /* 0x000e220000000800 */
[C---:B-1----:R-:W-:Y:S01]  /*16c70*/  FADD.FTZ R37, R25.reuse, R0 ;  /* 0x0000000019257221 */ /* 0x042fe20000010000 */
[----:B------:R-:W-:Y:S01]  /*16c80*/  FADD.FTZ R6, R60, R39 ;  /* 0x000000273c067221 */ /* 0x000fe20000010000 */
[----:B------:R-:W-:Y:S01]  /*16c90*/  F2FP.F16.F32.PACK_AB R194, R25, R194 ;  /* 0x000000c219c2723e */ /* 0x000fe200000000ff */
[----:B------:R-:W-:Y:S01]  /*16ca0*/  IMAD.MOV.U32 R60, RZ, RZ, R119 ;  /* 0x000000ffff3c7224 */ /* 0x000fe200078e0077 */
[----:B------:R-:W-:Y:S01]  /*16cb0*/  MOV R26, R119 ;  /* 0x00000077001a7202 */ /* 0x000fe20000000f00 */
[----:B------:R-:W-:Y:S01]  /*16cc0*/  FADD.FTZ R39, R181, R6 ;  /* 0x00000006b5277221 */ /* 0x000fe20000010000 */
[----:B------:R-:W-:Y:S01]  /*16cd0*/  F2FP.F16.F32.PACK_AB R181, R30, R181 ;  /* 0x000000b51eb5723e */ /* 0x000fe200000000ff */
[----:B------:R-:W1:Y:S01]  /*16ce0*/  MUFU.EX2 R190, R190 ;  /* 0x000000be00be7308 */ /* 0x000e620000000800 */
[----:B--2---:R-:W-:Y:S01]  /*16cf0*/  FADD.FTZ R0, R188, R37 ;  /* 0x00000025bc007221 */ /* 0x004fe20000010000 */
[----:B------:R-:W-:Y:S01]  /*16d00*/  FADD.FTZ R6, R30, R39 ;  /* 0x000000271e067221 */ /* 0x000fe20000010000 */
[----:B------:R-:W-:-:S02]  /*16d10*/  IMAD.MOV.U32 R30, RZ, RZ, R119 ;  /* 0x000000ffff1e7224 */ /* 0x000fc400078e0077 */
[----:B------:R-:W-:Y:S02]  /*16d20*/  IMAD.MOV.U32 R25, RZ, RZ, R119 ;  /* 0x000000ffff197224 */ /* 0x000fe400078e0077 */
[----:B------:R-:W-:Y:S01]  /*16d30*/  FADD.FTZ R39, R183, R6 ;  /* 0x00000006b7277221 */ /* 0x000fe20000010000 */
[C---:B------:R-:W-:Y:S01]  /*16d40*/  F2FP.F16.F32.PACK_AB R183, R64.reuse, R183 ;  /* 0x000000b740b7723e */ /* 0x040fe200000000ff */
[----:B------:R2:W3:Y:S01]  /*16d50*/  MUFU.EX2 R31, R92 ;  /* 0x0000005c001f7308 */ /* 0x0004e20000000800 */
[C---:B0-----:R-:W-:Y:S01]  /*16d60*/  FADD.FTZ R37, R27.reuse, R0 ;  /* 0x000000001b257221 */ /* 0x041fe20000010000 */
[----:B------:R-:W-:Y:S01]  /*16d70*/  FADD.FTZ R2, R64, R39 ;  /* 0x0000002740027221 */ /* 0x000fe20000010000 */
[----:B------:R-:W-:Y:S01]  /*16d80*/  F2FP.F16.F32.PACK_AB R188, R27, R188 ;  /* 0x000000bc1bbc723e */ /* 0x000fe200000000ff */
[--C-:B------:R-:W-:Y:S02]  /*16d90*/  IMAD.MOV.U32 R64, RZ, RZ, R119.reuse ;  /* 0x000000ffff407224 */ /* 0x100fe400078e0077 */
[----:B------:R-:W-:Y:S01]  /*16da0*/  FADD.FTZ R41, R177, R2 ;  /* 0x00000002b1297221 */ /* 0x000fe20000010000 */
[----:B------:R-:W-:Y:S01]  /*16db0*/  IMAD.MOV.U32 R27, RZ, RZ, R119 ;  /* 0x000000ffff1b7224 */ /* 0x000fe200078e0077 */
[----:B------:R-:W0:Y:S01]  /*16dc0*/  MUFU.EX2 R94, R94 ;  /* 0x0000005e005e7308 */ /* 0x000e220000000800 */
[----:B-1----:R-:W-:Y:S01]  /*16dd0*/  FADD.FTZ R0, R190, R37 ;  /* 0x00000025be007221 */ /* 0x002fe20000010000 */
[----:B--2---:R-:W-:-:S06]  /*16de0*/  MOV R92, R119 ;  /* 0x00000077005c7202 */ /* 0x004fcc0000000f00 */
[----:B------:R1:W2:Y:S01]  /*16df0*/  MUFU.EX2 R7, R54 ;  /* 0x0000003600077308 */ /* 0x0002a20000000800 */
[C---:B---3--:R-:W-:Y:S01]  /*16e00*/  FADD.FTZ R37, R31.reuse, R0 ;  /* 0x000000001f257221 */ /* 0x048fe20000010000 */
[----:B------:R-:W-:Y:S01]  /*16e10*/  F2FP.F16.F32.PACK_AB R190, R31, R190 ;  /* 0x000000be1fbe723e */ /* 0x000fe200000000ff */
[----:B------:R-:W-:-:S05]  /*16e20*/  IMAD.MOV.U32 R31, RZ, RZ, R119 ;  /* 0x000000ffff1f7224 */ /* 0x000fca00078e0077 */
[----:B------:R-:W3:Y:S01]  /*16e30*/  MUFU.EX2 R88, R88 ;  /* 0x0000005800587308 */ /* 0x000ee20000000800 */
[----:B0-----:R-:W-:Y:S01]  /*16e40*/  FADD.FTZ R0, R94, R37 ;  /* 0x000000255e007221 */ /* 0x001fe20000010000 */
[----:B-1----:R-:W-:-:S06]  /*16e50*/  IMAD.MOV.U32 R54, RZ, RZ, R119 ;  /* 0x000000ffff367224 */ /* 0x002fcc00078e0077 */
[----:B------:R0:W1:Y:S01]  /*16e60*/  MUFU.EX2 R33, R56 ;  /* 0x0000003800217308 */ /* 0x0000620000000800 */
[C---:B--2---:R-:W-:Y:S01]  /*16e70*/  FADD.FTZ R37, R7.reuse, R0 ;  /* 0x0000000007257221 */ /* 0x044fe20000010000 */
[----:B------:R-:W-:Y:S01]  /*16e80*/  F2FP.F16.F32.PACK_AB R184, R7, R94 ;  /* 0x0000005e07b8723e */ /* 0x000fe200000000ff */
[----:B------:R-:W-:-:S05]  /*16e90*/  IMAD.MOV.U32 R94, RZ, RZ, R119 ;  /* 0x000000ffff5e7224 */ /* 0x000fca00078e0077 */
[----:B------:R-:W2:Y:S01]  /*16ea0*/  MUFU.EX2 R50, R50 ;  /* 0x0000003200327308 */ /* 0x000ea20000000800 */
[----:B---3--:R-:W-:Y:S01]  /*16eb0*/  FADD.FTZ R0, R88, R37 ;  /* 0x0000002558007221 */ /* 0x008fe20000010000 */
[----:B0-----:R-:W-:-:S06]  /*16ec0*/  MOV R56, R119 ;  /* 0x0000007700387202 */ /* 0x001fcc0000000f00 */
[----:B------:R0:W3:Y:S01]  /*16ed0*/  MUFU.EX2 R35, R46 ;  /* 0x0000002e00237308 */ /* 0x0000e20000000800 */
[C---:B-1----:R-:W-:Y:S01]  /*16ee0*/  FADD.FTZ R39, R33.reuse, R0 ;  /* 0x0000000021277221 */ /* 0x042fe20000010000 */
[----:B------:R-:W-:Y:S01]  /*16ef0*/  F2FP.F16.F32.PACK_AB R186, R33, R88 ;  /* 0x0000005821ba723e */ /* 0x000fe200000000ff */
[--C-:B------:R-:W-:Y:S02]  /*16f00*/  IMAD.MOV.U32 R88, RZ, RZ, R119.reuse ;  /* 0x000000ffff587224 */ /* 0x100fe400078e0077 */
[----:B------:R-:W-:-:S03]  /*16f10*/  IMAD.MOV.U32 R33, RZ, RZ, R119 ;  /* 0x000000ffff217224 */ /* 0x000fc600078e0077 */
[----:B------:R-:W1:Y:S01]  /*16f20*/  MUFU.EX2 R58, R58 ;  /* 0x0000003a003a7308 */ /* 0x000e620000000800 */
[----:B--2---:R-:W-:Y:S01]  /*16f30*/  FADD.FTZ R0, R50, R39 ;  /* 0x0000002732007221 */ /* 0x004fe20000010000 */
[----:B0-----:R-:W-:-:S06]  /*16f40*/  IMAD.MOV.U32 R46, RZ, RZ, R119 ;  /* 0x000000ffff2e7224 */ /* 0x001fcc00078e0077 */
[----:B------:R0:W2:Y:S01]  /*16f50*/  MUFU.EX2 R29, R96 ;  /* 0x00000060001d7308 */ /* 0x0000a20000000800 */
[C---:B---3--:R-:W-:Y:S01]  /*16f60*/  FADD.FTZ R39, R35.reuse, R0 ;  /* 0x0000000023277221 */ /* 0x048fe20000010000 */
[----:B------:R-:W-:Y:S02]  /*16f70*/  F2FP.F16.F32.PACK_AB R180, R35, R50 ;  /* 0x0000003223b4723e */ /* 0x000fe400000000ff */
[-C--:B------:R-:W-:Y:S02]  /*16f80*/  MOV R50, R119.reuse ;  /* 0x0000007700327202 */ /* 0x080fe40000000f00 */
[----:B------:R-:W-:Y:S02]  /*16f90*/  MOV R35, R119 ;  /* 0x0000007700237202 */ /* 0x000fe40000000f00 */
[----:B------:R-:W3:Y:S01]  /*16fa0*/  MUFU.EX2 R98, R98 ;  /* 0x0000006200627308 */ /* 0x000ee20000000800 */
[----:B-1----:R-:W-:Y:S01]  /*16fb0*/  FADD.FTZ R0, R58, R39 ;  /* 0x000000273a007221 */ /* 0x002fe20000010000 */
[----:B0-----:R-:W-:-:S06]  /*16fc0*/  IMAD.MOV.U32 R96, RZ, RZ, R119 ;  /* 0x000000ffff607224 */ /* 0x001fcc00078e0077 */
[----:B------:R-:W0:Y:S01]  /*16fd0*/  MUFU.EX2 R52, R52 ;  /* 0x0000003400347308 */ /* 0x000e220000000800 */
[C---:B--2---:R-:W-:Y:S01]  /*16fe0*/  FADD.FTZ R39, R29.reuse, R0 ;  /* 0x000000001d277221 */ /* 0x044fe20000010000 */
[----:B------:R-:W-:Y:S01]  /*16ff0*/  F2FP.F16.F32.PACK_AB R182, R29, R58 ;  /* 0x0000003a1db6723e */ /* 0x000fe200000000ff */
[----:B------:R-:W-:Y:S01]  /*17000*/  IMAD.MOV.U32 R58, RZ, RZ, R119 ;  /* 0x000000ffff3a7224 */ /* 0x000fe200078e0077 */
[----:B------:R-:W-:-:S04]  /*17010*/  MOV R29, R119 ;  /* 0x00000077001d7202 */ /* 0x000fc80000000f00 */
[----:B------:R1:W2:Y:S01]  /*17020*/  MUFU.EX2 R37, R38 ;  /* 0x0000002600257308 */ /* 0x0002a20000000800 */
[----:B---3--:R-:W-:Y:S01]  /*17030*/  FADD.FTZ R0, R98, R39 ;  /* 0x0000002762007221 */ /* 0x008fe20000010000 */
[----:B------:R-:W-:-:S06]  /*17040*/  IMAD.MOV.U32 R39, RZ, RZ, R119 ;  /* 0x000000ffff277224 */ /* 0x000fcc00078e0077 */
[----:B------:R-:W3:Y:S01]  /*17050*/  MUFU.EX2 R179, R179 ;  /* 0x000000b300b37308 */ /* 0x000ee20000000800 */
[C---:B0-----:R-:W-:Y:S01]  /*17060*/  FADD.FTZ R2, R52.reuse, R41 ;  /* 0x0000002934027221 */ /* 0x041fe20000010000 */
[----:B------:R-:W-:Y:S01]  /*17070*/  F2FP.F16.F32.PACK_AB R177, R52, R177 ;  /* 0x000000b134b1723e */ /* 0x000fe200000000ff */
[----:B------:R-:W-:Y:S01]  /*17080*/  IMAD.MOV.U32 R52, RZ, RZ, R119 ;  /* 0x000000ffff347224 */ /* 0x000fe200078e0077 */
[----:B-1----:R-:W-:-:S04]  /*17090*/  MOV R38, R119 ;  /* 0x0000007700267202 */ /* 0x002fc80000000f00 */
[----:B------:R-:W0:Y:S01]  /*170a0*/  MUFU.EX2 R100, R100 ;  /* 0x0000006400647308 */ /* 0x000e220000000800 */
[C---:B--2---:R-:W-:Y:S01]  /*170b0*/  FADD.FTZ R11, R37.reuse, R0 ;  /* 0x00000000250b7221 */ /* 0x044fe20000010000 */
[----:B------:R-:W-:Y:S01]  /*170c0*/  F2FP.F16.F32.PACK_AB R176, R37, R98 ;  /* 0x0000006225b0723e */ /* 0x000fe200000000ff */
[----:B------:R-:W-:Y:S01]  /*170d0*/  IMAD.MOV.U32 R37, RZ, RZ, R119 ;  /* 0x000000ffff257224 */ /* 0x000fe200078e0077 */
[----:B------:R-:W-:-:S04]  /*170e0*/  MOV R98, R119 ;  /* 0x0000007700627202 */ /* 0x000fc80000000f00 */
[----:B------:R-:W1:Y:S01]  /*170f0*/  MUFU.EX2 R66, R66 ;  /* 0x0000004200427308 */ /* 0x000e620000000800 */
[----:B---3--:R-:W-:Y:S01]  /*17100*/  FADD.FTZ R41, R179, R2 ;  /* 0x00000002b3297221 */ /* 0x008fe20000010000 */
[----:B------:R-:W-:-:S06]  /*17110*/  IMAD.MOV.U32 R2, RZ, RZ, 0x3f800000 ;  /* 0x3f800000ff027424 */ /* 0x000fcc00078e00ff */
[----:B------:R2:W3:Y:S01]  /*17120*/  MUFU.EX2 R9, R102 ;  /* 0x0000006600097308 */ /* 0x0004e20000000800 */
[----:B0-----:R-:W-:Y:S01]  /*17130*/  FADD.FTZ R0, R100, R11 ;  /* 0x0000000b64007221 */ /* 0x001fe20000010000 */
[C---:B-1----:R-:W-:Y:S01]  /*17140*/  FADD.FTZ R6, R66.reuse, R41 ;  /* 0x0000002942067221 */ /* 0x042fe20000010000 */
[----:B------:R-:W-:Y:S01]  /*17150*/  F2FP.F16.F32.PACK_AB R179, R66, R179 ;  /* 0x000000b342b3723e */ /* 0x000fe200000000ff */
[--C-:B--2---:R-:W-:Y:S01]  /*17160*/  IMAD.MOV.U32 R102, RZ, RZ, R119.reuse ;  /* 0x000000ffff667224 */ /* 0x104fe200078e0077 */
[----:B------:R-:W-:Y:S01]  /*17170*/  MOV R41, R119 ;  /* 0x0000007700297202 */ /* 0x000fe20000000f00 */
[--C-:B------:R-:W-:Y:S02]  /*17180*/  IMAD.MOV.U32 R66, RZ, RZ, R119.reuse ;  /* 0x000000ffff427224 */ /* 0x100fe400078e0077 */
[C---:B---3--:R-:W-:Y:S01]  /*17190*/  FADD.FTZ R7, R9.reuse, R0 ;  /* 0x0000000009077221 */ /* 0x048fe20000010000 */
[----:B------:R-:W-:Y:S01]  /*171a0*/  F2FP.F16.F32.PACK_AB R178, R9, R100 ;  /* 0x0000006409b2723e */ /* 0x000fe200000000ff */
[----:B------:R-:W-:Y:S01]  /*171b0*/  IMAD.MOV.U32 R100, RZ, RZ, R119 ;  /* 0x000000ffff647224 */ /* 0x000fe200078e0077 */
[----:B------:R-:W-:Y:S01]  /*171c0*/  MOV R0, 0x3f800000 ;  /* 0x3f80000000007802 */ /* 0x000fe20000000f00 */
[----:B------:R-:W-:Y:S06]  /*171d0*/  @!P2 BRA `(.L_x_5242) ;  /* 0x0000005c00f4a947 */ /* 0x000fec0003800000 */
[----:B------:R-:W-:Y:S01]  /*171e0*/  BSSY B1, `(.L_x_5242) ;  /* 0x00005fc000017945 */ /* 0x000fe20003800000 */
[----:B------:R-:W-:Y:S01]  /*171f0*/  MOV R8, R4 ;  /* 0x0000000400087202 */ /* 0x000fe20000000f00 */
[----:B------:R-:W-:Y:S01]  /*17200*/  IMAD.MOV.U32 R9, RZ, RZ, R5 ;  /* 0x000000ffff097224 */ /* 0x000fe200078e0005 */
[----:B------:R-:W-:Y:S01]  /*17210*/  MOV R12, R205 ;  /* 0x000000cd000c7202 */ /* 0x000fe20000000f00 */
[----:B------:R-:W-:Y:S01]  /*17220*/  IMAD.MOV.U32 R11, RZ, RZ, R208 ;  /* 0x000000ffff0b7224 */ /* 0x000fe200078e00d0 */
[----:B------:R-:W-:Y:S01]  /*17230*/  CS2R R118, SRZ ;  /* 0x0000000000767805 */ /* 0x000fe2000001ff00 */
[----:B------:R-:W-:Y:S01]  /*17240*/  IMAD.MOV.U32 R2, RZ, RZ, 0x3f800000 ;  /* 0x3f800000ff027424 */ /* 0x000fe200078e00ff */
        /* <DEDUP_REMOVED lines=47> */
.L_x_5253:
[----:B------:R-:W-:-:S05]  /*17540*/  VIADD R3, R12, 0x1 ;  /* 0x000000010c037836 */ /* 0x000fca0000000000 */
[----:B------:R-:W-:-:S04]  /*17550*/  ISETP.NE.AND P2, PT, R3, 0x2, PT ;  /* 0x000000020300780c */ /* 0x000fc80003f45270 */
[----:B------:R-:W-:Y:S02]  /*17560*/  SEL R208, RZ, 0x1, P2 ;  /* 0x00000001ffd07807 */ /* 0x000fe40001000000 */
[----:B------:R-:W-:Y:S02]  /*17570*/  SEL R205, R3, RZ, P2 ;  /* 0x000000ff03cd7207 */ /* 0x000fe40001000000 */
[----:B------:R-:W-:Y:S01]  /*17580*/  LOP3.LUT R208, R11, R208, RZ, 0x3c, !PT ;  /* 0x000000d00bd07212 */ /* 0x000fe200078e3cff */
[----:B------:R-:W-:Y:S06]  /*17590*/  @!P0 BRA `(.L_x_5243) ;  /* 0x0000000000048947 */ /* 0x000fec0003800000 */
[----:B------:R-:W-:Y:S01]  /*175a0*/  BPT.TRAP 0x1 ;  /* 0x000000040000795c */ /* 0x000fe20000300000 */
.L_x_5243:
[----:B------:R-:W-:Y:S02]  /*175b0*/  LEA R13, R205, R18, 0x3 ;  /* 0x00000012cd0d7211 */ /* 0x000fe400078e18ff */
[----:B------:R-:W-:-:S04]  /*175c0*/  SHF.L.U32 R4, R208, 0x1f, RZ ;  /* 0x0000001fd0047819 */ /* 0x000fc800000006ff */
[----:B------:R0:W1:Y:S01]  /*175d0*/  SYNCS.PHASECHK.TRANS64.TRYWAIT P2, [R13+URZ+0x36830], R4 ;  /* 0x036830040d0075a7 */ /* 0x000062000804017f */
[----:B------:R-:W-:Y:S05]  /*175e0*/  @!P0 BRA `(.L_x_5244) ;  /* 0x0000000000048947 */ /* 0x000fea0003800000 */
[----:B------:R-:W-:Y:S01]  /*175f0*/  BPT.TRAP 0x1 ;  /* 0x000000040000795c */ /* 0x000fe20000300000 */
.L_x_5244:
[----:B------:R-:W-:Y:S01]  /*17600*/  IMAD R3, R205, 0xa80, R216 ;  /* 0x00000a80cd037824 */ /* 0x000fe200078e02d8 */
[----:B------:R-:W-:Y:S03]  /*17610*/  BSSY B2, `(.L_x_5245) ;  /* 0x0000006000027945 */ /* 0x000fe60003800000 */
[C---:B------:R-:W-:Y:S02]  /*17620*/  VIADD R122, R3.reuse, 0x80 ;  /* 0x00000080037a7836 */ /* 0x040fe40000000000 */
[----:B------:R-:W-:Y:S01]  /*17630*/  VIADD R124, R3, 0x100 ;  /* 0x00000100037c7836 */ /* 0x000fe20000000000 */
[----:B-1----:R-:W-:Y:S06]  /*17640*/  @P2 BRA `(.L_x_5246) ;  /* 0x0000000000082947 */ /* 0x002fec0003800000 */
[----:B------:R-:W1:Y:S02]  /*17650*/  SYNCS.PHASECHK.TRANS64.TRYWAIT P2, [R13+URZ+0x36830], R4 ;  /* 0x036830040d0075a7 */ /* 0x000e64000804017f */
[----:B-1----:R-:W-:Y:S05]  /*17660*/  @!P2 BRA `(.L_x_5247) ;  /* 0x0000015400c4a947 */ /* 0x002fea0003800000 */
.L_x_5246:
[----:B------:R-:W-:Y:S05]  /*17670*/  BSYNC B2 ;  /* 0x0000000000027941 */ /* 0x000fea0003800000 */
.L_x_5245:
[----:B------:R-:W2:Y:S01]  /*17680*/  LDL.64 R20, [R1+0x30] ;  /* 0x0000300001147983 */ /* 0x000ea20000100a00 */
[----:B------:R-:W-:Y:S01]  /*17690*/  IMAD.MOV.U32 R121, RZ, RZ, 0x40000040 ;  /* 0x40000040ff797424 */ /* 0x000fe200078e00ff */
[----:B------:R-:W-:Y:S02]  /*176a0*/  MOV R120, R3 ;  /* 0x0000000300787202 */ /* 0x000fe40000000f00 */
[----:B------:R-:W3:Y:S02]  /*176b0*/  LDL.64 R14, [R1+0x28] ;  /* 0x00002800010e7983 */ /* 0x000ee40000100a00 */
[----:B------:R-:W-:Y:S02]  /*176c0*/  R2UR UR10, R120 ;  /* 0x00000000780a72ca */ /* 0x000fe400000e0000 */
[C---:B------:R-:W-:Y:S01]  /*176d0*/  R2UR UR11, R121.reuse ;  /* 0x00000000790b72ca */ /* 0x040fe200000e0000 */
[----:B------:R-:W-:Y:S01]  /*176e0*/  WARPGROUP.ARRIVE ;  /* 0x00000000000079c5 */ /* 0x000fe20000000000 */
[----:B------:R-:W-:Y:S01]  /*176f0*/  IMAD.MOV.U32 R123, RZ, RZ, 0x40000040 ;  /* 0x40000040ff7b7424 */ /* 0x000fe200078e00ff */
[----:B------:R-:W-:Y:S01]  /*17700*/  R2UR UR6, R122 ;  /* 0x000000007a0672ca */ /* 0x000fe200000e0000 */
[----:B------:R-:W-:Y:S01]  /*17710*/  IMAD.MOV.U32 R125, RZ, RZ, 0x40000040 ;  /* 0x40000040ff7d7424 */ /* 0x000fe200078e00ff */
[----:B------:R-:W-:Y:S01]  /*17720*/  R2UR UR19, R121 ;  /* 0x00000000791372ca */ /* 0x000fe200000e0000 */
[----:B------:R4:W-:Y:S01]  /*17730*/  STL.64 [R1+0x80], R8 ;  /* 0x0000800801007387 */ /* 0x0009e20000100a00 */
[----:B------:R-:W-:Y:S01]  /*17740*/  R2UR UR7, R123 ;  /* 0x000000007b0772ca */ /* 0x000fe200000e0000 */
[----:B------:R-:W-:Y:S01]  /*17750*/  IMAD.MOV.U32 R120, RZ, RZ, R124 ;  /* 0x000000ffff787224 */ /* 0x000fe200078e007c */
[----:B------:R-:W-:Y:S01]  /*17760*/  IADD3 R122, R3, 0x180, RZ ;  /* 0x00000180037a7810 */ /* 0x000fe20007ffe0ff */
[----:B------:R0:W-:Y:S03]  /*17770*/  STL.64 [R1+0x78], R6 ;  /* 0x0000780601007387 */ /* 0x0001e60000100a00 */
[----:B------:R-:W-:-:S02]  /*17780*/  R2UR UR18, R120 ;  /* 0x00000000781272ca */ /* 0x000fc400000e0000 */
[----:B------:R-:W-:Y:S02]  /*17790*/  R2UR UR14, R122 ;  /* 0x000000007a0e72ca */ /* 0x000fe400000e0000 */
[----:B------:R-:W-:Y:S01]  /*177a0*/  R2UR UR15, R123 ;  /* 0x000000007b0f72ca */ /* 0x000fe200000e0000 */
[----:B------:R-:W-:Y:S01]  /*177b0*/  VIADD R120, R3, 0x200 ;  /* 0x0000020003787836 */ /* 0x000fe20000000000 */
[----:B------:R-:W-:Y:S01]  /*177c0*/  R2UR UR35, R121 ;  /* 0x00000000792372ca */ /* 0x000fe200000e0000 */
[----:B----4-:R-:W4:Y:S03]  /*177d0*/  LDL.64 R8, [R1+0x20] ;  /* 0x0000200001087983 */ /* 0x010f260000100a00 */
[----:B------:R-:W-:Y:S02]  /*177e0*/  R2UR UR34, R120 ;  /* 0x00000000782272ca */ /* 0x000fe400000e0000 */
[----:B--2---:R-:W-:Y:S01]  /*177f0*/  R2UR UR20, R20 ;  /* 0x00000000141472ca */ /* 0x004fe200000e0000 */
[----:B------:R-:W-:Y:S01]  /*17800*/  VIADD R210, R3, 0x84 ;  /* 0x0000008403d27836 */ /* 0x000fe20000000000 */
[----:B------:R-:W-:Y:S01]  /*17810*/  R2UR UR21, R21 ;  /* 0x00000000151572ca */ /* 0x000fe200000e0000 */
[----:B------:R-:W-:Y:S01]  /*17820*/  IMAD.MOV.U32 R211, RZ, RZ, 0x40000040 ;  /* 0x40000040ffd37424 */ /* 0x000fe200078e00ff */
[----:B------:R-:W-:Y:S01]  /*17830*/  IADD3 R124, R3, 0x280, RZ ;  /* 0x00000280037c7810 */ /* 0x000fe20007ffe0ff */
[----:B0-----:R-:W2:Y:S01]  /*17840*/  LDL.64 R6, [R1+0x18] ;  /* 0x0000180001067983 */ /* 0x001ea20000100a00 */
[----:B---3--:R-:W-:-:S02]  /*17850*/  R2UR UR46, R14 ;  /* 0x000000000e2e72ca */ /* 0x008fc400000e0000 */
[----:B------:R-:W-:-:S05]  /*17860*/  R2UR UR47, R15 ;  /* 0x000000000f2f72ca */ /* 0x000fca00000e0000 */
        /* <DEDUP_REMOVED lines=23> */
[----:B------:R-:W-:Y:S02]  /*179e0*/  R2UR UR30, R124 ;  /* 0x000000007c1e72ca */ /* 0x000fe400000e0000 */
[----:B------:R-:W-:Y:S01]  /*179f0*/  R2UR UR31, R125 ;  /* 0x000000007d1f72ca */ /* 0x000fe200000e0000 */
[----:B------:R-:W-:Y:S01]  /*17a00*/  UMOV UR28, UR20 ;  /* 0x00000014001c7c82 */ /* 0x000fe20008000000 */
[----:B------:R-:W-:Y:S01]  /*17a10*/  UMOV UR29, UR21 ;  /* 0x00000015001d7c82 */ /* 0x000fe20008000000 */
[----:B------:R-:W-:Y:S01]  /*17a20*/  IMAD.MOV.U32 R121, RZ, RZ, 0x40000040 ;  /* 0x40000040ff797424 */ /* 0x000fe200078e00ff */
[C---:B------:R-:W-:Y:S01]  /*17a30*/  IADD3 R120, R3.reuse, 0x2, RZ ;  /* 0x0000000203787810 */ /* 0x040fe20007ffe0ff */
[----:B------:R-:W-:-:S03]  /*17a40*/  VIADD R122, R3, 0x300 ;  /* 0x00000300037a7836 */ /* 0x000fc60000000000 */
[----:B------:R-:W-:Y:S02]  /*17a50*/  R2UR UR10, R120 ;  /* 0x00000000780a72ca */ /* 0x000fe400000e0000 */
[----:B------:R-:W-:Y:S02]  /*17a60*/  R2UR UR11, R121 ;  /* 0x00000000790b72ca */ /* 0x000fe400000e0000 */
[----:B------:R-:W-:Y:S01]  /*17a70*/  IADD3 R120, R3, 0x102, RZ ;  /* 0x0000010203787810 */ /* 0x000fe20007ffe0ff */
[----:B------:R-:W-:Y:S02]  /*17a80*/  WARPGROUP.DEPBAR.LE gsb0, 0x0 ;  /* 0x00008000000079c5 */ /* 0x000fe40000010000 */
[----:B------:R-:W-:-:S06]  /*17a90*/  WARPGROUP.ARRIVE ;  /* 0x00000000000079c5 */ /* 0x000fcc0000000000 */
[----:B------:R-:W-:Y:S01]  /*17aa0*/  HGMMA.64x16x16.F32 R128, gdesc[UR28], RZ, !UPT, gsb0 ;  /* 0x002000001c8079f0 */ /* 0x000fe2000c0008ff */
[----:B------:R-:W-:Y:S02]  /*17ab0*/  MOV R121, 0x40000040 ;  /* 0x4000004000797802 */ /* 0x000fe40000000f00 */
[----:B------:R-:W-:Y:S01]  /*17ac0*/  R2UR UR26, R122 ;  /* 0x000000007a1a72ca */ /* 0x000fe200000e0000 */
        /* <DEDUP_REMOVED lines=15> */
[----:B------:R-:W-:-:S02]  /*17bc0*/  R2UR UR18, R122 ;  /* 0x000000007a1272ca */ /* 0x000fc400000e0000 */
[----:B------:R-:W-:Y:S02]  /*17bd0*/  R2UR UR19, R123 ;  /* 0x000000007b1372ca */ /* 0x000fe400000e0000 */
[----:B------:R-:W-:Y:S01]  /*17be0*/  R2UR UR34, R120 ;  /* 0x00000000782272ca */ /* 0x000fe200000e0000 */
[----:B------:R-:W-:Y:S01]  /*17bf0*/  VIADD R120, R3, 0x4 ;  /* 0x0000000403787836 */ /* 0x000fe20000000000 */
[----:B------:R-:W-:Y:S02]  /*17c00*/  R2UR UR35, R121 ;  /* 0x00000000792372ca */ /* 0x000fe400000e0000 */
[----:B------:R-:W-:Y:S02]  /*17c10*/  IADD3 R122, R3, 0x282, RZ ;  /* 0x00000282037a7810 */ /* 0x000fe40007ffe0ff */
[----:B------:R-:W-:Y:S02]  /*17c20*/  MOV R123, 0x40000040 ;  /* 0x40000040007b7802 */ /* 0x000fe40000000f00 */
[----:B------:R-:W-:-:S02]  /*17c30*/  MOV R121, 0x40000040 ;  /* 0x4000004000797802 */ /* 0x000fc40000000f00 */
[----:B------:R-:W-:Y:S02]  /*17c40*/  R2UR UR14, R122 ;  /* 0x000000007a0e72ca */ /* 0x000fe400000e0000 */
[----:B------:R-:W-:Y:S02]  /*17c50*/  R2UR UR15, R123 ;  /* 0x000000007b0f72ca */ /* 0x000fe400000e0000 */
[----:B------:R-:W-:Y:S02]  /*17c60*/  R2UR UR30, R120 ;  /* 0x00000000781e72ca */ /* 0x000fe400000e0000 */
[----:B------:R-:W-:Y:S01]  /*17c70*/  R2UR UR31, R121 ;  /* 0x00000000791f72ca */ /* 0x000fe200000e0000 */
        /* <DEDUP_REMOVED lines=27> */
[----:B------:R-:W-:Y:S01]  /*17e30*/  MOV R21, UR48 ;  /* 0x0000003000157c02 */ /* 0x000fe20008000f00 */
        /* <DEDUP_REMOVED lines=14> */
[----:B----4-:R-:W-:Y:S02]  /*17f20*/  R2UR UR38, R8 ;  /* 0x00000000082672ca */ /* 0x010fe400000e0000 */
[----:B------:R-:W-:Y:S02]  /*17f30*/  R2UR UR39, R9 ;  /* 0x00000000092772ca */ /* 0x000fe400000e0000 */
[----:B------:R-:W-:Y:S01]  /*17f40*/  R2UR UR26, R210 ;  /* 0x00000000d21a72ca */ /* 0x000fe200000e0000 */
[----:B------:R0:W5:Y:S08]  /*17f50*/  LDL.LU.64 R8, [R1+0x80] ;  /* 0x0000800001087983 */ /* 0x0001700000300a00 */
[----:B------:R-:W-:-:S02]  /*17f60*/  UMOV UR28, UR38 ;  /* 0x00000026001c7c82 */ /* 0x000fc40008000000 */
[----:B------:R-:W-:Y:S01]  /*17f70*/  UMOV UR29, UR39 ;  /* 0x00000027001d7c82 */ /* 0x000fe20008000000 */
[----:B------:R-:W-:Y:S02]  /*17f80*/  WARPGROUP.DEPBAR.LE gsb0, 0x0 ;  /* 0x00008000000079c5 */ /* 0x000fe40000010000 */
[----:B------:R-:W-:-:S06]  /*17f90*/  WARPGROUP.ARRIVE ;  /* 0x00000000000079c5 */ /* 0x000fcc0000000000 */
[----:B------:R-:W-:Y:S01]  /*17fa0*/  HGMMA.64x16x16.F32 R168, gdesc[UR28], R168, gsb0 ;  /* 0x002000001ca879f0 */ /* 0x000fe200080008a8 */
[----:B------:R-:W-:Y:S01]  /*17fb0*/  R2UR UR27, R211 ;  /* 0x00000000d31b72ca */ /* 0x000fe200000e0000 */
[----:B------:R-:W-:Y:S01]  /*17fc0*/  UMOV UR24, UR38 ;  /* 0x0000002600187c82 */ /* 0x000fe20008000000 */
[----:B------:R-:W-:Y:S01]  /*17fd0*/  UMOV UR25, UR39 ;  /* 0x0000002700197c82 */ /* 0x000fe20008000000 */
[----:B------:R-:W-:Y:S01]  /*17fe0*/  IMAD.MOV.U32 R211, RZ, RZ, 0x40000040 ;  /* 0x40000040ffd37424 */ /* 0x000fe200078e00ff */
[----:B------:R-:W-:Y:S02]  /*17ff0*/  WARPGROUP.DEPBAR.LE gsb0, 0x0 ;  /* 0x00008000000079c5 */ /* 0x000fe40000010000 */
[----:B------:R-:W-:-:S07]  /*18000*/  WARPGROUP.ARRIVE ;  /* 0x00000000000079c5 */ /* 0x000fce0000000000 */
        /* <DEDUP_REMOVED lines=47> */
[----:B------:R-:W-:Y:S02]  /*18300*/  MOV R14, UR41 ;  /* 0x00000029000e7c02 */ /* 0x000fe40008000f00 */
[----:B------:R-:W-:Y:S02]  /*18310*/  MOV R15, UR40 ;  /* 0x00000028000f7c02 */ /* 0x000fe40008000f00 */
[----:B--2---:R-:W-:Y:S02]  /*18320*/  R2UR UR40, R6 ;  /* 0x00000000062872ca */ /* 0x004fe400000e0000 */
[----:B------:R-:W-:-:S02]  /*18330*/  R2UR UR41, R7 ;  /* 0x00000000072972ca */ /* 0x000fc400000e0000 */
        /* <DEDUP_REMOVED lines=67> */
[----:B------:R0:W5:Y:S01]  /*18770*/  LDL.LU.64 R6, [R1+0x78] ;  /* 0x0000780001067983 */ /* 0x0001620000300a00 */
        /* <DEDUP_REMOVED lines=12> */
[----:B------:R-:W2:Y:S08]  /*18840*/  LDL.64 R210, [R1] ;  /* 0x0000000001d27983 */ /* 0x000eb00000100a00 */
[----:B------:R-:W-:-:S02]  /*18850*/  UMOV UR18, UR38 ;  /* 0x0000002600127c82 */ /* 0x000fc40008000000 */
[----:B------:R-:W-:Y:S01]  /*18860*/  UMOV UR19, UR39 ;  /* 0x0000002700137c82 */ /* 0x000fe20008000000 */
[----:B------:R-:W-:Y:S02]  /*18870*/  WARPGROUP.DEPBAR.LE gsb0, 0x0 ;  /* 0x00008000000079c5 */ /* 0x000fe40000010000 */
[----:B------:R-:W-:-:S06]  /*18880*/  WARPGROUP.ARRIVE ;  /* 0x00000000000079c5 */ /* 0x000fcc0000000000 */
[----:B------:R-:W-:Y:S01]  /*18890*/  HGMMA.64x16x16.F32 R160, gdesc[UR16], R160, gsb0 ;  /* 0x0020000010a079f0 */ /* 0x000fe200080008a0 */
[----:B------:R-:W-:Y:S01]  /*188a0*/  R2UR UR49, R20 ;  /* 0x00000000143172ca */ /* 0x000fe200000e0000 */
[----:B------:R-:W-:Y:S01]  /*188b0*/  VIADD R20, R3, 0x480 ;  /* 0x0000048003147836 */ /* 0x000fe20000000000 */
[----:B------:R-:W-:Y:S01]  /*188c0*/  R2UR UR48, R21 ;  /* 0x00000000153072ca */ /* 0x000fe200000e0000 */
        /* <DEDUP_REMOVED lines=28> */
[----:B-1----:R-:W-:Y:S02]  /*18a90*/  MOV R4, UR43 ;  /* 0x0000002b00047c02 */ /* 0x002fe40008000f00 */
[----:B------:R-:W-:Y:S02]  /*18aa0*/  MOV R5, UR42 ;  /* 0x0000002a00057c02 */ /* 0x000fe40008000f00 */
[----:B------:R-:W-:Y:S02]  /*18ab0*/  R2UR UR42, R20 ;  /* 0x00000000142a72ca */ /* 0x000fe400000e0000 */
[----:B------:R-:W-:Y:S01]  /*18ac0*/  R2UR UR43, R21 ;  /* 0x00000000152b72ca */ /* 0x000fe200000e0000 */
[----:B------:R-:W-:Y:S01]  /*18ad0*/  UMOV UR40, UR46 ;  /* 0x0000002e00287c82 */ /* 0x000fe20008000000 */
[----:B------:R-:W-:Y:S01]  /*18ae0*/  UMOV UR41, UR47 ;  /* 0x0000002f00297c82 */ /* 0x000fe20008000000 */
[----:B------:R-:W-:-:S02]  /*18af0*/  WARPGROUP.DEPBAR.LE gsb0, 0x0 ;  /* 0x00008000000079c5 */ /* 0x000fc40000010000 */
        /* <DEDUP_REMOVED lines=83> */
[----:B------:R-:W-:Y:S01]  /*19030*/  R2UR UR42, R5 ;  /* 0x00000000052a72ca */ /* 0x000fe200000e0000 */
[----:B------:R-:W-:Y:S01]  /*19040*/  IMAD.MOV.U32 R5, RZ, RZ, 0x40000040 ;  /* 0x40000040ff057424 */ /* 0x000fe200078e00ff */
[----:B------:R-:W-:Y:S02]  /*19050*/  R2UR UR43, R4 ;  /* 0x00000000042b72ca */ /* 0x000fe400000e0000 */
[----:B------:R-:W-:Y:S02]  /*19060*/  IADD3 R4, R3, 0x404, RZ ;  /* 0x0000040403047810 */ /* 0x000fe40007ffe0ff */
        /* <DEDUP_REMOVED lines=236> */
[----:B------:R-:W-:Y:S02]  /*19f30*/  IADD3 R4, R3, 0x704, RZ ;  /* 0x0000070403047810 */ /* 0x000fe40007ffe0ff */
[----:B------:R-:W-:Y:S02]  /*19f40*/  R2UR UR41, R14 ;  /* 0x000000000e2972ca */ /* 0x000fe400000e0000 */
        /* <DEDUP_REMOVED lines=222> */
.L_x_5248:
[----:B------:R-:W-:Y:S01]  /*1ad30*/  SHF.L.U32 R0, R11, 0x1f, RZ ;  /* 0x0000001f0b007819 */ /* 0x000fe200000006ff */
[----:B------:R-:W-:-:S04]  /*1ad40*/  IMAD R11, R12, 0x8, R18 ;  /* 0x000000080c0b7824 */ /* 0x000fc800078e0212 */
[----:B------:R0:W1:Y:S01]  /*1ad50*/  SYNCS.PHASECHK.TRANS64.TRYWAIT P2, [R11+URZ+0x36850], R0 ;  /* 0x036850000b0075a7 */ /* 0x000062000804017f */
[----:B------:R-:W-:Y:S05]  /*1ad60*/  @!P0 BRA `(.L_x_5249) ;  /* 0x0000000000048947 */ /* 0x000fea0003800000 */
[----:B------:R-:W-:Y:S01]  /*1ad70*/  BPT.TRAP 0x1 ;  /* 0x000000040000795c */ /* 0x000fe20000300000 */
.L_x_5249:
[----:B------:R-:W-:Y:S04]  /*1ad80*/  BSSY B2, `(.L_x_5250) ;  /* 0x0000004000027945 */ /* 0x000fe80003800000 */
[----:B-1----:R-:W-:Y:S05]  /*1ad90*/  @P2 BRA `(.L_x_5251) ;  /* 0x0000000000082947 */ /* 0x002fea0003800000 */
[----:B------:R-:W1:Y:S02]  /*1ada0*/  SYNCS.PHASECHK.TRANS64.TRYWAIT P2, [R11+URZ+0x36850], R0 ;  /* 0x036850000b0075a7 */ /* 0x000e64000804017f */
[----:B-1----:R-:W-:Y:S05]  /*1adb0*/  @!P2 BRA `(.L_x_5252) ;  /* 0x000001200004a947 */ /* 0x002fea0003800000 */
.L_x_5251:
[----:B------:R-:W-:Y:S05]  /*1adc0*/  BSYNC B2 ;  /* 0x0000000000027941 */ /* 0x000fea0003800000 */
.L_x_5250:
[----:B01----:R-:W-:Y:S01]  /*1add0*/  VIADD R0, R18, 0x400 ;  /* 0x0000040012007836 */ /* 0x003fe20000000000 */
[----:B------:R-:W-:Y:S01]  /*1ade0*/  MOV R3, 0x40000040 ;  /* 0x4000004000037802 */ /* 0x000fe20000000f00 */
[----:B------:R-:W-:Y:S01]  /*1adf0*/  WARPGROUP.ARRIVE ;  /* 0x00000000000079c5 */ /* 0x000fe20000000000 */
[----:B------:R-:W-:Y:S02]  /*1ae00*/  IMAD.MOV.U32 R5, RZ, RZ, 0x40000040 ;  /* 0x40000040ff057424 */ /* 0x000fe400078e00ff */
[----:B------:R-:W-:Y:S01]  /*1ae10*/  FMUL.FTZ R21, R162, UR43 ;  /* 0x0000002ba2157c20 */ /* 0x000fe20008410000 */
[----:B------:R-:W-:Y:S01]  /*1ae20*/  SHF.R.U32.HI R0, RZ, 0x4, R0 ;  /* 0x00000004ff007819 */ /* 0x000fe20000011600 */
[----:B------:R-:W-:Y:S01]  /*1ae30*/  FMUL.FTZ R162, R164, UR43 ;  /* 0x0000002ba4a27c20 */ /* 0x000fe20008410000 */
[----:B------:R-:W-:Y:S01]  /*1ae40*/  R2UR UR7, R3 ;  /* 0x00000000030772ca */ /* 0x000fe200000e0000 */
[----:B------:R-:W-:Y:S01]  /*1ae50*/  FMUL.FTZ R164, R167, UR43 ;  /* 0x0000002ba7a47c20 */ /* 0x000fe20008410000 */
[----:B------:R-:W-:Y:S01]  /*1ae60*/  LOP3.LUT R0, R0, 0x3fff, RZ, 0xc0, !PT ;  /* 0x00003fff00007812 */ /* 0x000fe200078ec0ff */
[----:B------:R-:W-:Y:S01]  /*1ae70*/  FMUL.FTZ R167, R153, UR43 ;  /* 0x0000002b99a77c20 */ /* 0x000fe20008410000 */
[----:B------:R-:W-:Y:S01]  /*1ae80*/  FMUL.FTZ R153, R155, UR43 ;  /* 0x0000002b9b997c20 */ /* 0x000fe20008410000 */
[----:B------:R-:W-:Y:S01]  /*1ae90*/  FMUL.FTZ R155, R156, UR43 ;  /* 0x0000002b9c9b7c20 */ /* 0x000fe20008410000 */
[----:B------:R-:W-:Y:S01]  /*1aea0*/  LOP3.LUT R0, R0, 0x3800000, RZ, 0xfc, !PT ;  /* 0x0380000000007812 */ /* 0x000fe200078efcff */
[----:B------:R-:W-:Y:S01]  /*1aeb0*/  FMUL.FTZ R156, R159, UR43 ;  /* 0x0000002b9f9c7c20 */ /* 0x000fe20008410000 */
[----:B------:R-:W-:Y:S01]  /*1aec0*/  FMUL.FTZ R159, R145, UR43 ;  /* 0x0000002b919f7c20 */ /* 0x000fe20008410000 */
[----:B------:R-:W-:Y:S01]  /*1aed0*/  SHF.L.U32 R145, R217, 0x7, RZ ;  /* 0x00000007d9917819 */ /* 0x000fe200000006ff */
[----:B------:R-:W-:Y:S01]  /*1aee0*/  FMUL.FTZ R3, R169, UR43 ;  /* 0x0000002ba9037c20 */ /* 0x000fe20008410000 */
[----:B------:R-:W-:-:S02]  /*1aef0*/  IMAD R2, R12, 0xa80, R0 ;  /* 0x00000a800c027824 */ /* 0x000fc400078e0200 */
[----:B------:R-:W-:Y:S01]  /*1af00*/  FMUL.FTZ R0, R168, UR43 ;  /* 0x0000002ba8007c20 */ /* 0x000fe20008410000 */
[----:B------:R-:W-:Y:S01]  /*1af10*/  FMUL.FTZ R168, R161, UR43 ;  /* 0x0000002ba1a87c20 */ /* 0x000fe20008410000 */
[----:B------:R-:W-:Y:S01]  /*1af20*/  FMUL.FTZ R161, R163, UR43 ;  /* 0x0000002ba3a17c20 */ /* 0x000fe20008410000 */
[C---:B------:R-:W-:Y:S01]  /*1af30*/  VIADD R4, R2.reuse, 0x80 ;  /* 0x0000008002047836 */ /* 0x040fe20000000000 */
[----:B------:R-:W-:Y:S01]  /*1af40*/  R2UR UR6, R2 ;  /* 0x00000000020672ca */ /* 0x000fe200000e0000 */
[----:B------:R-:W-:Y:S01]  /*1af50*/  FMUL.FTZ R163, R166, UR43 ;  /* 0x0000002ba6a37c20 */ /* 0x000fe20008410000 */
[----:B------:R-:W-:Y:S01]  /*1af60*/  FMUL.FTZ R166, R152, UR43 ;  /* 0x0000002b98a67c20 */ /* 0x000fe20008410000 */
[----:B------:R-:W-:Y:S01]  /*1af70*/  FMUL.FTZ R152, R154, UR43 ;  /* 0x0000002b9a987c20 */ /* 0x000fe20008410000 */
[----:B------:R-:W-:Y:S01]  /*1af80*/  FMUL.FTZ R154, R158, UR43 ;  /* 0x0000002b9e9a7c20 */ /* 0x000fe20008410000 */
[----:B------:R-:W-:Y:S01]  /*1af90*/  FMUL.FTZ R158, R144, UR43 ;  /* 0x0000002b909e7c20 */ /* 0x000fe20008410000 */
[----:B------:R-:W-:Y:S01]  /*1afa0*/  FMUL.FTZ R144, R146, UR43 ;  /* 0x0000002b92907c20 */ /* 0x000fe20008410000 */
[----:B------:R-:W-:Y:S01]  /*1afb0*/  IMAD R146, R10, -0x70, R145 ;  /* 0xffffff900a927824 */ /* 0x000fe200078e0291 */
[----:B------:R-:W0:Y:S01]  /*1afc0*/  MUFU.TANH R0, R0 ;  /* 0x0000000000007308 */ /* 0x000e220000002400 */
[----:B------:R-:W-:Y:S01]  /*1afd0*/  FMUL.FTZ R20, R173, UR43 ;  /* 0x0000002bad147c20 */ /* 0x000fe20008410000 */
[----:B------:R-:W-:Y:S01]  /*1afe0*/  FMUL.FTZ R160, R160, UR43 ;  /* 0x0000002ba0a07c20 */ /* 0x000fe20008410000 */
[----:B------:R-:W-:Y:S01]  /*1aff0*/  FMUL.FTZ R147, R147, UR43 ;  /* 0x0000002b93937c20 */ /* 0x000fe20008410000 */
[----:B------:R-:W-:Y:S01]  /*1b000*/  IADD3 R146, R146, 0x1, R222 ;  /* 0x0000000192927810 */ /* 0x000fe20007ffe0de */
[----:B------:R-:W-:Y:S01]  /*1b010*/  HGMMA.64x192x16.F32 R24, R200, gdesc[UR4].tnspB, R24, gsb0 ;  /* 0x42e00004c8187df0 */ /* 0x000fe20008000818 */
[----:B------:R-:W-:Y:S01]  /*1b020*/  R2UR UR6, R4 ;  /* 0x00000000040672ca */ /* 0x000fe200000e0000 */
[----:B------:R-:W-:Y:S01]  /*1b030*/  FMUL.FTZ R165, R165, UR43 ;  /* 0x0000002ba5a57c20 */ /* 0x000fe20008410000 */
[----:B------:R-:W-:Y:S01]  /*1b040*/  R2UR UR7, R5 ;  /* 0x00000000050772ca */ /* 0x000fe200000e0000 */
[----:B------:R-:W-:Y:S01]  /*1b050*/  IMAD.MOV.U32 R5, RZ, RZ, 0x40000040 ;  /* 0x40000040ff057424 */ /* 0x000fe200078e00ff */
[----:B------:R-:W-:Y:S01]  /*1b060*/  IADD3 R4, R2, 0x100, RZ ;  /* 0x0000010002047810 */ /* 0x000fe20007ffe0ff */
[----:B------:R-:W-:Y:S01]  /*1b070*/  IMAD.IADD R146, R146, 0x1, -R219 ;  /* 0x0000000192927824 */ /* 0x000fe200078e0adb */
[----:B------:R-:W1:Y:S01]  /*1b080*/  MUFU.TANH R3, R3 ;  /* 0x0000000300037308 */ /* 0x000e620000002400 */
[----:B------:R-:W-:Y:S01]  /*1b090*/  FMUL.FTZ R169, R137, UR43 ;  /* 0x0000002b89a97c20 */ /* 0x000fe20008410000 */
[----:B------:R-:W-:Y:S01]  /*1b0a0*/  FMUL.FTZ R157, R157, UR43 ;  /* 0x0000002b9d9d7c20 */ /* 0x000fe20008410000 */
[----:B------:R-:W-:-:S02]  /*1b0b0*/  IMAD R146, R226, -0x2, R146 ;  /* 0xfffffffee2927824 */ /* 0x000fc400078e0292 */
[----:B------:R-:W-:Y:S01]  /*1b0c0*/  FMUL.FTZ R140, R140, UR43 ;  /* 0x0000002b8c8c7c20 */ /* 0x000fe20008410000 */
[----:B------:R-:W-:Y:S01]  /*1b0d0*/  FMUL.FTZ R129, R129, UR43 ;  /* 0x0000002b81817c20 */ /* 0x000fe20008410000 */
[----:B------:R-:W-:Y:S01]  /*1b0e0*/  FMUL.FTZ R12, R171, UR43 ;  /* 0x0000002bab0c7c20 */ /* 0x000fe20008410000 */
[----:B------:R-:W-:Y:S01]  /*1b0f0*/  IMAD.IADD R146, R227, 0x1, R146 ;  /* 0x00000001e3927824 */ /* 0x000fe200078e0292 */
[----:B------:R-:W2:Y:S01]  /*1b100*/  MUFU.TANH R20, R20 ;  /* 0x0000001400147308 */ /* 0x000ea20000002400 */
[----:B------:R-:W-:Y:S01]  /*1b110*/  FMUL.FTZ R171, R133, UR43 ;  /* 0x0000002b85ab7c20 */ /* 0x000fe20008410000 */
[----:B------:R-:W-:Y:S01]  /*1b120*/  FMUL.FTZ R120, R120, UR43 ;  /* 0x0000002b78787c20 */ /* 0x000fe20008410000 */
[----:B------:R-:W-:Y:S01]  /*1b130*/  FMUL.FTZ R121, R121, UR43 ;  /* 0x0000002b79797c20 */ /* 0x000fe20008410000 */
[C---:B------:R-:W-:Y:S01]  /*1b140*/  ISETP.GT.AND P2, PT, R146.reuse, RZ, PT ;  /* 0x000000ff9200720c */ /* 0x040fe20003f44270 */
[----:B------:R-:W-:Y:S01]  /*1b150*/  ULDC UR4, c[0x0][0x988] ;  /* 0x0002620000047ab9 */ /* 0x000fe20000000800 */
[----:B------:R-:W-:Y:S01]  /*1b160*/  ISETP.GT.AND P3, PT, R146, 0x1, PT ;  /* 0x000000019200780c */ /* 0x000fe20003f64270 */
[----:B------:R-:W-:Y:S01]  /*1b170*/  FMUL.FTZ R14, R174, UR43 ;  /* 0x0000002bae0e7c20 */ /* 0x000fe20008410000 */
[----:B------:R-:W-:Y:S01]  /*1b180*/  MUFU.TANH R160, R160 ;  /* 0x000000a000a07308 */ /* 0x000fe20000002400 */
[----:B0-----:R-:W-:Y:S01]  /*1b190*/  FSEL R0, R0, -INF , P2 ;  /* 0xff80000000007808 */ /* 0x001fe20001000000 */
[----:B------:R-:W-:Y:S01]  /*1b1a0*/  FMUL.FTZ R15, R175, UR43 ;  /* 0x0000002baf0f7c20 */ /* 0x000fe20008410000 */
[----:B------:R-:W-:Y:S01]  /*1b1b0*/  ISETP.GT.AND P2, PT, R146, 0x8, PT ;  /* 0x000000089200780c */ /* 0x000fe20003f44270 */
        /* <DEDUP_REMOVED lines=13> */
[----:B0-----:R-:W-:Y:S01]  /*1b290*/  FMUL.FTZ R147, R148, UR43 ;  /* 0x0000002b94937c20 */ /* 0x001fe20008410000 */
[----:B------:R-:W-:Y:S01]  /*1b2a0*/  FMUL.FTZ R148, R149, UR43 ;  /* 0x0000002b95947c20 */ /* 0x000fe20008410000 */
[----:B------:R-:W-:Y:S01]  /*1b2b0*/  FMUL.FTZ R149, R136, UR43 ;  /* 0x0000002b88957c20 */ /* 0x000fe20008410000 */
[----:B-1----:R-:W-:Y:S01]  /*1b2c0*/  FSEL R136, R3, -INF , P3 ;  /* 0xff80000003887808 */ /* 0x002fe20001800000 */
[----:B------:R-:W-:Y:S01]  /*1b2d0*/  @!P1 VIADD R11, R11, 0x36860 ;  /* 0x000368600b0b9836 */ /* 0x000fe20000000000 */
[----:B-----5:R-:W-:-:S02]  /*1b2e0*/  FMNMX.FTZ R3, R0, R9, !PT ;  /* 0x0000000900037209 */ /* 0x020fc40007810000 */
[----:B------:R-:W-:Y:S01]  /*1b2f0*/  MUFU.TANH R162, R162 ;  /* 0x000000a200a27308 */ /* 0x000fe20000002400 */
[----:B------:R-:W-:Y:S02]  /*1b300*/  ISETP.GT.AND P3, PT, R146, 0x9, PT ;  /* 0x000000099200780c */ /* 0x000fe40003f64270 */
[----:B------:R-:W-:Y:S02]  /*1b310*/  @!P1 IADD3 R13, R13, 0x36840, RZ ;  /* 0x000368400d0d9810 */ /* 0x000fe40007ffe0ff */
[----:B--2---:R-:W-:Y:S02]  /*1b320*/  FSEL R20, R20, -INF , P3 ;  /* 0xff80000014147808 */ /* 0x004fe40001800000 */
[----:B------:R-:W-:Y:S01]  /*1b330*/  ISETP.GT.AND P3, PT, R146, 0x11, PT ;  /* 0x000000119200780c */ /* 0x000fe20003f64270 */
[----:B------:R-:W0:Y:S01]  /*1b340*/  MUFU.TANH R165, R165 ;  /* 0x000000a500a57308 */ /* 0x000e220000002400 */
[----:B------:R-:W-:Y:S02]  /*1b350*/  @!P1 PRMT R13, RZ, 0x654, R13 ;  /* 0x00000654ff0d9816 */ /* 0x000fe4000000000d */
[----:B---3--:R-:W-:-:S02]  /*1b360*/  FSEL R168, R168, -INF , P3 ;  /* 0xff800000a8a87808 */ /* 0x008fc40001800000 */
[----:B------:R-:W-:-:S03]  /*1b370*/  ISETP.GT.AND P3, PT, R146, 0x19, PT ;  /* 0x000000199200780c */ /* 0x000fc60003f64270 */
[----:B------:R-:W-:Y:S08]  /*1b380*/  MUFU.TANH R166, R166 ;  /* 0x000000a600a67308 */ /* 0x000ff00000002400 */
[----:B------:R-:W1:Y:S01]  /*1b390*/  MUFU.TANH R167, R167 ;  /* 0x000000a700a77308 */ /* 0x000e620000002400 */
[----:B0-----:R-:W-:Y:S02]  /*1b3a0*/  FSEL R165, R165, -INF , P3 ;  /* 0xff800000a5a57808 */ /* 0x001fe40001800000 */
[----:B------:R-:W-:-:S05]  /*1b3b0*/  ISETP.GT.AND P3, PT, R146, 0x21, PT ;  /* 0x000000219200780c */ /* 0x000fca0003f64270 */
[----:B------:R-:W-:Y:S08]  /*1b3c0*/  MUFU.TANH R155, R155 ;  /* 0x0000009b009b7308 */ /* 0x000ff00000002400 */
[----:B------:R-:W0:Y:S01]  /*1b3d0*/  MUFU.TANH R157, R157 ;  /* 0x0000009d009d7308 */ /* 0x000e220000002400 */
[----:B-1----:R-:W-:Y:S02]  /*1b3e0*/  FSEL R167, R167, -INF , P3 ;  /* 0xff800000a7a77808 */ /* 0x002fe40001800000 */
[----:B------:R-:W-:-:S05]  /*1b3f0*/  ISETP.GT.AND P3, PT, R146, 0x29, PT ;  /* 0x000000299200780c */ /* 0x000fca0003f64270 */
        /* <DEDUP_REMOVED lines=9> */
[----:B------:R-:W-:Y:S01]  /*1b490*/  MUFU.TANH R171, R171 ;  /* 0x000000ab00ab7308 */ /* 0x000fe20000002400 */
[----:B0-----:R-:W-:Y:S02]  /*1b4a0*/  FSEL R148, R148, -INF , P3 ;  /* 0xff80000094947808 */ /* 0x001fe40001800000 */
[----:B------:R-:W-:-:S05]  /*1b4b0*/  ISETP.GT.AND P3, PT, R146, 0x41, PT ;  /* 0x000000419200780c */ /* 0x000fca0003f64270 */
        /* <DEDUP_REMOVED lines=12> */
[----:B------:R-:W-:Y:S01]  /*1b580*/  R2UR UR6, R4 ;  /* 0x00000000040672ca */ /* 0x000fe200000e0000 */
[----:B------:R-:W-:Y:S01]  /*1b590*/  VIADD R4, R2, 0x180 ;  /* 0x0000018002047836 */ /* 0x000fe20000000000 */
[----:B------:R-:W-:-:S04]  /*1b5a0*/  R2UR UR7, R5 ;  /* 0x00000000050772ca */ /* 0x000fc800000e0000 */
[----:B------:R-:W-:Y:S01]  /*1b5b0*/  MUFU.TANH R154, R154 ;  /* 0x0000009a009a7308 */ /* 0x000fe20000002400 */
[----:B------:R-:W-:-:S07]  /*1b5c0*/  MOV R5, 0x40000040 ;  /* 0x4000004000057802 */ /* 0x000fce0000000f00 */
        /* <DEDUP_REMOVED lines=23> */
[----:B------:R-:W-:Y:S01]  /*1b740*/  FMUL.FTZ R5, R172, UR43 ;  /* 0x0000002bac057c20 */ /* 0x000fe20008410000 */
[----:B------:R-:W-:Y:S01]  /*1b750*/  R2UR UR6, R4 ;  /* 0x00000000040672ca */ /* 0x000fe200000e0000 */
[----:B------:R-:W-:Y:S01]  /*1b760*/  FMUL.FTZ R4, R170, UR43 ;  /* 0x0000002baa047c20 */ /* 0x000fe20008410000 */
[----:B------:R-:W-:-:S03]  /*1b770*/  FMUL.FTZ R170, R132, UR43 ;  /* 0x0000002b84aa7c20 */ /* 0x000fc60008410000 */
[----:B------:R-:W0:Y:S08]  /*1b780*/  MUFU.TANH R5, R5 ;  /* 0x0000000500057308 */ /* 0x000e300000002400 */
[----:B------:R-:W-:Y:S08]  /*1b790*/  MUFU.TANH R170, R170 ;  /* 0x000000aa00aa7308 */ /* 0x000ff00000002400 */
[----:B------:R-:W-:Y:S01]  /*1b7a0*/  MUFU.TANH R4, R4 ;  /* 0x0000000400047308 */ /* 0x000fe20000002400 */
[----:B0-----:R-:W-:-:S02]  /*1b7b0*/  FSEL R137, R5, -INF , P2 ;  /* 0xff80000005897808 */ /* 0x001fc40001000000 */
[----:B------:R-:W-:Y:S02]  /*1b7c0*/  FMNMX.FTZ R5, R136, R3, !PT ;  /* 0x0000000388057209 */ /* 0x000fe40007810000 */
[----:B------:R-:W-:Y:S02]  /*1b7d0*/  ISETP.GT.AND P2, PT, R146, 0x10, PT ;  /* 0x000000109200780c */ /* 0x000fe40003f44270 */
[----:B------:R-:W-:Y:S01]  /*1b7e0*/  FMNMX.FTZ R5, R137, R5, !PT ;  /* 0x0000000589057209 */ /* 0x000fe20007810000 */
[----:B------:R0:W1:Y:S01]  /*1b7f0*/  MUFU.TANH R3, R169 ;  /* 0x000000a900037308 */ /* 0x0000620000002400 */
[----:B------:R-:W-:Y:S02]  /*1b800*/  FSEL R160, R160, -INF , P2 ;  /* 0xff800000a0a07808 */ /* 0x000fe40001000000 */
[----:B------:R-:W-:-:S04]  /*1b810*/  ISETP.GT.AND P2, PT, R146, 0x18, PT ;  /* 0x000000189200780c */ /* 0x000fc80003f44270 */
[----:B------:R-:W-:Y:S02]  /*1b820*/  FSEL R162, R162, -INF , P2 ;  /* 0xff800000a2a27808 */ /* 0x000fe40001000000 */
[----:B0-----:R-:W-:Y:S02]  /*1b830*/  FMNMX.FTZ R169, R20, R5, !PT ;  /* 0x0000000514a97209 */ /* 0x001fe40007810000 */
[----:B------:R-:W-:Y:S01]  /*1b840*/  ISETP.GT.AND P2, PT, R146, 0x20, PT ;  /* 0x000000209200780c */ /* 0x000fe20003f44270 */
[----:B------:R0:W2:Y:S01]  /*1b850*/  MUFU.TANH R5, R140 ;  /* 0x0000008c00057308 */ /* 0x0000a20000002400 */
[----:B------:R-:W-:Y:S02]  /*1b860*/  FMNMX.FTZ R169, R160, R169, !PT ;  /* 0x000000a9a0a97209 */ /* 0x000fe40007810000 */
[----:B------:R-:W-:Y:S02]  /*1b870*/  FSEL R166, R166, -INF , P2 ;  /* 0xff800000a6a67808 */ /* 0x000fe40001000000 */
[----:B------:R-:W-:-:S02]  /*1b880*/  FMNMX.FTZ R169, R168, R169, !PT ;  /* 0x000000a9a8a97209 */ /* 0x000fc40007810000 */
[----:B------:R-:W-:Y:S02]  /*1b890*/  ISETP.GT.AND P2, PT, R146, 0x28, PT ;  /* 0x000000289200780c */ /* 0x000fe40003f44270 */
[----:B------:R-:W-:Y:S01]  /*1b8a0*/  FMNMX.FTZ R169, R162, R169, !PT ;  /* 0x000000a9a2a97209 */ /* 0x000fe20007810000 */
[----:B0-----:R-:W-:Y:S01]  /*1b8b0*/  FMUL.FTZ R140, R141, UR43 ;  /* 0x0000002b8d8c7c20 */ /* 0x001fe20008410000 */
[----:B------:R-:W-:Y:S01]  /*1b8c0*/  FMUL.FTZ R141, R128, UR43 ;  /* 0x0000002b808d7c20 */ /* 0x000fe20008410000 */
[----:B------:R-:W-:Y:S02]  /*1b8d0*/  FSEL R155, R155, -INF , P2 ;  /* 0xff8000009b9b7808 */ /* 0x000fe40001000000 */
[----:B------:R-:W-:Y:S02]  /*1b8e0*/  FMNMX.FTZ R169, R165, R169, !PT ;  /* 0x000000a9a5a97209 */ /* 0x000fe40007810000 */
[----:B------:R-:W-:Y:S01]  /*1b8f0*/  ISETP.GT.AND P2, PT, R146, 0x30, PT ;  /* 0x000000309200780c */ /* 0x000fe20003f44270 */
[----:B------:R-:W0:Y:S01]  /*1b900*/  MUFU.TANH R140, R140 ;  /* 0x0000008c008c7308 */ /* 0x000e220000002400 */
[----:B------:R-:W-:-:S02]  /*1b910*/  FMNMX.FTZ R169, R166, R169, !PT ;  /* 0x000000a9a6a97209 */ /* 0x000fc40007810000 */
[----:B------:R-:W-:Y:S02]  /*1b920*/  FSEL R158, R158, -INF , P2 ;  /* 0xff8000009e9e7808 */ /* 0x000fe40001000000 */
[----:B------:R-:W-:Y:S02]  /*1b930*/  FMNMX.FTZ R128, R167, R169, !PT ;  /* 0x000000a9a7807209 */ /* 0x000fe40007810000 */
[----:B------:R-:W-:Y:S01]  /*1b940*/  ISETP.GT.AND P2, PT, R146, 0x38, PT ;  /* 0x000000389200780c */ /* 0x000fe20003f44270 */
[----:B------:R3:W-:Y:S01]  /*1b950*/  MUFU.TANH R169, R129 ;  /* 0x0000008100a97308 */ /* 0x0007e20000002400 */
[----:B------:R-:W-:Y:S02]  /*1b960*/  FMNMX.FTZ R128, R155, R128, !PT ;  /* 0x000000809b807209 */ /* 0x000fe40007810000 */
[----:B------:R-:W-:Y:S02]  /*1b970*/  FSEL R147, R147, -INF , P2 ;  /* 0xff80000093937808 */ /* 0x000fe40001000000 */
[----:B------:R-:W-:-:S02]  /*1b980*/  FMNMX.FTZ R128, R157, R128, !PT ;  /* 0x000000809d807209 */ /* 0x000fc40007810000 */
[----:B------:R-:W-:Y:S01]  /*1b990*/  ISETP.GT.AND P2, PT, R146, 0x40, PT ;  /* 0x000000409200780c */ /* 0x000fe20003f44270 */
[----:B------:R-:W4:Y:S01]  /*1b9a0*/  MUFU.TANH R141, R141 ;  /* 0x0000008d008d7308 */ /* 0x000f220000002400 */
[----:B------:R-:W-:-:S04]  /*1b9b0*/  FMNMX.FTZ R128, R158, R128, !PT ;  /* 0x000000809e807209 */ /* 0x000fc80007810000 */
[----:B------:R-:W-:-:S04]  /*1b9c0*/  FMNMX.FTZ R128, R159, R128, !PT ;  /* 0x000000809f807209 */ /* 0x000fc80007810000 */
[----:B---3--:R-:W-:Y:S02]  /*1b9d0*/  FMNMX.FTZ R129, R147, R128, !PT ;  /* 0x0000008093817209 */ /* 0x008fe40007810000 */
[----:B------:R-:W-:Y:S02]  /*1b9e0*/  FSEL R128, R149, -INF , P2 ;  /* 0xff80000095807808 */ /* 0x000fe40001000000 */
[----:B------:R-:W-:Y:S01]  /*1b9f0*/  FMNMX.FTZ R132, R148, R129, !PT ;  /* 0x0000008194847209 */ /* 0x000fe20007810000 */
[----:B------:R3:W4:Y:S01]  /*1ba00*/  MUFU.TANH R149, R120 ;  /* 0x0000007800957308 */ /* 0x0007220000002400 */
[----:B------:R-:W-:Y:S02]  /*1ba10*/  ISETP.GT.AND P2, PT, R146, 0x48, PT ;  /* 0x000000489200780c */ /* 0x000fe40003f44270 */
[----:B-1----:R-:W-:Y:S02]  /*1ba20*/  FSEL R129, R3, -INF , P3 ;  /* 0xff80000003817808 */ /* 0x002fe40001800000 */
[----:B------:R-:W-:-:S02]  /*1ba30*/  FMNMX.FTZ R3, R128, R132, !PT ;  /* 0x0000008480037209 */ /* 0x000fc40007810000 */
[----:B--2---:R-:W-:Y:S02]  /*1ba40*/  FSEL R132, R5, -INF , P2 ;  /* 0xff80000005847808 */ /* 0x004fe40001000000 */
[----:B------:R-:W-:Y:S01]  /*1ba50*/  ISETP.GT.AND P3, PT, R146, 0x49, PT ;  /* 0x000000499200780c */ /* 0x000fe20003f64270 */
[----:B---3--:R-:W-:Y:S01]  /*1ba60*/  FMUL.FTZ R120, R124, UR43 ;  /* 0x0000002b7c787c20 */ /* 0x008fe20008410000 */
[----:B------:R-:W-:Y:S02]  /*1ba70*/  FMNMX.FTZ R5, R129, R3, !PT ;  /* 0x0000000381057209 */ /* 0x000fe40007810000 */
[----:B------:R-:W-:Y:S01]  /*1ba80*/  ISETP.GT.AND P2, PT, R146, 0x50, PT ;  /* 0x000000509200780c */ /* 0x000fe20003f44270 */
[----:B------:R1:W2:Y:S01]  /*1ba90*/  MUFU.TANH R3, R121 ;  /* 0x0000007900037308 */ /* 0x0002a20000002400 */
[----:B0-----:R-:W-:Y:S02]  /*1baa0*/  FSEL R133, R140, -INF , P3 ;  /* 0xff8000008c857808 */ /* 0x001fe40001800000 */
[----:B------:R-:W-:-:S02]  /*1bab0*/  FMNMX.FTZ R5, R132, R5, !PT ;  /* 0x0000000584057209 */ /* 0x000fc40007810000 */
[C---:B------:R-:W-:Y:S02]  /*1bac0*/  ISETP.GT.AND P3, PT, R146.reuse, 0x51, PT ;  /* 0x000000519200780c */ /* 0x040fe40003f64270 */
[----:B----4-:R-:W-:Y:S02]  /*1bad0*/  FSEL R124, R141, -INF , P2 ;  /* 0xff8000008d7c7808 */ /* 0x010fe40001000000 */
[----:B-1----:R-:W-:Y:S02]  /*1bae0*/  FMNMX.FTZ R121, R133, R5, !PT ;  /* 0x0000000585797209 */ /* 0x002fe40007810000 */
[----:B------:R0:W1:Y:S01]  /*1baf0*/  MUFU.TANH R5, R120 ;  /* 0x0000007800057308 */ /* 0x0000620000002400 */
[----:B------:R-:W-:Y:S02]  /*1bb00*/  ISETP.GT.AND P2, PT, R146, 0x58, PT ;  /* 0x000000589200780c */ /* 0x000fe40003f44270 */
[----:B------:R-:W-:Y:S02]  /*1bb10*/  FSEL R140, R169, -INF , P3 ;  /* 0xff800000a98c7808 */ /* 0x000fe40001800000 */
[----:B------:R-:W-:-:S02]  /*1bb20*/  FMNMX.FTZ R121, R124, R121, !PT ;  /* 0x000000797c797209 */ /* 0x000fc40007810000 */
[----:B------:R-:W-:Y:S01]  /*1bb30*/  ISETP.GT.AND P3, PT, R146, 0x59, PT ;  /* 0x000000599200780c */ /* 0x000fe20003f64270 */
[----:B0-----:R-:W-:Y:S01]  /*1bb40*/  FMUL.FTZ R120, R125, UR43 ;  /* 0x0000002b7d787c20 */ /* 0x001fe20008410000 */
[----:B------:R-:W-:Y:S01]  /*1bb50*/  FSEL R125, R170, -INF , P2 ;  /* 0xff800000aa7d7808 */ /* 0x000fe20001000000 */
[----:B------:R-:W-:Y:S01]  /*1bb60*/  FMUL.FTZ R170, R150, UR43 ;  /* 0x0000002b96aa7c20 */ /* 0x000fe20008410000 */
[----:B------:R-:W-:Y:S02]  /*1bb70*/  FMNMX.FTZ R121, R140, R121, !PT ;  /* 0x000000798c797209 */ /* 0x000fe40007810000 */
[----:B------:R-:W-:Y:S01]  /*1bb80*/  ISETP.GT.AND P2, PT, R146, 0x60, PT ;  /* 0x000000609200780c */ /* 0x000fe20003f44270 */
[----:B------:R-:W0:Y:S01]  /*1bb90*/  MUFU.TANH R120, R120 ;  /* 0x0000007800787308 */ /* 0x000e220000002400 */
[----:B------:R-:W-:Y:S01]  /*1bba0*/  FSEL R141, R171, -INF , P3 ;  /* 0xff800000ab8d7808 */ /* 0x000fe20001800000 */
[----:B------:R-:W-:Y:S01]  /*1bbb0*/  FMUL.FTZ R171, R151, UR43 ;  /* 0x0000002b97ab7c20 */ /* 0x000fe20008410000 */
[----:B------:R-:W-:-:S02]  /*1bbc0*/  FMNMX.FTZ R121, R125, R121, !PT ;  /* 0x000000797d797209 */ /* 0x000fc40007810000 */
[C---:B------:R-:W-:Y:S02]  /*1bbd0*/  ISETP.GT.AND P3, PT, R146.reuse, 0x61, PT ;  /* 0x000000619200780c */ /* 0x040fe40003f64270 */
[----:B------:R-:W-:Y:S01]  /*1bbe0*/  FSEL R149, R149, -INF , P2 ;  /* 0xff80000095957808 */ /* 0x000fe20001000000 */
[----:B------:R-:W3:Y:S01]  /*1bbf0*/  MUFU.TANH R170, R170 ;  /* 0x000000aa00aa7308 */ /* 0x000ee20000002400 */
[----:B------:R-:W-:Y:S02]  /*1bc00*/  FMNMX.FTZ R121, R141, R121, !PT ;  /* 0x000000798d797209 */ /* 0x000fe40007810000 */
[C---:B------:R-:W-:Y:S02]  /*1bc10*/  ISETP.GT.AND P2, PT, R146.reuse, 0x68, PT ;  /* 0x000000689200780c */ /* 0x040fe40003f44270 */
[----:B--2---:R-:W-:Y:S02]  /*1bc20*/  FSEL R169, R3, -INF , P3 ;  /* 0xff80000003a97808 */ /* 0x004fe40001800000 */
[----:B------:R-:W-:Y:S01]  /*1bc30*/  FMNMX.FTZ R121, R149, R121, !PT ;  /* 0x0000007995797209 */ /* 0x000fe20007810000 */
[----:B------:R-:W2:Y:S01]  /*1bc40*/  MUFU.TANH R171, R171 ;  /* 0x000000ab00ab7308 */ /* 0x000ea20000002400 */
[----:B------:R-:W-:-:S02]  /*1bc50*/  ISETP.GT.AND P3, PT, R146, 0x69, PT ;  /* 0x000000699200780c */ /* 0x000fc40003f64270 */
[----:B-1----:R-:W-:Y:S02]  /*1bc60*/  FSEL R151, R5, -INF , P2 ;  /* 0xff80000005977808 */ /* 0x002fe40001000000 */
[----:B------:R-:W-:Y:S02]  /*1bc70*/  FMNMX.FTZ R121, R169, R121, !PT ;  /* 0x00000079a9797209 */ /* 0x000fe40007810000 */
[----:B0-----:R-:W-:Y:S02]  /*1bc80*/  FSEL R150, R120, -INF , P3 ;  /* 0xff80000078967808 */ /* 0x001fe40001800000 */
[----:B------:R-:W-:Y:S01]  /*1bc90*/  FMNMX.FTZ R5, R151, R121, !PT ;  /* 0x0000007997057209 */ /* 0x000fe20007810000 */
[----:B------:R-:W-:Y:S01]  /*1bca0*/  IMAD.MOV.U32 R121, RZ, RZ, 0x40000040 ;  /* 0x40000040ff797424 */ /* 0x000fe200078e00ff */
[----:B------:R-:W-:Y:S02]  /*1bcb0*/  IADD3 R120, R2, 0x280, RZ ;  /* 0x0000028002787810 */ /* 0x000fe40007ffe0ff */
[----:B------:R-:W-:-:S02]  /*1bcc0*/  FMNMX.FTZ R5, R150, R5, !PT ;  /* 0x0000000596057209 */ /* 0x000fc40007810000 */
[----:B------:R-:W-:-:S03]  /*1bcd0*/  IADD3 R146, R146, 0x8, RZ ;  /* 0x0000000892927810 */ /* 0x000fc60007ffe0ff */
[----:B------:R-:W0:Y:S01]  /*1bce0*/  SHFL.BFLY PT, R3, R5, 0x2, 0x1f ;  /* 0x0c401f0005037f89 */ /* 0x000e2200000e0000 */
[C---:B------:R-:W-:Y:S02]  /*1bcf0*/  ISETP.GT.AND P3, PT, R146.reuse, RZ, PT ;  /* 0x000000ff9200720c */ /* 0x040fe40003f64270 */
[C---:B------:R-:W-:Y:S02]  /*1bd00*/  ISETP.GT.AND P4, PT, R146.reuse, 0x1, PT ;  /* 0x000000019200780c */ /* 0x040fe40003f84270 */
[----:B------:R-:W-:Y:S02]  /*1bd10*/  ISETP.GT.AND P5, PT, R146, 0x8, PT ;  /* 0x000000089200780c */ /* 0x000fe40003fa4270 */
[----:B------:R-:W-:Y:S02]  /*1bd20*/  FSEL R12, R12, -INF , P4 ;  /* 0xff8000000c0c7808 */ /* 0x000fe40002000000 */
[----:B------:R-:W-:Y:S02]  /*1bd30*/  ISETP.GT.AND P6, PT, R146, 0x9, PT ;  /* 0x000000099200780c */ /* 0x000fe40003fc4270 */
[----:B------:R-:W-:-:S02]  /*1bd40*/  FSEL R14, R14, -INF , P5 ;  /* 0xff8000000e0e7808 */ /* 0x000fc40002800000 */
[C---:B------:R-:W-:Y:S02]  /*1bd50*/  ISETP.GT.AND P4, PT, R146.reuse, 0x11, PT ;  /* 0x000000119200780c */ /* 0x040fe40003f84270 */
[C---:B------:R-:W-:Y:S02]  /*1bd60*/  ISETP.GT.AND P5, PT, R146.reuse, 0x18, PT ;  /* 0x000000189200780c */ /* 0x040fe40003fa4270 */
[----:B------:R-:W-:Y:S02]  /*1bd70*/  FSEL R161, R161, -INF , P4 ;  /* 0xff800000a1a17808 */ /* 0x000fe40002000000 */
[----:B------:R-:W-:Y:S02]  /*1bd80*/  FSEL R163, R163, -INF , P5 ;  /* 0xff800000a3a37808 */ /* 0x000fe40002800000 */
[C---:B------:R-:W-:Y:S02]  /*1bd90*/  ISETP.GT.AND P4, PT, R146.reuse, 0x21, PT ;  /* 0x000000219200780c */ /* 0x040fe40003f84270 */
[----:B------:R-:W-:-:S02]  /*1bda0*/  ISETP.GT.AND P5, PT, R146, 0x28, PT ;  /* 0x000000289200780c */ /* 0x000fc40003fa4270 */
[----:B0-----:R-:W-:Y:S02]  /*1bdb0*/  FMNMX.FTZ R5, R5, R3, !PT ;  /* 0x0000000305057209 */ /* 0x001fe40007810000 */
[----:B------:R-:W-:Y:S02]  /*1bdc0*/  FSEL R153, R153, -INF , P4 ;  /* 0xff80000099997808 */ /* 0x000fe40002000000 */
[----:B------:R-:W-:Y:S01]  /*1bdd0*/  FSEL R154, R154, -INF , P5 ;  /* 0xff8000009a9a7808 */ /* 0x000fe20002800000 */
[----:B------:R-:W0:Y:S01]  /*1bde0*/  SHFL.BFLY PT, R3, R5, 0x1, 0x1f ;  /* 0x0c201f0005037f89 */ /* 0x000e2200000e0000 */
[C---:B------:R-:W-:Y:S02]  /*1bdf0*/  ISETP.GT.AND P4, PT, R146.reuse, 0x31, PT ;  /* 0x000000319200780c */ /* 0x040fe40003f84270 */
[----:B------:R-:W-:Y:S02]  /*1be00*/  ISETP.GT.AND P5, PT, R146, 0x38, PT ;  /* 0x000000389200780c */ /* 0x000fe40003fa4270 */
[----:B------:R-:W-:-:S02]  /*1be10*/  FSEL R145, R145, -INF , P4 ;  /* 0xff80000091917808 */ /* 0x000fc40002000000 */
[----:B---3--:R-:W-:Y:S02]  /*1be20*/  FSEL R170, R170, -INF , P5 ;  /* 0xff800000aaaa7808 */ /* 0x008fe40002800000 */
[C---:B------:R-:W-:Y:S01]  /*1be30*/  ISETP.GT.AND P4, PT, R146.reuse, 0x41, PT ;  /* 0x000000419200780c */ /* 0x040fe20003f84270 */
[----:B------:R-:W-:Y:S02]  /*1be40*/  WARPGROUP.DEPBAR.LE gsb0, 0x0 ;  /* 0x00008000000079c5 */ /* 0x000fe40000010000 */
[----:B------:R-:W-:Y:S01]  /*1be50*/  WARPGROUP.ARRIVE ;  /* 0x00000000000079c5 */ /* 0x000fe20000000000 */
[----:B------:R-:W-:Y:S02]  /*1be60*/  ISETP.GT.AND P5, PT, R146, 0x48, PT ;  /* 0x000000489200780c */ /* 0x000fe40003fa4270 */
[----:B------:R-:W-:Y:S02]  /*1be70*/  FSEL R139, R139, -INF , P4 ;  /* 0xff8000008b8b7808 */ /* 0x000fe40002000000 */
[----:B------:R-:W-:Y:S01]  /*1be80*/  FSEL R142, R142, -INF , P5 ;  /* 0xff8000008e8e7808 */ /* 0x000fe20002800000 */
[----:B------:R-:W-:Y:S01]  /*1be90*/  HGMMA.64x192x16.F32 R24, R184, gdesc[UR4].tnspB, R24, gsb0 ;  /* 0x42e00004b8187df0 */ /* 0x000fe20008000818 */
[----:B------:R-:W-:-:S02]  /*1bea0*/  R2UR UR6, R120 ;  /* 0x00000000780672ca */ /* 0x000fc400000e0000 */
[----:B------:R-:W-:Y:S02]  /*1beb0*/  R2UR UR7, R121 ;  /* 0x00000000790772ca */ /* 0x000fe400000e0000 */
[----:B0-----:R-:W-:Y:S01]  /*1bec0*/  FMNMX.FTZ R5, R5, R3, !PT ;  /* 0x0000000305057209 */ /* 0x001fe20007810000 */
[----:B------:R-:W-:Y:S01]  /*1bed0*/  IMAD.U32 R3, RZ, RZ, UR4 ;  /* 0x00000004ff037e24 */ /* 0x000fe2000f8e00ff */
[----:B------:R0:W1:Y:S01]  /*1bee0*/  MUFU.TANH R121, R126 ;  /* 0x0000007e00797308 */ /* 0x0000620000002400 */
[C---:B------:R-:W-:Y:S02]  /*1bef0*/  ISETP.GT.AND P4, PT, R146.reuse, 0x51, PT ;  /* 0x000000519200780c */ /* 0x040fe40003f84270 */
[C---:B------:R-:W-:Y:S01]  /*1bf00*/  FMUL.FTZ R120, R5.reuse, R3 ;  /* 0x0000000305787220 */ /* 0x040fe20000410000 */
[----:B------:R-:W-:Y:S02]  /*1bf10*/  FSETP.NEU.FTZ.AND P2, PT, R5, -INF , PT ;  /* 0xff8000000500780b */ /* 0x000fe40003f5d000 */
[----:B------:R-:W-:-:S02]  /*1bf20*/  ISETP.GT.AND P5, PT, R146, 0x58, PT ;  /* 0x000000589200780c */ /* 0x000fc40003fa4270 */
[----:B------:R-:W-:Y:S01]  /*1bf30*/  FSEL R120, R120, RZ, P2 ;  /* 0x000000ff78787208 */ /* 0x000fe20001000000 */
[----:B0-----:R-:W-:Y:S01]  /*1bf40*/  FMUL.FTZ R126, R127, UR43 ;  /* 0x0000002b7f7e7c20 */ /* 0x001fe20008410000 */
[----:B------:R-:W-:Y:S02]  /*1bf50*/  FSEL R131, R131, -INF , P4 ;  /* 0xff80000083837808 */ /* 0x000fe40002000000 */
[----:B------:R-:W-:Y:S01]  /*1bf60*/  FSEL R134, R134, -INF , P5 ;  /* 0xff80000086867808 */ /* 0x000fe20002800000 */
[-CC-:B------:R-:W-:Y:S01]  /*1bf70*/  FFMA.FTZ R127, R136, R3.reuse, -R120.reuse ;  /* 0x00000003887f7223 */ /* 0x180fe20000010878 */
[----:B------:R-:W-:Y:S01]  /*1bf80*/  FSEL R136, R4, -INF , P3 ;  /* 0xff80000004887808 */ /* 0x000fe20001800000 */
[-CC-:B------:R-:W-:Y:S01]  /*1bf90*/  FFMA.FTZ R200, R0, R3.reuse, -R120.reuse ;  /* 0x0000000300c87223 */ /* 0x180fe20000010878 */
[-CC-:B------:R-:W-:Y:S01]  /*1bfa0*/  FFMA.FTZ R202, R137, R3.reuse, -R120.reuse ;  /* 0x0000000389ca7223 */ /* 0x180fe20000010878 */
[----:B------:R-:W-:Y:S01]  /*1bfb0*/  ISETP.GT.AND P3, PT, R146, 0x10, PT ;  /* 0x000000109200780c */ /* 0x000fe20003f64270 */
[-CC-:B------:R-:W-:Y:S01]  /*1bfc0*/  FFMA.FTZ R196, R160, R3.reuse, -R120.reuse ;  /* 0x00000003a0c47223 */ /* 0x180fe20000010878 */
[----:B------:R-:W-:Y:S01]  /*1bfd0*/  FMNMX.FTZ R0, R136, R8, !PT ;  /* 0x0000000888007209 */ /* 0x000fe20007810000 */
[-CC-:B------:R-:W-:Y:S01]  /*1bfe0*/  FFMA.FTZ R198, R162, R3.reuse, -R120.reuse ;  /* 0x00000003a2c67223 */ /* 0x180fe20000010878 */
[----:B------:R-:W-:Y:S01]  /*1bff0*/  FSEL R137, R15, -INF , P6 ;  /* 0xff8000000f897808 */ /* 0x000fe20003000000 */
[-CC-:B------:R-:W-:Y:S01]  /*1c000*/  FFMA.FTZ R194, R155, R3.reuse, -R120.reuse ;  /* 0x000000039bc27223 */ /* 0x180fe20000010878 */
[----:B------:R-:W-:Y:S01]  /*1c010*/  FMNMX.FTZ R0, R12, R0, !PT ;  /* 0x000000000c007209 */ /* 0x000fe20007810000 */
[----:B------:R-:W0:Y:S01]  /*1c020*/  MUFU.TANH R126, R126 ;  /* 0x0000007e007e7308 */ /* 0x000e220000002400 */
[----:B------:R-:W-:Y:S01]  /*1c030*/  FSEL R21, R21, -INF , P3 ;  /* 0xff80000015157808 */ /* 0x000fe20001800000 */
[-CC-:B------:R-:W-:Y:S01]  /*1c040*/  FFMA.FTZ R157, R157, R3.reuse, -R120.reuse ;  /* 0x000000039d9d7223 */ /* 0x180fe20000010878 */
[----:B------:R-:W-:Y:S01]  /*1c050*/  FMNMX.FTZ R0, R14, R0, !PT ;  /* 0x000000000e007209 */ /* 0x000fe20007810000 */
[-CC-:B------:R-:W-:Y:S01]  /*1c060*/  FFMA.FTZ R190, R147, R3.reuse, -R120.reuse ;  /* 0x0000000393be7223 */ /* 0x180fe20000010878 */
[----:B------:R-:W-:Y:S01]  /*1c070*/  ISETP.GT.AND P6, PT, R146, 0x19, PT ;  /* 0x000000199200780c */ /* 0x000fe20003fc4270 */
[-CC-:B------:R-:W-:Y:S01]  /*1c080*/  FFMA.FTZ R188, R158, R3.reuse, -R120.reuse ;  /* 0x000000039ebc7223 */ /* 0x180fe20000010878 */
[----:B------:R-:W-:Y:S01]  /*1c090*/  FMNMX.FTZ R0, R137, R0, !PT ;  /* 0x0000000089007209 */ /* 0x000fe20007810000 */
        /* <DEDUP_REMOVED lines=10> */
[-CC-:B------:R-:W-:Y:S01]  /*1c140*/  FFMA.FTZ R159, R159, R3.reuse, -R120.reuse ;  /* 0x000000039f9f7223 */ /* 0x180fe20000010878 */
[----:B------:R-:W-:Y:S01]  /*1c150*/  FMNMX.FTZ R0, R163, R0, !PT ;  /* 0x00000000a3007209 */ /* 0x000fe20007810000 */
[----:B------:R-:W-:Y:S01]  /*1c160*/  FFMA.FTZ R124, R124, R3, -R120 ;  /* 0x000000037c7c7223 */ /* 0x000fe20000010878 */
[----:B------:R-:W-:Y:S01]  /*1c170*/  ISETP.GT.AND P6, PT, R146, 0x29, PT ;  /* 0x000000299200780c */ /* 0x000fe20003fc4270 */
[----:B------:R-:W-:Y:S01]  /*1c180*/  MUFU.EX2 R200, R200 ;  /* 0x000000c800c87308 */ /* 0x000fe20000000800 */
[----:B------:R-:W-:-:S02]  /*1c190*/  FMNMX.FTZ R0, R164, R0, !PT ;  /* 0x00000000a4007209 */ /* 0x000fc40007810000 */
[----:B------:R-:W-:Y:S02]  /*1c1a0*/  ISETP.GT.AND P3, PT, R146, 0x30, PT ;  /* 0x000000309200780c */ /* 0x000fe40003f64270 */
[----:B------:R-:W-:Y:S02]  /*1c1b0*/  FMNMX.FTZ R0, R152, R0, !PT ;  /* 0x0000000098007209 */ /* 0x000fe40007810000 */
[----:B------:R-:W-:Y:S01]  /*1c1c0*/  FSEL R156, R156, -INF , P6 ;  /* 0xff8000009c9c7808 */ /* 0x000fe20003000000 */
[----:B------:R-:W-:Y:S01]  /*1c1d0*/  MUFU.EX2 R127, R127 ;  /* 0x0000007f007f7308 */ /* 0x000fe20000000800 */
[----:B------:R-:W-:Y:S02]  /*1c1e0*/  FMNMX.FTZ R0, R153, R0, !PT ;  /* 0x0000000099007209 */ /* 0x000fe40007810000 */
[----:B------:R-:W-:Y:S02]  /*1c1f0*/  FSEL R160, R144, -INF , P3 ;  /* 0xff80000090a07808 */ /* 0x000fe40001800000 */
[----:B------:R-:W-:-:S02]  /*1c200*/  FMNMX.FTZ R0, R154, R0, !PT ;  /* 0x000000009a007209 */ /* 0x000fc40007810000 */
[----:B------:R-:W-:Y:S01]  /*1c210*/  ISETP.GT.AND P6, PT, R146, 0x39, PT ;  /* 0x000000399200780c */ /* 0x000fe20003fc4270 */
[----:B------:R-:W-:Y:S01]  /*1c220*/  MUFU.EX2 R202, R202 ;  /* 0x000000ca00ca7308 */ /* 0x000fe20000000800 */
[----:B------:R-:W-:Y:S02]  /*1c230*/  FMNMX.FTZ R0, R156, R0, !PT ;  /* 0x000000009c007209 */ /* 0x000fe40007810000 */
[----:B------:R-:W-:Y:S02]  /*1c240*/  ISETP.GT.AND P3, PT, R146, 0x40, PT ;  /* 0x000000409200780c */ /* 0x000fe40003f64270 */
[----:B------:R-:W-:Y:S02]  /*1c250*/  FMNMX.FTZ R0, R160, R0, !PT ;  /* 0x00000000a0007209 */ /* 0x000fe40007810000 */
[----:B--2---:R-:W-:Y:S01]  /*1c260*/  FSEL R171, R171, -INF , P6 ;  /* 0xff800000abab7808 */ /* 0x004fe20003000000 */
[----:B------:R-:W-:Y:S01]  /*1c270*/  MUFU.EX2 R15, R15 ;  /* 0x0000000f000f7308 */ /* 0x000fe20000000800 */
[----:B------:R-:W-:-:S02]  /*1c280*/  FMNMX.FTZ R0, R145, R0, !PT ;  /* 0x0000000091007209 */ /* 0x000fc40007810000 */
[----:B------:R-:W-:Y:S02]  /*1c290*/  FSEL R162, R138, -INF , P3 ;  /* 0xff8000008aa27808 */ /* 0x000fe40001800000 */
[----:B------:R-:W-:Y:S02]  /*1c2a0*/  FMNMX.FTZ R0, R170, R0, !PT ;  /* 0x00000000aa007209 */ /* 0x000fe40007810000 */
[C---:B------:R-:W-:Y:S01]  /*1c2b0*/  ISETP.GT.AND P6, PT, R146.reuse, 0x49, PT ;  /* 0x000000499200780c */ /* 0x040fe20003fc4270 */
[----:B------:R-:W-:Y:S01]  /*1c2c0*/  MUFU.EX2 R196, R196 ;  /* 0x000000c400c47308 */ /* 0x000fe20000000800 */
[----:B------:R-:W-:Y:S02]  /*1c2d0*/  FMNMX.FTZ R0, R171, R0, !PT ;  /* 0x00000000ab007209 */ /* 0x000fe40007810000 */
[----:B------:R-:W-:Y:S02]  /*1c2e0*/  ISETP.GT.AND P3, PT, R146, 0x50, PT ;  /* 0x000000509200780c */ /* 0x000fe40003f64270 */
[----:B------:R-:W-:-:S02]  /*1c2f0*/  FMNMX.FTZ R0, R162, R0, !PT ;  /* 0x00000000a2007209 */ /* 0x000fc40007810000 */
[----:B------:R-:W-:Y:S01]  /*1c300*/  FSEL R143, R143, -INF , P6 ;  /* 0xff8000008f8f7808 */ /* 0x000fe20003000000 */
[----:B------:R-:W-:Y:S01]  /*1c310*/  MUFU.EX2 R20, R20 ;  /* 0x0000001400147308 */ /* 0x000fe20000000800 */
[----:B------:R-:W-:Y:S02]  /*1c320*/  FMNMX.FTZ R0, R139, R0, !PT ;  /* 0x000000008b007209 */ /* 0x000fe40007810000 */
[----:B------:R-:W-:Y:S02]  /*1c330*/  FSEL R155, R130, -INF , P3 ;  /* 0xff800000829b7808 */ /* 0x000fe40001800000 */
[----:B------:R-:W-:Y:S02]  /*1c340*/  FMNMX.FTZ R0, R142, R0, !PT ;  /* 0x000000008e007209 */ /* 0x000fe40007810000 */
[----:B------:R-:W-:Y:S01]  /*1c350*/  ISETP.GT.AND P6, PT, R146, 0x59, PT ;  /* 0x000000599200780c */ /* 0x000fe20003fc4270 */
[----:B------:R2:W-:Y:S01]  /*1c360*/  MUFU.EX2 R130, R157 ;  /* 0x0000009d00827308 */ /* 0x0005e20000000800 */
[----:B------:R-:W-:-:S02]  /*1c370*/  FMNMX.FTZ R0, R143, R0, !PT ;  /* 0x000000008f007209 */ /* 0x000fc40007810000 */
[C---:B------:R-:W-:Y:S02]  /*1c380*/  ISETP.GT.AND P3, PT, R146.reuse, 0x60, PT ;  /* 0x000000609200780c */ /* 0x040fe40003f64270 */
[----:B------:R-:W-:Y:S02]  /*1c390*/  FMNMX.FTZ R0, R155, R0, !PT ;  /* 0x000000009b007209 */ /* 0x000fe40007810000 */
[----:B------:R-:W-:Y:S01]  /*1c3a0*/  FSEL R135, R135, -INF , P6 ;  /* 0xff80000087877808 */ /* 0x000fe20003000000 */
[----:B------:R-:W-:Y:S01]  /*1c3b0*/  MUFU.EX2 R198, R198 ;  /* 0x000000c600c67308 */ /* 0x000fe20000000800 */
[----:B------:R-:W-:Y:S02]  /*1c3c0*/  FMNMX.FTZ R0, R131, R0, !PT ;  /* 0x0000000083007209 */ /* 0x000fe40007810000 */
[----:B------:R-:W-:Y:S02]  /*1c3d0*/  ISETP.GT.AND P4, PT, R146, 0x61, PT ;  /* 0x000000619200780c */ /* 0x000fe40003f84270 */
[----:B------:R-:W-:-:S02]  /*1c3e0*/  FMNMX.FTZ R0, R134, R0, !PT ;  /* 0x0000000086007209 */ /* 0x000fc40007810000 */
[C---:B------:R-:W-:Y:S01]  /*1c3f0*/  ISETP.GT.AND P5, PT, R146.reuse, 0x68, PT ;  /* 0x000000689200780c */ /* 0x040fe20003fa4270 */
[----:B------:R-:W-:Y:S01]  /*1c400*/  MUFU.EX2 R144, R165 ;  /* 0x000000a500907308 */ /* 0x000fe20000000800 */
[----:B------:R-:W-:Y:S02]  /*1c410*/  ISETP.GT.AND P6, PT, R146, 0x69, PT ;  /* 0x000000699200780c */ /* 0x000fe40003fc4270 */
[----:B------:R-:W-:Y:S02]  /*1c420*/  FSEL R146, R122, -INF , P3 ;  /* 0xff8000007a927808 */ /* 0x000fe40001800000 */
[----:B------:R-:W-:Y:S02]  /*1c430*/  FMNMX.FTZ R0, R135, R0, !PT ;  /* 0x0000000087007209 */ /* 0x000fe40007810000 */
[----:B--2---:R-:W-:Y:S01]  /*1c440*/  FSEL R157, R123, -INF , P4 ;  /* 0xff8000007b9d7808 */ /* 0x004fe20002000000 */
[----:B------:R-:W-:Y:S01]  /*1c450*/  FFMA.FTZ R123, R148, R3, -R120 ;  /* 0x00000003947b7223 */ /* 0x000fe20000010878 */
[----:B------:R-:W-:Y:S01]  /*1c460*/  FMNMX.FTZ R0, R146, R0, !PT ;  /* 0x0000000092007209 */ /* 0x000fe20007810000 */
[----:B------:R-:W-:Y:S01]  /*1c470*/  MUFU.EX2 R192, R192 ;  /* 0x000000c000c07308 */ /* 0x000fe20000000800 */
[----:B-1----:R-:W-:-:S02]  /*1c480*/  FSEL R147, R121, -INF , P5 ;  /* 0xff80000079937808 */ /* 0x002fc40002800000 */
[----:B------:R-:W-:Y:S02]  /*1c490*/  FMNMX.FTZ R0, R157, R0, !PT ;  /* 0x000000009d007209 */ /* 0x000fe40007810000 */
[----:B0-----:R-:W-:Y:S01]  /*1c4a0*/  FSEL R158, R126, -INF , P6 ;  /* 0xff8000007e9e7808 */ /* 0x001fe20003000000 */
[-CC-:B------:R-:W-:Y:S01]  /*1c4b0*/  FFMA.FTZ R126, R129, R3.reuse, -R120.reuse ;  /* 0x00000003817e7223 */ /* 0x180fe20000010878 */
[----:B------:R-:W-:Y:S01]  /*1c4c0*/  FMNMX.FTZ R0, R147, R0, !PT ;  /* 0x0000000093007209 */ /* 0x000fe20007810000 */
[-CC-:B------:R-:W-:Y:S01]  /*1c4d0*/  FFMA.FTZ R129, R140, R3.reuse, -R120.reuse ;  /* 0x000000038c817223 */ /* 0x180fe20000010878 */
[----:B------:R-:W-:Y:S01]  /*1c4e0*/  FFMA.FTZ R140, R151, R3, -R120 ;  /* 0x00000003978c7223 */ /* 0x000fe20000010878 */
[----:B------:R-:W-:Y:S01]  /*1c4f0*/  MUFU.EX2 R138, R167 ;  /* 0x000000a7008a7308 */ /* 0x000fe20000000800 */
[----:B------:R-:W-:-:S05]  /*1c500*/  FMNMX.FTZ R0, R158, R0, !PT ;  /* 0x000000009e007209 */ /* 0x000fca0007810000 */
        /* <DEDUP_REMOVED lines=10> */
[----:B0-----:R-:W-:-:S02]  /*1c5b0*/  FMNMX.FTZ R4, R4, R0, !PT ;  /* 0x0000000004047209 */ /* 0x001fc40007810000 */
[----:B------:R-:W-:Y:S02]  /*1c5c0*/  FSEL R0, R5, RZ, P2 ;  /* 0x000000ff05007208 */ /* 0x000fe40001000000 */
[C---:B------:R-:W-:Y:S01]  /*1c5d0*/  FSETP.NEU.FTZ.AND P2, PT, R4.reuse, -INF , PT ;  /* 0xff8000000400780b */ /* 0x040fe20003f5d000 */
[-C--:B------:R-:W-:Y:S02]  /*1c5e0*/  FMUL.FTZ R148, R4, R3.reuse ;  /* 0x0000000304947220 */ /* 0x080fe40000410000 */
[----:B------:R-:W-:Y:S01]  /*1c5f0*/  MUFU.EX2 R129, R129 ;  /* 0x0000008100817308 */ /* 0x000fe20000000800 */
[----:B------:R-:W-:Y:S01]  /*1c600*/  FADD.FTZ R0, -R0, R9 ;  /* 0x0000000900007221 */ /* 0x000fe20000010100 */
[----:B------:R-:W-:Y:S01]  /*1c610*/  FSEL R121, R4, RZ, P2 ;  /* 0x000000ff04797208 */ /* 0x000fe20001000000 */
        /* <DEDUP_REMOVED lines=8> */
[----:B------:R-:W-:Y:S01]  /*1c6a0*/  FMUL.FTZ R0, R0, R3 ;  /* 0x0000000300007220 */ /* 0x000fe20000410000 */
[----:B------:R-:W-:Y:S01]  /*1c6b0*/  FSEL R148, R148, RZ, P2 ;  /* 0x000000ff94947208 */ /* 0x000fe20001000000 */
[----:B------:R-:W-:Y:S01]  /*1c6c0*/  MUFU.EX2 R184, R184 ;  /* 0x000000b800b87308 */ /* 0x000fe20000000800 */
[C---:B------:R-:W-:Y:S01]  /*1c6d0*/  ISETP.GT.AND P2, PT, R10.reuse, R218, PT ;  /* 0x000000da0a00720c */ /* 0x040fe20003f44270 */
[----:B------:R-:W-:-:S02]  /*1c6e0*/  VIADD R10, R10, 0xffffffff ;  /* 0xffffffff0a0a7836 */ /* 0x000fc40000000000 */
        /* <DEDUP_REMOVED lines=20> */
[----:B------:R-:W-:Y:S01]  /*1c830*/  MUFU.EX2 R12, R12 ;  /* 0x0000000c000c7308 */ /* 0x000fe20000000800 */
[----:B0-----:R-:W-:Y:S01]  /*1c840*/  FFMA.FTZ R7, R0, R7, R200 ;  /* 0x0000000700077223 */ /* 0x001fe200000100c8 */
[----:B------:R-:W-:Y:S01]  /*1c850*/  FFMA.FTZ R147, R147, R3, -R148 ;  /* 0x0000000393937223 */ /* 0x000fe20000010894 */
[----:B------:R-:W-:-:S02]  /*1c860*/  F2FP.F16.F32.PACK_AB R200, R127, R200 ;  /* 0x000000c87fc8723e */ /* 0x000fc400000000ff */
[----:B------:R-:W-:-:S03]  /*1c870*/  FADD.FTZ R7, R127, R7 ;  /* 0x000000077f077221 */ /* 0x000fc60000010000 */
[----:B------:R-:W-:Y:S01]  /*1c880*/  MUFU.EX2 R203, R203 ;  /* 0x000000cb00cb7308 */ /* 0x000fe20000000800 */
[----:B------:R-:W-:Y:S01]  /*1c890*/  FADD.FTZ R7, R202, R7 ;  /* 0x00000007ca077221 */ /* 0x000fe20000010000 */
[----:B------:R-:W-:-:S03]  /*1c8a0*/  F2FP.F16.F32.PACK_AB R202, R15, R202 ;  /* 0x000000ca0fca723e */ /* 0x000fc600000000ff */
[----:B------:R-:W-:-:S03]  /*1c8b0*/  FADD.FTZ R7, R15, R7 ;  /* 0x000000070f077221 */ /* 0x000fc60000010000 */
[----:B------:R-:W-:Y:S01]  /*1c8c0*/  MUFU.EX2 R14, R14 ;  /* 0x0000000e000e7308 */ /* 0x000fe20000000800 */
[----:B------:R-:W-:Y:S01]  /*1c8d0*/  FADD.FTZ R7, R196, R7 ;  /* 0x00000007c4077221 */ /* 0x000fe20000010000 */
        /* <DEDUP_REMOVED lines=21> */
[-CC-:B------:R-:W-:Y:S01]  /*1ca30*/  FFMA.FTZ R125, R141, R3.reuse, -R120.reuse ;  /* 0x000000038d7d7223 */ /* 0x180fe20000010878 */
[-C--:B------:R-:W-:Y:S01]  /*1ca40*/  FFMA.FTZ R120, R150, R3.reuse, -R120 ;  /* 0x0000000396787223 */ /* 0x080fe20000010878 */
[----:B------:R-:W-:Y:S01]  /*1ca50*/  WARPGROUP.ARRIVE ;  /* 0x00000000000079c5 */ /* 0x000fe20000000000 */
[-CC-:B------:R-:W-:Y:S01]  /*1ca60*/  FFMA.FTZ R141, R156, R3.reuse, -R148.reuse ;  /* 0x000000039c8d7223 */ /* 0x180fe20000010894 */
[-CC-:B------:R-:W-:Y:S01]  /*1ca70*/  FFMA.FTZ R183, R134, R3.reuse, -R148.reuse ;  /* 0x0000000386b77223 */ /* 0x180fe20000010894 */
[----:B------:R0:W-:Y:S01]  /*1ca80*/  MUFU.EX2 R9, R120 ;  /* 0x0000007800097308 */ /* 0x0001e20000000800 */
[----:B------:R-:W-:Y:S01]  /*1ca90*/  FFMA.FTZ R181, R155, R3, -R148 ;  /* 0x000000039bb57223 */ /* 0x000fe20000010894 */
[----:B------:R-:W-:-:S06]  /*1caa0*/  F2FP.F16.F32.PACK_AB R180, R129, R124 ;  /* 0x0000007c81b4723e */ /* 0x000fcc00000000ff */
[----:B------:R-:W-:Y:S01]  /*1cab0*/  MUFU.EX2 R141, R141 ;  /* 0x0000008d008d7308 */ /* 0x000fe20000000800 */
[----:B0-----:R-:W-:Y:S02]  /*1cac0*/  VIADD R120, R2, 0x300 ;  /* 0x0000030002787836 */ /* 0x001fe40000000000 */
[----:B------:R-:W-:Y:S01]  /*1cad0*/  FADD.FTZ R2, -R121, R8 ;  /* 0x0000000879027221 */ /* 0x000fe20000010100 */
[----:B------:R-:W-:Y:S02]  /*1cae0*/  IMAD.MOV.U32 R121, RZ, RZ, 0x40000040 ;  /* 0x40000040ff797424 */ /* 0x000fe400078e00ff */
[----:B------:R-:W-:Y:S01]  /*1caf0*/  R2UR UR6, R120 ;  /* 0x00000000780672ca */ /* 0x000fe200000e0000 */
[-C--:B------:R-:W-:Y:S02]  /*1cb00*/  FMUL.FTZ R2, R2, R3.reuse ;  /* 0x0000000302027220 */ /* 0x080fe40000410000 */
[----:B------:R-:W-:Y:S01]  /*1cb10*/  R2UR UR7, R121 ;  /* 0x00000000790772ca */ /* 0x000fe200000e0000 */
[----:B------:R-:W-:Y:S01]  /*1cb20*/  FADD.FTZ R121, R20, R7 ;  /* 0x0000000714797221 */ /* 0x000fe20000010000 */
[----:B------:R-:W-:Y:S01]  /*1cb30*/  MUFU.EX2 R8, R145 ;  /* 0x0000009100087308 */ /* 0x000fe20000000800 */
[----:B------:R-:W-:-:S02]  /*1cb40*/  FFMA.FTZ R120, R171, R3, -R148 ;  /* 0x00000003ab787223 */ /* 0x000fc40000010894 */
[----:B------:R-:W-:Y:S01]  /*1cb50*/  FADD.FTZ R121, R198, R121 ;  /* 0x00000079c6797221 */ /* 0x000fe20000010000 */
[----:B------:R-:W-:-:S03]  /*1cb60*/  F2FP.F16.F32.PACK_AB R198, R144, R198 ;  /* 0x000000c690c6723e */ /* 0x000fc600000000ff */
[----:B------:R-:W-:Y:S01]  /*1cb70*/  FADD.FTZ R121, R144, R121 ;  /* 0x0000007990797221 */ /* 0x000fe20000010000 */
[----:B------:R-:W0:Y:S03]  /*1cb80*/  MUFU.EX2 R2, R2 ;  /* 0x0000000200027308 */ /* 0x000e260000000800 */
[----:B------:R-:W-:Y:S01]  /*1cb90*/  HGMMA.64x192x16.F32 R24, R176, gdesc[UR4].tnspB, R24, gsb0 ;  /* 0x42e00004b0187df0 */ /* 0x000fe20008000818 */
[----:B------:R-:W-:Y:S01]  /*1cba0*/  FADD.FTZ R121, R192, R121 ;  /* 0x00000079c0797221 */ /* 0x000fe20000010000 */
[----:B------:R-:W-:-:S03]  /*1cbb0*/  F2FP.F16.F32.PACK_AB R192, R138, R192 ;  /* 0x000000c08ac0723e */ /* 0x000fc600000000ff */
[----:B------:R-:W-:Y:S01]  /*1cbc0*/  FADD.FTZ R121, R138, R121 ;  /* 0x000000798a797221 */ /* 0x000fe20000010000 */
[----:B------:R-:W1:Y:S03]  /*1cbd0*/  MUFU.EX2 R120, R120 ;  /* 0x0000007800787308 */ /* 0x000e660000000800 */
[----:B------:R-:W-:Y:S01]  /*1cbe0*/  FADD.FTZ R121, R194, R121 ;  /* 0x00000079c2797221 */ /* 0x000fe20000010000 */
[----:B------:R-:W-:-:S03]  /*1cbf0*/  F2FP.F16.F32.PACK_AB R194, R130, R194 ;  /* 0x000000c282c2723e */ /* 0x000fc600000000ff */
[----:B------:R-:W-:Y:S01]  /*1cc00*/  FADD.FTZ R121, R130, R121 ;  /* 0x0000007982797221 */ /* 0x000fe20000010000 */
[----:B0-----:R-:W-:Y:S01]  /*1cc10*/  FFMA.FTZ R7, R2, R6, R201 ;  /* 0x0000000602077223 */ /* 0x001fe200000100c9 */
[----:B------:R-:W-:Y:S01]  /*1cc20*/  FFMA.FTZ R6, R139, R3, -R148 ;  /* 0x000000038b067223 */ /* 0x000fe20000010894 */
[----:B------:R-:W0:Y:S01]  /*1cc30*/  MUFU.EX2 R182, R182 ;  /* 0x000000b600b67308 */ /* 0x000e220000000800 */
[----:B------:R-:W-:Y:S01]  /*1cc40*/  FADD.FTZ R121, R188, R121 ;  /* 0x00000079bc797221 */ /* 0x000fe20000010000 */
[----:B------:R-:W-:Y:S01]  /*1cc50*/  FADD.FTZ R150, R12, R7 ;  /* 0x000000070c967221 */ /* 0x000fe20000010000 */
[C---:B------:R-:W-:Y:S02]  /*1cc60*/  F2FP.F16.F32.PACK_AB R188, R122.reuse, R188 ;  /* 0x000000bc7abc723e */ /* 0x040fe400000000ff */
[----:B------:R-:W-:Y:S01]  /*1cc70*/  FADD.FTZ R121, R122, R121 ;  /* 0x000000797a797221 */ /* 0x000fe20000010000 */
[----:B------:R-:W-:Y:S01]  /*1cc80*/  FADD.FTZ R7, R203, R150 ;  /* 0x00000096cb077221 */ /* 0x000fe20000010000 */
[----:B------:R-:W-:Y:S01]  /*1cc90*/  F2FP.F16.F32.PACK_AB R201, R12, R201 ;  /* 0x000000c90cc9723e */ /* 0x000fe200000000ff */
[----:B------:R-:W2:Y:S01]  /*1cca0*/  MUFU.EX2 R6, R6 ;  /* 0x0000000600067308 */ /* 0x000ea20000000800 */
[C---:B------:R-:W-:Y:S01]  /*1ccb0*/  F2FP.F16.F32.PACK_AB R203, R14.reuse, R203 ;  /* 0x000000cb0ecb723e */ /* 0x040fe200000000ff */
[----:B------:R-:W-:Y:S01]  /*1ccc0*/  FADD.FTZ R150, R14, R7 ;  /* 0x000000070e967221 */ /* 0x000fe20000010000 */
[----:B------:R-:W-:-:S03]  /*1ccd0*/  IMAD.MOV.U32 R12, RZ, RZ, R205 ;  /* 0x000000ffff0c7224 */ /* 0x000fc600078e00cd */
[----:B------:R-:W-:Y:S01]  /*1cce0*/  FADD.FTZ R150, R197, R150 ;  /* 0x00000096c5967221 */ /* 0x000fe20000010000 */
[C---:B------:R-:W-:Y:S01]  /*1ccf0*/  F2FP.F16.F32.PACK_AB R197, R21.reuse, R197 ;  /* 0x000000c515c5723e */ /* 0x040fe200000000ff */
[----:B------:R-:W3:Y:S02]  /*1cd00*/  MUFU.EX2 R125, R125 ;  /* 0x0000007d007d7308 */ /* 0x000ee40000000800 */
[----:B------:R-:W-:-:S04]  /*1cd10*/  FADD.FTZ R150, R21, R150 ;  /* 0x0000009615967221 */ /* 0x000fc80000010000 */
[----:B------:R-:W-:Y:S01]  /*1cd20*/  FADD.FTZ R7, R199, R150 ;  /* 0x00000096c7077221 */ /* 0x000fe20000010000 */
[----:B------:R-:W-:Y:S01]  /*1cd30*/  FADD.FTZ R150, R190, R121 ;  /* 0x00000079be967221 */ /* 0x000fe20000010000 */
[----:B------:R-:W-:Y:S01]  /*1cd40*/  MUFU.EX2 R181, R181 ;  /* 0x000000b500b57308 */ /* 0x000fe20000000800 */
[C---:B------:R-:W-:Y:S01]  /*1cd50*/  F2FP.F16.F32.PACK_AB R190, R123.reuse, R190 ;  /* 0x000000be7bbe723e */ /* 0x040fe200000000ff */
[C---:B------:R-:W-:Y:S01]  /*1cd60*/  FADD.FTZ R142, R136.reuse, R7 ;  /* 0x00000007888e7221 */ /* 0x040fe20000010000 */
[----:B------:R-:W-:Y:S01]  /*1cd70*/  FADD.FTZ R7, R123, R150 ;  /* 0x000000967b077221 */ /* 0x000fe20000010000 */
[----:B------:R-:W-:Y:S02]  /*1cd80*/  F2FP.F16.F32.PACK_AB R199, R136, R199 ;  /* 0x000000c788c7723e */ /* 0x000fe400000000ff */
[----:B------:R-:W-:Y:S01]  /*1cd90*/  FADD.FTZ R142, R193, R142 ;  /* 0x0000008ec18e7221 */ /* 0x000fe20000010000 */
[----:B------:R-:W-:Y:S01]  /*1cda0*/  FADD.FTZ R7, R184, R7 ;  /* 0x00000007b8077221 */ /* 0x000fe20000010000 */
[----:B------:R-:W-:Y:S01]  /*1cdb0*/  MUFU.EX2 R183, R183 ;  /* 0x000000b700b77308 */ /* 0x000fe20000000800 */
[C---:B------:R-:W-:Y:S01]  /*1cdc0*/  F2FP.F16.F32.PACK_AB R184, R126.reuse, R184 ;  /* 0x000000b87eb8723e */ /* 0x040fe200000000ff */
        /* <DEDUP_REMOVED lines=10> */
[----:B------:R-:W-:-:S03]  /*1ce70*/  F2FP.F16.F32.PACK_AB R189, R8, R189 ;  /* 0x000000bd08bd723e */ /* 0x000fc600000000ff */
[----:B------:R-:W-:Y:S01]  /*1ce80*/  FADD.FTZ R134, R8, R7 ;  /* 0x0000000708867221 */ /* 0x000fe20000010000 */
[----:B------:R-:W-:-:S03]  /*1ce90*/  MOV R8, R4 ;  /* 0x0000000400087202 */ /* 0x000fc60000000f00 */
[----:B------:R-:W-:Y:S01]  /*1cea0*/  FADD.FTZ R7, R191, R134 ;  /* 0x00000086bf077221 */ /* 0x000fe20000010000 */
[----:B------:R-:W-:Y:S01]  /*1ceb0*/  FADD.FTZ R134, R124, R121 ;  /* 0x000000797c867221 */ /* 0x000fe20000010000 */
[C---:B-1----:R-:W-:Y:S02]  /*1cec0*/  F2FP.F16.F32.PACK_AB R191, R120.reuse, R191 ;  /* 0x000000bf78bf723e */ /* 0x042fe400000000ff */
[----:B------:R-:W-:Y:S01]  /*1ced0*/  FADD.FTZ R20, R120, R7 ;  /* 0x0000000778147221 */ /* 0x000fe20000010000 */
[----:B------:R-:W-:-:S03]  /*1cee0*/  FADD.FTZ R121, R129, R134 ;  /* 0x0000008681797221 */ /* 0x000fc60000010000 */
[----:B------:R-:W-:Y:S01]  /*1cef0*/  FADD.FTZ R7, R185, R20 ;  /* 0x00000014b9077221 */ /* 0x000fe20000010000 */
[----:B0-----:R-:W-:Y:S01]  /*1cf00*/  FADD.FTZ R130, R182, R121 ;  /* 0x00000079b6827221 */ /* 0x001fe20000010000 */
[C---:B--2---:R-:W-:Y:S02]  /*1cf10*/  F2FP.F16.F32.PACK_AB R185, R6.reuse, R185 ;  /* 0x000000b906b9723e */ /* 0x044fe400000000ff */
[----:B------:R-:W-:Y:S01]  /*1cf20*/  FADD.FTZ R20, R6, R7 ;  /* 0x0000000706147221 */ /* 0x000fe20000010000 */
[C---:B---3--:R-:W-:Y:S01]  /*1cf30*/  FADD.FTZ R7, R125.reuse, R130 ;  /* 0x000000827d077221 */ /* 0x048fe20000010000 */
[----:B------:R-:W-:Y:S02]  /*1cf40*/  F2FP.F16.F32.PACK_AB R182, R125, R182 ;  /* 0x000000b67db6723e */ /* 0x000fe400000000ff */
[----:B------:R-:W-:Y:S01]  /*1cf50*/  FADD.FTZ R122, R187, R20 ;  /* 0x00000014bb7a7221 */ /* 0x000fe20000010000 */
[----:B------:R-:W-:Y:S01]  /*1cf60*/  FADD.FTZ R126, R132, R7 ;  /* 0x00000007847e7221 */ /* 0x000fe20000010000 */
[----:B------:R-:W-:Y:S03]  /*1cf70*/  MUFU.EX2 R20, R157 ;  /* 0x0000009d00147308 */ /* 0x000fe60000000800 */
[----:B------:R-:W-:-:S04]  /*1cf80*/  FADD.FTZ R7, R133, R126 ;  /* 0x0000007e85077221 */ /* 0x000fc80000010000 */
[----:B------:R-:W-:-:S04]  /*1cf90*/  FADD.FTZ R124, R140, R7 ;  /* 0x000000078c7c7221 */ /* 0x000fc80000010000 */
[C---:B------:R-:W-:Y:S01]  /*1cfa0*/  FADD.FTZ R7, R9.reuse, R124 ;  /* 0x0000007c09077221 */ /* 0x040fe20000010000 */
[----:B------:R-:W-:Y:S02]  /*1cfb0*/  WARPGROUP.DEPBAR.LE gsb0, 0x0 ;  /* 0x00008000000079c5 */ /* 0x000fe40000010000 */
[----:B------:R0:W-:Y:S01]  /*1cfc0*/  @!P1 SYNCS.ARRIVE.TRANS64.RED.A1T0 RZ, [R13+URZ], RZ ;  /* 0x000000ff0dff99a7 */ /* 0x0001e2000810043f */
[----:B------:R-:W-:Y:S01]  /*1cfd0*/  FFMA.FTZ R177, R146, R3, -R148 ;  /* 0x0000000392b17223 */ /* 0x000fe20000010894 */
[----:B------:R-:W-:Y:S02]  /*1cfe0*/  F2FP.F16.F32.PACK_AB R178, R9, R140 ;  /* 0x0000008c09b2723e */ /* 0x000fe400000000ff */
[----:B------:R-:W-:-:S03]  /*1cff0*/  F2FP.F16.F32.PACK_AB R176, R133, R132 ;  /* 0x0000008485b0723e */ /* 0x000fc600000000ff */
[----:B------:R-:W-:Y:S01]  /*1d000*/  MUFU.EX2 R177, R177 ;  /* 0x000000b100b17308 */ /* 0x000fe20000000800 */
[----:B0-----:R-:W-:Y:S01]  /*1d010*/  @!P1 PRMT R13, RZ, 0x654, R11 ;  /* 0x00000654ff0d9816 */ /* 0x001fe2000000000b */
[----:B------:R-:W-:-:S03]  /*1d020*/  FFMA.FTZ R11, R143, R3, -R148 ;  /* 0x000000038f0b7223 */ /* 0x000fc60000010894 */
[----:B------:R0:W-:Y:S03]  /*1d030*/  @!P1 SYNCS.ARRIVE.TRANS64.RED.A1T0 RZ, [R13+URZ], RZ ;  /* 0x000000ff0dff99a7 */ /* 0x0001e6000810043f */
[----:B------:R-:W1:Y:S01]  /*1d040*/  MUFU.EX2 R11, R11 ;  /* 0x0000000b000b7308 */ /* 0x000e620000000800 */
[-CC-:B0-----:R-:W-:Y:S01]  /*1d050*/  FFMA.FTZ R13, R131, R3.reuse, -R148.reuse ;  /* 0x00000003830d7223 */ /* 0x181fe20000010894 */
[----:B------:R-:W-:-:S06]  /*1d060*/  FFMA.FTZ R148, R158, R3, -R148 ;  /* 0x000000039e947223 */ /* 0x000fcc0000010894 */
[----:B------:R-:W0:Y:S01]  /*1d070*/  MUFU.EX2 R13, R13 ;  /* 0x0000000d000d7308 */ /* 0x000e220000000800 */
[C---:B-1----:R-:W-:Y:S01]  /*1d080*/  FADD.FTZ R122, R11.reuse, R122 ;  /* 0x0000007a0b7a7221 */ /* 0x042fe20000010000 */
[----:B------:R-:W-:-:S06]  /*1d090*/  F2FP.F16.F32.PACK_AB R187, R11, R187 ;  /* 0x000000bb0bbb723e */ /* 0x000fcc00000000ff */
[----:B------:R-:W1:Y:S01]  /*1d0a0*/  MUFU.EX2 R148, R148 ;  /* 0x0000009400947308 */ /* 0x000e620000000800 */
[----:B------:R-:W-:Y:S01]  /*1d0b0*/  MOV R11, R208 ;  /* 0x000000d0000b7202 */ /* 0x000fe20000000f00 */
[----:B------:R-:W-:-:S04]  /*1d0c0*/  FADD.FTZ R122, R181, R122 ;  /* 0x0000007ab57a7221 */ /* 0x000fc80000010000 */
[C---:B0-----:R-:W-:Y:S01]  /*1d0d0*/  FADD.FTZ R122, R13.reuse, R122 ;  /* 0x0000007a0d7a7221 */ /* 0x041fe20000010000 */
[----:B------:R-:W-:-:S03]  /*1d0e0*/  F2FP.F16.F32.PACK_AB R181, R13, R181 ;  /* 0x000000b50db5723e */ /* 0x000fc600000000ff */
[----:B------:R-:W-:Y:S01]  /*1d0f0*/  FADD.FTZ R122, R183, R122 ;  /* 0x0000007ab77a7221 */ /* 0x000fe20000010000 */
[----:B------:R-:W-:-:S03]  /*1d100*/  F2FP.F16.F32.PACK_AB R183, R15, R183 ;  /* 0x000000b70fb7723e */ /* 0x000fc600000000ff */
[----:B------:R-:W-:Y:S01]  /*1d110*/  FADD.FTZ R122, R15, R122 ;  /* 0x0000007a0f7a7221 */ /* 0x000fe20000010000 */
[----:B-1----:R-:W-:-:S03]  /*1d120*/  F2FP.F16.F32.PACK_AB R179, R148, R147 ;  /* 0x0000009394b3723e */ /* 0x002fc600000000ff */
[----:B------:R-:W-:Y:S01]  /*1d130*/  FADD.FTZ R9, R177, R122 ;  /* 0x0000007ab1097221 */ /* 0x000fe20000010000 */
[----:B------:R-:W-:-:S03]  /*1d140*/  F2FP.F16.F32.PACK_AB R177, R20, R177 ;  /* 0x000000b114b1723e */ /* 0x000fc600000000ff */
[----:B------:R-:W-:Y:S01]  /*1d150*/  FADD.FTZ R6, R20, R9 ;  /* 0x0000000914067221 */ /* 0x000fe20000010000 */
[----:B------:R-:W-:-:S03]  /*1d160*/  IMAD.MOV.U32 R9, RZ, RZ, R5 ;  /* 0x000000ffff097224 */ /* 0x000fc600078e0005 */
[----:B------:R-:W-:-:S04]  /*1d170*/  FADD.FTZ R6, R147, R6 ;  /* 0x0000000693067221 */ /* 0x000fc80000010000 */
[----:B------:R-:W-:Y:S01]  /*1d180*/  FADD.FTZ R6, R148, R6 ;  /* 0x0000000694067221 */ /* 0x000fe20000010000 */
[----:B------:R-:W-:Y:S06]  /*1d190*/  @P2 BRA `(.L_x_5253) ;  /* 0xffffffa000e82947 */ /* 0x000fec000383ffff */
[----:B------:R-:W-:Y:S05]  /*1d1a0*/  BSYNC B1 ;  /* 0x0000000000017941 */ /* 0x000fea0003800000 */
.L_x_5242:
[----:B------:R-:W-:Y:S05]  /*1d1b0*/  BSYNC B0 ;  /* 0x0000000000007941 */ /* 0x000fea0003800000 */
.L_x_5241:
[----:B------:R-:W-:Y:S01]  /*1d1c0*/  ISETP.GE.AND P2, PT, R10, RZ, PT ;  /* 0x000000ff0a00720c */ /* 0x000fe20003f46270 */
[----:B------:R-:W-:-:S12]  /*1d1d0*/  BSSY B0, `(.L_x_5254) ;  /* 0x000054f000007945 */ /* 0x000fd80003800000 */
[----:B------:R-:W-:Y:S05]  /*1d1e0*/  @!P2 BRA `(.L_x_5255) ;  /* 0x000000540034a947 */ /* 0x000fea0003800000 */
[----:B------:R-:W-:Y:S01]  /*1d1f0*/  IMAD.MOV.U32 R8, RZ, RZ, R4 ;  /* 0x000000ffff087224 */ /* 0x000fe200078e0004 */
[----:B------:R-:W-:Y:S01]  /*1d200*/  MOV R11, R208 ;  /* 0x000000d0000b7202 */ /* 0x000fe20000000f00 */
[----:B------:R-:W-:Y:S02]  /*1d210*/  IMAD.MOV.U32 R9, RZ, RZ, R5 ;  /* 0x000000ffff097224 */ /* 0x000fe400078e0005 */
[----:B------:R-:W-:-:S07]  /*1d220*/  IMAD.MOV.U32 R12, RZ, RZ, R205 ;  /* 0x000000ffff0c7224 */ /* 0x000fce00078e00cd */
.L_x_5266:
        /* <DEDUP_REMOVED lines=8> */
.L_x_5256:
[----:B------:R-:W-:Y:S01]  /*1d2b0*/  IMAD R4, R205, 0x8, R18 ;  /* 0x00000008cd047824 */ /* 0x000fe200078e0212 */
[----:B------:R-:W-:-:S04]  /*1d2c0*/  SHF.L.U32 R5, R208, 0x1f, RZ ;  /* 0x0000001fd0057819 */ /* 0x000fc800000006ff */
[----:B------:R0:W1:Y:S01]  /*1d2d0*/  SYNCS.PHASECHK.TRANS64.TRYWAIT P2, [R4+URZ+0x36830], R5 ;  /* 0x03683005040075a7 */ /* 0x000062000804017f */
[----:B------:R-:W-:Y:S05]  /*1d2e0*/  @!P0 BRA `(.L_x_5257) ;  /* 0x0000000000048947 */ /* 0x000fea0003800000 */
[----:B------:R-:W-:Y:S01]  /*1d2f0*/  BPT.TRAP 0x1 ;  /* 0x000000040000795c */ /* 0x000fe20000300000 */
.L_x_5257:
[----:B------:R-:W-:Y:S01]  /*1d300*/  IMAD R3, R205, 0xa80, R216 ;  /* 0x00000a80cd037824 */ /* 0x000fe200078e02d8 */
[----:B------:R-:W-:Y:S03]  /*1d310*/  BSSY B1, `(.L_x_5258) ;  /* 0x0000006000017945 */ /* 0x000fe60003800000 */
[C---:B------:R-:W-:Y:S01]  /*1d320*/  VIADD R122, R3.reuse, 0x80 ;  /* 0x00000080037a7836 */ /* 0x040fe20000000000 */
[----:B------:R-:W-:Y:S01]  /*1d330*/  IADD3 R124, R3, 0x100, RZ ;  /* 0x00000100037c7810 */ /* 0x000fe20007ffe0ff */
[----:B-1----:R-:W-:Y:S06]  /*1d340*/  @P2 BRA `(.L_x_5259) ;  /* 0x0000000000082947 */ /* 0x002fec0003800000 */
[----:B------:R-:W1:Y:S02]  /*1d350*/  SYNCS.PHASECHK.TRANS64.TRYWAIT P2, [R4+URZ+0x36830], R5 ;  /* 0x03683005040075a7 */ /* 0x000e64000804017f */
[----:B-1----:R-:W-:Y:S05]  /*1d360*/  @!P2 BRA `(.L_x_5260) ;  /* 0x000000f800aca947 */ /* 0x002fea0003800000 */
.L_x_5259:
[----:B------:R-:W-:Y:S05]  /*1d370*/  BSYNC B1 ;  /* 0x0000000000017941 */ /* 0x000fea0003800000 */
.L_x_5258:
[----:B------:R-:W2:Y:S01]  /*1d380*/  LDL.64 R20, [R1+0x30] ;  /* 0x0000300001147983 */ /* 0x000ea20000100a00 */
[----:B------:R-:W-:Y:S02]  /*1d390*/  IMAD.MOV.U32 R120, RZ, RZ, R3 ;  /* 0x000000ffff787224 */ /* 0x000fe400078e0003 */
[----:B------:R-:W-:Y:S01]  /*1d3a0*/  IMAD.MOV.U32 R121, RZ, RZ, 0x40000040 ;  /* 0x40000040ff797424 */ /* 0x000fe200078e00ff */
[----:B------:R-:W3:Y:S02]  /*1d3b0*/  LDL.64 R14, [R1+0x28] ;  /* 0x00002800010e7983 */ /* 0x000ee40000100a00 */
[----:B------:R-:W-:Y:S02]  /*1d3c0*/  R2UR UR10, R120 ;  /* 0x00000000780a72ca */ /* 0x000fe400000e0000 */
[----:B------:R-:W-:Y:S01]  /*1d3d0*/  R2UR UR11, R121 ;  /* 0x00000000790b72ca */ /* 0x000fe200000e0000 */
[----:B------:R-:W-:Y:S01]  /*1d3e0*/  WARPGROUP.ARRIVE ;  /* 0x00000000000079c5 */ /* 0x000fe20000000000 */
[----:B------:R-:W-:Y:S01]  /*1d3f0*/  MOV R123, 0x40000040 ;  /* 0x40000040007b7802 */ /* 0x000fe20000000f00 */
[----:B------:R4:W-:Y:S01]  /*1d400*/  STL.64 [R1+0x78], R6 ;  /* 0x0000780601007387 */ /* 0x0009e20000100a00 */
[----:B------:R-:W-:-:S02]  /*1d410*/  R2UR UR6, R122 ;  /* 0x000000007a0672ca */ /* 0x000fc400000e0000 */
[----:B------:R-:W-:Y:S01]  /*1d420*/  R2UR UR7, R123 ;  /* 0x000000007b0772ca */ /* 0x000fe200000e0000 */
[----:B------:R-:W-:Y:S01]  /*1d430*/  IMAD.MOV.U32 R120, RZ, RZ, R124 ;  /* 0x000000ffff787224 */ /* 0x000fe200078e007c */
[----:B------:R-:W-:Y:S02]  /*1d440*/  R2UR UR19, R121 ;  /* 0x00000000791372ca */ /* 0x000fe400000e0000 */
[----:B------:R-:W-:Y:S01]  /*1d450*/  MOV R125, 0x40000040 ;  /* 0x40000040007d7802 */ /* 0x000fe20000000f00 */
[C---:B------:R-:W-:Y:S01]  /*1d460*/  VIADD R210, R3.reuse, 0x84 ;  /* 0x0000008403d27836 */ /* 0x040fe20000000000 */
[----:B------:R-:W-:Y:S01]  /*1d470*/  R2UR UR18, R120 ;  /* 0x00000000781272ca */ /* 0x000fe200000e0000 */
[----:B------:R-:W-:Y:S01]  /*1d480*/  VIADD R122, R3, 0x180 ;  /* 0x00000180037a7836 */ /* 0x000fe20000000000 */
[----:B------:R-:W-:Y:S01]  /*1d490*/  R2UR UR15, R123 ;  /* 0x000000007b0f72ca */ /* 0x000fe200000e0000 */
[----:B----4-:R-:W4:Y:S03]  /*1d4a0*/  LDL.64 R6, [R1+0x20] ;  /* 0x0000200001067983 */ /* 0x010f260000100a00 */
[----:B------:R-:W-:Y:S01]  /*1d4b0*/  R2UR UR14, R122 ;  /* 0x000000007a0e72ca */ /* 0x000fe200000e0000 */
[----:B------:R-:W4:Y:S01]  /*1d4c0*/  LDL.64 R218, [R1+0x18] ;  /* 0x0000180001da7983 */ /* 0x000f220000100a00 */
[----:B------:R-:W-:-:S02]  /*1d4d0*/  IADD3 R120, R3, 0x200, RZ ;  /* 0x0000020003787810 */ /* 0x000fc40007ffe0ff */
[----:B------:R-:W-:Y:S02]  /*1d4e0*/  R2UR UR35, R121 ;  /* 0x00000000792372ca */ /* 0x000fe400000e0000 */
[----:B------:R-:W-:Y:S02]  /*1d4f0*/  R2UR UR34, R120 ;  /* 0x00000000782272ca */ /* 0x000fe400000e0000 */
[----:B--2---:R-:W-:Y:S02]  /*1d500*/  R2UR UR20, R20 ;  /* 0x00000000141472ca */ /* 0x004fe400000e0000 */
[----:B------:R-:W-:Y:S02]  /*1d510*/  R2UR UR21, R21 ;  /* 0x00000000151572ca */ /* 0x000fe400000e0000 */
[----:B---3--:R-:W-:Y:S02]  /*1d520*/  R2UR UR46, R14 ;  /* 0x000000000e2e72ca */ /* 0x008fe400000e0000 */
[----:B------:R-:W-:-:S07]  /*1d530*/  R2UR UR47, R15 ;  /* 0x000000000f2f72ca */ /* 0x000fce00000e0000 */
        /* <DEDUP_REMOVED lines=28> */
[C---:B------:R-:W-:Y:S01]  /*1d700*/  VIADD R120, R3.reuse, 0x2 ;  /* 0x0000000203787836 */ /* 0x040fe20000000000 */
[----:B------:R-:W-:Y:S01]  /*1d710*/  MOV R121, 0x40000040 ;  /* 0x4000004000797802 */ /* 0x000fe20000000f00 */
[----:B------:R-:W-:-:S03]  /*1d720*/  VIADD R122, R3, 0x300 ;  /* 0x00000300037a7836 */ /* 0x000fc60000000000 */
[----:B------:R-:W-:Y:S01]  /*1d730*/  R2UR UR11, R121 ;  /* 0x00000000790b72ca */ /* 0x000fe200000e0000 */
[----:B------:R-:W-:Y:S01]  /*1d740*/  IMAD.MOV.U32 R121, RZ, RZ, 0x40000040 ;  /* 0x40000040ff797424 */ /* 0x000fe200078e00ff */
[----:B------:R-:W-:Y:S01]  /*1d750*/  R2UR UR10, R120 ;  /* 0x00000000780a72ca */ /* 0x000fe200000e0000 */
[----:B------:R-:W-:Y:S01]  /*1d760*/  VIADD R120, R3, 0x102 ;  /* 0x0000010203787836 */ /* 0x000fe20000000000 */
[----:B------:R-:W-:Y:S02]  /*1d770*/  WARPGROUP.DEPBAR.LE gsb0, 0x0 ;  /* 0x00008000000079c5 */ /* 0x000fe40000010000 */
[----:B------:R-:W-:-:S06]  /*1d780*/  WARPGROUP.ARRIVE ;  /* 0x00000000000079c5 */ /* 0x000fcc0000000000 */
[----:B------:R-:W-:Y:S01]  /*1d790*/  HGMMA.64x16x16.F32 R128, gdesc[UR28], RZ, !UPT, gsb0 ;  /* 0x002000001c8079f0 */ /* 0x000fe2000c0008ff */
        /* <DEDUP_REMOVED lines=12> */
[----:B------:R-:W-:Y:S02]  /*1d860*/  R2UR UR50, R120 ;  /* 0x00000000783272ca */ /* 0x000fe400000e0000 */
[C---:B------:R-:W-:Y:S02]  /*1d870*/  IADD3 R122, R3.reuse, 0x182, RZ ;  /* 0x00000182037a7810 */ /* 0x040fe40007ffe0ff */
[----:B------:R-:W-:Y:S02]  /*1d880*/  MOV R123, 0x40000040 ;  /* 0x40000040007b7802 */ /* 0x000fe40000000f00 */
[C---:B------:R-:W-:Y:S02]  /*1d890*/  IADD3 R120, R3.reuse, 0x302, RZ ;  /* 0x0000030203787810 */ /* 0x040fe40007ffe0ff */
[----:B------:R-:W-:Y:S01]  /*1d8a0*/  R2UR UR18, R122 ;  /* 0x000000007a1272ca */ /* 0x000fe200000e0000 */
[----:B------:R-:W-:Y:S01]  /*1d8b0*/  VIADD R122, R3, 0x282 ;  /* 0x00000282037a7836 */ /* 0x000fe20000000000 */
[----:B------:R-:W-:Y:S01]  /*1d8c0*/  R2UR UR19, R123 ;  /* 0x000000007b1372ca */ /* 0x000fe200000e0000 */
[----:B------:R-:W-:Y:S01]  /*1d8d0*/  IMAD.MOV.U32 R123, RZ, RZ, 0x40000040 ;  /* 0x40000040ff7b7424 */ /* 0x000fe200078e00ff */
[----:B------:R-:W-:-:S02]  /*1d8e0*/  R2UR UR34, R120 ;  /* 0x00000000782272ca */ /* 0x000fc400000e0000 */
[----:B------:R-:W-:Y:S01]  /*1d8f0*/  R2UR UR35, R121 ;  /* 0x00000000792372ca */ /* 0x000fe200000e0000 */
[----:B------:R-:W-:Y:S01]  /*1d900*/  IMAD.MOV.U32 R121, RZ, RZ, 0x40000040 ;  /* 0x40000040ff797424 */ /* 0x000fe200078e00ff */
[----:B------:R-:W-:Y:S02]  /*1d910*/  IADD3 R120, R3, 0x4, RZ ;  /* 0x0000000403787810 */ /* 0x000fe40007ffe0ff */
        /* <DEDUP_REMOVED lines=48> */
[----:B------:R-:W-:Y:S01]  /*1dc20*/  MOV R211, 0x40000040 ;  /* 0x4000004000d37802 */ /* 0x000fe20000000f00 */
[----:B------:R2:W5:Y:S08]  /*1dc30*/  LDL.LU.64 R6, [R1+0x78] ;  /* 0x0000780001067983 */ /* 0x0005700000300a00 */
[----:B------:R-:W-:-:S02]  /*1dc40*/  UMOV UR28, UR38 ;  /* 0x00000026001c7c82 */ /* 0x000fc40008000000 */
[----:B------:R-:W-:Y:S01]  /*1dc50*/  UMOV UR29, UR39 ;  /* 0x00000027001d7c82 */ /* 0x000fe20008000000 */
        /* <DEDUP_REMOVED lines=57> */
[----:B------:R-:W-:Y:S02]  /*1dff0*/  MOV R14, UR41 ;  /* 0x00000029000e7c02 */ /* 0x000fe40008000f00 */
[----:B------:R-:W-:Y:S02]  /*1e000*/  MOV R15, UR40 ;  /* 0x00000028000f7c02 */ /* 0x000fe40008000f00 */
[----:B------:R-:W-:Y:S02]  /*1e010*/  R2UR UR40, R218 ;  /* 0x00000000da2872ca */ /* 0x000fe400000e0000 */
[----:B------:R-:W-:-:S02]  /*1e020*/  R2UR UR41, R219 ;  /* 0x00000000db2972ca */ /* 0x000fc400000e0000 */
        /* <DEDUP_REMOVED lines=67> */
[----:B------:R-:W3:Y:S01]  /*1e460*/  LDL.64 R218, [R1] ;  /* 0x0000000001da7983 */ /* 0x000ee20000100a00 */
        /* <DEDUP_REMOVED lines=17> */
[----:B------:R-:W-:Y:S01]  /*1e580*/  R2UR UR49, R20 ;  /* 0x00000000143172ca */ /* 0x000fe200000e0000 */
[----:B------:R-:W-:Y:S01]  /*1e590*/  VIADD R20, R3, 0x480 ;  /* 0x0000048003147836 */ /* 0x000fe20000000000 */
[----:B------:R-:W-:Y:S02]  /*1e5a0*/  R2UR UR48, R21 ;  /* 0x00000000153072ca */ /* 0x000fe400000e0000 */
        /* <DEDUP_REMOVED lines=28> */
[----:B01----:R-:W-:Y:S02]  /*1e770*/  MOV R4, UR43 ;  /* 0x0000002b00047c02 */ /* 0x003fe40008000f00 */
        /* <DEDUP_REMOVED lines=329> */
[----:B------:R-:W-:Y:S01]  /*1fc10*/  IMAD.MOV.U32 R5, RZ, RZ, 0x40000040 ;  /* 0x40000040ff057424 */ /* 0x000fe200078e00ff */
        /* <DEDUP_REMOVED lines=221> */
[----:B--2---:R-:W-:Y:S06]  /*209f0*/  @!P0 BRA `(.L_x_5261) ;  /* 0x0000000000048947 */ /* 0x004fec0003800000 */
[----:B------:R-:W-:Y:S01]  /*20a00*/  BPT.TRAP 0x1 ;  /* 0x000000040000795c */ /* 0x000fe20000300000 */
.L_x_5261:
[----:B------:R-:W-:Y:S01]  /*20a10*/  SHF.L.U32 R0, R11, 0x1f, RZ ;  /* 0x0000001f0b007819 */ /* 0x000fe200000006ff */
[----:B------:R-:W-:-:S04]  /*20a20*/  IMAD R11, R12, 0x8, R18 ;  /* 0x000000080c0b7824 */ /* 0x000fc800078e0212 */
[----:B------:R0:W1:Y:S01]  /*20a30*/  SYNCS.PHASECHK.TRANS64.TRYWAIT P2, [R11+URZ+0x36850], R0 ;  /* 0x036850000b0075a7 */ /* 0x000062000804017f */
[----:B------:R-:W-:Y:S05]  /*20a40*/  @!P0 BRA `(.L_x_5262) ;  /* 0x0000000000048947 */ /* 0x000fea0003800000 */
[----:B------:R-:W-:Y:S01]  /*20a50*/  BPT.TRAP 0x1 ;  /* 0x000000040000795c */ /* 0x000fe20000300000 */
.L_x_5262:
[----:B------:R-:W-:Y:S04]  /*20a60*/  BSSY B1, `(.L_x_5263) ;  /* 0x0000004000017945 */ /* 0x000fe80003800000 */
[----:B-1----:R-:W-:Y:S05]  /*20a70*/  @P2 BRA `(.L_x_5264) ;  /* 0x0000000000082947 */ /* 0x002fea0003800000 */
[----:B------:R-:W1:Y:S02]  /*20a80*/  SYNCS.PHASECHK.TRANS64.TRYWAIT P2, [R11+URZ+0x36850], R0 ;  /* 0x036850000b0075a7 */ /* 0x000e64000804017f */
[----:B-1----:R-:W-:Y:S05]  /*20a90*/  @!P2 BRA `(.L_x_5265) ;  /* 0x000000c000f4a947 */ /* 0x002fea0003800000 */
.L_x_5264:
[----:B------:R-:W-:Y:S05]  /*20aa0*/  BSYNC B1 ;  /* 0x0000000000017941 */ /* 0x000fea0003800000 */
.L_x_5263:
        /* <DEDUP_REMOVED lines=36> */
[----:B------:R-:W-:Y:S01]  /*20cf0*/  HGMMA.64x192x16.F32 R24, R200, gdesc[UR4].tnspB, R24, gsb0 ;  /* 0x42e00004c8187df0 */ /* 0x000fe20008000818 */
        /* <DEDUP_REMOVED lines=23> */
[----:B------:R-:W-:Y:S01]  /*20e70*/  IMAD.MOV.U32 R121, RZ, RZ, 0x40000040 ;  /* 0x40000040ff797424 */ /* 0x000fe200078e00ff */
[----:B------:R-:W-:Y:S01]  /*20e80*/  IADD3 R120, R14, 0x200, RZ ;  /* 0x000002000e787810 */ /* 0x000fe20007ffe0ff */
[----:B------:R-:W-:Y:S01]  /*20e90*/  FMUL.FTZ R172, R124, UR42 ;  /* 0x0000002a7cac7c20 */ /* 0x000fe20008410000 */
[----:B------:R-:W-:Y:S01]  /*20ea0*/  FMUL.FTZ R125, R125, UR42 ;  /* 0x0000002a7d7d7c20 */ /* 0x000fe20008410000 */
[----:B------:R-:W-:Y:S01]  /*20eb0*/  FMUL.FTZ R21, R174, UR42 ;  /* 0x0000002aae157c20 */ /* 0x000fe20008410000 */
[----:B------:R-:W-:Y:S01]  /*20ec0*/  FMUL.FTZ R169, R175, UR42 ;  /* 0x0000002aafa97c20 */ /* 0x000fe20008410000 */
[----:B------:R-:W-:Y:S01]  /*20ed0*/  ULDC UR4, c[0x0][0x988] ;  /* 0x0002620000047ab9 */ /* 0x000fe20000000800 */
        /* <DEDUP_REMOVED lines=15> */
[----:B------:R-:W-:Y:S01]  /*20fd0*/  @!P1 LEA R13, R13, R18, 0x3 ;  /* 0x000000120d0d9211 */ /* 0x000fe200078e18ff */
[----:B------:R-:W-:Y:S01]  /*20fe0*/  MUFU.TANH R157, R157 ;  /* 0x0000009d009d7308 */ /* 0x000fe20000002400 */
[----:B------:R-:W-:Y:S01]  /*20ff0*/  @!P1 VIADD R11, R11, 0x36860 ;  /* 0x000368600b0b9836 */ /* 0x000fe20000000000 */
[----:B------:R-:W-:-:S02]  /*21000*/  ISETP.GT.AND P2, PT, R10, RZ, PT ;  /* 0x000000ff0a00720c */ /* 0x000fc40003f44270 */
[----:B------:R-:W-:Y:S01]  /*21010*/  @!P1 VIADD R13, R13, 0x36840 ;  /* 0x000368400d0d9836 */ /* 0x000fe20000000000 */
[----:B------:R-:W-:Y:S02]  /*21020*/  IADD3 R10, R10, -0x1, RZ ;  /* 0xffffffff0a0a7810 */ /* 0x000fe40007ffe0ff */
[----:B------:R-:W-:Y:S01]  /*21030*/  @!P1 PRMT R11, RZ, 0x654, R11 ;  /* 0x00000654ff0b9816 */ /* 0x000fe2000000000b */
        /* <DEDUP_REMOVED lines=23> */
[----:B------:R-:W-:Y:S02]  /*211b0*/  R2UR UR6, R2 ;  /* 0x00000000020672ca */ /* 0x000fe400000e0000 */
[----:B------:R-:W-:Y:S01]  /*211c0*/  R2UR UR7, R3 ;  /* 0x00000000030772ca */ /* 0x000fe200000e0000 */
[----:B------:R-:W-:Y:S01]  /*211d0*/  IMAD.MOV.U32 R3, RZ, RZ, 0x40000040 ;  /* 0x40000040ff037424 */ /* 0x000fe200078e00ff */
[----:B------:R-:W-:Y:S02]  /*211e0*/  IADD3 R2, R14, 0x180, RZ ;  /* 0x000001800e027810 */ /* 0x000fe40007ffe0ff */
        /* <DEDUP_REMOVED lines=28> */
[----:B------:R-:W-:Y:S01]  /*213b0*/  FMUL.FTZ R2, R168, UR42 ;  /* 0x0000002aa8027c20 */ /* 0x000fe20008410000 */
[----:B------:R-:W-:Y:S01]  /*213c0*/  R2UR UR7, R3 ;  /* 0x00000000030772ca */ /* 0x000fe200000e0000 */
[----:B------:R-:W-:Y:S01]  /*213d0*/  FMUL.FTZ R168, R173, UR42 ;  /* 0x0000002aada87c20 */ /* 0x000fe20008410000 */
[----:B------:R-:W-:-:S03]  /*213e0*/  IMAD.U32 R3, RZ, RZ, UR4 ;  /* 0x00000004ff037e24 */ /* 0x000fc6000f8e00ff */
[----:B------:R-:W0:Y:S08]  /*213f0*/  MUFU.TANH R2, R2 ;  /* 0x0000000200027308 */ /* 0x000e300000002400 */
[----:B------:R-:W1:Y:S01]  /*21400*/  MUFU.TANH R168, R168 ;  /* 0x000000a800a87308 */ /* 0x000e620000002400 */
[----:B0-----:R-:W-:-:S04]  /*21410*/  FMNMX.FTZ R0, R2, R9, !PT ;  /* 0x0000000902007209 */ /* 0x001fc80007810000 */
[----:B------:R-:W-:-:S04]  /*21420*/  FMNMX.FTZ R0, R4, R0, !PT ;  /* 0x0000000004007209 */ /* 0x000fc80007810000 */
[----:B------:R-:W-:-:S04]  /*21430*/  FMNMX.FTZ R0, R20, R0, !PT ;  /* 0x0000000014007209 */ /* 0x000fc80007810000 */
[----:B-1----:R-:W-:-:S04]  /*21440*/  FMNMX.FTZ R0, R168, R0, !PT ;  /* 0x00000000a8007209 */ /* 0x002fc80007810000 */
        /* <DEDUP_REMOVED lines=27> */
[----:B0-----:R-:W-:-:S05]  /*21600*/  FMNMX.FTZ R5, R5, R0, !PT ;  /* 0x0000000005057209 */ /* 0x001fca0007810000 */
[C---:B------:R-:W-:Y:S01]  /*21610*/  FMUL.FTZ R174, R5.reuse, R3 ;  /* 0x0000000305ae7220 */ /* 0x040fe20000410000 */
[----:B------:R-:W-:-:S03]  /*21620*/  FADD.FTZ R0, -R5, R9 ;  /* 0x0000000905007221 */ /* 0x000fc60000010100 */
[-CC-:B------:R-:W-:Y:S01]  /*21630*/  FFMA.FTZ R200, R2, R3.reuse, -R174.reuse ;  /* 0x0000000302c87223 */ /* 0x180fe200000108ae */
[----:B------:R-:W-:Y:S01]  /*21640*/  FMNMX.FTZ R2, R12, R8, !PT ;  /* 0x000000080c027209 */ /* 0x000fe20007810000 */
[-CC-:B------:R-:W-:Y:S01]  /*21650*/  FFMA.FTZ R9, R4, R3.reuse, -R174.reuse ;  /* 0x0000000304097223 */ /* 0x180fe200000108ae */
[-C--:B------:R-:W-:Y:S01]  /*21660*/  FMUL.FTZ R0, R0, R3.reuse ;  /* 0x0000000300007220 */ /* 0x080fe20000410000 */
[-CC-:B------:R-:W-:Y:S01]  /*21670*/  FFMA.FTZ R202, R20, R3.reuse, -R174.reuse ;  /* 0x0000000314ca7223 */ /* 0x180fe200000108ae */
[----:B------:R-:W-:Y:S01]  /*21680*/  FMNMX.FTZ R2, R15, R2, !PT ;  /* 0x000000020f027209 */ /* 0x000fe20007810000 */
[----:B------:R-:W-:Y:S02]  /*21690*/  WARPGROUP.DEPBAR.LE gsb0, 0x0 ;  /* 0x00008000000079c5 */ /* 0x000fe40000010000 */
[----:B------:R-:W-:Y:S01]  /*216a0*/  WARPGROUP.ARRIVE ;  /* 0x00000000000079c5 */ /* 0x000fe20000000000 */
[----:B------:R-:W-:Y:S01]  /*216b0*/  FMNMX.FTZ R2, R21, R2, !PT ;  /* 0x0000000215027209 */ /* 0x000fe20007810000 */
[----:B------:R-:W-:Y:S01]  /*216c0*/  MUFU.EX2 R0, R0 ;  /* 0x0000000000007308 */ /* 0x000fe20000000800 */
[-CC-:B------:R-:W-:Y:S01]  /*216d0*/  FFMA.FTZ R168, R168, R3.reuse, -R174.reuse ;  /* 0x00000003a8a87223 */ /* 0x180fe200000108ae */
[-CC-:B------:R-:W-:Y:S01]  /*216e0*/  FFMA.FTZ R196, R170, R3.reuse, -R174.reuse ;  /* 0x00000003aac47223 */ /* 0x180fe200000108ae */
[----:B------:R-:W-:Y:S01]  /*216f0*/  FMNMX.FTZ R2, R169, R2, !PT ;  /* 0x00000002a9027209 */ /* 0x000fe20007810000 */
[----:B------:R-:W-:Y:S01]  /*21700*/  HGMMA.64x192x16.F32 R24, R188, gdesc[UR4].tnspB, R24, gsb0 ;  /* 0x42e00004bc187df0 */ /* 0x000fe20008000818 */
[----:B------:R-:W-:Y:S01]  /*21710*/  R2UR UR6, R120 ;  /* 0x00000000780672ca */ /* 0x000fe200000e0000 */
[C---:B------:R-:W-:Y:S01]  /*21720*/  VIADD R120, R14.reuse, 0x280 ;  /* 0x000002800e787836 */ /* 0x040fe20000000000 */
[----:B------:R-:W-:Y:S01]  /*21730*/  R2UR UR7, R121 ;  /* 0x00000000790772ca */ /* 0x000fe200000e0000 */
[----:B------:R-:W-:Y:S01]  /*21740*/  VIADD R14, R14, 0x300 ;  /* 0x000003000e0e7836 */ /* 0x000fe20000000000 */
[----:B------:R-:W-:Y:S01]  /*21750*/  FMNMX.FTZ R2, R160, R2, !PT ;  /* 0x00000002a0027209 */ /* 0x000fe20007810000 */
[----:B------:R-:W0:Y:S01]  /*21760*/  MUFU.EX2 R200, R200 ;  /* 0x000000c800c87308 */ /* 0x000e220000000800 */
[----:B------:R-:W-:Y:S01]  /*21770*/  MOV R121, 0x40000040 ;  /* 0x4000004000797802 */ /* 0x000fe20000000f00 */
[-CC-:B------:R-:W-:Y:S01]  /*21780*/  FFMA.FTZ R161, R161, R3.reuse, -R174.reuse ;  /* 0x00000003a1a17223 */ /* 0x180fe200000108ae */
[----:B------:R-:W-:Y:S01]  /*21790*/  FMNMX.FTZ R2, R162, R2, !PT ;  /* 0x00000002a2027209 */ /* 0x000fe20007810000 */
[-CC-:B------:R-:W-:Y:S01]  /*217a0*/  FFMA.FTZ R198, R164, R3.reuse, -R174.reuse ;  /* 0x00000003a4c67223 */ /* 0x180fe200000108ae */
[-CC-:B------:R-:W-:Y:S01]  /*217b0*/  FFMA.FTZ R125, R125, R3.reuse, -R174.reuse ;  /* 0x000000037d7d7223 */ /* 0x180fe200000108ae */
[-CC-:B------:R-:W-:Y:S01]  /*217c0*/  FFMA.FTZ R20, R165, R3.reuse, -R174.reuse ;  /* 0x00000003a5147223 */ /* 0x180fe200000108ae */
[----:B------:R-:W-:Y:S01]  /*217d0*/  FMNMX.FTZ R2, R163, R2, !PT ;  /* 0x00000002a3027209 */ /* 0x000fe20007810000 */
[----:B------:R-:W-:Y:S01]  /*217e0*/  MUFU.EX2 R9, R9 ;  /* 0x0000000900097308 */ /* 0x000fe20000000800 */
        /* <DEDUP_REMOVED lines=37> */
[----:B------:R-:W-:Y:S01]  /*21a40*/  MUFU.EX2 R151, R151 ;  /* 0x0000009700977308 */ /* 0x000fe20000000800 */
[----:B-1----:R-:W-:-:S05]  /*21a50*/  FMNMX.FTZ R4, R2, R4, !PT ;  /* 0x0000000402047209 */ /* 0x002fca0007810000 */
[----:B------:R-:W1:Y:S02]  /*21a60*/  SHFL.BFLY PT, R2, R4, 0x1, 0x1f ;  /* 0x0c201f0004027f89 */ /* 0x000e6400000e0000 */
[----:B-1----:R-:W-:-:S05]  /*21a70*/  FMNMX.FTZ R4, R4, R2, !PT ;  /* 0x0000000204047209 */ /* 0x002fca0007810000 */
[----:B------:R-:W-:Y:S02]  /*21a80*/  FADD.FTZ R2, -R4, R8 ;  /* 0x0000000804027221 */ /* 0x000fe40000010100 */
[----:B------:R1:W-:Y:S02]  /*21a90*/  MUFU.EX2 R8, R125 ;  /* 0x0000007d00087308 */ /* 0x0003e40000000800 */
[----:B------:R-:W-:-:S06]  /*21aa0*/  FMUL.FTZ R2, R2, R3 ;  /* 0x0000000302027220 */ /* 0x000fcc0000410000 */
[----:B------:R-:W-:Y:S01]  /*21ab0*/  MUFU.EX2 R2, R2 ;  /* 0x0000000200027308 */ /* 0x000fe20000000800 */
[----:B------:R-:W-:Y:S02]  /*21ac0*/  WARPGROUP.DEPBAR.LE gsb0, 0x0 ;  /* 0x00008000000079c5 */ /* 0x000fe40000010000 */
[----:B------:R-:W-:Y:S01]  /*21ad0*/  WARPGROUP.ARRIVE ;  /* 0x00000000000079c5 */ /* 0x000fe20000000000 */
[-CC-:B------:R-:W-:Y:S01]  /*21ae0*/  FFMA.FTZ R190, R147, R3.reuse, -R174.reuse ;  /* 0x0000000393be7223 */ /* 0x180fe200000108ae */
[-CC-:B------:R-:W-:Y:S01]  /*21af0*/  FFMA.FTZ R147, R148, R3.reuse, -R174.reuse ;  /* 0x0000000394937223 */ /* 0x180fe200000108ae */
[----:B------:R-:W-:-:S03]  /*21b00*/  FFMA.FTZ R188, R159, R3, -R174 ;  /* 0x000000039fbc7223 */ /* 0x000fc600000108ae */
        /* <DEDUP_REMOVED lines=18> */
[-CC-:B------:R-:W-:Y:S01]  /*21c30*/  FFMA.FTZ R12, R15, R3.reuse, -R140.reuse ;  /* 0x000000030f0c7223 */ /* 0x180fe2000001088c */
[----:B------:R-:W-:Y:S01]  /*21c40*/  IMAD.MOV.U32 R15, RZ, RZ, 0x40000040 ;  /* 0x40000040ff0f7424 */ /* 0x000fe200078e00ff */
[----:B------:R-:W-:Y:S01]  /*21c50*/  R2UR UR6, R14 ;  /* 0x000000000e0672ca */ /* 0x000fe200000e0000 */
[-CC-:B------:R-:W-:Y:S01]  /*21c60*/  FFMA.FTZ R203, R21, R3.reuse, -R140.reuse ;  /* 0x0000000315cb7223 */ /* 0x180fe2000001088c */
[-CC-:B------:R-:W-:Y:S01]  /*21c70*/  FFMA.FTZ R21, R169, R3.reuse, -R140.reuse ;  /* 0x00000003a9157223 */ /* 0x180fe2000001088c */
[----:B------:R-:W2:Y:S01]  /*21c80*/  MUFU.EX2 R201, R201 ;  /* 0x000000c900c97308 */ /* 0x000ea20000000800 */
[----:B------:R-:W-:Y:S01]  /*21c90*/  R2UR UR7, R15 ;  /* 0x000000000f0772ca */ /* 0x000fe200000e0000 */
[-CC-:B------:R-:W-:Y:S01]  /*21ca0*/  FFMA.FTZ R197, R160, R3.reuse, -R140.reuse ;  /* 0x00000003a0c57223 */ /* 0x180fe2000001088c */
[-CC-:B------:R-:W-:Y:S01]  /*21cb0*/  FFMA.FTZ R141, R162, R3.reuse, -R140.reuse ;  /* 0x00000003a28d7223 */ /* 0x180fe2000001088c */
[----:B------:R-:W-:Y:S01]  /*21cc0*/  FFMA.FTZ R189, R144, R3, -R140 ;  /* 0x0000000390bd7223 */ /* 0x000fe2000001088c */
[----:B------:R-:W-:Y:S01]  /*21cd0*/  @!P1 PRMT R15, RZ, 0x654, R13 ;  /* 0x00000654ff0f9816 */ /* 0x000fe2000000000d */
[----:B0----5:R-:W-:Y:S01]  /*21ce0*/  FFMA.FTZ R144, R0, R7, R200 ;  /* 0x0000000700907223 */ /* 0x021fe200000100c8 */
[-CC-:B------:R-:W-:Y:S01]  /*21cf0*/  FFMA.FTZ R199, R163, R3.reuse, -R140.reuse ;  /* 0x00000003a3c77223 */ /* 0x180fe2000001088c */
[----:B------:R-:W0:Y:S01]  /*21d00*/  MUFU.EX2 R12, R12 ;  /* 0x0000000c000c7308 */ /* 0x000e220000000800 */
[-CC-:B------:R-:W-:Y:S01]  /*21d10*/  FFMA.FTZ R185, R138, R3.reuse, -R140.reuse ;  /* 0x000000038ab97223 */ /* 0x180fe2000001088c */
[-CC-:B-1----:R-:W-:Y:S01]  /*21d20*/  FFMA.FTZ R125, R166, R3.reuse, -R140.reuse ;  /* 0x00000003a67d7223 */ /* 0x182fe2000001088c */
[-CC-:B------:R-:W-:Y:S01]  /*21d30*/  FFMA.FTZ R193, R152, R3.reuse, -R140.reuse ;  /* 0x0000000398c17223 */ /* 0x180fe2000001088c */
[-CC-:B------:R-:W-:Y:S01]  /*21d40*/  FFMA.FTZ R124, R124, R3.reuse, -R140.reuse ;  /* 0x000000037c7c7223 */ /* 0x180fe2000001088c */
[-CC-:B------:R-:W-:Y:S01]  /*21d50*/  FFMA.FTZ R137, R154, R3.reuse, -R140.reuse ;  /* 0x000000039a897223 */ /* 0x180fe2000001088c */
[-CC-:B------:R-:W-:Y:S01]  /*21d60*/  FFMA.FTZ R195, R155, R3.reuse, -R140.reuse ;  /* 0x000000039bc37223 */ /* 0x180fe2000001088c */
[-CC-:B------:R-:W-:Y:S01]  /*21d70*/  FFMA.FTZ R148, R158, R3.reuse, -R140.reuse ;  /* 0x000000039e947223 */ /* 0x180fe2000001088c */
[----:B------:R-:W1:Y:S01]  /*21d80*/  MUFU.EX2 R203, R203 ;  /* 0x000000cb00cb7308 */ /* 0x000e620000000800 */
[----:B--2---:R-:W-:Y:S01]  /*21d90*/  FFMA.FTZ R7, R2, R6, R201 ;  /* 0x0000000602077223 */ /* 0x004fe200000100c9 */
[-CC-:B------:R-:W-:Y:S01]  /*21da0*/  FFMA.FTZ R14, R145, R3.reuse, -R140.reuse ;  /* 0x00000003910e7223 */ /* 0x180fe2000001088c */
[-CC-:B------:R-:W-:Y:S01]  /*21db0*/  FFMA.FTZ R191, R146, R3.reuse, -R140.reuse ;  /* 0x0000000392bf7223 */ /* 0x180fe2000001088c */
[-CC-:B------:R-:W-:Y:S01]  /*21dc0*/  FFMA.FTZ R6, R139, R3.reuse, -R140.reuse ;  /* 0x000000038b067223 */ /* 0x180fe2000001088c */
[-CC-:B------:R-:W-:Y:S01]  /*21dd0*/  FFMA.FTZ R187, R142, R3.reuse, -R140.reuse ;  /* 0x000000038ebb7223 */ /* 0x180fe2000001088c */
[-CC-:B------:R-:W-:Y:S01]  /*21de0*/  FFMA.FTZ R131, R131, R3.reuse, -R140.reuse ;  /* 0x0000000383837223 */ /* 0x180fe2000001088c */
[--C-:B------:R-:W-:Y:S01]  /*21df0*/  FFMA.FTZ R134, R134, R3, -R140.reuse ;  /* 0x0000000386867223 */ /* 0x100fe2000001088c */
[----:B------:R-:W2:Y:S01]  /*21e00*/  MUFU.EX2 R21, R21 ;  /* 0x0000001500157308 */ /* 0x000ea20000000800 */
[C---:B0-----:R-:W-:Y:S01]  /*21e10*/  FADD.FTZ R138, R12.reuse, R7 ;  /* 0x000000070c8a7221 */ /* 0x041fe20000010000 */
[----:B------:R-:W-:Y:S01]  /*21e20*/  F2FP.F16.F32.PACK_AB R201, R12, R201 ;  /* 0x000000c90cc9723e */ /* 0x000fe200000000ff */
[-CC-:B------:R-:W-:Y:S01]  /*21e30*/  FFMA.FTZ R7, R143, R3.reuse, -R140.reuse ;  /* 0x000000038f077223 */ /* 0x180fe2000001088c */
[----:B------:R-:W-:Y:S01]  /*21e40*/  F2FP.F16.F32.PACK_AB R200, R9, R200 ;  /* 0x000000c809c8723e */ /* 0x000fe200000000ff */
[-CC-:B------:R-:W-:Y:S01]  /*21e50*/  FFMA.FTZ R135, R135, R3.reuse, -R140.reuse ;  /* 0x0000000387877223 */ /* 0x180fe2000001088c */
[-CC-:B------:R-:W-:Y:S01]  /*21e60*/  FFMA.FTZ R122, R122, R3.reuse, -R140.reuse ;  /* 0x000000037a7a7223 */ /* 0x180fe2000001088c */
[-C--:B------:R-:W-:Y:S01]  /*21e70*/  FFMA.FTZ R123, R123, R3.reuse, -R140 ;  /* 0x000000037b7b7223 */ /* 0x080fe2000001088c */
[----:B------:R-:W0:Y:S01]  /*21e80*/  MUFU.EX2 R197, R197 ;  /* 0x000000c500c57308 */ /* 0x000e220000000800 */
[----:B-1----:R-:W-:Y:S01]  /*21e90*/  FADD.FTZ R138, R203, R138 ;  /* 0x0000008acb8a7221 */ /* 0x002fe20000010000 */
[-CC-:B------:R-:W-:Y:S01]  /*21ea0*/  FFMA.FTZ R126, R126, R3.reuse, -R140.reuse ;  /* 0x000000037e7e7223 */ /* 0x180fe2000001088c */
[----:B------:R-:W-:-:S05]  /*21eb0*/  FFMA.FTZ R127, R127, R3, -R140 ;  /* 0x000000037f7f7223 */ /* 0x000fca000001088c */
        /* <DEDUP_REMOVED lines=8> */
[----:B------:R-:W-:Y:S01]  /*21f40*/  MUFU.EX2 R13, R124 ;  /* 0x0000007c000d7308 */ /* 0x000fe20000000800 */
[----:B--2---:R-:W-:-:S07]  /*21f50*/  FADD.FTZ R138, R199, R138 ;  /* 0x0000008ac78a7221 */ /* 0x004fce0000010000 */
[----:B------:R-:W1:Y:S01]  /*21f60*/  MUFU.EX2 R193, R193 ;  /* 0x000000c100c17308 */ /* 0x000e620000000800 */
[C---:B0-----:R-:W-:Y:S01]  /*21f70*/  FADD.FTZ R138, R125.reuse, R138 ;  /* 0x0000008a7d8a7221 */ /* 0x041fe20000010000 */
[----:B------:R-:W-:-:S06]  /*21f80*/  F2FP.F16.F32.PACK_AB R199, R125, R199 ;  /* 0x000000c77dc7723e */ /* 0x000fcc00000000ff */
[----:B------:R-:W0:Y:S08]  /*21f90*/  MUFU.EX2 R137, R137 ;  /* 0x0000008900897308 */ /* 0x000e300000000800 */
[----:B------:R-:W-:Y:S01]  /*21fa0*/  MUFU.EX2 R195, R195 ;  /* 0x000000c300c37308 */ /* 0x000fe20000000800 */
[----:B-1----:R-:W-:-:S07]  /*21fb0*/  FADD.FTZ R138, R193, R138 ;  /* 0x0000008ac18a7221 */ /* 0x002fce0000010000 */
[----:B------:R-:W-:Y:S01]  /*21fc0*/  MUFU.EX2 R148, R148 ;  /* 0x0000009400947308 */ /* 0x000fe20000000800 */
[C---:B0-----:R-:W-:Y:S01]  /*21fd0*/  FADD.FTZ R138, R137.reuse, R138 ;  /* 0x0000008a898a7221 */ /* 0x041fe20000010000 */
        /* <DEDUP_REMOVED lines=14> */
[----:B------:R-:W-:Y:S01]  /*220c0*/  WARPGROUP.ARRIVE ;  /* 0x00000000000079c5 */ /* 0x000fe20000000000 */
[-C--:B------:R-:W-:Y:S01]  /*220d0*/  FFMA.FTZ R181, R130, R3.reuse, -R140 ;  /* 0x0000000382b57223 */ /* 0x080fe2000001088c */
[-CC-:B------:R-:W-:Y:S01]  /*220e0*/  FFMA.FTZ R180, R128, R3.reuse, -R174.reuse ;  /* 0x0000000380b47223 */ /* 0x180fe200000108ae */
[-CC-:B------:R-:W-:Y:S01]  /*220f0*/  FFMA.FTZ R128, R129, R3.reuse, -R174.reuse ;  /* 0x0000000381807223 */ /* 0x180fe200000108ae */
[-CC-:B------:R-:W-:Y:S01]  /*22100*/  FFMA.FTZ R182, R132, R3.reuse, -R174.reuse ;  /* 0x0000000384b67223 */ /* 0x180fe200000108ae */
[-CC-:B------:R-:W-:Y:S01]  /*22110*/  FFMA.FTZ R129, R133, R3.reuse, -R174.reuse ;  /* 0x0000000385817223 */ /* 0x180fe200000108ae */
[----:B------:R-:W-:Y:S01]  /*22120*/  HGMMA.64x192x16.F32 R24, R176, gdesc[UR4].tnspB, R24, gsb0 ;  /* 0x42e00004b0187df0 */ /* 0x000fe20008000818 */
[----:B------:R-:W-:Y:S01]  /*22130*/  MUFU.EX2 R181, R181 ;  /* 0x000000b500b57308 */ /* 0x000fe20000000800 */
[-CC-:B------:R-:W-:Y:S01]  /*22140*/  FFMA.FTZ R132, R150, R3.reuse, -R174.reuse ;  /* 0x0000000396847223 */ /* 0x180fe200000108ae */
[----:B------:R-:W-:Y:S01]  /*22150*/  FFMA.FTZ R133, R172, R3, -R174 ;  /* 0x00000003ac857223 */ /* 0x000fe200000108ae */
[----:B0-----:R-:W-:-:S05]  /*22160*/  F2FP.F16.F32.PACK_AB R183, R135, R134 ;  /* 0x0000008687b7723e */ /* 0x001fca00000000ff */
        /* <DEDUP_REMOVED lines=16> */
[----:B------:R0:W-:Y:S01]  /*22270*/  @!P1 SYNCS.ARRIVE.TRANS64.RED.A1T0 RZ, [R11+URZ], RZ ;  /* 0x000000ff0bff99a7 */ /* 0x0001e2000810043f */
[----:B------:R-:W1:Y:S02]  /*22280*/  MUFU.EX2 R9, R131 ;  /* 0x0000008300097308 */ /* 0x000e640000000800 */
[----:B------:R-:W-:Y:S01]  /*22290*/  FADD.FTZ R15, R202, R15 ;  /* 0x0000000fca0f7221 */ /* 0x000fe20000010000 */
[----:B------:R-:W-:-:S03]  /*222a0*/  F2FP.F16.F32.PACK_AB R202, R168, R202 ;  /* 0x000000caa8ca723e */ /* 0x000fc600000000ff */
[----:B------:R-:W-:-:S04]  /*222b0*/  FADD.FTZ R15, R168, R15 ;  /* 0x0000000fa80f7221 */ /* 0x000fc80000010000 */
[----:B------:R-:W-:Y:S01]  /*222c0*/  FADD.FTZ R124, R196, R15 ;  /* 0x0000000fc47c7221 */ /* 0x000fe20000010000 */
[----:B------:R-:W-:-:S03]  /*222d0*/  F2FP.F16.F32.PACK_AB R196, R161, R196 ;  /* 0x000000c4a1c4723e */ /* 0x000fc600000000ff */
[----:B0-----:R-:W-:-:S04]  /*222e0*/  FADD.FTZ R11, R161, R124 ;  /* 0x0000007ca10b7221 */ /* 0x001fc80000010000 */
        /* <DEDUP_REMOVED lines=38> */
[C---:B-1----:R-:W-:Y:S02]  /*22550*/  F2FP.F16.F32.PACK_AB R181, R9.reuse, R181 ;  /* 0x000000b509b5723e */ /* 0x042fe400000000ff */
[C---:B------:R-:W-:Y:S01]  /*22560*/  FADD.FTZ R11, R128.reuse, R11 ;  /* 0x0000000b800b7221 */ /* 0x040fe20000010000 */
[----:B------:R-:W-:Y:S01]  /*22570*/  FADD.FTZ R13, R9, R12 ;  /* 0x0000000c090d7221 */ /* 0x000fe20000010000 */
[----:B------:R-:W-:Y:S01]  /*22580*/  F2FP.F16.F32.PACK_AB R180, R128, R180 ;  /* 0x000000b480b4723e */ /* 0x000fe200000000ff */
[----:B------:R-:W-:-:S02]  /*22590*/  IMAD.MOV.U32 R9, RZ, RZ, R5 ;  /* 0x000000ffff097224 */ /* 0x000fc400078e0005 */
[----:B------:R-:W-:Y:S01]  /*225a0*/  FADD.FTZ R12, R182, R11 ;  /* 0x0000000bb60c7221 */ /* 0x000fe20000010000 */
[----:B------:R-:W-:Y:S01]  /*225b0*/  FADD.FTZ R6, R134, R13 ;  /* 0x0000000d86067221 */ /* 0x000fe20000010000 */
[C---:B------:R-:W-:Y:S02]  /*225c0*/  F2FP.F16.F32.PACK_AB R182, R129.reuse, R182 ;  /* 0x000000b681b6723e */ /* 0x040fe400000000ff */
[----:B------:R-:W-:Y:S01]  /*225d0*/  FADD.FTZ R12, R129, R12 ;  /* 0x0000000c810c7221 */ /* 0x000fe20000010000 */
[----:B------:R-:W-:-:S03]  /*225e0*/  FADD.FTZ R7, R135, R6 ;  /* 0x0000000687077221 */ /* 0x000fc60000010000 */
[----:B------:R-:W-:Y:S01]  /*225f0*/  FADD.FTZ R11, R121, R12 ;  /* 0x0000000c790b7221 */ /* 0x000fe20000010000 */
[----:B------:R-:W-:-:S03]  /*22600*/  FADD.FTZ R6, R122, R7 ;  /* 0x000000077a067221 */ /* 0x000fc60000010000 */
[----:B------:R-:W-:Y:S01]  /*22610*/  FADD.FTZ R12, R132, R11 ;  /* 0x0000000b840c7221 */ /* 0x000fe20000010000 */
[----:B------:R-:W-:Y:S01]  /*22620*/  FADD.FTZ R6, R123, R6 ;  /* 0x000000067b067221 */ /* 0x000fe20000010000 */
[----:B------:R-:W-:Y:S02]  /*22630*/  IMAD.MOV.U32 R11, RZ, RZ, R208 ;  /* 0x000000ffff0b7224 */ /* 0x000fe400078e00d0 */
[----:B------:R-:W-:Y:S01]  /*22640*/  FADD.FTZ R7, R133, R12 ;  /* 0x0000000c85077221 */ /* 0x000fe20000010000 */
[----:B------:R-:W-:Y:S01]  /*22650*/  FADD.FTZ R6, R179, R6 ;  /* 0x00000006b3067221 */ /* 0x000fe20000010000 */
[C---:B------:R-:W-:Y:S01]  /*22660*/  F2FP.F16.F32.PACK_AB R179, R127.reuse, R179 ;  /* 0x000000b37fb3723e */ /* 0x040fe200000000ff */
[----:B------:R-:W-:Y:S02]  /*22670*/  IMAD.MOV.U32 R12, RZ, RZ, R205 ;  /* 0x000000ffff0c7224 */ /* 0x000fe400078e00cd */
[----:B------:R-:W-:Y:S01]  /*22680*/  FADD.FTZ R7, R8, R7 ;  /* 0x0000000708077221 */ /* 0x000fe20000010000 */
[----:B------:R-:W-:Y:S01]  /*22690*/  FADD.FTZ R6, R127, R6 ;  /* 0x000000067f067221 */ /* 0x000fe20000010000 */
[----:B------:R-:W-:Y:S01]  /*226a0*/  MOV R8, R4 ;  /* 0x0000000400087202 */ /* 0x000fe20000000f00 */
[----:B------:R-:W-:Y:S06]  /*226b0*/  @P2 BRA `(.L_x_5266) ;  /* 0xffffffa800dc2947 */ /* 0x000fec000383ffff */
.L_x_5255:
[----:B------:R-:W-:Y:S05]  /*226c0*/  BSYNC B0 ;  /* 0x0000000000007941 */ /* 0x000fea0003800000 */
.L_x_5254:
        /* <DEDUP_REMOVED lines=99> */
.L_x_5267:
[----:B------:R-:W-:Y:S01]  /*22d00*/  IMAD R13, R205, 0x8, R18 ;  /* 0x00000008cd0d7824 */ /* 0x000fe200078e0212 */
[----:B------:R-:W-:-:S04]  /*22d10*/  SHF.L.U32 R2, R208, 0x1f, RZ ;  /* 0x0000001fd0027819 */ /* 0x000fc800000006ff */
[----:B------:R0:W1:Y:S01]  /*22d20*/  SYNCS.PHASECHK.TRANS64.TRYWAIT P2, [R13+URZ+0x36850], R2 ;  /* 0x036850020d0075a7 */ /* 0x000062000804017f */
[----:B------:R-:W-:Y:S05]  /*22d30*/  @!P0 BRA `(.L_x_5268) ;  /* 0x0000000000048947 */ /* 0x000fea0003800000 */
[----:B------:R-:W-:Y:S01]  /*22d40*/  BPT.TRAP 0x1 ;  /* 0x000000040000795c */ /* 0x000fe20000300000 */
.L_x_5268:
        /* <DEDUP_REMOVED lines=9> */
.L_x_5270:
[----:B------:R-:W-:Y:S05]  /*22de0*/  BSYNC B0 ;  /* 0x0000000000007941 */ /* 0x000fea0003800000 */
.L_x_5269:
[----:B------:R-:W-:Y:S01]  /*22df0*/  IMAD.MOV.U32 R8, RZ, RZ, R0 ;  /* 0x000000ffff087224 */ /* 0x000fe200078e0000 */
[----:B------:R-:W-:Y:S01]  /*22e00*/  WARPGROUP.ARRIVE ;  /* 0x00000000000079c5 */ /* 0x000fe20000000000 */
[----:B------:R-:W-:Y:S01]  /*22e10*/  IMAD.MOV.U32 R9, RZ, RZ, 0x40000040 ;  /* 0x40000040ff097424 */ /* 0x000fe200078e00ff */
[----:B------:R-:W-:Y:S01]  /*22e20*/  IADD3 R205, R205, 0x1, RZ ;  /* 0x00000001cdcd7810 */ /* 0x000fe20007ffe0ff */
[----:B------:R-:W-:Y:S01]  /*22e30*/  VIADD R232, R232, 0x1 ;  /* 0x00000001e8e87836 */ /* 0x000fe20000000000 */
[----:B------:R-:W-:Y:S02]  /*22e40*/  R2UR UR6, R8 ;  /* 0x00000000080672ca */ /* 0x000fe400000e0000 */
[----:B------:R-:W-:Y:S01]  /*22e50*/  R2UR UR7, R9 ;  /* 0x00000000090772ca */ /* 0x000fe200000e0000 */
[----:B------:R-:W-:Y:S01]  /*22e60*/  IMAD.MOV.U32 R9, RZ, RZ, 0x40000040 ;  /* 0x40000040ff097424 */ /* 0x000fe200078e00ff */
[----:B------:R-:W-:Y:S02]  /*22e70*/  IADD3 R8, R0, 0x80, RZ ;  /* 0x0000008000087810 */ /* 0x000fe40007ffe0ff */
[----:B------:R-:W-:-:S04]  /*22e80*/  ISETP.NE.AND P2, PT, R205, 0x2, PT ;  /* 0x00000002cd00780c */ /* 0x000fc80003f45270 */
[----:B------:R-:W-:-:S05]  /*22e90*/  SEL R205, R205, RZ, P2 ;  /* 0x000000ffcdcd7207 */ /* 0x000fca0001000000 */
        /* <DEDUP_REMOVED lines=33> */
[----:B------:R-:W2:Y:S02]  /*230b0*/  SHFL.BFLY PT, R0, R7, 0x2, 0x1f ;  /* 0x0c401f0007007f89 */ /* 0x000ea400000e0000 */
[----:B--2---:R-:W-:Y:S01]  /*230c0*/  FADD.FTZ R0, R0, R7 ;  /* 0x0000000700007221 */ /* 0x004fe20000010000 */
[----:B------:R-:W-:Y:S02]  /*230d0*/  WARPGROUP.DEPBAR.LE gsb0, 0x0 ;  /* 0x00008000000079c5 */ /* 0x000fe40000010000 */
[----:B------:R-:W-:-:S10]  /*230e0*/  WARPGROUP.ARRIVE ;  /* 0x00000000000079c5 */ /* 0x000fd40000000000 */
[----:B------:R-:W-:Y:S01]  /*230f0*/  HGMMA.64x192x16.F32 R24, R180, gdesc[UR4].tnspB, R24, gsb0 ;  /* 0x42e00004b4187df0 */ /* 0x000fe20008000818 */
[----:B------:R-:W-:Y:S02]  /*23100*/  R2UR UR6, R8 ;  /* 0x00000000080672ca */ /* 0x000fe400000e0000 */
[----:B------:R-:W-:Y:S02]  /*23110*/  R2UR UR7, R9 ;  /* 0x00000000090772ca */ /* 0x000fe400000e0000 */
[----:B------:R-:W0:Y:S02]  /*23120*/  SHFL.BFLY PT, R9, R6, 0x2, 0x1f ;  /* 0x0c401f0006097f89 */ /* 0x000e2400000e0000 */
[----:B01----:R-:W-:Y:S01]  /*23130*/  FADD.FTZ R2, R9, R6 ;  /* 0x0000000609027221 */ /* 0x003fe20000010000 */
[----:B------:R-:W-:Y:S01]  /*23140*/  CS2R R6, SRZ ;  /* 0x0000000000067805 */ /* 0x000fe2000001ff00 */
[----:B------:R-:W0:Y:S04]  /*23150*/  SHFL.BFLY PT, R9, R0, 0x1, 0x1f ;  /* 0x0c201f0000097f89 */ /* 0x000e2800000e0000 */
[----:B------:R-:W1:Y:S01]  /*23160*/  SHFL.BFLY PT, R11, R2, 0x1, 0x1f ;  /* 0x0c201f00020b7f89 */ /* 0x000e6200000e0000 */
[----:B0-----:R-:W-:Y:S01]  /*23170*/  FADD.FTZ R12, R0, R9 ;  /* 0x00000009000c7221 */ /* 0x001fe20000010000 */
[----:B------:R-:W-:Y:S01]  /*23180*/  MOV R0, 0xff800000 ;  /* 0xff80000000007802 */ /* 0x000fe20000000f00 */
[----:B-1----:R-:W-:-:S03]  /*23190*/  FADD.FTZ R14, R2, R11 ;  /* 0x0000000b020e7221 */ /* 0x002fc60000010000 */
[----:B------:R-:W-:Y:S01]  /*231a0*/  FSETP.NE.FTZ.AND P0, PT, R12, RZ, PT ;  /* 0x000000ff0c00720b */ /* 0x000fe20003f15000 */
[----:B------:R-:W-:Y:S01]  /*231b0*/  IMAD.MOV.U32 R2, RZ, RZ, -0x800000 ;  /* 0xff800000ff027424 */ /* 0x000fe200078e00ff */
[----:B------:R-:W-:Y:S02]  /*231c0*/  SEL R11, RZ, 0x1, P2 ;  /* 0x00000001ff0b7807 */ /* 0x000fe40001000000 */
[----:B------:R-:W-:Y:S02]  /*231d0*/  FSETP.NE.FTZ.AND P3, PT, R14, RZ, PT ;  /* 0x000000ff0e00720b */ /* 0x000fe40003f75000 */
[----:B------:R-:W-:Y:S01]  /*231e0*/  LOP3.LUT R208, R208, R11, RZ, 0x3c, !PT ;  /* 0x0000000bd0d07212 */ /* 0x000fe200078e3cff */
[----:B------:R-:W-:-:S05]  /*231f0*/  @!P1 VIADD R11, R13, 0x36860 ;  /* 0x000368600d0b9836 */ /* 0x000fca0000000000 */
[----:B------:R-:W-:Y:S01]  /*23200*/  @!P1 PRMT R11, RZ, 0x654, R11 ;  /* 0x00000654ff0b9816 */ /* 0x000fe2000000000b */
        /* <DEDUP_REMOVED lines=13> */
[----:B------:R-:W-:Y:S03]  /*232e0*/  HGMMA.64x192x16.F32 R24, R176, gdesc[UR4].tnspB, R24, gsb0 ;  /* 0x42e00004b0187df0 */ /* 0x000fe60008000818 */
        /* <DEDUP_REMOVED lines=98> */
.L_x_5166:
        /* <DEDUP_REMOVED lines=56> */
[----:B------:R-:W-:Y:S01]  /*23c90*/  BAR.SYNC.DEFER_BLOCKING 0x1, 0x100 ;  /* 0x0044000000007b1d */ /* 0x000fe20000010000 */
[----:B--2---:R-:W-:-:S03]  /*23ca0*/  IMAD.WIDE R26, R6, 0x2, R4 ;  /* 0x00000002061a7825 */ /* 0x004fc600078e0204 */
[C---:B------:R-:W-:Y:S02]  /*23cb0*/  IADD3 R137, P2, R26.reuse, 0x20, RZ ;  /* 0x000000201a897810 */ /* 0x040fe40007f5e0ff */
[C---:B------:R-:W-:Y:S02]  /*23cc0*/  IADD3 R145, P0, R26.reuse, 0x4020, RZ ;  /* 0x000040201a917810 */ /* 0x040fe40007f1e0ff */
[----:B------:R-:W-:Y:S02]  /*23cd0*/  LOP3.LUT R6, R137, 0x380, RZ, 0xc0, !PT ;  /* 0x0000038089067812 */ /* 0x000fe400078ec0ff */
[----:B------:R-:W-:Y:S01]  /*23ce0*/  LOP3.LUT R7, R26, 0x380, RZ, 0xc0, !PT ;  /* 0x000003801a077812 */ /* 0x000fe200078ec0ff */
[----:B------:R-:W-:Y:S01]  /*23cf0*/  IMAD.X R21, RZ, RZ, R27, P0 ;  /* 0x000000ffff157224 */ /* 0x000fe200000e061b */
[----:B------:R-:W-:Y:S02]  /*23d00*/  SHF.R.U64 R6, R6, 0x3, RZ ;  /* 0x0000000306067819 */ /* 0x000fe400000012ff */
[----:B------:R-:W-:-:S02]  /*23d10*/  IADD3 R139, P1, R26, 0x40, RZ ;  /* 0x000000401a8b7810 */ /* 0x000fc40007f3e0ff */
[C---:B------:R-:W-:Y:S02]  /*23d20*/  IADD3 R141, P6, R26.reuse, 0x60, RZ ;  /* 0x000000601a8d7810 */ /* 0x040fe40007fde0ff */
[----:B------:R-:W-:Y:S01]  /*23d30*/  IADD3 R143, P5, R26, 0x4000, RZ ;  /* 0x000040001a8f7810 */ /* 0x000fe20007fbe0ff */
[--C-:B------:R-:W-:Y:S01]  /*23d40*/  IMAD.X R11, RZ, RZ, R27.reuse, P1 ;  /* 0x000000ffff0b7224 */ /* 0x100fe200008e061b */
[----:B------:R-:W-:Y:S01]  /*23d50*/  LOP3.LUT R8, R6, R137, RZ, 0x3c, !PT ;  /* 0x0000008906087212 */ /* 0x000fe200078e3cff */
[----:B------:R-:W-:Y:S01]  /*23d60*/  IMAD.X R13, RZ, RZ, R27, P6 ;  /* 0x000000ffff0d7224 */ /* 0x000fe200030e061b */
[----:B------:R-:W-:Y:S02]  /*23d70*/  LOP3.LUT R6, R145, 0x380, RZ, 0xc0, !PT ;  /* 0x0000038091067812 */ /* 0x000fe400078ec0ff */
[----:B------:R-:W-:Y:S02]  /*23d80*/  SHF.R.U64 R7, R7, 0x3, RZ ;  /* 0x0000000307077819 */ /* 0x000fe400000012ff */
[----:B------:R-:W-:-:S02]  /*23d90*/  IADD3.X R9, RZ, R27, RZ, P2, !PT ;  /* 0x0000001bff097210 */ /* 0x000fc400017fe4ff */
[----:B------:R-:W-:Y:S02]  /*23da0*/  IADD3.X R15, RZ, R27, RZ, P5, !PT ;  /* 0x0000001bff0f7210 */ /* 0x000fe40002ffe4ff */
[C---:B------:R-:W-:Y:S02]  /*23db0*/  IADD3 R147, P4, R26.reuse, 0x4040, RZ ;  /* 0x000040401a937810 */ /* 0x040fe40007f9e0ff */
[C---:B------:R-:W-:Y:S02]  /*23dc0*/  IADD3 R149, P3, R26.reuse, 0x4060, RZ ;  /* 0x000040601a957810 */ /* 0x040fe40007f7e0ff */
[C---:B------:R-:W-:Y:S01]  /*23dd0*/  IADD3 R151, P2, R26.reuse, 0x8000, RZ ;  /* 0x000080001a977810 */ /* 0x040fe20007f5e0ff */
[--C-:B------:R-:W-:Y:S01]  /*23de0*/  IMAD.X R31, RZ, RZ, R27.reuse, P4 ;  /* 0x000000ffff1f7224 */ /* 0x100fe200020e061b */
[C---:B------:R-:W-:Y:S02]  /*23df0*/  IADD3 R153, P1, R26.reuse, 0x8020, RZ ;  /* 0x000080201a997810 */ /* 0x040fe40007f3e0ff */
[C---:B------:R-:W-:Y:S01]  /*23e00*/  IADD3 R155, P6, R26.reuse, 0x8040, RZ ;  /* 0x000080401a9b7810 */ /* 0x040fe20007fde0ff */
[--C-:B------:R-:W-:Y:S01]  /*23e10*/  IMAD.X R39, RZ, RZ, R27.reuse, P2 ;  /* 0x000000ffff277224 */ /* 0x100fe200010e061b */
[----:B------:R-:W-:Y:S01]  /*23e20*/  IADD3 R86, P5, R26, 0x8060, RZ ;  /* 0x000080601a567810 */ /* 0x000fe20007fbe0ff */
[----:B------:R-:W-:Y:S01]  /*23e30*/  IMAD.X R43, RZ, RZ, R27, P1 ;  /* 0x000000ffff2b7224 */ /* 0x000fe200008e061b */
[----:B------:R-:W-:-:S02]  /*23e40*/  SHF.R.U64 R6, R6, 0x3, RZ ;  /* 0x0000000306067819 */ /* 0x000fc400000012ff */
[----:B------:R-:W-:Y:S01]  /*23e50*/  LOP3.LUT R26, R7, R26, RZ, 0x3c, !PT ;  /* 0x0000001a071a7212 */ /* 0x000fe200078e3cff */
[----:B------:R-:W-:Y:S01]  /*23e60*/  IMAD.X R7, RZ, RZ, R27, P5 ;  /* 0x000000ffff077224 */ /* 0x000fe200028e061b */
[----:B------:R-:W-:Y:S02]  /*23e70*/  LOP3.LUT R10, R139, 0x380, RZ, 0xc0, !PT ;  /* 0x000003808b0a7812 */ /* 0x000fe400078ec0ff */
[----:B------:R-:W-:Y:S02]  /*23e80*/  LOP3.LUT R34, R149, 0x380, RZ, 0xc0, !PT ;  /* 0x0000038095227812 */ /* 0x000fe400078ec0ff */
[----:B------:R-:W-:Y:S02]  /*23e90*/  LOP3.LUT R20, R6, R145, RZ, 0x3c, !PT ;  /* 0x0000009106147212 */ /* 0x000fe400078e3cff */
[-C--:B------:R-:W-:Y:S02]  /*23ea0*/  IADD3.X R35, RZ, R27.reuse, RZ, P3, !PT ;  /* 0x0000001bff237210 */ /* 0x080fe40001ffe4ff */
[----:B------:R-:W-:-:S02]  /*23eb0*/  IADD3.X R47, RZ, R27, RZ, P6, !PT ;  /* 0x0000001bff2f7210 */ /* 0x000fc400037fe4ff */
[----:B------:R-:W-:Y:S02]  /*23ec0*/  MOV R78, R26 ;  /* 0x0000001a004e7202 */ /* 0x000fe40000000f00 */
[----:B------:R-:W-:Y:S02]  /*23ed0*/  LOP3.LUT R6, R153, 0x380, RZ, 0xc0, !PT ;  /* 0x0000038099067812 */ /* 0x000fe400078ec0ff */
[----:B------:R-:W-:Y:S02]  /*23ee0*/  LOP3.LUT R27, R155, 0x380, RZ, 0xc0, !PT ;  /* 0x000003809b1b7812 */ /* 0x000fe400078ec0ff */
[----:B------:R-:W-:Y:S02]  /*23ef0*/  LOP3.LUT R12, R141, 0x380, RZ, 0xc0, !PT ;  /* 0x000003808d0c7812 */ /* 0x000fe400078ec0ff */
[----:B------:R-:W-:Y:S02]  /*23f00*/  LOP3.LUT R14, R143, 0x380, RZ, 0xc0, !PT ;  /* 0x000003808f0e7812 */ /* 0x000fe400078ec0ff */
[----:B------:R-:W-:-:S02]  /*23f10*/  SHF.R.U64 R10, R10, 0x3, RZ ;  /* 0x000000030a0a7819 */ /* 0x000fc400000012ff */
[----:B------:R-:W-:Y:S02]  /*23f20*/  SHF.R.U64 R34, R34, 0x3, RZ ;  /* 0x0000000322227819 */ /* 0x000fe400000012ff */
[----:B------:R-:W-:Y:S02]  /*23f30*/  LOP3.LUT R42, R86, 0x380, RZ, 0xc0, !PT ;  /* 0x00000380562a7812 */ /* 0x000fe400078ec0ff */
[----:B------:R-:W-:Y:S02]  /*23f40*/  F2FP.F16.F32.PACK_AB R26, R29, R28 ;  /* 0x0000001c1d1a723e */ /* 0x000fe400000000ff */
[----:B------:R-:W-:Y:S02]  /*23f50*/  SHF.R.U64 R6, R6, 0x3, RZ ;  /* 0x0000000306067819 */ /* 0x000fe400000012ff */
[----:B------:R-:W-:Y:S02]  /*23f60*/  LOP3.LUT R30, R147, 0x380, RZ, 0xc0, !PT ;  /* 0x00000380931e7812 */ /* 0x000fe400078ec0ff */
[----:B------:R-:W-:-:S02]  /*23f70*/  SHF.R.U64 R28, R27, 0x3, RZ ;  /* 0x000000031b1c7819 */ /* 0x000fc400000012ff */
[----:B------:R-:W-:Y:S02]  /*23f80*/  SHF.R.U64 R12, R12, 0x3, RZ ;  /* 0x000000030c0c7819 */ /* 0x000fe400000012ff */
[----:B------:R-:W-:Y:S02]  /*23f90*/  SHF.R.U64 R14, R14, 0x3, RZ ;  /* 0x000000030e0e7819 */ /* 0x000fe400000012ff */
[----:B------:R-:W-:Y:S02]  /*23fa0*/  LOP3.LUT R10, R10, R139, RZ, 0x3c, !PT ;  /* 0x0000008b0a0a7212 */ /* 0x000fe400078e3cff */
[----:B------:R-:W-:Y:S02]  /*23fb0*/  LOP3.LUT R34, R34, R149, RZ, 0x3c, !PT ;  /* 0x0000009522227212 */ /* 0x000fe400078e3cff */
[----:B------:R-:W-:Y:S02]  /*23fc0*/  SHF.R.U64 R29, R42, 0x3, RZ ;  /* 0x000000032a1d7819 */ /* 0x000fe400000012ff */
[----:B------:R-:W-:-:S02]  /*23fd0*/  LOP3.LUT R42, R6, R153, RZ, 0x3c, !PT ;  /* 0x00000099062a7212 */ /* 0x000fc400078e3cff */
[----:B------:R-:W-:Y:S02]  /*23fe0*/  SHF.R.U64 R30, R30, 0x3, RZ ;  /* 0x000000031e1e7819 */ /* 0x000fe400000012ff */
[----:B------:R-:W-:Y:S02]  /*23ff0*/  LOP3.LUT R46, R28, R155, RZ, 0x3c, !PT ;  /* 0x0000009b1c2e7212 */ /* 0x000fe400078e3cff */
[----:B------:R-:W-:Y:S02]  /*24000*/  LOP3.LUT R12, R12, R141, RZ, 0x3c, !PT ;  /* 0x0000008d0c0c7212 */ /* 0x000fe400078e3cff */
[----:B------:R-:W-:Y:S02]  /*24010*/  MOV R28, R8 ;  /* 0x00000008001c7202 */ /* 0x000fe40000000f00 */
[----:B------:R-:W-:Y:S02]  /*24020*/  LOP3.LUT R14, R14, R143, RZ, 0x3c, !PT ;  /* 0x0000008f0e0e7212 */ /* 0x000fe400078e3cff */
[----:B------:R-:W-:-:S02]  /*24030*/  F2FP.F16.F32.PACK_AB R27, R134, R123 ;  /* 0x0000007b861b723e */ /* 0x000fc400000000ff */
[----:B------:R-:W-:Y:S02]  /*24040*/  MOV R9, R10 ;  /* 0x0000000a00097202 */ /* 0x000fe40000000f00 */
[----:B------:R-:W-:Y:S01]  /*24050*/  MOV R8, R34 ;  /* 0x0000002200087202 */ /* 0x000fe20000000f00 */
[----:B------:R-:W-:Y:S01]  /*24060*/  STSM.16.M88.4 [R78], R24 ;  /* 0x000000184e007844 */ /* 0x000fe20000000200 */
[----:B------:R-:W-:Y:S02]  /*24070*/  LOP3.LUT R38, R151, 0x380, RZ, 0xc0, !PT ;  /* 0x0000038097267812 */ /* 0x000fe400078ec0ff */
[----:B------:R-:W-:Y:S02]  /*24080*/  MOV R11, R42 ;  /* 0x0000002a000b7202 */ /* 0x000fe40000000f00 */
[----:B------:R-:W-:Y:S02]  /*24090*/  F2FP.F16.F32.PACK_AB R34, R37, R36 ;  /* 0x000000242522723e */ /* 0x000fe400000000ff */
[----:B------:R-:W-:-:S02]  /*240a0*/  F2FP.F16.F32.PACK_AB R35, R132, R121 ;  /* 0x000000798423723e */ /* 0x000fc400000000ff */
[----:B------:R-:W-:Y:S02]  /*240b0*/  LOP3.LUT R30, R30, R147, RZ, 0x3c, !PT ;  /* 0x000000931e1e7212 */ /* 0x000fe400078e3cff */
[----:B------:R-:W-:Y:S01]  /*240c0*/  F2FP.F16.F32.PACK_AB R42, R45, R44 ;  /* 0x0000002c2d2a723e */ /* 0x000fe200000000ff */
[----:B------:R-:W-:Y:S01]  /*240d0*/  STSM.16.M88.4 [R28], R32 ;  /* 0x000000201c007844 */ /* 0x000fe20000000200 */
[----:B------:R-:W-:Y:S02]  /*240e0*/  F2FP.F16.F32.PACK_AB R43, R130, R3 ;  /* 0x00000003822b723e */ /* 0x000fe400000000ff */
[----:B------:R-:W-:Y:S02]  /*240f0*/  MOV R12, R12 ;  /* 0x0000000c000c7202 */ /* 0x000fe40000000f00 */
[----:B------:R-:W-:Y:S01]  /*24100*/  MOV R14, R14 ;  /* 0x0000000e000e7202 */ /* 0x000fe20000000f00 */
[----:B------:R-:W-:Y:S01]  /*24110*/  STSM.16.M88.4 [R9], R40 ;  /* 0x0000002809007844 */ /* 0x000fe20000000200 */
[----:B------:R-:W-:-:S02]  /*24120*/  SHF.R.U64 R38, R38, 0x3, RZ ;  /* 0x0000000326267819 */ /* 0x000fc400000012ff */
[----:B------:R-:W-:Y:S01]  /*24130*/  MOV R20, R20 ;  /* 0x0000001400147202 */ /* 0x000fe20000000f00 */
[----:B------:R-:W-:Y:S01]  /*24140*/  STSM.16.M88.4 [R12], R48 ;  /* 0x000000300c007844 */ /* 0x000fe20000000200 */
[----:B------:R-:W-:Y:S02]  /*24150*/  MOV R30, R30 ;  /* 0x0000001e001e7202 */ /* 0x000fe40000000f00 */
[----:B------:R-:W-:Y:S01]  /*24160*/  LOP3.LUT R38, R38, R151, RZ, 0x3c, !PT ;  /* 0x0000009726267212 */ /* 0x000fe200078e3cff */
[----:B------:R-:W-:Y:S01]  /*24170*/  STSM.16.M88.4 [R14], R56 ;  /* 0x000000380e007844 */ /* 0x000fe20000000200 */
[----:B------:R-:W-:Y:S02]  /*24180*/  LOP3.LUT R6, R29, R86, RZ, 0x3c, !PT ;  /* 0x000000561d067212 */ /* 0x000fe400078e3cff */
[----:B------:R-:W-:Y:S01]  /*24190*/  MOV R38, R38 ;  /* 0x0000002600267202 */ /* 0x000fe20000000f00 */
[----:B------:R2:W-:Y:S01]  /*241a0*/  STSM.16.M88.4 [R20], R64 ;  /* 0x0000004014007844 */ /* 0x0005e20000000200 */
[----:B------:R-:W-:-:S02]  /*241b0*/  ISETP.NE.U32.AND P0, PT, RZ, UR4, PT ;  /* 0x00000004ff007c0c */ /* 0x000fc4000bf05070 */
[----:B------:R-:W-:Y:S01]  /*241c0*/  MOV R46, R46 ;  /* 0x0000002e002e7202 */ /* 0x000fe20000000f00 */
[----:B------:R-:W-:Y:S01]  /*241d0*/  STSM.16.M88.4 [R30], R72 ;  /* 0x000000481e007844 */ /* 0x000fe20000000200 */
[----:B------:R-:W-:Y:S02]  /*241e0*/  MOV R10, R6 ;  /* 0x00000006000a7202 */ /* 0x000fe40000000f00 */
[----:B------:R-:W-:Y:S01]  /*241f0*/  ISETP.NE.AND.EX P0, PT, RZ, UR5, PT, P0 ;  /* 0x00000005ff007c0c */ /* 0x000fe2000bf05300 */
[----:B------:R3:W-:Y:S04]  /*24200*/  STSM.16.M88.4 [R8], R80 ;  /* 0x0000005008007844 */ /* 0x0007e80000000200 */
[----:B------:R-:W-:Y:S04]  /*24210*/  STSM.16.M88.4 [R38], R88 ;  /* 0x0000005826007844 */ /* 0x000fe80000000200 */
[----:B------:R4:W-:Y:S01]  /*24220*/  STSM.16.M88.4 [R11], R96 ;  /* 0x000000600b007844 */ /* 0x0009e20000000200 */
[----:B--2---:R-:W-:-:S03]  /*24230*/  IMAD.MOV.U32 R20, RZ, RZ, RZ ;  /* 0x000000ffff147224 */ /* 0x004fc600078e00ff */
[----:B------:R2:W-:Y:S01]  /*24240*/  STSM.16.M88.4 [R46], R104 ;  /* 0x000000682e007844 */ /* 0x0005e20000000200 */
[----:B---3--:R-:W-:-:S03]  /*24250*/  IADD3 R8, P1, R229, UR4, RZ ;  /* 0x00000004e5087c10 */ /* 0x008fc6000ff3e0ff */
[----:B------:R2:W-:Y:S01]  /*24260*/  STSM.16.M88.4 [R10], R112 ;  /* 0x000000700a007844 */ /* 0x0005e20000000200 */
[----:B------:R-:W-:Y:S01]  /*24270*/  IADD3.X R9, R230, UR5, RZ, P1, !PT ;  /* 0x00000005e6097c10 */ /* 0x000fe20008ffe4ff */
[----:B------:R-:W-:Y:S01]  /*24280*/  ULDC.64 UR4, c[0x0][0xbe0] ;  /* 0x0002f80000047ab9 */ /* 0x000fe20000000a00 */
[----:B------:R-:W-:Y:S01]  /*24290*/  BAR.SYNC.DEFER_BLOCKING 0x1, 0x100 ;  /* 0x0044000000007b1d */ /* 0x000fe20000010000 */
[----:B------:R-:W-:-:S04]  /*242a0*/  ISETP.NE.U32.AND P1, PT, RZ, UR4, PT ;  /* 0x00000004ff007c0c */ /* 0x000fc8000bf25070 */
[----:B------:R-:W-:-:S13]  /*242b0*/  ISETP.NE.AND.EX P1, PT, RZ, UR5, PT, P1 ;  /* 0x00000005ff007c0c */ /* 0x000fda000bf25310 */
[----:B------:R-:W-:Y:S01]  /*242c0*/  @P1 IADD3 R6, P2, R229, UR4, RZ ;  /* 0x00000004e5061c10 */ /* 0x000fe2000ff5e0ff */
[----:B------:R-:W-:Y:S02]  /*242d0*/  ULDC UR4, c[0x0][0xa88] ;  /* 0x0002a20000047ab9 */ /* 0x000fe40000000800 */
[----:B------:R-:W-:Y:S01]  /*242e0*/  IMAD.U32 R60, RZ, RZ, UR4 ;  /* 0x00000004ff3c7e24 */ /* 0x000fe2000f8e00ff */
[----:B------:R-:W-:Y:S01]  /*242f0*/  @P1 IADD3.X R7, R230, UR5, RZ, P2, !PT ;  /* 0x00000005e6071c10 */ /* 0x000fe200097fe4ff */
[----:B------:R2:W5:Y:S01]  /*24300*/  @P0 LDG.E R20, desc[UR60][R8.64] ;  /* 0x0000003c08140981 */ /* 0x000562000c1e1900 */
[----:B------:R-:W-:-:S03]  /*24310*/  LEA R3, R224, R221, 0x6 ;  /* 0x000000dde0037211 */ /* 0x000fc600078e30ff */
[----:B------:R2:W5:Y:S02]  /*24320*/  @P1 LDG.E R60, desc[UR60][R6.64] ;  /* 0x0000003c063c1981 */ /* 0x000564000c1e1900 */
[----:B------:R-:W-:-:S03]  /*24330*/  IMAD.WIDE R4, R3, 0x2, R4 ;  /* 0x0000000203047825 */ /* 0x000fc600078e0204 */
[----:B----4-:R-:W-:-:S04]  /*24340*/  IADD3 R11, P4, R4, 0x1000, RZ ;  /* 0x00001000040b7810 */ /* 0x010fc80007f9e0ff */
[----:B------:R-:W-:Y:S01]  /*24350*/  LOP3.LUT R3, R11, 0x380, RZ, 0xc0, !PT ;  /* 0x000003800b037812 */ /* 0x000fe200078ec0ff */
[----:B--2---:R-:W-:Y:S08]  /*24360*/  @P1 BRA `(.L_x_5274) ;  /* 0x0000000000101947 */ /* 0x004ff00003800000 */
[----:B------:R-:W-:Y:S05]  /*24370*/  @!P0 BRA `(.L_x_5274) ;  /* 0x00000000000c8947 */ /* 0x000fea0003800000 */
[----:B------:R-:W2:Y:S04]  /*24380*/  LDG.E R7, desc[UR60][R8.64] ;  /* 0x0000003c08077981 */ /* 0x000ea8000c1e1900 */
[----:B-----5:R-:W2:Y:S02]  /*24390*/  LDG.E R60, desc[UR60][R8.64+0x4] ;  /* 0x0000043c083c7981 */ /* 0x020ea4000c1e1900 */
[----:B--2---:R-:W-:-:S07]  /*243a0*/  IMAD.IADD R60, R60, 0x1, -R7 ;  /* 0x000000013c3c7824 */ /* 0x004fce00078e0a07 */
.L_x_5274:
[----:B------:R-:W2:Y:S01]  /*243b0*/  LDL R10, [R1+0x4c] ;  /* 0x00004c00010a7983 */ /* 0x000ea20000100800 */
[----:B------:R-:W-:Y:S01]  /*243c0*/  SHF.R.S32.HI R61, RZ, 0x1f, R228 ;  /* 0x0000001fff3d7819 */ /* 0x000fe200000114e4 */
[----:B------:R-:W-:Y:S01]  /*243d0*/  ULDC.64 UR4, c[0x0][0xb70] ;  /* 0x0002dc0000047ab9 */ /* 0x000fe20000000a00 */
[----:B------:R-:W-:Y:S02]  /*243e0*/  SHF.R.U64 R8, R3, 0x3, RZ ;  /* 0x0000000303087819 */ /* 0x000fe400000012ff */
[--C-:B-----5:R-:W-:Y:S01]  /*243f0*/  SHF.R.S32.HI R21, RZ, 0x1f, R20.reuse ;  /* 0x0000001fff157819 */ /* 0x120fe20000011414 */
[----:B------:R-:W-:Y:S01]  /*24400*/  IMAD R3, R61, UR4, RZ ;  /* 0x000000043d037c24 */ /* 0x000fe2000f8e02ff */
[----:B------:R-:W-:Y:S02]  /*24410*/  SEL R237, R237, RZ, !P0 ;  /* 0x000000ffeded7207 */ /* 0x000fe40004000000 */
[----:B------:R-:W-:Y:S01]  /*24420*/  SEL R231, R231, RZ, !P0 ;  /* 0x000000ffe7e77207 */ /* 0x000fe20004000000 */
[----:B------:R-:W-:Y:S01]  /*24430*/  IMAD R3, R228, UR5, R3 ;  /* 0x00000005e4037c24 */ /* 0x000fe2000f8e0203 */
[----:B------:R-:W-:Y:S01]  /*24440*/  LOP3.LUT R8, R8, R11, RZ, 0x3c, !PT ;  /* 0x0000000b08087212 */ /* 0x000fe200078e3cff */
[----:B------:R-:W-:Y:S01]  /*24450*/  IMAD.WIDE.U32 R6, R228, UR4, R20 ;  /* 0x00000004e4067c25 */ /* 0x000fe2000f8e0014 */
[----:B------:R-:W-:Y:S01]  /*24460*/  ULDC.64 UR4, c[0x0][0xb78] ;  /* 0x0002de0000047ab9 */ /* 0x000fe20000000a00 */
[----:B------:R-:W-:-:S02]  /*24470*/  IADD3 R29, P0, R4, 0x4000, RZ ;  /* 0x00004000041d7810 */ /* 0x000fc40007f1e0ff */
[----:B------:R-:W-:Y:S01]  /*24480*/  IMAD R11, R235, 0x80, R227 ;  /* 0x00000080eb0b7824 */ /* 0x000fe200078e02e3 */
[----:B------:R-:W-:Y:S01]  /*24490*/  IADD3 R7, R7, R3, RZ ;  /* 0x0000000307077210 */ /* 0x000fe20007ffe0ff */
[----:B------:R-:W-:Y:S01]  /*244a0*/  IMAD R3, R237, UR4, RZ ;  /* 0x00000004ed037c24 */ /* 0x000fe2000f8e02ff */
[C---:B------:R-:W-:Y:S02]  /*244b0*/  IADD3 R13, P5, R4.reuse, 0x2000, RZ ;  /* 0x00002000040d7810 */ /* 0x040fe40007fbe0ff */
[C---:B------:R-:W-:Y:S01]  /*244c0*/  IADD3 R25, P6, R4.reuse, 0x3000, RZ ;  /* 0x0000300004197810 */ /* 0x040fe20007fde0ff */
[C---:B------:R-:W-:Y:S01]  /*244d0*/  IMAD.WIDE.U32 R6, R231.reuse, UR4, R6 ;  /* 0x00000004e7067c25 */ /* 0x040fe2000f8e0006 */
[C---:B------:R-:W-:Y:S02]  /*244e0*/  IADD3 R37, P2, R4.reuse, 0x6000, RZ ;  /* 0x0000600004257810 */ /* 0x040fe40007f5e0ff */
[----:B------:R-:W-:Y:S01]  /*244f0*/  IADD3 R33, P1, R4, 0x5000, RZ ;  /* 0x0000500004217810 */ /* 0x000fe20007f3e0ff */
[----:B------:R-:W-:Y:S01]  /*24500*/  IMAD R9, R231, UR5, R3 ;  /* 0x00000005e7097c24 */ /* 0x000fe2000f8e0203 */
[----:B------:R-:W-:Y:S01]  /*24510*/  SHF.R.S32.HI R3, RZ, 0x1f, R11 ;  /* 0x0000001fff037819 */ /* 0x000fe2000001140b */
[----:B------:R-:W-:Y:S01]  /*24520*/  ULDC.64 UR4, c[0x0][0xb40] ;  /* 0x0002d00000047ab9 */ /* 0x000fe20000000a00 */
[----:B------:R-:W-:-:S02]  /*24530*/  IADD3 R6, P3, R11, R6, RZ ;  /* 0x000000060b067210 */ /* 0x000fc40007f7e0ff */
[----:B------:R-:W-:Y:S02]  /*24540*/  LOP3.LUT R28, R29, 0x380, RZ, 0xc0, !PT ;  /* 0x000003801d1c7812 */ /* 0x000fe400078ec0ff */
[----:B------:R-:W-:Y:S02]  /*24550*/  LOP3.LUT R12, R13, 0x380, RZ, 0xc0, !PT ;  /* 0x000003800d0c7812 */ /* 0x000fe400078ec0ff */
[----:B------:R-:W-:Y:S02]  /*24560*/  LOP3.LUT R24, R25, 0x380, RZ, 0xc0, !PT ;  /* 0x0000038019187812 */ /* 0x000fe400078ec0ff */
[----:B------:R-:W-:Y:S02]  /*24570*/  LOP3.LUT R36, R37, 0x380, RZ, 0xc0, !PT ;  /* 0x0000038025247812 */ /* 0x000fe400078ec0ff */
[----:B------:R-:W-:Y:S02]  /*24580*/  LOP3.LUT R32, R33, 0x380, RZ, 0xc0, !PT ;  /* 0x0000038021207812 */ /* 0x000fe400078ec0ff */
[----:B------:R-:W-:Y:S01]  /*24590*/  IADD3.X R3, R3, R7, R9, P3, !PT ;  /* 0x0000000703037210 */ /* 0x000fe20001ffe409 */
[----:B------:R-:W-:Y:S01]  /*245a0*/  IMAD.X R9, RZ, RZ, R5, P4 ;  /* 0x000000ffff097224 */ /* 0x000fe200020e0605 */
[----:B------:R-:W-:-:S02]  /*245b0*/  SHF.R.U64 R28, R28, 0x3, RZ ;  /* 0x000000031c1c7819 */ /* 0x000fc400000012ff */
[----:B------:R-:W-:Y:S02]  /*245c0*/  SHF.R.U64 R12, R12, 0x3, RZ ;  /* 0x000000030c0c7819 */ /* 0x000fe400000012ff */
[----:B------:R-:W-:Y:S02]  /*245d0*/  SHF.R.U64 R24, R24, 0x3, RZ ;  /* 0x0000000318187819 */ /* 0x000fe400000012ff */
[----:B------:R-:W-:Y:S02]  /*245e0*/  LEA R54, P3, R6, UR4, 0x2 ;  /* 0x0000000406367c11 */ /* 0x000fe4000f8610ff */
[----:B------:R-:W-:Y:S02]  /*245f0*/  SHF.R.U64 R36, R36, 0x3, RZ ;  /* 0x0000000324247819 */ /* 0x000fe400000012ff */
[----:B------:R-:W-:Y:S02]  /*24600*/  SHF.R.U64 R32, R32, 0x3, RZ ;  /* 0x0000000320207819 */ /* 0x000fe400000012ff */
[----:B------:R-:W-:Y:S01]  /*24610*/  LOP3.LUT R28, R28, R29, RZ, 0x3c, !PT ;  /* 0x0000001d1c1c7212 */ /* 0x000fe200078e3cff */
[----:B------:R-:W-:Y:S01]  /*24620*/  IMAD.X R29, RZ, RZ, R5, P0 ;  /* 0x000000ffff1d7224 */ /* 0x000fe200000e0605 */
[----:B------:R-:W-:-:S02]  /*24630*/  LOP3.LUT R12, R12, R13, RZ, 0x3c, !PT ;  /* 0x0000000d0c0c7212 */ /* 0x000fc400078e3cff */
[----:B------:R-:W-:Y:S01]  /*24640*/  LOP3.LUT R24, R24, R25, RZ, 0x3c, !PT ;  /* 0x0000001918187212 */ /* 0x000fe200078e3cff */
[----:B------:R-:W-:Y:S01]  /*24650*/  IMAD.X R25, RZ, RZ, R5, P6 ;  /* 0x000000ffff197224 */ /* 0x000fe200030e0605 */
[----:B------:R-:W-:Y:S01]  /*24660*/  LEA.HI.X R55, R6, UR5, R3, 0x2, P3 ;  /* 0x0000000506377c11 */ /* 0x000fe200098f1403 */
[----:B------:R-:W-:Y:S01]  /*24670*/  VIADD R3, R11, 0x8 ;  /* 0x000000080b037836 */ /* 0x000fe20000000000 */
[----:B------:R-:W-:Y:S01]  /*24680*/  LOP3.LUT R36, R36, R37, RZ, 0x3c, !PT ;  /* 0x0000002524247212 */ /* 0x000fe200078e3cff */
[----:B------:R-:W-:Y:S01]  /*24690*/  IMAD.X R37, RZ, RZ, R5, P2 ;  /* 0x000000ffff257224 */ /* 0x000fe200010e0605 */
[----:B------:R-:W-:Y:S01]  /*246a0*/  IADD3.X R13, RZ, R5, RZ, P5, !PT ;  /* 0x00000005ff0d7210 */ /* 0x000fe20002ffe4ff */
[----:B------:R-:W-:Y:S01]  /*246b0*/  ULDC.64 UR4, c[0x0][0xaa0] ;  /* 0x0002a80000047ab9 */ /* 0x000fe20000000a00 */
[C---:B------:R-:W-:Y:S02]  /*246c0*/  IADD3 R41, P3, R4.reuse, 0x7000, RZ ;  /* 0x0000700004297810 */ /* 0x040fe40007f7e0ff */
[----:B------:R-:W-:-:S02]  /*246d0*/  IADD3 R45, P4, R4, 0x8000, RZ ;  /* 0x00008000042d7810 */ /* 0x000fc40007f9e0ff */
[C---:B------:R-:W-:Y:S02]  /*246e0*/  IADD3 R49, P5, R4.reuse, 0x9000, RZ ;  /* 0x0000900004317810 */ /* 0x040fe40007fbe0ff */
[----:B------:R-:W-:Y:S02]  /*246f0*/  IADD3 R53, P6, R4, 0xa000, RZ ;  /* 0x0000a00004357810 */ /* 0x000fe40007fde0ff */
[----:B------:R-:W-:Y:S02]  /*24700*/  LOP3.LUT R32, R32, R33, RZ, 0x3c, !PT ;  /* 0x0000002120207212 */ /* 0x000fe400078e3cff */
[----:B------:R-:W-:Y:S02]  /*24710*/  IADD3 R6, P2, R4, 0xb000, RZ ;  /* 0x0000b00004067810 */ /* 0x000fe40007f5e0ff */
[----:B------:R-:W-:Y:S02]  /*24720*/  IADD3.X R33, RZ, R5, RZ, P1, !PT ;  /* 0x00000005ff217210 */ /* 0x000fe40000ffe4ff */
[----:B------:R-:W-:Y:S01]  /*24730*/  LOP3.LUT R40, R41, 0x380, RZ, 0xc0, !PT ;  /* 0x0000038029287812 */ /* 0x000fe200078ec0ff */
[----:B------:R-:W-:Y:S01]  /*24740*/  IMAD.X R57, RZ, RZ, R5, P2 ;  /* 0x000000ffff397224 */ /* 0x000fe200010e0605 */
        /* <DEDUP_REMOVED lines=8> */
[----:B------:R-:W-:Y:S02]  /*247d0*/  SHF.R.U64 R7, R7, 0x3, RZ ;  /* 0x0000000307077819 */ /* 0x000fe400000012ff */
[----:B------:R-:W-:Y:S02]  /*247e0*/  LOP3.LUT R40, R40, R41, RZ, 0x3c, !PT ;  /* 0x0000002928287212 */ /* 0x000fe400078e3cff */
[----:B------:R-:W-:Y:S01]  /*247f0*/  LOP3.LUT R44, R44, R45, RZ, 0x3c, !PT ;  /* 0x0000002d2c2c7212 */ /* 0x000fe200078e3cff */
[--C-:B------:R-:W-:Y:S01]  /*24800*/  IMAD.X R45, RZ, RZ, R5.reuse, P4 ;  /* 0x000000ffff2d7224 */ /* 0x100fe200020e0605 */
[----:B------:R-:W-:Y:S01]  /*24810*/  LOP3.LUT R48, R48, R49, RZ, 0x3c, !PT ;  /* 0x0000003130307212 */ /* 0x000fe200078e3cff */
[----:B------:R-:W-:Y:S01]  /*24820*/  IMAD.X R49, RZ, RZ, R5, P5 ;  /* 0x000000ffff317224 */ /* 0x000fe200028e0605 */
[----:B------:R-:W-:-:S02]  /*24830*/  LOP3.LUT R52, R52, R53, RZ, 0x3c, !PT ;  /* 0x0000003534347212 */ /* 0x000fc400078e3cff */
[-C--:B------:R-:W-:Y:S02]  /*24840*/  IADD3.X R41, RZ, R5.reuse, RZ, P3, !PT ;  /* 0x00000005ff297210 */ /* 0x080fe40001ffe4ff */
[----:B------:R-:W-:Y:S02]  /*24850*/  LOP3.LUT R4, R7, R4, RZ, 0x3c, !PT ;  /* 0x0000000407047212 */ /* 0x000fe400078e3cff */
[----:B------:R-:W-:Y:S01]  /*24860*/  IADD3.X R53, RZ, R5, RZ, P6, !PT ;  /* 0x00000005ff357210 */ /* 0x000fe200037fe4ff */
[----:B------:R-:W-:-:S04]  /*24870*/  IMAD R21, R21, UR4, RZ ;  /* 0x0000000415157c24 */ /* 0x000fc8000f8e02ff */
[----:B------:R-:W-:Y:S02]  /*24880*/  IMAD R21, R20, UR5, R21 ;  /* 0x0000000514157c24 */ /* 0x000fe4000f8e0215 */
[----:B------:R-:W-:-:S05]  /*24890*/  IMAD R63, R235, -0x80, R60 ;  /* 0xffffff80eb3f7824 */ /* 0x000fca00078e023c */
[----:B------:R-:W-:Y:S02]  /*248a0*/  ISETP.GE.AND P3, PT, R224, R63, PT ;  /* 0x0000003fe000720c */ /* 0x000fe40003f66270 */
[----:B------:R-:W-:Y:S01]  /*248b0*/  SHF.R.S32.HI R225, RZ, 0x1f, R224 ;  /* 0x0000001fffe17819 */ /* 0x000fe200000114e0 */
[----:B------:R-:W-:Y:S01]  /*248c0*/  BSSY B1, `(.L_x_5275) ;  /* 0x0000047000017945 */ /* 0x000fe20003800000 */
[----:B--2---:R-:W-:-:S04]  /*248d0*/  LOP3.LUT P0, RZ, R10, 0x3, RZ, 0xc0, !PT ;  /* 0x000000030aff7812 */ /* 0x004fc8000780c0ff */
[-C--:B------:R-:W-:Y:S02]  /*248e0*/  ISETP.GE.OR P1, PT, R11, R60.reuse, P0 ;  /* 0x0000003c0b00720c */ /* 0x080fe40000726670 */
[----:B------:R-:W-:Y:S02]  /*248f0*/  ISETP.GE.OR P0, PT, R3, R60, P0 ;  /* 0x0000003c0300720c */ /* 0x000fe40000706670 */
[----:B------:R-:W-:-:S04]  /*24900*/  LOP3.LUT R3, R6, 0x380, RZ, 0xc0, !PT ;  /* 0x0000038006037812 */ /* 0x000fc800078ec0ff */
[----:B------:R-:W-:-:S04]  /*24910*/  SHF.R.U64 R3, R3, 0x3, RZ ;  /* 0x0000000303037819 */ /* 0x000fc800000012ff */
[----:B------:R-:W-:Y:S01]  /*24920*/  LOP3.LUT R56, R3, R6, RZ, 0x3c, !PT ;  /* 0x0000000603387212 */ /* 0x000fe200078e3cff */
[----:B------:R2:W-:Y:S01]  /*24930*/  @!P1 STG.E desc[UR60][R54.64], R2 ;  /* 0x0000000236009986 */ /* 0x0005e2000c10193c */
[----:B------:R-:W-:-:S03]  /*24940*/  SHF.R.S32.HI R3, RZ, 0x1f, R221 ;  /* 0x0000001fff037819 */ /* 0x000fc600000114dd */
[----:B------:R3:W-:Y:S04]  /*24950*/  @!P0 STG.E desc[UR60][R54.64+0x20], R0 ;  /* 0x0000200036008986 */ /* 0x0007e8000c10193c */
[----:B------:R-:W5:Y:S04]  /*24960*/  LD.E.128 R4, desc[UR60][R4.64] ;  /* 0x0000003c04047980 */ /* 0x000f68000c101d00 */
[----:B------:R-:W5:Y:S01]  /*24970*/  LD.E.128 R8, desc[UR60][R8.64] ;  /* 0x0000003c08087980 */ /* 0x000f62000c101d00 */
[----:B--2---:R-:W-:-:S03]  /*24980*/  IMAD.MOV.U32 R2, RZ, RZ, R221 ;  /* 0x000000ffff027224 */ /* 0x004fc600078e00dd */
        /* <DEDUP_REMOVED lines=8> */
[----:B---3--:R-:W5:Y:S04]  /*24a10*/  LD.E.128 R52, desc[UR60][R52.64] ;  /* 0x0000003c34347980 */ /* 0x008f68000c101d00 */
[----:B------:R-:W5:Y:S01]  /*24a20*/  LD.E.128 R56, desc[UR60][R56.64] ;  /* 0x0000003c38387980 */ /* 0x000f62000c101d00 */
[----:B------:R-:W-:Y:S01]  /*24a30*/  IMAD.WIDE.U32 R2, R20, UR4, R2 ;  /* 0x0000000414027c25 */ /* 0x000fe2000f8e0002 */
[----:B------:R-:W-:Y:S01]  /*24a40*/  ULDC.64 UR4, c[0x0][0xae0] ;  /* 0x0002b80000047ab9 */ /* 0x000fe20000000a00 */
[----:B------:R-:W-:Y:S01]  /*24a50*/  @!PT LDS RZ, [RZ] ;  /* 0x00000000fffff984 */ /* 0x000fe20000000800 */
[----:B------:R-:W-:Y:S01]  /*24a60*/  @!PT LDS RZ, [RZ] ;  /* 0x00000000fffff984 */ /* 0x000fe20000000800 */
[----:B------:R-:W-:Y:S01]  /*24a70*/  @!PT LDS RZ, [RZ] ;  /* 0x00000000fffff984 */ /* 0x000fe20000000800 */
[----:B------:R-:W-:Y:S01]  /*24a80*/  @!PT LDS RZ, [RZ] ;  /* 0x00000000fffff984 */ /* 0x000fe20000000800 */
[----:B------:R2:W-:Y:S06]  /*24a90*/  MEMBAR.ALL.CTA ;  /* 0x0000000000007992 */ /* 0x0005ec0000008000 */
[----:B--2---:R-:W2:Y:S01]  /*24aa0*/  FENCE.VIEW.ASYNC.S ;  /* 0x00000000000073c6 */ /* 0x004ea20000000000 */
[C---:B------:R-:W-:Y:S01]  /*24ab0*/  VIADD R0, R224.reuse, 0x20 ;  /* 0x00000020e0007836 */ /* 0x040fe20000000000 */
[----:B------:R-:W-:Y:S01]  /*24ac0*/  IADD3 R3, R3, R21, RZ ;  /* 0x0000001503037210 */ /* 0x000fe20007ffe0ff */
[----:B------:R-:W-:Y:S01]  /*24ad0*/  IMAD R61, R61, UR4, RZ ;  /* 0x000000043d3d7c24 */ /* 0x000fe2000f8e02ff */
[C---:B------:R-:W-:Y:S01]  /*24ae0*/  IADD3 R21, R224.reuse, 0x60, RZ ;  /* 0x00000060e0157810 */ /* 0x040fe20007ffe0ff */
[----:B------:R-:W-:Y:S01]  /*24af0*/  VIADD R20, R224, 0x40 ;  /* 0x00000040e0147836 */ /* 0x000fe20000000000 */
[-C--:B------:R-:W-:Y:S01]  /*24b00*/  ISETP.GE.AND P0, PT, R0, R63.reuse, PT ;  /* 0x0000003f0000720c */ /* 0x080fe20003f06270 */
[C---:B------:R-:W-:Y:S01]  /*24b10*/  IMAD R61, R228.reuse, UR5, R61 ;  /* 0x00000005e43d7c24 */ /* 0x040fe2000f8e023d */
[-C--:B------:R-:W-:Y:S01]  /*24b20*/  ISETP.GE.AND P2, PT, R21, R63.reuse, PT ;  /* 0x0000003f1500720c */ /* 0x080fe20003f46270 */
[----:B------:R-:W-:Y:S01]  /*24b30*/  IMAD.WIDE.U32 R2, R228, UR4, R2 ;  /* 0x00000004e4027c25 */ /* 0x000fe2000f8e0002 */
[----:B------:R-:W-:Y:S01]  /*24b40*/  ULDC.64 UR4, c[0x0][0xae8] ;  /* 0x0002ba0000047ab9 */ /* 0x000fe20000000a00 */
[----:B------:R-:W-:-:S02]  /*24b50*/  ISETP.GE.AND P1, PT, R20, R63, PT ;  /* 0x0000003f1400720c */ /* 0x000fc40003f26270 */
[----:B------:R-:W-:Y:S02]  /*24b60*/  VIADD R0, R18, 0x36820 ;  /* 0x0003682012007836 */ /* 0x000fe40000000000 */
[----:B------:R-:W-:Y:S02]  /*24b70*/  IMAD.IADD R3, R3, 0x1, R61 ;  /* 0x0000000103037824 */ /* 0x000fe400078e023d */
[----:B------:R-:W-:Y:S01]  /*24b80*/  IMAD R20, R237, UR4, RZ ;  /* 0x00000004ed147c24 */ /* 0x000fe2000f8e02ff */
[----:B------:R-:W-:Y:S01]  /*24b90*/  PRMT R0, RZ, 0x654, R0 ;  /* 0x00000654ff007816 */ /* 0x000fe20000000000 */
[----:B------:R-:W-:-:S04]  /*24ba0*/  IMAD.WIDE.U32 R60, R231, UR4, R2 ;  /* 0x00000004e73c7c25 */ /* 0x000fc8000f8e0002 */
[----:B------:R-:W-:Y:S01]  /*24bb0*/  IMAD R63, R231, UR5, R20 ;  /* 0x00000005e73f7c24 */ /* 0x000fe2000f8e0214 */
[----:B--2---:R2:W-:Y:S01]  /*24bc0*/  SYNCS.ARRIVE.TRANS64.RED.A1T0 RZ, [R0+URZ], RZ ;  /* 0x000000ff00ff79a7 */ /* 0x0045e2000810043f */
[----:B------:R-:W-:-:S03]  /*24bd0*/  IMAD.WIDE R20, R235, 0x80, R224 ;  /* 0x00000080eb147825 */ /* 0x000fc600078e02e0 */
        /* <DEDUP_REMOVED lines=21> */
.L_x_5276:
[----:B------:R-:W-:Y:S05]  /*24d30*/  BSYNC B1 ;  /* 0x0000000000017941 */ /* 0x000fea0003800000 */
.L_x_5275:
[----:B------:R-:W-:Y:S04]  /*24d40*/  BSSY B1, `(.L_x_5277) ;  /* 0x0000017000017945 */ /* 0x000fe80003800000 */
[----:B------:R-:W-:Y:S05]  /*24d50*/  @P0 BRA `(.L_x_5278) ;  /* 0x0000000000540947 */ /* 0x000fea0003800000 */
[----:B---3-5:R-:W-:Y:S01]  /*24d60*/  IADD3 R5, P0, R20, 0x20, RZ ;  /* 0x0000002014057810 */ /* 0x028fe20007f1e0ff */
[C---:B------:R-:W-:Y:S01]  /*24d70*/  VIADD R2, R221.reuse, 0x40 ;  /* 0x00000040dd027836 */ /* 0x040fe20000000000 */
[----:B------:R-:W-:Y:S01]  /*24d80*/  ULDC UR4, c[0x0][0xa8c] ;  /* 0x0002a30000047ab9 */ /* 0x000fe20000000800 */
[----:B------:R-:W-:Y:S01]  /*24d90*/  ULDC.64 UR6, c[0x0][0xad8] ;  /* 0x0002b60000067ab9 */ /* 0x000fe20000000a00 */
[----:B--2---:R-:W-:Y:S01]  /*24da0*/  IADD3.X R0, RZ, R21, RZ, P0, !PT ;  /* 0x00000015ff007210 */ /* 0x004fe200007fe4ff */
[----:B------:R-:W-:Y:S01]  /*24db0*/  IMAD.MOV.U32 R3, RZ, RZ, R65 ;  /* 0x000000ffff037224 */ /* 0x000fe200078e0041 */
[----:B------:R-:W-:Y:S01]  /*24dc0*/  ISETP.GE.AND P4, PT, R2, UR4, PT ;  /* 0x0000000402007c0c */ /* 0x000fe2000bf86270 */
[C---:B------:R-:W-:Y:S01]  /*24dd0*/  VIADD R4, R221.reuse, 0x80 ;  /* 0x00000080dd047836 */ /* 0x040fe20000000000 */
[----:B------:R-:W-:Y:S01]  /*24de0*/  MOV R2, R60 ;  /* 0x0000003c00027202 */ /* 0x000fe20000000f00 */
[----:B------:R-:W-:Y:S01]  /*24df0*/  IMAD R0, R0, UR6, RZ ;  /* 0x0000000600007c24 */ /* 0x000fe2000f8e02ff */
[----:B------:R-:W-:-:S02]  /*24e00*/  ISETP.GE.AND P3, PT, R221, UR4, PT ;  /* 0x00000004dd007c0c */ /* 0x000fc4000bf66270 */
        /* <DEDUP_REMOVED lines=10> */
.L_x_5278:
[----:B------:R-:W-:Y:S05]  /*24eb0*/  BSYNC B1 ;  /* 0x0000000000017941 */ /* 0x000fea0003800000 */
.L_x_5277:
[----:B------:R-:W-:Y:S04]  /*24ec0*/  BSSY B1, `(.L_x_5279) ;  /* 0x0000017000017945 */ /* 0x000fe80003800000 */
[----:B------:R-:W-:Y:S05]  /*24ed0*/  @P1 BRA `(.L_x_5280) ;  /* 0x0000000000541947 */ /* 0x000fea0003800000 */
[----:B---345:R-:W-:Y:S01]  /*24ee0*/  IADD3 R5, P0, R20, 0x40, RZ ;  /* 0x0000004014057810 */ /* 0x038fe20007f1e0ff */
        /* <DEDUP_REMOVED lines=20> */
.L_x_5280:
[----:B------:R-:W-:Y:S05]  /*25030*/  BSYNC B1 ;  /* 0x0000000000017941 */ /* 0x000fea0003800000 */
.L_x_5279:
[----:B------:R-:W-:Y:S05]  /*25040*/  @P2 BRA `(.L_x_5281) ;  /* 0x0000000c000c2947 */ /* 0x000fea0003800000 */
[----:B--2345:R-:W-:Y:S01]  /*25050*/  IADD3 R5, P0, R20, 0x60, RZ ;  /* 0x0000006014057810 */ /* 0x03cfe20007f1e0ff */
[----:B------:R-:W-:Y:S01]  /*25060*/  ULDC.64 UR4, c[0x0][0xad8] ;  /* 0x0002b60000047ab9 */ /* 0x000fe20000000a00 */
[----:B------:R-:W-:Y:S01]  /*25070*/  IMAD.MOV.U32 R2, RZ, RZ, R60 ;  /* 0x000000ffff027224 */ /* 0x000fe200078e003c */
[----:B------:R-:W-:Y:S01]  /*25080*/  IADD3 R0, R221, 0x40, RZ ;  /* 0x00000040dd007810 */ /* 0x000fe20007ffe0ff */
[----:B------:R-:W-:Y:S01]  /*25090*/  IMAD.MOV.U32 R3, RZ, RZ, R65 ;  /* 0x000000ffff037224 */ /* 0x000fe200078e0041 */
[----:B------:R-:W-:Y:S01]  /*250a0*/  IADD3.X R20, RZ, R21, RZ, P0, !PT ;  /* 0x00000015ff147210 */ /* 0x000fe200007fe4ff */
[----:B------:R-:W-:Y:S01]  /*250b0*/  ULDC.64 UR6, c[0x0][0xa80] ;  /* 0x0002a00000067ab9 */ /* 0x000fe20000000a00 */
[----:B------:R-:W-:-:S04]  /*250c0*/  IMAD.WIDE.U32 R2, R5, UR4, R2 ;  /* 0x0000000405027c25 */ /* 0x000fc8000f8e0002 */
[----:B------:R-:W-:Y:S01]  /*250d0*/  IMAD R20, R20, UR4, RZ ;  /* 0x0000000414147c24 */ /* 0x000fe2000f8e02ff */
[----:B------:R-:W-:Y:S01]  /*250e0*/  ULDC UR4, c[0x0][0xa8c] ;  /* 0x0002a30000047ab9 */ /* 0x000fe20000000800 */
[----:B------:R-:W-:Y:S02]  /*250f0*/  LEA R4, P0, R2, UR6, 0x1 ;  /* 0x0000000602047c11 */ /* 0x000fe4000f8008ff */
[----:B------:R-:W-:Y:S01]  /*25100*/  IMAD R5, R5, UR5, R20 ;  /* 0x0000000505057c24 */ /* 0x000fe2000f8e0214 */
[----:B------:R-:W-:Y:S02]  /*25110*/  ISETP.GE.AND P1, PT, R221, UR4, PT ;  /* 0x00000004dd007c0c */ /* 0x000fe4000bf26270 */
[----:B------:R-:W-:Y:S01]  /*25120*/  ISETP.GE.AND P2, PT, R0, UR4, PT ;  /* 0x0000000400007c0c */ /* 0x000fe2000bf46270 */
[----:B------:R-:W-:Y:S02]  /*25130*/  IMAD.IADD R3, R3, 0x1, R5 ;  /* 0x0000000103037824 */ /* 0x000fe400078e0205 */
[----:B------:R-:W-:-:S03]  /*25140*/  VIADD R0, R221, 0x80 ;  /* 0x00000080dd007836 */ /* 0x000fc60000000000 */
[----:B------:R-:W-:Y:S02]  /*25150*/  LEA.HI.X R5, R2, UR7, R3, 0x1, P0 ;  /* 0x0000000702057c11 */ /* 0x000fe400080f0c03 */
[----:B------:R-:W-:-:S03]  /*25160*/  ISETP.GE.AND P0, PT, R0, UR4, PT ;  /* 0x0000000400007c0c */ /* 0x000fc6000bf06270 */
[----:B------:R2:W-:Y:S04]  /*25170*/  @!P1 STG.E.128 desc[UR60][R4.64], R24 ;  /* 0x0000001804009986 */ /* 0x0005e8000c101d3c */
[----:B------:R2:W-:Y:S06]  /*25180*/  @!P2 STG.E.128 desc[UR60][R4.64+0x80], R40 ;  /* 0x000080280400a986 */ /* 0x0005ec000c101d3c */
[----:B------:R-:W-:Y:S05]  /*25190*/  @P0 BRA `(.L_x_5281) ;  /* 0x0000000800b80947 */ /* 0x000fea0003800000 */
[----:B------:R3:W-:Y:S01]  /*251a0*/  STG.E.128 desc[UR60][R4.64+0x100], R56 ;  /* 0x0001003804007986 */ /* 0x0007e2000c101d3c */
[----:B------:R-:W-:Y:S05]  /*251b0*/  BRA `(.L_x_5281) ;  /* 0x0000000800b07947 */ /* 0x000fea0003800000 */
.L_x_5273:
[----:B------:R-:W-:Y:S01]  /*251c0*/  ULDC.64 UR4, c[0x0][0xbd8] ;  /* 0x0002f60000047ab9 */ /* 0x000fe20000000a00 */
[----:B------:R-:W-:Y:S02]  /*251d0*/  MOV R7, RZ ;  /* 0x000000ff00077202 */ /* 0x000fe40000000f00 */
[----:B------:R-:W-:Y:S02]  /*251e0*/  ISETP.NE.U32.AND P0, PT, RZ, UR4, PT ;  /* 0x00000004ff007c0c */ /* 0x000fe4000bf05070 */
[----:B------:R-:W-:Y:S02]  /*251f0*/  IADD3 R2, P1, R229, UR4, RZ ;  /* 0x00000004e5027c10 */ /* 0x000fe4000ff3e0ff */
[----:B------:R-:W-:Y:S02]  /*25200*/  ISETP.NE.AND.EX P0, PT, RZ, UR5, PT, P0 ;  /* 0x00000005ff007c0c */ /* 0x000fe4000bf05300 */
[----:B------:R-:W-:Y:S01]  /*25210*/  IADD3.X R3, R230, UR5, RZ, P1, !PT ;  /* 0x00000005e6037c10 */ /* 0x000fe20008ffe4ff */
[----:B------:R-:W-:-:S02]  /*25220*/  ULDC.64 UR4, c[0x0][0xbe0] ;  /* 0x0002f80000047ab9 */ /* 0x000fc40000000a00 */
[----:B------:R-:W-:-:S04]  /*25230*/  ISETP.NE.U32.AND P1, PT, RZ, UR4, PT ;  /* 0x00000004ff007c0c */ /* 0x000fc8000bf25070 */
[----:B------:R-:W-:-:S04]  /*25240*/  ISETP.NE.AND.EX P1, PT, RZ, UR5, PT, P1 ;  /* 0x00000005ff007c0c */ /* 0x000fc8000bf25310 */
[----:B------:R2:W5:Y:S09]  /*25250*/  @P0 LDG.E R7, desc[UR60][R2.64] ;  /* 0x0000003c02070981 */ /* 0x000572000c1e1900 */
[----:B------:R-:W-:Y:S01]  /*25260*/  @P1 IADD3 R4, P2, R229, UR4, RZ ;  /* 0x00000004e5041c10 */ /* 0x000fe2000ff5e0ff */
[----:B------:R-:W-:-:S02]  /*25270*/  ULDC UR4, c[0x0][0xa88] ;  /* 0x0002a20000047ab9 */ /* 0x000fc40000000800 */
[----:B------:R-:W-:Y:S01]  /*25280*/  IMAD.U32 R0, RZ, RZ, UR4 ;  /* 0x00000004ff007e24 */ /* 0x000fe2000f8e00ff */
[----:B------:R-:W-:-:S05]  /*25290*/  @P1 IADD3.X R5, R230, UR5, RZ, P2, !PT ;  /* 0x00000005e6051c10 */ /* 0x000fca00097fe4ff */
        /* <DEDUP_REMOVED lines=8> */
[----:B--2---:R-:W-:-:S07]  /*25320*/  IADD3 R0, -R5, R0, RZ ;  /* 0x0000000005007210 */ /* 0x004fce0007ffe1ff */
.L_x_5282:
[----:B------:R-:W-:Y:S01]  /*25330*/  BSSY B1, `(.L_x_5283) ;  /* 0x000001c000017945 */ /* 0x000fe20003800000 */
[----:B------:R-:W-:Y:S02]  /*25340*/  SHF.R.S32.HI R9, RZ, 0x1f, R228 ;  /* 0x0000001fff097819 */ /* 0x000fe400000114e4 */
[----:B------:R-:W-:Y:S02]  /*25350*/  SHF.R.S32.HI R10, RZ, 0x1f, R221 ;  /* 0x0000001fff0a7819 */ /* 0x000fe400000114dd */
[----:B------:R-:W-:Y:S02]  /*25360*/  SEL R231, R231, RZ, !P0 ;  /* 0x000000ffe7e77207 */ /* 0x000fe40004000000 */
[----:B------:R-:W-:Y:S02]  /*25370*/  SEL R237, R237, RZ, !P0 ;  /* 0x000000ffeded7207 */ /* 0x000fe40004000000 */
[----:B-----5:R-:W-:Y:S01]  /*25380*/  SHF.R.S32.HI R6, RZ, 0x1f, R7 ;  /* 0x0000001fff067819 */ /* 0x020fe20000011407 */
[----:B------:R-:W-:Y:S06]  /*25390*/  @P2 BRA `(.L_x_5284) ;  /* 0x0000000000542947 */ /* 0x000fec0003800000 */
[----:B------:R-:W-:-:S04]  /*253a0*/  IMAD R2, R235, 0x80, R8 ;  /* 0x00000080eb027824 */ /* 0x000fc800078e0208 */
        /* <DEDUP_REMOVED lines=20> */
.L_x_5284:
[----:B------:R-:W-:Y:S05]  /*254f0*/  BSYNC B1 ;  /* 0x0000000000017941 */ /* 0x000fea0003800000 */
.L_x_5283:
[----:B------:R-:W-:Y:S01]  /*25500*/  ULDC.64 UR4, c[0x0][0xaa0] ;  /* 0x0002a80000047ab9 */ /* 0x000fe20000000a00 */
[----:B------:R-:W-:Y:S01]  /*25510*/  MOV R2, R221 ;  /* 0x000000dd00027202 */ /* 0x000fe20000000f00 */
[----:B--2---:R-:W-:Y:S01]  /*25520*/  IMAD.MOV.U32 R3, RZ, RZ, R10 ;  /* 0x000000ffff037224 */ /* 0x004fe200078e000a */
[----:B------:R-:W-:Y:S01]  /*25530*/  BSSY B1, `(.L_x_5285) ;  /* 0x000002e000017945 */ /* 0x000fe20003800000 */
[----:B------:R-:W-:Y:S02]  /*25540*/  IMAD R4, R6, UR4, RZ ;  /* 0x0000000406047c24 */ /* 0x000fe4000f8e02ff */
[----:B------:R-:W-:-:S04]  /*25550*/  IMAD.WIDE.U32 R2, R7, UR4, R2 ;  /* 0x0000000407027c25 */ /* 0x000fc8000f8e0002 */
[----:B------:R-:W-:Y:S01]  /*25560*/  IMAD R7, R7, UR5, R4 ;  /* 0x0000000507077c24 */ /* 0x000fe2000f8e0204 */
[----:B------:R-:W-:Y:S01]  /*25570*/  ULDC.64 UR4, c[0x0][0xae0] ;  /* 0x0002b80000047ab9 */ /* 0x000fe20000000a00 */
[----:B------:R-:W-:Y:S01]  /*25580*/  IADD3 R4, R224, 0x20, RZ ;  /* 0x00000020e0047810 */ /* 0x000fe20007ffe0ff */
[----:B------:R-:W-:Y:S02]  /*25590*/  IMAD R5, R9, UR4, RZ ;  /* 0x0000000409057c24 */ /* 0x000fe4000f8e02ff */
[----:B------:R-:W-:Y:S02]  /*255a0*/  IMAD.IADD R3, R3, 0x1, R7 ;  /* 0x0000000103037824 */ /* 0x000fe400078e0207 */
[----:B------:R-:W-:Y:S02]  /*255b0*/  IMAD R7, R235, -0x80, R0 ;  /* 0xffffff80eb077824 */ /* 0x000fe400078e0200 */
[C---:B------:R-:W-:Y:S02]  /*255c0*/  IMAD R5, R228.reuse, UR5, R5 ;  /* 0x00000005e4057c24 */ /* 0x040fe4000f8e0205 */
[----:B------:R-:W-:Y:S01]  /*255d0*/  IMAD.WIDE.U32 R2, R228, UR4, R2 ;  /* 0x00000004e4027c25 */ /* 0x000fe2000f8e0002 */
[-C--:B------:R-:W-:Y:S01]  /*255e0*/  ISETP.GE.AND P3, PT, R224, R7.reuse, PT ;  /* 0x00000007e000720c */ /* 0x080fe20003f66270 */
[----:B------:R-:W-:Y:S01]  /*255f0*/  ULDC.64 UR4, c[0x0][0xae8] ;  /* 0x0002ba0000047ab9 */ /* 0x000fe20000000a00 */
[----:B------:R-:W-:Y:S01]  /*25600*/  ISETP.GE.AND P2, PT, R4, R7, PT ;  /* 0x000000070400720c */ /* 0x000fe20003f46270 */
[C---:B------:R-:W-:Y:S01]  /*25610*/  VIADD R0, R224.reuse, 0x40 ;  /* 0x00000040e0007836 */ /* 0x040fe20000000000 */
[----:B------:R-:W-:Y:S01]  /*25620*/  IADD3 R3, R3, R5, RZ ;  /* 0x0000000503037210 */ /* 0x000fe20007ffe0ff */
[----:B------:R-:W-:-:S02]  /*25630*/  VIADD R4, R224, 0x60 ;  /* 0x00000060e0047836 */ /* 0x000fc40000000000 */
[----:B------:R-:W-:Y:S01]  /*25640*/  IMAD.MOV.U32 R6, RZ, RZ, R224 ;  /* 0x000000ffff067224 */ /* 0x000fe200078e00e0 */
[-C--:B------:R-:W-:Y:S01]  /*25650*/  ISETP.GE.AND P1, PT, R0, R7.reuse, PT ;  /* 0x000000070000720c */ /* 0x080fe20003f26270 */
        /* <DEDUP_REMOVED lines=27> */
.L_x_5286:
[----:B------:R-:W-:Y:S05]  /*25810*/  BSYNC B1 ;  /* 0x0000000000017941 */ /* 0x000fea0003800000 */
.L_x_5285:
[----:B------:R-:W-:Y:S04]  /*25820*/  BSSY B1, `(.L_x_5287) ;  /* 0x0000017000017945 */ /* 0x000fe80003800000 */
[----:B------:R-:W-:Y:S05]  /*25830*/  @P2 BRA `(.L_x_5288) ;  /* 0x0000000000542947 */ /* 0x000fea0003800000 */
[----:B--2---:R-:W-:Y:S01]  /*25840*/  IADD3 R9, P2, R6, 0x20, RZ ;  /* 0x0000002006097810 */ /* 0x004fe20007f5e0ff */
[----:B------:R-:W-:Y:S01]  /*25850*/  ULDC UR4, c[0x0][0xa8c] ;  /* 0x0002a30000047ab9 */ /* 0x000fe20000000800 */
[C---:B------:R-:W-:Y:S01]  /*25860*/  IADD3 R2, R221.reuse, 0x40, RZ ;  /* 0x00000040dd027810 */ /* 0x040fe20007ffe0ff */
[----:B------:R-:W-:Y:S01]  /*25870*/  ULDC.64 UR6, c[0x0][0xad8] ;  /* 0x0002b60000067ab9 */ /* 0x000fe20000000a00 */
[----:B------:R-:W-:Y:S01]  /*25880*/  MOV R3, R11 ;  /* 0x0000000b00037202 */ /* 0x000fe20000000f00 */
[----:B------:R-:W-:Y:S01]  /*25890*/  IMAD.X R0, RZ, RZ, R7, P2 ;  /* 0x000000ffff007224 */ /* 0x000fe200010e0607 */
[----:B------:R-:W-:Y:S01]  /*258a0*/  ISETP.GE.AND P4, PT, R2, UR4, PT ;  /* 0x0000000402007c0c */ /* 0x000fe2000bf86270 */
[----:B------:R-:W-:Y:S01]  /*258b0*/  IMAD.MOV.U32 R2, RZ, RZ, R4 ;  /* 0x000000ffff027224 */ /* 0x000fe200078e0004 */
[C---:B------:R-:W-:Y:S01]  /*258c0*/  ISETP.GE.AND P3, PT, R221.reuse, UR4, PT ;  /* 0x00000004dd007c0c */ /* 0x040fe2000bf66270 */
[----:B------:R-:W-:Y:S02]  /*258d0*/  VIADD R8, R221, 0x80 ;  /* 0x00000080dd087836 */ /* 0x000fe40000000000 */
        /* <DEDUP_REMOVED lines=11> */
.L_x_5288:
[----:B------:R-:W-:Y:S05]  /*25990*/  BSYNC B1 ;  /* 0x0000000000017941 */ /* 0x000fea0003800000 */
.L_x_5287:
[----:B------:R-:W-:Y:S04]  /*259a0*/  BSSY B1, `(.L_x_5289) ;  /* 0x0000017000017945 */ /* 0x000fe80003800000 */
[----:B------:R-:W-:Y:S05]  /*259b0*/  @P1 BRA `(.L_x_5290) ;  /* 0x0000000000541947 */ /* 0x000fea0003800000 */
[----:B--23--:R-:W-:Y:S01]  /*259c0*/  IADD3 R9, P1, R6, 0x40, RZ ;  /* 0x0000004006097810 */ /* 0x00cfe20007f3e0ff */
        /* <DEDUP_REMOVED lines=20> */
.L_x_5290:
[----:B------:R-:W-:Y:S05]  /*25b10*/  BSYNC B1 ;  /* 0x0000000000017941 */ /* 0x000fea0003800000 */
.L_x_5289:
[----:B------:R-:W-:Y:S05]  /*25b20*/  @P0 BRA `(.L_x_5281) ;  /* 0x0000000000540947 */ /* 0x000fea0003800000 */
[----:B------:R-:W-:Y:S01]  /*25b30*/  IADD3 R5, P0, R6, 0x60, RZ ;  /* 0x0000006006057810 */ /* 0x000fe20007f1e0ff */
[C---:B------:R-:W-:Y:S01]  /*25b40*/  VIADD R0, R221.reuse, 0x40 ;  /* 0x00000040dd007836 */ /* 0x040fe20000000000 */
[----:B------:R-:W-:Y:S01]  /*25b50*/  MOV R2, R4 ;  /* 0x0000000400027202 */ /* 0x000fe20000000f00 */
[----:B------:R-:W-:Y:S01]  /*25b60*/  ULDC.64 UR6, c[0x0][0xad8] ;  /* 0x0002b60000067ab9 */ /* 0x000fe20000000a00 */
[----:B------:R-:W-:Y:S01]  /*25b70*/  ULDC UR4, c[0x0][0xa8c] ;  /* 0x0002a30000047ab9 */ /* 0x000fe20000000800 */
[----:B------:R-:W-:Y:S01]  /*25b80*/  IMAD.X R6, RZ, RZ, R7, P0 ;  /* 0x000000ffff067224 */ /* 0x000fe200000e0607 */
[----:B------:R-:W-:Y:S01]  /*25b90*/  ISETP.GE.AND P2, PT, R0, UR4, PT ;  /* 0x0000000400007c0c */ /* 0x000fe2000bf46270 */
[----:B------:R-:W-:Y:S01]  /*25ba0*/  IMAD.MOV.U32 R3, RZ, RZ, R11 ;  /* 0x000000ffff037224 */ /* 0x000fe200078e000b */
[C---:B------:R-:W-:Y:S01]  /*25bb0*/  IADD3 R0, R221.reuse, 0x80, RZ ;  /* 0x00000080dd007810 */ /* 0x040fe20007ffe0ff */
[----:B------:R-:W-:Y:S01]  /*25bc0*/  IMAD R6, R6, UR6, RZ ;  /* 0x0000000606067c24 */ /* 0x000fe2000f8e02ff */
        /* <DEDUP_REMOVED lines=11> */
.L_x_5281:
[----:B------:R-:W-:Y:S05]  /*25c80*/  BSYNC B0 ;  /* 0x0000000000007941 */ /* 0x000fea0003800000 */
.L_x_5272:
[----:B------:R-:W-:Y:S02]  /*25c90*/  ULDC UR4, c[0x0][0xc14] ;  /* 0x0003050000047ab9 */ /* 0x000fe40000000800 */
[----:B-1----:R-:W-:-:S13]  /*25ca0*/  ISETP.GE.AND P0, PT, R219, UR4, PT ;  /* 0x00000004db007c0c */ /* 0x002fda000bf06270 */
[----:B------:R-:W-:Y:S05]  /*25cb0*/  @!P0 BRA `(.L_x_5291) ;  /* 0xfffffdb400708947 */ /* 0x000fea000383ffff */
[----:B------:R-:W-:Y:S05]  /*25cc0*/  BRA `(.L_x_5055) ;  /* 0x0000006400187947 */ /* 0x000fea0003800000 */
.L_x_5053:
        /* <DEDUP_REMOVED lines=9> */
[----:B------:R-:W-:Y:S01]  /*25d60*/  CS2R R16, SRZ ;  /* 0x0000000000107805 */ /* 0x000fe2000001ff00 */
        /* <DEDUP_REMOVED lines=37> */
[----:B------:R-:W-:-:S05]  /*25fc0*/  @P0 LOP3.LUT R6, R6, 0x4, RZ, 0xfc, !PT ;  /* 0x0000000406060812 */ /* 0x000fca00078efcff */
[----:B------:R-:W-:Y:S01]  /*25fd0*/  STL [R1+0x10], R6 ;  /* 0x0000100601007387 */ /* 0x000fe20000100800 */
[----:B-1----:R-:W-:-:S04]  /*25fe0*/  SEL R0, R0, RZ, P0 ;  /* 0x000000ff00007207 */ /* 0x002fc80000000000 */
[----:B------:R-:W-:-:S05]  /*25ff0*/  IADD3 R0, R3, R0, RZ ;  /* 0x0000000003007210 */ /* 0x000fca0007ffe0ff */
[----:B------:R-:W1:Y:S02]  /*26000*/  SHFL.IDX PT, R2, R0, 0x1f, 0x1f ;  /* 0x03e01f0000027f89 */ /* 0x000e6400000e0000 */
[----:B-1----:R-:W-:-:S04]  /*26010*/  IMAD R4, R2, UR4, RZ ;  /* 0x0000000402047c24 */ /* 0x002fc8000f8e02ff */
[----:B------:R-:W-:Y:S01]  /*26020*/  IMAD.MOV.U32 R5, RZ, RZ, R4 ;  /* 0x000000ffff057224 */ /* 0x000fe200078e0004 */
[----:B0-----:R-:W-:-:S13]  /*26030*/  ISETP.GT.AND P0, PT, R4, UR6, PT ;  /* 0x0000000604007c0c */ /* 0x001fda000bf04270 */
[----:B------:R-:W-:Y:S05]  /*26040*/  @P0 BRA `(.L_x_5292) ;  /* 0x0000000000bc0947 */ /* 0x000fea0003800000 */
[----:B------:R-:W-:Y:S01]  /*26050*/  MOV R4, R5 ;  /* 0x0000000500047202 */ /* 0x000fe20000000f00 */
[----:B------:R-:W-:Y:S01]  /*26060*/  IMAD.MOV.U32 R19, RZ, RZ, RZ ;  /* 0x000000ffff137224 */ /* 0x000fe200078e00ff */
[----:B------:R-:W-:Y:S01]  /*26070*/  ULDC UR5, c[0x0][0xc14] ;  /* 0x0003050000057ab9 */ /* 0x000fe20000000800 */
[----:B------:R-:W-:Y:S01]  /*26080*/  ULDC UR7, c[0x0][0xc14] ;  /* 0x0003050000077ab9 */ /* 0x000fe20000000800 */
[----:B------:R-:W-:-:S05]  /*26090*/  ULDC UR4, c[0x0][0xc10] ;  /* 0x0003040000047ab9 */ /* 0x000fca0000000800 */
.L_x_5296:
        /* <DEDUP_REMOVED lines=16> */
.L_x_5295:
[----:B------:R-:W-:Y:S05]  /*261a0*/  BSYNC B0 ;  /* 0x0000000000007941 */ /* 0x000fea0003800000 */
.L_x_5294:
        /* <DEDUP_REMOVED lines=25> */
.L_x_5292:
        /* <DEDUP_REMOVED lines=20> */
.L_x_5297:
        /* <DEDUP_REMOVED lines=56> */
.L_x_5293:
[----:B------:R-:W-:Y:S01]  /*26800*/  IMAD.MOV.U32 R17, RZ, RZ, RZ ;  /* 0x000000ffff117224 */ /* 0x000fe200078e00ff */
[----:B------:R-:W-:Y:S01]  /*26810*/  MOV R18, RZ ;  /* 0x000000ff00127202 */ /* 0x000fe20000000f00 */
[----:B------:R-:W-:-:S07]  /*26820*/  IMAD.U32 R16, RZ, RZ, UR6 ;  /* 0x00000006ff107e24 */ /* 0x000fce000f8e00ff */
.L_x_5298:
        /* <DEDUP_REMOVED lines=20> */
[----:B-1----:R-:W-:Y:S01]  /*26970*/  IMAD.MOV.U32 R0, RZ, RZ, 0x1 ;  /* 0x00000001ff007424 */ /* 0x002fe200078e00ff */
        /* <DEDUP_REMOVED lines=10> */
[----:B------:R-:W2:Y:S11]  /*26a20*/  S2R R4, SR_TID.X ;  /* 0x0000000000047919 */ /* 0x000eb60000002100 */
[----:B------:R-:W-:Y:S01]  /*26a30*/  ULOP3.LUT UR38, UR4, 0x2, URZ, 0xfc, !UPT ;  /* 0x0000000204267892 */ /* 0x000fe2000f8efc3f */
[----:B--2---:R-:W-:-:S04]  /*26a40*/  LOP3.LUT R4, R4, 0x7f, RZ, 0xc0, !PT ;  /* 0x0000007f04047812 */ /* 0x004fc800078ec0ff */
[C---:B------:R-:W-:Y:S02]  /*26a50*/  ISETP.NE.AND P2, PT, R4.reuse, RZ, PT ;  /* 0x000000ff0400720c */ /* 0x040fe40003f45270 */
[----:B------:R-:W-:-:S11]  /*26a60*/  ISETP.NE.OR P0, PT, R4, RZ, !P1 ;  /* 0x000000ff0400720c */ /* 0x000fd60004f05670 */
[----:B------:R-:W-:-:S04]  /*26a70*/  @P2 LOP3.LUT R2, R2, 0x2, RZ, 0xfc, !PT ;  /* 0x0000000202022812 */ /* 0x000fc800078efcff */
[----:B------:R-:W-:-:S05]  /*26a80*/  @P0 LOP3.LUT R2, R2, 0x40, RZ, 0xfc, !PT ;  /* 0x0000004002020812 */ /* 0x000fca00078efcff */
[----:B------:R1:W-:Y:S02]  /*26a90*/  STL [R1+0x10], R2 ;  /* 0x0000100201007387 */ /* 0x0003e40000100800 */
.L_x_5389:
[----:B-12---:R-:W1:Y:S02]  /*26aa0*/  LDC.64 R2, c[0x0][0xc60] ;  /* 0x00031800ff027b82 */ /* 0x006e640000000a00 */
[----:B-1----:R-:W-:-:S05]  /*26ab0*/  IMAD.WIDE R2, R19, 0x4, R2 ;  /* 0x0000000413027825 */ /* 0x002fca00078e0202 */
[----:B0-----:R-:W2:Y:S01]  /*26ac0*/  LDG.E R11, desc[UR60][R2.64] ;  /* 0x0000003c020b7981 */ /* 0x001ea2000c1e1900 */
[----:B------:R-:W-:Y:S05]  /*26ad0*/  YIELD ;  /* 0x0000000000007946 */ /* 0x000fea0003800000 */
[----:B------:R-:W-:Y:S01]  /*26ae0*/  ULDC.64 UR4, c[0x0][0xa28] ;  /* 0x00028a0000047ab9 */ /* 0x000fe20000000a00 */
[----:B------:R-:W-:Y:S01]  /*26af0*/  MOV R0, RZ ;  /* 0x000000ff00007202 */ /* 0x000fe20000000f00 */
[----:B------:R-:W-:Y:S01]  /*26b00*/  IMAD.MOV.U32 R10, RZ, RZ, RZ ;  /* 0x000000ffff0a7224 */ /* 0x000fe200078e00ff */
[----:B------:R-:W-:Y:S01]  /*26b10*/  ISETP.NE.U32.AND P0, PT, RZ, UR4, PT ;  /* 0x00000004ff007c0c */ /* 0x000fe2000bf05070 */
[----:B------:R-:W-:Y:S01]  /*26b20*/  ULDC.64 UR8, c[0x0][0xa08] ;  /* 0x0002820000087ab9 */ /* 0x000fe20000000a00 */
[----:B------:R-:W-:-:S02]  /*26b30*/  ULDC.64 UR10, c[0x0][0xa10] ;  /* 0x00028400000a7ab9 */ /* 0x000fc40000000a00 */
[----:B------:R-:W-:Y:S02]  /*26b40*/  ISETP.NE.AND.EX P0, PT, RZ, UR5, PT, P0 ;  /* 0x00000005ff007c0c */ /* 0x000fe4000bf05300 */
[----:B--2---:R-:W-:Y:S01]  /*26b50*/  SHF.R.S32.HI R4, RZ, 0x1f, R11 ;  /* 0x0000001fff047819 */ /* 0x004fe2000001140b */
[----:B------:R-:W-:-:S10]  /*26b60*/  IMAD.SHL.U32 R13, R11, 0x4, RZ ;  /* 0x000000040b0d7824 */ /* 0x000fd400078e00ff */
[C---:B------:R-:W-:Y:S01]  /*26b70*/  @P0 LEA R2, P1, R11.reuse, UR4, 0x2 ;  /* 0x000000040b020c11 */ /* 0x040fe2000f8210ff */
[----:B------:R-:W-:Y:S03]  /*26b80*/  STL [R1+0x20], R11 ;  /* 0x0000200b01007387 */ /* 0x000fe60000100800 */
[----:B------:R-:W-:Y:S01]  /*26b90*/  @P0 LEA.HI.X R3, R11, UR5, R4, 0x2, P1 ;  /* 0x000000050b030c11 */ /* 0x000fe200088f1404 */
[----:B------:R-:W-:-:S04]  /*26ba0*/  ULDC.64 UR4, c[0x0][0xa18] ;  /* 0x0002860000047ab9 */ /* 0x000fc80000000a00 */
[----:B------:R0:W5:Y:S01]  /*26bb0*/  @P0 LDG.E R0, desc[UR60][R2.64] ;  /* 0x0000003c02000981 */ /* 0x000162000c1e1900 */
[----:B------:R-:W-:Y:S02]  /*26bc0*/  ISETP.NE.U32.AND P0, PT, RZ, UR4, PT ;  /* 0x00000004ff007c0c */ /* 0x000fe4000bf05070 */
[----:B------:R-:W-:Y:S01]  /*26bd0*/  SHF.L.U64.HI R12, R11, 0x2, R4 ;  /* 0x000000020b0c7819 */ /* 0x000fe20000010204 */
[----:B------:R-:W-:Y:S01]  /*26be0*/  STL [R1+0x28], R13 ;  /* 0x0000280d01007387 */ /* 0x000fe20000100800 */
[----:B------:R-:W-:-:S03]  /*26bf0*/  ISETP.NE.AND.EX P0, PT, RZ, UR5, PT, P0 ;  /* 0x00000005ff007c0c */ /* 0x000fc6000bf05300 */
[----:B------:R-:W-:Y:S10]  /*26c00*/  STL [R1+0x2c], R12 ;  /* 0x00002c0c01007387 */ /* 0x000ff40000100800 */
        /* <DEDUP_REMOVED lines=8> */
[----:B------:R-:W-:-:S04]  /*26c90*/  IADD3 R6, P1, R13, UR8, RZ ;  /* 0x000000080d067c10 */ /* 0x000fc8000ff3e0ff */
[----:B------:R-:W-:Y:S02]  /*26ca0*/  IADD3.X R7, R12, UR9, RZ, P1, !PT ;  /* 0x000000090c077c10 */ /* 0x000fe40008ffe4ff */
[----:B------:R-:W-:-:S03]  /*26cb0*/  IADD3 R4, P1, R13, UR10, RZ ;  /* 0x0000000a0d047c10 */ /* 0x000fc6000ff3e0ff */
[----:B------:R-:W2:Y:S01]  /*26cc0*/  @P2 LDG.E R10, desc[UR60][R2.64] ;  /* 0x0000003c020a2981 */ /* 0x000ea2000c1e1900 */
[----:B------:R-:W-:Y:S02]  /*26cd0*/  IADD3.X R5, R12, UR11, RZ, P1, !PT ;  /* 0x0000000b0c057c10 */ /* 0x000fe40008ffe4ff */
[----:B------:R-:W-:Y:S01]  /*26ce0*/  ISETP.NE.U32.AND P1, PT, RZ, UR8, PT ;  /* 0x00000008ff007c0c */ /* 0x000fe2000bf25070 */
[----:B------:R-:W-:-:S03]  /*26cf0*/  ULDC UR6, c[0x0][0x338] ;  /* 0x0000ce0000067ab9 */ /* 0x000fc60000000800 */
[----:B------:R-:W-:Y:S02]  /*26d00*/  ISETP.NE.AND.EX P3, PT, RZ, UR9, PT, P1 ;  /* 0x00000009ff007c0c */ /* 0x000fe4000bf65310 */
[----:B------:R-:W-:-:S04]  /*26d10*/  ISETP.NE.U32.AND P1, PT, RZ, UR10, PT ;  /* 0x0000000aff007c0c */ /* 0x000fc8000bf25070 */
[----:B------:R-:W-:Y:S01]  /*26d20*/  ISETP.NE.AND.EX P1, PT, RZ, UR11, PT, P1 ;  /* 0x0000000bff007c0c */ /* 0x000fe2000bf25310 */
[----:B--2---:R0:W-:Y:S02]  /*26d30*/  STL [R1+0x34], R10 ;  /* 0x0000340a01007387 */ /* 0x0041e40000100800 */
[----:B0-----:R-:W-:Y:S01]  /*26d40*/  MOV R10, UR4 ;  /* 0x00000004000a7c02 */ /* 0x001fe20008000f00 */
[----:B------:R-:W-:Y:S02]  /*26d50*/  ULDC.64 UR4, c[0x0][0x3f8] ;  /* 0x0000fe0000047ab9 */ /* 0x000fe40000000a00 */
[----:B------:R-:W-:-:S03]  /*26d60*/  UISETP.NE.U32.AND UP0, UPT, UR4, URZ, UPT ;  /* 0x0000003f0400728c */ /* 0x000fc6000bf05070 */
[----:B------:R-:W-:Y:S01]  /*26d70*/  ULDC UR4, c[0x0][0x404] ;  /* 0x0001010000047ab9 */ /* 0x000fe20000000800 */
[----:B------:R-:W-:Y:S01]  /*26d80*/  UISETP.NE.AND.EX UP0, UPT, UR5, URZ, UPT, UP0 ;  /* 0x0000003f0500728c */ /* 0x000fe2000bf05300 */
[----:B------:R0:W5:Y:S02]  /*26d90*/  @P0 LDG.E R10, desc[UR60][R8.64] ;  /* 0x0000003c080a0981 */ /* 0x000164000c1e1900 */
[----:B------:R-:W-:Y:S01]  /*26da0*/  ULDC UR5, c[0x0][0x2e0] ;  /* 0x0000b80000057ab9 */ /* 0x000fe20000000800 */
[----:B------:R-:W-:-:S04]  /*26db0*/  USEL UR4, UR4, 0x1, UP0 ;  /* 0x0000000104047887 */ /* 0x000fc80008000000 */
[----:B------:R-:W-:Y:S01]  /*26dc0*/  UIMAD UR4, UR4, UR5, URZ ;  /* 0x00000005040472a4 */ /* 0x000fe2000f8e023f */
[----:B0-----:R-:W-:-:S05]  /*26dd0*/  IMAD.U32 R9, RZ, RZ, UR6 ;  /* 0x00000006ff097e24 */ /* 0x001fca000f8e00ff */
[----:B------:R-:W-:Y:S01]  /*26de0*/  IMAD.U32 R8, RZ, RZ, UR4 ;  /* 0x00000004ff087e24 */ /* 0x000fe2000f8e00ff */
[----:B------:R-:W-:Y:S06]  /*26df0*/  @P0 BRA `(.L_x_5300) ;  /* 0x0000000000100947 */ /* 0x000fec0003800000 */
[----:B------:R-:W-:Y:S05]  /*26e00*/  @!P2 BRA `(.L_x_5300) ;  /* 0x00000000000ca947 */ /* 0x000fea0003800000 */
[----:B-----5:R-:W2:Y:S04]  /*26e10*/  LDG.E R10, desc[UR60][R2.64] ;  /* 0x0000003c020a7981 */ /* 0x020ea8000c1e1900 */
[----:B------:R-:W2:Y:S02]  /*26e20*/  LDG.E R2, desc[UR60][R2.64+0x4] ;  /* 0x0000043c02027981 */ /* 0x000ea4000c1e1900 */
[----:B--2---:R-:W-:-:S07]  /*26e30*/  IADD3 R10, -R10, R2, RZ ;  /* 0x000000020a0a7210 */ /* 0x004fce0007ffe1ff */
.L_x_5300:
[----:B------:R-:W-:Y:S01]  /*26e40*/  IMAD.MOV.U32 R2, RZ, RZ, RZ ;  /* 0x000000ffff027224 */ /* 0x000fe200078e00ff */
[----:B------:R-:W-:-:S05]  /*26e50*/  ULDC.64 UR4, c[0x0][0xa20] ;  /* 0x0002880000047ab9 */ /* 0x000fca0000000a00 */
[----:B------:R-:W2:Y:S01]  /*26e60*/  @P3 LDG.E R2, desc[UR60][R6.64] ;  /* 0x0000003c06023981 */ /* 0x000ea2000c1e1900 */
[----:B------:R-:W-:-:S06]  /*26e70*/  IMAD.MOV.U32 R20, RZ, RZ, RZ ;  /* 0x000000ffff147224 */ /* 0x000fcc00078e00ff */
[----:B------:R0:W5:Y:S01]  /*26e80*/  @P1 LDG.E R20, desc[UR60][R4.64] ;  /* 0x0000003c04141981 */ /* 0x000162000c1e1900 */
[----:B------:R-:W-:-:S04]  /*26e90*/  ISETP.NE.U32.AND P0, PT, RZ, UR4, PT ;  /* 0x00000004ff007c0c */ /* 0x000fc8000bf05070 */
[----:B------:R-:W-:Y:S02]  /*26ea0*/  ISETP.NE.AND.EX P0, PT, RZ, UR5, PT, P0 ;  /* 0x00000005ff007c0c */ /* 0x000fe4000bf05300 */
[----:B--2--5:R-:W-:-:S05]  /*26eb0*/  IADD3 R2, R2, R0, RZ ;  /* 0x0000000002027210 */ /* 0x024fca0007ffe0ff */
[----:B------:R0:W-:Y:S06]  /*26ec0*/  STL [R1+0x4], R2 ;  /* 0x0000040201007387 */ /* 0x0001ec0000100800 */
[----:B------:R-:W-:Y:S05]  /*26ed0*/  @!P0 BRA `(.L_x_5301) ;  /* 0x0000000000108947 */ /* 0x000fea0003800000 */
[----:B0-----:R-:W-:-:S04]  /*26ee0*/  IADD3 R2, P0, R13, UR4, RZ ;  /* 0x000000040d027c10 */ /* 0x001fc8000ff1e0ff */
[----:B------:R-:W-:-:S05]  /*26ef0*/  IADD3.X R3, R12, UR5, RZ, P0, !PT ;  /* 0x000000050c037c10 */ /* 0x000fca00087fe4ff */
[----:B------:R0:W5:Y:S01]  /*26f00*/  LDG.E R8, desc[UR60][R2.64] ;  /* 0x0000003c02087981 */ /* 0x000162000c1e1900 */
[----:B------:R-:W-:Y:S05]  /*26f10*/  BRA `(.L_x_5302) ;  /* 0x0000000000107947 */ /* 0x000fea0003800000 */
.L_x_5301:
[----:B------:R-:W-:Y:S05]  /*26f20*/  @!P3 BRA `(.L_x_5302) ;  /* 0x00000000000cb947 */ /* 0x000fea0003800000 */
[----:B------:R-:W2:Y:S04]  /*26f30*/  LDG.E R8, desc[UR60][R6.64] ;  /* 0x0000003c06087981 */ /* 0x000ea8000c1e1900 */
[----:B------:R-:W2:Y:S02]  /*26f40*/  LDG.E R6, desc[UR60][R6.64+0x4] ;  /* 0x0000043c06067981 */ /* 0x000ea4000c1e1900 */
[----:B--2---:R-:W-:-:S07]  /*26f50*/  IMAD.IADD R8, R6, 0x1, -R8 ;  /* 0x0000000106087824 */ /* 0x004fce00078e0a08 */
.L_x_5302:
[----:B0-----:R-:W2:Y:S01]  /*26f60*/  @P1 LDG.E R2, desc[UR60][R4.64] ;  /* 0x0000003c04021981 */ /* 0x001ea2000c1e1900 */
[----:B-----5:R-:W-:-:S03]  /*26f70*/  IMAD.IADD R0, R8, 0x1, -R0 ;  /* 0x0000000108007824 */ /* 0x020fc600078e0a00 */
[----:B------:R-:W2:Y:S01]  /*26f80*/  @P1 LDG.E R4, desc[UR60][R4.64+0x4] ;  /* 0x0000043c04041981 */ /* 0x000ea2000c1e1900 */
[----:B------:R-:W-:Y:S01]  /*26f90*/  BSSY B0, `(.L_x_5303) ;  /* 0x00000f9000007945 */ /* 0x000fe20003800000 */
[----:B------:R-:W-:Y:S02]  /*26fa0*/  PLOP3.LUT P2, PT, PT, PT, PT, 0x80, 0x0 ;  /* 0x000000000000781c */ /* 0x000fe40003f4f070 */
[----:B--2---:R-:W-:Y:S02]  /*26fb0*/  @P1 IADD3 R9, -R2, R4, RZ ;  /* 0x0000000402091210 */ /* 0x004fe40007ffe1ff */
[----:B------:R-:W-:-:S03]  /*26fc0*/  LEA R2, R17, 0xef, 0x7 ;  /* 0x000000ef11027811 */ /* 0x000fc600078e38ff */
[----:B------:R-:W-:-:S04]  /*26fd0*/  IMAD.IADD R4, R0, 0x1, R9 ;  /* 0x0000000100047824 */ /* 0x000fc800078e0209 */
[C---:B------:R-:W-:Y:S01]  /*26fe0*/  VIADD R5, R4.reuse, 0x6f ;  /* 0x0000006f04057836 */ /* 0x040fe20000000000 */
[----:B------:R-:W-:Y:S02]  /*26ff0*/  IADD3 R3, R4, R2, -R10 ;  /* 0x0000000204037210 */ /* 0x000fe40007ffe80a */
[----:B------:R-:W-:Y:S01]  /*27000*/  MOV R4, RZ ;  /* 0x000000ff00047202 */ /* 0x000fe20000000f00 */
[----:B------:R-:W-:-:S04]  /*27010*/  IMAD.MOV.U32 R2, RZ, RZ, RZ ;  /* 0x000000ffff027224 */ /* 0x000fc800078e00ff */
[----:B------:R-:W-:-:S04]  /*27020*/  IMAD.HI R4, R5, -0x6db6db6d, R4 ;  /* 0x9249249305047827 */ /* 0x000fc800078e0204 */
[----:B------:R-:W-:Y:S01]  /*27030*/  IMAD.HI R2, R3, -0x6db6db6d, R2 ;  /* 0x9249249303027827 */ /* 0x000fe200078e0202 */
        /* <DEDUP_REMOVED lines=9> */
[----:B------:R-:W-:Y:S02]  /*270d0*/  ISETP.GT.AND P0, PT, R2, R0, PT ;  /* 0x000000000200720c */ /* 0x000fe40003f04270 */
[----:B------:R-:W-:-:S05]  /*270e0*/  SHF.R.U32.HI R4, RZ, 0x4, R0 ;  /* 0x00000004ff047819 */ /* 0x000fca0000011600 */
[----:B------:R-:W-:-:S06]  /*270f0*/  IMAD.WIDE.U32 R4, R4, 0x24924925, RZ ;  /* 0x2492492504047825 */ /* 0x000fcc00078e00ff */
[----:B------:R-:W-:Y:S01]  /*27100*/  @P0 IADD3 R3, R2, 0x6f, RZ ;  /* 0x0000006f02030810 */ /* 0x000fe20007ffe0ff */
[----:B------:R-:W-:-:S04]  /*27110*/  @P0 IMAD.MOV.U32 R2, RZ, RZ, RZ ;  /* 0x000000ffff020224 */ /* 0x000fc800078e00ff */
[----:B------:R-:W-:-:S04]  /*27120*/  @P0 IMAD.HI R2, R3, -0x6db6db6d, R2 ;  /* 0x9249249303020827 */ /* 0x000fc800078e0202 */
[----:B------:R-:W-:Y:S01]  /*27130*/  IMAD.MOV.U32 R0, RZ, RZ, R5 ;  /* 0x000000ffff007224 */ /* 0x000fe200078e0005 */
[----:B------:R-:W-:Y:S01]  /*27140*/  @P0 SHF.R.U32.HI R3, RZ, 0x1f, R2 ;  /* 0x0000001fff030819 */ /* 0x000fe20000011602 */
[----:B------:R0:W-:Y:S03]  /*27150*/  STL [R1+0x24], R6 ;  /* 0x0000240601007387 */ /* 0x0001e60000100800 */
        /* <DEDUP_REMOVED lines=14> */
.L_x_5456:
[----:B------:R-:W-:-:S03]  /*27240*/  UMOV UR4, 0xffffffff ;  /* 0xffffffff00047882 */ /* 0x000fc60000000000 */
[----:B------:R-:W-:Y:S05]  /*27250*/  BRA.DIV UR4, `(.L_x_5306) ;  /* 0x0000005e04607947 */ /* 0x000fea000b800000 */
[----:B------:R-:W-:-:S13]  /*27260*/  ELECT P6, URZ, PT ;  /* 0x00000000003f782f */ /* 0x000fda00038c0000 */
.L_x_5459:
        /* <DEDUP_REMOVED lines=12> */
.L_x_5460:
[----:B------:R-:W-:Y:S05]  /*27330*/  BSYNC B1 ;  /* 0x0000000000017941 */ /* 0x000fea0003800000 */
.L_x_5307:
        /* <DEDUP_REMOVED lines=8> */
.L_x_5461:
        /* <DEDUP_REMOVED lines=11> */
.L_x_5312:
        /* <DEDUP_REMOVED lines=29> */
.L_x_5462:
        /* <DEDUP_REMOVED lines=8> */
.L_x_5314:
        /* <DEDUP_REMOVED lines=24> */
.L_x_5310:
[----:B------:R-:W-:Y:S05]  /*27840*/  BSYNC B1 ;  /* 0x0000000000017941 */ /* 0x000fea0003800000 */
.L_x_5309:
        /* <DEDUP_REMOVED lines=16> */
.L_x_5321:
        /* <DEDUP_REMOVED lines=9> */
.L_x_5463:
        /* <DEDUP_REMOVED lines=11> */
.L_x_5318:
        /* <DEDUP_REMOVED lines=27> */
.L_x_5464:
        /* <DEDUP_REMOVED lines=8> */
.L_x_5320:
        /* <DEDUP_REMOVED lines=24> */
.L_x_5316:
[----:B------:R-:W-:Y:S05]  /*27e40*/  BSYNC B1 ;  /* 0x0000000000017941 */ /* 0x000fea0003800000 */
.L_x_5315:
        /* <DEDUP_REMOVED lines=13> */
.L_x_5304:
[----:B------:R-:W-:Y:S05]  /*27f20*/  BSYNC B0 ;  /* 0x0000000000007941 */ /* 0x000fea0003800000 */
.L_x_5303:
        /* <DEDUP_REMOVED lines=23> */
.L_x_5323:
        /* <DEDUP_REMOVED lines=23> */
.L_x_5325:
        /* <DEDUP_REMOVED lines=20> */
.L_x_5327:
        /* <DEDUP_REMOVED lines=16> */
.L_x_5326:
        /* <DEDUP_REMOVED lines=31> */
.L_x_5328:
        /* <DEDUP_REMOVED lines=16> */
.L_x_5329:
        /* <DEDUP_REMOVED lines=15> */
.L_x_5330:
        /* <DEDUP_REMOVED lines=18> */
.L_x_5467:
[----:B------:R-:W-:Y:S01]  /*28950*/  UMOV UR4, 0xffffffff ;  /* 0xffffffff00047882 */ /* 0x000fe20000000000 */
[----:B------:R-:W-:Y:S02]  /*28960*/  SHF.R.S32.HI R17, RZ, 0x1f, R0 ;  /* 0x0000001fff117819 */ /* 0x000fe40000011400 */
[----:B------:R-:W-:Y:S05]  /*28970*/  BRA.DIV UR4, `(.L_x_5332) ;  /* 0x0000004a04507947 */ /* 0x000fea000b800000 */
[----:B------:R-:W-:-:S13]  /*28980*/  ELECT P6, URZ, PT ;  /* 0x00000000003f782f */ /* 0x000fda00038c0000 */
.L_x_5470:
        /* <DEDUP_REMOVED lines=21> */
.L_x_5334:
        /* <DEDUP_REMOVED lines=9> */
.L_x_5471:
        /* <DEDUP_REMOVED lines=11> */
.L_x_5336:
        /* <DEDUP_REMOVED lines=33> */
.L_x_5333:
        /* <DEDUP_REMOVED lines=47> */
.L_x_5472:
[----:B------:R-:W-:Y:S05]  /*29120*/  BSYNC B0 ;  /* 0x0000000000007941 */ /* 0x000fea0003800000 */
.L_x_5337:
        /* <DEDUP_REMOVED lines=42> */
.L_x_5345:
[----:B0-----:R-:W0:Y:S01]  /*293d0*/  S2R R9, SR_CgaCtaId ;  /* 0x0000000000097919 */ /* 0x001e220000008800 */
[----:B------:R-:W-:-:S04]  /*293e0*/  MOV R8, 0x400 ;  /* 0x0000040000087802 */ /* 0x000fc80000000f00 */
[----:B0-----:R-:W-:Y:S02]  /*293f0*/  LEA R8, R9, R8, 0x18 ;  /* 0x0000000809087211 */ /* 0x001fe400078ec0ff */
[----:B------:R-:W-:-:S03]  /*29400*/  SHF.L.U32 R9, R13, 0x1f, RZ ;  /* 0x0000001f0d097819 */ /* 0x000fc600000006ff */
[----:B------:R-:W-:-:S04]  /*29410*/  IMAD R8, R12, 0x8, R8 ;  /* 0x000000080c087824 */ /* 0x000fc800078e0208 */
[----:B------:R-:W0:Y:S02]  /*29420*/  SYNCS.PHASECHK.TRANS64.TRYWAIT P0, [R8+URZ+0x36840], R9 ;  /* 0x03684009080075a7 */ /* 0x000e24000800017f */
[----:B0-----:R-:W-:Y:S05]  /*29430*/  @!P0 BRA `(.L_x_5346) ;  /* 0x0000003c00f48947 */ /* 0x001fea0003800000 */
.L_x_5473:
        /* <DEDUP_REMOVED lines=11> */
.L_x_5347:
        /* <DEDUP_REMOVED lines=37> */
.L_x_5474:
        /* <DEDUP_REMOVED lines=10> */
.L_x_5349:
[----:B------:R-:W2:Y:S02]  /*297e0*/  LDL R9, [R1+0x10] ;  /* 0x0000100001097983 */ /* 0x000ea40000100800 */
[----:B--2---:R-:W-:-:S13]  /*297f0*/  LOP3.LUT P0, RZ, R9, 0x40, RZ, 0xc0, !PT ;  /* 0x0000004009ff7812 */ /* 0x004fda000780c0ff */
[----:B------:R-:W-:Y:S05]  /*29800*/  @P0 BRA `(.L_x_5350) ;  /* 0x0000000000040947 */ /* 0x000fea0003800000 */
[----:B------:R-:W-:Y:S01]  /*29810*/  BPT.TRAP 0x1 ;  /* 0x000000040000795c */ /* 0x000fe20000300000 */
.L_x_5350:
        /* <DEDUP_REMOVED lines=23> */
[----:B------:R-:W-:-:S05]  /*29990*/  UIADD3 UR15, UR15, 0x7400, URZ ;  /* 0x000074000f0f7890 */ /* 0x000fca000fffe03f */
[----:B------:R0:W-:Y:S01]  /*299a0*/  UTMALDG.4D [UR8], [UR4], desc[UR6] ;  /* 0x00000608040075b4 */ /* 0x0001e20008019000 */
[----:B------:R-:W-:Y:S01]  /*299b0*/  IMAD.MOV.U32 R4, RZ, RZ, R3 ;  /* 0x000000ffff047224 */ /* 0x000fe200078e0003 */
        /* <DEDUP_REMOVED lines=8> */
.L_x_5344:
[----:B------:R-:W-:Y:S05]  /*29a40*/  BSYNC B2 ;  /* 0x0000000000027941 */ /* 0x000fea0003800000 */
.L_x_5343:
[----:B------:R-:W2:Y:S04]  /*29a50*/  LDL.LU R3, [R1+0x24] ;  /* 0x0000240001037983 */ /* 0x000ea80000300800 */
[----:B------:R0:W-:Y:S04]  /*29a60*/  STL [R1], R12 ;  /* 0x0000000c01007387 */ /* 0x0001e80000100800 */
[----:B------:R0:W-:Y:S02]  /*29a70*/  STL [R1+0x8], R13 ;  /* 0x0000080d01007387 */ /* 0x0001e40000100800 */
[----:B0-2---:R-:W-:-:S07]  /*29a80*/  VIADD R7, R3, 0xfffffffd ;  /* 0xfffffffd03077836 */ /* 0x005fce0000000000 */
.L_x_5342:
[----:B------:R-:W-:Y:S05]  /*29a90*/  BSYNC B1 ;  /* 0x0000000000017941 */ /* 0x000fea0003800000 */
.L_x_5341:
[----:B------:R-:W-:-:S13]  /*29aa0*/  ISETP.NE.AND P0, PT, R2, RZ, PT ;  /* 0x000000ff0200720c */ /* 0x000fda0003f05270 */
[----:B------:R-:W-:Y:S05]  /*29ab0*/  @!P0 BRA `(.L_x_5340) ;  /* 0x0000001000488947 */ /* 0x000fea0003800000 */
[----:B------:R-:W-:-:S07]  /*29ac0*/  MOV R11, R6 ;  /* 0x00000006000b7202 */ /* 0x000fce0000000f00 */
.L_x_5367:
        /* <DEDUP_REMOVED lines=32> */
.L_x_5353:
[----:B------:R-:W1:Y:S01]  /*29cd0*/  S2R R3, SR_CgaCtaId ;  /* 0x0000000000037919 */ /* 0x000e620000008800 */
[----:B------:R-:W-:-:S04]  /*29ce0*/  MOV R2, 0x400 ;  /* 0x0000040000027802 */ /* 0x000fc80000000f00 */
[----:B-1----:R-:W-:Y:S02]  /*29cf0*/  LEA R2, R3, R2, 0x18 ;  /* 0x0000000203027211 */ /* 0x002fe400078ec0ff */
[----:B------:R-:W-:Y:S02]  /*29d00*/  SHF.L.U32 R3, R9, 0x1f, RZ ;  /* 0x0000001f09037819 */ /* 0x000fe400000006ff */
[----:B------:R-:W-:-:S04]  /*29d10*/  LEA R2, R8, R2, 0x3 ;  /* 0x0000000208027211 */ /* 0x000fc800078e18ff */
[----:B------:R-:W1:Y:S02]  /*29d20*/  SYNCS.PHASECHK.TRANS64.TRYWAIT P0, [R2+URZ+0x36840], R3 ;  /* 0x03684003020075a7 */ /* 0x000e64000800017f */
[----:B-1----:R-:W-:Y:S05]  /*29d30*/  @!P0 BRA `(.L_x_5354) ;  /* 0x0000003400dc8947 */ /* 0x002fea0003800000 */
.L_x_5475:
        /* <DEDUP_REMOVED lines=11> */
.L_x_5355:
        /* <DEDUP_REMOVED lines=37> */
.L_x_5476:
        /* <DEDUP_REMOVED lines=10> */
.L_x_5357:
[----:B------:R-:W2:Y:S02]  /*2a0e0*/  LDL R3, [R1+0x10] ;  /* 0x0000100001037983 */ /* 0x000ea40000100800 */
[----:B--2---:R-:W-:-:S13]  /*2a0f0*/  LOP3.LUT P0, RZ, R3, 0x40, RZ, 0xc0, !PT ;  /* 0x0000004003ff7812 */ /* 0x004fda000780c0ff */
[----:B------:R-:W-:Y:S05]  /*2a100*/  @P0 BRA `(.L_x_5358) ;  /* 0x0000000000040947 */ /* 0x000fea0003800000 */
[----:B------:R-:W-:Y:S01]  /*2a110*/  BPT.TRAP 0x1 ;  /* 0x000000040000795c */ /* 0x000fe20000300000 */
.L_x_5358:
        /* <DEDUP_REMOVED lines=35> */
.L_x_5352:
[----:B------:R-:W-:Y:S05]  /*2a350*/  BSYNC B1 ;  /* 0x0000000000017941 */ /* 0x000fea0003800000 */
.L_x_5351:
        /* <DEDUP_REMOVED lines=31> */
.L_x_5361:
[----:B------:R-:W2:Y:S01]  /*2a550*/  S2R R3, SR_CgaCtaId ;  /* 0x0000000000037919 */ /* 0x000ea20000008800 */
[----:B------:R-:W-:-:S04]  /*2a560*/  MOV R2, 0x400 ;  /* 0x0000040000027802 */ /* 0x000fc80000000f00 */
[----:B--2---:R-:W-:Y:S02]  /*2a570*/  LEA R2, R3, R2, 0x18 ;  /* 0x0000000203027211 */ /* 0x004fe400078ec0ff */
[----:B------:R-:W-:-:S03]  /*2a580*/  SHF.L.U32 R3, R14, 0x1f, RZ ;  /* 0x0000001f0e037819 */ /* 0x000fc600000006ff */
[----:B------:R-:W-:-:S04]  /*2a590*/  IMAD R2, R15, 0x8, R2 ;  /* 0x000000080f027824 */ /* 0x000fc800078e0202 */
[----:B------:R-:W2:Y:S02]  /*2a5a0*/  SYNCS.PHASECHK.TRANS64.TRYWAIT P0, [R2+URZ+0x36840], R3 ;  /* 0x03684003020075a7 */ /* 0x000ea4000800017f */
[----:B--2---:R-:W-:Y:S05]  /*2a5b0*/  @!P0 BRA `(.L_x_5362) ;  /* 0x0000002c00e48947 */ /* 0x004fea0003800000 */
.L_x_5477:
        /* <DEDUP_REMOVED lines=11> */
.L_x_5363:
        /* <DEDUP_REMOVED lines=36> */
.L_x_5478:
        /* <DEDUP_REMOVED lines=10> */
.L_x_5365:
[----:B------:R-:W2:Y:S02]  /*2a950*/  LDL R3, [R1+0x10] ;  /* 0x0000100001037983 */ /* 0x000ea40000100800 */
[----:B--2---:R-:W-:-:S13]  /*2a960*/  LOP3.LUT P0, RZ, R3, 0x40, RZ, 0xc0, !PT ;  /* 0x0000004003ff7812 */ /* 0x004fda000780c0ff */
[----:B------:R-:W-:Y:S05]  /*2a970*/  @P0 BRA `(.L_x_5366) ;  /* 0x0000000000040947 */ /* 0x000fea0003800000 */
[----:B------:R-:W-:Y:S01]  /*2a980*/  BPT.TRAP 0x1 ;  /* 0x000000040000795c */ /* 0x000fe20000300000 */
.L_x_5366:
        /* <DEDUP_REMOVED lines=33> */
.L_x_5360:
[----:B------:R-:W-:Y:S05]  /*2aba0*/  BSYNC B1 ;  /* 0x0000000000017941 */ /* 0x000fea0003800000 */
.L_x_5359:
[C---:B------:R-:W-:Y:S01]  /*2abb0*/  ISETP.GT.AND P0, PT, R7.reuse, 0x1, PT ;  /* 0x000000010700780c */ /* 0x040fe20003f04270 */
[----:B------:R-:W-:-:S12]  /*2abc0*/  VIADD R7, R7, 0xfffffffe ;  /* 0xfffffffe07077836 */ /* 0x000fd80000000000 */
[----:B------:R-:W-:Y:S05]  /*2abd0*/  @P0 BRA `(.L_x_5367) ;  /* 0xffffffec00bc0947 */ /* 0x000fea000383ffff */
.L_x_5340:
[----:B------:R-:W-:Y:S05]  /*2abe0*/  BSYNC B0 ;  /* 0x0000000000007941 */ /* 0x000fea0003800000 */
.L_x_5339:
        /* <DEDUP_REMOVED lines=17> */
.L_x_5369:
[----:B------:R-:W-:Y:S05]  /*2ad00*/  BSYNC B0 ;  /* 0x0000000000007941 */ /* 0x000fea0003800000 */
.L_x_5368:
        /* <DEDUP_REMOVED lines=11> */
.L_x_5479:
        /* <DEDUP_REMOVED lines=10> */
.L_x_5373:
[----:B------:R-:W2:Y:S02]  /*2ae60*/  LDL R0, [R1+0x10] ;  /* 0x0000100001007983 */ /* 0x000ea40000100800 */
[----:B--2---:R-:W-:-:S13]  /*2ae70*/  LOP3.LUT P0, RZ, R0, 0x40, RZ, 0xc0, !PT ;  /* 0x0000004000ff7812 */ /* 0x004fda000780c0ff */
[----:B------:R-:W-:Y:S05]  /*2ae80*/  @P0 BRA `(.L_x_5374) ;  /* 0x0000000000040947 */ /* 0x000fea0003800000 */
[----:B------:R-:W-:Y:S01]  /*2ae90*/  BPT.TRAP 0x1 ;  /* 0x000000040000795c */ /* 0x000fe20000300000 */
.L_x_5374:
        /* <DEDUP_REMOVED lines=33> */
.L_x_5371:
[----:B------:R-:W-:Y:S05]  /*2b0b0*/  BSYNC B0 ;  /* 0x0000000000007941 */ /* 0x000fea0003800000 */
.L_x_5370:
        /* <DEDUP_REMOVED lines=9> */
.L_x_5324:
[----:B------:R-:W-:Y:S05]  /*2b150*/  BSYNC B6 ;  /* 0x0000000000067941 */ /* 0x000fea0003800000 */
.L_x_5322:
[----:B------:R-:W-:-:S03]  /*2b160*/  UMOV UR4, 0xffffffff ;  /* 0xffffffff00047882 */ /* 0x000fc60000000000 */
[----:B------:R-:W-:Y:S05]  /*2b170*/  BRA.DIV UR4, `(.L_x_5375) ;  /* 0x0000002604307947 */ /* 0x000fea000b800000 */
[----:B------:R2:W3:Y:S04]  /*2b180*/  SHFL.IDX PT, R4, R16, RZ, 0x1f ;  /* 0x00001fff10047589 */ /* 0x0004e800000e0000 */
[----:B------:R-:W4:Y:S02]  /*2b190*/  SHFL.IDX PT, R16, R16, 0x1, 0x1f ;  /* 0x00201f0010107f89 */ /* 0x000f2400000e0000 */
.L_x_5483:
[----:B0-----:R-:W0:Y:S01]  /*2b1a0*/  S2R R7, SR_TID.X ;  /* 0x0000000000077919 */ /* 0x001e220000002100 */
[----:B------:R-:W-:Y:S01]  /*2b1b0*/  ULDC UR4, c[0x0][0xc14] ;  /* 0x0003050000047ab9 */ /* 0x000fe20000000800 */
[----:B------:R-:W-:Y:S01]  /*2b1c0*/  BSSY B0, `(.L_x_5376) ;  /* 0x000000b000007945 */ /* 0x000fe20003800000 */
[----:B-1----:R-:W-:Y:S02]  /*2b1d0*/  IMAD.U32 R0, RZ, RZ, UR4 ;  /* 0x00000004ff007e24 */ /* 0x002fe4000f8e00ff */
[----:B------:R-:W-:Y:S01]  /*2b1e0*/  IMAD.MOV.U32 R17, RZ, RZ, RZ ;  /* 0x000000ffff117224 */ /* 0x000fe200078e00ff */
[----:B0-----:R-:W-:-:S04]  /*2b1f0*/  LOP3.LUT R7, R7, 0x1f, RZ, 0xc0, !PT ;  /* 0x0000001f07077812 */ /* 0x001fc800078ec0ff */
[C---:B------:R-:W-:Y:S02]  /*2b200*/  ISETP.NE.AND P0, PT, R7.reuse, 0x1f, PT ;  /* 0x0000001f0700780c */ /* 0x040fe40003f05270 */
[----:B------:R-:W-:-:S04]  /*2b210*/  IADD3 R5, R7, R19, RZ ;  /* 0x0000001307057210 */ /* 0x000fc80007ffe0ff */
[----:B------:R-:W-:-:S13]  /*2b220*/  ISETP.GE.OR P0, PT, R5, R0, !P0 ;  /* 0x000000000500720c */ /* 0x000fda0004706670 */
[----:B------:R-:W-:Y:S05]  /*2b230*/  @P0 BRA `(.L_x_5377) ;  /* 0x00000000000c0947 */ /* 0x000fea0003800000 */
[----:B------:R-:W0:Y:S02]  /*2b240*/  LDC.64 R2, c[0x0][0xc58] ;  /* 0x00031600ff027b82 */ /* 0x000e240000000a00 */
[----:B0-----:R-:W-:-:S05]  /*2b250*/  IMAD.WIDE R2, R5, 0x4, R2 ;  /* 0x0000000405027825 */ /* 0x001fca00078e0202 */
[----:B------:R0:W5:Y:S02]  /*2b260*/  LDG.E R17, desc[UR60][R2.64] ;  /* 0x0000003c02117981 */ /* 0x000164000c1e1900 */
.L_x_5377:
[----:B------:R-:W-:Y:S05]  /*2b270*/  BSYNC B0 ;  /* 0x0000000000007941 */ /* 0x000fea0003800000 */
.L_x_5376:
        /* <DEDUP_REMOVED lines=23> */
.L_x_5491:
[----:B------:R-:W-:Y:S02]  /*2b3f0*/  ULDC UR4, c[0x0][0xc10] ;  /* 0x0003040000047ab9 */ /* 0x000fe40000000800 */
[----:B------:R-:W-:-:S04]  /*2b400*/  IMAD.U32 R5, RZ, RZ, UR4 ;  /* 0x00000004ff057e24 */ /* 0x000fc8000f8e00ff */
[----:B-1----:R-:W-:-:S05]  /*2b410*/  IMAD R3, R14, R5, RZ ;  /* 0x000000050e037224 */ /* 0x002fca00078e02ff */
[----:B--2-4-:R-:W-:-:S04]  /*2b420*/  IADD3 R16, R16, R3, RZ ;  /* 0x0000000310107210 */ /* 0x014fc80007ffe0ff */
[----:B---3--:R-:W-:-:S13]  /*2b430*/  ISETP.GT.AND P0, PT, R16, R4, PT ;  /* 0x000000041000720c */ /* 0x008fda0003f04270 */
[----:B------:R-:W-:Y:S05]  /*2b440*/  @P0 BRA `(.L_x_5379) ;  /* 0x0000000000b40947 */ /* 0x000fea0003800000 */
[----:B------:R-:W1:Y:S02]  /*2b450*/  LDC R0, c[0x0][0xc14] ;  /* 0x00030500ff007b82 */ /* 0x000e640000000800 */
.L_x_5384:
[----:B------:R-:W-:-:S05]  /*2b460*/  VIADD R19, R19, 0x1f ;  /* 0x0000001f13137836 */ /* 0x000fca0000000000 */
        /* <DEDUP_REMOVED lines=11> */
[----:B0-----:R-:W-:-:S05]  /*2b520*/  IMAD.WIDE R2, R5, 0x4, R2 ;  /* 0x0000000405027825 */ /* 0x001fca00078e0202 */
[----:B------:R1:W5:Y:S02]  /*2b530*/  LDG.E R17, desc[UR60][R2.64] ;  /* 0x0000003c02117981 */ /* 0x000364000c1e1900 */
.L_x_5382:
[----:B------:R-:W-:Y:S05]  /*2b540*/  BSYNC B0 ;  /* 0x0000000000007941 */ /* 0x000fea0003800000 */
.L_x_5381:
[----:B------:R-:W-:-:S03]  /*2b550*/  UMOV UR4, 0xffffffff ;  /* 0xffffffff00047882 */ /* 0x000fc60000000000 */
[----:B------:R-:W-:Y:S05]  /*2b560*/  BRA.DIV UR4, `(.L_x_5383) ;  /* 0x0000002604507947 */ /* 0x000fea000b800000 */
[----:B-----5:R-:W2:Y:S01]  /*2b570*/  SHFL.UP PT, R14, R17, 0x1, RZ ;  /* 0x04200000110e7989 */ /* 0x020ea200000e00ff */
[C---:B------:R-:W-:Y:S02]  /*2b580*/  ISETP.NE.AND P0, PT, R7.reuse, RZ, PT ;  /* 0x000000ff0700720c */ /* 0x040fe40003f05270 */
[C---:B------:R-:W-:Y:S02]  /*2b590*/  ISETP.GE.U32.AND P1, PT, R7.reuse, 0x2, PT ;  /* 0x000000020700780c */ /* 0x040fe40003f26070 */
[----:B--2---:R-:W-:Y:S02]  /*2b5a0*/  SEL R14, R14, RZ, P0 ;  /* 0x000000ff0e0e7207 */ /* 0x004fe40000000000 */
[----:B------:R-:W-:-:S03]  /*2b5b0*/  ISETP.GE.U32.AND P0, PT, R7, 0x4, PT ;  /* 0x000000040700780c */ /* 0x000fc60003f06070 */
[----:B------:R-:W-:-:S05]  /*2b5c0*/  IMAD.IADD R13, R17, 0x1, R14 ;  /* 0x00000001110d7824 */ /* 0x000fca00078e020e */
[----:B------:R-:W2:Y:S02]  /*2b5d0*/  SHFL.UP PT, R14, R13, 0x2, RZ ;  /* 0x044000000d0e7989 */ /* 0x000ea400000e00ff */
[----:B--2---:R-:W-:Y:S02]  /*2b5e0*/  SEL R14, R14, RZ, P1 ;  /* 0x000000ff0e0e7207 */ /* 0x004fe40000800000 */
[----:B------:R-:W-:-:S03]  /*2b5f0*/  ISETP.GE.U32.AND P1, PT, R7, 0x8, PT ;  /* 0x000000080700780c */ /* 0x000fc60003f26070 */
[----:B-1----:R-:W-:-:S05]  /*2b600*/  IMAD.IADD R3, R13, 0x1, R14 ;  /* 0x000000010d037824 */ /* 0x002fca00078e020e */
        /* <DEDUP_REMOVED lines=8> */
[----:B-1----:R-:W-:-:S05]  /*2b690*/  SEL R7, R14, RZ, P0 ;  /* 0x000000ff0e077207 */ /* 0x002fca0000000000 */
[----:B0-----:R-:W-:-:S05]  /*2b6a0*/  IMAD.IADD R2, R6, 0x1, R7 ;  /* 0x0000000106027824 */ /* 0x001fca00078e0207 */
[----:B------:R0:W1:Y:S02]  /*2b6b0*/  SHFL.IDX PT, R14, R2, 0x1f, 0x1f ;  /* 0x03e01f00020e7f89 */ /* 0x00006400000e0000 */
.L_x_5499:
[----:B------:R-:W-:Y:S02]  /*2b6c0*/  ULDC UR4, c[0x0][0xc10] ;  /* 0x0003040000047ab9 */ /* 0x000fe40000000800 */
[----:B------:R-:W-:-:S05]  /*2b6d0*/  MOV R5, UR4 ;  /* 0x0000000400057c02 */ /* 0x000fca0008000f00 */
[----:B-1----:R-:W-:-:S04]  /*2b6e0*/  IMAD R3, R14, R5, RZ ;  /* 0x000000050e037224 */ /* 0x002fc800078e02ff */
[----:B------:R-:W-:-:S05]  /*2b6f0*/  IMAD.IADD R16, R3, 0x1, R16 ;  /* 0x0000000103107824 */ /* 0x000fca00078e0210 */
[----:B------:R-:W-:-:S13]  /*2b700*/  ISETP.GT.AND P0, PT, R16, R4, PT ;  /* 0x000000041000720c */ /* 0x000fda0003f04270 */
[----:B------:R-:W-:Y:S05]  /*2b710*/  @!P0 BRA `(.L_x_5384) ;  /* 0xfffffffc00508947 */ /* 0x000fea000383ffff */
.L_x_5379:
        /* <DEDUP_REMOVED lines=8> */
.L_x_5503:
[----:B------:R-:W-:Y:S02]  /*2b7a0*/  ISETP.NE.AND P0, PT, R3, RZ, PT ;  /* 0x000000ff0300720c */ /* 0x000fe40003f05270 */
[----:B------:R-:W-:-:S11]  /*2b7b0*/  MOV R7, RZ ;  /* 0x000000ff00077202 */ /* 0x000fd60000000f00 */
[----:B------:R-:W-:Y:S05]  /*2b7c0*/  @!P0 BRA `(.L_x_5386) ;  /* 0x0000000000108947 */ /* 0x000fea0003800000 */
[----:B------:R-:W-:Y:S01]  /*2b7d0*/  UMOV UR4, 0xffffffff ;  /* 0xffffffff00047882 */ /* 0x000fe20000000000 */
[----:B------:R-:W-:Y:S02]  /*2b7e0*/  VIADD R12, R6, 0xffffffff ;  /* 0xffffffff060c7836 */ /* 0x000fe40000000000 */
[----:B------:R-:W-:Y:S05]  /*2b7f0*/  BRA.DIV UR4, `(.L_x_5387) ;  /* 0x0000002604c47947 */ /* 0x000fea000b800000 */
[----:B------:R3:W4:Y:S02]  /*2b800*/  SHFL.IDX PT, R7, R2, R12, 0x1f ;  /* 0x00001f0c02077589 */ /* 0x00072400000e0000 */
.L_x_5386:
        /* <DEDUP_REMOVED lines=67> */
.L_x_5380:
[----:B------:R-:W-:Y:S01]  /*2bc40*/  UMOV UR4, URZ ;  /* 0x0000003f00047c82 */ /* 0x000fe20008000000 */
[----:B------:R-:W-:Y:S01]  /*2bc50*/  UMOV UR5, URZ ;  /* 0x0000003f00057c82 */ /* 0x000fe20008000000 */
[----:B------:R-:W-:Y:S01]  /*2bc60*/  ULDC UR6, c[0x0][0xc14] ;  /* 0x0003050000067ab9 */ /* 0x000fe20000000800 */
[----:B------:R-:W-:Y:S01]  /*2bc70*/  IMAD.MOV.U32 R16, RZ, RZ, R4 ;  /* 0x000000ffff107224 */ /* 0x000fe200078e0004 */
[----:B------:R-:W-:Y:S01]  /*2bc80*/  MOV R17, UR4 ;  /* 0x0000000400117c02 */ /* 0x000fe20008000f00 */
[----:B------:R-:W-:Y:S02]  /*2bc90*/  IMAD.U32 R18, RZ, RZ, UR5 ;  /* 0x00000005ff127e24 */ /* 0x000fe4000f8e00ff */
[----:B------:R-:W-:-:S07]  /*2bca0*/  IMAD.U32 R19, RZ, RZ, UR6 ;  /* 0x00000006ff137e24 */ /* 0x000fce000f8e00ff */
.L_x_5388:
        /* <DEDUP_REMOVED lines=12> */
.L_x_5299:
        /* <DEDUP_REMOVED lines=12> */
.L_x_5506:
[----:B------:R-:W-:Y:S05]  /*2be30*/  BSYNC B0 ;  /* 0x0000000000007941 */ /* 0x000fea0003800000 */
.L_x_5390:
[----:B------:R-:W-:-:S03]  /*2be40*/  UMOV UR4, 0xffffffff ;  /* 0xffffffff00047882 */ /* 0x000fc60000000000 */
[----:B------:R-:W-:Y:S05]  /*2be50*/  BRA.DIV UR4, `(.L_x_5392) ;  /* 0x0000002204687947 */ /* 0x000fea000b800000 */
[----:B------:R-:W2:Y:S02]  /*2be60*/  S2R R2, SR_TID.X ;  /* 0x0000000000027919 */ /* 0x000ea40000002100 */
[----:B--2---:R-:W-:-:S04]  /*2be70*/  SHF.R.U32.HI R2, RZ, 0x5, R2 ;  /* 0x00000005ff027819 */ /* 0x004fc80000011602 */
[----:B------:R-:W-:-:S05]  /*2be80*/  LOP3.LUT R2, R2, 0x3, RZ, 0xc0, !PT ;  /* 0x0000000302027812 */ /* 0x000fca00078ec0ff */
[----:B------:R2:W3:Y:S02]  /*2be90*/  SHFL.IDX PT, R14, R2, RZ, 0x1f ;  /* 0x00001fff020e7589 */ /* 0x0004e400000e0000 */
.L_x_5509:
[----:B---3--:R-:W-:-:S13]  /*2bea0*/  ISETP.NE.AND P0, PT, R14, RZ, PT ;  /* 0x000000ff0e00720c */ /* 0x008fda0003f05270 */
[----:B------:R-:W-:Y:S05]  /*2beb0*/  @P0 BRA `(.L_x_5055) ;  /* 0x00000000009c0947 */ /* 0x000fea0003800000 */
[----:B------:R-:W-:-:S03]  /*2bec0*/  UMOV UR4, 0xffffffff ;  /* 0xffffffff00047882 */ /* 0x000fc60000000000 */
[----:B------:R-:W-:Y:S05]  /*2bed0*/  BRA.DIV UR4, `(.L_x_5393) ;  /* 0x00000022047c7947 */ /* 0x000fea000b800000 */
[----:B------:R-:W-:-:S13]  /*2bee0*/  ELECT P6, URZ, PT ;  /* 0x00000000003f782f */ /* 0x000fda00038c0000 */
.L_x_5512:
        /* <DEDUP_REMOVED lines=8> */
.L_x_5394:
        /* <DEDUP_REMOVED lines=14> */
.L_x_5513:
[----:B------:R-:W2:Y:S02]  /*2c050*/  SYNCS.PHASECHK.TRANS64.TRYWAIT P0, [R7+URZ], R2 ;  /* 0x00000002070075a7 */ /* 0x000ea4000800017f */
[----:B--2---:R-:W-:Y:S05]  /*2c060*/  @!P0 BRA `(.L_x_5396) ;  /* 0x00000020004c8947 */ /* 0x004fea0003800000 */
.L_x_5514:
[----:B------:R-:W-:Y:S05]  /*2c070*/  @!P2 BRA `(.L_x_5397) ;  /* 0x000000000004a947 */ /* 0x000fea0003800000 */
[----:B------:R-:W-:Y:S01]  /*2c080*/  BPT.TRAP 0x1 ;  /* 0x000000040000795c */ /* 0x000fe20000300000 */
.L_x_5397:
[----:B------:R-:W3:Y:S01]  /*2c090*/  LDL.LU R4, [R1] ;  /* 0x0000000001047983 */ /* 0x000ee20000300800 */
[----:B------:R-:W-:-:S04]  /*2c0a0*/  VIADD R0, R0, 0x36860 ;  /* 0x0003686000007836 */ /* 0x000fc80000000000 */
[----:B---3--:R-:W-:-:S04]  /*2c0b0*/  IMAD R4, R4, 0x8, R0 ;  /* 0x0000000804047824 */ /* 0x008fc800078e0200 */
[----:B------:R-:W3:Y:S02]  /*2c0c0*/  SYNCS.PHASECHK.TRANS64.TRYWAIT P0, [R4+URZ], R5 ;  /* 0x00000005040075a7 */ /* 0x000ee4000800017f */
[----:B---3--:R-:W-:Y:S05]  /*2c0d0*/  @!P0 BRA `(.L_x_5398) ;  /* 0x0000002000448947 */ /* 0x008fea0003800000 */
.L_x_5515:
[----:B------:R-:W-:-:S07]  /*2c0e0*/  LEA R3, R3, R0, 0x3 ;  /* 0x0000000003037211 */ /* 0x000fce00078e18ff */
.L_x_5399:
[----:B----4-:R4:W0:Y:S02]  /*2c0f0*/  SYNCS.PHASECHK.TRANS64.TRYWAIT P0, [R3+URZ], R2 ;  /* 0x00000002030075a7 */ /* 0x010824000800017f */
[----:B0-----:R-:W-:Y:S05]  /*2c100*/  @!P0 NANOSLEEP.SYNCS 0x989680 ;  /* 0x009896800000895d */ /* 0x001fea0003900000 */
[----:B------:R-:W0:Y:S02]  /*2c110*/  @!P0 SYNCS.PHASECHK.TRANS64 P0, [R3+URZ], R2 ;  /* 0x00000002030085a7 */ /* 0x000e24000800007f */
[----:B0-----:R-:W-:Y:S05]  /*2c120*/  @!P0 BRA `(.L_x_5399) ;  /* 0xfffffffc00f08947 */ /* 0x001fea000383ffff */
.L_x_5055:
[----:B------:R-:W-:Y:S05]  /*2c130*/  BSYNC B7 ;  /* 0x0000000000077941 */ /* 0x000fea0003800000 */
.L_x_5052:
[----:B------:R-:W-:Y:S05]  /*2c140*/  EXIT ;  /* 0x000000000000794d */ /* 0x000fea0003800000 */
.L_x_5073:
[----:B0-----:R0:W1:Y:S02]  /*2c150*/  SYNCS.PHASECHK.TRANS64.TRYWAIT P5, [R43+URZ+0x36890], R100 ;  /* 0x036890642b0075a7 */ /* 0x00106400080a017f */
[----:B-1----:R-:W-:Y:S05]  /*2c160*/  @!P5 NANOSLEEP.SYNCS 0x989680 ;  /* 0x009896800000d95d */ /* 0x002fea0003900000 */
[----:B------:R-:W1:Y:S02]  /*2c170*/  @!P5 SYNCS.PHASECHK.TRANS64 P5, [R43+URZ+0x36890], R100 ;  /* 0x036890642b00d5a7 */ /* 0x000e6400080a007f */
[----:B-1----:R-:W-:Y:S05]  /*2c180*/  @!P5 BRA `(.L_x_5073) ;  /* 0xfffffffc00f0d947 */ /* 0x002fea000383ffff */
[----:B------:R-:W-:Y:S05]  /*2c190*/  BRA `(.L_x_5400) ;  /* 0xfffffd74008c7947 */ /* 0x000fea000383ffff */
.L_x_5127:
[----:B-1----:R1:W3:Y:S02]  /*2c1a0*/  SYNCS.PHASECHK.TRANS64.TRYWAIT P5, [R43+URZ+0x36890], R100 ;  /* 0x036890642b0075a7 */ /* 0x0022e400080a017f */
[----:B---3--:R-:W-:Y:S05]  /*2c1b0*/  @!P5 NANOSLEEP.SYNCS 0x989680 ;  /* 0x009896800000d95d */ /* 0x008fea0003900000 */
[----:B------:R-:W3:Y:S02]  /*2c1c0*/  @!P5 SYNCS.PHASECHK.TRANS64 P5, [R43+URZ+0x36890], R100 ;  /* 0x036890642b00d5a7 */ /* 0x000ee400080a007f */
[----:B---3--:R-:W-:Y:S05]  /*2c1d0*/  @!P5 BRA `(.L_x_5127) ;  /* 0xfffffffc00f0d947 */ /* 0x008fea000383ffff */
[----:B------:R-:W-:Y:S05]  /*2c1e0*/  BRA `(.L_x_5401) ;  /* 0xfffffda800247947 */ /* 0x000fea000383ffff */
.L_x_5152:
[----:B-1----:R1:W2:Y:S02]  /*2c1f0*/  SYNCS.PHASECHK.TRANS64.TRYWAIT P3, [R43+URZ+0x36890], R100 ;  /* 0x036890642b0075a7 */ /* 0x0022a4000806017f */
[----:B--2---:R-:W-:Y:S05]  /*2c200*/  @!P3 NANOSLEEP.SYNCS 0x989680 ;  /* 0x009896800000b95d */ /* 0x004fea0003900000 */
[----:B------:R-:W2:Y:S02]  /*2c210*/  @!P3 SYNCS.PHASECHK.TRANS64 P3, [R43+URZ+0x36890], R100 ;  /* 0x036890642b00b5a7 */ /* 0x000ea4000806007f */
[----:B--2---:R-:W-:Y:S05]  /*2c220*/  @!P3 BRA `(.L_x_5152) ;  /* 0xfffffffc00f0b947 */ /* 0x004fea000383ffff */
[----:B------:R-:W-:Y:S05]  /*2c230*/  BRA `(.L_x_5402) ;  /* 0xfffffdd800047947 */ /* 0x000fea000383ffff */
.L_x_5158:
[----:B0-----:R0:W1:Y:S02]  /*2c240*/  SYNCS.PHASECHK.TRANS64.TRYWAIT P2, [R43+URZ+0x368b0], R100 ;  /* 0x0368b0642b0075a7 */ /* 0x001064000804017f */
[----:B-1----:R-:W-:Y:S05]  /*2c250*/  @!P2 NANOSLEEP.SYNCS 0x989680 ;  /* 0x009896800000a95d */ /* 0x002fea0003900000 */
[----:B------:R-:W1:Y:S02]  /*2c260*/  @!P2 SYNCS.PHASECHK.TRANS64 P2, [R43+URZ+0x368b0], R100 ;  /* 0x0368b0642b00a5a7 */ /* 0x000e64000804007f */
[----:B-1----:R-:W-:Y:S05]  /*2c270*/  @!P2 BRA `(.L_x_5158) ;  /* 0xfffffffc00f0a947 */ /* 0x002fea000383ffff */
[----:B------:R-:W-:Y:S05]  /*2c280*/  BRA `(.L_x_5403) ;  /* 0xfffffddc001c7947 */ /* 0x000fea000383ffff */
.L_x_5180:
        /* <DEDUP_REMOVED lines=8> */
.L_x_5405:
[----:B------:R-:W-:Y:S05]  /*2c310*/  BSYNC B1 ;  /* 0x0000000000017941 */ /* 0x000fea0003800000 */
.L_x_5404:
[----:B------:R-:W-:Y:S05]  /*2c320*/  BRA `(.L_x_5406) ;  /* 0xfffffdf800ac7947 */ /* 0x000fea000383ffff */
.L_x_5181:
        /* <DEDUP_REMOVED lines=8> */
.L_x_5408:
[----:B------:R-:W-:Y:S05]  /*2c3b0*/  BSYNC B1 ;  /* 0x0000000000017941 */ /* 0x000fea0003800000 */
.L_x_5407:
[----:B------:R-:W-:Y:S05]  /*2c3c0*/  BRA `(.L_x_5409) ;  /* 0xfffffdf8008c7947 */ /* 0x000fea000383ffff */
.L_x_5182:
        /* <DEDUP_REMOVED lines=8> */
.L_x_5411:
[----:B------:R-:W-:Y:S05]  /*2c450*/  BSYNC B1 ;  /* 0x0000000000017941 */ /* 0x000fea0003800000 */
.L_x_5410:
[----:B------:R-:W-:Y:S05]  /*2c460*/  BRA `(.L_x_5412) ;  /* 0xfffffdf8006c7947 */ /* 0x000fea000383ffff */
.L_x_5183:
        /* <DEDUP_REMOVED lines=8> */
.L_x_5414:
[----:B------:R-:W-:Y:S05]  /*2c4f0*/  BSYNC B1 ;  /* 0x0000000000017941 */ /* 0x000fea0003800000 */
.L_x_5413:
[----:B------:R-:W-:Y:S05]  /*2c500*/  BRA `(.L_x_5415) ;  /* 0xfffffdf8004c7947 */ /* 0x000fea000383ffff */
.L_x_5184:
        /* <DEDUP_REMOVED lines=8> */
.L_x_5417:
[----:B------:R-:W-:Y:S05]  /*2c590*/  BSYNC B1 ;  /* 0x0000000000017941 */ /* 0x000fea0003800000 */
.L_x_5416:
[----:B------:R-:W-:Y:S05]  /*2c5a0*/  BRA `(.L_x_5418) ;  /* 0xfffffdf8002c7947 */ /* 0x000fea000383ffff */
.L_x_5185:
        /* <DEDUP_REMOVED lines=8> */
.L_x_5420:
[----:B------:R-:W-:Y:S05]  /*2c630*/  BSYNC B1 ;  /* 0x0000000000017941 */ /* 0x000fea0003800000 */
.L_x_5419:
[----:B------:R-:W-:Y:S05]  /*2c640*/  BRA `(.L_x_5421) ;  /* 0xfffffdf800107947 */ /* 0x000fea000383ffff */
.L_x_5186:
        /* <DEDUP_REMOVED lines=8> */
.L_x_5423:
[----:B------:R-:W-:Y:S05]  /*2c6d0*/  BSYNC B1 ;  /* 0x0000000000017941 */ /* 0x000fea0003800000 */
.L_x_5422:
[----:B------:R-:W-:Y:S05]  /*2c6e0*/  BRA `(.L_x_5424) ;  /* 0xfffffdf400f47947 */ /* 0x000fea000383ffff */
.L_x_5187:
        /* <DEDUP_REMOVED lines=8> */
.L_x_5426:
[----:B------:R-:W-:Y:S05]  /*2c770*/  BSYNC B1 ;  /* 0x0000000000017941 */ /* 0x000fea0003800000 */
.L_x_5425:
[----:B------:R-:W-:Y:S05]  /*2c780*/  BRA `(.L_x_5427) ;  /* 0xfffffdf400d87947 */ /* 0x000fea000383ffff */
.L_x_5189:
[----:B0-----:R0:W1:Y:S02]  /*2c790*/  SYNCS.PHASECHK.TRANS64.TRYWAIT P2, [R18+URZ+0x36800], R5 ;  /* 0x03680005120075a7 */ /* 0x001064000804017f */
[----:B-1----:R-:W-:Y:S05]  /*2c7a0*/  @!P2 NANOSLEEP.SYNCS 0x989680 ;  /* 0x009896800000a95d */ /* 0x002fea0003900000 */
[----:B------:R-:W1:Y:S02]  /*2c7b0*/  @!P2 SYNCS.PHASECHK.TRANS64 P2, [R18+URZ+0x36800], R5 ;  /* 0x036800051200a5a7 */ /* 0x000e64000804007f */
[----:B-1----:R-:W-:Y:S05]  /*2c7c0*/  @!P2 BRA `(.L_x_5189) ;  /* 0xfffffffc00f0a947 */ /* 0x002fea000383ffff */
[----:B------:R-:W-:Y:S05]  /*2c7d0*/  BRA `(.L_x_5428) ;  /* 0xfffffdf8003c7947 */ /* 0x000fea000383ffff */
.L_x_5217:
        /* <DEDUP_REMOVED lines=8> */
.L_x_5430:
[----:B------:R-:W-:Y:S05]  /*2c860*/  BSYNC B1 ;  /* 0x0000000000017941 */ /* 0x000fea0003800000 */
.L_x_5429:
[----:B------:R-:W-:Y:S05]  /*2c870*/  BRA `(.L_x_5431) ;  /* 0xfffffe2400b87947 */ /* 0x000fea000383ffff */
.L_x_5218:
        /* <DEDUP_REMOVED lines=8> */
.L_x_5433:
[----:B------:R-:W-:Y:S05]  /*2c900*/  BSYNC B1 ;  /* 0x0000000000017941 */ /* 0x000fea0003800000 */
.L_x_5432:
[----:B------:R-:W-:Y:S05]  /*2c910*/  BRA `(.L_x_5434) ;  /* 0xfffffe2400987947 */ /* 0x000fea000383ffff */
.L_x_5219:
        /* <DEDUP_REMOVED lines=8> */
.L_x_5436:
[----:B------:R-:W-:Y:S05]  /*2c9a0*/  BSYNC B1 ;  /* 0x0000000000017941 */ /* 0x000fea0003800000 */
.L_x_5435:
[----:B------:R-:W-:Y:S05]  /*2c9b0*/  BRA `(.L_x_5437) ;  /* 0xfffffe2400787947 */ /* 0x000fea000383ffff */
.L_x_5220:
        /* <DEDUP_REMOVED lines=8> */
.L_x_5439:
[----:B------:R-:W-:Y:S05]  /*2ca40*/  BSYNC B1 ;  /* 0x0000000000017941 */ /* 0x000fea0003800000 */
.L_x_5438:
[----:B------:R-:W-:Y:S05]  /*2ca50*/  BRA `(.L_x_5440) ;  /* 0xfffffe2400587947 */ /* 0x000fea000383ffff */
.L_x_5221:
        /* <DEDUP_REMOVED lines=8> */
.L_x_5442:
[----:B------:R-:W-:Y:S05]  /*2cae0*/  BSYNC B1 ;  /* 0x0000000000017941 */ /* 0x000fea0003800000 */
.L_x_5441:
[----:B------:R-:W-:Y:S05]  /*2caf0*/  BRA `(.L_x_5443) ;  /* 0xfffffe2400387947 */ /* 0x000fea000383ffff */
.L_x_5222:
        /* <DEDUP_REMOVED lines=8> */
.L_x_5445:
[----:B------:R-:W-:Y:S05]  /*2cb80*/  BSYNC B1 ;  /* 0x0000000000017941 */ /* 0x000fea0003800000 */
.L_x_5444:
[----:B------:R-:W-:Y:S05]  /*2cb90*/  BRA `(.L_x_5446) ;  /* 0xfffffe24001c7947 */ /* 0x000fea000383ffff */
.L_x_5223:
        /* <DEDUP_REMOVED lines=8> */
.L_x_5448:
[----:B------:R-:W-:Y:S05]  /*2cc20*/  BSYNC B1 ;  /* 0x0000000000017941 */ /* 0x000fea0003800000 */
.L_x_5447:
[----:B------:R-:W-:Y:S05]  /*2cc30*/  BRA `(.L_x_5449) ;  /* 0xfffffe2400007947 */ /* 0x000fea000383ffff */
.L_x_5224:
        /* <DEDUP_REMOVED lines=8> */
.L_x_5451:
[----:B------:R-:W-:Y:S05]  /*2ccc0*/  BSYNC B1 ;  /* 0x0000000000017941 */ /* 0x000fea0003800000 */
.L_x_5450:
[----:B------:R-:W-:Y:S05]  /*2ccd0*/  BRA `(.L_x_5452) ;  /* 0xfffffe2000e47947 */ /* 0x000fea000383ffff */
.L_x_5226:
[----:B0-----:R0:W1:Y:S02]  /*2cce0*/  SYNCS.PHASECHK.TRANS64.TRYWAIT P2, [R18+URZ+0x36800], R9 ;  /* 0x03680009120075a7 */ /* 0x001064000804017f */
[----:B-1----:R-:W-:Y:S05]  /*2ccf0*/  @!P2 NANOSLEEP.SYNCS 0x989680 ;  /* 0x009896800000a95d */ /* 0x002fea0003900000 */
[----:B------:R-:W1:Y:S02]  /*2cd00*/  @!P2 SYNCS.PHASECHK.TRANS64 P2, [R18+URZ+0x36800], R9 ;  /* 0x036800091200a5a7 */ /* 0x000e64000804007f */
[----:B-1----:R-:W-:Y:S05]  /*2cd10*/  @!P2 BRA `(.L_x_5226) ;  /* 0xfffffffc00f0a947 */ /* 0x002fea000383ffff */
[----:B------:R-:W-:Y:S05]  /*2cd20*/  BRA `(.L_x_5453) ;  /* 0xfffffe2400447947 */ /* 0x000fea000383ffff */
.L_x_5240:
[----:B-1----:R1:W2:Y:S02]  /*2cd30*/  SYNCS.PHASECHK.TRANS64.TRYWAIT P2, [R0+URZ+0x36830], R3 ;  /* 0x03683003000075a7 */ /* 0x0022a4000804017f */
[----:B--2---:R-:W-:Y:S05]  /*2cd40*/  @!P2 NANOSLEEP.SYNCS 0x989680 ;  /* 0x009896800000a95d */ /* 0x004fea0003900000 */
[----:B------:R-:W2:Y:S02]  /*2cd50*/  @!P2 SYNCS.PHASECHK.TRANS64 P2, [R0+URZ+0x36830], R3 ;  /* 0x036830030000a5a7 */ /* 0x000ea4000804007f */
[----:B--2---:R-:W-:Y:S05]  /*2cd60*/  @!P2 BRA `(.L_x_5240) ;  /* 0xfffffffc00f0a947 */ /* 0x004fea000383ffff */
[----:B------:R-:W-:Y:S05]  /*2cd70*/  BRA `(.L_x_5239) ;  /* 0xfffffe4c00147947 */ /* 0x000fea000383ffff */
.L_x_5247:
[----:B-1----:R1:W2:Y:S02]  /*2cd80*/  SYNCS.PHASECHK.TRANS64.TRYWAIT P2, [R13+URZ+0x36830], R4 ;  /* 0x036830040d0075a7 */ /* 0x0022a4000804017f */
[----:B--2---:R-:W-:Y:S05]  /*2cd90*/  @!P2 NANOSLEEP.SYNCS 0x989680 ;  /* 0x009896800000a95d */ /* 0x004fea0003900000 */
[----:B------:R-:W2:Y:S02]  /*2cda0*/  @!P2 SYNCS.PHASECHK.TRANS64 P2, [R13+URZ+0x36830], R4 ;  /* 0x036830040d00a5a7 */ /* 0x000ea4000804007f */
[----:B--2---:R-:W-:Y:S05]  /*2cdb0*/  @!P2 BRA `(.L_x_5247) ;  /* 0xfffffffc00f0a947 */ /* 0x004fea000383ffff */
[----:B------:R-:W-:Y:S05]  /*2cdc0*/  BRA `(.L_x_5246) ;  /* 0xfffffea800287947 */ /* 0x000fea000383ffff */
.L_x_5252:
[----:B-1----:R1:W2:Y:S02]  /*2cdd0*/  SYNCS.PHASECHK.TRANS64.TRYWAIT P2, [R11+URZ+0x36850], R0 ;  /* 0x036850000b0075a7 */ /* 0x0022a4000804017f */
[----:B--2---:R-:W-:Y:S05]  /*2cde0*/  @!P2 NANOSLEEP.SYNCS 0x989680 ;  /* 0x009896800000a95d */ /* 0x004fea0003900000 */
[----:B------:R-:W2:Y:S02]  /*2cdf0*/  @!P2 SYNCS.PHASECHK.TRANS64 P2, [R11+URZ+0x36850], R0 ;  /* 0x036850000b00a5a7 */ /* 0x000ea4000804007f */
[----:B--2---:R-:W-:Y:S05]  /*2ce00*/  @!P2 BRA `(.L_x_5252) ;  /* 0xfffffffc00f0a947 */ /* 0x004fea000383ffff */
[----:B------:R-:W-:Y:S05]  /*2ce10*/  BRA `(.L_x_5251) ;  /* 0xfffffedc00e87947 */ /* 0x000fea000383ffff */
.L_x_5260:
[----:B-1----:R1:W2:Y:S02]  /*2ce20*/  SYNCS.PHASECHK.TRANS64.TRYWAIT P2, [R4+URZ+0x36830], R5 ;  /* 0x03683005040075a7 */ /* 0x0022a4000804017f */
[----:B--2---:R-:W-:Y:S05]  /*2ce30*/  @!P2 NANOSLEEP.SYNCS 0x989680 ;  /* 0x009896800000a95d */ /* 0x004fea0003900000 */
[----:B------:R-:W2:Y:S02]  /*2ce40*/  @!P2 SYNCS.PHASECHK.TRANS64 P2, [R4+URZ+0x36830], R5 ;  /* 0x036830050400a5a7 */ /* 0x000ea4000804007f */
[----:B--2---:R-:W-:Y:S05]  /*2ce50*/  @!P2 BRA `(.L_x_5260) ;  /* 0xfffffffc00f0a947 */ /* 0x004fea000383ffff */
[----:B------:R-:W-:Y:S05]  /*2ce60*/  BRA `(.L_x_5259) ;  /* 0xffffff0400407947 */ /* 0x000fea000383ffff */
.L_x_5265:
[----:B-1----:R1:W2:Y:S02]  /*2ce70*/  SYNCS.PHASECHK.TRANS64.TRYWAIT P2, [R11+URZ+0x36850], R0 ;  /* 0x036850000b0075a7 */ /* 0x0022a4000804017f */
[----:B--2---:R-:W-:Y:S05]  /*2ce80*/  @!P2 NANOSLEEP.SYNCS 0x989680 ;  /* 0x009896800000a95d */ /* 0x004fea0003900000 */
[----:B------:R-:W2:Y:S02]  /*2ce90*/  @!P2 SYNCS.PHASECHK.TRANS64 P2, [R11+URZ+0x36850], R0 ;  /* 0x036850000b00a5a7 */ /* 0x000ea4000804007f */
[----:B--2---:R-:W-:Y:S05]  /*2cea0*/  @!P2 BRA `(.L_x_5265) ;  /* 0xfffffffc00f0a947 */ /* 0x004fea000383ffff */
[----:B------:R-:W-:Y:S05]  /*2ceb0*/  BRA `(.L_x_5264) ;  /* 0xffffff3800f87947 */ /* 0x000fea000383ffff */
.L_x_5271:
[----:B-1----:R1:W2:Y:S02]  /*2cec0*/  SYNCS.PHASECHK.TRANS64.TRYWAIT P0, [R13+URZ+0x36850], R2 ;  /* 0x036850020d0075a7 */ /* 0x0022a4000800017f */
[----:B--2---:R-:W-:Y:S05]  /*2ced0*/  @!P0 NANOSLEEP.SYNCS 0x989680 ;  /* 0x009896800000895d */ /* 0x004fea0003900000 */
[----:B------:R-:W2:Y:S02]  /*2cee0*/  @!P0 SYNCS.PHASECHK.TRANS64 P0, [R13+URZ+0x36850], R2 ;  /* 0x036850020d0085a7 */ /* 0x000ea4000800007f */
[----:B--2---:R-:W-:Y:S05]  /*2cef0*/  @!P0 BRA `(.L_x_5271) ;  /* 0xfffffffc00f08947 */ /* 0x004fea000383ffff */
[----:B------:R-:W-:Y:S05]  /*2cf00*/  BRA `(.L_x_5270) ;  /* 0xffffff5c00b47947 */ /* 0x000fea000383ffff */
.L_x_5305:
        /* <DEDUP_REMOVED lines=11> */
.L_x_5455:
[----:B------:R-:W-:Y:S05]  /*2cfc0*/  BSYNC B1 ;  /* 0x0000000000017941 */ /* 0x000fea0003800000 */
.L_x_5454:
[----:B------:R-:W-:Y:S05]  /*2cfd0*/  BRA `(.L_x_5456) ;  /* 0xffffffa000987947 */ /* 0x000fea000383ffff */
.L_x_5306:
[----:B------:R-:W-:Y:S01]  /*2cfe0*/  BSSY B1, `(.L_x_5457) ;  /* 0x0000006000017945 */ /* 0x000fe20003800000 */
[----:B------:R-:W-:-:S07]  /*2cff0*/  MOV R15, 0xffffffff ;  /* 0xffffffff000f7802 */ /* 0x000fce0000000f00 */
[----:B------:R-:W-:Y:S05]  /*2d000*/  WARPSYNC.COLLECTIVE R15, `(.L_x_5458) ;  /* 0x000000000f0c7348 */ /* 0x000fea0003c00000 */
[----:B------:R-:W-:Y:S02]  /*2d010*/  ELECT P6, UR62, PT ;  /* 0x00000000003e782f */ /* 0x000fe400038c0000 */
[----:B------:R-:W-:Y:S01]  /*2d020*/  MOV R14, UR62 ;  /* 0x0000003e000e7c02 */ /* 0x000fe20008000f00 */
[----:B------:R-:W-:Y:S10]  /*2d030*/  ENDCOLLECTIVE ;  /* 0x000000000000791b */ /* 0x000ff40003800000 */
.L_x_5458:
[----:B------:R-:W-:Y:S05]  /*2d040*/  BSYNC B1 ;  /* 0x0000000000017941 */ /* 0x000fea0003800000 */
.L_x_5457:
[----:B------:R-:W-:Y:S05]  /*2d050*/  BRA `(.L_x_5459) ;  /* 0xffffffa000847947 */ /* 0x000fea000383ffff */
.L_x_5308:
[----:B0-----:R0:W1:Y:S02]  /*2d060*/  SYNCS.PHASECHK.TRANS64.TRYWAIT P0, [R9+URZ+0x36820], R5 ;  /* 0x03682005090075a7 */ /* 0x001064000800017f */
[----:B-1----:R-:W-:Y:S05]  /*2d070*/  @!P0 NANOSLEEP.SYNCS 0x989680 ;  /* 0x009896800000895d */ /* 0x002fea0003900000 */
[----:B------:R-:W1:Y:S02]  /*2d080*/  @!P0 SYNCS.PHASECHK.TRANS64 P0, [R9+URZ+0x36820], R5 ;  /* 0x03682005090085a7 */ /* 0x000e64000800007f */
[----:B-1----:R-:W-:Y:S05]  /*2d090*/  @!P0 BRA `(.L_x_5308) ;  /* 0xfffffffc00f08947 */ /* 0x002fea000383ffff */
[----:B------:R-:W-:Y:S05]  /*2d0a0*/  BRA `(.L_x_5460) ;  /* 0xffffffa000a07947 */ /* 0x000fea000383ffff */
.L_x_5311:
[----:B0-----:R0:W1:Y:S02]  /*2d0b0*/  SYNCS.PHASECHK.TRANS64.TRYWAIT P0, [R5+URZ+0x368a0], R8 ;  /* 0x0368a008050075a7 */ /* 0x001064000800017f */
[----:B-1----:R-:W-:Y:S05]  /*2d0c0*/  @!P0 NANOSLEEP.SYNCS 0x989680 ;  /* 0x009896800000895d */ /* 0x002fea0003900000 */
[----:B------:R-:W1:Y:S02]  /*2d0d0*/  @!P0 SYNCS.PHASECHK.TRANS64 P0, [R5+URZ+0x368a0], R8 ;  /* 0x0368a008050085a7 */ /* 0x000e64000800007f */
[----:B-1----:R-:W-:Y:S05]  /*2d0e0*/  @!P0 BRA `(.L_x_5311) ;  /* 0xfffffffc00f08947 */ /* 0x002fea000383ffff */
[----:B------:R-:W-:Y:S05]  /*2d0f0*/  BRA `(.L_x_5461) ;  /* 0xffffffa000b07947 */ /* 0x000fea000383ffff */
.L_x_5313:
[----:B-1----:R1:W2:Y:S02]  /*2d100*/  SYNCS.PHASECHK.TRANS64.TRYWAIT P0, [R5+URZ+0x368c0], R8 ;  /* 0x0368c008050075a7 */ /* 0x0022a4000800017f */
[----:B--2---:R-:W-:Y:S05]  /*2d110*/  @!P0 NANOSLEEP.SYNCS 0x989680 ;  /* 0x009896800000895d */ /* 0x004fea0003900000 */
[----:B------:R-:W2:Y:S02]  /*2d120*/  @!P0 SYNCS.PHASECHK.TRANS64 P0, [R5+URZ+0x368c0], R8 ;  /* 0x0368c008050085a7 */ /* 0x000ea4000800007f */
[----:B--2---:R-:W-:Y:S05]  /*2d130*/  @!P0 BRA `(.L_x_5313) ;  /* 0xfffffffc00f08947 */ /* 0x004fea000383ffff */
[----:B------:R-:W-:Y:S05]  /*2d140*/  BRA `(.L_x_5462) ;  /* 0xffffffa4003c7947 */ /* 0x000fea000383ffff */
.L_x_5317:
[----:B0-----:R0:W1:Y:S02]  /*2d150*/  SYNCS.PHASECHK.TRANS64.TRYWAIT P0, [R6+URZ+0x368a0], R7 ;  /* 0x0368a007060075a7 */ /* 0x001064000800017f */
[----:B-1----:R-:W-:Y:S05]  /*2d160*/  @!P0 NANOSLEEP.SYNCS 0x989680 ;  /* 0x009896800000895d */ /* 0x002fea0003900000 */
[----:B------:R-:W1:Y:S02]  /*2d170*/  @!P0 SYNCS.PHASECHK.TRANS64 P0, [R6+URZ+0x368a0], R7 ;  /* 0x0368a007060085a7 */ /* 0x000e64000800007f */
[----:B-1----:R-:W-:Y:S05]  /*2d180*/  @!P0 BRA `(.L_x_5317) ;  /* 0xfffffffc00f08947 */ /* 0x002fea000383ffff */
[----:B------:R-:W-:Y:S05]  /*2d190*/  BRA `(.L_x_5463) ;  /* 0xffffffa800107947 */ /* 0x000fea000383ffff */
.L_x_5319:
[----:B-1----:R1:W2:Y:S02]  /*2d1a0*/  SYNCS.PHASECHK.TRANS64.TRYWAIT P1, [R6+URZ+0x368c0], R7 ;  /* 0x0368c007060075a7 */ /* 0x0022a4000802017f */
[----:B--2---:R-:W-:Y:S05]  /*2d1b0*/  @!P1 NANOSLEEP.SYNCS 0x989680 ;  /* 0x009896800000995d */ /* 0x004fea0003900000 */
[----:B------:R-:W2:Y:S02]  /*2d1c0*/  @!P1 SYNCS.PHASECHK.TRANS64 P1, [R6+URZ+0x368c0], R7 ;  /* 0x0368c007060095a7 */ /* 0x000ea4000802007f */
[----:B--2---:R-:W-:Y:S05]  /*2d1d0*/  @!P1 BRA `(.L_x_5319) ;  /* 0xfffffffc00f09947 */ /* 0x004fea000383ffff */
[----:B------:R-:W-:Y:S05]  /*2d1e0*/  BRA `(.L_x_5464) ;  /* 0xffffffa800947947 */ /* 0x000fea000383ffff */
.L_x_5331:
        /* <DEDUP_REMOVED lines=11> */
.L_x_5466:
[----:B------:R-:W-:Y:S05]  /*2d2a0*/  BSYNC B0 ;  /* 0x0000000000007941 */ /* 0x000fea0003800000 */
.L_x_5465:
[----:B------:R-:W-:Y:S05]  /*2d2b0*/  BRA `(.L_x_5467) ;  /* 0xffffffb400a47947 */ /* 0x000fea000383ffff */
.L_x_5332:
[----:B------:R-:W-:Y:S01]  /*2d2c0*/  BSSY B0, `(.L_x_5468) ;  /* 0x0000006000007945 */ /* 0x000fe20003800000 */
[----:B------:R-:W-:-:S07]  /*2d2d0*/  IMAD.MOV.U32 R15, RZ, RZ, -0x1 ;  /* 0xffffffffff0f7424 */ /* 0x000fce00078e00ff */
[----:B------:R-:W-:Y:S05]  /*2d2e0*/  WARPSYNC.COLLECTIVE R15, `(.L_x_5469) ;  /* 0x000000000f0c7348 */ /* 0x000fea0003c00000 */
[----:B------:R-:W-:Y:S02]  /*2d2f0*/  ELECT P6, UR62, PT ;  /* 0x00000000003e782f */ /* 0x000fe400038c0000 */
[----:B------:R-:W-:Y:S01]  /*2d300*/  MOV R14, UR62 ;  /* 0x0000003e000e7c02 */ /* 0x000fe20008000f00 */
[----:B------:R-:W-:Y:S10]  /*2d310*/  ENDCOLLECTIVE ;  /* 0x000000000000791b */ /* 0x000ff40003800000 */
.L_x_5469:
[----:B------:R-:W-:Y:S05]  /*2d320*/  BSYNC B0 ;  /* 0x0000000000007941 */ /* 0x000fea0003800000 */
.L_x_5468:
[----:B------:R-:W-:Y:S05]  /*2d330*/  BRA `(.L_x_5470) ;  /* 0xffffffb400947947 */ /* 0x000fea000383ffff */
.L_x_5335:
[----:B0-----:R0:W1:Y:S02]  /*2d340*/  SYNCS.PHASECHK.TRANS64.TRYWAIT P0, [R7+URZ+0x36840], R10 ;  /* 0x0368400a070075a7 */ /* 0x001064000800017f */
[----:B-1----:R-:W-:Y:S05]  /*2d350*/  @!P0 NANOSLEEP.SYNCS 0x989680 ;  /* 0x009896800000895d */ /* 0x002fea0003900000 */
[----:B------:R-:W1:Y:S02]  /*2d360*/  @!P0 SYNCS.PHASECHK.TRANS64 P0, [R7+URZ+0x36840], R10 ;  /* 0x0368400a070085a7 */ /* 0x000e64000800007f */
[----:B-1----:R-:W-:Y:S05]  /*2d370*/  @!P0 BRA `(.L_x_5335) ;  /* 0xfffffffc00f08947 */ /* 0x002fea000383ffff */
[----:B------:R-:W-:Y:S05]  /*2d380*/  BRA `(.L_x_5471) ;  /* 0xffffffb400f87947 */ /* 0x000fea000383ffff */
.L_x_5338:
        /* <DEDUP_REMOVED lines=8> */
.L_x_5346:
[----:B0-----:R0:W1:Y:S02]  /*2d410*/  SYNCS.PHASECHK.TRANS64.TRYWAIT P0, [R8+URZ+0x36840], R9 ;  /* 0x03684009080075a7 */ /* 0x001064000800017f */
[----:B-1----:R-:W-:Y:S05]  /*2d420*/  @!P0 NANOSLEEP.SYNCS 0x989680 ;  /* 0x009896800000895d */ /* 0x002fea0003900000 */
[----:B------:R-:W1:Y:S02]  /*2d430*/  @!P0 SYNCS.PHASECHK.TRANS64 P0, [R8+URZ+0x36840], R9 ;  /* 0x03684009080085a7 */ /* 0x000e64000800007f */
[----:B-1----:R-:W-:Y:S05]  /*2d440*/  @!P0 BRA `(.L_x_5346) ;  /* 0xfffffffc00f08947 */ /* 0x002fea000383ffff */
[----:B------:R-:W-:Y:S05]  /*2d450*/  BRA `(.L_x_5473) ;  /* 0xffffffbc00f87947 */ /* 0x000fea000383ffff */
.L_x_5348:
[----:B0-----:R0:W1:Y:S02]  /*2d460*/  SYNCS.PHASECHK.TRANS64.TRYWAIT P0, [R8+URZ+0x36860], R9 ;  /* 0x03686009080075a7 */ /* 0x001064000800017f */
[----:B-1----:R-:W-:Y:S05]  /*2d470*/  @!P0 NANOSLEEP.SYNCS 0x989680 ;  /* 0x009896800000895d */ /* 0x002fea0003900000 */
[----:B------:R-:W1:Y:S02]  /*2d480*/  @!P0 SYNCS.PHASECHK.TRANS64 P0, [R8+URZ+0x36860], R9 ;  /* 0x03686009080085a7 */ /* 0x000e64000800007f */
[----:B-1----:R-:W-:Y:S05]  /*2d490*/  @!P0 BRA `(.L_x_5348) ;  /* 0xfffffffc00f08947 */ /* 0x002fea000383ffff */
[----:B------:R-:W-:Y:S05]  /*2d4a0*/  BRA `(.L_x_5474) ;  /* 0xffffffc000a47947 */ /* 0x000fea000383ffff */
.L_x_5354:
[----:B-1----:R1:W2:Y:S02]  /*2d4b0*/  SYNCS.PHASECHK.TRANS64.TRYWAIT P0, [R2+URZ+0x36840], R3 ;  /* 0x03684003020075a7 */ /* 0x0022a4000800017f */
[----:B--2---:R-:W-:Y:S05]  /*2d4c0*/  @!P0 NANOSLEEP.SYNCS 0x989680 ;  /* 0x009896800000895d */ /* 0x004fea0003900000 */
[----:B------:R-:W2:Y:S02]  /*2d4d0*/  @!P0 SYNCS.PHASECHK.TRANS64 P0, [R2+URZ+0x36840], R3 ;  /* 0x03684003020085a7 */ /* 0x000ea4000800007f */
[----:B--2---:R-:W-:Y:S05]  /*2d4e0*/  @!P0 BRA `(.L_x_5354) ;  /* 0xfffffffc00f08947 */ /* 0x004fea000383ffff */
[----:B------:R-:W-:Y:S05]  /*2d4f0*/  BRA `(.L_x_5475) ;  /* 0xffffffc800107947 */ /* 0x000fea000383ffff */
.L_x_5356:
[----:B0-----:R0:W1:Y:S02]  /*2d500*/  SYNCS.PHASECHK.TRANS64.TRYWAIT P0, [R2+URZ+0x36860], R3 ;  /* 0x03686003020075a7 */ /* 0x001064000800017f */
[----:B-1----:R-:W-:Y:S05]  /*2d510*/  @!P0 NANOSLEEP.SYNCS 0x989680 ;  /* 0x009896800000895d */ /* 0x002fea0003900000 */
[----:B------:R-:W1:Y:S02]  /*2d520*/  @!P0 SYNCS.PHASECHK.TRANS64 P0, [R2+URZ+0x36860], R3 ;  /* 0x03686003020085a7 */ /* 0x000e64000800007f */
[----:B-1----:R-:W-:Y:S05]  /*2d530*/  @!P0 BRA `(.L_x_5356) ;  /* 0xfffffffc00f08947 */ /* 0x002fea000383ffff */
[----:B------:R-:W-:Y:S05]  /*2d540*/  BRA `(.L_x_5476) ;  /* 0xffffffc800bc7947 */ /* 0x000fea000383ffff */
.L_x_5362:
[----:B--2---:R2:W3:Y:S02]  /*2d550*/  SYNCS.PHASECHK.TRANS64.TRYWAIT P0, [R2+URZ+0x36840], R3 ;  /* 0x03684003020075a7 */ /* 0x0044e4000800017f */
[----:B---3--:R-:W-:Y:S05]  /*2d560*/  @!P0 NANOSLEEP.SYNCS 0x989680 ;  /* 0x009896800000895d */ /* 0x008fea0003900000 */
[----:B------:R-:W3:Y:S02]  /*2d570*/  @!P0 SYNCS.PHASECHK.TRANS64 P0, [R2+URZ+0x36840], R3 ;  /* 0x03684003020085a7 */ /* 0x000ee4000800007f */
[----:B---3--:R-:W-:Y:S05]  /*2d580*/  @!P0 BRA `(.L_x_5362) ;  /* 0xfffffffc00f08947 */ /* 0x008fea000383ffff */
[----:B------:R-:W-:Y:S05]  /*2d590*/  BRA `(.L_x_5477) ;  /* 0xffffffd000087947 */ /* 0x000fea000383ffff */
.L_x_5364:
[----:B0-----:R0:W1:Y:S02]  /*2d5a0*/  SYNCS.PHASECHK.TRANS64.TRYWAIT P0, [R2+URZ+0x36860], R9 ;  /* 0x03686009020075a7 */ /* 0x001064000800017f */
[----:B-1----:R-:W-:Y:S05]  /*2d5b0*/  @!P0 NANOSLEEP.SYNCS 0x989680 ;  /* 0x009896800000895d */ /* 0x002fea0003900000 */
[----:B------:R-:W1:Y:S02]  /*2d5c0*/  @!P0 SYNCS.PHASECHK.TRANS64 P0, [R2+URZ+0x36860], R9 ;  /* 0x03686009020085a7 */ /* 0x000e64000800007f */
[----:B-1----:R-:W-:Y:S05]  /*2d5d0*/  @!P0 BRA `(.L_x_5364) ;  /* 0xfffffffc00f08947 */ /* 0x002fea000383ffff */
[----:B------:R-:W-:Y:S05]  /*2d5e0*/  BRA `(.L_x_5478) ;  /* 0xffffffd000b07947 */ /* 0x000fea000383ffff */
.L_x_5372:
[----:B-1----:R1:W2:Y:S02]  /*2d5f0*/  SYNCS.PHASECHK.TRANS64.TRYWAIT P0, [R3+URZ+0x36860], R0 ;  /* 0x03686000030075a7 */ /* 0x0022a4000800017f */
[----:B--2---:R-:W-:Y:S05]  /*2d600*/  @!P0 NANOSLEEP.SYNCS 0x989680 ;  /* 0x009896800000895d */ /* 0x004fea0003900000 */
[----:B------:R-:W2:Y:S02]  /*2d610*/  @!P0 SYNCS.PHASECHK.TRANS64 P0, [R3+URZ+0x36860], R0 ;  /* 0x03686000030085a7 */ /* 0x000ea4000800007f */
[----:B--2---:R-:W-:Y:S05]  /*2d620*/  @!P0 BRA `(.L_x_5372) ;  /* 0xfffffffc00f08947 */ /* 0x004fea000383ffff */
[----:B------:R-:W-:Y:S05]  /*2d630*/  BRA `(.L_x_5479) ;  /* 0xffffffd400e07947 */ /* 0x000fea000383ffff */
.L_x_5375:
[----:B------:R-:W-:Y:S01]  /*2d640*/  BSSY B0, `(.L_x_5480) ;  /* 0x0000008000007945 */ /* 0x000fe20003800000 */
[----:B------:R-:W-:Y:S01]  /*2d650*/  MOV R13, R16 ;  /* 0x00000010000d7202 */ /* 0x000fe20000000f00 */
[----:B------:R-:W-:Y:S01]  /*2d660*/  IMAD.MOV.U32 R12, RZ, RZ, RZ ;  /* 0x000000ffff0c7224 */ /* 0x000fe200078e00ff */
[----:B0-----:R-:W-:Y:S01]  /*2d670*/  MOV R15, 0xffffffff ;  /* 0xffffffff000f7802 */ /* 0x001fe20000000f00 */
[----:B------:R-:W-:-:S07]  /*2d680*/  IMAD.MOV.U32 R11, RZ, RZ, 0x1f ;  /* 0x0000001fff0b7424 */ /* 0x000fce00078e00ff */
[----:B-1----:R-:W-:Y:S05]  /*2d690*/  WARPSYNC.COLLECTIVE R15, `(.L_x_5481) ;  /* 0x000000000f087348 */ /* 0x002fea0003c00000 */
[----:B------:R0:W2:Y:S02]  /*2d6a0*/  SHFL.IDX P6, R14, R13, R12, R11 ;  /* 0x0000000c0d0e7389 */ /* 0x0000a400000c000b */
[----:B012---:R-:W-:Y:S01]  /*2d6b0*/  ENDCOLLECTIVE ;  /* 0x000000000000791b */ /* 0x007fe20003800000 */
.L_x_5481:
[----:B------:R-:W-:Y:S05]  /*2d6c0*/  BSYNC B0 ;  /* 0x0000000000007941 */ /* 0x000fea0003800000 */
.L_x_5480:
        /* <DEDUP_REMOVED lines=8> */
.L_x_5482:
[----:B------:R-:W-:Y:S01]  /*2d750*/  MOV R16, R14 ;  /* 0x0000000e00107202 */ /* 0x000fe20000000f00 */
[----:B------:R-:W-:Y:S06]  /*2d760*/  BRA `(.L_x_5483) ;  /* 0xffffffd8008c7947 */ /* 0x000fec000383ffff */
.L_x_5378:
        /* <DEDUP_REMOVED lines=8> */
.L_x_5485:
[----:B------:R-:W-:Y:S05]  /*2d7f0*/  BSYNC B0 ;  /* 0x0000000000007941 */ /* 0x000fea0003800000 */
.L_x_5484:
        /* <DEDUP_REMOVED lines=10> */
.L_x_5486:
        /* <DEDUP_REMOVED lines=8> */
.L_x_5487:
        /* <DEDUP_REMOVED lines=8> */
.L_x_5488:
        /* <DEDUP_REMOVED lines=8> */
.L_x_5489:
        /* <DEDUP_REMOVED lines=8> */
.L_x_5490:
[----:B------:R-:W-:Y:S05]  /*2daa0*/  BRA `(.L_x_5491) ;  /* 0xffffffd800507947 */ /* 0x000fea000383ffff */
.L_x_5383:
[----:B------:R-:W-:Y:S01]  /*2dab0*/  BSSY B0, `(.L_x_5492) ;  /* 0x0000008000007945 */ /* 0x000fe20003800000 */
[----:B-----5:R-:W-:Y:S01]  /*2dac0*/  IMAD.MOV.U32 R13, RZ, RZ, R17 ;  /* 0x000000ffff0d7224 */ /* 0x020fe200078e0011 */
[----:B------:R-:W-:Y:S01]  /*2dad0*/  MOV R11, RZ ;  /* 0x000000ff000b7202 */ /* 0x000fe20000000f00 */
[----:B------:R-:W-:Y:S02]  /*2dae0*/  IMAD.MOV.U32 R12, RZ, RZ, 0x1 ;  /* 0x00000001ff0c7424 */ /* 0x000fe400078e00ff */
[----:B------:R-:W-:-:S07]  /*2daf0*/  IMAD.MOV.U32 R15, RZ, RZ, -0x1 ;  /* 0xffffffffff0f7424 */ /* 0x000fce00078e00ff */
[----:B01----:R-:W-:Y:S05]  /*2db00*/  WARPSYNC.COLLECTIVE R15, `(.L_x_5493) ;  /* 0x000000000f087348 */ /* 0x003fea0003c00000 */
[----:B------:R2:W3:Y:S02]  /*2db10*/  SHFL.UP P6, R14, R13, R12, R11 ;  /* 0x0400000c0d0e7389 */ /* 0x0004e400000c000b */
[----:B0123--:R-:W-:Y:S01]  /*2db20*/  ENDCOLLECTIVE ;  /* 0x000000000000791b */ /* 0x00ffe20003800000 */
.L_x_5493:
[----:B------:R-:W-:Y:S05]  /*2db30*/  BSYNC B0 ;  /* 0x0000000000007941 */ /* 0x000fea0003800000 */
.L_x_5492:
        /* <DEDUP_REMOVED lines=10> */
.L_x_5494:
        /* <DEDUP_REMOVED lines=8> */
.L_x_5495:
        /* <DEDUP_REMOVED lines=8> */
.L_x_5496:
        /* <DEDUP_REMOVED lines=8> */
.L_x_5497:
        /* <DEDUP_REMOVED lines=8> */
.L_x_5498:
[----:B------:R-:W-:Y:S05]  /*2dde0*/  BRA `(.L_x_5499) ;  /* 0xffffffd800347947 */ /* 0x000fea000383ffff */
.L_x_5385:
[----:B------:R-:W-:Y:S01]  /*2ddf0*/  BSSY B0, `(.L_x_5500) ;  /* 0x0000006000007945 */ /* 0x000fe20003800000 */
[----:B------:R-:W-:Y:S01]  /*2de00*/  PLOP3.LUT P6, PT, P6, PT, PT, 0x8, 0x0 ;  /* 0x000000000000781c */ /* 0x000fe200037ce170 */
[----:B------:R-:W-:-:S12]  /*2de10*/  IMAD.MOV.U32 R15, RZ, RZ, -0x1 ;  /* 0xffffffffff0f7424 */ /* 0x000fd800078e00ff */
[----:B0-----:R-:W-:Y:S05]  /*2de20*/  WARPSYNC.COLLECTIVE R15, `(.L_x_5501) ;  /* 0x000000000f087348 */ /* 0x001fea0003c00000 */
[----:B------:R-:W-:Y:S01]  /*2de30*/  VOTE.ANY R14, PT, P6 ;  /* 0x00000000000e7806 */ /* 0x000fe200030e0100 */
[----:B0-----:R-:W-:Y:S06]  /*2de40*/  ENDCOLLECTIVE ;  /* 0x000000000000791b */ /* 0x001fec0003800000 */
.L_x_5501:
[----:B------:R-:W-:Y:S05]  /*2de50*/  BSYNC B0 ;  /* 0x0000000000007941 */ /* 0x000fea0003800000 */
.L_x_5500:
        /* <DEDUP_REMOVED lines=9> */
.L_x_5502:
[----:B------:R-:W-:Y:S01]  /*2def0*/  IMAD.MOV.U32 R17, RZ, RZ, R14 ;  /* 0x000000ffff117224 */ /* 0x000fe200078e000e */
[----:B------:R-:W-:Y:S06]  /*2df00*/  BRA `(.L_x_5503) ;  /* 0xffffffd800247947 */ /* 0x000fec000383ffff */
.L_x_5387:
[----:B------:R-:W-:Y:S01]  /*2df10*/  BSSY B0, `(.L_x_5504) ;  /* 0x0000007000007945 */ /* 0x000fe20003800000 */
[----:B------:R-:W-:Y:S01]  /*2df20*/  IMAD.MOV.U32 R13, RZ, RZ, R2 ;  /* 0x000000ffff0d7224 */ /* 0x000fe200078e0002 */
[----:B------:R-:W-:Y:S01]  /*2df30*/  MOV R11, 0x1f ;  /* 0x0000001f000b7802 */ /* 0x000fe20000000f00 */
[----:B------:R-:W-:-:S07]  /*2df40*/  IMAD.MOV.U32 R15, RZ, RZ, -0x1 ;  /* 0xffffffffff0f7424 */ /* 0x000fce00078e00ff */
[----:B012---:R-:W-:Y:S05]  /*2df50*/  WARPSYNC.COLLECTIVE R15, `(.L_x_5505) ;  /* 0x000000000f087348 */ /* 0x007fea0003c00000 */
[----:B------:R3:W4:Y:S02]  /*2df60*/  SHFL.IDX P6, R14, R13, R12, R11 ;  /* 0x0000000c0d0e7389 */ /* 0x00072400000c000b */
[----:B01234-:R-:W-:Y:S01]  /*2df70*/  ENDCOLLECTIVE ;  /* 0x000000000000791b */ /* 0x01ffe20003800000 */
.L_x_5505:
[----:B------:R-:W-:Y:S05]  /*2df80*/  BSYNC B0 ;  /* 0x0000000000007941 */ /* 0x000fea0003800000 */
.L_x_5504:
[----:B------:R-:W-:Y:S01]  /*2df90*/  IMAD.MOV.U32 R7, RZ, RZ, R14 ;  /* 0x000000ffff077224 */ /* 0x000fe200078e000e */
[----:B------:R-:W-:Y:S06]  /*2dfa0*/  BRA `(.L_x_5386) ;  /* 0xffffffd800187947 */ /* 0x000fec000383ffff */
.L_x_5391:
[----:B-1----:R1:W2:Y:S02]  /*2dfb0*/  SYNCS.PHASECHK.TRANS64.TRYWAIT P0, [R0+URZ+0x36820], R3 ;  /* 0x03682003000075a7 */ /* 0x0022a4000800017f */
[----:B--2---:R-:W-:Y:S05]  /*2dfc0*/  @!P0 NANOSLEEP.SYNCS 0x989680 ;  /* 0x009896800000895d */ /* 0x004fea0003900000 */
[----:B------:R-:W2:Y:S02]  /*2dfd0*/  @!P0 SYNCS.PHASECHK.TRANS64 P0, [R0+URZ+0x36820], R3 ;  /* 0x03682003000085a7 */ /* 0x000ea4000800007f */
[----:B--2---:R-:W-:Y:S05]  /*2dfe0*/  @!P0 BRA `(.L_x_5391) ;  /* 0xfffffffc00f08947 */ /* 0x004fea000383ffff */
[----:B------:R-:W-:Y:S05]  /*2dff0*/  BRA `(.L_x_5506) ;  /* 0xffffffdc008c7947 */ /* 0x000fea000383ffff */
.L_x_5392:
        /* <DEDUP_REMOVED lines=11> */
.L_x_5508:
[----:B------:R-:W-:Y:S05]  /*2e0b0*/  BSYNC B0 ;  /* 0x0000000000007941 */ /* 0x000fea0003800000 */
.L_x_5507:
[----:B------:R-:W-:Y:S05]  /*2e0c0*/  BRA `(.L_x_5509) ;  /* 0xffffffdc00747947 */ /* 0x000fea000383ffff */
.L_x_5393:
[----:B------:R-:W-:Y:S01]  /*2e0d0*/  BSSY B0, `(.L_x_5510) ;  /* 0x0000006000007945 */ /* 0x000fe20003800000 */
[----:B------:R-:W-:-:S07]  /*2e0e0*/  IMAD.MOV.U32 R15, RZ, RZ, -0x1 ;  /* 0xffffffffff0f7424 */ /* 0x000fce00078e00ff */
[----:B012---:R-:W-:Y:S05]  /*2e0f0*/  WARPSYNC.COLLECTIVE R15, `(.L_x_5511) ;  /* 0x000000000f0c7348 */ /* 0x007fea0003c00000 */
[----:B------:R-:W-:Y:S02]  /*2e100*/  ELECT P6, UR62, PT ;  /* 0x00000000003e782f */ /* 0x000fe400038c0000 */
[----:B------:R-:W-:Y:S01]  /*2e110*/  MOV R14, UR62 ;  /* 0x0000003e000e7c02 */ /* 0x000fe20008000f00 */
[----:B012---:R-:W-:Y:S10]  /*2e120*/  ENDCOLLECTIVE ;  /* 0x000000000000791b */ /* 0x007ff40003800000 */
.L_x_5511:
[----:B------:R-:W-:Y:S05]  /*2e130*/  BSYNC B0 ;  /* 0x0000000000007941 */ /* 0x000fea0003800000 */
.L_x_5510:
[----:B------:R-:W-:Y:S05]  /*2e140*/  BRA `(.L_x_5512) ;  /* 0xffffffdc00687947 */ /* 0x000fea000383ffff */
.L_x_5395:
[----:B-1----:R1:W2:Y:S02]  /*2e150*/  SYNCS.PHASECHK.TRANS64.TRYWAIT P0, [R6+URZ], R5 ;  /* 0x00000005060075a7 */ /* 0x0022a4000800017f */
[----:B--2---:R-:W-:Y:S05]  /*2e160*/  @!P0 NANOSLEEP.SYNCS 0x989680 ;  /* 0x009896800000895d */ /* 0x004fea0003900000 */
[----:B------:R-:W2:Y:S02]  /*2e170*/  @!P0 SYNCS.PHASECHK.TRANS64 P0, [R6+URZ], R5 ;  /* 0x00000005060085a7 */ /* 0x000ea4000800007f */
[----:B--2---:R-:W-:Y:S05]  /*2e180*/  @!P0 BRA `(.L_x_5395) ;  /* 0xfffffffc00f08947 */ /* 0x004fea000383ffff */
[----:B------:R-:W-:Y:S05]  /*2e190*/  BRA `(.L_x_5513) ;  /* 0xffffffdc00ac7947 */ /* 0x000fea000383ffff */
.L_x_5396:
[----:B--2---:R2:W3:Y:S02]  /*2e1a0*/  SYNCS.PHASECHK.TRANS64.TRYWAIT P0, [R7+URZ], R2 ;  /* 0x00000002070075a7 */ /* 0x0044e4000800017f */
[----:B---3--:R-:W-:Y:S05]  /*2e1b0*/  @!P0 NANOSLEEP.SYNCS 0x989680 ;  /* 0x009896800000895d */ /* 0x008fea0003900000 */
[----:B------:R-:W3:Y:S02]  /*2e1c0*/  @!P0 SYNCS.PHASECHK.TRANS64 P0, [R7+URZ], R2 ;  /* 0x00000002070085a7 */ /* 0x000ee4000800007f */
[----:B---3--:R-:W-:Y:S05]  /*2e1d0*/  @!P0 BRA `(.L_x_5396) ;  /* 0xfffffffc00f08947 */ /* 0x008fea000383ffff */
[----:B------:R-:W-:Y:S05]  /*2e1e0*/  BRA `(.L_x_5514) ;  /* 0xffffffdc00a07947 */ /* 0x000fea000383ffff */
.L_x_5398:
[----:B---3--:R3:W4:Y:S02]  /*2e1f0*/  SYNCS.PHASECHK.TRANS64.TRYWAIT P0, [R4+URZ], R5 ;  /* 0x00000005040075a7 */ /* 0x008724000800017f */
[----:B----4-:R-:W-:Y:S05]  /*2e200*/  @!P0 NANOSLEEP.SYNCS 0x989680 ;  /* 0x009896800000895d */ /* 0x010fea0003900000 */
[----:B------:R-:W4:Y:S02]  /*2e210*/  @!P0 SYNCS.PHASECHK.TRANS64 P0, [R4+URZ], R5 ;  /* 0x00000005040085a7 */ /* 0x000f24000800007f */
[----:B----4-:R-:W-:Y:S05]  /*2e220*/  @!P0 BRA `(.L_x_5398) ;  /* 0xfffffffc00f08947 */ /* 0x010fea000383ffff */
[----:B------:R-:W-:Y:S05]  /*2e230*/  BRA `(.L_x_5515) ;  /* 0xffffffdc00a87947 */ /* 0x000fea000383ffff */
.L_x_5516:
        /* <DEDUP_REMOVED lines=12> */
.L_x_12765:


//--------------------- .text._ZN7cutlass13device_kernelIN5flash11enable_sm90INS1_16FlashAttnFwdSm90INS1_25CollectiveMainloopFwdSm90ILi2EN4cute5tupleIJNS5_1CILi1EEES8_S8_EEENS6_IJNS7_ILi128EEENS7_ILi176EEESA_EEELi128ENS_6half_tEfNS_4arch4Sm90ELb0ELb0ELb1ELb0ELb0ELb0ELb0ELb1ELb1ELb0ELb0ELb0EEENS1_21CollectiveEpilogueFwdINS6_IJSA_SA_SB_EEES9_SD_SF_Li256ELb0ELb0ELb0ELb0EEENS1_29StaticPersistentTileSchedulerILb0EEEEEEEEEvNT_6ParamsE --------------------------
	.section	.text._ZN7cutlass13device_kernelIN5flash11enable_sm90INS1_16FlashAttnFwdSm90INS1_25CollectiveMainloopFwdSm90ILi2EN4cute5tupleIJNS5_1CILi1EEES8_S8_EEENS6_IJNS7_ILi128EEENS7_ILi176EEESA_EEELi128ENS_6half_tEfNS_4arch4Sm90ELb0ELb0ELb1ELb0ELb0ELb0ELb0ELb1ELb1ELb0ELb0ELb0EEENS1_21CollectiveEpilogueFwdINS6_IJSA_SA_SB_EEES9_SD_SF_Li256ELb0ELb0ELb0ELb0EEENS1_29StaticPersistentTileSchedulerILb0EEEEEEEEEvNT_6ParamsE,"ax",@progbits
	.align	128
.text._ZN7cutlass13device_kernelIN5flash11enable_sm90INS1_16FlashAttnFwdSm90INS1_25CollectiveMainloopFwdSm90ILi2EN4cute5tupleIJNS5_1CILi1EEES8_S8_EEENS6_IJNS7_ILi128EEENS7_ILi176EEESA_EEELi128ENS_6half_tEfNS_4arch4Sm90ELb0ELb0ELb1ELb0ELb0ELb0ELb0ELb1ELb1ELb0ELb0ELb0EEENS1_21CollectiveEpilogueFwdINS6_IJSA_SA_SB_EEES9_SD_SF_Li256ELb0ELb0ELb0ELb0EEENS1_29StaticPersistentTileSchedulerILb0EEEEEEEEEvNT_6ParamsE:
        .type           _ZN7cutlass13device_kernelIN5flash11enable_sm90INS1_16FlashAttnFwdSm90INS1_25CollectiveMainloopFwdSm90ILi2EN4cute5tupleIJNS5_1CILi1EEES8_S8_EEENS6_IJNS7_ILi128EEENS7_ILi176EEESA_EEELi128ENS_6half_tEfNS_4arch4Sm90ELb0ELb0ELb1ELb0ELb0ELb0ELb0ELb1ELb1ELb0ELb0ELb0EEENS1_21CollectiveEpilogueFwdINS6_IJSA_SA_SB_EEES9_SD_SF_Li256ELb0ELb0ELb0ELb0EEENS1_29StaticPersistentTileSchedulerILb0EEEEEEEEEvNT_6ParamsE,@function
        .size           _ZN7cutlass13device_kernelIN5flash11enable_sm90INS1_16FlashAttnFwdSm90INS1_25CollectiveMainloopFwdSm90ILi2EN4cute5tupleIJNS5_1CILi1EEES8_S8_EEENS6_IJNS7_ILi128EEENS7_ILi176EEESA_EEELi128ENS_6half_tEfNS_4arch4Sm90ELb0ELb0ELb1ELb0ELb0ELb0ELb0ELb1ELb1ELb0ELb0ELb0EEENS1_21CollectiveEpilogueFwdINS6_IJSA_SA_SB_EEES9_SD_SF_Li256ELb0ELb0ELb0ELb0EEENS1_29StaticPersistentTileSchedulerILb0EEEEEEEEEvNT_6ParamsE,(.L_x_12766 - _ZN7cutlass13device_kernelIN5flash11enable_sm90INS1_16FlashAttnFwdSm90INS1_25CollectiveMainloopFwdSm90ILi2EN4cute5tupleIJNS5_1CILi1EEES8_S8_EEENS6_IJNS7_ILi128EEENS7_ILi176EEESA_EEELi128ENS_6half_tEfNS_4arch4Sm90ELb0ELb0ELb1ELb0ELb0ELb0ELb0ELb1ELb1ELb0ELb0ELb0EEENS1_21CollectiveEpilogueFwdINS6_IJSA_SA_SB_EEES9_SD_SF_Li256ELb0ELb0ELb0ELb0EEENS1_29StaticPersistentTileSchedulerILb0EEEEEEEEEvNT_6ParamsE)
        .other          _ZN7cutlass13device_kernelIN5flash11enable_sm90INS1_16FlashAttnFwdSm90INS1_25CollectiveMainloopFwdSm90ILi2EN4cute5tupleIJNS5_1CILi1EEES8_S8_EEENS6_IJNS7_ILi128EEENS7_ILi176EEESA_EEELi128ENS_6half_tEfNS_4arch4Sm90ELb0ELb0ELb1ELb0ELb0ELb0ELb0ELb1ELb1ELb0ELb0ELb0EEENS1_21CollectiveEpilogueFwdINS6_IJSA_SA_SB_EEES9_SD_SF_Li256ELb0ELb0ELb0ELb0EEENS1_29StaticPersistentTileSchedulerILb0EEEEEEEEEvNT_6ParamsE,@"STO_CUDA_ENTRY STV_DEFAULT"
_ZN7cutlass13device_kernelIN5flash11enable_sm90INS1_16FlashAttnFwdSm90INS1_25CollectiveMainloopFwdSm90ILi2EN4cute5tupleIJNS5_1CILi1EEES8_S8_EEENS6_IJNS7_ILi128EEENS7_ILi176EEESA_EEELi128ENS_6half_tEfNS_4arch4Sm90ELb0ELb0ELb1ELb0ELb0ELb0ELb0ELb1ELb1ELb0ELb0ELb0EEENS1_21CollectiveEpilogueFwdINS6_IJSA_SA_SB_EEES9_SD_SF_Li256ELb0ELb0ELb0ELb0EEENS1_29StaticPersistentTileSchedulerILb0EEEEEEEEEvNT_6ParamsE:
[----:B------:R-:W1:Y:S02]  /*0000*/  LDC R1, c[0x0][0x28] ;  /* 0x00000a00ff017b82 */ /* 0x000e640000000800 */
[----:B-1----:R-:W-:Y:S01]  /*0010*/  VIADD R1, R1, 0xffffffe0 ;  /* 0xffffffe001017836 */ /* 0x002fe20000000000 */
[----:B------:R-:W1:Y:S01]  /*0020*/  S2R R3, SR_TID.X ;  /* 0x0000000000037919 */ /* 0x000e620000002100 */
[----:B------:R-:W-:Y:S01]  /*0030*/  ELECT P0, URZ, PT ;  /* 0x00000000003f782f */ /* 0x000fe20003800000 */
[----:B------:R-:W-:Y:S01]  /*0040*/  BSSY B0, `(.L_x_5517) ;  /* 0x0000014000007945 */ /* 0x000fe20003800000 */
[--C-:B-1----:R-:W-:Y:S02]  /*0050*/  SHF.R.U32.HI R0, RZ, 0x5, R3.reuse ;  /* 0x00000005ff007819 */ /* 0x102fe40000011603 */
[----:B------:R-:W-:-:S03]  /*0060*/  SHF.R.U32.HI R4, RZ, 0x7, R3 ;  /* 0x00000007ff047819 */ /* 0x000fc60000011603 */
        /* <DEDUP_REMOVED lines=17> */
.L_x_5518:
[----:B------:R-:W-:Y:S05]  /*0180*/  BSYNC B0 ;  /* 0x0000000000007941 */ /* 0x000fea0003800000 */
.L_x_5517:
        /* <DEDUP_REMOVED lines=37> */
.L_x_5519:
        /* <DEDUP_REMOVED lines=22> */
.L_x_5520:
        /* <DEDUP_REMOVED lines=18> */
.L_x_5521:
        /* <DEDUP_REMOVED lines=22> */
.L_x_5522:
        /* <DEDUP_REMOVED lines=22> */
.L_x_5523:
        /* <DEDUP_REMOVED lines=8> */
.L_x_5525:
[----:B------:R-:W-:-:S08]  /*09a0*/  NOP ;  /* 0x0000000000007918 */ /* 0x000fd00000000000 */
[----:B------:R-:W2:Y:S02]  /*09b0*/  USETMAXREG.TRY_ALLOC.CTAPOOL UP0, 0xf0 ;  /* 0x000000f0000079c8 */ /* 0x000ea40008000600 */
[----:B--2---:R-:W-:-:S13]  /*09c0*/  PLOP3.LUT P0, PT, PT, PT, UP0, 0x80, 0x0 ;  /* 0x000000000000781c */ /* 0x004fda0003f0f008 */
[----:B------:R-:W-:Y:S05]  /*09d0*/  @!P0 BRA `(.L_x_5525) ;  /* 0xfffffffc00f08947 */ /* 0x000fea000383ffff */
[----:B------:R-:W-:Y:S01]  /*09e0*/  LOP3.LUT R0, R3, 0xffffff80, RZ, 0xc0, !PT ;  /* 0xffffff8003007812 */ /* 0x000fe200078ec0ff */
[----:B------:R-:W2:Y:S08]  /*09f0*/  S2UR UR7, SR_CTAID.X ;  /* 0x00000000000779c3 */ /* 0x000eb00000002500 */
[----:B------:R-:W-:Y:S06]  /*0a00*/  BAR.ARV 0x8, 0x120 ;  /* 0x0204800000007b1d */ /* 0x000fec0000002000 */
[----:B------:R-:W-:-:S02]  /*0a10*/  ISETP.NE.AND P0, PT, R0, 0x80, PT ;  /* 0x000000800000780c */ /* 0x000fc40003f05270 */
[----:B------:R-:W2:Y:S11]  /*0a20*/  LDC R0, c[0x0][0xda4] ;  /* 0x00036900ff007b82 */ /* 0x000eb60000000800 */
[----:B------:R-:W-:Y:S06]  /*0a30*/  @!P0 BAR.ARV 0x9, 0x100 ;  /* 0x0244000000008b1d */ /* 0x000fec0000002000 */
[----:B--2---:R-:W-:-:S13]  /*0a40*/  ISETP.LE.AND P0, PT, R0, UR7, PT ;  /* 0x0000000700007c0c */ /* 0x004fda000bf03270 */
[----:B------:R-:W-:Y:S05]  /*0a50*/  @P0 EXIT ;  /* 0x000000000000094d */ /* 0x000fea0003800000 */
[----:B-1----:R-:W2:Y:S01]  /*0a60*/  LDL R2, [R1+0x1c] ;  /* 0x00001c0001027983 */ /* 0x002ea20000100800 */
[----:B------:R-:W-:Y:S01]  /*0a70*/  VIADD R0, R3, 0xffffff80 ;  /* 0xffffff8003007836 */ /* 0x000fe20000000000 */
[----:B------:R-:W1:Y:S01]  /*0a80*/  S2UR UR4, SR_CgaCtaId ;  /* 0x00000000000479c3 */ /* 0x000e620000008800 */
[----:B------:R-:W-:Y:S01]  /*0a90*/  UMOV UR39, 0x400 ;  /* 0x0000040000277882 */ /* 0x000fe20000000000 */
[----:B------:R-:W-:Y:S01]  /*0aa0*/  IMAD.MOV.U32 R225, RZ, RZ, -0x2 ;  /* 0xfffffffeffe17424 */ /* 0x000fe200078e00ff */
[----:B------:R-:W-:Y:S01]  /*0ab0*/  UMOV UR38, URZ ;  /* 0x0000003f00267c82 */ /* 0x000fe20008000000 */
[----:B------:R-:W-:Y:S01]  /*0ac0*/  SHF.R.S32.HI R3, RZ, 0x1f, R0 ;  /* 0x0000001fff037819 */ /* 0x000fe20000011400 */
[----:B------:R-:W-:-:S03]  /*0ad0*/  IMAD.U32 R19, RZ, RZ, UR7 ;  /* 0x00000007ff137e24 */ /* 0x000fc6000f8e00ff */
[CC--:B------:R-:W-:Y:S01]  /*0ae0*/  LEA.HI R5, R3.reuse, R0.reuse, RZ, 0x7 ;  /* 0x0000000003057211 */ /* 0x0c0fe200078f38ff */
[----:B------:R-:W3:Y:S01]  /*0af0*/  S2UR UR6, SR_SWINHI ;  /* 0x00000000000679c3 */ /* 0x000ee20000002f00 */
[-C--:B------:R-:W-:Y:S02]  /*0b00*/  LEA.HI R6, R3, R0.reuse, RZ, 0x4 ;  /* 0x0000000003067211 */ /* 0x080fe400078f20ff */
[----:B------:R-:W-:Y:S02]  /*0b10*/  LOP3.LUT R23, R5, 0xffffff80, RZ, 0xc0, !PT ;  /* 0xffffff8005177812 */ /* 0x000fe400078ec0ff */
[----:B------:R-:W-:Y:S02]  /*0b20*/  SHF.R.S32.HI R7, RZ, 0x4, R6 ;  /* 0x00000004ff077819 */ /* 0x000fe40000011406 */
[----:B------:R-:W-:Y:S02]  /*0b30*/  IADD3 R23, R0, -R23, RZ ;  /* 0x8000001700177210 */ /* 0x000fe40007ffe0ff */
[----:B------:R-:W-:-:S02]  /*0b40*/  LEA.HI R223, R3, R0, RZ, 0x5 ;  /* 0x0000000003df7211 */ /* 0x000fc400078f28ff */
[C---:B------:R-:W-:Y:S02]  /*0b50*/  LEA.HI R8, R6.reuse, R7, RZ, 0x1 ;  /* 0x0000000706087211 */ /* 0x040fe400078f08ff */
[----:B------:R-:W-:Y:S02]  /*0b60*/  LOP3.LUT R3, R6, 0x3fffff0, RZ, 0xc0, !PT ;  /* 0x03fffff006037812 */ /* 0x000fe400078ec0ff */
[----:B------:R-:W-:Y:S01]  /*0b70*/  LOP3.LUT R8, R8, 0x1ffffffe, RZ, 0xc0, !PT ;  /* 0x1ffffffe08087812 */ /* 0x000fe200078ec0ff */
[----:B-1----:R-:W-:Y:S01]  /*0b80*/  ULEA UR39, UR4, UR39, 0x18 ;  /* 0x0000002704277291 */ /* 0x002fe2000f8ec03f */
[----:B------:R-:W-:Y:S01]  /*0b90*/  SHF.R.S32.HI R223, RZ, 0x5, R223 ;  /* 0x00000005ffdf7819 */ /* 0x000fe200000114df */
[----:B------:R-:W-:Y:S01]  /*0ba0*/  IMAD.IADD R0, R0, 0x1, -R3 ;  /* 0x0000000100007824 */ /* 0x000fe200078e0a03 */
[----:B------:R-:W-:Y:S01]  /*0bb0*/  SHF.R.S32.HI R222, RZ, 0x7, R5 ;  /* 0x00000007ffde7819 */ /* 0x000fe20000011405 */
[----:B------:R-:W-:Y:S02]  /*0bc0*/  IMAD.IADD R8, R7, 0x1, -R8 ;  /* 0x0000000107087824 */ /* 0x000fe400078e0a08 */
[----:B------:R-:W-:Y:S01]  /*0bd0*/  IMAD R3, R223, 0x10, R0 ;  /* 0x00000010df037824 */ /* 0x000fe200078e0200 */
[----:B------:R-:W-:Y:S01]  /*0be0*/  LEA.HI R5, R5, R222, RZ, 0x1 ;  /* 0x000000de05057211 */ /* 0x000fe200078f08ff */
[----:B------:R-:W-:Y:S01]  /*0bf0*/  UMOV UR4, UR39 ;  /* 0x0000002700047c82 */ /* 0x000fe20008000000 */
[----:B---3--:R-:W-:Y:S01]  /*0c00*/  UMOV UR5, UR6 ;  /* 0x0000000600057c82 */ /* 0x008fe20008000000 */
[----:B------:R-:W-:Y:S01]  /*0c10*/  MOV R16, UR4 ;  /* 0x0000000400107c02 */ /* 0x000fe20008000f00 */
[----:B------:R-:W-:Y:S01]  /*0c20*/  IMAD.U32 R17, RZ, RZ, UR5 ;  /* 0x00000005ff117e24 */ /* 0x000fe2000f8e00ff */
[----:B------:R-:W-:Y:S01]  /*0c30*/  LOP3.LUT R5, R5, 0x3fffffe, RZ, 0xc0, !PT ;  /* 0x03fffffe05057812 */ /* 0x000fe200078ec0ff */
[----:B------:R-:W-:Y:S01]  /*0c40*/  UMOV UR5, URZ ;  /* 0x0000003f00057c82 */ /* 0x000fe20008000000 */
[----:B------:R-:W-:-:S02]  /*0c50*/  LEA R3, R3, R8, 0x3 ;  /* 0x0000000803037211 */ /* 0x000fc400078e18ff */
[----:B------:R-:W-:Y:S02]  /*0c60*/  IADD3 R5, R222, -R5, RZ ;  /* 0x80000005de057210 */ /* 0x000fe40007ffe0ff */
[----:B------:R-:W-:Y:S01]  /*0c70*/  MOV R22, UR5 ;  /* 0x0000000500167c02 */ /* 0x000fe20008000f00 */
[----:B------:R-:W-:-:S04]  /*0c80*/  IMAD.SHL.U32 R3, R3, 0x8, RZ ;  /* 0x0000000803037824 */ /* 0x000fc800078e00ff */
[----:B------:R-:W-:Y:S01]  /*0c90*/  IMAD.WIDE R16, R3, 0x2, R16 ;  /* 0x0000000203107825 */ /* 0x000fe200078e0210 */
[----:B--2---:R-:W-:Y:S02]  /*0ca0*/  R2UR UR8, R2 ;  /* 0x00000000020872ca */ /* 0x004fe400000e0000 */
[----:B------:R-:W-:-:S04]  /*0cb0*/  SHF.R.S32.HI R2, RZ, 0x1f, R23 ;  /* 0x0000001fff027819 */ /* 0x000fc80000011417 */
[CC--:B------:R-:W-:Y:S02]  /*0cc0*/  LEA.HI R4, R2.reuse, R23.reuse, RZ, 0x2 ;  /* 0x0000001702047211 */ /* 0x0c0fe400078f10ff */
[----:B------:R-:W-:Y:S02]  /*0cd0*/  LEA.HI R2, R2, R23, RZ, 0x5 ;  /* 0x0000001702027211 */ /* 0x000fe400078f28ff */
[--C-:B------:R-:W-:Y:S02]  /*0ce0*/  SHF.R.S32.HI R6, RZ, 0x2, R4.reuse ;  /* 0x00000002ff067819 */ /* 0x100fe40000011404 */
[----:B------:R-:W-:Y:S01]  /*0cf0*/  SHF.R.S32.HI R9, RZ, 0x1f, R4 ;  /* 0x0000001fff097819 */ /* 0x000fe20000011404 */
[----:B------:R-:W-:Y:S01]  /*0d00*/  ULOP3.LUT UR4, UR8, 0x1, URZ, 0xfc, !UPT ;  /* 0x0000000108047892 */ /* 0x000fe2000f8efc3f */
[----:B------:R-:W-:Y:S02]  /*0d10*/  SHF.R.S32.HI R2, RZ, 0x5, R2 ;  /* 0x00000005ff027819 */ /* 0x000fe40000011402 */
[----:B------:R-:W-:-:S02]  /*0d20*/  LEA.HI R9, R9, R6, RZ, 0x3 ;  /* 0x0000000609097211 */ /* 0x000fc400078f18ff */
[----:B------:R-:W-:Y:S01]  /*0d30*/  LOP3.LUT R4, R4, 0x7ffffffc, RZ, 0xc0, !PT ;  /* 0x7ffffffc04047812 */ /* 0x000fe200078ec0ff */
[----:B------:R-:W-:Y:S01]  /*0d40*/  IMAD.U32 R226, RZ, RZ, UR4 ;  /* 0x00000004ffe27e24 */ /* 0x000fe2000f8e00ff */
[----:B------:R-:W-:Y:S01]  /*0d50*/  LOP3.LUT R9, R9, 0xfffffff8, RZ, 0xc0, !PT ;  /* 0xfffffff809097812 */ /* 0x000fe200078ec0ff */
[----:B------:R-:W-:Y:S02]  /*0d60*/  UMOV UR4, URZ ;  /* 0x0000003f00047c82 */ /* 0x000fe40008000000 */
[----:B------:R-:W-:Y:S02]  /*0d70*/  IMAD.IADD R4, R23, 0x1, -R4 ;  /* 0x0000000117047824 */ /* 0x000fe400078e0a04 */
[----:B------:R-:W-:Y:S02]  /*0d80*/  IMAD.IADD R9, R6, 0x1, -R9 ;  /* 0x0000000106097824 */ /* 0x000fe400078e0a09 */
[----:B------:R-:W-:Y:S02]  /*0d90*/  IMAD R225, R4, R225, 0xb0 ;  /* 0x000000b004e17424 */ /* 0x000fe400078e02e1 */
[----:B------:R-:W-:-:S04]  /*0da0*/  IMAD R2, R2, 0x10, R9 ;  /* 0x0000001002027824 */ /* 0x000fc800078e0209 */
[----:B------:R-:W-:Y:S02]  /*0db0*/  IMAD R224, R5, 0x40, R2 ;  /* 0x0000004005e07824 */ /* 0x000fe400078e0202 */
[----:B------:R-:W-:-:S07]  /*0dc0*/  IMAD.U32 R2, RZ, RZ, UR4 ;  /* 0x00000004ff027e24 */ /* 0x000fce000f8e00ff */
.L_x_5548:
[----:B------:R-:W1:Y:S01]  /*0dd0*/  SHFL.IDX PT, R0, R222, RZ, 0x1f ;  /* 0x00001fffde007589 */ /* 0x000e6200000e0000 */
        /* <DEDUP_REMOVED lines=8> */
[----:B------:R-:W-:-:S02]  /*0e60*/  UISETP.NE.AND UP2, UPT, UR4, 0x1, UPT ;  /* 0x000000010400788c */ /* 0x000fc4000bf45270 */
[----:B------:R-:W-:Y:S02]  /*0e70*/  UIADD3 UR11, UR39, 0x16400, URZ ;  /* 0x00016400270b7890 */ /* 0x000fe4000fffe03f */
[----:B------:R-:W-:Y:S01]  /*0e80*/  USEL UR37, UR37, 0x1, UP0 ;  /* 0x0000000125257887 */ /* 0x000fe20008000000 */
[----:B------:R-:W-:Y:S01]  /*0e90*/  ULDC UR9, c[0x0][0x2e0] ;  /* 0x0000b80000097ab9 */ /* 0x000fe20000000800 */
[----:B------:R-:W-:Y:S01]  /*0ea0*/  ULOP3.LUT UP0, URZ, UR11, 0x9f, URZ, 0xc0, !UPT ;  /* 0x0000009f0b3f7892 */ /* 0x000fe2000f80c03f */
[----:B------:R-:W-:Y:S01]  /*0eb0*/  @UP1 ULDC UR6, c[0x0][0xdac] ;  /* 0x00036b0000061ab9 */ /* 0x000fe20000000800 */
[----:B------:R-:W-:Y:S02]  /*0ec0*/  UIMAD UR37, UR37, UR9, URZ ;  /* 0x00000009252572a4 */ /* 0x000fe4000f8e023f */
[----:B------:R-:W-:Y:S01]  /*0ed0*/  UIMAD.WIDE.U32 UR6, UR12, UR6, URZ ;  /* 0x000000060c0672a5 */ /* 0x000fe2000f8e003f */
[----:B-1----:R-:W-:Y:S01]  /*0ee0*/  R2UR UR14, R0 ;  /* 0x00000000000e72ca */ /* 0x002fe200000e0000 */
[----:B------:R-:W-:Y:S01]  /*0ef0*/  @UP1 ULDC UR10, c[0x0][0xdb0] ;  /* 0x00036c00000a1ab9 */ /* 0x000fe20000000800 */
[----:B------:R-:W-:Y:S01]  /*0f00*/  PLOP3.LUT P0, PT, PT, PT, UP0, 0x80, 0x0 ;  /* 0x000000000000781c */ /* 0x000fe20003f0f008 */
[----:B------:R-:W-:Y:S01]  /*0f10*/  UMOV UR13, UR12 ;  /* 0x0000000c000d7c82 */ /* 0x000fe20008000000 */
[----:B------:R-:W-:-:S06]  /*0f20*/  @UP1 USHF.R.U32.HI UR13, URZ, UR10, UR7 ;  /* 0x0000000a3f0d1299 */ /* 0x000fcc0008011607 */
[----:B------:R-:W-:Y:S01]  /*0f30*/  IMAD.U32 R221, RZ, RZ, UR13 ;  /* 0x0000000dffdd7e24 */ /* 0x000fe2000f8e00ff */
[----:B------:R-:W-:Y:S02]  /*0f40*/  UMOV UR36, UR13 ;  /* 0x0000000d00247c82 */ /* 0x000fe40008000000 */
[----:B------:R-:W-:Y:S02]  /*0f50*/  ULEA.HI UR4, UR14, UR14, URZ, 0x1 ;  /* 0x0000000e0e047291 */ /* 0x000fe4000f8f083f */
[----:B------:R-:W-:Y:S02]  /*0f60*/  IMAD.U32 R18, RZ, RZ, UR14 ;  /* 0x0000000eff127e24 */ /* 0x000fe4000f8e00ff */
        /* <DEDUP_REMOVED lines=11> */
[----:B------:R-:W-:Y:S01]  /*1020*/  MOV R220, UR4 ;  /* 0x0000000400dc7c02 */ /* 0x000fe20008000f00 */
[----:B------:R-:W-:Y:S02]  /*1030*/  @UP2 USHF.R.U32.HI UR36, URZ, UR5, UR7 ;  /* 0x000000053f242299 */ /* 0x000fe40008011607 */
[----:B------:R-:W-:Y:S01]  /*1040*/  ULEA.HI.SX32 UR61, UR9, UR61, 0x1b ;  /* 0x0000003d093d7291 */ /* 0x000fe2000f8fda3f */
[----:B--2---:R-:W-:Y:S11]  /*1050*/  @!P0 BRA `(.L_x_5526) ;  /* 0x0000000000408947 */ /* 0x004ff60003800000 */
        /* <DEDUP_REMOVED lines=13> */
[----:B-1----:R-:W-:-:S07]  /*1130*/  IMAD.MOV.U32 R13, RZ, RZ, RZ ;  /* 0x000000ffff0d7224 */ /* 0x002fce00078e00ff */
[----:B------:R-:W-:-:S07]  /*1140*/  LEPC R20, `(.L_x_5526) ;  /* 0x000000001014794e */ /* 0x000fce0000000000 */
[----:B--2---:R-:W-:Y:S05]  /*1150*/  CALL.ABS.NOINC R14 ;  /* 0x000000000e007343 */ /* 0x004fea0003c00000 */
.L_x_5526:
[----:B------:R-:W-:Y:S02]  /*1160*/  R2UR UR4, R22 ;  /* 0x00000000160472ca */ /* 0x000fe400000e0000 */
[----:B------:R-:W-:-:S11]  /*1170*/  R2UR UR5, R226 ;  /* 0x00000000e20572ca */ /* 0x000fd600000e0000 */
[----:B------:R-:W-:Y:S02]  /*1180*/  ULOP3.LUT UR4, UR4, 0x1, URZ, 0xc0, !UPT ;  /* 0x0000000104047892 */ /* 0x000fe4000f8ec03f */
[----:B------:R-:W-:-:S04]  /*1190*/  IMAD.U32 R3, RZ, RZ, UR5 ;  /* 0x00000005ff037e24 */ /* 0x000fc8000f8e00ff */
[----:B------:R-:W-:Y:S01]  /*11a0*/  IMAD.U32 R0, RZ, RZ, UR4 ;  /* 0x00000004ff007e24 */ /* 0x000fe2000f8e00ff */
[----:B------:R-:W-:-:S04]  /*11b0*/  ISETP.NE.AND P0, PT, R3, 0x3, PT ;  /* 0x000000030300780c */ /* 0x000fc80003f05270 */
[----:B------:R-:W-:-:S04]  /*11c0*/  SHF.L.U32 R0, R0, 0x1f, RZ ;  /* 0x0000001f00007819 */ /* 0x000fc800000006ff */
[----:B------:R-:W1:Y:S02]  /*11d0*/  SYNCS.PHASECHK.TRANS64.TRYWAIT P1, [UR39+0x34800], R0 ;  /* 0x03480000ff0075a7 */ /* 0x000e640008020167 */
[----:B-1----:R-:W-:Y:S05]  /*11e0*/  @!P1 BRA `(.L_x_5527) ;  /* 0x000000f400dc9947 */ /* 0x002fea0003800000 */
.L_x_5605:
[----:B------:R-:W-:Y:S05]  /*11f0*/  @!P0 BRA `(.L_x_5528) ;  /* 0x0000000000048947 */ /* 0x000fea0003800000 */
[----:B------:R-:W-:Y:S01]  /*1200*/  BPT.TRAP 0x1 ;  /* 0x000000040000795c */ /* 0x000fe20000300000 */
.L_x_5528:
        /* <DEDUP_REMOVED lines=8> */
.L_x_5529:
[----:B------:R-:W3:Y:S01]  /*1290*/  S2R R4, SR_TID.X ;  /* 0x0000000000047919 */ /* 0x000ee20000002100 */
[----:B------:R-:W-:Y:S01]  /*12a0*/  IMAD.MOV.U32 R87, RZ, RZ, RZ ;  /* 0x000000ffff577224 */ /* 0x000fe200078e00ff */
[----:B---3--:R-:W-:-:S04]  /*12b0*/  LOP3.LUT R4, R4, 0x7f, RZ, 0xc0, !PT ;  /* 0x0000007f04047812 */ /* 0x008fc800078ec0ff */
[----:B------:R-:W-:Y:S01]  /*12c0*/  ISETP.NE.AND P1, PT, R4, RZ, PT ;  /* 0x000000ff0400720c */ /* 0x000fe20003f25270 */
[----:B--2---:R-:W-:-:S12]  /*12d0*/  @P2 BRA `(.L_x_5530) ;  /* 0x0000000000082947 */ /* 0x004fd80003800000 */
[----:B------:R-:W2:Y:S02]  /*12e0*/  SYNCS.PHASECHK.TRANS64.TRYWAIT P2, [R3+URZ+0x34830], R0 ;  /* 0x03483000030075a7 */ /* 0x000ea4000804017f */
[----:B--2---:R-:W-:Y:S05]  /*12f0*/  @!P2 BRA `(.L_x_5531) ;  /* 0x000000f400b0a947 */ /* 0x004fea0003800000 */
.L_x_5530:
[----:B------:R-:W-:Y:S05]  /*1300*/  WARPSYNC.ALL ;  /* 0x0000000000007948 */ /* 0x000fea0003800000 */
[----:B------:R-:W-:Y:S01]  /*1310*/  UIADD3 UR4, UR39, 0x1e400, URZ ;  /* 0x0001e40027047890 */ /* 0x000fe2000fffe03f */
[----:B------:R-:W-:Y:S01]  /*1320*/  WARPGROUP.ARRIVE ;  /* 0x00000000000079c5 */ /* 0x000fe20000000000 */
[----:B------:R-:W-:Y:S01]  /*1330*/  ULOP3.LUT UR21, UR40, 0x10000, URZ, 0xfc, !UPT ;  /* 0x0001000028157892 */ /* 0x000fe2000f8efc3f */
[----:B------:R-:W-:Y:S01]  /*1340*/  IMAD.U32 R123, RZ, RZ, UR61 ;  /* 0x0000003dff7b7e24 */ /* 0x000fe2000f8e00ff */
[----:B------:R-:W-:Y:S01]  /*1350*/  USHF.R.U32.HI UR4, URZ, 0x4, UR4 ;  /* 0x000000043f047899 */ /* 0x000fe20008011604 */
[----:B------:R-:W-:Y:S01]  /*1360*/  P2R R121, PR, RZ, 0x1 ;  /* 0x00000001ff797803 */ /* 0x000fe20000000000 */
[----:B------:R-:W-:Y:S01]  /*1370*/  UMOV UR7, 0x40000040 ;  /* 0x4000004000077882 */ /* 0x000fe20000000000 */
[----:B------:R-:W-:Y:S01]  /*1380*/  UMOV UR11, 0x40000040 ;  /* 0x40000040000b7882 */ /* 0x000fe20000000000 */
[----:B------:R-:W-:Y:S01]  /*1390*/  ULOP3.LUT UR4, UR4, 0x3fff, URZ, 0xc0, !UPT ;  /* 0x00003fff04047892 */ /* 0x000fe2000f8ec03f */
[----:B-12---:R-:W-:Y:S01]  /*13a0*/  @!P1 VIADD R3, R3, 0x34840 ;  /* 0x0003484003039836 */ /* 0x006fe20000000000 */
[----:B------:R-:W-:Y:S01]  /*13b0*/  UMOV UR15, 0x40000040 ;  /* 0x40000040000f7882 */ /* 0x000fe20000000000 */
[----:B------:R-:W-:Y:S01]  /*13c0*/  UMOV UR19, 0x40000040 ;  /* 0x4000004000137882 */ /* 0x000fe20000000000 */
[----:B------:R-:W-:Y:S01]  /*13d0*/  ULOP3.LUT UR5, UR4, 0x10000, URZ, 0xfc, !UPT ;  /* 0x0001000004057892 */ /* 0x000fe2000f8efc3f */
[----:B------:R-:W-:-:S02]  /*13e0*/  UMOV UR27, 0x40000040 ;  /* 0x40000040001b7882 */ /* 0x000fc40000000000 */
[----:B------:R-:W-:Y:S01]  /*13f0*/  UMOV UR4, UR21 ;  /* 0x0000001500047c82 */ /* 0x000fe20008000000 */
[----:B------:R-:W-:Y:S01]  /*1400*/  UIMAD UR20, UR38, 0xb00, UR5 ;  /* 0x00000b00261478a4 */ /* 0x000fe2000f8e0205 */
[----:B------:R-:W-:Y:S01]  /*1410*/  MOV R10, UR4 ;  /* 0x00000004000a7c02 */ /* 0x000fe20008000f00 */
[----:B------:R-:W-:Y:S01]  /*1420*/  IMAD.U32 R0, RZ, RZ, UR5 ;  /* 0x00000005ff007e24 */ /* 0x000fe2000f8e00ff */
[----:B------:R-:W-:Y:S01]  /*1430*/  UMOV UR5, 0x40000040 ;  /* 0x4000004000057882 */ /* 0x000fe20000000000 */
[----:B------:R-:W-:Y:S01]  /*1440*/  UMOV UR48, UR4 ;  /* 0x0000000400307c82 */ /* 0x000fe20008000000 */
[----:B------:R-:W-:Y:S01]  /*1450*/  UMOV UR49, UR5 ;  /* 0x0000000500317c82 */ /* 0x000fe20008000000 */
[----:B------:R-:W-:Y:S01]  /*1460*/  IMAD.U32 R11, RZ, RZ, UR5 ;  /* 0x00000005ff0b7e24 */ /* 0x000fe2000f8e00ff */
[----:B------:R-:W-:Y:S01]  /*1470*/  UMOV UR6, UR20 ;  /* 0x0000001400067c82 */ /* 0x000fe20008000000 */
[----:B------:R-:W-:Y:S01]  /*1480*/  UIADD3 UR10, UR20, 0x100, URZ ;  /* 0x00000100140a7890 */ /* 0x000fe2000fffe03f */
[----:B------:R-:W-:Y:S01]  /*1490*/  HGMMA.64x16x16.F32 R112, gdesc[UR4], RZ, !UPT, gsb0 ;  /* 0x00200000047079f0 */ /* 0x000fe2000c0008ff */
[----:B------:R-:W-:Y:S01]  /*14a0*/  UIADD3 UR6, UR20, 0x80, URZ ;  /* 0x0000008014067890 */ /* 0x000fe2000fffe03f */
[----:B------:R-:W-:Y:S01]  /*14b0*/  @!P1 PRMT R3, RZ, 0x654, R3 ;  /* 0x00000654ff039816 */ /* 0x000fe20000000003 */
[----:B------:R-:W-:Y:S01]  /*14c0*/  UMOV UR4, UR48 ;  /* 0x0000003000047c82 */ /* 0x000fe20008000000 */
[----:B------:R-:W-:Y:S01]  /*14d0*/  UMOV UR5, UR49 ;  /* 0x0000003100057c82 */ /* 0x000fe20008000000 */
[----:B------:R-:W-:Y:S01]  /*14e0*/  UMOV UR7, 0x40000040 ;  /* 0x4000004000077882 */ /* 0x000fe20000000000 */
[----:B------:R-:W-:Y:S01]  /*14f0*/  UMOV UR8, UR48 ;  /* 0x0000003000087c82 */ /* 0x000fe20008000000 */
[----:B------:R-:W-:Y:S01]  /*1500*/  UMOV UR9, UR49 ;  /* 0x0000003100097c82 */ /* 0x000fe20008000000 */
[----:B------:R-:W-:Y:S01]  /*1510*/  UIADD3 UR14, UR20, 0x180, URZ ;  /* 0x00000180140e7890 */ /* 0x000fe2000fffe03f */
        /* <DEDUP_REMOVED lines=11> */
[----:B------:R-:W-:Y:S01]  /*15d0*/  UMOV UR31, 0x40000040 ;  /* 0x40000040001f7882 */ /* 0x000fe20000000000 */
        /* <DEDUP_REMOVED lines=12> */
[----:B------:R-:W-:-:S02]  /*16a0*/  UIADD3 UR22, UR21, 0x2, URZ ;  /* 0x0000000215167890 */ /* 0x000fc4000fffe03f */
[----:B------:R-:W-:Y:S01]  /*16b0*/  UIADD3 UR50, UR20, 0x602, URZ ;  /* 0x0000060214327890 */ /* 0x000fe2000fffe03f */
[----:B------:R-:W-:Y:S01]  /*16c0*/  UMOV UR51, 0x40000040 ;  /* 0x4000004000337882 */ /* 0x000fe20000000000 */
[----:B------:R-:W-:Y:S01]  /*16d0*/  UIADD3 UR54, UR20, 0x604, URZ ;  /* 0x0000060414367890 */ /* 0x000fe2000fffe03f */
[----:B------:R-:W-:Y:S01]  /*16e0*/  UMOV UR55, 0x40000040 ;  /* 0x4000004000377882 */ /* 0x000fe20000000000 */
[----:B------:R-:W-:Y:S01]  /*16f0*/  UISETP.GE.AND UP0, UPT, UR37, 0xb1, UPT ;  /* 0x000000b12500788c */ /* 0x000fe2000bf06270 */
        /* <DEDUP_REMOVED lines=24> */
[----:B------:R-:W-:Y:S01]  /*1880*/  IMAD.U32 R8, RZ, RZ, UR12 ;  /* 0x0000000cff087e24 */ /* 0x000fe2000f8e00ff */
[----:B------:R-:W-:Y:S01]  /*1890*/  UIADD3 UR22, UR21, 0x4, URZ ;  /* 0x0000000415167890 */ /* 0x000fe2000fffe03f */
[----:B------:R-:W-:Y:S01]  /*18a0*/  IMAD.U32 R9, RZ, RZ, UR13 ;  /* 0x0000000dff097e24 */ /* 0x000fe2000f8e00ff */
        /* <DEDUP_REMOVED lines=80> */
[----:B------:R-:W-:Y:S01]  /*1db0*/  MOV R6, UR12 ;  /* 0x0000000c00067c02 */ /* 0x000fe20008000f00 */
        /* <DEDUP_REMOVED lines=415> */
[----:B------:R-:W-:Y:S01]  /*37b0*/  UMOV UR19, 0x40000040 ;  /* 0x4000004000137882 */ /* 0x000fe20000000000 */
[----:B------:R-:W-:Y:S01]  /*37c0*/  FMUL.FTZ R83, R119, UR6 ;  /* 0x0000000677537c20 */ /* 0x000fe20008410000 */
[----:B------:R-:W-:Y:S01]  /*37d0*/  FMUL.FTZ R20, R115, UR6 ;  /* 0x0000000673147c20 */ /* 0x000fe20008410000 */
[----:B------:R-:W-:-:S04]  /*37e0*/  FMUL.FTZ R82, R118, UR6 ;  /* 0x0000000676527c20 */ /* 0x000fc80008410000 */
[----:B------:R-:W-:Y:S08]  /*37f0*/  MUFU.TANH R14, R14 ;  /* 0x0000000e000e7308 */ /* 0x000ff00000002400 */
[----:B------:R-:W2:Y:S08]  /*3800*/  MUFU.TANH R21, R21 ;  /* 0x0000001500157308 */ /* 0x000eb00000002400 */
[----:B------:R-:W3:Y:S08]  /*3810*/  MUFU.TANH R15, R15 ;  /* 0x0000000f000f7308 */ /* 0x000ef00000002400 */
[----:B------:R-:W4:Y:S08]  /*3820*/  MUFU.TANH R12, R12 ;  /* 0x0000000c000c7308 */ /* 0x000f300000002400 */
        /* <DEDUP_REMOVED lines=11> */
[----:B------:R-:W5:Y:S01]  /*38e0*/  MUFU.TANH R80, R80 ;  /* 0x0000005000507308 */ /* 0x000f620000002400 */
[----:B------:R-:W-:Y:S01]  /*38f0*/  UMOV UR19, 0x40000040 ;  /* 0x4000004000137882 */ /* 0x000fe20000000000 */
[----:B------:R-:W-:Y:S01]  /*3900*/  FMUL.FTZ R104, R107, UR6 ;  /* 0x000000066b687c20 */ /* 0x000fe20008410000 */
[----:B------:R-:W-:Y:S01]  /*3910*/  FMUL.FTZ R110, R110, UR6 ;  /* 0x000000066e6e7c20 */ /* 0x000fe20008410000 */
[----:B------:R-:W-:-:S04]  /*3920*/  FMUL.FTZ R111, R111, UR6 ;  /* 0x000000066f6f7c20 */ /* 0x000fc80008410000 */
[----:B------:R-:W5:Y:S08]  /*3930*/  MUFU.TANH R81, R81 ;  /* 0x0000005100517308 */ /* 0x000f700000002400 */
[----:B------:R-:W-:Y:S08]  /*3940*/  MUFU.TANH R85, R85 ;  /* 0x0000005500557308 */ /* 0x000ff00000002400 */
        /* <DEDUP_REMOVED lines=10> */
[----:B------:R-:W5:Y:S01]  /*39f0*/  MUFU.TANH R106, R96 ;  /* 0x00000060006a7308 */ /* 0x000f620000002400 */
[----:B------:R-:W-:Y:S01]  /*3a00*/  HGMMA.64x16x16.F32 R88, gdesc[UR16], R88, gsb0 ;  /* 0x00200000105879f0 */ /* 0x000fe20008000858 */
[----:B------:R-:W-:Y:S01]  /*3a10*/  UIADD3 UR18, UR20, 0x786, URZ ;  /* 0x0000078614127890 */ /* 0x000fe2000fffe03f */
[----:B------:R-:W-:Y:S01]  /*3a20*/  FMUL.FTZ R101, R101, UR6 ;  /* 0x0000000665657c20 */ /* 0x000fe20008410000 */
[----:B------:R-:W-:Y:S01]  /*3a30*/  UMOV UR19, 0x40000040 ;  /* 0x4000004000137882 */ /* 0x000fe20000000000 */
[----:B------:R-:W-:Y:S01]  /*3a40*/  FMUL.FTZ R102, R102, UR6 ;  /* 0x0000000666667c20 */ /* 0x000fe20008410000 */
[----:B------:R-:W-:Y:S01]  /*3a50*/  FMUL.FTZ R99, R99, UR6 ;  /* 0x0000000663637c20 */ /* 0x000fe20008410000 */
[----:B------:R-:W-:Y:S01]  /*3a60*/  FMUL.FTZ R103, R103, UR6 ;  /* 0x0000000667677c20 */ /* 0x000fe20008410000 */
[----:B------:R-:W-:Y:S08]  /*3a70*/  MUFU.TANH R112, R112 ;  /* 0x0000007000707308 */ /* 0x000ff00000002400 */
[----:B------:R-:W5:Y:S08]  /*3a80*/  MUFU.TANH R97, R98 ;  /* 0x0000006200617308 */ /* 0x000f700000002400 */
        /* <DEDUP_REMOVED lines=14> */
[----:B------:R-:W-:Y:S01]  /*3b70*/  UMOV UR19, 0x40000040 ;  /* 0x4000004000137882 */ /* 0x000fe20000000000 */
[----:B------:R-:W-:Y:S01]  /*3b80*/  FMUL.FTZ R90, R90, UR6 ;  /* 0x000000065a5a7c20 */ /* 0x000fe20008410000 */
[----:B------:R-:W-:Y:S01]  /*3b90*/  FMUL.FTZ R91, R91, UR6 ;  /* 0x000000065b5b7c20 */ /* 0x000fe20008410000 */
[----:B------:R-:W-:Y:S01]  /*3ba0*/  MUFU.TANH R109, R94 ;  /* 0x0000005e006d7308 */ /* 0x000fe20000002400 */
[----:B------:R-:W-:-:S07]  /*3bb0*/  FMUL.FTZ R95, R95, UR6 ;  /* 0x000000065f5f7c20 */ /* 0x000fce0008410000 */
[----:B------:R-:W-:Y:S08]  /*3bc0*/  MUFU.TANH R118, R92 ;  /* 0x0000005c00767308 */ /* 0x000ff00000002400 */
[----:B------:R-:W-:Y:S08]  /*3bd0*/  MUFU.TANH R88, R88 ;  /* 0x0000005800587308 */ /* 0x000ff00000002400 */
[----:B------:R-:W-:Y:S08]  /*3be0*/  MUFU.TANH R99, R99 ;  /* 0x0000006300637308 */ /* 0x000ff00000002400 */
[----:B------:R-:W5:Y:S08]  /*3bf0*/  MUFU.TANH R89, R89 ;  /* 0x0000005900597308 */ /* 0x000f700000002400 */
[----:B------:R-:W-:Y:S01]  /*3c00*/  MUFU.TANH R103, R103 ;  /* 0x0000006700677308 */ /* 0x000fe20000002400 */
[----:B------:R-:W-:-:S02]  /*3c10*/  WARPGROUP.DEPBAR.LE gsb0, 0x0 ;  /* 0x00008000000079c5 */ /* 0x000fc40000010000 */
[----:B------:R-:W-:Y:S01]  /*3c20*/  WARPGROUP.ARRIVE ;  /* 0x00000000000079c5 */ /* 0x000fe20000000000 */
[----:B------:R-:W-:-:S04]  /*3c30*/  FMUL.FTZ R72, R72, UR6 ;  /* 0x0000000648487c20 */ /* 0x000fc80008410000 */
[----:B------:R-:W-:Y:S01]  /*3c40*/  MUFU.TANH R93, R93 ;  /* 0x0000005d005d7308 */ /* 0x000fe20000002400 */
[----:B------:R-:W-:Y:S01]  /*3c50*/  FMUL.FTZ R73, R73, UR6 ;  /* 0x0000000649497c20 */ /* 0x000fe20008410000 */
[----:B------:R-:W-:Y:S01]  /*3c60*/  FMUL.FTZ R76, R76, UR6 ;  /* 0x000000064c4c7c20 */ /* 0x000fe20008410000 */
[----:B------:R-:W-:Y:S01]  /*3c70*/  FMUL.FTZ R77, R77, UR6 ;  /* 0x000000064d4d7c20 */ /* 0x000fe20008410000 */
[----:B------:R-:W-:Y:S01]  /*3c80*/  HGMMA.64x16x16.F32 R64, gdesc[UR16], R64, gsb0 ;  /* 0x00200000104079f0 */ /* 0x000fe20008000840 */
[----:B------:R-:W-:Y:S01]  /*3c90*/  UIADD3 UR18, UR20, 0x886, URZ ;  /* 0x0000088614127890 */ /* 0x000fe2000fffe03f */
[----:B------:R-:W-:Y:S01]  /*3ca0*/  FMUL.FTZ R74, R74, UR6 ;  /* 0x000000064a4a7c20 */ /* 0x000fe20008410000 */
[----:B------:R-:W-:Y:S01]  /*3cb0*/  UMOV UR19, 0x40000040 ;  /* 0x4000004000137882 */ /* 0x000fe20000000000 */
[----:B------:R-:W-:Y:S01]  /*3cc0*/  MUFU.TANH R90, R90 ;  /* 0x0000005a005a7308 */ /* 0x000fe20000002400 */
[----:B------:R-:W-:Y:S01]  /*3cd0*/  FMUL.FTZ R75, R75, UR6 ;  /* 0x000000064b4b7c20 */ /* 0x000fe20008410000 */
[----:B------:R-:W-:Y:S01]  /*3ce0*/  FMUL.FTZ R78, R78, UR6 ;  /* 0x000000064e4e7c20 */ /* 0x000fe20008410000 */
[----:B------:R-:W-:-:S05]  /*3cf0*/  FMUL.FTZ R79, R79, UR6 ;  /* 0x000000064f4f7c20 */ /* 0x000fca0008410000 */
[----:B------:R-:W-:Y:S08]  /*3d00*/  MUFU.TANH R72, R72 ;  /* 0x0000004800487308 */ /* 0x000ff00000002400 */
[----:B------:R-:W5:Y:S08]  /*3d10*/  MUFU.TANH R91, R91 ;  /* 0x0000005b005b7308 */ /* 0x000f700000002400 */
[----:B------:R-:W-:Y:S08]  /*3d20*/  MUFU.TANH R73, R73 ;  /* 0x0000004900497308 */ /* 0x000ff00000002400 */
[----:B------:R-:W5:Y:S08]  /*3d30*/  MUFU.TANH R76, R76 ;  /* 0x0000004c004c7308 */ /* 0x000f700000002400 */
[----:B------:R-:W5:Y:S01]  /*3d40*/  MUFU.TANH R95, R95 ;  /* 0x0000005f005f7308 */ /* 0x000f620000002400 */
        /* <DEDUP_REMOVED lines=11> */
[----:B------:R-:W-:Y:S01]  /*3e00*/  FMUL.FTZ R66, R66, UR6 ;  /* 0x0000000642427c20 */ /* 0x000fe20008410000 */
[----:B------:R-:W-:-:S02]  /*3e10*/  FMUL.FTZ R67, R67, UR6 ;  /* 0x0000000643437c20 */ /* 0x000fc40008410000 */
[----:B------:R1:W-:Y:S08]  /*3e20*/  MUFU.TANH R132, R64 ;  /* 0x0000004000847308 */ /* 0x0003f00000002400 */
[----:B------:R-:W-:Y:S01]  /*3e30*/  MUFU.TANH R138, R68 ;  /* 0x00000044008a7308 */ /* 0x000fe20000002400 */
[----:B-1----:R-:W-:-:S07]  /*3e40*/  FMUL.FTZ R64, R71, UR6 ;  /* 0x0000000647407c20 */ /* 0x002fce0008410000 */
[----:B------:R-:W-:Y:S08]  /*3e50*/  MUFU.TANH R115, R64 ;  /* 0x0000004000737308 */ /* 0x000ff00000002400 */
[----:B------:R-:W-:Y:S08]  /*3e60*/  MUFU.TANH R71, R70 ;  /* 0x0000004600477308 */ /* 0x000ff00000002400 */
        /* <DEDUP_REMOVED lines=16> */
[----:B------:R3:W-:Y:S01]  /*3f70*/  MUFU.TANH R119, R57 ;  /* 0x0000003900777308 */ /* 0x0007e20000002400 */
[----:B--2---:R-:W-:-:S07]  /*3f80*/  IADD3 R56, R225, UR37, RZ ;  /* 0x00000025e1387c10 */ /* 0x004fce000fffe0ff */
[----:B------:R-:W2:Y:S01]  /*3f90*/  MUFU.TANH R75, R75 ;  /* 0x0000004b004b7308 */ /* 0x000ea20000002400 */
[----:B---3--:R-:W-:-:S05]  /*3fa0*/  IMAD R57, R123, -0xb0, R56 ;  /* 0xffffff507b397824 */ /* 0x008fca00078e0238 */
[C---:B------:R-:W-:Y:S02]  /*3fb0*/  ISETP.GT.AND P5, PT, R57.reuse, RZ, PT ;  /* 0x000000ff3900720c */ /* 0x040fe40003fa4270 */
[C---:B------:R-:W-:Y:S01]  /*3fc0*/  ISETP.GT.AND P4, PT, R57.reuse, 0x1, PT ;  /* 0x000000013900780c */ /* 0x040fe20003f84270 */
[----:B------:R-:W-:Y:S01]  /*3fd0*/  MUFU.TANH R117, R58 ;  /* 0x0000003a00757308 */ /* 0x000fe20000002400 */
[C---:B------:R-:W-:Y:S02]  /*3fe0*/  ISETP.GT.AND P3, PT, R57.reuse, 0x9, PT ;  /* 0x000000093900780c */ /* 0x040fe40003f64270 */
[----:B------:R-:W-:Y:S02]  /*3ff0*/  ISETP.GT.AND P2, PT, R57, 0x8, PT ;  /* 0x000000083900780c */ /* 0x000fe40003f44270 */
[----:B------:R-:W-:Y:S02]  /*4000*/  FSEL R86, R13, -INF , P5 ;  /* 0xff8000000d567808 */ /* 0x000fe40002800000 */
[----:B------:R-:W-:Y:S01]  /*4010*/  FSEL R94, R21, -INF , P3 ;  /* 0xff800000155e7808 */ /* 0x000fe20001800000 */
[----:B------:R-:W3:Y:S01]  /*4020*/  MUFU.TANH R78, R78 ;  /* 0x0000004e004e7308 */ /* 0x000ee20000002400 */
[----:B------:R-:W-:-:S02]  /*4030*/  FSEL R92, R15, -INF , P2 ;  /* 0xff8000000f5c7808 */ /* 0x000fc40001000000 */
[C---:B------:R-:W-:Y:S02]  /*4040*/  ISETP.GT.AND P6, PT, R57.reuse, 0x10, PT ;  /* 0x000000103900780c */ /* 0x040fe40003fc4270 */
[----:B----4-:R-:W-:Y:S02]  /*4050*/  FSEL R12, R12, -INF , P5 ;  /* 0xff8000000c0c7808 */ /* 0x010fe40002800000 */
[----:B------:R-:W-:Y:S01]  /*4060*/  ISETP.GT.AND P5, PT, R57, 0x11, PT ;  /* 0x000000113900780c */ /* 0x000fe20003fa4270 */
[----:B------:R-:W4:Y:S01]  /*4070*/  MUFU.TANH R79, R79 ;  /* 0x0000004f004f7308 */ /* 0x000f220000002400 */
[----:B-----5:R-:W-:Y:S02]  /*4080*/  FSEL R96, R80, -INF , P6 ;  /* 0xff80000050607808 */ /* 0x020fe40003000000 */
[----:B------:R-:W-:Y:S02]  /*4090*/  FSEL R13, R20, -INF , P4 ;  /* 0xff800000140d7808 */ /* 0x000fe40002000000 */
[----:B------:R-:W-:-:S02]  /*40a0*/  FSEL R98, R81, -INF , P5 ;  /* 0xff80000051627808 */ /* 0x000fc40002800000 */
[----:B------:R-:W-:Y:S01]  /*40b0*/  FSEL R20, R83, -INF , P3 ;  /* 0xff80000053147808 */ /* 0x000fe20001800000 */
[----:B------:R-:W-:Y:S01]  /*40c0*/  MUFU.TANH R61, R62 ;  /* 0x0000003e003d7308 */ /* 0x000fe20000002400 */
[----:B------:R-:W-:Y:S01]  /*40d0*/  ISETP.GT.AND P3, PT, R57, 0x20, PT ;  /* 0x000000203900780c */ /* 0x000fe20003f64270 */
[----:B------:R-:W-:Y:S01]  /*40e0*/  IMAD.MOV.U32 R83, RZ, RZ, R87 ;  /* 0x000000ffff537224 */ /* 0x000fe200078e0057 */
[----:B------:R-:W-:Y:S02]  /*40f0*/  WARPGROUP.DEPBAR.LE gsb0, 0x0 ;  /* 0x00008000000079c5 */ /* 0x000fe40000010000 */
[----:B------:R-:W-:Y:S01]  /*4100*/  WARPGROUP.ARRIVE ;  /* 0x00000000000079c5 */ /* 0x000fe20000000000 */
[----:B------:R-:W-:Y:S01]  /*4110*/  FSEL R106, R106, -INF , P3 ;  /* 0xff8000006a6a7808 */ /* 0x000fe20001800000 */
[----:B------:R-:W-:Y:S01]  /*4120*/  FMUL.FTZ R48, R48, UR6 ;  /* 0x0000000630307c20 */ /* 0x000fe20008410000 */
[----:B------:R-:W-:Y:S01]  /*4130*/  FMUL.FTZ R50, R50, UR6 ;  /* 0x0000000632327c20 */ /* 0x000fe20008410000 */
[----:B------:R-:W-:Y:S01]  /*4140*/  FMUL.FTZ R52, R52, UR6 ;  /* 0x0000000634347c20 */ /* 0x000fe20008410000 */
[----:B------:R-:W-:Y:S01]  /*4150*/  FMUL.FTZ R56, R54, UR6 ;  /* 0x0000000636387c20 */ /* 0x000fe20008410000 */
[----:B------:R-:W-:Y:S01]  /*4160*/  HGMMA.64x16x16.F32 R40, gdesc[UR16], R40, gsb0 ;  /* 0x00200000102879f0 */ /* 0x000fe20008000828 */
[----:B------:R-:W-:Y:S01]  /*4170*/  UIADD3 UR18, UR20, 0xa06, URZ ;  /* 0x00000a0614127890 */ /* 0x000fe2000fffe03f */
[----:B------:R5:W-:Y:S01]  /*4180*/  MUFU.TANH R154, R48 ;  /* 0x00000030009a7308 */ /* 0x000be20000002400 */
[----:B------:R-:W-:Y:S01]  /*4190*/  UMOV UR19, 0x40000040 ;  /* 0x4000004000137882 */ /* 0x000fe20000000000 */
[----:B------:R-:W-:Y:S01]  /*41a0*/  FMUL.FTZ R49, R49, UR6 ;  /* 0x0000000631317c20 */ /* 0x000fe20008410000 */
[----:B------:R-:W-:Y:S01]  /*41b0*/  FMUL.FTZ R53, R53, UR6 ;  /* 0x0000000635357c20 */ /* 0x000fe20008410000 */
[----:B------:R-:W-:Y:S01]  /*41c0*/  FMUL.FTZ R51, R51, UR6 ;  /* 0x0000000633337c20 */ /* 0x000fe20008410000 */
[----:B------:R-:W-:-:S03]  /*41d0*/  FMUL.FTZ R55, R55, UR6 ;  /* 0x0000000637377c20 */ /* 0x000fc60008410000 */
[----:B------:R-:W-:Y:S01]  /*41e0*/  MUFU.TANH R158, R52 ;  /* 0x00000034009e7308 */ /* 0x000fe20000002400 */
[----:B-----5:R-:W-:Y:S02]  /*41f0*/  FSEL R48, R97, -INF , P3 ;  /* 0xff80000061307808 */ /* 0x020fe40001800000 */
[----:B------:R-:W-:-:S04]  /*4200*/  ISETP.GT.AND P3, PT, R57, 0x31, PT ;  /* 0x000000313900780c */ /* 0x000fc80003f64270 */
[----:B------:R-:W-:Y:S01]  /*4210*/  FSEL R116, R89, -INF , P3 ;  /* 0xff80000059747808 */ /* 0x000fe20001800000 */
[----:B------:R-:W-:Y:S01]  /*4220*/  MUFU.TANH R15, R56 ;  /* 0x00000038000f7308 */ /* 0x000fe20000002400 */
[----:B------:R-:W-:Y:S01]  /*4230*/  FSEL R58, R91, -INF , P3 ;  /* 0xff8000005b3a7808 */ /* 0x000fe20001800000 */
[----:B------:R-:W-:Y:S01]  /*4240*/  IMAD.U32 R89, RZ, RZ, UR7 ;  /* 0x00000007ff597e24 */ /* 0x000fe2000f8e00ff */
[----:B------:R-:W-:-:S04]  /*4250*/  ISETP.GT.AND P3, PT, R57, 0x48, PT ;  /* 0x000000483900780c */ /* 0x000fc80003f64270 */
[----:B------:R-:W-:Y:S01]  /*4260*/  FSEL R126, R76, -INF , P3 ;  /* 0xff8000004c7e7808 */ /* 0x000fe20001800000 */
[----:B------:R-:W5:Y:S08]  /*4270*/  MUFU.TANH R69, R69 ;  /* 0x0000004500457308 */ /* 0x000f700000002400 */
[----:B------:R-:W5:Y:S08]  /*4280*/  MUFU.TANH R113, R66 ;  /* 0x0000004200717308 */ /* 0x000f700000002400 */
[----:B------:R-:W5:Y:S08]  /*4290*/  MUFU.TANH R67, R67 ;  /* 0x0000004300437308 */ /* 0x000f700000002400 */
[----:B------:R-:W5:Y:S01]  /*42a0*/  MUFU.TANH R65, R65 ;  /* 0x0000004100417308 */ /* 0x000f620000002400 */
[----:B------:R-:W-:-:S02]  /*42b0*/  WARPGROUP.DEPBAR.LE gsb0, 0x0 ;  /* 0x00008000000079c5 */ /* 0x000fc40000010000 */
[----:B------:R-:W-:Y:S01]  /*42c0*/  FMUL.FTZ R64, R41, UR6 ;  /* 0x0000000629407c20 */ /* 0x000fe20008410000 */
[----:B------:R-:W-:Y:S01]  /*42d0*/  FSEL R41, R14, -INF , P4 ;  /* 0xff8000000e297808 */ /* 0x000fe20002000000 */
[----:B------:R-:W-:Y:S01]  /*42e0*/  WARPGROUP.ARRIVE ;  /* 0x00000000000079c5 */ /* 0x000fe20000000000 */
[C---:B------:R-:W-:Y:S01]  /*42f0*/  ISETP.GT.AND P4, PT, R57.reuse, 0x18, PT ;  /* 0x000000183900780c */ /* 0x040fe20003f84270 */
[----:B------:R-:W-:Y:S01]  /*4300*/  FMUL.FTZ R60, R40, UR6 ;  /* 0x00000006283c7c20 */ /* 0x000fe20008410000 */
[----:B------:R-:W-:Y:S01]  /*4310*/  FMNMX.FTZ R21, R86, R41, !PT ;  /* 0x0000002956157209 */ /* 0x000fe20007810000 */
[----:B------:R-:W-:Y:S01]  /*4320*/  FMUL.FTZ R68, R42, UR6 ;  /* 0x000000062a447c20 */ /* 0x000fe20008410000 */
[----:B------:R-:W-:Y:S01]  /*4330*/  FSEL R14, R82, -INF , P2 ;  /* 0xff800000520e7808 */ /* 0x000fe20001000000 */
[----:B------:R-:W-:Y:S01]  /*4340*/  HGMMA.64x16x16.F32 R32, gdesc[UR16], R32, gsb0 ;  /* 0x00200000102079f0 */ /* 0x000fe20008000820 */
[----:B------:R-:W-:Y:S01]  /*4350*/  FMNMX.FTZ R21, R92, R21, !PT ;  /* 0x000000155c157209 */ /* 0x000fe20007810000 */
[----:B------:R-:W-:Y:S01]  /*4360*/  FMUL.FTZ R123, R44, UR6 ;  /* 0x000000062c7b7c20 */ /* 0x000fe20008410000 */
[----:B------:R-:W-:Y:S01]  /*4370*/  ISETP.GT.AND P2, PT, R57, 0x19, PT ;  /* 0x000000193900780c */ /* 0x000fe20003f44270 */
[----:B------:R-:W-:Y:S01]  /*4380*/  FMUL.FTZ R125, R46, UR6 ;  /* 0x000000062e7d7c20 */ /* 0x000fe20008410000 */
[----:B------:R-:W-:Y:S01]  /*4390*/  FMNMX.FTZ R21, R94, R21, !PT ;  /* 0x000000155e157209 */ /* 0x000fe20007810000 */
[----:B------:R-:W-:Y:S01]  /*43a0*/  FMUL.FTZ R70, R43, UR6 ;  /* 0x000000062b467c20 */ /* 0x000fe20008410000 */
[----:B------:R-:W-:Y:S01]  /*43b0*/  FSEL R100, R85, -INF , P4 ;  /* 0xff80000055647808 */ /* 0x000fe20002000000 */
[----:B------:R1:W-:Y:S01]  /*43c0*/  MUFU.TANH R43, R50 ;  /* 0x00000032002b7308 */ /* 0x0003e20000002400 */
[----:B------:R-:W-:Y:S01]  /*43d0*/  FMNMX.FTZ R21, R96, R21, !PT ;  /* 0x0000001560157209 */ /* 0x000fe20007810000 */
[----:B------:R-:W-:Y:S01]  /*43e0*/  UIADD3 UR18, UR20, 0xa86, URZ ;  /* 0x00000a8614127890 */ /* 0x000fe2000fffe03f */
[----:B------:R-:W-:Y:S01]  /*43f0*/  FSEL R102, R84, -INF , P2 ;  /* 0xff80000054667808 */ /* 0x000fe20001000000 */
[----:B------:R-:W-:Y:S01]  /*4400*/  UMOV UR19, 0x40000040 ;  /* 0x4000004000137882 */ /* 0x000fe20000000000 */
[----:B------:R-:W-:Y:S01]  /*4410*/  FMNMX.FTZ R81, R98, R21, !PT ;  /* 0x0000001562517209 */ /* 0x000fe20007810000 */
[----:B------:R-:W-:Y:S01]  /*4420*/  FMUL.FTZ R45, R45, UR6 ;  /* 0x000000062d2d7c20 */ /* 0x000fe20008410000 */
[----:B------:R-:W-:Y:S01]  /*4430*/  FSEL R40, R105, -INF , P6 ;  /* 0xff80000069287808 */ /* 0x000fe20003000000 */
[----:B------:R2:W-:Y:S01]  /*4440*/  MUFU.TANH R162, R60 ;  /* 0x0000003c00a27308 */ /* 0x0005e20000002400 */
[----:B------:R-:W-:Y:S01]  /*4450*/  FMNMX.FTZ R81, R100, R81, !PT ;  /* 0x0000005164517209 */ /* 0x000fe20007810000 */
[----:B------:R-:W-:Y:S01]  /*4460*/  FMUL.FTZ R47, R47, UR6 ;  /* 0x000000062f2f7c20 */ /* 0x000fe20008410000 */
[----:B------:R-:W-:Y:S01]  /*4470*/  ISETP.GT.AND P6, PT, R57, 0x21, PT ;  /* 0x000000213900780c */ /* 0x000fe20003fc4270 */
[----:B------:R-:W-:Y:S01]  /*4480*/  IMAD.MOV.U32 R85, RZ, RZ, R87 ;  /* 0x000000ffff557224 */ /* 0x000fe200078e0057 */
[----:B------:R-:W-:-:S02]  /*4490*/  FMNMX.FTZ R81, R102, R81, !PT ;  /* 0x0000005166517209 */ /* 0x000fc40007810000 */
[----:B------:R-:W-:Y:S01]  /*44a0*/  FSEL R42, R104, -INF , P5 ;  /* 0xff800000682a7808 */ /* 0x000fe20002800000 */
[----:B------:R3:W-:Y:S01]  /*44b0*/  MUFU.TANH R164, R64 ;  /* 0x0000004000a47308 */ /* 0x0007e20000002400 */
[C---:B------:R-:W-:Y:S02]  /*44c0*/  ISETP.GT.AND P5, PT, R57.reuse, 0x28, PT ;  /* 0x000000283900780c */ /* 0x040fe40003fa4270 */
[----:B------:R-:W-:Y:S02]  /*44d0*/  FSEL R112, R112, -INF , P6 ;  /* 0xff80000070707808 */ /* 0x000fe40003000000 */
[----:B------:R-:W-:Y:S02]  /*44e0*/  FMNMX.FTZ R81, R106, R81, !PT ;  /* 0x000000516a517209 */ /* 0x000fe40007810000 */
[----:B------:R-:W-:Y:S01]  /*44f0*/  FSEL R44, R110, -INF , P4 ;  /* 0xff8000006e2c7808 */ /* 0x000fe20002000000 */
[----:B------:R4:W-:Y:S01]  /*4500*/  MUFU.TANH R21, R68 ;  /* 0x0000004400157308 */ /* 0x0009e20000002400 */
[----:B------:R-:W-:-:S02]  /*4510*/  ISETP.GT.AND P4, PT, R57, 0x29, PT ;  /* 0x000000293900780c */ /* 0x000fc40003f84270 */
[----:B------:R-:W-:Y:S02]  /*4520*/  FSEL R108, R108, -INF , P5 ;  /* 0xff8000006c6c7808 */ /* 0x000fe40002800000 */
[----:B------:R-:W-:Y:S02]  /*4530*/  FMNMX.FTZ R81, R112, R81, !PT ;  /* 0x0000005170517209 */ /* 0x000fe40007810000 */
[----:B------:R-:W-:Y:S01]  /*4540*/  FSEL R46, R111, -INF , P2 ;  /* 0xff8000006f2e7808 */ /* 0x000fe20001000000 */
[----:B------:R-:W5:Y:S01]  /*4550*/  MUFU.TANH R150, R150 ;  /* 0x0000009600967308 */ /* 0x000f620000002400 */
[----:B------:R-:W-:Y:S02]  /*4560*/  ISETP.GT.AND P2, PT, R57, 0x30, PT ;  /* 0x000000303900780c */ /* 0x000fe40003f44270 */
[----:B------:R-:W-:Y:S02]  /*4570*/  FSEL R110, R101, -INF , P4 ;  /* 0xff800000656e7808 */ /* 0x000fe40002000000 */
[----:B------:R-:W-:-:S02]  /*4580*/  FMNMX.FTZ R81, R108, R81, !PT ;  /* 0x000000516c517209 */ /* 0x000fc40007810000 */
[----:B------:R-:W-:Y:S01]  /*4590*/  FSEL R114, R88, -INF , P2 ;  /* 0xff80000058727808 */ /* 0x000fe20001000000 */
[----:B------:R5:W-:Y:S01]  /*45a0*/  MUFU.TANH R104, R70 ;  /* 0x0000004600687308 */ /* 0x000be20000002400 */
[----:B------:R-:W-:Y:S02]  /*45b0*/  FMNMX.FTZ R81, R110, R81, !PT ;  /* 0x000000516e517209 */ /* 0x000fe40007810000 */
[----:B-1----:R-:W-:Y:S01]  /*45c0*/  FSEL R50, R99, -INF , P6 ;  /* 0xff80000063327808 */ /* 0x002fe20003000000 */
[----:B------:R-:W-:Y:S02]  /*45d0*/  WARPGROUP.DEPBAR.LE gsb0, 0x0 ;  /* 0x00008000000079c5 */ /* 0x000fe40000010000 */
[----:B------:R-:W-:Y:S01]  /*45e0*/  ISETP.GT.AND P6, PT, R57, 0x38, PT ;  /* 0x000000383900780c */ /* 0x000fe20003fc4270 */
[----:B------:R-:W-:Y:S01]  /*45f0*/  WARPGROUP.ARRIVE ;  /* 0x00000000000079c5 */ /* 0x000fe20000000000 */
[----:B------:R-:W-:Y:S01]  /*4600*/  FMNMX.FTZ R81, R114, R81, !PT ;  /* 0x0000005172517209 */ /* 0x000fe20007810000 */
[----:B------:R-:W1:Y:S01]  /*4610*/  MUFU.TANH R59, R59 ;  /* 0x0000003b003b7308 */ /* 0x000e620000002400 */
[----:B------:R-:W-:Y:S01]  /*4620*/  FSEL R52, R107, -INF , P5 ;  /* 0xff8000006b347808 */ /* 0x000fe20002800000 */
[----:B------:R-:W-:Y:S01]  /*4630*/  FMUL.FTZ R33, R33, UR6 ;  /* 0x0000000621217c20 */ /* 0x000fe20008410000 */
[----:B------:R-:W-:Y:S01]  /*4640*/  ISETP.GT.AND P5, PT, R57, 0x39, PT ;  /* 0x000000393900780c */ /* 0x000fe20003fa4270 */
[----:B------:R-:W-:Y:S01]  /*4650*/  HGMMA.64x16x16.F32 R24, gdesc[UR16], R24, gsb0 ;  /* 0x00200000101879f0 */ /* 0x000fe20008000818 */
[----:B------:R-:W-:Y:S01]  /*4660*/  FSEL R118, R118, -INF , P6 ;  /* 0xff80000076767808 */ /* 0x000fe20003000000 */
[----:B------:R-:W-:Y:S01]  /*4670*/  FMUL.FTZ R37, R37, UR6 ;  /* 0x0000000625257c20 */ /* 0x000fe20008410000 */
[----:B------:R-:W-:Y:S01]  /*4680*/  FMNMX.FTZ R81, R116, R81, !PT ;  /* 0x0000005174517209 */ /* 0x000fe20007810000 */
[----:B------:R-:W1:Y:S01]  /*4690*/  MUFU.TANH R49, R49 ;  /* 0x0000003100317308 */ /* 0x000e620000002400 */
[----:B------:R-:W-:Y:S01]  /*46a0*/  FSEL R54, R103, -INF , P4 ;  /* 0xff80000067367808 */ /* 0x000fe20002000000 */
[----:B------:R-:W-:Y:S01]  /*46b0*/  FMUL.FTZ R35, R35, UR6 ;  /* 0x0000000623237c20 */ /* 0x000fe20008410000 */
[----:B------:R-:W-:Y:S01]  /*46c0*/  ISETP.GT.AND P4, PT, R57, 0x40, PT ;  /* 0x000000403900780c */ /* 0x000fe20003f84270 */
[----:B------:R-:W-:Y:S01]  /*46d0*/  FMUL.FTZ R39, R39, UR6 ;  /* 0x0000000627277c20 */ /* 0x000fe20008410000 */
[----:B------:R-:W-:-:S02]  /*46e0*/  FSEL R120, R93, -INF , P5 ;  /* 0xff8000005d787808 */ /* 0x000fc40002800000 */
[----:B------:R-:W-:Y:S01]  /*46f0*/  FMNMX.FTZ R81, R118, R81, !PT ;  /* 0x0000005176517209 */ /* 0x000fe20007810000 */
[----:B------:R-:W1:Y:S01]  /*4700*/  MUFU.TANH R63, R63 ;  /* 0x0000003f003f7308 */ /* 0x000e620000002400 */
[----:B------:R-:W-:Y:S02]  /*4710*/  FSEL R56, R90, -INF , P2 ;  /* 0xff8000005a387808 */ /* 0x000fe40001000000 */
[----:B------:R-:W-:Y:S02]  /*4720*/  ISETP.GT.AND P2, PT, R57, 0x41, PT ;  /* 0x000000413900780c */ /* 0x000fe40003f44270 */
[----:B------:R-:W-:Y:S02]  /*4730*/  FSEL R122, R72, -INF , P4 ;  /* 0xff800000487a7808 */ /* 0x000fe40002000000 */
[----:B------:R-:W-:Y:S01]  /*4740*/  FMNMX.FTZ R81, R120, R81, !PT ;  /* 0x0000005178517209 */ /* 0x000fe20007810000 */
[----:B------:R-:W1:Y:S01]  /*4750*/  MUFU.TANH R53, R53 ;  /* 0x0000003500357308 */ /* 0x000e620000002400 */
[----:B------:R-:W-:Y:S01]  /*4760*/  FSEL R124, R73, -INF , P2 ;  /* 0xff800000497c7808 */ /* 0x000fe20001000000 */
[----:B------:R-:W-:Y:S01]  /*4770*/  IMAD.MOV.U32 R73, RZ, RZ, R87 ;  /* 0x000000ffff497224 */ /* 0x000fe200078e0057 */
[----:B------:R-:W-:-:S02]  /*4780*/  FMNMX.FTZ R81, R122, R81, !PT ;  /* 0x000000517a517209 */ /* 0x000fc40007810000 */
[----:B--2---:R-:W-:Y:S02]  /*4790*/  FSEL R60, R109, -INF , P6 ;  /* 0xff8000006d3c7808 */ /* 0x004fe40003000000 */
[----:B------:R-:W-:Y:S01]  /*47a0*/  ISETP.GT.AND P6, PT, R57, 0x49, PT ;  /* 0x000000493900780c */ /* 0x000fe20003fc4270 */
[----:B------:R-:W2:Y:S01]  /*47b0*/  MUFU.TANH R51, R51 ;  /* 0x0000003300337308 */ /* 0x000ea20000002400 */
[----:B------:R-:W-:Y:S02]  /*47c0*/  FMNMX.FTZ R81, R124, R81, !PT ;  /* 0x000000517c517209 */ /* 0x000fe40007810000 */
[----:B------:R-:W-:Y:S02]  /*47d0*/  FSEL R62, R95, -INF , P5 ;  /* 0xff8000005f3e7808 */ /* 0x000fe40002800000 */
[----:B------:R-:W-:Y:S02]  /*47e0*/  ISETP.GT.AND P5, PT, R57, 0x50, PT ;  /* 0x000000503900780c */ /* 0x000fe40003fa4270 */
[----:B------:R-:W-:Y:S01]  /*47f0*/  FSEL R130, R77, -INF , P6 ;  /* 0xff8000004d827808 */ /* 0x000fe20003000000 */
[----:B------:R-:W2:Y:S01]  /*4800*/  MUFU.TANH R123, R123 ;  /* 0x0000007b007b7308 */ /* 0x000ea20000002400 */
[----:B------:R-:W-:Y:S01]  /*4810*/  FMNMX.FTZ R81, R126, R81, !PT ;  /* 0x000000517e517209 */ /* 0x000fe20007810000 */
[----:B------:R-:W-:Y:S01]  /*4820*/  IMAD.MOV.U32 R77, RZ, RZ, R87 ;  /* 0x000000ffff4d7224 */ /* 0x000fe200078e0057 */
[----:B---3--:R-:W-:-:S02]  /*4830*/  FSEL R64, R74, -INF , P4 ;  /* 0xff8000004a407808 */ /* 0x008fc40002000000 */
[----:B------:R-:W-:Y:S02]  /*4840*/  ISETP.GT.AND P4, PT, R57, 0x51, PT ;  /* 0x000000513900780c */ /* 0x000fe40003f84270 */
[----:B------:R-:W-:Y:S01]  /*4850*/  FSEL R132, R132, -INF , P5 ;  /* 0xff80000084847808 */ /* 0x000fe20002800000 */
[----:B------:R-:W3:Y:S01]  /*4860*/  MUFU.TANH R55, R55 ;  /* 0x0000003700377308 */ /* 0x000ee20000002400 */
[----:B------:R-:W-:Y:S02]  /*4870*/  FMNMX.FTZ R81, R130, R81, !PT ;  /* 0x0000005182517209 */ /* 0x000fe40007810000 */
[----:B------:R-:W-:Y:S01]  /*4880*/  FSEL R66, R75, -INF , P2 ;  /* 0xff8000004b427808 */ /* 0x000fe20001000000 */
[----:B------:R-:W-:Y:S01]  /*4890*/  IMAD.MOV.U32 R75, RZ, RZ, R87 ;  /* 0x000000ffff4b7224 */ /* 0x000fe200078e0057 */
[----:B------:R-:W-:Y:S02]  /*48a0*/  ISETP.GT.AND P2, PT, R57, 0x58, PT ;  /* 0x000000583900780c */ /* 0x000fe40003f44270 */
[----:B------:R-:W-:Y:S01]  /*48b0*/  FSEL R134, R134, -INF , P4 ;  /* 0xff80000086867808 */ /* 0x000fe20002000000 */
[----:B------:R-:W3:Y:S01]  /*48c0*/  MUFU.TANH R45, R45 ;  /* 0x0000002d002d7308 */ /* 0x000ee20000002400 */
[----:B------:R-:W-:Y:S01]  /*48d0*/  FMNMX.FTZ R81, R132, R81, !PT ;  /* 0x0000005184517209 */ /* 0x000fe20007810000 */
[----:B------:R-:W-:-:S02]  /*48e0*/  WARPGROUP.DEPBAR.LE gsb0, 0x0 ;  /* 0x00008000000079c5 */ /* 0x000fc40000010000 */
[----:B----4-:R-:W-:Y:S01]  /*48f0*/  FSEL R68, R78, -INF , P3 ;  /* 0xff8000004e447808 */ /* 0x010fe20001800000 */
[----:B------:R-:W-:Y:S01]  /*4900*/  FMUL.FTZ R25, R25, UR6 ;  /* 0x0000000619197c20 */ /* 0x000fe20008410000 */
[----:B------:R-:W-:Y:S01]  /*4910*/  ISETP.GT.AND P3, PT, R57, 0x59, PT ;  /* 0x000000593900780c */ /* 0x000fe20003f64270 */
[----:B------:R-:W-:Y:S01]  /*4920*/  FMUL.FTZ R29, R29, UR6 ;  /* 0x000000061d1d7c20 */ /* 0x000fe20008410000 */
[----:B------:R-:W-:Y:S01]  /*4930*/  FSEL R138, R138, -INF , P2 ;  /* 0xff8000008a8a7808 */ /* 0x000fe20001000000 */
[----:B------:R-:W-:Y:S01]  /*4940*/  MUFU.TANH R33, R33 ;  /* 0x0000002100217308 */ /* 0x000fe20000002400 */
[----:B------:R-:W-:Y:S01]  /*4950*/  FMNMX.FTZ R81, R134, R81, !PT ;  /* 0x0000005186517209 */ /* 0x000fe20007810000 */
[----:B------:R-:W-:Y:S01]  /*4960*/  FMUL.FTZ R31, R31, UR6 ;  /* 0x000000061f1f7c20 */ /* 0x000fe20008410000 */
[----:B-----5:R-:W-:Y:S01]  /*4970*/  FSEL R70, R79, -INF , P6 ;  /* 0xff8000004f467808 */ /* 0x020fe20003000000 */
[----:B------:R-:W-:Y:S01]  /*4980*/  FMUL.FTZ R26, R26, UR6 ;  /* 0x000000061a1a7c20 */ /* 0x000fe20008410000 */
[----:B------:R-:W-:Y:S01]  /*4990*/  ISETP.GT.AND P6, PT, R57, 0x60, PT ;  /* 0x000000603900780c */ /* 0x000fe20003fc4270 */
[----:B------:R-:W-:Y:S01]  /*49a0*/  FMUL.FTZ R27, R27, UR6 ;  /* 0x000000061b1b7c20 */ /* 0x000fe20008410000 */
[----:B------:R-:W-:Y:S01]  /*49b0*/  FSEL R142, R69, -INF , P3 ;  /* 0xff800000458e7808 */ /* 0x000fe20001800000 */
[----:B------:R-:W-:Y:S01]  /*49c0*/  MUFU.TANH R125, R125 ;  /* 0x0000007d007d7308 */ /* 0x000fe20000002400 */
[----:B------:R-:W-:Y:S01]  /*49d0*/  FMNMX.FTZ R81, R138, R81, !PT ;  /* 0x000000518a517209 */ /* 0x000fe20007810000 */
[----:B------:R-:W-:Y:S01]  /*49e0*/  FMUL.FTZ R30, R30, UR6 ;  /* 0x000000061e1e7c20 */ /* 0x000fe20008410000 */
[----:B------:R-:W-:Y:S01]  /*49f0*/  FSEL R72, R113, -INF , P5 ;  /* 0xff80000071487808 */ /* 0x000fe20002800000 */
[----:B------:R4:W-:Y:S01]  /*4a00*/  @!P1 SYNCS.ARRIVE.TRANS64.RED.A1T0 RZ, [R3+URZ], RZ ;  /* 0x000000ff03ff99a7 */ /* 0x0009e2000810043f */
[----:B------:R-:W-:Y:S01]  /*4a10*/  ISETP.GT.AND P5, PT, R57, 0x61, PT ;  /* 0x000000613900780c */ /* 0x000fe20003fa4270 */
[--C-:B------:R-:W-:Y:S01]  /*4a20*/  IMAD.MOV.U32 R79, RZ, RZ, R87.reuse ;  /* 0x000000ffff4f7224 */ /* 0x100fe200078e0057 */
[----:B------:R-:W-:Y:S01]  /*4a30*/  FSEL R146, R146, -INF , P6 ;  /* 0xff80000092927808 */ /* 0x000fe20003000000 */
[----:B------:R-:W-:Y:S01]  /*4a40*/  MUFU.TANH R47, R47 ;  /* 0x0000002f002f7308 */ /* 0x000fe20000002400 */
[----:B------:R-:W-:Y:S01]  /*4a50*/  FMNMX.FTZ R81, R142, R81, !PT ;  /* 0x000000518e517209 */ /* 0x000fe20007810000 */
[----:B------:R-:W-:Y:S01]  /*4a60*/  IMAD.MOV.U32 R69, RZ, RZ, R87 ;  /* 0x000000ffff457224 */ /* 0x000fe200078e0057 */
[----:B------:R-:W-:Y:S01]  /*4a70*/  FSEL R74, R67, -INF , P4 ;  /* 0xff800000434a7808 */ /* 0x000fe20002000000 */
[----:B------:R-:W-:Y:S01]  /*4a80*/  FMUL.FTZ R67, R32, UR6 ;  /* 0x0000000620437c20 */ /* 0x000fe20008410000 */
[----:B------:R-:W-:-:S02]  /*4a90*/  ISETP.GT.AND P4, PT, R57, 0x68, PT ;  /* 0x000000683900780c */ /* 0x000fc40003f84270 */
[----:B------:R-:W-:Y:S01]  /*4aa0*/  FSEL R148, R65, -INF , P5 ;  /* 0xff80000041947808 */ /* 0x000fe20002800000 */
[----:B------:R-:W-:Y:S01]  /*4ab0*/  FMUL.FTZ R65, R34, UR6 ;  /* 0x0000000622417c20 */ /* 0x000fe20008410000 */
[----:B------:R-:W-:Y:S01]  /*4ac0*/  FMNMX.FTZ R81, R146, R81, !PT ;  /* 0x0000005192517209 */ /* 0x000fe20007810000 */
[----:B------:R-:W5:Y:S01]  /*4ad0*/  MUFU.TANH R67, R67 ;  /* 0x0000004300437308 */ /* 0x000f620000002400 */
[----:B------:R-:W-:Y:S01]  /*4ae0*/  FSEL R76, R71, -INF , P2 ;  /* 0xff800000474c7808 */ /* 0x000fe20001000000 */
[----:B------:R-:W-:Y:S01]  /*4af0*/  IMAD.MOV.U32 R71, RZ, RZ, R87 ;  /* 0x000000ffff477224 */ /* 0x000fe200078e0057 */
[----:B------:R-:W-:Y:S02]  /*4b00*/  ISETP.GT.AND P2, PT, R57, 0x69, PT ;  /* 0x000000693900780c */ /* 0x000fe40003f44270 */
[----:B------:R-:W-:Y:S02]  /*4b10*/  FSEL R150, R150, -INF , P4 ;  /* 0xff80000096967808 */ /* 0x000fe40002000000 */
[----:B------:R-:W-:Y:S01]  /*4b20*/  FMNMX.FTZ R81, R148, R81, !PT ;  /* 0x0000005194517209 */ /* 0x000fe20007810000 */
[----:B------:R-:W-:Y:S01]  /*4b30*/  MUFU.TANH R37, R37 ;  /* 0x0000002500257308 */ /* 0x000fe20000002400 */
[----:B------:R-:W-:-:S02]  /*4b40*/  FSEL R78, R115, -INF , P3 ;  /* 0xff800000734e7808 */ /* 0x000fc40001800000 */
[----:B------:R-:W-:Y:S02]  /*4b50*/  ISETP.GT.AND P3, PT, R57, 0x70, PT ;  /* 0x000000703900780c */ /* 0x000fe40003f64270 */
[----:B-1----:R-:W-:Y:S01]  /*4b60*/  FSEL R152, R59, -INF , P2 ;  /* 0xff8000003b987808 */ /* 0x002fe20001000000 */
[----:B------:R-:W-:Y:S01]  /*4b70*/  FMUL.FTZ R59, R36, UR6 ;  /* 0x00000006243b7c20 */ /* 0x000fe20008410000 */
[----:B------:R-:W-:Y:S01]  /*4b80*/  FMNMX.FTZ R81, R150, R81, !PT ;  /* 0x0000005196517209 */ /* 0x000fe20007810000 */
[----:B------:R-:W-:Y:S01]  /*4b90*/  MUFU.TANH R65, R65 ;  /* 0x0000004100417308 */ /* 0x000fe20000002400 */
[----:B------:R-:W-:Y:S02]  /*4ba0*/  FSEL R32, R117, -INF , P6 ;  /* 0xff80000075207808 */ /* 0x000fe40003000000 */
[----:B------:R-:W-:Y:S02]  /*4bb0*/  ISETP.GT.AND P6, PT, R57, 0x71, PT ;  /* 0x000000713900780c */ /* 0x000fe40003fc4270 */
[----:B------:R-:W-:-:S02]  /*4bc0*/  FSEL R154, R154, -INF , P3 ;  /* 0xff8000009a9a7808 */ /* 0x000fc40001800000 */
[----:B------:R-:W-:Y:S01]  /*4bd0*/  FMNMX.FTZ R81, R152, R81, !PT ;  /* 0x0000005198517209 */ /* 0x000fe20007810000 */
[----:B------:R-:W1:Y:S01]  /*4be0*/  MUFU.TANH R59, R59 ;  /* 0x0000003b003b7308 */ /* 0x000e620000002400 */
[----:B------:R-:W-:Y:S02]  /*4bf0*/  FSEL R80, R119, -INF , P5 ;  /* 0xff80000077507808 */ /* 0x000fe40002800000 */
[----:B------:R-:W-:Y:S02]  /*4c00*/  ISETP.GT.AND P5, PT, R57, 0x78, PT ;  /* 0x000000783900780c */ /* 0x000fe40003fa4270 */
[----:B------:R-:W-:Y:S02]  /*4c10*/  FSEL R156, R49, -INF , P6 ;  /* 0xff800000319c7808 */ /* 0x000fe40003000000 */
[----:B------:R-:W-:Y:S01]  /*4c20*/  FMNMX.FTZ R81, R154, R81, !PT ;  /* 0x000000519a517209 */ /* 0x000fe20007810000 */
[----:B------:R-:W-:Y:S01]  /*4c30*/  MUFU.TANH R35, R35 ;  /* 0x0000002300237308 */ /* 0x000fe20000002400 */
[----:B------:R-:W-:-:S02]  /*4c40*/  FSEL R34, R61, -INF , P4 ;  /* 0xff8000003d227808 */ /* 0x000fc40002000000 */
[----:B------:R-:W-:Y:S02]  /*4c50*/  ISETP.GT.AND P4, PT, R57, 0x79, PT ;  /* 0x000000793900780c */ /* 0x000fe40003f84270 */
[----:B------:R-:W-:Y:S02]  /*4c60*/  FSEL R158, R158, -INF , P5 ;  /* 0xff8000009e9e7808 */ /* 0x000fe40002800000 */
[----:B------:R-:W-:Y:S01]  /*4c70*/  FMNMX.FTZ R81, R156, R81, !PT ;  /* 0x000000519c517209 */ /* 0x000fe20007810000 */
[----:B------:R-:W-:Y:S01]  /*4c80*/  MUFU.TANH R25, R25 ;  /* 0x0000001900197308 */ /* 0x000fe20000002400 */
[----:B------:R-:W-:Y:S02]  /*4c90*/  FSEL R82, R63, -INF , P2 ;  /* 0xff8000003f527808 */ /* 0x000fe40001000000 */
[----:B------:R-:W-:Y:S02]  /*4ca0*/  ISETP.GT.AND P2, PT, R57, 0x80, PT ;  /* 0x000000803900780c */ /* 0x000fe40003f44270 */
[----:B------:R-:W-:-:S02]  /*4cb0*/  FSEL R160, R53, -INF , P4 ;  /* 0xff80000035a07808 */ /* 0x000fc40002000000 */
[----:B------:R-:W-:Y:S01]  /*4cc0*/  FMNMX.FTZ R81, R158, R81, !PT ;  /* 0x000000519e517209 */ /* 0x000fe20007810000 */
[----:B------:R-:W-:Y:S01]  /*4cd0*/  MUFU.TANH R29, R29 ;  /* 0x0000001d001d7308 */ /* 0x000fe20000002400 */
[----:B------:R-:W-:Y:S01]  /*4ce0*/  FSEL R36, R43, -INF , P3 ;  /* 0xff8000002b247808 */ /* 0x000fe20001800000 */
[----:B------:R-:W-:Y:S01]  /*4cf0*/  FMUL.FTZ R43, R24, UR6 ;  /* 0x00000006182b7c20 */ /* 0x000fe20008410000 */
[----:B------:R-:W-:Y:S02]  /*4d00*/  ISETP.GT.AND P3, PT, R57, 0x81, PT ;  /* 0x000000813900780c */ /* 0x000fe40003f64270 */
[----:B------:R-:W-:Y:S02]  /*4d10*/  FSEL R162, R162, -INF , P2 ;  /* 0xff800000a2a27808 */ /* 0x000fe40001000000 */
[----:B------:R-:W-:Y:S01]  /*4d20*/  FMNMX.FTZ R81, R160, R81, !PT ;  /* 0x00000051a0517209 */ /* 0x000fe20007810000 */
[----:B------:R-:W4:Y:S01]  /*4d30*/  MUFU.TANH R43, R43 ;  /* 0x0000002b002b7308 */ /* 0x000f220000002400 */
[----:B--2---:R-:W-:-:S02]  /*4d40*/  FSEL R84, R51, -INF , P6 ;  /* 0xff80000033547808 */ /* 0x004fc40003000000 */
[----:B------:R-:W-:Y:S02]  /*4d50*/  ISETP.GT.AND P6, PT, R57, 0x88, PT ;  /* 0x000000883900780c */ /* 0x000fe40003fc4270 */
[----:B------:R-:W-:Y:S02]  /*4d60*/  FSEL R164, R164, -INF , P3 ;  /* 0xff800000a4a47808 */ /* 0x000fe40001800000 */
[----:B------:R-:W-:Y:S01]  /*4d70*/  FMNMX.FTZ R81, R162, R81, !PT ;  /* 0x00000051a2517209 */ /* 0x000fe20007810000 */
[----:B------:R-:W-:Y:S01]  /*4d80*/  MUFU.TANH R49, R39 ;  /* 0x0000002700317308 */ /* 0x000fe20000002400 */
[----:B------:R-:W-:Y:S01]  /*4d90*/  FSEL R90, R15, -INF , P5 ;  /* 0xff8000000f5a7808 */ /* 0x000fe20002800000 */
[----:B------:R-:W-:Y:S01]  /*4da0*/  FMUL.FTZ R15, R38, UR6 ;  /* 0x00000006260f7c20 */ /* 0x000fe20008410000 */
[----:B------:R-:W-:Y:S02]  /*4db0*/  ISETP.GT.AND P5, PT, R57, 0x89, PT ;  /* 0x000000893900780c */ /* 0x000fe40003fa4270 */
[----:B------:R-:W-:-:S02]  /*4dc0*/  FSEL R166, R123, -INF , P6 ;  /* 0xff8000007ba67808 */ /* 0x000fc40003000000 */
[----:B------:R-:W-:Y:S01]  /*4dd0*/  FMNMX.FTZ R81, R164, R81, !PT ;  /* 0x00000051a4517209 */ /* 0x000fe20007810000 */
[----:B------:R-:W2:Y:S01]  /*4de0*/  MUFU.TANH R15, R15 ;  /* 0x0000000f000f7308 */ /* 0x000ea20000002400 */
[----:B---3--:R-:W-:Y:S02]  /*4df0*/  FSEL R38, R55, -INF , P4 ;  /* 0xff80000037267808 */ /* 0x008fe40002000000 */
[----:B------:R-:W-:Y:S02]  /*4e00*/  ISETP.GT.AND P4, PT, R57, 0x90, PT ;  /* 0x000000903900780c */ /* 0x000fe40003f84270 */
[----:B------:R-:W-:Y:S02]  /*4e10*/  FSEL R168, R45, -INF , P5 ;  /* 0xff8000002da87808 */ /* 0x000fe40002800000 */
[----:B------:R-:W-:Y:S01]  /*4e20*/  FMNMX.FTZ R81, R166, R81, !PT ;  /* 0x00000051a6517209 */ /* 0x000fe20007810000 */
[----:B------:R-:W-:Y:S01]  /*4e30*/  MUFU.TANH R51, R26 ;  /* 0x0000001a00337308 */ /* 0x000fe20000002400 */
[----:B------:R-:W-:-:S02]  /*4e40*/  FSEL R104, R104, -INF , P3 ;  /* 0xff80000068687808 */ /* 0x000fc40001800000 */
[----:B------:R-:W-:Y:S01]  /*4e50*/  FSEL R24, R21, -INF , P2 ;  /* 0xff80000015187808 */ /* 0x000fe20001000000 */
[----:B------:R-:W-:Y:S01]  /*4e60*/  FMUL.FTZ R21, R28, UR6 ;  /* 0x000000061c157c20 */ /* 0x000fe20008410000 */
[----:B------:R-:W-:Y:S02]  /*4e70*/  ISETP.GT.AND P3, PT, R57, 0x91, PT ;  /* 0x000000913900780c */ /* 0x000fe40003f64270 */
[----:B-----5:R-:W-:Y:S01]  /*4e80*/  FSEL R170, R67, -INF , P4 ;  /* 0xff80000043aa7808 */ /* 0x020fe20002000000 */
[----:B------:R-:W-:Y:S01]  /*4e90*/  MUFU.TANH R53, R27 ;  /* 0x0000001b00357308 */ /* 0x000fe20000002400 */
[----:B------:R-:W-:Y:S02]  /*4ea0*/  FMNMX.FTZ R81, R168, R81, !PT ;  /* 0x00000051a8517209 */ /* 0x000fe40007810000 */
[----:B------:R-:W-:Y:S02]  /*4eb0*/  ISETP.GT.AND P2, PT, R57, 0x98, PT ;  /* 0x000000983900780c */ /* 0x000fe40003f44270 */
[----:B------:R-:W-:-:S02]  /*4ec0*/  FSEL R172, R33, -INF , P3 ;  /* 0xff80000021ac7808 */ /* 0x000fc40001800000 */
[----:B------:R-:W-:Y:S01]  /*4ed0*/  FMNMX.FTZ R81, R170, R81, !PT ;  /* 0x00000051aa517209 */ /* 0x000fe20007810000 */
[----:B------:R-:W3:Y:S01]  /*4ee0*/  MUFU.TANH R21, R21 ;  /* 0x0000001500157308 */ /* 0x000ee20000002400 */
[----:B------:R-:W-:Y:S02]  /*4ef0*/  FSEL R28, R125, -INF , P6 ;  /* 0xff8000007d1c7808 */ /* 0x000fe40003000000 */
[----:B------:R-:W-:Y:S02]  /*4f00*/  ISETP.GT.AND P6, PT, R57, 0x99, PT ;  /* 0x000000993900780c */ /* 0x000fe40003fc4270 */
[----:B-1----:R-:W-:Y:S02]  /*4f10*/  FSEL R174, R59, -INF , P2 ;  /* 0xff8000003bae7808 */ /* 0x002fe40001000000 */
[----:B------:R-:W-:Y:S01]  /*4f20*/  FMNMX.FTZ R81, R172, R81, !PT ;  /* 0x00000051ac517209 */ /* 0x000fe20007810000 */
[----:B------:R-:W1:Y:S01]  /*4f30*/  MUFU.TANH R55, R30 ;  /* 0x0000001e00377308 */ /* 0x000e620000002400 */
[----:B------:R-:W-:-:S02]  /*4f40*/  FSEL R128, R47, -INF , P5 ;  /* 0xff8000002f807808 */ /* 0x000fc40002800000 */
[----:B------:R-:W-:Y:S02]  /*4f50*/  ISETP.GT.AND P5, PT, R57, 0xa0, PT ;  /* 0x000000a03900780c */ /* 0x000fe40003fa4270 */
[----:B------:R-:W-:Y:S02]  /*4f60*/  FSEL R188, R37, -INF , P6 ;  /* 0xff80000025bc7808 */ /* 0x000fe40003000000 */
[----:B------:R-:W-:Y:S02]  /*4f70*/  FMNMX.FTZ R81, R174, R81, !PT ;  /* 0x00000051ae517209 */ /* 0x000fe40007810000 */
[----:B------:R-:W-:Y:S02]  /*4f80*/  FSEL R136, R65, -INF , P4 ;  /* 0xff80000041887808 */ /* 0x000fe40002000000 */
[----:B------:R-:W-:Y:S02]  /*4f90*/  ISETP.GT.AND P4, PT, R57, 0xa1, PT ;  /* 0x000000a13900780c */ /* 0x000fe40003f84270 */
[----:B----4-:R-:W-:-:S02]  /*4fa0*/  FSEL R190, R43, -INF , P5 ;  /* 0xff8000002bbe7808 */ /* 0x010fc40002800000 */
[----:B------:R-:W-:Y:S02]  /*4fb0*/  FMNMX.FTZ R81, R188, R81, !PT ;  /* 0x00000051bc517209 */ /* 0x000fe40007810000 */
[----:B------:R-:W-:Y:S02]  /*4fc0*/  FSEL R140, R35, -INF , P3 ;  /* 0xff800000238c7808 */ /* 0x000fe40001800000 */
[----:B------:R-:W-:Y:S02]  /*4fd0*/  ISETP.GT.AND P3, PT, R57, 0xa8, PT ;  /* 0x000000a83900780c */ /* 0x000fe40003f64270 */
[----:B------:R-:W-:Y:S02]  /*4fe0*/  FSEL R192, R25, -INF , P4 ;  /* 0xff80000019c07808 */ /* 0x000fe40002000000 */
[----:B------:R-:W-:Y:S02]  /*4ff0*/  FMNMX.FTZ R81, R190, R81, !PT ;  /* 0x00000051be517209 */ /* 0x000fe40007810000 */
[----:B--2---:R-:W-:-:S02]  /*5000*/  FSEL R144, R15, -INF , P2 ;  /* 0xff8000000f907808 */ /* 0x004fc40001000000 */
[----:B------:R-:W-:Y:S02]  /*5010*/  ISETP.GT.AND P2, PT, R57, 0xa9, PT ;  /* 0x000000a93900780c */ /* 0x000fe40003f44270 */
[----:B---3--:R-:W-:Y:S01]  /*5020*/  FSEL R194, R21, -INF , P3 ;  /* 0xff80000015c27808 */ /* 0x008fe20001800000 */
[----:B------:R2:W3:Y:S01]  /*5030*/  MUFU.TANH R57, R31 ;  /* 0x0000001f00397308 */ /* 0x0004e20000002400 */
[----:B------:R-:W-:Y:S02]  /*5040*/  FMNMX.FTZ R81, R192, R81, !PT ;  /* 0x00000051c0517209 */ /* 0x000fe40007810000 */
[----:B------:R-:W-:Y:S02]  /*5050*/  FSEL R196, R29, -INF , P2 ;  /* 0xff8000001dc47808 */ /* 0x000fe40001000000 */
[----:B------:R-:W-:-:S04]  /*5060*/  FMNMX.FTZ R81, R194, R81, !PT ;  /* 0x00000051c2517209 */ /* 0x000fc80007810000 */
[----:B------:R-:W-:Y:S02]  /*5070*/  FMNMX.FTZ R81, R196, R81, !PT ;  /* 0x00000051c4517209 */ /* 0x000fe40007810000 */
[----:B--2---:R-:W-:-:S03]  /*5080*/  FMNMX.FTZ R31, R12, R13, !PT ;  /* 0x0000000d0c1f7209 */ /* 0x004fc60007810000 */
[----:B------:R-:W2:Y:S01]  /*5090*/  SHFL.BFLY PT, R88, R81, 0x2, 0x1f ;  /* 0x0c401f0051587f89 */ /* 0x000ea200000e0000 */
[----:B------:R-:W-:-:S04]  /*50a0*/  FMNMX.FTZ R31, R14, R31, !PT ;  /* 0x0000001f0e1f7209 */ /* 0x000fc80007810000 */
[----:B------:R-:W-:-:S04]  /*50b0*/  FMNMX.FTZ R31, R20, R31, !PT ;  /* 0x0000001f141f7209 */ /* 0x000fc80007810000 */
[----:B------:R-:W-:-:S04]  /*50c0*/  FMNMX.FTZ R31, R40, R31, !PT ;  /* 0x0000001f281f7209 */ /* 0x000fc80007810000 */
[----:B------:R-:W-:-:S04]  /*50d0*/  FMNMX.FTZ R35, R42, R31, !PT ;  /* 0x0000001f2a237209 */ /* 0x000fc80007810000 */
[----:B------:R-:W-:-:S04]  /*50e0*/  FMNMX.FTZ R35, R44, R35, !PT ;  /* 0x000000232c237209 */ /* 0x000fc80007810000 */
[----:B------:R-:W-:Y:S02]  /*50f0*/  FMNMX.FTZ R35, R46, R35, !PT ;  /* 0x000000232e237209 */ /* 0x000fe40007810000 */
[----:B--2---:R-:W-:Y:S01]  /*5100*/  FMNMX.FTZ R15, R81, R88, !PT ;  /* 0x00000058510f7209 */ /* 0x004fe20007810000 */
[----:B------:R-:W-:Y:S01]  /*5110*/  IMAD.MOV.U32 R81, RZ, RZ, R87 ;  /* 0x000000ffff517224 */ /* 0x000fe200078e0057 */
[----:B------:R-:W-:-:S03]  /*5120*/  FMNMX.FTZ R35, R48, R35, !PT ;  /* 0x0000002330237209 */ /* 0x000fc60007810000 */
[----:B------:R-:W2:Y:S01]  /*5130*/  SHFL.BFLY PT, R88, R15, 0x1, 0x1f ;  /* 0x0c201f000f587f89 */ /* 0x000ea200000e0000 */
[----:B------:R-:W-:-:S04]  /*5140*/  FMNMX.FTZ R37, R50, R35, !PT ;  /* 0x0000002332257209 */ /* 0x000fc80007810000 */
[----:B------:R-:W-:-:S04]  /*5150*/  FMNMX.FTZ R37, R52, R37, !PT ;  /* 0x0000002534257209 */ /* 0x000fc80007810000 */
[----:B------:R-:W-:-:S04]  /*5160*/  FMNMX.FTZ R37, R54, R37, !PT ;  /* 0x0000002536257209 */ /* 0x000fc80007810000 */
[----:B------:R-:W-:-:S04]  /*5170*/  FMNMX.FTZ R37, R56, R37, !PT ;  /* 0x0000002538257209 */ /* 0x000fc80007810000 */
[----:B------:R-:W-:-:S04]  /*5180*/  FMNMX.FTZ R39, R58, R37, !PT ;  /* 0x000000253a277209 */ /* 0x000fc80007810000 */
[----:B------:R-:W-:Y:S02]  /*5190*/  FMNMX.FTZ R39, R60, R39, !PT ;  /* 0x000000273c277209 */ /* 0x000fe40007810000 */
[----:B--2---:R-:W-:-:S04]  /*51a0*/  FMNMX.FTZ R88, R15, R88, !PT ;  /* 0x000000580f587209 */ /* 0x004fc80007810000 */
[C---:B------:R-:W-:Y:S01]  /*51b0*/  FSETP.NEU.FTZ.AND P0, PT, R88.reuse, -INF , PT ;  /* 0xff8000005800780b */ /* 0x040fe20003f1d000 */
[----:B------:R-:W-:-:S05]  /*51c0*/  FMUL.FTZ R33, R88, R89 ;  /* 0x0000005958217220 */ /* 0x000fca0000410000 */
[----:B------:R-:W-:Y:S02]  /*51d0*/  FSEL R33, R33, RZ, P0 ;  /* 0x000000ff21217208 */ /* 0x000fe40000000000 */
[----:B------:R-:W-:-:S03]  /*51e0*/  ISETP.NE.AND P0, PT, R121, RZ, PT ;  /* 0x000000ff7900720c */ /* 0x000fc60003f05270 */
        /* <DEDUP_REMOVED lines=14> */
[--C-:B------:R-:W-:Y:S01]  /*52d0*/  FFMA.FTZ R176, R86, R89, -R33.reuse ;  /* 0x0000005956b07223 */ /* 0x100fe20000010821 */
[----:B-1----:R-:W-:Y:S01]  /*52e0*/  FSEL R106, R55, -INF , P3 ;  /* 0xff800000376a7808 */ /* 0x002fe20001800000 */
        /* <DEDUP_REMOVED lines=8> */
[----:B------:R-:W-:Y:S01]  /*5370*/  MUFU.EX2 R176, R176 ;  /* 0x000000b000b07308 */ /* 0x000fe20000000800 */
[----:B------:R-:W-:Y:S01]  /*5380*/  FMNMX.FTZ R43, R74, R43, !PT ;  /* 0x0000002b4a2b7209 */ /* 0x000fe20007810000 */
[-CC-:B------:R-:W-:Y:S01]  /*5390*/  FFMA.FTZ R26, R114, R89.reuse, -R33.reuse ;  /* 0x00000059721a7223 */ /* 0x180fe20000010821 */
[-CC-:B------:R-:W-:Y:S01]  /*53a0*/  FFMA.FTZ R116, R116, R89.reuse, -R33.reuse ;  /* 0x0000005974747223 */ /* 0x180fe20000010821 */
        /* <DEDUP_REMOVED lines=60> */
[----:B------:R-:W-:-:S05]  /*5770*/  FMNMX.FTZ R59, R108, R59, !PT ;  /* 0x0000003b6c3b7209 */ /* 0x000fca0007810000 */
[----:B------:R-:W1:Y:S02]  /*5780*/  SHFL.BFLY PT, R92, R59, 0x2, 0x1f ;  /* 0x0c401f003b5c7f89 */ /* 0x000e6400000e0000 */
[----:B------:R-:W2:Y:S08]  /*5790*/  MUFU.EX2 R35, R116 ;  /* 0x0000007400237308 */ /* 0x000eb00000000800 */
[----:B------:R-:W-:Y:S08]  /*57a0*/  MUFU.EX2 R30, R30 ;  /* 0x0000001e001e7308 */ /* 0x000ff00000000800 */
[----:B------:R-:W3:Y:S01]  /*57b0*/  MUFU.EX2 R37, R120 ;  /* 0x0000007800257308 */ /* 0x000ee20000000800 */
[----:B--2---:R-:W-:-:S02]  /*57c0*/  F2FP.F16.F32.PACK_AB R188, R35, R26 ;  /* 0x0000001a23bc723e */ /* 0x004fc400000000ff */
[----:B-1----:R-:W-:Y:S01]  /*57d0*/  FMNMX.FTZ R63, R59, R92, !PT ;  /* 0x0000005c3b3f7209 */ /* 0x002fe20007810000 */
[----:B------:R-:W-:-:S04]  /*57e0*/  FFMA.FTZ R59, R172, R89, -R33 ;  /* 0x00000059ac3b7223 */ /* 0x000fc80000010821 */
[----:B------:R-:W-:Y:S01]  /*57f0*/  MUFU.EX2 R39, R122 ;  /* 0x0000007a00277308 */ /* 0x000fe20000000800 */
[----:B------:R-:W-:Y:S01]  /*5800*/  FFMA.FTZ R33, R196, R89, -R33 ;  /* 0x00000059c4217223 */ /* 0x000fe20000010821 */
[----:B------:R-:W1:Y:S06]  /*5810*/  SHFL.BFLY PT, R92, R63, 0x1, 0x1f ;  /* 0x0c201f003f5c7f89 */ /* 0x000e6c00000e0000 */
[----:B------:R-:W-:Y:S01]  /*5820*/  MUFU.EX2 R86, R86 ;  /* 0x0000005600567308 */ /* 0x000fe20000000800 */
[----:B---3--:R-:W-:-:S07]  /*5830*/  F2FP.F16.F32.PACK_AB R190, R37, R30 ;  /* 0x0000001e25be723e */ /* 0x008fce00000000ff */
[----:B------:R-:W-:Y:S08]  /*5840*/  MUFU.EX2 R41, R126 ;  /* 0x0000007e00297308 */ /* 0x000ff00000000800 */
[----:B------:R-:W-:Y:S01]  /*5850*/  MUFU.EX2 R94, R94 ;  /* 0x0000005e005e7308 */ /* 0x000fe20000000800 */
[----:B-1----:R-:W-:-:S04]  /*5860*/  FMNMX.FTZ R92, R63, R92, !PT ;  /* 0x0000005c3f5c7209 */ /* 0x002fc80007810000 */
[C---:B------:R-:W-:Y:S01]  /*5870*/  FSETP.NEU.FTZ.AND P2, PT, R92.reuse, -INF , PT ;  /* 0xff8000005c00780b */ /* 0x040fe20003f5d000 */
[----:B------:R-:W-:Y:S02]  /*5880*/  FMUL.FTZ R65, R92, R89 ;  /* 0x000000595c417220 */ /* 0x000fe40000410000 */
[----:B------:R-:W-:Y:S03]  /*5890*/  MUFU.EX2 R43, R132 ;  /* 0x00000084002b7308 */ /* 0x000fe60000000800 */
[----:B------:R-:W-:Y:S02]  /*58a0*/  FSEL R65, R65, RZ, P2 ;  /* 0x000000ff41417208 */ /* 0x000fe40001000000 */
[----:B------:R-:W-:-:S03]  /*58b0*/  PLOP3.LUT P2, PT, PT, PT, UP0, 0x80, 0x0 ;  /* 0x000000000000781c */ /* 0x000fc60003f4f008 */
[----:B------:R-:W-:Y:S01]  /*58c0*/  MUFU.EX2 R96, R96 ;  /* 0x0000006000607308 */ /* 0x000fe20000000800 */
[-CC-:B------:R-:W-:Y:S01]  /*58d0*/  FFMA.FTZ R177, R12, R89.reuse, -R65.reuse ;  /* 0x000000590cb17223 */ /* 0x180fe20000010841 */
[-C--:B------:R-:W-:Y:S01]  /*58e0*/  FFMA.FTZ R12, R13, R89.reuse, -R65 ;  /* 0x000000590d0c7223 */ /* 0x080fe20000010841 */
[----:B------:R-:W-:Y:S01]  /*58f0*/  FADD.FTZ R13, R176, R15 ;  /* 0x0000000fb00d7221 */ /* 0x000fe20000010000 */
[-CC-:B------:R-:W-:Y:S01]  /*5900*/  FFMA.FTZ R179, R14, R89.reuse, -R65.reuse ;  /* 0x000000590eb37223 */ /* 0x180fe20000010841 */
        /* <DEDUP_REMOVED lines=11> */
[----:B------:R-:W1:Y:S01]  /*59c0*/  MUFU.EX2 R12, R12 ;  /* 0x0000000c000c7308 */ /* 0x000e620000000800 */
[-CC-:B------:R-:W-:Y:S01]  /*59d0*/  FFMA.FTZ R191, R60, R89.reuse, -R65.reuse ;  /* 0x000000593cbf7223 */ /* 0x180fe20000010841 */
[-CC-:B------:R-:W-:Y:S01]  /*59e0*/  FFMA.FTZ R44, R50, R89.reuse, -R65.reuse ;  /* 0x00000059322c7223 */ /* 0x180fe20000010841 */
[----:B------:R-:W-:Y:S01]  /*59f0*/  FADD.FTZ R13, R25, R14 ;  /* 0x0000000e190d7221 */ /* 0x000fe20000010000 */
[-CC-:B------:R-:W-:Y:S01]  /*5a00*/  FFMA.FTZ R187, R52, R89.reuse, -R65.reuse ;  /* 0x0000005934bb7223 */ /* 0x180fe20000010841 */
[-CC-:B------:R-:W-:Y:S01]  /*5a10*/  FFMA.FTZ R203, R34, R89.reuse, -R65.reuse ;  /* 0x0000005922cb7223 */ /* 0x180fe20000010841 */
[-C--:B------:R-:W-:Y:S01]  /*5a20*/  FFMA.FTZ R46, R54, R89.reuse, -R65 ;  /* 0x00000059362e7223 */ /* 0x080fe20000010841 */
[----:B------:R-:W-:Y:S01]  /*5a30*/  FADD.FTZ R14, R182, R13 ;  /* 0x0000000db60e7221 */ /* 0x000fe20000010000 */
[----:B------:R-:W2:Y:S01]  /*5a40*/  MUFU.EX2 R179, R179 ;  /* 0x000000b300b37308 */ /* 0x000ea20000000800 */
[-CC-:B------:R-:W-:Y:S01]  /*5a50*/  FFMA.FTZ R189, R56, R89.reuse, -R65.reuse ;  /* 0x0000005938bd7223 */ /* 0x180fe20000010841 */
[-CC-:B------:R-:W-:Y:S01]  /*5a60*/  FFMA.FTZ R48, R58, R89.reuse, -R65.reuse ;  /* 0x000000593a307223 */ /* 0x180fe20000010841 */
[----:B------:R-:W-:Y:S01]  /*5a70*/  FADD.FTZ R13, R27, R14 ;  /* 0x0000000e1b0d7221 */ /* 0x000fe20000010000 */
[-CC-:B------:R-:W-:Y:S01]  /*5a80*/  FFMA.FTZ R50, R62, R89.reuse, -R65.reuse ;  /* 0x000000593e327223 */ /* 0x180fe20000010841 */
[-CC-:B------:R-:W-:Y:S01]  /*5a90*/  FFMA.FTZ R193, R64, R89.reuse, -R65.reuse ;  /* 0x0000005940c17223 */ /* 0x180fe20000010841 */
[-C--:B------:R-:W-:Y:S01]  /*5aa0*/  FFMA.FTZ R52, R66, R89.reuse, -R65 ;  /* 0x0000005942347223 */ /* 0x080fe20000010841 */
[----:B------:R-:W-:Y:S01]  /*5ab0*/  FADD.FTZ R32, R184, R13 ;  /* 0x0000000db8207221 */ /* 0x000fe20000010000 */
[----:B------:R-:W3:Y:S01]  /*5ac0*/  MUFU.EX2 R20, R20 ;  /* 0x0000001400147308 */ /* 0x000ee20000000800 */
[----:B-1----:R-:W-:Y:S01]  /*5ad0*/  FADD.FTZ R14, R177, R12 ;  /* 0x0000000cb10e7221 */ /* 0x002fe20000010000 */
[-CC-:B------:R-:W-:Y:S01]  /*5ae0*/  FFMA.FTZ R195, R68, R89.reuse, -R65.reuse ;  /* 0x0000005944c37223 */ /* 0x180fe20000010841 */
[----:B------:R-:W-:Y:S01]  /*5af0*/  FADD.FTZ R67, R29, R32 ;  /* 0x000000201d437221 */ /* 0x000fe20000010000 */
[-CC-:B------:R-:W-:Y:S01]  /*5b00*/  FFMA.FTZ R54, R70, R89.reuse, -R65.reuse ;  /* 0x0000005946367223 */ /* 0x180fe20000010841 */
[-CC-:B------:R-:W-:Y:S01]  /*5b10*/  FFMA.FTZ R197, R72, R89.reuse, -R65.reuse ;  /* 0x0000005948c57223 */ /* 0x180fe20000010841 */
[-C--:B------:R-:W-:Y:S01]  /*5b20*/  FFMA.FTZ R56, R74, R89.reuse, -R65 ;  /* 0x000000594a387223 */ /* 0x080fe20000010841 */
[----:B------:R-:W-:Y:S01]  /*5b30*/  FADD.FTZ R60, R186, R67 ;  /* 0x00000043ba3c7221 */ /* 0x000fe20000010000 */
[----:B------:R-:W1:Y:S01]  /*5b40*/  MUFU.EX2 R181, R181 ;  /* 0x000000b500b57308 */ /* 0x000e620000000800 */
[----:B--2---:R-:W-:Y:S01]  /*5b50*/  FADD.FTZ R13, R179, R14 ;  /* 0x0000000eb30d7221 */ /* 0x004fe20000010000 */
[-CC-:B------:R-:W-:Y:S01]  /*5b60*/  FFMA.FTZ R199, R76, R89.reuse, -R65.reuse ;  /* 0x000000594cc77223 */ /* 0x180fe20000010841 */
[----:B------:R-:W-:Y:S01]  /*5b70*/  FADD.FTZ R67, R31, R60 ;  /* 0x0000003c1f437221 */ /* 0x000fe20000010000 */
[-CC-:B------:R-:W-:Y:S01]  /*5b80*/  FFMA.FTZ R58, R78, R89.reuse, -R65.reuse ;  /* 0x000000594e3a7223 */ /* 0x180fe20000010841 */
[-CC-:B------:R-:W-:Y:S01]  /*5b90*/  FFMA.FTZ R38, R38, R89.reuse, -R65.reuse ;  /* 0x0000005926267223 */ /* 0x180fe20000010841 */
[-C--:B------:R-:W-:Y:S01]  /*5ba0*/  FFMA.FTZ R32, R80, R89.reuse, -R65 ;  /* 0x0000005950207223 */ /* 0x080fe20000010841 */
[----:B------:R-:W-:Y:S01]  /*5bb0*/  FADD.FTZ R34, R26, R67 ;  /* 0x000000431a227221 */ /* 0x000fe20000010000 */
[----:B------:R-:W2:Y:S01]  /*5bc0*/  MUFU.EX2 R40, R40 ;  /* 0x0000002800287308 */ /* 0x000ea20000000800 */
[----:B---3--:R-:W-:Y:S01]  /*5bd0*/  FADD.FTZ R14, R20, R13 ;  /* 0x0000000d140e7221 */ /* 0x008fe20000010000 */
        /* <DEDUP_REMOVED lines=16> */
[-C--:B------:R-:W-:Y:S01]  /*5ce0*/  FFMA.FTZ R136, R136, R89.reuse, -R65 ;  /* 0x0000005988887223 */ /* 0x080fe20000010841 */
[----:B------:R-:W-:Y:S01]  /*5cf0*/  FADD.FTZ R60, R86, R67 ;  /* 0x00000043563c7221 */ /* 0x000fe20000010000 */
[-CC-:B------:R-:W-:Y:S01]  /*5d00*/  FFMA.FTZ R140, R140, R89.reuse, -R65.reuse ;  /* 0x000000598c8c7223 */ /* 0x180fe20000010841 */
[-CC-:B------:R-:W-:Y:S01]  /*5d10*/  FFMA.FTZ R144, R144, R89.reuse, -R65.reuse ;  /* 0x0000005990907223 */ /* 0x180fe20000010841 */
[-CC-:B------:R-:W-:Y:S01]  /*5d20*/  FFMA.FTZ R98, R98, R89.reuse, -R65.reuse ;  /* 0x0000005962627223 */ /* 0x180fe20000010841 */
[----:B------:R-:W-:Y:S01]  /*5d30*/  FADD.FTZ R67, R41, R60 ;  /* 0x0000003c29437221 */ /* 0x000fe20000010000 */
[----:B------:R-:W2:Y:S01]  /*5d40*/  MUFU.EX2 R185, R185 ;  /* 0x000000b900b97308 */ /* 0x000ea20000000800 */
[----:B---3--:R-:W-:Y:S01]  /*5d50*/  FADD.FTZ R13, R183, R14 ;  /* 0x0000000eb70d7221 */ /* 0x008fe20000010000 */
[-C--:B------:R-:W-:Y:S01]  /*5d60*/  FFMA.FTZ R100, R100, R89.reuse, -R65 ;  /* 0x0000005964647223 */ /* 0x080fe20000010841 */
[----:B------:R-:W-:Y:S01]  /*5d70*/  FADD.FTZ R60, R94, R67 ;  /* 0x000000435e3c7221 */ /* 0x000fe20000010000 */
[--C-:B------:R-:W-:Y:S01]  /*5d80*/  FFMA.FTZ R102, R102, R89, -R65.reuse ;  /* 0x0000005966667223 */ /* 0x100fe20000010841 */
[----:B------:R-:W-:Y:S01]  /*5d90*/  F2FP.F16.F32.PACK_AB R177, R12, R177 ;  /* 0x000000b10cb1723e */ /* 0x000fe200000000ff */
[-CC-:B------:R-:W-:Y:S01]  /*5da0*/  FFMA.FTZ R106, R106, R89.reuse, -R65.reuse ;  /* 0x000000596a6a7223 */ /* 0x180fe20000010841 */
[----:B------:R-:W-:Y:S01]  /*5db0*/  FFMA.FTZ R65, R108, R89, -R65 ;  /* 0x000000596c417223 */ /* 0x000fe20000010841 */
[----:B------:R-:W3:Y:S01]  /*5dc0*/  MUFU.EX2 R44, R44 ;  /* 0x0000002c002c7308 */ /* 0x000ee20000000800 */
[----:B-1----:R-:W-:Y:S01]  /*5dd0*/  FADD.FTZ R14, R42, R13 ;  /* 0x0000000d2a0e7221 */ /* 0x002fe20000010000 */
[----:B------:R-:W-:Y:S01]  /*5de0*/  F2FP.F16.F32.PACK_AB R180, R25, R180 ;  /* 0x000000b419b4723e */ /* 0x000fe200000000ff */
[--C-:B------:R-:W-:Y:S01]  /*5df0*/  IMAD.MOV.U32 R84, RZ, RZ, R87.reuse ;  /* 0x000000ffff547224 */ /* 0x100fe200078e0057 */
[----:B------:R-:W-:Y:S01]  /*5e00*/  F2FP.F16.F32.PACK_AB R182, R27, R182 ;  /* 0x000000b61bb6723e */ /* 0x000fe200000000ff */
[--C-:B------:R-:W-:Y:S01]  /*5e10*/  IMAD.MOV.U32 R80, RZ, RZ, R87.reuse ;  /* 0x000000ffff507224 */ /* 0x100fe200078e0057 */
[----:B------:R-:W-:Y:S01]  /*5e20*/  F2FP.F16.F32.PACK_AB R184, R29, R184 ;  /* 0x000000b81db8723e */ /* 0x000fe200000000ff */
[--C-:B------:R-:W-:Y:S01]  /*5e30*/  IMAD.MOV.U32 R76, RZ, RZ, R87.reuse ;  /* 0x000000ffff4c7224 */ /* 0x100fe200078e0057 */
[----:B------:R-:W1:Y:S01]  /*5e40*/  MUFU.EX2 R187, R187 ;  /* 0x000000bb00bb7308 */ /* 0x000e620000000800 */
[----:B--2---:R-:W-:Y:S01]  /*5e50*/  FADD.FTZ R13, R185, R14 ;  /* 0x0000000eb90d7221 */ /* 0x004fe20000010000 */
[----:B------:R-:W-:Y:S01]  /*5e60*/  F2FP.F16.F32.PACK_AB R186, R31, R186 ;  /* 0x000000ba1fba723e */ /* 0x000fe200000000ff */
[--C-:B------:R-:W-:Y:S01]  /*5e70*/  IMAD.MOV.U32 R72, RZ, RZ, R87.reuse ;  /* 0x000000ffff487224 */ /* 0x100fe200078e0057 */
[----:B------:R-:W-:Y:S01]  /*5e80*/  F2FP.F16.F32.PACK_AB R194, R94, R41 ;  /* 0x000000295ec2723e */ /* 0x000fe200000000ff */
[--C-:B------:R-:W-:Y:S01]  /*5e90*/  IMAD.MOV.U32 R68, RZ, RZ, R87.reuse ;  /* 0x000000ffff447224 */ /* 0x100fe200078e0057 */
[----:B------:R-:W-:Y:S01]  /*5ea0*/  F2FP.F16.F32.PACK_AB R196, R96, R43 ;  /* 0x0000002b60c4723e */ /* 0x000fe200000000ff */
[----:B------:R-:W-:Y:S01]  /*5eb0*/  IMAD.MOV.U32 R67, RZ, RZ, R87 ;  /* 0x000000ffff437224 */ /* 0x000fe200078e0057 */
[----:B------:R-:W2:Y:S01]  /*5ec0*/  MUFU.EX2 R46, R46 ;  /* 0x0000002e002e7308 */ /* 0x000ea20000000800 */
[----:B---3--:R-:W-:Y:S01]  /*5ed0*/  FADD.FTZ R14, R44, R13 ;  /* 0x0000000d2c0e7221 */ /* 0x008fe20000010000 */
[----:B------:R-:W-:Y:S01]  /*5ee0*/  F2FP.F16.F32.PACK_AB R181, R40, R181 ;  /* 0x000000b528b5723e */ /* 0x000fe200000000ff */
[--C-:B------:R-:W-:Y:S01]  /*5ef0*/  IMAD.MOV.U32 R64, RZ, RZ, R87.reuse ;  /* 0x000000ffff407224 */ /* 0x100fe200078e0057 */
[----:B------:R-:W-:Y:S01]  /*5f00*/  F2FP.F16.F32.PACK_AB R183, R42, R183 ;  /* 0x000000b72ab7723e */ /* 0x000fe200000000ff */
[--C-:B------:R-:W-:Y:S01]  /*5f10*/  IMAD.MOV.U32 R41, RZ, RZ, R87.reuse ;  /* 0x000000ffff297224 */ /* 0x100fe200078e0057 */
[----:B------:R-:W-:Y:S01]  /*5f20*/  F2FP.F16.F32.PACK_AB R185, R44, R185 ;  /* 0x000000b92cb9723e */ /* 0x000fe200000000ff */
[--C-:B------:R-:W-:Y:S01]  /*5f30*/  IMAD.MOV.U32 R44, RZ, RZ, R87.reuse ;  /* 0x000000ffff2c7224 */ /* 0x100fe200078e0057 */
[----:B------:R-:W3:Y:S01]  /*5f40*/  MUFU.EX2 R189, R189 ;  /* 0x000000bd00bd7308 */ /* 0x000ee20000000800 */
[----:B-1----:R-:W-:Y:S01]  /*5f50*/  FADD.FTZ R13, R187, R14 ;  /* 0x0000000ebb0d7221 */ /* 0x002fe20000010000 */
[----:B------:R-:W-:Y:S01]  /*5f60*/  F2FP.F16.F32.PACK_AB R176, R15, R176 ;  /* 0x000000b00fb0723e */ /* 0x000fe200000000ff */
[--C-:B------:R-:W-:Y:S01]  /*5f70*/  IMAD.MOV.U32 R40, RZ, RZ, R87.reuse ;  /* 0x000000ffff287224 */ /* 0x100fe200078e0057 */
[----:B------:R-:W-:Y:S01]  /*5f80*/  F2FP.F16.F32.PACK_AB R178, R21, R178 ;  /* 0x000000b215b2723e */ /* 0x000fe200000000ff */
[--C-:B------:R-:W-:Y:S01]  /*5f90*/  IMAD.MOV.U32 R37, RZ, RZ, R87.reuse ;  /* 0x000000ffff257224 */ /* 0x100fe200078e0057 */
[----:B------:R-:W-:Y:S01]  /*5fa0*/  F2FP.F16.F32.PACK_AB R179, R20, R179 ;  /* 0x000000b314b3723e */ /* 0x000fe200000000ff */
[----:B------:R-:W-:Y:S01]  /*5fb0*/  IMAD.MOV.U32 R35, RZ, RZ, R87 ;  /* 0x000000ffff237224 */ /* 0x000fe200078e0057 */
[----:B------:R-:W1:Y:S01]  /*5fc0*/  MUFU.EX2 R48, R48 ;  /* 0x0000003000307308 */ /* 0x000e620000000800 */
[C---:B--2---:R-:W-:Y:S01]  /*5fd0*/  FADD.FTZ R14, R46.reuse, R13 ;  /* 0x0000000d2e0e7221 */ /* 0x044fe20000010000 */
[----:B------:R-:W-:Y:S01]  /*5fe0*/  FADD.FTZ R13, R43, R60 ;  /* 0x0000003c2b0d7221 */ /* 0x000fe20000010000 */
[----:B------:R-:W-:Y:S01]  /*5ff0*/  F2FP.F16.F32.PACK_AB R187, R46, R187 ;  /* 0x000000bb2ebb723e */ /* 0x000fe200000000ff */
[----:B------:R-:W-:Y:S01]  /*6000*/  IMAD.MOV.U32 R43, RZ, RZ, R87 ;  /* 0x000000ffff2b7224 */ /* 0x000fe200078e0057 */
[-C--:B------:R-:W-:Y:S01]  /*6010*/  MOV R82, R87.reuse ;  /* 0x0000005700527202 */ /* 0x080fe20000000f00 */
[----:B------:R-:W-:Y:S01]  /*6020*/  FADD.FTZ R13, R96, R13 ;  /* 0x0000000d600d7221 */ /* 0x000fe20000010000 */
[-C--:B------:R-:W-:Y:S01]  /*6030*/  MOV R78, R87.reuse ;  /* 0x00000057004e7202 */ /* 0x080fe20000000f00 */
[----:B------:R-:W2:Y:S01]  /*6040*/  MUFU.EX2 R191, R191 ;  /* 0x000000bf00bf7308 */ /* 0x000ea20000000800 */
[----:B---3--:R-:W-:Y:S01]  /*6050*/  FADD.FTZ R3, R189, R14 ;  /* 0x0000000ebd037221 */ /* 0x008fe20000010000 */
[-C--:B------:R-:W-:Y:S01]  /*6060*/  MOV R74, R87.reuse ;  /* 0x00000057004a7202 */ /* 0x080fe20000000f00 */
[--C-:B------:R-:W-:Y:S01]  /*6070*/  IMAD.MOV.U32 R31, RZ, RZ, R87.reuse ;  /* 0x000000ffff1f7224 */ /* 0x100fe200078e0057 */
[-C--:B------:R-:W-:Y:S01]  /*6080*/  MOV R70, R87.reuse ;  /* 0x0000005700467202 */ /* 0x080fe20000000f00 */
[--C-:B------:R-:W-:Y:S01]  /*6090*/  IMAD.MOV.U32 R29, RZ, RZ, R87.reuse ;  /* 0x000000ffff1d7224 */ /* 0x100fe200078e0057 */
[----:B------:R-:W-:Y:S01]  /*60a0*/  MOV R66, R87 ;  /* 0x0000005700427202 */ /* 0x000fe20000000f00 */
[----:B------:R-:W-:Y:S01]  /*60b0*/  IMAD.MOV.U32 R27, RZ, RZ, R87 ;  /* 0x000000ffff1b7224 */ /* 0x000fe200078e0057 */
[----:B------:R-:W3:Y:S01]  /*60c0*/  MUFU.EX2 R198, R198 ;  /* 0x000000c600c67308 */ /* 0x000ee20000000800 */
[C---:B-1----:R-:W-:Y:S01]  /*60d0*/  FADD.FTZ R14, R48.reuse, R3 ;  /* 0x00000003300e7221 */ /* 0x042fe20000010000 */
[----:B------:R-:W-:Y:S01]  /*60e0*/  F2FP.F16.F32.PACK_AB R189, R48, R189 ;  /* 0x000000bd30bd723e */ /* 0x000fe200000000ff */
[--C-:B------:R-:W-:Y:S01]  /*60f0*/  IMAD.MOV.U32 R48, RZ, RZ, R87.reuse ;  /* 0x000000ffff307224 */ /* 0x100fe200078e0057 */
[-C--:B------:R-:W-:Y:S01]  /*6100*/  MOV R62, R87.reuse ;  /* 0x00000057003e7202 */ /* 0x080fe20000000f00 */
[----:B------:R-:W-:Y:S01]  /*6110*/  IMAD.MOV.U32 R25, RZ, RZ, R87 ;  /* 0x000000ffff197224 */ /* 0x000fe200078e0057 */
[----:B------:R-:W-:-:S02]  /*6120*/  MOV R46, R87 ;  /* 0x00000057002e7202 */ /* 0x000fc40000000f00 */
[----:B------:R-:W1:Y:S01]  /*6130*/  MUFU.EX2 R50, R50 ;  /* 0x0000003200327308 */ /* 0x000e620000000800 */
[----:B--2---:R-:W-:Y:S01]  /*6140*/  FADD.FTZ R3, R191, R14 ;  /* 0x0000000ebf037221 */ /* 0x004fe20000010000 */
[-C--:B------:R-:W-:Y:S02]  /*6150*/  MOV R42, R87.reuse ;  /* 0x00000057002a7202 */ /* 0x080fe40000000f00 */
[----:B------:R-:W-:-:S04]  /*6160*/  MOV R30, R87 ;  /* 0x00000057001e7202 */ /* 0x000fc80000000f00 */
[----:B------:R-:W2:Y:S01]  /*6170*/  MUFU.EX2 R45, R142 ;  /* 0x0000008e002d7308 */ /* 0x000ea20000000800 */
[----:B---3--:R-:W-:-:S07]  /*6180*/  FADD.FTZ R60, R198, R13 ;  /* 0x0000000dc63c7221 */ /* 0x008fce0000010000 */
[----:B------:R-:W3:Y:S01]  /*6190*/  MUFU.EX2 R193, R193 ;  /* 0x000000c100c17308 */ /* 0x000ee20000000800 */
[C---:B-1----:R-:W-:Y:S01]  /*61a0*/  FADD.FTZ R14, R50.reuse, R3 ;  /* 0x00000003320e7221 */ /* 0x042fe20000010000 */
[----:B------:R-:W-:Y:S02]  /*61b0*/  F2FP.F16.F32.PACK_AB R191, R50, R191 ;  /* 0x000000bf32bf723e */ /* 0x000fe400000000ff */
[----:B------:R-:W-:-:S04]  /*61c0*/  MOV R50, R87 ;  /* 0x0000005700327202 */ /* 0x000fc80000000f00 */
[----:B------:R-:W1:Y:S01]  /*61d0*/  MUFU.EX2 R200, R200 ;  /* 0x000000c800c87308 */ /* 0x000e620000000800 */
[C---:B--2---:R-:W-:Y:S01]  /*61e0*/  FADD.FTZ R13, R45.reuse, R60 ;  /* 0x0000003c2d0d7221 */ /* 0x044fe20000010000 */
[----:B------:R-:W-:Y:S01]  /*61f0*/  F2FP.F16.F32.PACK_AB R198, R45, R198 ;  /* 0x000000c62dc6723e */ /* 0x000fe200000000ff */
[----:B------:R-:W-:-:S05]  /*6200*/  IMAD.MOV.U32 R45, RZ, RZ, R87 ;  /* 0x000000ffff2d7224 */ /* 0x000fca00078e0057 */
[----:B------:R-:W2:Y:S01]  /*6210*/  MUFU.EX2 R52, R52 ;  /* 0x0000003400347308 */ /* 0x000ea20000000800 */
[----:B---3--:R-:W-:-:S07]  /*6220*/  FADD.FTZ R3, R193, R14 ;  /* 0x0000000ec1037221 */ /* 0x008fce0000010000 */
[----:B------:R-:W3:Y:S01]  /*6230*/  MUFU.EX2 R47, R148 ;  /* 0x00000094002f7308 */ /* 0x000ee20000000800 */
[----:B-1----:R-:W-:-:S07]  /*6240*/  FADD.FTZ R60, R200, R13 ;  /* 0x0000000dc83c7221 */ /* 0x002fce0000010000 */
[----:B------:R-:W1:Y:S01]  /*6250*/  MUFU.EX2 R195, R195 ;  /* 0x000000c300c37308 */ /* 0x000e620000000800 */
[C---:B--2---:R-:W-:Y:S01]  /*6260*/  FADD.FTZ R14, R52.reuse, R3 ;  /* 0x00000003340e7221 */ /* 0x044fe20000010000 */
[----:B------:R-:W-:Y:S01]  /*6270*/  F2FP.F16.F32.PACK_AB R193, R52, R193 ;  /* 0x000000c134c1723e */ /* 0x000fe200000000ff */
[----:B------:R-:W-:-:S05]  /*6280*/  IMAD.MOV.U32 R52, RZ, RZ, R87 ;  /* 0x000000ffff347224 */ /* 0x000fca00078e0057 */
[----:B------:R-:W-:Y:S01]  /*6290*/  MUFU.EX2 R202, R202 ;  /* 0x000000ca00ca7308 */ /* 0x000fe20000000800 */
[C---:B---3--:R-:W-:Y:S01]  /*62a0*/  FADD.FTZ R13, R47.reuse, R60 ;  /* 0x0000003c2f0d7221 */ /* 0x048fe20000010000 */
[----:B------:R-:W-:Y:S01]  /*62b0*/  F2FP.F16.F32.PACK_AB R200, R47, R200 ;  /* 0x000000c82fc8723e */ /* 0x000fe200000000ff */
[--C-:B------:R-:W-:Y:S02]  /*62c0*/  IMAD.MOV.U32 R60, RZ, RZ, R87.reuse ;  /* 0x000000ffff3c7224 */ /* 0x100fe400078e0057 */
[----:B------:R-:W-:-:S03]  /*62d0*/  IMAD.MOV.U32 R47, RZ, RZ, R87 ;  /* 0x000000ffff2f7224 */ /* 0x000fc600078e0057 */
[----:B------:R-:W2:Y:S01]  /*62e0*/  MUFU.EX2 R54, R54 ;  /* 0x0000003600367308 */ /* 0x000ea20000000800 */
[----:B-1----:R-:W-:-:S07]  /*62f0*/  FADD.FTZ R3, R195, R14 ;  /* 0x0000000ec3037221 */ /* 0x002fce0000010000 */
[----:B------:R-:W-:Y:S08]  /*6300*/  MUFU.EX2 R49, R152 ;  /* 0x0000009800317308 */ /* 0x000ff00000000800 */
[----:B------:R-:W1:Y:S01]  /*6310*/  MUFU.EX2 R197, R197 ;  /* 0x000000c500c57308 */ /* 0x000e620000000800 */
[C---:B--2---:R-:W-:Y:S01]  /*6320*/  FADD.FTZ R14, R54.reuse, R3 ;  /* 0x00000003360e7221 */ /* 0x044fe20000010000 */
[----:B------:R-:W-:-:S02]  /*6330*/  F2FP.F16.F32.PACK_AB R195, R54, R195 ;  /* 0x000000c336c3723e */ /* 0x000fc400000000ff */
[----:B------:R-:W-:-:S04]  /*6340*/  MOV R54, R87 ;  /* 0x0000005700367202 */ /* 0x000fc80000000f00 */
[----:B------:R-:W-:Y:S08]  /*6350*/  MUFU.EX2 R204, R204 ;  /* 0x000000cc00cc7308 */ /* 0x000ff00000000800 */
[----:B------:R-:W2:Y:S01]  /*6360*/  MUFU.EX2 R56, R56 ;  /* 0x0000003800387308 */ /* 0x000ea20000000800 */
[----:B-1----:R-:W-:-:S07]  /*6370*/  FADD.FTZ R3, R197, R14 ;  /* 0x0000000ec5037221 */ /* 0x002fce0000010000 */
[----:B------:R-:W-:Y:S08]  /*6380*/  MUFU.EX2 R51, R51 ;  /* 0x0000003300337308 */ /* 0x000ff00000000800 */
[----:B------:R-:W1:Y:S01]  /*6390*/  MUFU.EX2 R199, R199 ;  /* 0x000000c700c77308 */ /* 0x000e620000000800 */
[C---:B--2---:R-:W-:Y:S01]  /*63a0*/  FADD.FTZ R14, R56.reuse, R3 ;  /* 0x00000003380e7221 */ /* 0x044fe20000010000 */
[----:B------:R-:W-:Y:S01]  /*63b0*/  F2FP.F16.F32.PACK_AB R197, R56, R197 ;  /* 0x000000c538c5723e */ /* 0x000fe200000000ff */
[----:B------:R-:W-:-:S05]  /*63c0*/  IMAD.MOV.U32 R56, RZ, RZ, R87 ;  /* 0x000000ffff387224 */ /* 0x000fca00078e0057 */
[----:B------:R-:W2:Y:S08]  /*63d0*/  MUFU.EX2 R206, R206 ;  /* 0x000000ce00ce7308 */ /* 0x000eb00000000800 */
[----:B------:R3:W-:Y:S01]  /*63e0*/  MUFU.EX2 R207, R38 ;  /* 0x0000002600cf7308 */ /* 0x0007e20000000800 */
[----:B-1----:R-:W-:-:S07]  /*63f0*/  FADD.FTZ R3, R199, R14 ;  /* 0x0000000ec7037221 */ /* 0x002fce0000010000 */
[----:B------:R-:W1:Y:S01]  /*6400*/  MUFU.EX2 R58, R58 ;  /* 0x0000003a003a7308 */ /* 0x000e620000000800 */
[----:B---3--:R-:W-:Y:S01]  /*6410*/  FADD.FTZ R38, R202, R13 ;  /* 0x0000000dca267221 */ /* 0x008fe20000010000 */
[----:B------:R-:W-:-:S03]  /*6420*/  F2FP.F16.F32.PACK_AB R202, R49, R202 ;  /* 0x000000ca31ca723e */ /* 0x000fc600000000ff */
[----:B------:R-:W-:Y:S01]  /*6430*/  FADD.FTZ R13, R49, R38 ;  /* 0x00000026310d7221 */ /* 0x000fe20000010000 */
[----:B------:R-:W-:Y:S02]  /*6440*/  IMAD.MOV.U32 R49, RZ, RZ, R87 ;  /* 0x000000ffff317224 */ /* 0x000fe400078e0057 */
[----:B------:R-:W3:Y:S01]  /*6450*/  MUFU.EX2 R53, R53 ;  /* 0x0000003500357308 */ /* 0x000ee20000000800 */
[----:B------:R-:W-:Y:S01]  /*6460*/  FADD.FTZ R38, R204, R13 ;  /* 0x0000000dcc267221 */ /* 0x000fe20000010000 */
[----:B------:R-:W-:-:S03]  /*6470*/  F2FP.F16.F32.PACK_AB R204, R51, R204 ;  /* 0x000000cc33cc723e */ /* 0x000fc600000000ff */
[----:B------:R-:W-:Y:S01]  /*6480*/  FADD.FTZ R13, R51, R38 ;  /* 0x00000026330d7221 */ /* 0x000fe20000010000 */
[----:B------:R-:W-:Y:S02]  /*6490*/  IMAD.MOV.U32 R51, RZ, RZ, R87 ;  /* 0x000000ffff337224 */ /* 0x000fe400078e0057 */
[----:B------:R-:W4:Y:S01]  /*64a0*/  MUFU.EX2 R201, R201 ;  /* 0x000000c900c97308 */ /* 0x000f220000000800 */
[----:B--2---:R-:W-:Y:S01]  /*64b0*/  FADD.FTZ R38, R206, R13 ;  /* 0x0000000dce267221 */ /* 0x004fe20000010000 */
[C---:B-1----:R-:W-:Y:S01]  /*64c0*/  FADD.FTZ R14, R58.reuse, R3 ;  /* 0x000000033a0e7221 */ /* 0x042fe20000010000 */
[----:B------:R-:W-:Y:S02]  /*64d0*/  F2FP.F16.F32.PACK_AB R199, R58, R199 ;  /* 0x000000c73ac7723e */ /* 0x000fe400000000ff */
[----:B------:R-:W-:-:S03]  /*64e0*/  MOV R58, R87 ;  /* 0x00000057003a7202 */ /* 0x000fc60000000f00 */
[----:B------:R-:W1:Y:S01]  /*64f0*/  MUFU.EX2 R208, R208 ;  /* 0x000000d000d07308 */ /* 0x000e620000000800 */
[C---:B---3--:R-:W-:Y:S01]  /*6500*/  FADD.FTZ R13, R53.reuse, R38 ;  /* 0x00000026350d7221 */ /* 0x048fe20000010000 */
[----:B------:R-:W-:Y:S01]  /*6510*/  F2FP.F16.F32.PACK_AB R206, R53, R206 ;  /* 0x000000ce35ce723e */ /* 0x000fe200000000ff */
[----:B------:R-:W-:-:S05]  /*6520*/  IMAD.MOV.U32 R53, RZ, RZ, R87 ;  /* 0x000000ffff357224 */ /* 0x000fca00078e0057 */
[----:B------:R-:W2:Y:S01]  /*6530*/  MUFU.EX2 R32, R32 ;  /* 0x0000002000207308 */ /* 0x000ea20000000800 */
[----:B----4-:R-:W-:-:S07]  /*6540*/  FADD.FTZ R3, R201, R14 ;  /* 0x0000000ec9037221 */ /* 0x010fce0000010000 */
[----:B------:R-:W3:Y:S01]  /*6550*/  MUFU.EX2 R55, R55 ;  /* 0x0000003700377308 */ /* 0x000ee20000000800 */
[----:B-1----:R-:W-:-:S07]  /*6560*/  FADD.FTZ R38, R208, R13 ;  /* 0x0000000dd0267221 */ /* 0x002fce0000010000 */
[----:B------:R-:W1:Y:S01]  /*6570*/  MUFU.EX2 R203, R203 ;  /* 0x000000cb00cb7308 */ /* 0x000e620000000800 */
[C---:B--2---:R-:W-:Y:S01]  /*6580*/  FADD.FTZ R14, R32.reuse, R3 ;  /* 0x00000003200e7221 */ /* 0x044fe20000010000 */
[----:B------:R-:W-:Y:S01]  /*6590*/  F2FP.F16.F32.PACK_AB R201, R32, R201 ;  /* 0x000000c920c9723e */ /* 0x000fe200000000ff */
[----:B------:R-:W-:-:S05]  /*65a0*/  IMAD.MOV.U32 R32, RZ, RZ, R87 ;  /* 0x000000ffff207224 */ /* 0x000fca00078e0057 */
        /* <DEDUP_REMOVED lines=11> */
[----:B------:R-:W-:Y:S02]  /*6660*/  F2FP.F16.F32.PACK_AB R203, R34, R203 ;  /* 0x000000cb22cb723e */ /* 0x000fe400000000ff */
[----:B------:R-:W-:-:S04]  /*6670*/  MOV R34, R87 ;  /* 0x0000005700227202 */ /* 0x000fc80000000f00 */
[----:B------:R-:W3:Y:S01]  /*6680*/  MUFU.EX2 R212, R212 ;  /* 0x000000d400d47308 */ /* 0x000ee20000000800 */
[C---:B-1----:R-:W-:Y:S01]  /*6690*/  FADD.FTZ R13, R57.reuse, R26 ;  /* 0x0000001a390d7221 */ /* 0x042fe20000010000 */
[----:B------:R-:W-:Y:S01]  /*66a0*/  F2FP.F16.F32.PACK_AB R210, R57, R210 ;  /* 0x000000d239d2723e */ /* 0x000fe200000000ff */
[----:B------:R-:W-:-:S05]  /*66b0*/  IMAD.MOV.U32 R57, RZ, RZ, R87 ;  /* 0x000000ffff397224 */ /* 0x000fca00078e0057 */
[----:B------:R-:W1:Y:S01]  /*66c0*/  MUFU.EX2 R36, R36 ;  /* 0x0000002400247308 */ /* 0x000e620000000800 */
[----:B--2---:R-:W-:-:S07]  /*66d0*/  FADD.FTZ R3, R205, R14 ;  /* 0x0000000ecd037221 */ /* 0x004fce0000010000 */
[----:B------:R-:W2:Y:S01]  /*66e0*/  MUFU.EX2 R59, R59 ;  /* 0x0000003b003b7308 */ /* 0x000ea20000000800 */
[----:B---3--:R-:W-:-:S07]  /*66f0*/  FADD.FTZ R14, R212, R13 ;  /* 0x0000000dd40e7221 */ /* 0x008fce0000010000 */
[----:B------:R-:W3:Y:S01]  /*6700*/  MUFU.EX2 R90, R90 ;  /* 0x0000005a005a7308 */ /* 0x000ee20000000800 */
[C---:B-1----:R-:W-:Y:S01]  /*6710*/  FADD.FTZ R3, R36.reuse, R3 ;  /* 0x0000000324037221 */ /* 0x042fe20000010000 */
[----:B------:R-:W-:Y:S01]  /*6720*/  F2FP.F16.F32.PACK_AB R205, R36, R205 ;  /* 0x000000cd24cd723e */ /* 0x000fe200000000ff */
[----:B------:R-:W-:-:S05]  /*6730*/  IMAD.MOV.U32 R36, RZ, RZ, R87 ;  /* 0x000000ffff247224 */ /* 0x000fca00078e0057 */
[----:B------:R-:W1:Y:S01]  /*6740*/  MUFU.EX2 R24, R24 ;  /* 0x0000001800187308 */ /* 0x000e620000000800 */
[C---:B--2---:R-:W-:Y:S01]  /*6750*/  FADD.FTZ R13, R59.reuse, R14 ;  /* 0x0000000e3b0d7221 */ /* 0x044fe20000010000 */
[----:B------:R-:W-:Y:S01]  /*6760*/  F2FP.F16.F32.PACK_AB R212, R59, R212 ;  /* 0x000000d43bd4723e */ /* 0x000fe200000000ff */
[----:B------:R-:W-:-:S05]  /*6770*/  IMAD.MOV.U32 R59, RZ, RZ, R87 ;  /* 0x000000ffff3b7224 */ /* 0x000fca00078e0057 */
[----:B------:R-:W2:Y:S01]  /*6780*/  MUFU.EX2 R209, R104 ;  /* 0x0000006800d17308 */ /* 0x000ea20000000800 */
[----:B---3--:R-:W-:-:S04]  /*6790*/  FADD.FTZ R14, R90, R3 ;  /* 0x000000035a0e7221 */ /* 0x008fc80000010000 */
[C---:B------:R-:W-:Y:S01]  /*67a0*/  FADD.FTZ R3, R207.reuse, R14 ;  /* 0x0000000ecf037221 */ /* 0x040fe20000010000 */
[----:B------:R-:W-:Y:S02]  /*67b0*/  F2FP.F16.F32.PACK_AB R207, R207, R90 ;  /* 0x0000005acfcf723e */ /* 0x000fe400000000ff */
        /* <DEDUP_REMOVED lines=9> */
[C---:B-1----:R-:W-:Y:S01]  /*6850*/  FADD.FTZ R3, R211.reuse, R14 ;  /* 0x0000000ed3037221 */ /* 0x042fe20000010000 */
[----:B------:R-:W-:Y:S01]  /*6860*/  F2FP.F16.F32.PACK_AB R211, R211, R28 ;  /* 0x0000001cd3d3723e */ /* 0x000fe200000000ff */
[----:B------:R-:W-:-:S05]  /*6870*/  IMAD.MOV.U32 R28, RZ, RZ, R87 ;  /* 0x000000ffff1c7224 */ /* 0x000fca00078e0057 */
        /* <DEDUP_REMOVED lines=8> */
[----:B--2---:R-:W-:-:S07]  /*6900*/  FADD.FTZ R12, R144, R3 ;  /* 0x00000003900c7221 */ /* 0x004fce0000010000 */
[----:B------:R-:W2:Y:S01]  /*6910*/  MUFU.EX2 R216, R216 ;  /* 0x000000d800d87308 */ /* 0x000ea20000000800 */
[C---:B---3--:R-:W-:Y:S01]  /*6920*/  FADD.FTZ R13, R61.reuse, R26 ;  /* 0x0000001a3d0d7221 */ /* 0x048fe20000010000 */
[----:B------:R-:W-:Y:S01]  /*6930*/  F2FP.F16.F32.PACK_AB R214, R61, R214 ;  /* 0x000000d63dd6723e */ /* 0x000fe200000000ff */
[----:B------:R-:W-:-:S05]  /*6940*/  IMAD.MOV.U32 R61, RZ, RZ, R87 ;  /* 0x000000ffff3d7224 */ /* 0x000fca00078e0057 */
[----:B------:R-:W3:Y:S01]  /*6950*/  MUFU.EX2 R100, R100 ;  /* 0x0000006400647308 */ /* 0x000ee20000000800 */
[C---:B-1----:R-:W-:Y:S01]  /*6960*/  FADD.FTZ R3, R215.reuse, R12 ;  /* 0x0000000cd7037221 */ /* 0x042fe20000010000 */
[----:B------:R-:W-:-:S06]  /*6970*/  F2FP.F16.F32.PACK_AB R215, R215, R144 ;  /* 0x00000090d7d7723e */ /* 0x000fcc00000000ff */
[----:B------:R1:W4:Y:S01]  /*6980*/  MUFU.EX2 R63, R192 ;  /* 0x000000c0003f7308 */ /* 0x0003220000000800 */
[----:B--2---:R-:W-:-:S07]  /*6990*/  FADD.FTZ R26, R216, R13 ;  /* 0x0000000dd81a7221 */ /* 0x004fce0000010000 */
[----:B------:R-:W2:Y:S01]  /*69a0*/  MUFU.EX2 R217, R102 ;  /* 0x0000006600d97308 */ /* 0x000ea20000000800 */
[----:B---3--:R-:W-:Y:S01]  /*69b0*/  FADD.FTZ R12, R100, R3 ;  /* 0x00000003640c7221 */ /* 0x008fe20000010000 */
[----:B-1----:R-:W-:Y:S01]  /*69c0*/  F2FP.F16.F32.PACK_AB R192, R86, R39 ;  /* 0x0000002756c0723e */ /* 0x002fe200000000ff */
[----:B------:R-:W-:Y:S01]  /*69d0*/  IMAD.MOV.U32 R39, RZ, RZ, R87 ;  /* 0x000000ffff277224 */ /* 0x000fe200078e0057 */
[----:B------:R-:W-:-:S04]  /*69e0*/  MOV R86, R87 ;  /* 0x0000005700567202 */ /* 0x000fc80000000f00 */
[----:B------:R-:W1:Y:S01]  /*69f0*/  MUFU.EX2 R218, R218 ;  /* 0x000000da00da7308 */ /* 0x000e620000000800 */
[C---:B----4-:R-:W-:Y:S01]  /*6a00*/  FADD.FTZ R13, R63.reuse, R26 ;  /* 0x0000001a3f0d7221 */ /* 0x050fe20000010000 */
[----:B------:R-:W-:Y:S01]  /*6a10*/  F2FP.F16.F32.PACK_AB R216, R63, R216 ;  /* 0x000000d83fd8723e */ /* 0x000fe200000000ff */
[----:B------:R-:W-:-:S05]  /*6a20*/  IMAD.MOV.U32 R63, RZ, RZ, R87 ;  /* 0x000000ffff3f7224 */ /* 0x000fca00078e0057 */
[----:B------:R-:W3:Y:S01]  /*6a30*/  MUFU.EX2 R106, R106 ;  /* 0x0000006a006a7308 */ /* 0x000ee20000000800 */
[C---:B--2---:R-:W-:Y:S01]  /*6a40*/  FADD.FTZ R3, R217.reuse, R12 ;  /* 0x0000000cd9037221 */ /* 0x044fe20000010000 */
[----:B------:R-:W-:-:S06]  /*6a50*/  F2FP.F16.F32.PACK_AB R217, R217, R100 ;  /* 0x00000064d9d9723e */ /* 0x000fcc00000000ff */
[----:B------:R-:W2:Y:S01]  /*6a60*/  MUFU.EX2 R33, R33 ;  /* 0x0000002100217308 */ /* 0x000ea20000000800 */
[----:B-1----:R-:W-:-:S07]  /*6a70*/  FADD.FTZ R26, R218, R13 ;  /* 0x0000000dda1a7221 */ /* 0x002fce0000010000 */
[----:B------:R-:W1:Y:S01]  /*6a80*/  MUFU.EX2 R65, R65 ;  /* 0x0000004100417308 */ /* 0x000e620000000800 */
[----:B---3--:R-:W-:Y:S01]  /*6a90*/  FADD.FTZ R12, R106, R3 ;  /* 0x000000036a0c7221 */ /* 0x008fe20000010000 */
[C---:B--2---:R-:W-:Y:S01]  /*6aa0*/  FADD.FTZ R14, R33.reuse, R26 ;  /* 0x0000001a210e7221 */ /* 0x044fe20000010000 */
[----:B------:R-:W-:Y:S01]  /*6ab0*/  F2FP.F16.F32.PACK_AB R218, R33, R218 ;  /* 0x000000da21da723e */ /* 0x000fe200000000ff */
[--C-:B------:R-:W-:Y:S01]  /*6ac0*/  IMAD.MOV.U32 R33, RZ, RZ, R87.reuse ;  /* 0x000000ffff217224 */ /* 0x100fe200078e0057 */
[----:B------:R-:W-:Y:S01]  /*6ad0*/  MOV R26, R87 ;  /* 0x00000057001a7202 */ /* 0x000fe20000000f00 */
[C---:B-1----:R-:W-:Y:S01]  /*6ae0*/  FADD.FTZ R13, R65.reuse, R12 ;  /* 0x0000000c410d7221 */ /* 0x042fe20000010000 */
[----:B------:R-:W-:Y:S01]  /*6af0*/  F2FP.F16.F32.PACK_AB R219, R65, R106 ;  /* 0x0000006a41db723e */ /* 0x000fe200000000ff */
[----:B------:R-:W-:Y:S01]  /*6b00*/  IMAD.MOV.U32 R65, RZ, RZ, R87 ;  /* 0x000000ffff417224 */ /* 0x000fe200078e0057 */
[----:B------:R-:W-:Y:S06]  /*6b10*/  @!P2 BRA `(.L_x_5532) ;  /* 0x000000580048a947 */ /* 0x000fec0003800000 */
[----:B------:R-:W-:Y:S01]  /*6b20*/  R2UR UR60, R2 ;  /* 0x00000000023c72ca */ /* 0x000fe200000e0000 */
[----:B------:R-:W-:Y:S01]  /*6b30*/  IMAD.MOV.U32 R3, RZ, RZ, R92 ;  /* 0x000000ffff037224 */ /* 0x000fe200078e005c */
[----:B------:R-:W-:Y:S02]  /*6b40*/  MOV R12, R88 ;  /* 0x00000058000c7202 */ /* 0x000fe40000000f00 */
        /* <DEDUP_REMOVED lines=33> */
[----:B------:R-:W-:Y:S01]  /*6d60*/  UMOV UR37, UR38 ;  /* 0x0000002600257c82 */ /* 0x000fe20008000000 */
[----:B------:R-:W-:-:S10]  /*6d70*/  ULDC UR7, c[0x0][0x9d8] ;  /* 0x0002760000077ab9 */ /* 0x000fd40000000800 */
.L_x_5541:
[----:B------:R-:W-:Y:S01]  /*6d80*/  R2UR UR10, R18 ;  /* 0x00000000120a72ca */ /* 0x000fe200000e0000 */
[----:B------:R-:W-:-:S04]  /*6d90*/  UIADD3 UR38, UR37, 0x1, URZ ;  /* 0x0000000125267890 */ /* 0x000fc8000fffe03f */
[----:B------:R-:W-:-:S04]  /*6da0*/  UISETP.NE.AND UP0, UPT, UR38, 0x2, UPT ;  /* 0x000000022600788c */ /* 0x000fc8000bf05270 */
[----:B------:R-:W-:Y:S02]  /*6db0*/  USEL UR6, URZ, 0x1, UP0 ;  /* 0x000000013f067887 */ /* 0x000fe40008000000 */
[----:B------:R-:W-:Y:S02]  /*6dc0*/  USEL UR38, UR38, URZ, UP0 ;  /* 0x0000003f26267287 */ /* 0x000fe40008000000 */
[----:B------:R-:W-:Y:S01]  /*6dd0*/  ISETP.NE.AND P3, PT, RZ, UR10, PT ;  /* 0x0000000aff007c0c */ /* 0x000fe2000bf65270 */
[----:B------:R-:W-:-:S06]  /*6de0*/  ULOP3.LUT UR6, UR60, UR6, URZ, 0x3c, !UPT ;  /* 0x000000063c067292 */ /* 0x000fcc000f8e3c3f */
[----:B------:R-:W-:-:S06]  /*6df0*/  IMAD.U32 R2, RZ, RZ, UR6 ;  /* 0x00000006ff027e24 */ /* 0x000fcc000f8e00ff */
[----:B------:R-:W-:Y:S05]  /*6e00*/  @P3 BRA `(.L_x_5533) ;  /* 0x0000000000303947 */ /* 0x000fea0003800000 */
[----:B------:R-:W-:Y:S05]  /*6e10*/  @!P0 BRA `(.L_x_5534) ;  /* 0x0000000000048947 */ /* 0x000fea0003800000 */
[----:B------:R-:W-:Y:S01]  /*6e20*/  BPT.TRAP 0x1 ;  /* 0x000000040000795c */ /* 0x000fe20000300000 */
.L_x_5534:
[----:B------:R-:W-:Y:S01]  /*6e30*/  R2UR UR10, R2 ;  /* 0x00000000020a72ca */ /* 0x000fe200000e0000 */
[----:B------:R-:W-:-:S12]  /*6e40*/  ULEA UR6, UR38, UR39, 0x3 ;  /* 0x0000002726067291 */ /* 0x000fd8000f8e183f */
[----:B------:R-:W-:-:S05]  /*6e50*/  IMAD.U32 R15, RZ, RZ, UR10 ;  /* 0x0000000aff0f7e24 */ /* 0x000fca000f8e00ff */
[----:B------:R-:W-:-:S04]  /*6e60*/  SHF.L.U32 R15, R15, 0x1f, RZ ;  /* 0x0000001f0f0f7819 */ /* 0x000fc800000006ff */
[----:B------:R1:W2:Y:S01]  /*6e70*/  SYNCS.PHASECHK.TRANS64.TRYWAIT P2, [UR6+0x34830], R15 ;  /* 0x0348300fff0075a7 */ /* 0x0002a20008040146 */
[----:B------:R-:W-:Y:S05]  /*6e80*/  @!P0 BRA `(.L_x_5535) ;  /* 0x0000000000048947 */ /* 0x000fea0003800000 */
[----:B------:R-:W-:Y:S01]  /*6e90*/  BPT.TRAP 0x1 ;  /* 0x000000040000795c */ /* 0x000fe20000300000 */
.L_x_5535:
[----:B--2---:R-:W-:Y:S05]  /*6ea0*/  @P2 BRA `(.L_x_5533) ;  /* 0x0000000000082947 */ /* 0x004fea0003800000 */
[----:B------:R-:W2:Y:S02]  /*6eb0*/  SYNCS.PHASECHK.TRANS64.TRYWAIT P2, [UR6+0x34830], R15 ;  /* 0x0348300fff0075a7 */ /* 0x000ea40008040146 */
[----:B--2---:R-:W-:Y:S05]  /*6ec0*/  @!P2 BRA `(.L_x_5536) ;  /* 0x0000009800d0a947 */ /* 0x004fea0003800000 */
.L_x_5533:
[----:B--2---:R-:W2:Y:S01]  /*6ed0*/  S2R R20, SR_TID.X ;  /* 0x0000000000147919 */ /* 0x004ea20000002100 */
[----:B------:R-:W-:Y:S01]  /*6ee0*/  R2UR UR6, R0 ;  /* 0x00000000000672ca */ /* 0x000fe200000e0000 */
[----:B------:R-:W-:Y:S01]  /*6ef0*/  UMOV UR59, 0x40000040 ;  /* 0x40000040003b7882 */ /* 0x000fe20000000000 */
[----:B------:R-:W-:Y:S01]  /*6f00*/  R2UR UR18, R10 ;  /* 0x000000000a1272ca */ /* 0x000fe200000e0000 */
[----:B------:R-:W-:Y:S01]  /*6f10*/  UMOV UR23, 0x40000040 ;  /* 0x4000004000177882 */ /* 0x000fe20000000000 */
        /* <DEDUP_REMOVED lines=8> */
[----:B------:R-:W-:Y:S01]  /*6fa0*/  R2UR UR14, R8 ;  /* 0x00000000080e72ca */ /* 0x000fe200000e0000 */
[----:B------:R-:W-:Y:S01]  /*6fb0*/  UIMAD UR6, UR38, 0xb00, UR6 ;  /* 0x00000b00260678a4 */ /* 0x000fe2000f8e0206 */
[----:B------:R-:W-:Y:S01]  /*6fc0*/  R2UR UR15, R9 ;  /* 0x00000000090f72ca */ /* 0x000fe200000e0000 */
[----:B------:R-:W-:Y:S01]  /*6fd0*/  UMOV UR56, UR18 ;  /* 0x0000001200387c82 */ /* 0x000fe20008000000 */
[----:B------:R-:W-:Y:S01]  /*6fe0*/  UMOV UR20, UR18 ;  /* 0x0000001200147c82 */ /* 0x000fe20008000000 */
[----:B------:R-:W-:Y:S01]  /*6ff0*/  UMOV UR57, UR19 ;  /* 0x0000001300397c82 */ /* 0x000fe20008000000 */
[----:B------:R-:W-:-:S02]  /*7000*/  UIADD3 UR22, UR6, 0x80, URZ ;  /* 0x0000008006167890 */ /* 0x000fc4000fffe03f */
        /* <DEDUP_REMOVED lines=9> */
[----:B--2---:R-:W-:Y:S01]  /*70a0*/  SHF.R.U32.HI R20, RZ, 0x7, R20 ;  /* 0x00000007ff147819 */ /* 0x004fe20000011614 */
[----:B------:R-:W-:Y:S01]  /*70b0*/  UMOV UR32, UR18 ;  /* 0x0000001200207c82 */ /* 0x000fe20008000000 */
[----:B------:R-:W-:Y:S01]  /*70c0*/  UMOV UR33, UR19 ;  /* 0x0000001300217c82 */ /* 0x000fe20008000000 */
[----:B------:R-:W-:-:S02]  /*70d0*/  UIADD3 UR42, UR6, 0x280, URZ ;  /* 0x00000280062a7890 */ /* 0x000fc4000fffe03f */
[----:B-1----:R-:W-:Y:S01]  /*70e0*/  VIADD R15, R20, 0x8 ;  /* 0x00000008140f7836 */ /* 0x002fe20000000000 */
[----:B------:R-:W-:Y:S01]  /*70f0*/  UMOV UR40, UR18 ;  /* 0x0000001200287c82 */ /* 0x000fe20008000000 */
[----:B------:R-:W-:Y:S01]  /*7100*/  UMOV UR41, UR19 ;  /* 0x0000001300297c82 */ /* 0x000fe20008000000 */
[----:B------:R-:W-:Y:S02]  /*7110*/  UIADD3 UR46, UR6, 0x300, URZ ;  /* 0x00000300062e7890 */ /* 0x000fe4000fffe03f */
[----:B------:R1:W-:Y:S01]  /*7120*/  BAR.SYNC.DEFER_BLOCKING R15, 0x100 ;  /* 0x0004000f0000751d */ /* 0x0003e20000010000 */
[----:B------:R-:W-:Y:S02]  /*7130*/  UIADD3 UR50, UR6, 0x380, URZ ;  /* 0x0000038006327890 */ /* 0x000fe4000fffe03f */
[----:B------:R-:W-:Y:S02]  /*7140*/  UIADD3 UR54, UR6, 0x400, URZ ;  /* 0x0000040006367890 */ /* 0x000fe4000fffe03f */
[----:B------:R-:W-:Y:S01]  /*7150*/  UIADD3 UR10, UR6, 0x500, URZ ;  /* 0x00000500060a7890 */ /* 0x000fe2000fffe03f */
[----:B------:R-:W-:Y:S01]  /*7160*/  UMOV UR44, UR18 ;  /* 0x00000012002c7c82 */ /* 0x000fe20008000000 */
[----:B------:R-:W-:Y:S01]  /*7170*/  UMOV UR45, UR19 ;  /* 0x00000013002d7c82 */ /* 0x000fe20008000000 */
[----:B------:R-:W-:Y:S01]  /*7180*/  UMOV UR48, UR18 ;  /* 0x0000001200307c82 */ /* 0x000fe20008000000 */
[----:B------:R-:W-:Y:S01]  /*7190*/  UMOV UR49, UR19 ;  /* 0x0000001300317c82 */ /* 0x000fe20008000000 */
[----:B------:R-:W-:Y:S01]  /*71a0*/  UMOV UR52, UR18 ;  /* 0x0000001200347c82 */ /* 0x000fe20008000000 */
[----:B------:R-:W-:Y:S01]  /*71b0*/  UMOV UR53, UR19 ;  /* 0x0000001300357c82 */ /* 0x000fe20008000000 */
[----:B------:R-:W-:Y:S01]  /*71c0*/  UMOV UR11, 0x40000040 ;  /* 0x40000040000b7882 */ /* 0x000fe20000000000 */
        /* <DEDUP_REMOVED lines=538> */
[----:B------:R-:W-:Y:S01]  /*9370*/  UIADD3 UR6, UR6, 0xa86, URZ ;  /* 0x00000a8606067890 */ /* 0x000fe2000fffe03f */
        /* <DEDUP_REMOVED lines=33> */
[----:B-1----:R-:W-:Y:S05]  /*9590*/  @P3 BRA `(.L_x_5537) ;  /* 0x00000000002c3947 */ /* 0x002fea0003800000 */
[----:B------:R-:W-:Y:S05]  /*95a0*/  @!P0 BRA `(.L_x_5538) ;  /* 0x0000000000048947 */ /* 0x000fea0003800000 */
[----:B------:R-:W-:Y:S01]  /*95b0*/  BPT.TRAP 0x1 ;  /* 0x000000040000795c */ /* 0x000fe20000300000 */
.L_x_5538:
[----:B------:R-:W-:Y:S01]  /*95c0*/  ULEA UR6, UR37, UR39, 0x3 ;  /* 0x0000002725067291 */ /* 0x000fe2000f8e183f */
[----:B------:R-:W-:-:S04]  /*95d0*/  MOV R15, UR60 ;  /* 0x0000003c000f7c02 */ /* 0x000fc80008000f00 */
[----:B------:R-:W-:-:S04]  /*95e0*/  SHF.L.U32 R15, R15, 0x1f, RZ ;  /* 0x0000001f0f0f7819 */ /* 0x000fc800000006ff */
[----:B------:R1:W2:Y:S01]  /*95f0*/  SYNCS.PHASECHK.TRANS64.TRYWAIT P2, [UR6+0x34850], R15 ;  /* 0x0348500fff0075a7 */ /* 0x0002a20008040146 */
[----:B------:R-:W-:Y:S05]  /*9600*/  @!P0 BRA `(.L_x_5539) ;  /* 0x0000000000048947 */ /* 0x000fea0003800000 */
[----:B------:R-:W-:Y:S01]  /*9610*/  BPT.TRAP 0x1 ;  /* 0x000000040000795c */ /* 0x000fe20000300000 */
.L_x_5539:
[----:B--2---:R-:W-:Y:S05]  /*9620*/  @P2 BRA `(.L_x_5537) ;  /* 0x0000000000082947 */ /* 0x004fea0003800000 */
[----:B------:R-:W2:Y:S02]  /*9630*/  SYNCS.PHASECHK.TRANS64.TRYWAIT P2, [UR6+0x34850], R15 ;  /* 0x0348500fff0075a7 */ /* 0x000ea40008040146 */
[----:B--2---:R-:W-:Y:S05]  /*9640*/  @!P2 BRA `(.L_x_5540) ;  /* 0x000000740008a947 */ /* 0x004fea0003800000 */
.L_x_5537:
        /* <DEDUP_REMOVED lines=9> */
[----:B------:R-:W1:Y:S01]  /*96e0*/  MUFU.TANH R15, R15 ;  /* 0x0000000f000f7308 */ /* 0x000e620000002400 */
[----:B------:R-:W-:Y:S01]  /*96f0*/  FMUL.FTZ R170, R173, UR7 ;  /* 0x00000007adaa7c20 */ /* 0x000fe20008410000 */
[----:B------:R-:W-:Y:S01]  /*9700*/  FMUL.FTZ R160, R160, UR7 ;  /* 0x00000007a0a07c20 */ /* 0x000fe20008410000 */
[----:B------:R-:W-:Y:S01]  /*9710*/  ULOP3.LUT UR6, UR6, 0x5800000, URZ, 0xfc, !UPT ;  /* 0x0580000006067892 */ /* 0x000fe2000f8efc3f */
[----:B------:R-:W-:Y:S01]  /*9720*/  FMUL.FTZ R161, R161, UR7 ;  /* 0x00000007a1a17c20 */ /* 0x000fe20008410000 */
[----:B------:R-:W-:Y:S01]  /*9730*/  FMUL.FTZ R164, R164, UR7 ;  /* 0x00000007a4a47c20 */ /* 0x000fe20008410000 */
[----:B------:R-:W-:Y:S01]  /*9740*/  FMUL.FTZ R21, R171, UR7 ;  /* 0x00000007ab157c20 */ /* 0x000fe20008410000 */
[----:B------:R-:W-:Y:S01]  /*9750*/  UIMAD UR6, UR37, 0xb00, UR6 ;  /* 0x00000b00250678a4 */ /* 0x000fe2000f8e0206 */
[----:B------:R-:W2:Y:S01]  /*9760*/  MUFU.TANH R20, R20 ;  /* 0x0000001400147308 */ /* 0x000ea20000002400 */
[----:B------:R-:W-:Y:S01]  /*9770*/  FMUL.FTZ R171, R174, UR7 ;  /* 0x00000007aeab7c20 */ /* 0x000fe20008410000 */
[----:B------:R-:W-:Y:S01]  /*9780*/  FMUL.FTZ R165, R165, UR7 ;  /* 0x00000007a5a57c20 */ /* 0x000fe20008410000 */
[----:B------:R-:W-:Y:S01]  /*9790*/  FMUL.FTZ R152, R152, UR7 ;  /* 0x0000000798987c20 */ /* 0x000fe20008410000 */
[----:B------:R-:W-:Y:S01]  /*97a0*/  FMUL.FTZ R153, R153, UR7 ;  /* 0x0000000799997c20 */ /* 0x000fe20008410000 */
[----:B------:R-:W-:Y:S01]  /*97b0*/  FMUL.FTZ R156, R156, UR7 ;  /* 0x000000079c9c7c20 */ /* 0x000fe20008410000 */
[----:B------:R-:W-:Y:S01]  /*97c0*/  UMOV UR10, UR6 ;  /* 0x00000006000a7c82 */ /* 0x000fe20008000000 */
[----:B------:R-:W-:Y:S01]  /*97d0*/  FMUL.FTZ R157, R157, UR7 ;  /* 0x000000079d9d7c20 */ /* 0x000fe20008410000 */
[----:B------:R-:W-:Y:S01]  /*97e0*/  HGMMA.64x128x16.F32 R24, R176, gdesc[UR8].tnspB, R24, gsb0 ;  /* 0x41e00008b0187df0 */ /* 0x000fe20008000818 */
[----:B------:R-:W-:Y:S01]  /*97f0*/  UIADD3 UR10, UR6, 0x80, URZ ;  /* 0x00000080060a7890 */ /* 0x000fe2000fffe03f */
[----:B------:R-:W3:Y:S01]  /*9800*/  MUFU.TANH R169, R169 ;  /* 0x000000a900a97308 */ /* 0x000ee20000002400 */
[----:B------:R-:W-:Y:S01]  /*9810*/  UMOV UR11, 0x40000040 ;  /* 0x40000040000b7882 */ /* 0x000fe20000000000 */
[----:B-1----:R-:W-:Y:S01]  /*9820*/  FMNMX.FTZ R173, R15, R12, !PT ;  /* 0x0000000c0fad7209 */ /* 0x002fe20007810000 */
[----:B------:R-:W-:Y:S01]  /*9830*/  FMUL.FTZ R144, R144, UR7 ;  /* 0x0000000790907c20 */ /* 0x000fe20008410000 */
[----:B------:R-:W-:Y:S01]  /*9840*/  FMUL.FTZ R145, R145, UR7 ;  /* 0x0000000791917c20 */ /* 0x000fe20008410000 */
[----:B------:R-:W-:Y:S01]  /*9850*/  FMUL.FTZ R148, R148, UR7 ;  /* 0x0000000794947c20 */ /* 0x000fe20008410000 */
[----:B------:R-:W-:Y:S01]  /*9860*/  FMUL.FTZ R149, R149, UR7 ;  /* 0x0000000795957c20 */ /* 0x000fe20008410000 */
[----:B--2---:R-:W-:Y:S01]  /*9870*/  FMNMX.FTZ R174, R20, R173, !PT ;  /* 0x000000ad14ae7209 */ /* 0x004fe20007810000 */
        /* <DEDUP_REMOVED lines=75> */
[----:B------:R-:W2:Y:S01]  /*9d30*/  S2R R227, SR_TID.X ;  /* 0x0000000000e37919 */ /* 0x000ea20000002100 */
[----:B------:R-:W-:-:S02]  /*9d40*/  ISETP.LT.AND P2, PT, RZ, UR61, PT ;  /* 0x0000003dff007c0c */ /* 0x000fc4000bf41270 */
[----:B------:R-:W-:Y:S02]  /*9d50*/  R2UR UR60, R2 ;  /* 0x00000000023c72ca */ /* 0x000fe400000e0000 */
[----:B------:R-:W4:Y:S01]  /*9d60*/  MUFU.TANH R145, R145 ;  /* 0x0000009100917308 */ /* 0x000f220000002400 */
[----:B---3--:R-:W-:-:S07]  /*9d70*/  FMNMX.FTZ R173, R157, R174, !PT ;  /* 0x000000ae9dad7209 */ /* 0x008fce0007810000 */
[----:B------:R-:W3:Y:S01]  /*9d80*/  MUFU.TANH R148, R148 ;  /* 0x0000009400947308 */ /* 0x000ee20000002400 */
[----:B-1----:R-:W-:-:S07]  /*9d90*/  FMNMX.FTZ R174, R144, R173, !PT ;  /* 0x000000ad90ae7209 */ /* 0x002fce0007810000 */
[----:B------:R-:W1:Y:S01]  /*9da0*/  MUFU.TANH R149, R149 ;  /* 0x0000009500957308 */ /* 0x000e620000002400 */
[----:B----4-:R-:W-:-:S07]  /*9db0*/  FMNMX.FTZ R173, R145, R174, !PT ;  /* 0x000000ae91ad7209 */ /* 0x010fce0007810000 */
[----:B------:R-:W4:Y:S01]  /*9dc0*/  MUFU.TANH R136, R136 ;  /* 0x0000008800887308 */ /* 0x000f220000002400 */
[----:B---3--:R-:W-:Y:S02]  /*9dd0*/  FMNMX.FTZ R174, R148, R173, !PT ;  /* 0x000000ad94ae7209 */ /* 0x008fe40007810000 */
[----:B--2---:R-:W-:-:S05]  /*9de0*/  SHF.R.U32.HI R227, RZ, 0x7, R227 ;  /* 0x00000007ffe37819 */ /* 0x004fca00000116e3 */
[----:B------:R-:W2:Y:S01]  /*9df0*/  MUFU.TANH R137, R137 ;  /* 0x0000008900897308 */ /* 0x000ea20000002400 */
[----:B-1----:R-:W-:Y:S01]  /*9e00*/  FMNMX.FTZ R173, R149, R174, !PT ;  /* 0x000000ae95ad7209 */ /* 0x002fe20007810000 */
[----:B------:R-:W-:-:S06]  /*9e10*/  FMUL.FTZ R174, R105, UR7 ;  /* 0x0000000769ae7c20 */ /* 0x000fcc0008410000 */
[----:B------:R-:W1:Y:S08]  /*9e20*/  MUFU.TANH R140, R140 ;  /* 0x0000008c008c7308 */ /* 0x000e700000002400 */
[----:B------:R-:W3:Y:S01]  /*9e30*/  MUFU.TANH R141, R141 ;  /* 0x0000008d008d7308 */ /* 0x000ee20000002400 */
[----:B------:R-:W-:Y:S02]  /*9e40*/  WARPGROUP.DEPBAR.LE gsb0, 0x0 ;  /* 0x00008000000079c5 */ /* 0x000fe40000010000 */
[----:B------:R-:W-:Y:S01]  /*9e50*/  WARPGROUP.ARRIVE ;  /* 0x00000000000079c5 */ /* 0x000fe20000000000 */
[----:B----4-:R-:W-:-:S04]  /*9e60*/  FMNMX.FTZ R176, R136, R173, !PT ;  /* 0x000000ad88b07209 */ /* 0x010fc80007810000 */
[----:B------:R-:W4:Y:S01]  /*9e70*/  MUFU.TANH R128, R128 ;  /* 0x0000008000807308 */ /* 0x000f220000002400 */
[----:B--2---:R-:W-:Y:S01]  /*9e80*/  FMNMX.FTZ R105, R137, R176, !PT ;  /* 0x000000b089697209 */ /* 0x004fe20007810000 */
[----:B------:R-:W-:Y:S01]  /*9e90*/  HGMMA.64x128x16.F32 R24, R180, gdesc[UR8].tnspB, R24, gsb0 ;  /* 0x41e00008b4187df0 */ /* 0x000fe20008000818 */
[----:B------:R-:W-:Y:S01]  /*9ea0*/  UIADD3 UR10, UR6, 0x100, URZ ;  /* 0x00000100060a7890 */ /* 0x000fe2000fffe03f */
[----:B------:R-:W-:-:S04]  /*9eb0*/  UMOV UR11, 0x40000040 ;  /* 0x40000040000b7882 */ /* 0x000fc80000000000 */
[----:B------:R-:W2:Y:S01]  /*9ec0*/  MUFU.TANH R129, R129 ;  /* 0x0000008100817308 */ /* 0x000ea20000002400 */
[----:B-1----:R-:W-:-:S04]  /*9ed0*/  FMNMX.FTZ R176, R140, R105, !PT ;  /* 0x000000698cb07209 */ /* 0x002fc80007810000 */
[----:B---3--:R-:W-:Y:S01]  /*9ee0*/  FMNMX.FTZ R105, R141, R176, !PT ;  /* 0x000000b08d697209 */ /* 0x008fe20007810000 */
[----:B------:R-:W-:Y:S02]  /*9ef0*/  FMUL.FTZ R176, R109, UR7 ;  /* 0x000000076db07c20 */ /* 0x000fe40008410000 */
[----:B------:R-:W1:Y:S01]  /*9f00*/  MUFU.TANH R132, R132 ;  /* 0x0000008400847308 */ /* 0x000e620000002400 */
[----:B----4-:R-:W-:-:S07]  /*9f10*/  FMNMX.FTZ R178, R128, R105, !PT ;  /* 0x0000006980b27209 */ /* 0x010fce0007810000 */
[----:B------:R-:W3:Y:S01]  /*9f20*/  MUFU.TANH R133, R133 ;  /* 0x0000008500857308 */ /* 0x000ee20000002400 */
[----:B--2---:R-:W-:-:S07]  /*9f30*/  FMNMX.FTZ R105, R129, R178, !PT ;  /* 0x000000b281697209 */ /* 0x004fce0007810000 */
[----:B------:R-:W2:Y:S01]  /*9f40*/  MUFU.TANH R120, R120 ;  /* 0x0000007800787308 */ /* 0x000ea20000002400 */
[----:B-1----:R-:W-:-:S07]  /*9f50*/  FMNMX.FTZ R178, R132, R105, !PT ;  /* 0x0000006984b27209 */ /* 0x002fce0007810000 */
[----:B------:R-:W1:Y:S01]  /*9f60*/  MUFU.TANH R121, R121 ;  /* 0x0000007900797308 */ /* 0x000e620000002400 */
[----:B---3--:R-:W-:Y:S01]  /*9f70*/  FMNMX.FTZ R105, R133, R178, !PT ;  /* 0x000000b285697209 */ /* 0x008fe20007810000 */
[----:B------:R-:W-:-:S06]  /*9f80*/  FMUL.FTZ R178, R97, UR7 ;  /* 0x0000000761b27c20 */ /* 0x000fcc0008410000 */
[----:B------:R-:W3:Y:S08]  /*9f90*/  MUFU.TANH R124, R124 ;  /* 0x0000007c007c7308 */ /* 0x000ef00000002400 */
[----:B------:R-:W4:Y:S08]  /*9fa0*/  MUFU.TANH R125, R125 ;  /* 0x0000007d007d7308 */ /* 0x000f300000002400 */
[----:B------:R-:W5:Y:S08]  /*9fb0*/  MUFU.TANH R112, R112 ;  /* 0x0000007000707308 */ /* 0x000f700000002400 */
        /* <DEDUP_REMOVED lines=9> */
[----:B------:R-:W5:Y:S01]  /*a050*/  MUFU.TANH R100, R100 ;  /* 0x0000006400647308 */ /* 0x000f620000002400 */
[----:B------:R-:W-:-:S02]  /*a060*/  WARPGROUP.DEPBAR.LE gsb0, 0x0 ;  /* 0x00008000000079c5 */ /* 0x000fc40000010000 */
[----:B------:R-:W-:Y:S01]  /*a070*/  WARPGROUP.ARRIVE ;  /* 0x00000000000079c5 */ /* 0x000fe20000000000 */
[----:B--2---:R-:W-:-:S04]  /*a080*/  FMNMX.FTZ R180, R120, R105, !PT ;  /* 0x0000006978b47209 */ /* 0x004fc80007810000 */
[----:B------:R-:W-:Y:S01]  /*a090*/  MUFU.TANH R92, R92 ;  /* 0x0000005c005c7308 */ /* 0x000fe20000002400 */
[----:B-1----:R-:W-:Y:S01]  /*a0a0*/  FMNMX.FTZ R97, R121, R180, !PT ;  /* 0x000000b479617209 */ /* 0x002fe20007810000 */
[----:B------:R-:W-:Y:S01]  /*a0b0*/  HGMMA.64x128x16.F32 R24, R184, gdesc[UR8].tnspB, R24, gsb0 ;  /* 0x41e00008b8187df0 */ /* 0x000fe20008000818 */
[----:B------:R-:W-:Y:S01]  /*a0c0*/  UIADD3 UR10, UR6, 0x180, URZ ;  /* 0x00000180060a7890 */ /* 0x000fe2000fffe03f */
[----:B------:R-:W-:Y:S01]  /*a0d0*/  UMOV UR11, 0x40000040 ;  /* 0x40000040000b7882 */ /* 0x000fe20000000000 */
[----:B---3--:R-:W-:-:S03]  /*a0e0*/  FMNMX.FTZ R180, R124, R97, !PT ;  /* 0x000000617cb47209 */ /* 0x008fc60007810000 */
[----:B------:R-:W-:Y:S01]  /*a0f0*/  MUFU.TANH R168, R168 ;  /* 0x000000a800a87308 */ /* 0x000fe20000002400 */
[----:B----4-:R-:W-:Y:S01]  /*a100*/  FMNMX.FTZ R97, R125, R180, !PT ;  /* 0x000000b47d617209 */ /* 0x010fe20007810000 */
[----:B------:R-:W-:-:S03]  /*a110*/  FMUL.FTZ R180, R101, UR7 ;  /* 0x0000000765b47c20 */ /* 0x000fc60008410000 */
[----:B-----5:R-:W-:-:S03]  /*a120*/  FMNMX.FTZ R182, R112, R97, !PT ;  /* 0x0000006170b67209 */ /* 0x020fc60007810000 */
[----:B------:R-:W-:Y:S01]  /*a130*/  MUFU.TANH R21, R21 ;  /* 0x0000001500157308 */ /* 0x000fe20000002400 */
[----:B------:R-:W-:Y:S01]  /*a140*/  FMNMX.FTZ R97, R113, R182, !PT ;  /* 0x000000b671617209 */ /* 0x000fe20007810000 */
[----:B------:R-:W-:-:S06]  /*a150*/  FMUL.FTZ R182, R88, UR7 ;  /* 0x0000000758b67c20 */ /* 0x000fcc0008410000 */
[----:B------:R-:W1:Y:S08]  /*a160*/  MUFU.TANH R180, R180 ;  /* 0x000000b400b47308 */ /* 0x000e700000002400 */
[----:B------:R-:W2:Y:S08]  /*a170*/  MUFU.TANH R182, R182 ;  /* 0x000000b600b67308 */ /* 0x000eb00000002400 */
        /* <DEDUP_REMOVED lines=16> */
[----:B------:R-:W-:-:S03]  /*a280*/  FMUL.FTZ R186, R93, UR7 ;  /* 0x000000075dba7c20 */ /* 0x000fc60008410000 */
[----:B------:R-:W-:Y:S01]  /*a290*/  MUFU.TANH R151, R151 ;  /* 0x0000009700977308 */ /* 0x000fe20000002400 */
[----:B------:R-:W-:Y:S01]  /*a2a0*/  FMNMX.FTZ R97, R117, R184, !PT ;  /* 0x000000b875617209 */ /* 0x000fe20007810000 */
[----:B------:R-:W-:Y:S01]  /*a2b0*/  HGMMA.64x128x16.F32 R24, R188, gdesc[UR8].tnspB, R24, gsb0 ;  /* 0x41e00008bc187df0 */ /* 0x000fe20008000818 */
[----:B------:R-:W-:Y:S01]  /*a2c0*/  UIADD3 UR10, UR6, 0x200, URZ ;  /* 0x00000200060a7890 */ /* 0x000fe2000fffe03f */
[----:B------:R-:W-:Y:S01]  /*a2d0*/  FMUL.FTZ R184, R89, UR7 ;  /* 0x0000000759b87c20 */ /* 0x000fe20008410000 */
[----:B------:R-:W-:Y:S01]  /*a2e0*/  UMOV UR11, 0x40000040 ;  /* 0x40000040000b7882 */ /* 0x000fe20000000000 */
[----:B------:R-:W-:Y:S02]  /*a2f0*/  FMNMX.FTZ R97, R104, R97, !PT ;  /* 0x0000006168617209 */ /* 0x000fe40007810000 */
[----:B------:R-:W-:Y:S01]  /*a300*/  MUFU.TANH R186, R186 ;  /* 0x000000ba00ba7308 */ /* 0x000fe20000002400 */
[----:B------:R-:W3:Y:S01]  /*a310*/  LDC R89, c[0x0][0x988] ;  /* 0x00026200ff597b82 */ /* 0x000ee20000000800 */
[----:B------:R-:W-:-:S04]  /*a320*/  FMNMX.FTZ R97, R174, R97, !PT ;  /* 0x00000061ae617209 */ /* 0x000fc80007810000 */
[----:B------:R-:W-:Y:S02]  /*a330*/  FMNMX.FTZ R97, R108, R97, !PT ;  /* 0x000000616c617209 */ /* 0x000fe40007810000 */
[----:B------:R-:W4:Y:S02]  /*a340*/  MUFU.TANH R184, R184 ;  /* 0x000000b800b87308 */ /* 0x000f240000002400 */
[----:B------:R-:W-:-:S04]  /*a350*/  FMNMX.FTZ R97, R176, R97, !PT ;  /* 0x00000061b0617209 */ /* 0x000fc80007810000 */
[----:B------:R-:W-:Y:S02]  /*a360*/  FMNMX.FTZ R97, R96, R97, !PT ;  /* 0x0000006160617209 */ /* 0x000fe40007810000 */
[----:B------:R-:W5:Y:S02]  /*a370*/  MUFU.TANH R138, R138 ;  /* 0x0000008a008a7308 */ /* 0x000f640000002400 */
[----:B------:R-:W-:-:S04]  /*a380*/  FMNMX.FTZ R97, R178, R97, !PT ;  /* 0x00000061b2617209 */ /* 0x000fc80007810000 */
[----:B------:R-:W-:Y:S02]  /*a390*/  FMNMX.FTZ R97, R100, R97, !PT ;  /* 0x0000006164617209 */ /* 0x000fe40007810000 */
[----:B------:R-:W5:Y:S02]  /*a3a0*/  MUFU.TANH R139, R139 ;  /* 0x0000008b008b7308 */ /* 0x000f640000002400 */
[----:B-1----:R-:W-:-:S04]  /*a3b0*/  FMNMX.FTZ R97, R180, R97, !PT ;  /* 0x00000061b4617209 */ /* 0x002fc80007810000 */
[----:B--2---:R-:W-:Y:S02]  /*a3c0*/  FMNMX.FTZ R97, R182, R97, !PT ;  /* 0x00000061b6617209 */ /* 0x004fe40007810000 */
[----:B------:R-:W1:Y:S02]  /*a3d0*/  MUFU.TANH R142, R142 ;  /* 0x0000008e008e7308 */ /* 0x000e640000002400 */
[----:B----4-:R-:W-:-:S04]  /*a3e0*/  FMNMX.FTZ R97, R184, R97, !PT ;  /* 0x00000061b8617209 */ /* 0x010fc80007810000 */
[----:B------:R-:W-:Y:S02]  /*a3f0*/  FMNMX.FTZ R97, R92, R97, !PT ;  /* 0x000000615c617209 */ /* 0x000fe40007810000 */
[----:B------:R-:W2:Y:S02]  /*a400*/  MUFU.TANH R143, R143 ;  /* 0x0000008f008f7308 */ /* 0x000ea40000002400 */
[----:B------:R-:W-:-:S05]  /*a410*/  FMNMX.FTZ R97, R186, R97, !PT ;  /* 0x00000061ba617209 */ /* 0x000fca0007810000 */
[----:B------:R-:W4:Y:S01]  /*a420*/  SHFL.BFLY PT, R88, R97, 0x2, 0x1f ;  /* 0x0c401f0061587f89 */ /* 0x000f2200000e0000 */
[----:B------:R-:W-:Y:S08]  /*a430*/  MUFU.TANH R130, R130 ;  /* 0x0000008200827308 */ /* 0x000ff00000002400 */
[----:B------:R-:W-:Y:S08]  /*a440*/  MUFU.TANH R131, R131 ;  /* 0x0000008300837308 */ /* 0x000ff00000002400 */
[----:B------:R-:W-:Y:S01]  /*a450*/  MUFU.TANH R134, R134 ;  /* 0x0000008600867308 */ /* 0x000fe20000002400 */
[----:B----4-:R-:W-:-:S07]  /*a460*/  FMNMX.FTZ R88, R97, R88, !PT ;  /* 0x0000005861587209 */ /* 0x010fce0007810000 */
[----:B------:R-:W-:Y:S01]  /*a470*/  MUFU.TANH R135, R135 ;  /* 0x0000008700877308 */ /* 0x000fe20000002400 */
[----:B------:R-:W4:Y:S07]  /*a480*/  SHFL.BFLY PT, R93, R88, 0x1, 0x1f ;  /* 0x0c201f00585d7f89 */ /* 0x000f2e00000e0000 */
[----:B------:R-:W-:Y:S08]  /*a490*/  MUFU.TANH R122, R122 ;  /* 0x0000007a007a7308 */ /* 0x000ff00000002400 */
[----:B------:R-:W-:Y:S08]  /*a4a0*/  MUFU.TANH R123, R123 ;  /* 0x0000007b007b7308 */ /* 0x000ff00000002400 */
[----:B------:R-:W-:Y:S01]  /*a4b0*/  MUFU.TANH R126, R126 ;  /* 0x0000007e007e7308 */ /* 0x000fe20000002400 */
[----:B----4-:R-:W-:-:S07]  /*a4c0*/  FMNMX.FTZ R88, R88, R93, !PT ;  /* 0x0000005d58587209 */ /* 0x010fce0007810000 */
[----:B------:R-:W-:Y:S01]  /*a4d0*/  MUFU.TANH R127, R127 ;  /* 0x0000007f007f7308 */ /* 0x000fe20000002400 */
[----:B------:R-:W-:-:S07]  /*a4e0*/  FADD.FTZ R12, -R88, R12 ;  /* 0x0000000c580c7221 */ /* 0x000fce0000010100 */
        /* <DEDUP_REMOVED lines=8> */
[----:B------:R-:W-:Y:S01]  /*a570*/  HGMMA.64x128x16.F32 R24, R192, gdesc[UR8].tnspB, R24, gsb0 ;  /* 0x41e00008c0187df0 */ /* 0x000fe20008000818 */
        /* <DEDUP_REMOVED lines=13> */
[----:B------:R-:W-:-:S04]  /*a650*/  FMUL.FTZ R192, R111, UR7 ;  /* 0x000000076fc07c20 */ /* 0x000fc80008410000 */
[----:B------:R-:W-:Y:S01]  /*a660*/  HGMMA.64x128x16.F32 R24, R196, gdesc[UR8].tnspB, R24, gsb0 ;  /* 0x41e00008c4187df0 */ /* 0x000fe20008000818 */
[----:B------:R-:W-:Y:S01]  /*a670*/  UIADD3 UR10, UR6, 0x300, URZ ;  /* 0x00000300060a7890 */ /* 0x000fe2000fffe03f */
[----:B------:R-:W-:Y:S01]  /*a680*/  MUFU.TANH R192, R192 ;  /* 0x000000c000c07308 */ /* 0x000fe20000002400 */
[----:B------:R-:W-:-:S07]  /*a690*/  UMOV UR11, 0x40000040 ;  /* 0x40000040000b7882 */ /* 0x000fce0000000000 */
[----:B------:R-:W-:Y:S01]  /*a6a0*/  MUFU.TANH R194, R194 ;  /* 0x000000c200c27308 */ /* 0x000fe20000002400 */
[----:B------:R-:W-:Y:S02]  /*a6b0*/  WARPGROUP.DEPBAR.LE gsb0, 0x0 ;  /* 0x00008000000079c5 */ /* 0x000fe40000010000 */
[----:B------:R-:W-:Y:S01]  /*a6c0*/  WARPGROUP.ARRIVE ;  /* 0x00000000000079c5 */ /* 0x000fe20000000000 */
[----:B------:R-:W-:Y:S01]  /*a6d0*/  FMUL.FTZ R198, R91, UR7 ;  /* 0x000000075bc67c20 */ /* 0x000fe20008410000 */
[-C--:B---3--:R-:W-:Y:S01]  /*a6e0*/  FMUL.FTZ R91, R12, R89.reuse ;  /* 0x000000590c5b7220 */ /* 0x088fe20000410000 */
[-C--:B------:R-:W-:Y:S01]  /*a6f0*/  FMUL.FTZ R12, R88, R89.reuse ;  /* 0x00000059580c7220 */ /* 0x080fe20000410000 */
[----:B------:R-:W-:Y:S02]  /*a700*/  FMUL.FTZ R196, R103, UR7 ;  /* 0x0000000767c47c20 */ /* 0x000fe40008410000 */
[----:B------:R-:W-:Y:S01]  /*a710*/  HGMMA.64x128x16.F32 R24, R200, gdesc[UR8].tnspB, R24, gsb0 ;  /* 0x41e00008c8187df0 */ /* 0x000fe20008000818 */
[----:B------:R-:W-:Y:S01]  /*a720*/  UIADD3 UR10, UR6, 0x380, URZ ;  /* 0x00000380060a7890 */ /* 0x000fe2000fffe03f */
[--C-:B------:R-:W-:Y:S01]  /*a730*/  FFMA.FTZ R101, R152, R89, -R12.reuse ;  /* 0x0000005998657223 */ /* 0x100fe2000001080c */
[----:B------:R-:W-:Y:S01]  /*a740*/  UMOV UR11, 0x40000040 ;  /* 0x40000040000b7882 */ /* 0x000fe20000000000 */
[----:B------:R-:W-:Y:S01]  /*a750*/  FMNMX.FTZ R152, R168, R3, !PT ;  /* 0x00000003a8987209 */ /* 0x000fe20007810000 */
[-CC-:B------:R-:W-:Y:S01]  /*a760*/  FFMA.FTZ R99, R156, R89.reuse, -R12.reuse ;  /* 0x000000599c637223 */ /* 0x180fe2000001080c */
[-CC-:B------:R-:W-:Y:S01]  /*a770*/  FFMA.FTZ R107, R148, R89.reuse, -R12.reuse ;  /* 0x00000059946b7223 */ /* 0x180fe2000001080c */
[-CC-:B------:R-:W-:Y:S01]  /*a780*/  FFMA.FTZ R119, R140, R89.reuse, -R12.reuse ;  /* 0x000000598c777223 */ /* 0x180fe2000001080c */
[----:B------:R-:W-:Y:S01]  /*a790*/  FMNMX.FTZ R152, R21, R152, !PT ;  /* 0x0000009815987209 */ /* 0x000fe20007810000 */
[-CC-:B------:R-:W-:Y:S01]  /*a7a0*/  FFMA.FTZ R111, R128, R89.reuse, -R12.reuse ;  /* 0x00000059806f7223 */ /* 0x180fe2000001080c */
[----:B------:R-:W-:Y:S01]  /*a7b0*/  MUFU.TANH R196, R196 ;  /* 0x000000c400c47308 */ /* 0x000fe20000002400 */
[-CC-:B------:R-:W-:Y:S01]  /*a7c0*/  FFMA.FTZ R133, R133, R89.reuse, -R12.reuse ;  /* 0x0000005985857223 */ /* 0x180fe2000001080c */
[----:B------:R-:W-:Y:S01]  /*a7d0*/  FMNMX.FTZ R97, R171, R152, !PT ;  /* 0x00000098ab617209 */ /* 0x000fe20007810000 */
[-CC-:B------:R-:W-:Y:S01]  /*a7e0*/  FFMA.FTZ R149, R149, R89.reuse, -R12.reuse ;  /* 0x0000005995957223 */ /* 0x180fe2000001080c */
[-CC-:B------:R-:W-:Y:S01]  /*a7f0*/  FFMA.FTZ R145, R145, R89.reuse, -R12.reuse ;  /* 0x0000005991917223 */ /* 0x180fe2000001080c */
[--C-:B------:R-:W-:Y:S01]  /*a800*/  FFMA.FTZ R137, R137, R89, -R12.reuse ;  /* 0x0000005989897223 */ /* 0x100fe2000001080c */
[----:B------:R-:W-:Y:S01]  /*a810*/  FMNMX.FTZ R97, R172, R97, !PT ;  /* 0x00000061ac617209 */ /* 0x000fe20007810000 */
[-CC-:B------:R-:W-:Y:S01]  /*a820*/  FFMA.FTZ R141, R141, R89.reuse, -R12.reuse ;  /* 0x000000598d8d7223 */ /* 0x180fe2000001080c */
[----:B------:R-:W-:Y:S01]  /*a830*/  MUFU.TANH R198, R198 ;  /* 0x000000c600c67308 */ /* 0x000fe20000002400 */
        /* <DEDUP_REMOVED lines=15> */
[----:B------:R3:W-:Y:S01]  /*a930*/  MUFU.EX2 R144, R145 ;  /* 0x0000009100907308 */ /* 0x0007e20000000800 */
        /* <DEDUP_REMOVED lines=8> */
[--C-:B---3--:R-:W-:Y:S01]  /*a9c0*/  FFMA.FTZ R145, R184, R89, -R12.reuse ;  /* 0x00000059b8917223 */ /* 0x108fe2000001080c */
[----:B------:R-:W-:Y:S01]  /*a9d0*/  FMNMX.FTZ R148, R158, R105, !PT ;  /* 0x000000699e947209 */ /* 0x000fe20007810000 */
[----:B------:R-:W-:Y:S01]  /*a9e0*/  FFMA.FTZ R186, R186, R89, -R12 ;  /* 0x00000059baba7223 */ /* 0x000fe2000001080c */
[----:B------:R-:W-:Y:S02]  /*a9f0*/  MUFU.EX2 R91, R91 ;  /* 0x0000005b005b7308 */ /* 0x000fe40000000800 */
[----:B------:R-:W-:-:S04]  /*aa00*/  FMNMX.FTZ R105, R159, R148, !PT ;  /* 0x000000949f697209 */ /* 0x000fc80007810000 */
[----:B------:R-:W-:Y:S01]  /*aa10*/  FMNMX.FTZ R156, R146, R105, !PT ;  /* 0x00000069929c7209 */ /* 0x000fe20007810000 */
[----:B------:R-:W-:Y:S01]  /*aa20*/  FFMA.FTZ R105, R136, R89, -R12 ;  /* 0x0000005988697223 */ /* 0x000fe2000001080c */
[----:B------:R-:W-:Y:S02]  /*aa30*/  MUFU.EX2 R148, R149 ;  /* 0x0000009500947308 */ /* 0x000fe40000000800 */
[----:B------:R-:W-:-:S04]  /*aa40*/  FMNMX.FTZ R109, R147, R156, !PT ;  /* 0x0000009c936d7209 */ /* 0x000fc80007810000 */
[----:B------:R-:W-:Y:S02]  /*aa50*/  FMNMX.FTZ R136, R150, R109, !PT ;  /* 0x0000006d96887209 */ /* 0x000fe40007810000 */
[----:B------:R-:W3:Y:S02]  /*aa60*/  MUFU.EX2 R230, R230 ;  /* 0x000000e600e67308 */ /* 0x000ee40000000800 */
[----:B------:R-:W-:-:S04]  /*aa70*/  FMNMX.FTZ R109, R151, R136, !PT ;  /* 0x00000088976d7209 */ /* 0x000fc80007810000 */
[----:B-----5:R-:W-:Y:S02]  /*aa80*/  FMNMX.FTZ R156, R138, R109, !PT ;  /* 0x0000006d8a9c7209 */ /* 0x020fe40007810000 */
[----:B------:R4:W-:Y:S02]  /*aa90*/  MUFU.EX2 R136, R137 ;  /* 0x0000008900887308 */ /* 0x0009e40000000800 */
[----:B------:R-:W-:-:S04]  /*aaa0*/  FMNMX.FTZ R109, R139, R156, !PT ;  /* 0x0000009c8b6d7209 */ /* 0x000fc80007810000 */
[----:B-1----:R-:W-:Y:S02]  /*aab0*/  FMNMX.FTZ R140, R142, R109, !PT ;  /* 0x0000006d8e8c7209 */ /* 0x002fe40007810000 */
[----:B------:R-:W1:Y:S01]  /*aac0*/  MUFU.EX2 R15, R15 ;  /* 0x0000000f000f7308 */ /* 0x000e620000000800 */
[----:B----4-:R-:W-:Y:S01]  /*aad0*/  FFMA.FTZ R137, R176, R89, -R12 ;  /* 0x00000059b0897223 */ /* 0x010fe2000001080c */
[----:B--2---:R-:W-:Y:S01]  /*aae0*/  FMNMX.FTZ R109, R143, R140, !PT ;  /* 0x0000008c8f6d7209 */ /* 0x004fe20007810000 */
[----:B---3--:R-:W-:-:S03]  /*aaf0*/  FFMA.FTZ R14, R91, R14, R230 ;  /* 0x0000000e5b0e7223 */ /* 0x008fc600000100e6 */
[----:B------:R-:W-:Y:S02]  /*ab00*/  FMNMX.FTZ R156, R130, R109, !PT ;  /* 0x0000006d829c7209 */ /* 0x000fe40007810000 */
[----:B------:R2:W-:Y:S02]  /*ab10*/  MUFU.EX2 R140, R141 ;  /* 0x0000008d008c7308 */ /* 0x0005e40000000800 */
[----:B------:R-:W-:Y:S01]  /*ab20*/  FMNMX.FTZ R109, R131, R156, !PT ;  /* 0x0000009c836d7209 */ /* 0x000fe20007810000 */
[----:B------:R-:W-:-:S03]  /*ab30*/  FFMA.FTZ R156, R129, R89, -R12 ;  /* 0x00000059819c7223 */ /* 0x000fc6000001080c */
[----:B------:R-:W-:Y:S02]  /*ab40*/  FMNMX.FTZ R128, R134, R109, !PT ;  /* 0x0000006d86807209 */ /* 0x000fe40007810000 */
[----:B------:R-:W-:Y:S01]  /*ab50*/  MUFU.EX2 R20, R20 ;  /* 0x0000001400147308 */ /* 0x000fe20000000800 */
[--C-:B--2---:R-:W-:Y:S01]  /*ab60*/  FFMA.FTZ R141, R180, R89, -R12.reuse ;  /* 0x00000059b48d7223 */ /* 0x104fe2000001080c */
[----:B------:R-:W-:Y:S02]  /*ab70*/  FMNMX.FTZ R109, R135, R128, !PT ;  /* 0x00000080876d7209 */ /* 0x000fe40007810000 */
[----:B-1----:R-:W-:Y:S02]  /*ab80*/  F2FP.F16.F32.PACK_AB R176, R15, R230 ;  /* 0x000000e60fb0723e */ /* 0x002fe400000000ff */
        /* <DEDUP_REMOVED lines=11> */
[----:B------:R-:W1:Y:S02]  /*ac40*/  MUFU.EX2 R170, R170 ;  /* 0x000000aa00aa7308 */ /* 0x000e640000000800 */
[----:B------:R-:W-:-:S04]  /*ac50*/  FMNMX.FTZ R129, R188, R129, !PT ;  /* 0x00000081bc817209 */ /* 0x000fc80007810000 */
[----:B------:R-:W-:Y:S02]  /*ac60*/  FMNMX.FTZ R129, R106, R129, !PT ;  /* 0x000000816a817209 */ /* 0x000fe40007810000 */
[----:B------:R-:W-:Y:S02]  /*ac70*/  MUFU.EX2 R103, R103 ;  /* 0x0000006700677308 */ /* 0x000fe40000000800 */
[----:B------:R-:W-:-:S04]  /*ac80*/  FMNMX.FTZ R129, R190, R129, !PT ;  /* 0x00000081be817209 */ /* 0x000fc80007810000 */
[----:B------:R-:W-:Y:S01]  /*ac90*/  FMNMX.FTZ R129, R110, R129, !PT ;  /* 0x000000816e817209 */ /* 0x000fe20007810000 */
[----:B------:R-:W-:Y:S02]  /*aca0*/  WARPGROUP.DEPBAR.LE gsb0, 0x0 ;  /* 0x00008000000079c5 */ /* 0x000fe40000010000 */
[----:B------:R-:W-:Y:S01]  /*acb0*/  WARPGROUP.ARRIVE ;  /* 0x00000000000079c5 */ /* 0x000fe20000000000 */
[----:B------:R-:W-:Y:S01]  /*acc0*/  FMNMX.FTZ R129, R192, R129, !PT ;  /* 0x00000081c0817209 */ /* 0x000fe20007810000 */
[-CC-:B------:R-:W-:Y:S01]  /*acd0*/  FFMA.FTZ R200, R120, R89.reuse, -R12.reuse ;  /* 0x0000005978c87223 */ /* 0x180fe2000001080c */
[----:B------:R-:W-:Y:S01]  /*ace0*/  FFMA.FTZ R202, R124, R89, -R12 ;  /* 0x000000597cca7223 */ /* 0x000fe2000001080c */
[----:B------:R-:W-:Y:S01]  /*acf0*/  MUFU.EX2 R160, R160 ;  /* 0x000000a000a07308 */ /* 0x000fe20000000800 */
[----:B------:R-:W-:Y:S01]  /*ad00*/  FMNMX.FTZ R129, R98, R129, !PT ;  /* 0x0000008162817209 */ /* 0x000fe20007810000 */
[----:B------:R-:W-:Y:S01]  /*ad10*/  HGMMA.64x128x16.F32 R24, R204, gdesc[UR8].tnspB, R24, gsb0 ;  /* 0x41e00008cc187df0 */ /* 0x000fe20008000818 */
[----:B------:R-:W-:Y:S01]  /*ad20*/  UIADD3 UR10, UR6, 0x400, URZ ;  /* 0x00000400060a7890 */ /* 0x000fe2000fffe03f */
[----:B-1----:R-:W-:Y:S01]  /*ad30*/  F2FP.F16.F32.PACK_AB R180, R170, R93 ;  /* 0x0000005daab4723e */ /* 0x002fe200000000ff */
[----:B------:R-:W-:Y:S01]  /*ad40*/  UMOV UR11, 0x40000040 ;  /* 0x40000040000b7882 */ /* 0x000fe20000000000 */
[----:B------:R-:W-:-:S02]  /*ad50*/  FMNMX.FTZ R129, R194, R129, !PT ;  /* 0x00000081c2817209 */ /* 0x000fc40007810000 */
[----:B------:R-:W-:Y:S02]  /*ad60*/  MUFU.EX2 R101, R101 ;  /* 0x0000006500657308 */ /* 0x000fe40000000800 */
[----:B------:R-:W-:-:S04]  /*ad70*/  FMNMX.FTZ R129, R102, R129, !PT ;  /* 0x0000008166817209 */ /* 0x000fc80007810000 */
[----:B------:R-:W-:Y:S02]  /*ad80*/  FMNMX.FTZ R129, R196, R129, !PT ;  /* 0x00000081c4817209 */ /* 0x000fe40007810000 */
[----:B------:R-:W1:Y:S02]  /*ad90*/  MUFU.EX2 R164, R164 ;  /* 0x000000a400a47308 */ /* 0x000e640000000800 */
[----:B------:R-:W-:-:S04]  /*ada0*/  FMNMX.FTZ R129, R90, R129, !PT ;  /* 0x000000815a817209 */ /* 0x000fc80007810000 */
[----:B------:R-:W-:Y:S02]  /*adb0*/  FMNMX.FTZ R129, R198, R129, !PT ;  /* 0x00000081c6817209 */ /* 0x000fe40007810000 */
[----:B------:R-:W-:Y:S02]  /*adc0*/  MUFU.EX2 R99, R99 ;  /* 0x0000006300637308 */ /* 0x000fe40000000800 */
[----:B------:R-:W-:-:S06]  /*add0*/  FMNMX.FTZ R129, R94, R129, !PT ;  /* 0x000000815e817209 */ /* 0x000fcc0007810000 */
        /* <DEDUP_REMOVED lines=18> */
[----:B------:R-:W-:Y:S01]  /*af00*/  FMNMX.FTZ R112, R228, R129, !PT ;  /* 0x00000081e4707209 */ /* 0x000fe20007810000 */
[-CC-:B------:R-:W-:Y:S01]  /*af10*/  FFMA.FTZ R206, R116, R89.reuse, -R12.reuse ;  /* 0x0000005974ce7223 */ /* 0x180fe2000001080c */
[-CC-:B------:R-:W-:Y:S01]  /*af20*/  FFMA.FTZ R116, R92, R89.reuse, -R12.reuse ;  /* 0x000000595c747223 */ /* 0x180fe2000001080c */
[----:B------:R-:W-:Y:S01]  /*af30*/  FFMA.FTZ R129, R174, R89, -R12 ;  /* 0x00000059ae817223 */ /* 0x000fe2000001080c */
[----:B------:R-:W-:Y:S01]  /*af40*/  HGMMA.64x128x16.F32 R24, R208, gdesc[UR8].tnspB, R24, gsb0 ;  /* 0x41e00008d0187df0 */ /* 0x000fe20008000818 */
[----:B------:R-:W-:Y:S01]  /*af50*/  UIADD3 UR10, UR6, 0x480, URZ ;  /* 0x00000480060a7890 */ /* 0x000fe2000fffe03f */
[----:B------:R-:W1:Y:S01]  /*af60*/  SHFL.BFLY PT, R133, R112, 0x2, 0x1f ;  /* 0x0c401f0070857f89 */ /* 0x000e6200000e0000 */
[----:B------:R-:W-:Y:S01]  /*af70*/  UMOV UR11, 0x40000040 ;  /* 0x40000040000b7882 */ /* 0x000fe20000000000 */
        /* <DEDUP_REMOVED lines=15> */
[----:B------:R-:W-:Y:S01]  /*b070*/  HGMMA.64x128x16.F32 R24, R212, gdesc[UR8].tnspB, R24, gsb0 ;  /* 0x41e00008d4187df0 */ /* 0x000fe20008000818 */
[----:B------:R-:W-:Y:S01]  /*b080*/  UIADD3 UR10, UR6, 0x500, URZ ;  /* 0x00000500060a7890 */ /* 0x000fe2000fffe03f */
[----:B------:R-:W1:Y:S01]  /*b090*/  SHFL.BFLY PT, R149, R108, 0x1, 0x1f ;  /* 0x0c201f006c957f89 */ /* 0x000e6200000e0000 */
[----:B------:R-:W-:Y:S01]  /*b0a0*/  UMOV UR11, 0x40000040 ;  /* 0x40000040000b7882 */ /* 0x000fe20000000000 */
[----:B------:R-:W-:Y:S01]  /*b0b0*/  F2FP.F16.F32.PACK_AB R178, R95, R20 ;  /* 0x000000145fb2723e */ /* 0x000fe200000000ff */
[----:B------:R-:W-:Y:S01]  /*b0c0*/  MUFU.EX2 R208, R208 ;  /* 0x000000d000d07308 */ /* 0x000fe20000000800 */
[----:B------:R-:W-:Y:S01]  /*b0d0*/  UIADD3 UR6, UR61, -0x1, URZ ;  /* 0xffffffff3d067890 */ /* 0x000fe2000fffe03f */
[----:B------:R-:W-:-:S06]  /*b0e0*/  F2FP.F16.F32.PACK_AB R182, R160, R103 ;  /* 0x00000067a0b6723e */ /* 0x000fcc00000000ff */
[----:B------:R-:W-:Y:S01]  /*b0f0*/  MUFU.EX2 R210, R210 ;  /* 0x000000d200d27308 */ /* 0x000fe20000000800 */
[----:B------:R-:W-:-:S07]  /*b100*/  UMOV UR61, UR6 ;  /* 0x00000006003d7c82 */ /* 0x000fce0008000000 */
[----:B------:R-:W-:Y:S01]  /*b110*/  MUFU.EX2 R133, R133 ;  /* 0x0000008500857308 */ /* 0x000fe20000000800 */
[----:B-1----:R-:W-:-:S07]  /*b120*/  FMNMX.FTZ R92, R108, R149, !PT ;  /* 0x000000956c5c7209 */ /* 0x002fce0007810000 */
[----:B------:R1:W-:Y:S01]  /*b130*/  MUFU.EX2 R108, R116 ;  /* 0x00000074006c7308 */ /* 0x0003e20000000800 */
[C---:B------:R-:W-:Y:S01]  /*b140*/  FADD.FTZ R12, -R92.reuse, R3 ;  /* 0x000000035c0c7221 */ /* 0x040fe20000010100 */
[----:B------:R-:W-:-:S03]  /*b150*/  FMUL.FTZ R120, R92, R89 ;  /* 0x000000595c787220 */ /* 0x000fc60000410000 */
[-C--:B------:R-:W-:Y:S01]  /*b160*/  FMUL.FTZ R12, R12, R89.reuse ;  /* 0x000000590c0c7220 */ /* 0x080fe20000410000 */
[-CC-:B------:R-:W-:Y:S01]  /*b170*/  FFMA.FTZ R177, R168, R89.reuse, -R120.reuse ;  /* 0x00000059a8b17223 */ /* 0x180fe20000010878 */
[-CC-:B------:R-:W-:Y:S01]  /*b180*/  FFMA.FTZ R112, R21, R89.reuse, -R120.reuse ;  /* 0x0000005915707223 */ /* 0x180fe20000010878 */
[----:B------:R-:W-:Y:S02]  /*b190*/  IMAD.U32 R21, RZ, RZ, UR38 ;  /* 0x00000026ff157e24 */ /* 0x000fe4000f8e00ff */
[-CC-:B------:R-:W-:Y:S01]  /*b1a0*/  FFMA.FTZ R179, R171, R89.reuse, -R120.reuse ;  /* 0x00000059abb37223 */ /* 0x180fe20000010878 */
[-CC-:B------:R-:W-:Y:S01]  /*b1b0*/  FFMA.FTZ R197, R130, R89.reuse, -R120.reuse ;  /* 0x0000005982c57223 */ /* 0x180fe20000010878 */
[----:B------:R-:W-:Y:S01]  /*b1c0*/  MUFU.EX2 R12, R12 ;  /* 0x0000000c000c7308 */ /* 0x000fe20000000800 */
[-CC-:B------:R-:W-:Y:S01]  /*b1d0*/  FFMA.FTZ R130, R131, R89.reuse, -R120.reuse ;  /* 0x0000005983827223 */ /* 0x180fe20000010878 */
[----:B------:R-:W-:Y:S01]  /*b1e0*/  @!P1 LEA R131, R21, UR39, 0x3 ;  /* 0x0000002715839c11 */ /* 0x000fe2000f8e18ff */
[-CC-:B-1----:R-:W-:Y:S01]  /*b1f0*/  FFMA.FTZ R116, R172, R89.reuse, -R120.reuse ;  /* 0x00000059ac747223 */ /* 0x182fe20000010878 */
[-CC-:B------:R-:W-:Y:S01]  /*b200*/  FFMA.FTZ R181, R162, R89.reuse, -R120.reuse ;  /* 0x00000059a2b57223 */ /* 0x180fe20000010878 */
[-CC-:B------:R-:W-:Y:S01]  /*b210*/  FFMA.FTZ R199, R134, R89.reuse, -R120.reuse ;  /* 0x0000005986c77223 */ /* 0x180fe20000010878 */
[----:B------:R-:W-:Y:S01]  /*b220*/  IADD3 R21, -R227, 0xb, RZ ;  /* 0x0000000be3157810 */ /* 0x000fe20007ffe1ff */
[----:B------:R-:W-:Y:S01]  /*b230*/  @!P1 VIADD R131, R131, 0x34840 ;  /* 0x0003484083839836 */ /* 0x000fe20000000000 */
[----:B------:R-:W1:Y:S01]  /*b240*/  MUFU.EX2 R177, R177 ;  /* 0x000000b100b17308 */ /* 0x000e620000000800 */
[-CC-:B------:R-:W-:Y:S01]  /*b250*/  FFMA.FTZ R124, R163, R89.reuse, -R120.reuse ;  /* 0x00000059a37c7223 */ /* 0x180fe20000010878 */
[-CC-:B------:R-:W-:Y:S01]  /*b260*/  FFMA.FTZ R134, R135, R89.reuse, -R120.reuse ;  /* 0x0000005987867223 */ /* 0x180fe20000010878 */
[----:B------:R-:W-:Y:S01]  /*b270*/  IMAD.U32 R135, RZ, RZ, UR37 ;  /* 0x00000025ff877e24 */ /* 0x000fe2000f8e00ff */
[----:B------:R-:W-:Y:S01]  /*b280*/  @!P1 PRMT R131, RZ, 0x654, R131 ;  /* 0x00000654ff839816 */ /* 0x000fe20000000083 */
[-CC-:B------:R-:W-:Y:S01]  /*b290*/  FFMA.FTZ R183, R166, R89.reuse, -R120.reuse ;  /* 0x00000059a6b77223 */ /* 0x180fe20000010878 */
[-CC-:B------:R-:W-:Y:S01]  /*b2a0*/  FFMA.FTZ R201, R122, R89.reuse, -R120.reuse ;  /* 0x000000597ac97223 */ /* 0x180fe20000010878 */
[-CC-:B------:R-:W-:Y:S01]  /*b2b0*/  FFMA.FTZ R132, R167, R89.reuse, -R120.reuse ;  /* 0x00000059a7847223 */ /* 0x180fe20000010878 */
[----:B------:R-:W2:Y:S01]  /*b2c0*/  MUFU.EX2 R112, R112 ;  /* 0x0000007000707308 */ /* 0x000ea20000000800 */
[----:B------:R-:W-:Y:S01]  /*b2d0*/  @!P1 LEA R135, R135, UR39, 0x3 ;  /* 0x0000002787879c11 */ /* 0x000fe2000f8e18ff */
[-CC-:B------:R-:W-:Y:S01]  /*b2e0*/  FFMA.FTZ R185, R154, R89.reuse, -R120.reuse ;  /* 0x000000599ab97223 */ /* 0x180fe20000010878 */
[-CC-:B------:R-:W-:Y:S01]  /*b2f0*/  FFMA.FTZ R154, R155, R89.reuse, -R120.reuse ;  /* 0x000000599b9a7223 */ /* 0x180fe20000010878 */
[-CC-:B------:R-:W-:Y:S01]  /*b300*/  FFMA.FTZ R187, R158, R89.reuse, -R120.reuse ;  /* 0x000000599ebb7223 */ /* 0x180fe20000010878 */
[-CC-:B------:R-:W-:Y:S01]  /*b310*/  FFMA.FTZ R203, R126, R89.reuse, -R120.reuse ;  /* 0x000000597ecb7223 */ /* 0x180fe20000010878 */
[-CC-:B------:R-:W-:Y:S01]  /*b320*/  FFMA.FTZ R158, R159, R89.reuse, -R120.reuse ;  /* 0x000000599f9e7223 */ /* 0x180fe20000010878 */
[--C-:B------:R-:W-:Y:S01]  /*b330*/  FFMA.FTZ R189, R146, R89, -R120.reuse ;  /* 0x0000005992bd7223 */ /* 0x100fe20000010878 */
[----:B------:R-:W3:Y:S01]  /*b340*/  MUFU.EX2 R179, R179 ;  /* 0x000000b300b37308 */ /* 0x000ee20000000800 */
        /* <DEDUP_REMOVED lines=8> */
[----:B--2---:R-:W-:Y:S01]  /*b3d0*/  FADD.FTZ R122, R112, R13 ;  /* 0x0000000d707a7221 */ /* 0x004fe20000010000 */
[-CC-:B------:R-:W-:Y:S01]  /*b3e0*/  FFMA.FTZ R195, R142, R89.reuse, -R120.reuse ;  /* 0x000000598ec37223 */ /* 0x180fe20000010878 */
[-CC-:B------:R-:W-:Y:S01]  /*b3f0*/  FFMA.FTZ R115, R115, R89.reuse, -R120.reuse ;  /* 0x0000005973737223 */ /* 0x180fe20000010878 */
[--C-:B------:R-:W-:Y:S01]  /*b400*/  FFMA.FTZ R142, R143, R89, -R120.reuse ;  /* 0x000000598f8e7223 */ /* 0x100fe20000010878 */
[----:B------:R-:W-:Y:S01]  /*b410*/  F2FP.F16.F32.PACK_AB R177, R112, R177 ;  /* 0x000000b170b1723e */ /* 0x000fe200000000ff */
[-CC-:B------:R-:W-:Y:S01]  /*b420*/  FFMA.FTZ R127, R127, R89.reuse, -R120.reuse ;  /* 0x000000597f7f7223 */ /* 0x180fe20000010878 */
[-C--:B------:R-:W-:Y:S01]  /*b430*/  FFMA.FTZ R205, R114, R89.reuse, -R120 ;  /* 0x0000005972cd7223 */ /* 0x080fe20000010878 */
[----:B------:R-:W2:Y:S01]  /*b440*/  MUFU.EX2 R181, R181 ;  /* 0x000000b500b57308 */ /* 0x000ea20000000800 */
[----:B---3--:R-:W-:Y:S01]  /*b450*/  FADD.FTZ R13, R179, R122 ;  /* 0x0000007ab30d7221 */ /* 0x008fe20000010000 */
[-CC-:B------:R-:W-:Y:S01]  /*b460*/  FFMA.FTZ R207, R118, R89.reuse, -R120.reuse ;  /* 0x0000005976cf7223 */ /* 0x180fe20000010878 */
[-CC-:B------:R-:W-:Y:S01]  /*b470*/  FFMA.FTZ R118, R188, R89.reuse, -R120.reuse ;  /* 0x00000059bc767223 */ /* 0x180fe20000010878 */
[-CC-:B------:R-:W-:Y:S01]  /*b480*/  FFMA.FTZ R190, R190, R89.reuse, -R120.reuse ;  /* 0x00000059bebe7223 */ /* 0x180fe20000010878 */
[-CC-:B------:R-:W-:Y:S01]  /*b490*/  FFMA.FTZ R211, R110, R89.reuse, -R120.reuse ;  /* 0x000000596ed37223 */ /* 0x180fe20000010878 */
[-CC-:B------:R-:W-:Y:S01]  /*b4a0*/  FFMA.FTZ R110, R194, R89.reuse, -R120.reuse ;  /* 0x00000059c26e7223 */ /* 0x180fe20000010878 */
[--C-:B------:R-:W-:Y:S01]  /*b4b0*/  FFMA.FTZ R192, R192, R89, -R120.reuse ;  /* 0x00000059c0c07223 */ /* 0x100fe20000010878 */
[----:B------:R-:W3:Y:S01]  /*b4c0*/  MUFU.EX2 R124, R124 ;  /* 0x0000007c007c7308 */ /* 0x000ee20000000800 */
[C---:B-1----:R-:W-:Y:S01]  /*b4d0*/  FADD.FTZ R122, R116.reuse, R13 ;  /* 0x0000000d747a7221 */ /* 0x042fe20000010000 */
[----:B------:R-:W-:Y:S01]  /*b4e0*/  F2FP.F16.F32.PACK_AB R179, R116, R179 ;  /* 0x000000b374b3723e */ /* 0x000fe200000000ff */
[-CC-:B------:R-:W-:Y:S01]  /*b4f0*/  FFMA.FTZ R102, R102, R89.reuse, -R120.reuse ;  /* 0x0000005966667223 */ /* 0x180fe20000010878 */
[-CC-:B------:R-:W-:Y:S01]  /*b500*/  FFMA.FTZ R90, R90, R89.reuse, -R120.reuse ;  /* 0x000000595a5a7223 */ /* 0x180fe20000010878 */
[----:B------:R-:W-:Y:S01]  /*b510*/  FFMA.FTZ R94, R94, R89, -R120 ;  /* 0x000000595e5e7223 */ /* 0x000fe20000010878 */
[----:B------:R-:W-:Y:S01]  /*b520*/  UMOV UR37, UR38 ;  /* 0x0000002600257c82 */ /* 0x000fe20008000000 */
[----:B------:R-:W-:Y:S01]  /*b530*/  F2FP.F16.F32.PACK_AB R188, R144, R97 ;  /* 0x0000006190bc723e */ /* 0x000fe200000000ff */
[----:B------:R-:W1:Y:S01]  /*b540*/  MUFU.EX2 R183, R183 ;  /* 0x000000b700b77308 */ /* 0x000e620000000800 */
[----:B------:R-:W-:-:S07]  /*b550*/  F2FP.F16.F32.PACK_AB R194, R140, R119 ;  /* 0x000000778cc2723e */ /* 0x000fce00000000ff */
[----:B------:R-:W4:Y:S08]  /*b560*/  MUFU.EX2 R132, R132 ;  /* 0x0000008400847308 */ /* 0x000f300000000800 */
[----:B------:R-:W5:Y:S08]  /*b570*/  MUFU.EX2 R185, R185 ;  /* 0x000000b900b97308 */ /* 0x000f700000000800 */
[----:B------:R-:W5:Y:S08]  /*b580*/  MUFU.EX2 R154, R154 ;  /* 0x0000009a009a7308 */ /* 0x000f700000000800 */
[----:B------:R-:W5:Y:S08]  /*b590*/  MUFU.EX2 R187, R187 ;  /* 0x000000bb00bb7308 */ /* 0x000f700000000800 */
[----:B------:R-:W5:Y:S01]  /*b5a0*/  MUFU.EX2 R158, R158 ;  /* 0x0000009e009e7308 */ /* 0x000f620000000800 */
[----:B------:R-:W-:-:S02]  /*b5b0*/  WARPGROUP.DEPBAR.LE gsb0, 0x0 ;  /* 0x00008000000079c5 */ /* 0x000fc40000010000 */
[----:B------:R-:W-:-:S05]  /*b5c0*/  WARPGROUP.ARRIVE ;  /* 0x00000000000079c5 */ /* 0x000fca0000000000 */
[----:B------:R-:W5:Y:S01]  /*b5d0*/  MUFU.EX2 R189, R189 ;  /* 0x000000bd00bd7308 */ /* 0x000f620000000800 */
[----:B------:R-:W-:Y:S02]  /*b5e0*/  F2FP.F16.F32.PACK_AB R212, R133, R96 ;  /* 0x0000006085d4723e */ /* 0x000fe400000000ff */
[----:B------:R-:W-:Y:S01]  /*b5f0*/  F2FP.F16.F32.PACK_AB R214, R141, R100 ;  /* 0x000000648dd6723e */ /* 0x000fe200000000ff */
[----:B------:R-:W-:Y:S04]  /*b600*/  HGMMA.64x128x16.F32 R24, R216, gdesc[UR8].tnspB, R24, gsb0 ;  /* 0x41e00008d8187df0 */ /* 0x000fe80008000818 */
[----:B------:R-:W5:Y:S08]  /*b610*/  MUFU.EX2 R146, R146 ;  /* 0x0000009200927308 */ /* 0x000f700000000800 */
        /* <DEDUP_REMOVED lines=11> */
[----:B------:R-:W-:Y:S08]  /*b6d0*/  MUFU.EX2 R203, R203 ;  /* 0x000000cb00cb7308 */ /* 0x000ff00000000800 */
[----:B------:R-:W-:Y:S08]  /*b6e0*/  MUFU.EX2 R114, R127 ;  /* 0x0000007f00727308 */ /* 0x000ff00000000800 */
[----:B------:R-:W-:Y:S08]  /*b6f0*/  MUFU.EX2 R205, R205 ;  /* 0x000000cd00cd7308 */ /* 0x000ff00000000800 */
[----:B------:R-:W-:Y:S08]  /*b700*/  MUFU.EX2 R207, R207 ;  /* 0x000000cf00cf7308 */ /* 0x000ff00000000800 */
[----:B------:R-:W-:Y:S08]  /*b710*/  MUFU.EX2 R118, R118 ;  /* 0x0000007600767308 */ /* 0x000ff00000000800 */
[----:B------:R-:W-:Y:S01]  /*b720*/  MUFU.EX2 R209, R209 ;  /* 0x000000d100d17308 */ /* 0x000fe20000000800 */
[----:B------:R-:W-:-:S02]  /*b730*/  WARPGROUP.DEPBAR.LE gsb0, 0x0 ;  /* 0x00008000000079c5 */ /* 0x000fc40000010000 */
[----:B------:R2:W-:Y:S06]  /*b740*/  BAR.ARV R21, 0x100 ;  /* 0x000400150000751d */ /* 0x0005ec0000002000 */
[----:B------:R3:W-:Y:S01]  /*b750*/  @!P1 SYNCS.ARRIVE.TRANS64.RED.A1T0 RZ, [R131+URZ], RZ ;  /* 0x000000ff83ff99a7 */ /* 0x0007e2000810043f */
[----:B------:R-:W-:Y:S01]  /*b760*/  MUFU.EX2 R213, R110 ;  /* 0x0000006e00d57308 */ /* 0x000fe20000000800 */
[----:B--2---:R-:W-:Y:S01]  /*b770*/  @!P1 IADD3 R21, R135, 0x34860, RZ ;  /* 0x0003486087159810 */ /* 0x004fe20007ffe0ff */
[-C--:B------:R-:W-:Y:S01]  /*b780*/  FMUL.FTZ R26, R26, R12.reuse ;  /* 0x0000000c1a1a7220 */ /* 0x080fe20000410000 */
[-C--:B------:R-:W-:Y:S01]  /*b790*/  FMUL.FTZ R27, R27, R12.reuse ;  /* 0x0000000c1b1b7220 */ /* 0x080fe20000410000 */
[-C--:B------:R-:W-:Y:S01]  /*b7a0*/  FMUL.FTZ R30, R30, R12.reuse ;  /* 0x0000000c1e1e7220 */ /* 0x080fe20000410000 */
[----:B------:R-:W-:Y:S01]  /*b7b0*/  @!P1 PRMT R21, RZ, 0x654, R21 ;  /* 0x00000654ff159816 */ /* 0x000fe20000000015 */
[-C--:B------:R-:W-:Y:S01]  /*b7c0*/  FMUL.FTZ R31, R31, R12.reuse ;  /* 0x0000000c1f1f7220 */ /* 0x080fe20000410000 */
[----:B---3--:R-:W-:Y:S01]  /*b7d0*/  FADD.FTZ R131, R15, R14 ;  /* 0x0000000e0f837221 */ /* 0x008fe20000010000 */
[----:B------:R-:W-:Y:S01]  /*b7e0*/  FFMA.FTZ R14, R123, R89, -R120 ;  /* 0x000000597b0e7223 */ /* 0x000fe20000010878 */
[----:B------:R2:W-:Y:S01]  /*b7f0*/  @!P1 SYNCS.ARRIVE.TRANS64.RED.A1T0 RZ, [R21+URZ], RZ ;  /* 0x000000ff15ff99a7 */ /* 0x0005e2000810043f */
[----:B------:R-:W-:Y:S01]  /*b800*/  MUFU.EX2 R211, R211 ;  /* 0x000000d300d37308 */ /* 0x000fe20000000800 */
[----:B------:R-:W-:Y:S01]  /*b810*/  FADD.FTZ R162, R20, R131 ;  /* 0x0000008314a27221 */ /* 0x000fe20000010000 */
[-C--:B------:R-:W-:Y:S01]  /*b820*/  FMUL.FTZ R34, R34, R12.reuse ;  /* 0x0000000c22227220 */ /* 0x080fe20000410000 */
[-C--:B------:R-:W-:Y:S01]  /*b830*/  FMUL.FTZ R35, R35, R12.reuse ;  /* 0x0000000c23237220 */ /* 0x080fe20000410000 */
[-C--:B------:R-:W-:Y:S01]  /*b840*/  FMUL.FTZ R38, R38, R12.reuse ;  /* 0x0000000c26267220 */ /* 0x080fe20000410000 */
[----:B------:R-:W-:Y:S01]  /*b850*/  FADD.FTZ R162, R95, R162 ;  /* 0x000000a25fa27221 */ /* 0x000fe20000010000 */
[-C--:B------:R-:W-:Y:S01]  /*b860*/  FMUL.FTZ R39, R39, R12.reuse ;  /* 0x0000000c27277220 */ /* 0x080fe20000410000 */
[----:B--2---:R-:W-:Y:S01]  /*b870*/  FADD.FTZ R21, R181, R122 ;  /* 0x0000007ab5157221 */ /* 0x004fe20000010000 */
[----:B------:R-:W2:Y:S01]  /*b880*/  MUFU.EX2 R14, R14 ;  /* 0x0000000e000e7308 */ /* 0x000ea20000000800 */
[----:B------:R-:W-:Y:S01]  /*b890*/  FADD.FTZ R13, R93, R162 ;  /* 0x000000a25d0d7221 */ /* 0x000fe20000010000 */
[C---:B------:R-:W-:Y:S01]  /*b8a0*/  F2FP.F16.F32.PACK_AB R181, R124.reuse, R181 ;  /* 0x000000b57cb5723e */ /* 0x040fe200000000ff */
[----:B------:R-:W-:Y:S01]  /*b8b0*/  FADD.FTZ R126, R124, R21 ;  /* 0x000000157c7e7221 */ /* 0x000fe20000010000 */
[-C--:B------:R-:W-:Y:S01]  /*b8c0*/  FMUL.FTZ R42, R42, R12.reuse ;  /* 0x0000000c2a2a7220 */ /* 0x080fe20000410000 */
[----:B------:R-:W-:Y:S01]  /*b8d0*/  FADD.FTZ R122, R170, R13 ;  /* 0x0000000daa7a7221 */ /* 0x000fe20000010000 */
[-C--:B------:R-:W-:Y:S01]  /*b8e0*/  FMUL.FTZ R43, R43, R12.reuse ;  /* 0x0000000c2b2b7220 */ /* 0x080fe20000410000 */
[----:B-1----:R-:W-:Y:S01]  /*b8f0*/  FADD.FTZ R21, R183, R126 ;  /* 0x0000007eb7157221 */ /* 0x002fe20000010000 */
[----:B------:R-:W-:Y:S01]  /*b900*/  MUFU.EX2 R104, R104 ;  /* 0x0000006800687308 */ /* 0x000fe20000000800 */
[----:B------:R-:W-:Y:S01]  /*b910*/  FADD.FTZ R13, R103, R122 ;  /* 0x0000007a670d7221 */ /* 0x000fe20000010000 */
[-C--:B------:R-:W-:Y:S01]  /*b920*/  FMUL.FTZ R46, R46, R12.reuse ;  /* 0x0000000c2e2e7220 */ /* 0x080fe20000410000 */
[----:B----4-:R-:W-:Y:S01]  /*b930*/  FADD.FTZ R126, R132, R21 ;  /* 0x00000015847e7221 */ /* 0x010fe20000010000 */
[-C--:B------:R-:W-:Y:S01]  /*b940*/  FMUL.FTZ R47, R47, R12.reuse ;  /* 0x0000000c2f2f7220 */ /* 0x080fe20000410000 */
[----:B------:R-:W-:Y:S01]  /*b950*/  FADD.FTZ R122, R160, R13 ;  /* 0x0000000da07a7221 */ /* 0x000fe20000010000 */
[-C--:B------:R-:W-:Y:S01]  /*b960*/  FMUL.FTZ R50, R50, R12.reuse ;  /* 0x0000000c32327220 */ /* 0x080fe20000410000 */
[----:B-----5:R-:W-:Y:S01]  /*b970*/  FADD.FTZ R21, R185, R126 ;  /* 0x0000007eb9157221 */ /* 0x020fe20000010000 */
[----:B------:R-:W-:Y:S01]  /*b980*/  MUFU.EX2 R90, R90 ;  /* 0x0000005a005a7308 */ /* 0x000fe20000000800 */
[----:B------:R-:W-:Y:S01]  /*b990*/  FADD.FTZ R13, R101, R122 ;  /* 0x0000007a650d7221 */ /* 0x000fe20000010000 */
[-C--:B------:R-:W-:Y:S01]  /*b9a0*/  FMUL.FTZ R51, R51, R12.reuse ;  /* 0x0000000c33337220 */ /* 0x080fe20000410000 */
[----:B------:R-:W-:Y:S01]  /*b9b0*/  FADD.FTZ R122, R154, R21 ;  /* 0x000000159a7a7221 */ /* 0x000fe20000010000 */
[-C--:B------:R-:W-:Y:S01]  /*b9c0*/  FMUL.FTZ R54, R54, R12.reuse ;  /* 0x0000000c36367220 */ /* 0x080fe20000410000 */
[----:B------:R-:W-:Y:S01]  /*b9d0*/  FADD.FTZ R106, R164, R13 ;  /* 0x0000000da46a7221 */ /* 0x000fe20000010000 */
[-C--:B------:R-:W-:Y:S01]  /*b9e0*/  FMUL.FTZ R55, R55, R12.reuse ;  /* 0x0000000c37377220 */ /* 0x080fe20000410000 */
[----:B------:R-:W-:Y:S01]  /*b9f0*/  FADD.FTZ R21, R187, R122 ;  /* 0x0000007abb157221 */ /* 0x000fe20000010000 */
[----:B------:R-:W-:Y:S01]  /*ba00*/  MUFU.EX2 R94, R94 ;  /* 0x0000005e005e7308 */ /* 0x000fe20000000800 */
[----:B------:R-:W-:Y:S01]  /*ba10*/  FADD.FTZ R13, R99, R106 ;  /* 0x0000006a630d7221 */ /* 0x000fe20000010000 */
[-CC-:B------:R-:W-:Y:S01]  /*ba20*/  FFMA.FTZ R106, R98, R89.reuse, -R120.reuse ;  /* 0x00000059626a7223 */ /* 0x180fe20000010878 */
[----:B------:R-:W-:Y:S01]  /*ba30*/  FADD.FTZ R126, R158, R21 ;  /* 0x000000159e7e7221 */ /* 0x000fe20000010000 */
[-C--:B------:R-:W-:Y:S01]  /*ba40*/  FMUL.FTZ R58, R58, R12.reuse ;  /* 0x0000000c3a3a7220 */ /* 0x080fe20000410000 */
[----:B------:R-:W-:Y:S01]  /*ba50*/  FADD.FTZ R122, R152, R13 ;  /* 0x0000000d987a7221 */ /* 0x000fe20000010000 */
[-C--:B------:R-:W-:Y:S01]  /*ba60*/  FFMA.FTZ R13, R196, R89.reuse, -R120 ;  /* 0x00000059c40d7223 */ /* 0x080fe20000010878 */
[----:B------:R-:W-:Y:S01]  /*ba70*/  FADD.FTZ R123, R189, R126 ;  /* 0x0000007ebd7b7221 */ /* 0x000fe20000010000 */
[----:B------:R1:W-:Y:S01]  /*ba80*/  MUFU.EX2 R98, R115 ;  /* 0x0000007300627308 */ /* 0x0003e20000000800 */
[----:B------:R-:W-:Y:S01]  /*ba90*/  FADD.FTZ R21, R97, R122 ;  /* 0x0000007a61157221 */ /* 0x000fe20000010000 */
[-C--:B------:R-:W-:Y:S01]  /*baa0*/  FMUL.FTZ R59, R59, R12.reuse ;  /* 0x0000000c3b3b7220 */ /* 0x080fe20000410000 */
[----:B------:R-:W-:Y:S01]  /*bab0*/  FADD.FTZ R126, R146, R123 ;  /* 0x0000007b927e7221 */ /* 0x000fe20000010000 */
[-C--:B------:R-:W-:Y:S01]  /*bac0*/  FMUL.FTZ R62, R62, R12.reuse ;  /* 0x0000000c3e3e7220 */ /* 0x080fe20000410000 */
[----:B------:R-:W-:Y:S01]  /*bad0*/  FADD.FTZ R122, R144, R21 ;  /* 0x00000015907a7221 */ /* 0x000fe20000010000 */
[-C--:B------:R-:W-:Y:S01]  /*bae0*/  FFMA.FTZ R21, R198, R89.reuse, -R120 ;  /* 0x00000059c6157223 */ /* 0x080fe20000010878 */
[----:B------:R-:W-:Y:S01]  /*baf0*/  FADD.FTZ R123, R191, R126 ;  /* 0x0000007ebf7b7221 */ /* 0x000fe20000010000 */
[----:B------:R-:W-:Y:S01]  /*bb00*/  MUFU.EX2 R124, R106 ;  /* 0x0000006a007c7308 */ /* 0x000fe20000000800 */
[----:B-1----:R-:W-:Y:S01]  /*bb10*/  FADD.FTZ R115, R107, R122 ;  /* 0x0000007a6b737221 */ /* 0x002fe20000010000 */
[----:B------:R-:W-:Y:S01]  /*bb20*/  FFMA.FTZ R120, R228, R89, -R120 ;  /* 0x00000059e4787223 */ /* 0x000fe20000010878 */
[----:B------:R-:W-:Y:S01]  /*bb30*/  FADD.FTZ R126, R150, R123 ;  /* 0x0000007b967e7221 */ /* 0x000fe20000010000 */
[-C--:B------:R-:W-:Y:S01]  /*bb40*/  FMUL.FTZ R63, R63, R12.reuse ;  /* 0x0000000c3f3f7220 */ /* 0x080fe20000410000 */
[----:B------:R-:W-:Y:S01]  /*bb50*/  FADD.FTZ R122, R148, R115 ;  /* 0x00000073947a7221 */ /* 0x000fe20000010000 */
[-C--:B------:R-:W-:Y:S01]  /*bb60*/  FMUL.FTZ R66, R66, R12.reuse ;  /* 0x0000000c42427220 */ /* 0x080fe20000410000 */
[----:B------:R-:W-:Y:S01]  /*bb70*/  FADD.FTZ R15, R193, R126 ;  /* 0x0000007ec10f7221 */ /* 0x000fe20000010000 */
        /* <DEDUP_REMOVED lines=24> */
[----:B------:R-:W1:Y:S01]  /*bd00*/  MUFU.EX2 R3, R186 ;  /* 0x000000ba00037308 */ /* 0x000e620000000800 */
[----:B------:R-:W-:Y:S01]  /*bd10*/  FADD.FTZ R15, R109, R112 ;  /* 0x000000706d0f7221 */ /* 0x000fe20000010000 */
[-C--:B------:R-:W-:Y:S01]  /*bd20*/  FMUL.FTZ R86, R86, R12.reuse ;  /* 0x0000000c56567220 */ /* 0x080fe20000410000 */
[----:B------:R-:W-:Y:S01]  /*bd30*/  FADD.FTZ R116, R134, R93 ;  /* 0x0000005d86747221 */ /* 0x000fe20000010000 */
[----:B------:R-:W-:Y:S01]  /*bd40*/  FMUL.FTZ R87, R87, R12 ;  /* 0x0000000c57577220 */ /* 0x000fe20000410000 */
[----:B------:R-:W-:Y:S01]  /*bd50*/  FADD.FTZ R15, R128, R15 ;  /* 0x0000000f800f7221 */ /* 0x000fe20000010000 */
[----:B------:R-:W-:Y:S01]  /*bd60*/  F2FP.F16.F32.PACK_AB R183, R132, R183 ;  /* 0x000000b784b7723e */ /* 0x000fe200000000ff */
[----:B------:R-:W-:Y:S01]  /*bd70*/  FMUL.FTZ R24, R24, R91 ;  /* 0x0000005b18187220 */ /* 0x000fe20000410000 */
[----:B------:R-:W3:Y:S01]  /*bd80*/  MUFU.EX2 R112, R192 ;  /* 0x000000c000707308 */ /* 0x000ee20000000800 */
[----:B------:R-:W-:Y:S01]  /*bd90*/  FADD.FTZ R122, R200, R15 ;  /* 0x0000000fc87a7221 */ /* 0x000fe20000010000 */
[----:B------:R-:W-:Y:S01]  /*bda0*/  FADD.FTZ R15, R201, R116 ;  /* 0x00000074c90f7221 */ /* 0x000fe20000010000 */
[C---:B--2---:R-:W-:Y:S01]  /*bdb0*/  F2FP.F16.F32.PACK_AB R201, R14.reuse, R201 ;  /* 0x000000c90ec9723e */ /* 0x044fe200000000ff */
[----:B------:R-:W-:Y:S01]  /*bdc0*/  FMUL.FTZ R25, R25, R91 ;  /* 0x0000005b19197220 */ /* 0x000fe20000410000 */
[----:B------:R-:W-:Y:S01]  /*bdd0*/  FADD.FTZ R93, R121, R122 ;  /* 0x0000007a795d7221 */ /* 0x000fe20000010000 */
[----:B------:R-:W-:Y:S01]  /*bde0*/  FADD.FTZ R116, R14, R15 ;  /* 0x0000000f0e747221 */ /* 0x000fe20000010000 */
[----:B------:R-:W-:Y:S01]  /*bdf0*/  F2FP.F16.F32.PACK_AB R185, R154, R185 ;  /* 0x000000b99ab9723e */ /* 0x000fe200000000ff */
[----:B------:R-:W-:Y:S01]  /*be00*/  MUFU.EX2 R120, R120 ;  /* 0x0000007800787308 */ /* 0x000fe20000000800 */
[----:B------:R-:W-:Y:S01]  /*be10*/  FADD.FTZ R122, R202, R93 ;  /* 0x0000005dca7a7221 */ /* 0x000fe20000010000 */
[----:B------:R-:W-:Y:S01]  /*be20*/  FADD.FTZ R15, R203, R116 ;  /* 0x00000074cb0f7221 */ /* 0x000fe20000010000 */
[----:B-1----:R-:W-:Y:S01]  /*be30*/  F2FP.F16.F32.PACK_AB R218, R3, R108 ;  /* 0x0000006c03da723e */ /* 0x002fe200000000ff */
[----:B------:R-:W-:Y:S01]  /*be40*/  FMUL.FTZ R28, R28, R91 ;  /* 0x0000005b1c1c7220 */ /* 0x000fe20000410000 */
[----:B------:R-:W-:Y:S01]  /*be50*/  FADD.FTZ R93, R125, R122 ;  /* 0x0000007a7d5d7221 */ /* 0x000fe20000010000 */
[----:B------:R-:W-:Y:S01]  /*be60*/  FADD.FTZ R116, R114, R15 ;  /* 0x0000000f72747221 */ /* 0x000fe20000010000 */
[----:B------:R-:W-:Y:S01]  /*be70*/  F2FP.F16.F32.PACK_AB R186, R152, R99 ;  /* 0x0000006398ba723e */ /* 0x000fe200000000ff */
[----:B------:R-:W-:Y:S01]  /*be80*/  FMUL.FTZ R29, R29, R91 ;  /* 0x0000005b1d1d7220 */ /* 0x000fe20000410000 */
[----:B------:R-:W-:Y:S01]  /*be90*/  FADD.FTZ R106, R204, R93 ;  /* 0x0000005dcc6a7221 */ /* 0x000fe20000010000 */
[----:B------:R-:W-:Y:S01]  /*bea0*/  FADD.FTZ R15, R205, R116 ;  /* 0x00000074cd0f7221 */ /* 0x000fe20000010000 */
[----:B------:R-:W-:Y:S01]  /*beb0*/  F2FP.F16.F32.PACK_AB R187, R158, R187 ;  /* 0x000000bb9ebb723e */ /* 0x000fe200000000ff */
[----:B------:R1:W2:Y:S01]  /*bec0*/  MUFU.EX2 R116, R102 ;  /* 0x0000006600747308 */ /* 0x0002a20000000800 */
[----:B------:R-:W-:Y:S01]  /*bed0*/  FADD.FTZ R93, R113, R106 ;  /* 0x0000006a715d7221 */ /* 0x000fe20000010000 */
[----:B------:R-:W-:Y:S01]  /*bee0*/  FADD.FTZ R106, R98, R15 ;  /* 0x0000000f626a7221 */ /* 0x000fe20000010000 */
[----:B------:R-:W-:Y:S01]  /*bef0*/  F2FP.F16.F32.PACK_AB R189, R146, R189 ;  /* 0x000000bd92bd723e */ /* 0x000fe200000000ff */
        /* <DEDUP_REMOVED lines=9> */
[----:B-1----:R-:W-:Y:S01]  /*bf90*/  FADD.FTZ R102, R208, R93 ;  /* 0x0000005dd0667221 */ /* 0x002fe20000010000 */
        /* <DEDUP_REMOVED lines=12> */
[----:B---3--:R-:W-:Y:S01]  /*c060*/  FADD.FTZ R13, R112, R13 ;  /* 0x0000000d700d7221 */ /* 0x008fe20000010000 */
        /* <DEDUP_REMOVED lines=11> */
[----:B--2---:R-:W-:Y:S01]  /*c120*/  FADD.FTZ R13, R116, R13 ;  /* 0x0000000d740d7221 */ /* 0x004fe20000010000 */
[----:B------:R-:W-:Y:S01]  /*c130*/  F2FP.F16.F32.PACK_AB R199, R134, R199 ;  /* 0x000000c786c7723e */ /* 0x000fe200000000ff */
[-C--:B------:R-:W-:Y:S01]  /*c140*/  FMUL.FTZ R49, R49, R91.reuse ;  /* 0x0000005b31317220 */ /* 0x080fe20000410000 */
[----:B------:R-:W-:Y:S01]  /*c150*/  FADD.FTZ R15, R141, R14 ;  /* 0x0000000e8d0f7221 */ /* 0x000fe20000010000 */
[----:B------:R-:W-:Y:S01]  /*c160*/  FADD.FTZ R13, R215, R13 ;  /* 0x0000000dd70d7221 */ /* 0x000fe20000010000 */
[----:B------:R-:W-:Y:S01]  /*c170*/  F2FP.F16.F32.PACK_AB R200, R121, R200 ;  /* 0x000000c879c8723e */ /* 0x000fe200000000ff */
[-C--:B------:R-:W-:Y:S01]  /*c180*/  FMUL.FTZ R52, R52, R91.reuse ;  /* 0x0000005b34347220 */ /* 0x080fe20000410000 */
[----:B------:R-:W-:Y:S01]  /*c190*/  FADD.FTZ R14, R104, R15 ;  /* 0x0000000f680e7221 */ /* 0x000fe20000010000 */
[----:B------:R-:W-:Y:S01]  /*c1a0*/  FADD.FTZ R13, R90, R13 ;  /* 0x0000000d5a0d7221 */ /* 0x000fe20000010000 */
[----:B------:R-:W-:Y:S01]  /*c1b0*/  F2FP.F16.F32.PACK_AB R202, R125, R202 ;  /* 0x000000ca7dca723e */ /* 0x000fe200000000ff */
[----:B------:R-:W-:Y:S01]  /*c1c0*/  FMUL.FTZ R53, R53, R91 ;  /* 0x0000005b35357220 */ /* 0x000fe20000410000 */
        /* <DEDUP_REMOVED lines=9> */
[----:B------:R-:W-:Y:S01]  /*c260*/  F2FP.F16.F32.PACK_AB R205, R98, R205 ;  /* 0x000000cd62cd723e */ /* 0x000fe200000000ff */
[----:B------:R-:W-:Y:S01]  /*c270*/  FADD.FTZ R13, R120, R13 ;  /* 0x0000000d780d7221 */ /* 0x000fe20000010000 */
        /* <DEDUP_REMOVED lines=25> */
[----:B------:R-:W-:-:S02]  /*c410*/  IMAD.MOV.U32 R3, RZ, RZ, R92 ;  /* 0x000000ffff037224 */ /* 0x000fc400078e005c */
[----:B------:R-:W-:Y:S01]  /*c420*/  IMAD.MOV.U32 R12, RZ, RZ, R88 ;  /* 0x000000ffff0c7224 */ /* 0x000fe200078e0058 */
[----:B------:R-:W-:Y:S06]  /*c430*/  @P2 BRA `(.L_x_5541) ;  /* 0xffffffa800502947 */ /* 0x000fec000383ffff */
.L_x_5532:
[----:B------:R-:W-:Y:S06]  /*c440*/  BAR.ARV 0x8, 0x120 ;  /* 0x0204800000007b1d */ /* 0x000fec0000002000 */
[----:B------:R-:W-:Y:S05]  /*c450*/  @!P0 BRA `(.L_x_5542) ;  /* 0x0000000000048947 */ /* 0x000fea0003800000 */
[----:B------:R-:W-:Y:S01]  /*c460*/  BPT.TRAP 0x1 ;  /* 0x000000040000795c */ /* 0x000fe20000300000 */
.L_x_5542:
[----:B------:R-:W-:Y:S01]  /*c470*/  R2UR UR4, R2 ;  /* 0x00000000020472ca */ /* 0x000fe200000e0000 */
[----:B------:R-:W-:-:S12]  /*c480*/  ULEA UR7, UR38, UR39, 0x3 ;  /* 0x0000002726077291 */ /* 0x000fd8000f8e183f */
[----:B------:R-:W-:-:S05]  /*c490*/  IMAD.U32 R0, RZ, RZ, UR4 ;  /* 0x00000004ff007e24 */ /* 0x000fca000f8e00ff */
[----:B------:R-:W-:-:S04]  /*c4a0*/  SHF.L.U32 R0, R0, 0x1f, RZ ;  /* 0x0000001f00007819 */ /* 0x000fc800000006ff */
[----:B------:R1:W2:Y:S01]  /*c4b0*/  SYNCS.PHASECHK.TRANS64.TRYWAIT P2, [UR7+0x34850], R0 ;  /* 0x03485000ff0075a7 */ /* 0x0002a20008040147 */
[----:B------:R-:W-:Y:S05]  /*c4c0*/  @!P0 BRA `(.L_x_5543) ;  /* 0x0000000000048947 */ /* 0x000fea0003800000 */
[----:B------:R-:W-:Y:S01]  /*c4d0*/  BPT.TRAP 0x1 ;  /* 0x000000040000795c */ /* 0x000fe20000300000 */
.L_x_5543:
[----:B--2---:R-:W-:Y:S05]  /*c4e0*/  @P2 BRA `(.L_x_5544) ;  /* 0x0000000000082947 */ /* 0x004fea0003800000 */
[----:B------:R-:W2:Y:S02]  /*c4f0*/  SYNCS.PHASECHK.TRANS64.TRYWAIT P0, [UR7+0x34850], R0 ;  /* 0x03485000ff0075a7 */ /* 0x000ea40008000147 */
[----:B--2---:R-:W-:Y:S05]  /*c500*/  @!P0 BRA `(.L_x_5545) ;  /* 0x0000004400708947 */ /* 0x004fea0003800000 */
.L_x_5544:
[----:B------:R-:W-:Y:S01]  /*c510*/  UIADD3 UR4, UR39, 0x400, URZ ;  /* 0x0000040027047890 */ /* 0x000fe2000fffe03f */
[----:B------:R-:W-:Y:S01]  /*c520*/  WARPGROUP.ARRIVE ;  /* 0x00000000000079c5 */ /* 0x000fe20000000000 */
[----:B------:R-:W-:Y:S01]  /*c530*/  UMOV UR11, 0x40000040 ;  /* 0x40000040000b7882 */ /* 0x000fe20000000000 */
[----:B--2---:R-:W2:Y:S01]  /*c540*/  SHFL.BFLY PT, R3, R14, 0x2, 0x1f ;  /* 0x0c401f000e037f89 */ /* 0x004ea200000e0000 */
[----:B------:R-:W-:Y:S01]  /*c550*/  USHF.R.U32.HI UR4, URZ, 0x4, UR4 ;  /* 0x000000043f047899 */ /* 0x000fe20008011604 */
[C---:B------:R-:W-:Y:S01]  /*c560*/  IADD3 R5, P6, R16.reuse, 0x60, RZ ;  /* 0x0000006010057810 */ /* 0x040fe20007fde0ff */
[----:B------:R-:W-:Y:S01]  /*c570*/  UIADD3 UR35, -UR36, URZ, URZ ;  /* 0x0000003f24237290 */ /* 0x000fe2000fffe13f */
[----:B------:R-:W3:Y:S01]  /*c580*/  SHFL.BFLY PT, R4, R13, 0x2, 0x1f ;  /* 0x0c401f000d047f89 */ /* 0x000ee200000e0000 */
[----:B------:R-:W-:Y:S01]  /*c590*/  ULOP3.LUT UR4, UR4, 0x3fff, URZ, 0xc0, !UPT ;  /* 0x00003fff04047892 */ /* 0x000fe2000f8ec03f */
[----:B------:R-:W-:Y:S01]  /*c5a0*/  LOP3.LUT R12, R5, 0x380, RZ, 0xc0, !PT ;  /* 0x00000380050c7812 */ /* 0x000fe200078ec0ff */
[----:B------:R-:W-:Y:S01]  /*c5b0*/  ULDC.64 UR8, c[0x0][0xb70] ;  /* 0x0002dc0000087ab9 */ /* 0x000fe20000000a00 */
[----:B------:R-:W-:Y:S01]  /*c5c0*/  IADD3 R15, P5, R16, 0x40, RZ ;  /* 0x00000040100f7810 */ /* 0x000fe20007fbe0ff */
[----:B------:R-:W-:Y:S01]  /*c5d0*/  ULOP3.LUT UR4, UR4, 0x5800000, URZ, 0xfc, !UPT ;  /* 0x0580000004047892 */ /* 0x000fe2000f8efc3f */
[----:B------:R-:W-:-:S02]  /*c5e0*/  SHF.R.U64 R12, R12, 0x3, RZ ;  /* 0x000000030c0c7819 */ /* 0x000fc400000012ff */
[----:B------:R-:W-:Y:S01]  /*c5f0*/  IADD3 R7, P3, R16, 0x4040, RZ ;  /* 0x0000404010077810 */ /* 0x000fe20007f7e0ff */
[----:B------:R-:W-:Y:S01]  /*c600*/  UIMAD UR4, UR38, 0xb00, UR4 ;  /* 0x00000b00260478a4 */ /* 0x000fe2000f8e0204 */
[----:B------:R-:W-:Y:S02]  /*c610*/  LOP3.LUT R12, R12, R5, RZ, 0x3c, !PT ;  /* 0x000000050c0c7212 */ /* 0x000fe400078e3cff */
[C---:B------:R-:W-:Y:S01]  /*c620*/  IADD3 R21, P4, R16.reuse, 0x20, RZ ;  /* 0x0000002010157810 */ /* 0x040fe20007f9e0ff */
[----:B------:R-:W-:Y:S01]  /*c630*/  UIADD3 UR6, UR4, 0x80, URZ ;  /* 0x0000008004067890 */ /* 0x000fe2000fffe03f */
[----:B------:R-:W-:Y:S02]  /*c640*/  IADD3 R11, P0, R16, 0x4000, RZ ;  /* 0x00004000100b7810 */ /* 0x000fe40007f1e0ff */
[----:B------:R-:W-:Y:S01]  /*c650*/  UMOV UR10, UR4 ;  /* 0x00000004000a7c82 */ /* 0x000fe20008000000 */
[----:B------:R-:W-:Y:S01]  /*c660*/  LOP3.LUT R6, R7, 0x380, RZ, 0xc0, !PT ;  /* 0x0000038007067812 */ /* 0x000fe200078ec0ff */
[----:B------:R-:W-:Y:S01]  /*c670*/  HGMMA.64x128x16.F32 R24, R176, gdesc[UR8].tnspB, R24, gsb0 ;  /* 0x41e00008b0187df0 */ /* 0x000fe20008000818 */
[----:B------:R-:W-:Y:S01]  /*c680*/  UMOV UR11, 0x40000040 ;  /* 0x40000040000b7882 */ /* 0x000fe20000000000 */
[----:B------:R-:W-:Y:S01]  /*c690*/  UMOV UR10, UR6 ;  /* 0x00000006000a7c82 */ /* 0x000fe20008000000 */
[----:B------:R-:W-:Y:S01]  /*c6a0*/  UIADD3 UR6, UR4, 0x100, URZ ;  /* 0x0000010004067890 */ /* 0x000fe2000fffe03f */
[----:B--2---:R-:W-:Y:S01]  /*c6b0*/  FADD.FTZ R3, R3, R14 ;  /* 0x0000000e03037221 */ /* 0x004fe20000010000 */
[----:B------:R-:W-:Y:S01]  /*c6c0*/  LOP3.LUT R14, R15, 0x380, RZ, 0xc0, !PT ;  /* 0x000003800f0e7812 */ /* 0x000fe200078ec0ff */
[----:B---3--:R-:W-:Y:S01]  /*c6d0*/  FADD.FTZ R18, R4, R13 ;  /* 0x0000000d04127221 */ /* 0x008fe20000010000 */
[----:B------:R-:W-:Y:S01]  /*c6e0*/  LOP3.LUT R20, R21, 0x380, RZ, 0xc0, !PT ;  /* 0x0000038015147812 */ /* 0x000fe200078ec0ff */
[----:B------:R-:W-:Y:S01]  /*c6f0*/  IMAD.X R13, RZ, RZ, R17, P6 ;  /* 0x000000ffff0d7224 */ /* 0x000fe200030e0611 */
[----:B-1----:R-:W1:Y:S01]  /*c700*/  SHFL.BFLY PT, R0, R3, 0x1, 0x1f ;  /* 0x0c201f0003007f89 */ /* 0x002e6200000e0000 */
[----:B------:R-:W-:-:S02]  /*c710*/  SHF.R.U64 R14, R14, 0x3, RZ ;  /* 0x000000030e0e7819 */ /* 0x000fc400000012ff */
[----:B------:R-:W-:Y:S01]  /*c720*/  IADD3 R9, P2, R16, 0x4020, RZ ;  /* 0x0000402010097810 */ /* 0x000fe20007f5e0ff */
[----:B------:R-:W2:Y:S01]  /*c730*/  SHFL.BFLY PT, R5, R18, 0x1, 0x1f ;  /* 0x0c201f0012057f89 */ /* 0x000ea200000e0000 */
[----:B------:R-:W-:Y:S02]  /*c740*/  LOP3.LUT R10, R11, 0x380, RZ, 0xc0, !PT ;  /* 0x000003800b0a7812 */ /* 0x000fe400078ec0ff */
[----:B------:R-:W-:Y:S02]  /*c750*/  SHF.R.U64 R6, R6, 0x3, RZ ;  /* 0x0000000306067819 */ /* 0x000fe400000012ff */
[----:B------:R-:W-:Y:S02]  /*c760*/  SHF.R.U64 R20, R20, 0x3, RZ ;  /* 0x0000000314147819 */ /* 0x000fe400000012ff */
[----:B------:R-:W-:Y:S01]  /*c770*/  LOP3.LUT R14, R14, R15, RZ, 0x3c, !PT ;  /* 0x0000000f0e0e7212 */ /* 0x000fe200078e3cff */
[----:B------:R-:W-:Y:S01]  /*c780*/  IMAD.X R15, RZ, RZ, R17, P5 ;  /* 0x000000ffff0f7224 */ /* 0x000fe200028e0611 */
[----:B------:R-:W-:-:S02]  /*c790*/  LOP3.LUT R91, R16, 0x380, RZ, 0xc0, !PT ;  /* 0x00000380105b7812 */ /* 0x000fc400078ec0ff */
[----:B------:R-:W-:Y:S02]  /*c7a0*/  LOP3.LUT R8, R9, 0x380, RZ, 0xc0, !PT ;  /* 0x0000038009087812 */ /* 0x000fe400078ec0ff */
[----:B------:R-:W-:Y:S02]  /*c7b0*/  SHF.R.U64 R10, R10, 0x3, RZ ;  /* 0x000000030a0a7819 */ /* 0x000fe400000012ff */
[----:B------:R-:W-:Y:S01]  /*c7c0*/  LOP3.LUT R6, R6, R7, RZ, 0x3c, !PT ;  /* 0x0000000706067212 */ /* 0x000fe200078e3cff */
[----:B------:R-:W-:Y:S01]  /*c7d0*/  IMAD.X R7, RZ, RZ, R17, P3 ;  /* 0x000000ffff077224 */ /* 0x000fe200018e0611 */
[----:B------:R-:W-:Y:S02]  /*c7e0*/  R2UR UR5, R221 ;  /* 0x00000000dd0572ca */ /* 0x000fe400000e0000 */
[----:B------:R-:W-:Y:S01]  /*c7f0*/  LOP3.LUT R20, R20, R21, RZ, 0x3c, !PT ;  /* 0x0000001514147212 */ /* 0x000fe200078e3cff */
[----:B-1----:R-:W-:Y:S01]  /*c800*/  FADD.FTZ R3, R3, R0 ;  /* 0x0000000003037221 */ /* 0x002fe20000010000 */
[----:B------:R-:W-:Y:S01]  /*c810*/  SHF.R.U64 R91, R91, 0x3, RZ ;  /* 0x000000035b5b7819 */ /* 0x000fe200000012ff */
[----:B------:R-:W-:Y:S01]  /*c820*/  IMAD.MOV.U32 R0, RZ, RZ, RZ ;  /* 0x000000ffff007224 */ /* 0x000fe200078e00ff */
[----:B------:R-:W-:Y:S01]  /*c830*/  SHF.R.U64 R8, R8, 0x3, RZ ;  /* 0x0000000308087819 */ /* 0x000fe200000012ff */
[----:B--2---:R-:W-:Y:S01]  /*c840*/  FADD.FTZ R18, R18, R5 ;  /* 0x0000000512127221 */ /* 0x004fe20000010000 */
[----:B------:R-:W-:-:S02]  /*c850*/  FSETP.NE.FTZ.AND P5, PT, R3, RZ, PT ;  /* 0x000000ff0300720b */ /* 0x000fc40003fb5000 */
[----:B------:R-:W-:Y:S02]  /*c860*/  LOP3.LUT R10, R10, R11, RZ, 0x3c, !PT ;  /* 0x0000000b0a0a7212 */ /* 0x000fe400078e3cff */
[----:B------:R-:W-:Y:S01]  /*c870*/  FSETP.NE.FTZ.AND P3, PT, R18, RZ, PT ;  /* 0x000000ff1200720b */ /* 0x000fe20003f75000 */
[----:B------:R-:W-:Y:S01]  /*c880*/  UIADD3 UR34, -UR5, URZ, URZ ;  /* 0x0000003f05227290 */ /* 0x000fe2000fffe13f */
[----:B------:R-:W-:Y:S02]  /*c890*/  IADD3.X R21, RZ, R17, RZ, P4, !PT ;  /* 0x00000011ff157210 */ /* 0x000fe400027fe4ff */
[----:B------:R-:W-:Y:S02]  /*c8a0*/  R2UR UR12, R220 ;  /* 0x00000000dc0c72ca */ /* 0x000fe400000e0000 */
[----:B------:R-:W-:Y:S02]  /*c8b0*/  IADD3 R11, P4, R16, 0x4060, RZ ;  /* 0x00004060100b7810 */ /* 0x000fe40007f9e0ff */
[----:B------:R-:W-:Y:S01]  /*c8c0*/  LOP3.LUT R90, R91, R16, RZ, 0x3c, !PT ;  /* 0x000000105b5a7212 */ /* 0x000fe200078e3cff */
[--C-:B------:R-:W-:Y:S01]  /*c8d0*/  IMAD.MOV.U32 R91, RZ, RZ, R17.reuse ;  /* 0x000000ffff5b7224 */ /* 0x100fe200078e0011 */
[----:B------:R-:W-:Y:S01]  /*c8e0*/  LOP3.LUT R8, R8, R9, RZ, 0x3c, !PT ;  /* 0x0000000908087212 */ /* 0x000fe200078e3cff */
[----:B------:R-:W-:Y:S01]  /*c8f0*/  IMAD.X R9, RZ, RZ, R17, P2 ;  /* 0x000000ffff097224 */ /* 0x000fe200010e0611 */
[----:B------:R-:W-:Y:S01]  /*c900*/  LOP3.LUT R4, R11, 0x380, RZ, 0xc0, !PT ;  /* 0x000003800b047812 */ /* 0x000fe200078ec0ff */
[----:B------:R-:W-:Y:S01]  /*c910*/  @P5 MUFU.RCP R0, R3 ;  /* 0x0000000300005308 */ /* 0x000fe20000001000 */
[----:B------:R-:W-:-:S02]  /*c920*/  MOV R98, R90 ;  /* 0x0000005a00627202 */ /* 0x000fc40000000f00 */
[----:B------:R-:W-:Y:S02]  /*c930*/  SHF.R.U64 R4, R4, 0x3, RZ ;  /* 0x0000000304047819 */ /* 0x000fe400000012ff */
[----:B------:R-:W-:Y:S01]  /*c940*/  MOV R96, R14 ;  /* 0x0000000e00607202 */ /* 0x000fe20000000f00 */
[----:B------:R-:W-:Y:S01]  /*c950*/  IMAD.MOV.U32 R14, RZ, RZ, RZ ;  /* 0x000000ffff0e7224 */ /* 0x000fe200078e00ff */
[----:B------:R-:W-:Y:S02]  /*c960*/  MOV R93, R8 ;  /* 0x00000008005d7202 */ /* 0x000fe40000000f00 */
[----:B------:R-:W1:Y:S01]  /*c970*/  @P5 MUFU.LG2 R8, R3 ;  /* 0x0000000300085308 */ /* 0x000e620000000c00 */
[----:B------:R-:W-:Y:S02]  /*c980*/  MOV R91, R6 ;  /* 0x00000006005b7202 */ /* 0x000fe40000000f00 */
[----:B------:R-:W-:Y:S02]  /*c990*/  LOP3.LUT R4, R4, R11, RZ, 0x3c, !PT ;  /* 0x0000000b04047212 */ /* 0x000fe400078e3cff */
[----:B------:R-:W-:-:S02]  /*c9a0*/  IADD3.X R5, RZ, R17, RZ, P4, !PT ;  /* 0x00000011ff057210 */ /* 0x000fc400027fe4ff */
[----:B------:R-:W-:Y:S01]  /*c9b0*/  IADD3.X R11, RZ, R17, RZ, P0, !PT ;  /* 0x00000011ff0b7210 */ /* 0x000fe200007fe4ff */
[----:B------:R-:W2:Y:S01]  /*c9c0*/  @P3 MUFU.LG2 R6, R18 ;  /* 0x0000001200063308 */ /* 0x000ea20000000c00 */
[----:B------:R-:W-:Y:S01]  /*c9d0*/  MOV R90, R4 ;  /* 0x00000004005a7202 */ /* 0x000fe20000000f00 */
[----:B------:R-:W-:Y:S01]  /*c9e0*/  IMAD.U32 R4, RZ, RZ, UR7 ;  /* 0x00000007ff047e24 */ /* 0x000fe2000f8e00ff */
[----:B------:R-:W-:Y:S01]  /*c9f0*/  MOV R94, R10 ;  /* 0x0000000a005e7202 */ /* 0x000fe20000000f00 */
[C---:B------:R-:W-:Y:S01]  /*ca00*/  @P5 FMUL.FTZ R5, R89.reuse, 0.69314718246459960938 ;  /* 0x3f31721859055820 */ /* 0x040fe20000410000 */
[----:B------:R-:W-:Y:S01]  /*ca10*/  @P3 FMUL.FTZ R10, R89, 0.69314718246459960938 ;  /* 0x3f317218590a3820 */ /* 0x000fe20000410000 */
[----:B------:R-:W-:Y:S01]  /*ca20*/  @!P1 VIADD R4, R4, 0x34860 ;  /* 0x0003486004049836 */ /* 0x000fe20000000000 */
[----:B------:R-:W-:Y:S01]  /*ca30*/  LOP3.LUT P0, RZ, R23, 0x3, RZ, 0xc0, !PT ;  /* 0x0000000317ff7812 */ /* 0x000fe2000780c0ff */
[----:B------:R-:W3:Y:S01]  /*ca40*/  @P3 MUFU.RCP R14, R18 ;  /* 0x00000012000e3308 */ /* 0x000ee20000001000 */
[----:B-1----:R-:W-:Y:S01]  /*ca50*/  @P5 FMUL.FTZ R8, R8, 0.69314718246459960938 ;  /* 0x3f31721808085820 */ /* 0x002fe20000410000 */
[----:B------:R-:W-:Y:S01]  /*ca60*/  MOV R97, R20 ;  /* 0x0000001400617202 */ /* 0x000fe20000000f00 */
[----:B------:R-:W-:Y:S01]  /*ca70*/  IMAD.MOV.U32 R3, RZ, RZ, -0x800000 ;  /* 0xff800000ff037424 */ /* 0x000fe200078e00ff */
[----:B------:R-:W-:Y:S01]  /*ca80*/  @!P1 PRMT R4, RZ, 0x654, R4 ;  /* 0x00000654ff049816 */ /* 0x000fe20000000004 */
[----:B------:R-:W-:Y:S01]  /*ca90*/  ULDC UR7, c[0x0][0xa88] ;  /* 0x0002a20000077ab9 */ /* 0x000fe20000000800 */
[----:B------:R-:W-:Y:S01]  /*caa0*/  MOV R21, 0xff800000 ;  /* 0xff80000000157802 */ /* 0x000fe20000000f00 */
[----:B------:R-:W-:Y:S01]  /*cab0*/  @P5 FFMA.FTZ R3, R5, R88, R8 ;  /* 0x0000005805035223 */ /* 0x000fe20000010008 */
[----:B------:R-:W-:Y:S01]  /*cac0*/  MOV R95, R12 ;  /* 0x0000000c005f7202 */ /* 0x000fe20000000f00 */
[----:B--2---:R-:W-:-:S04]  /*cad0*/  @P3 FMUL.FTZ R7, R6, 0.69314718246459960938 ;  /* 0x3f31721806073820 */ /* 0x004fc80000410000 */
[----:B------:R-:W-:Y:S01]  /*cae0*/  @P3 FFMA.FTZ R21, R10, R92, R7 ;  /* 0x0000005c0a153223 */ /* 0x000fe20000010007 */
[----:B------:R-:W-:Y:S02]  /*caf0*/  WARPGROUP.DEPBAR.LE gsb0, 0x0 ;  /* 0x00008000000079c5 */ /* 0x000fe40000010000 */
[----:B------:R-:W-:-:S06]  /*cb00*/  WARPGROUP.ARRIVE ;  /* 0x00000000000079c5 */ /* 0x000fcc0000000000 */
[----:B------:R-:W-:Y:S01]  /*cb10*/  HGMMA.64x128x16.F32 R24, R180, gdesc[UR8].tnspB, R24, gsb0 ;  /* 0x41e00008b4187df0 */ /* 0x000fe20008000818 */
[----:B------:R-:W-:Y:S01]  /*cb20*/  UMOV UR10, UR6 ;  /* 0x00000006000a7c82 */ /* 0x000fe20008000000 */
[----:B------:R-:W-:Y:S01]  /*cb30*/  UMOV UR11, 0x40000040 ;  /* 0x40000040000b7882 */ /* 0x000fe20000000000 */
[----:B------:R-:W-:Y:S01]  /*cb40*/  UIADD3 UR6, UR4, 0x180, URZ ;  /* 0x0000018004067890 */ /* 0x000fe2000fffe03f */
        /* <DEDUP_REMOVED lines=35> */
[----:B------:R-:W-:Y:S02]  /*cd80*/  UIADD3 UR6, UR4, 0x480, URZ ;  /* 0x0000048004067890 */ /* 0x000fe4000fffe03f */
[----:B------:R-:W-:Y:S01]  /*cd90*/  UIADD3 UR4, UR4, 0x500, URZ ;  /* 0x0000050004047890 */ /* 0x000fe2000fffe03f */
[----:B------:R-:W-:Y:S02]  /*cda0*/  WARPGROUP.DEPBAR.LE gsb0, 0x0 ;  /* 0x00008000000079c5 */ /* 0x000fe40000010000 */
[----:B------:R-:W-:-:S06]  /*cdb0*/  WARPGROUP.ARRIVE ;  /* 0x00000000000079c5 */ /* 0x000fcc0000000000 */
[----:B------:R-:W-:Y:S01]  /*cdc0*/  HGMMA.64x128x16.F32 R24, R208, gdesc[UR8].tnspB, R24, gsb0 ;  /* 0x41e00008d0187df0 */ /* 0x000fe20008000818 */
[----:B------:R-:W-:Y:S01]  /*cdd0*/  UMOV UR10, UR6 ;  /* 0x00000006000a7c82 */ /* 0x000fe20008000000 */
[----:B------:R-:W-:Y:S01]  /*cde0*/  UMOV UR11, 0x40000040 ;  /* 0x40000040000b7882 */ /* 0x000fe20000000000 */
[----:B------:R-:W-:Y:S02]  /*cdf0*/  WARPGROUP.DEPBAR.LE gsb0, 0x0 ;  /* 0x00008000000079c5 */ /* 0x000fe40000010000 */
[----:B------:R-:W-:-:S07]  /*ce00*/  WARPGROUP.ARRIVE ;  /* 0x00000000000079c5 */ /* 0x000fce0000000000 */
[----:B------:R-:W-:Y:S01]  /*ce10*/  HGMMA.64x128x16.F32 R24, R212, gdesc[UR8].tnspB, R24, gsb0 ;  /* 0x41e00008d4187df0 */ /* 0x000fe20008000818 */
        /* <DEDUP_REMOVED lines=11> */
[----:B------:R-:W-:Y:S01]  /*ced0*/  VIADD R99, R224, UR34 ;  /* 0x00000022e0637c36 */ /* 0x000fe20008000000 */
[----:B------:R-:W-:Y:S01]  /*cee0*/  ULDC.64 UR12, c[0x0][0x208] ;  /* 0x00008200000c7ab9 */ /* 0x000fe20000000a00 */
[----:B------:R-:W-:Y:S01]  /*cef0*/  IMAD.U32 R12, RZ, RZ, UR4 ;  /* 0x00000004ff0c7e24 */ /* 0x000fe2000f8e00ff */
[----:B------:R-:W-:Y:S01]  /*cf00*/  UIADD3 UR4, UR5, UR6, URZ ;  /* 0x0000000605047290 */ /* 0x000fe2000fffe03f */
[----:B------:R-:W-:Y:S01]  /*cf10*/  VIADD R9, R99, 0x8 ;  /* 0x0000000863097836 */ /* 0x000fe20000000000 */
[----:B------:R-:W-:-:S04]  /*cf20*/  MOV R13, UR5 ;  /* 0x00000005000d7c02 */ /* 0x000fc80008000f00 */
[----:B------:R-:W-:Y:S01]  /*cf30*/  ISETP.GE.OR P2, PT, R9, UR7, P0 ;  /* 0x0000000709007c0c */ /* 0x000fe20008746670 */
[----:B------:R-:W-:Y:S01]  /*cf40*/  IMAD.U32 R13, RZ, RZ, UR4 ;  /* 0x00000004ff0d7e24 */ /* 0x000fe2000f8e00ff */
[----:B------:R-:W-:Y:S01]  /*cf50*/  USHF.R.S32.HI UR4, URZ, 0x1f, UR36 ;  /* 0x0000001f3f047899 */ /* 0x000fe20008011424 */
[----:B------:R-:W-:Y:S01]  /*cf60*/  ISETP.GE.OR P0, PT, R99, UR7, P0 ;  /* 0x0000000763007c0c */ /* 0x000fe20008706670 */
[----:B------:R-:W-:Y:S02]  /*cf70*/  WARPGROUP.DEPBAR.LE gsb0, 0x0 ;  /* 0x00008000000079c5 */ /* 0x000fe40000010000 */
[----:B------:R-:W-:-:S06]  /*cf80*/  WARPGROUP.ARRIVE ;  /* 0x00000000000079c5 */ /* 0x000fcc0000000000 */
[----:B------:R-:W-:Y:S01]  /*cf90*/  HGMMA.64x128x16.F32 R24, R216, gdesc[UR8].tnspB, R24, gsb0 ;  /* 0x41e00008d8187df0 */ /* 0x000fe20008000818 */
[----:B------:R-:W-:Y:S02]  /*cfa0*/  R2UR UR10, R19 ;  /* 0x00000000130a72ca */ /* 0x000fe400000e0000 */
[----:B------:R-:W-:Y:S02]  /*cfb0*/  WARPGROUP.DEPBAR.LE gsb0, 0x0 ;  /* 0x00008000000079c5 */ /* 0x000fe40000010000 */
[----:B------:R1:W-:Y:S01]  /*cfc0*/  @!P1 SYNCS.ARRIVE.TRANS64.RED.A1T0 RZ, [R4+URZ], RZ ;  /* 0x000000ff04ff99a7 */ /* 0x0003e2000810043f */
[----:B------:R-:W-:Y:S01]  /*cfd0*/  FMUL.FTZ R5, R24, R0 ;  /* 0x0000000018057220 */ /* 0x000fe20000410000 */
[-C--:B---3--:R-:W-:Y:S01]  /*cfe0*/  FMUL.FTZ R6, R27, R14.reuse ;  /* 0x0000000e1b067220 */ /* 0x088fe20000410000 */
[----:B------:R-:W-:Y:S01]  /*cff0*/  FMUL.FTZ R7, R26, R14 ;  /* 0x0000000e1a077220 */ /* 0x000fe20000410000 */
[-C--:B------:R-:W-:Y:S01]  /*d000*/  FMUL.FTZ R8, R29, R0.reuse ;  /* 0x000000001d087220 */ /* 0x080fe20000410000 */
[-C--:B------:R-:W-:Y:S01]  /*d010*/  FMUL.FTZ R9, R28, R0.reuse ;  /* 0x000000001c097220 */ /* 0x080fe20000410000 */
[-C--:B------:R-:W-:Y:S01]  /*d020*/  FMUL.FTZ R10, R33, R0.reuse ;  /* 0x00000000210a7220 */ /* 0x080fe20000410000 */
[-C--:B------:R-:W-:Y:S01]  /*d030*/  FMUL.FTZ R11, R32, R0.reuse ;  /* 0x00000000200b7220 */ /* 0x080fe20000410000 */
[----:B-1----:R-:W-:Y:S01]  /*d040*/  FMUL.FTZ R4, R25, R0 ;  /* 0x0000000019047220 */ /* 0x002fe20000410000 */
[-C--:B------:R-:W-:Y:S01]  /*d050*/  FMUL.FTZ R18, R34, R14.reuse ;  /* 0x0000000e22127220 */ /* 0x080fe20000410000 */
[-C--:B------:R-:W-:Y:S01]  /*d060*/  FMUL.FTZ R19, R39, R14.reuse ;  /* 0x0000000e27137220 */ /* 0x080fe20000410000 */
[----:B------:R-:W-:Y:S01]  /*d070*/  FMUL.FTZ R24, R38, R14 ;  /* 0x0000000e26187220 */ /* 0x000fe20000410000 */
[-C--:B------:R-:W-:Y:S01]  /*d080*/  FMUL.FTZ R15, R37, R0.reuse ;  /* 0x00000000250f7220 */ /* 0x080fe20000410000 */
[----:B------:R-:W-:Y:S01]  /*d090*/  F2FP.F16.F32.PACK_AB R4, R4, R5 ;  /* 0x000000050404723e */ /* 0x000fe200000000ff */
[-C--:B------:R-:W-:Y:S01]  /*d0a0*/  FMUL.FTZ R20, R36, R0.reuse ;  /* 0x0000000024147220 */ /* 0x080fe20000410000 */
[----:B------:R-:W-:Y:S01]  /*d0b0*/  F2FP.F16.F32.PACK_AB R5, R6, R7 ;  /* 0x000000070605723e */ /* 0x000fe200000000ff */
[----:B------:R-:W-:Y:S01]  /*d0c0*/  FMUL.FTZ R25, R41, R0 ;  /* 0x0000000029197220 */ /* 0x000fe20000410000 */
[----:B------:R-:W-:Y:S01]  /*d0d0*/  F2FP.F16.F32.PACK_AB R6, R8, R9 ;  /* 0x000000090806723e */ /* 0x000fe200000000ff */
[----:B------:R-:W-:Y:S01]  /*d0e0*/  FMUL.FTZ R9, R35, R14 ;  /* 0x0000000e23097220 */ /* 0x000fe20000410000 */
[----:B------:R-:W-:Y:S01]  /*d0f0*/  F2FP.F16.F32.PACK_AB R8, R10, R11 ;  /* 0x0000000b0a08723e */ /* 0x000fe200000000ff */
[----:B------:R-:W-:Y:S01]  /*d100*/  FMUL.FTZ R26, R40, R0 ;  /* 0x00000000281a7220 */ /* 0x000fe20000410000 */
[----:B------:R-:W-:Y:S01]  /*d110*/  F2FP.F16.F32.PACK_AB R11, R19, R24 ;  /* 0x00000018130b723e */ /* 0x000fe200000000ff */
[----:B------:R-:W-:Y:S01]  /*d120*/  FMUL.FTZ R27, R45, R0 ;  /* 0x000000002d1b7220 */ /* 0x000fe20000410000 */
[----:B------:R-:W-:Y:S01]  /*d130*/  F2FP.F16.F32.PACK_AB R9, R9, R18 ;  /* 0x000000120909723e */ /* 0x000fe200000000ff */
[-C--:B------:R-:W-:Y:S01]  /*d140*/  FMUL.FTZ R28, R44, R0.reuse ;  /* 0x000000002c1c7220 */ /* 0x080fe20000410000 */
[----:B------:R-:W1:Y:S01]  /*d150*/  LDC.64 R18, c[0x0][0xb78] ;  /* 0x0002de00ff127b82 */ /* 0x000e620000000a00 */
        /* <DEDUP_REMOVED lines=21> */
[----:B------:R-:W-:Y:S01]  /*d2b0*/  FMUL.FTZ R0, R30, R14 ;  /* 0x0000000e1e007220 */ /* 0x000fe20000410000 */
[----:B------:R-:W-:Y:S01]  /*d2c0*/  F2FP.F16.F32.PACK_AB R10, R15, R20 ;  /* 0x000000140f0a723e */ /* 0x000fe200000000ff */
[-C--:B------:R-:W-:Y:S01]  /*d2d0*/  FMUL.FTZ R20, R47, R14.reuse ;  /* 0x0000000e2f147220 */ /* 0x080fe20000410000 */
[-C--:B------:R-:W-:Y:S01]  /*d2e0*/  FMUL.FTZ R29, R46, R14.reuse ;  /* 0x0000000e2e1d7220 */ /* 0x080fe20000410000 */
        /* <DEDUP_REMOVED lines=24> */
[----:B-1----:R-:W-:Y:S01]  /*d470*/  IMAD R14, R18, UR4, RZ ;  /* 0x00000004120e7c24 */ /* 0x002fe2000f8e02ff */
[----:B------:R-:W-:Y:S01]  /*d480*/  F2FP.F16.F32.PACK_AB R24, R32, R33 ;  /* 0x000000212018723e */ /* 0x000fe200000000ff */
[----:B------:R1:W-:Y:S01]  /*d490*/  STSM.16.M88.4 [R98], R4 ;  /* 0x0000000462007844 */ /* 0x0003e20000000200 */
[----:B------:R-:W-:Y:S01]  /*d4a0*/  F2FP.F16.F32.PACK_AB R40, R40, R41 ;  /* 0x000000292828723e */ /* 0x000fe200000000ff */
[----:B------:R-:W-:Y:S01]  /*d4b0*/  IMAD R70, R19, UR36, R14 ;  /* 0x0000002413467c24 */ /* 0x000fe2000f8e020e */
[----:B------:R-:W-:Y:S01]  /*d4c0*/  F2FP.F16.F32.PACK_AB R14, R27, R28 ;  /* 0x0000001c1b0e723e */ /* 0x000fe200000000ff */
[----:B------:R-:W-:Y:S01]  /*d4d0*/  IMAD.WIDE.U32 R18, R18, UR36, R12 ;  /* 0x0000002412127c25 */ /* 0x000fe2000f8e000c */
[----:B------:R-:W-:Y:S01]  /*d4e0*/  F2FP.F16.F32.PACK_AB R13, R0, R15 ;  /* 0x0000000f000d723e */ /* 0x000fe200000000ff */
[----:B------:R-:W-:Y:S01]  /*d4f0*/  STSM.16.M88.4 [R97], R8 ;  /* 0x0000000861007844 */ /* 0x000fe20000000200 */
[----:B------:R-:W-:Y:S01]  /*d500*/  F2FP.F16.F32.PACK_AB R12, R25, R26 ;  /* 0x0000001a190c723e */ /* 0x000fe200000000ff */
[----:B------:R-:W-:Y:S01]  /*d510*/  ULDC.64 UR4, c[0x0][0xb40] ;  /* 0x0002d00000047ab9 */ /* 0x000fe20000000a00 */
[----:B------:R-:W-:-:S02]  /*d520*/  F2FP.F16.F32.PACK_AB R15, R20, R29 ;  /* 0x0000001d140f723e */ /* 0x000fc400000000ff */
[----:B------:R-:W-:Y:S02]  /*d530*/  F2FP.F16.F32.PACK_AB R25, R30, R31 ;  /* 0x0000001f1e19723e */ /* 0x000fe400000000ff */
[----:B------:R-:W-:Y:S01]  /*d540*/  F2FP.F16.F32.PACK_AB R26, R36, R37 ;  /* 0x00000025241a723e */ /* 0x000fe200000000ff */
[----:B------:R-:W-:Y:S01]  /*d550*/  STSM.16.M88.4 [R96], R12 ;  /* 0x0000000c60007844 */ /* 0x000fe20000000200 */
        /* <DEDUP_REMOVED lines=9> */
[----:B-1----:R-:W-:Y:S02]  /*d5f0*/  SHF.R.S32.HI R5, RZ, 0x1f, R99 ;  /* 0x0000001fff057819 */ /* 0x002fe40000011463 */
[----:B------:R-:W-:Y:S02]  /*d600*/  IADD3 R0, P1, R99, R18, RZ ;  /* 0x0000001263007210 */ /* 0x000fe40007f3e0ff */
        /* <DEDUP_REMOVED lines=11> */
[----:B------:R-:W-:Y:S02]  /*d6c0*/  IADD3.X R5, R5, R19, R70, P1, !PT ;  /* 0x0000001305057210 */ /* 0x000fe40000ffe446 */
[C---:B------:R-:W-:Y:S01]  /*d6d0*/  LEA R4, P1, R0.reuse, UR4, 0x2 ;  /* 0x0000000400047c11 */ /* 0x040fe2000f8210ff */
[----:B------:R-:W-:Y:S01]  /*d6e0*/  STSM.16.M88.4 [R90], R64 ;  /* 0x000000405a007844 */ /* 0x000fe20000000200 */
[----:B------:R-:W-:Y:S02]  /*d6f0*/  ULDC UR4, c[0x0][0xc] ;  /* 0x0000030000047ab9 */ /* 0x000fe40000000800 */
[----:B------:R-:W-:Y:S01]  /*d700*/  LEA.HI.X R5, R0, UR5, R5, 0x2, P1 ;  /* 0x0000000500057c11 */ /* 0x000fe200088f1405 */
[----:B------:R-:W-:Y:S01]  /*d710*/  @!PT LDS RZ, [RZ] ;  /* 0x00000000fffff984 */ /* 0x000fe20000000800 */
[----:B------:R-:W-:Y:S01]  /*d720*/  @!PT LDS RZ, [RZ] ;  /* 0x00000000fffff984 */ /* 0x000fe20000000800 */
[----:B------:R-:W-:Y:S01]  /*d730*/  @!PT LDS RZ, [RZ] ;  /* 0x00000000fffff984 */ /* 0x000fe20000000800 */
[----:B------:R-:W-:Y:S01]  /*d740*/  @!PT LDS RZ, [RZ] ;  /* 0x00000000fffff984 */ /* 0x000fe20000000800 */
[----:B------:R1:W-:Y:S06]  /*d750*/  MEMBAR.ALL.CTA ;  /* 0x0000000000007992 */ /* 0x0003ec0000008000 */
[----:B-1----:R-:W1:Y:S01]  /*d760*/  FENCE.VIEW.ASYNC.S ;  /* 0x00000000000073c6 */ /* 0x002e620000000000 */
[----:B------:R-:W-:-:S03]  /*d770*/  UIADD3 UR10, UR4, UR10, URZ ;  /* 0x0000000a040a7290 */ /* 0x000fc6000fffe03f */
[----:B-1----:R-:W1:Y:S03]  /*d780*/  SHFL.IDX PT, R0, R223, RZ, 0x1f ;  /* 0x00001fffdf007589 */ /* 0x002e6600000e0000 */
[----:B------:R-:W-:Y:S01]  /*d790*/  IMAD.U32 R19, RZ, RZ, UR10 ;  /* 0x0000000aff137e24 */ /* 0x000fe2000f8e00ff */
        /* <DEDUP_REMOVED lines=10> */
[----:B------:R-:W-:Y:S01]  /*d840*/  UMOV UR33, URZ ;  /* 0x0000003f00217c82 */ /* 0x000fe20008000000 */
[----:B------:R-:W-:Y:S02]  /*d850*/  UIADD3 UR4, UP0, UR6, 0x9f0, URZ ;  /* 0x000009f006047890 */ /* 0x000fe4000ff1e03f */
[----:B------:R-:W-:Y:S02]  /*d860*/  UIADD3 UR6, UR39, 0x4000, URZ ;  /* 0x0000400027067890 */ /* 0x000fe4000fffe03f */
[----:B------:R-:W-:Y:S01]  /*d870*/  UIADD3.X UR5, URZ, UR7, URZ, UP0, !UPT ;  /* 0x000000073f057290 */ /* 0x000fe200087fe43f */
[----:B------:R-:W-:Y:S01]  /*d880*/  UMOV UR37, URZ ;  /* 0x0000003f00257c82 */ /* 0x000fe20008000000 */
[----:B------:R-:W-:Y:S01]  /*d890*/  UMOV UR32, UR39 ;  /* 0x0000002700207c82 */ /* 0x000fe20008000000 */
[----:B------:R-:W-:-:S06]  /*d8a0*/  UMOV UR7, 0x40 ;  /* 0x0000004000077882 */ /* 0x000fcc0000000000 */
        /* <DEDUP_REMOVED lines=9> */
.L_x_5547:
[----:B------:R-:W-:Y:S05]  /*d940*/  BSYNC B0 ;  /* 0x0000000000007941 */ /* 0x000fea0003800000 */
.L_x_5546:
        /* <DEDUP_REMOVED lines=8> */
[----:B------:R-:W-:Y:S01]  /*d9d0*/  MOV R22, UR4 ;  /* 0x0000000400167c02 */ /* 0x000fe20008000f00 */
[----:B------:R-:W-:Y:S01]  /*d9e0*/  USEL UR4, URZ, 0x1, UP0 ;  /* 0x000000013f047887 */ /* 0x000fe20008000000 */
[----:B-1----:R-:W-:-:S03]  /*d9f0*/  ISETP.LE.AND P0, PT, R0, UR6, PT ;  /* 0x0000000600007c0c */ /* 0x002fc6000bf03270 */
[----:B------:R-:W-:-:S06]  /*da00*/  ULOP3.LUT UR5, UR5, UR4, URZ, 0x3c, !UPT ;  /* 0x0000000405057292 */ /* 0x000fcc000f8e3c3f */
[----:B------:R-:W-:-:S04]  /*da10*/  IMAD.U32 R2, RZ, RZ, UR5 ;  /* 0x00000005ff027e24 */ /* 0x000fc8000f8e00ff */
[----:B------:R-:W-:Y:S05]  /*da20*/  @!P0 BRA `(.L_x_5548) ;  /* 0xffffff3000e88947 */ /* 0x000fea000383ffff */
[----:B------:R-:W-:Y:S05]  /*da30*/  EXIT ;  /* 0x000000000000794d */ /* 0x000fea0003800000 */
.L_x_5524:
        /* <DEDUP_REMOVED lines=13> */
[----:B------:R-:W-:Y:S01]  /*db10*/  IMAD.U32 R0, RZ, RZ, UR4 ;  /* 0x00000004ff007e24 */ /* 0x000fe2000f8e00ff */
[----:B------:R-:W-:Y:S01]  /*db20*/  ULDC.64 UR36, c[0x0][0x198] ;  /* 0x0000660000247ab9 */ /* 0x000fe20000000a00 */
[----:B------:R-:W-:Y:S01]  /*db30*/  IMAD.MOV.U32 R16, RZ, RZ, RZ ;  /* 0x000000ffff107224 */ /* 0x000fe200078e00ff */
[----:B------:R-:W-:Y:S01]  /*db40*/  ULDC UR38, c[0x0][0xc] ;  /* 0x0000030000267ab9 */ /* 0x000fe20000000800 */
[----:B------:R-:W-:Y:S01]  /*db50*/  IMAD.MOV.U32 R17, RZ, RZ, 0x1 ;  /* 0x00000001ff117424 */ /* 0x000fe200078e00ff */
[----:B------:R1:W-:Y:S04]  /*db60*/  STL [R1+0x10], R0 ;  /* 0x0000100001007387 */ /* 0x0003e80000100800 */
[----:B------:R1:W-:Y:S02]  /*db70*/  STL [R1+0x18], RZ ;  /* 0x000018ff01007387 */ /* 0x0003e40000100800 */
.L_x_5592:
        /* <DEDUP_REMOVED lines=24> */
[----:B------:R-:W-:Y:S02]  /*dd00*/  @P1 SHF.R.U32.HI R19, RZ, R3, R2 ;  /* 0x00000003ff131219 */ /* 0x000fe40000011602 */
[----:B------:R-:W-:Y:S02]  /*dd10*/  MOV R2, 0x400 ;  /* 0x0000040000027802 */ /* 0x000fe40000000f00 */
[----:B------:R-:W-:Y:S02]  /*dd20*/  IADD3 R3, -R19, RZ, RZ ;  /* 0x000000ff13037210 */ /* 0x000fe40007ffe1ff */
[----:B---3--:R-:W-:Y:S01]  /*dd30*/  LEA R7, R5, R2, 0x18 ;  /* 0x0000000205077211 */ /* 0x008fe200078ec0ff */
[----:B------:R-:W-:-:S04]  /*dd40*/  VIADD R2, R8, 0xaf ;  /* 0x000000af08027836 */ /* 0x000fc80000000000 */
[----:B------:R-:W-:Y:S01]  /*dd50*/  VIADD R4, R7, 0x1e400 ;  /* 0x0001e40007047836 */ /* 0x000fe20000000000 */
[----:B------:R4:W-:Y:S01]  /*dd60*/  STL [R1+0x4], R7 ;  /* 0x0000040701007387 */ /* 0x0009e20000100800 */
[----:B------:R-:W-:-:S03]  /*dd70*/  IMAD.HI R2, R2, 0x2e8ba2e9, RZ ;  /* 0x2e8ba2e902027827 */ /* 0x000fc600078e02ff */
[----:B------:R-:W-:Y:S01]  /*dd80*/  LOP3.LUT P0, RZ, R4, 0x3ff, RZ, 0xc0, !PT ;  /* 0x000003ff04ff7812 */ /* 0x000fe2000780c0ff */
[----:B------:R-:W-:Y:S01]  /*dd90*/  IMAD R4, R0, R3, R6 ;  /* 0x0000000300047224 */ /* 0x000fe200078e0206 */
[----:B------:R-:W-:-:S04]  /*dda0*/  SHF.R.U32.HI R3, RZ, 0x1f, R2 ;  /* 0x0000001fff037819 */ /* 0x000fc80000011602 */
[----:B------:R-:W-:Y:S01]  /*ddb0*/  LEA.HI.SX32 R0, R2, R3, 0x1b ;  /* 0x0000000302007211 */ /* 0x000fe200078fdaff */
[----:B------:R4:W-:Y:S04]  /*ddc0*/  STL [R1], R4 ;  /* 0x0000000401007387 */ /* 0x0009e80000100800 */
[----:B------:R4:W-:Y:S02]  /*ddd0*/  STL [R1+0xc], R0 ;  /* 0x00000c0001007387 */ /* 0x0009e40000100800 */
        /* <DEDUP_REMOVED lines=17> */
.L_x_5550:
        /* <DEDUP_REMOVED lines=20> */
.L_x_5552:
        /* <DEDUP_REMOVED lines=16> */
.L_x_5551:
        /* <DEDUP_REMOVED lines=24> */
[----:B----4-:R-:W-:-:S04]  /*e2b0*/  IMAD R8, R8, UR4, R5 ;  /* 0x0000000408087c24 */ /* 0x010fc8000f8e0205 */
[----:B------:R-:W-:-:S04]  /*e2c0*/  IMAD.SHL.U32 R8, R8, 0x80, RZ ;  /* 0x0000008008087824 */ /* 0x000fc800078e00ff */
[----:B------:R-:W-:-:S05]  /*e2d0*/  VOTEU.ALL UP1, P1 ;  /* 0x00000000003f7886 */ /* 0x000fca0000820000 */
[----:B------:R-:W-:-:S04]  /*e2e0*/  @!UP1 UIADD3 UR8, UP0, UR36, 0x270, URZ ;  /* 0x0000027024089890 */ /* 0x000fc8000ff1e03f */
[----:B------:R-:W-:-:S03]  /*e2f0*/  @!UP1 UIADD3.X UR9, URZ, UR37, URZ, UP0, !UPT ;  /* 0x000000253f099290 */ /* 0x000fc600087fe43f */
[----:B-1----:R-:W-:-:S09]  /*e300*/  VOTEU.ALL UP0, P1 ;  /* 0x00000000003f7886 */ /* 0x002fd20000800000 */
.L_x_5553:
        /* <DEDUP_REMOVED lines=14> */
.L_x_5554:
        /* <DEDUP_REMOVED lines=16> */
.L_x_5608:
[----:B------:R-:W2:Y:S01]  /*e4f0*/  LDL R6, [R1+0xc] ;  /* 0x00000c0001067983 */ /* 0x000ea20000100800 */
[----:B------:R-:W-:Y:S01]  /*e500*/  UMOV UR4, 0xffffffff ;  /* 0xffffffff00047882 */ /* 0x000fe20000000000 */
[----:B------:R-:W-:Y:S02]  /*e510*/  SHF.R.S32.HI R11, RZ, 0x1f, R4 ;  /* 0x0000001fff0b7819 */ /* 0x000fe40000011404 */
[----:B--2---:R-:W-:Y:S01]  /*e520*/  IADD3 R10, R6, -0x1, RZ ;  /* 0xffffffff060a7810 */ /* 0x004fe20007ffe0ff */
[----:B------:R-:W-:Y:S06]  /*e530*/  BRA.DIV UR4, `(.L_x_5556) ;  /* 0x0000002604b07947 */ /* 0x000fec000b800000 */
[----:B------:R-:W-:-:S13]  /*e540*/  ELECT P6, URZ, PT ;  /* 0x00000000003f782f */ /* 0x000fda00038c0000 */
.L_x_5611:
[----:B------:R-:W-:Y:S05]  /*e550*/  @!P6 BRA `(.L_x_5557) ;  /* 0x000000040000e947 */ /* 0x000fea0003800000 */
[----:B------:R-:W-:Y:S02]  /*e560*/  IMAD.MOV.U32 R18, RZ, RZ, R10 ;  /* 0x000000ffff127224 */ /* 0x000fe400078e000a */
        /* <DEDUP_REMOVED lines=14> */
[----:B------:R-:W-:Y:S02]  /*e650*/  IMAD R9, R4, UR5, R6 ;  /* 0x0000000504097c24 */ /* 0x000fe4000f8e0206 */
[----:B------:R-:W-:-:S04]  /*e660*/  IMAD.MOV.U32 R6, RZ, RZ, R5 ;  /* 0x000000ffff067224 */ /* 0x000fc800078e0005 */
[----:B------:R-:W-:-:S05]  /*e670*/  IMAD.WIDE.U32 R6, R4, UR4, R6 ;  /* 0x0000000404067c25 */ /* 0x000fca000f8e0006 */
[----:B------:R-:W-:Y:S02]  /*e680*/  IADD3 R5, R7, R9, RZ ;  /* 0x0000000907057210 */ /* 0x000fe40007ffe0ff */
[----:B------:R-:W-:-:S04]  /*e690*/  LEA R12, P1, R6, R2, 0x2 ;  /* 0x00000002060c7211 */ /* 0x000fc800078210ff */
[----:B------:R-:W-:-:S05]  /*e6a0*/  LEA.HI.X R13, R6, R3, R5, 0x2, P1 ;  /* 0x00000003060d7211 */ /* 0x000fca00008f1405 */
[----:B------:R1:W5:Y:S04]  /*e6b0*/  LDG.E R5, desc[UR6][R12.64] ;  /* 0x000000060c057981 */ /* 0x000368000c1e1900 */
.L_x_5558:
[----:B------:R-:W2:Y:S01]  /*e6c0*/  S2R R7, SR_CgaCtaId ;  /* 0x0000000000077919 */ /* 0x000ea20000008800 */
[----:B------:R-:W-:-:S04]  /*e6d0*/  MOV R6, 0x400 ;  /* 0x0000040000067802 */ /* 0x000fc80000000f00 */
[----:B--2---:R-:W-:Y:S02]  /*e6e0*/  LEA R6, R7, R6, 0x18 ;  /* 0x0000000607067211 */ /* 0x004fe400078ec0ff */
[----:B------:R-:W-:-:S03]  /*e6f0*/  SHF.L.U32 R7, R17, 0x1f, RZ ;  /* 0x0000001f11077819 */ /* 0x000fc600000006ff */
[----:B------:R-:W-:-:S04]  /*e700*/  IMAD R6, R16, 0x8, R6 ;  /* 0x0000000810067824 */ /* 0x000fc800078e0206 */
[----:B------:R-:W2:Y:S02]  /*e710*/  SYNCS.PHASECHK.TRANS64.TRYWAIT P1, [R6+URZ+0x34840], R7 ;  /* 0x03484007060075a7 */ /* 0x000ea4000802017f */
[----:B--2---:R-:W-:Y:S05]  /*e720*/  @!P1 BRA `(.L_x_5559) ;  /* 0x0000002400549947 */ /* 0x004fea0003800000 */
.L_x_5612:
        /* <DEDUP_REMOVED lines=11> */
.L_x_5560:
        /* <DEDUP_REMOVED lines=10> */
[----:B------:R-:W-:-:S06]  /*e880*/  UMOV UR15, 0x40 ;  /* 0x00000040000f7882 */ /* 0x000fcc0000000000 */
[----:B------:R-:W-:Y:S02]  /*e890*/  UIADD3 UR9, UR9, 0x34830, URZ ;  /* 0x0003483009097890 */ /* 0x000fe4000fffe03f */
[----:B------:R-:W-:Y:S01]  /*e8a0*/  UIMAD UR11, UR11, 0xb0, URZ ;  /* 0x000000b00b0b78a4 */ /* 0x000fe2000f8e023f */
[----:B---3--:R-:W-:-:S05]  /*e8b0*/  LEA R7, R9, R7, 0x18 ;  /* 0x0000000709077211 */ /* 0x008fca00078ec0ff */
[----:B------:R-:W-:-:S05]  /*e8c0*/  IMAD R6, R16, 0xb000, R7 ;  /* 0x0000b00010067824 */ /* 0x000fca00078e0207 */
[----:B------:R-:W-:-:S13]  /*e8d0*/  R2UR UR6, R6 ;  /* 0x00000000060672ca */ /* 0x000fda00000e0000 */
[----:B------:R-:W-:Y:S02]  /*e8e0*/  UIADD3 UR8, UR6, 0x1e400, URZ ;  /* 0x0001e40006087890 */ /* 0x000fe4000fffe03f */
[----:B------:R-:W-:-:S03]  /*e8f0*/  UIADD3 UR14, UR6, 0x23c00, URZ ;  /* 0x00023c00060e7890 */ /* 0x000fc6000fffe03f */
[----:B------:R-:W-:-:S04]  /*e900*/  UMOV UR6, 0x0 ;  /* 0x0000000000067882 */ /* 0x000fc80000000000 */
[----:B------:R2:W-:Y:S02]  /*e910*/  UTMALDG.4D [UR8], [UR4], desc[UR6] ;  /* 0x00000608040075b4 */ /* 0x0005e40008019000 */
[----:B--2---:R-:W-:Y:S01]  /*e920*/  UMOV UR8, UR14 ;  /* 0x0000000e00087c82 */ /* 0x004fe20008000000 */
[----:B------:R-:W-:Y:S02]  /*e930*/  UMOV UR10, UR15 ;  /* 0x0000000f000a7c82 */ /* 0x000fe40008000000 */
[----:B------:R2:W-:Y:S02]  /*e940*/  UTMALDG.4D [UR8], [UR4], desc[UR6] ;  /* 0x00000608040075b4 */ /* 0x0005e40008019000 */
[----:B--2---:R-:W-:Y:S01]  /*e950*/  NOP ;  /* 0x0000000000007918 */ /* 0x004fe20000000000 */
.L_x_5557:
[----:B------:R-:W2:Y:S04]  /*e960*/  LDL.LU R14, [R1] ;  /* 0x00000000010e7983 */ /* 0x000ea80000300800 */
[----:B-1----:R-:W3:Y:S01]  /*e970*/  LDL R13, [R1+0x18] ;  /* 0x00001800010d7983 */ /* 0x002ee20000100800 */
[----:B------:R-:W-:-:S03]  /*e980*/  MOV R9, 0x400 ;  /* 0x0000040000097802 */ /* 0x000fc60000000f00 */
[----:B------:R-:W4:Y:S01]  /*e990*/  LDL.LU R7, [R1+0x14] ;  /* 0x0000140001077983 */ /* 0x000f220000300800 */
[----:B------:R-:W1:Y:S01]  /*e9a0*/  S2R R12, SR_CgaCtaId ;  /* 0x00000000000c7919 */ /* 0x000e620000008800 */
[----:B------:R-:W-:Y:S05]  /*e9b0*/  WARPSYNC.ALL ;  /* 0x0000000000007948 */ /* 0x000fea0003800000 */
[----:B------:R-:W-:-:S13]  /*e9c0*/  ELECT P1, URZ, PT ;  /* 0x00000000003f782f */ /* 0x000fda0003820000 */
[C---:B------:R-:W-:Y:S01]  /*e9d0*/  @P1 R2UR UR13, R19.reuse ;  /* 0x00000000130d12ca */ /* 0x040fe200000e0000 */
[----:B------:R-:W-:Y:S01]  /*e9e0*/  UIADD3 UR4, UP0, UR36, 0x270, URZ ;  /* 0x0000027024047890 */ /* 0x000fe2000ff1e03f */
[C---:B------:R-:W-:Y:S02]  /*e9f0*/  @P1 R2UR UR11, R8.reuse ;  /* 0x00000000080b12ca */ /* 0x040fe400000e0000 */
[----:B------:R-:W-:Y:S02]  /*ea00*/  @P1 R2UR UR21, R19 ;  /* 0x00000000131512ca */ /* 0x000fe400000e0000 */
[----:B------:R-:W-:Y:S01]  /*ea10*/  @P1 R2UR UR19, R8 ;  /* 0x00000000081312ca */ /* 0x000fe200000e0000 */
[----:B------:R-:W-:Y:S01]  /*ea20*/  UIADD3.X UR5, URZ, UR37, URZ, UP0, !UPT ;  /* 0x000000253f057290 */ /* 0x000fe200087fe43f */
[----:B-1----:R-:W-:-:S04]  /*ea30*/  LEA R9, R12, R9, 0x18 ;  /* 0x000000090c097211 */ /* 0x002fc800078ec0ff */
[----:B------:R-:W-:Y:S02]  /*ea40*/  R2UR UR16, R9 ;  /* 0x00000000091072ca */ /* 0x000fe400000e0000 */
[----:B------:R-:W-:Y:S01]  /*ea50*/  @P1 MOV R6, 0x8000 ;  /* 0x0000800000061802 */ /* 0x000fe20000000f00 */
[----:B------:R-:W-:Y:S10]  /*ea60*/  BAR.SYNC.DEFER_BLOCKING 0x8, 0x120 ;  /* 0x0204800000007b1d */ /* 0x000ff40000010000 */
[----:B------:R-:W-:-:S02]  /*ea70*/  UIADD3 UR8, UR16, 0x16400, URZ ;  /* 0x0001640010087890 */ /* 0x000fc4000fffe03f */
[----:B------:R-:W-:Y:S02]  /*ea80*/  UIADD3 UR9, UR16, 0x34800, URZ ;  /* 0x0003480010097890 */ /* 0x000fe4000fffe03f */
[----:B------:R-:W-:Y:S01]  /*ea90*/  UIADD3 UR16, UR16, 0x1a400, URZ ;  /* 0x0001a40010107890 */ /* 0x000fe2000fffe03f */
[----:B------:R-:W-:Y:S01]  /*eaa0*/  UMOV UR6, 0x0 ;  /* 0x0000000000067882 */ /* 0x000fe20000000000 */
[----:B------:R-:W-:Y:S01]  /*eab0*/  UMOV UR7, 0x12f00000 ;  /* 0x12f0000000077882 */ /* 0x000fe20000000000 */
[----:B------:R-:W-:Y:S01]  /*eac0*/  UMOV UR10, URZ ;  /* 0x0000003f000a7c82 */ /* 0x000fe20008000000 */
[----:B------:R3:W-:Y:S01]  /*ead0*/  @P1 SYNCS.ARRIVE.TRANS64 RZ, [R9+URZ+0x34800], R6 ;  /* 0x0348000609ff19a7 */ /* 0x0007e2000800003f */
[----:B------:R-:W-:Y:S01]  /*eae0*/  UMOV UR14, 0x0 ;  /* 0x00000000000e7882 */ /* 0x000fe20000000000 */
[----:B------:R-:W-:Y:S01]  /*eaf0*/  UMOV UR15, 0x12f00000 ;  /* 0x12f00000000f7882 */ /* 0x000fe20000000000 */
[----:B------:R-:W-:Y:S01]  /*eb00*/  UMOV UR18, 0x40 ;  /* 0x0000004000127882 */ /* 0x000fe20000000000 */
[----:B------:R-:W-:Y:S01]  /*eb10*/  UMOV UR17, UR9 ;  /* 0x0000000900117c82 */ /* 0x000fe20008000000 */
[----:B------:R-:W-:Y:S01]  /*eb20*/  BSSY B0, `(.L_x_5561) ;  /* 0x000000a000007945 */ /* 0x000fe20003800000 */
[----:B--2---:R-:W-:-:S02]  /*eb30*/  @P1 R2UR UR12, R14 ;  /* 0x000000000e0c12ca */ /* 0x004fc400000e0000 */
[----:B------:R-:W-:Y:S02]  /*eb40*/  @P1 R2UR UR20, R14 ;  /* 0x000000000e1412ca */ /* 0x000fe400000e0000 */
[----:B---3--:R-:W-:-:S04]  /*eb50*/  LOP3.LUT R6, R13, 0x1, RZ, 0xc, !PT ;  /* 0x000000010d067812 */ /* 0x008fc800078e0cff */
[----:B------:R-:W-:-:S05]  /*eb60*/  SHF.L.U32 R6, R6, 0x1f, RZ ;  /* 0x0000001f06067819 */ /* 0x000fca00000006ff */
[----:B------:R1:W-:Y:S02]  /*eb70*/  UTMALDG.4D [UR8], [UR4], desc[UR6] ;  /* 0x00000608040075b4 */ /* 0x0003e40008019000 */
[----:B------:R1:W-:Y:S01]  /*eb80*/  UTMALDG.4D [UR16], [UR4], desc[UR14] ;  /* 0x00000e10040075b4 */ /* 0x0003e20008019000 */
[----:B------:R-:W2:Y:S01]  /*eb90*/  SYNCS.PHASECHK.TRANS64.TRYWAIT P1, [R9+URZ+0x34820], R6 ;  /* 0x03482006090075a7 */ /* 0x000ea2000802017f */
[----:B----4-:R-:W-:Y:S01]  /*eba0*/  ISETP.GE.AND P2, PT, R7, 0xb1, PT ;  /* 0x000000b10700780c */ /* 0x010fe20003f46270 */
[----:B-12---:R-:W-:-:S12]  /*ebb0*/  @!P1 BRA `(.L_x_5562) ;  /* 0x0000002000449947 */ /* 0x006fd80003800000 */
.L_x_5613:
[----:B------:R-:W-:Y:S05]  /*ebc0*/  BSYNC B0 ;  /* 0x0000000000007941 */ /* 0x000fea0003800000 */
.L_x_5561:
        /* <DEDUP_REMOVED lines=32> */
[----:B------:R-:W-:-:S03]  /*edd0*/  IMAD.WIDE.U32 R8, R4, UR4, R8 ;  /* 0x0000000404087c25 */ /* 0x000fc6000f8e0008 */
[----:B------:R-:W-:Y:S02]  /*ede0*/  LEA R2, P1, R8, R2, 0x2 ;  /* 0x0000000208027211 */ /* 0x000fe400078210ff */
[----:B------:R-:W-:-:S04]  /*edf0*/  IADD3 R9, R14, R9, RZ ;  /* 0x000000090e097210 */ /* 0x000fc80007ffe0ff */
[----:B------:R-:W-:-:S05]  /*ee00*/  LEA.HI.X R3, R8, R3, R9, 0x2, P1 ;  /* 0x0000000308037211 */ /* 0x000fca00008f1409 */
[----:B------:R1:W5:Y:S02]  /*ee10*/  LDG.E R8, desc[UR6][R2.64] ;  /* 0x0000000602087981 */ /* 0x000364000c1e1900 */
.L_x_5567:
[----:B-1----:R-:W1:Y:S01]  /*ee20*/  S2R R3, SR_CgaCtaId ;  /* 0x0000000000037919 */ /* 0x002e620000008800 */
[----:B------:R-:W-:-:S04]  /*ee30*/  MOV R2, 0x400 ;  /* 0x0000040000027802 */ /* 0x000fc80000000f00 */
[----:B-1----:R-:W-:Y:S02]  /*ee40*/  LEA R2, R3, R2, 0x18 ;  /* 0x0000000203027211 */ /* 0x002fe400078ec0ff */
[----:B------:R-:W-:-:S03]  /*ee50*/  SHF.L.U32 R3, R12, 0x1f, RZ ;  /* 0x0000001f0c037819 */ /* 0x000fc600000006ff */
[----:B------:R-:W-:-:S04]  /*ee60*/  IMAD R2, R7, 0x8, R2 ;  /* 0x0000000807027824 */ /* 0x000fc800078e0202 */
[----:B------:R-:W1:Y:S02]  /*ee70*/  SYNCS.PHASECHK.TRANS64.TRYWAIT P1, [R2+URZ+0x34840], R3 ;  /* 0x03484003020075a7 */ /* 0x000e64000802017f */
[----:B-1----:R-:W-:Y:S05]  /*ee80*/  @!P1 BRA `(.L_x_5568) ;  /* 0x0000001c00b09947 */ /* 0x002fea0003800000 */
.L_x_5614:
        /* <DEDUP_REMOVED lines=11> */
.L_x_5569:
        /* <DEDUP_REMOVED lines=14> */
[----:B--2---:R-:W-:-:S05]  /*f020*/  LEA R3, R9, R3, 0x18 ;  /* 0x0000000309037211 */ /* 0x004fca00078ec0ff */
[----:B------:R-:W-:-:S05]  /*f030*/  IMAD R2, R7, 0xb000, R3 ;  /* 0x0000b00007027824 */ /* 0x000fca00078e0203 */
[----:B------:R-:W-:Y:S02]  /*f040*/  R2UR UR8, R2 ;  /* 0x00000000020872ca */ /* 0x000fe400000e0000 */
[----:B------:R-:W-:Y:S02]  /*f050*/  IADD3 R2, R3, 0x34800, RZ ;  /* 0x0003480003027810 */ /* 0x000fe40007ffe0ff */
[----:B------:R-:W-:-:S03]  /*f060*/  SHF.L.U32 R3, R17, 0x1f, RZ ;  /* 0x0000001f11037819 */ /* 0x000fc600000006ff */
[----:B------:R-:W-:-:S06]  /*f070*/  IMAD R2, R16, 0x8, R2 ;  /* 0x0000000810027824 */ /* 0x000fcc00078e0202 */
[----:B------:R-:W-:Y:S02]  /*f080*/  UIADD3 UR14, UR8, 0x1e400, URZ ;  /* 0x0001e400080e7890 */ /* 0x000fe4000fffe03f */
[----:B------:R-:W-:-:S05]  /*f090*/  UIADD3 UR15, UR8, 0x23c00, URZ ;  /* 0x00023c00080f7890 */ /* 0x000fca000fffe03f */
[----:B------:R-:W-:Y:S02]  /*f0a0*/  UMOV UR8, UR14 ;  /* 0x0000000e00087c82 */ /* 0x000fe40008000000 */
[----:B------:R1:W-:Y:S02]  /*f0b0*/  UTMALDG.4D [UR8], [UR4], desc[UR6] ;  /* 0x00000608040075b4 */ /* 0x0003e40008019000 */
[----:B-1----:R-:W-:Y:S01]  /*f0c0*/  UMOV UR8, UR15 ;  /* 0x0000000f00087c82 */ /* 0x002fe20008000000 */
[----:B------:R-:W-:Y:S02]  /*f0d0*/  UMOV UR10, UR16 ;  /* 0x00000010000a7c82 */ /* 0x000fe40008000000 */
[----:B------:R1:W-:Y:S01]  /*f0e0*/  UTMALDG.4D [UR8], [UR4], desc[UR6] ;  /* 0x00000608040075b4 */ /* 0x0003e20008019000 */
[----:B------:R-:W2:Y:S02]  /*f0f0*/  SYNCS.PHASECHK.TRANS64.TRYWAIT P1, [R2+URZ+0x60], R3 ;  /* 0x00006003020075a7 */ /* 0x000ea4000802017f */
[----:B-12---:R-:W-:Y:S05]  /*f100*/  @!P1 BRA `(.L_x_5570) ;  /* 0x0000001c00249947 */ /* 0x006fea0003800000 */
.L_x_5615:
[----:B------:R-:W-:Y:S05]  /*f110*/  @P2 BRA `(.L_x_5571) ;  /* 0x00000000002c2947 */ /* 0x000fea0003800000 */
[----:B------:R-:W2:Y:S01]  /*f120*/  S2R R9, SR_TID.X ;  /* 0x0000000000097919 */ /* 0x000ea20000002100 */
[----:B------:R-:W-:Y:S02]  /*f130*/  MOV R14, 0x400 ;  /* 0x00000400000e7802 */ /* 0x000fe40000000f00 */
[----:B-1----:R-:W-:Y:S01]  /*f140*/  MOV R3, 0xb000 ;  /* 0x0000b00000037802 */ /* 0x002fe20000000f00 */
[----:B------:R-:W1:Y:S01]  /*f150*/  S2R R15, SR_CgaCtaId ;  /* 0x00000000000f7919 */ /* 0x000e620000008800 */
[----:B--2---:R-:W-:-:S04]  /*f160*/  LOP3.LUT R9, R9, 0x1f, RZ, 0xc0, !PT ;  /* 0x0000001f09097812 */ /* 0x004fc800078ec0ff */
[----:B------:R-:W-:Y:S02]  /*f170*/  ISETP.NE.AND P1, PT, R9, RZ, PT ;  /* 0x000000ff0900720c */ /* 0x000fe40003f25270 */
[----:B-1----:R-:W-:-:S05]  /*f180*/  LEA R14, R15, R14, 0x18 ;  /* 0x0000000e0f0e7211 */ /* 0x002fca00078ec0ff */
[----:B------:R-:W-:-:S04]  /*f190*/  IMAD R2, R16, 0x8, R14 ;  /* 0x0000000810027824 */ /* 0x000fc800078e020e */
[----:B------:R2:W-:Y:S02]  /*f1a0*/  SYNCS.ARRIVE.TRANS64 RZ, [R2+URZ+0x34850], R3 ;  /* 0x0348500302ff79a7 */ /* 0x0005e4000800003f */
[----:B------:R-:W-:Y:S05]  /*f1b0*/  @!P1 BRA `(.L_x_5571) ;  /* 0x0000000000049947 */ /* 0x000fea0003800000 */
[----:B------:R-:W-:Y:S01]  /*f1c0*/  BPT.TRAP 0x1 ;  /* 0x000000040000795c */ /* 0x000fe20000300000 */
.L_x_5571:
        /* <DEDUP_REMOVED lines=14> */
[----:B---3--:R-:W-:-:S05]  /*f2b0*/  LEA R3, R9, R3, 0x18 ;  /* 0x0000000309037211 */ /* 0x008fca00078ec0ff */
[----:B------:R-:W-:-:S05]  /*f2c0*/  IMAD R2, R16, 0x8, R3 ;  /* 0x0000000810027824 */ /* 0x000fca00078e0203 */
[----:B------:R-:W-:Y:S01]  /*f2d0*/  R2UR UR9, R2 ;  /* 0x00000000020972ca */ /* 0x000fe200000e0000 */
[----:B------:R-:W-:-:S05]  /*f2e0*/  IMAD R2, R16, 0xb000, R3 ;  /* 0x0000b00010027824 */ /* 0x000fca00078e0203 */
[----:B------:R-:W-:-:S07]  /*f2f0*/  R2UR UR14, R2 ;  /* 0x00000000020e72ca */ /* 0x000fce00000e0000 */
[----:B------:R-:W-:-:S06]  /*f300*/  UIADD3 UR9, UR9, 0x34850, URZ ;  /* 0x0003485009097890 */ /* 0x000fcc000fffe03f */
[----:B------:R-:W-:Y:S02]  /*f310*/  UIADD3 UR8, UR14, 0x400, URZ ;  /* 0x000004000e087890 */ /* 0x000fe4000fffe03f */
[----:B------:R-:W-:-:S07]  /*f320*/  UIADD3 UR14, UR14, 0x5c00, URZ ;  /* 0x00005c000e0e7890 */ /* 0x000fce000fffe03f */
[----:B------:R1:W-:Y:S02]  /*f330*/  UTMALDG.4D [UR8], [UR4], desc[UR6] ;  /* 0x00000608040075b4 */ /* 0x0003e40008019000 */
[----:B-1----:R-:W-:Y:S01]  /*f340*/  UMOV UR8, UR14 ;  /* 0x0000000e00087c82 */ /* 0x002fe20008000000 */
[----:B------:R-:W-:Y:S02]  /*f350*/  UMOV UR10, UR15 ;  /* 0x0000000f000a7c82 */ /* 0x000fe40008000000 */
[----:B------:R1:W-:Y:S02]  /*f360*/  UTMALDG.4D [UR8], [UR4], desc[UR6] ;  /* 0x00000608040075b4 */ /* 0x0003e40008019000 */
[----:B-1----:R-:W-:Y:S01]  /*f370*/  NOP ;  /* 0x0000000000007918 */ /* 0x002fe20000000000 */
.L_x_5566:
[----:B------:R-:W-:Y:S05]  /*f380*/  BSYNC B0 ;  /* 0x0000000000007941 */ /* 0x000fea0003800000 */
.L_x_5565:
[----:B------:R-:W2:Y:S01]  /*f390*/  LDL.LU R2, [R1+0xc] ;  /* 0x00000c0001027983 */ /* 0x000ea20000300800 */
[----:B------:R-:W-:Y:S01]  /*f3a0*/  IMAD.MOV.U32 R16, RZ, RZ, R7 ;  /* 0x000000ffff107224 */ /* 0x000fe200078e0007 */
[----:B------:R-:W-:Y:S01]  /*f3b0*/  MOV R17, R12 ;  /* 0x0000000c00117202 */ /* 0x000fe20000000f00 */
[----:B--2---:R-:W-:-:S07]  /*f3c0*/  VIADD R6, R2, 0xfffffffd ;  /* 0xfffffffd02067836 */ /* 0x004fce0000000000 */
.L_x_5564:
[----:B------:R-:W-:Y:S01]  /*f3d0*/  IMAD.MOV R13, RZ, RZ, -R13 ;  /* 0x000000ffff0d7224 */ /* 0x000fe200078e0a0d */
[----:B------:R-:W-:Y:S04]  /*f3e0*/  BSSY B0, `(.L_x_5563) ;  /* 0x00000e4000007945 */ /* 0x000fe80003800000 */
[----:B------:R-:W-:-:S13]  /*f3f0*/  ISETP.NE.AND P1, PT, R10, R13, PT ;  /* 0x0000000d0a00720c */ /* 0x000fda0003f25270 */
[----:B------:R-:W-:Y:S05]  /*f400*/  @!P1 BRA `(.L_x_5572) ;  /* 0x0000000c00849947 */ /* 0x000fea0003800000 */
[----:B------:R-:W-:-:S07]  /*f410*/  IMAD.MOV.U32 R8, RZ, RZ, R5 ;  /* 0x000000ffff087224 */ /* 0x000fce00078e0005 */
.L_x_5587:
        /* <DEDUP_REMOVED lines=28> */
.L_x_5575:
[----:B------:R-:W2:Y:S01]  /*f5e0*/  S2R R3, SR_CgaCtaId ;  /* 0x0000000000037919 */ /* 0x000ea20000008800 */
[----:B------:R-:W-:-:S04]  /*f5f0*/  MOV R2, 0x400 ;  /* 0x0000040000027802 */ /* 0x000fc80000000f00 */
[----:B--2---:R-:W-:Y:S02]  /*f600*/  LEA R2, R3, R2, 0x18 ;  /* 0x0000000203027211 */ /* 0x004fe400078ec0ff */
[----:B------:R-:W-:-:S03]  /*f610*/  SHF.L.U32 R3, R10, 0x1f, RZ ;  /* 0x0000001f0a037819 */ /* 0x000fc600000006ff */
[----:B------:R-:W-:-:S04]  /*f620*/  IMAD R2, R7, 0x8, R2 ;  /* 0x0000000807027824 */ /* 0x000fc800078e0202 */
[----:B------:R-:W2:Y:S02]  /*f630*/  SYNCS.PHASECHK.TRANS64.TRYWAIT P1, [R2+URZ+0x34840], R3 ;  /* 0x03484003020075a7 */ /* 0x000ea4000802017f */
[----:B--2---:R-:W-:Y:S05]  /*f640*/  @!P1 BRA `(.L_x_5576) ;  /* 0x0000001400e89947 */ /* 0x004fea0003800000 */
.L_x_5616:
        /* <DEDUP_REMOVED lines=11> */
.L_x_5577:
        /* <DEDUP_REMOVED lines=12> */
[----:B------:R-:W-:-:S04]  /*f7c0*/  SHF.L.U32 R17, R17, 0x1f, RZ ;  /* 0x0000001f11117819 */ /* 0x000fc800000006ff */
[----:B------:R-:W-:Y:S02]  /*f7d0*/  UIADD3 UR9, UR9, 0x34830, URZ ;  /* 0x0003483009097890 */ /* 0x000fe4000fffe03f */
[----:B------:R-:W-:Y:S01]  /*f7e0*/  UIMAD UR11, UR11, 0xb0, URZ ;  /* 0x000000b00b0b78a4 */ /* 0x000fe2000f8e023f */
[----:B-1----:R-:W-:-:S05]  /*f7f0*/  LEA R3, R9, R3, 0x18 ;  /* 0x0000000309037211 */ /* 0x002fca00078ec0ff */
[----:B------:R-:W-:Y:S02]  /*f800*/  IMAD R2, R7, 0xb000, R3 ;  /* 0x0000b00007027824 */ /* 0x000fe400078e0203 */
[----:B------:R-:W-:-:S03]  /*f810*/  VIADD R3, R3, 0x34800 ;  /* 0x0003480003037836 */ /* 0x000fc60000000000 */
[----:B------:R-:W-:Y:S01]  /*f820*/  R2UR UR8, R2 ;  /* 0x00000000020872ca */ /* 0x000fe200000e0000 */
[----:B------:R-:W-:-:S12]  /*f830*/  IMAD R2, R16, 0x8, R3 ;  /* 0x0000000810027824 */ /* 0x000fd800078e0203 */
        /* <DEDUP_REMOVED lines=9> */
.L_x_5617:
        /* <DEDUP_REMOVED lines=8> */
.L_x_5579:
        /* <DEDUP_REMOVED lines=11> */
[----:B------:R-:W-:-:S02]  /*fa00*/  IMAD.MOV.U32 R18, RZ, RZ, R12 ;  /* 0x000000ffff127224 */ /* 0x000fc400078e000c */
[----:B------:R-:W-:-:S03]  /*fa10*/  IMAD.MOV.U32 R5, RZ, RZ, R8 ;  /* 0x000000ffff057224 */ /* 0x000fc600078e0008 */
[----:B------:R-:W-:Y:S02]  /*fa20*/  UIMAD UR11, UR11, 0xb0, URZ ;  /* 0x000000b00b0b78a4 */ /* 0x000fe4000f8e023f */
[----:B------:R-:W-:Y:S01]  /*fa30*/  UIADD3 UR9, UR9, 0x50, URZ ;  /* 0x0000005009097890 */ /* 0x000fe2000fffe03f */
[----:B--2---:R-:W-:-:S05]  /*fa40*/  LEA R3, R9, R3, 0x18 ;  /* 0x0000000309037211 */ /* 0x004fca00078ec0ff */
        /* <DEDUP_REMOVED lines=10> */
.L_x_5574:
[----:B------:R-:W-:Y:S05]  /*faf0*/  BSYNC B1 ;  /* 0x0000000000017941 */ /* 0x000fea0003800000 */
.L_x_5573:
        /* <DEDUP_REMOVED lines=28> */
.L_x_5582:
[----:B------:R-:W2:Y:S01]  /*fcc0*/  S2R R3, SR_CgaCtaId ;  /* 0x0000000000037919 */ /* 0x000ea20000008800 */
[----:B------:R-:W-:-:S04]  /*fcd0*/  MOV R2, 0x400 ;  /* 0x0000040000027802 */ /* 0x000fc80000000f00 */
[----:B--2---:R-:W-:Y:S02]  /*fce0*/  LEA R2, R3, R2, 0x18 ;  /* 0x0000000203027211 */ /* 0x004fe400078ec0ff */
[----:B------:R-:W-:-:S03]  /*fcf0*/  SHF.L.U32 R3, R17, 0x1f, RZ ;  /* 0x0000001f11037819 */ /* 0x000fc600000006ff */
[----:B------:R-:W-:-:S04]  /*fd00*/  IMAD R2, R16, 0x8, R2 ;  /* 0x0000000810027824 */ /* 0x000fc800078e0202 */
[----:B------:R-:W2:Y:S02]  /*fd10*/  SYNCS.PHASECHK.TRANS64.TRYWAIT P1, [R2+URZ+0x34840], R3 ;  /* 0x03484003020075a7 */ /* 0x000ea4000802017f */
[----:B--2---:R-:W-:Y:S05]  /*fd20*/  @!P1 BRA `(.L_x_5583) ;  /* 0x0000001000589947 */ /* 0x004fea0003800000 */
.L_x_5618:
        /* <DEDUP_REMOVED lines=11> */
.L_x_5584:
        /* <DEDUP_REMOVED lines=10> */
[----:B------:R-:W-:-:S06]  /*fe80*/  UMOV UR16, 0x40 ;  /* 0x0000004000107882 */ /* 0x000fcc0000000000 */
[----:B------:R-:W-:Y:S01]  /*fe90*/  UIMAD UR11, UR11, 0xb0, URZ ;  /* 0x000000b00b0b78a4 */ /* 0x000fe2000f8e023f */
[----:B-1----:R-:W-:-:S05]  /*fea0*/  LEA R9, R13, R9, 0x18 ;  /* 0x000000090d097211 */ /* 0x002fca00078ec0ff */
[----:B--2---:R-:W-:-:S04]  /*feb0*/  VIADD R2, R9, 0x34800 ;  /* 0x0003480009027836 */ /* 0x004fc80000000000 */
[----:B------:R-:W-:Y:S01]  /*fec0*/  IMAD R3, R16, 0x8, R2 ;  /* 0x0000000810037824 */ /* 0x000fe200078e0202 */
[----:B------:R-:W-:-:S04]  /*fed0*/  LEA R2, R7, R2, 0x3 ;  /* 0x0000000207027211 */ /* 0x000fc800078e18ff */
[----:B------:R-:W-:Y:S01]  /*fee0*/  R2UR UR9, R3 ;  /* 0x00000000030972ca */ /* 0x000fe200000e0000 */
[----:B------:R-:W-:-:S05]  /*fef0*/  IMAD R3, R16, 0xb000, R9 ;  /* 0x0000b00010037824 */ /* 0x000fca00078e0209 */
[----:B------:R-:W-:Y:S02]  /*ff00*/  R2UR UR8, R3 ;  /* 0x00000000030872ca */ /* 0x000fe400000e0000 */
[----:B------:R-:W-:-:S05]  /*ff10*/  SHF.L.U32 R3, R10, 0x1f, RZ ;  /* 0x0000001f0a037819 */ /* 0x000fca00000006ff */
[----:B------:R-:W-:-:S06]  /*ff20*/  UIADD3 UR9, UR9, 0x30, URZ ;  /* 0x0000003009097890 */ /* 0x000fcc000fffe03f */
        /* <DEDUP_REMOVED lines=9> */
.L_x_5619:
        /* <DEDUP_REMOVED lines=8> */
.L_x_5586:
        /* <DEDUP_REMOVED lines=20> */
[----:B------:R-:W-:-:S07]  /*10180*/  UIADD3 UR14, UR14, 0x5c00, URZ ;  /* 0x00005c000e0e7890 */ /* 0x000fce000fffe03f */
[----:B------:R1:W-:Y:S02]  /*10190*/  UTMALDG.4D [UR8], [UR4], desc[UR6] ;  /* 0x00000608040075b4 */ /* 0x0003e40008019000 */
[----:B-1----:R-:W-:Y:S01]  /*101a0*/  UMOV UR8, UR14 ;  /* 0x0000000e00087c82 */ /* 0x002fe20008000000 */
[----:B------:R-:W-:Y:S02]  /*101b0*/  UMOV UR10, UR15 ;  /* 0x0000000f000a7c82 */ /* 0x000fe40008000000 */
[----:B------:R1:W-:Y:S02]  /*101c0*/  UTMALDG.4D [UR8], [UR4], desc[UR6] ;  /* 0x00000608040075b4 */ /* 0x0003e40008019000 */
[----:B-1----:R-:W-:Y:S01]  /*101d0*/  NOP ;  /* 0x0000000000007918 */ /* 0x002fe20000000000 */
.L_x_5581:
[----:B------:R-:W-:Y:S05]  /*101e0*/  BSYNC B1 ;  /* 0x0000000000017941 */ /* 0x000fea0003800000 */
.L_x_5580:
[C---:B------:R-:W-:Y:S01]  /*101f0*/  ISETP.GT.AND P1, PT, R6.reuse, 0x1, PT ;  /* 0x000000010600780c */ /* 0x040fe20003f24270 */
[----:B------:R-:W-:-:S12]  /*10200*/  VIADD R6, R6, 0xfffffffe ;  /* 0xfffffffe06067836 */ /* 0x000fd80000000000 */
[----:B------:R-:W-:Y:S05]  /*10210*/  @P1 BRA `(.L_x_5587) ;  /* 0xfffffff000801947 */ /* 0x000fea000383ffff */
.L_x_5572:
[----:B------:R-:W-:Y:S05]  /*10220*/  BSYNC B0 ;  /* 0x0000000000007941 */ /* 0x000fea0003800000 */
.L_x_5563:
        /* <DEDUP_REMOVED lines=12> */
.L_x_5620:
        /* <DEDUP_REMOVED lines=8> */
.L_x_5591:
        /* <DEDUP_REMOVED lines=24> */
.L_x_5589:
[----:B------:R-:W-:Y:S05]  /*104f0*/  BSYNC B0 ;  /* 0x0000000000007941 */ /* 0x000fea0003800000 */
.L_x_5588:
[----:B------:R-:W2:Y:S01]  /*10500*/  LDL.LU R0, [R1+0x10] ;  /* 0x0000100001007983 */ /* 0x000ea20000300800 */
[----:B------:R-:W-:-:S03]  /*10510*/  ULDC UR4, c[0x0][0xda4] ;  /* 0x0003690000047ab9 */ /* 0x000fc60000000800 */
[----:B------:R-:W3:Y:S01]  /*10520*/  LDL.LU R2, [R1+0x18] ;  /* 0x0000180001027983 */ /* 0x000ee20000300800 */
        /* <DEDUP_REMOVED lines=12> */
.L_x_5549:
[----:B------:R-:W2:Y:S01]  /*105f0*/  S2R R3, SR_CgaCtaId ;  /* 0x0000000000037919 */ /* 0x000ea20000008800 */
[----:B------:R-:W-:Y:S01]  /*10600*/  MOV R0, 0x400 ;  /* 0x0000040000007802 */ /* 0x000fe20000000f00 */
[----:B------:R-:W-:Y:S03]  /*10610*/  BSSY B0, `(.L_x_5593) ;  /* 0x0000005000007945 */ /* 0x000fe60003800000 */
[----:B--2---:R-:W-:Y:S02]  /*10620*/  LEA R0, R3, R0, 0x18 ;  /* 0x0000000003007211 */ /* 0x004fe400078ec0ff */
[----:B------:R-:W-:-:S04]  /*10630*/  SHF.L.U32 R3, R2, 0x1f, RZ ;  /* 0x0000001f02037819 */ /* 0x000fc800000006ff */
[----:B------:R-:W2:Y:S02]  /*10640*/  SYNCS.PHASECHK.TRANS64.TRYWAIT P0, [R0+URZ+0x34820], R3 ;  /* 0x03482003000075a7 */ /* 0x000ea4000800017f */
[----:B--2---:R-:W-:Y:S05]  /*10650*/  @!P0 BRA `(.L_x_5594) ;  /* 0x0000000800488947 */ /* 0x004fea0003800000 */
.L_x_5621:
[----:B------:R-:W-:Y:S05]  /*10660*/  BSYNC B0 ;  /* 0x0000000000007941 */ /* 0x000fea0003800000 */
.L_x_5593:
[----:B------:R-:W-:-:S03]  /*10670*/  UMOV UR4, 0xffffffff ;  /* 0xffffffff00047882 */ /* 0x000fc60000000000 */
[----:B------:R-:W-:Y:S05]  /*10680*/  BRA.DIV UR4, `(.L_x_5595) ;  /* 0x0000000a04507947 */ /* 0x000fea000b800000 */
[----:B------:R-:W3:Y:S02]  /*10690*/  S2R R2, SR_TID.X ;  /* 0x0000000000027919 */ /* 0x000ee40000002100 */
[----:B---3--:R-:W-:-:S04]  /*106a0*/  SHF.R.U32.HI R2, RZ, 0x5, R2 ;  /* 0x00000005ff027819 */ /* 0x008fc80000011602 */
[----:B------:R-:W-:-:S05]  /*106b0*/  LOP3.LUT R2, R2, 0x3, RZ, 0xc0, !PT ;  /* 0x0000000302027812 */ /* 0x000fca00078ec0ff */
[----:B------:R3:W4:Y:S02]  /*106c0*/  SHFL.IDX PT, R14, R2, RZ, 0x1f ;  /* 0x00001fff020e7589 */ /* 0x00072400000e0000 */
.L_x_5624:
[----:B----4-:R-:W-:Y:S01]  /*106d0*/  ISETP.NE.AND P0, PT, R14, RZ, PT ;  /* 0x000000ff0e00720c */ /* 0x010fe20003f05270 */
[----:B------:R-:W-:-:S12]  /*106e0*/  BSSY B0, `(.L_x_5596) ;  /* 0x0000026000007945 */ /* 0x000fd80003800000 */
[----:B------:R-:W-:Y:S05]  /*106f0*/  @P0 BRA `(.L_x_5597) ;  /* 0x0000000000900947 */ /* 0x000fea0003800000 */
[----:B------:R-:W-:-:S03]  /*10700*/  UMOV UR4, 0xffffffff ;  /* 0xffffffff00047882 */ /* 0x000fc60000000000 */
[----:B------:R-:W-:Y:S05]  /*10710*/  BRA.DIV UR4, `(.L_x_5598) ;  /* 0x0000000a04607947 */ /* 0x000fea000b800000 */
[----:B------:R-:W-:-:S13]  /*10720*/  ELECT P6, URZ, PT ;  /* 0x00000000003f782f */ /* 0x000fda00038c0000 */
.L_x_5627:
        /* <DEDUP_REMOVED lines=8> */
.L_x_5599:
[----:B--2---:R-:W-:Y:S01]  /*107b0*/  VIADD R3, R0, 0x34840 ;  /* 0x0003484000037836 */ /* 0x004fe20000000000 */
        /* <DEDUP_REMOVED lines=11> */
.L_x_5628:
[----:B------:R-:W2:Y:S02]  /*10870*/  SYNCS.PHASECHK.TRANS64.TRYWAIT P0, [R3+URZ], R2 ;  /* 0x00000002030075a7 */ /* 0x000ea4000800017f */
[----:B--2---:R-:W-:Y:S05]  /*10880*/  @!P0 BRA `(.L_x_5601) ;  /* 0x0000000800388947 */ /* 0x004fea0003800000 */
.L_x_5629:
[----:B------:R-:W-:Y:S05]  /*10890*/  @!P2 BRA `(.L_x_5602) ;  /* 0x000000000004a947 */ /* 0x000fea0003800000 */
[----:B------:R-:W-:Y:S01]  /*108a0*/  BPT.TRAP 0x1 ;  /* 0x000000040000795c */ /* 0x000fe20000300000 */
.L_x_5602:
[----:B--2---:R-:W-:-:S05]  /*108b0*/  IADD3 R3, R0, 0x34860, RZ ;  /* 0x0003486000037810 */ /* 0x004fca0007ffe0ff */
[----:B------:R-:W-:-:S04]  /*108c0*/  IMAD R16, R16, 0x8, R3 ;  /* 0x0000000810107824 */ /* 0x000fc800078e0203 */
[----:B------:R-:W2:Y:S02]  /*108d0*/  SYNCS.PHASECHK.TRANS64.TRYWAIT P0, [R16+URZ], R5 ;  /* 0x00000005100075a7 */ /* 0x000ea4000800017f */
[----:B--2---:R-:W-:Y:S05]  /*108e0*/  @!P0 BRA `(.L_x_5603) ;  /* 0x0000000800348947 */ /* 0x004fea0003800000 */
.L_x_5630:
[----:B------:R-:W-:-:S07]  /*108f0*/  IMAD R3, R4, 0x8, R3 ;  /* 0x0000000804037824 */ /* 0x000fce00078e0203 */
.L_x_5604:
[----:B---3--:R3:W4:Y:S02]  /*10900*/  SYNCS.PHASECHK.TRANS64.TRYWAIT P0, [R3+URZ], R2 ;  /* 0x00000002030075a7 */ /* 0x008724000800017f */
[----:B----4-:R-:W-:Y:S05]  /*10910*/  @!P0 NANOSLEEP.SYNCS 0x989680 ;  /* 0x009896800000895d */ /* 0x010fea0003900000 */
[----:B------:R-:W4:Y:S02]  /*10920*/  @!P0 SYNCS.PHASECHK.TRANS64 P0, [R3+URZ], R2 ;  /* 0x00000002030085a7 */ /* 0x000f24000800007f */
[----:B----4-:R-:W-:Y:S05]  /*10930*/  @!P0 BRA `(.L_x_5604) ;  /* 0xfffffffc00f08947 */ /* 0x010fea000383ffff */
.L_x_5597:
[----:B------:R-:W-:Y:S05]  /*10940*/  BSYNC B0 ;  /* 0x0000000000007941 */ /* 0x000fea0003800000 */
.L_x_5596:
[----:B------:R-:W-:Y:S05]  /*10950*/  EXIT ;  /* 0x000000000000794d */ /* 0x000fea0003800000 */
.L_x_5527:
[----:B-1----:R-:W-:-:S04]  /*10960*/  MOV R3, UR39 ;  /* 0x0000002700037c02 */ /* 0x002fc80008000f00 */
[----:B------:R1:W2:Y:S03]  /*10970*/  SYNCS.PHASECHK.TRANS64.TRYWAIT P1, [R3+URZ+0x34800], R0 ;  /* 0x03480000030075a7 */ /* 0x0002a6000802017f */
[----:B--2---:R-:W-:Y:S05]  /*10980*/  @!P1 NANOSLEEP.SYNCS 0x989680 ;  /* 0x009896800000995d */ /* 0x004fea0003900000 */
[----:B------:R-:W2:Y:S02]  /*10990*/  @!P1 SYNCS.PHASECHK.TRANS64 P1, [R3+URZ+0x34800], R0 ;  /* 0x03480000030095a7 */ /* 0x000ea4000802007f */
[----:B--2---:R-:W-:Y:S05]  /*109a0*/  @!P1 BRA `(.L_x_5527) ;  /* 0xfffffffc00ec9947 */ /* 0x004fea000383ffff */
[----:B------:R-:W-:Y:S05]  /*109b0*/  BRA `(.L_x_5605) ;  /* 0xffffff08000c7947 */ /* 0x000fea000383ffff */
.L_x_5531:
[----:B--2---:R2:W3:Y:S02]  /*109c0*/  SYNCS.PHASECHK.TRANS64.TRYWAIT P2, [R3+URZ+0x34830], R0 ;  /* 0x03483000030075a7 */ /* 0x0044e4000804017f */
[----:B---3--:R-:W-:Y:S05]  /*109d0*/  @!P2 NANOSLEEP.SYNCS 0x989680 ;  /* 0x009896800000a95d */ /* 0x008fea0003900000 */
[----:B------:R-:W3:Y:S02]  /*109e0*/  @!P2 SYNCS.PHASECHK.TRANS64 P2, [R3+URZ+0x34830], R0 ;  /* 0x034830000300a5a7 */ /* 0x000ee4000804007f */
[----:B---3--:R-:W-:Y:S05]  /*109f0*/  @!P2 BRA `(.L_x_5531) ;  /* 0xfffffffc00f0a947 */ /* 0x008fea000383ffff */
[----:B------:R-:W-:Y:S05]  /*10a00*/  BRA `(.L_x_5530) ;  /* 0xffffff08003c7947 */ /* 0x000fea000383ffff */
.L_x_5536:
[----:B--2---:R-:W-:-:S04]  /*10a10*/  IMAD.U32 R20, RZ, RZ, UR6 ;  /* 0x00000006ff147e24 */ /* 0x004fc8000f8e00ff */
[----:B------:R2:W3:Y:S03]  /*10a20*/  SYNCS.PHASECHK.TRANS64.TRYWAIT P2, [R20+URZ+0x34830], R15 ;  /* 0x0348300f140075a7 */ /* 0x0004e6000804017f */
[----:B---3--:R-:W-:Y:S05]  /*10a30*/  @!P2 NANOSLEEP.SYNCS 0x989680 ;  /* 0x009896800000a95d */ /* 0x008fea0003900000 */
[----:B------:R-:W3:Y:S02]  /*10a40*/  @!P2 SYNCS.PHASECHK.TRANS64 P2, [R20+URZ+0x34830], R15 ;  /* 0x0348300f1400a5a7 */ /* 0x000ee4000804007f */
[----:B---3--:R-:W-:Y:S05]  /*10a50*/  @!P2 BRA `(.L_x_5536) ;  /* 0xfffffffc00eca947 */ /* 0x008fea000383ffff */
[----:B------:R-:W-:Y:S05]  /*10a60*/  BRA `(.L_x_5533) ;  /* 0xffffff6400187947 */ /* 0x000fea000383ffff */
.L_x_5540:
[----:B--2---:R-:W-:-:S04]  /*10a70*/  IMAD.U32 R20, RZ, RZ, UR6 ;  /* 0x00000006ff147e24 */ /* 0x004fc8000f8e00ff */
[----:B------:R2:W3:Y:S03]  /*10a80*/  SYNCS.PHASECHK.TRANS64.TRYWAIT P2, [R20+URZ+0x34850], R15 ;  /* 0x0348500f140075a7 */ /* 0x0004e6000804017f */
[----:B---3--:R-:W-:Y:S05]  /*10a90*/  @!P2 NANOSLEEP.SYNCS 0x989680 ;  /* 0x009896800000a95d */ /* 0x008fea0003900000 */
[----:B------:R-:W3:Y:S02]  /*10aa0*/  @!P2 SYNCS.PHASECHK.TRANS64 P2, [R20+URZ+0x34850], R15 ;  /* 0x0348500f1400a5a7 */ /* 0x000ee4000804007f */
[----:B---3--:R-:W-:Y:S05]  /*10ab0*/  @!P2 BRA `(.L_x_5540) ;  /* 0xfffffffc00eca947 */ /* 0x008fea000383ffff */
[----:B------:R-:W-:Y:S05]  /*10ac0*/  BRA `(.L_x_5537) ;  /* 0xffffff8800e07947 */ /* 0x000fea000383ffff */
.L_x_5545:
[----:B--2---:R-:W-:-:S04]  /*10ad0*/  MOV R3, UR7 ;  /* 0x0000000700037c02 */ /* 0x004fc80008000f00 */
[----:B------:R2:W3:Y:S03]  /*10ae0*/  SYNCS.PHASECHK.TRANS64.TRYWAIT P0, [R3+URZ+0x34850], R0 ;  /* 0x03485000030075a7 */ /* 0x0004e6000800017f */
[----:B---3--:R-:W-:Y:S05]  /*10af0*/  @!P0 NANOSLEEP.SYNCS 0x989680 ;  /* 0x009896800000895d */ /* 0x008fea0003900000 */
[----:B------:R-:W3:Y:S02]  /*10b00*/  @!P0 SYNCS.PHASECHK.TRANS64 P0, [R3+URZ+0x34850], R0 ;  /* 0x03485000030085a7 */ /* 0x000ee4000800007f */
[----:B---3--:R-:W-:Y:S05]  /*10b10*/  @!P0 BRA `(.L_x_5545) ;  /* 0xfffffffc00ec8947 */ /* 0x008fea000383ffff */
[----:B------:R-:W-:Y:S05]  /*10b20*/  BRA `(.L_x_5544) ;  /* 0xffffffb800787947 */ /* 0x000fea000383ffff */
.L_x_5555:
        /* <DEDUP_REMOVED lines=11> */
.L_x_5607:
[----:B------:R-:W-:Y:S05]  /*10be0*/  BSYNC B0 ;  /* 0x0000000000007941 */ /* 0x000fea0003800000 */
.L_x_5606:
[----:B------:R-:W-:Y:S05]  /*10bf0*/  BRA `(.L_x_5608) ;  /* 0xffffffd8003c7947 */ /* 0x000fea000383ffff */
.L_x_5556:
[----:B------:R-:W-:Y:S01]  /*10c00*/  BSSY B0, `(.L_x_5609) ;  /* 0x0000006000007945 */ /* 0x000fe20003800000 */
[----:B------:R-:W-:-:S07]  /*10c10*/  IMAD.MOV.U32 R15, RZ, RZ, -0x1 ;  /* 0xffffffffff0f7424 */ /* 0x000fce00078e00ff */
[----:B------:R-:W-:Y:S05]  /*10c20*/  WARPSYNC.COLLECTIVE R15, `(.L_x_5610) ;  /* 0x000000000f0c7348 */ /* 0x000fea0003c00000 */
[----:B------:R-:W-:Y:S02]  /*10c30*/  ELECT P6, UR62, PT ;  /* 0x00000000003e782f */ /* 0x000fe400038c0000 */
[----:B------:R-:W-:Y:S01]  /*10c40*/  MOV R14, UR62 ;  /* 0x0000003e000e7c02 */ /* 0x000fe20008000f00 */
[----:B------:R-:W-:Y:S10]  /*10c50*/  ENDCOLLECTIVE ;  /* 0x000000000000791b */ /* 0x000ff40003800000 */
.L_x_5610:
[----:B------:R-:W-:Y:S05]  /*10c60*/  BSYNC B0 ;  /* 0x0000000000007941 */ /* 0x000fea0003800000 */
.L_x_5609:
[----:B------:R-:W-:Y:S05]  /*10c70*/  BRA `(.L_x_5611) ;  /* 0xffffffd800347947 */ /* 0x000fea000383ffff */
.L_x_5559:
[----:B--2---:R2:W3:Y:S02]  /*10c80*/  SYNCS.PHASECHK.TRANS64.TRYWAIT P1, [R6+URZ+0x34840], R7 ;  /* 0x03484007060075a7 */ /* 0x0044e4000802017f */
[----:B---3--:R-:W-:Y:S05]  /*10c90*/  @!P1 NANOSLEEP.SYNCS 0x989680 ;  /* 0x009896800000995d */ /* 0x008fea0003900000 */
[----:B------:R-:W3:Y:S02]  /*10ca0*/  @!P1 SYNCS.PHASECHK.TRANS64 P1, [R6+URZ+0x34840], R7 ;  /* 0x03484007060095a7 */ /* 0x000ee4000802007f */
[----:B---3--:R-:W-:Y:S05]  /*10cb0*/  @!P1 BRA `(.L_x_5559) ;  /* 0xfffffffc00f09947 */ /* 0x008fea000383ffff */
[----:B------:R-:W-:Y:S05]  /*10cc0*/  BRA `(.L_x_5612) ;  /* 0xffffffd800987947 */ /* 0x000fea000383ffff */
.L_x_5562:
        /* <DEDUP_REMOVED lines=8> */
.L_x_5568:
[----:B-1----:R1:W2:Y:S02]  /*10d50*/  SYNCS.PHASECHK.TRANS64.TRYWAIT P1, [R2+URZ+0x34840], R3 ;  /* 0x03484003020075a7 */ /* 0x0022a4000802017f */
[----:B--2---:R-:W-:Y:S05]  /*10d60*/  @!P1 NANOSLEEP.SYNCS 0x989680 ;  /* 0x009896800000995d */ /* 0x004fea0003900000 */
[----:B------:R-:W2:Y:S02]  /*10d70*/  @!P1 SYNCS.PHASECHK.TRANS64 P1, [R2+URZ+0x34840], R3 ;  /* 0x03484003020095a7 */ /* 0x000ea4000802007f */
[----:B--2---:R-:W-:Y:S05]  /*10d80*/  @!P1 BRA `(.L_x_5568) ;  /* 0xfffffffc00f09947 */ /* 0x004fea000383ffff */
[----:B------:R-:W-:Y:S05]  /*10d90*/  BRA `(.L_x_5614) ;  /* 0xffffffe0003c7947 */ /* 0x000fea000383ffff */
.L_x_5570:
[----:B-1----:R1:W2:Y:S02]  /*10da0*/  SYNCS.PHASECHK.TRANS64.TRYWAIT P1, [R2+URZ+0x60], R3 ;  /* 0x00006003020075a7 */ /* 0x0022a4000802017f */
[----:B--2---:R-:W-:Y:S05]  /*10db0*/  @!P1 NANOSLEEP.SYNCS 0x989680 ;  /* 0x009896800000995d */ /* 0x004fea0003900000 */
[----:B------:R-:W2:Y:S02]  /*10dc0*/  @!P1 SYNCS.PHASECHK.TRANS64 P1, [R2+URZ+0x60], R3 ;  /* 0x00006003020095a7 */ /* 0x000ea4000802007f */
[----:B--2---:R-:W-:Y:S05]  /*10dd0*/  @!P1 BRA `(.L_x_5570) ;  /* 0xfffffffc00f09947 */ /* 0x004fea000383ffff */
[----:B------:R-:W-:Y:S05]  /*10de0*/  BRA `(.L_x_5615) ;  /* 0xffffffe000c87947 */ /* 0x000fea000383ffff */
.L_x_5576:
[----:B--2---:R2:W3:Y:S02]  /*10df0*/  SYNCS.PHASECHK.TRANS64.TRYWAIT P1, [R2+URZ+0x34840], R3 ;  /* 0x03484003020075a7 */ /* 0x0044e4000802017f */
[----:B---3--:R-:W-:Y:S05]  /*10e00*/  @!P1 NANOSLEEP.SYNCS 0x989680 ;  /* 0x009896800000995d */ /* 0x008fea0003900000 */
[----:B------:R-:W3:Y:S02]  /*10e10*/  @!P1 SYNCS.PHASECHK.TRANS64 P1, [R2+URZ+0x34840], R3 ;  /* 0x03484003020095a7 */ /* 0x000ee4000802007f */
[----:B---3--:R-:W-:Y:S05]  /*10e20*/  @!P1 BRA `(.L_x_5576) ;  /* 0xfffffffc00f09947 */ /* 0x008fea000383ffff */
[----:B------:R-:W-:Y:S05]  /*10e30*/  BRA `(.L_x_5616) ;  /* 0xffffffe800047947 */ /* 0x000fea000383ffff */
.L_x_5578:
[----:B-1----:R1:W2:Y:S02]  /*10e40*/  SYNCS.PHASECHK.TRANS64.TRYWAIT P1, [R2+URZ+0x60], R17 ;  /* 0x00006011020075a7 */ /* 0x0022a4000802017f */
[----:B--2---:R-:W-:Y:S05]  /*10e50*/  @!P1 NANOSLEEP.SYNCS 0x989680 ;  /* 0x009896800000995d */ /* 0x004fea0003900000 */
[----:B------:R-:W2:Y:S02]  /*10e60*/  @!P1 SYNCS.PHASECHK.TRANS64 P1, [R2+URZ+0x60], R17 ;  /* 0x00006011020095a7 */ /* 0x000ea4000802007f */
[----:B--2---:R-:W-:Y:S05]  /*10e70*/  @!P1 BRA `(.L_x_5578) ;  /* 0xfffffffc00f09947 */ /* 0x004fea000383ffff */
[----:B------:R-:W-:Y:S05]  /*10e80*/  BRA `(.L_x_5617) ;  /* 0xffffffe800907947 */ /* 0x000fea000383ffff */
.L_x_5583:
[----:B--2---:R2:W3:Y:S02]  /*10e90*/  SYNCS.PHASECHK.TRANS64.TRYWAIT P1, [R2+URZ+0x34840], R3 ;  /* 0x03484003020075a7 */ /* 0x0044e4000802017f */
[----:B---3--:R-:W-:Y:S05]  /*10ea0*/  @!P1 NANOSLEEP.SYNCS 0x989680 ;  /* 0x009896800000995d */ /* 0x008fea0003900000 */
[----:B------:R-:W3:Y:S02]  /*10eb0*/  @!P1 SYNCS.PHASECHK.TRANS64 P1, [R2+URZ+0x34840], R3 ;  /* 0x03484003020095a7 */ /* 0x000ee4000802007f */
[----:B---3--:R-:W-:Y:S05]  /*10ec0*/  @!P1 BRA `(.L_x_5583) ;  /* 0xfffffffc00f09947 */ /* 0x008fea000383ffff */
[----:B------:R-:W-:Y:S05]  /*10ed0*/  BRA `(.L_x_5618) ;  /* 0xffffffec00947947 */ /* 0x000fea000383ffff */
.L_x_5585:
[----:B-1----:R1:W2:Y:S02]  /*10ee0*/  SYNCS.PHASECHK.TRANS64.TRYWAIT P1, [R2+URZ+0x60], R3 ;  /* 0x00006003020075a7 */ /* 0x0022a4000802017f */
[----:B--2---:R-:W-:Y:S05]  /*10ef0*/  @!P1 NANOSLEEP.SYNCS 0x989680 ;  /* 0x009896800000995d */ /* 0x004fea0003900000 */
[----:B------:R-:W2:Y:S02]  /*10f00*/  @!P1 SYNCS.PHASECHK.TRANS64 P1, [R2+URZ+0x60], R3 ;  /* 0x00006003020095a7 */ /* 0x000ea4000802007f */
[----:B--2---:R-:W-:Y:S05]  /*10f10*/  @!P1 BRA `(.L_x_5585) ;  /* 0xfffffffc00f09947 */ /* 0x004fea000383ffff */
[----:B------:R-:W-:Y:S05]  /*10f20*/  BRA `(.L_x_5619) ;  /* 0xfffffff000247947 */ /* 0x000fea000383ffff */
.L_x_5590:
[----:B--2---:R2:W3:Y:S02]  /*10f30*/  SYNCS.PHASECHK.TRANS64.TRYWAIT P0, [R3+URZ+0x34860], R2 ;  /* 0x03486002030075a7 */ /* 0x0044e4000800017f */
[----:B---3--:R-:W-:Y:S05]  /*10f40*/  @!P0 NANOSLEEP.SYNCS 0x989680 ;  /* 0x009896800000895d */ /* 0x008fea0003900000 */
[----:B------:R-:W3:Y:S02]  /*10f50*/  @!P0 SYNCS.PHASECHK.TRANS64 P0, [R3+URZ+0x34860], R2 ;  /* 0x03486002030085a7 */ /* 0x000ee4000800007f */
[----:B---3--:R-:W-:Y:S05]  /*10f60*/  @!P0 BRA `(.L_x_5590) ;  /* 0xfffffffc00f08947 */ /* 0x008fea000383ffff */
[----:B------:R-:W-:Y:S05]  /*10f70*/  BRA `(.L_x_5620) ;  /* 0xfffffff000dc7947 */ /* 0x000fea000383ffff */
.L_x_5594:
[----:B--2---:R2:W3:Y:S02]  /*10f80*/  SYNCS.PHASECHK.TRANS64.TRYWAIT P0, [R0+URZ+0x34820], R3 ;  /* 0x03482003000075a7 */ /* 0x0044e4000800017f */
[----:B---3--:R-:W-:Y:S05]  /*10f90*/  @!P0 NANOSLEEP.SYNCS 0x989680 ;  /* 0x009896800000895d */ /* 0x008fea0003900000 */
[----:B------:R-:W3:Y:S02]  /*10fa0*/  @!P0 SYNCS.PHASECHK.TRANS64 P0, [R0+URZ+0x34820], R3 ;  /* 0x03482003000085a7 */ /* 0x000ee4000800007f */
[----:B---3--:R-:W-:Y:S05]  /*10fb0*/  @!P0 BRA `(.L_x_5594) ;  /* 0xfffffffc00f08947 */ /* 0x008fea000383ffff */
[----:B------:R-:W-:Y:S05]  /*10fc0*/  BRA `(.L_x_5621) ;  /* 0xfffffff400a47947 */ /* 0x000fea000383ffff */
.L_x_5595:
[----:B------:R-:W3:Y:S01]  /*10fd0*/  S2R R2, SR_TID.X ;  /* 0x0000000000027919 */ /* 0x000ee20000002100 */
[----:B------:R-:W-:Y:S01]  /*10fe0*/  BSSY B0, `(.L_x_5622) ;  /* 0x000000a000007945 */ /* 0x000fe20003800000 */
[----:B------:R-:W-:Y:S01]  /*10ff0*/  IMAD.MOV.U32 R12, RZ, RZ, RZ ;  /* 0x000000ffff0c7224 */ /* 0x000fe200078e00ff */
[----:B------:R-:W-:Y:S01]  /*11000*/  MOV R15, 0xffffffff ;  /* 0xffffffff000f7802 */ /* 0x000fe20000000f00 */
[----:B------:R-:W-:Y:S01]  /*11010*/  IMAD.MOV.U32 R11, RZ, RZ, 0x1f ;  /* 0x0000001fff0b7424 */ /* 0x000fe200078e00ff */
[----:B---3--:R-:W-:-:S04]  /*11020*/  SHF.R.U32.HI R2, RZ, 0x5, R2 ;  /* 0x00000005ff027819 */ /* 0x008fc80000011602 */
[----:B------:R-:W-:-:S04]  /*11030*/  LOP3.LUT R2, R2, 0x3, RZ, 0xc0, !PT ;  /* 0x0000000302027812 */ /* 0x000fc800078ec0ff */
[----:B------:R-:W-:-:S07]  /*11040*/  MOV R13, R2 ;  /* 0x00000002000d7202 */ /* 0x000fce0000000f00 */
[----:B-12---:R-:W-:Y:S05]  /*11050*/  WARPSYNC.COLLECTIVE R15, `(.L_x_5623) ;  /* 0x000000000f087348 */ /* 0x006fea0003c00000 */
[----:B------:R3:W4:Y:S02]  /*11060*/  SHFL.IDX P6, R14, R13, R12, R11 ;  /* 0x0000000c0d0e7389 */ /* 0x00072400000c000b */
[----:B-1234-:R-:W-:Y:S01]  /*11070*/  ENDCOLLECTIVE ;  /* 0x000000000000791b */ /* 0x01efe20003800000 */
.L_x_5623:
[----:B------:R-:W-:Y:S05]  /*11080*/  BSYNC B0 ;  /* 0x0000000000007941 */ /* 0x000fea0003800000 */
.L_x_5622:
[----:B------:R-:W-:Y:S05]  /*11090*/  BRA `(.L_x_5624) ;  /* 0xfffffff4008c7947 */ /* 0x000fea000383ffff */
.L_x_5598:
[----:B------:R-:W-:Y:S01]  /*110a0*/  BSSY B1, `(.L_x_5625) ;  /* 0x0000006000017945 */ /* 0x000fe20003800000 */
[----:B------:R-:W-:-:S07]  /*110b0*/  IMAD.MOV.U32 R15, RZ, RZ, -0x1 ;  /* 0xffffffffff0f7424 */ /* 0x000fce00078e00ff */
[----:B-123--:R-:W-:Y:S05]  /*110c0*/  WARPSYNC.COLLECTIVE R15, `(.L_x_5626) ;  /* 0x000000000f0c7348 */ /* 0x00efea0003c00000 */
[----:B------:R-:W-:Y:S02]  /*110d0*/  ELECT P6, UR62, PT ;  /* 0x00000000003e782f */ /* 0x000fe400038c0000 */
[----:B------:R-:W-:Y:S01]  /*110e0*/  MOV R14, UR62 ;  /* 0x0000003e000e7c02 */ /* 0x000fe20008000f00 */
[----:B-123--:R-:W-:Y:S10]  /*110f0*/  ENDCOLLECTIVE ;  /* 0x000000000000791b */ /* 0x00eff40003800000 */
.L_x_5626:
[----:B------:R-:W-:Y:S05]  /*11100*/  BSYNC B1 ;  /* 0x0000000000017941 */ /* 0x000fea0003800000 */
.L_x_5625:
[----:B------:R-:W-:Y:S05]  /*11110*/  BRA `(.L_x_5627) ;  /* 0xfffffff400847947 */ /* 0x000fea000383ffff */
.L_x_5600:
[----:B-1----:R1:W2:Y:S02]  /*11120*/  SYNCS.PHASECHK.TRANS64.TRYWAIT P0, [R6+URZ], R5 ;  /* 0x00000005060075a7 */ /* 0x0022a4000800017f */
[----:B--2---:R-:W-:Y:S05]  /*11130*/  @!P0 NANOSLEEP.SYNCS 0x989680 ;  /* 0x009896800000895d */ /* 0x004fea0003900000 */
[----:B------:R-:W2:Y:S02]  /*11140*/  @!P0 SYNCS.PHASECHK.TRANS64 P0, [R6+URZ], R5 ;  /* 0x00000005060085a7 */ /* 0x000ea4000800007f */
[----:B--2---:R-:W-:Y:S05]  /*11150*/  @!P0 BRA `(.L_x_5600) ;  /* 0xfffffffc00f08947 */ /* 0x004fea000383ffff */
[----:B------:R-:W-:Y:S05]  /*11160*/  BRA `(.L_x_5628) ;  /* 0xfffffff400c07947 */ /* 0x000fea000383ffff */
.L_x_5601:
[----:B--2---:R2:W3:Y:S02]  /*11170*/  SYNCS.PHASECHK.TRANS64.TRYWAIT P0, [R3+URZ], R2 ;  /* 0x00000002030075a7 */ /* 0x0044e4000800017f */
[----:B---3--:R-:W-:Y:S05]  /*11180*/  @!P0 NANOSLEEP.SYNCS 0x989680 ;  /* 0x009896800000895d */ /* 0x008fea0003900000 */
[----:B------:R-:W3:Y:S02]  /*11190*/  @!P0 SYNCS.PHASECHK.TRANS64 P0, [R3+URZ], R2 ;  /* 0x00000002030085a7 */ /* 0x000ee4000800007f */
[----:B---3--:R-:W-:Y:S05]  /*111a0*/  @!P0 BRA `(.L_x_5601) ;  /* 0xfffffffc00f08947 */ /* 0x008fea000383ffff */
[----:B------:R-:W-:Y:S05]  /*111b0*/  BRA `(.L_x_5629) ;  /* 0xfffffff400b47947 */ /* 0x000fea000383ffff */
.L_x_5603:
[----:B--2---:R2:W3:Y:S02]  /*111c0*/  SYNCS.PHASECHK.TRANS64.TRYWAIT P0, [R16+URZ], R5 ;  /* 0x00000005100075a7 */ /* 0x0044e4000800017f */
[----:B---3--:R-:W-:Y:S05]  /*111d0*/  @!P0 NANOSLEEP.SYNCS 0x989680 ;  /* 0x009896800000895d */ /* 0x008fea0003900000 */
[----:B------:R-:W3:Y:S02]  /*111e0*/  @!P0 SYNCS.PHASECHK.TRANS64 P0, [R16+URZ], R5 ;  /* 0x00000005100085a7 */ /* 0x000ee4000800007f */
[----:B---3--:R-:W-:Y:S05]  /*111f0*/  @!P0 BRA `(.L_x_5603) ;  /* 0xfffffffc00f08947 */ /* 0x008fea000383ffff */
[----:B------:R-:W-:Y:S05]  /*11200*/  BRA `(.L_x_5630) ;  /* 0xfffffff400b87947 */ /* 0x000fea000383ffff */
.L_x_5631:
        /* <DEDUP_REMOVED lines=15> */
.L_x_12766:


//--------------------- .text._ZN7cutlass13device_kernelIN5flash11enable_sm90INS1_16FlashAttnFwdSm90INS1_25CollectiveMainloopFwdSm90ILi2EN4cute5tupleIJNS5_1CILi2EEENS7_ILi1EEES9_EEENS6_IJNS7_ILi128EEENS7_ILi176EEESB_EEELi128ENS_6half_tEfNS_4arch4Sm90ELb0ELb0ELb1ELb0ELb0ELb0ELb0ELb1ELb1ELb0ELb0ELb0EEENS1_21CollectiveEpilogueFwdINS6_IJSB_SB_SC_EEESA_SE_SG_Li256ELb0ELb0ELb0ELb0EEENS1_29StaticPersistentTileSchedulerILb0EEEEEEEEEvNT_6ParamsE --------------------------
	.section	.text._ZN7cutlass13device_kernelIN5flash11enable_sm90INS1_16FlashAttnFwdSm90INS1_25CollectiveMainloopFwdSm90ILi2EN4cute5tupleIJNS5_1CILi2EEENS7_ILi1EEES9_EEENS6_IJNS7_ILi128EEENS7_ILi176EEESB_EEELi128ENS_6half_tEfNS_4arch4Sm90ELb0ELb0ELb1ELb0ELb0ELb0ELb0ELb1ELb1ELb0ELb0ELb0EEENS1_21CollectiveEpilogueFwdINS6_IJSB_SB_SC_EEESA_SE_SG_Li256ELb0ELb0ELb0ELb0EEENS1_29StaticPersistentTileSchedulerILb0EEEEEEEEEvNT_6ParamsE,"ax",@progbits
	.align	128
.text._ZN7cutlass13device_kernelIN5flash11enable_sm90INS1_16FlashAttnFwdSm90INS1_25CollectiveMainloopFwdSm90ILi2EN4cute5tupleIJNS5_1CILi2EEENS7_ILi1EEES9_EEENS6_IJNS7_ILi128EEENS7_ILi176EEESB_EEELi128ENS_6half_tEfNS_4arch4Sm90ELb0ELb0ELb1ELb0ELb0ELb0ELb0ELb1ELb1ELb0ELb0ELb0EEENS1_21CollectiveEpilogueFwdINS6_IJSB_SB_SC_EEESA_SE_SG_Li256ELb0ELb0ELb0ELb0EEENS1_29StaticPersistentTileSchedulerILb0EEEEEEEEEvNT_6ParamsE:
        .type           _ZN7cutlass13device_kernelIN5flash11enable_sm90INS1_16FlashAttnFwdSm90INS1_25CollectiveMainloopFwdSm90ILi2EN4cute5tupleIJNS5_1CILi2EEENS7_ILi1EEES9_EEENS6_IJNS7_ILi128EEENS7_ILi176EEESB_EEELi128ENS_6half_tEfNS_4arch4Sm90ELb0ELb0ELb1ELb0ELb0ELb0ELb0ELb1ELb1ELb0ELb0ELb0EEENS1_21CollectiveEpilogueFwdINS6_IJSB_SB_SC_EEESA_SE_SG_Li256ELb0ELb0ELb0ELb0EEENS1_29StaticPersistentTileSchedulerILb0EEEEEEEEEvNT_6ParamsE,@function
        .size           _ZN7cutlass13device_kernelIN5flash11enable_sm90INS1_16FlashAttnFwdSm90INS1_25CollectiveMainloopFwdSm90ILi2EN4cute5tupleIJNS5_1CILi2EEENS7_ILi1EEES9_EEENS6_IJNS7_ILi128EEENS7_ILi176EEESB_EEELi128ENS_6half_tEfNS_4arch4Sm90ELb0ELb0ELb1ELb0ELb0ELb0ELb0ELb1ELb1ELb0ELb0ELb0EEENS1_21CollectiveEpilogueFwdINS6_IJSB_SB_SC_EEESA_SE_SG_Li256ELb0ELb0ELb0ELb0EEENS1_29StaticPersistentTileSchedulerILb0EEEEEEEEEvNT_6ParamsE,(.L_x_12767 - _ZN7cutlass13device_kernelIN5flash11enable_sm90INS1_16FlashAttnFwdSm90INS1_25CollectiveMainloopFwdSm90ILi2EN4cute5tupleIJNS5_1CILi2EEENS7_ILi1EEES9_EEENS6_IJNS7_ILi128EEENS7_ILi176EEESB_EEELi128ENS_6half_tEfNS_4arch4Sm90ELb0ELb0ELb1ELb0ELb0ELb0ELb0ELb1ELb1ELb0ELb0ELb0EEENS1_21CollectiveEpilogueFwdINS6_IJSB_SB_SC_EEESA_SE_SG_Li256ELb0ELb0ELb0ELb0EEENS1_29StaticPersistentTileSchedulerILb0EEEEEEEEEvNT_6ParamsE)
        .other          _ZN7cutlass13device_kernelIN5flash11enable_sm90INS1_16FlashAttnFwdSm90INS1_25CollectiveMainloopFwdSm90ILi2EN4cute5tupleIJNS5_1CILi2EEENS7_ILi1EEES9_EEENS6_IJNS7_ILi128EEENS7_ILi176EEESB_EEELi128ENS_6half_tEfNS_4arch4Sm90ELb0ELb0ELb1ELb0ELb0ELb0ELb0ELb1ELb1ELb0ELb0ELb0EEENS1_21CollectiveEpilogueFwdINS6_IJSB_SB_SC_EEESA_SE_SG_Li256ELb0ELb0ELb0ELb0EEENS1_29StaticPersistentTileSchedulerILb0EEEEEEEEEvNT_6ParamsE,@"STO_CUDA_ENTRY STV_DEFAULT"
_ZN7cutlass13device_kernelIN5flash11enable_sm90INS1_16FlashAttnFwdSm90INS1_25CollectiveMainloopFwdSm90ILi2EN4cute5tupleIJNS5_1CILi2EEENS7_ILi1EEES9_EEENS6_IJNS7_ILi128EEENS7_ILi176EEESB_EEELi128ENS_6half_tEfNS_4arch4Sm90ELb0ELb0ELb1ELb0ELb0ELb0ELb0ELb1ELb1ELb0ELb0ELb0EEENS1_21CollectiveEpilogueFwdINS6_IJSB_SB_SC_EEESA_SE_SG_Li256ELb0ELb0ELb0ELb0EEENS1_29StaticPersistentTileSchedulerILb0EEEEEEEEEvNT_6ParamsE:
        /* <DEDUP_REMOVED lines=23> */
.L_x_5633:
[----:B------:R-:W-:Y:S05]  /*0170*/  BSYNC B0 ;  /* 0x0000000000007941 */ /* 0x000fea0003800000 */
.L_x_5632:
        /* <DEDUP_REMOVED lines=11> */
[----:B------:R3:W4:Y:S01]  /*0230*/  SHFL.IDX PT, R12, R3, RZ, 0x1f ;  /* 0x00001fff030c7589 */ /* 0x00072200000e0000 */
[----:B-1----:R-:W-:Y:S01]  /*0240*/  ISETP.NE.AND P1, PT, R2, RZ, PT ;  /* 0x000000ff0200720c */ /* 0x002fe20003f25270 */
[----:B--2---:R-:W-:Y:S02]  /*0250*/  @UP0 ULEA UR8, UR8, UR6, 0x18 ;  /* 0x0000000608080291 */ /* 0x004fe4000f8ec03f */
[----:B------:R-:W-:-:S04]  /*0260*/  @UP0 UIADD3 UR6, -UR7, 0x100000, URZ ;  /* 0x0010000007060890 */ /* 0x000fc8000fffe13f */
[----:B------:R-:W-:Y:S02]  /*0270*/  @UP0 USHF.L.U32 UR7, UR6, 0xb, URZ ;  /* 0x0000000b06070899 */ /* 0x000fe4000800063f */
[----:B------:R-:W-:Y:S01]  /*0280*/  @UP0 USHF.L.U32 UR6, UR6, 0x1, URZ ;  /* 0x0000000106060899 */ /* 0x000fe2000800063f */
[----:B------:R-:W-:Y:S01]  /*0290*/  VOTEU.ANY UP0, P0 ;  /* 0x00000000003f7886 */ /* 0x000fe20000000100 */
[----:B------:R-:W1:Y:S04]  /*02a0*/  FENCE.VIEW.ASYNC.S ;  /* 0x00000000000073c6 */ /* 0x000e680000000000 */
[----:B-1----:R3:W1:Y:S06]  /*02b0*/  @UP0 SYNCS.EXCH.64 URZ, [UR8+0x34800], UR4 ;  /* 0x03480004083f05b2 */ /* 0x00266c0008000100 */
[----:B------:R3:W2:Y:S02]  /*02c0*/  @UP1 SYNCS.EXCH.64 URZ, [UR8+0x34820], UR6 ;  /* 0x03482006083f15b2 */ /* 0x0006a40008000100 */
[----:B---34-:R-:W-:Y:S05]  /*02d0*/  @P1 BRA `(.L_x_5634) ;  /* 0x0000000000481947 */ /* 0x018fea0003800000 */
[----:B------:R-:W3:Y:S01]  /*02e0*/  S2UR UR5, SR_CgaCtaId ;  /* 0x00000000000579c3 */ /* 0x000ee20000008800 */
[----:B------:R-:W-:Y:S01]  /*02f0*/  UMOV UR4, 0x400 ;  /* 0x0000040000047882 */ /* 0x000fe20000000000 */
[----:B------:R-:W-:Y:S01]  /*0300*/  UMOV UR6, 0x1 ;  /* 0x0000000100067882 */ /* 0x000fe20000000000 */
[----:B------:R-:W-:Y:S01]  /*0310*/  UMOV UR9, 0x4 ;  /* 0x0000000400097882 */ /* 0x000fe20000000000 */
[----:B------:R-:W-:-:S04]  /*0320*/  UIADD3 UR6, -UR6, 0x100000, URZ ;  /* 0x0010000006067890 */ /* 0x000fc8000fffe13f */
[----:B------:R-:W-:Y:S02]  /*0330*/  USHF.L.U32 UR7, UR6, 0xb, URZ ;  /* 0x0000000b06077899 */ /* 0x000fe4000800063f */
[----:B------:R-:W-:Y:S01]  /*0340*/  USHF.L.U32 UR6, UR6, 0x1, URZ ;  /* 0x0000000106067899 */ /* 0x000fe2000800063f */
[----:B------:R-:W-:Y:S01]  /*0350*/  ELECT P0, URZ, PT ;  /* 0x00000000003f782f */ /* 0x000fe20003800000 */
[----:B---3--:R-:W-:Y:S02]  /*0360*/  ULEA UR8, UR5, UR4, 0x18 ;  /* 0x0000000405087291 */ /* 0x008fe4000f8ec03f */
[----:B------:R-:W-:-:S04]  /*0370*/  UIADD3 UR4, -UR9, 0x100000, URZ ;  /* 0x0010000009047890 */ /* 0x000fc8000fffe13f */
[----:B------:R-:W-:Y:S02]  /*0380*/  USHF.L.U32 UR5, UR4, 0xb, URZ ;  /* 0x0000000b04057899 */ /* 0x000fe4000800063f */
[----:B------:R-:W-:Y:S01]  /*0390*/  USHF.L.U32 UR4, UR4, 0x1, URZ ;  /* 0x0000000104047899 */ /* 0x000fe2000800063f */
[----:B------:R-:W3:Y:S03]  /*03a0*/  FENCE.VIEW.ASYNC.S ;  /* 0x00000000000073c6 */ /* 0x000ee60000000000 */
[----:B---3--:R3:W4:Y:S08]  /*03b0*/  SYNCS.EXCH.64 URZ, [UR8+0x34830], UR6 ;  /* 0x03483006083f75b2 */ /* 0x0087300008000100 */
[----:B------:R3:W1:Y:S01]  /*03c0*/  SYNCS.EXCH.64 URZ, [UR8+0x34840], UR4 ;  /* 0x03484004083f75b2 */ /* 0x0006620008000100 */
[----:B------:R3:W1:Y:S01]  /*03d0*/  SYNCS.EXCH.64 URZ, [UR8+0x34838], UR6 ;  /* 0x03483806083f75b2 */ /* 0x0006620008000100 */
[----:B------:R3:W1:Y:S01]  /*03e0*/  SYNCS.EXCH.64 URZ, [UR8+0x34848], UR4 ;  /* 0x03484804083f75b2 */ /* 0x0006620008000100 */
[----:B------:R-:W-:Y:S01]  /*03f0*/  NOP ;  /* 0x0000000000007918 */ /* 0x000fe20000000000 */
.L_x_5634:
[----:B---3--:R-:W3:Y:S01]  /*0400*/  S2UR UR4, SR_CTAID.Y ;  /* 0x00000000000479c3 */ /* 0x008ee20000002600 */
[----:B------:R-:W5:Y:S01]  /*0410*/  SHFL.IDX PT, R6, R0, RZ, 0x1f ;  /* 0x00001fff00067589 */ /* 0x000f6200000e0000 */
[----:B------:R-:W-:Y:S01]  /*0420*/  ULDC UR5, c[0x0][0x154] ;  /* 0x0000550000057ab9 */ /* 0x000fe20000000800 */
[----:B------:R-:W-:-:S05]  /*0430*/  NOP ;  /* 0x0000000000007918 */ /* 0x000fca0000000000 */
[----:B------:R-:W4:Y:S08]  /*0440*/  S2UR UR6, SR_CTAID.X ;  /* 0x00000000000679c3 */ /* 0x000f300000002500 */
[----:B------:R-:W2:Y:S01]  /*0450*/  LDC R7, c[0x0][0x148] ;  /* 0x00005200ff077b82 */ /* 0x000ea20000000800 */
[----:B---3--:R-:W-:Y:S02]  /*0460*/  I2FP.F32.U32 R3, UR4 ;  /* 0x0000000400037c45 */ /* 0x008fe40008201000 */
[----:B-----5:R-:W-:-:S03]  /*0470*/  ISETP.NE.AND P0, PT, R6, RZ, PT ;  /* 0x000000ff0600720c */ /* 0x020fc60003f05270 */
[----:B------:R-:W-:Y:S01]  /*0480*/  FMUL R5, R3, UR5 ;  /* 0x0000000503057c20 */ /* 0x000fe20008400000 */
[----:B------:R-:W-:Y:S02]  /*0490*/  SHF.R.S32.HI R3, RZ, 0x1f, R10 ;  /* 0x0000001fff037819 */ /* 0x000fe4000001140a */
[----:B----4-:R-:W-:Y:S02]  /*04a0*/  I2FP.F32.U32 R4, UR6 ;  /* 0x0000000600047c45 */ /* 0x010fe40008201000 */
[----:B------:R-:W-:Y:S01]  /*04b0*/  LEA.HI R3, R3, R10, RZ, 0x7 ;  /* 0x0000000a03037211 */ /* 0x000fe200078f38ff */
[----:B------:R-:W3:Y:S02]  /*04c0*/  F2I.U32.TRUNC.NTZ R5, R5 ;  /* 0x0000000500057305 */ /* 0x000ee4000020f000 */
[----:B---3--:R-:W-:-:S04]  /*04d0*/  IMAD.MOV R8, RZ, RZ, -R5 ;  /* 0x000000ffff087224 */ /* 0x008fc800078e0a05 */
[----:B--2---:R-:W-:Y:S01]  /*04e0*/  IMAD R11, R7, R8, UR4 ;  /* 0x00000004070b7e24 */ /* 0x004fe2000f8e0208 */
[----:B------:R-:W-:Y:S02]  /*04f0*/  ULDC UR4, c[0x0][0x150] ;  /* 0x0000540000047ab9 */ /* 0x000fe40000000800 */
[----:B------:R-:W-:Y:S01]  /*0500*/  FMUL R8, R4, UR4 ;  /* 0x0000000404087c20 */ /* 0x000fe20008400000 */
[----:B------:R-:W-:Y:S06]  /*0510*/  @P0 BRA `(.L_x_5635) ;  /* 0x0000000000480947 */ /* 0x000fec0003800000 */
[----:B------:R-:W2:Y:S01]  /*0520*/  S2UR UR5, SR_CgaCtaId ;  /* 0x00000000000579c3 */ /* 0x000ea20000008800 */
        /* <DEDUP_REMOVED lines=12> */
[----:B--2---:R2:W3:Y:S08]  /*05f0*/  SYNCS.EXCH.64 URZ, [UR8+0x34850], UR4 ;  /* 0x03485004083f75b2 */ /* 0x0044f00008000100 */
[----:B------:R2:W4:Y:S01]  /*0600*/  SYNCS.EXCH.64 URZ, [UR8+0x34860], UR6 ;  /* 0x03486006083f75b2 */ /* 0x0005220008000100 */
[----:B------:R2:W1:Y:S01]  /*0610*/  SYNCS.EXCH.64 URZ, [UR8+0x34858], UR4 ;  /* 0x03485804083f75b2 */ /* 0x0004620008000100 */
[----:B------:R2:W1:Y:S01]  /*0620*/  SYNCS.EXCH.64 URZ, [UR8+0x34868], UR6 ;  /* 0x03486806083f75b2 */ /* 0x0004620008000100 */
[----:B------:R-:W-:Y:S01]  /*0630*/  NOP ;  /* 0x0000000000007918 */ /* 0x000fe20000000000 */
.L_x_5635:
        /* <DEDUP_REMOVED lines=37> */
.L_x_5636:
[----:B------:R-:W5:Y:S01]  /*0890*/  SHFL.IDX PT, R13, R0, RZ, 0x1f ;  /* 0x00001fff000d7589 */ /* 0x000f6200000e0000 */
[----:B--2---:R-:W2:Y:S01]  /*08a0*/  S2UR UR4, SR_CTAID.X ;  /* 0x00000000000479c3 */ /* 0x004ea20000002500 */
[----:B------:R-:W-:Y:S01]  /*08b0*/  LOP3.LUT R9, R9, 0x3ffffffc, RZ, 0xc0, !PT ;  /* 0x3ffffffc09097812 */ /* 0x000fe200078ec0ff */
[----:B------:R-:W-:Y:S01]  /*08c0*/  IMAD.IADD R4, R5, 0x1, -R4 ;  /* 0x0000000105047824 */ /* 0x000fe200078e0a04 */
[----:B------:R-:W-:Y:S01]  /*08d0*/  NOP ;  /* 0x0000000000007918 */ /* 0x000fe20000000000 */
[----:B------:R-:W-:Y:S02]  /*08e0*/  IMAD.IADD R7, R2, 0x1, -R7 ;  /* 0x0000000102077824 */ /* 0x000fe400078e0a07 */
[----:B------:R-:W-:Y:S02]  /*08f0*/  IMAD.IADD R9, R6, 0x1, -R9 ;  /* 0x0000000106097824 */ /* 0x000fe400078e0a09 */
[----:B------:R-:W3:Y:S01]  /*0900*/  LDC R6, c[0x0][0x140] ;  /* 0x00005000ff067b82 */ /* 0x000ee20000000800 */
[----:B------:R-:W-:Y:S01]  /*0910*/  LEA R7, R7, R4, 0x2 ;  /* 0x0000000407077211 */ /* 0x000fe200078e10ff */
[----:B------:R-:W-:-:S02]  /*0920*/  IMAD R9, R9, 0x4, R4 ;  /* 0x0000000409097824 */ /* 0x000fc400078e0204 */
[----:B-1----:R-:W-:Y:S01]  /*0930*/  IMAD.MOV R5, RZ, RZ, -R8 ;  /* 0x000000ffff057224 */ /* 0x002fe200078e0a08 */
[----:B------:R-:W-:Y:S02]  /*0940*/  LEA.HI R2, R7, R7, RZ, 0x1 ;  /* 0x0000000707027211 */ /* 0x000fe400078f08ff */
[----:B------:R-:W-:Y:S02]  /*0950*/  LEA.HI R4, R9, R9, RZ, 0x1 ;  /* 0x0000000909047211 */ /* 0x000fe400078f08ff */
[----:B------:R-:W-:Y:S02]  /*0960*/  LOP3.LUT R2, R2, 0xfffffffe, RZ, 0xc0, !PT ;  /* 0xfffffffe02027812 */ /* 0x000fe400078ec0ff */
[----:B------:R-:W-:-:S03]  /*0970*/  LOP3.LUT R4, R4, 0xfffffffe, RZ, 0xc0, !PT ;  /* 0xfffffffe04047812 */ /* 0x000fc600078ec0ff */
[----:B------:R-:W-:Y:S01]  /*0980*/  IMAD.IADD R2, R7, 0x1, -R2 ;  /* 0x0000000107027824 */ /* 0x000fe200078e0a02 */
[----:B-----5:R-:W-:Y:S01]  /*0990*/  ISETP.NE.AND P0, PT, R13, RZ, PT ;  /* 0x000000ff0d00720c */ /* 0x020fe20003f05270 */
[----:B--2---:R-:W-:Y:S02]  /*09a0*/  IMAD R5, R10, R5, UR4 ;  /* 0x000000040a057e24 */ /* 0x004fe4000f8e0205 */
[----:B------:R-:W-:-:S03]  /*09b0*/  IMAD.IADD R4, R9, 0x1, -R4 ;  /* 0x0000000109047824 */ /* 0x000fc600078e0a04 */
[-C--:B------:R-:W-:Y:S02]  /*09c0*/  ISETP.NE.AND P3, PT, R2, R5.reuse, PT ;  /* 0x000000050200720c */ /* 0x080fe40003f65270 */
[----:B------:R-:W-:-:S05]  /*09d0*/  ISETP.NE.AND P5, PT, R4, R5, PT ;  /* 0x000000050400720c */ /* 0x000fca0003fa5270 */
[----:B------:R-:W-:Y:S08]  /*09e0*/  @P0 BRA `(.L_x_5637) ;  /* 0x0000000000480947 */ /* 0x000ff00003800000 */
        /* <DEDUP_REMOVED lines=18> */
.L_x_5637:
[----:B------:R-:W5:Y:S01]  /*0b10*/  SHFL.IDX PT, R5, R0, RZ, 0x1f ;  /* 0x00001fff00057589 */ /* 0x000f6200000e0000 */
[----:B------:R-:W-:Y:S01]  /*0b20*/  IMAD.SHL.U32 R2, R7, 0x4, RZ ;  /* 0x0000000407027824 */ /* 0x000fe200078e00ff */
[----:B------:R-:W-:Y:S01]  /*0b30*/  MOV R23, 0x1 ;  /* 0x0000000100177802 */ /* 0x000fe20000000f00 */
[----:B------:R-:W-:Y:S01]  /*0b40*/  IMAD.SHL.U32 R4, R9, 0x4, RZ ;  /* 0x0000000409047824 */ /* 0x000fe200078e00ff */
        /* <DEDUP_REMOVED lines=17> */
[----:B---3--:R-:W-:Y:S02]  /*0c60*/  ISETP.EQ.U32.AND P1, PT, R6, 0x1, PT ;  /* 0x000000010600780c */ /* 0x008fe40003f22070 */
[----:B------:R-:W-:Y:S02]  /*0c70*/  ISETP.NE.AND P2, PT, R12, RZ, PT ;  /* 0x000000ff0c00720c */ /* 0x000fe40003f45270 */
        /* <DEDUP_REMOVED lines=17> */
[----:B-1----:R1:W3:Y:S08]  /*0d90*/  SYNCS.EXCH.64 URZ, [UR8+0x348b0], UR4 ;  /* 0x0348b004083f75b2 */ /* 0x0022f00008000100 */
[----:B------:R1:W1:Y:S01]  /*0da0*/  SYNCS.EXCH.64 URZ, [UR8+0x348c0], UR6 ;  /* 0x0348c006083f75b2 */ /* 0x0002620008000100 */
[----:B------:R1:W1:Y:S01]  /*0db0*/  SYNCS.EXCH.64 URZ, [UR8+0x348b8], UR4 ;  /* 0x0348b804083f75b2 */ /* 0x0002620008000100 */
[----:B------:R1:W1:Y:S01]  /*0dc0*/  SYNCS.EXCH.64 URZ, [UR8+0x348c8], UR6 ;  /* 0x0348c806083f75b2 */ /* 0x0002620008000100 */
[----:B------:R-:W-:Y:S01]  /*0dd0*/  NOP ;  /* 0x0000000000007918 */ /* 0x000fe20000000000 */
.L_x_5638:
[----:B------:R-:W-:Y:S01]  /*0de0*/  LOP3.LUT R23, R23, R2, RZ, 0xc0, !PT ;  /* 0x0000000217177212 */ /* 0x000fe200078ec0ff */
[----:B------:R-:W-:Y:S01]  /*0df0*/  NOP ;  /* 0x0000000000007918 */ /* 0x000fe20000000000 */
[----:B------:R-:W-:Y:S01]  /*0e00*/  LOP3.LUT R22, R22, R3, RZ, 0xc0, !PT ;  /* 0x0000000316167212 */ /* 0x000fe200078ec0ff */
[----:B------:R-:W-:Y:S06]  /*0e10*/  @!P1 BRA `(.L_x_5639) ;  /* 0x0000000000089947 */ /* 0x000fec0003800000 */
[----:B-1234-:R-:W-:Y:S01]  /*0e20*/  UCGABAR_ARV ;  /* 0x00000000000079c7 */ /* 0x01efe20008000000 */
[----:B------:R-:W-:Y:S05]  /*0e30*/  BRA `(.L_x_5640) ;  /* 0x0000000000047947 */ /* 0x000fea0003800000 */
.L_x_5639:
[----:B-1234-:R-:W-:Y:S01]  /*0e40*/  NOP ;  /* 0x0000000000007918 */ /* 0x01efe20000000000 */
.L_x_5640:
[----:B------:R-:W-:Y:S05]  /*0e50*/  @!P1 BRA `(.L_x_5641) ;  /* 0x00000000000c9947 */ /* 0x000fea0003800000 */
[----:B------:R-:W-:Y:S01]  /*0e60*/  UCGABAR_WAIT ;  /* 0x0000000000007dc7 */ /* 0x000fe20008000000 */
[----:B------:R-:W-:Y:S01]  /*0e70*/  CCTL.IVALL ;  /* 0x00000000ff00798f */ /* 0x000fe20002000000 */
[----:B------:R-:W-:Y:S05]  /*0e80*/  BRA `(.L_x_5642) ;  /* 0x0000000000047947 */ /* 0x000fea0003800000 */
.L_x_5641:
[----:B------:R-:W-:Y:S06]  /*0e90*/  BAR.SYNC.DEFER_BLOCKING 0x0 ;  /* 0x0000000000007b1d */ /* 0x000fec0000010000 */
.L_x_5642:
[----:B------:R-:W-:-:S05]  /*0ea0*/  IMAD.MOV.U32 R2, RZ, RZ, 0x1 ;  /* 0x00000001ff027424 */ /* 0x000fca00078e00ff */
[----:B------:R-:W-:-:S05]  /*0eb0*/  SEL R2, R2, 0x2, !P2 ;  /* 0x0000000202027807 */ /* 0x000fca0005000000 */
[----:B------:R1:W-:Y:S01]  /*0ec0*/  STL [R1+0x1c], R2 ;  /* 0x00001c0201007387 */ /* 0x0003e20000100800 */
[----:B------:R-:W-:Y:S05]  /*0ed0*/  @!P2 BRA `(.L_x_5643) ;  /* 0x000000cc0054a947 */ /* 0x000fea0003800000 */
.L_x_5644:
[----:B------:R-:W-:-:S08]  /*0ee0*/  NOP ;  /* 0x0000000000007918 */ /* 0x000fd00000000000 */
[----:B------:R-:W2:Y:S02]  /*0ef0*/  USETMAXREG.TRY_ALLOC.CTAPOOL UP0, 0xf0 ;  /* 0x000000f0000079c8 */ /* 0x000ea40008000600 */
[----:B--2---:R-:W-:-:S13]  /*0f00*/  PLOP3.LUT P0, PT, PT, PT, UP0, 0x80, 0x0 ;  /* 0x000000000000781c */ /* 0x004fda0003f0f008 */
[----:B------:R-:W-:Y:S05]  /*0f10*/  @!P0 BRA `(.L_x_5644) ;  /* 0xfffffffc00f08947 */ /* 0x000fea000383ffff */
[----:B-1----:R-:W1:Y:S01]  /*0f20*/  S2R R2, SR_TID.X ;  /* 0x0000000000027919 */ /* 0x002e620000002100 */
[----:B------:R-:W2:Y:S08]  /*0f30*/  S2UR UR7, SR_CTAID.X ;  /* 0x00000000000779c3 */ /* 0x000eb00000002500 */
[----:B------:R-:W-:Y:S06]  /*0f40*/  BAR.ARV 0x8, 0x120 ;  /* 0x0204800000007b1d */ /* 0x000fec0000002000 */
[----:B-1----:R-:W-:-:S04]  /*0f50*/  LOP3.LUT R0, R2, 0xffffff80, RZ, 0xc0, !PT ;  /* 0xffffff8002007812 */ /* 0x002fc800078ec0ff */
[----:B------:R-:W-:Y:S02]  /*0f60*/  ISETP.NE.AND P0, PT, R0, 0x80, PT ;  /* 0x000000800000780c */ /* 0x000fe40003f05270 */
[----:B------:R-:W2:Y:S11]  /*0f70*/  LDC R0, c[0x0][0xda4] ;  /* 0x00036900ff007b82 */ /* 0x000eb60000000800 */
[----:B------:R-:W-:Y:S06]  /*0f80*/  @!P0 BAR.ARV 0x9, 0x100 ;  /* 0x0244000000008b1d */ /* 0x000fec0000002000 */
[----:B--2---:R-:W-:-:S13]  /*0f90*/  ISETP.LE.AND P0, PT, R0, UR7, PT ;  /* 0x0000000700007c0c */ /* 0x004fda000bf03270 */
[----:B------:R-:W-:Y:S05]  /*0fa0*/  @P0 EXIT ;  /* 0x000000000000094d */ /* 0x000fea0003800000 */
[----:B------:R-:W2:Y:S01]  /*0fb0*/  LDL.LU R8, [R1+0x1c] ;  /* 0x00001c0001087983 */ /* 0x000ea20000300800 */
[----:B------:R-:W-:-:S05]  /*0fc0*/  VIADD R0, R2, 0xffffff80 ;  /* 0xffffff8002007836 */ /* 0x000fca0000000000 */
[----:B------:R-:W-:-:S04]  /*0fd0*/  SHF.R.S32.HI R3, RZ, 0x1f, R0 ;  /* 0x0000001fff037819 */ /* 0x000fc80000011400 */
[----:B------:R-:W-:-:S04]  /*0fe0*/  LEA.HI R2, R3, R0, RZ, 0x7 ;  /* 0x0000000003027211 */ /* 0x000fc800078f38ff */
[----:B------:R-:W-:Y:S01]  /*0ff0*/  LOP3.LUT R5, R2, 0xffffff80, RZ, 0xc0, !PT ;  /* 0xffffff8002057812 */ /* 0x000fe200078ec0ff */
[----:B------:R-:W1:Y:S01]  /*1000*/  S2UR UR4, SR_CgaCtaId ;  /* 0x00000000000479c3 */ /* 0x000e620000008800 */
[----:B------:R-:W-:-:S03]  /*1010*/  LEA.HI R6, R3, R0, RZ, 0x4 ;  /* 0x0000000003067211 */ /* 0x000fc600078f20ff */
[----:B------:R-:W-:Y:S01]  /*1020*/  IMAD.IADD R222, R0, 0x1, -R5 ;  /* 0x0000000100de7824 */ /* 0x000fe200078e0a05 */
[----:B------:R-:W-:-:S03]  /*1030*/  LOP3.LUT R7, R6, 0x3fffff0, RZ, 0xc0, !PT ;  /* 0x03fffff006077812 */ /* 0x000fc600078ec0ff */
[----:B------:R-:W3:Y:S01]  /*1040*/  S2UR UR6, SR_SWINHI ;  /* 0x00000000000679c3 */ /* 0x000ee20000002f00 */
        /* <DEDUP_REMOVED lines=16> */
[----:B-1----:R-:W-:Y:S01]  /*1150*/  ULEA UR39, UR4, UR39, 0x18 ;  /* 0x0000002704277291 */ /* 0x002fe2000f8ec03f */
        /* <DEDUP_REMOVED lines=8> */
[----:B---3--:R-:W-:Y:S01]  /*11e0*/  UMOV UR5, UR6 ;  /* 0x0000000600057c82 */ /* 0x008fe20008000000 */
[----:B------:R-:W-:Y:S01]  /*11f0*/  SHF.L.U32 R5, R6, 0x3, RZ ;  /* 0x0000000306057819 */ /* 0x000fe200000006ff */
[----:B------:R-:W-:-:S02]  /*1200*/  IMAD.MOV.U32 R228, RZ, RZ, -0x2 ;  /* 0xfffffffeffe47424 */ /* 0x000fc400078e00ff */
[----:B------:R-:W-:Y:S02]  /*1210*/  IMAD.U32 R16, RZ, RZ, UR4 ;  /* 0x00000004ff107e24 */ /* 0x000fe4000f8e00ff */
[----:B------:R-:W-:Y:S02]  /*1220*/  IMAD.U32 R17, RZ, RZ, UR5 ;  /* 0x00000005ff117e24 */ /* 0x000fe4000f8e00ff */
[----:B------:R-:W-:Y:S02]  /*1230*/  IMAD.IADD R3, R222, 0x1, -R3 ;  /* 0x00000001de037824 */ /* 0x000fe400078e0a03 */
[----:B------:R-:W-:Y:S02]  /*1240*/  IMAD R7, R0, 0x10, R7 ;  /* 0x0000001000077824 */ /* 0x000fe400078e0207 */
[----:B------:R-:W-:Y:S02]  /*1250*/  IMAD.IADD R2, R225, 0x1, -R2 ;  /* 0x00000001e1027824 */ /* 0x000fe400078e0a02 */
[----:B------:R-:W-:-:S02]  /*1260*/  IMAD R228, R3, R228, 0xb0 ;  /* 0x000000b003e47424 */ /* 0x000fc400078e02e4 */
[----:B------:R-:W-:Y:S01]  /*1270*/  IMAD.WIDE R16, R5, 0x2, R16 ;  /* 0x0000000205107825 */ /* 0x000fe200078e0210 */
[----:B------:R-:W-:-:S03]  /*1280*/  UMOV UR61, URZ ;  /* 0x0000003f003d7c82 */ /* 0x000fc60008000000 */
[----:B------:R-:W-:Y:S02]  /*1290*/  IMAD R227, R2, 0x40, R7 ;  /* 0x0000004002e37824 */ /* 0x000fe400078e0207 */
[----:B------:R-:W-:Y:S02]  /*12a0*/  IMAD.U32 R220, RZ, RZ, UR7 ;  /* 0x00000007ffdc7e24 */ /* 0x000fe4000f8e00ff */
[----:B------:R-:W-:Y:S01]  /*12b0*/  IMAD.MOV.U32 R221, RZ, RZ, RZ ;  /* 0x000000ffffdd7224 */ /* 0x000fe200078e00ff */
[----:B------:R-:W-:Y:S01]  /*12c0*/  UMOV UR38, URZ ;  /* 0x0000003f00267c82 */ /* 0x000fe20008000000 */
[----:B--2---:R-:W-:-:S07]  /*12d0*/  LOP3.LUT R18, R8, 0x1, RZ, 0xfc, !PT ;  /* 0x0000000108127812 */ /* 0x004fce00078efcff */
.L_x_5671:
[----:B------:R-:W1:Y:S01]  /*12e0*/  SHFL.IDX PT, R0, R225, RZ, 0x1f ;  /* 0x00001fffe1007589 */ /* 0x000e6200000e0000 */
[----:B------:R-:W2:Y:S01]  /*12f0*/  LDC R113, c[0x0][0x2e0] ;  /* 0x0000b800ff717b82 */ /* 0x000ea20000000800 */
[----:B------:R-:W-:Y:S01]  /*1300*/  ULDC UR4, c[0x0][0xda8] ;  /* 0x00036a0000047ab9 */ /* 0x000fe20000000800 */
[----:B------:R-:W-:Y:S01]  /*1310*/  ULDC.64 UR6, c[0x0][0x3f8] ;  /* 0x0000fe0000067ab9 */ /* 0x000fe20000000a00 */
[----:B------:R-:W-:Y:S01]  /*1320*/  R2UR UR10, R220 ;  /* 0x00000000dc0a72ca */ /* 0x000fe200000e0000 */
[----:B------:R-:W-:Y:S02]  /*1330*/  UISETP.NE.AND UP1, UPT, UR4, 0x1, UPT ;  /* 0x000000010400788c */ /* 0x000fe4000bf25270 */
[----:B------:R-:W-:Y:S01]  /*1340*/  UISETP.NE.U32.AND UP0, UPT, UR6, URZ, UPT ;  /* 0x0000003f0600728c */ /* 0x000fe2000bf05070 */
[----:B------:R-:W-:Y:S02]  /*1350*/  ULDC UR5, c[0x0][0xdb4] ;  /* 0x00036d0000057ab9 */ /* 0x000fe40000000800 */
[----:B------:R-:W-:Y:S01]  /*1360*/  ULDC UR6, c[0x0][0x404] ;  /* 0x0001010000067ab9 */ /* 0x000fe20000000800 */
[----:B------:R-:W-:-:S02]  /*1370*/  UISETP.NE.AND.EX UP0, UPT, UR7, URZ, UPT, UP0 ;  /* 0x0000003f0700728c */ /* 0x000fc4000bf05300 */
[----:B------:R-:W-:Y:S02]  /*1380*/  UIADD3 UR8, UR39, 0x16400, URZ ;  /* 0x0001640027087890 */ /* 0x000fe4000fffe03f */
[----:B------:R-:W-:Y:S02]  /*1390*/  UISETP.NE.AND UP2, UPT, UR5, 0x1, UPT ;  /* 0x000000010500788c */ /* 0x000fe4000bf45270 */
[----:B------:R-:W-:Y:S01]  /*13a0*/  USEL UR6, UR6, 0x1, UP0 ;  /* 0x0000000106067887 */ /* 0x000fe20008000000 */
[----:B------:R-:W-:Y:S01]  /*13b0*/  @UP1 ULDC UR5, c[0x0][0xdac] ;  /* 0x00036b0000051ab9 */ /* 0x000fe20000000800 */
[----:B------:R-:W-:Y:S01]  /*13c0*/  ULOP3.LUT UP0, URZ, UR8, 0x9f, URZ, 0xc0, !UPT ;  /* 0x0000009f083f7892 */ /* 0x000fe2000f80c03f */
[----:B------:R-:W-:Y:S01]  /*13d0*/  UMOV UR11, UR10 ;  /* 0x0000000a000b7c82 */ /* 0x000fe20008000000 */
[----:B-1----:R-:W-:Y:S02]  /*13e0*/  R2UR UR9, R0 ;  /* 0x00000000000972ca */ /* 0x002fe400000e0000 */
[----:B--2---:R-:W-:Y:S01]  /*13f0*/  IMAD R113, R113, UR6, RZ ;  /* 0x0000000671717c24 */ /* 0x004fe2000f8e02ff */
[----:B------:R-:W-:Y:S01]  /*1400*/  @UP1 ULDC UR6, c[0x0][0xdb0] ;  /* 0x00036c0000061ab9 */ /* 0x000fe20000000800 */
[----:B------:R-:W-:-:S03]  /*1410*/  PLOP3.LUT P0, PT, PT, PT, UP0, 0x80, 0x0 ;  /* 0x000000000000781c */ /* 0x000fc60003f0f008 */
[----:B------:R-:W-:-:S05]  /*1420*/  IADD3 R0, R113, 0xaf, RZ ;  /* 0x000000af71007810 */ /* 0x000fca0007ffe0ff */
[----:B------:R-:W-:Y:S01]  /*1430*/  IMAD.HI R0, R0, 0x2e8ba2e9, RZ ;  /* 0x2e8ba2e900007827 */ /* 0x000fe200078e02ff */
[----:B------:R-:W-:-:S03]  /*1440*/  ULEA.HI UR4, UR9, UR9, URZ, 0x1 ;  /* 0x0000000909047291 */ /* 0x000fc6000f8f083f */
[----:B------:R-:W-:Y:S01]  /*1450*/  IMAD.U32 R19, RZ, RZ, UR9 ;  /* 0x00000009ff137e24 */ /* 0x000fe2000f8e00ff */
[----:B------:R-:W-:Y:S01]  /*1460*/  SHF.R.U32.HI R3, RZ, 0x1f, R0 ;  /* 0x0000001fff037819 */ /* 0x000fe20000011600 */
[----:B------:R-:W-:Y:S02]  /*1470*/  ULOP3.LUT UR7, UR4, 0x1e, URZ, 0xc0, !UPT ;  /* 0x0000001e04077892 */ /* 0x000fe4000f8ec03f */
[----:B------:R-:W-:Y:S01]  /*1480*/  UIMAD.WIDE.U32 UR4, UR10, UR5, URZ ;  /* 0x000000050a0472a5 */ /* 0x000fe2000f8e003f */
[----:B------:R-:W-:Y:S01]  /*1490*/  LEA.HI.SX32 R112, R0, R3, 0x1b ;  /* 0x0000000300707211 */ /* 0x000fe200078fdaff */
[----:B------:R-:W-:Y:S02]  /*14a0*/  UIADD3 UR7, UR9, -UR7, URZ ;  /* 0x8000000709077290 */ /* 0x000fe4000fffe03f */
[----:B------:R-:W-:Y:S02]  /*14b0*/  @UP1 USHF.R.U32.HI UR11, URZ, UR6, UR5 ;  /* 0x000000063f0b1299 */ /* 0x000fe40008011605 */
[----:B------:R-:W-:-:S03]  /*14c0*/  ULEA UR7, UR7, UR8, 0xd ;  /* 0x0000000807077291 */ /* 0x000fc6000f8e683f */
[----:B------:R-:W-:Y:S01]  /*14d0*/  @UP2 ULDC.64 UR8, c[0x0][0xdb8] ;  /* 0x00036e0000082ab9 */ /* 0x000fe20000000a00 */
[----:B------:R-:W-:Y:S01]  /*14e0*/  USHF.R.U32.HI UR7, URZ, 0x4, UR7 ;  /* 0x000000043f077899 */ /* 0x000fe20008011607 */
[----:B------:R-:W-:Y:S01]  /*14f0*/  IMAD.U32 R224, RZ, RZ, UR11 ;  /* 0x0000000bffe07e24 */ /* 0x000fe2000f8e00ff */
[----:B------:R-:W-:Y:S02]  /*1500*/  UIMAD.WIDE.U32 UR4, UR11, UR8, URZ ;  /* 0x000000080b0472a5 */ /* 0x000fe4000f8e003f */
[----:B------:R-:W-:Y:S01]  /*1510*/  UMOV UR36, UR11 ;  /* 0x0000000b00247c82 */ /* 0x000fe20008000000 */
[----:B------:R-:W-:Y:S02]  /*1520*/  ULOP3.LUT UR48, UR7, 0x3fff, URZ, 0xc0, !UPT ;  /* 0x00003fff07307892 */ /* 0x000fe4000f8ec03f */
[----:B------:R-:W-:Y:S02]  /*1530*/  @UP2 USHF.R.U32.HI UR36, URZ, UR9, UR5 ;  /* 0x000000093f242299 */ /* 0x000fe40008011605 */
[----:B------:R-:W-:-:S02]  /*1540*/  UMOV UR4, UR10 ;  /* 0x0000000a00047c82 */ /* 0x000fc40008000000 */
[----:B------:R-:W-:Y:S01]  /*1550*/  IMAD.U32 R223, RZ, RZ, UR4 ;  /* 0x00000004ffdf7e24 */ /* 0x000fe2000f8e00ff */
[----:B------:R-:W-:Y:S07]  /*1560*/  @!P0 BRA `(.L_x_5645) ;  /* 0x0000000000408947 */ /* 0x000fee0003800000 */
[----:B------:R-:W-:Y:S01]  /*1570*/  MOV R0, 0x0 ;  /* 0x0000000000007802 */ /* 0x000fe20000000f00 */
[----:B------:R-:W-:Y:S01]  /*1580*/  ULDC.64 UR4, c[0x4][0x1b8] ;  /* 0x01006e0000047ab9 */ /* 0x000fe20000000a00 */
[----:B------:R-:W-:Y:S01]  /*1590*/  ULDC.64 UR6, c[0x4][0xc8] ;  /* 0x0100320000067ab9 */ /* 0x000fe20000000a00 */
[----:B------:R-:W-:Y:S01]  /*15a0*/  IMAD.U32 R4, RZ, RZ, UR4 ;  /* 0x00000004ff047e24 */ /* 0x000fe2000f8e00ff */
[----:B------:R1:W2:Y:S01]  /*15b0*/  LDC.64 R2, c[0x4][R0] ;  /* 0x0100000000027b82 */ /* 0x0002a20000000a00 */
        /* <DEDUP_REMOVED lines=11> */
.L_x_5645:
[----:B------:R-:W-:Y:S02]  /*1670*/  LOP3.LUT R0, R221, 0x1, RZ, 0xc0, !PT ;  /* 0x00000001dd007812 */ /* 0x000fe400078ec0ff */
[----:B------:R-:W-:Y:S02]  /*1680*/  ISETP.NE.AND P0, PT, R18, 0x3, PT ;  /* 0x000000031200780c */ /* 0x000fe40003f05270 */
[----:B------:R-:W-:-:S04]  /*1690*/  SHF.L.U32 R0, R0, 0x1f, RZ ;  /* 0x0000001f00007819 */ /* 0x000fc800000006ff */
[----:B------:R-:W1:Y:S02]  /*16a0*/  SYNCS.PHASECHK.TRANS64.TRYWAIT P1, [UR39+0x34800], R0 ;  /* 0x03480000ff0075a7 */ /* 0x000e640008020167 */
[----:B-1----:R-:W-:Y:S05]  /*16b0*/  @!P1 BRA `(.L_x_5646) ;  /* 0x000000f400c49947 */ /* 0x002fea0003800000 */
.L_x_5736:
[----:B------:R-:W-:Y:S05]  /*16c0*/  @!P0 BRA `(.L_x_5647) ;  /* 0x0000000000048947 */ /* 0x000fea0003800000 */
[----:B------:R-:W-:Y:S01]  /*16d0*/  BPT.TRAP 0x1 ;  /* 0x000000040000795c */ /* 0x000fe20000300000 */
.L_x_5647:
[----:B------:R-:W-:Y:S02]  /*16e0*/  IMAD.U32 R10, RZ, RZ, UR38 ;  /* 0x00000026ff0a7e24 */ /* 0x000fe4000f8e00ff */
[----:B-1----:R-:W-:-:S03]  /*16f0*/  IMAD.U32 R3, RZ, RZ, UR61 ;  /* 0x0000003dff037e24 */ /* 0x002fc6000f8e00ff */
[----:B------:R-:W-:Y:S02]  /*1700*/  LEA R10, R10, UR39, 0x3 ;  /* 0x000000270a0a7c11 */ /* 0x000fe4000f8e18ff */
[----:B------:R-:W-:-:S04]  /*1710*/  SHF.L.U32 R3, R3, 0x1f, RZ ;  /* 0x0000001f03037819 */ /* 0x000fc800000006ff */
[----:B------:R1:W2:Y:S01]  /*1720*/  SYNCS.PHASECHK.TRANS64.TRYWAIT P1, [R10+URZ+0x34830], R3 ;  /* 0x034830030a0075a7 */ /* 0x0002a2000802017f */
[----:B------:R-:W-:Y:S05]  /*1730*/  @!P0 BRA `(.L_x_5648) ;  /* 0x0000000000048947 */ /* 0x000fea0003800000 */
[----:B------:R-:W-:Y:S01]  /*1740*/  BPT.TRAP 0x1 ;  /* 0x000000040000795c */ /* 0x000fe20000300000 */
.L_x_5648:
[----:B--2---:R-:W-:Y:S05]  /*1750*/  @P1 BRA `(.L_x_5649) ;  /* 0x0000000000081947 */ /* 0x004fea0003800000 */
[----:B------:R-:W2:Y:S02]  /*1760*/  SYNCS.PHASECHK.TRANS64.TRYWAIT P1, [R10+URZ+0x34830], R3 ;  /* 0x034830030a0075a7 */ /* 0x000ea4000802017f */
[----:B--2---:R-:W-:Y:S05]  /*1770*/  @!P1 BRA `(.L_x_5650) ;  /* 0x000000f400ac9947 */ /* 0x004fea0003800000 */
.L_x_5649:
[----:B------:R-:W-:Y:S05]  /*1780*/  WARPSYNC.ALL ;  /* 0x0000000000007948 */ /* 0x000fea0003800000 */
[----:B------:R-:W-:Y:S01]  /*1790*/  UIADD3 UR4, UR39, 0x1e400, URZ ;  /* 0x0001e40027047890 */ /* 0x000fe2000fffe03f */
[----:B------:R-:W-:Y:S01]  /*17a0*/  WARPGROUP.ARRIVE ;  /* 0x00000000000079c5 */ /* 0x000fe20000000000 */
[----:B------:R-:W-:Y:S02]  /*17b0*/  ULOP3.LUT UR48, UR48, 0x10000, URZ, 0xfc, !UPT ;  /* 0x0001000030307892 */ /* 0x000fe4000f8efc3f */
[----:B------:R-:W-:Y:S01]  /*17c0*/  USHF.R.U32.HI UR4, URZ, 0x4, UR4 ;  /* 0x000000043f047899 */ /* 0x000fe20008011604 */
[----:B------:R-:W-:Y:S01]  /*17d0*/  UMOV UR41, 0x40000040 ;  /* 0x4000004000297882 */ /* 0x000fe20000000000 */
[----:B------:R-:W-:-:S02]  /*17e0*/  UMOV UR43, 0x40000040 ;  /* 0x40000040002b7882 */ /* 0x000fc40000000000 */
        /* <DEDUP_REMOVED lines=8> */
[----:B------:R-:W-:Y:S02]  /*1870*/  UIMAD UR37, UR38, 0xb00, UR7 ;  /* 0x00000b00262578a4 */ /* 0x000fe4000f8e0207 */
[----:B------:R-:W-:Y:S01]  /*1880*/  IMAD.U32 R0, RZ, RZ, UR7 ;  /* 0x00000007ff007e24 */ /* 0x000fe2000f8e00ff */
[----:B------:R-:W-:Y:S01]  /*1890*/  UMOV UR7, 0x40000040 ;  /* 0x4000004000077882 */ /* 0x000fe20000000000 */
[----:B------:R-:W-:-:S02]  /*18a0*/  UIADD3 UR6, UR37, 0x80, URZ ;  /* 0x0000008025067890 */ /* 0x000fc4000fffe03f */
[----:B------:R-:W-:Y:S02]  /*18b0*/  UIADD3 UR10, UR37, 0x100, URZ ;  /* 0x00000100250a7890 */ /* 0x000fe4000fffe03f */
[----:B------:R-:W-:Y:S01]  /*18c0*/  UMOV UR42, UR37 ;  /* 0x00000025002a7c82 */ /* 0x000fe20008000000 */
[----:B------:R-:W-:Y:S01]  /*18d0*/  UMOV UR9, UR41 ;  /* 0x0000002900097c82 */ /* 0x000fe20008000000 */
[----:B------:R-:W-:Y:S01]  /*18e0*/  HGMMA.64x16x16.F32 R104, gdesc[UR40], RZ, !UPT, gsb0 ;  /* 0x00200000286879f0 */ /* 0x000fe2000c0008ff */
        /* <DEDUP_REMOVED lines=25> */
[----:B------:R-:W-:Y:S01]  /*1a80*/  UMOV UR43, 0x40000040 ;  /* 0x40000040002b7882 */ /* 0x000fe20000000000 */
[----:B------:R-:W-:Y:S01]  /*1a90*/  UIADD3 UR46, UR37, 0x604, URZ ;  /* 0x00000604252e7890 */ /* 0x000fe2000fffe03f */
[----:B------:R-:W-:Y:S01]  /*1aa0*/  UMOV UR47, 0x40000040 ;  /* 0x40000040002f7882 */ /* 0x000fe20000000000 */
[----:B------:R-:W-:Y:S01]  /*1ab0*/  UIADD3 UR50, UR37, 0x606, URZ ;  /* 0x0000060625327890 */ /* 0x000fe2000fffe03f */
[----:B------:R-:W-:Y:S01]  /*1ac0*/  UMOV UR51, 0x40000040 ;  /* 0x4000004000337882 */ /* 0x000fe20000000000 */
        /* <DEDUP_REMOVED lines=50> */
[----:B------:R-:W-:Y:S02]  /*1df0*/  UMOV UR41, 0x40000040 ;  /* 0x4000004000297882 */ /* 0x000fe40000000000 */
[----:B------:R-:W-:Y:S01]  /*1e00*/  UMOV UR9, UR41 ;  /* 0x0000002900097c82 */ /* 0x000fe20008000000 */
[----:B------:R-:W-:Y:S01]  /*1e10*/  UMOV UR13, UR41 ;  /* 0x00000029000d7c82 */ /* 0x000fe20008000000 */
[----:B------:R-:W-:Y:S01]  /*1e20*/  UMOV UR17, UR41 ;  /* 0x0000002900117c82 */ /* 0x000fe20008000000 */
[----:B------:R-:W-:Y:S01]  /*1e30*/  UMOV UR21, UR41 ;  /* 0x0000002900157c82 */ /* 0x000fe20008000000 */
[----:B------:R-:W-:Y:S01]  /*1e40*/  UMOV UR25, UR41 ;  /* 0x0000002900197c82 */ /* 0x000fe20008000000 */
[----:B------:R-:W-:Y:S01]  /*1e50*/  UMOV UR29, UR41 ;  /* 0x00000029001d7c82 */ /* 0x000fe20008000000 */
[----:B------:R-:W-:Y:S01]  /*1e60*/  UMOV UR33, UR41 ;  /* 0x0000002900217c82 */ /* 0x000fe20008000000 */
[----:B------:R-:W-:Y:S01]  /*1e70*/  IMAD.U32 R7, RZ, RZ, UR41 ;  /* 0x00000029ff077e24 */ /* 0x000fe2000f8e00ff */
[----:B------:R-:W-:-:S02]  /*1e80*/  WARPGROUP.DEPBAR.LE gsb0, 0x0 ;  /* 0x00008000000079c5 */ /* 0x000fc40000010000 */
[----:B------:R-:W-:-:S06]  /*1e90*/  WARPGROUP.ARRIVE ;  /* 0x00000000000079c5 */ /* 0x000fcc0000000000 */
[----:B------:R-:W-:Y:S01]  /*1ea0*/  HGMMA.64x16x16.F32 R24, gdesc[UR4], RZ, !UPT, gsb0 ;  /* 0x00200000041879f0 */ /* 0x000fe2000c0008ff */
[----:B------:R-:W-:Y:S02]  /*1eb0*/  UIADD3 UR4, UR48, 0x2, URZ ;  /* 0x0000000230047890 */ /* 0x000fe4000fffe03f */
[----:B------:R-:W-:Y:S01]  /*1ec0*/  UIADD3 UR6, UR37, 0x2, URZ ;  /* 0x0000000225067890 */ /* 0x000fe2000fffe03f */
[----:B------:R-:W-:Y:S01]  /*1ed0*/  UMOV UR5, UR41 ;  /* 0x0000002900057c82 */ /* 0x000fe20008000000 */
[----:B------:R-:W-:-:S03]  /*1ee0*/  UMOV UR7, 0x40000040 ;  /* 0x4000004000077882 */ /* 0x000fc60000000000 */
[----:B------:R-:W-:Y:S02]  /*1ef0*/  UMOV UR40, UR4 ;  /* 0x0000000400287c82 */ /* 0x000fe40008000000 */
        /* <DEDUP_REMOVED lines=15> */
[----:B------:R-:W-:Y:S01]  /*1ff0*/  HGMMA.64x16x16.F32 R104, gdesc[UR40], R104, gsb0 ;  /* 0x00200000286879f0 */ /* 0x000fe20008000868 */
[----:B------:R-:W-:Y:S02]  /*2000*/  UMOV UR43, 0x40000040 ;  /* 0x40000040002b7882 */ /* 0x000fe40000000000 */
[----:B------:R-:W-:Y:S02]  /*2010*/  WARPGROUP.DEPBAR.LE gsb0, 0x0 ;  /* 0x00008000000079c5 */ /* 0x000fe40000010000 */
[----:B------:R-:W-:-:S06]  /*2020*/  WARPGROUP.ARRIVE ;  /* 0x00000000000079c5 */ /* 0x000fcc0000000000 */
[----:B------:R-:W-:Y:S01]  /*2030*/  HGMMA.64x16x16.F32 R96, gdesc[UR4], R96, gsb0 ;  /* 0x00200000046079f0 */ /* 0x000fe20008000860 */
[----:B------:R-:W-:Y:S02]  /*2040*/  UIADD3 UR4, UR37, 0x202, URZ ;  /* 0x0000020225047890 */ /* 0x000fe4000fffe03f */
[----:B------:R-:W-:Y:S01]  /*2050*/  UIADD3 UR6, UR37, 0x482, URZ ;  /* 0x0000048225067890 */ /* 0x000fe2000fffe03f */
[----:B------:R-:W-:Y:S01]  /*2060*/  UMOV UR5, UR41 ;  /* 0x0000002900057c82 */ /* 0x000fe20008000000 */
[----:B------:R-:W-:-:S03]  /*2070*/  UMOV UR7, 0x40000040 ;  /* 0x4000004000077882 */ /* 0x000fc60000000000 */
[----:B------:R-:W-:Y:S01]  /*2080*/  UMOV UR18, UR4 ;  /* 0x0000000400127c82 */ /* 0x000fe20008000000 */
[----:B------:R-:W-:Y:S01]  /*2090*/  UMOV UR4, UR40 ;  /* 0x0000002800047c82 */ /* 0x000fe20008000000 */
        /* <DEDUP_REMOVED lines=137> */
[----:B-12---:R-:W-:Y:S01]  /*2930*/  IMAD.U32 R3, RZ, RZ, UR41 ;  /* 0x00000029ff037e24 */ /* 0x006fe2000f8e00ff */
        /* <DEDUP_REMOVED lines=20> */
[----:B------:R-:W-:Y:S01]  /*2a80*/  MOV R2, UR40 ;  /* 0x0000002800027c02 */ /* 0x000fe20008000f00 */
        /* <DEDUP_REMOVED lines=94> */
[----:B------:R-:W-:-:S06]  /*3070*/  UMOV UR7, 0x40000040 ;  /* 0x4000004000077882 */ /* 0x000fcc0000000000 */
        /* <DEDUP_REMOVED lines=9> */
[----:B------:R-:W-:Y:S01]  /*3110*/  UMOV UR41, UR9 ;  /* 0x0000000900297c82 */ /* 0x000fe20008000000 */
[----:B------:R-:W-:Y:S01]  /*3120*/  UMOV UR33, UR9 ;  /* 0x0000000900217c82 */ /* 0x000fe20008000000 */
[----:B------:R-:W-:Y:S02]  /*3130*/  WARPGROUP.DEPBAR.LE gsb0, 0x0 ;  /* 0x00008000000079c5 */ /* 0x000fe40000010000 */
[----:B------:R-:W-:-:S06]  /*3140*/  WARPGROUP.ARRIVE ;  /* 0x00000000000079c5 */ /* 0x000fcc0000000000 */
[----:B------:R-:W-:Y:S01]  /*3150*/  HGMMA.64x16x16.F32 R72, gdesc[UR12], R72, gsb0 ;  /* 0x002000000c4879f0 */ /* 0x000fe20008000848 */
[----:B------:R-:W-:Y:S01]  /*3160*/  UIADD3 UR14, UR37, 0x782, URZ ;  /* 0x00000782250e7890 */ /* 0x000fe2000fffe03f */
[----:B------:R-:W-:Y:S01]  /*3170*/  UMOV UR13, UR9 ;  /* 0x00000009000d7c82 */ /* 0x000fe20008000000 */
[----:B------:R-:W-:Y:S01]  /*3180*/  UMOV UR15, 0x40000040 ;  /* 0x40000040000f7882 */ /* 0x000fe20000000000 */
        /* <DEDUP_REMOVED lines=224> */
.L_x_5651:
[----:B------:R-:W-:Y:S01]  /*3f90*/  ULDC UR6, c[0x0][0x9d8] ;  /* 0x0002760000067ab9 */ /* 0x000fe20000000800 */
[----:B------:R-:W-:Y:S01]  /*3fa0*/  ULDC UR7, c[0x0][0x988] ;  /* 0x0002620000077ab9 */ /* 0x000fe20000000800 */
[----:B------:R-:W-:Y:S01]  /*3fb0*/  FMUL.FTZ R13, R104, UR6 ;  /* 0x00000006680d7c20 */ /* 0x000fe20008410000 */
[----:B------:R-:W-:Y:S01]  /*3fc0*/  FMUL.FTZ R14, R105, UR6 ;  /* 0x00000006690e7c20 */ /* 0x000fe20008410000 */
[----:B------:R-:W-:Y:S01]  /*3fd0*/  FMUL.FTZ R21, R108, UR6 ;  /* 0x000000066c157c20 */ /* 0x000fe20008410000 */
[----:B------:R-:W-:Y:S01]  /*3fe0*/  FMUL.FTZ R104, R109, UR6 ;  /* 0x000000066d687c20 */ /* 0x000fe20008410000 */
[----:B------:R-:W2:Y:S01]  /*3ff0*/  LDL R134, [R1+0x4] ;  /* 0x0000040001867983 */ /* 0x000ea20000100800 */
[----:B------:R-:W-:Y:S01]  /*4000*/  FMUL.FTZ R122, R33, UR6 ;  /* 0x00000006217a7c20 */ /* 0x000fe20008410000 */
[----:B------:R-:W1:Y:S01]  /*4010*/  MUFU.TANH R13, R13 ;  /* 0x0000000d000d7308 */ /* 0x000e620000002400 */
[----:B------:R-:W-:Y:S02]  /*4020*/  IMAD.IADD R33, R228, 0x1, R113 ;  /* 0x00000001e4217824 */ /* 0x000fe400078e0271 */
[----:B------:R-:W-:Y:S01]  /*4030*/  FMUL.FTZ R105, R96, UR6 ;  /* 0x0000000660697c20 */ /* 0x000fe20008410000 */
[----:B------:R-:W-:Y:S01]  /*4040*/  FMUL.FTZ R126, R36, UR6 ;  /* 0x00000006247e7c20 */ /* 0x000fe20008410000 */
[----:B------:R-:W-:Y:S01]  /*4050*/  FMUL.FTZ R11, R106, UR6 ;  /* 0x000000066a0b7c20 */ /* 0x000fe20008410000 */
[----:B------:R-:W-:-:S02]  /*4060*/  IMAD R36, R112, -0xb0, R33 ;  /* 0xffffff5070247824 */ /* 0x000fc400078e0221 */
[----:B------:R-:W-:Y:S01]  /*4070*/  FMUL.FTZ R106, R97, UR6 ;  /* 0x00000006616a7c20 */ /* 0x000fe20008410000 */
[----:B------:R-:W-:Y:S01]  /*4080*/  FMUL.FTZ R12, R107, UR6 ;  /* 0x000000066b0c7c20 */ /* 0x000fe20008410000 */
[----:B------:R-:W3:Y:S01]  /*4090*/  MUFU.TANH R14, R14 ;  /* 0x0000000e000e7308 */ /* 0x000ee20000002400 */
[----:B------:R-:W-:Y:S01]  /*40a0*/  FMUL.FTZ R107, R100, UR6 ;  /* 0x00000006646b7c20 */ /* 0x000fe20008410000 */
[----:B------:R-:W-:Y:S01]  /*40b0*/  ISETP.GT.AND P2, PT, R36, RZ, PT ;  /* 0x000000ff2400720c */ /* 0x000fe20003f44270 */
[----:B------:R-:W-:Y:S01]  /*40c0*/  FMUL.FTZ R128, R24, UR6 ;  /* 0x0000000618807c20 */ /* 0x000fe20008410000 */
[----:B------:R-:W-:Y:S01]  /*40d0*/  ISETP.GT.AND P1, PT, R36, 0x1, PT ;  /* 0x000000012400780c */ /* 0x000fe20003f24270 */
[----:B------:R-:W-:Y:S01]  /*40e0*/  FMUL.FTZ R20, R110, UR6 ;  /* 0x000000066e147c20 */ /* 0x000fe20008410000 */
[----:B------:R-:W-:Y:S01]  /*40f0*/  ISETP.GT.AND P6, PT, R36, 0x8, PT ;  /* 0x000000082400780c */ /* 0x000fe20003fc4270 */
[----:B------:R-:W-:Y:S01]  /*4100*/  FMUL.FTZ R100, R101, UR6 ;  /* 0x0000000665647c20 */ /* 0x000fe20008410000 */
[----:B------:R-:W4:Y:S01]  /*4110*/  MUFU.TANH R21, R21 ;  /* 0x0000001500157308 */ /* 0x000f220000002400 */
[----:B-1----:R-:W-:Y:S01]  /*4120*/  FSEL R24, R13, -INF , P2 ;  /* 0xff8000000d187808 */ /* 0x002fe20001000000 */
[----:B------:R-:W-:Y:S01]  /*4130*/  FMUL.FTZ R15, R111, UR6 ;  /* 0x000000066f0f7c20 */ /* 0x000fe20008410000 */
[----:B------:R-:W-:Y:S01]  /*4140*/  FMUL.FTZ R97, R98, UR6 ;  /* 0x0000000662617c20 */ /* 0x000fe20008410000 */
[----:B------:R-:W-:Y:S01]  /*4150*/  FMUL.FTZ R98, R102, UR6 ;  /* 0x0000000666627c20 */ /* 0x000fe20008410000 */
[----:B------:R-:W-:Y:S01]  /*4160*/  ISETP.GT.AND P5, PT, R36, 0x9, PT ;  /* 0x000000092400780c */ /* 0x000fe20003fa4270 */
[----:B------:R-:W-:Y:S01]  /*4170*/  FMUL.FTZ R102, R88, UR6 ;  /* 0x0000000658667c20 */ /* 0x000fe20008410000 */
[----:B------:R-:W-:Y:S01]  /*4180*/  ISETP.GT.AND P4, PT, R36, 0x10, PT ;  /* 0x000000102400780c */ /* 0x000fe20003f84270 */
[----:B------:R-:W1:Y:S01]  /*4190*/  MUFU.TANH R104, R104 ;  /* 0x0000006800687308 */ /* 0x000e620000002400 */
[----:B---3--:R-:W-:Y:S01]  /*41a0*/  FSEL R109, R14, -INF , P1 ;  /* 0xff8000000e6d7808 */ /* 0x008fe20000800000 */
[----:B------:R-:W-:Y:S01]  /*41b0*/  FMUL.FTZ R101, R89, UR6 ;  /* 0x0000000659657c20 */ /* 0x000fe20008410000 */
[----:B------:R-:W-:Y:S01]  /*41c0*/  FMUL.FTZ R96, R99, UR6 ;  /* 0x0000000663607c20 */ /* 0x000fe20008410000 */
[----:B------:R-:W-:Y:S01]  /*41d0*/  FMUL.FTZ R99, R103, UR6 ;  /* 0x0000000667637c20 */ /* 0x000fe20008410000 */
[----:B------:R-:W-:Y:S01]  /*41e0*/  FMNMX.FTZ R132, R24, R109, !PT ;  /* 0x0000006d18847209 */ /* 0x000fe20007810000 */
[----:B------:R-:W-:Y:S01]  /*41f0*/  FMUL.FTZ R103, R92, UR6 ;  /* 0x000000065c677c20 */ /* 0x000fe20008410000 */
[----:B------:R-:W-:Y:S01]  /*4200*/  ISETP.GT.AND P3, PT, R36, 0x11, PT ;  /* 0x000000112400780c */ /* 0x000fe20003f64270 */
        /* <DEDUP_REMOVED lines=43> */
[----:B------:R-:W-:Y:S01]  /*44c0*/  ISETP.GT.AND P1, PT, R36, 0x19, PT ;  /* 0x000000192400780c */ /* 0x000fe20003f24270 */
[----:B------:R-:W-:Y:S01]  /*44d0*/  FMUL.FTZ R114, R41, UR6 ;  /* 0x0000000629727c20 */ /* 0x000fe20008410000 */
[----:B------:R-:W-:Y:S01]  /*44e0*/  FMUL.FTZ R52, R54, UR6 ;  /* 0x0000000636347c20 */ /* 0x000fe20008410000 */
        /* <DEDUP_REMOVED lines=13> */
[----:B------:R-:W-:Y:S01]  /*45c0*/  ISETP.GT.AND P6, PT, R36, 0x20, PT ;  /* 0x000000202400780c */ /* 0x000fe20003fc4270 */
[----:B------:R-:W-:Y:S01]  /*45d0*/  FMUL.FTZ R68, R69, UR6 ;  /* 0x0000000645447c20 */ /* 0x000fe20008410000 */
[----:B------:R-:W-:Y:S01]  /*45e0*/  FMUL.FTZ R69, R56, UR6 ;  /* 0x0000000638457c20 */ /* 0x000fe20008410000 */
        /* <DEDUP_REMOVED lines=37> */
[----:B------:R-:W-:Y:S01]  /*4840*/  P2R R116, PR, RZ, 0x1 ;  /* 0x00000001ff747803 */ /* 0x000fe20000000000 */
[----:B------:R-:W-:Y:S01]  /*4850*/  FMUL.FTZ R39, R39, UR6 ;  /* 0x0000000627277c20 */ /* 0x000fe20008410000 */
[----:B------:R-:W-:Y:S01]  /*4860*/  FMNMX.FTZ R132, R151, R132, !PT ;  /* 0x0000008497847209 */ /* 0x000fe20007810000 */
[----:B------:R-:W-:Y:S01]  /*4870*/  FMUL.FTZ R26, R26, UR6 ;  /* 0x000000061a1a7c20 */ /* 0x000fe20008410000 */
[----:B------:R-:W-:Y:S01]  /*4880*/  FMUL.FTZ R30, R30, UR6 ;  /* 0x000000061e1e7c20 */ /* 0x000fe20008410000 */
[----:B------:R-:W-:Y:S01]  /*4890*/  MUFU.TANH R98, R98 ;  /* 0x0000006200627308 */ /* 0x000fe20000002400 */
[----:B-1----:R-:W-:-:S02]  /*48a0*/  FSEL R25, R96, -INF , P3 ;  /* 0xff80000060197808 */ /* 0x002fc40001800000 */
[----:B------:R-:W-:-:S05]  /*48b0*/  ISETP.GT.AND P3, PT, R36, 0x29, PT ;  /* 0x000000292400780c */ /* 0x000fca0003f64270 */
[----:B------:R-:W1:Y:S01]  /*48c0*/  MUFU.TANH R92, R92 ;  /* 0x0000005c005c7308 */ /* 0x000e620000002400 */
[----:B---3--:R-:W-:-:S04]  /*48d0*/  FSEL R149, R103, -INF , P4 ;  /* 0xff80000067957808 */ /* 0x008fc80002000000 */
[----:B------:R-:W-:-:S03]  /*48e0*/  FMNMX.FTZ R132, R149, R132, !PT ;  /* 0x0000008495847209 */ /* 0x000fc60007810000 */
[----:B------:R-:W3:Y:S08]  /*48f0*/  MUFU.TANH R99, R99 ;  /* 0x0000006300637308 */ /* 0x000ef00000002400 */
[----:B------:R-:W-:Y:S01]  /*4900*/  MUFU.TANH R94, R94 ;  /* 0x0000005e005e7308 */ /* 0x000fe20000002400 */
[----:B-1----:R-:W-:-:S04]  /*4910*/  FSEL R103, R92, -INF , P3 ;  /* 0xff8000005c677808 */ /* 0x002fc80001800000 */
[----:B------:R-:W-:-:S03]  /*4920*/  FMNMX.FTZ R132, R103, R132, !PT ;  /* 0x0000008467847209 */ /* 0x000fc60007810000 */
[----:B------:R-:W1:Y:S01]  /*4930*/  MUFU.TANH R88, R88 ;  /* 0x0000005800587308 */ /* 0x000e620000002400 */
[----:B---3--:R-:W-:Y:S02]  /*4940*/  FSEL R33, R99, -INF , P1 ;  /* 0xff80000063217808 */ /* 0x008fe40000800000 */
[----:B------:R-:W-:-:S05]  /*4950*/  ISETP.GT.AND P1, PT, R36, 0x31, PT ;  /* 0x000000312400780c */ /* 0x000fca0003f24270 */
[----:B------:R-:W3:Y:S08]  /*4960*/  MUFU.TANH R93, R93 ;  /* 0x0000005d005d7308 */ /* 0x000ef00000002400 */
[----:B------:R-:W4:Y:S01]  /*4970*/  MUFU.TANH R89, R89 ;  /* 0x0000005900597308 */ /* 0x000f220000002400 */
[----:B-1----:R-:W-:Y:S01]  /*4980*/  FSEL R35, R88, -INF , P6 ;  /* 0xff80000058237808 */ /* 0x002fe20003000000 */
[----:B------:R-:W-:Y:S01]  /*4990*/  IMAD.U32 R88, RZ, RZ, UR7 ;  /* 0x00000007ff587e24 */ /* 0x000fe2000f8e00ff */
[----:B------:R-:W-:-:S05]  /*49a0*/  ISETP.GT.AND P6, PT, R36, 0x38, PT ;  /* 0x000000382400780c */ /* 0x000fca0003fc4270 */
[----:B------:R-:W1:Y:S01]  /*49b0*/  MUFU.TANH R95, R95 ;  /* 0x0000005f005f7308 */ /* 0x000e620000002400 */
[----:B---3--:R-:W-:-:S07]  /*49c0*/  FSEL R131, R93, -INF , P1 ;  /* 0xff8000005d837808 */ /* 0x008fce0000800000 */
[----:B------:R-:W3:Y:S01]  /*49d0*/  MUFU.TANH R90, R90 ;  /* 0x0000005a005a7308 */ /* 0x000ee20000002400 */
[----:B----4-:R-:W-:Y:S02]  /*49e0*/  FSEL R37, R89, -INF , P5 ;  /* 0xff80000059257808 */ /* 0x010fe40002800000 */
[----:B------:R-:W-:-:S05]  /*49f0*/  ISETP.GT.AND P5, PT, R36, 0x39, PT ;  /* 0x000000392400780c */ /* 0x000fca0003fa4270 */
[----:B------:R4:W-:Y:S01]  /*4a00*/  MUFU.TANH R185, R29 ;  /* 0x0000001d00b97308 */ /* 0x0009e20000002400 */
[----:B-1----:R-:W-:-:S07]  /*4a10*/  FSEL R145, R95, -INF , P6 ;  /* 0xff8000005f917808 */ /* 0x002fce0003000000 */
[----:B------:R-:W1:Y:S01]  /*4a20*/  MUFU.TANH R84, R84 ;  /* 0x0000005400547308 */ /* 0x000e620000002400 */
[----:B----4-:R-:W-:Y:S02]  /*4a30*/  FSEL R29, R98, -INF , P2 ;  /* 0xff800000621d7808 */ /* 0x010fe40001000000 */
[----:B------:R-:W-:Y:S02]  /*4a40*/  ISETP.GT.AND P2, PT, R36, 0x30, PT ;  /* 0x000000302400780c */ /* 0x000fe40003f44270 */
[----:B---3--:R-:W-:Y:S02]  /*4a50*/  FSEL R41, R90, -INF , P4 ;  /* 0xff8000005a297808 */ /* 0x008fe40002000000 */
[----:B------:R-:W-:Y:S01]  /*4a60*/  FSEL R147, R94, -INF , P2 ;  /* 0xff8000005e937808 */ /* 0x000fe20001000000 */
[----:B------:R-:W3:Y:S01]  /*4a70*/  MUFU.TANH R91, R91 ;  /* 0x0000005b005b7308 */ /* 0x000ee20000002400 */
[----:B------:R-:W-:Y:S02]  /*4a80*/  ISETP.GT.AND P4, PT, R36, 0x40, PT ;  /* 0x000000402400780c */ /* 0x000fe40003f84270 */
[----:B------:R-:W-:-:S04]  /*4a90*/  FMNMX.FTZ R132, R147, R132, !PT ;  /* 0x0000008493847209 */ /* 0x000fc80007810000 */
[----:B------:R-:W-:Y:S01]  /*4aa0*/  FMNMX.FTZ R132, R131, R132, !PT ;  /* 0x0000008483847209 */ /* 0x000fe20007810000 */
        /* <DEDUP_REMOVED lines=161> */
[----:B----4-:R-:W-:Y:S01]  /*54c0*/  FSEL R99, R32, -INF , P1 ;  /* 0xff80000020637808 */ /* 0x010fe20000800000 */
[----:B------:R-:W-:Y:S01]  /*54d0*/  FMUL.FTZ R32, R31, UR6 ;  /* 0x000000061f207c20 */ /* 0x000fe20008410000 */
[----:B------:R-:W-:-:S04]  /*54e0*/  ISETP.GT.AND P1, PT, R36, 0xa9, PT ;  /* 0x000000a92400780c */ /* 0x000fc80003f24270 */
[----:B------:R-:W-:Y:S01]  /*54f0*/  FSEL R185, R185, -INF , P1 ;  /* 0xff800000b9b97808 */ /* 0x000fe20000800000 */
[----:B------:R-:W4:Y:S01]  /*5500*/  MUFU.TANH R20, R39 ;  /* 0x0000002700147308 */ /* 0x000f220000002400 */
[----:B-1----:R-:W-:-:S04]  /*5510*/  FSEL R183, R14, -INF , P2 ;  /* 0xff8000000eb77808 */ /* 0x002fc80001000000 */
[----:B------:R-:W-:-:S03]  /*5520*/  FMNMX.FTZ R132, R183, R132, !PT ;  /* 0x00000084b7847209 */ /* 0x000fc60007810000 */
[----:B------:R-:W1:Y:S01]  /*5530*/  MUFU.TANH R26, R26 ;  /* 0x0000001a001a7308 */ /* 0x000e620000002400 */
[----:B------:R-:W-:-:S05]  /*5540*/  FMNMX.FTZ R132, R185, R132, !PT ;  /* 0x00000084b9847209 */ /* 0x000fca0007810000 */
[----:B------:R-:W5:Y:S02]  /*5550*/  SHFL.BFLY PT, R89, R132, 0x2, 0x1f ;  /* 0x0c401f0084597f89 */ /* 0x000f6400000e0000 */
[----:B------:R-:W-:Y:S08]  /*5560*/  MUFU.TANH R30, R30 ;  /* 0x0000001e001e7308 */ /* 0x000ff00000002400 */
[----:B------:R-:W-:Y:S01]  /*5570*/  MUFU.TANH R32, R32 ;  /* 0x0000002000207308 */ /* 0x000fe20000002400 */
[----:B-----5:R-:W-:-:S05]  /*5580*/  FMNMX.FTZ R28, R132, R89, !PT ;  /* 0x00000059841c7209 */ /* 0x020fca0007810000 */
[----:B------:R-:W5:Y:S02]  /*5590*/  SHFL.BFLY PT, R89, R28, 0x1, 0x1f ;  /* 0x0c201f001c597f89 */ /* 0x000f6400000e0000 */
[----:B-----5:R-:W-:Y:S01]  /*55a0*/  FMNMX.FTZ R89, R28, R89, !PT ;  /* 0x000000591c597209 */ /* 0x020fe20007810000 */
[----:B------:R-:W-:-:S03]  /*55b0*/  FMUL.FTZ R28, R27, UR6 ;  /* 0x000000061b1c7c20 */ /* 0x000fc60008410000 */
[C---:B------:R-:W-:Y:S01]  /*55c0*/  FSETP.NEU.FTZ.AND P0, PT, R89.reuse, -INF , PT ;  /* 0xff8000005900780b */ /* 0x040fe20003f1d000 */
[----:B------:R-:W-:Y:S02]  /*55d0*/  FMUL.FTZ R14, R89, R88 ;  /* 0x00000058590e7220 */ /* 0x000fe40000410000 */
[----:B------:R-:W5:Y:S03]  /*55e0*/  MUFU.TANH R28, R28 ;  /* 0x0000001c001c7308 */ /* 0x000f660000002400 */
[----:B------:R-:W-:Y:S02]  /*55f0*/  FSEL R14, R14, RZ, P0 ;  /* 0x000000ff0e0e7208 */ /* 0x000fe40000000000 */
[----:B------:R-:W-:-:S03]  /*5600*/  ISETP.NE.AND P0, PT, R116, RZ, PT ;  /* 0x000000ff7400720c */ /* 0x000fc60003f05270 */
[--C-:B------:R-:W-:Y:S01]  /*5610*/  FFMA.FTZ R176, R24, R88, -R14.reuse ;  /* 0x0000005818b07223 */ /* 0x100fe2000001080e */
[----:B------:R-:W-:Y:S01]  /*5620*/  FMNMX.FTZ R24, R11, R12, !PT ;  /* 0x0000000c0b187209 */ /* 0x000fe20007810000 */
[-CC-:B------:R-:W-:Y:S01]  /*5630*/  FFMA.FTZ R180, R105, R88.reuse, -R14.reuse ;  /* 0x0000005869b47223 */ /* 0x180fe2000001080e */
[-CC-:B------:R-:W-:Y:S01]  /*5640*/  FFMA.FTZ R105, R121, R88.reuse, -R14.reuse ;  /* 0x0000005879697223 */ /* 0x180fe2000001080e */
[--C-:B------:R-:W-:Y:S01]  /*5650*/  FFMA.FTZ R121, R127, R88, -R14.reuse ;  /* 0x000000587f797223 */ /* 0x100fe2000001080e */
[----:B------:R-:W-:Y:S01]  /*5660*/  FMNMX.FTZ R24, R13, R24, !PT ;  /* 0x000000180d187209 */ /* 0x000fe20007810000 */
[-CC-:B------:R-:W-:Y:S01]  /*5670*/  FFMA.FTZ R27, R109, R88.reuse, -R14.reuse ;  /* 0x000000586d1b7223 */ /* 0x180fe2000001080e */
[----:B---3--:R-:W-:Y:S01]  /*5680*/  FSEL R127, R38, -INF , P6 ;  /* 0xff800000267f7808 */ /* 0x008fe20003000000 */
[--C-:B------:R-:W-:Y:S01]  /*5690*/  FFMA.FTZ R109, R131, R88, -R14.reuse ;  /* 0x00000058836d7223 */ /* 0x100fe2000001080e */
[----:B------:R-:W-:Y:S01]  /*56a0*/  FMNMX.FTZ R24, R15, R24, !PT ;  /* 0x000000180f187209 */ /* 0x000fe20007810000 */
[-CC-:B------:R-:W-:Y:S01]  /*56b0*/  FFMA.FTZ R31, R115, R88.reuse, -R14.reuse ;  /* 0x00000058731f7223 */ /* 0x180fe2000001080e */
[----:B----4-:R-:W-:Y:S01]  /*56c0*/  FSEL R131, R20, -INF , P5 ;  /* 0xff80000014837808 */ /* 0x010fe20002800000 */
[--C-:B------:R-:W-:Y:S01]  /*56d0*/  FFMA.FTZ R115, R133, R88, -R14.reuse ;  /* 0x0000005885737223 */ /* 0x100fe2000001080e */
[----:B------:R-:W-:Y:S01]  /*56e0*/  FMNMX.FTZ R24, R21, R24, !PT ;  /* 0x0000001815187209 */ /* 0x000fe20007810000 */
[-CC-:B------:R-:W-:Y:S01]  /*56f0*/  FFMA.FTZ R196, R139, R88.reuse, -R14.reuse ;  /* 0x000000588bc47223 */ /* 0x180fe2000001080e */
[----:B-1----:R-:W-:Y:S01]  /*5700*/  FSEL R133, R26, -INF , P4 ;  /* 0xff8000001a857808 */ /* 0x002fe20002000000 */
[--C-:B------:R-:W-:Y:S01]  /*5710*/  FFMA.FTZ R194, R141, R88, -R14.reuse ;  /* 0x000000588dc27223 */ /* 0x100fe2000001080e */
[----:B------:R-:W-:Y:S01]  /*5720*/  FMNMX.FTZ R24, R25, R24, !PT ;  /* 0x0000001819187209 */ /* 0x000fe20007810000 */
[-CC-:B------:R-:W-:Y:S01]  /*5730*/  FFMA.FTZ R188, R147, R88.reuse, -R14.reuse ;  /* 0x0000005893bc7223 */ /* 0x180fe2000001080e */
[----:B-----5:R-:W-:Y:S01]  /*5740*/  FSEL R139, R28, -INF , P3 ;  /* 0xff8000001c8b7808 */ /* 0x020fe20001800000 */
[--C-:B------:R-:W-:Y:S01]  /*5750*/  FFMA.FTZ R39, R117, R88, -R14.reuse ;  /* 0x0000005875277223 */ /* 0x100fe2000001080e */
[----:B------:R-:W-:Y:S01]  /*5760*/  FMNMX.FTZ R24, R29, R24, !PT ;  /* 0x000000181d187209 */ /* 0x000fe20007810000 */
[-CC-:B------:R-:W-:Y:S01]  /*5770*/  FFMA.FTZ R117, R91, R88.reuse, -R14.reuse ;  /* 0x000000585b757223 */ /* 0x180fe2000001080e */
[----:B------:R-:W-:Y:S01]  /*5780*/  FSEL R141, R30, -INF , P2 ;  /* 0xff8000001e8d7808 */ /* 0x000fe20001000000 */
[--C-:B------:R-:W-:Y:S01]  /*5790*/  FFMA.FTZ R178, R111, R88, -R14.reuse ;  /* 0x000000586fb27223 */ /* 0x100fe2000001080e */
[----:B------:R-:W-:Y:S01]  /*57a0*/  FMNMX.FTZ R24, R33, R24, !PT ;  /* 0x0000001821187209 */ /* 0x000fe20007810000 */
[----:B------:R-:W-:Y:S01]  /*57b0*/  MUFU.EX2 R176, R176 ;  /* 0x000000b000b07308 */ /* 0x000fe20000000800 */
[----:B------:R-:W-:Y:S01]  /*57c0*/  FSEL R147, R32, -INF , P1 ;  /* 0xff80000020937808 */ /* 0x000fe20000800000 */
        /* <DEDUP_REMOVED lines=8> */
[--C-:B------:R-:W-:Y:S01]  /*5850*/  FFMA.FTZ R107, R151, R88, -R14.reuse ;  /* 0x00000058976b7223 */ /* 0x100fe2000001080e */
[----:B------:R-:W-:Y:S01]  /*5860*/  FMNMX.FTZ R24, R41, R24, !PT ;  /* 0x0000001829187209 */ /* 0x000fe20007810000 */
[-CC-:B------:R-:W-:Y:S01]  /*5870*/  FFMA.FTZ R186, R149, R88.reuse, -R14.reuse ;  /* 0x0000005895ba7223 */ /* 0x180fe2000001080e */
[-CC-:B------:R-:W-:Y:S01]  /*5880*/  FFMA.FTZ R192, R143, R88.reuse, -R14.reuse ;  /* 0x000000588fc07223 */ /* 0x180fe2000001080e */
[--C-:B------:R-:W-:Y:S01]  /*5890*/  FFMA.FTZ R111, R125, R88, -R14.reuse ;  /* 0x000000587d6f7223 */ /* 0x100fe2000001080e */
[----:B------:R-:W-:Y:S01]  /*58a0*/  FMNMX.FTZ R24, R43, R24, !PT ;  /* 0x000000182b187209 */ /* 0x000fe20007810000 */
[----:B------:R-:W3:Y:S01]  /*58b0*/  MUFU.EX2 R178, R178 ;  /* 0x000000b200b27308 */ /* 0x000ee20000000800 */
[-CC-:B------:R-:W-:Y:S01]  /*58c0*/  FFMA.FTZ R198, R137, R88.reuse, -R14.reuse ;  /* 0x0000005889c67223 */ /* 0x180fe2000001080e */
[--C-:B------:R-:W-:Y:S01]  /*58d0*/  FFMA.FTZ R200, R135, R88, -R14.reuse ;  /* 0x0000005887c87223 */ /* 0x100fe2000001080e */
[----:B------:R-:W-:Y:S01]  /*58e0*/  FMNMX.FTZ R24, R45, R24, !PT ;  /* 0x000000182d187209 */ /* 0x000fe20007810000 */
[-CC-:B------:R-:W-:Y:S01]  /*58f0*/  FFMA.FTZ R123, R129, R88.reuse, -R14.reuse ;  /* 0x00000058817b7223 */ /* 0x180fe2000001080e */
[-CC-:B------:R-:W-:Y:S01]  /*5900*/  FFMA.FTZ R103, R103, R88.reuse, -R14.reuse ;  /* 0x0000005867677223 */ /* 0x180fe2000001080e */
[--C-:B------:R-:W-:Y:S01]  /*5910*/  FFMA.FTZ R101, R101, R88, -R14.reuse ;  /* 0x0000005865657223 */ /* 0x100fe2000001080e */
[----:B------:R-:W-:Y:S01]  /*5920*/  FMNMX.FTZ R24, R81, R24, !PT ;  /* 0x0000001851187209 */ /* 0x000fe20007810000 */
[----:B------:R-:W4:Y:S01]  /*5930*/  MUFU.EX2 R31, R31 ;  /* 0x0000001f001f7308 */ /* 0x000f220000000800 */
[-CC-:B------:R-:W-:Y:S01]  /*5940*/  FFMA.FTZ R202, R153, R88.reuse, -R14.reuse ;  /* 0x0000005899ca7223 */ /* 0x180fe2000001080e */
[--C-:B------:R-:W-:Y:S01]  /*5950*/  FFMA.FTZ R125, R159, R88, -R14.reuse ;  /* 0x000000589f7d7223 */ /* 0x100fe2000001080e */
[----:B------:R-:W-:Y:S01]  /*5960*/  FMNMX.FTZ R24, R47, R24, !PT ;  /* 0x000000182f187209 */ /* 0x000fe20007810000 */
[-CC-:B------:R-:W-:Y:S01]  /*5970*/  FFMA.FTZ R204, R157, R88.reuse, -R14.reuse ;  /* 0x000000589dcc7223 */ /* 0x180fe2000001080e */
[-CC-:B------:R-:W-:Y:S01]  /*5980*/  FFMA.FTZ R129, R155, R88.reuse, -R14.reuse ;  /* 0x000000589b817223 */ /* 0x180fe2000001080e */
[--C-:B------:R-:W-:Y:S01]  /*5990*/  FFMA.FTZ R206, R161, R88, -R14.reuse ;  /* 0x00000058a1ce7223 */ /* 0x100fe2000001080e */
[----:B------:R-:W-:Y:S01]  /*59a0*/  FMNMX.FTZ R24, R83, R24, !PT ;  /* 0x0000001853187209 */ /* 0x000fe20007810000 */
[----:B------:R-:W5:Y:S01]  /*59b0*/  MUFU.EX2 R180, R180 ;  /* 0x000000b400b47308 */ /* 0x000f620000000800 */
[-CC-:B------:R-:W-:Y:S01]  /*59c0*/  FFMA.FTZ R135, R163, R88.reuse, -R14.reuse ;  /* 0x00000058a3877223 */ /* 0x180fe2000001080e */
[--C-:B------:R-:W-:Y:S01]  /*59d0*/  FFMA.FTZ R208, R165, R88, -R14.reuse ;  /* 0x00000058a5d07223 */ /* 0x100fe2000001080e */
[----:B------:R-:W-:Y:S01]  /*59e0*/  FMNMX.FTZ R24, R49, R24, !PT ;  /* 0x0000001831187209 */ /* 0x000fe20007810000 */
[-CC-:B------:R-:W-:Y:S01]  /*59f0*/  FFMA.FTZ R137, R167, R88.reuse, -R14.reuse ;  /* 0x00000058a7897223 */ /* 0x180fe2000001080e */
[-CC-:B------:R-:W-:Y:S01]  /*5a00*/  FFMA.FTZ R210, R169, R88.reuse, -R14.reuse ;  /* 0x00000058a9d27223 */ /* 0x180fe2000001080e */
[--C-:B------:R-:W-:Y:S01]  /*5a10*/  FFMA.FTZ R119, R119, R88, -R14.reuse ;  /* 0x0000005877777223 */ /* 0x100fe2000001080e */
[----:B------:R-:W-:Y:S01]  /*5a20*/  FMNMX.FTZ R24, R73, R24, !PT ;  /* 0x0000001849187209 */ /* 0x000fe20007810000 */
[----:B------:R-:W2:Y:S01]  /*5a30*/  MUFU.EX2 R39, R39 ;  /* 0x0000002700277308 */ /* 0x000ea20000000800 */
        /* <DEDUP_REMOVED lines=8> */
[----:B------:R-:W-:Y:S01]  /*5ac0*/  FFMA.FTZ R151, R185, R88, -R14 ;  /* 0x00000058b9977223 */ /* 0x000fe2000001080e */
[----:B------:R-:W-:-:S02]  /*5ad0*/  ISETP.GE.AND P2, PT, R113, 0xb1, PT ;  /* 0x000000b17100780c */ /* 0x000fc40003f46270 */
[----:B------:R-:W-:-:S04]  /*5ae0*/  FMNMX.FTZ R24, R53, R24, !PT ;  /* 0x0000001835187209 */ /* 0x000fc80007810000 */
[----:B------:R-:W-:Y:S01]  /*5af0*/  FMNMX.FTZ R24, R65, R24, !PT ;  /* 0x0000001841187209 */ /* 0x000fe20007810000 */
[----:B------:R-:W2:Y:S03]  /*5b00*/  MUFU.EX2 R105, R105 ;  /* 0x0000006900697308 */ /* 0x000ea60000000800 */
[----:B------:R-:W-:-:S04]  /*5b10*/  FMNMX.FTZ R24, R67, R24, !PT ;  /* 0x0000001843187209 */ /* 0x000fc80007810000 */
[----:B------:R-:W-:Y:S01]  /*5b20*/  FMNMX.FTZ R24, R55, R24, !PT ;  /* 0x0000001837187209 */ /* 0x000fe20007810000 */
[----:B------:R-:W2:Y:S03]  /*5b30*/  MUFU.EX2 R184, R184 ;  /* 0x000000b800b87308 */ /* 0x000ea60000000800 */
        /* <DEDUP_REMOVED lines=30> */
[----:B------:R-:W1:Y:S04]  /*5d20*/  SHFL.BFLY PT, R91, R24, 0x2, 0x1f ;  /* 0x0c401f00185b7f89 */ /* 0x000e6800000e0000 */
        /* <DEDUP_REMOVED lines=9> */
[----:B-1----:R-:W-:-:S04]  /*5dc0*/  FMNMX.FTZ R91, R20, R91, !PT ;  /* 0x0000005b145b7209 */ /* 0x002fc80007810000 */
[C---:B------:R-:W-:Y:S01]  /*5dd0*/  FSETP.NEU.FTZ.AND P1, PT, R91.reuse, -INF , PT ;  /* 0xff8000005b00780b */ /* 0x040fe20003f3d000 */
[----:B------:R-:W-:Y:S02]  /*5de0*/  FMUL.FTZ R38, R91, R88 ;  /* 0x000000585b267220 */ /* 0x000fe40000410000 */
[----:B------:R-:W-:Y:S03]  /*5df0*/  MUFU.EX2 R202, R202 ;  /* 0x000000ca00ca7308 */ /* 0x000fe60000000800 */
[----:B------:R-:W-:Y:S02]  /*5e00*/  FSEL R38, R38, RZ, P1 ;  /* 0x000000ff26267208 */ /* 0x000fe40000800000 */
[----:B------:R-:W-:-:S03]  /*5e10*/  ISETP.NE.AND P1, PT, R23, RZ, PT ;  /* 0x000000ff1700720c */ /* 0x000fc60003f25270 */
[-CC-:B------:R-:W-:Y:S01]  /*5e20*/  FFMA.FTZ R177, R11, R88.reuse, -R38.reuse ;  /* 0x000000580bb17223 */ /* 0x180fe20000010826 */
[----:B------:R-:W-:Y:S01]  /*5e30*/  FADD.FTZ R11, R176, R27 ;  /* 0x0000001bb00b7221 */ /* 0x000fe20000010000 */
[-CC-:B------:R-:W-:Y:S01]  /*5e40*/  FFMA.FTZ R12, R12, R88.reuse, -R38.reuse ;  /* 0x000000580c0c7223 */ /* 0x180fe20000010826 */
[-CC-:B------:R-:W-:Y:S01]  /*5e50*/  FFMA.FTZ R179, R13, R88.reuse, -R38.reuse ;  /* 0x000000580db37223 */ /* 0x180fe20000010826 */
[-CC-:B------:R-:W-:Y:S01]  /*5e60*/  FFMA.FTZ R14, R15, R88.reuse, -R38.reuse ;  /* 0x000000580f0e7223 */ /* 0x180fe20000010826 */
[----:B---3--:R-:W-:Y:S01]  /*5e70*/  FADD.FTZ R42, R178, R11 ;  /* 0x0000000bb22a7221 */ /* 0x008fe20000010000 */
[----:B------:R-:W-:Y:S01]  /*5e80*/  MUFU.EX2 R177, R177 ;  /* 0x000000b100b17308 */ /* 0x000fe20000000800 */
[-CC-:B------:R-:W-:Y:S01]  /*5e90*/  FFMA.FTZ R181, R21, R88.reuse, -R38.reuse ;  /* 0x0000005815b57223 */ /* 0x180fe20000010826 */
[-C--:B------:R-:W-:Y:S01]  /*5ea0*/  FFMA.FTZ R20, R25, R88.reuse, -R38 ;  /* 0x0000005819147223 */ /* 0x080fe20000010826 */
[----:B----4-:R-:W-:Y:S01]  /*5eb0*/  FADD.FTZ R11, R31, R42 ;  /* 0x0000002a1f0b7221 */ /* 0x010fe20000010000 */
[-CC-:B------:R-:W-:Y:S01]  /*5ec0*/  FFMA.FTZ R183, R29, R88.reuse, -R38.reuse ;  /* 0x000000581db77223 */ /* 0x180fe20000010826 */
[-CC-:B------:R-:W-:Y:S01]  /*5ed0*/  FFMA.FTZ R24, R33, R88.reuse, -R38.reuse ;  /* 0x0000005821187223 */ /* 0x180fe20000010826 */
[-CC-:B------:R-:W-:Y:S01]  /*5ee0*/  FFMA.FTZ R185, R35, R88.reuse, -R38.reuse ;  /* 0x0000005823b97223 */ /* 0x180fe20000010826 */
[----:B-----5:R-:W-:Y:S01]  /*5ef0*/  FADD.FTZ R42, R180, R11 ;  /* 0x0000000bb42a7221 */ /* 0x020fe20000010000 */
[----:B------:R-:W1:Y:S01]  /*5f00*/  MUFU.EX2 R12, R12 ;  /* 0x0000000c000c7308 */ /* 0x000e620000000800 */
[-CC-:B------:R-:W-:Y:S01]  /*5f10*/  FFMA.FTZ R26, R37, R88.reuse, -R38.reuse ;  /* 0x00000058251a7223 */ /* 0x180fe20000010826 */
[-C--:B------:R-:W-:Y:S01]  /*5f20*/  FFMA.FTZ R187, R41, R88.reuse, -R38 ;  /* 0x0000005829bb7223 */ /* 0x080fe20000010826 */
[----:B--2---:R-:W-:Y:S01]  /*5f30*/  FADD.FTZ R11, R39, R42 ;  /* 0x0000002a270b7221 */ /* 0x004fe20000010000 */
[-CC-:B------:R-:W-:Y:S01]  /*5f40*/  FFMA.FTZ R28, R43, R88.reuse, -R38.reuse ;  /* 0x000000582b1c7223 */ /* 0x180fe20000010826 */
[-CC-:B------:R-:W-:Y:S01]  /*5f50*/  FFMA.FTZ R189, R45, R88.reuse, -R38.reuse ;  /* 0x000000582dbd7223 */ /* 0x180fe20000010826 */
[-CC-:B------:R-:W-:Y:S01]  /*5f60*/  FFMA.FTZ R30, R81, R88.reuse, -R38.reuse ;  /* 0x00000058511e7223 */ /* 0x180fe20000010826 */
[----:B------:R-:W-:Y:S01]  /*5f70*/  FADD.FTZ R44, R182, R11 ;  /* 0x0000000bb62c7221 */ /* 0x000fe20000010000 */
[----:B------:R-:W2:Y:S01]  /*5f80*/  MUFU.EX2 R179, R179 ;  /* 0x000000b300b37308 */ /* 0x000ea20000000800 */
[-CC-:B------:R-:W-:Y:S01]  /*5f90*/  FFMA.FTZ R191, R47, R88.reuse, -R38.reuse ;  /* 0x000000582fbf7223 */ /* 0x180fe20000010826 */
[-C--:B------:R-:W-:Y:S01]  /*5fa0*/  FFMA.FTZ R32, R83, R88.reuse, -R38 ;  /* 0x0000005853207223 */ /* 0x080fe20000010826 */
[----:B------:R-:W-:Y:S01]  /*5fb0*/  FADD.FTZ R11, R105, R44 ;  /* 0x0000002c690b7221 */ /* 0x000fe20000010000 */
[----:B------:R-:W-:Y:S01]  /*5fc0*/  FFMA.FTZ R193, R49, R88, -R38 ;  /* 0x0000005831c17223 */ /* 0x000fe20000010826 */
[----:B------:R-:W-:-:S02]  /*5fd0*/  @P1 VIADD R10, R10, 0x34840 ;  /* 0x000348400a0a1836 */ /* 0x000fc40000000000 */
[-C--:B------:R-:W-:Y:S01]  /*5fe0*/  FFMA.FTZ R34, R73, R88.reuse, -R38 ;  /* 0x0000005849227223 */ /* 0x080fe20000010826 */
[----:B------:R-:W-:Y:S01]  /*5ff0*/  FADD.FTZ R44, R184, R11 ;  /* 0x0000000bb82c7221 */ /* 0x000fe20000010000 */
[----:B------:R-:W3:Y:S01]  /*6000*/  MUFU.EX2 R14, R14 ;  /* 0x0000000e000e7308 */ /* 0x000ee20000000800 */
[----:B-1----:R-:W-:Y:S01]  /*6010*/  FADD.FTZ R46, R177, R12 ;  /* 0x0000000cb12e7221 */ /* 0x002fe20000010000 */
[----:B------:R-:W-:Y:S01]  /*6020*/  @P1 PRMT R10, R134, 0x654, R10 ;  /* 0x00000654860a1816 */ /* 0x000fe2000000000a */
[----:B------:R-:W-:Y:S01]  /*6030*/  FADD.FTZ R13, R107, R44 ;  /* 0x0000002c6b0d7221 */ /* 0x000fe20000010000 */
[-CC-:B------:R-:W-:Y:S01]  /*6040*/  FFMA.FTZ R195, R51, R88.reuse, -R38.reuse ;  /* 0x0000005833c37223 */ /* 0x180fe20000010826 */
[-C--:B------:R-:W-:Y:S01]  /*6050*/  FFMA.FTZ R36, R75, R88.reuse, -R38 ;  /* 0x000000584b247223 */ /* 0x080fe20000010826 */
[----:B------:R1:W-:Y:S01]  /*6060*/  @P1 SYNCS.ARRIVE.TRANS64.RED.A1T0 RZ, [R10+URZ], RZ ;  /* 0x000000ff0aff19a7 */ /* 0x0003e2000810043f */
[----:B------:R-:W-:Y:S01]  /*6070*/  FADD.FTZ R48, R186, R13 ;  /* 0x0000000dba307221 */ /* 0x000fe20000010000 */
[----:B------:R-:W4:Y:S01]  /*6080*/  MUFU.EX2 R181, R181 ;  /* 0x000000b500b57308 */ /* 0x000f220000000800 */
[----:B--2---:R-:W-:Y:S01]  /*6090*/  FADD.FTZ R11, R179, R46 ;  /* 0x0000002eb30b7221 */ /* 0x004fe20000010000 */
[-C--:B------:R-:W-:Y:S01]  /*60a0*/  FFMA.FTZ R197, R53, R88.reuse, -R38 ;  /* 0x0000005835c57223 */ /* 0x080fe20000010826 */
[----:B------:R-:W-:Y:S01]  /*60b0*/  FADD.FTZ R13, R103, R48 ;  /* 0x00000030670d7221 */ /* 0x000fe20000010000 */
        /* <DEDUP_REMOVED lines=8> */
[-CC-:B------:R-:W-:Y:S01]  /*6140*/  FFMA.FTZ R205, R71, R88.reuse, -R38.reuse ;  /* 0x0000005847cd7223 */ /* 0x180fe20000010826 */
[-CC-:B------:R-:W-:Y:S01]  /*6150*/  FFMA.FTZ R77, R77, R88.reuse, -R38.reuse ;  /* 0x000000584d4d7223 */ /* 0x180fe20000010826 */
[-CC-:B------:R-:W-:Y:S01]  /*6160*/  FFMA.FTZ R79, R79, R88.reuse, -R38.reuse ;  /* 0x000000584f4f7223 */ /* 0x180fe20000010826 */
[-C--:B------:R-:W-:Y:S01]  /*6170*/  FFMA.FTZ R85, R85, R88.reuse, -R38 ;  /* 0x0000005855557223 */ /* 0x080fe20000010826 */
[----:B------:R-:W3:Y:S01]  /*6180*/  MUFU.EX2 R183, R183 ;  /* 0x000000b700b77308 */ /* 0x000ee20000000800 */
[----:B----4-:R-:W-:Y:S01]  /*6190*/  FADD.FTZ R11, R181, R46 ;  /* 0x0000002eb50b7221 */ /* 0x010fe20000010000 */
[----:B------:R-:W-:Y:S01]  /*61a0*/  FADD.FTZ R46, R188, R13 ;  /* 0x0000000dbc2e7221 */ /* 0x000fe20000010000 */
[-CC-:B------:R-:W-:Y:S01]  /*61b0*/  FFMA.FTZ R87, R87, R88.reuse, -R38.reuse ;  /* 0x0000005857577223 */ /* 0x180fe20000010826 */
[-CC-:B------:R-:W-:Y:S01]  /*61c0*/  FFMA.FTZ R93, R93, R88.reuse, -R38.reuse ;  /* 0x000000585d5d7223 */ /* 0x180fe20000010826 */
[-C--:B------:R-:W-:Y:S01]  /*61d0*/  FFMA.FTZ R95, R95, R88.reuse, -R38 ;  /* 0x000000585f5f7223 */ /* 0x080fe20000010826 */
[----:B------:R-:W-:Y:S01]  /*61e0*/  FADD.FTZ R13, R109, R46 ;  /* 0x0000002e6d0d7221 */ /* 0x000fe20000010000 */
[-CC-:B------:R-:W-:Y:S01]  /*61f0*/  FFMA.FTZ R46, R63, R88.reuse, -R38.reuse ;  /* 0x000000583f2e7223 */ /* 0x180fe20000010826 */
[----:B------:R-:W4:Y:S01]  /*6200*/  MUFU.EX2 R24, R24 ;  /* 0x0000001800187308 */ /* 0x000f220000000800 */
[----:B--2---:R-:W-:Y:S01]  /*6210*/  FADD.FTZ R48, R20, R11 ;  /* 0x0000000b14307221 */ /* 0x004fe20000010000 */
[----:B------:R-:W-:Y:S01]  /*6220*/  FADD.FTZ R50, R190, R13 ;  /* 0x0000000dbe327221 */ /* 0x000fe20000010000 */
[-CC-:B------:R-:W-:Y:S01]  /*6230*/  FFMA.FTZ R97, R97, R88.reuse, -R38.reuse ;  /* 0x0000005861617223 */ /* 0x180fe20000010826 */
[-CC-:B------:R-:W-:Y:S01]  /*6240*/  FFMA.FTZ R99, R99, R88.reuse, -R38.reuse ;  /* 0x0000005863637223 */ /* 0x180fe20000010826 */
[-C--:B------:R-:W-:Y:S01]  /*6250*/  FFMA.FTZ R127, R127, R88.reuse, -R38 ;  /* 0x000000587f7f7223 */ /* 0x080fe20000010826 */
[----:B------:R-:W-:Y:S01]  /*6260*/  FADD.FTZ R13, R101, R50 ;  /* 0x00000032650d7221 */ /* 0x000fe20000010000 */
[-C--:B------:R-:W-:Y:S01]  /*6270*/  FFMA.FTZ R131, R131, R88.reuse, -R38 ;  /* 0x0000005883837223 */ /* 0x080fe20000010826 */
[----:B------:R-:W2:Y:S01]  /*6280*/  MUFU.EX2 R185, R185 ;  /* 0x000000b900b97308 */ /* 0x000ea20000000800 */
[----:B---3--:R-:W-:Y:S01]  /*6290*/  FADD.FTZ R11, R183, R48 ;  /* 0x00000030b70b7221 */ /* 0x008fe20000010000 */
[-CC-:B------:R-:W-:Y:S01]  /*62a0*/  FFMA.FTZ R133, R133, R88.reuse, -R38.reuse ;  /* 0x0000005885857223 */ /* 0x180fe20000010826 */
[-CC-:B------:R-:W-:Y:S01]  /*62b0*/  FFMA.FTZ R139, R139, R88.reuse, -R38.reuse ;  /* 0x000000588b8b7223 */ /* 0x180fe20000010826 */
[-CC-:B------:R-:W-:Y:S01]  /*62c0*/  FFMA.FTZ R141, R141, R88.reuse, -R38.reuse ;  /* 0x000000588d8d7223 */ /* 0x180fe20000010826 */
[----:B------:R-:W-:Y:S01]  /*62d0*/  FFMA.FTZ R147, R147, R88, -R38 ;  /* 0x0000005893937223 */ /* 0x000fe20000010826 */
[----:B------:R-:W-:-:S02]  /*62e0*/  F2FP.F16.F32.PACK_AB R177, R12, R177 ;  /* 0x000000b10cb1723e */ /* 0x000fc400000000ff */
[----:B------:R-:W-:Y:S01]  /*62f0*/  CS2R R82, SRZ ;  /* 0x0000000000527805 */ /* 0x000fe2000001ff00 */
[----:B------:R-:W3:Y:S01]  /*6300*/  MUFU.EX2 R26, R26 ;  /* 0x0000001a001a7308 */ /* 0x000ee20000000800 */
[----:B----4-:R-:W-:Y:S01]  /*6310*/  FADD.FTZ R48, R24, R11 ;  /* 0x0000000b18307221 */ /* 0x010fe20000010000 */
[----:B------:R-:W-:Y:S02]  /*6320*/  F2FP.F16.F32.PACK_AB R179, R14, R179 ;  /* 0x000000b30eb3723e */ /* 0x000fe400000000ff */
[----:B------:R-:W-:Y:S02]  /*6330*/  CS2R R80, SRZ ;  /* 0x0000000000507805 */ /* 0x000fe4000001ff00 */
[----:B------:R-:W-:Y:S02]  /*6340*/  F2FP.F16.F32.PACK_AB R176, R27, R176 ;  /* 0x000000b01bb0723e */ /* 0x000fe400000000ff */
[----:B------:R-:W-:Y:S02]  /*6350*/  CS2R R74, SRZ ;  /* 0x00000000004a7805 */ /* 0x000fe4000001ff00 */
[----:B------:R-:W-:-:S02]  /*6360*/  F2FP.F16.F32.PACK_AB R178, R31, R178 ;  /* 0x000000b21fb2723e */ /* 0x000fc400000000ff */
[----:B------:R-:W-:Y:S01]  /*6370*/  CS2R R72, SRZ ;  /* 0x0000000000487805 */ /* 0x000fe2000001ff00 */
[----:B------:R-:W4:Y:S01]  /*6380*/  MUFU.EX2 R187, R187 ;  /* 0x000000bb00bb7308 */ /* 0x000f220000000800 */
[----:B--2---:R-:W-:Y:S01]  /*6390*/  FADD.FTZ R11, R185, R48 ;  /* 0x00000030b90b7221 */ /* 0x004fe20000010000 */
[----:B------:R-:W-:Y:S01]  /*63a0*/  FADD.FTZ R48, R192, R13 ;  /* 0x0000000dc0307221 */ /* 0x000fe20000010000 */
[----:B------:R-:W-:Y:S02]  /*63b0*/  F2FP.F16.F32.PACK_AB R180, R39, R180 ;  /* 0x000000b427b4723e */ /* 0x000fe400000000ff */
[----:B------:R-:W-:Y:S02]  /*63c0*/  CS2R R70, SRZ ;  /* 0x0000000000467805 */ /* 0x000fe4000001ff00 */
[----:B------:R-:W-:Y:S01]  /*63d0*/  F2FP.F16.F32.PACK_AB R183, R24, R183 ;  /* 0x000000b718b7723e */ /* 0x000fe200000000ff */
[----:B------:R-:W-:Y:S01]  /*63e0*/  FADD.FTZ R13, R111, R48 ;  /* 0x000000306f0d7221 */ /* 0x000fe20000010000 */
[----:B------:R-:W-:Y:S01]  /*63f0*/  FFMA.FTZ R48, R69, R88, -R38 ;  /* 0x0000005845307223 */ /* 0x000fe20000010826 */
[----:B------:R-:W2:Y:S01]  /*6400*/  MUFU.EX2 R28, R28 ;  /* 0x0000001c001c7308 */ /* 0x000ea20000000800 */
[----:B---3--:R-:W-:Y:S01]  /*6410*/  FADD.FTZ R50, R26, R11 ;  /* 0x0000000b1a327221 */ /* 0x008fe20000010000 */
[----:B------:R-:W-:Y:S01]  /*6420*/  FADD.FTZ R52, R194, R13 ;  /* 0x0000000dc2347221 */ /* 0x000fe20000010000 */
[----:B------:R-:W-:-:S02]  /*6430*/  F2FP.F16.F32.PACK_AB R185, R26, R185 ;  /* 0x000000b91ab9723e */ /* 0x000fc400000000ff */
[----:B------:R-:W-:Y:S02]  /*6440*/  CS2R R68, SRZ ;  /* 0x0000000000447805 */ /* 0x000fe4000001ff00 */
[----:B------:R-:W-:Y:S01]  /*6450*/  F2FP.F16.F32.PACK_AB R182, R105, R182 ;  /* 0x000000b669b6723e */ /* 0x000fe200000000ff */
[----:B------:R-:W-:Y:S01]  /*6460*/  FADD.FTZ R13, R115, R52 ;  /* 0x00000034730d7221 */ /* 0x000fe20000010000 */
[----:B------:R-:W-:Y:S01]  /*6470*/  F2FP.F16.F32.PACK_AB R184, R107, R184 ;  /* 0x000000b86bb8723e */ /* 0x000fe200000000ff */
[----:B------:R-:W3:Y:S01]  /*6480*/  MUFU.EX2 R189, R189 ;  /* 0x000000bd00bd7308 */ /* 0x000ee20000000800 */
[----:B----4-:R-:W-:Y:S01]  /*6490*/  FADD.FTZ R11, R187, R50 ;  /* 0x00000032bb0b7221 */ /* 0x010fe20000010000 */
[----:B------:R-:W-:Y:S02]  /*64a0*/  F2FP.F16.F32.PACK_AB R186, R103, R186 ;  /* 0x000000ba67ba723e */ /* 0x000fe400000000ff */
[----:B------:R-:W-:Y:S02]  /*64b0*/  CS2R R66, SRZ ;  /* 0x0000000000427805 */ /* 0x000fe4000001ff00 */
[----:B------:R-:W-:-:S02]  /*64c0*/  F2FP.F16.F32.PACK_AB R188, R109, R188 ;  /* 0x000000bc6dbc723e */ /* 0x000fc400000000ff */
[----:B------:R-:W-:Y:S02]  /*64d0*/  CS2R R64, SRZ ;  /* 0x0000000000407805 */ /* 0x000fe4000001ff00 */
[----:B------:R-:W-:Y:S02]  /*64e0*/  F2FP.F16.F32.PACK_AB R190, R101, R190 ;  /* 0x000000be65be723e */ /* 0x000fe400000000ff */
[----:B------:R-:W-:Y:S01]  /*64f0*/  CS2R R62, SRZ ;  /* 0x00000000003e7805 */ /* 0x000fe2000001ff00 */
[----:B------:R-:W1:Y:S01]  /*6500*/  MUFU.EX2 R30, R30 ;  /* 0x0000001e001e7308 */ /* 0x000e620000000800 */
[C---:B--2---:R-:W-:Y:S01]  /*6510*/  FADD.FTZ R50, R28.reuse, R11 ;  /* 0x0000000b1c327221 */ /* 0x044fe20000010000 */
[----:B------:R-:W-:Y:S02]  /*6520*/  F2FP.F16.F32.PACK_AB R187, R28, R187 ;  /* 0x000000bb1cbb723e */ /* 0x000fe400000000ff */
[----:B------:R-:W-:Y:S02]  /*6530*/  CS2R R28, SRZ ;  /* 0x00000000001c7805 */ /* 0x000fe4000001ff00 */
[----:B------:R-:W-:-:S02]  /*6540*/  F2FP.F16.F32.PACK_AB R192, R111, R192 ;  /* 0x000000c06fc0723e */ /* 0x000fc400000000ff */
[----:B------:R-:W-:Y:S02]  /*6550*/  CS2R R26, SRZ ;  /* 0x00000000001a7805 */ /* 0x000fe4000001ff00 */
[----:B------:R-:W-:Y:S02]  /*6560*/  F2FP.F16.F32.PACK_AB R194, R115, R194 ;  /* 0x000000c273c2723e */ /* 0x000fe400000000ff */
[----:B------:R-:W-:Y:S01]  /*6570*/  CS2R R24, SRZ ;  /* 0x0000000000187805 */ /* 0x000fe2000001ff00 */
[----:B------:R-:W2:Y:S01]  /*6580*/  MUFU.EX2 R191, R191 ;  /* 0x000000bf00bf7308 */ /* 0x000ea20000000800 */
[----:B---3--:R-:W-:Y:S01]  /*6590*/  FADD.FTZ R11, R189, R50 ;  /* 0x00000032bd0b7221 */ /* 0x008fe20000010000 */
[----:B------:R-:W-:Y:S01]  /*65a0*/  FADD.FTZ R50, R196, R13 ;  /* 0x0000000dc4327221 */ /* 0x000fe20000010000 */
[C---:B------:R-:W-:Y:S02]  /*65b0*/  F2FP.F16.F32.PACK_AB R196, R117.reuse, R196 ;  /* 0x000000c475c4723e */ /* 0x040fe400000000ff */
[----:B------:R-:W-:Y:S01]  /*65c0*/  F2FP.F16.F32.PACK_AB R181, R20, R181 ;  /* 0x000000b514b5723e */ /* 0x000fe200000000ff */
[----:B------:R-:W-:-:S02]  /*65d0*/  FADD.FTZ R13, R117, R50 ;  /* 0x00000032750d7221 */ /* 0x000fc40000010000 */
[----:B------:R-:W3:Y:S01]  /*65e0*/  MUFU.EX2 R32, R32 ;  /* 0x0000002000207308 */ /* 0x000ee20000000800 */
[----:B-1----:R-:W-:Y:S01]  /*65f0*/  FADD.FTZ R10, R30, R11 ;  /* 0x0000000b1e0a7221 */ /* 0x002fe20000010000 */
[----:B------:R-:W-:Y:S01]  /*6600*/  FADD.FTZ R52, R198, R13 ;  /* 0x0000000dc6347221 */ /* 0x000fe20000010000 */
[----:B------:R-:W-:Y:S02]  /*6610*/  F2FP.F16.F32.PACK_AB R189, R30, R189 ;  /* 0x000000bd1ebd723e */ /* 0x000fe400000000ff */
[----:B------:R-:W-:Y:S02]  /*6620*/  CS2R R30, SRZ ;  /* 0x00000000001e7805 */ /* 0x000fe4000001ff00 */
[C---:B------:R-:W-:Y:S01]  /*6630*/  F2FP.F16.F32.PACK_AB R198, R121.reuse, R198 ;  /* 0x000000c679c6723e */ /* 0x040fe200000000ff */
[----:B------:R-:W-:Y:S01]  /*6640*/  FADD.FTZ R13, R121, R52 ;  /* 0x00000034790d7221 */ /* 0x000fe20000010000 */
[----:B------:R-:W1:Y:S01]  /*6650*/  MUFU.EX2 R193, R193 ;  /* 0x000000c100c17308 */ /* 0x000e620000000800 */
[----:B--2---:R-:W-:-:S02]  /*6660*/  FADD.FTZ R11, R191, R10 ;  /* 0x0000000abf0b7221 */ /* 0x004fc40000010000 */
[----:B------:R-:W-:Y:S01]  /*6670*/  FADD.FTZ R52, R200, R13 ;  /* 0x0000000dc8347221 */ /* 0x000fe20000010000 */
[----:B------:R-:W-:-:S03]  /*6680*/  F2FP.F16.F32.PACK_AB R200, R123, R200 ;  /* 0x000000c87bc8723e */ /* 0x000fc600000000ff */
[----:B------:R-:W-:Y:S01]  /*6690*/  FADD.FTZ R13, R123, R52 ;  /* 0x000000347b0d7221 */ /* 0x000fe20000010000 */
[----:B------:R-:W2:Y:S01]  /*66a0*/  MUFU.EX2 R34, R34 ;  /* 0x0000002200227308 */ /* 0x000ea20000000800 */
[----:B---3--:R-:W-:Y:S02]  /*66b0*/  FADD.FTZ R10, R32, R11 ;  /* 0x0000000b200a7221 */ /* 0x008fe40000010000 */
[----:B------:R-:W-:Y:S01]  /*66c0*/  FADD.FTZ R54, R202, R13 ;  /* 0x0000000dca367221 */ /* 0x000fe20000010000 */
[----:B------:R-:W-:Y:S02]  /*66d0*/  F2FP.F16.F32.PACK_AB R191, R32, R191 ;  /* 0x000000bf20bf723e */ /* 0x000fe400000000ff */
[----:B------:R-:W-:Y:S02]  /*66e0*/  CS2R R32, SRZ ;  /* 0x0000000000207805 */ /* 0x000fe4000001ff00 */
        /* <DEDUP_REMOVED lines=13> */
[----:B--2---:R-:W-:-:S07]  /*67c0*/  FADD.FTZ R11, R197, R10 ;  /* 0x0000000ac50b7221 */ /* 0x004fce0000010000 */
        /* <DEDUP_REMOVED lines=8> */
[----:B------:R-:W-:-:S06]  /*6850*/  F2FP.F16.F32.PACK_AB R202, R125, R202 ;  /* 0x000000ca7dca723e */ /* 0x000fcc00000000ff */
[----:B------:R-:W2:Y:S01]  /*6860*/  MUFU.EX2 R201, R201 ;  /* 0x000000c900c97308 */ /* 0x000ea20000000800 */
[C---:B---3--:R-:W-:Y:S01]  /*6870*/  FADD.FTZ R10, R42.reuse, R11 ;  /* 0x0000000b2a0a7221 */ /* 0x048fe20000010000 */
[----:B------:R-:W-:Y:S02]  /*6880*/  F2FP.F16.F32.PACK_AB R199, R42, R199 ;  /* 0x000000c72ac7723e */ /* 0x000fe400000000ff */
[----:B------:R-:W-:-:S04]  /*6890*/  CS2R R42, SRZ ;  /* 0x00000000002a7805 */ /* 0x000fc8000001ff00 */
        /* <DEDUP_REMOVED lines=9> */
[----:B------:R-:W-:Y:S02]  /*6930*/  F2FP.F16.F32.PACK_AB R201, R44, R201 ;  /* 0x000000c92cc9723e */ /* 0x000fe400000000ff */
[----:B------:R-:W-:-:S04]  /*6940*/  CS2R R44, SRZ ;  /* 0x00000000002c7805 */ /* 0x000fc8000001ff00 */
        /* <DEDUP_REMOVED lines=24> */
[----:B------:R1:W4:Y:S01]  /*6ad0*/  MUFU.EX2 R50, R79 ;  /* 0x0000004f00327308 */ /* 0x0003220000000800 */
[----:B--2---:R-:W-:-:S07]  /*6ae0*/  FADD.FTZ R11, R77, R10 ;  /* 0x0000000a4d0b7221 */ /* 0x004fce0000010000 */
[----:B------:R-:W2:Y:S01]  /*6af0*/  MUFU.EX2 R212, R212 ;  /* 0x000000d400d47308 */ /* 0x000ea20000000800 */
[C---:B---3--:R-:W-:Y:S01]  /*6b00*/  FADD.FTZ R13, R119.reuse, R56 ;  /* 0x00000038770d7221 */ /* 0x048fe20000010000 */
[----:B------:R-:W-:Y:S02]  /*6b10*/  F2FP.F16.F32.PACK_AB R210, R119, R210 ;  /* 0x000000d277d2723e */ /* 0x000fe400000000ff */
[----:B-1----:R-:W-:-:S04]  /*6b20*/  CS2R R78, SRZ ;  /* 0x00000000004e7805 */ /* 0x002fc8000001ff00 */
[----:B------:R-:W1:Y:S01]  /*6b30*/  MUFU.EX2 R85, R85 ;  /* 0x0000005500557308 */ /* 0x000e620000000800 */
[C---:B----4-:R-:W-:Y:S01]  /*6b40*/  FADD.FTZ R10, R50.reuse, R11 ;  /* 0x0000000b320a7221 */ /* 0x050fe20000010000 */
[----:B------:R-:W-:Y:S02]  /*6b50*/  F2FP.F16.F32.PACK_AB R207, R50, R77 ;  /* 0x0000004d32cf723e */ /* 0x000fe400000000ff */
[----:B------:R-:W-:Y:S02]  /*6b60*/  CS2R R76, SRZ ;  /* 0x00000000004c7805 */ /* 0x000fe4000001ff00 */
[----:B------:R-:W-:Y:S02]  /*6b70*/  CS2R R50, SRZ ;  /* 0x0000000000327805 */ /* 0x000fe4000001ff00 */
[----:B------:R-:W3:Y:S01]  /*6b80*/  MUFU.EX2 R143, R143 ;  /* 0x0000008f008f7308 */ /* 0x000ee20000000800 */
[----:B--2---:R-:W-:-:S07]  /*6b90*/  FADD.FTZ R56, R212, R13 ;  /* 0x0000000dd4387221 */ /* 0x004fce0000010000 */
[----:B------:R2:W4:Y:S01]  /*6ba0*/  MUFU.EX2 R52, R87 ;  /* 0x0000005700347308 */ /* 0x0005220000000800 */
[----:B-1----:R-:W-:-:S07]  /*6bb0*/  FADD.FTZ R11, R85, R10 ;  /* 0x0000000a550b7221 */ /* 0x002fce0000010000 */
[----:B------:R-:W1:Y:S01]  /*6bc0*/  MUFU.EX2 R214, R214 ;  /* 0x000000d600d67308 */ /* 0x000e620000000800 */
[C---:B---3--:R-:W-:Y:S01]  /*6bd0*/  FADD.FTZ R13, R143.reuse, R56 ;  /* 0x000000388f0d7221 */ /* 0x048fe20000010000 */
[----:B------:R-:W-:Y:S02]  /*6be0*/  F2FP.F16.F32.PACK_AB R212, R143, R212 ;  /* 0x000000d48fd4723e */ /* 0x000fe400000000ff */
[----:B--2---:R-:W-:-:S04]  /*6bf0*/  CS2R R86, SRZ ;  /* 0x0000000000567805 */ /* 0x004fc8000001ff00 */
[----:B------:R-:W2:Y:S01]  /*6c00*/  MUFU.EX2 R93, R93 ;  /* 0x0000005d005d7308 */ /* 0x000ea20000000800 */
[C---:B----4-:R-:W-:Y:S01]  /*6c10*/  FADD.FTZ R10, R52.reuse, R11 ;  /* 0x0000000b340a7221 */ /* 0x050fe20000010000 */
[----:B------:R-:W-:Y:S02]  /*6c20*/  F2FP.F16.F32.PACK_AB R209, R52, R85 ;  /* 0x0000005534d1723e */ /* 0x000fe400000000ff */
[----:B------:R-:W-:Y:S02]  /*6c30*/  CS2R R84, SRZ ;  /* 0x0000000000547805 */ /* 0x000fe4000001ff00 */
[----:B------:R-:W-:Y:S02]  /*6c40*/  CS2R R52, SRZ ;  /* 0x0000000000347805 */ /* 0x000fe4000001ff00 */
        /* <DEDUP_REMOVED lines=14> */
[----:B---3--:R-:W-:Y:S01]  /*6d30*/  FADD.FTZ R11, R97, R60 ;  /* 0x0000003c610b7221 */ /* 0x008fe20000010000 */
[----:B------:R-:W-:-:S06]  /*6d40*/  CS2R R60, SRZ ;  /* 0x00000000003c7805 */ /* 0x000fcc000001ff00 */
        /* <DEDUP_REMOVED lines=22> */
[----:B--2---:R-:W-:Y:S01]  /*6eb0*/  FADD.FTZ R11, R141, R14 ;  /* 0x0000000e8d0b7221 */ /* 0x004fe20000010000 */
[C---:B---3--:R-:W-:Y:S01]  /*6ec0*/  FADD.FTZ R10, R151.reuse, R10 ;  /* 0x0000000a970a7221 */ /* 0x048fe20000010000 */
[----:B------:R-:W-:Y:S02]  /*6ed0*/  F2FP.F16.F32.PACK_AB R218, R151, R218 ;  /* 0x000000da97da723e */ /* 0x000fe400000000ff */
[C---:B-1----:R-:W-:Y:S01]  /*6ee0*/  FADD.FTZ R11, R12.reuse, R11 ;  /* 0x0000000b0c0b7221 */ /* 0x042fe20000010000 */
[----:B------:R-:W-:Y:S01]  /*6ef0*/  F2FP.F16.F32.PACK_AB R219, R12, R141 ;  /* 0x0000008d0cdb723e */ /* 0x000fe200000000ff */
[----:B------:R-:W-:Y:S06]  /*6f00*/  @!P2 BRA `(.L_x_5652) ;  /* 0x0000005400e4a947 */ /* 0x000fec0003800000 */
[----:B------:R-:W-:Y:S01]  /*6f10*/  VIADD R13, R112, 0xfffffffe ;  /* 0xfffffffe700d7836 */ /* 0x000fe20000000000 */
[----:B------:R-:W-:Y:S01]  /*6f20*/  MOV R12, R89 ;  /* 0x00000059000c7202 */ /* 0x000fe20000000f00 */
[----:B------:R-:W-:Y:S01]  /*6f30*/  IMAD.MOV.U32 R14, RZ, RZ, R91 ;  /* 0x000000ffff0e7224 */ /* 0x000fe200078e005b */
[----:B------:R-:W-:Y:S01]  /*6f40*/  UMOV UR60, UR61 ;  /* 0x0000003d003c7c82 */ /* 0x000fe20008000000 */
[----:B------:R-:W-:Y:S01]  /*6f50*/  IMAD.MOV.U32 R87, RZ, RZ, RZ ;  /* 0x000000ffff577224 */ /* 0x000fe200078e00ff */
[----:B------:R-:W-:Y:S01]  /*6f60*/  UMOV UR37, UR38 ;  /* 0x0000002600257c82 */ /* 0x000fe20008000000 */
[----:B------:R-:W-:-:S05]  /*6f70*/  ULDC UR7, c[0x0][0x9d8] ;  /* 0x0002760000077ab9 */ /* 0x000fca0000000800 */
.L_x_5663:
[----:B------:R-:W-:Y:S01]  /*6f80*/  R2UR UR6, R19 ;  /* 0x00000000130672ca */ /* 0x000fe200000e0000 */
[----:B------:R-:W-:-:S04]  /*6f90*/  UIADD3 UR38, UR37, 0x1, URZ ;  /* 0x0000000125267890 */ /* 0x000fc8000fffe03f */
[----:B------:R-:W-:-:S04]  /*6fa0*/  UISETP.NE.AND UP0, UPT, UR38, 0x2, UPT ;  /* 0x000000022600788c */ /* 0x000fc8000bf05270 */
[----:B------:R-:W-:Y:S02]  /*6fb0*/  USEL UR61, URZ, 0x1, UP0 ;  /* 0x000000013f3d7887 */ /* 0x000fe40008000000 */
[----:B------:R-:W-:Y:S02]  /*6fc0*/  USEL UR38, UR38, URZ, UP0 ;  /* 0x0000003f26267287 */ /* 0x000fe40008000000 */
[----:B------:R-:W-:Y:S01]  /*6fd0*/  ISETP.NE.AND P2, PT, RZ, UR6, PT ;  /* 0x00000006ff007c0c */ /* 0x000fe2000bf45270 */
[----:B------:R-:W-:-:S12]  /*6fe0*/  ULOP3.LUT UR61, UR60, UR61, URZ, 0x3c, !UPT ;  /* 0x0000003d3c3d7292 */ /* 0x000fd8000f8e3c3f */
[----:B------:R-:W-:Y:S05]  /*6ff0*/  @P2 BRA `(.L_x_5653) ;  /* 0x00000000002c2947 */ /* 0x000fea0003800000 */
[----:B------:R-:W-:Y:S05]  /*7000*/  @!P0 BRA `(.L_x_5654) ;  /* 0x0000000000048947 */ /* 0x000fea0003800000 */
[----:B------:R-:W-:Y:S01]  /*7010*/  BPT.TRAP 0x1 ;  /* 0x000000040000795c */ /* 0x000fe20000300000 */
.L_x_5654:
[----:B------:R-:W-:Y:S01]  /*7020*/  ULEA UR6, UR38, UR39, 0x3 ;  /* 0x0000002726067291 */ /* 0x000fe2000f8e183f */
[----:B------:R-:W-:-:S05]  /*7030*/  IMAD.U32 R15, RZ, RZ, UR61 ;  /* 0x0000003dff0f7e24 */ /* 0x000fca000f8e00ff */
[----:B------:R-:W-:-:S04]  /*7040*/  SHF.L.U32 R15, R15, 0x1f, RZ ;  /* 0x0000001f0f0f7819 */ /* 0x000fc800000006ff */
[----:B------:R1:W2:Y:S01]  /*7050*/  SYNCS.PHASECHK.TRANS64.TRYWAIT P1, [UR6+0x34830], R15 ;  /* 0x0348300fff0075a7 */ /* 0x0002a20008020146 */
[----:B------:R-:W-:Y:S05]  /*7060*/  @!P0 BRA `(.L_x_5655) ;  /* 0x0000000000048947 */ /* 0x000fea0003800000 */
[----:B------:R-:W-:Y:S01]  /*7070*/  BPT.TRAP 0x1 ;  /* 0x000000040000795c */ /* 0x000fe20000300000 */
.L_x_5655:
[----:B--2---:R-:W-:Y:S05]  /*7080*/  @P1 BRA `(.L_x_5653) ;  /* 0x0000000000081947 */ /* 0x004fea0003800000 */
[----:B------:R-:W2:Y:S02]  /*7090*/  SYNCS.PHASECHK.TRANS64.TRYWAIT P1, [UR6+0x34830], R15 ;  /* 0x0348300fff0075a7 */ /* 0x000ea40008020146 */
[----:B--2---:R-:W-:Y:S05]  /*70a0*/  @!P1 BRA `(.L_x_5656) ;  /* 0x0000009c00749947 */ /* 0x004fea0003800000 */
.L_x_5653:
        /* <DEDUP_REMOVED lines=623> */
.L_x_5658:
[----:B------:R-:W-:Y:S01]  /*97a0*/  ULEA UR6, UR37, UR39, 0x3 ;  /* 0x0000002725067291 */ /* 0x000fe2000f8e183f */
[----:B------:R-:W-:-:S05]  /*97b0*/  IMAD.U32 R15, RZ, RZ, UR60 ;  /* 0x0000003cff0f7e24 */ /* 0x000fca000f8e00ff */
[----:B------:R-:W-:-:S04]  /*97c0*/  SHF.L.U32 R15, R15, 0x1f, RZ ;  /* 0x0000001f0f0f7819 */ /* 0x000fc800000006ff */
[----:B------:R1:W2:Y:S01]  /*97d0*/  SYNCS.PHASECHK.TRANS64.TRYWAIT P1, [UR6+0x34850], R15 ;  /* 0x0348500fff0075a7 */ /* 0x0002a20008020146 */
[----:B------:R-:W-:Y:S05]  /*97e0*/  @!P0 BRA `(.L_x_5659) ;  /* 0x0000000000048947 */ /* 0x000fea0003800000 */
[----:B------:R-:W-:Y:S01]  /*97f0*/  BPT.TRAP 0x1 ;  /* 0x000000040000795c */ /* 0x000fe20000300000 */
.L_x_5659:
[----:B--2---:R-:W-:Y:S05]  /*9800*/  @P1 BRA `(.L_x_5657) ;  /* 0x0000000000081947 */ /* 0x004fea0003800000 */
[----:B------:R-:W2:Y:S02]  /*9810*/  SYNCS.PHASECHK.TRANS64.TRYWAIT P1, [UR6+0x34850], R15 ;  /* 0x0348500fff0075a7 */ /* 0x000ea40008020146 */
[----:B--2---:R-:W-:Y:S05]  /*9820*/  @!P1 BRA `(.L_x_5660) ;  /* 0x0000007400ac9947 */ /* 0x004fea0003800000 */
.L_x_5657:
[----:B------:R-:W-:Y:S01]  /*9830*/  UIADD3 UR6, UR39, 0x400, URZ ;  /* 0x0000040027067890 */ /* 0x000fe2000fffe03f */
[----:B------:R-:W-:Y:S01]  /*9840*/  WARPGROUP.ARRIVE ;  /* 0x00000000000079c5 */ /* 0x000fe20000000000 */
[----:B------:R-:W-:-:S05]  /*9850*/  UMOV UR11, 0x40000040 ;  /* 0x40000040000b7882 */ /* 0x000fca0000000000 */
[----:B--2---:R-:W2:Y:S01]  /*9860*/  S2R R20, SR_TID.X ;  /* 0x0000000000147919 */ /* 0x004ea20000002100 */
[----:B------:R-:W-:-:S04]  /*9870*/  USHF.R.U32.HI UR6, URZ, 0x4, UR6 ;  /* 0x000000043f067899 */ /* 0x000fc80008011606 */
[----:B------:R-:W-:-:S04]  /*9880*/  ULOP3.LUT UR6, UR6, 0x3fff, URZ, 0xc0, !UPT ;  /* 0x00003fff06067892 */ /* 0x000fc8000f8ec03f */
[----:B------:R-:W-:-:S04]  /*9890*/  ULOP3.LUT UR6, UR6, 0x5800000, URZ, 0xfc, !UPT ;  /* 0x0580000006067892 */ /* 0x000fc8000f8efc3f */
[----:B------:R-:W-:-:S07]  /*98a0*/  UIMAD UR6, UR37, 0xb00, UR6 ;  /* 0x00000b00250678a4 */ /* 0x000fce000f8e0206 */
[----:B------:R-:W-:Y:S02]  /*98b0*/  UMOV UR10, UR6 ;  /* 0x00000006000a7c82 */ /* 0x000fe40008000000 */
[----:B------:R-:W-:Y:S01]  /*98c0*/  HGMMA.64x128x16.F32 R24, R176, gdesc[UR8].tnspB, R24, gsb0 ;  /* 0x41e00008b0187df0 */ /* 0x000fe20008000818 */
[----:B------:R-:W-:Y:S01]  /*98d0*/  UIADD3 UR10, UR6, 0x80, URZ ;  /* 0x00000080060a7890 */ /* 0x000fe2000fffe03f */
[----:B------:R-:W-:Y:S01]  /*98e0*/  UMOV UR11, 0x40000040 ;  /* 0x40000040000b7882 */ /* 0x000fe20000000000 */
[----:B--2---:R-:W-:-:S04]  /*98f0*/  SHF.R.U32.HI R20, RZ, 0x7, R20 ;  /* 0x00000007ff147819 */ /* 0x004fc80000011614 */
[----:B-1----:R-:W-:Y:S01]  /*9900*/  IADD3 R15, -R20, 0xb, RZ ;  /* 0x0000000b140f7810 */ /* 0x002fe20007ffe1ff */
[----:B------:R-:W-:Y:S02]  /*9910*/  WARPGROUP.DEPBAR.LE gsb0, 0x0 ;  /* 0x00008000000079c5 */ /* 0x000fe40000010000 */
[----:B------:R-:W-:-:S06]  /*9920*/  WARPGROUP.ARRIVE ;  /* 0x00000000000079c5 */ /* 0x000fcc0000000000 */
[----:B------:R-:W-:Y:S01]  /*9930*/  HGMMA.64x128x16.F32 R24, R180, gdesc[UR8].tnspB, R24, gsb0 ;  /* 0x41e00008b4187df0 */ /* 0x000fe20008000818 */
[----:B------:R-:W-:Y:S01]  /*9940*/  UIADD3 UR10, UR6, 0x100, URZ ;  /* 0x00000100060a7890 */ /* 0x000fe2000fffe03f */
[----:B------:R-:W-:Y:S01]  /*9950*/  UMOV UR11, 0x40000040 ;  /* 0x40000040000b7882 */ /* 0x000fe20000000000 */
[----:B------:R-:W-:Y:S02]  /*9960*/  WARPGROUP.DEPBAR.LE gsb0, 0x0 ;  /* 0x00008000000079c5 */ /* 0x000fe40000010000 */
[----:B------:R-:W-:-:S07]  /*9970*/  WARPGROUP.ARRIVE ;  /* 0x00000000000079c5 */ /* 0x000fce0000000000 */
        /* <DEDUP_REMOVED lines=41> */
[----:B------:R-:W-:Y:S03]  /*9c10*/  HGMMA.64x128x16.F32 R24, R216, gdesc[UR8].tnspB, R24, gsb0 ;  /* 0x41e00008d8187df0 */ /* 0x000fe60008000818 */
[----:B------:R-:W-:Y:S02]  /*9c20*/  WARPGROUP.DEPBAR.LE gsb0, 0x0 ;  /* 0x00008000000079c5 */ /* 0x000fe40000010000 */
[----:B------:R1:W-:Y:S06]  /*9c30*/  BAR.ARV R15, 0x100 ;  /* 0x0004000f0000751d */ /* 0x0003ec0000002000 */
[----:B------:R-:W-:Y:S05]  /*9c40*/  @!P0 BRA `(.L_x_5661) ;  /* 0x0000000000048947 */ /* 0x000fea0003800000 */
[----:B------:R-:W-:Y:S01]  /*9c50*/  BPT.TRAP 0x1 ;  /* 0x000000040000795c */ /* 0x000fe20000300000 */
.L_x_5661:
[----:B-1----:R-:W-:Y:S01]  /*9c60*/  FMUL.FTZ R15, R168, UR7 ;  /* 0x00000007a80f7c20 */ /* 0x002fe20008410000 */
[----:B------:R-:W-:Y:S01]  /*9c70*/  FMUL.FTZ R21, R170, UR7 ;  /* 0x00000007aa157c20 */ /* 0x000fe20008410000 */
[----:B------:R-:W-:Y:S01]  /*9c80*/  FMUL.FTZ R20, R169, UR7 ;  /* 0x00000007a9147c20 */ /* 0x000fe20008410000 */
[----:B------:R-:W-:Y:S01]  /*9c90*/  FMUL.FTZ R168, R171, UR7 ;  /* 0x00000007aba87c20 */ /* 0x000fe20008410000 */
[----:B------:R-:W-:Y:S01]  /*9ca0*/  FMUL.FTZ R169, R172, UR7 ;  /* 0x00000007aca97c20 */ /* 0x000fe20008410000 */
[----:B------:R-:W2:Y:S01]  /*9cb0*/  LDL R230, [R1+0x4] ;  /* 0x0000040001e67983 */ /* 0x000ea20000100800 */
        /* <DEDUP_REMOVED lines=33> */
[----:B----4-:R-:W-:Y:S01]  /*9ed0*/  FMNMX.FTZ R104, R20, R217, !PT ;  /* 0x000000d914687209 */ /* 0x010fe20007810000 */
        /* <DEDUP_REMOVED lines=69> */
[----:B------:R-:W-:Y:S01]  /*a330*/  ISETP.NE.AND P1, PT, R23, RZ, PT ;  /* 0x000000ff1700720c */ /* 0x000fe20003f25270 */
[----:B------:R-:W3:Y:S01]  /*a340*/  MUFU.TANH R166, R166 ;  /* 0x000000a600a67308 */ /* 0x000ee20000002400 */
[----:B----4-:R-:W-:-:S07]  /*a350*/  FMNMX.FTZ R229, R163, R106, !PT ;  /* 0x0000006aa3e57209 */ /* 0x010fce0007810000 */
[----:B------:R-:W4:Y:S01]  /*a360*/  MUFU.TANH R165, R165 ;  /* 0x000000a500a57308 */ /* 0x000f220000002400 */
[----:B-1----:R-:W-:-:S07]  /*a370*/  FMNMX.FTZ R104, R164, R219, !PT ;  /* 0x000000dba4687209 */ /* 0x002fce0007810000 */
[----:B------:R-:W1:Y:S01]  /*a380*/  MUFU.TANH R167, R167 ;  /* 0x000000a700a77308 */ /* 0x000e620000002400 */
[----:B---3--:R-:W-:-:S07]  /*a390*/  FMNMX.FTZ R106, R166, R229, !PT ;  /* 0x000000e5a66a7209 */ /* 0x008fce0007810000 */
[----:B------:R-:W3:Y:S01]  /*a3a0*/  MUFU.TANH R152, R152 ;  /* 0x0000009800987308 */ /* 0x000ee20000002400 */
[----:B----4-:R-:W-:-:S07]  /*a3b0*/  FMNMX.FTZ R219, R165, R104, !PT ;  /* 0x00000068a5db7209 */ /* 0x010fce0007810000 */
[----:B------:R-:W4:Y:S01]  /*a3c0*/  MUFU.TANH R154, R154 ;  /* 0x0000009a009a7308 */ /* 0x000f220000002400 */
[----:B-1----:R-:W-:-:S07]  /*a3d0*/  FMNMX.FTZ R229, R167, R106, !PT ;  /* 0x0000006aa7e57209 */ /* 0x002fce0007810000 */
[----:B------:R-:W1:Y:S01]  /*a3e0*/  MUFU.TANH R153, R153 ;  /* 0x0000009900997308 */ /* 0x000e620000002400 */
[----:B---3--:R-:W-:Y:S01]  /*a3f0*/  FMNMX.FTZ R104, R152, R219, !PT ;  /* 0x000000db98687209 */ /* 0x008fe20007810000 */
[----:B------:R-:W-:-:S06]  /*a400*/  FMUL.FTZ R219, R96, UR7 ;  /* 0x0000000760db7c20 */ /* 0x000fcc0008410000 */
[----:B------:R-:W3:Y:S01]  /*a410*/  MUFU.TANH R155, R155 ;  /* 0x0000009b009b7308 */ /* 0x000ee20000002400 */
[----:B----4-:R-:W-:-:S07]  /*a420*/  FMNMX.FTZ R96, R154, R229, !PT ;  /* 0x000000e59a607209 */ /* 0x010fce0007810000 */
[----:B------:R-:W4:Y:S01]  /*a430*/  MUFU.TANH R156, R156 ;  /* 0x0000009c009c7308 */ /* 0x000f220000002400 */
[----:B-1----:R-:W-:-:S07]  /*a440*/  FMNMX.FTZ R229, R153, R104, !PT ;  /* 0x0000006899e57209 */ /* 0x002fce0007810000 */
[----:B------:R-:W1:Y:S01]  /*a450*/  MUFU.TANH R157, R157 ;  /* 0x0000009d009d7308 */ /* 0x000e620000002400 */
[----:B---3--:R-:W-:-:S07]  /*a460*/  FMNMX.FTZ R231, R155, R96, !PT ;  /* 0x000000609be77209 */ /* 0x008fce0007810000 */
[----:B------:R-:W3:Y:S01]  /*a470*/  MUFU.TANH R158, R158 ;  /* 0x0000009e009e7308 */ /* 0x000ee20000002400 */
[----:B----4-:R-:W-:Y:S01]  /*a480*/  FMNMX.FTZ R96, R156, R229, !PT ;  /* 0x000000e59c607209 */ /* 0x010fe20007810000 */
[----:B------:R-:W-:-:S06]  /*a490*/  FMUL.FTZ R229, R97, UR7 ;  /* 0x0000000761e57c20 */ /* 0x000fcc0008410000 */
[----:B------:R-:W4:Y:S01]  /*a4a0*/  MUFU.TANH R144, R144 ;  /* 0x0000009000907308 */ /* 0x000f220000002400 */
[----:B-1----:R-:W-:-:S07]  /*a4b0*/  FMNMX.FTZ R97, R157, R96, !PT ;  /* 0x000000609d617209 */ /* 0x002fce0007810000 */
[----:B------:R-:W1:Y:S01]  /*a4c0*/  MUFU.TANH R159, R159 ;  /* 0x0000009f009f7308 */ /* 0x000e620000002400 */
[----:B---3--:R-:W-:Y:S01]  /*a4d0*/  FMNMX.FTZ R104, R158, R231, !PT ;  /* 0x000000e79e687209 */ /* 0x008fe20007810000 */
[----:B------:R-:W-:-:S06]  /*a4e0*/  FMUL.FTZ R231, R100, UR7 ;  /* 0x0000000764e77c20 */ /* 0x000fcc0008410000 */
[----:B------:R-:W3:Y:S01]  /*a4f0*/  MUFU.TANH R145, R145 ;  /* 0x0000009100917308 */ /* 0x000ee20000002400 */
[----:B----4-:R-:W-:Y:S01]  /*a500*/  FMNMX.FTZ R96, R144, R97, !PT ;  /* 0x0000006190607209 */ /* 0x010fe20007810000 */
[----:B------:R-:W-:-:S06]  /*a510*/  FMUL.FTZ R97, R98, UR7 ;  /* 0x0000000762617c20 */ /* 0x000fcc0008410000 */
        /* <DEDUP_REMOVED lines=123> */
[----:B---3--:R-:W-:-:S05]  /*acd0*/  FMNMX.FTZ R92, R116, R89, !PT ;  /* 0x00000059745c7209 */ /* 0x008fca0007810000 */
[----:B------:R-:W3:Y:S01]  /*ace0*/  SHFL.BFLY PT, R89, R92, 0x2, 0x1f ;  /* 0x0c401f005c597f89 */ /* 0x000ee200000e0000 */
[----:B----4-:R-:W-:-:S04]  /*acf0*/  FMNMX.FTZ R88, R90, R91, !PT ;  /* 0x0000005b5a587209 */ /* 0x010fc80007810000 */
[----:B-1----:R-:W-:-:S05]  /*ad00*/  FMNMX.FTZ R93, R95, R88, !PT ;  /* 0x000000585f5d7209 */ /* 0x002fca0007810000 */
[----:B------:R-:W1:Y:S01]  /*ad10*/  SHFL.BFLY PT, R88, R93, 0x2, 0x1f ;  /* 0x0c401f005d587f89 */ /* 0x000e6200000e0000 */
[----:B---3--:R-:W-:-:S05]  /*ad20*/  FMNMX.FTZ R94, R92, R89, !PT ;  /* 0x000000595c5e7209 */ /* 0x008fca0007810000 */
[----:B------:R-:W3:Y:S01]  /*ad30*/  SHFL.BFLY PT, R89, R94, 0x1, 0x1f ;  /* 0x0c201f005e597f89 */ /* 0x000ee200000e0000 */
[----:B-1----:R-:W-:Y:S02]  /*ad40*/  FMNMX.FTZ R96, R93, R88, !PT ;  /* 0x000000585d607209 */ /* 0x002fe40007810000 */
[----:B------:R-:W1:Y:S03]  /*ad50*/  LDC R88, c[0x0][0x988] ;  /* 0x00026200ff587b82 */ /* 0x000e660000000800 */
[----:B------:R-:W4:Y:S01]  /*ad60*/  SHFL.BFLY PT, R91, R96, 0x1, 0x1f ;  /* 0x0c201f00605b7f89 */ /* 0x000f2200000e0000 */
[----:B---3--:R-:W-:-:S05]  /*ad70*/  FMNMX.FTZ R89, R94, R89, !PT ;  /* 0x000000595e597209 */ /* 0x008fca0007810000 */
[C---:B------:R-:W-:Y:S01]  /*ad80*/  FADD.FTZ R12, -R89.reuse, R12 ;  /* 0x0000000c590c7221 */ /* 0x040fe20000010100 */
[----:B-1----:R-:W-:-:S03]  /*ad90*/  FMUL.FTZ R118, R89, R88 ;  /* 0x0000005859767220 */ /* 0x002fc60000410000 */
[-C--:B------:R-:W-:Y:S01]  /*ada0*/  FMUL.FTZ R98, R12, R88.reuse ;  /* 0x000000580c627220 */ /* 0x080fe20000410000 */
[----:B----4-:R-:W-:Y:S01]  /*adb0*/  FMNMX.FTZ R91, R96, R91, !PT ;  /* 0x0000005b605b7209 */ /* 0x010fe20007810000 */
[-CC-:B------:R-:W-:Y:S01]  /*adc0*/  FFMA.FTZ R216, R110, R88.reuse, -R118.reuse ;  /* 0x000000586ed87223 */ /* 0x180fe20000010876 */
[-CC-:B------:R-:W-:Y:S01]  /*add0*/  FFMA.FTZ R176, R15, R88.reuse, -R118.reuse ;  /* 0x000000580fb07223 */ /* 0x180fe20000010876 */
[-CC-:B------:R-:W-:Y:S01]  /*ade0*/  FFMA.FTZ R108, R20, R88.reuse, -R118.reuse ;  /* 0x00000058146c7223 */ /* 0x180fe20000010876 */
[-C--:B------:R-:W-:Y:S01]  /*adf0*/  FFMA.FTZ R15, R112, R88.reuse, -R118 ;  /* 0x00000058700f7223 */ /* 0x080fe20000010876 */
[C---:B------:R-:W-:Y:S01]  /*ae00*/  FADD.FTZ R12, -R91.reuse, R14 ;  /* 0x0000000e5b0c7221 */ /* 0x040fe20000010100 */
[-C--:B------:R-:W-:Y:S01]  /*ae10*/  FMUL.FTZ R110, R91, R88.reuse ;  /* 0x000000585b6e7220 */ /* 0x080fe20000410000 */
[----:B------:R-:W-:Y:S01]  /*ae20*/  MUFU.EX2 R93, R98 ;  /* 0x00000062005d7308 */ /* 0x000fe20000000800 */
[-C--:B------:R-:W-:Y:S01]  /*ae30*/  FFMA.FTZ R178, R169, R88.reuse, -R118 ;  /* 0x00000058a9b27223 */ /* 0x080fe20000010876 */
[-C--:B------:R-:W-:Y:S01]  /*ae40*/  FMUL.FTZ R12, R12, R88.reuse ;  /* 0x000000580c0c7220 */ /* 0x080fe20000410000 */
[-CC-:B------:R-:W-:Y:S01]  /*ae50*/  FFMA.FTZ R21, R21, R88.reuse, -R110.reuse ;  /* 0x0000005815157223 */ /* 0x180fe2000001086e */
[-C--:B------:R-:W-:Y:S01]  /*ae60*/  FFMA.FTZ R112, R168, R88.reuse, -R110 ;  /* 0x00000058a8707223 */ /* 0x080fe2000001086e */
[-C--:B------:R-:W-:Y:S01]  /*ae70*/  FFMA.FTZ R192, R179, R88.reuse, -R118 ;  /* 0x00000058b3c07223 */ /* 0x080fe20000010876 */
[-C--:B------:R-:W-:Y:S01]  /*ae80*/  FFMA.FTZ R179, R171, R88.reuse, -R110 ;  /* 0x00000058abb37223 */ /* 0x080fe2000001086e */
[-CC-:B------:R-:W-:Y:S01]  /*ae90*/  FFMA.FTZ R106, R170, R88.reuse, -R118.reuse ;  /* 0x00000058aa6a7223 */ /* 0x180fe20000010876 */
[----:B------:R-:W1:Y:S01]  /*aea0*/  MUFU.EX2 R176, R176 ;  /* 0x000000b000b07308 */ /* 0x000e620000000800 */
[-C--:B------:R-:W-:Y:S01]  /*aeb0*/  FFMA.FTZ R218, R114, R88.reuse, -R118 ;  /* 0x0000005872da7223 */ /* 0x080fe20000010876 */
[-C--:B------:R-:W-:Y:S01]  /*aec0*/  FFMA.FTZ R114, R172, R88.reuse, -R110 ;  /* 0x00000058ac727223 */ /* 0x080fe2000001086e */
[-CC-:B------:R-:W-:Y:S01]  /*aed0*/  FFMA.FTZ R212, R219, R88.reuse, -R118.reuse ;  /* 0x00000058dbd47223 */ /* 0x180fe20000010876 */
[-CC-:B------:R-:W-:Y:S01]  /*aee0*/  FFMA.FTZ R180, R160, R88.reuse, -R118.reuse ;  /* 0x00000058a0b47223 */ /* 0x180fe20000010876 */
[-C--:B------:R-:W-:Y:S01]  /*aef0*/  FFMA.FTZ R219, R116, R88.reuse, -R118 ;  /* 0x0000005874db7223 */ /* 0x080fe20000010876 */
[-C--:B------:R-:W-:Y:S01]  /*af00*/  FFMA.FTZ R116, R162, R88.reuse, -R110 ;  /* 0x00000058a2747223 */ /* 0x080fe2000001086e */
[-CC-:B------:R-:W-:Y:S01]  /*af10*/  FFMA.FTZ R104, R161, R88.reuse, -R118.reuse ;  /* 0x00000058a1687223 */ /* 0x180fe20000010876 */
[----:B------:R-:W-:Y:S01]  /*af20*/  MUFU.EX2 R12, R12 ;  /* 0x0000000c000c7308 */ /* 0x000fe20000000800 */
[-CC-:B------:R-:W-:Y:S01]  /*af30*/  FFMA.FTZ R102, R165, R88.reuse, -R118.reuse ;  /* 0x00000058a5667223 */ /* 0x180fe20000010876 */
[-C--:B------:R-:W-:Y:S01]  /*af40*/  FFMA.FTZ R165, R201, R88.reuse, -R118 ;  /* 0x00000058c9a57223 */ /* 0x080fe20000010876 */
[-CC-:B------:R-:W-:Y:S01]  /*af50*/  FFMA.FTZ R163, R163, R88.reuse, -R110.reuse ;  /* 0x00000058a3a37223 */ /* 0x180fe2000001086e */
[-C--:B------:R-:W-:Y:S01]  /*af60*/  FFMA.FTZ R201, R121, R88.reuse, -R110 ;  /* 0x0000005879c97223 */ /* 0x080fe2000001086e */
[-CC-:B------:R-:W-:Y:S01]  /*af70*/  FFMA.FTZ R182, R164, R88.reuse, -R118.reuse ;  /* 0x00000058a4b67223 */ /* 0x180fe20000010876 */
[-C--:B------:R-:W-:Y:S01]  /*af80*/  FFMA.FTZ R194, R183, R88.reuse, -R118 ;  /* 0x00000058b7c27223 */ /* 0x080fe20000010876 */
[----:B------:R-:W-:Y:S01]  /*af90*/  FFMA.FTZ R183, R166, R88, -R110 ;  /* 0x00000058a6b77223 */ /* 0x000fe2000001086e */
        /* <DEDUP_REMOVED lines=16> */
[----:B------:R-:W4:Y:S01]  /*b0a0*/  MUFU.EX2 R112, R112 ;  /* 0x0000007000707308 */ /* 0x000f220000000800 */
        /* <DEDUP_REMOVED lines=8> */
[----:B-1----:R-:W-:Y:S01]  /*b130*/  FADD.FTZ R121, R108, R121 ;  /* 0x000000796c797221 */ /* 0x002fe20000010000 */
        /* <DEDUP_REMOVED lines=9> */
[-C--:B------:R-:W-:Y:S01]  /*b1d0*/  FFMA.FTZ R137, R233, R88.reuse, -R118 ;  /* 0x00000058e9897223 */ /* 0x080fe20000010876 */
[----:B----4-:R-:W-:Y:S01]  /*b1e0*/  FADD.FTZ R10, R112, R11 ;  /* 0x0000000b700a7221 */ /* 0x010fe20000010000 */
[-CC-:B------:R-:W-:Y:S01]  /*b1f0*/  FFMA.FTZ R118, R167, R88.reuse, -R110.reuse ;  /* 0x00000058a7767223 */ /* 0x180fe2000001086e */
[-CC-:B------:R-:W-:Y:S01]  /*b200*/  FFMA.FTZ R185, R154, R88.reuse, -R110.reuse ;  /* 0x000000589ab97223 */ /* 0x180fe2000001086e */
[-CC-:B------:R-:W-:Y:S01]  /*b210*/  FFMA.FTZ R120, R155, R88.reuse, -R110.reuse ;  /* 0x000000589b787223 */ /* 0x180fe2000001086e */
[----:B------:R-:W4:Y:S01]  /*b220*/  MUFU.EX2 R106, R106 ;  /* 0x0000006a006a7308 */ /* 0x000f220000000800 */
        /* <DEDUP_REMOVED lines=16> */
[----:B----4-:R-:W-:Y:S01]  /*b330*/  FADD.FTZ R121, R106, R121 ;  /* 0x000000796a797221 */ /* 0x010fe20000010000 */
[-CC-:B------:R-:W-:Y:S01]  /*b340*/  FFMA.FTZ R199, R133, R88.reuse, -R110.reuse ;  /* 0x0000005885c77223 */ /* 0x180fe2000001086e */
[-CC-:B------:R-:W-:Y:S01]  /*b350*/  FFMA.FTZ R134, R135, R88.reuse, -R110.reuse ;  /* 0x0000005887867223 */ /* 0x180fe2000001086e */
[-CC-:B------:R-:W-:Y:S01]  /*b360*/  FFMA.FTZ R136, R123, R88.reuse, -R110.reuse ;  /* 0x000000587b887223 */ /* 0x180fe2000001086e */
        /* <DEDUP_REMOVED lines=18> */
[----:B------:R-:W-:Y:S01]  /*b490*/  FFMA.FTZ R95, R95, R88, -R110 ;  /* 0x000000585f5f7223 */ /* 0x000fe2000001086e */
[----:B------:R-:W1:Y:S01]  /*b4a0*/  MUFU.EX2 R163, R163 ;  /* 0x000000a300a37308 */ /* 0x000e620000000800 */
[----:B----4-:R-:W-:-:S07]  /*b4b0*/  FADD.FTZ R10, R116, R11 ;  /* 0x0000000b740a7221 */ /* 0x010fce0000010000 */
[----:B------:R-:W4:Y:S01]  /*b4c0*/  MUFU.EX2 R182, R182 ;  /* 0x000000b600b67308 */ /* 0x000f220000000800 */
[----:B---3--:R-:W-:-:S07]  /*b4d0*/  FADD.FTZ R121, R104, R121 ;  /* 0x0000007968797221 */ /* 0x008fce0000010000 */
[----:B------:R-:W3:Y:S01]  /*b4e0*/  MUFU.EX2 R183, R183 ;  /* 0x000000b700b77308 */ /* 0x000ee20000000800 */
[----:B-1----:R-:W-:-:S07]  /*b4f0*/  FADD.FTZ R10, R163, R10 ;  /* 0x0000000aa30a7221 */ /* 0x002fce0000010000 */
        /* <DEDUP_REMOVED lines=77> */
[----:B-1----:R-:W-:Y:S01]  /*b9d0*/  FADD.FTZ R97, R169, R148 ;  /* 0x00000094a9617221 */ /* 0x002fe20000010000 */
[----:B------:R-:W-:Y:S01]  /*b9e0*/  FFMA.FTZ R148, R99, R88, -R110 ;  /* 0x0000005863947223 */ /* 0x000fe2000001086e */
[----:B------:R-:W-:-:S05]  /*b9f0*/  IMAD.U32 R99, RZ, RZ, UR38 ;  /* 0x00000026ff637e24 */ /* 0x000fca000f8e00ff */
[----:B------:R-:W1:Y:S01]  /*ba00*/  MUFU.EX2 R203, R203 ;  /* 0x000000cb00cb7308 */ /* 0x000e620000000800 */
[----:B----4-:R-:W-:Y:S01]  /*ba10*/  FADD.FTZ R10, R136, R11 ;  /* 0x0000000b880a7221 */ /* 0x010fe20000010000 */
[----:B------:R-:W-:-:S06]  /*ba20*/  @P1 LEA R99, R99, UR39, 0x3 ;  /* 0x0000002763631c11 */ /* 0x000fcc000f8e18ff */
        /* <DEDUP_REMOVED lines=13> */
[----:B---3--:R-:W-:Y:S01]  /*bb00*/  FADD.FTZ R97, R161, R150 ;  /* 0x00000096a1617221 */ /* 0x008fe20000010000 */
[----:B------:R-:W-:-:S06]  /*bb10*/  FFMA.FTZ R150, R103, R88, -R110 ;  /* 0x0000005867967223 */ /* 0x000fcc000001086e */
        /* <DEDUP_REMOVED lines=15> */
[----:B----4-:R-:W-:Y:S01]  /*bc10*/  FADD.FTZ R97, R153, R152 ;  /* 0x0000009899617221 */ /* 0x010fe20000010000 */
[----:B------:R-:W-:-:S06]  /*bc20*/  FFMA.FTZ R152, R237, R88, -R110 ;  /* 0x00000058ed987223 */ /* 0x000fcc000001086e */
        /* <DEDUP_REMOVED lines=14> */
[----:B------:R-:W-:-:S05]  /*bd10*/  @P1 VIADD R10, R99, 0x34840 ;  /* 0x00034840630a1836 */ /* 0x000fca0000000000 */
[----:B--2---:R-:W-:Y:S01]  /*bd20*/  @P1 PRMT R10, R230, 0x654, R10 ;  /* 0x00000654e60a1816 */ /* 0x004fe2000000000a */
[----:B------:R-:W2:Y:S01]  /*bd30*/  MUFU.EX2 R214, R214 ;  /* 0x000000d600d67308 */ /* 0x000ea20000000800 */
[----:B-1----:R-:W-:Y:S02]  /*bd40*/  FADD.FTZ R97, R145, R154 ;  /* 0x0000009a91617221 */ /* 0x002fe40000010000 */
[----:B------:R1:W-:Y:S05]  /*bd50*/  @P1 SYNCS.ARRIVE.TRANS64.RED.A1T0 RZ, [R10+URZ], RZ ;  /* 0x000000ff0aff19a7 */ /* 0x0003ea000810043f */
[----:B------:R-:W3:Y:S01]  /*bd60*/  MUFU.EX2 R215, R215 ;  /* 0x000000d700d77308 */ /* 0x000ee20000000800 */
[----:B----4-:R-:W-:-:S07]  /*bd70*/  FADD.FTZ R154, R148, R11 ;  /* 0x0000000b949a7221 */ /* 0x010fce0000010000 */
[----:B------:R-:W4:Y:S01]  /*bd80*/  MUFU.EX2 R137, R137 ;  /* 0x0000008900897308 */ /* 0x000f220000000800 */
[----:B--2---:R-:W-:-:S07]  /*bd90*/  FADD.FTZ R110, R214, R97 ;  /* 0x00000061d66e7221 */ /* 0x004fce0000010000 */
[----:B------:R-:W1:Y:S01]  /*bda0*/  MUFU.EX2 R150, R150 ;  /* 0x0000009600967308 */ /* 0x000e620000000800 */
[----:B---3--:R-:W-:-:S07]  /*bdb0*/  FADD.FTZ R11, R215, R154 ;  /* 0x0000009ad70b7221 */ /* 0x008fce0000010000 */
[----:B------:R-:W2:Y:S01]  /*bdc0*/  MUFU.EX2 R216, R216 ;  /* 0x000000d800d87308 */ /* 0x000ea20000000800 */
[----:B----4-:R-:W-:-:S07]  /*bdd0*/  FADD.FTZ R97, R137, R110 ;  /* 0x0000006e89617221 */ /* 0x010fce0000010000 */
        /* <DEDUP_REMOVED lines=14> */
[----:B--2---:R-:W-:-:S03]  /*bec0*/  FADD.FTZ R10, R219, R10 ;  /* 0x0000000adb0a7221 */ /* 0x004fc60000010000 */
[----:B---3--:R-:W-:Y:S01]  /*bed0*/  FADD.FTZ R11, R95, R110 ;  /* 0x0000006e5f0b7221 */ /* 0x008fe20000010000 */
[----:B------:R-:W-:Y:S06]  /*bee0*/  @!P0 BRA `(.L_x_5662) ;  /* 0x0000000000048947 */ /* 0x000fec0003800000 */
[----:B------:R-:W-:Y:S01]  /*bef0*/  BPT.TRAP 0x1 ;  /* 0x000000040000795c */ /* 0x000fe20000300000 */
.L_x_5662:
[----:B------:R-:W2:Y:S01]  /*bf00*/  LDL R99, [R1] ;  /* 0x0000000001637983 */ /* 0x000ea20000100800 */
[----:B------:R-:W-:Y:S01]  /*bf10*/  ISETP.NE.AND P1, PT, R22, RZ, PT ;  /* 0x000000ff1600720c */ /* 0x000fe20003f25270 */
[----:B------:R-:W-:Y:S01]  /*bf20*/  UMOV UR60, UR61 ;  /* 0x0000003d003c7c82 */ /* 0x000fe20008000000 */
[----:B------:R-:W-:Y:S01]  /*bf30*/  MOV R97, UR37 ;  /* 0x0000002500617c02 */ /* 0x000fe20008000f00 */
[----:B------:R-:W-:Y:S01]  /*bf40*/  UMOV UR37, UR38 ;  /* 0x0000002600257c82 */ /* 0x000fe20008000000 */
        /* <DEDUP_REMOVED lines=9> */
[----:B------:R-:W-:Y:S01]  /*bfe0*/  @P1 LEA R97, R97, UR39, 0x3 ;  /* 0x0000002761611c11 */ /* 0x000fe2000f8e18ff */
[-C--:B------:R-:W-:Y:S01]  /*bff0*/  FMUL.FTZ R39, R39, R12.reuse ;  /* 0x0000000c27277220 */ /* 0x080fe20000410000 */
[-C--:B------:R-:W-:Y:S01]  /*c000*/  FMUL.FTZ R42, R42, R12.reuse ;  /* 0x0000000c2a2a7220 */ /* 0x080fe20000410000 */
[-C--:B------:R-:W-:Y:S01]  /*c010*/  FMUL.FTZ R43, R43, R12.reuse ;  /* 0x0000000c2b2b7220 */ /* 0x080fe20000410000 */
[----:B------:R-:W-:Y:S01]  /*c020*/  FMUL.FTZ R46, R46, R12 ;  /* 0x0000000c2e2e7220 */ /* 0x000fe20000410000 */
[----:B------:R-:W-:-:S02]  /*c030*/  @P1 VIADD R97, R97, 0x34860 ;  /* 0x0003486061611836 */ /* 0x000fc40000000000 */
        /* <DEDUP_REMOVED lines=86> */
[----:B------:R-:W-:Y:S01]  /*c5a0*/  IMAD.MOV.U32 R14, RZ, RZ, R91 ;  /* 0x000000ffff0e7224 */ /* 0x000fe200078e005b */
[----:B------:R-:W-:Y:S01]  /*c5b0*/  F2FP.F16.F32.PACK_AB R210, R149, R210 ;  /* 0x000000d295d2723e */ /* 0x000fe200000000ff */
[----:B------:R-:W-:Y:S01]  /*c5c0*/  IMAD.MOV.U32 R12, RZ, RZ, R89 ;  /* 0x000000ffff0c7224 */ /* 0x000fe200078e0059 */
        /* <DEDUP_REMOVED lines=8> */
[----:B--2---:R-:W-:-:S04]  /*c650*/  @P1 PRMT R97, R99, 0x654, R97 ;  /* 0x0000065463611816 */ /* 0x004fc80000000061 */
[----:B------:R1:W-:Y:S01]  /*c660*/  @P1 SYNCS.ARRIVE.TRANS64.RED.A1T0 RZ, [R97+URZ], RZ ;  /* 0x000000ff61ff19a7 */ /* 0x0003e2000810043f */
[C---:B------:R-:W-:Y:S01]  /*c670*/  ISETP.GT.AND P1, PT, R13.reuse, RZ, PT ;  /* 0x000000ff0d00720c */ /* 0x040fe20003f24270 */
[----:B------:R-:W-:-:S12]  /*c680*/  VIADD R13, R13, 0xffffffff ;  /* 0xffffffff0d0d7836 */ /* 0x000fd80000000000 */
[----:B-1----:R-:W-:Y:S05]  /*c690*/  @P1 BRA `(.L_x_5663) ;  /* 0xffffffa800381947 */ /* 0x002fea000383ffff */
.L_x_5652:
[----:B------:R-:W-:Y:S06]  /*c6a0*/  BAR.ARV 0x8, 0x120 ;  /* 0x0204800000007b1d */ /* 0x000fec0000002000 */
[----:B------:R-:W-:Y:S05]  /*c6b0*/  @!P0 BRA `(.L_x_5664) ;  /* 0x0000000000048947 */ /* 0x000fea0003800000 */
[----:B------:R-:W-:Y:S01]  /*c6c0*/  BPT.TRAP 0x1 ;  /* 0x000000040000795c */ /* 0x000fe20000300000 */
.L_x_5664:
[----:B------:R-:W-:Y:S01]  /*c6d0*/  ULEA UR5, UR38, UR39, 0x3 ;  /* 0x0000002726057291 */ /* 0x000fe2000f8e183f */
[----:B------:R-:W-:-:S05]  /*c6e0*/  IMAD.U32 R0, RZ, RZ, UR61 ;  /* 0x0000003dff007e24 */ /* 0x000fca000f8e00ff */
[----:B------:R-:W-:-:S04]  /*c6f0*/  SHF.L.U32 R0, R0, 0x1f, RZ ;  /* 0x0000001f00007819 */ /* 0x000fc800000006ff */
[----:B------:R1:W2:Y:S01]  /*c700*/  SYNCS.PHASECHK.TRANS64.TRYWAIT P1, [UR5+0x34850], R0 ;  /* 0x03485000ff0075a7 */ /* 0x0002a20008020145 */
[----:B------:R-:W-:Y:S05]  /*c710*/  @!P0 BRA `(.L_x_5665) ;  /* 0x0000000000048947 */ /* 0x000fea0003800000 */
[----:B------:R-:W-:Y:S01]  /*c720*/  BPT.TRAP 0x1 ;  /* 0x000000040000795c */ /* 0x000fe20000300000 */
.L_x_5665:
[----:B--2---:R-:W-:Y:S05]  /*c730*/  @P1 BRA `(.L_x_5666) ;  /* 0x0000000000081947 */ /* 0x004fea0003800000 */
[----:B------:R-:W2:Y:S02]  /*c740*/  SYNCS.PHASECHK.TRANS64.TRYWAIT P1, [UR5+0x34850], R0 ;  /* 0x03485000ff0075a7 */ /* 0x000ea40008020145 */
[----:B--2---:R-:W-:Y:S05]  /*c750*/  @!P1 BRA `(.L_x_5667) ;  /* 0x0000004400f89947 */ /* 0x004fea0003800000 */
.L_x_5666:
[----:B------:R-:W-:Y:S01]  /*c760*/  UIADD3 UR4, UR39, 0x400, URZ ;  /* 0x0000040027047890 */ /* 0x000fe2000fffe03f */
[----:B------:R-:W-:Y:S01]  /*c770*/  WARPGROUP.ARRIVE ;  /* 0x00000000000079c5 */ /* 0x000fe20000000000 */
[----:B------:R-:W-:Y:S01]  /*c780*/  UMOV UR7, 0x40000040 ;  /* 0x4000004000077882 */ /* 0x000fe20000000000 */
[----:B--2---:R-:W2:Y:S01]  /*c790*/  SHFL.BFLY PT, R3, R10, 0x2, 0x1f ;  /* 0x0c401f000a037f89 */ /* 0x004ea200000e0000 */
[----:B------:R-:W-:Y:S01]  /*c7a0*/  USHF.R.U32.HI UR4, URZ, 0x4, UR4 ;  /* 0x000000043f047899 */ /* 0x000fe20008011604 */
[----:B------:R-:W-:Y:S01]  /*c7b0*/  IMAD.MOV.U32 R4, RZ, RZ, RZ ;  /* 0x000000ffff047224 */ /* 0x000fe200078e00ff */
[----:B------:R-:W-:Y:S01]  /*c7c0*/  MOV R7, RZ ;  /* 0x000000ff00077202 */ /* 0x000fe20000000f00 */
[----:B-1----:R-:W1:Y:S01]  /*c7d0*/  SHFL.BFLY PT, R0, R11, 0x2, 0x1f ;  /* 0x0c401f000b007f89 */ /* 0x002e6200000e0000 */
[----:B------:R-:W-:-:S04]  /*c7e0*/  ULOP3.LUT UR4, UR4, 0x3fff, URZ, 0xc0, !UPT ;  /* 0x00003fff04047892 */ /* 0x000fc8000f8ec03f */
[----:B------:R-:W-:-:S04]  /*c7f0*/  ULOP3.LUT UR4, UR4, 0x5800000, URZ, 0xfc, !UPT ;  /* 0x0580000004047892 */ /* 0x000fc8000f8efc3f */
[----:B------:R-:W-:-:S07]  /*c800*/  UIMAD UR4, UR38, 0xb00, UR4 ;  /* 0x00000b00260478a4 */ /* 0x000fce000f8e0204 */
[----:B------:R-:W-:Y:S02]  /*c810*/  UMOV UR6, UR4 ;  /* 0x0000000400067c82 */ /* 0x000fe40008000000 */
[----:B------:R-:W-:Y:S01]  /*c820*/  HGMMA.64x128x16.F32 R24, R176, gdesc[UR4].tnspB, R24, gsb0 ;  /* 0x41e00004b0187df0 */ /* 0x000fe20008000818 */
[----:B------:R-:W-:Y:S01]  /*c830*/  UIADD3 UR6, UR4, 0x80, URZ ;  /* 0x0000008004067890 */ /* 0x000fe2000fffe03f */
[----:B--2---:R-:W-:Y:S01]  /*c840*/  FADD.FTZ R3, R3, R10 ;  /* 0x0000000a03037221 */ /* 0x004fe20000010000 */
[----:B------:R-:W-:Y:S01]  /*c850*/  UMOV UR7, 0x40000040 ;  /* 0x4000004000077882 */ /* 0x000fe20000000000 */
[----:B-1----:R-:W-:-:S03]  /*c860*/  FADD.FTZ R2, R0, R11 ;  /* 0x0000000b00027221 */ /* 0x002fc60000010000 */
[----:B------:R-:W1:Y:S04]  /*c870*/  SHFL.BFLY PT, R0, R3, 0x1, 0x1f ;  /* 0x0c201f0003007f89 */ /* 0x000e6800000e0000 */
[----:B------:R-:W2:Y:S01]  /*c880*/  SHFL.BFLY PT, R5, R2, 0x1, 0x1f ;  /* 0x0c201f0002057f89 */ /* 0x000ea200000e0000 */
[----:B-1----:R-:W-:Y:S01]  /*c890*/  FADD.FTZ R9, R3, R0 ;  /* 0x0000000003097221 */ /* 0x002fe20000010000 */
[----:B------:R-:W-:Y:S02]  /*c8a0*/  IMAD.MOV.U32 R0, RZ, RZ, -0x800000 ;  /* 0xff800000ff007424 */ /* 0x000fe400078e00ff */
[----:B--2---:R-:W-:Y:S02]  /*c8b0*/  FADD.FTZ R12, R2, R5 ;  /* 0x00000005020c7221 */ /* 0x004fe40000010000 */
[----:B------:R-:W-:Y:S01]  /*c8c0*/  FSETP.NE.FTZ.AND P1, PT, R9, RZ, PT ;  /* 0x000000ff0900720b */ /* 0x000fe20003f35000 */
[----:B------:R-:W-:-:S02]  /*c8d0*/  IMAD.MOV.U32 R2, RZ, RZ, -0x800000 ;  /* 0xff800000ff027424 */ /* 0x000fc400078e00ff */
        /* <DEDUP_REMOVED lines=61> */
[----:B-1-34-:R-:W-:Y:S05]  /*ccb0*/  @!P0 BRA `(.L_x_5668) ;  /* 0x0000000000048947 */ /* 0x01afea0003800000 */
[----:B------:R-:W-:Y:S01]  /*ccc0*/  BPT.TRAP 0x1 ;  /* 0x000000040000795c */ /* 0x000fe20000300000 */
.L_x_5668:
[----:B------:R-:W2:Y:S01]  /*ccd0*/  LDL R9, [R1] ;  /* 0x0000000001097983 */ /* 0x000ea20000100800 */
[----:B------:R-:W-:Y:S01]  /*cce0*/  IADD3 R5, P0, R16, 0x20, RZ ;  /* 0x0000002010057810 */ /* 0x000fe20007f1e0ff */
[-C--:B------:R-:W-:Y:S01]  /*ccf0*/  FMUL.FTZ R8, R26, R7.reuse ;  /* 0x000000071a087220 */ /* 0x080fe20000410000 */
[----:B------:R-:W-:Y:S01]  /*cd00*/  ISETP.NE.AND P3, PT, R22, RZ, PT ;  /* 0x000000ff1600720c */ /* 0x000fe20003f65270 */
[----:B------:R-:W-:Y:S01]  /*cd10*/  IMAD.U32 R3, RZ, RZ, UR5 ;  /* 0x00000005ff037e24 */ /* 0x000fe2000f8e00ff */
[----:B------:R-:W-:Y:S01]  /*cd20*/  LOP3.LUT R26, R5, 0x380, RZ, 0xc0, !PT ;  /* 0x00000380051a7812 */ /* 0x000fe200078ec0ff */
[-C--:B------:R-:W-:Y:S01]  /*cd30*/  FMUL.FTZ R27, R27, R7.reuse ;  /* 0x000000071b1b7220 */ /* 0x080fe20000410000 */
[-C--:B------:R-:W-:Y:S01]  /*cd40*/  FMUL.FTZ R31, R31, R7.reuse ;  /* 0x000000071f1f7220 */ /* 0x080fe20000410000 */
[-C--:B------:R-:W-:Y:S01]  /*cd50*/  FMUL.FTZ R30, R30, R7.reuse ;  /* 0x000000071e1e7220 */ /* 0x080fe20000410000 */
[----:B------:R-:W-:Y:S01]  /*cd60*/  SHF.R.U64 R26, R26, 0x3, RZ ;  /* 0x000000031a1a7819 */ /* 0x000fe200000012ff */
[-C--:B------:R-:W-:Y:S01]  /*cd70*/  FMUL.FTZ R35, R35, R7.reuse ;  /* 0x0000000723237220 */ /* 0x080fe20000410000 */
[-C--:B------:R-:W-:Y:S01]  /*cd80*/  FMUL.FTZ R34, R34, R7.reuse ;  /* 0x0000000722227220 */ /* 0x080fe20000410000 */
[----:B------:R-:W-:Y:S01]  /*cd90*/  FMUL.FTZ R39, R39, R7 ;  /* 0x0000000727277220 */ /* 0x000fe20000410000 */
[----:B------:R-:W-:Y:S01]  /*cda0*/  LOP3.LUT R26, R26, R5, RZ, 0x3c, !PT ;  /* 0x000000051a1a7212 */ /* 0x000fe200078e3cff */
[----:B------:R-:W-:Y:S01]  /*cdb0*/  FMUL.FTZ R38, R38, R7 ;  /* 0x0000000726267220 */ /* 0x000fe20000410000 */
[----:B------:R-:W-:Y:S01]  /*cdc0*/  LOP3.LUT R5, R16, 0x380, RZ, 0xc0, !PT ;  /* 0x0000038010057812 */ /* 0x000fe200078ec0ff */
[----:B------:R-:W-:-:S02]  /*cdd0*/  @P3 VIADD R3, R3, 0x34860 ;  /* 0x0003486003033836 */ /* 0x000fc40000000000 */
[-C--:B------:R-:W-:Y:S01]  /*cde0*/  FMUL.FTZ R43, R43, R7.reuse ;  /* 0x000000072b2b7220 */ /* 0x080fe20000410000 */
[-C--:B------:R-:W-:Y:S01]  /*cdf0*/  FMUL.FTZ R42, R42, R7.reuse ;  /* 0x000000072a2a7220 */ /* 0x080fe20000410000 */
[----:B------:R-:W-:Y:S01]  /*ce00*/  SHF.R.U64 R5, R5, 0x3, RZ ;  /* 0x0000000305057819 */ /* 0x000fe200000012ff */
        /* <DEDUP_REMOVED lines=56> */
[----:B------:R-:W-:Y:S01]  /*d190*/  LOP3.LUT R4, R5, R16, RZ, 0x3c, !PT ;  /* 0x0000001005047212 */ /* 0x000fe200078e3cff */
[--C-:B------:R-:W-:Y:S01]  /*d1a0*/  IMAD.MOV.U32 R5, RZ, RZ, R17.reuse ;  /* 0x000000ffff057224 */ /* 0x100fe200078e0011 */
[----:B------:R-:W-:Y:S01]  /*d1b0*/  LOP3.LUT R14, R15, 0x380, RZ, 0xc0, !PT ;  /* 0x000003800f0e7812 */ /* 0x000fe200078ec0ff */
[----:B------:R-:W-:Y:S01]  /*d1c0*/  UIADD3 UR35, -UR36, URZ, URZ ;  /* 0x0000003f24237290 */ /* 0x000fe2000fffe13f */
[----:B------:R-:W-:Y:S01]  /*d1d0*/  LOP3.LUT R24, R7, 0x380, RZ, 0xc0, !PT ;  /* 0x0000038007187812 */ /* 0x000fe200078ec0ff */
[----:B------:R-:W-:Y:S01]  /*d1e0*/  ULDC UR4, c[0x0][0xdb4] ;  /* 0x00036d0000047ab9 */ /* 0x000fe20000000800 */
[----:B------:R-:W-:Y:S01]  /*d1f0*/  SHF.R.U64 R14, R14, 0x3, RZ ;  /* 0x000000030e0e7819 */ /* 0x000fe200000012ff */
[----:B------:R-:W-:Y:S01]  /*d200*/  ULDC UR5, c[0x0][0xda8] ;  /* 0x00036a0000057ab9 */ /* 0x000fe20000000800 */
[----:B------:R-:W-:Y:S01]  /*d210*/  R2UR UR7, R224 ;  /* 0x00000000e00772ca */ /* 0x000fe200000e0000 */
[----:B------:R-:W-:Y:S01]  /*d220*/  ULDC.64 UR8, c[0x0][0xb70] ;  /* 0x0002dc0000087ab9 */ /* 0x000fe20000000a00 */
[----:B------:R-:W-:Y:S01]  /*d230*/  SHF.R.U64 R24, R24, 0x3, RZ ;  /* 0x0000000318187819 */ /* 0x000fe200000012ff */
[----:B------:R-:W-:Y:S01]  /*d240*/  ULDC.64 UR12, c[0x0][0x208] ;  /* 0x00008200000c7ab9 */ /* 0x000fe20000000a00 */
[----:B------:R-:W-:Y:S01]  /*d250*/  LOP3.LUT R14, R14, R15, RZ, 0x3c, !PT ;  /* 0x0000000f0e0e7212 */ /* 0x000fe200078e3cff */
[----:B------:R-:W-:Y:S01]  /*d260*/  IMAD.X R15, RZ, RZ, R17, P6 ;  /* 0x000000ffff0f7224 */ /* 0x000fe200030e0611 */
[----:B------:R-:W-:-:S02]  /*d270*/  LOP3.LUT R24, R24, R7, RZ, 0x3c, !PT ;  /* 0x0000000718187212 */ /* 0x000fc400078e3cff */
[----:B------:R-:W-:Y:S02]  /*d280*/  R2UR UR6, R223 ;  /* 0x00000000df0672ca */ /* 0x000fe400000e0000 */
[C---:B------:R-:W-:Y:S02]  /*d290*/  IADD3 R21, P2, R16.reuse, 0x60, RZ ;  /* 0x0000006010157810 */ /* 0x040fe40007f5e0ff */
[C---:B------:R-:W-:Y:S01]  /*d2a0*/  IADD3 R11, P4, R16.reuse, 0x4040, RZ ;  /* 0x00004040100b7810 */ /* 0x040fe20007f9e0ff */
[----:B------:R-:W-:Y:S01]  /*d2b0*/  UIMAD UR35, UR4, UR35, UR7 ;  /* 0x00000023042372a4 */ /* 0x000fe2000f8e0207 */
[----:B------:R-:W-:Y:S01]  /*d2c0*/  LOP3.LUT R20, R21, 0x380, RZ, 0xc0, !PT ;  /* 0x0000038015147812 */ /* 0x000fe200078ec0ff */
[----:B------:R-:W-:Y:S01]  /*d2d0*/  UIADD3 UR34, -UR7, URZ, URZ ;  /* 0x0000003f07227290 */ /* 0x000fe2000fffe13f */
[----:B------:R-:W-:Y:S01]  /*d2e0*/  IADD3 R13, P5, R16, 0x4020, RZ ;  /* 0x00004020100d7810 */ /* 0x000fe20007fbe0ff */
[----:B------:R-:W-:Y:S01]  /*d2f0*/  USHF.R.S32.HI UR4, URZ, 0x1f, UR35 ;  /* 0x0000001f3f047899 */ /* 0x000fe20008011423 */
[----:B------:R-:W-:Y:S01]  /*d300*/  SHF.R.U64 R20, R20, 0x3, RZ ;  /* 0x0000000314147819 */ /* 0x000fe200000012ff */
[----:B------:R-:W-:Y:S01]  /*d310*/  USHF.R.S32.HI UR7, URZ, 0x1f, UR36 ;  /* 0x0000001f3f077899 */ /* 0x000fe20008011424 */
[----:B------:R-:W-:Y:S01]  /*d320*/  LOP3.LUT R10, R11, 0x380, RZ, 0xc0, !PT ;  /* 0x000003800b0a7812 */ /* 0x000fe200078ec0ff */
[----:B------:R-:W-:Y:S01]  /*d330*/  UIMAD UR34, UR5, UR34, UR6 ;  /* 0x00000022052272a4 */ /* 0x000fe2000f8e0206 */
[----:B------:R-:W-:Y:S01]  /*d340*/  LOP3.LUT R12, R13, 0x380, RZ, 0xc0, !PT ;  /* 0x000003800d0c7812 */ /* 0x000fe200078ec0ff */
[----:B------:R-:W-:Y:S01]  /*d350*/  UIMAD UR6, UR4, UR8, URZ ;  /* 0x00000008040672a4 */ /* 0x000fe2000f8e023f */
[----:B------:R-:W-:Y:S01]  /*d360*/  LOP3.LUT R20, R20, R21, RZ, 0x3c, !PT ;  /* 0x0000001514147212 */ /* 0x000fe200078e3cff */
[----:B------:R-:W-:Y:S01]  /*d370*/  USHF.L.U32 UR34, UR34, 0x7, URZ ;  /* 0x0000000722227899 */ /* 0x000fe2000800063f */
[----:B------:R-:W-:Y:S01]  /*d380*/  SHF.R.U64 R10, R10, 0x3, RZ ;  /* 0x000000030a0a7819 */ /* 0x000fe200000012ff */
[----:B------:R-:W-:Y:S01]  /*d390*/  UIMAD.WIDE.U32 UR4, UR35, UR8, URZ ;  /* 0x00000008230472a5 */ /* 0x000fe2000f8e003f */
[----:B------:R-:W-:Y:S01]  /*d3a0*/  IMAD.X R21, RZ, RZ, R17, P2 ;  /* 0x000000ffff157224 */ /* 0x000fe200010e0611 */
[----:B------:R-:W-:Y:S01]  /*d3b0*/  UIMAD UR6, UR35, UR9, UR6 ;  /* 0x00000009230672a4 */ /* 0x000fe2000f8e0206 */
[----:B------:R-:W-:-:S02]  /*d3c0*/  SHF.R.U64 R12, R12, 0x3, RZ ;  /* 0x000000030c0c7819 */ /* 0x000fc400000012ff */
[----:B------:R-:W-:Y:S01]  /*d3d0*/  LOP3.LUT R10, R10, R11, RZ, 0x3c, !PT ;  /* 0x0000000b0a0a7212 */ /* 0x000fe200078e3cff */
[----:B------:R-:W-:Y:S01]  /*d3e0*/  UIADD3 UR6, UR5, UR6, URZ ;  /* 0x0000000605067290 */ /* 0x000fe2000fffe03f */
[----:B------:R-:W-:Y:S01]  /*d3f0*/  LOP3.LUT R12, R12, R13, RZ, 0x3c, !PT ;  /* 0x0000000d0c0c7212 */ /* 0x000fe200078e3cff */
[--C-:B------:R-:W-:Y:S01]  /*d400*/  IMAD.X R11, RZ, RZ, R17.reuse, P4 ;  /* 0x000000ffff0b7224 */ /* 0x100fe200020e0611 */
[----:B------:R-:W-:Y:S01]  /*d410*/  F2FP.F16.F32.PACK_AB R64, R65, R64 ;  /* 0x000000404140723e */ /* 0x000fe200000000ff */
[----:B------:R-:W-:Y:S01]  /*d420*/  IMAD.X R13, RZ, RZ, R17, P5 ;  /* 0x000000ffff0d7224 */ /* 0x000fe200028e0611 */
[----:B------:R-:W-:Y:S02]  /*d430*/  F2FP.F16.F32.PACK_AB R65, R67, R66 ;  /* 0x000000424341723e */ /* 0x000fe400000000ff */
[----:B------:R-:W-:Y:S02]  /*d440*/  MOV R19, R10 ;  /* 0x0000000a00137202 */ /* 0x000fe40000000f00 */
        /* <DEDUP_REMOVED lines=13> */
[----:B--2---:R-:W-:-:S04]  /*d520*/  @P3 PRMT R3, R9, 0x654, R3 ;  /* 0x0000065409033816 */ /* 0x004fc80000000003 */
[----:B------:R1:W-:Y:S01]  /*d530*/  @P3 SYNCS.ARRIVE.TRANS64.RED.A1T0 RZ, [R3+URZ], RZ ;  /* 0x000000ff03ff39a7 */ /* 0x0003e2000810043f */
[----:B------:R-:W-:Y:S01]  /*d540*/  BAR.SYNC.DEFER_BLOCKING 0x1, 0x100 ;  /* 0x0044000000007b1d */ /* 0x000fe20000010000 */
[----:B------:R-:W-:-:S04]  /*d550*/  IADD3 R9, P3, R16, 0x4060, RZ ;  /* 0x0000406010097810 */ /* 0x000fc80007f7e0ff */
[----:B------:R-:W-:Y:S02]  /*d560*/  LOP3.LUT R7, R9, 0x380, RZ, 0xc0, !PT ;  /* 0x0000038009077812 */ /* 0x000fe400078ec0ff */
[----:B-1----:R-:W-:Y:S02]  /*d570*/  MOV R3, R4 ;  /* 0x0000000400037202 */ /* 0x002fe40000000f00 */
[----:B------:R-:W-:Y:S01]  /*d580*/  F2FP.F16.F32.PACK_AB R5, R27, R8 ;  /* 0x000000081b05723e */ /* 0x000fe200000000ff */
[----:B------:R-:W-:Y:S01]  /*d590*/  IMAD.X R27, RZ, RZ, R17, P0 ;  /* 0x000000ffff1b7224 */ /* 0x000fe200000e0611 */
[----:B------:R-:W-:Y:S02]  /*d5a0*/  F2FP.F16.F32.PACK_AB R4, R25, R6 ;  /* 0x000000061904723e */ /* 0x000fe400000000ff */
[----:B------:R-:W-:Y:S02]  /*d5b0*/  IADD3.X R25, RZ, R17, RZ, P1, !PT ;  /* 0x00000011ff197210 */ /* 0x000fe40000ffe4ff */
[----:B------:R-:W-:-:S02]  /*d5c0*/  F2FP.F16.F32.PACK_AB R6, R29, R28 ;  /* 0x0000001c1d06723e */ /* 0x000fc400000000ff */
[----:B------:R-:W-:Y:S02]  /*d5d0*/  MOV R28, R26 ;  /* 0x0000001a001c7202 */ /* 0x000fe40000000f00 */
[----:B------:R-:W-:Y:S02]  /*d5e0*/  MOV R27, R24 ;  /* 0x00000018001b7202 */ /* 0x000fe40000000f00 */
[----:B------:R-:W-:Y:S02]  /*d5f0*/  MOV R25, R14 ;  /* 0x0000000e00197202 */ /* 0x000fe40000000f00 */
[----:B------:R-:W1:Y:S01]  /*d600*/  LDC.64 R14, c[0x0][0xb78] ;  /* 0x0002de00ff0e7b82 */ /* 0x000e620000000a00 */
[----:B------:R-:W-:Y:S02]  /*d610*/  SHF.R.U64 R8, R7, 0x3, RZ ;  /* 0x0000000307087819 */ /* 0x000fe400000012ff */
[----:B------:R-:W-:Y:S01]  /*d620*/  F2FP.F16.F32.PACK_AB R7, R31, R30 ;  /* 0x0000001e1f07723e */ /* 0x000fe200000000ff */
[----:B------:R-:W-:Y:S01]  /*d630*/  VIADD R31, R227, UR34 ;  /* 0x00000022e31f7c36 */ /* 0x000fe20008000000 */
[----:B------:R-:W-:Y:S01]  /*d640*/  LOP3.LUT R8, R8, R9, RZ, 0x3c, !PT ;  /* 0x0000000908087212 */ /* 0x000fe200078e3cff */
[----:B------:R-:W-:Y:S01]  /*d650*/  IMAD.X R9, RZ, RZ, R17, P3 ;  /* 0x000000ffff097224 */ /* 0x000fe200018e0611 */
[----:B------:R-:W-:Y:S01]  /*d660*/  MOV R26, R20 ;  /* 0x00000014001a7202 */ /* 0x000fe20000000f00 */
[----:B------:R2:W-:Y:S01]  /*d670*/  STSM.16.M88.4 [R3], R4 ;  /* 0x0000000403007844 */ /* 0x0005e20000000200 */
[----:B------:R-:W-:Y:S01]  /*d680*/  LOP3.LUT P0, RZ, R222, 0x3, RZ, 0xc0, !PT ;  /* 0x00000003deff7812 */ /* 0x000fe2000780c0ff */
[----:B------:R-:W-:Y:S01]  /*d690*/  IMAD.U32 R21, RZ, RZ, UR5 ;  /* 0x00000005ff157e24 */ /* 0x000fe2000f8e00ff */
[----:B------:R-:W-:Y:S01]  /*d6a0*/  MOV R20, UR4 ;  /* 0x0000000400147c02 */ /* 0x000fe20008000f00 */
[----:B------:R-:W-:Y:S01]  /*d6b0*/  IMAD.U32 R21, RZ, RZ, UR6 ;  /* 0x00000006ff157e24 */ /* 0x000fe2000f8e00ff */
[----:B------:R-:W-:Y:S01]  /*d6c0*/  ULDC UR4, c[0x0][0xa88] ;  /* 0x0002a20000047ab9 */ /* 0x000fe20000000800 */
[----:B------:R-:W-:-:S02]  /*d6d0*/  MOV R24, R12 ;  /* 0x0000000c00187202 */ /* 0x000fc40000000f00 */
[----:B------:R-:W-:Y:S02]  /*d6e0*/  F2FP.F16.F32.PACK_AB R12, R49, R48 ;  /* 0x00000030310c723e */ /* 0x000fe400000000ff */
[----:B------:R-:W-:Y:S02]  /*d6f0*/  F2FP.F16.F32.PACK_AB R13, R51, R50 ;  /* 0x00000032330d723e */ /* 0x000fe400000000ff */
[----:B------:R-:W-:Y:S02]  /*d700*/  SHF.R.S32.HI R29, RZ, 0x1f, R31 ;  /* 0x0000001fff1d7819 */ /* 0x000fe4000001141f */
[----:B--2---:R-:W-:Y:S01]  /*d710*/  MOV R3, R8 ;  /* 0x0000000800037202 */ /* 0x004fe20000000f00 */
[----:B------:R-:W-:Y:S01]  /*d720*/  VIADD R9, R31, 0x8 ;  /* 0x000000081f097836 */ /* 0x000fe20000000000 */
[----:B------:R-:W-:Y:S01]  /*d730*/  F2FP.F16.F32.PACK_AB R4, R33, R32 ;  /* 0x000000202104723e */ /* 0x000fe200000000ff */
[C---:B-1----:R-:W-:Y:S01]  /*d740*/  IMAD R8, R14.reuse, UR7, RZ ;  /* 0x000000070e087c24 */ /* 0x042fe2000f8e02ff */
[----:B------:R-:W-:Y:S01]  /*d750*/  F2FP.F16.F32.PACK_AB R5, R35, R34 ;  /* 0x000000222305723e */ /* 0x000fe200000000ff */
[----:B------:R-:W-:Y:S01]  /*d760*/  IMAD.WIDE.U32 R20, R14, UR36, R20 ;  /* 0x000000240e147c25 */ /* 0x000fe2000f8e0014 */
[----:B------:R-:W-:-:S02]  /*d770*/  F2FP.F16.F32.PACK_AB R6, R37, R36 ;  /* 0x000000242506723e */ /* 0x000fc400000000ff */
[----:B------:R-:W-:Y:S01]  /*d780*/  F2FP.F16.F32.PACK_AB R7, R39, R38 ;  /* 0x000000262707723e */ /* 0x000fe200000000ff */
[----:B------:R-:W-:Y:S01]  /*d790*/  IMAD R30, R15, UR36, R8 ;  /* 0x000000240f1e7c24 */ /* 0x000fe2000f8e0208 */
[----:B------:R-:W-:Y:S02]  /*d7a0*/  ISETP.GE.OR P1, PT, R9, UR4, P0 ;  /* 0x0000000409007c0c */ /* 0x000fe40008726670 */
[----:B------:R-:W-:Y:S01]  /*d7b0*/  F2FP.F16.F32.PACK_AB R8, R41, R40 ;  /* 0x000000282908723e */ /* 0x000fe200000000ff */
[----:B------:R1:W-:Y:S01]  /*d7c0*/  STSM.16.M88.4 [R28], R4 ;  /* 0x000000041c007844 */ /* 0x0003e20000000200 */
[----:B------:R-:W-:Y:S02]  /*d7d0*/  F2FP.F16.F32.PACK_AB R9, R43, R42 ;  /* 0x0000002a2b09723e */ /* 0x000fe400000000ff */
[----:B------:R-:W-:Y:S02]  /*d7e0*/  F2FP.F16.F32.PACK_AB R14, R53, R52 ;  /* 0x00000034350e723e */ /* 0x000fe400000000ff */
[----:B------:R-:W-:Y:S01]  /*d7f0*/  F2FP.F16.F32.PACK_AB R15, R55, R54 ;  /* 0x00000036370f723e */ /* 0x000fe200000000ff */
[----:B------:R-:W-:Y:S01]  /*d800*/  STSM.16.M88.4 [R27], R8 ;  /* 0x000000081b007844 */ /* 0x000fe20000000200 */
[----:B------:R-:W-:-:S02]  /*d810*/  IADD3 R20, P2, R31, R20, RZ ;  /* 0x000000141f147210 */ /* 0x000fc40007f5e0ff */
[----:B------:R-:W-:Y:S01]  /*d820*/  ISETP.GE.OR P0, PT, R31, UR4, P0 ;  /* 0x000000041f007c0c */ /* 0x000fe20008706670 */
[----:B------:R-:W-:Y:S01]  /*d830*/  STSM.16.M88.4 [R26], R12 ;  /* 0x0000000c1a007844 */ /* 0x000fe20000000200 */
[----:B------:R-:W-:Y:S01]  /*d840*/  ULDC.64 UR4, c[0x0][0xb40] ;  /* 0x0002d00000047ab9 */ /* 0x000fe20000000a00 */
[----:B------:R-:W-:Y:S02]  /*d850*/  IADD3.X R29, R29, R21, R30, P2, !PT ;  /* 0x000000151d1d7210 */ /* 0x000fe400017fe41e */
[----:B-1----:R-:W-:Y:S02]  /*d860*/  F2FP.F16.F32.PACK_AB R4, R57, R56 ;  /* 0x000000383904723e */ /* 0x002fe400000000ff */
[----:B------:R-:W-:Y:S02]  /*d870*/  F2FP.F16.F32.PACK_AB R5, R59, R58 ;  /* 0x0000003a3b05723e */ /* 0x000fe400000000ff */
[----:B------:R-:W-:Y:S02]  /*d880*/  F2FP.F16.F32.PACK_AB R6, R61, R60 ;  /* 0x0000003c3d06723e */ /* 0x000fe400000000ff */
[----:B------:R-:W-:-:S05]  /*d890*/  F2FP.F16.F32.PACK_AB R7, R63, R62 ;  /* 0x0000003e3f07723e */ /* 0x000fca00000000ff */
[----:B------:R1:W-:Y:S04]  /*d8a0*/  STSM.16.M88.4 [R25], R4 ;  /* 0x0000000419007844 */ /* 0x0003e80000000200 */
[----:B------:R-:W-:Y:S04]  /*d8b0*/  STSM.16.M88.4 [R24], R64 ;  /* 0x0000004018007844 */ /* 0x000fe80000000200 */
[----:B------:R-:W-:Y:S04]  /*d8c0*/  STSM.16.M88.4 [R19], R72 ;  /* 0x0000004813007844 */ /* 0x000fe80000000200 */
[----:B------:R-:W-:Y:S01]  /*d8d0*/  STSM.16.M88.4 [R3], R80 ;  /* 0x0000005003007844 */ /* 0x000fe20000000200 */
[----:B------:R-:W-:Y:S01]  /*d8e0*/  @!PT LDS RZ, [RZ] ;  /* 0x00000000fffff984 */ /* 0x000fe20000000800 */
[----:B------:R-:W-:Y:S01]  /*d8f0*/  @!PT LDS RZ, [RZ] ;  /* 0x00000000fffff984 */ /* 0x000fe20000000800 */
[----:B------:R-:W-:Y:S01]  /*d900*/  @!PT LDS RZ, [RZ] ;  /* 0x00000000fffff984 */ /* 0x000fe20000000800 */
[----:B------:R-:W-:Y:S01]  /*d910*/  @!PT LDS RZ, [RZ] ;  /* 0x00000000fffff984 */ /* 0x000fe20000000800 */
[----:B------:R2:W-:Y:S06]  /*d920*/  MEMBAR.ALL.CTA ;  /* 0x0000000000007992 */ /* 0x0005ec0000008000 */
[----:B--2---:R-:W2:Y:S02]  /*d930*/  FENCE.VIEW.ASYNC.S ;  /* 0x00000000000073c6 */ /* 0x004ea40000000000 */
[----:B--2---:R-:W-:Y:S06]  /*d940*/  BAR.ARV 0x1, 0x120 ;  /* 0x0044800000007b1d */ /* 0x004fec0000002000 */
[C---:B-1----:R-:W-:Y:S01]  /*d950*/  LEA R4, P2, R20.reuse, UR4, 0x2 ;  /* 0x0000000414047c11 */ /* 0x042fe2000f8410ff */
[----:B------:R-:W-:Y:S01]  /*d960*/  ULDC UR4, c[0x0][0xc] ;  /* 0x0000030000047ab9 */ /* 0x000fe20000000800 */
[----:B------:R-:W1:Y:S01]  /*d970*/  SHFL.IDX PT, R6, R226, RZ, 0x1f ;  /* 0x00001fffe2067589 */ /* 0x000e6200000e0000 */
[----:B------:R-:W-:Y:S01]  /*d980*/  UIADD3 UR10, UR4, UR10, URZ ;  /* 0x0000000a040a7290 */ /* 0x000fe2000fffe03f */
[----:B------:R-:W-:-:S05]  /*d990*/  LEA.HI.X R5, R20, UR5, R29, 0x2, P2 ;  /* 0x0000000514057c11 */ /* 0x000fca00090f141d */
[----:B------:R2:W-:Y:S01]  /*d9a0*/  @!P0 STG.E desc[UR12][R4.64], R2 ;  /* 0x0000000204008986 */ /* 0x0005e2000c10190c */
[----:B------:R-:W-:-:S03]  /*d9b0*/  IMAD.U32 R220, RZ, RZ, UR10 ;  /* 0x0000000affdc7e24 */ /* 0x000fc6000f8e00ff */
        /* <DEDUP_REMOVED lines=14> */
[----:B------:R-:W-:Y:S01]  /*daa0*/  UMOV UR7, 0x40 ;  /* 0x0000004000077882 */ /* 0x000fe20000000000 */
[----:B------:R-:W-:-:S05]  /*dab0*/  UMOV UR8, 0x1 ;  /* 0x0000000100087882 */ /* 0x000fca0000000000 */
[----:B------:R1:W-:Y:S02]  /*dac0*/  UTMASTG.5D [UR32], [UR4] ;  /* 0x00000020040073b5 */ /* 0x0003e40008020000 */
[----:B-1----:R-:W-:Y:S01]  /*dad0*/  UMOV UR32, UR6 ;  /* 0x0000000600207c82 */ /* 0x002fe20008000000 */
[----:B------:R-:W-:Y:S01]  /*dae0*/  UMOV UR33, UR7 ;  /* 0x0000000700217c82 */ /* 0x000fe20008000000 */
[----:B------:R-:W-:Y:S01]  /*daf0*/  UIADD3 UR6, UR39, 0x34820, URZ ;  /* 0x0003482027067890 */ /* 0x000fe2000fffe03f */
[----:B------:R1:W-:Y:S03]  /*db00*/  UTMASTG.5D [UR32], [UR4] ;  /* 0x00000020040073b5 */ /* 0x0003e60008020000 */
[----:B------:R-:W-:Y:S02]  /*db10*/  UPRMT UR7, URZ, 0x654, UR6 ;  /* 0x000006543f077896 */ /* 0x000fe40008000006 */
[----:B------:R-:W-:Y:S01]  /*db20*/  UPRMT UR6, UR8, 0x654, UR6 ;  /* 0x0000065408067896 */ /* 0x000fe20008000006 */
[----:B------:R0:W-:Y:S01]  /*db30*/  UTMACMDFLUSH ;  /* 0x00000000000079b7 */ /* 0x0001e20000000000 */
[----:B------:R-:W-:-:S05]  /*db40*/  DEPBAR.LE SB0, 0x0 ;  /* 0x000080000000791a */ /* 0x000fca0000000000 */
[----:B------:R-:W-:Y:S02]  /*db50*/  SYNCS.ARRIVE.TRANS64.RED.A1T0 RZ, [UR7], RZ ;  /* 0x000000ffffff79a7 */ /* 0x000fe40008100407 */
[----:B-1----:R-:W-:Y:S03]  /*db60*/  SYNCS.ARRIVE.TRANS64.RED.A1T0 RZ, [UR6], RZ ;  /* 0x000000ffffff79a7 */ /* 0x002fe60008100406 */
.L_x_5670:
[----:B------:R-:W-:Y:S05]  /*db70*/  BSYNC B0 ;  /* 0x0000000000007941 */ /* 0x000fea0003800000 */
.L_x_5669:
[----:B------:R-:W1:Y:S01]  /*db80*/  LDC R0, c[0x0][0xda4] ;  /* 0x00036900ff007b82 */ /* 0x000e620000000800 */
[----:B------:R-:W-:Y:S01]  /*db90*/  R2UR UR5, R220 ;  /* 0x00000000dc0572ca */ /* 0x000fe200000e0000 */
[----:B------:R-:W-:Y:S01]  /*dba0*/  UIADD3 UR38, UR38, 0x1, URZ ;  /* 0x0000000126267890 */ /* 0x000fe2000fffe03f */
[----:B------:R-:W-:-:S03]  /*dbb0*/  VIADD R221, R221, 0x1 ;  /* 0x00000001dddd7836 */ /* 0x000fc60000000000 */
[----:B------:R-:W-:-:S04]  /*dbc0*/  UISETP.NE.AND UP0, UPT, UR38, 0x2, UPT ;  /* 0x000000022600788c */ /* 0x000fc8000bf05270 */
[----:B------:R-:W-:Y:S02]  /*dbd0*/  USEL UR4, URZ, 0x1, UP0 ;  /* 0x000000013f047887 */ /* 0x000fe40008000000 */
[----:B------:R-:W-:Y:S02]  /*dbe0*/  USEL UR38, UR38, URZ, UP0 ;  /* 0x0000003f26267287 */ /* 0x000fe40008000000 */
[----:B------:R-:W-:Y:S01]  /*dbf0*/  ULOP3.LUT UR61, UR61, UR4, URZ, 0x3c, !UPT ;  /* 0x000000043d3d7292 */ /* 0x000fe2000f8e3c3f */
[----:B-1----:R-:W-:-:S13]  /*dc00*/  ISETP.LE.AND P0, PT, R0, UR5, PT ;  /* 0x0000000500007c0c */ /* 0x002fda000bf03270 */
[----:B------:R-:W-:Y:S05]  /*dc10*/  @!P0 BRA `(.L_x_5671) ;  /* 0xffffff3400b08947 */ /* 0x000fea000383ffff */
[----:B------:R-:W-:Y:S05]  /*dc20*/  EXIT ;  /* 0x000000000000794d */ /* 0x000fea0003800000 */
.L_x_5643:
        /* <DEDUP_REMOVED lines=30> */
.L_x_5723:
        /* <DEDUP_REMOVED lines=14> */
[----:B--2---:R-:W-:-:S04]  /*def0*/  @P0 IMAD.HI.U32 R2, R4, R2, RZ ;  /* 0x0000000204020227 */ /* 0x004fc800078e00ff */
[----:B------:R-:W-:Y:S01]  /*df00*/  IMAD.MOV.U32 R6, RZ, RZ, R4 ;  /* 0x000000ffff067224 */ /* 0x000fe200078e0004 */
[----:B----4-:R-:W-:Y:S01]  /*df10*/  @P0 SHF.R.U32.HI R6, RZ, R3, R2 ;  /* 0x00000003ff060219 */ /* 0x010fe20000011602 */
[----:B------:R-:W1:Y:S04]  /*df20*/  LDC R4, c[0x0][0x2e0] ;  /* 0x0000b800ff047b82 */ /* 0x000e680000000800 */
[----:B------:R-:W-:Y:S01]  /*df30*/  IMAD.MOV.U32 R7, RZ, RZ, R6 ;  /* 0x000000ffff077224 */ /* 0x000fe200078e0006 */
[----:B------:R2:W-:Y:S03]  /*df40*/  STL [R1+0x10], R6 ;  /* 0x0000100601007387 */ /* 0x0005e60000100800 */
[----:B------:R-:W4:Y:S01]  /*df50*/  @P1 LDC.64 R2, c[0x0][0xdb8] ;  /* 0x00036e00ff021b82 */ /* 0x000f220000000a00 */
[----:B-1----:R-:W-:-:S02]  /*df60*/  IMAD R9, R4, UR4, RZ ;  /* 0x0000000404097c24 */ /* 0x002fc4000f8e02ff */
[----:B----4-:R-:W-:-:S05]  /*df70*/  @P1 IMAD.HI.U32 R2, R6, R2, RZ ;  /* 0x0000000206021227 */ /* 0x010fca00078e00ff */
[----:B------:R-:W-:Y:S02]  /*df80*/  @P1 SHF.R.U32.HI R7, RZ, R3, R2 ;  /* 0x00000003ff071219 */ /* 0x000fe40000011602 */
[----:B------:R-:W-:-:S03]  /*df90*/  MOV R2, 0x400 ;  /* 0x0000040000027802 */ /* 0x000fc60000000f00 */
[----:B------:R-:W-:Y:S01]  /*dfa0*/  IMAD.MOV R3, RZ, RZ, -R7 ;  /* 0x000000ffff037224 */ /* 0x000fe200078e0a07 */
[----:B---3--:R-:W-:Y:S01]  /*dfb0*/  LEA R8, R5, R2, 0x18 ;  /* 0x0000000205087211 */ /* 0x008fe200078ec0ff */
[----:B------:R2:W-:Y:S01]  /*dfc0*/  STL [R1], R7 ;  /* 0x0000000701007387 */ /* 0x0005e20000100800 */
[----:B------:R-:W-:-:S03]  /*dfd0*/  IADD3 R2, R9, 0xaf, RZ ;  /* 0x000000af09027810 */ /* 0x000fc60007ffe0ff */
[----:B------:R-:W-:Y:S01]  /*dfe0*/  VIADD R4, R8, 0x1e400 ;  /* 0x0001e40008047836 */ /* 0x000fe20000000000 */
[----:B------:R2:W-:Y:S01]  /*dff0*/  STL [R1+0x20], R9 ;  /* 0x0000200901007387 */ /* 0x0005e20000100800 */
[----:B------:R-:W-:-:S03]  /*e000*/  IMAD.HI R2, R2, 0x2e8ba2e9, RZ ;  /* 0x2e8ba2e902027827 */ /* 0x000fc600078e02ff */
[----:B------:R-:W-:Y:S01]  /*e010*/  LOP3.LUT P0, RZ, R4, 0x3ff, RZ, 0xc0, !PT ;  /* 0x000003ff04ff7812 */ /* 0x000fe2000780c0ff */
[----:B------:R-:W-:Y:S01]  /*e020*/  IMAD R4, R0, R3, R6 ;  /* 0x0000000300047224 */ /* 0x000fe200078e0206 */
[----:B------:R-:W-:Y:S01]  /*e030*/  SHF.R.U32.HI R3, RZ, 0x1f, R2 ;  /* 0x0000001fff037819 */ /* 0x000fe20000011602 */
[----:B------:R2:W-:Y:S03]  /*e040*/  STL [R1+0x8], R8 ;  /* 0x0000080801007387 */ /* 0x0005e60000100800 */
[----:B------:R-:W-:Y:S01]  /*e050*/  LEA.HI.SX32 R0, R2, R3, 0x1b ;  /* 0x0000000302007211 */ /* 0x000fe200078fdaff */
[----:B------:R2:W-:Y:S04]  /*e060*/  STL [R1+0x4], R4 ;  /* 0x0000040401007387 */ /* 0x0005e80000100800 */
        /* <DEDUP_REMOVED lines=17> */
[----:B-1----:R-:W-:Y:S05]  /*e180*/  CALL.ABS.NOINC R2 ;  /* 0x0000000002007343 */ /* 0x002fea0003c00000 */
.L_x_5673:
        /* <DEDUP_REMOVED lines=12> */
[----:B------:R-:W-:Y:S01]  /*e250*/  MOV R13, RZ ;  /* 0x000000ff000d7202 */ /* 0x000fe20000000f00 */
[----:B------:R-:W-:Y:S02]  /*e260*/  IMAD.U32 R7, RZ, RZ, UR9 ;  /* 0x00000009ff077e24 */ /* 0x000fe4000f8e00ff */
[----:B------:R-:W-:-:S02]  /*e270*/  IMAD.U32 R10, RZ, RZ, UR4 ;  /* 0x00000004ff0a7e24 */ /* 0x000fc4000f8e00ff */
[----:B------:R-:W-:Y:S02]  /*e280*/  IMAD.U32 R11, RZ, RZ, UR5 ;  /* 0x00000005ff0b7e24 */ /* 0x000fe4000f8e00ff */
[----:B------:R-:W-:Y:S02]  /*e290*/  IMAD.MOV.U32 R8, RZ, RZ, 0x70 ;  /* 0x00000070ff087424 */ /* 0x000fe400078e00ff */
[----:B-1----:R-:W-:-:S07]  /*e2a0*/  IMAD.MOV.U32 R12, RZ, RZ, 0x1 ;  /* 0x00000001ff0c7424 */ /* 0x002fce00078e00ff */
[----:B------:R-:W-:-:S07]  /*e2b0*/  LEPC R20, `(.L_x_5675) ;  /* 0x000000001014794e */ /* 0x000fce0000000000 */
[----:B--2---:R-:W-:Y:S05]  /*e2c0*/  CALL.ABS.NOINC R2 ;  /* 0x0000000002007343 */ /* 0x004fea0003c00000 */
.L_x_5675:
[----:B------:R-:W-:Y:S01]  /*e2d0*/  MOV R2, 0x0 ;  /* 0x0000000000027802 */ /* 0x000fe20000000f00 */
[----:B------:R-:W-:Y:S01]  /*e2e0*/  ULDC.64 UR6, c[0x4][0x1b8] ;  /* 0x01006e0000067ab9 */ /* 0x000fe20000000a00 */
[----:B------:R-:W-:Y:S01]  /*e2f0*/  ULDC.64 UR8, c[0x4][0x1c0] ;  /* 0x0100700000087ab9 */ /* 0x000fe20000000a00 */
[----:B------:R-:W-:Y:S01]  /*e300*/  ULDC.64 UR4, c[0x4][0xc0] ;  /* 0x0100300000047ab9 */ /* 0x000fe20000000a00 */
[----:B------:R-:W-:Y:S01]  /*e310*/  IMAD.U32 R4, RZ, RZ, UR6 ;  /* 0x00000006ff047e24 */ /* 0x000fe2000f8e00ff */
[----:B------:R-:W-:Y:S01]  /*e320*/  MOV R8, 0x70 ;  /* 0x0000007000087802 */ /* 0x000fe20000000f00 */
[----:B------:R-:W1:Y:S01]  /*e330*/  LDC.64 R2, c[0x4][R2] ;  /* 0x0100000002027b82 */ /* 0x000e620000000a00 */
[----:B------:R-:W-:Y:S02]  /*e340*/  IMAD.U32 R5, RZ, RZ, UR7 ;  /* 0x00000007ff057e24 */ /* 0x000fe4000f8e00ff */
[----:B------:R-:W-:Y:S02]  /*e350*/  IMAD.U32 R6, RZ, RZ, UR8 ;  /* 0x00000008ff067e24 */ /* 0x000fe4000f8e00ff */
[----:B------:R-:W-:-:S02]  /*e360*/  IMAD.U32 R7, RZ, RZ, UR9 ;  /* 0x00000009ff077e24 */ /* 0x000fc4000f8e00ff */
[----:B------:R-:W-:Y:S02]  /*e370*/  IMAD.U32 R10, RZ, RZ, UR4 ;  /* 0x00000004ff0a7e24 */ /* 0x000fe4000f8e00ff */
[----:B------:R-:W-:Y:S02]  /*e380*/  IMAD.U32 R11, RZ, RZ, UR5 ;  /* 0x00000005ff0b7e24 */ /* 0x000fe4000f8e00ff */
[----:B------:R-:W-:Y:S02]  /*e390*/  IMAD.MOV.U32 R12, RZ, RZ, 0x1 ;  /* 0x00000001ff0c7424 */ /* 0x000fe400078e00ff */
[----:B------:R-:W-:-:S07]  /*e3a0*/  IMAD.MOV.U32 R13, RZ, RZ, RZ ;  /* 0x000000ffff0d7224 */ /* 0x000fce00078e00ff */
[----:B------:R-:W-:-:S07]  /*e3b0*/  LEPC R20, `(.L_x_5674) ;  /* 0x000000001014794e */ /* 0x000fce0000000000 */
[----:B-1----:R-:W-:Y:S05]  /*e3c0*/  CALL.ABS.NOINC R2 ;  /* 0x0000000002007343 */ /* 0x002fea0003c00000 */
.L_x_5674:
        /* <DEDUP_REMOVED lines=24> */
[----:B------:R-:W-:-:S04]  /*e550*/  IMAD R7, R7, UR4, R4 ;  /* 0x0000000407077c24 */ /* 0x000fc8000f8e0204 */
[----:B------:R-:W-:-:S04]  /*e560*/  IMAD.SHL.U32 R7, R7, 0x80, RZ ;  /* 0x0000008007077824 */ /* 0x000fc800078e00ff */
[----:B------:R-:W-:-:S05]  /*e570*/  VOTEU.ALL UP1, P1 ;  /* 0x00000000003f7886 */ /* 0x000fca0000820000 */
[----:B------:R-:W-:-:S04]  /*e580*/  @!UP1 UIADD3 UR8, UP0, UR36, 0x270, URZ ;  /* 0x0000027024089890 */ /* 0x000fc8000ff1e03f */
[----:B------:R-:W-:-:S03]  /*e590*/  @!UP1 UIADD3.X UR9, URZ, UR37, URZ, UP0, !UPT ;  /* 0x000000253f099290 */ /* 0x000fc600087fe43f */
[----:B-1----:R-:W-:-:S09]  /*e5a0*/  VOTEU.ALL UP0, P1 ;  /* 0x00000000003f7886 */ /* 0x002fd20000800000 */
.L_x_5676:
        /* <DEDUP_REMOVED lines=15> */
.L_x_5677:
        /* <DEDUP_REMOVED lines=20> */
.L_x_5739:
[----:B------:R-:W2:Y:S01]  /*e7e0*/  LDL R8, [R1+0x14] ;  /* 0x0000140001087983 */ /* 0x000ea20000100800 */
[----:B------:R-:W-:Y:S01]  /*e7f0*/  UMOV UR4, 0xffffffff ;  /* 0xffffffff00047882 */ /* 0x000fe20000000000 */
[--C-:B------:R-:W-:Y:S01]  /*e800*/  SHF.R.S32.HI R12, RZ, 0x1f, R6.reuse ;  /* 0x0000001fff0c7819 */ /* 0x100fe20000011406 */
[----:B------:R-:W-:Y:S01]  /*e810*/  IMAD.MOV.U32 R4, RZ, RZ, R6 ;  /* 0x000000ffff047224 */ /* 0x000fe200078e0006 */
[----:B--2---:R-:W-:Y:S01]  /*e820*/  IADD3 R8, R8, -0x1, RZ ;  /* 0xffffffff08087810 */ /* 0x004fe20007ffe0ff */
[----:B------:R-:W-:Y:S06]  /*e830*/  BRA.DIV UR4, `(.L_x_5679) ;  /* 0x0000002a040c7947 */ /* 0x000fec000b800000 */
[----:B------:R-:W-:-:S13]  /*e840*/  ELECT P6, URZ, PT ;  /* 0x00000000003f782f */ /* 0x000fda00038c0000 */
.L_x_5742:
[----:B------:R-:W-:Y:S05]  /*e850*/  @!P6 BRA `(.L_x_5680) ;  /* 0x000000040010e947 */ /* 0x000fea0003800000 */
        /* <DEDUP_REMOVED lines=21> */
.L_x_5681:
[----:B------:R-:W2:Y:S01]  /*e9b0*/  S2R R9, SR_CgaCtaId ;  /* 0x0000000000097919 */ /* 0x000ea20000008800 */
[----:B------:R-:W-:-:S04]  /*e9c0*/  MOV R5, 0x400 ;  /* 0x0000040000057802 */ /* 0x000fc80000000f00 */
[----:B--2---:R-:W-:Y:S02]  /*e9d0*/  LEA R5, R9, R5, 0x18 ;  /* 0x0000000509057211 */ /* 0x004fe400078ec0ff */
[----:B------:R-:W-:-:S03]  /*e9e0*/  SHF.L.U32 R9, R17, 0x1f, RZ ;  /* 0x0000001f11097819 */ /* 0x000fc600000006ff */
[----:B------:R-:W-:-:S04]  /*e9f0*/  IMAD R5, R16, 0x8, R5 ;  /* 0x0000000810057824 */ /* 0x000fc800078e0205 */
[----:B------:R-:W2:Y:S02]  /*ea00*/  SYNCS.PHASECHK.TRANS64.TRYWAIT P1, [R5+URZ+0x34840], R9 ;  /* 0x03484009050075a7 */ /* 0x000ea4000802017f */
[----:B--2---:R-:W-:Y:S05]  /*ea10*/  @!P1 BRA `(.L_x_5682) ;  /* 0x0000002400b49947 */ /* 0x004fea0003800000 */
.L_x_5743:
[----:B------:R-:W3:Y:S01]  /*ea20*/  LDL R10, [R1+0xc] ;  /* 0x00000c00010a7983 */ /* 0x000ee20000100800 */
[----:B------:R-:W4:Y:S02]  /*ea30*/  S2R R11, SR_TID.X ;  /* 0x00000000000b7919 */ /* 0x000f240000002100 */
[----:B----4-:R-:W-:-:S13]  /*ea40*/  LOP3.LUT P1, RZ, R11, 0x7f, RZ, 0xc0, !PT ;  /* 0x0000007f0bff7812 */ /* 0x010fda000782c0ff */
[----:B--2---:R-:W-:-:S04]  /*ea50*/  @!P1 MOV R9, 0xb000 ;  /* 0x0000b00000099802 */ /* 0x004fc80000000f00 */
[----:B------:R3:W-:Y:S02]  /*ea60*/  @!P1 SYNCS.ARRIVE.TRANS64 RZ, [R5+URZ+0x34830], R9 ;  /* 0x0348300905ff99a7 */ /* 0x0007e4000800003f */
[----:B---3--:R-:W-:-:S04]  /*ea70*/  PRMT R9, R10, 0x9910, RZ ;  /* 0x000099100a097816 */ /* 0x008fc800000000ff */
[----:B------:R-:W-:-:S13]  /*ea80*/  ISETP.NE.AND P1, PT, R9, 0x2, PT ;  /* 0x000000020900780c */ /* 0x000fda0003f25270 */
[----:B------:R-:W-:Y:S05]  /*ea90*/  @P1 BRA `(.L_x_5683) ;  /* 0x0000000000041947 */ /* 0x000fea0003800000 */
[----:B------:R-:W-:Y:S01]  /*eaa0*/  BPT.TRAP 0x1 ;  /* 0x000000040000795c */ /* 0x000fe20000300000 */
.L_x_5683:
[----:B------:R-:W-:-:S13]  /*eab0*/  ISETP.NE.AND P1, PT, R19, RZ, PT ;  /* 0x000000ff1300720c */ /* 0x000fda0003f25270 */
[----:B------:R-:W-:Y:S05]  /*eac0*/  @P1 BRA `(.L_x_5684) ;  /* 0x0000000000041947 */ /* 0x000fea0003800000 */
[----:B------:R-:W-:Y:S01]  /*ead0*/  BPT.TRAP 0x1 ;  /* 0x000000040000795c */ /* 0x000fe20000300000 */
.L_x_5684:
        /* <DEDUP_REMOVED lines=12> */
[----:B------:R-:W-:-:S04]  /*eba0*/  UMOV UR15, 0x40 ;  /* 0x00000040000f7882 */ /* 0x000fc80000000000 */
        /* <DEDUP_REMOVED lines=8> */
[----:B------:R-:W-:-:S03]  /*ec30*/  UIADD3 UR14, UR6, 0x23c00, URZ ;  /* 0x00023c00060e7890 */ /* 0x000fc6000fffe03f */
[----:B------:R-:W-:-:S04]  /*ec40*/  UMOV UR6, 0x0 ;  /* 0x0000000000067882 */ /* 0x000fc80000000000 */
[----:B------:R2:W-:Y:S02]  /*ec50*/  UTMALDG.4D.MULTICAST [UR8], [UR4], UR16, desc[UR6] ;  /* 0x00000608040073b4 */ /* 0x0005e40008019810 */
[----:B--2---:R-:W-:Y:S01]  /*ec60*/  UMOV UR8, UR14 ;  /* 0x0000000e00087c82 */ /* 0x004fe20008000000 */
[----:B------:R-:W-:Y:S02]  /*ec70*/  UMOV UR10, UR15 ;  /* 0x0000000f000a7c82 */ /* 0x000fe40008000000 */
[----:B------:R2:W-:Y:S02]  /*ec80*/  UTMALDG.4D.MULTICAST [UR8], [UR4], UR16, desc[UR6] ;  /* 0x00000608040073b4 */ /* 0x0005e40008019810 */
[----:B--2---:R-:W-:Y:S01]  /*ec90*/  NOP ;  /* 0x0000000000007918 */ /* 0x004fe20000000000 */
.L_x_5680:
        /* <DEDUP_REMOVED lines=8> */
[C---:B------:R-:W-:Y:S01]  /*ed20*/  @P1 R2UR UR11, R7.reuse ;  /* 0x00000000070b12ca */ /* 0x040fe200000e0000 */
[----:B------:R-:W-:Y:S01]  /*ed30*/  UIADD3 UR4, UP0, UR36, 0x270, URZ ;  /* 0x0000027024047890 */ /* 0x000fe2000ff1e03f */
[----:B------:R-:W-:-:S03]  /*ed40*/  @P1 R2UR UR19, R7 ;  /* 0x00000000071312ca */ /* 0x000fc600000e0000 */
[----:B------:R-:W-:Y:S01]  /*ed50*/  UIADD3.X UR5, URZ, UR37, URZ, UP0, !UPT ;  /* 0x000000253f057290 */ /* 0x000fe200087fe43f */
[----:B-1----:R-:W-:-:S04]  /*ed60*/  LEA R10, R11, R10, 0x18 ;  /* 0x0000000a0b0a7211 */ /* 0x002fc800078ec0ff */
[----:B------:R-:W-:Y:S01]  /*ed70*/  R2UR UR16, R10 ;  /* 0x000000000a1072ca */ /* 0x000fe200000e0000 */
[----:B------:R-:W-:Y:S01]  /*ed80*/  @P1 IMAD.MOV.U32 R6, RZ, RZ, 0x8000 ;  /* 0x00008000ff061424 */ /* 0x000fe200078e00ff */
[----:B------:R-:W-:Y:S11]  /*ed90*/  BAR.SYNC.DEFER_BLOCKING 0x8, 0x120 ;  /* 0x0204800000007b1d */ /* 0x000ff60000010000 */
        /* <DEDUP_REMOVED lines=14> */
[C---:B---3--:R-:W-:Y:S02]  /*ee80*/  @P1 R2UR UR12, R14.reuse ;  /* 0x000000000e0c12ca */ /* 0x048fe400000e0000 */
[----:B------:R-:W-:Y:S02]  /*ee90*/  @P1 R2UR UR20, R14 ;  /* 0x000000000e1412ca */ /* 0x000fe400000e0000 */
[----:B----4-:R-:W-:-:S04]  /*eea0*/  LOP3.LUT R6, R13, 0x1, RZ, 0xc, !PT ;  /* 0x000000010d067812 */ /* 0x010fc800078e0cff */
[----:B------:R-:W-:-:S05]  /*eeb0*/  SHF.L.U32 R6, R6, 0x1f, RZ ;  /* 0x0000001f06067819 */ /* 0x000fca00000006ff */
[----:B------:R1:W-:Y:S02]  /*eec0*/  UTMALDG.4D [UR8], [UR4], desc[UR6] ;  /* 0x00000608040075b4 */ /* 0x0003e40008019000 */
[----:B------:R1:W-:Y:S01]  /*eed0*/  UTMALDG.4D [UR16], [UR4], desc[UR14] ;  /* 0x00000e10040075b4 */ /* 0x0003e20008019000 */
[----:B------:R-:W2:Y:S01]  /*eee0*/  SYNCS.PHASECHK.TRANS64.TRYWAIT P1, [R10+URZ+0x34820], R6 ;  /* 0x034820060a0075a7 */ /* 0x000ea2000802017f */
[----:B-----5:R-:W-:Y:S01]  /*eef0*/  ISETP.GE.AND P2, PT, R9, 0xb1, PT ;  /* 0x000000b10900780c */ /* 0x020fe20003f46270 */
[----:B-12---:R-:W-:-:S12]  /*ef00*/  @!P1 BRA `(.L_x_5686) ;  /* 0x00000020008c9947 */ /* 0x006fd80003800000 */
.L_x_5744:
[----:B------:R-:W-:Y:S05]  /*ef10*/  BSYNC B0 ;  /* 0x0000000000007941 */ /* 0x000fea0003800000 */
.L_x_5685:
        /* <DEDUP_REMOVED lines=38> */
.L_x_5691:
[----:B-1----:R-:W1:Y:S01]  /*f180*/  S2R R3, SR_CgaCtaId ;  /* 0x0000000000037919 */ /* 0x002e620000008800 */
[----:B------:R-:W-:-:S04]  /*f190*/  MOV R2, 0x400 ;  /* 0x0000040000027802 */ /* 0x000fc80000000f00 */
[----:B-1----:R-:W-:Y:S02]  /*f1a0*/  LEA R2, R3, R2, 0x18 ;  /* 0x0000000203027211 */ /* 0x002fe400078ec0ff */
[----:B------:R-:W-:Y:S02]  /*f1b0*/  SHF.L.U32 R3, R13, 0x1f, RZ ;  /* 0x0000001f0d037819 */ /* 0x000fe400000006ff */
[----:B------:R-:W-:-:S04]  /*f1c0*/  LEA R2, R9, R2, 0x3 ;  /* 0x0000000209027211 */ /* 0x000fc800078e18ff */
[----:B------:R-:W1:Y:S02]  /*f1d0*/  SYNCS.PHASECHK.TRANS64.TRYWAIT P1, [R2+URZ+0x34840], R3 ;  /* 0x03484003020075a7 */ /* 0x000e64000802017f */
[----:B-1----:R-:W-:Y:S05]  /*f1e0*/  @!P1 BRA `(.L_x_5692) ;  /* 0x0000001c00f49947 */ /* 0x002fea0003800000 */
.L_x_5745:
[----:B------:R-:W2:Y:S01]  /*f1f0*/  LDL R10, [R1+0xc] ;  /* 0x00000c00010a7983 */ /* 0x000ea20000100800 */
[----:B------:R-:W3:Y:S02]  /*f200*/  S2R R11, SR_TID.X ;  /* 0x00000000000b7919 */ /* 0x000ee40000002100 */
[----:B---3--:R-:W-:-:S13]  /*f210*/  LOP3.LUT P1, RZ, R11, 0x7f, RZ, 0xc0, !PT ;  /* 0x0000007f0bff7812 */ /* 0x008fda000782c0ff */
[----:B-1----:R-:W-:-:S04]  /*f220*/  @!P1 IMAD.MOV.U32 R3, RZ, RZ, 0xb000 ;  /* 0x0000b000ff039424 */ /* 0x002fc800078e00ff */
[----:B------:R2:W-:Y:S02]  /*f230*/  @!P1 SYNCS.ARRIVE.TRANS64 RZ, [R2+URZ+0x34830], R3 ;  /* 0x0348300302ff99a7 */ /* 0x0005e4000800003f */
[----:B--2---:R-:W-:-:S04]  /*f240*/  PRMT R3, R10, 0x9910, RZ ;  /* 0x000099100a037816 */ /* 0x004fc800000000ff */
[----:B------:R-:W-:-:S13]  /*f250*/  ISETP.NE.AND P2, PT, R3, 0x2, PT ;  /* 0x000000020300780c */ /* 0x000fda0003f45270 */
[----:B------:R-:W-:Y:S05]  /*f260*/  @P2 BRA `(.L_x_5693) ;  /* 0x0000000000042947 */ /* 0x000fea0003800000 */
[----:B------:R-:W-:Y:S01]  /*f270*/  BPT.TRAP 0x1 ;  /* 0x000000040000795c */ /* 0x000fe20000300000 */
.L_x_5693:
[----:B------:R-:W-:-:S13]  /*f280*/  ISETP.NE.AND P1, PT, R19, RZ, PT ;  /* 0x000000ff1300720c */ /* 0x000fda0003f25270 */
[----:B------:R-:W-:Y:S05]  /*f290*/  @P1 BRA `(.L_x_5694) ;  /* 0x0000000000041947 */ /* 0x000fea0003800000 */
[----:B------:R-:W-:Y:S01]  /*f2a0*/  BPT.TRAP 0x1 ;  /* 0x000000040000795c */ /* 0x000fe20000300000 */
.L_x_5694:
        /* <DEDUP_REMOVED lines=14> */
[----:B------:R-:W-:-:S02]  /*f390*/  SHF.L.U32 R3, R17, 0x1f, RZ ;  /* 0x0000001f11037819 */ /* 0x000fc400000006ff */
        /* <DEDUP_REMOVED lines=8> */
[----:B------:R-:W-:-:S05]  /*f420*/  UIADD3 UR15, UR8, 0x23c00, URZ ;  /* 0x00023c00080f7890 */ /* 0x000fca000fffe03f */
[----:B------:R-:W-:Y:S02]  /*f430*/  UMOV UR8, UR14 ;  /* 0x0000000e00087c82 */ /* 0x000fe40008000000 */
[----:B------:R1:W-:Y:S02]  /*f440*/  UTMALDG.4D.MULTICAST [UR8], [UR4], UR17, desc[UR6] ;  /* 0x00000608040073b4 */ /* 0x0003e40008019811 */
[----:B-1----:R-:W-:Y:S01]  /*f450*/  UMOV UR8, UR15 ;  /* 0x0000000f00087c82 */ /* 0x002fe20008000000 */
[----:B------:R-:W-:Y:S02]  /*f460*/  UMOV UR10, UR16 ;  /* 0x00000010000a7c82 */ /* 0x000fe40008000000 */
[----:B------:R1:W-:Y:S01]  /*f470*/  UTMALDG.4D.MULTICAST [UR8], [UR4], UR17, desc[UR6] ;  /* 0x00000608040073b4 */ /* 0x0003e20008019811 */
[----:B------:R-:W2:Y:S02]  /*f480*/  SYNCS.PHASECHK.TRANS64.TRYWAIT P1, [R2+URZ+0x34860], R3 ;  /* 0x03486003020075a7 */ /* 0x000ea4000802017f */
[----:B-12---:R-:W-:Y:S05]  /*f490*/  @!P1 BRA `(.L_x_5695) ;  /* 0x0000001c005c9947 */ /* 0x006fea0003800000 */
.L_x_5746:
[----:B------:R-:W2:Y:S02]  /*f4a0*/  S2R R10, SR_TID.X ;  /* 0x00000000000a7919 */ /* 0x000ea40000002100 */
[----:B--2---:R-:W-:-:S13]  /*f4b0*/  LOP3.LUT P1, RZ, R10, 0x7f, RZ, 0xc0, !PT ;  /* 0x0000007f0aff7812 */ /* 0x004fda000782c0ff */
[----:B-1----:R-:W-:-:S04]  /*f4c0*/  @!P1 IMAD.MOV.U32 R3, RZ, RZ, 0xb000 ;  /* 0x0000b000ff039424 */ /* 0x002fc800078e00ff */
[----:B------:R1:W-:Y:S01]  /*f4d0*/  @!P1 SYNCS.ARRIVE.TRANS64 RZ, [R2+URZ+0x34850], R3 ;  /* 0x0348500302ff99a7 */ /* 0x0003e2000800003f */
[----:B------:R-:W-:Y:S05]  /*f4e0*/  @P2 BRA `(.L_x_5696) ;  /* 0x0000000000042947 */ /* 0x000fea0003800000 */
[----:B------:R-:W-:Y:S01]  /*f4f0*/  BPT.TRAP 0x1 ;  /* 0x000000040000795c */ /* 0x000fe20000300000 */
.L_x_5696:
[----:B------:R-:W-:-:S13]  /*f500*/  ISETP.NE.AND P1, PT, R19, RZ, PT ;  /* 0x000000ff1300720c */ /* 0x000fda0003f25270 */
[----:B------:R-:W-:Y:S05]  /*f510*/  @P1 BRA `(.L_x_5697) ;  /* 0x0000000000041947 */ /* 0x000fea0003800000 */
[----:B------:R-:W-:Y:S01]  /*f520*/  BPT.TRAP 0x1 ;  /* 0x000000040000795c */ /* 0x000fe20000300000 */
.L_x_5697:
        /* <DEDUP_REMOVED lines=19> */
[----:B--2---:R-:W-:-:S05]  /*f660*/  LEA R10, R11, R10, 0x18 ;  /* 0x0000000a0b0a7211 */ /* 0x004fca00078ec0ff */
[----:B------:R-:W-:-:S05]  /*f670*/  IMAD R3, R3, 0x2, R10 ;  /* 0x0000000203037824 */ /* 0x000fca00078e020a */
[----:B------:R-:W-:-:S13]  /*f680*/  R2UR UR14, R3 ;  /* 0x00000000030e72ca */ /* 0x000fda00000e0000 */
[----:B------:R-:W-:Y:S02]  /*f690*/  UIADD3 UR8, UR14, 0x400, URZ ;  /* 0x000004000e087890 */ /* 0x000fe4000fffe03f */
[----:B------:R-:W-:-:S07]  /*f6a0*/  UIADD3 UR14, UR14, 0x5c00, URZ ;  /* 0x00005c000e0e7890 */ /* 0x000fce000fffe03f */
[----:B------:R1:W-:Y:S02]  /*f6b0*/  UTMALDG.4D.MULTICAST [UR8], [UR4], UR16, desc[UR6] ;  /* 0x00000608040073b4 */ /* 0x0003e40008019810 */
[----:B-1----:R-:W-:Y:S01]  /*f6c0*/  UMOV UR8, UR14 ;  /* 0x0000000e00087c82 */ /* 0x002fe20008000000 */
[----:B------:R-:W-:Y:S02]  /*f6d0*/  UMOV UR10, UR15 ;  /* 0x0000000f000a7c82 */ /* 0x000fe40008000000 */
[----:B------:R1:W-:Y:S02]  /*f6e0*/  UTMALDG.4D.MULTICAST [UR8], [UR4], UR16, desc[UR6] ;  /* 0x00000608040073b4 */ /* 0x0003e40008019810 */
[----:B-1----:R-:W-:Y:S01]  /*f6f0*/  NOP ;  /* 0x0000000000007918 */ /* 0x002fe20000000000 */
.L_x_5690:
[----:B------:R-:W-:Y:S05]  /*f700*/  BSYNC B0 ;  /* 0x0000000000007941 */ /* 0x000fea0003800000 */
.L_x_5689:
[----:B------:R-:W2:Y:S01]  /*f710*/  LDL.LU R2, [R1+0x14] ;  /* 0x0000140001027983 */ /* 0x000ea20000300800 */
[----:B------:R-:W-:Y:S02]  /*f720*/  IMAD.MOV.U32 R16, RZ, RZ, R9 ;  /* 0x000000ffff107224 */ /* 0x000fe400078e0009 */
[----:B------:R-:W-:Y:S02]  /*f730*/  IMAD.MOV.U32 R17, RZ, RZ, R13 ;  /* 0x000000ffff117224 */ /* 0x000fe400078e000d */
[----:B--2---:R-:W-:-:S07]  /*f740*/  VIADD R6, R2, 0xfffffffd ;  /* 0xfffffffd02067836 */ /* 0x004fce0000000000 */
.L_x_5688:
[----:B------:R-:W-:Y:S01]  /*f750*/  IMAD.MOV R3, RZ, RZ, -R14 ;  /* 0x000000ffff037224 */ /* 0x000fe200078e0a0e */
[----:B------:R-:W-:Y:S04]  /*f760*/  BSSY B0, `(.L_x_5687) ;  /* 0x00000f1000007945 */ /* 0x000fe80003800000 */
[----:B------:R-:W-:-:S13]  /*f770*/  ISETP.NE.AND P1, PT, R8, R3, PT ;  /* 0x000000030800720c */ /* 0x000fda0003f25270 */
[----:B------:R-:W-:Y:S05]  /*f780*/  @!P1 BRA `(.L_x_5698) ;  /* 0x0000000c00b89947 */ /* 0x000fea0003800000 */
[----:B------:R-:W-:-:S07]  /*f790*/  IMAD.MOV.U32 R8, RZ, RZ, R5 ;  /* 0x000000ffff087224 */ /* 0x000fce00078e0005 */
.L_x_5717:
[----:B------:R-:W-:Y:S01]  /*f7a0*/  VIADD R7, R16, 0x1 ;  /* 0x0000000110077836 */ /* 0x000fe20000000000 */
[----:B------:R-:W-:Y:S04]  /*f7b0*/  BSSY B1, `(.L_x_5699) ;  /* 0x0000073000017945 */ /* 0x000fe80003800000 */
[----:B------:R-:W-:-:S04]  /*f7c0*/  ISETP.NE.AND P1, PT, R7, 0x2, PT ;  /* 0x000000020700780c */ /* 0x000fc80003f25270 */
[----:B-1----:R-:W-:Y:S02]  /*f7d0*/  SEL R10, RZ, 0x1, P1 ;  /* 0x00000001ff0a7807 */ /* 0x002fe40000800000 */
        /* <DEDUP_REMOVED lines=24> */
.L_x_5701:
[----:B------:R-:W2:Y:S01]  /*f960*/  S2R R3, SR_CgaCtaId ;  /* 0x0000000000037919 */ /* 0x000ea20000008800 */
[----:B------:R-:W-:-:S04]  /*f970*/  MOV R2, 0x400 ;  /* 0x0000040000027802 */ /* 0x000fc80000000f00 */
[----:B--2---:R-:W-:Y:S02]  /*f980*/  LEA R2, R3, R2, 0x18 ;  /* 0x0000000203027211 */ /* 0x004fe400078ec0ff */
[----:B------:R-:W-:-:S03]  /*f990*/  SHF.L.U32 R3, R10, 0x1f, RZ ;  /* 0x0000001f0a037819 */ /* 0x000fc600000006ff */
[----:B------:R-:W-:-:S04]  /*f9a0*/  IMAD R2, R7, 0x8, R2 ;  /* 0x0000000807027824 */ /* 0x000fc800078e0202 */
[----:B------:R-:W2:Y:S02]  /*f9b0*/  SYNCS.PHASECHK.TRANS64.TRYWAIT P1, [R2+URZ+0x34840], R3 ;  /* 0x03484003020075a7 */ /* 0x000ea4000802017f */
[----:B--2---:R-:W-:Y:S05]  /*f9c0*/  @!P1 BRA `(.L_x_5702) ;  /* 0x0000001800249947 */ /* 0x004fea0003800000 */
.L_x_5747:
        /* <DEDUP_REMOVED lines=9> */
.L_x_5703:
[----:B------:R-:W-:-:S13]  /*fa60*/  ISETP.NE.AND P1, PT, R19, RZ, PT ;  /* 0x000000ff1300720c */ /* 0x000fda0003f25270 */
[----:B------:R-:W-:Y:S05]  /*fa70*/  @P1 BRA `(.L_x_5704) ;  /* 0x0000000000041947 */ /* 0x000fea0003800000 */
[----:B------:R-:W-:Y:S01]  /*fa80*/  BPT.TRAP 0x1 ;  /* 0x000000040000795c */ /* 0x000fe20000300000 */
.L_x_5704:
        /* <DEDUP_REMOVED lines=31> */
.L_x_5748:
[----:B------:R-:W2:Y:S02]  /*fc80*/  S2R R3, SR_TID.X ;  /* 0x0000000000037919 */ /* 0x000ea40000002100 */
[----:B--2---:R-:W-:-:S13]  /*fc90*/  LOP3.LUT P1, RZ, R3, 0x7f, RZ, 0xc0, !PT ;  /* 0x0000007f03ff7812 */ /* 0x004fda000782c0ff */
[----:B------:R-:W-:-:S04]  /*fca0*/  @!P1 IMAD.MOV.U32 R3, RZ, RZ, 0xb000 ;  /* 0x0000b000ff039424 */ /* 0x000fc800078e00ff */
[----:B------:R2:W-:Y:S01]  /*fcb0*/  @!P1 SYNCS.ARRIVE.TRANS64 RZ, [R2+URZ+0x34850], R3 ;  /* 0x0348500302ff99a7 */ /* 0x0005e2000800003f */
[----:B------:R-:W-:Y:S05]  /*fcc0*/  @P2 BRA `(.L_x_5706) ;  /* 0x0000000000042947 */ /* 0x000fea0003800000 */
[----:B------:R-:W-:Y:S01]  /*fcd0*/  BPT.TRAP 0x1 ;  /* 0x000000040000795c */ /* 0x000fe20000300000 */
.L_x_5706:
[----:B------:R-:W-:-:S13]  /*fce0*/  ISETP.NE.AND P1, PT, R19, RZ, PT ;  /* 0x000000ff1300720c */ /* 0x000fda0003f25270 */
[----:B------:R-:W-:Y:S05]  /*fcf0*/  @P1 BRA `(.L_x_5707) ;  /* 0x0000000000041947 */ /* 0x000fea0003800000 */
[----:B------:R-:W-:Y:S01]  /*fd00*/  BPT.TRAP 0x1 ;  /* 0x000000040000795c */ /* 0x000fe20000300000 */
.L_x_5707:
        /* <DEDUP_REMOVED lines=13> */
[----:B------:R-:W-:-:S02]  /*fde0*/  IMAD.MOV.U32 R18, RZ, RZ, R11 ;  /* 0x000000ffff127224 */ /* 0x000fc400078e000b */
        /* <DEDUP_REMOVED lines=15> */
.L_x_5700:
[----:B------:R-:W-:Y:S05]  /*fee0*/  BSYNC B1 ;  /* 0x0000000000017941 */ /* 0x000fea0003800000 */
.L_x_5699:
        /* <DEDUP_REMOVED lines=28> */
.L_x_5710:
[----:B------:R-:W2:Y:S01]  /*100b0*/  S2R R3, SR_CgaCtaId ;  /* 0x0000000000037919 */ /* 0x000ea20000008800 */
[----:B------:R-:W-:-:S04]  /*100c0*/  MOV R2, 0x400 ;  /* 0x0000040000027802 */ /* 0x000fc80000000f00 */
[----:B--2---:R-:W-:Y:S02]  /*100d0*/  LEA R2, R3, R2, 0x18 ;  /* 0x0000000203027211 */ /* 0x004fe400078ec0ff */
[----:B------:R-:W-:-:S03]  /*100e0*/  SHF.L.U32 R3, R17, 0x1f, RZ ;  /* 0x0000001f11037819 */ /* 0x000fc600000006ff */
[----:B------:R-:W-:-:S04]  /*100f0*/  IMAD R2, R16, 0x8, R2 ;  /* 0x0000000810027824 */ /* 0x000fc800078e0202 */
[----:B------:R-:W2:Y:S02]  /*10100*/  SYNCS.PHASECHK.TRANS64.TRYWAIT P1, [R2+URZ+0x34840], R3 ;  /* 0x03484003020075a7 */ /* 0x000ea4000802017f */
[----:B--2---:R-:W-:Y:S05]  /*10110*/  @!P1 BRA `(.L_x_5711) ;  /* 0x0000001000789947 */ /* 0x004fea0003800000 */
.L_x_5749:
[----:B-1----:R-:W3:Y:S01]  /*10120*/  LDL R9, [R1+0xc] ;  /* 0x00000c0001097983 */ /* 0x002ee20000100800 */
[----:B------:R-:W1:Y:S02]  /*10130*/  S2R R13, SR_TID.X ;  /* 0x00000000000d7919 */ /* 0x000e640000002100 */
[----:B-1----:R-:W-:-:S13]  /*10140*/  LOP3.LUT P1, RZ, R13, 0x7f, RZ, 0xc0, !PT ;  /* 0x0000007f0dff7812 */ /* 0x002fda000782c0ff */
[----:B--2---:R-:W-:-:S04]  /*10150*/  @!P1 MOV R3, 0xb000 ;  /* 0x0000b00000039802 */ /* 0x004fc80000000f00 */
[----:B------:R3:W-:Y:S02]  /*10160*/  @!P1 SYNCS.ARRIVE.TRANS64 RZ, [R2+URZ+0x34830], R3 ;  /* 0x0348300302ff99a7 */ /* 0x0007e4000800003f */
[----:B---3--:R-:W-:-:S04]  /*10170*/  PRMT R3, R9, 0x9910, RZ ;  /* 0x0000991009037816 */ /* 0x008fc800000000ff */
[----:B------:R-:W-:-:S13]  /*10180*/  ISETP.NE.AND P2, PT, R3, 0x2, PT ;  /* 0x000000020300780c */ /* 0x000fda0003f45270 */
[----:B------:R-:W-:Y:S05]  /*10190*/  @P2 BRA `(.L_x_5712) ;  /* 0x0000000000042947 */ /* 0x000fea0003800000 */
[----:B------:R-:W-:Y:S01]  /*101a0*/  BPT.TRAP 0x1 ;  /* 0x000000040000795c */ /* 0x000fe20000300000 */
.L_x_5712:
[----:B------:R-:W-:-:S13]  /*101b0*/  ISETP.NE.AND P1, PT, R19, RZ, PT ;  /* 0x000000ff1300720c */ /* 0x000fda0003f25270 */
[----:B------:R-:W-:Y:S05]  /*101c0*/  @P1 BRA `(.L_x_5713) ;  /* 0x0000000000041947 */ /* 0x000fea0003800000 */
[----:B------:R-:W-:Y:S01]  /*101d0*/  BPT.TRAP 0x1 ;  /* 0x000000040000795c */ /* 0x000fe20000300000 */
.L_x_5713:
        /* <DEDUP_REMOVED lines=31> */
.L_x_5750:
[----:B------:R-:W2:Y:S02]  /*103d0*/  S2R R3, SR_TID.X ;  /* 0x0000000000037919 */ /* 0x000ea40000002100 */
[----:B--2---:R-:W-:-:S13]  /*103e0*/  LOP3.LUT P1, RZ, R3, 0x7f, RZ, 0xc0, !PT ;  /* 0x0000007f03ff7812 */ /* 0x004fda000782c0ff */
[----:B------:R-:W-:-:S04]  /*103f0*/  @!P1 IMAD.MOV.U32 R3, RZ, RZ, 0xb000 ;  /* 0x0000b000ff039424 */ /* 0x000fc800078e00ff */
[----:B------:R2:W-:Y:S01]  /*10400*/  @!P1 SYNCS.ARRIVE.TRANS64 RZ, [R2+URZ+0x34850], R3 ;  /* 0x0348500302ff99a7 */ /* 0x0005e2000800003f */
[----:B------:R-:W-:Y:S05]  /*10410*/  @P2 BRA `(.L_x_5715) ;  /* 0x0000000000042947 */ /* 0x000fea0003800000 */
[----:B------:R-:W-:Y:S01]  /*10420*/  BPT.TRAP 0x1 ;  /* 0x000000040000795c */ /* 0x000fe20000300000 */
.L_x_5715:
[----:B------:R-:W-:-:S13]  /*10430*/  ISETP.NE.AND P1, PT, R19, RZ, PT ;  /* 0x000000ff1300720c */ /* 0x000fda0003f25270 */
[----:B------:R-:W-:Y:S05]  /*10440*/  @P1 BRA `(.L_x_5716) ;  /* 0x0000000000041947 */ /* 0x000fea0003800000 */
[----:B------:R-:W-:Y:S01]  /*10450*/  BPT.TRAP 0x1 ;  /* 0x000000040000795c */ /* 0x000fe20000300000 */
.L_x_5716:
        /* <DEDUP_REMOVED lines=23> */
[----:B------:R-:W-:-:S07]  /*105d0*/  UIADD3 UR14, UR14, 0x5c00, URZ ;  /* 0x00005c000e0e7890 */ /* 0x000fce000fffe03f */
[----:B------:R2:W-:Y:S02]  /*105e0*/  UTMALDG.4D.MULTICAST [UR8], [UR4], UR16, desc[UR6] ;  /* 0x00000608040073b4 */ /* 0x0005e40008019810 */
[----:B--2---:R-:W-:Y:S01]  /*105f0*/  UMOV UR8, UR14 ;  /* 0x0000000e00087c82 */ /* 0x004fe20008000000 */
[----:B------:R-:W-:Y:S02]  /*10600*/  UMOV UR10, UR15 ;  /* 0x0000000f000a7c82 */ /* 0x000fe40008000000 */
[----:B------:R2:W-:Y:S02]  /*10610*/  UTMALDG.4D.MULTICAST [UR8], [UR4], UR16, desc[UR6] ;  /* 0x00000608040073b4 */ /* 0x0005e40008019810 */
[----:B--2---:R-:W-:Y:S01]  /*10620*/  NOP ;  /* 0x0000000000007918 */ /* 0x004fe20000000000 */
.L_x_5709:
[----:B------:R-:W-:Y:S05]  /*10630*/  BSYNC B1 ;  /* 0x0000000000017941 */ /* 0x000fea0003800000 */
.L_x_5708:
[C---:B------:R-:W-:Y:S01]  /*10640*/  ISETP.GT.AND P1, PT, R6.reuse, 0x1, PT ;  /* 0x000000010600780c */ /* 0x040fe20003f24270 */
[----:B------:R-:W-:-:S12]  /*10650*/  VIADD R6, R6, 0xfffffffe ;  /* 0xfffffffe06067836 */ /* 0x000fd80000000000 */
[----:B------:R-:W-:Y:S05]  /*10660*/  @P1 BRA `(.L_x_5717) ;  /* 0xfffffff0004c1947 */ /* 0x000fea000383ffff */
.L_x_5698:
[----:B------:R-:W-:Y:S05]  /*10670*/  BSYNC B0 ;  /* 0x0000000000007941 */ /* 0x000fea0003800000 */
.L_x_5687:
        /* <DEDUP_REMOVED lines=9> */
.L_x_5751:
        /* <DEDUP_REMOVED lines=9> */
.L_x_5721:
[----:B------:R-:W-:-:S13]  /*107a0*/  ISETP.NE.AND P0, PT, R19, RZ, PT ;  /* 0x000000ff1300720c */ /* 0x000fda0003f05270 */
[----:B------:R-:W-:Y:S05]  /*107b0*/  @P0 BRA `(.L_x_5722) ;  /* 0x0000000000040947 */ /* 0x000fea0003800000 */
[----:B------:R-:W-:Y:S01]  /*107c0*/  BPT.TRAP 0x1 ;  /* 0x000000040000795c */ /* 0x000fe20000300000 */
.L_x_5722:
        /* <DEDUP_REMOVED lines=12> */
[----:B------:R-:W-:-:S06]  /*10890*/  UMOV UR15, 0x40 ;  /* 0x00000040000f7882 */ /* 0x000fcc0000000000 */
[----:B------:R-:W-:Y:S02]  /*108a0*/  UIMAD UR11, UR11, 0xb0, UR5 ;  /* 0x000000b00b0b78a4 */ /* 0x000fe4000f8e0205 */
[----:B------:R-:W-:Y:S02]  /*108b0*/  UIADD3 UR9, UR9, 0x34850, URZ ;  /* 0x0003485009097890 */ /* 0x000fe4000fffe03f */
[----:B------:R-:W-:Y:S01]  /*108c0*/  UIADD3.X UR5, URZ, UR37, URZ, UP0, !UPT ;  /* 0x000000253f057290 */ /* 0x000fe200087fe43f */
[----:B-1----:R-:W-:-:S05]  /*108d0*/  LEA R3, R4, R3, 0x18 ;  /* 0x0000000304037211 */ /* 0x002fca00078ec0ff */
[----:B------:R-:W-:-:S05]  /*108e0*/  IMAD R21, R21, 0x2, R3 ;  /* 0x0000000215157824 */ /* 0x000fca00078e0203 */
[----:B------:R-:W-:-:S13]  /*108f0*/  R2UR UR6, R21 ;  /* 0x00000000150672ca */ /* 0x000fda00000e0000 */
[----:B------:R-:W-:Y:S02]  /*10900*/  UIADD3 UR8, UR6, 0x400, URZ ;  /* 0x0000040006087890 */ /* 0x000fe4000fffe03f */
[----:B------:R-:W-:-:S03]  /*10910*/  UIADD3 UR14, UR6, 0x5c00, URZ ;  /* 0x00005c00060e7890 */ /* 0x000fc6000fffe03f */
[----:B------:R-:W-:-:S04]  /*10920*/  UMOV UR6, 0x0 ;  /* 0x0000000000067882 */ /* 0x000fc80000000000 */
[----:B------:R1:W-:Y:S02]  /*10930*/  UTMALDG.4D.MULTICAST [UR8], [UR4], UR16, desc[UR6] ;  /* 0x00000608040073b4 */ /* 0x0003e40008019810 */
[----:B-1----:R-:W-:Y:S01]  /*10940*/  UMOV UR8, UR14 ;  /* 0x0000000e00087c82 */ /* 0x002fe20008000000 */
[----:B------:R-:W-:Y:S02]  /*10950*/  UMOV UR10, UR15 ;  /* 0x0000000f000a7c82 */ /* 0x000fe40008000000 */
[----:B------:R2:W-:Y:S02]  /*10960*/  UTMALDG.4D.MULTICAST [UR8], [UR4], UR16, desc[UR6] ;  /* 0x00000608040073b4 */ /* 0x0005e40008019810 */
[----:B--2---:R-:W-:Y:S01]  /*10970*/  NOP ;  /* 0x0000000000007918 */ /* 0x004fe20000000000 */
.L_x_5719:
[----:B------:R-:W-:Y:S05]  /*10980*/  BSYNC B0 ;  /* 0x0000000000007941 */ /* 0x000fea0003800000 */
.L_x_5718:
[----:B------:R-:W2:Y:S01]  /*10990*/  LDL.LU R0, [R1+0x18] ;  /* 0x0000180001007983 */ /* 0x000ea20000300800 */
[----:B------:R-:W-:-:S03]  /*109a0*/  ULDC UR4, c[0x0][0xda4] ;  /* 0x0003690000047ab9 */ /* 0x000fc60000000800 */
[----:B-1----:R-:W3:Y:S01]  /*109b0*/  LDL.LU R2, [R1+0x24] ;  /* 0x0000240001027983 */ /* 0x002ee20000300800 */
        /* <DEDUP_REMOVED lines=8> */
[----:B-1----:R-:W-:-:S04]  /*10a40*/  SEL R0, RZ, 0x1, P0 ;  /* 0x00000001ff007807 */ /* 0x002fc80000000000 */
[----:B------:R-:W-:-:S05]  /*10a50*/  LOP3.LUT R17, R17, R0, RZ, 0x3c, !PT ;  /* 0x0000000011117212 */ /* 0x000fca00078e3cff */
[----:B--2---:R-:W-:Y:S05]  /*10a60*/  @!P1 BRA `(.L_x_5723) ;  /* 0xffffffd000e89947 */ /* 0x004fea000383ffff */
[----:B------:R-:W-:-:S07]  /*10a70*/  LOP3.LUT R2, R2, 0x1, RZ, 0xc, !PT ;  /* 0x0000000102027812 */ /* 0x000fce00078e0cff */
.L_x_5672:
[----:B------:R-:W1:Y:S01]  /*10a80*/  S2R R3, SR_CgaCtaId ;  /* 0x0000000000037919 */ /* 0x000e620000008800 */
[----:B------:R-:W-:Y:S01]  /*10a90*/  MOV R0, 0x400 ;  /* 0x0000040000007802 */ /* 0x000fe20000000f00 */
[----:B------:R-:W-:Y:S03]  /*10aa0*/  BSSY B0, `(.L_x_5724) ;  /* 0x0000005000007945 */ /* 0x000fe60003800000 */
[----:B-1----:R-:W-:Y:S02]  /*10ab0*/  LEA R0, R3, R0, 0x18 ;  /* 0x0000000003007211 */ /* 0x002fe400078ec0ff */
[----:B------:R-:W-:-:S04]  /*10ac0*/  SHF.L.U32 R3, R2, 0x1f, RZ ;  /* 0x0000001f02037819 */ /* 0x000fc800000006ff */
[----:B------:R-:W1:Y:S02]  /*10ad0*/  SYNCS.PHASECHK.TRANS64.TRYWAIT P0, [R0+URZ+0x34820], R3 ;  /* 0x03482003000075a7 */ /* 0x000e64000800017f */
[----:B-1----:R-:W-:Y:S05]  /*10ae0*/  @!P0 BRA `(.L_x_5725) ;  /* 0x0000000800408947 */ /* 0x002fea0003800000 */
.L_x_5752:
[----:B------:R-:W-:Y:S05]  /*10af0*/  BSYNC B0 ;  /* 0x0000000000007941 */ /* 0x000fea0003800000 */
.L_x_5724:
[----:B------:R-:W-:-:S03]  /*10b00*/  UMOV UR4, 0xffffffff ;  /* 0xffffffff00047882 */ /* 0x000fc60000000000 */
[----:B------:R-:W-:Y:S05]  /*10b10*/  BRA.DIV UR4, `(.L_x_5726) ;  /* 0x0000000a04487947 */ /* 0x000fea000b800000 */
[----:B------:R-:W2:Y:S02]  /*10b20*/  S2R R2, SR_TID.X ;  /* 0x0000000000027919 */ /* 0x000ea40000002100 */
[----:B--2---:R-:W-:-:S04]  /*10b30*/  SHF.R.U32.HI R2, RZ, 0x5, R2 ;  /* 0x00000005ff027819 */ /* 0x004fc80000011602 */
[----:B------:R-:W-:-:S05]  /*10b40*/  LOP3.LUT R2, R2, 0x3, RZ, 0xc0, !PT ;  /* 0x0000000302027812 */ /* 0x000fca00078ec0ff */
[----:B------:R2:W3:Y:S02]  /*10b50*/  SHFL.IDX PT, R14, R2, RZ, 0x1f ;  /* 0x00001fff020e7589 */ /* 0x0004e400000e0000 */
.L_x_5755:
[----:B---3--:R-:W-:Y:S01]  /*10b60*/  ISETP.NE.AND P0, PT, R14, RZ, PT ;  /* 0x000000ff0e00720c */ /* 0x008fe20003f05270 */
[----:B------:R-:W-:-:S12]  /*10b70*/  BSSY B0, `(.L_x_5727) ;  /* 0x0000024000007945 */ /* 0x000fd80003800000 */
[----:B------:R-:W-:Y:S05]  /*10b80*/  @P0 BRA `(.L_x_5728) ;  /* 0x0000000000880947 */ /* 0x000fea0003800000 */
[----:B------:R-:W-:-:S03]  /*10b90*/  UMOV UR4, 0xffffffff ;  /* 0xffffffff00047882 */ /* 0x000fc60000000000 */
[----:B------:R-:W-:Y:S05]  /*10ba0*/  BRA.DIV UR4, `(.L_x_5729) ;  /* 0x0000000a04587947 */ /* 0x000fea000b800000 */
[----:B------:R-:W-:-:S13]  /*10bb0*/  ELECT P6, URZ, PT ;  /* 0x00000000003f782f */ /* 0x000fda00038c0000 */
.L_x_5758:
[----:B------:R-:W-:Y:S05]  /*10bc0*/  @!P6 BRA `(.L_x_5728) ;  /* 0x000000000078e947 */ /* 0x000fea0003800000 */
[----:B--2---:R-:W2:Y:S02]  /*10bd0*/  LDL.LU R2, [R1+0x1c] ;  /* 0x00001c0001027983 */ /* 0x004ea40000300800 */
[----:B--2---:R-:W-:-:S04]  /*10be0*/  LOP3.LUT R2, R2, 0x2, RZ, 0xfc, !PT ;  /* 0x0000000202027812 */ /* 0x004fc800078efcff */
[----:B------:R-:W-:-:S13]  /*10bf0*/  ISETP.NE.AND P2, PT, R2, 0x3, PT ;  /* 0x000000030200780c */ /* 0x000fda0003f45270 */
[----:B------:R-:W-:Y:S05]  /*10c00*/  @!P2 BRA `(.L_x_5730) ;  /* 0x000000000004a947 */ /* 0x000fea0003800000 */
[----:B------:R-:W-:Y:S01]  /*10c10*/  BPT.TRAP 0x1 ;  /* 0x000000040000795c */ /* 0x000fe20000300000 */
.L_x_5730:
        /* <DEDUP_REMOVED lines=12> */
.L_x_5759:
[----:B------:R-:W2:Y:S02]  /*10ce0*/  SYNCS.PHASECHK.TRANS64.TRYWAIT P0, [R3+URZ], R2 ;  /* 0x00000002030075a7 */ /* 0x000ea4000800017f */
[----:B--2---:R-:W-:Y:S05]  /*10cf0*/  @!P0 BRA `(.L_x_5732) ;  /* 0x0000000800388947 */ /* 0x004fea0003800000 */
.L_x_5760:
[----:B------:R-:W-:Y:S05]  /*10d00*/  @!P2 BRA `(.L_x_5733) ;  /* 0x000000000004a947 */ /* 0x000fea0003800000 */
[----:B------:R-:W-:Y:S01]  /*10d10*/  BPT.TRAP 0x1 ;  /* 0x000000040000795c */ /* 0x000fe20000300000 */
.L_x_5733:
[----:B--2---:R-:W-:-:S05]  /*10d20*/  IADD3 R3, R0, 0x34860, RZ ;  /* 0x0003486000037810 */ /* 0x004fca0007ffe0ff */
[----:B------:R-:W-:-:S04]  /*10d30*/  IMAD R16, R16, 0x8, R3 ;  /* 0x0000000810107824 */ /* 0x000fc800078e0203 */
[----:B------:R-:W2:Y:S02]  /*10d40*/  SYNCS.PHASECHK.TRANS64.TRYWAIT P0, [R16+URZ], R5 ;  /* 0x00000005100075a7 */ /* 0x000ea4000800017f */
[----:B--2---:R-:W-:Y:S05]  /*10d50*/  @!P0 BRA `(.L_x_5734) ;  /* 0x0000000800348947 */ /* 0x004fea0003800000 */
.L_x_5761:
[----:B------:R-:W-:-:S07]  /*10d60*/  IMAD R3, R4, 0x8, R3 ;  /* 0x0000000804037824 */ /* 0x000fce00078e0203 */
.L_x_5735:
[----:B---3--:R3:W4:Y:S02]  /*10d70*/  SYNCS.PHASECHK.TRANS64.TRYWAIT P0, [R3+URZ], R2 ;  /* 0x00000002030075a7 */ /* 0x008724000800017f */
[----:B----4-:R-:W-:Y:S05]  /*10d80*/  @!P0 NANOSLEEP.SYNCS 0x989680 ;  /* 0x009896800000895d */ /* 0x010fea0003900000 */
[----:B------:R-:W4:Y:S02]  /*10d90*/  @!P0 SYNCS.PHASECHK.TRANS64 P0, [R3+URZ], R2 ;  /* 0x00000002030085a7 */ /* 0x000f24000800007f */
[----:B----4-:R-:W-:Y:S05]  /*10da0*/  @!P0 BRA `(.L_x_5735) ;  /* 0xfffffffc00f08947 */ /* 0x010fea000383ffff */
.L_x_5728:
[----:B------:R-:W-:Y:S05]  /*10db0*/  BSYNC B0 ;  /* 0x0000000000007941 */ /* 0x000fea0003800000 */
.L_x_5727:
[----:B------:R-:W-:Y:S05]  /*10dc0*/  EXIT ;  /* 0x000000000000794d */ /* 0x000fea0003800000 */
.L_x_5646:
[----:B-1----:R-:W-:-:S04]  /*10dd0*/  IMAD.U32 R3, RZ, RZ, UR39 ;  /* 0x00000027ff037e24 */ /* 0x002fc8000f8e00ff */
[----:B------:R1:W2:Y:S03]  /*10de0*/  SYNCS.PHASECHK.TRANS64.TRYWAIT P1, [R3+URZ+0x34800], R0 ;  /* 0x03480000030075a7 */ /* 0x0002a6000802017f */
[----:B--2---:R-:W-:Y:S05]  /*10df0*/  @!P1 NANOSLEEP.SYNCS 0x989680 ;  /* 0x009896800000995d */ /* 0x004fea0003900000 */
[----:B------:R-:W2:Y:S02]  /*10e00*/  @!P1 SYNCS.PHASECHK.TRANS64 P1, [R3+URZ+0x34800], R0 ;  /* 0x03480000030095a7 */ /* 0x000ea4000802007f */
[----:B--2---:R-:W-:Y:S05]  /*10e10*/  @!P1 BRA `(.L_x_5646) ;  /* 0xfffffffc00ec9947 */ /* 0x004fea000383ffff */
[----:B------:R-:W-:Y:S05]  /*10e20*/  BRA `(.L_x_5736) ;  /* 0xffffff0800247947 */ /* 0x000fea000383ffff */
.L_x_5650:
[----:B--2---:R2:W3:Y:S02]  /*10e30*/  SYNCS.PHASECHK.TRANS64.TRYWAIT P1, [R10+URZ+0x34830], R3 ;  /* 0x034830030a0075a7 */ /* 0x0044e4000802017f */
[----:B---3--:R-:W-:Y:S05]  /*10e40*/  @!P1 NANOSLEEP.SYNCS 0x989680 ;  /* 0x009896800000995d */ /* 0x008fea0003900000 */
[----:B------:R-:W3:Y:S02]  /*10e50*/  @!P1 SYNCS.PHASECHK.TRANS64 P1, [R10+URZ+0x34830], R3 ;  /* 0x034830030a0095a7 */ /* 0x000ee4000802007f */
[----:B---3--:R-:W-:Y:S05]  /*10e60*/  @!P1 BRA `(.L_x_5650) ;  /* 0xfffffffc00f09947 */ /* 0x008fea000383ffff */
[----:B------:R-:W-:Y:S05]  /*10e70*/  BRA `(.L_x_5649) ;  /* 0xffffff0800407947 */ /* 0x000fea000383ffff */
.L_x_5656:
[----:B--2---:R-:W-:-:S04]  /*10e80*/  IMAD.U32 R20, RZ, RZ, UR6 ;  /* 0x00000006ff147e24 */ /* 0x004fc8000f8e00ff */
[----:B------:R2:W3:Y:S03]  /*10e90*/  SYNCS.PHASECHK.TRANS64.TRYWAIT P1, [R20+URZ+0x34830], R15 ;  /* 0x0348300f140075a7 */ /* 0x0004e6000802017f */
[----:B---3--:R-:W-:Y:S05]  /*10ea0*/  @!P1 NANOSLEEP.SYNCS 0x989680 ;  /* 0x009896800000995d */ /* 0x008fea0003900000 */
[----:B------:R-:W3:Y:S02]  /*10eb0*/  @!P1 SYNCS.PHASECHK.TRANS64 P1, [R20+URZ+0x34830], R15 ;  /* 0x0348300f140095a7 */ /* 0x000ee4000802007f */
[----:B---3--:R-:W-:Y:S05]  /*10ec0*/  @!P1 BRA `(.L_x_5656) ;  /* 0xfffffffc00ec9947 */ /* 0x008fea000383ffff */
[----:B------:R-:W-:Y:S05]  /*10ed0*/  BRA `(.L_x_5653) ;  /* 0xffffff6000747947 */ /* 0x000fea000383ffff */
.L_x_5660:
[----:B--2---:R-:W-:-:S04]  /*10ee0*/  IMAD.U32 R20, RZ, RZ, UR6 ;  /* 0x00000006ff147e24 */ /* 0x004fc8000f8e00ff */
[----:B------:R2:W3:Y:S03]  /*10ef0*/  SYNCS.PHASECHK.TRANS64.TRYWAIT P1, [R20+URZ+0x34850], R15 ;  /* 0x0348500f140075a7 */ /* 0x0004e6000802017f */
[----:B---3--:R-:W-:Y:S05]  /*10f00*/  @!P1 NANOSLEEP.SYNCS 0x989680 ;  /* 0x009896800000995d */ /* 0x008fea0003900000 */
[----:B------:R-:W3:Y:S02]  /*10f10*/  @!P1 SYNCS.PHASECHK.TRANS64 P1, [R20+URZ+0x34850], R15 ;  /* 0x0348500f140095a7 */ /* 0x000ee4000802007f */
[----:B---3--:R-:W-:Y:S05]  /*10f20*/  @!P1 BRA `(.L_x_5660) ;  /* 0xfffffffc00ec9947 */ /* 0x008fea000383ffff */
[----:B------:R-:W-:Y:S05]  /*10f30*/  BRA `(.L_x_5657) ;  /* 0xffffff88003c7947 */ /* 0x000fea000383ffff */
.L_x_5667:
[----:B--2---:R-:W-:-:S04]  /*10f40*/  MOV R3, UR5 ;  /* 0x0000000500037c02 */ /* 0x004fc80008000f00 */
[----:B------:R2:W3:Y:S03]  /*10f50*/  SYNCS.PHASECHK.TRANS64.TRYWAIT P1, [R3+URZ+0x34850], R0 ;  /* 0x03485000030075a7 */ /* 0x0004e6000802017f */
[----:B---3--:R-:W-:Y:S05]  /*10f60*/  @!P1 NANOSLEEP.SYNCS 0x989680 ;  /* 0x009896800000995d */ /* 0x008fea0003900000 */
[----:B------:R-:W3:Y:S02]  /*10f70*/  @!P1 SYNCS.PHASECHK.TRANS64 P1, [R3+URZ+0x34850], R0 ;  /* 0x03485000030095a7 */ /* 0x000ee4000802007f */
[----:B---3--:R-:W-:Y:S05]  /*10f80*/  @!P1 BRA `(.L_x_5667) ;  /* 0xfffffffc00ec9947 */ /* 0x008fea000383ffff */
[----:B------:R-:W-:Y:S05]  /*10f90*/  BRA `(.L_x_5666) ;  /* 0xffffffb400f07947 */ /* 0x000fea000383ffff */
.L_x_5678:
[----:B------:R-:W1:Y:S01]  /*10fa0*/  S2R R4, SR_TID.X ;  /* 0x0000000000047919 */ /* 0x000e620000002100 */
[----:B------:R-:W-:Y:S01]  /*10fb0*/  BSSY B0, `(.L_x_5737) ;  /* 0x000000a000007945 */ /* 0x000fe20003800000 */
        /* <DEDUP_REMOVED lines=9> */
.L_x_5738:
[----:B------:R-:W-:Y:S05]  /*11050*/  BSYNC B0 ;  /* 0x0000000000007941 */ /* 0x000fea0003800000 */
.L_x_5737:
[----:B------:R-:W-:Y:S05]  /*11060*/  BRA `(.L_x_5739) ;  /* 0xffffffd400dc7947 */ /* 0x000fea000383ffff */
.L_x_5679:
[----:B------:R-:W-:Y:S01]  /*11070*/  BSSY B0, `(.L_x_5740) ;  /* 0x0000006000007945 */ /* 0x000fe20003800000 */
[----:B------:R-:W-:-:S07]  /*11080*/  IMAD.MOV.U32 R15, RZ, RZ, -0x1 ;  /* 0xffffffffff0f7424 */ /* 0x000fce00078e00ff */
[----:B------:R-:W-:Y:S05]  /*11090*/  WARPSYNC.COLLECTIVE R15, `(.L_x_5741) ;  /* 0x000000000f0c7348 */ /* 0x000fea0003c00000 */
[----:B------:R-:W-:Y:S02]  /*110a0*/  ELECT P6, UR62, PT ;  /* 0x00000000003e782f */ /* 0x000fe400038c0000 */
[----:B------:R-:W-:Y:S01]  /*110b0*/  MOV R14, UR62 ;  /* 0x0000003e000e7c02 */ /* 0x000fe20008000f00 */
[----:B------:R-:W-:Y:S10]  /*110c0*/  ENDCOLLECTIVE ;  /* 0x000000000000791b */ /* 0x000ff40003800000 */
.L_x_5741:
[----:B------:R-:W-:Y:S05]  /*110d0*/  BSYNC B0 ;  /* 0x0000000000007941 */ /* 0x000fea0003800000 */
.L_x_5740:
[----:B------:R-:W-:Y:S05]  /*110e0*/  BRA `(.L_x_5742) ;  /* 0xffffffd400d87947 */ /* 0x000fea000383ffff */
.L_x_5682:
[----:B--2---:R2:W3:Y:S02]  /*110f0*/  SYNCS.PHASECHK.TRANS64.TRYWAIT P1, [R5+URZ+0x34840], R9 ;  /* 0x03484009050075a7 */ /* 0x0044e4000802017f */
[----:B---3--:R-:W-:Y:S05]  /*11100*/  @!P1 NANOSLEEP.SYNCS 0x989680 ;  /* 0x009896800000995d */ /* 0x008fea0003900000 */
[----:B------:R-:W3:Y:S02]  /*11110*/  @!P1 SYNCS.PHASECHK.TRANS64 P1, [R5+URZ+0x34840], R9 ;  /* 0x03484009050095a7 */ /* 0x000ee4000802007f */
[----:B---3--:R-:W-:Y:S05]  /*11120*/  @!P1 BRA `(.L_x_5682) ;  /* 0xfffffffc00f09947 */ /* 0x008fea000383ffff */
[----:B------:R-:W-:Y:S05]  /*11130*/  BRA `(.L_x_5743) ;  /* 0xffffffd800387947 */ /* 0x000fea000383ffff */
.L_x_5686:
        /* <DEDUP_REMOVED lines=8> */
.L_x_5692:
[----:B-1----:R1:W2:Y:S02]  /*111c0*/  SYNCS.PHASECHK.TRANS64.TRYWAIT P1, [R2+URZ+0x34840], R3 ;  /* 0x03484003020075a7 */ /* 0x0022a4000802017f */
[----:B--2---:R-:W-:Y:S05]  /*111d0*/  @!P1 NANOSLEEP.SYNCS 0x989680 ;  /* 0x009896800000995d */ /* 0x004fea0003900000 */
[----:B------:R-:W2:Y:S02]  /*111e0*/  @!P1 SYNCS.PHASECHK.TRANS64 P1, [R2+URZ+0x34840], R3 ;  /* 0x03484003020095a7 */ /* 0x000ea4000802007f */
[----:B--2---:R-:W-:Y:S05]  /*111f0*/  @!P1 BRA `(.L_x_5692) ;  /* 0xfffffffc00f09947 */ /* 0x004fea000383ffff */
[----:B------:R-:W-:Y:S05]  /*11200*/  BRA `(.L_x_5745) ;  /* 0xffffffdc00f87947 */ /* 0x000fea000383ffff */
.L_x_5695:
[----:B-1----:R1:W2:Y:S02]  /*11210*/  SYNCS.PHASECHK.TRANS64.TRYWAIT P1, [R2+URZ+0x34860], R3 ;  /* 0x03486003020075a7 */ /* 0x0022a4000802017f */
[----:B--2---:R-:W-:Y:S05]  /*11220*/  @!P1 NANOSLEEP.SYNCS 0x989680 ;  /* 0x009896800000995d */ /* 0x004fea0003900000 */
[----:B------:R-:W2:Y:S02]  /*11230*/  @!P1 SYNCS.PHASECHK.TRANS64 P1, [R2+URZ+0x34860], R3 ;  /* 0x03486003020095a7 */ /* 0x000ea4000802007f */
[----:B--2---:R-:W-:Y:S05]  /*11240*/  @!P1 BRA `(.L_x_5695) ;  /* 0xfffffffc00f09947 */ /* 0x004fea000383ffff */
[----:B------:R-:W-:Y:S05]  /*11250*/  BRA `(.L_x_5746) ;  /* 0xffffffe000907947 */ /* 0x000fea000383ffff */
.L_x_5702:
[----:B--2---:R2:W3:Y:S02]  /*11260*/  SYNCS.PHASECHK.TRANS64.TRYWAIT P1, [R2+URZ+0x34840], R3 ;  /* 0x03484003020075a7 */ /* 0x0044e4000802017f */
[----:B---3--:R-:W-:Y:S05]  /*11270*/  @!P1 NANOSLEEP.SYNCS 0x989680 ;  /* 0x009896800000995d */ /* 0x008fea0003900000 */
[----:B------:R-:W3:Y:S02]  /*11280*/  @!P1 SYNCS.PHASECHK.TRANS64 P1, [R2+URZ+0x34840], R3 ;  /* 0x03484003020095a7 */ /* 0x000ee4000802007f */
[----:B---3--:R-:W-:Y:S05]  /*11290*/  @!P1 BRA `(.L_x_5702) ;  /* 0xfffffffc00f09947 */ /* 0x008fea000383ffff */
[----:B------:R-:W-:Y:S05]  /*112a0*/  BRA `(.L_x_5747) ;  /* 0xffffffe400c87947 */ /* 0x000fea000383ffff */
.L_x_5705:
[----:B-1----:R1:W2:Y:S02]  /*112b0*/  SYNCS.PHASECHK.TRANS64.TRYWAIT P1, [R2+URZ+0x34860], R17 ;  /* 0x03486011020075a7 */ /* 0x0022a4000802017f */
[----:B--2---:R-:W-:Y:S05]  /*112c0*/  @!P1 NANOSLEEP.SYNCS 0x989680 ;  /* 0x009896800000995d */ /* 0x004fea0003900000 */
[----:B------:R-:W2:Y:S02]  /*112d0*/  @!P1 SYNCS.PHASECHK.TRANS64 P1, [R2+URZ+0x34860], R17 ;  /* 0x03486011020095a7 */ /* 0x000ea4000802007f */
[----:B--2---:R-:W-:Y:S05]  /*112e0*/  @!P1 BRA `(.L_x_5705) ;  /* 0xfffffffc00f09947 */ /* 0x004fea000383ffff */
[----:B------:R-:W-:Y:S05]  /*112f0*/  BRA `(.L_x_5748) ;  /* 0xffffffe800607947 */ /* 0x000fea000383ffff */
.L_x_5711:
[----:B--2---:R2:W3:Y:S02]  /*11300*/  SYNCS.PHASECHK.TRANS64.TRYWAIT P1, [R2+URZ+0x34840], R3 ;  /* 0x03484003020075a7 */ /* 0x0044e4000802017f */
[----:B---3--:R-:W-:Y:S05]  /*11310*/  @!P1 NANOSLEEP.SYNCS 0x989680 ;  /* 0x009896800000995d */ /* 0x008fea0003900000 */
[----:B------:R-:W3:Y:S02]  /*11320*/  @!P1 SYNCS.PHASECHK.TRANS64 P1, [R2+URZ+0x34840], R3 ;  /* 0x03484003020095a7 */ /* 0x000ee4000802007f */
[----:B---3--:R-:W-:Y:S05]  /*11330*/  @!P1 BRA `(.L_x_5711) ;  /* 0xfffffffc00f09947 */ /* 0x008fea000383ffff */
[----:B------:R-:W-:Y:S05]  /*11340*/  BRA `(.L_x_5749) ;  /* 0xffffffec00747947 */ /* 0x000fea000383ffff */
.L_x_5714:
[----:B-1----:R1:W2:Y:S02]  /*11350*/  SYNCS.PHASECHK.TRANS64.TRYWAIT P1, [R2+URZ+0x34860], R10 ;  /* 0x0348600a020075a7 */ /* 0x0022a4000802017f */
[----:B--2---:R-:W-:Y:S05]  /*11360*/  @!P1 NANOSLEEP.SYNCS 0x989680 ;  /* 0x009896800000995d */ /* 0x004fea0003900000 */
[----:B------:R-:W2:Y:S02]  /*11370*/  @!P1 SYNCS.PHASECHK.TRANS64 P1, [R2+URZ+0x34860], R10 ;  /* 0x0348600a020095a7 */ /* 0x000ea4000802007f */
[----:B--2---:R-:W-:Y:S05]  /*11380*/  @!P1 BRA `(.L_x_5714) ;  /* 0xfffffffc00f09947 */ /* 0x004fea000383ffff */
[----:B------:R-:W-:Y:S05]  /*11390*/  BRA `(.L_x_5750) ;  /* 0xfffffff0000c7947 */ /* 0x000fea000383ffff */
.L_x_5720:
[----:B-1----:R1:W2:Y:S02]  /*113a0*/  SYNCS.PHASECHK.TRANS64.TRYWAIT P0, [R2+URZ+0x34860], R3 ;  /* 0x03486003020075a7 */ /* 0x0022a4000800017f */
[----:B--2---:R-:W-:Y:S05]  /*113b0*/  @!P0 NANOSLEEP.SYNCS 0x989680 ;  /* 0x009896800000895d */ /* 0x004fea0003900000 */
[----:B------:R-:W2:Y:S02]  /*113c0*/  @!P0 SYNCS.PHASECHK.TRANS64 P0, [R2+URZ+0x34860], R3 ;  /* 0x03486003020085a7 */ /* 0x000ea4000800007f */
[----:B--2---:R-:W-:Y:S05]  /*113d0*/  @!P0 BRA `(.L_x_5720) ;  /* 0xfffffffc00f08947 */ /* 0x004fea000383ffff */
[----:B------:R-:W-:Y:S05]  /*113e0*/  BRA `(.L_x_5751) ;  /* 0xfffffff000c87947 */ /* 0x000fea000383ffff */
.L_x_5725:
[----:B-1----:R1:W2:Y:S02]  /*113f0*/  SYNCS.PHASECHK.TRANS64.TRYWAIT P0, [R0+URZ+0x34820], R3 ;  /* 0x03482003000075a7 */ /* 0x0022a4000800017f */
[----:B--2---:R-:W-:Y:S05]  /*11400*/  @!P0 NANOSLEEP.SYNCS 0x989680 ;  /* 0x009896800000895d */ /* 0x004fea0003900000 */
[----:B------:R-:W2:Y:S02]  /*11410*/  @!P0 SYNCS.PHASECHK.TRANS64 P0, [R0+URZ+0x34820], R3 ;  /* 0x03482003000085a7 */ /* 0x000ea4000800007f */
[----:B--2---:R-:W-:Y:S05]  /*11420*/  @!P0 BRA `(.L_x_5725) ;  /* 0xfffffffc00f08947 */ /* 0x004fea000383ffff */
[----:B------:R-:W-:Y:S05]  /*11430*/  BRA `(.L_x_5752) ;  /* 0xfffffff400ac7947 */ /* 0x000fea000383ffff */
.L_x_5726:
[----:B------:R-:W2:Y:S01]  /*11440*/  S2R R2, SR_TID.X ;  /* 0x0000000000027919 */ /* 0x000ea20000002100 */
[----:B------:R-:W-:Y:S01]  /*11450*/  BSSY B0, `(.L_x_5753) ;  /* 0x000000a000007945 */ /* 0x000fe20003800000 */
[----:B------:R-:W-:Y:S02]  /*11460*/  IMAD.MOV.U32 R12, RZ, RZ, RZ ;  /* 0x000000ffff0c7224 */ /* 0x000fe400078e00ff */
[----:B------:R-:W-:Y:S02]  /*11470*/  IMAD.MOV.U32 R11, RZ, RZ, 0x1f ;  /* 0x0000001fff0b7424 */ /* 0x000fe400078e00ff */
[----:B------:R-:W-:Y:S01]  /*11480*/  IMAD.MOV.U32 R15, RZ, RZ, -0x1 ;  /* 0xffffffffff0f7424 */ /* 0x000fe200078e00ff */
[----:B--2---:R-:W-:-:S04]  /*11490*/  SHF.R.U32.HI R2, RZ, 0x5, R2 ;  /* 0x00000005ff027819 */ /* 0x004fc80000011602 */
[----:B------:R-:W-:-:S04]  /*114a0*/  LOP3.LUT R2, R2, 0x3, RZ, 0xc0, !PT ;  /* 0x0000000302027812 */ /* 0x000fc800078ec0ff */
[----:B------:R-:W-:-:S07]  /*114b0*/  MOV R13, R2 ;  /* 0x00000002000d7202 */ /* 0x000fce0000000f00 */
[----:B-1----:R-:W-:Y:S05]  /*114c0*/  WARPSYNC.COLLECTIVE R15, `(.L_x_5754) ;  /* 0x000000000f087348 */ /* 0x002fea0003c00000 */
[----:B------:R2:W3:Y:S02]  /*114d0*/  SHFL.IDX P6, R14, R13, R12, R11 ;  /* 0x0000000c0d0e7389 */ /* 0x0004e400000c000b */
[----:B-123--:R-:W-:Y:S01]  /*114e0*/  ENDCOLLECTIVE ;  /* 0x000000000000791b */ /* 0x00efe20003800000 */
.L_x_5754:
[----:B------:R-:W-:Y:S05]  /*114f0*/  BSYNC B0 ;  /* 0x0000000000007941 */ /* 0x000fea0003800000 */
.L_x_5753:
[----:B------:R-:W-:Y:S05]  /*11500*/  BRA `(.L_x_5755) ;  /* 0xfffffff400947947 */ /* 0x000fea000383ffff */
.L_x_5729:
[----:B------:R-:W-:Y:S01]  /*11510*/  BSSY B1, `(.L_x_5756) ;  /* 0x0000006000017945 */ /* 0x000fe20003800000 */
[----:B------:R-:W-:-:S07]  /*11520*/  IMAD.MOV.U32 R15, RZ, RZ, -0x1 ;  /* 0xffffffffff0f7424 */ /* 0x000fce00078e00ff */
[----:B-12---:R-:W-:Y:S05]  /*11530*/  WARPSYNC.COLLECTIVE R15, `(.L_x_5757) ;  /* 0x000000000f0c7348 */ /* 0x006fea0003c00000 */
[----:B------:R-:W-:Y:S02]  /*11540*/  ELECT P6, UR62, PT ;  /* 0x00000000003e782f */ /* 0x000fe400038c0000 */
[----:B------:R-:W-:Y:S01]  /*11550*/  MOV R14, UR62 ;  /* 0x0000003e000e7c02 */ /* 0x000fe20008000f00 */
[----:B-12---:R-:W-:Y:S10]  /*11560*/  ENDCOLLECTIVE ;  /* 0x000000000000791b */ /* 0x006ff40003800000 */
.L_x_5757:
[----:B------:R-:W-:Y:S05]  /*11570*/  BSYNC B1 ;  /* 0x0000000000017941 */ /* 0x000fea0003800000 */
.L_x_5756:
[----:B------:R-:W-:Y:S05]  /*11580*/  BRA `(.L_x_5758) ;  /* 0xfffffff4008c7947 */ /* 0x000fea000383ffff */
.L_x_5731:
[----:B-1----:R1:W2:Y:S02]  /*11590*/  SYNCS.PHASECHK.TRANS64.TRYWAIT P0, [R6+URZ], R5 ;  /* 0x00000005060075a7 */ /* 0x0022a4000800017f */
[----:B--2---:R-:W-:Y:S05]  /*115a0*/  @!P0 NANOSLEEP.SYNCS 0x989680 ;  /* 0x009896800000895d */ /* 0x004fea0003900000 */
[----:B------:R-:W2:Y:S02]  /*115b0*/  @!P0 SYNCS.PHASECHK.TRANS64 P0, [R6+URZ], R5 ;  /* 0x00000005060085a7 */ /* 0x000ea4000800007f */
[----:B--2---:R-:W-:Y:S05]  /*115c0*/  @!P0 BRA `(.L_x_5731) ;  /* 0xfffffffc00f08947 */ /* 0x004fea000383ffff */
[----:B------:R-:W-:Y:S05]  /*115d0*/  BRA `(.L_x_5759) ;  /* 0xfffffff400c07947 */ /* 0x000fea000383ffff */
.L_x_5732:
[----:B--2---:R2:W3:Y:S02]  /*115e0*/  SYNCS.PHASECHK.TRANS64.TRYWAIT P0, [R3+URZ], R2 ;  /* 0x00000002030075a7 */ /* 0x0044e4000800017f */
[----:B---3--:R-:W-:Y:S05]  /*115f0*/  @!P0 NANOSLEEP.SYNCS 0x989680 ;  /* 0x009896800000895d */ /* 0x008fea0003900000 */
[----:B------:R-:W3:Y:S02]  /*11600*/  @!P0 SYNCS.PHASECHK.TRANS64 P0, [R3+URZ], R2 ;  /* 0x00000002030085a7 */ /* 0x000ee4000800007f */
[----:B---3--:R-:W-:Y:S05]  /*11610*/  @!P0 BRA `(.L_x_5732) ;  /* 0xfffffffc00f08947 */ /* 0x008fea000383ffff */
[----:B------:R-:W-:Y:S05]  /*11620*/  BRA `(.L_x_5760) ;  /* 0xfffffff400b47947 */ /* 0x000fea000383ffff */
.L_x_5734:
[----:B--2---:R2:W3:Y:S02]  /*11630*/  SYNCS.PHASECHK.TRANS64.TRYWAIT P0, [R16+URZ], R5 ;  /* 0x00000005100075a7 */ /* 0x0044e4000800017f */
[----:B---3--:R-:W-:Y:S05]  /*11640*/  @!P0 NANOSLEEP.SYNCS 0x989680 ;  /* 0x009896800000895d */ /* 0x008fea0003900000 */
[----:B------:R-:W3:Y:S02]  /*11650*/  @!P0 SYNCS.PHASECHK.TRANS64 P0, [R16+URZ], R5 ;  /* 0x00000005100085a7 */ /* 0x000ee4000800007f */
[----:B---3--:R-:W-:Y:S05]  /*11660*/  @!P0 BRA `(.L_x_5734) ;  /* 0xfffffffc00f08947 */ /* 0x008fea000383ffff */
[----:B------:R-:W-:Y:S05]  /*11670*/  BRA `(.L_x_5761) ;  /* 0xfffffff400b87947 */ /* 0x000fea000383ffff */
.L_x_5762:
        /* <DEDUP_REMOVED lines=16> */
.L_x_12767:


//--------------------- .text._ZN7cutlass13device_kernelIN5flash11enable_sm90INS1_16FlashAttnFwdSm90INS1_25CollectiveMainloopFwdSm90ILi2EN4cute5tupleIJNS5_1CILi1EEES8_S8_EEENS6_IJNS7_ILi128EEENS7_ILi176EEESA_EEELi128ENS_6half_tEfNS_4arch4Sm90ELb0ELb0ELb1ELb1ELb0ELb0ELb0ELb1ELb1ELb0ELb0ELb0EEENS1_21CollectiveEpilogueFwdINS6_IJSA_SA_SB_EEES9_SD_SF_Li256ELb1ELb0ELb0ELb0EEENS1_36VarlenDynamicPersistentTileSchedulerILi128ELi176ELi256ELi32ELb0ELb0ELb1ELb0ELb1ELb1EEEEEEEEEvNT_6ParamsE --------------------------
	.section	.text._ZN7cutlass13device_kernelIN5flash11enable_sm90INS1_16FlashAttnFwdSm90INS1_25CollectiveMainloopFwdSm90ILi2EN4cute5tupleIJNS5_1CILi1EEES8_S8_EEENS6_IJNS7_ILi128EEENS7_ILi176EEESA_EEELi128ENS_6half_tEfNS_4arch4Sm90ELb0ELb0ELb1ELb1ELb0ELb0ELb0ELb1ELb1ELb0ELb0ELb0EEENS1_21CollectiveEpilogueFwdINS6_IJSA_SA_SB_EEES9_SD_SF_Li256ELb1ELb0ELb0ELb0EEENS1_36VarlenDynamicPersistentTileSchedulerILi128ELi176ELi256ELi32ELb0ELb0ELb1ELb0ELb1ELb1EEEEEEEEEvNT_6ParamsE,"ax",@progbits
	.align	128
.text._ZN7cutlass13device_kernelIN5flash11enable_sm90INS1_16FlashAttnFwdSm90INS1_25CollectiveMainloopFwdSm90ILi2EN4cute5tupleIJNS5_1CILi1EEES8_S8_EEENS6_IJNS7_ILi128EEENS7_ILi176EEESA_EEELi128ENS_6half_tEfNS_4arch4Sm90ELb0ELb0ELb1ELb1ELb0ELb0ELb0ELb1ELb1ELb0ELb0ELb0EEENS1_21CollectiveEpilogueFwdINS6_IJSA_SA_SB_EEES9_SD_SF_Li256ELb1ELb0ELb0ELb0EEENS1_36VarlenDynamicPersistentTileSchedulerILi128ELi176ELi256ELi32ELb0ELb0ELb1ELb0ELb1ELb1EEEEEEEEEvNT_6ParamsE:
        .type           _ZN7cutlass13device_kernelIN5flash11enable_sm90INS1_16FlashAttnFwdSm90INS1_25CollectiveMainloopFwdSm90ILi2EN4cute5tupleIJNS5_1CILi1EEES8_S8_EEENS6_IJNS7_ILi128EEENS7_ILi176EEESA_EEELi128ENS_6half_tEfNS_4arch4Sm90ELb0ELb0ELb1ELb1ELb0ELb0ELb0ELb1ELb1ELb0ELb0ELb0EEENS1_21CollectiveEpilogueFwdINS6_IJSA_SA_SB_EEES9_SD_SF_Li256ELb1ELb0ELb0ELb0EEENS1_36VarlenDynamicPersistentTileSchedulerILi128ELi176ELi256ELi32ELb0ELb0ELb1ELb0ELb1ELb1EEEEEEEEEvNT_6ParamsE,@function
        .size           _ZN7cutlass13device_kernelIN5flash11enable_sm90INS1_16FlashAttnFwdSm90INS1_25CollectiveMainloopFwdSm90ILi2EN4cute5tupleIJNS5_1CILi1EEES8_S8_EEENS6_IJNS7_ILi128EEENS7_ILi176EEESA_EEELi128ENS_6half_tEfNS_4arch4Sm90ELb0ELb0ELb1ELb1ELb0ELb0ELb0ELb1ELb1ELb0ELb0ELb0EEENS1_21CollectiveEpilogueFwdINS6_IJSA_SA_SB_EEES9_SD_SF_Li256ELb1ELb0ELb0ELb0EEENS1_36VarlenDynamicPersistentTileSchedulerILi128ELi176ELi256ELi32ELb0ELb0ELb1ELb0ELb1ELb1EEEEEEEEEvNT_6ParamsE,(.L_x_12768 - _ZN7cutlass13device_kernelIN5flash11enable_sm90INS1_16FlashAttnFwdSm90INS1_25CollectiveMainloopFwdSm90ILi2EN4cute5tupleIJNS5_1CILi1EEES8_S8_EEENS6_IJNS7_ILi128EEENS7_ILi176EEESA_EEELi128ENS_6half_tEfNS_4arch4Sm90ELb0ELb0ELb1ELb1ELb0ELb0ELb0ELb1ELb1ELb0ELb0ELb0EEENS1_21CollectiveEpilogueFwdINS6_IJSA_SA_SB_EEES9_SD_SF_Li256ELb1ELb0ELb0ELb0EEENS1_36VarlenDynamicPersistentTileSchedulerILi128ELi176ELi256ELi32ELb0ELb0ELb1ELb0ELb1ELb1EEEEEEEEEvNT_6ParamsE)
        .other          _ZN7cutlass13device_kernelIN5flash11enable_sm90INS1_16FlashAttnFwdSm90INS1_25CollectiveMainloopFwdSm90ILi2EN4cute5tupleIJNS5_1CILi1EEES8_S8_EEENS6_IJNS7_ILi128EEENS7_ILi176EEESA_EEELi128ENS_6half_tEfNS_4arch4Sm90ELb0ELb0ELb1ELb1ELb0ELb0ELb0ELb1ELb1ELb0ELb0ELb0EEENS1_21CollectiveEpilogueFwdINS6_IJSA_SA_SB_EEES9_SD_SF_Li256ELb1ELb0ELb0ELb0EEENS1_36VarlenDynamicPersistentTileSchedulerILi128ELi176ELi256ELi32ELb0ELb0ELb1ELb0ELb1ELb1EEEEEEEEEvNT_6ParamsE,@"STO_CUDA_ENTRY STV_DEFAULT"
_ZN7cutlass13device_kernelIN5flash11enable_sm90INS1_16FlashAttnFwdSm90INS1_25CollectiveMainloopFwdSm90ILi2EN4cute5tupleIJNS5_1CILi1EEES8_S8_EEENS6_IJNS7_ILi128EEENS7_ILi176EEESA_EEELi128ENS_6half_tEfNS_4arch4Sm90ELb0ELb0ELb1ELb1ELb0ELb0ELb0ELb1ELb1ELb0ELb0ELb0EEENS1_21CollectiveEpilogueFwdINS6_IJSA_SA_SB_EEES9_SD_SF_Li256ELb1ELb0ELb0ELb0EEENS1_36VarlenDynamicPersistentTileSchedulerILi128ELi176ELi256ELi32ELb0ELb0ELb1ELb0ELb1ELb1EEEEEEEEEvNT_6ParamsE:
        /* <DEDUP_REMOVED lines=20> */
.L_x_5764:
[----:B------:R-:W-:Y:S05]  /*0140*/  BSYNC B0 ;  /* 0x0000000000007941 */ /* 0x000fea0003800000 */
.L_x_5763:
[----:B------:R-:W-:Y:S01]  /*0150*/  VOTEU.ANY UP0, P0 ;  /* 0x00000000003f7886 */ /* 0x000fe20000000100 */
[----:B------:R-:W0:Y:S01]  /*0160*/  SHFL.IDX PT, R2, R0, RZ, 0x1f ;  /* 0x00001fff00027589 */ /* 0x000e2200000e0000 */
[----:B------:R-:W-:Y:S01]  /*0170*/  UMOV UR4, 0x1 ;  /* 0x0000000100047882 */ /* 0x000fe20000000000 */
[----:B------:R-:W-:Y:S01]  /*0180*/  UMOV UR7, 0x100 ;  /* 0x0000010000077882 */ /* 0x000fe20000000000 */
[----:B------:R-:W-:Y:S01]  /*0190*/  SHF.R.U32.HI R3, RZ, 0x7, R3 ;  /* 0x00000007ff037819 */ /* 0x000fe20000011603 */
[----:B------:R-:W1:Y:S01]  /*01a0*/  @UP0 S2UR UR8, SR_CgaCtaId ;  /* 0x00000000000809c3 */ /* 0x000e620000008800 */
[----:B------:R-:W-:Y:S01]  /*01b0*/  @UP0 UMOV UR6, 0x400 ;  /* 0x0000040000060882 */ /* 0x000fe20000000000 */
[----:B------:R-:W-:-:S04]  /*01c0*/  @UP0 UIADD3 UR4, -UR4, 0x100000, URZ ;  /* 0x0010000004040890 */ /* 0x000fc8000fffe13f */
[----:B------:R-:W-:Y:S02]  /*01d0*/  @UP0 USHF.L.U32 UR5, UR4, 0xb, URZ ;  /* 0x0000000b04050899 */ /* 0x000fe4000800063f */
[----:B------:R-:W-:Y:S01]  /*01e0*/  @UP0 USHF.L.U32 UR4, UR4, 0x1, URZ ;  /* 0x0000000104040899 */ /* 0x000fe2000800063f */
[----:B------:R-:W-:Y:S01]  /*01f0*/  VOTEU.ANY UP1, P0 ;  /* 0x00000000003f7886 */ /* 0x000fe20000020100 */
[----:B0-----:R-:W-:Y:S02]  /*0200*/  ISETP.NE.AND P1, PT, R2, RZ, PT ;  /* 0x000000ff0200720c */ /* 0x001fe40003f25270 */
[----:B------:R0:W2:Y:S01]  /*0210*/  SHFL.IDX PT, R2, R3, RZ, 0x1f ;  /* 0x00001fff03027589 */ /* 0x0000a200000e0000 */
[----:B-1----:R-:W-:Y:S02]  /*0220*/  @UP0 ULEA UR8, UR8, UR6, 0x18 ;  /* 0x0000000608080291 */ /* 0x002fe4000f8ec03f */
[----:B------:R-:W-:-:S04]  /*0230*/  @UP0 UIADD3 UR6, -UR7, 0x100000, URZ ;  /* 0x0010000007060890 */ /* 0x000fc8000fffe13f */
[----:B------:R-:W-:Y:S02]  /*0240*/  @UP0 USHF.L.U32 UR7, UR6, 0xb, URZ ;  /* 0x0000000b06070899 */ /* 0x000fe4000800063f */
[----:B------:R-:W-:Y:S01]  /*0250*/  @UP0 USHF.L.U32 UR6, UR6, 0x1, URZ ;  /* 0x0000000106060899 */ /* 0x000fe2000800063f */
[----:B------:R-:W-:Y:S01]  /*0260*/  VOTEU.ANY UP0, P0 ;  /* 0x00000000003f7886 */ /* 0x000fe20000000100 */
[----:B------:R-:W1:Y:S04]  /*0270*/  FENCE.VIEW.ASYNC.S ;  /* 0x00000000000073c6 */ /* 0x000e680000000000 */
[----:B-1----:R0:W1:Y:S06]  /*0280*/  @UP0 SYNCS.EXCH.64 URZ, [UR8+0x34800], UR4 ;  /* 0x03480004083f05b2 */ /* 0x00206c0008000100 */
[----:B------:R0:W3:Y:S02]  /*0290*/  @UP1 SYNCS.EXCH.64 URZ, [UR8+0x34820], UR6 ;  /* 0x03482006083f15b2 */ /* 0x0000e40008000100 */
[----:B0-----:R-:W-:Y:S05]  /*02a0*/  @P1 BRA `(.L_x_5765) ;  /* 0x0000000000481947 */ /* 0x001fea0003800000 */
[----:B------:R-:W0:Y:S01]  /*02b0*/  S2UR UR5, SR_CgaCtaId ;  /* 0x00000000000579c3 */ /* 0x000e220000008800 */
        /* <DEDUP_REMOVED lines=15> */
[----:B------:R0:W0:Y:S01]  /*03b0*/  SYNCS.EXCH.64 URZ, [UR8+0x34848], UR4 ;  /* 0x03484804083f75b2 */ /* 0x0000220008000100 */
[----:B------:R-:W-:Y:S01]  /*03c0*/  NOP ;  /* 0x0000000000007918 */ /* 0x000fe20000000000 */
.L_x_5765:
[----:B------:R-:W5:Y:S01]  /*03d0*/  SHFL.IDX PT, R3, R0, RZ, 0x1f ;  /* 0x00001fff00037589 */ /* 0x000f6200000e0000 */
[----:B------:R-:W-:Y:S01]  /*03e0*/  NOP ;  /* 0x0000000000007918 */ /* 0x000fe20000000000 */
[----:B-----5:R-:W-:-:S13]  /*03f0*/  ISETP.NE.AND P0, PT, R3, RZ, PT ;  /* 0x000000ff0300720c */ /* 0x020fda0003f05270 */
        /* <DEDUP_REMOVED lines=17> */
[----:B------:R0:W0:Y:S01]  /*0510*/  SYNCS.EXCH.64 URZ, [UR8+0x34868], UR6 ;  /* 0x03486806083f75b2 */ /* 0x0000220008000100 */
[----:B------:R-:W-:Y:S01]  /*0520*/  NOP ;  /* 0x0000000000007918 */ /* 0x000fe20000000000 */
.L_x_5766:
[----:B------:R-:W5:Y:S01]  /*0530*/  SHFL.IDX PT, R3, R0, RZ, 0x1f ;  /* 0x00001fff00037589 */ /* 0x000f6200000e0000 */
[----:B------:R-:W-:Y:S01]  /*0540*/  NOP ;  /* 0x0000000000007918 */ /* 0x000fe20000000000 */
[----:B-----5:R-:W-:-:S13]  /*0550*/  ISETP.NE.AND P0, PT, R3, RZ, PT ;  /* 0x000000ff0300720c */ /* 0x020fda0003f05270 */
        /* <DEDUP_REMOVED lines=13> */
[----:B------:R0:W0:Y:S01]  /*0630*/  SYNCS.EXCH.64 URZ, [UR6+0x34888], UR4 ;  /* 0x03488804063f75b2 */ /* 0x0000220008000100 */
[----:B------:R-:W-:Y:S01]  /*0640*/  NOP ;  /* 0x0000000000007918 */ /* 0x000fe20000000000 */
.L_x_5767:
        /* <DEDUP_REMOVED lines=22> */
.L_x_5768:
        /* <DEDUP_REMOVED lines=22> */
.L_x_5769:
[----:B--2---:R-:W-:Y:S01]  /*0910*/  ISETP.NE.AND P0, PT, R2, RZ, PT ;  /* 0x000000ff0200720c */ /* 0x004fe20003f05270 */
[----:B------:R-:W-:Y:S01]  /*0920*/  IMAD.MOV.U32 R2, RZ, RZ, 0x1 ;  /* 0x00000001ff027424 */ /* 0x000fe200078e00ff */
[----:B------:R-:W-:-:S04]  /*0930*/  NOP ;  /* 0x0000000000007918 */ /* 0x000fc80000000000 */
[----:B------:R-:W-:-:S05]  /*0940*/  SEL R2, R2, 0x2, !P0 ;  /* 0x0000000202027807 */ /* 0x000fca0004000000 */
[----:B------:R2:W-:Y:S01]  /*0950*/  STL [R1+0x30], R2 ;  /* 0x0000300201007387 */ /* 0x0005e20000100800 */
[----:B01-34-:R-:W-:Y:S06]  /*0960*/  BAR.SYNC.DEFER_BLOCKING 0x0 ;  /* 0x0000000000007b1d */ /* 0x01bfec0000010000 */
[----:B------:R-:W-:Y:S05]  /*0970*/  @!P0 BRA `(.L_x_5770) ;  /* 0x000000e800008947 */ /* 0x000fea0003800000 */
.L_x_5771:
[----:B------:R-:W-:-:S08]  /*0980*/  NOP ;  /* 0x0000000000007918 */ /* 0x000fd00000000000 */
[----:B------:R-:W0:Y:S02]  /*0990*/  USETMAXREG.TRY_ALLOC.CTAPOOL UP0, 0xf0 ;  /* 0x000000f0000079c8 */ /* 0x000e240008000600 */
[----:B0-----:R-:W-:-:S13]  /*09a0*/  PLOP3.LUT P0, PT, PT, PT, UP0, 0x80, 0x0 ;  /* 0x000000000000781c */ /* 0x001fda0003f0f008 */
[----:B------:R-:W-:Y:S05]  /*09b0*/  @!P0 BRA `(.L_x_5771) ;  /* 0xfffffffc00f08947 */ /* 0x000fea000383ffff */
[----:B--2---:R-:W0:Y:S01]  /*09c0*/  S2R R2, SR_TID.X ;  /* 0x0000000000027919 */ /* 0x004e220000002100 */
[----:B------:R-:W1:Y:S01]  /*09d0*/  S2UR UR5, SR_CgaCtaId ;  /* 0x00000000000579c3 */ /* 0x000e620000008800 */
[----:B------:R-:W-:-:S07]  /*09e0*/  UMOV UR4, 0x400 ;  /* 0x0000040000047882 */ /* 0x000fce0000000000 */
[----:B------:R-:W-:Y:S06]  /*09f0*/  BAR.ARV 0x8, 0x120 ;  /* 0x0204800000007b1d */ /* 0x000fec0000002000 */
[----:B-1----:R-:W-:Y:S01]  /*0a00*/  ULEA UR4, UR5, UR4, 0x18 ;  /* 0x0000000405047291 */ /* 0x002fe2000f8ec03f */
[----:B0-----:R-:W-:-:S04]  /*0a10*/  LOP3.LUT R0, R2, 0xffffff80, RZ, 0xc0, !PT ;  /* 0xffffff8002007812 */ /* 0x001fc800078ec0ff */
[----:B------:R-:W-:-:S13]  /*0a20*/  ISETP.NE.AND P0, PT, R0, 0x80, PT ;  /* 0x000000800000780c */ /* 0x000fda0003f05270 */
[----:B------:R-:W-:Y:S08]  /*0a30*/  @!P0 BAR.ARV 0x9, 0x100 ;  /* 0x0244000000008b1d */ /* 0x000ff00000002000 */
[----:B------:R-:W-:Y:S06]  /*0a40*/  BAR.SYNC.DEFER_BLOCKING 0x5, 0x120 ;  /* 0x0144800000007b1d */ /* 0x000fec0000010000 */
[----:B------:R-:W0:Y:S01]  /*0a50*/  LDS.128 R48, [UR4+0x348d0] ;  /* 0x0348d004ff307984 */ /* 0x000e220008000c00 */
[----:B------:R-:W-:Y:S01]  /*0a60*/  ULDC UR4, c[0x0][0xc14] ;  /* 0x0003050000047ab9 */ /* 0x000fe20000000800 */
[----:B------:R-:W-:Y:S06]  /*0a70*/  BAR.ARV 0x4, 0x120 ;  /* 0x0104800000007b1d */ /* 0x000fec0000002000 */
[----:B0-----:R-:W-:-:S13]  /*0a80*/  ISETP.GE.AND P0, PT, R51, UR4, PT ;  /* 0x0000000433007c0c */ /* 0x001fda000bf06270 */
[----:B------:R-:W-:Y:S05]  /*0a90*/  @P0 EXIT ;  /* 0x000000000000094d */ /* 0x000fea0003800000 */
[----:B------:R-:W2:Y:S01]  /*0aa0*/  LDL.LU R11, [R1+0x30] ;  /* 0x00003000010b7983 */ /* 0x000ea20000300800 */
[----:B------:R-:W-:-:S05]  /*0ab0*/  VIADD R229, R2, 0xffffff80 ;  /* 0xffffff8002e57836 */ /* 0x000fca0000000000 */
        /* <DEDUP_REMOVED lines=10> */
[CC--:B------:R-:W-:Y:S02]  /*0b60*/  LEA.HI R4, R0.reuse, R229.reuse, RZ, 0x5 ;  /* 0x000000e500047211 */ /* 0x0c0fe400078f28ff */
[----:B------:R-:W-:-:S02]  /*0b70*/  LEA.HI R3, R0, R229, RZ, 0x4 ;  /* 0x000000e500037211 */ /* 0x000fc400078f20ff */
[----:B------:R-:W-:Y:S02]  /*0b80*/  LOP3.LUT R10, R10, 0xfffffff8, RZ, 0xc0, !PT ;  /* 0xfffffff80a0a7812 */ /* 0x000fe400078ec0ff */
[----:B------:R-:W-:Y:S02]  /*0b90*/  LEA.HI R7, R7, R224, RZ, 0x5 ;  /* 0x000000e007077211 */ /* 0x000fe400078f28ff */
[----:B------:R-:W-:Y:S01]  /*0ba0*/  LEA.HI R2, R2, R225, RZ, 0x1 ;  /* 0x000000e102027211 */ /* 0x000fe200078f08ff */
[----:B------:R-:W-:Y:S01]  /*0bb0*/  IMAD.SHL.U32 R5, R4, 0x20, RZ ;  /* 0x0000002004057824 */ /* 0x000fe200078e00ff */
[----:B------:R-:W-:Y:S02]  /*0bc0*/  LOP3.LUT R4, R3, 0x3fffff0, RZ, 0xc0, !PT ;  /* 0x03fffff003047812 */ /* 0x000fe400078ec0ff */
[----:B------:R-:W-:Y:S02]  /*0bd0*/  IADD3 R10, R9, -R10, RZ ;  /* 0x8000000a090a7210 */ /* 0x000fe40007ffe0ff */
[----:B------:R-:W-:-:S02]  /*0be0*/  SHF.R.S32.HI R7, RZ, 0x5, R7 ;  /* 0x00000005ff077819 */ /* 0x000fc40000011407 */
[----:B------:R-:W-:Y:S02]  /*0bf0*/  LOP3.LUT R2, R2, 0x3fffffe, RZ, 0xc0, !PT ;  /* 0x03fffffe02027812 */ /* 0x000fe400078ec0ff */
[----:B------:R-:W-:Y:S01]  /*0c00*/  SHF.R.S32.HI R6, RZ, 0x4, R3 ;  /* 0x00000004ff067819 */ /* 0x000fe20000011403 */
[----:B------:R-:W-:Y:S01]  /*0c10*/  IMAD.IADD R4, R229, 0x1, -R4 ;  /* 0x00000001e5047824 */ /* 0x000fe200078e0a04 */
[----:B------:R-:W-:Y:S01]  /*0c20*/  LOP3.LUT R5, R5, 0xfffffc00, RZ, 0xc0, !PT ;  /* 0xfffffc0005057812 */ /* 0x000fe200078ec0ff */
[----:B------:R-:W-:Y:S01]  /*0c30*/  IMAD R7, R7, 0x10, R10 ;  /* 0x0000001007077824 */ /* 0x000fe200078e020a */
[----:B------:R-:W-:Y:S01]  /*0c40*/  LEA.HI R3, R3, R6, RZ, 0x1 ;  /* 0x0000000603037211 */ /* 0x000fe200078f08ff */
[----:B------:R-:W-:Y:S01]  /*0c50*/  IMAD.IADD R2, R225, 0x1, -R2 ;  /* 0x00000001e1027824 */ /* 0x000fe200078e0a02 */
[----:B------:R-:W-:Y:S01]  /*0c60*/  LEA.HI R0, R0, R229, RZ, 0x3 ;  /* 0x000000e500007211 */ /* 0x000fe200078f18ff */
[----:B------:R-:W-:Y:S01]  /*0c70*/  IMAD R4, R4, 0x40, R5 ;  /* 0x0000004004047824 */ /* 0x000fe200078e0205 */
[----:B------:R-:W-:Y:S01]  /*0c80*/  LOP3.LUT R3, R3, 0x1ffffffe, RZ, 0xc0, !PT ;  /* 0x1ffffffe03037812 */ /* 0x000fe200078ec0ff */
[----:B------:R-:W-:Y:S01]  /*0c90*/  IMAD R227, R2, 0x40, R7 ;  /* 0x0000004002e37824 */ /* 0x000fe200078e0207 */
[----:B------:R-:W-:-:S02]  /*0ca0*/  LOP3.LUT R5, R8, 0x7ffffffc, RZ, 0xc0, !PT ;  /* 0x7ffffffc08057812 */ /* 0x000fc400078ec0ff */
[----:B------:R-:W-:Y:S01]  /*0cb0*/  LOP3.LUT R2, R0, 0x1ffffff8, RZ, 0xc0, !PT ;  /* 0x1ffffff800027812 */ /* 0x000fe200078ec0ff */
[----:B------:R-:W-:Y:S02]  /*0cc0*/  IMAD.IADD R3, R6, 0x1, -R3 ;  /* 0x0000000106037824 */ /* 0x000fe400078e0a03 */
[----:B------:R-:W-:Y:S02]  /*0cd0*/  IMAD.MOV.U32 R226, RZ, RZ, -0x2 ;  /* 0xfffffffeffe27424 */ /* 0x000fe400078e00ff */
[----:B------:R-:W-:Y:S02]  /*0ce0*/  IMAD.IADD R5, R224, 0x1, -R5 ;  /* 0x00000001e0057824 */ /* 0x000fe400078e0a05 */
[----:B------:R-:W-:Y:S01]  /*0cf0*/  IMAD.IADD R17, R229, 0x1, -R2 ;  /* 0x00000001e5117824 */ /* 0x000fe200078e0a02 */
[----:B------:R-:W-:Y:S01]  /*0d00*/  MOV R16, RZ ;  /* 0x000000ff00107202 */ /* 0x000fe20000000f00 */
[----:B------:R-:W-:Y:S01]  /*0d10*/  IMAD R228, R3, 0x8, R4 ;  /* 0x0000000803e47824 */ /* 0x000fe200078e0204 */
[----:B------:R-:W-:Y:S01]  /*0d20*/  SHF.R.S32.HI R18, RZ, 0x3, R0 ;  /* 0x00000003ff127819 */ /* 0x000fe20000011400 */
[----:B------:R-:W-:-:S02]  /*0d30*/  IMAD R226, R5, R226, 0xb0 ;  /* 0x000000b005e27424 */ /* 0x000fc400078e02e2 */
[----:B------:R-:W-:Y:S02]  /*0d40*/  IMAD.MOV.U32 R223, RZ, RZ, RZ ;  /* 0x000000ffffdf7224 */ /* 0x000fe400078e00ff */
[----:B------:R-:W-:Y:S02]  /*0d50*/  IMAD.MOV.U32 R2, RZ, RZ, RZ ;  /* 0x000000ffff027224 */ /* 0x000fe400078e00ff */
[----:B------:R-:W-:Y:S01]  /*0d60*/  IMAD.SHL.U32 R17, R17, 0x8, RZ ;  /* 0x0000000811117824 */ /* 0x000fe200078e00ff */
[----:B--2---:R-:W-:-:S07]  /*0d70*/  LOP3.LUT R22, R11, 0x1, RZ, 0xfc, !PT ;  /* 0x000000010b167812 */ /* 0x004fce00078efcff */
.L_x_5814:
[----:B0---45:R-:W0:Y:S01]  /*0d80*/  LDC.64 R4, c[0x0][0xc60] ;  /* 0x00031800ff047b82 */ /* 0x031e220000000a00 */
[----:B------:R-:W-:Y:S01]  /*0d90*/  ULDC.64 UR8, c[0x0][0x208] ;  /* 0x0000820000087ab9 */ /* 0x000fe20000000a00 */
[----:B------:R-:W-:Y:S01]  /*0da0*/  ULDC.64 UR4, c[0x0][0xa28] ;  /* 0x00028a0000047ab9 */ /* 0x000fe20000000a00 */
[----:B------:R-:W-:Y:S01]  /*0db0*/  IMAD.MOV.U32 R0, RZ, RZ, RZ ;  /* 0x000000ffff007224 */ /* 0x000fe200078e00ff */
[----:B------:R-:W-:Y:S01]  /*0dc0*/  ULDC.64 UR6, c[0x0][0xa20] ;  /* 0x0002880000067ab9 */ /* 0x000fe20000000a00 */
[----:B0-----:R-:W-:-:S05]  /*0dd0*/  IMAD.WIDE R4, R51, 0x4, R4 ;  /* 0x0000000433047825 */ /* 0x001fca00078e0204 */
        /* <DEDUP_REMOVED lines=16> */
[C---:B------:R-:W-:Y:S02]  /*0ee0*/  @P0 LEA R4, P1, R23.reuse, UR6, 0x2 ;  /* 0x0000000617040c11 */ /* 0x040fe4000f8210ff */
[----:B------:R-:W-:Y:S02]  /*0ef0*/  IMAD.U32 R81, RZ, RZ, UR4 ;  /* 0x00000004ff517e24 */ /* 0x000fe4000f8e00ff */
[----:B------:R-:W-:-:S05]  /*0f00*/  @P0 LEA.HI.X R5, R23, UR7, R222, 0x2, P1 ;  /* 0x0000000717050c11 */ /* 0x000fca00088f14de */
[----:B------:R0:W5:Y:S01]  /*0f10*/  @P0 LDG.E R81, desc[UR8][R4.64] ;  /* 0x0000000804510981 */ /* 0x000162000c1e1900 */
[----:B---3--:R-:W-:Y:S05]  /*0f20*/  @P0 BRA `(.L_x_5772) ;  /* 0x0000000000280947 */ /* 0x008fea0003800000 */
        /* <DEDUP_REMOVED lines=10> */
.L_x_5772:
[----:B-----5:R-:W-:Y:S01]  /*0fd0*/  IMAD.IADD R81, R81, 0x1, -R0 ;  /* 0x0000000151517824 */ /* 0x020fe200078e0a00 */
[----:B------:R-:W-:Y:S01]  /*0fe0*/  MOV R220, R50 ;  /* 0x0000003200dc7202 */ /* 0x000fe20000000f00 */
[----:B------:R-:W-:Y:S01]  /*0ff0*/  IMAD.MOV.U32 R221, RZ, RZ, R49 ;  /* 0x000000ffffdd7224 */ /* 0x000fe200078e0031 */
[----:B------:R-:W-:Y:S01]  /*1000*/  PLOP3.LUT P0, PT, PT, PT, PT, 0x80, 0x0 ;  /* 0x000000000000781c */ /* 0x000fe20003f0f070 */
[C---:B------:R-:W-:Y:S01]  /*1010*/  VIADD R0, R81.reuse, 0xaf ;  /* 0x000000af51007836 */ /* 0x040fe20000000000 */
[----:B------:R-:W-:Y:S01]  /*1020*/  ISETP.GE.AND P1, PT, R81, 0x1, PT ;  /* 0x000000015100780c */ /* 0x000fe20003f26270 */
[----:B------:R-:W-:Y:S01]  /*1030*/  IMAD.MOV.U32 R87, RZ, RZ, RZ ;  /* 0x000000ffff577224 */ /* 0x000fe200078e00ff */
[----:B------:R-:W-:Y:S01]  /*1040*/  CS2R R32, SRZ ;  /* 0x0000000000207805 */ /* 0x000fe2000001ff00 */
[----:B------:R-:W-:Y:S01]  /*1050*/  IMAD.HI R0, R0, 0x2e8ba2e9, RZ ;  /* 0x2e8ba2e900007827 */ /* 0x000fe200078e02ff */
[----:B------:R-:W-:Y:S02]  /*1060*/  CS2R R36, SRZ ;  /* 0x0000000000247805 */ /* 0x000fe4000001ff00 */
[----:B------:R-:W-:-:S02]  /*1070*/  CS2R R34, SRZ ;  /* 0x0000000000227805 */ /* 0x000fc4000001ff00 */
[----:B------:R-:W-:Y:S01]  /*1080*/  CS2R R40, SRZ ;  /* 0x0000000000287805 */ /* 0x000fe2000001ff00 */
[----:B------:R-:W-:Y:S01]  /*1090*/  IMAD.MOV.U32 R29, RZ, RZ, RZ ;  /* 0x000000ffff1d7224 */ /* 0x000fe200078e00ff */
[----:B------:R-:W-:Y:S02]  /*10a0*/  SHF.R.U32.HI R3, RZ, 0x1f, R0 ;  /* 0x0000001fff037819 */ /* 0x000fe40000011600 */
[----:B------:R-:W-:Y:S02]  /*10b0*/  CS2R R38, SRZ ;  /* 0x0000000000267805 */ /* 0x000fe4000001ff00 */
[----:B------:R-:W-:Y:S02]  /*10c0*/  CS2R R44, SRZ ;  /* 0x00000000002c7805 */ /* 0x000fe4000001ff00 */
[----:B------:R-:W-:Y:S02]  /*10d0*/  CS2R R42, SRZ ;  /* 0x00000000002a7805 */ /* 0x000fe4000001ff00 */
[----:B------:R-:W-:Y:S01]  /*10e0*/  LEA.HI.SX32 R120, R0, R3, 0x1b ;  /* 0x0000000300787211 */ /* 0x000fe200078fdaff */
[----:B------:R-:W-:Y:S01]  /*10f0*/  IMAD.MOV.U32 R3, RZ, RZ, RZ ;  /* 0x000000ffff037224 */ /* 0x000fe200078e00ff */
        /* <DEDUP_REMOVED lines=22> */
[----:B0-----:R-:W-:Y:S01]  /*1260*/  CS2R R6, SRZ ;  /* 0x0000000000067805 */ /* 0x001fe2000001ff00 */
[----:B------:R-:W-:Y:S01]  /*1270*/  IMAD.MOV.U32 R8, RZ, RZ, RZ ;  /* 0x000000ffff087224 */ /* 0x000fe200078e00ff */
[----:B------:R-:W-:Y:S01]  /*1280*/  CS2R R106, SRZ ;  /* 0x00000000006a7805 */ /* 0x000fe2000001ff00 */
        /* <DEDUP_REMOVED lines=34> */
.L_x_5774:
[----:B------:R-:W0:Y:S01]  /*14b0*/  S2UR UR5, SR_CgaCtaId ;  /* 0x00000000000579c3 */ /* 0x000e220000008800 */
[----:B------:R-:W-:Y:S01]  /*14c0*/  LEA.HI R0, R223, R223, RZ, 0x1 ;  /* 0x000000dfdf007211 */ /* 0x000fe200078f08ff */
[----:B------:R-:W-:Y:S01]  /*14d0*/  UMOV UR4, 0x400 ;  /* 0x0000040000047882 */ /* 0x000fe20000000000 */
[----:B------:R-:W-:Y:S01]  /*14e0*/  BSSY B0, `(.L_x_5775) ;  /* 0x0000009000007945 */ /* 0x000fe20003800000 */
[----:B------:R-:W-:Y:S02]  /*14f0*/  ISETP.NE.AND P0, PT, R22, 0x3, PT ;  /* 0x000000031600780c */ /* 0x000fe40003f05270 */
[----:B------:R-:W-:-:S04]  /*1500*/  LOP3.LUT R0, R0, 0xfffffffe, RZ, 0xc0, !PT ;  /* 0xfffffffe00007812 */ /* 0x000fc800078ec0ff */
[----:B------:R-:W-:-:S04]  /*1510*/  IADD3 R3, R223, -R0, RZ ;  /* 0x80000000df037210 */ /* 0x000fc80007ffe0ff */
[----:B------:R-:W-:Y:S01]  /*1520*/  SHF.L.U32 R3, R3, 0x1f, RZ ;  /* 0x0000001f03037819 */ /* 0x000fe200000006ff */
[----:B0-----:R-:W-:-:S06]  /*1530*/  ULEA UR4, UR5, UR4, 0x18 ;  /* 0x0000000405047291 */ /* 0x001fcc000f8ec03f */
[----:B------:R-:W-:-:S04]  /*1540*/  IMAD.U32 R0, RZ, RZ, UR4 ;  /* 0x00000004ff007e24 */ /* 0x000fc8000f8e00ff */
[----:B------:R-:W0:Y:S02]  /*1550*/  SYNCS.PHASECHK.TRANS64.TRYWAIT P1, [R0+URZ+0x34800], R3 ;  /* 0x03480003000075a7 */ /* 0x000e24000802017f */
[----:B0-----:R-:W-:Y:S05]  /*1560*/  @!P1 BRA `(.L_x_5776) ;  /* 0x0000012400a89947 */ /* 0x001fea0003800000 */
.L_x_5899:
[----:B------:R-:W-:Y:S05]  /*1570*/  BSYNC B0 ;  /* 0x0000000000007941 */ /* 0x000fea0003800000 */
.L_x_5775:
[----:B------:R-:W-:Y:S05]  /*1580*/  @!P0 BRA `(.L_x_5777) ;  /* 0x0000000000048947 */ /* 0x000fea0003800000 */
[----:B------:R-:W-:Y:S01]  /*1590*/  BPT.TRAP 0x1 ;  /* 0x000000040000795c */ /* 0x000fe20000300000 */
.L_x_5777:
[----:B------:R-:W-:Y:S01]  /*15a0*/  IMAD R10, R2, 0x8, R0 ;  /* 0x00000008020a7824 */ /* 0x000fe200078e0200 */
[----:B0-----:R-:W-:-:S04]  /*15b0*/  SHF.L.U32 R3, R16, 0x1f, RZ ;  /* 0x0000001f10037819 */ /* 0x001fc800000006ff */
[----:B------:R0:W1:Y:S01]  /*15c0*/  SYNCS.PHASECHK.TRANS64.TRYWAIT P2, [R10+URZ+0x34830], R3 ;  /* 0x034830030a0075a7 */ /* 0x000062000804017f */
[----:B------:R-:W-:Y:S05]  /*15d0*/  @!P0 BRA `(.L_x_5778) ;  /* 0x0000000000048947 */ /* 0x000fea0003800000 */
[----:B------:R-:W-:Y:S01]  /*15e0*/  BPT.TRAP 0x1 ;  /* 0x000000040000795c */ /* 0x000fe20000300000 */
.L_x_5778:
[----:B------:R-:W2:Y:S01]  /*15f0*/  S2R R4, SR_TID.X ;  /* 0x0000000000047919 */ /* 0x000ea20000002100 */
[----:B------:R-:W-:Y:S01]  /*1600*/  IMAD.MOV.U32 R87, RZ, RZ, RZ ;  /* 0x000000ffff577224 */ /* 0x000fe200078e00ff */
[----:B--2---:R-:W-:Y:S01]  /*1610*/  LOP3.LUT P1, RZ, R4, 0x7f, RZ, 0xc0, !PT ;  /* 0x0000007f04ff7812 */ /* 0x004fe2000782c0ff */
[----:B-1----:R-:W-:-:S12]  /*1620*/  @P2 BRA `(.L_x_5779) ;  /* 0x0000000000082947 */ /* 0x002fd80003800000 */
[----:B------:R-:W1:Y:S02]  /*1630*/  SYNCS.PHASECHK.TRANS64.TRYWAIT P2, [R10+URZ+0x34830], R3 ;  /* 0x034830030a0075a7 */ /* 0x000e64000804017f */
[----:B-1----:R-:W-:Y:S05]  /*1640*/  @!P2 BRA `(.L_x_5780) ;  /* 0x000001240084a947 */ /* 0x002fea0003800000 */
.L_x_5779:
        /* <DEDUP_REMOVED lines=8> */
[----:B------:R-:W-:Y:S01]  /*16d0*/  IMAD.U32 R9, RZ, RZ, UR5 ;  /* 0x00000005ff097e24 */ /* 0x000fe2000f8e00ff */
[----:B------:R-:W-:Y:S01]  /*16e0*/  UMOV UR4, UR25 ;  /* 0x0000001900047c82 */ /* 0x000fe20008000000 */
[----:B------:R-:W-:Y:S01]  /*16f0*/  LOP3.LUT R3, R3, 0x3fff, RZ, 0xc0, !PT ;  /* 0x00003fff03037812 */ /* 0x000fe200078ec0ff */
[----:B------:R-:W-:Y:S01]  /*1700*/  UMOV UR44, UR4 ;  /* 0x00000004002c7c82 */ /* 0x000fe20008000000 */
[----:B------:R-:W-:Y:S01]  /*1710*/  IMAD.U32 R8, RZ, RZ, UR4 ;  /* 0x00000004ff087e24 */ /* 0x000fe2000f8e00ff */
[----:B------:R-:W-:Y:S01]  /*1720*/  UMOV UR8, UR44 ;  /* 0x0000002c00087c82 */ /* 0x000fe20008000000 */
[----:B------:R-:W-:Y:S01]  /*1730*/  LOP3.LUT R3, R3, 0x10000, RZ, 0xfc, !PT ;  /* 0x0001000003037812 */ /* 0x000fe200078efcff */
[----:B------:R-:W-:Y:S01]  /*1740*/  UMOV UR9, UR45 ;  /* 0x0000002d00097c82 */ /* 0x000fe20008000000 */
[----:B------:R-:W-:Y:S01]  /*1750*/  UMOV UR11, 0x40000040 ;  /* 0x40000040000b7882 */ /* 0x000fe20000000000 */
[----:B------:R-:W-:Y:S01]  /*1760*/  UMOV UR12, UR44 ;  /* 0x0000002c000c7c82 */ /* 0x000fe20008000000 */
[----:B------:R-:W-:Y:S01]  /*1770*/  UMOV UR13, UR45 ;  /* 0x0000002d000d7c82 */ /* 0x000fe20008000000 */
[----:B------:R-:W-:Y:S01]  /*1780*/  IMAD R4, R2, 0xb00, R3 ;  /* 0x00000b0002047824 */ /* 0x000fe200078e0203 */
[----:B------:R-:W-:Y:S01]  /*1790*/  UMOV UR15, 0x40000040 ;  /* 0x40000040000f7882 */ /* 0x000fe20000000000 */
[----:B------:R-:W-:Y:S01]  /*17a0*/  UMOV UR32, UR44 ;  /* 0x0000002c00207c82 */ /* 0x000fe20008000000 */
[----:B------:R-:W-:Y:S01]  /*17b0*/  UMOV UR33, UR45 ;  /* 0x0000002d00217c82 */ /* 0x000fe20008000000 */
[----:B------:R-:W-:Y:S01]  /*17c0*/  UMOV UR35, 0x40000040 ;  /* 0x4000004000237882 */ /* 0x000fe20000000000 */
[----:B------:R-:W-:Y:S01]  /*17d0*/  R2UR UR24, R4 ;  /* 0x00000000041872ca */ /* 0x000fe200000e0000 */
[----:B------:R-:W-:Y:S01]  /*17e0*/  UMOV UR28, UR44 ;  /* 0x0000002c001c7c82 */ /* 0x000fe20008000000 */
[----:B------:R-:W-:Y:S01]  /*17f0*/  UMOV UR29, UR45 ;  /* 0x0000002d001d7c82 */ /* 0x000fe20008000000 */
[----:B------:R-:W-:Y:S01]  /*1800*/  UMOV UR31, 0x40000040 ;  /* 0x40000040001f7882 */ /* 0x000fe20000000000 */
        /* <DEDUP_REMOVED lines=10> */
[----:B------:R-:W-:Y:S01]  /*18b0*/  UIADD3 UR10, UR24, 0x100, URZ ;  /* 0x00000100180a7890 */ /* 0x000fe2000fffe03f */
[----:B------:R-:W-:Y:S01]  /*18c0*/  HGMMA.64x16x16.F32 R112, gdesc[UR4], RZ, !UPT, gsb0 ;  /* 0x00200000047079f0 */ /* 0x000fe2000c0008ff */
[----:B------:R-:W-:Y:S01]  /*18d0*/  UIADD3 UR6, UR24, 0x80, URZ ;  /* 0x0000008018067890 */ /* 0x000fe2000fffe03f */
[----:B------:R-:W-:Y:S01]  /*18e0*/  P2R R122, PR, RZ, 0x1 ;  /* 0x00000001ff7a7803 */ /* 0x000fe20000000000 */
[----:B------:R-:W-:Y:S01]  /*18f0*/  UMOV UR4, UR44 ;  /* 0x0000002c00047c82 */ /* 0x000fe20008000000 */
[----:B------:R-:W-:Y:S01]  /*1900*/  UMOV UR5, UR45 ;  /* 0x0000002d00057c82 */ /* 0x000fe20008000000 */
[----:B------:R-:W-:Y:S01]  /*1910*/  UMOV UR7, 0x40000040 ;  /* 0x4000004000077882 */ /* 0x000fe20000000000 */
[----:B------:R-:W-:Y:S01]  /*1920*/  UIADD3 UR14, UR24, 0x180, URZ ;  /* 0x00000180180e7890 */ /* 0x000fe2000fffe03f */
[----:B------:R-:W-:Y:S01]  /*1930*/  @!P1 VIADD R10, R10, 0x34840 ;  /* 0x000348400a0a9836 */ /* 0x000fe20000000000 */
[----:B------:R-:W-:-:S02]  /*1940*/  UIADD3 UR34, UR24, 0x200, URZ ;  /* 0x0000020018227890 */ /* 0x000fc4000fffe03f */
[----:B------:R-:W-:Y:S02]  /*1950*/  UIADD3 UR30, UR24, 0x280, URZ ;  /* 0x00000280181e7890 */ /* 0x000fe4000fffe03f */
[----:B------:R-:W-:Y:S02]  /*1960*/  UIADD3 UR22, UR24, 0x300, URZ ;  /* 0x0000030018167890 */ /* 0x000fe4000fffe03f */
[----:B------:R-:W-:Y:S02]  /*1970*/  UIADD3 UR18, UR24, 0x380, URZ ;  /* 0x0000038018127890 */ /* 0x000fe4000fffe03f */
[----:B------:R-:W-:Y:S02]  /*1980*/  UIADD3 UR38, UR24, 0x400, URZ ;  /* 0x0000040018267890 */ /* 0x000fe4000fffe03f */
        /* <DEDUP_REMOVED lines=527> */
[----:B------:R-:W-:Y:S08]  /*3a80*/  MUFU.TANH R13, R13 ;  /* 0x0000000d000d7308 */ /* 0x000ff00000002400 */
[----:B------:R-:W1:Y:S08]  /*3a90*/  MUFU.TANH R14, R14 ;  /* 0x0000000e000e7308 */ /* 0x000e700000002400 */
[----:B------:R-:W2:Y:S08]  /*3aa0*/  MUFU.TANH R20, R20 ;  /* 0x0000001400147308 */ /* 0x000eb00000002400 */
[----:B------:R-:W3:Y:S08]  /*3ab0*/  MUFU.TANH R11, R11 ;  /* 0x0000000b000b7308 */ /* 0x000ef00000002400 */
        /* <DEDUP_REMOVED lines=34> */
[----:B------:R-:W-:Y:S01]  /*3ce0*/  FMUL.FTZ R98, R98, UR6 ;  /* 0x0000000662627c20 */ /* 0x000fe20008410000 */
[----:B------:R-:W-:Y:S01]  /*3cf0*/  FMUL.FTZ R102, R102, UR6 ;  /* 0x0000000666667c20 */ /* 0x000fe20008410000 */
[----:B------:R-:W5:Y:S08]  /*3d00*/  MUFU.TANH R105, R105 ;  /* 0x0000006900697308 */ /* 0x000f700000002400 */
        /* <DEDUP_REMOVED lines=9> */
[----:B------:R-:W-:Y:S02]  /*3da0*/  FMUL.FTZ R88, R88, UR6 ;  /* 0x0000000658587c20 */ /* 0x000fe40008410000 */
[----:B------:R-:W5:Y:S01]  /*3db0*/  MUFU.TANH R106, R106 ;  /* 0x0000006a006a7308 */ /* 0x000f620000002400 */
        /* <DEDUP_REMOVED lines=10> */
[----:B------:R-:W5:Y:S08]  /*3e60*/  MUFU.TANH R98, R98 ;  /* 0x0000006200627308 */ /* 0x000f700000002400 */
[----:B------:R-:W5:Y:S08]  /*3e70*/  MUFU.TANH R88, R88 ;  /* 0x0000005800587308 */ /* 0x000f700000002400 */
[----:B------:R-:W5:Y:S08]  /*3e80*/  MUFU.TANH R89, R89 ;  /* 0x0000005900597308 */ /* 0x000f700000002400 */
[----:B------:R-:W5:Y:S01]  /*3e90*/  MUFU.TANH R102, R102 ;  /* 0x0000006600667308 */ /* 0x000f620000002400 */
[----:B------:R-:W-:-:S02]  /*3ea0*/  WARPGROUP.DEPBAR.LE gsb0, 0x0 ;  /* 0x00008000000079c5 */ /* 0x000fc40000010000 */
[----:B------:R-:W-:-:S05]  /*3eb0*/  WARPGROUP.ARRIVE ;  /* 0x00000000000079c5 */ /* 0x000fca0000000000 */
[----:B------:R-:W5:Y:S01]  /*3ec0*/  MUFU.TANH R92, R92 ;  /* 0x0000005c005c7308 */ /* 0x000f620000002400 */
[----:B------:R-:W-:Y:S01]  /*3ed0*/  FMUL.FTZ R72, R72, UR6 ;  /* 0x0000000648487c20 */ /* 0x000fe20008410000 */
[----:B------:R-:W-:Y:S01]  /*3ee0*/  FMUL.FTZ R73, R73, UR6 ;  /* 0x0000000649497c20 */ /* 0x000fe20008410000 */
[----:B------:R-:W-:Y:S01]  /*3ef0*/  FMUL.FTZ R76, R76, UR6 ;  /* 0x000000064c4c7c20 */ /* 0x000fe20008410000 */
[----:B------:R-:W-:Y:S01]  /*3f00*/  FMUL.FTZ R77, R77, UR6 ;  /* 0x000000064d4d7c20 */ /* 0x000fe20008410000 */
[----:B------:R-:W-:Y:S01]  /*3f10*/  HGMMA.64x16x16.F32 R64, gdesc[UR20], R64, gsb0 ;  /* 0x00200000144079f0 */ /* 0x000fe20008000840 */
[----:B------:R-:W-:Y:S01]  /*3f20*/  UIADD3 UR22, UR24, 0x886, URZ ;  /* 0x0000088618167890 */ /* 0x000fe2000fffe03f */
[----:B------:R-:W-:Y:S01]  /*3f30*/  FMUL.FTZ R74, R74, UR6 ;  /* 0x000000064a4a7c20 */ /* 0x000fe20008410000 */
[----:B------:R-:W-:Y:S01]  /*3f40*/  UMOV UR23, 0x40000040 ;  /* 0x4000004000177882 */ /* 0x000fe20000000000 */
[----:B------:R-:W5:Y:S01]  /*3f50*/  MUFU.TANH R93, R93 ;  /* 0x0000005d005d7308 */ /* 0x000f620000002400 */
[----:B------:R-:W-:Y:S01]  /*3f60*/  FMUL.FTZ R75, R75, UR6 ;  /* 0x000000064b4b7c20 */ /* 0x000fe20008410000 */
[----:B------:R-:W-:Y:S01]  /*3f70*/  FMUL.FTZ R78, R78, UR6 ;  /* 0x000000064e4e7c20 */ /* 0x000fe20008410000 */
[----:B------:R-:W-:-:S05]  /*3f80*/  FMUL.FTZ R79, R79, UR6 ;  /* 0x000000064f4f7c20 */ /* 0x000fca0008410000 */
[----:B------:R-:W5:Y:S08]  /*3f90*/  MUFU.TANH R90, R90 ;  /* 0x0000005a005a7308 */ /* 0x000f700000002400 */
[----:B------:R-:W5:Y:S08]  /*3fa0*/  MUFU.TANH R72, R72 ;  /* 0x0000004800487308 */ /* 0x000f700000002400 */
[----:B------:R-:W5:Y:S08]  /*3fb0*/  MUFU.TANH R73, R73 ;  /* 0x0000004900497308 */ /* 0x000f700000002400 */
        /* <DEDUP_REMOVED lines=17> */
[----:B------:R-:W-:Y:S08]  /*40d0*/  MUFU.TANH R64, R69 ;  /* 0x0000004500407308 */ /* 0x000ff00000002400 */
[----:B------:R-:W-:Y:S08]  /*40e0*/  MUFU.TANH R116, R67 ;  /* 0x0000004300747308 */ /* 0x000ff00000002400 */
[----:B------:R-:W5:Y:S08]  /*40f0*/  MUFU.TANH R77, R77 ;  /* 0x0000004d004d7308 */ /* 0x000f700000002400 */
[----:B------:R-:W5:Y:S08]  /*4100*/  MUFU.TANH R74, R74 ;  /* 0x0000004a004a7308 */ /* 0x000f700000002400 */
[----:B------:R-:W5:Y:S01]  /*4110*/  MUFU.TANH R75, R75 ;  /* 0x0000004b004b7308 */ /* 0x000f620000002400 */
[----:B------:R-:W-:-:S02]  /*4120*/  WARPGROUP.DEPBAR.LE gsb0, 0x0 ;  /* 0x00008000000079c5 */ /* 0x000fc40000010000 */
[----:B------:R-:W-:Y:S01]  /*4130*/  WARPGROUP.ARRIVE ;  /* 0x00000000000079c5 */ /* 0x000fe20000000000 */
[----:B0-----:R-:W-:Y:S01]  /*4140*/  FMUL.FTZ R66, R56, UR6 ;  /* 0x0000000638427c20 */ /* 0x001fe20008410000 */
[----:B------:R-:W-:Y:S01]  /*4150*/  FMUL.FTZ R56, R57, UR6 ;  /* 0x0000000639387c20 */ /* 0x000fe20008410000 */
[----:B------:R-:W-:Y:S01]  /*4160*/  FMUL.FTZ R57, R58, UR6 ;  /* 0x000000063a397c20 */ /* 0x000fe20008410000 */
[----:B------:R-:W-:Y:S01]  /*4170*/  FMUL.FTZ R58, R61, UR6 ;  /* 0x000000063d3a7c20 */ /* 0x000fe20008410000 */
[----:B------:R-:W-:Y:S01]  /*4180*/  IMAD.IADD R61, R226, 0x1, R81 ;  /* 0x00000001e23d7824 */ /* 0x000fe200078e0251 */
        /* <DEDUP_REMOVED lines=8> */
[----:B------:R-:W-:Y:S08]  /*4210*/  MUFU.TANH R128, R63 ;  /* 0x0000003f00807308 */ /* 0x000ff00000002400 */
[----:B------:R1:W-:Y:S08]  /*4220*/  MUFU.TANH R126, R59 ;  /* 0x0000003b007e7308 */ /* 0x0003f00000002400 */
[----:B------:R-:W5:Y:S08]  /*4230*/  MUFU.TANH R141, R65 ;  /* 0x00000041008d7308 */ /* 0x000f700000002400 */
[----:B------:R-:W5:Y:S08]  /*4240*/  MUFU.TANH R78, R78 ;  /* 0x0000004e004e7308 */ /* 0x000f700000002400 */
[----:B------:R-:W5:Y:S08]  /*4250*/  MUFU.TANH R68, R68 ;  /* 0x0000004400447308 */ /* 0x000f700000002400 */
[----:B------:R-:W5:Y:S01]  /*4260*/  MUFU.TANH R79, R79 ;  /* 0x0000004f004f7308 */ /* 0x000f620000002400 */
[----:B------:R-:W-:-:S02]  /*4270*/  WARPGROUP.DEPBAR.LE gsb0, 0x0 ;  /* 0x00008000000079c5 */ /* 0x000fc40000010000 */
[----:B------:R-:W-:Y:S01]  /*4280*/  WARPGROUP.ARRIVE ;  /* 0x00000000000079c5 */ /* 0x000fe20000000000 */
[----:B0-----:R-:W-:Y:S01]  /*4290*/  FMUL.FTZ R57, R48, UR6 ;  /* 0x0000000630397c20 */ /* 0x001fe20008410000 */
[----:B------:R-:W-:Y:S02]  /*42a0*/  IMAD R48, R120, -0xb0, R61 ;  /* 0xffffff5078307824 */ /* 0x000fe400078e023d */
[----:B------:R-:W-:Y:S01]  /*42b0*/  FMUL.FTZ R49, R49, UR6 ;  /* 0x0000000631317c20 */ /* 0x000fe20008410000 */
[----:B------:R-:W-:Y:S01]  /*42c0*/  FMUL.FTZ R51, R51, UR6 ;  /* 0x0000000633337c20 */ /* 0x000fe20008410000 */
[----:B------:R-:W-:Y:S01]  /*42d0*/  FMUL.FTZ R53, R53, UR6 ;  /* 0x0000000635357c20 */ /* 0x000fe20008410000 */
[----:B------:R-:W-:Y:S01]  /*42e0*/  HGMMA.64x16x16.F32 R40, gdesc[UR20], R40, gsb0 ;  /* 0x00200000142879f0 */ /* 0x000fe20008000828 */
[C---:B------:R-:W-:Y:S01]  /*42f0*/  ISETP.GT.AND P5, PT, R48.reuse, RZ, PT ;  /* 0x000000ff3000720c */ /* 0x040fe20003fa4270 */
[----:B------:R-:W-:Y:S01]  /*4300*/  UIADD3 UR22, UR24, 0xa06, URZ ;  /* 0x00000a0618167890 */ /* 0x000fe2000fffe03f */
[C---:B------:R-:W-:Y:S01]  /*4310*/  ISETP.GT.AND P4, PT, R48.reuse, 0x1, PT ;  /* 0x000000013000780c */ /* 0x040fe20003f84270 */
[----:B------:R-:W-:Y:S01]  /*4320*/  UMOV UR23, 0x40000040 ;  /* 0x4000004000177882 */ /* 0x000fe20000000000 */
[----:B------:R-:W-:Y:S01]  /*4330*/  ISETP.GT.AND P2, PT, R48, 0x8, PT ;  /* 0x000000083000780c */ /* 0x000fe20003f44270 */
[----:B------:R0:W-:Y:S01]  /*4340*/  MUFU.TANH R161, R49 ;  /* 0x0000003100a17308 */ /* 0x0001e20000002400 */
[----:B------:R-:W-:Y:S01]  /*4350*/  FSEL R91, R12, -INF , P5 ;  /* 0xff8000000c5b7808 */ /* 0x000fe20002800000 */
[----:B-1----:R-:W-:Y:S01]  /*4360*/  FMUL.FTZ R59, R55, UR6 ;  /* 0x00000006373b7c20 */ /* 0x002fe20008410000 */
[----:B------:R-:W-:Y:S01]  /*4370*/  FSEL R95, R14, -INF , P2 ;  /* 0xff8000000e5f7808 */ /* 0x000fe20001000000 */
[----:B------:R-:W-:Y:S01]  /*4380*/  FMUL.FTZ R52, R52, UR6 ;  /* 0x0000000634347c20 */ /* 0x000fe20008410000 */
[----:B------:R-:W-:Y:S01]  /*4390*/  ISETP.GT.AND P3, PT, R48, 0x9, PT ;  /* 0x000000093000780c */ /* 0x000fe20003f64270 */
[----:B------:R-:W-:Y:S01]  /*43a0*/  FMUL.FTZ R50, R50, UR6 ;  /* 0x0000000632327c20 */ /* 0x000fe20008410000 */
[----:B------:R-:W-:Y:S01]  /*43b0*/  ISETP.GT.AND P6, PT, R48, 0x10, PT ;  /* 0x000000103000780c */ /* 0x000fe20003fc4270 */
[----:B------:R-:W-:Y:S01]  /*43c0*/  MUFU.TANH R165, R53 ;  /* 0x0000003500a57308 */ /* 0x000fe20000002400 */
[----:B--2---:R-:W-:Y:S01]  /*43d0*/  FSEL R99, R20, -INF , P3 ;  /* 0xff80000014637808 */ /* 0x004fe20001800000 */
[----:B------:R-:W-:Y:S01]  /*43e0*/  FMUL.FTZ R54, R54, UR6 ;  /* 0x0000000636367c20 */ /* 0x000fe20008410000 */
[----:B---3--:R-:W-:-:S02]  /*43f0*/  FSEL R11, R11, -INF , P5 ;  /* 0xff8000000b0b7808 */ /* 0x008fc40002800000 */
[----:B------:R-:W-:Y:S02]  /*4400*/  ISETP.GT.AND P5, PT, R48, 0x11, PT ;  /* 0x000000113000780c */ /* 0x000fe40003fa4270 */
[----:B----4-:R-:W-:Y:S01]  /*4410*/  FSEL R101, R80, -INF , P6 ;  /* 0xff80000050657808 */ /* 0x010fe20003000000 */
[----:B------:R-:W-:Y:S01]  /*4420*/  MUFU.TANH R159, R57 ;  /* 0x00000039009f7308 */ /* 0x000fe20000002400 */
[----:B------:R-:W-:Y:S01]  /*4430*/  FSEL R12, R15, -INF , P4 ;  /* 0xff8000000f0c7808 */ /* 0x000fe20002000000 */
[----:B------:R-:W-:Y:S01]  /*4440*/  IMAD.MOV.U32 R80, RZ, RZ, R87 ;  /* 0x000000ffff507224 */ /* 0x000fe200078e0057 */
[----:B-----5:R-:W-:Y:S02]  /*4450*/  FSEL R103, R82, -INF , P5 ;  /* 0xff80000052677808 */ /* 0x020fe40002800000 */
[----:B------:R-:W-:Y:S02]  /*4460*/  FSEL R15, R83, -INF , P3 ;  /* 0xff800000530f7808 */ /* 0x000fe40001800000 */
[----:B------:R-:W-:Y:S01]  /*4470*/  ISETP.GT.AND P3, PT, R48, 0x20, PT ;  /* 0x000000203000780c */ /* 0x000fe20003f64270 */
[----:B------:R-:W1:Y:S01]  /*4480*/  MUFU.TANH R56, R56 ;  /* 0x0000003800387308 */ /* 0x000e620000002400 */
[----:B------:R-:W-:-:S02]  /*4490*/  MOV R82, R87 ;  /* 0x0000005700527202 */ /* 0x000fc40000000f00 */
[----:B------:R-:W-:-:S05]  /*44a0*/  FSEL R113, R105, -INF , P3 ;  /* 0xff80000069717808 */ /* 0x000fca0001800000 */
[----:B------:R-:W-:Y:S08]  /*44b0*/  MUFU.TANH R60, R60 ;  /* 0x0000003c003c7308 */ /* 0x000ff00000002400 */
[----:B------:R-:W2:Y:S01]  /*44c0*/  MUFU.TANH R62, R62 ;  /* 0x0000003e003e7308 */ /* 0x000ea20000002400 */
[----:B------:R-:W-:Y:S02]  /*44d0*/  WARPGROUP.DEPBAR.LE gsb0, 0x0 ;  /* 0x00008000000079c5 */ /* 0x000fe40000010000 */
        /* <DEDUP_REMOVED lines=24> */
[----:B------:R-:W-:Y:S01]  /*4660*/  MUFU.TANH R167, R61 ;  /* 0x0000003d00a77308 */ /* 0x000fe20000002400 */
[----:B------:R-:W-:Y:S01]  /*4670*/  FMNMX.FTZ R14, R107, R14, !PT ;  /* 0x0000000e6b0e7209 */ /* 0x000fe20007810000 */
[----:B------:R-:W-:Y:S01]  /*4680*/  FMUL.FTZ R46, R46, UR6 ;  /* 0x000000062e2e7c20 */ /* 0x000fe20008410000 */
[----:B------:R-:W-:Y:S01]  /*4690*/  ISETP.GT.AND P6, PT, R48, 0x21, PT ;  /* 0x000000213000780c */ /* 0x000fe20003fc4270 */
[----:B------:R-:W-:Y:S01]  /*46a0*/  IMAD.MOV.U32 R84, RZ, RZ, R87 ;  /* 0x000000ffff547224 */ /* 0x000fe200078e0057 */
[----:B------:R-:W-:-:S02]  /*46b0*/  FMNMX.FTZ R14, R111, R14, !PT ;  /* 0x0000000e6f0e7209 */ /* 0x000fc40007810000 */
[----:B------:R-:W-:Y:S01]  /*46c0*/  FSEL R41, R86, -INF , P5 ;  /* 0xff80000056297808 */ /* 0x000fe20002800000 */
[----:B------:R-:W-:Y:S01]  /*46d0*/  MUFU.TANH R169, R63 ;  /* 0x0000003f00a97308 */ /* 0x000fe20000002400 */
[----:B------:R-:W-:Y:S01]  /*46e0*/  ISETP.GT.AND P5, PT, R48, 0x28, PT ;  /* 0x000000283000780c */ /* 0x000fe20003fa4270 */
[----:B------:R-:W-:Y:S01]  /*46f0*/  IMAD.MOV.U32 R86, RZ, RZ, R87 ;  /* 0x000000ffff567224 */ /* 0x000fe200078e0057 */
[----:B------:R-:W-:Y:S02]  /*4700*/  FSEL R115, R96, -INF , P6 ;  /* 0xff80000060737808 */ /* 0x000fe40003000000 */
[----:B------:R-:W-:Y:S02]  /*4710*/  FMNMX.FTZ R14, R113, R14, !PT ;  /* 0x0000000e710e7209 */ /* 0x000fe40007810000 */
[----:B------:R-:W-:Y:S01]  /*4720*/  FSEL R43, R110, -INF , P4 ;  /* 0xff8000006e2b7808 */ /* 0x000fe20002000000 */
[----:B------:R-:W4:Y:S01]  /*4730*/  MUFU.TANH R66, R66 ;  /* 0x0000004200427308 */ /* 0x000f220000002400 */
[----:B------:R-:W-:-:S02]  /*4740*/  ISETP.GT.AND P4, PT, R48, 0x29, PT ;  /* 0x000000293000780c */ /* 0x000fc40003f84270 */
[----:B------:R-:W-:Y:S02]  /*4750*/  FSEL R117, R100, -INF , P5 ;  /* 0xff80000064757808 */ /* 0x000fe40002800000 */
[----:B------:R-:W-:Y:S02]  /*4760*/  FMNMX.FTZ R14, R115, R14, !PT ;  /* 0x0000000e730e7209 */ /* 0x000fe40007810000 */
[----:B------:R-:W-:Y:S01]  /*4770*/  FSEL R45, R106, -INF , P2 ;  /* 0xff8000006a2d7808 */ /* 0x000fe20001000000 */
[----:B------:R-:W-:Y:S01]  /*4780*/  MUFU.TANH R118, R71 ;  /* 0x0000004700767308 */ /* 0x000fe20000002400 */
[----:B------:R-:W-:Y:S02]  /*4790*/  ISETP.GT.AND P2, PT, R48, 0x30, PT ;  /* 0x000000303000780c */ /* 0x000fe40003f44270 */
[----:B------:R-:W-:Y:S02]  /*47a0*/  FSEL R119, R119, -INF , P4 ;  /* 0xff80000077777808 */ /* 0x000fe40002000000 */
[----:B------:R-:W-:-:S02]  /*47b0*/  FMNMX.FTZ R14, R117, R14, !PT ;  /* 0x0000000e750e7209 */ /* 0x000fc40007810000 */
[----:B------:R-:W-:Y:S01]  /*47c0*/  FSEL R47, R98, -INF , P3 ;  /* 0xff800000622f7808 */ /* 0x000fe20001800000 */
[----:B------:R-:W-:Y:S01]  /*47d0*/  MUFU.TANH R70, R70 ;  /* 0x0000004600467308 */ /* 0x000fe20000002400 */
[----:B------:R-:W-:Y:S02]  /*47e0*/  ISETP.GT.AND P3, PT, R48, 0x31, PT ;  /* 0x000000313000780c */ /* 0x000fe40003f64270 */
[----:B------:R-:W-:Y:S01]  /*47f0*/  FSEL R121, R88, -INF , P2 ;  /* 0xff80000058797808 */ /* 0x000fe20001000000 */
[----:B------:R-:W-:Y:S02]  /*4800*/  WARPGROUP.DEPBAR.LE gsb0, 0x0 ;  /* 0x00008000000079c5 */ /* 0x000fe40000010000 */
[----:B------:R-:W-:Y:S01]  /*4810*/  FMNMX.FTZ R14, R119, R14, !PT ;  /* 0x0000000e770e7209 */ /* 0x000fe20007810000 */
[----:B------:R-:W-:Y:S01]  /*4820*/  FMUL.FTZ R32, R32, UR6 ;  /* 0x0000000620207c20 */ /* 0x000fe20008410000 */
[----:B0-----:R-:W-:Y:S01]  /*4830*/  FSEL R49, R97, -INF , P6 ;  /* 0xff80000061317808 */ /* 0x001fe20003000000 */
[----:B------:R-:W-:Y:S01]  /*4840*/  WARPGROUP.ARRIVE ;  /* 0x00000000000079c5 */ /* 0x000fe20000000000 */
[----:B------:R-:W-:Y:S01]  /*4850*/  ISETP.GT.AND P6, PT, R48, 0x38, PT ;  /* 0x000000383000780c */ /* 0x000fe20003fc4270 */
[----:B------:R0:W5:Y:S01]  /*4860*/  MUFU.TANH R97, R59 ;  /* 0x0000003b00617308 */ /* 0x0001620000002400 */
[----:B------:R-:W-:Y:S01]  /*4870*/  FSEL R123, R89, -INF , P3 ;  /* 0xff800000597b7808 */ /* 0x000fe20001800000 */
[----:B------:R-:W-:Y:S01]  /*4880*/  FMUL.FTZ R36, R36, UR6 ;  /* 0x0000000624247c20 */ /* 0x000fe20008410000 */
[----:B------:R-:W-:Y:S01]  /*4890*/  FMNMX.FTZ R14, R121, R14, !PT ;  /* 0x0000000e790e7209 */ /* 0x000fe20007810000 */
[----:B------:R-:W-:Y:S01]  /*48a0*/  HGMMA.64x16x16.F32 R24, gdesc[UR20], R24, gsb0 ;  /* 0x00200000141879f0 */ /* 0x000fe20008000818 */
[----:B---3--:R-:W-:Y:S01]  /*48b0*/  FSEL R51, R102, -INF , P5 ;  /* 0xff80000066337808 */ /* 0x008fe20002800000 */
[----:B------:R-:W-:Y:S01]  /*48c0*/  FMUL.FTZ R34, R34, UR6 ;  /* 0x0000000622227c20 */ /* 0x000fe20008410000 */
[----:B------:R-:W-:Y:S01]  /*48d0*/  ISETP.GT.AND P5, PT, R48, 0x39, PT ;  /* 0x000000393000780c */ /* 0x000fe20003fa4270 */
[----:B------:R-:W3:Y:S01]  /*48e0*/  MUFU.TANH R32, R32 ;  /* 0x0000002000207308 */ /* 0x000ee20000002400 */
[----:B------:R-:W-:Y:S01]  /*48f0*/  FSEL R125, R92, -INF , P6 ;  /* 0xff8000005c7d7808 */ /* 0x000fe20003000000 */
[----:B------:R-:W-:Y:S01]  /*4900*/  FMUL.FTZ R38, R38, UR6 ;  /* 0x0000000626267c20 */ /* 0x000fe20008410000 */
[----:B------:R-:W-:Y:S01]  /*4910*/  FMNMX.FTZ R14, R123, R14, !PT ;  /* 0x0000000e7b0e7209 */ /* 0x000fe20007810000 */
[----:B------:R-:W-:Y:S01]  /*4920*/  FMUL.FTZ R39, R39, UR6 ;  /* 0x0000000627277c20 */ /* 0x000fe20008410000 */
[----:B------:R-:W-:Y:S01]  /*4930*/  FSEL R53, R108, -INF , P4 ;  /* 0xff8000006c357808 */ /* 0x000fe20002000000 */
[----:B------:R-:W-:Y:S01]  /*4940*/  IMAD.U32 R88, RZ, RZ, UR7 ;  /* 0x00000007ff587e24 */ /* 0x000fe2000f8e00ff */
[----:B------:R-:W-:Y:S01]  /*4950*/  ISETP.GT.AND P4, PT, R48, 0x40, PT ;  /* 0x000000403000780c */ /* 0x000fe20003f84270 */
[----:B------:R1:W-:Y:S01]  /*4960*/  MUFU.TANH R105, R67 ;  /* 0x0000004300697308 */ /* 0x0003e20000002400 */
[----:B------:R-:W-:-:S02]  /*4970*/  FSEL R127, R93, -INF , P5 ;  /* 0xff8000005d7f7808 */ /* 0x000fc40002800000 */
[----:B------:R-:W-:Y:S02]  /*4980*/  FMNMX.FTZ R14, R125, R14, !PT ;  /* 0x0000000e7d0e7209 */ /* 0x000fe40007810000 */
[----:B------:R-:W-:Y:S02]  /*4990*/  FSEL R55, R90, -INF , P2 ;  /* 0xff8000005a377808 */ /* 0x000fe40001000000 */
[----:B------:R-:W-:Y:S01]  /*49a0*/  ISETP.GT.AND P2, PT, R48, 0x41, PT ;  /* 0x000000413000780c */ /* 0x000fe20003f44270 */
[----:B------:R-:W3:Y:S01]  /*49b0*/  MUFU.TANH R58, R58 ;  /* 0x0000003a003a7308 */ /* 0x000ee20000002400 */
[----:B------:R-:W-:Y:S01]  /*49c0*/  FSEL R129, R72, -INF , P4 ;  /* 0xff80000048817808 */ /* 0x000fe20002000000 */
[----:B------:R-:W-:Y:S01]  /*49d0*/  IMAD.MOV.U32 R72, RZ, RZ, R87 ;  /* 0x000000ffff487224 */ /* 0x000fe200078e0057 */
[----:B------:R-:W-:Y:S02]  /*49e0*/  FMNMX.FTZ R14, R127, R14, !PT ;  /* 0x0000000e7f0e7209 */ /* 0x000fe40007810000 */
[----:B------:R-:W-:-:S02]  /*49f0*/  FSEL R57, R109, -INF , P3 ;  /* 0xff8000006d397808 */ /* 0x000fc40001800000 */
[----:B------:R-:W-:Y:S01]  /*4a00*/  ISETP.GT.AND P3, PT, R48, 0x48, PT ;  /* 0x000000483000780c */ /* 0x000fe20003f64270 */
[----:B------:R2:W-:Y:S01]  /*4a10*/  MUFU.TANH R109, R69 ;  /* 0x00000045006d7308 */ /* 0x0005e20000002400 */
[----:B------:R-:W-:Y:S02]  /*4a20*/  FSEL R131, R73, -INF , P2 ;  /* 0xff80000049837808 */ /* 0x000fe40001000000 */
[----:B------:R-:W-:Y:S02]  /*4a30*/  FMNMX.FTZ R14, R129, R14, !PT ;  /* 0x0000000e810e7209 */ /* 0x000fe40007810000 */
[----:B0-----:R-:W-:Y:S02]  /*4a40*/  FSEL R59, R94, -INF , P6 ;  /* 0xff8000005e3b7808 */ /* 0x001fe40003000000 */
[----:B------:R-:W-:Y:S01]  /*4a50*/  ISETP.GT.AND P6, PT, R48, 0x49, PT ;  /* 0x000000493000780c */ /* 0x000fe20003fc4270 */
[----:B------:R-:W0:Y:S01]  /*4a60*/  MUFU.TANH R52, R52 ;  /* 0x0000003400347308 */ /* 0x000e220000002400 */
[----:B------:R-:W-:Y:S01]  /*4a70*/  FSEL R133, R76, -INF , P3 ;  /* 0xff8000004c857808 */ /* 0x000fe20001800000 */
[----:B------:R-:W-:Y:S01]  /*4a80*/  IMAD.MOV.U32 R76, RZ, RZ, R87 ;  /* 0x000000ffff4c7224 */ /* 0x000fe200078e0057 */
[----:B------:R-:W-:-:S02]  /*4a90*/  FMNMX.FTZ R14, R131, R14, !PT ;  /* 0x0000000e830e7209 */ /* 0x000fc40007810000 */
[----:B------:R-:W-:Y:S02]  /*4aa0*/  FSEL R61, R112, -INF , P5 ;  /* 0xff800000703d7808 */ /* 0x000fe40002800000 */
[----:B------:R-:W-:Y:S01]  /*4ab0*/  ISETP.GT.AND P5, PT, R48, 0x50, PT ;  /* 0x000000503000780c */ /* 0x000fe20003fa4270 */
[----:B------:R-:W0:Y:S01]  /*4ac0*/  MUFU.TANH R50, R50 ;  /* 0x0000003200327308 */ /* 0x000e220000002400 */
[----:B------:R-:W-:Y:S02]  /*4ad0*/  FSEL R135, R77, -INF , P6 ;  /* 0xff8000004d877808 */ /* 0x000fe40003000000 */
[----:B------:R-:W-:Y:S01]  /*4ae0*/  FMNMX.FTZ R20, R133, R14, !PT ;  /* 0x0000000e85147209 */ /* 0x000fe20007810000 */
[----:B------:R-:W-:Y:S01]  /*4af0*/  FMUL.FTZ R14, R33, UR6 ;  /* 0x00000006210e7c20 */ /* 0x000fe20008410000 */
[----:B------:R-:W-:Y:S01]  /*4b00*/  FSEL R63, R74, -INF , P4 ;  /* 0xff8000004a3f7808 */ /* 0x000fe20002000000 */
[----:B------:R-:W-:Y:S01]  /*4b10*/  IMAD.MOV.U32 R74, RZ, RZ, R87 ;  /* 0x000000ffff4a7224 */ /* 0x000fe200078e0057 */
[----:B------:R-:W-:Y:S01]  /*4b20*/  ISETP.GT.AND P4, PT, R48, 0x51, PT ;  /* 0x000000513000780c */ /* 0x000fe20003f84270 */
[----:B------:R-:W0:Y:S01]  /*4b30*/  MUFU.TANH R54, R54 ;  /* 0x0000003600367308 */ /* 0x000e220000002400 */
[----:B------:R-:W-:Y:S01]  /*4b40*/  FSEL R137, R137, -INF , P5 ;  /* 0xff80000089897808 */ /* 0x000fe20002800000 */
[----:B------:R-:W-:-:S02]  /*4b50*/  WARPGROUP.DEPBAR.LE gsb0, 0x0 ;  /* 0x00008000000079c5 */ /* 0x000fc40000010000 */
[----:B------:R-:W-:Y:S01]  /*4b60*/  FMNMX.FTZ R20, R135, R20, !PT ;  /* 0x0000001487147209 */ /* 0x000fe20007810000 */
[----:B------:R-:W-:Y:S01]  /*4b70*/  FMUL.FTZ R24, R24, UR6 ;  /* 0x0000000618187c20 */ /* 0x000fe20008410000 */
[----:B------:R-:W-:Y:S01]  /*4b80*/  FSEL R65, R75, -INF , P2 ;  /* 0xff8000004b417808 */ /* 0x000fe20001000000 */
[----:B------:R-:W-:Y:S01]  /*4b90*/  FMUL.FTZ R28, R28, UR6 ;  /* 0x000000061c1c7c20 */ /* 0x000fe20008410000 */
[----:B------:R-:W-:Y:S01]  /*4ba0*/  ISETP.GT.AND P2, PT, R48, 0x58, PT ;  /* 0x000000583000780c */ /* 0x000fe20003f44270 */
[----:B------:R-:W0:Y:S01]  /*4bb0*/  MUFU.TANH R44, R44 ;  /* 0x0000002c002c7308 */ /* 0x000e220000002400 */
[----:B------:R-:W-:Y:S01]  /*4bc0*/  FSEL R141, R141, -INF , P4 ;  /* 0xff8000008d8d7808 */ /* 0x000fe20002000000 */
[----:B------:R-:W-:Y:S01]  /*4bd0*/  FMUL.FTZ R26, R26, UR6 ;  /* 0x000000061a1a7c20 */ /* 0x000fe20008410000 */
[----:B------:R-:W-:Y:S01]  /*4be0*/  FMNMX.FTZ R20, R137, R20, !PT ;  /* 0x0000001489147209 */ /* 0x000fe20007810000 */
[----:B------:R-:W-:Y:S01]  /*4bf0*/  FMUL.FTZ R30, R30, UR6 ;  /* 0x000000061e1e7c20 */ /* 0x000fe20008410000 */
[----:B------:R-:W-:-:S02]  /*4c00*/  FSEL R71, R114, -INF , P5 ;  /* 0xff80000072477808 */ /* 0x000fc40002800000 */
[----:B------:R-:W-:Y:S01]  /*4c10*/  FSEL R73, R116, -INF , P4 ;  /* 0xff80000074497808 */ /* 0x000fe20002000000 */
[----:B------:R-:W0:Y:S01]  /*4c20*/  MUFU.TANH R130, R130 ;  /* 0x0000008200827308 */ /* 0x000e220000002400 */
[----:B-1----:R-:W-:Y:S01]  /*4c30*/  FSEL R67, R78, -INF , P3 ;  /* 0xff8000004e437808 */ /* 0x002fe20001800000 */
[--C-:B------:R-:W-:Y:S01]  /*4c40*/  IMAD.MOV.U32 R78, RZ, RZ, R87.reuse ;  /* 0x000000ffff4e7224 */ /* 0x100fe200078e0057 */
[C---:B------:R-:W-:Y:S02]  /*4c50*/  ISETP.GT.AND P5, PT, R48.reuse, 0x61, PT ;  /* 0x000000613000780c */ /* 0x040fe40003fa4270 */
[C---:B------:R-:W-:Y:S02]  /*4c60*/  ISETP.GT.AND P4, PT, R48.reuse, 0x68, PT ;  /* 0x000000683000780c */ /* 0x040fe40003f84270 */
[----:B------:R-:W-:Y:S01]  /*4c70*/  ISETP.GT.AND P3, PT, R48, 0x59, PT ;  /* 0x000000593000780c */ /* 0x000fe20003f64270 */
[----:B------:R-:W1:Y:S01]  /*4c80*/  MUFU.TANH R14, R14 ;  /* 0x0000000e000e7308 */ /* 0x000e620000002400 */
[----:B------:R-:W-:Y:S01]  /*4c90*/  FSEL R145, R68, -INF , P2 ;  /* 0xff80000044917808 */ /* 0x000fe20001000000 */
[----:B------:R-:W-:Y:S01]  /*4ca0*/  IMAD.MOV.U32 R68, RZ, RZ, R87 ;  /* 0x000000ffff447224 */ /* 0x000fe200078e0057 */
[----:B------:R-:W-:-:S02]  /*4cb0*/  FMNMX.FTZ R20, R141, R20, !PT ;  /* 0x000000148d147209 */ /* 0x000fc40007810000 */
[----:B--2---:R-:W-:Y:S02]  /*4cc0*/  FSEL R69, R79, -INF , P6 ;  /* 0xff8000004f457808 */ /* 0x004fe40003000000 */
[----:B------:R-:W-:Y:S01]  /*4cd0*/  FSEL R153, R56, -INF , P5 ;  /* 0xff80000038997808 */ /* 0x000fe20002800000 */
[----:B------:R-:W2:Y:S01]  /*4ce0*/  MUFU.TANH R46, R46 ;  /* 0x0000002e002e7308 */ /* 0x000ea20000002400 */
[----:B------:R-:W-:Y:S01]  /*4cf0*/  FSEL R83, R62, -INF , P4 ;  /* 0xff8000003e537808 */ /* 0x000fe20002000000 */
[----:B------:R-:W-:Y:S01]  /*4d00*/  IMAD.MOV.U32 R62, RZ, RZ, R87 ;  /* 0x000000ffff3e7224 */ /* 0x000fe200078e0057 */
[----:B------:R-:W-:Y:S02]  /*4d10*/  FSEL R155, R60, -INF , P4 ;  /* 0xff8000003c9b7808 */ /* 0x000fe40002000000 */
[----:B------:R-:W-:Y:S02]  /*4d20*/  ISETP.GT.AND P6, PT, R48, 0x60, PT ;  /* 0x000000603000780c */ /* 0x000fe40003fc4270 */
[----:B------:R-:W-:Y:S01]  /*4d30*/  FSEL R149, R64, -INF , P3 ;  /* 0xff80000040957808 */ /* 0x000fe20001800000 */
[----:B------:R-:W2:Y:S01]  /*4d40*/  MUFU.TANH R36, R36 ;  /* 0x0000002400247308 */ /* 0x000ea20000002400 */
[----:B------:R-:W-:Y:S01]  /*4d50*/  FMNMX.FTZ R56, R145, R20, !PT ;  /* 0x0000001491387209 */ /* 0x000fe20007810000 */
[----:B------:R-:W-:Y:S01]  /*4d60*/  FMUL.FTZ R20, R35, UR6 ;  /* 0x0000000623147c20 */ /* 0x000fe20008410000 */
[----:B------:R-:W-:-:S02]  /*4d70*/  ISETP.GT.AND P4, PT, R48, 0x79, PT ;  /* 0x000000793000780c */ /* 0x000fc40003f84270 */
[----:B----4-:R-:W-:Y:S01]  /*4d80*/  FSEL R151, R66, -INF , P6 ;  /* 0xff80000042977808 */ /* 0x010fe20003000000 */
[----:B------:R-:W-:Y:S01]  /*4d90*/  IMAD.MOV.U32 R66, RZ, RZ, R87 ;  /* 0x000000ffff427224 */ /* 0x000fe200078e0057 */
[----:B------:R-:W-:Y:S01]  /*4da0*/  FMNMX.FTZ R56, R149, R56, !PT ;  /* 0x0000003895387209 */ /* 0x000fe20007810000 */
[----:B------:R-:W4:Y:S01]  /*4db0*/  MUFU.TANH R132, R132 ;  /* 0x0000008400847308 */ /* 0x000f220000002400 */
[----:B-----5:R-:W-:Y:S02]  /*4dc0*/  FSEL R97, R97, -INF , P4 ;  /* 0xff80000061617808 */ /* 0x020fe40002000000 */
[----:B------:R-:W-:Y:S02]  /*4dd0*/  FSEL R165, R165, -INF , P4 ;  /* 0xff800000a5a57808 */ /* 0x000fe40002000000 */
[----:B------:R-:W-:Y:S02]  /*4de0*/  ISETP.GT.AND P4, PT, R48, 0x90, PT ;  /* 0x000000903000780c */ /* 0x000fe40003f84270 */
[----:B------:R-:W-:Y:S01]  /*4df0*/  FMNMX.FTZ R56, R151, R56, !PT ;  /* 0x0000003897387209 */ /* 0x000fe20007810000 */
[----:B------:R-:W-:Y:S01]  /*4e00*/  MUFU.TANH R34, R34 ;  /* 0x0000002200227308 */ /* 0x000fe20000002400 */
[----:B---3--:R-:W-:-:S02]  /*4e10*/  FSEL R175, R32, -INF , P4 ;  /* 0xff80000020af7808 */ /* 0x008fc40002000000 */
[----:B------:R-:W-:Y:S02]  /*4e20*/  FMNMX.FTZ R32, R11, R12, !PT ;  /* 0x0000000c0b207209 */ /* 0x000fe40007810000 */
[----:B------:R-:W-:Y:S01]  /*4e30*/  FSEL R75, R70, -INF , P2 ;  /* 0xff800000464b7808 */ /* 0x000fe20001000000 */
[----:B------:R-:W-:Y:S01]  /*4e40*/  IMAD.MOV.U32 R70, RZ, RZ, R87 ;  /* 0x000000ffff467224 */ /* 0x000fe200078e0057 */
[----:B------:R-:W-:Y:S01]  /*4e50*/  ISETP.GT.AND P2, PT, R48, 0x69, PT ;  /* 0x000000693000780c */ /* 0x000fe20003f44270 */
[----:B------:R-:W-:Y:S01]  /*4e60*/  MUFU.TANH R24, R24 ;  /* 0x0000001800187308 */ /* 0x000fe20000002400 */
[----:B------:R-:W-:Y:S02]  /*4e70*/  FMNMX.FTZ R56, R153, R56, !PT ;  /* 0x0000003899387209 */ /* 0x000fe40007810000 */
[----:B------:R-:W-:Y:S02]  /*4e80*/  FMNMX.FTZ R32, R13, R32, !PT ;  /* 0x000000200d207209 */ /* 0x000fe40007810000 */
[----:B------:R-:W-:-:S02]  /*4e90*/  FSEL R77, R118, -INF , P3 ;  /* 0xff800000764d7808 */ /* 0x000fc40001800000 */
[----:B------:R-:W-:Y:S01]  /*4ea0*/  ISETP.GT.AND P3, PT, R48, 0x70, PT ;  /* 0x000000703000780c */ /* 0x000fe20003f64270 */
[----:B------:R-:W-:Y:S01]  /*4eb0*/  MUFU.TANH R20, R20 ;  /* 0x0000001400147308 */ /* 0x000fe20000002400 */
[----:B------:R-:W-:Y:S02]  /*4ec0*/  FSEL R157, R58, -INF , P2 ;  /* 0xff8000003a9d7808 */ /* 0x000fe40001000000 */
[----:B------:R-:W-:Y:S02]  /*4ed0*/  FMNMX.FTZ R56, R155, R56, !PT ;  /* 0x000000389b387209 */ /* 0x000fe40007810000 */
[----:B------:R-:W-:Y:S02]  /*4ee0*/  FMNMX.FTZ R32, R15, R32, !PT ;  /* 0x000000200f207209 */ /* 0x000fe40007810000 */
[----:B------:R-:W-:Y:S01]  /*4ef0*/  FSEL R79, R124, -INF , P6 ;  /* 0xff8000007c4f7808 */ /* 0x000fe20003000000 */
[----:B------:R-:W-:Y:S01]  /*4f00*/  MUFU.TANH R38, R38 ;  /* 0x0000002600267308 */ /* 0x000fe20000002400 */
[----:B------:R-:W-:-:S02]  /*4f10*/  ISETP.GT.AND P6, PT, R48, 0x71, PT ;  /* 0x000000713000780c */ /* 0x000fc40003fc4270 */
[----:B------:R-:W-:Y:S02]  /*4f20*/  FSEL R159, R159, -INF , P3 ;  /* 0xff8000009f9f7808 */ /* 0x000fe40001800000 */
[----:B------:R-:W-:Y:S02]  /*4f30*/  FMNMX.FTZ R56, R157, R56, !PT ;  /* 0x000000389d387209 */ /* 0x000fe40007810000 */
[----:B------:R-:W-:Y:S01]  /*4f40*/  FMNMX.FTZ R32, R21, R32, !PT ;  /* 0x0000002015207209 */ /* 0x000fe20007810000 */
[----:B------:R-:W-:Y:S01]  /*4f50*/  MUFU.TANH R28, R28 ;  /* 0x0000001c001c7308 */ /* 0x000fe20000002400 */
[----:B------:R-:W-:Y:S02]  /*4f60*/  FSEL R33, R126, -INF , P5 ;  /* 0xff8000007e217808 */ /* 0x000fe40002800000 */
[----:B------:R-:W-:Y:S02]  /*4f70*/  ISETP.GT.AND P5, PT, R48, 0x78, PT ;  /* 0x000000783000780c */ /* 0x000fe40003fa4270 */
[----:B------:R-:W-:-:S02]  /*4f80*/  FSEL R161, R161, -INF , P6 ;  /* 0xff800000a1a17808 */ /* 0x000fc40003000000 */
[----:B------:R-:W-:Y:S01]  /*4f90*/  FMNMX.FTZ R56, R159, R56, !PT ;  /* 0x000000389f387209 */ /* 0x000fe20007810000 */
[----:B------:R-:W-:Y:S01]  /*4fa0*/  MUFU.TANH R26, R26 ;  /* 0x0000001a001a7308 */ /* 0x000fe20000002400 */
[----:B------:R-:W-:Y:S02]  /*4fb0*/  FMNMX.FTZ R32, R41, R32, !PT ;  /* 0x0000002029207209 */ /* 0x000fe40007810000 */
[----:B0-----:R-:W-:Y:S02]  /*4fc0*/  FSEL R163, R52, -INF , P5 ;  /* 0xff80000034a37808 */ /* 0x001fe40002800000 */
[----:B------:R-:W-:Y:S02]  /*4fd0*/  FMNMX.FTZ R56, R161, R56, !PT ;  /* 0x00000038a1387209 */ /* 0x000fe40007810000 */
[----:B------:R-:W-:Y:S01]  /*4fe0*/  FMNMX.FTZ R32, R43, R32, !PT ;  /* 0x000000202b207209 */ /* 0x000fe20007810000 */
[----:B------:R-:W-:Y:S01]  /*4ff0*/  MUFU.TANH R30, R30 ;  /* 0x0000001e001e7308 */ /* 0x000fe20000002400 */
[----:B------:R-:W-:-:S02]  /*5000*/  FSEL R35, R128, -INF , P2 ;  /* 0xff80000080237808 */ /* 0x000fc40001000000 */
[----:B------:R-:W-:Y:S02]  /*5010*/  ISETP.GT.AND P2, PT, R48, 0x80, PT ;  /* 0x000000803000780c */ /* 0x000fe40003f44270 */
[----:B------:R-:W-:Y:S02]  /*5020*/  FMNMX.FTZ R56, R163, R56, !PT ;  /* 0x00000038a3387209 */ /* 0x000fe40007810000 */
[----:B------:R-:W-:Y:S02]  /*5030*/  FMNMX.FTZ R32, R45, R32, !PT ;  /* 0x000000202d207209 */ /* 0x000fe40007810000 */
[----:B------:R-:W-:Y:S01]  /*5040*/  FSEL R85, R50, -INF , P3 ;  /* 0xff80000032557808 */ /* 0x000fe20001800000 */
[----:B------:R-:W-:Y:S01]  /*5050*/  FMUL.FTZ R50, R37, UR6 ;  /* 0x0000000625327c20 */ /* 0x000fe20008410000 */
[----:B------:R-:W-:Y:S02]  /*5060*/  ISETP.GT.AND P3, PT, R48, 0x81, PT ;  /* 0x000000813000780c */ /* 0x000fe40003f64270 */
[----:B------:R-:W-:-:S02]  /*5070*/  FSEL R167, R167, -INF , P2 ;  /* 0xff800000a7a77808 */ /* 0x000fc40001000000 */
[----:B------:R-:W-:Y:S01]  /*5080*/  FMNMX.FTZ R56, R165, R56, !PT ;  /* 0x00000038a5387209 */ /* 0x000fe20007810000 */
[----:B------:R-:W0:Y:S01]  /*5090*/  MUFU.TANH R50, R50 ;  /* 0x0000003200327308 */ /* 0x000e220000002400 */
[----:B------:R-:W-:Y:S02]  /*50a0*/  FMNMX.FTZ R32, R47, R32, !PT ;  /* 0x000000202f207209 */ /* 0x000fe40007810000 */
[----:B------:R-:W-:Y:S01]  /*50b0*/  FSEL R37, R42, -INF , P6 ;  /* 0xff8000002a257808 */ /* 0x000fe20003000000 */
[----:B------:R-:W-:Y:S01]  /*50c0*/  FMUL.FTZ R42, R25, UR6 ;  /* 0x00000006192a7c20 */ /* 0x000fe20008410000 */
[----:B------:R-:W-:Y:S02]  /*50d0*/  ISETP.GT.AND P6, PT, R48, 0x88, PT ;  /* 0x000000883000780c */ /* 0x000fe40003fc4270 */
[----:B------:R-:W-:Y:S02]  /*50e0*/  FSEL R169, R169, -INF , P3 ;  /* 0xff800000a9a97808 */ /* 0x000fe40001800000 */
[----:B------:R-:W-:Y:S01]  /*50f0*/  FMNMX.FTZ R56, R167, R56, !PT ;  /* 0x00000038a7387209 */ /* 0x000fe20007810000 */
[----:B------:R-:W3:Y:S01]  /*5100*/  MUFU.TANH R42, R42 ;  /* 0x0000002a002a7308 */ /* 0x000ee20000002400 */
[----:B------:R-:W-:-:S02]  /*5110*/  FMNMX.FTZ R32, R49, R32, !PT ;  /* 0x0000002031207209 */ /* 0x000fc40007810000 */
[----:B------:R-:W-:Y:S02]  /*5120*/  FSEL R93, R54, -INF , P5 ;  /* 0xff800000365d7808 */ /* 0x000fe40002800000 */
[----:B------:R-:W-:Y:S02]  /*5130*/  ISETP.GT.AND P5, PT, R48, 0x89, PT ;  /* 0x000000893000780c */ /* 0x000fe40003fa4270 */
[----:B------:R-:W-:Y:S02]  /*5140*/  FSEL R171, R44, -INF , P6 ;  /* 0xff8000002cab7808 */ /* 0x000fe40003000000 */
[----:B------:R-:W-:Y:S02]  /*5150*/  FMNMX.FTZ R56, R169, R56, !PT ;  /* 0x00000038a9387209 */ /* 0x000fe40007810000 */
[----:B------:R-:W-:Y:S02]  /*5160*/  FMNMX.FTZ R32, R51, R32, !PT ;  /* 0x0000002033207209 */ /* 0x000fe40007810000 */
[----:B------:R-:W-:-:S02]  /*5170*/  FSEL R173, R130, -INF , P5 ;  /* 0xff80000082ad7808 */ /* 0x000fc40002800000 */
[----:B------:R-:W-:Y:S02]  /*5180*/  FMNMX.FTZ R56, R171, R56, !PT ;  /* 0x00000038ab387209 */ /* 0x000fe40007810000 */
[----:B------:R-:W-:Y:S02]  /*5190*/  FMNMX.FTZ R32, R53, R32, !PT ;  /* 0x0000002035207209 */ /* 0x000fe40007810000 */
[----:B------:R-:W-:Y:S02]  /*51a0*/  FSEL R109, R109, -INF , P3 ;  /* 0xff8000006d6d7808 */ /* 0x000fe40001800000 */
[----:B------:R-:W-:Y:S02]  /*51b0*/  ISETP.GT.AND P3, PT, R48, 0x91, PT ;  /* 0x000000913000780c */ /* 0x000fe40003f64270 */
[----:B------:R-:W-:Y:S02]  /*51c0*/  FMNMX.FTZ R56, R173, R56, !PT ;  /* 0x00000038ad387209 */ /* 0x000fe40007810000 */
[----:B------:R-:W-:-:S02]  /*51d0*/  FMNMX.FTZ R32, R55, R32, !PT ;  /* 0x0000002037207209 */ /* 0x000fc40007810000 */
[----:B------:R-:W-:Y:S02]  /*51e0*/  FSEL R105, R105, -INF , P2 ;  /* 0xff80000069697808 */ /* 0x000fe40001000000 */
[----:B------:R-:W-:Y:S02]  /*51f0*/  ISETP.GT.AND P2, PT, R48, 0x98, PT ;  /* 0x000000983000780c */ /* 0x000fe40003f44270 */
[----:B-1----:R-:W-:Y:S01]  /*5200*/  FSEL R177, R14, -INF , P3 ;  /* 0xff8000000eb17808 */ /* 0x002fe20001800000 */
[----:B------:R-:W-:Y:S01]  /*5210*/  FMUL.FTZ R14, R29, UR6 ;  /* 0x000000061d0e7c20 */ /* 0x000fe20008410000 */
[----:B------:R-:W-:Y:S02]  /*5220*/  FMNMX.FTZ R56, R175, R56, !PT ;  /* 0x00000038af387209 */ /* 0x000fe40007810000 */
[----:B------:R-:W-:Y:S02]  /*5230*/  FMNMX.FTZ R32, R57, R32, !PT ;  /* 0x0000002039207209 */ /* 0x000fe40007810000 */
[----:B--2---:R-:W-:Y:S01]  /*5240*/  FSEL R25, R46, -INF , P6 ;  /* 0xff8000002e197808 */ /* 0x004fe20003000000 */
[----:B------:R-:W1:Y:S01]  /*5250*/  MUFU.TANH R14, R14 ;  /* 0x0000000e000e7308 */ /* 0x000e620000002400 */
[----:B------:R-:W-:-:S02]  /*5260*/  ISETP.GT.AND P6, PT, R48, 0x99, PT ;  /* 0x000000993000780c */ /* 0x000fc40003fc4270 */
[----:B------:R-:W-:Y:S02]  /*5270*/  FSEL R179, R36, -INF , P2 ;  /* 0xff80000024b37808 */ /* 0x000fe40001000000 */
[----:B------:R-:W-:Y:S02]  /*5280*/  FMNMX.FTZ R56, R177, R56, !PT ;  /* 0x00000038b1387209 */ /* 0x000fe40007810000 */
[----:B------:R-:W-:Y:S02]  /*5290*/  FMNMX.FTZ R32, R59, R32, !PT ;  /* 0x000000203b207209 */ /* 0x000fe40007810000 */
[----:B----4-:R-:W-:Y:S02]  /*52a0*/  FSEL R29, R132, -INF , P5 ;  /* 0xff800000841d7808 */ /* 0x010fe40002800000 */
[----:B------:R-:W-:Y:S02]  /*52b0*/  ISETP.GT.AND P5, PT, R48, 0xa0, PT ;  /* 0x000000a03000780c */ /* 0x000fe40003fa4270 */
[----:B0-----:R-:W-:-:S02]  /*52c0*/  FSEL R181, R50, -INF , P6 ;  /* 0xff80000032b57808 */ /* 0x001fc40003000000 */
[----:B------:R-:W-:Y:S02]  /*52d0*/  FMNMX.FTZ R56, R179, R56, !PT ;  /* 0x00000038b3387209 */ /* 0x000fe40007810000 */
[----:B------:R-:W-:Y:S02]  /*52e0*/  FMNMX.FTZ R32, R61, R32, !PT ;  /* 0x000000203d207209 */ /* 0x000fe40007810000 */
[----:B------:R-:W-:Y:S02]  /*52f0*/  FSEL R139, R34, -INF , P4 ;  /* 0xff800000228b7808 */ /* 0x000fe40002000000 */
[----:B------:R-:W-:Y:S02]  /*5300*/  ISETP.GT.AND P4, PT, R48, 0xa1, PT ;  /* 0x000000a13000780c */ /* 0x000fe40003f84270 */
[----:B------:R-:W-:Y:S02]  /*5310*/  FSEL R183, R24, -INF , P5 ;  /* 0xff80000018b77808 */ /* 0x000fe40002800000 */
[----:B------:R-:W-:-:S02]  /*5320*/  FMNMX.FTZ R56, R181, R56, !PT ;  /* 0x00000038b5387209 */ /* 0x000fc40007810000 */
[----:B------:R-:W-:Y:S02]  /*5330*/  FMNMX.FTZ R32, R63, R32, !PT ;  /* 0x000000203f207209 */ /* 0x000fe40007810000 */
[----:B------:R-:W-:Y:S02]  /*5340*/  FSEL R143, R20, -INF , P3 ;  /* 0xff800000148f7808 */ /* 0x000fe40001800000 */
[----:B------:R-:W-:Y:S01]  /*5350*/  ISETP.GT.AND P3, PT, R48, 0xa8, PT ;  /* 0x000000a83000780c */ /* 0x000fe20003f64270 */
[----:B------:R-:W0:Y:S01]  /*5360*/  MUFU.TANH R20, R39 ;  /* 0x0000002700147308 */ /* 0x000e220000002400 */
[----:B---3--:R-:W-:Y:S02]  /*5370*/  FSEL R185, R42, -INF , P4 ;  /* 0xff8000002ab97808 */ /* 0x008fe40002000000 */
[----:B------:R-:W-:Y:S02]  /*5380*/  FMNMX.FTZ R56, R183, R56, !PT ;  /* 0x00000038b7387209 */ /* 0x000fe40007810000 */
[----:B------:R-:W-:-:S02]  /*5390*/  FMNMX.FTZ R32, R65, R32, !PT ;  /* 0x0000002041207209 */ /* 0x000fc40007810000 */
[----:B------:R-:W-:Y:S02]  /*53a0*/  FSEL R147, R38, -INF , P2 ;  /* 0xff80000026937808 */ /* 0x000fe40001000000 */
[----:B------:R-:W-:Y:S02]  /*53b0*/  ISETP.GT.AND P2, PT, R48, 0xa9, PT ;  /* 0x000000a93000780c */ /* 0x000fe40003f44270 */
[----:B------:R-:W-:Y:S01]  /*53c0*/  FSEL R187, R28, -INF , P3 ;  /* 0xff8000001cbb7808 */ /* 0x000fe20001800000 */
[----:B------:R-:W-:Y:S01]  /*53d0*/  FMUL.FTZ R28, R31, UR6 ;  /* 0x000000061f1c7c20 */ /* 0x000fe20008410000 */
[----:B------:R-:W-:Y:S02]  /*53e0*/  FMNMX.FTZ R56, R185, R56, !PT ;  /* 0x00000038b9387209 */ /* 0x000fe40007810000 */
[----:B------:R-:W-:Y:S02]  /*53f0*/  FMNMX.FTZ R32, R67, R32, !PT ;  /* 0x0000002043207209 */ /* 0x000fe40007810000 */
[----:B-1----:R-:W-:Y:S01]  /*5400*/  FSEL R189, R14, -INF , P2 ;  /* 0xff8000000ebd7808 */ /* 0x002fe20001000000 */
[----:B------:R-:W-:Y:S01]  /*5410*/  MUFU.TANH R28, R28 ;  /* 0x0000001c001c7308 */ /* 0x000fe20000002400 */
[----:B------:R-:W-:-:S02]  /*5420*/  FMNMX.FTZ R56, R187, R56, !PT ;  /* 0x00000038bb387209 */ /* 0x000fc40007810000 */
[----:B------:R-:W-:Y:S02]  /*5430*/  FMNMX.FTZ R32, R69, R32, !PT ;  /* 0x0000002045207209 */ /* 0x000fe40007810000 */
[----:B------:R-:W-:Y:S02]  /*5440*/  FMNMX.FTZ R56, R189, R56, !PT ;  /* 0x00000038bd387209 */ /* 0x000fe40007810000 */
[----:B------:R-:W-:Y:S02]  /*5450*/  FMNMX.FTZ R32, R71, R32, !PT ;  /* 0x0000002047207209 */ /* 0x000fe40007810000 */
[----:B------:R-:W-:Y:S01]  /*5460*/  MOV R64, R87 ;  /* 0x0000005700407202 */ /* 0x000fe20000000f00 */
[----:B------:R-:W1:Y:S01]  /*5470*/  SHFL.BFLY PT, R89, R56, 0x2, 0x1f ;  /* 0x0c401f0038597f89 */ /* 0x000e6200000e0000 */
[----:B------:R-:W-:-:S04]  /*5480*/  FMNMX.FTZ R32, R73, R32, !PT ;  /* 0x0000002049207209 */ /* 0x000fc80007810000 */
[----:B------:R-:W-:-:S04]  /*5490*/  FMNMX.FTZ R32, R75, R32, !PT ;  /* 0x000000204b207209 */ /* 0x000fc80007810000 */
[----:B------:R-:W-:-:S04]  /*54a0*/  FMNMX.FTZ R32, R77, R32, !PT ;  /* 0x000000204d207209 */ /* 0x000fc80007810000 */
[----:B------:R-:W-:-:S04]  /*54b0*/  FMNMX.FTZ R32, R79, R32, !PT ;  /* 0x000000204f207209 */ /* 0x000fc80007810000 */
[----:B------:R-:W-:-:S04]  /*54c0*/  FMNMX.FTZ R32, R33, R32, !PT ;  /* 0x0000002021207209 */ /* 0x000fc80007810000 */
[----:B------:R-:W-:Y:S02]  /*54d0*/  FMNMX.FTZ R32, R83, R32, !PT ;  /* 0x0000002053207209 */ /* 0x000fe40007810000 */
[----:B-1----:R-:W-:Y:S02]  /*54e0*/  FMNMX.FTZ R24, R56, R89, !PT ;  /* 0x0000005938187209 */ /* 0x002fe40007810000 */
[----:B------:R-:W-:-:S03]  /*54f0*/  FMNMX.FTZ R32, R35, R32, !PT ;  /* 0x0000002023207209 */ /* 0x000fc60007810000 */
[----:B------:R-:W1:Y:S01]  /*5500*/  SHFL.BFLY PT, R89, R24, 0x1, 0x1f ;  /* 0x0c201f0018597f89 */ /* 0x000e6200000e0000 */
[----:B------:R-:W-:-:S04]  /*5510*/  FMNMX.FTZ R32, R85, R32, !PT ;  /* 0x0000002055207209 */ /* 0x000fc80007810000 */
[----:B------:R-:W-:-:S04]  /*5520*/  FMNMX.FTZ R32, R37, R32, !PT ;  /* 0x0000002025207209 */ /* 0x000fc80007810000 */
[----:B------:R-:W-:-:S04]  /*5530*/  FMNMX.FTZ R32, R93, R32, !PT ;  /* 0x000000205d207209 */ /* 0x000fc80007810000 */
[----:B------:R-:W-:-:S04]  /*5540*/  FMNMX.FTZ R32, R97, R32, !PT ;  /* 0x0000002061207209 */ /* 0x000fc80007810000 */
[----:B------:R-:W-:-:S04]  /*5550*/  FMNMX.FTZ R32, R105, R32, !PT ;  /* 0x0000002069207209 */ /* 0x000fc80007810000 */
[----:B------:R-:W-:Y:S02]  /*5560*/  FMNMX.FTZ R32, R109, R32, !PT ;  /* 0x000000206d207209 */ /* 0x000fe40007810000 */
[----:B-1----:R-:W-:Y:S01]  /*5570*/  FMNMX.FTZ R89, R24, R89, !PT ;  /* 0x0000005918597209 */ /* 0x002fe20007810000 */
[----:B------:R-:W-:Y:S01]  /*5580*/  FMUL.FTZ R24, R27, UR6 ;  /* 0x000000061b187c20 */ /* 0x000fe20008410000 */
[----:B------:R-:W-:Y:S02]  /*5590*/  FMNMX.FTZ R32, R25, R32, !PT ;  /* 0x0000002019207209 */ /* 0x000fe40007810000 */
[C---:B------:R-:W-:Y:S01]  /*55a0*/  FSETP.NEU.FTZ.AND P0, PT, R89.reuse, -INF , PT ;  /* 0xff8000005900780b */ /* 0x040fe20003f1d000 */
[----:B------:R-:W-:Y:S01]  /*55b0*/  FMUL.FTZ R14, R89, R88 ;  /* 0x00000058590e7220 */ /* 0x000fe20000410000 */
[----:B------:R-:W-:Y:S01]  /*55c0*/  FMNMX.FTZ R32, R29, R32, !PT ;  /* 0x000000201d207209 */ /* 0x000fe20007810000 */
[----:B------:R-:W1:Y:S03]  /*55d0*/  MUFU.TANH R24, R24 ;  /* 0x0000001800187308 */ /* 0x000e660000002400 */
[----:B------:R-:W-:-:S02]  /*55e0*/  FMNMX.FTZ R32, R139, R32, !PT ;  /* 0x000000208b207209 */ /* 0x000fc40007810000 */
[----:B------:R-:W-:Y:S02]  /*55f0*/  FSEL R14, R14, RZ, P0 ;  /* 0x000000ff0e0e7208 */ /* 0x000fe40000000000 */
[----:B------:R-:W-:Y:S02]  /*5600*/  FMNMX.FTZ R32, R143, R32, !PT ;  /* 0x000000208f207209 */ /* 0x000fe40007810000 */
[----:B------:R-:W-:Y:S01]  /*5610*/  ISETP.NE.AND P0, PT, R122, RZ, PT ;  /* 0x000000ff7a00720c */ /* 0x000fe20003f05270 */
[-CC-:B------:R-:W-:Y:S01]  /*5620*/  FFMA.FTZ R190, R125, R88.reuse, -R14.reuse ;  /* 0x000000587dbe7223 */ /* 0x180fe2000001080e */
[----:B0-----:R-:W-:Y:S01]  /*5630*/  FSEL R125, R20, -INF , P6 ;  /* 0xff800000147d7808 */ /* 0x001fe20003000000 */
[--C-:B------:R-:W-:Y:S01]  /*5640*/  FFMA.FTZ R182, R107, R88, -R14.reuse ;  /* 0x000000586bb67223 */ /* 0x100fe2000001080e */
[----:B------:R-:W-:Y:S01]  /*5650*/  FMNMX.FTZ R32, R147, R32, !PT ;  /* 0x0000002093207209 */ /* 0x000fe20007810000 */
[-CC-:B------:R-:W-:Y:S01]  /*5660*/  FFMA.FTZ R107, R127, R88.reuse, -R14.reuse ;  /* 0x000000587f6b7223 */ /* 0x180fe2000001080e */
[----:B------:R-:W-:Y:S01]  /*5670*/  FSEL R127, R26, -INF , P5 ;  /* 0xff8000001a7f7808 */ /* 0x000fe20002800000 */
[--C-:B------:R-:W-:Y:S01]  /*5680*/  FFMA.FTZ R194, R133, R88, -R14.reuse ;  /* 0x0000005885c27223 */ /* 0x100fe2000001080e */
[----:B------:R-:W-:Y:S01]  /*5690*/  FMNMX.FTZ R32, R125, R32, !PT ;  /* 0x000000207d207209 */ /* 0x000fe20007810000 */
[-CC-:B------:R-:W-:Y:S01]  /*56a0*/  FFMA.FTZ R196, R137, R88.reuse, -R14.reuse ;  /* 0x0000005889c47223 */ /* 0x180fe2000001080e */
[----:B-1----:R-:W-:Y:S01]  /*56b0*/  FSEL R133, R24, -INF , P4 ;  /* 0xff80000018857808 */ /* 0x002fe20002000000 */
        /* <DEDUP_REMOVED lines=16> */
[-CC-:B------:R-:W-:Y:S01]  /*57c0*/  FFMA.FTZ R115, R141, R88.reuse, -R14.reuse ;  /* 0x000000588d737223 */ /* 0x180fe2000001080e */
[-CC-:B------:R-:W-:Y:S01]  /*57d0*/  FFMA.FTZ R141, R177, R88.reuse, -R14.reuse ;  /* 0x00000058b18d7223 */ /* 0x180fe2000001080e */
[----:B------:R-:W0:Y:S01]  /*57e0*/  SHFL.BFLY PT, R101, R32, 0x2, 0x1f ;  /* 0x0c401f0020657f89 */ /* 0x000e2200000e0000 */
        /* <DEDUP_REMOVED lines=22> */
[-CC-:B------:R-:W-:Y:S01]  /*5950*/  FFMA.FTZ R131, R169, R88.reuse, -R14.reuse ;  /* 0x00000058a9837223 */ /* 0x180fe2000001080e */
[----:B0-----:R-:W-:Y:S01]  /*5960*/  FMNMX.FTZ R20, R32, R101, !PT ;  /* 0x0000006520147209 */ /* 0x001fe20007810000 */
[-CC-:B------:R-:W-:Y:S01]  /*5970*/  FFMA.FTZ R210, R171, R88.reuse, -R14.reuse ;  /* 0x00000058abd27223 */ /* 0x180fe2000001080e */
[----:B------:R-:W0:Y:S01]  /*5980*/  MUFU.EX2 R180, R180 ;  /* 0x000000b400b47308 */ /* 0x000e220000000800 */
[-CC-:B------:R-:W-:Y:S01]  /*5990*/  FFMA.FTZ R135, R173, R88.reuse, -R14.reuse ;  /* 0x00000058ad877223 */ /* 0x180fe2000001080e */
[-CC-:B------:R-:W-:Y:S01]  /*59a0*/  FFMA.FTZ R212, R175, R88.reuse, -R14.reuse ;  /* 0x00000058afd47223 */ /* 0x180fe2000001080e */
[----:B------:R-:W4:Y:S01]  /*59b0*/  SHFL.BFLY PT, R101, R20, 0x1, 0x1f ;  /* 0x0c201f0014657f89 */ /* 0x000f2200000e0000 */
[-CC-:B------:R-:W-:Y:S01]  /*59c0*/  FFMA.FTZ R145, R181, R88.reuse, -R14.reuse ;  /* 0x00000058b5917223 */ /* 0x180fe2000001080e */
[-CC-:B------:R-:W-:Y:S01]  /*59d0*/  FFMA.FTZ R216, R183, R88.reuse, -R14.reuse ;  /* 0x00000058b7d87223 */ /* 0x180fe2000001080e */
[-CC-:B------:R-:W-:Y:S01]  /*59e0*/  FFMA.FTZ R151, R185, R88.reuse, -R14.reuse ;  /* 0x00000058b9977223 */ /* 0x180fe2000001080e */
[-CC-:B------:R-:W-:Y:S01]  /*59f0*/  FFMA.FTZ R218, R187, R88.reuse, -R14.reuse ;  /* 0x00000058bbda7223 */ /* 0x180fe2000001080e */
[----:B------:R-:W5:Y:S01]  /*5a00*/  MUFU.EX2 R39, R39 ;  /* 0x0000002700277308 */ /* 0x000f620000000800 */
[----:B------:R-:W-:-:S07]  /*5a10*/  FFMA.FTZ R153, R189, R88, -R14 ;  /* 0x00000058bd997223 */ /* 0x000fce000001080e */
[----:B------:R-:W5:Y:S08]  /*5a20*/  MUFU.EX2 R182, R182 ;  /* 0x000000b600b67308 */ /* 0x000f700000000800 */
[----:B------:R-:W5:Y:S01]  /*5a30*/  MUFU.EX2 R91, R91 ;  /* 0x0000005b005b7308 */ /* 0x000f620000000800 */
[----:B----4-:R-:W-:-:S04]  /*5a40*/  FMNMX.FTZ R101, R20, R101, !PT ;  /* 0x0000006514657209 */ /* 0x010fc80007810000 */
[C---:B------:R-:W-:Y:S01]  /*5a50*/  FSETP.NEU.FTZ.AND P2, PT, R101.reuse, -INF , PT ;  /* 0xff8000006500780b */ /* 0x040fe20003f5d000 */
[-C--:B------:R-:W-:Y:S02]  /*5a60*/  FMUL.FTZ R38, R101, R88.reuse ;  /* 0x0000005865267220 */ /* 0x080fe40000410000 */
[----:B------:R-:W4:Y:S03]  /*5a70*/  MUFU.EX2 R184, R184 ;  /* 0x000000b800b87308 */ /* 0x000f260000000800 */
[----:B------:R-:W-:Y:S02]  /*5a80*/  FSEL R38, R38, RZ, P2 ;  /* 0x000000ff26267208 */ /* 0x000fe40001000000 */
[----:B------:R-:W-:Y:S01]  /*5a90*/  ISETP.GE.AND P2, PT, R81, 0xb1, PT ;  /* 0x000000b15100780c */ /* 0x000fe20003f46270 */
[----:B------:R-:W-:Y:S02]  /*5aa0*/  IMAD.MOV.U32 R81, RZ, RZ, R87 ;  /* 0x000000ffff517224 */ /* 0x000fe400078e0057 */
[----:B------:R-:W-:Y:S01]  /*5ab0*/  MUFU.EX2 R95, R95 ;  /* 0x0000005f005f7308 */ /* 0x000fe20000000800 */
[-CC-:B------:R-:W-:Y:S01]  /*5ac0*/  FFMA.FTZ R177, R11, R88.reuse, -R38.reuse ;  /* 0x000000580bb17223 */ /* 0x180fe20000010826 */
[----:B-1----:R-:W-:Y:S01]  /*5ad0*/  FADD.FTZ R11, R176, R27 ;  /* 0x0000001bb00b7221 */ /* 0x002fe20000010000 */
[-CC-:B------:R-:W-:Y:S01]  /*5ae0*/  FFMA.FTZ R12, R12, R88.reuse, -R38.reuse ;  /* 0x000000580c0c7223 */ /* 0x180fe20000010826 */
[-CC-:B------:R-:W-:Y:S01]  /*5af0*/  FFMA.FTZ R179, R13, R88.reuse, -R38.reuse ;  /* 0x000000580db37223 */ /* 0x180fe20000010826 */
[-CC-:B------:R-:W-:Y:S01]  /*5b00*/  FFMA.FTZ R14, R15, R88.reuse, -R38.reuse ;  /* 0x000000580f0e7223 */ /* 0x180fe20000010826 */
[----:B--2---:R-:W-:Y:S01]  /*5b10*/  FADD.FTZ R42, R178, R11 ;  /* 0x0000000bb22a7221 */ /* 0x004fe20000010000 */
[-CC-:B------:R-:W-:Y:S01]  /*5b20*/  FFMA.FTZ R181, R21, R88.reuse, -R38.reuse ;  /* 0x0000005815b57223 */ /* 0x180fe20000010826 */
[----:B------:R-:W-:Y:S01]  /*5b30*/  MUFU.EX2 R177, R177 ;  /* 0x000000b100b17308 */ /* 0x000fe20000000800 */
[-C--:B------:R-:W-:Y:S01]  /*5b40*/  FFMA.FTZ R20, R41, R88.reuse, -R38 ;  /* 0x0000005829147223 */ /* 0x080fe20000010826 */
[----:B---3--:R-:W-:Y:S01]  /*5b50*/  FADD.FTZ R11, R31, R42 ;  /* 0x0000002a1f0b7221 */ /* 0x008fe20000010000 */
[-CC-:B------:R-:W-:Y:S01]  /*5b60*/  FFMA.FTZ R183, R43, R88.reuse, -R38.reuse ;  /* 0x000000582bb77223 */ /* 0x180fe20000010826 */
[-CC-:B------:R-:W-:Y:S01]  /*5b70*/  FFMA.FTZ R24, R45, R88.reuse, -R38.reuse ;  /* 0x000000582d187223 */ /* 0x180fe20000010826 */
[-CC-:B------:R-:W-:Y:S01]  /*5b80*/  FFMA.FTZ R185, R47, R88.reuse, -R38.reuse ;  /* 0x000000582fb97223 */ /* 0x180fe20000010826 */
[----:B0-----:R-:W-:Y:S01]  /*5b90*/  FADD.FTZ R42, R180, R11 ;  /* 0x0000000bb42a7221 */ /* 0x001fe20000010000 */
[-CC-:B------:R-:W-:Y:S01]  /*5ba0*/  FFMA.FTZ R26, R49, R88.reuse, -R38.reuse ;  /* 0x00000058311a7223 */ /* 0x180fe20000010826 */
[----:B------:R-:W0:Y:S01]  /*5bb0*/  MUFU.EX2 R12, R12 ;  /* 0x0000000c000c7308 */ /* 0x000e220000000800 */
[-C--:B------:R-:W-:Y:S01]  /*5bc0*/  FFMA.FTZ R187, R51, R88.reuse, -R38 ;  /* 0x0000005833bb7223 */ /* 0x080fe20000010826 */
[----:B-----5:R-:W-:Y:S01]  /*5bd0*/  FADD.FTZ R11, R39, R42 ;  /* 0x0000002a270b7221 */ /* 0x020fe20000010000 */
[-CC-:B------:R-:W-:Y:S01]  /*5be0*/  FFMA.FTZ R28, R53, R88.reuse, -R38.reuse ;  /* 0x00000058351c7223 */ /* 0x180fe20000010826 */
[-CC-:B------:R-:W-:Y:S01]  /*5bf0*/  FFMA.FTZ R189, R55, R88.reuse, -R38.reuse ;  /* 0x0000005837bd7223 */ /* 0x180fe20000010826 */
[-CC-:B------:R-:W-:Y:S01]  /*5c00*/  FFMA.FTZ R30, R57, R88.reuse, -R38.reuse ;  /* 0x00000058391e7223 */ /* 0x180fe20000010826 */
[----:B------:R-:W-:Y:S01]  /*5c10*/  FADD.FTZ R44, R182, R11 ;  /* 0x0000000bb62c7221 */ /* 0x000fe20000010000 */
[-CC-:B------:R-:W-:Y:S01]  /*5c20*/  FFMA.FTZ R191, R59, R88.reuse, -R38.reuse ;  /* 0x000000583bbf7223 */ /* 0x180fe20000010826 */
[----:B------:R-:W1:Y:S01]  /*5c30*/  MUFU.EX2 R179, R179 ;  /* 0x000000b300b37308 */ /* 0x000e620000000800 */
[-C--:B------:R-:W-:Y:S01]  /*5c40*/  FFMA.FTZ R32, R61, R88.reuse, -R38 ;  /* 0x000000583d207223 */ /* 0x080fe20000010826 */
[----:B------:R-:W-:Y:S01]  /*5c50*/  FADD.FTZ R11, R91, R44 ;  /* 0x0000002c5b0b7221 */ /* 0x000fe20000010000 */
[-CC-:B------:R-:W-:Y:S01]  /*5c60*/  FFMA.FTZ R193, R63, R88.reuse, -R38.reuse ;  /* 0x000000583fc17223 */ /* 0x180fe20000010826 */
[-CC-:B------:R-:W-:Y:S01]  /*5c70*/  FFMA.FTZ R34, R65, R88.reuse, -R38.reuse ;  /* 0x0000005841227223 */ /* 0x180fe20000010826 */
[-CC-:B------:R-:W-:Y:S01]  /*5c80*/  FFMA.FTZ R195, R67, R88.reuse, -R38.reuse ;  /* 0x0000005843c37223 */ /* 0x180fe20000010826 */
[----:B----4-:R-:W-:Y:S01]  /*5c90*/  FADD.FTZ R44, R184, R11 ;  /* 0x0000000bb82c7221 */ /* 0x010fe20000010000 */
[-C--:B------:R-:W-:Y:S01]  /*5ca0*/  FFMA.FTZ R36, R69, R88.reuse, -R38 ;  /* 0x0000005845247223 */ /* 0x080fe20000010826 */
[----:B------:R-:W2:Y:S01]  /*5cb0*/  MUFU.EX2 R186, R186 ;  /* 0x000000ba00ba7308 */ /* 0x000ea20000000800 */
[----:B0-----:R-:W-:Y:S01]  /*5cc0*/  FADD.FTZ R46, R177, R12 ;  /* 0x0000000cb12e7221 */ /* 0x001fe20000010000 */
[----:B------:R-:W-:Y:S01]  /*5cd0*/  FADD.FTZ R13, R95, R44 ;  /* 0x0000002c5f0d7221 */ /* 0x000fe20000010000 */
[-CC-:B------:R-:W-:Y:S01]  /*5ce0*/  FFMA.FTZ R197, R71, R88.reuse, -R38.reuse ;  /* 0x0000005847c57223 */ /* 0x180fe20000010826 */
[-CC-:B------:R-:W-:Y:S01]  /*5cf0*/  FFMA.FTZ R40, R73, R88.reuse, -R38.reuse ;  /* 0x0000005849287223 */ /* 0x180fe20000010826 */
[-CC-:B------:R-:W-:Y:S01]  /*5d00*/  FFMA.FTZ R199, R75, R88.reuse, -R38.reuse ;  /* 0x000000584bc77223 */ /* 0x180fe20000010826 */
[-CC-:B------:R-:W-:Y:S01]  /*5d10*/  FFMA.FTZ R42, R77, R88.reuse, -R38.reuse ;  /* 0x000000584d2a7223 */ /* 0x180fe20000010826 */
[-C--:B------:R-:W-:Y:S01]  /*5d20*/  FFMA.FTZ R201, R79, R88.reuse, -R38 ;  /* 0x000000584fc97223 */ /* 0x080fe20000010826 */
[----:B------:R-:W0:Y:S01]  /*5d30*/  MUFU.EX2 R14, R14 ;  /* 0x0000000e000e7308 */ /* 0x000e220000000800 */
        /* <DEDUP_REMOVED lines=11> */
[-CC-:B------:R-:W-:Y:S01]  /*5df0*/  FFMA.FTZ R25, R25, R88.reuse, -R38.reuse ;  /* 0x0000005819197223 */ /* 0x180fe20000010826 */
[-CC-:B------:R-:W-:Y:S01]  /*5e00*/  FFMA.FTZ R29, R29, R88.reuse, -R38.reuse ;  /* 0x000000581d1d7223 */ /* 0x180fe20000010826 */
[-CC-:B------:R-:W-:Y:S01]  /*5e10*/  FFMA.FTZ R139, R139, R88.reuse, -R38.reuse ;  /* 0x000000588b8b7223 */ /* 0x180fe20000010826 */
[-CC-:B------:R-:W-:Y:S01]  /*5e20*/  FFMA.FTZ R143, R143, R88.reuse, -R38.reuse ;  /* 0x000000588f8f7223 */ /* 0x180fe20000010826 */
[----:B------:R-:W2:Y:S01]  /*5e30*/  MUFU.EX2 R181, R181 ;  /* 0x000000b500b57308 */ /* 0x000ea20000000800 */
[----:B0-----:R-:W-:Y:S01]  /*5e40*/  FADD.FTZ R46, R14, R11 ;  /* 0x0000000b0e2e7221 */ /* 0x001fe20000010000 */
[-CC-:B------:R-:W-:Y:S01]  /*5e50*/  FFMA.FTZ R147, R147, R88.reuse, -R38.reuse ;  /* 0x0000005893937223 */ /* 0x180fe20000010826 */
[-CC-:B------:R-:W-:Y:S01]  /*5e60*/  FFMA.FTZ R125, R125, R88.reuse, -R38.reuse ;  /* 0x000000587d7d7223 */ /* 0x180fe20000010826 */
[-CC-:B------:R-:W-:Y:S01]  /*5e70*/  FFMA.FTZ R127, R127, R88.reuse, -R38.reuse ;  /* 0x000000587f7f7223 */ /* 0x180fe20000010826 */
[-CC-:B------:R-:W-:Y:S01]  /*5e80*/  FFMA.FTZ R133, R133, R88.reuse, -R38.reuse ;  /* 0x0000005885857223 */ /* 0x180fe20000010826 */
[-CC-:B------:R-:W-:Y:S01]  /*5e90*/  FFMA.FTZ R137, R137, R88.reuse, -R38.reuse ;  /* 0x0000005889897223 */ /* 0x180fe20000010826 */
[----:B------:R-:W-:Y:S01]  /*5ea0*/  FFMA.FTZ R149, R149, R88, -R38 ;  /* 0x0000005895957223 */ /* 0x000fe20000010826 */
[----:B------:R-:W0:Y:S01]  /*5eb0*/  MUFU.EX2 R188, R188 ;  /* 0x000000bc00bc7308 */ /* 0x000e220000000800 */
        /* <DEDUP_REMOVED lines=16> */
[----:B0-----:R-:W-:Y:S01]  /*5fc0*/  FADD.FTZ R46, R188, R13 ;  /* 0x0000000dbc2e7221 */ /* 0x001fe20000010000 */
[----:B------:R-:W-:Y:S01]  /*5fd0*/  F2FP.F16.F32.PACK_AB R184, R95, R184 ;  /* 0x000000b85fb8723e */ /* 0x000fe200000000ff */
[--C-:B------:R-:W-:Y:S01]  /*5fe0*/  IMAD.MOV.U32 R69, RZ, RZ, R87.reuse ;  /* 0x000000ffff457224 */ /* 0x100fe200078e0057 */
[----:B------:R-:W-:Y:S01]  /*5ff0*/  F2FP.F16.F32.PACK_AB R186, R99, R186 ;  /* 0x000000ba63ba723e */ /* 0x000fe200000000ff */
[--C-:B------:R-:W-:Y:S01]  /*6000*/  IMAD.MOV.U32 R67, RZ, RZ, R87.reuse ;  /* 0x000000ffff437224 */ /* 0x100fe200078e0057 */
[----:B------:R-:W-:Y:S01]  /*6010*/  MOV R73, R87 ;  /* 0x0000005700497202 */ /* 0x000fe20000000f00 */
[----:B------:R-:W-:Y:S01]  /*6020*/  IMAD.MOV.U32 R65, RZ, RZ, R87 ;  /* 0x000000ffff417224 */ /* 0x000fe200078e0057 */
[----:B------:R-:W0:Y:S01]  /*6030*/  MUFU.EX2 R183, R183 ;  /* 0x000000b700b77308 */ /* 0x000e220000000800 */
[C---:B-1----:R-:W-:Y:S01]  /*6040*/  FADD.FTZ R48, R20.reuse, R11 ;  /* 0x0000000b14307221 */ /* 0x042fe20000010000 */
[----:B------:R-:W-:Y:S01]  /*6050*/  F2FP.F16.F32.PACK_AB R181, R20, R181 ;  /* 0x000000b514b5723e */ /* 0x000fe200000000ff */
[--C-:B------:R-:W-:Y:S01]  /*6060*/  IMAD.MOV.U32 R63, RZ, RZ, R87.reuse ;  /* 0x000000ffff3f7224 */ /* 0x100fe200078e0057 */
[----:B------:R-:W-:Y:S01]  /*6070*/  MOV R55, R87 ;  /* 0x0000005700377202 */ /* 0x000fe20000000f00 */
[----:B------:R-:W-:-:S02]  /*6080*/  IMAD.MOV.U32 R61, RZ, RZ, R87 ;  /* 0x000000ffff3d7224 */ /* 0x000fc400078e0057 */
[--C-:B------:R-:W-:Y:S01]  /*6090*/  IMAD.MOV.U32 R59, RZ, RZ, R87.reuse ;  /* 0x000000ffff3b7224 */ /* 0x100fe200078e0057 */
[----:B------:R-:W1:Y:S01]  /*60a0*/  MUFU.EX2 R190, R190 ;  /* 0x000000be00be7308 */ /* 0x000e620000000800 */
[----:B--2---:R-:W-:Y:S01]  /*60b0*/  FADD.FTZ R13, R103, R46 ;  /* 0x0000002e670d7221 */ /* 0x004fe20000010000 */
[----:B------:R-:W-:Y:S01]  /*60c0*/  FFMA.FTZ R46, R35, R88, -R38 ;  /* 0x00000058232e7223 */ /* 0x000fe20000010826 */
[----:B------:R-:W-:Y:S01]  /*60d0*/  F2FP.F16.F32.PACK_AB R188, R103, R188 ;  /* 0x000000bc67bc723e */ /* 0x000fe200000000ff */
[--C-:B------:R-:W-:Y:S02]  /*60e0*/  IMAD.MOV.U32 R57, RZ, RZ, R87.reuse ;  /* 0x000000ffff397224 */ /* 0x100fe400078e0057 */
[--C-:B------:R-:W-:Y:S02]  /*60f0*/  IMAD.MOV.U32 R53, RZ, RZ, R87.reuse ;  /* 0x000000ffff357224 */ /* 0x100fe400078e0057 */
[----:B------:R-:W2:Y:S01]  /*6100*/  MUFU.EX2 R24, R24 ;  /* 0x0000001800187308 */ /* 0x000ea20000000800 */
[----:B0-----:R-:W-:Y:S01]  /*6110*/  FADD.FTZ R11, R183, R48 ;  /* 0x00000030b70b7221 */ /* 0x001fe20000010000 */
[----:B------:R-:W-:-:S02]  /*6120*/  IMAD.MOV.U32 R51, RZ, RZ, R87 ;  /* 0x000000ffff337224 */ /* 0x000fc400078e0057 */
[--C-:B------:R-:W-:Y:S02]  /*6130*/  IMAD.MOV.U32 R49, RZ, RZ, R87.reuse ;  /* 0x000000ffff317224 */ /* 0x100fe400078e0057 */
[----:B------:R-:W-:Y:S02]  /*6140*/  IMAD.MOV.U32 R47, RZ, RZ, R87 ;  /* 0x000000ffff2f7224 */ /* 0x000fe400078e0057 */
[----:B------:R-:W0:Y:S01]  /*6150*/  MUFU.EX2 R107, R107 ;  /* 0x0000006b006b7308 */ /* 0x000e220000000800 */
[----:B-1----:R-:W-:Y:S01]  /*6160*/  FADD.FTZ R50, R190, R13 ;  /* 0x0000000dbe327221 */ /* 0x002fe20000010000 */
[--C-:B------:R-:W-:Y:S02]  /*6170*/  IMAD.MOV.U32 R45, RZ, RZ, R87.reuse ;  /* 0x000000ffff2d7224 */ /* 0x100fe400078e0057 */
[--C-:B------:R-:W-:Y:S02]  /*6180*/  IMAD.MOV.U32 R43, RZ, RZ, R87.reuse ;  /* 0x000000ffff2b7224 */ /* 0x100fe400078e0057 */
[----:B------:R-:W-:-:S02]  /*6190*/  IMAD.MOV.U32 R41, RZ, RZ, R87 ;  /* 0x000000ffff297224 */ /* 0x000fc400078e0057 */
[----:B------:R-:W1:Y:S01]  /*61a0*/  MUFU.EX2 R185, R185 ;  /* 0x000000b900b97308 */ /* 0x000e620000000800 */
[C---:B--2---:R-:W-:Y:S01]  /*61b0*/  FADD.FTZ R48, R24.reuse, R11 ;  /* 0x0000000b18307221 */ /* 0x044fe20000010000 */
[----:B------:R-:W-:Y:S01]  /*61c0*/  F2FP.F16.F32.PACK_AB R183, R24, R183 ;  /* 0x000000b718b7723e */ /* 0x000fe200000000ff */
[--C-:B------:R-:W-:Y:S02]  /*61d0*/  IMAD.MOV.U32 R39, RZ, RZ, R87.reuse ;  /* 0x000000ffff277224 */ /* 0x100fe400078e0057 */
[--C-:B------:R-:W-:Y:S02]  /*61e0*/  IMAD.MOV.U32 R35, RZ, RZ, R87.reuse ;  /* 0x000000ffff237224 */ /* 0x100fe400078e0057 */
[--C-:B------:R-:W-:Y:S01]  /*61f0*/  IMAD.MOV.U32 R33, RZ, RZ, R87.reuse ;  /* 0x000000ffff217224 */ /* 0x100fe200078e0057 */
[----:B------:R-:W2:Y:S01]  /*6200*/  MUFU.EX2 R192, R192 ;  /* 0x000000c000c07308 */ /* 0x000ea20000000800 */
[C---:B0-----:R-:W-:Y:S01]  /*6210*/  FADD.FTZ R13, R107.reuse, R50 ;  /* 0x000000326b0d7221 */ /* 0x041fe20000010000 */
[----:B------:R-:W-:Y:S01]  /*6220*/  F2FP.F16.F32.PACK_AB R190, R107, R190 ;  /* 0x000000be6bbe723e */ /* 0x000fe200000000ff */
[----:B------:R-:W-:-:S02]  /*6230*/  IMAD.MOV.U32 R31, RZ, RZ, R87 ;  /* 0x000000ffff1f7224 */ /* 0x000fc400078e0057 */
[--C-:B------:R-:W-:Y:S02]  /*6240*/  IMAD.MOV.U32 R27, RZ, RZ, R87.reuse ;  /* 0x000000ffff1b7224 */ /* 0x100fe400078e0057 */
[----:B------:R-:W-:Y:S01]  /*6250*/  IMAD.MOV.U32 R24, RZ, RZ, R87 ;  /* 0x000000ffff187224 */ /* 0x000fe200078e0057 */
        /* <DEDUP_REMOVED lines=10> */
[----:B------:R-:W-:-:S06]  /*6300*/  F2FP.F16.F32.PACK_AB R192, R111, R192 ;  /* 0x000000c06fc0723e */ /* 0x000fcc00000000ff */
[----:B------:R-:W1:Y:S01]  /*6310*/  MUFU.EX2 R28, R28 ;  /* 0x0000001c001c7308 */ /* 0x000e620000000800 */
[----:B--2---:R-:W-:-:S07]  /*6320*/  FADD.FTZ R13, R187, R48 ;  /* 0x00000030bb0d7221 */ /* 0x004fce0000010000 */
[----:B------:R-:W2:Y:S01]  /*6330*/  MUFU.EX2 R189, R189 ;  /* 0x000000bd00bd7308 */ /* 0x000ea20000000800 */
[----:B0-----:R-:W-:Y:S01]  /*6340*/  FADD.FTZ R50, R194, R11 ;  /* 0x0000000bc2327221 */ /* 0x001fe20000010000 */
[----:B------:R-:W-:-:S04]  /*6350*/  @!P1 PRMT R11, RZ, 0x654, R10 ;  /* 0x00000654ff0b9816 */ /* 0x000fc8000000000a */
[----:B------:R2:W-:Y:S02]  /*6360*/  @!P1 SYNCS.ARRIVE.TRANS64.RED.A1T0 RZ, [R11+URZ], RZ ;  /* 0x000000ff0bff99a7 */ /* 0x0005e4000810043f */
[----:B------:R-:W0:Y:S01]  /*6370*/  MUFU.EX2 R113, R113 ;  /* 0x0000007100717308 */ /* 0x000e220000000800 */
[C---:B-1----:R-:W-:Y:S01]  /*6380*/  FADD.FTZ R48, R28.reuse, R13 ;  /* 0x0000000d1c307221 */ /* 0x042fe20000010000 */
[----:B------:R-:W-:Y:S02]  /*6390*/  F2FP.F16.F32.PACK_AB R187, R28, R187 ;  /* 0x000000bb1cbb723e */ /* 0x000fe400000000ff */
[----:B------:R-:W-:-:S04]  /*63a0*/  MOV R28, R87 ;  /* 0x00000057001c7202 */ /* 0x000fc80000000f00 */
[----:B------:R-:W1:Y:S01]  /*63b0*/  MUFU.EX2 R30, R30 ;  /* 0x0000001e001e7308 */ /* 0x000e620000000800 */
[----:B--2---:R-:W-:-:S07]  /*63c0*/  FADD.FTZ R11, R189, R48 ;  /* 0x00000030bd0b7221 */ /* 0x004fce0000010000 */
[----:B------:R-:W2:Y:S01]  /*63d0*/  MUFU.EX2 R196, R196 ;  /* 0x000000c400c47308 */ /* 0x000ea20000000800 */
[C---:B0-----:R-:W-:Y:S01]  /*63e0*/  FADD.FTZ R13, R113.reuse, R50 ;  /* 0x00000032710d7221 */ /* 0x041fe20000010000 */
[----:B------:R-:W-:-:S06]  /*63f0*/  F2FP.F16.F32.PACK_AB R194, R113, R194 ;  /* 0x000000c271c2723e */ /* 0x000fcc00000000ff */
[----:B------:R-:W0:Y:S01]  /*6400*/  MUFU.EX2 R191, R191 ;  /* 0x000000bf00bf7308 */ /* 0x000e220000000800 */
[C---:B-1----:R-:W-:Y:S01]  /*6410*/  FADD.FTZ R48, R30.reuse, R11 ;  /* 0x0000000b1e307221 */ /* 0x042fe20000010000 */
[----:B------:R-:W-:Y:S01]  /*6420*/  F2FP.F16.F32.PACK_AB R189, R30, R189 ;  /* 0x000000bd1ebd723e */ /* 0x000fe200000000ff */
[----:B------:R-:W-:-:S05]  /*6430*/  IMAD.MOV.U32 R30, RZ, RZ, R87 ;  /* 0x000000ffff1e7224 */ /* 0x000fca00078e0057 */
        /* <DEDUP_REMOVED lines=9> */
[----:B------:R-:W-:Y:S01]  /*64d0*/  F2FP.F16.F32.PACK_AB R191, R32, R191 ;  /* 0x000000bf20bf723e */ /* 0x000fe200000000ff */
[----:B------:R-:W-:-:S05]  /*64e0*/  IMAD.MOV.U32 R32, RZ, RZ, R87 ;  /* 0x000000ffff207224 */ /* 0x000fca00078e0057 */
        /* <DEDUP_REMOVED lines=64> */
[----:B------:R-:W-:Y:S02]  /*68f0*/  F2FP.F16.F32.PACK_AB R203, R46, R203 ;  /* 0x000000cb2ecb723e */ /* 0x000fe400000000ff */
[----:B------:R-:W-:-:S04]  /*6900*/  MOV R46, R87 ;  /* 0x00000057002e7202 */ /* 0x000fc80000000f00 */
[----:B------:R-:W2:Y:S01]  /*6910*/  MUFU.EX2 R135, R135 ;  /* 0x0000008700877308 */ /* 0x000ea20000000800 */
[----:B0-----:R-:W-:-:S07]  /*6920*/  FADD.FTZ R56, R210, R13 ;  /* 0x0000000dd2387221 */ /* 0x001fce0000010000 */
[----:B------:R0:W3:Y:S01]  /*6930*/  MUFU.EX2 R10, R37 ;  /* 0x00000025000a7308 */ /* 0x0000e20000000800 */
[----:B-1----:R-:W-:-:S07]  /*6940*/  FADD.FTZ R11, R205, R54 ;  /* 0x00000036cd0b7221 */ /* 0x002fce0000010000 */
[----:B------:R-:W1:Y:S01]  /*6950*/  MUFU.EX2 R212, R212 ;  /* 0x000000d400d47308 */ /* 0x000e620000000800 */
[C---:B--2---:R-:W-:Y:S01]  /*6960*/  FADD.FTZ R13, R135.reuse, R56 ;  /* 0x00000038870d7221 */ /* 0x044fe20000010000 */
[----:B------:R-:W-:Y:S02]  /*6970*/  F2FP.F16.F32.PACK_AB R210, R135, R210 ;  /* 0x000000d287d2723e */ /* 0x000fe400000000ff */
[----:B0-----:R-:W-:-:S04]  /*6980*/  MOV R37, R87 ;  /* 0x0000005700257202 */ /* 0x001fc80000000f00 */
[----:B------:R-:W0:Y:S01]  /*6990*/  MUFU.EX2 R93, R93 ;  /* 0x0000005d005d7308 */ /* 0x000e220000000800 */
[C---:B---3--:R-:W-:Y:S01]  /*69a0*/  FADD.FTZ R54, R10.reuse, R11 ;  /* 0x0000000b0a367221 */ /* 0x048fe20000010000 */
[----:B------:R-:W-:-:S06]  /*69b0*/  F2FP.F16.F32.PACK_AB R205, R10, R205 ;  /* 0x000000cd0acd723e */ /* 0x000fcc00000000ff */
[----:B------:R-:W2:Y:S01]  /*69c0*/  MUFU.EX2 R141, R141 ;  /* 0x0000008d008d7308 */ /* 0x000ea20000000800 */
[----:B-1----:R-:W-:-:S07]  /*69d0*/  FADD.FTZ R56, R212, R13 ;  /* 0x0000000dd4387221 */ /* 0x002fce0000010000 */
[----:B------:R-:W1:Y:S01]  /*69e0*/  MUFU.EX2 R48, R97 ;  /* 0x0000006100307308 */ /* 0x000e620000000800 */
[----:B0-----:R-:W-:-:S07]  /*69f0*/  FADD.FTZ R11, R93, R54 ;  /* 0x000000365d0b7221 */ /* 0x001fce0000010000 */
[----:B------:R-:W0:Y:S01]  /*6a00*/  MUFU.EX2 R214, R214 ;  /* 0x000000d600d67308 */ /* 0x000e220000000800 */
[C---:B--2---:R-:W-:Y:S01]  /*6a10*/  FADD.FTZ R13, R141.reuse, R56 ;  /* 0x000000388d0d7221 */ /* 0x044fe20000010000 */
[----:B------:R-:W-:-:S06]  /*6a20*/  F2FP.F16.F32.PACK_AB R212, R141, R212 ;  /* 0x000000d48dd4723e */ /* 0x000fcc00000000ff */
[----:B------:R-:W2:Y:S01]  /*6a30*/  MUFU.EX2 R105, R105 ;  /* 0x0000006900697308 */ /* 0x000ea20000000800 */
[C---:B-1----:R-:W-:Y:S01]  /*6a40*/  FADD.FTZ R56, R48.reuse, R11 ;  /* 0x0000000b30387221 */ /* 0x042fe20000010000 */
[----:B------:R-:W-:Y:S01]  /*6a50*/  F2FP.F16.F32.PACK_AB R207, R48, R93 ;  /* 0x0000005d30cf723e */ /* 0x000fe200000000ff */
[----:B------:R-:W-:-:S05]  /*6a60*/  IMAD.MOV.U32 R48, RZ, RZ, R87 ;  /* 0x000000ffff307224 */ /* 0x000fca00078e0057 */
        /* <DEDUP_REMOVED lines=12> */
[----:B--2---:R-:W-:-:S07]  /*6b30*/  FADD.FTZ R58, R216, R13 ;  /* 0x0000000dd83a7221 */ /* 0x004fce0000010000 */
[----:B------:R2:W3:Y:S01]  /*6b40*/  MUFU.EX2 R38, R29 ;  /* 0x0000001d00267308 */ /* 0x0004e20000000800 */
[----:B-1----:R-:W-:-:S07]  /*6b50*/  FADD.FTZ R11, R25, R56 ;  /* 0x00000038190b7221 */ /* 0x002fce0000010000 */
[----:B------:R-:W1:Y:S01]  /*6b60*/  MUFU.EX2 R218, R218 ;  /* 0x000000da00da7308 */ /* 0x000e620000000800 */
[C---:B0-----:R-:W-:Y:S01]  /*6b70*/  FADD.FTZ R13, R151.reuse, R58 ;  /* 0x0000003a970d7221 */ /* 0x041fe20000010000 */
[----:B------:R-:W-:Y:S01]  /*6b80*/  F2FP.F16.F32.PACK_AB R216, R151, R216 ;  /* 0x000000d897d8723e */ /* 0x000fe200000000ff */
[----:B--2---:R-:W-:-:S05]  /*6b90*/  IMAD.MOV.U32 R29, RZ, RZ, R87 ;  /* 0x000000ffff1d7224 */ /* 0x004fca00078e0057 */
[----:B------:R-:W0:Y:S01]  /*6ba0*/  MUFU.EX2 R139, R139 ;  /* 0x0000008b008b7308 */ /* 0x000e220000000800 */
[C---:B---3--:R-:W-:Y:S01]  /*6bb0*/  FADD.FTZ R58, R38.reuse, R11 ;  /* 0x0000000b263a7221 */ /* 0x048fe20000010000 */
[----:B------:R-:W-:Y:S01]  /*6bc0*/  F2FP.F16.F32.PACK_AB R211, R38, R25 ;  /* 0x0000001926d3723e */ /* 0x000fe200000000ff */
[--C-:B------:R-:W-:Y:S02]  /*6bd0*/  IMAD.MOV.U32 R38, RZ, RZ, R87.reuse ;  /* 0x000000ffff267224 */ /* 0x100fe400078e0057 */
[----:B------:R-:W-:-:S03]  /*6be0*/  IMAD.MOV.U32 R25, RZ, RZ, R87 ;  /* 0x000000ffff197224 */ /* 0x000fc600078e0057 */
[----:B------:R-:W2:Y:S01]  /*6bf0*/  MUFU.EX2 R52, R143 ;  /* 0x0000008f00347308 */ /* 0x000ea20000000800 */
[----:B-1----:R-:W-:-:S07]  /*6c00*/  FADD.FTZ R60, R218, R13 ;  /* 0x0000000dda3c7221 */ /* 0x002fce0000010000 */
[----:B------:R-:W1:Y:S01]  /*6c10*/  MUFU.EX2 R147, R147 ;  /* 0x0000009300937308 */ /* 0x000e620000000800 */
[----:B0-----:R-:W-:Y:S01]  /*6c20*/  FADD.FTZ R13, R139, R58 ;  /* 0x0000003a8b0d7221 */ /* 0x001fe20000010000 */
[----:B------:R-:W-:-:S06]  /*6c30*/  IMAD.MOV.U32 R58, RZ, RZ, R87 ;  /* 0x000000ffff3a7224 */ /* 0x000fcc00078e0057 */
[----:B------:R-:W0:Y:S01]  /*6c40*/  MUFU.EX2 R54, R125 ;  /* 0x0000007d00367308 */ /* 0x000e220000000800 */
[C---:B--2---:R-:W-:Y:S01]  /*6c50*/  FADD.FTZ R12, R52.reuse, R13 ;  /* 0x0000000d340c7221 */ /* 0x044fe20000010000 */
[----:B------:R-:W-:Y:S01]  /*6c60*/  F2FP.F16.F32.PACK_AB R213, R52, R139 ;  /* 0x0000008b34d5723e */ /* 0x000fe200000000ff */
[----:B------:R-:W-:-:S05]  /*6c70*/  IMAD.MOV.U32 R52, RZ, RZ, R87 ;  /* 0x000000ffff347224 */ /* 0x000fca00078e0057 */
[----:B------:R-:W2:Y:S01]  /*6c80*/  MUFU.EX2 R127, R127 ;  /* 0x0000007f007f7308 */ /* 0x000ea20000000800 */
[----:B-1----:R-:W-:-:S07]  /*6c90*/  FADD.FTZ R13, R147, R12 ;  /* 0x0000000c930d7221 */ /* 0x002fce0000010000 */
[----:B------:R-:W1:Y:S01]  /*6ca0*/  MUFU.EX2 R56, R133 ;  /* 0x0000008500387308 */ /* 0x000e620000000800 */
[C---:B0-----:R-:W-:Y:S01]  /*6cb0*/  FADD.FTZ R14, R54.reuse, R13 ;  /* 0x0000000d360e7221 */ /* 0x041fe20000010000 */
[----:B------:R-:W-:Y:S01]  /*6cc0*/  F2FP.F16.F32.PACK_AB R215, R54, R147 ;  /* 0x0000009336d7723e */ /* 0x000fe200000000ff */
[----:B------:R-:W-:-:S05]  /*6cd0*/  IMAD.MOV.U32 R54, RZ, RZ, R87 ;  /* 0x000000ffff367224 */ /* 0x000fca00078e0057 */
[----:B------:R-:W0:Y:S01]  /*6ce0*/  MUFU.EX2 R137, R137 ;  /* 0x0000008900897308 */ /* 0x000e220000000800 */
[----:B--2---:R-:W-:-:S07]  /*6cf0*/  FADD.FTZ R13, R127, R14 ;  /* 0x0000000e7f0d7221 */ /* 0x004fce0000010000 */
[----:B------:R-:W2:Y:S01]  /*6d00*/  MUFU.EX2 R153, R153 ;  /* 0x0000009900997308 */ /* 0x000ea20000000800 */
[C---:B-1----:R-:W-:Y:S01]  /*6d10*/  FADD.FTZ R10, R56.reuse, R13 ;  /* 0x0000000d380a7221 */ /* 0x042fe20000010000 */
[----:B------:R-:W-:Y:S01]  /*6d20*/  F2FP.F16.F32.PACK_AB R217, R56, R127 ;  /* 0x0000007f38d9723e */ /* 0x000fe200000000ff */
[----:B------:R-:W-:-:S05]  /*6d30*/  IMAD.MOV.U32 R56, RZ, RZ, R87 ;  /* 0x000000ffff387224 */ /* 0x000fca00078e0057 */
[----:B------:R-:W1:Y:S01]  /*6d40*/  MUFU.EX2 R12, R149 ;  /* 0x00000095000c7308 */ /* 0x000e620000000800 */
[----:B0-----:R-:W-:Y:S01]  /*6d50*/  FADD.FTZ R13, R137, R10 ;  /* 0x0000000a890d7221 */ /* 0x001fe20000010000 */
[C---:B--2---:R-:W-:Y:S01]  /*6d60*/  FADD.FTZ R11, R153.reuse, R60 ;  /* 0x0000003c990b7221 */ /* 0x044fe20000010000 */
[----:B------:R-:W-:Y:S01]  /*6d70*/  F2FP.F16.F32.PACK_AB R218, R153, R218 ;  /* 0x000000da99da723e */ /* 0x000fe200000000ff */
[----:B------:R-:W-:Y:S02]  /*6d80*/  IMAD.MOV.U32 R60, RZ, RZ, R87 ;  /* 0x000000ffff3c7224 */ /* 0x000fe400078e0057 */
[C---:B-1----:R-:W-:Y:S01]  /*6d90*/  FADD.FTZ R10, R12.reuse, R13 ;  /* 0x0000000d0c0a7221 */ /* 0x042fe20000010000 */
[----:B------:R-:W-:Y:S01]  /*6da0*/  F2FP.F16.F32.PACK_AB R219, R12, R137 ;  /* 0x000000890cdb723e */ /* 0x000fe200000000ff */
        /* <DEDUP_REMOVED lines=38> */
[----:B------:R-:W-:-:S06]  /*7010*/  ULDC UR7, c[0x0][0x9d8] ;  /* 0x0002760000077ab9 */ /* 0x000fcc0000000800 */
.L_x_5790:
[----:B------:R-:W-:Y:S01]  /*7020*/  UIADD3 UR6, UR60, 0x1, URZ ;  /* 0x000000013c067890 */ /* 0x000fe2000fffe03f */
[----:B------:R-:W-:-:S03]  /*7030*/  ISETP.NE.AND P3, PT, RZ, UR61, PT ;  /* 0x0000003dff007c0c */ /* 0x000fc6000bf65270 */
[----:B------:R-:W-:-:S04]  /*7040*/  UISETP.NE.AND UP0, UPT, UR6, 0x2, UPT ;  /* 0x000000020600788c */ /* 0x000fc8000bf05270 */
[----:B------:R-:W-:Y:S02]  /*7050*/  USEL UR10, URZ, 0x1, UP0 ;  /* 0x000000013f0a7887 */ /* 0x000fe40008000000 */
[----:B------:R-:W-:-:S04]  /*7060*/  USEL UR6, UR6, URZ, UP0 ;  /* 0x0000003f06067287 */ /* 0x000fc80008000000 */
[----:B------:R-:W-:Y:S02]  /*7070*/  LOP3.LUT R16, R15, UR10, RZ, 0x3c, !PT ;  /* 0x0000000a0f107c12 */ /* 0x000fe4000f8e3cff */
[----:B------:R-:W-:Y:S01]  /*7080*/  MOV R2, UR6 ;  /* 0x0000000600027c02 */ /* 0x000fe20008000f00 */
[----:B------:R-:W-:Y:S06]  /*7090*/  @P3 BRA `(.L_x_5782) ;  /* 0x0000000000343947 */ /* 0x000fec0003800000 */
[----:B------:R-:W-:Y:S05]  /*70a0*/  @!P0 BRA `(.L_x_5783) ;  /* 0x0000000000048947 */ /* 0x000fea0003800000 */
[----:B------:R-:W-:Y:S01]  /*70b0*/  BPT.TRAP 0x1 ;  /* 0x000000040000795c */ /* 0x000fe20000300000 */
.L_x_5783:
[----:B------:R-:W0:Y:S01]  /*70c0*/  S2UR UR10, SR_CgaCtaId ;  /* 0x00000000000a79c3 */ /* 0x000e220000008800 */
[----:B------:R-:W-:Y:S01]  /*70d0*/  UMOV UR6, 0x400 ;  /* 0x0000040000067882 */ /* 0x000fe20000000000 */
[----:B------:R-:W-:Y:S01]  /*70e0*/  SHF.L.U32 R21, R16, 0x1f, RZ ;  /* 0x0000001f10157819 */ /* 0x000fe200000006ff */
[----:B0-----:R-:W-:-:S06]  /*70f0*/  ULEA UR6, UR10, UR6, 0x18 ;  /* 0x000000060a067291 */ /* 0x001fcc000f8ec03f */
[----:B------:R-:W-:-:S04]  /*7100*/  LEA R0, R2, UR6, 0x3 ;  /* 0x0000000602007c11 */ /* 0x000fc8000f8e18ff */
[----:B------:R0:W1:Y:S01]  /*7110*/  SYNCS.PHASECHK.TRANS64.TRYWAIT P2, [R0+URZ+0x34830], R21 ;  /* 0x03483015000075a7 */ /* 0x000062000804017f */
[----:B------:R-:W-:Y:S05]  /*7120*/  @!P0 BRA `(.L_x_5784) ;  /* 0x0000000000048947 */ /* 0x000fea0003800000 */
[----:B------:R-:W-:Y:S01]  /*7130*/  BPT.TRAP 0x1 ;  /* 0x000000040000795c */ /* 0x000fe20000300000 */
.L_x_5784:
[----:B-1----:R-:W-:Y:S05]  /*7140*/  @P2 BRA `(.L_x_5782) ;  /* 0x0000000000082947 */ /* 0x002fea0003800000 */
[----:B------:R-:W1:Y:S02]  /*7150*/  SYNCS.PHASECHK.TRANS64.TRYWAIT P2, [R0+URZ+0x34830], R21 ;  /* 0x03483015000075a7 */ /* 0x000e64000804017f */
[----:B-1----:R-:W-:Y:S05]  /*7160*/  @!P2 BRA `(.L_x_5785) ;  /* 0x000000c800d0a947 */ /* 0x002fea0003800000 */
.L_x_5782:
[----:B------:R-:W2:Y:S01]  /*7170*/  S2R R20, SR_TID.X ;  /* 0x0000000000147919 */ /* 0x000ea20000002100 */
[----:B01----:R-:W-:Y:S01]  /*7180*/  IMAD R0, R2, 0xb00, R3 ;  /* 0x00000b0002007824 */ /* 0x003fe200078e0203 */
        /* <DEDUP_REMOVED lines=13> */
[----:B------:R-:W-:Y:S01]  /*7260*/  UMOV UR56, UR14 ;  /* 0x0000000e00387c82 */ /* 0x000fe20008000000 */
[----:B------:R-:W-:Y:S01]  /*7270*/  UMOV UR24, UR14 ;  /* 0x0000000e00187c82 */ /* 0x000fe20008000000 */
[----:B------:R-:W-:Y:S01]  /*7280*/  UMOV UR57, UR15 ;  /* 0x0000000f00397c82 */ /* 0x000fe20008000000 */
[----:B------:R-:W-:Y:S01]  /*7290*/  UMOV UR25, UR15 ;  /* 0x0000000f00197c82 */ /* 0x000fe20008000000 */
[----:B------:R-:W-:Y:S01]  /*72a0*/  UMOV UR58, UR6 ;  /* 0x00000006003a7c82 */ /* 0x000fe20008000000 */
[----:B------:R-:W-:Y:S01]  /*72b0*/  UIADD3 UR26, UR6, 0x80, URZ ;  /* 0x00000080061a7890 */ /* 0x000fe2000fffe03f */
[----:B------:R-:W-:Y:S01]  /*72c0*/  R2UR UR19, R7 ;  /* 0x00000000071372ca */ /* 0x000fe200000e0000 */
        /* <DEDUP_REMOVED lines=11> */
[----:B------:R-:W-:Y:S01]  /*7380*/  VIADD R0, R20, 0x8 ;  /* 0x0000000814007836 */ /* 0x000fe20000000000 */
        /* <DEDUP_REMOVED lines=578> */
[----:B0-----:R-:W-:Y:S05]  /*97b0*/  @P3 BRA `(.L_x_5786) ;  /* 0x0000000000343947 */ /* 0x001fea0003800000 */
[----:B------:R-:W-:Y:S05]  /*97c0*/  @!P0 BRA `(.L_x_5787) ;  /* 0x0000000000048947 */ /* 0x000fea0003800000 */
[----:B------:R-:W-:Y:S01]  /*97d0*/  BPT.TRAP 0x1 ;  /* 0x000000040000795c */ /* 0x000fe20000300000 */
.L_x_5787:
[----:B------:R-:W0:Y:S01]  /*97e0*/  S2UR UR10, SR_CgaCtaId ;  /* 0x00000000000a79c3 */ /* 0x000e220000008800 */
[----:B------:R-:W-:Y:S01]  /*97f0*/  UMOV UR6, 0x400 ;  /* 0x0000040000067882 */ /* 0x000fe20000000000 */
[----:B------:R-:W-:Y:S01]  /*9800*/  SHF.L.U32 R0, R15, 0x1f, RZ ;  /* 0x0000001f0f007819 */ /* 0x000fe200000006ff */
[----:B0-----:R-:W-:-:S04]  /*9810*/  ULEA UR6, UR10, UR6, 0x18 ;  /* 0x000000060a067291 */ /* 0x001fc8000f8ec03f */
[----:B------:R-:W-:-:S09]  /*9820*/  ULEA UR6, UR60, UR6, 0x3 ;  /* 0x000000063c067291 */ /* 0x000fd2000f8e183f */
[----:B------:R0:W1:Y:S01]  /*9830*/  SYNCS.PHASECHK.TRANS64.TRYWAIT P2, [UR6+0x34850], R0 ;  /* 0x03485000ff0075a7 */ /* 0x0000620008040146 */
[----:B------:R-:W-:Y:S05]  /*9840*/  @!P0 BRA `(.L_x_5788) ;  /* 0x0000000000048947 */ /* 0x000fea0003800000 */
[----:B------:R-:W-:Y:S01]  /*9850*/  BPT.TRAP 0x1 ;  /* 0x000000040000795c */ /* 0x000fe20000300000 */
.L_x_5788:
[----:B-1----:R-:W-:Y:S05]  /*9860*/  @P2 BRA `(.L_x_5786) ;  /* 0x0000000000082947 */ /* 0x002fea0003800000 */
[----:B------:R-:W1:Y:S02]  /*9870*/  SYNCS.PHASECHK.TRANS64.TRYWAIT P2, [UR6+0x34850], R0 ;  /* 0x03485000ff0075a7 */ /* 0x000e640008040146 */
[----:B-1----:R-:W-:Y:S05]  /*9880*/  @!P2 BRA `(.L_x_5789) ;  /* 0x000000a4001ca947 */ /* 0x002fea0003800000 */
.L_x_5786:
[----:B------:R-:W2:Y:S01]  /*9890*/  S2UR UR10, SR_CgaCtaId ;  /* 0x00000000000a79c3 */ /* 0x000ea20000008800 */
[----:B------:R-:W-:Y:S01]  /*98a0*/  UMOV UR6, 0x400 ;  /* 0x0000040000067882 */ /* 0x000fe20000000000 */
[----:B------:R-:W-:Y:S01]  /*98b0*/  WARPGROUP.ARRIVE ;  /* 0x00000000000079c5 */ /* 0x000fe20000000000 */
[----:B------:R-:W-:Y:S01]  /*98c0*/  UMOV UR11, 0x40000040 ;  /* 0x40000040000b7882 */ /* 0x000fe20000000000 */
[----:B-1----:R-:W-:Y:S01]  /*98d0*/  FMUL.FTZ R15, R168, UR7 ;  /* 0x00000007a80f7c20 */ /* 0x002fe20008410000 */
        /* <DEDUP_REMOVED lines=19> */
[----:B--2---:R-:W-:Y:S01]  /*9a10*/  ULEA UR6, UR10, UR6, 0x18 ;  /* 0x000000060a067291 */ /* 0x004fe2000f8ec03f */
[----:B------:R-:W-:Y:S01]  /*9a20*/  FMUL.FTZ R149, R149, UR7 ;  /* 0x0000000795957c20 */ /* 0x000fe20008410000 */
[----:B------:R-:W2:Y:S01]  /*9a30*/  MUFU.TANH R169, R169 ;  /* 0x000000a900a97308 */ /* 0x000ea20000002400 */
[----:B-1----:R-:W-:Y:S01]  /*9a40*/  FMNMX.FTZ R173, R15, R12, !PT ;  /* 0x0000000c0fad7209 */ /* 0x002fe20007810000 */
[----:B------:R-:W-:Y:S01]  /*9a50*/  FMUL.FTZ R136, R136, UR7 ;  /* 0x0000000788887c20 */ /* 0x000fe20008410000 */
[----:B------:R-:W-:Y:S01]  /*9a60*/  FMUL.FTZ R137, R137, UR7 ;  /* 0x0000000789897c20 */ /* 0x000fe20008410000 */
[----:B0-----:R-:W-:-:S02]  /*9a70*/  IMAD.U32 R0, RZ, RZ, UR6 ;  /* 0x00000006ff007e24 */ /* 0x001fc4000f8e00ff */
[----:B------:R-:W-:Y:S01]  /*9a80*/  FMUL.FTZ R140, R140, UR7 ;  /* 0x000000078c8c7c20 */ /* 0x000fe20008410000 */
[----:B------:R-:W-:Y:S01]  /*9a90*/  FMUL.FTZ R172, R175, UR7 ;  /* 0x00000007afac7c20 */ /* 0x000fe20008410000 */
[----:B------:R-:W-:Y:S01]  /*9aa0*/  FMUL.FTZ R141, R141, UR7 ;  /* 0x000000078d8d7c20 */ /* 0x000fe20008410000 */
[----:B------:R-:W0:Y:S01]  /*9ab0*/  MUFU.TANH R170, R170 ;  /* 0x000000aa00aa7308 */ /* 0x000e220000002400 */
[----:B------:R-:W-:Y:S01]  /*9ac0*/  R2UR UR6, R0 ;  /* 0x00000000000672ca */ /* 0x000fe200000e0000 */
[----:B------:R-:W-:Y:S01]  /*9ad0*/  FMUL.FTZ R128, R128, UR7 ;  /* 0x0000000780807c20 */ /* 0x000fe20008410000 */
[----:B---3--:R-:W-:Y:S01]  /*9ae0*/  FMNMX.FTZ R174, R20, R173, !PT ;  /* 0x000000ad14ae7209 */ /* 0x008fe20007810000 */
        /* <DEDUP_REMOVED lines=10> */
[----:B------:R-:W-:Y:S01]  /*9b90*/  UIADD3 UR6, UR6, 0x400, URZ ;  /* 0x0000040006067890 */ /* 0x000fe2000fffe03f */
[----:B------:R-:W-:Y:S01]  /*9ba0*/  FMUL.FTZ R113, R113, UR7 ;  /* 0x0000000771717c20 */ /* 0x000fe20008410000 */
[----:B------:R-:W2:Y:S01]  /*9bb0*/  MUFU.TANH R161, R161 ;  /* 0x000000a100a17308 */ /* 0x000ea20000002400 */
[----:B0-----:R-:W-:Y:S01]  /*9bc0*/  FMNMX.FTZ R173, R170, R173, !PT ;  /* 0x000000adaaad7209 */ /* 0x001fe20007810000 */
[----:B------:R-:W-:Y:S01]  /*9bd0*/  USHF.R.U32.HI UR6, URZ, 0x4, UR6 ;  /* 0x000000043f067899 */ /* 0x000fe20008011606 */
[----:B------:R-:W-:Y:S01]  /*9be0*/  FMUL.FTZ R116, R116, UR7 ;  /* 0x0000000774747c20 */ /* 0x000fe20008410000 */
[----:B------:R-:W-:Y:S01]  /*9bf0*/  FMUL.FTZ R117, R117, UR7 ;  /* 0x0000000775757c20 */ /* 0x000fe20008410000 */
[----:B------:R-:W-:Y:S01]  /*9c00*/  FMUL.FTZ R105, R105, UR7 ;  /* 0x0000000769697c20 */ /* 0x000fe20008410000 */
[----:B------:R-:W-:Y:S01]  /*9c10*/  ULOP3.LUT UR6, UR6, 0x3fff, URZ, 0xc0, !UPT ;  /* 0x00003fff06067892 */ /* 0x000fe2000f8ec03f */
[----:B------:R-:W-:Y:S01]  /*9c20*/  FMUL.FTZ R109, R109, UR7 ;  /* 0x000000076d6d7c20 */ /* 0x000fe20008410000 */
[----:B------:R-:W0:Y:S01]  /*9c30*/  MUFU.TANH R164, R164 ;  /* 0x000000a400a47308 */ /* 0x000e220000002400 */
[----:B-1----:R-:W-:Y:S01]  /*9c40*/  FMNMX.FTZ R174, R160, R173, !PT ;  /* 0x000000ada0ae7209 */ /* 0x002fe20007810000 */
[----:B------:R-:W-:Y:S01]  /*9c50*/  ULOP3.LUT UR6, UR6, 0x5800000, URZ, 0xfc, !UPT ;  /* 0x0580000006067892 */ /* 0x000fe2000f8efc3f */
[----:B------:R-:W-:Y:S01]  /*9c60*/  FMUL.FTZ R97, R97, UR7 ;  /* 0x0000000761617c20 */ /* 0x000fe20008410000 */
[----:B------:R-:W-:Y:S01]  /*9c70*/  FMUL.FTZ R101, R101, UR7 ;  /* 0x0000000765657c20 */ /* 0x000fe20008410000 */
[----:B------:R-:W-:Y:S01]  /*9c80*/  FMUL.FTZ R93, R93, UR7 ;  /* 0x000000075d5d7c20 */ /* 0x000fe20008410000 */
[----:B------:R-:W-:Y:S01]  /*9c90*/  UIMAD UR6, UR60, 0xb00, UR6 ;  /* 0x00000b003c0678a4 */ /* 0x000fe2000f8e0206 */
[----:B------:R-:W-:Y:S01]  /*9ca0*/  FMUL.FTZ R162, R162, UR7 ;  /* 0x00000007a2a27c20 */ /* 0x000fe20008410000 */
[----:B------:R-:W1:Y:S01]  /*9cb0*/  MUFU.TANH R165, R165 ;  /* 0x000000a500a57308 */ /* 0x000e620000002400 */
[----:B--2---:R-:W-:Y:S01]  /*9cc0*/  FMNMX.FTZ R173, R161, R174, !PT ;  /* 0x000000aea1ad7209 */ /* 0x004fe20007810000 */
[----:B------:R-:W-:Y:S01]  /*9cd0*/  FMUL.FTZ R163, R163, UR7 ;  /* 0x00000007a3a37c20 */ /* 0x000fe20008410000 */
[----:B------:R-:W-:Y:S01]  /*9ce0*/  FMUL.FTZ R166, R166, UR7 ;  /* 0x00000007a6a67c20 */ /* 0x000fe20008410000 */
[----:B------:R-:W-:Y:S01]  /*9cf0*/  FMUL.FTZ R167, R167, UR7 ;  /* 0x00000007a7a77c20 */ /* 0x000fe20008410000 */
[----:B------:R-:W-:Y:S01]  /*9d00*/  UMOV UR10, UR6 ;  /* 0x00000006000a7c82 */ /* 0x000fe20008000000 */
[----:B------:R-:W-:Y:S01]  /*9d10*/  FMUL.FTZ R154, R154, UR7 ;  /* 0x000000079a9a7c20 */ /* 0x000fe20008410000 */
[----:B------:R-:W-:Y:S01]  /*9d20*/  HGMMA.64x128x16.F32 R24, R176, gdesc[UR8].tnspB, R24, gsb0 ;  /* 0x41e00008b0187df0 */ /* 0x000fe20008000818 */
[----:B------:R-:W-:Y:S01]  /*9d30*/  UIADD3 UR10, UR6, 0x80, URZ ;  /* 0x00000080060a7890 */ /* 0x000fe2000fffe03f */
[----:B------:R-:W2:Y:S01]  /*9d40*/  MUFU.TANH R152, R152 ;  /* 0x0000009800987308 */ /* 0x000ea20000002400 */
[----:B------:R-:W-:Y:S01]  /*9d50*/  UMOV UR11, 0x40000040 ;  /* 0x40000040000b7882 */ /* 0x000fe20000000000 */
[----:B0-----:R-:W-:Y:S01]  /*9d60*/  FMNMX.FTZ R174, R164, R173, !PT ;  /* 0x000000ada4ae7209 */ /* 0x001fe20007810000 */
        /* <DEDUP_REMOVED lines=36> */
[----:B------:R-:W1:Y:S01]  /*9fb0*/  S2R R230, SR_TID.X ;  /* 0x0000000000e67919 */ /* 0x000e620000002100 */
[----:B------:R-:W3:Y:S01]  /*9fc0*/  MUFU.TANH R145, R145 ;  /* 0x0000009100917308 */ /* 0x000ee20000002400 */
[----:B--2---:R-:W-:-:S02]  /*9fd0*/  FMNMX.FTZ R173, R157, R174, !PT ;  /* 0x000000ae9dad7209 */ /* 0x004fc40007810000 */
[C---:B------:R-:W-:Y:S01]  /*9fe0*/  ISETP.GT.AND P2, PT, R14.reuse, RZ, PT ;  /* 0x000000ff0e00720c */ /* 0x040fe20003f44270 */
[----:B------:R-:W-:-:S04]  /*9ff0*/  VIADD R14, R14, 0xffffffff ;  /* 0xffffffff0e0e7836 */ /* 0x000fc80000000000 */
[----:B------:R-:W2:Y:S01]  /*a000*/  MUFU.TANH R148, R148 ;  /* 0x0000009400947308 */ /* 0x000ea20000002400 */
[----:B0-----:R-:W-:Y:S01]  /*a010*/  FMNMX.FTZ R174, R144, R173, !PT ;  /* 0x000000ad90ae7209 */ /* 0x001fe20007810000 */
[----:B------:R-:W-:-:S06]  /*a020*/  FMUL.FTZ R173, R118, UR7 ;  /* 0x0000000776ad7c20 */ /* 0x000fcc0008410000 */
[----:B------:R-:W0:Y:S01]  /*a030*/  MUFU.TANH R149, R149 ;  /* 0x0000009500957308 */ /* 0x000e220000002400 */
[----:B---3--:R-:W-:-:S07]  /*a040*/  FMNMX.FTZ R175, R145, R174, !PT ;  /* 0x000000ae91af7209 */ /* 0x008fce0007810000 */
[----:B------:R-:W3:Y:S01]  /*a050*/  MUFU.TANH R136, R136 ;  /* 0x0000008800887308 */ /* 0x000ee20000002400 */
[----:B--2---:R-:W-:Y:S01]  /*a060*/  FMNMX.FTZ R118, R148, R175, !PT ;  /* 0x000000af94767209 */ /* 0x004fe20007810000 */
[----:B------:R-:W-:Y:S01]  /*a070*/  FMUL.FTZ R175, R104, UR7 ;  /* 0x0000000768af7c20 */ /* 0x000fe20008410000 */
[----:B-1----:R-:W-:-:S05]  /*a080*/  SHF.R.U32.HI R230, RZ, 0x7, R230 ;  /* 0x00000007ffe67819 */ /* 0x002fca00000116e6 */
[----:B------:R-:W1:Y:S08]  /*a090*/  MUFU.TANH R137, R137 ;  /* 0x0000008900897308 */ /* 0x000e700000002400 */
[----:B------:R-:W2:Y:S08]  /*a0a0*/  MUFU.TANH R140, R140 ;  /* 0x0000008c008c7308 */ /* 0x000eb00000002400 */
[----:B------:R-:W4:Y:S08]  /*a0b0*/  MUFU.TANH R141, R141 ;  /* 0x0000008d008d7308 */ /* 0x000f300000002400 */
        /* <DEDUP_REMOVED lines=8> */
[----:B0-----:R-:W-:-:S04]  /*a140*/  FMNMX.FTZ R177, R149, R118, !PT ;  /* 0x0000007695b17209 */ /* 0x001fc80007810000 */
[----:B------:R-:W0:Y:S01]  /*a150*/  MUFU.TANH R124, R124 ;  /* 0x0000007c007c7308 */ /* 0x000e220000002400 */
[----:B---3--:R-:W-:Y:S01]  /*a160*/  FMNMX.FTZ R104, R136, R177, !PT ;  /* 0x000000b188687209 */ /* 0x008fe20007810000 */
[----:B------:R-:W-:Y:S01]  /*a170*/  HGMMA.64x128x16.F32 R24, R180, gdesc[UR8].tnspB, R24, gsb0 ;  /* 0x41e00008b4187df0 */ /* 0x000fe20008000818 */
[----:B------:R-:W-:Y:S01]  /*a180*/  UIADD3 UR10, UR6, 0x100, URZ ;  /* 0x00000100060a7890 */ /* 0x000fe2000fffe03f */
[----:B------:R-:W-:Y:S01]  /*a190*/  UMOV UR11, 0x40000040 ;  /* 0x40000040000b7882 */ /* 0x000fe20000000000 */
[----:B-1----:R-:W-:-:S03]  /*a1a0*/  FMNMX.FTZ R177, R137, R104, !PT ;  /* 0x0000006889b17209 */ /* 0x002fc60007810000 */
[----:B------:R-:W1:Y:S01]  /*a1b0*/  MUFU.TANH R125, R125 ;  /* 0x0000007d007d7308 */ /* 0x000e620000002400 */
[----:B--2---:R-:W-:Y:S01]  /*a1c0*/  FMNMX.FTZ R104, R140, R177, !PT ;  /* 0x000000b18c687209 */ /* 0x004fe20007810000 */
[----:B------:R-:W-:-:S03]  /*a1d0*/  FMUL.FTZ R177, R108, UR7 ;  /* 0x000000076cb17c20 */ /* 0x000fc60008410000 */
[----:B----4-:R-:W-:-:S03]  /*a1e0*/  FMNMX.FTZ R179, R141, R104, !PT ;  /* 0x000000688db37209 */ /* 0x010fc60007810000 */
[----:B------:R-:W2:Y:S01]  /*a1f0*/  MUFU.TANH R112, R112 ;  /* 0x0000007000707308 */ /* 0x000ea20000002400 */
[----:B-----5:R-:W-:-:S04]  /*a200*/  FMNMX.FTZ R104, R128, R179, !PT ;  /* 0x000000b380687209 */ /* 0x020fc80007810000 */
[----:B------:R-:W-:-:S03]  /*a210*/  FMNMX.FTZ R179, R129, R104, !PT ;  /* 0x0000006881b37209 */ /* 0x000fc60007810000 */
[----:B------:R-:W3:Y:S01]  /*a220*/  MUFU.TANH R113, R113 ;  /* 0x0000007100717308 */ /* 0x000ee20000002400 */
[----:B------:R-:W-:Y:S01]  /*a230*/  FMNMX.FTZ R104, R132, R179, !PT ;  /* 0x000000b384687209 */ /* 0x000fe20007810000 */
[----:B------:R-:W-:-:S06]  /*a240*/  FMUL.FTZ R179, R96, UR7 ;  /* 0x0000000760b37c20 */ /* 0x000fcc0008410000 */
        /* <DEDUP_REMOVED lines=17> */
[----:B------:R-:W-:-:S04]  /*a360*/  FMNMX.FTZ R181, R133, R104, !PT ;  /* 0x0000006885b57209 */ /* 0x000fc80007810000 */
[----:B------:R-:W-:Y:S01]  /*a370*/  FMNMX.FTZ R96, R120, R181, !PT ;  /* 0x000000b578607209 */ /* 0x000fe20007810000 */
[----:B------:R-:W-:Y:S01]  /*a380*/  HGMMA.64x128x16.F32 R24, R184, gdesc[UR8].tnspB, R24, gsb0 ;  /* 0x41e00008b8187df0 */ /* 0x000fe20008000818 */
[----:B------:R-:W-:Y:S01]  /*a390*/  UIADD3 UR10, UR6, 0x180, URZ ;  /* 0x00000180060a7890 */ /* 0x000fe2000fffe03f */
[----:B------:R-:W-:Y:S01]  /*a3a0*/  MUFU.TANH R163, R163 ;  /* 0x000000a300a37308 */ /* 0x000fe20000002400 */
[----:B------:R-:W-:Y:S01]  /*a3b0*/  UMOV UR11, 0x40000040 ;  /* 0x40000040000b7882 */ /* 0x000fe20000000000 */
[----:B------:R-:W-:-:S04]  /*a3c0*/  FMNMX.FTZ R181, R121, R96, !PT ;  /* 0x0000006079b57209 */ /* 0x000fc80007810000 */
[----:B0-----:R-:W-:Y:S01]  /*a3d0*/  FMNMX.FTZ R96, R124, R181, !PT ;  /* 0x000000b57c607209 */ /* 0x001fe20007810000 */
[----:B------:R-:W-:Y:S01]  /*a3e0*/  FMUL.FTZ R181, R100, UR7 ;  /* 0x0000000764b57c20 */ /* 0x000fe20008410000 */
[----:B------:R-:W-:Y:S02]  /*a3f0*/  MUFU.TANH R166, R166 ;  /* 0x000000a600a67308 */ /* 0x000fe40000002400 */
[----:B-1----:R-:W-:-:S04]  /*a400*/  FMNMX.FTZ R183, R125, R96, !PT ;  /* 0x000000607db77209 */ /* 0x002fc80007810000 */
[----:B--2---:R-:W-:Y:S02]  /*a410*/  FMNMX.FTZ R96, R112, R183, !PT ;  /* 0x000000b770607209 */ /* 0x004fe40007810000 */
[----:B------:R-:W0:Y:S02]  /*a420*/  MUFU.TANH R181, R181 ;  /* 0x000000b500b57308 */ /* 0x000e240000002400 */
[----:B---3--:R-:W-:-:S04]  /*a430*/  FMNMX.FTZ R183, R113, R96, !PT ;  /* 0x0000006071b77209 */ /* 0x008fc80007810000 */
[----:B----4-:R-:W-:Y:S01]  /*a440*/  FMNMX.FTZ R96, R116, R183, !PT ;  /* 0x000000b774607209 */ /* 0x010fe20007810000 */
[----:B------:R-:W-:Y:S01]  /*a450*/  FMUL.FTZ R183, R88, UR7 ;  /* 0x0000000758b77c20 */ /* 0x000fe20008410000 */
[----:B------:R-:W-:Y:S01]  /*a460*/  MUFU.TANH R167, R167 ;  /* 0x000000a700a77308 */ /* 0x000fe20000002400 */
[----:B------:R-:W1:Y:S01]  /*a470*/  LDC R88, c[0x0][0x988] ;  /* 0x00026200ff587b82 */ /* 0x000e620000000800 */
[----:B-----5:R-:W-:-:S04]  /*a480*/  FMNMX.FTZ R96, R117, R96, !PT ;  /* 0x0000006075607209 */ /* 0x020fc80007810000 */
[----:B------:R-:W-:Y:S02]  /*a490*/  FMNMX.FTZ R96, R175, R96, !PT ;  /* 0x00000060af607209 */ /* 0x000fe40007810000 */
[----:B------:R-:W2:Y:S02]  /*a4a0*/  MUFU.TANH R183, R183 ;  /* 0x000000b700b77308 */ /* 0x000ea40000002400 */
[----:B------:R-:W-:-:S04]  /*a4b0*/  FMNMX.FTZ R96, R105, R96, !PT ;  /* 0x0000006069607209 */ /* 0x000fc80007810000 */
[----:B------:R-:W-:Y:S02]  /*a4c0*/  FMNMX.FTZ R96, R177, R96, !PT ;  /* 0x00000060b1607209 */ /* 0x000fe40007810000 */
[----:B------:R-:W-:Y:S02]  /*a4d0*/  MUFU.TANH R154, R154 ;  /* 0x0000009a009a7308 */ /* 0x000fe40000002400 */
[----:B------:R-:W-:-:S04]  /*a4e0*/  FMNMX.FTZ R96, R109, R96, !PT ;  /* 0x000000606d607209 */ /* 0x000fc80007810000 */
[----:B------:R-:W-:Y:S02]  /*a4f0*/  FMNMX.FTZ R96, R179, R96, !PT ;  /* 0x00000060b3607209 */ /* 0x000fe40007810000 */
[----:B------:R-:W-:Y:S02]  /*a500*/  MUFU.TANH R155, R155 ;  /* 0x0000009b009b7308 */ /* 0x000fe40000002400 */
[----:B------:R-:W-:-:S04]  /*a510*/  FMNMX.FTZ R96, R97, R96, !PT ;  /* 0x0000006061607209 */ /* 0x000fc80007810000 */
[----:B0-----:R-:W-:Y:S02]  /*a520*/  FMNMX.FTZ R96, R181, R96, !PT ;  /* 0x00000060b5607209 */ /* 0x001fe40007810000 */
[----:B------:R-:W-:Y:S02]  /*a530*/  MUFU.TANH R158, R158 ;  /* 0x0000009e009e7308 */ /* 0x000fe40000002400 */
[----:B------:R-:W-:-:S04]  /*a540*/  FMNMX.FTZ R96, R101, R96, !PT ;  /* 0x0000006065607209 */ /* 0x000fc80007810000 */
[----:B--2---:R-:W-:Y:S02]  /*a550*/  FMNMX.FTZ R96, R183, R96, !PT ;  /* 0x00000060b7607209 */ /* 0x004fe40007810000 */
        /* <DEDUP_REMOVED lines=18> */
[----:B------:R-:W0:Y:S08]  /*a680*/  MUFU.TANH R185, R185 ;  /* 0x000000b900b97308 */ /* 0x000e300000002400 */
[----:B------:R-:W2:Y:S08]  /*a690*/  MUFU.TANH R187, R187 ;  /* 0x000000bb00bb7308 */ /* 0x000eb00000002400 */
[----:B------:R-:W-:Y:S01]  /*a6a0*/  MUFU.TANH R134, R134 ;  /* 0x0000008600867308 */ /* 0x000fe20000002400 */
[----:B0-----:R-:W-:-:S07]  /*a6b0*/  FMNMX.FTZ R96, R185, R96, !PT ;  /* 0x00000060b9607209 */ /* 0x001fce0007810000 */
[----:B------:R-:W-:Y:S01]  /*a6c0*/  MUFU.TANH R135, R135 ;  /* 0x0000008700877308 */ /* 0x000fe20000002400 */
[----:B--2---:R-:W-:-:S04]  /*a6d0*/  FMNMX.FTZ R96, R187, R96, !PT ;  /* 0x00000060bb607209 */ /* 0x004fc80007810000 */
[----:B------:R-:W-:-:S03]  /*a6e0*/  FMNMX.FTZ R96, R93, R96, !PT ;  /* 0x000000605d607209 */ /* 0x000fc60007810000 */
[----:B------:R-:W-:Y:S02]  /*a6f0*/  MUFU.TANH R122, R122 ;  /* 0x0000007a007a7308 */ /* 0x000fe40000002400 */
[----:B------:R-:W0:Y:S06]  /*a700*/  SHFL.BFLY PT, R89, R96, 0x2, 0x1f ;  /* 0x0c401f0060597f89 */ /* 0x000e2c00000e0000 */
[----:B------:R-:W-:Y:S08]  /*a710*/  MUFU.TANH R123, R123 ;  /* 0x0000007b007b7308 */ /* 0x000ff00000002400 */
[----:B------:R-:W-:Y:S08]  /*a720*/  MUFU.TANH R126, R126 ;  /* 0x0000007e007e7308 */ /* 0x000ff00000002400 */
[----:B------:R-:W-:Y:S01]  /*a730*/  MUFU.TANH R127, R127 ;  /* 0x0000007f007f7308 */ /* 0x000fe20000002400 */
[----:B0-----:R-:W-:-:S05]  /*a740*/  FMNMX.FTZ R89, R96, R89, !PT ;  /* 0x0000005960597209 */ /* 0x001fca0007810000 */
[----:B------:R-:W0:Y:S02]  /*a750*/  SHFL.BFLY PT, R92, R89, 0x1, 0x1f ;  /* 0x0c201f00595c7f89 */ /* 0x000e2400000e0000 */
[----:B------:R-:W-:Y:S08]  /*a760*/  MUFU.TANH R114, R114 ;  /* 0x0000007200727308 */ /* 0x000ff00000002400 */
[----:B------:R-:W-:Y:S08]  /*a770*/  MUFU.TANH R115, R115 ;  /* 0x0000007300737308 */ /* 0x000ff00000002400 */
[----:B------:R-:W-:Y:S01]  /*a780*/  MUFU.TANH R173, R173 ;  /* 0x000000ad00ad7308 */ /* 0x000fe20000002400 */
[----:B0-----:R-:W-:-:S07]  /*a790*/  FMNMX.FTZ R89, R89, R92, !PT ;  /* 0x0000005c59597209 */ /* 0x001fce0007810000 */
[----:B------:R-:W-:Y:S01]  /*a7a0*/  MUFU.TANH R119, R119 ;  /* 0x0000007700777308 */ /* 0x000fe20000002400 */
[----:B------:R-:W-:-:S04]  /*a7b0*/  FADD.FTZ R231, -R89, R12 ;  /* 0x0000000c59e77221 */ /* 0x000fc80000010100 */
[-C--:B-1----:R-:W-:Y:S01]  /*a7c0*/  FMUL.FTZ R12, R231, R88.reuse ;  /* 0x00000058e70c7220 */ /* 0x082fe20000410000 */
[-C--:B------:R-:W-:Y:S02]  /*a7d0*/  FMUL.FTZ R231, R89, R88.reuse ;  /* 0x0000005859e77220 */ /* 0x080fe40000410000 */
[----:B------:R-:W-:Y:S02]  /*a7e0*/  MUFU.TANH R107, R107 ;  /* 0x0000006b006b7308 */ /* 0x000fe40000002400 */
[-CC-:B------:R-:W-:Y:S01]  /*a7f0*/  FFMA.FTZ R176, R20, R88.reuse, -R231.reuse ;  /* 0x0000005814b07223 */ /* 0x180fe200000108e7 */
[----:B------:R-:W-:Y:S01]  /*a800*/  FMNMX.FTZ R20, R168, R13, !PT ;  /* 0x0000000da8147209 */ /* 0x000fe20007810000 */
[-CC-:B------:R-:W-:Y:S01]  /*a810*/  FFMA.FTZ R178, R169, R88.reuse, -R231.reuse ;  /* 0x00000058a9b27223 */ /* 0x180fe200000108e7 */
[-CC-:B------:R-:W-:Y:S01]  /*a820*/  FFMA.FTZ R15, R15, R88.reuse, -R231.reuse ;  /* 0x000000580f0f7223 */ /* 0x180fe200000108e7 */
[--C-:B------:R-:W-:Y:S01]  /*a830*/  FFMA.FTZ R169, R170, R88, -R231.reuse ;  /* 0x00000058aaa97223 */ /* 0x100fe200000108e7 */
[----:B------:R-:W-:Y:S01]  /*a840*/  FMNMX.FTZ R20, R21, R20, !PT ;  /* 0x0000001415147209 */ /* 0x000fe20007810000 */
[----:B------:R-:W-:Y:S01]  /*a850*/  MUFU.TANH R111, R111 ;  /* 0x0000006f006f7308 */ /* 0x000fe20000002400 */
[-CC-:B------:R-:W-:Y:S01]  /*a860*/  FFMA.FTZ R180, R160, R88.reuse, -R231.reuse ;  /* 0x00000058a0b47223 */ /* 0x180fe200000108e7 */
[-CC-:B------:R-:W-:Y:S01]  /*a870*/  FFMA.FTZ R182, R164, R88.reuse, -R231.reuse ;  /* 0x00000058a4b67223 */ /* 0x180fe200000108e7 */
[-CC-:B------:R-:W-:Y:S01]  /*a880*/  FFMA.FTZ R184, R152, R88.reuse, -R231.reuse ;  /* 0x0000005898b87223 */ /* 0x180fe200000108e7 */
[-CC-:B------:R-:W-:Y:S01]  /*a890*/  FFMA.FTZ R186, R156, R88.reuse, -R231.reuse ;  /* 0x000000589cba7223 */ /* 0x180fe200000108e7 */
[-CC-:B------:R-:W-:Y:S01]  /*a8a0*/  FFMA.FTZ R145, R145, R88.reuse, -R231.reuse ;  /* 0x0000005891917223 */ /* 0x180fe200000108e7 */
[-CC-:B------:R-:W-:Y:S01]  /*a8b0*/  FFMA.FTZ R149, R149, R88.reuse, -R231.reuse ;  /* 0x0000005895957223 */ /* 0x180fe200000108e7 */
[-CC-:B------:R-:W-:Y:S01]  /*a8c0*/  FFMA.FTZ R137, R137, R88.reuse, -R231.reuse ;  /* 0x0000005889897223 */ /* 0x180fe200000108e7 */
        /* <DEDUP_REMOVED lines=11> */
[----:B------:R-:W-:-:S05]  /*a980*/  FFMA.FTZ R187, R187, R88, -R231 ;  /* 0x00000058bbbb7223 */ /* 0x000fca00000108e7 */
[----:B------:R-:W-:Y:S01]  /*a990*/  MUFU.TANH R91, R91 ;  /* 0x0000005b005b7308 */ /* 0x000fe20000002400 */
[----:B------:R-:W-:Y:S02]  /*a9a0*/  WARPGROUP.DEPBAR.LE gsb0, 0x0 ;  /* 0x00008000000079c5 */ /* 0x000fe40000010000 */
[----:B------:R-:W-:Y:S01]  /*a9b0*/  WARPGROUP.ARRIVE ;  /* 0x00000000000079c5 */ /* 0x000fe20000000000 */
[----:B------:R-:W-:Y:S01]  /*a9c0*/  FMUL.FTZ R189, R106, UR7 ;  /* 0x000000076abd7c20 */ /* 0x000fe20008410000 */
[----:B------:R-:W-:-:S03]  /*a9d0*/  FMUL.FTZ R191, R110, UR7 ;  /* 0x000000076ebf7c20 */ /* 0x000fc60008410000 */
[----:B------:R-:W-:Y:S01]  /*a9e0*/  MUFU.TANH R95, R95 ;  /* 0x0000005f005f7308 */ /* 0x000fe20000002400 */
[-CC-:B------:R-:W-:Y:S01]  /*a9f0*/  FFMA.FTZ R188, R144, R88.reuse, -R231.reuse ;  /* 0x0000005890bc7223 */ /* 0x180fe200000108e7 */
[----:B------:R-:W-:Y:S01]  /*aa00*/  FFMA.FTZ R190, R148, R88, -R231 ;  /* 0x0000005894be7223 */ /* 0x000fe200000108e7 */
[----:B------:R-:W-:Y:S01]  /*aa10*/  HGMMA.64x128x16.F32 R24, R192, gdesc[UR8].tnspB, R24, gsb0 ;  /* 0x41e00008c0187df0 */ /* 0x000fe20008000818 */
[----:B------:R-:W-:Y:S01]  /*aa20*/  UIADD3 UR10, UR6, 0x280, URZ ;  /* 0x00000280060a7890 */ /* 0x000fe2000fffe03f */
[----:B------:R-:W-:-:S03]  /*aa30*/  UMOV UR11, 0x40000040 ;  /* 0x40000040000b7882 */ /* 0x000fc60000000000 */
[----:B------:R-:W-:Y:S08]  /*aa40*/  MUFU.TANH R189, R189 ;  /* 0x000000bd00bd7308 */ /* 0x000ff00000002400 */
[----:B------:R-:W-:Y:S08]  /*aa50*/  MUFU.TANH R191, R191 ;  /* 0x000000bf00bf7308 */ /* 0x000ff00000002400 */
[----:B------:R-:W-:Y:S08]  /*aa60*/  MUFU.EX2 R12, R12 ;  /* 0x0000000c000c7308 */ /* 0x000ff00000000800 */
[----:B------:R-:W0:Y:S08]  /*aa70*/  MUFU.EX2 R15, R15 ;  /* 0x0000000f000f7308 */ /* 0x000e300000000800 */
[----:B------:R-:W1:Y:S08]  /*aa80*/  MUFU.EX2 R176, R176 ;  /* 0x000000b000b07308 */ /* 0x000e700000000800 */
[----:B------:R-:W-:Y:S01]  /*aa90*/  MUFU.EX2 R178, R178 ;  /* 0x000000b200b27308 */ /* 0x000fe20000000800 */
[----:B0-----:R-:W-:-:S07]  /*aaa0*/  FFMA.FTZ R11, R12, R11, R15 ;  /* 0x0000000b0c0b7223 */ /* 0x001fce000001000f */
[----:B------:R-:W-:Y:S01]  /*aab0*/  MUFU.EX2 R169, R169 ;  /* 0x000000a900a97308 */ /* 0x000fe20000000800 */
[C---:B-1----:R-:W-:Y:S01]  /*aac0*/  FADD.FTZ R11, R176.reuse, R11 ;  /* 0x0000000bb00b7221 */ /* 0x042fe20000010000 */
        /* <DEDUP_REMOVED lines=14> */
[----:B------:R-:W-:Y:S01]  /*abb0*/  FMUL.FTZ R193, R98, UR7 ;  /* 0x0000000762c17c20 */ /* 0x000fe20008410000 */
[----:B------:R-:W-:Y:S01]  /*abc0*/  FMUL.FTZ R195, R102, UR7 ;  /* 0x0000000766c37c20 */ /* 0x000fe20008410000 */
[-CC-:B------:R-:W-:Y:S01]  /*abd0*/  FFMA.FTZ R192, R136, R88.reuse, -R231.reuse ;  /* 0x0000005888c07223 */ /* 0x180fe200000108e7 */
[----:B------:R-:W-:Y:S01]  /*abe0*/  FFMA.FTZ R194, R140, R88, -R231 ;  /* 0x000000588cc27223 */ /* 0x000fe200000108e7 */
[----:B------:R-:W-:Y:S01]  /*abf0*/  MUFU.EX2 R125, R125 ;  /* 0x0000007d007d7308 */ /* 0x000fe20000000800 */
[----:B------:R-:W-:Y:S01]  /*ac00*/  HGMMA.64x128x16.F32 R24, R196, gdesc[UR8].tnspB, R24, gsb0 ;  /* 0x41e00008c4187df0 */ /* 0x000fe20008000818 */
[----:B------:R-:W-:Y:S01]  /*ac10*/  UIADD3 UR10, UR6, 0x300, URZ ;  /* 0x00000300060a7890 */ /* 0x000fe2000fffe03f */
[----:B------:R-:W-:-:S05]  /*ac20*/  UMOV UR11, 0x40000040 ;  /* 0x40000040000b7882 */ /* 0x000fca0000000000 */
[----:B------:R-:W0:Y:S08]  /*ac30*/  MUFU.TANH R193, R193 ;  /* 0x000000c100c17308 */ /* 0x000e300000002400 */
[----:B------:R-:W1:Y:S08]  /*ac40*/  MUFU.TANH R195, R195 ;  /* 0x000000c300c37308 */ /* 0x000e700000002400 */
        /* <DEDUP_REMOVED lines=11> */
[-CC-:B------:R-:W-:Y:S01]  /*ad00*/  FFMA.FTZ R90, R157, R88.reuse, -R231.reuse ;  /* 0x000000589d5a7223 */ /* 0x180fe200000108e7 */
[----:B------:R-:W-:Y:S01]  /*ad10*/  FMUL.FTZ R199, R94, UR7 ;  /* 0x000000075ec77c20 */ /* 0x000fe20008410000 */
[-CC-:B------:R-:W-:Y:S01]  /*ad20*/  FFMA.FTZ R196, R128, R88.reuse, -R231.reuse ;  /* 0x0000005880c47223 */ /* 0x180fe200000108e7 */
[----:B------:R-:W-:Y:S01]  /*ad30*/  FFMA.FTZ R198, R132, R88, -R231 ;  /* 0x0000005884c67223 */ /* 0x000fe200000108e7 */
[----:B------:R-:W-:Y:S01]  /*ad40*/  HGMMA.64x128x16.F32 R24, R200, gdesc[UR8].tnspB, R24, gsb0 ;  /* 0x41e00008c8187df0 */ /* 0x000fe20008000818 */
[----:B------:R-:W-:Y:S01]  /*ad50*/  UIADD3 UR10, UR6, 0x380, URZ ;  /* 0x00000380060a7890 */ /* 0x000fe2000fffe03f */
[----:B------:R-:W2:Y:S01]  /*ad60*/  MUFU.TANH R197, R197 ;  /* 0x000000c500c57308 */ /* 0x000ea20000002400 */
[----:B------:R-:W-:-:S07]  /*ad70*/  UMOV UR11, 0x40000040 ;  /* 0x40000040000b7882 */ /* 0x000fce0000000000 */
[----:B------:R-:W3:Y:S08]  /*ad80*/  MUFU.TANH R199, R199 ;  /* 0x000000c700c77308 */ /* 0x000ef00000002400 */
[----:B------:R-:W-:Y:S08]  /*ad90*/  MUFU.EX2 R196, R196 ;  /* 0x000000c400c47308 */ /* 0x000ff00000000800 */
[----:B------:R-:W-:Y:S01]  /*ada0*/  MUFU.EX2 R198, R198 ;  /* 0x000000c600c67308 */ /* 0x000fe20000000800 */
[----:B------:R-:W-:-:S02]  /*adb0*/  WARPGROUP.DEPBAR.LE gsb0, 0x0 ;  /* 0x00008000000079c5 */ /* 0x000fc40000010000 */
[----:B------:R-:W-:Y:S01]  /*adc0*/  WARPGROUP.ARRIVE ;  /* 0x00000000000079c5 */ /* 0x000fe20000000000 */
[-CC-:B------:R-:W-:Y:S01]  /*add0*/  FFMA.FTZ R201, R161, R88.reuse, -R231.reuse ;  /* 0x00000058a1c97223 */ /* 0x180fe200000108e7 */
[-CC-:B------:R-:W-:Y:S01]  /*ade0*/  FFMA.FTZ R161, R165, R88.reuse, -R231.reuse ;  /* 0x00000058a5a17223 */ /* 0x180fe200000108e7 */
[--C-:B------:R-:W-:Y:S01]  /*adf0*/  FFMA.FTZ R165, R153, R88, -R231.reuse ;  /* 0x0000005899a57223 */ /* 0x100fe200000108e7 */
[----:B------:R-:W-:Y:S01]  /*ae00*/  FMNMX.FTZ R153, R171, R20, !PT ;  /* 0x00000014ab997209 */ /* 0x000fe20007810000 */
[-CC-:B------:R-:W-:Y:S01]  /*ae10*/  FFMA.FTZ R200, R120, R88.reuse, -R231.reuse ;  /* 0x0000005878c87223 */ /* 0x180fe200000108e7 */
[----:B------:R-:W-:Y:S01]  /*ae20*/  HGMMA.64x128x16.F32 R24, R204, gdesc[UR8].tnspB, R24, gsb0 ;  /* 0x41e00008cc187df0 */ /* 0x000fe20008000818 */
[----:B------:R-:W-:Y:S01]  /*ae30*/  UIADD3 UR10, UR6, 0x400, URZ ;  /* 0x00000400060a7890 */ /* 0x000fe2000fffe03f */
[----:B------:R-:W-:Y:S01]  /*ae40*/  FMNMX.FTZ R157, R172, R153, !PT ;  /* 0x00000099ac9d7209 */ /* 0x000fe20007810000 */
[----:B------:R-:W-:Y:S01]  /*ae50*/  UMOV UR11, 0x40000040 ;  /* 0x40000040000b7882 */ /* 0x000fe20000000000 */
[----:B------:R4:W-:Y:S01]  /*ae60*/  MUFU.EX2 R153, R90 ;  /* 0x0000005a00997308 */ /* 0x0009e20000000800 */
[----:B------:R-:W-:Y:S01]  /*ae70*/  FFMA.FTZ R202, R124, R88, -R231 ;  /* 0x000000587cca7223 */ /* 0x000fe200000108e7 */
[----:B------:R-:W-:Y:S01]  /*ae80*/  FMNMX.FTZ R20, R162, R157, !PT ;  /* 0x0000009da2147209 */ /* 0x000fe20007810000 */
[----:B------:R-:W-:Y:S01]  /*ae90*/  @!P1 IMAD R120, R2, 0x8, R0 ;  /* 0x0000000802789824 */ /* 0x000fe200078e0200 */
[----:B------:R-:W-:-:S02]  /*aea0*/  IADD3 R124, -R230, 0xb, RZ ;  /* 0x0000000be67c7810 */ /* 0x000fc40007ffe1ff */
[----:B------:R-:W-:Y:S01]  /*aeb0*/  FMNMX.FTZ R157, R163, R20, !PT ;  /* 0x00000014a39d7209 */ /* 0x000fe20007810000 */
[----:B------:R-:W-:Y:S01]  /*aec0*/  @!P1 VIADD R120, R120, 0x34840 ;  /* 0x0003484078789836 */ /* 0x000fe20000000000 */
[----:B------:R-:W-:Y:S02]  /*aed0*/  MUFU.EX2 R201, R201 ;  /* 0x000000c900c97308 */ /* 0x000fe40000000800 */
[----:B------:R-:W-:Y:S02]  /*aee0*/  FMNMX.FTZ R20, R166, R157, !PT ;  /* 0x0000009da6147209 */ /* 0x000fe40007810000 */
[----:B------:R-:W-:Y:S02]  /*aef0*/  @!P1 PRMT R128, RZ, 0x654, R120 ;  /* 0x00000654ff809816 */ /* 0x000fe40000000078 */
        /* <DEDUP_REMOVED lines=20> */
[----:B------:R-:W-:-:S03]  /*b040*/  FFMA.FTZ R157, R129, R88, -R231 ;  /* 0x00000058819d7223 */ /* 0x000fc600000108e7 */
[----:B------:R-:W-:-:S03]  /*b050*/  FMNMX.FTZ R129, R135, R20, !PT ;  /* 0x0000001487817209 */ /* 0x000fc60007810000 */
[----:B------:R-:W-:Y:S01]  /*b060*/  MUFU.EX2 R157, R157 ;  /* 0x0000009d009d7308 */ /* 0x000fe20000000800 */
        /* <DEDUP_REMOVED lines=15> */
[----:B------:R-:W-:Y:S01]  /*b160*/  FMNMX.FTZ R20, R99, R20, !PT ;  /* 0x0000001463147209 */ /* 0x000fe20007810000 */
[----:B------:R-:W-:Y:S02]  /*b170*/  WARPGROUP.DEPBAR.LE gsb0, 0x0 ;  /* 0x00008000000079c5 */ /* 0x000fe40000010000 */
[----:B------:R-:W-:Y:S01]  /*b180*/  WARPGROUP.ARRIVE ;  /* 0x00000000000079c5 */ /* 0x000fe20000000000 */
[----:B-1----:R-:W-:Y:S01]  /*b190*/  FMNMX.FTZ R20, R195, R20, !PT ;  /* 0x00000014c3147209 */ /* 0x002fe20007810000 */
[-CC-:B------:R-:W-:Y:S01]  /*b1a0*/  FFMA.FTZ R204, R112, R88.reuse, -R231.reuse ;  /* 0x0000005870cc7223 */ /* 0x180fe200000108e7 */
[----:B------:R-:W-:Y:S02]  /*b1b0*/  FFMA.FTZ R206, R116, R88, -R231 ;  /* 0x0000005874ce7223 */ /* 0x000fe400000108e7 */
[----:B------:R-:W-:Y:S01]  /*b1c0*/  FMNMX.FTZ R20, R103, R20, !PT ;  /* 0x0000001467147209 */ /* 0x000fe20007810000 */
[----:B------:R-:W-:Y:S01]  /*b1d0*/  HGMMA.64x128x16.F32 R24, R208, gdesc[UR8].tnspB, R24, gsb0 ;  /* 0x41e00008d0187df0 */ /* 0x000fe20008000818 */
[----:B------:R-:W-:Y:S01]  /*b1e0*/  UIADD3 UR10, UR6, 0x480, URZ ;  /* 0x00000480060a7890 */ /* 0x000fe2000fffe03f */
[----:B------:R-:W-:Y:S01]  /*b1f0*/  MUFU.EX2 R204, R204 ;  /* 0x000000cc00cc7308 */ /* 0x000fe20000000800 */
[----:B------:R-:W-:Y:S01]  /*b200*/  UMOV UR11, 0x40000040 ;  /* 0x40000040000b7882 */ /* 0x000fe20000000000 */
[----:B------:R-:W-:Y:S01]  /*b210*/  UIADD3 UR6, UR6, 0x500, URZ ;  /* 0x0000050006067890 */ /* 0x000fe2000fffe03f */
[----:B--2---:R-:W-:-:S04]  /*b220*/  FMNMX.FTZ R20, R197, R20, !PT ;  /* 0x00000014c5147209 */ /* 0x004fc80007810000 */
[----:B------:R-:W-:Y:S01]  /*b230*/  FMNMX.FTZ R20, R91, R20, !PT ;  /* 0x000000145b147209 */ /* 0x000fe20007810000 */
[----:B------:R-:W-:Y:S03]  /*b240*/  MUFU.EX2 R206, R206 ;  /* 0x000000ce00ce7308 */ /* 0x000fe60000000800 */
[----:B---3--:R-:W-:-:S04]  /*b250*/  FMNMX.FTZ R20, R199, R20, !PT ;  /* 0x00000014c7147209 */ /* 0x008fc80007810000 */
[----:B----4-:R-:W-:Y:S01]  /*b260*/  FMNMX.FTZ R90, R95, R20, !PT ;  /* 0x000000145f5a7209 */ /* 0x010fe20007810000 */
[----:B------:R-:W-:-:S04]  /*b270*/  FFMA.FTZ R20, R179, R88, -R231 ;  /* 0x00000058b3147223 */ /* 0x000fc800000108e7 */
[----:B------:R-:W0:Y:S02]  /*b280*/  SHFL.BFLY PT, R133, R90, 0x2, 0x1f ;  /* 0x0c401f005a857f89 */ /* 0x000e2400000e0000 */
[----:B------:R-:W1:Y:S01]  /*b290*/  MUFU.EX2 R20, R20 ;  /* 0x0000001400147308 */ /* 0x000e620000000800 */
[----:B0-----:R-:W-:Y:S01]  /*b2a0*/  FMNMX.FTZ R94, R90, R133, !PT ;  /* 0x000000855a5e7209 */ /* 0x001fe20007810000 */
[-CC-:B------:R-:W-:Y:S01]  /*b2b0*/  FFMA.FTZ R133, R101, R88.reuse, -R231.reuse ;  /* 0x0000005865857223 */ /* 0x180fe200000108e7 */
[----:B------:R-:W-:-:S05]  /*b2c0*/  FFMA.FTZ R90, R181, R88, -R231 ;  /* 0x00000058b55a7223 */ /* 0x000fca00000108e7 */
[----:B------:R-:W-:Y:S08]  /*b2d0*/  MUFU.EX2 R133, R133 ;  /* 0x0000008500857308 */ /* 0x000ff00000000800 */
[----:B------:R-:W0:Y:S01]  /*b2e0*/  MUFU.EX2 R90, R90 ;  /* 0x0000005a005a7308 */ /* 0x000e220000000800 */
[----:B------:R-:W-:Y:S02]  /*b2f0*/  WARPGROUP.DEPBAR.LE gsb0, 0x0 ;  /* 0x00008000000079c5 */ /* 0x000fe40000010000 */
[----:B------:R-:W-:Y:S01]  /*b300*/  WARPGROUP.ARRIVE ;  /* 0x00000000000079c5 */ /* 0x000fe20000000000 */
[-CC-:B------:R-:W-:Y:S01]  /*b310*/  FFMA.FTZ R210, R177, R88.reuse, -R231.reuse ;  /* 0x00000058b1d27223 */ /* 0x180fe200000108e7 */
[-CC-:B------:R-:W-:Y:S01]  /*b320*/  FFMA.FTZ R208, R175, R88.reuse, -R231.reuse ;  /* 0x00000058afd07223 */ /* 0x180fe200000108e7 */
[----:B------:R-:W2:Y:S01]  /*b330*/  SHFL.BFLY PT, R177, R94, 0x1, 0x1f ;  /* 0x0c201f005eb17f89 */ /* 0x000ea200000e0000 */
[-CC-:B------:R-:W-:Y:S01]  /*b340*/  FFMA.FTZ R175, R185, R88.reuse, -R231.reuse ;  /* 0x00000058b9af7223 */ /* 0x180fe200000108e7 */
[----:B------:R-:W-:Y:S01]  /*b350*/  FFMA.FTZ R231, R93, R88, -R231 ;  /* 0x000000585de77223 */ /* 0x000fe200000108e7 */
[----:B------:R-:W-:Y:S01]  /*b360*/  HGMMA.64x128x16.F32 R24, R212, gdesc[UR8].tnspB, R24, gsb0 ;  /* 0x41e00008d4187df0 */ /* 0x000fe20008000818 */
[----:B------:R-:W-:Y:S01]  /*b370*/  UMOV UR10, UR6 ;  /* 0x00000006000a7c82 */ /* 0x000fe20008000000 */
[----:B------:R-:W-:Y:S01]  /*b380*/  UMOV UR11, 0x40000040 ;  /* 0x40000040000b7882 */ /* 0x000fe20000000000 */
[----:B------:R-:W-:Y:S08]  /*b390*/  MUFU.EX2 R208, R208 ;  /* 0x000000d000d07308 */ /* 0x000ff00000000800 */
[----:B------:R-:W-:Y:S08]  /*b3a0*/  MUFU.EX2 R210, R210 ;  /* 0x000000d200d27308 */ /* 0x000ff00000000800 */
[----:B------:R-:W-:Y:S01]  /*b3b0*/  MUFU.EX2 R175, R175 ;  /* 0x000000af00af7308 */ /* 0x000fe20000000800 */
[----:B--2---:R-:W-:-:S05]  /*b3c0*/  FMNMX.FTZ R101, R94, R177, !PT ;  /* 0x000000b15e657209 */ /* 0x004fca0007810000 */
[C---:B------:R-:W-:Y:S01]  /*b3d0*/  FADD.FTZ R93, -R101.reuse, R13 ;  /* 0x0000000d655d7221 */ /* 0x040fe20000010100 */
[-C--:B------:R-:W-:Y:S01]  /*b3e0*/  FMUL.FTZ R181, R101, R88.reuse ;  /* 0x0000005865b57220 */ /* 0x080fe20000410000 */
[----:B------:R2:W-:Y:S02]  /*b3f0*/  MUFU.EX2 R94, R187 ;  /* 0x000000bb005e7308 */ /* 0x0005e40000000800 */
        /* <DEDUP_REMOVED lines=11> */
[----:B------:R-:W-:Y:S01]  /*b4b0*/  FFMA.FTZ R131, R135, R88, -R181 ;  /* 0x0000005887837223 */ /* 0x000fe200000108b5 */
[----:B------:R-:W-:-:S02]  /*b4c0*/  IMAD.U32 R135, RZ, RZ, UR60 ;  /* 0x0000003cff877e24 */ /* 0x000fc4000f8e00ff */
[-CC-:B------:R-:W-:Y:S01]  /*b4d0*/  FFMA.FTZ R185, R154, R88.reuse, -R181.reuse ;  /* 0x000000589ab97223 */ /* 0x180fe200000108b5 */
[----:B------:R-:W-:Y:S01]  /*b4e0*/  MUFU.EX2 R96, R96 ;  /* 0x0000006000607308 */ /* 0x000fe20000000800 */
[-CC-:B------:R-:W-:Y:S01]  /*b4f0*/  FFMA.FTZ R21, R130, R88.reuse, -R181.reuse ;  /* 0x0000005882157223 */ /* 0x180fe200000108b5 */
[-CC-:B------:R-:W-:Y:S01]  /*b500*/  FFMA.FTZ R122, R122, R88.reuse, -R181.reuse ;  /* 0x000000587a7a7223 */ /* 0x180fe200000108b5 */
[----:B------:R-:W-:Y:S02]  /*b510*/  @!P1 IMAD R130, R135, 0x8, R0 ;  /* 0x0000000887829824 */ /* 0x000fe400078e0200 */
[-CC-:B------:R-:W-:Y:S01]  /*b520*/  FFMA.FTZ R110, R155, R88.reuse, -R181.reuse ;  /* 0x000000589b6e7223 */ /* 0x180fe200000108b5 */
[-CC-:B--2---:R-:W-:Y:S01]  /*b530*/  FFMA.FTZ R187, R158, R88.reuse, -R181.reuse ;  /* 0x000000589ebb7223 */ /* 0x184fe200000108b5 */
[-CC-:B------:R-:W-:Y:S01]  /*b540*/  FFMA.FTZ R106, R159, R88.reuse, -R181.reuse ;  /* 0x000000589f6a7223 */ /* 0x180fe200000108b5 */
[-CC-:B------:R-:W-:Y:S01]  /*b550*/  FFMA.FTZ R205, R114, R88.reuse, -R181.reuse ;  /* 0x0000005872cd7223 */ /* 0x180fe200000108b5 */
[----:B------:R-:W-:Y:S01]  /*b560*/  MUFU.EX2 R177, R177 ;  /* 0x000000b100b17308 */ /* 0x000fe20000000800 */
[-CC-:B------:R-:W-:Y:S01]  /*b570*/  FFMA.FTZ R104, R146, R88.reuse, -R181.reuse ;  /* 0x0000005892687223 */ /* 0x180fe200000108b5 */
[-CC-:B------:R-:W-:Y:S01]  /*b580*/  FFMA.FTZ R203, R126, R88.reuse, -R181.reuse ;  /* 0x000000587ecb7223 */ /* 0x180fe200000108b5 */
[----:B------:R-:W-:Y:S01]  /*b590*/  FFMA.FTZ R155, R147, R88, -R181 ;  /* 0x00000058939b7223 */ /* 0x000fe200000108b5 */
[----:B------:R-:W-:-:S02]  /*b5a0*/  @!P1 VIADD R130, R130, 0x34860 ;  /* 0x0003486082829836 */ /* 0x000fc40000000000 */
[-CC-:B------:R-:W-:Y:S01]  /*b5b0*/  FFMA.FTZ R102, R150, R88.reuse, -R181.reuse ;  /* 0x0000005896667223 */ /* 0x180fe200000108b5 */
[-CC-:B------:R-:W-:Y:S01]  /*b5c0*/  FFMA.FTZ R147, R151, R88.reuse, -R181.reuse ;  /* 0x0000005897937223 */ /* 0x180fe200000108b5 */
[-CC-:B------:R-:W-:Y:S01]  /*b5d0*/  FFMA.FTZ R127, R127, R88.reuse, -R181.reuse ;  /* 0x000000587f7f7223 */ /* 0x180fe200000108b5 */
[----:B------:R-:W-:Y:S01]  /*b5e0*/  MUFU.EX2 R179, R179 ;  /* 0x000000b300b37308 */ /* 0x000fe20000000800 */
[----:B------:R-:W-:Y:S01]  /*b5f0*/  @!P1 PRMT R130, RZ, 0x654, R130 ;  /* 0x00000654ff829816 */ /* 0x000fe20000000082 */
        /* <DEDUP_REMOVED lines=11> */
[----:B------:R-:W-:-:S03]  /*b6b0*/  R2UR UR60, R2 ;  /* 0x00000000023c72ca */ /* 0x000fc600000e0000 */
        /* <DEDUP_REMOVED lines=11> */
[----:B-1----:R-:W-:Y:S02]  /*b770*/  F2FP.F16.F32.PACK_AB R212, R97, R20 ;  /* 0x0000001461d4723e */ /* 0x002fe400000000ff */
[----:B0-----:R-:W-:Y:S02]  /*b780*/  F2FP.F16.F32.PACK_AB R214, R133, R90 ;  /* 0x0000005a85d6723e */ /* 0x001fe400000000ff */
[----:B------:R-:W0:Y:S01]  /*b790*/  MUFU.EX2 R155, R155 ;  /* 0x0000009b009b7308 */ /* 0x000e220000000800 */
[----:B------:R-:W-:Y:S07]  /*b7a0*/  HGMMA.64x128x16.F32 R24, R216, gdesc[UR8].tnspB, R24, gsb0 ;  /* 0x41e00008d8187df0 */ /* 0x000fee0008000818 */
[----:B------:R-:W-:Y:S08]  /*b7b0*/  MUFU.EX2 R102, R102 ;  /* 0x0000006600667308 */ /* 0x000ff00000000800 */
[----:B------:R-:W1:Y:S01]  /*b7c0*/  MUFU.EX2 R147, R147 ;  /* 0x0000009300937308 */ /* 0x000e620000000800 */
[----:B0-----:R-:W-:-:S07]  /*b7d0*/  F2FP.F16.F32.PACK_AB R189, R155, R104 ;  /* 0x000000689bbd723e */ /* 0x001fce00000000ff */
[----:B------:R-:W-:Y:S08]  /*b7e0*/  MUFU.EX2 R100, R100 ;  /* 0x0000006400647308 */ /* 0x000ff00000000800 */
        /* <DEDUP_REMOVED lines=16> */
[----:B------:R1:W-:Y:S06]  /*b8f0*/  BAR.ARV R124, 0x100 ;  /* 0x0004007c0000751d */ /* 0x0003ec0000002000 */
[----:B------:R2:W-:Y:S01]  /*b900*/  @!P1 SYNCS.ARRIVE.TRANS64.RED.A1T0 RZ, [R128+URZ], RZ ;  /* 0x000000ff80ff99a7 */ /* 0x0005e2000810043f */
[----:B------:R-:W-:Y:S01]  /*b910*/  MUFU.EX2 R95, R95 ;  /* 0x0000005f005f7308 */ /* 0x000fe20000000800 */
[----:B-1----:R-:W-:Y:S01]  /*b920*/  FADD.FTZ R124, R178, R11 ;  /* 0x0000000bb27c7221 */ /* 0x002fe20000010000 */
[----:B------:R-:W-:Y:S01]  /*b930*/  FFMA.FTZ R11, R123, R88, -R181 ;  /* 0x000000587b0b7223 */ /* 0x000fe200000108b5 */
[----:B0-----:R-:W-:Y:S01]  /*b940*/  F2FP.F16.F32.PACK_AB R218, R13, R94 ;  /* 0x0000005e0dda723e */ /* 0x001fe200000000ff */
[-C--:B------:R-:W-:Y:S01]  /*b950*/  FMUL.FTZ R24, R24, R12.reuse ;  /* 0x0000000c18187220 */ /* 0x080fe20000410000 */
[----:B------:R-:W-:Y:S01]  /*b960*/  FADD.FTZ R135, R169, R124 ;  /* 0x0000007ca9877221 */ /* 0x000fe20000010000 */
[----:B------:R-:W-:Y:S01]  /*b970*/  FMUL.FTZ R25, R25, R12 ;  /* 0x0000000c19197220 */ /* 0x000fe20000410000 */
[----:B--2---:R-:W-:Y:S01]  /*b980*/  FFMA.FTZ R128, R93, R10, R96 ;  /* 0x0000000a5d807223 */ /* 0x004fe20000010060 */
[----:B------:R0:W-:Y:S01]  /*b990*/  @!P1 SYNCS.ARRIVE.TRANS64.RED.A1T0 RZ, [R130+URZ], RZ ;  /* 0x000000ff82ff99a7 */ /* 0x0001e2000810043f */
[----:B------:R1:W-:Y:S01]  /*b9a0*/  MUFU.EX2 R10, R122 ;  /* 0x0000007a000a7308 */ /* 0x0003e20000000800 */
[----:B------:R-:W-:Y:S01]  /*b9b0*/  FMUL.FTZ R28, R28, R12 ;  /* 0x0000000c1c1c7220 */ /* 0x000fe20000410000 */
[C---:B------:R-:W-:Y:S01]  /*b9c0*/  FADD.FTZ R128, R177.reuse, R128 ;  /* 0x00000080b1807221 */ /* 0x040fe20000010000 */
[----:B------:R-:W-:Y:S01]  /*b9d0*/  F2FP.F16.F32.PACK_AB R177, R177, R96 ;  /* 0x00000060b1b1723e */ /* 0x000fe200000000ff */
[-C--:B------:R-:W-:Y:S01]  /*b9e0*/  FMUL.FTZ R29, R29, R12.reuse ;  /* 0x0000000c1d1d7220 */ /* 0x080fe20000410000 */
[----:B------:R-:W-:Y:S01]  /*b9f0*/  FMUL.FTZ R32, R32, R12 ;  /* 0x0000000c20207220 */ /* 0x000fe20000410000 */
[----:B------:R-:W-:Y:S01]  /*ba00*/  FADD.FTZ R123, R179, R128 ;  /* 0x00000080b37b7221 */ /* 0x000fe20000010000 */
[----:B------:R-:W-:Y:S01]  /*ba10*/  F2FP.F16.F32.PACK_AB R179, R116, R179 ;  /* 0x000000b374b3723e */ /* 0x000fe200000000ff */
[----:B------:R-:W2:Y:S01]  /*ba20*/  MUFU.EX2 R11, R11 ;  /* 0x0000000b000b7308 */ /* 0x000ea20000000800 */
[----:B-1----:R-:W-:Y:S01]  /*ba30*/  FADD.FTZ R122, R180, R135 ;  /* 0x00000087b47a7221 */ /* 0x002fe20000010000 */
[----:B------:R-:W-:Y:S01]  /*ba40*/  FADD.FTZ R123, R116, R123 ;  /* 0x0000007b747b7221 */ /* 0x000fe20000010000 */
[----:B------:R-:W-:Y:S01]  /*ba50*/  F2FP.F16.F32.PACK_AB R180, R201, R180 ;  /* 0x000000b4c9b4723e */ /* 0x000fe200000000ff */
[-C--:B------:R-:W-:Y:S01]  /*ba60*/  FMUL.FTZ R33, R33, R12.reuse ;  /* 0x0000000c21217220 */ /* 0x080fe20000410000 */
[----:B------:R-:W-:Y:S01]  /*ba70*/  FMUL.FTZ R36, R36, R12 ;  /* 0x0000000c24247220 */ /* 0x000fe20000410000 */
[----:B------:R-:W-:Y:S01]  /*ba80*/  FADD.FTZ R124, R112, R123 ;  /* 0x0000007b707c7221 */ /* 0x000fe20000010000 */
[----:B------:R-:W-:Y:S01]  /*ba90*/  FADD.FTZ R123, R201, R122 ;  /* 0x0000007ac97b7221 */ /* 0x000fe20000010000 */
[----:B------:R-:W-:Y:S01]  /*baa0*/  FFMA.FTZ R122, R115, R88, -R181 ;  /* 0x00000058737a7223 */ /* 0x000fe200000108b5 */
[-C--:B------:R-:W-:Y:S01]  /*bab0*/  FMUL.FTZ R37, R37, R12.reuse ;  /* 0x0000000c25257220 */ /* 0x080fe20000410000 */
[----:B------:R-:W-:Y:S01]  /*bac0*/  FADD.FTZ R124, R163, R124 ;  /* 0x0000007ca37c7221 */ /* 0x000fe20000010000 */
[----:B------:R-:W-:Y:S01]  /*bad0*/  FADD.FTZ R114, R182, R123 ;  /* 0x0000007bb6727221 */ /* 0x000fe20000010000 */
[-C--:B------:R-:W-:Y:S01]  /*bae0*/  FMUL.FTZ R40, R40, R12.reuse ;  /* 0x0000000c28287220 */ /* 0x080fe20000410000 */
[----:B------:R-:W-:Y:S01]  /*baf0*/  FMUL.FTZ R41, R41, R12 ;  /* 0x0000000c29297220 */ /* 0x000fe20000410000 */
[----:B------:R-:W-:Y:S01]  /*bb00*/  FADD.FTZ R115, R183, R124 ;  /* 0x0000007cb7737221 */ /* 0x000fe20000010000 */
[----:B------:R-:W-:Y:S01]  /*bb10*/  FADD.FTZ R123, R161, R114 ;  /* 0x00000072a17b7221 */ /* 0x000fe20000010000 */
[-C--:B------:R-:W-:Y:S01]  /*bb20*/  FFMA.FTZ R124, R119, R88.reuse, -R181 ;  /* 0x00000058777c7223 */ /* 0x080fe200000108b5 */
[----:B------:R1:W3:Y:S01]  /*bb30*/  MUFU.EX2 R114, R127 ;  /* 0x0000007f00727308 */ /* 0x0002e20000000800 */
[----:B------:R-:W-:Y:S01]  /*bb40*/  FADD.FTZ R126, R118, R115 ;  /* 0x00000073767e7221 */ /* 0x000fe20000010000 */
[----:B------:R-:W-:Y:S01]  /*bb50*/  FADD.FTZ R128, R184, R123 ;  /* 0x0000007bb8807221 */ /* 0x000fe20000010000 */
[-CC-:B------:R-:W-:Y:S01]  /*bb60*/  FFMA.FTZ R123, R111, R88.reuse, -R181.reuse ;  /* 0x000000586f7b7223 */ /* 0x180fe200000108b5 */
[-CC-:B------:R-:W-:Y:S01]  /*bb70*/  FFMA.FTZ R119, R99, R88.reuse, -R181.reuse ;  /* 0x0000005863777223 */ /* 0x180fe200000108b5 */
[----:B------:R-:W-:Y:S01]  /*bb80*/  FADD.FTZ R115, R185, R126 ;  /* 0x0000007eb9737221 */ /* 0x000fe20000010000 */
[-C--:B------:R-:W-:Y:S01]  /*bb90*/  FFMA.FTZ R126, R107, R88.reuse, -R181 ;  /* 0x000000586b7e7223 */ /* 0x080fe200000108b5 */
[----:B------:R-:W-:Y:S01]  /*bba0*/  FADD.FTZ R107, R165, R128 ;  /* 0x00000080a56b7221 */ /* 0x000fe20000010000 */
[----:B------:R-:W4:Y:S01]  /*bbb0*/  MUFU.EX2 R122, R122 ;  /* 0x0000007a007a7308 */ /* 0x000f220000000800 */
[C---:B------:R-:W-:Y:S01]  /*bbc0*/  FADD.FTZ R128, R110.reuse, R115 ;  /* 0x000000736e807221 */ /* 0x040fe20000010000 */
[----:B------:R-:W-:Y:S01]  /*bbd0*/  F2FP.F16.F32.PACK_AB R185, R110, R185 ;  /* 0x000000b96eb9723e */ /* 0x000fe200000000ff */
[----:B0-----:R-:W-:Y:S01]  /*bbe0*/  FADD.FTZ R130, R186, R107 ;  /* 0x0000006bba827221 */ /* 0x001fe20000010000 */
[-C--:B------:R-:W-:Y:S01]  /*bbf0*/  FFMA.FTZ R107, R193, R88.reuse, -R181 ;  /* 0x00000058c16b7223 */ /* 0x080fe200000108b5 */
[----:B------:R-:W-:Y:S01]  /*bc00*/  FADD.FTZ R111, R187, R128 ;  /* 0x00000080bb6f7221 */ /* 0x000fe20000010000 */
[C---:B------:R-:W-:Y:S01]  /*bc10*/  F2FP.F16.F32.PACK_AB R187, R106.reuse, R187 ;  /* 0x000000bb6abb723e */ /* 0x040fe200000000ff */
[----:B------:R-:W-:Y:S01]  /*bc20*/  FADD.FTZ R115, R153, R130 ;  /* 0x0000008299737221 */ /* 0x000fe20000010000 */
[----:B------:R0:W-:Y:S01]  /*bc30*/  MUFU.EX2 R110, R123 ;  /* 0x0000007b006e7308 */ /* 0x0001e20000000800 */
[----:B-1----:R-:W-:Y:S01]  /*bc40*/  FADD.FTZ R127, R106, R111 ;  /* 0x0000006f6a7f7221 */ /* 0x002fe20000010000 */
[-C--:B------:R-:W-:Y:S01]  /*bc50*/  FFMA.FTZ R111, R195, R88.reuse, -R181 ;  /* 0x00000058c36f7223 */ /* 0x080fe200000108b5 */
[----:B------:R-:W-:Y:S01]  /*bc60*/  FADD.FTZ R128, R188, R115 ;  /* 0x00000073bc807221 */ /* 0x000fe20000010000 */
[----:B------:R-:W-:Y:S01]  /*bc70*/  FFMA.FTZ R115, R197, R88, -R181 ;  /* 0x00000058c5737223 */ /* 0x000fe200000108b5 */
[----:B------:R-:W-:Y:S01]  /*bc80*/  FADD.FTZ R130, R104, R127 ;  /* 0x0000007f68827221 */ /* 0x000fe20000010000 */
[----:B------:R-:W-:Y:S01]  /*bc90*/  F2FP.F16.F32.PACK_AB R193, R139, R100 ;  /* 0x000000648bc1723e */ /* 0x000fe200000000ff */
[----:B------:R-:W-:Y:S01]  /*bca0*/  FADD.FTZ R99, R145, R128 ;  /* 0x0000008091637221 */ /* 0x000fe20000010000 */
[----:B------:R-:W1:Y:S01]  /*bcb0*/  MUFU.EX2 R124, R124 ;  /* 0x0000007c007c7308 */ /* 0x000e620000000800 */
[----:B------:R-:W-:Y:S01]  /*bcc0*/  FADD.FTZ R127, R155, R130 ;  /* 0x000000829b7f7221 */ /* 0x000fe20000010000 */
[----:B------:R-:W-:Y:S01]  /*bcd0*/  F2FP.F16.F32.PACK_AB R195, R143, R98 ;  /* 0x000000628fc3723e */ /* 0x000fe200000000ff */
[----:B------:R-:W-:Y:S01]  /*bce0*/  FADD.FTZ R128, R190, R99 ;  /* 0x00000063be807221 */ /* 0x000fe20000010000 */
[-C--:B------:R-:W-:Y:S01]  /*bcf0*/  FFMA.FTZ R99, R91, R88.reuse, -R181 ;  /* 0x000000585b637223 */ /* 0x080fe200000108b5 */
[----:B------:R-:W-:Y:S01]  /*bd00*/  FADD.FTZ R130, R102, R127 ;  /* 0x0000007f66827221 */ /* 0x000fe20000010000 */
[----:B------:R-:W-:Y:S01]  /*bd10*/  FFMA.FTZ R91, R199, R88, -R181 ;  /* 0x00000058c75b7223 */ /* 0x000fe200000108b5 */
[----:B------:R-:W-:Y:S01]  /*bd20*/  FADD.FTZ R127, R149, R128 ;  /* 0x00000080957f7221 */ /* 0x000fe20000010000 */
[----:B------:R-:W-:Y:S01]  /*bd30*/  F2FP.F16.F32.PACK_AB R181, R163, R112 ;  /* 0x00000070a3b5723e */ /* 0x000fe200000000ff */
[----:B------:R-:W-:Y:S01]  /*bd40*/  FADD.FTZ R135, R147, R130 ;  /* 0x0000008293877221 */ /* 0x000fe20000010000 */
[----:B------:R-:W5:Y:S01]  /*bd50*/  MUFU.EX2 R96, R126 ;  /* 0x0000007e00607308 */ /* 0x000f620000000800 */
[----:B------:R-:W-:Y:S01]  /*bd60*/  FADD.FTZ R128, R192, R127 ;  /* 0x0000007fc0807221 */ /* 0x000fe20000010000 */
[----:B------:R-:W-:Y:S01]  /*bd70*/  F2FP.F16.F32.PACK_AB R197, R108, R21 ;  /* 0x000000156cc5723e */ /* 0x000fe200000000ff */
[----:B------:R-:W-:Y:S01]  /*bd80*/  FADD.FTZ R130, R100, R135 ;  /* 0x0000008764827221 */ /* 0x000fe20000010000 */
[----:B--2---:R-:W-:Y:S01]  /*bd90*/  F2FP.F16.F32.PACK_AB R201, R11, R10 ;  /* 0x0000000a0bc9723e */ /* 0x004fe200000000ff */
        /* <DEDUP_REMOVED lines=35> */
[----:B------:R2:W5:Y:S01]  /*bfd0*/  MUFU.EX2 R106, R107 ;  /* 0x0000006b006a7308 */ /* 0x0005620000000800 */
[----:B------:R-:W-:Y:S01]  /*bfe0*/  FADD.FTZ R104, R202, R15 ;  /* 0x0000000fca687221 */ /* 0x000fe20000010000 */
[-C--:B------:R-:W-:Y:S01]  /*bff0*/  FMUL.FTZ R73, R73, R12.reuse ;  /* 0x0000000c49497220 */ /* 0x080fe20000410000 */
[----:B------:R-:W-:Y:S01]  /*c000*/  FADD.FTZ R15, R203, R112 ;  /* 0x00000070cb0f7221 */ /* 0x000fe20000010000 */
[-C--:B------:R-:W-:Y:S01]  /*c010*/  FMUL.FTZ R76, R76, R12.reuse ;  /* 0x0000000c4c4c7220 */ /* 0x080fe20000410000 */
[----:B0-----:R-:W-:Y:S01]  /*c020*/  FADD.FTZ R123, R125, R104 ;  /* 0x000000687d7b7221 */ /* 0x001fe20000010000 */
[-C--:B------:R-:W-:Y:S01]  /*c030*/  FMUL.FTZ R77, R77, R12.reuse ;  /* 0x0000000c4d4d7220 */ /* 0x080fe20000410000 */
[----:B---3--:R-:W-:Y:S01]  /*c040*/  FADD.FTZ R102, R114, R15 ;  /* 0x0000000f72667221 */ /* 0x008fe20000010000 */
[-C--:B------:R-:W-:Y:S01]  /*c050*/  FMUL.FTZ R80, R80, R12.reuse ;  /* 0x0000000c50507220 */ /* 0x080fe20000410000 */
[----:B------:R-:W-:Y:S01]  /*c060*/  FADD.FTZ R100, R204, R123 ;  /* 0x0000007bcc647221 */ /* 0x000fe20000010000 */
[-C--:B------:R-:W-:Y:S01]  /*c070*/  FMUL.FTZ R81, R81, R12.reuse ;  /* 0x0000000c51517220 */ /* 0x080fe20000410000 */
[----:B------:R-:W-:Y:S01]  /*c080*/  FADD.FTZ R15, R205, R102 ;  /* 0x00000066cd0f7221 */ /* 0x000fe20000010000 */
[-C--:B------:R-:W-:Y:S01]  /*c090*/  FMUL.FTZ R84, R84, R12.reuse ;  /* 0x0000000c54547220 */ /* 0x080fe20000410000 */
[----:B--2---:R-:W-:Y:S01]  /*c0a0*/  FADD.FTZ R107, R113, R100 ;  /* 0x00000064716b7221 */ /* 0x004fe20000010000 */
[----:B------:R-:W0:Y:S01]  /*c0b0*/  MUFU.EX2 R102, R111 ;  /* 0x0000006f00667308 */ /* 0x000e220000000800 */
[----:B----4-:R-:W-:Y:S01]  /*c0c0*/  FADD.FTZ R98, R122, R15 ;  /* 0x0000000f7a627221 */ /* 0x010fe20000010000 */
[----:B------:R-:W-:Y:S01]  /*c0d0*/  FMUL.FTZ R85, R85, R12 ;  /* 0x0000000c55557220 */ /* 0x000fe20000410000 */
[----:B------:R-:W-:Y:S01]  /*c0e0*/  FADD.FTZ R100, R206, R107 ;  /* 0x0000006bce647221 */ /* 0x000fe20000010000 */
[----:B------:R-:W-:Y:S01]  /*c0f0*/  F2FP.F16.F32.PACK_AB R178, R169, R178 ;  /* 0x000000b2a9b2723e */ /* 0x000fe200000000ff */
[----:B------:R-:W-:Y:S01]  /*c100*/  FADD.FTZ R15, R207, R98 ;  /* 0x00000062cf0f7221 */ /* 0x000fe20000010000 */
[----:B------:R-:W-:Y:S01]  /*c110*/  F2FP.F16.F32.PACK_AB R182, R161, R182 ;  /* 0x000000b6a1b6723e */ /* 0x000fe200000000ff */
[----:B------:R-:W-:Y:S01]  /*c120*/  FADD.FTZ R21, R117, R100 ;  /* 0x0000006475157221 */ /* 0x000fe20000010000 */
[----:B------:R-:W-:Y:S01]  /*c130*/  F2FP.F16.F32.PACK_AB R183, R118, R183 ;  /* 0x000000b776b7723e */ /* 0x000fe200000000ff */
[----:B-1----:R-:W-:Y:S01]  /*c140*/  FADD.FTZ R98, R124, R15 ;  /* 0x0000000f7c627221 */ /* 0x002fe20000010000 */
[----:B------:R-:W-:Y:S01]  /*c150*/  F2FP.F16.F32.PACK_AB R184, R165, R184 ;  /* 0x000000b8a5b8723e */ /* 0x000fe200000000ff */
[----:B------:R-:W-:Y:S01]  /*c160*/  FADD.FTZ R100, R208, R21 ;  /* 0x00000015d0647221 */ /* 0x000fe20000010000 */
[----:B------:R-:W-:Y:S01]  /*c170*/  F2FP.F16.F32.PACK_AB R186, R153, R186 ;  /* 0x000000ba99ba723e */ /* 0x000fe200000000ff */
[----:B------:R-:W-:Y:S01]  /*c180*/  FADD.FTZ R15, R209, R98 ;  /* 0x00000062d10f7221 */ /* 0x000fe20000010000 */
[----:B------:R-:W-:Y:S01]  /*c190*/  F2FP.F16.F32.PACK_AB R188, R145, R188 ;  /* 0x000000bc91bc723e */ /* 0x000fe200000000ff */
[----:B------:R-:W-:Y:S01]  /*c1a0*/  FADD.FTZ R11, R105, R100 ;  /* 0x00000064690b7221 */ /* 0x000fe20000010000 */
[----:B------:R-:W-:Y:S01]  /*c1b0*/  F2FP.F16.F32.PACK_AB R190, R149, R190 ;  /* 0x000000be95be723e */ /* 0x000fe200000000ff */
[----:B-----5:R-:W-:Y:S01]  /*c1c0*/  FADD.FTZ R10, R96, R15 ;  /* 0x0000000f600a7221 */ /* 0x020fe20000010000 */
        /* <DEDUP_REMOVED lines=8> */
[----:B------:R-:W2:Y:S01]  /*c250*/  MUFU.EX2 R98, R91 ;  /* 0x0000005b00627308 */ /* 0x000ea20000000800 */
        /* <DEDUP_REMOVED lines=10> */
[----:B0-----:R-:W-:Y:S01]  /*c300*/  FADD.FTZ R11, R102, R11 ;  /* 0x0000000b660b7221 */ /* 0x001fe20000010000 */
[----:B------:R-:W-:Y:S01]  /*c310*/  F2FP.F16.F32.PACK_AB R204, R113, R204 ;  /* 0x000000cc71cc723e */ /* 0x000fe200000000ff */
        /* <DEDUP_REMOVED lines=14> */
[----:B--2---:R-:W-:Y:S01]  /*c400*/  FADD.FTZ R15, R98, R11 ;  /* 0x0000000b620f7221 */ /* 0x004fe20000010000 */
[----:B------:R-:W-:Y:S01]  /*c410*/  F2FP.F16.F32.PACK_AB R213, R119, R106 ;  /* 0x0000006a77d5723e */ /* 0x000fe200000000ff */
[----:B------:R-:W-:Y:S01]  /*c420*/  FADD.FTZ R11, R13, R10 ;  /* 0x0000000a0d0b7221 */ /* 0x000fe20000010000 */
[----:B------:R-:W-:Y:S01]  /*c430*/  F2FP.F16.F32.PACK_AB R215, R103, R102 ;  /* 0x0000006667d7723e */ /* 0x000fe200000000ff */
[----:B------:R-:W-:Y:S01]  /*c440*/  FADD.FTZ R10, R95, R15 ;  /* 0x0000000f5f0a7221 */ /* 0x000fe20000010000 */
        /* <DEDUP_REMOVED lines=35> */
[----:B------:R-:W-:Y:S01]  /*c680*/  MOV R15, R16 ;  /* 0x00000010000f7202 */ /* 0x000fe20000000f00 */
[----:B------:R-:W-:-:S02]  /*c690*/  IMAD.MOV.U32 R13, RZ, RZ, R101 ;  /* 0x000000ffff0d7224 */ /* 0x000fc400078e0065 */
[----:B------:R-:W-:Y:S01]  /*c6a0*/  IMAD.MOV.U32 R12, RZ, RZ, R89 ;  /* 0x000000ffff0c7224 */ /* 0x000fe200078e0059 */
[----:B------:R-:W-:Y:S06]  /*c6b0*/  @P2 BRA `(.L_x_5790) ;  /* 0xffffffa800582947 */ /* 0x000fec000383ffff */
.L_x_5781:
[----:B------:R-:W-:Y:S06]  /*c6c0*/  BAR.ARV 0x8, 0x120 ;  /* 0x0204800000007b1d */ /* 0x000fec0000002000 */
[----:B------:R-:W-:Y:S05]  /*c6d0*/  @!P0 BRA `(.L_x_5791) ;  /* 0x0000000000048947 */ /* 0x000fea0003800000 */
[----:B------:R-:W-:Y:S01]  /*c6e0*/  BPT.TRAP 0x1 ;  /* 0x000000040000795c */ /* 0x000fe20000300000 */
.L_x_5791:
[----:B------:R-:W-:Y:S01]  /*c6f0*/  IMAD R8, R2, 0x8, R0 ;  /* 0x0000000802087824 */ /* 0x000fe200078e0200 */
[----:B------:R-:W-:-:S04]  /*c700*/  SHF.L.U32 R3, R16, 0x1f, RZ ;  /* 0x0000001f10037819 */ /* 0x000fc800000006ff */
[----:B------:R0:W1:Y:S01]  /*c710*/  SYNCS.PHASECHK.TRANS64.TRYWAIT P2, [R8+URZ+0x34850], R3 ;  /* 0x03485003080075a7 */ /* 0x000062000804017f */
[----:B------:R-:W-:Y:S05]  /*c720*/  @!P0 BRA `(.L_x_5792) ;  /* 0x0000000000048947 */ /* 0x000fea0003800000 */
[----:B------:R-:W-:Y:S01]  /*c730*/  BPT.TRAP 0x1 ;  /* 0x000000040000795c */ /* 0x000fe20000300000 */
.L_x_5792:
[----:B-1----:R-:W-:Y:S05]  /*c740*/  @P2 BRA `(.L_x_5793) ;  /* 0x0000000000082947 */ /* 0x002fea0003800000 */
[----:B------:R-:W1:Y:S02]  /*c750*/  SYNCS.PHASECHK.TRANS64.TRYWAIT P0, [R8+URZ+0x34850], R3 ;  /* 0x03485003080075a7 */ /* 0x000e64000800017f */
[----:B-1----:R-:W-:Y:S05]  /*c760*/  @!P0 BRA `(.L_x_5794) ;  /* 0x00000074007c8947 */ /* 0x002fea0003800000 */
.L_x_5793:
[----:B------:R-:W-:Y:S05]  /*c770*/  WARPSYNC.ALL ;  /* 0x0000000000007948 */ /* 0x000fea0003800000 */
[----:B------:R-:W-:Y:S01]  /*c780*/  VIADD R0, R0, 0x400 ;  /* 0x0000040000007836 */ /* 0x000fe20000000000 */
[----:B------:R-:W-:Y:S01]  /*c790*/  WARPGROUP.ARRIVE ;  /* 0x00000000000079c5 */ /* 0x000fe20000000000 */
[----:B------:R-:W-:Y:S01]  /*c7a0*/  IMAD.MOV.U32 R7, RZ, RZ, 0x40000040 ;  /* 0x40000040ff077424 */ /* 0x000fe200078e00ff */
[----:B01----:R-:W-:Y:S01]  /*c7b0*/  SHFL.BFLY PT, R3, R10, 0x2, 0x1f ;  /* 0x0c401f000a037f89 */ /* 0x003fe200000e0000 */
[----:B------:R-:W-:Y:S01]  /*c7c0*/  IMAD.MOV.U32 R9, RZ, RZ, RZ ;  /* 0x000000ffff097224 */ /* 0x000fe200078e00ff */
[----:B------:R-:W-:Y:S01]  /*c7d0*/  SHF.R.U32.HI R0, RZ, 0x4, R0 ;  /* 0x00000004ff007819 */ /* 0x000fe20000011600 */
[----:B------:R-:W-:-:S03]  /*c7e0*/  VIADD R223, R223, 0x1 ;  /* 0x00000001dfdf7836 */ /* 0x000fc60000000000 */
[----:B------:R-:W-:-:S04]  /*c7f0*/  LOP3.LUT R0, R0, 0x3fff, RZ, 0xc0, !PT ;  /* 0x00003fff00007812 */ /* 0x000fc800078ec0ff */
[----:B------:R-:W-:Y:S02]  /*c800*/  LOP3.LUT R5, R0, 0x5800000, RZ, 0xfc, !PT ;  /* 0x0580000000057812 */ /* 0x000fe400078efcff */
[----:B------:R-:W0:Y:S03]  /*c810*/  SHFL.BFLY PT, R0, R11, 0x2, 0x1f ;  /* 0x0c401f000b007f89 */ /* 0x000e2600000e0000 */
[----:B------:R-:W-:Y:S02]  /*c820*/  IMAD R4, R2, 0xb00, R5 ;  /* 0x00000b0002047824 */ /* 0x000fe400078e0205 */
[----:B------:R-:W-:Y:S02]  /*c830*/  IMAD.MOV.U32 R5, RZ, RZ, 0x40000040 ;  /* 0x40000040ff057424 */ /* 0x000fe400078e00ff */
[C---:B------:R-:W-:Y:S01]  /*c840*/  VIADD R6, R4.reuse, 0x80 ;  /* 0x0000008004067836 */ /* 0x040fe20000000000 */
[----:B------:R-:W-:-:S02]  /*c850*/  R2UR UR6, R4 ;  /* 0x00000000040672ca */ /* 0x000fc400000e0000 */
[----:B------:R-:W-:Y:S01]  /*c860*/  R2UR UR7, R5 ;  /* 0x00000000050772ca */ /* 0x000fe200000e0000 */
[----:B------:R-:W-:-:S12]  /*c870*/  IMAD.MOV.U32 R5, RZ, RZ, 0x40000040 ;  /* 0x40000040ff057424 */ /* 0x000fd800078e00ff */
[----:B------:R-:W-:Y:S01]  /*c880*/  HGMMA.64x128x16.F32 R24, R176, gdesc[UR4].tnspB, R24, gsb0 ;  /* 0x41e00004b0187df0 */ /* 0x000fe20008000818 */
[----:B------:R-:W-:Y:S01]  /*c890*/  R2UR UR6, R6 ;  /* 0x00000000060672ca */ /* 0x000fe200000e0000 */
[----:B------:R-:W-:Y:S01]  /*c8a0*/  VIADD R6, R4, 0x100 ;  /* 0x0000010004067836 */ /* 0x000fe20000000000 */
[----:B------:R-:W-:Y:S01]  /*c8b0*/  R2UR UR7, R7 ;  /* 0x00000000070772ca */ /* 0x000fe200000e0000 */
[----:B0-----:R-:W-:Y:S01]  /*c8c0*/  FADD.FTZ R0, R0, R11 ;  /* 0x0000000b00007221 */ /* 0x001fe20000010000 */
[----:B------:R-:W-:Y:S01]  /*c8d0*/  MOV R7, 0x40000040 ;  /* 0x4000004000077802 */ /* 0x000fe20000000f00 */
[----:B------:R-:W-:Y:S01]  /*c8e0*/  VIADD R11, R2, 0x1 ;  /* 0x00000001020b7836 */ /* 0x000fe20000000000 */
[----:B------:R-:W-:-:S04]  /*c8f0*/  MOV R2, RZ ;  /* 0x000000ff00027202 */ /* 0x000fc80000000f00 */
[----:B------:R-:W-:Y:S01]  /*c900*/  ISETP.NE.AND P2, PT, R11, 0x2, PT ;  /* 0x000000020b00780c */ /* 0x000fe20003f45270 */
[----:B------:R-:W-:Y:S02]  /*c910*/  WARPGROUP.DEPBAR.LE gsb0, 0x0 ;  /* 0x00008000000079c5 */ /* 0x000fe40000010000 */
[----:B------:R-:W-:-:S06]  /*c920*/  WARPGROUP.ARRIVE ;  /* 0x00000000000079c5 */ /* 0x000fcc0000000000 */
[----:B------:R-:W-:Y:S01]  /*c930*/  HGMMA.64x128x16.F32 R24, R180, gdesc[UR4].tnspB, R24, gsb0 ;  /* 0x41e00004b4187df0 */ /* 0x000fe20008000818 */
[----:B------:R-:W-:Y:S01]  /*c940*/  R2UR UR6, R6 ;  /* 0x00000000060672ca */ /* 0x000fe200000e0000 */
[----:B------:R-:W-:Y:S01]  /*c950*/  VIADD R6, R4, 0x180 ;  /* 0x0000018004067836 */ /* 0x000fe20000000000 */
[----:B------:R-:W-:Y:S01]  /*c960*/  R2UR UR7, R7 ;  /* 0x00000000070772ca */ /* 0x000fe200000e0000 */
[----:B------:R-:W-:Y:S01]  /*c970*/  IMAD.MOV.U32 R7, RZ, RZ, 0x40000040 ;  /* 0x40000040ff077424 */ /* 0x000fe200078e00ff */
[----:B------:R-:W-:Y:S02]  /*c980*/  WARPGROUP.DEPBAR.LE gsb0, 0x0 ;  /* 0x00008000000079c5 */ /* 0x000fe40000010000 */
[----:B------:R-:W-:-:S09]  /*c990*/  WARPGROUP.ARRIVE ;  /* 0x00000000000079c5 */ /* 0x000fd20000000000 */
        /* <DEDUP_REMOVED lines=22> */
[----:B------:R-:W-:Y:S02]  /*cb00*/  R2UR UR6, R6 ;  /* 0x00000000060672ca */ /* 0x000fe400000e0000 */
[----:B------:R-:W-:Y:S01]  /*cb10*/  R2UR UR7, R7 ;  /* 0x00000000070772ca */ /* 0x000fe200000e0000 */
[----:B------:R-:W-:Y:S01]  /*cb20*/  IMAD.MOV.U32 R7, RZ, RZ, 0x40000040 ;  /* 0x40000040ff077424 */ /* 0x000fe200078e00ff */
[----:B------:R-:W-:Y:S01]  /*cb30*/  IADD3 R6, R4, 0x380, RZ ;  /* 0x0000038004067810 */ /* 0x000fe20007ffe0ff */
[----:B------:R-:W-:Y:S02]  /*cb40*/  WARPGROUP.DEPBAR.LE gsb0, 0x0 ;  /* 0x00008000000079c5 */ /* 0x000fe40000010000 */
[----:B------:R-:W-:-:S08]  /*cb50*/  WARPGROUP.ARRIVE ;  /* 0x00000000000079c5 */ /* 0x000fd00000000000 */
        /* <DEDUP_REMOVED lines=9> */
[C---:B------:R-:W-:Y:S01]  /*cbf0*/  VIADD R6, R4.reuse, 0x480 ;  /* 0x0000048004067836 */ /* 0x040fe20000000000 */
[----:B------:R-:W-:Y:S01]  /*cc00*/  R2UR UR7, R7 ;  /* 0x00000000070772ca */ /* 0x000fe200000e0000 */
[----:B------:R-:W-:Y:S02]  /*cc10*/  IMAD.MOV.U32 R7, RZ, RZ, 0x40000040 ;  /* 0x40000040ff077424 */ /* 0x000fe400078e00ff */
[----:B------:R-:W-:Y:S01]  /*cc20*/  VIADD R4, R4, 0x500 ;  /* 0x0000050004047836 */ /* 0x000fe20000000000 */
[----:B------:R-:W-:Y:S02]  /*cc30*/  WARPGROUP.DEPBAR.LE gsb0, 0x0 ;  /* 0x00008000000079c5 */ /* 0x000fe40000010000 */
[----:B------:R-:W-:-:S07]  /*cc40*/  WARPGROUP.ARRIVE ;  /* 0x00000000000079c5 */ /* 0x000fce0000000000 */
[----:B------:R-:W-:Y:S01]  /*cc50*/  HGMMA.64x128x16.F32 R24, R208, gdesc[UR4].tnspB, R24, gsb0 ;  /* 0x41e00004d0187df0 */ /* 0x000fe20008000818 */
[----:B------:R-:W-:Y:S02]  /*cc60*/  R2UR UR6, R6 ;  /* 0x00000000060672ca */ /* 0x000fe400000e0000 */
[----:B------:R-:W-:Y:S01]  /*cc70*/  R2UR UR7, R7 ;  /* 0x00000000070772ca */ /* 0x000fe200000e0000 */
[----:B------:R-:W-:-:S05]  /*cc80*/  @!P1 VIADD R7, R8, 0x34860 ;  /* 0x0003486008079836 */ /* 0x000fca0000000000 */
[----:B------:R-:W-:Y:S01]  /*cc90*/  @!P1 PRMT R7, RZ, 0x654, R7 ;  /* 0x00000654ff079816 */ /* 0x000fe20000000007 */
[----:B------:R-:W-:Y:S02]  /*cca0*/  WARPGROUP.DEPBAR.LE gsb0, 0x0 ;  /* 0x00008000000079c5 */ /* 0x000fe40000010000 */
[----:B------:R-:W-:-:S06]  /*ccb0*/  WARPGROUP.ARRIVE ;  /* 0x00000000000079c5 */ /* 0x000fcc0000000000 */
[----:B------:R-:W-:Y:S01]  /*ccc0*/  HGMMA.64x128x16.F32 R24, R212, gdesc[UR4].tnspB, R24, gsb0 ;  /* 0x41e00004d4187df0 */ /* 0x000fe20008000818 */
        /* <DEDUP_REMOVED lines=10> */
[----:B------:R-:W-:Y:S01]  /*cd70*/  LOP3.LUT R16, R16, R3, RZ, 0x3c, !PT ;  /* 0x0000000310107212 */ /* 0x000fe200078e3cff */
[----:B------:R-:W-:Y:S01]  /*cd80*/  IMAD.MOV.U32 R3, RZ, RZ, -0x800000 ;  /* 0xff800000ff037424 */ /* 0x000fe200078e00ff */
[----:B------:R-:W-:-:S09]  /*cd90*/  FSETP.NE.FTZ.AND P3, PT, R13, RZ, PT ;  /* 0x000000ff0d00720b */ /* 0x000fd20003f75000 */
[----:B------:R-:W0:Y:S01]  /*cda0*/  @P0 MUFU.LG2 R5, R12 ;  /* 0x0000000c00050308 */ /* 0x000e220000000c00 */
[----:B------:R-:W-:-:S03]  /*cdb0*/  @P0 FMUL.FTZ R4, R88, 0.69314718246459960938 ;  /* 0x3f31721858040820 */ /* 0x000fc60000410000 */
[----:B------:R-:W-:-:S04]  /*cdc0*/  @P3 FMUL.FTZ R15, R88, 0.69314718246459960938 ;  /* 0x3f317218580f3820 */ /* 0x000fc80000410000 */
        /* <DEDUP_REMOVED lines=10> */
[----:B------:R-:W-:Y:S03]  /*ce70*/  HGMMA.64x128x16.F32 R24, R216, gdesc[UR4].tnspB, R24, gsb0 ;  /* 0x41e00004d8187df0 */ /* 0x000fe60008000818 */
[----:B------:R-:W-:Y:S02]  /*ce80*/  WARPGROUP.DEPBAR.LE gsb0, 0x0 ;  /* 0x00008000000079c5 */ /* 0x000fe40000010000 */
        /* <DEDUP_REMOVED lines=65> */
[----:B------:R-:W-:-:S07]  /*d2a0*/  SEL R2, R11, RZ, P2 ;  /* 0x000000ff0b027207 */ /* 0x000fce0001000000 */
.L_x_5773:
        /* <DEDUP_REMOVED lines=11> */
[----:B------:R-:W-:Y:S01]  /*d360*/  F2FP.F16.F32.PACK_AB R6, R6, R105 ;  /* 0x000000690606723e */ /* 0x000fe200000000ff */
[----:B------:R-:W-:Y:S01]  /*d370*/  ULDC.64 UR6, c[0x0][0x208] ;  /* 0x0000820000067ab9 */ /* 0x000fe20000000a00 */
[----:B------:R-:W-:Y:S02]  /*d380*/  F2FP.F16.F32.PACK_AB R60, R57, R60 ;  /* 0x0000003c393c723e */ /* 0x000fe400000000ff */
[----:B------:R-:W-:Y:S02]  /*d390*/  F2FP.F16.F32.PACK_AB R52, R45, R52 ;  /* 0x000000342d34723e */ /* 0x000fe400000000ff */
[----:B------:R-:W-:Y:S02]  /*d3a0*/  F2FP.F16.F32.PACK_AB R40, R37, R40 ;  /* 0x000000282528723e */ /* 0x000fe400000000ff */
[----:B------:R-:W-:-:S02]  /*d3b0*/  MOV R20, R28 ;  /* 0x0000001c00147202 */ /* 0x000fc40000000f00 */
[----:B--2---:R-:W-:-:S03]  /*d3c0*/  MOV R21, R5 ;  /* 0x0000000500157202 */ /* 0x004fc60000000f00 */
[----:B------:R-:W-:-:S03]  /*d3d0*/  IMAD.WIDE R4, R228, 0x2, R20 ;  /* 0x00000002e4047825 */ /* 0x000fc600078e0214 */
[C---:B------:R-:W-:Y:S02]  /*d3e0*/  LOP3.LUT R9, R4.reuse, 0x380, RZ, 0xc0, !PT ;  /* 0x0000038004097812 */ /* 0x040fe400078ec0ff */
[C---:B------:R-:W-:Y:S02]  /*d3f0*/  IADD3 R63, P6, R4.reuse, 0x20, RZ ;  /* 0x00000020043f7810 */ /* 0x040fe40007fde0ff */
[----:B------:R-:W-:Y:S02]  /*d400*/  SHF.R.U64 R9, R9, 0x3, RZ ;  /* 0x0000000309097819 */ /* 0x000fe400000012ff */
        /* <DEDUP_REMOVED lines=8> */
[----:B------:R-:W-:Y:S01]  /*d490*/  BAR.SYNC.DEFER_BLOCKING 0x1, 0x100 ;  /* 0x0044000000007b1d */ /* 0x000fe20000010000 */
[----:B------:R-:W-:Y:S01]  /*d4a0*/  IADD3 R83, P0, R4, 0x4060, RZ ;  /* 0x0000406004537810 */ /* 0x000fe20007f1e0ff */
[--C-:B------:R-:W-:Y:S01]  /*d4b0*/  IMAD.X R11, RZ, RZ, R5.reuse, P2 ;  /* 0x000000ffff0b7224 */ /* 0x100fe200010e0605 */
[----:B------:R-:W-:Y:S01]  /*d4c0*/  LOP3.LUT R4, R9, R4, RZ, 0x3c, !PT ;  /* 0x0000000409047212 */ /* 0x000fe200078e3cff */
[--C-:B------:R-:W-:Y:S01]  /*d4d0*/  IMAD.X R9, RZ, RZ, R5.reuse, P1 ;  /* 0x000000ffff097224 */ /* 0x100fe200008e0605 */
[----:B------:R-:W-:Y:S01]  /*d4e0*/  IADD3.X R13, RZ, R5, RZ, P3, !PT ;  /* 0x00000005ff0d7210 */ /* 0x000fe20001ffe4ff */
[----:B------:R-:W-:Y:S01]  /*d4f0*/  IMAD.X R31, RZ, RZ, R5, P0 ;  /* 0x000000ffff1f7224 */ /* 0x000fe200000e0605 */
[----:B------:R-:W-:-:S02]  /*d500*/  LOP3.LUT R14, R67, 0x380, RZ, 0xc0, !PT ;  /* 0x00000380430e7812 */ /* 0x000fc400078ec0ff */
[----:B------:R-:W-:Y:S02]  /*d510*/  MOV R62, R4 ;  /* 0x00000004003e7202 */ /* 0x000fe40000000f00 */
[----:B------:R-:W-:Y:S02]  /*d520*/  LOP3.LUT R30, R71, 0x380, RZ, 0xc0, !PT ;  /* 0x00000380471e7812 */ /* 0x000fe400078ec0ff */
[----:B------:R-:W-:Y:S02]  /*d530*/  F2FP.F16.F32.PACK_AB R5, R10, R107 ;  /* 0x0000006b0a05723e */ /* 0x000fe400000000ff */
[----:B------:R-:W-:Y:S02]  /*d540*/  LOP3.LUT R10, R79, 0x380, RZ, 0xc0, !PT ;  /* 0x000003804f0a7812 */ /* 0x000fe400078ec0ff */
[----:B------:R-:W-:Y:S02]  /*d550*/  SHF.R.U64 R14, R14, 0x3, RZ ;  /* 0x000000030e0e7819 */ /* 0x000fe400000012ff */
[----:B------:R-:W-:-:S02]  /*d560*/  SHF.R.U64 R30, R30, 0x3, RZ ;  /* 0x000000031e1e7819 */ /* 0x000fc400000012ff */
[----:B------:R-:W-:Y:S02]  /*d570*/  SHF.R.U64 R10, R10, 0x3, RZ ;  /* 0x000000030a0a7819 */ /* 0x000fe400000012ff */
[----:B------:R-:W-:Y:S02]  /*d580*/  LOP3.LUT R24, R14, R67, RZ, 0x3c, !PT ;  /* 0x000000430e187212 */ /* 0x000fe400078e3cff */
[----:B------:R-:W-:Y:S02]  /*d590*/  LOP3.LUT R14, R30, R71, RZ, 0x3c, !PT ;  /* 0x000000471e0e7212 */ /* 0x000fe400078e3cff */
[----:B------:R-:W-:Y:S02]  /*d5a0*/  LOP3.LUT R30, R81, 0x380, RZ, 0xc0, !PT ;  /* 0x00000380511e7812 */ /* 0x000fe400078ec0ff */
[----:B------:R-:W-:Y:S02]  /*d5b0*/  LOP3.LUT R10, R10, R79, RZ, 0x3c, !PT ;  /* 0x0000004f0a0a7212 */ /* 0x000fe400078e3cff */
[----:B------:R-:W-:Y:S01]  /*d5c0*/  LOP3.LUT R12, R63, 0x380, RZ, 0xc0, !PT ;  /* 0x000003803f0c7812 */ /* 0x000fe200078ec0ff */
[----:B------:R-:W2:Y:S01]  /*d5d0*/  LDC.64 R78, c[0x0][0xbd8] ;  /* 0x0002f600ff4e7b82 */ /* 0x000ea20000000a00 */
[----:B-1----:R-:W-:-:S02]  /*d5e0*/  LOP3.LUT R48, R75, 0x380, RZ, 0xc0, !PT ;  /* 0x000003804b307812 */ /* 0x002fc400078ec0ff */
[----:B------:R-:W-:Y:S02]  /*d5f0*/  SHF.R.U64 R30, R30, 0x3, RZ ;  /* 0x000000031e1e7819 */ /* 0x000fe400000012ff */
[----:B------:R-:W-:Y:S02]  /*d600*/  SHF.R.U64 R12, R12, 0x3, RZ ;  /* 0x000000030c0c7819 */ /* 0x000fe400000012ff */
[----:B------:R-:W-:Y:S02]  /*d610*/  SHF.R.U64 R48, R48, 0x3, RZ ;  /* 0x0000000330307819 */ /* 0x000fe400000012ff */
[----:B------:R-:W-:Y:S02]  /*d620*/  F2FP.F16.F32.PACK_AB R4, R106, R109 ;  /* 0x0000006d6a04723e */ /* 0x000fe400000000ff */
[----:B------:R-:W-:Y:S02]  /*d630*/  LOP3.LUT R8, R30, R81, RZ, 0x3c, !PT ;  /* 0x000000511e087212 */ /* 0x000fe400078e3cff */
[----:B------:R-:W-:Y:S01]  /*d640*/  LOP3.LUT R26, R12, R63, RZ, 0x3c, !PT ;  /* 0x0000003f0c1a7212 */ /* 0x000fe200078e3cff */
[----:B------:R1:W-:Y:S01]  /*d650*/  STSM.16.M88.4 [R62], R4 ;  /* 0x000000043e007844 */ /* 0x0003e20000000200 */
[----:B------:R-:W-:-:S02]  /*d660*/  LOP3.LUT R12, R48, R75, RZ, 0x3c, !PT ;  /* 0x0000004b300c7212 */ /* 0x000fc400078e3cff */
[----:B------:R-:W-:Y:S02]  /*d670*/  MOV R67, R10 ;  /* 0x0000000a00437202 */ /* 0x000fe40000000f00 */
[----:B------:R-:W-:Y:S02]  /*d680*/  MOV R66, R8 ;  /* 0x0000000800427202 */ /* 0x000fe40000000f00 */
[----:B------:R-:W-:Y:S02]  /*d690*/  LOP3.LUT R48, R83, 0x380, RZ, 0xc0, !PT ;  /* 0x0000038053307812 */ /* 0x000fe400078ec0ff */
[----:B------:R-:W-:Y:S02]  /*d6a0*/  MOV R74, R26 ;  /* 0x0000001a004a7202 */ /* 0x000fe40000000f00 */
[----:B------:R-:W-:Y:S02]  /*d6b0*/  F2FP.F16.F32.PACK_AB R8, R103, R104 ;  /* 0x000000686708723e */ /* 0x000fe400000000ff */
[----:B------:R-:W-:-:S02]  /*d6c0*/  F2FP.F16.F32.PACK_AB R9, R101, R102 ;  /* 0x000000666509723e */ /* 0x000fc400000000ff */
[----:B------:R-:W-:Y:S02]  /*d6d0*/  F2FP.F16.F32.PACK_AB R10, R99, R100 ;  /* 0x00000064630a723e */ /* 0x000fe400000000ff */
[----:B------:R-:W-:Y:S02]  /*d6e0*/  F2FP.F16.F32.PACK_AB R11, R84, R85 ;  /* 0x00000055540b723e */ /* 0x000fe400000000ff */
[----:B------:R-:W-:Y:S02]  /*d6f0*/  MOV R71, R24 ;  /* 0x0000001800477202 */ /* 0x000fe40000000f00 */
[----:B-1----:R-:W-:Y:S01]  /*d700*/  F2FP.F16.F32.PACK_AB R4, R97, R98 ;  /* 0x000000626104723e */ /* 0x002fe200000000ff */
[----:B------:R-:W-:Y:S01]  /*d710*/  STSM.16.M88.4 [R74], R8 ;  /* 0x000000084a007844 */ /* 0x000fe20000000200 */
[----:B------:R-:W-:Y:S02]  /*d720*/  F2FP.F16.F32.PACK_AB R5, R77, R80 ;  /* 0x000000504d05723e */ /* 0x000fe400000000ff */
[----:B------:R-:W-:-:S02]  /*d730*/  F2FP.F16.F32.PACK_AB R6, R95, R96 ;  /* 0x000000605f06723e */ /* 0x000fc400000000ff */
[----:B------:R-:W-:Y:S02]  /*d740*/  F2FP.F16.F32.PACK_AB R7, R73, R76 ;  /* 0x0000004c4907723e */ /* 0x000fe400000000ff */
[----:B------:R-:W-:Y:S02]  /*d750*/  SHF.R.U64 R48, R48, 0x3, RZ ;  /* 0x0000000330307819 */ /* 0x000fe400000012ff */
[----:B------:R-:W-:Y:S01]  /*d760*/  MOV R70, R14 ;  /* 0x0000000e00467202 */ /* 0x000fe20000000f00 */
[----:B------:R1:W-:Y:S01]  /*d770*/  STSM.16.M88.4 [R71], R4 ;  /* 0x0000000447007844 */ /* 0x0003e20000000200 */
[----:B------:R-:W-:Y:S02]  /*d780*/  LOP3.LUT R30, R48, R83, RZ, 0x3c, !PT ;  /* 0x00000053301e7212 */ /* 0x000fe400078e3cff */
[----:B------:R-:W-:Y:S02]  /*d790*/  MOV R48, R12 ;  /* 0x0000000c00307202 */ /* 0x000fe40000000f00 */
[----:B------:R-:W-:-:S02]  /*d7a0*/  F2FP.F16.F32.PACK_AB R12, R93, R94 ;  /* 0x0000005e5d0c723e */ /* 0x000fc400000000ff */
[----:B------:R-:W-:Y:S02]  /*d7b0*/  F2FP.F16.F32.PACK_AB R13, R69, R72 ;  /* 0x00000048450d723e */ /* 0x000fe400000000ff */
[----:B------:R-:W-:Y:S02]  /*d7c0*/  F2FP.F16.F32.PACK_AB R14, R91, R92 ;  /* 0x0000005c5b0e723e */ /* 0x000fe400000000ff */
[----:B------:R-:W-:Y:S02]  /*d7d0*/  F2FP.F16.F32.PACK_AB R15, R65, R68 ;  /* 0x00000044410f723e */ /* 0x000fe400000000ff */
[----:B------:R-:W-:Y:S02]  /*d7e0*/  F2FP.F16.F32.PACK_AB R24, R89, R90 ;  /* 0x0000005a5918723e */ /* 0x000fe400000000ff */
[----:B------:R-:W-:Y:S01]  /*d7f0*/  F2FP.F16.F32.PACK_AB R25, R59, R64 ;  /* 0x000000403b19723e */ /* 0x000fe200000000ff */
[----:B-1----:R-:W-:Y:S01]  /*d800*/  IMAD.SHL.U32 R5, R23, 0x4, RZ ;  /* 0x0000000417057824 */ /* 0x002fe200078e00ff */
[----:B------:R-:W-:Y:S01]  /*d810*/  F2FP.F16.F32.PACK_AB R26, R61, R88 ;  /* 0x000000583d1a723e */ /* 0x000fe200000000ff */
[----:B------:R-:W-:Y:S01]  /*d820*/  STSM.16.M88.4 [R70], R12 ;  /* 0x0000000c46007844 */ /* 0x000fe20000000200 */
[----:B------:R-:W-:-:S02]  /*d830*/  F2FP.F16.F32.PACK_AB R27, R55, R58 ;  /* 0x0000003a371b723e */ /* 0x000fc400000000ff */
[----:B------:R-:W-:Y:S02]  /*d840*/  F2FP.F16.F32.PACK_AB R61, R47, R54 ;  /* 0x000000362f3d723e */ /* 0x000fe400000000ff */
[----:B------:R-:W-:Y:S01]  /*d850*/  F2FP.F16.F32.PACK_AB R62, R53, R56 ;  /* 0x00000038353e723e */ /* 0x000fe200000000ff */
[----:B------:R1:W-:Y:S01]  /*d860*/  STSM.16.M88.4 [R48], R24 ;  /* 0x0000001830007844 */ /* 0x0003e20000000200 */
[----:B------:R-:W-:Y:S02]  /*d870*/  F2FP.F16.F32.PACK_AB R63, R43, R46 ;  /* 0x0000002e2b3f723e */ /* 0x000fe400000000ff */
[----:B------:R-:W-:Y:S02]  /*d880*/  SHF.L.U64.HI R8, R23, 0x2, R222 ;  /* 0x0000000217087819 */ /* 0x000fe400000102de */
[----:B--2---:R-:W-:Y:S01]  /*d890*/  IADD3 R6, P1, R5, R78, RZ ;  /* 0x0000004e05067210 */ /* 0x004fe20007f3e0ff */
[----:B------:R2:W-:Y:S01]  /*d8a0*/  STSM.16.M88.4 [R67], R60 ;  /* 0x0000003c43007844 */ /* 0x0005e20000000200 */
[----:B------:R-:W-:-:S02]  /*d8b0*/  F2FP.F16.F32.PACK_AB R53, R39, R42 ;  /* 0x0000002a2735723e */ /* 0x000fc400000000ff */
[----:B------:R-:W-:Y:S01]  /*d8c0*/  F2FP.F16.F32.PACK_AB R54, R41, R44 ;  /* 0x0000002c2936723e */ /* 0x000fe200000000ff */
[----:B------:R-:W-:Y:S01]  /*d8d0*/  IMAD.X R7, R8, 0x1, R79, P1 ;  /* 0x0000000108077824 */ /* 0x000fe200008e064f */
[----:B------:R-:W-:Y:S02]  /*d8e0*/  F2FP.F16.F32.PACK_AB R55, R35, R38 ;  /* 0x000000262337723e */ /* 0x000fe400000000ff */
[----:B------:R-:W-:Y:S01]  /*d8f0*/  MOV R31, R30 ;  /* 0x0000001e001f7202 */ /* 0x000fe20000000f00 */
[----:B------:R-:W-:Y:S01]  /*d900*/  IMAD.MOV.U32 R30, RZ, RZ, RZ ;  /* 0x000000ffff1e7224 */ /* 0x000fe200078e00ff */
[----:B------:R-:W-:Y:S01]  /*d910*/  F2FP.F16.F32.PACK_AB R41, R33, R34 ;  /* 0x000000222129723e */ /* 0x000fe200000000ff */
[----:B------:R2:W-:Y:S01]  /*d920*/  STSM.16.M88.4 [R66], R52 ;  /* 0x0000003442007844 */ /* 0x0005e20000000200 */
[----:B------:R-:W-:Y:S02]  /*d930*/  F2FP.F16.F32.PACK_AB R42, R29, R36 ;  /* 0x000000241d2a723e */ /* 0x000fe400000000ff */
[----:B------:R-:W-:-:S02]  /*d940*/  F2FP.F16.F32.PACK_AB R43, R87, R32 ;  /* 0x00000020572b723e */ /* 0x000fc400000000ff */
[----:B------:R-:W-:Y:S01]  /*d950*/  ISETP.NE.U32.AND P1, PT, RZ, UR4, PT ;  /* 0x00000004ff007c0c */ /* 0x000fe2000bf25070 */
[----:B-1----:R-:W1:Y:S01]  /*d960*/  LDC R48, c[0x0][0xa88] ;  /* 0x0002a200ff307b82 */ /* 0x002e620000000800 */
[----:B------:R-:W-:Y:S01]  /*d970*/  ISETP.NE.U32.AND P0, PT, R78, RZ, PT ;  /* 0x000000ff4e00720c */ /* 0x000fe20003f05070 */
[----:B------:R2:W-:Y:S06]  /*d980*/  STSM.16.M88.4 [R31], R40 ;  /* 0x000000281f007844 */ /* 0x0005ec0000000200 */
[----:B------:R-:W-:Y:S01]  /*d990*/  BAR.SYNC.DEFER_BLOCKING 0x1, 0x100 ;  /* 0x0044000000007b1d */ /* 0x000fe20000010000 */
[----:B------:R-:W-:-:S02]  /*d9a0*/  ISETP.NE.AND.EX P1, PT, RZ, UR5, PT, P1 ;  /* 0x00000005ff007c0c */ /* 0x000fc4000bf25310 */
[----:B------:R-:W-:Y:S01]  /*d9b0*/  ISETP.NE.AND.EX P0, PT, R79, RZ, PT, P0 ;  /* 0x000000ff4f00720c */ /* 0x000fe20003f05300 */
[----:B------:R-:W-:-:S10]  /*d9c0*/  IMAD R9, R18, 0x40, R17 ;  /* 0x0000004012097824 */ /* 0x000fd400078e0211 */
[----:B------:R-:W-:-:S04]  /*d9d0*/  @P1 IADD3 R4, P2, R5, UR4, RZ ;  /* 0x0000000405041c10 */ /* 0x000fc8000ff5e0ff */
[----:B------:R-:W-:Y:S01]  /*d9e0*/  @P1 IADD3.X R5, R8, UR5, RZ, P2, !PT ;  /* 0x0000000508051c10 */ /* 0x000fe200097fe4ff */
[----:B------:R-:W-:Y:S01]  /*d9f0*/  IMAD.WIDE R20, R9, 0x2, R20 ;  /* 0x0000000209147825 */ /* 0x000fe200078e0214 */
[----:B------:R2:W5:Y:S04]  /*da00*/  @P0 LDG.E R30, desc[UR6][R6.64] ;  /* 0x00000006061e0981 */ /* 0x000568000c1e1900 */
[----:B-1----:R2:W5:Y:S01]  /*da10*/  @P1 LDG.E R48, desc[UR6][R4.64] ;  /* 0x0000000604301981 */ /* 0x002562000c1e1900 */
[----:B------:R-:W-:Y:S05]  /*da20*/  @P1 BRA `(.L_x_5797) ;  /* 0x0000000000141947 */ /* 0x000fea0003800000 */
[----:B------:R-:W-:Y:S05]  /*da30*/  @!P0 BRA `(.L_x_5797) ;  /* 0x0000000000108947 */ /* 0x000fea0003800000 */
[----:B------:R-:W-:Y:S02]  /*da40*/  ULDC.64 UR4, c[0x0][0x208] ;  /* 0x0000820000047ab9 */ /* 0x000fe40000000a00 */
[----:B--2---:R-:W2:Y:S04]  /*da50*/  LDG.E R5, desc[UR4][R6.64] ;  /* 0x0000000406057981 */ /* 0x004ea8000c1e1900 */
[----:B-----5:R-:W2:Y:S02]  /*da60*/  LDG.E R48, desc[UR4][R6.64+0x4] ;  /* 0x0000040406307981 */ /* 0x020ea4000c1e1900 */
[----:B--2---:R-:W-:-:S07]  /*da70*/  IMAD.IADD R48, R48, 0x1, -R5 ;  /* 0x0000000130307824 */ /* 0x004fce00078e0a05 */
.L_x_5797:
[----:B------:R-:W-:Y:S01]  /*da80*/  SHF.R.S32.HI R19, RZ, 0x1f, R220 ;  /* 0x0000001fff137819 */ /* 0x000fe200000114dc */
[----:B------:R-:W-:Y:S01]  /*da90*/  ULDC.64 UR4, c[0x0][0xb70] ;  /* 0x0002dc0000047ab9 */ /* 0x000fe20000000a00 */
[--C-:B--2--5:R-:W-:Y:S01]  /*daa0*/  SHF.R.S32.HI R31, RZ, 0x1f, R30.reuse ;  /* 0x0000001fff1f7819 */ /* 0x124fe2000001141e */
[----:B------:R-:W-:Y:S01]  /*dab0*/  IMAD R11, R221, 0x80, R227 ;  /* 0x00000080dd0b7824 */ /* 0x000fe200078e02e3 */
[----:B------:R-:W-:Y:S01]  /*dac0*/  SEL R222, R222, RZ, !P0 ;  /* 0x000000ffdede7207 */ /* 0x000fe20004000000 */
[----:B------:R-:W-:Y:S01]  /*dad0*/  IMAD R5, R19, UR4, RZ ;  /* 0x0000000413057c24 */ /* 0x000fe2000f8e02ff */
[----:B------:R-:W-:Y:S01]  /*dae0*/  SEL R29, R23, RZ, !P0 ;  /* 0x000000ff171d7207 */ /* 0x000fe20004000000 */
[----:B------:R-:W-:Y:S01]  /*daf0*/  ULDC.64 UR6, c[0x0][0x208] ;  /* 0x0000820000067ab9 */ /* 0x000fe20000000a00 */
[----:B------:R-:W-:Y:S01]  /*db00*/  IADD3 R13, P2, R20, 0x2000, RZ ;  /* 0x00002000140d7810 */ /* 0x000fe20007f5e0ff */
[----:B------:R-:W-:Y:S01]  /*db10*/  IMAD R7, R220, UR5, R5 ;  /* 0x00000005dc077c24 */ /* 0x000fe2000f8e0205 */
[----:B------:R-:W-:Y:S01]  /*db20*/  IADD3 R33, P3, R20, 0x1000, RZ ;  /* 0x0000100014217810 */ /* 0x000fe20007f7e0ff */
[----:B------:R-:W-:Y:S01]  /*db30*/  IMAD.WIDE.U32 R4, R220, UR4, R30 ;  /* 0x00000004dc047c25 */ /* 0x000fe2000f8e001e */
[----:B------:R-:W-:Y:S01]  /*db40*/  ULDC.64 UR4, c[0x0][0xb78] ;  /* 0x0002de0000047ab9 */ /* 0x000fe20000000a00 */
[----:B------:R-:W-:-:S02]  /*db50*/  LOP3.LUT R12, R13, 0x380, RZ, 0xc0, !PT ;  /* 0x000003800d0c7812 */ /* 0x000fc400078ec0ff */
[----:B------:R-:W-:Y:S02]  /*db60*/  IADD3 R9, P1, R20, 0x3000, RZ ;  /* 0x0000300014097810 */ /* 0x000fe40007f3e0ff */
[----:B------:R-:W-:Y:S01]  /*db70*/  IADD3 R5, R5, R7, RZ ;  /* 0x0000000705057210 */ /* 0x000fe20007ffe0ff */
[----:B------:R-:W-:Y:S01]  /*db80*/  IMAD R7, R222, UR4, RZ ;  /* 0x00000004de077c24 */ /* 0x000fe2000f8e02ff */
[----:B------:R-:W-:Y:S02]  /*db90*/  LOP3.LUT R32, R33, 0x380, RZ, 0xc0, !PT ;  /* 0x0000038021207812 */ /* 0x000fe400078ec0ff */
[----:B------:R-:W-:Y:S01]  /*dba0*/  SHF.R.U64 R12, R12, 0x3, RZ ;  /* 0x000000030c0c7819 */ /* 0x000fe200000012ff */
[----:B------:R-:W-:Y:S01]  /*dbb0*/  IMAD.WIDE.U32 R4, R29, UR4, R4 ;  /* 0x000000041d047c25 */ /* 0x000fe2000f8e0004 */
[----:B------:R-:W-:Y:S02]  /*dbc0*/  LOP3.LUT R6, R9, 0x380, RZ, 0xc0, !PT ;  /* 0x0000038009067812 */ /* 0x000fe400078ec0ff */
[----:B------:R-:W-:Y:S01]  /*dbd0*/  SHF.R.U64 R32, R32, 0x3, RZ ;  /* 0x0000000320207819 */ /* 0x000fe200000012ff */
[----:B------:R-:W-:Y:S01]  /*dbe0*/  IMAD R10, R29, UR5, R7 ;  /* 0x000000051d0a7c24 */ /* 0x000fe2000f8e0207 */
[----:B------:R-:W-:Y:S01]  /*dbf0*/  SHF.R.S32.HI R7, RZ, 0x1f, R11 ;  /* 0x0000001fff077819 */ /* 0x000fe2000001140b */
[----:B------:R-:W-:Y:S01]  /*dc00*/  ULDC.64 UR4, c[0x0][0xb40] ;  /* 0x0002d00000047ab9 */ /* 0x000fe20000000a00 */
[----:B------:R-:W-:-:S02]  /*dc10*/  IADD3 R8, P0, R11, R4, RZ ;  /* 0x000000040b087210 */ /* 0x000fc40007f1e0ff */
[----:B------:R-:W-:Y:S01]  /*dc20*/  LOP3.LUT R12, R12, R13, RZ, 0x3c, !PT ;  /* 0x0000000d0c0c7212 */ /* 0x000fe200078e3cff */
[----:B------:R-:W-:Y:S01]  /*dc30*/  IMAD.X R13, RZ, RZ, R21, P2 ;  /* 0x000000ffff0d7224 */ /* 0x000fe200010e0615 */
[----:B------:R-:W-:Y:S01]  /*dc40*/  IADD3.X R7, R7, R5, R10, P0, !PT ;  /* 0x0000000507077210 */ /* 0x000fe200007fe40a */
[----:B------:R-:W-:Y:S01]  /*dc50*/  VIADD R5, R11, 0x8 ;  /* 0x000000080b057836 */ /* 0x000fe20000000000 */
[----:B------:R-:W-:Y:S02]  /*dc60*/  LEA R54, P0, R8, UR4, 0x2 ;  /* 0x0000000408367c11 */ /* 0x000fe4000f8010ff */
[----:B------:R-:W-:Y:S02]  /*dc70*/  SHF.R.U64 R6, R6, 0x3, RZ ;  /* 0x0000000306067819 */ /* 0x000fe400000012ff */
[----:B------:R-:W-:Y:S01]  /*dc80*/  LEA.HI.X R55, R8, UR5, R7, 0x2, P0 ;  /* 0x0000000508377c11 */ /* 0x000fe200080f1407 */
[----:B------:R-:W-:Y:S01]  /*dc90*/  ULDC.64 UR4, c[0x0][0xaa0] ;  /* 0x0002a80000047ab9 */ /* 0x000fe20000000a00 */
[----:B------:R-:W-:-:S02]  /*dca0*/  IADD3 R45, P6, R20, 0x4000, RZ ;  /* 0x00004000142d7810 */ /* 0x000fc40007fde0ff */
[C---:B------:R-:W-:Y:S02]  /*dcb0*/  IADD3 R37, P5, R20.reuse, 0x5000, RZ ;  /* 0x0000500014257810 */ /* 0x040fe40007fbe0ff */
[----:B------:R-:W-:Y:S02]  /*dcc0*/  IADD3 R25, P4, R20, 0x6000, RZ ;  /* 0x0000600014197810 */ /* 0x000fe40007f9e0ff */
[----:B------:R-:W-:Y:S02]  /*dcd0*/  LOP3.LUT P0, RZ, R224, 0x3, RZ, 0xc0, !PT ;  /* 0x00000003e0ff7812 */ /* 0x000fe4000780c0ff */
[----:B------:R-:W-:Y:S02]  /*dce0*/  IADD3 R7, P2, R20, 0x7000, RZ ;  /* 0x0000700014077810 */ /* 0x000fe40007f5e0ff */
[----:B------:R-:W-:Y:S01]  /*dcf0*/  LOP3.LUT R32, R32, R33, RZ, 0x3c, !PT ;  /* 0x0000002120207212 */ /* 0x000fe200078e3cff */
[----:B------:R-:W-:Y:S01]  /*dd00*/  IMAD.X R33, RZ, RZ, R21, P3 ;  /* 0x000000ffff217224 */ /* 0x000fe200018e0615 */
[----:B------:R-:W-:-:S02]  /*dd10*/  LOP3.LUT R4, R6, R9, RZ, 0x3c, !PT ;  /* 0x0000000906047212 */ /* 0x000fc400078e3cff */
[----:B------:R-:W-:Y:S02]  /*dd20*/  LOP3.LUT R44, R45, 0x380, RZ, 0xc0, !PT ;  /* 0x000003802d2c7812 */ /* 0x000fe400078ec0ff */
[----:B------:R-:W-:Y:S02]  /*dd30*/  LOP3.LUT R36, R37, 0x380, RZ, 0xc0, !PT ;  /* 0x0000038025247812 */ /* 0x000fe400078ec0ff */
[----:B------:R-:W-:Y:S02]  /*dd40*/  LOP3.LUT R24, R25, 0x380, RZ, 0xc0, !PT ;  /* 0x0000038019187812 */ /* 0x000fe400078ec0ff */
[-C--:B------:R-:W-:Y:S02]  /*dd50*/  ISETP.GE.OR P3, PT, R11, R48.reuse, P0 ;  /* 0x000000300b00720c */ /* 0x080fe40000766670 */
[----:B------:R-:W-:Y:S02]  /*dd60*/  LOP3.LUT R9, R20, 0x380, RZ, 0xc0, !PT ;  /* 0x0000038014097812 */ /* 0x000fe400078ec0ff */
[----:B------:R-:W-:Y:S01]  /*dd70*/  ISETP.GE.OR P0, PT, R5, R48, P0 ;  /* 0x000000300500720c */ /* 0x000fe20000706670 */
[----:B------:R-:W-:Y:S01]  /*dd80*/  IMAD.X R5, RZ, RZ, R21, P1 ;  /* 0x000000ffff057224 */ /* 0x000fe200008e0615 */
[----:B------:R-:W-:-:S02]  /*dd90*/  LOP3.LUT R6, R7, 0x380, RZ, 0xc0, !PT ;  /* 0x0000038007067812 */ /* 0x000fc400078ec0ff */
[----:B------:R-:W-:Y:S02]  /*dda0*/  SHF.R.U64 R44, R44, 0x3, RZ ;  /* 0x000000032c2c7819 */ /* 0x000fe400000012ff */
[----:B------:R-:W-:Y:S02]  /*ddb0*/  SHF.R.U64 R36, R36, 0x3, RZ ;  /* 0x0000000324247819 */ /* 0x000fe400000012ff */
[----:B------:R-:W-:Y:S01]  /*ddc0*/  SHF.R.U64 R24, R24, 0x3, RZ ;  /* 0x0000000318187819 */ /* 0x000fe200000012ff */
[----:B------:R-:W-:Y:S01]  /*ddd0*/  @!P3 STG.E desc[UR6][R54.64], R0 ;  /* 0x000000003600b986 */ /* 0x000fe2000c101906 */
[----:B------:R-:W-:Y:S02]  /*dde0*/  SHF.R.U64 R9, R9, 0x3, RZ ;  /* 0x0000000309097819 */ /* 0x000fe400000012ff */
[----:B------:R-:W-:Y:S01]  /*ddf0*/  SHF.R.U64 R6, R6, 0x3, RZ ;  /* 0x0000000306067819 */ /* 0x000fe200000012ff */
[----:B------:R1:W-:Y:S01]  /*de00*/  @!P0 STG.E desc[UR6][R54.64+0x20], R3 ;  /* 0x0000200336008986 */ /* 0x0003e2000c101906 */
        /* <DEDUP_REMOVED lines=8> */
[----:B------:R-:W-:-:S02]  /*de90*/  IADD3.X R9, RZ, R21, RZ, P2, !PT ;  /* 0x00000015ff097210 */ /* 0x000fc400017fe4ff */
[----:B------:R-:W-:Y:S01]  /*dea0*/  LOP3.LUT R8, R6, R7, RZ, 0x3c, !PT ;  /* 0x0000000706087212 */ /* 0x000fe200078e3cff */
[----:B------:R2:W5:Y:S01]  /*deb0*/  LD.E.128 R40, desc[UR6][R20.64] ;  /* 0x0000000614287980 */ /* 0x000562000c101d00 */
[--C-:B------:R-:W-:Y:S01]  /*dec0*/  SHF.R.S32.HI R53, RZ, 0x1f, R17.reuse ;  /* 0x0000001fff357819 */ /* 0x100fe20000011411 */
[----:B-1----:R-:W-:Y:S02]  /*ded0*/  IMAD R3, R31, UR4, RZ ;  /* 0x000000041f037c24 */ /* 0x002fe4000f8e02ff */
[----:B------:R-:W5:Y:S01]  /*dee0*/  LD.E.128 R12, desc[UR6][R12.64] ;  /* 0x000000060c0c7980 */ /* 0x000f62000c101d00 */
[----:B------:R-:W-:-:S03]  /*def0*/  IMAD.MOV.U32 R52, RZ, RZ, R17 ;  /* 0x000000ffff347224 */ /* 0x000fc600078e0011 */
        /* <DEDUP_REMOVED lines=11> */
[----:B--2---:R-:W-:-:S04]  /*dfb0*/  IMAD.WIDE.U32 R20, R30, UR4, R52 ;  /* 0x000000041e147c25 */ /* 0x004fc8000f8e0034 */
[----:B------:R-:W-:Y:S01]  /*dfc0*/  IMAD R3, R30, UR5, R3 ;  /* 0x000000051e037c24 */ /* 0x000fe2000f8e0203 */
[----:B------:R-:W-:Y:S01]  /*dfd0*/  ULDC.64 UR4, c[0x0][0xae0] ;  /* 0x0002b80000047ab9 */ /* 0x000fe20000000a00 */
[----:B------:R-:W-:Y:S02]  /*dfe0*/  IMAD R48, R221, -0x80, R48 ;  /* 0xffffff80dd307824 */ /* 0x000fe400078e0230 */
[----:B------:R-:W-:Y:S02]  /*dff0*/  IMAD.IADD R21, R21, 0x1, R3 ;  /* 0x0000000115157824 */ /* 0x000fe400078e0203 */
[----:B------:R-:W-:Y:S02]  /*e000*/  IMAD R23, R19, UR4, RZ ;  /* 0x0000000413177c24 */ /* 0x000fe4000f8e02ff */
[C---:B------:R-:W-:Y:S01]  /*e010*/  VIADD R0, R18.reuse, 0x20 ;  /* 0x0000002012007836 */ /* 0x040fe20000000000 */
[----:B------:R-:W-:Y:S01]  /*e020*/  ISETP.GE.AND P2, PT, R18, R48, PT ;  /* 0x000000301200720c */ /* 0x000fe20003f46270 */
[----:B------:R-:W-:-:S02]  /*e030*/  IMAD R23, R220, UR5, R23 ;  /* 0x00000005dc177c24 */ /* 0x000fc4000f8e0217 */
[----:B------:R-:W-:Y:S01]  /*e040*/  IMAD.WIDE.U32 R20, R220, UR4, R20 ;  /* 0x00000004dc147c25 */ /* 0x000fe2000f8e0014 */
[----:B------:R-:W-:Y:S01]  /*e050*/  ULDC.64 UR4, c[0x0][0xae8] ;  /* 0x0002ba0000047ab9 */ /* 0x000fe20000000a00 */
[-C--:B------:R-:W-:Y:S02]  /*e060*/  ISETP.GE.AND P4, PT, R0, R48.reuse, PT ;  /* 0x000000300000720c */ /* 0x080fe40003f86270 */
[----:B------:R-:W-:Y:S02]  /*e070*/  VIADD R3, R18, 0x40 ;  /* 0x0000004012037836 */ /* 0x000fe40000000000 */
[----:B------:R-:W-:Y:S02]  /*e080*/  IMAD R0, R222, UR4, RZ ;  /* 0x00000004de007c24 */ /* 0x000fe4000f8e02ff */
[----:B0-----:R-:W-:Y:S02]  /*e090*/  VIADD R28, R28, 0x34820 ;  /* 0x000348201c1c7836 */ /* 0x001fe40000000000 */
[----:B------:R-:W-:Y:S01]  /*e0a0*/  VIADD R19, R18, 0x60 ;  /* 0x0000006012137836 */ /* 0x000fe20000000000 */
[----:B------:R-:W-:Y:S01]  /*e0b0*/  ISETP.GE.AND P0, PT, R3, R48, PT ;  /* 0x000000300300720c */ /* 0x000fe20003f06270 */
[----:B------:R-:W-:-:S02]  /*e0c0*/  IMAD.IADD R21, R21, 0x1, R23 ;  /* 0x0000000115157824 */ /* 0x000fc400078e0217 */
[----:B------:R-:W-:Y:S01]  /*e0d0*/  IMAD R3, R29, UR5, R0 ;  /* 0x000000051d037c24 */ /* 0x000fe2000f8e0200 */
[----:B------:R-:W-:Y:S02]  /*e0e0*/  PRMT R0, RZ, 0x654, R28 ;  /* 0x00000654ff007816 */ /* 0x000fe4000000001c */
[----:B------:R-:W-:Y:S01]  /*e0f0*/  ISETP.GE.AND P1, PT, R19, R48, PT ;  /* 0x000000301300720c */ /* 0x000fe20003f26270 */
[----:B------:R-:W-:Y:S01]  /*e100*/  IMAD.WIDE.U32 R30, R29, UR4, R20 ;  /* 0x000000041d1e7c25 */ /* 0x000fe2000f8e0014 */
[--C-:B------:R-:W-:Y:S01]  /*e110*/  SHF.R.S32.HI R19, RZ, 0x1f, R18.reuse ;  /* 0x0000001fff137819 */ /* 0x100fe20000011412 */
[----:B-1----:R0:W-:Y:S01]  /*e120*/  SYNCS.ARRIVE.TRANS64.RED.A1T0 RZ, [R0+URZ], RZ ;  /* 0x000000ff00ff79a7 */ /* 0x0021e2000810043f */
[----:B------:R-:W-:Y:S01]  /*e130*/  BSSY B1, `(.L_x_5798) ;  /* 0x0000015000017945 */ /* 0x000fe20003800000 */
[----:B------:R-:W-:Y:S02]  /*e140*/  IMAD.IADD R23, R31, 0x1, R3 ;  /* 0x000000011f177824 */ /* 0x000fe400078e0203 */
[----:B------:R-:W-:Y:S01]  /*e150*/  IMAD.WIDE R28, R221, 0x80, R18 ;  /* 0x00000080dd1c7825 */ /* 0x000fe200078e0212 */
[----:B------:R-:W-:Y:S06]  /*e160*/  @P2 BRA `(.L_x_5799) ;  /* 0x0000000000442947 */ /* 0x000fec0003800000 */
[----:B------:R-:W-:Y:S01]  /*e170*/  ULDC.64 UR4, c[0x0][0xad8] ;  /* 0x0002b60000047ab9 */ /* 0x000fe20000000a00 */
[----:B------:R-:W-:Y:S01]  /*e180*/  IMAD.MOV.U32 R20, RZ, RZ, R30 ;  /* 0x000000ffff147224 */ /* 0x000fe200078e001e */
[----:B0-----:R-:W-:Y:S01]  /*e190*/  IADD3 R0, R17, 0x40, RZ ;  /* 0x0000004011007810 */ /* 0x001fe20007ffe0ff */
[----:B------:R-:W-:Y:S01]  /*e1a0*/  IMAD.MOV.U32 R21, RZ, RZ, R23 ;  /* 0x000000ffff157224 */ /* 0x000fe200078e0017 */
[----:B------:R-:W-:Y:S01]  /*e1b0*/  ULDC.64 UR6, c[0x0][0xa80] ;  /* 0x0002a00000067ab9 */ /* 0x000fe20000000a00 */
[----:B------:R-:W-:Y:S01]  /*e1c0*/  IMAD R3, R29, UR4, RZ ;  /* 0x000000041d037c24 */ /* 0x000fe2000f8e02ff */
[----:B------:R-:W-:Y:S01]  /*e1d0*/  ULDC.64 UR8, c[0x0][0x208] ;  /* 0x0000820000087ab9 */ /* 0x000fe20000000a00 */
[C---:B------:R-:W-:Y:S01]  /*e1e0*/  IMAD.WIDE.U32 R20, R28.reuse, UR4, R20 ;  /* 0x000000041c147c25 */ /* 0x040fe2000f8e0014 */
[----:B------:R-:W-:Y:S02]  /*e1f0*/  ULDC UR4, c[0x0][0xa8c] ;  /* 0x0002a30000047ab9 */ /* 0x000fe40000000800 */
[----:B------:R-:W-:Y:S01]  /*e200*/  ISETP.GE.AND P2, PT, R17, UR4, PT ;  /* 0x0000000411007c0c */ /* 0x000fe2000bf46270 */
[----:B------:R-:W-:Y:S01]  /*e210*/  IMAD R3, R28, UR5, R3 ;  /* 0x000000051c037c24 */ /* 0x000fe2000f8e0203 */
[----:B------:R-:W-:-:S02]  /*e220*/  ISETP.GE.AND P3, PT, R0, UR4, PT ;  /* 0x0000000400007c0c */ /* 0x000fc4000bf66270 */
[----:B------:R-:W-:Y:S01]  /*e230*/  LEA R52, P5, R20, UR6, 0x1 ;  /* 0x0000000614347c11 */ /* 0x000fe2000f8a08ff */
[----:B------:R-:W-:-:S05]  /*e240*/  IMAD.IADD R3, R21, 0x1, R3 ;  /* 0x0000000115037824 */ /* 0x000fca00078e0203 */
[----:B------:R-:W-:-:S05]  /*e250*/  LEA.HI.X R53, R20, UR7, R3, 0x1, P5 ;  /* 0x0000000714357c11 */ /* 0x000fca000a8f0c03 */
[----:B-----5:R1:W-:Y:S04]  /*e260*/  @!P2 STG.E.128 desc[UR8][R52.64], R40 ;  /* 0x000000283400a986 */ /* 0x0203e8000c101d08 */
[----:B------:R1:W-:Y:S02]  /*e270*/  @!P3 STG.E.128 desc[UR8][R52.64+0x80], R44 ;  /* 0x0000802c3400b986 */ /* 0x0003e4000c101d08 */
.L_x_5799:
[----:B------:R-:W-:Y:S05]  /*e280*/  BSYNC B1 ;  /* 0x0000000000017941 */ /* 0x000fea0003800000 */
.L_x_5798:
[----:B------:R-:W-:Y:S04]  /*e290*/  BSSY B1, `(.L_x_5800) ;  /* 0x0000015000017945 */ /* 0x000fe80003800000 */
[----:B------:R-:W-:Y:S05]  /*e2a0*/  @P4 BRA `(.L_x_5801) ;  /* 0x00000000004c4947 */ /* 0x000fea0003800000 */
[----:B------:R-:W-:Y:S01]  /*e2b0*/  IADD3 R3, P2, R28, 0x20, RZ ;  /* 0x000000201c037810 */ /* 0x000fe20007f5e0ff */
[----:B------:R-:W-:Y:S01]  /*e2c0*/  ULDC.64 UR4, c[0x0][0xad8] ;  /* 0x0002b60000047ab9 */ /* 0x000fe20000000a00 */
[----:B------:R-:W-:Y:S01]  /*e2d0*/  IMAD.MOV.U32 R20, RZ, RZ, R30 ;  /* 0x000000ffff147224 */ /* 0x000fe200078e001e */
[----:B------:R-:W-:Y:S01]  /*e2e0*/  ULDC.64 UR6, c[0x0][0xa80] ;  /* 0x0002a00000067ab9 */ /* 0x000fe20000000a00 */
[----:B------:R-:W-:Y:S01]  /*e2f0*/  IMAD.MOV.U32 R21, RZ, RZ, R23 ;  /* 0x000000ffff157224 */ /* 0x000fe200078e0017 */
[----:B------:R-:W-:Y:S01]  /*e300*/  ULDC.64 UR8, c[0x0][0x208] ;  /* 0x0000820000087ab9 */ /* 0x000fe20000000a00 */
[----:B0-----:R-:W-:Y:S02]  /*e310*/  IMAD.X R0, RZ, RZ, R29, P2 ;  /* 0x000000ffff007224 */ /* 0x001fe400010e061d */
[----:B-1---5:R-:W-:Y:S02]  /*e320*/  VIADD R40, R17, 0x40 ;  /* 0x0000004011287836 */ /* 0x022fe40000000000 */
[----:B------:R-:W-:-:S02]  /*e330*/  IMAD R0, R0, UR4, RZ ;  /* 0x0000000400007c24 */ /* 0x000fc4000f8e02ff */
[----:B------:R-:W-:Y:S01]  /*e340*/  IMAD.WIDE.U32 R20, R3, UR4, R20 ;  /* 0x0000000403147c25 */ /* 0x000fe2000f8e0014 */
[----:B------:R-:W-:Y:S02]  /*e350*/  ULDC UR4, c[0x0][0xa8c] ;  /* 0x0002a30000047ab9 */ /* 0x000fe40000000800 */
[----:B------:R-:W-:Y:S01]  /*e360*/  ISETP.GE.AND P3, PT, R17, UR4, PT ;  /* 0x0000000411007c0c */ /* 0x000fe2000bf66270 */
[----:B------:R-:W-:Y:S01]  /*e370*/  IMAD R3, R3, UR5, R0 ;  /* 0x0000000503037c24 */ /* 0x000fe2000f8e0200 */
[----:B------:R-:W-:Y:S02]  /*e380*/  ISETP.GE.AND P4, PT, R40, UR4, PT ;  /* 0x0000000428007c0c */ /* 0x000fe4000bf86270 */
[----:B------:R-:W-:Y:S01]  /*e390*/  LEA R40, P2, R20, UR6, 0x1 ;  /* 0x0000000614287c11 */ /* 0x000fe2000f8408ff */
[----:B------:R-:W-:-:S05]  /*e3a0*/  IMAD.IADD R3, R21, 0x1, R3 ;  /* 0x0000000115037824 */ /* 0x000fca00078e0203 */
[----:B------:R-:W-:-:S05]  /*e3b0*/  LEA.HI.X R41, R20, UR7, R3, 0x1, P2 ;  /* 0x0000000714297c11 */ /* 0x000fca00090f0c03 */
[----:B------:R2:W-:Y:S04]  /*e3c0*/  @!P3 STG.E.128 desc[UR8][R40.64], R32 ;  /* 0x000000202800b986 */ /* 0x0005e8000c101d08 */
[----:B------:R2:W-:Y:S02]  /*e3d0*/  @!P4 STG.E.128 desc[UR8][R40.64+0x80], R36 ;  /* 0x000080242800c986 */ /* 0x0005e4000c101d08 */
.L_x_5801:
[----:B------:R-:W-:Y:S05]  /*e3e0*/  BSYNC B1 ;  /* 0x0000000000017941 */ /* 0x000fea0003800000 */
.L_x_5800:
[----:B------:R-:W-:Y:S04]  /*e3f0*/  BSSY B1, `(.L_x_5802) ;  /* 0x0000015000017945 */ /* 0x000fe80003800000 */
[----:B------:R-:W-:Y:S05]  /*e400*/  @P0 BRA `(.L_x_5803) ;  /* 0x00000000004c0947 */ /* 0x000fea0003800000 */
[----:B------:R-:W-:Y:S01]  /*e410*/  IADD3 R3, P0, R28, 0x40, RZ ;  /* 0x000000401c037810 */ /* 0x000fe20007f1e0ff */
[----:B------:R-:W-:Y:S01]  /*e420*/  ULDC.64 UR4, c[0x0][0xad8] ;  /* 0x0002b60000047ab9 */ /* 0x000fe20000000a00 */
[----:B------:R-:W-:Y:S01]  /*e430*/  IMAD.MOV.U32 R20, RZ, RZ, R30 ;  /* 0x000000ffff147224 */ /* 0x000fe200078e001e */
[----:B------:R-:W-:Y:S01]  /*e440*/  ULDC.64 UR6, c[0x0][0xa80] ;  /* 0x0002a00000067ab9 */ /* 0x000fe20000000a00 */
[----:B0-----:R-:W-:Y:S01]  /*e450*/  IADD3.X R0, RZ, R29, RZ, P0, !PT ;  /* 0x0000001dff007210 */ /* 0x001fe200007fe4ff */
[----:B------:R-:W-:Y:S01]  /*e460*/  IMAD.MOV.U32 R21, RZ, RZ, R23 ;  /* 0x000000ffff157224 */ /* 0x000fe200078e0017 */
[----:B------:R-:W-:Y:S01]  /*e470*/  ULDC.64 UR8, c[0x0][0x208] ;  /* 0x0000820000087ab9 */ /* 0x000fe20000000a00 */
[----:B--2--5:R-:W-:Y:S02]  /*e480*/  VIADD R32, R17, 0x40 ;  /* 0x0000004011207836 */ /* 0x024fe40000000000 */
[----:B------:R-:W-:Y:S02]  /*e490*/  IMAD R0, R0, UR4, RZ ;  /* 0x0000000400007c24 */ /* 0x000fe4000f8e02ff */
[----:B------:R-:W-:Y:S01]  /*e4a0*/  IMAD.WIDE.U32 R20, R3, UR4, R20 ;  /* 0x0000000403147c25 */ /* 0x000fe2000f8e0014 */
[----:B------:R-:W-:-:S02]  /*e4b0*/  ULDC UR4, c[0x0][0xa8c] ;  /* 0x0002a30000047ab9 */ /* 0x000fc40000000800 */
        /* <DEDUP_REMOVED lines=8> */
.L_x_5803:
[----:B------:R-:W-:Y:S05]  /*e540*/  BSYNC B1 ;  /* 0x0000000000017941 */ /* 0x000fea0003800000 */
.L_x_5802:
[----:B------:R-:W-:Y:S05]  /*e550*/  @P1 BRA `(.L_x_5804) ;  /* 0x0000000800f41947 */ /* 0x000fea0003800000 */
[----:B------:R-:W-:Y:S01]  /*e560*/  IADD3 R3, P0, R28, 0x60, RZ ;  /* 0x000000601c037810 */ /* 0x000fe20007f1e0ff */
[----:B------:R-:W-:Y:S01]  /*e570*/  ULDC.64 UR6, c[0x0][0xad8] ;  /* 0x0002b60000067ab9 */ /* 0x000fe20000000a00 */
[----:B---3-5:R-:W-:Y:S01]  /*e580*/  IMAD.MOV.U32 R12, RZ, RZ, R30 ;  /* 0x000000ffff0c7224 */ /* 0x028fe200078e001e */
[C---:B0-----:R-:W-:Y:S01]  /*e590*/  IADD3 R0, R17.reuse, 0x40, RZ ;  /* 0x0000004011007810 */ /* 0x041fe20007ffe0ff */
[----:B------:R-:W-:Y:S01]  /*e5a0*/  IMAD.MOV.U32 R13, RZ, RZ, R23 ;  /* 0x000000ffff0d7224 */ /* 0x000fe200078e0017 */
[----:B------:R-:W-:Y:S01]  /*e5b0*/  ULDC UR4, c[0x0][0xa8c] ;  /* 0x0002a30000047ab9 */ /* 0x000fe20000000800 */
[----:B------:R-:W-:Y:S01]  /*e5c0*/  IMAD.X R28, RZ, RZ, R29, P0 ;  /* 0x000000ffff1c7224 */ /* 0x000fe200000e061d */
[----:B------:R-:W-:Y:S01]  /*e5d0*/  ISETP.GE.AND P1, PT, R17, UR4, PT ;  /* 0x0000000411007c0c */ /* 0x000fe2000bf26270 */
[----:B------:R-:W-:Y:S01]  /*e5e0*/  IMAD.WIDE.U32 R12, R3, UR6, R12 ;  /* 0x00000006030c7c25 */ /* 0x000fe2000f8e000c */
[----:B------:R-:W-:-:S03]  /*e5f0*/  ULDC.64 UR8, c[0x0][0x208] ;  /* 0x0000820000087ab9 */ /* 0x000fc60000000a00 */
[----:B------:R-:W-:-:S04]  /*e600*/  IMAD R28, R28, UR6, RZ ;  /* 0x000000061c1c7c24 */ /* 0x000fc8000f8e02ff */
[----:B------:R-:W-:Y:S01]  /*e610*/  IMAD R3, R3, UR7, R28 ;  /* 0x0000000703037c24 */ /* 0x000fe2000f8e021c */
[----:B------:R-:W-:Y:S02]  /*e620*/  ULDC.64 UR6, c[0x0][0xa80] ;  /* 0x0002a00000067ab9 */ /* 0x000fe40000000a00 */
[----:B------:R-:W-:Y:S01]  /*e630*/  LEA R14, P0, R12, UR6, 0x1 ;  /* 0x000000060c0e7c11 */ /* 0x000fe2000f8008ff */
[----:B------:R-:W-:-:S05]  /*e640*/  IMAD.IADD R3, R13, 0x1, R3 ;  /* 0x000000010d037824 */ /* 0x000fca00078e0203 */
[----:B------:R-:W-:Y:S02]  /*e650*/  LEA.HI.X R15, R12, UR7, R3, 0x1, P0 ;  /* 0x000000070c0f7c11 */ /* 0x000fe400080f0c03 */
[----:B------:R-:W-:-:S03]  /*e660*/  ISETP.GE.AND P0, PT, R0, UR4, PT ;  /* 0x0000000400007c0c */ /* 0x000fc6000bf06270 */
[----:B------:R4:W-:Y:S10]  /*e670*/  @!P1 STG.E.128 desc[UR8][R14.64], R4 ;  /* 0x000000040e009986 */ /* 0x0009f4000c101d08 */
[----:B------:R-:W-:Y:S05]  /*e680*/  @P0 BRA `(.L_x_5804) ;  /* 0x0000000800a80947 */ /* 0x000fea0003800000 */
[----:B------:R-:W-:Y:S02]  /*e690*/  ULDC.64 UR4, c[0x0][0x208] ;  /* 0x0000820000047ab9 */ /* 0x000fe40000000a00 */
[----:B------:R0:W-:Y:S01]  /*e6a0*/  STG.E.128 desc[UR4][R14.64+0x80], R8 ;  /* 0x000080080e007986 */ /* 0x0001e2000c101d04 */
[----:B------:R-:W-:Y:S05]  /*e6b0*/  BRA `(.L_x_5804) ;  /* 0x00000008009c7947 */ /* 0x000fea0003800000 */
.L_x_5796:
[----:B------:R-:W2:Y:S01]  /*e6c0*/  LDC.64 R6, c[0x0][0xbd8] ;  /* 0x0002f600ff067b82 */ /* 0x000ea20000000a00 */
[C---:B------:R-:W-:Y:S01]  /*e6d0*/  IMAD.SHL.U32 R5, R23.reuse, 0x4, RZ ;  /* 0x0000000417057824 */ /* 0x040fe200078e00ff */
[----:B------:R-:W-:Y:S01]  /*e6e0*/  SHF.L.U64.HI R8, R23, 0x2, R222 ;  /* 0x0000000217087819 */ /* 0x000fe200000102de */
[----:B------:R-:W-:Y:S01]  /*e6f0*/  ULDC.64 UR4, c[0x0][0xbe0] ;  /* 0x0002f80000047ab9 */ /* 0x000fe20000000a00 */
[----:B------:R-:W-:Y:S01]  /*e700*/  IMAD.MOV.U32 R3, RZ, RZ, RZ ;  /* 0x000000ffff037224 */ /* 0x000fe200078e00ff */
[----:B------:R-:W-:-:S03]  /*e710*/  ULDC.64 UR6, c[0x0][0x208] ;  /* 0x0000820000067ab9 */ /* 0x000fc60000000a00 */
        /* <DEDUP_REMOVED lines=9> */
[----:B------:R-:W-:Y:S02]  /*e7b0*/  @P1 IADD3.X R5, R8, UR5, RZ, P2, !PT ;  /* 0x0000000508051c10 */ /* 0x000fe400097fe4ff */
[----:B------:R-:W-:-:S03]  /*e7c0*/  ISETP.GE.AND P2, PT, R229, 0x80, PT ;  /* 0x00000080e500780c */ /* 0x000fc60003f46270 */
[----:B---3--:R2:W5:Y:S01]  /*e7d0*/  @P1 LDG.E R0, desc[UR6][R4.64] ;  /* 0x0000000604001981 */ /* 0x008562000c1e1900 */
[----:B------:R-:W-:Y:S09]  /*e7e0*/  @P1 BRA `(.L_x_5805) ;  /* 0x0000000000141947 */ /* 0x000ff20003800000 */
[----:B------:R-:W-:Y:S05]  /*e7f0*/  @!P0 BRA `(.L_x_5805) ;  /* 0x0000000000108947 */ /* 0x000fea0003800000 */
[----:B------:R-:W-:Y:S02]  /*e800*/  ULDC.64 UR4, c[0x0][0x208] ;  /* 0x0000820000047ab9 */ /* 0x000fe40000000a00 */
[----:B--2---:R-:W2:Y:S04]  /*e810*/  LDG.E R5, desc[UR4][R6.64] ;  /* 0x0000000406057981 */ /* 0x004ea8000c1e1900 */
[----:B-----5:R-:W2:Y:S02]  /*e820*/  LDG.E R0, desc[UR4][R6.64+0x4] ;  /* 0x0000040406007981 */ /* 0x020ea4000c1e1900 */
[----:B--2---:R-:W-:-:S07]  /*e830*/  IMAD.IADD R0, R0, 0x1, -R5 ;  /* 0x0000000100007824 */ /* 0x004fce00078e0a05 */
.L_x_5805:
[----:B------:R-:W-:Y:S01]  /*e840*/  BSSY B1, `(.L_x_5806) ;  /* 0x000001e000017945 */ /* 0x000fe20003800000 */
[----:B------:R-:W-:Y:S02]  /*e850*/  SHF.R.S32.HI R9, RZ, 0x1f, R220 ;  /* 0x0000001fff097819 */ /* 0x000fe400000114dc */
[----:B------:R-:W-:Y:S02]  /*e860*/  SHF.R.S32.HI R10, RZ, 0x1f, R17 ;  /* 0x0000001fff0a7819 */ /* 0x000fe40000011411 */
[----:B------:R-:W-:Y:S02]  /*e870*/  SEL R23, R23, RZ, !P0 ;  /* 0x000000ff17177207 */ /* 0x000fe40004000000 */
[----:B------:R-:W-:Y:S02]  /*e880*/  SEL R222, R222, RZ, !P0 ;  /* 0x000000ffdede7207 */ /* 0x000fe40004000000 */
[----:B-----5:R-:W-:Y:S01]  /*e890*/  SHF.R.S32.HI R8, RZ, 0x1f, R3 ;  /* 0x0000001fff087819 */ /* 0x020fe20000011403 */
[----:B------:R-:W-:Y:S06]  /*e8a0*/  @P2 BRA `(.L_x_5807) ;  /* 0x00000000005c2947 */ /* 0x000fec0003800000 */
[----:B--2---:R-:W2:Y:S02]  /*e8b0*/  S2R R4, SR_TID.X ;  /* 0x0000000000047919 */ /* 0x004ea40000002100 */
[----:B--2---:R-:W-:-:S04]  /*e8c0*/  IMAD R4, R221, 0x80, R4 ;  /* 0x00000080dd047824 */ /* 0x004fc800078e0204 */
        /* <DEDUP_REMOVED lines=21> */
.L_x_5807:
[----:B------:R-:W-:Y:S05]  /*ea20*/  BSYNC B1 ;  /* 0x0000000000017941 */ /* 0x000fea0003800000 */
.L_x_5806:
        /* <DEDUP_REMOVED lines=9> */
[----:B------:R-:W-:Y:S02]  /*eac0*/  IMAD.IADD R5, R5, 0x1, R3 ;  /* 0x0000000105057824 */ /* 0x000fe400078e0203 */
[----:B------:R-:W-:Y:S01]  /*ead0*/  IMAD R3, R9, UR4, RZ ;  /* 0x0000000409037c24 */ /* 0x000fe2000f8e02ff */
[C---:B------:R-:W-:Y:S01]  /*eae0*/  ISETP.GE.AND P2, PT, R18.reuse, R7, PT ;  /* 0x000000071200720c */ /* 0x040fe20003f46270 */
[C---:B------:R-:W-:Y:S01]  /*eaf0*/  VIADD R6, R18.reuse, 0x20 ;  /* 0x0000002012067836 */ /* 0x040fe20000000000 */
[----:B------:R-:W-:Y:S01]  /*eb00*/  SHF.R.S32.HI R9, RZ, 0x1f, R18 ;  /* 0x0000001fff097819 */ /* 0x000fe20000011412 */
[----:B------:R-:W-:-:S02]  /*eb10*/  VIADD R0, R18, 0x40 ;  /* 0x0000004012007836 */ /* 0x000fc40000000000 */
[----:B------:R-:W-:Y:S01]  /*eb20*/  IMAD R3, R220, UR5, R3 ;  /* 0x00000005dc037c24 */ /* 0x000fe2000f8e0203 */
[-C--:B------:R-:W-:Y:S01]  /*eb30*/  ISETP.GE.AND P3, PT, R6, R7.reuse, PT ;  /* 0x000000070600720c */ /* 0x080fe20003f66270 */
[----:B------:R-:W-:Y:S01]  /*eb40*/  IMAD.WIDE.U32 R4, R220, UR4, R4 ;  /* 0x00000004dc047c25 */ /* 0x000fe2000f8e0004 */
[----:B------:R-:W-:Y:S01]  /*eb50*/  ULDC.64 UR4, c[0x0][0xae8] ;  /* 0x0002ba0000047ab9 */ /* 0x000fe20000000a00 */
[-C--:B------:R-:W-:Y:S02]  /*eb60*/  ISETP.GE.AND P1, PT, R0, R7.reuse, PT ;  /* 0x000000070000720c */ /* 0x080fe40003f26270 */
[----:B------:R-:W-:Y:S02]  /*eb70*/  VIADD R6, R18, 0x60 ;  /* 0x0000006012067836 */ /* 0x000fe40000000000 */
[----:B------:R-:W-:Y:S02]  /*eb80*/  IMAD.IADD R5, R5, 0x1, R3 ;  /* 0x0000000105057824 */ /* 0x000fe400078e0203 */
[----:B------:R-:W-:Y:S01]  /*eb90*/  IMAD R0, R222, UR4, RZ ;  /* 0x00000004de007c24 */ /* 0x000fe2000f8e02ff */
[----:B------:R-:W-:Y:S01]  /*eba0*/  ISETP.GE.AND P0, PT, R6, R7, PT ;  /* 0x000000070600720c */ /* 0x000fe20003f06270 */
[----:B------:R-:W-:-:S04]  /*ebb0*/  IMAD.WIDE.U32 R6, R23, UR4, R4 ;  /* 0x0000000417067c25 */ /* 0x000fc8000f8e0004 */
[----:B------:R-:W-:Y:S02]  /*ebc0*/  IMAD R3, R23, UR5, R0 ;  /* 0x0000000517037c24 */ /* 0x000fe4000f8e0200 */
[----:B------:R-:W-:-:S03]  /*ebd0*/  IMAD.MOV.U32 R8, RZ, RZ, R18 ;  /* 0x000000ffff087224 */ /* 0x000fc600078e0012 */
[----:B------:R-:W-:Y:S01]  /*ebe0*/  IADD3 R11, R7, R3, RZ ;  /* 0x00000003070b7210 */ /* 0x000fe20007ffe0ff */
[----:B------:R-:W-:Y:S01]  /*ebf0*/  IMAD.WIDE R8, R221, 0x80, R8 ;  /* 0x00000080dd087825 */ /* 0x000fe200078e0208 */
[----:B------:R-:W-:Y:S06]  /*ec00*/  @P2 BRA `(.L_x_5809) ;  /* 0x0000000000442947 */ /* 0x000fec0003800000 */
[----:B------:R-:W-:Y:S01]  /*ec10*/  ULDC.64 UR4, c[0x0][0xad8] ;  /* 0x0002b60000047ab9 */ /* 0x000fe20000000a00 */
[----:B------:R-:W-:Y:S01]  /*ec20*/  IMAD.MOV.U32 R4, RZ, RZ, R6 ;  /* 0x000000ffff047224 */ /* 0x000fe200078e0006 */
[----:B------:R-:W-:Y:S01]  /*ec30*/  ULDC.64 UR6, c[0x0][0xa80] ;  /* 0x0002a00000067ab9 */ /* 0x000fe20000000a00 */
[----:B------:R-:W-:Y:S01]  /*ec40*/  IMAD.MOV.U32 R5, RZ, RZ, R11 ;  /* 0x000000ffff057224 */ /* 0x000fe200078e000b */
[----:B------:R-:W-:Y:S01]  /*ec50*/  ULDC.64 UR8, c[0x0][0x208] ;  /* 0x0000820000087ab9 */ /* 0x000fe20000000a00 */
[----:B------:R-:W-:Y:S02]  /*ec60*/  IMAD R3, R9, UR4, RZ ;  /* 0x0000000409037c24 */ /* 0x000fe4000f8e02ff */
[----:B------:R-:W-:Y:S02]  /*ec70*/  VIADD R0, R17, 0x40 ;  /* 0x0000004011007836 */ /* 0x000fe40000000000 */
        /* <DEDUP_REMOVED lines=8> */
[----:B------:R2:W-:Y:S04]  /*ed00*/  @!P4 STG.E.128 desc[UR8][R12.64], RZ ;  /* 0x000000ff0c00c986 */ /* 0x0005e8000c101d08 */
[----:B------:R2:W-:Y:S02]  /*ed10*/  @!P5 STG.E.128 desc[UR8][R12.64+0x80], RZ ;  /* 0x000080ff0c00d986 */ /* 0x0005e4000c101d08 */
.L_x_5809:
[----:B------:R-:W-:Y:S05]  /*ed20*/  BSYNC B1 ;  /* 0x0000000000017941 */ /* 0x000fea0003800000 */
.L_x_5808:
        /* <DEDUP_REMOVED lines=8> */
[----:B------:R-:W-:Y:S02]  /*edb0*/  IMAD.X R0, RZ, RZ, R9, P2 ;  /* 0x000000ffff007224 */ /* 0x000fe400010e0609 */
[----:B------:R-:W-:Y:S02]  /*edc0*/  VIADD R10, R17, 0x40 ;  /* 0x00000040110a7836 */ /* 0x000fe40000000000 */
[----:B------:R-:W-:-:S02]  /*edd0*/  IMAD R0, R0, UR4, RZ ;  /* 0x0000000400007c24 */ /* 0x000fc4000f8e02ff */
[----:B------:R-:W-:Y:S01]  /*ede0*/  IMAD.WIDE.U32 R4, R3, UR4, R4 ;  /* 0x0000000403047c25 */ /* 0x000fe2000f8e0004 */
[----:B------:R-:W-:Y:S02]  /*edf0*/  ULDC UR4, c[0x0][0xa8c] ;  /* 0x0002a30000047ab9 */ /* 0x000fe40000000800 */
[----:B------:R-:W-:Y:S01]  /*ee00*/  ISETP.GE.AND P3, PT, R17, UR4, PT ;  /* 0x0000000411007c0c */ /* 0x000fe2000bf66270 */
[----:B------:R-:W-:Y:S01]  /*ee10*/  IMAD R3, R3, UR5, R0 ;  /* 0x0000000503037c24 */ /* 0x000fe2000f8e0200 */
[----:B------:R-:W-:Y:S02]  /*ee20*/  ISETP.GE.AND P4, PT, R10, UR4, PT ;  /* 0x000000040a007c0c */ /* 0x000fe4000bf86270 */
[----:B--2---:R-:W-:Y:S02]  /*ee30*/  LEA R12, P2, R4, UR6, 0x1 ;  /* 0x00000006040c7c11 */ /* 0x004fe4000f8408ff */
[----:B------:R-:W-:-:S04]  /*ee40*/  IADD3 R3, R5, R3, RZ ;  /* 0x0000000305037210 */ /* 0x000fc80007ffe0ff */
[----:B------:R-:W-:-:S05]  /*ee50*/  LEA.HI.X R13, R4, UR7, R3, 0x1, P2 ;  /* 0x00000007040d7c11 */ /* 0x000fca00090f0c03 */
[----:B------:R3:W-:Y:S04]  /*ee60*/  @!P3 STG.E.128 desc[UR8][R12.64], RZ ;  /* 0x000000ff0c00b986 */ /* 0x0007e8000c101d08 */
[----:B------:R3:W-:Y:S02]  /*ee70*/  @!P4 STG.E.128 desc[UR8][R12.64+0x80], RZ ;  /* 0x000080ff0c00c986 */ /* 0x0007e4000c101d08 */
.L_x_5811:
[----:B------:R-:W-:Y:S05]  /*ee80*/  BSYNC B1 ;  /* 0x0000000000017941 */ /* 0x000fea0003800000 */
.L_x_5810:
        /* <DEDUP_REMOVED lines=16> */
[----:B--23--:R-:W-:Y:S01]  /*ef90*/  LEA R12, P1, R4, UR6, 0x1 ;  /* 0x00000006040c7c11 */ /* 0x00cfe2000f8208ff */
[----:B------:R-:W-:-:S05]  /*efa0*/  IMAD.IADD R3, R5, 0x1, R3 ;  /* 0x0000000105037824 */ /* 0x000fca00078e0203 */
[----:B------:R-:W-:-:S05]  /*efb0*/  LEA.HI.X R13, R4, UR7, R3, 0x1, P1 ;  /* 0x00000007040d7c11 */ /* 0x000fca00088f0c03 */
[----:B------:R4:W-:Y:S04]  /*efc0*/  @!P2 STG.E.128 desc[UR8][R12.64], RZ ;  /* 0x000000ff0c00a986 */ /* 0x0009e8000c101d08 */
[----:B------:R4:W-:Y:S02]  /*efd0*/  @!P3 STG.E.128 desc[UR8][R12.64+0x80], RZ ;  /* 0x000080ff0c00b986 */ /* 0x0009e4000c101d08 */
.L_x_5813:
[----:B------:R-:W-:Y:S05]  /*efe0*/  BSYNC B1 ;  /* 0x0000000000017941 */ /* 0x000fea0003800000 */
.L_x_5812:
[----:B------:R-:W-:Y:S05]  /*eff0*/  @P0 BRA `(.L_x_5804) ;  /* 0x00000000004c0947 */ /* 0x000fea0003800000 */
[----:B------:R-:W-:Y:S01]  /*f000*/  IADD3 R3, P0, R8, 0x60, RZ ;  /* 0x0000006008037810 */ /* 0x000fe20007f1e0ff */
[----:B------:R-:W-:Y:S01]  /*f010*/  ULDC.64 UR4, c[0x0][0xad8] ;  /* 0x0002b60000047ab9 */ /* 0x000fe20000000a00 */
[----:B------:R-:W-:Y:S01]  /*f020*/  IMAD.MOV.U32 R4, RZ, RZ, R6 ;  /* 0x000000ffff047224 */ /* 0x000fe200078e0006 */
[----:B------:R-:W-:Y:S01]  /*f030*/  IADD3 R0, R17, 0x40, RZ ;  /* 0x0000004011007810 */ /* 0x000fe20007ffe0ff */
[----:B------:R-:W-:Y:S01]  /*f040*/  IMAD.MOV.U32 R5, RZ, RZ, R11 ;  /* 0x000000ffff057224 */ /* 0x000fe200078e000b */
[----:B------:R-:W-:Y:S01]  /*f050*/  ULDC.64 UR6, c[0x0][0xa80] ;  /* 0x0002a00000067ab9 */ /* 0x000fe20000000a00 */
[----:B------:R-:W-:Y:S01]  /*f060*/  IMAD.X R8, RZ, RZ, R9, P0 ;  /* 0x000000ffff087224 */ /* 0x000fe200000e0609 */
        /* <DEDUP_REMOVED lines=8> */
[----:B------:R-:W-:-:S05]  /*f0f0*/  IMAD.IADD R3, R5, 0x1, R3 ;  /* 0x0000000105037824 */ /* 0x000fca00078e0203 */
[----:B------:R-:W-:-:S05]  /*f100*/  LEA.HI.X R7, R4, UR7, R3, 0x1, P0 ;  /* 0x0000000704077c11 */ /* 0x000fca00080f0c03 */
[----:B------:R0:W-:Y:S04]  /*f110*/  @!P1 STG.E.128 desc[UR8][R6.64], RZ ;  /* 0x000000ff06009986 */ /* 0x0001e8000c101d08 */
[----:B------:R0:W-:Y:S02]  /*f120*/  @!P2 STG.E.128 desc[UR8][R6.64+0x80], RZ ;  /* 0x000080ff0600a986 */ /* 0x0001e4000c101d08 */
.L_x_5804:
[----:B------:R-:W-:Y:S05]  /*f130*/  BSYNC B0 ;  /* 0x0000000000007941 */ /* 0x000fea0003800000 */
.L_x_5795:
[----:B------:R-:W-:Y:S02]  /*f140*/  ULDC UR4, c[0x0][0xc14] ;  /* 0x0003050000047ab9 */ /* 0x000fe40000000800 */
[----:B-1----:R-:W-:-:S13]  /*f150*/  ISETP.GE.AND P0, PT, R51, UR4, PT ;  /* 0x0000000433007c0c */ /* 0x002fda000bf06270 */
[----:B------:R-:W-:Y:S05]  /*f160*/  @!P0 BRA `(.L_x_5814) ;  /* 0xffffff1c00048947 */ /* 0x000fea000383ffff */
[----:B------:R-:W-:Y:S05]  /*f170*/  EXIT ;  /* 0x000000000000794d */ /* 0x000fea0003800000 */
.L_x_5770:
[----:B------:R-:W-:-:S08]  /*f180*/  NOP ;  /* 0x0000000000007918 */ /* 0x000fd00000000000 */
[----:B--2---:R-:W0:-:S00]  /*f190*/  USETMAXREG.DEALLOC.CTAPOOL 0x18 ;  /* 0x00000018000079c8 */ /* 0x004e0000080e0500 */
        /* <DEDUP_REMOVED lines=60> */
.L_x_5819:
        /* <DEDUP_REMOVED lines=17> */
.L_x_5818:
[----:B------:R-:W-:Y:S05]  /*f670*/  BSYNC B0 ;  /* 0x0000000000007941 */ /* 0x000fea0003800000 */
.L_x_5817:
        /* <DEDUP_REMOVED lines=26> */
.L_x_5815:
        /* <DEDUP_REMOVED lines=16> */
.L_x_5820:
[----:B-1----:R-:W-:Y:S01]  /*f920*/  IMAD R16, R16, UR4, R7 ;  /* 0x0000000410107c24 */ /* 0x002fe2000f8e0207 */
[----:B------:R-:W-:Y:S01]  /*f930*/  IADD3 R19, R5, R19, RZ ;  /* 0x0000001305137210 */ /* 0x000fe20007ffe0ff */
[----:B------:R-:W-:Y:S02]  /*f940*/  IMAD R7, R11, R6, RZ ;  /* 0x000000060b077224 */ /* 0x000fe400078e02ff */
[----:B0-----:R-:W-:Y:S01]  /*f950*/  IMAD.MOV.U32 R2, RZ, RZ, RZ ;  /* 0x000000ffff027224 */ /* 0x001fe200078e00ff */
[----:B------:R-:W-:-:S03]  /*f960*/  IADD3 R17, -R16, UR6, RZ ;  /* 0x0000000610117c10 */ /* 0x000fc6000fffe1ff */
        /* <DEDUP_REMOVED lines=20> */
.L_x_5816:
[----:B------:R-:W-:Y:S02]  /*fab0*/  IMAD.MOV.U32 R17, RZ, RZ, RZ ;  /* 0x000000ffff117224 */ /* 0x000fe400078e00ff */
[----:B------:R-:W-:Y:S02]  /*fac0*/  IMAD.U32 R16, RZ, RZ, UR6 ;  /* 0x00000006ff107e24 */ /* 0x000fe4000f8e00ff */
[----:B------:R-:W-:-:S07]  /*fad0*/  IMAD.MOV.U32 R18, RZ, RZ, RZ ;  /* 0x000000ffff127224 */ /* 0x000fce00078e00ff */
.L_x_5821:
        /* <DEDUP_REMOVED lines=20> */
.L_x_5886:
        /* <DEDUP_REMOVED lines=9> */
[----:B------:R-:W-:Y:S01]  /*fcb0*/  ISETP.NE.AND.EX P0, PT, RZ, UR5, PT, P0 ;  /* 0x00000005ff007c0c */ /* 0x000fe2000bf05300 */
[----:B------:R-:W-:Y:S01]  /*fcc0*/  IMAD.MOV.U32 R6, RZ, RZ, RZ ;  /* 0x000000ffff067224 */ /* 0x000fe200078e00ff */
        /* <DEDUP_REMOVED lines=12> */
[----:B------:R-:W-:Y:S02]  /*fd90*/  ISETP.NE.U32.AND P0, PT, RZ, UR4, PT ;  /* 0x00000004ff007c0c */ /* 0x000fe4000bf05070 */
[C---:B------:R-:W-:Y:S02]  /*fda0*/  SHF.L.U32 R7, R5.reuse, 0x2, RZ ;  /* 0x0000000205077819 */ /* 0x040fe400000006ff */
        /* <DEDUP_REMOVED lines=29> */
.L_x_5823:
[--C-:B-1---5:R-:W-:Y:S01]  /*ff80*/  IMAD.IADD R2, R6, 0x1, -R0.reuse ;  /* 0x0000000106027824 */ /* 0x122fe200078e0a00 */
[----:B------:R-:W-:Y:S01]  /*ff90*/  BSSY B6, `(.L_x_5824) ;  /* 0x00002eb000067945 */ /* 0x000fe20003800000 */
[----:B------:R-:W-:Y:S02]  /*ffa0*/  IMAD.IADD R3, R7, 0x1, R0 ;  /* 0x0000000107037824 */ /* 0x000fe400078e0200 */
[C---:B------:R-:W-:Y:S01]  /*ffb0*/  VIADD R0, R2.reuse, 0xaf ;  /* 0x000000af02007836 */ /* 0x040fe20000000000 */
[----:B------:R-:W-:Y:S01]  /*ffc0*/  STL [R1+0x24], R2 ;  /* 0x0000240201007387 */ /* 0x000fe20000100800 */
[----:B------:R-:W-:Y:S02]  /*ffd0*/  ISETP.GT.AND P0, PT, R2, RZ, PT ;  /* 0x000000ff0200720c */ /* 0x000fe40003f04270 */
        /* <DEDUP_REMOVED lines=24> */
.L_x_5825:
        /* <DEDUP_REMOVED lines=23> */
.L_x_5827:
        /* <DEDUP_REMOVED lines=9> */
[----:B------:R-:W-:Y:S01]  /*10360*/  MOV R4, UR6 ;  /* 0x0000000600047c02 */ /* 0x000fe20008000f00 */
[----:B------:R-:W-:Y:S02]  /*10370*/  IMAD.U32 R5, RZ, RZ, UR7 ;  /* 0x00000007ff057e24 */ /* 0x000fe4000f8e00ff */
[----:B------:R-:W-:Y:S02]  /*10380*/  IMAD.U32 R6, RZ, RZ, UR8 ;  /* 0x00000008ff067e24 */ /* 0x000fe4000f8e00ff */
[----:B------:R-:W-:-:S02]  /*10390*/  IMAD.U32 R7, RZ, RZ, UR9 ;  /* 0x00000009ff077e24 */ /* 0x000fc4000f8e00ff */
[----:B------:R-:W-:Y:S02]  /*103a0*/  IMAD.U32 R10, RZ, RZ, UR4 ;  /* 0x00000004ff0a7e24 */ /* 0x000fe4000f8e00ff */
[----:B------:R-:W-:Y:S02]  /*103b0*/  IMAD.U32 R11, RZ, RZ, UR5 ;  /* 0x00000005ff0b7e24 */ /* 0x000fe4000f8e00ff */
[----:B------:R-:W-:Y:S02]  /*103c0*/  IMAD.MOV.U32 R8, RZ, RZ, 0x70 ;  /* 0x00000070ff087424 */ /* 0x000fe400078e00ff */
[----:B------:R-:W-:Y:S02]  /*103d0*/  IMAD.MOV.U32 R12, RZ, RZ, 0x1 ;  /* 0x00000001ff0c7424 */ /* 0x000fe400078e00ff */
[----:B0-----:R-:W-:-:S07]  /*103e0*/  IMAD.MOV.U32 R13, RZ, RZ, RZ ;  /* 0x000000ffff0d7224 */ /* 0x001fce00078e00ff */
[----:B------:R-:W-:-:S07]  /*103f0*/  LEPC R20, `(.L_x_5829) ;  /* 0x000000001014794e */ /* 0x000fce0000000000 */
[----:B-1----:R-:W-:Y:S05]  /*10400*/  CALL.ABS.NOINC R2 ;  /* 0x0000000002007343 */ /* 0x002fea0003c00000 */
.L_x_5829:
[----:B------:R-:W-:Y:S01]  /*10410*/  MOV R2, 0x0 ;  /* 0x0000000000027802 */ /* 0x000fe20000000f00 */
[----:B------:R-:W-:Y:S01]  /*10420*/  ULDC.64 UR6, c[0x4][0x1b8] ;  /* 0x01006e0000067ab9 */ /* 0x000fe20000000a00 */
[----:B------:R-:W-:Y:S01]  /*10430*/  ULDC.64 UR8, c[0x4][0x1c0] ;  /* 0x0100700000087ab9 */ /* 0x000fe20000000a00 */
[----:B------:R-:W-:Y:S01]  /*10440*/  ULDC.64 UR4, c[0x4][0xc0] ;  /* 0x0100300000047ab9 */ /* 0x000fe20000000a00 */
[----:B------:R-:W-:Y:S01]  /*10450*/  MOV R4, UR6 ;  /* 0x0000000600047c02 */ /* 0x000fe20008000f00 */
[----:B------:R-:W-:Y:S01]  /*10460*/  IMAD.U32 R5, RZ, RZ, UR7 ;  /* 0x00000007ff057e24 */ /* 0x000fe2000f8e00ff */
        /* <DEDUP_REMOVED lines=10> */
.L_x_5828:
        /* <DEDUP_REMOVED lines=20> */
[----:B------:R-:W-:-:S06]  /*10650*/  MOV R0, R8 ;  /* 0x0000000800007202 */ /* 0x000fcc0000000f00 */
        /* <DEDUP_REMOVED lines=11> */
.L_x_5830:
        /* <DEDUP_REMOVED lines=16> */
.L_x_5831:
        /* <DEDUP_REMOVED lines=16> */
.L_x_5902:
[----:B------:R-:W2:Y:S01]  /*10910*/  LDL R7, [R1+0x18] ;  /* 0x0000180001077983 */ /* 0x000ea20000100800 */
[----:B------:R-:W-:Y:S01]  /*10920*/  UMOV UR4, 0xffffffff ;  /* 0xffffffff00047882 */ /* 0x000fe20000000000 */
[----:B------:R-:W-:Y:S01]  /*10930*/  SHF.R.S32.HI R12, RZ, 0x1f, R0 ;  /* 0x0000001fff0c7819 */ /* 0x000fe20000011400 */
[----:B--2---:R-:W-:Y:S01]  /*10940*/  VIADD R7, R7, 0xffffffff ;  /* 0xffffffff07077836 */ /* 0x004fe20000000000 */
[----:B------:R-:W-:Y:S06]  /*10950*/  BRA.DIV UR4, `(.L_x_5833) ;  /* 0x0000003604487947 */ /* 0x000fec000b800000 */
[----:B------:R-:W-:-:S13]  /*10960*/  ELECT P6, URZ, PT ;  /* 0x00000000003f782f */ /* 0x000fda00038c0000 */
.L_x_5905:
        /* <DEDUP_REMOVED lines=25> */
.L_x_5835:
        /* <DEDUP_REMOVED lines=9> */
.L_x_5906:
        /* <DEDUP_REMOVED lines=11> */
.L_x_5837:
        /* <DEDUP_REMOVED lines=21> */
[----:B------:R-:W-:-:S03]  /*10d90*/  UIADD3 UR14, UR6, 0x23c00, URZ ;  /* 0x00023c00060e7890 */ /* 0x000fc6000fffe03f */
[----:B------:R-:W-:-:S04]  /*10da0*/  UMOV UR6, 0x0 ;  /* 0x0000000000067882 */ /* 0x000fc80000000000 */
[----:B------:R0:W-:Y:S02]  /*10db0*/  UTMALDG.4D [UR8], [UR4], desc[UR6] ;  /* 0x00000608040075b4 */ /* 0x0001e40008019000 */
[----:B0-----:R-:W-:Y:S01]  /*10dc0*/  UMOV UR8, UR14 ;  /* 0x0000000e00087c82 */ /* 0x001fe20008000000 */
[----:B------:R-:W-:Y:S02]  /*10dd0*/  UMOV UR10, UR15 ;  /* 0x0000000f000a7c82 */ /* 0x000fe40008000000 */
[----:B------:R0:W-:Y:S02]  /*10de0*/  UTMALDG.4D [UR8], [UR4], desc[UR6] ;  /* 0x00000608040075b4 */ /* 0x0001e40008019000 */
[----:B0-----:R-:W-:Y:S01]  /*10df0*/  NOP ;  /* 0x0000000000007918 */ /* 0x001fe20000000000 */
.L_x_5834:
        /* <DEDUP_REMOVED lines=9> */
[----:B------:R-:W-:Y:S01]  /*10e90*/  @P0 R2UR UR11, R17 ;  /* 0x00000000110b02ca */ /* 0x000fe200000e0000 */
[----:B------:R-:W-:Y:S01]  /*10ea0*/  UIADD3.X UR5, URZ, UR37, URZ, UP0, !UPT ;  /* 0x000000253f057290 */ /* 0x000fe200087fe43f */
[----:B------:R-:W-:Y:S01]  /*10eb0*/  BSSY B0, `(.L_x_5838) ;  /* 0x000001b000007945 */ /* 0x000fe20003800000 */
[----:B------:R-:W-:Y:S01]  /*10ec0*/  UMOV UR7, 0x12f00000 ;  /* 0x12f0000000077882 */ /* 0x000fe20000000000 */
[----:B------:R-:W-:Y:S01]  /*10ed0*/  UMOV UR10, URZ ;  /* 0x0000003f000a7c82 */ /* 0x000fe20008000000 */
[----:B------:R-:W-:Y:S01]  /*10ee0*/  UMOV UR14, 0x0 ;  /* 0x00000000000e7882 */ /* 0x000fe20000000000 */
[----:B------:R-:W-:Y:S01]  /*10ef0*/  UMOV UR15, 0x12f00000 ;  /* 0x12f00000000f7882 */ /* 0x000fe20000000000 */
[----:B------:R-:W-:Y:S01]  /*10f00*/  @P0 IMAD.MOV.U32 R8, RZ, RZ, 0x8000 ;  /* 0x00008000ff080424 */ /* 0x000fe200078e00ff */
[----:B0-----:R-:W-:Y:S01]  /*10f10*/  LEA R9, R10, R9, 0x18 ;  /* 0x000000090a097211 */ /* 0x001fe200078ec0ff */
[----:B------:R-:W-:Y:S03]  /*10f20*/  BAR.SYNC.DEFER_BLOCKING 0x8, 0x120 ;  /* 0x0204800000007b1d */ /* 0x000fe60000010000 */
[----:B------:R-:W-:-:S13]  /*10f30*/  R2UR UR16, R9 ;  /* 0x00000000091072ca */ /* 0x000fda00000e0000 */
[----:B------:R-:W-:Y:S02]  /*10f40*/  UIADD3 UR8, UR16, 0x16400, URZ ;  /* 0x0001640010087890 */ /* 0x000fe4000fffe03f */
[----:B------:R-:W-:Y:S01]  /*10f50*/  UIADD3 UR9, UR16, 0x34800, URZ ;  /* 0x0003480010097890 */ /* 0x000fe2000fffe03f */
[----:B------:R0:W-:Y:S08]  /*10f60*/  @P0 SYNCS.ARRIVE.TRANS64 RZ, [R9+URZ+0x34800], R8 ;  /* 0x0348000809ff09a7 */ /* 0x0001f0000800003f */
        /* <DEDUP_REMOVED lines=15> */
.L_x_5907:
[----:B------:R-:W-:Y:S05]  /*11060*/  BSYNC B0 ;  /* 0x0000000000007941 */ /* 0x000fea0003800000 */
.L_x_5838:
        /* <DEDUP_REMOVED lines=45> */
.L_x_5846:
[----:B0-----:R-:W0:Y:S01]  /*11340*/  S2R R3, SR_CgaCtaId ;  /* 0x0000000000037919 */ /* 0x001e220000008800 */
[----:B------:R-:W-:-:S04]  /*11350*/  MOV R2, 0x400 ;  /* 0x0000040000027802 */ /* 0x000fc80000000f00 */
[----:B0-----:R-:W-:Y:S02]  /*11360*/  LEA R2, R3, R2, 0x18 ;  /* 0x0000000203027211 */ /* 0x001fe400078ec0ff */
[----:B------:R-:W-:-:S03]  /*11370*/  SHF.L.U32 R3, R15, 0x1f, RZ ;  /* 0x0000001f0f037819 */ /* 0x000fc600000006ff */
[----:B------:R-:W-:-:S04]  /*11380*/  IMAD R2, R13, 0x8, R2 ;  /* 0x000000080d027824 */ /* 0x000fc800078e0202 */
[----:B------:R-:W0:Y:S02]  /*11390*/  SYNCS.PHASECHK.TRANS64.TRYWAIT P0, [R2+URZ+0x34840], R3 ;  /* 0x03484003020075a7 */ /* 0x000e24000800017f */
[----:B0-----:R-:W-:Y:S05]  /*113a0*/  @!P0 BRA `(.L_x_5847) ;  /* 0x0000002c00088947 */ /* 0x001fea0003800000 */
.L_x_5908:
        /* <DEDUP_REMOVED lines=11> */
.L_x_5848:
[----:B------:R-:W2:Y:S01]  /*11460*/  LDL R17, [R1+0x4] ;  /* 0x0000040001117983 */ /* 0x000ea20000100800 */
[----:B0-----:R-:W-:-:S03]  /*11470*/  MOV R3, 0x400 ;  /* 0x0000040000037802 */ /* 0x001fc60000000f00 */
[----:B------:R-:W3:Y:S04]  /*11480*/  LDL.LU R10, [R1+0x8] ;  /* 0x00000800010a7983 */ /* 0x000ee80000300800 */
[----:B------:R-:W4:Y:S01]  /*11490*/  LDL R9, [R1] ;  /* 0x0000000001097983 */ /* 0x000f220000100800 */
[----:B------:R-:W0:Y:S01]  /*114a0*/  S2R R11, SR_CgaCtaId ;  /* 0x00000000000b7919 */ /* 0x000e220000008800 */
[----:B------:R-:W-:Y:S02]  /*114b0*/  R2UR UR14, R2 ;  /* 0x00000000020e72ca */ /* 0x000fe400000e0000 */
[----:B------:R-:W-:Y:S01]  /*114c0*/  R2UR UR11, R6 ;  /* 0x00000000060b72ca */ /* 0x000fe200000e0000 */
[----:B------:R-:W-:Y:S01]  /*114d0*/  UIADD3 UR4, UP0, UR36, 0x370, URZ ;  /* 0x0000037024047890 */ /* 0x000fe2000ff1e03f */
[----:B------:R-:W-:-:S02]  /*114e0*/  R2UR UR12, R4 ;  /* 0x00000000040c72ca */ /* 0x000fc400000e0000 */
[----:B-----5:R-:W-:Y:S01]  /*114f0*/  R2UR UR13, R8 ;  /* 0x00000000080d72ca */ /* 0x020fe200000e0000 */
[----:B------:R-:W-:Y:S01]  /*11500*/  UIADD3.X UR5, URZ, UR37, URZ, UP0, !UPT ;  /* 0x000000253f057290 */ /* 0x000fe200087fe43f */
[----:B0-----:R-:W-:-:S05]  /*11510*/  LEA R3, R11, R3, 0x18 ;  /* 0x000000030b037211 */ /* 0x001fca00078ec0ff */
[----:B------:R-:W-:-:S05]  /*11520*/  IMAD R2, R13, 0xb000, R3 ;  /* 0x0000b0000d027824 */ /* 0x000fca00078e0203 */
[----:B------:R-:W-:Y:S01]  /*11530*/  R2UR UR8, R2 ;  /* 0x00000000020872ca */ /* 0x000fe200000e0000 */
[----:B------:R-:W-:Y:S01]  /*11540*/  VIADD R3, R3, 0x34800 ;  /* 0x0003480003037836 */ /* 0x000fe20000000000 */
[----:B------:R-:W-:Y:S01]  /*11550*/  UMOV UR10, URZ ;  /* 0x0000003f000a7c82 */ /* 0x000fe20008000000 */
[----:B------:R-:W-:Y:S01]  /*11560*/  UMOV UR6, 0x0 ;  /* 0x0000000000067882 */ /* 0x000fe20000000000 */
[----:B------:R-:W-:Y:S01]  /*11570*/  UMOV UR7, 0x14f00000 ;  /* 0x14f0000000077882 */ /* 0x000fe20000000000 */
[----:B------:R-:W-:-:S08]  /*11580*/  UMOV UR16, 0x40 ;  /* 0x0000004000107882 */ /* 0x000fd00000000000 */
[----:B------:R-:W-:Y:S01]  /*11590*/  UIADD3 UR15, UR8, 0x23c00, URZ ;  /* 0x00023c00080f7890 */ /* 0x000fe2000fffe03f */
[----:B--2---:R-:W-:-:S13]  /*115a0*/  R2UR UR9, R17 ;  /* 0x00000000110972ca */ /* 0x004fda00000e0000 */
[----:B------:R-:W-:Y:S02]  /*115b0*/  UIMAD UR11, UR11, 0xb0, UR9 ;  /* 0x000000b00b0b78a4 */ /* 0x000fe4000f8e0209 */
[----:B------:R-:W-:Y:S02]  /*115c0*/  UIADD3 UR9, UR14, 0x34830, URZ ;  /* 0x000348300e097890 */ /* 0x000fe4000fffe03f */
[----:B------:R-:W-:Y:S01]  /*115d0*/  UIADD3 UR14, UR8, 0x1e400, URZ ;  /* 0x0001e400080e7890 */ /* 0x000fe2000fffe03f */
[----:B---3--:R-:W-:Y:S01]  /*115e0*/  SHF.L.U32 R2, R10, 0x1f, RZ ;  /* 0x0000001f0a027819 */ /* 0x008fe200000006ff */
[----:B----4-:R-:W-:-:S05]  /*115f0*/  IMAD R3, R9, 0x8, R3 ;  /* 0x0000000809037824 */ /* 0x010fca00078e0203 */
[----:B------:R-:W-:Y:S02]  /*11600*/  UMOV UR8, UR14 ;  /* 0x0000000e00087c82 */ /* 0x000fe40008000000 */
[----:B------:R0:W-:Y:S02]  /*11610*/  UTMALDG.4D [UR8], [UR4], desc[UR6] ;  /* 0x00000608040075b4 */ /* 0x0001e40008019000 */
[----:B0-----:R-:W-:Y:S01]  /*11620*/  UMOV UR8, UR15 ;  /* 0x0000000f00087c82 */ /* 0x001fe20008000000 */
[----:B------:R-:W-:Y:S02]  /*11630*/  UMOV UR10, UR16 ;  /* 0x00000010000a7c82 */ /* 0x000fe40008000000 */
[----:B------:R0:W-:Y:S01]  /*11640*/  UTMALDG.4D [UR8], [UR4], desc[UR6] ;  /* 0x00000608040075b4 */ /* 0x0001e20008019000 */
[----:B------:R-:W1:Y:S02]  /*11650*/  SYNCS.PHASECHK.TRANS64.TRYWAIT P0, [R3+URZ+0x60], R2 ;  /* 0x00006002030075a7 */ /* 0x000e64000800017f */
[----:B01----:R-:W-:Y:S05]  /*11660*/  @!P0 BRA `(.L_x_5849) ;  /* 0x00000028006c8947 */ /* 0x003fea0003800000 */
.L_x_5909:
[----:B------:R-:W-:Y:S05]  /*11670*/  @P1 BRA `(.L_x_5850) ;  /* 0x0000000000301947 */ /* 0x000fea0003800000 */
[----:B------:R-:W1:Y:S01]  /*11680*/  S2R R9, SR_TID.X ;  /* 0x0000000000097919 */ /* 0x000e620000002100 */
[----:B------:R-:W-:Y:S01]  /*11690*/  MOV R10, 0x400 ;  /* 0x00000400000a7802 */ /* 0x000fe20000000f00 */
[----:B------:R-:W2:Y:S01]  /*116a0*/  S2R R11, SR_CgaCtaId ;  /* 0x00000000000b7919 */ /* 0x000ea20000008800 */
[----:B-1----:R-:W-:Y:S02]  /*116b0*/  LOP3.LUT R17, R9, 0x1f, RZ, 0xc0, !PT ;  /* 0x0000001f09117812 */ /* 0x002fe400078ec0ff */
[----:B------:R-:W3:Y:S02]  /*116c0*/  LDL R9, [R1] ;  /* 0x0000000001097983 */ /* 0x000ee40000100800 */
[----:B------:R-:W-:Y:S02]  /*116d0*/  ISETP.NE.AND P0, PT, R17, RZ, PT ;  /* 0x000000ff1100720c */ /* 0x000fe40003f05270 */
[----:B--2---:R-:W-:Y:S02]  /*116e0*/  LEA R10, R11, R10, 0x18 ;  /* 0x0000000a0b0a7211 */ /* 0x004fe400078ec0ff */
[----:B0-----:R-:W-:-:S03]  /*116f0*/  MOV R3, 0xb000 ;  /* 0x0000b00000037802 */ /* 0x001fc60000000f00 */
[----:B---3--:R-:W-:-:S04]  /*11700*/  IMAD R2, R9, 0x8, R10 ;  /* 0x0000000809027824 */ /* 0x008fc800078e020a */
[----:B------:R1:W-:Y:S02]  /*11710*/  SYNCS.ARRIVE.TRANS64 RZ, [R2+URZ+0x34850], R3 ;  /* 0x0348500302ff79a7 */ /* 0x0003e4000800003f */
[----:B------:R-:W-:Y:S05]  /*11720*/  @!P0 BRA `(.L_x_5850) ;  /* 0x0000000000048947 */ /* 0x000fea0003800000 */
[----:B------:R-:W-:Y:S01]  /*11730*/  BPT.TRAP 0x1 ;  /* 0x000000040000795c */ /* 0x000fe20000300000 */
.L_x_5850:
        /* <DEDUP_REMOVED lines=25> */
[----:B------:R-:W-:-:S07]  /*118d0*/  UIADD3 UR14, UR14, 0x5c00, URZ ;  /* 0x00005c000e0e7890 */ /* 0x000fce000fffe03f */
[----:B------:R1:W-:Y:S02]  /*118e0*/  UTMALDG.4D [UR8], [UR4], desc[UR6] ;  /* 0x00000608040075b4 */ /* 0x0003e40008019000 */
[----:B-1----:R-:W-:Y:S01]  /*118f0*/  UMOV UR8, UR14 ;  /* 0x0000000e00087c82 */ /* 0x002fe20008000000 */
[----:B------:R-:W-:Y:S02]  /*11900*/  UMOV UR10, UR15 ;  /* 0x0000000f000a7c82 */ /* 0x000fe40008000000 */
[----:B------:R0:W-:Y:S02]  /*11910*/  UTMALDG.4D [UR8], [UR4], desc[UR6] ;  /* 0x00000608040075b4 */ /* 0x0001e40008019000 */
[----:B0-----:R-:W-:Y:S01]  /*11920*/  NOP ;  /* 0x0000000000007918 */ /* 0x001fe20000000000 */
.L_x_5845:
[----:B------:R-:W-:Y:S05]  /*11930*/  BSYNC B2 ;  /* 0x0000000000027941 */ /* 0x000fea0003800000 */
.L_x_5844:
[----:B------:R-:W2:Y:S04]  /*11940*/  LDL.LU R2, [R1+0x18] ;  /* 0x0000180001027983 */ /* 0x000ea80000300800 */
[----:B------:R0:W-:Y:S04]  /*11950*/  STL [R1], R13 ;  /* 0x0000000d01007387 */ /* 0x0001e80000100800 */
[----:B------:R0:W-:Y:S02]  /*11960*/  STL [R1+0x8], R15 ;  /* 0x0000080f01007387 */ /* 0x0001e40000100800 */
[----:B0-2---:R-:W-:-:S07]  /*11970*/  VIADD R6, R2, 0xfffffffd ;  /* 0xfffffffd02067836 */ /* 0x005fce0000000000 */
.L_x_5843:
[----:B------:R-:W-:Y:S05]  /*11980*/  BSYNC B1 ;  /* 0x0000000000017941 */ /* 0x000fea0003800000 */
.L_x_5842:
[----:B------:R-:W-:-:S05]  /*11990*/  IMAD.MOV R14, RZ, RZ, -R14 ;  /* 0x000000ffff0e7224 */ /* 0x000fca00078e0a0e */
[----:B------:R-:W-:-:S13]  /*119a0*/  ISETP.NE.AND P0, PT, R7, R14, PT ;  /* 0x0000000e0700720c */ /* 0x000fda0003f05270 */
[----:B------:R-:W-:Y:S05]  /*119b0*/  @!P0 BRA `(.L_x_5841) ;  /* 0x0000000c00e08947 */ /* 0x000fea0003800000 */
[----:B------:R-:W-:-:S07]  /*119c0*/  IMAD.MOV.U32 R10, RZ, RZ, R5 ;  /* 0x000000ffff0a7224 */ /* 0x000fce00078e0005 */
.L_x_5865:
        /* <DEDUP_REMOVED lines=33> */
.L_x_5853:
[----:B------:R-:W1:Y:S01]  /*11be0*/  S2R R3, SR_CgaCtaId ;  /* 0x0000000000037919 */ /* 0x000e620000008800 */
[----:B------:R-:W-:-:S04]  /*11bf0*/  MOV R2, 0x400 ;  /* 0x0000040000027802 */ /* 0x000fc80000000f00 */
[----:B-1----:R-:W-:Y:S02]  /*11c00*/  LEA R2, R3, R2, 0x18 ;  /* 0x0000000203027211 */ /* 0x002fe400078ec0ff */
[----:B------:R-:W-:-:S03]  /*11c10*/  SHF.L.U32 R3, R8, 0x1f, RZ ;  /* 0x0000001f08037819 */ /* 0x000fc600000006ff */
[----:B------:R-:W-:-:S04]  /*11c20*/  IMAD R2, R7, 0x8, R2 ;  /* 0x0000000807027824 */ /* 0x000fc800078e0202 */
[----:B------:R-:W1:Y:S02]  /*11c30*/  SYNCS.PHASECHK.TRANS64.TRYWAIT P0, [R2+URZ+0x34840], R3 ;  /* 0x03484003020075a7 */ /* 0x000e64000800017f */
[----:B-1----:R-:W-:Y:S05]  /*11c40*/  @!P0 BRA `(.L_x_5854) ;  /* 0x0000002400088947 */ /* 0x002fea0003800000 */
.L_x_5910:
        /* <DEDUP_REMOVED lines=11> */
.L_x_5855:
[----:B------:R-:W2:Y:S01]  /*11d00*/  LDL R15, [R1+0x4] ;  /* 0x00000400010f7983 */ /* 0x000ea20000100800 */
[----:B------:R-:W-:-:S03]  /*11d10*/  MOV R13, 0x400 ;  /* 0x00000400000d7802 */ /* 0x000fc60000000f00 */
[----:B-1----:R-:W3:Y:S04]  /*11d20*/  LDL.LU R3, [R1+0x8] ;  /* 0x0000080001037983 */ /* 0x002ee80000300800 */
        /* <DEDUP_REMOVED lines=30> */
.L_x_5911:
        /* <DEDUP_REMOVED lines=8> */
.L_x_5857:
        /* <DEDUP_REMOVED lines=23> */
[----:B------:R-:W-:-:S03]  /*12100*/  UIADD3 UR14, UR6, 0x5c00, URZ ;  /* 0x00005c00060e7890 */ /* 0x000fc6000fffe03f */
[----:B------:R-:W-:-:S04]  /*12110*/  UMOV UR6, 0x0 ;  /* 0x0000000000067882 */ /* 0x000fc80000000000 */
[----:B------:R1:W-:Y:S02]  /*12120*/  UTMALDG.4D [UR8], [UR4], desc[UR6] ;  /* 0x00000608040075b4 */ /* 0x0003e40008019000 */
[----:B-1----:R-:W-:Y:S01]  /*12130*/  UMOV UR8, UR14 ;  /* 0x0000000e00087c82 */ /* 0x002fe20008000000 */
[----:B------:R-:W-:Y:S02]  /*12140*/  UMOV UR10, UR15 ;  /* 0x0000000f000a7c82 */ /* 0x000fe40008000000 */
[----:B------:R0:W-:Y:S02]  /*12150*/  UTMALDG.4D [UR8], [UR4], desc[UR6] ;  /* 0x00000608040075b4 */ /* 0x0001e40008019000 */
[----:B0-----:R-:W-:Y:S01]  /*12160*/  NOP ;  /* 0x0000000000007918 */ /* 0x001fe20000000000 */
.L_x_5852:
[----:B------:R-:W-:Y:S05]  /*12170*/  BSYNC B1 ;  /* 0x0000000000017941 */ /* 0x000fea0003800000 */
.L_x_5851:
        /* <DEDUP_REMOVED lines=32> */
.L_x_5860:
[----:B------:R-:W2:Y:S01]  /*12380*/  S2R R3, SR_CgaCtaId ;  /* 0x0000000000037919 */ /* 0x000ea20000008800 */
[----:B------:R-:W-:-:S04]  /*12390*/  MOV R2, 0x400 ;  /* 0x0000040000027802 */ /* 0x000fc80000000f00 */
[----:B--2---:R-:W-:Y:S02]  /*123a0*/  LEA R2, R3, R2, 0x18 ;  /* 0x0000000203027211 */ /* 0x004fe400078ec0ff */
[----:B------:R-:W-:-:S03]  /*123b0*/  SHF.L.U32 R3, R13, 0x1f, RZ ;  /* 0x0000001f0d037819 */ /* 0x000fc600000006ff */
[----:B------:R-:W-:-:S04]  /*123c0*/  IMAD R2, R14, 0x8, R2 ;  /* 0x000000080e027824 */ /* 0x000fc800078e0202 */
[----:B------:R-:W2:Y:S02]  /*123d0*/  SYNCS.PHASECHK.TRANS64.TRYWAIT P0, [R2+URZ+0x34840], R3 ;  /* 0x03484003020075a7 */ /* 0x000ea4000800017f */
[----:B--2---:R-:W-:Y:S05]  /*123e0*/  @!P0 BRA `(.L_x_5861) ;  /* 0x0000001c00488947 */ /* 0x004fea0003800000 */
.L_x_5912:
        /* <DEDUP_REMOVED lines=11> */
.L_x_5862:
        /* <DEDUP_REMOVED lines=24> */
[----:B------:R-:W-:Y:S01]  /*12620*/  UIADD3 UR15, UR8, 0x23c00, URZ ;  /* 0x00023c00080f7890 */ /* 0x000fe2000fffe03f */
[----:B------:R-:W-:-:S04]  /*12630*/  IMAD R2, R7, 0x8, R2 ;  /* 0x0000000807027824 */ /* 0x000fc800078e0202 */
[----:B------:R-:W-:Y:S02]  /*12640*/  UMOV UR8, UR14 ;  /* 0x0000000e00087c82 */ /* 0x000fe40008000000 */
[----:B------:R0:W-:Y:S02]  /*12650*/  UTMALDG.4D [UR8], [UR4], desc[UR6] ;  /* 0x00000608040075b4 */ /* 0x0001e40008019000 */
[----:B0-----:R-:W-:Y:S01]  /*12660*/  UMOV UR8, UR15 ;  /* 0x0000000f00087c82 */ /* 0x001fe20008000000 */
[----:B------:R-:W-:Y:S02]  /*12670*/  UMOV UR10, UR16 ;  /* 0x00000010000a7c82 */ /* 0x000fe40008000000 */
[----:B------:R0:W-:Y:S01]  /*12680*/  UTMALDG.4D [UR8], [UR4], desc[UR6] ;  /* 0x00000608040075b4 */ /* 0x0001e20008019000 */
[----:B------:R-:W1:Y:S02]  /*12690*/  SYNCS.PHASECHK.TRANS64.TRYWAIT P1, [R2+URZ+0x60], R8 ;  /* 0x00006008020075a7 */ /* 0x000e64000802017f */
[----:B01----:R-:W-:Y:S05]  /*126a0*/  @!P1 BRA `(.L_x_5863) ;  /* 0x0000001800ac9947 */ /* 0x003fea0003800000 */
.L_x_5913:
        /* <DEDUP_REMOVED lines=8> */
.L_x_5864:
        /* <DEDUP_REMOVED lines=26> */
[----:B------:R-:W-:Y:S02]  /*128d0*/  UMOV UR10, UR15 ;  /* 0x0000000f000a7c82 */ /* 0x000fe40008000000 */
[----:B------:R1:W-:Y:S02]  /*128e0*/  UTMALDG.4D [UR8], [UR4], desc[UR6] ;  /* 0x00000608040075b4 */ /* 0x0003e40008019000 */
[----:B-1----:R-:W-:Y:S01]  /*128f0*/  NOP ;  /* 0x0000000000007918 */ /* 0x002fe20000000000 */
.L_x_5859:
[----:B------:R-:W-:Y:S05]  /*12900*/  BSYNC B1 ;  /* 0x0000000000017941 */ /* 0x000fea0003800000 */
.L_x_5858:
[C---:B------:R-:W-:Y:S01]  /*12910*/  ISETP.GT.AND P0, PT, R6.reuse, 0x1, PT ;  /* 0x000000010600780c */ /* 0x040fe20003f04270 */
[----:B------:R-:W-:-:S12]  /*12920*/  VIADD R6, R6, 0xfffffffe ;  /* 0xfffffffe06067836 */ /* 0x000fd80000000000 */
[----:B------:R-:W-:Y:S05]  /*12930*/  @P0 BRA `(.L_x_5865) ;  /* 0xfffffff000240947 */ /* 0x000fea000383ffff */
.L_x_5841:
[----:B------:R-:W-:Y:S05]  /*12940*/  BSYNC B0 ;  /* 0x0000000000007941 */ /* 0x000fea0003800000 */
.L_x_5840:
        /* <DEDUP_REMOVED lines=18> */
.L_x_5867:
[----:B------:R-:W-:Y:S05]  /*12a70*/  BSYNC B0 ;  /* 0x0000000000007941 */ /* 0x000fea0003800000 */
.L_x_5866:
        /* <DEDUP_REMOVED lines=11> */
.L_x_5914:
        /* <DEDUP_REMOVED lines=11> */
.L_x_5871:
        /* <DEDUP_REMOVED lines=24> */
[----:B-1----:R-:W-:Y:S01]  /*12d60*/  UMOV UR8, UR14 ;  /* 0x0000000e00087c82 */ /* 0x002fe20008000000 */
[----:B------:R-:W-:Y:S02]  /*12d70*/  UMOV UR10, UR15 ;  /* 0x0000000f000a7c82 */ /* 0x000fe40008000000 */
[----:B------:R1:W-:Y:S02]  /*12d80*/  UTMALDG.4D [UR8], [UR4], desc[UR6] ;  /* 0x00000608040075b4 */ /* 0x0003e40008019000 */
[----:B-1----:R-:W-:Y:S01]  /*12d90*/  NOP ;  /* 0x0000000000007918 */ /* 0x002fe20000000000 */
.L_x_5869:
[----:B------:R-:W-:Y:S05]  /*12da0*/  BSYNC B0 ;  /* 0x0000000000007941 */ /* 0x000fea0003800000 */
.L_x_5868:
        /* <DEDUP_REMOVED lines=9> */
.L_x_5826:
[----:B------:R-:W-:Y:S05]  /*12e40*/  BSYNC B6 ;  /* 0x0000000000067941 */ /* 0x000fea0003800000 */
.L_x_5824:
[----:B------:R-:W-:-:S03]  /*12e50*/  UMOV UR4, 0xffffffff ;  /* 0xffffffff00047882 */ /* 0x000fc60000000000 */
[----:B------:R-:W-:Y:S05]  /*12e60*/  BRA.DIV UR4, `(.L_x_5872) ;  /* 0x0000001204e47947 */ /* 0x000fea000b800000 */
[----:B------:R2:W3:Y:S04]  /*12e70*/  SHFL.IDX PT, R4, R16, RZ, 0x1f ;  /* 0x00001fff10047589 */ /* 0x0004e800000e0000 */
[----:B------:R2:W4:Y:S02]  /*12e80*/  SHFL.IDX PT, R5, R16, 0x1, 0x1f ;  /* 0x00201f0010057f89 */ /* 0x00052400000e0000 */
.L_x_5918:
[----:B01----:R-:W0:Y:S01]  /*12e90*/  S2R R0, SR_TID.X ;  /* 0x0000000000007919 */ /* 0x003e220000002100 */
[----:B------:R-:W-:Y:S01]  /*12ea0*/  ULDC UR4, c[0x0][0xc14] ;  /* 0x0003050000047ab9 */ /* 0x000fe20000000800 */
[----:B------:R-:W-:Y:S01]  /*12eb0*/  BSSY B0, `(.L_x_5873) ;  /* 0x000000c000007945 */ /* 0x000fe20003800000 */
[----:B------:R-:W-:Y:S02]  /*12ec0*/  MOV R3, RZ ;  /* 0x000000ff00037202 */ /* 0x000fe40000000f00 */
        /* <DEDUP_REMOVED lines=10> */
.L_x_5874:
[----:B------:R-:W-:Y:S05]  /*12f70*/  BSYNC B0 ;  /* 0x0000000000007941 */ /* 0x000fea0003800000 */
.L_x_5873:
        /* <DEDUP_REMOVED lines=23> */
.L_x_5926:
[----:B------:R-:W-:Y:S02]  /*130f0*/  ULDC UR4, c[0x0][0xc10] ;  /* 0x0003040000047ab9 */ /* 0x000fe40000000800 */
[----:B--2---:R-:W-:-:S04]  /*13100*/  IMAD.U32 R16, RZ, RZ, UR4 ;  /* 0x00000004ff107e24 */ /* 0x004fc8000f8e00ff */
[----:B-1----:R-:W-:-:S04]  /*13110*/  IMAD R6, R14, R16, RZ ;  /* 0x000000100e067224 */ /* 0x002fc800078e02ff */
[----:B----4-:R-:W-:-:S05]  /*13120*/  IMAD.IADD R5, R5, 0x1, R6 ;  /* 0x0000000105057824 */ /* 0x010fca00078e0206 */
[----:B---3--:R-:W-:-:S13]  /*13130*/  ISETP.GT.AND P0, PT, R5, R4, PT ;  /* 0x000000040500720c */ /* 0x008fda0003f04270 */
[----:B------:R-:W-:Y:S05]  /*13140*/  @P0 BRA `(.L_x_5876) ;  /* 0x0000000000b80947 */ /* 0x000fea0003800000 */
[----:B------:R-:W1:Y:S02]  /*13150*/  LDC R0, c[0x0][0xc14] ;  /* 0x00030500ff007b82 */ /* 0x000e640000000800 */
.L_x_5881:
        /* <DEDUP_REMOVED lines=15> */
.L_x_5879:
[----:B------:R-:W-:Y:S05]  /*13250*/  BSYNC B0 ;  /* 0x0000000000007941 */ /* 0x000fea0003800000 */
.L_x_5878:
        /* <DEDUP_REMOVED lines=23> */
.L_x_5934:
[----:B------:R-:W-:Y:S02]  /*133d0*/  ULDC UR4, c[0x0][0xc10] ;  /* 0x0003040000047ab9 */ /* 0x000fe40000000800 */
[----:B------:R-:W-:-:S05]  /*133e0*/  MOV R16, UR4 ;  /* 0x0000000400107c02 */ /* 0x000fca0008000f00 */
[----:B-1----:R-:W-:-:S04]  /*133f0*/  IMAD R6, R14, R16, RZ ;  /* 0x000000100e067224 */ /* 0x002fc800078e02ff */
[----:B------:R-:W-:-:S05]  /*13400*/  IMAD.IADD R5, R6, 0x1, R5 ;  /* 0x0000000106057824 */ /* 0x000fca00078e0205 */
[----:B------:R-:W-:-:S13]  /*13410*/  ISETP.GT.AND P0, PT, R5, R4, PT ;  /* 0x000000040500720c */ /* 0x000fda0003f04270 */
[----:B------:R-:W-:Y:S05]  /*13420*/  @!P0 BRA `(.L_x_5881) ;  /* 0xfffffffc004c8947 */ /* 0x000fea000383ffff */
.L_x_5876:
        /* <DEDUP_REMOVED lines=8> */
.L_x_5938:
[----:B------:R-:W-:Y:S01]  /*134b0*/  ISETP.NE.AND P0, PT, R7, RZ, PT ;  /* 0x000000ff0700720c */ /* 0x000fe20003f05270 */
[----:B------:R-:W-:-:S12]  /*134c0*/  IMAD.MOV.U32 R14, RZ, RZ, RZ ;  /* 0x000000ffff0e7224 */ /* 0x000fd800078e00ff */
[----:B------:R-:W-:Y:S05]  /*134d0*/  @!P0 BRA `(.L_x_5883) ;  /* 0x0000000000108947 */ /* 0x000fea0003800000 */
[----:B------:R-:W-:Y:S01]  /*134e0*/  UMOV UR4, 0xffffffff ;  /* 0xffffffff00047882 */ /* 0x000fe20000000000 */
[----:B------:R-:W-:Y:S02]  /*134f0*/  VIADD R12, R5, 0xffffffff ;  /* 0xffffffff050c7836 */ /* 0x000fe40000000000 */
[----:B------:R-:W-:Y:S05]  /*13500*/  BRA.DIV UR4, `(.L_x_5884) ;  /* 0x0000001604707947 */ /* 0x000fea000b800000 */
[----:B------:R3:W4:Y:S02]  /*13510*/  SHFL.IDX PT, R14, R2, R12, 0x1f ;  /* 0x00001f0c020e7589 */ /* 0x00072400000e0000 */
.L_x_5883:
        /* <DEDUP_REMOVED lines=12> */
[----:B------:R-:W-:Y:S01]  /*135e0*/  IMAD.HI.U32 R3, R3, R11, R2 ;  /* 0x0000000b03037227 */ /* 0x000fe200078e0002 */
[----:B------:R-:W-:-:S04]  /*135f0*/  IADD3 R2, R4, -R16, RZ ;  /* 0x8000001004027210 */ /* 0x000fc80007ffe0ff */
        /* <DEDUP_REMOVED lines=17> */
.L_x_5877:
[----:B------:R-:W-:Y:S01]  /*13710*/  UMOV UR4, URZ ;  /* 0x0000003f00047c82 */ /* 0x000fe20008000000 */
[----:B------:R-:W-:Y:S01]  /*13720*/  UMOV UR5, URZ ;  /* 0x0000003f00057c82 */ /* 0x000fe20008000000 */
[----:B------:R-:W-:Y:S01]  /*13730*/  ULDC UR6, c[0x0][0xc14] ;  /* 0x0003050000067ab9 */ /* 0x000fe20000000800 */
[----:B------:R-:W-:Y:S02]  /*13740*/  IMAD.MOV.U32 R16, RZ, RZ, R4 ;  /* 0x000000ffff107224 */ /* 0x000fe400078e0004 */
[----:B------:R-:W-:Y:S02]  /*13750*/  IMAD.U32 R17, RZ, RZ, UR4 ;  /* 0x00000004ff117e24 */ /* 0x000fe4000f8e00ff */
[----:B------:R-:W-:Y:S02]  /*13760*/  IMAD.U32 R18, RZ, RZ, UR5 ;  /* 0x00000005ff127e24 */ /* 0x000fe4000f8e00ff */
[----:B------:R-:W-:-:S07]  /*13770*/  IMAD.U32 R19, RZ, RZ, UR6 ;  /* 0x00000006ff137e24 */ /* 0x000fce000f8e00ff */
.L_x_5885:
        /* <DEDUP_REMOVED lines=12> */
.L_x_5822:
        /* <DEDUP_REMOVED lines=12> */
.L_x_5941:
[----:B------:R-:W-:Y:S05]  /*13900*/  BSYNC B0 ;  /* 0x0000000000007941 */ /* 0x000fea0003800000 */
.L_x_5887:
[----:B------:R-:W-:-:S03]  /*13910*/  UMOV UR4, 0xffffffff ;  /* 0xffffffff00047882 */ /* 0x000fc60000000000 */
[----:B------:R-:W-:Y:S05]  /*13920*/  BRA.DIV UR4, `(.L_x_5889) ;  /* 0x0000001204a07947 */ /* 0x000fea000b800000 */
[----:B------:R-:W1:Y:S02]  /*13930*/  S2R R2, SR_TID.X ;  /* 0x0000000000027919 */ /* 0x000e640000002100 */
[----:B-1----:R-:W-:-:S04]  /*13940*/  SHF.R.U32.HI R2, RZ, 0x5, R2 ;  /* 0x00000005ff027819 */ /* 0x002fc80000011602 */
[----:B------:R-:W-:-:S05]  /*13950*/  LOP3.LUT R2, R2, 0x3, RZ, 0xc0, !PT ;  /* 0x0000000302027812 */ /* 0x000fca00078ec0ff */
[----:B------:R1:W2:Y:S02]  /*13960*/  SHFL.IDX PT, R14, R2, RZ, 0x1f ;  /* 0x00001fff020e7589 */ /* 0x0002a400000e0000 */
.L_x_5944:
[----:B--2---:R-:W-:Y:S01]  /*13970*/  ISETP.NE.AND P0, PT, R14, RZ, PT ;  /* 0x000000ff0e00720c */ /* 0x004fe20003f05270 */
[----:B------:R-:W-:-:S12]  /*13980*/  BSSY B0, `(.L_x_5890) ;  /* 0x0000027000007945 */ /* 0x000fd80003800000 */
[----:B------:R-:W-:Y:S05]  /*13990*/  @P0 BRA `(.L_x_5891) ;  /* 0x0000000000940947 */ /* 0x000fea0003800000 */
[----:B------:R-:W-:-:S03]  /*139a0*/  UMOV UR4, 0xffffffff ;  /* 0xffffffff00047882 */ /* 0x000fc60000000000 */
[----:B------:R-:W-:Y:S05]  /*139b0*/  BRA.DIV UR4, `(.L_x_5892) ;  /* 0x0000001204b07947 */ /* 0x000fea000b800000 */
[----:B------:R-:W-:-:S13]  /*139c0*/  ELECT P6, URZ, PT ;  /* 0x00000000003f782f */ /* 0x000fda00038c0000 */
.L_x_5947:
[----:B------:R-:W-:Y:S05]  /*139d0*/  @!P6 BRA `(.L_x_5891) ;  /* 0x000000000084e947 */ /* 0x000fea0003800000 */
[----:B-1----:R-:W2:Y:S02]  /*139e0*/  LDL.LU R2, [R1+0x30] ;  /* 0x0000300001027983 */ /* 0x002ea40000300800 */
[----:B--2---:R-:W-:-:S04]  /*139f0*/  LOP3.LUT R2, R2, 0x2, RZ, 0xfc, !PT ;  /* 0x0000000202027812 */ /* 0x004fc800078efcff */
[----:B------:R-:W-:-:S13]  /*13a00*/  ISETP.NE.AND P2, PT, R2, 0x3, PT ;  /* 0x000000030200780c */ /* 0x000fda0003f45270 */
[----:B------:R-:W-:Y:S05]  /*13a10*/  @!P2 BRA `(.L_x_5893) ;  /* 0x000000000004a947 */ /* 0x000fea0003800000 */
[----:B------:R-:W-:Y:S01]  /*13a20*/  BPT.TRAP 0x1 ;  /* 0x000000040000795c */ /* 0x000fe20000300000 */
.L_x_5893:
        /* <DEDUP_REMOVED lines=14> */
.L_x_5948:
[----:B------:R-:W1:Y:S02]  /*13b10*/  SYNCS.PHASECHK.TRANS64.TRYWAIT P0, [R7+URZ], R2 ;  /* 0x00000002070075a7 */ /* 0x000e64000800017f */
[----:B-1----:R-:W-:Y:S05]  /*13b20*/  @!P0 BRA `(.L_x_5895) ;  /* 0x0000001000888947 */ /* 0x002fea0003800000 */
.L_x_5949:
[----:B------:R-:W-:Y:S05]  /*13b30*/  @!P2 BRA `(.L_x_5896) ;  /* 0x000000000004a947 */ /* 0x000fea0003800000 */
[----:B------:R-:W-:Y:S01]  /*13b40*/  BPT.TRAP 0x1 ;  /* 0x000000040000795c */ /* 0x000fe20000300000 */
.L_x_5896:
[----:B------:R-:W2:Y:S01]  /*13b50*/  LDL.LU R4, [R1] ;  /* 0x0000000001047983 */ /* 0x000ea20000300800 */
[----:B------:R-:W-:-:S04]  /*13b60*/  VIADD R0, R0, 0x34860 ;  /* 0x0003486000007836 */ /* 0x000fc80000000000 */
[----:B--2---:R-:W-:-:S04]  /*13b70*/  IMAD R4, R4, 0x8, R0 ;  /* 0x0000000804047824 */ /* 0x004fc800078e0200 */
[----:B------:R-:W2:Y:S02]  /*13b80*/  SYNCS.PHASECHK.TRANS64.TRYWAIT P0, [R4+URZ], R5 ;  /* 0x00000005040075a7 */ /* 0x000ea4000800017f */
[----:B--2---:R-:W-:Y:S05]  /*13b90*/  @!P0 BRA `(.L_x_5897) ;  /* 0x0000001000808947 */ /* 0x004fea0003800000 */
.L_x_5950:
[----:B------:R-:W-:-:S07]  /*13ba0*/  IMAD R3, R3, 0x8, R0 ;  /* 0x0000000803037824 */ /* 0x000fce00078e0200 */
.L_x_5898:
[----:B---3--:R3:W4:Y:S02]  /*13bb0*/  SYNCS.PHASECHK.TRANS64.TRYWAIT P0, [R3+URZ], R2 ;  /* 0x00000002030075a7 */ /* 0x008724000800017f */
[----:B----4-:R-:W-:Y:S05]  /*13bc0*/  @!P0 NANOSLEEP.SYNCS 0x989680 ;  /* 0x009896800000895d */ /* 0x010fea0003900000 */
[----:B------:R-:W4:Y:S02]  /*13bd0*/  @!P0 SYNCS.PHASECHK.TRANS64 P0, [R3+URZ], R2 ;  /* 0x00000002030085a7 */ /* 0x000f24000800007f */
[----:B----4-:R-:W-:Y:S05]  /*13be0*/  @!P0 BRA `(.L_x_5898) ;  /* 0xfffffffc00f08947 */ /* 0x010fea000383ffff */
.L_x_5891:
[----:B------:R-:W-:Y:S05]  /*13bf0*/  BSYNC B0 ;  /* 0x0000000000007941 */ /* 0x000fea0003800000 */
.L_x_5890:
[----:B------:R-:W-:Y:S05]  /*13c00*/  EXIT ;  /* 0x000000000000794d */ /* 0x000fea0003800000 */
.L_x_5776:
[----:B0-----:R0:W1:Y:S02]  /*13c10*/  SYNCS.PHASECHK.TRANS64.TRYWAIT P1, [R0+URZ+0x34800], R3 ;  /* 0x03480003000075a7 */ /* 0x001064000802017f */
[----:B-1----:R-:W-:Y:S05]  /*13c20*/  @!P1 NANOSLEEP.SYNCS 0x989680 ;  /* 0x009896800000995d */ /* 0x002fea0003900000 */
[----:B------:R-:W1:Y:S02]  /*13c30*/  @!P1 SYNCS.PHASECHK.TRANS64 P1, [R0+URZ+0x34800], R3 ;  /* 0x03480003000095a7 */ /* 0x000e64000802007f */
[----:B-1----:R-:W-:Y:S05]  /*13c40*/  @!P1 BRA `(.L_x_5776) ;  /* 0xfffffffc00f09947 */ /* 0x002fea000383ffff */
[----:B------:R-:W-:Y:S05]  /*13c50*/  BRA `(.L_x_5899) ;  /* 0xfffffed800447947 */ /* 0x000fea000383ffff */
.L_x_5780:
[----:B-1----:R1:W2:Y:S02]  /*13c60*/  SYNCS.PHASECHK.TRANS64.TRYWAIT P2, [R10+URZ+0x34830], R3 ;  /* 0x034830030a0075a7 */ /* 0x0022a4000804017f */
[----:B--2---:R-:W-:Y:S05]  /*13c70*/  @!P2 NANOSLEEP.SYNCS 0x989680 ;  /* 0x009896800000a95d */ /* 0x004fea0003900000 */
[----:B------:R-:W2:Y:S02]  /*13c80*/  @!P2 SYNCS.PHASECHK.TRANS64 P2, [R10+URZ+0x34830], R3 ;  /* 0x034830030a00a5a7 */ /* 0x000ea4000804007f */
[----:B--2---:R-:W-:Y:S05]  /*13c90*/  @!P2 BRA `(.L_x_5780) ;  /* 0xfffffffc00f0a947 */ /* 0x004fea000383ffff */
[----:B------:R-:W-:Y:S05]  /*13ca0*/  BRA `(.L_x_5779) ;  /* 0xfffffed800687947 */ /* 0x000fea000383ffff */
.L_x_5785:
[----:B-1----:R1:W2:Y:S02]  /*13cb0*/  SYNCS.PHASECHK.TRANS64.TRYWAIT P2, [R0+URZ+0x34830], R21 ;  /* 0x03483015000075a7 */ /* 0x0022a4000804017f */
[----:B--2---:R-:W-:Y:S05]  /*13cc0*/  @!P2 NANOSLEEP.SYNCS 0x989680 ;  /* 0x009896800000a95d */ /* 0x004fea0003900000 */
[----:B------:R-:W2:Y:S02]  /*13cd0*/  @!P2 SYNCS.PHASECHK.TRANS64 P2, [R0+URZ+0x34830], R21 ;  /* 0x034830150000a5a7 */ /* 0x000ea4000804007f */
[----:B--2---:R-:W-:Y:S05]  /*13ce0*/  @!P2 BRA `(.L_x_5785) ;  /* 0xfffffffc00f0a947 */ /* 0x004fea000383ffff */
[----:B------:R-:W-:Y:S05]  /*13cf0*/  BRA `(.L_x_5782) ;  /* 0xffffff34001c7947 */ /* 0x000fea000383ffff */
.L_x_5789:
[----:B-1----:R-:W-:-:S04]  /*13d00*/  IMAD.U32 R15, RZ, RZ, UR6 ;  /* 0x00000006ff0f7e24 */ /* 0x002fc8000f8e00ff */
[----:B------:R1:W2:Y:S03]  /*13d10*/  SYNCS.PHASECHK.TRANS64.TRYWAIT P2, [R15+URZ+0x34850], R0 ;  /* 0x034850000f0075a7 */ /* 0x0002a6000804017f */
[----:B--2---:R-:W-:Y:S05]  /*13d20*/  @!P2 NANOSLEEP.SYNCS 0x989680 ;  /* 0x009896800000a95d */ /* 0x004fea0003900000 */
[----:B------:R-:W2:Y:S02]  /*13d30*/  @!P2 SYNCS.PHASECHK.TRANS64 P2, [R15+URZ+0x34850], R0 ;  /* 0x034850000f00a5a7 */ /* 0x000ea4000804007f */
[----:B--2---:R-:W-:Y:S05]  /*13d40*/  @!P2 BRA `(.L_x_5789) ;  /* 0xfffffffc00eca947 */ /* 0x004fea000383ffff */
[----:B------:R-:W-:Y:S05]  /*13d50*/  BRA `(.L_x_5786) ;  /* 0xffffff5800cc7947 */ /* 0x000fea000383ffff */
.L_x_5794:
[----:B-1----:R1:W2:Y:S02]  /*13d60*/  SYNCS.PHASECHK.TRANS64.TRYWAIT P0, [R8+URZ+0x34850], R3 ;  /* 0x03485003080075a7 */ /* 0x0022a4000800017f */
[----:B--2---:R-:W-:Y:S05]  /*13d70*/  @!P0 NANOSLEEP.SYNCS 0x989680 ;  /* 0x009896800000895d */ /* 0x004fea0003900000 */
[----:B------:R-:W2:Y:S02]  /*13d80*/  @!P0 SYNCS.PHASECHK.TRANS64 P0, [R8+URZ+0x34850], R3 ;  /* 0x03485003080085a7 */ /* 0x000ea4000800007f */
[----:B--2---:R-:W-:Y:S05]  /*13d90*/  @!P0 BRA `(.L_x_5794) ;  /* 0xfffffffc00f08947 */ /* 0x004fea000383ffff */
[----:B------:R-:W-:Y:S05]  /*13da0*/  BRA `(.L_x_5793) ;  /* 0xffffff8800707947 */ /* 0x000fea000383ffff */
.L_x_5832:
        /* <DEDUP_REMOVED lines=11> */
.L_x_5901:
[----:B------:R-:W-:Y:S05]  /*13e60*/  BSYNC B0 ;  /* 0x0000000000007941 */ /* 0x000fea0003800000 */
.L_x_5900:
[----:B------:R-:W-:Y:S05]  /*13e70*/  BRA `(.L_x_5902) ;  /* 0xffffffc800a47947 */ /* 0x000fea000383ffff */
.L_x_5833:
[----:B------:R-:W-:Y:S01]  /*13e80*/  BSSY B0, `(.L_x_5903) ;  /* 0x0000006000007945 */ /* 0x000fe20003800000 */
[----:B------:R-:W-:-:S07]  /*13e90*/  IMAD.MOV.U32 R15, RZ, RZ, -0x1 ;  /* 0xffffffffff0f7424 */ /* 0x000fce00078e00ff */
[----:B------:R-:W-:Y:S05]  /*13ea0*/  WARPSYNC.COLLECTIVE R15, `(.L_x_5904) ;  /* 0x000000000f0c7348 */ /* 0x000fea0003c00000 */
[----:B------:R-:W-:Y:S02]  /*13eb0*/  ELECT P6, UR62, PT ;  /* 0x00000000003e782f */ /* 0x000fe400038c0000 */
[----:B------:R-:W-:Y:S01]  /*13ec0*/  MOV R14, UR62 ;  /* 0x0000003e000e7c02 */ /* 0x000fe20008000f00 */
[----:B------:R-:W-:Y:S10]  /*13ed0*/  ENDCOLLECTIVE ;  /* 0x000000000000791b */ /* 0x000ff40003800000 */
.L_x_5904:
[----:B------:R-:W-:Y:S05]  /*13ee0*/  BSYNC B0 ;  /* 0x0000000000007941 */ /* 0x000fea0003800000 */
.L_x_5903:
[----:B------:R-:W-:Y:S05]  /*13ef0*/  BRA `(.L_x_5905) ;  /* 0xffffffc8009c7947 */ /* 0x000fea000383ffff */
.L_x_5836:
[----:B0-----:R0:W1:Y:S02]  /*13f00*/  SYNCS.PHASECHK.TRANS64.TRYWAIT P0, [R8+URZ+0x34840], R9 ;  /* 0x03484009080075a7 */ /* 0x001064000800017f */
[----:B-1----:R-:W-:Y:S05]  /*13f10*/  @!P0 NANOSLEEP.SYNCS 0x989680 ;  /* 0x009896800000895d */ /* 0x002fea0003900000 */
[----:B------:R-:W1:Y:S02]  /*13f20*/  @!P0 SYNCS.PHASECHK.TRANS64 P0, [R8+URZ+0x34840], R9 ;  /* 0x03484009080085a7 */ /* 0x000e64000800007f */
[----:B-1----:R-:W-:Y:S05]  /*13f30*/  @!P0 BRA `(.L_x_5836) ;  /* 0xfffffffc00f08947 */ /* 0x002fea000383ffff */
[----:B------:R-:W-:Y:S05]  /*13f40*/  BRA `(.L_x_5906) ;  /* 0xffffffcc00107947 */ /* 0x000fea000383ffff */
.L_x_5839:
        /* <DEDUP_REMOVED lines=8> */
.L_x_5847:
[----:B0-----:R0:W1:Y:S02]  /*13fd0*/  SYNCS.PHASECHK.TRANS64.TRYWAIT P0, [R2+URZ+0x34840], R3 ;  /* 0x03484003020075a7 */ /* 0x001064000800017f */
[----:B-1----:R-:W-:Y:S05]  /*13fe0*/  @!P0 NANOSLEEP.SYNCS 0x989680 ;  /* 0x009896800000895d */ /* 0x002fea0003900000 */
[----:B------:R-:W1:Y:S02]  /*13ff0*/  @!P0 SYNCS.PHASECHK.TRANS64 P0, [R2+URZ+0x34840], R3 ;  /* 0x03484003020085a7 */ /* 0x000e64000800007f */
[----:B-1----:R-:W-:Y:S05]  /*14000*/  @!P0 BRA `(.L_x_5847) ;  /* 0xfffffffc00f08947 */ /* 0x002fea000383ffff */
[----:B------:R-:W-:Y:S05]  /*14010*/  BRA `(.L_x_5908) ;  /* 0xffffffd000e47947 */ /* 0x000fea000383ffff */
.L_x_5849:
[----:B0-----:R0:W1:Y:S02]  /*14020*/  SYNCS.PHASECHK.TRANS64.TRYWAIT P0, [R3+URZ+0x60], R2 ;  /* 0x00006002030075a7 */ /* 0x001064000800017f */
[----:B-1----:R-:W-:Y:S05]  /*14030*/  @!P0 NANOSLEEP.SYNCS 0x989680 ;  /* 0x009896800000895d */ /* 0x002fea0003900000 */
[----:B------:R-:W1:Y:S02]  /*14040*/  @!P0 SYNCS.PHASECHK.TRANS64 P0, [R3+URZ+0x60], R2 ;  /* 0x00006002030085a7 */ /* 0x000e64000800007f */
[----:B-1----:R-:W-:Y:S05]  /*14050*/  @!P0 BRA `(.L_x_5849) ;  /* 0xfffffffc00f08947 */ /* 0x002fea000383ffff */
[----:B------:R-:W-:Y:S05]  /*14060*/  BRA `(.L_x_5909) ;  /* 0xffffffd400807947 */ /* 0x000fea000383ffff */
.L_x_5854:
[----:B-1----:R1:W2:Y:S02]  /*14070*/  SYNCS.PHASECHK.TRANS64.TRYWAIT P0, [R2+URZ+0x34840], R3 ;  /* 0x03484003020075a7 */ /* 0x0022a4000800017f */
[----:B--2---:R-:W-:Y:S05]  /*14080*/  @!P0 NANOSLEEP.SYNCS 0x989680 ;  /* 0x009896800000895d */ /* 0x004fea0003900000 */
[----:B------:R-:W2:Y:S02]  /*14090*/  @!P0 SYNCS.PHASECHK.TRANS64 P0, [R2+URZ+0x34840], R3 ;  /* 0x03484003020085a7 */ /* 0x000ea4000800007f */
[----:B--2---:R-:W-:Y:S05]  /*140a0*/  @!P0 BRA `(.L_x_5854) ;  /* 0xfffffffc00f08947 */ /* 0x004fea000383ffff */
[----:B------:R-:W-:Y:S05]  /*140b0*/  BRA `(.L_x_5910) ;  /* 0xffffffd800e47947 */ /* 0x000fea000383ffff */
.L_x_5856:
[----:B0-----:R0:W1:Y:S02]  /*140c0*/  SYNCS.PHASECHK.TRANS64.TRYWAIT P1, [R2+URZ+0x60], R3 ;  /* 0x00006003020075a7 */ /* 0x001064000802017f */
[----:B-1----:R-:W-:Y:S05]  /*140d0*/  @!P1 NANOSLEEP.SYNCS 0x989680 ;  /* 0x009896800000995d */ /* 0x002fea0003900000 */
[----:B------:R-:W1:Y:S02]  /*140e0*/  @!P1 SYNCS.PHASECHK.TRANS64 P1, [R2+URZ+0x60], R3 ;  /* 0x00006003020095a7 */ /* 0x000e64000802007f */
[----:B-1----:R-:W-:Y:S05]  /*140f0*/  @!P1 BRA `(.L_x_5856) ;  /* 0xfffffffc00f09947 */ /* 0x002fea000383ffff */
[----:B------:R-:W-:Y:S05]  /*14100*/  BRA `(.L_x_5911) ;  /* 0xffffffdc00807947 */ /* 0x000fea000383ffff */
.L_x_5861:
[----:B--2---:R2:W3:Y:S02]  /*14110*/  SYNCS.PHASECHK.TRANS64.TRYWAIT P0, [R2+URZ+0x34840], R3 ;  /* 0x03484003020075a7 */ /* 0x0044e4000800017f */
[----:B---3--:R-:W-:Y:S05]  /*14120*/  @!P0 NANOSLEEP.SYNCS 0x989680 ;  /* 0x009896800000895d */ /* 0x008fea0003900000 */
[----:B------:R-:W3:Y:S02]  /*14130*/  @!P0 SYNCS.PHASECHK.TRANS64 P0, [R2+URZ+0x34840], R3 ;  /* 0x03484003020085a7 */ /* 0x000ee4000800007f */
[----:B---3--:R-:W-:Y:S05]  /*14140*/  @!P0 BRA `(.L_x_5861) ;  /* 0xfffffffc00f08947 */ /* 0x008fea000383ffff */
[----:B------:R-:W-:Y:S05]  /*14150*/  BRA `(.L_x_5912) ;  /* 0xffffffe000a47947 */ /* 0x000fea000383ffff */
.L_x_5863:
[----:B0-----:R0:W1:Y:S02]  /*14160*/  SYNCS.PHASECHK.TRANS64.TRYWAIT P1, [R2+URZ+0x60], R8 ;  /* 0x00006008020075a7 */ /* 0x001064000802017f */
[----:B-1----:R-:W-:Y:S05]  /*14170*/  @!P1 NANOSLEEP.SYNCS 0x989680 ;  /* 0x009896800000995d */ /* 0x002fea0003900000 */
[----:B------:R-:W1:Y:S02]  /*14180*/  @!P1 SYNCS.PHASECHK.TRANS64 P1, [R2+URZ+0x60], R8 ;  /* 0x00006008020095a7 */ /* 0x000e64000802007f */
[----:B-1----:R-:W-:Y:S05]  /*14190*/  @!P1 BRA `(.L_x_5863) ;  /* 0xfffffffc00f09947 */ /* 0x002fea000383ffff */
[----:B------:R-:W-:Y:S05]  /*141a0*/  BRA `(.L_x_5913) ;  /* 0xffffffe400407947 */ /* 0x000fea000383ffff */
.L_x_5870:
[----:B-1----:R1:W2:Y:S02]  /*141b0*/  SYNCS.PHASECHK.TRANS64.TRYWAIT P0, [R3+URZ+0x34860], R0 ;  /* 0x03486000030075a7 */ /* 0x0022a4000800017f */
[----:B--2---:R-:W-:Y:S05]  /*141c0*/  @!P0 NANOSLEEP.SYNCS 0x989680 ;  /* 0x009896800000895d */ /* 0x004fea0003900000 */
[----:B------:R-:W2:Y:S02]  /*141d0*/  @!P0 SYNCS.PHASECHK.TRANS64 P0, [R3+URZ+0x34860], R0 ;  /* 0x03486000030085a7 */ /* 0x000ea4000800007f */
[----:B--2---:R-:W-:Y:S05]  /*141e0*/  @!P0 BRA `(.L_x_5870) ;  /* 0xfffffffc00f08947 */ /* 0x004fea000383ffff */
[----:B------:R-:W-:Y:S05]  /*141f0*/  BRA `(.L_x_5914) ;  /* 0xffffffe8004c7947 */ /* 0x000fea000383ffff */
.L_x_5872:
        /* <DEDUP_REMOVED lines=8> */
.L_x_5916:
[----:B------:R-:W-:Y:S05]  /*14280*/  BSYNC B0 ;  /* 0x0000000000007941 */ /* 0x000fea0003800000 */
.L_x_5915:
        /* <DEDUP_REMOVED lines=8> */
.L_x_5917:
[----:B------:R-:W-:Y:S01]  /*14310*/  IMAD.MOV.U32 R5, RZ, RZ, R14 ;  /* 0x000000ffff057224 */ /* 0x000fe200078e000e */
[----:B------:R-:W-:Y:S06]  /*14320*/  BRA `(.L_x_5918) ;  /* 0xffffffe800d87947 */ /* 0x000fec000383ffff */
.L_x_5875:
        /* <DEDUP_REMOVED lines=8> */
.L_x_5920:
[----:B------:R-:W-:Y:S05]  /*143b0*/  BSYNC B0 ;  /* 0x0000000000007941 */ /* 0x000fea0003800000 */
.L_x_5919:
[C---:B------:R-:W-:Y:S01]  /*143c0*/  ISETP.NE.AND P0, PT, R9.reuse, RZ, PT ;  /* 0x000000ff0900720c */ /* 0x040fe20003f05270 */
        /* <DEDUP_REMOVED lines=9> */
.L_x_5921:
        /* <DEDUP_REMOVED lines=8> */
.L_x_5922:
        /* <DEDUP_REMOVED lines=8> */
.L_x_5923:
        /* <DEDUP_REMOVED lines=8> */
.L_x_5924:
        /* <DEDUP_REMOVED lines=8> */
.L_x_5925:
[----:B------:R-:W-:Y:S05]  /*14660*/  BRA `(.L_x_5926) ;  /* 0xffffffe800a07947 */ /* 0x000fea000383ffff */
.L_x_5880:
        /* <DEDUP_REMOVED lines=8> */
.L_x_5928:
[----:B------:R-:W-:Y:S05]  /*146f0*/  BSYNC B0 ;  /* 0x0000000000007941 */ /* 0x000fea0003800000 */
.L_x_5927:
        /* <DEDUP_REMOVED lines=10> */
.L_x_5929:
        /* <DEDUP_REMOVED lines=8> */
.L_x_5930:
        /* <DEDUP_REMOVED lines=8> */
.L_x_5931:
        /* <DEDUP_REMOVED lines=8> */
.L_x_5932:
        /* <DEDUP_REMOVED lines=8> */
.L_x_5933:
[----:B------:R-:W-:Y:S05]  /*149a0*/  BRA `(.L_x_5934) ;  /* 0xffffffe800887947 */ /* 0x000fea000383ffff */
.L_x_5882:
[----:B------:R-:W-:Y:S01]  /*149b0*/  BSSY B0, `(.L_x_5935) ;  /* 0x0000006000007945 */ /* 0x000fe20003800000 */
[----:B------:R-:W-:Y:S02]  /*149c0*/  PLOP3.LUT P6, PT, P6, PT, PT, 0x8, 0x0 ;  /* 0x000000000000781c */ /* 0x000fe400037ce170 */
[----:B------:R-:W-:-:S11]  /*149d0*/  MOV R15, 0xffffffff ;  /* 0xffffffff000f7802 */ /* 0x000fd60000000f00 */
[----:B0-----:R-:W-:Y:S05]  /*149e0*/  WARPSYNC.COLLECTIVE R15, `(.L_x_5936) ;  /* 0x000000000f087348 */ /* 0x001fea0003c00000 */
[----:B------:R-:W-:Y:S01]  /*149f0*/  VOTE.ANY R14, PT, P6 ;  /* 0x00000000000e7806 */ /* 0x000fe200030e0100 */
[----:B0-----:R-:W-:Y:S06]  /*14a00*/  ENDCOLLECTIVE ;  /* 0x000000000000791b */ /* 0x001fec0003800000 */
.L_x_5936:
[----:B------:R-:W-:Y:S05]  /*14a10*/  BSYNC B0 ;  /* 0x0000000000007941 */ /* 0x000fea0003800000 */
.L_x_5935:
        /* <DEDUP_REMOVED lines=9> */
.L_x_5937:
[----:B------:R-:W-:Y:S01]  /*14ab0*/  IMAD.MOV.U32 R17, RZ, RZ, R14 ;  /* 0x000000ffff117224 */ /* 0x000fe200078e000e */
[----:B------:R-:W-:Y:S06]  /*14ac0*/  BRA `(.L_x_5938) ;  /* 0xffffffe800787947 */ /* 0x000fec000383ffff */
.L_x_5884:
[----:B------:R-:W-:Y:S01]  /*14ad0*/  BSSY B0, `(.L_x_5939) ;  /* 0x0000007000007945 */ /* 0x000fe20003800000 */
[----:B------:R-:W-:Y:S01]  /*14ae0*/  IMAD.MOV.U32 R13, RZ, RZ, R2 ;  /* 0x000000ffff0d7224 */ /* 0x000fe200078e0002 */
[----:B------:R-:W-:Y:S01]  /*14af0*/  MOV R11, 0x1f ;  /* 0x0000001f000b7802 */ /* 0x000fe20000000f00 */
[----:B------:R-:W-:-:S07]  /*14b00*/  IMAD.MOV.U32 R15, RZ, RZ, -0x1 ;  /* 0xffffffffff0f7424 */ /* 0x000fce00078e00ff */
[----:B012---:R-:W-:Y:S05]  /*14b10*/  WARPSYNC.COLLECTIVE R15, `(.L_x_5940) ;  /* 0x000000000f087348 */ /* 0x007fea0003c00000 */
[----:B------:R3:W4:Y:S02]  /*14b20*/  SHFL.IDX P6, R14, R13, R12, R11 ;  /* 0x0000000c0d0e7389 */ /* 0x00072400000c000b */
[----:B01234-:R-:W-:Y:S01]  /*14b30*/  ENDCOLLECTIVE ;  /* 0x000000000000791b */ /* 0x01ffe20003800000 */
.L_x_5940:
[----:B------:R-:W-:Y:S05]  /*14b40*/  BSYNC B0 ;  /* 0x0000000000007941 */ /* 0x000fea0003800000 */
.L_x_5939:
[----:B------:R-:W-:Y:S05]  /*14b50*/  BRA `(.L_x_5883) ;  /* 0xffffffe800707947 */ /* 0x000fea000383ffff */
.L_x_5888:
[----:B0-----:R0:W1:Y:S02]  /*14b60*/  SYNCS.PHASECHK.TRANS64.TRYWAIT P0, [R0+URZ+0x34820], R3 ;  /* 0x03482003000075a7 */ /* 0x001064000800017f */
[----:B-1----:R-:W-:Y:S05]  /*14b70*/  @!P0 NANOSLEEP.SYNCS 0x989680 ;  /* 0x009896800000895d */ /* 0x002fea0003900000 */
[----:B------:R-:W1:Y:S02]  /*14b80*/  @!P0 SYNCS.PHASECHK.TRANS64 P0, [R0+URZ+0x34820], R3 ;  /* 0x03482003000085a7 */ /* 0x000e64000800007f */
[----:B-1----:R-:W-:Y:S05]  /*14b90*/  @!P0 BRA `(.L_x_5888) ;  /* 0xfffffffc00f08947 */ /* 0x002fea000383ffff */
[----:B------:R-:W-:Y:S05]  /*14ba0*/  BRA `(.L_x_5941) ;  /* 0xffffffec00547947 */ /* 0x000fea000383ffff */
.L_x_5889:
        /* <DEDUP_REMOVED lines=8> */
[----:B0-----:R-:W-:Y:S05]  /*14c30*/  WARPSYNC.COLLECTIVE R15, `(.L_x_5943) ;  /* 0x000000000f087348 */ /* 0x001fea0003c00000 */
[----:B------:R1:W2:Y:S02]  /*14c40*/  SHFL.IDX P6, R14, R13, R12, R11 ;  /* 0x0000000c0d0e7389 */ /* 0x0002a400000c000b */
[----:B012---:R-:W-:Y:S01]  /*14c50*/  ENDCOLLECTIVE ;  /* 0x000000000000791b */ /* 0x007fe20003800000 */
.L_x_5943:
[----:B------:R-:W-:Y:S05]  /*14c60*/  BSYNC B0 ;  /* 0x0000000000007941 */ /* 0x000fea0003800000 */
.L_x_5942:
[----:B------:R-:W-:Y:S05]  /*14c70*/  BRA `(.L_x_5944) ;  /* 0xffffffec003c7947 */ /* 0x000fea000383ffff */
.L_x_5892:
[----:B------:R-:W-:Y:S01]  /*14c80*/  BSSY B1, `(.L_x_5945) ;  /* 0x0000006000017945 */ /* 0x000fe20003800000 */
[----:B------:R-:W-:-:S07]  /*14c90*/  IMAD.MOV.U32 R15, RZ, RZ, -0x1 ;  /* 0xffffffffff0f7424 */ /* 0x000fce00078e00ff */
[----:B01----:R-:W-:Y:S05]  /*14ca0*/  WARPSYNC.COLLECTIVE R15, `(.L_x_5946) ;  /* 0x000000000f0c7348 */ /* 0x003fea0003c00000 */
[----:B------:R-:W-:Y:S02]  /*14cb0*/  ELECT P6, UR62, PT ;  /* 0x00000000003e782f */ /* 0x000fe400038c0000 */
[----:B------:R-:W-:Y:S01]  /*14cc0*/  MOV R14, UR62 ;  /* 0x0000003e000e7c02 */ /* 0x000fe20008000f00 */
[----:B01----:R-:W-:Y:S10]  /*14cd0*/  ENDCOLLECTIVE ;  /* 0x000000000000791b */ /* 0x003ff40003800000 */
.L_x_5946:
[----:B------:R-:W-:Y:S05]  /*14ce0*/  BSYNC B1 ;  /* 0x0000000000017941 */ /* 0x000fea0003800000 */
.L_x_5945:
[----:B------:R-:W-:Y:S05]  /*14cf0*/  BRA `(.L_x_5947) ;  /* 0xffffffec00347947 */ /* 0x000fea000383ffff */
.L_x_5894:
[----:B0-----:R0:W1:Y:S02]  /*14d00*/  SYNCS.PHASECHK.TRANS64.TRYWAIT P0, [R6+URZ], R5 ;  /* 0x00000005060075a7 */ /* 0x001064000800017f */
[----:B-1----:R-:W-:Y:S05]  /*14d10*/  @!P0 NANOSLEEP.SYNCS 0x989680 ;  /* 0x009896800000895d */ /* 0x002fea0003900000 */
[----:B------:R-:W1:Y:S02]  /*14d20*/  @!P0 SYNCS.PHASECHK.TRANS64 P0, [R6+URZ], R5 ;  /* 0x00000005060085a7 */ /* 0x000e64000800007f */
[----:B-1----:R-:W-:Y:S05]  /*14d30*/  @!P0 BRA `(.L_x_5894) ;  /* 0xfffffffc00f08947 */ /* 0x002fea000383ffff */
[----:B------:R-:W-:Y:S05]  /*14d40*/  BRA `(.L_x_5948) ;  /* 0xffffffec00707947 */ /* 0x000fea000383ffff */
.L_x_5895:
[----:B-1----:R1:W2:Y:S02]  /*14d50*/  SYNCS.PHASECHK.TRANS64.TRYWAIT P0, [R7+URZ], R2 ;  /* 0x00000002070075a7 */ /* 0x0022a4000800017f */
[----:B--2---:R-:W-:Y:S05]  /*14d60*/  @!P0 NANOSLEEP.SYNCS 0x989680 ;  /* 0x009896800000895d */ /* 0x004fea0003900000 */
[----:B------:R-:W2:Y:S02]  /*14d70*/  @!P0 SYNCS.PHASECHK.TRANS64 P0, [R7+URZ], R2 ;  /* 0x00000002070085a7 */ /* 0x000ea4000800007f */
[----:B--2---:R-:W-:Y:S05]  /*14d80*/  @!P0 BRA `(.L_x_5895) ;  /* 0xfffffffc00f08947 */ /* 0x004fea000383ffff */
[----:B------:R-:W-:Y:S05]  /*14d90*/  BRA `(.L_x_5949) ;  /* 0xffffffec00647947 */ /* 0x000fea000383ffff */
.L_x_5897:
[----:B--2---:R2:W3:Y:S02]  /*14da0*/  SYNCS.PHASECHK.TRANS64.TRYWAIT P0, [R4+URZ], R5 ;  /* 0x00000005040075a7 */ /* 0x0044e4000800017f */
[----:B---3--:R-:W-:Y:S05]  /*14db0*/  @!P0 NANOSLEEP.SYNCS 0x989680 ;  /* 0x009896800000895d */ /* 0x008fea0003900000 */
[----:B------:R-:W3:Y:S02]  /*14dc0*/  @!P0 SYNCS.PHASECHK.TRANS64 P0, [R4+URZ], R5 ;  /* 0x00000005040085a7 */ /* 0x000ee4000800007f */
[----:B---3--:R-:W-:Y:S05]  /*14dd0*/  @!P0 BRA `(.L_x_5897) ;  /* 0xfffffffc00f08947 */ /* 0x008fea000383ffff */
[----:B------:R-:W-:Y:S05]  /*14de0*/  BRA `(.L_x_5950) ;  /* 0xffffffec006c7947 */ /* 0x000fea000383ffff */
.L_x_5951:
        /* <DEDUP_REMOVED lines=9> */
.L_x_12768:


//--------------------- .text._ZN7cutlass13device_kernelIN5flash11enable_sm90INS1_16FlashAttnFwdSm90INS1_25CollectiveMainloopFwdSm90ILi2EN4cute5tupleIJNS5_1CILi1EEES8_S8_EEENS6_IJNS7_ILi128EEENS7_ILi176EEESA_EEELi128ENS_6half_tEfNS_4arch4Sm90ELb0ELb0ELb1ELb1ELb0ELb1ELb0ELb1ELb1ELb0ELb0ELb0EEENS1_21CollectiveEpilogueFwdINS6_IJSA_SA_SB_EEES9_SD_SF_Li256ELb1ELb0ELb0ELb0EEENS1_36VarlenDynamicPersistentTileSchedulerILi128ELi176ELi256ELi32ELb0ELb0ELb1ELb0ELb1ELb1EEEEEEEEEvNT_6ParamsE --------------------------
	.section	.text._ZN7cutlass13device_kernelIN5flash11enable_sm90INS1_16FlashAttnFwdSm90INS1_25CollectiveMainloopFwdSm90ILi2EN4cute5tupleIJNS5_1CILi1EEES8_S8_EEENS6_IJNS7_ILi128EEENS7_ILi176EEESA_EEELi128ENS_6half_tEfNS_4arch4Sm90ELb0ELb0ELb1ELb1ELb0ELb1ELb0ELb1ELb1ELb0ELb0ELb0EEENS1_21CollectiveEpilogueFwdINS6_IJSA_SA_SB_EEES9_SD_SF_Li256ELb1ELb0ELb0ELb0EEENS1_36VarlenDynamicPersistentTileSchedulerILi128ELi176ELi256ELi32ELb0ELb0ELb1ELb0ELb1ELb1EEEEEEEEEvNT_6ParamsE,"ax",@progbits
	.align	128
.text._ZN7cutlass13device_kernelIN5flash11enable_sm90INS1_16FlashAttnFwdSm90INS1_25CollectiveMainloopFwdSm90ILi2EN4cute5tupleIJNS5_1CILi1EEES8_S8_EEENS6_IJNS7_ILi128EEENS7_ILi176EEESA_EEELi128ENS_6half_tEfNS_4arch4Sm90ELb0ELb0ELb1ELb1ELb0ELb1ELb0ELb1ELb1ELb0ELb0ELb0EEENS1_21CollectiveEpilogueFwdINS6_IJSA_SA_SB_EEES9_SD_SF_Li256ELb1ELb0ELb0ELb0EEENS1_36VarlenDynamicPersistentTileSchedulerILi128ELi176ELi256ELi32ELb0ELb0ELb1ELb0ELb1ELb1EEEEEEEEEvNT_6ParamsE:
        .type           _ZN7cutlass13device_kernelIN5flash11enable_sm90INS1_16FlashAttnFwdSm90INS1_25CollectiveMainloopFwdSm90ILi2EN4cute5tupleIJNS5_1CILi1EEES8_S8_EEENS6_IJNS7_ILi128EEENS7_ILi176EEESA_EEELi128ENS_6half_tEfNS_4arch4Sm90ELb0ELb0ELb1ELb1ELb0ELb1ELb0ELb1ELb1ELb0ELb0ELb0EEENS1_21CollectiveEpilogueFwdINS6_IJSA_SA_SB_EEES9_SD_SF_Li256ELb1ELb0ELb0ELb0EEENS1_36VarlenDynamicPersistentTileSchedulerILi128ELi176ELi256ELi32ELb0ELb0ELb1ELb0ELb1ELb1EEEEEEEEEvNT_6ParamsE,@function
        .size           _ZN7cutlass13device_kernelIN5flash11enable_sm90INS1_16FlashAttnFwdSm90INS1_25CollectiveMainloopFwdSm90ILi2EN4cute5tupleIJNS5_1CILi1EEES8_S8_EEENS6_IJNS7_ILi128EEENS7_ILi176EEESA_EEELi128ENS_6half_tEfNS_4arch4Sm90ELb0ELb0ELb1ELb1ELb0ELb1ELb0ELb1ELb1ELb0ELb0ELb0EEENS1_21CollectiveEpilogueFwdINS6_IJSA_SA_SB_EEES9_SD_SF_Li256ELb1ELb0ELb0ELb0EEENS1_36VarlenDynamicPersistentTileSchedulerILi128ELi176ELi256ELi32ELb0ELb0ELb1ELb0ELb1ELb1EEEEEEEEEvNT_6ParamsE,(.L_x_12769 - _ZN7cutlass13device_kernelIN5flash11enable_sm90INS1_16FlashAttnFwdSm90INS1_25CollectiveMainloopFwdSm90ILi2EN4cute5tupleIJNS5_1CILi1EEES8_S8_EEENS6_IJNS7_ILi128EEENS7_ILi176EEESA_EEELi128ENS_6half_tEfNS_4arch4Sm90ELb0ELb0ELb1ELb1ELb0ELb1ELb0ELb1ELb1ELb0ELb0ELb0EEENS1_21CollectiveEpilogueFwdINS6_IJSA_SA_SB_EEES9_SD_SF_Li256ELb1ELb0ELb0ELb0EEENS1_36VarlenDynamicPersistentTileSchedulerILi128ELi176ELi256ELi32ELb0ELb0ELb1ELb0ELb1ELb1EEEEEEEEEvNT_6ParamsE)
        .other          _ZN7cutlass13device_kernelIN5flash11enable_sm90INS1_16FlashAttnFwdSm90INS1_25CollectiveMainloopFwdSm90ILi2EN4cute5tupleIJNS5_1CILi1EEES8_S8_EEENS6_IJNS7_ILi128EEENS7_ILi176EEESA_EEELi128ENS_6half_tEfNS_4arch4Sm90ELb0ELb0ELb1ELb1ELb0ELb1ELb0ELb1ELb1ELb0ELb0ELb0EEENS1_21CollectiveEpilogueFwdINS6_IJSA_SA_SB_EEES9_SD_SF_Li256ELb1ELb0ELb0ELb0EEENS1_36VarlenDynamicPersistentTileSchedulerILi128ELi176ELi256ELi32ELb0ELb0ELb1ELb0ELb1ELb1EEEEEEEEEvNT_6ParamsE,@"STO_CUDA_ENTRY STV_DEFAULT"
_ZN7cutlass13device_kernelIN5flash11enable_sm90INS1_16FlashAttnFwdSm90INS1_25CollectiveMainloopFwdSm90ILi2EN4cute5tupleIJNS5_1CILi1EEES8_S8_EEENS6_IJNS7_ILi128EEENS7_ILi176EEESA_EEELi128ENS_6half_tEfNS_4arch4Sm90ELb0ELb0ELb1ELb1ELb0ELb1ELb0ELb1ELb1ELb0ELb0ELb0EEENS1_21CollectiveEpilogueFwdINS6_IJSA_SA_SB_EEES9_SD_SF_Li256ELb1ELb0ELb0ELb0EEENS1_36VarlenDynamicPersistentTileSchedulerILi128ELi176ELi256ELi32ELb0ELb0ELb1ELb0ELb1ELb1EEEEEEEEEvNT_6ParamsE:
[----:B------:R-:W0:Y:S02]  /*0000*/  LDC R1, c[0x0][0x28] ;  /* 0x00000a00ff017b82 */ /* 0x000e240000000800 */
[----:B0-----:R-:W-:Y:S01]  /*0010*/  VIADD R1, R1, 0xffffff60 ;  /* 0xffffff6001017836 */ /* 0x001fe20000000000 */
[----:B------:R-:W0:Y:S01]  /*0020*/  S2R R3, SR_TID.X ;  /* 0x0000000000037919 */ /* 0x000e220000002100 */
[----:B------:R-:W-:Y:S01]  /*0030*/  ELECT P0, URZ, PT ;  /* 0x00000000003f782f */ /* 0x000fe20003800000 */
[----:B------:R-:W-:Y:S01]  /*0040*/  BSSY B0, `(.L_x_5952) ;  /* 0x0000017000007945 */ /* 0x000fe20003800000 */
[--C-:B0-----:R-:W-:Y:S02]  /*0050*/  SHF.R.U32.HI R0, RZ, 0x5, R3.reuse ;  /* 0x00000005ff007819 */ /* 0x101fe40000011603 */
[----:B------:R-:W-:-:S03]  /*0060*/  SHF.R.U32.HI R4, RZ, 0x7, R3 ;  /* 0x00000007ff047819 */ /* 0x000fc60000011603 */
[----:B------:R-:W0:Y:S02]  /*0070*/  SHFL.IDX PT, R2, R0, RZ, 0x1f ;  /* 0x00001fff00027589 */ /* 0x000e2400000e0000 */
[----:B0-----:R-:W-:-:S13]  /*0080*/  ISETP.EQ.AND P0, PT, R2, RZ, P0 ;  /* 0x000000ff0200720c */ /* 0x001fda0000702270 */
        /* <DEDUP_REMOVED lines=18> */
.L_x_5953:
[----:B------:R-:W-:Y:S05]  /*01b0*/  BSYNC B0 ;  /* 0x0000000000007941 */ /* 0x000fea0003800000 */
.L_x_5952:
        /* <DEDUP_REMOVED lines=41> */
.L_x_5954:
        /* <DEDUP_REMOVED lines=22> */
.L_x_5955:
        /* <DEDUP_REMOVED lines=18> */
.L_x_5956:
        /* <DEDUP_REMOVED lines=22> */
.L_x_5957:
        /* <DEDUP_REMOVED lines=22> */
.L_x_5958:
[----:B------:R-:W-:Y:S01]  /*0990*/  PLOP3.LUT P0, PT, PT, PT, UP0, 0x80, 0x0 ;  /* 0x000000000000781c */ /* 0x000fe20003f0f008 */
[----:B------:R-:W-:Y:S01]  /*09a0*/  UMOV UR60, 0x1 ;  /* 0x00000001003c7882 */ /* 0x000fe20000000000 */
[----:B------:R-:W-:Y:S01]  /*09b0*/  NOP ;  /* 0x0000000000007918 */ /* 0x000fe20000000000 */
[----:B------:R-:W-:Y:S01]  /*09c0*/  USEL UR60, UR60, 0x2, !UP0 ;  /* 0x000000023c3c7887 */ /* 0x000fe2000c000000 */
[----:B------:R-:W-:Y:S01]  /*09d0*/  BSSY B7, `(.L_x_5959) ;  /* 0x0002485000077945 */ /* 0x000fe20003800000 */
[----:B012-4-:R-:W-:Y:S08]  /*09e0*/  BAR.SYNC.DEFER_BLOCKING 0x0 ;  /* 0x0000000000007b1d */ /* 0x017ff00000010000 */
[----:B------:R-:W-:Y:S05]  /*09f0*/  @!P0 BRA `(.L_x_5960) ;  /* 0x000001ec005c8947 */ /* 0x000fea0003800000 */
.L_x_5961:
[----:B------:R-:W-:-:S08]  /*0a00*/  NOP ;  /* 0x0000000000007918 */ /* 0x000fd00000000000 */
[----:B------:R-:W0:Y:S02]  /*0a10*/  USETMAXREG.TRY_ALLOC.CTAPOOL UP0, 0xf0 ;  /* 0x000000f0000079c8 */ /* 0x000e240008000600 */
[----:B0-----:R-:W-:-:S13]  /*0a20*/  PLOP3.LUT P0, PT, PT, PT, UP0, 0x80, 0x0 ;  /* 0x000000000000781c */ /* 0x001fda0003f0f008 */
[----:B------:R-:W-:Y:S05]  /*0a30*/  @!P0 BRA `(.L_x_5961) ;  /* 0xfffffffc00f08947 */ /* 0x000fea000383ffff */
[----:B------:R-:W2:Y:S01]  /*0a40*/  LDL.LU R0, [R1] ;  /* 0x0000000001007983 */ /* 0x000ea20000300800 */
[----:B------:R-:W-:Y:S01]  /*0a50*/  SHF.R.U32.HI R2, RZ, 0x7, R3 ;  /* 0x00000007ff027819 */ /* 0x000fe20000011603 */
[----:B------:R-:W0:Y:S01]  /*0a60*/  S2UR UR5, SR_CgaCtaId ;  /* 0x00000000000579c3 */ /* 0x000e220000008800 */
[----:B------:R-:W-:-:S07]  /*0a70*/  UMOV UR4, 0x400 ;  /* 0x0000040000047882 */ /* 0x000fce0000000000 */
[----:B------:R-:W-:Y:S06]  /*0a80*/  BAR.ARV 0x8, 0x120 ;  /* 0x0204800000007b1d */ /* 0x000fec0000002000 */
[----:B------:R-:W-:-:S13]  /*0a90*/  ISETP.NE.AND P0, PT, R2, 0x1, PT ;  /* 0x000000010200780c */ /* 0x000fda0003f05270 */
[----:B------:R-:W-:Y:S06]  /*0aa0*/  @!P0 BAR.ARV 0x9, 0x100 ;  /* 0x0244000000008b1d */ /* 0x000fec0000002000 */
[----:B0-----:R-:W-:Y:S02]  /*0ab0*/  ULEA UR4, UR5, UR4, 0x18 ;  /* 0x0000000405047291 */ /* 0x001fe4000f8ec03f */
[----:B------:R-:W-:Y:S04]  /*0ac0*/  BAR.SYNC.DEFER_BLOCKING 0x5, 0x120 ;  /* 0x0144800000007b1d */ /* 0x000fe80000010000 */
[----:B------:R-:W-:-:S02]  /*0ad0*/  IMAD.U32 R2, RZ, RZ, UR4 ;  /* 0x00000004ff027e24 */ /* 0x000fc4000f8e00ff */
[----:B------:R-:W-:-:S03]  /*0ae0*/  ULDC UR4, c[0x0][0xc14] ;  /* 0x0003050000047ab9 */ /* 0x000fc60000000800 */
[----:B------:R-:W0:Y:S01]  /*0af0*/  LDS.128 R156, [R2+0x348d0] ;  /* 0x0348d000029c7984 */ /* 0x000e220000000c00 */
[----:B------:R-:W-:Y:S06]  /*0b00*/  BAR.ARV 0x4, 0x120 ;  /* 0x0104800000007b1d */ /* 0x000fec0000002000 */
[----:B--2---:R-:W-:-:S04]  /*0b10*/  LOP3.LUT R0, R0, 0xffffffdf, RZ, 0xc0, !PT ;  /* 0xffffffdf00007812 */ /* 0x004fc800078ec0ff */
[----:B------:R-:W-:Y:S02]  /*0b20*/  @P0 LOP3.LUT R0, R0, 0x20, RZ, 0xfc, !PT ;  /* 0x0000002000000812 */ /* 0x000fe400078efcff */
[----:B0-----:R-:W-:-:S03]  /*0b30*/  ISETP.GE.AND P0, PT, R159, UR4, PT ;  /* 0x000000049f007c0c */ /* 0x001fc6000bf06270 */
[----:B------:R0:W-:Y:S10]  /*0b40*/  STL [R1], R0 ;  /* 0x0000000001007387 */ /* 0x0001f40000100800 */
[----:B0-----:R-:W-:Y:S05]  /*0b50*/  @P0 BRA `(.L_x_5962) ;  /* 0x0000024400b00947 */ /* 0x001fea0003800000 */
[----:B------:R-:W-:Y:S01]  /*0b60*/  VIADD R7, R3, 0xffffff80 ;  /* 0xffffff8003077836 */ /* 0x000fe20000000000 */
[----:B------:R-:W-:Y:S01]  /*0b70*/  R2UR UR4, R2 ;  /* 0x00000000020472ca */ /* 0x000fe200000e0000 */
[----:B------:R-:W-:Y:S01]  /*0b80*/  ULOP3.LUT UR5, UR60, 0x1, URZ, 0xfc, !UPT ;  /* 0x000000013c057892 */ /* 0x000fe2000f8efc3f */
[----:B------:R-:W-:Y:S01]  /*0b90*/  IMAD.MOV.U32 R220, RZ, RZ, RZ ;  /* 0x000000ffffdc7224 */ /* 0x000fe200078e00ff */
[----:B------:R-:W-:Y:S02]  /*0ba0*/  CS2R R228, SRZ ;  /* 0x0000000000e47805 */ /* 0x000fe4000001ff00 */
[----:B------:R-:W-:-:S04]  /*0bb0*/  SHF.R.S32.HI R0, RZ, 0x1f, R7 ;  /* 0x0000001fff007819 */ /* 0x000fc80000011407 */
[----:B------:R-:W-:-:S04]  /*0bc0*/  LEA.HI R3, R0, R7, RZ, 0x7 ;  /* 0x0000000700037211 */ /* 0x000fc800078f38ff */
[----:B------:R-:W-:Y:S01]  /*0bd0*/  LOP3.LUT R4, R3, 0xffffff80, RZ, 0xc0, !PT ;  /* 0xffffff8003047812 */ /* 0x000fe200078ec0ff */
[----:B------:R-:W-:Y:S01]  /*0be0*/  UIADD3 UR4, UR4, 0x16400, URZ ;  /* 0x0001640004047890 */ /* 0x000fe2000fffe03f */
[----:B------:R-:W-:Y:S02]  /*0bf0*/  SHF.R.S32.HI R8, RZ, 0x7, R3 ;  /* 0x00000007ff087819 */ /* 0x000fe40000011403 */
[----:B------:R-:W-:Y:S02]  /*0c00*/  IADD3 R9, R7, -R4, RZ ;  /* 0x8000000407097210 */ /* 0x000fe40007ffe0ff */
[----:B------:R-:W-:Y:S02]  /*0c10*/  LEA.HI R3, R3, R8, RZ, 0x1 ;  /* 0x0000000803037211 */ /* 0x000fe400078f08ff */
[----:B------:R-:W-:Y:S02]  /*0c20*/  SHF.R.S32.HI R4, RZ, 0x1f, R9 ;  /* 0x0000001fff047819 */ /* 0x000fe40000011409 */
[----:B------:R-:W-:-:S02]  /*0c30*/  LOP3.LUT R3, R3, 0x3fffffe, RZ, 0xc0, !PT ;  /* 0x03fffffe03037812 */ /* 0x000fc400078ec0ff */
[CC--:B------:R-:W-:Y:S02]  /*0c40*/  LEA.HI R5, R4.reuse, R9.reuse, RZ, 0x2 ;  /* 0x0000000904057211 */ /* 0x0c0fe400078f10ff */
[----:B------:R-:W-:Y:S01]  /*0c50*/  LEA.HI R4, R4, R9, RZ, 0x5 ;  /* 0x0000000904047211 */ /* 0x000fe200078f28ff */
[----:B------:R-:W-:Y:S01]  /*0c60*/  IMAD.IADD R3, R8, 0x1, -R3 ;  /* 0x0000000108037824 */ /* 0x000fe200078e0a03 */
[--C-:B------:R-:W-:Y:S02]  /*0c70*/  SHF.R.S32.HI R6, RZ, 0x2, R5.reuse ;  /* 0x00000002ff067819 */ /* 0x100fe40000011405 */
[----:B------:R-:W-:Y:S02]  /*0c80*/  SHF.R.S32.HI R5, RZ, 0x1f, R5 ;  /* 0x0000001fff057819 */ /* 0x000fe40000011405 */
[----:B------:R-:W-:Y:S02]  /*0c90*/  SHF.R.S32.HI R4, RZ, 0x5, R4 ;  /* 0x00000005ff047819 */ /* 0x000fe40000011404 */
[----:B------:R-:W-:-:S04]  /*0ca0*/  LEA.HI R5, R5, R6, RZ, 0x3 ;  /* 0x0000000605057211 */ /* 0x000fc800078f18ff */
[----:B------:R-:W-:-:S05]  /*0cb0*/  LOP3.LUT R5, R5, 0xfffffff8, RZ, 0xc0, !PT ;  /* 0xfffffff805057812 */ /* 0x000fca00078ec0ff */
[----:B------:R-:W-:-:S04]  /*0cc0*/  IMAD.IADD R5, R6, 0x1, -R5 ;  /* 0x0000000106057824 */ /* 0x000fc800078e0a05 */
[----:B------:R-:W-:-:S05]  /*0cd0*/  IMAD R4, R4, 0x10, R5 ;  /* 0x0000001004047824 */ /* 0x000fca00078e0205 */
[----:B------:R-:W-:Y:S01]  /*0ce0*/  LEA R3, R3, R4, 0x6 ;  /* 0x0000000403037211 */ /* 0x000fe200078e30ff */
[----:B------:R-:W-:-:S04]  /*0cf0*/  IMAD.U32 R4, RZ, RZ, UR5 ;  /* 0x00000005ff047e24 */ /* 0x000fc8000f8e00ff */
[----:B------:R0:W-:Y:S04]  /*0d00*/  STL [R1+0x90], R3 ;  /* 0x0000900301007387 */ /* 0x0001e80000100800 */
[----:B------:R-:W-:Y:S04]  /*0d10*/  STL [R1+0x84], RZ ;  /* 0x000084ff01007387 */ /* 0x000fe80000100800 */
[----:B------:R-:W-:Y:S01]  /*0d20*/  STL [R1+0x4], RZ ;  /* 0x000004ff01007387 */ /* 0x000fe20000100800 */
[CC--:B0-----:R-:W-:Y:S02]  /*0d30*/  LEA.HI R3, R0.reuse, R7.reuse, RZ, 0x6 ;  /* 0x0000000700037211 */ /* 0x0c1fe400078f30ff */
[----:B------:R-:W-:-:S03]  /*0d40*/  LEA.HI R0, R0, R7, RZ, 0x3 ;  /* 0x0000000700007211 */ /* 0x000fc600078f18ff */
[----:B------:R-:W-:Y:S01]  /*0d50*/  IMAD.SHL.U32 R4, R3, 0x8, RZ ;  /* 0x0000000803047824 */ /* 0x000fe200078e00ff */
[----:B------:R-:W-:Y:S02]  /*0d60*/  LOP3.LUT R3, R0, 0xfffffff8, RZ, 0xc0, !PT ;  /* 0xfffffff800037812 */ /* 0x000fe400078ec0ff */
[----:B------:R-:W-:Y:S02]  /*0d70*/  SHF.R.S32.HI R22, RZ, 0x3, R0 ;  /* 0x00000003ff167819 */ /* 0x000fe40000011400 */
[----:B------:R-:W-:Y:S01]  /*0d80*/  LOP3.LUT R14, R4, 0xfffffe00, RZ, 0xc0, !PT ;  /* 0xfffffe00040e7812 */ /* 0x000fe200078ec0ff */
[----:B------:R-:W-:Y:S01]  /*0d90*/  IMAD.U32 R4, RZ, RZ, UR4 ;  /* 0x00000004ff047e24 */ /* 0x000fe2000f8e00ff */
[----:B------:R-:W-:Y:S01]  /*0da0*/  IADD3 R3, R7, -R3, RZ ;  /* 0x8000000307037210 */ /* 0x000fe20007ffe0ff */
[C---:B------:R-:W-:Y:S01]  /*0db0*/  IMAD.SHL.U32 R0, R22.reuse, 0x40, RZ ;  /* 0x0000004016007824 */ /* 0x040fe200078e00ff */
[C---:B------:R-:W-:Y:S01]  /*0dc0*/  IADD3 R222, R22.reuse, 0x40, RZ ;  /* 0x0000004016de7810 */ /* 0x040fe20007ffe0ff */
[----:B------:R-:W-:Y:S01]  /*0dd0*/  VIADD R223, R22, 0x20 ;  /* 0x0000002016df7836 */ /* 0x000fe20000000000 */
[----:B------:R0:W-:Y:S01]  /*0de0*/  STL [R1+0x8c], R4 ;  /* 0x00008c0401007387 */ /* 0x0001e20000100800 */
[C---:B------:R-:W-:Y:S01]  /*0df0*/  SHF.L.U32 R16, R3.reuse, 0x3, RZ ;  /* 0x0000000303107819 */ /* 0x040fe200000006ff */
[----:B------:R-:W-:Y:S01]  /*0e00*/  IMAD.SHL.U32 R18, R3, 0x4, RZ ;  /* 0x0000000403127824 */ /* 0x000fe200078e00ff */
[----:B------:R-:W-:Y:S01]  /*0e10*/  LOP3.LUT R3, R0, 0x1c0, RZ, 0xc0, !PT ;  /* 0x000001c000037812 */ /* 0x000fe200078ec0ff */
[----:B------:R1:W-:Y:S01]  /*0e20*/  STL [R1+0x3c], R0 ;  /* 0x00003c0001007387 */ /* 0x0003e20000100800 */
[C---:B------:R-:W-:Y:S01]  /*0e30*/  VIADD R225, R22.reuse, 0x80 ;  /* 0x0000008016e17836 */ /* 0x040fe20000000000 */
[--C-:B------:R-:W-:Y:S01]  /*0e40*/  SHF.R.S32.HI R15, RZ, 0x1f, R222.reuse ;  /* 0x0000001fff0f7819 */ /* 0x100fe200000114de */
[C---:B------:R-:W-:Y:S01]  /*0e50*/  VIADD R224, R22.reuse, 0x60 ;  /* 0x0000006016e07836 */ /* 0x040fe20000000000 */
[--C-:B------:R-:W-:Y:S01]  /*0e60*/  SHF.R.S32.HI R6, RZ, 0x1f, R223.reuse ;  /* 0x0000001fff067819 */ /* 0x100fe200000114df */
[----:B------:R-:W-:Y:S01]  /*0e70*/  VIADD R226, R22, 0xa0 ;  /* 0x000000a016e27836 */ /* 0x000fe20000000000 */
[----:B------:R-:W-:Y:S01]  /*0e80*/  SHF.R.S32.HI R7, RZ, 0x1f, R222 ;  /* 0x0000001fff077819 */ /* 0x000fe200000114de */
[----:B0-----:R-:W-:Y:S01]  /*0e90*/  IMAD.SHL.U32 R4, R223, 0x40, RZ ;  /* 0x00000040df047824 */ /* 0x001fe200078e00ff */
[----:B------:R-:W-:Y:S01]  /*0ea0*/  SHF.R.S32.HI R20, RZ, 0x1f, R224 ;  /* 0x0000001fff147819 */ /* 0x000fe200000114e0 */
[----:B------:R-:W-:Y:S01]  /*0eb0*/  IMAD.SHL.U32 R10, R225, 0x40, RZ ;  /* 0x00000040e10a7824 */ /* 0x000fe200078e00ff */
[----:B-1----:R-:W-:Y:S01]  /*0ec0*/  SHF.R.S32.HI R0, RZ, 0x1f, R223 ;  /* 0x0000001fff007819 */ /* 0x002fe200000114df */
[----:B------:R-:W-:Y:S01]  /*0ed0*/  IMAD.SHL.U32 R5, R222, 0x40, RZ ;  /* 0x00000040de057824 */ /* 0x000fe200078e00ff */
[----:B------:R-:W-:Y:S01]  /*0ee0*/  SHF.L.U32 R8, R224, 0x6, RZ ;  /* 0x00000006e0087819 */ /* 0x000fe200000006ff */
[----:B------:R-:W-:Y:S01]  /*0ef0*/  IMAD.SHL.U32 R11, R226, 0x40, RZ ;  /* 0x00000040e20b7824 */ /* 0x000fe200078e00ff */
[----:B------:R-:W-:Y:S01]  /*0f00*/  LOP3.LUT R4, R4, 0x1c0, RZ, 0xc0, !PT ;  /* 0x000001c004047812 */ /* 0x000fe200078ec0ff */
[----:B------:R0:W-:Y:S01]  /*0f10*/  STL [R1+0x78], R0 ;  /* 0x0000780001007387 */ /* 0x0001e20000100800 */
[----:B------:R-:W-:Y:S01]  /*0f20*/  LOP3.LUT R10, R10, 0x1c0, RZ, 0xc0, !PT ;  /* 0x000001c00a0a7812 */ /* 0x000fe200078ec0ff */
[----:B------:R-:W-:Y:S01]  /*0f30*/  VIADD R221, R18, 0x20 ;  /* 0x0000002012dd7836 */ /* 0x000fe20000000000 */
[----:B------:R-:W-:Y:S01]  /*0f40*/  LOP3.LUT R5, R5, 0x1c0, RZ, 0xc0, !PT ;  /* 0x000001c005057812 */ /* 0x000fe200078ec0ff */
[----:B------:R1:W-:Y:S01]  /*0f50*/  STL [R1+0x74], R15 ;  /* 0x0000740f01007387 */ /* 0x0003e20000100800 */
[----:B------:R-:W-:-:S02]  /*0f60*/  LOP3.LUT R8, R8, 0x1c0, RZ, 0xc0, !PT ;  /* 0x000001c008087812 */ /* 0x000fc400078ec0ff */
[----:B------:R-:W-:Y:S01]  /*0f70*/  LEA.HI R6, R6, R223, RZ, 0x3 ;  /* 0x000000df06067211 */ /* 0x000fe200078f18ff */
[----:B------:R-:W-:Y:S01]  /*0f80*/  STL [R1+0x70], R20 ;  /* 0x0000701401007387 */ /* 0x000fe20000100800 */
[----:B------:R-:W-:Y:S02]  /*0f90*/  LEA.HI R7, R7, R222, RZ, 0x3 ;  /* 0x000000de07077211 */ /* 0x000fe400078f18ff */
[----:B0-----:R-:W-:Y:S01]  /*0fa0*/  LOP3.LUT R0, R3, 0x38, R16, 0xf8, !PT ;  /* 0x0000003803007812 */ /* 0x001fe200078ef810 */
[----:B------:R-:W-:Y:S01]  /*0fb0*/  IMAD.SHL.U32 R6, R6, 0x40, RZ ;  /* 0x0000004006067824 */ /* 0x000fe200078e00ff */
[----:B------:R-:W-:Y:S01]  /*0fc0*/  SHF.R.S32.HI R9, RZ, 0x1f, R224 ;  /* 0x0000001fff097819 */ /* 0x000fe200000114e0 */
[----:B------:R-:W-:Y:S01]  /*0fd0*/  IMAD.SHL.U32 R7, R7, 0x40, RZ ;  /* 0x0000004007077824 */ /* 0x000fe200078e00ff */
[----:B-1----:R-:W-:Y:S02]  /*0fe0*/  SHF.R.U32.HI R15, RZ, 0x3, R3 ;  /* 0x00000003ff0f7819 */ /* 0x002fe40000011603 */
[----:B------:R-:W-:-:S02]  /*0ff0*/  LOP3.LUT R3, R11, 0x1c0, RZ, 0xc0, !PT ;  /* 0x000001c00b037812 */ /* 0x000fc400078ec0ff */
[----:B------:R-:W-:Y:S01]  /*1000*/  LOP3.LUT R0, R14, R0, R15, 0xf6, !PT ;  /* 0x000000000e007212 */ /* 0x000fe200078ef60f */
[----:B------:R-:W-:Y:S01]  /*1010*/  STL [R1+0x64], R15 ;  /* 0x0000640f01007387 */ /* 0x000fe20000100800 */
[----:B------:R-:W-:Y:S02]  /*1020*/  SHF.R.S32.HI R13, RZ, 0x1f, R226 ;  /* 0x0000001fff0d7819 */ /* 0x000fe400000114e2 */
[----:B------:R-:W-:Y:S01]  /*1030*/  SHF.R.S32.HI R12, RZ, 0x1f, R225 ;  /* 0x0000001fff0c7819 */ /* 0x000fe200000114e1 */
[----:B------:R-:W-:Y:S01]  /*1040*/  STL [R1+0x38], R4 ;  /* 0x0000380401007387 */ /* 0x000fe20000100800 */
[----:B------:R-:W-:Y:S02]  /*1050*/  LEA.HI R9, R9, R224, RZ, 0x3 ;  /* 0x000000e009097211 */ /* 0x000fe400078f18ff */
[----:B------:R-:W-:Y:S01]  /*1060*/  LEA.HI R13, R13, R226, RZ, 0x3 ;  /* 0x000000e20d0d7211 */ /* 0x000fe200078f18ff */
[----:B------:R-:W-:Y:S01]  /*1070*/  STL [R1+0x44], R10 ;  /* 0x0000440a01007387 */ /* 0x000fe20000100800 */
[----:B------:R-:W-:Y:S01]  /*1080*/  LEA.HI R12, R12, R225, RZ, 0x3 ;  /* 0x000000e10c0c7211 */ /* 0x000fe200078f18ff */
[----:B------:R-:W-:Y:S01]  /*1090*/  IMAD.SHL.U32 R9, R9, 0x40, RZ ;  /* 0x0000004009097824 */ /* 0x000fe200078e00ff */
[----:B------:R-:W-:Y:S01]  /*10a0*/  SHF.R.S32.HI R23, RZ, 0x1f, R22 ;  /* 0x0000001fff177819 */ /* 0x000fe20000011416 */
[----:B------:R-:W-:Y:S01]  /*10b0*/  STL [R1+0x34], R5 ;  /* 0x0000340501007387 */ /* 0x000fe20000100800 */
[----:B------:R-:W-:Y:S01]  /*10c0*/  IMAD.SHL.U32 R13, R13, 0x40, RZ ;  /* 0x000000400d0d7824 */ /* 0x000fe200078e00ff */
[----:B------:R-:W-:-:S02]  /*10d0*/  SHF.L.U32 R12, R12, 0x6, RZ ;  /* 0x000000060c0c7819 */ /* 0x000fc400000006ff */
[----:B------:R0:W-:Y:S01]  /*10e0*/  STL [R1+0x40], R3 ;  /* 0x0000400301007387 */ /* 0x0001e20000100800 */
[----:B------:R-:W-:Y:S02]  /*10f0*/  SHF.R.S32.HI R17, RZ, 0x1f, R16 ;  /* 0x0000001fff117819 */ /* 0x000fe40000011410 */
[----:B------:R-:W-:Y:S01]  /*1100*/  IADD3 R227, R16, 0x40, RZ ;  /* 0x0000004010e37810 */ /* 0x000fe20007ffe0ff */
[----:B------:R-:W-:Y:S04]  /*1110*/  STL [R1+0x30], R8 ;  /* 0x0000300801007387 */ /* 0x000fe80000100800 */
[----:B------:R1:W-:Y:S01]  /*1120*/  STL [R1+0x60], R0 ;  /* 0x0000600001007387 */ /* 0x0003e20000100800 */
[----:B0-----:R-:W-:Y:S02]  /*1130*/  SHF.R.U32.HI R3, RZ, 0x3, R4 ;  /* 0x00000003ff037819 */ /* 0x001fe40000011604 */
[----:B------:R-:W-:-:S03]  /*1140*/  SHF.R.U32.HI R4, RZ, 0x3, R8 ;  /* 0x00000003ff047819 */ /* 0x000fc60000011608 */
[----:B------:R0:W-:Y:S01]  /*1150*/  STL [R1+0x5c], R3 ;  /* 0x00005c0301007387 */ /* 0x0001e20000100800 */
[----:B-1----:R-:W-:-:S05]  /*1160*/  SHF.R.U32.HI R0, RZ, 0x3, R5 ;  /* 0x00000003ff007819 */ /* 0x002fca0000011605 */
[----:B------:R1:W-:Y:S01]  /*1170*/  STL [R1+0x58], R0 ;  /* 0x0000580001007387 */ /* 0x0003e20000100800 */
[----:B0-----:R-:W-:-:S03]  /*1180*/  LOP3.LUT R3, R6, 0xfffffe00, RZ, 0xc0, !PT ;  /* 0xfffffe0006037812 */ /* 0x001fc600078ec0ff */
[----:B------:R0:W-:Y:S04]  /*1190*/  STL [R1+0x50], R4 ;  /* 0x0000500401007387 */ /* 0x0001e80000100800 */
[----:B------:R2:W-:Y:S01]  /*11a0*/  STL [R1+0x4c], R3 ;  /* 0x00004c0301007387 */ /* 0x0005e20000100800 */
[----:B-1----:R-:W-:Y:S02]  /*11b0*/  LOP3.LUT R0, R7, 0xfffffe00, RZ, 0xc0, !PT ;  /* 0xfffffe0007007812 */ /* 0x002fe400078ec0ff */
[----:B0-----:R-:W-:-:S03]  /*11c0*/  LOP3.LUT R4, R9, 0xfffffe00, RZ, 0xc0, !PT ;  /* 0xfffffe0009047812 */ /* 0x001fc600078ec0ff */
[----:B------:R0:W-:Y:S01]  /*11d0*/  STL [R1+0x48], R0 ;  /* 0x0000480001007387 */ /* 0x0001e20000100800 */
[----:B--2---:R-:W-:-:S03]  /*11e0*/  LOP3.LUT R3, R12, 0xfffffe00, RZ, 0xc0, !PT ;  /* 0xfffffe000c037812 */ /* 0x004fc600078ec0ff */
[----:B------:R1:W-:Y:S01]  /*11f0*/  STL [R1+0x54], R4 ;  /* 0x0000540401007387 */ /* 0x0003e20000100800 */
[----:B0-----:R-:W-:-:S05]  /*1200*/  LOP3.LUT R0, R13, 0xfffffe00, RZ, 0xc0, !PT ;  /* 0xfffffe000d007812 */ /* 0x001fca00078ec0ff */
[----:B------:R1:W-:Y:S04]  /*1210*/  STL [R1+0x68], R0 ;  /* 0x0000680001007387 */ /* 0x0003e80000100800 */
[----:B------:R1:W-:Y:S02]  /*1220*/  STL [R1+0x6c], R3 ;  /* 0x00006c0301007387 */ /* 0x0003e40000100800 */
.L_x_6180:
[----:B01---5:R-:W0:Y:S01]  /*1230*/  LDC.64 R4, c[0x0][0xc60] ;  /* 0x00031800ff047b82 */ /* 0x023e220000000a00 */
[----:B------:R-:W-:Y:S01]  /*1240*/  ULDC.64 UR4, c[0x0][0x208] ;  /* 0x0000820000047ab9 */ /* 0x000fe20000000a00 */
[----:B0-----:R-:W-:-:S05]  /*1250*/  IMAD.WIDE R4, R159, 0x4, R4 ;  /* 0x000000049f047825 */ /* 0x001fca00078e0204 */
[----:B--2---:R-:W2:Y:S01]  /*1260*/  LDG.E R10, desc[UR4][R4.64] ;  /* 0x00000004040a7981 */ /* 0x004ea2000c1e1900 */
[----:B------:R-:W-:Y:S05]  /*1270*/  YIELD ;  /* 0x0000000000007946 */ /* 0x000fea0003800000 */
[----:B------:R-:W-:Y:S01]  /*1280*/  ULDC.64 UR4, c[0x0][0xa28] ;  /* 0x00028a0000047ab9 */ /* 0x000fe20000000a00 */
[----:B------:R-:W-:Y:S01]  /*1290*/  ULDC.64 UR8, c[0x0][0xa18] ;  /* 0x0002860000087ab9 */ /* 0x000fe20000000a00 */
[----:B------:R-:W-:Y:S01]  /*12a0*/  ISETP.NE.U32.AND P1, PT, RZ, UR4, PT ;  /* 0x00000004ff007c0c */ /* 0x000fe2000bf25070 */
[----:B------:R-:W-:Y:S01]  /*12b0*/  ULDC.64 UR6, c[0x0][0xa08] ;  /* 0x0002820000067ab9 */ /* 0x000fe20000000a00 */
[----:B------:R-:W-:Y:S01]  /*12c0*/  IMAD.MOV.U32 R3, RZ, RZ, RZ ;  /* 0x000000ffff037224 */ /* 0x000fe200078e00ff */
[----:B------:R-:W-:Y:S01]  /*12d0*/  ISETP.NE.U32.AND P0, PT, RZ, UR6, PT ;  /* 0x00000006ff007c0c */ /* 0x000fe2000bf05070 */
[----:B------:R-:W-:Y:S01]  /*12e0*/  ULDC.64 UR10, c[0x0][0x208] ;  /* 0x00008200000a7ab9 */ /* 0x000fe20000000a00 */
[----:B------:R-:W-:-:S02]  /*12f0*/  ISETP.NE.AND.EX P1, PT, RZ, UR5, PT, P1 ;  /* 0x00000005ff007c0c */ /* 0x000fc4000bf25310 */
[----:B------:R-:W-:Y:S02]  /*1300*/  ISETP.NE.AND.EX P0, PT, RZ, UR7, PT, P0 ;  /* 0x00000007ff007c0c */ /* 0x000fe4000bf05300 */
[----:B------:R-:W-:Y:S02]  /*1310*/  MOV R29, RZ ;  /* 0x000000ff001d7202 */ /* 0x000fe40000000f00 */
[----:B--2---:R-:W-:Y:S01]  /*1320*/  SHF.R.S32.HI R0, RZ, 0x1f, R10 ;  /* 0x0000001fff007819 */ /* 0x004fe2000001140a */
[----:B------:R0:W-:Y:S06]  /*1330*/  STL [R1+0x7c], R10 ;  /* 0x00007c0a01007387 */ /* 0x0001ec0000100800 */
[C---:B---34-:R-:W-:Y:S01]  /*1340*/  @P1 LEA R6, P2, R10.reuse, UR4, 0x2 ;  /* 0x000000040a061c11 */ /* 0x058fe2000f8410ff */
[C---:B------:R-:W-:Y:S01]  /*1350*/  IMAD.SHL.U32 R28, R10.reuse, 0x4, RZ ;  /* 0x000000040a1c7824 */ /* 0x040fe200078e00ff */
[----:B------:R-:W-:-:S02]  /*1360*/  SHF.L.U64.HI R30, R10, 0x2, R0 ;  /* 0x000000020a1e7819 */ /* 0x000fc40000010200 */
[----:B------:R-:W-:Y:S02]  /*1370*/  @P1 LEA.HI.X R7, R10, UR5, R0, 0x2, P2 ;  /* 0x000000050a071c11 */ /* 0x000fe400090f1400 */
[----:B------:R-:W-:Y:S01]  /*1380*/  ISETP.NE.U32.AND P2, PT, RZ, UR8, PT ;  /* 0x00000008ff007c0c */ /* 0x000fe2000bf45070 */
[----:B------:R-:W-:Y:S01]  /*1390*/  ULDC UR4, c[0x0][0x288] ;  /* 0x0000a20000047ab9 */ /* 0x000fe20000000800 */
[----:B------:R-:W-:Y:S01]  /*13a0*/  IADD3 R8, P3, R28, UR6, RZ ;  /* 0x000000061c087c10 */ /* 0x000fe2000ff7e0ff */
[----:B------:R-:W-:Y:S01]  /*13b0*/  IMAD.U32 R156, RZ, RZ, UR4 ;  /* 0x00000004ff9c7e24 */ /* 0x000fe2000f8e00ff */
[----:B------:R-:W-:Y:S01]  /*13c0*/  ISETP.NE.AND.EX P2, PT, RZ, UR9, PT, P2 ;  /* 0x00000009ff007c0c */ /* 0x000fe2000bf45320 */
[----:B------:R-:W-:Y:S01]  /*13d0*/  ULDC.64 UR4, c[0x0][0x3f8] ;  /* 0x0000fe0000047ab9 */ /* 0x000fe20000000a00 */
[----:B------:R0:W5:Y:S01]  /*13e0*/  @P1 LDG.E R3, desc[UR10][R6.64] ;  /* 0x0000000a06031981 */ /* 0x000162000c1e1900 */
[----:B------:R-:W-:Y:S01]  /*13f0*/  UISETP.NE.U32.AND UP0, UPT, UR4, URZ, UPT ;  /* 0x0000003f0400728c */ /* 0x000fe2000bf05070 */
[----:B------:R-:W-:-:S02]  /*1400*/  IADD3.X R9, R30, UR7, RZ, P3, !PT ;  /* 0x000000071e097c10 */ /* 0x000fc40009ffe4ff */
[----:B------:R-:W-:Y:S01]  /*1410*/  ULDC UR4, c[0x0][0x404] ;  /* 0x0001010000047ab9 */ /* 0x000fe20000000800 */
[----:B------:R-:W-:Y:S02]  /*1420*/  UISETP.NE.AND.EX UP0, UPT, UR5, URZ, UPT, UP0 ;  /* 0x0000003f0500728c */ /* 0x000fe4000bf05300 */
[----:B------:R0:W5:Y:S01]  /*1430*/  @P0 LDG.E R29, desc[UR10][R8.64] ;  /* 0x0000000a081d0981 */ /* 0x000162000c1e1900 */
[----:B------:R-:W-:Y:S01]  /*1440*/  ULDC UR5, c[0x0][0x2e0] ;  /* 0x0000b80000057ab9 */ /* 0x000fe20000000800 */
[----:B------:R-:W-:Y:S02]  /*1450*/  USEL UR4, UR4, 0x1, UP0 ;  /* 0x0000000104047887 */ /* 0x000fe40008000000 */
[----:B------:R-:W-:Y:S02]  /*1460*/  @P2 IADD3 R4, P1, R28, UR8, RZ ;  /* 0x000000081c042c10 */ /* 0x000fe4000ff3e0ff */
[----:B------:R-:W-:Y:S02]  /*1470*/  UIMAD UR4, UR4, UR5, URZ ;  /* 0x00000005040472a4 */ /* 0x000fe4000f8e023f */
[----:B------:R-:W-:Y:S01]  /*1480*/  @P2 IADD3.X R5, R30, UR9, RZ, P1, !PT ;  /* 0x000000091e052c10 */ /* 0x000fe20008ffe4ff */
[----:B------:R-:W-:-:S02]  /*1490*/  ULDC UR5, c[0x0][0x338] ;  /* 0x0000ce0000057ab9 */ /* 0x000fc40000000800 */
[----:B------:R-:W-:Y:S01]  /*14a0*/  IMAD.U32 R25, RZ, RZ, UR5 ;  /* 0x00000005ff197e24 */ /* 0x000fe2000f8e00ff */
[----:B------:R-:W-:Y:S01]  /*14b0*/  MOV R26, UR4 ;  /* 0x00000004001a7c02 */ /* 0x000fe20008000f00 */
[----:B------:R0:W5:Y:S01]  /*14c0*/  @P2 LDG.E R156, desc[UR10][R4.64] ;  /* 0x0000000a049c2981 */ /* 0x000162000c1e1900 */
[----:B------:R-:W-:Y:S01]  /*14d0*/  IMAD.MOV.U32 R27, RZ, RZ, R10 ;  /* 0x000000ffff1b7224 */ /* 0x000fe200078e000a */
[----:B------:R-:W-:Y:S06]  /*14e0*/  @P2 BRA `(.L_x_5963) ;  /* 0x0000000000282947 */ /* 0x000fec0003800000 */
        /* <DEDUP_REMOVED lines=10> */
.L_x_5963:
[----:B------:R-:W-:Y:S01]  /*1590*/  ULDC.64 UR4, c[0x0][0xa20] ;  /* 0x0002880000047ab9 */ /* 0x000fe20000000a00 */
[----:B------:R1:W-:Y:S01]  /*15a0*/  STL [R1+0x88], R157 ;  /* 0x0000889d01007387 */ /* 0x0003e20000100800 */
[----:B------:R-:W-:-:S03]  /*15b0*/  ISETP.NE.U32.AND P1, PT, RZ, UR4, PT ;  /* 0x00000004ff007c0c */ /* 0x000fc6000bf25070 */
[----:B------:R1:W-:Y:S01]  /*15c0*/  STL [R1+0x80], R158 ;  /* 0x0000809e01007387 */ /* 0x0003e20000100800 */
[----:B------:R-:W-:-:S13]  /*15d0*/  ISETP.NE.AND.EX P1, PT, RZ, UR5, PT, P1 ;  /* 0x00000005ff007c0c */ /* 0x000fda000bf25310 */
[----:B-1----:R-:W-:Y:S05]  /*15e0*/  @!P1 BRA `(.L_x_5964) ;  /* 0x0000000000149947 */ /* 0x002fea0003800000 */
[----:B0-----:R-:W-:Y:S01]  /*15f0*/  IADD3 R4, P0, R28, UR4, RZ ;  /* 0x000000041c047c10 */ /* 0x001fe2000ff1e0ff */
[----:B------:R-:W-:-:S03]  /*1600*/  ULDC.64 UR6, c[0x0][0x208] ;  /* 0x0000820000067ab9 */ /* 0x000fc60000000a00 */
[----:B------:R-:W-:-:S05]  /*1610*/  IADD3.X R5, R30, UR5, RZ, P0, !PT ;  /* 0x000000051e057c10 */ /* 0x000fca00087fe4ff */
[----:B------:R1:W5:Y:S01]  /*1620*/  LDG.E R26, desc[UR6][R4.64] ;  /* 0x00000006041a7981 */ /* 0x000362000c1e1900 */
[----:B------:R-:W-:Y:S05]  /*1630*/  BRA `(.L_x_5965) ;  /* 0x0000000000147947 */ /* 0x000fea0003800000 */
.L_x_5964:
[----:B------:R-:W-:Y:S05]  /*1640*/  @!P0 BRA `(.L_x_5965) ;  /* 0x0000000000108947 */ /* 0x000fea0003800000 */
[----:B------:R-:W-:Y:S02]  /*1650*/  ULDC.64 UR4, c[0x0][0x208] ;  /* 0x0000820000047ab9 */ /* 0x000fe40000000a00 */
[----:B0-----:R-:W2:Y:S04]  /*1660*/  LDG.E R5, desc[UR4][R8.64] ;  /* 0x0000000408057981 */ /* 0x001ea8000c1e1900 */
[----:B------:R-:W2:Y:S02]  /*1670*/  LDG.E R26, desc[UR4][R8.64+0x4] ;  /* 0x00000404081a7981 */ /* 0x000ea4000c1e1900 */
[----:B--2---:R-:W-:-:S07]  /*1680*/  IMAD.IADD R26, R26, 0x1, -R5 ;  /* 0x000000011a1a7824 */ /* 0x004fce00078e0a05 */
.L_x_5965:
[----:B------:R-:W-:Y:S01]  /*1690*/  ULDC.64 UR4, c[0x0][0xa10] ;  /* 0x0002840000047ab9 */ /* 0x000fe20000000a00 */
[----:B------:R-:W-:Y:S01]  /*16a0*/  ULDC.64 UR6, c[0x0][0x208] ;  /* 0x0000820000067ab9 */ /* 0x000fe20000000a00 */
[----:B------:R-:W-:-:S04]  /*16b0*/  ISETP.NE.U32.AND P0, PT, RZ, UR4, PT ;  /* 0x00000004ff007c0c */ /* 0x000fc8000bf05070 */
[----:B------:R-:W-:Y:S01]  /*16c0*/  ISETP.NE.AND.EX P0, PT, RZ, UR5, PT, P0 ;  /* 0x00000005ff007c0c */ /* 0x000fe2000bf05300 */
[----:B------:R-:W-:-:S12]  /*16d0*/  ULDC.64 UR4, c[0x0][0xa30] ;  /* 0x00028c0000047ab9 */ /* 0x000fd80000000a00 */
[----:B01----:R-:W0:Y:S02]  /*16e0*/  @P0 LDC.64 R4, c[0x0][0xa10] ;  /* 0x00028400ff040b82 */ /* 0x003e240000000a00 */
[----:B0-----:R-:W-:-:S05]  /*16f0*/  @P0 IMAD.WIDE R4, R27, 0x4, R4 ;  /* 0x000000041b040825 */ /* 0x001fca00078e0204 */
[----:B------:R-:W2:Y:S04]  /*1700*/  @P0 LDG.E R0, desc[UR6][R4.64] ;  /* 0x0000000604000981 */ /* 0x000ea8000c1e1900 */
[----:B------:R0:W2:Y:S01]  /*1710*/  @P0 LDG.E R9, desc[UR6][R4.64+0x4] ;  /* 0x0000040604090981 */ /* 0x0000a2000c1e1900 */
[----:B-----5:R-:W-:Y:S01]  /*1720*/  IADD3 R8, -R3, R26, RZ ;  /* 0x0000001a03087210 */ /* 0x020fe20007ffe1ff */
[----:B------:R-:W-:Y:S01]  /*1730*/  IMAD.MOV.U32 R155, RZ, RZ, R26 ;  /* 0x000000ffff9b7224 */ /* 0x000fe200078e001a */
[----:B------:R-:W-:-:S04]  /*1740*/  ISETP.NE.U32.AND P1, PT, RZ, UR4, PT ;  /* 0x00000004ff007c0c */ /* 0x000fc8000bf25070 */
[----:B------:R-:W-:Y:S02]  /*1750*/  ISETP.NE.AND.EX P1, PT, RZ, UR5, PT, P1 ;  /* 0x00000005ff007c0c */ /* 0x000fe4000bf25310 */
[----:B0-----:R-:W-:-:S04]  /*1760*/  IADD3 R4, -R8, RZ, RZ ;  /* 0x000000ff08047210 */ /* 0x001fc80007ffe1ff */
[----:B------:R-:W-:-:S07]  /*1770*/  VIMNMX R4, RZ, R4, !PT ;  /* 0x00000004ff047248 */ /* 0x000fce0007fe0100 */
[----:B------:R-:W-:-:S04]  /*1780*/  @P1 IADD3 R6, P2, R28, UR4, RZ ;  /* 0x000000041c061c10 */ /* 0x000fc8000ff5e0ff */
[----:B------:R-:W-:-:S05]  /*1790*/  @P1 IADD3.X R7, R30, UR5, RZ, P2, !PT ;  /* 0x000000051e071c10 */ /* 0x000fca00097fe4ff */
[----:B------:R0:W5:Y:S01]  /*17a0*/  @P1 LDG.E R155, desc[UR6][R6.64] ;  /* 0x00000006069b1981 */ /* 0x000162000c1e1900 */
[----:B--2---:R-:W-:-:S04]  /*17b0*/  @P0 IMAD.IADD R25, R9, 0x1, -R0 ;  /* 0x0000000109190824 */ /* 0x004fc800078e0a00 */
[----:B------:R-:W-:-:S04]  /*17c0*/  IMAD.IADD R160, R8, 0x1, R25 ;  /* 0x0000000108a07824 */ /* 0x000fc800078e0219 */
[----:B------:R-:W-:-:S04]  /*17d0*/  VIADD R0, R160, 0xaf ;  /* 0x000000afa0007836 */ /* 0x000fc80000000000 */
[----:B------:R-:W-:-:S05]  /*17e0*/  IMAD.HI R0, R0, 0x2e8ba2e9, RZ ;  /* 0x2e8ba2e900007827 */ /* 0x000fca00078e02ff */
[----:B------:R-:W-:-:S04]  /*17f0*/  SHF.R.U32.HI R3, RZ, 0x1f, R0 ;  /* 0x0000001fff037819 */ /* 0x000fc80000011600 */
[----:B------:R-:W-:-:S05]  /*1800*/  LEA.HI.SX32 R162, R0, R3, 0x1b ;  /* 0x0000000300a27211 */ /* 0x000fca00078fdaff */
[----:B------:R-:W-:-:S05]  /*1810*/  IMAD R0, R162, 0xb0, -R8 ;  /* 0x000000b0a2007824 */ /* 0x000fca00078e0a08 */
[----:B------:R-:W-:-:S04]  /*1820*/  VIMNMX R3, R0, R25, PT ;  /* 0x0000001900037248 */ /* 0x000fc80003fe0100 */
[----:B------:R-:W-:Y:S01]  /*1830*/  ISETP.GT.AND P0, PT, R3, R4, PT ;  /* 0x000000040300720c */ /* 0x000fe20003f04270 */
[----:B------:R-:W-:-:S05]  /*1840*/  IMAD.WIDE.U32 R4, R4, -0x45d1745d, RZ ;  /* 0xba2e8ba304047825 */ /* 0x000fca00078e00ff */
[----:B------:R-:W-:-:S05]  /*1850*/  SHF.R.U32.HI R129, RZ, 0x7, R5 ;  /* 0x00000007ff817819 */ /* 0x000fca0000011605 */
[----:B------:R-:W-:Y:S02]  /*1860*/  IMAD.MOV.U32 R24, RZ, RZ, R129 ;  /* 0x000000ffff187224 */ /* 0x000fe400078e0081 */
[----:B------:R-:W-:-:S04]  /*1870*/  @P0 VIADD R0, R3, 0xaf ;  /* 0x000000af03000836 */ /* 0x000fc80000000000 */
[----:B------:R-:W-:-:S05]  /*1880*/  @P0 IMAD.HI R0, R0, 0x2e8ba2e9, RZ ;  /* 0x2e8ba2e900000827 */ /* 0x000fca00078e02ff */
[----:B------:R-:W-:-:S04]  /*1890*/  @P0 SHF.R.U32.HI R3, RZ, 0x1f, R0 ;  /* 0x0000001fff030819 */ /* 0x000fc80000011600 */
[----:B------:R-:W-:Y:S02]  /*18a0*/  @P0 LEA.HI.SX32 R24, R0, R3, 0x1b ;  /* 0x0000000300180211 */ /* 0x000fe400078fdaff */
[----:B------:R-:W-:Y:S02]  /*18b0*/  PLOP3.LUT P0, PT, PT, PT, PT, 0x80, 0x0 ;  /* 0x000000000000781c */ /* 0x000fe40003f0f070 */
        /* <DEDUP_REMOVED lines=22> */
.L_x_5968:
[----:B------:R-:W-:Y:S05]  /*1a20*/  BSYNC B6 ;  /* 0x0000000000067941 */ /* 0x000fea0003800000 */
.L_x_5967:
        /* <DEDUP_REMOVED lines=20> */
.L_x_5970:
[----:B------:R-:W-:Y:S05]  /*1b70*/  BSYNC B6 ;  /* 0x0000000000067941 */ /* 0x000fea0003800000 */
.L_x_5969:
[----:B------:R-:W2:Y:S01]  /*1b80*/  LDL.LU R21, [R1] ;  /* 0x0000000001157983 */ /* 0x000ea20000300800 */
[----:B------:R-:W-:Y:S01]  /*1b90*/  ULDC.64 UR4, c[0x0][0x9f8] ;  /* 0x00027e0000047ab9 */ /* 0x000fe20000000a00 */
[----:B------:R-:W-:Y:S01]  /*1ba0*/  ULDC.64 UR6, c[0x0][0x208] ;  /* 0x0000820000067ab9 */ /* 0x000fe20000000a00 */
[----:B------:R-:W-:Y:S01]  /*1bb0*/  ISETP.NE.U32.AND P0, PT, RZ, UR4, PT ;  /* 0x00000004ff007c0c */ /* 0x000fe2000bf05070 */
[----:B------:R-:W0:Y:S01]  /*1bc0*/  LDC R11, c[0x0][0x3d4] ;  /* 0x0000f500ff0b7b82 */ /* 0x000e220000000800 */
[----:B------:R-:W3:Y:S02]  /*1bd0*/  LDL R36, [R1+0x34] ;  /* 0x0000340001247983 */ /* 0x000ee40000100800 */
[----:B------:R-:W-:Y:S02]  /*1be0*/  ISETP.NE.AND.EX P0, PT, RZ, UR5, PT, P0 ;  /* 0x00000005ff007c0c */ /* 0x000fe4000bf05300 */
[----:B------:R-:W4:Y:S03]  /*1bf0*/  LDL R37, [R1+0x38] ;  /* 0x0000380001257983 */ /* 0x000f260000100800 */
[----:B------:R-:W1:Y:S01]  /*1c00*/  LDC R0, c[0x0][0x428] ;  /* 0x00010a00ff007b82 */ /* 0x000e620000000800 */
[----:B------:R-:W4:Y:S07]  /*1c10*/  LDL R35, [R1+0x5c] ;  /* 0x00005c0001237983 */ /* 0x000f2e0000100800 */
[----:B------:R-:W-:Y:S01]  /*1c20*/  @P0 IADD3 R4, P1, R28, UR4, RZ ;  /* 0x000000041c040c10 */ /* 0x000fe2000ff3e0ff */
[----:B------:R-:W-:Y:S01]  /*1c30*/  IMAD.IADD R123, R29, 0x1, R26 ;  /* 0x000000011d7b7824 */ /* 0x000fe200078e021a */
[----:B------:R-:W1:Y:S01]  /*1c40*/  S2R R20, SR_TID.X ;  /* 0x0000000000147919 */ /* 0x000e620000002100 */
[----:B------:R-:W1:Y:S01]  /*1c50*/  LDC.64 R96, c[0x0][0x2f0] ;  /* 0x0000bc00ff607b82 */ /* 0x000e620000000a00 */
[----:B------:R-:W-:Y:S01]  /*1c60*/  @P0 IADD3.X R5, R30, UR5, RZ, P1, !PT ;  /* 0x000000051e050c10 */ /* 0x000fe20008ffe4ff */
[----:B------:R-:W-:-:S04]  /*1c70*/  ULDC.64 UR4, c[0x0][0x2f8] ;  /* 0x0000be0000047ab9 */ /* 0x000fc80000000a00 */
[----:B------:R1:W3:Y:S01]  /*1c80*/  @P0 LDG.E R27, desc[UR6][R4.64] ;  /* 0x00000006041b0981 */ /* 0x0002e2000c1e1900 */
[----:B0-----:R-:W-:Y:S01]  /*1c90*/  ISETP.GE.AND P2, PT, R16, R11, PT ;  /* 0x0000000b1000720c */ /* 0x001fe20003f46270 */
[----:B------:R-:W-:Y:S01]  /*1ca0*/  ULDC.64 UR6, c[0x0][0xa08] ;  /* 0x0002820000067ab9 */ /* 0x000fe20000000a00 */
[----:B------:R-:W-:Y:S01]  /*1cb0*/  SHF.R.S32.HI R13, RZ, 0x1f, R123 ;  /* 0x0000001fff0d7819 */ /* 0x000fe2000001147b */
[----:B------:R-:W0:Y:S01]  /*1cc0*/  LDC.64 R106, c[0x0][0x3d8] ;  /* 0x0000f600ff6a7b82 */ /* 0x000e220000000a00 */
[----:B------:R-:W-:Y:S02]  /*1cd0*/  SHF.R.S32.HI R19, RZ, 0x1f, R18 ;  /* 0x0000001fff137819 */ /* 0x000fe40000011412 */
[----:B-1----:R-:W-:-:S05]  /*1ce0*/  ISETP.NE.AND P0, PT, R0, 0x1, PT ;  /* 0x000000010000780c */ /* 0x002fca0003f05270 */
[----:B------:R-:W1:Y:S01]  /*1cf0*/  LDC.64 R112, c[0x0][0x3e8] ;  /* 0x0000fa00ff707b82 */ /* 0x000e620000000a00 */
[----:B------:R-:W-:-:S07]  /*1d00*/  IMAD R6, R13, R96, RZ ;  /* 0x000000600d067224 */ /* 0x000fce00078e02ff */
[----:B------:R-:W1:Y:S01]  /*1d10*/  @P0 LDC R3, c[0x0][0x42c] ;  /* 0x00010b00ff030b82 */ /* 0x000e620000000800 */
[----:B------:R-:W-:Y:S01]  /*1d20*/  IMAD.WIDE.U32 R4, R123, R96, RZ ;  /* 0x000000607b047225 */ /* 0x000fe200078e00ff */
[----:B------:R-:W-:-:S06]  /*1d30*/  SHF.R.U32.HI R20, RZ, 0x7, R20 ;  /* 0x00000007ff147819 */ /* 0x000fcc0000011614 */
[----:B------:R-:W1:Y:S01]  /*1d40*/  @P0 LDC R7, c[0x0][0x430] ;  /* 0x00010c00ff070b82 */ /* 0x000e620000000800 */
[----:B------:R-:W-:Y:S01]  /*1d50*/  ISETP.NE.AND P6, PT, R20, 0x1, PT ;  /* 0x000000011400780c */ /* 0x000fe20003fc5270 */
[----:B0-----:R-:W-:-:S04]  /*1d60*/  IMAD.WIDE.U32 R102, R22, R106, R18 ;  /* 0x0000006a16667225 */ /* 0x001fc800078e0012 */
[----:B-1----:R-:W-:-:S04]  /*1d70*/  @P0 IMAD.HI.U32 R0, R158, R3, RZ ;  /* 0x000000039e000227 */ /* 0x002fc800078e00ff */
[----:B------:R-:W-:Y:S01]  /*1d80*/  IMAD R3, R123, R97, R6 ;  /* 0x000000617b037224 */ /* 0x000fe200078e0206 */
[----:B------:R-:W-:Y:S02]  /*1d90*/  @P0 SHF.R.U32.HI R158, RZ, R7, R0 ;  /* 0x00000007ff9e0219 */ /* 0x000fe40000011600 */
[----:B------:R-:W-:Y:S02]  /*1da0*/  ISETP.NE.U32.AND P0, PT, RZ, UR6, PT ;  /* 0x00000006ff007c0c */ /* 0x000fe4000bf05070 */
[----:B------:R-:W-:Y:S02]  /*1db0*/  SHF.R.S32.HI R6, RZ, 0x1f, R158 ;  /* 0x0000001fff067819 */ /* 0x000fe4000001149e */
[----:B------:R-:W-:Y:S02]  /*1dc0*/  ISETP.NE.AND.EX P0, PT, RZ, UR7, PT, P0 ;  /* 0x00000007ff007c0c */ /* 0x000fe4000bf05300 */
[----:B------:R-:W-:Y:S01]  /*1dd0*/  IADD3 R5, R5, R3, RZ ;  /* 0x0000000305057210 */ /* 0x000fe20007ffe0ff */
[----:B------:R-:W-:-:S04]  /*1de0*/  IMAD R3, R6, UR4, RZ ;  /* 0x0000000406037c24 */ /* 0x000fc8000f8e02ff */
[C---:B------:R-:W-:Y:S02]  /*1df0*/  IMAD R3, R158.reuse, UR5, R3 ;  /* 0x000000059e037c24 */ /* 0x040fe4000f8e0203 */
[----:B------:R-:W-:Y:S01]  /*1e00*/  IMAD.WIDE.U32 R4, R158, UR4, R4 ;  /* 0x000000049e047c25 */ /* 0x000fe2000f8e0004 */
[----:B------:R-:W-:-:S03]  /*1e10*/  ULDC.64 UR4, c[0x0][0x300] ;  /* 0x0000c00000047ab9 */ /* 0x000fc60000000a00 */
[----:B------:R-:W-:Y:S01]  /*1e20*/  IMAD.IADD R5, R5, 0x1, R3 ;  /* 0x0000000105057824 */ /* 0x000fe200078e0203 */
[----:B--2---:R-:W-:-:S04]  /*1e30*/  LOP3.LUT R21, R21, 0xfffffffe, RZ, 0xc0, !PT ;  /* 0xfffffffe15157812 */ /* 0x004fc800078ec0ff */
[----:B------:R-:W-:-:S05]  /*1e40*/  @P2 LOP3.LUT R21, R21, 0x1, RZ, 0xfc, !PT ;  /* 0x0000000115152812 */ /* 0x000fca00078efcff */
[----:B------:R0:W-:Y:S04]  /*1e50*/  STL [R1], R21 ;  /* 0x0000001501007387 */ /* 0x0001e80000100800 */
[----:B------:R-:W2:Y:S04]  /*1e60*/  LDL R31, [R1+0x58] ;  /* 0x00005800011f7983 */ /* 0x000ea80000100800 */
[----:B------:R-:W2:Y:S04]  /*1e70*/  LDL R33, [R1+0x48] ;  /* 0x0000480001217983 */ /* 0x000ea80000100800 */
[----:B------:R-:W2:Y:S04]  /*1e80*/  LDL R34, [R1+0x4c] ;  /* 0x00004c0001227983 */ /* 0x000ea80000100800 */
[----:B------:R-:W2:Y:S01]  /*1e90*/  LDL R29, [R1+0x3c] ;  /* 0x00003c00011d7983 */ /* 0x000ea20000100800 */
[----:B---3--:R-:W-:-:S03]  /*1ea0*/  SHF.R.S32.HI R0, RZ, 0x1f, R27 ;  /* 0x0000001fff007819 */ /* 0x008fc6000001141b */
[----:B------:R-:W3:Y:S01]  /*1eb0*/  LDL R26, [R1+0x54] ;  /* 0x00005400011a7983 */ /* 0x000ee20000100800 */
[----:B------:R-:W-:Y:S02]  /*1ec0*/  SEL R9, R27, RZ, !P0 ;  /* 0x000000ff1b097207 */ /* 0x000fe40004000000 */
[----:B------:R-:W-:Y:S01]  /*1ed0*/  SEL R8, R0, RZ, !P0 ;  /* 0x000000ff00087207 */ /* 0x000fe20004000000 */
[----:B------:R-:W3:Y:S02]  /*1ee0*/  LDL R27, [R1+0x44] ;  /* 0x00004400011b7983 */ /* 0x000ee40000100800 */
[----:B------:R-:W-:Y:S02]  /*1ef0*/  IMAD.WIDE.U32 R98, R9, UR4, R4 ;  /* 0x0000000409627c25 */ /* 0x000fe4000f8e0004 */
[----:B0-----:R-:W3:Y:S02]  /*1f00*/  LDL R21, [R1+0x6c] ;  /* 0x00006c0001157983 */ /* 0x001ee40000100800 */
[----:B------:R-:W-:-:S02]  /*1f10*/  IMAD R0, R8, UR4, RZ ;  /* 0x0000000408007c24 */ /* 0x000fc4000f8e02ff */
[----:B------:R-:W3:Y:S02]  /*1f20*/  LDL R14, [R1+0x68] ;  /* 0x00006800010e7983 */ /* 0x000ee40000100800 */
[----:B------:R-:W-:Y:S01]  /*1f30*/  IMAD R15, R9, UR5, R0 ;  /* 0x00000005090f7c24 */ /* 0x000fe2000f8e0200 */
[----:B------:R-:W-:Y:S05]  /*1f40*/  @!P6 WARPSYNC.ALL ;  /* 0x000000000000e948 */ /* 0x000fea0003800000 */
[----:B------:R-:W3:Y:S01]  /*1f50*/  LDL R12, [R1+0x64] ;  /* 0x00006400010c7983 */ /* 0x000ee20000100800 */
[----:B------:R-:W-:Y:S01]  /*1f60*/  ULDC.64 UR4, c[0x0][0x320] ;  /* 0x0000c80000047ab9 */ /* 0x000fe20000000a00 */
[----:B------:R-:W-:-:S02]  /*1f70*/  IMAD R0, R23, R106, RZ ;  /* 0x0000006a17007224 */ /* 0x000fc400078e02ff */
[----:B------:R-:W3:Y:S01]  /*1f80*/  LDL R32, [R1+0x30] ;  /* 0x0000300001207983 */ /* 0x000ee20000100800 */
[----:B------:R-:W-:Y:S02]  /*1f90*/  IMAD R3, R6, UR4, RZ ;  /* 0x0000000406037c24 */ /* 0x000fe4000f8e02ff */
[C---:B------:R-:W-:Y:S01]  /*1fa0*/  IMAD.WIDE.U32 R4, R158.reuse, UR4, R16 ;  /* 0x000000049e047c25 */ /* 0x040fe2000f8e0010 */
[----:B------:R-:W3:Y:S03]  /*1fb0*/  LDL R30, [R1+0x40] ;  /* 0x00004000011e7983 */ /* 0x000ee60000100800 */
[----:B------:R-:W-:Y:S01]  /*1fc0*/  IMAD R3, R158, UR5, R3 ;  /* 0x000000059e037c24 */ /* 0x000fe2000f8e0203 */
[----:B------:R-:W3:Y:S01]  /*1fd0*/  LDL R28, [R1+0x50] ;  /* 0x00005000011c7983 */ /* 0x000ee20000100800 */
[----:B------:R-:W-:Y:S01]  /*1fe0*/  ULDC.64 UR4, c[0x0][0x328] ;  /* 0x0000ca0000047ab9 */ /* 0x000fe20000000a00 */
[----:B------:R-:W-:-:S02]  /*1ff0*/  IMAD R7, R22, R107, R0 ;  /* 0x0000006b16077224 */ /* 0x000fc400078e0200 */
[----:B------:R-:W-:Y:S01]  /*2000*/  IMAD.IADD R101, R5, 0x1, R3 ;  /* 0x0000000105657824 */ /* 0x000fe200078e0203 */
[----:B------:R-:W-:Y:S01]  /*2010*/  SEL R3, R11, RZ, P2 ;  /* 0x000000ff0b037207 */ /* 0x000fe20001000000 */
[----:B------:R-:W-:-:S04]  /*2020*/  IMAD R0, R8, UR4, RZ ;  /* 0x0000000408007c24 */ /* 0x000fc8000f8e02ff */
[----:B------:R-:W-:Y:S02]  /*2030*/  IMAD.IADD R3, R16, 0x1, R3 ;  /* 0x0000000110037824 */ /* 0x000fe400078e0203 */
[----:B------:R-:W-:Y:S02]  /*2040*/  IMAD R41, R9, UR5, R0 ;  /* 0x0000000509297c24 */ /* 0x000fe4000f8e0200 */
[----:B------:R-:W-:Y:S01]  /*2050*/  IMAD.MOV.U32 R100, RZ, RZ, R4 ;  /* 0x000000ffff647224 */ /* 0x000fe200078e0004 */
[----:B------:R-:W-:Y:S01]  /*2060*/  SHF.R.S32.HI R0, RZ, 0x1f, R3 ;  /* 0x0000001fff007819 */ /* 0x000fe20000011403 */
[----:B------:R-:W-:Y:S01]  /*2070*/  IMAD.WIDE.U32 R4, R22, R106, R16 ;  /* 0x0000006a16047225 */ /* 0x000fe200078e0010 */
[----:B------:R-:W-:-:S03]  /*2080*/  IADD3 R103, R103, R7, RZ ;  /* 0x0000000767677210 */ /* 0x000fc60007ffe0ff */
[-C--:B------:R-:W-:Y:S01]  /*2090*/  IMAD R6, R23, R112.reuse, RZ ;  /* 0x0000007017067224 */ /* 0x080fe200078e02ff */
[----:B------:R-:W-:Y:S01]  /*20a0*/  LEA.HI R10, R0, R3, RZ, 0x3 ;  /* 0x00000003000a7211 */ /* 0x000fe200078f18ff */
[----:B------:R-:W-:Y:S02]  /*20b0*/  IMAD.IADD R5, R7, 0x1, R5 ;  /* 0x0000000107057824 */ /* 0x000fe400078e0205 */
[C---:B------:R-:W-:Y:S02]  /*20c0*/  IMAD R7, R22.reuse, R113, R6 ;  /* 0x0000007116077224 */ /* 0x040fe400078e0206 */
[----:B------:R-:W-:Y:S01]  /*20d0*/  IMAD.WIDE.U32 R110, R22, R112, R16 ;  /* 0x00000070166e7225 */ /* 0x000fe200078e0010 */
[----:B------:R-:W-:-:S03]  /*20e0*/  LOP3.LUT R6, R36, 0x38, R10, 0xf8, !PT ;  /* 0x0000003824067812 */ /* 0x000fc600078ef80a */
[----:B------:R-:W-:Y:S01]  /*20f0*/  IMAD.WIDE.U32 R108, R22, R112, R18 ;  /* 0x00000070166c7225 */ /* 0x000fe200078e0012 */
[----:B------:R-:W-:-:S03]  /*2100*/  IADD3 R111, R7, R111, RZ ;  /* 0x0000006f076f7210 */ /* 0x000fc60007ffe0ff */
[----:B------:R-:W-:Y:S01]  /*2110*/  IMAD.IADD R109, R109, 0x1, R7 ;  /* 0x000000016d6d7824 */ /* 0x000fe200078e0207 */
[----:B------:R-:W-:-:S04]  /*2120*/  LEA.HI R0, R0, R3, RZ, 0x6 ;  /* 0x0000000300007211 */ /* 0x000fc800078f30ff */
[----:B------:R-:W-:Y:S02]  /*2130*/  SHF.R.S32.HI R3, RZ, 0x6, R0 ;  /* 0x00000006ff037819 */ /* 0x000fe40000011400 */
[----:B----4-:R-:W-:-:S04]  /*2140*/  LOP3.LUT R0, R37, 0x38, R10, 0xf8, !PT ;  /* 0x0000003825007812 */ /* 0x010fc800078ef80a */
[----:B------:R-:W-:Y:S01]  /*2150*/  LOP3.LUT R0, R0, R35, RZ, 0x3c, !PT ;  /* 0x0000002300007212 */ /* 0x000fe200078e3cff */
[----:B------:R-:W-:Y:S01]  /*2160*/  IMAD.WIDE.U32 R100, R9, UR4, R100 ;  /* 0x0000000409647c25 */ /* 0x000fe2000f8e0064 */
[----:B-----5:R-:W-:Y:S01]  /*2170*/  SHF.R.S32.HI R9, RZ, 0x1f, R155 ;  /* 0x0000001fff097819 */ /* 0x020fe2000001149b */
[----:B------:R-:W-:Y:S01]  /*2180*/  ULDC UR4, c[0x0][0x2e4] ;  /* 0x0000b90000047ab9 */ /* 0x000fe20000000800 */
[C---:B------:R-:W-:Y:S01]  /*2190*/  SHF.L.U64.HI R115, R96.reuse, 0x5, R97 ;  /* 0x0000000560737819 */ /* 0x040fe20000010261 */
[----:B------:R-:W-:Y:S01]  /*21a0*/  IMAD.SHL.U32 R114, R96, 0x20, RZ ;  /* 0x0000002060727824 */ /* 0x000fe200078e00ff */
[----:B------:R-:W-:-:S03]  /*21b0*/  IADD3 R122, P0, R22, R123, RZ ;  /* 0x0000007b167a7210 */ /* 0x000fc60007f1e0ff */
[----:B------:R-:W-:-:S03]  /*21c0*/  IMAD.WIDE.U32 R116, R22, R96, R114 ;  /* 0x0000006016747225 */ /* 0x000fc600078e0072 */
[----:B------:R-:W-:Y:S01]  /*21d0*/  IADD3 R127, P1, R114, R116, RZ ;  /* 0x00000074727f7210 */ /* 0x000fe20007f3e0ff */
[----:B------:R-:W-:-:S03]  /*21e0*/  IMAD.X R123, R23, 0x1, R13, P0 ;  /* 0x00000001177b7824 */ /* 0x000fc600000e060d */
[----:B------:R-:W-:Y:S01]  /*21f0*/  IADD3 R130, P0, R127, R114, RZ ;  /* 0x000000727f827210 */ /* 0x000fe20007f1e0ff */
[----:B------:R-:W-:Y:S01]  /*2200*/  IMAD.WIDE.U32 R118, R22, R96, R16 ;  /* 0x0000006016767225 */ /* 0x000fe200078e0010 */
[----:B------:R-:W-:-:S03]  /*2210*/  SHF.L.U64.HI R144, R96, 0x6, R97 ;  /* 0x0000000660907819 */ /* 0x000fc60000010261 */
[----:B------:R-:W-:Y:S01]  /*2220*/  IMAD.IADD R15, R99, 0x1, R15 ;  /* 0x00000001630f7824 */ /* 0x000fe200078e020f */
[----:B------:R-:W-:Y:S01]  /*2230*/  SHF.L.U64.HI R139, R96, 0x7, R97 ;  /* 0x00000007608b7819 */ /* 0x000fe20000010261 */
[----:B------:R-:W-:Y:S01]  /*2240*/  IMAD R39, R97, 0xb0, RZ ;  /* 0x000000b061277824 */ /* 0x000fe200078e02ff */
[C---:B------:R-:W-:Y:S01]  /*2250*/  SHF.L.U64.HI R38, R106.reuse, 0x5, R107 ;  /* 0x000000056a267819 */ /* 0x040fe2000001026b */
[C---:B------:R-:W-:Y:S01]  /*2260*/  IMAD.WIDE.U32 R104, R155.reuse, R106, R4 ;  /* 0x0000006a9b687225 */ /* 0x040fe200078e0004 */
[C-C-:B------:R-:W-:Y:S02]  /*2270*/  SHF.L.U64.HI R37, R106.reuse, 0x6, R107.reuse ;  /* 0x000000066a257819 */ /* 0x140fe4000001026b */
[----:B------:R-:W-:Y:S01]  /*2280*/  SHF.L.U64.HI R36, R106, 0x7, R107 ;  /* 0x000000076a247819 */ /* 0x000fe2000001026b */
[----:B------:R-:W-:Y:S01]  /*2290*/  IMAD.WIDE.U32 R108, R155, R112, R108 ;  /* 0x000000709b6c7225 */ /* 0x000fe200078e006c */
[----:B------:R-:W-:Y:S02]  /*22a0*/  SHF.L.U64.HI R120, R112, 0x7, R113 ;  /* 0x0000000770787819 */ /* 0x000fe40000010271 */
[----:B------:R-:W-:Y:S01]  /*22b0*/  IADD3 R161, R20, 0x8, RZ ;  /* 0x0000000814a17810 */ /* 0x000fe20007ffe0ff */
[----:B------:R-:W-:Y:S01]  /*22c0*/  IMAD R143, R107, 0xb0, RZ ;  /* 0x000000b06b8f7824 */ /* 0x000fe200078e02ff */
[----:B------:R-:W-:Y:S01]  /*22d0*/  IADD3 R13, P2, R98, 0x40, RZ ;  /* 0x00000040620d7810 */ /* 0x000fe20007f5e0ff */
[----:B------:R-:W-:Y:S01]  /*22e0*/  IMAD.SHL.U32 R35, R106, 0x20, RZ ;  /* 0x000000206a237824 */ /* 0x000fe200078e00ff */
[----:B------:R-:W-:Y:S01]  /*22f0*/  LOP3.LUT R20, R10, 0xfffffff8, RZ, 0xc0, !PT ;  /* 0xfffffff80a147812 */ /* 0x000fe200078ec0ff */
[----:B------:R-:W-:-:S04]  /*2300*/  IMAD.WIDE.U32 R102, R155, R106, R102 ;  /* 0x0000006a9b667225 */ /* 0x000fc800078e0066 */
[----:B------:R-:W-:Y:S02]  /*2310*/  IMAD R5, R113, 0xb0, RZ ;  /* 0x000000b071057824 */ /* 0x000fe400078e02ff */
[----:B------:R-:W-:Y:S02]  /*2320*/  IMAD.SHL.U32 R121, R112, 0x80, RZ ;  /* 0x0000008070797824 */ /* 0x000fe400078e00ff */
[----:B------:R-:W-:-:S04]  /*2330*/  IMAD.WIDE.U32 R110, R155, R112, R110 ;  /* 0x000000709b6e7225 */ /* 0x000fc800078e006e */
[----:B------:R-:W-:Y:S01]  /*2340*/  IMAD.WIDE.U32 R158, R96, 0xb0, RZ ;  /* 0x000000b0609e7825 */ /* 0x000fe200078e00ff */
[----:B------:R-:W-:Y:S02]  /*2350*/  SHF.R.S32.HI R146, RZ, 0x1f, R225 ;  /* 0x0000001fff927819 */ /* 0x000fe400000114e1 */
[----:B------:R-:W-:Y:S02]  /*2360*/  SHF.R.S32.HI R145, RZ, 0x1f, R226 ;  /* 0x0000001fff917819 */ /* 0x000fe400000114e2 */
[----:B------:R-:W-:Y:S02]  /*2370*/  IADD3 R39, R159, R39, RZ ;  /* 0x000000279f277210 */ /* 0x000fe40007ffe0ff */
[----:B--2---:R-:W-:Y:S02]  /*2380*/  LOP3.LUT R7, R6, R31, RZ, 0x3c, !PT ;  /* 0x0000001f06077212 */ /* 0x004fe400078e3cff */
[----:B------:R-:W0:Y:S01]  /*2390*/  S2R R31, SR_TID.X ;  /* 0x00000000001f7919 */ /* 0x000e220000002100 */
[----:B------:R-:W-:-:S04]  /*23a0*/  IMAD R150, R3, 0x2c00, R33 ;  /* 0x00002c0003967824 */ /* 0x000fc800078e0221 */
[----:B------:R-:W-:Y:S02]  /*23b0*/  IMAD.IADD R150, R150, 0x1, R7 ;  /* 0x0000000196967824 */ /* 0x000fe400078e0207 */
[----:B------:R-:W-:Y:S01]  /*23c0*/  IMAD R151, R3, 0x2c00, R34 ;  /* 0x00002c0003977824 */ /* 0x000fe200078e0222 */
[----:B---3--:R-:W-:Y:S02]  /*23d0*/  SHF.R.U32.HI R138, RZ, 0x3, R27 ;  /* 0x00000003ff8a7819 */ /* 0x008fe4000001161b */
[----:B------:R-:W-:Y:S01]  /*23e0*/  LOP3.LUT R7, R27, 0x38, R10, 0xf8, !PT ;  /* 0x000000381b077812 */ /* 0x000fe200078ef80a */
[----:B0-----:R-:W-:-:S05]  /*23f0*/  VIADD R31, R31, 0xffffff80 ;  /* 0xffffff801f1f7836 */ /* 0x001fca0000000000 */
[----:B------:R-:W-:-:S04]  /*2400*/  SHF.R.S32.HI R27, RZ, 0x1f, R31 ;  /* 0x0000001fff1b7819 */ /* 0x000fc8000001141f */
[----:B------:R-:W-:Y:S01]  /*2410*/  LEA.HI R27, R27, R31, RZ, 0x6 ;  /* 0x0000001f1b1b7211 */ /* 0x000fe200078f30ff */
[----:B------:R-:W-:Y:S01]  /*2420*/  IMAD.IADD R151, R151, 0x1, R0 ;  /* 0x0000000197977824 */ /* 0x000fe200078e0200 */
[----:B------:R-:W-:Y:S02]  /*2430*/  LOP3.LUT R0, R10, 0x38, RZ, 0xc0, !PT ;  /* 0x000000380a007812 */ /* 0x000fe400078ec0ff */
[----:B------:R-:W-:Y:S02]  /*2440*/  SHF.L.U32 R27, R27, 0x3, RZ ;  /* 0x000000031b1b7819 */ /* 0x000fe400000006ff */
[----:B------:R-:W-:Y:S02]  /*2450*/  LOP3.LUT R0, R0, 0x1c0, R29, 0xf8, !PT ;  /* 0x000001c000007812 */ /* 0x000fe400078ef81d */
[----:B------:R-:W-:Y:S01]  /*2460*/  LOP3.LUT R27, R27, 0xfffffe00, RZ, 0xc0, !PT ;  /* 0xfffffe001b1b7812 */ /* 0x000fe200078ec0ff */
[C---:B------:R-:W-:Y:S02]  /*2470*/  IMAD R149, R3.reuse, 0x2c00, R26 ;  /* 0x00002c0003957824 */ /* 0x040fe400078e021a */
[----:B------:R-:W-:-:S02]  /*2480*/  IMAD R148, R3, 0x2c00, R21 ;  /* 0x00002c0003947824 */ /* 0x000fc400078e0215 */
[C---:B------:R-:W-:Y:S02]  /*2490*/  IMAD R154, R3.reuse, 0x2c00, R27 ;  /* 0x00002c00039a7824 */ /* 0x040fe400078e021b */
[----:B------:R-:W-:Y:S01]  /*24a0*/  IMAD R147, R3, 0x2c00, R14 ;  /* 0x00002c0003937824 */ /* 0x000fe200078e020e */
[----:B------:R-:W-:Y:S01]  /*24b0*/  LOP3.LUT R3, R0, R12, RZ, 0x3c, !PT ;  /* 0x0000000c00037212 */ /* 0x000fe200078e3cff */
[----:B------:R-:W-:-:S04]  /*24c0*/  IMAD R0, R9, R106, RZ ;  /* 0x0000006a09007224 */ /* 0x000fc800078e02ff */
[----:B------:R-:W-:Y:S02]  /*24d0*/  IMAD R27, R155, R107, R0 ;  /* 0x0000006b9b1b7224 */ /* 0x000fe400078e0200 */
[----:B------:R-:W-:-:S04]  /*24e0*/  IMAD R0, R9, R112, RZ ;  /* 0x0000007009007224 */ /* 0x000fc800078e02ff */
[----:B------:R-:W-:Y:S02]  /*24f0*/  IMAD R21, R155, R113, R0 ;  /* 0x000000719b157224 */ /* 0x000fe400078e0200 */
[----:B------:R-:W-:Y:S01]  /*2500*/  IMAD R0, R23, R96, RZ ;  /* 0x0000006017007224 */ /* 0x000fe200078e02ff */
[----:B------:R-:W-:-:S03]  /*2510*/  IADD3 R154, R154, R3, RZ ;  /* 0x000000039a9a7210 */ /* 0x000fc60007ffe0ff */
[----:B------:R-:W-:-:S04]  /*2520*/  IMAD R3, R22, R97, R0 ;  /* 0x0000006116037224 */ /* 0x000fc800078e0200 */
[----:B------:R-:W-:-:S04]  /*2530*/  IMAD.IADD R125, R3, 0x1, R117 ;  /* 0x00000001037d7824 */ /* 0x000fc800078e0275 */
[----:B------:R-:W-:-:S04]  /*2540*/  IMAD.X R126, R125, 0x1, R115, P1 ;  /* 0x000000017d7e7824 */ /* 0x000fc800008e0673 */
[--C-:B------:R-:W-:Y:S01]  /*2550*/  IMAD.X R128, R126, 0x1, R115.reuse, P0 ;  /* 0x000000017e807824 */ /* 0x100fe200000e0673 */
[----:B------:R-:W-:Y:S02]  /*2560*/  IADD3 R136, P0, R130, R114, RZ ;  /* 0x0000007282887210 */ /* 0x000fe40007f1e0ff */
[----:B------:R-:W-:Y:S02]  /*2570*/  SHF.R.U32.HI R137, RZ, 0x3, R30 ;  /* 0x00000003ff897819 */ /* 0x000fe4000001161e */
[--C-:B------:R-:W-:Y:S01]  /*2580*/  LOP3.LUT R6, R32, 0x38, R10.reuse, 0xf8, !PT ;  /* 0x0000003820067812 */ /* 0x100fe200078ef80a */
[----:B------:R-:W-:Y:S01]  /*2590*/  IMAD.X R131, R128, 0x1, R115, P0 ;  /* 0x0000000180837824 */ /* 0x000fe200000e0673 */
[----:B------:R-:W-:Y:S02]  /*25a0*/  LOP3.LUT R8, R30, 0x38, R10, 0xf8, !PT ;  /* 0x000000381e087812 */ /* 0x000fe400078ef80a */
[----:B------:R-:W-:Y:S02]  /*25b0*/  IADD3 R124, R119, R3, RZ ;  /* 0x00000003777c7210 */ /* 0x000fe40007ffe0ff */
[----:B------:R-:W-:Y:S01]  /*25c0*/  IADD3 R14, P0, R98, R118, RZ ;  /* 0x00000076620e7210 */ /* 0x000fe20007f1e0ff */
[----:B------:R-:W-:Y:S01]  /*25d0*/  IMAD.SHL.U32 R97, R11, 0x2, RZ ;  /* 0x000000020b617824 */ /* 0x000fe200078e00ff */
[----:B------:R-:W-:Y:S01]  /*25e0*/  LOP3.LUT R6, R6, R28, RZ, 0x3c, !PT ;  /* 0x0000001c06067212 */ /* 0x000fe200078e3cff */
[C---:B------:R-:W-:Y:S01]  /*25f0*/  IMAD.SHL.U32 R34, R106.reuse, 0x40, RZ ;  /* 0x000000406a227824 */ /* 0x040fe200078e00ff */
[----:B------:R-:W-:Y:S01]  /*2600*/  LOP3.LUT R7, R7, R138, RZ, 0x3c, !PT ;  /* 0x0000008a07077212 */ /* 0x000fe200078e3cff */
[----:B------:R-:W-:Y:S01]  /*2610*/  IMAD.SHL.U32 R33, R106, 0x80, RZ ;  /* 0x000000806a217824 */ /* 0x000fe200078e00ff */
[----:B------:R-:W-:Y:S01]  /*2620*/  LOP3.LUT R8, R8, R137, RZ, 0x3c, !PT ;  /* 0x0000008908087212 */ /* 0x000fe200078e3cff */
[C---:B------:R-:W-:Y:S01]  /*2630*/  IMAD.SHL.U32 R29, R112.reuse, 0x40, RZ ;  /* 0x00000040701d7824 */ /* 0x040fe200078e00ff */
[--C-:B------:R-:W-:Y:S01]  /*2640*/  SHF.L.U64.HI R32, R112, 0x5, R113.reuse ;  /* 0x0000000570207819 */ /* 0x100fe20000010271 */
[----:B------:R-:W-:Y:S01]  /*2650*/  IMAD.WIDE.U32 R106, R106, 0xb0, RZ ;  /* 0x000000b06a6a7825 */ /* 0x000fe200078e00ff */
[----:B------:R-:W-:-:S02]  /*2660*/  SHF.L.U64.HI R31, R112, 0x6, R113 ;  /* 0x00000006701f7819 */ /* 0x000fc40000010271 */
[C---:B------:R-:W-:Y:S01]  /*2670*/  SHF.L.U32 R30, R112.reuse, 0x5, RZ ;  /* 0x00000005701e7819 */ /* 0x040fe200000006ff */
[----:B------:R-:W-:Y:S01]  /*2680*/  IMAD.WIDE.U32 R112, R112, 0xb0, RZ ;  /* 0x000000b070707825 */ /* 0x000fe200078e00ff */
[----:B------:R-:W-:Y:S02]  /*2690*/  IADD3 R141, P3, R136, R114, RZ ;  /* 0x00000072888d7210 */ /* 0x000fe40007f7e0ff */
[----:B------:R-:W-:Y:S02]  /*26a0*/  IADD3.X R12, R124, R15, RZ, P0, !PT ;  /* 0x0000000f7c0c7210 */ /* 0x000fe400007fe4ff */
[----:B------:R-:W-:Y:S01]  /*26b0*/  IADD3 R11, P4, R14, 0x40, RZ ;  /* 0x000000400e0b7810 */ /* 0x000fe20007f9e0ff */
[----:B------:R-:W-:Y:S01]  /*26c0*/  IMAD.IADD R149, R149, 0x1, R6 ;  /* 0x0000000195957824 */ /* 0x000fe200078e0206 */
[----:B------:R-:W-:Y:S01]  /*26d0*/  IADD3 R26, R109, R21, RZ ;  /* 0x000000156d1a7210 */ /* 0x000fe20007ffe0ff */
[----:B------:R-:W-:Y:S01]  /*26e0*/  IMAD.IADD R148, R148, 0x1, R7 ;  /* 0x0000000194947824 */ /* 0x000fe200078e0207 */
[----:B------:R-:W-:Y:S01]  /*26f0*/  ISETP.GE.AND P0, PT, R16, UR4, PT ;  /* 0x0000000410007c0c */ /* 0x000fe2000bf06270 */
[----:B------:R-:W-:Y:S01]  /*2700*/  IMAD.IADD R147, R147, 0x1, R8 ;  /* 0x0000000193937824 */ /* 0x000fe200078e0208 */
[----:B------:R-:W-:Y:S01]  /*2710*/  ISETP.GE.AND P1, PT, R227, UR4, PT ;  /* 0x00000004e3007c0c */ /* 0x000fe2000bf26270 */
[----:B------:R-:W-:Y:S01]  /*2720*/  IMAD.IADD R28, R103, 0x1, R27 ;  /* 0x00000001671c7824 */ /* 0x000fe200078e021b */
[----:B------:R-:W-:Y:S01]  /*2730*/  SHF.R.S32.HI R10, RZ, 0x3, R10 ;  /* 0x00000003ff0a7819 */ /* 0x000fe2000001140a */
[----:B------:R-:W-:Y:S01]  /*2740*/  IMAD.IADD R143, R107, 0x1, R143 ;  /* 0x000000016b8f7824 */ /* 0x000fe200078e028f */
[----:B------:R-:W-:Y:S01]  /*2750*/  SHF.R.S32.HI R9, RZ, 0x1f, R20 ;  /* 0x0000001fff097819 */ /* 0x000fe20000011414 */
[----:B------:R-:W-:Y:S01]  /*2760*/  IMAD.IADD R142, R113, 0x1, R5 ;  /* 0x00000001718e7824 */ /* 0x000fe200078e0205 */
[----:B------:R-:W-:Y:S01]  /*2770*/  IADD3 R6, R101, R41, RZ ;  /* 0x0000002965067210 */ /* 0x000fe20007ffe0ff */
[----:B------:R-:W-:-:S02]  /*2780*/  IMAD.IADD R27, R27, 0x1, R105 ;  /* 0x000000011b1b7824 */ /* 0x000fc400078e0269 */
[----:B------:R-:W-:Y:S02]  /*2790*/  IMAD.IADD R21, R21, 0x1, R111 ;  /* 0x0000000115157824 */ /* 0x000fe400078e026f */
[----:B------:R-:W-:Y:S02]  /*27a0*/  IMAD.X R140, R131, 0x1, R115, P3 ;  /* 0x00000001838c7824 */ /* 0x000fe400018e0673 */
[----:B------:R-:W-:Y:S02]  /*27b0*/  IMAD.X R8, RZ, RZ, R15, P2 ;  /* 0x000000ffff087224 */ /* 0x000fe400010e060f */
[----:B------:R-:W-:Y:S01]  /*27c0*/  IMAD.X R7, RZ, RZ, R12, P4 ;  /* 0x000000ffff077224 */ /* 0x000fe200020e060c */
[----:B------:R-:W-:Y:S06]  /*27d0*/  @!P6 BAR.SYNC.DEFER_BLOCKING 0x9, 0x100 ;  /* 0x024400000000eb1d */ /* 0x000fec0000010000 */
.L_x_6094:
[----:B------:R-:W2:Y:S01]  /*27e0*/  LDL R0, [R1+0x60] ;  /* 0x0000600001007983 */ /* 0x000ea20000100800 */
[----:B------:R-:W0:Y:S03]  /*27f0*/  LDC R80, c[0x0][0x3d4] ;  /* 0x0000f500ff507b82 */ /* 0x000e260000000800 */
[----:B---34-:R-:W3:Y:S01]  /*2800*/  LDL.LU R46, [R1] ;  /* 0x00000000012e7983 */ /* 0x018ee20000300800 */
[----:B------:R-:W-:Y:S01]  /*2810*/  VIADD R24, R24, 0xffffffff ;  /* 0xffffffff18187836 */ /* 0x000fe20000000000 */
[----:B------:R-:W-:Y:S05]  /*2820*/  YIELD ;  /* 0x0000000000007946 */ /* 0x000fea0003800000 */
[----:B------:R-:W-:Y:S01]  /*2830*/  ISETP.GT.AND P3, PT, R24, R129, PT ;  /* 0x000000811800720c */ /* 0x000fe20003f64270 */
[----:B------:R-:W-:Y:S01]  /*2840*/  BSSY B0, `(.L_x_5971) ;  /* 0x000089d000007945 */ /* 0x000fe20003800000 */
[----:B0-----:R-:W-:Y:S01]  /*2850*/  ISETP.GE.AND P2, PT, R80, 0x1, PT ;  /* 0x000000015000780c */ /* 0x001fe20003f46270 */
[----:B--2---:R-:W-:Y:S01]  /*2860*/  IMAD R5, R220, 0x5800, R0 ;  /* 0x00005800dc057824 */ /* 0x004fe200078e0200 */
[----:B---3--:R-:W-:-:S03]  /*2870*/  LOP3.LUT R46, R46, 0xffffffef, RZ, 0xc0, !PT ;  /* 0xffffffef2e2e7812 */ /* 0x008fc600078ec0ff */
[----:B------:R-:W-:-:S06]  /*2880*/  IMAD R5, R5, 0x2, R2 ;  /* 0x0000000205057824 */ /* 0x000fcc00078e0202 */
[----:B------:R-:W-:-:S05]  /*2890*/  @P3 LOP3.LUT R46, R46, 0x10, RZ, 0xfc, !PT ;  /* 0x000000102e2e3812 */ /* 0x000fca00078efcff */
[----:B------:R0:W-:Y:S01]  /*28a0*/  STL [R1], R46 ;  /* 0x0000002e01007387 */ /* 0x0001e20000100800 */
[----:B-1----:R-:W-:Y:S05]  /*28b0*/  @!P2 BRA `(.L_x_5972) ;  /* 0x000000800008a947 */ /* 0x002fea0003800000 */
[----:B------:R-:W-:Y:S01]  /*28c0*/  ULDC.U8 UR4, c[0x0][0x3f0] ;  /* 0x0000fc0000047ab9 */ /* 0x000fe20000000000 */
[----:B------:R-:W-:Y:S01]  /*28d0*/  SHF.R.S32.HI R3, RZ, 0x1f, R24 ;  /* 0x0000001fff037819 */ /* 0x000fe20000011418 */
[-C--:B------:R-:W-:Y:S01]  /*28e0*/  IMAD R4, R143, R24.reuse, RZ ;  /* 0x000000188f047224 */ /* 0x080fe200078e02ff */
[----:B------:R-:W-:Y:S01]  /*28f0*/  ISETP.NE.AND P2, PT, RZ, UR4, PT ;  /* 0x00000004ff007c0c */ /* 0x000fe2000bf45270 */
[-C--:B------:R-:W-:Y:S02]  /*2900*/  IMAD R0, R39, R24.reuse, RZ ;  /* 0x0000001827007224 */ /* 0x080fe400078e02ff */
[----:B------:R-:W-:Y:S02]  /*2910*/  IMAD R40, R142, R24, RZ ;  /* 0x000000188e287224 */ /* 0x000fe400078e02ff */
[----:B------:R-:W-:Y:S02]  /*2920*/  IMAD R43, R3, R106, R4 ;  /* 0x0000006a032b7224 */ /* 0x000fe400078e0204 */
[----:B------:R-:W-:-:S02]  /*2930*/  IMAD R4, R24, -0xb0, R25 ;  /* 0xffffff5018047824 */ /* 0x000fc400078e0219 */
[----:B------:R-:W-:-:S03]  /*2940*/  IMAD.WIDE.U32 R92, R106, R24, RZ ;  /* 0x000000186a5c7225 */ /* 0x000fc600078e00ff */
[----:B------:R-:W-:Y:S01]  /*2950*/  VIMNMX R4, R4, 0xb0, PT ;  /* 0x000000b004047848 */ /* 0x000fe20003fe0100 */
[C---:B------:R-:W-:Y:S02]  /*2960*/  IMAD R41, R3.reuse, R158, R0 ;  /* 0x0000009e03297224 */ /* 0x040fe400078e0200 */
[----:B------:R-:W-:Y:S01]  /*2970*/  IMAD R45, R3, R112, R40 ;  /* 0x00000070032d7224 */ /* 0x000fe200078e0228 */
[----:B------:R-:W-:Y:S01]  /*2980*/  IADD3 R3, R93, R43, RZ ;  /* 0x0000002b5d037210 */ /* 0x000fe20007ffe0ff */
        /* <DEDUP_REMOVED lines=11> */
[----:B------:R-:W-:-:S03]  /*2a40*/  CS2R R152, SRZ ;  /* 0x0000000000987805 */ /* 0x000fc6000001ff00 */
[----:B------:R-:W-:Y:S05]  /*2a50*/  @P3 BRA `(.L_x_5975) ;  /* 0x0000000000543947 */ /* 0x000fea0003800000 */
        /* <DEDUP_REMOVED lines=21> */
.L_x_5975:
[----:B------:R-:W-:Y:S05]  /*2bb0*/  BSYNC B1 ;  /* 0x0000000000017941 */ /* 0x000fea0003800000 */
.L_x_5974:
[----:B------:R-:W-:Y:S01]  /*2bc0*/  ISETP.GE.AND P4, PT, R223, R4, PT ;  /* 0x00000004df00720c */ /* 0x000fe20003f86270 */
[----:B-1---5:R-:W-:Y:S01]  /*2bd0*/  IMAD.MOV.U32 R41, RZ, RZ, R87 ;  /* 0x000000ffff297224 */ /* 0x022fe200078e0057 */
[----:B------:R-:W-:Y:S01]  /*2be0*/  MOV R40, R86 ;  /* 0x0000005600287202 */ /* 0x000fe20000000f00 */
[----:B------:R-:W-:Y:S01]  /*2bf0*/  IMAD.MOV.U32 R42, RZ, RZ, R134 ;  /* 0x000000ffff2a7224 */ /* 0x000fe200078e0086 */
        /* <DEDUP_REMOVED lines=10> */
[----:B------:R-:W-:Y:S02]  /*2ca0*/  CS2R R78, SRZ ;  /* 0x00000000004e7805 */ /* 0x000fe4000001ff00 */
[----:B------:R-:W-:Y:S02]  /*2cb0*/  CS2R R84, SRZ ;  /* 0x0000000000547805 */ /* 0x000fe4000001ff00 */
[----:B------:R-:W-:Y:S02]  /*2cc0*/  PRMT R179, R42, 0x7610, R179 ;  /* 0x000076102ab37816 */ /* 0x000fe400000000b3 */
[----:B------:R-:W-:Y:S01]  /*2cd0*/  PRMT R189, R43, 0x7610, R189 ;  /* 0x000076102bbd7816 */ /* 0x000fe200000000bd */
        /* <DEDUP_REMOVED lines=22> */
.L_x_5977:
[----:B------:R-:W-:Y:S05]  /*2e40*/  BSYNC B1 ;  /* 0x0000000000017941 */ /* 0x000fea0003800000 */
.L_x_5976:
[----:B------:R-:W-:Y:S01]  /*2e50*/  ISETP.GE.AND P2, PT, R222, R4, PT ;  /* 0x00000004de00720c */ /* 0x000fe20003f46270 */
[----:B-1---5:R-:W-:Y:S01]  /*2e60*/  IMAD.MOV.U32 R40, RZ, RZ, R76 ;  /* 0x000000ffff287224 */ /* 0x022fe200078e004c */
[----:B------:R-:W-:Y:S01]  /*2e70*/  MOV R45, R46 ;  /* 0x0000002e002d7202 */ /* 0x000fe20000000f00 */
[----:B------:R-:W-:Y:S01]  /*2e80*/  IMAD.MOV.U32 R41, RZ, RZ, R77 ;  /* 0x000000ffff297224 */ /* 0x000fe200078e004d */
[----:B------:R-:W-:Y:S01]  /*2e90*/  MOV R43, R83 ;  /* 0x00000053002b7202 */ /* 0x000fe20000000f00 */
[----:B------:R-:W-:Y:S01]  /*2ea0*/  IMAD.MOV.U32 R42, RZ, RZ, R82 ;  /* 0x000000ffff2a7224 */ /* 0x000fe200078e0052 */
[----:B------:R-:W-:Y:S01]  /*2eb0*/  LOP3.LUT R45, R45, 0xfffffffb, RZ, 0xc0, !PT ;  /* 0xfffffffb2d2d7812 */ /* 0x000fe200078ec0ff */
[----:B------:R-:W-:Y:S01]  /*2ec0*/  BSSY B1, `(.L_x_5978) ;  /* 0x0000026000017945 */ /* 0x000fe20003800000 */
[----:B------:R-:W-:Y:S01]  /*2ed0*/  PRMT R182, R41, 0x5410, R40 ;  /* 0x0000541029b67816 */ /* 0x000fe20000000028 */
[----:B------:R-:W-:Y:S01]  /*2ee0*/  IMAD.MOV.U32 R40, RZ, RZ, R78 ;  /* 0x000000ffff287224 */ /* 0x000fe200078e004e */
[----:B------:R-:W-:Y:S01]  /*2ef0*/  PRMT R184, R43, 0x5410, R42 ;  /* 0x000054102bb87816 */ /* 0x000fe2000000002a */
[----:B------:R-:W-:Y:S01]  /*2f00*/  IMAD.MOV.U32 R41, RZ, RZ, R79 ;  /* 0x000000ffff297224 */ /* 0x000fe200078e004f */
[----:B------:R-:W-:Y:S01]  /*2f10*/  MOV R43, R85 ;  /* 0x00000055002b7202 */ /* 0x000fe20000000f00 */
[----:B------:R-:W-:Y:S01]  /*2f20*/  IMAD.MOV.U32 R42, RZ, RZ, R84 ;  /* 0x000000ffff2a7224 */ /* 0x000fe200078e0054 */
[----:B------:R-:W-:-:S02]  /*2f30*/  @P2 LOP3.LUT R45, R45, 0x4, RZ, 0xfc, !PT ;  /* 0x000000042d2d2812 */ /* 0x000fc400078efcff */
[----:B------:R-:W-:Y:S02]  /*2f40*/  CS2R R60, SRZ ;  /* 0x00000000003c7805 */ /* 0x000fe4000001ff00 */
[----:B------:R-:W-:Y:S02]  /*2f50*/  PRMT R183, R41, 0x5410, R40 ;  /* 0x0000541029b77816 */ /* 0x000fe40000000028 */
[----:B------:R-:W-:Y:S02]  /*2f60*/  CS2R R68, SRZ ;  /* 0x0000000000447805 */ /* 0x000fe4000001ff00 */
[----:B------:R-:W-:Y:S01]  /*2f70*/  PRMT R185, R42, 0x5410, R43 ;  /* 0x000054102ab97816 */ /* 0x000fe2000000002b */
[----:B------:R1:W-:Y:S01]  /*2f80*/  STL [R1], R45 ;  /* 0x0000002d01007387 */ /* 0x0003e20000100800 */
[----:B------:R-:W-:Y:S02]  /*2f90*/  CS2R R72, SRZ ;  /* 0x0000000000487805 */ /* 0x000fe4000001ff00 */
[----:B------:R-:W-:-:S02]  /*2fa0*/  CS2R R70, SRZ ;  /* 0x0000000000467805 */ /* 0x000fc4000001ff00 */
[----:B------:R-:W-:Y:S01]  /*2fb0*/  CS2R R74, SRZ ;  /* 0x00000000004a7805 */ /* 0x000fe2000001ff00 */
        /* <DEDUP_REMOVED lines=22> */
.L_x_5979:
[----:B------:R-:W-:Y:S05]  /*3120*/  BSYNC B1 ;  /* 0x0000000000017941 */ /* 0x000fea0003800000 */
.L_x_5978:
[----:B------:R-:W-:Y:S01]  /*3130*/  ISETP.GE.AND P2, PT, R224, R4, PT ;  /* 0x00000004e000720c */ /* 0x000fe20003f46270 */
[----:B------:R-:W-:Y:S01]  /*3140*/  IMAD.MOV.U32 R47, RZ, RZ, R45 ;  /* 0x000000ffff2f7224 */ /* 0x000fe200078e002d */
[----:B--2--5:R-:W-:Y:S01]  /*3150*/  MOV R42, R72 ;  /* 0x00000048002a7202 */ /* 0x024fe20000000f00 */
[----:B------:R-:W-:Y:S01]  /*3160*/  IMAD.MOV.U32 R40, RZ, RZ, R68 ;  /* 0x000000ffff287224 */ /* 0x000fe200078e0044 */
[----:B------:R-:W-:Y:S01]  /*3170*/  BSSY B1, `(.L_x_5980) ;  /* 0x0000031000017945 */ /* 0x000fe20003800000 */
[----:B------:R-:W-:Y:S01]  /*3180*/  IMAD.MOV.U32 R41, RZ, RZ, R69 ;  /* 0x000000ffff297224 */ /* 0x000fe200078e0045 */
[----:B------:R-:W-:Y:S01]  /*3190*/  LOP3.LUT R47, R47, 0xfffffff7, RZ, 0xc0, !PT ;  /* 0xfffffff72f2f7812 */ /* 0x000fe200078ec0ff */
[----:B------:R-:W-:Y:S01]  /*31a0*/  IMAD.MOV.U32 R43, RZ, RZ, R73 ;  /* 0x000000ffff2b7224 */ /* 0x000fe200078e0049 */
[----:B------:R-:W-:Y:S02]  /*31b0*/  CS2R R64, SRZ ;  /* 0x0000000000407805 */ /* 0x000fe4000001ff00 */
[----:B------:R-:W-:-:S02]  /*31c0*/  CS2R R62, SRZ ;  /* 0x00000000003e7805 */ /* 0x000fc4000001ff00 */
[----:B------:R-:W-:Y:S01]  /*31d0*/  PRMT R81, R41, 0x5410, R40 ;  /* 0x0000541029517816 */ /* 0x000fe20000000028 */
[----:B------:R-:W-:Y:S01]  /*31e0*/  IMAD.MOV.U32 R40, RZ, RZ, R70 ;  /* 0x000000ffff287224 */ /* 0x000fe200078e0046 */
[----:B------:R-:W-:Y:S01]  /*31f0*/  PRMT R166, R43, 0x5410, R42 ;  /* 0x000054102ba67816 */ /* 0x000fe2000000002a */
[----:B------:R-:W-:Y:S01]  /*3200*/  IMAD.MOV.U32 R41, RZ, RZ, R71 ;  /* 0x000000ffff297224 */ /* 0x000fe200078e0047 */
[----:B------:R-:W-:Y:S01]  /*3210*/  @P2 LOP3.LUT R47, R47, 0x8, RZ, 0xfc, !PT ;  /* 0x000000082f2f2812 */ /* 0x000fe200078efcff */
[----:B------:R-:W-:Y:S01]  /*3220*/  IMAD.MOV.U32 R43, RZ, RZ, R75 ;  /* 0x000000ffff2b7224 */ /* 0x000fe200078e004b */
[----:B------:R-:W-:Y:S02]  /*3230*/  MOV R42, R74 ;  /* 0x0000004a002a7202 */ /* 0x000fe40000000f00 */
[----:B------:R-:W-:Y:S02]  /*3240*/  CS2R R66, SRZ ;  /* 0x0000000000427805 */ /* 0x000fe4000001ff00 */
[----:B------:R-:W-:Y:S01]  /*3250*/  PRMT R89, R40, 0x5410, R41 ;  /* 0x0000541028597816 */ /* 0x000fe20000000029 */
[----:B------:R2:W-:Y:S01]  /*3260*/  STL [R1], R47 ;  /* 0x0000002f01007387 */ /* 0x0005e20000100800 */
[----:B------:R-:W-:Y:S01]  /*3270*/  PRMT R165, R43, 0x5410, R42 ;  /* 0x000054102ba57816 */ /* 0x000fe2000000002a */
[----:B------:R-:W-:Y:S06]  /*3280*/  @P2 BRA `(.L_x_5981) ;  /* 0x00000000007c2947 */ /* 0x000fec0003800000 */
[----:B------:R-:W3:Y:S01]  /*3290*/  LDC.64 R40, c[0x0][0x3d8] ;  /* 0x0000f600ff287b82 */ /* 0x000ee20000000a00 */
[----:B------:R-:W-:Y:S01]  /*32a0*/  IMAD.MOV.U32 R42, RZ, RZ, R92 ;  /* 0x000000ffff2a7224 */ /* 0x000fe200078e005c */
[----:B------:R-:W-:Y:S01]  /*32b0*/  ULDC.64 UR4, c[0x0][0x3c8] ;  /* 0x0000f20000047ab9 */ /* 0x000fe20000000a00 */
[----:B------:R-:W-:Y:S01]  /*32c0*/  IMAD.MOV.U32 R43, RZ, RZ, R3 ;  /* 0x000000ffff2b7224 */ /* 0x000fe200078e0003 */
[----:B------:R-:W-:Y:S02]  /*32d0*/  CS2R R64, SRZ ;  /* 0x0000000000407805 */ /* 0x000fe4000001ff00 */
[----:B------:R-:W-:Y:S01]  /*32e0*/  CS2R R66, SRZ ;  /* 0x0000000000427805 */ /* 0x000fe2000001ff00 */
[----:B------:R-:W-:Y:S01]  /*32f0*/  ULDC.64 UR6, c[0x0][0x208] ;  /* 0x0000820000067ab9 */ /* 0x000fe20000000a00 */
[----:B---3--:R-:W-:-:S04]  /*3300*/  IMAD.WIDE.U32 R42, R40, 0x60, R42 ;  /* 0x00000060282a7825 */ /* 0x008fc800078e002a */
[----:B------:R-:W-:Y:S01]  /*3310*/  IMAD R41, R41, 0x60, RZ ;  /* 0x0000006029297824 */ /* 0x000fe200078e02ff */
[----:B-1----:R-:W-:Y:S02]  /*3320*/  IADD3 R45, P2, R102, R42, RZ ;  /* 0x0000002a662d7210 */ /* 0x002fe40007f5e0ff */
[----:B------:R-:W-:Y:S02]  /*3330*/  MOV R42, R90 ;  /* 0x0000005a002a7202 */ /* 0x000fe40000000f00 */
[----:B0-----:R-:W-:Y:S01]  /*3340*/  IADD3.X R46, R28, R43, R41, P2, !PT ;  /* 0x0000002b1c2e7210 */ /* 0x001fe200017fe429 */
[----:B------:R-:W-:Y:S01]  /*3350*/  IMAD.MOV.U32 R43, RZ, RZ, R0 ;  /* 0x000000ffff2b7224 */ /* 0x000fe200078e0000 */
[----:B------:R-:W0:Y:S02]  /*3360*/  LDC.64 R40, c[0x0][0x3e8] ;  /* 0x0000fa00ff287b82 */ /* 0x000e240000000a00 */
[----:B0-----:R-:W-:-:S04]  /*3370*/  IMAD.WIDE.U32 R42, R40, 0x60, R42 ;  /* 0x00000060282a7825 */ /* 0x001fc800078e002a */
[----:B------:R-:W-:Y:S01]  /*3380*/  IMAD R41, R41, 0x60, RZ ;  /* 0x0000006029297824 */ /* 0x000fe200078e02ff */
[----:B------:R-:W-:-:S04]  /*3390*/  IADD3 R44, P2, R108, R42, RZ ;  /* 0x0000002a6c2c7210 */ /* 0x000fc80007f5e0ff */
[----:B------:R-:W-:Y:S02]  /*33a0*/  IADD3.X R43, R26, R43, R41, P2, !PT ;  /* 0x0000002b1a2b7210 */ /* 0x000fe400017fe429 */
        /* <DEDUP_REMOVED lines=13> */
.L_x_5981:
[----:B------:R-:W-:Y:S05]  /*3480*/  BSYNC B1 ;  /* 0x0000000000017941 */ /* 0x000fea0003800000 */
.L_x_5980:
[----:B------:R-:W-:Y:S01]  /*3490*/  ISETP.GE.AND P2, PT, R225, R4, PT ;  /* 0x00000004e100720c */ /* 0x000fe20003f46270 */
[----:B------:R-:W-:Y:S01]  /*34a0*/  IMAD.MOV.U32 R169, RZ, RZ, R47 ;  /* 0x000000ffffa97224 */ /* 0x000fe200078e002f */
[----:B---3-5:R-:W-:Y:S01]  /*34b0*/  MOV R41, R61 ;  /* 0x0000003d00297202 */ /* 0x028fe20000000f00 */
[----:B------:R-:W-:Y:S01]  /*34c0*/  IMAD.MOV.U32 R40, RZ, RZ, R60 ;  /* 0x000000ffff287224 */ /* 0x000fe200078e003c */
[----:B------:R-:W-:Y:S01]  /*34d0*/  BSSY B1, `(.L_x_5982) ;  /* 0x000002c000017945 */ /* 0x000fe20003800000 */
[----:B------:R-:W-:Y:S01]  /*34e0*/  IMAD.MOV.U32 R42, RZ, RZ, R64 ;  /* 0x000000ffff2a7224 */ /* 0x000fe200078e0040 */
[----:B------:R-:W-:Y:S01]  /*34f0*/  LOP3.LUT R169, R169, 0xfffffffd, RZ, 0xc0, !PT ;  /* 0xfffffffda9a97812 */ /* 0x000fe200078ec0ff */
[----:B------:R-:W-:Y:S01]  /*3500*/  IMAD.MOV.U32 R43, RZ, RZ, R65 ;  /* 0x000000ffff2b7224 */ /* 0x000fe200078e0041 */
[----:B------:R-:W-:Y:S01]  /*3510*/  PRMT R164, R41, 0x5410, R40 ;  /* 0x0000541029a47816 */ /* 0x000fe20000000028 */
[----:B------:R-:W-:Y:S01]  /*3520*/  IMAD.MOV.U32 R40, RZ, RZ, R62 ;  /* 0x000000ffff287224 */ /* 0x000fe200078e003e */
[----:B------:R-:W-:-:S02]  /*3530*/  MOV R41, R63 ;  /* 0x0000003f00297202 */ /* 0x000fc40000000f00 */
[----:B-1----:R-:W-:Y:S02]  /*3540*/  CS2R R44, SRZ ;  /* 0x00000000002c7805 */ /* 0x002fe4000001ff00 */
[----:B------:R-:W-:Y:S01]  /*3550*/  PRMT R168, R43, 0x5410, R42 ;  /* 0x000054102ba87816 */ /* 0x000fe2000000002a */
[----:B------:R-:W-:Y:S01]  /*3560*/  IMAD.MOV.U32 R42, RZ, RZ, R66 ;  /* 0x000000ffff2a7224 */ /* 0x000fe200078e0042 */
[----:B------:R-:W-:Y:S01]  /*3570*/  @P2 LOP3.LUT R169, R169, 0x2, RZ, 0xfc, !PT ;  /* 0x00000002a9a92812 */ /* 0x000fe200078efcff */
[----:B------:R-:W-:Y:S01]  /*3580*/  IMAD.MOV.U32 R43, RZ, RZ, R67 ;  /* 0x000000ffff2b7224 */ /* 0x000fe200078e0043 */
[----:B------:R-:W-:Y:S02]  /*3590*/  PRMT R163, R41, 0x5410, R40 ;  /* 0x0000541029a37816 */ /* 0x000fe40000000028 */
[----:B------:R-:W-:Y:S02]  /*35a0*/  CS2R R52, SRZ ;  /* 0x0000000000347805 */ /* 0x000fe4000001ff00 */
[----:B------:R-:W-:Y:S01]  /*35b0*/  CS2R R56, SRZ ;  /* 0x0000000000387805 */ /* 0x000fe2000001ff00 */
[----:B------:R1:W-:Y:S01]  /*35c0*/  STL [R1], R169 ;  /* 0x000000a901007387 */ /* 0x0003e20000100800 */
[----:B------:R-:W-:-:S02]  /*35d0*/  PRMT R167, R43, 0x5410, R42 ;  /* 0x000054102ba77816 */ /* 0x000fc4000000002a */
[----:B------:R-:W-:Y:S02]  /*35e0*/  CS2R R54, SRZ ;  /* 0x0000000000367805 */ /* 0x000fe4000001ff00 */
[----:B------:R-:W-:Y:S02]  /*35f0*/  CS2R R58, SRZ ;  /* 0x00000000003a7805 */ /* 0x000fe4000001ff00 */
[----:B------:R-:W-:Y:S02]  /*3600*/  CS2R R48, SRZ ;  /* 0x0000000000307805 */ /* 0x000fe4000001ff00 */
[----:B0-2---:R-:W-:Y:S02]  /*3610*/  CS2R R46, SRZ ;  /* 0x00000000002e7805 */ /* 0x005fe4000001ff00 */
[----:B------:R-:W-:Y:S01]  /*3620*/  CS2R R50, SRZ ;  /* 0x0000000000327805 */ /* 0x000fe2000001ff00 */
[----:B-1----:R-:W-:Y:S06]  /*3630*/  @P2 BRA `(.L_x_5983) ;  /* 0x0000000000542947 */ /* 0x002fec0003800000 */
        /* <DEDUP_REMOVED lines=21> */
.L_x_5983:
[----:B------:R-:W-:Y:S05]  /*3790*/  BSYNC B1 ;  /* 0x0000000000017941 */ /* 0x000fea0003800000 */
.L_x_5982:
[----:B------:R-:W-:Y:S01]  /*37a0*/  ISETP.GE.AND P5, PT, R226, R4, PT ;  /* 0x00000004e200720c */ /* 0x000fe20003fa6270 */
[----:B------:R-:W-:-:S12]  /*37b0*/  BSSY B1, `(.L_x_5984) ;  /* 0x000001f000017945 */ /* 0x000fd80003800000 */
[----:B------:R-:W-:Y:S05]  /*37c0*/  @P5 BRA `(.L_x_5985) ;  /* 0x0000000000745947 */ /* 0x000fea0003800000 */
[----:B0-----:R-:W0:Y:S01]  /*37d0*/  LDC.64 R40, c[0x0][0x3d8] ;  /* 0x0000f600ff287b82 */ /* 0x001e220000000a00 */
[----:B------:R-:W-:Y:S01]  /*37e0*/  IMAD.MOV.U32 R93, RZ, RZ, R3 ;  /* 0x000000ffff5d7224 */ /* 0x000fe200078e0003 */
[----:B------:R-:W-:Y:S01]  /*37f0*/  MOV R91, R0 ;  /* 0x00000000005b7202 */ /* 0x000fe20000000f00 */
[----:B------:R-:W-:Y:S01]  /*3800*/  ULDC.64 UR4, c[0x0][0x3c8] ;  /* 0x0000f20000047ab9 */ /* 0x000fe20000000a00 */
[----:B------:R-:W-:Y:S02]  /*3810*/  CS2R R48, SRZ ;  /* 0x0000000000307805 */ /* 0x000fe4000001ff00 */
[----:B------:R-:W-:Y:S01]  /*3820*/  CS2R R50, SRZ ;  /* 0x0000000000327805 */ /* 0x000fe2000001ff00 */
[----:B------:R-:W-:Y:S01]  /*3830*/  ULDC.64 UR6, c[0x0][0x208] ;  /* 0x0000820000067ab9 */ /* 0x000fe20000000a00 */
[----:B0-----:R-:W-:-:S04]  /*3840*/  IMAD.WIDE.U32 R92, R40, 0xa0, R92 ;  /* 0x000000a0285c7825 */ /* 0x001fc800078e005c */
[----:B------:R-:W-:Y:S01]  /*3850*/  IMAD R41, R41, 0xa0, RZ ;  /* 0x000000a029297824 */ /* 0x000fe200078e02ff */
[----:B------:R-:W-:-:S04]  /*3860*/  IADD3 R3, P2, R102, R92, RZ ;  /* 0x0000005c66037210 */ /* 0x000fc80007f5e0ff */
[----:B------:R-:W-:Y:S02]  /*3870*/  IADD3.X R92, R28, R93, R41, P2, !PT ;  /* 0x0000005d1c5c7210 */ /* 0x000fe400017fe429 */
        /* <DEDUP_REMOVED lines=18> */
.L_x_5985:
[----:B------:R-:W-:Y:S05]  /*39a0*/  BSYNC B1 ;  /* 0x0000000000017941 */ /* 0x000fea0003800000 */
.L_x_5984:
[----:B------:R-:W-:Y:S01]  /*39b0*/  ULOP3.LUT UR4, UR60, 0x1, URZ, 0xfc, !UPT ;  /* 0x000000013c047892 */ /* 0x000fe2000f8efc3f */
[----:B-----5:R-:W-:Y:S01]  /*39c0*/  IMAD.MOV.U32 R0, RZ, RZ, R52 ;  /* 0x000000ffff007224 */ /* 0x020fe200078e0034 */
[----:B01----:R-:W-:Y:S01]  /*39d0*/  MOV R41, R57 ;  /* 0x0000003900297202 */ /* 0x003fe20000000f00 */
[----:B------:R-:W-:Y:S01]  /*39e0*/  IMAD.MOV.U32 R3, RZ, RZ, R53 ;  /* 0x000000ffff037224 */ /* 0x000fe200078e0035 */
[----:B------:R-:W-:Y:S01]  /*39f0*/  UISETP.NE.AND UP0, UPT, UR4, 0x3, UPT ;  /* 0x000000030400788c */ /* 0x000fe2000bf05270 */
[----:B------:R-:W-:-:S03]  /*3a00*/  IMAD.MOV.U32 R40, RZ, RZ, R56 ;  /* 0x000000ffff287224 */ /* 0x000fc600078e0038 */
        /* <DEDUP_REMOVED lines=23> */
.L_x_5986:
[----:B------:R-:W-:Y:S01]  /*3b80*/  IMAD R3, R220, 0x8, R2 ;  /* 0x00000008dc037824 */ /* 0x000fe200078e0202 */
[----:B------:R-:W-:Y:S01]  /*3b90*/  SHF.L.U32 R0, R229, 0x1f, RZ ;  /* 0x0000001fe5007819 */ /* 0x000fe200000006ff */
[----:B------:R-:W-:Y:S03]  /*3ba0*/  BSSY B1, `(.L_x_5987) ;  /* 0x0000003000017945 */ /* 0x000fe60003800000 */
[----:B------:R-:W0:Y:S02]  /*3bb0*/  SYNCS.PHASECHK.TRANS64.TRYWAIT P6, [R3+URZ+0x34890], R0 ;  /* 0x03489000030075a7 */ /* 0x000e2400080c017f */
[----:B0-----:R-:W-:Y:S05]  /*3bc0*/  @!P6 BRA `(.L_x_5988) ;  /* 0x00000214009ce947 */ /* 0x001fea0003800000 */
.L_x_6286:
[----:B------:R-:W-:Y:S05]  /*3bd0*/  BSYNC B1 ;  /* 0x0000000000017941 */ /* 0x000fea0003800000 */
.L_x_5987:
[----:B------:R-:W-:Y:S04]  /*3be0*/  BSSY B1, `(.L_x_5989) ;  /* 0x0000074000017945 */ /* 0x000fe80003800000 */
[----:B------:R-:W-:Y:S05]  /*3bf0*/  @P3 BRA `(.L_x_5990) ;  /* 0x0000000400c83947 */ /* 0x000fea0003800000 */
[----:B------:R-:W-:Y:S01]  /*3c00*/  IADD3 R173, P3, R118, R132, RZ ;  /* 0x0000008476ad7210 */ /* 0x000fe20007f7e0ff */
[----:B------:R-:W-:Y:S04]  /*3c10*/  BSSY B2, `(.L_x_5991) ;  /* 0x000003b000027945 */ /* 0x000fe80003800000 */
[----:B------:R-:W-:Y:S01]  /*3c20*/  IMAD.X R174, R88, 0x1, R124, P3 ;  /* 0x0000000158ae7824 */ /* 0x000fe200018e067c */
[----:B------:R-:W-:Y:S07]  /*3c30*/  @P0 BRA `(.L_x_5992) ;  /* 0x0000000000e00947 */ /* 0x000fee0003800000 */
[----:B------:R1:W2:Y:S01]  /*3c40*/  LDS.128 R40, [R5+0x1e400] ;  /* 0x01e4000005287984 */ /* 0x0002a20000000c00 */
[----:B------:R-:W-:Y:S01]  /*3c50*/  IADD3 R91, P3, R173, R98, RZ ;  /* 0x00000062ad5b7210 */ /* 0x000fe20007f7e0ff */
[----:B------:R-:W-:Y:S04]  /*3c60*/  BSSY B3, `(.L_x_5993) ;  /* 0x0000030000037945 */ /* 0x000fe80003800000 */
[----:B------:R-:W-:Y:S01]  /*3c70*/  IMAD.X R176, R174, 0x1, R15, P3 ;  /* 0x00000001aeb07824 */ /* 0x000fe200018e060f */
[----:B------:R-:W-:-:S13]  /*3c80*/  ISETP.GE.AND P3, PT, R18, R80, PT ;  /* 0x000000501200720c */ /* 0x000fda0003f66270 */
[----:B-1----:R-:W-:Y:S05]  /*3c90*/  @P3 BRA `(.L_x_5994) ;  /* 0x0000000000b03947 */ /* 0x002fea0003800000 */
[----:B------:R-:W-:Y:S01]  /*3ca0*/  SHF.R.U64 R152, R152, 0x10, R153 ;  /* 0x0000001098987819 */ /* 0x000fe20000001299 */
[----:B------:R-:W-:Y:S01]  /*3cb0*/  HADD2.F32 R179, -RZ, R179.H0_H0 ;  /* 0x200000b3ffb37230 */ /* 0x000fe20000004100 */
[----:B--2---:R-:W-:Y:S02]  /*3cc0*/  MOV R175, R41 ;  /* 0x0000002900af7202 */ /* 0x004fe40000000f00 */
[--C-:B------:R-:W-:Y:S01]  /*3cd0*/  SHF.R.U64 R90, R134, 0x10, R135.reuse ;  /* 0x00000010865a7819 */ /* 0x100fe20000001287 */
[----:B------:R-:W-:Y:S01]  /*3ce0*/  HADD2.F32 R152, -RZ, R152.H0_H0 ;  /* 0x20000098ff987230 */ /* 0x000fe20000004100 */
[----:B------:R-:W-:Y:S01]  /*3cf0*/  SHF.R.U32.HI R135, RZ, 0x10, R135 ;  /* 0x00000010ff877819 */ /* 0x000fe20000011687 */
[--C-:B------:R-:W-:Y:S02]  /*3d00*/  HADD2.F32 R41, -RZ, R175.reuse.H1_H1 ;  /* 0x300000afff297230 */ /* 0x100fe40000004100 */
[----:B------:R-:W-:Y:S02]  /*3d10*/  HADD2.F32 R175, -RZ, R175.H0_H0 ;  /* 0x200000afffaf7230 */ /* 0x000fe40000004100 */
[----:B------:R-:W-:-:S02]  /*3d20*/  HADD2.F32 R90, -RZ, R90.H0_H0 ;  /* 0x2000005aff5a7230 */ /* 0x000fc40000004100 */
[-C--:B------:R-:W-:Y:S01]  /*3d30*/  FMUL.FTZ R134, R41, R152.reuse ;  /* 0x0000009829867220 */ /* 0x080fe20000410000 */
[----:B------:R-:W-:-:S03]  /*3d40*/  FMUL.FTZ R152, R175, R152 ;  /* 0x00000098af987220 */ /* 0x000fc60000410000 */
[-C--:B------:R-:W-:Y:S01]  /*3d50*/  FFMA.FTZ R134, R175, R90.reuse, -R134 ;  /* 0x0000005aaf867223 */ /* 0x080fe20000010886 */
[----:B------:R-:W-:Y:S02]  /*3d60*/  HADD2.F32 R175, -RZ, R187.H0_H0 ;  /* 0x200000bbffaf7230 */ /* 0x000fe40000004100 */
[----:B------:R-:W-:Y:S01]  /*3d70*/  FFMA.FTZ R41, R41, R90, R152 ;  /* 0x0000005a29297223 */ /* 0x000fe20000010098 */
[----:B------:R-:W-:Y:S01]  /*3d80*/  SHF.R.U32.HI R152, RZ, 0x10, R153 ;  /* 0x00000010ff987819 */ /* 0x000fe20000011699 */
[----:B------:R-:W-:Y:S02]  /*3d90*/  IMAD.MOV.U32 R153, RZ, RZ, R43 ;  /* 0x000000ffff997224 */ /* 0x000fe400078e002b */
[----:B------:R-:W-:Y:S01]  /*3da0*/  IMAD.MOV.U32 R90, RZ, RZ, R40 ;  /* 0x000000ffff5a7224 */ /* 0x000fe200078e0028 */
[----:B------:R-:W-:Y:S01]  /*3db0*/  F2FP.F16.F32.PACK_AB R41, R41, R134 ;  /* 0x000000862929723e */ /* 0x000fe200000000ff */
[----:B------:R-:W-:Y:S02]  /*3dc0*/  HADD2.F32 R40, -RZ, R152.H0_H0 ;  /* 0x20000098ff287230 */ /* 0x000fe40000004100 */
[----:B------:R-:W-:-:S02]  /*3dd0*/  HADD2.F32 R43, -RZ, R153.H1_H1 ;  /* 0x30000099ff2b7230 */ /* 0x000fc40000004100 */
[----:B------:R-:W-:Y:S02]  /*3de0*/  HADD2.F32 R153, -RZ, R153.H0_H0 ;  /* 0x20000099ff997230 */ /* 0x000fe40000004100 */
[----:B------:R-:W-:Y:S02]  /*3df0*/  HADD2.F32 R152, -RZ, R135.H0_H0 ;  /* 0x20000087ff987230 */ /* 0x000fe40000004100 */
[-C--:B------:R-:W-:Y:S01]  /*3e00*/  FMUL.FTZ R178, R43, R40.reuse ;  /* 0x000000282bb27220 */ /* 0x080fe20000410000 */
[----:B------:R-:W-:-:S03]  /*3e10*/  FMUL.FTZ R180, R153, R40 ;  /* 0x0000002899b47220 */ /* 0x000fc60000410000 */
[-C--:B------:R-:W-:Y:S01]  /*3e20*/  FFMA.FTZ R40, R153, R152.reuse, -R178 ;  /* 0x0000009899287223 */ /* 0x080fe200000108b2 */
[----:B------:R-:W-:Y:S02]  /*3e30*/  IMAD.MOV.U32 R153, RZ, RZ, R42 ;  /* 0x000000ffff997224 */ /* 0x000fe400078e002a */
[----:B------:R-:W-:Y:S01]  /*3e40*/  FFMA.FTZ R43, R43, R152, R180 ;  /* 0x000000982b2b7223 */ /* 0x000fe200000100b4 */
[--C-:B------:R-:W-:Y:S02]  /*3e50*/  HADD2.F32 R42, -RZ, R90.reuse.H1_H1 ;  /* 0x3000005aff2a7230 */ /* 0x100fe40000004100 */
[----:B------:R-:W-:Y:S02]  /*3e60*/  HADD2.F32 R152, -RZ, R90.H0_H0 ;  /* 0x2000005aff987230 */ /* 0x000fe40000004100 */
[----:B------:R-:W-:Y:S02]  /*3e70*/  HADD2.F32 R90, -RZ, R153.H1_H1 ;  /* 0x30000099ff5a7230 */ /* 0x000fe40000004100 */
[-C--:B------:R-:W-:Y:S01]  /*3e80*/  FMUL.FTZ R135, R42, R179.reuse ;  /* 0x000000b32a877220 */ /* 0x080fe20000410000 */
[----:B------:R-:W-:Y:S01]  /*3e90*/  F2FP.F16.F32.PACK_AB R43, R43, R40 ;  /* 0x000000282b2b723e */ /* 0x000fe200000000ff */
[----:B------:R-:W-:-:S02]  /*3ea0*/  FMUL.FTZ R179, R152, R179 ;  /* 0x000000b398b37220 */ /* 0x000fc40000410000 */
[-C--:B------:R-:W-:Y:S01]  /*3eb0*/  FFMA.FTZ R135, R152, R175.reuse, -R135 ;  /* 0x000000af98877223 */ /* 0x080fe20000010887 */
[----:B------:R-:W-:Y:S02]  /*3ec0*/  HADD2.F32 R152, -RZ, R153.H0_H0 ;  /* 0x20000099ff987230 */ /* 0x000fe40000004100 */
[----:B------:R-:W-:Y:S01]  /*3ed0*/  FFMA.FTZ R42, R42, R175, R179 ;  /* 0x000000af2a2a7223 */ /* 0x000fe200000100b3 */
[----:B------:R-:W-:Y:S02]  /*3ee0*/  HADD2.F32 R179, -RZ, R189.H0_H0 ;  /* 0x200000bdffb37230 */ /* 0x000fe40000004100 */
[----:B------:R-:W-:Y:S02]  /*3ef0*/  HADD2.F32 R153, -RZ, R187.H1_H1 ;  /* 0x300000bbff997230 */ /* 0x000fe40000004100 */
[----:B------:R-:W-:Y:S01]  /*3f00*/  F2FP.F16.F32.PACK_AB R40, R42, R135 ;  /* 0x000000872a28723e */ /* 0x000fe200000000ff */
[-C--:B------:R-:W-:Y:S01]  /*3f10*/  FMUL.FTZ R175, R90, R179.reuse ;  /* 0x000000b35aaf7220 */ /* 0x080fe20000410000 */
[----:B------:R-:W-:-:S03]  /*3f20*/  FMUL.FTZ R179, R152, R179 ;  /* 0x000000b398b37220 */ /* 0x000fc60000410000 */
[-C--:B------:R-:W-:Y:S01]  /*3f30*/  FFMA.FTZ R175, R152, R153.reuse, -R175 ;  /* 0x0000009998af7223 */ /* 0x080fe200000108af */
[----:B------:R-:W-:-:S05]  /*3f40*/  FFMA.FTZ R90, R90, R153, R179 ;  /* 0x000000995a5a7223 */ /* 0x000fca00000100b3 */
[----:B------:R-:W-:-:S07]  /*3f50*/  F2FP.F16.F32.PACK_AB R42, R90, R175 ;  /* 0x000000af5a2a723e */ /* 0x000fce00000000ff */
.L_x_5994:
[----:B------:R-:W-:Y:S05]  /*3f60*/  BSYNC B3 ;  /* 0x0000000000037941 */ /* 0x000fea0003800000 */
.L_x_5993:
[----:B------:R-:W-:Y:S01]  /*3f70*/  ULDC.64 UR4, c[0x0][0x2d8] ;  /* 0x0000b60000047ab9 */ /* 0x000fe20000000a00 */
[----:B------:R-:W-:Y:S01]  /*3f80*/  ULDC.64 UR6, c[0x0][0x208] ;  /* 0x0000820000067ab9 */ /* 0x000fe20000000a00 */
[----:B------:R-:W-:-:S04]  /*3f90*/  LEA R90, P3, R91, UR4, 0x1 ;  /* 0x000000045b5a7c11 */ /* 0x000fc8000f8608ff */
[----:B------:R-:W-:-:S05]  /*3fa0*/  LEA.HI.X R91, R91, UR5, R176, 0x1, P3 ;  /* 0x000000055b5b7c11 */ /* 0x000fca00098f0cb0 */
[----:B--2---:R1:W-:Y:S04]  /*3fb0*/  STG.E.128 desc[UR6][R90.64], R40 ;  /* 0x000000285a007986 */ /* 0x0043e8000c101d06 */
.L_x_5992:
[----:B------:R-:W-:Y:S05]  /*3fc0*/  BSYNC B2 ;  /* 0x0000000000027941 */ /* 0x000fea0003800000 */
.L_x_5991:
[----:B------:R-:W-:Y:S05]  /*3fd0*/  @P1 BRA `(.L_x_5990) ;  /* 0x0000000000d01947 */ /* 0x000fea0003800000 */
[----:B-1----:R1:W2:Y:S01]  /*3fe0*/  LDS.128 R40, [R5+0x23c00] ;  /* 0x023c000005287984 */ /* 0x0022a20000000c00 */
[----:B------:R-:W-:Y:S01]  /*3ff0*/  IADD3 R173, P3, R173, R13, RZ ;  /* 0x0000000dadad7210 */ /* 0x000fe20007f7e0ff */
[----:B------:R-:W-:Y:S03]  /*4000*/  BSSY B2, `(.L_x_5995) ;  /* 0x000002c000027945 */ /* 0x000fe60003800000 */
[----:B------:R-:W-:Y:S02]  /*4010*/  IADD3.X R174, R174, R8, RZ, P3, !PT ;  /* 0x00000008aeae7210 */ /* 0x000fe40001ffe4ff */
[----:B------:R-:W-:-:S13]  /*4020*/  ISETP.GE.AND P3, PT, R221, R80, PT ;  /* 0x00000050dd00720c */ /* 0x000fda0003f66270 */
[----:B-1----:R-:W-:Y:S05]  /*4030*/  @P3 BRA `(.L_x_5996) ;  /* 0x0000000000a03947 */ /* 0x002fea0003800000 */
[----:B------:R-:W-:Y:S01]  /*4040*/  SHF.R.U64 R90, R94, 0x10, R95 ;  /* 0x000000105e5a7819 */ /* 0x000fe2000000125f */
[--C-:B--2---:R-:W-:Y:S01]  /*4050*/  HADD2.F32 R134, -RZ, R41.reuse.H0_H0 ;  /* 0x20000029ff867230 */ /* 0x104fe20000004100 */
[----:B------:R-:W-:Y:S02]  /*4060*/  SHF.R.U64 R86, R86, 0x10, R87 ;  /* 0x0000001056567819 */ /* 0x000fe40000001257 */
[----:B------:R-:W-:Y:S01]  /*4070*/  SHF.R.U32.HI R94, RZ, 0x10, R95 ;  /* 0x00000010ff5e7819 */ /* 0x000fe2000001165f */
[----:B------:R-:W-:Y:S01]  /*4080*/  HADD2.F32 R91, -RZ, R90.H0_H0 ;  /* 0x2000005aff5b7230 */ /* 0x000fe20000004100 */
[----:B------:R-:W-:Y:S01]  /*4090*/  SHF.R.U32.HI R87, RZ, 0x10, R87 ;  /* 0x00000010ff577819 */ /* 0x000fe20000011657 */
[----:B------:R-:W-:Y:S02]  /*40a0*/  HADD2.F32 R90, -RZ, R41.H1_H1 ;  /* 0x30000029ff5a7230 */ /* 0x000fe40000004100 */
[----:B------:R-:W-:Y:S02]  /*40b0*/  HADD2.F32 R135, -RZ, R86.H0_H0 ;  /* 0x20000056ff877230 */ /* 0x000fe40000004100 */
[----:B------:R-:W-:-:S02]  /*40c0*/  HADD2.F32 R95, -RZ, R94.H0_H0 ;  /* 0x2000005eff5f7230 */ /* 0x000fc40000004100 */
[-C--:B------:R-:W-:Y:S01]  /*40d0*/  FMUL.FTZ R41, R90, R91.reuse ;  /* 0x0000005b5a297220 */ /* 0x080fe20000410000 */
[----:B------:R-:W-:Y:S02]  /*40e0*/  HADD2.F32 R94, -RZ, R43.H1_H1 ;  /* 0x3000002bff5e7230 */ /* 0x000fe40000004100 */
[C---:B------:R-:W-:Y:S01]  /*40f0*/  FMUL.FTZ R91, R134.reuse, R91 ;  /* 0x0000005b865b7220 */ /* 0x040fe20000410000 */
[----:B------:R-:W-:Y:S02]  /*4100*/  HADD2.F32 R153, -RZ, R87.H0_H0 ;  /* 0x20000057ff997230 */ /* 0x000fe40000004100 */
[----:B------:R-:W-:Y:S01]  /*4110*/  FFMA.FTZ R41, R134, R135, -R41 ;  /* 0x0000008786297223 */ /* 0x000fe20000010829 */
[----:B------:R-:W-:Y:S02]  /*4120*/  HADD2.F32 R134, -RZ, R43.H0_H0 ;  /* 0x2000002bff867230 */ /* 0x000fe40000004100 */
[----:B------:R-:W-:Y:S01]  /*4130*/  FMUL.FTZ R43, R94, R95 ;  /* 0x0000005f5e2b7220 */ /* 0x000fe20000410000 */
[----:B------:R-:W-:Y:S01]  /*4140*/  FFMA.FTZ R86, R90, R135, R91 ;  /* 0x000000875a567223 */ /* 0x000fe2000001005b */
[----:B------:R-:W-:-:S02]  /*4150*/  HADD2.F32 R87, -RZ, R188.H0_H0 ;  /* 0x200000bcff577230 */ /* 0x000fc40000004100 */
[C---:B------:R-:W-:Y:S01]  /*4160*/  FMUL.FTZ R95, R134.reuse, R95 ;  /* 0x0000005f865f7220 */ /* 0x040fe20000410000 */
[----:B------:R-:W-:Y:S02]  /*4170*/  HADD2.F32 R90, -RZ, R40.H1_H1 ;  /* 0x30000028ff5a7230 */ /* 0x000fe40000004100 */
        /* <DEDUP_REMOVED lines=8> */
[C---:B------:R-:W-:Y:S01]  /*4200*/  FMUL.FTZ R87, R134.reuse, R87 ;  /* 0x0000005786577220 */ /* 0x040fe20000410000 */
[----:B------:R-:W-:Y:S02]  /*4210*/  HADD2.F32 R153, -RZ, R42.H0_H0 ;  /* 0x2000002aff997230 */ /* 0x000fe40000004100 */
[-C--:B------:R-:W-:Y:S01]  /*4220*/  FFMA.FTZ R135, R134, R91.reuse, -R135 ;  /* 0x0000005b86877223 */ /* 0x080fe20000010887 */
[----:B------:R-:W-:Y:S02]  /*4230*/  HADD2.F32 R134, -RZ, R186.H1_H1 ;  /* 0x300000baff867230 */ /* 0x000fe40000004100 */
[-C--:B------:R-:W-:Y:S01]  /*4240*/  FMUL.FTZ R42, R95, R40.reuse ;  /* 0x000000285f2a7220 */ /* 0x080fe20000410000 */
[----:B------:R-:W-:Y:S01]  /*4250*/  FFMA.FTZ R90, R90, R91, R87 ;  /* 0x0000005b5a5a7223 */ /* 0x000fe20000010057 */
[C---:B------:R-:W-:Y:S01]  /*4260*/  FMUL.FTZ R40, R153.reuse, R40 ;  /* 0x0000002899287220 */ /* 0x040fe20000410000 */
[----:B------:R-:W-:Y:S01]  /*4270*/  F2FP.F16.F32.PACK_AB R43, R94, R43 ;  /* 0x0000002b5e2b723e */ /* 0x000fe200000000ff */
[----:B------:R-:W-:-:S02]  /*4280*/  FFMA.FTZ R42, R153, R134, -R42 ;  /* 0x00000086992a7223 */ /* 0x000fc4000001082a */
[----:B------:R-:W-:Y:S01]  /*4290*/  FFMA.FTZ R95, R95, R134, R40 ;  /* 0x000000865f5f7223 */ /* 0x000fe20000010028 */
[----:B------:R-:W-:-:S04]  /*42a0*/  F2FP.F16.F32.PACK_AB R40, R90, R135 ;  /* 0x000000875a28723e */ /* 0x000fc800000000ff */
[----:B------:R-:W-:-:S07]  /*42b0*/  F2FP.F16.F32.PACK_AB R42, R95, R42 ;  /* 0x0000002a5f2a723e */ /* 0x000fce00000000ff */
.L_x_5996:
[----:B------:R-:W-:Y:S05]  /*42c0*/  BSYNC B2 ;  /* 0x0000000000027941 */ /* 0x000fea0003800000 */
.L_x_5995:
[----:B------:R-:W-:Y:S01]  /*42d0*/  ULDC.64 UR4, c[0x0][0x2d8] ;  /* 0x0000b60000047ab9 */ /* 0x000fe20000000a00 */
[----:B------:R-:W-:Y:S01]  /*42e0*/  ULDC.64 UR6, c[0x0][0x208] ;  /* 0x0000820000067ab9 */ /* 0x000fe20000000a00 */
[----:B------:R-:W-:-:S04]  /*42f0*/  LEA R86, P3, R173, UR4, 0x1 ;  /* 0x00000004ad567c11 */ /* 0x000fc8000f8608ff */
[----:B------:R-:W-:-:S05]  /*4300*/  LEA.HI.X R87, R173, UR5, R174, 0x1, P3 ;  /* 0x00000005ad577c11 */ /* 0x000fca00098f0cae */
[----:B--2---:R2:W-:Y:S04]  /*4310*/  STG.E.128 desc[UR6][R86.64], R40 ;  /* 0x0000002856007986 */ /* 0x0045e8000c101d06 */
.L_x_5990:
[----:B------:R-:W-:Y:S05]  /*4320*/  BSYNC B1 ;  /* 0x0000000000017941 */ /* 0x000fea0003800000 */
.L_x_5989:
[----:B------:R-:W-:Y:S04]  /*4330*/  BSSY B1, `(.L_x_5997) ;  /* 0x0000072000017945 */ /* 0x000fe80003800000 */
[----:B------:R-:W-:Y:S05]  /*4340*/  @P4 BRA `(.L_x_5998) ;  /* 0x0000000400c04947 */ /* 0x000fea0003800000 */
[----:B--2---:R-:W-:Y:S01]  /*4350*/  IADD3 R86, P3, P4, R116, R132, R16 ;  /* 0x0000008474567210 */ /* 0x004fe20007c7e010 */
[----:B------:R-:W-:Y:S03]  /*4360*/  BSSY B2, `(.L_x_5999) ;  /* 0x0000038000027945 */ /* 0x000fe60003800000 */
[----:B------:R-:W-:Y:S01]  /*4370*/  IADD3.X R87, R125, R88, R17, P3, P4 ;  /* 0x000000587d577210 */ /* 0x000fe20001fe8411 */
[----:B------:R-:W-:Y:S08]  /*4380*/  @P0 BRA `(.L_x_6000) ;  /* 0x0000000000d40947 */ /* 0x000ff00003800000 */
[----:B-1----:R1:W2:Y:S01]  /*4390*/  LDS.128 R40, [R5+0x1f400] ;  /* 0x01f4000005287984 */ /* 0x0022a20000000c00 */
[----:B------:R-:W-:Y:S01]  /*43a0*/  IADD3 R90, P3, R86, R98, RZ ;  /* 0x00000062565a7210 */ /* 0x000fe20007f7e0ff */
[----:B------:R-:W-:Y:S04]  /*43b0*/  BSSY B3, `(.L_x_6001) ;  /* 0x000002d000037945 */ /* 0x000fe80003800000 */
[----:B------:R-:W-:Y:S01]  /*43c0*/  IMAD.X R91, R87, 0x1, R15, P3 ;  /* 0x00000001575b7824 */ /* 0x000fe200018e060f */
[----:B------:R-:W-:-:S13]  /*43d0*/  ISETP.GE.AND P3, PT, R18, R80, PT ;  /* 0x000000501200720c */ /* 0x000fda0003f66270 */
[----:B-1----:R-:W-:Y:S05]  /*43e0*/  @P3 BRA `(.L_x_6002) ;  /* 0x0000000000a43947 */ /* 0x002fea0003800000 */
[----:B------:R-:W-:Y:S01]  /*43f0*/  SHF.R.U64 R94, R82, 0x10, R83 ;  /* 0x00000010525e7819 */ /* 0x000fe20000001253 */
[----:B--2---:R-:W-:Y:S01]  /*4400*/  HADD2.F32 R134, -RZ, R43.H0_H0 ;  /* 0x2000002bff867230 */ /* 0x004fe20000004100 */
[----:B------:R-:W-:Y:S01]  /*4410*/  SHF.R.U32.HI R95, RZ, 0x10, R85 ;  /* 0x00000010ff5f7819 */ /* 0x000fe20000011655 */
[----:B------:R-:W-:Y:S01]  /*4420*/  HADD2.F32 R153, -RZ, R184.H0_H0 ;  /* 0x200000b8ff997230 */ /* 0x000fe20000004100 */
        /* <DEDUP_REMOVED lines=25> */
[----:B------:R-:W-:Y:S01]  /*45c0*/  HADD2.F32 R94, -RZ, R184.H1_H1 ;  /* 0x300000b8ff5e7230 */ /* 0x000fe20000004100 */
        /* <DEDUP_REMOVED lines=11> */
.L_x_6002:
[----:B------:R-:W-:Y:S05]  /*4680*/  BSYNC B3 ;  /* 0x0000000000037941 */ /* 0x000fea0003800000 */
.L_x_6001:
[----:B------:R-:W-:Y:S01]  /*4690*/  ULDC.64 UR4, c[0x0][0x2d8] ;  /* 0x0000b60000047ab9 */ /* 0x000fe20000000a00 */
[----:B------:R-:W-:Y:S01]  /*46a0*/  ULDC.64 UR6, c[0x0][0x208] ;  /* 0x0000820000067ab9 */ /* 0x000fe20000000a00 */
[----:B------:R-:W-:-:S04]  /*46b0*/  LEA R82, P3, R90, UR4, 0x1 ;  /* 0x000000045a527c11 */ /* 0x000fc8000f8608ff */
[----:B------:R-:W-:-:S05]  /*46c0*/  LEA.HI.X R83, R90, UR5, R91, 0x1, P3 ;  /* 0x000000055a537c11 */ /* 0x000fca00098f0c5b */
[----:B--2---:R2:W-:Y:S04]  /*46d0*/  STG.E.128 desc[UR6][R82.64], R40 ;  /* 0x0000002852007986 */ /* 0x0045e8000c101d06 */
.L_x_6000:
[----:B------:R-:W-:Y:S05]  /*46e0*/  BSYNC B2 ;  /* 0x0000000000027941 */ /* 0x000fea0003800000 */
.L_x_5999:
[----:B------:R-:W-:Y:S05]  /*46f0*/  @P1 BRA `(.L_x_5998) ;  /* 0x0000000000d41947 */ /* 0x000fea0003800000 */
[----:B-12---:R1:W2:Y:S01]  /*4700*/  LDS.128 R40, [R5+0x24c00] ;  /* 0x024c000005287984 */ /* 0x0062a20000000c00 */
[----:B------:R-:W-:Y:S01]  /*4710*/  IADD3 R86, P3, R86, R13, RZ ;  /* 0x0000000d56567210 */ /* 0x000fe20007f7e0ff */
[----:B------:R-:W-:Y:S04]  /*4720*/  BSSY B2, `(.L_x_6003) ;  /* 0x000002d000027945 */ /* 0x000fe80003800000 */
[----:B------:R-:W-:Y:S01]  /*4730*/  IMAD.X R87, R87, 0x1, R8, P3 ;  /* 0x0000000157577824 */ /* 0x000fe200018e0608 */
[----:B------:R-:W-:-:S13]  /*4740*/  ISETP.GE.AND P3, PT, R221, R80, PT ;  /* 0x00000050dd00720c */ /* 0x000fda0003f66270 */
[----:B-1----:R-:W-:Y:S05]  /*4750*/  @P3 BRA `(.L_x_6004) ;  /* 0x0000000000a43947 */ /* 0x002fea0003800000 */
[----:B------:R-:W-:Y:S02]  /*4760*/  SHF.R.U64 R82, R76, 0x10, R77 ;  /* 0x000000104c527819 */ /* 0x000fe4000000124d */
[----:B------:R-:W-:Y:S01]  /*4770*/  SHF.R.U64 R83, R78, 0x10, R79 ;  /* 0x000000104e537819 */ /* 0x000fe2000000124f */
[----:B--2---:R-:W-:Y:S01]  /*4780*/  HADD2.F32 R78, -RZ, R41.H0_H0 ;  /* 0x20000029ff4e7230 */ /* 0x004fe20000004100 */
[----:B------:R-:W-:Y:S02]  /*4790*/  SHF.R.U32.HI R76, RZ, 0x10, R77 ;  /* 0x00000010ff4c7819 */ /* 0x000fe4000001164d */
[----:B------:R-:W-:Y:S01]  /*47a0*/  SHF.R.U32.HI R90, RZ, 0x10, R79 ;  /* 0x00000010ff5a7819 */ /* 0x000fe2000001164f */
[----:B------:R-:W-:Y:S01]  /*47b0*/  HADD2.F32 R83, -RZ, R83.H0_H0 ;  /* 0x20000053ff537230 */ /* 0x000fe20000004100 */
[----:B------:R-:W-:Y:S01]  /*47c0*/  MOV R77, R43 ;  /* 0x0000002b004d7202 */ /* 0x000fe20000000f00 */
[----:B------:R-:W-:Y:S02]  /*47d0*/  HADD2.F32 R43, -RZ, R82.H0_H0 ;  /* 0x20000052ff2b7230 */ /* 0x000fe40000004100 */
[----:B------:R-:W-:-:S02]  /*47e0*/  HADD2.F32 R82, -RZ, R41.H1_H1 ;  /* 0x30000029ff527230 */ /* 0x000fc40000004100 */
[----:B------:R-:W-:Y:S02]  /*47f0*/  HADD2.F32 R90, -RZ, R90.H0_H0 ;  /* 0x2000005aff5a7230 */ /* 0x000fe40000004100 */
[--C-:B------:R-:W-:Y:S02]  /*4800*/  HADD2.F32 R79, -RZ, R77.reuse.H1_H1 ;  /* 0x3000004dff4f7230 */ /* 0x100fe40000004100 */
[-C--:B------:R-:W-:Y:S01]  /*4810*/  FMUL.FTZ R41, R82, R83.reuse ;  /* 0x0000005352297220 */ /* 0x080fe20000410000 */
[----:B------:R-:W-:Y:S02]  /*4820*/  HADD2.F32 R77, -RZ, R77.H0_H0 ;  /* 0x2000004dff4d7230 */ /* 0x000fe40000004100 */
[C---:B------:R-:W-:Y:S01]  /*4830*/  FMUL.FTZ R83, R78.reuse, R83 ;  /* 0x000000534e537220 */ /* 0x040fe20000410000 */
[----:B------:R-:W-:Y:S02]  /*4840*/  HADD2.F32 R84, -RZ, R76.H0_H0 ;  /* 0x2000004cff547230 */ /* 0x000fe40000004100 */
[-C--:B------:R-:W-:Y:S01]  /*4850*/  FMUL.FTZ R94, R79, R90.reuse ;  /* 0x0000005a4f5e7220 */ /* 0x080fe20000410000 */
[-C--:B------:R-:W-:Y:S01]  /*4860*/  FFMA.FTZ R41, R78, R43.reuse, -R41 ;  /* 0x0000002b4e297223 */ /* 0x080fe20000010829 */
[C---:B------:R-:W-:Y:S01]  /*4870*/  FMUL.FTZ R90, R77.reuse, R90 ;  /* 0x0000005a4d5a7220 */ /* 0x040fe20000410000 */
[----:B------:R-:W-:Y:S01]  /*4880*/  FFMA.FTZ R76, R82, R43, R83 ;  /* 0x0000002b524c7223 */ /* 0x000fe20000010053 */
[----:B------:R-:W-:Y:S01]  /*4890*/  FFMA.FTZ R43, R77, R84, -R94 ;  /* 0x000000544d2b7223 */ /* 0x000fe2000001085e */
[----:B------:R-:W-:-:S02]  /*48a0*/  HADD2.F32 R77, -RZ, R40.H1_H1 ;  /* 0x30000028ff4d7230 */ /* 0x000fc40000004100 */
[----:B------:R-:W-:Y:S01]  /*48b0*/  FFMA.FTZ R78, R79, R84, R90 ;  /* 0x000000544f4e7223 */ /* 0x000fe2000001005a */
[--C-:B------:R-:W-:Y:S01]  /*48c0*/  HADD2.F32 R83, -RZ, R183.reuse.H1_H1 ;  /* 0x300000b7ff537230 */ /* 0x100fe20000004100 */
[----:B------:R-:W-:Y:S01]  /*48d0*/  F2FP.F16.F32.PACK_AB R41, R76, R41 ;  /* 0x000000294c29723e */ /* 0x000fe200000000ff */
[----:B------:R-:W-:Y:S02]  /*48e0*/  HADD2.F32 R40, -RZ, R40.H0_H0 ;  /* 0x20000028ff287230 */ /* 0x000fe40000004100 */
[--C-:B------:R-:W-:Y:S02]  /*48f0*/  HADD2.F32 R79, -RZ, R42.reuse.H1_H1 ;  /* 0x3000002aff4f7230 */ /* 0x100fe40000004100 */
[-C--:B------:R-:W-:Y:S01]  /*4900*/  FMUL.FTZ R85, R77, R83.reuse ;  /* 0x000000534d557220 */ /* 0x080fe20000410000 */
[----:B------:R-:W-:Y:S02]  /*4910*/  HADD2.F32 R183, -RZ, R183.H0_H0 ;  /* 0x200000b7ffb77230 */ /* 0x000fe40000004100 */
        /* <DEDUP_REMOVED lines=13> */
.L_x_6004:
[----:B------:R-:W-:Y:S05]  /*49f0*/  BSYNC B2 ;  /* 0x0000000000027941 */ /* 0x000fea0003800000 */
.L_x_6003:
[----:B------:R-:W-:Y:S01]  /*4a00*/  ULDC.64 UR4, c[0x0][0x2d8] ;  /* 0x0000b60000047ab9 */ /* 0x000fe20000000a00 */
[----:B------:R-:W-:Y:S01]  /*4a10*/  ULDC.64 UR6, c[0x0][0x208] ;  /* 0x0000820000067ab9 */ /* 0x000fe20000000a00 */
[----:B------:R-:W-:-:S04]  /*4a20*/  LEA R76, P3, R86, UR4, 0x1 ;  /* 0x00000004564c7c11 */ /* 0x000fc8000f8608ff */
[----:B------:R-:W-:-:S05]  /*4a30*/  LEA.HI.X R77, R86, UR5, R87, 0x1, P3 ;  /* 0x00000005564d7c11 */ /* 0x000fca00098f0c57 */
[----:B--2---:R3:W-:Y:S04]  /*4a40*/  STG.E.128 desc[UR6][R76.64], R40 ;  /* 0x000000284c007986 */ /* 0x0047e8000c101d06 */
.L_x_5998:
[----:B------:R-:W-:Y:S05]  /*4a50*/  BSYNC B1 ;  /* 0x0000000000017941 */ /* 0x000fea0003800000 */
.L_x_5997:
[----:B-1----:R-:W4:Y:S01]  /*4a60*/  LDL R91, [R1] ;  /* 0x00000000015b7983 */ /* 0x002f220000100800 */
[----:B------:R-:W-:Y:S01]  /*4a70*/  BSSY B1, `(.L_x_6005) ;  /* 0x0000074000017945 */ /* 0x000fe20003800000 */
[----:B----4-:R-:W-:-:S13]  /*4a80*/  LOP3.LUT P3, RZ, R91, 0x4, RZ, 0xc0, !PT ;  /* 0x000000045bff7812 */ /* 0x010fda000786c0ff */
[----:B------:R-:W-:Y:S05]  /*4a90*/  @P3 BRA `(.L_x_6006) ;  /* 0x0000000400c43947 */ /* 0x000fea0003800000 */
[----:B---3--:R-:W-:Y:S01]  /*4aa0*/  IADD3 R77, P3, P4, R127, R132, R16 ;  /* 0x000000847f4d7210 */ /* 0x008fe20007c7e010 */
[----:B------:R-:W-:Y:S03]  /*4ab0*/  BSSY B2, `(.L_x_6007) ;  /* 0x0000039000027945 */ /* 0x000fe60003800000 */
[----:B------:R-:W-:Y:S01]  /*4ac0*/  IADD3.X R76, R126, R88, R17, P3, P4 ;  /* 0x000000587e4c7210 */ /* 0x000fe20001fe8411 */
[----:B------:R-:W-:Y:S08]  /*4ad0*/  @P0 BRA `(.L_x_6008) ;  /* 0x0000000000d80947 */ /* 0x000ff00003800000 */
[----:B--2---:R1:W2:Y:S01]  /*4ae0*/  LDS.128 R40, [R5+0x20400] ;  /* 0x0204000005287984 */ /* 0x0042a20000000c00 */
[----:B------:R-:W-:Y:S01]  /*4af0*/  IADD3 R78, P3, R77, R98, RZ ;  /* 0x000000624d4e7210 */ /* 0x000fe20007f7e0ff */
[----:B------:R-:W-:Y:S04]  /*4b00*/  BSSY B3, `(.L_x_6009) ;  /* 0x000002e000037945 */ /* 0x000fe80003800000 */
[----:B------:R-:W-:Y:S01]  /*4b10*/  IMAD.X R79, R76, 0x1, R15, P3 ;  /* 0x000000014c4f7824 */ /* 0x000fe200018e060f */
        /* <DEDUP_REMOVED lines=27> */
[----:B------:R-:W-:Y:S01]  /*4cd0*/  HADD2.F32 R73, -RZ, R72.H1_H1 ;  /* 0x30000048ff497230 */ /* 0x000fe20000004100 */
[----:B------:R-:W-:Y:S01]  /*4ce0*/  F2FP.F16.F32.PACK_AB R43, R84, R43 ;  /* 0x0000002b542b723e */ /* 0x000fe200000000ff */
[----:B------:R-:W-:Y:S02]  /*4cf0*/  HADD2.F32 R74, -RZ, R42.H1_H1 ;  /* 0x3000002aff4a7230 */ /* 0x000fe40000004100 */
[----:B------:R-:W-:Y:S02]  /*4d00*/  HADD2.F32 R72, -RZ, R72.H0_H0 ;  /* 0x20000048ff487230 */ /* 0x000fe40000004100 */
[----:B------:R-:W-:Y:S01]  /*4d10*/  FMUL.FTZ R85, R73, R82 ;  /* 0x0000005249557220 */ /* 0x000fe20000410000 */
[----:B------:R-:W-:Y:S02]  /*4d20*/  HADD2.F32 R42, -RZ, R42.H0_H0 ;  /* 0x2000002aff2a7230 */ /* 0x000fe40000004100 */
[----:B------:R-:W-:Y:S01]  /*4d30*/  FMUL.FTZ R87, R74, R165 ;  /* 0x000000a54a577220 */ /* 0x000fe20000410000 */
[----:B------:R-:W-:-:S02]  /*4d40*/  HADD2.F32 R75, -RZ, R166.H1_H1 ;  /* 0x300000a6ff4b7230 */ /* 0x000fc40000004100 */
[----:B------:R-:W-:Y:S01]  /*4d50*/  FMUL.FTZ R82, R72, R82 ;  /* 0x0000005248527220 */ /* 0x000fe20000410000 */
        /* <DEDUP_REMOVED lines=8> */
.L_x_6010:
[----:B------:R-:W-:Y:S05]  /*4de0*/  BSYNC B3 ;  /* 0x0000000000037941 */ /* 0x000fea0003800000 */
.L_x_6009:
[----:B------:R-:W-:Y:S01]  /*4df0*/  ULDC.64 UR4, c[0x0][0x2d8] ;  /* 0x0000b60000047ab9 */ /* 0x000fe20000000a00 */
[----:B------:R-:W-:Y:S01]  /*4e00*/  ULDC.64 UR6, c[0x0][0x208] ;  /* 0x0000820000067ab9 */ /* 0x000fe20000000a00 */
[----:B------:R-:W-:-:S04]  /*4e10*/  LEA R72, P3, R78, UR4, 0x1 ;  /* 0x000000044e487c11 */ /* 0x000fc8000f8608ff */
[----:B------:R-:W-:-:S05]  /*4e20*/  LEA.HI.X R73, R78, UR5, R79, 0x1, P3 ;  /* 0x000000054e497c11 */ /* 0x000fca00098f0c4f */
[----:B--2---:R1:W-:Y:S04]  /*4e30*/  STG.E.128 desc[UR6][R72.64], R40 ;  /* 0x0000002848007986 */ /* 0x0043e8000c101d06 */
.L_x_6008:
[----:B------:R-:W-:Y:S05]  /*4e40*/  BSYNC B2 ;  /* 0x0000000000027941 */ /* 0x000fea0003800000 */
.L_x_6007:
[----:B------:R-:W-:Y:S05]  /*4e50*/  @P1 BRA `(.L_x_6006) ;  /* 0x0000000000d41947 */ /* 0x000fea0003800000 */
[----:B-12---:R1:W2:Y:S01]  /*4e60*/  LDS.128 R40, [R5+0x25c00] ;  /* 0x025c000005287984 */ /* 0x0062a20000000c00 */
[----:B------:R-:W-:Y:S01]  /*4e70*/  IADD3 R77, P3, R77, R13, RZ ;  /* 0x0000000d4d4d7210 */ /* 0x000fe20007f7e0ff */
[----:B------:R-:W-:Y:S03]  /*4e80*/  BSSY B2, `(.L_x_6011) ;  /* 0x000002d000027945 */ /* 0x000fe60003800000 */
[----:B------:R-:W-:Y:S02]  /*4e90*/  IADD3.X R76, R76, R8, RZ, P3, !PT ;  /* 0x000000084c4c7210 */ /* 0x000fe40001ffe4ff */
        /* <DEDUP_REMOVED lines=43> */
.L_x_6012:
[----:B------:R-:W-:Y:S05]  /*5150*/  BSYNC B2 ;  /* 0x0000000000027941 */ /* 0x000fea0003800000 */
.L_x_6011:
[----:B------:R-:W-:Y:S01]  /*5160*/  ULDC.64 UR4, c[0x0][0x2d8] ;  /* 0x0000b60000047ab9 */ /* 0x000fe20000000a00 */
[----:B------:R-:W-:Y:S01]  /*5170*/  ULDC.64 UR6, c[0x0][0x208] ;  /* 0x0000820000067ab9 */ /* 0x000fe20000000a00 */
[----:B------:R-:W-:-:S04]  /*5180*/  LEA R68, P3, R77, UR4, 0x1 ;  /* 0x000000044d447c11 */ /* 0x000fc8000f8608ff */
[----:B------:R-:W-:-:S05]  /*5190*/  LEA.HI.X R69, R77, UR5, R76, 0x1, P3 ;  /* 0x000000054d457c11 */ /* 0x000fca00098f0c4c */
[----:B--2---:R4:W-:Y:S04]  /*51a0*/  STG.E.128 desc[UR6][R68.64], R40 ;  /* 0x0000002844007986 */ /* 0x0049e8000c101d06 */
.L_x_6006:
[----:B------:R-:W-:Y:S05]  /*51b0*/  BSYNC B1 ;  /* 0x0000000000017941 */ /* 0x000fea0003800000 */
.L_x_6005:
[----:B------:R-:W-:Y:S01]  /*51c0*/  LOP3.LUT P3, RZ, R91, 0x8, RZ, 0xc0, !PT ;  /* 0x000000085bff7812 */ /* 0x000fe2000786c0ff */
[----:B------:R-:W-:-:S12]  /*51d0*/  BSSY B1, `(.L_x_6013) ;  /* 0x0000072000017945 */ /* 0x000fd80003800000 */
[----:B------:R-:W-:Y:S05]  /*51e0*/  @P3 BRA `(.L_x_6014) ;  /* 0x0000000400c03947 */ /* 0x000fea0003800000 */
[----:B----4-:R-:W-:Y:S01]  /*51f0*/  IADD3 R69, P3, P4, R130, R132, R16 ;  /* 0x0000008482457210 */ /* 0x010fe20007c7e010 */
[----:B------:R-:W-:Y:S03]  /*5200*/  BSSY B2, `(.L_x_6015) ;  /* 0x0000038000027945 */ /* 0x000fe60003800000 */
[----:B------:R-:W-:Y:S01]  /*5210*/  IADD3.X R68, R128, R88, R17, P3, P4 ;  /* 0x0000005880447210 */ /* 0x000fe20001fe8411 */
[----:B------:R-:W-:Y:S08]  /*5220*/  @P0 BRA `(.L_x_6016) ;  /* 0x0000000000d40947 */ /* 0x000ff00003800000 */
[----:B-123--:R1:W2:Y:S01]  /*5230*/  LDS.128 R40, [R5+0x21400] ;  /* 0x0214000005287984 */ /* 0x00e2a20000000c00 */
        /* <DEDUP_REMOVED lines=46> */
.L_x_6018:
[----:B------:R-:W-:Y:S05]  /*5520*/  BSYNC B3 ;  /* 0x0000000000037941 */ /* 0x000fea0003800000 */
.L_x_6017:
[----:B------:R-:W-:Y:S01]  /*5530*/  ULDC.64 UR4, c[0x0][0x2d8] ;  /* 0x0000b60000047ab9 */ /* 0x000fe20000000a00 */
[----:B------:R-:W-:Y:S01]  /*5540*/  ULDC.64 UR6, c[0x0][0x208] ;  /* 0x0000820000067ab9 */ /* 0x000fe20000000a00 */
[----:B------:R-:W-:-:S04]  /*5550*/  LEA R64, P3, R70, UR4, 0x1 ;  /* 0x0000000446407c11 */ /* 0x000fc8000f8608ff */
[----:B------:R-:W-:-:S05]  /*5560*/  LEA.HI.X R65, R70, UR5, R71, 0x1, P3 ;  /* 0x0000000546417c11 */ /* 0x000fca00098f0c47 */
[----:B--2---:R4:W-:Y:S04]  /*5570*/  STG.E.128 desc[UR6][R64.64], R40 ;  /* 0x0000002840007986 */ /* 0x0049e8000c101d06 */
.L_x_6016:
[----:B------:R-:W-:Y:S05]  /*5580*/  BSYNC B2 ;  /* 0x0000000000027941 */ /* 0x000fea0003800000 */
.L_x_6015:
[----:B------:R-:W-:Y:S05]  /*5590*/  @P1 BRA `(.L_x_6014) ;  /* 0x0000000000d41947 */ /* 0x000fea0003800000 */
[----:B-1234-:R1:W2:Y:S01]  /*55a0*/  LDS.128 R40, [R5+0x26c00] ;  /* 0x026c000005287984 */ /* 0x01e2a20000000c00 */
        /* <DEDUP_REMOVED lines=46> */
.L_x_6020:
[----:B------:R-:W-:Y:S05]  /*5890*/  BSYNC B2 ;  /* 0x0000000000027941 */ /* 0x000fea0003800000 */
.L_x_6019:
[----:B------:R-:W-:Y:S01]  /*58a0*/  ULDC.64 UR4, c[0x0][0x2d8] ;  /* 0x0000b60000047ab9 */ /* 0x000fe20000000a00 */
[----:B------:R-:W-:Y:S01]  /*58b0*/  ULDC.64 UR6, c[0x0][0x208] ;  /* 0x0000820000067ab9 */ /* 0x000fe20000000a00 */
[----:B------:R-:W-:-:S04]  /*58c0*/  LEA R60, P3, R69, UR4, 0x1 ;  /* 0x00000004453c7c11 */ /* 0x000fc8000f8608ff */
[----:B------:R-:W-:-:S05]  /*58d0*/  LEA.HI.X R61, R69, UR5, R68, 0x1, P3 ;  /* 0x00000005453d7c11 */ /* 0x000fca00098f0c44 */
[----:B--2---:R1:W-:Y:S04]  /*58e0*/  STG.E.128 desc[UR6][R60.64], R40 ;  /* 0x000000283c007986 */ /* 0x0043e8000c101d06 */
.L_x_6014:
[----:B------:R-:W-:Y:S05]  /*58f0*/  BSYNC B1 ;  /* 0x0000000000017941 */ /* 0x000fea0003800000 */
.L_x_6013:
[----:B------:R-:W-:Y:S01]  /*5900*/  LOP3.LUT P3, RZ, R91, 0x2, RZ, 0xc0, !PT ;  /* 0x000000025bff7812 */ /* 0x000fe2000786c0ff */
[----:B------:R-:W-:-:S12]  /*5910*/  BSSY B1, `(.L_x_6021) ;  /* 0x0000072000017945 */ /* 0x000fd80003800000 */
[----:B------:R-:W-:Y:S05]  /*5920*/  @P3 BRA `(.L_x_6022) ;  /* 0x0000000400c03947 */ /* 0x000fea0003800000 */
[----:B------:R-:W-:Y:S01]  /*5930*/  IADD3 R67, P3, P4, R136, R132, R16 ;  /* 0x0000008488437210 */ /* 0x000fe20007c7e010 */
[----:B------:R-:W-:Y:S03]  /*5940*/  BSSY B2, `(.L_x_6023) ;  /* 0x0000038000027945 */ /* 0x000fe60003800000 */
[----:B----4-:R-:W-:Y:S01]  /*5950*/  IADD3.X R69, R131, R88, R17, P3, P4 ;  /* 0x0000005883457210 */ /* 0x010fe20001fe8411 */
        /* <DEDUP_REMOVED lines=48> */
.L_x_6026:
[----:B------:R-:W-:Y:S05]  /*5c60*/  BSYNC B3 ;  /* 0x0000000000037941 */ /* 0x000fea0003800000 */
.L_x_6025:
[----:B------:R-:W-:Y:S01]  /*5c70*/  ULDC.64 UR4, c[0x0][0x2d8] ;  /* 0x0000b60000047ab9 */ /* 0x000fe20000000a00 */
[----:B------:R-:W-:Y:S01]  /*5c80*/  ULDC.64 UR6, c[0x0][0x208] ;  /* 0x0000820000067ab9 */ /* 0x000fe20000000a00 */
[----:B------:R-:W-:-:S04]  /*5c90*/  LEA R56, P3, R65, UR4, 0x1 ;  /* 0x0000000441387c11 */ /* 0x000fc8000f8608ff */
[----:B------:R-:W-:-:S05]  /*5ca0*/  LEA.HI.X R57, R65, UR5, R68, 0x1, P3 ;  /* 0x0000000541397c11 */ /* 0x000fca00098f0c44 */
[----:B--2---:R4:W-:Y:S04]  /*5cb0*/  STG.E.128 desc[UR6][R56.64], R40 ;  /* 0x0000002838007986 */ /* 0x0049e8000c101d06 */
.L_x_6024:
[----:B------:R-:W-:Y:S05]  /*5cc0*/  BSYNC B2 ;  /* 0x0000000000027941 */ /* 0x000fea0003800000 */
.L_x_6023:
        /* <DEDUP_REMOVED lines=48> */
.L_x_6028:
[----:B------:R-:W-:Y:S05]  /*5fd0*/  BSYNC B2 ;  /* 0x0000000000027941 */ /* 0x000fea0003800000 */
.L_x_6027:
[----:B------:R-:W-:Y:S01]  /*5fe0*/  ULDC.64 UR4, c[0x0][0x2d8] ;  /* 0x0000b60000047ab9 */ /* 0x000fe20000000a00 */
[----:B------:R-:W-:Y:S01]  /*5ff0*/  ULDC.64 UR6, c[0x0][0x208] ;  /* 0x0000820000067ab9 */ /* 0x000fe20000000a00 */
[----:B------:R-:W-:-:S04]  /*6000*/  LEA R52, P3, R63, UR4, 0x1 ;  /* 0x000000043f347c11 */ /* 0x000fc8000f8608ff */
[----:B------:R-:W-:-:S05]  /*6010*/  LEA.HI.X R53, R63, UR5, R64, 0x1, P3 ;  /* 0x000000053f357c11 */ /* 0x000fca00098f0c40 */
[----:B--2---:R1:W-:Y:S04]  /*6020*/  STG.E.128 desc[UR6][R52.64], R40 ;  /* 0x0000002834007986 */ /* 0x0043e8000c101d06 */
.L_x_6022:
[----:B------:R-:W-:Y:S05]  /*6030*/  BSYNC B1 ;  /* 0x0000000000017941 */ /* 0x000fea0003800000 */
.L_x_6021:
[----:B------:R-:W-:Y:S05]  /*6040*/  @P5 BRA `(.L_x_6029) ;  /* 0x0000005000705947 */ /* 0x000fea0003800000 */
[----:B------:R-:W-:Y:S01]  /*6050*/  IADD3 R132, P3, P4, R141, R132, R16 ;  /* 0x000000848d847210 */ /* 0x000fe20007c7e010 */
[----:B------:R-:W-:Y:S03]  /*6060*/  BSSY B1, `(.L_x_6030) ;  /* 0x0000038000017945 */ /* 0x000fe60003800000 */
[----:B------:R-:W-:Y:S01]  /*6070*/  IADD3.X R88, R140, R88, R17, P3, P4 ;  /* 0x000000588c587210 */ /* 0x000fe20001fe8411 */
[----:B------:R-:W-:Y:S08]  /*6080*/  @P0 BRA `(.L_x_6031) ;  /* 0x0000000000d40947 */ /* 0x000ff00003800000 */
[----:B-1234-:R1:W2:Y:S01]  /*6090*/  LDS.128 R40, [R5+0x23400] ;  /* 0x0234000005287984 */ /* 0x01e2a20000000c00 */
[----:B------:R-:W-:Y:S01]  /*60a0*/  ISETP.GE.AND P4, PT, R18, R80, PT ;  /* 0x000000501200720c */ /* 0x000fe20003f86270 */
[----:B------:R-:W-:Y:S01]  /*60b0*/  BSSY B2, `(.L_x_6032) ;  /* 0x000002c000027945 */ /* 0x000fe20003800000 */
[----:B------:R-:W-:-:S11]  /*60c0*/  IADD3 R59, P3, R132, R98, RZ ;  /* 0x00000062843b7210 */ /* 0x000fd60007f7e0ff */
        /* <DEDUP_REMOVED lines=42> */
.L_x_6033:
[----:B------:R-:W-:Y:S05]  /*6370*/  BSYNC B2 ;  /* 0x0000000000027941 */ /* 0x000fea0003800000 */
.L_x_6032:
[----:B------:R-:W-:Y:S01]  /*6380*/  ULDC.64 UR4, c[0x0][0x2d8] ;  /* 0x0000b60000047ab9 */ /* 0x000fe20000000a00 */
[----:B------:R-:W-:Y:S01]  /*6390*/  IMAD.X R50, R88, 0x1, R15, P3 ;  /* 0x0000000158327824 */ /* 0x000fe200018e060f */
[----:B------:R-:W-:Y:S01]  /*63a0*/  LEA R48, P3, R59, UR4, 0x1 ;  /* 0x000000043b307c11 */ /* 0x000fe2000f8608ff */
[----:B------:R-:W-:-:S03]  /*63b0*/  ULDC.64 UR6, c[0x0][0x208] ;  /* 0x0000820000067ab9 */ /* 0x000fc60000000a00 */
[----:B------:R-:W-:-:S05]  /*63c0*/  LEA.HI.X R49, R59, UR5, R50, 0x1, P3 ;  /* 0x000000053b317c11 */ /* 0x000fca00098f0c32 */
[----:B--2---:R1:W-:Y:S04]  /*63d0*/  STG.E.128 desc[UR6][R48.64], R40 ;  /* 0x0000002830007986 */ /* 0x0043e8000c101d06 */
.L_x_6031:
[----:B------:R-:W-:Y:S05]  /*63e0*/  BSYNC B1 ;  /* 0x0000000000017941 */ /* 0x000fea0003800000 */
.L_x_6030:
[----:B------:R-:W-:Y:S05]  /*63f0*/  @P1 BRA `(.L_x_6029) ;  /* 0x0000004c00841947 */ /* 0x000fea0003800000 */
[----:B-1234-:R1:W2:Y:S01]  /*6400*/  LDS.128 R40, [R5+0x28c00] ;  /* 0x028c000005287984 */ /* 0x01e2a20000000c00 */
[----:B------:R-:W-:Y:S01]  /*6410*/  ISETP.GE.AND P4, PT, R221, R80, PT ;  /* 0x00000050dd00720c */ /* 0x000fe20003f86270 */
[----:B------:R-:W-:Y:S01]  /*6420*/  BSSY B1, `(.L_x_6034) ;  /* 0x000002c000017945 */ /* 0x000fe20003800000 */
[----:B------:R-:W-:-:S11]  /*6430*/  IADD3 R55, P3, R132, R13, RZ ;  /* 0x0000000d84377210 */ /* 0x000fd60007f7e0ff */
        /* <DEDUP_REMOVED lines=42> */
.L_x_6035:
[----:B------:R-:W-:Y:S05]  /*66e0*/  BSYNC B1 ;  /* 0x0000000000017941 */ /* 0x000fea0003800000 */
.L_x_6034:
[----:B------:R-:W-:Y:S01]  /*66f0*/  ULDC.64 UR4, c[0x0][0x2d8] ;  /* 0x0000b60000047ab9 */ /* 0x000fe20000000a00 */
[----:B------:R-:W-:Y:S01]  /*6700*/  IMAD.X R88, R88, 0x1, R8, P3 ;  /* 0x0000000158587824 */ /* 0x000fe200018e0608 */
[----:B------:R-:W-:Y:S01]  /*6710*/  LEA R44, P3, R55, UR4, 0x1 ;  /* 0x00000004372c7c11 */ /* 0x000fe2000f8608ff */
[----:B------:R-:W-:-:S03]  /*6720*/  ULDC.64 UR6, c[0x0][0x208] ;  /* 0x0000820000067ab9 */ /* 0x000fc60000000a00 */
[----:B------:R-:W-:-:S05]  /*6730*/  LEA.HI.X R45, R55, UR5, R88, 0x1, P3 ;  /* 0x00000005372d7c11 */ /* 0x000fca00098f0c58 */
[----:B--2---:R1:W-:Y:S01]  /*6740*/  STG.E.128 desc[UR6][R44.64], R40 ;  /* 0x000000282c007986 */ /* 0x0043e2000c101d06 */
[----:B------:R-:W-:Y:S05]  /*6750*/  BRA `(.L_x_6029) ;  /* 0x0000004800ac7947 */ /* 0x000fea0003800000 */
.L_x_5973:
[----:B------:R-:W-:Y:S01]  /*6760*/  ISETP.GE.AND P4, PT, R223, R4, PT ;  /* 0x00000004df00720c */ /* 0x000fe20003f86270 */
[----:B------:R-:W-:-:S03]  /*6770*/  ULDC.64 UR4, c[0x0][0x208] ;  /* 0x0000820000047ab9 */ /* 0x000fc60000000a00 */
[----:B------:R-:W-:-:S13]  /*6780*/  ISETP.GE.OR P4, PT, R16, R80, P4 ;  /* 0x000000501000720c */ /* 0x000fda0002786670 */
[----:B0-----:R-:W-:Y:S01]  /*6790*/  @!P4 IADD3 R46, P2, P3, R104, R92, R35 ;  /* 0x0000005c682ec210 */ /* 0x001fe20007b5e023 */
[----:B------:R-:W0:Y:S03]  /*67a0*/  @!P4 LDC.64 R56, c[0x0][0x3c8] ;  /* 0x0000f200ff38cb82 */ /* 0x000e260000000a00 */
[----:B------:R-:W-:Y:S02]  /*67b0*/  @!P4 IADD3.X R47, R27, R3, R38, P2, P3 ;  /* 0x000000031b2fc210 */ /* 0x000fe400017e6426 */
[----:B------:R-:W-:-:S03]  /*67c0*/  @!P4 IADD3 R44, P2, P3, R110, R90, R30 ;  /* 0x0000005a6e2cc210 */ /* 0x000fc60007b5e01e */
[----:B------:R-:W1:Y:S01]  /*67d0*/  @!P4 LDC.64 R58, c[0x0][0x3e0] ;  /* 0x0000f800ff3acb82 */ /* 0x000e620000000a00 */
[----:B------:R-:W-:Y:S02]  /*67e0*/  @!P4 IADD3.X R45, R21, R0, R32, P2, P3 ;  /* 0x00000000152dc210 */ /* 0x000fe400017e6420 */
[----:B------:R-:W-:-:S04]  /*67f0*/  ISETP.GE.AND P3, PT, R222, R4, PT ;  /* 0x00000004de00720c */ /* 0x000fc80003f66270 */
[----:B------:R-:W-:-:S13]  /*6800*/  ISETP.GE.OR P3, PT, R16, R80, P3 ;  /* 0x000000501000720c */ /* 0x000fda0001f66670 */
[----:B------:R-:W-:Y:S01]  /*6810*/  @!P3 IADD3 R42, P2, P5, R104, R34, R92 ;  /* 0x00000022682ab210 */ /* 0x000fe20007d5e05c */
[----:B------:R-:W2:Y:S03]  /*6820*/  @!P3 LDC.64 R64, c[0x0][0x3c8] ;  /* 0x0000f200ff40bb82 */ /* 0x000ea60000000a00 */
[----:B------:R-:W-:Y:S02]  /*6830*/  @!P3 IADD3.X R43, R27, R37, R3, P2, P5 ;  /* 0x000000251b2bb210 */ /* 0x000fe400017ea403 */
[----:B------:R-:W-:-:S03]  /*6840*/  @!P3 IADD3 R40, P2, P5, R110, R29, R90 ;  /* 0x0000001d6e28b210 */ /* 0x000fc60007d5e05a */
[----:B------:R-:W3:Y:S01]  /*6850*/  @!P3 LDC.64 R66, c[0x0][0x3e0] ;  /* 0x0000f800ff42bb82 */ /* 0x000ee20000000a00 */
[----:B------:R-:W-:Y:S02]  /*6860*/  @!P3 IADD3.X R41, R21, R31, R0, P2, P5 ;  /* 0x0000001f1529b210 */ /* 0x000fe400017ea400 */
[----:B------:R-:W-:-:S04]  /*6870*/  ISETP.GE.AND P2, PT, R225, R4, PT ;  /* 0x00000004e100720c */ /* 0x000fc80003f46270 */
[----:B------:R-:W-:-:S13]  /*6880*/  ISETP.GE.OR P2, PT, R16, R80, P2 ;  /* 0x000000501000720c */ /* 0x000fda0001746670 */
[----:B------:R-:W-:Y:S01]  /*6890*/  @!P2 IADD3 R70, P5, P6, R104, R33, R92 ;  /* 0x000000216846a210 */ /* 0x000fe20007ebe05c */
[----:B------:R-:W4:Y:S03]  /*68a0*/  @!P2 LDC.64 R72, c[0x0][0x3c8] ;  /* 0x0000f200ff48ab82 */ /* 0x000f260000000a00 */
[----:B------:R-:W-:Y:S02]  /*68b0*/  @!P2 IADD3.X R71, R27, R36, R3, P5, P6 ;  /* 0x000000241b47a210 */ /* 0x000fe40002fec403 */
[----:B------:R-:W-:-:S03]  /*68c0*/  @!P2 IADD3 R68, P5, P6, R110, R121, R90 ;  /* 0x000000796e44a210 */ /* 0x000fc60007ebe05a */
[----:B------:R-:W4:Y:S01]  /*68d0*/  @!P2 LDC.64 R74, c[0x0][0x3e0] ;  /* 0x0000f800ff4aab82 */ /* 0x000f220000000a00 */
[----:B------:R-:W-:Y:S02]  /*68e0*/  @!P2 IADD3.X R69, R21, R120, R0, P5, P6 ;  /* 0x000000781545a210 */ /* 0x000fe40002fec400 */
[----:B------:R-:W-:-:S04]  /*68f0*/  ISETP.GE.AND P5, PT, R22, R4, PT ;  /* 0x000000041600720c */ /* 0x000fc80003fa6270 */
[----:B------:R-:W-:-:S13]  /*6900*/  ISETP.GE.OR P5, PT, R16, R80, P5 ;  /* 0x000000501000720c */ /* 0x000fda0002fa6670 */
[----:B------:R-:W0:Y:S01]  /*6910*/  @!P5 LDC.64 R48, c[0x0][0x3c8] ;  /* 0x0000f200ff30db82 */ /* 0x000e220000000a00 */
[----:B------:R-:W-:-:S05]  /*6920*/  @!P5 IADD3 R50, P6, R104, R92, RZ ;  /* 0x0000005c6832d210 */ /* 0x000fca0007fde0ff */
[----:B------:R-:W-:Y:S01]  /*6930*/  @!P5 IMAD.X R51, R3, 0x1, R27, P6 ;  /* 0x000000010333d824 */ /* 0x000fe200030e061b */
[----:B0-----:R-:W-:-:S04]  /*6940*/  @!P5 LEA R48, P6, R50, R48, 0x1 ;  /* 0x000000303230d211 */ /* 0x001fc800078c08ff */
[----:B------:R-:W-:Y:S02]  /*6950*/  @!P5 LEA.HI.X R49, R50, R49, R51, 0x1, P6 ;  /* 0x000000313231d211 */ /* 0x000fe400030f0c33 */
[----:B------:R-:W0:Y:S01]  /*6960*/  @!P5 LDC.64 R50, c[0x0][0x3e0] ;  /* 0x0000f800ff32db82 */ /* 0x000e220000000a00 */
[----:B------:R-:W-:-:S05]  /*6970*/  @!P5 IADD3 R52, P6, R110, R90, RZ ;  /* 0x0000005a6e34d210 */ /* 0x000fca0007fde0ff */
[----:B------:R-:W-:Y:S01]  /*6980*/  @!P5 IMAD.X R53, R0, 0x1, R21, P6 ;  /* 0x000000010035d824 */ /* 0x000fe200030e0615 */
[----:B0-----:R-:W-:-:S04]  /*6990*/  @!P5 LEA R50, P6, R52, R50, 0x1 ;  /* 0x000000323432d211 */ /* 0x001fc800078c08ff */
[----:B------:R-:W-:Y:S02]  /*69a0*/  @!P5 LEA.HI.X R51, R52, R51, R53, 0x1, P6 ;  /* 0x000000333433d211 */ /* 0x000fe400030f0c35 */
[----:B------:R-:W-:-:S04]  /*69b0*/  @!P4 LEA R56, P6, R46, R56, 0x1 ;  /* 0x000000382e38c211 */ /* 0x000fc800078c08ff */
[----:B------:R-:W-:Y:S02]  /*69c0*/  @!P4 LEA.HI.X R57, R46, R57, R47, 0x1, P6 ;  /* 0x000000392e39c211 */ /* 0x000fe400030f0c2f */
[----:B------:R-:W-:Y:S02]  /*69d0*/  CS2R R46, SRZ ;  /* 0x00000000002e7805 */ /* 0x000fe4000001ff00 */
[----:B-1----:R-:W-:-:S04]  /*69e0*/  @!P4 LEA R58, P6, R44, R58, 0x1 ;  /* 0x0000003a2c3ac211 */ /* 0x002fc800078c08ff */
[----:B------:R-:W-:Y:S02]  /*69f0*/  @!P4 LEA.HI.X R59, R44, R59, R45, 0x1, P6 ;  /* 0x0000003b2c3bc211 */ /* 0x000fe400030f0c2d */
[----:B------:R-:W-:Y:S02]  /*6a00*/  CS2R R44, SRZ ;  /* 0x00000000002c7805 */ /* 0x000fe4000001ff00 */
[----:B--2---:R-:W-:-:S04]  /*6a10*/  @!P3 LEA R64, P6, R42, R64, 0x1 ;  /* 0x000000402a40b211 */ /* 0x004fc800078c08ff */
[----:B------:R-:W-:Y:S02]  /*6a20*/  @!P3 LEA.HI.X R65, R42, R65, R43, 0x1, P6 ;  /* 0x000000412a41b211 */ /* 0x000fe400030f0c2b */
[----:B------:R-:W-:Y:S02]  /*6a30*/  CS2R R42, SRZ ;  /* 0x00000000002a7805 */ /* 0x000fe4000001ff00 */
[C---:B---3--:R-:W-:Y:S01]  /*6a40*/  @!P3 LEA R66, P6, R40.reuse, R66, 0x1 ;  /* 0x000000422842b211 */ /* 0x048fe200078c08ff */
[----:B------:R0:W5:Y:S03]  /*6a50*/  @!P5 LDG.E.128 R44, desc[UR4][R50.64] ;  /* 0x00000004322cd981 */ /* 0x000166000c1e1d00 */
[----:B------:R-:W-:Y:S02]  /*6a60*/  @!P3 LEA.HI.X R67, R40, R67, R41, 0x1, P6 ;  /* 0x000000432843b211 */ /* 0x000fe400030f0c29 */
[----:B------:R-:W-:-:S02]  /*6a70*/  CS2R R40, SRZ ;  /* 0x0000000000287805 */ /* 0x000fc4000001ff00 */
[----:B------:R-:W-:Y:S02]  /*6a80*/  CS2R R54, SRZ ;  /* 0x0000000000367805 */ /* 0x000fe4000001ff00 */
[----:B------:R-:W-:Y:S02]  /*6a90*/  CS2R R52, SRZ ;  /* 0x0000000000347805 */ /* 0x000fe4000001ff00 */
[----:B------:R1:W5:Y:S01]  /*6aa0*/  @!P5 LDG.E.128 R40, desc[UR4][R48.64] ;  /* 0x000000043028d981 */ /* 0x000362000c1e1d00 */
[----:B0-----:R-:W-:Y:S02]  /*6ab0*/  CS2R R50, SRZ ;  /* 0x0000000000327805 */ /* 0x001fe4000001ff00 */
[----:B------:R-:W-:Y:S02]  /*6ac0*/  CS2R R62, SRZ ;  /* 0x00000000003e7805 */ /* 0x000fe4000001ff00 */
[----:B------:R-:W-:Y:S01]  /*6ad0*/  CS2R R60, SRZ ;  /* 0x00000000003c7805 */ /* 0x000fe2000001ff00 */
[----:B------:R0:W5:Y:S05]  /*6ae0*/  @!P4 LDG.E.128 R52, desc[UR4][R58.64] ;  /* 0x000000043a34c981 */ /* 0x00016a000c1e1d00 */
[----:B------:R-:W5:Y:S01]  /*6af0*/  @!P3 LDG.E.128 R60, desc[UR4][R66.64] ;  /* 0x00000004423cb981 */ /* 0x000f62000c1e1d00 */
[----:B-1----:R-:W-:-:S02]  /*6b00*/  CS2R R48, SRZ ;  /* 0x0000000000307805 */ /* 0x002fc4000001ff00 */
[----:B0-----:R-:W-:-:S04]  /*6b10*/  CS2R R58, SRZ ;  /* 0x00000000003a7805 */ /* 0x001fc8000001ff00 */
[----:B------:R0:W5:Y:S02]  /*6b20*/  @!P4 LDG.E.128 R48, desc[UR4][R56.64] ;  /* 0x000000043830c981 */ /* 0x000164000c1e1d00 */
[----:B0-----:R-:W-:-:S06]  /*6b30*/  CS2R R56, SRZ ;  /* 0x0000000000387805 */ /* 0x001fcc000001ff00 */
[----:B------:R0:W5:Y:S01]  /*6b40*/  @!P3 LDG.E.128 R56, desc[UR4][R64.64] ;  /* 0x000000044038b981 */ /* 0x000162000c1e1d00 */
[----:B----4-:R-:W-:-:S04]  /*6b50*/  @!P2 LEA R72, P3, R70, R72, 0x1 ;  /* 0x000000484648a211 */ /* 0x010fc800078608ff */
[----:B------:R-:W-:Y:S02]  /*6b60*/  @!P2 LEA.HI.X R73, R70, R73, R71, 0x1, P3 ;  /* 0x000000494649a211 */ /* 0x000fe400018f0c47 */
[----:B------:R-:W-:-:S04]  /*6b70*/  @!P2 LEA R74, P3, R68, R74, 0x1 ;  /* 0x0000004a444aa211 */ /* 0x000fc800078608ff */
[----:B------:R-:W-:Y:S02]  /*6b80*/  @!P2 LEA.HI.X R75, R68, R75, R69, 0x1, P3 ;  /* 0x0000004b444ba211 */ /* 0x000fe400018f0c45 */
[----:B------:R-:W-:-:S04]  /*6b90*/  ISETP.GE.AND P3, PT, R224, R4, PT ;  /* 0x00000004e000720c */ /* 0x000fc80003f66270 */
[----:B------:R-:W-:Y:S02]  /*6ba0*/  ISETP.GE.OR P3, PT, R16, R80, P3 ;  /* 0x000000501000720c */ /* 0x000fe40001f66670 */
[----:B------:R-:W-:Y:S02]  /*6bb0*/  CS2R R66, SRZ ;  /* 0x0000000000427805 */ /* 0x000fe4000001ff00 */
[----:B0-----:R-:W-:Y:S02]  /*6bc0*/  CS2R R64, SRZ ;  /* 0x0000000000407805 */ /* 0x001fe4000001ff00 */
[----:B------:R-:W-:Y:S02]  /*6bd0*/  CS2R R70, SRZ ;  /* 0x0000000000467805 */ /* 0x000fe4000001ff00 */
[----:B------:R-:W-:Y:S01]  /*6be0*/  CS2R R68, SRZ ;  /* 0x0000000000447805 */ /* 0x000fe2000001ff00 */
[----:B------:R-:W-:Y:S01]  /*6bf0*/  BSSY B1, `(.L_x_6036) ;  /* 0x0000021000017945 */ /* 0x000fe20003800000 */
[----:B------:R0:W5:Y:S04]  /*6c00*/  @!P2 LDG.E.128 R64, desc[UR4][R72.64] ;  /* 0x000000044840a981 */ /* 0x000168000c1e1d00 */
[----:B------:R1:W5:Y:S01]  /*6c10*/  @!P2 LDG.E.128 R68, desc[UR4][R74.64] ;  /* 0x000000044a44a981 */ /* 0x000362000c1e1d00 */
[----:B------:R-:W-:-:S02]  /*6c20*/  ISETP.GE.AND P2, PT, R226, R4, PT ;  /* 0x00000004e200720c */ /* 0x000fc40003f46270 */
[----:B------:R-:W-:Y:S02]  /*6c30*/  CS2R R78, SRZ ;  /* 0x00000000004e7805 */ /* 0x000fe4000001ff00 */
[----:B------:R-:W-:Y:S02]  /*6c40*/  CS2R R76, SRZ ;  /* 0x00000000004c7805 */ /* 0x000fe4000001ff00 */
[----:B------:R-:W-:Y:S02]  /*6c50*/  ISETP.GE.OR P2, PT, R16, R80, P2 ;  /* 0x000000501000720c */ /* 0x000fe40001746670 */
[----:B0-----:R-:W-:Y:S02]  /*6c60*/  CS2R R72, SRZ ;  /* 0x0000000000487805 */ /* 0x001fe4000001ff00 */
[----:B-1----:R-:W-:Y:S01]  /*6c70*/  CS2R R74, SRZ ;  /* 0x00000000004a7805 */ /* 0x002fe2000001ff00 */
[----:B------:R-:W-:Y:S08]  /*6c80*/  @P3 BRA `(.L_x_6037) ;  /* 0x00000000005c3947 */ /* 0x000ff00003800000 */
[----:B------:R-:W0:Y:S01]  /*6c90*/  LDC.64 R76, c[0x0][0x3d8] ;  /* 0x0000f600ff4c7b82 */ /* 0x000e220000000a00 */
[----:B------:R-:W-:Y:S01]  /*6ca0*/  MOV R74, R92 ;  /* 0x0000005c004a7202 */ /* 0x000fe20000000f00 */
[----:B------:R-:W-:Y:S01]  /*6cb0*/  IMAD.MOV.U32 R75, RZ, RZ, R3 ;  /* 0x000000ffff4b7224 */ /* 0x000fe200078e0003 */
[----:B------:R-:W-:Y:S01]  /*6cc0*/  ULDC.64 UR4, c[0x0][0x3c8] ;  /* 0x0000f20000047ab9 */ /* 0x000fe20000000a00 */
[----:B------:R-:W-:Y:S01]  /*6cd0*/  IMAD.MOV.U32 R78, RZ, RZ, R90 ;  /* 0x000000ffff4e7224 */ /* 0x000fe200078e005a */
[----:B------:R-:W-:Y:S01]  /*6ce0*/  ULDC.64 UR6, c[0x0][0x3e0] ;  /* 0x0000f80000067ab9 */ /* 0x000fe20000000a00 */
[----:B------:R-:W-:Y:S01]  /*6cf0*/  IMAD.MOV.U32 R79, RZ, RZ, R0 ;  /* 0x000000ffff4f7224 */ /* 0x000fe200078e0000 */
[----:B------:R-:W-:Y:S01]  /*6d00*/  ULDC.64 UR8, c[0x0][0x208] ;  /* 0x0000820000087ab9 */ /* 0x000fe20000000a00 */
[----:B------:R-:W1:Y:S01]  /*6d10*/  LDC.64 R72, c[0x0][0x3e8] ;  /* 0x0000fa00ff487b82 */ /* 0x000e620000000a00 */
[----:B0-----:R-:W-:-:S04]  /*6d20*/  IMAD.WIDE.U32 R74, R76, 0x60, R74 ;  /* 0x000000604c4a7825 */ /* 0x001fc800078e004a */
[----:B------:R-:W-:Y:S01]  /*6d30*/  IMAD R77, R77, 0x60, RZ ;  /* 0x000000604d4d7824 */ /* 0x000fe200078e02ff */
[----:B------:R-:W-:Y:S01]  /*6d40*/  IADD3 R76, P3, R104, R74, RZ ;  /* 0x0000004a684c7210 */ /* 0x000fe20007f7e0ff */
[----:B-1----:R-:W-:-:S03]  /*6d50*/  IMAD.WIDE.U32 R78, R72, 0x60, R78 ;  /* 0x00000060484e7825 */ /* 0x002fc600078e004e */
[----:B------:R-:W-:Y:S01]  /*6d60*/  IADD3.X R75, R27, R75, R77, P3, !PT ;  /* 0x0000004b1b4b7210 */ /* 0x000fe20001ffe44d */
[----:B------:R-:W-:Y:S01]  /*6d70*/  IMAD R73, R73, 0x60, RZ ;  /* 0x0000006049497824 */ /* 0x000fe200078e02ff */
[----:B------:R-:W-:-:S04]  /*6d80*/  IADD3 R74, P3, R110, R78, RZ ;  /* 0x0000004e6e4a7210 */ /* 0x000fc80007f7e0ff */
[----:B------:R-:W-:Y:S02]  /*6d90*/  IADD3.X R79, R21, R79, R73, P3, !PT ;  /* 0x0000004f154f7210 */ /* 0x000fe40001ffe449 */
[----:B------:R-:W-:-:S04]  /*6da0*/  LEA R72, P3, R76, UR4, 0x1 ;  /* 0x000000044c487c11 */ /* 0x000fc8000f8608ff */
[----:B------:R-:W-:Y:S02]  /*6db0*/  LEA.HI.X R73, R76, UR5, R75, 0x1, P3 ;  /* 0x000000054c497c11 */ /* 0x000fe400098f0c4b */
[----:B------:R-:W-:-:S04]  /*6dc0*/  LEA R76, P3, R74, UR6, 0x1 ;  /* 0x000000064a4c7c11 */ /* 0x000fc8000f8608ff */
[----:B------:R-:W-:Y:S02]  /*6dd0*/  LEA.HI.X R77, R74, UR7, R79, 0x1, P3 ;  /* 0x000000074a4d7c11 */ /* 0x000fe400098f0c4f */
[----:B------:R-:W5:Y:S04]  /*6de0*/  LDG.E.128 R72, desc[UR8][R72.64] ;  /* 0x0000000848487981 */ /* 0x000f68000c1e1d00 */
[----:B------:R-:W5:Y:S03]  /*6df0*/  LDG.E.128 R76, desc[UR8][R76.64] ;  /* 0x000000084c4c7981 */ /* 0x000f66000c1e1d00 */
.L_x_6037:
[----:B------:R-:W-:Y:S05]  /*6e00*/  BSYNC B1 ;  /* 0x0000000000017941 */ /* 0x000fea0003800000 */
.L_x_6036:
[----:B------:R-:W-:Y:S01]  /*6e10*/  BSSY B1, `(.L_x_6038) ;  /* 0x000001d000017945 */ /* 0x000fe20003800000 */
[----:B------:R-:W-:Y:S02]  /*6e20*/  ISETP.GE.AND P3, PT, R16, R80, PT ;  /* 0x000000501000720c */ /* 0x000fe40003f66270 */
[----:B------:R-:W-:Y:S02]  /*6e30*/  CS2R R82, SRZ ;  /* 0x0000000000527805 */ /* 0x000fe4000001ff00 */
[----:B------:R-:W-:Y:S02]  /*6e40*/  CS2R R80, SRZ ;  /* 0x0000000000507805 */ /* 0x000fe4000001ff00 */
[----:B------:R-:W-:Y:S02]  /*6e50*/  CS2R R86, SRZ ;  /* 0x0000000000567805 */ /* 0x000fe4000001ff00 */
[----:B-----5:R-:W-:Y:S02]  /*6e60*/  MOV R89, R74 ;  /* 0x0000004a00597202 */ /* 0x020fe40000000f00 */
[----:B------:R-:W-:Y:S01]  /*6e70*/  CS2R R84, SRZ ;  /* 0x0000000000547805 */ /* 0x000fe2000001ff00 */
[----:B------:R-:W-:Y:S06]  /*6e80*/  @P2 BRA `(.L_x_6039) ;  /* 0x0000000000542947 */ /* 0x000fec0003800000 */
[----:B------:R-:W0:Y:S01]  /*6e90*/  LDC.64 R82, c[0x0][0x3d8] ;  /* 0x0000f600ff527b82 */ /* 0x000e220000000a00 */
[----:B------:R-:W-:Y:S01]  /*6ea0*/  IMAD.MOV.U32 R93, RZ, RZ, R3 ;  /* 0x000000ffff5d7224 */ /* 0x000fe200078e0003 */
[----:B------:R-:W-:Y:S01]  /*6eb0*/  ULDC.64 UR4, c[0x0][0x3c8] ;  /* 0x0000f20000047ab9 */ /* 0x000fe20000000a00 */
[----:B------:R-:W-:Y:S01]  /*6ec0*/  IMAD.MOV.U32 R91, RZ, RZ, R0 ;  /* 0x000000ffff5b7224 */ /* 0x000fe200078e0000 */
[----:B------:R-:W-:Y:S01]  /*6ed0*/  ULDC.64 UR6, c[0x0][0x3e0] ;  /* 0x0000f80000067ab9 */ /* 0x000fe20000000a00 */
[----:B------:R-:W-:-:S03]  /*6ee0*/  ULDC.64 UR8, c[0x0][0x208] ;  /* 0x0000820000087ab9 */ /* 0x000fc60000000a00 */
        /* <DEDUP_REMOVED lines=12> */
[----:B------:R-:W-:Y:S01]  /*6fb0*/  LEA.HI.X R85, R0, UR7, R91, 0x1, P2 ;  /* 0x0000000700557c11 */ /* 0x000fe200090f0c5b */
[----:B------:R-:W5:Y:S05]  /*6fc0*/  LDG.E.128 R80, desc[UR8][R80.64] ;  /* 0x0000000850507981 */ /* 0x000f6a000c1e1d00 */
[----:B------:R-:W5:Y:S03]  /*6fd0*/  LDG.E.128 R84, desc[UR8][R84.64] ;  /* 0x0000000854547981 */ /* 0x000f66000c1e1d00 */
.L_x_6039:
[----:B------:R-:W-:Y:S05]  /*6fe0*/  BSYNC B1 ;  /* 0x0000000000017941 */ /* 0x000fea0003800000 */
.L_x_6038:
[----:B------:R-:W-:Y:S01]  /*6ff0*/  PRMT R171, R89, 0x7610, R171 ;  /* 0x0000761059ab7816 */ /* 0x000fe200000000ab */
[----:B------:R-:W-:Y:S01]  /*7000*/  IMAD.MOV.U32 R0, RZ, RZ, R75 ;  /* 0x000000ffff007224 */ /* 0x000fe200078e004b */
[----:B------:R-:W-:Y:S01]  /*7010*/  MOV R3, R72 ;  /* 0x0000004800037202 */ /* 0x000fe20000000f00 */
[----:B------:R-:W-:Y:S01]  /*7020*/  IMAD.MOV.U32 R90, RZ, RZ, R78 ;  /* 0x000000ffff5a7224 */ /* 0x000fe200078e004e */
[----:B------:R-:W-:Y:S01]  /*7030*/  ULOP3.LUT UR4, UR60, 0x1, URZ, 0xfc, !UPT ;  /* 0x000000013c047892 */ /* 0x000fe2000f8efc3f */
[----:B------:R-:W-:Y:S01]  /*7040*/  IMAD.MOV.U32 R89, RZ, RZ, R73 ;  /* 0x000000ffff597224 */ /* 0x000fe200078e0049 */
[----:B------:R-:W-:Y:S01]  /*7050*/  PRMT R171, R171, 0x5410, R0 ;  /* 0x00005410abab7816 */ /* 0x000fe20000000000 */
[----:B------:R-:W-:Y:S01]  /*7060*/  IMAD.MOV.U32 R0, RZ, RZ, R79 ;  /* 0x000000ffff007224 */ /* 0x000fe200078e004f */
[----:B------:R-:W-:Y:S01]  /*7070*/  PRMT R173, R90, 0x7610, R173 ;  /* 0x000076105aad7816 */ /* 0x000fe200000000ad */
[----:B-----5:R-:W-:Y:S01]  /*7080*/  IMAD.MOV.U32 R90, RZ, RZ, R82 ;  /* 0x000000ffff5a7224 */ /* 0x020fe200078e0052 */
        /* <DEDUP_REMOVED lines=30> */
[----:B------:R-:W-:Y:S01]  /*7270*/  PRMT R191, R90, 0x7610, R191 ;  /* 0x000076105abf7816 */ /* 0x000fe200000000bf */
[----:B------:R-:W-:Y:S01]  /*7280*/  IMAD.MOV.U32 R90, RZ, RZ, R50 ;  /* 0x000000ffff5a7224 */ /* 0x000fe200078e0032 */
[----:B------:R-:W-:Y:S02]  /*7290*/  MOV R3, R44 ;  /* 0x0000002c00037202 */ /* 0x000fe40000000f00 */
        /* <DEDUP_REMOVED lines=43> */
[----:B------:R-:W-:Y:S02]  /*7550*/  PRMT R167, R3, 0x5410, R89 ;  /* 0x0000541003a77816 */ /* 0x000fe40000000059 */
[----:B------:R-:W-:Y:S01]  /*7560*/  PRMT R170, R170, 0x5410, R0 ;  /* 0x00005410aaaa7816 */ /* 0x000fe20000000000 */
[----:B------:R-:W-:Y:S06]  /*7570*/  @!P2 BRA `(.L_x_6040) ;  /* 0x000000000004a947 */ /* 0x000fec0003800000 */
[----:B------:R-:W-:Y:S01]  /*7580*/  BPT.TRAP 0x1 ;  /* 0x000000040000795c */ /* 0x000fe20000300000 */
.L_x_6040:
[----:B------:R-:W-:Y:S01]  /*7590*/  IMAD R3, R220, 0x8, R2 ;  /* 0x00000008dc037824 */ /* 0x000fe200078e0202 */
[----:B------:R-:W-:Y:S01]  /*75a0*/  SHF.L.U32 R0, R229, 0x1f, RZ ;  /* 0x0000001fe5007819 */ /* 0x000fe200000006ff */
[----:B------:R-:W0:Y:S01]  /*75b0*/  LDC R152, c[0x0][0x2e4] ;  /* 0x0000b900ff987b82 */ /* 0x000e220000000800 */
[----:B------:R-:W-:Y:S01]  /*75c0*/  BSSY B1, `(.L_x_6041) ;  /* 0x0000006000017945 */ /* 0x000fe20003800000 */
[----:B------:R-:W-:Y:S01]  /*75d0*/  IMAD.MOV.U32 R133, RZ, RZ, R88 ;  /* 0x000000ffff857224 */ /* 0x000fe200078e0058 */
[----:B------:R-:W1:Y:S05]  /*75e0*/  SYNCS.PHASECHK.TRANS64.TRYWAIT P4, [R3+URZ+0x34890], R0 ;  /* 0x03489000030075a7 */ /* 0x000e6a000808017f */
[----:B------:R-:W2:Y:S01]  /*75f0*/  LDC.64 R134, c[0x0][0x2f0] ;  /* 0x0000bc00ff867b82 */ /* 0x000ea20000000a00 */
[----:B0-----:R-:W-:Y:S01]  /*7600*/  IADD3 R153, -R97, R152, RZ ;  /* 0x0000009861997210 */ /* 0x001fe20007ffe1ff */
[----:B-1----:R-:W-:Y:S06]  /*7610*/  @!P4 BRA `(.L_x_6042) ;  /* 0x000001dc001cc947 */ /* 0x002fec0003800000 */
.L_x_6287:
[----:B------:R-:W-:Y:S05]  /*7620*/  BSYNC B1 ;  /* 0x0000000000017941 */ /* 0x000fea0003800000 */
.L_x_6041:
[----:B------:R-:W-:Y:S01]  /*7630*/  ISETP.GE.OR P4, PT, R22, R4, P0 ;  /* 0x000000041600720c */ /* 0x000fe20000786670 */
[----:B------:R-:W-:-:S12]  /*7640*/  BSSY B1, `(.L_x_6043) ;  /* 0x000008a000017945 */ /* 0x000fd80003800000 */
[----:B------:R-:W-:Y:S05]  /*7650*/  @P4 BRA `(.L_x_6044) ;  /* 0x0000000800204947 */ /* 0x000fea0003800000 */
[----:B------:R-:W3:Y:S04]  /*7660*/  LDL R88, [R1] ;  /* 0x0000000001587983 */ /* 0x000ee80000100800 */
[----:B------:R-:W4:Y:S04]  /*7670*/  LDL R92, [R1+0x3c] ;  /* 0x00003c00015c7983 */ /* 0x000f280000100800 */
[----:B------:R-:W5:Y:S01]  /*7680*/  LDL R90, [R1+0x64] ;  /* 0x00006400015a7983 */ /* 0x000f620000100800 */
[----:B------:R-:W-:Y:S01]  /*7690*/  BSSY B2, `(.L_x_6045) ;  /* 0x0000072000027945 */ /* 0x000fe20003800000 */
[----:B------:R-:W1:Y:S02]  /*76a0*/  S2R R93, SR_TID.X ;  /* 0x00000000005d7919 */ /* 0x000e640000002100 */
[----:B-1----:R-:W-:-:S05]  /*76b0*/  VIADD R93, R93, 0xffffff80 ;  /* 0xffffff805d5d7836 */ /* 0x002fca0000000000 */
[----:B------:R-:W-:-:S04]  /*76c0*/  SHF.R.S32.HI R91, RZ, 0x1f, R93 ;  /* 0x0000001fff5b7819 */ /* 0x000fc8000001145d */
[----:B------:R-:W-:-:S05]  /*76d0*/  LEA.HI R91, R91, R93, RZ, 0x6 ;  /* 0x0000005d5b5b7211 */ /* 0x000fca00078f30ff */
[----:B------:R-:W-:-:S05]  /*76e0*/  IMAD.SHL.U32 R91, R91, 0x8, RZ ;  /* 0x000000085b5b7824 */ /* 0x000fca00078e00ff */
[----:B------:R-:W-:Y:S02]  /*76f0*/  LOP3.LUT R91, R91, 0xfffffe00, RZ, 0xc0, !PT ;  /* 0xfffffe005b5b7812 */ /* 0x000fe400078ec0ff */
[----:B---3--:R-:W-:-:S04]  /*7700*/  LOP3.LUT P5, RZ, R88, 0x1, RZ, 0xc0, !PT ;  /* 0x0000000158ff7812 */ /* 0x008fc800078ac0ff */
[----:B------:R-:W-:-:S04]  /*7710*/  SEL R88, R97, R153, !P5 ;  /* 0x0000009961587207 */ /* 0x000fc80006800000 */
[----:B------:R-:W-:-:S04]  /*7720*/  SHF.R.S32.HI R89, RZ, 0x1f, R88 ;  /* 0x0000001fff597819 */ /* 0x000fc80000011458 */
[----:B------:R-:W-:-:S04]  /*7730*/  LEA.HI R89, R89, R88, RZ, 0x4 ;  /* 0x0000005859597211 */ /* 0x000fc800078f20ff */
[----:B------:R-:W-:-:S04]  /*7740*/  LEA.HI.SX32 R88, R89, R10, 0x1c ;  /* 0x0000000a59587211 */ /* 0x000fc800078fe2ff */
[----:B------:R-:W-:Y:S01]  /*7750*/  SHF.R.S32.HI R89, RZ, 0x1f, R88 ;  /* 0x0000001fff597819 */ /* 0x000fe20000011458 */
[----:B------:R-:W-:-:S03]  /*7760*/  IMAD.SHL.U32 R175, R88, 0x8, RZ ;  /* 0x0000000858af7824 */ /* 0x000fc600078e00ff */
[----:B------:R-:W-:Y:S02]  /*7770*/  LEA.HI R88, R89, R88, RZ, 0x3 ;  /* 0x0000005859587211 */ /* 0x000fe400078f18ff */
[----:B------:R-:W-:Y:S02]  /*7780*/  LOP3.LUT R89, R175, 0x38, RZ, 0xc0, !PT ;  /* 0x00000038af597812 */ /* 0x000fe400078ec0ff */
[----:B------:R-:W-:Y:S02]  /*7790*/  SHF.R.S32.HI R88, RZ, 0x3, R88 ;  /* 0x00000003ff587819 */ /* 0x000fe40000011458 */
[----:B----4-:R-:W-:-:S03]  /*77a0*/  LOP3.LUT R89, R89, 0x1c0, R92, 0xf8, !PT ;  /* 0x000001c059597812 */ /* 0x010fc600078ef85c */
[----:B------:R-:W-:Y:S01]  /*77b0*/  IMAD R88, R88, 0x2c00, R91 ;  /* 0x00002c0058587824 */ /* 0x000fe200078e025b */
[----:B-----5:R-:W-:Y:S01]  /*77c0*/  LOP3.LUT R89, R89, R90, RZ, 0x3c, !PT ;  /* 0x0000005a59597212 */ /* 0x020fe200078e3cff */
[----:B------:R-:W-:-:S03]  /*77d0*/  IMAD R91, R220, 0x5800, R154 ;  /* 0x00005800dc5b7824 */ /* 0x000fc600078e029a */
[----:B------:R-:W-:Y:S01]  /*77e0*/  IADD3 R89, R88, R89, RZ ;  /* 0x0000005958597210 */ /* 0x000fe20007ffe0ff */
[----:B------:R-:W-:-:S04]  /*77f0*/  IMAD R88, R91, 0x2, R2 ;  /* 0x000000025b587824 */ /* 0x000fc800078e0202 */
[----:B------:R-:W-:-:S04]  /*7800*/  IMAD R89, R220, 0x5800, R89 ;  /* 0x00005800dc597824 */ /* 0x000fc800078e0259 */
[----:B------:R-:W-:Y:S02]  /*7810*/  IMAD R92, R89, 0x2, R2 ;  /* 0x00000002595c7824 */ /* 0x000fe400078e0202 */
[----:B------:R-:W1:Y:S04]  /*7820*/  LDS.128 R88, [R88+0x1e400] ;  /* 0x01e4000058587984 */ /* 0x000e680000000c00 */
[----:B------:R-:W3:Y:S01]  /*7830*/  LDS.128 R92, [R92+0x1e400] ;  /* 0x01e400005c5c7984 */ /* 0x000ee20000000c00 */
[----:B------:R-:W-:Y:S05]  /*7840*/  @P3 BRA `(.L_x_6046) ;  /* 0x0000000400583947 */ /* 0x000fea0003800000 */
[----:B---3--:R-:W-:Y:S01]  /*7850*/  IMAD.MOV.U32 R178, RZ, RZ, R93 ;  /* 0x000000ffffb27224 */ /* 0x008fe200078e005d */
[----:B-1----:R-:W-:Y:S01]  /*7860*/  MOV R93, R89 ;  /* 0x00000059005d7202 */ /* 0x002fe20000000f00 */
[----:B------:R-:W-:Y:S01]  /*7870*/  HADD2.F32 R179, -RZ, R179.H0_H0 ;  /* 0x200000b3ffb37230 */ /* 0x000fe20000004100 */
[--C-:B------:R-:W-:Y:S01]  /*7880*/  SHF.R.U64 R44, R44, 0x10, R45.reuse ;  /* 0x000000102c2c7819 */ /* 0x100fe2000000122d */
[----:B------:R-:W-:Y:S01]  /*7890*/  HADD2.F32 R89, -RZ, R180.H0_H0 ;  /* 0x200000b4ff597230 */ /* 0x000fe20000004100 */
[----:B------:R-:W-:Y:S01]  /*78a0*/  SHF.R.U32.HI R180, RZ, 0x10, R45 ;  /* 0x00000010ffb47819 */ /* 0x000fe2000001162d */
        /* <DEDUP_REMOVED lines=8> */
[----:B------:R-:W-:Y:S02]  /*7930*/  HADD2.F32 R45, -RZ, R95.H0_H0 ;  /* 0x2000005fff2d7230 */ /* 0x000fe40000004100 */
[-C--:B------:R-:W-:Y:S01]  /*7940*/  FFMA.FTZ R176, R176, R89.reuse, -R181 ;  /* 0x00000059b0b07223 */ /* 0x080fe200000108b5 */
[----:B------:R-:W-:Y:S02]  /*7950*/  HADD2.F32 R44, -RZ, R44.H0_H0 ;  /* 0x2000002cff2c7230 */ /* 0x000fe40000004100 */
[----:B------:R-:W-:Y:S01]  /*7960*/  FFMA.FTZ R174, R174, R89, R179 ;  /* 0x00000059aeae7223 */ /* 0x000fe200000100b3 */
[----:B------:R-:W-:Y:S01]  /*7970*/  HADD2.F32 R89, -RZ, R178.H1_H1 ;  /* 0x300000b2ff597230 */ /* 0x000fe20000004100 */
[----:B------:R-:W-:Y:S01]  /*7980*/  SHF.R.U32.HI R178, RZ, 0x10, R41 ;  /* 0x00000010ffb27819 */ /* 0x000fe20000011629 */
[--C-:B------:R-:W-:Y:S01]  /*7990*/  HADD2.F32 R41, -RZ, R91.reuse.H0_H0 ;  /* 0x2000005bff297230 */ /* 0x100fe20000004100 */
[----:B------:R-:W-:Y:S01]  /*79a0*/  SHF.R.U64 R42, R42, 0x10, R43 ;  /* 0x000000102a2a7819 */ /* 0x000fe2000000122b */
[----:B------:R-:W-:-:S02]  /*79b0*/  HADD2.F32 R91, -RZ, R91.H1_H1 ;  /* 0x3000005bff5b7230 */ /* 0x000fc40000004100 */
[-C--:B------:R-:W-:Y:S01]  /*79c0*/  FMUL.FTZ R182, R89, R180.reuse ;  /* 0x000000b459b67220 */ /* 0x080fe20000410000 */
[----:B------:R-:W-:Y:S02]  /*79d0*/  HADD2.F32 R178, -RZ, R178.H0_H0 ;  /* 0x200000b2ffb27230 */ /* 0x000fe40000004100 */
[----:B------:R-:W-:Y:S01]  /*79e0*/  FMUL.FTZ R180, R93, R180 ;  /* 0x000000b45db47220 */ /* 0x000fe20000410000 */
[----:B------:R-:W-:Y:S02]  /*79f0*/  HADD2.F32 R40, -RZ, R40.H0_H0 ;  /* 0x20000028ff287230 */ /* 0x000fe40000004100 */
[----:B------:R-:W-:Y:S02]  /*7a00*/  HADD2.F32 R181, -RZ, R191.H0_H0 ;  /* 0x200000bfffb57230 */ /* 0x000fe40000004100 */
[-C--:B------:R-:W-:Y:S01]  /*7a10*/  FFMA.FTZ R89, R89, R178.reuse, R180 ;  /* 0x000000b259597223 */ /* 0x080fe200000100b4 */
[--C-:B------:R-:W-:Y:S02]  /*7a20*/  HADD2.F32 R180, -RZ, R184.reuse.H1_H1 ;  /* 0x300000b8ffb47230 */ /* 0x100fe40000004100 */
[----:B------:R-:W-:Y:S01]  /*7a30*/  FFMA.FTZ R93, R93, R178, -R182 ;  /* 0x000000b25d5d7223 */ /* 0x000fe200000108b6 */
[----:B------:R-:W-:-:S02]  /*7a40*/  HADD2.F32 R178, -RZ, R184.H0_H0 ;  /* 0x200000b8ffb27230 */ /* 0x000fc40000004100 */
[----:B------:R-:W-:Y:S02]  /*7a50*/  HADD2.F32 R46, -RZ, R46.H0_H0 ;  /* 0x2000002eff2e7230 */ /* 0x000fe40000004100 */
[-C--:B------:R-:W-:Y:S01]  /*7a60*/  FMUL.FTZ R182, R45, R180.reuse ;  /* 0x000000b42db67220 */ /* 0x080fe20000410000 */
[----:B------:R-:W-:Y:S01]  /*7a70*/  FMUL.FTZ R180, R41, R180 ;  /* 0x000000b429b47220 */ /* 0x000fe20000410000 */
[----:B------:R-:W-:Y:S01]  /*7a80*/  HADD2.F32 R42, -RZ, R42.H0_H0 ;  /* 0x2000002aff2a7230 */ /* 0x000fe20000004100 */
[----:B------:R-:W-:Y:S01]  /*7a90*/  F2FP.F16.F32.PACK_AB R93, R93, R176 ;  /* 0x000000b05d5d723e */ /* 0x000fe200000000ff */
[-C--:B------:R-:W-:Y:S01]  /*7aa0*/  FFMA.FTZ R41, R41, R178.reuse, -R182 ;  /* 0x000000b229297223 */ /* 0x080fe200000108b6 */
[----:B------:R-:W-:Y:S01]  /*7ab0*/  FFMA.FTZ R180, R45, R178, R180 ;  /* 0x000000b22db47223 */ /* 0x000fe200000100b4 */
[----:B------:R-:W-:Y:S01]  /*7ac0*/  SHF.R.U32.HI R178, RZ, 0x10, R47 ;  /* 0x00000010ffb27819 */ /* 0x000fe2000001162f */
[----:B------:R-:W-:Y:S01]  /*7ad0*/  HADD2.F32 R45, -RZ, R95.H1_H1 ;  /* 0x3000005fff2d7230 */ /* 0x000fe20000004100 */
[----:B------:R-:W-:Y:S01]  /*7ae0*/  SHF.R.U32.HI R182, RZ, 0x10, R43 ;  /* 0x00000010ffb67819 */ /* 0x000fe2000001162b */
[----:B------:R-:W-:Y:S01]  /*7af0*/  HADD2.F32 R95, -RZ, R88.H0_H0 ;  /* 0x20000058ff5f7230 */ /* 0x000fe20000004100 */
[----:B------:R-:W-:Y:S01]  /*7b00*/  F2FP.F16.F32.PACK_AB R174, R89, R174 ;  /* 0x000000ae59ae723e */ /* 0x000fe200000000ff */
[----:B------:R-:W-:-:S02]  /*7b10*/  HADD2.F32 R178, -RZ, R178.H0_H0 ;  /* 0x200000b2ffb27230 */ /* 0x000fc40000004100 */
[----:B------:R-:W-:Y:S02]  /*7b20*/  HADD2.F32 R182, -RZ, R182.H0_H0 ;  /* 0x200000b6ffb67230 */ /* 0x000fe40000004100 */
[----:B------:R-:W-:Y:S02]  /*7b30*/  HADD2.F32 R47, -RZ, R190.H0_H0 ;  /* 0x200000beff2f7230 */ /* 0x000fe40000004100 */
[-C--:B------:R-:W-:Y:S01]  /*7b40*/  FMUL.FTZ R184, R45, R178.reuse ;  /* 0x000000b22db87220 */ /* 0x080fe20000410000 */
[C---:B------:R-:W-:Y:S01]  /*7b50*/  FMUL.FTZ R186, R91.reuse, R178 ;  /* 0x000000b25bba7220 */ /* 0x040fe20000410000 */
[----:B------:R-:W-:Y:S02]  /*7b60*/  HADD2.F32 R43, -RZ, R94.H1_H1 ;  /* 0x3000005eff2b7230 */ /* 0x000fe40000004100 */
[-C--:B------:R-:W-:Y:S01]  /*7b70*/  FFMA.FTZ R178, R91, R182.reuse, -R184 ;  /* 0x000000b65bb27223 */ /* 0x080fe200000108b8 */
[----:B------:R-:W-:Y:S01]  /*7b80*/  FFMA.FTZ R45, R45, R182, R186 ;  /* 0x000000b62d2d7223 */ /* 0x000fe200000100ba */
[----:B------:R-:W-:-:S02]  /*7b90*/  HADD2.F32 R186, -RZ, R191.H1_H1 ;  /* 0x300000bfffba7230 */ /* 0x000fc40000004100 */
[----:B------:R-:W-:Y:S01]  /*7ba0*/  HADD2.F32 R91, -RZ, R92.H0_H0 ;  /* 0x2000005cff5b7230 */ /* 0x000fe20000004100 */
[----:B------:R-:W-:Y:S01]  /*7bb0*/  F2FP.F16.F32.PACK_AB R41, R178, R41 ;  /* 0x00000029b229723e */ /* 0x000fe200000000ff */
[----:B------:R-:W-:Y:S01]  /*7bc0*/  HADD2.F32 R182, -RZ, R190.H1_H1 ;  /* 0x300000beffb67230 */ /* 0x000fe20000004100 */
[----:B------:R-:W-:Y:S01]  /*7bd0*/  F2FP.F16.F32.PACK_AB R45, R45, R180 ;  /* 0x000000b42d2d723e */ /* 0x000fe200000000ff */
[----:B------:R-:W-:Y:S02]  /*7be0*/  IMAD.MOV.U32 R89, RZ, RZ, R93 ;  /* 0x000000ffff597224 */ /* 0x000fe400078e005d */
[-C--:B------:R-:W-:Y:S01]  /*7bf0*/  FMUL.FTZ R184, R91, R186.reuse ;  /* 0x000000ba5bb87220 */ /* 0x080fe20000410000 */
[C---:B------:R-:W-:Y:S01]  /*7c00*/  FMUL.FTZ R186, R95.reuse, R186 ;  /* 0x000000ba5fba7220 */ /* 0x040fe20000410000 */
[----:B------:R-:W-:Y:S02]  /*7c10*/  IMAD.MOV.U32 R93, RZ, RZ, R174 ;  /* 0x000000ffff5d7224 */ /* 0x000fe400078e00ae */
[-C--:B------:R-:W-:Y:S01]  /*7c20*/  FFMA.FTZ R184, R95, R182.reuse, -R184 ;  /* 0x000000b65fb87223 */ /* 0x080fe200000108b8 */
[----:B------:R-:W-:Y:S01]  /*7c30*/  FFMA.FTZ R186, R91, R182, R186 ;  /* 0x000000b65bba7223 */ /* 0x000fe200000100ba */
[----:B------:R-:W-:-:S02]  /*7c40*/  HADD2.F32 R91, -RZ, R92.H1_H1 ;  /* 0x3000005cff5b7230 */ /* 0x000fc40000004100 */
[----:B------:R-:W-:-:S03]  /*7c50*/  HADD2.F32 R95, -RZ, R88.H1_H1 ;  /* 0x30000058ff5f7230 */ /* 0x000fc60000004100 */
[-C--:B------:R-:W-:Y:S02]  /*7c60*/  FMUL.FTZ R88, R91, R44.reuse ;  /* 0x0000002c5b587220 */ /* 0x080fe40000410000 */
[C---:B------:R-:W-:Y:S02]  /*7c70*/  FMUL.FTZ R44, R95.reuse, R44 ;  /* 0x0000002c5f2c7220 */ /* 0x040fe40000410000 */
[-C--:B------:R-:W-:Y:S02]  /*7c80*/  FFMA.FTZ R95, R95, R40.reuse, -R88 ;  /* 0x000000285f5f7223 */ /* 0x080fe40000010858 */
[----:B------:R-:W-:Y:S01]  /*7c90*/  FFMA.FTZ R91, R91, R40, R44 ;  /* 0x000000285b5b7223 */ /* 0x000fe2000001002c */
[----:B------:R-:W-:Y:S02]  /*7ca0*/  HADD2.F32 R40, -RZ, R94.H0_H0 ;  /* 0x2000005eff287230 */ /* 0x000fe40000004100 */
[----:B------:R-:W-:Y:S01]  /*7cb0*/  HADD2.F32 R44, -RZ, R90.H0_H0 ;  /* 0x2000005aff2c7230 */ /* 0x000fe20000004100 */
[----:B------:R-:W-:-:S02]  /*7cc0*/  F2FP.F16.F32.PACK_AB R88, R95, R184 ;  /* 0x000000b85f58723e */ /* 0x000fc400000000ff */
[-C--:B------:R-:W-:Y:S01]  /*7cd0*/  FMUL.FTZ R179, R40, R181.reuse ;  /* 0x000000b528b37220 */ /* 0x080fe20000410000 */
[----:B------:R-:W-:Y:S01]  /*7ce0*/  F2FP.F16.F32.PACK_AB R92, R91, R186 ;  /* 0x000000ba5b5c723e */ /* 0x000fe200000000ff */
[C---:B------:R-:W-:Y:S01]  /*7cf0*/  FMUL.FTZ R181, R44.reuse, R181 ;  /* 0x000000b52cb57220 */ /* 0x040fe20000410000 */
[----:B------:R-:W-:Y:S02]  /*7d00*/  IMAD.MOV.U32 R91, RZ, RZ, R41 ;  /* 0x000000ffff5b7224 */ /* 0x000fe400078e0029 */
[----:B------:R-:W-:Y:S01]  /*7d10*/  FFMA.FTZ R179, R44, R47, -R179 ;  /* 0x0000002f2cb37223 */ /* 0x000fe200000108b3 */
[----:B------:R-:W-:Y:S01]  /*7d20*/  MOV R95, R45 ;  /* 0x0000002d005f7202 */ /* 0x000fe20000000f00 */
[----:B------:R-:W-:Y:S01]  /*7d30*/  FFMA.FTZ R181, R40, R47, R181 ;  /* 0x0000002f28b57223 */ /* 0x000fe200000100b5 */
[----:B------:R-:W-:Y:S02]  /*7d40*/  HADD2.F32 R47, -RZ, R90.H1_H1 ;  /* 0x3000005aff2f7230 */ /* 0x000fe40000004100 */
[----:B------:R-:W-:-:S03]  /*7d50*/  FMUL.FTZ R40, R43, R46 ;  /* 0x0000002e2b287220 */ /* 0x000fc60000410000 */
[C---:B------:R-:W-:Y:S01]  /*7d60*/  FMUL.FTZ R46, R47.reuse, R46 ;  /* 0x0000002e2f2e7220 */ /* 0x040fe20000410000 */
[----:B------:R-:W-:-:S03]  /*7d70*/  FFMA.FTZ R40, R47, R42, -R40 ;  /* 0x0000002a2f287223 */ /* 0x000fc60000010828 */
[----:B------:R-:W-:Y:S02]  /*7d80*/  FFMA.FTZ R46, R43, R42, R46 ;  /* 0x0000002a2b2e7223 */ /* 0x000fe4000001002e */
[----:B------:R-:W-:-:S03]  /*7d90*/  F2FP.F16.F32.PACK_AB R90, R40, R179 ;  /* 0x000000b3285a723e */ /* 0x000fc600000000ff */
[----:B------:R-:W-:-:S07]  /*7da0*/  F2FP.F16.F32.PACK_AB R94, R46, R181 ;  /* 0x000000b52e5e723e */ /* 0x000fce00000000ff */
.L_x_6046:
[----:B------:R-:W-:Y:S05]  /*7db0*/  BSYNC B2 ;  /* 0x0000000000027941 */ /* 0x000fea0003800000 */
.L_x_6045:
[-C--:B--2---:R-:W-:Y:S01]  /*7dc0*/  IMAD R42, R23, R134.reuse, RZ ;  /* 0x00000086172a7224 */ /* 0x084fe200078e02ff */
[----:B------:R-:W-:Y:S01]  /*7dd0*/  ULDC.64 UR4, c[0x0][0x2d8] ;  /* 0x0000b60000047ab9 */ /* 0x000fe20000000a00 */
[----:B------:R-:W-:Y:S01]  /*7de0*/  IMAD.WIDE.U32 R40, R22, R134, R132 ;  /* 0x0000008616287225 */ /* 0x000fe200078e0084 */
[----:B------:R-:W-:-:S03]  /*7df0*/  ULDC.64 UR6, c[0x0][0x208] ;  /* 0x0000820000067ab9 */ /* 0x000fc60000000a00 */
[----:B------:R-:W-:-:S04]  /*7e00*/  IMAD R43, R22, R135, R42 ;  /* 0x00000087162b7224 */ /* 0x000fc800078e022a */
[----:B------:R-:W-:Y:S01]  /*7e10*/  IMAD.IADD R44, R43, 0x1, R41 ;  /* 0x000000012b2c7824 */ /* 0x000fe200078e0229 */
[----:B------:R-:W-:-:S04]  /*7e20*/  IADD3 R41, P4, P5, R98, R40, R20 ;  /* 0x0000002862297210 */ /* 0x000fc80007d9e014 */
[----:B------:R-:W-:Y:S02]  /*7e30*/  IADD3.X R42, R15, R44, R9, P4, P5 ;  /* 0x0000002c0f2a7210 */ /* 0x000fe400027ea409 */
[----:B------:R-:W-:-:S13]  /*7e40*/  ISETP.GE.AND P4, PT, R175, R152, PT ;  /* 0x00000098af00720c */ /* 0x000fda0003f86270 */
[--C-:B------:R-:W-:Y:S02]  /*7e50*/  @!P4 SHF.R.S32.HI R43, RZ, 0x1f, R175.reuse ;  /* 0x0000001fff2bc819 */ /* 0x100fe400000114af */
[----:B------:R-:W-:-:S04]  /*7e60*/  @!P4 IADD3 R175, P5, P6, R98, R40, R175 ;  /* 0x0000002862afc210 */ /* 0x000fc80007ebe0af */
[----:B------:R-:W-:Y:S02]  /*7e70*/  @!P4 IADD3.X R44, R15, R44, R43, P5, P6 ;  /* 0x0000002c0f2cc210 */ /* 0x000fe40002fec42b */
[----:B------:R-:W-:-:S04]  /*7e80*/  LEA R40, P5, R41, UR4, 0x1 ;  /* 0x0000000429287c11 */ /* 0x000fc8000f8a08ff */
[----:B------:R-:W-:Y:S02]  /*7e90*/  LEA.HI.X R41, R41, UR5, R42, 0x1, P5 ;  /* 0x0000000529297c11 */ /* 0x000fe4000a8f0c2a */
[----:B------:R-:W-:-:S03]  /*7ea0*/  @!P4 LEA R42, P5, R175, UR4, 0x1 ;  /* 0x00000004af2acc11 */ /* 0x000fc6000f8a08ff */
[----:B-1----:R1:W-:Y:S01]  /*7eb0*/  STG.E.128 desc[UR6][R40.64], R88 ;  /* 0x0000005828007986 */ /* 0x0023e2000c101d06 */
[----:B------:R-:W-:-:S05]  /*7ec0*/  @!P4 LEA.HI.X R43, R175, UR5, R44, 0x1, P5 ;  /* 0x00000005af2bcc11 */ /* 0x000fca000a8f0c2c */
[----:B---3--:R1:W-:Y:S04]  /*7ed0*/  @!P4 STG.E.128 desc[UR6][R42.64], R92 ;  /* 0x0000005c2a00c986 */ /* 0x0083e8000c101d06 */
.L_x_6044:
[----:B------:R-:W-:Y:S05]  /*7ee0*/  BSYNC B1 ;  /* 0x0000000000017941 */ /* 0x000fea0003800000 */
.L_x_6043:
[----:B------:R-:W-:Y:S01]  /*7ef0*/  ISETP.GE.OR P4, PT, R223, R4, P0 ;  /* 0x00000004df00720c */ /* 0x000fe20000786670 */
[----:B------:R-:W-:-:S12]  /*7f00*/  BSSY B1, `(.L_x_6047) ;  /* 0x0000088000017945 */ /* 0x000fd80003800000 */
[----:B------:R-:W-:Y:S05]  /*7f10*/  @P4 BRA `(.L_x_6048) ;  /* 0x0000000800184947 */ /* 0x000fea0003800000 */
[----:B-1----:R-:W3:Y:S04]  /*7f20*/  LDL R40, [R1+0x78] ;  /* 0x0000780001287983 */ /* 0x002ee80000100800 */
[----:B------:R-:W4:Y:S04]  /*7f30*/  LDL R41, [R1] ;  /* 0x0000000001297983 */ /* 0x000f280000100800 */
[----:B------:R-:W5:Y:S04]  /*7f40*/  LDL R44, [R1+0x38] ;  /* 0x00003800012c7983 */ /* 0x000f680000100800 */
[----:B------:R-:W5:Y:S04]  /*7f50*/  LDL R43, [R1+0x4c] ;  /* 0x00004c00012b7983 */ /* 0x000f680000100800 */
[----:B------:R-:W5:Y:S01]  /*7f60*/  LDL R42, [R1+0x5c] ;  /* 0x00005c00012a7983 */ /* 0x000f620000100800 */
[----:B--2---:R-:W-:Y:S01]  /*7f70*/  IMAD.WIDE.U32 R88, R223, R134, R132 ;  /* 0x00000086df587225 */ /* 0x004fe200078e0084 */
[----:B------:R-:W-:Y:S02]  /*7f80*/  BSSY B2, `(.L_x_6049) ;  /* 0x0000073000027945 */ /* 0x000fe40003800000 */
[----:B------:R-:W-:Y:S01]  /*7f90*/  IADD3 R90, P4, P5, R98, R88, R20 ;  /* 0x00000058625a7210 */ /* 0x000fe20007d9e014 */
[----:B---3--:R-:W-:Y:S01]  /*7fa0*/  IMAD R40, R40, R134, RZ ;  /* 0x0000008628287224 */ /* 0x008fe200078e02ff */
[----:B----4-:R-:W-:-:S03]  /*7fb0*/  LOP3.LUT P6, RZ, R41, 0x1, RZ, 0xc0, !PT ;  /* 0x0000000129ff7812 */ /* 0x010fc600078cc0ff */
[----:B------:R-:W-:Y:S01]  /*7fc0*/  IMAD R41, R223, R135, R40 ;  /* 0x00000087df297224 */ /* 0x000fe200078e0228 */
[----:B------:R-:W-:-:S03]  /*7fd0*/  SEL R40, R97, R153, !P6 ;  /* 0x0000009961287207 */ /* 0x000fc60007000000 */
[----:B------:R-:W-:Y:S01]  /*7fe0*/  IMAD.IADD R92, R89, 0x1, R41 ;  /* 0x00000001595c7824 */ /* 0x000fe200078e0229 */
[----:B------:R-:W-:-:S04]  /*7ff0*/  SHF.R.S32.HI R41, RZ, 0x1f, R40 ;  /* 0x0000001fff297819 */ /* 0x000fc80000011428 */
[----:B------:R-:W-:-:S04]  /*8000*/  LEA.HI R41, R41, R40, RZ, 0x4 ;  /* 0x0000002829297211 */ /* 0x000fc800078f20ff */
[----:B------:R-:W-:-:S04]  /*8010*/  LEA.HI.SX32 R93, R41, R10, 0x1c ;  /* 0x0000000a295d7211 */ /* 0x000fc800078fe2ff */
[----:B------:R-:W-:-:S04]  /*8020*/  SHF.R.S32.HI R40, RZ, 0x1f, R93 ;  /* 0x0000001fff287819 */ /* 0x000fc8000001145d */
[----:B------:R-:W-:Y:S01]  /*8030*/  LEA.HI R41, R40, R93, RZ, 0x3 ;  /* 0x0000005d28297211 */ /* 0x000fe200078f18ff */
[----:B------:R-:W-:-:S03]  /*8040*/  IMAD.SHL.U32 R93, R93, 0x8, RZ ;  /* 0x000000085d5d7824 */ /* 0x000fc600078e00ff */
[----:B------:R-:W-:Y:S02]  /*8050*/  SHF.R.S32.HI R41, RZ, 0x3, R41 ;  /* 0x00000003ff297819 */ /* 0x000fe40000011429 */
[----:B-----5:R-:W-:-:S03]  /*8060*/  LOP3.LUT R40, R44, 0x38, R93, 0xf8, !PT ;  /* 0x000000382c287812 */ /* 0x020fc600078ef85d */
[----:B------:R-:W-:Y:S01]  /*8070*/  IMAD R41, R41, 0x2c00, R43 ;  /* 0x00002c0029297824 */ /* 0x000fe200078e022b */
[----:B------:R-:W-:-:S04]  /*8080*/  LOP3.LUT R40, R40, R42, RZ, 0x3c, !PT ;  /* 0x0000002a28287212 */ /* 0x000fc800078e3cff */
[----:B------:R-:W-:Y:S01]  /*8090*/  IADD3 R41, R41, R40, RZ ;  /* 0x0000002829297210 */ /* 0x000fe20007ffe0ff */
[----:B------:R-:W-:-:S04]  /*80a0*/  IMAD R43, R220, 0x5800, R151 ;  /* 0x00005800dc2b7824 */ /* 0x000fc800078e0297 */
[----:B------:R-:W-:Y:S02]  /*80b0*/  IMAD R41, R220, 0x5800, R41 ;  /* 0x00005800dc297824 */ /* 0x000fe400078e0229 */
[--C-:B------:R-:W-:Y:S02]  /*80c0*/  IMAD R40, R43, 0x2, R2.reuse ;  /* 0x000000022b287824 */ /* 0x100fe400078e0202 */
[----:B------:R-:W-:-:S04]  /*80d0*/  IMAD R44, R41, 0x2, R2 ;  /* 0x00000002292c7824 */ /* 0x000fc800078e0202 */
[----:B------:R-:W1:Y:S04]  /*80e0*/  LDS.128 R40, [R40+0x1e400] ;  /* 0x01e4000028287984 */ /* 0x000e680000000c00 */
[----:B------:R-:W2:Y:S01]  /*80f0*/  LDS.128 R44, [R44+0x1e400] ;  /* 0x01e400002c2c7984 */ /* 0x000ea20000000c00 */
[----:B------:R-:W-:Y:S01]  /*8100*/  IADD3.X R91, R15, R92, R9, P4, P5 ;  /* 0x0000005c0f5b7210 */ /* 0x000fe200027ea409 */
[----:B------:R-:W-:Y:S06]  /*8110*/  @P3 BRA `(.L_x_6050) ;  /* 0x0000000400643947 */ /* 0x000fec0003800000 */
[----:B--2---:R-:W-:Y:S01]  /*8120*/  IMAD.MOV.U32 R95, RZ, RZ, R45 ;  /* 0x000000ffff5f7224 */ /* 0x004fe200078e002d */
[----:B-1----:R-:W-:Y:S01]  /*8130*/  MOV R45, R41 ;  /* 0x00000029002d7202 */ /* 0x002fe20000000f00 */
[----:B------:R-:W-:Y:S01]  /*8140*/  HADD2.F32 R175, -RZ, R194.H1_H1 ;  /* 0x300000c2ffaf7230 */ /* 0x000fe20000004100 */
[----:B------:R-:W-:Y:S01]  /*8150*/  SHF.R.U32.HI R178, RZ, 0x10, R53 ;  /* 0x00000010ffb27819 */ /* 0x000fe20000011635 */
        /* <DEDUP_REMOVED lines=15> */
[----:B------:R-:W-:Y:S01]  /*8250*/  SHF.R.U64 R50, R50, 0x10, R51 ;  /* 0x0000001032327819 */ /* 0x000fe20000001233 */
[----:B------:R-:W-:Y:S01]  /*8260*/  IMAD.MOV.U32 R95, RZ, RZ, R47 ;  /* 0x000000ffff5f7224 */ /* 0x000fe200078e002f */
[----:B------:R-:W-:Y:S01]  /*8270*/  SHF.R.U64 R54, R54, 0x10, R55 ;  /* 0x0000001036367819 */ /* 0x000fe20000001237 */
[----:B------:R-:W-:-:S02]  /*8280*/  HADD2.F32 R47, -RZ, R43.H0_H0 ;  /* 0x2000002bff2f7230 */ /* 0x000fc40000004100 */
[-C--:B------:R-:W-:Y:S01]  /*8290*/  FMUL.FTZ R180, R41, R178.reuse ;  /* 0x000000b229b47220 */ /* 0x080fe20000410000 */
[C---:B------:R-:W-:Y:S01]  /*82a0*/  FMUL.FTZ R178, R45.reuse, R178 ;  /* 0x000000b22db27220 */ /* 0x040fe20000410000 */
[----:B------:R-:W-:Y:S02]  /*82b0*/  HADD2.F32 R175, -RZ, R95.H0_H0 ;  /* 0x2000005fffaf7230 */ /* 0x000fe40000004100 */
[-C--:B------:R-:W-:Y:S01]  /*82c0*/  FFMA.FTZ R45, R45, R176.reuse, -R180 ;  /* 0x000000b02d2d7223 */ /* 0x080fe200000108b4 */
[----:B------:R-:W-:Y:S01]  /*82d0*/  FFMA.FTZ R41, R41, R176, R178 ;  /* 0x000000b029297223 */ /* 0x000fe200000100b2 */
[----:B------:R-:W-:Y:S02]  /*82e0*/  HADD2.F32 R178, -RZ, R193.H1_H1 ;  /* 0x300000c1ffb27230 */ /* 0x000fe40000004100 */
[----:B------:R-:W-:Y:S01]  /*82f0*/  HADD2.F32 R176, -RZ, R192.H0_H0 ;  /* 0x200000c0ffb07230 */ /* 0x000fe20000004100 */
[----:B------:R-:W-:Y:S01]  /*8300*/  F2FP.F16.F32.PACK_AB R45, R45, R174 ;  /* 0x000000ae2d2d723e */ /* 0x000fe200000000ff */
[----:B------:R-:W-:-:S02]  /*8310*/  HADD2.F32 R95, -RZ, R95.H1_H1 ;  /* 0x3000005fff5f7230 */ /* 0x000fc40000004100 */
[-C--:B------:R-:W-:Y:S01]  /*8320*/  FMUL.FTZ R180, R175, R178.reuse ;  /* 0x000000b2afb47220 */ /* 0x080fe20000410000 */
[----:B------:R-:W-:Y:S01]  /*8330*/  FMUL.FTZ R178, R47, R178 ;  /* 0x000000b22fb27220 */ /* 0x000fe20000410000 */
[----:B------:R-:W-:Y:S01]  /*8340*/  HADD2.F32 R43, -RZ, R43.H1_H1 ;  /* 0x3000002bff2b7230 */ /* 0x000fe20000004100 */
[----:B------:R-:W-:Y:S01]  /*8350*/  F2FP.F16.F32.PACK_AB R94, R41, R94 ;  /* 0x0000005e295e723e */ /* 0x000fe200000000ff */
[-C--:B------:R-:W-:Y:S01]  /*8360*/  FFMA.FTZ R47, R47, R176.reuse, -R180 ;  /* 0x000000b02f2f7223 */ /* 0x080fe200000108b4 */
[----:B------:R-:W-:Y:S01]  /*8370*/  FFMA.FTZ R178, R175, R176, R178 ;  /* 0x000000b0afb27223 */ /* 0x000fe200000100b2 */
[----:B------:R-:W-:Y:S01]  /*8380*/  SHF.R.U32.HI R176, RZ, 0x10, R55 ;  /* 0x00000010ffb07819 */ /* 0x000fe20000011637 */
[----:B------:R-:W-:Y:S01]  /*8390*/  HADD2.F32 R53, -RZ, R40.H0_H0 ;  /* 0x20000028ff357230 */ /* 0x000fe20000004100 */
[----:B------:R-:W-:Y:S01]  /*83a0*/  SHF.R.U32.HI R180, RZ, 0x10, R51 ;  /* 0x00000010ffb47819 */ /* 0x000fe20000011633 */
[----:B------:R-:W-:Y:S02]  /*83b0*/  HADD2.F32 R52, -RZ, R52.H0_H0 ;  /* 0x20000034ff347230 */ /* 0x000fe40000004100 */
[----:B------:R-:W-:-:S02]  /*83c0*/  HADD2.F32 R176, -RZ, R176.H0_H0 ;  /* 0x200000b0ffb07230 */ /* 0x000fc40000004100 */
[----:B------:R-:W-:Y:S02]  /*83d0*/  HADD2.F32 R180, -RZ, R180.H0_H0 ;  /* 0x200000b4ffb47230 */ /* 0x000fe40000004100 */
[----:B------:R-:W-:Y:S02]  /*83e0*/  HADD2.F32 R49, -RZ, R40.H1_H1 ;  /* 0x30000028ff317230 */ /* 0x000fe40000004100 */
[-C--:B------:R-:W-:Y:S01]  /*83f0*/  FMUL.FTZ R182, R95, R176.reuse ;  /* 0x000000b05fb67220 */ /* 0x080fe20000410000 */
[C---:B------:R-:W-:Y:S01]  /*8400*/  FMUL.FTZ R176, R43.reuse, R176 ;  /* 0x000000b02bb07220 */ /* 0x040fe20000410000 */
[----:B------:R-:W-:Y:S02]  /*8410*/  HADD2.F32 R48, -RZ, R48.H0_H0 ;  /* 0x20000030ff307230 */ /* 0x000fe40000004100 */
[-C--:B------:R-:W-:Y:S01]  /*8420*/  FFMA.FTZ R182, R43, R180.reuse, -R182 ;  /* 0x000000b42bb67223 */ /* 0x080fe200000108b6 */
[----:B------:R-:W-:Y:S02]  /*8430*/  HADD2.F32 R43, -RZ, R44.H0_H0 ;  /* 0x2000002cff2b7230 */ /* 0x000fe40000004100 */
[----:B------:R-:W-:Y:S01]  /*8440*/  FFMA.FTZ R95, R95, R180, R176 ;  /* 0x000000b45f5f7223 */ /* 0x000fe200000100b0 */
[----:B------:R-:W-:-:S02]  /*8450*/  HADD2.F32 R176, -RZ, R192.H1_H1 ;  /* 0x300000c0ffb07230 */ /* 0x000fc40000004100 */
[----:B------:R-:W-:Y:S02]  /*8460*/  HADD2.F32 R51, -RZ, R46.H0_H0 ;  /* 0x2000002eff337230 */ /* 0x000fe40000004100 */
[-C--:B------:R-:W-:Y:S01]  /*8470*/  FMUL.FTZ R180, R43, R184.reuse ;  /* 0x000000b82bb47220 */ /* 0x080fe20000410000 */
[C---:B------:R-:W-:Y:S01]  /*8480*/  FMUL.FTZ R184, R53.reuse, R184 ;  /* 0x000000b835b87220 */ /* 0x040fe20000410000 */
[----:B------:R-:W-:Y:S01]  /*8490*/  HADD2.F32 R54, -RZ, R54.H0_H0 ;  /* 0x20000036ff367230 */ /* 0x000fe20000004100 */
[----:B------:R-:W-:Y:S01]  /*84a0*/  F2FP.F16.F32.PACK_AB R47, R182, R47 ;  /* 0x0000002fb62f723e */ /* 0x000fe200000000ff */
[-C--:B------:R-:W-:Y:S01]  /*84b0*/  FFMA.FTZ R180, R53, R176.reuse, -R180 ;  /* 0x000000b035b47223 */ /* 0x080fe200000108b4 */
[----:B------:R-:W-:Y:S01]  /*84c0*/  FFMA.FTZ R184, R43, R176, R184 ;  /* 0x000000b02bb87223 */ /* 0x000fe200000100b8 */
[----:B------:R-:W-:Y:S01]  /*84d0*/  HADD2.F32 R43, -RZ, R44.H1_H1 ;  /* 0x3000002cff2b7230 */ /* 0x000fe20000004100 */
[----:B------:R-:W-:Y:S01]  /*84e0*/  F2FP.F16.F32.PACK_AB R95, R95, R178 ;  /* 0x000000b25f5f723e */ /* 0x000fe200000000ff */
[----:B------:R-:W-:-:S02]  /*84f0*/  HADD2.F32 R53, -RZ, R42.H0_H0 ;  /* 0x2000002aff357230 */ /* 0x000fc40000004100 */
[--C-:B------:R-:W-:Y:S02]  /*8500*/  HADD2.F32 R44, -RZ, R189.reuse.H0_H0 ;  /* 0x200000bdff2c7230 */ /* 0x100fe40000004100 */
[-C--:B------:R-:W-:Y:S01]  /*8510*/  FMUL.FTZ R40, R43, R52.reuse ;  /* 0x000000342b287220 */ /* 0x080fe20000410000 */
[C---:B------:R-:W-:Y:S01]  /*8520*/  FMUL.FTZ R52, R49.reuse, R52 ;  /* 0x0000003431347220 */ /* 0x040fe20000410000 */
[----:B------:R-:W-:Y:S02]  /*8530*/  HADD2.F32 R55, -RZ, R42.H1_H1 ;  /* 0x3000002aff377230 */ /* 0x000fe40000004100 */
[-C--:B------:R-:W-:Y:S01]  /*8540*/  FFMA.FTZ R49, R49, R48.reuse, -R40 ;  /* 0x0000003031317223 */ /* 0x080fe20000010828 */
[----:B------:R-:W-:Y:S02]  /*8550*/  HADD2.F32 R40, -RZ, R189.H1_H1 ;  /* 0x300000bdff287230 */ /* 0x000fe40000004100 */
[----:B------:R-:W-:Y:S01]  /*8560*/  FFMA.FTZ R43, R43, R48, R52 ;  /* 0x000000302b2b7223 */ /* 0x000fe20000010034 */
[----:B------:R-:W-:-:S02]  /*8570*/  HADD2.F32 R50, -RZ, R50.H0_H0 ;  /* 0x20000032ff327230 */ /* 0x000fc40000004100 */
[----:B------:R-:W-:Y:S02]  /*8580*/  IMAD.MOV.U32 R41, RZ, RZ, R45 ;  /* 0x000000ffff297224 */ /* 0x000fe400078e002d */
[-C--:B------:R-:W-:Y:S01]  /*8590*/  FMUL.FTZ R48, R51, R40.reuse ;  /* 0x0000002833307220 */ /* 0x080fe20000410000 */
[----:B------:R-:W-:Y:S01]  /*85a0*/  FMUL.FTZ R40, R53, R40 ;  /* 0x0000002835287220 */ /* 0x000fe20000410000 */
[----:B------:R-:W-:Y:S01]  /*85b0*/  F2FP.F16.F32.PACK_AB R43, R43, R184 ;  /* 0x000000b82b2b723e */ /* 0x000fe200000000ff */
[----:B------:R-:W-:Y:S02]  /*85c0*/  IMAD.MOV.U32 R45, RZ, RZ, R94 ;  /* 0x000000ffff2d7224 */ /* 0x000fe400078e005e */
[-C--:B------:R-:W-:Y:S01]  /*85d0*/  FFMA.FTZ R48, R53, R44.reuse, -R48 ;  /* 0x0000002c35307223 */ /* 0x080fe20000010830 */
[----:B------:R-:W-:Y:S02]  /*85e0*/  HADD2.F32 R53, -RZ, R46.H1_H1 ;  /* 0x3000002eff357230 */ /* 0x000fe40000004100 */
[----:B------:R-:W-:Y:S01]  /*85f0*/  FFMA.FTZ R40, R51, R44, R40 ;  /* 0x0000002c33287223 */ /* 0x000fe20000010028 */
[----:B------:R-:W-:-:S02]  /*8600*/  F2FP.F16.F32.PACK_AB R44, R49, R180 ;  /* 0x000000b4312c723e */ /* 0x000fc400000000ff */
[-C--:B------:R-:W-:Y:S01]  /*8610*/  FMUL.FTZ R42, R53, R54.reuse ;  /* 0x00000036352a7220 */ /* 0x080fe20000410000 */
[----:B------:R-:W-:-:S03]  /*8620*/  FMUL.FTZ R54, R55, R54 ;  /* 0x0000003637367220 */ /* 0x000fc60000410000 */
[-C--:B------:R-:W-:Y:S01]  /*8630*/  FFMA.FTZ R55, R55, R50.reuse, -R42 ;  /* 0x0000003237377223 */ /* 0x080fe2000001082a */
[----:B------:R-:W-:-:S04]  /*8640*/  FFMA.FTZ R53, R53, R50, R54 ;  /* 0x0000003235357223 */ /* 0x000fc80000010036 */
[----:B------:R-:W-:Y:S02]  /*8650*/  F2FP.F16.F32.PACK_AB R42, R55, R48 ;  /* 0x00000030372a723e */ /* 0x000fe400000000ff */
[----:B------:R-:W-:Y:S01]  /*8660*/  F2FP.F16.F32.PACK_AB R46, R53, R40 ;  /* 0x00000028352e723e */ /* 0x000fe200000000ff */
[----:B------:R-:W-:Y:S01]  /*8670*/  IMAD.MOV.U32 R40, RZ, RZ, R44 ;  /* 0x000000ffff287224 */ /* 0x000fe200078e002c */
[----:B------:R-:W-:Y:S01]  /*8680*/  MOV R44, R43 ;  /* 0x0000002b002c7202 */ /* 0x000fe20000000f00 */
[----:B------:R-:W-:Y:S02]  /*8690*/  IMAD.MOV.U32 R43, RZ, RZ, R47 ;  /* 0x000000ffff2b7224 */ /* 0x000fe400078e002f */
[----:B------:R-:W-:-:S07]  /*86a0*/  IMAD.MOV.U32 R47, RZ, RZ, R95 ;  /* 0x000000ffff2f7224 */ /* 0x000fce00078e005f */
.L_x_6050:
[----:B------:R-:W-:Y:S05]  /*86b0*/  BSYNC B2 ;  /* 0x0000000000027941 */ /* 0x000fea0003800000 */
.L_x_6049:
[----:B------:R-:W-:Y:S01]  /*86c0*/  ISETP.GE.AND P4, PT, R93, R152, PT ;  /* 0x000000985d00720c */ /* 0x000fe20003f86270 */
[----:B------:R-:W-:Y:S01]  /*86d0*/  ULDC.64 UR4, c[0x0][0x2d8] ;  /* 0x0000b60000047ab9 */ /* 0x000fe20000000a00 */
[----:B------:R-:W-:-:S11]  /*86e0*/  ULDC.64 UR6, c[0x0][0x208] ;  /* 0x0000820000067ab9 */ /* 0x000fd60000000a00 */
        /* <DEDUP_REMOVED lines=8> */
[----:B--2---:R3:W-:Y:S04]  /*8770*/  @!P4 STG.E.128 desc[UR6][R50.64], R44 ;  /* 0x0000002c3200c986 */ /* 0x0047e8000c101d06 */
.L_x_6048:
[----:B------:R-:W-:Y:S05]  /*8780*/  BSYNC B1 ;  /* 0x0000000000017941 */ /* 0x000fea0003800000 */
.L_x_6047:
[----:B------:R-:W-:Y:S01]  /*8790*/  ISETP.GE.OR P4, PT, R222, R4, P0 ;  /* 0x00000004de00720c */ /* 0x000fe20000786670 */
[----:B------:R-:W-:-:S12]  /*87a0*/  BSSY B1, `(.L_x_6051) ;  /* 0x0000080000017945 */ /* 0x000fd80003800000 */
[----:B------:R-:W-:Y:S05]  /*87b0*/  @P4 BRA `(.L_x_6052) ;  /* 0x0000000400f84947 */ /* 0x000fea0003800000 */
[----:B-1-3--:R-:W3:Y:S04]  /*87c0*/  LDL R40, [R1+0x74] ;  /* 0x0000740001287983 */ /* 0x00aee80000100800 */
        /* <DEDUP_REMOVED lines=10> */
[----:B------:R-:W-:-:S04]  /*8870*/  SEL R40, R97, R153, !P6 ;  /* 0x0000009961287207 */ /* 0x000fc80007000000 */
[----:B------:R-:W-:Y:S02]  /*8880*/  IADD3 R52, R49, R41, RZ ;  /* 0x0000002931347210 */ /* 0x000fe40007ffe0ff */
[----:B------:R-:W-:-:S04]  /*8890*/  SHF.R.S32.HI R41, RZ, 0x1f, R40 ;  /* 0x0000001fff297819 */ /* 0x000fc80000011428 */
[----:B------:R-:W-:-:S04]  /*88a0*/  LEA.HI R41, R41, R40, RZ, 0x4 ;  /* 0x0000002829297211 */ /* 0x000fc800078f20ff */
[----:B------:R-:W-:-:S04]  /*88b0*/  LEA.HI.SX32 R41, R41, R10, 0x1c ;  /* 0x0000000a29297211 */ /* 0x000fc800078fe2ff */
[----:B------:R-:W-:Y:S01]  /*88c0*/  SHF.R.S32.HI R40, RZ, 0x1f, R41 ;  /* 0x0000001fff287819 */ /* 0x000fe20000011429 */
[----:B------:R-:W-:-:S03]  /*88d0*/  IMAD.SHL.U32 R53, R41, 0x8, RZ ;  /* 0x0000000829357824 */ /* 0x000fc600078e00ff */
[----:B------:R-:W-:-:S04]  /*88e0*/  LEA.HI R40, R40, R41, RZ, 0x3 ;  /* 0x0000002928287211 */ /* 0x000fc800078f18ff */
[----:B------:R-:W-:Y:S02]  /*88f0*/  SHF.R.S32.HI R41, RZ, 0x3, R40 ;  /* 0x00000003ff297819 */ /* 0x000fe40000011428 */
[----:B-----5:R-:W-:-:S03]  /*8900*/  LOP3.LUT R40, R44, 0x38, R53, 0xf8, !PT ;  /* 0x000000382c287812 */ /* 0x020fc600078ef835 */
[----:B------:R-:W-:Y:S01]  /*8910*/  IMAD R41, R41, 0x2c00, R43 ;  /* 0x00002c0029297824 */ /* 0x000fe200078e022b */
[----:B------:R-:W-:-:S05]  /*8920*/  LOP3.LUT R40, R40, R42, RZ, 0x3c, !PT ;  /* 0x0000002a28287212 */ /* 0x000fca00078e3cff */
[----:B------:R-:W-:Y:S02]  /*8930*/  IMAD.IADD R43, R41, 0x1, R40 ;  /* 0x00000001292b7824 */ /* 0x000fe400078e0228 */
[C---:B------:R-:W-:Y:S02]  /*8940*/  IMAD R41, R220.reuse, 0x5800, R150 ;  /* 0x00005800dc297824 */ /* 0x040fe400078e0296 */
[----:B------:R-:W-:Y:S02]  /*8950*/  IMAD R43, R220, 0x5800, R43 ;  /* 0x00005800dc2b7824 */ /* 0x000fe400078e022b */
[----:B------:R-:W-:-:S03]  /*8960*/  IMAD R41, R41, 0x2, R2 ;  /* 0x0000000229297824 */ /* 0x000fc600078e0202 */
[----:B------:R-:W-:-:S03]  /*8970*/  LEA R44, R43, R2, 0x1 ;  /* 0x000000022b2c7211 */ /* 0x000fc600078e08ff */
[----:B------:R-:W1:Y:S04]  /*8980*/  LDS.128 R40, [R41+0x1e400] ;  /* 0x01e4000029287984 */ /* 0x000e680000000c00 */
[----:B------:R-:W2:Y:S01]  /*8990*/  LDS.128 R44, [R44+0x1e400] ;  /* 0x01e400002c2c7984 */ /* 0x000ea20000000c00 */
[----:B------:R-:W-:Y:S01]  /*89a0*/  IADD3.X R51, R15, R52, R9, P4, P5 ;  /* 0x000000340f337210 */ /* 0x000fe200027ea409 */
[----:B------:R-:W-:Y:S06]  /*89b0*/  @P3 BRA `(.L_x_6054) ;  /* 0x0000000400443947 */ /* 0x000fec0003800000 */
[--C-:B------:R-:W-:Y:S01]  /*89c0*/  SHF.R.U64 R55, R60, 0x10, R61.reuse ;  /* 0x000000103c377819 */ /* 0x100fe2000000123d */
[----:B------:R-:W-:Y:S01]  /*89d0*/  HADD2.F32 R89, -RZ, R188.H1_H1 ;  /* 0x300000bcff597230 */ /* 0x000fe20000004100 */
[----:B------:R-:W-:Y:S01]  /*89e0*/  SHF.R.U32.HI R60, RZ, 0x10, R61 ;  /* 0x00000010ff3c7819 */ /* 0x000fe2000001163d */
[----:B--2---:R-:W-:Y:S01]  /*89f0*/  IMAD.MOV.U32 R61, RZ, RZ, R45 ;  /* 0x000000ffff3d7224 */ /* 0x004fe200078e002d */
[--C-:B------:R-:W-:Y:S01]  /*8a00*/  SHF.R.U64 R54, R56, 0x10, R57.reuse ;  /* 0x0000001038367819 */ /* 0x100fe20000001239 */
[----:B-1----:R-:W-:Y:S01]  /*8a10*/  HADD2.F32 R90, -RZ, R41.H0_H0 ;  /* 0x20000029ff5a7230 */ /* 0x002fe20000004100 */
[----:B------:R-:W-:Y:S01]  /*8a20*/  SHF.R.U32.HI R56, RZ, 0x10, R57 ;  /* 0x00000010ff387819 */ /* 0x000fe20000011639 */
[----:B------:R-:W-:Y:S01]  /*8a30*/  HADD2.F32 R91, -RZ, R60.H0_H0 ;  /* 0x2000003cff5b7230 */ /* 0x000fe20000004100 */
[--C-:B------:R-:W-:Y:S01]  /*8a40*/  SHF.R.U64 R57, R58, 0x10, R59.reuse ;  /* 0x000000103a397819 */ /* 0x100fe2000000123b */
[--C-:B------:R-:W-:Y:S01]  /*8a50*/  HADD2.F32 R88, -RZ, R61.reuse.H0_H0 ;  /* 0x2000003dff587230 */ /* 0x100fe20000004100 */
[----:B------:R-:W-:Y:S01]  /*8a60*/  SHF.R.U32.HI R58, RZ, 0x10, R59 ;  /* 0x00000010ff3a7819 */ /* 0x000fe2000001163b */
[----:B------:R-:W-:Y:S01]  /*8a70*/  HADD2.F32 R61, -RZ, R61.H1_H1 ;  /* 0x3000003dff3d7230 */ /* 0x000fe20000004100 */
[--C-:B------:R-:W-:Y:S01]  /*8a80*/  SHF.R.U64 R59, R62, 0x10, R63.reuse ;  /* 0x000000103e3b7819 */ /* 0x100fe2000000123f */
[----:B------:R-:W-:Y:S01]  /*8a90*/  HADD2.F32 R60, -RZ, R41.H1_H1 ;  /* 0x30000029ff3c7230 */ /* 0x000fe20000004100 */
[----:B------:R-:W-:Y:S01]  /*8aa0*/  SHF.R.U32.HI R62, RZ, 0x10, R63 ;  /* 0x00000010ff3e7819 */ /* 0x000fe2000001163f */
[----:B------:R-:W-:-:S02]  /*8ab0*/  HADD2.F32 R63, -RZ, R56.H0_H0 ;  /* 0x20000038ff3f7230 */ /* 0x000fc40000004100 */
[C---:B------:R-:W-:Y:S01]  /*8ac0*/  FMUL.FTZ R93, R61.reuse, R91 ;  /* 0x0000005b3d5d7220 */ /* 0x040fe20000410000 */
[----:B------:R-:W-:Y:S02]  /*8ad0*/  HADD2.F32 R45, -RZ, R185.H1_H1 ;  /* 0x300000b9ff2d7230 */ /* 0x000fe40000004100 */
[----:B------:R-:W-:Y:S01]  /*8ae0*/  FMUL.FTZ R41, R88, R89 ;  /* 0x0000005958297220 */ /* 0x000fe20000410000 */
[----:B------:R-:W-:Y:S01]  /*8af0*/  FMUL.FTZ R92, R60, R91 ;  /* 0x0000005b3c5c7220 */ /* 0x000fe20000410000 */
[----:B------:R-:W-:Y:S01]  /*8b00*/  FMUL.FTZ R89, R90, R89 ;  /* 0x000000595a597220 */ /* 0x000fe20000410000 */
[----:B------:R-:W-:Y:S01]  /*8b10*/  FFMA.FTZ R56, R60, R63, -R93 ;  /* 0x0000003f3c387223 */ /* 0x000fe2000001085d */
[----:B------:R-:W-:Y:S01]  /*8b20*/  FFMA.FTZ R41, R90, R45, -R41 ;  /* 0x0000002d5a297223 */ /* 0x000fe20000010829 */
[----:B------:R-:W-:Y:S01]  /*8b30*/  FFMA.FTZ R60, R61, R63, R92 ;  /* 0x0000003f3d3c7223 */ /* 0x000fe2000001005c */
[--C-:B------:R-:W-:Y:S02]  /*8b40*/  HADD2.F32 R90, -RZ, R47.reuse.H0_H0 ;  /* 0x2000002fff5a7230 */ /* 0x100fe40000004100 */
[----:B------:R-:W-:Y:S01]  /*8b50*/  FFMA.FTZ R45, R88, R45, R89 ;  /* 0x0000002d582d7223 */ /* 0x000fe20000010059 */
[----:B------:R-:W-:Y:S01]  /*8b60*/  HADD2.F32 R61, -RZ, R47.H1_H1 ;  /* 0x3000002fff3d7230 */ /* 0x000fe20000004100 */
[----:B------:R-:W-:Y:S01]  /*8b70*/  F2FP.F16.F32.PACK_AB R41, R56, R41 ;  /* 0x000000293829723e */ /* 0x000fe200000000ff */
[----:B------:R-:W-:-:S02]  /*8b80*/  HADD2.F32 R47, -RZ, R62.H0_H0 ;  /* 0x2000003eff2f7230 */ /* 0x000fc40000004100 */
[----:B------:R-:W-:Y:S01]  /*8b90*/  HADD2.F32 R91, -RZ, R187.H1_H1 ;  /* 0x300000bbff5b7230 */ /* 0x000fe20000004100 */
[----:B------:R-:W-:Y:S01]  /*8ba0*/  F2FP.F16.F32.PACK_AB R45, R60, R45 ;  /* 0x0000002d3c2d723e */ /* 0x000fe200000000ff */
[--C-:B------:R-:W-:Y:S02]  /*8bb0*/  HADD2.F32 R62, -RZ, R43.reuse.H1_H1 ;  /* 0x3000002bff3e7230 */ /* 0x100fe40000004100 */
[----:B------:R-:W-:Y:S01]  /*8bc0*/  FMUL.FTZ R93, R61, R47 ;  /* 0x0000002f3d5d7220 */ /* 0x000fe20000410000 */
[----:B------:R-:W-:Y:S02]  /*8bd0*/  HADD2.F32 R88, -RZ, R43.H0_H0 ;  /* 0x2000002bff587230 */ /* 0x000fe40000004100 */
[----:B------:R-:W-:Y:S01]  /*8be0*/  FMUL.FTZ R43, R90, R91 ;  /* 0x0000005b5a2b7220 */ /* 0x000fe20000410000 */
[----:B------:R-:W-:Y:S02]  /*8bf0*/  HADD2.F32 R89, -RZ, R58.H0_H0 ;  /* 0x2000003aff597230 */ /* 0x000fe40000004100 */
[----:B------:R-:W-:Y:S01]  /*8c00*/  FMUL.FTZ R92, R62, R47 ;  /* 0x0000002f3e5c7220 */ /* 0x000fe20000410000 */
[----:B------:R-:W-:-:S02]  /*8c10*/  HADD2.F32 R63, -RZ, R183.H1_H1 ;  /* 0x300000b7ff3f7230 */ /* 0x000fc40000004100 */
[----:B------:R-:W-:Y:S01]  /*8c20*/  FMUL.FTZ R91, R88, R91 ;  /* 0x0000005b585b7220 */ /* 0x000fe20000410000 */
[----:B------:R-:W-:Y:S02]  /*8c30*/  HADD2.F32 R188, -RZ, R188.H0_H0 ;  /* 0x200000bcffbc7230 */ /* 0x000fe40000004100 */
[-C--:B------:R-:W-:Y:S01]  /*8c40*/  FFMA.FTZ R58, R62, R89.reuse, -R93 ;  /* 0x000000593e3a7223 */ /* 0x080fe2000001085d */
[----:B------:R-:W-:Y:S01]  /*8c50*/  FFMA.FTZ R62, R61, R89, R92 ;  /* 0x000000593d3e7223 */ /* 0x000fe2000001005c */
[-C--:B------:R-:W-:Y:S01]  /*8c60*/  FFMA.FTZ R43, R88, R63.reuse, -R43 ;  /* 0x0000003f582b7223 */ /* 0x080fe2000001082b */
        /* <DEDUP_REMOVED lines=8> */
[-C--:B------:R-:W-:Y:S01]  /*8cf0*/  FMUL.FTZ R40, R63, R188.reuse ;  /* 0x000000bc3f287220 */ /* 0x080fe20000410000 */
[----:B------:R-:W-:Y:S02]  /*8d00*/  HADD2.F32 R90, -RZ, R185.H0_H0 ;  /* 0x200000b9ff5a7230 */ /* 0x000fe40000004100 */
[----:B------:R-:W-:Y:S01]  /*8d10*/  FMUL.FTZ R44, R55, R188 ;  /* 0x000000bc372c7220 */ /* 0x000fe20000410000 */
[----:B------:R-:W-:Y:S02]  /*8d20*/  HADD2.F32 R54, -RZ, R54.H0_H0 ;  /* 0x20000036ff367230 */ /* 0x000fe40000004100 */
[-C--:B------:R-:W-:Y:S01]  /*8d30*/  FMUL.FTZ R92, R88, R89.reuse ;  /* 0x00000059585c7220 */ /* 0x080fe20000410000 */
[----:B------:R-:W-:Y:S01]  /*8d40*/  FMUL.FTZ R89, R61, R89 ;  /* 0x000000593d597220 */ /* 0x000fe20000410000 */
        /* <DEDUP_REMOVED lines=10> */
[----:B------:R-:W-:Y:S02]  /*8df0*/  HADD2.F32 R187, -RZ, R187.H0_H0 ;  /* 0x200000bbffbb7230 */ /* 0x000fe40000004100 */
[----:B------:R-:W-:Y:S02]  /*8e00*/  HADD2.F32 R42, -RZ, R42.H1_H1 ;  /* 0x3000002aff2a7230 */ /* 0x000fe40000004100 */
        /* <DEDUP_REMOVED lines=9> */
[----:B------:R-:W-:-:S04]  /*8ea0*/  FFMA.FTZ R63, R46, R57, R63 ;  /* 0x000000392e3f7223 */ /* 0x000fc8000001003f */
[----:B------:R-:W-:Y:S02]  /*8eb0*/  F2FP.F16.F32.PACK_AB R42, R42, R89 ;  /* 0x000000592a2a723e */ /* 0x000fe400000000ff */
[----:B------:R-:W-:-:S07]  /*8ec0*/  F2FP.F16.F32.PACK_AB R46, R63, R88 ;  /* 0x000000583f2e723e */ /* 0x000fce00000000ff */
.L_x_6054:
[----:B------:R-:W-:Y:S05]  /*8ed0*/  BSYNC B2 ;  /* 0x0000000000027941 */ /* 0x000fea0003800000 */
.L_x_6053:
        /* <DEDUP_REMOVED lines=12> */
.L_x_6052:
[----:B------:R-:W-:Y:S05]  /*8fa0*/  BSYNC B1 ;  /* 0x0000000000017941 */ /* 0x000fea0003800000 */
.L_x_6051:
[----:B------:R-:W-:Y:S01]  /*8fb0*/  ISETP.GE.OR P4, PT, R224, R4, P0 ;  /* 0x00000004e000720c */ /* 0x000fe20000786670 */
[----:B------:R-:W-:-:S12]  /*8fc0*/  BSSY B1, `(.L_x_6055) ;  /* 0x0000083000017945 */ /* 0x000fd80003800000 */
[----:B------:R-:W-:Y:S05]  /*8fd0*/  @P4 BRA `(.L_x_6056) ;  /* 0x0000000800044947 */ /* 0x000fea0003800000 */
[----:B-1-34-:R-:W3:Y:S04]  /*8fe0*/  LDL R40, [R1+0x70] ;  /* 0x0000700001287983 */ /* 0x01aee80000100800 */
        /* <DEDUP_REMOVED lines=31> */
[----:B------:R-:W-:Y:S01]  /*91e0*/  SHF.R.U32.HI R63, RZ, 0x10, R77 ;  /* 0x00000010ff3f7819 */ /* 0x000fe2000001164d */
[----:B--2---:R-:W-:Y:S01]  /*91f0*/  IMAD.MOV.U32 R58, RZ, RZ, R45 ;  /* 0x000000ffff3a7224 */ /* 0x004fe200078e002d */
[----:B------:R-:W-:Y:S01]  /*9200*/  SHF.R.U64 R54, R72, 0x10, R73 ;  /* 0x0000001048367819 */ /* 0x000fe20000001249 */
[----:B------:R-:W-:Y:S01]  /*9210*/  IMAD.MOV.U32 R59, RZ, RZ, R47 ;  /* 0x000000ffff3b7224 */ /* 0x000fe200078e002f */
[----:B------:R-:W-:Y:S01]  /*9220*/  SHF.R.U32.HI R61, RZ, 0x10, R73 ;  /* 0x00000010ff3d7819 */ /* 0x000fe20000011649 */
[----:B------:R-:W-:Y:S01]  /*9230*/  HADD2.F32 R63, -RZ, R63.H0_H0 ;  /* 0x2000003fff3f7230 */ /* 0x000fe20000004100 */
[----:B-1----:R-:W-:Y:S01]  /*9240*/  MOV R45, R43 ;  /* 0x0000002b002d7202 */ /* 0x002fe20000000f00 */
[--C-:B------:R-:W-:Y:S01]  /*9250*/  HADD2.F32 R47, -RZ, R58.reuse.H0_H0 ;  /* 0x2000003aff2f7230 */ /* 0x100fe20000004100 */
[----:B------:R-:W-:Y:S01]  /*9260*/  SHF.R.U64 R56, R76, 0x10, R77 ;  /* 0x000000104c387819 */ /* 0x000fe2000000124d */
[----:B------:R-:W-:Y:S01]  /*9270*/  HADD2.F32 R60, -RZ, R58.H1_H1 ;  /* 0x3000003aff3c7230 */ /* 0x000fe20000004100 */
[--C-:B------:R-:W-:Y:S01]  /*9280*/  SHF.R.U64 R57, R78, 0x10, R79.reuse ;  /* 0x000000104e397819 */ /* 0x100fe2000000124f */
[----:B------:R-:W-:Y:S01]  /*9290*/  HADD2.F32 R72, -RZ, R177.H1_H1 ;  /* 0x300000b1ff487230 */ /* 0x000fe20000004100 */
[----:B------:R-:W-:Y:S01]  /*92a0*/  SHF.R.U32.HI R78, RZ, 0x10, R79 ;  /* 0x00000010ff4e7819 */ /* 0x000fe2000001164f */
[----:B------:R-:W-:-:S02]  /*92b0*/  HADD2.F32 R58, -RZ, R41.H1_H1 ;  /* 0x30000029ff3a7230 */ /* 0x000fc40000004100 */
[-C--:B------:R-:W-:Y:S01]  /*92c0*/  FMUL.FTZ R73, R60, R63.reuse ;  /* 0x0000003f3c497220 */ /* 0x080fe20000410000 */
[----:B------:R-:W-:Y:S02]  /*92d0*/  HADD2.F32 R43, -RZ, R41.H0_H0 ;  /* 0x20000029ff2b7230 */ /* 0x000fe40000004100 */
[-C--:B------:R-:W-:Y:S01]  /*92e0*/  FMUL.FTZ R76, R47, R72.reuse ;  /* 0x000000482f4c7220 */ /* 0x080fe20000410000 */
[----:B------:R-:W-:Y:S02]  /*92f0*/  HADD2.F32 R62, -RZ, R172.H1_H1 ;  /* 0x300000acff3e7230 */ /* 0x000fe40000004100 */
[----:B------:R-:W-:Y:S01]  /*9300*/  FMUL.FTZ R63, R58, R63 ;  /* 0x0000003f3a3f7220 */ /* 0x000fe20000410000 */
[----:B------:R-:W-:Y:S02]  /*9310*/  HADD2.F32 R61, -RZ, R61.H0_H0 ;  /* 0x2000003dff3d7230 */ /* 0x000fe40000004100 */
[C---:B------:R-:W-:Y:S01]  /*9320*/  FMUL.FTZ R72, R43.reuse, R72 ;  /* 0x000000482b487220 */ /* 0x040fe20000410000 */
[----:B------:R-:W-:Y:S01]  /*9330*/  SHF.R.U64 R55, R74, 0x10, R75 ;  /* 0x000000104a377819 */ /* 0x000fe2000000124b */
[----:B------:R-:W-:Y:S01]  /*9340*/  FFMA.FTZ R41, R43, R62, -R76 ;  /* 0x0000003e2b297223 */ /* 0x000fe2000001084c */
[----:B------:R-:W-:-:S02]  /*9350*/  HADD2.F32 R76, -RZ, R173.H1_H1 ;  /* 0x300000adff4c7230 */ /* 0x000fc40000004100 */
[-C--:B------:R-:W-:Y:S01]  /*9360*/  FFMA.FTZ R58, R58, R61.reuse, -R73 ;  /* 0x0000003d3a3a7223 */ /* 0x080fe20000010849 */
[----:B------:R-:W-:Y:S01]  /*9370*/  FFMA.FTZ R60, R60, R61, R63 ;  /* 0x0000003d3c3c7223 */ /* 0x000fe2000001003f */
[----:B------:R-:W-:Y:S01]  /*9380*/  FFMA.FTZ R43, R47, R62, R72 ;  /* 0x0000003e2f2b7223 */ /* 0x000fe20000010048 */
[--C-:B------:R-:W-:Y:S01]  /*9390*/  HADD2.F32 R61, -RZ, R59.reuse.H0_H0 ;  /* 0x2000003bff3d7230 */ /* 0x100fe20000004100 */
[----:B------:R-:W-:Y:S01]  /*93a0*/  SHF.R.U32.HI R74, RZ, 0x10, R75 ;  /* 0x00000010ff4a7819 */ /* 0x000fe2000001164b */
[----:B------:R-:W-:Y:S01]  /*93b0*/  HADD2.F32 R59, -RZ, R59.H1_H1 ;  /* 0x3000003bff3b7230 */ /* 0x000fe20000004100 */
[----:B------:R-:W-:Y:S01]  /*93c0*/  F2FP.F16.F32.PACK_AB R41, R58, R41 ;  /* 0x000000293a29723e */ /* 0x000fe200000000ff */
[----:B------:R-:W-:Y:S02]  /*93d0*/  HADD2.F32 R47, -RZ, R45.H0_H0 ;  /* 0x2000002dff2f7230 */ /* 0x000fe40000004100 */
[----:B------:R-:W-:Y:S01]  /*93e0*/  FMUL.FTZ R88, R61, R76 ;  /* 0x0000004c3d587220 */ /* 0x000fe20000410000 */
[----:B------:R-:W-:-:S02]  /*93f0*/  HADD2.F32 R78, -RZ, R78.H0_H0 ;  /* 0x2000004eff4e7230 */ /* 0x000fc40000004100 */
[----:B------:R-:W-:Y:S02]  /*9400*/  HADD2.F32 R62, -RZ, R45.H1_H1 ;  /* 0x3000002dff3e7230 */ /* 0x000fe40000004100 */
        /* <DEDUP_REMOVED lines=19> */
[----:B------:R-:W-:Y:S02]  /*9540*/  HADD2.F32 R172, -RZ, R172.H0_H0 ;  /* 0x200000acffac7230 */ /* 0x000fe40000004100 */
[----:B------:R-:W-:Y:S01]  /*9550*/  FMUL.FTZ R75, R44, R63 ;  /* 0x0000003f2c4b7220 */ /* 0x000fe20000410000 */
[----:B------:R-:W-:-:S02]  /*9560*/  HADD2.F32 R61, -RZ, R54.H0_H0 ;  /* 0x20000036ff3d7230 */ /* 0x000fc40000004100 */
[----:B------:R-:W-:Y:S01]  /*9570*/  FMUL.FTZ R63, R40, R63 ;  /* 0x0000003f283f7220 */ /* 0x000fe20000410000 */
[C---:B------:R-:W-:Y:S01]  /*9580*/  FMUL.FTZ R54, R56.reuse, R177 ;  /* 0x000000b138367220 */ /* 0x040fe20000410000 */
[-C--:B------:R-:W-:Y:S01]  /*9590*/  FFMA.FTZ R73, R56, R172.reuse, -R73 ;  /* 0x000000ac38497223 */ /* 0x080fe20000010849 */
[----:B------:R-:W-:Y:S02]  /*95a0*/  HADD2.F32 R173, -RZ, R173.H0_H0 ;  /* 0x200000adffad7230 */ /* 0x000fe40000004100 */
[-C--:B------:R-:W-:Y:S01]  /*95b0*/  FFMA.FTZ R63, R44, R61.reuse, R63 ;  /* 0x0000003d2c3f7223 */ /* 0x080fe2000001003f */
[----:B------:R-:W-:Y:S01]  /*95c0*/  FFMA.FTZ R56, R40, R61, -R75 ;  /* 0x0000003d28387223 */ /* 0x000fe2000001084b */
        /* <DEDUP_REMOVED lines=21> */
.L_x_6058:
[----:B------:R-:W-:Y:S05]  /*9720*/  BSYNC B2 ;  /* 0x0000000000027941 */ /* 0x000fea0003800000 */
.L_x_6057:
        /* <DEDUP_REMOVED lines=12> */
.L_x_6056:
[----:B------:R-:W-:Y:S05]  /*97f0*/  BSYNC B1 ;  /* 0x0000000000017941 */ /* 0x000fea0003800000 */
.L_x_6055:
[----:B------:R-:W-:Y:S01]  /*9800*/  ISETP.GE.OR P4, PT, R225, R4, P0 ;  /* 0x00000004e100720c */ /* 0x000fe20000786670 */
[----:B------:R-:W-:-:S12]  /*9810*/  BSSY B1, `(.L_x_6059) ;  /* 0x0000084000017945 */ /* 0x000fd80003800000 */
[----:B------:R-:W-:Y:S05]  /*9820*/  @P4 BRA `(.L_x_6060) ;  /* 0x0000000800084947 */ /* 0x000fea0003800000 */
[----:B-1-34-:R-:W3:Y:S04]  /*9830*/  LDL R40, [R1] ;  /* 0x0000000001287983 */ /* 0x01aee80000100800 */
[----:B------:R-:W4:Y:S04]  /*9840*/  LDL R43, [R1+0x44] ;  /* 0x00004400012b7983 */ /* 0x000f280000100800 */
[----:B------:R-:W5:Y:S01]  /*9850*/  LDL R42, [R1+0x6c] ;  /* 0x00006c00012a7983 */ /* 0x000f620000100800 */
[----:B--2---:R-:W-:Y:S01]  /*9860*/  IMAD.WIDE.U32 R48, R225, R134, R132 ;  /* 0x00000086e1307225 */ /* 0x004fe200078e0084 */
[----:B------:R-:W-:Y:S02]  /*9870*/  BSSY B2, `(.L_x_6061) ;  /* 0x0000071000027945 */ /* 0x000fe40003800000 */
[----:B------:R-:W-:-:S02]  /*9880*/  IADD3 R50, P4, P5, R98, R48, R20 ;  /* 0x0000003062327210 */ /* 0x000fc40007d9e014 */
[----:B---3--:R-:W-:Y:S01]  /*9890*/  LOP3.LUT P6, RZ, R40, 0x1, RZ, 0xc0, !PT ;  /* 0x0000000128ff7812 */ /* 0x008fe200078cc0ff */
[----:B------:R-:W-:-:S04]  /*98a0*/  IMAD R40, R146, R134, RZ ;  /* 0x0000008692287224 */ /* 0x000fc800078e02ff */
[----:B------:R-:W-:Y:S01]  /*98b0*/  IMAD R41, R225, R135, R40 ;  /* 0x00000087e1297224 */ /* 0x000fe200078e0228 */
[----:B------:R-:W-:-:S03]  /*98c0*/  SEL R40, R97, R153, !P6 ;  /* 0x0000009961287207 */ /* 0x000fc60007000000 */
[----:B------:R-:W-:Y:S01]  /*98d0*/  IMAD.IADD R52, R49, 0x1, R41 ;  /* 0x0000000131347824 */ /* 0x000fe200078e0229 */
[----:B------:R-:W-:-:S04]  /*98e0*/  SHF.R.S32.HI R41, RZ, 0x1f, R40 ;  /* 0x0000001fff297819 */ /* 0x000fc80000011428 */
[----:B------:R-:W-:Y:S02]  /*98f0*/  LEA.HI R41, R41, R40, RZ, 0x4 ;  /* 0x0000002829297211 */ /* 0x000fe400078f20ff */
[----:B------:R-:W-:Y:S02]  /*9900*/  IADD3.X R51, R15, R52, R9, P4, P5 ;  /* 0x000000340f337210 */ /* 0x000fe400027ea409 */
[----:B------:R-:W-:-:S04]  /*9910*/  LEA.HI.SX32 R41, R41, R10, 0x1c ;  /* 0x0000000a29297211 */ /* 0x000fc800078fe2ff */
[----:B------:R-:W-:Y:S02]  /*9920*/  SHF.R.S32.HI R40, RZ, 0x1f, R41 ;  /* 0x0000001fff287819 */ /* 0x000fe40000011429 */
[----:B------:R-:W-:Y:S02]  /*9930*/  SHF.L.U32 R53, R41, 0x3, RZ ;  /* 0x0000000329357819 */ /* 0x000fe400000006ff */
[----:B------:R-:W-:Y:S02]  /*9940*/  LEA.HI R40, R40, R41, RZ, 0x3 ;  /* 0x0000002928287211 */ /* 0x000fe400078f18ff */
[----:B----4-:R-:W-:Y:S02]  /*9950*/  LOP3.LUT R41, R43, 0x38, R53, 0xf8, !PT ;  /* 0x000000382b297812 */ /* 0x010fe400078ef835 */
[----:B------:R-:W-:Y:S02]  /*9960*/  SHF.R.S32.HI R40, RZ, 0x3, R40 ;  /* 0x00000003ff287819 */ /* 0x000fe40000011428 */
[----:B------:R-:W-:-:S03]  /*9970*/  LOP3.LUT R41, R41, R138, RZ, 0x3c, !PT ;  /* 0x0000008a29297212 */ /* 0x000fc600078e3cff */
[----:B-----5:R-:W-:-:S04]  /*9980*/  IMAD R40, R40, 0x2c00, R42 ;  /* 0x00002c0028287824 */ /* 0x020fc800078e022a */
[----:B------:R-:W-:Y:S02]  /*9990*/  IMAD.IADD R43, R40, 0x1, R41 ;  /* 0x00000001282b7824 */ /* 0x000fe400078e0229 */
[C---:B------:R-:W-:Y:S02]  /*99a0*/  IMAD R41, R220.reuse, 0x5800, R148 ;  /* 0x00005800dc297824 */ /* 0x040fe400078e0294 */
[----:B------:R-:W-:Y:S02]  /*99b0*/  IMAD R43, R220, 0x5800, R43 ;  /* 0x00005800dc2b7824 */ /* 0x000fe400078e022b */
[--C-:B------:R-:W-:Y:S02]  /*99c0*/  IMAD R41, R41, 0x2, R2.reuse ;  /* 0x0000000229297824 */ /* 0x100fe400078e0202 */
[----:B------:R-:W-:-:S04]  /*99d0*/  IMAD R44, R43, 0x2, R2 ;  /* 0x000000022b2c7824 */ /* 0x000fc800078e0202 */
[----:B------:R-:W1:Y:S04]  /*99e0*/  LDS.128 R40, [R41+0x1e400] ;  /* 0x01e4000029287984 */ /* 0x000e680000000c00 */
[----:B------:R-:W2:Y:S01]  /*99f0*/  LDS.128 R44, [R44+0x1e400] ;  /* 0x01e400002c2c7984 */ /* 0x000ea20000000c00 */
[----:B------:R-:W-:Y:S05]  /*9a00*/  @P3 BRA `(.L_x_6062) ;  /* 0x00000004005c3947 */ /* 0x000fea0003800000 */
[----:B-1----:R-:W-:Y:S01]  /*9a10*/  MOV R58, R40 ;  /* 0x00000028003a7202 */ /* 0x002fe20000000f00 */
[----:B--2---:R-:W-:Y:S01]  /*9a20*/  IMAD.MOV.U32 R40, RZ, RZ, R45 ;  /* 0x000000ffff287224 */ /* 0x004fe200078e002d */
[----:B------:R-:W-:Y:S01]  /*9a30*/  SHF.R.U64 R56, R64, 0x10, R65 ;  /* 0x0000001040387819 */ /* 0x000fe20000001241 */
[----:B------:R-:W-:Y:S01]  /*9a40*/  IMAD.MOV.U32 R59, RZ, RZ, R44 ;  /* 0x000000ffff3b7224 */ /* 0x000fe200078e002c */
[----:B------:R-:W-:Y:S01]  /*9a50*/  SHF.R.U32.HI R64, RZ, 0x10, R69 ;  /* 0x00000010ff407819 */ /* 0x000fe20000011645 */
[----:B------:R-:W-:Y:S01]  /*9a60*/  HADD2.F32 R63, -RZ, R170.H1_H1 ;  /* 0x300000aaff3f7230 */ /* 0x000fe20000004100 */
[----:B------:R-:W-:Y:S01]  /*9a70*/  MOV R60, R47 ;  /* 0x0000002f003c7202 */ /* 0x000fe20000000f00 */
[--C-:B------:R-:W-:Y:S01]  /*9a80*/  HADD2.F32 R44, -RZ, R40.reuse.H0_H0 ;  /* 0x20000028ff2c7230 */ /* 0x100fe20000004100 */
[----:B------:R-:W-:Y:S01]  /*9a90*/  SHF.R.U32.HI R62, RZ, 0x10, R65 ;  /* 0x00000010ff3e7819 */ /* 0x000fe20000011641 */
[----:B------:R-:W-:Y:S01]  /*9aa0*/  HADD2.F32 R47, -RZ, R40.H1_H1 ;  /* 0x30000028ff2f7230 */ /* 0x000fe20000004100 */
[----:B------:R-:W-:Y:S01]  /*9ab0*/  SHF.R.U64 R54, R66, 0x10, R67 ;  /* 0x0000001042367819 */ /* 0x000fe20000001243 */
[----:B------:R-:W-:Y:S01]  /*9ac0*/  IMAD.MOV.U32 R45, RZ, RZ, R43 ;  /* 0x000000ffff2d7224 */ /* 0x000fe200078e002b */
[----:B------:R-:W-:Y:S01]  /*9ad0*/  SHF.R.U32.HI R65, RZ, 0x10, R71 ;  /* 0x00000010ff417819 */ /* 0x000fe20000011647 */
        /* <DEDUP_REMOVED lines=10> */
[----:B------:R-:W-:Y:S01]  /*9b80*/  FMUL.FTZ R64, R43, R64 ;  /* 0x000000402b407220 */ /* 0x000fe20000410000 */
[-C--:B------:R-:W-:Y:S01]  /*9b90*/  FFMA.FTZ R40, R40, R61.reuse, -R41 ;  /* 0x0000003d28287223 */ /* 0x080fe20000010829 */
[----:B------:R-:W-:Y:S01]  /*9ba0*/  FFMA.FTZ R41, R44, R61, R63 ;  /* 0x0000003d2c297223 */ /* 0x000fe2000001003f */
[----:B------:R-:W-:-:S02]  /*9bb0*/  HADD2.F32 R61, -RZ, R60.H0_H0 ;  /* 0x2000003cff3d7230 */ /* 0x000fc40000004100 */
[-C--:B------:R-:W-:Y:S01]  /*9bc0*/  FFMA.FTZ R44, R47, R62.reuse, R64 ;  /* 0x0000003e2f2c7223 */ /* 0x080fe20000010040 */
[----:B------:R-:W-:Y:S02]  /*9bd0*/  HADD2.F32 R64, -RZ, R167.H1_H1 ;  /* 0x300000a7ff407230 */ /* 0x000fe40000004100 */
[----:B------:R-:W-:Y:S01]  /*9be0*/  FFMA.FTZ R43, R43, R62, -R66 ;  /* 0x0000003e2b2b7223 */ /* 0x000fe20000010842 */
[----:B------:R-:W-:Y:S01]  /*9bf0*/  HADD2.F32 R47, -RZ, R45.H0_H0 ;  /* 0x2000002dff2f7230 */ /* 0x000fe20000004100 */
[----:B------:R-:W-:Y:S01]  /*9c00*/  SHF.R.U64 R55, R70, 0x10, R71 ;  /* 0x0000001046377819 */ /* 0x000fe20000001247 */
[----:B------:R-:W-:Y:S02]  /*9c10*/  HADD2.F32 R60, -RZ, R60.H1_H1 ;  /* 0x3000003cff3c7230 */ /* 0x000fe40000004100 */
[-C--:B------:R-:W-:Y:S01]  /*9c20*/  FMUL.FTZ R66, R61, R64.reuse ;  /* 0x000000403d427220 */ /* 0x080fe20000410000 */
[----:B------:R-:W-:Y:S02]  /*9c30*/  HADD2.F32 R65, -RZ, R65.H0_H0 ;  /* 0x20000041ff417230 */ /* 0x000fe40000004100 */
[----:B------:R-:W-:Y:S01]  /*9c40*/  FMUL.FTZ R64, R47, R64 ;  /* 0x000000402f407220 */ /* 0x000fe20000410000 */
[----:B------:R-:W-:Y:S01]  /*9c50*/  HADD2.F32 R45, -RZ, R45.H1_H1 ;  /* 0x3000002dff2d7230 */ /* 0x000fe20000004100 */
[----:B------:R-:W-:Y:S01]  /*9c60*/  F2FP.F16.F32.PACK_AB R43, R43, R40 ;  /* 0x000000282b2b723e */ /* 0x000fe200000000ff */
[----:B------:R-:W-:-:S02]  /*9c70*/  HADD2.F32 R62, -RZ, R169.H1_H1 ;  /* 0x300000a9ff3e7230 */ /* 0x000fc40000004100 */
[CC--:B------:R-:W-:Y:S01]  /*9c80*/  FMUL.FTZ R68, R60.reuse, R65.reuse ;  /* 0x000000413c447220 */ /* 0x0c0fe20000410000 */
[----:B------:R-:W-:Y:S02]  /*9c90*/  HADD2.F32 R63, -RZ, R67.H0_H0 ;  /* 0x20000043ff3f7230 */ /* 0x000fe40000004100 */
[----:B------:R-:W-:Y:S01]  /*9ca0*/  FMUL.FTZ R69, R45, R65 ;  /* 0x000000412d457220 */ /* 0x000fe20000410000 */
[----:B------:R-:W-:Y:S02]  /*9cb0*/  HADD2.F32 R57, -RZ, R57.H0_H0 ;  /* 0x20000039ff397230 */ /* 0x000fe40000004100 */
[-C--:B------:R-:W-:Y:S01]  /*9cc0*/  FFMA.FTZ R65, R47, R62.reuse, -R66 ;  /* 0x0000003e2f417223 */ /* 0x080fe20000010842 */
[----:B------:R-:W-:Y:S01]  /*9cd0*/  FFMA.FTZ R67, R61, R62, R64 ;  /* 0x0000003e3d437223 */ /* 0x000fe20000010040 */
[-C--:B------:R-:W-:Y:S01]  /*9ce0*/  FFMA.FTZ R68, R45, R63.reuse, -R68 ;  /* 0x0000003f2d447223 */ /* 0x080fe20000010844 */
[----:B------:R-:W-:Y:S02]  /*9cf0*/  HADD2.F32 R62, -RZ, R167.H0_H0 ;  /* 0x200000a7ff3e7230 */ /* 0x000fe40000004100 */
[----:B------:R-:W-:Y:S01]  /*9d00*/  FFMA.FTZ R70, R60, R63, R69 ;  /* 0x0000003f3c467223 */ /* 0x000fe20000010045 */
[----:B------:R-:W-:-:S02]  /*9d10*/  HADD2.F32 R47, -RZ, R59.H0_H0 ;  /* 0x2000003bff2f7230 */ /* 0x000fc40000004100 */
[--C-:B------:R-:W-:Y:S01]  /*9d20*/  HADD2.F32 R45, -RZ, R58.reuse.H0_H0 ;  /* 0x2000003aff2d7230 */ /* 0x100fe20000004100 */
[----:B------:R-:W-:Y:S01]  /*9d30*/  F2FP.F16.F32.PACK_AB R65, R68, R65 ;  /* 0x000000414441723e */ /* 0x000fe200000000ff */
[----:B------:R-:W-:Y:S02]  /*9d40*/  HADD2.F32 R60, -RZ, R169.H0_H0 ;  /* 0x200000a9ff3c7230 */ /* 0x000fe40000004100 */
[-C--:B------:R-:W-:Y:S01]  /*9d50*/  FMUL.FTZ R64, R47, R62.reuse ;  /* 0x0000003e2f407220 */ /* 0x080fe20000410000 */
[----:B------:R-:W-:Y:S02]  /*9d60*/  HADD2.F32 R59, -RZ, R59.H1_H1 ;  /* 0x3000003bff3b7230 */ /* 0x000fe40000004100 */
[C---:B------:R-:W-:Y:S01]  /*9d70*/  FMUL.FTZ R62, R45.reuse, R62 ;  /* 0x0000003e2d3e7220 */ /* 0x040fe20000410000 */
[----:B------:R-:W-:Y:S02]  /*9d80*/  HADD2.F32 R58, -RZ, R58.H1_H1 ;  /* 0x3000003aff3a7230 */ /* 0x000fe40000004100 */
[----:B------:R-:W-:Y:S01]  /*9d90*/  FFMA.FTZ R64, R45, R60, -R64 ;  /* 0x0000003c2d407223 */ /* 0x000fe20000010840 */
[----:B------:R-:W-:-:S02]  /*9da0*/  HADD2.F32 R168, -RZ, R168.H0_H0 ;  /* 0x200000a8ffa87230 */ /* 0x000fc40000004100 */
[----:B------:R-:W-:Y:S01]  /*9db0*/  FFMA.FTZ R62, R47, R60, R62 ;  /* 0x0000003c2f3e7223 */ /* 0x000fe2000001003e */
[-C--:B------:R-:W-:Y:S01]  /*9dc0*/  FMUL.FTZ R61, R59, R57.reuse ;  /* 0x000000393b3d7220 */ /* 0x080fe20000410000 */
[----:B------:R-:W-:Y:S01]  /*9dd0*/  FMUL.FTZ R66, R58, R57 ;  /* 0x000000393a427220 */ /* 0x000fe20000410000 */
[----:B------:R-:W-:Y:S02]  /*9de0*/  HADD2.F32 R47, -RZ, R46.H0_H0 ;  /* 0x2000002eff2f7230 */ /* 0x000fe40000004100 */
[----:B------:R-:W-:Y:S02]  /*9df0*/  HADD2.F32 R57, -RZ, R55.H0_H0 ;  /* 0x20000037ff397230 */ /* 0x000fe40000004100 */
[----:B------:R-:W-:Y:S02]  /*9e00*/  HADD2.F32 R45, -RZ, R42.H0_H0 ;  /* 0x2000002aff2d7230 */ /* 0x000fe40000004100 */
[----:B------:R-:W-:Y:S02]  /*9e10*/  HADD2.F32 R46, -RZ, R46.H1_H1 ;  /* 0x3000002eff2e7230 */ /* 0x000fe40000004100 */
[----:B------:R-:W-:-:S02]  /*9e20*/  HADD2.F32 R42, -RZ, R42.H1_H1 ;  /* 0x3000002aff2a7230 */ /* 0x000fc40000004100 */
[----:B------:R-:W-:Y:S02]  /*9e30*/  HADD2.F32 R55, -RZ, R54.H0_H0 ;  /* 0x20000036ff377230 */ /* 0x000fe40000004100 */
[-C--:B------:R-:W-:Y:S01]  /*9e40*/  FMUL.FTZ R54, R47, R168.reuse ;  /* 0x000000a82f367220 */ /* 0x080fe20000410000 */
[----:B------:R-:W-:Y:S02]  /*9e50*/  HADD2.F32 R56, -RZ, R56.H0_H0 ;  /* 0x20000038ff387230 */ /* 0x000fe40000004100 */
[-C--:B------:R-:W-:Y:S01]  /*9e60*/  FMUL.FTZ R63, R46, R57.reuse ;  /* 0x000000392e3f7220 */ /* 0x080fe20000410000 */
[----:B------:R-:W-:Y:S02]  /*9e70*/  HADD2.F32 R170, -RZ, R170.H0_H0 ;  /* 0x200000aaffaa7230 */ /* 0x000fe40000004100 */
[----:B------:R-:W-:Y:S01]  /*9e80*/  FMUL.FTZ R168, R45, R168 ;  /* 0x000000a82da87220 */ /* 0x000fe20000410000 */
[----:B------:R-:W-:Y:S01]  /*9e90*/  FMUL.FTZ R57, R42, R57 ;  /* 0x000000392a397220 */ /* 0x000fe20000410000 */
[-C--:B------:R-:W-:Y:S01]  /*9ea0*/  FFMA.FTZ R61, R58, R56.reuse, -R61 ;  /* 0x000000383a3d7223 */ /* 0x080fe2000001083d */
[----:B------:R-:W-:Y:S01]  /*9eb0*/  FFMA.FTZ R59, R59, R56, R66 ;  /* 0x000000383b3b7223 */ /* 0x000fe20000010042 */
        /* <DEDUP_REMOVED lines=10> */
[----:B------:R-:W-:Y:S02]  /*9f60*/  F2FP.F16.F32.PACK_AB R42, R63, R54 ;  /* 0x000000363f2a723e */ /* 0x000fe400000000ff */
[----:B------:R-:W-:-:S07]  /*9f70*/  F2FP.F16.F32.PACK_AB R46, R57, R168 ;  /* 0x000000a8392e723e */ /* 0x000fce00000000ff */
.L_x_6062:
[----:B------:R-:W-:Y:S05]  /*9f80*/  BSYNC B2 ;  /* 0x0000000000027941 */ /* 0x000fea0003800000 */
.L_x_6061:
        /* <DEDUP_REMOVED lines=12> */
.L_x_6060:
[----:B------:R-:W-:Y:S05]  /*a050*/  BSYNC B1 ;  /* 0x0000000000017941 */ /* 0x000fea0003800000 */
.L_x_6059:
[C---:B------:R-:W-:Y:S01]  /*a060*/  ISETP.GE.OR P4, PT, R226.reuse, R4, P0 ;  /* 0x00000004e200720c */ /* 0x040fe20000786670 */
[-C--:B-1234-:R-:W-:Y:S02]  /*a070*/  IMAD R40, R145, R134.reuse, RZ ;  /* 0x0000008691287224 */ /* 0x09efe400078e02ff */
[----:B------:R-:W-:-:S04]  /*a080*/  IMAD.WIDE.U32 R132, R226, R134, R132 ;  /* 0x00000086e2847225 */ /* 0x000fc800078e0084 */
[----:B------:R-:W-:-:S06]  /*a090*/  IMAD R135, R226, R135, R40 ;  /* 0x00000087e2877224 */ /* 0x000fcc00078e0228 */
[----:B------:R-:W-:Y:S05]  /*a0a0*/  @P4 BRA `(.L_x_6029) ;  /* 0x0000001000584947 */ /* 0x000fea0003800000 */
[----:B------:R-:W2:Y:S01]  /*a0b0*/  LDL R41, [R1] ;  /* 0x0000000001297983 */ /* 0x000ea20000100800 */
[----:B------:R-:W1:Y:S03]  /*a0c0*/  LDC.64 R48, c[0x0][0x2d8] ;  /* 0x0000b600ff307b82 */ /* 0x000e660000000a00 */
[----:B------:R-:W3:Y:S04]  /*a0d0*/  LDL R43, [R1+0x40] ;  /* 0x00004000012b7983 */ /* 0x000ee80000100800 */
[----:B------:R-:W4:Y:S01]  /*a0e0*/  LDL R42, [R1+0x68] ;  /* 0x00006800012a7983 */ /* 0x000f220000100800 */
[----:B------:R-:W-:Y:S01]  /*a0f0*/  IMAD.IADD R52, R133, 0x1, R135 ;  /* 0x0000000185347824 */ /* 0x000fe200078e0287 */
[----:B------:R-:W-:Y:S01]  /*a100*/  IADD3 R40, P4, P5, R98, R132, R20 ;  /* 0x0000008462287210 */ /* 0x000fe20007d9e014 */
[----:B------:R-:W-:Y:S01]  /*a110*/  BSSY B1, `(.L_x_6063) ;  /* 0x0000070000017945 */ /* 0x000fe20003800000 */
[----:B--2---:R-:W-:-:S02]  /*a120*/  LOP3.LUT P6, RZ, R41, 0x1, RZ, 0xc0, !PT ;  /* 0x0000000129ff7812 */ /* 0x004fc400078cc0ff */
[----:B------:R-:W-:Y:S02]  /*a130*/  IADD3.X R41, R15, R52, R9, P4, P5 ;  /* 0x000000340f297210 */ /* 0x000fe400027ea409 */
[C---:B-1----:R-:W-:Y:S02]  /*a140*/  LEA R50, P4, R40.reuse, R48, 0x1 ;  /* 0x0000003028327211 */ /* 0x042fe400078808ff */
[----:B------:R-:W-:Y:S02]  /*a150*/  SEL R153, R97, R153, !P6 ;  /* 0x0000009961997207 */ /* 0x000fe40007000000 */
[----:B------:R-:W-:Y:S02]  /*a160*/  LEA.HI.X R51, R40, R49, R41, 0x1, P4 ;  /* 0x0000003128337211 */ /* 0x000fe400020f0c29 */
[----:B------:R-:W-:-:S04]  /*a170*/  SHF.R.S32.HI R40, RZ, 0x1f, R153 ;  /* 0x0000001fff287819 */ /* 0x000fc80000011499 */
[----:B------:R-:W-:-:S04]  /*a180*/  LEA.HI R153, R40, R153, RZ, 0x4 ;  /* 0x0000009928997211 */ /* 0x000fc800078f20ff */
[----:B------:R-:W-:-:S04]  /*a190*/  LEA.HI.SX32 R153, R153, R10, 0x1c ;  /* 0x0000000a99997211 */ /* 0x000fc800078fe2ff */
[----:B------:R-:W-:Y:S02]  /*a1a0*/  SHF.R.S32.HI R40, RZ, 0x1f, R153 ;  /* 0x0000001fff287819 */ /* 0x000fe40000011499 */
[----:B------:R-:W-:Y:S02]  /*a1b0*/  SHF.L.U32 R53, R153, 0x3, RZ ;  /* 0x0000000399357819 */ /* 0x000fe400000006ff */
[----:B------:R-:W-:-:S04]  /*a1c0*/  LEA.HI R40, R40, R153, RZ, 0x3 ;  /* 0x0000009928287211 */ /* 0x000fc800078f18ff */
[----:B------:R-:W-:Y:S02]  /*a1d0*/  SHF.R.S32.HI R41, RZ, 0x3, R40 ;  /* 0x00000003ff297819 */ /* 0x000fe40000011428 */
[----:B---3--:R-:W-:-:S03]  /*a1e0*/  LOP3.LUT R40, R43, 0x38, R53, 0xf8, !PT ;  /* 0x000000382b287812 */ /* 0x008fc600078ef835 */
[----:B----4-:R-:W-:Y:S01]  /*a1f0*/  IMAD R41, R41, 0x2c00, R42 ;  /* 0x00002c0029297824 */ /* 0x010fe200078e022a */
[----:B------:R-:W-:-:S05]  /*a200*/  LOP3.LUT R40, R40, R137, RZ, 0x3c, !PT ;  /* 0x0000008928287212 */ /* 0x000fca00078e3cff */
        /* <DEDUP_REMOVED lines=8> */
[----:B------:R-:W-:Y:S01]  /*a290*/  SHF.R.U32.HI R60, RZ, 0x10, R85 ;  /* 0x00000010ff3c7819 */ /* 0x000fe20000011655 */
[----:B--2---:R-:W-:Y:S01]  /*a2a0*/  IMAD.MOV.U32 R56, RZ, RZ, R46 ;  /* 0x000000ffff387224 */ /* 0x004fe200078e002e */
[----:B------:R-:W-:Y:S01]  /*a2b0*/  MOV R55, R44 ;  /* 0x0000002c00377202 */ /* 0x000fe20000000f00 */
[----:B-1----:R-:W-:Y:S01]  /*a2c0*/  IMAD.MOV.U32 R44, RZ, RZ, R42 ;  /* 0x000000ffff2c7224 */ /* 0x002fe200078e002a */
        /* <DEDUP_REMOVED lines=44> */
[-C--:B------:R-:W-:Y:S01]  /*a590*/  FMUL.FTZ R46, R42, R166.reuse ;  /* 0x000000a62a2e7220 */ /* 0x080fe20000410000 */
[----:B------:R-:W-:Y:S01]  /*a5a0*/  HADD2.F32 R164, -RZ, R164.H0_H0 ;  /* 0x200000a4ffa47230 */ /* 0x000fe20000004100 */
[----:B------:R-:W-:Y:S01]  /*a5b0*/  F2FP.F16.F32.PACK_AB R65, R66, R65 ;  /* 0x000000414241723e */ /* 0x000fe200000000ff */
        /* <DEDUP_REMOVED lines=37> */
.L_x_6064:
[----:B------:R-:W-:Y:S05]  /*a810*/  BSYNC B1 ;  /* 0x0000000000017941 */ /* 0x000fea0003800000 */
.L_x_6063:
[----:B------:R-:W-:Y:S01]  /*a820*/  ISETP.GE.AND P3, PT, R53, R152, PT ;  /* 0x000000983500720c */ /* 0x000fe20003f66270 */
[----:B------:R-:W-:Y:S02]  /*a830*/  ULDC.64 UR4, c[0x0][0x208] ;  /* 0x0000820000047ab9 */ /* 0x000fe40000000a00 */
[----:B-1----:R1:W-:Y:S10]  /*a840*/  STG.E.128 desc[UR4][R50.64], R40 ;  /* 0x0000002832007986 */ /* 0x0023f4000c101d04 */
[----:B------:R-:W-:Y:S05]  /*a850*/  @P3 BRA `(.L_x_6029) ;  /* 0x00000008006c3947 */ /* 0x000fea0003800000 */
[--C-:B-1----:R-:W-:Y:S01]  /*a860*/  SHF.R.S32.HI R40, RZ, 0x1f, R53.reuse ;  /* 0x0000001fff287819 */ /* 0x102fe20000011435 */
[----:B------:R-:W-:Y:S01]  /*a870*/  ULDC.64 UR4, c[0x0][0x208] ;  /* 0x0000820000047ab9 */ /* 0x000fe20000000a00 */
[----:B------:R-:W-:-:S04]  /*a880*/  IADD3 R53, P3, P4, R98, R132, R53 ;  /* 0x0000008462357210 */ /* 0x000fc80007c7e035 */
[----:B------:R-:W-:Y:S02]  /*a890*/  IADD3.X R52, R15, R52, R40, P3, P4 ;  /* 0x000000340f347210 */ /* 0x000fe40001fe8428 */
[----:B------:R-:W-:-:S04]  /*a8a0*/  LEA R48, P3, R53, R48, 0x1 ;  /* 0x0000003035307211 */ /* 0x000fc800078608ff */
[----:B------:R-:W-:-:S05]  /*a8b0*/  LEA.HI.X R49, R53, R49, R52, 0x1, P3 ;  /* 0x0000003135317211 */ /* 0x000fca00018f0c34 */
[----:B--2---:R1:W-:Y:S01]  /*a8c0*/  STG.E.128 desc[UR4][R48.64], R44 ;  /* 0x0000002c30007986 */ /* 0x0043e2000c101d04 */
[----:B------:R-:W-:Y:S05]  /*a8d0*/  BRA `(.L_x_6029) ;  /* 0x00000008004c7947 */ /* 0x000fea0003800000 */
.L_x_5972:
[----:B------:R-:W-:-:S04]  /*a8e0*/  ULOP3.LUT UR4, UR60, 0x1, URZ, 0xfc, !UPT ;  /* 0x000000013c047892 */ /* 0x000fc8000f8efc3f */
[----:B------:R-:W-:-:S06]  /*a8f0*/  UISETP.NE.AND UP0, UPT, UR4, 0x3, UPT ;  /* 0x000000030400788c */ /* 0x000fcc000bf05270 */
[----:B------:R-:W-:-:S13]  /*a900*/  PLOP3.LUT P2, PT, PT, PT, UP0, 0x80, 0x0 ;  /* 0x000000000000781c */ /* 0x000fda0003f4f008 */
[----:B------:R-:W-:Y:S05]  /*a910*/  @!P2 BRA `(.L_x_6065) ;  /* 0x000000000004a947 */ /* 0x000fea0003800000 */
[----:B------:R-:W-:Y:S01]  /*a920*/  BPT.TRAP 0x1 ;  /* 0x000000040000795c */ /* 0x000fe20000300000 */
.L_x_6065:
[----:B------:R-:W-:Y:S01]  /*a930*/  LEA R3, R220, R2, 0x3 ;  /* 0x00000002dc037211 */ /* 0x000fe200078e18ff */
[----:B------:R-:W-:Y:S01]  /*a940*/  IMAD R4, R24, -0xb0, R25 ;  /* 0xffffff5018047824 */ /* 0x000fe200078e0219 */
[----:B------:R-:W-:Y:S01]  /*a950*/  SHF.L.U32 R0, R229, 0x1f, RZ ;  /* 0x0000001fe5007819 */ /* 0x000fe200000006ff */
[----:B------:R-:W-:Y:S01]  /*a960*/  BSSY B1, `(.L_x_6066) ;  /* 0x0000006000017945 */ /* 0x000fe20003800000 */
[----:B------:R-:W-:Y:S01]  /*a970*/  SHF.R.S32.HI R41, RZ, 0x1f, R24 ;  /* 0x0000001fff297819 */ /* 0x000fe20000011418 */
[----:B------:R-:W-:Y:S01]  /*a980*/  IMAD R40, R39, R24, RZ ;  /* 0x0000001827287224 */ /* 0x000fe200078e02ff */
[----:B------:R-:W1:Y:S01]  /*a990*/  SYNCS.PHASECHK.TRANS64.TRYWAIT P3, [R3+URZ+0x34890], R0 ;  /* 0x03489000030075a7 */ /* 0x000e62000806017f */
[----:B------:R-:W-:Y:S01]  /*a9a0*/  VIMNMX R4, R4, 0xb0, PT ;  /* 0x000000b004047848 */ /* 0x000fe20003fe0100 */
[----:B-1----:R-:W-:Y:S06]  /*a9b0*/  @!P3 BRA `(.L_x_6067) ;  /* 0x000001a80048b947 */ /* 0x002fec0003800000 */
.L_x_6288:
[----:B------:R-:W-:Y:S05]  /*a9c0*/  BSYNC B1 ;  /* 0x0000000000017941 */ /* 0x000fea0003800000 */
.L_x_6066:
[----:B------:R-:W-:Y:S01]  /*a9d0*/  ISETP.GE.AND P3, PT, R22, R4, PT ;  /* 0x000000041600720c */ /* 0x000fe20003f66270 */
[----:B------:R-:W-:Y:S01]  /*a9e0*/  IMAD R41, R41, R158, R40 ;  /* 0x0000009e29297224 */ /* 0x000fe200078e0228 */
[----:B------:R-:W-:Y:S01]  /*a9f0*/  BSSY B1, `(.L_x_6068) ;  /* 0x0000013000017945 */ /* 0x000fe20003800000 */
[----:B------:R-:W-:-:S04]  /*aa00*/  IMAD.WIDE.U32 R48, R158, R24, RZ ;  /* 0x000000189e307225 */ /* 0x000fc800078e00ff */
[----:B------:R-:W-:-:S06]  /*aa10*/  IMAD.IADD R58, R41, 0x1, R49 ;  /* 0x00000001293a7824 */ /* 0x000fcc00078e0231 */
[----:B------:R-:W-:Y:S05]  /*aa20*/  @P3 BRA `(.L_x_6069) ;  /* 0x00000000003c3947 */ /* 0x000fea0003800000 */
[----:B------:R-:W2:Y:S01]  /*aa30*/  @!P0 LDC.64 R50, c[0x0][0x2d8] ;  /* 0x0000b600ff328b82 */ /* 0x000ea20000000a00 */
[----:B------:R-:W3:Y:S01]  /*aa40*/  @!P0 LDS.128 R40, [R5+0x1e400] ;  /* 0x01e4000005288984 */ /* 0x000ee20000000c00 */
[----:B------:R-:W-:Y:S01]  /*aa50*/  @!P0 IADD3 R54, P3, R14, R48, RZ ;  /* 0x000000300e368210 */ /* 0x000fe20007f7e0ff */
[----:B------:R-:W-:Y:S02]  /*aa60*/  ULDC.64 UR4, c[0x0][0x208] ;  /* 0x0000820000047ab9 */ /* 0x000fe40000000a00 */
[----:B0-----:R-:W0:Y:S02]  /*aa70*/  @!P1 LDS.128 R44, [R5+0x23c00] ;  /* 0x023c0000052c9984 */ /* 0x001e240000000c00 */
[----:B------:R-:W-:Y:S01]  /*aa80*/  @!P0 IMAD.X R55, R58, 0x1, R12, P3 ;  /* 0x000000013a378824 */ /* 0x000fe200018e060c */
[----:B------:R-:W4:Y:S01]  /*aa90*/  @!P1 LDC.64 R52, c[0x0][0x2d8] ;  /* 0x0000b600ff349b82 */ /* 0x000f220000000a00 */
[----:B--2---:R-:W-:-:S04]  /*aaa0*/  @!P0 LEA R50, P3, R54, R50, 0x1 ;  /* 0x0000003236328211 */ /* 0x004fc800078608ff */
[----:B------:R-:W-:Y:S02]  /*aab0*/  @!P0 LEA.HI.X R51, R54, R51, R55, 0x1, P3 ;  /* 0x0000003336338211 */ /* 0x000fe400018f0c37 */
[----:B------:R-:W-:-:S05]  /*aac0*/  @!P1 IADD3 R54, P3, R11, R48, RZ ;  /* 0x000000300b369210 */ /* 0x000fca0007f7e0ff */
[----:B------:R-:W-:Y:S01]  /*aad0*/  @!P1 IMAD.X R55, R58, 0x1, R7, P3 ;  /* 0x000000013a379824 */ /* 0x000fe200018e0607 */
[----:B----4-:R-:W-:-:S04]  /*aae0*/  @!P1 LEA R52, P3, R54, R52, 0x1 ;  /* 0x0000003436349211 */ /* 0x010fc800078608ff */
[----:B------:R-:W-:Y:S01]  /*aaf0*/  @!P1 LEA.HI.X R53, R54, R53, R55, 0x1, P3 ;  /* 0x0000003536359211 */ /* 0x000fe200018f0c37 */
[----:B---3--:R2:W-:Y:S04]  /*ab00*/  @!P0 STG.E.128 desc[UR4][R50.64], R40 ;  /* 0x0000002832008986 */ /* 0x0085e8000c101d04 */
[----:B0-----:R2:W-:Y:S04]  /*ab10*/  @!P1 STG.E.128 desc[UR4][R52.64], R44 ;  /* 0x0000002c34009986 */ /* 0x0015e8000c101d04 */
.L_x_6069:
[----:B------:R-:W-:Y:S05]  /*ab20*/  BSYNC B1 ;  /* 0x0000000000017941 */ /* 0x000fea0003800000 */
.L_x_6068:
[----:B------:R-:W-:Y:S01]  /*ab30*/  ISETP.GE.AND P3, PT, R223, R4, PT ;  /* 0x00000004df00720c */ /* 0x000fe20003f66270 */
[----:B------:R-:W-:-:S12]  /*ab40*/  BSSY B1, `(.L_x_6070) ;  /* 0x0000013000017945 */ /* 0x000fd80003800000 */
[----:B------:R-:W-:Y:S05]  /*ab50*/  @P3 BRA `(.L_x_6071) ;  /* 0x0000000000443947 */ /* 0x000fea0003800000 */
[----:B--2---:R-:W2:Y:S01]  /*ab60*/  @!P0 LDC.64 R50, c[0x0][0x2d8] ;  /* 0x0000b600ff328b82 */ /* 0x004ea20000000a00 */
[----:B------:R-:W3:Y:S01]  /*ab70*/  @!P0 LDS.128 R40, [R5+0x1f400] ;  /* 0x01f4000005288984 */ /* 0x000ee20000000c00 */
[----:B------:R-:W-:Y:S01]  /*ab80*/  IADD3 R56, P3, R114, R48, RZ ;  /* 0x0000003072387210 */ /* 0x000fe20007f7e0ff */
[----:B------:R-:W-:Y:S02]  /*ab90*/  ULDC.64 UR4, c[0x0][0x208] ;  /* 0x0000820000047ab9 */ /* 0x000fe40000000a00 */
[----:B0-----:R-:W0:Y:S01]  /*aba0*/  @!P1 LDS.128 R44, [R5+0x24c00] ;  /* 0x024c0000052c9984 */ /* 0x001e220000000c00 */
[----:B------:R-:W-:Y:S02]  /*abb0*/  IADD3.X R57, R58, R115, RZ, P3, !PT ;  /* 0x000000733a397210 */ /* 0x000fe40001ffe4ff */
[----:B------:R-:W4:Y:S01]  /*abc0*/  @!P1 LDC.64 R52, c[0x0][0x2d8] ;  /* 0x0000b600ff349b82 */ /* 0x000f220000000a00 */
[----:B------:R-:W-:-:S05]  /*abd0*/  @!P0 IADD3 R54, P3, R56, R14, RZ ;  /* 0x0000000e38368210 */ /* 0x000fca0007f7e0ff */
[----:B------:R-:W-:Y:S01]  /*abe0*/  @!P0 IMAD.X R55, R57, 0x1, R12, P3 ;  /* 0x0000000139378824 */ /* 0x000fe200018e060c */
        /* <DEDUP_REMOVED lines=8> */
.L_x_6071:
[----:B------:R-:W-:Y:S05]  /*ac70*/  BSYNC B1 ;  /* 0x0000000000017941 */ /* 0x000fea0003800000 */
.L_x_6070:
[----:B------:R-:W-:Y:S01]  /*ac80*/  ISETP.GE.AND P3, PT, R222, R4, PT ;  /* 0x00000004de00720c */ /* 0x000fe20003f66270 */
[----:B------:R-:W-:-:S12]  /*ac90*/  BSSY B1, `(.L_x_6072) ;  /* 0x0000013000017945 */ /* 0x000fd80003800000 */
[----:B------:R-:W-:Y:S05]  /*aca0*/  @P3 BRA `(.L_x_6073) ;  /* 0x0000000000443947 */ /* 0x000fea0003800000 */
[----:B--23--:R-:W2:Y:S01]  /*acb0*/  @!P0 LDC.64 R50, c[0x0][0x2d8] ;  /* 0x0000b600ff328b82 */ /* 0x00cea20000000a00 */
[----:B------:R-:W3:Y:S01]  /*acc0*/  @!P0 LDS.128 R40, [R5+0x20400] ;  /* 0x0204000005288984 */ /* 0x000ee20000000c00 */
[----:B------:R-:W-:Y:S01]  /*acd0*/  LEA R56, P3, R96, R48, 0x6 ;  /* 0x0000003060387211 */ /* 0x000fe200078630ff */
[----:B------:R-:W-:Y:S02]  /*ace0*/  ULDC.64 UR4, c[0x0][0x208] ;  /* 0x0000820000047ab9 */ /* 0x000fe40000000a00 */
[----:B0-----:R-:W0:Y:S02]  /*acf0*/  @!P1 LDS.128 R44, [R5+0x25c00] ;  /* 0x025c0000052c9984 */ /* 0x001e240000000c00 */
[----:B------:R-:W-:Y:S01]  /*ad00*/  IMAD.X R57, R58, 0x1, R144, P3 ;  /* 0x000000013a397824 */ /* 0x000fe200018e0690 */
[----:B------:R-:W4:Y:S01]  /*ad10*/  @!P1 LDC.64 R52, c[0x0][0x2d8] ;  /* 0x0000b600ff349b82 */ /* 0x000f220000000a00 */
[----:B------:R-:W-:-:S04]  /*ad20*/  @!P0 IADD3 R54, P3, R56, R14, RZ ;  /* 0x0000000e38368210 */ /* 0x000fc80007f7e0ff */
[----:B------:R-:W-:Y:S02]  /*ad30*/  @!P0 IADD3.X R55, R57, R12, RZ, P3, !PT ;  /* 0x0000000c39378210 */ /* 0x000fe40001ffe4ff */
        /* <DEDUP_REMOVED lines=8> */
.L_x_6073:
[----:B------:R-:W-:Y:S05]  /*adc0*/  BSYNC B1 ;  /* 0x0000000000017941 */ /* 0x000fea0003800000 */
.L_x_6072:
[----:B------:R-:W-:Y:S01]  /*add0*/  ISETP.GE.AND P3, PT, R224, R4, PT ;  /* 0x00000004e000720c */ /* 0x000fe20003f66270 */
[----:B------:R-:W-:-:S12]  /*ade0*/  BSSY B1, `(.L_x_6074) ;  /* 0x0000017000017945 */ /* 0x000fd80003800000 */
[----:B------:R-:W-:Y:S05]  /*adf0*/  @P3 BRA `(.L_x_6075) ;  /* 0x0000000000543947 */ /* 0x000fea0003800000 */
[----:B------:R-:W5:Y:S01]  /*ae00*/  LDC.64 R54, c[0x0][0x2f0] ;  /* 0x0000bc00ff367b82 */ /* 0x000f620000000a00 */
[----:B--234-:R-:W2:Y:S01]  /*ae10*/  @!P0 LDS.128 R40, [R5+0x21400] ;  /* 0x0214000005288984 */ /* 0x01cea20000000c00 */
[----:B------:R-:W-:Y:S01]  /*ae20*/  IMAD.MOV.U32 R56, RZ, RZ, R48 ;  /* 0x000000ffff387224 */ /* 0x000fe200078e0030 */
[----:B------:R-:W-:Y:S01]  /*ae30*/  ULDC.64 UR4, c[0x0][0x208] ;  /* 0x0000820000047ab9 */ /* 0x000fe20000000a00 */
[----:B------:R-:W-:Y:S01]  /*ae40*/  IMAD.MOV.U32 R57, RZ, RZ, R58 ;  /* 0x000000ffff397224 */ /* 0x000fe200078e003a */
[----:B0-----:R-:W0:Y:S03]  /*ae50*/  @!P1 LDS.128 R44, [R5+0x26c00] ;  /* 0x026c0000052c9984 */ /* 0x001e260000000c00 */
[----:B------:R-:W3:Y:S08]  /*ae60*/  @!P0 LDC.64 R50, c[0x0][0x2d8] ;  /* 0x0000b600ff328b82 */ /* 0x000ef00000000a00 */
[----:B------:R-:W4:Y:S01]  /*ae70*/  @!P1 LDC.64 R52, c[0x0][0x2d8] ;  /* 0x0000b600ff349b82 */ /* 0x000f220000000a00 */
[----:B-----5:R-:W-:-:S04]  /*ae80*/  IMAD.WIDE.U32 R56, R54, 0x60, R56 ;  /* 0x0000006036387825 */ /* 0x020fc800078e0038 */
[----:B------:R-:W-:Y:S01]  /*ae90*/  IMAD R55, R55, 0x60, RZ ;  /* 0x0000006037377824 */ /* 0x000fe200078e02ff */
[----:B------:R-:W-:-:S04]  /*aea0*/  @!P0 IADD3 R54, P3, R14, R56, RZ ;  /* 0x000000380e368210 */ /* 0x000fc80007f7e0ff */
[----:B------:R-:W-:-:S05]  /*aeb0*/  IADD3 R57, R57, R55, RZ ;  /* 0x0000003739397210 */ /* 0x000fca0007ffe0ff */
[----:B------:R-:W-:Y:S01]  /*aec0*/  @!P0 IMAD.X R55, R57, 0x1, R12, P3 ;  /* 0x0000000139378824 */ /* 0x000fe200018e060c */
[----:B---3--:R-:W-:-:S04]  /*aed0*/  @!P0 LEA R50, P3, R54, R50, 0x1 ;  /* 0x0000003236328211 */ /* 0x008fc800078608ff */
[----:B------:R-:W-:Y:S02]  /*aee0*/  @!P0 LEA.HI.X R51, R54, R51, R55, 0x1, P3 ;  /* 0x0000003336338211 */ /* 0x000fe400018f0c37 */
[----:B------:R-:W-:-:S03]  /*aef0*/  @!P1 IADD3 R56, P3, R11, R56, RZ ;  /* 0x000000380b389210 */ /* 0x000fc60007f7e0ff */
[----:B--2---:R2:W-:Y:S02]  /*af00*/  @!P0 STG.E.128 desc[UR4][R50.64], R40 ;  /* 0x0000002832008986 */ /* 0x0045e4000c101d04 */
[----:B------:R-:W-:Y:S01]  /*af10*/  @!P1 IMAD.X R54, R57, 0x1, R7, P3 ;  /* 0x0000000139369824 */ /* 0x000fe200018e0607 */
[----:B----4-:R-:W-:-:S04]  /*af20*/  @!P1 LEA R52, P3, R56, R52, 0x1 ;  /* 0x0000003438349211 */ /* 0x010fc800078608ff */
[----:B------:R-:W-:-:S05]  /*af30*/  @!P1 LEA.HI.X R53, R56, R53, R54, 0x1, P3 ;  /* 0x0000003538359211 */ /* 0x000fca00018f0c36 */
[----:B0-----:R2:W-:Y:S04]  /*af40*/  @!P1 STG.E.128 desc[UR4][R52.64], R44 ;  /* 0x0000002c34009986 */ /* 0x0015e8000c101d04 */
.L_x_6075:
[----:B------:R-:W-:Y:S05]  /*af50*/  BSYNC B1 ;  /* 0x0000000000017941 */ /* 0x000fea0003800000 */
.L_x_6074:
[----:B------:R-:W-:Y:S01]  /*af60*/  ISETP.GE.AND P3, PT, R225, R4, PT ;  /* 0x00000004e100720c */ /* 0x000fe20003f66270 */
[----:B------:R-:W-:-:S12]  /*af70*/  BSSY B1, `(.L_x_6076) ;  /* 0x0000013000017945 */ /* 0x000fd80003800000 */
[----:B------:R-:W-:Y:S05]  /*af80*/  @P3 BRA `(.L_x_6077) ;  /* 0x0000000000443947 */ /* 0x000fea0003800000 */
[----:B--234-:R-:W2:Y:S01]  /*af90*/  @!P0 LDC.64 R50, c[0x0][0x2d8] ;  /* 0x0000b600ff328b82 */ /* 0x01cea20000000a00 */
        /* <DEDUP_REMOVED lines=16> */
.L_x_6077:
[----:B------:R-:W-:Y:S05]  /*b0a0*/  BSYNC B1 ;  /* 0x0000000000017941 */ /* 0x000fea0003800000 */
.L_x_6076:
[----:B------:R-:W-:-:S13]  /*b0b0*/  ISETP.GE.AND P3, PT, R226, R4, PT ;  /* 0x00000004e200720c */ /* 0x000fda0003f66270 */
[----:B------:R-:W-:Y:S05]  /*b0c0*/  @P3 BRA `(.L_x_6029) ;  /* 0x0000000000503947 */ /* 0x000fea0003800000 */
[----:B------:R-:W5:Y:S01]  /*b0d0*/  LDC.64 R54, c[0x0][0x2f0] ;  /* 0x0000bc00ff367b82 */ /* 0x000f620000000a00 */
[----:B--234-:R-:W2:Y:S01]  /*b0e0*/  @!P0 LDS.128 R40, [R5+0x23400] ;  /* 0x0234000005288984 */ /* 0x01cea20000000c00 */
[----:B------:R-:W-:Y:S01]  /*b0f0*/  IMAD.MOV.U32 R49, RZ, RZ, R58 ;  /* 0x000000ffff317224 */ /* 0x000fe200078e003a */
[----:B------:R-:W-:Y:S02]  /*b100*/  ULDC.64 UR4, c[0x0][0x208] ;  /* 0x0000820000047ab9 */ /* 0x000fe40000000a00 */
[----:B0-----:R-:W0:Y:S03]  /*b110*/  @!P1 LDS.128 R44, [R5+0x28c00] ;  /* 0x028c0000052c9984 */ /* 0x001e260000000c00 */
[----:B------:R-:W3:Y:S08]  /*b120*/  @!P0 LDC.64 R50, c[0x0][0x2d8] ;  /* 0x0000b600ff328b82 */ /* 0x000ef00000000a00 */
[----:B------:R-:W4:Y:S01]  /*b130*/  @!P1 LDC.64 R52, c[0x0][0x2d8] ;  /* 0x0000b600ff349b82 */ /* 0x000f220000000a00 */
[----:B-----5:R-:W-:-:S04]  /*b140*/  IMAD.WIDE.U32 R48, R54, 0xa0, R48 ;  /* 0x000000a036307825 */ /* 0x020fc800078e0030 */
[----:B------:R-:W-:-:S04]  /*b150*/  IMAD R55, R55, 0xa0, RZ ;  /* 0x000000a037377824 */ /* 0x000fc800078e02ff */
[----:B------:R-:W-:Y:S01]  /*b160*/  IMAD.IADD R55, R49, 0x1, R55 ;  /* 0x0000000131377824 */ /* 0x000fe200078e0237 */
[----:B------:R-:W-:-:S04]  /*b170*/  @!P0 IADD3 R49, P3, R14, R48, RZ ;  /* 0x000000300e318210 */ /* 0x000fc80007f7e0ff */
[----:B------:R-:W-:Y:S02]  /*b180*/  @!P0 IADD3.X R54, R55, R12, RZ, P3, !PT ;  /* 0x0000000c37368210 */ /* 0x000fe40001ffe4ff */
        /* <DEDUP_REMOVED lines=8> */
.L_x_6029:
[----:B------:R-:W-:Y:S05]  /*b210*/  BSYNC B0 ;  /* 0x0000000000007941 */ /* 0x000fea0003800000 */
.L_x_5971:
        /* <DEDUP_REMOVED lines=17> */
.L_x_6079:
[----:B------:R-:W-:Y:S05]  /*b330*/  BSYNC B0 ;  /* 0x0000000000007941 */ /* 0x000fea0003800000 */
.L_x_6078:
[----:B------:R-:W2:Y:S01]  /*b340*/  SYNCS.PHASECHK.TRANS64.TRYWAIT P2, [R3+URZ+0x348b0], R0 ;  /* 0x0348b000030075a7 */ /* 0x000ea2000804017f */
[----:B------:R-:W-:Y:S01]  /*b350*/  ULDC UR61, c[0x0][0x2e4] ;  /* 0x0000b900003d7ab9 */ /* 0x000fe20000000800 */
[----:B------:R-:W-:Y:S01]  /*b360*/  ULDC.64 UR38, c[0x0][0x318] ;  /* 0x0000c60000267ab9 */ /* 0x000fe20000000a00 */
[----:B------:R-:W-:Y:S01]  /*b370*/  ULDC.64 UR36, c[0x0][0x308] ;  /* 0x0000c20000247ab9 */ /* 0x000fe20000000a00 */
[----:B------:R-:W-:Y:S04]  /*b380*/  BSSY B0, `(.L_x_6080) ;  /* 0x0000002000007945 */ /* 0x000fe80003800000 */
[----:B--2---:R-:W-:Y:S05]  /*b390*/  @!P2 BRA `(.L_x_6081) ;  /* 0x0000019c00e4a947 */ /* 0x004fea0003800000 */
.L_x_6289:
[----:B------:R-:W-:Y:S05]  /*b3a0*/  BSYNC B0 ;  /* 0x0000000000007941 */ /* 0x000fea0003800000 */
.L_x_6080:
[----:B------:R-:W-:Y:S01]  /*b3b0*/  ISETP.GE.AND P2, PT, R22, R4, PT ;  /* 0x000000041600720c */ /* 0x000fe20003f46270 */
[----:B------:R-:W-:Y:S01]  /*b3c0*/  BSSY B0, `(.L_x_6082) ;  /* 0x0000012000007945 */ /* 0x000fe20003800000 */
[----:B------:R-:W-:-:S11]  /*b3d0*/  IMAD.WIDE R44, R24, 0xb0, R122 ;  /* 0x000000b0182c7825 */ /* 0x000fd600078e027a */
[----:B------:R-:W-:Y:S05]  /*b3e0*/  @P2 BRA `(.L_x_6083) ;  /* 0x00000000003c2947 */ /* 0x000fea0003800000 */
[----:B------:R-:W-:Y:S01]  /*b3f0*/  MOV R41, R6 ;  /* 0x0000000600297202 */ /* 0x000fe20000000f00 */
[----:B------:R-:W-:Y:S01]  /*b400*/  IMAD R43, R45, UR38, RZ ;  /* 0x000000262d2b7c24 */ /* 0x000fe2000f8e02ff */
[----:B------:R-:W-:Y:S01]  /*b410*/  ULDC.64 UR4, c[0x0][0x208] ;  /* 0x0000820000047ab9 */ /* 0x000fe20000000a00 */
[----:B-1----:R-:W-:Y:S02]  /*b420*/  IMAD.MOV.U32 R40, RZ, RZ, R100 ;  /* 0x000000ffff287224 */ /* 0x002fe400078e0064 */
[C---:B------:R-:W-:Y:S02]  /*b430*/  IMAD R43, R44.reuse, UR39, R43 ;  /* 0x000000272c2b7c24 */ /* 0x040fe4000f8e022b */
[----:B------:R-:W-:-:S04]  /*b440*/  IMAD.WIDE.U32 R40, R44, UR38, R40 ;  /* 0x000000262c287c25 */ /* 0x000fc8000f8e0028 */
[----:B------:R-:W-:Y:S01]  /*b450*/  IMAD.IADD R41, R41, 0x1, R43 ;  /* 0x0000000129297824 */ /* 0x000fe200078e022b */
[----:B0-----:R-:W-:-:S04]  /*b460*/  LEA R46, P2, R40, UR36, 0x1 ;  /* 0x00000024282e7c11 */ /* 0x001fc8000f8408ff */
[----:B------:R-:W-:Y:S02]  /*b470*/  LEA.HI.X R47, R40, UR37, R41, 0x1, P2 ;  /* 0x00000025282f7c11 */ /* 0x000fe400090f0c29 */
[----:B------:R-:W-:-:S13]  /*b480*/  ISETP.GE.AND P2, PT, R16, UR61, PT ;  /* 0x0000003d10007c0c */ /* 0x000fda000bf46270 */
[----:B------:R-:W0:Y:S04]  /*b490*/  @!P2 LDS.128 R40, [R5+0x400] ;  /* 0x000400000528a984 */ /* 0x000e280000000c00 */
[----:B0-----:R-:W-:Y:S01]  /*b4a0*/  @!P2 STG.E.128 desc[UR4][R46.64], R40 ;  /* 0x000000282e00a986 */ /* 0x001fe2000c101d04 */
[----:B------:R-:W-:-:S13]  /*b4b0*/  ISETP.GE.AND P2, PT, R227, UR61, PT ;  /* 0x0000003de3007c0c */ /* 0x000fda000bf46270 */
[----:B------:R-:W0:Y:S04]  /*b4c0*/  @!P2 LDS.128 R40, [R5+0x5c00] ;  /* 0x005c00000528a984 */ /* 0x000e280000000c00 */
[----:B0-----:R3:W-:Y:S02]  /*b4d0*/  @!P2 STG.E.128 desc[UR4][R46.64+0x80], R40 ;  /* 0x000080282e00a986 */ /* 0x0017e4000c101d04 */
.L_x_6083:
[----:B------:R-:W-:Y:S05]  /*b4e0*/  BSYNC B0 ;  /* 0x0000000000007941 */ /* 0x000fea0003800000 */
.L_x_6082:
[----:B------:R-:W-:Y:S01]  /*b4f0*/  ISETP.GE.AND P2, PT, R223, R4, PT ;  /* 0x00000004df00720c */ /* 0x000fe20003f46270 */
[----:B------:R-:W-:-:S12]  /*b500*/  BSSY B0, `(.L_x_6084) ;  /* 0x0000013000007945 */ /* 0x000fd80003800000 */
[----:B------:R-:W-:Y:S05]  /*b510*/  @P2 BRA `(.L_x_6085) ;  /* 0x0000000000442947 */ /* 0x000fea0003800000 */
[----:B---3--:R-:W-:Y:S01]  /*b520*/  IADD3 R43, P2, R44, 0x20, RZ ;  /* 0x000000202c2b7810 */ /* 0x008fe20007f5e0ff */
[----:B-1----:R-:W-:Y:S01]  /*b530*/  IMAD.MOV.U32 R40, RZ, RZ, R100 ;  /* 0x000000ffff287224 */ /* 0x002fe200078e0064 */
[----:B------:R-:W-:Y:S01]  /*b540*/  MOV R41, R6 ;  /* 0x0000000600297202 */ /* 0x000fe20000000f00 */
[----:B------:R-:W-:Y:S02]  /*b550*/  ULDC.64 UR4, c[0x0][0x208] ;  /* 0x0000820000047ab9 */ /* 0x000fe40000000a00 */
[----:B0-2---:R-:W-:Y:S02]  /*b560*/  IMAD.X R0, RZ, RZ, R45, P2 ;  /* 0x000000ffff007224 */ /* 0x005fe400010e062d */
[----:B------:R-:W-:-:S04]  /*b570*/  IMAD.WIDE.U32 R40, R43, UR38, R40 ;  /* 0x000000262b287c25 */ /* 0x000fc8000f8e0028 */
[----:B------:R-:W-:Y:S01]  /*b580*/  IMAD R0, R0, UR38, RZ ;  /* 0x0000002600007c24 */ /* 0x000fe2000f8e02ff */
[----:B------:R-:W-:-:S03]  /*b590*/  LEA R46, P2, R40, UR36, 0x1 ;  /* 0x00000024282e7c11 */ /* 0x000fc6000f8408ff */
[----:B------:R-:W-:-:S04]  /*b5a0*/  IMAD R43, R43, UR39, R0 ;  /* 0x000000272b2b7c24 */ /* 0x000fc8000f8e0200 */
[----:B------:R-:W-:-:S05]  /*b5b0*/  IMAD.IADD R41, R41, 0x1, R43 ;  /* 0x0000000129297824 */ /* 0x000fca00078e022b */
[----:B------:R-:W-:Y:S02]  /*b5c0*/  LEA.HI.X R47, R40, UR37, R41, 0x1, P2 ;  /* 0x00000025282f7c11 */ /* 0x000fe400090f0c29 */
[----:B------:R-:W-:-:S13]  /*b5d0*/  ISETP.GE.AND P2, PT, R16, UR61, PT ;  /* 0x0000003d10007c0c */ /* 0x000fda000bf46270 */
[----:B------:R-:W0:Y:S04]  /*b5e0*/  @!P2 LDS.128 R40, [R5+0x1400] ;  /* 0x001400000528a984 */ /* 0x000e280000000c00 */
[----:B0-----:R-:W-:Y:S01]  /*b5f0*/  @!P2 STG.E.128 desc[UR4][R46.64], R40 ;  /* 0x000000282e00a986 */ /* 0x001fe2000c101d04 */
[----:B------:R-:W-:-:S13]  /*b600*/  ISETP.GE.AND P2, PT, R227, UR61, PT ;  /* 0x0000003de3007c0c */ /* 0x000fda000bf46270 */
[----:B------:R-:W0:Y:S04]  /*b610*/  @!P2 LDS.128 R40, [R5+0x6c00] ;  /* 0x006c00000528a984 */ /* 0x000e280000000c00 */
[----:B0-----:R4:W-:Y:S02]  /*b620*/  @!P2 STG.E.128 desc[UR4][R46.64+0x80], R40 ;  /* 0x000080282e00a986 */ /* 0x0019e4000c101d04 */
.L_x_6085:
[----:B------:R-:W-:Y:S05]  /*b630*/  BSYNC B0 ;  /* 0x0000000000007941 */ /* 0x000fea0003800000 */
.L_x_6084:
[----:B------:R-:W-:Y:S01]  /*b640*/  ISETP.GE.AND P2, PT, R222, R4, PT ;  /* 0x00000004de00720c */ /* 0x000fe20003f46270 */
[----:B------:R-:W-:-:S12]  /*b650*/  BSSY B0, `(.L_x_6086) ;  /* 0x0000013000007945 */ /* 0x000fd80003800000 */
[----:B------:R-:W-:Y:S05]  /*b660*/  @P2 BRA `(.L_x_6087) ;  /* 0x0000000000442947 */ /* 0x000fea0003800000 */
[----:B---34-:R-:W-:Y:S01]  /*b670*/  IADD3 R43, P2, R44, 0x40, RZ ;  /* 0x000000402c2b7810 */ /* 0x018fe20007f5e0ff */
        /* <DEDUP_REMOVED lines=16> */
.L_x_6087:
[----:B------:R-:W-:Y:S05]  /*b780*/  BSYNC B0 ;  /* 0x0000000000007941 */ /* 0x000fea0003800000 */
.L_x_6086:
[----:B------:R-:W-:Y:S01]  /*b790*/  ISETP.GE.AND P2, PT, R224, R4, PT ;  /* 0x00000004e000720c */ /* 0x000fe20003f46270 */
[----:B------:R-:W-:-:S12]  /*b7a0*/  BSSY B0, `(.L_x_6088) ;  /* 0x0000013000007945 */ /* 0x000fd80003800000 */
[----:B------:R-:W-:Y:S05]  /*b7b0*/  @P2 BRA `(.L_x_6089) ;  /* 0x0000000000442947 */ /* 0x000fea0003800000 */
[----:B0--34-:R-:W-:Y:S01]  /*b7c0*/  IADD3 R43, P2, R44, 0x60, RZ ;  /* 0x000000602c2b7810 */ /* 0x019fe20007f5e0ff */
[----:B-1----:R-:W-:Y:S01]  /*b7d0*/  IMAD.MOV.U32 R40, RZ, RZ, R100 ;  /* 0x000000ffff287224 */ /* 0x002fe200078e0064 */
[----:B------:R-:W-:Y:S01]  /*b7e0*/  MOV R41, R6 ;  /* 0x0000000600297202 */ /* 0x000fe20000000f00 */
[----:B------:R-:W-:Y:S02]  /*b7f0*/  ULDC.64 UR4, c[0x0][0x208] ;  /* 0x0000820000047ab9 */ /* 0x000fe40000000a00 */
[----:B--2---:R-:W-:Y:S02]  /*b800*/  IMAD.X R0, RZ, RZ, R45, P2 ;  /* 0x000000ffff007224 */ /* 0x004fe400010e062d */
        /* <DEDUP_REMOVED lines=12> */
.L_x_6089:
[----:B------:R-:W-:Y:S05]  /*b8d0*/  BSYNC B0 ;  /* 0x0000000000007941 */ /* 0x000fea0003800000 */
.L_x_6088:
        /* <DEDUP_REMOVED lines=20> */
.L_x_6091:
[----:B------:R-:W-:Y:S05]  /*ba20*/  BSYNC B0 ;  /* 0x0000000000007941 */ /* 0x000fea0003800000 */
.L_x_6090:
[----:B------:R-:W-:Y:S01]  /*ba30*/  ISETP.GE.AND P2, PT, R226, R4, PT ;  /* 0x00000004e200720c */ /* 0x000fe20003f46270 */
[----:B------:R-:W-:-:S12]  /*ba40*/  BSSY B0, `(.L_x_6092) ;  /* 0x0000013000007945 */ /* 0x000fd80003800000 */
[----:B------:R-:W-:Y:S05]  /*ba50*/  @P2 BRA `(.L_x_6093) ;  /* 0x0000000000442947 */ /* 0x000fea0003800000 */
[----:B0--34-:R-:W-:Y:S01]  /*ba60*/  IADD3 R43, P2, R44, 0xa0, RZ ;  /* 0x000000a02c2b7810 */ /* 0x019fe20007f5e0ff */
[----:B-1----:R-:W-:Y:S01]  /*ba70*/  IMAD.MOV.U32 R40, RZ, RZ, R100 ;  /* 0x000000ffff287224 */ /* 0x002fe200078e0064 */
[----:B------:R-:W-:Y:S01]  /*ba80*/  MOV R41, R6 ;  /* 0x0000000600297202 */ /* 0x000fe20000000f00 */
        /* <DEDUP_REMOVED lines=14> */
.L_x_6093:
[----:B------:R-:W-:Y:S05]  /*bb70*/  BSYNC B0 ;  /* 0x0000000000007941 */ /* 0x000fea0003800000 */
.L_x_6092:
[----:B0-2---:R-:W2:Y:S01]  /*bb80*/  LDL R0, [R1] ;  /* 0x0000000001007983 */ /* 0x005ea20000100800 */
[----:B------:R-:W-:Y:S02]  /*bb90*/  VIADD R220, R220, 0x1 ;  /* 0x00000001dcdc7836 */ /* 0x000fe40000000000 */
[----:B------:R-:W-:Y:S01]  /*bba0*/  @!P3 VIADD R3, R3, 0x348c0 ;  /* 0x000348c00303b836 */ /* 0x000fe20000000000 */
[----:B------:R-:W-:Y:S01]  /*bbb0*/  @!PT LDS RZ, [RZ] ;  /* 0x00000000fffff984 */ /* 0x000fe20000000800 */
[----:B------:R-:W-:Y:S01]  /*bbc0*/  @!PT LDS RZ, [RZ] ;  /* 0x00000000fffff984 */ /* 0x000fe20000000800 */
[----:B------:R-:W-:Y:S01]  /*bbd0*/  @!PT LDS RZ, [RZ] ;  /* 0x00000000fffff984 */ /* 0x000fe20000000800 */
[----:B------:R-:W-:Y:S01]  /*bbe0*/  @!PT LDS RZ, [RZ] ;  /* 0x00000000fffff984 */ /* 0x000fe20000000800 */
[----:B------:R0:W-:Y:S06]  /*bbf0*/  MEMBAR.ALL.CTA ;  /* 0x0000000000007992 */ /* 0x0001ec0000008000 */
[----:B0-----:R-:W0:Y:S02]  /*bc00*/  FENCE.VIEW.ASYNC.S ;  /* 0x00000000000073c6 */ /* 0x001e240000000000 */
[----:B0-----:R0:W-:Y:S01]  /*bc10*/  BAR.SYNC.DEFER_BLOCKING R161, 0x80 ;  /* 0x000200a10000751d */ /* 0x0011e20000010000 */
[----:B------:R-:W-:-:S02]  /*bc20*/  ISETP.NE.AND P2, PT, R220, 0x2, PT ;  /* 0x00000002dc00780c */ /* 0x000fc40003f45270 */
[----:B------:R-:W-:Y:S02]  /*bc30*/  @!P3 PRMT R3, RZ, 0x654, R3 ;  /* 0x00000654ff03b816 */ /* 0x000fe40000000003 */
[----:B------:R-:W-:Y:S02]  /*bc40*/  SEL R220, R220, RZ, P2 ;  /* 0x000000ffdcdc7207 */ /* 0x000fe40001000000 */
[----:B------:R0:W-:Y:S01]  /*bc50*/  @!P3 SYNCS.ARRIVE.TRANS64.RED.A1T0 RZ, [R3+URZ], RZ ;  /* 0x000000ff03ffb9a7 */ /* 0x0001e2000810043f */
[----:B--2---:R-:W-:Y:S02]  /*bc60*/  LOP3.LUT P4, RZ, R0, 0x10, RZ, 0xc0, !PT ;  /* 0x0000001000ff7812 */ /* 0x004fe4000788c0ff */
[----:B------:R-:W-:-:S04]  /*bc70*/  SEL R0, RZ, 0x1, P2 ;  /* 0x00000001ff007807 */ /* 0x000fc80001000000 */
[----:B------:R-:W-:-:S07]  /*bc80*/  LOP3.LUT R229, R229, R0, RZ, 0x3c, !PT ;  /* 0x00000000e5e57212 */ /* 0x000fce00078e3cff */
[----:B0-----:R-:W-:Y:S05]  /*bc90*/  @P4 BRA `(.L_x_6094) ;  /* 0xffffff6800d04947 */ /* 0x001fea000383ffff */
[----:B------:R-:W0:Y:S01]  /*bca0*/  S2R R4, SR_TID.X ;  /* 0x0000000000047919 */ /* 0x000e220000002100 */
[----:B------:R-:W-:Y:S02]  /*bcb0*/  PLOP3.LUT P0, PT, PT, PT, PT, 0x8, 0x0 ;  /* 0x000000000000781c */ /* 0x000fe40003f0e170 */
[----:B0-----:R-:W-:-:S04]  /*bcc0*/  SHF.R.U32.HI R4, RZ, 0x7, R4 ;  /* 0x00000007ff047819 */ /* 0x001fc80000011604 */
[----:B------:R-:W-:-:S13]  /*bcd0*/  ISETP.NE.AND P4, PT, R4, 0x1, PT ;  /* 0x000000010400780c */ /* 0x000fda0003f85270 */
[----:B------:R-:W-:Y:S06]  /*bce0*/  @!P4 BAR.ARV 0x9, 0x100 ;  /* 0x024400000000cb1d */ /* 0x000fec0000002000 */
.L_x_5966:
[----:B------:R-:W-:Y:S01]  /*bcf0*/  ISETP.GE.AND P2, PT, R160, 0x1, PT ;  /* 0x00000001a000780c */ /* 0x000fe20003f46270 */
[----:B------:R-:W-:Y:S01]  /*bd00*/  IMAD.MOV.U32 R3, RZ, RZ, RZ ;  /* 0x000000ffff037224 */ /* 0x000fe200078e00ff */
[----:B------:R-:W-:Y:S01]  /*bd10*/  PLOP3.LUT P1, PT, PT, PT, PT, 0x80, 0x0 ;  /* 0x000000000000781c */ /* 0x000fe20003f2f070 */
[----:B------:R-:W-:Y:S01]  /*bd20*/  IMAD.MOV.U32 R87, RZ, RZ, RZ ;  /* 0x000000ffff577224 */ /* 0x000fe200078e00ff */
[----:B------:R-:W-:Y:S02]  /*bd30*/  MOV R0, RZ ;  /* 0x000000ff00007202 */ /* 0x000fe40000000f00 */
[----:B---34-:R-:W-:Y:S02]  /*bd40*/  CS2R R42, SRZ ;  /* 0x00000000002a7805 */ /* 0x018fe4000001ff00 */
[----:B------:R-:W-:Y:S01]  /*bd50*/  CS2R R36, SRZ ;  /* 0x0000000000247805 */ /* 0x000fe2000001ff00 */
[----:B------:R-:W-:Y:S01]  /*bd60*/  IMAD.MOV.U32 R39, RZ, RZ, RZ ;  /* 0x000000ffff277224 */ /* 0x000fe200078e00ff */
[----:B------:R-:W-:-:S02]  /*bd70*/  CS2R R46, SRZ ;  /* 0x00000000002e7805 */ /* 0x000fc4000001ff00 */
[----:B------:R-:W-:Y:S02]  /*bd80*/  CS2R R44, SRZ ;  /* 0x00000000002c7805 */ /* 0x000fe4000001ff00 */
[----:B-1----:R-:W-:Y:S02]  /*bd90*/  CS2R R40, SRZ ;  /* 0x0000000000287805 */ /* 0x002fe4000001ff00 */
        /* <DEDUP_REMOVED lines=24> */
[----:B------:R-:W-:Y:S02]  /*bf20*/  IMAD.MOV.U32 R102, RZ, RZ, RZ ;  /* 0x000000ffff667224 */ /* 0x000fe400078e00ff */
[----:B------:R-:W-:Y:S02]  /*bf30*/  IMAD.MOV.U32 R7, RZ, RZ, RZ ;  /* 0x000000ffff077224 */ /* 0x000fe400078e00ff */
[----:B------:R-:W-:Y:S01]  /*bf40*/  IMAD.MOV.U32 R106, RZ, RZ, RZ ;  /* 0x000000ffff6a7224 */ /* 0x000fe200078e00ff */
[----:B------:R-:W-:Y:S06]  /*bf50*/  @P0 BRA `(.L_x_6095) ;  /* 0x00000000000c0947 */ /* 0x000fec0003800000 */
[----:B------:R-:W0:Y:S01]  /*bf60*/  FENCE.VIEW.ASYNC.G ;  /* 0x00000000000073c6 */ /* 0x000e220000000100 */
[----:B------:R-:W-:Y:S05]  /*bf70*/  WARPSYNC.ALL ;  /* 0x0000000000007948 */ /* 0x000fea0003800000 */
[----:B0-----:R-:W-:Y:S06]  /*bf80*/  BAR.ARV 0xc, 0x120 ;  /* 0x0304800000007b1d */ /* 0x001fec0000002000 */
.L_x_6095:
[----:B------:R-:W-:Y:S01]  /*bf90*/  MOV R103, RZ ;  /* 0x000000ff00677202 */ /* 0x000fe20000000f00 */
[----:B------:R-:W-:Y:S01]  /*bfa0*/  IMAD.MOV.U32 R6, RZ, RZ, RZ ;  /* 0x000000ffff067224 */ /* 0x000fe200078e00ff */
[----:B------:R-:W-:Y:S06]  /*bfb0*/  @!P2 BRA `(.L_x_6096) ;  /* 0x0000011400f4a947 */ /* 0x000fec0003800000 */
[----:B------:R-:W-:-:S03]  /*bfc0*/  UMOV UR4, 0xffffffff ;  /* 0xffffffff00047882 */ /* 0x000fc60000000000 */
[----:B------:R-:W-:Y:S05]  /*bfd0*/  BRA.DIV UR4, `(.L_x_6097) ;  /* 0x0000019204e87947 */ /* 0x000fea000b800000 */
[----:B------:R-:W0:Y:S02]  /*bfe0*/  S2R R3, SR_TID.X ;  /* 0x0000000000037919 */ /* 0x000e240000002100 */
[----:B0-----:R-:W-:-:S05]  /*bff0*/  VIADD R3, R3, 0xffffff80 ;  /* 0xffffff8003037836 */ /* 0x001fca0000000000 */
[----:B------:R-:W-:-:S04]  /*c000*/  SHF.R.S32.HI R0, RZ, 0x1f, R3 ;  /* 0x0000001fff007819 */ /* 0x000fc80000011403 */
[----:B------:R-:W-:-:S04]  /*c010*/  LEA.HI R0, R0, R3, RZ, 0x7 ;  /* 0x0000000300007211 */ /* 0x000fc800078f38ff */
[----:B------:R-:W-:-:S06]  /*c020*/  SHF.R.S32.HI R0, RZ, 0x7, R0 ;  /* 0x00000007ff007819 */ /* 0x000fcc0000011400 */
[----:B------:R-:W0:Y:S04]  /*c030*/  SHFL.IDX PT, R0, R0, RZ, 0x1f ;  /* 0x00001fff00007589 */ /* 0x000e2800000e0000 */
[----:B0-----:R0:W-:Y:S02]  /*c040*/  STL [R1+0x28], R0 ;  /* 0x0000280001007387 */ /* 0x0011e40000100800 */
.L_x_6292:
[----:B0-----:R-:W2:Y:S04]  /*c050*/  LDL R0, [R1+0x8c] ;  /* 0x00008c0001007983 */ /* 0x001ea80000100800 */
[----:B------:R-:W3:Y:S01]  /*c060*/  LDL R3, [R1+0x28] ;  /* 0x0000280001037983 */ /* 0x000ee20000100800 */
[----:B--2---:R-:W-:Y:S02]  /*c070*/  R2UR UR4, R0 ;  /* 0x00000000000472ca */ /* 0x004fe400000e0000 */
[----:B---3--:R-:W-:-:S04]  /*c080*/  LEA.HI R0, R3, R3, RZ, 0x1 ;  /* 0x0000000303007211 */ /* 0x008fc800078f08ff */
[----:B------:R-:W-:-:S07]  /*c090*/  LOP3.LUT R0, R0, 0x1e, RZ, 0xc0, !PT ;  /* 0x0000001e00007812 */ /* 0x000fce00078ec0ff */
[----:B------:R-:W-:Y:S01]  /*c0a0*/  ULOP3.LUT UP0, URZ, UR4, 0x9f, URZ, 0xc0, !UPT ;  /* 0x0000009f043f7892 */ /* 0x000fe2000f80c03f */
[----:B------:R-:W-:-:S05]  /*c0b0*/  IMAD.IADD R0, R3, 0x1, -R0 ;  /* 0x0000000103007824 */ /* 0x000fca00078e0a00 */
[----:B------:R-:W-:Y:S02]  /*c0c0*/  PLOP3.LUT P0, PT, PT, PT, UP0, 0x80, 0x0 ;  /* 0x000000000000781c */ /* 0x000fe40003f0f008 */
[----:B------:R-:W-:-:S04]  /*c0d0*/  LEA R0, R0, UR4, 0xd ;  /* 0x0000000400007c11 */ /* 0x000fc8000f8e68ff */
[----:B------:R-:W-:-:S04]  /*c0e0*/  SHF.R.U32.HI R0, RZ, 0x4, R0 ;  /* 0x00000004ff007819 */ /* 0x000fc80000011600 */
[----:B------:R-:W-:-:S03]  /*c0f0*/  LOP3.LUT R32, R0, 0x3fff, RZ, 0xc0, !PT ;  /* 0x00003fff00207812 */ /* 0x000fc600078ec0ff */
[----:B------:R-:W-:Y:S05]  /*c100*/  @!P0 BRA `(.L_x_6098) ;  /* 0x0000000000408947 */ /* 0x000fea0003800000 */
[----:B------:R-:W-:Y:S01]  /*c110*/  MOV R0, 0x0 ;  /* 0x0000000000007802 */ /* 0x000fe20000000f00 */
[----:B------:R-:W-:Y:S01]  /*c120*/  ULDC.64 UR4, c[0x4][0x1b8] ;  /* 0x01006e0000047ab9 */ /* 0x000fe20000000a00 */
[----:B------:R-:W-:Y:S01]  /*c130*/  ULDC.64 UR6, c[0x4][0x1c0] ;  /* 0x0100700000067ab9 */ /* 0x000fe20000000a00 */
[----:B------:R-:W-:Y:S01]  /*c140*/  MOV R4, UR4 ;  /* 0x0000000400047c02 */ /* 0x000fe20008000f00 */
[----:B-1----:R0:W1:Y:S01]  /*c150*/  LDC.64 R14, c[0x4][R0] ;  /* 0x01000000000e7b82 */ /* 0x0020620000000a00 */
        /* <DEDUP_REMOVED lines=11> */
.L_x_6098:
        /* <DEDUP_REMOVED lines=8> */
[----:B------:R0:W2:Y:S03]  /*c290*/  SYNCS.PHASECHK.TRANS64.TRYWAIT P0, [R2+URZ+0x34800], R3 ;  /* 0x03480003020075a7 */ /* 0x0000a6000800017f */
[----:B--2---:R-:W-:Y:S05]  /*c2a0*/  @!P0 NANOSLEEP.SYNCS 0x989680 ;  /* 0x009896800000895d */ /* 0x004fea0003900000 */
[----:B------:R-:W2:Y:S01]  /*c2b0*/  @!P0 SYNCS.PHASECHK.TRANS64 P0, [R2+URZ+0x34800], R3 ;  /* 0x03480003020085a7 */ /* 0x000ea2000800007f */
[----:B------:R-:W-:Y:S04]  /*c2c0*/  BSSY B0, `(.L_x_6100) ;  /* 0x0000006000007945 */ /* 0x000fe80003800000 */
[----:B--2---:R-:W-:Y:S05]  /*c2d0*/  @P0 BRA `(.L_x_6101) ;  /* 0x0000000000100947 */ /* 0x004fea0003800000 */
.L_x_6102:
[----:B--2---:R2:W3:Y:S02]  /*c2e0*/  SYNCS.PHASECHK.TRANS64.TRYWAIT P0, [R2+URZ+0x34800], R3 ;  /* 0x03480003020075a7 */ /* 0x0044e4000800017f */
[----:B---3--:R-:W-:Y:S05]  /*c2f0*/  @!P0 NANOSLEEP.SYNCS 0x989680 ;  /* 0x009896800000895d */ /* 0x008fea0003900000 */
[----:B------:R-:W3:Y:S02]  /*c300*/  @!P0 SYNCS.PHASECHK.TRANS64 P0, [R2+URZ+0x34800], R3 ;  /* 0x03480003020085a7 */ /* 0x000ee4000800007f */
[----:B---3--:R-:W-:Y:S05]  /*c310*/  @!P0 BRA `(.L_x_6102) ;  /* 0xfffffffc00f08947 */ /* 0x008fea000383ffff */
.L_x_6101:
[----:B------:R-:W-:Y:S05]  /*c320*/  BSYNC B0 ;  /* 0x0000000000007941 */ /* 0x000fea0003800000 */
.L_x_6100:
[----:B------:R-:W-:Y:S05]  /*c330*/  BRA `(.L_x_6103) ;  /* 0x0000003800887947 */ /* 0x000fea0003800000 */
.L_x_6099:
[----:B------:R-:W2:Y:S01]  /*c340*/  LDL R33, [R1+0x8c] ;  /* 0x00008c0001217983 */ /* 0x000ea20000100800 */
[----:B-----5:R-:W-:Y:S01]  /*c350*/  SHF.R.S32.HI R0, RZ, 0x1f, R155 ;  /* 0x0000001fff007819 */ /* 0x020fe2000001149b */
[----:B------:R-:W-:Y:S01]  /*c360*/  ULDC.64 UR4, c[0x0][0x3d8] ;  /* 0x0000f60000047ab9 */ /* 0x000fe20000000a00 */
[----:B------:R-:W-:Y:S01]  /*c370*/  ULDC.64 UR6, c[0x0][0x3e8] ;  /* 0x0000fa0000067ab9 */ /* 0x000fe20000000a00 */
[----:B------:R-:W-:Y:S01]  /*c380*/  IMAD.WIDE.U32 R4, R155, UR4, RZ ;  /* 0x000000049b047c25 */ /* 0x000fe2000f8e00ff */
[----:B------:R-:W-:-:S03]  /*c390*/  SHF.R.S32.HI R10, RZ, 0x1f, R18 ;  /* 0x0000001fff0a7819 */ /* 0x000fc60000011412 */
[C---:B------:R-:W-:Y:S02]  /*c3a0*/  IMAD R6, R0.reuse, UR4, RZ ;  /* 0x0000000400067c24 */ /* 0x040fe4000f8e02ff */
[----:B------:R-:W-:Y:S02]  /*c3b0*/  IMAD R0, R0, UR6, RZ ;  /* 0x0000000600007c24 */ /* 0x000fe4000f8e02ff */
[C---:B------:R-:W-:Y:S01]  /*c3c0*/  IMAD R9, R155.reuse, UR5, R6 ;  /* 0x000000059b097c24 */ /* 0x040fe2000f8e0206 */
[----:B------:R-:W-:Y:S01]  /*c3d0*/  ULDC.64 UR4, c[0x0][0x3c8] ;  /* 0x0000f20000047ab9 */ /* 0x000fe20000000a00 */
[----:B------:R-:W-:Y:S01]  /*c3e0*/  IMAD R27, R155, UR7, R0 ;  /* 0x000000079b1b7c24 */ /* 0x000fe2000f8e0200 */
[-C--:B------:R-:W-:Y:S01]  /*c3f0*/  IADD3 R0, P0, R18, R4.reuse, RZ ;  /* 0x0000000412007210 */ /* 0x080fe20007f1e0ff */
[----:B------:R-:W-:Y:S01]  /*c400*/  IMAD.IADD R9, R9, 0x1, R5 ;  /* 0x0000000109097824 */ /* 0x000fe200078e0205 */
[----:B------:R-:W-:Y:S01]  /*c410*/  LEA R24, P1, R4, UR4, 0x1 ;  /* 0x0000000404187c11 */ /* 0x000fe2000f8208ff */
[----:B------:R-:W-:Y:S01]  /*c420*/  IMAD.WIDE.U32 R6, R155, UR6, RZ ;  /* 0x000000069b067c25 */ /* 0x000fe2000f8e00ff */
[----:B------:R-:W-:Y:S01]  /*c430*/  LEA R28, P2, R0, UR4, 0x1 ;  /* 0x00000004001c7c11 */ /* 0x000fe2000f8408ff */
[----:B------:R-:W-:Y:S01]  /*c440*/  ULDC.64 UR6, c[0x0][0x3e0] ;  /* 0x0000f80000067ab9 */ /* 0x000fe20000000a00 */
[--C-:B------:R-:W-:Y:S01]  /*c450*/  LEA.HI.X R25, R4, UR5, R9.reuse, 0x1, P1 ;  /* 0x0000000504197c11 */ /* 0x100fe200088f0c09 */
[----:B------:R-:W-:Y:S01]  /*c460*/  IMAD.X R3, R10, 0x1, R9, P0 ;  /* 0x000000010a037824 */ /* 0x000fe200000e0609 */
[----:B------:R-:W-:-:S02]  /*c470*/  IADD3 R5, P0, R16, R4, RZ ;  /* 0x0000000410057210 */ /* 0x000fc40007f1e0ff */
[-C--:B------:R-:W-:Y:S02]  /*c480*/  IADD3 R8, P4, R18, R6.reuse, RZ ;  /* 0x0000000612087210 */ /* 0x080fe40007f9e0ff */
[----:B------:R-:W-:Y:S01]  /*c490*/  LEA.HI.X R29, R0, UR5, R3, 0x1, P2 ;  /* 0x00000005001d7c11 */ /* 0x000fe200090f0c03 */
[----:B------:R-:W-:Y:S01]  /*c4a0*/  IMAD.X R4, R17, 0x1, R9, P0 ;  /* 0x0000000111047824 */ /* 0x000fe200000e0609 */
[----:B------:R-:W-:Y:S02]  /*c4b0*/  IADD3 R27, R27, R7, RZ ;  /* 0x000000071b1b7210 */ /* 0x000fe40007ffe0ff */
[----:B------:R-:W-:Y:S02]  /*c4c0*/  IADD3 R0, P3, R16, R6, RZ ;  /* 0x0000000610007210 */ /* 0x000fe40007f7e0ff */
[----:B------:R-:W-:Y:S01]  /*c4d0*/  LEA R26, P2, R6, UR6, 0x1 ;  /* 0x00000006061a7c11 */ /* 0x000fe2000f8408ff */
[--C-:B------:R-:W-:Y:S01]  /*c4e0*/  IMAD.X R7, R10, 0x1, R27.reuse, P4 ;  /* 0x000000010a077824 */ /* 0x100fe200020e061b */
[----:B------:R-:W-:Y:S01]  /*c4f0*/  LEA R30, P5, R8, UR6, 0x1 ;  /* 0x00000006081e7c11 */ /* 0x000fe2000f8a08ff */
[----:B------:R-:W-:Y:S01]  /*c500*/  IMAD.X R3, R17, 0x1, R27, P3 ;  /* 0x0000000111037824 */ /* 0x000fe200018e061b */
[----:B------:R-:W-:-:S02]  /*c510*/  LEA R34, P4, R5, UR4, 0x1 ;  /* 0x0000000405227c11 */ /* 0x000fc4000f8808ff */
[----:B------:R-:W-:Y:S02]  /*c520*/  LEA R36, P0, R0, UR6, 0x1 ;  /* 0x0000000600247c11 */ /* 0x000fe4000f8008ff */
[----:B------:R-:W-:Y:S02]  /*c530*/  LEA.HI.X R31, R8, UR7, R7, 0x1, P5 ;  /* 0x00000007081f7c11 */ /* 0x000fe4000a8f0c07 */
[----:B------:R-:W-:Y:S02]  /*c540*/  LEA.HI.X R27, R6, UR7, R27, 0x1, P2 ;  /* 0x00000007061b7c11 */ /* 0x000fe400090f0c1b */
        /* <DEDUP_REMOVED lines=21> */
[----:B-1----:R-:W-:Y:S05]  /*c6a0*/  CALL.ABS.NOINC R14 ;  /* 0x000000000e007343 */ /* 0x002fea0003c00000 */
.L_x_6104:
[----:B------:R-:W2:Y:S01]  /*c6b0*/  LDL R20, [R1+0x60] ;  /* 0x0000600001147983 */ /* 0x000ea20000100800 */
[----:B------:R-:W-:Y:S01]  /*c6c0*/  ULDC.U8 UR4, c[0x0][0x3f0] ;  /* 0x0000fc0000047ab9 */ /* 0x000fe20000000000 */
[----:B------:R-:W-:Y:S01]  /*c6d0*/  R2UR UR5, R33 ;  /* 0x00000000210572ca */ /* 0x000fe200000e0000 */
[----:B------:R-:W-:Y:S01]  /*c6e0*/  BSSY B0, `(.L_x_6105) ;  /* 0x000035f000007945 */ /* 0x000fe20003800000 */
[----:B------:R-:W-:-:S11]  /*c6f0*/  ISETP.NE.AND P0, PT, RZ, UR4, PT ;  /* 0x00000004ff007c0c */ /* 0x000fd6000bf05270 */
[----:B--2---:R-:W-:Y:S02]  /*c700*/  LEA R0, R20, UR5, 0x1 ;  /* 0x0000000514007c11 */ /* 0x004fe4000f8e08ff */
[----:B------:R-:W-:Y:S05]  /*c710*/  @!P0 BRA `(.L_x_6106) ;  /* 0x0000001800648947 */ /* 0x000fea0003800000 */
[----:B------:R-:W2:Y:S01]  /*c720*/  LDL R20, [R1+0x84] ;  /* 0x0000840001147983 */ /* 0x000ea20000100800 */
[----:B------:R-:W-:Y:S01]  /*c730*/  IMAD R3, R157, -0x80, R156 ;  /* 0xffffff809d037824 */ /* 0x000fe200078e029c */
[----:B------:R-:W-:Y:S01]  /*c740*/  BSSY B1, `(.L_x_6107) ;  /* 0x0000018000017945 */ /* 0x000fe20003800000 */
[----:B------:R-:W-:Y:S02]  /*c750*/  CS2R R6, SRZ ;  /* 0x0000000000067805 */ /* 0x000fe4000001ff00 */
[----:B------:R-:W-:Y:S02]  /*c760*/  CS2R R8, SRZ ;  /* 0x0000000000087805 */ /* 0x000fe4000001ff00 */
[----:B------:R-:W-:-:S04]  /*c770*/  VIMNMX R3, R3, 0x80, PT ;  /* 0x0000008003037848 */ /* 0x000fc80003fe0100 */
[----:B------:R-:W-:Y:S02]  /*c780*/  ISETP.GE.AND P1, PT, R22, R3, PT ;  /* 0x000000031600720c */ /* 0x000fe40003f26270 */
[----:B--2---:R-:W-:-:S04]  /*c790*/  LEA.HI R4, R20, R20, RZ, 0x1 ;  /* 0x0000001414047211 */ /* 0x004fc800078f08ff */
[----:B------:R-:W-:-:S05]  /*c7a0*/  LOP3.LUT R4, R4, 0xfffffffe, RZ, 0xc0, !PT ;  /* 0xfffffffe04047812 */ /* 0x000fca00078ec0ff */
[----:B------:R-:W-:Y:S01]  /*c7b0*/  IMAD.IADD R33, R20, 0x1, -R4 ;  /* 0x0000000114217824 */ /* 0x000fe200078e0a04 */
[----:B------:R-:W-:Y:S02]  /*c7c0*/  CS2R R4, SRZ ;  /* 0x0000000000047805 */ /* 0x000fe4000001ff00 */
[----:B------:R-:W-:Y:S02]  /*c7d0*/  CS2R R20, SRZ ;  /* 0x0000000000147805 */ /* 0x000fe4000001ff00 */
[----:B------:R-:W-:Y:S01]  /*c7e0*/  SHF.L.U32 R33, R33, 0x1f, RZ ;  /* 0x0000001f21217819 */ /* 0x000fe200000006ff */
[----:B------:R-:W-:Y:S06]  /*c7f0*/  @P1 BRA `(.L_x_6108) ;  /* 0x0000000000301947 */ /* 0x000fec0003800000 */
[----:B------:R-:W-:Y:S01]  /*c800*/  ULDC UR4, c[0x0][0x3d4] ;  /* 0x0000f50000047ab9 */ /* 0x000fe20000000800 */
[----:B------:R-:W-:Y:S02]  /*c810*/  CS2R R8, SRZ ;  /* 0x0000000000087805 */ /* 0x000fe4000001ff00 */
[----:B------:R-:W-:Y:S02]  /*c820*/  ISETP.GE.AND P0, PT, R18, UR4, PT ;  /* 0x0000000412007c0c */ /* 0x000fe4000bf06270 */
[----:B------:R-:W-:Y:S02]  /*c830*/  CS2R R20, SRZ ;  /* 0x0000000000147805 */ /* 0x000fe4000001ff00 */
[----:B------:R-:W-:Y:S02]  /*c840*/  ISETP.GE.AND P2, PT, R221, UR4, PT ;  /* 0x00000004dd007c0c */ /* 0x000fe4000bf46270 */
[----:B------:R-:W-:Y:S02]  /*c850*/  CS2R R4, SRZ ;  /* 0x0000000000047805 */ /* 0x000fe4000001ff00 */
[----:B------:R-:W-:Y:S01]  /*c860*/  CS2R R6, SRZ ;  /* 0x0000000000067805 */ /* 0x000fe2000001ff00 */
[----:B------:R-:W-:-:S04]  /*c870*/  ULDC.64 UR6, c[0x0][0x208] ;  /* 0x0000820000067ab9 */ /* 0x000fc80000000a00 */
[----:B------:R0:W5:Y:S04]  /*c880*/  @!P0 LDG.E.64 R8, desc[UR6][R28.64] ;  /* 0x000000061c088981 */ /* 0x000168000c1e1b00 */
[----:B------:R0:W5:Y:S04]  /*c890*/  @!P2 LDG.E.64 R20, desc[UR6][R28.64+0x40] ;  /* 0x000040061c14a981 */ /* 0x000168000c1e1b00 */
[----:B------:R0:W5:Y:S04]  /*c8a0*/  @!P0 LDG.E.64 R4, desc[UR6][R30.64] ;  /* 0x000000061e048981 */ /* 0x000168000c1e1b00 */
[----:B------:R0:W5:Y:S02]  /*c8b0*/  @!P2 LDG.E.64 R6, desc[UR6][R30.64+0x40] ;  /* 0x000040061e06a981 */ /* 0x000164000c1e1b00 */
.L_x_6108:
[----:B------:R-:W-:Y:S05]  /*c8c0*/  BSYNC B1 ;  /* 0x0000000000017941 */ /* 0x000fea0003800000 */
.L_x_6107:
[----:B------:R-:W-:-:S03]  /*c8d0*/  UMOV UR4, 0xffffffff ;  /* 0xffffffff00047882 */ /* 0x000fc60000000000 */
[----:B------:R-:W-:Y:S05]  /*c8e0*/  BRA.DIV UR4, `(.L_x_6109) ;  /* 0x0000018a04e47947 */ /* 0x000fea000b800000 */
.L_x_6295:
[----:B------:R-:W-:-:S03]  /*c8f0*/  UMOV UR4, 0xffffffff ;  /* 0xffffffff00047882 */ /* 0x000fc60000000000 */
[----:B------:R-:W-:Y:S05]  /*c900*/  BRA.DIV UR4, `(.L_x_6110) ;  /* 0x0000018e04047947 */ /* 0x000fea000b800000 */
.L_x_6298:
[----:B------:R-:W-:-:S03]  /*c910*/  UMOV UR4, 0xffffffff ;  /* 0xffffffff00047882 */ /* 0x000fc60000000000 */
[----:B------:R-:W-:Y:S05]  /*c920*/  BRA.DIV UR4, `(.L_x_6111) ;  /* 0x0000018e04247947 */ /* 0x000fea000b800000 */
.L_x_6301:
[----:B------:R-:W-:-:S03]  /*c930*/  UMOV UR4, 0xffffffff ;  /* 0xffffffff00047882 */ /* 0x000fc60000000000 */
[----:B------:R-:W-:Y:S05]  /*c940*/  BRA.DIV UR4, `(.L_x_6112) ;  /* 0x0000018e04447947 */ /* 0x000fea000b800000 */
.L_x_6304:
[----:B------:R-:W2:Y:S01]  /*c950*/  SYNCS.PHASECHK.TRANS64.TRYWAIT P0, [R2+URZ+0x34800], R33 ;  /* 0x03480021020075a7 */ /* 0x000ea2000800017f */
[----:B-----5:R-:W-:Y:S01]  /*c960*/  IMAD.MOV.U32 R12, RZ, RZ, R8 ;  /* 0x000000ffff0c7224 */ /* 0x020fe200078e0008 */
[--C-:B------:R-:W-:Y:S01]  /*c970*/  SHF.R.U64 R13, R8, 0x10, R9.reuse ;  /* 0x00000010080d7819 */ /* 0x100fe20000001209 */
[--C-:B------:R-:W-:Y:S01]  /*c980*/  IMAD.MOV.U32 R11, RZ, RZ, R9.reuse ;  /* 0x000000ffff0b7224 */ /* 0x100fe200078e0009 */
[----:B------:R-:W-:Y:S01]  /*c990*/  SHF.R.U32.HI R15, RZ, 0x10, R9 ;  /* 0x00000010ff0f7819 */ /* 0x000fe20000011609 */
[----:B------:R-:W-:Y:S01]  /*c9a0*/  IMAD.MOV.U32 R9, RZ, RZ, R21 ;  /* 0x000000ffff097224 */ /* 0x000fe200078e0015 */
[----:B------:R-:W-:Y:S01]  /*c9b0*/  MOV R8, R20 ;  /* 0x0000001400087202 */ /* 0x000fe20000000f00 */
[----:B-1----:R-:W-:Y:S01]  /*c9c0*/  IMAD.MOV.U32 R14, RZ, RZ, R4 ;  /* 0x000000ffff0e7224 */ /* 0x002fe200078e0004 */
[--C-:B------:R-:W-:Y:S01]  /*c9d0*/  SHF.R.U64 R24, R4, 0x10, R5.reuse ;  /* 0x0000001004187819 */ /* 0x100fe20000001205 */
[--C-:B------:R-:W-:Y:S01]  /*c9e0*/  IMAD.MOV.U32 R10, RZ, RZ, R5.reuse ;  /* 0x000000ffff0a7224 */ /* 0x100fe200078e0005 */
[----:B------:R-:W-:Y:S01]  /*c9f0*/  SHF.R.U32.HI R25, RZ, 0x10, R5 ;  /* 0x00000010ff197819 */ /* 0x000fe20000011605 */
[----:B------:R-:W-:Y:S01]  /*ca00*/  IMAD.MOV.U32 R5, RZ, RZ, R7 ;  /* 0x000000ffff057224 */ /* 0x000fe200078e0007 */
[--C-:B------:R-:W-:Y:S01]  /*ca10*/  SHF.R.U64 R20, R20, 0x10, R21.reuse ;  /* 0x0000001014147819 */ /* 0x100fe20000001215 */
[----:B------:R-:W-:Y:S01]  /*ca20*/  BSSY B1, `(.L_x_6113) ;  /* 0x000000d000017945 */ /* 0x000fe20003800000 */
[----:B------:R-:W-:-:S02]  /*ca30*/  SHF.R.U32.HI R21, RZ, 0x10, R21 ;  /* 0x00000010ff157819 */ /* 0x000fc40000011615 */
[----:B------:R-:W-:Y:S02]  /*ca40*/  MOV R4, R6 ;  /* 0x0000000600047202 */ /* 0x000fe40000000f00 */
[----:B------:R-:W-:Y:S02]  /*ca50*/  SHF.R.U64 R6, R6, 0x10, R7 ;  /* 0x0000001006067819 */ /* 0x000fe40000001207 */
[----:B------:R-:W-:Y:S02]  /*ca60*/  PRMT R13, R13, 0x5410, R15 ;  /* 0x000054100d0d7816 */ /* 0x000fe4000000000f */
[----:B------:R-:W-:Y:S02]  /*ca70*/  PRMT R8, R8, 0x5410, R9 ;  /* 0x0000541008087816 */ /* 0x000fe40000000009 */
[----:B------:R-:W-:Y:S02]  /*ca80*/  PRMT R14, R14, 0x5410, R10 ;  /* 0x000054100e0e7816 */ /* 0x000fe4000000000a */
[----:B------:R-:W-:-:S02]  /*ca90*/  SHF.R.U32.HI R7, RZ, 0x10, R7 ;  /* 0x00000010ff077819 */ /* 0x000fc40000011607 */
[----:B------:R-:W-:Y:S02]  /*caa0*/  PRMT R12, R12, 0x5410, R11 ;  /* 0x000054100c0c7816 */ /* 0x000fe4000000000b */
[----:B------:R-:W-:Y:S02]  /*cab0*/  PRMT R9, R20, 0x5410, R21 ;  /* 0x0000541014097816 */ /* 0x000fe40000000015 */
[----:B------:R-:W-:Y:S02]  /*cac0*/  PRMT R15, R24, 0x5410, R25 ;  /* 0x00005410180f7816 */ /* 0x000fe40000000019 */
[----:B------:R-:W-:Y:S01]  /*cad0*/  PRMT R10, R4, 0x5410, R5 ;  /* 0x00005410040a7816 */ /* 0x000fe20000000005 */
[----:B--2---:R-:W-:Y:S06]  /*cae0*/  @!P0 BRA `(.L_x_6114) ;  /* 0x0000018c00048947 */ /* 0x004fec0003800000 */
.L_x_6305:
[----:B------:R-:W-:Y:S05]  /*caf0*/  BSYNC B1 ;  /* 0x0000000000017941 */ /* 0x000fea0003800000 */
.L_x_6113:
[----:B------:R-:W-:Y:S01]  /*cb00*/  BSSY B1, `(.L_x_6115) ;  /* 0x0000056000017945 */ /* 0x000fe20003800000 */
[----:B------:R-:W-:-:S03]  /*cb10*/  PRMT R11, R6, 0x5410, R7 ;  /* 0x00005410060b7816 */ /* 0x000fc60000000007 */
[----:B------:R-:W-:Y:S05]  /*cb20*/  @P1 BRA `(.L_x_6116) ;  /* 0x00000004004c1947 */ /* 0x000fea0003800000 */
[----:B------:R-:W2:Y:S01]  /*cb30*/  LDC R4, c[0x0][0x3d4] ;  /* 0x0000f500ff047b82 */ /* 0x000ea20000000800 */
[----:B------:R-:W-:Y:S01]  /*cb40*/  BSSY B2, `(.L_x_6117) ;  /* 0x000002a000027945 */ /* 0x000fe20003800000 */
[-C--:B--2---:R-:W-:Y:S02]  /*cb50*/  ISETP.GE.AND P0, PT, R18, R4.reuse, PT ;  /* 0x000000041200720c */ /* 0x084fe40003f06270 */
[----:B------:R-:W-:-:S11]  /*cb60*/  ISETP.GE.AND P1, PT, R221, R4, PT ;  /* 0x00000004dd00720c */ /* 0x000fd60003f26270 */
[----:B------:R-:W-:Y:S05]  /*cb70*/  @P0 BRA `(.L_x_6118) ;  /* 0x0000000000980947 */ /* 0x000fea0003800000 */
[----:B------:R-:W2:Y:S01]  /*cb80*/  LDS.128 R4, [R0] ;  /* 0x0000000000047984 */ /* 0x000ea20000000c00 */
[----:B0-----:R-:W-:Y:S02]  /*cb90*/  HADD2.F32 R29, -RZ, R14.H0_H0 ;  /* 0x2000000eff1d7230 */ /* 0x001fe40000004100 */
[----:B------:R-:W-:Y:S02]  /*cba0*/  HADD2.F32 R27, -RZ, R12.H0_H0 ;  /* 0x2000000cff1b7230 */ /* 0x000fe40000004100 */
[----:B------:R-:W-:Y:S02]  /*cbb0*/  HADD2.F32 R26, -RZ, R13.H0_H0 ;  /* 0x2000000dff1a7230 */ /* 0x000fe40000004100 */
[----:B------:R-:W-:Y:S02]  /*cbc0*/  HADD2.F32 R28, -RZ, R15.H0_H0 ;  /* 0x2000000fff1c7230 */ /* 0x000fe40000004100 */
[--C-:B--2---:R-:W-:Y:S02]  /*cbd0*/  HADD2.F32 R20, -RZ, R4.reuse.H0_H0 ;  /* 0x20000004ff147230 */ /* 0x104fe40000004100 */
        /* <DEDUP_REMOVED lines=23> */
[-C--:B-1----:R-:W-:Y:S01]  /*cd50*/  FMUL.FTZ R33, R7, R4.reuse ;  /* 0x0000000407217220 */ /* 0x082fe20000410000 */
        /* <DEDUP_REMOVED lines=8> */
.L_x_6118:
[----:B------:R-:W-:Y:S05]  /*cde0*/  BSYNC B2 ;  /* 0x0000000000027941 */ /* 0x000fea0003800000 */
.L_x_6117:
[----:B------:R-:W-:Y:S05]  /*cdf0*/  @P1 BRA `(.L_x_6116) ;  /* 0x0000000000981947 */ /* 0x000fea0003800000 */
[----:B--2---:R-:W2:Y:S01]  /*ce00*/  LDS.128 R4, [R0+0x4000] ;  /* 0x0040000000047984 */ /* 0x004ea20000000c00 */
        /* <DEDUP_REMOVED lines=37> */
.L_x_6116:
[----:B------:R-:W-:Y:S05]  /*d060*/  BSYNC B1 ;  /* 0x0000000000017941 */ /* 0x000fea0003800000 */
.L_x_6115:
[----:B------:R-:W-:Y:S01]  /*d070*/  ISETP.GE.AND P0, PT, R223, R3, PT ;  /* 0x00000003df00720c */ /* 0x000fe20003f06270 */
[----:B------:R-:W-:-:S12]  /*d080*/  BSSY B1, `(.L_x_6119) ;  /* 0x0000055000017945 */ /* 0x000fd80003800000 */
[----:B------:R-:W-:Y:S05]  /*d090*/  @P0 BRA `(.L_x_6120) ;  /* 0x00000004004c0947 */ /* 0x000fea0003800000 */
[----:B--23--:R-:W2:Y:S01]  /*d0a0*/  LDC R4, c[0x0][0x3d4] ;  /* 0x0000f500ff047b82 */ /* 0x00cea20000000800 */
[----:B------:R-:W-:Y:S01]  /*d0b0*/  BSSY B2, `(.L_x_6121) ;  /* 0x000002a000027945 */ /* 0x000fe20003800000 */
[-C--:B--2---:R-:W-:Y:S02]  /*d0c0*/  ISETP.GE.AND P0, PT, R18, R4.reuse, PT ;  /* 0x000000041200720c */ /* 0x084fe40003f06270 */
[----:B------:R-:W-:-:S11]  /*d0d0*/  ISETP.GE.AND P1, PT, R221, R4, PT ;  /* 0x00000004dd00720c */ /* 0x000fd60003f26270 */
[----:B------:R-:W-:Y:S05]  /*d0e0*/  @P0 BRA `(.L_x_6122) ;  /* 0x0000000000980947 */ /* 0x000fea0003800000 */
[----:B------:R-:W2:Y:S01]  /*d0f0*/  LDS.128 R4, [R0+0x1000] ;  /* 0x0010000000047984 */ /* 0x000ea20000000c00 */
[----:B0-----:R-:W-:Y:S02]  /*d100*/  HADD2.F32 R28, -RZ, R12.H0_H0 ;  /* 0x2000000cff1c7230 */ /* 0x001fe40000004100 */
[--C-:B------:R-:W-:Y:S02]  /*d110*/  HADD2.F32 R30, -RZ, R14.reuse.H0_H0 ;  /* 0x2000000eff1e7230 */ /* 0x100fe40000004100 */
[----:B-1----:R-:W-:Y:S02]  /*d120*/  HADD2.F32 R33, -RZ, R15.H0_H0 ;  /* 0x2000000fff217230 */ /* 0x002fe40000004100 */
[----:B------:R-:W-:Y:S02]  /*d130*/  HADD2.F32 R31, -RZ, R13.H0_H0 ;  /* 0x2000000dff1f7230 */ /* 0x000fe40000004100 */
[----:B------:R-:W-:Y:S02]  /*d140*/  HADD2.F32 R34, -RZ, R14.H1_H1 ;  /* 0x3000000eff227230 */ /* 0x000fe40000004100 */
[----:B------:R-:W-:-:S02]  /*d150*/  HADD2.F32 R35, -RZ, R15.H1_H1 ;  /* 0x3000000fff237230 */ /* 0x000fc40000004100 */
[--C-:B--2---:R-:W-:Y:S02]  /*d160*/  HADD2.F32 R20, -RZ, R4.reuse.H0_H0 ;  /* 0x20000004ff147230 */ /* 0x104fe40000004100 */
        /* <DEDUP_REMOVED lines=30> */
.L_x_6122:
[----:B------:R-:W-:Y:S05]  /*d350*/  BSYNC B2 ;  /* 0x0000000000027941 */ /* 0x000fea0003800000 */
.L_x_6121:
[----:B------:R-:W-:Y:S05]  /*d360*/  @P1 BRA `(.L_x_6120) ;  /* 0x0000000000981947 */ /* 0x000fea0003800000 */
[----:B--2---:R-:W2:Y:S01]  /*d370*/  LDS.128 R4, [R0+0x5000] ;  /* 0x0050000000047984 */ /* 0x004ea20000000c00 */
        /* <DEDUP_REMOVED lines=37> */
.L_x_6120:
[----:B------:R-:W-:Y:S05]  /*d5d0*/  BSYNC B1 ;  /* 0x0000000000017941 */ /* 0x000fea0003800000 */
.L_x_6119:
[----:B------:R-:W-:Y:S01]  /*d5e0*/  ISETP.GE.AND P0, PT, R222, R3, PT ;  /* 0x00000003de00720c */ /* 0x000fe20003f06270 */
[----:B------:R-:W-:-:S12]  /*d5f0*/  BSSY B1, `(.L_x_6123) ;  /* 0x0000055000017945 */ /* 0x000fd80003800000 */
[----:B------:R-:W-:Y:S05]  /*d600*/  @P0 BRA `(.L_x_6124) ;  /* 0x00000004004c0947 */ /* 0x000fea0003800000 */
[----:B--234-:R-:W2:Y:S01]  /*d610*/  LDC R4, c[0x0][0x3d4] ;  /* 0x0000f500ff047b82 */ /* 0x01cea20000000800 */
        /* <DEDUP_REMOVED lines=42> */
.L_x_6126:
[----:B------:R-:W-:Y:S05]  /*d8c0*/  BSYNC B2 ;  /* 0x0000000000027941 */ /* 0x000fea0003800000 */
.L_x_6125:
        /* <DEDUP_REMOVED lines=39> */
.L_x_6124:
[----:B------:R-:W-:Y:S05]  /*db40*/  BSYNC B1 ;  /* 0x0000000000017941 */ /* 0x000fea0003800000 */
.L_x_6123:
[----:B------:R-:W-:-:S13]  /*db50*/  ISETP.GE.AND P0, PT, R224, R3, PT ;  /* 0x00000003e000720c */ /* 0x000fda0003f06270 */
[----:B------:R-:W-:Y:S05]  /*db60*/  @P0 BRA `(.L_x_6127) ;  /* 0x0000002000580947 */ /* 0x000fea0003800000 */
[----:B------:R-:W5:Y:S01]  /*db70*/  LDC R3, c[0x0][0x3d4] ;  /* 0x0000f500ff037b82 */ /* 0x000f620000000800 */
[----:B------:R-:W-:Y:S01]  /*db80*/  BSSY B1, `(.L_x_6128) ;  /* 0x000002a000017945 */ /* 0x000fe20003800000 */
[-C--:B-----5:R-:W-:Y:S02]  /*db90*/  ISETP.GE.AND P0, PT, R18, R3.reuse, PT ;  /* 0x000000031200720c */ /* 0x0a0fe40003f06270 */
[----:B------:R-:W-:-:S11]  /*dba0*/  ISETP.GE.AND P1, PT, R221, R3, PT ;  /* 0x00000003dd00720c */ /* 0x000fd60003f26270 */
[----:B------:R-:W-:Y:S05]  /*dbb0*/  @P0 BRA `(.L_x_6129) ;  /* 0x0000000000980947 */ /* 0x000fea0003800000 */
[----:B0-234-:R-:W0:Y:S01]  /*dbc0*/  LDS.128 R4, [R0+0x3000] ;  /* 0x0030000000047984 */ /* 0x01de220000000c00 */
        /* <DEDUP_REMOVED lines=11> */
[----:B------:R-:W-:Y:S01]  /*dc80*/  FMUL.FTZ R25, R34, R5 ;  /* 0x0000000522197220 */ /* 0x000fe20000410000 */
[----:B------:R-:W-:Y:S01]  /*dc90*/  FFMA.FTZ R4, R27, R3, -R26 ;  /* 0x000000031b047223 */ /* 0x000fe2000001081a */
[----:B------:R-:W-:-:S02]  /*dca0*/  HADD2.F32 R24, -RZ, R7.H0_H0 ;  /* 0x20000007ff187230 */ /* 0x000fc40000004100 */
[----:B------:R-:W-:Y:S01]  /*dcb0*/  FFMA.FTZ R3, R29, R3, R28 ;  /* 0x000000031d037223 */ /* 0x000fe2000001001c */
[C---:B------:R-:W-:Y:S01]  /*dcc0*/  FMUL.FTZ R27, R30.reuse, R5 ;  /* 0x000000051e1b7220 */ /* 0x040fe20000410000 */
[----:B------:R-:W-:Y:S02]  /*dcd0*/  HADD2.F32 R6, -RZ, R6.H1_H1 ;  /* 0x30000006ff067230 */ /* 0x000fe40000004100 */
[-C--:B------:R-:W-:Y:S01]  /*dce0*/  FFMA.FTZ R5, R30, R20.reuse, -R25 ;  /* 0x000000141e057223 */ /* 0x080fe20000010819 */
[----:B------:R-:W-:Y:S02]  /*dcf0*/  HADD2.F32 R7, -RZ, R7.H1_H1 ;  /* 0x30000007ff077230 */ /* 0x000fe40000004100 */
[----:B------:R-:W-:Y:S01]  /*dd00*/  FFMA.FTZ R20, R34, R20, R27 ;  /* 0x0000001422147223 */ /* 0x000fe2000001001b */
[----:B------:R-:W-:Y:S01]  /*dd10*/  HADD2.F32 R29, -RZ, R14.H1_H1 ;  /* 0x3000000eff1d7230 */ /* 0x000fe20000004100 */
[----:B------:R-:W-:Y:S01]  /*dd20*/  F2FP.F16.F32.PACK_AB R4, R3, R4 ;  /* 0x000000040304723e */ /* 0x000fe200000000ff */
[----:B------:R-:W-:-:S02]  /*dd30*/  HADD2.F32 R28, -RZ, R15.H1_H1 ;  /* 0x3000000fff1c7230 */ /* 0x000fc40000004100 */
[----:B------:R-:W-:Y:S02]  /*dd40*/  HADD2.F32 R25, -RZ, R12.H1_H1 ;  /* 0x3000000cff197230 */ /* 0x000fe40000004100 */
[-C--:B------:R-:W-:Y:S01]  /*dd50*/  FMUL.FTZ R12, R29, R6.reuse ;  /* 0x000000061d0c7220 */ /* 0x080fe20000410000 */
[----:B------:R-:W-:Y:S02]  /*dd60*/  HADD2.F32 R26, -RZ, R13.H1_H1 ;  /* 0x3000000dff1a7230 */ /* 0x000fe40000004100 */
[----:B------:R-:W-:Y:S01]  /*dd70*/  FMUL.FTZ R13, R28, R7 ;  /* 0x000000071c0d7220 */ /* 0x000fe20000410000 */
[----:B------:R-:W-:Y:S01]  /*dd80*/  F2FP.F16.F32.PACK_AB R5, R20, R5 ;  /* 0x000000051405723e */ /* 0x000fe200000000ff */
[C---:B------:R-:W-:Y:S01]  /*dd90*/  FMUL.FTZ R14, R25.reuse, R6 ;  /* 0x00000006190e7220 */ /* 0x040fe20000410000 */
[----:B------:R-:W-:Y:S01]  /*dda0*/  FFMA.FTZ R6, R25, R21, -R12 ;  /* 0x0000001519067223 */ /* 0x000fe2000001080c */
[C---:B------:R-:W-:Y:S01]  /*ddb0*/  FMUL.FTZ R15, R26.reuse, R7 ;  /* 0x000000071a0f7220 */ /* 0x040fe20000410000 */
[----:B------:R-:W-:Y:S01]  /*ddc0*/  FFMA.FTZ R7, R26, R24, -R13 ;  /* 0x000000181a077223 */ /* 0x000fe2000001080d */
[----:B------:R-:W-:-:S02]  /*ddd0*/  FFMA.FTZ R21, R29, R21, R14 ;  /* 0x000000151d157223 */ /* 0x000fc4000001000e */
[----:B------:R-:W-:-:S03]  /*dde0*/  FFMA.FTZ R24, R28, R24, R15 ;  /* 0x000000181c187223 */ /* 0x000fc6000001000f */
[----:B------:R-:W-:Y:S02]  /*ddf0*/  F2FP.F16.F32.PACK_AB R6, R21, R6 ;  /* 0x000000061506723e */ /* 0x000fe400000000ff */
[----:B------:R-:W-:-:S05]  /*de00*/  F2FP.F16.F32.PACK_AB R7, R24, R7 ;  /* 0x000000071807723e */ /* 0x000fca00000000ff */
[----:B------:R0:W-:Y:S02]  /*de10*/  STS.128 [R0+0x3000], R4 ;  /* 0x0030000400007388 */ /* 0x0001e40000000c00 */
.L_x_6129:
[----:B------:R-:W-:Y:S05]  /*de20*/  BSYNC B1 ;  /* 0x0000000000017941 */ /* 0x000fea0003800000 */
.L_x_6128:
        /* <DEDUP_REMOVED lines=38> */
[----:B------:R0:W-:Y:S01]  /*e090*/  STS.128 [R0+0x7000], R4 ;  /* 0x0070000400007388 */ /* 0x0001e20000000c00 */
[----:B------:R-:W-:Y:S05]  /*e0a0*/  BRA `(.L_x_6127) ;  /* 0x0000001c00087947 */ /* 0x000fea0003800000 */
.L_x_6106:
[----:B------:R-:W0:Y:S01]  /*e0b0*/  LDC R3, c[0x0][0x3d4] ;  /* 0x0000f500ff037b82 */ /* 0x000e220000000800 */
[----:B------:R-:W-:Y:S01]  /*e0c0*/  IMAD R156, R157, -0x80, R156 ;  /* 0xffffff809d9c7824 */ /* 0x000fe200078e029c */
[----:B------:R-:W-:Y:S02]  /*e0d0*/  CS2R R4, SRZ ;  /* 0x0000000000047805 */ /* 0x000fe4000001ff00 */
[----:B------:R-:W-:Y:S02]  /*e0e0*/  CS2R R6, SRZ ;  /* 0x0000000000067805 */ /* 0x000fe4000001ff00 */
[----:B------:R-:W-:Y:S02]  /*e0f0*/  CS2R R28, SRZ ;  /* 0x00000000001c7805 */ /* 0x000fe4000001ff00 */
[----:B------:R-:W-:Y:S02]  /*e100*/  CS2R R30, SRZ ;  /* 0x00000000001e7805 */ /* 0x000fe4000001ff00 */
[----:B------:R-:W-:Y:S01]  /*e110*/  VIMNMX R21, R156, 0x80, PT ;  /* 0x000000809c157848 */ /* 0x000fe20003fe0100 */
[----:B------:R-:W-:Y:S01]  /*e120*/  ULDC.64 UR4, c[0x0][0x208] ;  /* 0x0000820000047ab9 */ /* 0x000fe20000000a00 */
[----:B0-----:R-:W-:-:S04]  /*e130*/  ISETP.GE.AND P0, PT, R16, R3, PT ;  /* 0x000000031000720c */ /* 0x001fc80003f06270 */
[----:B------:R-:W-:-:S13]  /*e140*/  ISETP.GE.OR P1, PT, R22, R21, P0 ;  /* 0x000000151600720c */ /* 0x000fda0000726670 */
[----:B------:R0:W5:Y:S04]  /*e150*/  @!P1 LDG.E.128 R4, desc[UR4][R34.64] ;  /* 0x0000000422049981 */ /* 0x000168000c1e1d00 */
[----:B------:R0:W5:Y:S01]  /*e160*/  @!P1 LDG.E.128 R28, desc[UR4][R36.64] ;  /* 0x00000004241c9981 */ /* 0x000162000c1e1d00 */
[----:B------:R-:W-:-:S03]  /*e170*/  UMOV UR4, 0xffffffff ;  /* 0xffffffff00047882 */ /* 0x000fc60000000000 */
[----:B------:R-:W-:Y:S05]  /*e180*/  BRA.DIV UR4, `(.L_x_6130) ;  /* 0x0000017604707947 */ /* 0x000fea000b800000 */
.L_x_6308:
[----:B------:R-:W2:Y:S01]  /*e190*/  LDL R9, [R1+0x84] ;  /* 0x0000840001097983 */ /* 0x000ea20000100800 */
[----:B------:R-:W-:Y:S01]  /*e1a0*/  UMOV UR4, 0xffffffff ;  /* 0xffffffff00047882 */ /* 0x000fe20000000000 */
[----:B--2---:R-:W-:Y:S02]  /*e1b0*/  LEA.HI R8, R9, R9, RZ, 0x1 ;  /* 0x0000000909087211 */ /* 0x004fe400078f08ff */
[----:B------:R-:W-:Y:S05]  /*e1c0*/  BRA.DIV UR4, `(.L_x_6131) ;  /* 0x0000017604887947 */ /* 0x000fea000b800000 */
.L_x_6311:
[----:B------:R-:W-:Y:S01]  /*e1d0*/  UMOV UR4, 0xffffffff ;  /* 0xffffffff00047882 */ /* 0x000fe20000000000 */
[----:B------:R-:W-:Y:S02]  /*e1e0*/  LOP3.LUT R8, R8, 0xfffffffe, RZ, 0xc0, !PT ;  /* 0xfffffffe08087812 */ /* 0x000fe400078ec0ff */
[----:B------:R-:W-:Y:S05]  /*e1f0*/  BRA.DIV UR4, `(.L_x_6132) ;  /* 0x0000017604a47947 */ /* 0x000fea000b800000 */
.L_x_6314:
[----:B------:R-:W-:Y:S01]  /*e200*/  UMOV UR4, 0xffffffff ;  /* 0xffffffff00047882 */ /* 0x000fe20000000000 */
[----:B------:R-:W-:Y:S02]  /*e210*/  IMAD.IADD R8, R9, 0x1, -R8 ;  /* 0x0000000109087824 */ /* 0x000fe400078e0a08 */
[----:B------:R-:W-:Y:S05]  /*e220*/  BRA.DIV UR4, `(.L_x_6133) ;  /* 0x0000017604c07947 */ /* 0x000fea000b800000 */
.L_x_6317:
[----:B------:R-:W-:Y:S01]  /*e230*/  SHF.L.U32 R9, R8, 0x1f, RZ ;  /* 0x0000001f08097819 */ /* 0x000fe200000006ff */
[----:B------:R-:W2:Y:S01]  /*e240*/  S2R R10, SR_TID.X ;  /* 0x00000000000a7919 */ /* 0x000ea20000002100 */
[----:B-----5:R-:W-:Y:S01]  /*e250*/  IMAD.MOV.U32 R13, RZ, RZ, R4 ;  /* 0x000000ffff0d7224 */ /* 0x020fe200078e0004 */
[----:B-1----:R-:W-:Y:S01]  /*e260*/  SHF.R.U64 R14, R4, 0x10, R5 ;  /* 0x00000010040e7819 */ /* 0x002fe20000001205 */
[----:B------:R-:W1:Y:S01]  /*e270*/  SYNCS.PHASECHK.TRANS64.TRYWAIT P4, [R2+URZ+0x34800], R9 ;  /* 0x03480009020075a7 */ /* 0x000e62000808017f */
[----:B------:R-:W-:Y:S01]  /*e280*/  IMAD.MOV.U32 R15, RZ, RZ, R6 ;  /* 0x000000ffff0f7224 */ /* 0x000fe200078e0006 */
[-C--:B------:R-:W-:Y:S01]  /*e290*/  ISETP.GE.OR P1, PT, R22, R21.reuse, P0 ;  /* 0x000000151600720c */ /* 0x080fe20000726670 */
[----:B------:R-:W-:Y:S01]  /*e2a0*/  IMAD.MOV.U32 R4, RZ, RZ, R7 ;  /* 0x000000ffff047224 */ /* 0x000fe200078e0007 */
[-C--:B------:R-:W-:Y:S01]  /*e2b0*/  ISETP.GE.OR P2, PT, R223, R21.reuse, P0 ;  /* 0x00000015df00720c */ /* 0x080fe20000746670 */
[----:B------:R-:W-:Y:S01]  /*e2c0*/  IMAD.MOV.U32 R25, RZ, RZ, R30 ;  /* 0x000000ffff197224 */ /* 0x000fe200078e001e */
[-C--:B------:R-:W-:Y:S01]  /*e2d0*/  ISETP.GE.OR P3, PT, R222, R21.reuse, P0 ;  /* 0x00000015de00720c */ /* 0x080fe20000766670 */
[----:B------:R-:W-:Y:S01]  /*e2e0*/  BSSY B1, `(.L_x_6134) ;  /* 0x000001a000017945 */ /* 0x000fe20003800000 */
[----:B------:R-:W-:Y:S01]  /*e2f0*/  ISETP.GE.OR P0, PT, R224, R21, P0 ;  /* 0x00000015e000720c */ /* 0x000fe20000706670 */
[----:B------:R-:W-:Y:S01]  /*e300*/  IMAD.MOV.U32 R21, RZ, RZ, R28 ;  /* 0x000000ffff157224 */ /* 0x000fe200078e001c */
[----:B------:R-:W-:-:S02]  /*e310*/  PRMT R15, R15, 0x5410, R4 ;  /* 0x000054100f0f7816 */ /* 0x000fc40000000004 */
[----:B------:R-:W-:Y:S02]  /*e320*/  MOV R4, R29 ;  /* 0x0000001d00047202 */ /* 0x000fe40000000f00 */
[----:B------:R-:W-:Y:S02]  /*e330*/  MOV R8, R5 ;  /* 0x0000000500087202 */ /* 0x000fe40000000f00 */
[----:B------:R-:W-:Y:S02]  /*e340*/  SHF.R.U32.HI R5, RZ, 0x10, R5 ;  /* 0x00000010ff057819 */ /* 0x000fe40000011605 */
[--C-:B------:R-:W-:Y:S02]  /*e350*/  SHF.R.U64 R20, R6, 0x10, R7.reuse ;  /* 0x0000001006147819 */ /* 0x100fe40000001207 */
[----:B------:R-:W-:Y:S02]  /*e360*/  SHF.R.U32.HI R6, RZ, 0x10, R7 ;  /* 0x00000010ff067819 */ /* 0x000fe40000011607 */
[----:B------:R-:W-:-:S02]  /*e370*/  PRMT R21, R21, 0x5410, R4 ;  /* 0x0000541015157816 */ /* 0x000fc40000000004 */
[----:B------:R-:W-:Y:S01]  /*e380*/  PRMT R14, R14, 0x5410, R5 ;  /* 0x000054100e0e7816 */ /* 0x000fe20000000005 */
[----:B------:R-:W-:Y:S01]  /*e390*/  IMAD.MOV.U32 R5, RZ, RZ, R31 ;  /* 0x000000ffff057224 */ /* 0x000fe200078e001f */
[----:B------:R-:W-:Y:S02]  /*e3a0*/  PRMT R20, R20, 0x5410, R6 ;  /* 0x0000541014147816 */ /* 0x000fe40000000006 */
[--C-:B------:R-:W-:Y:S01]  /*e3b0*/  SHF.R.U64 R24, R28, 0x10, R29.reuse ;  /* 0x000000101c187819 */ /* 0x100fe2000000121d */
[----:B--2---:R-:W-:Y:S01]  /*e3c0*/  VIADD R10, R10, 0xffffff80 ;  /* 0xffffff800a0a7836 */ /* 0x004fe20000000000 */
[----:B------:R-:W-:Y:S02]  /*e3d0*/  SHF.R.U32.HI R6, RZ, 0x10, R29 ;  /* 0x00000010ff067819 */ /* 0x000fe4000001161d */
[----:B------:R-:W-:Y:S02]  /*e3e0*/  SHF.R.U64 R26, R30, 0x10, R31 ;  /* 0x000000101e1a7819 */ /* 0x000fe4000000121f */
[----:B------:R-:W-:-:S02]  /*e3f0*/  SHF.R.S32.HI R4, RZ, 0x1f, R10 ;  /* 0x0000001fff047819 */ /* 0x000fc4000001140a */
[----:B------:R-:W-:Y:S02]  /*e400*/  SHF.R.U32.HI R7, RZ, 0x10, R31 ;  /* 0x00000010ff077819 */ /* 0x000fe4000001161f */
[----:B------:R-:W-:Y:S02]  /*e410*/  LEA.HI R4, R4, R10, RZ, 0x3 ;  /* 0x0000000a04047211 */ /* 0x000fe400078f18ff */
[----:B------:R-:W-:Y:S02]  /*e420*/  PRMT R13, R13, 0x5410, R8 ;  /* 0x000054100d0d7816 */ /* 0x000fe40000000008 */
[----:B------:R-:W-:Y:S02]  /*e430*/  PRMT R24, R24, 0x5410, R6 ;  /* 0x0000541018187816 */ /* 0x000fe40000000006 */
[----:B------:R-:W-:Y:S02]  /*e440*/  PRMT R25, R25, 0x5410, R5 ;  /* 0x0000541019197816 */ /* 0x000fe40000000005 */
[----:B------:R-:W-:-:S02]  /*e450*/  PRMT R26, R26, 0x5410, R7 ;  /* 0x000054101a1a7816 */ /* 0x000fc40000000007 */
[----:B------:R-:W-:Y:S01]  /*e460*/  LOP3.LUT R4, R4, 0xfffffff8, RZ, 0xc0, !PT ;  /* 0xfffffff804047812 */ /* 0x000fe200078ec0ff */
[----:B-1----:R-:W-:Y:S06]  /*e470*/  @!P4 BRA `(.L_x_6135) ;  /* 0x000001740054c947 */ /* 0x002fec0003800000 */
.L_x_6318:
[----:B------:R-:W-:Y:S05]  /*e480*/  BSYNC B1 ;  /* 0x0000000000017941 */ /* 0x000fea0003800000 */
.L_x_6134:
[----:B------:R-:W2:Y:S01]  /*e490*/  S2R R8, SR_TID.X ;  /* 0x0000000000087919 */ /* 0x000ea20000002100 */
[----:B------:R-:W-:Y:S01]  /*e4a0*/  BSSY B1, `(.L_x_6136) ;  /* 0x0000061000017945 */ /* 0x000fe20003800000 */
[----:B--2---:R-:W-:-:S05]  /*e4b0*/  IADD3 R8, R8, -0x80, RZ ;  /* 0xffffff8008087810 */ /* 0x004fca0007ffe0ff */
[----:B------:R-:W-:Y:S01]  /*e4c0*/  IMAD.IADD R12, R8, 0x1, -R4 ;  /* 0x00000001080c7824 */ /* 0x000fe200078e0a04 */
[----:B------:R-:W-:Y:S06]  /*e4d0*/  @P1 BRA `(.L_x_6137) ;  /* 0x0000000400741947 */ /* 0x000fec0003800000 */
[----:B------:R-:W2:Y:S04]  /*e4e0*/  LDL R10, [R1+0x3c] ;  /* 0x00003c00010a7983 */ /* 0x000ea80000100800 */
[----:B------:R-:W1:Y:S01]  /*e4f0*/  LDL R6, [R1+0x64] ;  /* 0x0000640001067983 */ /* 0x000e620000100800 */
[----:B------:R-:W-:Y:S01]  /*e500*/  LEA.HI R4, R3, R12, RZ, 0x1d ;  /* 0x0000000c03047211 */ /* 0x000fe200078fe8ff */
[----:B0-----:R-:W-:Y:S02]  /*e510*/  HADD2.F32 R37, -RZ, R13.H0_H0 ;  /* 0x2000000dff257230 */ /* 0x001fe40000004100 */
[----:B------:R-:W-:Y:S01]  /*e520*/  HADD2.F32 R38, -RZ, R21.H0_H0 ;  /* 0x20000015ff267230 */ /* 0x000fe20000004100 */
[----:B------:R-:W-:Y:S01]  /*e530*/  SHF.R.S32.HI R7, RZ, 0x1f, R4 ;  /* 0x0000001fff077819 */ /* 0x000fe20000011404 */
[----:B------:R-:W-:-:S02]  /*e540*/  IMAD.SHL.U32 R5, R4, 0x8, RZ ;  /* 0x0000000804057824 */ /* 0x000fc400078e00ff */
[----:B------:R-:W-:Y:S01]  /*e550*/  HADD2.F32 R39, -RZ, R24.H0_H0 ;  /* 0x20000018ff277230 */ /* 0x000fe20000004100 */
[----:B------:R-:W-:Y:S02]  /*e560*/  LEA.HI R7, R7, R4, RZ, 0x3 ;  /* 0x0000000407077211 */ /* 0x000fe400078f18ff */
[----:B------:R-:W-:-:S03]  /*e570*/  LOP3.LUT R5, R5, 0x38, RZ, 0xc0, !PT ;  /* 0x0000003805057812 */ /* 0x000fc600078ec0ff */
[----:B------:R-:W-:Y:S01]  /*e580*/  IMAD.SHL.U32 R7, R7, 0x400, RZ ;  /* 0x0000040007077824 */ /* 0x000fe200078e00ff */
[----:B--2---:R-:W-:Y:S02]  /*e590*/  LOP3.LUT R5, R5, 0x1c0, R10, 0xf8, !PT ;  /* 0x000001c005057812 */ /* 0x004fe400078ef80a */
[----:B------:R-:W-:Y:S02]  /*e5a0*/  SHF.R.S32.HI R10, RZ, 0x1f, R8 ;  /* 0x0000001fff0a7819 */ /* 0x000fe40000011408 */
[----:B-1----:R-:W-:Y:S02]  /*e5b0*/  LOP3.LUT R9, R5, R6, RZ, 0x3c, !PT ;  /* 0x0000000605097212 */ /* 0x002fe400078e3cff */
[----:B------:R-:W-:Y:S02]  /*e5c0*/  LEA.HI R10, R10, R8, RZ, 0x6 ;  /* 0x000000080a0a7211 */ /* 0x000fe400078f30ff */
[----:B------:R-:W-:Y:S02]  /*e5d0*/  LOP3.LUT R8, R7, 0x7fffe000, RZ, 0xc0, !PT ;  /* 0x7fffe00007087812 */ /* 0x000fe400078ec0ff */
[----:B------:R-:W-:Y:S01]  /*e5e0*/  SHF.L.U32 R10, R10, 0x3, RZ ;  /* 0x000000030a0a7819 */ /* 0x000fe200000006ff */
[----:B------:R-:W0:Y:S03]  /*e5f0*/  LDS.128 R4, [R0] ;  /* 0x0000000000047984 */ /* 0x000e260000000c00 */
[----:B------:R-:W-:-:S04]  /*e600*/  LOP3.LUT R10, R10, 0xfffffe00, RZ, 0xc0, !PT ;  /* 0xfffffe000a0a7812 */ /* 0x000fc800078ec0ff */
[----:B------:R-:W-:-:S05]  /*e610*/  IADD3 R9, R9, R8, R10 ;  /* 0x0000000809097210 */ /* 0x000fca0007ffe00a */
[----:B------:R-:W-:-:S05]  /*e620*/  IMAD R27, R9, 0x2, R2 ;  /* 0x00000002091b7824 */ /* 0x000fca00078e0202 */
        /* <DEDUP_REMOVED lines=18> */
[----:B------:R-:W-:Y:S02]  /*e750*/  HADD2.F32 R37, -RZ, R21.H1_H1 ;  /* 0x30000015ff257230 */ /* 0x000fe40000004100 */
[-C--:B------:R-:W-:Y:S01]  /*e760*/  FMUL.FTZ R47, R8, R33.reuse ;  /* 0x00000021082f7220 */ /* 0x080fe20000410000 */
[----:B------:R-:W-:Y:S02]  /*e770*/  HADD2.F32 R28, -RZ, R13.H1_H1 ;  /* 0x3000000dff1c7230 */ /* 0x000fe40000004100 */
[----:B------:R-:W-:Y:S01]  /*e780*/  FFMA.FTZ R40, R4, R33, -R45 ;  /* 0x0000002104287223 */ /* 0x000fe2000001082d */
[----:B------:R-:W-:Y:S02]  /*e790*/  HADD2.F32 R9, -RZ, R9.H1_H1 ;  /* 0x30000009ff097230 */ /* 0x000fe40000004100 */
[----:B------:R-:W-:Y:S01]  /*e7a0*/  FMUL.FTZ R8, R34, R37 ;  /* 0x0000002522087220 */ /* 0x000fe20000410000 */
[----:B------:R-:W-:-:S02]  /*e7b0*/  HADD2.F32 R38, -RZ, R24.H1_H1 ;  /* 0x30000018ff267230 */ /* 0x000fc40000004100 */
[-C--:B------:R-:W-:Y:S01]  /*e7c0*/  FMUL.FTZ R42, R34, R28.reuse ;  /* 0x0000001c222a7220 */ /* 0x080fe20000410000 */
[----:B------:R-:W-:Y:S01]  /*e7d0*/  FFMA.FTZ R34, R4, R39, R47 ;  /* 0x0000002704227223 */ /* 0x000fe2000001002f */
[----:B------:R-:W-:Y:S02]  /*e7e0*/  HADD2.F32 R4, -RZ, R14.H1_H1 ;  /* 0x3000000eff047230 */ /* 0x000fe40000004100 */
        /* <DEDUP_REMOVED lines=8> */
[C---:B------:R-:W-:Y:S01]  /*e870*/  FMUL.FTZ R39, R35.reuse, R8 ;  /* 0x0000000823277220 */ /* 0x040fe20000410000 */
[----:B------:R-:W-:Y:S02]  /*e880*/  HADD2.F32 R29, -RZ, R26.H0_H0 ;  /* 0x2000001aff1d7230 */ /* 0x000fe40000004100 */
[----:B------:R-:W-:Y:S01]  /*e890*/  FMUL.FTZ R37, R35, R28 ;  /* 0x0000001c23257220 */ /* 0x000fe20000410000 */
[C---:B------:R-:W-:Y:S01]  /*e8a0*/  FFMA.FTZ R44, R5.reuse, R4, -R44 ;  /* 0x00000004052c7223 */ /* 0x040fe2000001082c */
[----:B------:R-:W-:Y:S02]  /*e8b0*/  HADD2.F32 R9, -RZ, R20.H0_H0 ;  /* 0x20000014ff097230 */ /* 0x000fe40000004100 */
[----:B------:R-:W-:Y:S01]  /*e8c0*/  FFMA.FTZ R35, R5, R38, R46 ;  /* 0x0000002605237223 */ /* 0x000fe2000001002e */
[----:B------:R-:W-:Y:S01]  /*e8d0*/  FMUL.FTZ R5, R10, R29 ;  /* 0x0000001d0a057220 */ /* 0x000fe20000410000 */
[----:B------:R-:W-:Y:S01]  /*e8e0*/  FFMA.FTZ R39, R30, R28, R39 ;  /* 0x0000001c1e277223 */ /* 0x000fe20000010027 */
[----:B------:R-:W-:-:S02]  /*e8f0*/  HADD2.F32 R36, -RZ, R11.H0_H0 ;  /* 0x2000000bff247230 */ /* 0x000fc40000004100 */
[-C--:B------:R-:W-:Y:S01]  /*e900*/  FMUL.FTZ R45, R10, R9.reuse ;  /* 0x000000090a2d7220 */ /* 0x080fe20000410000 */
[----:B------:R-:W-:Y:S01]  /*e910*/  FFMA.FTZ R28, R6, R9, -R5 ;  /* 0x00000009061c7223 */ /* 0x000fe20000010805 */
[----:B------:R-:W-:Y:S02]  /*e920*/  HADD2.F32 R11, -RZ, R11.H1_H1 ;  /* 0x3000000bff0b7230 */ /* 0x000fe40000004100 */
[----:B------:R-:W-:Y:S01]  /*e930*/  FFMA.FTZ R37, R30, R8, -R37 ;  /* 0x000000081e257223 */ /* 0x000fe20000010825 */
[----:B------:R-:W-:Y:S02]  /*e940*/  HADD2.F32 R5, -RZ, R25.H1_H1 ;  /* 0x30000019ff057230 */ /* 0x000fe40000004100 */
[----:B------:R-:W-:Y:S01]  /*e950*/  FFMA.FTZ R30, R6, R29, R45 ;  /* 0x0000001d061e7223 */ /* 0x000fe2000001002d */
[----:B------:R-:W-:Y:S02]  /*e960*/  HADD2.F32 R10, -RZ, R26.H1_H1 ;  /* 0x3000001aff0a7230 */ /* 0x000fe40000004100 */
[----:B------:R-:W-:-:S02]  /*e970*/  HADD2.F32 R4, -RZ, R15.H1_H1 ;  /* 0x3000000fff047230 */ /* 0x000fc40000004100 */
[CC--:B------:R-:W-:Y:S01]  /*e980*/  FMUL.FTZ R6, R36.reuse, R5.reuse ;  /* 0x0000000524067220 */ /* 0x0c0fe20000410000 */
[----:B------:R-:W-:Y:S02]  /*e990*/  HADD2.F32 R8, -RZ, R20.H1_H1 ;  /* 0x30000014ff087230 */ /* 0x000fe40000004100 */
[C---:B------:R-:W-:Y:S01]  /*e9a0*/  FMUL.FTZ R38, R11.reuse, R10 ;  /* 0x0000000a0b267220 */ /* 0x040fe20000410000 */
[----:B------:R-:W-:Y:S02]  /*e9b0*/  FMUL.FTZ R36, R36, R4 ;  /* 0x0000000424247220 */ /* 0x000fe40000410000 */
        /* <DEDUP_REMOVED lines=15> */
.L_x_6137:
[----:B------:R-:W-:Y:S05]  /*eab0*/  BSYNC B1 ;  /* 0x0000000000017941 */ /* 0x000fea0003800000 */
.L_x_6136:
[----:B------:R-:W-:Y:S04]  /*eac0*/  BSSY B1, `(.L_x_6138) ;  /* 0x0000060000017945 */ /* 0x000fe80003800000 */
[----:B------:R-:W-:Y:S05]  /*ead0*/  @P2 BRA `(.L_x_6139) ;  /* 0x0000000400782947 */ /* 0x000fea0003800000 */
[----:B--2---:R-:W2:Y:S04]  /*eae0*/  LDL R0, [R1+0x8c] ;  /* 0x00008c0001007983 */ /* 0x004ea80000100800 */
[----:B-1----:R-:W3:Y:S04]  /*eaf0*/  LDL R9, [R1+0x38] ;  /* 0x0000380001097983 */ /* 0x002ee80000100800 */
[----:B------:R-:W4:Y:S04]  /*eb00*/  LDL R7, [R1+0x5c] ;  /* 0x00005c0001077983 */ /* 0x000f280000100800 */
[----:B------:R-:W4:Y:S01]  /*eb10*/  LDL R8, [R1+0x4c] ;  /* 0x00004c0001087983 */ /* 0x000f220000100800 */
[----:B0-----:R-:W-:-:S02]  /*eb20*/  HADD2.F32 R37, -RZ, R13.H0_H0 ;  /* 0x2000000dff257230 */ /* 0x001fc40000004100 */
[--C-:B------:R-:W-:Y:S02]  /*eb30*/  HADD2.F32 R39, -RZ, R21.reuse.H0_H0 ;  /* 0x20000015ff277230 */ /* 0x100fe40000004100 */
[----:B------:R-:W-:Y:S02]  /*eb40*/  HADD2.F32 R44, -RZ, R24.H0_H0 ;  /* 0x20000018ff2c7230 */ /* 0x000fe40000004100 */
[----:B------:R-:W-:Y:S02]  /*eb50*/  HADD2.F32 R40, -RZ, R14.H0_H0 ;  /* 0x2000000eff287230 */ /* 0x000fe40000004100 */
[----:B------:R-:W-:Y:S02]  /*eb60*/  HADD2.F32 R46, -RZ, R21.H1_H1 ;  /* 0x30000015ff2e7230 */ /* 0x000fe40000004100 */
[----:B------:R-:W-:Y:S02]  /*eb70*/  HADD2.F32 R42, -RZ, R13.H1_H1 ;  /* 0x3000000dff2a7230 */ /* 0x000fe40000004100 */
[----:B------:R-:W-:-:S02]  /*eb80*/  HADD2.F32 R43, -RZ, R24.H1_H1 ;  /* 0x30000018ff2b7230 */ /* 0x000fc40000004100 */
[----:B------:R-:W-:Y:S02]  /*eb90*/  HADD2.F32 R41, -RZ, R15.H0_H0 ;  /* 0x2000000fff297230 */ /* 0x000fe40000004100 */
[----:B------:R-:W-:Y:S01]  /*eba0*/  HADD2.F32 R45, -RZ, R25.H0_H0 ;  /* 0x20000019ff2d7230 */ /* 0x000fe20000004100 */
[----:B--2---:R-:W-:Y:S02]  /*ebb0*/  R2UR UR4, R0 ;  /* 0x00000000000472ca */ /* 0x004fe400000e0000 */
[----:B------:R-:W-:Y:S02]  /*ebc0*/  LEA.HI R0, R3, R12, RZ, 0x1d ;  /* 0x0000000c03007211 */ /* 0x000fe400078fe8ff */
[----:B---3--:R-:W-:Y:S02]  /*ebd0*/  LOP3.LUT R6, R9, 0x38, R16, 0xf8, !PT ;  /* 0x0000003809067812 */ /* 0x008fe400078ef810 */
[----:B------:R-:W-:Y:S01]  /*ebe0*/  SHF.R.S32.HI R5, RZ, 0x1f, R0 ;  /* 0x0000001fff057819 */ /* 0x000fe20000011400 */
[----:B------:R-:W-:-:S03]  /*ebf0*/  IMAD.SHL.U32 R4, R0, 0x8, RZ ;  /* 0x0000000800047824 */ /* 0x000fc600078e00ff */
[----:B------:R-:W-:Y:S02]  /*ec00*/  LEA.HI R5, R5, R0, RZ, 0x3 ;  /* 0x0000000005057211 */ /* 0x000fe400078f18ff */
[----:B------:R-:W-:Y:S02]  /*ec10*/  LOP3.LUT R0, R9, 0x38, R4, 0xf8, !PT ;  /* 0x0000003809007812 */ /* 0x000fe400078ef804 */
[----:B----4-:R-:W-:Y:S01]  /*ec20*/  LOP3.LUT R6, R8, R6, R7, 0xf6, !PT ;  /* 0x0000000608067212 */ /* 0x010fe200078ef607 */
[----:B------:R-:W-:Y:S01]  /*ec30*/  IMAD.SHL.U32 R5, R5, 0x400, RZ ;  /* 0x0000040005057824 */ /* 0x000fe200078e00ff */
[----:B------:R-:W-:Y:S02]  /*ec40*/  LOP3.LUT R0, R0, R7, RZ, 0x3c, !PT ;  /* 0x0000000700007212 */ /* 0x000fe400078e3cff */
[----:B------:R-:W-:Y:S02]  /*ec50*/  LEA R47, R6, UR4, 0x1 ;  /* 0x00000004062f7c11 */ /* 0x000fe4000f8e08ff */
[----:B------:R-:W-:-:S03]  /*ec60*/  LOP3.LUT R9, R5, 0x7fffe000, RZ, 0xc0, !PT ;  /* 0x7fffe00005097812 */ /* 0x000fc600078ec0ff */
[----:B------:R-:W0:Y:S01]  /*ec70*/  LDS.128 R4, [R47] ;  /* 0x000000002f047984 */ /* 0x000e220000000c00 */
[----:B------:R-:W-:-:S04]  /*ec80*/  IADD3 R9, R0, R9, R8 ;  /* 0x0000000900097210 */ /* 0x000fc80007ffe008 */
[----:B------:R-:W-:-:S05]  /*ec90*/  LEA R0, R9, R2, 0x1 ;  /* 0x0000000209007211 */ /* 0x000fca00078e08ff */
[----:B------:R-:W1:Y:S01]  /*eca0*/  LDS.128 R8, [R0+0x16400] ;  /* 0x0164000000087984 */ /* 0x000e620000000c00 */
[--C-:B0-----:R-:W-:Y:S02]  /*ecb0*/  HADD2.F32 R27, -RZ, R4.reuse.H0_H0 ;  /* 0x20000004ff1b7230 */ /* 0x101fe40000004100 */
[----:B------:R-:W-:Y:S02]  /*ecc0*/  HADD2.F32 R4, -RZ, R4.H1_H1 ;  /* 0x30000004ff047230 */ /* 0x000fe40000004100 */
[--C-:B------:R-:W-:Y:S02]  /*ecd0*/  HADD2.F32 R28, -RZ, R5.reuse.H0_H0 ;  /* 0x20000005ff1c7230 */ /* 0x100fe40000004100 */
[----:B------:R-:W-:Y:S02]  /*ece0*/  HADD2.F32 R5, -RZ, R5.H1_H1 ;  /* 0x30000005ff057230 */ /* 0x000fe40000004100 */
[----:B------:R-:W-:Y:S02]  /*ecf0*/  HADD2.F32 R29, -RZ, R6.H0_H0 ;  /* 0x20000006ff1d7230 */ /* 0x000fe40000004100 */
[----:B-1----:R-:W-:-:S02]  /*ed00*/  HADD2.F32 R31, -RZ, R8.H0_H0 ;  /* 0x20000008ff1f7230 */ /* 0x002fc40000004100 */
        /* <DEDUP_REMOVED lines=9> */
[----:B------:R-:W-:-:S02]  /*eda0*/  HADD2.F32 R39, -RZ, R14.H1_H1 ;  /* 0x3000000eff277230 */ /* 0x000fc40000004100 */
[-C--:B------:R-:W-:Y:S01]  /*edb0*/  FMUL.FTZ R37, R46, R33.reuse ;  /* 0x000000212e257220 */ /* 0x080fe20000410000 */
[-C--:B------:R-:W-:Y:S01]  /*edc0*/  FFMA.FTZ R31, R40, R4.reuse, -R31 ;  /* 0x00000004281f7223 */ /* 0x080fe2000001081f */
[----:B------:R-:W-:Y:S01]  /*edd0*/  FMUL.FTZ R33, R42, R33 ;  /* 0x000000212a217220 */ /* 0x000fe20000410000 */
[----:B------:R-:W-:Y:S01]  /*ede0*/  FFMA.FTZ R27, R44, R4, R27 ;  /* 0x000000042c1b7223 */ /* 0x000fe2000001001b */
[--C-:B------:R-:W-:Y:S02]  /*edf0*/  HADD2.F32 R34, -RZ, R10.reuse.H0_H0 ;  /* 0x2000000aff227230 */ /* 0x100fe40000004100 */
[-C--:B------:R-:W-:Y:S01]  /*ee00*/  FMUL.FTZ R4, R43, R9.reuse ;  /* 0x000000092b047220 */ /* 0x080fe20000410000 */
[----:B------:R-:W-:Y:S02]  /*ee10*/  HADD2.F32 R10, -RZ, R10.H1_H1 ;  /* 0x3000000aff0a7230 */ /* 0x000fe40000004100 */
[----:B------:R-:W-:Y:S01]  /*ee20*/  FMUL.FTZ R8, R39, R9 ;  /* 0x0000000927087220 */ /* 0x000fe20000410000 */
[----:B------:R-:W-:-:S02]  /*ee30*/  HADD2.F32 R44, -RZ, R26.H0_H0 ;  /* 0x2000001aff2c7230 */ /* 0x000fc40000004100 */
[-C--:B------:R-:W-:Y:S01]  /*ee40*/  FFMA.FTZ R37, R42, R28.reuse, -R37 ;  /* 0x0000001c2a257223 */ /* 0x080fe20000010825 */
[----:B------:R-:W-:Y:S01]  /*ee50*/  FFMA.FTZ R33, R46, R28, R33 ;  /* 0x0000001c2e217223 */ /* 0x000fe20000010021 */
[-C--:B------:R-:W-:Y:S01]  /*ee60*/  FFMA.FTZ R28, R39, R5.reuse, -R4 ;  /* 0x00000005271c7223 */ /* 0x080fe20000010804 */
[----:B------:R-:W-:Y:S02]  /*ee70*/  HADD2.F32 R42, -RZ, R20.H0_H0 ;  /* 0x20000014ff2a7230 */ /* 0x000fe40000004100 */
[-C--:B------:R-:W-:Y:S01]  /*ee80*/  FMUL.FTZ R4, R45, R34.reuse ;  /* 0x000000222d047220 */ /* 0x080fe20000410000 */
[----:B------:R-:W-:Y:S01]  /*ee90*/  FMUL.FTZ R40, R41, R34 ;  /* 0x0000002229287220 */ /* 0x000fe20000410000 */
[----:B------:R-:W-:Y:S02]  /*eea0*/  HADD2.F32 R6, -RZ, R6.H1_H1 ;  /* 0x30000006ff067230 */ /* 0x000fe40000004100 */
[----:B------:R-:W-:Y:S01]  /*eeb0*/  FFMA.FTZ R34, R43, R5, R8 ;  /* 0x000000052b227223 */ /* 0x000fe20000010008 */
[-C--:B------:R-:W-:Y:S01]  /*eec0*/  FMUL.FTZ R5, R44, R10.reuse ;  /* 0x0000000a2c057220 */ /* 0x080fe20000410000 */
[----:B------:R-:W-:Y:S01]  /*eed0*/  FMUL.FTZ R9, R42, R10 ;  /* 0x0000000a2a097220 */ /* 0x000fe20000410000 */
[----:B------:R-:W-:-:S02]  /*eee0*/  HADD2.F32 R35, -RZ, R11.H0_H0 ;  /* 0x2000000bff237230 */ /* 0x000fc40000004100 */
[-C--:B------:R-:W-:Y:S01]  /*eef0*/  FFMA.FTZ R39, R41, R29.reuse, -R4 ;  /* 0x0000001d29277223 */ /* 0x080fe20000010804 */
[-C--:B------:R-:W-:Y:S01]  /*ef00*/  FFMA.FTZ R10, R42, R6.reuse, -R5 ;  /* 0x000000062a0a7223 */ /* 0x080fe20000010805 */
[----:B------:R-:W-:Y:S02]  /*ef10*/  HADD2.F32 R42, -RZ, R25.H1_H1 ;  /* 0x30000019ff2a7230 */ /* 0x000fe40000004100 */
[----:B------:R-:W-:Y:S01]  /*ef20*/  FFMA.FTZ R40, R45, R29, R40 ;  /* 0x0000001d2d287223 */ /* 0x000fe20000010028 */
[----:B------:R-:W-:Y:S02]  /*ef30*/  HADD2.F32 R8, -RZ, R15.H1_H1 ;  /* 0x3000000fff087230 */ /* 0x000fe40000004100 */
[----:B------:R-:W-:Y:S01]  /*ef40*/  FFMA.FTZ R29, R44, R6, R9 ;  /* 0x000000062c1d7223 */ /* 0x000fe20000010009 */
[----:B------:R-:W-:Y:S02]  /*ef50*/  HADD2.F32 R11, -RZ, R11.H1_H1 ;  /* 0x3000000bff0b7230 */ /* 0x000fe40000004100 */
[----:B------:R-:W-:Y:S01]  /*ef60*/  FMUL.FTZ R5, R42, R35 ;  /* 0x000000232a057220 */ /* 0x000fe20000410000 */
[----:B------:R-:W-:-:S02]  /*ef70*/  HADD2.F32 R43, -RZ, R26.H1_H1 ;  /* 0x3000001aff2b7230 */ /* 0x000fc40000004100 */
[----:B------:R-:W-:Y:S01]  /*ef80*/  FMUL.FTZ R35, R8, R35 ;  /* 0x0000002308237220 */ /* 0x000fe20000410000 */
[----:B------:R-:W-:Y:S01]  /*ef90*/  HADD2.F32 R41, -RZ, R20.H1_H1 ;  /* 0x30000014ff297230 */ /* 0x000fe20000004100 */
[----:B------:R-:W-:Y:S01]  /*efa0*/  F2FP.F16.F32.PACK_AB R9, R34, R33 ;  /* 0x000000212209723e */ /* 0x000fe200000000ff */
[--C-:B------:R-:W-:Y:S02]  /*efb0*/  HADD2.F32 R30, -RZ, R7.reuse.H0_H0 ;  /* 0x20000007ff1e7230 */ /* 0x100fe40000004100 */
[-C--:B------:R-:W-:Y:S01]  /*efc0*/  FMUL.FTZ R4, R43, R11.reuse ;  /* 0x0000000b2b047220 */ /* 0x080fe20000410000 */
[----:B------:R-:W-:Y:S02]  /*efd0*/  HADD2.F32 R7, -RZ, R7.H1_H1 ;  /* 0x30000007ff077230 */ /* 0x000fe40000004100 */
        /* <DEDUP_REMOVED lines=14> */
.L_x_6139:
[----:B------:R-:W-:Y:S05]  /*f0c0*/  BSYNC B1 ;  /* 0x0000000000017941 */ /* 0x000fea0003800000 */
.L_x_6138:
[----:B------:R-:W-:Y:S04]  /*f0d0*/  BSSY B1, `(.L_x_6140) ;  /* 0x0000060000017945 */ /* 0x000fe80003800000 */
[----:B------:R-:W-:Y:S05]  /*f0e0*/  @P3 BRA `(.L_x_6141) ;  /* 0x0000000400783947 */ /* 0x000fea0003800000 */
[----:B--23--:R-:W2:Y:S04]  /*f0f0*/  LDL R0, [R1+0x8c] ;  /* 0x00008c0001007983 */ /* 0x00cea80000100800 */
        /* <DEDUP_REMOVED lines=93> */
.L_x_6141:
[----:B------:R-:W-:Y:S05]  /*f6d0*/  BSYNC B1 ;  /* 0x0000000000017941 */ /* 0x000fea0003800000 */
.L_x_6140:
[----:B------:R-:W-:Y:S05]  /*f6e0*/  @P0 BRA `(.L_x_6127) ;  /* 0x0000000400780947 */ /* 0x000fea0003800000 */
[----:B--234-:R-:W2:Y:S04]  /*f6f0*/  LDL R0, [R1+0x8c] ;  /* 0x00008c0001007983 */ /* 0x01cea80000100800 */
[----:B------:R-:W3:Y:S04]  /*f700*/  LDL R7, [R1+0x30] ;  /* 0x0000300001077983 */ /* 0x000ee80000100800 */
[----:B------:R-:W4:Y:S04]  /*f710*/  LDL R6, [R1+0x50] ;  /* 0x0000500001067983 */ /* 0x000f280000100800 */
[----:B------:R-:W5:Y:S01]  /*f720*/  LDL R8, [R1+0x54] ;  /* 0x0000540001087983 */ /* 0x000f620000100800 */
[----:B------:R-:W-:Y:S01]  /*f730*/  LEA.HI R3, R3, R12, RZ, 0x1d ;  /* 0x0000000c03037211 */ /* 0x000fe200078fe8ff */
[----:B0-----:R-:W-:-:S02]  /*f740*/  HADD2.F32 R36, -RZ, R21.H0_H0 ;  /* 0x20000015ff247230 */ /* 0x001fc40000004100 */
[----:B------:R-:W-:Y:S01]  /*f750*/  HADD2.F32 R34, -RZ, R13.H0_H0 ;  /* 0x2000000dff227230 */ /* 0x000fe20000004100 */
[----:B------:R-:W-:Y:S01]  /*f760*/  SHF.R.S32.HI R4, RZ, 0x1f, R3 ;  /* 0x0000001fff047819 */ /* 0x000fe20000011403 */
[--C-:B------:R-:W-:Y:S02]  /*f770*/  HADD2.F32 R38, -RZ, R24.reuse.H0_H0 ;  /* 0x20000018ff267230 */ /* 0x100fe40000004100 */
[----:B------:R-:W-:Y:S01]  /*f780*/  HADD2.F32 R40, -RZ, R21.H1_H1 ;  /* 0x30000015ff287230 */ /* 0x000fe20000004100 */
[----:B------:R-:W-:Y:S01]  /*f790*/  LEA.HI R4, R4, R3, RZ, 0x3 ;  /* 0x0000000304047211 */ /* 0x000fe200078f18ff */
[----:B------:R-:W-:Y:S02]  /*f7a0*/  HADD2.F32 R41, -RZ, R24.H1_H1 ;  /* 0x30000018ff297230 */ /* 0x000fe40000004100 */
[----:B------:R-:W-:Y:S02]  /*f7b0*/  HADD2.F32 R39, -RZ, R15.H0_H0 ;  /* 0x2000000fff277230 */ /* 0x000fe40000004100 */
[----:B------:R-:W-:-:S02]  /*f7c0*/  IMAD.SHL.U32 R4, R4, 0x400, RZ ;  /* 0x0000040004047824 */ /* 0x000fc400078e00ff */
[----:B------:R-:W-:Y:S01]  /*f7d0*/  HADD2.F32 R43, -RZ, R25.H0_H0 ;  /* 0x20000019ff2b7230 */ /* 0x000fe20000004100 */
[----:B--2---:R-:W-:Y:S02]  /*f7e0*/  R2UR UR4, R0 ;  /* 0x00000000000472ca */ /* 0x004fe400000e0000 */
[----:B------:R-:W-:Y:S02]  /*f7f0*/  SHF.L.U32 R0, R3, 0x3, RZ ;  /* 0x0000000303007819 */ /* 0x000fe400000006ff */
[----:B------:R-:W-:Y:S02]  /*f800*/  LOP3.LUT R3, R4, 0x7fffe000, RZ, 0xc0, !PT ;  /* 0x7fffe00004037812 */ /* 0x000fe400078ec0ff */
[C---:B---3--:R-:W-:Y:S02]  /*f810*/  LOP3.LUT R0, R7.reuse, 0x38, R0, 0xf8, !PT ;  /* 0x0000003807007812 */ /* 0x048fe400078ef800 */
[----:B------:R-:W-:Y:S02]  /*f820*/  LOP3.LUT R5, R7, 0x38, R16, 0xf8, !PT ;  /* 0x0000003807057812 */ /* 0x000fe400078ef810 */
[----:B----4-:R-:W-:-:S02]  /*f830*/  LOP3.LUT R0, R0, R6, RZ, 0x3c, !PT ;  /* 0x0000000600007212 */ /* 0x010fc400078e3cff */
[----:B-----5:R-:W-:Y:S02]  /*f840*/  LOP3.LUT R5, R8, R5, R6, 0xf6, !PT ;  /* 0x0000000508057212 */ /* 0x020fe400078ef606 */
[----:B------:R-:W-:Y:S02]  /*f850*/  IADD3 R3, R0, R3, R8 ;  /* 0x0000000300037210 */ /* 0x000fe40007ffe008 */
[----:B------:R-:W-:-:S03]  /*f860*/  LEA R42, R5, UR4, 0x1 ;  /* 0x00000004052a7c11 */ /* 0x000fc6000f8e08ff */
[----:B------:R-:W-:Y:S02]  /*f870*/  IMAD R3, R3, 0x2, R2 ;  /* 0x0000000203037824 */ /* 0x000fe400078e0202 */
[----:B------:R-:W0:Y:S04]  /*f880*/  LDS.128 R4, [R42] ;  /* 0x000000002a047984 */ /* 0x000e280000000c00 */
[----:B-1----:R-:W1:Y:S01]  /*f890*/  LDS.128 R8, [R3+0x16400] ;  /* 0x0164000003087984 */ /* 0x002e620000000c00 */
[--C-:B0-----:R-:W-:Y:S02]  /*f8a0*/  HADD2.F32 R0, -RZ, R4.reuse.H0_H0 ;  /* 0x20000004ff007230 */ /* 0x101fe40000004100 */
[----:B------:R-:W-:Y:S02]  /*f8b0*/  HADD2.F32 R4, -RZ, R4.H1_H1 ;  /* 0x30000004ff047230 */ /* 0x000fe40000004100 */
[----:B-1----:R-:W-:-:S02]  /*f8c0*/  HADD2.F32 R29, -RZ, R8.H0_H0 ;  /* 0x20000008ff1d7230 */ /* 0x002fc40000004100 */
[----:B------:R-:W-:Y:S02]  /*f8d0*/  HADD2.F32 R8, -RZ, R8.H1_H1 ;  /* 0x30000008ff087230 */ /* 0x000fe40000004100 */
[--C-:B------:R-:W-:Y:S02]  /*f8e0*/  HADD2.F32 R30, -RZ, R9.reuse.H0_H0 ;  /* 0x20000009ff1e7230 */ /* 0x100fe40000004100 */
[-C--:B------:R-:W-:Y:S01]  /*f8f0*/  FMUL.FTZ R35, R36, R29.reuse ;  /* 0x0000001d24237220 */ /* 0x080fe20000410000 */
[----:B------:R-:W-:Y:S01]  /*f900*/  FMUL.FTZ R29, R34, R29 ;  /* 0x0000001d221d7220 */ /* 0x000fe20000410000 */
[----:B------:R-:W-:Y:S01]  /*f910*/  FMUL.FTZ R21, R38, R8 ;  /* 0x0000000826157220 */ /* 0x000fe20000410000 */
[----:B------:R-:W-:Y:S02]  /*f920*/  HADD2.F32 R9, -RZ, R9.H1_H1 ;  /* 0x30000009ff097230 */ /* 0x000fe40000004100 */
[----:B------:R-:W-:Y:S01]  /*f930*/  FFMA.FTZ R35, R34, R0, -R35 ;  /* 0x0000000022237223 */ /* 0x000fe20000010823 */
[----:B------:R-:W-:-:S02]  /*f940*/  HADD2.F32 R34, -RZ, R14.H0_H0 ;  /* 0x2000000eff227230 */ /* 0x000fc40000004100 */
[----:B------:R-:W-:Y:S01]  /*f950*/  FFMA.FTZ R29, R36, R0, R29 ;  /* 0x00000000241d7223 */ /* 0x000fe2000001001d */
[----:B------:R-:W-:Y:S02]  /*f960*/  HADD2.F32 R36, -RZ, R13.H1_H1 ;  /* 0x3000000dff247230 */ /* 0x000fe40000004100 */
[--C-:B------:R-:W-:Y:S02]  /*f970*/  HADD2.F32 R12, -RZ, R5.reuse.H0_H0 ;  /* 0x20000005ff0c7230 */ /* 0x100fe40000004100 */
[C---:B------:R-:W-:Y:S01]  /*f980*/  FMUL.FTZ R13, R34.reuse, R8 ;  /* 0x00000008220d7220 */ /* 0x040fe20000410000 */
[----:B------:R-:W-:Y:S01]  /*f990*/  FFMA.FTZ R0, R34, R4, -R21 ;  /* 0x0000000422007223 */ /* 0x000fe20000010815 */
[----:B------:R-:W-:Y:S02]  /*f9a0*/  HADD2.F32 R5, -RZ, R5.H1_H1 ;  /* 0x30000005ff057230 */ /* 0x000fe40000004100 */
[----:B------:R-:W-:Y:S01]  /*f9b0*/  FMUL.FTZ R21, R40, R30 ;  /* 0x0000001e28157220 */ /* 0x000fe20000410000 */
[----:B------:R-:W-:Y:S01]  /*f9c0*/  FFMA.FTZ R8, R38, R4, R13 ;  /* 0x0000000426087223 */ /* 0x000fe2000001000d */
[----:B------:R-:W-:-:S02]  /*f9d0*/  HADD2.F32 R13, -RZ, R14.H1_H1 ;  /* 0x3000000eff0d7230 */ /* 0x000fc40000004100 */
[C---:B------:R-:W-:Y:S01]  /*f9e0*/  FMUL.FTZ R37, R36.reuse, R30 ;  /* 0x0000001e24257220 */ /* 0x040fe20000410000 */
[--C-:B------:R-:W-:Y:S02]  /*f9f0*/  HADD2.F32 R31, -RZ, R10.reuse.H0_H0 ;  /* 0x2000000aff1f7230 */ /* 0x100fe40000004100 */
[-C--:B------:R-:W-:Y:S01]  /*fa00*/  FMUL.FTZ R4, R41, R9.reuse ;  /* 0x0000000929047220 */ /* 0x080fe20000410000 */
[----:B------:R-:W-:Y:S02]  /*fa10*/  HADD2.F32 R10, -RZ, R10.H1_H1 ;  /* 0x3000000aff0a7230 */ /* 0x000fe40000004100 */
[----:B------:R-:W-:Y:S01]  /*fa20*/  FMUL.FTZ R14, R13, R9 ;  /* 0x000000090d0e7220 */ /* 0x000fe20000410000 */
[----:B------:R-:W-:Y:S02]  /*fa30*/  HADD2.F32 R34, -RZ, R26.H0_H0 ;  /* 0x2000001aff227230 */ /* 0x000fe40000004100 */
[-C--:B------:R-:W-:Y:S01]  /*fa40*/  FFMA.FTZ R21, R36, R12.reuse, -R21 ;  /* 0x0000000c24157223 */ /* 0x080fe20000010815 */
[----:B------:R-:W-:Y:S01]  /*fa50*/  FFMA.FTZ R37, R40, R12, R37 ;  /* 0x0000000c28257223 */ /* 0x000fe20000010025 */
[----:B------:R-:W-:-:S02]  /*fa60*/  HADD2.F32 R27, -RZ, R6.H0_H0 ;  /* 0x20000006ff1b7230 */ /* 0x000fc40000004100 */
[----:B------:R-:W-:Y:S01]  /*fa70*/  FFMA.FTZ R12, R13, R5, -R4 ;  /* 0x000000050d0c7223 */ /* 0x000fe20000010804 */
[----:B------:R-:W-:Y:S02]  /*fa80*/  HADD2.F32 R30, -RZ, R20.H0_H0 ;  /* 0x20000014ff1e7230 */ /* 0x000fe40000004100 */
[-C--:B------:R-:W-:Y:S01]  /*fa90*/  FMUL.FTZ R4, R43, R31.reuse ;  /* 0x0000001f2b047220 */ /* 0x080fe20000410000 */
[----:B------:R-:W-:Y:S02]  /*faa0*/  HADD2.F32 R6, -RZ, R6.H1_H1 ;  /* 0x30000006ff067230 */ /* 0x000fe40000004100 */
[----:B------:R-:W-:Y:S01]  /*fab0*/  FMUL.FTZ R24, R39, R31 ;  /* 0x0000001f27187220 */ /* 0x000fe20000410000 */
[----:B------:R-:W-:Y:S01]  /*fac0*/  FFMA.FTZ R14, R41, R5, R14 ;  /* 0x00000005290e7223 */ /* 0x000fe2000001000e */
[-C--:B------:R-:W-:Y:S01]  /*fad0*/  FMUL.FTZ R5, R34, R10.reuse ;  /* 0x0000000a22057220 */ /* 0x080fe20000410000 */
[--C-:B------:R-:W-:Y:S02]  /*fae0*/  HADD2.F32 R33, -RZ, R11.reuse.H0_H0 ;  /* 0x2000000bff217230 */ /* 0x100fe40000004100 */
[-C--:B------:R-:W-:Y:S01]  /*faf0*/  FFMA.FTZ R13, R39, R27.reuse, -R4 ;  /* 0x0000001b270d7223 */ /* 0x080fe20000010804 */
[----:B------:R-:W-:Y:S01]  /*fb00*/  FFMA.FTZ R24, R43, R27, R24 ;  /* 0x0000001b2b187223 */ /* 0x000fe20000010018 */
[----:B------:R-:W-:Y:S01]  /*fb10*/  FMUL.FTZ R9, R30, R10 ;  /* 0x0000000a1e097220 */ /* 0x000fe20000410000 */
[----:B------:R-:W-:-:S02]  /*fb20*/  HADD2.F32 R11, -RZ, R11.H1_H1 ;  /* 0x3000000bff0b7230 */ /* 0x000fc40000004100 */
[-C--:B------:R-:W-:Y:S01]  /*fb30*/  FFMA.FTZ R10, R30, R6.reuse, -R5 ;  /* 0x000000061e0a7223 */ /* 0x080fe20000010805 */
[----:B------:R-:W-:Y:S01]  /*fb40*/  HADD2.F32 R36, -RZ, R25.H1_H1 ;  /* 0x30000019ff247230 */ /* 0x000fe20000004100 */
[----:B------:R-:W-:Y:S01]  /*fb50*/  F2FP.F16.F32.PACK_AB R8, R8, R29 ;  /* 0x0000001d0808723e */ /* 0x000fe200000000ff */
[----:B------:R-:W-:Y:S02]  /*fb60*/  HADD2.F32 R27, -RZ, R26.H1_H1 ;  /* 0x3000001aff1b7230 */ /* 0x000fe40000004100 */
[----:B------:R-:W-:Y:S02]  /*fb70*/  HADD2.F32 R30, -RZ, R15.H1_H1 ;  /* 0x3000000fff1e7230 */ /* 0x000fe40000004100 */
[----:B------:R-:W-:Y:S01]  /*fb80*/  FFMA.FTZ R15, R34, R6, R9 ;  /* 0x00000006220f7223 */ /* 0x000fe20000010009 */
[----:B------:R-:W-:Y:S02]  /*fb90*/  HADD2.F32 R25, -RZ, R20.H1_H1 ;  /* 0x30000014ff197230 */ /* 0x000fe40000004100 */
[----:B------:R-:W-:Y:S01]  /*fba0*/  FMUL.FTZ R5, R36, R33 ;  /* 0x0000002124057220 */ /* 0x000fe20000410000 */
[----:B------:R-:W-:-:S02]  /*fbb0*/  HADD2.F32 R28, -RZ, R7.H0_H0 ;  /* 0x20000007ff1c7230 */ /* 0x000fc40000004100 */
[----:B------:R-:W-:Y:S01]  /*fbc0*/  FMUL.FTZ R4, R27, R11 ;  /* 0x0000000b1b047220 */ /* 0x000fe20000410000 */
        /* <DEDUP_REMOVED lines=16> */
.L_x_6127:
[----:B------:R-:W-:Y:S05]  /*fcd0*/  BSYNC B0 ;  /* 0x0000000000007941 */ /* 0x000fea0003800000 */
.L_x_6105:
        /* <DEDUP_REMOVED lines=8> */
.L_x_6103:
[----:B------:R-:W-:-:S06]  /*fd60*/  ULOP3.LUT UR4, UR60, 0x1, URZ, 0xfc, !UPT ;  /* 0x000000013c047892 */ /* 0x000fcc000f8efc3f */
[----:B0-234-:R-:W-:-:S05]  /*fd70*/  IMAD.U32 R0, RZ, RZ, UR4 ;  /* 0x00000004ff007e24 */ /* 0x01dfca000f8e00ff */
[----:B------:R-:W-:-:S13]  /*fd80*/  ISETP.NE.AND P0, PT, R0, 0x3, PT ;  /* 0x000000030000780c */ /* 0x000fda0003f05270 */
[----:B------:R-:W-:Y:S05]  /*fd90*/  @!P0 BRA `(.L_x_6142) ;  /* 0x0000000000048947 */ /* 0x000fea0003800000 */
[----:B------:R-:W-:Y:S01]  /*fda0*/  BPT.TRAP 0x1 ;  /* 0x000000040000795c */ /* 0x000fe20000300000 */
.L_x_6142:
[----:B------:R-:W2:Y:S01]  /*fdb0*/  LDL R3, [R1+0x4] ;  /* 0x0000040001037983 */ /* 0x000ea20000100800 */
[----:B------:R-:W-:Y:S02]  /*fdc0*/  LEA R0, R228, R2, 0x3 ;  /* 0x00000002e4007211 */ /* 0x000fe400078e18ff */
[----:B--2---:R-:W-:-:S04]  /*fdd0*/  SHF.L.U32 R3, R3, 0x1f, RZ ;  /* 0x0000001f03037819 */ /* 0x004fc800000006ff */
[----:B------:R0:W2:Y:S01]  /*fde0*/  SYNCS.PHASECHK.TRANS64.TRYWAIT P2, [R0+URZ+0x34830], R3 ;  /* 0x03483003000075a7 */ /* 0x0000a2000804017f */
[----:B------:R-:W-:Y:S05]  /*fdf0*/  @!P0 BRA `(.L_x_6143) ;  /* 0x0000000000048947 */ /* 0x000fea0003800000 */
[----:B------:R-:W-:Y:S01]  /*fe00*/  BPT.TRAP 0x1 ;  /* 0x000000040000795c */ /* 0x000fe20000300000 */
.L_x_6143:
[----:B------:R-:W3:Y:S01]  /*fe10*/  S2R R4, SR_TID.X ;  /* 0x0000000000047919 */ /* 0x000ee20000002100 */
[----:B------:R-:W-:Y:S01]  /*fe20*/  IMAD.MOV.U32 R87, RZ, RZ, RZ ;  /* 0x000000ffff577224 */ /* 0x000fe200078e00ff */
[----:B---3--:R-:W-:-:S04]  /*fe30*/  LOP3.LUT R4, R4, 0x7f, RZ, 0xc0, !PT ;  /* 0x0000007f04047812 */ /* 0x008fc800078ec0ff */
[----:B------:R-:W-:Y:S01]  /*fe40*/  ISETP.NE.AND P1, PT, R4, RZ, PT ;  /* 0x000000ff0400720c */ /* 0x000fe20003f25270 */
[----:B--2---:R-:W-:-:S12]  /*fe50*/  @P2 BRA `(.L_x_6144) ;  /* 0x0000000000082947 */ /* 0x004fd80003800000 */
[----:B------:R-:W2:Y:S02]  /*fe60*/  SYNCS.PHASECHK.TRANS64.TRYWAIT P2, [R0+URZ+0x34830], R3 ;  /* 0x03483003000075a7 */ /* 0x000ea4000804017f */
[----:B--2---:R-:W-:Y:S05]  /*fe70*/  @!P2 BRA `(.L_x_6145) ;  /* 0x0000015800e8a947 */ /* 0x004fea0003800000 */
.L_x_6144:
[----:B------:R-:W-:Y:S05]  /*fe80*/  WARPSYNC.ALL ;  /* 0x0000000000007948 */ /* 0x000fea0003800000 */
[----:B0-2---:R-:W-:Y:S01]  /*fe90*/  VIADD R3, R2, 0x1e400 ;  /* 0x0001e40002037836 */ /* 0x005fe20000000000 */
[----:B------:R-:W-:Y:S01]  /*fea0*/  R2UR UR56, R32 ;  /* 0x00000000203872ca */ /* 0x000fe200000e0000 */
[----:B------:R-:W-:Y:S01]  /*feb0*/  IMAD.MOV.U32 R5, RZ, RZ, 0x40000040 ;  /* 0x40000040ff057424 */ /* 0x000fe200078e00ff */
[----:B------:R-:W-:Y:S01]  /*fec0*/  WARPGROUP.ARRIVE ;  /* 0x00000000000079c5 */ /* 0x000fe20000000000 */
[----:B------:R-:W-:Y:S01]  /*fed0*/  UMOV UR9, 0x40000040 ;  /* 0x4000004000097882 */ /* 0x000fe20000000000 */
[----:B------:R-:W-:Y:S01]  /*fee0*/  SHF.R.U32.HI R3, RZ, 0x4, R3 ;  /* 0x00000004ff037819 */ /* 0x000fe20000011603 */
[----:B------:R-:W-:Y:S01]  /*fef0*/  IMAD.MOV.U32 R11, RZ, RZ, 0x40000040 ;  /* 0x40000040ff0b7424 */ /* 0x000fe200078e00ff */
[----:B------:R-:W-:Y:S01]  /*ff00*/  R2UR UR11, R5 ;  /* 0x00000000050b72ca */ /* 0x000fe200000e0000 */
[----:B------:R-:W-:Y:S01]  /*ff10*/  IMAD.MOV.U32 R15, RZ, RZ, 0x40000040 ;  /* 0x40000040ff0f7424 */ /* 0x000fe200078e00ff */
[----:B------:R-:W-:Y:S01]  /*ff20*/  LOP3.LUT R3, R3, 0x3fff, RZ, 0xc0, !PT ;  /* 0x00003fff03037812 */ /* 0x000fe200078ec0ff */
[----:B------:R-:W0:Y:S01]  /*ff30*/  S2R R122, SR_TID.X ;  /* 0x00000000007a7919 */ /* 0x000e220000002100 */
[----:B------:R-:W-:Y:S01]  /*ff40*/  R2UR UR15, R11 ;  /* 0x000000000b0f72ca */ /* 0x000fe200000e0000 */
[----:B------:R-:W-:Y:S01]  /*ff50*/  @!P1 VIADD R0, R0, 0x34840 ;  /* 0x0003484000009836 */ /* 0x000fe20000000000 */
[----:B------:R-:W-:Y:S01]  /*ff60*/  LOP3.LUT R4, R3, 0x10000, RZ, 0xfc, !PT ;  /* 0x0001000003047812 */ /* 0x000fe200078efcff */
[----:B------:R-:W-:Y:S01]  /*ff70*/  ULOP3.LUT UR56, UR56, 0x10000, URZ, 0xfc, !UPT ;  /* 0x0001000038387892 */ /* 0x000fe2000f8efc3f */
[----:B------:R-:W-:Y:S01]  /*ff80*/  MOV R8, UR37 ;  /* 0x0000002500087c02 */ /* 0x000fe20008000f00 */
[----:B------:R-:W-:Y:S01]  /*ff90*/  UMOV UR37, UR9 ;  /* 0x0000000900257c82 */ /* 0x000fe20008000000 */
[----:B-1----:R-:W-:Y:S01]  /*ffa0*/  MOV R9, UR36 ;  /* 0x0000002400097c02 */ /* 0x002fe20008000f00 */
[----:B------:R1:W-:Y:S01]  /*ffb0*/  STL [R1+0x2c], R4 ;  /* 0x00002c0401007387 */ /* 0x0003e20000100800 */
[----:B------:R-:W-:Y:S01]  /*ffc0*/  UMOV UR13, UR37 ;  /* 0x00000025000d7c82 */ /* 0x000fe20008000000 */
[----:B------:R-:W-:Y:S01]  /*ffd0*/  MOV R13, 0x40000040 ;  /* 0x40000040000d7802 */ /* 0x000fe20000000f00 */
[----:B------:R-:W-:Y:S01]  /*ffe0*/  UMOV UR8, UR56 ;  /* 0x0000003800087c82 */ /* 0x000fe20008000000 */
[----:B------:R-:W-:Y:S01]  /*fff0*/  UMOV UR21, UR37 ;  /* 0x0000002500157c82 */ /* 0x000fe20008000000 */
[----:B------:R-:W-:Y:S01]  /*10000*/  UMOV UR36, UR8 ;  /* 0x0000000800247c82 */ /* 0x000fe20008000000 */
[----:B------:R-:W-:Y:S01]  /*10010*/  R2UR UR23, R13 ;  /* 0x000000000d1772ca */ /* 0x000fe200000e0000 */
[----:B------:R-:W-:Y:S01]  /*10020*/  UMOV UR12, UR36 ;  /* 0x00000024000c7c82 */ /* 0x000fe20008000000 */
[----:B------:R-:W-:Y:S01]  /*10030*/  UMOV UR20, UR36 ;  /* 0x0000002400147c82 */ /* 0x000fe20008000000 */
[----:B------:R-:W-:Y:S01]  /*10040*/  R2UR UR55, R15 ;  /* 0x000000000f3772ca */ /* 0x000fe200000e0000 */
[----:B-1----:R-:W-:Y:S01]  /*10050*/  IMAD R4, R228, 0xb00, R4 ;  /* 0x00000b00e4047824 */ /* 0x002fe200078e0204 */
[----:B------:R-:W-:Y:S01]  /*10060*/  UMOV UR52, UR36 ;  /* 0x0000002400347c82 */ /* 0x000fe20008000000 */
[----:B------:R-:W-:Y:S01]  /*10070*/  UMOV UR53, UR37 ;  /* 0x0000002500357c82 */ /* 0x000fe20008000000 */
[----:B------:R-:W-:Y:S01]  /*10080*/  R2UR UR35, R11 ;  /* 0x000000000b2372ca */ /* 0x000fe200000e0000 */
[C---:B------:R-:W-:Y:S01]  /*10090*/  VIADD R10, R4.reuse, 0x80 ;  /* 0x00000080040a7836 */ /* 0x040fe20000000000 */
[C---:B------:R-:W-:Y:S01]  /*100a0*/  R2UR UR10, R4.reuse ;  /* 0x00000000040a72ca */ /* 0x040fe200000e0000 */
[C---:B------:R-:W-:Y:S01]  /*100b0*/  VIADD R14, R4.reuse, 0x180 ;  /* 0x00000180040e7836 */ /* 0x040fe20000000000 */
[----:B------:R-:W-:Y:S01]  /*100c0*/  IADD3 R12, R4, 0x100, RZ ;  /* 0x00000100040c7810 */ /* 0x000fe20007ffe0ff */
[----:B------:R-:W-:Y:S01]  /*100d0*/  UMOV UR32, UR36 ;  /* 0x0000002400207c82 */ /* 0x000fe20008000000 */
[----:B------:R-:W-:Y:S01]  /*100e0*/  R2UR UR14, R10 ;  /* 0x000000000a0e72ca */ /* 0x000fe200000e0000 */
[----:B------:R-:W-:Y:S01]  /*100f0*/  VIADD R10, R4, 0x200 ;  /* 0x00000200040a7836 */ /* 0x000fe20000000000 */
[----:B------:R-:W-:Y:S01]  /*10100*/  R2UR UR22, R12 ;  /* 0x000000000c1672ca */ /* 0x000fe200000e0000 */
[----:B------:R-:W-:Y:S01]  /*10110*/  UMOV UR33, UR37 ;  /* 0x0000002500217c82 */ /* 0x000fe20008000000 */
[----:B------:R-:W-:Y:S01]  /*10120*/  R2UR UR54, R14 ;  /* 0x000000000e3672ca */ /* 0x000fe200000e0000 */
[----:B------:R-:W-:Y:S01]  /*10130*/  VIADD R12, R4, 0x280 ;  /* 0x00000280040c7836 */ /* 0x000fe20000000000 */
[----:B------:R-:W-:Y:S01]  /*10140*/  R2UR UR34, R10 ;  /* 0x000000000a2272ca */ /* 0x000fe200000e0000 */
[----:B------:R-:W-:Y:S01]  /*10150*/  UMOV UR28, UR36 ;  /* 0x00000024001c7c82 */ /* 0x000fe20008000000 */
[----:B------:R-:W-:Y:S01]  /*10160*/  R2UR UR31, R13 ;  /* 0x000000000d1f72ca */ /* 0x000fe200000e0000 */
[----:B------:R-:W-:Y:S01]  /*10170*/  HGMMA.64x16x16.F32 R112, gdesc[UR8], RZ, !UPT, gsb0 ;  /* 0x00200000087079f0 */ /* 0x000fe2000c0008ff */
[----:B------:R-:W-:Y:S01]  /*10180*/  R2UR UR30, R12 ;  /* 0x000000000c1e72ca */ /* 0x000fe200000e0000 */
[----:B------:R-:W-:Y:S01]  /*10190*/  UMOV UR29, UR37 ;  /* 0x00000025001d7c82 */ /* 0x000fe20008000000 */
[----:B------:R-:W-:Y:S01]  /*101a0*/  IADD3 R14, R4, 0x300, RZ ;  /* 0x00000300040e7810 */ /* 0x000fe20007ffe0ff */
[----:B------:R-:W-:Y:S01]  /*101b0*/  UMOV UR44, UR36 ;  /* 0x00000024002c7c82 */ /* 0x000fe20008000000 */
[----:B------:R-:W-:Y:S01]  /*101c0*/  R2UR UR47, R15 ;  /* 0x000000000f2f72ca */ /* 0x000fe200000e0000 */
[----:B------:R-:W-:Y:S01]  /*101d0*/  UMOV UR45, UR37 ;  /* 0x00000025002d7c82 */ /* 0x000fe20008000000 */
[----:B------:R-:W-:Y:S01]  /*101e0*/  R2UR UR46, R14 ;  /* 0x000000000e2e72ca */ /* 0x000fe200000e0000 */
[C---:B------:R-:W-:Y:S01]  /*101f0*/  VIADD R10, R4.reuse, 0x380 ;  /* 0x00000380040a7836 */ /* 0x040fe20000000000 */
[----:B------:R-:W-:Y:S01]  /*10200*/  R2UR UR27, R11 ;  /* 0x000000000b1b72ca */ /* 0x000fe200000e0000 */
[----:B------:R-:W-:Y:S01]  /*10210*/  UMOV UR24, UR36 ;  /* 0x0000002400187c82 */ /* 0x000fe20008000000 */
[----:B------:R-:W-:Y:S01]  /*10220*/  UMOV UR25, UR37 ;  /* 0x0000002500197c82 */ /* 0x000fe20008000000 */
[----:B------:R-:W-:Y:S01]  /*10230*/  VIADD R12, R4, 0x400 ;  /* 0x00000400040c7836 */ /* 0x000fe20000000000 */
[----:B------:R-:W-:Y:S01]  /*10240*/  R2UR UR26, R10 ;  /* 0x000000000a1a72ca */ /* 0x000fe200000e0000 */
        /* <DEDUP_REMOVED lines=8> */
[----:B------:R-:W-:Y:S01]  /*102d0*/  IADD3 R12, R4, 0x500, RZ ;  /* 0x00000500040c7810 */ /* 0x000fe20007ffe0ff */
[----:B------:R-:W-:Y:S01]  /*102e0*/  UMOV UR40, UR36 ;  /* 0x0000002400287c82 */ /* 0x000fe20008000000 */
[----:B------:R-:W-:Y:S01]  /*102f0*/  R2UR UR6, R10 ;  /* 0x000000000a0672ca */ /* 0x000fe200000e0000 */
[----:B------:R-:W-:Y:S01]  /*10300*/  UMOV UR41, UR37 ;  /* 0x0000002500297c82 */ /* 0x000fe20008000000 */
[----:B------:R-:W-:Y:S01]  /*10310*/  R2UR UR42, R12 ;  /* 0x000000000c2a72ca */ /* 0x000fe200000e0000 */
[----:B------:R-:W-:Y:S01]  /*10320*/  VIADD R10, R4, 0x2 ;  /* 0x00000002040a7836 */ /* 0x000fe20000000000 */
[----:B------:R-:W-:Y:S01]  /*10330*/  R2UR UR43, R13 ;  /* 0x000000000d2b72ca */ /* 0x000fe200000e0000 */
[----:B------:R-:W-:Y:S01]  /*10340*/  IMAD.MOV.U32 R11, RZ, RZ, 0x40000040 ;  /* 0x40000040ff0b7424 */ /* 0x000fe200078e00ff */
[----:B------:R-:W-:Y:S01]  /*10350*/  MOV R6, UR39 ;  /* 0x0000002700067c02 */ /* 0x000fe20008000f00 */
[----:B------:R-:W-:Y:S01]  /*10360*/  IMAD.U32 R20, RZ, RZ, UR8 ;  /* 0x00000008ff147e24 */ /* 0x000fe2000f8e00ff */
[----:B------:R-:W-:Y:S01]  /*10370*/  MOV R7, UR38 ;  /* 0x0000002600077c02 */ /* 0x000fe20008000f00 */
[----:B------:R-:W-:Y:S01]  /*10380*/  UIADD3 UR8, UR56, 0x2, URZ ;  /* 0x0000000238087890 */ /* 0x000fe2000fffe03f */
[----:B------:R-:W-:Y:S01]  /*10390*/  R2UR UR38, R10 ;  /* 0x000000000a2672ca */ /* 0x000fe200000e0000 */
[----:B------:R-:W-:Y:S01]  /*103a0*/  UMOV UR37, 0x40000040 ;  /* 0x4000004000257882 */ /* 0x000fe20000000000 */
[----:B------:R-:W-:Y:S01]  /*103b0*/  R2UR UR39, R11 ;  /* 0x000000000b2772ca */ /* 0x000fe200000e0000 */
[C---:B------:R-:W-:Y:S01]  /*103c0*/  VIADD R14, R4.reuse, 0x82 ;  /* 0x00000082040e7836 */ /* 0x040fe20000000000 */
[----:B------:R-:W-:Y:S01]  /*103d0*/  MOV R21, UR9 ;  /* 0x0000000900157c02 */ /* 0x000fe20008000f00 */
[----:B------:R-:W-:Y:S01]  /*103e0*/  IMAD.MOV.U32 R15, RZ, RZ, 0x40000040 ;  /* 0x40000040ff0f7424 */ /* 0x000fe200078e00ff */
[----:B------:R-:W-:Y:S01]  /*103f0*/  UMOV UR36, UR8 ;  /* 0x0000000800247c82 */ /* 0x000fe20008000000 */
[----:B------:R-:W-:Y:S01]  /*10400*/  VIADD R12, R4, 0x102 ;  /* 0x00000102040c7836 */ /* 0x000fe20000000000 */
[----:B------:R-:W-:Y:S01]  /*10410*/  R2UR UR10, R14 ;  /* 0x000000000e0a72ca */ /* 0x000fe200000e0000 */
[C---:B------:R-:W-:Y:S01]  /*10420*/  VIADD R10, R4.reuse, 0x182 ;  /* 0x00000182040a7836 */ /* 0x040fe20000000000 */
[----:B------:R-:W-:Y:S01]  /*10430*/  R2UR UR11, R15 ;  /* 0x000000000f0b72ca */ /* 0x000fe200000e0000 */
[----:B------:R-:W-:Y:S01]  /*10440*/  IMAD.MOV.U32 R11, RZ, RZ, 0x40000040 ;  /* 0x40000040ff0b7424 */ /* 0x000fe200078e00ff */
[----:B------:R-:W-:Y:S01]  /*10450*/  MOV R13, 0x40000040 ;  /* 0x40000040000d7802 */ /* 0x000fe20000000f00 */
[----:B------:R-:W-:Y:S01]  /*10460*/  VIADD R14, R4, 0x4 ;  /* 0x00000004040e7836 */ /* 0x000fe20000000000 */
[----:B------:R-:W-:Y:S01]  /*10470*/  R2UR UR50, R12 ;  /* 0x000000000c3272ca */ /* 0x000fe200000e0000 */
[----:B------:R-:W-:Y:S01]  /*10480*/  VIADD R12, R4, 0x202 ;  /* 0x00000202040c7836 */ /* 0x000fe20000000000 */
[----:B------:R-:W-:Y:S01]  /*10490*/  R2UR UR51, R13 ;  /* 0x000000000d3372ca */ /* 0x000fe200000e0000 */
[----:B------:R-:W-:Y:S01]  /*104a0*/  IMAD.MOV.U32 R15, RZ, RZ, 0x40000040 ;  /* 0x40000040ff0f7424 */ /* 0x000fe200078e00ff */
[----:B------:R-:W-:-:S02]  /*104b0*/  WARPGROUP.DEPBAR.LE gsb0, 0x0 ;  /* 0x00008000000079c5 */ /* 0x000fc40000010000 */
[----:B------:R-:W-:Y:S01]  /*104c0*/  WARPGROUP.ARRIVE ;  /* 0x00000000000079c5 */ /* 0x000fe20000000000 */
[----:B------:R-:W-:Y:S01]  /*104d0*/  MOV R13, 0x40000040 ;  /* 0x40000040000d7802 */ /* 0x000fe20000000f00 */
[----:B------:R1:W-:Y:S01]  /*104e0*/  STL.64 [R1+0x20], R20 ;  /* 0x0000201401007387 */ /* 0x0003e20000100a00 */
[----:B0-----:R-:W-:-:S03]  /*104f0*/  VIADD R122, R122, 0xffffff80 ;  /* 0xffffff807a7a7836 */ /* 0x001fc60000000000 */
[----:B------:R-:W-:Y:S01]  /*10500*/  HGMMA.64x16x16.F32 R104, gdesc[UR12], RZ, !UPT, gsb0 ;  /* 0x002000000c6879f0 */ /* 0x000fe2000c0008ff */
[----:B------:R-:W-:Y:S01]  /*10510*/  R2UR UR14, R10 ;  /* 0x000000000a0e72ca */ /* 0x000fe200000e0000 */
[----:B------:R-:W-:Y:S01]  /*10520*/  VIADD R10, R4, 0x282 ;  /* 0x00000282040a7836 */ /* 0x000fe20000000000 */
[----:B------:R-:W-:Y:S01]  /*10530*/  R2UR UR15, R11 ;  /* 0x000000000b0f72ca */ /* 0x000fe200000e0000 */
[----:B------:R-:W-:Y:S01]  /*10540*/  IMAD.MOV.U32 R11, RZ, RZ, 0x40000040 ;  /* 0x40000040ff0b7424 */ /* 0x000fe200078e00ff */
[----:B------:R-:W-:Y:S01]  /*10550*/  SHF.R.S32.HI R121, RZ, 0x1f, R122 ;  /* 0x0000001fff797819 */ /* 0x000fe2000001147a */
[----:B-1----:R-:W-:Y:S01]  /*10560*/  IMAD.U32 R21, RZ, RZ, UR37 ;  /* 0x00000025ff157e24 */ /* 0x002fe2000f8e00ff */
[----:B------:R-:W-:Y:S02]  /*10570*/  MOV R20, UR36 ;  /* 0x0000002400147c02 */ /* 0x000fe40008000f00 */
[----:B------:R-:W-:-:S03]  /*10580*/  LEA.HI R121, R121, R122, RZ, 0x7 ;  /* 0x0000007a79797211 */ /* 0x000fc600078f38ff */
[----:B------:R-:W-:Y:S01]  /*10590*/  STL.64 [R1+0x18], R20 ;  /* 0x0000181401007387 */ /* 0x000fe20000100a00 */
[----:B------:R-:W-:-:S05]  /*105a0*/  LOP3.LUT R121, R121, 0xffffff80, RZ, 0xc0, !PT ;  /* 0xffffff8079797812 */ /* 0x000fca00078ec0ff */
[----:B------:R-:W-:-:S05]  /*105b0*/  IMAD.IADD R121, R122, 0x1, -R121 ;  /* 0x000000017a797824 */ /* 0x000fca00078e0a79 */
[----:B------:R-:W-:-:S04]  /*105c0*/  SHF.R.S32.HI R5, RZ, 0x1f, R121 ;  /* 0x0000001fff057819 */ /* 0x000fc80000011479 */
[----:B------:R-:W-:-:S04]  /*105d0*/  LEA.HI R5, R5, R121, RZ, 0x2 ;  /* 0x0000007905057211 */ /* 0x000fc800078f10ff */
[----:B------:R-:W-:-:S04]  /*105e0*/  LOP3.LUT R5, R5, 0x7ffffffc, RZ, 0xc0, !PT ;  /* 0x7ffffffc05057812 */ /* 0x000fc800078ec0ff */
[----:B------:R-:W-:Y:S01]  /*105f0*/  IADD3 R5, R121, -R5, RZ ;  /* 0x8000000579057210 */ /* 0x000fe20007ffe0ff */
[----:B------:R-:W-:Y:S02]  /*10600*/  WARPGROUP.DEPBAR.LE gsb0, 0x0 ;  /* 0x00008000000079c5 */ /* 0x000fe40000010000 */
[----:B------:R-:W-:-:S06]  /*10610*/  WARPGROUP.ARRIVE ;  /* 0x00000000000079c5 */ /* 0x000fcc0000000000 */
[----:B------:R-:W-:Y:S01]  /*10620*/  HGMMA.64x16x16.F32 R96, gdesc[UR20], RZ, !UPT, gsb0 ;  /* 0x00200000146079f0 */ /* 0x000fe2000c0008ff */
        /* <DEDUP_REMOVED lines=8> */
[----:B------:R-:W-:Y:S01]  /*106b0*/  UMOV UR53, 0x40000040 ;  /* 0x4000004000357882 */ /* 0x000fe20000000000 */
[----:B------:R-:W-:Y:S01]  /*106c0*/  R2UR UR55, R15 ;  /* 0x000000000f3772ca */ /* 0x000fe200000e0000 */
[----:B------:R-:W-:Y:S02]  /*106d0*/  WARPGROUP.DEPBAR.LE gsb0, 0x0 ;  /* 0x00008000000079c5 */ /* 0x000fe40000010000 */
[----:B------:R-:W-:-:S06]  /*106e0*/  WARPGROUP.ARRIVE ;  /* 0x00000000000079c5 */ /* 0x000fcc0000000000 */
[----:B------:R-:W-:Y:S01]  /*106f0*/  HGMMA.64x16x16.F32 R72, gdesc[UR32], RZ, !UPT, gsb0 ;  /* 0x00200000204879f0 */ /* 0x000fe2000c0008ff */
[----:B------:R-:W-:Y:S01]  /*10700*/  R2UR UR34, R10 ;  /* 0x000000000a2272ca */ /* 0x000fe200000e0000 */
[----:B------:R-:W-:Y:S01]  /*10710*/  VIADD R10, R4, 0x382 ;  /* 0x00000382040a7836 */ /* 0x000fe20000000000 */
[----:B------:R-:W-:Y:S01]  /*10720*/  R2UR UR35, R11 ;  /* 0x000000000b2372ca */ /* 0x000fe200000e0000 */
[----:B------:R-:W-:Y:S01]  /*10730*/  IMAD.MOV.U32 R11, RZ, RZ, 0x40000040 ;  /* 0x40000040ff0b7424 */ /* 0x000fe200078e00ff */
        /* <DEDUP_REMOVED lines=44> */
[----:B------:R-:W-:Y:S01]  /*10a00*/  IMAD.U32 R13, RZ, RZ, UR53 ;  /* 0x00000035ff0d7e24 */ /* 0x000fe2000f8e00ff */
        /* <DEDUP_REMOVED lines=20> */
[----:B------:R-:W-:Y:S01]  /*10b50*/  IMAD.MOV.U32 R7, RZ, RZ, 0x40000040 ;  /* 0x40000040ff077424 */ /* 0x000fe200078e00ff */
[----:B------:R-:W-:Y:S02]  /*10b60*/  R2UR UR39, R6 ;  /* 0x00000000062772ca */ /* 0x000fe400000e0000 */
[----:B------:R-:W-:Y:S02]  /*10b70*/  IADD3 R6, R4, 0x84, RZ ;  /* 0x0000008404067810 */ /* 0x000fe40007ffe0ff */
[----:B------:R-:W-:Y:S01]  /*10b80*/  R2UR UR7, R7 ;  /* 0x00000000070772ca */ /* 0x000fe200000e0000 */
[----:B------:R-:W-:Y:S01]  /*10b90*/  IMAD.MOV.U32 R7, RZ, RZ, 0x40000040 ;  /* 0x40000040ff077424 */ /* 0x000fe200078e00ff */
[----:B------:R-:W-:Y:S01]  /*10ba0*/  R2UR UR6, R6 ;  /* 0x00000000060672ca */ /* 0x000fe200000e0000 */
[----:B------:R-:W-:Y:S01]  /*10bb0*/  VIADD R6, R4, 0x184 ;  /* 0x0000018404067836 */ /* 0x000fe20000000000 */
[----:B------:R-:W-:Y:S01]  /*10bc0*/  R2UR UR37, R8 ;  /* 0x00000000082572ca */ /* 0x000fe200000e0000 */
[----:B------:R-:W-:Y:S01]  /*10bd0*/  VIADD R8, R4, 0x104 ;  /* 0x0000010404087836 */ /* 0x000fe20000000000 */
[----:B------:R-:W-:-:S02]  /*10be0*/  R2UR UR36, R9 ;  /* 0x00000000092472ca */ /* 0x000fc400000e0000 */
[----:B------:R-:W-:Y:S01]  /*10bf0*/  MOV R9, 0x40000040 ;  /* 0x4000004000097802 */ /* 0x000fe20000000f00 */
        /* <DEDUP_REMOVED lines=10> */
[----:B------:R-:W-:Y:S02]  /*10ca0*/  UMOV UR49, 0x40000040 ;  /* 0x4000004000317882 */ /* 0x000fe40000000000 */
[----:B0-----:R-:W-:Y:S01]  /*10cb0*/  IMAD.U32 R13, RZ, RZ, UR49 ;  /* 0x00000031ff0d7e24 */ /* 0x001fe2000f8e00ff */
        /* <DEDUP_REMOVED lines=157> */
[----:B------:R-:W-:-:S02]  /*11690*/  R2UR UR47, R9 ;  /* 0x00000000092f72ca */ /* 0x000fc400000e0000 */
        /* <DEDUP_REMOVED lines=29> */
[----:B------:R-:W-:Y:S01]  /*11870*/  UMOV UR45, 0x40000040 ;  /* 0x40000040002d7882 */ /* 0x000fe20000000000 */
[----:B------:R-:W-:Y:S02]  /*11880*/  VIADD R6, R4, 0x600 ;  /* 0x0000060004067836 */ /* 0x000fe40000000000 */
[----:B------:R-:W-:Y:S02]  /*11890*/  IMAD.MOV.U32 R7, RZ, RZ, 0x40000040 ;  /* 0x40000040ff077424 */ /* 0x000fe400078e00ff */
[----:B------:R-:W-:Y:S01]  /*118a0*/  IMAD.U32 R237, RZ, RZ, UR45 ;  /* 0x0000002dffed7e24 */ /* 0x000fe2000f8e00ff */
[----:B------:R-:W-:-:S02]  /*118b0*/  WARPGROUP.DEPBAR.LE gsb0, 0x0 ;  /* 0x00008000000079c5 */ /* 0x000fc40000010000 */
        /* <DEDUP_REMOVED lines=15> */
[----:B------:R-:W-:Y:S01]  /*119b0*/  MOV R236, UR44 ;  /* 0x0000002c00ec7c02 */ /* 0x000fe20008000f00 */
        /* <DEDUP_REMOVED lines=87> */
[----:B------:R-:W-:Y:S01]  /*11f30*/  IMAD.MOV.U32 R7, RZ, RZ, 0x40000040 ;  /* 0x40000040ff077424 */ /* 0x000fe200078e00ff */
[----:B------:R-:W-:Y:S01]  /*11f40*/  IADD3 R6, R4, 0x602, RZ ;  /* 0x0000060204067810 */ /* 0x000fe20007ffe0ff */
[----:B------:R-:W-:Y:S01]  /*11f50*/  IMAD.U32 R235, RZ, RZ, UR41 ;  /* 0x00000029ffeb7e24 */ /* 0x000fe2000f8e00ff */
[----:B------:R-:W-:Y:S02]  /*11f60*/  WARPGROUP.DEPBAR.LE gsb0, 0x0 ;  /* 0x00008000000079c5 */ /* 0x000fe40000010000 */
[----:B------:R-:W-:-:S06]  /*11f70*/  WARPGROUP.ARRIVE ;  /* 0x00000000000079c5 */ /* 0x000fcc0000000000 */
[----:B------:R-:W-:Y:S01]  /*11f80*/  HGMMA.64x16x16.F32 R88, gdesc[UR16], R88, gsb0 ;  /* 0x00200000105879f0 */ /* 0x000fe20008000858 */
[----:B------:R-:W-:Y:S02]  /*11f90*/  UMOV UR17, UR41 ;  /* 0x0000002900117c82 */ /* 0x000fe40008000000 */
        /* <DEDUP_REMOVED lines=11> */
[----:B------:R-:W-:Y:S01]  /*12050*/  UIADD3 UR4, UR56, 0x402, URZ ;  /* 0x0000040238047890 */ /* 0x000fe2000fffe03f */
[----:B------:R-:W-:Y:S01]  /*12060*/  R2UR UR6, R6 ;  /* 0x00000000060672ca */ /* 0x000fe200000e0000 */
[----:B------:R-:W-:Y:S01]  /*12070*/  UMOV UR5, UR41 ;  /* 0x0000002900057c82 */ /* 0x000fe20008000000 */
[----:B------:R-:W-:Y:S01]  /*12080*/  R2UR UR7, R7 ;  /* 0x00000000070772ca */ /* 0x000fe200000e0000 */
[----:B------:R-:W-:Y:S02]  /*12090*/  VIADD R6, R4, 0x682 ;  /* 0x0000068204067836 */ /* 0x000fe40000000000 */
[----:B------:R-:W-:Y:S01]  /*120a0*/  IMAD.MOV.U32 R7, RZ, RZ, 0x40000040 ;  /* 0x40000040ff077424 */ /* 0x000fe200078e00ff */
[----:B------:R-:W-:Y:S02]  /*120b0*/  UMOV UR40, UR4 ;  /* 0x0000000400287c82 */ /* 0x000fe40008000000 */
[----:B------:R-:W-:Y:S01]  /*120c0*/  UMOV UR4, UR40 ;  /* 0x0000002800047c82 */ /* 0x000fe20008000000 */
[----:B------:R-:W-:Y:S01]  /*120d0*/  R2UR UR18, R6 ;  /* 0x00000000061272ca */ /* 0x000fe200000e0000 */
[----:B------:R-:W-:Y:S01]  /*120e0*/  UMOV UR16, UR40 ;  /* 0x0000002800107c82 */ /* 0x000fe20008000000 */
[----:B------:R-:W-:Y:S01]  /*120f0*/  R2UR UR19, R7 ;  /* 0x00000000071372ca */ /* 0x000fe200000e0000 */
[----:B------:R-:W-:Y:S01]  /*12100*/  VIADD R6, R4, 0x782 ;  /* 0x0000078204067836 */ /* 0x000fe20000000000 */
[----:B------:R-:W-:Y:S01]  /*12110*/  MOV R7, 0x40000040 ;  /* 0x4000004000077802 */ /* 0x000fe20000000f00 */
[----:B------:R-:W-:Y:S01]  /*12120*/  UMOV UR20, UR40 ;  /* 0x0000002800147c82 */ /* 0x000fe20008000000 */
[----:B------:R-:W-:Y:S01]  /*12130*/  UMOV UR32, UR40 ;  /* 0x0000002800207c82 */ /* 0x000fe20008000000 */
[----:B------:R-:W-:Y:S01]  /*12140*/  IMAD.U32 R234, RZ, RZ, UR40 ;  /* 0x00000028ffea7e24 */ /* 0x000fe2000f8e00ff */
[----:B------:R-:W-:-:S02]  /*12150*/  WARPGROUP.DEPBAR.LE gsb0, 0x0 ;  /* 0x00008000000079c5 */ /* 0x000fc40000010000 */
        /* <DEDUP_REMOVED lines=169> */
[----:B------:R-:W-:Y:S01]  /*12bf0*/  UIADD3 UR20, UR56, 0x406, URZ ;  /* 0x0000040638147890 */ /* 0x000fe2000fffe03f */
[----:B------:R-:W-:Y:S01]  /*12c00*/  R2UR UR23, R9 ;  /* 0x00000000091772ca */ /* 0x000fe200000e0000 */
[----:B------:R-:W-:Y:S01]  /*12c10*/  UMOV UR21, 0x40000040 ;  /* 0x4000004000157882 */ /* 0x000fe20000000000 */
[----:B------:R-:W-:Y:S02]  /*12c20*/  WARPGROUP.DEPBAR.LE gsb0, 0x0 ;  /* 0x00008000000079c5 */ /* 0x000fe40000010000 */
[----:B------:R-:W-:-:S06]  /*12c30*/  WARPGROUP.ARRIVE ;  /* 0x00000000000079c5 */ /* 0x000fcc0000000000 */
[----:B------:R-:W-:Y:S03]  /*12c40*/  HGMMA.64x16x16.F32 R56, gdesc[UR24], R56, gsb0 ;  /* 0x00200000183879f0 */ /* 0x000fe60008000838 */
        /* <DEDUP_REMOVED lines=24> */
[----:B------:R-:W-:Y:S01]  /*12dd0*/  WARPGROUP.ARRIVE ;  /* 0x00000000000079c5 */ /* 0x000fe20000000000 */
[----:B------:R-:W-:Y:S01]  /*12de0*/  FMUL.FTZ R15, R112, UR6 ;  /* 0x00000006700f7c20 */ /* 0x000fe20008410000 */
[----:B0-----:R-:W-:Y:S01]  /*12df0*/  FMUL.FTZ R13, R113, UR6 ;  /* 0x00000006710d7c20 */ /* 0x001fe20008410000 */
[----:B------:R-:W-:Y:S01]  /*12e00*/  FMUL.FTZ R12, R117, UR6 ;  /* 0x00000006750c7c20 */ /* 0x000fe20008410000 */
[----:B------:R-:W-:Y:S01]  /*12e10*/  FMUL.FTZ R112, R119, UR6 ;  /* 0x0000000677707c20 */ /* 0x000fe20008410000 */
[----:B------:R-:W-:-:S04]  /*12e20*/  FMUL.FTZ R14, R116, UR6 ;  /* 0x00000006740e7c20 */ /* 0x000fc80008410000 */
[----:B------:R-:W-:Y:S01]  /*12e30*/  HGMMA.64x16x16.F32 R104, gdesc[UR20], R104, gsb0 ;  /* 0x00200000146879f0 */ /* 0x000fe20008000868 */
[----:B------:R-:W-:Y:S01]  /*12e40*/  R2UR UR22, R6 ;  /* 0x00000000061672ca */ /* 0x000fe200000e0000 */
[----:B------:R-:W-:Y:S01]  /*12e50*/  VIADD R6, R4, 0x706 ;  /* 0x0000070604067836 */ /* 0x000fe20000000000 */
[----:B------:R-:W-:Y:S01]  /*12e60*/  R2UR UR23, R7 ;  /* 0x00000000071772ca */ /* 0x000fe200000e0000 */
[----:B------:R-:W0:Y:S01]  /*12e70*/  MUFU.TANH R13, R13 ;  /* 0x0000000d000d7308 */ /* 0x000e220000002400 */
[----:B------:R-:W-:Y:S01]  /*12e80*/  MOV R7, 0x40000040 ;  /* 0x4000004000077802 */ /* 0x000fe20000000f00 */
[----:B------:R-:W-:Y:S01]  /*12e90*/  FMUL.FTZ R120, R114, UR6 ;  /* 0x0000000672787c20 */ /* 0x000fe20008410000 */
[----:B------:R-:W-:Y:S01]  /*12ea0*/  FMUL.FTZ R113, R115, UR6 ;  /* 0x0000000673717c20 */ /* 0x000fe20008410000 */
[----:B------:R-:W-:-:S04]  /*12eb0*/  FMUL.FTZ R114, R118, UR6 ;  /* 0x0000000676727c20 */ /* 0x000fc80008410000 */
[----:B------:R-:W-:Y:S08]  /*12ec0*/  MUFU.TANH R12, R12 ;  /* 0x0000000c000c7308 */ /* 0x000ff00000002400 */
[----:B------:R-:W1:Y:S08]  /*12ed0*/  MUFU.TANH R112, R112 ;  /* 0x0000007000707308 */ /* 0x000e700000002400 */
[----:B------:R-:W2:Y:S08]  /*12ee0*/  MUFU.TANH R15, R15 ;  /* 0x0000000f000f7308 */ /* 0x000eb00000002400 */
        /* <DEDUP_REMOVED lines=10> */
[----:B------:R-:W-:Y:S01]  /*12f90*/  R2UR UR22, R6 ;  /* 0x00000000061672ca */ /* 0x000fe200000e0000 */
[----:B------:R-:W-:Y:S01]  /*12fa0*/  VIADD R6, R4, 0x786 ;  /* 0x0000078604067836 */ /* 0x000fe20000000000 */
[----:B------:R-:W-:Y:S01]  /*12fb0*/  R2UR UR23, R7 ;  /* 0x00000000071772ca */ /* 0x000fe200000e0000 */
[----:B------:R-:W-:-:S02]  /*12fc0*/  IMAD.MOV.U32 R7, RZ, RZ, 0x40000040 ;  /* 0x40000040ff077424 */ /* 0x000fc400078e00ff */
[----:B------:R-:W-:Y:S01]  /*12fd0*/  FMUL.FTZ R106, R106, UR6 ;  /* 0x000000066a6a7c20 */ /* 0x000fe20008410000 */
[----:B------:R-:W3:Y:S01]  /*12fe0*/  MUFU.TANH R10, R10 ;  /* 0x0000000a000a7308 */ /* 0x000ee20000002400 */
[----:B------:R-:W-:Y:S01]  /*12ff0*/  FMUL.FTZ R105, R107, UR6 ;  /* 0x000000066b697c20 */ /* 0x000fe20008410000 */
[----:B------:R-:W-:Y:S01]  /*13000*/  FMUL.FTZ R107, R110, UR6 ;  /* 0x000000066e6b7c20 */ /* 0x000fe20008410000 */
[----:B------:R-:W-:-:S05]  /*13010*/  FMUL.FTZ R104, R111, UR6 ;  /* 0x000000066f687c20 */ /* 0x000fca0008410000 */
[----:B------:R-:W4:Y:S08]  /*13020*/  MUFU.TANH R20, R20 ;  /* 0x0000001400147308 */ /* 0x000f300000002400 */
[----:B------:R-:W4:Y:S08]  /*13030*/  MUFU.TANH R114, R114 ;  /* 0x0000007200727308 */ /* 0x000f300000002400 */
[----:B------:R-:W4:Y:S08]  /*13040*/  MUFU.TANH R11, R11 ;  /* 0x0000000b000b7308 */ /* 0x000f300000002400 */
[----:B------:R-:W4:Y:S08]  /*13050*/  MUFU.TANH R82, R82 ;  /* 0x0000005200527308 */ /* 0x000f300000002400 */
[----:B------:R-:W4:Y:S01]  /*13060*/  MUFU.TANH R106, R106 ;  /* 0x0000006a006a7308 */ /* 0x000f220000002400 */
[----:B------:R-:W-:-:S02]  /*13070*/  WARPGROUP.DEPBAR.LE gsb0, 0x0 ;  /* 0x00008000000079c5 */ /* 0x000fc40000010000 */
[----:B------:R-:W-:Y:S01]  /*13080*/  WARPGROUP.ARRIVE ;  /* 0x00000000000079c5 */ /* 0x000fe20000000000 */
[----:B------:R-:W-:Y:S01]  /*13090*/  FMUL.FTZ R9, R97, UR6 ;  /* 0x0000000661097c20 */ /* 0x000fe20008410000 */
[----:B------:R-:W-:Y:S01]  /*130a0*/  FMUL.FTZ R97, R98, UR6 ;  /* 0x0000000662617c20 */ /* 0x000fe20008410000 */
[----:B------:R-:W-:Y:S02]  /*130b0*/  IMAD.MOV.U32 R98, RZ, RZ, -0x2 ;  /* 0xfffffffeff627424 */ /* 0x000fe400078e00ff */
[----:B------:R-:W-:Y:S01]  /*130c0*/  FMUL.FTZ R81, R100, UR6 ;  /* 0x0000000664517c20 */ /* 0x000fe20008410000 */
[----:B------:R-:W-:Y:S01]  /*130d0*/  FMUL.FTZ R86, R103, UR6 ;  /* 0x0000000667567c20 */ /* 0x000fe20008410000 */
[----:B------:R-:W-:Y:S01]  /*130e0*/  HGMMA.64x16x16.F32 R88, gdesc[UR20], R88, gsb0 ;  /* 0x00200000145879f0 */ /* 0x000fe20008000858 */
[----:B------:R-:W-:Y:S01]  /*130f0*/  R2UR UR22, R6 ;  /* 0x00000000061672ca */ /* 0x000fe200000e0000 */
[----:B------:R-:W-:Y:S01]  /*13100*/  VIADD R6, R4, 0x806 ;  /* 0x0000080604067836 */ /* 0x000fe20000000000 */
[----:B------:R-:W-:Y:S01]  /*13110*/  R2UR UR23, R7 ;  /* 0x00000000071772ca */ /* 0x000fe200000e0000 */
[----:B------:R-:W-:Y:S01]  /*13120*/  IMAD R5, R5, R98, 0xb0 ;  /* 0x000000b005057424 */ /* 0x000fe200078e0262 */
[----:B------:R-:W-:Y:S01]  /*13130*/  MOV R7, 0x40000040 ;  /* 0x4000004000077802 */ /* 0x000fe20000000f00 */
[----:B------:R-:W-:Y:S01]  /*13140*/  FMUL.FTZ R21, R96, UR6 ;  /* 0x0000000660157c20 */ /* 0x000fe20008410000 */
[----:B------:R-:W4:Y:S01]  /*13150*/  MUFU.TANH R105, R105 ;  /* 0x0000006900697308 */ /* 0x000f220000002400 */
[----:B------:R-:W-:-:S02]  /*13160*/  IMAD.IADD R5, R5, 0x1, R160 ;  /* 0x0000000105057824 */ /* 0x000fc400078e02a0 */
[----:B------:R-:W-:Y:S01]  /*13170*/  FMUL.FTZ R85, R99, UR6 ;  /* 0x0000000663557c20 */ /* 0x000fe20008410000 */
[----:B------:R-:W-:Y:S01]  /*13180*/  FMUL.FTZ R3, R101, UR6 ;  /* 0x0000000665037c20 */ /* 0x000fe20008410000 */
[----:B------:R-:W-:-:S03]  /*13190*/  FMUL.FTZ R96, R102, UR6 ;  /* 0x0000000666607c20 */ /* 0x000fc60008410000 */
        /* <DEDUP_REMOVED lines=8> */
[----:B------:R-:W-:-:S03]  /*13220*/  FMUL.FTZ R83, R88, UR6 ;  /* 0x0000000658537c20 */ /* 0x000fc60008410000 */
[----:B------:R-:W4:Y:S01]  /*13230*/  MUFU.TANH R97, R97 ;  /* 0x0000006100617308 */ /* 0x000f220000002400 */
[----:B------:R-:W-:Y:S01]  /*13240*/  FMUL.FTZ R8, R89, UR6 ;  /* 0x0000000659087c20 */ /* 0x000fe20008410000 */
[----:B------:R-:W-:Y:S01]  /*13250*/  FMUL.FTZ R90, R90, UR6 ;  /* 0x000000065a5a7c20 */ /* 0x000fe20008410000 */
[----:B------:R-:W-:Y:S01]  /*13260*/  HGMMA.64x16x16.F32 R72, gdesc[UR20], R72, gsb0 ;  /* 0x00200000144879f0 */ /* 0x000fe20008000848 */
        /* <DEDUP_REMOVED lines=8> */
[----:B------:R-:W-:-:S04]  /*132f0*/  FMUL.FTZ R91, R95, UR6 ;  /* 0x000000065f5b7c20 */ /* 0x000fc80008410000 */
[----:B------:R-:W4:Y:S08]  /*13300*/  MUFU.TANH R85, R85 ;  /* 0x0000005500557308 */ /* 0x000f300000002400 */
[----:B------:R-:W4:Y:S08]  /*13310*/  MUFU.TANH R83, R83 ;  /* 0x0000005300537308 */ /* 0x000f300000002400 */
[----:B------:R-:W4:Y:S08]  /*13320*/  MUFU.TANH R96, R96 ;  /* 0x0000006000607308 */ /* 0x000f300000002400 */
[----:B------:R-:W4:Y:S08]  /*13330*/  MUFU.TANH R8, R8 ;  /* 0x0000000800087308 */ /* 0x000f300000002400 */
[----:B------:R-:W4:Y:S01]  /*13340*/  MUFU.TANH R86, R86 ;  /* 0x0000005600567308 */ /* 0x000f220000002400 */
[----:B------:R-:W-:-:S02]  /*13350*/  WARPGROUP.DEPBAR.LE gsb0, 0x0 ;  /* 0x00008000000079c5 */ /* 0x000fc40000010000 */
[----:B------:R-:W-:Y:S01]  /*13360*/  WARPGROUP.ARRIVE ;  /* 0x00000000000079c5 */ /* 0x000fe20000000000 */
[----:B------:R-:W-:-:S04]  /*13370*/  FMUL.FTZ R92, R75, UR6 ;  /* 0x000000064b5c7c20 */ /* 0x000fc80008410000 */
[----:B------:R-:W4:Y:S01]  /*13380*/  MUFU.TANH R80, R80 ;  /* 0x0000005000507308 */ /* 0x000f220000002400 */
[----:B------:R-:W-:Y:S01]  /*13390*/  FMUL.FTZ R89, R72, UR6 ;  /* 0x0000000648597c20 */ /* 0x000fe20008410000 */
[----:B------:R-:W-:Y:S01]  /*133a0*/  FMUL.FTZ R72, R73, UR6 ;  /* 0x0000000649487c20 */ /* 0x000fe20008410000 */
[----:B------:R-:W-:Y:S01]  /*133b0*/  FMUL.FTZ R73, R76, UR6 ;  /* 0x000000064c497c20 */ /* 0x000fe20008410000 */
[----:B------:R-:W-:Y:S01]  /*133c0*/  HGMMA.64x16x16.F32 R64, gdesc[UR20], R64, gsb0 ;  /* 0x00200000144079f0 */ /* 0x000fe20008000840 */
[----:B------:R-:W-:Y:S01]  /*133d0*/  R2UR UR22, R6 ;  /* 0x00000000061672ca */ /* 0x000fe200000e0000 */
[----:B------:R-:W-:Y:S01]  /*133e0*/  VIADD R6, R4, 0x906 ;  /* 0x0000090604067836 */ /* 0x000fe20000000000 */
[----:B------:R-:W-:Y:S01]  /*133f0*/  R2UR UR23, R7 ;  /* 0x00000000071772ca */ /* 0x000fe200000e0000 */
[----:B------:R-:W4:Y:S01]  /*13400*/  MUFU.TANH R90, R90 ;  /* 0x0000005a005a7308 */ /* 0x000f220000002400 */
[----:B------:R-:W-:Y:S01]  /*13410*/  MOV R7, 0x40000040 ;  /* 0x4000004000077802 */ /* 0x000fe20000000f00 */
[----:B------:R-:W-:Y:S01]  /*13420*/  FMUL.FTZ R94, R74, UR6 ;  /* 0x000000064a5e7c20 */ /* 0x000fe20008410000 */
        /* <DEDUP_REMOVED lines=34> */
[----:B------:R-:W-:Y:S01]  /*13650*/  FMUL.FTZ R57, R60, UR6 ;  /* 0x000000063c397c20 */ /* 0x000fe20008410000 */
[----:B------:R-:W-:Y:S01]  /*13660*/  FMUL.FTZ R60, R63, UR6 ;  /* 0x000000063f3c7c20 */ /* 0x000fe20008410000 */
[----:B------:R-:W4:Y:S01]  /*13670*/  MUFU.TANH R65, R65 ;  /* 0x0000004100417308 */ /* 0x000f220000002400 */
[----:B------:R-:W-:Y:S01]  /*13680*/  HGMMA.64x16x16.F32 R48, gdesc[UR20], R48, gsb0 ;  /* 0x00200000143079f0 */ /* 0x000fe20008000830 */
[----:B------:R-:W-:Y:S01]  /*13690*/  R2UR UR22, R6 ;  /* 0x00000000061672ca */ /* 0x000fe200000e0000 */
[C---:B------:R-:W-:Y:S01]  /*136a0*/  VIADD R6, R4.reuse, 0xa06 ;  /* 0x00000a0604067836 */ /* 0x040fe20000000000 */
[----:B------:R-:W-:Y:S01]  /*136b0*/  R2UR UR23, R7 ;  /* 0x00000000071772ca */ /* 0x000fe200000e0000 */
[----:B------:R-:W-:Y:S01]  /*136c0*/  VIADD R4, R4, 0xa86 ;  /* 0x00000a8604047836 */ /* 0x000fe20000000000 */
[----:B------:R-:W-:Y:S01]  /*136d0*/  MOV R7, 0x40000040 ;  /* 0x4000004000077802 */ /* 0x000fe20000000f00 */
[----:B------:R-:W-:Y:S01]  /*136e0*/  FMUL.FTZ R58, R58, UR6 ;  /* 0x000000063a3a7c20 */ /* 0x000fe20008410000 */
[----:B------:R-:W-:Y:S01]  /*136f0*/  R2UR UR10, R6 ;  /* 0x00000000060a72ca */ /* 0x000fe200000e0000 */
[----:B------:R-:W-:Y:S01]  /*13700*/  FMUL.FTZ R6, R61, UR6 ;  /* 0x000000063d067c20 */ /* 0x000fe20008410000 */
[----:B------:R-:W-:Y:S01]  /*13710*/  R2UR UR11, R7 ;  /* 0x00000000070b72ca */ /* 0x000fe200000e0000 */
[----:B------:R-:W4:Y:S01]  /*13720*/  MUFU.TANH R76, R76 ;  /* 0x0000004c004c7308 */ /* 0x000f220000002400 */
[----:B------:R-:W-:Y:S01]  /*13730*/  FMUL.FTZ R71, R59, UR6 ;  /* 0x000000063b477c20 */ /* 0x000fe20008410000 */
[----:B------:R-:W-:-:S06]  /*13740*/  FMUL.FTZ R62, R62, UR6 ;  /* 0x000000063e3e7c20 */ /* 0x000fcc0008410000 */
        /* <DEDUP_REMOVED lines=13> */
[----:B------:R-:W-:Y:S01]  /*13820*/  R2UR UR22, R4 ;  /* 0x00000000041672ca */ /* 0x000fe200000e0000 */
[----:B------:R-:W-:Y:S01]  /*13830*/  FMUL.FTZ R53, R53, UR6 ;  /* 0x0000000635357c20 */ /* 0x000fe20008410000 */
[----:B------:R-:W-:Y:S01]  /*13840*/  FMUL.FTZ R48, R48, UR6 ;  /* 0x0000000630307c20 */ /* 0x000fe20008410000 */
[----:B------:R-:W-:Y:S01]  /*13850*/  FMUL.FTZ R55, R55, UR6 ;  /* 0x0000000637377c20 */ /* 0x000fe20008410000 */
[----:B------:R-:W-:-:S02]  /*13860*/  FMUL.FTZ R59, R52, UR6 ;  /* 0x00000006343b7c20 */ /* 0x000fc40008410000 */
[----:B------:R-:W4:Y:S08]  /*13870*/  MUFU.TANH R70, R70 ;  /* 0x0000004600467308 */ /* 0x000f300000002400 */
[----:B------:R-:W4:Y:S08]  /*13880*/  MUFU.TANH R56, R56 ;  /* 0x0000003800387308 */ /* 0x000f300000002400 */
[----:B------:R-:W4:Y:S08]  /*13890*/  MUFU.TANH R68, R68 ;  /* 0x0000004400447308 */ /* 0x000f300000002400 */
[----:B------:R-:W4:Y:S08]  /*138a0*/  MUFU.TANH R57, R57 ;  /* 0x0000003900397308 */ /* 0x000f300000002400 */
[----:B------:R-:W4:Y:S08]  /*138b0*/  MUFU.TANH R58, R58 ;  /* 0x0000003a003a7308 */ /* 0x000f300000002400 */
[----:B------:R-:W4:Y:S01]  /*138c0*/  MUFU.TANH R6, R6 ;  /* 0x0000000600067308 */ /* 0x000f220000002400 */
[----:B------:R-:W-:-:S02]  /*138d0*/  WARPGROUP.DEPBAR.LE gsb0, 0x0 ;  /* 0x00008000000079c5 */ /* 0x000fc40000010000 */
[----:B------:R-:W-:Y:S01]  /*138e0*/  WARPGROUP.ARRIVE ;  /* 0x00000000000079c5 */ /* 0x000fe20000000000 */
[----:B0-----:R-:W-:Y:S01]  /*138f0*/  FMUL.FTZ R49, R45, UR6 ;  /* 0x000000062d317c20 */ /* 0x001fe20008410000 */
[----:B------:R-:W-:Y:S01]  /*13900*/  FMUL.FTZ R161, R41, UR6 ;  /* 0x0000000629a17c20 */ /* 0x000fe20008410000 */
[----:B------:R-:W-:Y:S01]  /*13910*/  FMUL.FTZ R99, R47, UR6 ;  /* 0x000000062f637c20 */ /* 0x000fe20008410000 */
[----:B------:R-:W-:Y:S01]  /*13920*/  FMUL.FTZ R159, R40, UR6 ;  /* 0x00000006289f7c20 */ /* 0x000fe20008410000 */
[----:B------:R-:W-:Y:S01]  /*13930*/  FMUL.FTZ R61, R42, UR6 ;  /* 0x000000062a3d7c20 */ /* 0x000fe20008410000 */
[----:B------:R-:W-:Y:S01]  /*13940*/  HGMMA.64x16x16.F32 R32, gdesc[UR8], R32, gsb0 ;  /* 0x00200000082079f0 */ /* 0x000fe20008000820 */
[----:B------:R0:W-:Y:S01]  /*13950*/  MUFU.TANH R40, R7 ;  /* 0x0000000700287308 */ /* 0x0001e20000002400 */
[----:B------:R-:W-:Y:S01]  /*13960*/  FMUL.FTZ R98, R46, UR6 ;  /* 0x000000062e627c20 */ /* 0x000fe20008410000 */
[----:B------:R-:W-:Y:S01]  /*13970*/  FMUL.FTZ R43, R43, UR6 ;  /* 0x000000062b2b7c20 */ /* 0x000fe20008410000 */
[----:B------:R-:W-:-:S05]  /*13980*/  FMUL.FTZ R163, R44, UR6 ;  /* 0x000000062ca37c20 */ /* 0x000fca0008410000 */
[----:B------:R0:W-:Y:S08]  /*13990*/  MUFU.TANH R42, R51 ;  /* 0x00000033002a7308 */ /* 0x0001f00000002400 */
[----:B------:R-:W-:Y:S08]  /*139a0*/  MUFU.TANH R165, R49 ;  /* 0x0000003100a57308 */ /* 0x000ff00000002400 */
[----:B------:R-:W-:Y:S08]  /*139b0*/  MUFU.TANH R44, R53 ;  /* 0x00000035002c7308 */ /* 0x000ff00000002400 */
[----:B------:R-:W0:Y:S08]  /*139c0*/  MUFU.TANH R71, R71 ;  /* 0x0000004700477308 */ /* 0x000e300000002400 */
[----:B------:R-:W0:Y:S08]  /*139d0*/  MUFU.TANH R48, R48 ;  /* 0x0000003000307308 */ /* 0x000e300000002400 */
[----:B------:R-:W0:Y:S01]  /*139e0*/  MUFU.TANH R62, R62 ;  /* 0x0000003e003e7308 */ /* 0x000e220000002400 */
[----:B------:R-:W-:-:S02]  /*139f0*/  WARPGROUP.DEPBAR.LE gsb0, 0x0 ;  /* 0x00008000000079c5 */ /* 0x000fc40000010000 */
[----:B------:R-:W-:Y:S01]  /*13a00*/  FMUL.FTZ R100, R32, UR6 ;  /* 0x0000000620647c20 */ /* 0x000fe20008410000 */
[----:B------:R-:W-:Y:S02]  /*13a10*/  IMAD R32, R162, -0xb0, R5 ;  /* 0xffffff50a2207824 */ /* 0x000fe400078e0205 */
[----:B------:R-:W-:Y:S01]  /*13a20*/  FMUL.FTZ R63, R33, UR6 ;  /* 0x00000006213f7c20 */ /* 0x000fe20008410000 */
[----:B------:R-:W-:Y:S02]  /*13a30*/  IMAD.MOV.U32 R5, RZ, RZ, 0x40000040 ;  /* 0x40000040ff057424 */ /* 0x000fe400078e00ff */
[----:B------:R-:W-:Y:S01]  /*13a40*/  FMUL.FTZ R54, R35, UR6 ;  /* 0x0000000623367c20 */ /* 0x000fe20008410000 */
[----:B------:R-:W-:Y:S01]  /*13a50*/  FMUL.FTZ R46, R37, UR6 ;  /* 0x00000006252e7c20 */ /* 0x000fe20008410000 */
[----:B------:R-:W-:Y:S01]  /*13a60*/  ISETP.GT.AND P3, PT, R32, 0x1, PT ;  /* 0x000000012000780c */ /* 0x000fe20003f64270 */
[----:B------:R-:W-:Y:S01]  /*13a70*/  FMUL.FTZ R95, R34, UR6 ;  /* 0x00000006225f7c20 */ /* 0x000fe20008410000 */
[C---:B------:R-:W-:Y:S01]  /*13a80*/  ISETP.GT.AND P5, PT, R32.reuse, 0x9, PT ;  /* 0x000000092000780c */ /* 0x040fe20003fa4270 */
[----:B------:R-:W-:Y:S01]  /*13a90*/  FMUL.FTZ R34, R39, UR6 ;  /* 0x0000000627227c20 */ /* 0x000fe20008410000 */
[----:B------:R-:W-:Y:S01]  /*13aa0*/  ISETP.GT.AND P2, PT, R32, RZ, PT ;  /* 0x000000ff2000720c */ /* 0x000fe20003f44270 */
[----:B------:R-:W-:Y:S01]  /*13ab0*/  WARPGROUP.ARRIVE ;  /* 0x00000000000079c5 */ /* 0x000fe20000000000 */
[----:B------:R-:W-:Y:S01]  /*13ac0*/  FSEL R4, R13, -INF , P3 ;  /* 0xff8000000d047808 */ /* 0x000fe20001800000 */
[----:B------:R-:W-:Y:S01]  /*13ad0*/  FMUL.FTZ R52, R36, UR6 ;  /* 0x0000000624347c20 */ /* 0x000fe20008410000 */
[----:B-1----:R-:W-:Y:S01]  /*13ae0*/  FSEL R13, R112, -INF , P5 ;  /* 0xff800000700d7808 */ /* 0x002fe20002800000 */
[----:B------:R-:W1:Y:S01]  /*13af0*/  MUFU.TANH R60, R60 ;  /* 0x0000003c003c7308 */ /* 0x000e620000002400 */
[----:B------:R-:W-:Y:S01]  /*13b00*/  FSEL R45, R12, -INF , P5 ;  /* 0xff8000000c2d7808 */ /* 0x000fe20002800000 */
[----:B------:R-:W-:Y:S01]  /*13b10*/  FMUL.FTZ R38, R38, UR6 ;  /* 0x0000000626267c20 */ /* 0x000fe20008410000 */
[----:B------:R-:W-:-:S02]  /*13b20*/  ISETP.GT.AND P5, PT, R32, 0x19, PT ;  /* 0x000000192000780c */ /* 0x000fc40003fa4270 */
[----:B------:R-:W-:Y:S02]  /*13b30*/  ISETP.GT.AND P4, PT, R32, 0x8, PT ;  /* 0x000000082000780c */ /* 0x000fe40003f84270 */
[----:B--2---:R-:W-:Y:S01]  /*13b40*/  FSEL R33, R15, -INF , P2 ;  /* 0xff8000000f217808 */ /* 0x004fe20001000000 */
[----:B------:R-:W-:Y:S01]  /*13b50*/  MUFU.TANH R12, R55 ;  /* 0x00000037000c7308 */ /* 0x000fe20000002400 */
[----:B---3--:R-:W-:Y:S02]  /*13b60*/  FSEL R103, R10, -INF , P5 ;  /* 0xff8000000a677808 */ /* 0x008fe40002800000 */
[----:B------:R-:W-:Y:S02]  /*13b70*/  FSEL R41, R14, -INF , P4 ;  /* 0xff8000000e297808 */ /* 0x000fe40002000000 */
[----:B------:R-:W-:Y:S02]  /*13b80*/  FMNMX.FTZ R10, R33, R4, !PT ;  /* 0x00000004210a7209 */ /* 0x000fe40007810000 */
[----:B------:R-:W-:Y:S01]  /*13b90*/  R2UR UR23, R5 ;  /* 0x00000000051772ca */ /* 0x000fe200000e0000 */
[----:B------:R-:W2:Y:S01]  /*13ba0*/  MUFU.TANH R36, R59 ;  /* 0x0000003b00247308 */ /* 0x000ea20000002400 */
[----:B------:R-:W-:-:S02]  /*13bb0*/  FSEL R5, R120, -INF , P2 ;  /* 0xff80000078057808 */ /* 0x000fc40001000000 */
[C---:B------:R-:W-:Y:S02]  /*13bc0*/  ISETP.GT.AND P2, PT, R32.reuse, 0x10, PT ;  /* 0x000000102000780c */ /* 0x040fe40003f44270 */
[----:B------:R-:W-:Y:S02]  /*13bd0*/  FMNMX.FTZ R10, R41, R10, !PT ;  /* 0x0000000a290a7209 */ /* 0x000fe40007810000 */
[----:B------:R-:W-:Y:S01]  /*13be0*/  FSEL R113, R113, -INF , P3 ;  /* 0xff80000071717808 */ /* 0x000fe20001800000 */
[----:B------:R-:W-:Y:S01]  /*13bf0*/  MUFU.TANH R169, R63 ;  /* 0x0000003f00a97308 */ /* 0x000fe20000002400 */
[----:B------:R-:W-:Y:S02]  /*13c00*/  ISETP.GT.AND P3, PT, R32, 0x11, PT ;  /* 0x000000112000780c */ /* 0x000fe40003f64270 */
[----:B----4-:R-:W-:Y:S01]  /*13c10*/  FSEL R47, R20, -INF , P2 ;  /* 0xff800000142f7808 */ /* 0x010fe20001000000 */
[----:B------:R-:W-:Y:S01]  /*13c20*/  HGMMA.64x16x16.F32 R24, gdesc[UR20], R24, gsb0 ;  /* 0x00200000141879f0 */ /* 0x000fe20008000818 */
[----:B------:R-:W-:-:S02]  /*13c30*/  FMNMX.FTZ R14, R45, R10, !PT ;  /* 0x0000000a2d0e7209 */ /* 0x000fc40007810000 */
[----:B0-----:R-:W-:Y:S01]  /*13c40*/  FSEL R7, R114, -INF , P4 ;  /* 0xff80000072077808 */ /* 0x001fe20002000000 */
[----:B------:R-:W-:Y:S01]  /*13c50*/  MUFU.TANH R10, R61 ;  /* 0x0000003d000a7308 */ /* 0x000fe20000002400 */
[----:B------:R-:W-:Y:S02]  /*13c60*/  ISETP.GT.AND P4, PT, R32, 0x18, PT ;  /* 0x000000182000780c */ /* 0x000fe40003f84270 */
[----:B------:R-:W-:Y:S02]  /*13c70*/  FSEL R51, R11, -INF , P3 ;  /* 0xff8000000b337808 */ /* 0x000fe40001800000 */
[----:B------:R-:W-:Y:S02]  /*13c80*/  FMNMX.FTZ R14, R47, R14, !PT ;  /* 0x0000000e2f0e7209 */ /* 0x000fe40007810000 */
[----:B------:R-:W-:Y:S01]  /*13c90*/  FSEL R101, R82, -INF , P4 ;  /* 0xff80000052657808 */ /* 0x000fe20002000000 */
[----:B------:R-:W0:Y:S01]  /*13ca0*/  MUFU.TANH R159, R159 ;  /* 0x0000009f009f7308 */ /* 0x000e220000002400 */
[----:B------:R-:W-:Y:S01]  /*13cb0*/  FMNMX.FTZ R14, R51, R14, !PT ;  /* 0x0000000e330e7209 */ /* 0x000fe20007810000 */
[----:B------:R-:W-:Y:S01]  /*13cc0*/  IMAD.MOV.U32 R82, RZ, RZ, R87 ;  /* 0x000000ffff527224 */ /* 0x000fe200078e0057 */
[----:B------:R-:W-:-:S02]  /*13cd0*/  FSEL R15, R106, -INF , P2 ;  /* 0xff8000006a0f7808 */ /* 0x000fc40001000000 */
[C---:B------:R-:W-:Y:S02]  /*13ce0*/  ISETP.GT.AND P2, PT, R32.reuse, 0x20, PT ;  /* 0x000000202000780c */ /* 0x040fe40003f44270 */
[----:B------:R-:W-:Y:S01]  /*13cf0*/  FMNMX.FTZ R14, R101, R14, !PT ;  /* 0x0000000e650e7209 */ /* 0x000fe20007810000 */
[----:B------:R-:W3:Y:S01]  /*13d00*/  MUFU.TANH R79, R79 ;  /* 0x0000004f004f7308 */ /* 0x000ee20000002400 */
[----:B------:R-:W-:Y:S02]  /*13d10*/  FSEL R105, R105, -INF , P3 ;  /* 0xff80000069697808 */ /* 0x000fe40001800000 */
[----:B------:R-:W-:Y:S02]  /*13d20*/  ISETP.GT.AND P3, PT, R32, 0x21, PT ;  /* 0x000000212000780c */ /* 0x000fe40003f64270 */
[----:B------:R-:W-:Y:S02]  /*13d30*/  FSEL R109, R21, -INF , P2 ;  /* 0xff800000156d7808 */ /* 0x000fe40001000000 */
[----:B------:R-:W-:Y:S01]  /*13d40*/  FMNMX.FTZ R14, R103, R14, !PT ;  /* 0x0000000e670e7209 */ /* 0x000fe20007810000 */
[----:B------:R-:W4:Y:S01]  /*13d50*/  MUFU.TANH R161, R161 ;  /* 0x000000a100a17308 */ /* 0x000f220000002400 */
[----:B------:R-:W-:-:S02]  /*13d60*/  FSEL R107, R107, -INF , P4 ;  /* 0xff8000006b6b7808 */ /* 0x000fc40002000000 */
[----:B------:R-:W-:Y:S02]  /*13d70*/  ISETP.GT.AND P4, PT, R32, 0x28, PT ;  /* 0x000000282000780c */ /* 0x000fe40003f84270 */
[----:B------:R-:W-:Y:S02]  /*13d80*/  FSEL R111, R9, -INF , P3 ;  /* 0xff800000096f7808 */ /* 0x000fe40001800000 */
[----:B------:R-:W-:Y:S01]  /*13d90*/  FMNMX.FTZ R14, R109, R14, !PT ;  /* 0x0000000e6d0e7209 */ /* 0x000fe20007810000 */
[----:B------:R-:W4:Y:S01]  /*13da0*/  MUFU.TANH R163, R163 ;  /* 0x000000a300a37308 */ /* 0x000f220000002400 */
[----:B------:R-:W-:Y:S02]  /*13db0*/  FSEL R11, R104, -INF , P5 ;  /* 0xff800000680b7808 */ /* 0x000fe40002800000 */
[----:B------:R-:W-:Y:S02]  /*13dc0*/  ISETP.GT.AND P5, PT, R32, 0x29, PT ;  /* 0x000000292000780c */ /* 0x000fe40003fa4270 */
[----:B------:R-:W-:-:S02]  /*13dd0*/  FSEL R115, R81, -INF , P4 ;  /* 0xff80000051737808 */ /* 0x000fc40002000000 */
[----:B------:R-:W-:Y:S01]  /*13de0*/  FMNMX.FTZ R14, R111, R14, !PT ;  /* 0x0000000e6f0e7209 */ /* 0x000fe20007810000 */
[----:B------:R1:W4:Y:S01]  /*13df0*/  MUFU.TANH R81, R43 ;  /* 0x0000002b00517308 */ /* 0x0003220000002400 */
[----:B------:R-:W-:Y:S02]  /*13e00*/  FSEL R97, R97, -INF , P2 ;  /* 0xff80000061617808 */ /* 0x000fe40001000000 */
[----:B------:R-:W-:Y:S02]  /*13e10*/  ISETP.GT.AND P2, PT, R32, 0x30, PT ;  /* 0x000000302000780c */ /* 0x000fe40003f44270 */
[----:B------:R-:W-:Y:S02]  /*13e20*/  FSEL R117, R3, -INF , P5 ;  /* 0xff80000003757808 */ /* 0x000fe40002800000 */
[----:B------:R-:W-:Y:S01]  /*13e30*/  FMNMX.FTZ R14, R115, R14, !PT ;  /* 0x0000000e730e7209 */ /* 0x000fe20007810000 */
[----:B------:R-:W4:Y:S01]  /*13e40*/  MUFU.TANH R100, R100 ;  /* 0x0000006400647308 */ /* 0x000f220000002400 */
[----:B------:R-:W-:Y:S01]  /*13e50*/  FSEL R85, R85, -INF , P3 ;  /* 0xff80000055557808 */ /* 0x000fe20001800000 */
[----:B------:R-:W-:-:S02]  /*13e60*/  WARPGROUP.DEPBAR.LE gsb0, 0x0 ;  /* 0x00008000000079c5 */ /* 0x000fc40000010000 */
[----:B------:R-:W-:Y:S01]  /*13e70*/  ISETP.GT.AND P3, PT, R32, 0x31, PT ;  /* 0x000000312000780c */ /* 0x000fe20003f64270 */
[----:B------:R-:W-:Y:S01]  /*13e80*/  FMUL.FTZ R24, R24, UR6 ;  /* 0x0000000618187c20 */ /* 0x000fe20008410000 */
[----:B------:R-:W-:Y:S01]  /*13e90*/  FSEL R119, R83, -INF , P2 ;  /* 0xff80000053777808 */ /* 0x000fe20001000000 */
[----:B------:R-:W-:Y:S01]  /*13ea0*/  FMUL.FTZ R28, R28, UR6 ;  /* 0x000000061c1c7c20 */ /* 0x000fe20008410000 */
[----:B------:R-:W-:Y:S01]  /*13eb0*/  FMNMX.FTZ R14, R117, R14, !PT ;  /* 0x0000000e750e7209 */ /* 0x000fe20007810000 */
[----:B------:R-:W4:Y:S01]  /*13ec0*/  MUFU.TANH R98, R98 ;  /* 0x0000006200627308 */ /* 0x000f220000002400 */
[----:B------:R-:W-:Y:S02]  /*13ed0*/  FSEL R9, R96, -INF , P4 ;  /* 0xff80000060097808 */ /* 0x000fe40002000000 */
[----:B------:R-:W-:Y:S02]  /*13ee0*/  ISETP.GT.AND P4, PT, R32, 0x38, PT ;  /* 0x000000382000780c */ /* 0x000fe40003f84270 */
[----:B------:R-:W-:Y:S01]  /*13ef0*/  FSEL R121, R8, -INF , P3 ;  /* 0xff80000008797808 */ /* 0x000fe20001800000 */
[----:B------:R-:W-:Y:S01]  /*13f00*/  FMUL.FTZ R8, R29, UR6 ;  /* 0x000000061d087c20 */ /* 0x000fe20008410000 */
[----:B------:R-:W-:Y:S01]  /*13f10*/  FMNMX.FTZ R14, R119, R14, !PT ;  /* 0x0000000e770e7209 */ /* 0x000fe20007810000 */
[----:B------:R-:W4:Y:S01]  /*13f20*/  MUFU.TANH R83, R99 ;  /* 0x0000006300537308 */ /* 0x000f220000002400 */
[----:B------:R-:W-:Y:S01]  /*13f30*/  FSEL R21, R86, -INF , P5 ;  /* 0xff80000056157808 */ /* 0x000fe20002800000 */
[----:B------:R-:W-:Y:S01]  /*13f40*/  IMAD.MOV.U32 R86, RZ, RZ, R87 ;  /* 0x000000ffff567224 */ /* 0x000fe200078e0057 */
[----:B------:R-:W-:-:S02]  /*13f50*/  ISETP.GT.AND P5, PT, R32, 0x39, PT ;  /* 0x000000392000780c */ /* 0x000fc40003fa4270 */
[----:B------:R-:W-:Y:S02]  /*13f60*/  FSEL R123, R80, -INF , P4 ;  /* 0xff800000507b7808 */ /* 0x000fe40002000000 */
[----:B------:R-:W-:Y:S01]  /*13f70*/  FMNMX.FTZ R14, R121, R14, !PT ;  /* 0x0000000e790e7209 */ /* 0x000fe20007810000 */
[----:B------:R-:W4:Y:S01]  /*13f80*/  MUFU.TANH R52, R52 ;  /* 0x0000003400347308 */ /* 0x000f220000002400 */
[----:B------:R-:W-:Y:S02]  /*13f90*/  FSEL R3, R90, -INF , P2 ;  /* 0xff8000005a037808 */ /* 0x000fe40001000000 */
[----:B------:R-:W-:Y:S02]  /*13fa0*/  ISETP.GT.AND P2, PT, R32, 0x40, PT ;  /* 0x000000402000780c */ /* 0x000fe40003f44270 */
[----:B------:R-:W-:Y:S02]  /*13fb0*/  FSEL R125, R84, -INF , P5 ;  /* 0xff800000547d7808 */ /* 0x000fe40002800000 */
[----:B------:R-:W-:Y:S01]  /*13fc0*/  FMNMX.FTZ R14, R123, R14, !PT ;  /* 0x0000000e7b0e7209 */ /* 0x000fe20007810000 */
[----:B------:R-:W4:Y:S01]  /*13fd0*/  MUFU.TANH R95, R95 ;  /* 0x0000005f005f7308 */ /* 0x000f220000002400 */
[----:B------:R-:W-:-:S02]  /*13fe0*/  FSEL R35, R88, -INF , P3 ;  /* 0xff80000058237808 */ /* 0x000fc40001800000 */
[C---:B------:R-:W-:Y:S02]  /*13ff0*/  ISETP.GT.AND P3, PT, R32.reuse, 0x41, PT ;  /* 0x000000412000780c */ /* 0x040fe40003f64270 */
[----:B------:R-:W-:Y:S02]  /*14000*/  FSEL R127, R89, -INF , P2 ;  /* 0xff800000597f7808 */ /* 0x000fe40001000000 */
[----:B------:R-:W-:Y:S01]  /*14010*/  FMNMX.FTZ R14, R125, R14, !PT ;  /* 0x0000000e7d0e7209 */ /* 0x000fe20007810000 */
[----:B------:R-:W4:Y:S01]  /*14020*/  MUFU.TANH R46, R46 ;  /* 0x0000002e002e7308 */ /* 0x000f220000002400 */
[----:B------:R-:W-:Y:S02]  /*14030*/  FSEL R93, R93, -INF , P4 ;  /* 0xff8000005d5d7808 */ /* 0x000fe40002000000 */
[----:B------:R-:W-:Y:S02]  /*14040*/  ISETP.GT.AND P4, PT, R32, 0x48, PT ;  /* 0x000000482000780c */ /* 0x000fe40003f84270 */
[----:B------:R-:W-:-:S02]  /*14050*/  FSEL R129, R72, -INF , P3 ;  /* 0xff80000048817808 */ /* 0x000fc40001800000 */
        /* <DEDUP_REMOVED lines=8> */
[----:B------:R-:W-:Y:S02]  /*140e0*/  ISETP.GT.AND P2, PT, R32, 0x50, PT ;  /* 0x000000502000780c */ /* 0x000fe40003f44270 */
[----:B------:R-:W-:Y:S01]  /*140f0*/  FSEL R133, R74, -INF , P5 ;  /* 0xff8000004a857808 */ /* 0x000fe20002800000 */
[----:B------:R-:W-:Y:S01]  /*14100*/  IMAD.MOV.U32 R74, RZ, RZ, R87 ;  /* 0x000000ffff4a7224 */ /* 0x000fe200078e0057 */
[----:B------:R-:W-:Y:S01]  /*14110*/  FMNMX.FTZ R14, R131, R14, !PT ;  /* 0x0000000e830e7209 */ /* 0x000fe20007810000 */
[----:B------:R-:W4:Y:S01]  /*14120*/  MUFU.TANH R38, R38 ;  /* 0x0000002600267308 */ /* 0x000f220000002400 */
[----:B-1----:R-:W-:Y:S02]  /*14130*/  FSEL R43, R92, -INF , P3 ;  /* 0xff8000005c2b7808 */ /* 0x002fe40001800000 */
[----:B------:R-:W-:Y:S02]  /*14140*/  ISETP.GT.AND P3, PT, R32, 0x51, PT ;  /* 0x000000512000780c */ /* 0x000fe40003f64270 */
[----:B------:R-:W-:-:S02]  /*14150*/  FSEL R135, R75, -INF , P2 ;  /* 0xff8000004b877808 */ /* 0x000fc40001000000 */
[----:B------:R-:W-:Y:S01]  /*14160*/  FMNMX.FTZ R14, R133, R14, !PT ;  /* 0x0000000e850e7209 */ /* 0x000fe20007810000 */
[----:B------:R-:W-:Y:S01]  /*14170*/  MUFU.TANH R34, R34 ;  /* 0x0000002200227308 */ /* 0x000fe20000002400 */
        /* <DEDUP_REMOVED lines=8> */
[----:B------:R-:W-:Y:S01]  /*14200*/  FSEL R139, R66, -INF , P4 ;  /* 0xff800000428b7808 */ /* 0x000fe20002000000 */
[----:B------:R-:W-:Y:S01]  /*14210*/  IMAD.MOV.U32 R66, RZ, RZ, R87 ;  /* 0x000000ffff427224 */ /* 0x000fe200078e0057 */
[----:B------:R-:W-:Y:S01]  /*14220*/  FMNMX.FTZ R14, R137, R14, !PT ;  /* 0x0000000e890e7209 */ /* 0x000fe20007810000 */
[----:B------:R-:W-:Y:S01]  /*14230*/  MUFU.TANH R8, R8 ;  /* 0x0000000800087308 */ /* 0x000fe20000002400 */
[----:B------:R-:W-:Y:S02]  /*14240*/  FSEL R77, R77, -INF , P2 ;  /* 0xff8000004d4d7808 */ /* 0x000fe40001000000 */
[----:B------:R-:W-:Y:S02]  /*14250*/  ISETP.GT.AND P2, PT, R32, 0x60, PT ;  /* 0x000000602000780c */ /* 0x000fe40003f44270 */
[----:B------:R-:W-:-:S02]  /*14260*/  FSEL R141, R64, -INF , P5 ;  /* 0xff800000408d7808 */ /* 0x000fc40002800000 */
[----:B------:R-:W-:Y:S02]  /*14270*/  FMNMX.FTZ R14, R139, R14, !PT ;  /* 0x0000000e8b0e7209 */ /* 0x000fe40007810000 */
[----:B------:R-:W-:Y:S02]  /*14280*/  FSEL R67, R67, -INF , P3 ;  /* 0xff80000043437808 */ /* 0x000fe40001800000 */
[----:B------:R-:W-:Y:S02]  /*14290*/  ISETP.GT.AND P3, PT, R32, 0x61, PT ;  /* 0x000000612000780c */ /* 0x000fe40003f64270 */
[----:B------:R-:W-:Y:S02]  /*142a0*/  FSEL R143, R69, -INF , P2 ;  /* 0xff800000458f7808 */ /* 0x000fe40001000000 */
[----:B------:R-:W-:Y:S02]  /*142b0*/  FMNMX.FTZ R14, R141, R14, !PT ;  /* 0x0000000e8d0e7209 */ /* 0x000fe40007810000 */
[----:B------:R-:W-:Y:S01]  /*142c0*/  FSEL R55, R70, -INF , P4 ;  /* 0xff80000046377808 */ /* 0x000fe20002000000 */
[----:B------:R-:W-:Y:S01]  /*142d0*/  IMAD.MOV.U32 R70, RZ, RZ, R87 ;  /* 0x000000ffff467224 */ /* 0x000fe200078e0057 */
[----:B------:R-:W-:-:S02]  /*142e0*/  ISETP.GT.AND P4, PT, R32, 0x68, PT ;  /* 0x000000682000780c */ /* 0x000fc40003f84270 */
[----:B------:R-:W-:Y:S02]  /*142f0*/  FSEL R145, R56, -INF , P3 ;  /* 0xff80000038917808 */ /* 0x000fe40001800000 */
[----:B------:R-:W-:Y:S02]  /*14300*/  FMNMX.FTZ R14, R143, R14, !PT ;  /* 0x0000000e8f0e7209 */ /* 0x000fe40007810000 */
[----:B------:R-:W-:Y:S02]  /*14310*/  FSEL R59, R68, -INF , P5 ;  /* 0xff800000443b7808 */ /* 0x000fe40002800000 */
[----:B------:R-:W-:Y:S02]  /*14320*/  ISETP.GT.AND P5, PT, R32, 0x69, PT ;  /* 0x000000692000780c */ /* 0x000fe40003fa4270 */
[----:B------:R-:W-:Y:S02]  /*14330*/  FSEL R147, R57, -INF , P4 ;  /* 0xff80000039937808 */ /* 0x000fe40002000000 */
[----:B------:R-:W-:-:S02]  /*14340*/  FMNMX.FTZ R14, R145, R14, !PT ;  /* 0x0000000e910e7209 */ /* 0x000fc40007810000 */
[----:B------:R-:W-:Y:S01]  /*14350*/  FSEL R61, R58, -INF , P2 ;  /* 0xff8000003a3d7808 */ /* 0x000fe20001000000 */
[----:B------:R-:W-:Y:S01]  /*14360*/  IMAD.MOV.U32 R58, RZ, RZ, R87 ;  /* 0x000000ffff3a7224 */ /* 0x000fe200078e0057 */
[----:B------:R-:W-:Y:S02]  /*14370*/  ISETP.GT.AND P2, PT, R32, 0x70, PT ;  /* 0x000000702000780c */ /* 0x000fe40003f44270 */
[----:B------:R-:W-:Y:S01]  /*14380*/  FSEL R149, R6, -INF , P5 ;  /* 0xff80000006957808 */ /* 0x000fe20002800000 */
[----:B------:R-:W-:Y:S01]  /*14390*/  FMUL.FTZ R6, R25, UR6 ;  /* 0x0000000619067c20 */ /* 0x000fe20008410000 */
[----:B------:R-:W-:Y:S02]  /*143a0*/  FMNMX.FTZ R14, R147, R14, !PT ;  /* 0x0000000e930e7209 */ /* 0x000fe40007810000 */
[----:B------:R-:W-:Y:S02]  /*143b0*/  FSEL R63, R71, -INF , P3 ;  /* 0xff800000473f7808 */ /* 0x000fe40001800000 */
[----:B------:R-:W-:Y:S01]  /*143c0*/  ISETP.GT.AND P3, PT, R32, 0x71, PT ;  /* 0x000000712000780c */ /* 0x000fe20003f64270 */
[----:B------:R-:W1:Y:S01]  /*143d0*/  MUFU.TANH R6, R6 ;  /* 0x0000000600067308 */ /* 0x000e620000002400 */
[----:B------:R-:W-:-:S02]  /*143e0*/  FSEL R153, R48, -INF , P2 ;  /* 0xff80000030997808 */ /* 0x000fc40001000000 */
[----:B------:R-:W-:Y:S02]  /*143f0*/  FMNMX.FTZ R14, R149, R14, !PT ;  /* 0x0000000e950e7209 */ /* 0x000fe40007810000 */
[----:B------:R-:W-:Y:S01]  /*14400*/  FSEL R65, R62, -INF , P4 ;  /* 0xff8000003e417808 */ /* 0x000fe20002000000 */
[----:B------:R-:W-:Y:S01]  /*14410*/  IMAD.MOV.U32 R62, RZ, RZ, R87 ;  /* 0x000000ffff3e7224 */ /* 0x000fe200078e0057 */
[----:B------:R-:W-:Y:S02]  /*14420*/  ISETP.GT.AND P4, PT, R32, 0x78, PT ;  /* 0x000000782000780c */ /* 0x000fe40003f84270 */
[----:B------:R-:W-:Y:S02]  /*14430*/  FSEL R151, R50, -INF , P3 ;  /* 0xff80000032977808 */ /* 0x000fe40001800000 */
[----:B------:R-:W-:Y:S02]  /*14440*/  FMNMX.FTZ R14, R153, R14, !PT ;  /* 0x0000000e990e7209 */ /* 0x000fe40007810000 */
[----:B------:R-:W-:-:S02]  /*14450*/  FSEL R57, R60, -INF , P5 ;  /* 0xff8000003c397808 */ /* 0x000fc40002800000 */
[----:B------:R-:W-:Y:S02]  /*14460*/  ISETP.GT.AND P5, PT, R32, 0x79, PT ;  /* 0x000000792000780c */ /* 0x000fe40003fa4270 */
[----:B--2--5:R-:W-:Y:S02]  /*14470*/  FSEL R155, R36, -INF , P4 ;  /* 0xff800000249b7808 */ /* 0x024fe40002000000 */
[----:B------:R-:W-:Y:S02]  /*14480*/  FMNMX.FTZ R14, R151, R14, !PT ;  /* 0x0000000e970e7209 */ /* 0x000fe40007810000 */
[----:B------:R-:W-:Y:S02]  /*14490*/  FSEL R69, R40, -INF , P2 ;  /* 0xff80000028457808 */ /* 0x000fe40001000000 */
[----:B------:R-:W-:Y:S02]  /*144a0*/  ISETP.GT.AND P2, PT, R32, 0x80, PT ;  /* 0x000000802000780c */ /* 0x000fe40003f44270 */
[----:B------:R-:W-:-:S02]  /*144b0*/  FSEL R157, R44, -INF , P5 ;  /* 0xff8000002c9d7808 */ /* 0x000fc40002800000 */
[----:B------:R-:W-:Y:S02]  /*144c0*/  FMNMX.FTZ R14, R155, R14, !PT ;  /* 0x0000000e9b0e7209 */ /* 0x000fe40007810000 */
[----:B------:R-:W-:Y:S02]  /*144d0*/  FSEL R71, R42, -INF , P3 ;  /* 0xff8000002a477808 */ /* 0x000fe40001800000 */
[----:B------:R-:W-:Y:S02]  /*144e0*/  ISETP.GT.AND P3, PT, R32, 0x81, PT ;  /* 0x000000812000780c */ /* 0x000fe40003f64270 */
[----:B0-----:R-:W-:Y:S02]  /*144f0*/  FSEL R159, R159, -INF , P2 ;  /* 0xff8000009f9f7808 */ /* 0x001fe40001000000 */
[----:B------:R-:W-:Y:S02]  /*14500*/  FMNMX.FTZ R14, R157, R14, !PT ;  /* 0x0000000e9d0e7209 */ /* 0x000fe40007810000 */
[----:B---3--:R-:W-:-:S02]  /*14510*/  FSEL R73, R79, -INF , P4 ;  /* 0xff8000004f497808 */ /* 0x008fc40002000000 */
[----:B------:R-:W-:Y:S02]  /*14520*/  ISETP.GT.AND P4, PT, R32, 0x88, PT ;  /* 0x000000882000780c */ /* 0x000fe40003f84270 */
[----:B----4-:R-:W-:Y:S02]  /*14530*/  FSEL R161, R161, -INF , P3 ;  /* 0xff800000a1a17808 */ /* 0x010fe40001800000 */
[----:B------:R-:W-:Y:S02]  /*14540*/  FMNMX.FTZ R14, R159, R14, !PT ;  /* 0x0000000e9f0e7209 */ /* 0x000fe40007810000 */
[----:B------:R-:W-:Y:S01]  /*14550*/  FSEL R75, R12, -INF , P5 ;  /* 0xff8000000c4b7808 */ /* 0x000fe20002800000 */
[----:B------:R-:W-:Y:S01]  /*14560*/  FMUL.FTZ R12, R26, UR6 ;  /* 0x000000061a0c7c20 */ /* 0x000fe20008410000 */
[----:B------:R-:W-:Y:S02]  /*14570*/  ISETP.GT.AND P5, PT, R32, 0x89, PT ;  /* 0x000000892000780c */ /* 0x000fe40003fa4270 */
[----:B------:R-:W-:-:S02]  /*14580*/  FSEL R163, R163, -INF , P4 ;  /* 0xff800000a3a37808 */ /* 0x000fc40002000000 */
[----:B------:R-:W-:Y:S01]  /*14590*/  FMNMX.FTZ R14, R161, R14, !PT ;  /* 0x0000000ea10e7209 */ /* 0x000fe20007810000 */
[----:B------:R-:W0:Y:S01]  /*145a0*/  MUFU.TANH R12, R12 ;  /* 0x0000000c000c7308 */ /* 0x000e220000002400 */
[----:B------:R-:W-:Y:S01]  /*145b0*/  FSEL R79, R10, -INF , P2 ;  /* 0xff8000000a4f7808 */ /* 0x000fe20001000000 */
[----:B------:R-:W-:Y:S01]  /*145c0*/  FMUL.FTZ R10, R31, UR6 ;  /* 0x000000061f0a7c20 */ /* 0x000fe20008410000 */
[----:B------:R-:W-:Y:S02]  /*145d0*/  ISETP.GT.AND P2, PT, R32, 0x90, PT ;  /* 0x000000902000780c */ /* 0x000fe40003f44270 */
[----:B------:R-:W-:Y:S02]  /*145e0*/  FSEL R165, R165, -INF , P5 ;  /* 0xff800000a5a57808 */ /* 0x000fe40002800000 */
[----:B------:R-:W-:Y:S01]  /*145f0*/  FMNMX.FTZ R14, R163, R14, !PT ;  /* 0x0000000ea30e7209 */ /* 0x000fe20007810000 */
[----:B------:R-:W-:Y:S01]  /*14600*/  MUFU.TANH R10, R10 ;  /* 0x0000000a000a7308 */ /* 0x000fe20000002400 */
[----:B------:R-:W-:-:S02]  /*14610*/  FSEL R81, R81, -INF , P3 ;  /* 0xff80000051517808 */ /* 0x000fc40001800000 */
[----:B------:R-:W-:Y:S02]  /*14620*/  ISETP.GT.AND P3, PT, R32, 0x91, PT ;  /* 0x000000912000780c */ /* 0x000fe40003f64270 */
[----:B------:R-:W-:Y:S02]  /*14630*/  FSEL R167, R100, -INF , P2 ;  /* 0xff80000064a77808 */ /* 0x000fe40001000000 */
[----:B------:R-:W-:Y:S02]  /*14640*/  FMNMX.FTZ R14, R165, R14, !PT ;  /* 0x0000000ea50e7209 */ /* 0x000fe40007810000 */
        /* <DEDUP_REMOVED lines=8> */
[----:B------:R-:W-:-:S02]  /*146d0*/  FSEL R29, R95, -INF , P2 ;  /* 0xff8000005f1d7808 */ /* 0x000fc40001000000 */
[----:B------:R-:W-:Y:S02]  /*146e0*/  ISETP.GT.AND P2, PT, R32, 0xa0, PT ;  /* 0x000000a02000780c */ /* 0x000fe40003f44270 */
[----:B------:R-:W-:Y:S02]  /*146f0*/  FSEL R173, R46, -INF , P5 ;  /* 0xff8000002ead7808 */ /* 0x000fe40002800000 */
[----:B------:R-:W-:Y:S02]  /*14700*/  FMNMX.FTZ R14, R171, R14, !PT ;  /* 0x0000000eab0e7209 */ /* 0x000fe40007810000 */
[----:B------:R-:W-:Y:S01]  /*14710*/  FSEL R95, R54, -INF , P3 ;  /* 0xff800000365f7808 */ /* 0x000fe20001800000 */
[----:B------:R-:W-:Y:S01]  /*14720*/  IMAD.MOV.U32 R54, RZ, RZ, R87 ;  /* 0x000000ffff367224 */ /* 0x000fe200078e0057 */
[----:B------:R-:W-:Y:S02]  /*14730*/  ISETP.GT.AND P3, PT, R32, 0xa1, PT ;  /* 0x000000a12000780c */ /* 0x000fe40003f64270 */
[----:B------:R-:W-:-:S02]  /*14740*/  FSEL R175, R24, -INF , P2 ;  /* 0xff80000018af7808 */ /* 0x000fc40001000000 */
[----:B------:R-:W-:Y:S02]  /*14750*/  FMNMX.FTZ R14, R173, R14, !PT ;  /* 0x0000000ead0e7209 */ /* 0x000fe40007810000 */
[----:B------:R-:W-:Y:S02]  /*14760*/  FSEL R99, R38, -INF , P4 ;  /* 0xff80000026637808 */ /* 0x000fe40002000000 */
[----:B------:R-:W-:Y:S02]  /*14770*/  ISETP.GT.AND P4, PT, R32, 0xa8, PT ;  /* 0x000000a82000780c */ /* 0x000fe40003f84270 */
[----:B-1----:R-:W-:Y:S02]  /*14780*/  FSEL R177, R6, -INF , P3 ;  /* 0xff80000006b17808 */ /* 0x002fe40001800000 */
[----:B------:R-:W-:Y:S02]  /*14790*/  FMNMX.FTZ R14, R175, R14, !PT ;  /* 0x0000000eaf0e7209 */ /* 0x000fe40007810000 */
[----:B------:R-:W-:-:S02]  /*147a0*/  FSEL R89, R34, -INF , P5 ;  /* 0xff80000022597808 */ /* 0x000fc40002800000 */
[----:B------:R-:W-:Y:S02]  /*147b0*/  ISETP.GT.AND P5, PT, R32, 0xa9, PT ;  /* 0x000000a92000780c */ /* 0x000fe40003fa4270 */
[----:B------:R-:W-:Y:S02]  /*147c0*/  FSEL R181, R28, -INF , P4 ;  /* 0xff8000001cb57808 */ /* 0x000fe40002000000 */
[----:B------:R-:W-:Y:S02]  /*147d0*/  FMNMX.FTZ R14, R177, R14, !PT ;  /* 0x0000000eb10e7209 */ /* 0x000fe40007810000 */
[----:B------:R-:W-:Y:S02]  /*147e0*/  FSEL R179, R8, -INF , P5 ;  /* 0xff80000008b37808 */ /* 0x000fe40002800000 */
[----:B------:R-:W-:Y:S02]  /*147f0*/  FMNMX.FTZ R14, R181, R14, !PT ;  /* 0x0000000eb50e7209 */ /* 0x000fe40007810000 */
[----:B------:R-:W-:-:S02]  /*14800*/  MOV R90, UR7 ;  /* 0x00000007005a7c02 */ /* 0x000fc40008000f00 */
[----:B------:R-:W-:Y:S02]  /*14810*/  FMNMX.FTZ R14, R179, R14, !PT ;  /* 0x0000000eb30e7209 */ /* 0x000fe40007810000 */
[-C--:B------:R-:W-:Y:S02]  /*14820*/  MOV R84, R87.reuse ;  /* 0x0000005700547202 */ /* 0x080fe40000000f00 */
[-C--:B------:R-:W-:Y:S01]  /*14830*/  MOV R80, R87.reuse ;  /* 0x0000005700507202 */ /* 0x080fe20000000f00 */
[----:B------:R-:W1:Y:S01]  /*14840*/  SHFL.BFLY PT, R91, R14, 0x2, 0x1f ;  /* 0x0c401f000e5b7f89 */ /* 0x000e6200000e0000 */
[-C--:B------:R-:W-:Y:S02]  /*14850*/  MOV R76, R87.reuse ;  /* 0x00000057004c7202 */ /* 0x080fe40000000f00 */
[-C--:B------:R-:W-:Y:S02]  /*14860*/  MOV R72, R87.reuse ;  /* 0x0000005700487202 */ /* 0x080fe40000000f00 */
[----:B------:R-:W-:-:S02]  /*14870*/  MOV R68, R87 ;  /* 0x0000005700447202 */ /* 0x000fc40000000f00 */
[-C--:B------:R-:W-:Y:S02]  /*14880*/  MOV R64, R87.reuse ;  /* 0x0000005700407202 */ /* 0x080fe40000000f00 */
[-C--:B------:R-:W-:Y:S02]  /*14890*/  MOV R60, R87.reuse ;  /* 0x00000057003c7202 */ /* 0x080fe40000000f00 */
[----:B------:R-:W-:Y:S02]  /*148a0*/  MOV R56, R87 ;  /* 0x0000005700387202 */ /* 0x000fe40000000f00 */
[----:B-1----:R-:W-:Y:S01]  /*148b0*/  FMNMX.FTZ R8, R14, R91, !PT ;  /* 0x0000005b0e087209 */ /* 0x002fe20007810000 */
[----:B------:R-:W-:-:S04]  /*148c0*/  FMUL.FTZ R14, R27, UR6 ;  /* 0x000000061b0e7c20 */ /* 0x000fc80008410000 */
[----:B------:R-:W1:Y:S02]  /*148d0*/  SHFL.BFLY PT, R91, R8, 0x1, 0x1f ;  /* 0x0c201f00085b7f89 */ /* 0x000e6400000e0000 */
[----:B------:R-:W2:Y:S01]  /*148e0*/  MUFU.TANH R14, R14 ;  /* 0x0000000e000e7308 */ /* 0x000ea20000002400 */
[----:B-1----:R-:W-:Y:S01]  /*148f0*/  FMNMX.FTZ R91, R8, R91, !PT ;  /* 0x0000005b085b7209 */ /* 0x002fe20007810000 */
[----:B------:R-:W-:-:S03]  /*14900*/  FMUL.FTZ R8, R30, UR6 ;  /* 0x000000061e087c20 */ /* 0x000fc60008410000 */
[C---:B------:R-:W-:Y:S01]  /*14910*/  FSETP.NEU.FTZ.AND P6, PT, R91.reuse, -INF , PT ;  /* 0xff8000005b00780b */ /* 0x040fe20003fdd000 */
[----:B------:R-:W-:Y:S02]  /*14920*/  FMUL.FTZ R6, R91, R90 ;  /* 0x0000005a5b067220 */ /* 0x000fe40000410000 */
[----:B------:R-:W1:Y:S03]  /*14930*/  MUFU.TANH R8, R8 ;  /* 0x0000000800087308 */ /* 0x000e660000002400 */
[----:B------:R-:W-:-:S05]  /*14940*/  FSEL R6, R6, RZ, P6 ;  /* 0x000000ff06067208 */ /* 0x000fca0003000000 */
[-CC-:B------:R-:W-:Y:S01]  /*14950*/  FFMA.FTZ R27, R4, R90.reuse, -R6.reuse ;  /* 0x0000005a041b7223 */ /* 0x180fe20000010806 */
[----:B------:R-:W-:Y:S01]  /*14960*/  FMNMX.FTZ R4, R5, R113, !PT ;  /* 0x0000007105047209 */ /* 0x000fe20007810000 */
[-CC-:B------:R-:W-:Y:S01]  /*14970*/  FFMA.FTZ R182, R101, R90.reuse, -R6.reuse ;  /* 0x0000005a65b67223 */ /* 0x180fe20000010806 */
[-CC-:B------:R-:W-:Y:S01]  /*14980*/  FFMA.FTZ R101, R125, R90.reuse, -R6.reuse ;  /* 0x0000005a7d657223 */ /* 0x180fe20000010806 */
[----:B0-----:R-:W-:Y:S01]  /*14990*/  FSEL R125, R12, -INF , P2 ;  /* 0xff8000000c7d7808 */ /* 0x001fe20001000000 */
[--C-:B------:R-:W-:Y:S01]  /*149a0*/  FFMA.FTZ R178, R41, R90, -R6.reuse ;  /* 0x0000005a29b27223 */ /* 0x100fe20000010806 */
[----:B------:R-:W-:Y:S01]  /*149b0*/  FMNMX.FTZ R4, R7, R4, !PT ;  /* 0x0000000407047209 */ /* 0x000fe20007810000 */
[-CC-:B------:R-:W-:Y:S01]  /*149c0*/  FFMA.FTZ R41, R103, R90.reuse, -R6.reuse ;  /* 0x0000005a67297223 */ /* 0x180fe20000010806 */
[-CC-:B------:R-:W-:Y:S01]  /*149d0*/  FFMA.FTZ R103, R129, R90.reuse, -R6.reuse ;  /* 0x0000005a81677223 */ /* 0x180fe20000010806 */
[----:B--2---:R-:W-:Y:S01]  /*149e0*/  FSEL R129, R14, -INF , P3 ;  /* 0xff8000000e817808 */ /* 0x004fe20001800000 */
        /* <DEDUP_REMOVED lines=39> */
[----:B------:R-:W2:Y:S01]  /*14c60*/  MUFU.EX2 R31, R31 ;  /* 0x0000001f001f7308 */ /* 0x000ea20000000800 */
[--C-:B------:R-:W-:Y:S01]  /*14c70*/  FFMA.FTZ R121, R151, R90, -R6.reuse ;  /* 0x0000005a97797223 */ /* 0x100fe20000010806 */
[----:B------:R-:W-:Y:S01]  /*14c80*/  FMNMX.FTZ R4, R35, R4, !PT ;  /* 0x0000000423047209 */ /* 0x000fe20007810000 */
[-CC-:B------:R-:W-:Y:S01]  /*14c90*/  FFMA.FTZ R206, R155, R90.reuse, -R6.reuse ;  /* 0x0000005a9bce7223 */ /* 0x180fe20000010806 */
[-CC-:B------:R-:W-:Y:S01]  /*14ca0*/  FFMA.FTZ R123, R157, R90.reuse, -R6.reuse ;  /* 0x0000005a9d7b7223 */ /* 0x180fe20000010806 */
[--C-:B------:R-:W-:Y:S01]  /*14cb0*/  FFMA.FTZ R208, R159, R90, -R6.reuse ;  /* 0x0000005a9fd07223 */ /* 0x100fe20000010806 */
[----:B------:R-:W-:Y:S01]  /*14cc0*/  FMNMX.FTZ R4, R93, R4, !PT ;  /* 0x000000045d047209 */ /* 0x000fe20007810000 */
[-CC-:B------:R-:W-:Y:S01]  /*14cd0*/  FFMA.FTZ R127, R161, R90.reuse, -R6.reuse ;  /* 0x0000005aa17f7223 */ /* 0x180fe20000010806 */
[----:B------:R-:W3:Y:S01]  /*14ce0*/  MUFU.EX2 R180, R180 ;  /* 0x000000b400b47308 */ /* 0x000ee20000000800 */
[--C-:B------:R-:W-:Y:S01]  /*14cf0*/  FFMA.FTZ R210, R163, R90, -R6.reuse ;  /* 0x0000005aa3d27223 */ /* 0x100fe20000010806 */
[----:B------:R-:W-:Y:S01]  /*14d00*/  FMNMX.FTZ R4, R37, R4, !PT ;  /* 0x0000000425047209 */ /* 0x000fe20007810000 */
[-CC-:B------:R-:W-:Y:S01]  /*14d10*/  FFMA.FTZ R131, R165, R90.reuse, -R6.reuse ;  /* 0x0000005aa5837223 */ /* 0x180fe20000010806 */
[-CC-:B------:R-:W-:Y:S01]  /*14d20*/  FFMA.FTZ R212, R167, R90.reuse, -R6.reuse ;  /* 0x0000005aa7d47223 */ /* 0x180fe20000010806 */
[--C-:B------:R-:W-:Y:S01]  /*14d30*/  FFMA.FTZ R214, R171, R90, -R6.reuse ;  /* 0x0000005aabd67223 */ /* 0x100fe20000010806 */
[----:B------:R-:W-:Y:S01]  /*14d40*/  FMNMX.FTZ R4, R39, R4, !PT ;  /* 0x0000000427047209 */ /* 0x000fe20007810000 */
[-CC-:B------:R-:W-:Y:S01]  /*14d50*/  FFMA.FTZ R139, R173, R90.reuse, -R6.reuse ;  /* 0x0000005aad8b7223 */ /* 0x180fe20000010806 */
[----:B------:R-:W4:Y:S01]  /*14d60*/  MUFU.EX2 R33, R33 ;  /* 0x0000002100217308 */ /* 0x000f220000000800 */
[--C-:B------:R-:W-:Y:S01]  /*14d70*/  FFMA.FTZ R216, R175, R90, -R6.reuse ;  /* 0x0000005aafd87223 */ /* 0x100fe20000010806 */
[----:B------:R-:W-:Y:S01]  /*14d80*/  FMNMX.FTZ R4, R43, R4, !PT ;  /* 0x000000042b047209 */ /* 0x000fe20007810000 */
[----:B------:R-:W-:-:S03]  /*14d90*/  FFMA.FTZ R218, R181, R90, -R6 ;  /* 0x0000005ab5da7223 */ /* 0x000fc60000010806 */
[----:B------:R-:W-:Y:S02]  /*14da0*/  FMNMX.FTZ R4, R49, R4, !PT ;  /* 0x0000000431047209 */ /* 0x000fe40007810000 */
[----:B------:R-:W4:Y:S02]  /*14db0*/  MUFU.EX2 R182, R182 ;  /* 0x000000b600b67308 */ /* 0x000f240000000800 */
[----:B------:R-:W-:-:S04]  /*14dc0*/  FMNMX.FTZ R4, R53, R4, !PT ;  /* 0x0000000435047209 */ /* 0x000fc80007810000 */
[----:B------:R-:W-:Y:S02]  /*14dd0*/  FMNMX.FTZ R4, R77, R4, !PT ;  /* 0x000000044d047209 */ /* 0x000fe40007810000 */
[----:B------:R-:W4:Y:S02]  /*14de0*/  MUFU.EX2 R41, R41 ;  /* 0x0000002900297308 */ /* 0x000f240000000800 */
[----:B------:R-:W-:-:S04]  /*14df0*/  FMNMX.FTZ R4, R67, R4, !PT ;  /* 0x0000000443047209 */ /* 0x000fc80007810000 */
[----:B------:R-:W-:Y:S02]  /*14e00*/  FMNMX.FTZ R4, R55, R4, !PT ;  /* 0x0000000437047209 */ /* 0x000fe40007810000 */
[----:B------:R-:W4:Y:S02]  /*14e10*/  MUFU.EX2 R184, R184 ;  /* 0x000000b800b87308 */ /* 0x000f240000000800 */
        /* <DEDUP_REMOVED lines=30> */
[----:B------:R-:W-:-:S05]  /*15000*/  FMNMX.FTZ R4, R135, R4, !PT ;  /* 0x0000000487047209 */ /* 0x000fca0007810000 */
[----:B------:R-:W0:Y:S01]  /*15010*/  SHFL.BFLY PT, R137, R4, 0x2, 0x1f ;  /* 0x0c401f0004897f89 */ /* 0x000e2200000e0000 */
[----:B------:R-:W-:Y:S08]  /*15020*/  MUFU.EX2 R109, R109 ;  /* 0x0000006d006d7308 */ /* 0x000ff00000000800 */
[----:B------:R-:W-:Y:S08]  /*15030*/  MUFU.EX2 R196, R196 ;  /* 0x000000c400c47308 */ /* 0x000ff00000000800 */
[----:B------:R-:W-:Y:S01]  /*15040*/  MUFU.EX2 R111, R111 ;  /* 0x0000006f006f7308 */ /* 0x000fe20000000800 */
[----:B0-----:R-:W-:Y:S01]  /*15050*/  FMNMX.FTZ R8, R4, R137, !PT ;  /* 0x0000008904087209 */ /* 0x001fe20007810000 */
[-CC-:B------:R-:W-:Y:S01]  /*15060*/  FFMA.FTZ R4, R177, R90.reuse, -R6.reuse ;  /* 0x0000005ab1047223 */ /* 0x180fe20000010806 */
[----:B------:R-:W-:-:S05]  /*15070*/  FFMA.FTZ R137, R169, R90, -R6 ;  /* 0x0000005aa9897223 */ /* 0x000fca0000010806 */
[----:B------:R-:W-:Y:S01]  /*15080*/  MUFU.EX2 R198, R198 ;  /* 0x000000c600c67308 */ /* 0x000fe20000000800 */
[----:B------:R-:W0:Y:S07]  /*15090*/  SHFL.BFLY PT, R141, R8, 0x1, 0x1f ;  /* 0x0c201f00088d7f89 */ /* 0x000e2e00000e0000 */
[----:B------:R-:W-:Y:S08]  /*150a0*/  MUFU.EX2 R115, R115 ;  /* 0x0000007300737308 */ /* 0x000ff00000000800 */
[----:B------:R-:W-:Y:S08]  /*150b0*/  MUFU.EX2 R200, R200 ;  /* 0x000000c800c87308 */ /* 0x000ff00000000800 */
[----:B------:R-:W-:Y:S01]  /*150c0*/  MUFU.EX2 R117, R117 ;  /* 0x0000007500757308 */ /* 0x000fe20000000800 */
[----:B0-----:R-:W-:-:S04]  /*150d0*/  FMNMX.FTZ R92, R8, R141, !PT ;  /* 0x0000008d085c7209 */ /* 0x001fc80007810000 */
[C---:B------:R-:W-:Y:S01]  /*150e0*/  FSETP.NEU.FTZ.AND P2, PT, R92.reuse, -INF , PT ;  /* 0xff8000005c00780b */ /* 0x040fe20003f5d000 */
[----:B------:R-:W-:Y:S02]  /*150f0*/  FMUL.FTZ R26, R92, R90 ;  /* 0x0000005a5c1a7220 */ /* 0x000fe40000410000 */
[----:B------:R-:W-:Y:S03]  /*15100*/  MUFU.EX2 R141, R4 ;  /* 0x00000004008d7308 */ /* 0x000fe60000000800 */
[----:B------:R-:W-:Y:S02]  /*15110*/  FSEL R26, R26, RZ, P2 ;  /* 0x000000ff1a1a7208 */ /* 0x000fe40001000000 */
[----:B------:R-:W-:-:S03]  /*15120*/  ISETP.GE.AND P2, PT, R160, 0xb1, PT ;  /* 0x000000b1a000780c */ /* 0x000fc60003f46270 */
[----:B------:R-:W-:Y:S01]  /*15130*/  MUFU.EX2 R202, R202 ;  /* 0x000000ca00ca7308 */ /* 0x000fe20000000800 */
[-CC-:B------:R-:W-:Y:S01]  /*15140*/  FFMA.FTZ R189, R3, R90.reuse, -R26.reuse ;  /* 0x0000005a03bd7223 */ /* 0x180fe2000001081a */
[----:B------:R-:W-:Y:S01]  /*15150*/  FADD.FTZ R3, R176, R27 ;  /* 0x0000001bb0037221 */ /* 0x000fe20000010000 */
[-CC-:B------:R-:W-:Y:S01]  /*15160*/  FFMA.FTZ R177, R5, R90.reuse, -R26.reuse ;  /* 0x0000005a05b17223 */ /* 0x180fe2000001081a */
[-CC-:B------:R-:W-:Y:S01]  /*15170*/  FFMA.FTZ R113, R113, R90.reuse, -R26.reuse ;  /* 0x0000005a71717223 */ /* 0x180fe2000001081a */
[-CC-:B------:R-:W-:Y:S01]  /*15180*/  FFMA.FTZ R179, R7, R90.reuse, -R26.reuse ;  /* 0x0000005a07b37223 */ /* 0x180fe2000001081a */
[----:B-1----:R-:W-:Y:S01]  /*15190*/  FADD.FTZ R34, R178, R3 ;  /* 0x00000003b2227221 */ /* 0x002fe20000010000 */
[-CC-:B------:R-:W-:Y:S01]  /*151a0*/  FFMA.FTZ R6, R13, R90.reuse, -R26.reuse ;  /* 0x0000005a0d067223 */ /* 0x180fe2000001081a */
[----:B------:R-:W-:Y:S01]  /*151b0*/  MUFU.EX2 R4, R113 ;  /* 0x0000007100047308 */ /* 0x000fe20000000800 */
[-C--:B------:R-:W-:Y:S01]  /*151c0*/  FFMA.FTZ R181, R15, R90.reuse, -R26 ;  /* 0x0000005a0fb57223 */ /* 0x080fe2000001081a */
[----:B--2---:R-:W-:Y:S01]  /*151d0*/  FADD.FTZ R3, R31, R34 ;  /* 0x000000221f037221 */ /* 0x004fe20000010000 */
[-CC-:B------:R-:W-:Y:S01]  /*151e0*/  FFMA.FTZ R8, R105, R90.reuse, -R26.reuse ;  /* 0x0000005a69087223 */ /* 0x180fe2000001081a */
[-CC-:B------:R-:W-:Y:S01]  /*151f0*/  FFMA.FTZ R183, R107, R90.reuse, -R26.reuse ;  /* 0x0000005a6bb77223 */ /* 0x180fe2000001081a */
[-CC-:B------:R-:W-:Y:S01]  /*15200*/  FFMA.FTZ R10, R11, R90.reuse, -R26.reuse ;  /* 0x0000005a0b0a7223 */ /* 0x180fe2000001081a */
[----:B---3--:R-:W-:Y:S01]  /*15210*/  FADD.FTZ R34, R180, R3 ;  /* 0x00000003b4227221 */ /* 0x008fe20000010000 */
[-CC-:B------:R-:W-:Y:S01]  /*15220*/  FFMA.FTZ R185, R97, R90.reuse, -R26.reuse ;  /* 0x0000005a61b97223 */ /* 0x180fe2000001081a */
[----:B------:R-:W0:Y:S01]  /*15230*/  MUFU.EX2 R177, R177 ;  /* 0x000000b100b17308 */ /* 0x000e220000000800 */
[-C--:B------:R-:W-:Y:S01]  /*15240*/  FFMA.FTZ R12, R85, R90.reuse, -R26 ;  /* 0x0000005a550c7223 */ /* 0x080fe2000001081a */
[----:B----4-:R-:W-:Y:S01]  /*15250*/  FADD.FTZ R3, R33, R34 ;  /* 0x0000002221037221 */ /* 0x010fe20000010000 */
        /* <DEDUP_REMOVED lines=11> */
[----:B------:R-:W-:Y:S01]  /*15310*/  FADD.FTZ R36, R184, R3 ;  /* 0x00000003b8247221 */ /* 0x000fe20000010000 */
[-C--:B------:R-:W-:Y:S01]  /*15320*/  FFMA.FTZ R30, R53, R90.reuse, -R26 ;  /* 0x0000005a351e7223 */ /* 0x080fe2000001081a */
[----:B------:R-:W2:Y:S01]  /*15330*/  MUFU.EX2 R6, R6 ;  /* 0x0000000600067308 */ /* 0x000ea20000000800 */
[----:B0-----:R-:W-:Y:S01]  /*15340*/  FADD.FTZ R38, R177, R4 ;  /* 0x00000004b1267221 */ /* 0x001fe20000010000 */
[----:B------:R-:W-:Y:S01]  /*15350*/  FADD.FTZ R5, R45, R36 ;  /* 0x000000242d057221 */ /* 0x000fe20000010000 */
[-CC-:B------:R-:W-:Y:S01]  /*15360*/  FFMA.FTZ R197, R77, R90.reuse, -R26.reuse ;  /* 0x0000005a4dc57223 */ /* 0x180fe2000001081a */
[-CC-:B------:R-:W-:Y:S01]  /*15370*/  FFMA.FTZ R32, R67, R90.reuse, -R26.reuse ;  /* 0x0000005a43207223 */ /* 0x180fe2000001081a */
[-CC-:B------:R-:W-:Y:S01]  /*15380*/  FFMA.FTZ R199, R55, R90.reuse, -R26.reuse ;  /* 0x0000005a37c77223 */ /* 0x180fe2000001081a */
[----:B------:R-:W-:Y:S01]  /*15390*/  FADD.FTZ R40, R186, R5 ;  /* 0x00000005ba287221 */ /* 0x000fe20000010000 */
[-C--:B------:R-:W-:Y:S01]  /*153a0*/  FFMA.FTZ R34, R59, R90.reuse, -R26 ;  /* 0x0000005a3b227223 */ /* 0x080fe2000001081a */
[----:B------:R-:W0:Y:S01]  /*153b0*/  MUFU.EX2 R181, R181 ;  /* 0x000000b500b57308 */ /* 0x000e220000000800 */
[----:B-1----:R-:W-:Y:S01]  /*153c0*/  FADD.FTZ R3, R179, R38 ;  /* 0x00000026b3037221 */ /* 0x002fe20000010000 */
[----:B------:R-:W-:Y:S01]  /*153d0*/  FADD.FTZ R5, R47, R40 ;  /* 0x000000282f057221 */ /* 0x000fe20000010000 */
        /* <DEDUP_REMOVED lines=15> */
[----:B------:R-:W-:Y:S01]  /*154d0*/  FADD.FTZ R38, R188, R5 ;  /* 0x00000005bc267221 */ /* 0x000fe20000010000 */
[-CC-:B------:R-:W-:Y:S01]  /*154e0*/  FFMA.FTZ R99, R99, R90.reuse, -R26.reuse ;  /* 0x0000005a63637223 */ /* 0x180fe2000001081a */
[-CC-:B------:R-:W-:Y:S01]  /*154f0*/  FFMA.FTZ R89, R89, R90.reuse, -R26.reuse ;  /* 0x0000005a59597223 */ /* 0x180fe2000001081a */
[-C--:B------:R-:W-:Y:S01]  /*15500*/  FFMA.FTZ R125, R125, R90.reuse, -R26 ;  /* 0x0000005a7d7d7223 */ /* 0x080fe2000001081a */
[----:B------:R-:W-:Y:S01]  /*15510*/  FADD.FTZ R5, R51, R38 ;  /* 0x0000002633057221 */ /* 0x000fe20000010000 */
[-CC-:B------:R-:W-:Y:S01]  /*15520*/  FFMA.FTZ R38, R57, R90.reuse, -R26.reuse ;  /* 0x0000005a39267223 */ /* 0x180fe2000001081a */
[----:B------:R-:W0:Y:S01]  /*15530*/  MUFU.EX2 R10, R10 ;  /* 0x0000000a000a7308 */ /* 0x000e220000000800 */
[----:B-1----:R-:W-:Y:S01]  /*15540*/  FADD.FTZ R40, R8, R3 ;  /* 0x0000000308287221 */ /* 0x002fe20000010000 */
[----:B------:R-:W-:Y:S01]  /*15550*/  FADD.FTZ R42, R190, R5 ;  /* 0x00000005be2a7221 */ /* 0x000fe20000010000 */
[-CC-:B------:R-:W-:Y:S01]  /*15560*/  FFMA.FTZ R129, R129, R90.reuse, -R26.reuse ;  /* 0x0000005a81817223 */ /* 0x180fe2000001081a */
[-CC-:B------:R-:W-:Y:S01]  /*15570*/  FFMA.FTZ R133, R133, R90.reuse, -R26.reuse ;  /* 0x0000005a85857223 */ /* 0x180fe2000001081a */
[----:B------:R-:W-:Y:S01]  /*15580*/  FFMA.FTZ R135, R135, R90, -R26 ;  /* 0x0000005a87877223 */ /* 0x000fe2000001081a */
[----:B------:R-:W-:Y:S01]  /*15590*/  FADD.FTZ R5, R101, R42 ;  /* 0x0000002a65057221 */ /* 0x000fe20000010000 */
[----:B------:R-:W-:Y:S01]  /*155a0*/  F2FP.F16.F32.PACK_AB R177, R4, R177 ;  /* 0x000000b104b1723e */ /* 0x000fe200000000ff */
[----:B------:R-:W1:Y:S01]  /*155b0*/  MUFU.EX2 R185, R185 ;  /* 0x000000b900b97308 */ /* 0x000e620000000800 */
[----:B--2---:R-:W-:Y:S01]  /*155c0*/  FADD.FTZ R3, R183, R40 ;  /* 0x00000028b7037221 */ /* 0x004fe20000010000 */
[----:B------:R-:W-:Y:S01]  /*155d0*/  FADD.FTZ R42, R192, R5 ;  /* 0x00000005c02a7221 */ /* 0x000fe20000010000 */
[----:B------:R-:W-:Y:S01]  /*155e0*/  F2FP.F16.F32.PACK_AB R179, R6, R179 ;  /* 0x000000b306b3723e */ /* 0x000fe200000000ff */
[--C-:B------:R-:W-:Y:S01]  /*155f0*/  IMAD.MOV.U32 R85, RZ, RZ, R87.reuse ;  /* 0x000000ffff557224 */ /* 0x100fe200078e0057 */
[----:B------:R-:W-:Y:S01]  /*15600*/  F2FP.F16.F32.PACK_AB R176, R27, R176 ;  /* 0x000000b01bb0723e */ /* 0x000fe200000000ff */
[----:B------:R-:W-:Y:S01]  /*15610*/  IMAD.MOV.U32 R79, RZ, RZ, R87 ;  /* 0x000000ffff4f7224 */ /* 0x000fe200078e0057 */
[----:B------:R-:W-:Y:S01]  /*15620*/  F2FP.F16.F32.PACK_AB R178, R31, R178 ;  /* 0x000000b21fb2723e */ /* 0x000fe200000000ff */
[----:B------:R-:W2:Y:S01]  /*15630*/  MUFU.EX2 R12, R12 ;  /* 0x0000000c000c7308 */ /* 0x000ea20000000800 */
[----:B0-----:R-:W-:Y:S01]  /*15640*/  FADD.FTZ R40, R10, R3 ;  /* 0x000000030a287221 */ /* 0x001fe20000010000 */
[----:B------:R-:W-:Y:S01]  /*15650*/  F2FP.F16.F32.PACK_AB R180, R33, R180 ;  /* 0x000000b421b4723e */ /* 0x000fe200000000ff */
[--C-:B------:R-:W-:Y:S01]  /*15660*/  IMAD.MOV.U32 R77, RZ, RZ, R87.reuse ;  /* 0x000000ffff4d7224 */ /* 0x100fe200078e0057 */
[----:B------:R-:W-:Y:S01]  /*15670*/  F2FP.F16.F32.PACK_AB R182, R41, R182 ;  /* 0x000000b629b6723e */ /* 0x000fe200000000ff */
[--C-:B------:R-:W-:Y:S01]  /*15680*/  IMAD.MOV.U32 R73, RZ, RZ, R87.reuse ;  /* 0x000000ffff497224 */ /* 0x100fe200078e0057 */
[----:B------:R-:W-:Y:S01]  /*15690*/  F2FP.F16.F32.PACK_AB R184, R45, R184 ;  /* 0x000000b82db8723e */ /* 0x000fe200000000ff */
[--C-:B------:R-:W-:Y:S01]  /*156a0*/  IMAD.MOV.U32 R69, RZ, RZ, R87.reuse ;  /* 0x000000ffff457224 */ /* 0x100fe200078e0057 */
[----:B------:R-:W0:Y:S01]  /*156b0*/  MUFU.EX2 R187, R187 ;  /* 0x000000bb00bb7308 */ /* 0x000e220000000800 */
        /* <DEDUP_REMOVED lines=9> */
[C---:B------:R-:W-:Y:S01]  /*15750*/  FADD.FTZ R3, R103.reuse, R42 ;  /* 0x0000002a67037221 */ /* 0x040fe20000010000 */
[----:B------:R-:W-:Y:S01]  /*15760*/  F2FP.F16.F32.PACK_AB R185, R12, R185 ;  /* 0x000000b90cb9723e */ /* 0x000fe200000000ff */
[----:B------:R-:W-:Y:S01]  /*15770*/  IMAD.MOV.U32 R61, RZ, RZ, R87 ;  /* 0x000000ffff3d7224 */ /* 0x000fe200078e0057 */
[----:B------:R-:W-:Y:S01]  /*15780*/  F2FP.F16.F32.PACK_AB R192, R103, R192 ;  /* 0x000000c067c0723e */ /* 0x000fe200000000ff */
[----:B------:R-:W-:Y:S01]  /*15790*/  FADD.FTZ R42, R194, R3 ;  /* 0x00000003c22a7221 */ /* 0x000fe20000010000 */
[----:B------:R-:W-:Y:S01]  /*157a0*/  @!P1 PRMT R3, RZ, 0x654, R0 ;  /* 0x00000654ff039816 */ /* 0x000fe20000000000 */
[----:B------:R-:W2:Y:S01]  /*157b0*/  MUFU.EX2 R189, R189 ;  /* 0x000000bd00bd7308 */ /* 0x000ea20000000800 */
[----:B0-----:R-:W-:Y:S01]  /*157c0*/  FADD.FTZ R5, R187, R40 ;  /* 0x00000028bb057221 */ /* 0x001fe20000010000 */
[C---:B------:R-:W-:Y:S01]  /*157d0*/  F2FP.F16.F32.PACK_AB R194, R109.reuse, R194 ;  /* 0x000000c26dc2723e */ /* 0x040fe200000000ff */
[----:B------:R2:W-:Y:S01]  /*157e0*/  @!P1 SYNCS.ARRIVE.TRANS64.RED.A1T0 RZ, [R3+URZ], RZ ;  /* 0x000000ff03ff99a7 */ /* 0x0005e2000810043f */
[----:B------:R-:W-:Y:S01]  /*157f0*/  F2FP.F16.F32.PACK_AB R181, R8, R181 ;  /* 0x000000b508b5723e */ /* 0x000fe200000000ff */
[--C-:B------:R-:W-:Y:S01]  /*15800*/  IMAD.MOV.U32 R59, RZ, RZ, R87.reuse ;  /* 0x000000ffff3b7224 */ /* 0x100fe200078e0057 */
[----:B------:R-:W-:Y:S01]  /*15810*/  F2FP.F16.F32.PACK_AB R183, R10, R183 ;  /* 0x000000b70ab7723e */ /* 0x000fe200000000ff */
[----:B------:R-:W-:Y:S01]  /*15820*/  IMAD.MOV.U32 R57, RZ, RZ, R87 ;  /* 0x000000ffff397224 */ /* 0x000fe200078e0057 */
[----:B------:R-:W0:Y:S01]  /*15830*/  MUFU.EX2 R20, R20 ;  /* 0x0000001400147308 */ /* 0x000e220000000800 */
[C---:B-1----:R-:W-:Y:S01]  /*15840*/  FADD.FTZ R40, R14.reuse, R5 ;  /* 0x000000050e287221 */ /* 0x042fe20000010000 */
[----:B------:R-:W-:Y:S01]  /*15850*/  FADD.FTZ R5, R109, R42 ;  /* 0x0000002a6d057221 */ /* 0x000fe20000010000 */
[----:B------:R-:W-:Y:S01]  /*15860*/  F2FP.F16.F32.PACK_AB R187, R14, R187 ;  /* 0x000000bb0ebb723e */ /* 0x000fe200000000ff */
[----:B------:R-:W-:-:S02]  /*15870*/  IMAD.MOV.U32 R55, RZ, RZ, R87 ;  /* 0x000000ffff377224 */ /* 0x000fc400078e0057 */
[----:B------:R-:W-:Y:S01]  /*15880*/  FADD.FTZ R42, R196, R5 ;  /* 0x00000005c42a7221 */ /* 0x000fe20000010000 */
[----:B------:R-:W-:Y:S01]  /*15890*/  F2FP.F16.F32.PACK_AB R196, R111, R196 ;  /* 0x000000c46fc4723e */ /* 0x000fe200000000ff */
[----:B------:R-:W1:Y:S01]  /*158a0*/  MUFU.EX2 R191, R191 ;  /* 0x000000bf00bf7308 */ /* 0x000e620000000800 */
[----:B--2---:R-:W-:Y:S01]  /*158b0*/  FADD.FTZ R3, R189, R40 ;  /* 0x00000028bd037221 */ /* 0x004fe20000010000 */
[----:B------:R-:W-:Y:S01]  /*158c0*/  FADD.FTZ R5, R111, R42 ;  /* 0x0000002a6f057221 */ /* 0x000fe20000010000 */
[-CC-:B------:R-:W-:Y:S01]  /*158d0*/  FFMA.FTZ R40, R75, R90.reuse, -R26.reuse ;  /* 0x0000005a4b287223 */ /* 0x180fe2000001081a */
[----:B------:R-:W-:Y:S01]  /*158e0*/  FFMA.FTZ R42, R81, R90, -R26 ;  /* 0x0000005a512a7223 */ /* 0x000fe2000001081a */
[----:B------:R-:W-:Y:S02]  /*158f0*/  IMAD.MOV.U32 R81, RZ, RZ, R87 ;  /* 0x000000ffff517224 */ /* 0x000fe400078e0057 */
[----:B------:R-:W-:Y:S01]  /*15900*/  FADD.FTZ R46, R198, R5 ;  /* 0x00000005c62e7221 */ /* 0x000fe20000010000 */
[C---:B------:R-:W-:Y:S01]  /*15910*/  F2FP.F16.F32.PACK_AB R198, R115.reuse, R198 ;  /* 0x000000c673c6723e */ /* 0x040fe200000000ff */
[----:B------:R-:W2:Y:S01]  /*15920*/  MUFU.EX2 R24, R24 ;  /* 0x0000001800187308 */ /* 0x000ea20000000800 */
[C---:B0-----:R-:W-:Y:S01]  /*15930*/  FADD.FTZ R44, R20.reuse, R3 ;  /* 0x00000003142c7221 */ /* 0x041fe20000010000 */
[----:B------:R-:W-:Y:S01]  /*15940*/  FADD.FTZ R5, R115, R46 ;  /* 0x0000002e73057221 */ /* 0x000fe20000010000 */
[----:B------:R-:W-:Y:S01]  /*15950*/  F2FP.F16.F32.PACK_AB R189, R20, R189 ;  /* 0x000000bd14bd723e */ /* 0x000fe200000000ff */
[----:B------:R-:W-:-:S02]  /*15960*/  IMAD.MOV.U32 R75, RZ, RZ, R87 ;  /* 0x000000ffff4b7224 */ /* 0x000fc400078e0057 */
[----:B------:R-:W-:Y:S01]  /*15970*/  FADD.FTZ R46, R200, R5 ;  /* 0x00000005c82e7221 */ /* 0x000fe20000010000 */
[----:B------:R-:W-:Y:S01]  /*15980*/  F2FP.F16.F32.PACK_AB R200, R117, R200 ;  /* 0x000000c875c8723e */ /* 0x000fe200000000ff */
[----:B------:R-:W0:Y:S01]  /*15990*/  MUFU.EX2 R193, R193 ;  /* 0x000000c100c17308 */ /* 0x000e220000000800 */
[----:B-1----:R-:W-:Y:S01]  /*159a0*/  FADD.FTZ R3, R191, R44 ;  /* 0x0000002cbf037221 */ /* 0x002fe20000010000 */
[----:B------:R-:W-:Y:S01]  /*159b0*/  FADD.FTZ R5, R117, R46 ;  /* 0x0000002e75057221 */ /* 0x000fe20000010000 */
[--C-:B------:R-:W-:Y:S02]  /*159c0*/  IMAD.MOV.U32 R53, RZ, RZ, R87.reuse ;  /* 0x000000ffff357224 */ /* 0x100fe400078e0057 */
[----:B------:R-:W-:Y:S02]  /*159d0*/  IMAD.MOV.U32 R51, RZ, RZ, R87 ;  /* 0x000000ffff337224 */ /* 0x000fe400078e0057 */
[----:B------:R-:W-:Y:S01]  /*159e0*/  FADD.FTZ R46, R202, R5 ;  /* 0x00000005ca2e7221 */ /* 0x000fe20000010000 */
[----:B------:R-:W-:Y:S01]  /*159f0*/  IMAD.MOV.U32 R49, RZ, RZ, R87 ;  /* 0x000000ffff317224 */ /* 0x000fe200078e0057 */
[----:B------:R-:W1:Y:S01]  /*15a00*/  MUFU.EX2 R28, R28 ;  /* 0x0000001c001c7308 */ /* 0x000e620000000800 */
[C---:B--2---:R-:W-:Y:S01]  /*15a10*/  FADD.FTZ R44, R24.reuse, R3 ;  /* 0x00000003182c7221 */ /* 0x044fe20000010000 */
[----:B------:R-:W-:Y:S01]  /*15a20*/  F2FP.F16.F32.PACK_AB R191, R24, R191 ;  /* 0x000000bf18bf723e */ /* 0x000fe200000000ff */
[--C-:B------:R-:W-:Y:S01]  /*15a30*/  IMAD.MOV.U32 R47, RZ, RZ, R87.reuse ;  /* 0x000000ffff2f7224 */ /* 0x100fe200078e0057 */
[----:B------:R-:W-:Y:S01]  /*15a40*/  MOV R24, R87 ;  /* 0x0000005700187202 */ /* 0x000fe20000000f00 */
[----:B------:R-:W-:-:S02]  /*15a50*/  IMAD.MOV.U32 R45, RZ, RZ, R87 ;  /* 0x000000ffff2d7224 */ /* 0x000fc400078e0057 */
[--C-:B------:R-:W-:Y:S01]  /*15a60*/  IMAD.MOV.U32 R43, RZ, RZ, R87.reuse ;  /* 0x000000ffff2b7224 */ /* 0x100fe200078e0057 */
[----:B------:R-:W2:Y:S01]  /*15a70*/  MUFU.EX2 R195, R195 ;  /* 0x000000c300c37308 */ /* 0x000ea20000000800 */
[----:B0-----:R-:W-:Y:S01]  /*15a80*/  FADD.FTZ R3, R193, R44 ;  /* 0x0000002cc1037221 */ /* 0x001fe20000010000 */
[--C-:B------:R-:W-:Y:S02]  /*15a90*/  IMAD.MOV.U32 R41, RZ, RZ, R87.reuse ;  /* 0x000000ffff297224 */ /* 0x100fe400078e0057 */
[--C-:B------:R-:W-:Y:S02]  /*15aa0*/  IMAD.MOV.U32 R39, RZ, RZ, R87.reuse ;  /* 0x000000ffff277224 */ /* 0x100fe400078e0057 */
[----:B------:R-:W-:Y:S02]  /*15ab0*/  IMAD.MOV.U32 R37, RZ, RZ, R87 ;  /* 0x000000ffff257224 */ /* 0x000fe400078e0057 */
        /* <DEDUP_REMOVED lines=9> */
[--C-:B------:R-:W-:Y:S02]  /*15b50*/  IMAD.MOV.U32 R27, RZ, RZ, R87.reuse ;  /* 0x000000ffff1b7224 */ /* 0x100fe400078e0057 */
[----:B------:R-:W-:-:S04]  /*15b60*/  IMAD.MOV.U32 R25, RZ, RZ, R87 ;  /* 0x000000ffff197224 */ /* 0x000fc800078e0057 */
[----:B------:R-:W2:Y:S01]  /*15b70*/  MUFU.EX2 R119, R119 ;  /* 0x0000007700777308 */ /* 0x000ea20000000800 */
[C---:B0-----:R-:W-:Y:S01]  /*15b80*/  FADD.FTZ R44, R30.reuse, R3 ;  /* 0x000000031e2c7221 */ /* 0x041fe20000010000 */
[----:B------:R-:W-:Y:S01]  /*15b90*/  F2FP.F16.F32.PACK_AB R195, R30, R195 ;  /* 0x000000c31ec3723e */ /* 0x000fe200000000ff */
[----:B------:R-:W-:-:S05]  /*15ba0*/  IMAD.MOV.U32 R30, RZ, RZ, R87 ;  /* 0x000000ffff1e7224 */ /* 0x000fca00078e0057 */
[----:B------:R-:W0:Y:S01]  /*15bb0*/  MUFU.EX2 R32, R32 ;  /* 0x0000002000207308 */ /* 0x000e220000000800 */
[----:B-1----:R-:W-:-:S07]  /*15bc0*/  FADD.FTZ R3, R197, R44 ;  /* 0x0000002cc5037221 */ /* 0x002fce0000010000 */
[----:B------:R-:W1:Y:S01]  /*15bd0*/  MUFU.EX2 R204, R204 ;  /* 0x000000cc00cc7308 */ /* 0x000e620000000800 */
[C---:B--2---:R-:W-:Y:S01]  /*15be0*/  FADD.FTZ R5, R119.reuse, R46 ;  /* 0x0000002e77057221 */ /* 0x044fe20000010000 */
[----:B------:R-:W-:-:S06]  /*15bf0*/  F2FP.F16.F32.PACK_AB R202, R119, R202 ;  /* 0x000000ca77ca723e */ /* 0x000fcc00000000ff */
[----:B------:R-:W2:Y:S01]  /*15c00*/  MUFU.EX2 R199, R199 ;  /* 0x000000c700c77308 */ /* 0x000ea20000000800 */
[C---:B0-----:R-:W-:Y:S01]  /*15c10*/  FADD.FTZ R26, R32.reuse, R3 ;  /* 0x00000003201a7221 */ /* 0x041fe20000010000 */
[----:B------:R-:W-:Y:S02]  /*15c20*/  F2FP.F16.F32.PACK_AB R197, R32, R197 ;  /* 0x000000c520c5723e */ /* 0x000fe400000000ff */
[----:B------:R-:W-:-:S04]  /*15c30*/  MOV R32, R87 ;  /* 0x0000005700207202 */ /* 0x000fc80000000f00 */
        /* <DEDUP_REMOVED lines=35> */
[----:B------:R1:W3:Y:S01]  /*15e70*/  MUFU.EX2 R0, R71 ;  /* 0x0000004700007308 */ /* 0x0002e20000000800 */
[----:B--2---:R-:W-:-:S07]  /*15e80*/  FADD.FTZ R3, R205, R46 ;  /* 0x0000002ecd037221 */ /* 0x004fce0000010000 */
[----:B------:R-:W2:Y:S01]  /*15e90*/  MUFU.EX2 R212, R212 ;  /* 0x000000d400d47308 */ /* 0x000ea20000000800 */
[C---:B0-----:R-:W-:Y:S01]  /*15ea0*/  FADD.FTZ R5, R131.reuse, R48 ;  /* 0x0000003083057221 */ /* 0x041fe20000010000 */
[----:B------:R-:W-:Y:S01]  /*15eb0*/  F2FP.F16.F32.PACK_AB R210, R131, R210 ;  /* 0x000000d283d2723e */ /* 0x000fe200000000ff */
[----:B-1----:R-:W-:-:S05]  /*15ec0*/  IMAD.MOV.U32 R71, RZ, RZ, R87 ;  /* 0x000000ffff477224 */ /* 0x002fca00078e0057 */
[----:B------:R-:W0:Y:S01]  /*15ed0*/  MUFU.EX2 R207, R207 ;  /* 0x000000cf00cf7308 */ /* 0x000e220000000800 */
[C---:B---3--:R-:W-:Y:S01]  /*15ee0*/  FADD.FTZ R46, R0.reuse, R3 ;  /* 0x00000003002e7221 */ /* 0x048fe20000010000 */
        /* <DEDUP_REMOVED lines=23> */
[----:B------:R0:W3:Y:S01]  /*16060*/  MUFU.EX2 R26, R83 ;  /* 0x00000053001a7308 */ /* 0x0000e20000000800 */
[----:B-1----:R-:W-:Y:S01]  /*16070*/  FADD.FTZ R50, R216, R5 ;  /* 0x00000005d8327221 */ /* 0x002fe20000010000 */
[----:B------:R-:W-:-:S03]  /*16080*/  F2FP.F16.F32.PACK_AB R216, R141, R216 ;  /* 0x000000d88dd8723e */ /* 0x000fc600000000ff */
[----:B------:R-:W-:-:S03]  /*16090*/  FADD.FTZ R5, R141, R50 ;  /* 0x000000328d057221 */ /* 0x000fc60000010000 */
[----:B------:R-:W1:Y:S01]  /*160a0*/  MUFU.EX2 R29, R29 ;  /* 0x0000001d001d7308 */ /* 0x000e620000000800 */
[----:B--2---:R-:W-:Y:S01]  /*160b0*/  FADD.FTZ R3, R211, R48 ;  /* 0x00000030d3037221 */ /* 0x004fe20000010000 */
[----:B0-----:R-:W-:-:S06]  /*160c0*/  IMAD.MOV.U32 R83, RZ, RZ, R87 ;  /* 0x000000ffff537224 */ /* 0x001fcc00078e0057 */
[----:B------:R-:W0:Y:S01]  /*160d0*/  MUFU.EX2 R44, R95 ;  /* 0x0000005f002c7308 */ /* 0x000e220000000800 */
[C---:B---3--:R-:W-:Y:S01]  /*160e0*/  FADD.FTZ R50, R26.reuse, R3 ;  /* 0x000000031a327221 */ /* 0x048fe20000010000 */
[----:B------:R-:W-:Y:S01]  /*160f0*/  F2FP.F16.F32.PACK_AB R211, R26, R211 ;  /* 0x000000d31ad3723e */ /* 0x000fe200000000ff */
[----:B------:R-:W-:-:S05]  /*16100*/  IMAD.MOV.U32 R26, RZ, RZ, R87 ;  /* 0x000000ffff1a7224 */ /* 0x000fca00078e0057 */
[----:B------:R-:W2:Y:S01]  /*16110*/  MUFU.EX2 R99, R99 ;  /* 0x0000006300637308 */ /* 0x000ea20000000800 */
[----:B-1----:R-:W-:Y:S01]  /*16120*/  FADD.FTZ R3, R29, R50 ;  /* 0x000000321d037221 */ /* 0x002fe20000010000 */
[----:B------:R-:W-:-:S06]  /*16130*/  IMAD.MOV.U32 R50, RZ, RZ, R87 ;  /* 0x000000ffff327224 */ /* 0x000fcc00078e0057 */
[----:B------:R-:W1:Y:S01]  /*16140*/  MUFU.EX2 R46, R89 ;  /* 0x00000059002e7308 */ /* 0x000e620000000800 */
[C---:B0-----:R-:W-:Y:S01]  /*16150*/  FADD.FTZ R4, R44.reuse, R3 ;  /* 0x000000032c047221 */ /* 0x041fe20000010000 */
[----:B------:R-:W-:Y:S01]  /*16160*/  F2FP.F16.F32.PACK_AB R213, R44, R29 ;  /* 0x0000001d2cd5723e */ /* 0x000fe200000000ff */
[----:B------:R-:W-:Y:S01]  /*16170*/  IMAD.MOV.U32 R29, RZ, RZ, R87 ;  /* 0x000000ffff1d7224 */ /* 0x000fe200078e0057 */
[----:B------:R-:W-:-:S04]  /*16180*/  MOV R44, R87 ;  /* 0x00000057002c7202 */ /* 0x000fc80000000f00 */
[----:B------:R-:W0:Y:S01]  /*16190*/  MUFU.EX2 R125, R125 ;  /* 0x0000007d007d7308 */ /* 0x000e220000000800 */
[----:B--2---:R-:W-:-:S07]  /*161a0*/  FADD.FTZ R3, R99, R4 ;  /* 0x0000000463037221 */ /* 0x004fce0000010000 */
[----:B------:R-:W2:Y:S01]  /*161b0*/  MUFU.EX2 R48, R129 ;  /* 0x0000008100307308 */ /* 0x000ea20000000800 */
[C---:B-1----:R-:W-:Y:S01]  /*161c0*/  FADD.FTZ R6, R46.reuse, R3 ;  /* 0x000000032e067221 */ /* 0x042fe20000010000 */
[----:B------:R-:W-:Y:S01]  /*161d0*/  F2FP.F16.F32.PACK_AB R215, R46, R99 ;  /* 0x000000632ed7723e */ /* 0x000fe200000000ff */
[----:B------:R-:W-:-:S05]  /*161e0*/  IMAD.MOV.U32 R46, RZ, RZ, R87 ;  /* 0x000000ffff2e7224 */ /* 0x000fca00078e0057 */
[----:B------:R-:W1:Y:S01]  /*161f0*/  MUFU.EX2 R218, R218 ;  /* 0x000000da00da7308 */ /* 0x000e620000000800 */
[----:B0-----:R-:W-:-:S07]  /*16200*/  FADD.FTZ R3, R125, R6 ;  /* 0x000000067d037221 */ /* 0x001fce0000010000 */
[----:B------:R-:W0:Y:S01]  /*16210*/  MUFU.EX2 R133, R133 ;  /* 0x0000008500857308 */ /* 0x000e220000000800 */
[C---:B--2---:R-:W-:Y:S01]  /*16220*/  FADD.FTZ R0, R48.reuse, R3 ;  /* 0x0000000330007221 */ /* 0x044fe20000010000 */
[----:B------:R-:W-:Y:S02]  /*16230*/  F2FP.F16.F32.PACK_AB R217, R48, R125 ;  /* 0x0000007d30d9723e */ /* 0x000fe400000000ff */
[----:B------:R-:W-:-:S04]  /*16240*/  MOV R48, R87 ;  /* 0x0000005700307202 */ /* 0x000fc80000000f00 */
[----:B------:R-:W2:Y:S01]  /*16250*/  MUFU.EX2 R143, R143 ;  /* 0x0000008f008f7308 */ /* 0x000ea20000000800 */
[----:B-1----:R-:W-:-:S07]  /*16260*/  FADD.FTZ R52, R218, R5 ;  /* 0x00000005da347221 */ /* 0x002fce0000010000 */
[----:B------:R-:W1:Y:S01]  /*16270*/  MUFU.EX2 R4, R135 ;  /* 0x0000008700047308 */ /* 0x000e620000000800 */
[----:B0-----:R-:W-:Y:S01]  /*16280*/  FADD.FTZ R3, R133, R0 ;  /* 0x0000000085037221 */ /* 0x001fe20000010000 */
[C---:B--2---:R-:W-:Y:S01]  /*16290*/  FADD.FTZ R15, R143.reuse, R52 ;  /* 0x000000348f0f7221 */ /* 0x044fe20000010000 */
[----:B------:R-:W-:Y:S02]  /*162a0*/  F2FP.F16.F32.PACK_AB R218, R143, R218 ;  /* 0x000000da8fda723e */ /* 0x000fe400000000ff */
[----:B------:R-:W-:Y:S01]  /*162b0*/  MOV R52, R87 ;  /* 0x0000005700347202 */ /* 0x000fe20000000f00 */
[C---:B-1----:R-:W-:Y:S01]  /*162c0*/  FADD.FTZ R12, R4.reuse, R3 ;  /* 0x00000003040c7221 */ /* 0x042fe20000010000 */
[----:B------:R-:W-:Y:S01]  /*162d0*/  F2FP.F16.F32.PACK_AB R219, R4, R133 ;  /* 0x0000008504db723e */ /* 0x000fe200000000ff */
[----:B------:R-:W-:Y:S06]  /*162e0*/  @!P2 BRA `(.L_x_6146) ;  /* 0x000000680014a947 */ /* 0x000fec0003800000 */
[----:B------:R0:W5:Y:S01]  /*162f0*/  LDL.LU R4, [R1+0x4] ;  /* 0x0000040001047983 */ /* 0x0001620000300800 */
[----:B------:R-:W-:Y:S01]  /*16300*/  VIADD R10, R162, 0xfffffffe ;  /* 0xfffffffea20a7836 */ /* 0x000fe20000000000 */
[----:B------:R-:W-:Y:S01]  /*16310*/  MOV R5, R228 ;  /* 0x000000e400057202 */ /* 0x000fe20000000f00 */
        /* <DEDUP_REMOVED lines=33> */
[----:B0-----:R-:W-:-:S07]  /*16530*/  CS2R R24, SRZ ;  /* 0x0000000000187805 */ /* 0x001fce000001ff00 */
.L_x_6156:
[----:B------:R-:W2:Y:S01]  /*16540*/  LDL R6, [R1+0x28] ;  /* 0x0000280001067983 */ /* 0x000ea20000100800 */
[----:B------:R-:W-:Y:S01]  /*16550*/  VIADD R228, R5, 0x1 ;  /* 0x0000000105e47836 */ /* 0x000fe20000000000 */
[----:B------:R-:W-:Y:S05]  /*16560*/  YIELD ;  /* 0x0000000000007946 */ /* 0x000fea0003800000 */
[----:B------:R-:W-:-:S04]  /*16570*/  ISETP.NE.AND P3, PT, R228, 0x2, PT ;  /* 0x00000002e400780c */ /* 0x000fc80003f65270 */
[----:B------:R-:W-:Y:S02]  /*16580*/  SEL R7, RZ, 0x1, P3 ;  /* 0x00000001ff077807 */ /* 0x000fe40001800000 */
[----:B------:R-:W-:Y:S02]  /*16590*/  SEL R228, R228, RZ, P3 ;  /* 0x000000ffe4e47207 */ /* 0x000fe40001800000 */
[----:B-----5:R-:W-:-:S05]  /*165a0*/  LOP3.LUT R7, R4, R7, RZ, 0x3c, !PT ;  /* 0x0000000704077212 */ /* 0x020fca00078e3cff */
[----:B------:R0:W-:Y:S01]  /*165b0*/  STL [R1+0x4], R7 ;  /* 0x0000040701007387 */ /* 0x0001e20000100800 */
[----:B--2---:R-:W-:-:S13]  /*165c0*/  ISETP.NE.AND P2, PT, R6, RZ, PT ;  /* 0x000000ff0600720c */ /* 0x004fda0003f45270 */
[----:B0-----:R-:W-:Y:S05]  /*165d0*/  @P2 BRA `(.L_x_6147) ;  /* 0x0000000000302947 */ /* 0x001fea0003800000 */
[----:B------:R-:W-:Y:S05]  /*165e0*/  @!P0 BRA `(.L_x_6148) ;  /* 0x0000000000048947 */ /* 0x000fea0003800000 */
[----:B------:R-:W-:Y:S01]  /*165f0*/  BPT.TRAP 0x1 ;  /* 0x000000040000795c */ /* 0x000fe20000300000 */
.L_x_6148:
[----:B------:R-:W-:Y:S01]  /*16600*/  IMAD R6, R228, 0x8, R2 ;  /* 0x00000008e4067824 */ /* 0x000fe200078e0202 */
[----:B------:R-:W-:-:S04]  /*16610*/  SHF.L.U32 R7, R7, 0x1f, RZ ;  /* 0x0000001f07077819 */ /* 0x000fc800000006ff */
[----:B------:R0:W1:Y:S01]  /*16620*/  SYNCS.PHASECHK.TRANS64.TRYWAIT P3, [R6+URZ+0x34830], R7 ;  /* 0x03483007060075a7 */ /* 0x000062000806017f */
[----:B------:R-:W-:Y:S05]  /*16630*/  @!P0 BRA `(.L_x_6149) ;  /* 0x0000000000048947 */ /* 0x000fea0003800000 */
[----:B------:R-:W-:Y:S01]  /*16640*/  BPT.TRAP 0x1 ;  /* 0x000000040000795c */ /* 0x000fe20000300000 */
.L_x_6149:
[----:B------:R-:W-:Y:S04]  /*16650*/  BSSY B0, `(.L_x_6147) ;  /* 0x0000004000007945 */ /* 0x000fe80003800000 */
[----:B-1----:R-:W-:Y:S05]  /*16660*/  @P3 BRA `(.L_x_6150) ;  /* 0x0000000000083947 */ /* 0x002fea0003800000 */
[----:B------:R-:W1:Y:S02]  /*16670*/  SYNCS.PHASECHK.TRANS64.TRYWAIT P3, [R6+URZ+0x34830], R7 ;  /* 0x03483007060075a7 */ /* 0x000e64000806017f */
[----:B-1----:R-:W-:Y:S05]  /*16680*/  @!P3 BRA `(.L_x_6151) ;  /* 0x000000f000f8b947 */ /* 0x002fea0003800000 */
.L_x_6150:
[----:B------:R-:W-:Y:S05]  /*16690*/  BSYNC B0 ;  /* 0x0000000000007941 */ /* 0x000fea0003800000 */
.L_x_6147:
[----:B01----:R-:W2:Y:S04]  /*166a0*/  LDL R6, [R1+0x2c] ;  /* 0x00002c0001067983 */ /* 0x003ea80000100800 */
[----:B------:R-:W3:Y:S01]  /*166b0*/  LDL.64 R20, [R1+0x20] ;  /* 0x0000200001147983 */ /* 0x000ee20000100a00 */
[----:B------:R-:W0:Y:S01]  /*166c0*/  S2R R8, SR_TID.X ;  /* 0x0000000000087919 */ /* 0x000e220000002100 */
[----:B------:R-:W-:Y:S05]  /*166d0*/  WARPSYNC.ALL ;  /* 0x0000000000007948 */ /* 0x000fea0003800000 */
[----:B------:R-:W-:Y:S01]  /*166e0*/  IMAD.MOV.U32 R7, RZ, RZ, 0x40000040 ;  /* 0x40000040ff077424 */ /* 0x000fe200078e00ff */
[----:B0-----:R-:W-:-:S05]  /*166f0*/  SHF.R.U32.HI R8, RZ, 0x7, R8 ;  /* 0x00000007ff087819 */ /* 0x001fca0000011608 */
[----:B------:R-:W-:-:S05]  /*16700*/  VIADD R11, R8, 0x8 ;  /* 0x00000008080b7836 */ /* 0x000fca0000000000 */
[----:B------:R0:W-:Y:S01]  /*16710*/  BAR.SYNC.DEFER_BLOCKING R11, 0x100 ;  /* 0x0004000b0000751d */ /* 0x0001e20000010000 */
[----:B------:R-:W-:-:S05]  /*16720*/  R2UR UR55, R7 ;  /* 0x00000000073772ca */ /* 0x000fca00000e0000 */
[----:B------:R-:W-:Y:S01]  /*16730*/  WARPGROUP.ARRIVE ;  /* 0x00000000000079c5 */ /* 0x000fe20000000000 */
[----:B------:R-:W-:Y:S02]  /*16740*/  IMAD.MOV.U32 R89, RZ, RZ, 0x40000040 ;  /* 0x40000040ff597424 */ /* 0x000fe400078e00ff */
[----:B------:R-:W-:-:S03]  /*16750*/  IMAD.MOV.U32 R9, RZ, RZ, 0x40000040 ;  /* 0x40000040ff097424 */ /* 0x000fc600078e00ff */
[----:B------:R-:W-:Y:S02]  /*16760*/  R2UR UR59, R89 ;  /* 0x00000000593b72ca */ /* 0x000fe400000e0000 */
[----:B------:R-:W-:-:S11]  /*16770*/  R2UR UR7, R9 ;  /* 0x00000000090772ca */ /* 0x000fd600000e0000 */
[----:B------:R-:W-:Y:S02]  /*16780*/  MOV R7, UR59 ;  /* 0x0000003b00077c02 */ /* 0x000fe40008000f00 */
[----:B------:R-:W-:Y:S01]  /*16790*/  UMOV UR59, UR7 ;  /* 0x00000007003b7c82 */ /* 0x000fe20008000000 */
[C---:B------:R-:W-:Y:S02]  /*167a0*/  R2UR UR7, R9.reuse ;  /* 0x00000000090772ca */ /* 0x040fe400000e0000 */
[C---:B------:R-:W-:Y:S02]  /*167b0*/  R2UR UR19, R9.reuse ;  /* 0x00000000091372ca */ /* 0x040fe400000e0000 */
[C---:B------:R-:W-:Y:S02]  /*167c0*/  R2UR UR31, R9.reuse ;  /* 0x00000000091f72ca */ /* 0x040fe400000e0000 */
[----:B------:R-:W-:Y:S01]  /*167d0*/  R2UR UR43, R9 ;  /* 0x00000000092b72ca */ /* 0x000fe200000e0000 */
[----:B--2---:R-:W-:Y:S01]  /*167e0*/  IMAD R6, R228, 0xb00, R6 ;  /* 0x00000b00e4067824 */ /* 0x004fe200078e0206 */
[----:B---3--:R-:W-:-:S02]  /*167f0*/  R2UR UR22, R20 ;  /* 0x00000000141672ca */ /* 0x008fc400000e0000 */
[----:B------:R-:W-:Y:S02]  /*16800*/  R2UR UR23, R21 ;  /* 0x00000000151772ca */ /* 0x000fe400000e0000 */
[----:B------:R-:W-:-:S09]  /*16810*/  R2UR UR54, R6 ;  /* 0x00000000063672ca */ /* 0x000fd200000e0000 */
[----:B------:R-:W-:Y:S02]  /*16820*/  UMOV UR52, UR22 ;  /* 0x0000001600347c82 */ /* 0x000fe40008000000 */
[----:B------:R-:W-:Y:S02]  /*16830*/  UMOV UR53, UR23 ;  /* 0x0000001700357c82 */ /* 0x000fe40008000000 */
[----:B------:R-:W-:Y:S01]  /*16840*/  HGMMA.64x16x16.F32 R168, gdesc[UR52], RZ, !UPT, gsb0 ;  /* 0x0020000034a879f0 */ /* 0x000fe2000c0008ff */
[C---:B------:R-:W-:Y:S01]  /*16850*/  VIADD R88, R6.reuse, 0x100 ;  /* 0x0000010006587836 */ /* 0x040fe20000000000 */
[----:B------:R-:W-:-:S04]  /*16860*/  IADD3 R8, R6, 0x80, RZ ;  /* 0x0000008006087810 */ /* 0x000fc80007ffe0ff */
[----:B------:R-:W-:Y:S02]  /*16870*/  R2UR UR58, R88 ;  /* 0x00000000583a72ca */ /* 0x000fe400000e0000 */
[----:B------:R-:W-:Y:S01]  /*16880*/  R2UR UR6, R8 ;  /* 0x00000000080672ca */ /* 0x000fe200000e0000 */
[----:B------:R-:W-:Y:S01]  /*16890*/  UMOV UR56, UR22 ;  /* 0x0000001600387c82 */ /* 0x000fe20008000000 */
[----:B------:R-:W-:-:S09]  /*168a0*/  UMOV UR57, UR23 ;  /* 0x0000001700397c82 */ /* 0x000fd20008000000 */
[----:B0-----:R-:W-:Y:S02]  /*168b0*/  MOV R11, UR58 ;  /* 0x0000003a000b7c02 */ /* 0x001fe40008000f00 */
        /* <DEDUP_REMOVED lines=8> */
[----:B------:R-:W-:-:S04]  /*16940*/  IADD3 R8, R6, 0x180, RZ ;  /* 0x0000018006087810 */ /* 0x000fc80007ffe0ff */
[----:B------:R-:W-:Y:S01]  /*16950*/  R2UR UR6, R8 ;  /* 0x00000000080672ca */ /* 0x000fe200000e0000 */
[----:B------:R-:W-:-:S05]  /*16960*/  VIADD R8, R6, 0x300 ;  /* 0x0000030006087836 */ /* 0x000fca0000000000 */
[----:B------:R-:W-:Y:S02]  /*16970*/  R2UR UR18, R8 ;  /* 0x00000000081272ca */ /* 0x000fe400000e0000 */
[----:B------:R-:W-:Y:S01]  /*16980*/  IADD3 R8, R6, 0x480, RZ ;  /* 0x0000048006087810 */ /* 0x000fe20007ffe0ff */
[----:B------:R-:W-:Y:S02]  /*16990*/  WARPGROUP.DEPBAR.LE gsb0, 0x0 ;  /* 0x00008000000079c5 */ /* 0x000fe40000010000 */
[----:B------:R-:W-:-:S06]  /*169a0*/  WARPGROUP.ARRIVE ;  /* 0x00000000000079c5 */ /* 0x000fcc0000000000 */
[----:B------:R-:W-:Y:S01]  /*169b0*/  HGMMA.64x16x16.F32 R152, gdesc[UR56], RZ, !UPT, gsb0 ;  /* 0x00200000389879f0 */ /* 0x000fe2000c0008ff */
[----:B------:R-:W-:Y:S01]  /*169c0*/  R2UR UR30, R8 ;  /* 0x00000000081e72ca */ /* 0x000fe200000e0000 */
[----:B------:R-:W-:-:S05]  /*169d0*/  VIADD R8, R6, 0x2 ;  /* 0x0000000206087836 */ /* 0x000fca0000000000 */
[----:B------:R-:W-:Y:S01]  /*169e0*/  R2UR UR42, R8 ;  /* 0x00000000082a72ca */ /* 0x000fe200000e0000 */
[----:B------:R-:W-:Y:S01]  /*169f0*/  VIADD R8, R6, 0x182 ;  /* 0x0000018206087836 */ /* 0x000fe20000000000 */
[----:B------:R-:W-:Y:S01]  /*16a00*/  R2UR UR55, R9 ;  /* 0x00000000093772ca */ /* 0x000fe200000e0000 */
[----:B------:R-:W-:-:S03]  /*16a10*/  IMAD.MOV.U32 R9, RZ, RZ, 0x40000040 ;  /* 0x40000040ff097424 */ /* 0x000fc600078e00ff */
[----:B------:R-:W-:Y:S01]  /*16a20*/  R2UR UR54, R8 ;  /* 0x00000000083672ca */ /* 0x000fe200000e0000 */
[----:B------:R-:W-:Y:S01]  /*16a30*/  VIADD R8, R6, 0x282 ;  /* 0x0000028206087836 */ /* 0x000fe20000000000 */
[----:B------:R-:W-:-:S04]  /*16a40*/  R2UR UR59, R9 ;  /* 0x00000000093b72ca */ /* 0x000fc800000e0000 */
[----:B------:R-:W-:Y:S01]  /*16a50*/  R2UR UR58, R8 ;  /* 0x00000000083a72ca */ /* 0x000fe200000e0000 */
[----:B------:R-:W-:Y:S01]  /*16a60*/  UMOV UR56, UR22 ;  /* 0x0000001600387c82 */ /* 0x000fe20008000000 */
[----:B------:R-:W-:-:S07]  /*16a70*/  UMOV UR57, UR23 ;  /* 0x0000001700397c82 */ /* 0x000fce0008000000 */
[----:B------:R-:W-:Y:S01]  /*16a80*/  MOV R7, UR59 ;  /* 0x0000003b00077c02 */ /* 0x000fe20008000f00 */
[----:B------:R-:W-:-:S03]  /*16a90*/  UMOV UR59, UR7 ;  /* 0x00000007003b7c82 */ /* 0x000fc60008000000 */
[----:B------:R-:W-:Y:S01]  /*16aa0*/  MOV R11, UR58 ;  /* 0x0000003a000b7c02 */ /* 0x000fe20008000f00 */
[----:B------:R-:W-:Y:S01]  /*16ab0*/  UMOV UR58, UR6 ;  /* 0x00000006003a7c82 */ /* 0x000fe20008000000 */
[----:B------:R-:W-:Y:S02]  /*16ac0*/  WARPGROUP.DEPBAR.LE gsb0, 0x0 ;  /* 0x00008000000079c5 */ /* 0x000fe40000010000 */
[----:B------:R-:W-:-:S06]  /*16ad0*/  WARPGROUP.ARRIVE ;  /* 0x00000000000079c5 */ /* 0x000fcc0000000000 */
[----:B------:R-:W-:Y:S01]  /*16ae0*/  HGMMA.64x16x16.F32 R144, gdesc[UR56], RZ, !UPT, gsb0 ;  /* 0x00200000389079f0 */ /* 0x000fe2000c0008ff */
        /* <DEDUP_REMOVED lines=8> */
[----:B------:R-:W-:Y:S01]  /*16b70*/  HGMMA.64x16x16.F32 R136, gdesc[UR8], RZ, !UPT, gsb0 ;  /* 0x00200000088879f0 */ /* 0x000fe2000c0008ff */
[----:B------:R-:W-:Y:S01]  /*16b80*/  VIADD R88, R6, 0x280 ;  /* 0x0000028006587836 */ /* 0x000fe20000000000 */
[----:B------:R-:W-:-:S04]  /*16b90*/  R2UR UR15, R89 ;  /* 0x00000000590f72ca */ /* 0x000fc800000e0000 */
[----:B------:R-:W-:Y:S01]  /*16ba0*/  R2UR UR14, R88 ;  /* 0x00000000580e72ca */ /* 0x000fe200000e0000 */
[----:B------:R-:W-:Y:S01]  /*16bb0*/  UMOV UR12, UR22 ;  /* 0x00000016000c7c82 */ /* 0x000fe20008000000 */
[----:B------:R-:W-:Y:S01]  /*16bc0*/  UMOV UR13, UR23 ;  /* 0x00000017000d7c82 */ /* 0x000fe20008000000 */
[----:B------:R-:W-:Y:S02]  /*16bd0*/  WARPGROUP.DEPBAR.LE gsb0, 0x0 ;  /* 0x00008000000079c5 */ /* 0x000fe40000010000 */
[----:B------:R-:W-:-:S08]  /*16be0*/  WARPGROUP.ARRIVE ;  /* 0x00000000000079c5 */ /* 0x000fd00000000000 */
[----:B------:R-:W-:Y:S01]  /*16bf0*/  HGMMA.64x16x16.F32 R128, gdesc[UR12], RZ, !UPT, gsb0 ;  /* 0x002000000c8079f0 */ /* 0x000fe2000c0008ff */
[----:B------:R0:W-:Y:S04]  /*16c00*/  STL.64 [R1+0x98], R2 ;  /* 0x0000980201007387 */ /* 0x0001e80000100a00 */
[----:B0-----:R-:W2:Y:S01]  /*16c10*/  LDL.64 R2, [R1+0x18] ;  /* 0x0000180001027983 */ /* 0x001ea20000100a00 */
[----:B------:R-:W-:Y:S01]  /*16c20*/  UMOV UR16, UR22 ;  /* 0x0000001600107c82 */ /* 0x000fe20008000000 */
[----:B------:R-:W-:Y:S01]  /*16c30*/  UMOV UR17, UR23 ;  /* 0x0000001700117c82 */ /* 0x000fe20008000000 */
[----:B------:R-:W-:Y:S02]  /*16c40*/  WARPGROUP.DEPBAR.LE gsb0, 0x0 ;  /* 0x00008000000079c5 */ /* 0x000fe40000010000 */
[----:B------:R-:W-:-:S06]  /*16c50*/  WARPGROUP.ARRIVE ;  /* 0x00000000000079c5 */ /* 0x000fcc0000000000 */
[----:B------:R-:W-:Y:S01]  /*16c60*/  HGMMA.64x16x16.F32 R120, gdesc[UR16], RZ, !UPT, gsb0 ;  /* 0x00200000107879f0 */ /* 0x000fe2000c0008ff */
[----:B------:R-:W-:Y:S01]  /*16c70*/  VIADD R88, R6, 0x380 ;  /* 0x0000038006587836 */ /* 0x000fe20000000000 */
[----:B------:R-:W-:Y:S02]  /*16c80*/  MOV R233, UR39 ;  /* 0x0000002700e97c02 */ /* 0x000fe40008000f00 */
[----:B------:R-:W-:Y:S02]  /*16c90*/  MOV R232, UR38 ;  /* 0x0000002600e87c02 */ /* 0x000fe40008000f00 */
[----:B------:R-:W-:Y:S02]  /*16ca0*/  R2UR UR38, R88 ;  /* 0x00000000582672ca */ /* 0x000fe400000e0000 */
[----:B------:R-:W-:Y:S02]  /*16cb0*/  R2UR UR39, R89 ;  /* 0x00000000592772ca */ /* 0x000fe400000e0000 */
[----:B------:R-:W-:Y:S01]  /*16cc0*/  MOV R231, UR37 ;  /* 0x0000002500e77c02 */ /* 0x000fe20008000f00 */
[----:B------:R-:W-:Y:S01]  /*16cd0*/  UMOV UR37, UR23 ;  /* 0x0000001700257c82 */ /* 0x000fe20008000000 */
[----:B------:R-:W-:Y:S01]  /*16ce0*/  MOV R230, UR36 ;  /* 0x0000002400e67c02 */ /* 0x000fe20008000f00 */
[----:B------:R-:W-:Y:S01]  /*16cf0*/  UMOV UR36, UR22 ;  /* 0x0000001600247c82 */ /* 0x000fe20008000000 */
[----:B------:R-:W-:-:S02]  /*16d00*/  WARPGROUP.DEPBAR.LE gsb0, 0x0 ;  /* 0x00008000000079c5 */ /* 0x000fc40000010000 */
[----:B------:R-:W-:-:S06]  /*16d10*/  WARPGROUP.ARRIVE ;  /* 0x00000000000079c5 */ /* 0x000fcc0000000000 */
        /* <DEDUP_REMOVED lines=11> */
[----:B------:R-:W-:-:S05]  /*16dd0*/  VIADD R88, R6, 0x500 ;  /* 0x0000050006587836 */ /* 0x000fca0000000000 */
[----:B------:R-:W-:Y:S02]  /*16de0*/  R2UR UR34, R88 ;  /* 0x00000000582272ca */ /* 0x000fe400000e0000 */
[----:B------:R-:W-:Y:S02]  /*16df0*/  IADD3 R88, R6, 0x102, RZ ;  /* 0x0000010206587810 */ /* 0x000fe40007ffe0ff */
[----:B------:R-:W-:Y:S02]  /*16e00*/  R2UR UR35, R89 ;  /* 0x00000000592372ca */ /* 0x000fe400000e0000 */
[----:B------:R-:W-:Y:S01]  /*16e10*/  R2UR UR50, R88 ;  /* 0x00000000583272ca */ /* 0x000fe200000e0000 */
[----:B------:R-:W-:Y:S01]  /*16e20*/  VIADD R88, R6, 0x202 ;  /* 0x0000020206587836 */ /* 0x000fe20000000000 */
[----:B------:R-:W-:Y:S02]  /*16e30*/  WARPGROUP.DEPBAR.LE gsb0, 0x0 ;  /* 0x00008000000079c5 */ /* 0x000fe40000010000 */
[----:B------:R-:W-:-:S06]  /*16e40*/  WARPGROUP.ARRIVE ;  /* 0x00000000000079c5 */ /* 0x000fcc0000000000 */
[----:B------:R-:W-:Y:S01]  /*16e50*/  HGMMA.64x16x16.F32 R96, gdesc[UR28], RZ, !UPT, gsb0 ;  /* 0x002000001c6079f0 */ /* 0x000fe2000c0008ff */
[----:B------:R-:W-:Y:S02]  /*16e60*/  R2UR UR51, R89 ;  /* 0x00000000593372ca */ /* 0x000fe400000e0000 */
[----:B------:R-:W-:Y:S02]  /*16e70*/  MOV R89, 0x40000040 ;  /* 0x4000004000597802 */ /* 0x000fe40000000f00 */
[----:B------:R-:W-:Y:S02]  /*16e80*/  MOV R13, UR4 ;  /* 0x00000004000d7c02 */ /* 0x000fe40008000f00 */
[----:B------:R-:W-:Y:S02]  /*16e90*/  MOV R14, UR5 ;  /* 0x00000005000e7c02 */ /* 0x000fe40008000f00 */
[----:B------:R-:W-:Y:S01]  /*16ea0*/  R2UR UR4, R88 ;  /* 0x00000000580472ca */ /* 0x000fe200000e0000 */
[----:B------:R-:W-:Y:S01]  /*16eb0*/  VIADD R88, R6, 0x302 ;  /* 0x0000030206587836 */ /* 0x000fe20000000000 */
[----:B------:R-:W-:-:S02]  /*16ec0*/  R2UR UR5, R89 ;  /* 0x00000000590572ca */ /* 0x000fc400000e0000 */
[----:B------:R-:W-:Y:S02]  /*16ed0*/  MOV R89, 0x40000040 ;  /* 0x4000004000597802 */ /* 0x000fe40000000f00 */
[----:B------:R-:W-:Y:S01]  /*16ee0*/  R2UR UR6, R88 ;  /* 0x00000000580672ca */ /* 0x000fe200000e0000 */
[C---:B------:R-:W-:Y:S01]  /*16ef0*/  VIADD R88, R6.reuse, 0x402 ;  /* 0x0000040206587836 */ /* 0x040fe20000000000 */
[----:B------:R-:W-:Y:S01]  /*16f00*/  R2UR UR7, R89 ;  /* 0x00000000590772ca */ /* 0x000fe200000e0000 */
[----:B------:R-:W-:Y:S02]  /*16f10*/  IMAD.MOV.U32 R89, RZ, RZ, 0x40000040 ;  /* 0x40000040ff597424 */ /* 0x000fe400078e00ff */
[----:B------:R-:W-:Y:S01]  /*16f20*/  VIADD R90, R6, 0x82 ;  /* 0x00000082065a7836 */ /* 0x000fe20000000000 */
[----:B------:R-:W-:Y:S01]  /*16f30*/  R2UR UR14, R88 ;  /* 0x00000000580e72ca */ /* 0x000fe200000e0000 */
[----:B------:R-:W-:Y:S01]  /*16f40*/  VIADD R88, R6, 0x502 ;  /* 0x0000050206587836 */ /* 0x000fe20000000000 */
[----:B------:R-:W-:Y:S01]  /*16f50*/  R2UR UR15, R89 ;  /* 0x00000000590f72ca */ /* 0x000fe200000e0000 */
[----:B------:R-:W-:Y:S01]  /*16f60*/  IMAD.MOV.U32 R89, RZ, RZ, 0x40000040 ;  /* 0x40000040ff597424 */ /* 0x000fe200078e00ff */
[----:B------:R-:W-:-:S02]  /*16f70*/  R2UR UR46, R90 ;  /* 0x000000005a2e72ca */ /* 0x000fc400000e0000 */
        /* <DEDUP_REMOVED lines=8> */
[----:B------:R-:W-:Y:S02]  /*17000*/  MOV R21, UR21 ;  /* 0x0000001500157c02 */ /* 0x000fe40008000f00 */
[----:B------:R-:W-:Y:S02]  /*17010*/  MOV R20, UR20 ;  /* 0x0000001400147c02 */ /* 0x000fe40008000f00 */
[----:B--2---:R-:W-:Y:S02]  /*17020*/  R2UR UR20, R2 ;  /* 0x00000000021472ca */ /* 0x004fe400000e0000 */
[----:B------:R-:W-:Y:S01]  /*17030*/  R2UR UR21, R3 ;  /* 0x00000000031572ca */ /* 0x000fe200000e0000 */
[----:B------:R-:W-:Y:S01]  /*17040*/  UMOV UR58, UR4 ;  /* 0x00000004003a7c82 */ /* 0x000fe20008000000 */
[----:B------:R-:W-:Y:S01]  /*17050*/  UMOV UR59, UR5 ;  /* 0x00000005003b7c82 */ /* 0x000fe20008000000 */
[----:B------:R-:W2:Y:S08]  /*17060*/  LDL.64 R2, [R1+0x10] ;  /* 0x0000100001027983 */ /* 0x000eb00000100a00 */
[----:B------:R-:W-:-:S02]  /*17070*/  UMOV UR40, UR20 ;  /* 0x0000001400287c82 */ /* 0x000fc40008000000 */
        /* <DEDUP_REMOVED lines=47> */
[----:B------:R-:W-:Y:S01]  /*17370*/  IADD3 R8, R6, 0x482, RZ ;  /* 0x0000048206087810 */ /* 0x000fe20007ffe0ff */
[----:B------:R-:W-:Y:S02]  /*17380*/  WARPGROUP.DEPBAR.LE gsb0, 0x0 ;  /* 0x00008000000079c5 */ /* 0x000fe40000010000 */
[----:B------:R-:W-:-:S06]  /*17390*/  WARPGROUP.ARRIVE ;  /* 0x00000000000079c5 */ /* 0x000fcc0000000000 */
        /* <DEDUP_REMOVED lines=107> */
[----:B------:R-:W-:-:S09]  /*17a50*/  UMOV UR9, UR5 ;  /* 0x0000000500097c82 */ /* 0x000fd20008000000 */
[----:B------:R-:W-:Y:S01]  /*17a60*/  MOV R7, UR10 ;  /* 0x0000000a00077c02 */ /* 0x000fe20008000f00 */
[----:B------:R-:W-:Y:S01]  /*17a70*/  UMOV UR10, UR6 ;  /* 0x00000006000a7c82 */ /* 0x000fe20008000000 */
[----:B------:R-:W-:Y:S01]  /*17a80*/  MOV R11, UR11 ;  /* 0x0000000b000b7c02 */ /* 0x000fe20008000f00 */
        /* <DEDUP_REMOVED lines=119> */
[----:B------:R-:W-:Y:S02]  /*18200*/  R2UR UR7, R9 ;  /* 0x00000000090772ca */ /* 0x000fe400000e0000 */
        /* <DEDUP_REMOVED lines=8> */
[----:B------:R-:W-:Y:S02]  /*18290*/  IADD3 R8, R6, 0x780, RZ ;  /* 0x0000078006087810 */ /* 0x000fe40007ffe0ff */
[----:B------:R-:W-:Y:S02]  /*182a0*/  R2UR UR4, R236 ;  /* 0x00000000ec0472ca */ /* 0x000fe400000e0000 */
[----:B------:R-:W-:Y:S02]  /*182b0*/  R2UR UR5, R237 ;  /* 0x00000000ed0572ca */ /* 0x000fe400000e0000 */
[----:B------:R-:W-:Y:S01]  /*182c0*/  R2UR UR18, R8 ;  /* 0x00000000081272ca */ /* 0x000fe200000e0000 */
[----:B------:R-:W-:Y:S01]  /*182d0*/  VIADD R8, R6, 0x800 ;  /* 0x0000080006087836 */ /* 0x000fe20000000000 */
[----:B------:R-:W-:-:S02]  /*182e0*/  R2UR UR19, R9 ;  /* 0x00000000091372ca */ /* 0x000fc400000e0000 */
[----:B------:R-:W-:Y:S02]  /*182f0*/  MOV R9, 0x40000040 ;  /* 0x4000004000097802 */ /* 0x000fe40000000f00 */
[----:B------:R-:W-:Y:S01]  /*18300*/  R2UR UR38, R8 ;  /* 0x00000000082672ca */ /* 0x000fe200000e0000 */
[----:B------:R-:W-:Y:S01]  /*18310*/  VIADD R8, R6, 0x880 ;  /* 0x0000088006087836 */ /* 0x000fe20000000000 */
[----:B------:R-:W-:Y:S01]  /*18320*/  R2UR UR39, R9 ;  /* 0x00000000092772ca */ /* 0x000fe200000e0000 */
[----:B------:R-:W-:Y:S01]  /*18330*/  IMAD.MOV.U32 R9, RZ, RZ, 0x40000040 ;  /* 0x40000040ff097424 */ /* 0x000fe200078e00ff */
[----:B------:R-:W-:Y:S01]  /*18340*/  UMOV UR56, UR4 ;  /* 0x0000000400387c82 */ /* 0x000fe20008000000 */
[----:B------:R-:W-:Y:S01]  /*18350*/  UMOV UR57, UR5 ;  /* 0x0000000500397c82 */ /* 0x000fe20008000000 */
[----:B------:R-:W-:Y:S02]  /*18360*/  R2UR UR26, R8 ;  /* 0x00000000081a72ca */ /* 0x000fe400000e0000 */
[----:B------:R-:W-:Y:S01]  /*18370*/  R2UR UR27, R9 ;  /* 0x00000000091b72ca */ /* 0x000fe200000e0000 */
[----:B------:R-:W-:Y:S01]  /*18380*/  IMAD.MOV.U32 R9, RZ, RZ, 0x40000040 ;  /* 0x40000040ff097424 */ /* 0x000fe200078e00ff */
[----:B------:R-:W-:Y:S01]  /*18390*/  IADD3 R8, R6, 0x900, RZ ;  /* 0x0000090006087810 */ /* 0x000fe20007ffe0ff */
[----:B------:R-:W-:-:S02]  /*183a0*/  WARPGROUP.DEPBAR.LE gsb0, 0x0 ;  /* 0x00008000000079c5 */ /* 0x000fc40000010000 */
[----:B------:R-:W-:Y:S01]  /*183b0*/  WARPGROUP.ARRIVE ;  /* 0x00000000000079c5 */ /* 0x000fe20000000000 */
[----:B------:R-:W-:Y:S01]  /*183c0*/  R2UR UR30, R8 ;  /* 0x00000000081e72ca */ /* 0x000fe200000e0000 */
[----:B------:R-:W-:-:S04]  /*183d0*/  VIADD R8, R6, 0x980 ;  /* 0x0000098006087836 */ /* 0x000fc80000000000 */
[----:B------:R-:W-:Y:S01]  /*183e0*/  HGMMA.64x16x16.F32 R168, gdesc[UR56], R168, gsb0 ;  /* 0x0020000038a879f0 */ /* 0x000fe200080008a8 */
        /* <DEDUP_REMOVED lines=9> */
[----:B------:R-:W-:-:S04]  /*18480*/  IADD3 R8, R6, 0xa80, RZ ;  /* 0x00000a8006087810 */ /* 0x000fc80007ffe0ff */
        /* <DEDUP_REMOVED lines=16> */
[----:B------:R-:W-:Y:S02]  /*18590*/  R2UR UR58, R8 ;  /* 0x00000000083a72ca */ /* 0x000fe400000e0000 */
[----:B------:R-:W-:Y:S01]  /*185a0*/  R2UR UR59, R9 ;  /* 0x00000000093b72ca */ /* 0x000fe200000e0000 */
[----:B------:R-:W-:Y:S02]  /*185b0*/  WARPGROUP.DEPBAR.LE gsb0, 0x0 ;  /* 0x00008000000079c5 */ /* 0x000fe40000010000 */
[----:B------:R-:W-:Y:S01]  /*185c0*/  WARPGROUP.ARRIVE ;  /* 0x00000000000079c5 */ /* 0x000fe20000000000 */
[----:B------:R-:W-:Y:S01]  /*185d0*/  UMOV UR56, UR4 ;  /* 0x0000000400387c82 */ /* 0x000fe20008000000 */
[----:B------:R-:W-:-:S06]  /*185e0*/  UMOV UR57, UR5 ;  /* 0x0000000500397c82 */ /* 0x000fcc0008000000 */
[----:B------:R-:W-:Y:S01]  /*185f0*/  MOV R7, UR58 ;  /* 0x0000003a00077c02 */ /* 0x000fe20008000f00 */
[----:B------:R-:W-:Y:S01]  /*18600*/  UMOV UR58, UR6 ;  /* 0x00000006003a7c82 */ /* 0x000fe20008000000 */
[----:B------:R-:W-:Y:S01]  /*18610*/  MOV R11, UR59 ;  /* 0x0000003b000b7c02 */ /* 0x000fe20008000f00 */
[----:B------:R-:W-:Y:S02]  /*18620*/  UMOV UR59, UR7 ;  /* 0x00000007003b7c82 */ /* 0x000fe40008000000 */
        /* <DEDUP_REMOVED lines=236> */
[----:B------:R-:W-:Y:S02]  /*194f0*/  R2UR UR21, R21 ;  /* 0x00000000151572ca */ /* 0x000fe400000e0000 */
[----:B------:R-:W-:Y:S02]  /*19500*/  R2UR UR20, R20 ;  /* 0x00000000141472ca */ /* 0x000fe400000e0000 */
[----:B------:R-:W-:Y:S02]  /*19510*/  R2UR UR22, R8 ;  /* 0x00000000081672ca */ /* 0x000fe400000e0000 */
[----:B------:R-:W-:Y:S01]  /*19520*/  R2UR UR23, R9 ;  /* 0x00000000091772ca */ /* 0x000fe200000e0000 */
[----:B------:R-:W-:-:S02]  /*19530*/  WARPGROUP.DEPBAR.LE gsb0, 0x0 ;  /* 0x00008000000079c5 */ /* 0x000fc40000010000 */
        /* <DEDUP_REMOVED lines=93> */
[----:B------:R-:W-:Y:S02]  /*19b10*/  R2UR UR38, R232 ;  /* 0x00000000e82672ca */ /* 0x000fe400000e0000 */
[----:B------:R-:W-:Y:S02]  /*19b20*/  R2UR UR37, R231 ;  /* 0x00000000e72572ca */ /* 0x000fe400000e0000 */
[----:B------:R-:W-:Y:S01]  /*19b30*/  R2UR UR36, R230 ;  /* 0x00000000e62472ca */ /* 0x000fe200000e0000 */
[----:B------:R-:W-:Y:S02]  /*19b40*/  WARPGROUP.DEPBAR.LE gsb0, 0x0 ;  /* 0x00008000000079c5 */ /* 0x000fe40000010000 */
[----:B0-----:R-:W-:-:S12]  /*19b50*/  @P2 BRA `(.L_x_6152) ;  /* 0x0000000000282947 */ /* 0x001fd80003800000 */
[----:B------:R-:W-:Y:S05]  /*19b60*/  @!P0 BRA `(.L_x_6153) ;  /* 0x0000000000048947 */ /* 0x000fea0003800000 */
[----:B------:R-:W-:Y:S01]  /*19b70*/  BPT.TRAP 0x1 ;  /* 0x000000040000795c */ /* 0x000fe20000300000 */
.L_x_6153:
[----:B------:R-:W-:Y:S01]  /*19b80*/  SHF.L.U32 R4, R4, 0x1f, RZ ;  /* 0x0000001f04047819 */ /* 0x000fe200000006ff */
[----:B-----5:R-:W-:-:S04]  /*19b90*/  IMAD R6, R5, 0x8, R2 ;  /* 0x0000000805067824 */ /* 0x020fc800078e0202 */
[----:B------:R0:W1:Y:S01]  /*19ba0*/  SYNCS.PHASECHK.TRANS64.TRYWAIT P2, [R6+URZ+0x34850], R4 ;  /* 0x03485004060075a7 */ /* 0x000062000804017f */
[----:B------:R-:W-:Y:S05]  /*19bb0*/  @!P0 BRA `(.L_x_6154) ;  /* 0x0000000000048947 */ /* 0x000fea0003800000 */
[----:B------:R-:W-:Y:S01]  /*19bc0*/  BPT.TRAP 0x1 ;  /* 0x000000040000795c */ /* 0x000fe20000300000 */
.L_x_6154:
[----:B-1----:R-:W-:Y:S05]  /*19bd0*/  @P2 BRA `(.L_x_6152) ;  /* 0x0000000000082947 */ /* 0x002fea0003800000 */
[----:B------:R-:W1:Y:S02]  /*19be0*/  SYNCS.PHASECHK.TRANS64.TRYWAIT P2, [R6+URZ+0x34850], R4 ;  /* 0x03485004060075a7 */ /* 0x000e64000804017f */
[----:B-1----:R-:W-:Y:S05]  /*19bf0*/  @!P2 BRA `(.L_x_6155) ;  /* 0x000000bc00b0a947 */ /* 0x002fea0003800000 */
.L_x_6152:
[----:B01---5:R-:W-:Y:S01]  /*19c00*/  IADD3 R4, R2, 0x400, RZ ;  /* 0x0000040002047810 */ /* 0x023fe20007ffe0ff */
[----:B------:R-:W-:Y:S01]  /*19c10*/  IMAD.MOV.U32 R7, RZ, RZ, 0x40000040 ;  /* 0x40000040ff077424 */ /* 0x000fe200078e00ff */
[----:B------:R-:W-:Y:S05]  /*19c20*/  WARPSYNC.ALL ;  /* 0x0000000000007948 */ /* 0x000fea0003800000 */
[----:B------:R-:W-:Y:S01]  /*19c30*/  SHF.R.U32.HI R4, RZ, 0x4, R4 ;  /* 0x00000004ff047819 */ /* 0x000fe20000011604 */
[----:B------:R-:W-:Y:S01]  /*19c40*/  WARPGROUP.ARRIVE ;  /* 0x00000000000079c5 */ /* 0x000fe20000000000 */
[----:B------:R-:W-:Y:S01]  /*19c50*/  R2UR UR7, R7 ;  /* 0x00000000070772ca */ /* 0x000fe200000e0000 */
[----:B------:R-:W-:Y:S01]  /*19c60*/  ULDC UR9, c[0x0][0x9d8] ;  /* 0x0002760000097ab9 */ /* 0x000fe20000000800 */
[----:B------:R-:W-:Y:S01]  /*19c70*/  LOP3.LUT R4, R4, 0x3fff, RZ, 0xc0, !PT ;  /* 0x00003fff04047812 */ /* 0x000fe200078ec0ff */
[----:B------:R-:W-:Y:S01]  /*19c80*/  FMUL.FTZ R7, R169, UR9 ;  /* 0x00000009a9077c20 */ /* 0x000fe20008410000 */
[----:B------:R-:W-:Y:S01]  /*19c90*/  MOV R9, 0x40000040 ;  /* 0x4000004000097802 */ /* 0x000fe20000000f00 */
        /* <DEDUP_REMOVED lines=8> */
[----:B------:R-:W-:Y:S01]  /*19d20*/  FMUL.FTZ R161, R162, UR9 ;  /* 0x00000009a2a17c20 */ /* 0x000fe20008410000 */
[----:B------:R-:W-:Y:S01]  /*19d30*/  FMUL.FTZ R162, R163, UR9 ;  /* 0x00000009a3a27c20 */ /* 0x000fe20008410000 */
[C---:B------:R-:W-:Y:S01]  /*19d40*/  VIADD R8, R6.reuse, 0x80 ;  /* 0x0000008006087836 */ /* 0x040fe20000000000 */
[----:B------:R-:W-:Y:S01]  /*19d50*/  R2UR UR6, R6 ;  /* 0x00000000060672ca */ /* 0x000fe200000e0000 */
        /* <DEDUP_REMOVED lines=12> */
[----:B------:R-:W-:Y:S01]  /*19e20*/  HGMMA.64x128x16.F32 R24, R176, gdesc[UR4].tnspB, R24, gsb0 ;  /* 0x41e00004b0187df0 */ /* 0x000fe20008000818 */
[----:B------:R-:W-:Y:S01]  /*19e30*/  R2UR UR6, R8 ;  /* 0x00000000080672ca */ /* 0x000fe200000e0000 */
[----:B------:R-:W-:Y:S01]  /*19e40*/  VIADD R8, R6, 0x100 ;  /* 0x0000010006087836 */ /* 0x000fe20000000000 */
[----:B------:R-:W-:Y:S01]  /*19e50*/  R2UR UR7, R9 ;  /* 0x00000000090772ca */ /* 0x000fe200000e0000 */
[----:B------:R-:W-:Y:S01]  /*19e60*/  IMAD.MOV.U32 R9, RZ, RZ, 0x40000040 ;  /* 0x40000040ff097424 */ /* 0x000fe200078e00ff */
        /* <DEDUP_REMOVED lines=44> */
[----:B------:R-:W-:Y:S01]  /*1a130*/  ULDC UR8, c[0x0][0x988] ;  /* 0x0002620000087ab9 */ /* 0x000fe20000000800 */
        /* <DEDUP_REMOVED lines=47> */
[----:B------:R-:W1:Y:S01]  /*1a430*/  S2R R230, SR_TID.X ;  /* 0x0000000000e67919 */ /* 0x000e620000002100 */
[----:B------:R-:W-:-:S02]  /*1a440*/  ISETP.GT.AND P2, PT, R10, RZ, PT ;  /* 0x000000ff0a00720c */ /* 0x000fc40003f44270 */
[----:B------:R-:W-:Y:S01]  /*1a450*/  IADD3 R10, R10, -0x1, RZ ;  /* 0xffffffff0a0a7810 */ /* 0x000fe20007ffe0ff */
[----:B------:R-:W3:Y:S01]  /*1a460*/  MUFU.TANH R149, R149 ;  /* 0x0000009500957308 */ /* 0x000ee20000002400 */
[----:B--2---:R-:W-:-:S07]  /*1a470*/  FMNMX.FTZ R167, R145, R167, !PT ;  /* 0x000000a791a77209 */ /* 0x004fce0007810000 */
[----:B------:R-:W2:Y:S01]  /*1a480*/  MUFU.TANH R136, R136 ;  /* 0x0000008800887308 */ /* 0x000ea20000002400 */
[----:B0-----:R-:W-:-:S07]  /*1a490*/  FMNMX.FTZ R167, R148, R167, !PT ;  /* 0x000000a794a77209 */ /* 0x001fce0007810000 */
[----:B------:R-:W0:Y:S01]  /*1a4a0*/  MUFU.TANH R137, R137 ;  /* 0x0000008900897308 */ /* 0x000e220000002400 */
[----:B---3--:R-:W-:-:S07]  /*1a4b0*/  FMNMX.FTZ R167, R149, R167, !PT ;  /* 0x000000a795a77209 */ /* 0x008fce0007810000 */
[----:B------:R-:W3:Y:S01]  /*1a4c0*/  MUFU.TANH R140, R140 ;  /* 0x0000008c008c7308 */ /* 0x000ee20000002400 */
[----:B--2---:R-:W-:Y:S02]  /*1a4d0*/  FMNMX.FTZ R167, R136, R167, !PT ;  /* 0x000000a788a77209 */ /* 0x004fe40007810000 */
[----:B-1----:R-:W-:-:S05]  /*1a4e0*/  SHF.R.U32.HI R230, RZ, 0x7, R230 ;  /* 0x00000007ffe67819 */ /* 0x002fca00000116e6 */
[----:B------:R-:W1:Y:S01]  /*1a4f0*/  MUFU.TANH R141, R141 ;  /* 0x0000008d008d7308 */ /* 0x000e620000002400 */
[----:B0-----:R-:W-:-:S07]  /*1a500*/  FMNMX.FTZ R167, R137, R167, !PT ;  /* 0x000000a789a77209 */ /* 0x001fce0007810000 */
[----:B------:R-:W0:Y:S01]  /*1a510*/  MUFU.TANH R128, R128 ;  /* 0x0000008000807308 */ /* 0x000e220000002400 */
[----:B------:R-:W-:Y:S02]  /*1a520*/  WARPGROUP.DEPBAR.LE gsb0, 0x0 ;  /* 0x00008000000079c5 */ /* 0x000fe40000010000 */
[----:B------:R-:W-:Y:S01]  /*1a530*/  WARPGROUP.ARRIVE ;  /* 0x00000000000079c5 */ /* 0x000fe20000000000 */
[----:B---3--:R-:W-:-:S04]  /*1a540*/  FMNMX.FTZ R167, R140, R167, !PT ;  /* 0x000000a78ca77209 */ /* 0x008fc80007810000 */
[----:B------:R-:W2:Y:S01]  /*1a550*/  MUFU.TANH R129, R129 ;  /* 0x0000008100817308 */ /* 0x000ea20000002400 */
[----:B------:R-:W-:Y:S01]  /*1a560*/  HGMMA.64x128x16.F32 R24, R180, gdesc[UR4].tnspB, R24, gsb0 ;  /* 0x41e00004b4187df0 */ /* 0x000fe20008000818 */
[----:B------:R-:W-:Y:S02]  /*1a570*/  R2UR UR6, R8 ;  /* 0x00000000080672ca */ /* 0x000fe400000e0000 */
[----:B------:R-:W-:Y:S01]  /*1a580*/  R2UR UR7, R9 ;  /* 0x00000000090772ca */ /* 0x000fe200000e0000 */
[----:B------:R-:W-:Y:S01]  /*1a590*/  IMAD.MOV.U32 R9, RZ, RZ, 0x40000040 ;  /* 0x40000040ff097424 */ /* 0x000fe200078e00ff */
[----:B------:R-:W-:Y:S02]  /*1a5a0*/  IADD3 R8, R6, 0x180, RZ ;  /* 0x0000018006087810 */ /* 0x000fe40007ffe0ff */
[----:B------:R-:W3:Y:S01]  /*1a5b0*/  MUFU.TANH R132, R132 ;  /* 0x0000008400847308 */ /* 0x000ee20000002400 */
[----:B-1----:R-:W-:-:S04]  /*1a5c0*/  FMNMX.FTZ R167, R141, R167, !PT ;  /* 0x000000a78da77209 */ /* 0x002fc80007810000 */
[----:B0-----:R-:W-:-:S03]  /*1a5d0*/  FMNMX.FTZ R167, R128, R167, !PT ;  /* 0x000000a780a77209 */ /* 0x001fc60007810000 */
[----:B------:R-:W0:Y:S01]  /*1a5e0*/  MUFU.TANH R133, R133 ;  /* 0x0000008500857308 */ /* 0x000e220000002400 */
[----:B--2---:R-:W-:-:S07]  /*1a5f0*/  FMNMX.FTZ R167, R129, R167, !PT ;  /* 0x000000a781a77209 */ /* 0x004fce0007810000 */
[----:B------:R-:W1:Y:S01]  /*1a600*/  MUFU.TANH R120, R120 ;  /* 0x0000007800787308 */ /* 0x000e620000002400 */
[----:B---3--:R-:W-:-:S07]  /*1a610*/  FMNMX.FTZ R167, R132, R167, !PT ;  /* 0x000000a784a77209 */ /* 0x008fce0007810000 */
        /* <DEDUP_REMOVED lines=20> */
[----:B------:R-:W0:Y:S08]  /*1a760*/  MUFU.TANH R109, R109 ;  /* 0x0000006d006d7308 */ /* 0x000e300000002400 */
[----:B------:R-:W3:Y:S08]  /*1a770*/  MUFU.TANH R96, R96 ;  /* 0x0000006000607308 */ /* 0x000ef00000002400 */
[----:B------:R-:W4:Y:S08]  /*1a780*/  MUFU.TANH R97, R97 ;  /* 0x0000006100617308 */ /* 0x000f300000002400 */
[----:B------:R1:W-:Y:S01]  /*1a790*/  MUFU.TANH R167, R88 ;  /* 0x0000005800a77308 */ /* 0x0003e20000002400 */
[----:B------:R-:W-:-:S02]  /*1a7a0*/  WARPGROUP.DEPBAR.LE gsb0, 0x0 ;  /* 0x00008000000079c5 */ /* 0x000fc40000010000 */
[----:B------:R-:W-:Y:S01]  /*1a7b0*/  WARPGROUP.ARRIVE ;  /* 0x00000000000079c5 */ /* 0x000fe20000000000 */
[----:B-1----:R-:W-:-:S04]  /*1a7c0*/  FMNMX.FTZ R88, R105, R168, !PT ;  /* 0x000000a869587209 */ /* 0x002fc80007810000 */
[----:B------:R-:W1:Y:S01]  /*1a7d0*/  MUFU.TANH R100, R100 ;  /* 0x0000006400647308 */ /* 0x000e620000002400 */
[----:B--2---:R-:W-:Y:S01]  /*1a7e0*/  FMNMX.FTZ R88, R108, R88, !PT ;  /* 0x000000586c587209 */ /* 0x004fe20007810000 */
[----:B------:R-:W-:Y:S01]  /*1a7f0*/  HGMMA.64x128x16.F32 R24, R184, gdesc[UR4].tnspB, R24, gsb0 ;  /* 0x41e00004b8187df0 */ /* 0x000fe20008000818 */
[----:B------:R-:W-:Y:S01]  /*1a800*/  R2UR UR6, R8 ;  /* 0x00000000080672ca */ /* 0x000fe200000e0000 */
[----:B------:R-:W-:Y:S01]  /*1a810*/  VIADD R8, R6, 0x200 ;  /* 0x0000020006087836 */ /* 0x000fe20000000000 */
[----:B------:R-:W-:-:S03]  /*1a820*/  R2UR UR7, R9 ;  /* 0x00000000090772ca */ /* 0x000fc600000e0000 */
[----:B------:R-:W2:Y:S01]  /*1a830*/  MUFU.TANH R101, R101 ;  /* 0x0000006500657308 */ /* 0x000ea20000002400 */
[----:B------:R-:W-:Y:S02]  /*1a840*/  MOV R9, 0x40000040 ;  /* 0x4000004000097802 */ /* 0x000fe40000000f00 */
[----:B0-----:R-:W-:-:S04]  /*1a850*/  FMNMX.FTZ R88, R109, R88, !PT ;  /* 0x000000586d587209 */ /* 0x001fc80007810000 */
[----:B---3--:R-:W-:Y:S01]  /*1a860*/  FMNMX.FTZ R88, R96, R88, !PT ;  /* 0x0000005860587209 */ /* 0x008fe20007810000 */
[----:B------:R0:W3:Y:S03]  /*1a870*/  MUFU.TANH R168, R89 ;  /* 0x0000005900a87308 */ /* 0x0000e60000002400 */
[----:B----4-:R-:W-:-:S04]  /*1a880*/  FMNMX.FTZ R88, R97, R88, !PT ;  /* 0x0000005861587209 */ /* 0x010fc80007810000 */
[----:B-1----:R-:W-:Y:S01]  /*1a890*/  FMNMX.FTZ R88, R100, R88, !PT ;  /* 0x0000005864587209 */ /* 0x002fe20007810000 */
[----:B------:R-:W1:Y:S03]  /*1a8a0*/  MUFU.TANH R92, R92 ;  /* 0x0000005c005c7308 */ /* 0x000e660000002400 */
[----:B--2---:R-:W-:-:S04]  /*1a8b0*/  FMNMX.FTZ R88, R101, R88, !PT ;  /* 0x0000005865587209 */ /* 0x004fc80007810000 */
[----:B0-----:R-:W-:Y:S01]  /*1a8c0*/  FMNMX.FTZ R89, R167, R88, !PT ;  /* 0x00000058a7597209 */ /* 0x001fe20007810000 */
[----:B------:R-:W-:Y:S01]  /*1a8d0*/  VIADD R88, R6, 0x280 ;  /* 0x0000028006587836 */ /* 0x000fe20000000000 */
[----:B------:R-:W0:Y:S02]  /*1a8e0*/  MUFU.TANH R93, R93 ;  /* 0x0000005d005d7308 */ /* 0x000e240000002400 */
[----:B---3--:R-:W-:Y:S01]  /*1a8f0*/  FMNMX.FTZ R169, R168, R89, !PT ;  /* 0x00000059a8a97209 */ /* 0x008fe20007810000 */
[----:B------:R-:W-:-:S03]  /*1a900*/  IMAD.MOV.U32 R89, RZ, RZ, 0x40000040 ;  /* 0x40000040ff597424 */ /* 0x000fc600078e00ff */
[----:B-1----:R-:W-:Y:S02]  /*1a910*/  FMNMX.FTZ R169, R92, R169, !PT ;  /* 0x000000a95ca97209 */ /* 0x002fe40007810000 */
        /* <DEDUP_REMOVED lines=16> */
[----:B------:R-:W-:Y:S01]  /*1aa20*/  HGMMA.64x128x16.F32 R24, R188, gdesc[UR4].tnspB, R24, gsb0 ;  /* 0x41e00004bc187df0 */ /* 0x000fe20008000818 */
[----:B------:R-:W-:Y:S01]  /*1aa30*/  R2UR UR6, R8 ;  /* 0x00000000080672ca */ /* 0x000fe200000e0000 */
[----:B------:R-:W-:Y:S01]  /*1aa40*/  FMUL.FTZ R8, R170, UR9 ;  /* 0x00000009aa087c20 */ /* 0x000fe20008410000 */
[----:B------:R-:W-:Y:S01]  /*1aa50*/  R2UR UR7, R9 ;  /* 0x00000000090772ca */ /* 0x000fe200000e0000 */
[----:B------:R-:W-:Y:S01]  /*1aa60*/  FMUL.FTZ R170, R91, UR9 ;  /* 0x000000095baa7c20 */ /* 0x000fe20008410000 */
[----:B------:R-:W-:Y:S02]  /*1aa70*/  FMUL.FTZ R9, R171, UR9 ;  /* 0x00000009ab097c20 */ /* 0x000fe40008410000 */
[----:B------:R-:W-:Y:S08]  /*1aa80*/  MUFU.TANH R138, R138 ;  /* 0x0000008a008a7308 */ /* 0x000ff00000002400 */
        /* <DEDUP_REMOVED lines=20> */
[----:B------:R-:W-:Y:S02]  /*1abd0*/  R2UR UR6, R88 ;  /* 0x00000000580672ca */ /* 0x000fe400000e0000 */
[----:B------:R-:W-:-:S04]  /*1abe0*/  R2UR UR7, R89 ;  /* 0x00000000590772ca */ /* 0x000fc800000e0000 */
[----:B------:R-:W-:Y:S01]  /*1abf0*/  MUFU.TANH R106, R106 ;  /* 0x0000006a006a7308 */ /* 0x000fe20000002400 */
[----:B0-----:R-:W-:Y:S01]  /*1ac00*/  FMNMX.FTZ R88, R93, R169, !PT ;  /* 0x000000a95d587209 */ /* 0x001fe20007810000 */
[----:B------:R-:W-:Y:S01]  /*1ac10*/  FMUL.FTZ R169, R90, UR9 ;  /* 0x000000095aa97c20 */ /* 0x000fe20008410000 */
[----:B------:R-:W-:-:S03]  /*1ac20*/  MOV R90, UR8 ;  /* 0x00000008005a7c02 */ /* 0x000fc60008000f00 */
[----:B------:R-:W0:Y:S02]  /*1ac30*/  SHFL.BFLY PT, R89, R88, 0x2, 0x1f ;  /* 0x0c401f0058597f89 */ /* 0x000e2400000e0000 */
[----:B------:R-:W-:Y:S08]  /*1ac40*/  MUFU.TANH R107, R107 ;  /* 0x0000006b006b7308 */ /* 0x000ff00000002400 */
[----:B------:R-:W-:Y:S08]  /*1ac50*/  MUFU.TANH R110, R110 ;  /* 0x0000006e006e7308 */ /* 0x000ff00000002400 */
[----:B------:R-:W-:Y:S01]  /*1ac60*/  MUFU.TANH R111, R111 ;  /* 0x0000006f006f7308 */ /* 0x000fe20000002400 */
[----:B0-----:R-:W-:-:S07]  /*1ac70*/  FMNMX.FTZ R89, R88, R89, !PT ;  /* 0x0000005958597209 */ /* 0x001fce0007810000 */
[----:B------:R-:W-:Y:S01]  /*1ac80*/  MUFU.TANH R98, R98 ;  /* 0x0000006200627308 */ /* 0x000fe20000002400 */
[----:B------:R-:W0:Y:S07]  /*1ac90*/  SHFL.BFLY PT, R88, R89, 0x1, 0x1f ;  /* 0x0c201f0059587f89 */ /* 0x000e2e00000e0000 */
[----:B------:R-:W-:Y:S08]  /*1aca0*/  MUFU.TANH R99, R99 ;  /* 0x0000006300637308 */ /* 0x000ff00000002400 */
[----:B------:R-:W-:Y:S08]  /*1acb0*/  MUFU.TANH R102, R102 ;  /* 0x0000006600667308 */ /* 0x000ff00000002400 */
[----:B------:R-:W-:Y:S01]  /*1acc0*/  MUFU.TANH R103, R103 ;  /* 0x0000006700677308 */ /* 0x000fe20000002400 */
[----:B0-----:R-:W-:Y:S01]  /*1acd0*/  FMNMX.FTZ R91, R89, R88, !PT ;  /* 0x00000058595b7209 */ /* 0x001fe20007810000 */
[----:B------:R-:W-:-:S02]  /*1ace0*/  VIADD R88, R6, 0x300 ;  /* 0x0000030006587836 */ /* 0x000fc40000000000 */
[----:B------:R-:W-:Y:S02]  /*1acf0*/  IMAD.MOV.U32 R89, RZ, RZ, 0x40000040 ;  /* 0x40000040ff597424 */ /* 0x000fe400078e00ff */
[CC--:B------:R-:W-:Y:S02]  /*1ad00*/  FMUL.FTZ R171, R91.reuse, R90.reuse ;  /* 0x0000005a5bab7220 */ /* 0x0c0fe40000410000 */
[----:B------:R-:W-:Y:S01]  /*1ad10*/  MUFU.TANH R169, R169 ;  /* 0x000000a900a97308 */ /* 0x000fe20000002400 */
[----:B------:R-:W-:Y:S01]  /*1ad20*/  FADD.FTZ R3, -R91, R3 ;  /* 0x000000035b037221 */ /* 0x000fe20000010100 */
[-CC-:B------:R-:W-:Y:S01]  /*1ad30*/  FFMA.FTZ R176, R4, R90.reuse, -R171.reuse ;  /* 0x0000005a04b07223 */ /* 0x180fe200000108ab */
[-CC-:B------:R-:W-:Y:S01]  /*1ad40*/  FFMA.FTZ R4, R7, R90.reuse, -R171.reuse ;  /* 0x0000005a07047223 */ /* 0x180fe200000108ab */
[--C-:B------:R-:W-:Y:S01]  /*1ad50*/  FFMA.FTZ R7, R13, R90, -R171.reuse ;  /* 0x0000005a0d077223 */ /* 0x100fe200000108ab */
[----:B-1----:R-:W-:Y:S01]  /*1ad60*/  FMNMX.FTZ R13, R8, R0, !PT ;  /* 0x00000000080d7209 */ /* 0x002fe20007810000 */
[----:B------:R-:W-:-:S02]  /*1ad70*/  FFMA.FTZ R188, R144, R90, -R171 ;  /* 0x0000005a90bc7223 */ /* 0x000fc400000108ab */
[----:B------:R-:W-:Y:S01]  /*1ad80*/  MUFU.TANH R170, R170 ;  /* 0x000000aa00aa7308 */ /* 0x000fe20000002400 */
[-CC-:B------:R-:W-:Y:S01]  /*1ad90*/  FFMA.FTZ R178, R11, R90.reuse, -R171.reuse ;  /* 0x0000005a0bb27223 */ /* 0x180fe200000108ab */
[----:B--2---:R-:W-:Y:S01]  /*1ada0*/  FMNMX.FTZ R13, R9, R13, !PT ;  /* 0x0000000d090d7209 */ /* 0x004fe20007810000 */
[-CC-:B------:R-:W-:Y:S01]  /*1adb0*/  FFMA.FTZ R180, R21, R90.reuse, -R171.reuse ;  /* 0x0000005a15b47223 */ /* 0x180fe200000108ab */
[-CC-:B------:R-:W-:Y:S01]  /*1adc0*/  FFMA.FTZ R184, R152, R90.reuse, -R171.reuse ;  /* 0x0000005a98b87223 */ /* 0x180fe200000108ab */
[-CC-:B------:R-:W-:Y:S01]  /*1add0*/  FFMA.FTZ R144, R145, R90.reuse, -R171.reuse ;  /* 0x0000005a91907223 */ /* 0x180fe200000108ab */
[----:B------:R-:W-:Y:S01]  /*1ade0*/  FMNMX.FTZ R13, R14, R13, !PT ;  /* 0x0000000d0e0d7209 */ /* 0x000fe20007810000 */
        /* <DEDUP_REMOVED lines=11> */
[-C--:B------:R-:W-:Y:S01]  /*1aea0*/  FFMA.FTZ R129, R129, R90.reuse, -R171 ;  /* 0x0000005a81817223 */ /* 0x080fe200000108ab */
[----:B------:R-:W-:-:S05]  /*1aeb0*/  FMUL.FTZ R3, R3, R90 ;  /* 0x0000005a03037220 */ /* 0x000fca0000410000 */
[----:B------:R-:W-:Y:S08]  /*1aec0*/  MUFU.EX2 R176, R176 ;  /* 0x000000b000b07308 */ /* 0x000ff00000000800 */
[----:B------:R-:W0:Y:S08]  /*1aed0*/  MUFU.EX2 R3, R3 ;  /* 0x0000000300037308 */ /* 0x000e300000000800 */
[----:B------:R-:W1:Y:S08]  /*1aee0*/  MUFU.EX2 R4, R4 ;  /* 0x0000000400047308 */ /* 0x000e700000000800 */
[----:B------:R-:W2:Y:S01]  /*1aef0*/  MUFU.EX2 R178, R178 ;  /* 0x000000b200b27308 */ /* 0x000ea20000000800 */
[----:B0-----:R-:W-:-:S07]  /*1af00*/  FFMA.FTZ R15, R3, R15, R176 ;  /* 0x0000000f030f7223 */ /* 0x001fce00000100b0 */
[----:B------:R-:W0:Y:S01]  /*1af10*/  MUFU.EX2 R7, R7 ;  /* 0x0000000700077308 */ /* 0x000e220000000800 */
[C---:B-1----:R-:W-:Y:S01]  /*1af20*/  FADD.FTZ R15, R4.reuse, R15 ;  /* 0x0000000f040f7221 */ /* 0x042fe20000010000 */
[----:B------:R-:W-:-:S06]  /*1af30*/  F2FP.F16.F32.PACK_AB R176, R4, R176 ;  /* 0x000000b004b0723e */ /* 0x000fcc00000000ff */
[----:B------:R-:W-:Y:S01]  /*1af40*/  MUFU.EX2 R180, R180 ;  /* 0x000000b400b47308 */ /* 0x000fe20000000800 */
[----:B------:R-:W-:Y:S02]  /*1af50*/  WARPGROUP.DEPBAR.LE gsb0, 0x0 ;  /* 0x00008000000079c5 */ /* 0x000fe40000010000 */
[----:B------:R-:W-:Y:S01]  /*1af60*/  WARPGROUP.ARRIVE ;  /* 0x00000000000079c5 */ /* 0x000fe20000000000 */
[-CC-:B------:R-:W-:Y:S01]  /*1af70*/  FFMA.FTZ R192, R136, R90.reuse, -R171.reuse ;  /* 0x0000005a88c07223 */ /* 0x180fe200000108ab */
[-CC-:B------:R-:W-:Y:S01]  /*1af80*/  FFMA.FTZ R136, R137, R90.reuse, -R171.reuse ;  /* 0x0000005a89887223 */ /* 0x180fe200000108ab */
[----:B------:R-:W-:Y:S02]  /*1af90*/  FFMA.FTZ R194, R140, R90, -R171 ;  /* 0x0000005a8cc27223 */ /* 0x000fe400000108ab */
[----:B------:R-:W-:Y:S01]  /*1afa0*/  MUFU.EX2 R11, R11 ;  /* 0x0000000b000b7308 */ /* 0x000fe20000000800 */
[----:B------:R-:W-:Y:S01]  /*1afb0*/  HGMMA.64x128x16.F32 R24, R196, gdesc[UR4].tnspB, R24, gsb0 ;  /* 0x41e00004c4187df0 */ /* 0x000fe20008000818 */
[----:B------:R-:W-:-:S02]  /*1afc0*/  R2UR UR6, R88 ;  /* 0x00000000580672ca */ /* 0x000fc400000e0000 */
[----:B------:R-:W-:Y:S02]  /*1afd0*/  R2UR UR7, R89 ;  /* 0x00000000590772ca */ /* 0x000fe400000e0000 */
        /* <DEDUP_REMOVED lines=16> */
[----:B------:R-:W-:Y:S01]  /*1b0e0*/  IADD3 R88, R6, 0x380, RZ ;  /* 0x0000038006587810 */ /* 0x000fe20007ffe0ff */
[----:B------:R-:W-:Y:S01]  /*1b0f0*/  MUFU.EX2 R13, R157 ;  /* 0x0000009d000d7308 */ /* 0x000fe20000000800 */
[----:B------:R-:W-:-:S04]  /*1b100*/  FMNMX.FTZ R89, R150, R89, !PT ;  /* 0x0000005996597209 */ /* 0x000fc80007810000 */
[----:B------:R-:W-:Y:S01]  /*1b110*/  FMNMX.FTZ R137, R151, R89, !PT ;  /* 0x0000005997897209 */ /* 0x000fe20007810000 */
[----:B------:R-:W-:Y:S02]  /*1b120*/  IMAD.MOV.U32 R89, RZ, RZ, 0x40000040 ;  /* 0x40000040ff597424 */ /* 0x000fe400078e00ff */
[----:B------:R-:W-:Y:S01]  /*1b130*/  MUFU.EX2 R188, R188 ;  /* 0x000000bc00bc7308 */ /* 0x000fe20000000800 */
[----:B------:R-:W-:-:S04]  /*1b140*/  FMNMX.FTZ R137, R138, R137, !PT ;  /* 0x000000898a897209 */ /* 0x000fc80007810000 */
[----:B------:R-:W-:-:S03]  /*1b150*/  FMNMX.FTZ R137, R139, R137, !PT ;  /* 0x000000898b897209 */ /* 0x000fc60007810000 */
[----:B------:R-:W-:Y:S01]  /*1b160*/  MUFU.EX2 R144, R144 ;  /* 0x0000009000907308 */ /* 0x000fe20000000800 */
[----:B------:R-:W-:-:S07]  /*1b170*/  FMNMX.FTZ R137, R142, R137, !PT ;  /* 0x000000898e897209 */ /* 0x000fce0007810000 */
        /* <DEDUP_REMOVED lines=10> */
[----:B------:R-:W-:-:S03]  /*1b220*/  FFMA.FTZ R128, R133, R90, -R171 ;  /* 0x0000005a85807223 */ /* 0x000fc600000108ab */
[----:B------:R-:W-:Y:S01]  /*1b230*/  HGMMA.64x128x16.F32 R24, R200, gdesc[UR4].tnspB, R24, gsb0 ;  /* 0x41e00004c8187df0 */ /* 0x000fe20008000818 */
[----:B------:R-:W-:Y:S01]  /*1b240*/  R2UR UR6, R88 ;  /* 0x00000000580672ca */ /* 0x000fe200000e0000 */
[----:B------:R-:W-:Y:S01]  /*1b250*/  MUFU.EX2 R196, R196 ;  /* 0x000000c400c47308 */ /* 0x000fe20000000800 */
[----:B------:R-:W-:Y:S02]  /*1b260*/  R2UR UR7, R89 ;  /* 0x00000000590772ca */ /* 0x000fe400000e0000 */
[----:B------:R-:W-:-:S04]  /*1b270*/  FMNMX.FTZ R88, R143, R137, !PT ;  /* 0x000000898f587209 */ /* 0x000fc80007810000 */
[----:B------:R-:W-:Y:S01]  /*1b280*/  FMNMX.FTZ R88, R130, R88, !PT ;  /* 0x0000005882587209 */ /* 0x000fe20007810000 */
[----:B------:R1:W-:Y:S03]  /*1b290*/  MUFU.EX2 R137, R141 ;  /* 0x0000008d00897308 */ /* 0x0003e60000000800 */
        /* <DEDUP_REMOVED lines=20> */
[----:B------:R-:W-:-:S03]  /*1b3e0*/  VIADD R88, R6, 0x400 ;  /* 0x0000040006587836 */ /* 0x000fc60000000000 */
[----:B------:R-:W-:Y:S01]  /*1b3f0*/  FMNMX.FTZ R89, R103, R89, !PT ;  /* 0x0000005967597209 */ /* 0x000fe20007810000 */
[----:B------:R-:W-:Y:S02]  /*1b400*/  WARPGROUP.DEPBAR.LE gsb0, 0x0 ;  /* 0x00008000000079c5 */ /* 0x000fe40000010000 */
[----:B------:R-:W-:Y:S01]  /*1b410*/  WARPGROUP.ARRIVE ;  /* 0x00000000000079c5 */ /* 0x000fe20000000000 */
[-CC-:B------:R-:W-:Y:S01]  /*1b420*/  FFMA.FTZ R200, R120, R90.reuse, -R171.reuse ;  /* 0x0000005a78c87223 */ /* 0x180fe200000108ab */
[-CC-:B------:R-:W-:Y:S01]  /*1b430*/  FFMA.FTZ R120, R121, R90.reuse, -R171.reuse ;  /* 0x0000005a79787223 */ /* 0x180fe200000108ab */
[-CC-:B------:R-:W-:Y:S01]  /*1b440*/  FFMA.FTZ R202, R124, R90.reuse, -R171.reuse ;  /* 0x0000005a7cca7223 */ /* 0x180fe200000108ab */
[-CC-:B------:R-:W-:Y:S02]  /*1b450*/  FFMA.FTZ R121, R125, R90.reuse, -R171.reuse ;  /* 0x0000005a7d797223 */ /* 0x180fe400000108ab */
[----:B------:R-:W-:Y:S01]  /*1b460*/  HGMMA.64x128x16.F32 R24, R204, gdesc[UR4].tnspB, R24, gsb0 ;  /* 0x41e00004cc187df0 */ /* 0x000fe20008000818 */
[----:B------:R-:W-:Y:S01]  /*1b470*/  R2UR UR6, R88 ;  /* 0x00000000580672ca */ /* 0x000fe200000e0000 */
[----:B------:R-:W-:Y:S01]  /*1b480*/  FFMA.FTZ R88, R117, R90, -R171 ;  /* 0x0000005a75587223 */ /* 0x000fe200000108ab */
        /* <DEDUP_REMOVED lines=8> */
[----:B------:R-:W-:Y:S01]  /*1b510*/  FMNMX.FTZ R113, R169, R89, !PT ;  /* 0x00000059a9717209 */ /* 0x000fe20007810000 */
[----:B------:R-:W-:Y:S01]  /*1b520*/  WARPGROUP.ARRIVE ;  /* 0x00000000000079c5 */ /* 0x000fe20000000000 */
[----:B------:R-:W-:Y:S01]  /*1b530*/  MOV R89, 0x40000040 ;  /* 0x4000004000597802 */ /* 0x000fe20000000f00 */
[-CC-:B------:R-:W-:Y:S01]  /*1b540*/  FFMA.FTZ R206, R116, R90.reuse, -R171.reuse ;  /* 0x0000005a74ce7223 */ /* 0x180fe200000108ab */
[----:B------:R-:W-:Y:S01]  /*1b550*/  FMNMX.FTZ R113, R170, R113, !PT ;  /* 0x00000071aa717209 */ /* 0x000fe20007810000 */
[----:B------:R-:W-:Y:S01]  /*1b560*/  MUFU.EX2 R204, R204 ;  /* 0x000000cc00cc7308 */ /* 0x000fe20000000800 */
[----:B------:R-:W-:Y:S01]  /*1b570*/  R2UR UR7, R89 ;  /* 0x00000000590772ca */ /* 0x000fe200000e0000 */
[-CC-:B------:R-:W-:Y:S01]  /*1b580*/  FFMA.FTZ R89, R96, R90.reuse, -R171.reuse ;  /* 0x0000005a60597223 */ /* 0x180fe200000108ab */
[----:B------:R-:W-:Y:S01]  /*1b590*/  FMNMX.FTZ R113, R94, R113, !PT ;  /* 0x000000715e717209 */ /* 0x000fe20007810000 */
[-CC-:B------:R-:W-:Y:S01]  /*1b5a0*/  FFMA.FTZ R96, R97, R90.reuse, -R171.reuse ;  /* 0x0000005a61607223 */ /* 0x180fe200000108ab */
[-CC-:B------:R-:W-:Y:S01]  /*1b5b0*/  FFMA.FTZ R97, R100, R90.reuse, -R171.reuse ;  /* 0x0000005a64617223 */ /* 0x180fe200000108ab */
[-CC-:B------:R-:W-:Y:S01]  /*1b5c0*/  FFMA.FTZ R100, R101, R90.reuse, -R171.reuse ;  /* 0x0000005a65647223 */ /* 0x180fe200000108ab */
[----:B------:R-:W-:Y:S01]  /*1b5d0*/  FMNMX.FTZ R113, R95, R113, !PT ;  /* 0x000000715f717209 */ /* 0x000fe20007810000 */
[--C-:B------:R-:W-:Y:S01]  /*1b5e0*/  FFMA.FTZ R101, R167, R90, -R171.reuse ;  /* 0x0000005aa7657223 */ /* 0x100fe200000108ab */
[----:B------:R-:W-:Y:S03]  /*1b5f0*/  MUFU.EX2 R112, R112 ;  /* 0x0000007000707308 */ /* 0x000fe60000000800 */
[----:B------:R-:W3:Y:S02]  /*1b600*/  SHFL.BFLY PT, R116, R113, 0x2, 0x1f ;  /* 0x0c401f0071747f89 */ /* 0x000ee400000e0000 */
[----:B------:R-:W-:Y:S03]  /*1b610*/  HGMMA.64x128x16.F32 R24, R208, gdesc[UR4].tnspB, R24, gsb0 ;  /* 0x41e00004d0187df0 */ /* 0x000fe60008000818 */
[----:B------:R-:W-:Y:S08]  /*1b620*/  MUFU.EX2 R206, R206 ;  /* 0x000000ce00ce7308 */ /* 0x000ff00000000800 */
[----:B------:R-:W-:Y:S08]  /*1b630*/  MUFU.EX2 R89, R89 ;  /* 0x0000005900597308 */ /* 0x000ff00000000800 */
[----:B------:R-:W-:Y:S01]  /*1b640*/  MUFU.EX2 R96, R96 ;  /* 0x0000006000607308 */ /* 0x000fe20000000800 */
[----:B---3--:R-:W-:Y:S01]  /*1b650*/  FMNMX.FTZ R113, R113, R116, !PT ;  /* 0x0000007471717209 */ /* 0x008fe20007810000 */
[----:B------:R-:W-:-:S06]  /*1b660*/  FFMA.FTZ R116, R92, R90, -R171 ;  /* 0x0000005a5c747223 */ /* 0x000fcc00000108ab */
[----:B------:R-:W-:Y:S08]  /*1b670*/  MUFU.EX2 R97, R97 ;  /* 0x0000006100617308 */ /* 0x000ff00000000800 */
[----:B------:R-:W-:Y:S08]  /*1b680*/  MUFU.EX2 R100, R100 ;  /* 0x0000006400647308 */ /* 0x000ff00000000800 */
[----:B------:R-:W-:Y:S01]  /*1b690*/  MUFU.EX2 R101, R101 ;  /* 0x0000006500657308 */ /* 0x000fe20000000800 */
[----:B------:R-:W-:-:S02]  /*1b6a0*/  WARPGROUP.DEPBAR.LE gsb0, 0x0 ;  /* 0x00008000000079c5 */ /* 0x000fc40000010000 */
[-CC-:B------:R-:W-:Y:S01]  /*1b6b0*/  FFMA.FTZ R208, R104, R90.reuse, -R171.reuse ;  /* 0x0000005a68d07223 */ /* 0x180fe200000108ab */
[-CC-:B------:R-:W-:Y:S01]  /*1b6c0*/  FFMA.FTZ R104, R105, R90.reuse, -R171.reuse ;  /* 0x0000005a69687223 */ /* 0x180fe200000108ab */
[-CC-:B------:R-:W-:Y:S01]  /*1b6d0*/  FFMA.FTZ R105, R109, R90.reuse, -R171.reuse ;  /* 0x0000005a6d697223 */ /* 0x180fe200000108ab */
[----:B------:R-:W-:Y:S01]  /*1b6e0*/  WARPGROUP.ARRIVE ;  /* 0x00000000000079c5 */ /* 0x000fe20000000000 */
[----:B------:R-:W3:Y:S01]  /*1b6f0*/  SHFL.BFLY PT, R109, R113, 0x1, 0x1f ;  /* 0x0c201f00716d7f89 */ /* 0x000ee200000e0000 */
[-CC-:B------:R-:W-:Y:S01]  /*1b700*/  FFMA.FTZ R210, R108, R90.reuse, -R171.reuse ;  /* 0x0000005a6cd27223 */ /* 0x180fe200000108ab */
[-CC-:B------:R-:W-:Y:S01]  /*1b710*/  FFMA.FTZ R108, R168, R90.reuse, -R171.reuse ;  /* 0x0000005aa86c7223 */ /* 0x180fe200000108ab */
[----:B------:R-:W-:Y:S01]  /*1b720*/  FFMA.FTZ R171, R93, R90, -R171 ;  /* 0x0000005a5dab7223 */ /* 0x000fe200000108ab */
[----:B------:R-:W-:Y:S08]  /*1b730*/  MUFU.EX2 R208, R208 ;  /* 0x000000d000d07308 */ /* 0x000ff00000000800 */
[----:B------:R-:W-:Y:S08]  /*1b740*/  MUFU.EX2 R104, R104 ;  /* 0x0000006800687308 */ /* 0x000ff00000000800 */
[----:B------:R-:W-:Y:S01]  /*1b750*/  MUFU.EX2 R210, R210 ;  /* 0x000000d200d27308 */ /* 0x000fe20000000800 */
[----:B---3--:R-:W-:-:S07]  /*1b760*/  FMNMX.FTZ R92, R113, R109, !PT ;  /* 0x0000006d715c7209 */ /* 0x008fce0007810000 */
[----:B------:R-:W-:Y:S01]  /*1b770*/  MUFU.EX2 R109, R116 ;  /* 0x00000074006d7308 */ /* 0x000fe20000000800 */
[C---:B------:R-:W-:Y:S01]  /*1b780*/  FMUL.FTZ R113, R92.reuse, R90 ;  /* 0x0000005a5c717220 */ /* 0x040fe20000410000 */
[----:B------:R-:W-:-:S03]  /*1b790*/  FADD.FTZ R93, -R92, R0 ;  /* 0x000000005c5d7221 */ /* 0x000fc60000010100 */
[-CC-:B------:R-:W-:Y:S01]  /*1b7a0*/  FFMA.FTZ R177, R8, R90.reuse, -R113.reuse ;  /* 0x0000005a08b17223 */ /* 0x180fe20000010871 */
[-CC-:B------:R-:W-:Y:S01]  /*1b7b0*/  FFMA.FTZ R117, R9, R90.reuse, -R113.reuse ;  /* 0x0000005a09757223 */ /* 0x180fe20000010871 */
[----:B------:R-:W-:Y:S02]  /*1b7c0*/  VIADD R8, R6, 0x480 ;  /* 0x0000048006087836 */ /* 0x000fe40000000000 */
[-C--:B------:R-:W-:Y:S01]  /*1b7d0*/  FMUL.FTZ R93, R93, R90.reuse ;  /* 0x0000005a5d5d7220 */ /* 0x080fe20000410000 */
[----:B------:R-:W-:Y:S02]  /*1b7e0*/  IMAD.MOV.U32 R9, RZ, RZ, 0x40000040 ;  /* 0x40000040ff097424 */ /* 0x000fe400078e00ff */
[-CC-:B------:R-:W-:Y:S01]  /*1b7f0*/  FFMA.FTZ R179, R14, R90.reuse, -R113.reuse ;  /* 0x0000005a0eb37223 */ /* 0x180fe20000010871 */
[----:B------:R-:W-:Y:S01]  /*1b800*/  MUFU.EX2 R177, R177 ;  /* 0x000000b100b17308 */ /* 0x000fe20000000800 */
[----:B------:R-:W-:Y:S01]  /*1b810*/  R2UR UR6, R8 ;  /* 0x00000000080672ca */ /* 0x000fe200000e0000 */
[-CC-:B------:R-:W-:Y:S01]  /*1b820*/  FFMA.FTZ R14, R20, R90.reuse, -R113.reuse ;  /* 0x0000005a140e7223 */ /* 0x180fe20000010871 */
[----:B------:R-:W-:Y:S01]  /*1b830*/  R2UR UR7, R9 ;  /* 0x00000000090772ca */ /* 0x000fe200000e0000 */
[----:B------:R-:W-:Y:S01]  /*1b840*/  IMAD.MOV.U32 R9, RZ, RZ, 0x40000040 ;  /* 0x40000040ff097424 */ /* 0x000fe200078e00ff */
[----:B------:R-:W-:Y:S01]  /*1b850*/  IADD3 R8, R6, 0x500, RZ ;  /* 0x0000050006087810 */ /* 0x000fe20007ffe0ff */
[-CC-:B------:R-:W-:Y:S01]  /*1b860*/  FFMA.FTZ R181, R161, R90.reuse, -R113.reuse ;  /* 0x0000005aa1b57223 */ /* 0x180fe20000010871 */
[-CC-:B------:R-:W-:Y:S01]  /*1b870*/  FFMA.FTZ R20, R162, R90.reuse, -R113.reuse ;  /* 0x0000005aa2147223 */ /* 0x180fe20000010871 */
[----:B------:R-:W3:Y:S01]  /*1b880*/  MUFU.EX2 R93, R93 ;  /* 0x0000005d005d7308 */ /* 0x000ee20000000800 */
[-CC-:B------:R-:W-:Y:S01]  /*1b890*/  FFMA.FTZ R6, R131, R90.reuse, -R113.reuse ;  /* 0x0000005a83067223 */ /* 0x180fe20000010871 */
[-CC-:B------:R-:W-:Y:S01]  /*1b8a0*/  FFMA.FTZ R183, R165, R90.reuse, -R113.reuse ;  /* 0x0000005aa5b77223 */ /* 0x180fe20000010871 */
[-CC-:B-1----:R-:W-:Y:S01]  /*1b8b0*/  FFMA.FTZ R141, R166, R90.reuse, -R113.reuse ;  /* 0x0000005aa68d7223 */ /* 0x182fe20000010871 */
[-C--:B------:R-:W-:Y:S01]  /*1b8c0*/  FFMA.FTZ R201, R122, R90.reuse, -R113 ;  /* 0x0000005a7ac97223 */ /* 0x080fe20000010871 */
[----:B--2---:R-:W-:Y:S01]  /*1b8d0*/  FADD.FTZ R122, R178, R15 ;  /* 0x0000000fb27a7221 */ /* 0x004fe20000010000 */
[-CC-:B------:R-:W-:Y:S01]  /*1b8e0*/  FFMA.FTZ R185, R154, R90.reuse, -R113.reuse ;  /* 0x0000005a9ab97223 */ /* 0x180fe20000010871 */
[-CC-:B------:R-:W-:Y:S01]  /*1b8f0*/  FFMA.FTZ R197, R130, R90.reuse, -R113.reuse ;  /* 0x0000005a82c57223 */ /* 0x180fe20000010871 */
[----:B------:R-:W-:Y:S01]  /*1b900*/  HGMMA.64x128x16.F32 R24, R212, gdesc[UR4].tnspB, R24, gsb0 ;  /* 0x41e00004d4187df0 */ /* 0x000fe20008000818 */
[----:B------:R-:W-:Y:S01]  /*1b910*/  R2UR UR6, R8 ;  /* 0x00000000080672ca */ /* 0x000fe200000e0000 */
[----:B------:R1:W2:Y:S01]  /*1b920*/  MUFU.EX2 R116, R117 ;  /* 0x0000007500747308 */ /* 0x0002a20000000800 */
[----:B------:R-:W-:Y:S01]  /*1b930*/  R2UR UR7, R9 ;  /* 0x00000000090772ca */ /* 0x000fe200000e0000 */
[----:B------:R-:W-:Y:S01]  /*1b940*/  @!P1 IMAD R8, R228, 0x8, R2 ;  /* 0x00000008e4089824 */ /* 0x000fe200078e0202 */
[----:B------:R-:W-:Y:S01]  /*1b950*/  IADD3 R9, -R230, 0xb, RZ ;  /* 0x0000000be6097810 */ /* 0x000fe20007ffe1ff */
[----:B0-----:R-:W-:Y:S01]  /*1b960*/  FADD.FTZ R15, R7, R122 ;  /* 0x0000007a070f7221 */ /* 0x001fe20000010000 */
[-CC-:B------:R-:W-:Y:S01]  /*1b970*/  FFMA.FTZ R187, R158, R90.reuse, -R113.reuse ;  /* 0x0000005a9ebb7223 */ /* 0x180fe20000010871 */
[----:B------:R-:W-:Y:S01]  /*1b980*/  FFMA.FTZ R124, R159, R90, -R113 ;  /* 0x0000005a9f7c7223 */ /* 0x000fe20000010871 */
[----:B---3--:R-:W-:Y:S01]  /*1b990*/  FFMA.FTZ R131, R93, R12, R177 ;  /* 0x0000000c5d837223 */ /* 0x008fe200000100b1 */
[----:B------:R-:W-:Y:S01]  /*1b9a0*/  MUFU.EX2 R179, R179 ;  /* 0x000000b300b37308 */ /* 0x000fe20000000800 */
[----:B------:R-:W-:Y:S01]  /*1b9b0*/  @!P1 IADD3 R8, R8, 0x34840, RZ ;  /* 0x0003484008089810 */ /* 0x000fe20007ffe0ff */
[-C--:B-1----:R-:W-:Y:S01]  /*1b9c0*/  FFMA.FTZ R117, R155, R90.reuse, -R113 ;  /* 0x0000005a9b757223 */ /* 0x082fe20000010871 */
[----:B------:R-:W-:Y:S01]  /*1b9d0*/  FADD.FTZ R122, R180, R15 ;  /* 0x0000000fb47a7221 */ /* 0x000fe20000010000 */
[-CC-:B------:R-:W-:Y:S01]  /*1b9e0*/  FFMA.FTZ R205, R114, R90.reuse, -R113.reuse ;  /* 0x0000005a72cd7223 */ /* 0x180fe20000010871 */
[----:B------:R-:W-:Y:S01]  /*1b9f0*/  @!P1 PRMT R130, RZ, 0x654, R8 ;  /* 0x00000654ff829816 */ /* 0x000fe20000000008 */
[-CC-:B------:R-:W-:Y:S01]  /*1ba00*/  FFMA.FTZ R189, R146, R90.reuse, -R113.reuse ;  /* 0x0000005a92bd7223 */ /* 0x180fe20000010871 */
[-C--:B------:R-:W-:Y:S01]  /*1ba10*/  FFMA.FTZ R140, R147, R90.reuse, -R113 ;  /* 0x0000005a938c7223 */ /* 0x080fe20000010871 */
[----:B------:R-:W-:Y:S01]  /*1ba20*/  MUFU.EX2 R14, R14 ;  /* 0x0000000e000e7308 */ /* 0x000fe20000000800 */
[----:B--2---:R-:W-:Y:S01]  /*1ba30*/  FADD.FTZ R12, R116, R131 ;  /* 0x00000083740c7221 */ /* 0x004fe20000010000 */
        /* <DEDUP_REMOVED lines=24> */
[----:B------:R-:W-:Y:S01]  /*1bbc0*/  FFMA.FTZ R95, R95, R90, -R113 ;  /* 0x0000005a5f5f7223 */ /* 0x000fe20000010871 */
[----:B------:R-:W-:-:S02]  /*1bbd0*/  F2FP.F16.F32.PACK_AB R178, R7, R178 ;  /* 0x000000b207b2723e */ /* 0x000fc400000000ff */
[----:B------:R-:W-:Y:S02]  /*1bbe0*/  F2FP.F16.F32.PACK_AB R180, R11, R180 ;  /* 0x000000b40bb4723e */ /* 0x000fe400000000ff */
[----:B------:R-:W-:Y:S01]  /*1bbf0*/  F2FP.F16.F32.PACK_AB R177, R116, R177 ;  /* 0x000000b174b1723e */ /* 0x000fe200000000ff */
        /* <DEDUP_REMOVED lines=14> */
[----:B------:R-:W-:-:S04]  /*1bce0*/  F2FP.F16.F32.PACK_AB R212, R96, R89 ;  /* 0x0000005960d4723e */ /* 0x000fc800000000ff */
[----:B------:R-:W-:Y:S01]  /*1bcf0*/  MUFU.EX2 R133, R133 ;  /* 0x0000008500857308 */ /* 0x000fe20000000800 */
[----:B------:R-:W-:Y:S01]  /*1bd00*/  F2FP.F16.F32.PACK_AB R214, R100, R97 ;  /* 0x0000006164d6723e */ /* 0x000fe200000000ff */
[----:B------:R-:W-:Y:S06]  /*1bd10*/  HGMMA.64x128x16.F32 R24, R216, gdesc[UR4].tnspB, R24, gsb0 ;  /* 0x41e00004d8187df0 */ /* 0x000fec0008000818 */
        /* <DEDUP_REMOVED lines=13> */
[----:B------:R-:W1:Y:S01]  /*1bdf0*/  MUFU.EX2 R103, R103 ;  /* 0x0000006700677308 */ /* 0x000e620000000800 */
[----:B0-----:R-:W-:-:S07]  /*1be00*/  F2FP.F16.F32.PACK_AB R213, R99, R98 ;  /* 0x0000006263d5723e */ /* 0x001fce00000000ff */
[----:B------:R-:W-:Y:S08]  /*1be10*/  MUFU.EX2 R169, R169 ;  /* 0x000000a900a97308 */ /* 0x000ff00000000800 */
[----:B------:R-:W-:Y:S01]  /*1be20*/  MUFU.EX2 R170, R170 ;  /* 0x000000aa00aa7308 */ /* 0x000fe20000000800 */
[----:B-1----:R-:W-:-:S07]  /*1be30*/  F2FP.F16.F32.PACK_AB R215, R103, R102 ;  /* 0x0000006667d7723e */ /* 0x002fce00000000ff */
[----:B------:R-:W-:Y:S08]  /*1be40*/  MUFU.EX2 R95, R95 ;  /* 0x0000005f005f7308 */ /* 0x000ff00000000800 */
[----:B------:R-:W-:Y:S01]  /*1be50*/  MUFU.EX2 R105, R105 ;  /* 0x0000006900697308 */ /* 0x000fe20000000800 */
[----:B------:R-:W-:Y:S02]  /*1be60*/  WARPGROUP.DEPBAR.LE gsb0, 0x0 ;  /* 0x00008000000079c5 */ /* 0x000fe40000010000 */
[----:B------:R0:W-:Y:S06]  /*1be70*/  BAR.ARV R9, 0x100 ;  /* 0x000400090000751d */ /* 0x0001ec0000002000 */
[----:B------:R1:W-:Y:S01]  /*1be80*/  @!P1 SYNCS.ARRIVE.TRANS64.RED.A1T0 RZ, [R130+URZ], RZ ;  /* 0x000000ff82ff99a7 */ /* 0x0003e2000810043f */
[----:B------:R-:W-:Y:S01]  /*1be90*/  MUFU.EX2 R219, R94 ;  /* 0x0000005e00db7308 */ /* 0x000fe20000000800 */
[----:B0-----:R-:W-:Y:S01]  /*1bea0*/  FADD.FTZ R9, R179, R12 ;  /* 0x0000000cb3097221 */ /* 0x001fe20000010000 */
[----:B------:R-:W-:Y:S01]  /*1beb0*/  F2FP.F16.F32.PACK_AB R179, R14, R179 ;  /* 0x000000b30eb3723e */ /* 0x000fe200000000ff */
[-C--:B------:R-:W-:Y:S01]  /*1bec0*/  FMUL.FTZ R24, R24, R3.reuse ;  /* 0x0000000318187220 */ /* 0x080fe20000410000 */
[----:B------:R-:W-:Y:S01]  /*1bed0*/  FMUL.FTZ R25, R25, R3 ;  /* 0x0000000319197220 */ /* 0x000fe20000410000 */
[----:B------:R-:W-:Y:S01]  /*1bee0*/  FADD.FTZ R12, R14, R9 ;  /* 0x000000090e0c7221 */ /* 0x000fe20000010000 */
[----:B------:R-:W-:Y:S01]  /*1bef0*/  FFMA.FTZ R9, R127, R90, -R113 ;  /* 0x0000005a7f097223 */ /* 0x000fe20000010871 */
[----:B-1----:R-:W-:-:S02]  /*1bf00*/  @!P1 IMAD R130, R5, 0x8, R2 ;  /* 0x0000000805829824 */ /* 0x002fc400078e0202 */
[-CC-:B------:R-:W-:Y:S01]  /*1bf10*/  FFMA.FTZ R5, R123, R90.reuse, -R113.reuse ;  /* 0x0000005a7b057223 */ /* 0x180fe20000010871 */
[----:B------:R-:W-:Y:S01]  /*1bf20*/  FADD.FTZ R15, R181, R12 ;  /* 0x0000000cb50f7221 */ /* 0x000fe20000010000 */
[----:B------:R-:W-:Y:S01]  /*1bf30*/  FADD.FTZ R123, R11, R122 ;  /* 0x0000007a0b7b7221 */ /* 0x000fe20000010000 */
[-C--:B------:R-:W-:Y:S01]  /*1bf40*/  FFMA.FTZ R12, R115, R90.reuse, -R113 ;  /* 0x0000005a730c7223 */ /* 0x080fe20000010871 */
[C---:B------:R-:W-:Y:S01]  /*1bf50*/  F2FP.F16.F32.PACK_AB R181, R20.reuse, R181 ;  /* 0x000000b514b5723e */ /* 0x040fe200000000ff */
[----:B------:R-:W-:Y:S01]  /*1bf60*/  FADD.FTZ R122, R20, R15 ;  /* 0x0000000f147a7221 */ /* 0x000fe20000010000 */
[----:B------:R-:W-:Y:S01]  /*1bf70*/  FADD.FTZ R114, R182, R123 ;  /* 0x0000007bb6727221 */ /* 0x000fe20000010000 */
[----:B------:R-:W-:Y:S01]  /*1bf80*/  FFMA.FTZ R15, R119, R90, -R113 ;  /* 0x0000005a770f7223 */ /* 0x000fe20000010871 */
[----:B------:R-:W-:Y:S01]  /*1bf90*/  MUFU.EX2 R5, R5 ;  /* 0x0000000500057308 */ /* 0x000fe20000000800 */
[----:B------:R-:W-:Y:S01]  /*1bfa0*/  FADD.FTZ R122, R183, R122 ;  /* 0x0000007ab77a7221 */ /* 0x000fe20000010000 */
[----:B------:R-:W-:Y:S01]  /*1bfb0*/  FADD.FTZ R115, R21, R114 ;  /* 0x0000007215737221 */ /* 0x000fe20000010000 */
[----:B------:R-:W-:-:S02]  /*1bfc0*/  @!P1 VIADD R130, R130, 0x34860 ;  /* 0x0003486082829836 */ /* 0x000fc40000000000 */
[-C--:B------:R-:W-:Y:S01]  /*1bfd0*/  FMUL.FTZ R28, R28, R3.reuse ;  /* 0x000000031c1c7220 */ /* 0x080fe20000410000 */
[----:B------:R-:W-:Y:S01]  /*1bfe0*/  FADD.FTZ R122, R141, R122 ;  /* 0x0000007a8d7a7221 */ /* 0x000fe20000010000 */
[----:B------:R-:W-:Y:S01]  /*1bff0*/  FADD.FTZ R115, R184, R115 ;  /* 0x00000073b8737221 */ /* 0x000fe20000010000 */
[-C--:B------:R-:W-:Y:S01]  /*1c000*/  FMUL.FTZ R29, R29, R3.reuse ;  /* 0x000000031d1d7220 */ /* 0x080fe20000410000 */
[----:B------:R-:W-:Y:S01]  /*1c010*/  MUFU.EX2 R9, R9 ;  /* 0x0000000900097308 */ /* 0x000fe20000000800 */
[----:B------:R-:W-:Y:S01]  /*1c020*/  FADD.FTZ R122, R185, R122 ;  /* 0x0000007ab97a7221 */ /* 0x000fe20000010000 */
[----:B------:R-:W-:Y:S01]  /*1c030*/  FADD.FTZ R115, R152, R115 ;  /* 0x0000007398737221 */ /* 0x000fe20000010000 */
[----:B------:R-:W-:Y:S01]  /*1c040*/  @!P1 PRMT R130, RZ, 0x654, R130 ;  /* 0x00000654ff829816 */ /* 0x000fe20000000082 */
[-C--:B------:R-:W-:Y:S01]  /*1c050*/  FMUL.FTZ R32, R32, R3.reuse ;  /* 0x0000000320207220 */ /* 0x080fe20000410000 */
[----:B------:R-:W-:Y:S01]  /*1c060*/  FADD.FTZ R122, R117, R122 ;  /* 0x0000007a757a7221 */ /* 0x000fe20000010000 */
[----:B------:R-:W-:Y:S01]  /*1c070*/  FADD.FTZ R106, R186, R115 ;  /* 0x00000073ba6a7221 */ /* 0x000fe20000010000 */
[----:B------:R0:W-:Y:S01]  /*1c080*/  @!P1 SYNCS.ARRIVE.TRANS64.RED.A1T0 RZ, [R130+URZ], RZ ;  /* 0x000000ff82ff99a7 */ /* 0x0001e2000810043f */
[----:B------:R-:W-:Y:S01]  /*1c090*/  MUFU.EX2 R12, R12 ;  /* 0x0000000c000c7308 */ /* 0x000fe20000000800 */
[----:B------:R-:W-:Y:S01]  /*1c0a0*/  FADD.FTZ R115, R187, R122 ;  /* 0x0000007abb737221 */ /* 0x000fe20000010000 */
[----:B------:R-:W-:Y:S01]  /*1c0b0*/  FADD.FTZ R119, R13, R106 ;  /* 0x0000006a0d777221 */ /* 0x000fe20000010000 */
[-C--:B------:R-:W-:Y:S01]  /*1c0c0*/  FMUL.FTZ R33, R33, R3.reuse ;  /* 0x0000000321217220 */ /* 0x080fe20000410000 */
[-C--:B------:R-:W-:Y:S01]  /*1c0d0*/  FMUL.FTZ R36, R36, R3.reuse ;  /* 0x0000000324247220 */ /* 0x080fe20000410000 */
[----:B------:R-:W-:Y:S01]  /*1c0e0*/  FADD.FTZ R106, R124, R115 ;  /* 0x000000737c6a7221 */ /* 0x000fe20000010000 */
[----:B------:R-:W-:Y:S01]  /*1c0f0*/  FADD.FTZ R119, R188, R119 ;  /* 0x00000077bc777221 */ /* 0x000fe20000010000 */
[-C--:B------:R-:W-:Y:S01]  /*1c100*/  FMUL.FTZ R37, R37, R3.reuse ;  /* 0x0000000325257220 */ /* 0x080fe20000410000 */
        /* <DEDUP_REMOVED lines=16> */
[----:B------:R-:W1:Y:S01]  /*1c210*/  MUFU.EX2 R0, R171 ;  /* 0x000000ab00007308 */ /* 0x000e620000000800 */
[----:B------:R-:W-:Y:S01]  /*1c220*/  FADD.FTZ R113, R193, R106 ;  /* 0x0000006ac1717221 */ /* 0x000fe20000010000 */
[----:B------:R-:W-:Y:S01]  /*1c230*/  FADD.FTZ R115, R136, R115 ;  /* 0x0000007388737221 */ /* 0x000fe20000010000 */
[-C--:B------:R-:W-:Y:S01]  /*1c240*/  FMUL.FTZ R52, R52, R3.reuse ;  /* 0x0000000334347220 */ /* 0x080fe20000410000 */
[-C--:B------:R-:W-:Y:S01]  /*1c250*/  FMUL.FTZ R53, R53, R3.reuse ;  /* 0x0000000335357220 */ /* 0x080fe20000410000 */
[----:B------:R-:W-:Y:S01]  /*1c260*/  FADD.FTZ R4, R132, R113 ;  /* 0x0000007184047221 */ /* 0x000fe20000010000 */
[----:B------:R-:W-:Y:S01]  /*1c270*/  FADD.FTZ R106, R194, R115 ;  /* 0x00000073c26a7221 */ /* 0x000fe20000010000 */
[-C--:B------:R-:W-:Y:S01]  /*1c280*/  FMUL.FTZ R56, R56, R3.reuse ;  /* 0x0000000338387220 */ /* 0x080fe20000410000 */
[-C--:B------:R-:W-:Y:S01]  /*1c290*/  FMUL.FTZ R57, R57, R3.reuse ;  /* 0x0000000339397220 */ /* 0x080fe20000410000 */
[----:B------:R-:W-:Y:S01]  /*1c2a0*/  FADD.FTZ R14, R195, R4 ;  /* 0x00000004c30e7221 */ /* 0x000fe20000010000 */
[----:B------:R-:W-:Y:S01]  /*1c2b0*/  FADD.FTZ R7, R137, R106 ;  /* 0x0000006a89077221 */ /* 0x000fe20000010000 */
[----:B------:R-:W2:Y:S01]  /*1c2c0*/  MUFU.EX2 R4, R107 ;  /* 0x0000006b00047308 */ /* 0x000ea20000000800 */
[-C--:B------:R-:W-:Y:S01]  /*1c2d0*/  FMUL.FTZ R60, R60, R3.reuse ;  /* 0x000000033c3c7220 */ /* 0x080fe20000410000 */
[----:B------:R-:W-:Y:S01]  /*1c2e0*/  FADD.FTZ R14, R133, R14 ;  /* 0x0000000e850e7221 */ /* 0x000fe20000010000 */
[----:B------:R-:W-:Y:S01]  /*1c2f0*/  FADD.FTZ R20, R196, R7 ;  /* 0x00000007c4147221 */ /* 0x000fe20000010000 */
[-C--:B------:R-:W-:Y:S01]  /*1c300*/  FMUL.FTZ R61, R61, R3.reuse ;  /* 0x000000033d3d7220 */ /* 0x080fe20000410000 */
[----:B------:R-:W-:Y:S01]  /*1c310*/  FMUL.FTZ R64, R64, R3 ;  /* 0x0000000340407220 */ /* 0x000fe20000410000 */
[----:B------:R-:W-:Y:S01]  /*1c320*/  FADD.FTZ R7, R197, R14 ;  /* 0x0000000ec5077221 */ /* 0x000fe20000010000 */
[----:B------:R-:W-:Y:S01]  /*1c330*/  FADD.FTZ R11, R129, R20 ;  /* 0x00000014810b7221 */ /* 0x000fe20000010000 */
[C---:B------:R-:W-:Y:S01]  /*1c340*/  F2FP.F16.F32.PACK_AB R197, R6.reuse, R197 ;  /* 0x000000c506c5723e */ /* 0x040fe200000000ff */
[----:B------:R-:W-:Y:S01]  /*1c350*/  FMUL.FTZ R65, R65, R3 ;  /* 0x0000000341417220 */ /* 0x000fe20000410000 */
[----:B------:R-:W-:Y:S01]  /*1c360*/  FADD.FTZ R14, R6, R7 ;  /* 0x00000007060e7221 */ /* 0x000fe20000010000 */
[----:B------:R-:W-:Y:S01]  /*1c370*/  FADD.FTZ R11, R198, R11 ;  /* 0x0000000bc60b7221 */ /* 0x000fe20000010000 */
[----:B-1----:R-:W-:Y:S01]  /*1c380*/  F2FP.F16.F32.PACK_AB R218, R0, R109 ;  /* 0x0000006d00da723e */ /* 0x002fe200000000ff */
[----:B------:R-:W-:Y:S01]  /*1c390*/  FMUL.FTZ R68, R68, R3 ;  /* 0x0000000344447220 */ /* 0x000fe20000410000 */
[----:B------:R-:W-:Y:S01]  /*1c3a0*/  FADD.FTZ R7, R199, R14 ;  /* 0x0000000ec7077221 */ /* 0x000fe20000010000 */
[----:B------:R-:W-:Y:S01]  /*1c3b0*/  FADD.FTZ R11, R128, R11 ;  /* 0x0000000b800b7221 */ /* 0x000fe20000010000 */
[----:B------:R-:W1:Y:S01]  /*1c3c0*/  MUFU.EX2 R14, R111 ;  /* 0x0000006f000e7308 */ /* 0x000e620000000800 */
[C---:B------:R-:W-:Y:S01]  /*1c3d0*/  F2FP.F16.F32.PACK_AB R199, R8.reuse, R199 ;  /* 0x000000c708c7723e */ /* 0x040fe200000000ff */
[----:B------:R-:W-:Y:S01]  /*1c3e0*/  FADD.FTZ R20, R8, R7 ;  /* 0x0000000708147221 */ /* 0x000fe20000010000 */
[----:B------:R-:W-:Y:S01]  /*1c3f0*/  FADD.FTZ R11, R200, R11 ;  /* 0x0000000bc80b7221 */ /* 0x000fe20000010000 */
[-C--:B------:R-:W-:Y:S01]  /*1c400*/  FMUL.FTZ R69, R69, R3.reuse ;  /* 0x0000000345457220 */ /* 0x080fe20000410000 */
[----:B------:R-:W-:Y:S01]  /*1c410*/  FMUL.FTZ R72, R72, R3 ;  /* 0x0000000348487220 */ /* 0x000fe20000410000 */
[----:B------:R-:W-:Y:S01]  /*1c420*/  FADD.FTZ R20, R201, R20 ;  /* 0x00000014c9147221 */ /* 0x000fe20000010000 */
[----:B------:R-:W-:Y:S01]  /*1c430*/  FADD.FTZ R11, R120, R11 ;  /* 0x0000000b780b7221 */ /* 0x000fe20000010000 */
[----:B------:R-:W-:Y:S01]  /*1c440*/  F2FP.F16.F32.PACK_AB R201, R5, R201 ;  /* 0x000000c905c9723e */ /* 0x000fe200000000ff */
[-C--:B------:R-:W-:Y:S01]  /*1c450*/  FMUL.FTZ R73, R73, R3.reuse ;  /* 0x0000000349497220 */ /* 0x080fe20000410000 */
        /* <DEDUP_REMOVED lines=11> */
[----:B------:R-:W-:Y:S01]  /*1c510*/  FMUL.FTZ R85, R85, R3 ;  /* 0x0000000355557220 */ /* 0x000fe20000410000 */
        /* <DEDUP_REMOVED lines=17> */
[----:B--2---:R-:W-:Y:S01]  /*1c630*/  F2FP.F16.F32.PACK_AB R209, R4, R209 ;  /* 0x000000d104d1723e */ /* 0x004fe200000000ff */
        /* <DEDUP_REMOVED lines=43> */
[-C--:B------:R-:W-:Y:S01]  /*1c8f0*/  FMUL.FTZ R26, R26, R93.reuse ;  /* 0x0000005d1a1a7220 */ /* 0x080fe20000410000 */
[----:B------:R0:W5:Y:S01]  /*1c900*/  LDL R4, [R1+0x4] ;  /* 0x0000040001047983 */ /* 0x0001620000100800 */
        /* <DEDUP_REMOVED lines=31> */
[----:B------:R-:W-:Y:S01]  /*1cb00*/  IMAD.MOV.U32 R5, RZ, RZ, R228 ;  /* 0x000000ffff057224 */ /* 0x000fe200078e00e4 */
[----:B------:R-:W-:Y:S01]  /*1cb10*/  MOV R3, R91 ;  /* 0x0000005b00037202 */ /* 0x000fe20000000f00 */
[----:B------:R-:W-:Y:S01]  /*1cb20*/  IMAD.MOV.U32 R0, RZ, RZ, R92 ;  /* 0x000000ffff007224 */ /* 0x000fe200078e005c */
[----:B0-----:R-:W-:Y:S06]  /*1cb30*/  @P2 BRA `(.L_x_6156) ;  /* 0xffffff9800802947 */ /* 0x001fec000383ffff */
.L_x_6146:
[----:B------:R-:W-:Y:S05]  /*1cb40*/  WARPSYNC.ALL ;  /* 0x0000000000007948 */ /* 0x000fea0003800000 */
[----:B------:R-:W-:Y:S06]  /*1cb50*/  BAR.ARV 0x8, 0x120 ;  /* 0x0204800000007b1d */ /* 0x000fec0000002000 */
[----:B------:R-:W-:Y:S05]  /*1cb60*/  @!P0 BRA `(.L_x_6157) ;  /* 0x0000000000048947 */ /* 0x000fea0003800000 */
[----:B------:R-:W-:Y:S01]  /*1cb70*/  BPT.TRAP 0x1 ;  /* 0x000000040000795c */ /* 0x000fe20000300000 */
.L_x_6157:
[----:B------:R-:W2:Y:S01]  /*1cb80*/  LDL R0, [R1+0x4] ;  /* 0x0000040001007983 */ /* 0x000ea20000100800 */
[----:B------:R-:W-:Y:S01]  /*1cb90*/  IMAD R9, R228, 0x8, R2 ;  /* 0x00000008e4097824 */ /* 0x000fe200078e0202 */
[----:B--2---:R-:W-:-:S04]  /*1cba0*/  SHF.L.U32 R0, R0, 0x1f, RZ ;  /* 0x0000001f00007819 */ /* 0x004fc800000006ff */
[----:B------:R0:W1:Y:S01]  /*1cbb0*/  SYNCS.PHASECHK.TRANS64.TRYWAIT P2, [R9+URZ+0x34850], R0 ;  /* 0x03485000090075a7 */ /* 0x000062000804017f */
[----:B------:R-:W-:Y:S05]  /*1cbc0*/  @!P0 BRA `(.L_x_6158) ;  /* 0x0000000000048947 */ /* 0x000fea0003800000 */
[----:B------:R-:W-:Y:S01]  /*1cbd0*/  BPT.TRAP 0x1 ;  /* 0x000000040000795c */ /* 0x000fe20000300000 */
.L_x_6158:
[----:B------:R-:W-:-:S05]  /*1cbe0*/  VIADD R2, R2, 0x400 ;  /* 0x0000040002027836 */ /* 0x000fca0000000000 */
[----:B------:R-:W-:-:S04]  /*1cbf0*/  SHF.R.U32.HI R2, RZ, 0x4, R2 ;  /* 0x00000004ff027819 */ /* 0x000fc80000011602 */
[----:B------:R-:W-:-:S04]  /*1cc00*/  LOP3.LUT R2, R2, 0x3fff, RZ, 0xc0, !PT ;  /* 0x00003fff02027812 */ /* 0x000fc800078ec0ff */
[----:B------:R-:W-:Y:S01]  /*1cc10*/  LOP3.LUT R3, R2, 0x5800000, RZ, 0xfc, !PT ;  /* 0x0580000002037812 */ /* 0x000fe200078efcff */
[----:B-1----:R-:W-:Y:S06]  /*1cc20*/  @P2 BRA `(.L_x_6159) ;  /* 0x0000000000082947 */ /* 0x002fec0003800000 */
[----:B------:R-:W1:Y:S02]  /*1cc30*/  SYNCS.PHASECHK.TRANS64.TRYWAIT P0, [R9+URZ+0x34850], R0 ;  /* 0x03485000090075a7 */ /* 0x000e64000800017f */
[----:B-1----:R-:W-:Y:S05]  /*1cc40*/  @!P0 BRA `(.L_x_6160) ;  /* 0x0000008c00b08947 */ /* 0x002fea0003800000 */
.L_x_6159:
[----:B------:R-:W-:Y:S01]  /*1cc50*/  IMAD R2, R228, 0xb00, R3 ;  /* 0x00000b00e4027824 */ /* 0x000fe200078e0203 */
[----:B------:R-:W-:Y:S01]  /*1cc60*/  MOV R3, 0x40000040 ;  /* 0x4000004000037802 */ /* 0x000fe20000000f00 */
[----:B------:R-:W-:Y:S05]  /*1cc70*/  WARPSYNC.ALL ;  /* 0x0000000000007948 */ /* 0x000fea0003800000 */
[C---:B------:R-:W-:Y:S01]  /*1cc80*/  R2UR UR6, R2.reuse ;  /* 0x00000000020672ca */ /* 0x040fe200000e0000 */
[----:B------:R-:W2:Y:S01]  /*1cc90*/  LDL.LU R7, [R1+0x4] ;  /* 0x0000040001077983 */ /* 0x000ea20000300800 */
[----:B------:R-:W-:Y:S01]  /*1cca0*/  R2UR UR7, R3 ;  /* 0x00000000030772ca */ /* 0x000fe200000e0000 */
[----:B------:R-:W-:Y:S01]  /*1ccb0*/  WARPGROUP.ARRIVE ;  /* 0x00000000000079c5 */ /* 0x000fe20000000000 */
[----:B-----5:R-:W-:Y:S01]  /*1ccc0*/  VIADD R4, R2, 0x80 ;  /* 0x0000008002047836 */ /* 0x020fe20000000000 */
[----:B01----:R-:W0:Y:S01]  /*1ccd0*/  SHFL.BFLY PT, R0, R15, 0x2, 0x1f ;  /* 0x0c401f000f007f89 */ /* 0x003e2200000e0000 */
[----:B------:R-:W-:Y:S01]  /*1cce0*/  IMAD.MOV.U32 R5, RZ, RZ, 0x40000040 ;  /* 0x40000040ff057424 */ /* 0x000fe200078e00ff */
[----:B------:R-:W-:Y:S01]  /*1ccf0*/  IADD3 R228, R228, 0x1, RZ ;  /* 0x00000001e4e47810 */ /* 0x000fe20007ffe0ff */
[----:B------:R-:W-:-:S03]  /*1cd00*/  IMAD.MOV.U32 R3, RZ, RZ, 0x40000040 ;  /* 0x40000040ff037424 */ /* 0x000fc600078e00ff */
[----:B------:R-:W-:-:S04]  /*1cd10*/  ISETP.NE.AND P0, PT, R228, 0x2, PT ;  /* 0x00000002e400780c */ /* 0x000fc80003f05270 */
[----:B------:R-:W-:Y:S01]  /*1cd20*/  HGMMA.64x128x16.F32 R24, R176, gdesc[UR4].tnspB, R24, gsb0 ;  /* 0x41e00004b0187df0 */ /* 0x000fe20008000818 */
[----:B------:R-:W-:Y:S02]  /*1cd30*/  R2UR UR6, R4 ;  /* 0x00000000040672ca */ /* 0x000fe400000e0000 */
[----:B------:R-:W-:Y:S01]  /*1cd40*/  R2UR UR7, R5 ;  /* 0x00000000050772ca */ /* 0x000fe200000e0000 */
[----:B------:R-:W-:Y:S01]  /*1cd50*/  IMAD.MOV.U32 R5, RZ, RZ, 0x40000040 ;  /* 0x40000040ff057424 */ /* 0x000fe200078e00ff */
[----:B------:R-:W-:Y:S01]  /*1cd60*/  IADD3 R4, R2, 0x100, RZ ;  /* 0x0000010002047810 */ /* 0x000fe20007ffe0ff */
[----:B0-----:R-:W-:Y:S01]  /*1cd70*/  FADD.FTZ R0, R0, R15 ;  /* 0x0000000f00007221 */ /* 0x001fe20000010000 */
[----:B------:R-:W-:Y:S02]  /*1cd80*/  WARPGROUP.DEPBAR.LE gsb0, 0x0 ;  /* 0x00008000000079c5 */ /* 0x000fe40000010000 */
[----:B------:R-:W-:-:S07]  /*1cd90*/  WARPGROUP.ARRIVE ;  /* 0x00000000000079c5 */ /* 0x000fce0000000000 */
[----:B------:R-:W-:Y:S01]  /*1cda0*/  HGMMA.64x128x16.F32 R24, R180, gdesc[UR4].tnspB, R24, gsb0 ;  /* 0x41e00004b4187df0 */ /* 0x000fe20008000818 */
[----:B------:R-:W-:Y:S01]  /*1cdb0*/  R2UR UR6, R4 ;  /* 0x00000000040672ca */ /* 0x000fe200000e0000 */
[----:B------:R-:W-:Y:S01]  /*1cdc0*/  VIADD R4, R2, 0x180 ;  /* 0x0000018002047836 */ /* 0x000fe20000000000 */
[----:B------:R-:W-:Y:S02]  /*1cdd0*/  R2UR UR7, R5 ;  /* 0x00000000050772ca */ /* 0x000fe400000e0000 */
[----:B------:R-:W-:Y:S01]  /*1cde0*/  MOV R5, 0x40000040 ;  /* 0x4000004000057802 */ /* 0x000fe20000000f00 */
        /* <DEDUP_REMOVED lines=39> */
[C---:B------:R-:W-:Y:S01]  /*1d060*/  VIADD R4, R2.reuse, 0x480 ;  /* 0x0000048002047836 */ /* 0x040fe20000000000 */
[----:B------:R-:W-:Y:S01]  /*1d070*/  R2UR UR7, R5 ;  /* 0x00000000050772ca */ /* 0x000fe200000e0000 */
[----:B------:R-:W-:Y:S01]  /*1d080*/  VIADD R2, R2, 0x500 ;  /* 0x0000050002027836 */ /* 0x000fe20000000000 */
[----:B------:R-:W-:Y:S01]  /*1d090*/  MOV R5, 0x40000040 ;  /* 0x4000004000057802 */ /* 0x000fe20000000f00 */
[----:B------:R-:W-:Y:S02]  /*1d0a0*/  WARPGROUP.DEPBAR.LE gsb0, 0x0 ;  /* 0x00008000000079c5 */ /* 0x000fe40000010000 */
[----:B------:R-:W-:-:S08]  /*1d0b0*/  WARPGROUP.ARRIVE ;  /* 0x00000000000079c5 */ /* 0x000fd00000000000 */
[----:B------:R-:W-:Y:S01]  /*1d0c0*/  HGMMA.64x128x16.F32 R24, R208, gdesc[UR4].tnspB, R24, gsb0 ;  /* 0x41e00004d0187df0 */ /* 0x000fe20008000818 */
[----:B------:R-:W-:Y:S01]  /*1d0d0*/  R2UR UR6, R4 ;  /* 0x00000000040672ca */ /* 0x000fe200000e0000 */
[----:B------:R-:W-:Y:S01]  /*1d0e0*/  IMAD.MOV.U32 R4, RZ, RZ, RZ ;  /* 0x000000ffff047224 */ /* 0x000fe200078e00ff */
[----:B------:R-:W-:Y:S01]  /*1d0f0*/  R2UR UR7, R5 ;  /* 0x00000000050772ca */ /* 0x000fe200000e0000 */
[----:B------:R-:W-:Y:S02]  /*1d100*/  WARPGROUP.DEPBAR.LE gsb0, 0x0 ;  /* 0x00008000000079c5 */ /* 0x000fe40000010000 */
[----:B------:R-:W-:-:S10]  /*1d110*/  WARPGROUP.ARRIVE ;  /* 0x00000000000079c5 */ /* 0x000fd40000000000 */
[----:B------:R-:W-:Y:S01]  /*1d120*/  HGMMA.64x128x16.F32 R24, R212, gdesc[UR4].tnspB, R24, gsb0 ;  /* 0x41e00004d4187df0 */ /* 0x000fe20008000818 */
[----:B------:R-:W-:Y:S02]  /*1d130*/  R2UR UR7, R3 ;  /* 0x00000000030772ca */ /* 0x000fe400000e0000 */
[----:B------:R-:W0:Y:S01]  /*1d140*/  SHFL.BFLY PT, R3, R12, 0x2, 0x1f ;  /* 0x0c401f000c037f89 */ /* 0x000e2200000e0000 */
[----:B------:R-:W-:Y:S01]  /*1d150*/  R2UR UR6, R2 ;  /* 0x00000000020672ca */ /* 0x000fe200000e0000 */
[----:B0-----:R-:W-:Y:S02]  /*1d160*/  FADD.FTZ R2, R3, R12 ;  /* 0x0000000c03027221 */ /* 0x001fe40000010000 */
[----:B------:R-:W0:Y:S04]  /*1d170*/  SHFL.BFLY PT, R3, R0, 0x1, 0x1f ;  /* 0x0c201f0000037f89 */ /* 0x000e2800000e0000 */
[----:B------:R-:W1:Y:S01]  /*1d180*/  SHFL.BFLY PT, R5, R2, 0x1, 0x1f ;  /* 0x0c201f0002057f89 */ /* 0x000e6200000e0000 */
[----:B0-----:R-:W-:Y:S01]  /*1d190*/  FADD.FTZ R10, R0, R3 ;  /* 0x00000003000a7221 */ /* 0x001fe20000010000 */
[----:B------:R-:W-:Y:S01]  /*1d1a0*/  SEL R0, RZ, 0x1, P0 ;  /* 0x00000001ff007807 */ /* 0x000fe20000000000 */
[----:B-1----:R-:W-:-:S03]  /*1d1b0*/  FADD.FTZ R11, R2, R5 ;  /* 0x00000005020b7221 */ /* 0x002fc60000010000 */
[----:B------:R-:W-:Y:S02]  /*1d1c0*/  FSETP.NE.FTZ.AND P2, PT, R10, RZ, PT ;  /* 0x000000ff0a00720b */ /* 0x000fe40003f55000 */
[----:B--2---:R-:W-:Y:S02]  /*1d1d0*/  LOP3.LUT R7, R7, R0, RZ, 0x3c, !PT ;  /* 0x0000000007077212 */ /* 0x004fe400078e3cff */
[----:B------:R-:W-:-:S09]  /*1d1e0*/  FSETP.NE.FTZ.AND P3, PT, R11, RZ, PT ;  /* 0x000000ff0b00720b */ /* 0x000fd20003f75000 */
[----:B------:R-:W0:Y:S08]  /*1d1f0*/  @P2 MUFU.LG2 R5, R10 ;  /* 0x0000000a00052308 */ /* 0x000e300000000c00 */
[----:B------:R1:W-:Y:S01]  /*1d200*/  @P2 MUFU.RCP R4, R10 ;  /* 0x0000000a00042308 */ /* 0x0003e20000001000 */
[----:B------:R-:W-:-:S07]  /*1d210*/  IMAD.MOV.U32 R8, RZ, RZ, RZ ;  /* 0x000000ffff087224 */ /* 0x000fce00078e00ff */
[----:B------:R-:W2:Y:S01]  /*1d220*/  @P3 MUFU.LG2 R6, R11 ;  /* 0x0000000b00063308 */ /* 0x000ea20000000c00 */
[----:B-1----:R-:W3:Y:S01]  /*1d230*/  LDL.LU R10, [R1+0x84] ;  /* 0x00008400010a7983 */ /* 0x002ee20000300800 */
[----:B------:R-:W-:Y:S02]  /*1d240*/  WARPGROUP.DEPBAR.LE gsb0, 0x0 ;  /* 0x00008000000079c5 */ /* 0x000fe40000010000 */
[----:B------:R-:W-:-:S06]  /*1d250*/  WARPGROUP.ARRIVE ;  /* 0x00000000000079c5 */ /* 0x000fcc0000000000 */
[----:B------:R-:W-:Y:S01]  /*1d260*/  HGMMA.64x128x16.F32 R24, R216, gdesc[UR4].tnspB, R24, gsb0 ;  /* 0x41e00004d8187df0 */ /* 0x000fe20008000818 */
[----:B------:R2:W-:Y:S01]  /*1d270*/  STL [R1+0x4], R7 ;  /* 0x0000040701007387 */ /* 0x0005e20000100800 */
[----:B------:R-:W1:Y:S01]  /*1d280*/  @P3 MUFU.RCP R8, R11 ;  /* 0x0000000b00083308 */ /* 0x000e620000001000 */
[----:B------:R-:W-:Y:S02]  /*1d290*/  @!P1 VIADD R9, R9, 0x34860 ;  /* 0x0003486009099836 */ /* 0x000fe40000000000 */
[C---:B------:R-:W-:Y:S01]  /*1d2a0*/  @P2 FMUL.FTZ R2, R90.reuse, 0.69314718246459960938 ;  /* 0x3f3172185a022820 */ /* 0x040fe20000410000 */
[----:B------:R-:W-:Y:S01]  /*1d2b0*/  @P3 FMUL.FTZ R90, R90, 0.69314718246459960938 ;  /* 0x3f3172185a5a3820 */ /* 0x000fe20000410000 */
[----:B0-----:R-:W-:Y:S01]  /*1d2c0*/  @P2 FMUL.FTZ R5, R5, 0.69314718246459960938 ;  /* 0x3f31721805052820 */ /* 0x001fe20000410000 */
[----:B------:R-:W-:Y:S01]  /*1d2d0*/  MOV R3, 0xff800000 ;  /* 0xff80000000037802 */ /* 0x000fe20000000f00 */
[----:B------:R-:W-:Y:S02]  /*1d2e0*/  IMAD.MOV.U32 R0, RZ, RZ, -0x800000 ;  /* 0xff800000ff007424 */ /* 0x000fe400078e00ff */
[----:B--2---:R-:W-:Y:S01]  /*1d2f0*/  @P3 FMUL.FTZ R7, R6, 0.69314718246459960938 ;  /* 0x3f31721806073820 */ /* 0x004fe20000410000 */
[----:B------:R-:W-:Y:S01]  /*1d300*/  @!P1 PRMT R9, RZ, 0x654, R9 ;  /* 0x00000654ff099816 */ /* 0x000fe20000000009 */
[----:B------:R-:W-:-:S02]  /*1d310*/  @P2 FFMA.FTZ R3, R2, R91, R5 ;  /* 0x0000005b02032223 */ /* 0x000fc40000010005 */
[----:B------:R-:W-:Y:S01]  /*1d320*/  @P3 FFMA.FTZ R0, R90, R92, R7 ;  /* 0x0000005c5a003223 */ /* 0x000fe20000010007 */
[----:B------:R-:W-:Y:S01]  /*1d330*/  SEL R228, R228, RZ, P0 ;  /* 0x000000ffe4e47207 */ /* 0x000fe20000000000 */
        /* <DEDUP_REMOVED lines=29> */
[----:B------:R-:W-:Y:S01]  /*1d510*/  FMUL.FTZ R40, R80, R4 ;  /* 0x0000000450287220 */ /* 0x000fe20000410000 */
        /* <DEDUP_REMOVED lines=17> */
[----:B------:R-:W-:Y:S01]  /*1d630*/  FMUL.FTZ R102, R29, R4 ;  /* 0x000000041d667220 */ /* 0x000fe20000410000 */
[----:B------:R-:W-:Y:S01]  /*1d640*/  PLOP3.LUT P1, PT, PT, PT, PT, 0x8, 0x0 ;  /* 0x000000000000781c */ /* 0x000fe20003f2e170 */
        /* <DEDUP_REMOVED lines=18> */
[----:B---3--:R-:W-:-:S05]  /*1d770*/  IADD3 R10, R10, 0x1, RZ ;  /* 0x000000010a0a7810 */ /* 0x008fca0007ffe0ff */
[----:B------:R0:W-:Y:S02]  /*1d780*/  STL [R1+0x84], R10 ;  /* 0x0000840a01007387 */ /* 0x0001e40000100800 */
.L_x_6096:
[----:B------:R-:W2:Y:S01]  /*1d790*/  LDL R82, [R1+0x7c] ;  /* 0x00007c0001527983 */ /* 0x000ea20000100800 */
[----:B------:R-:W-:Y:S05]  /*1d7a0*/  WARPSYNC.ALL ;  /* 0x0000000000007948 */ /* 0x000fea0003800000 */
[----:B------:R-:W1:Y:S01]  /*1d7b0*/  S2UR UR5, SR_CgaCtaId ;  /* 0x00000000000579c3 */ /* 0x000e620000008800 */
[----:B------:R-:W-:Y:S01]  /*1d7c0*/  UMOV UR4, 0x400 ;  /* 0x0000040000047882 */ /* 0x000fe20000000000 */
[----:B------:R-:W-:Y:S01]  /*1d7d0*/  BSSY B0, `(.L_x_6161) ;  /* 0x00001f5000007945 */ /* 0x000fe20003800000 */
[----:B-1----:R-:W-:-:S06]  /*1d7e0*/  ULEA UR4, UR5, UR4, 0x18 ;  /* 0x0000000405047291 */ /* 0x002fcc000f8ec03f */
[----:B------:R-:W-:Y:S01]  /*1d7f0*/  IMAD.U32 R2, RZ, RZ, UR4 ;  /* 0x00000004ff027e24 */ /* 0x000fe2000f8e00ff */
[----:B------:R-:W-:Y:S06]  /*1d800*/  BAR.SYNC.DEFER_BLOCKING 0x5, 0x120 ;  /* 0x0144800000007b1d */ /* 0x000fec0000010000 */
[----:B------:R1:W3:Y:S02]  /*1d810*/  LDS.128 R156, [R2+0x348d0] ;  /* 0x0348d000029c7984 */ /* 0x0002e40000000c00 */
[----:B------:R-:W-:Y:S06]  /*1d820*/  BAR.ARV 0x4, 0x120 ;  /* 0x0104800000007b1d */ /* 0x000fec0000002000 */
[----:B--2---:R-:W-:Y:S01]  /*1d830*/  SHF.R.S32.HI R38, RZ, 0x1f, R82 ;  /* 0x0000001fff267819 */ /* 0x004fe20000011452 */
[----:B------:R-:W-:-:S03]  /*1d840*/  IMAD.SHL.U32 R74, R82, 0x4, RZ ;  /* 0x00000004524a7824 */ /* 0x000fc600078e00ff */
[----:B------:R-:W-:Y:S01]  /*1d850*/  SHF.L.U64.HI R78, R82, 0x2, R38 ;  /* 0x00000002524e7819 */ /* 0x000fe20000010226 */
[----:B-1-3--:R-:W-:Y:S06]  /*1d860*/  @P1 BRA `(.L_x_6162) ;  /* 0x0000001400241947 */ /* 0x00afec0003800000 */
[----:B------:R-:W2:Y:S01]  /*1d870*/  LDL R107, [R1+0x3c] ;  /* 0x00003c00016b7983 */ /* 0x000ea20000100800 */
[----:B------:R-:W-:Y:S05]  /*1d880*/  WARPSYNC.ALL ;  /* 0x0000000000007948 */ /* 0x000fea0003800000 */
[----:B------:R-:W1:Y:S01]  /*1d890*/  S2R R86, SR_TID.X ;  /* 0x0000000000567919 */ /* 0x000e620000002100 */
[----:B------:R-:W-:Y:S01]  /*1d8a0*/  ULDC.64 UR4, c[0x0][0xbd8] ;  /* 0x0002f60000047ab9 */ /* 0x000fe20000000a00 */
[----:B------:R-:W-:Y:S01]  /*1d8b0*/  F2FP.F16.F32.PACK_AB R31, R31, R54 ;  /* 0x000000361f1f723e */ /* 0x000fe200000000ff */
[----:B------:R-:W-:Y:S01]  /*1d8c0*/  ULDC.64 UR6, c[0x0][0x208] ;  /* 0x0000820000067ab9 */ /* 0x000fe20000000a00 */
[----:B------:R-:W3:Y:S01]  /*1d8d0*/  S2R R5, SR_SWINHI ;  /* 0x0000000000057919 */ /* 0x000ee20000002f00 */
[----:B------:R-:W-:-:S02]  /*1d8e0*/  F2FP.F16.F32.PACK_AB R32, R49, R32 ;  /* 0x000000203120723e */ /* 0x000fc400000000ff */
[----:B------:R-:W-:Y:S02]  /*1d8f0*/  F2FP.F16.F32.PACK_AB R35, R35, R50 ;  /* 0x000000322323723e */ /* 0x000fe400000000ff */
[----:B-1----:R-:W-:-:S04]  /*1d900*/  IADD3 R86, R86, -0x80, RZ ;  /* 0xffffff8056567810 */ /* 0x002fc80007ffe0ff */
[----:B------:R-:W-:Y:S02]  /*1d910*/  SHF.R.S32.HI R4, RZ, 0x1f, R86 ;  /* 0x0000001fff047819 */ /* 0x000fe40000011456 */
[----:B------:R-:W-:Y:S02]  /*1d920*/  MOV R20, R2 ;  /* 0x0000000200147202 */ /* 0x000fe40000000f00 */
[----:B---3--:R-:W-:Y:S02]  /*1d930*/  MOV R21, R5 ;  /* 0x0000000500157202 */ /* 0x008fe40000000f00 */
[CC--:B------:R-:W-:Y:S02]  /*1d940*/  LEA.HI R8, R4.reuse, R86.reuse, RZ, 0x4 ;  /* 0x0000005604087211 */ /* 0x0c0fe400078f20ff */
[----:B------:R-:W-:Y:S02]  /*1d950*/  LEA.HI R4, R4, R86, RZ, 0x5 ;  /* 0x0000005604047211 */ /* 0x000fe400078f28ff */
[----:B0-----:R-:W-:-:S03]  /*1d960*/  SHF.R.S32.HI R9, RZ, 0x4, R8 ;  /* 0x00000004ff097819 */ /* 0x001fc60000011408 */
[----:B------:R-:W-:Y:S01]  /*1d970*/  IMAD.SHL.U32 R10, R4, 0x20, RZ ;  /* 0x00000020040a7824 */ /* 0x000fe200078e00ff */
[C---:B------:R-:W-:Y:S02]  /*1d980*/  LOP3.LUT R4, R8.reuse, 0x3fffff0, RZ, 0xc0, !PT ;  /* 0x03fffff008047812 */ /* 0x040fe400078ec0ff */
[----:B------:R-:W-:Y:S02]  /*1d990*/  LEA.HI R8, R8, R9, RZ, 0x1 ;  /* 0x0000000908087211 */ /* 0x000fe400078f08ff */
[----:B------:R-:W-:Y:S01]  /*1d9a0*/  LOP3.LUT R11, R10, 0xfffffc00, RZ, 0xc0, !PT ;  /* 0xfffffc000a0b7812 */ /* 0x000fe200078ec0ff */
[----:B------:R-:W-:Y:S01]  /*1d9b0*/  IMAD.IADD R4, R86, 0x1, -R4 ;  /* 0x0000000156047824 */ /* 0x000fe200078e0a04 */
[----:B------:R-:W-:-:S04]  /*1d9c0*/  LOP3.LUT R8, R8, 0x1ffffffe, RZ, 0xc0, !PT ;  /* 0x1ffffffe08087812 */ /* 0x000fc800078ec0ff */
[----:B------:R-:W-:Y:S01]  /*1d9d0*/  LEA R11, R4, R11, 0x6 ;  /* 0x0000000b040b7211 */ /* 0x000fe200078e30ff */
[----:B------:R-:W-:-:S04]  /*1d9e0*/  IMAD.IADD R8, R9, 0x1, -R8 ;  /* 0x0000000109087824 */ /* 0x000fc800078e0a08 */
[----:B------:R-:W-:-:S04]  /*1d9f0*/  IMAD R5, R8, 0x8, R11 ;  /* 0x0000000808057824 */ /* 0x000fc800078e020b */
[----:B------:R-:W-:Y:S01]  /*1da00*/  IMAD.WIDE R4, R5, 0x2, R20 ;  /* 0x0000000205047825 */ /* 0x000fe200078e0214 */
[----:B------:R-:W-:Y:S02]  /*1da10*/  BAR.SYNC.DEFER_BLOCKING 0x1, 0x100 ;  /* 0x0044000000007b1d */ /* 0x000fe40000010000 */
[C---:B------:R-:W-:Y:S02]  /*1da20*/  IADD3 R71, P2, R4.reuse, 0x4000, RZ ;  /* 0x0000400004477810 */ /* 0x040fe40007f5e0ff */
[C---:B------:R-:W-:Y:S02]  /*1da30*/  LOP3.LUT R29, R4.reuse, 0x380, RZ, 0xc0, !PT ;  /* 0x00000380041d7812 */ /* 0x040fe400078ec0ff */
[C---:B------:R-:W-:Y:S02]  /*1da40*/  IADD3 R59, P5, R4.reuse, 0x20, RZ ;  /* 0x00000020043b7810 */ /* 0x040fe40007fbe0ff */
[----:B------:R-:W-:Y:S02]  /*1da50*/  IADD3 R63, P0, R4, 0x40, RZ ;  /* 0x00000040043f7810 */ /* 0x000fe40007f1e0ff */
[----:B------:R-:W-:-:S02]  /*1da60*/  LOP3.LUT R14, R71, 0x380, RZ, 0xc0, !PT ;  /* 0x00000380470e7812 */ /* 0x000fc400078ec0ff */
[C---:B------:R-:W-:Y:S01]  /*1da70*/  IADD3 R67, P1, R4.reuse, 0x60, RZ ;  /* 0x0000006004437810 */ /* 0x040fe20007f3e0ff */
[--C-:B------:R-:W-:Y:S01]  /*1da80*/  IMAD.X R11, RZ, RZ, R5.reuse, P0 ;  /* 0x000000ffff0b7224 */ /* 0x100fe200000e0605 */
[----:B------:R-:W-:Y:S02]  /*1da90*/  IADD3 R79, P4, R4, 0x4040, RZ ;  /* 0x00004040044f7810 */ /* 0x000fe40007f9e0ff */
[----:B------:R-:W-:Y:S01]  /*1daa0*/  SHF.R.U64 R29, R29, 0x3, RZ ;  /* 0x000000031d1d7819 */ /* 0x000fe200000012ff */
[--C-:B------:R-:W-:Y:S01]  /*1dab0*/  IMAD.X R13, RZ, RZ, R5.reuse, P1 ;  /* 0x000000ffff0d7224 */ /* 0x100fe200008e0605 */
[----:B------:R-:W-:Y:S01]  /*1dac0*/  IADD3.X R9, RZ, R5, RZ, P5, !PT ;  /* 0x00000005ff097210 */ /* 0x000fe20002ffe4ff */
[----:B------:R-:W-:Y:S01]  /*1dad0*/  IMAD.X R27, RZ, RZ, R5, P4 ;  /* 0x000000ffff1b7224 */ /* 0x000fe200020e0605 */
[----:B------:R-:W-:Y:S02]  /*1dae0*/  LOP3.LUT R8, R59, 0x380, RZ, 0xc0, !PT ;  /* 0x000003803b087812 */ /* 0x000fe400078ec0ff */
[----:B------:R-:W-:-:S02]  /*1daf0*/  LOP3.LUT R10, R63, 0x380, RZ, 0xc0, !PT ;  /* 0x000003803f0a7812 */ /* 0x000fc400078ec0ff */
[C---:B------:R-:W-:Y:S02]  /*1db00*/  IADD3 R83, P5, R4.reuse, 0x4060, RZ ;  /* 0x0000406004537810 */ /* 0x040fe40007fbe0ff */
[----:B------:R-:W-:Y:S02]  /*1db10*/  IADD3 R75, P3, R4, 0x4020, RZ ;  /* 0x00004020044b7810 */ /* 0x000fe40007f7e0ff */
[----:B------:R-:W-:Y:S02]  /*1db20*/  SHF.R.U64 R14, R14, 0x3, RZ ;  /* 0x000000030e0e7819 */ /* 0x000fe400000012ff */
[----:B------:R-:W-:Y:S01]  /*1db30*/  LOP3.LUT R12, R67, 0x380, RZ, 0xc0, !PT ;  /* 0x00000380430c7812 */ /* 0x000fe200078ec0ff */
[----:B------:R-:W-:Y:S01]  /*1db40*/  IMAD.X R25, RZ, RZ, R5, P3 ;  /* 0x000000ffff197224 */ /* 0x000fe200018e0605 */
[----:B------:R-:W-:Y:S02]  /*1db50*/  LOP3.LUT R4, R29, R4, RZ, 0x3c, !PT ;  /* 0x000000041d047212 */ /* 0x000fe400078e3cff */
[----:B------:R-:W-:-:S02]  /*1db60*/  LOP3.LUT R26, R79, 0x380, RZ, 0xc0, !PT ;  /* 0x000003804f1a7812 */ /* 0x000fc400078ec0ff */
[----:B------:R-:W-:Y:S02]  /*1db70*/  SHF.R.U64 R8, R8, 0x3, RZ ;  /* 0x0000000308087819 */ /* 0x000fe400000012ff */
[----:B------:R-:W-:Y:S02]  /*1db80*/  SHF.R.U64 R10, R10, 0x3, RZ ;  /* 0x000000030a0a7819 */ /* 0x000fe400000012ff */
[----:B------:R-:W-:Y:S02]  /*1db90*/  LOP3.LUT R28, R83, 0x380, RZ, 0xc0, !PT ;  /* 0x00000380531c7812 */ /* 0x000fe400078ec0ff */
[----:B------:R-:W-:Y:S02]  /*1dba0*/  LOP3.LUT R24, R75, 0x380, RZ, 0xc0, !PT ;  /* 0x000003804b187812 */ /* 0x000fe400078ec0ff */
[----:B------:R-:W-:Y:S02]  /*1dbb0*/  LOP3.LUT R14, R14, R71, RZ, 0x3c, !PT ;  /* 0x000000470e0e7212 */ /* 0x000fe400078e3cff */
[----:B------:R-:W-:-:S02]  /*1dbc0*/  SHF.R.U64 R12, R12, 0x3, RZ ;  /* 0x000000030c0c7819 */ /* 0x000fc400000012ff */
[----:B------:R-:W-:Y:S02]  /*1dbd0*/  SHF.R.U64 R26, R26, 0x3, RZ ;  /* 0x000000031a1a7819 */ /* 0x000fe400000012ff */
[----:B------:R-:W-:Y:S02]  /*1dbe0*/  MOV R71, R4 ;  /* 0x0000000400477202 */ /* 0x000fe40000000f00 */
[----:B------:R-:W-:Y:S02]  /*1dbf0*/  LOP3.LUT R8, R8, R59, RZ, 0x3c, !PT ;  /* 0x0000003b08087212 */ /* 0x000fe400078e3cff */
[----:B------:R-:W-:Y:S02]  /*1dc00*/  LOP3.LUT R10, R10, R63, RZ, 0x3c, !PT ;  /* 0x0000003f0a0a7212 */ /* 0x000fe400078e3cff */
[----:B------:R-:W-:Y:S02]  /*1dc10*/  F2FP.F16.F32.PACK_AB R4, R103, R6 ;  /* 0x000000066704723e */ /* 0x000fe400000000ff */
[----:B------:R-:W-:-:S02]  /*1dc20*/  IADD3.X R15, RZ, R5, RZ, P2, !PT ;  /* 0x00000005ff0f7210 */ /* 0x000fc400017fe4ff */
[----:B------:R-:W-:Y:S02]  /*1dc30*/  IADD3.X R29, RZ, R5, RZ, P5, !PT ;  /* 0x00000005ff1d7210 */ /* 0x000fe40002ffe4ff */
[----:B------:R-:W-:Y:S02]  /*1dc40*/  SHF.R.U64 R28, R28, 0x3, RZ ;  /* 0x000000031c1c7819 */ /* 0x000fe400000012ff */
[----:B------:R-:W-:Y:S02]  /*1dc50*/  F2FP.F16.F32.PACK_AB R6, R102, R7 ;  /* 0x000000076606723e */ /* 0x000fe400000000ff */
[----:B------:R-:W-:Y:S02]  /*1dc60*/  SHF.R.U64 R24, R24, 0x3, RZ ;  /* 0x0000000318187819 */ /* 0x000fe400000012ff */
[----:B------:R-:W-:Y:S02]  /*1dc70*/  F2FP.F16.F32.PACK_AB R5, R105, R106 ;  /* 0x0000006a6905723e */ /* 0x000fe400000000ff */
[----:B------:R-:W-:-:S02]  /*1dc80*/  F2FP.F16.F32.PACK_AB R7, R85, R104 ;  /* 0x000000685507723e */ /* 0x000fc400000000ff */
[----:B------:R-:W-:Y:S02]  /*1dc90*/  LOP3.LUT R12, R12, R67, RZ, 0x3c, !PT ;  /* 0x000000430c0c7212 */ /* 0x000fe400078e3cff */
[----:B------:R-:W-:Y:S01]  /*1dca0*/  LOP3.LUT R26, R26, R79, RZ, 0x3c, !PT ;  /* 0x0000004f1a1a7212 */ /* 0x000fe200078e3cff */
[----:B------:R0:W-:Y:S01]  /*1dcb0*/  STSM.16.M88.4 [R71], R4 ;  /* 0x0000000447007844 */ /* 0x0001e20000000200 */
[----:B------:R-:W-:Y:S02]  /*1dcc0*/  MOV R70, R8 ;  /* 0x0000000800467202 */ /* 0x000fe40000000f00 */
[----:B------:R-:W-:Y:S02]  /*1dcd0*/  MOV R67, R10 ;  /* 0x0000000a00437202 */ /* 0x000fe40000000f00 */
[----:B------:R-:W-:Y:S02]  /*1dce0*/  LOP3.LUT R28, R28, R83, RZ, 0x3c, !PT ;  /* 0x000000531c1c7212 */ /* 0x000fe400078e3cff */
[----:B------:R-:W-:-:S02]  /*1dcf0*/  F2FP.F16.F32.PACK_AB R8, R95, R94 ;  /* 0x0000005e5f08723e */ /* 0x000fc400000000ff */
[----:B------:R-:W-:Y:S02]  /*1dd00*/  F2FP.F16.F32.PACK_AB R9, R81, R84 ;  /* 0x000000545109723e */ /* 0x000fe400000000ff */
[----:B------:R-:W-:Y:S02]  /*1dd10*/  F2FP.F16.F32.PACK_AB R10, R100, R93 ;  /* 0x0000005d640a723e */ /* 0x000fe400000000ff */
[----:B------:R-:W-:Y:S02]  /*1dd20*/  F2FP.F16.F32.PACK_AB R11, R77, R80 ;  /* 0x000000504d0b723e */ /* 0x000fe400000000ff */
[----:B------:R-:W-:Y:S02]  /*1dd30*/  LOP3.LUT R24, R24, R75, RZ, 0x3c, !PT ;  /* 0x0000004b18187212 */ /* 0x000fe400078e3cff */
[----:B------:R-:W-:Y:S01]  /*1dd40*/  MOV R59, R26 ;  /* 0x0000001a003b7202 */ /* 0x000fe20000000f00 */
[----:B------:R1:W-:Y:S01]  /*1dd50*/  STSM.16.M88.4 [R70], R8 ;  /* 0x0000000846007844 */ /* 0x0003e20000000200 */
[----:B0-----:R-:W-:-:S02]  /*1dd60*/  F2FP.F16.F32.PACK_AB R4, R101, R92 ;  /* 0x0000005c6504723e */ /* 0x001fc400000000ff */
[----:B------:R-:W-:Y:S02]  /*1dd70*/  F2FP.F16.F32.PACK_AB R5, R73, R76 ;  /* 0x0000004c4905723e */ /* 0x000fe400000000ff */
[----:B------:R-:W-:Y:S02]  /*1dd80*/  F2FP.F16.F32.PACK_AB R6, R98, R91 ;  /* 0x0000005b6206723e */ /* 0x000fe400000000ff */
[----:B------:R-:W-:Y:S02]  /*1dd90*/  F2FP.F16.F32.PACK_AB R7, R69, R72 ;  /* 0x000000484507723e */ /* 0x000fe400000000ff */
[----:B------:R-:W-:Y:S02]  /*1dda0*/  F2FP.F16.F32.PACK_AB R27, R51, R58 ;  /* 0x0000003a331b723e */ /* 0x000fe400000000ff */
[----:B------:R-:W-:Y:S01]  /*1ddb0*/  MOV R66, R12 ;  /* 0x0000000c00427202 */ /* 0x000fe20000000f00 */
[----:B------:R0:W-:Y:S01]  /*1ddc0*/  STSM.16.M88.4 [R67], R4 ;  /* 0x0000000443007844 */ /* 0x0001e20000000200 */
[----:B------:R-:W-:-:S02]  /*1ddd0*/  MOV R63, R14 ;  /* 0x0000000e003f7202 */ /* 0x000fc40000000f00 */
[----:B------:R-:W-:Y:S02]  /*1dde0*/  MOV R51, R28 ;  /* 0x0000001c00337202 */ /* 0x000fe40000000f00 */
[----:B------:R-:W-:Y:S02]  /*1ddf0*/  MOV R62, R24 ;  /* 0x00000018003e7202 */ /* 0x000fe40000000f00 */
[----:B------:R-:W-:Y:S02]  /*1de00*/  F2FP.F16.F32.PACK_AB R12, R99, R90 ;  /* 0x0000005a630c723e */ /* 0x000fe400000000ff */
[----:B------:R-:W-:Y:S02]  /*1de10*/  F2FP.F16.F32.PACK_AB R13, R65, R68 ;  /* 0x00000044410d723e */ /* 0x000fe400000000ff */
[----:B------:R-:W-:Y:S02]  /*1de20*/  F2FP.F16.F32.PACK_AB R14, R96, R89 ;  /* 0x00000059600e723e */ /* 0x000fe400000000ff */
[----:B------:R-:W-:-:S02]  /*1de30*/  F2FP.F16.F32.PACK_AB R15, R61, R64 ;  /* 0x000000403d0f723e */ /* 0x000fc400000000ff */
[----:B------:R-:W-:Y:S01]  /*1de40*/  F2FP.F16.F32.PACK_AB R29, R30, R47 ;  /* 0x0000002f1e1d723e */ /* 0x000fe200000000ff */
[----:B------:R-:W-:Y:S01]  /*1de50*/  IMAD.MOV.U32 R47, RZ, RZ, RZ ;  /* 0x000000ffff2f7224 */ /* 0x000fe200078e00ff */
[----:B------:R-:W-:Y:S01]  /*1de60*/  F2FP.F16.F32.PACK_AB R24, R97, R88 ;  /* 0x000000586118723e */ /* 0x000fe200000000ff */
[----:B------:R2:W-:Y:S01]  /*1de70*/  STSM.16.M88.4 [R66], R12 ;  /* 0x0000000c42007844 */ /* 0x0005e20000000200 */
[----:B------:R-:W-:Y:S02]  /*1de80*/  F2FP.F16.F32.PACK_AB R25, R55, R60 ;  /* 0x0000003c3719723e */ /* 0x000fe400000000ff */
[----:B------:R-:W-:Y:S02]  /*1de90*/  F2FP.F16.F32.PACK_AB R26, R57, R56 ;  /* 0x00000038391a723e */ /* 0x000fe400000000ff */
[----:B------:R-:W-:Y:S02]  /*1dea0*/  F2FP.F16.F32.PACK_AB R30, R52, R33 ;  /* 0x00000021341e723e */ /* 0x000fe400000000ff */
[----:B------:R-:W-:Y:S01]  /*1deb0*/  ISETP.NE.U32.AND P2, PT, RZ, UR4, PT ;  /* 0x00000004ff007c0c */ /* 0x000fe2000bf45070 */
[----:B------:R-:W-:Y:S01]  /*1dec0*/  STSM.16.M88.4 [R63], R24 ;  /* 0x000000183f007844 */ /* 0x000fe20000000200 */
[----:B-1----:R-:W-:-:S02]  /*1ded0*/  IADD3 R10, P0, R74, UR4, RZ ;  /* 0x000000044a0a7c10 */ /* 0x002fc4000ff1e0ff */
[----:B------:R-:W-:Y:S02]  /*1dee0*/  F2FP.F16.F32.PACK_AB R28, R53, R44 ;  /* 0x0000002c351c723e */ /* 0x000fe400000000ff */
[----:B------:R-:W-:Y:S02]  /*1def0*/  F2FP.F16.F32.PACK_AB R33, R34, R43 ;  /* 0x0000002b2221723e */ /* 0x000fe400000000ff */
[----:B------:R-:W-:Y:S01]  /*1df00*/  F2FP.F16.F32.PACK_AB R34, R48, R41 ;  /* 0x000000293022723e */ /* 0x000fe200000000ff */
[----:B------:R-:W-:Y:S01]  /*1df10*/  STSM.16.M88.4 [R62], R28 ;  /* 0x0000001c3e007844 */ /* 0x000fe20000000200 */
[----:B0-----:R-:W-:Y:S02]  /*1df20*/  F2FP.F16.F32.PACK_AB R4, R45, R40 ;  /* 0x000000282d04723e */ /* 0x001fe400000000ff */
[----:B------:R-:W-:Y:S01]  /*1df30*/  F2FP.F16.F32.PACK_AB R5, R39, R46 ;  /* 0x0000002e2705723e */ /* 0x000fe200000000ff */
[----:B------:R-:W-:Y:S01]  /*1df40*/  STSM.16.M88.4 [R59], R32 ;  /* 0x000000203b007844 */ /* 0x000fe20000000200 */
[----:B------:R-:W-:-:S02]  /*1df50*/  F2FP.F16.F32.PACK_AB R6, R37, R36 ;  /* 0x000000242506723e */ /* 0x000fc400000000ff */
[----:B------:R-:W-:Y:S02]  /*1df60*/  F2FP.F16.F32.PACK_AB R7, R87, R42 ;  /* 0x0000002a5707723e */ /* 0x000fe400000000ff */
[----:B------:R-:W-:Y:S02]  /*1df70*/  ISETP.NE.AND.EX P2, PT, RZ, UR5, PT, P2 ;  /* 0x00000005ff007c0c */ /* 0x000fe4000bf45320 */
[----:B------:R-:W-:Y:S01]  /*1df80*/  IADD3.X R11, R78, UR5, RZ, P0, !PT ;  /* 0x000000054e0b7c10 */ /* 0x000fe200087fe4ff */
[----:B------:R-:W-:Y:S01]  /*1df90*/  ULDC.64 UR4, c[0x0][0xbe0] ;  /* 0x0002f80000047ab9 */ /* 0x000fe20000000a00 */
        /* <DEDUP_REMOVED lines=8> */
[----:B------:R1:W5:Y:S04]  /*1e020*/  @P2 LDG.E R47, desc[UR6][R10.64] ;  /* 0x000000060a2f2981 */ /* 0x000368000c1e1900 */
[----:B------:R1:W5:Y:S01]  /*1e030*/  @P0 LDG.E R46, desc[UR6][R8.64] ;  /* 0x00000006082e0981 */ /* 0x000362000c1e1900 */
[----:B--2---:R-:W-:-:S04]  /*1e040*/  IMAD.IADD R13, R16, 0x1, R107 ;  /* 0x00000001100d7824 */ /* 0x004fc800078e026b */
[----:B0-----:R-:W-:Y:S01]  /*1e050*/  IMAD.WIDE R4, R13, 0x2, R20 ;  /* 0x000000020d047825 */ /* 0x001fe200078e0214 */
[----:B-1----:R-:W-:Y:S06]  /*1e060*/  @P0 BRA `(.L_x_6163) ;  /* 0x0000000000140947 */ /* 0x002fec0003800000 */
[----:B------:R-:W-:Y:S05]  /*1e070*/  @!P2 BRA `(.L_x_6163) ;  /* 0x000000000010a947 */ /* 0x000fea0003800000 */
[----:B------:R-:W-:Y:S02]  /*1e080*/  ULDC.64 UR4, c[0x0][0x208] ;  /* 0x0000820000047ab9 */ /* 0x000fe40000000a00 */
[----:B------:R-:W2:Y:S04]  /*1e090*/  LDG.E R7, desc[UR4][R10.64] ;  /* 0x000000040a077981 */ /* 0x000ea8000c1e1900 */
[----:B-----5:R-:W2:Y:S02]  /*1e0a0*/  LDG.E R46, desc[UR4][R10.64+0x4] ;  /* 0x000004040a2e7981 */ /* 0x020ea4000c1e1900 */
[----:B--2---:R-:W-:-:S07]  /*1e0b0*/  IMAD.IADD R46, R46, 0x1, -R7 ;  /* 0x000000012e2e7824 */ /* 0x004fce00078e0a07 */
.L_x_6163:
[----:B------:R-:W2:Y:S01]  /*1e0c0*/  LDL R12, [R1+0x90] ;  /* 0x00009000010c7983 */ /* 0x000ea20000100800 */
[----:B------:R-:W-:-:S03]  /*1e0d0*/  ULDC.64 UR4, c[0x0][0xb70] ;  /* 0x0002dc0000047ab9 */ /* 0x000fc60000000a00 */
[----:B------:R-:W3:Y:S04]  /*1e0e0*/  LDL.LU R53, [R1+0x80] ;  /* 0x0000800001357983 */ /* 0x000ee80000300800 */
[----:B------:R-:W2:Y:S01]  /*1e0f0*/  LDL.LU R52, [R1+0x88] ;  /* 0x0000880001347983 */ /* 0x000ea20000300800 */
[--C-:B-----5:R-:W-:Y:S01]  /*1e100*/  SHF.R.S32.HI R21, RZ, 0x1f, R47.reuse ;  /* 0x0000001fff157819 */ /* 0x120fe2000001142f */
[----:B------:R-:W-:Y:S01]  /*1e110*/  IMAD.MOV.U32 R20, RZ, RZ, R47 ;  /* 0x000000ffff147224 */ /* 0x000fe200078e002f */
[----:B------:R-:W-:Y:S01]  /*1e120*/  IADD3 R9, P0, R4, 0x1000, RZ ;  /* 0x0000100004097810 */ /* 0x000fe20007f1e0ff */
[----:B------:R-:W-:Y:S01]  /*1e130*/  ULDC.64 UR6, c[0x0][0x208] ;  /* 0x0000820000067ab9 */ /* 0x000fe20000000a00 */
[----:B------:R-:W-:Y:S02]  /*1e140*/  SEL R50, R38, RZ, !P2 ;  /* 0x000000ff26327207 */ /* 0x000fe40005000000 */
[----:B------:R-:W-:-:S02]  /*1e150*/  LOP3.LUT R8, R9, 0x380, RZ, 0xc0, !PT ;  /* 0x0000038009087812 */ /* 0x000fc400078ec0ff */
[----:B------:R-:W-:Y:S02]  /*1e160*/  SEL R51, R82, RZ, !P2 ;  /* 0x000000ff52337207 */ /* 0x000fe40005000000 */
[----:B------:R-:W-:Y:S02]  /*1e170*/  SHF.R.U64 R8, R8, 0x3, RZ ;  /* 0x0000000308087819 */ /* 0x000fe400000012ff */
[----:B------:R-:W-:Y:S02]  /*1e180*/  SHF.R.S32.HI R14, RZ, 0x1f, R86 ;  /* 0x0000001fff0e7819 */ /* 0x000fe40000011456 */
[----:B------:R-:W-:Y:S02]  /*1e190*/  LOP3.LUT R8, R8, R9, RZ, 0x3c, !PT ;  /* 0x0000000908087212 */ /* 0x000fe400078e3cff */
[----:B------:R-:W-:Y:S02]  /*1e1a0*/  LEA.HI R14, R14, R86, RZ, 0x7 ;  /* 0x000000560e0e7211 */ /* 0x000fe400078f38ff */
[----:B------:R-:W-:-:S02]  /*1e1b0*/  IADD3 R13, P1, R4, 0x2000, RZ ;  /* 0x00002000040d7810 */ /* 0x000fc40007f3e0ff */
[----:B------:R-:W-:Y:S02]  /*1e1c0*/  LOP3.LUT R14, R14, 0xffffff80, RZ, 0xc0, !PT ;  /* 0xffffff800e0e7812 */ /* 0x000fe400078ec0ff */
[C---:B------:R-:W-:Y:S02]  /*1e1d0*/  IADD3 R25, P2, R4.reuse, 0x3000, RZ ;  /* 0x0000300004197810 */ /* 0x040fe40007f5e0ff */
[----:B------:R-:W-:Y:S01]  /*1e1e0*/  IADD3 R29, P3, R4, 0x4000, RZ ;  /* 0x00004000041d7810 */ /* 0x000fe20007f7e0ff */
[----:B------:R-:W-:Y:S01]  /*1e1f0*/  IMAD.IADD R14, R86, 0x1, -R14 ;  /* 0x00000001560e7824 */ /* 0x000fe200078e0a0e */
[----:B------:R-:W-:Y:S02]  /*1e200*/  LOP3.LUT R24, R25, 0x380, RZ, 0xc0, !PT ;  /* 0x0000038019187812 */ /* 0x000fe400078ec0ff */
[----:B------:R-:W-:Y:S02]  /*1e210*/  LOP3.LUT R28, R29, 0x380, RZ, 0xc0, !PT ;  /* 0x000003801d1c7812 */ /* 0x000fe400078ec0ff */
[----:B------:R-:W-:-:S02]  /*1e220*/  SHF.R.U64 R24, R24, 0x3, RZ ;  /* 0x0000000318187819 */ /* 0x000fc400000012ff */
[----:B------:R-:W-:Y:S02]  /*1e230*/  SHF.R.U64 R28, R28, 0x3, RZ ;  /* 0x000000031c1c7819 */ /* 0x000fe400000012ff */
[----:B------:R-:W-:Y:S02]  /*1e240*/  LOP3.LUT R24, R24, R25, RZ, 0x3c, !PT ;  /* 0x0000001918187212 */ /* 0x000fe400078e3cff */
[----:B------:R-:W-:Y:S02]  /*1e250*/  IADD3.X R25, RZ, R5, RZ, P2, !PT ;  /* 0x00000005ff197210 */ /* 0x000fe400017fe4ff */
[----:B------:R-:W-:Y:S01]  /*1e260*/  LOP3.LUT R28, R28, R29, RZ, 0x3c, !PT ;  /* 0x0000001d1c1c7212 */ /* 0x000fe200078e3cff */
[----:B------:R-:W-:Y:S01]  /*1e270*/  IMAD.X R29, RZ, RZ, R5, P3 ;  /* 0x000000ffff1d7224 */ /* 0x000fe200018e0605 */
[----:B------:R-:W-:Y:S01]  /*1e280*/  BSSY B1, `(.L_x_6164) ;  /* 0x0000067000017945 */ /* 0x000fe20003800000 */
[----:B---3--:R-:W-:Y:S01]  /*1e290*/  SHF.R.S32.HI R49, RZ, 0x1f, R53 ;  /* 0x0000001fff317819 */ /* 0x008fe20000011435 */
[----:B------:R-:W-:-:S04]  /*1e2a0*/  IMAD.WIDE.U32 R6, R53, UR4, R20 ;  /* 0x0000000435067c25 */ /* 0x000fc8000f8e0014 */
[----:B------:R-:W-:-:S04]  /*1e2b0*/  IMAD R10, R49, UR4, RZ ;  /* 0x00000004310a7c24 */ /* 0x000fc8000f8e02ff */
[----:B------:R-:W-:Y:S01]  /*1e2c0*/  IMAD R11, R53, UR5, R10 ;  /* 0x00000005350b7c24 */ /* 0x000fe2000f8e020a */
[----:B------:R-:W-:Y:S02]  /*1e2d0*/  ULDC.64 UR4, c[0x0][0xb78] ;  /* 0x0002de0000047ab9 */ /* 0x000fe40000000a00 */
[----:B------:R-:W-:Y:S02]  /*1e2e0*/  IMAD R9, R50, UR4, RZ ;  /* 0x0000000432097c24 */ /* 0x000fe4000f8e02ff */
[----:B------:R-:W-:Y:S01]  /*1e2f0*/  IADD3 R7, R7, R11, RZ ;  /* 0x0000000b07077210 */ /* 0x000fe20007ffe0ff */
[----:B--2---:R-:W-:Y:S01]  /*1e300*/  IMAD R11, R52, 0x80, R12 ;  /* 0x00000080340b7824 */ /* 0x004fe200078e020c */
[----:B------:R-:W-:Y:S01]  /*1e310*/  LOP3.LUT R12, R13, 0x380, RZ, 0xc0, !PT ;  /* 0x000003800d0c7812 */ /* 0x000fe200078ec0ff */
[C---:B------:R-:W-:Y:S02]  /*1e320*/  IMAD R10, R51.reuse, UR5, R9 ;  /* 0x00000005330a7c24 */ /* 0x040fe4000f8e0209 */
[----:B------:R-:W-:Y:S01]  /*1e330*/  IMAD.WIDE.U32 R6, R51, UR4, R6 ;  /* 0x0000000433067c25 */ /* 0x000fe2000f8e0006 */
[----:B------:R-:W-:Y:S01]  /*1e340*/  SHF.R.S32.HI R9, RZ, 0x1f, R11 ;  /* 0x0000001fff097819 */ /* 0x000fe2000001140b */
[----:B------:R-:W-:Y:S01]  /*1e350*/  ULDC.64 UR4, c[0x0][0xb40] ;  /* 0x0002d00000047ab9 */ /* 0x000fe20000000a00 */
[----:B------:R-:W-:-:S02]  /*1e360*/  SHF.R.U64 R12, R12, 0x3, RZ ;  /* 0x000000030c0c7819 */ /* 0x000fc400000012ff */
[----:B------:R-:W-:Y:S02]  /*1e370*/  IADD3 R6, P4, R11, R6, RZ ;  /* 0x000000060b067210 */ /* 0x000fe40007f9e0ff */
[----:B------:R-:W-:Y:S01]  /*1e380*/  LOP3.LUT R12, R12, R13, RZ, 0x3c, !PT ;  /* 0x0000000d0c0c7212 */ /* 0x000fe200078e3cff */
[----:B------:R-:W-:Y:S01]  /*1e390*/  IMAD.X R13, RZ, RZ, R5, P1 ;  /* 0x000000ffff0d7224 */ /* 0x000fe200008e0605 */
[----:B------:R-:W-:Y:S01]  /*1e3a0*/  IADD3.X R9, R9, R7, R10, P4, !PT ;  /* 0x0000000709097210 */ /* 0x000fe200027fe40a */
[----:B------:R-:W-:Y:S01]  /*1e3b0*/  VIADD R7, R11, 0x8 ;  /* 0x000000080b077836 */ /* 0x000fe20000000000 */
[----:B------:R-:W-:Y:S02]  /*1e3c0*/  LEA R44, P5, R6, UR4, 0x2 ;  /* 0x00000004062c7c11 */ /* 0x000fe4000f8a10ff */
[----:B------:R-:W-:Y:S02]  /*1e3d0*/  IADD3 R33, P4, R4, 0x5000, RZ ;  /* 0x0000500004217810 */ /* 0x000fe40007f9e0ff */
[----:B------:R-:W-:Y:S01]  /*1e3e0*/  LEA.HI.X R45, R6, UR5, R9, 0x2, P5 ;  /* 0x00000005062d7c11 */ /* 0x000fe2000a8f1409 */
[----:B------:R-:W-:Y:S01]  /*1e3f0*/  ULDC.64 UR4, c[0x0][0xaa0] ;  /* 0x0002a80000047ab9 */ /* 0x000fe20000000a00 */
[----:B------:R-:W-:-:S02]  /*1e400*/  IADD3.X R9, RZ, R5, RZ, P0, !PT ;  /* 0x00000005ff097210 */ /* 0x000fc400007fe4ff */
[----:B------:R-:W-:Y:S02]  /*1e410*/  LOP3.LUT P0, RZ, R14, 0x3, RZ, 0xc0, !PT ;  /* 0x000000030eff7812 */ /* 0x000fe4000780c0ff */
[C---:B------:R-:W-:Y:S02]  /*1e420*/  IADD3 R37, P5, R4.reuse, 0x6000, RZ ;  /* 0x0000600004257810 */ /* 0x040fe40007fbe0ff */
[-C--:B------:R-:W-:Y:S02]  /*1e430*/  ISETP.GE.OR P1, PT, R11, R46.reuse, P0 ;  /* 0x0000002e0b00720c */ /* 0x080fe40000726670 */
[C---:B------:R-:W-:Y:S02]  /*1e440*/  LOP3.LUT R6, R4.reuse, 0x380, RZ, 0xc0, !PT ;  /* 0x0000038004067812 */ /* 0x040fe400078ec0ff */
[----:B------:R-:W-:Y:S02]  /*1e450*/  IADD3 R11, P2, R4, 0x7000, RZ ;  /* 0x00007000040b7810 */ /* 0x000fe40007f5e0ff */
[----:B------:R-:W-:-:S02]  /*1e460*/  ISETP.GE.OR P0, PT, R7, R46, P0 ;  /* 0x0000002e0700720c */ /* 0x000fc40000706670 */
[----:B------:R-:W-:Y:S01]  /*1e470*/  LOP3.LUT R32, R33, 0x380, RZ, 0xc0, !PT ;  /* 0x0000038021207812 */ /* 0x000fe200078ec0ff */
[----:B------:R-:W-:Y:S01]  /*1e480*/  IMAD.X R41, RZ, RZ, R5, P2 ;  /* 0x000000ffff297224 */ /* 0x000fe200010e0605 */
[----:B------:R-:W-:Y:S02]  /*1e490*/  LOP3.LUT R36, R37, 0x380, RZ, 0xc0, !PT ;  /* 0x0000038025247812 */ /* 0x000fe400078ec0ff */
[----:B------:R-:W-:Y:S01]  /*1e4a0*/  SHF.R.U64 R7, R6, 0x3, RZ ;  /* 0x0000000306077819 */ /* 0x000fe200000012ff */
[----:B------:R-:W-:Y:S01]  /*1e4b0*/  @!P1 STG.E desc[UR6][R44.64], R3 ;  /* 0x000000032c009986 */ /* 0x000fe2000c101906 */
[----:B------:R-:W-:Y:S02]  /*1e4c0*/  LOP3.LUT R6, R11, 0x380, RZ, 0xc0, !PT ;  /* 0x000003800b067812 */ /* 0x000fe400078ec0ff */
[----:B------:R-:W-:Y:S02]  /*1e4d0*/  SHF.R.U64 R32, R32, 0x3, RZ ;  /* 0x0000000320207819 */ /* 0x000fe400000012ff */
[----:B------:R-:W-:Y:S01]  /*1e4e0*/  SHF.R.U64 R36, R36, 0x3, RZ ;  /* 0x0000000324247819 */ /* 0x000fe200000012ff */
[----:B------:R0:W-:Y:S01]  /*1e4f0*/  @!P0 STG.E desc[UR6][R44.64+0x20], R0 ;  /* 0x000020002c008986 */ /* 0x0001e2000c101906 */
[----:B------:R-:W-:-:S02]  /*1e500*/  SHF.R.U64 R6, R6, 0x3, RZ ;  /* 0x0000000306067819 */ /* 0x000fc400000012ff */
[----:B------:R-:W-:Y:S01]  /*1e510*/  LOP3.LUT R32, R32, R33, RZ, 0x3c, !PT ;  /* 0x0000002120207212 */ /* 0x000fe200078e3cff */
[----:B------:R-:W-:Y:S01]  /*1e520*/  IMAD.X R33, RZ, RZ, R5, P4 ;  /* 0x000000ffff217224 */ /* 0x000fe200020e0605 */
[----:B------:R-:W-:Y:S01]  /*1e530*/  LOP3.LUT R36, R36, R37, RZ, 0x3c, !PT ;  /* 0x0000002524247212 */ /* 0x000fe200078e3cff */
[----:B------:R-:W5:Y:S01]  /*1e540*/  LD.E.128 R12, desc[UR6][R12.64] ;  /* 0x000000060c0c7980 */ /* 0x000f62000c101d00 */
[----:B------:R-:W-:Y:S02]  /*1e550*/  LOP3.LUT R4, R7, R4, RZ, 0x3c, !PT ;  /* 0x0000000407047212 */ /* 0x000fe400078e3cff */
[----:B------:R-:W-:Y:S01]  /*1e560*/  IADD3.X R37, RZ, R5, RZ, P5, !PT ;  /* 0x00000005ff257210 */ /* 0x000fe20002ffe4ff */
[----:B------:R-:W5:Y:S01]  /*1e570*/  LD.E.128 R24, desc[UR6][R24.64] ;  /* 0x0000000618187980 */ /* 0x000f62000c101d00 */
[----:B------:R-:W-:Y:S01]  /*1e580*/  LOP3.LUT R40, R6, R11, RZ, 0x3c, !PT ;  /* 0x0000000b06287212 */ /* 0x000fe200078e3cff */
[----:B------:R-:W-:Y:S02]  /*1e590*/  IMAD R48, R21, UR4, RZ ;  /* 0x0000000415307c24 */ /* 0x000fe4000f8e02ff */
[----:B------:R-:W5:Y:S01]  /*1e5a0*/  LD.E.128 R4, desc[UR6][R4.64] ;  /* 0x0000000604047980 */ /* 0x000f62000c101d00 */
[----:B------:R-:W-:-:S03]  /*1e5b0*/  MOV R21, R17 ;  /* 0x0000001100157202 */ /* 0x000fc60000000f00 */
[----:B------:R-:W5:Y:S01]  /*1e5c0*/  LD.E.128 R8, desc[UR6][R8.64] ;  /* 0x0000000608087980 */ /* 0x000f62000c101d00 */
[----:B------:R-:W-:-:S03]  /*1e5d0*/  IMAD.MOV.U32 R20, RZ, RZ, R16 ;  /* 0x000000ffff147224 */ /* 0x000fc600078e0010 */
        /* <DEDUP_REMOVED lines=10> */
[----:B------:R-:W-:-:S04]  /*1e680*/  IMAD.WIDE.U32 R20, R47, UR4, R20 ;  /* 0x000000042f147c25 */ /* 0x000fc8000f8e0014 */
[----:B------:R-:W-:Y:S01]  /*1e690*/  IMAD R47, R47, UR5, R48 ;  /* 0x000000052f2f7c24 */ /* 0x000fe2000f8e0230 */
[----:B------:R-:W-:Y:S01]  /*1e6a0*/  ULDC.64 UR4, c[0x0][0xae0] ;  /* 0x0002b80000047ab9 */ /* 0x000fe20000000a00 */
[----:B0-----:R-:W-:Y:S02]  /*1e6b0*/  IMAD R45, R52, -0x80, R46 ;  /* 0xffffff80342d7824 */ /* 0x001fe400078e022e */
[----:B------:R-:W-:Y:S02]  /*1e6c0*/  IMAD.IADD R21, R21, 0x1, R47 ;  /* 0x0000000115157824 */ /* 0x000fe400078e022f */
[----:B------:R-:W-:Y:S01]  /*1e6d0*/  IMAD R0, R49, UR4, RZ ;  /* 0x0000000431007c24 */ /* 0x000fe2000f8e02ff */
[----:B------:R-:W-:Y:S01]  /*1e6e0*/  ISETP.GE.AND P3, PT, R22, R45, PT ;  /* 0x0000002d1600720c */ /* 0x000fe20003f66270 */
[----:B------:R-:W-:-:S04]  /*1e6f0*/  IMAD.WIDE.U32 R20, R53, UR4, R20 ;  /* 0x0000000435147c25 */ /* 0x000fc8000f8e0014 */
[----:B------:R-:W-:Y:S01]  /*1e700*/  IMAD R3, R53, UR5, R0 ;  /* 0x0000000535037c24 */ /* 0x000fe2000f8e0200 */
[----:B------:R-:W-:Y:S01]  /*1e710*/  IADD3 R0, R2, 0x34820, RZ ;  /* 0x0003482002007810 */ /* 0x000fe20007ffe0ff */
[----:B------:R-:W-:Y:S02]  /*1e720*/  ULDC.64 UR4, c[0x0][0xae8] ;  /* 0x0002ba0000047ab9 */ /* 0x000fe40000000a00 */
[----:B------:R-:W-:Y:S01]  /*1e730*/  IMAD R44, R50, UR4, RZ ;  /* 0x00000004322c7c24 */ /* 0x000fe2000f8e02ff */
[----:B------:R-:W-:Y:S01]  /*1e740*/  PRMT R0, RZ, 0x654, R0 ;  /* 0x00000654ff007816 */ /* 0x000fe20000000000 */
[----:B------:R-:W-:Y:S02]  /*1e750*/  IMAD.IADD R21, R21, 0x1, R3 ;  /* 0x0000000115157824 */ /* 0x000fe400078e0203 */
[C---:B------:R-:W-:Y:S01]  /*1e760*/  IMAD R3, R51.reuse, UR5, R44 ;  /* 0x0000000533037c24 */ /* 0x040fe2000f8e022c */
[----:B-1----:R0:W-:Y:S01]  /*1e770*/  SYNCS.ARRIVE.TRANS64.RED.A1T0 RZ, [R0+URZ], RZ ;  /* 0x000000ff00ff79a7 */ /* 0x0021e2000810043f */
[----:B------:R-:W-:Y:S01]  /*1e780*/  IMAD.WIDE.U32 R46, R51, UR4, R20 ;  /* 0x00000004332e7c25 */ /* 0x000fe2000f8e0014 */
[----:B------:R-:W-:-:S02]  /*1e790*/  ISETP.GE.AND P0, PT, R223, R45, PT ;  /* 0x0000002ddf00720c */ /* 0x000fc40003f06270 */
[-C--:B------:R-:W-:Y:S01]  /*1e7a0*/  ISETP.GE.AND P1, PT, R222, R45.reuse, PT ;  /* 0x0000002dde00720c */ /* 0x080fe20003f26270 */
[----:B------:R-:W-:Y:S01]  /*1e7b0*/  IMAD.IADD R51, R47, 0x1, R3 ;  /* 0x000000012f337824 */ /* 0x000fe200078e0203 */
[----:B------:R-:W-:Y:S01]  /*1e7c0*/  ISETP.GE.AND P2, PT, R224, R45, PT ;  /* 0x0000002de000720c */ /* 0x000fe20003f46270 */
[----:B------:R-:W-:Y:S01]  /*1e7d0*/  IMAD.WIDE R44, R52, 0x80, R22 ;  /* 0x00000080342c7825 */ /* 0x000fe200078e0216 */
[----:B0-----:R-:W-:Y:S11]  /*1e7e0*/  @P3 BRA `(.L_x_6165) ;  /* 0x0000000000403947 */ /* 0x001ff60003800000 */
        /* <DEDUP_REMOVED lines=9> */
[----:B------:R-:W-:Y:S01]  /*1e880*/  ULDC.64 UR6, c[0x0][0xa80] ;  /* 0x0002a00000067ab9 */ /* 0x000fe20000000a00 */
[----:B------:R-:W-:-:S02]  /*1e890*/  ULDC.64 UR8, c[0x0][0x208] ;  /* 0x0000820000087ab9 */ /* 0x000fc40000000a00 */
[----:B------:R-:W-:Y:S01]  /*1e8a0*/  IMAD.IADD R3, R21, 0x1, R3 ;  /* 0x0000000115037824 */ /* 0x000fe200078e0203 */
[----:B------:R-:W-:-:S04]  /*1e8b0*/  LEA R48, P5, R20, UR6, 0x1 ;  /* 0x0000000614307c11 */ /* 0x000fc8000f8a08ff */
[----:B------:R-:W-:-:S05]  /*1e8c0*/  LEA.HI.X R49, R20, UR7, R3, 0x1, P5 ;  /* 0x0000000714317c11 */ /* 0x000fca000a8f0c03 */
[----:B-----5:R0:W-:Y:S04]  /*1e8d0*/  @!P3 STG.E.128 desc[UR8][R48.64], R4 ;  /* 0x000000043000b986 */ /* 0x0201e8000c101d08 */
[----:B------:R0:W-:Y:S02]  /*1e8e0*/  @!P4 STG.E.128 desc[UR8][R48.64+0x80], R28 ;  /* 0x0000801c3000c986 */ /* 0x0001e4000c101d08 */
.L_x_6165:
[----:B------:R-:W-:Y:S05]  /*1e8f0*/  BSYNC B1 ;  /* 0x0000000000017941 */ /* 0x000fea0003800000 */
.L_x_6164:
[----:B------:R-:W-:Y:S04]  /*1e900*/  BSSY B1, `(.L_x_6166) ;  /* 0x0000014000017945 */ /* 0x000fe80003800000 */
[----:B------:R-:W-:Y:S05]  /*1e910*/  @P0 BRA `(.L_x_6167) ;  /* 0x0000000000480947 */ /* 0x000fea0003800000 */
[----:B------:R-:W-:Y:S01]  /*1e920*/  IADD3 R3, P0, R44, 0x20, RZ ;  /* 0x000000202c037810 */ /* 0x000fe20007f1e0ff */
[----:B------:R-:W-:Y:S01]  /*1e930*/  ULDC.64 UR6, c[0x0][0xad8] ;  /* 0x0002b60000067ab9 */ /* 0x000fe20000000a00 */
[----:B0----5:R-:W-:Y:S01]  /*1e940*/  MOV R4, R46 ;  /* 0x0000002e00047202 */ /* 0x021fe20000000f00 */
[----:B------:R-:W-:Y:S01]  /*1e950*/  IMAD.MOV.U32 R5, RZ, RZ, R51 ;  /* 0x000000ffff057224 */ /* 0x000fe200078e0033 */
[----:B------:R-:W-:Y:S01]  /*1e960*/  ULDC UR4, c[0x0][0xa8c] ;  /* 0x0002a30000047ab9 */ /* 0x000fe20000000800 */
[----:B------:R-:W-:Y:S01]  /*1e970*/  IMAD.X R0, RZ, RZ, R45, P0 ;  /* 0x000000ffff007224 */ /* 0x000fe200000e062d */
[----:B------:R-:W-:Y:S01]  /*1e980*/  ISETP.GE.AND P3, PT, R16, UR4, PT ;  /* 0x0000000410007c0c */ /* 0x000fe2000bf66270 */
[----:B------:R-:W-:Y:S01]  /*1e990*/  IMAD.WIDE.U32 R4, R3, UR6, R4 ;  /* 0x0000000603047c25 */ /* 0x000fe2000f8e0004 */
[----:B------:R-:W-:Y:S01]  /*1e9a0*/  ISETP.GE.AND P4, PT, R227, UR4, PT ;  /* 0x00000004e3007c0c */ /* 0x000fe2000bf86270 */
[----:B------:R-:W-:Y:S02]  /*1e9b0*/  ULDC.64 UR8, c[0x0][0x208] ;  /* 0x0000820000087ab9 */ /* 0x000fe40000000a00 */
[----:B------:R-:W-:-:S04]  /*1e9c0*/  IMAD R0, R0, UR6, RZ ;  /* 0x0000000600007c24 */ /* 0x000fc8000f8e02ff */
[----:B------:R-:W-:Y:S01]  /*1e9d0*/  IMAD R3, R3, UR7, R0 ;  /* 0x0000000703037c24 */ /* 0x000fe2000f8e0200 */
[----:B------:R-:W-:Y:S02]  /*1e9e0*/  ULDC.64 UR6, c[0x0][0xa80] ;  /* 0x0002a00000067ab9 */ /* 0x000fe40000000a00 */
[----:B------:R-:W-:Y:S01]  /*1e9f0*/  LEA R6, P0, R4, UR6, 0x1 ;  /* 0x0000000604067c11 */ /* 0x000fe2000f8008ff */
[----:B------:R-:W-:-:S05]  /*1ea00*/  IMAD.IADD R3, R5, 0x1, R3 ;  /* 0x0000000105037824 */ /* 0x000fca00078e0203 */
[----:B------:R-:W-:-:S05]  /*1ea10*/  LEA.HI.X R7, R4, UR7, R3, 0x1, P0 ;  /* 0x0000000704077c11 */ /* 0x000fca00080f0c03 */
[----:B------:R1:W-:Y:S04]  /*1ea20*/  @!P3 STG.E.128 desc[UR8][R6.64], R8 ;  /* 0x000000080600b986 */ /* 0x0003e8000c101d08 */
[----:B------:R1:W-:Y:S02]  /*1ea30*/  @!P4 STG.E.128 desc[UR8][R6.64+0x80], R32 ;  /* 0x000080200600c986 */ /* 0x0003e4000c101d08 */
.L_x_6167:
[----:B------:R-:W-:Y:S05]  /*1ea40*/  BSYNC B1 ;  /* 0x0000000000017941 */ /* 0x000fea0003800000 */
.L_x_6166:
[----:B------:R-:W-:Y:S04]  /*1ea50*/  BSSY B1, `(.L_x_6168) ;  /* 0x0000014000017945 */ /* 0x000fe80003800000 */
[----:B------:R-:W-:Y:S05]  /*1ea60*/  @P1 BRA `(.L_x_6169) ;  /* 0x0000000000481947 */ /* 0x000fea0003800000 */
[----:B------:R-:W-:Y:S01]  /*1ea70*/  IADD3 R3, P0, R44, 0x40, RZ ;  /* 0x000000402c037810 */ /* 0x000fe20007f1e0ff */
[----:B------:R-:W-:Y:S01]  /*1ea80*/  ULDC.64 UR6, c[0x0][0xad8] ;  /* 0x0002b60000067ab9 */ /* 0x000fe20000000a00 */
[----:B0----5:R-:W-:Y:S01]  /*1ea90*/  IMAD.MOV.U32 R4, RZ, RZ, R46 ;  /* 0x000000ffff047224 */ /* 0x021fe200078e002e */
[----:B------:R-:W-:Y:S01]  /*1eaa0*/  ULDC UR4, c[0x0][0xa8c] ;  /* 0x0002a30000047ab9 */ /* 0x000fe20000000800 */
[----:B------:R-:W-:Y:S01]  /*1eab0*/  IADD3.X R0, RZ, R45, RZ, P0, !PT ;  /* 0x0000002dff007210 */ /* 0x000fe200007fe4ff */
[----:B------:R-:W-:Y:S01]  /*1eac0*/  IMAD.MOV.U32 R5, RZ, RZ, R51 ;  /* 0x000000ffff057224 */ /* 0x000fe200078e0033 */
[----:B------:R-:W-:Y:S01]  /*1ead0*/  ISETP.GE.AND P1, PT, R16, UR4, PT ;  /* 0x0000000410007c0c */ /* 0x000fe2000bf26270 */
[----:B------:R-:W-:Y:S01]  /*1eae0*/  ULDC.64 UR8, c[0x0][0x208] ;  /* 0x0000820000087ab9 */ /* 0x000fe20000000a00 */
[----:B------:R-:W-:Y:S01]  /*1eaf0*/  ISETP.GE.AND P3, PT, R227, UR4, PT ;  /* 0x00000004e3007c0c */ /* 0x000fe2000bf66270 */
[----:B------:R-:W-:Y:S02]  /*1eb00*/  IMAD R0, R0, UR6, RZ ;  /* 0x0000000600007c24 */ /* 0x000fe4000f8e02ff */
[----:B------:R-:W-:-:S04]  /*1eb10*/  IMAD.WIDE.U32 R4, R3, UR6, R4 ;  /* 0x0000000603047c25 */ /* 0x000fc8000f8e0004 */
[----:B------:R-:W-:Y:S01]  /*1eb20*/  IMAD R3, R3, UR7, R0 ;  /* 0x0000000703037c24 */ /* 0x000fe2000f8e0200 */
[----:B------:R-:W-:Y:S02]  /*1eb30*/  ULDC.64 UR6, c[0x0][0xa80] ;  /* 0x0002a00000067ab9 */ /* 0x000fe40000000a00 */
[----:B-1----:R-:W-:Y:S02]  /*1eb40*/  LEA R6, P0, R4, UR6, 0x1 ;  /* 0x0000000604067c11 */ /* 0x002fe4000f8008ff */
[----:B------:R-:W-:-:S04]  /*1eb50*/  IADD3 R3, R5, R3, RZ ;  /* 0x0000000305037210 */ /* 0x000fc80007ffe0ff */
[----:B------:R-:W-:-:S05]  /*1eb60*/  LEA.HI.X R7, R4, UR7, R3, 0x1, P0 ;  /* 0x0000000704077c11 */ /* 0x000fca00080f0c03 */
[----:B------:R2:W-:Y:S04]  /*1eb70*/  @!P1 STG.E.128 desc[UR8][R6.64], R12 ;  /* 0x0000000c06009986 */ /* 0x0005e8000c101d08 */
[----:B------:R2:W-:Y:S02]  /*1eb80*/  @!P3 STG.E.128 desc[UR8][R6.64+0x80], R36 ;  /* 0x000080240600b986 */ /* 0x0005e4000c101d08 */
.L_x_6169:
[----:B------:R-:W-:Y:S05]  /*1eb90*/  BSYNC B1 ;  /* 0x0000000000017941 */ /* 0x000fea0003800000 */
.L_x_6168:
        /* <DEDUP_REMOVED lines=13> */
[----:B-12---:R-:W-:Y:S01]  /*1ec70*/  LEA R6, P0, R4, UR6, 0x1 ;  /* 0x0000000604067c11 */ /* 0x006fe2000f8008ff */
        /* <DEDUP_REMOVED lines=8> */
.L_x_6162:
[----:B------:R-:W-:Y:S01]  /*1ed00*/  ULDC.64 UR4, c[0x0][0xbd8] ;  /* 0x0002f60000047ab9 */ /* 0x000fe20000000a00 */
[----:B------:R-:W1:Y:S01]  /*1ed10*/  S2R R8, SR_TID.X ;  /* 0x0000000000087919 */ /* 0x000e620000002100 */
[----:B------:R-:W-:Y:S01]  /*1ed20*/  ISETP.NE.U32.AND P0, PT, RZ, UR4, PT ;  /* 0x00000004ff007c0c */ /* 0x000fe2000bf05070 */
[----:B------:R-:W-:Y:S01]  /*1ed30*/  IMAD.MOV.U32 R3, RZ, RZ, RZ ;  /* 0x000000ffff037224 */ /* 0x000fe200078e00ff */
[----:B------:R-:W-:Y:S01]  /*1ed40*/  IADD3 R4, P1, R74, UR4, RZ ;  /* 0x000000044a047c10 */ /* 0x000fe2000ff3e0ff */
[----:B------:R-:W-:Y:S01]  /*1ed50*/  ULDC.64 UR6, c[0x0][0x208] ;  /* 0x0000820000067ab9 */ /* 0x000fe20000000a00 */
[----:B------:R-:W-:Y:S02]  /*1ed60*/  ISETP.NE.AND.EX P0, PT, RZ, UR5, PT, P0 ;  /* 0x00000005ff007c0c */ /* 0x000fe4000bf05300 */
[----:B------:R-:W-:Y:S01]  /*1ed70*/  IADD3.X R5, R78, UR5, RZ, P1, !PT ;  /* 0x000000054e057c10 */ /* 0x000fe20008ffe4ff */
[----:B------:R-:W-:Y:S02]  /*1ed80*/  ULDC.64 UR4, c[0x0][0xbe0] ;  /* 0x0002f80000047ab9 */ /* 0x000fe40000000a00 */
[----:B------:R-:W-:-:S04]  /*1ed90*/  ISETP.NE.U32.AND P1, PT, RZ, UR4, PT ;  /* 0x00000004ff007c0c */ /* 0x000fc8000bf25070 */
[----:B------:R-:W-:-:S04]  /*1eda0*/  ISETP.NE.AND.EX P1, PT, RZ, UR5, PT, P1 ;  /* 0x00000005ff007c0c */ /* 0x000fc8000bf25310 */
[----:B------:R2:W5:Y:S09]  /*1edb0*/  @P0 LDG.E R3, desc[UR6][R4.64] ;  /* 0x0000000604030981 */ /* 0x000572000c1e1900 */
[----:B------:R-:W-:Y:S01]  /*1edc0*/  @P1 IADD3 R6, P2, R74, UR4, RZ ;  /* 0x000000044a061c10 */ /* 0x000fe2000ff5e0ff */
[----:B------:R-:W-:-:S02]  /*1edd0*/  ULDC UR4, c[0x0][0xa88] ;  /* 0x0002a20000047ab9 */ /* 0x000fc40000000800 */
[----:B------:R-:W-:Y:S01]  /*1ede0*/  IMAD.U32 R0, RZ, RZ, UR4 ;  /* 0x00000004ff007e24 */ /* 0x000fe2000f8e00ff */
[----:B------:R-:W-:Y:S02]  /*1edf0*/  @P1 IADD3.X R7, R78, UR5, RZ, P2, !PT ;  /* 0x000000054e071c10 */ /* 0x000fe400097fe4ff */
[----:B-1----:R-:W-:-:S03]  /*1ee00*/  IADD3 R8, R8, -0x80, RZ ;  /* 0xffffff8008087810 */ /* 0x002fc60007ffe0ff */
[----:B------:R2:W5:Y:S01]  /*1ee10*/  @P1 LDG.E R0, desc[UR6][R6.64] ;  /* 0x0000000606001981 */ /* 0x000562000c1e1900 */
[----:B------:R-:W-:Y:S01]  /*1ee20*/  ISETP.GE.AND P2, PT, R8, 0x80, PT ;  /* 0x000000800800780c */ /* 0x000fe20003f46270 */
[----:B------:R-:W-:-:S12]  /*1ee30*/  @P1 BRA `(.L_x_6171) ;  /* 0x0000000000141947 */ /* 0x000fd80003800000 */
[----:B------:R-:W-:Y:S05]  /*1ee40*/  @!P0 BRA `(.L_x_6171) ;  /* 0x0000000000108947 */ /* 0x000fea0003800000 */
[----:B------:R-:W-:Y:S02]  /*1ee50*/  ULDC.64 UR4, c[0x0][0x208] ;  /* 0x0000820000047ab9 */ /* 0x000fe40000000a00 */
[----:B--2---:R-:W2:Y:S04]  /*1ee60*/  LDG.E R7, desc[UR4][R4.64] ;  /* 0x0000000404077981 */ /* 0x004ea8000c1e1900 */
[----:B-----5:R-:W2:Y:S02]  /*1ee70*/  LDG.E R0, desc[UR4][R4.64+0x4] ;  /* 0x0000040404007981 */ /* 0x020ea4000c1e1900 */
[----:B--2---:R-:W-:-:S07]  /*1ee80*/  IMAD.IADD R0, R0, 0x1, -R7 ;  /* 0x0000000100007824 */ /* 0x004fce00078e0a07 */
.L_x_6171:
[----:B------:R-:W3:Y:S04]  /*1ee90*/  LDL R12, [R1+0x80] ;  /* 0x00008000010c7983 */ /* 0x000ee80000100800 */
[----:B0-----:R0:W5:Y:S01]  /*1eea0*/  LDL R10, [R1+0x88] ;  /* 0x00008800010a7983 */ /* 0x0011620000100800 */
[----:B------:R-:W-:Y:S01]  /*1eeb0*/  BSSY B1, `(.L_x_6172) ;  /* 0x000001d000017945 */ /* 0x000fe20003800000 */
[----:B------:R-:W-:Y:S02]  /*1eec0*/  SEL R11, R82, RZ, !P0 ;  /* 0x000000ff520b7207 */ /* 0x000fe40004000000 */
[----:B------:R-:W-:Y:S02]  /*1eed0*/  SEL R38, R38, RZ, !P0 ;  /* 0x000000ff26267207 */ /* 0x000fe40004000000 */
[----:B-----5:R-:W-:-:S02]  /*1eee0*/  SHF.R.S32.HI R8, RZ, 0x1f, R3 ;  /* 0x0000001fff087819 */ /* 0x020fc40000011403 */
[----:B---3--:R-:W-:Y:S01]  /*1eef0*/  SHF.R.S32.HI R9, RZ, 0x1f, R12 ;  /* 0x0000001fff097819 */ /* 0x008fe2000001140c */
[----:B0-----:R-:W-:Y:S06]  /*1ef00*/  @P2 BRA `(.L_x_6173) ;  /* 0x00000000005c2947 */ /* 0x001fec0003800000 */
[----:B--2---:R-:W0:Y:S02]  /*1ef10*/  S2R R4, SR_TID.X ;  /* 0x0000000000047919 */ /* 0x004e240000002100 */
[----:B0-----:R-:W-:-:S05]  /*1ef20*/  LEA R4, R10, R4, 0x7 ;  /* 0x000000040a047211 */ /* 0x001fca00078e38ff */
        /* <DEDUP_REMOVED lines=21> */
.L_x_6173:
[----:B------:R-:W-:Y:S05]  /*1f080*/  BSYNC B1 ;  /* 0x0000000000017941 */ /* 0x000fea0003800000 */
.L_x_6172:
[----:B------:R-:W-:Y:S01]  /*1f090*/  ULDC.64 UR4, c[0x0][0xaa0] ;  /* 0x0002a80000047ab9 */ /* 0x000fe20000000a00 */
[----:B0-2---:R-:W-:Y:S01]  /*1f0a0*/  MOV R5, R17 ;  /* 0x0000001100057202 */ /* 0x005fe20000000f00 */
        /* <DEDUP_REMOVED lines=11> */
[-C--:B------:R-:W-:Y:S01]  /*1f160*/  ISETP.GE.AND P2, PT, R223, R7.reuse, PT ;  /* 0x00000007df00720c */ /* 0x080fe20003f46270 */
[----:B------:R-:W-:Y:S01]  /*1f170*/  IMAD.WIDE.U32 R4, R12, UR4, R4 ;  /* 0x000000040c047c25 */ /* 0x000fe2000f8e0004 */
[----:B------:R-:W-:Y:S01]  /*1f180*/  ULDC.64 UR4, c[0x0][0xae8] ;  /* 0x0002ba0000047ab9 */ /* 0x000fe20000000a00 */
[----:B------:R-:W-:-:S02]  /*1f190*/  ISETP.GE.AND P0, PT, R222, R7, PT ;  /* 0x00000007de00720c */ /* 0x000fc40003f06270 */
[----:B------:R-:W-:Y:S01]  /*1f1a0*/  IMAD.IADD R5, R5, 0x1, R3 ;  /* 0x0000000105057824 */ /* 0x000fe200078e0203 */
[----:B------:R-:W-:Y:S01]  /*1f1b0*/  ISETP.GE.AND P1, PT, R224, R7, PT ;  /* 0x00000007e000720c */ /* 0x000fe20003f26270 */
[----:B------:R-:W-:Y:S02]  /*1f1c0*/  IMAD R0, R38, UR4, RZ ;  /* 0x0000000426007c24 */ /* 0x000fe4000f8e02ff */
[----:B------:R-:W-:Y:S01]  /*1f1d0*/  IMAD.WIDE.U32 R6, R11, UR4, R4 ;  /* 0x000000040b067c25 */ /* 0x000fe2000f8e0004 */
[----:B------:R-:W-:-:S03]  /*1f1e0*/  MOV R4, R22 ;  /* 0x0000001600047202 */ /* 0x000fc60000000f00 */
[----:B------:R-:W-:Y:S02]  /*1f1f0*/  IMAD R3, R11, UR5, R0 ;  /* 0x000000050b037c24 */ /* 0x000fe4000f8e0200 */
[----:B------:R-:W-:Y:S02]  /*1f200*/  IMAD.MOV.U32 R5, RZ, RZ, R23 ;  /* 0x000000ffff057224 */ /* 0x000fe400078e0017 */
[----:B------:R-:W-:Y:S02]  /*1f210*/  IMAD.IADD R11, R7, 0x1, R3 ;  /* 0x00000001070b7824 */ /* 0x000fe400078e0203 */
[----:B------:R-:W-:Y:S01]  /*1f220*/  IMAD.WIDE R8, R10, 0x80, R4 ;  /* 0x000000800a087825 */ /* 0x000fe200078e0204 */
        /* <DEDUP_REMOVED lines=16> */
[----:B------:R0:W-:Y:S02]  /*1f330*/  @!P5 STG.E.128 desc[UR8][R12.64+0x80], RZ ;  /* 0x000080ff0c00d986 */ /* 0x0001e4000c101d08 */
.L_x_6175:
[----:B------:R-:W-:Y:S05]  /*1f340*/  BSYNC B1 ;  /* 0x0000000000017941 */ /* 0x000fea0003800000 */
.L_x_6174:
[----:B------:R-:W-:Y:S04]  /*1f350*/  BSSY B1, `(.L_x_6176) ;  /* 0x0000014000017945 */ /* 0x000fe80003800000 */
        /* <DEDUP_REMOVED lines=14> */
[----:B0-----:R-:W-:Y:S02]  /*1f440*/  LEA R12, P2, R4, UR6, 0x1 ;  /* 0x00000006040c7c11 */ /* 0x001fe4000f8408ff */
[----:B------:R-:W-:-:S04]  /*1f450*/  IADD3 R3, R5, R3, RZ ;  /* 0x0000000305037210 */ /* 0x000fc80007ffe0ff */
[----:B------:R-:W-:-:S05]  /*1f460*/  LEA.HI.X R13, R4, UR7, R3, 0x1, P2 ;  /* 0x00000007040d7c11 */ /* 0x000fca00090f0c03 */
[----:B------:R1:W-:Y:S04]  /*1f470*/  @!P3 STG.E.128 desc[UR8][R12.64], RZ ;  /* 0x000000ff0c00b986 */ /* 0x0003e8000c101d08 */
[----:B------:R1:W-:Y:S02]  /*1f480*/  @!P4 STG.E.128 desc[UR8][R12.64+0x80], RZ ;  /* 0x000080ff0c00c986 */ /* 0x0003e4000c101d08 */
.L_x_6177:
[----:B------:R-:W-:Y:S05]  /*1f490*/  BSYNC B1 ;  /* 0x0000000000017941 */ /* 0x000fea0003800000 */
.L_x_6176:
[----:B------:R-:W-:Y:S04]  /*1f4a0*/  BSSY B1, `(.L_x_6178) ;  /* 0x0000014000017945 */ /* 0x000fe80003800000 */
        /* <DEDUP_REMOVED lines=14> */
[----:B01----:R-:W-:Y:S01]  /*1f590*/  LEA R12, P0, R4, UR6, 0x1 ;  /* 0x00000006040c7c11 */ /* 0x003fe2000f8008ff */
[----:B------:R-:W-:-:S05]  /*1f5a0*/  IMAD.IADD R3, R5, 0x1, R3 ;  /* 0x0000000105037824 */ /* 0x000fca00078e0203 */
[----:B------:R-:W-:-:S05]  /*1f5b0*/  LEA.HI.X R13, R4, UR7, R3, 0x1, P0 ;  /* 0x00000007040d7c11 */ /* 0x000fca00080f0c03 */
[----:B------:R2:W-:Y:S04]  /*1f5c0*/  @!P2 STG.E.128 desc[UR8][R12.64], RZ ;  /* 0x000000ff0c00a986 */ /* 0x0005e8000c101d08 */
[----:B------:R2:W-:Y:S02]  /*1f5d0*/  @!P3 STG.E.128 desc[UR8][R12.64+0x80], RZ ;  /* 0x000080ff0c00b986 */ /* 0x0005e4000c101d08 */
.L_x_6179:
[----:B------:R-:W-:Y:S05]  /*1f5e0*/  BSYNC B1 ;  /* 0x0000000000017941 */ /* 0x000fea0003800000 */
.L_x_6178:
        /* <DEDUP_REMOVED lines=17> */
[----:B------:R3:W-:Y:S04]  /*1f700*/  @!P1 STG.E.128 desc[UR8][R6.64], RZ ;  /* 0x000000ff06009986 */ /* 0x0007e8000c101d08 */
[----:B------:R3:W-:Y:S02]  /*1f710*/  @!P2 STG.E.128 desc[UR8][R6.64+0x80], RZ ;  /* 0x000080ff0600a986 */ /* 0x0007e4000c101d08 */
.L_x_6170:
[----:B------:R-:W-:Y:S05]  /*1f720*/  BSYNC B0 ;  /* 0x0000000000007941 */ /* 0x000fea0003800000 */
.L_x_6161:
[----:B------:R-:W-:Y:S02]  /*1f730*/  ULDC UR4, c[0x0][0xc14] ;  /* 0x0003050000047ab9 */ /* 0x000fe40000000800 */
[----:B------:R-:W-:-:S13]  /*1f740*/  ISETP.GE.AND P0, PT, R159, UR4, PT ;  /* 0x000000049f007c0c */ /* 0x000fda000bf06270 */
[----:B------:R-:W-:Y:S05]  /*1f750*/  @!P0 BRA `(.L_x_6180) ;  /* 0xfffffe1800b48947 */ /* 0x000fea000383ffff */
[----:B------:R-:W-:Y:S05]  /*1f760*/  BRA `(.L_x_5962) ;  /* 0x0000005800ac7947 */ /* 0x000fea0003800000 */
.L_x_5960:
[----:B------:R-:W-:-:S08]  /*1f770*/  NOP ;  /* 0x0000000000007918 */ /* 0x000fd00000000000 */
[----:B------:R-:W0:-:S00]  /*1f780*/  USETMAXREG.DEALLOC.CTAPOOL 0x18 ;  /* 0x00000018000079c8 */ /* 0x000e0000080e0500 */
[----:B0-----:R-:W-:-:S06]  /*1f790*/  LOP3.LUT R0, R0, 0x3, RZ, 0xc0, !PT ;  /* 0x0000000300007812 */ /* 0x001fcc00078ec0ff */
[----:B------:R-:W0:Y:S02]  /*1f7a0*/  SHFL.IDX PT, R0, R0, RZ, 0x1f ;  /* 0x00001fff00007589 */ /* 0x000e2400000e0000 */
[----:B0-----:R-:W-:-:S13]  /*1f7b0*/  ISETP.NE.AND P0, PT, R0, RZ, PT ;  /* 0x000000ff0000720c */ /* 0x001fda0003f05270 */
[----:B------:R-:W-:Y:S05]  /*1f7c0*/  @P0 BRA `(.L_x_5962) ;  /* 0x0000005800940947 */ /* 0x000fea0003800000 */
[----:B------:R-:W2:Y:S01]  /*1f7d0*/  LDL.LU R7, [R1] ;  /* 0x0000000001077983 */ /* 0x000ea20000300800 */
        /* <DEDUP_REMOVED lines=42> */
[----:B------:R-:W-:-:S05]  /*1fa80*/  @P0 LOP3.LUT R7, R7, 0x4, RZ, 0xfc, !PT ;  /* 0x0000000407070812 */ /* 0x000fca00078efcff */
[----:B------:R-:W-:Y:S01]  /*1fa90*/  STL [R1], R7 ;  /* 0x0000000701007387 */ /* 0x000fe20000100800 */
[----:B-1----:R-:W-:-:S05]  /*1faa0*/  SEL R2, R2, RZ, P0 ;  /* 0x000000ff02027207 */ /* 0x002fca0000000000 */
[----:B------:R-:W-:-:S05]  /*1fab0*/  IMAD.IADD R2, R5, 0x1, R2 ;  /* 0x0000000105027824 */ /* 0x000fca00078e0202 */
        /* <DEDUP_REMOVED lines=10> */
.L_x_6185:
        /* <DEDUP_REMOVED lines=17> */
.L_x_6184:
[----:B------:R-:W-:Y:S05]  /*1fc70*/  BSYNC B0 ;  /* 0x0000000000007941 */ /* 0x000fea0003800000 */
.L_x_6183:
        /* <DEDUP_REMOVED lines=25> */
[----:B------:R-:W-:Y:S02]  /*1fe10*/  IMAD.MOV.U32 R2, RZ, RZ, R7 ;  /* 0x000000ffff027224 */ /* 0x000fe400078e0007 */
[----:B------:R-:W-:-:S07]  /*1fe20*/  IMAD.MOV.U32 R7, RZ, RZ, R3 ;  /* 0x000000ffff077224 */ /* 0x000fce00078e0003 */
.L_x_6181:
        /* <DEDUP_REMOVED lines=14> */
[----:B------:R-:W-:-:S05]  /*1ff10*/  IADD3 R9, R4, -0x1, RZ ;  /* 0xffffffff04097810 */ /* 0x000fca0007ffe0ff */
[----:B------:R0:W1:Y:S02]  /*1ff20*/  SHFL.IDX PT, R16, R2, R9, 0x1f ;  /* 0x00001f0902107589 */ /* 0x00006400000e0000 */
.L_x_6186:
[----:B-1----:R-:W-:Y:S01]  /*1ff30*/  IMAD R16, R16, UR4, R7 ;  /* 0x0000000410107c24 */ /* 0x002fe2000f8e0207 */
[----:B------:R-:W-:Y:S01]  /*1ff40*/  IABS R6, R0 ;  /* 0x0000000000067213 */ /* 0x000fe20000000000 */
[----:B------:R-:W-:Y:S02]  /*1ff50*/  IMAD R7, R10, R5, RZ ;  /* 0x000000050a077224 */ /* 0x000fe400078e02ff */
[----:B0-----:R-:W-:Y:S02]  /*1ff60*/  IMAD.MOV.U32 R2, RZ, RZ, RZ ;  /* 0x000000ffff027224 */ /* 0x001fe400078e00ff */
[----:B------:R-:W-:Y:S02]  /*1ff70*/  IMAD.MOV R6, RZ, RZ, -R6 ;  /* 0x000000ffff067224 */ /* 0x000fe400078e0a06 */
[----:B------:R-:W-:Y:S01]  /*1ff80*/  IMAD.HI.U32 R2, R3, R7, R2 ;  /* 0x0000000703027227 */ /* 0x000fe200078e0002 */
[----:B------:R-:W-:-:S03]  /*1ff90*/  IADD3 R7, -R16, UR6, RZ ;  /* 0x0000000610077c10 */ /* 0x000fc6000fffe1ff */
[----:B------:R-:W-:Y:S01]  /*1ffa0*/  IMAD.IADD R19, R4, 0x1, R19 ;  /* 0x0000000104137824 */ /* 0x000fe200078e0213 */
        /* <DEDUP_REMOVED lines=12> */
[----:B------:R-:W-:-:S04]  /*20070*/  @!P0 LOP3.LUT R2, RZ, R0, RZ, 0x33, !PT ;  /* 0x00000000ff028212 */ /* 0x000fc800078e33ff */
[----:B------:R-:W-:Y:S01]  /*20080*/  MOV R18, R2 ;  /* 0x0000000200127202 */ /* 0x000fe20000000f00 */
[----:B------:R-:W-:-:S04]  /*20090*/  IMAD.MOV R17, RZ, RZ, -R2 ;  /* 0x000000ffff117224 */ /* 0x000fc800078e0a02 */
[----:B------:R-:W-:Y:S01]  /*200a0*/  IMAD R17, R0, R17, R7 ;  /* 0x0000001100117224 */ /* 0x000fe200078e0207 */
[----:B------:R-:W-:Y:S06]  /*200b0*/  BRA `(.L_x_6187) ;  /* 0x00000000000c7947 */ /* 0x000fec0003800000 */
.L_x_6182:
[----:B------:R-:W-:Y:S01]  /*200c0*/  IMAD.MOV.U32 R17, RZ, RZ, RZ ;  /* 0x000000ffff117224 */ /* 0x000fe200078e00ff */
[----:B------:R-:W-:Y:S01]  /*200d0*/  MOV R18, RZ ;  /* 0x000000ff00127202 */ /* 0x000fe20000000f00 */
[----:B------:R-:W-:-:S07]  /*200e0*/  IMAD.U32 R16, RZ, RZ, UR6 ;  /* 0x00000006ff107e24 */ /* 0x000fce000f8e00ff */
.L_x_6187:
[----:B------:R-:W2:Y:S01]  /*200f0*/  LDL.LU R2, [R1] ;  /* 0x0000000001027983 */ /* 0x000ea20000300800 */
[----:B------:R-:W0:Y:S02]  /*20100*/  S2R R5, SR_TID.X ;  /* 0x0000000000057919 */ /* 0x000e240000002100 */
[----:B0-----:R-:W-:-:S04]  /*20110*/  LOP3.LUT R5, R5, 0x1f, RZ, 0xc0, !PT ;  /* 0x0000001f05057812 */ /* 0x001fc800078ec0ff */
[----:B------:R-:W-:-:S13]  /*20120*/  ISETP.NE.AND P0, PT, R5, RZ, PT ;  /* 0x000000ff0500720c */ /* 0x000fda0003f05270 */
[----:B------:R-:W0:Y:S01]  /*20130*/  @!P0 S2R R3, SR_CgaCtaId ;  /* 0x0000000000038919 */ /* 0x000e220000008800 */
[----:B------:R-:W-:-:S04]  /*20140*/  @!P0 MOV R0, 0x400 ;  /* 0x0000040000008802 */ /* 0x000fc80000000f00 */
[----:B0-----:R-:W-:-:S05]  /*20150*/  @!P0 LEA R0, R3, R0, 0x18 ;  /* 0x0000000003008211 */ /* 0x001fca00078ec0ff */
[----:B------:R0:W-:Y:S02]  /*20160*/  @!P0 STS.128 [R0+0x348d0], R16 ;  /* 0x0348d01000008388 */ /* 0x0001e40000000c00 */
[----:B0-----:R-:W-:Y:S01]  /*20170*/  IMAD.MOV.U32 R0, RZ, RZ, 0x1 ;  /* 0x00000001ff007424 */ /* 0x001fe200078e00ff */
[----:B--2---:R-:W-:-:S04]  /*20180*/  LOP3.LUT R2, R2, 0xfffffeff, RZ, 0xc0, !PT ;  /* 0xfffffeff02027812 */ /* 0x004fc800078ec0ff */
[----:B------:R-:W-:Y:S01]  /*20190*/  @P0 LOP3.LUT R2, R2, 0x100, RZ, 0xfc, !PT ;  /* 0x0000010002020812 */ /* 0x000fe200078efcff */
[----:B------:R-:W-:Y:S06]  /*201a0*/  BAR.ARV 0x5, 0x120 ;  /* 0x0144800000007b1d */ /* 0x000fec0000002000 */
[----:B------:R-:W-:Y:S01]  /*201b0*/  ISETP.GE.AND P0, PT, R19, UR5, PT ;  /* 0x0000000513007c0c */ /* 0x000fe2000bf06270 */
[----:B------:R0:W-:Y:S04]  /*201c0*/  STL [R1], R2 ;  /* 0x0000000201007387 */ /* 0x0001e80000100800 */
[----:B------:R0:W-:Y:S04]  /*201d0*/  STL [R1+0x4], RZ ;  /* 0x000004ff01007387 */ /* 0x0001e80000100800 */
        /* <DEDUP_REMOVED lines=14> */
[----:B------:R0:W-:Y:S04]  /*202c0*/  STL [R1+0x4], RZ ;  /* 0x000004ff01007387 */ /* 0x0001e80000100800 */
[----:B------:R0:W-:Y:S01]  /*202d0*/  STL [R1+0xc], R0 ;  /* 0x00000c0001007387 */ /* 0x0001e20000100800 */
[----:B-1----:R-:W-:-:S04]  /*202e0*/  LOP3.LUT R4, R4, 0x7f, RZ, 0xc0, !PT ;  /* 0x0000007f04047812 */ /* 0x002fc800078ec0ff */
[C---:B------:R-:W-:Y:S02]  /*202f0*/  ISETP.NE.AND P2, PT, R4.reuse, RZ, PT ;  /* 0x000000ff0400720c */ /* 0x040fe40003f45270 */
[----:B------:R-:W-:-:S11]  /*20300*/  ISETP.NE.OR P0, PT, R4, RZ, !P1 ;  /* 0x000000ff0400720c */ /* 0x000fd60004f05670 */
[----:B------:R-:W-:-:S04]  /*20310*/  @P2 LOP3.LUT R2, R2, 0x2, RZ, 0xfc, !PT ;  /* 0x0000000202022812 */ /* 0x000fc800078efcff */
[----:B------:R-:W-:-:S05]  /*20320*/  @P0 LOP3.LUT R2, R2, 0x40, RZ, 0xfc, !PT ;  /* 0x0000004002020812 */ /* 0x000fca00078efcff */
[----:B------:R0:W-:Y:S02]  /*20330*/  STL [R1], R2 ;  /* 0x0000000201007387 */ /* 0x0001e40000100800 */
.L_x_6275:
        /* <DEDUP_REMOVED lines=49> */
[----:B0-----:R-:W-:Y:S01]  /*20650*/  IMAD.U32 R4, RZ, RZ, UR4 ;  /* 0x00000004ff047e24 */ /* 0x001fe2000f8e00ff */
[----:B------:R-:W-:Y:S01]  /*20660*/  ULDC UR4, c[0x0][0x338] ;  /* 0x0000ce0000047ab9 */ /* 0x000fe20000000800 */
[----:B------:R-:W-:Y:S02]  /*20670*/  ISETP.NE.AND.EX P0, PT, RZ, UR7, PT, P0 ;  /* 0x00000007ff007c0c */ /* 0x000fe4000bf05300 */
[----:B-1----:R-:W-:Y:S02]  /*20680*/  MOV R0, UR4 ;  /* 0x0000000400007c02 */ /* 0x002fe40008000f00 */
[----:B------:R2:W5:Y:S01]  /*20690*/  @P1 LDG.E R4, desc[UR8][R8.64] ;  /* 0x0000000808041981 */ /* 0x000562000c1e1900 */
[----:B------:R-:W-:Y:S08]  /*206a0*/  @P1 BRA `(.L_x_6189) ;  /* 0x0000000000141947 */ /* 0x000ff00003800000 */
[----:B------:R-:W-:Y:S05]  /*206b0*/  @!P2 BRA `(.L_x_6189) ;  /* 0x000000000010a947 */ /* 0x000fea0003800000 */
[----:B------:R-:W-:Y:S02]  /*206c0*/  ULDC.64 UR4, c[0x0][0x208] ;  /* 0x0000820000047ab9 */ /* 0x000fe40000000a00 */
[----:B-----5:R-:W3:Y:S04]  /*206d0*/  LDG.E R4, desc[UR4][R2.64] ;  /* 0x0000000402047981 */ /* 0x020ee8000c1e1900 */
[----:B--2---:R-:W3:Y:S02]  /*206e0*/  LDG.E R2, desc[UR4][R2.64+0x4] ;  /* 0x0000040402027981 */ /* 0x004ee4000c1e1900 */
[----:B---3--:R-:W-:-:S07]  /*206f0*/  IMAD.IADD R4, R2, 0x1, -R4 ;  /* 0x0000000102047824 */ /* 0x008fce00078e0a04 */
.L_x_6189:
[----:B------:R-:W-:Y:S02]  /*20700*/  ULDC.64 UR4, c[0x0][0x208] ;  /* 0x0000820000047ab9 */ /* 0x000fe40000000a00 */
[----:B--2---:R-:W2:Y:S04]  /*20710*/  @P0 LDG.E R2, desc[UR4][R6.64] ;  /* 0x0000000406020981 */ /* 0x004ea8000c1e1900 */
[----:B------:R-:W2:Y:S01]  /*20720*/  @P0 LDG.E R3, desc[UR4][R6.64+0x4] ;  /* 0x0000040406030981 */ /* 0x000ea2000c1e1900 */
[----:B-----5:R-:W-:Y:S01]  /*20730*/  IADD3 R4, -R5, R4, RZ ;  /* 0x0000000405047210 */ /* 0x020fe20007ffe1ff */
[----:B------:R-:W-:Y:S01]  /*20740*/  BSSY B0, `(.L_x_6190) ;  /* 0x00000e0000007945 */ /* 0x000fe20003800000 */
[----:B------:R-:W-:Y:S01]  /*20750*/  PLOP3.LUT P2, PT, PT, PT, PT, 0x80, 0x0 ;  /* 0x000000000000781c */ /* 0x000fe20003f4f070 */
[----:B--2---:R-:W-:-:S04]  /*20760*/  @P0 IMAD.IADD R0, R3, 0x1, -R2 ;  /* 0x0000000103000824 */ /* 0x004fc800078e0a02 */
[----:B------:R-:W-:-:S04]  /*20770*/  IMAD.IADD R8, R4, 0x1, R0 ;  /* 0x0000000104087824 */ /* 0x000fc800078e0200 */
[----:B------:R-:W-:Y:S01]  /*20780*/  VIADD R2, R8, 0xaf ;  /* 0x000000af08027836 */ /* 0x000fe20000000000 */
[----:B------:R0:W-:Y:S03]  /*20790*/  STL [R1+0x38], R8 ;  /* 0x0000380801007387 */ /* 0x0001e60000100800 */
[----:B------:R-:W-:-:S05]  /*207a0*/  IMAD.HI R2, R2, 0x2e8ba2e9, RZ ;  /* 0x2e8ba2e902027827 */ /* 0x000fca00078e02ff */
[----:B------:R-:W-:-:S04]  /*207b0*/  SHF.R.U32.HI R3, RZ, 0x1f, R2 ;  /* 0x0000001fff037819 */ /* 0x000fc80000011602 */
[----:B0-----:R-:W-:-:S05]  /*207c0*/  LEA.HI.SX32 R8, R2, R3, 0x1b ;  /* 0x0000000302087211 */ /* 0x001fca00078fdaff */
[----:B------:R-:W-:Y:S01]  /*207d0*/  IMAD R2, R8, 0xb0, -R4 ;  /* 0x000000b008027824 */ /* 0x000fe200078e0a04 */
[----:B------:R-:W-:Y:S01]  /*207e0*/  IADD3 R4, -R4, RZ, RZ ;  /* 0x000000ff04047210 */ /* 0x000fe20007ffe1ff */
[----:B------:R0:W-:Y:S03]  /*207f0*/  STL [R1+0x28], R8 ;  /* 0x0000280801007387 */ /* 0x0001e60000100800 */
[----:B------:R-:W-:Y:S02]  /*20800*/  VIMNMX R0, R2, R0, PT ;  /* 0x0000000002007248 */ /* 0x000fe40003fe0100 */
[----:B------:R-:W-:-:S04]  /*20810*/  VIMNMX R2, RZ, R4, !PT ;  /* 0x00000004ff027248 */ /* 0x000fc80007fe0100 */
[----:B------:R-:W-:Y:S01]  /*20820*/  ISETP.GT.AND P1, PT, R0, R2, PT ;  /* 0x000000020000720c */ /* 0x000fe20003f24270 */
[----:B0-----:R-:W-:Y:S01]  /*20830*/  IMAD.WIDE.U32 R8, R2, -0x45d1745d, RZ ;  /* 0xba2e8ba302087825 */ /* 0x001fe200078e00ff */
[----:B------:R-:W-:-:S06]  /*20840*/  MOV R8, RZ ;  /* 0x000000ff00087202 */ /* 0x000fcc0000000f00 */
[----:B------:R0:W5:Y:S05]  /*20850*/  @P0 LDG.E R8, desc[UR4][R6.64] ;  /* 0x0000000406080981 */ /* 0x00016a000c1e1900 */
[----:B------:R-:W-:Y:S01]  /*20860*/  @P1 VIADD R3, R0, 0xaf ;  /* 0x000000af00031836 */ /* 0x000fe20000000000 */
        /* <DEDUP_REMOVED lines=19> */
.L_x_6321:
[----:B------:R-:W-:-:S03]  /*209a0*/  UMOV UR4, 0xffffffff ;  /* 0xffffffff00047882 */ /* 0x000fc60000000000 */
[----:B------:R-:W-:Y:S05]  /*209b0*/  BRA.DIV UR4, `(.L_x_6193) ;  /* 0x00000052049c7947 */ /* 0x000fea000b800000 */
[----:B------:R-:W-:-:S13]  /*209c0*/  ELECT P6, URZ, PT ;  /* 0x00000000003f782f */ /* 0x000fda00038c0000 */
.L_x_6324:
        /* <DEDUP_REMOVED lines=12> */
.L_x_6325:
[----:B------:R-:W-:Y:S05]  /*20a90*/  BSYNC B1 ;  /* 0x0000000000017941 */ /* 0x000fea0003800000 */
.L_x_6194:
        /* <DEDUP_REMOVED lines=8> */
.L_x_6326:
        /* <DEDUP_REMOVED lines=11> */
.L_x_6199:
[----:B-1----:R-:W2:Y:S01]  /*20bd0*/  LDL R6, [R1+0x14] ;  /* 0x0000140001067983 */ /* 0x002ea20000100800 */
[----:B------:R-:W-:Y:S01]  /*20be0*/  R2UR UR9, R5 ;  /* 0x00000000050972ca */ /* 0x000fe200000e0000 */
[----:B-----5:R-:W-:Y:S01]  /*20bf0*/  IMAD R7, R4, 0xb0, R8 ;  /* 0x000000b004077824 */ /* 0x020fe200078e0208 */
[----:B------:R-:W-:Y:S01]  /*20c00*/  R2UR UR12, R2 ;  /* 0x00000000020c72ca */ /* 0x000fe200000e0000 */
[----:B------:R-:W-:Y:S01]  /*20c10*/  UIADD3 UR4, UP0, UR38, 0x570, URZ ;  /* 0x0000057026047890 */ /* 0x000fe2000ff1e03f */
[----:B------:R-:W-:Y:S01]  /*20c20*/  R2UR UR13, R3 ;  /* 0x00000000030d72ca */ /* 0x000fe200000e0000 */
[----:B------:R-:W-:Y:S01]  /*20c30*/  VIADD R7, R7, 0xffffff50 ;  /* 0xffffff5007077836 */ /* 0x000fe20000000000 */
[----:B------:R-:W-:Y:S01]  /*20c40*/  UMOV UR10, URZ ;  /* 0x0000003f000a7c82 */ /* 0x000fe20008000000 */
        /* <DEDUP_REMOVED lines=9> */
[----:B------:R-:W-:-:S07]  /*20ce0*/  UIADD3 UR14, UR14, 0x23c00, URZ ;  /* 0x00023c000e0e7890 */ /* 0x000fce000fffe03f */
[----:B------:R1:W-:Y:S02]  /*20cf0*/  UTMALDG.4D [UR8], [UR4], desc[UR6] ;  /* 0x00000608040075b4 */ /* 0x0003e40008019000 */
[----:B-1----:R-:W-:Y:S01]  /*20d00*/  UMOV UR8, UR14 ;  /* 0x0000000e00087c82 */ /* 0x002fe20008000000 */
[----:B------:R-:W-:Y:S02]  /*20d10*/  UMOV UR10, UR15 ;  /* 0x0000000f000a7c82 */ /* 0x000fe40008000000 */
[----:B------:R1:W-:Y:S01]  /*20d20*/  UTMALDG.4D [UR8], [UR4], desc[UR6] ;  /* 0x00000608040075b4 */ /* 0x0003e20008019000 */
[----:B------:R-:W2:Y:S02]  /*20d30*/  SYNCS.PHASECHK.TRANS64.TRYWAIT P0, [R5+URZ+0x348c0], R10 ;  /* 0x0348c00a050075a7 */ /* 0x000ea4000800017f */
[----:B-12---:R-:W-:Y:S05]  /*20d40*/  @!P0 BRA `(.L_x_6200) ;  /* 0x0000005000008947 */ /* 0x006fea0003800000 */
.L_x_6327:
        /* <DEDUP_REMOVED lines=8> */
.L_x_6201:
        /* <DEDUP_REMOVED lines=13> */
[----:B------:R-:W-:-:S07]  /*20ea0*/  UIADD3 UR14, UR14, 0x5c00, URZ ;  /* 0x00005c000e0e7890 */ /* 0x000fce000fffe03f */
[----:B------:R2:W-:Y:S02]  /*20eb0*/  UTMALDG.4D [UR8], [UR4], desc[UR6] ;  /* 0x00000608040075b4 */ /* 0x0005e40008019000 */
[----:B--2---:R-:W-:Y:S01]  /*20ec0*/  UMOV UR8, UR14 ;  /* 0x0000000e00087c82 */ /* 0x004fe20008000000 */
[----:B------:R-:W-:Y:S02]  /*20ed0*/  UMOV UR10, UR15 ;  /* 0x0000000f000a7c82 */ /* 0x000fe40008000000 */
[----:B------:R2:W-:Y:S02]  /*20ee0*/  UTMALDG.4D [UR8], [UR4], desc[UR6] ;  /* 0x00000608040075b4 */ /* 0x0005e40008019000 */
[----:B--2---:R-:W-:Y:S01]  /*20ef0*/  NOP ;  /* 0x0000000000007918 */ /* 0x004fe20000000000 */
.L_x_6197:
[----:B------:R-:W-:Y:S05]  /*20f00*/  BSYNC B1 ;  /* 0x0000000000017941 */ /* 0x000fea0003800000 */
.L_x_6196:
        /* <DEDUP_REMOVED lines=13> */
[C---:B-----5:R-:W-:Y:S02]  /*20fe0*/  IMAD R5, R4.reuse, 0xb0, R8 ;  /* 0x000000b004057824 */ /* 0x060fe400078e0208 */
[----:B------:R-:W-:-:S03]  /*20ff0*/  VIADD R4, R4, 0xffffffff ;  /* 0xffffffff04047836 */ /* 0x000fc60000000000 */
[----:B------:R-:W-:-:S07]  /*21000*/  IADD3 R5, R5, -0x160, RZ ;  /* 0xfffffea005057810 */ /* 0x000fce0007ffe0ff */
.L_x_6208:
        /* <DEDUP_REMOVED lines=9> */
.L_x_6328:
        /* <DEDUP_REMOVED lines=11> */
.L_x_6205:
        /* <DEDUP_REMOVED lines=22> */
.L_x_6329:
        /* <DEDUP_REMOVED lines=8> */
.L_x_6207:
        /* <DEDUP_REMOVED lines=19> */
.L_x_6203:
[----:B------:R-:W-:Y:S05]  /*21460*/  BSYNC B1 ;  /* 0x0000000000017941 */ /* 0x000fea0003800000 */
.L_x_6202:
[----:B01----:R-:W2:Y:S04]  /*21470*/  LDL.LU R6, [R1+0x14] ;  /* 0x0000140001067983 */ /* 0x003ea80000300800 */
[----:B------:R-:W3:Y:S01]  /*21480*/  LDL.LU R7, [R1+0x18] ;  /* 0x0000180001077983 */ /* 0x000ee20000300800 */
[----:B------:R-:W-:Y:S01]  /*21490*/  VIADD R4, R4, 0xffffffff ;  /* 0xffffffff04047836 */ /* 0x000fe20000000000 */
[----:B------:R-:W-:Y:S01]  /*214a0*/  IADD3 R5, R5, -0xb0, RZ ;  /* 0xffffff5005057810 */ /* 0x000fe20007ffe0ff */
        /* <DEDUP_REMOVED lines=9> */
.L_x_6191:
[----:B------:R-:W-:Y:S05]  /*21540*/  BSYNC B0 ;  /* 0x0000000000007941 */ /* 0x000fea0003800000 */
.L_x_6190:
        /* <DEDUP_REMOVED lines=24> */
.L_x_6210:
        /* <DEDUP_REMOVED lines=17> */
[----:B------:R-:W-:Y:S01]  /*217e0*/  MOV R12, 0x1 ;  /* 0x00000001000c7802 */ /* 0x000fe20000000f00 */
[----:B------:R-:W-:-:S02]  /*217f0*/  IMAD.U32 R11, RZ, RZ, UR5 ;  /* 0x00000005ff0b7e24 */ /* 0x000fc4000f8e00ff */
[----:B-----5:R-:W-:Y:S02]  /*21800*/  IMAD.MOV.U32 R8, RZ, RZ, 0x70 ;  /* 0x00000070ff087424 */ /* 0x020fe400078e00ff */
[----:B------:R-:W-:-:S07]  /*21810*/  IMAD.MOV.U32 R13, RZ, RZ, RZ ;  /* 0x000000ffff0d7224 */ /* 0x000fce00078e00ff */
[----:B------:R-:W-:-:S07]  /*21820*/  LEPC R20, `(.L_x_6212) ;  /* 0x000000001014794e */ /* 0x000fce0000000000 */
[----:B-1----:R-:W-:Y:S05]  /*21830*/  CALL.ABS.NOINC R2 ;  /* 0x0000000002007343 */ /* 0x002fea0003c00000 */
.L_x_6212:
        /* <DEDUP_REMOVED lines=11> */
[----:B0-----:R-:W-:Y:S01]  /*218f0*/  MOV R7, UR9 ;  /* 0x0000000900077c02 */ /* 0x001fe20008000f00 */
[----:B------:R-:W-:Y:S01]  /*21900*/  IMAD.U32 R6, RZ, RZ, UR8 ;  /* 0x00000008ff067e24 */ /* 0x000fe2000f8e00ff */
[----:B-----5:R-:W-:Y:S01]  /*21910*/  MOV R8, 0x70 ;  /* 0x0000007000087802 */ /* 0x020fe20000000f00 */
[----:B------:R-:W-:-:S02]  /*21920*/  IMAD.U32 R10, RZ, RZ, UR4 ;  /* 0x00000004ff0a7e24 */ /* 0x000fc4000f8e00ff */
[----:B------:R-:W-:Y:S02]  /*21930*/  IMAD.U32 R11, RZ, RZ, UR5 ;  /* 0x00000005ff0b7e24 */ /* 0x000fe4000f8e00ff */
[----:B------:R-:W-:Y:S02]  /*21940*/  IMAD.MOV.U32 R12, RZ, RZ, 0x1 ;  /* 0x00000001ff0c7424 */ /* 0x000fe400078e00ff */
[----:B-1----:R-:W-:-:S07]  /*21950*/  IMAD.MOV.U32 R13, RZ, RZ, RZ ;  /* 0x000000ffff0d7224 */ /* 0x002fce00078e00ff */
[----:B------:R-:W-:-:S07]  /*21960*/  LEPC R20, `(.L_x_6214) ;  /* 0x000000001014794e */ /* 0x000fce0000000000 */
[----:B--2---:R-:W-:Y:S05]  /*21970*/  CALL.ABS.NOINC R2 ;  /* 0x0000000002007343 */ /* 0x004fea0003c00000 */
.L_x_6214:
        /* <DEDUP_REMOVED lines=16> */
.L_x_6213:
        /* <DEDUP_REMOVED lines=23> */
[----:B-1----:R-:W-:Y:S01]  /*21bf0*/  ISETP.NE.AND P0, PT, R4, 0x1, PT ;  /* 0x000000010400780c */ /* 0x002fe20003f05270 */
[----:B------:R-:W-:-:S12]  /*21c00*/  IMAD.MOV.U32 R4, RZ, RZ, R18 ;  /* 0x000000ffff047224 */ /* 0x000fd800078e0012 */
[----:B--2---:R-:W1:Y:S08]  /*21c10*/  @P0 LDC R3, c[0x0][0x42c] ;  /* 0x00010b00ff030b82 */ /* 0x004e700000000800 */
[----:B------:R-:W2:Y:S01]  /*21c20*/  @P0 LDC R2, c[0x0][0x430] ;  /* 0x00010c00ff020b82 */ /* 0x000ea20000000800 */
[----:B-1----:R-:W-:-:S05]  /*21c30*/  @P0 IMAD.HI.U32 R3, R18, R3, RZ ;  /* 0x0000000312030227 */ /* 0x002fca00078e00ff */
[----:B--2---:R-:W-:Y:S02]  /*21c40*/  @P0 SHF.R.U32.HI R4, RZ, R2, R3 ;  /* 0x00000002ff040219 */ /* 0x004fe40000011603 */
[----:B------:R-:W-:-:S04]  /*21c50*/  ISETP.NE.U32.AND P0, PT, RZ, UR4, PT ;  /* 0x00000004ff007c0c */ /* 0x000fc8000bf05070 */
[----:B------:R-:W-:-:S04]  /*21c60*/  ISETP.NE.AND.EX P0, PT, RZ, UR5, PT, P0 ;  /* 0x00000005ff007c0c */ /* 0x000fc8000bf05300 */
[----:B------:R-:W-:-:S09]  /*21c70*/  SEL R2, R5, RZ, !P0 ;  /* 0x000000ff05027207 */ /* 0x000fd20004000000 */
.L_x_6215:
        /* <DEDUP_REMOVED lines=16> */
.L_x_6216:
        /* <DEDUP_REMOVED lines=16> */
.L_x_6332:
[----:B------:R-:W2:Y:S01]  /*21e80*/  LDL R3, [R1+0x28] ;  /* 0x0000280001037983 */ /* 0x000ea20000100800 */
[----:B------:R-:W-:Y:S01]  /*21e90*/  UMOV UR4, 0xffffffff ;  /* 0xffffffff00047882 */ /* 0x000fe20000000000 */
[----:B------:R-:W-:Y:S02]  /*21ea0*/  SHF.R.S32.HI R12, RZ, 0x1f, R0 ;  /* 0x0000001fff0c7819 */ /* 0x000fe40000011400 */
[----:B--2---:R-:W-:Y:S01]  /*21eb0*/  IADD3 R3, R3, -0x1, RZ ;  /* 0xffffffff03037810 */ /* 0x004fe20007ffe0ff */
[----:B------:R-:W-:Y:S06]  /*21ec0*/  BRA.DIV UR4, `(.L_x_6218) ;  /* 0x0000004204107947 */ /* 0x000fec000b800000 */
[----:B------:R-:W-:-:S13]  /*21ed0*/  ELECT P6, URZ, PT ;  /* 0x00000000003f782f */ /* 0x000fda00038c0000 */
.L_x_6335:
        /* <DEDUP_REMOVED lines=25> */
.L_x_6220:
[----:B------:R-:W2:Y:S01]  /*22070*/  LDL R6, [R1+0x4] ;  /* 0x0000040001067983 */ /* 0x000ea20000100800 */
        /* <DEDUP_REMOVED lines=8> */
.L_x_6336:
        /* <DEDUP_REMOVED lines=11> */
.L_x_6222:
[----:B------:R-:W2:Y:S01]  /*221b0*/  LDL R11, [R1+0x4] ;  /* 0x00000400010b7983 */ /* 0x000ea20000100800 */
        /* <DEDUP_REMOVED lines=27> */
.L_x_6219:
[----:B------:R-:W2:Y:S01]  /*22370*/  LDL.LU R11, [R1+0x34] ;  /* 0x00003400010b7983 */ /* 0x000ea20000300800 */
[----:B------:R-:W-:Y:S01]  /*22380*/  MOV R7, 0x400 ;  /* 0x0000040000077802 */ /* 0x000fe20000000f00 */
[----:B------:R-:W-:Y:S05]  /*22390*/  WARPSYNC.ALL ;  /* 0x0000000000007948 */ /* 0x000fea0003800000 */
[----:B------:R-:W0:Y:S01]  /*223a0*/  S2R R10, SR_CgaCtaId ;  /* 0x00000000000a7919 */ /* 0x000e220000008800 */
[----:B------:R-:W-:-:S13]  /*223b0*/  ELECT P0, URZ, PT ;  /* 0x00000000003f782f */ /* 0x000fda0003800000 */
[C---:B------:R-:W-:Y:S01]  /*223c0*/  @P0 R2UR UR13, R2.reuse ;  /* 0x00000000020d02ca */ /* 0x040fe200000e0000 */
[----:B------:R-:W-:Y:S01]  /*223d0*/  UIADD3 UR4, UP0, UR38, 0x270, URZ ;  /* 0x0000027026047890 */ /* 0x000fe2000ff1e03f */
[----:B------:R-:W-:Y:S01]  /*223e0*/  @P0 R2UR UR21, R2 ;  /* 0x00000000021502ca */ /* 0x000fe200000e0000 */
[----:B------:R-:W-:Y:S01]  /*223f0*/  UMOV UR6, 0x0 ;  /* 0x0000000000067882 */ /* 0x000fe20000000000 */
[C---:B------:R-:W-:Y:S01]  /*22400*/  @P0 R2UR UR12, R18.reuse ;  /* 0x00000000120c02ca */ /* 0x040fe200000e0000 */
[----:B------:R-:W-:Y:S01]  /*22410*/  UIADD3.X UR5, URZ, UR39, URZ, UP0, !UPT ;  /* 0x000000273f057290 */ /* 0x000fe200087fe43f */
[C---:B------:R-:W-:Y:S01]  /*22420*/  @P0 R2UR UR11, R17.reuse ;  /* 0x00000000110b02ca */ /* 0x040fe200000e0000 */
[----:B------:R-:W-:Y:S01]  /*22430*/  UMOV UR7, 0x12f00000 ;  /* 0x12f0000000077882 */ /* 0x000fe20000000000 */
[----:B------:R-:W-:Y:S01]  /*22440*/  @P0 R2UR UR20, R18 ;  /* 0x00000000121402ca */ /* 0x000fe200000e0000 */
[----:B------:R-:W-:Y:S01]  /*22450*/  UMOV UR10, URZ ;  /* 0x0000003f000a7c82 */ /* 0x000fe20008000000 */
[----:B------:R-:W-:Y:S01]  /*22460*/  @P0 R2UR UR19, R17 ;  /* 0x00000000111302ca */ /* 0x000fe200000e0000 */
        /* <DEDUP_REMOVED lines=23> */
.L_x_6337:
[----:B------:R-:W-:Y:S05]  /*225e0*/  BSYNC B0 ;  /* 0x0000000000007941 */ /* 0x000fea0003800000 */
.L_x_6223:
        /* <DEDUP_REMOVED lines=8> */
[----:B------:R-:W-:-:S04]  /*22670*/  VIADDMNMX R13, R13, R2, 0xffffffff, !PT ;  /* 0xffffffff0d0d7446 */ /* 0x000fc80007800102 */
[C---:B------:R-:W-:Y:S01]  /*22680*/  IADD3 R2, R6.reuse, R13, RZ ;  /* 0x0000000d06027210 */ /* 0x040fe20007ffe0ff */
[----:B------:R-:W-:-:S03]  /*22690*/  VIADD R6, R6, 0xfffffffe ;  /* 0xfffffffe06067836 */ /* 0x000fc60000000000 */
[----:B------:R-:W-:-:S04]  /*226a0*/  LOP3.LUT R2, R2, 0x1, RZ, 0xc0, !PT ;  /* 0x0000000102027812 */ /* 0x000fc800078ec0ff */
[----:B------:R-:W-:-:S13]  /*226b0*/  ISETP.NE.U32.AND P0, PT, R2, 0x1, PT ;  /* 0x000000010200780c */ /* 0x000fda0003f05070 */
[----:B------:R-:W-:Y:S05]  /*226c0*/  @P0 BRA `(.L_x_6228) ;  /* 0x00000008000c0947 */ /* 0x000fea0003800000 */
[----:B------:R-:W2:Y:S04]  /*226d0*/  LDL R7, [R1+0x4] ;  /* 0x0000040001077983 */ /* 0x000ea80000100800 */
        /* <DEDUP_REMOVED lines=31> */
.L_x_6231:
[----:B0-----:R-:W0:Y:S01]  /*228d0*/  S2R R9, SR_CgaCtaId ;  /* 0x0000000000097919 */ /* 0x001e220000008800 */
[----:B------:R-:W-:-:S04]  /*228e0*/  MOV R8, 0x400 ;  /* 0x0000040000087802 */ /* 0x000fc80000000f00 */
[----:B0-----:R-:W-:Y:S02]  /*228f0*/  LEA R8, R9, R8, 0x18 ;  /* 0x0000000809087211 */ /* 0x001fe400078ec0ff */
[----:B------:R-:W-:-:S03]  /*22900*/  SHF.L.U32 R9, R14, 0x1f, RZ ;  /* 0x0000001f0e097819 */ /* 0x000fc600000006ff */
[----:B------:R-:W-:-:S04]  /*22910*/  IMAD R8, R7, 0x8, R8 ;  /* 0x0000000807087824 */ /* 0x000fc800078e0208 */
[----:B------:R-:W0:Y:S02]  /*22920*/  SYNCS.PHASECHK.TRANS64.TRYWAIT P0, [R8+URZ+0x34840], R9 ;  /* 0x03484009080075a7 */ /* 0x000e24000800017f */
[----:B0-----:R-:W-:Y:S05]  /*22930*/  @!P0 BRA `(.L_x_6232) ;  /* 0x0000003400c88947 */ /* 0x001fea0003800000 */
.L_x_6338:
        /* <DEDUP_REMOVED lines=11> */
.L_x_6233:
[----:B------:R-:W2:Y:S04]  /*229f0*/  LDL R17, [R1+0x8] ;  /* 0x0000080001117983 */ /* 0x000ea80000100800 */
[----:B0-----:R-:W3:Y:S01]  /*22a00*/  LDL.LU R9, [R1+0xc] ;  /* 0x00000c0001097983 */ /* 0x001ee20000300800 */
[----:B------:R-:W-:-:S03]  /*22a10*/  MOV R11, 0x400 ;  /* 0x00000400000b7802 */ /* 0x000fc60000000f00 */
[----:B------:R-:W4:Y:S01]  /*22a20*/  LDL R10, [R1+0x4] ;  /* 0x00000400010a7983 */ /* 0x000f220000100800 */
        /* <DEDUP_REMOVED lines=15> */
[----:B------:R-:W-:-:S04]  /*22b20*/  UMOV UR16, 0x40 ;  /* 0x0000004000107882 */ /* 0x000fc80000000000 */
[----:B------:R-:W-:Y:S01]  /*22b30*/  UMOV UR8, UR14 ;  /* 0x0000000e00087c82 */ /* 0x000fe20008000000 */
        /* <DEDUP_REMOVED lines=9> */
[----:B------:R-:W1:Y:S02]  /*22bd0*/  SYNCS.PHASECHK.TRANS64.TRYWAIT P0, [R8+URZ+0x34860], R9 ;  /* 0x03486009080075a7 */ /* 0x000e64000800017f */
[----:B01----:R-:W-:Y:S05]  /*22be0*/  @!P0 BRA `(.L_x_6234) ;  /* 0x0000003400308947 */ /* 0x003fea0003800000 */
.L_x_6339:
        /* <DEDUP_REMOVED lines=10> */
.L_x_6235:
[----:B------:R-:W2:Y:S02]  /*22c90*/  LDL R9, [R1] ;  /* 0x0000000001097983 */ /* 0x000ea40000100800 */
[----:B--2---:R-:W-:-:S13]  /*22ca0*/  LOP3.LUT P0, RZ, R9, 0x40, RZ, 0xc0, !PT ;  /* 0x0000004009ff7812 */ /* 0x004fda000780c0ff */
[----:B------:R-:W-:Y:S05]  /*22cb0*/  @P0 BRA `(.L_x_6236) ;  /* 0x0000000000040947 */ /* 0x000fea0003800000 */
[----:B------:R-:W-:Y:S01]  /*22cc0*/  BPT.TRAP 0x1 ;  /* 0x000000040000795c */ /* 0x000fe20000300000 */
.L_x_6236:
[----:B------:R-:W2:Y:S01]  /*22cd0*/  LDL.LU R17, [R1+0x10] ;  /* 0x0000100001117983 */ /* 0x000ea20000300800 */
[----:B------:R-:W-:-:S03]  /*22ce0*/  MOV R11, 0x400 ;  /* 0x00000400000b7802 */ /* 0x000fc60000000f00 */
[----:B------:R-:W3:Y:S04]  /*22cf0*/  LDL.LU R9, [R1+0x4] ;  /* 0x0000040001097983 */ /* 0x000ee80000300800 */
        /* <DEDUP_REMOVED lines=21> */
[----:B------:R-:W-:-:S07]  /*22e50*/  UIADD3 UR14, UR14, 0x5c00, URZ ;  /* 0x00005c000e0e7890 */ /* 0x000fce000fffe03f */
[----:B------:R1:W-:Y:S02]  /*22e60*/  UTMALDG.4D [UR8], [UR4], desc[UR6] ;  /* 0x00000608040075b4 */ /* 0x0003e40008019000 */
[----:B-1----:R-:W-:Y:S01]  /*22e70*/  UMOV UR8, UR14 ;  /* 0x0000000e00087c82 */ /* 0x002fe20008000000 */
[----:B------:R-:W-:Y:S02]  /*22e80*/  UMOV UR10, UR15 ;  /* 0x0000000f000a7c82 */ /* 0x000fe40008000000 */
[----:B------:R0:W-:Y:S02]  /*22e90*/  UTMALDG.4D [UR8], [UR4], desc[UR6] ;  /* 0x00000608040075b4 */ /* 0x0001e40008019000 */
[----:B0-----:R-:W-:Y:S01]  /*22ea0*/  NOP ;  /* 0x0000000000007918 */ /* 0x001fe20000000000 */
.L_x_6230:
[----:B------:R-:W-:Y:S05]  /*22eb0*/  BSYNC B2 ;  /* 0x0000000000027941 */ /* 0x000fea0003800000 */
.L_x_6229:
[----:B------:R-:W2:Y:S04]  /*22ec0*/  LDL.LU R2, [R1+0x28] ;  /* 0x0000280001027983 */ /* 0x000ea80000300800 */
[----:B------:R0:W-:Y:S04]  /*22ed0*/  STL [R1+0x4], R7 ;  /* 0x0000040701007387 */ /* 0x0001e80000100800 */
[----:B------:R0:W-:Y:S02]  /*22ee0*/  STL [R1+0xc], R14 ;  /* 0x00000c0e01007387 */ /* 0x0001e40000100800 */
[----:B0-2---:R-:W-:-:S07]  /*22ef0*/  VIADD R6, R2, 0xfffffffd ;  /* 0xfffffffd02067836 */ /* 0x005fce0000000000 */
.L_x_6228:
[----:B------:R-:W-:Y:S05]  /*22f00*/  BSYNC B1 ;  /* 0x0000000000017941 */ /* 0x000fea0003800000 */
.L_x_6227:
[----:B------:R-:W-:-:S05]  /*22f10*/  IMAD.MOV R2, RZ, RZ, -R13 ;  /* 0x000000ffff027224 */ /* 0x000fca00078e0a0d */
[----:B------:R-:W-:-:S13]  /*22f20*/  ISETP.NE.AND P0, PT, R3, R2, PT ;  /* 0x000000020300720c */ /* 0x000fda0003f05270 */
[----:B------:R-:W-:Y:S05]  /*22f30*/  @!P0 BRA `(.L_x_6226) ;  /* 0x0000001000048947 */ /* 0x000fea0003800000 */
[----:B------:R-:W-:-:S07]  /*22f40*/  MOV R10, R5 ;  /* 0x00000005000a7202 */ /* 0x000fce0000000f00 */
.L_x_6253:
[----:B------:R-:W2:Y:S04]  /*22f50*/  LDL R3, [R1+0x4] ;  /* 0x0000040001037983 */ /* 0x000ea80000100800 */
        /* <DEDUP_REMOVED lines=32> */
.L_x_6239:
[----:B------:R-:W1:Y:S01]  /*23160*/  S2R R3, SR_CgaCtaId ;  /* 0x0000000000037919 */ /* 0x000e620000008800 */
[----:B------:R-:W-:-:S04]  /*23170*/  MOV R2, 0x400 ;  /* 0x0000040000027802 */ /* 0x000fc80000000f00 */
[----:B-1----:R-:W-:Y:S02]  /*23180*/  LEA R2, R3, R2, 0x18 ;  /* 0x0000000203027211 */ /* 0x002fe400078ec0ff */
[----:B------:R-:W-:Y:S02]  /*23190*/  SHF.L.U32 R3, R8, 0x1f, RZ ;  /* 0x0000001f08037819 */ /* 0x000fe400000006ff */
[----:B------:R-:W-:-:S04]  /*231a0*/  LEA R2, R7, R2, 0x3 ;  /* 0x0000000207027211 */ /* 0x000fc800078e18ff */
[----:B------:R-:W1:Y:S02]  /*231b0*/  SYNCS.PHASECHK.TRANS64.TRYWAIT P0, [R2+URZ+0x34840], R3 ;  /* 0x03484003020075a7 */ /* 0x000e64000800017f */
[----:B-1----:R-:W-:Y:S05]  /*231c0*/  @!P0 BRA `(.L_x_6240) ;  /* 0x0000002c00cc8947 */ /* 0x002fea0003800000 */
.L_x_6340:
        /* <DEDUP_REMOVED lines=11> */
.L_x_6241:
[----:B------:R-:W2:Y:S04]  /*23280*/  LDL R15, [R1+0x8] ;  /* 0x00000800010f7983 */ /* 0x000ea80000100800 */
[----:B-1----:R-:W3:Y:S01]  /*23290*/  LDL.LU R3, [R1+0xc] ;  /* 0x00000c0001037983 */ /* 0x002ee20000300800 */
        /* <DEDUP_REMOVED lines=30> */
.L_x_6341:
        /* <DEDUP_REMOVED lines=10> */
.L_x_6243:
[----:B------:R-:W2:Y:S02]  /*23520*/  LDL R3, [R1] ;  /* 0x0000000001037983 */ /* 0x000ea40000100800 */
[----:B--2---:R-:W-:-:S13]  /*23530*/  LOP3.LUT P0, RZ, R3, 0x40, RZ, 0xc0, !PT ;  /* 0x0000004003ff7812 */ /* 0x004fda000780c0ff */
[----:B------:R-:W-:Y:S05]  /*23540*/  @P0 BRA `(.L_x_6244) ;  /* 0x0000000000040947 */ /* 0x000fea0003800000 */
[----:B------:R-:W-:Y:S01]  /*23550*/  BPT.TRAP 0x1 ;  /* 0x000000040000795c */ /* 0x000fe20000300000 */
.L_x_6244:
        /* <DEDUP_REMOVED lines=30> */
.L_x_6238:
[----:B------:R-:W-:Y:S05]  /*23740*/  BSYNC B1 ;  /* 0x0000000000017941 */ /* 0x000fea0003800000 */
.L_x_6237:
[----:B------:R-:W-:Y:S01]  /*23750*/  VIADD R3, R7, 0x1 ;  /* 0x0000000107037836 */ /* 0x000fe20000000000 */
[----:B------:R-:W-:Y:S04]  /*23760*/  BSSY B1, `(.L_x_6245) ;  /* 0x000007b000017945 */ /* 0x000fe80003800000 */
[----:B------:R-:W-:-:S04]  /*23770*/  ISETP.NE.AND P0, PT, R3, 0x2, PT ;  /* 0x000000020300780c */ /* 0x000fc80003f05270 */
[----:B------:R-:W-:Y:S02]  /*23780*/  SEL R2, RZ, 0x1, P0 ;  /* 0x00000001ff027807 */ /* 0x000fe40000000000 */
[----:B------:R-:W-:Y:S02]  /*23790*/  SEL R14, R3, RZ, P0 ;  /* 0x000000ff030e7207 */ /* 0x000fe40000000000 */
[----:B------:R-:W-:-:S05]  /*237a0*/  LOP3.LUT R13, R8, R2, RZ, 0x3c, !PT ;  /* 0x00000002080d7212 */ /* 0x000fca00078e3cff */
[----:B------:R0:W-:Y:S04]  /*237b0*/  STL [R1+0xc], R13 ;  /* 0x00000c0d01007387 */ /* 0x0001e80000100800 */
[----:B------:R0:W-:Y:S01]  /*237c0*/  STL [R1+0x4], R14 ;  /* 0x0000040e01007387 */ /* 0x0001e20000100800 */
        /* <DEDUP_REMOVED lines=24> */
.L_x_6247:
[----:B------:R-:W2:Y:S01]  /*23950*/  S2R R3, SR_CgaCtaId ;  /* 0x0000000000037919 */ /* 0x000ea20000008800 */
[----:B------:R-:W-:-:S04]  /*23960*/  MOV R2, 0x400 ;  /* 0x0000040000027802 */ /* 0x000fc80000000f00 */
[----:B--2---:R-:W-:Y:S02]  /*23970*/  LEA R2, R3, R2, 0x18 ;  /* 0x0000000203027211 */ /* 0x004fe400078ec0ff */
[----:B------:R-:W-:-:S03]  /*23980*/  SHF.L.U32 R3, R13, 0x1f, RZ ;  /* 0x0000001f0d037819 */ /* 0x000fc600000006ff */
[----:B------:R-:W-:-:S04]  /*23990*/  IMAD R2, R14, 0x8, R2 ;  /* 0x000000080e027824 */ /* 0x000fc800078e0202 */
[----:B------:R-:W2:Y:S02]  /*239a0*/  SYNCS.PHASECHK.TRANS64.TRYWAIT P0, [R2+URZ+0x34840], R3 ;  /* 0x03484003020075a7 */ /* 0x000ea4000800017f */
[----:B--2---:R-:W-:Y:S05]  /*239b0*/  @!P0 BRA `(.L_x_6248) ;  /* 0x0000002400f88947 */ /* 0x004fea0003800000 */
.L_x_6342:
        /* <DEDUP_REMOVED lines=11> */
.L_x_6249:
[----:B0-----:R-:W3:Y:S04]  /*23a70*/  LDL R14, [R1+0x4] ;  /* 0x00000400010e7983 */ /* 0x001ee80000100800 */
        /* <DEDUP_REMOVED lines=12> */
[----:B------:R-:W-:-:S04]  /*23b40*/  SHF.L.U32 R8, R8, 0x1f, RZ ;  /* 0x0000001f08087819 */ /* 0x000fc800000006ff */
        /* <DEDUP_REMOVED lines=9> */
[----:B------:R-:W-:-:S03]  /*23be0*/  UIADD3 UR15, UR8, 0x23c00, URZ ;  /* 0x00023c00080f7890 */ /* 0x000fc6000fffe03f */
[----:B------:R-:W-:-:S04]  /*23bf0*/  UMOV UR8, UR14 ;  /* 0x0000000e00087c82 */ /* 0x000fc80008000000 */
[----:B------:R0:W-:Y:S02]  /*23c00*/  UTMALDG.4D [UR8], [UR4], desc[UR6] ;  /* 0x00000608040075b4 */ /* 0x0001e40008019000 */
[----:B0-----:R-:W-:Y:S01]  /*23c10*/  UMOV UR8, UR15 ;  /* 0x0000000f00087c82 */ /* 0x001fe20008000000 */
[----:B------:R-:W-:Y:S02]  /*23c20*/  UMOV UR10, UR16 ;  /* 0x00000010000a7c82 */ /* 0x000fe40008000000 */
[----:B------:R0:W-:Y:S01]  /*23c30*/  UTMALDG.4D [UR8], [UR4], desc[UR6] ;  /* 0x00000608040075b4 */ /* 0x0001e20008019000 */
[----:B------:R-:W1:Y:S02]  /*23c40*/  SYNCS.PHASECHK.TRANS64.TRYWAIT P0, [R2+URZ+0x34860], R8 ;  /* 0x03486008020075a7 */ /* 0x000e64000800017f */
[----:B01----:R-:W-:Y:S05]  /*23c50*/  @!P0 BRA `(.L_x_6250) ;  /* 0x0000002400648947 */ /* 0x003fea0003800000 */
.L_x_6343:
        /* <DEDUP_REMOVED lines=10> */
.L_x_6251:
[----:B------:R-:W2:Y:S02]  /*23d00*/  LDL R3, [R1] ;  /* 0x0000000001037983 */ /* 0x000ea40000100800 */
[----:B--2---:R-:W-:-:S13]  /*23d10*/  LOP3.LUT P0, RZ, R3, 0x40, RZ, 0xc0, !PT ;  /* 0x0000004003ff7812 */ /* 0x004fda000780c0ff */
[----:B------:R-:W-:Y:S05]  /*23d20*/  @P0 BRA `(.L_x_6252) ;  /* 0x0000000000040947 */ /* 0x000fea0003800000 */
[----:B------:R-:W-:Y:S01]  /*23d30*/  BPT.TRAP 0x1 ;  /* 0x000000040000795c */ /* 0x000fe20000300000 */
.L_x_6252:
        /* <DEDUP_REMOVED lines=29> */
.L_x_6246:
[----:B------:R-:W-:Y:S05]  /*23f10*/  BSYNC B1 ;  /* 0x0000000000017941 */ /* 0x000fea0003800000 */
.L_x_6245:
[C---:B------:R-:W-:Y:S02]  /*23f20*/  ISETP.GT.AND P0, PT, R6.reuse, 0x1, PT ;  /* 0x000000010600780c */ /* 0x040fe40003f04270 */
[----:B------:R-:W-:-:S11]  /*23f30*/  IADD3 R6, R6, -0x2, RZ ;  /* 0xfffffffe06067810 */ /* 0x000fd60007ffe0ff */
[----:B------:R-:W-:Y:S05]  /*23f40*/  @P0 BRA `(.L_x_6253) ;  /* 0xfffffff000000947 */ /* 0x000fea000383ffff */
.L_x_6226:
[----:B------:R-:W-:Y:S05]  /*23f50*/  BSYNC B0 ;  /* 0x0000000000007941 */ /* 0x000fea0003800000 */
.L_x_6225:
        /* <DEDUP_REMOVED lines=18> */
.L_x_6255:
[----:B------:R-:W-:Y:S05]  /*24080*/  BSYNC B0 ;  /* 0x0000000000007941 */ /* 0x000fea0003800000 */
.L_x_6254:
[----:B------:R-:W-:Y:S04]  /*24090*/  BSSY B0, `(.L_x_6256) ;  /* 0x0000035000007945 */ /* 0x000fe80003800000 */
[----:B------:R-:W-:Y:S05]  /*240a0*/  @!P6 BRA `(.L_x_6257) ;  /* 0x0000000000cce947 */ /* 0x000fea0003800000 */
[----:B------:R-:W2:Y:S01]  /*240b0*/  LDL R2, [R1+0x4] ;  /* 0x0000040001027983 */ /* 0x000ea20000100800 */
        /* <DEDUP_REMOVED lines=8> */
.L_x_6344:
        /* <DEDUP_REMOVED lines=10> */
.L_x_6259:
[----:B------:R-:W2:Y:S02]  /*241e0*/  LDL R0, [R1] ;  /* 0x0000000001007983 */ /* 0x000ea40000100800 */
[----:B--2---:R-:W-:-:S13]  /*241f0*/  LOP3.LUT P0, RZ, R0, 0x40, RZ, 0xc0, !PT ;  /* 0x0000004000ff7812 */ /* 0x004fda000780c0ff */
[----:B------:R-:W-:Y:S05]  /*24200*/  @P0 BRA `(.L_x_6260) ;  /* 0x0000000000040947 */ /* 0x000fea0003800000 */
[----:B------:R-:W-:Y:S01]  /*24210*/  BPT.TRAP 0x1 ;  /* 0x000000040000795c */ /* 0x000fe20000300000 */
.L_x_6260:
[----:B------:R-:W2:Y:S01]  /*24220*/  LDL R0, [R1+0x4] ;  /* 0x0000040001007983 */ /* 0x000ea20000100800 */
        /* <DEDUP_REMOVED lines=27> */
.L_x_6257:
[----:B------:R-:W-:Y:S05]  /*243e0*/  BSYNC B0 ;  /* 0x0000000000007941 */ /* 0x000fea0003800000 */
.L_x_6256:
[----:B------:R-:W2:Y:S04]  /*243f0*/  LDL.LU R0, [R1+0x4] ;  /* 0x0000040001007983 */ /* 0x000ea80000300800 */
[----:B------:R-:W3:Y:S01]  /*24400*/  LDL.LU R3, [R1+0xc] ;  /* 0x00000c0001037983 */ /* 0x000ee20000300800 */
[----:B--2---:R-:W-:-:S04]  /*24410*/  IADD3 R0, R0, 0x1, RZ ;  /* 0x0000000100007810 */ /* 0x004fc80007ffe0ff */
[----:B------:R-:W-:-:S04]  /*24420*/  ISETP.NE.AND P0, PT, R0, 0x2, PT ;  /* 0x000000020000780c */ /* 0x000fc80003f05270 */
[----:B------:R-:W-:Y:S02]  /*24430*/  SEL R2, RZ, 0x1, P0 ;  /* 0x00000001ff027807 */ /* 0x000fe40000000000 */
[----:B------:R-:W-:Y:S02]  /*24440*/  SEL R0, R0, RZ, P0 ;  /* 0x000000ff00007207 */ /* 0x000fe40000000000 */
[----:B---3--:R-:W-:-:S05]  /*24450*/  LOP3.LUT R3, R3, R2, RZ, 0x3c, !PT ;  /* 0x0000000203037212 */ /* 0x008fca00078e3cff */
[----:B------:R1:W-:Y:S04]  /*24460*/  STL [R1+0xc], R3 ;  /* 0x00000c0301007387 */ /* 0x0003e80000100800 */
[----:B------:R1:W-:Y:S02]  /*24470*/  STL [R1+0x4], R0 ;  /* 0x0000040001007387 */ /* 0x0003e40000100800 */
.L_x_6211:
[----:B------:R-:W-:Y:S05]  /*24480*/  BSYNC B6 ;  /* 0x0000000000067941 */ /* 0x000fea0003800000 */
.L_x_6209:
[----:B------:R-:W-:-:S03]  /*24490*/  UMOV UR4, 0xffffffff ;  /* 0xffffffff00047882 */ /* 0x000fc60000000000 */
[----:B------:R-:W-:Y:S05]  /*244a0*/  BRA.DIV UR4, `(.L_x_6261) ;  /* 0x0000001e04787947 */ /* 0x000fea000b800000 */
[----:B------:R2:W3:Y:S04]  /*244b0*/  SHFL.IDX PT, R4, R16, RZ, 0x1f ;  /* 0x00001fff10047589 */ /* 0x0004e800000e0000 */
[----:B------:R2:W4:Y:S02]  /*244c0*/  SHFL.IDX PT, R5, R16, 0x1, 0x1f ;  /* 0x00201f0010057f89 */ /* 0x00052400000e0000 */
.L_x_6348:
[----:B------:R-:W0:Y:S01]  /*244d0*/  S2R R9, SR_TID.X ;  /* 0x0000000000097919 */ /* 0x000e220000002100 */
[----:B------:R-:W-:Y:S01]  /*244e0*/  ULDC UR4, c[0x0][0xc14] ;  /* 0x0003050000047ab9 */ /* 0x000fe20000000800 */
[----:B------:R-:W-:Y:S01]  /*244f0*/  BSSY B0, `(.L_x_6262) ;  /* 0x000000c000007945 */ /* 0x000fe20003800000 */
[----:B-1----:R-:W-:Y:S01]  /*24500*/  IMAD.U32 R0, RZ, RZ, UR4 ;  /* 0x00000004ff007e24 */ /* 0x002fe2000f8e00ff */
[----:B------:R-:W-:Y:S02]  /*24510*/  MOV R3, RZ ;  /* 0x000000ff00037202 */ /* 0x000fe40000000f00 */
        /* <DEDUP_REMOVED lines=9> */
.L_x_6263:
[----:B------:R-:W-:Y:S05]  /*245b0*/  BSYNC B0 ;  /* 0x0000000000007941 */ /* 0x000fea0003800000 */
.L_x_6262:
        /* <DEDUP_REMOVED lines=23> */
.L_x_6356:
[----:B------:R-:W-:Y:S02]  /*24730*/  ULDC UR4, c[0x0][0xc10] ;  /* 0x0003040000047ab9 */ /* 0x000fe40000000800 */
[----:B--2---:R-:W-:-:S05]  /*24740*/  MOV R16, UR4 ;  /* 0x0000000400107c02 */ /* 0x004fca0008000f00 */
[----:B-1----:R-:W-:-:S04]  /*24750*/  IMAD R14, R14, R16, RZ ;  /* 0x000000100e0e7224 */ /* 0x002fc800078e02ff */
[----:B----4-:R-:W-:-:S05]  /*24760*/  IMAD.IADD R5, R5, 0x1, R14 ;  /* 0x0000000105057824 */ /* 0x010fca00078e020e */
[----:B---3--:R-:W-:-:S13]  /*24770*/  ISETP.GT.AND P0, PT, R5, R4, PT ;  /* 0x000000040500720c */ /* 0x008fda0003f04270 */
[----:B------:R-:W-:Y:S05]  /*24780*/  @P0 BRA `(.L_x_6265) ;  /* 0x0000000000b80947 */ /* 0x000fea0003800000 */
[----:B------:R-:W1:Y:S02]  /*24790*/  LDC R0, c[0x0][0xc14] ;  /* 0x00030500ff007b82 */ /* 0x000e640000000800 */
.L_x_6270:
        /* <DEDUP_REMOVED lines=15> */
.L_x_6268:
[----:B------:R-:W-:Y:S05]  /*24890*/  BSYNC B0 ;  /* 0x0000000000007941 */ /* 0x000fea0003800000 */
.L_x_6267:
        /* <DEDUP_REMOVED lines=17> */
[----:B--2---:R-:W-:-:S05]  /*249b0*/  SEL R8, R14, RZ, P1 ;  /* 0x000000ff0e087207 */ /* 0x004fca0000800000 */
[----:B------:R-:W-:-:S05]  /*249c0*/  IMAD.IADD R8, R7, 0x1, R8 ;  /* 0x0000000107087824 */ /* 0x000fca00078e0208 */
[----:B------:R-:W2:Y:S02]  /*249d0*/  SHFL.UP PT, R14, R8, 0x10, RZ ;  /* 0x06000000080e7989 */ /* 0x000ea400000e00ff */
[----:B--2---:R-:W-:-:S04]  /*249e0*/  SEL R9, R14, RZ, P0 ;  /* 0x000000ff0e097207 */ /* 0x004fc80000000000 */
[----:B01----:R-:W-:-:S05]  /*249f0*/  IADD3 R2, R8, R9, RZ ;  /* 0x0000000908027210 */ /* 0x003fca0007ffe0ff */
[----:B------:R0:W1:Y:S02]  /*24a00*/  SHFL.IDX PT, R14, R2, 0x1f, 0x1f ;  /* 0x03e01f00020e7f89 */ /* 0x00006400000e0000 */
.L_x_6364:
[----:B------:R-:W-:Y:S02]  /*24a10*/  ULDC UR4, c[0x0][0xc10] ;  /* 0x0003040000047ab9 */ /* 0x000fe40000000800 */
[----:B------:R-:W-:-:S04]  /*24a20*/  IMAD.U32 R16, RZ, RZ, UR4 ;  /* 0x00000004ff107e24 */ /* 0x000fc8000f8e00ff */
[----:B-1----:R-:W-:-:S04]  /*24a30*/  IMAD R14, R14, R16, RZ ;  /* 0x000000100e0e7224 */ /* 0x002fc800078e02ff */
[----:B------:R-:W-:-:S05]  /*24a40*/  IMAD.IADD R5, R14, 0x1, R5 ;  /* 0x000000010e057824 */ /* 0x000fca00078e0205 */
[----:B------:R-:W-:-:S13]  /*24a50*/  ISETP.GT.AND P0, PT, R5, R4, PT ;  /* 0x000000040500720c */ /* 0x000fda0003f04270 */
[----:B------:R-:W-:Y:S05]  /*24a60*/  @!P0 BRA `(.L_x_6270) ;  /* 0xfffffffc004c8947 */ /* 0x000fea000383ffff */
.L_x_6265:
        /* <DEDUP_REMOVED lines=8> */
.L_x_6368:
[----:B------:R-:W-:Y:S01]  /*24af0*/  ISETP.NE.AND P0, PT, R6, RZ, PT ;  /* 0x000000ff0600720c */ /* 0x000fe20003f05270 */
[----:B------:R-:W-:-:S12]  /*24b00*/  IMAD.MOV.U32 R14, RZ, RZ, RZ ;  /* 0x000000ffff0e7224 */ /* 0x000fd800078e00ff */
[----:B------:R-:W-:Y:S05]  /*24b10*/  @!P0 BRA `(.L_x_6272) ;  /* 0x0000000000108947 */ /* 0x000fea0003800000 */
[----:B------:R-:W-:Y:S01]  /*24b20*/  UMOV UR4, 0xffffffff ;  /* 0xffffffff00047882 */ /* 0x000fe20000000000 */
[----:B------:R-:W-:Y:S02]  /*24b30*/  VIADD R12, R5, 0xffffffff ;  /* 0xffffffff050c7836 */ /* 0x000fe40000000000 */
[----:B------:R-:W-:Y:S05]  /*24b40*/  BRA.DIV UR4, `(.L_x_6273) ;  /* 0x0000002204047947 */ /* 0x000fea000b800000 */
[----:B------:R3:W4:Y:S02]  /*24b50*/  SHFL.IDX PT, R14, R2, R12, 0x1f ;  /* 0x00001f0c020e7589 */ /* 0x00072400000e0000 */
.L_x_6272:
[----:B--2---:R-:W-:Y:S01]  /*24b60*/  IABS R6, R17 ;  /* 0x0000001100067213 */ /* 0x004fe20000000000 */
[----:B----4-:R-:W-:Y:S02]  /*24b70*/  IMAD R16, R14, R16, R7 ;  /* 0x000000100e107224 */ /* 0x010fe400078e0207 */
[----:B0--3--:R-:W-:Y:S01]  /*24b80*/  IMAD.MOV.U32 R2, RZ, RZ, RZ ;  /* 0x000000ffff027224 */ /* 0x009fe200078e00ff */
[----:B------:R-:W0:Y:S01]  /*24b90*/  I2F.RP R7, R6 ;  /* 0x0000000600077306 */ /* 0x000e220000209400 */
[----:B------:R-:W-:-:S07]  /*24ba0*/  IMAD.IADD R19, R5, 0x1, R19 ;  /* 0x0000000105137824 */ /* 0x000fce00078e0213 */
[----:B0-----:R-:W0:Y:S02]  /*24bb0*/  MUFU.RCP R7, R7 ;  /* 0x0000000700077308 */ /* 0x001e240000001000 */
[----:B0-----:R-:W-:-:S06]  /*24bc0*/  IADD3 R8, R7, 0xffffffe, RZ ;  /* 0x0ffffffe07087810 */ /* 0x001fcc0007ffe0ff */
[----:B-1----:R-:W0:Y:S02]  /*24bd0*/  F2I.FTZ.U32.TRUNC.NTZ R3, R8 ;  /* 0x0000000800037305 */ /* 0x002e24000021f000 */
[----:B0-----:R-:W-:-:S04]  /*24be0*/  IMAD.MOV R9, RZ, RZ, -R3 ;  /* 0x000000ffff097224 */ /* 0x001fc800078e0a03 */
[----:B------:R-:W-:-:S04]  /*24bf0*/  IMAD R9, R9, R6, RZ ;  /* 0x0000000609097224 */ /* 0x000fc800078e02ff */
[----:B------:R-:W-:Y:S01]  /*24c00*/  IMAD.HI.U32 R3, R3, R9, R2 ;  /* 0x0000000903037227 */ /* 0x000fe200078e0002 */
[----:B------:R-:W-:Y:S02]  /*24c10*/  IADD3 R2, R4, -R16, RZ ;  /* 0x8000001004027210 */ /* 0x000fe40007ffe0ff */
[----:B------:R-:W-:Y:S02]  /*24c20*/  IABS R9, R17 ;  /* 0x0000001100097213 */ /* 0x000fe40000000000 */
[----:B------:R-:W-:-:S03]  /*24c30*/  IABS R4, R2 ;  /* 0x0000000200047213 */ /* 0x000fc60000000000 */
[----:B------:R-:W-:Y:S02]  /*24c40*/  IMAD.MOV R7, RZ, RZ, -R9 ;  /* 0x000000ffff077224 */ /* 0x000fe400078e0a09 */
        /* <DEDUP_REMOVED lines=16> */
.L_x_6266:
[----:B------:R-:W-:Y:S01]  /*24d50*/  UMOV UR4, URZ ;  /* 0x0000003f00047c82 */ /* 0x000fe20008000000 */
[----:B------:R-:W-:Y:S01]  /*24d60*/  UMOV UR5, URZ ;  /* 0x0000003f00057c82 */ /* 0x000fe20008000000 */
[----:B------:R-:W-:Y:S01]  /*24d70*/  ULDC UR6, c[0x0][0xc14] ;  /* 0x0003050000067ab9 */ /* 0x000fe20000000800 */
[----:B------:R-:W-:Y:S01]  /*24d80*/  MOV R16, R4 ;  /* 0x0000000400107202 */ /* 0x000fe20000000f00 */
[----:B------:R-:W-:Y:S01]  /*24d90*/  IMAD.U32 R17, RZ, RZ, UR4 ;  /* 0x00000004ff117e24 */ /* 0x000fe2000f8e00ff */
[----:B------:R-:W-:Y:S01]  /*24da0*/  MOV R19, UR6 ;  /* 0x0000000600137c02 */ /* 0x000fe20008000f00 */
[----:B------:R-:W-:-:S07]  /*24db0*/  IMAD.U32 R18, RZ, RZ, UR5 ;  /* 0x00000005ff127e24 */ /* 0x000fce000f8e00ff */
.L_x_6274:
        /* <DEDUP_REMOVED lines=12> */
.L_x_6188:
        /* <DEDUP_REMOVED lines=12> */
.L_x_6371:
[----:B------:R-:W-:Y:S05]  /*24f40*/  BSYNC B0 ;  /* 0x0000000000007941 */ /* 0x000fea0003800000 */
.L_x_6276:
[----:B------:R-:W-:-:S03]  /*24f50*/  UMOV UR4, 0xffffffff ;  /* 0xffffffff00047882 */ /* 0x000fc60000000000 */
[----:B------:R-:W-:Y:S05]  /*24f60*/  BRA.DIV UR4, `(.L_x_6278) ;  /* 0x0000001e04347947 */ /* 0x000fea000b800000 */
[----:B------:R-:W1:Y:S02]  /*24f70*/  S2R R2, SR_TID.X ;  /* 0x0000000000027919 */ /* 0x000e640000002100 */
[----:B-1----:R-:W-:-:S04]  /*24f80*/  SHF.R.U32.HI R2, RZ, 0x5, R2 ;  /* 0x00000005ff027819 */ /* 0x002fc80000011602 */
[----:B------:R-:W-:-:S05]  /*24f90*/  LOP3.LUT R2, R2, 0x3, RZ, 0xc0, !PT ;  /* 0x0000000302027812 */ /* 0x000fca00078ec0ff */
[----:B------:R1:W2:Y:S02]  /*24fa0*/  SHFL.IDX PT, R14, R2, RZ, 0x1f ;  /* 0x00001fff020e7589 */ /* 0x0002a400000e0000 */
.L_x_6374:
[----:B--2---:R-:W-:-:S13]  /*24fb0*/  ISETP.NE.AND P0, PT, R14, RZ, PT ;  /* 0x000000ff0e00720c */ /* 0x004fda0003f05270 */
[----:B------:R-:W-:Y:S05]  /*24fc0*/  @P0 BRA `(.L_x_5962) ;  /* 0x0000000000940947 */ /* 0x000fea0003800000 */
[----:B------:R-:W-:-:S03]  /*24fd0*/  UMOV UR4, 0xffffffff ;  /* 0xffffffff00047882 */ /* 0x000fc60000000000 */
[----:B------:R-:W-:Y:S05]  /*24fe0*/  BRA.DIV UR4, `(.L_x_6279) ;  /* 0x0000001e04487947 */ /* 0x000fea000b800000 */
[----:B------:R-:W-:-:S13]  /*24ff0*/  ELECT P6, URZ, PT ;  /* 0x00000000003f782f */ /* 0x000fda00038c0000 */
.L_x_6377:
[----:B------:R-:W-:Y:S05]  /*25000*/  @!P6 BRA `(.L_x_5962) ;  /* 0x000000000084e947 */ /* 0x000fea0003800000 */
[----:B------:R-:W-:-:S06]  /*25010*/  ULOP3.LUT UR4, UR60, 0x2, URZ, 0xfc, !UPT ;  /* 0x000000023c047892 */ /* 0x000fcc000f8efc3f */
[----:B-1----:R-:W-:-:S04]  /*25020*/  MOV R2, UR4 ;  /* 0x0000000400027c02 */ /* 0x002fc80008000f00 */
[----:B------:R-:W-:-:S13]  /*25030*/  ISETP.NE.AND P2, PT, R2, 0x3, PT ;  /* 0x000000030200780c */ /* 0x000fda0003f45270 */
[----:B------:R-:W-:Y:S05]  /*25040*/  @!P2 BRA `(.L_x_6280) ;  /* 0x000000000004a947 */ /* 0x000fea0003800000 */
[----:B------:R-:W-:Y:S01]  /*25050*/  BPT.TRAP 0x1 ;  /* 0x000000040000795c */ /* 0x000fe20000300000 */
.L_x_6280:
[----:B0-----:R-:W2:Y:S04]  /*25060*/  LDL R3, [R1+0x4] ;  /* 0x0000040001037983 */ /* 0x001ea80000100800 */
        /* <DEDUP_REMOVED lines=13> */
.L_x_6378:
[----:B------:R-:W1:Y:S02]  /*25140*/  SYNCS.PHASECHK.TRANS64.TRYWAIT P0, [R7+URZ], R2 ;  /* 0x00000002070075a7 */ /* 0x000e64000800017f */
[----:B-1----:R-:W-:Y:S05]  /*25150*/  @!P0 BRA `(.L_x_6282) ;  /* 0x0000001c00208947 */ /* 0x002fea0003800000 */
.L_x_6379:
[----:B------:R-:W-:Y:S05]  /*25160*/  @!P2 BRA `(.L_x_6283) ;  /* 0x000000000004a947 */ /* 0x000fea0003800000 */
[----:B------:R-:W-:Y:S01]  /*25170*/  BPT.TRAP 0x1 ;  /* 0x000000040000795c */ /* 0x000fe20000300000 */
.L_x_6283:
[----:B------:R-:W2:Y:S01]  /*25180*/  LDL.LU R4, [R1+0x4] ;  /* 0x0000040001047983 */ /* 0x000ea20000300800 */
[----:B------:R-:W-:-:S05]  /*25190*/  VIADD R0, R0, 0x34860 ;  /* 0x0003486000007836 */ /* 0x000fca0000000000 */
[----:B--2---:R-:W-:-:S04]  /*251a0*/  LEA R4, R4, R0, 0x3 ;  /* 0x0000000004047211 */ /* 0x004fc800078e18ff */
[----:B------:R-:W2:Y:S02]  /*251b0*/  SYNCS.PHASECHK.TRANS64.TRYWAIT P0, [R4+URZ], R5 ;  /* 0x00000005040075a7 */ /* 0x000ea4000800017f */
[----:B--2---:R-:W-:Y:S05]  /*251c0*/  @!P0 BRA `(.L_x_6284) ;  /* 0x0000001c00188947 */ /* 0x004fea0003800000 */
.L_x_6380:
[----:B------:R-:W-:-:S07]  /*251d0*/  IMAD R3, R3, 0x8, R0 ;  /* 0x0000000803037824 */ /* 0x000fce00078e0200 */
.L_x_6285:
[----:B---3--:R3:W4:Y:S02]  /*251e0*/  SYNCS.PHASECHK.TRANS64.TRYWAIT P0, [R3+URZ], R2 ;  /* 0x00000002030075a7 */ /* 0x008724000800017f */
[----:B----4-:R-:W-:Y:S05]  /*251f0*/  @!P0 NANOSLEEP.SYNCS 0x989680 ;  /* 0x009896800000895d */ /* 0x010fea0003900000 */
[----:B------:R-:W4:Y:S02]  /*25200*/  @!P0 SYNCS.PHASECHK.TRANS64 P0, [R3+URZ], R2 ;  /* 0x00000002030085a7 */ /* 0x000f24000800007f */
[----:B----4-:R-:W-:Y:S05]  /*25210*/  @!P0 BRA `(.L_x_6285) ;  /* 0xfffffffc00f08947 */ /* 0x010fea000383ffff */
.L_x_5962:
[----:B------:R-:W-:Y:S05]  /*25220*/  BSYNC B7 ;  /* 0x0000000000077941 */ /* 0x000fea0003800000 */
.L_x_5959:
[----:B------:R-:W-:Y:S05]  /*25230*/  EXIT ;  /* 0x000000000000794d */ /* 0x000fea0003800000 */
.L_x_5988:
[----:B0-----:R0:W1:Y:S02]  /*25240*/  SYNCS.PHASECHK.TRANS64.TRYWAIT P6, [R3+URZ+0x34890], R0 ;  /* 0x03489000030075a7 */ /* 0x00106400080c017f */
[----:B-1----:R-:W-:Y:S05]  /*25250*/  @!P6 NANOSLEEP.SYNCS 0x989680 ;  /* 0x009896800000e95d */ /* 0x002fea0003900000 */
[----:B------:R-:W1:Y:S02]  /*25260*/  @!P6 SYNCS.PHASECHK.TRANS64 P6, [R3+URZ+0x34890], R0 ;  /* 0x034890000300e5a7 */ /* 0x000e6400080c007f */
[----:B-1----:R-:W-:Y:S05]  /*25270*/  @!P6 BRA `(.L_x_5988) ;  /* 0xfffffffc00f0e947 */ /* 0x002fea000383ffff */
[----:B------:R-:W-:Y:S05]  /*25280*/  BRA `(.L_x_6286) ;  /* 0xfffffde800507947 */ /* 0x000fea000383ffff */
.L_x_6042:
[----:B0-----:R0:W1:Y:S02]  /*25290*/  SYNCS.PHASECHK.TRANS64.TRYWAIT P4, [R3+URZ+0x34890], R0 ;  /* 0x03489000030075a7 */ /* 0x001064000808017f */
[----:B-1----:R-:W-:Y:S05]  /*252a0*/  @!P4 NANOSLEEP.SYNCS 0x989680 ;  /* 0x009896800000c95d */ /* 0x002fea0003900000 */
[----:B------:R-:W1:Y:S02]  /*252b0*/  @!P4 SYNCS.PHASECHK.TRANS64 P4, [R3+URZ+0x34890], R0 ;  /* 0x034890000300c5a7 */ /* 0x000e64000808007f */
[----:B-1----:R-:W-:Y:S05]  /*252c0*/  @!P4 BRA `(.L_x_6042) ;  /* 0xfffffffc00f0c947 */ /* 0x002fea000383ffff */
[----:B------:R-:W-:Y:S05]  /*252d0*/  BRA `(.L_x_6287) ;  /* 0xfffffe2000d07947 */ /* 0x000fea000383ffff */
.L_x_6067:
[----:B-1----:R1:W2:Y:S02]  /*252e0*/  SYNCS.PHASECHK.TRANS64.TRYWAIT P3, [R3+URZ+0x34890], R0 ;  /* 0x03489000030075a7 */ /* 0x0022a4000806017f */
[----:B--2---:R-:W-:Y:S05]  /*252f0*/  @!P3 NANOSLEEP.SYNCS 0x989680 ;  /* 0x009896800000b95d */ /* 0x004fea0003900000 */
[----:B------:R-:W2:Y:S02]  /*25300*/  @!P3 SYNCS.PHASECHK.TRANS64 P3, [R3+URZ+0x34890], R0 ;  /* 0x034890000300b5a7 */ /* 0x000ea4000806007f */
[----:B--2---:R-:W-:Y:S05]  /*25310*/  @!P3 BRA `(.L_x_6067) ;  /* 0xfffffffc00f0b947 */ /* 0x004fea000383ffff */
[----:B------:R-:W-:Y:S05]  /*25320*/  BRA `(.L_x_6288) ;  /* 0xfffffe5400a47947 */ /* 0x000fea000383ffff */
.L_x_6081:
[----:B--2---:R2:W3:Y:S02]  /*25330*/  SYNCS.PHASECHK.TRANS64.TRYWAIT P2, [R3+URZ+0x348b0], R0 ;  /* 0x0348b000030075a7 */ /* 0x0044e4000804017f */
[----:B---3--:R-:W-:Y:S05]  /*25340*/  @!P2 NANOSLEEP.SYNCS 0x989680 ;  /* 0x009896800000a95d */ /* 0x008fea0003900000 */
[----:B------:R-:W3:Y:S02]  /*25350*/  @!P2 SYNCS.PHASECHK.TRANS64 P2, [R3+URZ+0x348b0], R0 ;  /* 0x0348b0000300a5a7 */ /* 0x000ee4000804007f */
[----:B---3--:R-:W-:Y:S05]  /*25360*/  @!P2 BRA `(.L_x_6081) ;  /* 0xfffffffc00f0a947 */ /* 0x008fea000383ffff */
[----:B------:R-:W-:Y:S05]  /*25370*/  BRA `(.L_x_6289) ;  /* 0xfffffe6000087947 */ /* 0x000fea000383ffff */
.L_x_6097:
[----:B------:R-:W0:Y:S01]  /*25380*/  S2R R5, SR_TID.X ;  /* 0x0000000000057919 */ /* 0x000e220000002100 */
[----:B------:R-:W-:Y:S01]  /*25390*/  BSSY B0, `(.L_x_6290) ;  /* 0x000000c000007945 */ /* 0x000fe20003800000 */
[----:B------:R-:W-:Y:S01]  /*253a0*/  IMAD.MOV.U32 R12, RZ, RZ, RZ ;  /* 0x000000ffff0c7224 */ /* 0x000fe200078e00ff */
[----:B------:R-:W-:Y:S01]  /*253b0*/  MOV R15, 0xffffffff ;  /* 0xffffffff000f7802 */ /* 0x000fe20000000f00 */
[----:B------:R-:W-:Y:S02]  /*253c0*/  IMAD.MOV.U32 R11, RZ, RZ, 0x1f ;  /* 0x0000001fff0b7424 */ /* 0x000fe400078e00ff */
[----:B0-----:R-:W-:-:S05]  /*253d0*/  VIADD R5, R5, 0xffffff80 ;  /* 0xffffff8005057836 */ /* 0x001fca0000000000 */
[----:B------:R-:W-:-:S04]  /*253e0*/  SHF.R.S32.HI R4, RZ, 0x1f, R5 ;  /* 0x0000001fff047819 */ /* 0x000fc80000011405 */
[----:B------:R-:W-:-:S04]  /*253f0*/  LEA.HI R4, R4, R5, RZ, 0x7 ;  /* 0x0000000504047211 */ /* 0x000fc800078f38ff */
[----:B------:R-:W-:-:S04]  /*25400*/  SHF.R.S32.HI R4, RZ, 0x7, R4 ;  /* 0x00000007ff047819 */ /* 0x000fc80000011404 */
[----:B------:R-:W-:-:S07]  /*25410*/  MOV R13, R4 ;  /* 0x00000004000d7202 */ /* 0x000fce0000000f00 */
[----:B-----5:R-:W-:Y:S05]  /*25420*/  WARPSYNC.COLLECTIVE R15, `(.L_x_6291) ;  /* 0x000000000f087348 */ /* 0x020fea0003c00000 */
[----:B------:R0:W1:Y:S02]  /*25430*/  SHFL.IDX P6, R14, R13, R12, R11 ;  /* 0x0000000c0d0e7389 */ /* 0x00006400000c000b */
[----:B01---5:R-:W-:Y:S01]  /*25440*/  ENDCOLLECTIVE ;  /* 0x000000000000791b */ /* 0x023fe20003800000 */
.L_x_6291:
[----:B------:R-:W-:Y:S05]  /*25450*/  BSYNC B0 ;  /* 0x0000000000007941 */ /* 0x000fea0003800000 */
.L_x_6290:
[----:B------:R1:W-:Y:S01]  /*25460*/  STL [R1+0x28], R14 ;  /* 0x0000280e01007387 */ /* 0x0003e20000100800 */
[----:B------:R-:W-:Y:S05]  /*25470*/  BRA `(.L_x_6292) ;  /* 0xfffffe6800f47947 */ /* 0x000fea000383ffff */
.L_x_6109:
[----:B------:R-:W-:Y:S01]  /*25480*/  BSSY B1, `(.L_x_6293) ;  /* 0x0000008000017945 */ /* 0x000fe20003800000 */
[----:B------:R-:W-:Y:S01]  /*25490*/  IMAD.MOV.U32 R13, RZ, RZ, R25 ;  /* 0x000000ffff0d7224 */ /* 0x000fe200078e0019 */
[----:B------:R-:W-:Y:S01]  /*254a0*/  MOV R11, 0x181f ;  /* 0x0000181f000b7802 */ /* 0x000fe20000000f00 */
[----:B------:R-:W-:Y:S02]  /*254b0*/  IMAD.MOV.U32 R12, RZ, RZ, RZ ;  /* 0x000000ffff0c7224 */ /* 0x000fe400078e00ff */
[----:B------:R-:W-:-:S07]  /*254c0*/  IMAD.MOV.U32 R15, RZ, RZ, -0x1 ;  /* 0xffffffffff0f7424 */ /* 0x000fce00078e00ff */
[----:B01---5:R-:W-:Y:S05]  /*254d0*/  WARPSYNC.COLLECTIVE R15, `(.L_x_6294) ;  /* 0x000000000f087348 */ /* 0x023fea0003c00000 */
[----:B-1----:R1:W2:Y:S02]  /*254e0*/  SHFL.IDX P6, R14, R13, R12, R11 ;  /* 0x0000000c0d0e7389 */ /* 0x0022a400000c000b */
[----:B012--5:R-:W-:Y:S01]  /*254f0*/  ENDCOLLECTIVE ;  /* 0x000000000000791b */ /* 0x027fe20003800000 */
.L_x_6294:
[----:B------:R-:W-:Y:S05]  /*25500*/  BSYNC B1 ;  /* 0x0000000000017941 */ /* 0x000fea0003800000 */
.L_x_6293:
[----:B------:R-:W-:Y:S05]  /*25510*/  BRA `(.L_x_6295) ;  /* 0xfffffe7000f47947 */ /* 0x000fea000383ffff */
.L_x_6110:
[----:B------:R-:W-:Y:S01]  /*25520*/  BSSY B1, `(.L_x_6296) ;  /* 0x0000008000017945 */ /* 0x000fe20003800000 */
[----:B------:R-:W-:Y:S01]  /*25530*/  IMAD.MOV.U32 R13, RZ, RZ, R24 ;  /* 0x000000ffff0d7224 */ /* 0x000fe200078e0018 */
[----:B------:R-:W-:Y:S01]  /*25540*/  MOV R12, RZ ;  /* 0x000000ff000c7202 */ /* 0x000fe20000000f00 */
[----:B------:R-:W-:Y:S02]  /*25550*/  IMAD.MOV.U32 R11, RZ, RZ, 0x181f ;  /* 0x0000181fff0b7424 */ /* 0x000fe400078e00ff */
[----:B------:R-:W-:-:S07]  /*25560*/  IMAD.MOV.U32 R15, RZ, RZ, -0x1 ;  /* 0xffffffffff0f7424 */ /* 0x000fce00078e00ff */
[----:B01---5:R-:W-:Y:S05]  /*25570*/  WARPSYNC.COLLECTIVE R15, `(.L_x_6297) ;  /* 0x000000000f087348 */ /* 0x023fea0003c00000 */
[----:B-1----:R1:W2:Y:S02]  /*25580*/  SHFL.IDX P6, R14, R13, R12, R11 ;  /* 0x0000000c0d0e7389 */ /* 0x0022a400000c000b */
[----:B012--5:R-:W-:Y:S01]  /*25590*/  ENDCOLLECTIVE ;  /* 0x000000000000791b */ /* 0x027fe20003800000 */
.L_x_6297:
[----:B------:R-:W-:Y:S05]  /*255a0*/  BSYNC B1 ;  /* 0x0000000000017941 */ /* 0x000fea0003800000 */
.L_x_6296:
[----:B------:R-:W-:Y:S05]  /*255b0*/  BRA `(.L_x_6298) ;  /* 0xfffffe7000d47947 */ /* 0x000fea000383ffff */
.L_x_6111:
[----:B------:R-:W-:Y:S01]  /*255c0*/  BSSY B1, `(.L_x_6299) ;  /* 0x0000008000017945 */ /* 0x000fe20003800000 */
[----:B------:R-:W-:Y:S01]  /*255d0*/  MOV R13, R27 ;  /* 0x0000001b000d7202 */ /* 0x000fe20000000f00 */
[----:B------:R-:W-:Y:S01]  /*255e0*/  IMAD.MOV.U32 R12, RZ, RZ, RZ ;  /* 0x000000ffff0c7224 */ /* 0x000fe200078e00ff */
[----:B------:R-:W-:Y:S01]  /*255f0*/  MOV R15, 0xffffffff ;  /* 0xffffffff000f7802 */ /* 0x000fe20000000f00 */
[----:B------:R-:W-:-:S07]  /*25600*/  IMAD.MOV.U32 R11, RZ, RZ, 0x181f ;  /* 0x0000181fff0b7424 */ /* 0x000fce00078e00ff */
[----:B01---5:R-:W-:Y:S05]  /*25610*/  WARPSYNC.COLLECTIVE R15, `(.L_x_6300) ;  /* 0x000000000f087348 */ /* 0x023fea0003c00000 */
[----:B-1----:R1:W2:Y:S02]  /*25620*/  SHFL.IDX P6, R14, R13, R12, R11 ;  /* 0x0000000c0d0e7389 */ /* 0x0022a400000c000b */
[----:B012--5:R-:W-:Y:S01]  /*25630*/  ENDCOLLECTIVE ;  /* 0x000000000000791b */ /* 0x027fe20003800000 */
.L_x_6300:
[----:B------:R-:W-:Y:S05]  /*25640*/  BSYNC B1 ;  /* 0x0000000000017941 */ /* 0x000fea0003800000 */
.L_x_6299:
[----:B------:R-:W-:Y:S05]  /*25650*/  BRA `(.L_x_6301) ;  /* 0xfffffe7000b47947 */ /* 0x000fea000383ffff */
.L_x_6112:
        /* <DEDUP_REMOVED lines=8> */
.L_x_6303:
[----:B------:R-:W-:Y:S05]  /*256e0*/  BSYNC B1 ;  /* 0x0000000000017941 */ /* 0x000fea0003800000 */
.L_x_6302:
[----:B------:R-:W-:Y:S05]  /*256f0*/  BRA `(.L_x_6304) ;  /* 0xfffffe7000947947 */ /* 0x000fea000383ffff */
.L_x_6114:
[----:B-1----:R1:W2:Y:S02]  /*25700*/  SYNCS.PHASECHK.TRANS64.TRYWAIT P0, [R2+URZ+0x34800], R33 ;  /* 0x03480021020075a7 */ /* 0x0022a4000800017f */
[----:B--2---:R-:W-:Y:S05]  /*25710*/  @!P0 NANOSLEEP.SYNCS 0x989680 ;  /* 0x009896800000895d */ /* 0x004fea0003900000 */
[----:B------:R-:W2:Y:S02]  /*25720*/  @!P0 SYNCS.PHASECHK.TRANS64 P0, [R2+URZ+0x34800], R33 ;  /* 0x03480021020085a7 */ /* 0x000ea4000800007f */
[----:B--2---:R-:W-:Y:S05]  /*25730*/  @!P0 BRA `(.L_x_6114) ;  /* 0xfffffffc00f08947 */ /* 0x004fea000383ffff */
[----:B------:R-:W-:Y:S05]  /*25740*/  BRA `(.L_x_6305) ;  /* 0xfffffe7000e87947 */ /* 0x000fea000383ffff */
.L_x_6130:
        /* <DEDUP_REMOVED lines=8> */
.L_x_6307:
[----:B------:R-:W-:Y:S05]  /*257d0*/  BSYNC B1 ;  /* 0x0000000000017941 */ /* 0x000fea0003800000 */
.L_x_6306:
[----:B------:R-:W-:Y:S05]  /*257e0*/  BRA `(.L_x_6308) ;  /* 0xfffffe8800687947 */ /* 0x000fea000383ffff */
.L_x_6131:
        /* <DEDUP_REMOVED lines=8> */
.L_x_6310:
[----:B------:R-:W-:Y:S05]  /*25870*/  BSYNC B1 ;  /* 0x0000000000017941 */ /* 0x000fea0003800000 */
.L_x_6309:
[----:B------:R-:W-:Y:S05]  /*25880*/  BRA `(.L_x_6311) ;  /* 0xfffffe8800507947 */ /* 0x000fea000383ffff */
.L_x_6132:
        /* <DEDUP_REMOVED lines=8> */
.L_x_6313:
[----:B------:R-:W-:Y:S05]  /*25910*/  BSYNC B1 ;  /* 0x0000000000017941 */ /* 0x000fea0003800000 */
.L_x_6312:
[----:B------:R-:W-:Y:S05]  /*25920*/  BRA `(.L_x_6314) ;  /* 0xfffffe8800347947 */ /* 0x000fea000383ffff */
.L_x_6133:
        /* <DEDUP_REMOVED lines=8> */
.L_x_6316:
[----:B------:R-:W-:Y:S05]  /*259b0*/  BSYNC B1 ;  /* 0x0000000000017941 */ /* 0x000fea0003800000 */
.L_x_6315:
[----:B------:R-:W-:Y:S05]  /*259c0*/  BRA `(.L_x_6317) ;  /* 0xfffffe8800187947 */ /* 0x000fea000383ffff */
.L_x_6135:
[----:B-1----:R1:W2:Y:S02]  /*259d0*/  SYNCS.PHASECHK.TRANS64.TRYWAIT P4, [R2+URZ+0x34800], R9 ;  /* 0x03480009020075a7 */ /* 0x0022a4000808017f */
[----:B--2---:R-:W-:Y:S05]  /*259e0*/  @!P4 NANOSLEEP.SYNCS 0x989680 ;  /* 0x009896800000c95d */ /* 0x004fea0003900000 */
[----:B------:R-:W2:Y:S02]  /*259f0*/  @!P4 SYNCS.PHASECHK.TRANS64 P4, [R2+URZ+0x34800], R9 ;  /* 0x034800090200c5a7 */ /* 0x000ea4000808007f */
[----:B--2---:R-:W-:Y:S05]  /*25a00*/  @!P4 BRA `(.L_x_6135) ;  /* 0xfffffffc00f0c947 */ /* 0x004fea000383ffff */
[----:B------:R-:W-:Y:S05]  /*25a10*/  BRA `(.L_x_6318) ;  /* 0xfffffe8800987947 */ /* 0x000fea000383ffff */
.L_x_6145:
[----:B--2---:R2:W3:Y:S02]  /*25a20*/  SYNCS.PHASECHK.TRANS64.TRYWAIT P2, [R0+URZ+0x34830], R3 ;  /* 0x03483003000075a7 */ /* 0x0044e4000804017f */
[----:B---3--:R-:W-:Y:S05]  /*25a30*/  @!P2 NANOSLEEP.SYNCS 0x989680 ;  /* 0x009896800000a95d */ /* 0x008fea0003900000 */
[----:B------:R-:W3:Y:S02]  /*25a40*/  @!P2 SYNCS.PHASECHK.TRANS64 P2, [R0+URZ+0x34830], R3 ;  /* 0x034830030000a5a7 */ /* 0x000ee4000804007f */
[----:B---3--:R-:W-:Y:S05]  /*25a50*/  @!P2 BRA `(.L_x_6145) ;  /* 0xfffffffc00f0a947 */ /* 0x008fea000383ffff */
[----:B------:R-:W-:Y:S05]  /*25a60*/  BRA `(.L_x_6144) ;  /* 0xfffffea400047947 */ /* 0x000fea000383ffff */
.L_x_6151:
[----:B-1----:R1:W2:Y:S02]  /*25a70*/  SYNCS.PHASECHK.TRANS64.TRYWAIT P3, [R6+URZ+0x34830], R7 ;  /* 0x03483007060075a7 */ /* 0x0022a4000806017f */
[----:B--2---:R-:W-:Y:S05]  /*25a80*/  @!P3 NANOSLEEP.SYNCS 0x989680 ;  /* 0x009896800000b95d */ /* 0x004fea0003900000 */
[----:B------:R-:W2:Y:S02]  /*25a90*/  @!P3 SYNCS.PHASECHK.TRANS64 P3, [R6+URZ+0x34830], R7 ;  /* 0x034830070600b5a7 */ /* 0x000ea4000806007f */
[----:B--2---:R-:W-:Y:S05]  /*25aa0*/  @!P3 BRA `(.L_x_6151) ;  /* 0xfffffffc00f0b947 */ /* 0x004fea000383ffff */
[----:B------:R-:W-:Y:S05]  /*25ab0*/  BRA `(.L_x_6150) ;  /* 0xffffff0800f47947 */ /* 0x000fea000383ffff */
.L_x_6155:
[----:B-1----:R1:W2:Y:S02]  /*25ac0*/  SYNCS.PHASECHK.TRANS64.TRYWAIT P2, [R6+URZ+0x34850], R4 ;  /* 0x03485004060075a7 */ /* 0x0022a4000804017f */
[----:B--2---:R-:W-:Y:S05]  /*25ad0*/  @!P2 NANOSLEEP.SYNCS 0x989680 ;  /* 0x009896800000a95d */ /* 0x004fea0003900000 */
[----:B------:R-:W2:Y:S02]  /*25ae0*/  @!P2 SYNCS.PHASECHK.TRANS64 P2, [R6+URZ+0x34850], R4 ;  /* 0x034850040600a5a7 */ /* 0x000ea4000804007f */
[----:B--2---:R-:W-:Y:S05]  /*25af0*/  @!P2 BRA `(.L_x_6155) ;  /* 0xfffffffc00f0a947 */ /* 0x004fea000383ffff */
[----:B------:R-:W-:Y:S05]  /*25b00*/  BRA `(.L_x_6152) ;  /* 0xffffff40003c7947 */ /* 0x000fea000383ffff */
.L_x_6160:
[----:B-1----:R1:W2:Y:S02]  /*25b10*/  SYNCS.PHASECHK.TRANS64.TRYWAIT P0, [R9+URZ+0x34850], R0 ;  /* 0x03485000090075a7 */ /* 0x0022a4000800017f */
[----:B--2---:R-:W-:Y:S05]  /*25b20*/  @!P0 NANOSLEEP.SYNCS 0x989680 ;  /* 0x009896800000895d */ /* 0x004fea0003900000 */
[----:B------:R-:W2:Y:S02]  /*25b30*/  @!P0 SYNCS.PHASECHK.TRANS64 P0, [R9+URZ+0x34850], R0 ;  /* 0x03485000090085a7 */ /* 0x000ea4000800007f */
[----:B--2---:R-:W-:Y:S05]  /*25b40*/  @!P0 BRA `(.L_x_6160) ;  /* 0xfffffffc00f08947 */ /* 0x004fea000383ffff */
[----:B------:R-:W-:Y:S05]  /*25b50*/  BRA `(.L_x_6159) ;  /* 0xffffff70003c7947 */ /* 0x000fea000383ffff */
.L_x_6192:
[----:B------:R-:W0:Y:S01]  /*25b60*/  S2R R11, SR_TID.X ;  /* 0x00000000000b7919 */ /* 0x000e220000002100 */
[----:B------:R-:W-:Y:S01]  /*25b70*/  BSSY B1, `(.L_x_6319) ;  /* 0x000000a000017945 */ /* 0x000fe20003800000 */
[----:B------:R-:W-:Y:S01]  /*25b80*/  IMAD.MOV.U32 R12, RZ, RZ, RZ ;  /* 0x000000ffff0c7224 */ /* 0x000fe200078e00ff */
[----:B------:R-:W-:Y:S02]  /*25b90*/  MOV R15, 0xffffffff ;  /* 0xffffffff000f7802 */ /* 0x000fe40000000f00 */
[----:B0-----:R-:W-:-:S04]  /*25ba0*/  SHF.R.U32.HI R11, RZ, 0x5, R11 ;  /* 0x00000005ff0b7819 */ /* 0x001fc8000001160b */
[----:B------:R-:W-:-:S04]  /*25bb0*/  LOP3.LUT R11, R11, 0x3, RZ, 0xc0, !PT ;  /* 0x000000030b0b7812 */ /* 0x000fc800078ec0ff */
[----:B------:R-:W-:Y:S01]  /*25bc0*/  MOV R13, R11 ;  /* 0x0000000b000d7202 */ /* 0x000fe20000000f00 */
[----:B------:R-:W-:-:S07]  /*25bd0*/  IMAD.MOV.U32 R11, RZ, RZ, 0x1f ;  /* 0x0000001fff0b7424 */ /* 0x000fce00078e00ff */
[----:B-----5:R-:W-:Y:S05]  /*25be0*/  WARPSYNC.COLLECTIVE R15, `(.L_x_6320) ;  /* 0x000000000f087348 */ /* 0x020fea0003c00000 */
[----:B------:R0:W1:Y:S02]  /*25bf0*/  SHFL.IDX P6, R14, R13, R12, R11 ;  /* 0x0000000c0d0e7389 */ /* 0x00006400000c000b */
[----:B01---5:R-:W-:Y:S01]  /*25c00*/  ENDCOLLECTIVE ;  /* 0x000000000000791b */ /* 0x023fe20003800000 */
.L_x_6320:
[----:B------:R-:W-:Y:S05]  /*25c10*/  BSYNC B1 ;  /* 0x0000000000017941 */ /* 0x000fea0003800000 */
.L_x_6319:
[----:B------:R-:W-:Y:S05]  /*25c20*/  BRA `(.L_x_6321) ;  /* 0xffffffac005c7947 */ /* 0x000fea000383ffff */
.L_x_6193:
[----:B------:R-:W-:Y:S01]  /*25c30*/  BSSY B1, `(.L_x_6322) ;  /* 0x0000006000017945 */ /* 0x000fe20003800000 */
[----:B------:R-:W-:-:S07]  /*25c40*/  IMAD.MOV.U32 R15, RZ, RZ, -0x1 ;  /* 0xffffffffff0f7424 */ /* 0x000fce00078e00ff */
[----:B-----5:R-:W-:Y:S05]  /*25c50*/  WARPSYNC.COLLECTIVE R15, `(.L_x_6323) ;  /* 0x000000000f0c7348 */ /* 0x020fea0003c00000 */
[----:B------:R-:W-:Y:S02]  /*25c60*/  ELECT P6, UR62, PT ;  /* 0x00000000003e782f */ /* 0x000fe400038c0000 */
[----:B------:R-:W-:Y:S01]  /*25c70*/  MOV R14, UR62 ;  /* 0x0000003e000e7c02 */ /* 0x000fe20008000f00 */
[----:B-----5:R-:W-:Y:S10]  /*25c80*/  ENDCOLLECTIVE ;  /* 0x000000000000791b */ /* 0x020ff40003800000 */
.L_x_6323:
[----:B------:R-:W-:Y:S05]  /*25c90*/  BSYNC B1 ;  /* 0x0000000000017941 */ /* 0x000fea0003800000 */
.L_x_6322:
[----:B------:R-:W-:Y:S05]  /*25ca0*/  BRA `(.L_x_6324) ;  /* 0xffffffac00487947 */ /* 0x000fea000383ffff */
.L_x_6195:
[----:B0-----:R0:W1:Y:S02]  /*25cb0*/  SYNCS.PHASECHK.TRANS64.TRYWAIT P0, [R9+URZ+0x34820], R5 ;  /* 0x03482005090075a7 */ /* 0x001064000800017f */
[----:B-1----:R-:W-:Y:S05]  /*25cc0*/  @!P0 NANOSLEEP.SYNCS 0x989680 ;  /* 0x009896800000895d */ /* 0x002fea0003900000 */
[----:B------:R-:W1:Y:S02]  /*25cd0*/  @!P0 SYNCS.PHASECHK.TRANS64 P0, [R9+URZ+0x34820], R5 ;  /* 0x03482005090085a7 */ /* 0x000e64000800007f */
[----:B-1----:R-:W-:Y:S05]  /*25ce0*/  @!P0 BRA `(.L_x_6195) ;  /* 0xfffffffc00f08947 */ /* 0x002fea000383ffff */
[----:B------:R-:W-:Y:S05]  /*25cf0*/  BRA `(.L_x_6325) ;  /* 0xffffffac00647947 */ /* 0x000fea000383ffff */
.L_x_6198:
[----:B0-----:R0:W1:Y:S02]  /*25d00*/  SYNCS.PHASECHK.TRANS64.TRYWAIT P0, [R5+URZ+0x348a0], R10 ;  /* 0x0348a00a050075a7 */ /* 0x001064000800017f */
[----:B-1----:R-:W-:Y:S05]  /*25d10*/  @!P0 NANOSLEEP.SYNCS 0x989680 ;  /* 0x009896800000895d */ /* 0x002fea0003900000 */
[----:B------:R-:W1:Y:S02]  /*25d20*/  @!P0 SYNCS.PHASECHK.TRANS64 P0, [R5+URZ+0x348a0], R10 ;  /* 0x0348a00a050085a7 */ /* 0x000e64000800007f */
[----:B-1----:R-:W-:Y:S05]  /*25d30*/  @!P0 BRA `(.L_x_6198) ;  /* 0xfffffffc00f08947 */ /* 0x002fea000383ffff */
[----:B------:R-:W-:Y:S05]  /*25d40*/  BRA `(.L_x_6326) ;  /* 0xffffffac00747947 */ /* 0x000fea000383ffff */
.L_x_6200:
[----:B-1----:R1:W2:Y:S02]  /*25d50*/  SYNCS.PHASECHK.TRANS64.TRYWAIT P0, [R5+URZ+0x348c0], R10 ;  /* 0x0348c00a050075a7 */ /* 0x0022a4000800017f */
[----:B--2---:R-:W-:Y:S05]  /*25d60*/  @!P0 NANOSLEEP.SYNCS 0x989680 ;  /* 0x009896800000895d */ /* 0x004fea0003900000 */
[----:B------:R-:W2:Y:S02]  /*25d70*/  @!P0 SYNCS.PHASECHK.TRANS64 P0, [R5+URZ+0x348c0], R10 ;  /* 0x0348c00a050085a7 */ /* 0x000ea4000800007f */
[----:B--2---:R-:W-:Y:S05]  /*25d80*/  @!P0 BRA `(.L_x_6200) ;  /* 0xfffffffc00f08947 */ /* 0x004fea000383ffff */
[----:B------:R-:W-:Y:S05]  /*25d90*/  BRA `(.L_x_6327) ;  /* 0xffffffac00ec7947 */ /* 0x000fea000383ffff */
.L_x_6204:
[----:B0-----:R0:W1:Y:S02]  /*25da0*/  SYNCS.PHASECHK.TRANS64.TRYWAIT P0, [R6+URZ+0x348a0], R7 ;  /* 0x0348a007060075a7 */ /* 0x001064000800017f */
[----:B-1----:R-:W-:Y:S05]  /*25db0*/  @!P0 NANOSLEEP.SYNCS 0x989680 ;  /* 0x009896800000895d */ /* 0x002fea0003900000 */
[----:B------:R-:W1:Y:S02]  /*25dc0*/  @!P0 SYNCS.PHASECHK.TRANS64 P0, [R6+URZ+0x348a0], R7 ;  /* 0x0348a007060085a7 */ /* 0x000e64000800007f */
[----:B-1----:R-:W-:Y:S05]  /*25dd0*/  @!P0 BRA `(.L_x_6204) ;  /* 0xfffffffc00f08947 */ /* 0x002fea000383ffff */
[----:B------:R-:W-:Y:S05]  /*25de0*/  BRA `(.L_x_6328) ;  /* 0xffffffb000ac7947 */ /* 0x000fea000383ffff */
.L_x_6206:
[----:B-1----:R1:W2:Y:S02]  /*25df0*/  SYNCS.PHASECHK.TRANS64.TRYWAIT P1, [R6+URZ+0x348c0], R7 ;  /* 0x0348c007060075a7 */ /* 0x0022a4000802017f */
[----:B--2---:R-:W-:Y:S05]  /*25e00*/  @!P1 NANOSLEEP.SYNCS 0x989680 ;  /* 0x009896800000995d */ /* 0x004fea0003900000 */
[----:B------:R-:W2:Y:S02]  /*25e10*/  @!P1 SYNCS.PHASECHK.TRANS64 P1, [R6+URZ+0x348c0], R7 ;  /* 0x0348c007060095a7 */ /* 0x000ea4000802007f */
[----:B--2---:R-:W-:Y:S05]  /*25e20*/  @!P1 BRA `(.L_x_6206) ;  /* 0xfffffffc00f09947 */ /* 0x004fea000383ffff */
[----:B------:R-:W-:Y:S05]  /*25e30*/  BRA `(.L_x_6329) ;  /* 0xffffffb4001c7947 */ /* 0x000fea000383ffff */
.L_x_6217:
        /* <DEDUP_REMOVED lines=11> */
.L_x_6331:
[----:B------:R-:W-:Y:S05]  /*25ef0*/  BSYNC B0 ;  /* 0x0000000000007941 */ /* 0x000fea0003800000 */
.L_x_6330:
[----:B------:R-:W-:Y:S05]  /*25f00*/  BRA `(.L_x_6332) ;  /* 0xffffffbc00dc7947 */ /* 0x000fea000383ffff */
.L_x_6218:
[----:B------:R-:W-:Y:S01]  /*25f10*/  BSSY B0, `(.L_x_6333) ;  /* 0x0000006000007945 */ /* 0x000fe20003800000 */
[----:B------:R-:W-:-:S07]  /*25f20*/  MOV R15, 0xffffffff ;  /* 0xffffffff000f7802 */ /* 0x000fce0000000f00 */
[----:B------:R-:W-:Y:S05]  /*25f30*/  WARPSYNC.COLLECTIVE R15, `(.L_x_6334) ;  /* 0x000000000f0c7348 */ /* 0x000fea0003c00000 */
[----:B------:R-:W-:Y:S02]  /*25f40*/  ELECT P6, UR62, PT ;  /* 0x00000000003e782f */ /* 0x000fe400038c0000 */
[----:B------:R-:W-:Y:S01]  /*25f50*/  MOV R14, UR62 ;  /* 0x0000003e000e7c02 */ /* 0x000fe20008000f00 */
[----:B------:R-:W-:Y:S10]  /*25f60*/  ENDCOLLECTIVE ;  /* 0x000000000000791b */ /* 0x000ff40003800000 */
.L_x_6334:
[----:B------:R-:W-:Y:S05]  /*25f70*/  BSYNC B0 ;  /* 0x0000000000007941 */ /* 0x000fea0003800000 */
.L_x_6333:
[----:B------:R-:W-:Y:S05]  /*25f80*/  BRA `(.L_x_6335) ;  /* 0xffffffbc00d47947 */ /* 0x000fea000383ffff */
.L_x_6221:
[----:B0-----:R0:W1:Y:S02]  /*25f90*/  SYNCS.PHASECHK.TRANS64.TRYWAIT P0, [R6+URZ+0x34840], R7 ;  /* 0x03484007060075a7 */ /* 0x001064000800017f */
[----:B-1----:R-:W-:Y:S05]  /*25fa0*/  @!P0 NANOSLEEP.SYNCS 0x989680 ;  /* 0x009896800000895d */ /* 0x002fea0003900000 */
[----:B------:R-:W1:Y:S02]  /*25fb0*/  @!P0 SYNCS.PHASECHK.TRANS64 P0, [R6+URZ+0x34840], R7 ;  /* 0x03484007060085a7 */ /* 0x000e64000800007f */
[----:B-1----:R-:W-:Y:S05]  /*25fc0*/  @!P0 BRA `(.L_x_6221) ;  /* 0xfffffffc00f08947 */ /* 0x002fea000383ffff */
[----:B------:R-:W-:Y:S05]  /*25fd0*/  BRA `(.L_x_6336) ;  /* 0xffffffc000487947 */ /* 0x000fea000383ffff */
.L_x_6224:
        /* <DEDUP_REMOVED lines=8> */
.L_x_6232:
[----:B0-----:R0:W1:Y:S02]  /*26060*/  SYNCS.PHASECHK.TRANS64.TRYWAIT P0, [R8+URZ+0x34840], R9 ;  /* 0x03484009080075a7 */ /* 0x001064000800017f */
[----:B-1----:R-:W-:Y:S05]  /*26070*/  @!P0 NANOSLEEP.SYNCS 0x989680 ;  /* 0x009896800000895d */ /* 0x002fea0003900000 */
[----:B------:R-:W1:Y:S02]  /*26080*/  @!P0 SYNCS.PHASECHK.TRANS64 P0, [R8+URZ+0x34840], R9 ;  /* 0x03484009080085a7 */ /* 0x000e64000800007f */
[----:B-1----:R-:W-:Y:S05]  /*26090*/  @!P0 BRA `(.L_x_6232) ;  /* 0xfffffffc00f08947 */ /* 0x002fea000383ffff */
[----:B------:R-:W-:Y:S05]  /*260a0*/  BRA `(.L_x_6338) ;  /* 0xffffffc800247947 */ /* 0x000fea000383ffff */
.L_x_6234:
[----:B0-----:R0:W1:Y:S02]  /*260b0*/  SYNCS.PHASECHK.TRANS64.TRYWAIT P0, [R8+URZ+0x34860], R9 ;  /* 0x03486009080075a7 */ /* 0x001064000800017f */
[----:B-1----:R-:W-:Y:S05]  /*260c0*/  @!P0 NANOSLEEP.SYNCS 0x989680 ;  /* 0x009896800000895d */ /* 0x002fea0003900000 */
[----:B------:R-:W1:Y:S02]  /*260d0*/  @!P0 SYNCS.PHASECHK.TRANS64 P0, [R8+URZ+0x34860], R9 ;  /* 0x03486009080085a7 */ /* 0x000e64000800007f */
[----:B-1----:R-:W-:Y:S05]  /*260e0*/  @!P0 BRA `(.L_x_6234) ;  /* 0xfffffffc00f08947 */ /* 0x002fea000383ffff */
[----:B------:R-:W-:Y:S05]  /*260f0*/  BRA `(.L_x_6339) ;  /* 0xffffffc800bc7947 */ /* 0x000fea000383ffff */
.L_x_6240:
[----:B-1----:R1:W2:Y:S02]  /*26100*/  SYNCS.PHASECHK.TRANS64.TRYWAIT P0, [R2+URZ+0x34840], R3 ;  /* 0x03484003020075a7 */ /* 0x0022a4000800017f */
[----:B--2---:R-:W-:Y:S05]  /*26110*/  @!P0 NANOSLEEP.SYNCS 0x989680 ;  /* 0x009896800000895d */ /* 0x004fea0003900000 */
[----:B------:R-:W2:Y:S02]  /*26120*/  @!P0 SYNCS.PHASECHK.TRANS64 P0, [R2+URZ+0x34840], R3 ;  /* 0x03484003020085a7 */ /* 0x000ea4000800007f */
[----:B--2---:R-:W-:Y:S05]  /*26130*/  @!P0 BRA `(.L_x_6240) ;  /* 0xfffffffc00f08947 */ /* 0x004fea000383ffff */
[----:B------:R-:W-:Y:S05]  /*26140*/  BRA `(.L_x_6340) ;  /* 0xffffffd000207947 */ /* 0x000fea000383ffff */
.L_x_6242:
[----:B0-----:R0:W1:Y:S02]  /*26150*/  SYNCS.PHASECHK.TRANS64.TRYWAIT P0, [R2+URZ+0x34860], R3 ;  /* 0x03486003020075a7 */ /* 0x001064000800017f */
[----:B-1----:R-:W-:Y:S05]  /*26160*/  @!P0 NANOSLEEP.SYNCS 0x989680 ;  /* 0x009896800000895d */ /* 0x002fea0003900000 */
[----:B------:R-:W1:Y:S02]  /*26170*/  @!P0 SYNCS.PHASECHK.TRANS64 P0, [R2+URZ+0x34860], R3 ;  /* 0x03486003020085a7 */ /* 0x000e64000800007f */
[----:B-1----:R-:W-:Y:S05]  /*26180*/  @!P0 BRA `(.L_x_6242) ;  /* 0xfffffffc00f08947 */ /* 0x002fea000383ffff */
[----:B------:R-:W-:Y:S05]  /*26190*/  BRA `(.L_x_6341) ;  /* 0xffffffd000b87947 */ /* 0x000fea000383ffff */
.L_x_6248:
[----:B--2---:R2:W3:Y:S02]  /*261a0*/  SYNCS.PHASECHK.TRANS64.TRYWAIT P0, [R2+URZ+0x34840], R3 ;  /* 0x03484003020075a7 */ /* 0x0044e4000800017f */
[----:B---3--:R-:W-:Y:S05]  /*261b0*/  @!P0 NANOSLEEP.SYNCS 0x989680 ;  /* 0x009896800000895d */ /* 0x008fea0003900000 */
[----:B------:R-:W3:Y:S02]  /*261c0*/  @!P0 SYNCS.PHASECHK.TRANS64 P0, [R2+URZ+0x34840], R3 ;  /* 0x03484003020085a7 */ /* 0x000ee4000800007f */
[----:B---3--:R-:W-:Y:S05]  /*261d0*/  @!P0 BRA `(.L_x_6248) ;  /* 0xfffffffc00f08947 */ /* 0x008fea000383ffff */
[----:B------:R-:W-:Y:S05]  /*261e0*/  BRA `(.L_x_6342) ;  /* 0xffffffd400f47947 */ /* 0x000fea000383ffff */
.L_x_6250:
[----:B0-----:R0:W1:Y:S02]  /*261f0*/  SYNCS.PHASECHK.TRANS64.TRYWAIT P0, [R2+URZ+0x34860], R8 ;  /* 0x03486008020075a7 */ /* 0x001064000800017f */
[----:B-1----:R-:W-:Y:S05]  /*26200*/  @!P0 NANOSLEEP.SYNCS 0x989680 ;  /* 0x009896800000895d */ /* 0x002fea0003900000 */
[----:B------:R-:W1:Y:S02]  /*26210*/  @!P0 SYNCS.PHASECHK.TRANS64 P0, [R2+URZ+0x34860], R8 ;  /* 0x03486008020085a7 */ /* 0x000e64000800007f */
[----:B-1----:R-:W-:Y:S05]  /*26220*/  @!P0 BRA `(.L_x_6250) ;  /* 0xfffffffc00f08947 */ /* 0x002fea000383ffff */
[----:B------:R-:W-:Y:S05]  /*26230*/  BRA `(.L_x_6343) ;  /* 0xffffffd800887947 */ /* 0x000fea000383ffff */
.L_x_6258:
[----:B-1----:R1:W2:Y:S02]  /*26240*/  SYNCS.PHASECHK.TRANS64.TRYWAIT P0, [R3+URZ+0x34860], R0 ;  /* 0x03486000030075a7 */ /* 0x0022a4000800017f */
[----:B--2---:R-:W-:Y:S05]  /*26250*/  @!P0 NANOSLEEP.SYNCS 0x989680 ;  /* 0x009896800000895d */ /* 0x004fea0003900000 */
[----:B------:R-:W2:Y:S02]  /*26260*/  @!P0 SYNCS.PHASECHK.TRANS64 P0, [R3+URZ+0x34860], R0 ;  /* 0x03486000030085a7 */ /* 0x000ea4000800007f */
[----:B--2---:R-:W-:Y:S05]  /*26270*/  @!P0 BRA `(.L_x_6258) ;  /* 0xfffffffc00f08947 */ /* 0x004fea000383ffff */
[----:B------:R-:W-:Y:S05]  /*26280*/  BRA `(.L_x_6344) ;  /* 0xffffffdc00ac7947 */ /* 0x000fea000383ffff */
.L_x_6261:
[----:B------:R-:W-:Y:S01]  /*26290*/  BSSY B0, `(.L_x_6345) ;  /* 0x0000008000007945 */ /* 0x000fe20003800000 */
[----:B0-----:R-:W-:Y:S01]  /*262a0*/  IMAD.MOV.U32 R13, RZ, RZ, R16 ;  /* 0x000000ffff0d7224 */ /* 0x001fe200078e0010 */
[----:B------:R-:W-:Y:S01]  /*262b0*/  MOV R11, 0x1f ;  /* 0x0000001f000b7802 */ /* 0x000fe20000000f00 */
[----:B------:R-:W-:Y:S02]  /*262c0*/  IMAD.MOV.U32 R12, RZ, RZ, RZ ;  /* 0x000000ffff0c7224 */ /* 0x000fe400078e00ff */
[----:B------:R-:W-:-:S07]  /*262d0*/  IMAD.MOV.U32 R15, RZ, RZ, -0x1 ;  /* 0xffffffffff0f7424 */ /* 0x000fce00078e00ff */
[----:B-1---5:R-:W-:Y:S05]  /*262e0*/  WARPSYNC.COLLECTIVE R15, `(.L_x_6346) ;  /* 0x000000000f087348 */ /* 0x022fea0003c00000 */
[----:B------:R0:W2:Y:S02]  /*262f0*/  SHFL.IDX P6, R14, R13, R12, R11 ;  /* 0x0000000c0d0e7389 */ /* 0x0000a400000c000b */
[----:B012--5:R-:W-:Y:S01]  /*26300*/  ENDCOLLECTIVE ;  /* 0x000000000000791b */ /* 0x027fe20003800000 */
.L_x_6346:
[----:B------:R-:W-:Y:S05]  /*26310*/  BSYNC B0 ;  /* 0x0000000000007941 */ /* 0x000fea0003800000 */
.L_x_6345:
[----:B------:R-:W-:Y:S01]  /*26320*/  MOV R13, R16 ;  /* 0x00000010000d7202 */ /* 0x000fe20000000f00 */
[----:B------:R-:W-:Y:S01]  /*26330*/  IMAD.MOV.U32 R12, RZ, RZ, 0x1 ;  /* 0x00000001ff0c7424 */ /* 0x000fe200078e00ff */
[----:B------:R-:W-:Y:S01]  /*26340*/  MOV R15, 0xffffffff ;  /* 0xffffffff000f7802 */ /* 0x000fe20000000f00 */
[----:B------:R-:W-:Y:S02]  /*26350*/  IMAD.MOV.U32 R11, RZ, RZ, 0x1f ;  /* 0x0000001fff0b7424 */ /* 0x000fe400078e00ff */
[----:B------:R-:W-:-:S07]  /*26360*/  IMAD.MOV.U32 R4, RZ, RZ, R14 ;  /* 0x000000ffff047224 */ /* 0x000fce00078e000e */
[----:B------:R-:W-:Y:S05]  /*26370*/  WARPSYNC.COLLECTIVE R15, `(.L_x_6347) ;  /* 0x000000000f087348 */ /* 0x000fea0003c00000 */
[----:B------:R0:W1:Y:S02]  /*26380*/  SHFL.IDX P6, R14, R13, R12, R11 ;  /* 0x0000000c0d0e7389 */ /* 0x00006400000c000b */
[----:B01----:R-:W-:Y:S01]  /*26390*/  ENDCOLLECTIVE ;  /* 0x000000000000791b */ /* 0x003fe20003800000 */
.L_x_6347:
[----:B------:R-:W-:Y:S01]  /*263a0*/  IMAD.MOV.U32 R5, RZ, RZ, R14 ;  /* 0x000000ffff057224 */ /* 0x000fe200078e000e */
[----:B------:R-:W-:Y:S06]  /*263b0*/  BRA `(.L_x_6348) ;  /* 0xffffffe000447947 */ /* 0x000fec000383ffff */
.L_x_6264:
[----:B------:R-:W-:Y:S01]  /*263c0*/  BSSY B0, `(.L_x_6349) ;  /* 0x0000008000007945 */ /* 0x000fe20003800000 */
[----:B-----5:R-:W-:Y:S01]  /*263d0*/  IMAD.MOV.U32 R13, RZ, RZ, R3 ;  /* 0x000000ffff0d7224 */ /* 0x020fe200078e0003 */
[----:B------:R-:W-:Y:S01]  /*263e0*/  MOV R12, 0x1 ;  /* 0x00000001000c7802 */ /* 0x000fe20000000f00 */
[----:B------:R-:W-:Y:S02]  /*263f0*/  IMAD.MOV.U32 R11, RZ, RZ, RZ ;  /* 0x000000ffff0b7224 */ /* 0x000fe400078e00ff */
[----:B------:R-:W-:-:S07]  /*26400*/  IMAD.MOV.U32 R15, RZ, RZ, -0x1 ;  /* 0xffffffffff0f7424 */ /* 0x000fce00078e00ff */
[----:B0-234-:R-:W-:Y:S05]  /*26410*/  WARPSYNC.COLLECTIVE R15, `(.L_x_6350) ;  /* 0x000000000f087348 */ /* 0x01dfea0003c00000 */
[----:B------:R1:W0:Y:S02]  /*26420*/  SHFL.UP P6, R14, R13, R12, R11 ;  /* 0x0400000c0d0e7389 */ /* 0x00022400000c000b */
[----:B01234-:R-:W-:Y:S01]  /*26430*/  ENDCOLLECTIVE ;  /* 0x000000000000791b */ /* 0x01ffe20003800000 */
.L_x_6350:
[----:B------:R-:W-:Y:S05]  /*26440*/  BSYNC B0 ;  /* 0x0000000000007941 */ /* 0x000fea0003800000 */
.L_x_6349:
[C---:B------:R-:W-:Y:S01]  /*26450*/  ISETP.NE.AND P0, PT, R9.reuse, RZ, PT ;  /* 0x000000ff0900720c */ /* 0x040fe20003f05270 */
[----:B------:R-:W-:Y:S01]  /*26460*/  IMAD.MOV.U32 R12, RZ, RZ, 0x2 ;  /* 0x00000002ff0c7424 */ /* 0x000fe200078e00ff */
[----:B------:R-:W-:Y:S01]  /*26470*/  MOV R15, 0xffffffff ;  /* 0xffffffff000f7802 */ /* 0x000fe20000000f00 */
[----:B------:R-:W-:Y:S01]  /*26480*/  IMAD.MOV.U32 R11, RZ, RZ, RZ ;  /* 0x000000ffff0b7224 */ /* 0x000fe200078e00ff */
[----:B------:R-:W-:Y:S02]  /*26490*/  SEL R14, R14, RZ, P0 ;  /* 0x000000ff0e0e7207 */ /* 0x000fe40000000000 */
[----:B------:R-:W-:Y:S02]  /*264a0*/  ISETP.GE.U32.AND P0, PT, R9, 0x2, PT ;  /* 0x000000020900780c */ /* 0x000fe40003f06070 */
[----:B------:R-:W-:-:S11]  /*264b0*/  IADD3 R13, R3, R14, RZ ;  /* 0x0000000e030d7210 */ /* 0x000fd60007ffe0ff */
[----:B------:R-:W-:Y:S05]  /*264c0*/  WARPSYNC.COLLECTIVE R15, `(.L_x_6351) ;  /* 0x000000000f087348 */ /* 0x000fea0003c00000 */
[----:B------:R0:W1:Y:S02]  /*264d0*/  SHFL.UP P6, R14, R13, R12, R11 ;  /* 0x0400000c0d0e7389 */ /* 0x00006400000c000b */
[----:B01----:R-:W-:Y:S01]  /*264e0*/  ENDCOLLECTIVE ;  /* 0x000000000000791b */ /* 0x003fe20003800000 */
.L_x_6351:
        /* <DEDUP_REMOVED lines=8> */
.L_x_6352:
        /* <DEDUP_REMOVED lines=8> */
.L_x_6353:
        /* <DEDUP_REMOVED lines=8> */
.L_x_6354:
        /* <DEDUP_REMOVED lines=8> */
.L_x_6355:
[----:B------:R-:W-:Y:S05]  /*266f0*/  BRA `(.L_x_6356) ;  /* 0xffffffe0000c7947 */ /* 0x000fea000383ffff */
.L_x_6269:
[----:B------:R-:W-:Y:S01]  /*26700*/  BSSY B0, `(.L_x_6357) ;  /* 0x0000008000007945 */ /* 0x000fe20003800000 */
[----:B-----5:R-:W-:Y:S01]  /*26710*/  IMAD.MOV.U32 R13, RZ, RZ, R3 ;  /* 0x000000ffff0d7224 */ /* 0x020fe200078e0003 */
[----:B------:R-:W-:Y:S01]  /*26720*/  MOV R12, 0x1 ;  /* 0x00000001000c7802 */ /* 0x000fe20000000f00 */
[----:B------:R-:W-:Y:S02]  /*26730*/  IMAD.MOV.U32 R11, RZ, RZ, RZ ;  /* 0x000000ffff0b7224 */ /* 0x000fe400078e00ff */
[----:B------:R-:W-:-:S07]  /*26740*/  IMAD.MOV.U32 R15, RZ, RZ, -0x1 ;  /* 0xffffffffff0f7424 */ /* 0x000fce00078e00ff */
[----:B01----:R-:W-:Y:S05]  /*26750*/  WARPSYNC.COLLECTIVE R15, `(.L_x_6358) ;  /* 0x000000000f087348 */ /* 0x003fea0003c00000 */
[----:B------:R2:W3:Y:S02]  /*26760*/  SHFL.UP P6, R14, R13, R12, R11 ;  /* 0x0400000c0d0e7389 */ /* 0x0004e400000c000b */
[----:B0123--:R-:W-:Y:S01]  /*26770*/  ENDCOLLECTIVE ;  /* 0x000000000000791b */ /* 0x00ffe20003800000 */
.L_x_6358:
[----:B------:R-:W-:Y:S05]  /*26780*/  BSYNC B0 ;  /* 0x0000000000007941 */ /* 0x000fea0003800000 */
.L_x_6357:
        /* <DEDUP_REMOVED lines=10> */
.L_x_6359:
        /* <DEDUP_REMOVED lines=8> */
.L_x_6360:
        /* <DEDUP_REMOVED lines=8> */
.L_x_6361:
        /* <DEDUP_REMOVED lines=8> */
.L_x_6362:
        /* <DEDUP_REMOVED lines=8> */
.L_x_6363:
[----:B------:R-:W-:Y:S05]  /*26a30*/  BRA `(.L_x_6364) ;  /* 0xffffffdc00f47947 */ /* 0x000fea000383ffff */
.L_x_6271:
[----:B------:R-:W-:Y:S01]  /*26a40*/  BSSY B0, `(.L_x_6365) ;  /* 0x0000006000007945 */ /* 0x000fe20003800000 */
[----:B------:R-:W-:Y:S01]  /*26a50*/  PLOP3.LUT P6, PT, P6, PT, PT, 0x8, 0x0 ;  /* 0x000000000000781c */ /* 0x000fe200037ce170 */
[----:B------:R-:W-:-:S12]  /*26a60*/  IMAD.MOV.U32 R15, RZ, RZ, -0x1 ;  /* 0xffffffffff0f7424 */ /* 0x000fd800078e00ff */
[----:B0-----:R-:W-:Y:S05]  /*26a70*/  WARPSYNC.COLLECTIVE R15, `(.L_x_6366) ;  /* 0x000000000f087348 */ /* 0x001fea0003c00000 */
[----:B------:R-:W-:Y:S01]  /*26a80*/  VOTE.ANY R14, PT, P6 ;  /* 0x00000000000e7806 */ /* 0x000fe200030e0100 */
[----:B0-----:R-:W-:Y:S06]  /*26a90*/  ENDCOLLECTIVE ;  /* 0x000000000000791b */ /* 0x001fec0003800000 */
.L_x_6366:
[----:B------:R-:W-:Y:S05]  /*26aa0*/  BSYNC B0 ;  /* 0x0000000000007941 */ /* 0x000fea0003800000 */
.L_x_6365:
[----:B------:R-:W-:Y:S01]  /*26ab0*/  MOV R6, R14 ;  /* 0x0000000e00067202 */ /* 0x000fe20000000f00 */
[----:B------:R-:W-:Y:S01]  /*26ac0*/  IMAD.MOV.U32 R13, RZ, RZ, R3 ;  /* 0x000000ffff0d7224 */ /* 0x000fe200078e0003 */
[----:B------:R-:W-:Y:S01]  /*26ad0*/  MOV R11, 0x1f ;  /* 0x0000001f000b7802 */ /* 0x000fe20000000f00 */
[----:B------:R-:W-:Y:S01]  /*26ae0*/  IMAD.MOV.U32 R15, RZ, RZ, -0x1 ;  /* 0xffffffffff0f7424 */ /* 0x000fe200078e00ff */
[----:B------:R-:W0:Y:S02]  /*26af0*/  POPC R5, R6 ;  /* 0x0000000600057309 */ /* 0x000e240000000000 */
[----:B0-----:R-:W-:-:S07]  /*26b00*/  IMAD.MOV.U32 R12, RZ, RZ, R5 ;  /* 0x000000ffff0c7224 */ /* 0x001fce00078e0005 */
[----:B------:R-:W-:Y:S05]  /*26b10*/  WARPSYNC.COLLECTIVE R15, `(.L_x_6367) ;  /* 0x000000000f087348 */ /* 0x000fea0003c00000 */
[----:B------:R0:W1:Y:S02]  /*26b20*/  SHFL.IDX P6, R14, R13, R12, R11 ;  /* 0x0000000c0d0e7389 */ /* 0x00006400000c000b */
[----:B01----:R-:W-:Y:S01]  /*26b30*/  ENDCOLLECTIVE ;  /* 0x000000000000791b */ /* 0x003fe20003800000 */
.L_x_6367:
[----:B------:R-:W-:Y:S01]  /*26b40*/  IMAD.MOV.U32 R17, RZ, RZ, R14 ;  /* 0x000000ffff117224 */ /* 0x000fe200078e000e */
[----:B------:R-:W-:Y:S06]  /*26b50*/  BRA `(.L_x_6368) ;  /* 0xffffffdc00e47947 */ /* 0x000fec000383ffff */
.L_x_6273:
[----:B------:R-:W-:Y:S01]  /*26b60*/  BSSY B0, `(.L_x_6369) ;  /* 0x0000007000007945 */ /* 0x000fe20003800000 */
[----:B------:R-:W-:Y:S01]  /*26b70*/  MOV R13, R2 ;  /* 0x00000002000d7202 */ /* 0x000fe20000000f00 */
[----:B------:R-:W-:Y:S02]  /*26b80*/  IMAD.MOV.U32 R11, RZ, RZ, 0x1f ;  /* 0x0000001fff0b7424 */ /* 0x000fe400078e00ff */
[----:B------:R-:W-:-:S07]  /*26b90*/  IMAD.MOV.U32 R15, RZ, RZ, -0x1 ;  /* 0xffffffffff0f7424 */ /* 0x000fce00078e00ff */
[----:B012---:R-:W-:Y:S05]  /*26ba0*/  WARPSYNC.COLLECTIVE R15, `(.L_x_6370) ;  /* 0x000000000f087348 */ /* 0x007fea0003c00000 */
[----:B------:R3:W4:Y:S02]  /*26bb0*/  SHFL.IDX P6, R14, R13, R12, R11 ;  /* 0x0000000c0d0e7389 */ /* 0x00072400000c000b */
[----:B01234-:R-:W-:Y:S01]  /*26bc0*/  ENDCOLLECTIVE ;  /* 0x000000000000791b */ /* 0x01ffe20003800000 */
.L_x_6370:
[----:B------:R-:W-:Y:S05]  /*26bd0*/  BSYNC B0 ;  /* 0x0000000000007941 */ /* 0x000fea0003800000 */
.L_x_6369:
[----:B------:R-:W-:Y:S05]  /*26be0*/  BRA `(.L_x_6272) ;  /* 0xffffffdc00dc7947 */ /* 0x000fea000383ffff */
.L_x_6277:
[----:B0-----:R0:W1:Y:S02]  /*26bf0*/  SYNCS.PHASECHK.TRANS64.TRYWAIT P0, [R0+URZ+0x34820], R3 ;  /* 0x03482003000075a7 */ /* 0x001064000800017f */
[----:B-1----:R-:W-:Y:S05]  /*26c00*/  @!P0 NANOSLEEP.SYNCS 0x989680 ;  /* 0x009896800000895d */ /* 0x002fea0003900000 */
[----:B------:R-:W1:Y:S02]  /*26c10*/  @!P0 SYNCS.PHASECHK.TRANS64 P0, [R0+URZ+0x34820], R3 ;  /* 0x03482003000085a7 */ /* 0x000e64000800007f */
[----:B-1----:R-:W-:Y:S05]  /*26c20*/  @!P0 BRA `(.L_x_6277) ;  /* 0xfffffffc00f08947 */ /* 0x002fea000383ffff */
[----:B------:R-:W-:Y:S05]  /*26c30*/  BRA `(.L_x_6371) ;  /* 0xffffffe000c07947 */ /* 0x000fea000383ffff */
.L_x_6278:
        /* <DEDUP_REMOVED lines=11> */
.L_x_6373:
[----:B------:R-:W-:Y:S05]  /*26cf0*/  BSYNC B0 ;  /* 0x0000000000007941 */ /* 0x000fea0003800000 */
.L_x_6372:
[----:B------:R-:W-:Y:S05]  /*26d00*/  BRA `(.L_x_6374) ;  /* 0xffffffe000a87947 */ /* 0x000fea000383ffff */
.L_x_6279:
[----:B------:R-:W-:Y:S01]  /*26d10*/  BSSY B0, `(.L_x_6375) ;  /* 0x0000006000007945 */ /* 0x000fe20003800000 */
[----:B------:R-:W-:-:S07]  /*26d20*/  IMAD.MOV.U32 R15, RZ, RZ, -0x1 ;  /* 0xffffffffff0f7424 */ /* 0x000fce00078e00ff */
[----:B01----:R-:W-:Y:S05]  /*26d30*/  WARPSYNC.COLLECTIVE R15, `(.L_x_6376) ;  /* 0x000000000f0c7348 */ /* 0x003fea0003c00000 */
[----:B------:R-:W-:Y:S02]  /*26d40*/  ELECT P6, UR62, PT ;  /* 0x00000000003e782f */ /* 0x000fe400038c0000 */
[----:B------:R-:W-:Y:S01]  /*26d50*/  MOV R14, UR62 ;  /* 0x0000003e000e7c02 */ /* 0x000fe20008000f00 */
[----:B01----:R-:W-:Y:S10]  /*26d60*/  ENDCOLLECTIVE ;  /* 0x000000000000791b */ /* 0x003ff40003800000 */
.L_x_6376:
[----:B------:R-:W-:Y:S05]  /*26d70*/  BSYNC B0 ;  /* 0x0000000000007941 */ /* 0x000fea0003800000 */
.L_x_6375:
[----:B------:R-:W-:Y:S05]  /*26d80*/  BRA `(.L_x_6377) ;  /* 0xffffffe0009c7947 */ /* 0x000fea000383ffff */
.L_x_6281:
[----:B0-----:R0:W1:Y:S02]  /*26d90*/  SYNCS.PHASECHK.TRANS64.TRYWAIT P0, [R6+URZ], R5 ;  /* 0x00000005060075a7 */ /* 0x001064000800017f */
[----:B-1----:R-:W-:Y:S05]  /*26da0*/  @!P0 NANOSLEEP.SYNCS 0x989680 ;  /* 0x009896800000895d */ /* 0x002fea0003900000 */
[----:B------:R-:W1:Y:S02]  /*26db0*/  @!P0 SYNCS.PHASECHK.TRANS64 P0, [R6+URZ], R5 ;  /* 0x00000005060085a7 */ /* 0x000e64000800007f */
[----:B-1----:R-:W-:Y:S05]  /*26dc0*/  @!P0 BRA `(.L_x_6281) ;  /* 0xfffffffc00f08947 */ /* 0x002fea000383ffff */
[----:B------:R-:W-:Y:S05]  /*26dd0*/  BRA `(.L_x_6378) ;  /* 0xffffffe000d87947 */ /* 0x000fea000383ffff */
.L_x_6282:
[----:B-1----:R1:W2:Y:S02]  /*26de0*/  SYNCS.PHASECHK.TRANS64.TRYWAIT P0, [R7+URZ], R2 ;  /* 0x00000002070075a7 */ /* 0x0022a4000800017f */
[----:B--2---:R-:W-:Y:S05]  /*26df0*/  @!P0 NANOSLEEP.SYNCS 0x989680 ;  /* 0x009896800000895d */ /* 0x004fea0003900000 */
[----:B------:R-:W2:Y:S02]  /*26e00*/  @!P0 SYNCS.PHASECHK.TRANS64 P0, [R7+URZ], R2 ;  /* 0x00000002070085a7 */ /* 0x000ea4000800007f */
[----:B--2---:R-:W-:Y:S05]  /*26e10*/  @!P0 BRA `(.L_x_6282) ;  /* 0xfffffffc00f08947 */ /* 0x004fea000383ffff */
[----:B------:R-:W-:Y:S05]  /*26e20*/  BRA `(.L_x_6379) ;  /* 0xffffffe000cc7947 */ /* 0x000fea000383ffff */
.L_x_6284:
[----:B--2---:R2:W3:Y:S02]  /*26e30*/  SYNCS.PHASECHK.TRANS64.TRYWAIT P0, [R4+URZ], R5 ;  /* 0x00000005040075a7 */ /* 0x0044e4000800017f */
[----:B---3--:R-:W-:Y:S05]  /*26e40*/  @!P0 NANOSLEEP.SYNCS 0x989680 ;  /* 0x009896800000895d */ /* 0x008fea0003900000 */
[----:B------:R-:W3:Y:S02]  /*26e50*/  @!P0 SYNCS.PHASECHK.TRANS64 P0, [R4+URZ], R5 ;  /* 0x00000005040085a7 */ /* 0x000ee4000800007f */
[----:B---3--:R-:W-:Y:S05]  /*26e60*/  @!P0 BRA `(.L_x_6284) ;  /* 0xfffffffc00f08947 */ /* 0x008fea000383ffff */
[----:B------:R-:W-:Y:S05]  /*26e70*/  BRA `(.L_x_6380) ;  /* 0xffffffe000d47947 */ /* 0x000fea000383ffff */
.L_x_6381:
        /* <DEDUP_REMOVED lines=16> */
.L_x_12769:


//--------------------- .text._ZN7cutlass13device_kernelIN5flash11enable_sm90INS1_16FlashAttnFwdSm90INS1_25CollectiveMainloopFwdSm90ILi2EN4cute5tupleIJNS5_1CILi1EEES8_S8_EEENS6_IJNS7_ILi128EEESA_SA_EEELi128ENS_6half_tEfNS_4arch4Sm90ELb0ELb1ELb1ELb0ELb0ELb0ELb0ELb1ELb1ELb0ELb0ELb0EEENS1_21CollectiveEpilogueFwdISB_S9_SC_SE_Li256ELb0ELb0ELb0ELb0EEENS1_30DynamicPersistentTileSchedulerILi256ELi32ELb0ELb0ELb1EEEEEEEEEvNT_6ParamsE --------------------------
	.section	.text._ZN7cutlass13device_kernelIN5flash11enable_sm90INS1_16FlashAttnFwdSm90INS1_25CollectiveMainloopFwdSm90ILi2EN4cute5tupleIJNS5_1CILi1EEES8_S8_EEENS6_IJNS7_ILi128EEESA_SA_EEELi128ENS_6half_tEfNS_4arch4Sm90ELb0ELb1ELb1ELb0ELb0ELb0ELb0ELb1ELb1ELb0ELb0ELb0EEENS1_21CollectiveEpilogueFwdISB_S9_SC_SE_Li256ELb0ELb0ELb0ELb0EEENS1_30DynamicPersistentTileSchedulerILi256ELi32ELb0ELb0ELb1EEEEEEEEEvNT_6ParamsE,"ax",@progbits
	.align	128
.text._ZN7cutlass13device_kernelIN5flash11enable_sm90INS1_16FlashAttnFwdSm90INS1_25CollectiveMainloopFwdSm90ILi2EN4cute5tupleIJNS5_1CILi1EEES8_S8_EEENS6_IJNS7_ILi128EEESA_SA_EEELi128ENS_6half_tEfNS_4arch4Sm90ELb0ELb1ELb1ELb0ELb0ELb0ELb0ELb1ELb1ELb0ELb0ELb0EEENS1_21CollectiveEpilogueFwdISB_S9_SC_SE_Li256ELb0ELb0ELb0ELb0EEENS1_30DynamicPersistentTileSchedulerILi256ELi32ELb0ELb0ELb1EEEEEEEEEvNT_6ParamsE:
        .type           _ZN7cutlass13device_kernelIN5flash11enable_sm90INS1_16FlashAttnFwdSm90INS1_25CollectiveMainloopFwdSm90ILi2EN4cute5tupleIJNS5_1CILi1EEES8_S8_EEENS6_IJNS7_ILi128EEESA_SA_EEELi128ENS_6half_tEfNS_4arch4Sm90ELb0ELb1ELb1ELb0ELb0ELb0ELb0ELb1ELb1ELb0ELb0ELb0EEENS1_21CollectiveEpilogueFwdISB_S9_SC_SE_Li256ELb0ELb0ELb0ELb0EEENS1_30DynamicPersistentTileSchedulerILi256ELi32ELb0ELb0ELb1EEEEEEEEEvNT_6ParamsE,@function
        .size           _ZN7cutlass13device_kernelIN5flash11enable_sm90INS1_16FlashAttnFwdSm90INS1_25CollectiveMainloopFwdSm90ILi2EN4cute5tupleIJNS5_1CILi1EEES8_S8_EEENS6_IJNS7_ILi128EEESA_SA_EEELi128ENS_6half_tEfNS_4arch4Sm90ELb0ELb1ELb1ELb0ELb0ELb0ELb0ELb1ELb1ELb0ELb0ELb0EEENS1_21CollectiveEpilogueFwdISB_S9_SC_SE_Li256ELb0ELb0ELb0ELb0EEENS1_30DynamicPersistentTileSchedulerILi256ELi32ELb0ELb0ELb1EEEEEEEEEvNT_6ParamsE,(.L_x_12770 - _ZN7cutlass13device_kernelIN5flash11enable_sm90INS1_16FlashAttnFwdSm90INS1_25CollectiveMainloopFwdSm90ILi2EN4cute5tupleIJNS5_1CILi1EEES8_S8_EEENS6_IJNS7_ILi128EEESA_SA_EEELi128ENS_6half_tEfNS_4arch4Sm90ELb0ELb1ELb1ELb0ELb0ELb0ELb0ELb1ELb1ELb0ELb0ELb0EEENS1_21CollectiveEpilogueFwdISB_S9_SC_SE_Li256ELb0ELb0ELb0ELb0EEENS1_30DynamicPersistentTileSchedulerILi256ELi32ELb0ELb0ELb1EEEEEEEEEvNT_6ParamsE)
        .other          _ZN7cutlass13device_kernelIN5flash11enable_sm90INS1_16FlashAttnFwdSm90INS1_25CollectiveMainloopFwdSm90ILi2EN4cute5tupleIJNS5_1CILi1EEES8_S8_EEENS6_IJNS7_ILi128EEESA_SA_EEELi128ENS_6half_tEfNS_4arch4Sm90ELb0ELb1ELb1ELb0ELb0ELb0ELb0ELb1ELb1ELb0ELb0ELb0EEENS1_21CollectiveEpilogueFwdISB_S9_SC_SE_Li256ELb0ELb0ELb0ELb0EEENS1_30DynamicPersistentTileSchedulerILi256ELi32ELb0ELb0ELb1EEEEEEEEEvNT_6ParamsE,@"STO_CUDA_ENTRY STV_DEFAULT"
_ZN7cutlass13device_kernelIN5flash11enable_sm90INS1_16FlashAttnFwdSm90INS1_25CollectiveMainloopFwdSm90ILi2EN4cute5tupleIJNS5_1CILi1EEES8_S8_EEENS6_IJNS7_ILi128EEESA_SA_EEELi128ENS_6half_tEfNS_4arch4Sm90ELb0ELb1ELb1ELb0ELb0ELb0ELb0ELb1ELb1ELb0ELb0ELb0EEENS1_21CollectiveEpilogueFwdISB_S9_SC_SE_Li256ELb0ELb0ELb0ELb0EEENS1_30DynamicPersistentTileSchedulerILi256ELi32ELb0ELb0ELb1EEEEEEEEEvNT_6ParamsE:
[----:B------:R-:W1:Y:S01]  /*0000*/  LDC R1, c[0x0][0x28] ;  /* 0x00000a00ff017b82 */ /* 0x000e620000000800 */
[----:B------:R-:W2:Y:S01]  /*0010*/  S2R R3, SR_TID.X ;  /* 0x0000000000037919 */ /* 0x000ea20000002100 */
[----:B------:R-:W-:Y:S01]  /*0020*/  ELECT P0, URZ, PT ;  /* 0x00000000003f782f */ /* 0x000fe20003800000 */
[----:B------:R-:W-:Y:S01]  /*0030*/  BSSY B0, `(.L_x_6382) ;  /* 0x0000014000007945 */ /* 0x000fe20003800000 */
[--C-:B--2---:R-:W-:Y:S02]  /*0040*/  SHF.R.U32.HI R0, RZ, 0x5, R3.reuse ;  /* 0x00000005ff007819 */ /* 0x104fe40000011603 */
[----:B------:R-:W-:-:S03]  /*0050*/  SHF.R.U32.HI R17, RZ, 0x7, R3 ;  /* 0x00000007ff117819 */ /* 0x000fc60000011603 */
[----:B------:R-:W2:Y:S02]  /*0060*/  SHFL.IDX PT, R2, R0, RZ, 0x1f ;  /* 0x00001fff00027589 */ /* 0x000ea400000e0000 */
[----:B--2---:R-:W-:-:S13]  /*0070*/  ISETP.EQ.AND P0, PT, R2, RZ, P0 ;  /* 0x000000ff0200720c */ /* 0x004fda0000702270 */
[----:B-1----:R-:W-:Y:S05]  /*0080*/  @!P0 BRA `(.L_x_6383) ;  /* 0x0000000000388947 */ /* 0x002fea0003800000 */
        /* <DEDUP_REMOVED lines=14> */
.L_x_6383:
[----:B------:R-:W-:Y:S05]  /*0170*/  BSYNC B0 ;  /* 0x0000000000007941 */ /* 0x000fea0003800000 */
.L_x_6382:
        /* <DEDUP_REMOVED lines=37> */
.L_x_6384:
        /* <DEDUP_REMOVED lines=22> */
.L_x_6385:
        /* <DEDUP_REMOVED lines=18> */
.L_x_6386:
        /* <DEDUP_REMOVED lines=22> */
.L_x_6387:
        /* <DEDUP_REMOVED lines=22> */
.L_x_6388:
[----:B------:R-:W-:Y:S01]  /*0910*/  PLOP3.LUT P0, PT, PT, PT, UP0, 0x80, 0x0 ;  /* 0x000000000000781c */ /* 0x000fe20003f0f008 */
[----:B------:R-:W-:Y:S01]  /*0920*/  UMOV UR38, 0x1 ;  /* 0x0000000100267882 */ /* 0x000fe20000000000 */
[----:B------:R-:W-:Y:S01]  /*0930*/  NOP ;  /* 0x0000000000007918 */ /* 0x000fe20000000000 */
[----:B------:R-:W-:Y:S01]  /*0940*/  USEL UR38, UR38, 0x2, !UP0 ;  /* 0x0000000226267887 */ /* 0x000fe2000c000000 */
[----:B------:R-:W-:Y:S01]  /*0950*/  ULDC.64 UR50, c[0x0][0x208] ;  /* 0x0000820000327ab9 */ /* 0x000fe20000000a00 */
[----:B-123--:R-:W-:Y:S08]  /*0960*/  BAR.SYNC.DEFER_BLOCKING 0x0 ;  /* 0x0000000000007b1d */ /* 0x00eff00000010000 */
[----:B------:R-:W-:Y:S05]  /*0970*/  @!P0 BRA `(.L_x_6389) ;  /* 0x000000fc00e88947 */ /* 0x000fea0003800000 */
.L_x_6390:
[----:B------:R-:W-:-:S08]  /*0980*/  NOP ;  /* 0x0000000000007918 */ /* 0x000fd00000000000 */
[----:B------:R-:W1:Y:S02]  /*0990*/  USETMAXREG.TRY_ALLOC.CTAPOOL UP0, 0xf0 ;  /* 0x000000f0000079c8 */ /* 0x000e640008000600 */
[----:B-1----:R-:W-:-:S13]  /*09a0*/  PLOP3.LUT P0, PT, PT, PT, UP0, 0x80, 0x0 ;  /* 0x000000000000781c */ /* 0x002fda0003f0f008 */
[----:B------:R-:W-:Y:S05]  /*09b0*/  @!P0 BRA `(.L_x_6390) ;  /* 0xfffffffc00f08947 */ /* 0x000fea000383ffff */
[----:B------:R-:W1:Y:S01]  /*09c0*/  S2R R2, SR_TID.X ;  /* 0x0000000000027919 */ /* 0x000e620000002100 */
[----:B------:R-:W2:Y:S08]  /*09d0*/  S2UR UR7, SR_CTAID.X ;  /* 0x00000000000779c3 */ /* 0x000eb00000002500 */
[----:B------:R-:W-:Y:S08]  /*09e0*/  BAR.ARV 0x4, 0x120 ;  /* 0x0104800000007b1d */ /* 0x000ff00000002000 */
[----:B------:R-:W-:Y:S06]  /*09f0*/  BAR.ARV 0x8, 0x120 ;  /* 0x0204800000007b1d */ /* 0x000fec0000002000 */
[----:B-1----:R-:W-:-:S04]  /*0a00*/  LOP3.LUT R0, R2, 0xffffff80, RZ, 0xc0, !PT ;  /* 0xffffff8002007812 */ /* 0x002fc800078ec0ff */
[----:B------:R-:W-:Y:S02]  /*0a10*/  ISETP.NE.AND P0, PT, R0, 0x80, PT ;  /* 0x000000800000780c */ /* 0x000fe40003f05270 */
[----:B------:R-:W2:Y:S11]  /*0a20*/  LDC R0, c[0x0][0xda8] ;  /* 0x00036a00ff007b82 */ /* 0x000eb60000000800 */
[----:B------:R-:W-:Y:S06]  /*0a30*/  @!P0 BAR.ARV 0x9, 0x100 ;  /* 0x0244000000008b1d */ /* 0x000fec0000002000 */
[----:B--2---:R-:W-:-:S13]  /*0a40*/  ISETP.LE.AND P0, PT, R0, UR7, PT ;  /* 0x0000000700007c0c */ /* 0x004fda000bf03270 */
[----:B------:R-:W-:Y:S05]  /*0a50*/  @P0 EXIT ;  /* 0x000000000000094d */ /* 0x000fea0003800000 */
[----:B------:R-:W-:Y:S01]  /*0a60*/  VIADD R190, R2, 0xffffff80 ;  /* 0xffffff8002be7836 */ /* 0x000fe20000000000 */
[----:B------:R-:W1:Y:S01]  /*0a70*/  S2UR UR4, SR_CgaCtaId ;  /* 0x00000000000479c3 */ /* 0x000e620000008800 */
[----:B------:R-:W-:Y:S01]  /*0a80*/  UMOV UR39, 0x400 ;  /* 0x0000040000277882 */ /* 0x000fe20000000000 */
[----:B------:R-:W-:Y:S02]  /*0a90*/  ULOP3.LUT UR47, UR38, 0x1, URZ, 0xfc, !UPT ;  /* 0x00000001262f7892 */ /* 0x000fe4000f8efc3f */
[----:B------:R-:W-:Y:S01]  /*0aa0*/  SHF.R.S32.HI R3, RZ, 0x1f, R190 ;  /* 0x0000001fff037819 */ /* 0x000fe200000114be */
[----:B------:R-:W-:Y:S01]  /*0ab0*/  ULDC.64 UR54, c[0x0][0x198] ;  /* 0x0000660000367ab9 */ /* 0x000fe20000000a00 */
[----:B------:R-:W-:Y:S01]  /*0ac0*/  UMOV UR46, URZ ;  /* 0x0000003f002e7c82 */ /* 0x000fe20008000000 */
[----:B------:R-:W-:Y:S01]  /*0ad0*/  UMOV UR36, URZ ;  /* 0x0000003f00247c82 */ /* 0x000fe20008000000 */
[CC--:B------:R-:W-:Y:S01]  /*0ae0*/  LEA.HI R0, R3.reuse, R190.reuse, RZ, 0x4 ;  /* 0x000000be03007211 */ /* 0x0c0fe200078f20ff */
[----:B------:R-:W2:Y:S01]  /*0af0*/  S2UR UR6, SR_SWINHI ;  /* 0x00000000000679c3 */ /* 0x000ea20000002f00 */
[----:B------:R-:W-:Y:S01]  /*0b00*/  LEA.HI R5, R3, R190, RZ, 0x7 ;  /* 0x000000be03057211 */ /* 0x000fe200078f38ff */
[----:B------:R-:W-:Y:S01]  /*0b10*/  UMOV UR37, URZ ;  /* 0x0000003f00257c82 */ /* 0x000fe20008000000 */
[----:B------:R-:W-:-:S02]  /*0b20*/  SHF.R.S32.HI R7, RZ, 0x4, R0 ;  /* 0x00000004ff077819 */ /* 0x000fc40000011400 */
[----:B------:R-:W-:Y:S02]  /*0b30*/  LOP3.LUT R9, R5, 0xffffff80, RZ, 0xc0, !PT ;  /* 0xffffff8005097812 */ /* 0x000fe400078ec0ff */
[----:B------:R-:W-:Y:S02]  /*0b40*/  LEA.HI R2, R0, R7, RZ, 0x1 ;  /* 0x0000000700027211 */ /* 0x000fe400078f08ff */
[----:B------:R-:W-:Y:S01]  /*0b50*/  LEA.HI R189, R3, R190, RZ, 0x5 ;  /* 0x000000be03bd7211 */ /* 0x000fe200078f28ff */
[----:B------:R-:W-:Y:S01]  /*0b60*/  IMAD.IADD R186, R190, 0x1, -R9 ;  /* 0x00000001beba7824 */ /* 0x000fe200078e0a09 */
[----:B------:R-:W-:Y:S02]  /*0b70*/  LOP3.LUT R2, R2, 0x1ffffffe, RZ, 0xc0, !PT ;  /* 0x1ffffffe02027812 */ /* 0x000fe400078ec0ff */
[----:B------:R-:W-:Y:S02]  /*0b80*/  SHF.R.S32.HI R189, RZ, 0x5, R189 ;  /* 0x00000005ffbd7819 */ /* 0x000fe400000114bd */
[----:B------:R-:W-:Y:S01]  /*0b90*/  SHF.R.S32.HI R9, RZ, 0x1f, R186 ;  /* 0x0000001fff097819 */ /* 0x000fe200000114ba */
[----:B------:R-:W-:Y:S01]  /*0ba0*/  IMAD.IADD R2, R7, 0x1, -R2 ;  /* 0x0000000107027824 */ /* 0x000fe200078e0a02 */
[----:B------:R-:W-:Y:S01]  /*0bb0*/  LOP3.LUT R7, R0, 0x3fffff0, RZ, 0xc0, !PT ;  /* 0x03fffff000077812 */ /* 0x000fe200078ec0ff */
[----:B-1----:R-:W-:Y:S01]  /*0bc0*/  ULEA UR39, UR4, UR39, 0x18 ;  /* 0x0000002704277291 */ /* 0x002fe2000f8ec03f */
[----:B------:R-:W-:-:S02]  /*0bd0*/  LEA.HI R4, R9, R186, RZ, 0x2 ;  /* 0x000000ba09047211 */ /* 0x000fc400078f10ff */
[----:B------:R-:W-:Y:S01]  /*0be0*/  SHF.R.S32.HI R188, RZ, 0x7, R5 ;  /* 0x00000007ffbc7819 */ /* 0x000fe20000011405 */
[----:B------:R-:W-:Y:S01]  /*0bf0*/  IMAD.IADD R0, R190, 0x1, -R7 ;  /* 0x00000001be007824 */ /* 0x000fe200078e0a07 */
[--C-:B------:R-:W-:Y:S02]  /*0c00*/  SHF.R.S32.HI R6, RZ, 0x2, R4.reuse ;  /* 0x00000002ff067819 */ /* 0x100fe40000011404 */
[----:B------:R-:W-:Y:S01]  /*0c10*/  SHF.R.S32.HI R7, RZ, 0x1f, R4 ;  /* 0x0000001fff077819 */ /* 0x000fe20000011404 */
[----:B------:R-:W-:Y:S01]  /*0c20*/  IMAD R11, R189, 0x10, R0 ;  /* 0x00000010bd0b7824 */ /* 0x000fe200078e0200 */
[----:B------:R-:W-:Y:S01]  /*0c30*/  LEA.HI R9, R9, R186, RZ, 0x5 ;  /* 0x000000ba09097211 */ /* 0x000fe200078f28ff */
[----:B------:R-:W-:Y:S01]  /*0c40*/  UMOV UR4, UR39 ;  /* 0x0000002700047c82 */ /* 0x000fe20008000000 */
[----:B--2---:R-:W-:Y:S01]  /*0c50*/  UMOV UR5, UR6 ;  /* 0x0000000600057c82 */ /* 0x004fe20008000000 */
[----:B------:R-:W-:Y:S01]  /*0c60*/  LEA.HI R7, R7, R6, RZ, 0x3 ;  /* 0x0000000607077211 */ /* 0x000fe200078f18ff */
[----:B------:R-:W-:Y:S01]  /*0c70*/  IMAD R2, R11, 0x8, R2 ;  /* 0x000000080b027824 */ /* 0x000fe200078e0202 */
[----:B------:R-:W-:Y:S01]  /*0c80*/  LEA.HI R5, R5, R188, RZ, 0x1 ;  /* 0x000000bc05057211 */ /* 0x000fe200078f08ff */
[----:B------:R-:W-:Y:S01]  /*0c90*/  IMAD.U32 R18, RZ, RZ, UR4 ;  /* 0x00000004ff127e24 */ /* 0x000fe2000f8e00ff */
[----:B------:R-:W-:Y:S01]  /*0ca0*/  LOP3.LUT R7, R7, 0xfffffff8, RZ, 0xc0, !PT ;  /* 0xfffffff807077812 */ /* 0x000fe200078ec0ff */
[----:B------:R-:W-:Y:S01]  /*0cb0*/  IMAD.U32 R19, RZ, RZ, UR5 ;  /* 0x00000005ff137e24 */ /* 0x000fe2000f8e00ff */
[----:B------:R-:W-:Y:S01]  /*0cc0*/  SHF.R.S32.HI R9, RZ, 0x5, R9 ;  /* 0x00000005ff097819 */ /* 0x000fe20000011409 */
[----:B------:R-:W-:Y:S01]  /*0cd0*/  UMOV UR4, UR7 ;  /* 0x0000000700047c82 */ /* 0x000fe20008000000 */
[----:B------:R-:W-:Y:S01]  /*0ce0*/  LEA.HI R3, R3, R190, RZ, 0x3 ;  /* 0x000000be03037211 */ /* 0x000fe200078f18ff */
[----:B------:R-:W-:Y:S01]  /*0cf0*/  IMAD.IADD R6, R6, 0x1, -R7 ;  /* 0x0000000106067824 */ /* 0x000fe200078e0a07 */
[----:B------:R-:W-:Y:S01]  /*0d00*/  LOP3.LUT R7, R5, 0x3fffffe, RZ, 0xc0, !PT ;  /* 0x03fffffe05077812 */ /* 0x000fe200078ec0ff */
[----:B------:R-:W-:Y:S01]  /*0d10*/  IMAD.SHL.U32 R5, R2, 0x8, RZ ;  /* 0x0000000802057824 */ /* 0x000fe200078e00ff */
[----:B------:R-:W-:Y:S01]  /*0d20*/  SHF.R.S32.HI R184, RZ, 0x3, R3 ;  /* 0x00000003ffb87819 */ /* 0x000fe20000011403 */
[----:B------:R-:W-:-:S02]  /*0d30*/  IMAD R6, R9, 0x10, R6 ;  /* 0x0000001009067824 */ /* 0x000fc400078e0206 */
[----:B------:R-:W-:Y:S02]  /*0d40*/  IMAD.IADD R7, R188, 0x1, -R7 ;  /* 0x00000001bc077824 */ /* 0x000fe400078e0a07 */
[----:B------:R-:W-:Y:S01]  /*0d50*/  IMAD.WIDE R18, R5, 0x2, R18 ;  /* 0x0000000205127825 */ /* 0x000fe200078e0212 */
[----:B------:R-:W-:-:S03]  /*0d60*/  LOP3.LUT R5, R3, 0x1ffffff8, RZ, 0xc0, !PT ;  /* 0x1ffffff803057812 */ /* 0x000fc600078ec0ff */
[----:B------:R-:W-:Y:S01]  /*0d70*/  IMAD R187, R7, 0x40, R6 ;  /* 0x0000004007bb7824 */ /* 0x000fe200078e0206 */
[----:B------:R-:W-:Y:S01]  /*0d80*/  LOP3.LUT R7, R4, 0x7ffffffc, RZ, 0xc0, !PT ;  /* 0x7ffffffc04077812 */ /* 0x000fe200078ec0ff */
[----:B------:R-:W-:-:S04]  /*0d90*/  IMAD.IADD R5, R190, 0x1, -R5 ;  /* 0x00000001be057824 */ /* 0x000fc800078e0a05 */
[----:B------:R-:W-:Y:S02]  /*0da0*/  IMAD.SHL.U32 R22, R5, 0x8, RZ ;  /* 0x0000000805167824 */ /* 0x000fe400078e00ff */
[----:B------:R-:W-:-:S07]  /*0db0*/  IMAD.IADD R16, R186, 0x1, -R7 ;  /* 0x00000001ba107824 */ /* 0x000fce00078e0a07 */
.L_x_6483:
        /* <DEDUP_REMOVED lines=20> */
.L_x_6391:
[----:B------:R-:W-:Y:S01]  /*0f00*/  ULDC UR6, c[0x0][0xdc4] ;  /* 0x0003710000067ab9 */ /* 0x000fe20000000800 */
[----:B------:R-:W-:Y:S01]  /*0f10*/  UMOV UR48, UR7 ;  /* 0x0000000700307c82 */ /* 0x000fe20008000000 */
[----:B------:R-:W-:-:S11]  /*0f20*/  UISETP.NE.AND UP0, UPT, UR6, 0x1, UPT ;  /* 0x000000010600788c */ /* 0x000fd6000bf05270 */
[----:B------:R-:W-:Y:S02]  /*0f30*/  @UP0 ULDC.64 UR10, c[0x0][0xdc8] ;  /* 0x00037200000a0ab9 */ /* 0x000fe40000000a00 */
[----:B------:R-:W-:-:S04]  /*0f40*/  UIMAD.WIDE.U32 UR4, UR7, UR10, URZ ;  /* 0x0000000a070472a5 */ /* 0x000fc8000f8e003f */
[----:B------:R-:W-:-:S04]  /*0f50*/  @UP0 USHF.R.U32.HI UR48, URZ, UR11, UR5 ;  /* 0x0000000b3f300299 */ /* 0x000fc80008011605 */
[----:B------:R-:W-:-:S12]  /*0f60*/  UIMAD UR4, UR48, UR6, URZ ;  /* 0x00000006300472a4 */ /* 0x000fd8000f8e023f */
.L_x_6392:
[----:B------:R-:W-:Y:S01]  /*0f70*/  UIADD3 UR6, UR7, -UR4, URZ ;  /* 0x8000000407067290 */ /* 0x000fe2000fffe03f */
[----:B------:R-:W-:Y:S01]  /*0f80*/  ULDC UR43, c[0x0][0xdb8] ;  /* 0x00036e00002b7ab9 */ /* 0x000fe20000000800 */
[----:B------:R-:W-:Y:S02]  /*0f90*/  ULOP3.LUT UR7, URZ, UR48, URZ, 0x33, !UPT ;  /* 0x000000303f077292 */ /* 0x000fe4000f8e333f */
[----:B------:R-:W-:Y:S01]  /*0fa0*/  UISETP.NE.AND UP1, UPT, UR43, 0x1, UPT ;  /* 0x000000012b00788c */ /* 0x000fe2000bf25270 */
[----:B------:R-:W-:Y:S01]  /*0fb0*/  ULDC.64 UR12, c[0x0][0x3f8] ;  /* 0x0000fe00000c7ab9 */ /* 0x000fe20000000a00 */
[----:B------:R-:W-:Y:S01]  /*0fc0*/  ULDC UR42, c[0x0][0xdac] ;  /* 0x00036b00002a7ab9 */ /* 0x000fe20000000800 */
[----:B------:R-:W-:Y:S02]  /*0fd0*/  UISETP.NE.U32.AND UP0, UPT, UR12, URZ, UPT ;  /* 0x0000003f0c00728c */ /* 0x000fe4000bf05070 */
[----:B------:R-:W-:Y:S01]  /*0fe0*/  UIADD3 UR42, UR7, UR42, URZ ;  /* 0x0000002a072a7290 */ /* 0x000fe2000fffe03f */
[----:B------:R-:W-:Y:S01]  /*0ff0*/  ULDC.64 UR4, c[0x0][0x9e0] ;  /* 0x0002780000047ab9 */ /* 0x000fe20000000a00 */
[----:B------:R-:W-:Y:S01]  /*1000*/  ULDC UR11, c[0x0][0xdc4] ;  /* 0x00037100000b7ab9 */ /* 0x000fe20000000800 */
[----:B------:R-:W-:-:S02]  /*1010*/  UISETP.NE.AND.EX UP0, UPT, UR13, URZ, UPT, UP0 ;  /* 0x0000003f0d00728c */ /* 0x000fc4000bf05300 */
[----:B------:R-:W-:Y:S02]  /*1020*/  UISETP.GE.AND UP2, UPT, UR5, 0x1, UPT ;  /* 0x000000010500788c */ /* 0x000fe4000bf46270 */
[----:B------:R-:W-:Y:S01]  /*1030*/  USHF.L.U32 UR42, UR42, 0x7, URZ ;  /* 0x000000072a2a7899 */ /* 0x000fe2000800063f */
[----:B------:R-:W-:Y:S01]  /*1040*/  ULDC UR45, c[0x0][0x404] ;  /* 0x00010100002d7ab9 */ /* 0x000fe20000000800 */
[----:B------:R-:W-:Y:S01]  /*1050*/  ULDC UR9, c[0x0][0x288] ;  /* 0x0000a20000097ab9 */ /* 0x000fe20000000800 */
[----:B------:R-:W-:Y:S01]  /*1060*/  UIMAD UR8, UR8, UR11, UR6 ;  /* 0x0000000b080872a4 */ /* 0x000fe2000f8e0206 */
[----:B------:R-:W-:Y:S01]  /*1070*/  PLOP3.LUT P1, PT, PT, PT, UP2, 0x80, 0x0 ;  /* 0x000000000000781c */ /* 0x000fe20003f2f028 */
[----:B------:R-:W-:Y:S01]  /*1080*/  USEL UR45, UR45, 0x1, UP0 ;  /* 0x000000012d2d7887 */ /* 0x000fe20008000000 */
[----:B------:R-:W-:Y:S01]  /*1090*/  @UP1 ULDC UR6, c[0x0][0xdbc] ;  /* 0x00036f0000061ab9 */ /* 0x000fe20000000800 */
[----:B------:R-:W-:Y:S01]  /*10a0*/  UIADD3 UR53, UR42, 0x80, -UR9 ;  /* 0x000000802a357890 */ /* 0x000fe2000fffe809 */
[----:B------:R-:W-:Y:S01]  /*10b0*/  ULDC UR10, c[0x0][0x2e0] ;  /* 0x0000b800000a7ab9 */ /* 0x000fe20000000800 */
[----:B------:R-:W-:Y:S01]  /*10c0*/  UIMAD.WIDE.U32 UR6, UR8, UR6, URZ ;  /* 0x00000006080672a5 */ /* 0x000fe2000f8e003f */
[----:B------:R-:W-:Y:S01]  /*10d0*/  @UP1 ULDC UR11, c[0x0][0xdc0] ;  /* 0x00037000000b1ab9 */ /* 0x000fe20000000800 */
[----:B------:R-:W-:Y:S01]  /*10e0*/  UIMAD UR53, UR45, UR10, UR53 ;  /* 0x0000000a2d3572a4 */ /* 0x000fe2000f8e0235 */
[----:B------:R-:W-:Y:S01]  /*10f0*/  UMOV UR44, UR8 ;  /* 0x00000008002c7c82 */ /* 0x000fe20008000000 */
[----:B------:R-:W-:-:S02]  /*1100*/  @UP1 USHF.R.U32.HI UR44, URZ, UR11, UR7 ;  /* 0x0000000b3f2c1299 */ /* 0x000fc40008011607 */
[----:B------:R-:W-:Y:S02]  /*1110*/  UIADD3 UR4, UR53, UR4, URZ ;  /* 0x0000000435047290 */ /* 0x000fe4000fffe03f */
        /* <DEDUP_REMOVED lines=14> */
.L_x_6394:
[----:B------:R-:W-:-:S11]  /*1200*/  UISETP.NE.AND UP0, UPT, UR5, 0x1, UPT ;  /* 0x000000010500788c */ /* 0x000fd6000bf05270 */
[----:B------:R-:W-:Y:S02]  /*1210*/  @UP0 ULDC.64 UR12, c[0x0][0x9e8] ;  /* 0x00027a00000c0ab9 */ /* 0x000fe40000000a00 */
[----:B------:R-:W-:-:S04]  /*1220*/  UIMAD.WIDE.U32 UR6, UR4, UR12, URZ ;  /* 0x0000000c040672a5 */ /* 0x000fc8000f8e003f */
[----:B------:R-:W-:-:S12]  /*1230*/  @UP0 USHF.R.U32.HI UR4, URZ, UR13, UR7 ;  /* 0x0000000d3f040299 */ /* 0x000fd80008011607 */
.L_x_6395:
[----:B------:R-:W-:-:S06]  /*1240*/  UIMAD UR4, UR4, UR5, UR5 ;  /* 0x00000005040472a4 */ /* 0x000fcc000f8e0205 */
[----:B------:R-:W-:-:S07]  /*1250*/  VIMNMX R0, R0, UR4, PT ;  /* 0x0000000400007c48 */ /* 0x000fce000bfe0100 */
.L_x_6393:
[----:B------:R-:W-:Y:S01]  /*1260*/  UIMAD UR4, UR45, UR10, 0x7f ;  /* 0x0000007f2d0474a4 */ /* 0x000fe2000f8e020a */
[----:B------:R-:W-:Y:S01]  /*1270*/  VIADD R0, R0, 0x7f ;  /* 0x0000007f00007836 */ /* 0x000fe20000000000 */
[----:B------:R-:W-:Y:S02]  /*1280*/  UIADD3 UR7, UR42, -UR9, URZ ;  /* 0x800000092a077290 */ /* 0x000fe4000fffe03f */
[----:B------:R-:W-:Y:S02]  /*1290*/  USHF.R.S32.HI UR6, URZ, 0x1f, UR4 ;  /* 0x0000001f3f067899 */ /* 0x000fe40008011404 */
        /* <DEDUP_REMOVED lines=21> */
.L_x_6397:
[----:B------:R-:W-:-:S11]  /*13f0*/  UISETP.NE.AND UP0, UPT, UR5, 0x1, UPT ;  /* 0x000000010500788c */ /* 0x000fd6000bf05270 */
[----:B------:R-:W-:Y:S02]  /*1400*/  @UP0 ULDC.64 UR10, c[0x0][0x9e8] ;  /* 0x00027a00000a0ab9 */ /* 0x000fe40000000a00 */
[----:B------:R-:W-:-:S04]  /*1410*/  UIMAD.WIDE.U32 UR6, UR4, UR10, URZ ;  /* 0x0000000a040672a5 */ /* 0x000fc8000f8e003f */
[----:B------:R-:W-:-:S12]  /*1420*/  @UP0 USHF.R.U32.HI UR4, URZ, UR11, UR7 ;  /* 0x0000000b3f040299 */ /* 0x000fd80008011607 */
.L_x_6398:
[----:B------:R-:W-:-:S04]  /*1430*/  UIMAD UR4, UR4, UR5, URZ ;  /* 0x00000005040472a4 */ /* 0x000fc8000f8e023f */
[----:B------:R-:W-:-:S04]  /*1440*/  UISETP.LT.AND UP0, UPT, UR8, UR4, UPT ;  /* 0x000000040800728c */ /* 0x000fc8000bf01270 */
[----:B------:R-:W-:-:S12]  /*1450*/  USEL UR8, UR8, UR4, !UP0 ;  /* 0x0000000408087287 */ /* 0x000fd8000c000000 */
.L_x_6396:
        /* <DEDUP_REMOVED lines=39> */
[----:B------:R-:W-:Y:S01]  /*16d0*/  CS2R R90, SRZ ;  /* 0x00000000005a7805 */ /* 0x000fe2000001ff00 */
[----:B------:R-:W-:Y:S02]  /*16e0*/  IMAD.MOV.U32 R89, RZ, RZ, RZ ;  /* 0x000000ffff597224 */ /* 0x000fe400078e00ff */
        /* <DEDUP_REMOVED lines=30> */
.L_x_6400:
[----:B------:R-:W-:Y:S01]  /*18d0*/  ULEA.HI UR4, UR46, UR46, URZ, 0x1 ;  /* 0x0000002e2e047291 */ /* 0x000fe2000f8f083f */
[----:B------:R-:W-:-:S03]  /*18e0*/  IMAD.U32 R2, RZ, RZ, UR47 ;  /* 0x0000002fff027e24 */ /* 0x000fc6000f8e00ff */
[----:B------:R-:W-:Y:S02]  /*18f0*/  ULOP3.LUT UR4, UR4, 0xfffffffe, URZ, 0xc0, !UPT ;  /* 0xfffffffe04047892 */ /* 0x000fe4000f8ec03f */
[----:B------:R-:W-:Y:S02]  /*1900*/  ISETP.NE.AND P0, PT, R2, 0x3, PT ;  /* 0x000000030200780c */ /* 0x000fe40003f05270 */
[----:B------:R-:W-:-:S06]  /*1910*/  UIADD3 UR4, UR46, -UR4, URZ ;  /* 0x800000042e047290 */ /* 0x000fcc000fffe03f */
[----:B------:R-:W-:-:S05]  /*1920*/  IMAD.U32 R0, RZ, RZ, UR4 ;  /* 0x00000004ff007e24 */ /* 0x000fca000f8e00ff */
[----:B------:R-:W-:-:S04]  /*1930*/  SHF.L.U32 R0, R0, 0x1f, RZ ;  /* 0x0000001f00007819 */ /* 0x000fc800000006ff */
[----:B------:R-:W1:Y:S02]  /*1940*/  SYNCS.PHASECHK.TRANS64.TRYWAIT P1, [UR39+0x28800], R0 ;  /* 0x02880000ff0075a7 */ /* 0x000e640008020167 */
[----:B-1----:R-:W-:Y:S05]  /*1950*/  @!P1 BRA `(.L_x_6401) ;  /* 0x0000012000609947 */ /* 0x002fea0003800000 */
.L_x_6548:
[----:B------:R-:W-:Y:S05]  /*1960*/  @!P0 BRA `(.L_x_6402) ;  /* 0x0000000000048947 */ /* 0x000fea0003800000 */
[----:B------:R-:W-:Y:S01]  /*1970*/  BPT.TRAP 0x1 ;  /* 0x000000040000795c */ /* 0x000fe20000300000 */
.L_x_6402:
[----:B------:R-:W-:Y:S02]  /*1980*/  IMAD.U32 R89, RZ, RZ, UR37 ;  /* 0x00000025ff597e24 */ /* 0x000fe4000f8e00ff */
[----:B-1----:R-:W-:-:S03]  /*1990*/  IMAD.U32 R0, RZ, RZ, UR36 ;  /* 0x00000024ff007e24 */ /* 0x002fc6000f8e00ff */
[----:B------:R-:W-:Y:S02]  /*19a0*/  LEA R89, R89, UR39, 0x3 ;  /* 0x0000002759597c11 */ /* 0x000fe4000f8e18ff */
[----:B------:R-:W-:-:S04]  /*19b0*/  SHF.L.U32 R0, R0, 0x1f, RZ ;  /* 0x0000001f00007819 */ /* 0x000fc800000006ff */
[----:B------:R1:W2:Y:S01]  /*19c0*/  SYNCS.PHASECHK.TRANS64.TRYWAIT P2, [R89+URZ+0x28830], R0 ;  /* 0x02883000590075a7 */ /* 0x0002a2000804017f */
[----:B------:R-:W-:Y:S05]  /*19d0*/  @!P0 BRA `(.L_x_6403) ;  /* 0x0000000000048947 */ /* 0x000fea0003800000 */
[----:B------:R-:W-:Y:S01]  /*19e0*/  BPT.TRAP 0x1 ;  /* 0x000000040000795c */ /* 0x000fe20000300000 */
.L_x_6403:
[----:B------:R-:W3:Y:S02]  /*19f0*/  S2R R2, SR_TID.X ;  /* 0x0000000000027919 */ /* 0x000ee40000002100 */
[----:B---3--:R-:W-:Y:S01]  /*1a00*/  LOP3.LUT P1, RZ, R2, 0x7f, RZ, 0xc0, !PT ;  /* 0x0000007f02ff7812 */ /* 0x008fe2000782c0ff */
[----:B--2---:R-:W-:-:S12]  /*1a10*/  @P2 BRA `(.L_x_6404) ;  /* 0x0000000000082947 */ /* 0x004fd80003800000 */
[----:B------:R-:W2:Y:S02]  /*1a20*/  SYNCS.PHASECHK.TRANS64.TRYWAIT P2, [R89+URZ+0x28830], R0 ;  /* 0x02883000590075a7 */ /* 0x000ea4000804017f */
[----:B--2---:R-:W-:Y:S05]  /*1a30*/  @!P2 BRA `(.L_x_6405) ;  /* 0x000001200040a947 */ /* 0x004fea0003800000 */
.L_x_6404:
[----:B------:R-:W-:Y:S05]  /*1a40*/  WARPSYNC.ALL ;  /* 0x0000000000007948 */ /* 0x000fea0003800000 */
[----:B------:R-:W-:Y:S01]  /*1a50*/  UIADD3 UR4, UR39, 0x18400, URZ ;  /* 0x0001840027047890 */ /* 0x000fe2000fffe03f */
[----:B------:R-:W-:Y:S01]  /*1a60*/  WARPGROUP.ARRIVE ;  /* 0x00000000000079c5 */ /* 0x000fe20000000000 */
[----:B------:R-:W-:Y:S01]  /*1a70*/  ULOP3.LUT UR32, UR52, 0x10000, URZ, 0xfc, !UPT ;  /* 0x0001000034207892 */ /* 0x000fe2000f8efc3f */
[----:B------:R-:W3:Y:S01]  /*1a80*/  LDC R5, c[0x0][0x2e0] ;  /* 0x0000b800ff057b82 */ /* 0x000ee20000000800 */
[----:B------:R-:W-:Y:S01]  /*1a90*/  USHF.R.U32.HI UR4, URZ, 0x4, UR4 ;  /* 0x000000043f047899 */ /* 0x000fe20008011604 */
[----:B------:R-:W-:Y:S01]  /*1aa0*/  UMOV UR33, 0x40000040 ;  /* 0x4000004000217882 */ /* 0x000fe20000000000 */
[----:B------:R-:W-:-:S02]  /*1ab0*/  UMOV UR35, 0x40000040 ;  /* 0x4000004000237882 */ /* 0x000fc40000000000 */
[----:B------:R-:W-:Y:S01]  /*1ac0*/  ULOP3.LUT UR4, UR4, 0x3fff, URZ, 0xc0, !UPT ;  /* 0x00003fff04047892 */ /* 0x000fe2000f8ec03f */
[----:B------:R-:W-:Y:S01]  /*1ad0*/  UMOV UR5, 0x40000040 ;  /* 0x4000004000057882 */ /* 0x000fe20000000000 */
[----:B------:R-:W-:Y:S02]  /*1ae0*/  UMOV UR7, 0x40000040 ;  /* 0x4000004000077882 */ /* 0x000fe40000000000 */
[----:B------:R-:W-:Y:S01]  /*1af0*/  ULOP3.LUT UR49, UR4, 0x10000, URZ, 0xfc, !UPT ;  /* 0x0001000004317892 */ /* 0x000fe2000f8efc3f */
[----:B------:R-:W4:Y:S01]  /*1b00*/  LDC.64 R10, c[0x0][0x9e0] ;  /* 0x00027800ff0a7b82 */ /* 0x000f220000000a00 */
[----:B------:R-:W-:Y:S02]  /*1b10*/  UIADD3 UR4, UR32, 0x2, URZ ;  /* 0x0000000220047890 */ /* 0x000fe4000fffe03f */
[----:B------:R-:W-:Y:S02]  /*1b20*/  ULEA UR34, UR37, UR49, 0xb ;  /* 0x0000003125227291 */ /* 0x000fe4000f8e583f */
[----:B------:R-:W-:-:S02]  /*1b30*/  UIADD3 UR8, UR32, 0x4, URZ ;  /* 0x0000000420087890 */ /* 0x000fc4000fffe03f */
[----:B------:R-:W-:Y:S02]  /*1b40*/  UIADD3 UR6, UR34, 0x2, URZ ;  /* 0x0000000222067890 */ /* 0x000fe4000fffe03f */
[----:B------:R-:W-:Y:S01]  /*1b50*/  UIADD3 UR10, UR34, 0x4, URZ ;  /* 0x00000004220a7890 */ /* 0x000fe2000fffe03f */
[----:B------:R-:W-:Y:S02]  /*1b60*/  UMOV UR9, 0x40000040 ;  /* 0x4000004000097882 */ /* 0x000fe40000000000 */
[----:B------:R-:W-:Y:S01]  /*1b70*/  HGMMA.64x128x16.F32 R24, gdesc[UR32], RZ, !UPT, gsb0 ;  /* 0x01e00000201879f0 */ /* 0x000fe2000c0008ff */
        /* <DEDUP_REMOVED lines=10> */
[----:B----4-:R-:W-:Y:S01]  /*1c20*/  ISETP.GE.AND P2, PT, R11, 0x1, PT ;  /* 0x000000010b00780c */ /* 0x010fe20003f46270 */
        /* <DEDUP_REMOVED lines=13> */
[----:B------:R-:W-:Y:S01]  /*1d00*/  HGMMA.64x128x16.F32 R24, gdesc[UR4], R24, gsb0 ;  /* 0x01e00000041879f0 */ /* 0x000fe20008000818 */
[----:B------:R-:W-:Y:S02]  /*1d10*/  ULDC.64 UR6, c[0x0][0x9d8] ;  /* 0x0002760000067ab9 */ /* 0x000fe40000000a00 */
[----:B------:R-:W-:Y:S01]  /*1d20*/  ULOP3.LUT UR52, URZ, UR7, URZ, 0x33, !UPT ;  /* 0x000000073f347292 */ /* 0x000fe2000f8e333f */
[----:B------:R-:W-:Y:S02]  /*1d30*/  WARPGROUP.DEPBAR.LE gsb0, 0x0 ;  /* 0x00008000000079c5 */ /* 0x000fe40000010000 */
[----:B------:R-:W-:-:S06]  /*1d40*/  WARPGROUP.ARRIVE ;  /* 0x00000000000079c5 */ /* 0x000fcc0000000000 */
[----:B------:R-:W-:Y:S03]  /*1d50*/  HGMMA.64x128x16.F32 R24, gdesc[UR8], R24, gsb0 ;  /* 0x01e00000081879f0 */ /* 0x000fe60008000818 */
[----:B------:R-:W-:Y:S02]  /*1d60*/  WARPGROUP.DEPBAR.LE gsb0, 0x0 ;  /* 0x00008000000079c5 */ /* 0x000fe40000010000 */
[----:B------:R-:W-:-:S07]  /*1d70*/  WARPGROUP.ARRIVE ;  /* 0x00000000000079c5 */ /* 0x000fce0000000000 */
        /* <DEDUP_REMOVED lines=14> */
[----:B------:R-:W-:Y:S01]  /*1e60*/  FMUL.FTZ R4, R45, UR6 ;  /* 0x000000062d047c20 */ /* 0x000fe20008410000 */
[----:B-12---:R-:W-:Y:S01]  /*1e70*/  FMUL.FTZ R0, R41, UR6 ;  /* 0x0000000629007c20 */ /* 0x006fe20008410000 */
        /* <DEDUP_REMOVED lines=11> */
[----:B-1----:R-:W-:Y:S01]  /*1f30*/  FMUL.FTZ R4, R53, UR6 ;  /* 0x0000000635047c20 */ /* 0x002fe20008410000 */
[----:B------:R-:W-:Y:S01]  /*1f40*/  FMUL.FTZ R7, R27, UR6 ;  /* 0x000000061b077c20 */ /* 0x000fe20008410000 */
[----:B------:R-:W-:Y:S01]  /*1f50*/  FMUL.FTZ R51, R55, UR6 ;  /* 0x0000000637337c20 */ /* 0x000fe20008410000 */
[----:B------:R-:W-:Y:S01]  /*1f60*/  FMUL.FTZ R21, R35, UR6 ;  /* 0x0000000623157c20 */ /* 0x000fe20008410000 */
[----:B------:R-:W-:Y:S01]  /*1f70*/  FMUL.FTZ R27, R39, UR6 ;  /* 0x00000006271b7c20 */ /* 0x000fe20008410000 */
[----:B------:R-:W-:Y:S01]  /*1f80*/  FMUL.FTZ R55, R59, UR6 ;  /* 0x000000063b377c20 */ /* 0x000fe20008410000 */
[----:B------:R-:W-:Y:S01]  /*1f90*/  FMUL.FTZ R2, R24, UR6 ;  /* 0x0000000618027c20 */ /* 0x000fe20008410000 */
[----:B------:R1:W2:Y:S01]  /*1fa0*/  MUFU.TANH R102, R4 ;  /* 0x0000000400667308 */ /* 0x0002a20000002400 */
[----:B----4-:R-:W-:Y:S01]  /*1fb0*/  FMUL.FTZ R0, R49, UR6 ;  /* 0x0000000631007c20 */ /* 0x010fe20008410000 */
        /* <DEDUP_REMOVED lines=15> */
[----:B----4-:R-:W-:-:S02]  /*20b0*/  IMAD.MOV.U32 R37, RZ, RZ, -0x80 ;  /* 0xffffff80ff257424 */ /* 0x010fc400078e00ff */
[----:B------:R-:W-:Y:S01]  /*20c0*/  FMUL.FTZ R52, R52, UR6 ;  /* 0x0000000634347c20 */ /* 0x000fe20008410000 */
[----:B------:R-:W-:Y:S01]  /*20d0*/  FMUL.FTZ R49, R54, UR6 ;  /* 0x0000000636317c20 */ /* 0x000fe20008410000 */
[----:B------:R-:W-:Y:S01]  /*20e0*/  FMUL.FTZ R56, R56, UR6 ;  /* 0x0000000638387c20 */ /* 0x000fe20008410000 */
[----:B------:R-:W-:Y:S01]  /*20f0*/  FMUL.FTZ R53, R58, UR6 ;  /* 0x000000063a357c20 */ /* 0x000fe20008410000 */
[----:B------:R-:W-:Y:S01]  /*2100*/  FMUL.FTZ R60, R60, UR6 ;  /* 0x000000063c3c7c20 */ /* 0x000fe20008410000 */
[----:B------:R-:W-:Y:S01]  /*2110*/  FMUL.FTZ R59, R62, UR6 ;  /* 0x000000063e3b7c20 */ /* 0x000fe20008410000 */
[----:B------:R4:W2:Y:S01]  /*2120*/  MUFU.TANH R12, R29 ;  /* 0x0000001d000c7308 */ /* 0x0008a20000002400 */
[----:B-1----:R-:W1:Y:S01]  /*2130*/  LDC R4, c[0x0][0x288] ;  /* 0x0000a200ff047b82 */ /* 0x002e620000000800 */
[----:B------:R-:W-:Y:S01]  /*2140*/  FMUL.FTZ R64, R64, UR6 ;  /* 0x0000000640407c20 */ /* 0x000fe20008410000 */
[----:B------:R-:W-:Y:S01]  /*2150*/  FMUL.FTZ R68, R68, UR6 ;  /* 0x0000000644447c20 */ /* 0x000fe20008410000 */
[----:B------:R-:W-:Y:S01]  /*2160*/  FMUL.FTZ R67, R70, UR6 ;  /* 0x0000000646437c20 */ /* 0x000fe20008410000 */
[----:B------:R-:W-:Y:S01]  /*2170*/  FMUL.FTZ R72, R72, UR6 ;  /* 0x0000000648487c20 */ /* 0x000fe20008410000 */
[----:B------:R-:W-:Y:S01]  /*2180*/  FMUL.FTZ R74, R74, UR6 ;  /* 0x000000064a4a7c20 */ /* 0x000fe20008410000 */
[----:B------:R-:W-:Y:S01]  /*2190*/  FMUL.FTZ R75, R75, UR6 ;  /* 0x000000064b4b7c20 */ /* 0x000fe20008410000 */
[----:B------:R5:W1:Y:S01]  /*21a0*/  MUFU.TANH R106, R0 ;  /* 0x00000000006a7308 */ /* 0x000a620000002400 */
[----:B----4-:R-:W-:Y:S01]  /*21b0*/  FMUL.FTZ R29, R42, UR6 ;  /* 0x000000062a1d7c20 */ /* 0x010fe20008410000 */
[----:B------:R-:W-:-:S02]  /*21c0*/  IMAD R42, R88, R37, 0x80 ;  /* 0x00000080582a7424 */ /* 0x000fc400078e0225 */
[----:B------:R-:W-:Y:S01]  /*21d0*/  FMUL.FTZ R76, R76, UR6 ;  /* 0x000000064c4c7c20 */ /* 0x000fe20008410000 */
[----:B------:R-:W-:Y:S01]  /*21e0*/  FMUL.FTZ R79, R79, UR6 ;  /* 0x000000064f4f7c20 */ /* 0x000fe20008410000 */
[----:B------:R-:W-:Y:S01]  /*21f0*/  FMUL.FTZ R80, R80, UR6 ;  /* 0x0000000650507c20 */ /* 0x000fe20008410000 */
[----:B------:R-:W-:Y:S01]  /*2200*/  FMUL.FTZ R81, R81, UR6 ;  /* 0x0000000651517c20 */ /* 0x000fe20008410000 */
[----:B------:R-:W-:Y:S01]  /*2210*/  FMUL.FTZ R35, R82, UR6 ;  /* 0x0000000652237c20 */ /* 0x000fe20008410000 */
[----:B------:R3:W4:Y:S01]  /*2220*/  MUFU.TANH R98, R57 ;  /* 0x0000003900627308 */ /* 0x0007220000002400 */
[----:B-----5:R-:W-:Y:S01]  /*2230*/  FMUL.FTZ R0, R61, UR6 ;  /* 0x000000063d007c20 */ /* 0x020fe20008410000 */
[----:B------:R-:W-:Y:S01]  /*2240*/  FMUL.FTZ R61, R63, UR6 ;  /* 0x000000063f3d7c20 */ /* 0x000fe20008410000 */
[----:B------:R-:W-:Y:S01]  /*2250*/  FMUL.FTZ R63, R66, UR6 ;  /* 0x00000006423f7c20 */ /* 0x000fe20008410000 */
[----:B------:R-:W-:Y:S01]  /*2260*/  FMUL.FTZ R85, R85, UR6 ;  /* 0x0000000655557c20 */ /* 0x000fe20008410000 */
[----:B------:R-:W-:Y:S01]  /*2270*/  FMUL.FTZ R37, R86, UR6 ;  /* 0x0000000656257c20 */ /* 0x000fe20008410000 */
[----:B------:R-:W-:Y:S01]  /*2280*/  FMUL.FTZ R39, R87, UR6 ;  /* 0x0000000657277c20 */ /* 0x000fe20008410000 */
[----:B------:R-:W-:Y:S01]  /*2290*/  FMUL.FTZ R78, R78, UR6 ;  /* 0x000000064e4e7c20 */ /* 0x000fe20008410000 */
[----:B------:R5:W1:Y:S01]  /*22a0*/  MUFU.TANH R94, R0 ;  /* 0x00000000005e7308 */ /* 0x000a620000002400 */
[----:B---3--:R-:W-:-:S02]  /*22b0*/  IMAD R57, R5, UR45, R42 ;  /* 0x0000002d05397c24 */ /* 0x008fc4000f8e022a */
[----:B------:R-:W-:Y:S01]  /*22c0*/  FMUL.FTZ R84, R84, UR6 ;  /* 0x0000000654547c20 */ /* 0x000fe20008410000 */
[----:B------:R-:W-:Y:S01]  /*22d0*/  FMUL.FTZ R77, R77, UR6 ;  /* 0x000000064d4d7c20 */ /* 0x000fe20008410000 */
[----:B------:R-:W-:-:S03]  /*22e0*/  FMUL.FTZ R73, R73, UR6 ;  /* 0x0000000649497c20 */ /* 0x000fc60008410000 */
[----:B------:R3:W2:Y:S01]  /*22f0*/  MUFU.TANH R8, R25 ;  /* 0x0000001900087308 */ /* 0x0006a20000002400 */
[----:B-----5:R-:W-:Y:S01]  /*2300*/  FMUL.FTZ R0, R69, UR6 ;  /* 0x0000000645007c20 */ /* 0x020fe20008410000 */
[----:B------:R-:W-:Y:S01]  /*2310*/  FMUL.FTZ R69, R71, UR6 ;  /* 0x0000000647457c20 */ /* 0x000fe20008410000 */
[----:B-1----:R-:W-:-:S05]  /*2320*/  IADD3 R71, R57, 0x1, -R4 ;  /* 0x0000000139477810 */ /* 0x002fca0007ffe804 */
[----:B------:R1:W2:Y:S01]  /*2330*/  MUFU.TANH R124, R33 ;  /* 0x00000021007c7308 */ /* 0x0002a20000002400 */
[----:B---3--:R-:W-:Y:S01]  /*2340*/  FMUL.FTZ R25, R38, UR6 ;  /* 0x0000000626197c20 */ /* 0x008fe20008410000 */
[----:B------:R-:W-:Y:S01]  /*2350*/  IMAD R71, R16, -0x2, R71 ;  /* 0xfffffffe10477824 */ /* 0x000fe200078e0247 */
[----:B------:R-:W-:-:S05]  /*2360*/  LEA R38, R88, 0xffffff80, 0x7 ;  /* 0xffffff8058267811 */ /* 0x000fca00078e38ff */
[----:B------:R3:W2:Y:S01]  /*2370*/  MUFU.TANH R14, R0 ;  /* 0x00000000000e7308 */ /* 0x0006a20000002400 */
[----:B-1----:R-:W-:-:S07]  /*2380*/  FMUL.FTZ R33, R83, UR6 ;  /* 0x0000000653217c20 */ /* 0x002fce0008410000 */
[----:B------:R-:W1:Y:S01]  /*2390*/  MUFU.TANH R2, R2 ;  /* 0x0000000200027308 */ /* 0x000e620000002400 */
[----:B---3--:R-:W-:-:S05]  /*23a0*/  @!P1 VIADD R0, R89, 0x28840 ;  /* 0x0002884059009836 */ /* 0x008fca0000000000 */
[----:B------:R-:W-:Y:S02]  /*23b0*/  @!P1 PRMT R0, RZ, 0x654, R0 ;  /* 0x00000654ff009816 */ /* 0x000fe40000000000 */
[----:B------:R-:W3:Y:S02]  /*23c0*/  MUFU.TANH R3, R3 ;  /* 0x0000000300037308 */ /* 0x000ee40000002400 */
[----:B------:R5:W-:Y:S06]  /*23d0*/  @!P1 SYNCS.ARRIVE.TRANS64.RED.A1T0 RZ, [R0+URZ], RZ ;  /* 0x000000ff00ff99a7 */ /* 0x000bec000810043f */
[----:B------:R-:W1:Y:S01]  /*23e0*/  MUFU.TANH R7, R7 ;  /* 0x0000000700077308 */ /* 0x000e620000002400 */
[----:B-----5:R-:W-:-:S07]  /*23f0*/  VIADD R0, R187, UR42 ;  /* 0x0000002abb007c36 */ /* 0x020fce0008000000 */
        /* <DEDUP_REMOVED lines=49> */
[----:B-----5:R-:W-:-:S02]  /*2710*/  VIADD R77, R71, UR52 ;  /* 0x00000034474d7c36 */ /* 0x020fc40008000000 */
[----:B------:R-:W-:Y:S02]  /*2720*/  IMAD.IADD R71, R71, 0x1, R10 ;  /* 0x0000000147477824 */ /* 0x000fe400078e020a */
[----:B------:R-:W-:Y:S02]  /*2730*/  IMAD.IADD R30, R77, 0x1, R0 ;  /* 0x000000014d1e7824 */ /* 0x000fe400078e0200 */
[----:B----4-:R-:W-:-:S05]  /*2740*/  IMAD R73, R16, -0x2, R57 ;  /* 0xfffffffe10497824 */ /* 0x010fca00078e0239 */
[----:B------:R-:W-:Y:S01]  /*2750*/  VIADDMNMX R26, R0, R71, R73, PT ;  /* 0x00000047001a7246 */ /* 0x000fe20003800149 */
[----:B--23--:R-:W-:Y:S06]  /*2760*/  @!P2 BRA `(.L_x_6406) ;  /* 0x000000000054a947 */ /* 0x00cfec0003800000 */
[----:B------:R-:W-:Y:S01]  /*2770*/  IMAD R57, R5, UR45, R0 ;  /* 0x0000002d05397c24 */ /* 0x000fe2000f8e0200 */
[----:B------:R-:W-:Y:S03]  /*2780*/  BSSY B0, `(.L_x_6407) ;  /* 0x000000f000007945 */ /* 0x000fe60003800000 */
[----:B------:R-:W-:-:S05]  /*2790*/  IMAD.IADD R57, R57, 0x1, -R4 ;  /* 0x0000000139397824 */ /* 0x000fca00078e0a04 */
        /* <DEDUP_REMOVED lines=9> */
.L_x_6408:
[----:B------:R-:W-:-:S13]  /*2830*/  ISETP.NE.AND P3, PT, R11, 0x1, PT ;  /* 0x000000010b00780c */ /* 0x000fda0003f65270 */
[----:B------:R-:W2:Y:S02]  /*2840*/  @P3 LDC.64 R82, c[0x0][0x9e8] ;  /* 0x00027a00ff523b82 */ /* 0x000ea40000000a00 */
[----:B--2---:R-:W-:-:S05]  /*2850*/  @P3 IMAD.HI.U32 R6, R57, R82, RZ ;  /* 0x0000005239063227 */ /* 0x004fca00078e00ff */
[----:B------:R-:W-:-:S07]  /*2860*/  @P3 SHF.R.U32.HI R57, RZ, R83, R6 ;  /* 0x00000053ff393219 */ /* 0x000fce0000011606 */
.L_x_6409:
[----:B------:R-:W-:Y:S05]  /*2870*/  BSYNC B0 ;  /* 0x0000000000007941 */ /* 0x000fea0003800000 */
.L_x_6407:
[----:B------:R-:W-:-:S04]  /*2880*/  IMAD R57, R57, R11, -R38 ;  /* 0x0000000b39397224 */ /* 0x000fc800078e0a26 */
[----:B------:R-:W-:-:S05]  /*2890*/  IMAD R57, R16, -0x2, R57 ;  /* 0xfffffffe10397824 */ /* 0x000fca00078e0239 */
[----:B------:R-:W-:Y:S02]  /*28a0*/  VIMNMX R30, R30, R57, !PT ;  /* 0x000000391e1e7248 */ /* 0x000fe40007fe0100 */
[----:B------:R-:W-:-:S07]  /*28b0*/  VIADDMNMX R26, R57, R11, R26, PT ;  /* 0x0000000b391a7246 */ /* 0x000fce000380011a */
.L_x_6406:
[C---:B------:R-:W-:Y:S02]  /*28c0*/  ISETP.GE.AND P4, PT, R42.reuse, 0x9, PT ;  /* 0x000000092a00780c */ /* 0x040fe40003f86270 */
[----:B------:R-:W-:Y:S02]  /*28d0*/  ISETP.GE.AND P3, PT, R42, 0x2, PT ;  /* 0x000000022a00780c */ /* 0x000fe40003f66270 */
[----:B------:R-:W-:Y:S02]  /*28e0*/  P2R R46, PR, RZ, 0x10 ;  /* 0x00000010ff2e7803 */ /* 0x000fe40000000000 */
[C---:B------:R-:W-:Y:S02]  /*28f0*/  ISETP.GT.AND P4, PT, R30.reuse, 0x8, !P4 ;  /* 0x000000081e00780c */ /* 0x040fe40006784270 */
[----:B------:R-:W-:Y:S02]  /*2900*/  ISETP.GT.AND P5, PT, R30, 0x1, !P3 ;  /* 0x000000011e00780c */ /* 0x000fe40005fa4270 */
[----:B------:R-:W-:-:S02]  /*2910*/  ISETP.LT.OR P4, PT, R26, 0x9, P4 ;  /* 0x000000091a00780c */ /* 0x000fc40002781670 */
[----:B------:R-:W-:Y:S02]  /*2920*/  ISETP.GE.AND P6, PT, R42, 0xa, PT ;  /* 0x0000000a2a00780c */ /* 0x000fe40003fc6270 */
[----:B-1----:R-:W-:Y:S02]  /*2930*/  FSEL R182, R28, -INF , !P4 ;  /* 0xff8000001cb67808 */ /* 0x002fe40006000000 */
[----:B------:R-:W-:Y:S02]  /*2940*/  ISETP.LT.OR P5, PT, R26, 0x2, P5 ;  /* 0x000000021a00780c */ /* 0x000fe40002fa1670 */
[----:B------:R-:W-:Y:S02]  /*2950*/  ISETP.GT.AND P4, PT, R30, 0x9, !P6 ;  /* 0x000000091e00780c */ /* 0x000fe40007784270 */
[----:B------:R-:W-:Y:S02]  /*2960*/  FSEL R128, R8, -INF , !P5 ;  /* 0xff80000008807808 */ /* 0x000fe40006800000 */
        /* <DEDUP_REMOVED lines=126> */
[----:B------:R-:W-:-:S02]  /*3150*/  P2R R50, PR, RZ, 0x40 ;  /* 0x00000040ff327803 */ /* 0x000fc40000000000 */
        /* <DEDUP_REMOVED lines=14> */
[----:B------:R-:W-:Y:S01]  /*3240*/  VIADD R2, R0, 0x8 ;  /* 0x0000000800027836 */ /* 0x000fe20000000000 */
[----:B------:R-:W-:-:S03]  /*3250*/  ISETP.GE.AND P6, PT, R42, 0x7a, PT ;  /* 0x0000007a2a00780c */ /* 0x000fc60003fc6270 */
[----:B------:R-:W-:Y:S01]  /*3260*/  IMAD.IADD R57, R77, 0x1, R2 ;  /* 0x000000014d397824 */ /* 0x000fe200078e0202 */
[----:B------:R-:W-:Y:S02]  /*3270*/  P2R R117, PR, RZ, 0x40 ;  /* 0x00000040ff757803 */ /* 0x000fe40000000000 */
[----:B------:R-:W-:Y:S02]  /*3280*/  ISETP.GT.AND P6, PT, R30, 0x79, !P6 ;  /* 0x000000791e00780c */ /* 0x000fe400077c4270 */
[----:B------:R-:W-:Y:S02]  /*3290*/  VIADDMNMX R110, R2, R71, R73, PT ;  /* 0x00000047026e7246 */ /* 0x000fe40003800149 */
[----:B------:R-:W-:-:S04]  /*32a0*/  ISETP.LT.OR P6, PT, R26, 0x7a, P6 ;  /* 0x0000007a1a00780c */ /* 0x000fc800037c1670 */
[----:B------:R-:W-:Y:S01]  /*32b0*/  FSEL R26, R85, -INF , !P6 ;  /* 0xff800000551a7808 */ /* 0x000fe20007000000 */
[----:B------:R-:W-:Y:S08]  /*32c0*/  @!P2 BRA `(.L_x_6410) ;  /* 0x000000000054a947 */ /* 0x000ff00003800000 */
[----:B------:R-:W-:Y:S01]  /*32d0*/  IMAD R71, R5, UR45, R2 ;  /* 0x0000002d05477c24 */ /* 0x000fe2000f8e0202 */
[----:B------:R-:W-:Y:S03]  /*32e0*/  BSSY B0, `(.L_x_6411) ;  /* 0x000000f000007945 */ /* 0x000fe60003800000 */
[----:B------:R-:W-:-:S05]  /*32f0*/  IMAD.IADD R71, R71, 0x1, -R4 ;  /* 0x0000000147477824 */ /* 0x000fca00078e0a04 */
        /* <DEDUP_REMOVED lines=9> */
.L_x_6412:
[----:B------:R-:W-:-:S13]  /*3390*/  ISETP.NE.AND P6, PT, R11, 0x1, PT ;  /* 0x000000010b00780c */ /* 0x000fda0003fc5270 */
[----:B------:R-:W1:Y:S02]  /*33a0*/  @P6 LDC.64 R72, c[0x0][0x9e8] ;  /* 0x00027a00ff486b82 */ /* 0x000e640000000a00 */
[----:B-1----:R-:W-:-:S05]  /*33b0*/  @P6 IMAD.HI.U32 R30, R71, R72, RZ ;  /* 0x00000048471e6227 */ /* 0x002fca00078e00ff */
[----:B------:R-:W-:-:S07]  /*33c0*/  @P6 SHF.R.U32.HI R71, RZ, R73, R30 ;  /* 0x00000049ff476219 */ /* 0x000fce000001161e */
.L_x_6413:
[----:B------:R-:W-:Y:S05]  /*33d0*/  BSYNC B0 ;  /* 0x0000000000007941 */ /* 0x000fea0003800000 */
.L_x_6411:
[----:B------:R-:W-:-:S04]  /*33e0*/  IMAD R71, R71, R11, -R38 ;  /* 0x0000000b47477224 */ /* 0x000fc800078e0a26 */
[----:B------:R-:W-:-:S05]  /*33f0*/  IMAD R30, R16, -0x2, R71 ;  /* 0xfffffffe101e7824 */ /* 0x000fca00078e0247 */
[----:B------:R-:W-:Y:S02]  /*3400*/  VIMNMX R57, R57, R30, !PT ;  /* 0x0000001e39397248 */ /* 0x000fe40007fe0100 */
[----:B------:R-:W-:-:S07]  /*3410*/  VIADDMNMX R110, R30, R11, R110, PT ;  /* 0x0000000b1e6e7246 */ /* 0x000fce000380016e */
.L_x_6410:
[----:B------:R-:W-:Y:S01]  /*3420*/  ISETP.GT.AND P3, PT, R57, 0x1, !P3 ;  /* 0x000000013900780c */ /* 0x000fe20005f64270 */
[----:B------:R-:W-:Y:S01]  /*3430*/  ULDC UR6, c[0x0][0x988] ;  /* 0x0002620000067ab9 */ /* 0x000fe20000000800 */
[----:B------:R-:W-:Y:S01]  /*3440*/  ISETP.NE.AND P6, PT, R32, RZ, PT ;  /* 0x000000ff2000720c */ /* 0x000fe20003fc5270 */
[----:B------:R-:W-:Y:S01]  /*3450*/  IMAD R5, R5, UR45, -R4 ;  /* 0x0000002d05057c24 */ /* 0x000fe2000f8e0a04 */
[----:B------:R-:W-:Y:S02]  /*3460*/  ISETP.LT.OR P3, PT, R110, 0x2, P3 ;  /* 0x000000026e00780c */ /* 0x000fe40001f61670 */
[----:B------:R-:W-:Y:S02]  /*3470*/  ISETP.GT.AND P4, PT, R57, 0x71, !P4 ;  /* 0x000000713900780c */ /* 0x000fe40006784270 */
[----:B------:R-:W-:Y:S02]  /*3480*/  FSEL R30, R7, -INF , !P3 ;  /* 0xff800000071e7808 */ /* 0x000fe40005800000 */
[----:B------:R-:W-:-:S02]  /*3490*/  ISETP.NE.AND P3, PT, R46, RZ, PT ;  /* 0x000000ff2e00720c */ /* 0x000fc40003f65270 */
[----:B------:R-:W-:Y:S02]  /*34a0*/  FMNMX.FTZ R7, R180, R128, !PT ;  /* 0x00000080b4077209 */ /* 0x000fe40007810000 */
[----:B------:R-:W-:Y:S02]  /*34b0*/  ISETP.GT.AND P3, PT, R57, 0x8, !P3 ;  /* 0x000000083900780c */ /* 0x000fe40005f64270 */
[----:B------:R-:W-:Y:S02]  /*34c0*/  FMNMX.FTZ R7, R182, R7, !PT ;  /* 0x00000007b6077209 */ /* 0x000fe40007810000 */
[----:B------:R-:W-:Y:S02]  /*34d0*/  ISETP.LT.OR P3, PT, R110, 0x9, P3 ;  /* 0x000000096e00780c */ /* 0x000fe40001f61670 */
[----:B------:R-:W-:Y:S02]  /*34e0*/  FMNMX.FTZ R7, R130, R7, !PT ;  /* 0x0000000782077209 */ /* 0x000fe40007810000 */
[----:B------:R-:W-:Y:S01]  /*34f0*/  FSEL R32, R9, -INF , !P3 ;  /* 0xff80000009207808 */ /* 0x000fe20005800000 */
[----:B------:R-:W-:Y:S01]  /*3500*/  IMAD.U32 R9, RZ, RZ, UR6 ;  /* 0x00000006ff097e24 */ /* 0x000fe2000f8e00ff */
        /* <DEDUP_REMOVED lines=15> */
[----:B------:R-:W-:Y:S02]  /*3600*/  ISETP.NE.AND P6, PT, R40, RZ, PT ;  /* 0x000000ff2800720c */ /* 0x000fe40003fc5270 */
        /* <DEDUP_REMOVED lines=54> */
[C---:B------:R-:W-:Y:S02]  /*3970*/  ISETP.GT.AND P5, PT, R57.reuse, 0x78, !P5 ;  /* 0x000000783900780c */ /* 0x040fe40006fa4270 */
[----:B------:R-:W-:Y:S02]  /*3980*/  ISETP.GT.AND P3, PT, R57, 0x31, !P3 ;  /* 0x000000313900780c */ /* 0x000fe40005f64270 */
[C---:B------:R-:W-:Y:S02]  /*3990*/  ISETP.LT.OR P4, PT, R110.reuse, 0x72, P4 ;  /* 0x000000726e00780c */ /* 0x040fe40002781670 */
[----:B------:R-:W-:-:S02]  /*39a0*/  ISETP.LT.OR P3, PT, R110, 0x32, P3 ;  /* 0x000000326e00780c */ /* 0x000fc40001f61670 */
[----:B------:R-:W-:Y:S02]  /*39b0*/  ISETP.LT.OR P5, PT, R110, 0x79, P5 ;  /* 0x000000796e00780c */ /* 0x000fe40002fa1670 */
[----:B------:R-:W-:Y:S02]  /*39c0*/  FSEL R54, R47, -INF , !P3 ;  /* 0xff8000002f367808 */ /* 0x000fe40005800000 */
[----:B------:R-:W-:-:S04]  /*39d0*/  ISETP.NE.AND P3, PT, R89, RZ, PT ;  /* 0x000000ff5900720c */ /* 0x000fc80003f65270 */
[----:B------:R-:W-:-:S04]  /*39e0*/  ISETP.GT.AND P3, PT, R57, 0x38, !P3 ;  /* 0x000000383900780c */ /* 0x000fc80005f64270 */
[----:B------:R-:W-:Y:S02]  /*39f0*/  ISETP.LT.OR P3, PT, R110, 0x39, P3 ;  /* 0x000000396e00780c */ /* 0x000fe40001f61670 */
[----:B-1----:R-:W-:Y:S02]  /*3a00*/  FMNMX.FTZ R126, R13, R126, !PT ;  /* 0x0000007e0d7e7209 */ /* 0x002fe40007810000 */
[----:B------:R-:W-:Y:S02]  /*3a10*/  FSEL R56, R49, -INF , !P3 ;  /* 0xff80000031387808 */ /* 0x000fe40005800000 */
[----:B------:R-:W-:Y:S01]  /*3a20*/  ISETP.NE.AND P3, PT, R93, RZ, PT ;  /* 0x000000ff5d00720c */ /* 0x000fe20003f65270 */
[----:B------:R-:W1:Y:S03]  /*3a30*/  SHFL.BFLY PT, R7, R126, 0x1, 0x1f ;  /* 0x0c201f007e077f89 */ /* 0x000e6600000e0000 */
[----:B------:R-:W-:-:S04]  /*3a40*/  ISETP.GT.AND P3, PT, R57, 0x39, !P3 ;  /* 0x000000393900780c */ /* 0x000fc80005f64270 */
[----:B------:R-:W-:-:S04]  /*3a50*/  ISETP.LT.OR P3, PT, R110, 0x3a, P3 ;  /* 0x0000003a6e00780c */ /* 0x000fc80001f61670 */
[----:B------:R-:W-:Y:S02]  /*3a60*/  FSEL R58, R51, -INF , !P3 ;  /* 0xff800000333a7808 */ /* 0x000fe40005800000 */
[----:B------:R-:W-:Y:S02]  /*3a70*/  ISETP.GT.AND P3, PT, R57, 0x40, !P6 ;  /* 0x000000403900780c */ /* 0x000fe40007764270 */
[----:B------:R-:W-:Y:S02]  /*3a80*/  ISETP.NE.AND P6, PT, R60, RZ, PT ;  /* 0x000000ff3c00720c */ /* 0x000fe40003fc5270 */
[----:B------:R-:W-:-:S04]  /*3a90*/  ISETP.LT.OR P3, PT, R110, 0x41, P3 ;  /* 0x000000416e00780c */ /* 0x000fc80001f61670 */
[----:B------:R-:W-:Y:S02]  /*3aa0*/  FSEL R60, R53, -INF , !P3 ;  /* 0xff800000353c7808 */ /* 0x000fe40005800000 */
[----:B------:R-:W-:Y:S02]  /*3ab0*/  ISETP.NE.AND P3, PT, R95, RZ, PT ;  /* 0x000000ff5f00720c */ /* 0x000fe40003f65270 */
[----:B-1----:R-:W-:Y:S02]  /*3ac0*/  FMNMX.FTZ R7, R126, R7, !PT ;  /* 0x000000077e077209 */ /* 0x002fe40007810000 */
[----:B------:R-:W-:-:S03]  /*3ad0*/  ISETP.GT.AND P3, PT, R57, 0x41, !P3 ;  /* 0x000000413900780c */ /* 0x000fc60005f64270 */
[----:B------:R-:W-:Y:S01]  /*3ae0*/  FMUL.FTZ R15, R7, R9 ;  /* 0x00000009070f7220 */ /* 0x000fe20000410000 */
        /* <DEDUP_REMOVED lines=40> */
[----:B------:R-:W-:-:S04]  /*3d70*/  ISETP.LT.OR P3, PT, R110, 0x6a, P3 ;  /* 0x0000006a6e00780c */ /* 0x000fc80001f61670 */
[----:B------:R-:W-:Y:S02]  /*3d80*/  FSEL R72, R79, -INF , !P3 ;  /* 0xff8000004f487808 */ /* 0x000fe40005800000 */
[----:B------:R-:W-:-:S04]  /*3d90*/  FSETP.NEU.FTZ.AND P3, PT, R7, -INF , PT ;  /* 0xff8000000700780b */ /* 0x000fc80003f7d000 */
[----:B------:R-:W-:Y:S02]  /*3da0*/  FSEL R45, R15, RZ, P3 ;  /* 0x000000ff0f2d7208 */ /* 0x000fe40001800000 */
[----:B------:R-:W-:Y:S02]  /*3db0*/  ISETP.GT.AND P3, PT, R57, RZ, !P6 ;  /* 0x000000ff3900720c */ /* 0x000fe40007764270 */
[----:B------:R-:W-:Y:S01]  /*3dc0*/  ISETP.NE.AND P6, PT, R117, RZ, PT ;  /* 0x000000ff7500720c */ /* 0x000fe20003fc5270 */
[-CC-:B------:R-:W-:Y:S01]  /*3dd0*/  FFMA.FTZ R102, R102, R9.reuse, -R45.reuse ;  /* 0x0000000966667223 */ /* 0x180fe2000001082d */
[----:B------:R-:W-:Y:S01]  /*3de0*/  ISETP.LT.OR P3, PT, R110, 0x1, P3 ;  /* 0x000000016e00780c */ /* 0x000fe20001f61670 */
[-CC-:B------:R-:W-:Y:S01]  /*3df0*/  FFMA.FTZ R164, R100, R9.reuse, -R45.reuse ;  /* 0x0000000964a47223 */ /* 0x180fe2000001082d */
[----:B------:R-:W-:Y:S01]  /*3e00*/  ISETP.GT.AND P6, PT, R57, 0x79, !P6 ;  /* 0x000000793900780c */ /* 0x000fe200077c4270 */
[-CC-:B------:R-:W-:Y:S01]  /*3e10*/  FFMA.FTZ R170, R104, R9.reuse, -R45.reuse ;  /* 0x0000000968aa7223 */ /* 0x180fe2000001082d */
[----:B------:R-:W-:Y:S01]  /*3e20*/  FSEL R41, R3, -INF , !P3 ;  /* 0xff80000003297808 */ /* 0x000fe20005800000 */
[-CC-:B------:R-:W-:Y:S01]  /*3e30*/  FFMA.FTZ R180, R180, R9.reuse, -R45.reuse ;  /* 0x00000009b4b47223 */ /* 0x180fe2000001082d */
[----:B------:R-:W-:Y:S01]  /*3e40*/  ISETP.NE.AND P3, PT, R115, RZ, PT ;  /* 0x000000ff7300720c */ /* 0x000fe20003f65270 */
[-CC-:B------:R-:W-:Y:S01]  /*3e50*/  FFMA.FTZ R3, R128, R9.reuse, -R45.reuse ;  /* 0x0000000980037223 */ /* 0x180fe2000001082d */
        /* <DEDUP_REMOVED lines=13> */
[----:B------:R-:W1:Y:S01]  /*3f30*/  MUFU.EX2 R3, R3 ;  /* 0x0000000300037308 */ /* 0x000e620000000800 */
[----:B------:R-:W-:Y:S01]  /*3f40*/  ISETP.LT.OR P6, PT, R110, 0x7a, P6 ;  /* 0x0000007a6e00780c */ /* 0x000fe200037c1670 */
[--C-:B------:R-:W-:Y:S01]  /*3f50*/  FFMA.FTZ R176, R176, R9, -R45.reuse ;  /* 0x00000009b0b07223 */ /* 0x100fe2000001082d */
[----:B------:R-:W-:Y:S01]  /*3f60*/  FMNMX.FTZ R21, R38, R21, !PT ;  /* 0x0000001526157209 */ /* 0x000fe20007810000 */
[-CC-:B------:R-:W-:Y:S01]  /*3f70*/  FFMA.FTZ R124, R124, R9.reuse, -R45.reuse ;  /* 0x000000097c7c7223 */ /* 0x180fe2000001082d */
[----:B------:R-:W-:Y:S01]  /*3f80*/  FSEL R104, R39, -INF , !P6 ;  /* 0xff80000027687808 */ /* 0x000fe20007000000 */
        /* <DEDUP_REMOVED lines=28> */
[----:B------:R-:W4:Y:S01]  /*4150*/  MUFU.EX2 R176, R176 ;  /* 0x000000b000b07308 */ /* 0x000f220000000800 */
[----:B------:R-:W-:Y:S01]  /*4160*/  FMNMX.FTZ R27, R54, R27, !PT ;  /* 0x0000001b361b7209 */ /* 0x000fe20007810000 */
[----:B-1----:R-:W-:Y:S01]  /*4170*/  FADD.FTZ R53, R180, R3 ;  /* 0x00000003b4357221 */ /* 0x002fe20000010000 */
[----:B------:R-:W-:-:S02]  /*4180*/  F2FP.F16.F32.PACK_AB R180, R3, R180 ;  /* 0x000000b403b4723e */ /* 0x000fc400000000ff */
[----:B------:R-:W-:-:S03]  /*4190*/  FMNMX.FTZ R27, R56, R27, !PT ;  /* 0x0000001b381b7209 */ /* 0x000fc60007810000 */
[----:B------:R-:W1:Y:S01]  /*41a0*/  MUFU.EX2 R15, R124 ;  /* 0x0000007c000f7308 */ /* 0x000e620000000800 */
[----:B------:R-:W-:-:S04]  /*41b0*/  FMNMX.FTZ R27, R58, R27, !PT ;  /* 0x0000001b3a1b7209 */ /* 0x000fc80007810000 */
[----:B------:R-:W-:-:S03]  /*41c0*/  FMNMX.FTZ R29, R60, R27, !PT ;  /* 0x0000001b3c1d7209 */ /* 0x000fc60007810000 */
[----:B------:R-:W5:Y:S01]  /*41d0*/  MUFU.EX2 R178, R178 ;  /* 0x000000b200b27308 */ /* 0x000f620000000800 */
[----:B------:R-:W-:-:S04]  /*41e0*/  FMNMX.FTZ R29, R62, R29, !PT ;  /* 0x0000001d3e1d7209 */ /* 0x000fc80007810000 */
[----:B------:R-:W-:-:S03]  /*41f0*/  FMNMX.FTZ R29, R64, R29, !PT ;  /* 0x0000001d401d7209 */ /* 0x000fc60007810000 */
[----:B------:R2:W-:Y:S01]  /*4200*/  MUFU.EX2 R49, R20 ;  /* 0x0000001400317308 */ /* 0x0005e20000000800 */
[----:B------:R-:W-:-:S04]  /*4210*/  FMNMX.FTZ R29, R66, R29, !PT ;  /* 0x0000001d421d7209 */ /* 0x000fc80007810000 */
[----:B------:R-:W-:-:S03]  /*4220*/  FMNMX.FTZ R31, R68, R29, !PT ;  /* 0x0000001d441f7209 */ /* 0x000fc60007810000 */
[----:B------:R-:W5:Y:S01]  /*4230*/  MUFU.EX2 R21, R120 ;  /* 0x0000007800157308 */ /* 0x000f620000000800 */
[----:B------:R-:W-:Y:S01]  /*4240*/  FMNMX.FTZ R31, R70, R31, !PT ;  /* 0x0000001f461f7209 */ /* 0x000fe20007810000 */
[----:B--2---:R-:W-:Y:S01]  /*4250*/  FADD.FTZ R20, R182, R53 ;  /* 0x00000035b6147221 */ /* 0x004fe20000010000 */
[C---:B---3--:R-:W-:Y:S02]  /*4260*/  F2FP.F16.F32.PACK_AB R182, R13.reuse, R182 ;  /* 0x000000b60db6723e */ /* 0x048fe400000000ff */
[----:B------:R-:W-:Y:S01]  /*4270*/  FMNMX.FTZ R31, R82, R31, !PT ;  /* 0x0000001f521f7209 */ /* 0x000fe20007810000 */
[----:B------:R-:W-:Y:S02]  /*4280*/  FADD.FTZ R53, R13, R20 ;  /* 0x000000140d357221 */ /* 0x000fe40000010000 */
[----:B------:R-:W2:Y:S01]  /*4290*/  MUFU.EX2 R172, R172 ;  /* 0x000000ac00ac7308 */ /* 0x000ea20000000800 */
[----:B------:R-:W-:Y:S01]  /*42a0*/  FMNMX.FTZ R31, R78, R31, !PT ;  /* 0x0000001f4e1f7209 */ /* 0x000fe20007810000 */
[----:B----4-:R-:W-:Y:S01]  /*42b0*/  FADD.FTZ R20, R176, R53 ;  /* 0x00000035b0147221 */ /* 0x010fe20000010000 */
[----:B-1----:R-:W-:-:S02]  /*42c0*/  F2FP.F16.F32.PACK_AB R176, R15, R176 ;  /* 0x000000b00fb0723e */ /* 0x002fc400000000ff */
[----:B------:R-:W-:Y:S01]  /*42d0*/  FMNMX.FTZ R43, R76, R31, !PT ;  /* 0x0000001f4c2b7209 */ /* 0x000fe20007810000 */
[----:B------:R-:W-:Y:S02]  /*42e0*/  FADD.FTZ R53, R15, R20 ;  /* 0x000000140f357221 */ /* 0x000fe40000010000 */
[----:B------:R1:W-:Y:S01]  /*42f0*/  MUFU.EX2 R31, R102 ;  /* 0x00000066001f7308 */ /* 0x0003e20000000800 */
[----:B------:R-:W-:Y:S01]  /*4300*/  FMNMX.FTZ R43, R74, R43, !PT ;  /* 0x0000002b4a2b7209 */ /* 0x000fe20007810000 */
[----:B-----5:R-:W-:Y:S01]  /*4310*/  FADD.FTZ R20, R178, R53 ;  /* 0x00000035b2147221 */ /* 0x020fe20000010000 */
[C---:B------:R-:W-:Y:S02]  /*4320*/  F2FP.F16.F32.PACK_AB R178, R21.reuse, R178 ;  /* 0x000000b215b2723e */ /* 0x040fe400000000ff */
[----:B------:R-:W-:Y:S01]  /*4330*/  FMNMX.FTZ R43, R80, R43, !PT ;  /* 0x0000002b502b7209 */ /* 0x000fe20007810000 */
[----:B------:R-:W-:Y:S02]  /*4340*/  FADD.FTZ R55, R21, R20 ;  /* 0x0000001415377221 */ /* 0x000fe40000010000 */
[----:B------:R-:W3:Y:S01]  /*4350*/  MUFU.EX2 R25, R116 ;  /* 0x0000007400197308 */ /* 0x000ee20000000800 */
[----:B------:R-:W-:-:S02]  /*4360*/  FMNMX.FTZ R43, R72, R43, !PT ;  /* 0x0000002b482b7209 */ /* 0x000fc40007810000 */
[----:B-1----:R-:W-:Y:S01]  /*4370*/  FSEL R102, R33, -INF , !P4 ;  /* 0xff80000021667808 */ /* 0x002fe20006000000 */
[----:B------:R-:W-:Y:S01]  /*4380*/  FFMA.FTZ R33, R98, R9, -R45 ;  /* 0x0000000962217223 */ /* 0x000fe2000001082d */
[----:B------:R-:W-:Y:S02]  /*4390*/  FMNMX.FTZ R43, R100, R43, !PT ;  /* 0x0000002b642b7209 */ /* 0x000fe40007810000 */
[----:B------:R-:W-:Y:S01]  /*43a0*/  FSEL R98, R37, -INF , !P5 ;  /* 0xff80000025627808 */ /* 0x000fe20006800000 */
[----:B------:R-:W1:Y:S01]  /*43b0*/  MUFU.EX2 R174, R174 ;  /* 0x000000ae00ae7308 */ /* 0x000e620000000800 */
[----:B------:R-:W-:-:S04]  /*43c0*/  FMNMX.FTZ R43, R102, R43, !PT ;  /* 0x0000002b662b7209 */ /* 0x000fc80007810000 */
[----:B------:R-:W-:-:S03]  /*43d0*/  FMNMX.FTZ R43, R98, R43, !PT ;  /* 0x0000002b622b7209 */ /* 0x000fc60007810000 */
[----:B------:R-:W4:Y:S01]  /*43e0*/  MUFU.EX2 R27, R112 ;  /* 0x00000070001b7308 */ /* 0x000f220000000800 */
[----:B------:R-:W-:-:S05]  /*43f0*/  FMNMX.FTZ R43, R104, R43, !PT ;  /* 0x0000002b682b7209 */ /* 0x000fca0007810000 */
[----:B------:R-:W5:Y:S02]  /*4400*/  SHFL.BFLY PT, R94, R43, 0x2, 0x1f ;  /* 0x0c401f002b5e7f89 */ /* 0x000f6400000e0000 */
[----:B------:R-:W4:Y:S08]  /*4410*/  MUFU.EX2 R168, R168 ;  /* 0x000000a800a87308 */ /* 0x000f300000000800 */
[----:B------:R-:W4:Y:S08]  /*4420*/  MUFU.EX2 R29, R106 ;  /* 0x0000006a001d7308 */ /* 0x000f300000000800 */
[----:B------:R-:W-:Y:S01]  /*4430*/  MUFU.EX2 R170, R170 ;  /* 0x000000aa00aa7308 */ /* 0x000fe20000000800 */
[----:B-----5:R-:W-:-:S07]  /*4440*/  FMNMX.FTZ R94, R43, R94, !PT ;  /* 0x0000005e2b5e7209 */ /* 0x020fce0007810000 */
[----:B------:R5:W-:Y:S01]  /*4450*/  MUFU.EX2 R43, R24 ;  /* 0x00000018002b7308 */ /* 0x000be20000000800 */
[----:B------:R-:W2:Y:S07]  /*4460*/  SHFL.BFLY PT, R37, R94, 0x1, 0x1f ;  /* 0x0c201f005e257f89 */ /* 0x000eae00000e0000 */
[----:B------:R-:W-:Y:S08]  /*4470*/  MUFU.EX2 R164, R164 ;  /* 0x000000a400a47308 */ /* 0x000ff00000000800 */
[----:B------:R-:W-:Y:S08]  /*4480*/  MUFU.EX2 R33, R33 ;  /* 0x0000002100217308 */ /* 0x000ff00000000800 */
[----:B------:R-:W-:Y:S01]  /*4490*/  MUFU.EX2 R166, R166 ;  /* 0x000000a600a67308 */ /* 0x000fe20000000800 */
[----:B--2---:R-:W-:-:S04]  /*44a0*/  FMNMX.FTZ R8, R94, R37, !PT ;  /* 0x000000255e087209 */ /* 0x004fc80007810000 */
[C---:B------:R-:W-:Y:S01]  /*44b0*/  FSETP.NEU.FTZ.AND P3, PT, R8.reuse, -INF , PT ;  /* 0xff8000000800780b */ /* 0x040fe20003f7d000 */
[----:B-----5:R-:W-:Y:S02]  /*44c0*/  FMUL.FTZ R24, R8, R9 ;  /* 0x0000000908187220 */ /* 0x020fe40000410000 */
[----:B------:R-:W-:Y:S03]  /*44d0*/  MUFU.EX2 R35, R35 ;  /* 0x0000002300237308 */ /* 0x000fe60000000800 */
[----:B------:R-:W-:Y:S01]  /*44e0*/  FSEL R45, R24, RZ, P3 ;  /* 0x000000ff182d7208 */ /* 0x000fe20001800000 */
[----:B------:R-:W-:Y:S01]  /*44f0*/  FADD.FTZ R24, R172, R55 ;  /* 0x00000037ac187221 */ /* 0x000fe20000010000 */
[----:B---3--:R-:W-:-:S03]  /*4500*/  F2FP.F16.F32.PACK_AB R172, R25, R172 ;  /* 0x000000ac19ac723e */ /* 0x008fc600000000ff */
        /* <DEDUP_REMOVED lines=13> */
[----:B------:R-:W-:Y:S01]  /*45e0*/  FADD.FTZ R55, R25, R24 ;  /* 0x0000001819377221 */ /* 0x000fe20000010000 */
[-CC-:B------:R-:W-:Y:S01]  /*45f0*/  FFMA.FTZ R50, R50, R9.reuse, -R45.reuse ;  /* 0x0000000932327223 */ /* 0x180fe2000001082d */
[-C--:B------:R-:W-:Y:S01]  /*4600*/  FFMA.FTZ R52, R52, R9.reuse, -R45 ;  /* 0x0000000934347223 */ /* 0x080fe2000001082d */
[----:B------:R-:W2:Y:S01]  /*4610*/  MUFU.EX2 R30, R30 ;  /* 0x0000001e001e7308 */ /* 0x000ea20000000800 */
[----:B-1----:R-:W-:Y:S01]  /*4620*/  FADD.FTZ R24, R174, R55 ;  /* 0x00000037ae187221 */ /* 0x002fe20000010000 */
[-CC-:B------:R-:W-:Y:S01]  /*4630*/  FFMA.FTZ R54, R54, R9.reuse, -R45.reuse ;  /* 0x0000000936367223 */ /* 0x180fe2000001082d */
[-CC-:B------:R-:W-:Y:S01]  /*4640*/  FFMA.FTZ R56, R56, R9.reuse, -R45.reuse ;  /* 0x0000000938387223 */ /* 0x180fe2000001082d */
[-CC-:B------:R-:W-:Y:S01]  /*4650*/  FFMA.FTZ R58, R58, R9.reuse, -R45.reuse ;  /* 0x000000093a3a7223 */ /* 0x180fe2000001082d */
[----:B----4-:R-:W-:Y:S01]  /*4660*/  FADD.FTZ R55, R27, R24 ;  /* 0x000000181b377221 */ /* 0x010fe20000010000 */
        /* <DEDUP_REMOVED lines=9> */
[-C--:B------:R-:W-:Y:S01]  /*4700*/  FFMA.FTZ R82, R82, R9.reuse, -R45 ;  /* 0x0000000952527223 */ /* 0x080fe2000001082d */
[----:B------:R-:W3:Y:S01]  /*4710*/  MUFU.EX2 R183, R34 ;  /* 0x0000002200b77308 */ /* 0x000ee20000000800 */
[----:B--2---:R-:W-:Y:S01]  /*4720*/  FADD.FTZ R53, R41, R30 ;  /* 0x0000001e29357221 */ /* 0x004fe20000010000 */
[----:B------:R-:W-:Y:S01]  /*4730*/  FADD.FTZ R24, R170, R55 ;  /* 0x00000037aa187221 */ /* 0x000fe20000010000 */
[-CC-:B------:R-:W-:Y:S01]  /*4740*/  FFMA.FTZ R78, R78, R9.reuse, -R45.reuse ;  /* 0x000000094e4e7223 */ /* 0x180fe2000001082d */
[-CC-:B------:R-:W-:Y:S01]  /*4750*/  FFMA.FTZ R76, R76, R9.reuse, -R45.reuse ;  /* 0x000000094c4c7223 */ /* 0x180fe2000001082d */
[-CC-:B------:R-:W-:Y:S01]  /*4760*/  FFMA.FTZ R74, R74, R9.reuse, -R45.reuse ;  /* 0x000000094a4a7223 */ /* 0x180fe2000001082d */
[----:B------:R-:W-:Y:S01]  /*4770*/  FADD.FTZ R55, R31, R24 ;  /* 0x000000181f377221 */ /* 0x000fe20000010000 */
[-C--:B------:R-:W-:Y:S01]  /*4780*/  FFMA.FTZ R80, R80, R9.reuse, -R45 ;  /* 0x0000000950507223 */ /* 0x080fe2000001082d */
[----:B------:R-:W2:Y:S01]  /*4790*/  MUFU.EX2 R36, R36 ;  /* 0x0000002400247308 */ /* 0x000ea20000000800 */
[----:B-1----:R-:W-:Y:S01]  /*47a0*/  FADD.FTZ R20, R32, R53 ;  /* 0x0000003520147221 */ /* 0x002fe20000010000 */
[-CC-:B------:R-:W-:Y:S01]  /*47b0*/  FFMA.FTZ R72, R72, R9.reuse, -R45.reuse ;  /* 0x0000000948487223 */ /* 0x180fe2000001082d */
[-CC-:B------:R-:W-:Y:S01]  /*47c0*/  FFMA.FTZ R100, R100, R9.reuse, -R45.reuse ;  /* 0x0000000964647223 */ /* 0x180fe2000001082d */
[-CC-:B------:R-:W-:Y:S01]  /*47d0*/  FFMA.FTZ R102, R102, R9.reuse, -R45.reuse ;  /* 0x0000000966667223 */ /* 0x180fe2000001082d */
[-CC-:B------:R-:W-:Y:S01]  /*47e0*/  FFMA.FTZ R98, R98, R9.reuse, -R45.reuse ;  /* 0x0000000962627223 */ /* 0x180fe2000001082d */
[----:B------:R-:W-:Y:S01]  /*47f0*/  FFMA.FTZ R45, R104, R9, -R45 ;  /* 0x00000009682d7223 */ /* 0x000fe2000001082d */
[----:B------:R-:W-:Y:S01]  /*4800*/  F2FP.F16.F32.PACK_AB R174, R27, R174 ;  /* 0x000000ae1bae723e */ /* 0x000fe200000000ff */
[----:B------:R-:W1:Y:S01]  /*4810*/  MUFU.EX2 R177, R38 ;  /* 0x0000002600b17308 */ /* 0x000e620000000800 */
[----:B---3--:R-:W-:Y:S01]  /*4820*/  FADD.FTZ R53, R183, R20 ;  /* 0x00000014b7357221 */ /* 0x008fe20000010000 */
[----:B------:R-:W-:-:S02]  /*4830*/  F2FP.F16.F32.PACK_AB R168, R29, R168 ;  /* 0x000000a81da8723e */ /* 0x000fc400000000ff */
[----:B------:R-:W-:Y:S02]  /*4840*/  F2FP.F16.F32.PACK_AB R170, R31, R170 ;  /* 0x000000aa1faa723e */ /* 0x000fe400000000ff */
[----:B------:R-:W-:Y:S02]  /*4850*/  F2FP.F16.F32.PACK_AB R181, R30, R41 ;  /* 0x000000291eb5723e */ /* 0x000fe400000000ff */
[----:B------:R-:W3:Y:S01]  /*4860*/  MUFU.EX2 R40, R40 ;  /* 0x0000002800287308 */ /* 0x000ee20000000800 */
[----:B--2---:R-:W-:Y:S01]  /*4870*/  FADD.FTZ R20, R36, R53 ;  /* 0x0000003524147221 */ /* 0x004fe20000010000 */
[----:B------:R-:W-:-:S06]  /*4880*/  F2FP.F16.F32.PACK_AB R183, R183, R32 ;  /* 0x00000020b7b7723e */ /* 0x000fcc00000000ff */
[----:B------:R-:W2:Y:S01]  /*4890*/  MUFU.EX2 R179, R42 ;  /* 0x0000002a00b37308 */ /* 0x000ea20000000800 */
[C---:B-1----:R-:W-:Y:S01]  /*48a0*/  FADD.FTZ R53, R177.reuse, R20 ;  /* 0x00000014b1357221 */ /* 0x042fe20000010000 */
[----:B------:R-:W-:-:S06]  /*48b0*/  F2FP.F16.F32.PACK_AB R177, R177, R36 ;  /* 0x00000024b1b1723e */ /* 0x000fcc00000000ff */
        /* <DEDUP_REMOVED lines=8> */
[----:B---3--:R-:W-:Y:S01]  /*4940*/  FADD.FTZ R53, R173, R20 ;  /* 0x00000014ad357221 */ /* 0x008fe20000010000 */
[----:B------:R-:W-:Y:S01]  /*4950*/  FADD.FTZ R20, R164, R55 ;  /* 0x00000037a4147221 */ /* 0x000fe20000010000 */
[----:B------:R-:W-:Y:S02]  /*4960*/  F2FP.F16.F32.PACK_AB R164, R33, R164 ;  /* 0x000000a421a4723e */ /* 0x000fe400000000ff */
[----:B------:R-:W-:Y:S01]  /*4970*/  F2FP.F16.F32.PACK_AB R173, R173, R44 ;  /* 0x0000002cadad723e */ /* 0x000fe200000000ff */
[----:B------:R-:W-:Y:S02]  /*4980*/  FADD.FTZ R55, R33, R20 ;  /* 0x0000001421377221 */ /* 0x000fe40000010000 */
[----:B------:R-:W3:Y:S01]  /*4990*/  MUFU.EX2 R52, R52 ;  /* 0x0000003400347308 */ /* 0x000ee20000000800 */
[----:B--2---:R-:W-:Y:S01]  /*49a0*/  FADD.FTZ R4, R48, R53 ;  /* 0x0000003530047221 */ /* 0x004fe20000010000 */
[----:B------:R-:W-:Y:S01]  /*49b0*/  FADD.FTZ R20, R166, R55 ;  /* 0x00000037a6147221 */ /* 0x000fe20000010000 */
[----:B------:R-:W-:-:S03]  /*49c0*/  F2FP.F16.F32.PACK_AB R166, R35, R166 ;  /* 0x000000a623a6723e */ /* 0x000fc600000000ff */
[----:B------:R-:W-:Y:S02]  /*49d0*/  FADD.FTZ R55, R35, R20 ;  /* 0x0000001423377221 */ /* 0x000fe40000010000 */
[----:B------:R-:W2:Y:S01]  /*49e0*/  MUFU.EX2 R169, R54 ;  /* 0x0000003600a97308 */ /* 0x000ea20000000800 */
[C---:B-1----:R-:W-:Y:S01]  /*49f0*/  FADD.FTZ R53, R175.reuse, R4 ;  /* 0x00000004af357221 */ /* 0x042fe20000010000 */
[----:B------:R-:W-:Y:S01]  /*4a00*/  FADD.FTZ R20, R92, R55 ;  /* 0x000000375c147221 */ /* 0x000fe20000010000 */
[----:B------:R-:W-:-:S05]  /*4a10*/  F2FP.F16.F32.PACK_AB R175, R175, R48 ;  /* 0x00000030afaf723e */ /* 0x000fca00000000ff */
        /* <DEDUP_REMOVED lines=19> */
[----:B--2---:R-:W-:-:S07]  /*4b50*/  FADD.FTZ R20, R86, R55 ;  /* 0x0000003756147221 */ /* 0x004fce0000010000 */
[----:B------:R-:W2:Y:S01]  /*4b60*/  MUFU.EX2 R167, R66 ;  /* 0x0000004200a77308 */ /* 0x000ea20000000800 */
[----:B-1----:R-:W-:-:S07]  /*4b70*/  FADD.FTZ R4, R64, R3 ;  /* 0x0000000340047221 */ /* 0x002fce0000010000 */
[----:B------:R-:W1:Y:S01]  /*4b80*/  MUFU.EX2 R28, R28 ;  /* 0x0000001c001c7308 */ /* 0x000e620000000800 */
[C---:B---3--:R-:W-:Y:S01]  /*4b90*/  FADD.FTZ R13, R47.reuse, R20 ;  /* 0x000000142f0d7221 */ /* 0x048fe20000010000 */
[----:B------:R-:W-:-:S06]  /*4ba0*/  F2FP.F16.F32.PACK_AB R162, R47, R86 ;  /* 0x000000562fa2723e */ /* 0x000fcc00000000ff */
[----:B------:R-:W3:Y:S01]  /*4bb0*/  MUFU.EX2 R68, R68 ;  /* 0x0000004400447308 */ /* 0x000ee20000000800 */
[C---:B--2---:R-:W-:Y:S01]  /*4bc0*/  FADD.FTZ R3, R167.reuse, R4 ;  /* 0x00000004a7037221 */ /* 0x044fe20000010000 */
[----:B------:R-:W-:-:S06]  /*4bd0*/  F2FP.F16.F32.PACK_AB R167, R167, R64 ;  /* 0x00000040a7a7723e */ /* 0x000fcc00000000ff */
[----:B------:R-:W2:Y:S01]  /*4be0*/  MUFU.EX2 R161, R70 ;  /* 0x0000004600a17308 */ /* 0x000ea20000000800 */
[----:B-1----:R-:W-:Y:S01]  /*4bf0*/  FADD.FTZ R20, R28, R13 ;  /* 0x0000000d1c147221 */ /* 0x002fe20000010000 */
[----:B------:R-:W-:-:S03]  /*4c00*/  F2FP.F16.F32.PACK_AB R156, R43, R28 ;  /* 0x0000001c2b9c723e */ /* 0x000fc600000000ff */
[----:B------:R-:W-:-:S03]  /*4c10*/  FADD.FTZ R13, R43, R20 ;  /* 0x000000142b0d7221 */ /* 0x000fc60000010000 */
[----:B------:R-:W1:Y:S01]  /*4c20*/  MUFU.EX2 R12, R12 ;  /* 0x0000000c000c7308 */ /* 0x000e620000000800 */
[----:B---3--:R-:W-:-:S07]  /*4c30*/  FADD.FTZ R4, R68, R3 ;  /* 0x0000000344047221 */ /* 0x008fce0000010000 */
        /* <DEDUP_REMOVED lines=15> */
[----:B---3--:R-:W-:-:S07]  /*4d30*/  FADD.FTZ R4, R76, R3 ;  /* 0x000000034c047221 */ /* 0x008fce0000010000 */
[----:B------:R-:W3:Y:S01]  /*4d40*/  MUFU.EX2 R6, R6 ;  /* 0x0000000600067308 */ /* 0x000ee20000000800 */
[C---:B--2---:R-:W-:Y:S01]  /*4d50*/  FADD.FTZ R13, R14.reuse, R13 ;  /* 0x0000000d0e0d7221 */ /* 0x044fe20000010000 */
[----:B------:R-:W-:-:S06]  /*4d60*/  F2FP.F16.F32.PACK_AB R152, R14, R51 ;  /* 0x000000330e98723e */ /* 0x000fcc00000000ff */
[----:B------:R-:W2:Y:S01]  /*4d70*/  MUFU.EX2 R37, R26 ;  /* 0x0000001a00257308 */ /* 0x000ea20000000800 */
[C---:B-1----:R-:W-:Y:S01]  /*4d80*/  FADD.FTZ R3, R157.reuse, R4 ;  /* 0x000000049d037221 */ /* 0x042fe20000010000 */
[----:B------:R-:W-:-:S06]  /*4d90*/  F2FP.F16.F32.PACK_AB R157, R157, R76 ;  /* 0x0000004c9d9d723e */ /* 0x000fcc00000000ff */
[----:B------:R-:W1:Y:S01]  /*4da0*/  MUFU.EX2 R80, R80 ;  /* 0x0000005000507308 */ /* 0x000e620000000800 */
[----:B---3--:R-:W-:Y:S01]  /*4db0*/  FADD.FTZ R12, R6, R13 ;  /* 0x0000000d060c7221 */ /* 0x008fe20000010000 */
[----:B------:R-:W-:-:S04]  /*4dc0*/  VIADD R13, R5, UR42 ;  /* 0x0000002a050d7c36 */ /* 0x000fc80008000000 */
[----:B------:R-:W-:Y:S02]  /*4dd0*/  IMAD.IADD R10, R13, 0x1, R10 ;  /* 0x000000010d0a7824 */ /* 0x000fe400078e020a */
[----:B------:R-:W3:Y:S01]  /*4de0*/  MUFU.EX2 R159, R72 ;  /* 0x00000048009f7308 */ /* 0x000ee20000000800 */
[C---:B--2---:R-:W-:Y:S01]  /*4df0*/  F2FP.F16.F32.PACK_AB R154, R37.reuse, R6 ;  /* 0x00000006259a723e */ /* 0x044fe200000000ff */
[----:B------:R-:W-:-:S06]  /*4e00*/  FADD.FTZ R4, R37, R12 ;  /* 0x0000000c25047221 */ /* 0x000fcc0000010000 */
        /* <DEDUP_REMOVED lines=9> */
[----:B------:R-:W-:-:S03]  /*4ea0*/  F2FP.F16.F32.PACK_AB R153, R153, R100 ;  /* 0x000000649999723e */ /* 0x000fc600000000ff */
[----:B---3--:R-:W-:-:S04]  /*4eb0*/  FADD.FTZ R6, R98, R3 ;  /* 0x0000000362067221 */ /* 0x008fc80000010000 */
[C---:B--2---:R-:W-:Y:S01]  /*4ec0*/  FADD.FTZ R3, R45.reuse, R6 ;  /* 0x000000062d037221 */ /* 0x044fe20000010000 */
[----:B------:R-:W-:Y:S01]  /*4ed0*/  F2FP.F16.F32.PACK_AB R155, R45, R98 ;  /* 0x000000622d9b723e */ /* 0x000fe200000000ff */
[----:B------:R-:W-:Y:S01]  /*4ee0*/  VIADD R6, R88, 0xfffffffe ;  /* 0xfffffffe58067836 */ /* 0x000fe20000000000 */
        /* <DEDUP_REMOVED lines=11> */
.L_x_6415:
[----:B------:R-:W-:-:S13]  /*4fa0*/  ISETP.NE.AND P3, PT, R11, 0x1, PT ;  /* 0x000000010b00780c */ /* 0x000fda0003f65270 */
[----:B------:R-:W1:Y:S02]  /*4fb0*/  @P3 LDC.64 R14, c[0x0][0x9e8] ;  /* 0x00027a00ff0e3b82 */ /* 0x000e640000000a00 */
[----:B-1----:R-:W-:-:S05]  /*4fc0*/  @P3 IMAD.HI.U32 R14, R12, R14, RZ ;  /* 0x0000000e0c0e3227 */ /* 0x002fca00078e00ff */
[----:B------:R-:W-:-:S07]  /*4fd0*/  @P3 SHF.R.U32.HI R12, RZ, R15, R14 ;  /* 0x0000000fff0c3219 */ /* 0x000fce000001160e */
.L_x_6416:
[----:B------:R-:W-:-:S05]  /*4fe0*/  IMAD R11, R12, R11, R11 ;  /* 0x0000000b0c0b7224 */ /* 0x000fca00078e020b */
[----:B------:R-:W-:-:S07]  /*4ff0*/  VIMNMX R10, R10, R11, PT ;  /* 0x0000000b0a0a7248 */ /* 0x000fce0003fe0100 */
.L_x_6414:
[----:B------:R-:W-:Y:S02]  /*5000*/  SHF.R.S32.HI R11, RZ, 0x1f, R10 ;  /* 0x0000001fff0b7819 */ /* 0x000fe4000001140a */
[----:B------:R-:W-:Y:S02]  /*5010*/  CS2R R150, SRZ ;  /* 0x0000000000967805 */ /* 0x000fe4000001ff00 */
[----:B------:R-:W-:Y:S02]  /*5020*/  CS2R R148, SRZ ;  /* 0x0000000000947805 */ /* 0x000fe4000001ff00 */
[----:B------:R-:W-:Y:S02]  /*5030*/  CS2R R146, SRZ ;  /* 0x0000000000927805 */ /* 0x000fe4000001ff00 */
[----:B------:R-:W-:Y:S02]  /*5040*/  LEA.HI R11, R11, R10, RZ, 0x7 ;  /* 0x0000000a0b0b7211 */ /* 0x000fe400078f38ff */
[----:B------:R-:W-:-:S02]  /*5050*/  CS2R R144, SRZ ;  /* 0x0000000000907805 */ /* 0x000fc4000001ff00 */
[----:B------:R-:W-:Y:S02]  /*5060*/  CS2R R142, SRZ ;  /* 0x00000000008e7805 */ /* 0x000fe4000001ff00 */
[----:B------:R-:W-:Y:S02]  /*5070*/  CS2R R140, SRZ ;  /* 0x00000000008c7805 */ /* 0x000fe4000001ff00 */
[----:B------:R-:W-:Y:S02]  /*5080*/  SHF.R.S32.HI R11, RZ, 0x7, R11 ;  /* 0x00000007ff0b7819 */ /* 0x000fe4000001140b */
[----:B------:R-:W-:Y:S02]  /*5090*/  CS2R R138, SRZ ;  /* 0x00000000008a7805 */ /* 0x000fe4000001ff00 */
[----:B------:R-:W-:Y:S02]  /*50a0*/  CS2R R136, SRZ ;  /* 0x0000000000887805 */ /* 0x000fe4000001ff00 */
[----:B------:R-:W-:-:S02]  /*50b0*/  CS2R R134, SRZ ;  /* 0x0000000000867805 */ /* 0x000fc4000001ff00 */
[----:B------:R-:W-:Y:S02]  /*50c0*/  VIMNMX R11, R11, UR40, !PT ;  /* 0x000000280b0b7c48 */ /* 0x000fe4000ffe0100 */
[----:B------:R-:W-:Y:S02]  /*50d0*/  CS2R R132, SRZ ;  /* 0x0000000000847805 */ /* 0x000fe4000001ff00 */
[----:B------:R-:W-:Y:S02]  /*50e0*/  CS2R R130, SRZ ;  /* 0x0000000000827805 */ /* 0x000fe4000001ff00 */
[----:B------:R-:W-:Y:S02]  /*50f0*/  CS2R R128, SRZ ;  /* 0x0000000000807805 */ /* 0x000fe4000001ff00 */
[----:B------:R-:W-:Y:S02]  /*5100*/  ISETP.GE.AND P3, PT, R6, R11, PT ;  /* 0x0000000b0600720c */ /* 0x000fe40003f66270 */
        /* <DEDUP_REMOVED lines=20> */
[----:B------:R-:W-:Y:S06]  /*5250*/  @!P3 BRA `(.L_x_6417) ;  /* 0x000000380014b947 */ /* 0x000fec0003800000 */
[----:B------:R-:W-:Y:S01]  /*5260*/  IMAD.IADD R10, R0, 0x1, R5 ;  /* 0x00000001000a7824 */ /* 0x000fe200078e0205 */
[----:B------:R-:W-:Y:S01]  /*5270*/  ULDC UR56, c[0x0][0x9e4] ;  /* 0x0002790000387ab9 */ /* 0x000fe20000000800 */
[----:B------:R-:W-:Y:S01]  /*5280*/  IMAD.MOV.U32 R151, RZ, RZ, RZ ;  /* 0x000000ffff977224 */ /* 0x000fe200078e00ff */
[----:B------:R-:W-:Y:S01]  /*5290*/  ULDC UR58, c[0x0][0x288] ;  /* 0x0000a200003a7ab9 */ /* 0x000fe20000000800 */
[----:B------:R-:W-:Y:S01]  /*52a0*/  ULDC UR59, c[0x0][0x9d8] ;  /* 0x00027600003b7ab9 */ /* 0x000fe20000000800 */
[----:B------:R-:W-:-:S05]  /*52b0*/  ULDC UR57, c[0x0][0x9e0] ;  /* 0x0002780000397ab9 */ /* 0x000fca0000000800 */
.L_x_6434:
[----:B------:R-:W-:Y:S01]  /*52c0*/  UIADD3 UR61, UR37, 0x1, URZ ;  /* 0x00000001253d7890 */ /* 0x000fe2000fffe03f */
[----:B------:R-:W-:-:S03]  /*52d0*/  ISETP.NE.AND P4, PT, RZ, UR41, PT ;  /* 0x00000029ff007c0c */ /* 0x000fc6000bf85270 */
[----:B------:R-:W-:-:S04]  /*52e0*/  UISETP.NE.AND UP0, UPT, UR61, 0x2, UPT ;  /* 0x000000023d00788c */ /* 0x000fc8000bf05270 */
[----:B------:R-:W-:Y:S02]  /*52f0*/  USEL UR60, URZ, 0x1, UP0 ;  /* 0x000000013f3c7887 */ /* 0x000fe40008000000 */
[----:B------:R-:W-:Y:S02]  /*5300*/  USEL UR61, UR61, URZ, UP0 ;  /* 0x0000003f3d3d7287 */ /* 0x000fe40008000000 */
[----:B------:R-:W-:Y:S02]  /*5310*/  ULOP3.LUT UR60, UR36, UR60, URZ, 0x3c, !UPT ;  /* 0x0000003c243c7292 */ /* 0x000fe4000f8e3c3f */
[----:B------:R-:W-:Y:S10]  /*5320*/  @P4 BRA `(.L_x_6418) ;  /* 0x00000000002c4947 */ /* 0x000ff40003800000 */
[----:B------:R-:W-:Y:S05]  /*5330*/  @!P0 BRA `(.L_x_6419) ;  /* 0x0000000000048947 */ /* 0x000fea0003800000 */
[----:B------:R-:W-:Y:S01]  /*5340*/  BPT.TRAP 0x1 ;  /* 0x000000040000795c */ /* 0x000fe20000300000 */
.L_x_6419:
[----:B------:R-:W-:Y:S01]  /*5350*/  ULEA UR6, UR61, UR39, 0x3 ;  /* 0x000000273d067291 */ /* 0x000fe2000f8e183f */
[----:B------:R-:W-:-:S05]  /*5360*/  IMAD.U32 R9, RZ, RZ, UR60 ;  /* 0x0000003cff097e24 */ /* 0x000fca000f8e00ff */
[----:B------:R-:W-:-:S04]  /*5370*/  SHF.L.U32 R9, R9, 0x1f, RZ ;  /* 0x0000001f09097819 */ /* 0x000fc800000006ff */
[----:B------:R1:W2:Y:S01]  /*5380*/  SYNCS.PHASECHK.TRANS64.TRYWAIT P3, [UR6+0x28830], R9 ;  /* 0x02883009ff0075a7 */ /* 0x0002a20008060146 */
[----:B------:R-:W-:Y:S05]  /*5390*/  @!P0 BRA `(.L_x_6420) ;  /* 0x0000000000048947 */ /* 0x000fea0003800000 */
[----:B------:R-:W-:Y:S01]  /*53a0*/  BPT.TRAP 0x1 ;  /* 0x000000040000795c */ /* 0x000fe20000300000 */
.L_x_6420:
[----:B--2---:R-:W-:Y:S05]  /*53b0*/  @P3 BRA `(.L_x_6418) ;  /* 0x0000000000083947 */ /* 0x004fea0003800000 */
[----:B------:R-:W2:Y:S02]  /*53c0*/  SYNCS.PHASECHK.TRANS64.TRYWAIT P3, [UR6+0x28830], R9 ;  /* 0x02883009ff0075a7 */ /* 0x000ea40008060146 */
[----:B--2---:R-:W-:Y:S05]  /*53d0*/  @!P3 BRA `(.L_x_6421) ;  /* 0x000000e400ecb947 */ /* 0x004fea0003800000 */
.L_x_6418:
[----:B-12---:R-:W-:Y:S01]  /*53e0*/  VIADD R9, R17, 0x8 ;  /* 0x0000000811097836 */ /* 0x006fe20000000000 */
[----:B------:R-:W-:Y:S01]  /*53f0*/  ULEA UR34, UR61, UR49, 0xb ;  /* 0x000000313d227291 */ /* 0x000fe2000f8e583f */
[----:B------:R-:W-:Y:S01]  /*5400*/  UMOV UR35, 0x40000040 ;  /* 0x4000004000237882 */ /* 0x000fe20000000000 */
[----:B------:R-:W-:Y:S02]  /*5410*/  UMOV UR7, 0x40000040 ;  /* 0x4000004000077882 */ /* 0x000fe40000000000 */
[----:B------:R1:W-:Y:S01]  /*5420*/  BAR.SYNC.DEFER_BLOCKING R9, 0x100 ;  /* 0x000400090000751d */ /* 0x0003e20000010000 */
[----:B------:R-:W-:Y:S02]  /*5430*/  UIADD3 UR6, UR34, 0x2, URZ ;  /* 0x0000000222067890 */ /* 0x000fe4000fffe03f */
[----:B------:R-:W-:Y:S02]  /*5440*/  UIADD3 UR10, UR34, 0x4, URZ ;  /* 0x00000004220a7890 */ /* 0x000fe4000fffe03f */
[----:B------:R-:W-:Y:S01]  /*5450*/  UIADD3 UR14, UR34, 0x6, URZ ;  /* 0x00000006220e7890 */ /* 0x000fe2000fffe03f */
[----:B------:R-:W-:Y:S01]  /*5460*/  UMOV UR11, 0x40000040 ;  /* 0x40000040000b7882 */ /* 0x000fe20000000000 */
[----:B------:R-:W-:Y:S01]  /*5470*/  UMOV UR15, 0x40000040 ;  /* 0x40000040000f7882 */ /* 0x000fe20000000000 */
[----:B------:R-:W-:Y:S01]  /*5480*/  UIADD3 UR18, UR34, 0x400, URZ ;  /* 0x0000040022127890 */ /* 0x000fe2000fffe03f */
[----:B------:R-:W-:Y:S01]  /*5490*/  UMOV UR19, 0x40000040 ;  /* 0x4000004000137882 */ /* 0x000fe20000000000 */
[----:B------:R-:W-:Y:S01]  /*54a0*/  UIADD3 UR22, UR34, 0x402, URZ ;  /* 0x0000040222167890 */ /* 0x000fe2000fffe03f */
[----:B------:R-:W-:Y:S01]  /*54b0*/  UMOV UR23, 0x40000040 ;  /* 0x4000004000177882 */ /* 0x000fe20000000000 */
[----:B------:R-:W-:Y:S01]  /*54c0*/  UIADD3 UR26, UR34, 0x404, URZ ;  /* 0x00000404221a7890 */ /* 0x000fe2000fffe03f */
[----:B------:R-:W-:Y:S01]  /*54d0*/  UMOV UR27, 0x40000040 ;  /* 0x40000040001b7882 */ /* 0x000fe20000000000 */
[----:B------:R-:W-:Y:S01]  /*54e0*/  UIADD3 UR30, UR34, 0x406, URZ ;  /* 0x00000406221e7890 */ /* 0x000fe2000fffe03f */
[----:B------:R-:W-:Y:S01]  /*54f0*/  UMOV UR31, 0x40000040 ;  /* 0x40000040001f7882 */ /* 0x000fe20000000000 */
[----:B------:R-:W-:-:S06]  /*5500*/  WARPGROUP.ARRIVE ;  /* 0x00000000000079c5 */ /* 0x000fcc0000000000 */
[----:B------:R-:W-:Y:S03]  /*5510*/  HGMMA.64x128x16.F32 R24, gdesc[UR32], RZ, !UPT, gsb0 ;  /* 0x01e00000201879f0 */ /* 0x000fe6000c0008ff */
        /* <DEDUP_REMOVED lines=22> */
[----:B-1----:R-:W-:Y:S05]  /*5680*/  @P4 BRA `(.L_x_6422) ;  /* 0x00000000002c4947 */ /* 0x002fea0003800000 */
[----:B------:R-:W-:Y:S05]  /*5690*/  @!P0 BRA `(.L_x_6423) ;  /* 0x0000000000048947 */ /* 0x000fea0003800000 */
[----:B------:R-:W-:Y:S01]  /*56a0*/  BPT.TRAP 0x1 ;  /* 0x000000040000795c */ /* 0x000fe20000300000 */
.L_x_6423:
[----:B------:R-:W-:Y:S01]  /*56b0*/  ULEA UR6, UR37, UR39, 0x3 ;  /* 0x0000002725067291 */ /* 0x000fe2000f8e183f */
[----:B------:R-:W-:-:S05]  /*56c0*/  IMAD.U32 R9, RZ, RZ, UR36 ;  /* 0x00000024ff097e24 */ /* 0x000fca000f8e00ff */
[----:B------:R-:W-:-:S04]  /*56d0*/  SHF.L.U32 R9, R9, 0x1f, RZ ;  /* 0x0000001f09097819 */ /* 0x000fc800000006ff */
[----:B------:R1:W2:Y:S01]  /*56e0*/  SYNCS.PHASECHK.TRANS64.TRYWAIT P3, [UR6+0x28850], R9 ;  /* 0x02885009ff0075a7 */ /* 0x0002a20008060146 */
[----:B------:R-:W-:Y:S05]  /*56f0*/  @!P0 BRA `(.L_x_6424) ;  /* 0x0000000000048947 */ /* 0x000fea0003800000 */
[----:B------:R-:W-:Y:S01]  /*5700*/  BPT.TRAP 0x1 ;  /* 0x000000040000795c */ /* 0x000fe20000300000 */
.L_x_6424:
[----:B--2---:R-:W-:Y:S05]  /*5710*/  @P3 BRA `(.L_x_6422) ;  /* 0x0000000000083947 */ /* 0x004fea0003800000 */
[----:B------:R-:W2:Y:S02]  /*5720*/  SYNCS.PHASECHK.TRANS64.TRYWAIT P3, [UR6+0x28850], R9 ;  /* 0x02885009ff0075a7 */ /* 0x000ea40008060146 */
[----:B--2---:R-:W-:Y:S05]  /*5730*/  @!P3 BRA `(.L_x_6425) ;  /* 0x000000e4002cb947 */ /* 0x004fea0003800000 */
.L_x_6422:
        /* <DEDUP_REMOVED lines=9> */
[----:B--2---:R-:W-:Y:S01]  /*57d0*/  FMUL.FTZ R12, R26, UR59 ;  /* 0x0000003b1a0c7c20 */ /* 0x004fe20008410000 */
[----:B------:R-:W-:Y:S01]  /*57e0*/  FMUL.FTZ R13, R27, UR59 ;  /* 0x0000003b1b0d7c20 */ /* 0x000fe20008410000 */
[----:B------:R-:W-:Y:S01]  /*57f0*/  FMUL.FTZ R21, R34, UR59 ;  /* 0x0000003b22157c20 */ /* 0x000fe20008410000 */
[----:B------:R-:W-:Y:S01]  /*5800*/  ULOP3.LUT UR6, UR6, 0x4000000, URZ, 0xfc, !UPT ;  /* 0x0400000006067892 */ /* 0x000fe2000f8efc3f */
[----:B------:R-:W-:Y:S01]  /*5810*/  FMUL.FTZ R20, R35, UR59 ;  /* 0x0000003b23147c20 */ /* 0x000fe20008410000 */
[----:B-1----:R-:W-:Y:S01]  /*5820*/  FMUL.FTZ R9, R24, UR59 ;  /* 0x0000003b18097c20 */ /* 0x002fe20008410000 */
[----:B------:R-:W-:Y:S01]  /*5830*/  FMUL.FTZ R15, R31, UR59 ;  /* 0x0000003b1f0f7c20 */ /* 0x000fe20008410000 */
[----:B------:R-:W-:Y:S01]  /*5840*/  ULEA UR10, UR37, UR6, 0xb ;  /* 0x00000006250a7291 */ /* 0x000fe2000f8e583f */
        /* <DEDUP_REMOVED lines=10> */
[----:B------:R-:W-:Y:S01]  /*58f0*/  FMUL.FTZ R37, R59, UR59 ;  /* 0x0000003b3b257c20 */ /* 0x000fe20008410000 */
[----:B------:R-:W-:Y:S01]  /*5900*/  UMOV UR7, 0x40000040 ;  /* 0x4000004000077882 */ /* 0x000fe20000000000 */
        /* <DEDUP_REMOVED lines=17> */
[----:B------:R-:W1:Y:S08]  /*5a20*/  MUFU.TANH R9, R9 ;  /* 0x0000000900097308 */ /* 0x000e700000002400 */
[----:B------:R-:W2:Y:S08]  /*5a30*/  MUFU.TANH R12, R12 ;  /* 0x0000000c000c7308 */ /* 0x000eb00000002400 */
[----:B------:R-:W3:Y:S08]  /*5a40*/  MUFU.TANH R13, R13 ;  /* 0x0000000d000d7308 */ /* 0x000ef00000002400 */
        /* <DEDUP_REMOVED lines=14> */
[----:B------:R-:W-:-:S05]  /*5b30*/  WARPGROUP.ARRIVE ;  /* 0x00000000000079c5 */ /* 0x000fca0000000000 */
[----:B------:R-:W1:Y:S01]  /*5b40*/  MUFU.TANH R54, R54 ;  /* 0x0000003600367308 */ /* 0x000e620000002400 */
[----:B------:R-:W-:Y:S01]  /*5b50*/  HGMMA.64x128x16.F32 R88, R176, gdesc[UR4].tnspB, R88, gsb0 ;  /* 0x41e00004b0587df0 */ /* 0x000fe20008000858 */
[----:B------:R-:W-:Y:S01]  /*5b60*/  UIADD3 UR6, UR10, 0x100, URZ ;  /* 0x000001000a067890 */ /* 0x000fe2000fffe03f */
[----:B------:R-:W-:-:S05]  /*5b70*/  UMOV UR7, 0x40000040 ;  /* 0x4000004000077882 */ /* 0x000fca0000000000 */
        /* <DEDUP_REMOVED lines=26> */
[----:B------:R-:W-:Y:S01]  /*5d20*/  WARPGROUP.ARRIVE ;  /* 0x00000000000079c5 */ /* 0x000fe20000000000 */
[----:B------:R-:W-:Y:S01]  /*5d30*/  FMUL.FTZ R169, R48, UR59 ;  /* 0x0000003b30a97c20 */ /* 0x000fe20008410000 */
[----:B------:R-:W-:Y:S01]  /*5d40*/  FMUL.FTZ R48, R83, UR59 ;  /* 0x0000003b53307c20 */ /* 0x000fe20008410000 */
[----:B------:R-:W-:Y:S02]  /*5d50*/  IMAD.SHL.U32 R83, R6, 0x80, RZ ;  /* 0x0000008006537824 */ /* 0x000fe400078e00ff */
[----:B------:R-:W-:Y:S01]  /*5d60*/  FMUL.FTZ R168, R33, UR59 ;  /* 0x0000003b21a87c20 */ /* 0x000fe20008410000 */
[----:B------:R-:W-:Y:S01]  /*5d70*/  FMUL.FTZ R33, R46, UR59 ;  /* 0x0000003b2e217c20 */ /* 0x000fe20008410000 */
[----:B------:R-:W-:Y:S01]  /*5d80*/  HGMMA.64x128x16.F32 R88, R164, gdesc[UR4].tnspB, R88, gsb0 ;  /* 0x41e00004a4587df0 */ /* 0x000fe20008000858 */
[----:B------:R-:W-:Y:S01]  /*5d90*/  UIADD3 UR6, UR10, 0x280, URZ ;  /* 0x000002800a067890 */ /* 0x000fe2000fffe03f */
[----:B------:R-:W-:Y:S01]  /*5da0*/  IADD3 R60, -R83, 0x1, RZ ;  /* 0x00000001533c7810 */ /* 0x000fe20007ffe1ff */
[----:B------:R-:W-:Y:S01]  /*5db0*/  UMOV UR7, 0x40000040 ;  /* 0x4000004000077882 */ /* 0x000fe20000000000 */
        /* <DEDUP_REMOVED lines=10> */
[----:B------:R1:W1:Y:S01]  /*5e60*/  MUFU.TANH R79, R84 ;  /* 0x00000054004f7308 */ /* 0x0002620000002400 */
[----:B------:R-:W-:-:S02]  /*5e70*/  WARPGROUP.DEPBAR.LE gsb0, 0x0 ;  /* 0x00008000000079c5 */ /* 0x000fc40000010000 */
[----:B------:R-:W-:Y:S01]  /*5e80*/  WARPGROUP.ARRIVE ;  /* 0x00000000000079c5 */ /* 0x000fe20000000000 */
[----:B------:R-:W-:Y:S01]  /*5e90*/  FMUL.FTZ R166, R29, UR59 ;  /* 0x0000003b1da67c20 */ /* 0x000fe20008410000 */
[----:B------:R-:W-:Y:S01]  /*5ea0*/  FMUL.FTZ R29, R55, UR59 ;  /* 0x0000003b371d7c20 */ /* 0x000fe20008410000 */
[----:B------:R-:W-:Y:S01]  /*5eb0*/  FMUL.FTZ R55, R57, UR59 ;  /* 0x0000003b39377c20 */ /* 0x000fe20008410000 */
[----:B------:R-:W-:Y:S01]  /*5ec0*/  FMUL.FTZ R57, R61, UR59 ;  /* 0x0000003b3d397c20 */ /* 0x000fe20008410000 */
[----:B------:R-:W-:Y:S01]  /*5ed0*/  FMUL.FTZ R165, R28, UR59 ;  /* 0x0000003b1ca57c20 */ /* 0x000fe20008410000 */
[----:B------:R-:W-:Y:S01]  /*5ee0*/  HGMMA.64x128x16.F32 R88, R160, gdesc[UR4].tnspB, R88, gsb0 ;  /* 0x41e00004a0587df0 */ /* 0x000fe20008000858 */
[----:B------:R-:W-:Y:S01]  /*5ef0*/  UIADD3 UR6, UR10, 0x300, URZ ;  /* 0x000003000a067890 */ /* 0x000fe2000fffe03f */
[----:B------:R-:W5:Y:S01]  /*5f00*/  LDC R61, c[0x0][0x2e0] ;  /* 0x0000b800ff3d7b82 */ /* 0x000f620000000800 */
[----:B------:R-:W-:Y:S01]  /*5f10*/  UMOV UR7, 0x40000040 ;  /* 0x4000004000077882 */ /* 0x000fe20000000000 */
[----:B------:R-:W-:Y:S01]  /*5f20*/  FMUL.FTZ R28, R51, UR59 ;  /* 0x0000003b331c7c20 */ /* 0x000fe20008410000 */
[----:B------:R-:W-:-:S02]  /*5f30*/  IMAD.U32 R51, RZ, RZ, UR61 ;  /* 0x0000003dff337e24 */ /* 0x000fc4000f8e00ff */
[----:B------:R-:W-:Y:S01]  /*5f40*/  FMUL.FTZ R167, R32, UR59 ;  /* 0x0000003b20a77c20 */ /* 0x000fe20008410000 */
[----:B------:R-:W-:Y:S01]  /*5f50*/  FMUL.FTZ R164, R25, UR59 ;  /* 0x0000003b19a47c20 */ /* 0x000fe20008410000 */
[----:B------:R-:W-:Y:S01]  /*5f60*/  FMUL.FTZ R32, R42, UR59 ;  /* 0x0000003b2a207c20 */ /* 0x000fe20008410000 */
[----:B------:R-:W-:Y:S01]  /*5f70*/  FMUL.FTZ R25, R43, UR59 ;  /* 0x0000003b2b197c20 */ /* 0x000fe20008410000 */
[----:B------:R-:W-:Y:S01]  /*5f80*/  @!P1 LEA R51, R51, UR39, 0x3 ;  /* 0x0000002733339c11 */ /* 0x000fe2000f8e18ff */
[----:B------:R-:W-:Y:S01]  /*5f90*/  FMUL.FTZ R42, R66, UR59 ;  /* 0x0000003b422a7c20 */ /* 0x000fe20008410000 */
[----:B------:R-:W-:Y:S01]  /*5fa0*/  FMUL.FTZ R43, R70, UR59 ;  /* 0x0000003b462b7c20 */ /* 0x000fe20008410000 */
[----:B------:R-:W-:Y:S01]  /*5fb0*/  FMUL.FTZ R66, R72, UR59 ;  /* 0x0000003b48427c20 */ /* 0x000fe20008410000 */
[----:B------:R-:W1:Y:S01]  /*5fc0*/  MUFU.TANH R164, R164 ;  /* 0x000000a400a47308 */ /* 0x000e620000002400 */
[----:B------:R-:W-:-:S05]  /*5fd0*/  @!P1 VIADD R51, R51, 0x28840 ;  /* 0x0002884033339836 */ /* 0x000fca0000000000 */
[----:B------:R-:W-:Y:S02]  /*5fe0*/  @!P1 PRMT R51, RZ, 0x654, R51 ;  /* 0x00000654ff339816 */ /* 0x000fe40000000033 */
[----:B------:R-:W1:Y:S01]  /*5ff0*/  MUFU.TANH R165, R165 ;  /* 0x000000a500a57308 */ /* 0x000e620000002400 */
[----:B-----5:R-:W-:Y:S01]  /*6000*/  IMAD R61, R61, UR45, R60 ;  /* 0x0000002d3d3d7c24 */ /* 0x020fe2000f8e023c */
[----:B------:R-:W-:-:S06]  /*6010*/  IADD3 R60, -R17, 0xb, RZ ;  /* 0x0000000b113c7810 */ /* 0x000fcc0007ffe1ff */
[----:B------:R-:W1:Y:S01]  /*6020*/  MUFU.TANH R166, R166 ;  /* 0x000000a600a67308 */ /* 0x000e620000002400 */
[----:B------:R-:W-:-:S04]  /*6030*/  VIADD R61, R61, -UR58 ;  /* 0x8000003a3d3d7c36 */ /* 0x000fc80008000000 */
[----:B------:R-:W-:-:S03]  /*6040*/  IMAD R61, R16, -0x2, R61 ;  /* 0xfffffffe103d7824 */ /* 0x000fc600078e023d */
        /* <DEDUP_REMOVED lines=19> */
[----:B------:R-:W-:Y:S01]  /*6180*/  FMUL.FTZ R41, R71, UR59 ;  /* 0x0000003b47297c20 */ /* 0x000fe20008410000 */
[----:B------:R-:W-:Y:S01]  /*6190*/  UMOV UR7, 0x40000040 ;  /* 0x4000004000077882 */ /* 0x000fe20000000000 */
        /* <DEDUP_REMOVED lines=12> */
[----:B------:R-:W-:-:S02]  /*6260*/  WARPGROUP.DEPBAR.LE gsb0, 0x0 ;  /* 0x00008000000079c5 */ /* 0x000fc40000010000 */
[----:B------:R-:W-:-:S06]  /*6270*/  WARPGROUP.ARRIVE ;  /* 0x00000000000079c5 */ /* 0x000fcc0000000000 */
[----:B------:R-:W-:Y:S03]  /*6280*/  HGMMA.64x128x16.F32 R88, R152, gdesc[UR4].tnspB, R88, gsb0 ;  /* 0x41e0000498587df0 */ /* 0x000fe60008000858 */
[----:B------:R-:W-:Y:S02]  /*6290*/  WARPGROUP.DEPBAR.LE gsb0, 0x0 ;  /* 0x00008000000079c5 */ /* 0x000fe40000010000 */
[----:B------:R1:W-:Y:S06]  /*62a0*/  BAR.ARV R60, 0x100 ;  /* 0x0004003c0000751d */ /* 0x0003ec0000002000 */
[----:B------:R5:W-:Y:S01]  /*62b0*/  @!P1 SYNCS.ARRIVE.TRANS64.RED.A1T0 RZ, [R51+URZ], RZ ;  /* 0x000000ff33ff99a7 */ /* 0x000be2000810043f */
[----:B------:R-:W-:-:S04]  /*62c0*/  VIADD R153, R61, UR52 ;  /* 0x000000343d997c36 */ /* 0x000fc80008000000 */
[----:B------:R-:W-:Y:S02]  /*62d0*/  IMAD.IADD R67, R0, 0x1, R153 ;  /* 0x0000000100437824 */ /* 0x000fe400078e0299 */
[----:B-----5:R-:W-:Y:S01]  /*62e0*/  FMUL.FTZ R51, R87, UR59 ;  /* 0x0000003b57337c20 */ /* 0x020fe20008410000 */
[----:B------:R-:W-:-:S04]  /*62f0*/  VIADD R87, R61, UR57 ;  /* 0x000000393d577c36 */ /* 0x000fc80008000000 */
[----:B------:R-:W-:Y:S01]  /*6300*/  IMAD.IADD R65, R0, 0x1, R87 ;  /* 0x0000000100417824 */ /* 0x000fe200078e0257 */
        /* <DEDUP_REMOVED lines=13> */
.L_x_6428:
[----:B------:R-:W-:-:S05]  /*63e0*/  IMAD.U32 R68, RZ, RZ, UR56 ;  /* 0x00000038ff447e24 */ /* 0x000fca000f8e00ff */
[----:B------:R-:W-:-:S13]  /*63f0*/  ISETP.NE.AND P3, PT, R68, 0x1, PT ;  /* 0x000000014400780c */ /* 0x000fda0003f65270 */
[----:B-1----:R-:W1:Y:S01]  /*6400*/  @P3 LDC.64 R60, c[0x0][0x9e8] ;  /* 0x00027a00ff3c3b82 */ /* 0x002e620000000a00 */
[----:B------:R-:W-:-:S04]  /*6410*/  @P3 IMAD.IADD R69, R0, 0x1, R5 ;  /* 0x0000000100453824 */ /* 0x000fc800078e0205 */
[----:B-1----:R-:W-:-:S04]  /*6420*/  @P3 IMAD.HI.U32 R64, R69, R60, RZ ;  /* 0x0000003c45403227 */ /* 0x002fc800078e00ff */
[----:B------:R-:W-:Y:S01]  /*6430*/  IMAD.MOV.U32 R60, RZ, RZ, R10 ;  /* 0x000000ffff3c7224 */ /* 0x000fe200078e000a */
[----:B------:R-:W-:-:S07]  /*6440*/  @P3 SHF.R.U32.HI R60, RZ, R61, R64 ;  /* 0x0000003dff3c3219 */ /* 0x000fce0000011640 */
.L_x_6429:
[----:B------:R-:W-:Y:S05]  /*6450*/  BSYNC B0 ;  /* 0x0000000000007941 */ /* 0x000fea0003800000 */
.L_x_6427:
[----:B------:R-:W-:-:S04]  /*6460*/  IMAD R61, R60, R68, -R83 ;  /* 0x000000443c3d7224 */ /* 0x000fc800078e0a53 */
[----:B------:R-:W-:-:S05]  /*6470*/  IMAD R60, R16, -0x2, R61 ;  /* 0xfffffffe103c7824 */ /* 0x000fca00078e023d */
[----:B------:R-:W-:Y:S02]  /*6480*/  VIADDMNMX R65, R60, R68, R65, PT ;  /* 0x000000443c417246 */ /* 0x000fe40003800141 */
[----:B------:R-:W-:-:S07]  /*6490*/  VIMNMX R67, R67, R60, !PT ;  /* 0x0000003c43437248 */ /* 0x000fce0007fe0100 */
.L_x_6426:
[----:B------:R-:W-:-:S04]  /*64a0*/  ISETP.GT.AND P3, PT, R6, -0x1, PT ;  /* 0xffffffff0600780c */ /* 0x000fc80003f64270 */
[C---:B------:R-:W-:Y:S02]  /*64b0*/  ISETP.GT.AND P5, PT, R67.reuse, RZ, P3 ;  /* 0x000000ff4300720c */ /* 0x040fe40001fa4270 */
[----:B------:R-:W-:Y:S02]  /*64c0*/  ISETP.GT.AND P6, PT, R67, 0x1, P3 ;  /* 0x000000014300780c */ /* 0x000fe40001fc4270 */
[C---:B------:R-:W-:Y:S02]  /*64d0*/  ISETP.LT.OR P5, PT, R65.reuse, 0x1, P5 ;  /* 0x000000014100780c */ /* 0x040fe40002fa1670 */
[----:B------:R-:W-:Y:S02]  /*64e0*/  ISETP.LT.OR P6, PT, R65, 0x2, P6 ;  /* 0x000000024100780c */ /* 0x000fe400037c1670 */
[----:B-1----:R-:W-:Y:S02]  /*64f0*/  FSEL R182, R9, -INF , !P5 ;  /* 0xff80000009b67808 */ /* 0x002fe40006800000 */
        /* <DEDUP_REMOVED lines=44> */
[----:B------:R-:W-:Y:S01]  /*67c0*/  FSEL R84, R53, -INF , !P5 ;  /* 0xff80000035547808 */ /* 0x000fe20006800000 */
[----:B------:R-:W-:Y:S01]  /*67d0*/  IMAD.IADD R53, R2, 0x1, R87 ;  /* 0x0000000102357824 */ /* 0x000fe200078e0257 */
[----:B------:R-:W-:Y:S02]  /*67e0*/  FSEL R82, R54, -INF , !P6 ;  /* 0xff80000036527808 */ /* 0x000fe40007000000 */
[C---:B------:R-:W-:Y:S02]  /*67f0*/  ISETP.GT.AND P4, PT, R67.reuse, 0x41, P3 ;  /* 0x000000414300780c */ /* 0x040fe40001f84270 */
[C---:B------:R-:W-:Y:S02]  /*6800*/  ISETP.GT.AND P5, PT, R67.reuse, 0x48, P3 ;  /* 0x000000484300780c */ /* 0x040fe40001fa4270 */
[----:B------:R-:W-:-:S02]  /*6810*/  ISETP.GT.AND P6, PT, R67, 0x49, P3 ;  /* 0x000000494300780c */ /* 0x000fc40001fc4270 */
[C---:B------:R-:W-:Y:S02]  /*6820*/  ISETP.LT.OR P4, PT, R65.reuse, 0x42, P4 ;  /* 0x000000424100780c */ /* 0x040fe40002781670 */
[C---:B------:R-:W-:Y:S02]  /*6830*/  ISETP.LT.OR P5, PT, R65.reuse, 0x49, P5 ;  /* 0x000000494100780c */ /* 0x040fe40002fa1670 */
[----:B------:R-:W-:Y:S02]  /*6840*/  ISETP.LT.OR P6, PT, R65, 0x4a, P6 ;  /* 0x0000004a4100780c */ /* 0x000fe400037c1670 */
[----:B------:R-:W-:Y:S01]  /*6850*/  FSEL R80, R55, -INF , !P4 ;  /* 0xff80000037507808 */ /* 0x000fe20006000000 */
[----:B------:R-:W-:Y:S01]  /*6860*/  IMAD.IADD R55, R2, 0x1, R153 ;  /* 0x0000000102377824 */ /* 0x000fe200078e0299 */
        /* <DEDUP_REMOVED lines=51> */
.L_x_6432:
[----:B------:R-:W-:-:S05]  /*6ba0*/  IMAD.U32 R158, RZ, RZ, UR56 ;  /* 0x00000038ff9e7e24 */ /* 0x000fca000f8e00ff */
[----:B------:R-:W-:-:S13]  /*6bb0*/  ISETP.NE.AND P4, PT, R158, 0x1, PT ;  /* 0x000000019e00780c */ /* 0x000fda0003f85270 */
[----:B------:R-:W1:Y:S02]  /*6bc0*/  @P4 LDC.64 R34, c[0x0][0x9e8] ;  /* 0x00027a00ff224b82 */ /* 0x000e640000000a00 */
[----:B-1----:R-:W-:-:S05]  /*6bd0*/  @P4 IMAD.HI.U32 R34, R9, R34, RZ ;  /* 0x0000002209224227 */ /* 0x002fca00078e00ff */
[----:B------:R-:W-:-:S07]  /*6be0*/  @P4 SHF.R.U32.HI R9, RZ, R35, R34 ;  /* 0x00000023ff094219 */ /* 0x000fce0000011622 */
.L_x_6433:
[----:B------:R-:W-:Y:S05]  /*6bf0*/  BSYNC B0 ;  /* 0x0000000000007941 */ /* 0x000fea0003800000 */
.L_x_6431:
[----:B------:R-:W-:-:S04]  /*6c00*/  IMAD R9, R9, R158, -R83 ;  /* 0x0000009e09097224 */ /* 0x000fc800078e0a53 */
[----:B------:R-:W-:-:S05]  /*6c10*/  IMAD R34, R16, -0x2, R9 ;  /* 0xfffffffe10227824 */ /* 0x000fca00078e0209 */
[----:B------:R-:W-:Y:S02]  /*6c20*/  VIADDMNMX R53, R34, R158, R53, PT ;  /* 0x0000009e22357246 */ /* 0x000fe40003800135 */
[----:B------:R-:W-:-:S07]  /*6c30*/  VIMNMX R55, R55, R34, !PT ;  /* 0x0000002237377248 */ /* 0x000fce0007fe0100 */
.L_x_6430:
[----:B------:R-:W-:Y:S01]  /*6c40*/  FMNMX.FTZ R9, R182, R7, !PT ;  /* 0x00000007b6097209 */ /* 0x000fe20007810000 */
[----:B------:R-:W-:Y:S01]  /*6c50*/  UMOV UR36, UR60 ;  /* 0x0000003c00247c82 */ /* 0x000fe20008000000 */
[----:B------:R-:W-:Y:S02]  /*6c60*/  ISETP.GT.AND P5, PT, R55, 0x8, P3 ;  /* 0x000000083700780c */ /* 0x000fe40001fa4270 */
[----:B------:R-:W-:Y:S02]  /*6c70*/  FMNMX.FTZ R9, R180, R9, !PT ;  /* 0x00000009b4097209 */ /* 0x000fe40007810000 */
[----:B------:R-:W-:Y:S02]  /*6c80*/  ISETP.LT.OR P5, PT, R53, 0x9, P5 ;  /* 0x000000093500780c */ /* 0x000fe40002fa1670 */
[----:B------:R-:W-:Y:S02]  /*6c90*/  FMNMX.FTZ R9, R174, R9, !PT ;  /* 0x00000009ae097209 */ /* 0x000fe40007810000 */
[----:B------:R-:W-:-:S02]  /*6ca0*/  FSEL R158, R14, -INF , !P5 ;  /* 0xff8000000e9e7808 */ /* 0x000fc40006800000 */
[----:B------:R-:W-:Y:S02]  /*6cb0*/  FMNMX.FTZ R9, R196, R9, !PT ;  /* 0x00000009c4097209 */ /* 0x000fe40007810000 */
[C---:B------:R-:W-:Y:S02]  /*6cc0*/  ISETP.GT.AND P5, PT, R55.reuse, 0x11, P3 ;  /* 0x000000113700780c */ /* 0x040fe40001fa4270 */
[----:B------:R-:W-:Y:S02]  /*6cd0*/  FMNMX.FTZ R9, R176, R9, !PT ;  /* 0x00000009b0097209 */ /* 0x000fe40007810000 */
[----:B------:R-:W-:Y:S02]  /*6ce0*/  ISETP.GT.AND P4, PT, R55, 0x9, P3 ;  /* 0x000000093700780c */ /* 0x000fe40001f84270 */
[----:B------:R-:W-:Y:S02]  /*6cf0*/  FMNMX.FTZ R9, R194, R9, !PT ;  /* 0x00000009c2097209 */ /* 0x000fe40007810000 */
[----:B------:R-:W-:-:S02]  /*6d00*/  ISETP.LT.OR P5, PT, R53, 0x12, P5 ;  /* 0x000000123500780c */ /* 0x000fc40002fa1670 */
[----:B------:R-:W-:Y:S02]  /*6d10*/  FMNMX.FTZ R9, R178, R9, !PT ;  /* 0x00000009b2097209 */ /* 0x000fe40007810000 */
[----:B------:R-:W-:Y:S02]  /*6d20*/  ISETP.LT.OR P4, PT, R53, 0xa, P4 ;  /* 0x0000000a3500780c */ /* 0x000fe40002781670 */
[----:B------:R-:W-:Y:S02]  /*6d30*/  FMNMX.FTZ R9, R192, R9, !PT ;  /* 0x00000009c0097209 */ /* 0x000fe40007810000 */
[----:B------:R-:W-:Y:S02]  /*6d40*/  FSEL R20, R20, -INF , !P5 ;  /* 0xff80000014147808 */ /* 0x000fe40006800000 */
[----:B------:R-:W-:Y:S02]  /*6d50*/  FMNMX.FTZ R9, R172, R9, !PT ;  /* 0x00000009ac097209 */ /* 0x000fe40007810000 */
[----:B------:R-:W-:-:S02]  /*6d60*/  ISETP.GT.AND P5, PT, R55, 0x19, P3 ;  /* 0x000000193700780c */ /* 0x000fc40001fa4270 */
[----:B------:R-:W-:Y:S02]  /*6d70*/  FMNMX.FTZ R9, R156, R9, !PT ;  /* 0x000000099c097209 */ /* 0x000fe40007810000 */
[----:B------:R-:W-:Y:S02]  /*6d80*/  ISETP.GT.AND P6, PT, R55, 0x1, P3 ;  /* 0x000000013700780c */ /* 0x000fe40001fc4270 */
[----:B------:R-:W-:Y:S02]  /*6d90*/  FMNMX.FTZ R9, R162, R9, !PT ;  /* 0x00000009a2097209 */ /* 0x000fe40007810000 */
[----:B------:R-:W-:Y:S02]  /*6da0*/  FSEL R160, R15, -INF , !P4 ;  /* 0xff8000000fa07808 */ /* 0x000fe40006000000 */
[----:B------:R-:W-:Y:S02]  /*6db0*/  FMNMX.FTZ R9, R154, R9, !PT ;  /* 0x000000099a097209 */ /* 0x000fe40007810000 */
[----:B------:R-:W-:-:S02]  /*6dc0*/  ISETP.GT.AND P4, PT, R55, 0x18, P3 ;  /* 0x000000183700780c */ /* 0x000fc40001f84270 */
[----:B------:R-:W-:Y:S02]  /*6dd0*/  FMNMX.FTZ R9, R152, R9, !PT ;  /* 0x0000000998097209 */ /* 0x000fe40007810000 */
[C---:B------:R-:W-:Y:S02]  /*6de0*/  ISETP.LT.OR P5, PT, R53.reuse, 0x1a, P5 ;  /* 0x0000001a3500780c */ /* 0x040fe40002fa1670 */
[----:B------:R-:W-:Y:S02]  /*6df0*/  FMNMX.FTZ R9, R170, R9, !PT ;  /* 0x00000009aa097209 */ /* 0x000fe40007810000 */
[C---:B------:R-:W-:Y:S02]  /*6e00*/  ISETP.LT.OR P6, PT, R53.reuse, 0x2, P6 ;  /* 0x000000023500780c */ /* 0x040fe400037c1670 */
[----:B------:R-:W-:Y:S02]  /*6e10*/  FMNMX.FTZ R9, R86, R9, !PT ;  /* 0x0000000956097209 */ /* 0x000fe40007810000 */
[----:B------:R-:W-:-:S02]  /*6e20*/  ISETP.LT.OR P4, PT, R53, 0x19, P4 ;  /* 0x000000193500780c */ /* 0x000fc40002781670 */
[----:B------:R-:W-:Y:S02]  /*6e30*/  FMNMX.FTZ R9, R84, R9, !PT ;  /* 0x0000000954097209 */ /* 0x000fe40007810000 */
[----:B------:R-:W-:Y:S02]  /*6e40*/  FSEL R26, R26, -INF , !P5 ;  /* 0xff8000001a1a7808 */ /* 0x000fe40006800000 */
        /* <DEDUP_REMOVED lines=21> */
[----:B------:R-:W-:-:S02]  /*6fa0*/  ISETP.GT.AND P5, PT, R55, RZ, P3 ;  /* 0x000000ff3700720c */ /* 0x000fc40001fa4270 */
[----:B------:R-:W-:Y:S02]  /*6fb0*/  FMNMX.FTZ R9, R60, R9, !PT ;  /* 0x000000093c097209 */ /* 0x000fe40007810000 */
[----:B------:R-:W-:Y:S02]  /*6fc0*/  FSEL R32, R32, -INF , !P4 ;  /* 0xff80000020207808 */ /* 0x000fe40006000000 */
[----:B------:R-:W-:Y:S02]  /*6fd0*/  FMNMX.FTZ R9, R56, R9, !PT ;  /* 0x0000000938097209 */ /* 0x000fe40007810000 */
[----:B------:R-:W-:Y:S02]  /*6fe0*/  ISETP.GT.AND P4, PT, R55, 0x28, P3 ;  /* 0x000000283700780c */ /* 0x000fe40001f84270 */
[----:B------:R-:W-:Y:S02]  /*6ff0*/  FMNMX.FTZ R9, R58, R9, !PT ;  /* 0x000000093a097209 */ /* 0x000fe40007810000 */
[----:B------:R-:W-:-:S02]  /*7000*/  ISETP.LT.OR P5, PT, R53, 0x1, P5 ;  /* 0x000000013500780c */ /* 0x000fc40002fa1670 */
[----:B------:R-:W-:Y:S02]  /*7010*/  FMNMX.FTZ R9, R54, R9, !PT ;  /* 0x0000000936097209 */ /* 0x000fe40007810000 */
[----:B------:R-:W-:Y:S02]  /*7020*/  ISETP.LT.OR P4, PT, R53, 0x29, P4 ;  /* 0x000000293500780c */ /* 0x000fe40002781670 */
[----:B------:R-:W-:Y:S02]  /*7030*/  FMNMX.FTZ R35, R52, R9, !PT ;  /* 0x0000000934237209 */ /* 0x000fe40007810000 */
[----:B------:R-:W1:Y:S01]  /*7040*/  LDC R9, c[0x0][0x988] ;  /* 0x00026200ff097b82 */ /* 0x000e620000000800 */
[----:B------:R-:W-:Y:S02]  /*7050*/  FSEL R27, R12, -INF , !P5 ;  /* 0xff8000000c1b7808 */ /* 0x000fe40006800000 */
[----:B------:R-:W2:Y:S01]  /*7060*/  SHFL.BFLY PT, R34, R35, 0x2, 0x1f ;  /* 0x0c401f0023227f89 */ /* 0x000ea200000e0000 */
        /* <DEDUP_REMOVED lines=12> */
[----:B--2---:R-:W-:-:S02]  /*7130*/  FMNMX.FTZ R57, R35, R34, !PT ;  /* 0x0000002223397209 */ /* 0x004fc40007810000 */
[----:B------:R-:W-:Y:S02]  /*7140*/  FMNMX.FTZ R25, R166, R25, !PT ;  /* 0x00000019a6197209 */ /* 0x000fe40007810000 */
[----:B------:R-:W-:Y:S01]  /*7150*/  ISETP.GT.AND P5, PT, R55, 0x40, P3 ;  /* 0x000000403700780c */ /* 0x000fe20001fa4270 */
[----:B------:R-:W2:Y:S03]  /*7160*/  SHFL.BFLY PT, R34, R57, 0x1, 0x1f ;  /* 0x0c201f0039227f89 */ /* 0x000ea600000e0000 */
[----:B------:R-:W-:Y:S02]  /*7170*/  ISETP.LT.OR P5, PT, R53, 0x41, P5 ;  /* 0x000000413500780c */ /* 0x000fe40002fa1670 */
[----:B--2---:R-:W-:-:S04]  /*7180*/  FMNMX.FTZ R34, R57, R34, !PT ;  /* 0x0000002239227209 */ /* 0x004fc80007810000 */
[C---:B------:R-:W-:Y:S01]  /*7190*/  FSETP.NEU.FTZ.AND P6, PT, R34.reuse, -INF , PT ;  /* 0xff8000002200780b */ /* 0x040fe20003fdd000 */
[----:B-1----:R-:W-:-:S05]  /*71a0*/  FMUL.FTZ R35, R34, R9 ;  /* 0x0000000922237220 */ /* 0x002fca0000410000 */
[----:B------:R-:W-:-:S05]  /*71b0*/  FSEL R35, R35, RZ, P6 ;  /* 0x000000ff23237208 */ /* 0x000fca0003000000 */
[-CC-:B------:R-:W-:Y:S01]  /*71c0*/  FFMA.FTZ R13, R182, R9.reuse, -R35.reuse ;  /* 0x00000009b60d7223 */ /* 0x180fe20000010823 */
[-CC-:B------:R-:W-:Y:S01]  /*71d0*/  FFMA.FTZ R182, R174, R9.reuse, -R35.reuse ;  /* 0x00000009aeb67223 */ /* 0x180fe20000010823 */
[----:B------:R-:W-:Y:S01]  /*71e0*/  FSEL R174, R33, -INF , !P4 ;  /* 0xff80000021ae7808 */ /* 0x000fe20006000000 */
[-CC-:B------:R-:W-:Y:S01]  /*71f0*/  FFMA.FTZ R31, R194, R9.reuse, -R35.reuse ;  /* 0x00000009c21f7223 */ /* 0x180fe20000010823 */
[----:B------:R-:W-:Y:S01]  /*7200*/  ISETP.GT.AND P4, PT, R55, 0x29, P3 ;  /* 0x000000293700780c */ /* 0x000fe20001f84270 */
[-CC-:B------:R-:W-:Y:S01]  /*7210*/  FFMA.FTZ R15, R196, R9.reuse, -R35.reuse ;  /* 0x00000009c40f7223 */ /* 0x180fe20000010823 */
[-CC-:B------:R-:W-:Y:S01]  /*7220*/  FFMA.FTZ R162, R162, R9.reuse, -R35.reuse ;  /* 0x00000009a2a27223 */ /* 0x180fe20000010823 */
[----:B------:R1:W-:Y:S01]  /*7230*/  MUFU.EX2 R21, R31 ;  /* 0x0000001f00157308 */ /* 0x0003e20000000800 */
[----:B------:R-:W-:Y:S01]  /*7240*/  ISETP.LT.OR P4, PT, R53, 0x2a, P4 ;  /* 0x0000002a3500780c */ /* 0x000fe20002781670 */
[-CC-:B------:R-:W-:Y:S01]  /*7250*/  FFMA.FTZ R84, R84, R9.reuse, -R35.reuse ;  /* 0x0000000954547223 */ /* 0x180fe20000010823 */
[-CC-:B------:R-:W-:Y:S01]  /*7260*/  FFMA.FTZ R180, R180, R9.reuse, -R35.reuse ;  /* 0x00000009b4b47223 */ /* 0x180fe20000010823 */
[-CC-:B------:R-:W-:Y:S01]  /*7270*/  FFMA.FTZ R176, R176, R9.reuse, -R35.reuse ;  /* 0x00000009b0b07223 */ /* 0x180fe20000010823 */
[----:B------:R-:W-:Y:S01]  /*7280*/  FSEL R24, R24, -INF , !P4 ;  /* 0xff80000018187808 */ /* 0x000fe20006000000 */
[-CC-:B------:R-:W-:Y:S01]  /*7290*/  FFMA.FTZ R178, R178, R9.reuse, -R35.reuse ;  /* 0x00000009b2b27223 */ /* 0x180fe20000010823 */
[----:B------:R-:W-:Y:S01]  /*72a0*/  ISETP.GT.AND P4, PT, R55, 0x31, P3 ;  /* 0x000000313700780c */ /* 0x000fe20001f84270 */
[----:B------:R-:W-:Y:S01]  /*72b0*/  MUFU.EX2 R13, R13 ;  /* 0x0000000d000d7308 */ /* 0x000fe20000000800 */
[-CC-:B-1----:R-:W-:Y:S01]  /*72c0*/  FFMA.FTZ R31, R192, R9.reuse, -R35.reuse ;  /* 0x00000009c01f7223 */ /* 0x182fe20000010823 */
[----:B------:R-:W-:Y:S01]  /*72d0*/  FSEL R192, R39, -INF , !P5 ;  /* 0xff80000027c07808 */ /* 0x000fe20006800000 */
[-CC-:B------:R-:W-:Y:S01]  /*72e0*/  FFMA.FTZ R39, R152, R9.reuse, -R35.reuse ;  /* 0x0000000998277223 */ /* 0x180fe20000010823 */
[----:B------:R-:W-:Y:S01]  /*72f0*/  ISETP.LT.OR P4, PT, R53, 0x32, P4 ;  /* 0x000000323500780c */ /* 0x000fe20002781670 */
[-CC-:B------:R-:W-:Y:S01]  /*7300*/  FFMA.FTZ R172, R172, R9.reuse, -R35.reuse ;  /* 0x00000009acac7223 */ /* 0x180fe20000010823 */
[C---:B------:R-:W-:Y:S01]  /*7310*/  ISETP.GT.AND P5, PT, R55.reuse, 0x48, P3 ;  /* 0x000000483700780c */ /* 0x040fe20001fa4270 */
[-CC-:B------:R-:W-:Y:S01]  /*7320*/  FFMA.FTZ R64, R64, R9.reuse, -R35.reuse ;  /* 0x0000000940407223 */ /* 0x180fe20000010823 */
[----:B------:R-:W-:Y:S01]  /*7330*/  FSEL R28, R28, -INF , !P4 ;  /* 0xff8000001c1c7808 */ /* 0x000fe20006000000 */
[----:B------:R-:W-:Y:S01]  /*7340*/  MUFU.EX2 R180, R180 ;  /* 0x000000b400b47308 */ /* 0x000fe20000000800 */
[----:B------:R-:W-:Y:S01]  /*7350*/  ISETP.GT.AND P4, PT, R55, 0x39, P3 ;  /* 0x000000393700780c */ /* 0x000fe20001f84270 */
[-CC-:B------:R-:W-:Y:S01]  /*7360*/  FFMA.FTZ R60, R60, R9.reuse, -R35.reuse ;  /* 0x000000093c3c7223 */ /* 0x180fe20000010823 */
[C---:B------:R-:W-:Y:S01]  /*7370*/  ISETP.LT.OR P5, PT, R53.reuse, 0x49, P5 ;  /* 0x000000493500780c */ /* 0x040fe20002fa1670 */
[----:B------:R-:W-:Y:S01]  /*7380*/  FFMA.FTZ R52, R52, R9, -R35 ;  /* 0x0000000934347223 */ /* 0x000fe20000010823 */
[----:B------:R-:W-:-:S02]  /*7390*/  ISETP.LT.OR P4, PT, R53, 0x3a, P4 ;  /* 0x0000003a3500780c */ /* 0x000fc40002781670 */
[----:B------:R-:W-:Y:S01]  /*73a0*/  FSEL R38, R38, -INF , !P5 ;  /* 0xff80000026267808 */ /* 0x000fe20006800000 */
[----:B------:R-:W-:Y:S01]  /*73b0*/  MUFU.EX2 R182, R182 ;  /* 0x000000b600b67308 */ /* 0x000fe20000000800 */
[----:B------:R-:W-:Y:S02]  /*73c0*/  FSEL R194, R29, -INF , !P4 ;  /* 0xff8000001dc27808 */ /* 0x000fe40006000000 */
[----:B------:R-:W-:Y:S02]  /*73d0*/  FMNMX.FTZ R29, R26, R25, !PT ;  /* 0x000000191a1d7209 */ /* 0x000fe40007810000 */
[----:B------:R-:W-:Y:S02]  /*73e0*/  ISETP.GT.AND P4, PT, R55, 0x41, P3 ;  /* 0x000000413700780c */ /* 0x000fe40001f84270 */
[----:B------:R-:W-:Y:S01]  /*73f0*/  FMNMX.FTZ R29, R32, R29, !PT ;  /* 0x0000001d201d7209 */ /* 0x000fe20007810000 */
[----:B------:R1:W-:Y:S01]  /*7400*/  MUFU.EX2 R25, R31 ;  /* 0x0000001f00197308 */ /* 0x0003e20000000800 */
[----:B------:R-:W-:-:S02]  /*7410*/  ISETP.LT.OR P4, PT, R53, 0x42, P4 ;  /* 0x000000423500780c */ /* 0x000fc40002781670 */
[----:B------:R-:W-:Y:S02]  /*7420*/  FMNMX.FTZ R29, R168, R29, !PT ;  /* 0x0000001da81d7209 */ /* 0x000fe40007810000 */
[----:B------:R-:W-:Y:S01]  /*7430*/  FSEL R196, R37, -INF , !P4 ;  /* 0xff80000025c47808 */ /* 0x000fe20006000000 */
[----:B------:R-:W-:Y:S01]  /*7440*/  FFMA.FTZ R37, R156, R9, -R35 ;  /* 0x000000099c257223 */ /* 0x000fe20000010823 */
[----:B------:R-:W-:Y:S01]  /*7450*/  FMNMX.FTZ R29, R174, R29, !PT ;  /* 0x0000001dae1d7209 */ /* 0x000fe20007810000 */
[----:B------:R-:W-:Y:S01]  /*7460*/  MUFU.EX2 R15, R15 ;  /* 0x0000000f000f7308 */ /* 0x000fe20000000800 */
[C---:B------:R-:W-:Y:S02]  /*7470*/  ISETP.GT.AND P4, PT, R55.reuse, 0x49, P3 ;  /* 0x000000493700780c */ /* 0x040fe40001f84270 */
[----:B-1----:R-:W-:Y:S02]  /*7480*/  FMNMX.FTZ R31, R24, R29, !PT ;  /* 0x0000001d181f7209 */ /* 0x002fe40007810000 */
[----:B------:R-:W-:-:S02]  /*7490*/  ISETP.GT.AND P5, PT, R55, 0x50, P3 ;  /* 0x000000503700780c */ /* 0x000fc40001fa4270 */
[----:B------:R-:W-:Y:S01]  /*74a0*/  FMNMX.FTZ R31, R12, R31, !PT ;  /* 0x0000001f0c1f7209 */ /* 0x000fe20007810000 */
[----:B------:R1:W-:Y:S01]  /*74b0*/  MUFU.EX2 R29, R37 ;  /* 0x00000025001d7308 */ /* 0x0003e20000000800 */
[C---:B------:R-:W-:Y:S02]  /*74c0*/  ISETP.LT.OR P4, PT, R53.reuse, 0x4a, P4 ;  /* 0x0000004a3500780c */ /* 0x040fe40002781670 */
[----:B------:R-:W-:Y:S02]  /*74d0*/  FMNMX.FTZ R33, R28, R31, !PT ;  /* 0x0000001f1c217209 */ /* 0x000fe40007810000 */
[----:B------:R-:W-:Y:S02]  /*74e0*/  ISETP.LT.OR P5, PT, R53, 0x51, P5 ;  /* 0x000000513500780c */ /* 0x000fe40002fa1670 */
[----:B------:R-:W-:Y:S01]  /*74f0*/  FMNMX.FTZ R33, R30, R33, !PT ;  /* 0x000000211e217209 */ /* 0x000fe20007810000 */
[----:B------:R2:W-:Y:S01]  /*7500*/  MUFU.EX2 R31, R162 ;  /* 0x000000a2001f7308 */ /* 0x0005e20000000800 */
[----:B------:R-:W-:Y:S01]  /*7510*/  FSEL R156, R36, -INF , !P4 ;  /* 0xff800000249c7808 */ /* 0x000fe20006000000 */
[----:B------:R-:W-:Y:S01]  /*7520*/  FFMA.FTZ R36, R154, R9, -R35 ;  /* 0x000000099a247223 */ /* 0x000fe20000010823 */
[----:B------:R-:W-:-:S02]  /*7530*/  FMNMX.FTZ R33, R194, R33, !PT ;  /* 0x00000021c2217209 */ /* 0x000fc40007810000 */
[C---:B------:R-:W-:Y:S02]  /*7540*/  ISETP.GT.AND P4, PT, R55.reuse, 0x51, P3 ;  /* 0x000000513700780c */ /* 0x040fe40001f84270 */
[----:B------:R-:W-:Y:S01]  /*7550*/  FMNMX.FTZ R33, R192, R33, !PT ;  /* 0x00000021c0217209 */ /* 0x000fe20007810000 */
[----:B------:R-:W-:Y:S01]  /*7560*/  MUFU.EX2 R176, R176 ;  /* 0x000000b000b07308 */ /* 0x000fe20000000800 */
[----:B------:R-:W-:Y:S02]  /*7570*/  FSEL R42, R42, -INF , !P5 ;  /* 0xff8000002a2a7808 */ /* 0x000fe40006800000 */
[----:B-1----:R-:W-:Y:S02]  /*7580*/  FMNMX.FTZ R37, R196, R33, !PT ;  /* 0x00000021c4257209 */ /* 0x002fe40007810000 */
[----:B------:R-:W-:Y:S02]  /*7590*/  ISETP.GT.AND P5, PT, R55, 0x58, P3 ;  /* 0x000000583700780c */ /* 0x000fe40001fa4270 */
[----:B------:R-:W-:Y:S01]  /*75a0*/  ISETP.LT.OR P4, PT, R53, 0x52, P4 ;  /* 0x000000523500780c */ /* 0x000fe20002781670 */
[----:B------:R1:W-:Y:S01]  /*75b0*/  MUFU.EX2 R33, R39 ;  /* 0x0000002700217308 */ /* 0x0003e20000000800 */
[----:B------:R-:W-:-:S02]  /*75c0*/  FMNMX.FTZ R37, R38, R37, !PT ;  /* 0x0000002526257209 */ /* 0x000fc40007810000 */
[----:B------:R-:W-:Y:S02]  /*75d0*/  ISETP.LT.OR P5, PT, R53, 0x59, P5 ;  /* 0x000000593500780c */ /* 0x000fe40002fa1670 */
[----:B------:R-:W-:Y:S02]  /*75e0*/  FSEL R40, R40, -INF , !P4 ;  /* 0xff80000028287808 */ /* 0x000fe40006000000 */
[----:B------:R-:W-:Y:S01]  /*75f0*/  FMNMX.FTZ R37, R156, R37, !PT ;  /* 0x000000259c257209 */ /* 0x000fe20007810000 */
[----:B------:R-:W-:Y:S01]  /*7600*/  MUFU.EX2 R178, R178 ;  /* 0x000000b200b27308 */ /* 0x000fe20000000800 */
[----:B------:R-:W-:Y:S02]  /*7610*/  ISETP.GT.AND P4, PT, R55, 0x59, P3 ;  /* 0x000000593700780c */ /* 0x000fe40001f84270 */
[----:B------:R-:W-:Y:S01]  /*7620*/  FSEL R154, R43, -INF , !P5 ;  /* 0xff8000002b9a7808 */ /* 0x000fe20006800000 */
[----:B------:R-:W-:Y:S01]  /*7630*/  FFMA.FTZ R43, R82, R9, -R35 ;  /* 0x00000009522b7223 */ /* 0x000fe20000010823 */
[----:B------:R-:W-:-:S02]  /*7640*/  FMNMX.FTZ R37, R42, R37, !PT ;  /* 0x000000252a257209 */ /* 0x000fc40007810000 */
[----:B------:R-:W-:Y:S01]  /*7650*/  ISETP.GT.AND P5, PT, R55, 0x60, P3 ;  /* 0x000000603700780c */ /* 0x000fe20001fa4270 */
[----:B------:R-:W-:Y:S01]  /*7660*/  MUFU.EX2 R172, R172 ;  /* 0x000000ac00ac7308 */ /* 0x000fe20000000800 */
[C---:B------:R-:W-:Y:S02]  /*7670*/  ISETP.LT.OR P4, PT, R53.reuse, 0x5a, P4 ;  /* 0x0000005a3500780c */ /* 0x040fe40002781670 */
[----:B------:R-:W-:Y:S02]  /*7680*/  FMNMX.FTZ R37, R40, R37, !PT ;  /* 0x0000002528257209 */ /* 0x000fe40007810000 */
[----:B------:R-:W-:Y:S02]  /*7690*/  ISETP.LT.OR P5, PT, R53, 0x61, P5 ;  /* 0x000000613500780c */ /* 0x000fe40002fa1670 */
[----:B------:R-:W-:Y:S01]  /*76a0*/  FSEL R152, R41, -INF , !P4 ;  /* 0xff80000029987808 */ /* 0x000fe20006000000 */
[-CC-:B------:R-:W-:Y:S01]  /*76b0*/  FFMA.FTZ R41, R170, R9.reuse, -R35.reuse ;  /* 0x00000009aa297223 */ /* 0x180fe20000010823 */
[----:B------:R-:W-:Y:S01]  /*76c0*/  ISETP.GT.AND P4, PT, R55, 0x61, P3 ;  /* 0x000000613700780c */ /* 0x000fe20001f84270 */
[----:B------:R-:W-:Y:S01]  /*76d0*/  FFMA.FTZ R170, R86, R9, -R35 ;  /* 0x0000000956aa7223 */ /* 0x000fe20000010823 */
[----:B------:R-:W-:Y:S01]  /*76e0*/  FMNMX.FTZ R37, R154, R37, !PT ;  /* 0x000000259a257209 */ /* 0x000fe20007810000 */
[----:B------:R-:W-:Y:S01]  /*76f0*/  MUFU.EX2 R36, R36 ;  /* 0x0000002400247308 */ /* 0x000fe20000000800 */
[----:B--2---:R-:W-:-:S02]  /*7700*/  FSEL R162, R44, -INF , !P5 ;  /* 0xff8000002ca27808 */ /* 0x004fc40006800000 */
[----:B------:R-:W-:Y:S02]  /*7710*/  ISETP.GT.AND P5, PT, R55, 0x68, P3 ;  /* 0x000000683700780c */ /* 0x000fe40001fa4270 */
[C---:B------:R-:W-:Y:S02]  /*7720*/  ISETP.LT.OR P4, PT, R53.reuse, 0x62, P4 ;  /* 0x000000623500780c */ /* 0x040fe40002781670 */
[----:B-1----:R-:W-:Y:S01]  /*7730*/  FMNMX.FTZ R39, R152, R37, !PT ;  /* 0x0000002598277209 */ /* 0x002fe20007810000 */
[----:B------:R1:W-:Y:S01]  /*7740*/  MUFU.EX2 R44, R41 ;  /* 0x00000029002c7308 */ /* 0x0003e20000000800 */
[----:B------:R-:W-:Y:S02]  /*7750*/  ISETP.LT.OR P5, PT, R53, 0x69, P5 ;  /* 0x000000693500780c */ /* 0x000fe40002fa1670 */
[----:B------:R-:W-:Y:S01]  /*7760*/  FSEL R86, R45, -INF , !P4 ;  /* 0xff8000002d567808 */ /* 0x000fe20006000000 */
[----:B------:R-:W-:Y:S01]  /*7770*/  FFMA.FTZ R45, R80, R9, -R35 ;  /* 0x00000009502d7223 */ /* 0x000fe20000010823 */
[----:B------:R-:W-:-:S02]  /*7780*/  ISETP.GT.AND P4, PT, R55, 0x69, P3 ;  /* 0x000000693700780c */ /* 0x000fc40001f84270 */
[----:B------:R-:W-:Y:S01]  /*7790*/  FMNMX.FTZ R39, R162, R39, !PT ;  /* 0x00000027a2277209 */ /* 0x000fe20007810000 */
[----:B------:R2:W-:Y:S01]  /*77a0*/  MUFU.EX2 R37, R84 ;  /* 0x0000005400257308 */ /* 0x0005e20000000800 */
[----:B------:R-:W-:Y:S01]  /*77b0*/  FSEL R198, R47, -INF , !P5 ;  /* 0xff8000002fc67808 */ /* 0x000fe20006800000 */
[----:B------:R-:W-:Y:S01]  /*77c0*/  FFMA.FTZ R47, R78, R9, -R35 ;  /* 0x000000094e2f7223 */ /* 0x000fe20000010823 */
[----:B------:R-:W-:Y:S02]  /*77d0*/  ISETP.GT.AND P5, PT, R55, 0x70, P3 ;  /* 0x000000703700780c */ /* 0x000fe40001fa4270 */
[C---:B------:R-:W-:Y:S02]  /*77e0*/  ISETP.LT.OR P4, PT, R53.reuse, 0x6a, P4 ;  /* 0x0000006a3500780c */ /* 0x040fe40002781670 */
[----:B-1----:R-:W-:Y:S01]  /*77f0*/  FMNMX.FTZ R41, R86, R39, !PT ;  /* 0x0000002756297209 */ /* 0x002fe20007810000 */
[----:B------:R-:W-:Y:S01]  /*7800*/  MUFU.EX2 R170, R170 ;  /* 0x000000aa00aa7308 */ /* 0x000fe20000000800 */
[----:B------:R-:W-:-:S02]  /*7810*/  ISETP.LT.OR P5, PT, R53, 0x71, P5 ;  /* 0x000000713500780c */ /* 0x000fc40002fa1670 */
[----:B------:R-:W-:Y:S02]  /*7820*/  FSEL R46, R46, -INF , !P4 ;  /* 0xff8000002e2e7808 */ /* 0x000fe40006000000 */
[----:B------:R-:W-:Y:S02]  /*7830*/  ISETP.GT.AND P4, PT, R55, 0x71, P3 ;  /* 0x000000713700780c */ /* 0x000fe40001f84270 */
[----:B------:R-:W-:Y:S01]  /*7840*/  FMNMX.FTZ R41, R198, R41, !PT ;  /* 0x00000029c6297209 */ /* 0x000fe20007810000 */
[----:B------:R1:W-:Y:S01]  /*7850*/  MUFU.EX2 R39, R43 ;  /* 0x0000002b00277308 */ /* 0x0003e20000000800 */
[----:B------:R-:W-:Y:S02]  /*7860*/  FSEL R82, R49, -INF , !P5 ;  /* 0xff80000031527808 */ /* 0x000fe40006800000 */
[----:B------:R-:W-:Y:S02]  /*7870*/  ISETP.GT.AND P5, PT, R55, 0x78, P3 ;  /* 0x000000783700780c */ /* 0x000fe40001fa4270 */
[----:B------:R-:W-:-:S02]  /*7880*/  ISETP.LT.OR P4, PT, R53, 0x72, P4 ;  /* 0x000000723500780c */ /* 0x000fc40002781670 */
[----:B------:R-:W-:Y:S01]  /*7890*/  FMNMX.FTZ R41, R46, R41, !PT ;  /* 0x000000292e297209 */ /* 0x000fe20007810000 */
[----:B------:R-:W-:Y:S01]  /*78a0*/  MUFU.EX2 R64, R64 ;  /* 0x0000004000407308 */ /* 0x000fe20000000800 */
[----:B------:R-:W-:Y:S01]  /*78b0*/  ISETP.GT.AND P3, PT, R55, 0x79, P3 ;  /* 0x000000793700780c */ /* 0x000fe20001f64270 */
[----:B------:R-:W-:Y:S01]  /*78c0*/  FFMA.FTZ R55, R54, R9, -R35 ;  /* 0x0000000936377223 */ /* 0x000fe20000010823 */
[C---:B------:R-:W-:Y:S02]  /*78d0*/  ISETP.LT.OR P5, PT, R53.reuse, 0x79, P5 ;  /* 0x000000793500780c */ /* 0x040fe40002fa1670 */
[----:B------:R-:W-:Y:S02]  /*78e0*/  FSEL R80, R48, -INF , !P4 ;  /* 0xff80000030507808 */ /* 0x000fe40006000000 */
[----:B------:R-:W-:Y:S01]  /*78f0*/  FMNMX.FTZ R41, R82, R41, !PT ;  /* 0x0000002952297209 */ /* 0x000fe20007810000 */
[----:B------:R3:W-:Y:S01]  /*7900*/  MUFU.EX2 R48, R45 ;  /* 0x0000002d00307308 */ /* 0x0007e20000000800 */
[----:B------:R-:W-:-:S02]  /*7910*/  ISETP.LT.OR P3, PT, R53, 0x7a, P3 ;  /* 0x0000007a3500780c */ /* 0x000fc40001f61670 */
[----:B--2---:R-:W-:Y:S01]  /*7920*/  FSEL R84, R50, -INF , !P5 ;  /* 0xff80000032547808 */ /* 0x004fe20006800000 */
[--C-:B------:R-:W-:Y:S01]  /*7930*/  FFMA.FTZ R50, R72, R9, -R35.reuse ;  /* 0x0000000948327223 */ /* 0x100fe20000010823 */
[----:B-1----:R-:W-:Y:S02]  /*7940*/  FMNMX.FTZ R43, R80, R41, !PT ;  /* 0x00000029502b7209 */ /* 0x002fe40007810000 */
[----:B------:R-:W-:Y:S01]  /*7950*/  FSEL R78, R51, -INF , !P3 ;  /* 0xff800000334e7808 */ /* 0x000fe20005800000 */
[--C-:B------:R-:W-:Y:S01]  /*7960*/  FFMA.FTZ R51, R56, R9, -R35.reuse ;  /* 0x0000000938337223 */ /* 0x100fe20000010823 */
[----:B------:R-:W-:Y:S01]  /*7970*/  FMNMX.FTZ R43, R84, R43, !PT ;  /* 0x0000002b542b7209 */ /* 0x000fe20007810000 */
[--C-:B------:R-:W-:Y:S01]  /*7980*/  FFMA.FTZ R56, R58, R9, -R35.reuse ;  /* 0x000000093a387223 */ /* 0x100fe20000010823 */
[----:B------:R-:W-:Y:S01]  /*7990*/  FSEL R58, R34, RZ, P6 ;  /* 0x000000ff223a7208 */ /* 0x000fe20003000000 */
[----:B------:R1:W-:Y:S01]  /*79a0*/  MUFU.EX2 R41, R47 ;  /* 0x0000002f00297308 */ /* 0x0003e20000000800 */
[----:B------:R-:W-:Y:S01]  /*79b0*/  FMNMX.FTZ R49, R78, R43, !PT ;  /* 0x0000002b4e317209 */ /* 0x000fe20007810000 */
[-CC-:B------:R-:W-:Y:S01]  /*79c0*/  FFMA.FTZ R43, R68, R9.reuse, -R35.reuse ;  /* 0x00000009442b7223 */ /* 0x180fe20000010823 */
[-C--:B---3--:R-:W-:Y:S01]  /*79d0*/  FFMA.FTZ R45, R70, R9.reuse, -R35 ;  /* 0x00000009462d7223 */ /* 0x088fe20000010823 */
[----:B------:R-:W-:Y:S01]  /*79e0*/  FADD.FTZ R58, -R58, R7 ;  /* 0x000000073a3a7221 */ /* 0x000fe20000010100 */
[-CC-:B------:R-:W-:Y:S01]  /*79f0*/  FFMA.FTZ R68, R76, R9.reuse, -R35.reuse ;  /* 0x000000094c447223 */ /* 0x180fe20000010823 */
[----:B------:R-:W2:Y:S01]  /*7a00*/  SHFL.BFLY PT, R72, R49, 0x2, 0x1f ;  /* 0x0c401f0031487f89 */ /* 0x000ea200000e0000 */
[-CC-:B------:R-:W-:Y:S01]  /*7a10*/  FFMA.FTZ R70, R74, R9.reuse, -R35.reuse ;  /* 0x000000094a467223 */ /* 0x180fe20000010823 */
[-C--:B------:R-:W-:Y:S01]  /*7a20*/  FMUL.FTZ R58, R58, R9.reuse ;  /* 0x000000093a3a7220 */ /* 0x080fe20000410000 */
[-CC-:B-1----:R-:W-:Y:S01]  /*7a30*/  FFMA.FTZ R47, R66, R9.reuse, -R35.reuse ;  /* 0x00000009422f7223 */ /* 0x182fe20000010823 */
[----:B------:R-:W-:Y:S08]  /*7a40*/  MUFU.EX2 R50, R50 ;  /* 0x0000003200327308 */ /* 0x000ff00000000800 */
[----:B------:R-:W1:Y:S08]  /*7a50*/  MUFU.EX2 R58, R58 ;  /* 0x0000003a003a7308 */ /* 0x000e700000000800 */
[----:B------:R-:W-:Y:S01]  /*7a60*/  MUFU.EX2 R43, R43 ;  /* 0x0000002b002b7308 */ /* 0x000fe20000000800 */
[----:B--2---:R-:W-:Y:S01]  /*7a70*/  FMNMX.FTZ R72, R49, R72, !PT ;  /* 0x0000004831487209 */ /* 0x004fe20007810000 */
[----:B------:R-:W-:-:S06]  /*7a80*/  FFMA.FTZ R49, R62, R9, -R35 ;  /* 0x000000093e317223 */ /* 0x000fcc0000010823 */
[----:B------:R-:W-:Y:S01]  /*7a90*/  MUFU.EX2 R68, R68 ;  /* 0x0000004400447308 */ /* 0x000fe20000000800 */
[----:B------:R-:W2:Y:S01]  /*7aa0*/  SHFL.BFLY PT, R53, R72, 0x1, 0x1f ;  /* 0x0c201f0048357f89 */ /* 0x000ea200000e0000 */
[----:B-1----:R-:W-:Y:S01]  /*7ab0*/  FFMA.FTZ R7, R58, R4, R13 ;  /* 0x000000043a077223 */ /* 0x002fe2000001000d */
[-C--:B------:R-:W-:Y:S01]  /*7ac0*/  FMUL.FTZ R88, R88, R58.reuse ;  /* 0x0000003a58587220 */ /* 0x080fe20000410000 */
[-C--:B------:R-:W-:Y:S01]  /*7ad0*/  FMUL.FTZ R89, R89, R58.reuse ;  /* 0x0000003a59597220 */ /* 0x080fe20000410000 */
[-C--:B------:R-:W-:Y:S01]  /*7ae0*/  FMUL.FTZ R92, R92, R58.reuse ;  /* 0x0000003a5c5c7220 */ /* 0x080fe20000410000 */
[C---:B------:R-:W-:Y:S01]  /*7af0*/  FADD.FTZ R7, R180.reuse, R7 ;  /* 0x00000007b4077221 */ /* 0x040fe20000010000 */
[----:B------:R-:W-:Y:S01]  /*7b00*/  F2FP.F16.F32.PACK_AB R180, R180, R13 ;  /* 0x0000000db4b4723e */ /* 0x000fe200000000ff */
[----:B------:R-:W-:Y:S01]  /*7b10*/  MUFU.EX2 R45, R45 ;  /* 0x0000002d002d7308 */ /* 0x000fe20000000800 */
[----:B------:R-:W-:Y:S01]  /*7b20*/  FMUL.FTZ R93, R93, R58 ;  /* 0x0000003a5d5d7220 */ /* 0x000fe20000410000 */
[----:B------:R-:W-:Y:S01]  /*7b30*/  FADD.FTZ R4, R182, R7 ;  /* 0x00000007b6047221 */ /* 0x000fe20000010000 */
[----:B------:R-:W-:Y:S01]  /*7b40*/  F2FP.F16.F32.PACK_AB R182, R15, R182 ;  /* 0x000000b60fb6723e */ /* 0x000fe200000000ff */
[-C--:B------:R-:W-:Y:S01]  /*7b50*/  FMUL.FTZ R96, R96, R58.reuse ;  /* 0x0000003a60607220 */ /* 0x080fe20000410000 */
[-C--:B------:R-:W-:Y:S01]  /*7b60*/  FMUL.FTZ R97, R97, R58.reuse ;  /* 0x0000003a61617220 */ /* 0x080fe20000410000 */
[----:B------:R-:W-:Y:S01]  /*7b70*/  FADD.FTZ R7, R15, R4 ;  /* 0x000000040f077221 */ /* 0x000fe20000010000 */
[-C--:B------:R-:W-:Y:S01]  /*7b80*/  FMUL.FTZ R100, R100, R58.reuse ;  /* 0x0000003a64647220 */ /* 0x080fe20000410000 */
[----:B------:R-:W-:Y:S01]  /*7b90*/  MUFU.EX2 R70, R70 ;  /* 0x0000004600467308 */ /* 0x000fe20000000800 */
[----:B------:R-:W-:Y:S01]  /*7ba0*/  FMUL.FTZ R101, R101, R58 ;  /* 0x0000003a65657220 */ /* 0x000fe20000410000 */
[----:B------:R-:W-:Y:S01]  /*7bb0*/  FADD.FTZ R4, R176, R7 ;  /* 0x00000007b0047221 */ /* 0x000fe20000010000 */
[----:B------:R-:W-:Y:S01]  /*7bc0*/  F2FP.F16.F32.PACK_AB R176, R21, R176 ;  /* 0x000000b015b0723e */ /* 0x000fe200000000ff */
[-C--:B------:R-:W-:Y:S01]  /*7bd0*/  FMUL.FTZ R104, R104, R58.reuse ;  /* 0x0000003a68687220 */ /* 0x080fe20000410000 */
[-C--:B------:R-:W-:Y:S01]  /*7be0*/  FMUL.FTZ R105, R105, R58.reuse ;  /* 0x0000003a69697220 */ /* 0x080fe20000410000 */
[----:B------:R-:W-:Y:S01]  /*7bf0*/  FADD.FTZ R7, R21, R4 ;  /* 0x0000000415077221 */ /* 0x000fe20000010000 */
[----:B------:R-:W-:Y:S01]  /*7c00*/  FMUL.FTZ R108, R108, R58 ;  /* 0x0000003a6c6c7220 */ /* 0x000fe20000410000 */
[----:B------:R-:W-:Y:S01]  /*7c10*/  MUFU.EX2 R47, R47 ;  /* 0x0000002f002f7308 */ /* 0x000fe20000000800 */
[----:B--2---:R-:W-:Y:S01]  /*7c20*/  FMNMX.FTZ R54, R72, R53, !PT ;  /* 0x0000003548367209 */ /* 0x004fe20007810000 */
[----:B------:R-:W-:Y:S01]  /*7c30*/  FADD.FTZ R4, R178, R7 ;  /* 0x00000007b2047221 */ /* 0x000fe20000010000 */
[----:B------:R-:W-:Y:S01]  /*7c40*/  F2FP.F16.F32.PACK_AB R178, R25, R178 ;  /* 0x000000b219b2723e */ /* 0x000fe200000000ff */
[-C--:B------:R-:W-:Y:S01]  /*7c50*/  FMUL.FTZ R109, R109, R58.reuse ;  /* 0x0000003a6d6d7220 */ /* 0x080fe20000410000 */
[C---:B------:R-:W-:Y:S01]  /*7c60*/  FSETP.NEU.FTZ.AND P3, PT, R54.reuse, -INF , PT ;  /* 0xff8000003600780b */ /* 0x040fe20003f7d000 */
[----:B------:R-:W-:Y:S01]  /*7c70*/  FADD.FTZ R7, R25, R4 ;  /* 0x0000000419077221 */ /* 0x000fe20000010000 */
[-C--:B------:R-:W-:Y:S01]  /*7c80*/  FMUL.FTZ R35, R54, R9.reuse ;  /* 0x0000000936237220 */ /* 0x080fe20000410000 */
[----:B------:R1:W-:Y:S01]  /*7c90*/  MUFU.EX2 R53, R55 ;  /* 0x0000003700357308 */ /* 0x0003e20000000800 */
[----:B------:R-:W-:Y:S01]  /*7ca0*/  FMUL.FTZ R112, R112, R58 ;  /* 0x0000003a70707220 */ /* 0x000fe20000410000 */
[----:B------:R-:W-:Y:S01]  /*7cb0*/  FADD.FTZ R4, R172, R7 ;  /* 0x00000007ac047221 */ /* 0x000fe20000010000 */
[----:B------:R-:W-:Y:S01]  /*7cc0*/  IMAD.U32 R7, RZ, RZ, UR37 ;  /* 0x00000025ff077e24 */ /* 0x000fe2000f8e00ff */
[----:B------:R-:W-:Y:S01]  /*7cd0*/  FSEL R35, R35, RZ, P3 ;  /* 0x000000ff23237208 */ /* 0x000fe20001800000 */
[----:B------:R-:W-:Y:S01]  /*7ce0*/  UMOV UR37, UR61 ;  /* 0x0000003d00257c82 */ /* 0x000fe20008000000 */
[C---:B------:R-:W-:Y:S01]  /*7cf0*/  FADD.FTZ R4, R29.reuse, R4 ;  /* 0x000000041d047221 */ /* 0x040fe20000010000 */
[----:B------:R-:W-:Y:S01]  /*7d00*/  F2FP.F16.F32.PACK_AB R172, R29, R172 ;  /* 0x000000ac1dac723e */ /* 0x000fe200000000ff */
[----:B------:R-:W-:Y:S01]  /*7d10*/  MUFU.EX2 R49, R49 ;  /* 0x0000003100317308 */ /* 0x000fe20000000800 */
[-CC-:B------:R-:W-:Y:S01]  /*7d20*/  FFMA.FTZ R62, R27, R9.reuse, -R35.reuse ;  /* 0x000000091b3e7223 */ /* 0x180fe20000010823 */
[-CC-:B------:R-:W-:Y:S01]  /*7d30*/  FFMA.FTZ R171, R30, R9.reuse, -R35.reuse ;  /* 0x000000091eab7223 */ /* 0x180fe20000010823 */
[----:B------:R-:W-:Y:S01]  /*7d40*/  FADD.FTZ R27, R31, R4 ;  /* 0x000000041f1b7221 */ /* 0x000fe20000010000 */
[----:B------:R-:W-:Y:S01]  /*7d50*/  @!P1 LEA R30, R7, UR39, 0x3 ;  /* 0x00000027071e9c11 */ /* 0x000fe2000f8e18ff */
[-CC-:B------:R-:W-:Y:S01]  /*7d60*/  FFMA.FTZ R169, R12, R9.reuse, -R35.reuse ;  /* 0x000000090ca97223 */ /* 0x180fe20000010823 */
[----:B------:R-:W-:Y:S01]  /*7d70*/  FSEL R7, R54, RZ, P3 ;  /* 0x000000ff36077208 */ /* 0x000fe20001800000 */
[----:B------:R-:W-:Y:S01]  /*7d80*/  FFMA.FTZ R12, R28, R9, -R35 ;  /* 0x000000091c0c7223 */ /* 0x000fe20000010823 */
[----:B------:R-:W-:Y:S01]  /*7d90*/  FADD.FTZ R28, R36, R27 ;  /* 0x0000001b241c7221 */ /* 0x000fe20000010000 */
[----:B------:R-:W-:-:S02]  /*7da0*/  @!P1 VIADD R27, R30, 0x28860 ;  /* 0x000288601e1b9836 */ /* 0x000fc40000000000 */
[-C--:B------:R-:W-:Y:S01]  /*7db0*/  FFMA.FTZ R181, R164, R9.reuse, -R35 ;  /* 0x00000009a4b57223 */ /* 0x080fe20000010823 */
[----:B------:R-:W-:Y:S01]  /*7dc0*/  FADD.FTZ R4, -R7, R8 ;  /* 0x0000000807047221 */ /* 0x000fe20000010100 */
[----:B------:R-:W-:Y:S01]  /*7dd0*/  FADD.FTZ R7, R33, R28 ;  /* 0x0000001c21077221 */ /* 0x000fe20000010000 */
[----:B------:R-:W-:Y:S01]  /*7de0*/  MUFU.EX2 R62, R62 ;  /* 0x0000003e003e7308 */ /* 0x000fe20000000800 */
[----:B------:R-:W-:Y:S01]  /*7df0*/  @!P1 PRMT R28, RZ, 0x654, R27 ;  /* 0x00000654ff1c9816 */ /* 0x000fe2000000001b */
[-C--:B------:R-:W-:Y:S01]  /*7e00*/  FMUL.FTZ R4, R4, R9.reuse ;  /* 0x0000000904047220 */ /* 0x080fe20000410000 */
[----:B------:R-:W-:Y:S01]  /*7e10*/  FADD.FTZ R27, R44, R7 ;  /* 0x000000072c1b7221 */ /* 0x000fe20000010000 */
[-CC-:B------:R-:W-:Y:S01]  /*7e20*/  FFMA.FTZ R183, R158, R9.reuse, -R35.reuse ;  /* 0x000000099eb77223 */ /* 0x180fe20000010823 */
[-CC-:B------:R-:W-:Y:S01]  /*7e30*/  FFMA.FTZ R66, R160, R9.reuse, -R35.reuse ;  /* 0x00000009a0427223 */ /* 0x180fe20000010823 */
[-C--:B------:R-:W-:Y:S01]  /*7e40*/  FFMA.FTZ R177, R14, R9.reuse, -R35 ;  /* 0x000000090eb17223 */ /* 0x080fe20000010823 */
[----:B------:R-:W-:Y:S01]  /*7e50*/  FADD.FTZ R30, R170, R27 ;  /* 0x0000001baa1e7221 */ /* 0x000fe20000010000 */
[----:B------:R2:W3:Y:S01]  /*7e60*/  MUFU.EX2 R7, R4 ;  /* 0x0000000400077308 */ /* 0x0004e20000000800 */
[-CC-:B------:R-:W-:Y:S01]  /*7e70*/  FFMA.FTZ R14, R20, R9.reuse, -R35.reuse ;  /* 0x00000009140e7223 */ /* 0x180fe20000010823 */
[-CC-:B------:R-:W-:Y:S01]  /*7e80*/  FFMA.FTZ R179, R166, R9.reuse, -R35.reuse ;  /* 0x00000009a6b37223 */ /* 0x180fe20000010823 */
[----:B------:R-:W-:Y:S01]  /*7e90*/  FADD.FTZ R30, R37, R30 ;  /* 0x0000001e251e7221 */ /* 0x000fe20000010000 */
[-CC-:B------:R-:W-:Y:S01]  /*7ea0*/  FFMA.FTZ R20, R26, R9.reuse, -R35.reuse ;  /* 0x000000091a147223 */ /* 0x180fe20000010823 */
[-CC-:B------:R-:W-:Y:S01]  /*7eb0*/  FFMA.FTZ R173, R32, R9.reuse, -R35.reuse ;  /* 0x0000000920ad7223 */ /* 0x180fe20000010823 */
[-CC-:B------:R-:W-:Y:S01]  /*7ec0*/  FFMA.FTZ R26, R168, R9.reuse, -R35.reuse ;  /* 0x00000009a81a7223 */ /* 0x180fe20000010823 */
[----:B-1----:R-:W-:Y:S01]  /*7ed0*/  FADD.FTZ R55, R39, R30 ;  /* 0x0000001e27377221 */ /* 0x002fe20000010000 */
[----:B------:R-:W1:Y:S01]  /*7ee0*/  MUFU.EX2 R181, R181 ;  /* 0x000000b500b57308 */ /* 0x000e620000000800 */
[-CC-:B------:R-:W-:Y:S01]  /*7ef0*/  FFMA.FTZ R175, R174, R9.reuse, -R35.reuse ;  /* 0x00000009aeaf7223 */ /* 0x180fe20000010823 */
[-C--:B------:R-:W-:Y:S01]  /*7f00*/  FFMA.FTZ R24, R24, R9.reuse, -R35 ;  /* 0x0000000918187223 */ /* 0x080fe20000010823 */
[----:B--2---:R-:W-:Y:S01]  /*7f10*/  FADD.FTZ R4, R48, R55 ;  /* 0x0000003730047221 */ /* 0x004fe20000010000 */
[-CC-:B------:R-:W-:Y:S01]  /*7f20*/  FFMA.FTZ R194, R194, R9.reuse, -R35.reuse ;  /* 0x00000009c2c27223 */ /* 0x180fe20000010823 */
[--C-:B------:R-:W-:Y:S01]  /*7f30*/  FFMA.FTZ R165, R192, R9, -R35.reuse ;  /* 0x00000009c0a57223 */ /* 0x100fe20000010823 */
[----:B------:R2:W-:Y:S01]  /*7f40*/  @!P1 SYNCS.ARRIVE.TRANS64.RED.A1T0 RZ, [R28+URZ], RZ ;  /* 0x000000ff1cff99a7 */ /* 0x0005e2000810043f */
[----:B------:R-:W-:Y:S01]  /*7f50*/  FADD.FTZ R55, R41, R4 ;  /* 0x0000000429377221 */ /* 0x000fe20000010000 */
[----:B------:R-:W4:Y:S01]  /*7f60*/  MUFU.EX2 R183, R183 ;  /* 0x000000b700b77308 */ /* 0x000f220000000800 */
[----:B---3--:R-:W-:Y:S01]  /*7f70*/  FFMA.FTZ R4, R7, R3, R62 ;  /* 0x0000000307047223 */ /* 0x008fe2000001003e */
[-C--:B------:R-:W-:Y:S01]  /*7f80*/  FFMA.FTZ R38, R38, R9.reuse, -R35 ;  /* 0x0000000926267223 */ /* 0x080fe20000010823 */
[----:B------:R-:W-:Y:S01]  /*7f90*/  FADD.FTZ R32, R50, R55 ;  /* 0x0000003732207221 */ /* 0x000fe20000010000 */
[-CC-:B------:R-:W-:Y:S01]  /*7fa0*/  FFMA.FTZ R156, R156, R9.reuse, -R35.reuse ;  /* 0x000000099c9c7223 */ /* 0x180fe20000010823 */
[-CC-:B------:R-:W-:Y:S01]  /*7fb0*/  FFMA.FTZ R42, R42, R9.reuse, -R35.reuse ;  /* 0x000000092a2a7223 */ /* 0x180fe20000010823 */
[-CC-:B--2---:R-:W-:Y:S01]  /*7fc0*/  FFMA.FTZ R28, R196, R9.reuse, -R35.reuse ;  /* 0x00000009c41c7223 */ /* 0x184fe20000010823 */
[----:B------:R-:W-:Y:S01]  /*7fd0*/  FADD.FTZ R55, R43, R32 ;  /* 0x000000202b377221 */ /* 0x000fe20000010000 */
[----:B------:R-:W2:Y:S01]  /*7fe0*/  MUFU.EX2 R66, R66 ;  /* 0x0000004200427308 */ /* 0x000ea20000000800 */
[----:B-1----:R-:W-:Y:S01]  /*7ff0*/  FADD.FTZ R4, R181, R4 ;  /* 0x00000004b5047221 */ /* 0x002fe20000010000 */
[-C--:B------:R-:W-:Y:S01]  /*8000*/  FFMA.FTZ R40, R40, R9.reuse, -R35 ;  /* 0x0000000928287223 */ /* 0x080fe20000010823 */
[----:B------:R-:W-:Y:S01]  /*8010*/  FADD.FTZ R32, R68, R55 ;  /* 0x0000003744207221 */ /* 0x000fe20000010000 */
[-CC-:B------:R-:W-:Y:S01]  /*8020*/  FFMA.FTZ R154, R154, R9.reuse, -R35.reuse ;  /* 0x000000099a9a7223 */ /* 0x180fe20000010823 */
[--C-:B------:R-:W-:Y:S01]  /*8030*/  FFMA.FTZ R27, R152, R9, -R35.reuse ;  /* 0x00000009981b7223 */ /* 0x100fe20000010823 */
[----:B------:R-:W-:Y:S01]  /*8040*/  F2FP.F16.F32.PACK_AB R174, R36, R31 ;  /* 0x0000001f24ae723e */ /* 0x000fe200000000ff */
[----:B------:R-:W-:Y:S01]  /*8050*/  FADD.FTZ R13, R45, R32 ;  /* 0x000000202d0d7221 */ /* 0x000fe20000010000 */
[----:B------:R-:W1:Y:S01]  /*8060*/  MUFU.EX2 R177, R177 ;  /* 0x000000b100b17308 */ /* 0x000e620000000800 */
[----:B----4-:R-:W-:Y:S01]  /*8070*/  FADD.FTZ R3, R183, R4 ;  /* 0x00000004b7037221 */ /* 0x010fe20000010000 */
[-C--:B------:R-:W-:Y:S01]  /*8080*/  FFMA.FTZ R30, R162, R9.reuse, -R35 ;  /* 0x00000009a21e7223 */ /* 0x080fe20000010823 */
[----:B------:R-:W-:Y:S01]  /*8090*/  FADD.FTZ R32, R70, R13 ;  /* 0x0000000d46207221 */ /* 0x000fe20000010000 */
[-CC-:B------:R-:W-:Y:S01]  /*80a0*/  FFMA.FTZ R86, R86, R9.reuse, -R35.reuse ;  /* 0x0000000956567223 */ /* 0x180fe20000010823 */
[-CC-:B------:R-:W-:Y:S01]  /*80b0*/  FFMA.FTZ R198, R198, R9.reuse, -R35.reuse ;  /* 0x00000009c6c67223 */ /* 0x180fe20000010823 */
[-C--:B------:R-:W-:Y:S01]  /*80c0*/  FFMA.FTZ R46, R46, R9.reuse, -R35 ;  /* 0x000000092e2e7223 */ /* 0x080fe20000010823 */
[----:B------:R-:W-:Y:S01]  /*80d0*/  FADD.FTZ R13, R47, R32 ;  /* 0x000000202f0d7221 */ /* 0x000fe20000010000 */
[----:B------:R-:W3:Y:S01]  /*80e0*/  MUFU.EX2 R14, R14 ;  /* 0x0000000e000e7308 */ /* 0x000ee20000000800 */
[----:B--2---:R-:W-:Y:S01]  /*80f0*/  FADD.FTZ R4, R66, R3 ;  /* 0x0000000342047221 */ /* 0x004fe20000010000 */
[-C--:B------:R-:W-:Y:S01]  /*8100*/  FFMA.FTZ R82, R82, R9.reuse, -R35 ;  /* 0x0000000952527223 */ /* 0x080fe20000010823 */
[----:B------:R-:W-:Y:S01]  /*8110*/  FADD.FTZ R32, R64, R13 ;  /* 0x0000000d40207221 */ /* 0x000fe20000010000 */
[-CC-:B------:R-:W-:Y:S01]  /*8120*/  FFMA.FTZ R80, R80, R9.reuse, -R35.reuse ;  /* 0x0000000950507223 */ /* 0x180fe20000010823 */
[-CC-:B------:R-:W-:Y:S01]  /*8130*/  FFMA.FTZ R84, R84, R9.reuse, -R35.reuse ;  /* 0x0000000954547223 */ /* 0x180fe20000010823 */
[----:B------:R-:W-:Y:S01]  /*8140*/  FFMA.FTZ R35, R78, R9, -R35 ;  /* 0x000000094e237223 */ /* 0x000fe20000010823 */
[----:B------:R-:W-:Y:S01]  /*8150*/  FADD.FTZ R13, R49, R32 ;  /* 0x00000020310d7221 */ /* 0x000fe20000010000 */
[----:B------:R-:W2:Y:S01]  /*8160*/  MUFU.EX2 R179, R179 ;  /* 0x000000b300b37308 */ /* 0x000ea20000000800 */
[----:B-1----:R-:W-:Y:S01]  /*8170*/  FADD.FTZ R3, R177, R4 ;  /* 0x00000004b1037221 */ /* 0x002fe20000010000 */
[----:B------:R-:W-:Y:S01]  /*8180*/  ISETP.GT.AND P3, PT, R6, R11, PT ;  /* 0x0000000b0600720c */ /* 0x000fe20003f64270 */
[-C--:B------:R-:W-:Y:S01]  /*8190*/  FMUL.FTZ R90, R90, R7.reuse ;  /* 0x000000075a5a7220 */ /* 0x080fe20000410000 */
[-C--:B------:R-:W-:Y:S01]  /*81a0*/  FMUL.FTZ R91, R91, R7.reuse ;  /* 0x000000075b5b7220 */ /* 0x080fe20000410000 */
[-C--:B------:R-:W-:Y:S01]  /*81b0*/  FMUL.FTZ R94, R94, R7.reuse ;  /* 0x000000075e5e7220 */ /* 0x080fe20000410000 */
[-C--:B------:R-:W-:Y:S01]  /*81c0*/  FMUL.FTZ R95, R95, R7.reuse ;  /* 0x000000075f5f7220 */ /* 0x080fe20000410000 */
[-C--:B------:R-:W-:Y:S01]  /*81d0*/  FMUL.FTZ R98, R98, R7.reuse ;  /* 0x0000000762627220 */ /* 0x080fe20000410000 */
[----:B------:R-:W1:Y:S01]  /*81e0*/  MUFU.EX2 R20, R20 ;  /* 0x0000001400147308 */ /* 0x000e620000000800 */
[----:B---3--:R-:W-:Y:S01]  /*81f0*/  FADD.FTZ R4, R14, R3 ;  /* 0x000000030e047221 */ /* 0x008fe20000010000 */
[-C--:B------:R-:W-:Y:S01]  /*8200*/  FMUL.FTZ R99, R99, R7.reuse ;  /* 0x0000000763637220 */ /* 0x080fe20000410000 */
[-C--:B------:R-:W-:Y:S01]  /*8210*/  FMUL.FTZ R102, R102, R7.reuse ;  /* 0x0000000766667220 */ /* 0x080fe20000410000 */
[-C--:B------:R-:W-:Y:S01]  /*8220*/  FMUL.FTZ R103, R103, R7.reuse ;  /* 0x0000000767677220 */ /* 0x080fe20000410000 */
[-C--:B------:R-:W-:Y:S01]  /*8230*/  FMUL.FTZ R106, R106, R7.reuse ;  /* 0x000000076a6a7220 */ /* 0x080fe20000410000 */
[-C--:B------:R-:W-:Y:S01]  /*8240*/  FMUL.FTZ R107, R107, R7.reuse ;  /* 0x000000076b6b7220 */ /* 0x080fe20000410000 */
[-C--:B------:R-:W-:Y:S01]  /*8250*/  FMUL.FTZ R110, R110, R7.reuse ;  /* 0x000000076e6e7220 */ /* 0x080fe20000410000 */
[----:B------:R-:W3:Y:S01]  /*8260*/  MUFU.EX2 R173, R173 ;  /* 0x000000ad00ad7308 */ /* 0x000ee20000000800 */
[----:B--2---:R-:W-:Y:S01]  /*8270*/  FADD.FTZ R3, R179, R4 ;  /* 0x00000004b3037221 */ /* 0x004fe20000010000 */
[-C--:B------:R-:W-:Y:S01]  /*8280*/  FMUL.FTZ R111, R111, R7.reuse ;  /* 0x000000076f6f7220 */ /* 0x080fe20000410000 */
[-C--:B------:R-:W-:Y:S01]  /*8290*/  FMUL.FTZ R114, R114, R7.reuse ;  /* 0x0000000772727220 */ /* 0x080fe20000410000 */
[-C--:B------:R-:W-:Y:S01]  /*82a0*/  FMUL.FTZ R115, R115, R7.reuse ;  /* 0x0000000773737220 */ /* 0x080fe20000410000 */
[-C--:B------:R-:W-:Y:S01]  /*82b0*/  FMUL.FTZ R118, R118, R7.reuse ;  /* 0x0000000776767220 */ /* 0x080fe20000410000 */
[-C--:B------:R-:W-:Y:S01]  /*82c0*/  FMUL.FTZ R119, R119, R7.reuse ;  /* 0x0000000777777220 */ /* 0x080fe20000410000 */
[-C--:B------:R-:W-:Y:S01]  /*82d0*/  FMUL.FTZ R122, R122, R7.reuse ;  /* 0x000000077a7a7220 */ /* 0x080fe20000410000 */
[----:B------:R-:W2:Y:S01]  /*82e0*/  MUFU.EX2 R26, R26 ;  /* 0x0000001a001a7308 */ /* 0x000ea20000000800 */
[----:B-1----:R-:W-:Y:S01]  /*82f0*/  FADD.FTZ R4, R20, R3 ;  /* 0x0000000314047221 */ /* 0x002fe20000010000 */
[-C--:B------:R-:W-:Y:S01]  /*8300*/  FMUL.FTZ R123, R123, R7.reuse ;  /* 0x000000077b7b7220 */ /* 0x080fe20000410000 */
        /* <DEDUP_REMOVED lines=17> */
[----:B------:R-:W-:Y:S01]  /*8420*/  FMUL.FTZ R151, R151, R7 ;  /* 0x0000000797977220 */ /* 0x000fe20000410000 */
[----:B------:R-:W-:Y:S01]  /*8430*/  F2FP.F16.F32.PACK_AB R168, R44, R33 ;  /* 0x000000212ca8723e */ /* 0x000fe200000000ff */
[----:B------:R-:W-:Y:S01]  /*8440*/  FMUL.FTZ R113, R113, R58 ;  /* 0x0000003a71717220 */ /* 0x000fe20000410000 */
[----:B------:R-:W-:Y:S01]  /*8450*/  F2FP.F16.F32.PACK_AB R170, R37, R170 ;  /* 0x000000aa25aa723e */ /* 0x000fe200000000ff */
[----:B------:R-:W2:Y:S01]  /*8460*/  MUFU.EX2 R51, R51 ;  /* 0x0000003300337308 */ /* 0x000ea20000000800 */
[----:B-1----:R-:W-:Y:S01]  /*8470*/  FADD.FTZ R32, R60, R13 ;  /* 0x0000000d3c207221 */ /* 0x002fe20000010000 */
[----:B------:R-:W-:Y:S01]  /*8480*/  F2FP.F16.F32.PACK_AB R164, R48, R39 ;  /* 0x0000002730a4723e */ /* 0x000fe200000000ff */
[-C--:B------:R-:W-:Y:S01]  /*8490*/  FMUL.FTZ R116, R116, R58.reuse ;  /* 0x0000003a74747220 */ /* 0x080fe20000410000 */
[----:B------:R-:W-:Y:S01]  /*84a0*/  F2FP.F16.F32.PACK_AB R166, R50, R41 ;  /* 0x0000002932a6723e */ /* 0x000fe200000000ff */
[-C--:B------:R-:W-:Y:S01]  /*84b0*/  FMUL.FTZ R117, R117, R58.reuse ;  /* 0x0000003a75757220 */ /* 0x080fe20000410000 */
[----:B------:R-:W-:Y:S01]  /*84c0*/  F2FP.F16.F32.PACK_AB R160, R68, R43 ;  /* 0x0000002b44a0723e */ /* 0x000fe200000000ff */
[-C--:B------:R-:W-:Y:S01]  /*84d0*/  FMUL.FTZ R120, R120, R58.reuse ;  /* 0x0000003a78787220 */ /* 0x080fe20000410000 */
[----:B------:R-:W1:Y:S01]  /*84e0*/  MUFU.EX2 R24, R24 ;  /* 0x0000001800187308 */ /* 0x000e620000000800 */
[----:B---3--:R-:W-:Y:S01]  /*84f0*/  FADD.FTZ R3, R175, R4 ;  /* 0x00000004af037221 */ /* 0x008fe20000010000 */
[----:B------:R-:W-:Y:S01]  /*8500*/  F2FP.F16.F32.PACK_AB R162, R70, R45 ;  /* 0x0000002d46a2723e */ /* 0x000fe200000000ff */
[-C--:B------:R-:W-:Y:S01]  /*8510*/  FMUL.FTZ R121, R121, R58.reuse ;  /* 0x0000003a79797220 */ /* 0x080fe20000410000 */
[----:B------:R-:W-:Y:S01]  /*8520*/  F2FP.F16.F32.PACK_AB R158, R60, R49 ;  /* 0x000000313c9e723e */ /* 0x000fe200000000ff */
        /* <DEDUP_REMOVED lines=17> */
[----:B------:R-:W-:Y:S01]  /*8640*/  FMUL.FTZ R149, R149, R58 ;  /* 0x0000003a95957220 */ /* 0x000fe20000410000 */
[----:B------:R-:W-:Y:S01]  /*8650*/  F2FP.F16.F32.PACK_AB R181, R181, R62 ;  /* 0x0000003eb5b5723e */ /* 0x000fe200000000ff */
[----:B------:R-:W1:Y:S01]  /*8660*/  MUFU.EX2 R12, R12 ;  /* 0x0000000c000c7308 */ /* 0x000e620000000800 */
[C---:B---3--:R-:W-:Y:S01]  /*8670*/  FADD.FTZ R32, R56.reuse, R13 ;  /* 0x0000000d38207221 */ /* 0x048fe20000010000 */
[----:B------:R-:W-:Y:S01]  /*8680*/  F2FP.F16.F32.PACK_AB R152, R56, R51 ;  /* 0x000000333898723e */ /* 0x000fe200000000ff */
[----:B------:R-:W-:Y:S01]  /*8690*/  VIADD R6, R6, 0xffffffff ;  /* 0xffffffff06067836 */ /* 0x000fe20000000000 */
[----:B------:R-:W-:Y:S01]  /*86a0*/  F2FP.F16.F32.PACK_AB R183, R66, R183 ;  /* 0x000000b742b7723e */ /* 0x000fe200000000ff */
[----:B------:R-:W-:Y:S01]  /*86b0*/  FADD.FTZ R13, R53, R32 ;  /* 0x00000020350d7221 */ /* 0x000fe20000010000 */
[----:B------:R-:W-:Y:S01]  /*86c0*/  F2FP.F16.F32.PACK_AB R177, R14, R177 ;  /* 0x000000b10eb1723e */ /* 0x000fe200000000ff */
[----:B------:R-:W-:Y:S01]  /*86d0*/  IMAD.MOV.U32 R7, RZ, RZ, R34 ;  /* 0x000000ffff077224 */ /* 0x000fe200078e0022 */
[----:B------:R-:W3:Y:S01]  /*86e0*/  MUFU.EX2 R171, R171 ;  /* 0x000000ab00ab7308 */ /* 0x000ee20000000800 */
[----:B--2---:R-:W-:Y:S01]  /*86f0*/  FADD.FTZ R3, R169, R4 ;  /* 0x00000004a9037221 */ /* 0x004fe20000010000 */
[----:B------:R-:W-:-:S02]  /*8700*/  F2FP.F16.F32.PACK_AB R179, R20, R179 ;  /* 0x000000b314b3723e */ /* 0x000fc400000000ff */
[----:B------:R-:W-:Y:S02]  /*8710*/  F2FP.F16.F32.PACK_AB R173, R26, R173 ;  /* 0x000000ad1aad723e */ /* 0x000fe400000000ff */
[----:B------:R-:W-:Y:S02]  /*8720*/  F2FP.F16.F32.PACK_AB R175, R24, R175 ;  /* 0x000000af18af723e */ /* 0x000fe400000000ff */
[----:B------:R-:W2:Y:S01]  /*8730*/  MUFU.EX2 R8, R194 ;  /* 0x000000c200087308 */ /* 0x000ea20000000800 */
[C---:B-1----:R-:W-:Y:S01]  /*8740*/  FADD.FTZ R32, R12.reuse, R3 ;  /* 0x000000030c207221 */ /* 0x042fe20000010000 */
[----:B------:R-:W-:-:S06]  /*8750*/  F2FP.F16.F32.PACK_AB R169, R12, R169 ;  /* 0x000000a90ca9723e */ /* 0x000fcc00000000ff */
[----:B------:R-:W1:Y:S01]  /*8760*/  MUFU.EX2 R165, R165 ;  /* 0x000000a500a57308 */ /* 0x000e620000000800 */
[----:B---3--:R-:W-:-:S07]  /*8770*/  FADD.FTZ R3, R171, R32 ;  /* 0x00000020ab037221 */ /* 0x008fce0000010000 */
[----:B------:R-:W3:Y:S01]  /*8780*/  MUFU.EX2 R28, R28 ;  /* 0x0000001c001c7308 */ /* 0x000ee20000000800 */
[C---:B--2---:R-:W-:Y:S01]  /*8790*/  FADD.FTZ R32, R8.reuse, R3 ;  /* 0x0000000308207221 */ /* 0x044fe20000010000 */
[----:B------:R-:W-:Y:S01]  /*87a0*/  F2FP.F16.F32.PACK_AB R171, R8, R171 ;  /* 0x000000ab08ab723e */ /* 0x000fe200000000ff */
[----:B------:R-:W-:-:S05]  /*87b0*/  IMAD.MOV.U32 R8, RZ, RZ, R54 ;  /* 0x000000ffff087224 */ /* 0x000fca00078e0036 */
[----:B------:R-:W2:Y:S01]  /*87c0*/  MUFU.EX2 R38, R38 ;  /* 0x0000002600267308 */ /* 0x000ea20000000800 */
[----:B-1----:R-:W-:-:S07]  /*87d0*/  FADD.FTZ R3, R165, R32 ;  /* 0x00000020a5037221 */ /* 0x002fce0000010000 */
[----:B------:R1:W4:Y:S01]  /*87e0*/  MUFU.EX2 R167, R156 ;  /* 0x0000009c00a77308 */ /* 0x0003220000000800 */
[C---:B---3--:R-:W-:Y:S01]  /*87f0*/  FADD.FTZ R3, R28.reuse, R3 ;  /* 0x000000031c037221 */ /* 0x048fe20000010000 */
[----:B------:R-:W-:-:S06]  /*8800*/  F2FP.F16.F32.PACK_AB R165, R28, R165 ;  /* 0x000000a51ca5723e */ /* 0x000fcc00000000ff */
[----:B------:R-:W3:Y:S01]  /*8810*/  MUFU.EX2 R42, R42 ;  /* 0x0000002a002a7308 */ /* 0x000ee20000000800 */
[----:B--2---:R-:W-:Y:S01]  /*8820*/  FADD.FTZ R3, R38, R3 ;  /* 0x0000000326037221 */ /* 0x004fe20000010000 */
[----:B-1----:R-:W-:-:S06]  /*8830*/  F2FP.F16.F32.PACK_AB R156, R64, R47 ;  /* 0x0000002f409c723e */ /* 0x002fcc00000000ff */
[----:B------:R-:W1:Y:S01]  /*8840*/  MUFU.EX2 R40, R40 ;  /* 0x0000002800287308 */ /* 0x000e620000000800 */
[C---:B----4-:R-:W-:Y:S01]  /*8850*/  FADD.FTZ R3, R167.reuse, R3 ;  /* 0x00000003a7037221 */ /* 0x050fe20000010000 */
        /* <DEDUP_REMOVED lines=27> */
[----:B-1----:R-:W-:Y:S01]  /*8a10*/  FADD.FTZ R3, R84, R3 ;  /* 0x0000000354037221 */ /* 0x002fe20000010000 */
[C---:B--2---:R-:W-:Y:S01]  /*8a20*/  FADD.FTZ R4, R52.reuse, R13 ;  /* 0x0000000d34047221 */ /* 0x044fe20000010000 */
[----:B------:R-:W-:Y:S02]  /*8a30*/  F2FP.F16.F32.PACK_AB R154, R52, R53 ;  /* 0x00000035349a723e */ /* 0x000fe400000000ff */
[C---:B---3--:R-:W-:Y:S01]  /*8a40*/  FADD.FTZ R3, R35.reuse, R3 ;  /* 0x0000000323037221 */ /* 0x048fe20000010000 */
[----:B------:R-:W-:Y:S01]  /*8a50*/  F2FP.F16.F32.PACK_AB R155, R35, R84 ;  /* 0x00000054239b723e */ /* 0x000fe200000000ff */
[----:B------:R-:W-:Y:S06]  /*8a60*/  @P3 BRA `(.L_x_6434) ;  /* 0xffffffc800143947 */ /* 0x000fec000383ffff */
[----:B------:R-:W-:Y:S01]  /*8a70*/  IMAD.MOV.U32 R8, RZ, RZ, R54 ;  /* 0x000000ffff087224 */ /* 0x000fe200078e0036 */
[----:B------:R-:W-:Y:S01]  /*8a80*/  UMOV UR37, UR61 ;  /* 0x0000003d00257c82 */ /* 0x000fe20008000000 */
[----:B------:R-:W-:Y:S01]  /*8a90*/  IMAD.MOV.U32 R7, RZ, RZ, R34 ;  /* 0x000000ffff077224 */ /* 0x000fe200078e0022 */
[----:B------:R-:W-:-:S06]  /*8aa0*/  UMOV UR36, UR60 ;  /* 0x0000003c00247c82 */ /* 0x000fcc0008000000 */
.L_x_6417:
        /* <DEDUP_REMOVED lines=16> */
.L_x_6436:
[----:B------:R-:W-:-:S11]  /*8bb0*/  UISETP.NE.AND UP0, UPT, UR15, 0x1, UPT ;  /* 0x000000010f00788c */ /* 0x000fd6000bf05270 */
[----:B------:R-:W-:Y:S02]  /*8bc0*/  @UP0 ULDC.64 UR6, c[0x0][0x9e8] ;  /* 0x00027a0000060ab9 */ /* 0x000fe40000000a00 */
[----:B------:R-:W-:-:S04]  /*8bd0*/  UIMAD.WIDE.U32 UR10, UR53, UR6, URZ ;  /* 0x00000006350a72a5 */ /* 0x000fc8000f8e003f */
[----:B------:R-:W-:-:S12]  /*8be0*/  @UP0 USHF.R.U32.HI UR53, URZ, UR7, UR11 ;  /* 0x000000073f350299 */ /* 0x000fd8000801160b */
.L_x_6437:
[----:B------:R-:W-:-:S04]  /*8bf0*/  UIMAD UR53, UR53, UR15, URZ ;  /* 0x0000000f353572a4 */ /* 0x000fc8000f8e023f */
[----:B------:R-:W-:-:S04]  /*8c00*/  UISETP.LT.AND UP0, UPT, UR14, UR53, UPT ;  /* 0x000000350e00728c */ /* 0x000fc8000bf01270 */
[----:B------:R-:W-:-:S12]  /*8c10*/  USEL UR14, UR14, UR53, !UP0 ;  /* 0x000000350e0e7287 */ /* 0x000fd8000c000000 */
.L_x_6435:
        /* <DEDUP_REMOVED lines=13> */
.L_x_6447:
        /* <DEDUP_REMOVED lines=9> */
.L_x_6440:
[----:B------:R-:W-:Y:S01]  /*8d80*/  ULEA UR6, UR37, UR39, 0x3 ;  /* 0x0000002725067291 */ /* 0x000fe2000f8e183f */
[----:B------:R-:W-:-:S05]  /*8d90*/  IMAD.U32 R7, RZ, RZ, UR36 ;  /* 0x00000024ff077e24 */ /* 0x000fca000f8e00ff */
[----:B------:R-:W-:-:S04]  /*8da0*/  SHF.L.U32 R7, R7, 0x1f, RZ ;  /* 0x0000001f07077819 */ /* 0x000fc800000006ff */
[----:B------:R1:W2:Y:S01]  /*8db0*/  SYNCS.PHASECHK.TRANS64.TRYWAIT P2, [UR6+0x28830], R7 ;  /* 0x02883007ff0075a7 */ /* 0x0002a20008040146 */
[----:B------:R-:W-:Y:S05]  /*8dc0*/  @!P0 BRA `(.L_x_6441) ;  /* 0x0000000000048947 */ /* 0x000fea0003800000 */
[----:B------:R-:W-:Y:S01]  /*8dd0*/  BPT.TRAP 0x1 ;  /* 0x000000040000795c */ /* 0x000fe20000300000 */
.L_x_6441:
[----:B--2---:R-:W-:Y:S05]  /*8de0*/  @P2 BRA `(.L_x_6439) ;  /* 0x0000000000082947 */ /* 0x004fea0003800000 */
[----:B------:R-:W2:Y:S02]  /*8df0*/  SYNCS.PHASECHK.TRANS64.TRYWAIT P2, [UR6+0x28830], R7 ;  /* 0x02883007ff0075a7 */ /* 0x000ea40008040146 */
[----:B--2---:R-:W-:Y:S05]  /*8e00*/  @!P2 BRA `(.L_x_6442) ;  /* 0x000000ac0090a947 */ /* 0x004fea0003800000 */
.L_x_6439:
        /* <DEDUP_REMOVED lines=45> */
.L_x_6444:
[----:B------:R-:W-:Y:S01]  /*90e0*/  ULEA UR6, UR57, UR39, 0x3 ;  /* 0x0000002739067291 */ /* 0x000fe2000f8e183f */
[----:B------:R-:W-:-:S05]  /*90f0*/  IMAD.U32 R7, RZ, RZ, UR58 ;  /* 0x0000003aff077e24 */ /* 0x000fca000f8e00ff */
[----:B------:R-:W-:-:S04]  /*9100*/  SHF.L.U32 R7, R7, 0x1f, RZ ;  /* 0x0000001f07077819 */ /* 0x000fc800000006ff */
[----:B------:R1:W2:Y:S01]  /*9110*/  SYNCS.PHASECHK.TRANS64.TRYWAIT P2, [UR6+0x28850], R7 ;  /* 0x02885007ff0075a7 */ /* 0x0002a20008040146 */
[----:B------:R-:W-:Y:S05]  /*9120*/  @!P0 BRA `(.L_x_6445) ;  /* 0x0000000000048947 */ /* 0x000fea0003800000 */
[----:B------:R-:W-:Y:S01]  /*9130*/  BPT.TRAP 0x1 ;  /* 0x000000040000795c */ /* 0x000fe20000300000 */
.L_x_6445:
[----:B--2---:R-:W-:Y:S05]  /*9140*/  @P2 BRA `(.L_x_6443) ;  /* 0x0000000000082947 */ /* 0x004fea0003800000 */
[----:B------:R-:W2:Y:S02]  /*9150*/  SYNCS.PHASECHK.TRANS64.TRYWAIT P2, [UR6+0x28850], R7 ;  /* 0x02885007ff0075a7 */ /* 0x000ea40008040146 */
[----:B--2---:R-:W-:Y:S05]  /*9160*/  @!P2 BRA `(.L_x_6446) ;  /* 0x000000a800d0a947 */ /* 0x004fea0003800000 */
.L_x_6443:
[----:B------:R-:W-:Y:S01]  /*9170*/  UIADD3 UR6, UR39, 0x400, URZ ;  /* 0x0000040027067890 */ /* 0x000fe2000fffe03f */
[----:B------:R-:W-:Y:S01]  /*9180*/  WARPGROUP.ARRIVE ;  /* 0x00000000000079c5 */ /* 0x000fe20000000000 */
[----:B------:R-:W-:Y:S01]  /*9190*/  UMOV UR7, 0x40000040 ;  /* 0x4000004000077882 */ /* 0x000fe20000000000 */
[----:B--2---:R-:W-:Y:S01]  /*91a0*/  FMUL.FTZ R8, R24, UR53 ;  /* 0x0000003518087c20 */ /* 0x004fe20008410000 */
        /* <DEDUP_REMOVED lines=12> */
[----:B------:R-:W-:Y:S01]  /*9270*/  ULEA UR10, UR57, UR6, 0xb ;  /* 0x00000006390a7291 */ /* 0x000fe2000f8e583f */
        /* <DEDUP_REMOVED lines=56> */
[----:B------:R-:W1:Y:S01]  /*9600*/  LDC R9, c[0x0][0x988] ;  /* 0x00026200ff097b82 */ /* 0x000e620000000800 */
[----:B------:R-:W-:Y:S01]  /*9610*/  FMUL.FTZ R86, R86, UR53 ;  /* 0x0000003556567c20 */ /* 0x000fe20008410000 */
[----:B------:R-:W-:Y:S01]  /*9620*/  MUFU.TANH R198, R198 ;  /* 0x000000c600c67308 */ /* 0x000fe20000002400 */
[C---:B------:R-:W-:Y:S01]  /*9630*/  ISETP.GT.AND P2, PT, R6.reuse, UR56, PT ;  /* 0x0000003806007c0c */ /* 0x040fe2000bf44270 */
[----:B------:R-:W-:Y:S01]  /*9640*/  UMOV UR58, UR36 ;  /* 0x00000024003a7c82 */ /* 0x000fe20008000000 */
[----:B------:R-:W-:-:S05]  /*9650*/  VIADD R6, R6, 0xffffffff ;  /* 0xffffffff06067836 */ /* 0x000fca0000000000 */
[----:B------:R-:W-:Y:S08]  /*9660*/  MUFU.TANH R200, R200 ;  /* 0x000000c800c87308 */ /* 0x000ff00000002400 */
[----:B------:R-:W-:Y:S08]  /*9670*/  MUFU.TANH R202, R202 ;  /* 0x000000ca00ca7308 */ /* 0x000ff00000002400 */
[----:B------:R-:W-:Y:S08]  /*9680*/  MUFU.TANH R204, R204 ;  /* 0x000000cc00cc7308 */ /* 0x000ff00000002400 */
[----:B------:R-:W-:Y:S08]  /*9690*/  MUFU.TANH R206, R206 ;  /* 0x000000ce00ce7308 */ /* 0x000ff00000002400 */
[----:B------:R-:W-:Y:S08]  /*96a0*/  MUFU.TANH R208, R208 ;  /* 0x000000d000d07308 */ /* 0x000ff00000002400 */
[----:B------:R-:W-:Y:S08]  /*96b0*/  MUFU.TANH R210, R210 ;  /* 0x000000d200d27308 */ /* 0x000ff00000002400 */
[----:B------:R-:W-:Y:S08]  /*96c0*/  MUFU.TANH R212, R212 ;  /* 0x000000d400d47308 */ /* 0x000ff00000002400 */
[----:B------:R-:W2:Y:S08]  /*96d0*/  MUFU.TANH R14, R14 ;  /* 0x0000000e000e7308 */ /* 0x000eb00000002400 */
[----:B------:R-:W-:Y:S08]  /*96e0*/  MUFU.TANH R214, R214 ;  /* 0x000000d600d67308 */ /* 0x000ff00000002400 */
[----:B------:R-:W3:Y:S01]  /*96f0*/  MUFU.TANH R20, R20 ;  /* 0x0000001400147308 */ /* 0x000ee20000002400 */
[----:B--2---:R-:W-:-:S07]  /*9700*/  FMNMX.FTZ R25, R14, R11, !PT ;  /* 0x0000000b0e197209 */ /* 0x004fce0007810000 */
[----:B------:R-:W2:Y:S01]  /*9710*/  MUFU.TANH R26, R26 ;  /* 0x0000001a001a7308 */ /* 0x000ea20000002400 */
[----:B------:R-:W-:Y:S02]  /*9720*/  WARPGROUP.DEPBAR.LE gsb0, 0x0 ;  /* 0x00008000000079c5 */ /* 0x000fe40000010000 */
[----:B------:R-:W-:Y:S01]  /*9730*/  WARPGROUP.ARRIVE ;  /* 0x00000000000079c5 */ /* 0x000fe20000000000 */
[----:B------:R-:W-:-:S04]  /*9740*/  FMUL.FTZ R180, R33, UR53 ;  /* 0x0000003521b47c20 */ /* 0x000fc80008410000 */
[----:B------:R-:W4:Y:S01]  /*9750*/  MUFU.TANH R30, R30 ;  /* 0x0000001e001e7308 */ /* 0x000f220000002400 */
[----:B------:R-:W-:Y:S01]  /*9760*/  FMUL.FTZ R182, R35, UR53 ;  /* 0x0000003523b67c20 */ /* 0x000fe20008410000 */
[----:B---3--:R-:W-:Y:S01]  /*9770*/  FMNMX.FTZ R25, R20, R25, !PT ;  /* 0x0000001914197209 */ /* 0x008fe20007810000 */
[----:B------:R-:W-:Y:S01]  /*9780*/  HGMMA.64x128x16.F32 R88, R176, gdesc[UR4].tnspB, R88, gsb0 ;  /* 0x41e00004b0587df0 */ /* 0x000fe20008000858 */
[----:B------:R-:W-:Y:S01]  /*9790*/  UIADD3 UR6, UR10, 0x100, URZ ;  /* 0x000001000a067890 */ /* 0x000fe2000fffe03f */
[----:B------:R-:W-:-:S03]  /*97a0*/  UMOV UR7, 0x40000040 ;  /* 0x4000004000077882 */ /* 0x000fc60000000000 */
[----:B------:R-:W3:Y:S01]  /*97b0*/  MUFU.TANH R180, R180 ;  /* 0x000000b400b47308 */ /* 0x000ee20000002400 */
[----:B--2---:R-:W-:-:S07]  /*97c0*/  FMNMX.FTZ R25, R26, R25, !PT ;  /* 0x000000191a197209 */ /* 0x004fce0007810000 */
[----:B------:R-:W-:Y:S01]  /*97d0*/  MUFU.TANH R216, R216 ;  /* 0x000000d800d87308 */ /* 0x000fe20000002400 */
[----:B----4-:R-:W-:-:S07]  /*97e0*/  FMNMX.FTZ R25, R30, R25, !PT ;  /* 0x000000191e197209 */ /* 0x010fce0007810000 */
[----:B------:R-:W2:Y:S01]  /*97f0*/  MUFU.TANH R34, R34 ;  /* 0x0000002200227308 */ /* 0x000ea20000002400 */
[----:B---3--:R-:W-:-:S04]  /*9800*/  FMNMX.FTZ R7, R180, R7, !PT ;  /* 0x00000007b4077209 */ /* 0x008fc80007810000 */
[----:B------:R-:W-:-:S03]  /*9810*/  FMNMX.FTZ R7, R194, R7, !PT ;  /* 0x00000007c2077209 */ /* 0x000fc60007810000 */
[----:B------:R-:W-:Y:S01]  /*9820*/  MUFU.TANH R218, R218 ;  /* 0x000000da00da7308 */ /* 0x000fe20000002400 */
[----:B------:R-:W-:-:S04]  /*9830*/  FMNMX.FTZ R7, R192, R7, !PT ;  /* 0x00000007c0077209 */ /* 0x000fc80007810000 */
[----:B------:R-:W-:-:S03]  /*9840*/  FMNMX.FTZ R7, R196, R7, !PT ;  /* 0x00000007c4077209 */ /* 0x000fc60007810000 */
[----:B------:R-:W3:Y:S01]  /*9850*/  MUFU.TANH R182, R182 ;  /* 0x000000b600b67308 */ /* 0x000ee20000002400 */
[----:B------:R-:W-:Y:S02]  /*9860*/  FMNMX.FTZ R7, R198, R7, !PT ;  /* 0x00000007c6077209 */ /* 0x000fe40007810000 */
[----:B--2---:R-:W-:Y:S02]  /*9870*/  FMNMX.FTZ R25, R34, R25, !PT ;  /* 0x0000001922197209 */ /* 0x004fe40007810000 */
[----:B------:R-:W-:-:S03]  /*9880*/  FMNMX.FTZ R7, R200, R7, !PT ;  /* 0x00000007c8077209 */ /* 0x000fc60007810000 */
[----:B------:R-:W-:Y:S08]  /*9890*/  MUFU.TANH R220, R220 ;  /* 0x000000dc00dc7308 */ /* 0x000ff00000002400 */
[----:B------:R-:W2:Y:S01]  /*98a0*/  MUFU.TANH R36, R36 ;  /* 0x0000002400247308 */ /* 0x000ea20000002400 */
[----:B---3--:R-:W-:-:S07]  /*98b0*/  FMNMX.FTZ R29, R182, R25, !PT ;  /* 0x00000019b61d7209 */ /* 0x008fce0007810000 */
        /* <DEDUP_REMOVED lines=15> */
[----:B------:R-:W-:Y:S01]  /*99b0*/  MUFU.TANH R230, R230 ;  /* 0x000000e600e67308 */ /* 0x000fe20000002400 */
[----:B------:R-:W-:Y:S02]  /*99c0*/  WARPGROUP.DEPBAR.LE gsb0, 0x0 ;  /* 0x00008000000079c5 */ /* 0x000fe40000010000 */
[----:B------:R-:W-:Y:S01]  /*99d0*/  WARPGROUP.ARRIVE ;  /* 0x00000000000079c5 */ /* 0x000fe20000000000 */
[----:B------:R-:W-:Y:S01]  /*99e0*/  FMUL.FTZ R176, R45, UR53 ;  /* 0x000000352db07c20 */ /* 0x000fe20008410000 */
[----:B------:R-:W-:Y:S01]  /*99f0*/  FMUL.FTZ R178, R48, UR53 ;  /* 0x0000003530b27c20 */ /* 0x000fe20008410000 */
[----:B------:R-:W-:Y:S01]  /*9a00*/  FMUL.FTZ R48, R50, UR53 ;  /* 0x0000003532307c20 */ /* 0x000fe20008410000 */
[----:B------:R-:W-:Y:S01]  /*9a10*/  FMUL.FTZ R50, R51, UR53 ;  /* 0x0000003533327c20 */ /* 0x000fe20008410000 */
[----:B------:R-:W-:Y:S01]  /*9a20*/  MUFU.TANH R84, R84 ;  /* 0x0000005400547308 */ /* 0x000fe20000002400 */
[----:B------:R-:W-:Y:S01]  /*9a30*/  HGMMA.64x128x16.F32 R88, R172, gdesc[UR4].tnspB, R88, gsb0 ;  /* 0x41e00004ac587df0 */ /* 0x000fe20008000858 */
[----:B------:R-:W-:Y:S01]  /*9a40*/  UIADD3 UR6, UR10, 0x180, URZ ;  /* 0x000001800a067890 */ /* 0x000fe2000fffe03f */
[----:B---3--:R-:W-:Y:S01]  /*9a50*/  FMNMX.FTZ R31, R46, R31, !PT ;  /* 0x0000001f2e1f7209 */ /* 0x008fe20007810000 */
[----:B------:R-:W-:-:S04]  /*9a60*/  UMOV UR7, 0x40000040 ;  /* 0x4000004000077882 */ /* 0x000fc80000000000 */
[----:B------:R-:W2:Y:S08]  /*9a70*/  MUFU.TANH R176, R176 ;  /* 0x000000b000b07308 */ /* 0x000eb00000002400 */
[----:B------:R-:W3:Y:S08]  /*9a80*/  MUFU.TANH R178, R178 ;  /* 0x000000b200b27308 */ /* 0x000ef00000002400 */
[----:B------:R-:W4:Y:S01]  /*9a90*/  MUFU.TANH R48, R48 ;  /* 0x0000003000307308 */ /* 0x000f220000002400 */
[----:B--2---:R-:W-:-:S07]  /*9aa0*/  FMNMX.FTZ R7, R176, R7, !PT ;  /* 0x00000007b0077209 */ /* 0x004fce0007810000 */
[----:B------:R-:W2:Y:S01]  /*9ab0*/  MUFU.TANH R50, R50 ;  /* 0x0000003200327308 */ /* 0x000ea20000002400 */
[----:B---3--:R-:W-:-:S04]  /*9ac0*/  FMNMX.FTZ R7, R178, R7, !PT ;  /* 0x00000007b2077209 */ /* 0x008fc80007810000 */
[----:B------:R-:W-:-:S03]  /*9ad0*/  FMNMX.FTZ R7, R202, R7, !PT ;  /* 0x00000007ca077209 */ /* 0x000fc60007810000 */
[----:B------:R-:W3:Y:S01]  /*9ae0*/  MUFU.TANH R52, R52 ;  /* 0x0000003400347308 */ /* 0x000ee20000002400 */
[----:B------:R-:W-:Y:S02]  /*9af0*/  FMNMX.FTZ R7, R204, R7, !PT ;  /* 0x00000007cc077209 */ /* 0x000fe40007810000 */
[----:B----4-:R-:W-:Y:S02]  /*9b00*/  FMNMX.FTZ R31, R48, R31, !PT ;  /* 0x0000001f301f7209 */ /* 0x010fe40007810000 */
[----:B------:R-:W-:-:S03]  /*9b10*/  FMNMX.FTZ R7, R206, R7, !PT ;  /* 0x00000007ce077209 */ /* 0x000fc60007810000 */
[----:B------:R-:W4:Y:S01]  /*9b20*/  MUFU.TANH R54, R54 ;  /* 0x0000003600367308 */ /* 0x000f220000002400 */
[----:B------:R-:W-:Y:S02]  /*9b30*/  FMNMX.FTZ R7, R208, R7, !PT ;  /* 0x00000007d0077209 */ /* 0x000fe40007810000 */
[----:B--2---:R-:W-:Y:S02]  /*9b40*/  FMNMX.FTZ R33, R50, R31, !PT ;  /* 0x0000001f32217209 */ /* 0x004fe40007810000 */
[----:B------:R-:W-:-:S03]  /*9b50*/  FMNMX.FTZ R7, R210, R7, !PT ;  /* 0x00000007d2077209 */ /* 0x000fc60007810000 */
[----:B------:R-:W2:Y:S01]  /*9b60*/  MUFU.TANH R56, R56 ;  /* 0x0000003800387308 */ /* 0x000ea20000002400 */
[----:B------:R-:W-:Y:S02]  /*9b70*/  FMNMX.FTZ R7, R212, R7, !PT ;  /* 0x00000007d4077209 */ /* 0x000fe40007810000 */
[----:B---3--:R-:W-:Y:S02]  /*9b80*/  FMNMX.FTZ R33, R52, R33, !PT ;  /* 0x0000002134217209 */ /* 0x008fe40007810000 */
[----:B------:R-:W-:-:S03]  /*9b90*/  FMNMX.FTZ R7, R214, R7, !PT ;  /* 0x00000007d6077209 */ /* 0x000fc60007810000 */
[----:B------:R-:W3:Y:S01]  /*9ba0*/  MUFU.TANH R58, R58 ;  /* 0x0000003a003a7308 */ /* 0x000ee20000002400 */
[----:B----4-:R-:W-:-:S07]  /*9bb0*/  FMNMX.FTZ R33, R54, R33, !PT ;  /* 0x0000002136217209 */ /* 0x010fce0007810000 */
[----:B------:R-:W4:Y:S01]  /*9bc0*/  MUFU.TANH R60, R60 ;  /* 0x0000003c003c7308 */ /* 0x000f220000002400 */
[----:B--2---:R-:W-:-:S07]  /*9bd0*/  FMNMX.FTZ R33, R56, R33, !PT ;  /* 0x0000002138217209 */ /* 0x004fce0007810000 */
[----:B------:R-:W2:Y:S01]  /*9be0*/  MUFU.TANH R62, R62 ;  /* 0x0000003e003e7308 */ /* 0x000ea20000002400 */
[----:B---3--:R-:W-:-:S07]  /*9bf0*/  FMNMX.FTZ R37, R58, R33, !PT ;  /* 0x000000213a257209 */ /* 0x008fce0007810000 */
[----:B------:R-:W-:Y:S01]  /*9c00*/  MUFU.TANH R68, R68 ;  /* 0x0000004400447308 */ /* 0x000fe20000002400 */
[----:B----4-:R-:W-:-:S07]  /*9c10*/  FMNMX.FTZ R37, R60, R37, !PT ;  /* 0x000000253c257209 */ /* 0x010fce0007810000 */
[----:B------:R-:W-:Y:S01]  /*9c20*/  MUFU.TANH R70, R70 ;  /* 0x0000004600467308 */ /* 0x000fe20000002400 */
[----:B--2---:R-:W-:-:S07]  /*9c30*/  FMNMX.FTZ R37, R62, R37, !PT ;  /* 0x000000253e257209 */ /* 0x004fce0007810000 */
        /* <DEDUP_REMOVED lines=10> */
[----:B------:R-:W-:Y:S01]  /*9ce0*/  HGMMA.64x128x16.F32 R88, R168, gdesc[UR4].tnspB, R88, gsb0 ;  /* 0x41e00004a8587df0 */ /* 0x000fe20008000858 */
[----:B------:R-:W-:Y:S01]  /*9cf0*/  UIADD3 UR6, UR10, 0x200, URZ ;  /* 0x000002000a067890 */ /* 0x000fe2000fffe03f */
[----:B------:R-:W2:Y:S01]  /*9d00*/  MUFU.TANH R172, R172 ;  /* 0x000000ac00ac7308 */ /* 0x000ea20000002400 */
[----:B------:R-:W-:-:S07]  /*9d10*/  UMOV UR7, 0x40000040 ;  /* 0x4000004000077882 */ /* 0x000fce0000000000 */
[----:B------:R-:W3:Y:S08]  /*9d20*/  MUFU.TANH R174, R174 ;  /* 0x000000ae00ae7308 */ /* 0x000ef00000002400 */
[----:B------:R-:W4:Y:S01]  /*9d30*/  MUFU.TANH R64, R64 ;  /* 0x0000004000407308 */ /* 0x000f220000002400 */
[----:B--2---:R-:W-:-:S07]  /*9d40*/  FMNMX.FTZ R7, R172, R7, !PT ;  /* 0x00000007ac077209 */ /* 0x004fce0007810000 */
[----:B------:R-:W2:Y:S01]  /*9d50*/  MUFU.TANH R66, R66 ;  /* 0x0000004200427308 */ /* 0x000ea20000002400 */
[----:B---3--:R-:W-:-:S04]  /*9d60*/  FMNMX.FTZ R7, R174, R7, !PT ;  /* 0x00000007ae077209 */ /* 0x008fc80007810000 */
[----:B------:R-:W-:-:S04]  /*9d70*/  FMNMX.FTZ R7, R216, R7, !PT ;  /* 0x00000007d8077209 */ /* 0x000fc80007810000 */
[----:B------:R-:W-:Y:S02]  /*9d80*/  FMNMX.FTZ R7, R218, R7, !PT ;  /* 0x00000007da077209 */ /* 0x000fe40007810000 */
[----:B----4-:R-:W-:Y:S02]  /*9d90*/  FMNMX.FTZ R37, R64, R37, !PT ;  /* 0x0000002540257209 */ /* 0x010fe40007810000 */
[----:B------:R-:W-:-:S04]  /*9da0*/  FMNMX.FTZ R7, R220, R7, !PT ;  /* 0x00000007dc077209 */ /* 0x000fc80007810000 */
[----:B------:R-:W-:Y:S02]  /*9db0*/  FMNMX.FTZ R7, R222, R7, !PT ;  /* 0x00000007de077209 */ /* 0x000fe40007810000 */
[----:B--2---:R-:W-:Y:S02]  /*9dc0*/  FMNMX.FTZ R39, R66, R37, !PT ;  /* 0x0000002542277209 */ /* 0x004fe40007810000 */
        /* <DEDUP_REMOVED lines=8> */
[----:B------:R-:W-:-:S04]  /*9e50*/  FMNMX.FTZ R7, R230, R7, !PT ;  /* 0x00000007e6077209 */ /* 0x000fc80007810000 */
[----:B------:R-:W-:-:S05]  /*9e60*/  FMNMX.FTZ R7, R84, R7, !PT ;  /* 0x0000000754077209 */ /* 0x000fca0007810000 */
[----:B------:R-:W2:Y:S02]  /*9e70*/  SHFL.BFLY PT, R76, R7, 0x2, 0x1f ;  /* 0x0c401f00074c7f89 */ /* 0x000ea400000e0000 */
[----:B--2---:R-:W-:Y:S01]  /*9e80*/  FMNMX.FTZ R13, R7, R76, !PT ;  /* 0x0000004c070d7209 */ /* 0x004fe20007810000 */
[----:B------:R-:W-:Y:S01]  /*9e90*/  FMUL.FTZ R76, R78, UR53 ;  /* 0x000000354e4c7c20 */ /* 0x000fe20008410000 */
[----:B------:R-:W-:-:S03]  /*9ea0*/  FMUL.FTZ R78, R79, UR53 ;  /* 0x000000354f4e7c20 */ /* 0x000fc60008410000 */
[----:B------:R-:W2:Y:S02]  /*9eb0*/  SHFL.BFLY PT, R232, R13, 0x1, 0x1f ;  /* 0x0c201f000de87f89 */ /* 0x000ea400000e0000 */
[----:B------:R-:W3:Y:S08]  /*9ec0*/  MUFU.TANH R76, R76 ;  /* 0x0000004c004c7308 */ /* 0x000ef00000002400 */
[----:B------:R-:W4:Y:S01]  /*9ed0*/  MUFU.TANH R78, R78 ;  /* 0x0000004e004e7308 */ /* 0x000f220000002400 */
[----:B---3--:R-:W-:-:S02]  /*9ee0*/  FMNMX.FTZ R41, R76, R41, !PT ;  /* 0x000000294c297209 */ /* 0x008fc40007810000 */
[----:B--2---:R-:W-:Y:S02]  /*9ef0*/  FMNMX.FTZ R7, R13, R232, !PT ;  /* 0x000000e80d077209 */ /* 0x004fe40007810000 */
[----:B----4-:R-:W-:-:S03]  /*9f00*/  FMNMX.FTZ R41, R78, R41, !PT ;  /* 0x000000294e297209 */ /* 0x010fc60007810000 */
[C---:B------:R-:W-:Y:S01]  /*9f10*/  FADD.FTZ R10, -R7.reuse, R10 ;  /* 0x0000000a070a7221 */ /* 0x040fe20000010100 */
[----:B-1----:R-:W-:Y:S01]  /*9f20*/  FMUL.FTZ R35, R7, R9 ;  /* 0x0000000907237220 */ /* 0x002fe20000410000 */
[----:B------:R-:W-:Y:S02]  /*9f30*/  FMNMX.FTZ R41, R82, R41, !PT ;  /* 0x0000002952297209 */ /* 0x000fe40007810000 */
[-C--:B------:R-:W-:Y:S01]  /*9f40*/  FMUL.FTZ R13, R10, R9.reuse ;  /* 0x000000090a0d7220 */ /* 0x080fe20000410000 */
[-CC-:B------:R-:W-:Y:S01]  /*9f50*/  FFMA.FTZ R10, R8, R9.reuse, -R35.reuse ;  /* 0x00000009080a7223 */ /* 0x180fe20000010823 */
[-CC-:B------:R-:W-:Y:S01]  /*9f60*/  FFMA.FTZ R194, R194, R9.reuse, -R35.reuse ;  /* 0x00000009c2c27223 */ /* 0x180fe20000010823 */
[-CC-:B------:R-:W-:Y:S01]  /*9f70*/  FFMA.FTZ R196, R196, R9.reuse, -R35.reuse ;  /* 0x00000009c4c47223 */ /* 0x180fe20000010823 */
[-CC-:B------:R-:W-:Y:S01]  /*9f80*/  FFMA.FTZ R200, R200, R9.reuse, -R35.reuse ;  /* 0x00000009c8c87223 */ /* 0x180fe20000010823 */
[-CC-:B------:R-:W-:Y:S01]  /*9f90*/  FFMA.FTZ R15, R12, R9.reuse, -R35.reuse ;  /* 0x000000090c0f7223 */ /* 0x180fe20000010823 */
[-CC-:B------:R-:W-:Y:S01]  /*9fa0*/  FFMA.FTZ R12, R24, R9.reuse, -R35.reuse ;  /* 0x00000009180c7223 */ /* 0x180fe20000010823 */
[----:B------:R-:W-:Y:S01]  /*9fb0*/  FFMA.FTZ R21, R28, R9, -R35 ;  /* 0x000000091c157223 */ /* 0x000fe20000010823 */
[----:B------:R-:W-:-:S02]  /*9fc0*/  WARPGROUP.DEPBAR.LE gsb0, 0x0 ;  /* 0x00008000000079c5 */ /* 0x000fc40000010000 */
[----:B------:R-:W-:Y:S01]  /*9fd0*/  WARPGROUP.ARRIVE ;  /* 0x00000000000079c5 */ /* 0x000fe20000000000 */
[----:B------:R-:W-:Y:S01]  /*9fe0*/  FMUL.FTZ R168, R83, UR53 ;  /* 0x0000003553a87c20 */ /* 0x000fe20008410000 */
[----:B------:R-:W-:Y:S01]  /*9ff0*/  FMUL.FTZ R170, R87, UR53 ;  /* 0x0000003557aa7c20 */ /* 0x000fe20008410000 */
[-CC-:B------:R-:W-:Y:S01]  /*a000*/  FFMA.FTZ R24, R32, R9.reuse, -R35.reuse ;  /* 0x0000000920187223 */ /* 0x180fe20000010823 */
[----:B------:R1:W-:Y:S01]  /*a010*/  MUFU.EX2 R25, R194 ;  /* 0x000000c200197308 */ /* 0x0003e20000000800 */
[-CC-:B------:R-:W-:Y:S01]  /*a020*/  FFMA.FTZ R28, R192, R9.reuse, -R35.reuse ;  /* 0x00000009c01c7223 */ /* 0x180fe20000010823 */
[----:B------:R-:W-:Y:S01]  /*a030*/  HGMMA.64x128x16.F32 R88, R164, gdesc[UR4].tnspB, R88, gsb0 ;  /* 0x41e00004a4587df0 */ /* 0x000fe20008000858 */
[----:B------:R-:W-:Y:S01]  /*a040*/  UIADD3 UR6, UR10, 0x280, URZ ;  /* 0x000002800a067890 */ /* 0x000fe2000fffe03f */
[-CC-:B------:R-:W-:Y:S01]  /*a050*/  FFMA.FTZ R32, R198, R9.reuse, -R35.reuse ;  /* 0x00000009c6207223 */ /* 0x180fe20000010823 */
[----:B------:R-:W-:Y:S01]  /*a060*/  UMOV UR7, 0x40000040 ;  /* 0x4000004000077882 */ /* 0x000fe20000000000 */
[-CC-:B------:R-:W-:Y:S01]  /*a070*/  FFMA.FTZ R51, R80, R9.reuse, -R35.reuse ;  /* 0x0000000950337223 */ /* 0x180fe20000010823 */
[-CC-:B------:R-:W-:Y:S01]  /*a080*/  FFMA.FTZ R27, R180, R9.reuse, -R35.reuse ;  /* 0x00000009b41b7223 */ /* 0x180fe20000010823 */
[----:B------:R-:W2:Y:S01]  /*a090*/  MUFU.TANH R168, R168 ;  /* 0x000000a800a87308 */ /* 0x000ea20000002400 */
[-CC-:B------:R-:W-:Y:S01]  /*a0a0*/  FFMA.FTZ R178, R178, R9.reuse, -R35.reuse ;  /* 0x00000009b2b27223 */ /* 0x180fe20000010823 */
[-CC-:B------:R-:W-:Y:S01]  /*a0b0*/  FFMA.FTZ R204, R204, R9.reuse, -R35.reuse ;  /* 0x00000009cccc7223 */ /* 0x180fe20000010823 */
[-CC-:B------:R-:W-:Y:S01]  /*a0c0*/  FFMA.FTZ R208, R208, R9.reuse, -R35.reuse ;  /* 0x00000009d0d07223 */ /* 0x180fe20000010823 */
[-CC-:B------:R-:W-:Y:S01]  /*a0d0*/  FFMA.FTZ R212, R212, R9.reuse, -R35.reuse ;  /* 0x00000009d4d47223 */ /* 0x180fe20000010823 */
[-CC-:B------:R-:W-:Y:S01]  /*a0e0*/  FFMA.FTZ R192, R214, R9.reuse, -R35.reuse ;  /* 0x00000009d6c07223 */ /* 0x180fe20000010823 */
[-CC-:B-1----:R-:W-:Y:S01]  /*a0f0*/  FFMA.FTZ R194, R174, R9.reuse, -R35.reuse ;  /* 0x00000009aec27223 */ /* 0x182fe20000010823 */
[-CC-:B------:R-:W-:Y:S01]  /*a100*/  FFMA.FTZ R45, R216, R9.reuse, -R35.reuse ;  /* 0x00000009d82d7223 */ /* 0x180fe20000010823 */
[----:B------:R-:W1:Y:S01]  /*a110*/  MUFU.TANH R170, R170 ;  /* 0x000000aa00aa7308 */ /* 0x000e620000002400 */
[-CC-:B------:R-:W-:Y:S01]  /*a120*/  FFMA.FTZ R47, R220, R9.reuse, -R35.reuse ;  /* 0x00000009dc2f7223 */ /* 0x180fe20000010823 */
[-CC-:B------:R-:W-:Y:S01]  /*a130*/  FFMA.FTZ R198, R222, R9.reuse, -R35.reuse ;  /* 0x00000009dec67223 */ /* 0x180fe20000010823 */
[-CC-:B------:R-:W-:Y:S01]  /*a140*/  FFMA.FTZ R80, R228, R9.reuse, -R35.reuse ;  /* 0x00000009e4507223 */ /* 0x180fe20000010823 */
[-CC-:B------:R-:W-:Y:S01]  /*a150*/  FFMA.FTZ R230, R230, R9.reuse, -R35.reuse ;  /* 0x00000009e6e67223 */ /* 0x180fe20000010823 */
[----:B------:R-:W-:-:S03]  /*a160*/  FFMA.FTZ R84, R84, R9, -R35 ;  /* 0x0000000954547223 */ /* 0x000fc60000010823 */
[----:B------:R3:W-:Y:S01]  /*a170*/  MUFU.EX2 R29, R196 ;  /* 0x000000c4001d7308 */ /* 0x0007e20000000800 */
[----:B--2---:R-:W-:-:S04]  /*a180*/  FMNMX.FTZ R43, R168, R41, !PT ;  /* 0x00000029a82b7209 */ /* 0x004fc80007810000 */
[----:B------:R-:W-:-:S03]  /*a190*/  FMNMX.FTZ R43, R86, R43, !PT ;  /* 0x0000002b562b7209 */ /* 0x000fc60007810000 */
[----:B------:R2:W-:Y:S01]  /*a1a0*/  MUFU.EX2 R31, R200 ;  /* 0x000000c8001f7308 */ /* 0x0005e20000000800 */
[----:B-1----:R-:W-:Y:S01]  /*a1b0*/  FMNMX.FTZ R8, R170, R43, !PT ;  /* 0x0000002baa087209 */ /* 0x002fe20007810000 */
[-CC-:B------:R-:W-:Y:S01]  /*a1c0*/  FFMA.FTZ R43, R172, R9.reuse, -R35.reuse ;  /* 0x00000009ac2b7223 */ /* 0x180fe20000010823 */
[----:B---3--:R-:W-:-:S03]  /*a1d0*/  FFMA.FTZ R196, R218, R9, -R35 ;  /* 0x00000009dac47223 */ /* 0x008fc60000010823 */
[----:B------:R-:W1:Y:S02]  /*a1e0*/  SHFL.BFLY PT, R49, R8, 0x2, 0x1f ;  /* 0x0c401f0008317f89 */ /* 0x000e6400000e0000 */
[----:B------:R-:W-:Y:S01]  /*a1f0*/  MUFU.EX2 R13, R13 ;  /* 0x0000000d000d7308 */ /* 0x000fe20000000800 */
[----:B--2---:R-:W-:-:S07]  /*a200*/  FFMA.FTZ R200, R226, R9, -R35 ;  /* 0x00000009e2c87223 */ /* 0x004fce0000010823 */
[----:B------:R-:W2:Y:S08]  /*a210*/  MUFU.EX2 R10, R10 ;  /* 0x0000000a000a7308 */ /* 0x000eb00000000800 */
[----:B------:R-:W3:Y:S01]  /*a220*/  MUFU.EX2 R15, R15 ;  /* 0x0000000f000f7308 */ /* 0x000ee20000000800 */
[----:B-1----:R-:W-:Y:S01]  /*a230*/  FMNMX.FTZ R53, R8, R49, !PT ;  /* 0x0000003108357209 */ /* 0x002fe20007810000 */
[----:B------:R-:W-:-:S06]  /*a240*/  FFMA.FTZ R49, R224, R9, -R35 ;  /* 0x00000009e0317223 */ /* 0x000fcc0000010823 */
[----:B------:R-:W-:Y:S01]  /*a250*/  MUFU.EX2 R12, R12 ;  /* 0x0000000c000c7308 */ /* 0x000fe20000000800 */
[----:B--2---:R-:W-:Y:S01]  /*a260*/  FFMA.FTZ R4, R13, R4, R10 ;  /* 0x000000040d047223 */ /* 0x004fe2000001000a */
[----:B------:R-:W1:Y:S06]  /*a270*/  SHFL.BFLY PT, R8, R53, 0x1, 0x1f ;  /* 0x0c201f0035087f89 */ /* 0x000e6c00000e0000 */
[----:B------:R-:W-:Y:S01]  /*a280*/  MUFU.EX2 R21, R21 ;  /* 0x0000001500157308 */ /* 0x000fe20000000800 */
[----:B---3--:R-:W-:-:S07]  /*a290*/  F2FP.F16.F32.PACK_AB R180, R15, R10 ;  /* 0x0000000a0fb4723e */ /* 0x008fce00000000ff */
[----:B------:R-:W-:Y:S08]  /*a2a0*/  MUFU.EX2 R24, R24 ;  /* 0x0000001800187308 */ /* 0x000ff00000000800 */
[----:B------:R-:W-:Y:S01]  /*a2b0*/  MUFU.EX2 R27, R27 ;  /* 0x0000001b001b7308 */ /* 0x000fe20000000800 */
[----:B-1----:R-:W-:-:S07]  /*a2c0*/  FMNMX.FTZ R8, R53, R8, !PT ;  /* 0x0000000835087209 */ /* 0x002fce0007810000 */
[----:B------:R-:W1:Y:S08]  /*a2d0*/  MUFU.EX2 R28, R28 ;  /* 0x0000001c001c7308 */ /* 0x000e700000000800 */
[----:B------:R-:W2:Y:S08]  /*a2e0*/  MUFU.EX2 R32, R32 ;  /* 0x0000002000207308 */ /* 0x000eb00000000800 */
[----:B------:R1:W-:Y:S08]  /*a2f0*/  MUFU.EX2 R33, R178 ;  /* 0x000000b200217308 */ /* 0x0003f00000000800 */
[----:B------:R-:W-:Y:S01]  /*a300*/  MUFU.EX2 R37, R204 ;  /* 0x000000cc00257308 */ /* 0x000fe20000000800 */
[----:B-1----:R-:W-:-:S02]  /*a310*/  F2FP.F16.F32.PACK_AB R178, R28, R25 ;  /* 0x000000191cb2723e */ /* 0x002fc400000000ff */
[----:B--2---:R-:W-:-:S05]  /*a320*/  F2FP.F16.F32.PACK_AB R172, R32, R29 ;  /* 0x0000001d20ac723e */ /* 0x004fca00000000ff */
[----:B------:R-:W-:Y:S08]  /*a330*/  MUFU.EX2 R39, R208 ;  /* 0x000000d000277308 */ /* 0x000ff00000000800 */
[----:B------:R-:W-:Y:S01]  /*a340*/  MUFU.EX2 R41, R212 ;  /* 0x000000d400297308 */ /* 0x000fe20000000800 */
[----:B------:R-:W-:Y:S02]  /*a350*/  WARPGROUP.DEPBAR.LE gsb0, 0x0 ;  /* 0x00008000000079c5 */ /* 0x000fe40000010000 */
[----:B------:R-:W-:Y:S01]  /*a360*/  WARPGROUP.ARRIVE ;  /* 0x00000000000079c5 */ /* 0x000fe20000000000 */
[-CC-:B------:R-:W-:Y:S01]  /*a370*/  FFMA.FTZ R164, R176, R9.reuse, -R35.reuse ;  /* 0x00000009b0a47223 */ /* 0x180fe20000010823 */
[----:B------:R-:W-:-:S03]  /*a380*/  FFMA.FTZ R166, R202, R9, -R35 ;  /* 0x00000009caa67223 */ /* 0x000fc60000010823 */
[----:B------:R-:W-:Y:S01]  /*a390*/  MUFU.EX2 R192, R192 ;  /* 0x000000c000c07308 */ /* 0x000fe20000000800 */
[----:B------:R-:W-:Y:S01]  /*a3a0*/  F2FP.F16.F32.PACK_AB R176, R27, R24 ;  /* 0x000000181bb0723e */ /* 0x000fe200000000ff */
[----:B------:R-:W-:Y:S01]  /*a3b0*/  HGMMA.64x128x16.F32 R88, R160, gdesc[UR4].tnspB, R88, gsb0 ;  /* 0x41e00004a0587df0 */ /* 0x000fe20008000858 */
[----:B------:R-:W-:Y:S01]  /*a3c0*/  UIADD3 UR6, UR10, 0x300, URZ ;  /* 0x000003000a067890 */ /* 0x000fe2000fffe03f */
[----:B------:R-:W-:-:S04]  /*a3d0*/  UMOV UR7, 0x40000040 ;  /* 0x4000004000077882 */ /* 0x000fc80000000000 */
[----:B------:R-:W1:Y:S08]  /*a3e0*/  MUFU.EX2 R164, R164 ;  /* 0x000000a400a47308 */ /* 0x000e700000000800 */
        /* <DEDUP_REMOVED lines=12> */
[----:B------:R-:W-:Y:S08]  /*a4b0*/  MUFU.EX2 R53, R230 ;  /* 0x000000e600357308 */ /* 0x000ff00000000800 */
[----:B------:R-:W-:Y:S01]  /*a4c0*/  MUFU.EX2 R84, R84 ;  /* 0x0000005400547308 */ /* 0x000fe20000000800 */
[----:B------:R-:W-:-:S02]  /*a4d0*/  WARPGROUP.DEPBAR.LE gsb0, 0x0 ;  /* 0x00008000000079c5 */ /* 0x000fc40000010000 */
[----:B------:R-:W-:Y:S01]  /*a4e0*/  WARPGROUP.ARRIVE ;  /* 0x00000000000079c5 */ /* 0x000fe20000000000 */
[-CC-:B------:R-:W-:Y:S01]  /*a4f0*/  FFMA.FTZ R160, R206, R9.reuse, -R35.reuse ;  /* 0x00000009cea07223 */ /* 0x180fe20000010823 */
[----:B------:R-:W-:Y:S01]  /*a500*/  FFMA.FTZ R162, R210, R9, -R35 ;  /* 0x00000009d2a27223 */ /* 0x000fe20000010823 */
[----:B------:R-:W-:-:S03]  /*a510*/  IMAD.U32 R35, RZ, RZ, UR37 ;  /* 0x00000025ff237e24 */ /* 0x000fc6000f8e00ff */
[----:B------:R-:W-:Y:S01]  /*a520*/  HGMMA.64x128x16.F32 R88, R156, gdesc[UR4].tnspB, R88, gsb0 ;  /* 0x41e000049c587df0 */ /* 0x000fe20008000858 */
[----:B------:R-:W-:Y:S01]  /*a530*/  UIADD3 UR6, UR10, 0x380, URZ ;  /* 0x000003800a067890 */ /* 0x000fe2000fffe03f */
[----:B------:R-:W-:Y:S01]  /*a540*/  @!P1 LEA R35, R35, UR39, 0x3 ;  /* 0x0000002723239c11 */ /* 0x000fe2000f8e18ff */
[----:B------:R-:W-:Y:S01]  /*a550*/  UMOV UR7, 0x40000040 ;  /* 0x4000004000077882 */ /* 0x000fe20000000000 */
[----:B------:R-:W-:Y:S03]  /*a560*/  MUFU.EX2 R160, R160 ;  /* 0x000000a000a07308 */ /* 0x000fe60000000800 */
[----:B------:R-:W-:-:S05]  /*a570*/  @!P1 VIADD R35, R35, 0x28840 ;  /* 0x0002884023239836 */ /* 0x000fca0000000000 */
[----:B------:R-:W-:Y:S01]  /*a580*/  @!P1 PRMT R35, RZ, 0x654, R35 ;  /* 0x00000654ff239816 */ /* 0x000fe20000000023 */
[----:B------:R-:W-:Y:S01]  /*a590*/  MUFU.EX2 R162, R162 ;  /* 0x000000a200a27308 */ /* 0x000fe20000000800 */
[----:B------:R-:W-:Y:S02]  /*a5a0*/  WARPGROUP.DEPBAR.LE gsb0, 0x0 ;  /* 0x00008000000079c5 */ /* 0x000fe40000010000 */
[----:B------:R-:W-:Y:S01]  /*a5b0*/  WARPGROUP.ARRIVE ;  /* 0x00000000000079c5 */ /* 0x000fe20000000000 */
[C---:B------:R-:W-:Y:S01]  /*a5c0*/  FADD.FTZ R156, -R8.reuse, R11 ;  /* 0x0000000b089c7221 */ /* 0x040fe20000010100 */
[----:B------:R-:W-:Y:S01]  /*a5d0*/  FMUL.FTZ R11, R8, R9 ;  /* 0x00000009080b7220 */ /* 0x000fe20000410000 */
[----:B-1----:R-:W-:Y:S02]  /*a5e0*/  F2FP.F16.F32.PACK_AB R158, R200, R49 ;  /* 0x00000031c89e723e */ /* 0x002fe400000000ff */
[-C--:B------:R-:W-:Y:S01]  /*a5f0*/  FMUL.FTZ R156, R156, R9.reuse ;  /* 0x000000099c9c7220 */ /* 0x080fe20000410000 */
[----:B------:R-:W-:Y:S01]  /*a600*/  HGMMA.64x128x16.F32 R88, R152, gdesc[UR4].tnspB, R88, gsb0 ;  /* 0x41e0000498587df0 */ /* 0x000fe20008000858 */
[-CC-:B------:R-:W-:Y:S01]  /*a610*/  FFMA.FTZ R181, R14, R9.reuse, -R11.reuse ;  /* 0x000000090eb57223 */ /* 0x180fe2000001080b */
[-CC-:B------:R-:W-:Y:S01]  /*a620*/  FFMA.FTZ R14, R20, R9.reuse, -R11.reuse ;  /* 0x00000009140e7223 */ /* 0x180fe2000001080b */
[----:B------:R1:W-:Y:S01]  /*a630*/  MUFU.EX2 R202, R156 ;  /* 0x0000009c00ca7308 */ /* 0x0003e20000000800 */
[-CC-:B------:R-:W-:Y:S01]  /*a640*/  FFMA.FTZ R183, R26, R9.reuse, -R11.reuse ;  /* 0x000000091ab77223 */ /* 0x180fe2000001080b */
[-CC-:B------:R-:W-:Y:S01]  /*a650*/  FFMA.FTZ R20, R30, R9.reuse, -R11.reuse ;  /* 0x000000091e147223 */ /* 0x180fe2000001080b */
[-CC-:B------:R-:W-:Y:S01]  /*a660*/  FFMA.FTZ R177, R34, R9.reuse, -R11.reuse ;  /* 0x0000000922b17223 */ /* 0x180fe2000001080b */
[-CC-:B------:R-:W-:Y:S01]  /*a670*/  FFMA.FTZ R175, R44, R9.reuse, -R11.reuse ;  /* 0x000000092caf7223 */ /* 0x180fe2000001080b */
[----:B------:R-:W-:Y:S01]  /*a680*/  IADD3 R44, -R17, 0xb, RZ ;  /* 0x0000000b112c7810 */ /* 0x000fe20007ffe1ff */
[-CC-:B------:R-:W-:Y:S01]  /*a690*/  FFMA.FTZ R179, R36, R9.reuse, -R11.reuse ;  /* 0x0000000924b37223 */ /* 0x180fe2000001080b */
[-CC-:B------:R-:W-:Y:S01]  /*a6a0*/  FFMA.FTZ R26, R42, R9.reuse, -R11.reuse ;  /* 0x000000092a1a7223 */ /* 0x180fe2000001080b */
[----:B------:R-:W2:Y:S01]  /*a6b0*/  MUFU.EX2 R181, R181 ;  /* 0x000000b500b57308 */ /* 0x000ea20000000800 */
[-CC-:B-1----:R-:W-:Y:S01]  /*a6c0*/  FFMA.FTZ R156, R182, R9.reuse, -R11.reuse ;  /* 0x00000009b69c7223 */ /* 0x182fe2000001080b */
        /* <DEDUP_REMOVED lines=11> */
[----:B------:R-:W-:Y:S01]  /*a780*/  F2FP.F16.F32.PACK_AB R182, R21, R12 ;  /* 0x0000000c15b6723e */ /* 0x000fe200000000ff */
[-CC-:B------:R-:W-:Y:S01]  /*a790*/  FFMA.FTZ R64, R64, R9.reuse, -R11.reuse ;  /* 0x0000000940407223 */ /* 0x180fe2000001080b */
[----:B------:R-:W-:Y:S01]  /*a7a0*/  FFMA.FTZ R66, R66, R9, -R11 ;  /* 0x0000000942427223 */ /* 0x000fe2000001080b */
[----:B------:R-:W3:Y:S01]  /*a7b0*/  MUFU.EX2 R183, R183 ;  /* 0x000000b700b77308 */ /* 0x000ee20000000800 */
[----:B--2---:R-:W-:Y:S01]  /*a7c0*/  FFMA.FTZ R3, R202, R3, R181 ;  /* 0x00000003ca037223 */ /* 0x004fe200000100b5 */
        /* <DEDUP_REMOVED lines=9> */
[----:B------:R-:W-:Y:S01]  /*a860*/  FFMA.FTZ R86, R86, R9, -R11 ;  /* 0x0000000956567223 */ /* 0x000fe2000001080b */
[----:B------:R-:W-:Y:S01]  /*a870*/  IMAD.U32 R46, RZ, RZ, UR57 ;  /* 0x00000039ff2e7e24 */ /* 0x000fe2000f8e00ff */
[----:B------:R-:W-:Y:S01]  /*a880*/  UMOV UR57, UR37 ;  /* 0x0000002500397c82 */ /* 0x000fe20008000000 */
[----:B------:R-:W-:-:S02]  /*a890*/  F2FP.F16.F32.PACK_AB R181, R14, R181 ;  /* 0x000000b50eb5723e */ /* 0x000fc400000000ff */
[----:B------:R-:W1:Y:S01]  /*a8a0*/  MUFU.EX2 R177, R177 ;  /* 0x000000b100b17308 */ /* 0x000e620000000800 */
[----:B---3--:R-:W-:Y:S01]  /*a8b0*/  FADD.FTZ R3, R183, R42 ;  /* 0x0000002ab7037221 */ /* 0x008fe20000010000 */
[----:B------:R-:W-:-:S05]  /*a8c0*/  @!P1 LEA R46, R46, UR39, 0x3 ;  /* 0x000000272e2e9c11 */ /* 0x000fca000f8e18ff */
[----:B------:R-:W-:Y:S01]  /*a8d0*/  @!P1 VIADD R46, R46, 0x28860 ;  /* 0x000288602e2e9836 */ /* 0x000fe20000000000 */
[----:B------:R-:W3:Y:S01]  /*a8e0*/  MUFU.EX2 R156, R156 ;  /* 0x0000009c009c7308 */ /* 0x000ee20000000800 */
[C---:B--2---:R-:W-:Y:S01]  /*a8f0*/  FADD.FTZ R42, R20.reuse, R3 ;  /* 0x00000003142a7221 */ /* 0x044fe20000010000 */
[----:B------:R-:W-:Y:S02]  /*a900*/  F2FP.F16.F32.PACK_AB R183, R20, R183 ;  /* 0x000000b714b7723e */ /* 0x000fe400000000ff */
[----:B------:R-:W-:-:S04]  /*a910*/  @!P1 PRMT R46, RZ, 0x654, R46 ;  /* 0x00000654ff2e9816 */ /* 0x000fc8000000002e */
[----:B------:R-:W2:Y:S01]  /*a920*/  MUFU.EX2 R179, R179 ;  /* 0x000000b300b37308 */ /* 0x000ea20000000800 */
[----:B-1----:R-:W-:-:S07]  /*a930*/  FADD.FTZ R3, R177, R42 ;  /* 0x0000002ab1037221 */ /* 0x002fce0000010000 */
[----:B------:R-:W1:Y:S01]  /*a940*/  MUFU.EX2 R38, R38 ;  /* 0x0000002600267308 */ /* 0x000e620000000800 */
[C---:B---3--:R-:W-:Y:S01]  /*a950*/  FADD.FTZ R42, R156.reuse, R3 ;  /* 0x000000039c2a7221 */ /* 0x048fe20000010000 */
[----:B------:R-:W-:Y:S02]  /*a960*/  F2FP.F16.F32.PACK_AB R177, R156, R177 ;  /* 0x000000b19cb1723e */ /* 0x000fe400000000ff */
[----:B------:R-:W-:-:S04]  /*a970*/  F2FP.F16.F32.PACK_AB R156, R198, R47 ;  /* 0x0000002fc69c723e */ /* 0x000fc800000000ff */
[----:B------:R-:W3:Y:S08]  /*a980*/  MUFU.EX2 R173, R173 ;  /* 0x000000ad00ad7308 */ /* 0x000ef00000000800 */
[----:B------:R-:W4:Y:S08]  /*a990*/  MUFU.EX2 R26, R26 ;  /* 0x0000001a001a7308 */ /* 0x000f300000000800 */
        /* <DEDUP_REMOVED lines=8> */
[----:B------:R2:W-:Y:S06]  /*aa20*/  BAR.ARV R44, 0x100 ;  /* 0x0004002c0000751d */ /* 0x0005ec0000002000 */
[----:B------:R1:W-:Y:S01]  /*aa30*/  @!P1 SYNCS.ARRIVE.TRANS64.RED.A1T0 RZ, [R35+URZ], RZ ;  /* 0x000000ff23ff99a7 */ /* 0x0003e2000810043f */
[----:B------:R-:W5:Y:S01]  /*aa40*/  MUFU.EX2 R40, R40 ;  /* 0x0000002800287308 */ /* 0x000f620000000800 */
[----:B------:R-:W-:Y:S01]  /*aa50*/  F2FP.F16.F32.PACK_AB R152, R80, R51 ;  /* 0x000000335098723e */ /* 0x000fe200000000ff */
[----:B------:R-:W-:Y:S01]  /*aa60*/  FMUL.FTZ R88, R88, R13 ;  /* 0x0000000d58587220 */ /* 0x000fe20000410000 */
[----:B------:R-:W-:Y:S01]  /*aa70*/  F2FP.F16.F32.PACK_AB R154, R84, R53 ;  /* 0x00000035549a723e */ /* 0x000fe200000000ff */
[-C--:B------:R-:W-:Y:S01]  /*aa80*/  FMUL.FTZ R89, R89, R13.reuse ;  /* 0x0000000d59597220 */ /* 0x080fe20000410000 */
[-C--:B------:R-:W-:Y:S01]  /*aa90*/  FMUL.FTZ R92, R92, R13.reuse ;  /* 0x0000000d5c5c7220 */ /* 0x080fe20000410000 */
[----:B------:R-:W-:Y:S01]  /*aaa0*/  FMUL.FTZ R93, R93, R13 ;  /* 0x0000000d5d5d7220 */ /* 0x000fe20000410000 */
[----:B-1----:R-:W-:Y:S01]  /*aab0*/  FADD.FTZ R35, R15, R4 ;  /* 0x000000040f237221 */ /* 0x002fe20000010000 */
[----:B------:R-:W-:Y:S01]  /*aac0*/  FFMA.FTZ R4, R62, R9, -R11 ;  /* 0x000000093e047223 */ /* 0x000fe2000001080b */
[----:B------:R-:W1:Y:S01]  /*aad0*/  MUFU.EX2 R167, R167 ;  /* 0x000000a700a77308 */ /* 0x000e620000000800 */
[----:B------:R1:W-:Y:S01]  /*aae0*/  @!P1 SYNCS.ARRIVE.TRANS64.RED.A1T0 RZ, [R46+URZ], RZ ;  /* 0x000000ff2eff99a7 */ /* 0x0003e2000810043f */
[----:B--2---:R-:W-:Y:S01]  /*aaf0*/  FADD.FTZ R44, R12, R35 ;  /* 0x000000230c2c7221 */ /* 0x004fe20000010000 */
[-C--:B------:R-:W-:Y:S01]  /*ab00*/  FMUL.FTZ R96, R96, R13.reuse ;  /* 0x0000000d60607220 */ /* 0x080fe20000410000 */
[-C--:B------:R-:W-:Y:S01]  /*ab10*/  FMUL.FTZ R97, R97, R13.reuse ;  /* 0x0000000d61617220 */ /* 0x080fe20000410000 */
[-C--:B------:R-:W-:Y:S01]  /*ab20*/  FMUL.FTZ R100, R100, R13.reuse ;  /* 0x0000000d64647220 */ /* 0x080fe20000410000 */
[----:B------:R-:W-:Y:S01]  /*ab30*/  FADD.FTZ R35, R21, R44 ;  /* 0x0000002c15237221 */ /* 0x000fe20000010000 */
[-C--:B------:R-:W-:Y:S01]  /*ab40*/  FMUL.FTZ R101, R101, R13.reuse ;  /* 0x0000000d65657220 */ /* 0x080fe20000410000 */
[----:B------:R-:W2:Y:S01]  /*ab50*/  MUFU.EX2 R4, R4 ;  /* 0x0000000400047308 */ /* 0x000ea20000000800 */
[----:B------:R-:W-:Y:S01]  /*ab60*/  FMUL.FTZ R104, R104, R13 ;  /* 0x0000000d68687220 */ /* 0x000fe20000410000 */
[----:B------:R-:W-:Y:S01]  /*ab70*/  FADD.FTZ R44, R24, R35 ;  /* 0x00000023182c7221 */ /* 0x000fe20000010000 */
[----:B------:R-:W-:Y:S01]  /*ab80*/  FADD.FTZ R35, R179, R42 ;  /* 0x0000002ab3237221 */ /* 0x000fe20000010000 */
[----:B------:R-:W-:Y:S01]  /*ab90*/  F2FP.F16.F32.PACK_AB R179, R38, R179 ;  /* 0x000000b326b3723e */ /* 0x000fe200000000ff */
[-C--:B------:R-:W-:Y:S01]  /*aba0*/  FMUL.FTZ R105, R105, R13.reuse ;  /* 0x0000000d69697220 */ /* 0x080fe20000410000 */
[----:B------:R-:W-:Y:S01]  /*abb0*/  FADD.FTZ R44, R27, R44 ;  /* 0x0000002c1b2c7221 */ /* 0x000fe20000010000 */
[-C--:B------:R-:W-:Y:S01]  /*abc0*/  FMUL.FTZ R108, R108, R13.reuse ;  /* 0x0000000d6c6c7220 */ /* 0x080fe20000410000 */
[----:B------:R-:W2:Y:S01]  /*abd0*/  MUFU.EX2 R64, R64 ;  /* 0x0000004000407308 */ /* 0x000ea20000000800 */
[-C--:B------:R-:W-:Y:S01]  /*abe0*/  FMUL.FTZ R109, R109, R13.reuse ;  /* 0x0000000d6d6d7220 */ /* 0x080fe20000410000 */
[----:B------:R-:W-:Y:S01]  /*abf0*/  FADD.FTZ R3, R25, R44 ;  /* 0x0000002c19037221 */ /* 0x000fe20000010000 */
[----:B------:R-:W-:Y:S01]  /*ac00*/  FADD.FTZ R44, R38, R35 ;  /* 0x00000023262c7221 */ /* 0x000fe20000010000 */
[-C--:B------:R-:W-:Y:S01]  /*ac10*/  FMUL.FTZ R112, R112, R13.reuse ;  /* 0x0000000d70707220 */ /* 0x080fe20000410000 */
[----:B------:R-:W-:Y:S01]  /*ac20*/  FMUL.FTZ R113, R113, R13 ;  /* 0x0000000d71717220 */ /* 0x000fe20000410000 */
[----:B------:R-:W-:Y:S01]  /*ac30*/  FADD.FTZ R42, R28, R3 ;  /* 0x000000031c2a7221 */ /* 0x000fe20000010000 */
[----:B---3--:R-:W-:Y:S01]  /*ac40*/  FADD.FTZ R35, R173, R44 ;  /* 0x0000002cad237221 */ /* 0x008fe20000010000 */
[----:B------:R-:W3:Y:S01]  /*ac50*/  MUFU.EX2 R66, R66 ;  /* 0x0000004200427308 */ /* 0x000ee20000000800 */
[C---:B----4-:R-:W-:Y:S01]  /*ac60*/  F2FP.F16.F32.PACK_AB R173, R26.reuse, R173 ;  /* 0x000000ad1aad723e */ /* 0x050fe200000000ff */
[----:B------:R-:W-:Y:S01]  /*ac70*/  FADD.FTZ R3, R29, R42 ;  /* 0x0000002a1d037221 */ /* 0x000fe20000010000 */
[----:B------:R-:W-:Y:S01]  /*ac80*/  FADD.FTZ R44, R26, R35 ;  /* 0x000000231a2c7221 */ /* 0x000fe20000010000 */
[-C--:B------:R-:W-:Y:S01]  /*ac90*/  FMUL.FTZ R116, R116, R13.reuse ;  /* 0x0000000d74747220 */ /* 0x080fe20000410000 */
[----:B------:R-:W-:Y:S01]  /*aca0*/  FMUL.FTZ R117, R117, R13 ;  /* 0x0000000d75757220 */ /* 0x000fe20000410000 */
[----:B------:R-:W-:Y:S01]  /*acb0*/  FADD.FTZ R42, R32, R3 ;  /* 0x00000003202a7221 */ /* 0x000fe20000010000 */
[----:B-----5:R-:W-:Y:S01]  /*acc0*/  FADD.FTZ R55, R175, R44 ;  /* 0x0000002caf377221 */ /* 0x020fe20000010000 */
[----:B------:R-:W4:Y:S01]  /*acd0*/  MUFU.EX2 R68, R68 ;  /* 0x0000004400447308 */ /* 0x000f220000000800 */
[-C--:B------:R-:W-:Y:S01]  /*ace0*/  FFMA.FTZ R3, R168, R9.reuse, -R11 ;  /* 0x00000009a8037223 */ /* 0x080fe2000001080b */
[----:B------:R-:W-:Y:S01]  /*acf0*/  FADD.FTZ R35, R31, R42 ;  /* 0x0000002a1f237221 */ /* 0x000fe20000010000 */
[----:B------:R-:W-:Y:S01]  /*ad00*/  FADD.FTZ R44, R30, R55 ;  /* 0x000000371e2c7221 */ /* 0x000fe20000010000 */
[----:B------:R-:W-:Y:S01]  /*ad10*/  FFMA.FTZ R11, R170, R9, -R11 ;  /* 0x00000009aa0b7223 */ /* 0x000fe2000001080b */
[----:B------:R-:W-:Y:S01]  /*ad20*/  F2FP.F16.F32.PACK_AB R168, R166, R33 ;  /* 0x00000021a6a8723e */ /* 0x000fe200000000ff */
[----:B------:R-:W-:Y:S01]  /*ad30*/  FADD.FTZ R42, R164, R35 ;  /* 0x00000023a42a7221 */ /* 0x000fe20000010000 */
[----:B------:R-:W-:Y:S01]  /*ad40*/  FADD.FTZ R15, R169, R44 ;  /* 0x0000002ca90f7221 */ /* 0x000fe20000010000 */
[----:B------:R-:W5:Y:S01]  /*ad50*/  MUFU.EX2 R70, R70 ;  /* 0x0000004600467308 */ /* 0x000f620000000800 */
[----:B------:R-:W-:Y:S01]  /*ad60*/  F2FP.F16.F32.PACK_AB R170, R160, R37 ;  /* 0x00000025a0aa723e */ /* 0x000fe200000000ff */
[----:B------:R-:W-:Y:S01]  /*ad70*/  FADD.FTZ R35, R33, R42 ;  /* 0x0000002a21237221 */ /* 0x000fe20000010000 */
[----:B------:R-:W-:Y:S01]  /*ad80*/  FADD.FTZ R12, R34, R15 ;  /* 0x0000000f220c7221 */ /* 0x000fe20000010000 */
[----:B------:R-:W-:Y:S01]  /*ad90*/  F2FP.F16.F32.PACK_AB R164, R162, R39 ;  /* 0x00000027a2a4723e */ /* 0x000fe200000000ff */
[----:B------:R-:W-:Y:S01]  /*ada0*/  FMUL.FTZ R120, R120, R13 ;  /* 0x0000000d78787220 */ /* 0x000fe20000410000 */
        /* <DEDUP_REMOVED lines=13> */
[C---:B------:R-:W-:Y:S01]  /*ae80*/  FADD.FTZ R12, R40.reuse, R21 ;  /* 0x00000015280c7221 */ /* 0x040fe20000010000 */
[----:B------:R-:W-:Y:S01]  /*ae90*/  F2FP.F16.F32.PACK_AB R165, R40, R165 ;  /* 0x000000a528a5723e */ /* 0x000fe200000000ff */
[----:B------:R-:W-:Y:S01]  /*aea0*/  FMUL.FTZ R124, R124, R13 ;  /* 0x0000000d7c7c7220 */ /* 0x000fe20000410000 */
[----:B------:R-:W-:Y:S01]  /*aeb0*/  FADD.FTZ R10, R162, R15 ;  /* 0x0000000fa20a7221 */ /* 0x000fe20000010000 */
[----:B-1----:R-:W-:Y:S01]  /*aec0*/  FADD.FTZ R21, R167, R12 ;  /* 0x0000000ca7157221 */ /* 0x002fe20000010000 */
[----:B------:R-:W-:Y:S01]  /*aed0*/  MUFU.EX2 R76, R76 ;  /* 0x0000004c004c7308 */ /* 0x000fe20000000800 */
[C---:B--2---:R-:W-:Y:S01]  /*aee0*/  F2FP.F16.F32.PACK_AB R167, R4.reuse, R167 ;  /* 0x000000a704a7723e */ /* 0x044fe200000000ff */
[----:B------:R-:W-:Y:S01]  /*aef0*/  FADD.FTZ R15, R41, R10 ;  /* 0x0000000a290f7221 */ /* 0x000fe20000010000 */
[----:B------:R-:W-:Y:S01]  /*af00*/  FADD.FTZ R21, R4, R21 ;  /* 0x0000001504157221 */ /* 0x000fe20000010000 */
[C---:B------:R-:W-:Y:S01]  /*af10*/  F2FP.F16.F32.PACK_AB R166, R192.reuse, R41 ;  /* 0x00000029c0a6723e */ /* 0x040fe200000000ff */
[----:B------:R-:W-:Y:S01]  /*af20*/  FMUL.FTZ R125, R125, R13 ;  /* 0x0000000d7d7d7220 */ /* 0x000fe20000410000 */
[----:B------:R-:W-:Y:S01]  /*af30*/  FADD.FTZ R10, R192, R15 ;  /* 0x0000000fc00a7221 */ /* 0x000fe20000010000 */
[----:B------:R-:W-:Y:S01]  /*af40*/  FADD.FTZ R21, R64, R21 ;  /* 0x0000001540157221 */ /* 0x000fe20000010000 */
[----:B------:R-:W1:Y:S01]  /*af50*/  MUFU.EX2 R78, R78 ;  /* 0x0000004e004e7308 */ /* 0x000e620000000800 */
[----:B------:R-:W-:Y:S01]  /*af60*/  F2FP.F16.F32.PACK_AB R160, R194, R43 ;  /* 0x0000002bc2a0723e */ /* 0x000fe200000000ff */
[----:B------:R-:W-:Y:S01]  /*af70*/  FADD.FTZ R15, R43, R10 ;  /* 0x0000000a2b0f7221 */ /* 0x000fe20000010000 */
[C---:B---3--:R-:W-:Y:S01]  /*af80*/  FADD.FTZ R21, R66.reuse, R21 ;  /* 0x0000001542157221 */ /* 0x048fe20000010000 */
[----:B------:R-:W-:Y:S01]  /*af90*/  F2FP.F16.F32.PACK_AB R161, R66, R64 ;  /* 0x0000004042a1723e */ /* 0x000fe200000000ff */
[----:B------:R-:W-:Y:S01]  /*afa0*/  FMUL.FTZ R128, R128, R13 ;  /* 0x0000000d80807220 */ /* 0x000fe20000410000 */
[----:B------:R-:W-:Y:S01]  /*afb0*/  FADD.FTZ R10, R194, R15 ;  /* 0x0000000fc20a7221 */ /* 0x000fe20000010000 */
[----:B----4-:R-:W-:Y:S01]  /*afc0*/  FADD.FTZ R21, R68, R21 ;  /* 0x0000001544157221 */ /* 0x010fe20000010000 */
[----:B------:R-:W2:Y:S01]  /*afd0*/  MUFU.EX2 R82, R82 ;  /* 0x0000005200527308 */ /* 0x000ea20000000800 */
[----:B------:R-:W-:Y:S01]  /*afe0*/  F2FP.F16.F32.PACK_AB R162, R196, R45 ;  /* 0x0000002dc4a2723e */ /* 0x000fe200000000ff */
[----:B------:R-:W-:Y:S01]  /*aff0*/  FADD.FTZ R15, R45, R10 ;  /* 0x0000000a2d0f7221 */ /* 0x000fe20000010000 */
[C---:B-----5:R-:W-:Y:S01]  /*b000*/  FADD.FTZ R21, R70.reuse, R21 ;  /* 0x0000001546157221 */ /* 0x060fe20000010000 */
[----:B------:R-:W-:Y:S01]  /*b010*/  F2FP.F16.F32.PACK_AB R163, R70, R68 ;  /* 0x0000004446a3723e */ /* 0x000fe200000000ff */
[-C--:B------:R-:W-:Y:S01]  /*b020*/  FMUL.FTZ R129, R129, R13.reuse ;  /* 0x0000000d81817220 */ /* 0x080fe20000410000 */
[----:B------:R-:W-:Y:S01]  /*b030*/  FADD.FTZ R10, R196, R15 ;  /* 0x0000000fc40a7221 */ /* 0x000fe20000010000 */
[----:B------:R-:W-:Y:S01]  /*b040*/  FADD.FTZ R21, R72, R21 ;  /* 0x0000001548157221 */ /* 0x000fe20000010000 */
[----:B------:R3:W4:Y:S01]  /*b050*/  MUFU.EX2 R153, R3 ;  /* 0x0000000300997308 */ /* 0x0007220000000800 */
[C---:B------:R-:W-:Y:S01]  /*b060*/  F2FP.F16.F32.PACK_AB R157, R74.reuse, R72 ;  /* 0x000000484a9d723e */ /* 0x040fe200000000ff */
[----:B------:R-:W-:Y:S01]  /*b070*/  FADD.FTZ R15, R47, R10 ;  /* 0x0000000a2f0f7221 */ /* 0x000fe20000010000 */
[----:B------:R-:W-:Y:S01]  /*b080*/  FADD.FTZ R21, R74, R21 ;  /* 0x000000154a157221 */ /* 0x000fe20000010000 */
[----:B-1----:R-:W-:Y:S01]  /*b090*/  F2FP.F16.F32.PACK_AB R159, R78, R76 ;  /* 0x0000004c4e9f723e */ /* 0x002fe200000000ff */
[-C--:B------:R-:W-:Y:S01]  /*b0a0*/  FMUL.FTZ R132, R132, R13.reuse ;  /* 0x0000000d84847220 */ /* 0x080fe20000410000 */
[----:B------:R-:W-:Y:S01]  /*b0b0*/  FADD.FTZ R4, R198, R15 ;  /* 0x0000000fc6047221 */ /* 0x000fe20000010000 */
[----:B------:R-:W-:Y:S01]  /*b0c0*/  FADD.FTZ R21, R76, R21 ;  /* 0x000000154c157221 */ /* 0x000fe20000010000 */
[----:B------:R-:W1:Y:S01]  /*b0d0*/  MUFU.EX2 R86, R86 ;  /* 0x0000005600567308 */ /* 0x000e620000000800 */
[-C--:B------:R-:W-:Y:S01]  /*b0e0*/  FMUL.FTZ R133, R133, R13.reuse ;  /* 0x0000000d85857220 */ /* 0x080fe20000410000 */
[----:B---3--:R-:W-:Y:S01]  /*b0f0*/  FADD.FTZ R3, R49, R4 ;  /* 0x0000000431037221 */ /* 0x008fe20000010000 */
[----:B------:R-:W-:Y:S01]  /*b100*/  FADD.FTZ R21, R78, R21 ;  /* 0x000000154e157221 */ /* 0x000fe20000010000 */
[-C--:B------:R-:W-:Y:S01]  /*b110*/  FMUL.FTZ R136, R136, R13.reuse ;  /* 0x0000000d88887220 */ /* 0x080fe20000410000 */
[-C--:B------:R-:W-:Y:S01]  /*b120*/  FMUL.FTZ R137, R137, R13.reuse ;  /* 0x0000000d89897220 */ /* 0x080fe20000410000 */
[----:B------:R-:W-:Y:S01]  /*b130*/  FADD.FTZ R4, R200, R3 ;  /* 0x00000003c8047221 */ /* 0x000fe20000010000 */
[----:B--2---:R-:W-:Y:S01]  /*b140*/  FADD.FTZ R21, R82, R21 ;  /* 0x0000001552157221 */ /* 0x004fe20000010000 */
[----:B------:R-:W2:Y:S01]  /*b150*/  MUFU.EX2 R11, R11 ;  /* 0x0000000b000b7308 */ /* 0x000ea20000000800 */
[-C--:B------:R-:W-:Y:S01]  /*b160*/  FMUL.FTZ R140, R140, R13.reuse ;  /* 0x0000000d8c8c7220 */ /* 0x080fe20000410000 */
[----:B------:R-:W-:Y:S01]  /*b170*/  FADD.FTZ R3, R51, R4 ;  /* 0x0000000433037221 */ /* 0x000fe20000010000 */
[C---:B----4-:R-:W-:Y:S01]  /*b180*/  FADD.FTZ R21, R153.reuse, R21 ;  /* 0x0000001599157221 */ /* 0x050fe20000010000 */
[----:B------:R-:W-:Y:S01]  /*b190*/  F2FP.F16.F32.PACK_AB R153, R153, R82 ;  /* 0x000000529999723e */ /* 0x000fe200000000ff */
[-C--:B------:R-:W-:Y:S01]  /*b1a0*/  FMUL.FTZ R141, R141, R13.reuse ;  /* 0x0000000d8d8d7220 */ /* 0x080fe20000410000 */
[----:B------:R-:W-:Y:S01]  /*b1b0*/  FADD.FTZ R4, R80, R3 ;  /* 0x0000000350047221 */ /* 0x000fe20000010000 */
[-C--:B------:R-:W-:Y:S01]  /*b1c0*/  FMUL.FTZ R144, R144, R13.reuse ;  /* 0x0000000d90907220 */ /* 0x080fe20000410000 */
[-C--:B------:R-:W-:Y:S01]  /*b1d0*/  FMUL.FTZ R145, R145, R13.reuse ;  /* 0x0000000d91917220 */ /* 0x080fe20000410000 */
[----:B-1----:R-:W-:Y:S01]  /*b1e0*/  FADD.FTZ R21, R86, R21 ;  /* 0x0000001556157221 */ /* 0x002fe20000010000 */
[----:B------:R-:W-:Y:S01]  /*b1f0*/  FADD.FTZ R3, R53, R4 ;  /* 0x0000000435037221 */ /* 0x000fe20000010000 */
[-C--:B------:R-:W-:Y:S01]  /*b200*/  FMUL.FTZ R148, R148, R13.reuse ;  /* 0x0000000d94947220 */ /* 0x080fe20000410000 */
[----:B------:R-:W-:Y:S01]  /*b210*/  FMUL.FTZ R149, R149, R13 ;  /* 0x0000000d95957220 */ /* 0x000fe20000410000 */
[-C--:B------:R-:W-:Y:S01]  /*b220*/  FMUL.FTZ R90, R90, R202.reuse ;  /* 0x000000ca5a5a7220 */ /* 0x080fe20000410000 */
[----:B------:R-:W-:Y:S01]  /*b230*/  FADD.FTZ R4, R84, R3 ;  /* 0x0000000354047221 */ /* 0x000fe20000010000 */
[-C--:B------:R-:W-:Y:S01]  /*b240*/  FMUL.FTZ R91, R91, R202.reuse ;  /* 0x000000ca5b5b7220 */ /* 0x080fe20000410000 */
[----:B------:R-:W-:Y:S01]  /*b250*/  FMUL.FTZ R94, R94, R202 ;  /* 0x000000ca5e5e7220 */ /* 0x000fe20000410000 */
[C---:B--2---:R-:W-:Y:S01]  /*b260*/  FADD.FTZ R3, R11.reuse, R21 ;  /* 0x000000150b037221 */ /* 0x044fe20000010000 */
        /* <DEDUP_REMOVED lines=30> */
[----:B------:R-:W-:-:S02]  /*b450*/  IMAD.MOV.U32 R11, RZ, RZ, R8 ;  /* 0x000000ffff0b7224 */ /* 0x000fc400078e0008 */
[----:B------:R-:W-:Y:S01]  /*b460*/  IMAD.MOV.U32 R10, RZ, RZ, R7 ;  /* 0x000000ffff0a7224 */ /* 0x000fe200078e0007 */
[----:B------:R-:W-:Y:S06]  /*b470*/  @P2 BRA `(.L_x_6447) ;  /* 0xffffffd8001c2947 */ /* 0x000fec000383ffff */
.L_x_6438:
        /* <DEDUP_REMOVED lines=11> */
.L_x_6465:
        /* <DEDUP_REMOVED lines=9> */
.L_x_6450:
[----:B------:R-:W-:Y:S01]  /*b5c0*/  ULEA UR6, UR37, UR39, 0x3 ;  /* 0x0000002725067291 */ /* 0x000fe2000f8e183f */
[----:B------:R-:W-:-:S05]  /*b5d0*/  IMAD.U32 R7, RZ, RZ, UR36 ;  /* 0x00000024ff077e24 */ /* 0x000fca000f8e00ff */
[----:B------:R-:W-:-:S04]  /*b5e0*/  SHF.L.U32 R7, R7, 0x1f, RZ ;  /* 0x0000001f07077819 */ /* 0x000fc800000006ff */
[----:B------:R1:W2:Y:S01]  /*b5f0*/  SYNCS.PHASECHK.TRANS64.TRYWAIT P2, [UR6+0x28830], R7 ;  /* 0x02883007ff0075a7 */ /* 0x0002a20008040146 */
[----:B------:R-:W-:Y:S05]  /*b600*/  @!P0 BRA `(.L_x_6451) ;  /* 0x0000000000048947 */ /* 0x000fea0003800000 */
[----:B------:R-:W-:Y:S01]  /*b610*/  BPT.TRAP 0x1 ;  /* 0x000000040000795c */ /* 0x000fe20000300000 */
.L_x_6451:
[----:B--2---:R-:W-:Y:S05]  /*b620*/  @P2 BRA `(.L_x_6449) ;  /* 0x0000000000082947 */ /* 0x004fea0003800000 */
[----:B------:R-:W2:Y:S02]  /*b630*/  SYNCS.PHASECHK.TRANS64.TRYWAIT P2, [UR6+0x28830], R7 ;  /* 0x02883007ff0075a7 */ /* 0x000ea40008040146 */
[----:B--2---:R-:W-:Y:S05]  /*b640*/  @!P2 BRA `(.L_x_6452) ;  /* 0x0000008400b0a947 */ /* 0x004fea0003800000 */
.L_x_6449:
        /* <DEDUP_REMOVED lines=45> */
.L_x_6454:
[----:B------:R-:W-:Y:S01]  /*b920*/  ULEA UR6, UR59, UR39, 0x3 ;  /* 0x000000273b067291 */ /* 0x000fe2000f8e183f */
[----:B------:R-:W-:-:S05]  /*b930*/  IMAD.U32 R7, RZ, RZ, UR60 ;  /* 0x0000003cff077e24 */ /* 0x000fca000f8e00ff */
[----:B------:R-:W-:-:S04]  /*b940*/  SHF.L.U32 R7, R7, 0x1f, RZ ;  /* 0x0000001f07077819 */ /* 0x000fc800000006ff */
[----:B------:R1:W2:Y:S01]  /*b950*/  SYNCS.PHASECHK.TRANS64.TRYWAIT P2, [UR6+0x28850], R7 ;  /* 0x02885007ff0075a7 */ /* 0x0002a20008040146 */
[----:B------:R-:W-:Y:S05]  /*b960*/  @!P0 BRA `(.L_x_6455) ;  /* 0x0000000000048947 */ /* 0x000fea0003800000 */
[----:B------:R-:W-:Y:S01]  /*b970*/  BPT.TRAP 0x1 ;  /* 0x000000040000795c */ /* 0x000fe20000300000 */
.L_x_6455:
[----:B--2---:R-:W-:Y:S05]  /*b980*/  @P2 BRA `(.L_x_6453) ;  /* 0x0000000000082947 */ /* 0x004fea0003800000 */
[----:B------:R-:W2:Y:S02]  /*b990*/  SYNCS.PHASECHK.TRANS64.TRYWAIT P2, [UR6+0x28850], R7 ;  /* 0x02885007ff0075a7 */ /* 0x000ea40008040146 */
[----:B--2---:R-:W-:Y:S05]  /*b9a0*/  @!P2 BRA `(.L_x_6456) ;  /* 0x0000008000f0a947 */ /* 0x004fea0003800000 */
.L_x_6453:
        /* <DEDUP_REMOVED lines=9> */
[----:B------:R-:W-:Y:S01]  /*ba40*/  FMUL.FTZ R57, R60, UR58 ;  /* 0x0000003a3c397c20 */ /* 0x000fe20008410000 */
[----:B------:R-:W-:-:S02]  /*ba50*/  IMAD.U32 R60, RZ, RZ, UR37 ;  /* 0x00000025ff3c7e24 */ /* 0x000fc4000f8e00ff */
[----:B------:R-:W-:Y:S01]  /*ba60*/  FMUL.FTZ R15, R30, UR58 ;  /* 0x0000003a1e0f7c20 */ /* 0x000fe20008410000 */
[----:B------:R-:W-:Y:S01]  /*ba70*/  ULOP3.LUT UR6, UR6, 0x4000000, URZ, 0xfc, !UPT ;  /* 0x0400000006067892 */ /* 0x000fe2000f8efc3f */
[----:B------:R-:W-:Y:S01]  /*ba80*/  FMUL.FTZ R30, R54, UR58 ;  /* 0x0000003a361e7c20 */ /* 0x000fe20008410000 */
[----:B------:R-:W-:Y:S01]  /*ba90*/  FMUL.FTZ R21, R34, UR58 ;  /* 0x0000003a22157c20 */ /* 0x000fe20008410000 */
[----:B------:R-:W-:Y:S01]  /*baa0*/  @!P1 LEA R60, R60, UR39, 0x3 ;  /* 0x000000273c3c9c11 */ /* 0x000fe2000f8e18ff */
[----:B------:R-:W-:Y:S01]  /*bab0*/  ULEA UR10, UR59, UR6, 0xb ;  /* 0x000000063b0a7291 */ /* 0x000fe2000f8e583f */
[----:B--2---:R-:W-:Y:S01]  /*bac0*/  FMUL.FTZ R8, R26, UR58 ;  /* 0x0000003a1a087c20 */ /* 0x004fe20008410000 */
[----:B------:R-:W-:Y:S01]  /*bad0*/  FMUL.FTZ R34, R59, UR58 ;  /* 0x0000003a3b227c20 */ /* 0x000fe20008410000 */
[----:B------:R-:W-:Y:S01]  /*bae0*/  FMUL.FTZ R26, R51, UR58 ;  /* 0x0000003a331a7c20 */ /* 0x000fe20008410000 */
[----:B------:R-:W-:Y:S01]  /*baf0*/  FMUL.FTZ R59, R64, UR58 ;  /* 0x0000003a403b7c20 */ /* 0x000fe20008410000 */
[----:B-1----:R-:W-:Y:S01]  /*bb00*/  FMUL.FTZ R7, R24, UR58 ;  /* 0x0000003a18077c20 */ /* 0x002fe20008410000 */
        /* <DEDUP_REMOVED lines=75> */
[----:B------:R-:W1:Y:S01]  /*bfc0*/  MUFU.TANH R53, R53 ;  /* 0x0000003500357308 */ /* 0x000e620000002400 */
[----:B------:R-:W-:Y:S02]  /*bfd0*/  WARPGROUP.DEPBAR.LE gsb0, 0x0 ;  /* 0x00008000000079c5 */ /* 0x000fe40000010000 */
[----:B------:R-:W-:-:S06]  /*bfe0*/  WARPGROUP.ARRIVE ;  /* 0x00000000000079c5 */ /* 0x000fcc0000000000 */
[----:B------:R-:W-:Y:S01]  /*bff0*/  HGMMA.64x128x16.F32 R88, R168, gdesc[UR4].tnspB, R88, gsb0 ;  /* 0x41e00004a8587df0 */ /* 0x000fe20008000858 */
[----:B------:R-:W-:Y:S01]  /*c000*/  UIADD3 UR6, UR10, 0x200, URZ ;  /* 0x000002000a067890 */ /* 0x000fe2000fffe03f */
[----:B------:R-:W-:Y:S01]  /*c010*/  UMOV UR7, 0x40000040 ;  /* 0x4000004000077882 */ /* 0x000fe20000000000 */
[----:B------:R-:W-:Y:S02]  /*c020*/  WARPGROUP.DEPBAR.LE gsb0, 0x0 ;  /* 0x00008000000079c5 */ /* 0x000fe40000010000 */
[----:B------:R-:W-:Y:S01]  /*c030*/  WARPGROUP.ARRIVE ;  /* 0x00000000000079c5 */ /* 0x000fe20000000000 */
[----:B------:R-:W-:Y:S01]  /*c040*/  FMUL.FTZ R168, R36, UR58 ;  /* 0x0000003a24a87c20 */ /* 0x000fe20008410000 */
[----:B------:R-:W-:Y:S02]  /*c050*/  FMUL.FTZ R36, R71, UR58 ;  /* 0x0000003a47247c20 */ /* 0x000fe40008410000 */
[----:B------:R1:W1:Y:S03]  /*c060*/  MUFU.TANH R71, R76 ;  /* 0x0000004c00477308 */ /* 0x0002660000002400 */
[----:B------:R-:W-:Y:S01]  /*c070*/  HGMMA.64x128x16.F32 R88, R164, gdesc[UR4].tnspB, R88, gsb0 ;  /* 0x41e00004a4587df0 */ /* 0x000fe20008000858 */
[----:B------:R-:W-:Y:S01]  /*c080*/  UIADD3 UR6, UR10, 0x280, URZ ;  /* 0x000002800a067890 */ /* 0x000fe2000fffe03f */
[----:B------:R-:W-:-:S03]  /*c090*/  UMOV UR7, 0x40000040 ;  /* 0x4000004000077882 */ /* 0x000fc60000000000 */
        /* <DEDUP_REMOVED lines=14> */
[----:B------:R-:W-:Y:S01]  /*c180*/  FMUL.FTZ R46, R79, UR58 ;  /* 0x0000003a4f2e7c20 */ /* 0x000fe20008410000 */
[----:B------:R-:W-:-:S02]  /*c190*/  IMAD.SHL.U32 R79, R6, 0x80, RZ ;  /* 0x00000080064f7824 */ /* 0x000fc400078e00ff */
[----:B------:R-:W-:Y:S01]  /*c1a0*/  FMUL.FTZ R164, R28, UR58 ;  /* 0x0000003a1ca47c20 */ /* 0x000fe20008410000 */
[----:B------:R-:W-:Y:S01]  /*c1b0*/  FMUL.FTZ R28, R39, UR58 ;  /* 0x0000003a271c7c20 */ /* 0x000fe20008410000 */
[----:B------:R-:W-:Y:S01]  /*c1c0*/  FMUL.FTZ R39, R58, UR58 ;  /* 0x0000003a3a277c20 */ /* 0x000fe20008410000 */
[----:B------:R-:W-:Y:S01]  /*c1d0*/  FMUL.FTZ R58, R61, UR58 ;  /* 0x0000003a3d3a7c20 */ /* 0x000fe20008410000 */
[----:B------:R-:W-:Y:S01]  /*c1e0*/  IADD3 R54, -R79, 0x1, RZ ;  /* 0x000000014f367810 */ /* 0x000fe20007ffe1ff */
[----:B------:R-:W-:Y:S02]  /*c1f0*/  @!P1 VIADD R61, R60, 0x28840 ;  /* 0x000288403c3d9836 */ /* 0x000fe40000000000 */
[----:B------:R-:W-:Y:S01]  /*c200*/  FMUL.FTZ R166, R32, UR58 ;  /* 0x0000003a20a67c20 */ /* 0x000fe20008410000 */
[----:B------:R-:W-:Y:S01]  /*c210*/  FMUL.FTZ R32, R42, UR58 ;  /* 0x0000003a2a207c20 */ /* 0x000fe20008410000 */
[----:B------:R-:W-:Y:S01]  /*c220*/  FMUL.FTZ R42, R66, UR58 ;  /* 0x0000003a422a7c20 */ /* 0x000fe20008410000 */
[----:B------:R-:W1:Y:S01]  /*c230*/  MUFU.TANH R164, R164 ;  /* 0x000000a400a47308 */ /* 0x000e620000002400 */
[----:B------:R-:W-:-:S07]  /*c240*/  @!P1 PRMT R61, RZ, 0x654, R61 ;  /* 0x00000654ff3d9816 */ /* 0x000fce000000003d */
[----:B------:R1:W1:Y:S01]  /*c250*/  MUFU.TANH R66, R73 ;  /* 0x0000004900427308 */ /* 0x0002620000002400 */
[----:B-----5:R-:W-:Y:S02]  /*c260*/  IMAD R60, R65, UR45, R54 ;  /* 0x0000002d413c7c24 */ /* 0x020fe4000f8e0236 */
[----:B------:R-:W-:-:S05]  /*c270*/  FMUL.FTZ R54, R87, UR58 ;  /* 0x0000003a57367c20 */ /* 0x000fca0008410000 */
        /* <DEDUP_REMOVED lines=36> */
[----:B------:R-:W1:Y:S01]  /*c4c0*/  MUFU.TANH R54, R54 ;  /* 0x0000003600367308 */ /* 0x000e620000002400 */
[----:B------:R-:W-:-:S02]  /*c4d0*/  WARPGROUP.DEPBAR.LE gsb0, 0x0 ;  /* 0x00008000000079c5 */ /* 0x000fc40000010000 */
[----:B------:R-:W-:-:S06]  /*c4e0*/  WARPGROUP.ARRIVE ;  /* 0x00000000000079c5 */ /* 0x000fcc0000000000 */
[----:B------:R-:W-:Y:S03]  /*c4f0*/  HGMMA.64x128x16.F32 R88, R152, gdesc[UR4].tnspB, R88, gsb0 ;  /* 0x41e0000498587df0 */ /* 0x000fe60008000858 */
[----:B------:R-:W-:Y:S02]  /*c500*/  WARPGROUP.DEPBAR.LE gsb0, 0x0 ;  /* 0x00008000000079c5 */ /* 0x000fe40000010000 */
[----:B------:R1:W-:Y:S06]  /*c510*/  BAR.ARV R69, 0x100 ;  /* 0x000400450000751d */ /* 0x0003ec0000002000 */
[----:B------:R5:W-:Y:S02]  /*c520*/  @!P1 SYNCS.ARRIVE.TRANS64.RED.A1T0 RZ, [R61+URZ], RZ ;  /* 0x000000ff3dff99a7 */ /* 0x000be4000810043f */
[----:B-----5:R-:W-:-:S04]  /*c530*/  VIADD R61, R60, -UR57 ;  /* 0x800000393c3d7c36 */ /* 0x020fc80008000000 */
[----:B------:R-:W-:-:S04]  /*c540*/  IMAD R61, R16, -0x2, R61 ;  /* 0xfffffffe103d7824 */ /* 0x000fc800078e023d */
[C---:B------:R-:W-:Y:S02]  /*c550*/  VIADD R83, R61.reuse, UR56 ;  /* 0x000000383d537c36 */ /* 0x040fe40008000000 */
[----:B------:R-:W-:Y:S02]  /*c560*/  VIADD R87, R61, UR52 ;  /* 0x000000343d577c36 */ /* 0x000fe40008000000 */
[C---:B------:R-:W-:Y:S02]  /*c570*/  IMAD.IADD R65, R0.reuse, 0x1, R83 ;  /* 0x0000000100417824 */ /* 0x040fe400078e0253 */
[----:B------:R-:W-:Y:S01]  /*c580*/  IMAD.IADD R67, R0, 0x1, R87 ;  /* 0x0000000100437824 */ /* 0x000fe200078e0257 */
[----:B-1234-:R-:W-:Y:S06]  /*c590*/  @!P6 BRA `(.L_x_6457) ;  /* 0x00000000005ce947 */ /* 0x01efec0003800000 */
        /* <DEDUP_REMOVED lines=11> */
.L_x_6459:
[----:B------:R-:W-:-:S05]  /*c650*/  IMAD.U32 R70, RZ, RZ, UR53 ;  /* 0x00000035ff467e24 */ /* 0x000fca000f8e00ff */
[----:B------:R-:W-:-:S13]  /*c660*/  ISETP.NE.AND P2, PT, R70, 0x1, PT ;  /* 0x000000014600780c */ /* 0x000fda0003f45270 */
[----:B------:R-:W1:Y:S01]  /*c670*/  @P2 LDC.64 R60, c[0x0][0x9e8] ;  /* 0x00027a00ff3c2b82 */ /* 0x000e620000000a00 */
[----:B------:R-:W-:-:S04]  /*c680*/  @P2 IMAD.IADD R69, R0, 0x1, R5 ;  /* 0x0000000100452824 */ /* 0x000fc800078e0205 */
[----:B-1----:R-:W-:-:S04]  /*c690*/  @P2 IMAD.HI.U32 R72, R69, R60, RZ ;  /* 0x0000003c45482227 */ /* 0x002fc800078e00ff */
[----:B------:R-:W-:Y:S01]  /*c6a0*/  IMAD.MOV.U32 R60, RZ, RZ, R10 ;  /* 0x000000ffff3c7224 */ /* 0x000fe200078e000a */
[----:B------:R-:W-:-:S07]  /*c6b0*/  @P2 SHF.R.U32.HI R60, RZ, R61, R72 ;  /* 0x0000003dff3c2219 */ /* 0x000fce0000011648 */
.L_x_6460:
[----:B------:R-:W-:Y:S05]  /*c6c0*/  BSYNC B0 ;  /* 0x0000000000007941 */ /* 0x000fea0003800000 */
.L_x_6458:
[----:B------:R-:W-:-:S04]  /*c6d0*/  IMAD R61, R60, R70, -R79 ;  /* 0x000000463c3d7224 */ /* 0x000fc800078e0a4f */
[----:B------:R-:W-:-:S05]  /*c6e0*/  IMAD R60, R16, -0x2, R61 ;  /* 0xfffffffe103c7824 */ /* 0x000fca00078e023d */
[----:B------:R-:W-:Y:S02]  /*c6f0*/  VIADDMNMX R65, R60, R70, R65, PT ;  /* 0x000000463c417246 */ /* 0x000fe40003800141 */
[----:B------:R-:W-:-:S07]  /*c700*/  VIMNMX R67, R67, R60, !PT ;  /* 0x0000003c43437248 */ /* 0x000fce0007fe0100 */
.L_x_6457:
[----:B------:R-:W-:-:S04]  /*c710*/  ISETP.GT.AND P2, PT, R6, -0x1, PT ;  /* 0xffffffff0600780c */ /* 0x000fc80003f44270 */
[C---:B------:R-:W-:Y:S02]  /*c720*/  ISETP.GT.AND P4, PT, R67.reuse, RZ, P2 ;  /* 0x000000ff4300720c */ /* 0x040fe40001784270 */
[----:B------:R-:W-:Y:S02]  /*c730*/  ISETP.GT.AND P5, PT, R67, 0x1, P2 ;  /* 0x000000014300780c */ /* 0x000fe400017a4270 */
[C---:B------:R-:W-:Y:S02]  /*c740*/  ISETP.LT.OR P4, PT, R65.reuse, 0x1, P4 ;  /* 0x000000014100780c */ /* 0x040fe40002781670 */
[----:B------:R-:W-:Y:S02]  /*c750*/  ISETP.LT.OR P5, PT, R65, 0x2, P5 ;  /* 0x000000024100780c */ /* 0x000fe40002fa1670 */
        /* <DEDUP_REMOVED lines=38> */
[----:B------:R-:W-:Y:S01]  /*c9c0*/  IMAD.IADD R49, R2, 0x1, R83 ;  /* 0x0000000102317824 */ /* 0x000fe200078e0253 */
[----:B------:R-:W-:-:S02]  /*c9d0*/  ISETP.GT.AND P3, PT, R67, 0x38, P2 ;  /* 0x000000384300780c */ /* 0x000fc40001764270 */
[C---:B------:R-:W-:Y:S02]  /*c9e0*/  ISETP.GT.AND P4, PT, R67.reuse, 0x39, P2 ;  /* 0x000000394300780c */ /* 0x040fe40001784270 */
[----:B------:R-:W-:Y:S02]  /*c9f0*/  ISETP.GT.AND P5, PT, R67, 0x40, P2 ;  /* 0x000000404300780c */ /* 0x000fe400017a4270 */
[C---:B------:R-:W-:Y:S02]  /*ca00*/  ISETP.LT.OR P3, PT, R65.reuse, 0x39, P3 ;  /* 0x000000394100780c */ /* 0x040fe40001f61670 */
[C---:B------:R-:W-:Y:S02]  /*ca10*/  ISETP.LT.OR P4, PT, R65.reuse, 0x3a, P4 ;  /* 0x0000003a4100780c */ /* 0x040fe40002781670 */
[----:B------:R-:W-:Y:S02]  /*ca20*/  ISETP.LT.OR P5, PT, R65, 0x41, P5 ;  /* 0x000000414100780c */ /* 0x000fe40002fa1670 */
[----:B------:R-:W-:Y:S01]  /*ca30*/  FSEL R152, R51, -INF , !P3 ;  /* 0xff80000033987808 */ /* 0x000fe20005800000 */
[----:B------:R-:W-:Y:S01]  /*ca40*/  IMAD.IADD R51, R2, 0x1, R87 ;  /* 0x0000000102337824 */ /* 0x000fe200078e0257 */
[----:B------:R-:W-:-:S02]  /*ca50*/  FSEL R86, R52, -INF , !P4 ;  /* 0xff80000034567808 */ /* 0x000fc40006000000 */
[----:B------:R-:W-:Y:S02]  /*ca60*/  FSEL R84, R55, -INF , !P5 ;  /* 0xff80000037547808 */ /* 0x000fe40006800000 */
[C---:B------:R-:W-:Y:S02]  /*ca70*/  ISETP.GT.AND P3, PT, R67.reuse, 0x41, P2 ;  /* 0x000000414300780c */ /* 0x040fe40001764270 */
[C---:B------:R-:W-:Y:S02]  /*ca80*/  ISETP.GT.AND P4, PT, R67.reuse, 0x48, P2 ;  /* 0x000000484300780c */ /* 0x040fe40001784270 */
[----:B------:R-:W-:Y:S02]  /*ca90*/  ISETP.GT.AND P5, PT, R67, 0x49, P2 ;  /* 0x000000494300780c */ /* 0x000fe400017a4270 */
        /* <DEDUP_REMOVED lines=11> */
[----:B------:R-:W-:Y:S02]  /*cb50*/  ISETP.LT.OR P5, PT, R65, 0x59, P5 ;  /* 0x000000594100780c */ /* 0x000fe40002fa1670 */
[----:B------:R-:W-:Y:S02]  /*cb60*/  FSEL R70, R59, -INF , !P3 ;  /* 0xff8000003b467808 */ /* 0x000fe40005800000 */
        /* <DEDUP_REMOVED lines=42> */
.L_x_6463:
[----:B------:R-:W-:-:S05]  /*ce10*/  IMAD.U32 R160, RZ, RZ, UR53 ;  /* 0x00000035ffa07e24 */ /* 0x000fca000f8e00ff */
[----:B------:R-:W-:-:S13]  /*ce20*/  ISETP.NE.AND P3, PT, R160, 0x1, PT ;  /* 0x00000001a000780c */ /* 0x000fda0003f65270 */
[----:B------:R-:W1:Y:S02]  /*ce30*/  @P3 LDC.64 R40, c[0x0][0x9e8] ;  /* 0x00027a00ff283b82 */ /* 0x000e640000000a00 */
[----:B-1----:R-:W-:-:S05]  /*ce40*/  @P3 IMAD.HI.U32 R40, R7, R40, RZ ;  /* 0x0000002807283227 */ /* 0x002fca00078e00ff */
[----:B------:R-:W-:-:S07]  /*ce50*/  @P3 SHF.R.U32.HI R7, RZ, R41, R40 ;  /* 0x00000029ff073219 */ /* 0x000fce0000011628 */
.L_x_6464:
[----:B------:R-:W-:Y:S05]  /*ce60*/  BSYNC B0 ;  /* 0x0000000000007941 */ /* 0x000fea0003800000 */
.L_x_6462:
[----:B------:R-:W-:-:S04]  /*ce70*/  IMAD R7, R7, R160, -R79 ;  /* 0x000000a007077224 */ /* 0x000fc800078e0a4f */
[----:B------:R-:W-:-:S05]  /*ce80*/  IMAD R40, R16, -0x2, R7 ;  /* 0xfffffffe10287824 */ /* 0x000fca00078e0207 */
[----:B------:R-:W-:Y:S02]  /*ce90*/  VIADDMNMX R49, R40, R160, R49, PT ;  /* 0x000000a028317246 */ /* 0x000fe40003800131 */
[----:B------:R-:W-:-:S07]  /*cea0*/  VIMNMX R51, R51, R40, !PT ;  /* 0x0000002833337248 */ /* 0x000fce0007fe0100 */
.L_x_6461:
[----:B------:R-:W-:Y:S01]  /*ceb0*/  FMNMX.FTZ R7, R180, R11, !PT ;  /* 0x0000000bb4077209 */ /* 0x000fe20007810000 */
[----:B------:R-:W1:Y:S01]  /*cec0*/  LDC R9, c[0x0][0x988] ;  /* 0x00026200ff097b82 */ /* 0x000e620000000800 */
[----:B------:R-:W-:Y:S01]  /*ced0*/  ISETP.GT.AND P4, PT, R51, 0x8, P2 ;  /* 0x000000083300780c */ /* 0x000fe20001784270 */
[----:B------:R-:W-:Y:S01]  /*cee0*/  UMOV UR60, UR36 ;  /* 0x00000024003c7c82 */ /* 0x000fe20008000000 */
[----:B------:R-:W-:Y:S02]  /*cef0*/  FMNMX.FTZ R7, R170, R7, !PT ;  /* 0x00000007aa077209 */ /* 0x000fe40007810000 */
[----:B------:R-:W-:Y:S02]  /*cf00*/  ISETP.LT.OR P4, PT, R49, 0x9, P4 ;  /* 0x000000093100780c */ /* 0x000fe40002781670 */
[----:B------:R-:W-:Y:S02]  /*cf10*/  FMNMX.FTZ R7, R172, R7, !PT ;  /* 0x00000007ac077209 */ /* 0x000fe40007810000 */
[----:B------:R-:W-:-:S02]  /*cf20*/  ISETP.GT.AND P5, PT, R51, 0x1, P2 ;  /* 0x000000013300780c */ /* 0x000fc400017a4270 */
[----:B------:R-:W-:Y:S02]  /*cf30*/  FMNMX.FTZ R7, R192, R7, !PT ;  /* 0x00000007c0077209 */ /* 0x000fe40007810000 */
[----:B------:R-:W-:Y:S02]  /*cf40*/  ISETP.LT.OR P5, PT, R49, 0x2, P5 ;  /* 0x000000023100780c */ /* 0x000fe40002fa1670 */
[----:B------:R-:W-:Y:S02]  /*cf50*/  FMNMX.FTZ R7, R176, R7, !PT ;  /* 0x00000007b0077209 */ /* 0x000fe40007810000 */
[----:B------:R-:W-:Y:S02]  /*cf60*/  ISETP.GT.AND P3, PT, R51, 0x9, P2 ;  /* 0x000000093300780c */ /* 0x000fe40001764270 */
[----:B------:R-:W-:Y:S02]  /*cf70*/  FMNMX.FTZ R7, R196, R7, !PT ;  /* 0x00000007c4077209 */ /* 0x000fe40007810000 */
[----:B------:R-:W-:-:S02]  /*cf80*/  FSEL R164, R13, -INF , !P5 ;  /* 0xff8000000da47808 */ /* 0x000fc40006800000 */
[----:B------:R-:W-:Y:S02]  /*cf90*/  FMNMX.FTZ R7, R178, R7, !PT ;  /* 0x00000007b2077209 */ /* 0x000fe40007810000 */
[----:B------:R-:W-:Y:S02]  /*cfa0*/  ISETP.GT.AND P5, PT, R51, 0x10, P2 ;  /* 0x000000103300780c */ /* 0x000fe400017a4270 */
[----:B------:R-:W-:Y:S02]  /*cfb0*/  FMNMX.FTZ R7, R194, R7, !PT ;  /* 0x00000007c2077209 */ /* 0x000fe40007810000 */
[C---:B------:R-:W-:Y:S02]  /*cfc0*/  ISETP.LT.OR P3, PT, R49.reuse, 0xa, P3 ;  /* 0x0000000a3100780c */ /* 0x040fe40001f61670 */
[----:B------:R-:W-:Y:S02]  /*cfd0*/  FMNMX.FTZ R7, R174, R7, !PT ;  /* 0x00000007ae077209 */ /* 0x000fe40007810000 */
[----:B------:R-:W-:-:S02]  /*cfe0*/  ISETP.LT.OR P5, PT, R49, 0x11, P5 ;  /* 0x000000113100780c */ /* 0x000fc40002fa1670 */
        /* <DEDUP_REMOVED lines=23> */
[----:B------:R-:W2:Y:S02]  /*d160*/  SHFL.BFLY PT, R7, R40, 0x2, 0x1f ;  /* 0x0c401f0028077f89 */ /* 0x000ea400000e0000 */
[----:B--2---:R-:W-:Y:S02]  /*d170*/  FMNMX.FTZ R41, R40, R7, !PT ;  /* 0x0000000728297209 */ /* 0x004fe40007810000 */
[----:B------:R-:W-:Y:S02]  /*d180*/  FSEL R40, R15, -INF , !P4 ;  /* 0xff8000000f287808 */ /* 0x000fe40006000000 */
[----:B------:R-:W-:Y:S01]  /*d190*/  ISETP.GT.AND P4, PT, R51, 0x11, P2 ;  /* 0x000000113300780c */ /* 0x000fe20001784270 */
[----:B------:R-:W2:Y:S03]  /*d1a0*/  SHFL.BFLY PT, R160, R41, 0x1, 0x1f ;  /* 0x0c201f0029a07f89 */ /* 0x000ea600000e0000 */
[----:B------:R-:W-:-:S04]  /*d1b0*/  ISETP.LT.OR P4, PT, R49, 0x12, P4 ;  /* 0x000000123100780c */ /* 0x000fc80002781670 */
[----:B------:R-:W-:Y:S02]  /*d1c0*/  FSEL R20, R20, -INF , !P4 ;  /* 0xff80000014147808 */ /* 0x000fe40006000000 */
[----:B------:R-:W-:-:S04]  /*d1d0*/  ISETP.GT.AND P4, PT, R51, 0x19, P2 ;  /* 0x000000193300780c */ /* 0x000fc80001784270 */
[----:B------:R-:W-:-:S04]  /*d1e0*/  ISETP.LT.OR P4, PT, R49, 0x1a, P4 ;  /* 0x0000001a3100780c */ /* 0x000fc80002781670 */
[----:B------:R-:W-:Y:S02]  /*d1f0*/  FSEL R28, R28, -INF , !P4 ;  /* 0xff8000001c1c7808 */ /* 0x000fe40006000000 */
[----:B------:R-:W-:-:S04]  /*d200*/  ISETP.GT.AND P4, PT, R51, 0x21, P2 ;  /* 0x000000213300780c */ /* 0x000fc80001784270 */
[----:B------:R-:W-:Y:S02]  /*d210*/  ISETP.LT.OR P4, PT, R49, 0x22, P4 ;  /* 0x000000223100780c */ /* 0x000fe40002781670 */
[----:B--2---:R-:W-:Y:S02]  /*d220*/  FMNMX.FTZ R7, R41, R160, !PT ;  /* 0x000000a029077209 */ /* 0x004fe40007810000 */
[----:B------:R-:W-:Y:S02]  /*d230*/  FSEL R160, R14, -INF , !P3 ;  /* 0xff8000000ea07808 */ /* 0x000fe40005800000 */
[----:B------:R-:W-:Y:S01]  /*d240*/  FSEL R14, R21, -INF , !P5 ;  /* 0xff800000150e7808 */ /* 0x000fe20006800000 */
[C---:B-1----:R-:W-:Y:S01]  /*d250*/  FMUL.FTZ R41, R7.reuse, R9 ;  /* 0x0000000907297220 */ /* 0x042fe20000410000 */
[----:B------:R-:W-:Y:S02]  /*d260*/  FSETP.NEU.FTZ.AND P5, PT, R7, -INF , PT ;  /* 0xff8000000700780b */ /* 0x000fe40003fbd000 */
[----:B------:R-:W-:-:S02]  /*d270*/  ISETP.GT.AND P3, PT, R51, 0x18, P2 ;  /* 0x000000183300780c */ /* 0x000fc40001764270 */
[----:B------:R-:W-:Y:S02]  /*d280*/  FSEL R41, R41, RZ, P5 ;  /* 0x000000ff29297208 */ /* 0x000fe40002800000 */
[----:B------:R-:W-:-:S03]  /*d290*/  ISETP.LT.OR P3, PT, R49, 0x19, P3 ;  /* 0x000000193100780c */ /* 0x000fc60001f61670 */
[-CC-:B------:R-:W-:Y:S01]  /*d2a0*/  FFMA.FTZ R13, R180, R9.reuse, -R41.reuse ;  /* 0x00000009b40d7223 */ /* 0x180fe20000010829 */
[-CC-:B------:R-:W-:Y:S01]  /*d2b0*/  FFMA.FTZ R180, R170, R9.reuse, -R41.reuse ;  /* 0x00000009aab47223 */ /* 0x180fe20000010829 */
[----:B------:R-:W-:Y:S01]  /*d2c0*/  FSEL R170, R27, -INF , !P4 ;  /* 0xff8000001baa7808 */ /* 0x000fe20006000000 */
[-CC-:B------:R-:W-:Y:S01]  /*d2d0*/  FFMA.FTZ R182, R172, R9.reuse, -R41.reuse ;  /* 0x00000009acb67223 */ /* 0x180fe20000010829 */
[----:B------:R-:W-:Y:S01]  /*d2e0*/  ISETP.GT.AND P4, PT, R51, RZ, P2 ;  /* 0x000000ff3300720c */ /* 0x000fe20001784270 */
[-CC-:B------:R-:W-:Y:S01]  /*d2f0*/  FFMA.FTZ R15, R192, R9.reuse, -R41.reuse ;  /* 0x00000009c00f7223 */ /* 0x180fe20000010829 */
[----:B------:R-:W-:Y:S01]  /*d300*/  FSEL R168, R29, -INF , !P3 ;  /* 0xff8000001da87808 */ /* 0x000fe20005800000 */
[-CC-:B------:R-:W-:Y:S01]  /*d310*/  FFMA.FTZ R84, R84, R9.reuse, -R41.reuse ;  /* 0x0000000954547223 */ /* 0x180fe20000010829 */
[----:B------:R-:W-:Y:S01]  /*d320*/  ISETP.LT.OR P4, PT, R49, 0x1, P4 ;  /* 0x000000013100780c */ /* 0x000fe20002781670 */
[-CC-:B------:R-:W-:Y:S01]  /*d330*/  FFMA.FTZ R55, R56, R9.reuse, -R41.reuse ;  /* 0x0000000938377223 */ /* 0x180fe20000010829 */
[----:B------:R-:W-:Y:S01]  /*d340*/  ISETP.GT.AND P3, PT, R51, 0x20, P2 ;  /* 0x000000203300780c */ /* 0x000fe20001764270 */
[----:B------:R-:W-:Y:S01]  /*d350*/  MUFU.EX2 R13, R13 ;  /* 0x0000000d000d7308 */ /* 0x000fe20000000800 */
[----:B------:R-:W-:Y:S01]  /*d360*/  FSEL R29, R8, -INF , !P4 ;  /* 0xff800000081d7808 */ /* 0x000fe20006000000 */
[-CC-:B------:R-:W-:Y:S01]  /*d370*/  FFMA.FTZ R8, R196, R9.reuse, -R41.reuse ;  /* 0x00000009c4087223 */ /* 0x180fe20000010829 */
[----:B------:R-:W-:Y:S01]  /*d380*/  ISETP.LT.OR P3, PT, R49, 0x21, P3 ;  /* 0x000000213100780c */ /* 0x000fe20001f61670 */
[-CC-:B------:R-:W-:Y:S01]  /*d390*/  FFMA.FTZ R176, R176, R9.reuse, -R41.reuse ;  /* 0x00000009b0b07223 */ /* 0x180fe20000010829 */
[----:B------:R-:W-:Y:S01]  /*d3a0*/  FMNMX.FTZ R21, R29, R12, !PT ;  /* 0x0000000c1d157209 */ /* 0x000fe20007810000 */
[--C-:B------:R-:W-:Y:S01]  /*d3b0*/  FFMA.FTZ R178, R178, R9, -R41.reuse ;  /* 0x00000009b2b27223 */ /* 0x100fe20000010829 */
[----:B------:R-:W-:Y:S01]  /*d3c0*/  FSEL R32, R32, -INF , !P3 ;  /* 0xff80000020207808 */ /* 0x000fe20005800000 */
[----:B------:R-:W-:Y:S01]  /*d3d0*/  MUFU.EX2 R180, R180 ;  /* 0x000000b400b47308 */ /* 0x000fe20000000800 */
[----:B------:R-:W-:Y:S01]  /*d3e0*/  FMNMX.FTZ R21, R164, R21, !PT ;  /* 0x00000015a4157209 */ /* 0x000fe20007810000 */
[-CC-:B------:R-:W-:Y:S01]  /*d3f0*/  FFMA.FTZ R86, R86, R9.reuse, -R41.reuse ;  /* 0x0000000956567223 */ /* 0x180fe20000010829 */
[----:B------:R-:W-:Y:S01]  /*d400*/  ISETP.GT.AND P3, PT, R51, 0x28, P2 ;  /* 0x000000283300780c */ /* 0x000fe20001764270 */
[--C-:B------:R-:W-:Y:S01]  /*d410*/  FFMA.FTZ R66, R66, R9, -R41.reuse ;  /* 0x0000000942427223 */ /* 0x100fe20000010829 */
[----:B------:R-:W-:Y:S01]  /*d420*/  FMNMX.FTZ R21, R40, R21, !PT ;  /* 0x0000001528157209 */ /* 0x000fe20007810000 */
[--C-:B------:R-:W-:Y:S01]  /*d430*/  FFMA.FTZ R62, R62, R9, -R41.reuse ;  /* 0x000000093e3e7223 */ /* 0x100fe20000010829 */
[----:B------:R-:W-:Y:S01]  /*d440*/  ISETP.LT.OR P3, PT, R49, 0x29, P3 ;  /* 0x000000293100780c */ /* 0x000fe20001f61670 */
[----:B------:R-:W-:Y:S01]  /*d450*/  MUFU.EX2 R182, R182 ;  /* 0x000000b600b67308 */ /* 0x000fe20000000800 */
[----:B------:R-:W-:Y:S01]  /*d460*/  FMNMX.FTZ R27, R160, R21, !PT ;  /* 0x00000015a01b7209 */ /* 0x000fe20007810000 */
[----:B------:R-:W-:Y:S01]  /*d470*/  FFMA.FTZ R52, R52, R9, -R41 ;  /* 0x0000000934347223 */ /* 0x000fe20000010829 */
[----:B------:R-:W-:-:S02]  /*d480*/  FSEL R172, R33, -INF , !P3 ;  /* 0xff80000021ac7808 */ /* 0x000fc40005800000 */
[----:B------:R-:W-:Y:S02]  /*d490*/  FMNMX.FTZ R27, R14, R27, !PT ;  /* 0x0000001b0e1b7209 */ /* 0x000fe40007810000 */
[C---:B------:R-:W-:Y:S01]  /*d4a0*/  ISETP.GT.AND P3, PT, R51.reuse, 0x29, P2 ;  /* 0x000000293300780c */ /* 0x040fe20001764270 */
[----:B------:R1:W-:Y:S01]  /*d4b0*/  MUFU.EX2 R21, R8 ;  /* 0x0000000800157308 */ /* 0x0003e20000000800 */
[----:B------:R-:W-:Y:S02]  /*d4c0*/  FMNMX.FTZ R27, R20, R27, !PT ;  /* 0x0000001b141b7209 */ /* 0x000fe40007810000 */
[----:B------:R-:W-:Y:S02]  /*d4d0*/  ISETP.GT.AND P4, PT, R51, 0x30, P2 ;  /* 0x000000303300780c */ /* 0x000fe40001784270 */
[----:B------:R-:W-:Y:S02]  /*d4e0*/  FMNMX.FTZ R27, R168, R27, !PT ;  /* 0x0000001ba81b7209 */ /* 0x000fe40007810000 */
[C---:B------:R-:W-:Y:S01]  /*d4f0*/  ISETP.LT.OR P3, PT, R49.reuse, 0x2a, P3 ;  /* 0x0000002a3100780c */ /* 0x040fe20001f61670 */
[----:B------:R-:W-:Y:S01]  /*d500*/  MUFU.EX2 R15, R15 ;  /* 0x0000000f000f7308 */ /* 0x000fe20000000800 */
[----:B------:R-:W-:Y:S01]  /*d510*/  FMNMX.FTZ R27, R28, R27, !PT ;  /* 0x0000001b1c1b7209 */ /* 0x000fe20007810000 */
[----:B-1----:R-:W-:Y:S01]  /*d520*/  FFMA.FTZ R8, R174, R9, -R41 ;  /* 0x00000009ae087223 */ /* 0x002fe20000010829 */
[----:B------:R-:W-:-:S02]  /*d530*/  ISETP.LT.OR P4, PT, R49, 0x31, P4 ;  /* 0x000000313100780c */ /* 0x000fc40002781670 */
[----:B------:R-:W-:Y:S02]  /*d540*/  FSEL R24, R24, -INF , !P3 ;  /* 0xff80000018187808 */ /* 0x000fe40005800000 */
[----:B------:R-:W-:Y:S01]  /*d550*/  ISETP.GT.AND P3, PT, R51, 0x31, P2 ;  /* 0x000000313300780c */ /* 0x000fe20001764270 */
[----:B------:R-:W-:Y:S01]  /*d560*/  MUFU.EX2 R176, R176 ;  /* 0x000000b000b07308 */ /* 0x000fe20000000800 */
[----:B------:R-:W-:Y:S02]  /*d570*/  FMNMX.FTZ R27, R32, R27, !PT ;  /* 0x0000001b201b7209 */ /* 0x000fe40007810000 */
[----:B------:R-:W-:Y:S02]  /*d580*/  FSEL R192, R31, -INF , !P4 ;  /* 0xff8000001fc07808 */ /* 0x000fe40006000000 */
[----:B------:R-:W-:Y:S02]  /*d590*/  ISETP.GT.AND P4, PT, R51, 0x38, P2 ;  /* 0x000000383300780c */ /* 0x000fe40001784270 */
[----:B------:R-:W-:Y:S01]  /*d5a0*/  ISETP.LT.OR P3, PT, R49, 0x32, P3 ;  /* 0x000000323100780c */ /* 0x000fe20001f61670 */
[----:B------:R-:W-:Y:S01]  /*d5b0*/  MUFU.EX2 R178, R178 ;  /* 0x000000b200b27308 */ /* 0x000fe20000000800 */
[----:B------:R-:W-:-:S02]  /*d5c0*/  FMNMX.FTZ R31, R170, R27, !PT ;  /* 0x0000001baa1f7209 */ /* 0x000fc40007810000 */
[----:B------:R-:W-:Y:S02]  /*d5d0*/  ISETP.LT.OR P4, PT, R49, 0x39, P4 ;  /* 0x000000393100780c */ /* 0x000fe40002781670 */
[----:B------:R-:W-:Y:S02]  /*d5e0*/  FSEL R26, R26, -INF , !P3 ;  /* 0xff8000001a1a7808 */ /* 0x000fe40005800000 */
[----:B------:R-:W-:Y:S01]  /*d5f0*/  FMNMX.FTZ R31, R172, R31, !PT ;  /* 0x0000001fac1f7209 */ /* 0x000fe20007810000 */
[----:B------:R1:W-:Y:S01]  /*d600*/  MUFU.EX2 R27, R8 ;  /* 0x00000008001b7308 */ /* 0x0003e20000000800 */
[----:B------:R-:W-:Y:S02]  /*d610*/  ISETP.GT.AND P3, PT, R51, 0x39, P2 ;  /* 0x000000393300780c */ /* 0x000fe40001764270 */
[----:B------:R-:W-:Y:S02]  /*d620*/  FSEL R30, R30, -INF , !P4 ;  /* 0xff8000001e1e7808 */ /* 0x000fe40006000000 */
[----:B------:R-:W-:-:S02]  /*d630*/  FMNMX.FTZ R31, R24, R31, !PT ;  /* 0x0000001f181f7209 */ /* 0x000fc40007810000 */
[----:B------:R-:W-:Y:S01]  /*d640*/  ISETP.GT.AND P4, PT, R51, 0x40, P2 ;  /* 0x000000403300780c */ /* 0x000fe20001784270 */
[----:B------:R-:W-:Y:S01]  /*d650*/  MUFU.EX2 R86, R86 ;  /* 0x0000005600567308 */ /* 0x000fe20000000800 */
[C---:B------:R-:W-:Y:S01]  /*d660*/  ISETP.LT.OR P3, PT, R49.reuse, 0x3a, P3 ;  /* 0x0000003a3100780c */ /* 0x040fe20001f61670 */
[--C-:B-1----:R-:W-:Y:S01]  /*d670*/  FFMA.FTZ R8, R158, R9, -R41.reuse ;  /* 0x000000099e087223 */ /* 0x102fe20000010829 */
[----:B------:R-:W-:Y:S02]  /*d680*/  FMNMX.FTZ R31, R192, R31, !PT ;  /* 0x0000001fc01f7209 */ /* 0x000fe40007810000 */
[----:B------:R-:W-:Y:S02]  /*d690*/  ISETP.LT.OR P4, PT, R49, 0x41, P4 ;  /* 0x000000413100780c */ /* 0x000fe40002781670 */
[----:B------:R-:W-:Y:S01]  /*d6a0*/  FSEL R196, R25, -INF , !P3 ;  /* 0xff80000019c47808 */ /* 0x000fe20005800000 */
[----:B------:R-:W-:Y:S01]  /*d6b0*/  FFMA.FTZ R25, R194, R9, -R41 ;  /* 0x00000009c2197223 */ /* 0x000fe20000010829 */
[----:B------:R-:W-:Y:S01]  /*d6c0*/  ISETP.GT.AND P3, PT, R51, 0x41, P2 ;  /* 0x000000413300780c */ /* 0x000fe20001764270 */
[----:B------:R-:W-:Y:S01]  /*d6d0*/  MUFU.EX2 R66, R66 ;  /* 0x0000004200427308 */ /* 0x000fe20000000800 */
[----:B------:R-:W-:-:S02]  /*d6e0*/  FMNMX.FTZ R33, R26, R31, !PT ;  /* 0x0000001f1a217209 */ /* 0x000fc40007810000 */
[----:B------:R-:W-:Y:S02]  /*d6f0*/  FSEL R194, R39, -INF , !P4 ;  /* 0xff80000027c27808 */ /* 0x000fe40006000000 */
[----:B------:R-:W-:Y:S02]  /*d700*/  ISETP.GT.AND P4, PT, R51, 0x48, P2 ;  /* 0x000000483300780c */ /* 0x000fe40001784270 */
[C---:B------:R-:W-:Y:S01]  /*d710*/  ISETP.LT.OR P3, PT, R49.reuse, 0x42, P3 ;  /* 0x000000423100780c */ /* 0x040fe20001f61670 */
[----:B------:R1:W-:Y:S01]  /*d720*/  MUFU.EX2 R31, R8 ;  /* 0x00000008001f7308 */ /* 0x0003e20000000800 */
[----:B------:R-:W-:Y:S02]  /*d730*/  FMNMX.FTZ R33, R30, R33, !PT ;  /* 0x000000211e217209 */ /* 0x000fe40007810000 */
[----:B------:R-:W-:Y:S02]  /*d740*/  ISETP.LT.OR P4, PT, R49, 0x49, P4 ;  /* 0x000000493100780c */ /* 0x000fe40002781670 */
[----:B------:R-:W-:Y:S01]  /*d750*/  FSEL R174, R34, -INF , !P3 ;  /* 0xff80000022ae7808 */ /* 0x000fe20005800000 */
[--C-:B------:R-:W-:Y:S01]  /*d760*/  FFMA.FTZ R34, R166, R9, -R41.reuse ;  /* 0x00000009a6227223 */ /* 0x100fe20000010829 */
[----:B------:R-:W-:Y:S01]  /*d770*/  ISETP.GT.AND P3, PT, R51, 0x49, P2 ;  /* 0x000000493300780c */ /* 0x000fe20001764270 */
[----:B------:R-:W-:Y:S01]  /*d780*/  MUFU.EX2 R25, R25 ;  /* 0x0000001900197308 */ /* 0x000fe20000000800 */
[----:B------:R-:W-:Y:S01]  /*d790*/  FMNMX.FTZ R33, R196, R33, !PT ;  /* 0x00000021c4217209 */ /* 0x000fe20007810000 */
[----:B-1----:R-:W-:Y:S01]  /*d7a0*/  FFMA.FTZ R8, R156, R9, -R41 ;  /* 0x000000099c087223 */ /* 0x002fe20000010829 */
[----:B------:R-:W-:-:S02]  /*d7b0*/  FSEL R38, R38, -INF , !P4 ;  /* 0xff80000026267808 */ /* 0x000fc40006000000 */
[----:B------:R-:W-:Y:S02]  /*d7c0*/  ISETP.GT.AND P4, PT, R51, 0x50, P2 ;  /* 0x000000503300780c */ /* 0x000fe40001784270 */
[C---:B------:R-:W-:Y:S01]  /*d7d0*/  ISETP.LT.OR P3, PT, R49.reuse, 0x4a, P3 ;  /* 0x0000004a3100780c */ /* 0x040fe20001f61670 */
[----:B------:R-:W-:Y:S01]  /*d7e0*/  MUFU.EX2 R34, R34 ;  /* 0x0000002200227308 */ /* 0x000fe20000000800 */
[----:B------:R-:W-:Y:S02]  /*d7f0*/  FMNMX.FTZ R33, R194, R33, !PT ;  /* 0x00000021c2217209 */ /* 0x000fe40007810000 */
[----:B------:R-:W-:Y:S02]  /*d800*/  ISETP.LT.OR P4, PT, R49, 0x51, P4 ;  /* 0x000000513100780c */ /* 0x000fe40002781670 */
[----:B------:R-:W-:Y:S02]  /*d810*/  FSEL R166, R35, -INF , !P3 ;  /* 0xff80000023a67808 */ /* 0x000fe40005800000 */
[----:B------:R-:W-:Y:S01]  /*d820*/  ISETP.GT.AND P3, PT, R51, 0x51, P2 ;  /* 0x000000513300780c */ /* 0x000fe20001764270 */
[----:B------:R-:W-:Y:S01]  /*d830*/  MUFU.EX2 R62, R62 ;  /* 0x0000003e003e7308 */ /* 0x000fe20000000800 */
[----:B------:R-:W-:-:S02]  /*d840*/  FMNMX.FTZ R35, R174, R33, !PT ;  /* 0x00000021ae237209 */ /* 0x000fc40007810000 */
[----:B------:R-:W-:Y:S01]  /*d850*/  FSEL R158, R42, -INF , !P4 ;  /* 0xff8000002a9e7808 */ /* 0x000fe20006000000 */
[----:B------:R-:W-:Y:S01]  /*d860*/  FFMA.FTZ R42, R162, R9, -R41 ;  /* 0x00000009a22a7223 */ /* 0x000fe20000010829 */
[----:B------:R-:W-:Y:S02]  /*d870*/  ISETP.GT.AND P4, PT, R51, 0x58, P2 ;  /* 0x000000583300780c */ /* 0x000fe40001784270 */
[C---:B------:R-:W-:Y:S01]  /*d880*/  ISETP.LT.OR P3, PT, R49.reuse, 0x52, P3 ;  /* 0x000000523100780c */ /* 0x040fe20001f61670 */
[----:B------:R1:W-:Y:S01]  /*d890*/  MUFU.EX2 R33, R8 ;  /* 0x0000000800217308 */ /* 0x0003e20000000800 */
[----:B------:R-:W-:Y:S02]  /*d8a0*/  FMNMX.FTZ R35, R38, R35, !PT ;  /* 0x0000002326237209 */ /* 0x000fe40007810000 */
[----:B------:R-:W-:Y:S02]  /*d8b0*/  ISETP.LT.OR P4, PT, R49, 0x59, P4 ;  /* 0x000000593100780c */ /* 0x000fe40002781670 */
[----:B------:R-:W-:-:S02]  /*d8c0*/  FSEL R162, R37, -INF , !P3 ;  /* 0xff80000025a27808 */ /* 0x000fc40005800000 */
[----:B------:R-:W-:Y:S01]  /*d8d0*/  FMNMX.FTZ R35, R166, R35, !PT ;  /* 0x00000023a6237209 */ /* 0x000fe20007810000 */
[----:B------:R-:W-:Y:S01]  /*d8e0*/  MUFU.EX2 R42, R42 ;  /* 0x0000002a002a7308 */ /* 0x000fe20000000800 */
[----:B------:R-:W-:Y:S01]  /*d8f0*/  ISETP.GT.AND P3, PT, R51, 0x59, P2 ;  /* 0x000000593300780c */ /* 0x000fe20001764270 */
[----:B-1----:R-:W-:Y:S01]  /*d900*/  FFMA.FTZ R8, R152, R9, -R41 ;  /* 0x0000000998087223 */ /* 0x002fe20000010829 */
[----:B------:R-:W-:Y:S02]  /*d910*/  FSEL R198, R43, -INF , !P4 ;  /* 0xff8000002bc67808 */ /* 0x000fe40006000000 */
[----:B------:R-:W-:Y:S02]  /*d920*/  FMNMX.FTZ R35, R158, R35, !PT ;  /* 0x000000239e237209 */ /* 0x000fe40007810000 */
[----:B------:R-:W-:Y:S01]  /*d930*/  ISETP.GT.AND P4, PT, R51, 0x60, P2 ;  /* 0x000000603300780c */ /* 0x000fe20001784270 */
[----:B------:R-:W-:Y:S01]  /*d940*/  MUFU.EX2 R52, R52 ;  /* 0x0000003400347308 */ /* 0x000fe20000000800 */
[----:B------:R-:W-:-:S02]  /*d950*/  ISETP.LT.OR P3, PT, R49, 0x5a, P3 ;  /* 0x0000005a3100780c */ /* 0x000fc40001f61670 */
[----:B------:R-:W-:Y:S02]  /*d960*/  FMNMX.FTZ R37, R162, R35, !PT ;  /* 0x00000023a2257209 */ /* 0x000fe40007810000 */
[----:B------:R-:W-:Y:S02]  /*d970*/  ISETP.LT.OR P4, PT, R49, 0x61, P4 ;  /* 0x000000613100780c */ /* 0x000fe40002781670 */
[----:B------:R-:W-:Y:S01]  /*d980*/  FSEL R156, R36, -INF , !P3 ;  /* 0xff800000249c7808 */ /* 0x000fe20005800000 */
[----:B------:R-:W-:Y:S01]  /*d990*/  FFMA.FTZ R36, R154, R9, -R41 ;  /* 0x000000099a247223 */ /* 0x000fe20000010829 */
[----:B------:R-:W-:Y:S01]  /*d9a0*/  ISETP.GT.AND P3, PT, R51, 0x61, P2 ;  /* 0x000000613300780c */ /* 0x000fe20001764270 */
[----:B------:R-:W-:Y:S01]  /*d9b0*/  MUFU.EX2 R35, R8 ;  /* 0x0000000800237308 */ /* 0x000fe20000000800 */
[----:B------:R-:W-:Y:S02]  /*d9c0*/  FMNMX.FTZ R37, R198, R37, !PT ;  /* 0x00000025c6257209 */ /* 0x000fe40007810000 */
[----:B------:R-:W-:-:S02]  /*d9d0*/  FSEL R44, R44, -INF , !P4 ;  /* 0xff8000002c2c7808 */ /* 0x000fc40006000000 */
[----:B------:R-:W-:Y:S02]  /*d9e0*/  ISETP.GT.AND P4, PT, R51, 0x68, P2 ;  /* 0x000000683300780c */ /* 0x000fe40001784270 */
[C---:B------:R-:W-:Y:S01]  /*d9f0*/  ISETP.LT.OR P3, PT, R49.reuse, 0x62, P3 ;  /* 0x000000623100780c */ /* 0x040fe20001f61670 */
[----:B------:R-:W-:Y:S01]  /*da00*/  MUFU.EX2 R36, R36 ;  /* 0x0000002400247308 */ /* 0x000fe20000000800 */
[----:B------:R-:W-:Y:S02]  /*da10*/  FMNMX.FTZ R37, R156, R37, !PT ;  /* 0x000000259c257209 */ /* 0x000fe40007810000 */
[----:B------:R-:W-:Y:S02]  /*da20*/  ISETP.LT.OR P4, PT, R49, 0x69, P4 ;  /* 0x000000693100780c */ /* 0x000fe40002781670 */
[----:B------:R-:W-:Y:S01]  /*da30*/  FSEL R152, R45, -INF , !P3 ;  /* 0xff8000002d987808 */ /* 0x000fe20005800000 */
[----:B------:R-:W-:Y:S01]  /*da40*/  FFMA.FTZ R45, R82, R9, -R41 ;  /* 0x00000009522d7223 */ /* 0x000fe20000010829 */
[----:B------:R-:W-:-:S02]  /*da50*/  ISETP.GT.AND P3, PT, R51, 0x69, P2 ;  /* 0x000000693300780c */ /* 0x000fc40001764270 */
[----:B------:R-:W-:Y:S02]  /*da60*/  FMNMX.FTZ R37, R44, R37, !PT ;  /* 0x000000252c257209 */ /* 0x000fe40007810000 */
[----:B------:R-:W-:Y:S01]  /*da70*/  FSEL R154, R47, -INF , !P4 ;  /* 0xff8000002f9a7808 */ /* 0x000fe20006000000 */
[----:B------:R-:W-:Y:S01]  /*da80*/  FFMA.FTZ R47, R80, R9, -R41 ;  /* 0x00000009502f7223 */ /* 0x000fe20000010829 */
[----:B------:R-:W-:Y:S02]  /*da90*/  ISETP.GT.AND P4, PT, R51, 0x70, P2 ;  /* 0x000000703300780c */ /* 0x000fe40001784270 */
[C---:B------:R-:W-:Y:S02]  /*daa0*/  ISETP.LT.OR P3, PT, R49.reuse, 0x6a, P3 ;  /* 0x0000006a3100780c */ /* 0x040fe40001f61670 */
[----:B------:R-:W-:Y:S02]  /*dab0*/  FMNMX.FTZ R39, R152, R37, !PT ;  /* 0x0000002598277209 */ /* 0x000fe40007810000 */
[----:B------:R-:W-:Y:S01]  /*dac0*/  ISETP.LT.OR P4, PT, R49, 0x71, P4 ;  /* 0x000000713100780c */ /* 0x000fe20002781670 */
[----:B------:R1:W-:Y:S01]  /*dad0*/  MUFU.EX2 R37, R84 ;  /* 0x0000005400257308 */ /* 0x0003e20000000800 */
[----:B------:R-:W-:-:S02]  /*dae0*/  FSEL R46, R46, -INF , !P3 ;  /* 0xff8000002e2e7808 */ /* 0x000fc40005800000 */
[C---:B------:R-:W-:Y:S02]  /*daf0*/  ISETP.GT.AND P3, PT, R51.reuse, 0x71, P2 ;  /* 0x000000713300780c */ /* 0x040fe40001764270 */
[----:B------:R-:W-:Y:S02]  /*db00*/  FMNMX.FTZ R39, R154, R39, !PT ;  /* 0x000000279a277209 */ /* 0x000fe40007810000 */
[----:B------:R-:W-:Y:S02]  /*db10*/  FSEL R50, R50, -INF , !P4 ;  /* 0xff80000032327808 */ /* 0x000fe40006000000 */
[----:B------:R-:W-:Y:S02]  /*db20*/  ISETP.GT.AND P4, PT, R51, 0x78, P2 ;  /* 0x000000783300780c */ /* 0x000fe40001784270 */
[----:B------:R-:W-:Y:S02]  /*db30*/  ISETP.LT.OR P3, PT, R49, 0x72, P3 ;  /* 0x000000723100780c */ /* 0x000fe40001f61670 */
[----:B------:R-:W-:-:S02]  /*db40*/  FMNMX.FTZ R39, R46, R39, !PT ;  /* 0x000000272e277209 */ /* 0x000fc40007810000 */
[----:B------:R-:W-:Y:S01]  /*db50*/  ISETP.GT.AND P2, PT, R51, 0x79, P2 ;  /* 0x000000793300780c */ /* 0x000fe20001744270 */
[-CC-:B------:R-:W-:Y:S01]  /*db60*/  FFMA.FTZ R51, R58, R9.reuse, -R41.reuse ;  /* 0x000000093a337223 */ /* 0x180fe20000010829 */
[C---:B------:R-:W-:Y:S01]  /*db70*/  ISETP.LT.OR P4, PT, R49.reuse, 0x79, P4 ;  /* 0x000000793100780c */ /* 0x040fe20002781670 */
[----:B------:R-:W-:Y:S01]  /*db80*/  FFMA.FTZ R58, R60, R9, -R41 ;  /* 0x000000093c3a7223 */ /* 0x000fe20000010829 */
[----:B------:R-:W-:Y:S02]  /*db90*/  FSEL R82, R48, -INF , !P3 ;  /* 0xff80000030527808 */ /* 0x000fe40005800000 */
[----:B------:R-:W-:Y:S01]  /*dba0*/  FMNMX.FTZ R39, R50, R39, !PT ;  /* 0x0000002732277209 */ /* 0x000fe20007810000 */
[----:B------:R2:W-:Y:S01]  /*dbb0*/  MUFU.EX2 R48, R45 ;  /* 0x0000002d00307308 */ /* 0x0005e20000000800 */
[----:B------:R-:W-:Y:S02]  /*dbc0*/  ISETP.LT.OR P2, PT, R49, 0x7a, P2 ;  /* 0x0000007a3100780c */ /* 0x000fe40001741670 */
[----:B-1----:R-:W-:-:S02]  /*dbd0*/  FSEL R84, R53, -INF , !P4 ;  /* 0xff80000035547808 */ /* 0x002fc40006000000 */
[----:B------:R-:W-:Y:S02]  /*dbe0*/  FMNMX.FTZ R43, R82, R39, !PT ;  /* 0x00000027522b7209 */ /* 0x000fe40007810000 */
[----:B------:R-:W-:Y:S01]  /*dbf0*/  FSEL R80, R54, -INF , !P2 ;  /* 0xff80000036507808 */ /* 0x000fe20005000000 */
[----:B------:R1:W-:Y:S01]  /*dc00*/  MUFU.EX2 R39, R47 ;  /* 0x0000002f00277308 */ /* 0x0003e20000000800 */
[----:B------:R-:W-:Y:S01]  /*dc10*/  FMNMX.FTZ R43, R84, R43, !PT ;  /* 0x0000002b542b7209 */ /* 0x000fe20007810000 */
[-CC-:B--2---:R-:W-:Y:S01]  /*dc20*/  FFMA.FTZ R45, R72, R9.reuse, -R41.reuse ;  /* 0x00000009482d7223 */ /* 0x184fe20000010829 */
[----:B------:R-:W-:Y:S01]  /*dc30*/  FSEL R60, R7, RZ, P5 ;  /* 0x000000ff073c7208 */ /* 0x000fe20002800000 */
[--C-:B------:R-:W-:Y:S01]  /*dc40*/  FFMA.FTZ R54, R74, R9, -R41.reuse ;  /* 0x000000094a367223 */ /* 0x100fe20000010829 */
[----:B------:R-:W-:Y:S01]  /*dc50*/  FMNMX.FTZ R8, R80, R43, !PT ;  /* 0x0000002b50087209 */ /* 0x000fe20007810000 */
[-CC-:B------:R-:W-:Y:S01]  /*dc60*/  FFMA.FTZ R43, R70, R9.reuse, -R41.reuse ;  /* 0x00000009462b7223 */ /* 0x180fe20000010829 */
[-C--:B------:R-:W-:Y:S01]  /*dc70*/  FFMA.FTZ R70, R78, R9.reuse, -R41 ;  /* 0x000000094e467223 */ /* 0x080fe20000010829 */
[----:B------:R-:W-:Y:S01]  /*dc80*/  FADD.FTZ R60, -R60, R11 ;  /* 0x0000000b3c3c7221 */ /* 0x000fe20000010100 */
[-CC-:B------:R-:W-:Y:S01]  /*dc90*/  FFMA.FTZ R72, R76, R9.reuse, -R41.reuse ;  /* 0x000000094c487223 */ /* 0x180fe20000010829 */
[----:B------:R-:W2:Y:S01]  /*dca0*/  SHFL.BFLY PT, R49, R8, 0x2, 0x1f ;  /* 0x0c401f0008317f89 */ /* 0x000ea200000e0000 */
[-CC-:B-1----:R-:W-:Y:S01]  /*dcb0*/  FFMA.FTZ R47, R68, R9.reuse, -R41.reuse ;  /* 0x00000009442f7223 */ /* 0x182fe20000010829 */
[----:B------:R-:W-:Y:S01]  /*dcc0*/  FMUL.FTZ R56, R60, R9 ;  /* 0x000000093c387220 */ /* 0x000fe20000410000 */
[----:B------:R-:W-:Y:S08]  /*dcd0*/  MUFU.EX2 R54, R54 ;  /* 0x0000003600367308 */ /* 0x000ff00000000800 */
[----:B------:R-:W1:Y:S08]  /*dce0*/  MUFU.EX2 R56, R56 ;  /* 0x0000003800387308 */ /* 0x000e700000000800 */
[----:B------:R-:W-:Y:S01]  /*dcf0*/  MUFU.EX2 R43, R43 ;  /* 0x0000002b002b7308 */ /* 0x000fe20000000800 */
[----:B--2---:R-:W-:Y:S01]  /*dd00*/  FMNMX.FTZ R53, R8, R49, !PT ;  /* 0x0000003108357209 */ /* 0x004fe20007810000 */
[----:B------:R-:W-:-:S06]  /*dd10*/  FFMA.FTZ R49, R64, R9, -R41 ;  /* 0x0000000940317223 */ /* 0x000fcc0000010829 */
[----:B------:R-:W-:Y:S01]  /*dd20*/  MUFU.EX2 R70, R70 ;  /* 0x0000004600467308 */ /* 0x000fe20000000800 */
[-C--:B-1----:R-:W-:Y:S01]  /*dd30*/  FMUL.FTZ R88, R88, R56.reuse ;  /* 0x0000003858587220 */ /* 0x082fe20000410000 */
[----:B------:R-:W1:Y:S01]  /*dd40*/  SHFL.BFLY PT, R8, R53, 0x1, 0x1f ;  /* 0x0c201f0035087f89 */ /* 0x000e6200000e0000 */
[-C--:B------:R-:W-:Y:S01]  /*dd50*/  FMUL.FTZ R89, R89, R56.reuse ;  /* 0x0000003859597220 */ /* 0x080fe20000410000 */
[-C--:B------:R-:W-:Y:S01]  /*dd60*/  FMUL.FTZ R92, R92, R56.reuse ;  /* 0x000000385c5c7220 */ /* 0x080fe20000410000 */
[-C--:B------:R-:W-:Y:S01]  /*dd70*/  FMUL.FTZ R93, R93, R56.reuse ;  /* 0x000000385d5d7220 */ /* 0x080fe20000410000 */
[-C--:B------:R-:W-:Y:S01]  /*dd80*/  FMUL.FTZ R96, R96, R56.reuse ;  /* 0x0000003860607220 */ /* 0x080fe20000410000 */
[-C--:B------:R-:W-:Y:S01]  /*dd90*/  FMUL.FTZ R97, R97, R56.reuse ;  /* 0x0000003861617220 */ /* 0x080fe20000410000 */
[----:B------:R-:W-:Y:S01]  /*dda0*/  MUFU.EX2 R45, R45 ;  /* 0x0000002d002d7308 */ /* 0x000fe20000000800 */
[-C--:B------:R-:W-:Y:S01]  /*ddb0*/  FMUL.FTZ R100, R100, R56.reuse ;  /* 0x0000003864647220 */ /* 0x080fe20000410000 */
[-C--:B------:R-:W-:Y:S01]  /*ddc0*/  FMUL.FTZ R101, R101, R56.reuse ;  /* 0x0000003865657220 */ /* 0x080fe20000410000 */
        /* <DEDUP_REMOVED lines=14> */
[----:B------:R-:W-:Y:S01]  /*deb0*/  FMUL.FTZ R128, R128, R56 ;  /* 0x0000003880807220 */ /* 0x000fe20000410000 */
[----:B-1----:R-:W-:Y:S01]  /*dec0*/  FMNMX.FTZ R8, R53, R8, !PT ;  /* 0x0000000835087209 */ /* 0x002fe20007810000 */
[-C--:B------:R-:W-:Y:S01]  /*ded0*/  FMUL.FTZ R129, R129, R56.reuse ;  /* 0x0000003881817220 */ /* 0x080fe20000410000 */
[-C--:B------:R-:W-:Y:S01]  /*dee0*/  FMUL.FTZ R132, R132, R56.reuse ;  /* 0x0000003884847220 */ /* 0x080fe20000410000 */
[-C--:B------:R-:W-:Y:S01]  /*def0*/  FMUL.FTZ R133, R133, R56.reuse ;  /* 0x0000003885857220 */ /* 0x080fe20000410000 */
[C---:B------:R-:W-:Y:S01]  /*df00*/  FSETP.NEU.FTZ.AND P2, PT, R8.reuse, -INF , PT ;  /* 0xff8000000800780b */ /* 0x040fe20003f5d000 */
[-C--:B------:R-:W-:Y:S01]  /*df10*/  FMUL.FTZ R11, R8, R9.reuse ;  /* 0x00000009080b7220 */ /* 0x080fe20000410000 */
[----:B------:R1:W-:Y:S01]  /*df20*/  MUFU.EX2 R53, R55 ;  /* 0x0000003700357308 */ /* 0x0003e20000000800 */
[-C--:B------:R-:W-:Y:S01]  /*df30*/  FMUL.FTZ R136, R136, R56.reuse ;  /* 0x0000003888887220 */ /* 0x080fe20000410000 */
[-C--:B------:R-:W-:Y:S01]  /*df40*/  FMUL.FTZ R137, R137, R56.reuse ;  /* 0x0000003889897220 */ /* 0x080fe20000410000 */
[----:B------:R-:W-:Y:S01]  /*df50*/  FMUL.FTZ R140, R140, R56 ;  /* 0x000000388c8c7220 */ /* 0x000fe20000410000 */
[----:B------:R-:W-:Y:S01]  /*df60*/  FSEL R41, R11, RZ, P2 ;  /* 0x000000ff0b297208 */ /* 0x000fe20001000000 */
[----:B------:R-:W-:Y:S01]  /*df70*/  FFMA.FTZ R11, R56, R4, R13 ;  /* 0x00000004380b7223 */ /* 0x000fe2000001000d */
[-C--:B------:R-:W-:Y:S01]  /*df80*/  FMUL.FTZ R141, R141, R56.reuse ;  /* 0x000000388d8d7220 */ /* 0x080fe20000410000 */
[----:B------:R-:W-:Y:S01]  /*df90*/  FMUL.FTZ R144, R144, R56 ;  /* 0x0000003890907220 */ /* 0x000fe20000410000 */
[----:B------:R-:W-:Y:S01]  /*dfa0*/  MUFU.EX2 R49, R49 ;  /* 0x0000003100317308 */ /* 0x000fe20000000800 */
[----:B------:R-:W-:Y:S01]  /*dfb0*/  FADD.FTZ R11, R180, R11 ;  /* 0x0000000bb40b7221 */ /* 0x000fe20000010000 */
[----:B------:R-:W-:Y:S01]  /*dfc0*/  FFMA.FTZ R173, R32, R9, -R41 ;  /* 0x0000000920ad7223 */ /* 0x000fe20000010829 */
[----:B------:R-:W-:-:S02]  /*dfd0*/  IMAD.U32 R32, RZ, RZ, UR59 ;  /* 0x0000003bff207e24 */ /* 0x000fc4000f8e00ff */
[-C--:B------:R-:W-:Y:S01]  /*dfe0*/  FFMA.FTZ R60, R29, R9.reuse, -R41 ;  /* 0x000000091d3c7223 */ /* 0x080fe20000010829 */
[----:B------:R-:W-:Y:S01]  /*dff0*/  FADD.FTZ R4, R182, R11 ;  /* 0x0000000bb6047221 */ /* 0x000fe20000010000 */
[-CC-:B------:R-:W-:Y:S01]  /*e000*/  FFMA.FTZ R171, R30, R9.reuse, -R41.reuse ;  /* 0x000000091eab7223 */ /* 0x180fe20000010829 */
[-CC-:B------:R-:W-:Y:S01]  /*e010*/  FFMA.FTZ R181, R164, R9.reuse, -R41.reuse ;  /* 0x00000009a4b57223 */ /* 0x180fe20000010829 */
[----:B------:R-:W-:Y:S01]  /*e020*/  @!P1 LEA R32, R32, UR39, 0x3 ;  /* 0x0000002720209c11 */ /* 0x000fe2000f8e18ff */
[----:B------:R-:W-:Y:S01]  /*e030*/  FADD.FTZ R11, R15, R4 ;  /* 0x000000040f0b7221 */ /* 0x000fe20000010000 */
[----:B------:R-:W-:Y:S01]  /*e040*/  MUFU.EX2 R60, R60 ;  /* 0x0000003c003c7308 */ /* 0x000fe20000000800 */
[-CC-:B------:R-:W-:Y:S01]  /*e050*/  FFMA.FTZ R183, R40, R9.reuse, -R41.reuse ;  /* 0x0000000928b77223 */ /* 0x180fe20000010829 */
[-C--:B------:R-:W-:Y:S01]  /*e060*/  FFMA.FTZ R40, R160, R9.reuse, -R41 ;  /* 0x00000009a0287223 */ /* 0x080fe20000010829 */
[----:B------:R-:W-:Y:S01]  /*e070*/  FADD.FTZ R4, R176, R11 ;  /* 0x0000000bb0047221 */ /* 0x000fe20000010000 */
[-CC-:B------:R-:W-:Y:S01]  /*e080*/  FFMA.FTZ R177, R14, R9.reuse, -R41.reuse ;  /* 0x000000090eb17223 */ /* 0x180fe20000010829 */
[-CC-:B------:R-:W-:Y:S01]  /*e090*/  FFMA.FTZ R14, R20, R9.reuse, -R41.reuse ;  /* 0x00000009140e7223 */ /* 0x180fe20000010829 */
[-CC-:B------:R-:W-:Y:S01]  /*e0a0*/  FFMA.FTZ R179, R168, R9.reuse, -R41.reuse ;  /* 0x00000009a8b37223 */ /* 0x180fe20000010829 */
[----:B------:R-:W-:Y:S01]  /*e0b0*/  FADD.FTZ R11, R21, R4 ;  /* 0x00000004150b7221 */ /* 0x000fe20000010000 */
[----:B------:R-:W-:Y:S01]  /*e0c0*/  MUFU.EX2 R181, R181 ;  /* 0x000000b500b57308 */ /* 0x000fe20000000800 */
[-CC-:B------:R-:W-:Y:S01]  /*e0d0*/  FFMA.FTZ R20, R28, R9.reuse, -R41.reuse ;  /* 0x000000091c147223 */ /* 0x180fe20000010829 */
[-C--:B------:R-:W-:Y:S01]  /*e0e0*/  FFMA.FTZ R28, R170, R9.reuse, -R41 ;  /* 0x00000009aa1c7223 */ /* 0x080fe20000010829 */
[----:B------:R-:W-:Y:S01]  /*e0f0*/  FADD.FTZ R4, R178, R11 ;  /* 0x0000000bb2047221 */ /* 0x000fe20000010000 */
[-CC-:B------:R-:W-:Y:S01]  /*e100*/  FFMA.FTZ R175, R172, R9.reuse, -R41.reuse ;  /* 0x00000009acaf7223 */ /* 0x180fe20000010829 */
[--C-:B------:R-:W-:Y:S01]  /*e110*/  FFMA.FTZ R38, R38, R9, -R41.reuse ;  /* 0x0000000926267223 */ /* 0x100fe20000010829 */
[----:B------:R-:W-:Y:S01]  /*e120*/  F2FP.F16.F32.PACK_AB R180, R180, R13 ;  /* 0x0000000db4b4723e */ /* 0x000fe200000000ff */
[----:B------:R-:W-:Y:S01]  /*e130*/  FADD.FTZ R4, R25, R4 ;  /* 0x0000000419047221 */ /* 0x000fe20000010000 */
[----:B------:R-:W-:Y:S01]  /*e140*/  MUFU.EX2 R183, R183 ;  /* 0x000000b700b77308 */ /* 0x000fe20000000800 */
[-CC-:B------:R-:W-:Y:S01]  /*e150*/  FFMA.FTZ R24, R24, R9.reuse, -R41.reuse ;  /* 0x0000000918187223 */ /* 0x180fe20000010829 */
[-CC-:B------:R-:W-:Y:S01]  /*e160*/  FFMA.FTZ R169, R192, R9.reuse, -R41.reuse ;  /* 0x00000009c0a97223 */ /* 0x180fe20000010829 */
[----:B------:R-:W-:Y:S01]  /*e170*/  FADD.FTZ R11, R27, R4 ;  /* 0x000000041b0b7221 */ /* 0x000fe20000010000 */
[--C-:B------:R-:W-:Y:S01]  /*e180*/  FFMA.FTZ R26, R26, R9, -R41.reuse ;  /* 0x000000091a1a7223 */ /* 0x100fe20000010829 */
[----:B------:R-:W-:Y:S01]  /*e190*/  F2FP.F16.F32.PACK_AB R172, R34, R27 ;  /* 0x0000001b22ac723e */ /* 0x000fe200000000ff */
[-C--:B------:R-:W-:Y:S01]  /*e1a0*/  FFMA.FTZ R196, R196, R9.reuse, -R41 ;  /* 0x00000009c4c47223 */ /* 0x080fe20000010829 */
[----:B------:R-:W-:Y:S01]  /*e1b0*/  FADD.FTZ R4, R34, R11 ;  /* 0x0000000b22047221 */ /* 0x000fe20000010000 */
[----:B------:R-:W-:Y:S01]  /*e1c0*/  FSEL R11, R8, RZ, P2 ;  /* 0x000000ff080b7208 */ /* 0x000fe20001000000 */
[----:B------:R-:W-:Y:S01]  /*e1d0*/  MUFU.EX2 R40, R40 ;  /* 0x0000002800287308 */ /* 0x000fe20000000800 */
[-CC-:B------:R-:W-:Y:S01]  /*e1e0*/  FFMA.FTZ R165, R194, R9.reuse, -R41.reuse ;  /* 0x00000009c2a57223 */ /* 0x180fe20000010829 */
[----:B------:R-:W-:Y:S01]  /*e1f0*/  FADD.FTZ R29, R31, R4 ;  /* 0x000000041f1d7221 */ /* 0x000fe20000010000 */
[-CC-:B------:R-:W-:Y:S01]  /*e200*/  FFMA.FTZ R166, R166, R9.reuse, -R41.reuse ;  /* 0x00000009a6a67223 */ /* 0x180fe20000010829 */
[----:B------:R-:W-:Y:S01]  /*e210*/  FADD.FTZ R4, -R11, R12 ;  /* 0x0000000c0b047221 */ /* 0x000fe20000010100 */
[----:B------:R-:W-:Y:S01]  /*e220*/  FFMA.FTZ R158, R158, R9, -R41 ;  /* 0x000000099e9e7223 */ /* 0x000fe20000010829 */
[----:B------:R-:W-:Y:S01]  /*e230*/  FADD.FTZ R30, R42, R29 ;  /* 0x0000001d2a1e7221 */ /* 0x000fe20000010000 */
[----:B------:R-:W-:-:S02]  /*e240*/  @!P1 VIADD R29, R32, 0x28860 ;  /* 0x00028860201d9836 */ /* 0x000fc40000000000 */
[-C--:B------:R-:W-:Y:S01]  /*e250*/  FMUL.FTZ R4, R4, R9.reuse ;  /* 0x0000000904047220 */ /* 0x080fe20000410000 */
[----:B------:R-:W-:Y:S01]  /*e260*/  MUFU.EX2 R177, R177 ;  /* 0x000000b100b17308 */ /* 0x000fe20000000800 */
[----:B------:R-:W-:Y:S01]  /*e270*/  FADD.FTZ R11, R33, R30 ;  /* 0x0000001e210b7221 */ /* 0x000fe20000010000 */
[-C--:B------:R-:W-:Y:S01]  /*e280*/  FFMA.FTZ R162, R162, R9.reuse, -R41 ;  /* 0x00000009a2a27223 */ /* 0x080fe20000010829 */
[----:B------:R-:W-:Y:S01]  /*e290*/  @!P1 PRMT R29, RZ, 0x654, R29 ;  /* 0x00000654ff1d9816 */ /* 0x000fe2000000001d */
[-C--:B------:R-:W-:Y:S01]  /*e2a0*/  FFMA.FTZ R198, R198, R9.reuse, -R41 ;  /* 0x00000009c6c67223 */ /* 0x080fe20000010829 */
[----:B------:R-:W-:Y:S01]  /*e2b0*/  FADD.FTZ R30, R36, R11 ;  /* 0x0000000b241e7221 */ /* 0x000fe20000010000 */
[-CC-:B------:R-:W-:Y:S01]  /*e2c0*/  FFMA.FTZ R44, R44, R9.reuse, -R41.reuse ;  /* 0x000000092c2c7223 */ /* 0x180fe20000010829 */
[----:B------:R2:W-:Y:S01]  /*e2d0*/  @!P1 SYNCS.ARRIVE.TRANS64.RED.A1T0 RZ, [R29+URZ], RZ ;  /* 0x000000ff1dff99a7 */ /* 0x0005e2000810043f */
[----:B------:R-:W3:Y:S01]  /*e2e0*/  MUFU.EX2 R11, R4 ;  /* 0x00000004000b7308 */ /* 0x000ee20000000800 */
[-CC-:B------:R-:W-:Y:S01]  /*e2f0*/  FFMA.FTZ R46, R46, R9.reuse, -R41.reuse ;  /* 0x000000092e2e7223 */ /* 0x180fe20000010829 */
[-CC-:B------:R-:W-:Y:S01]  /*e300*/  FFMA.FTZ R50, R50, R9.reuse, -R41.reuse ;  /* 0x0000000932327223 */ /* 0x180fe20000010829 */
[-CC-:B------:R-:W-:Y:S01]  /*e310*/  FFMA.FTZ R82, R82, R9.reuse, -R41.reuse ;  /* 0x0000000952527223 */ /* 0x180fe20000010829 */
[-CC-:B------:R-:W-:Y:S01]  /*e320*/  FFMA.FTZ R84, R84, R9.reuse, -R41.reuse ;  /* 0x0000000954547223 */ /* 0x180fe20000010829 */
[----:B------:R-:W-:Y:S01]  /*e330*/  ISETP.GT.AND P2, PT, R6, UR40, PT ;  /* 0x0000002806007c0c */ /* 0x000fe2000bf44270 */
[----:B------:R-:W-:Y:S01]  /*e340*/  UMOV UR59, UR37 ;  /* 0x00000025003b7c82 */ /* 0x000fe20008000000 */
[----:B--2---:R-:W-:Y:S01]  /*e350*/  FADD.FTZ R29, R35, R30 ;  /* 0x0000001e231d7221 */ /* 0x004fe20000010000 */
[----:B------:R-:W2:Y:S01]  /*e360*/  MUFU.EX2 R14, R14 ;  /* 0x0000000e000e7308 */ /* 0x000ea20000000800 */
[-C--:B------:R-:W-:Y:S01]  /*e370*/  FFMA.FTZ R30, R174, R9.reuse, -R41 ;  /* 0x00000009ae1e7223 */ /* 0x080fe20000010829 */
[----:B------:R-:W-:Y:S01]  /*e380*/  F2FP.F16.F32.PACK_AB R182, R15, R182 ;  /* 0x000000b60fb6723e */ /* 0x000fe200000000ff */
[----:B------:R-:W-:Y:S01]  /*e390*/  FADD.FTZ R32, R86, R29 ;  /* 0x0000001d56207221 */ /* 0x000fe20000010000 */
[-CC-:B------:R-:W-:Y:S01]  /*e3a0*/  FFMA.FTZ R29, R156, R9.reuse, -R41.reuse ;  /* 0x000000099c1d7223 */ /* 0x180fe20000010829 */
[----:B------:R-:W-:Y:S01]  /*e3b0*/  F2FP.F16.F32.PACK_AB R176, R21, R176 ;  /* 0x000000b015b0723e */ /* 0x000fe200000000ff */
[----:B------:R-:W-:Y:S01]  /*e3c0*/  FMUL.FTZ R145, R145, R56 ;  /* 0x0000003891917220 */ /* 0x000fe20000410000 */
[----:B-1----:R-:W-:Y:S01]  /*e3d0*/  FADD.FTZ R55, R37, R32 ;  /* 0x0000002025377221 */ /* 0x002fe20000010000 */
[----:B------:R-:W1:Y:S01]  /*e3e0*/  MUFU.EX2 R179, R179 ;  /* 0x000000b300b37308 */ /* 0x000e620000000800 */
[----:B------:R-:W-:Y:S01]  /*e3f0*/  FFMA.FTZ R32, R152, R9, -R41 ;  /* 0x0000000998207223 */ /* 0x000fe20000010829 */
[----:B---3--:R-:W-:Y:S01]  /*e400*/  FMUL.FTZ R90, R90, R11 ;  /* 0x0000000b5a5a7220 */ /* 0x008fe20000410000 */
[----:B------:R-:W-:Y:S01]  /*e410*/  FADD.FTZ R4, R48, R55 ;  /* 0x0000003730047221 */ /* 0x000fe20000010000 */
[-CC-:B------:R-:W-:Y:S01]  /*e420*/  FFMA.FTZ R55, R154, R9.reuse, -R41.reuse ;  /* 0x000000099a377223 */ /* 0x180fe20000010829 */
[----:B------:R-:W-:Y:S01]  /*e430*/  FFMA.FTZ R41, R80, R9, -R41 ;  /* 0x0000000950297223 */ /* 0x000fe20000010829 */
[----:B------:R-:W-:Y:S01]  /*e440*/  FMUL.FTZ R91, R91, R11 ;  /* 0x0000000b5b5b7220 */ /* 0x000fe20000410000 */
[----:B------:R-:W-:Y:S01]  /*e450*/  FADD.FTZ R57, R39, R4 ;  /* 0x0000000427397221 */ /* 0x000fe20000010000 */
[----:B------:R-:W-:Y:S01]  /*e460*/  FFMA.FTZ R4, R11, R3, R60 ;  /* 0x000000030b047223 */ /* 0x000fe2000001003c */
[----:B------:R-:W3:Y:S01]  /*e470*/  MUFU.EX2 R20, R20 ;  /* 0x0000001400147308 */ /* 0x000ee20000000800 */
[-C--:B------:R-:W-:Y:S01]  /*e480*/  FMUL.FTZ R94, R94, R11.reuse ;  /* 0x0000000b5e5e7220 */ /* 0x080fe20000410000 */
[----:B------:R-:W-:Y:S01]  /*e490*/  FADD.FTZ R64, R54, R57 ;  /* 0x0000003936407221 */ /* 0x000fe20000010000 */
[----:B------:R-:W-:Y:S01]  /*e4a0*/  FADD.FTZ R4, R181, R4 ;  /* 0x00000004b5047221 */ /* 0x000fe20000010000 */
[-C--:B------:R-:W-:Y:S01]  /*e4b0*/  FMUL.FTZ R95, R95, R11.reuse ;  /* 0x0000000b5f5f7220 */ /* 0x080fe20000410000 */
[-C--:B------:R-:W-:Y:S01]  /*e4c0*/  FMUL.FTZ R98, R98, R11.reuse ;  /* 0x0000000b62627220 */ /* 0x080fe20000410000 */
[----:B------:R-:W-:Y:S01]  /*e4d0*/  FADD.FTZ R57, R43, R64 ;  /* 0x000000402b397221 */ /* 0x000fe20000010000 */
[----:B------:R-:W-:Y:S01]  /*e4e0*/  FADD.FTZ R3, R183, R4 ;  /* 0x00000004b7037221 */ /* 0x000fe20000010000 */
[----:B------:R-:W4:Y:S01]  /*e4f0*/  MUFU.EX2 R173, R173 ;  /* 0x000000ad00ad7308 */ /* 0x000f220000000800 */
[-C--:B------:R-:W-:Y:S01]  /*e500*/  FMUL.FTZ R99, R99, R11.reuse ;  /* 0x0000000b63637220 */ /* 0x080fe20000410000 */
[----:B------:R-:W-:Y:S01]  /*e510*/  FADD.FTZ R64, R70, R57 ;  /* 0x0000003946407221 */ /* 0x000fe20000010000 */
[----:B------:R-:W-:Y:S01]  /*e520*/  FADD.FTZ R4, R40, R3 ;  /* 0x0000000328047221 */ /* 0x000fe20000010000 */
[-C--:B------:R-:W-:Y:S01]  /*e530*/  FMUL.FTZ R102, R102, R11.reuse ;  /* 0x0000000b66667220 */ /* 0x080fe20000410000 */
[-C--:B------:R-:W-:Y:S01]  /*e540*/  FMUL.FTZ R103, R103, R11.reuse ;  /* 0x0000000b67677220 */ /* 0x080fe20000410000 */
[----:B------:R-:W-:Y:S01]  /*e550*/  FADD.FTZ R13, R45, R64 ;  /* 0x000000402d0d7221 */ /* 0x000fe20000010000 */
[----:B------:R-:W-:Y:S01]  /*e560*/  FADD.FTZ R3, R177, R4 ;  /* 0x00000004b1037221 */ /* 0x000fe20000010000 */
[----:B------:R-:W5:Y:S01]  /*e570*/  MUFU.EX2 R28, R28 ;  /* 0x0000001c001c7308 */ /* 0x000f620000000800 */
[-C--:B------:R-:W-:Y:S01]  /*e580*/  FMUL.FTZ R106, R106, R11.reuse ;  /* 0x0000000b6a6a7220 */ /* 0x080fe20000410000 */
[-C--:B------:R-:W-:Y:S01]  /*e590*/  FMUL.FTZ R107, R107, R11.reuse ;  /* 0x0000000b6b6b7220 */ /* 0x080fe20000410000 */
[----:B--2---:R-:W-:Y:S01]  /*e5a0*/  FADD.FTZ R4, R14, R3 ;  /* 0x000000030e047221 */ /* 0x004fe20000010000 */
[-C--:B------:R-:W-:Y:S01]  /*e5b0*/  FMUL.FTZ R110, R110, R11.reuse ;  /* 0x0000000b6e6e7220 */ /* 0x080fe20000410000 */
[-C--:B------:R-:W-:Y:S01]  /*e5c0*/  FMUL.FTZ R111, R111, R11.reuse ;  /* 0x0000000b6f6f7220 */ /* 0x080fe20000410000 */
[-C--:B------:R-:W-:Y:S01]  /*e5d0*/  FMUL.FTZ R114, R114, R11.reuse ;  /* 0x0000000b72727220 */ /* 0x080fe20000410000 */
[----:B-1----:R-:W-:Y:S01]  /*e5e0*/  FADD.FTZ R3, R179, R4 ;  /* 0x00000004b3037221 */ /* 0x002fe20000010000 */
[----:B------:R1:W-:Y:S01]  /*e5f0*/  MUFU.EX2 R68, R38 ;  /* 0x0000002600447308 */ /* 0x0003e20000000800 */
[-C--:B------:R-:W-:Y:S01]  /*e600*/  FMUL.FTZ R115, R115, R11.reuse ;  /* 0x0000000b73737220 */ /* 0x080fe20000410000 */
[-C--:B------:R-:W-:Y:S01]  /*e610*/  FMUL.FTZ R118, R118, R11.reuse ;  /* 0x0000000b76767220 */ /* 0x080fe20000410000 */
[----:B---3--:R-:W-:Y:S01]  /*e620*/  FADD.FTZ R4, R20, R3 ;  /* 0x0000000314047221 */ /* 0x008fe20000010000 */
[-C--:B------:R-:W-:Y:S01]  /*e630*/  FMUL.FTZ R119, R119, R11.reuse ;  /* 0x0000000b77777220 */ /* 0x080fe20000410000 */
[-C--:B------:R-:W-:Y:S01]  /*e640*/  FMUL.FTZ R122, R122, R11.reuse ;  /* 0x0000000b7a7a7220 */ /* 0x080fe20000410000 */
[-C--:B------:R-:W-:Y:S01]  /*e650*/  FMUL.FTZ R123, R123, R11.reuse ;  /* 0x0000000b7b7b7220 */ /* 0x080fe20000410000 */
[----:B----4-:R-:W-:Y:S01]  /*e660*/  FADD.FTZ R3, R173, R4 ;  /* 0x00000004ad037221 */ /* 0x010fe20000010000 */
[----:B------:R-:W2:Y:S01]  /*e670*/  MUFU.EX2 R175, R175 ;  /* 0x000000af00af7308 */ /* 0x000ea20000000800 */
[----:B-1----:R-:W-:Y:S01]  /*e680*/  FADD.FTZ R38, R72, R13 ;  /* 0x0000000d48267221 */ /* 0x002fe20000010000 */
[-C--:B------:R-:W-:Y:S01]  /*e690*/  FMUL.FTZ R126, R126, R11.reuse ;  /* 0x0000000b7e7e7220 */ /* 0x080fe20000410000 */
[----:B-----5:R-:W-:Y:S01]  /*e6a0*/  FADD.FTZ R4, R28, R3 ;  /* 0x000000031c047221 */ /* 0x020fe20000010000 */
[-C--:B------:R-:W-:Y:S01]  /*e6b0*/  FMUL.FTZ R127, R127, R11.reuse ;  /* 0x0000000b7f7f7220 */ /* 0x080fe20000410000 */
[----:B------:R-:W-:Y:S01]  /*e6c0*/  FADD.FTZ R13, R47, R38 ;  /* 0x000000262f0d7221 */ /* 0x000fe20000010000 */
[-C--:B------:R-:W-:Y:S01]  /*e6d0*/  FMUL.FTZ R130, R130, R11.reuse ;  /* 0x0000000b82827220 */ /* 0x080fe20000410000 */
[-C--:B------:R-:W-:Y:S01]  /*e6e0*/  FMUL.FTZ R131, R131, R11.reuse ;  /* 0x0000000b83837220 */ /* 0x080fe20000410000 */
[----:B------:R-:W1:Y:S01]  /*e6f0*/  MUFU.EX2 R51, R51 ;  /* 0x0000003300337308 */ /* 0x000e620000000800 */
[----:B------:R-:W-:Y:S01]  /*e700*/  FADD.FTZ R34, R66, R13 ;  /* 0x0000000d42227221 */ /* 0x000fe20000010000 */
[-C--:B------:R-:W-:Y:S01]  /*e710*/  FMUL.FTZ R134, R134, R11.reuse ;  /* 0x0000000b86867220 */ /* 0x080fe20000410000 */
[-C--:B------:R-:W-:Y:S01]  /*e720*/  FMUL.FTZ R135, R135, R11.reuse ;  /* 0x0000000b87877220 */ /* 0x080fe20000410000 */
[-C--:B------:R-:W-:Y:S01]  /*e730*/  FMUL.FTZ R138, R138, R11.reuse ;  /* 0x0000000b8a8a7220 */ /* 0x080fe20000410000 */
[----:B------:R-:W-:Y:S01]  /*e740*/  FADD.FTZ R13, R49, R34 ;  /* 0x00000022310d7221 */ /* 0x000fe20000010000 */
[-C--:B------:R-:W-:Y:S01]  /*e750*/  FMUL.FTZ R139, R139, R11.reuse ;  /* 0x0000000b8b8b7220 */ /* 0x080fe20000410000 */
[-C--:B------:R-:W-:Y:S01]  /*e760*/  FMUL.FTZ R142, R142, R11.reuse ;  /* 0x0000000b8e8e7220 */ /* 0x080fe20000410000 */
[----:B------:R-:W3:Y:S01]  /*e770*/  MUFU.EX2 R24, R24 ;  /* 0x0000001800187308 */ /* 0x000ee20000000800 */
[----:B------:R-:W-:Y:S01]  /*e780*/  FADD.FTZ R34, R62, R13 ;  /* 0x0000000d3e227221 */ /* 0x000fe20000010000 */
[----:B--2---:R-:W-:Y:S01]  /*e790*/  FADD.FTZ R3, R175, R4 ;  /* 0x00000004af037221 */ /* 0x004fe20000010000 */
[-C--:B------:R-:W-:Y:S01]  /*e7a0*/  FMUL.FTZ R143, R143, R11.reuse ;  /* 0x0000000b8f8f7220 */ /* 0x080fe20000410000 */
[-C--:B------:R-:W-:Y:S01]  /*e7b0*/  FMUL.FTZ R146, R146, R11.reuse ;  /* 0x0000000b92927220 */ /* 0x080fe20000410000 */
[-C--:B------:R-:W-:Y:S01]  /*e7c0*/  FMUL.FTZ R147, R147, R11.reuse ;  /* 0x0000000b93937220 */ /* 0x080fe20000410000 */
[-C--:B------:R-:W-:Y:S01]  /*e7d0*/  FMUL.FTZ R150, R150, R11.reuse ;  /* 0x0000000b96967220 */ /* 0x080fe20000410000 */
[----:B------:R-:W-:Y:S01]  /*e7e0*/  FMUL.FTZ R151, R151, R11 ;  /* 0x0000000b97977220 */ /* 0x000fe20000410000 */
[----:B------:R-:W2:Y:S01]  /*e7f0*/  MUFU.EX2 R58, R58 ;  /* 0x0000003a003a7308 */ /* 0x000ea20000000800 */
[----:B-1----:R-:W-:Y:S01]  /*e800*/  FADD.FTZ R13, R51, R34 ;  /* 0x00000022330d7221 */ /* 0x002fe20000010000 */
[----:B------:R-:W-:Y:S01]  /*e810*/  F2FP.F16.F32.PACK_AB R178, R25, R178 ;  /* 0x000000b219b2723e */ /* 0x000fe200000000ff */
[-C--:B------:R-:W-:Y:S01]  /*e820*/  FMUL.FTZ R148, R148, R56.reuse ;  /* 0x0000003894947220 */ /* 0x080fe20000410000 */
[----:B------:R-:W-:Y:S01]  /*e830*/  F2FP.F16.F32.PACK_AB R174, R42, R31 ;  /* 0x0000001f2aae723e */ /* 0x000fe200000000ff */
[----:B------:R-:W-:Y:S01]  /*e840*/  FMUL.FTZ R149, R149, R56 ;  /* 0x0000003895957220 */ /* 0x000fe20000410000 */
[----:B------:R-:W-:Y:S01]  /*e850*/  F2FP.F16.F32.PACK_AB R168, R36, R33 ;  /* 0x0000002124a8723e */ /* 0x000fe200000000ff */
[----:B------:R-:W-:Y:S01]  /*e860*/  VIADD R6, R6, 0xffffffff ;  /* 0xffffffff06067836 */ /* 0x000fe20000000000 */
[----:B------:R-:W1:Y:S01]  /*e870*/  MUFU.EX2 R169, R169 ;  /* 0x000000a900a97308 */ /* 0x000e620000000800 */
[----:B---3--:R-:W-:Y:S01]  /*e880*/  FADD.FTZ R4, R24, R3 ;  /* 0x0000000318047221 */ /* 0x008fe20000010000 */
[----:B------:R-:W-:Y:S01]  /*e890*/  F2FP.F16.F32.PACK_AB R170, R86, R35 ;  /* 0x0000002356aa723e */ /* 0x000fe200000000ff */
[----:B------:R-:W-:Y:S01]  /*e8a0*/  IMAD.MOV.U32 R11, RZ, RZ, R7 ;  /* 0x000000ffff0b7224 */ /* 0x000fe200078e0007 */
[----:B------:R-:W-:-:S02]  /*e8b0*/  F2FP.F16.F32.PACK_AB R164, R48, R37 ;  /* 0x0000002530a4723e */ /* 0x000fc400000000ff */
[----:B------:R-:W-:Y:S02]  /*e8c0*/  F2FP.F16.F32.PACK_AB R160, R70, R43 ;  /* 0x0000002b46a0723e */ /* 0x000fe400000000ff */
[----:B------:R-:W3:Y:S01]  /*e8d0*/  MUFU.EX2 R26, R26 ;  /* 0x0000001a001a7308 */ /* 0x000ee20000000800 */
[----:B--2---:R-:W-:Y:S01]  /*e8e0*/  FADD.FTZ R34, R58, R13 ;  /* 0x0000000d3a227221 */ /* 0x004fe20000010000 */
[----:B------:R-:W-:Y:S02]  /*e8f0*/  F2FP.F16.F32.PACK_AB R156, R66, R47 ;  /* 0x0000002f429c723e */ /* 0x000fe400000000ff */
[----:B------:R-:W-:Y:S01]  /*e900*/  F2FP.F16.F32.PACK_AB R152, R58, R51 ;  /* 0x000000333a98723e */ /* 0x000fe200000000ff */
[----:B------:R-:W-:Y:S01]  /*e910*/  FADD.FTZ R13, R53, R34 ;  /* 0x00000022350d7221 */ /* 0x000fe20000010000 */
[C---:B------:R-:W-:Y:S02]  /*e920*/  F2FP.F16.F32.PACK_AB R154, R52.reuse, R53 ;  /* 0x00000035349a723e */ /* 0x040fe400000000ff */
[----:B------:R-:W2:Y:S01]  /*e930*/  MUFU.EX2 R171, R171 ;  /* 0x000000ab00ab7308 */ /* 0x000ea20000000800 */
[----:B-1----:R-:W-:Y:S01]  /*e940*/  FADD.FTZ R3, R169, R4 ;  /* 0x00000004a9037221 */ /* 0x002fe20000010000 */
[----:B------:R-:W-:Y:S01]  /*e950*/  FADD.FTZ R4, R52, R13 ;  /* 0x0000000d34047221 */ /* 0x000fe20000010000 */
[----:B------:R-:W-:-:S02]  /*e960*/  F2FP.F16.F32.PACK_AB R181, R181, R60 ;  /* 0x0000003cb5b5723e */ /* 0x000fc400000000ff */
[----:B------:R-:W-:Y:S02]  /*e970*/  F2FP.F16.F32.PACK_AB R183, R40, R183 ;  /* 0x000000b728b7723e */ /* 0x000fe400000000ff */
[----:B------:R-:W-:Y:S01]  /*e980*/  F2FP.F16.F32.PACK_AB R177, R14, R177 ;  /* 0x000000b10eb1723e */ /* 0x000fe200000000ff */
[----:B------:R-:W1:Y:S01]  /*e990*/  MUFU.EX2 R12, R196 ;  /* 0x000000c4000c7308 */ /* 0x000e620000000800 */
[----:B---3--:R-:W-:Y:S01]  /*e9a0*/  FADD.FTZ R34, R26, R3 ;  /* 0x000000031a227221 */ /* 0x008fe20000010000 */
[----:B------:R-:W-:Y:S02]  /*e9b0*/  F2FP.F16.F32.PACK_AB R179, R20, R179 ;  /* 0x000000b314b3723e */ /* 0x000fe400000000ff */
[----:B------:R-:W-:Y:S02]  /*e9c0*/  F2FP.F16.F32.PACK_AB R173, R28, R173 ;  /* 0x000000ad1cad723e */ /* 0x000fe400000000ff */
[----:B------:R-:W-:Y:S02]  /*e9d0*/  F2FP.F16.F32.PACK_AB R175, R24, R175 ;  /* 0x000000af18af723e */ /* 0x000fe400000000ff */
[----:B------:R-:W3:Y:S01]  /*e9e0*/  MUFU.EX2 R165, R165 ;  /* 0x000000a500a57308 */ /* 0x000ee20000000800 */
[----:B--2---:R-:W-:Y:S01]  /*e9f0*/  FADD.FTZ R3, R171, R34 ;  /* 0x00000022ab037221 */ /* 0x004fe20000010000 */
[----:B------:R-:W-:-:S06]  /*ea00*/  F2FP.F16.F32.PACK_AB R169, R26, R169 ;  /* 0x000000a91aa9723e */ /* 0x000fcc00000000ff */
[----:B------:R-:W2:Y:S01]  /*ea10*/  MUFU.EX2 R30, R30 ;  /* 0x0000001e001e7308 */ /* 0x000ea20000000800 */
[C---:B-1----:R-:W-:Y:S01]  /*ea20*/  FADD.FTZ R34, R12.reuse, R3 ;  /* 0x000000030c227221 */ /* 0x042fe20000010000 */
[----:B------:R-:W-:Y:S01]  /*ea30*/  F2FP.F16.F32.PACK_AB R171, R12, R171 ;  /* 0x000000ab0cab723e */ /* 0x000fe200000000ff */
[----:B------:R-:W-:-:S05]  /*ea40*/  IMAD.MOV.U32 R12, RZ, RZ, R8 ;  /* 0x000000ffff0c7224 */ /* 0x000fca00078e0008 */
[----:B------:R1:W4:Y:S01]  /*ea50*/  MUFU.EX2 R167, R166 ;  /* 0x000000a600a77308 */ /* 0x0003220000000800 */
[----:B---3--:R-:W-:-:S07]  /*ea60*/  FADD.FTZ R3, R165, R34 ;  /* 0x00000022a5037221 */ /* 0x008fce0000010000 */
[----:B------:R3:W5:Y:S01]  /*ea70*/  MUFU.EX2 R64, R158 ;  /* 0x0000009e00407308 */ /* 0x0007620000000800 */
[----:B--2---:R-:W-:Y:S01]  /*ea80*/  FADD.FTZ R3, R30, R3 ;  /* 0x000000031e037221 */ /* 0x004fe20000010000 */
[----:B-1----:R-:W-:Y:S02]  /*ea90*/  F2FP.F16.F32.PACK_AB R166, R54, R39 ;  /* 0x0000002736a6723e */ /* 0x002fe400000000ff */
[----:B------:R-:W-:Y:S01]  /*eaa0*/  F2FP.F16.F32.PACK_AB R165, R30, R165 ;  /* 0x000000a51ea5723e */ /* 0x000fe200000000ff */
[----:B------:R-:W-:-:S03]  /*eab0*/  FADD.FTZ R3, R68, R3 ;  /* 0x0000000344037221 */ /* 0x000fc60000010000 */
[----:B------:R1:W2:Y:S01]  /*eac0*/  MUFU.EX2 R161, R162 ;  /* 0x000000a200a17308 */ /* 0x0002a20000000800 */
[C---:B----4-:R-:W-:Y:S01]  /*ead0*/  FADD.FTZ R3, R167.reuse, R3 ;  /* 0x00000003a7037221 */ /* 0x050fe20000010000 */
[----:B---3--:R-:W-:Y:S02]  /*eae0*/  F2FP.F16.F32.PACK_AB R158, R62, R49 ;  /* 0x000000313e9e723e */ /* 0x008fe400000000ff */
[----:B------:R-:W-:-:S04]  /*eaf0*/  F2FP.F16.F32.PACK_AB R167, R167, R68 ;  /* 0x00000044a7a7723e */ /* 0x000fc800000000ff */
[----:B------:R-:W3:Y:S01]  /*eb00*/  MUFU.EX2 R198, R198 ;  /* 0x000000c600c67308 */ /* 0x000ee20000000800 */
[----:B-----5:R-:W-:Y:S01]  /*eb10*/  FADD.FTZ R3, R64, R3 ;  /* 0x0000000340037221 */ /* 0x020fe20000010000 */
[----:B-1----:R-:W-:-:S06]  /*eb20*/  F2FP.F16.F32.PACK_AB R162, R72, R45 ;  /* 0x0000002d48a2723e */ /* 0x002fcc00000000ff */
        /* <DEDUP_REMOVED lines=22> */
[----:B------:R-:W-:-:S03]  /*ec90*/  F2FP.F16.F32.PACK_AB R153, R82, R50 ;  /* 0x000000325299723e */ /* 0x000fc600000000ff */
[----:B--2---:R-:W-:-:S04]  /*eca0*/  FADD.FTZ R3, R84, R3 ;  /* 0x0000000354037221 */ /* 0x004fc80000010000 */
[C---:B---3--:R-:W-:Y:S01]  /*ecb0*/  FADD.FTZ R3, R41.reuse, R3 ;  /* 0x0000000329037221 */ /* 0x048fe20000010000 */
[----:B------:R-:W-:Y:S01]  /*ecc0*/  F2FP.F16.F32.PACK_AB R155, R41, R84 ;  /* 0x00000054299b723e */ /* 0x000fe200000000ff */
[----:B------:R-:W-:Y:S06]  /*ecd0*/  @P2 BRA `(.L_x_6465) ;  /* 0xffffffc800142947 */ /* 0x000fec000383ffff */
.L_x_6448:
[----:B------:R-:W-:Y:S06]  /*ece0*/  BAR.ARV 0x8, 0x120 ;  /* 0x0204800000007b1d */ /* 0x000fec0000002000 */
[----:B------:R-:W-:Y:S05]  /*ecf0*/  @!P0 BRA `(.L_x_6466) ;  /* 0x0000000000048947 */ /* 0x000fea0003800000 */
[----:B------:R-:W-:Y:S01]  /*ed00*/  BPT.TRAP 0x1 ;  /* 0x000000040000795c */ /* 0x000fe20000300000 */
.L_x_6466:
[----:B------:R-:W-:Y:S01]  /*ed10*/  ULEA UR5, UR37, UR39, 0x3 ;  /* 0x0000002725057291 */ /* 0x000fe2000f8e183f */
[----:B------:R-:W-:-:S05]  /*ed20*/  IMAD.U32 R0, RZ, RZ, UR36 ;  /* 0x00000024ff007e24 */ /* 0x000fca000f8e00ff */
[----:B------:R-:W-:-:S04]  /*ed30*/  SHF.L.U32 R0, R0, 0x1f, RZ ;  /* 0x0000001f00007819 */ /* 0x000fc800000006ff */
[----:B------:R1:W2:Y:S01]  /*ed40*/  SYNCS.PHASECHK.TRANS64.TRYWAIT P2, [UR5+0x28850], R0 ;  /* 0x02885000ff0075a7 */ /* 0x0002a20008040145 */
[----:B------:R-:W-:Y:S05]  /*ed50*/  @!P0 BRA `(.L_x_6467) ;  /* 0x0000000000048947 */ /* 0x000fea0003800000 */
[----:B------:R-:W-:Y:S01]  /*ed60*/  BPT.TRAP 0x1 ;  /* 0x000000040000795c */ /* 0x000fe20000300000 */
.L_x_6467:
[----:B--2---:R-:W-:Y:S05]  /*ed70*/  @P2 BRA `(.L_x_6468) ;  /* 0x0000000000082947 */ /* 0x004fea0003800000 */
[----:B------:R-:W2:Y:S02]  /*ed80*/  SYNCS.PHASECHK.TRANS64.TRYWAIT P0, [UR5+0x28850], R0 ;  /* 0x02885000ff0075a7 */ /* 0x000ea40008000145 */
[----:B--2---:R-:W-:Y:S05]  /*ed90*/  @!P0 BRA `(.L_x_6469) ;  /* 0x00000050000c8947 */ /* 0x004fea0003800000 */
.L_x_6468:
[----:B------:R-:W-:Y:S01]  /*eda0*/  UIADD3 UR39, UR39, 0x400, URZ ;  /* 0x0000040027277890 */ /* 0x000fe2000fffe03f */
[----:B------:R-:W-:Y:S01]  /*edb0*/  WARPGROUP.ARRIVE ;  /* 0x00000000000079c5 */ /* 0x000fe20000000000 */
[----:B------:R-:W-:Y:S01]  /*edc0*/  UMOV UR7, 0x40000040 ;  /* 0x4000004000077882 */ /* 0x000fe20000000000 */
[----:B--2---:R-:W2:Y:S01]  /*edd0*/  SHFL.BFLY PT, R5, R4, 0x2, 0x1f ;  /* 0x0c401f0004057f89 */ /* 0x004ea200000e0000 */
[----:B------:R-:W-:Y:S01]  /*ede0*/  USHF.R.U32.HI UR39, URZ, 0x4, UR39 ;  /* 0x000000043f277899 */ /* 0x000fe20008011627 */
[----:B------:R-:W-:Y:S01]  /*edf0*/  IMAD.U32 R15, RZ, RZ, UR5 ;  /* 0x00000005ff0f7e24 */ /* 0x000fe2000f8e00ff */
[----:B------:R-:W-:Y:S01]  /*ee00*/  UIADD3 UR46, UR46, 0x1, URZ ;  /* 0x000000012e2e7890 */ /* 0x000fe2000fffe03f */
[----:B-1----:R-:W1:Y:S01]  /*ee10*/  SHFL.BFLY PT, R0, R3, 0x2, 0x1f ;  /* 0x0c401f0003007f89 */ /* 0x002e6200000e0000 */
[----:B------:R-:W-:-:S04]  /*ee20*/  ULOP3.LUT UR39, UR39, 0x3fff, URZ, 0xc0, !UPT ;  /* 0x00003fff27277892 */ /* 0x000fc8000f8ec03f */
[----:B------:R-:W-:-:S04]  /*ee30*/  ULOP3.LUT UR4, UR39, 0x4000000, URZ, 0xfc, !UPT ;  /* 0x0400000027047892 */ /* 0x000fc8000f8efc3f */
[----:B------:R-:W-:Y:S02]  /*ee40*/  ULEA UR4, UR37, UR4, 0xb ;  /* 0x0000000425047291 */ /* 0x000fe4000f8e583f */
[----:B------:R-:W-:-:S04]  /*ee50*/  UIADD3 UR37, UR37, 0x1, URZ ;  /* 0x0000000125257890 */ /* 0x000fc8000fffe03f */
[----:B------:R-:W-:Y:S01]  /*ee60*/  UISETP.NE.AND UP0, UPT, UR37, 0x2, UPT ;  /* 0x000000022500788c */ /* 0x000fe2000bf05270 */
[----:B------:R-:W-:Y:S02]  /*ee70*/  UMOV UR6, UR4 ;  /* 0x0000000400067c82 */ /* 0x000fe40008000000 */
[----:B------:R-:W-:Y:S01]  /*ee80*/  HGMMA.64x128x16.F32 R88, R180, gdesc[UR4].tnspB, R88, gsb0 ;  /* 0x41e00004b4587df0 */ /* 0x000fe20008000858 */
[----:B------:R-:W-:Y:S01]  /*ee90*/  UIADD3 UR6, UR4, 0x80, URZ ;  /* 0x0000008004067890 */ /* 0x000fe2000fffe03f */
[----:B--2---:R-:W-:Y:S01]  /*eea0*/  FADD.FTZ R5, R5, R4 ;  /* 0x0000000405057221 */ /* 0x004fe20000010000 */
[----:B------:R-:W-:Y:S01]  /*eeb0*/  UMOV UR7, 0x40000040 ;  /* 0x4000004000077882 */ /* 0x000fe20000000000 */
[----:B------:R-:W-:Y:S02]  /*eec0*/  IMAD.MOV.U32 R4, RZ, RZ, RZ ;  /* 0x000000ffff047224 */ /* 0x000fe400078e00ff */
[----:B-1----:R-:W-:Y:S01]  /*eed0*/  FADD.FTZ R2, R0, R3 ;  /* 0x0000000300027221 */ /* 0x002fe20000010000 */
[----:B------:R-:W-:Y:S01]  /*eee0*/  USEL UR37, UR37, URZ, UP0 ;  /* 0x0000003f25257287 */ /* 0x000fe20008000000 */
[----:B------:R-:W1:Y:S04]  /*eef0*/  SHFL.BFLY PT, R0, R5, 0x1, 0x1f ;  /* 0x0c201f0005007f89 */ /* 0x000e6800000e0000 */
[----:B------:R-:W2:Y:S01]  /*ef00*/  SHFL.BFLY PT, R11, R2, 0x1, 0x1f ;  /* 0x0c201f00020b7f89 */ /* 0x000ea200000e0000 */
[----:B-1----:R-:W-:Y:S01]  /*ef10*/  FADD.FTZ R13, R5, R0 ;  /* 0x00000000050d7221 */ /* 0x002fe20000010000 */
[----:B------:R-:W-:-:S02]  /*ef20*/  IMAD.MOV.U32 R0, RZ, RZ, -0x800000 ;  /* 0xff800000ff007424 */ /* 0x000fc400078e00ff */
[----:B--2---:R-:W-:Y:S02]  /*ef30*/  FADD.FTZ R14, R2, R11 ;  /* 0x0000000b020e7221 */ /* 0x004fe40000010000 */
[----:B------:R-:W-:Y:S01]  /*ef40*/  FSETP.NE.FTZ.AND P0, PT, R13, RZ, PT ;  /* 0x000000ff0d00720b */ /* 0x000fe20003f15000 */
[----:B------:R-:W-:Y:S02]  /*ef50*/  IMAD.MOV.U32 R11, RZ, RZ, RZ ;  /* 0x000000ffff0b7224 */ /* 0x000fe400078e00ff */
[----:B------:R-:W-:Y:S01]  /*ef60*/  IMAD.MOV.U32 R2, RZ, RZ, -0x800000 ;  /* 0xff800000ff027424 */ /* 0x000fe200078e00ff */
[----:B------:R-:W-:-:S09]  /*ef70*/  FSETP.NE.FTZ.AND P2, PT, R14, RZ, PT ;  /* 0x000000ff0e00720b */ /* 0x000fd20003f55000 */
[C---:B------:R-:W-:Y:S01]  /*ef80*/  @P0 FMUL.FTZ R6, R9.reuse, 0.69314718246459960938 ;  /* 0x3f31721809060820 */ /* 0x040fe20000410000 */
[----:B------:R-:W1:Y:S03]  /*ef90*/  @P0 MUFU.LG2 R10, R13 ;  /* 0x0000000d000a0308 */ /* 0x000e660000000c00 */
[----:B------:R-:W-:Y:S01]  /*efa0*/  @P2 FMUL.FTZ R20, R9, 0.69314718246459960938 ;  /* 0x3f31721809142820 */ /* 0x000fe20000410000 */
[----:B------:R-:W-:-:S04]  /*efb0*/  @!P1 VIADD R9, R15, 0x28860 ;  /* 0x000288600f099836 */ /* 0x000fc80000000000 */
[----:B------:R-:W2:Y:S01]  /*efc0*/  @P2 MUFU.LG2 R12, R14 ;  /* 0x0000000e000c2308 */ /* 0x000ea20000000c00 */
[----:B------:R-:W-:-:S07]  /*efd0*/  @!P1 PRMT R9, RZ, 0x654, R9 ;  /* 0x00000654ff099816 */ /* 0x000fce0000000009 */
[----:B------:R-:W3:Y:S01]  /*efe0*/  @P0 MUFU.RCP R4, R13 ;  /* 0x0000000d00040308 */ /* 0x000ee20000001000 */
[----:B-1----:R-:W-:-:S04]  /*eff0*/  @P0 FMUL.FTZ R3, R10, 0.69314718246459960938 ;  /* 0x3f3172180a030820 */ /* 0x002fc80000410000 */
[----:B------:R-:W-:Y:S01]  /*f000*/  @P0 FFMA.FTZ R2, R6, R7, R3 ;  /* 0x0000000706020223 */ /* 0x000fe20000010003 */
[----:B------:R-:W-:Y:S02]  /*f010*/  PLOP3.LUT P0, PT, PT, PT, PT, 0x8, 0x0 ;  /* 0x000000000000781c */ /* 0x000fe40003f0e170 */
[----:B------:R-:W1:Y:S01]  /*f020*/  @P2 MUFU.RCP R11, R14 ;  /* 0x0000000e000b2308 */ /* 0x000e620000001000 */
        /* <DEDUP_REMOVED lines=33> */
[----:B------:R-:W-:-:S04]  /*f240*/  USEL UR4, URZ, 0x1, UP0 ;  /* 0x000000013f047887 */ /* 0x000fc80008000000 */
[----:B------:R-:W-:Y:S01]  /*f250*/  ULOP3.LUT UR36, UR36, UR4, URZ, 0x3c, !UPT ;  /* 0x0000000424247292 */ /* 0x000fe2000f8e3c3f */
[----:B------:R-:W-:Y:S02]  /*f260*/  WARPGROUP.DEPBAR.LE gsb0, 0x0 ;  /* 0x00008000000079c5 */ /* 0x000fe40000010000 */
[----:B------:R-:W-:-:S06]  /*f270*/  WARPGROUP.ARRIVE ;  /* 0x00000000000079c5 */ /* 0x000fcc0000000000 */
[----:B------:R-:W-:Y:S03]  /*f280*/  HGMMA.64x128x16.F32 R88, R152, gdesc[UR4].tnspB, R88, gsb0 ;  /* 0x41e0000498587df0 */ /* 0x000fe60008000858 */
[----:B------:R-:W-:Y:S02]  /*f290*/  WARPGROUP.DEPBAR.LE gsb0, 0x0 ;  /* 0x00008000000079c5 */ /* 0x000fe40000010000 */
[----:B------:R2:W-:Y:S01]  /*f2a0*/  @!P1 SYNCS.ARRIVE.TRANS64.RED.A1T0 RZ, [R9+URZ], RZ ;  /* 0x000000ff09ff99a7 */ /* 0x0005e2000810043f */
[-C--:B---3--:R-:W-:Y:S01]  /*f2b0*/  FMUL.FTZ R8, R88, R4.reuse ;  /* 0x0000000458087220 */ /* 0x088fe20000410000 */
        /* <DEDUP_REMOVED lines=63> */
.L_x_6399:
        /* <DEDUP_REMOVED lines=11> */
[----:B------:R-:W-:Y:S01]  /*f760*/  BAR.SYNC.DEFER_BLOCKING 0x1, 0x100 ;  /* 0x0044000000007b1d */ /* 0x000fe20000010000 */
[----:B------:R-:W-:Y:S01]  /*f770*/  LOP3.LUT R26, R27, 0x380, RZ, 0xc0, !PT ;  /* 0x000003801b1a7812 */ /* 0x000fe200078ec0ff */
[----:B------:R-:W-:Y:S01]  /*f780*/  VIADD R4, R31, 0x8 ;  /* 0x000000081f047836 */ /* 0x000fe20000000000 */
[C---:B------:R-:W-:Y:S01]  /*f790*/  IADD3 R15, P4, R18.reuse, 0x4000, RZ ;  /* 0x00004000120f7810 */ /* 0x040fe20007f9e0ff */
[----:B------:R-:W-:Y:S01]  /*f7a0*/  USHF.R.S32.HI UR5, URZ, 0x1f, UR43 ;  /* 0x0000001f3f057899 */ /* 0x000fe2000801142b */
[----:B------:R-:W-:-:S03]  /*f7b0*/  LOP3.LUT R5, R18, 0x380, RZ, 0xc0, !PT ;  /* 0x0000038012057812 */ /* 0x000fc600078ec0ff */
[----:B------:R-:W1:Y:S01]  /*f7c0*/  LDC.64 R32, c[0x0][0xb78] ;  /* 0x0002de00ff207b82 */ /* 0x000e620000000a00 */
[----:B------:R-:W-:Y:S01]  /*f7d0*/  SHF.R.U64 R26, R26, 0x3, RZ ;  /* 0x000000031a1a7819 */ /* 0x000fe200000012ff */
[----:B------:R-:W-:Y:S01]  /*f7e0*/  ULDC UR10, c[0x0][0xa88] ;  /* 0x0002a200000a7ab9 */ /* 0x000fe20000000800 */
[----:B------:R-:W-:Y:S01]  /*f7f0*/  LOP3.LUT R24, R25, 0x380, RZ, 0xc0, !PT ;  /* 0x0000038019187812 */ /* 0x000fe200078ec0ff */
[----:B------:R-:W-:Y:S01]  /*f800*/  ULDC.64 UR8, c[0x0][0xb70] ;  /* 0x0002dc0000087ab9 */ /* 0x000fe20000000a00 */
[----:B------:R-:W-:Y:S01]  /*f810*/  LOP3.LUT P0, RZ, R186, 0x3, RZ, 0xc0, !PT ;  /* 0x00000003baff7812 */ /* 0x000fe2000780c0ff */
[----:B------:R-:W-:Y:S01]  /*f820*/  UIMAD UR5, UR5, UR8, URZ ;  /* 0x00000008050572a4 */ /* 0x000fe2000f8e023f */
[----:B------:R-:W-:Y:S01]  /*f830*/  LOP3.LUT R14, R15, 0x380, RZ, 0xc0, !PT ;  /* 0x000003800f0e7812 */ /* 0x000fe200078ec0ff */
[----:B------:R-:W-:Y:S01]  /*f840*/  UIMAD.WIDE.U32 UR6, UR43, UR8, URZ ;  /* 0x000000082b0672a5 */ /* 0x000fe2000f8e003f */
[----:B------:R-:W-:Y:S01]  /*f850*/  SHF.R.U64 R5, R5, 0x3, RZ ;  /* 0x0000000305057819 */ /* 0x000fe200000012ff */
[----:B------:R-:W-:Y:S01]  /*f860*/  UIMAD UR5, UR43, UR9, UR5 ;  /* 0x000000092b0572a4 */ /* 0x000fe2000f8e0205 */
[----:B------:R-:W-:Y:S01]  /*f870*/  LOP3.LUT R26, R26, R27, RZ, 0x3c, !PT ;  /* 0x0000001b1a1a7212 */ /* 0x000fe200078e3cff */
[----:B------:R-:W-:Y:S01]  /*f880*/  IMAD.X R27, RZ, RZ, R19, P2 ;  /* 0x000000ffff1b7224 */ /* 0x000fe200010e0613 */
[----:B------:R-:W-:Y:S01]  /*f890*/  SHF.R.U64 R24, R24, 0x3, RZ ;  /* 0x0000000318187819 */ /* 0x000fe200000012ff */
[----:B------:R-:W-:Y:S01]  /*f8a0*/  USHF.R.S32.HI UR8, URZ, 0x1f, UR44 ;  /* 0x0000001f3f087899 */ /* 0x000fe2000801142c */
[----:B------:R-:W-:Y:S01]  /*f8b0*/  IADD3 R11, P2, R18, 0x4040, RZ ;  /* 0x00004040120b7810 */ /* 0x000fe20007f5e0ff */
[----:B------:R-:W-:Y:S01]  /*f8c0*/  UIADD3 UR5, UR7, UR5, URZ ;  /* 0x0000000507057290 */ /* 0x000fe2000fffe03f */
[----:B------:R-:W-:-:S02]  /*f8d0*/  ISETP.GE.OR P1, PT, R4, UR10, P0 ;  /* 0x0000000a04007c0c */ /* 0x000fc40008726670 */
[----:B------:R-:W-:Y:S02]  /*f8e0*/  SHF.R.U64 R14, R14, 0x3, RZ ;  /* 0x000000030e0e7819 */ /* 0x000fe400000012ff */
[----:B------:R-:W-:Y:S02]  /*f8f0*/  IADD3 R21, P5, R18, 0x60, RZ ;  /* 0x0000006012157810 */ /* 0x000fe40007fbe0ff */
[----:B------:R-:W-:Y:S01]  /*f900*/  LOP3.LUT R4, R5, R18, RZ, 0x3c, !PT ;  /* 0x0000001205047212 */ /* 0x000fe200078e3cff */
[--C-:B------:R-:W-:Y:S01]  /*f910*/  IMAD.MOV.U32 R5, RZ, RZ, R19.reuse ;  /* 0x000000ffff057224 */ /* 0x100fe200078e0013 */
[----:B------:R-:W-:Y:S01]  /*f920*/  LOP3.LUT R24, R24, R25, RZ, 0x3c, !PT ;  /* 0x0000001918187212 */ /* 0x000fe200078e3cff */
[----:B------:R-:W-:Y:S01]  /*f930*/  IMAD.X R25, RZ, RZ, R19, P6 ;  /* 0x000000ffff197224 */ /* 0x000fe200030e0613 */
[----:B------:R-:W-:Y:S02]  /*f940*/  LOP3.LUT R10, R11, 0x380, RZ, 0xc0, !PT ;  /* 0x000003800b0a7812 */ /* 0x000fe400078ec0ff */
[----:B------:R-:W-:-:S02]  /*f950*/  LOP3.LUT R14, R14, R15, RZ, 0x3c, !PT ;  /* 0x0000000f0e0e7212 */ /* 0x000fc400078e3cff */
[----:B------:R-:W-:Y:S02]  /*f960*/  LOP3.LUT R20, R21, 0x380, RZ, 0xc0, !PT ;  /* 0x0000038015147812 */ /* 0x000fe400078ec0ff */
[C---:B------:R-:W-:Y:S02]  /*f970*/  IADD3 R13, P3, R18.reuse, 0x4020, RZ ;  /* 0x00004020120d7810 */ /* 0x040fe40007f7e0ff */
[----:B------:R-:W-:Y:S02]  /*f980*/  IADD3 R15, P6, R18, 0x4060, RZ ;  /* 0x00004060120f7810 */ /* 0x000fe40007fde0ff */
[----:B------:R-:W-:Y:S02]  /*f990*/  MOV R9, R4 ;  /* 0x0000000400097202 */ /* 0x000fe40000000f00 */
[----:B------:R-:W-:Y:S02]  /*f9a0*/  SHF.R.U64 R10, R10, 0x3, RZ ;  /* 0x000000030a0a7819 */ /* 0x000fe400000012ff */
[----:B------:R-:W-:-:S02]  /*f9b0*/  F2FP.F16.F32.PACK_AB R4, R89, R8 ;  /* 0x000000085904723e */ /* 0x000fc400000000ff */
[----:B------:R-:W-:Y:S02]  /*f9c0*/  SHF.R.U64 R20, R20, 0x3, RZ ;  /* 0x0000000314147819 */ /* 0x000fe400000012ff */
[----:B------:R-:W-:Y:S02]  /*f9d0*/  LOP3.LUT R12, R13, 0x380, RZ, 0xc0, !PT ;  /* 0x000003800d0c7812 */ /* 0x000fe400078ec0ff */
[----:B------:R-:W-:Y:S02]  /*f9e0*/  LOP3.LUT R8, R15, 0x380, RZ, 0xc0, !PT ;  /* 0x000003800f087812 */ /* 0x000fe400078ec0ff */
[----:B------:R-:W-:Y:S02]  /*f9f0*/  F2FP.F16.F32.PACK_AB R5, R91, R90 ;  /* 0x0000005a5b05723e */ /* 0x000fe400000000ff */
[----:B------:R-:W-:Y:S02]  /*fa00*/  F2FP.F16.F32.PACK_AB R6, R6, R3 ;  /* 0x000000030606723e */ /* 0x000fe400000000ff */
[----:B------:R-:W-:-:S02]  /*fa10*/  F2FP.F16.F32.PACK_AB R7, R7, R94 ;  /* 0x0000005e0707723e */ /* 0x000fc400000000ff */
[----:B------:R-:W-:Y:S01]  /*fa20*/  LOP3.LUT R10, R10, R11, RZ, 0x3c, !PT ;  /* 0x0000000b0a0a7212 */ /* 0x000fe200078e3cff */
[--C-:B------:R-:W-:Y:S01]  /*fa30*/  IMAD.X R11, RZ, RZ, R19.reuse, P2 ;  /* 0x000000ffff0b7224 */ /* 0x100fe200010e0613 */
[----:B------:R-:W-:Y:S01]  /*fa40*/  LOP3.LUT R20, R20, R21, RZ, 0x3c, !PT ;  /* 0x0000001514147212 */ /* 0x000fe200078e3cff */
[--C-:B------:R-:W-:Y:S01]  /*fa50*/  IMAD.X R21, RZ, RZ, R19.reuse, P5 ;  /* 0x000000ffff157224 */ /* 0x100fe200028e0613 */
[----:B------:R-:W-:Y:S01]  /*fa60*/  SHF.R.U64 R12, R12, 0x3, RZ ;  /* 0x000000030c0c7819 */ /* 0x000fe200000012ff */
[----:B------:R2:W-:Y:S01]  /*fa70*/  STSM.16.M88.4 [R9], R4 ;  /* 0x0000000409007844 */ /* 0x0005e20000000200 */
[----:B------:R-:W-:Y:S02]  /*fa80*/  SHF.R.U64 R8, R8, 0x3, RZ ;  /* 0x0000000308087819 */ /* 0x000fe400000012ff */
[----:B------:R-:W-:Y:S02]  /*fa90*/  MOV R28, R24 ;  /* 0x00000018001c7202 */ /* 0x000fe40000000f00 */
[----:B------:R-:W-:Y:S01]  /*faa0*/  LOP3.LUT R12, R12, R13, RZ, 0x3c, !PT ;  /* 0x0000000d0c0c7212 */ /* 0x000fe200078e3cff */
[--C-:B------:R-:W-:Y:S01]  /*fab0*/  IMAD.X R13, RZ, RZ, R19.reuse, P3 ;  /* 0x000000ffff0d7224 */ /* 0x100fe200018e0613 */
[----:B------:R-:W-:Y:S01]  /*fac0*/  LOP3.LUT R8, R8, R15, RZ, 0x3c, !PT ;  /* 0x0000000f08087212 */ /* 0x000fe200078e3cff */
[----:B------:R-:W-:Y:S01]  /*fad0*/  IMAD.X R15, RZ, RZ, R19, P4 ;  /* 0x000000ffff0f7224 */ /* 0x000fe200020e0613 */
[----:B------:R-:W-:Y:S01]  /*fae0*/  MOV R24, R10 ;  /* 0x0000000a00187202 */ /* 0x000fe20000000f00 */
[----:B-1----:R-:W-:Y:S01]  /*faf0*/  IMAD R10, R32, UR8, RZ ;  /* 0x00000008200a7c24 */ /* 0x002fe2000f8e02ff */
[----:B------:R-:W-:-:S02]  /*fb00*/  MOV R29, R26 ;  /* 0x0000001a001d7202 */ /* 0x000fc40000000f00 */
[----:B------:R-:W-:Y:S01]  /*fb10*/  MOV R27, R20 ;  /* 0x00000014001b7202 */ /* 0x000fe20000000f00 */
[----:B------:R-:W-:Y:S01]  /*fb20*/  IMAD.U32 R21, RZ, RZ, UR7 ;  /* 0x00000007ff157e24 */ /* 0x000fe2000f8e00ff */
[----:B------:R-:W-:Y:S01]  /*fb30*/  MOV R26, R14 ;  /* 0x0000000e001a7202 */ /* 0x000fe20000000f00 */
[----:B--2---:R-:W-:Y:S01]  /*fb40*/  IMAD.X R9, RZ, RZ, R19, P6 ;  /* 0x000000ffff097224 */ /* 0x004fe200030e0613 */
[----:B------:R-:W-:Y:S01]  /*fb50*/  F2FP.F16.F32.PACK_AB R4, R97, R96 ;  /* 0x000000606104723e */ /* 0x000fe200000000ff */
[----:B------:R-:W-:Y:S01]  /*fb60*/  IMAD.U32 R20, RZ, RZ, UR6 ;  /* 0x00000006ff147e24 */ /* 0x000fe2000f8e00ff */
[----:B------:R-:W-:Y:S01]  /*fb70*/  F2FP.F16.F32.PACK_AB R5, R99, R98 ;  /* 0x000000626305723e */ /* 0x000fe200000000ff */
[----:B------:R-:W-:Y:S01]  /*fb80*/  IMAD.U32 R21, RZ, RZ, UR5 ;  /* 0x00000005ff157e24 */ /* 0x000fe2000f8e00ff */
[----:B------:R-:W-:Y:S01]  /*fb90*/  F2FP.F16.F32.PACK_AB R6, R101, R100 ;  /* 0x000000646506723e */ /* 0x000fe200000000ff */
[----:B------:R-:W-:Y:S01]  /*fba0*/  IMAD R30, R33, UR44, R10 ;  /* 0x0000002c211e7c24 */ /* 0x000fe2000f8e020a */
[----:B------:R-:W-:Y:S01]  /*fbb0*/  F2FP.F16.F32.PACK_AB R7, R103, R102 ;  /* 0x000000666707723e */ /* 0x000fe200000000ff */
[----:B------:R-:W-:Y:S01]  /*fbc0*/  IMAD.WIDE.U32 R20, R32, UR44, R20 ;  /* 0x0000002c20147c25 */ /* 0x000fe2000f8e0014 */
[----:B------:R-:W-:Y:S01]  /*fbd0*/  MOV R3, R8 ;  /* 0x0000000800037202 */ /* 0x000fe20000000f00 */
[----:B------:R-:W-:Y:S01]  /*fbe0*/  ULDC.64 UR6, c[0x0][0xb40] ;  /* 0x0002d00000067ab9 */ /* 0x000fe20000000a00 */
[----:B------:R-:W-:Y:S01]  /*fbf0*/  MOV R25, R12 ;  /* 0x0000000c00197202 */ /* 0x000fe20000000f00 */
[----:B------:R1:W-:Y:S01]  /*fc00*/  STSM.16.M88.4 [R29], R4 ;  /* 0x000000041d007844 */ /* 0x0003e20000000200 */
        /* <DEDUP_REMOVED lines=68> */
.L_x_6473:
[----:B------:R-:W-:Y:S05]  /*10050*/  BSYNC B0 ;  /* 0x0000000000007941 */ /* 0x000fea0003800000 */
.L_x_6472:
[----:B------:R-:W-:Y:S05]  /*10060*/  BRA `(.L_x_6471) ;  /* 0x00000008001c7947 */ /* 0x000fea0003800000 */
.L_x_6470:
        /* <DEDUP_REMOVED lines=10> */
[----:B------:R-:W-:Y:S01]  /*10110*/  IMAD.U32 R2, RZ, RZ, UR42 ;  /* 0x0000002aff027e24 */ /* 0x000fe2000f8e00ff */
[----:B------:R-:W-:-:S04]  /*10120*/  ULDC UR5, c[0x0][0xa88] ;  /* 0x0002a20000057ab9 */ /* 0x000fc80000000800 */
        /* <DEDUP_REMOVED lines=19> */
.L_x_6475:
[----:B------:R-:W-:Y:S05]  /*10260*/  BSYNC B0 ;  /* 0x0000000000007941 */ /* 0x000fea0003800000 */
.L_x_6474:
[----:B------:R-:W-:Y:S01]  /*10270*/  ULDC UR5, c[0x0][0xa88] ;  /* 0x0002a20000057ab9 */ /* 0x000fe20000000800 */
[C---:B--2---:R-:W-:Y:S01]  /*10280*/  IMAD R0, R6.reuse, UR6, RZ ;  /* 0x0000000606007c24 */ /* 0x044fe2000f8e02ff */
[----:B------:R-:W-:Y:S01]  /*10290*/  UIADD3 UR42, -UR42, UR5, URZ ;  /* 0x000000052a2a7290 */ /* 0x000fe2000fffe13f */
[----:B----4-:R-:W-:Y:S01]  /*102a0*/  IMAD.WIDE.U32 R2, R6, UR43, R22 ;  /* 0x0000002b06027c25 */ /* 0x010fe2000f8e0016 */
[----:B------:R-:W-:Y:S01]  /*102b0*/  ULOP3.LUT UR48, URZ, UR48, URZ, 0x33, !UPT ;  /* 0x000000303f307292 */ /* 0x000fe2000f8e333f */
[----:B------:R-:W-:Y:S01]  /*102c0*/  SHF.R.S32.HI R185, RZ, 0x1f, R184 ;  /* 0x0000001fffb97819 */ /* 0x000fe200000114b8 */
[----:B------:R-:W-:Y:S01]  /*102d0*/  BSSY B0, `(.L_x_6476) ;  /* 0x0000021000007945 */ /* 0x000fe20003800000 */
[----:B------:R-:W-:Y:S01]  /*102e0*/  IMAD R5, R7, UR43, R0 ;  /* 0x0000002b07057c24 */ /* 0x000fe2000f8e0200 */
[C---:B------:R-:W-:Y:S01]  /*102f0*/  ISETP.GE.AND P2, PT, R184.reuse, UR42, PT ;  /* 0x0000002ab8007c0c */ /* 0x040fe2000bf46270 */
[C---:B------:R-:W-:Y:S02]  /*10300*/  VIADD R0, R184.reuse, 0x40 ;  /* 0x00000040b8007836 */ /* 0x040fe40000000000 */
[----:B------:R-:W-:-:S02]  /*10310*/  VIADD R4, R184, 0x20 ;  /* 0x00000020b8047836 */ /* 0x000fc40000000000 */
        /* <DEDUP_REMOVED lines=15> */
[----:B------:R-:W-:Y:S01]  /*10410*/  IMAD R9, R5, UR6, RZ ;  /* 0x0000000605097c24 */ /* 0x000fe2000f8e02ff */
[----:B------:R-:W-:Y:S01]  /*10420*/  ISETP.GE.AND P2, PT, R22, UR5, PT ;  /* 0x0000000516007c0c */ /* 0x000fe2000bf46270 */
[----:B------:R-:W-:Y:S01]  /*10430*/  IMAD.MOV.U32 R2, RZ, RZ, R6 ;  /* 0x000000ffff027224 */ /* 0x000fe200078e0006 */
[----:B------:R-:W-:Y:S01]  /*10440*/  ISETP.GE.AND P3, PT, R0, UR5, PT ;  /* 0x0000000500007c0c */ /* 0x000fe2000bf66270 */
[----:B------:R-:W-:Y:S02]  /*10450*/  IMAD.MOV.U32 R3, RZ, RZ, R11 ;  /* 0x000000ffff037224 */ /* 0x000fe400078e000b */
[C---:B------:R-:W-:Y:S02]  /*10460*/  IMAD R9, R4.reuse, UR7, R9 ;  /* 0x0000000704097c24 */ /* 0x040fe4000f8e0209 */
[----:B------:R-:W-:Y:S01]  /*10470*/  IMAD.WIDE.U32 R2, R4, UR6, R2 ;  /* 0x0000000604027c25 */ /* 0x000fe2000f8e0002 */
[----:B------:R-:W-:-:S03]  /*10480*/  ULDC.64 UR6, c[0x0][0xa80] ;  /* 0x0002a00000067ab9 */ /* 0x000fc60000000a00 */
[----:B------:R-:W-:Y:S01]  /*10490*/  IMAD.IADD R3, R3, 0x1, R9 ;  /* 0x0000000103037824 */ /* 0x000fe200078e0209 */
[----:B------:R-:W-:-:S04]  /*104a0*/  LEA R8, P5, R2, UR6, 0x1 ;  /* 0x0000000602087c11 */ /* 0x000fc8000f8a08ff */
[----:B------:R-:W-:-:S05]  /*104b0*/  LEA.HI.X R9, R2, UR7, R3, 0x1, P5 ;  /* 0x0000000702097c11 */ /* 0x000fca000a8f0c03 */
[----:B------:R1:W-:Y:S04]  /*104c0*/  @!P2 STG.E.128 desc[UR50][R8.64], RZ ;  /* 0x000000ff0800a986 */ /* 0x0003e8000c101d32 */
[----:B------:R1:W-:Y:S02]  /*104d0*/  @!P3 STG.E.128 desc[UR50][R8.64+0x80], RZ ;  /* 0x000080ff0800b986 */ /* 0x0003e4000c101d32 */
.L_x_6477:
[----:B------:R-:W-:Y:S05]  /*104e0*/  BSYNC B0 ;  /* 0x0000000000007941 */ /* 0x000fea0003800000 */
.L_x_6476:
[----:B------:R-:W-:Y:S04]  /*104f0*/  BSSY B0, `(.L_x_6478) ;  /* 0x0000014000007945 */ /* 0x000fe80003800000 */
[----:B------:R-:W-:Y:S05]  /*10500*/  @P4 BRA `(.L_x_6479) ;  /* 0x0000000000484947 */ /* 0x000fea0003800000 */
[----:B-1----:R-:W-:Y:S01]  /*10510*/  IADD3 R9, P2, R4, 0x20, RZ ;  /* 0x0000002004097810 */ /* 0x002fe20007f5e0ff */
[----:B------:R-:W-:Y:S01]  /*10520*/  ULDC.64 UR6, c[0x0][0xad8] ;  /* 0x0002b60000067ab9 */ /* 0x000fe20000000a00 */
[----:B------:R-:W-:Y:S01]  /*10530*/  IMAD.MOV.U32 R2, RZ, RZ, R6 ;  /* 0x000000ffff027224 */ /* 0x000fe200078e0006 */
[----:B------:R-:W-:Y:S01]  /*10540*/  ULDC UR5, c[0x0][0xa8c] ;  /* 0x0002a30000057ab9 */ /* 0x000fe20000000800 */
[----:B------:R-:W-:Y:S01]  /*10550*/  IMAD.MOV.U32 R3, RZ, RZ, R11 ;  /* 0x000000ffff037224 */ /* 0x000fe200078e000b */
[C---:B------:R-:W-:Y:S01]  /*10560*/  ISETP.GE.AND P3, PT, R22.reuse, UR5, PT ;  /* 0x0000000516007c0c */ /* 0x040fe2000bf66270 */
[----:B------:R-:W-:Y:S02]  /*10570*/  IMAD.X R0, RZ, RZ, R5, P2 ;  /* 0x000000ffff007224 */ /* 0x000fe400010e0605 */
        /* <DEDUP_REMOVED lines=10> */
[----:B------:R2:W-:Y:S02]  /*10620*/  @!P4 STG.E.128 desc[UR50][R8.64+0x80], RZ ;  /* 0x000080ff0800c986 */ /* 0x0005e4000c101d32 */
.L_x_6479:
[----:B------:R-:W-:Y:S05]  /*10630*/  BSYNC B0 ;  /* 0x0000000000007941 */ /* 0x000fea0003800000 */
.L_x_6478:
[----:B------:R-:W-:Y:S04]  /*10640*/  BSSY B0, `(.L_x_6480) ;  /* 0x0000014000007945 */ /* 0x000fe80003800000 */
[----:B------:R-:W-:Y:S05]  /*10650*/  @P0 BRA `(.L_x_6481) ;  /* 0x0000000000480947 */ /* 0x000fea0003800000 */
[----:B-12---:R-:W-:Y:S01]  /*10660*/  IADD3 R9, P0, R4, 0x40, RZ ;  /* 0x0000004004097810 */ /* 0x006fe20007f1e0ff */
        /* <DEDUP_REMOVED lines=17> */
.L_x_6481:
[----:B------:R-:W-:Y:S05]  /*10780*/  BSYNC B0 ;  /* 0x0000000000007941 */ /* 0x000fea0003800000 */
.L_x_6480:
[----:B------:R-:W-:Y:S04]  /*10790*/  BSSY B0, `(.L_x_6471) ;  /* 0x0000014000007945 */ /* 0x000fe80003800000 */
[----:B------:R-:W-:Y:S05]  /*107a0*/  @P1 BRA `(.L_x_6482) ;  /* 0x0000000000481947 */ /* 0x000fea0003800000 */
[----:B------:R-:W-:Y:S01]  /*107b0*/  IADD3 R7, P0, R4, 0x60, RZ ;  /* 0x0000006004077810 */ /* 0x000fe20007f1e0ff */
        /* <DEDUP_REMOVED lines=17> */
.L_x_6482:
[----:B------:R-:W-:Y:S05]  /*108d0*/  BSYNC B0 ;  /* 0x0000000000007941 */ /* 0x000fea0003800000 */
.L_x_6471:
[----:B------:R-:W5:Y:S02]  /*108e0*/  LDC R0, c[0x0][0xda8] ;  /* 0x00036a00ff007b82 */ /* 0x000f640000000800 */
[----:B-----5:R-:W-:-:S13]  /*108f0*/  ISETP.LE.AND P0, PT, R0, UR4, PT ;  /* 0x0000000400007c0c */ /* 0x020fda000bf03270 */
[----:B------:R-:W-:Y:S05]  /*10900*/  @!P0 BRA `(.L_x_6483) ;  /* 0xffffff04002c8947 */ /* 0x000fea000383ffff */
[----:B------:R-:W-:Y:S05]  /*10910*/  EXIT ;  /* 0x000000000000794d */ /* 0x000fea0003800000 */
.L_x_6389:
[----:B------:R-:W-:-:S08]  /*10920*/  NOP ;  /* 0x0000000000007918 */ /* 0x000fd00000000000 */
[----:B------:R-:W1:-:S00]  /*10930*/  USETMAXREG.DEALLOC.CTAPOOL 0x18 ;  /* 0x00000018000079c8 */ /* 0x000e4000080e0500 */
        /* <DEDUP_REMOVED lines=17> */
.L_x_6538:
        /* <DEDUP_REMOVED lines=21> */
.L_x_6485:
[----:B------:R-:W-:Y:S01]  /*10ba0*/  ULDC UR9, c[0x0][0xdc4] ;  /* 0x0003710000097ab9 */ /* 0x000fe20000000800 */
[----:B------:R-:W-:Y:S01]  /*10bb0*/  UMOV UR7, UR8 ;  /* 0x0000000800077c82 */ /* 0x000fe20008000000 */
[----:B------:R-:W-:-:S11]  /*10bc0*/  UISETP.NE.AND UP0, UPT, UR9, 0x1, UPT ;  /* 0x000000010900788c */ /* 0x000fd6000bf05270 */
[----:B------:R-:W-:Y:S02]  /*10bd0*/  @UP0 ULDC.64 UR10, c[0x0][0xdc8] ;  /* 0x00037200000a0ab9 */ /* 0x000fe40000000a00 */
[----:B------:R-:W-:-:S04]  /*10be0*/  UIMAD.WIDE.U32 UR4, UR8, UR10, URZ ;  /* 0x0000000a080472a5 */ /* 0x000fc8000f8e003f */
[----:B------:R-:W-:-:S04]  /*10bf0*/  @UP0 USHF.R.U32.HI UR7, URZ, UR11, UR5 ;  /* 0x0000000b3f070299 */ /* 0x000fc80008011605 */
[----:B------:R-:W-:-:S12]  /*10c00*/  UIMAD UR4, UR7, UR9, URZ ;  /* 0x00000009070472a4 */ /* 0x000fd8000f8e023f */
.L_x_6486:
        /* <DEDUP_REMOVED lines=40> */
.L_x_6488:
[----:B------:R-:W-:-:S11]  /*10e90*/  UISETP.NE.AND UP0, UPT, UR5, 0x1, UPT ;  /* 0x000000010500788c */ /* 0x000fd6000bf05270 */
[----:B------:R-:W-:Y:S02]  /*10ea0*/  @UP0 ULDC.64 UR14, c[0x0][0x9e8] ;  /* 0x00027a00000e0ab9 */ /* 0x000fe40000000a00 */
[----:B------:R-:W-:-:S04]  /*10eb0*/  UIMAD.WIDE.U32 UR6, UR8, UR14, URZ ;  /* 0x0000000e080672a5 */ /* 0x000fc8000f8e003f */
[----:B------:R-:W-:-:S12]  /*10ec0*/  @UP0 USHF.R.U32.HI UR8, URZ, UR15, UR7 ;  /* 0x0000000f3f080299 */ /* 0x000fd80008011607 */
.L_x_6489:
[----:B------:R-:W-:-:S04]  /*10ed0*/  UIMAD UR8, UR8, UR5, UR5 ;  /* 0x00000005080872a4 */ /* 0x000fc8000f8e0205 */
[----:B------:R-:W-:-:S04]  /*10ee0*/  UISETP.LT.AND UP0, UPT, UR4, UR8, UPT ;  /* 0x000000080400728c */ /* 0x000fc8000bf01270 */
[----:B------:R-:W-:-:S12]  /*10ef0*/  USEL UR4, UR4, UR8, UP0 ;  /* 0x0000000804047287 */ /* 0x000fd80008000000 */
.L_x_6487:
        /* <DEDUP_REMOVED lines=25> */
.L_x_6491:
[----:B------:R-:W-:-:S11]  /*11090*/  UISETP.NE.AND UP0, UPT, UR5, 0x1, UPT ;  /* 0x000000010500788c */ /* 0x000fd6000bf05270 */
[----:B------:R-:W-:Y:S02]  /*110a0*/  @UP0 ULDC.64 UR10, c[0x0][0x9e8] ;  /* 0x00027a00000a0ab9 */ /* 0x000fe40000000a00 */
[----:B------:R-:W-:-:S04]  /*110b0*/  UIMAD.WIDE.U32 UR6, UR4, UR10, URZ ;  /* 0x0000000a040672a5 */ /* 0x000fc8000f8e003f */
[----:B------:R-:W-:-:S12]  /*110c0*/  @UP0 USHF.R.U32.HI UR4, URZ, UR11, UR7 ;  /* 0x0000000b3f040299 */ /* 0x000fd80008011607 */
.L_x_6492:
[----:B------:R-:W-:-:S04]  /*110d0*/  UIMAD UR4, UR4, UR5, URZ ;  /* 0x00000005040472a4 */ /* 0x000fc8000f8e023f */
[----:B------:R-:W-:-:S04]  /*110e0*/  UISETP.LT.AND UP0, UPT, UR8, UR4, UPT ;  /* 0x000000040800728c */ /* 0x000fc8000bf01270 */
[----:B------:R-:W-:-:S12]  /*110f0*/  USEL UR8, UR8, UR4, !UP0 ;  /* 0x0000000408087287 */ /* 0x000fd8000c000000 */
.L_x_6490:
        /* <DEDUP_REMOVED lines=27> */
.L_x_6494:
        /* <DEDUP_REMOVED lines=23> */
.L_x_6496:
        /* <DEDUP_REMOVED lines=20> */
.L_x_6498:
        /* <DEDUP_REMOVED lines=15> */
.L_x_6497:
        /* <DEDUP_REMOVED lines=20> */
[----:B------:R-:W-:-:S07]  /*11790*/  UMOV UR6, 0xffffffff ;  /* 0xffffffff00067882 */ /* 0x000fce0000000000 */
        /* <DEDUP_REMOVED lines=10> */
[----:B-1----:R-:W-:-:S03]  /*11840*/  ISETP.NE.U32.AND P0, PT, R2, RZ, PT ;  /* 0x000000ff0200720c */ /* 0x002fc60003f05070 */
[----:B------:R-:W-:Y:S01]  /*11850*/  VIADD R5, R5, 0xffffffff ;  /* 0xffffffff05057836 */ /* 0x000fe20000000000 */
[----:B------:R-:W-:-:S04]  /*11860*/  ISETP.NE.AND.EX P0, PT, R3, RZ, PT, P0 ;  /* 0x000000ff0300720c */ /* 0x000fc80003f05300 */
[----:B----4-:R-:W-:Y:S01]  /*11870*/  SEL R6, R0, RZ, !P0 ;  /* 0x000000ff00067207 */ /* 0x010fe20004000000 */
[----:B--2---:R-:W-:Y:S08]  /*11880*/  BRA.DIV UR6, `(.L_x_6499) ;  /* 0x0000002606687947 */ /* 0x004ff0000b800000 */
.L_x_6550:
[----:B------:R-:W-:Y:S01]  /*11890*/  UMOV UR4, 0xffffffff ;  /* 0xffffffff00047882 */ /* 0x000fe20000000000 */
[----:B------:R-:W-:Y:S02]  /*118a0*/  SHF.R.S32.HI R18, RZ, 0x1f, R0 ;  /* 0x0000001fff127819 */ /* 0x000fe40000011400 */
[----:B------:R-:W-:Y:S05]  /*118b0*/  BRA.DIV UR4, `(.L_x_6500) ;  /* 0x0000002604887947 */ /* 0x000fea000b800000 */
[----:B------:R-:W-:-:S13]  /*118c0*/  ELECT P6, URZ, PT ;  /* 0x00000000003f782f */ /* 0x000fda00038c0000 */
.L_x_6553:
        /* <DEDUP_REMOVED lines=21> */
.L_x_6502:
[----:B------:R-:W2:Y:S01]  /*11a20*/  S2R R7, SR_TID.X ;  /* 0x0000000000077919 */ /* 0x000ea20000002100 */
[----:B-1----:R-:W-:Y:S02]  /*11a30*/  LEA R8, R16, UR39, 0x3 ;  /* 0x0000002710087c11 */ /* 0x002fe4000f8e18ff */
[----:B--2---:R-:W-:Y:S02]  /*11a40*/  LOP3.LUT R9, R7, 0x7f, RZ, 0xc0, !PT ;  /* 0x0000007f07097812 */ /* 0x004fe400078ec0ff */
[----:B------:R-:W-:Y:S02]  /*11a50*/  SHF.L.U32 R7, R17, 0x1f, RZ ;  /* 0x0000001f11077819 */ /* 0x000fe400000006ff */
[----:B------:R-:W-:Y:S02]  /*11a60*/  ISETP.NE.AND P3, PT, R9, RZ, PT ;  /* 0x000000ff0900720c */ /* 0x000fe40003f65270 */
[----:B------:R-:W1:Y:S02]  /*11a70*/  SYNCS.PHASECHK.TRANS64.TRYWAIT P2, [R8+URZ+0x28840], R7 ;  /* 0x02884007080075a7 */ /* 0x000e64000804017f */
[----:B-1----:R-:W-:Y:S09]  /*11a80*/  @!P2 BRA `(.L_x_6503) ;  /* 0x000000240034a947 */ /* 0x002ff20003800000 */
.L_x_6554:
        /* <DEDUP_REMOVED lines=8> */
.L_x_6504:
        /* <DEDUP_REMOVED lines=9> */
[----:B------:R-:W-:-:S04]  /*11ba0*/  UMOV UR15, 0x40 ;  /* 0x00000040000f7882 */ /* 0x000fc80000000000 */
[----:B------:R-:W-:Y:S02]  /*11bb0*/  ULEA UR6, UR6, UR39, 0xf ;  /* 0x0000002706067291 */ /* 0x000fe4000f8e783f */
[----:B------:R-:W-:Y:S02]  /*11bc0*/  UIADD3 UR9, UR9, 0x28830, URZ ;  /* 0x0002883009097890 */ /* 0x000fe4000fffe03f */
[----:B------:R-:W-:Y:S02]  /*11bd0*/  USHF.L.U32 UR11, UR11, 0x7, URZ ;  /* 0x000000070b0b7899 */ /* 0x000fe4000800063f */
        /* <DEDUP_REMOVED lines=8> */
.L_x_6501:
        /* <DEDUP_REMOVED lines=12> */
[----:B------:R-:W-:Y:S01]  /*11d20*/  UIADD3 UR16, UR39, 0x14400, URZ ;  /* 0x0001440027107890 */ /* 0x000fe2000fffe03f */
[----:B------:R-:W-:Y:S01]  /*11d30*/  UMOV UR11, UR41 ;  /* 0x00000029000b7c82 */ /* 0x000fe20008000000 */
[----:B------:R-:W-:Y:S01]  /*11d40*/  UMOV UR12, UR42 ;  /* 0x0000002a000c7c82 */ /* 0x000fe20008000000 */
[----:B------:R-:W-:Y:S01]  /*11d50*/  UMOV UR13, UR43 ;  /* 0x0000002b000d7c82 */ /* 0x000fe20008000000 */
[----:B------:R1:W-:Y:S01]  /*11d60*/  @P2 SYNCS.ARRIVE.TRANS64 RZ, [UR39+0x28800], R7 ;  /* 0x02880007ffff29a7 */ /* 0x0003e20008000027 */
[----:B------:R-:W-:Y:S01]  /*11d70*/  UMOV UR14, 0x0 ;  /* 0x00000000000e7882 */ /* 0x000fe20000000000 */
[----:B------:R-:W-:Y:S01]  /*11d80*/  UMOV UR15, 0x12f00000 ;  /* 0x12f00000000f7882 */ /* 0x000fe20000000000 */
[----:B------:R-:W-:Y:S01]  /*11d90*/  UMOV UR10, URZ ;  /* 0x0000003f000a7c82 */ /* 0x000fe20008000000 */
[----:B------:R-:W-:Y:S01]  /*11da0*/  UMOV UR19, UR41 ;  /* 0x0000002900137c82 */ /* 0x000fe20008000000 */
[----:B------:R-:W-:Y:S01]  /*11db0*/  UMOV UR20, UR42 ;  /* 0x0000002a00147c82 */ /* 0x000fe20008000000 */
[----:B------:R-:W-:Y:S01]  /*11dc0*/  UMOV UR21, UR43 ;  /* 0x0000002b00157c82 */ /* 0x000fe20008000000 */
[----:B------:R-:W-:Y:S01]  /*11dd0*/  UMOV UR18, 0x40 ;  /* 0x0000004000127882 */ /* 0x000fe20000000000 */
[----:B-1----:R-:W-:Y:S01]  /*11de0*/  IMAD.U32 R7, RZ, RZ, UR4 ;  /* 0x00000004ff077e24 */ /* 0x002fe2000f8e00ff */
[----:B------:R-:W-:Y:S01]  /*11df0*/  UMOV UR17, UR9 ;  /* 0x0000000900117c82 */ /* 0x000fe20008000000 */
[----:B------:R1:W-:Y:S03]  /*11e00*/  UTMALDG.4D [UR8], [UR6], desc[UR14] ;  /* 0x00000e08060075b4 */ /* 0x0003e60008019000 */
[----:B------:R-:W-:Y:S01]  /*11e10*/  SHF.L.U32 R7, R7, 0x1f, RZ ;  /* 0x0000001f07077819 */ /* 0x000fe200000006ff */
[----:B------:R1:W-:Y:S03]  /*11e20*/  UTMALDG.4D [UR16], [UR6], desc[UR14] ;  /* 0x00000e10060075b4 */ /* 0x0003e60008019000 */
[----:B------:R-:W2:Y:S02]  /*11e30*/  SYNCS.PHASECHK.TRANS64.TRYWAIT P2, [UR39+0x28820], R7 ;  /* 0x02882007ff0075a7 */ /* 0x000ea40008040167 */
[----:B-12---:R-:W-:Y:S05]  /*11e40*/  @!P2 BRA `(.L_x_6505) ;  /* 0x000000200058a947 */ /* 0x006fea0003800000 */
.L_x_6555:
        /* <DEDUP_REMOVED lines=23> */
[----:B------:R-:W-:Y:S02]  /*11fc0*/  ULDC.64 UR4, c[0x0][0x408] ;  /* 0x0001020000047ab9 */ /* 0x000fe40000000a00 */
        /* <DEDUP_REMOVED lines=9> */
[----:B------:R-:W-:-:S03]  /*12060*/  SHF.R.S32.HI R9, RZ, 0x1f, R8 ;  /* 0x0000001fff097819 */ /* 0x000fc60000011408 */
[----:B------:R-:W-:-:S04]  /*12070*/  IMAD.WIDE.U32 R8, R0, UR4, R8 ;  /* 0x0000000400087c25 */ /* 0x000fc8000f8e0008 */
[----:B------:R-:W-:Y:S01]  /*12080*/  IMAD.IADD R13, R13, 0x1, R9 ;  /* 0x000000010d0d7824 */ /* 0x000fe200078e0209 */
[----:B------:R-:W-:-:S04]  /*12090*/  LEA R2, P2, R8, R2, 0x2 ;  /* 0x0000000208027211 */ /* 0x000fc800078410ff */
[----:B------:R-:W-:-:S05]  /*120a0*/  LEA.HI.X R3, R8, R3, R13, 0x2, P2 ;  /* 0x0000000308037211 */ /* 0x000fca00010f140d */
[----:B------:R1:W5:Y:S04]  /*120b0*/  LDG.E R8, desc[UR50][R2.64] ;  /* 0x0000003202087981 */ /* 0x000368000c1e1900 */
.L_x_6510:
[----:B-1----:R-:W1:Y:S01]  /*120c0*/  S2R R2, SR_TID.X ;  /* 0x0000000000027919 */ /* 0x002e620000002100 */
[----:B------:R-:W-:Y:S02]  /*120d0*/  LEA R3, R10, UR39, 0x3 ;  /* 0x000000270a037c11 */ /* 0x000fe4000f8e18ff */
[----:B-1----:R-:W-:Y:S02]  /*120e0*/  LOP3.LUT R9, R2, 0x7f, RZ, 0xc0, !PT ;  /* 0x0000007f02097812 */ /* 0x002fe400078ec0ff */
[----:B------:R-:W-:Y:S02]  /*120f0*/  SHF.L.U32 R2, R12, 0x1f, RZ ;  /* 0x0000001f0c027819 */ /* 0x000fe400000006ff */
[----:B------:R-:W-:Y:S02]  /*12100*/  ISETP.NE.AND P2, PT, R9, RZ, PT ;  /* 0x000000ff0900720c */ /* 0x000fe40003f45270 */
[----:B------:R-:W1:Y:S02]  /*12110*/  SYNCS.PHASECHK.TRANS64.TRYWAIT P3, [R3+URZ+0x28840], R2 ;  /* 0x02884002030075a7 */ /* 0x000e64000806017f */
[----:B-1----:R-:W-:Y:S09]  /*12120*/  @!P3 BRA `(.L_x_6511) ;  /* 0x0000001c00b8b947 */ /* 0x002ff20003800000 */
.L_x_6556:
        /* <DEDUP_REMOVED lines=8> */
.L_x_6512:
        /* <DEDUP_REMOVED lines=12> */
[----:B-1----:R-:W-:Y:S01]  /*12270*/  SHF.L.U32 R3, R17, 0x1f, RZ ;  /* 0x0000001f11037819 */ /* 0x002fe200000006ff */
[----:B------:R-:W-:Y:S01]  /*12280*/  ULEA UR8, UR8, UR39, 0xf ;  /* 0x0000002708087291 */ /* 0x000fe2000f8e783f */
[----:B------:R-:W-:Y:S01]  /*12290*/  LEA R2, R16, UR17, 0x3 ;  /* 0x0000001110027c11 */ /* 0x000fe2000f8e18ff */
[----:B------:R-:W-:-:S02]  /*122a0*/  UIADD3 UR9, UR9, 0x28830, URZ ;  /* 0x0002883009097890 */ /* 0x000fc4000fffe03f */
[----:B------:R-:W-:Y:S02]  /*122b0*/  USHF.L.U32 UR11, UR11, 0x7, URZ ;  /* 0x000000070b0b7899 */ /* 0x000fe4000800063f */
        /* <DEDUP_REMOVED lines=9> */
.L_x_6557:
        /* <DEDUP_REMOVED lines=9> */
.L_x_6514:
        /* <DEDUP_REMOVED lines=12> */
[----:B------:R-:W-:Y:S02]  /*124a0*/  ULEA UR14, UR9, UR39, 0xf ;  /* 0x00000027090e7291 */ /* 0x000fe4000f8e783f */
[----:B------:R-:W-:Y:S02]  /*124b0*/  ULEA UR9, UR9, UR39, 0x3 ;  /* 0x0000002709097291 */ /* 0x000fe4000f8e183f */
[----:B------:R-:W-:Y:S02]  /*124c0*/  USHF.L.U32 UR11, UR11, 0x7, URZ ;  /* 0x000000070b0b7899 */ /* 0x000fe4000800063f */
        /* <DEDUP_REMOVED lines=8> */
.L_x_6509:
[----:B------:R-:W-:Y:S05]  /*12550*/  BSYNC B0 ;  /* 0x0000000000007941 */ /* 0x000fea0003800000 */
.L_x_6508:
[----:B------:R-:W-:Y:S01]  /*12560*/  UIADD3 UR4, UR45, -0x3, URZ ;  /* 0xfffffffd2d047890 */ /* 0x000fe2000fffe03f */
[----:B------:R-:W-:Y:S02]  /*12570*/  IMAD.MOV.U32 R16, RZ, RZ, R10 ;  /* 0x000000ffff107224 */ /* 0x000fe400078e000a */
[----:B------:R-:W-:-:S03]  /*12580*/  IMAD.MOV.U32 R17, RZ, RZ, R12 ;  /* 0x000000ffff117224 */ /* 0x000fc600078e000c */
[----:B------:R-:W-:-:S07]  /*12590*/  IMAD.U32 R7, RZ, RZ, UR4 ;  /* 0x00000004ff077e24 */ /* 0x000fce000f8e00ff */
.L_x_6507:
[----:B------:R-:W-:Y:S01]  /*125a0*/  ULOP3.LUT UR4, URZ, UR45, URZ, 0x33, !UPT ;  /* 0x0000002d3f047292 */ /* 0x000fe2000f8e333f */
[----:B------:R-:W-:Y:S01]  /*125b0*/  VIADD R11, R11, 0xfffffffe ;  /* 0xfffffffe0b0b7836 */ /* 0x000fe20000000000 */
[----:B------:R-:W-:Y:S04]  /*125c0*/  BSSY B0, `(.L_x_6506) ;  /* 0x00000cf000007945 */ /* 0x000fe80003800000 */
[----:B------:R-:W-:-:S13]  /*125d0*/  ISETP.NE.AND P2, PT, R11, UR4, PT ;  /* 0x000000040b007c0c */ /* 0x000fda000bf45270 */
[----:B------:R-:W-:Y:S05]  /*125e0*/  @!P2 BRA `(.L_x_6515) ;  /* 0x0000000c0030a947 */ /* 0x000fea0003800000 */
[----:B------:R-:W-:-:S07]  /*125f0*/  IMAD.MOV.U32 R8, RZ, RZ, R6 ;  /* 0x000000ffff087224 */ /* 0x000fce00078e0006 */
.L_x_6530:
        /* <DEDUP_REMOVED lines=27> */
.L_x_6518:
[----:B------:R-:W1:Y:S01]  /*127b0*/  S2R R2, SR_TID.X ;  /* 0x0000000000027919 */ /* 0x000e620000002100 */
[----:B------:R-:W-:Y:S02]  /*127c0*/  LEA R3, R10, UR39, 0x3 ;  /* 0x000000270a037c11 */ /* 0x000fe4000f8e18ff */
[----:B-1----:R-:W-:Y:S02]  /*127d0*/  LOP3.LUT R9, R2, 0x7f, RZ, 0xc0, !PT ;  /* 0x0000007f02097812 */ /* 0x002fe400078ec0ff */
[----:B------:R-:W-:Y:S02]  /*127e0*/  SHF.L.U32 R2, R11, 0x1f, RZ ;  /* 0x0000001f0b027819 */ /* 0x000fe400000006ff */
[----:B------:R-:W-:Y:S02]  /*127f0*/  ISETP.NE.AND P2, PT, R9, RZ, PT ;  /* 0x000000ff0900720c */ /* 0x000fe40003f45270 */
[----:B------:R-:W1:Y:S02]  /*12800*/  SYNCS.PHASECHK.TRANS64.TRYWAIT P3, [R3+URZ+0x28840], R2 ;  /* 0x02884002030075a7 */ /* 0x000e64000806017f */
[----:B-1----:R-:W-:Y:S09]  /*12810*/  @!P3 BRA `(.L_x_6519) ;  /* 0x000000180024b947 */ /* 0x002ff20003800000 */
.L_x_6558:
        /* <DEDUP_REMOVED lines=8> */
.L_x_6520:
        /* <DEDUP_REMOVED lines=12> */
[----:B------:R-:W-:Y:S01]  /*12960*/  SHF.L.U32 R17, R17, 0x1f, RZ ;  /* 0x0000001f11117819 */ /* 0x000fe200000006ff */
[----:B------:R-:W-:Y:S01]  /*12970*/  ULEA UR8, UR8, UR39, 0xf ;  /* 0x0000002708087291 */ /* 0x000fe2000f8e783f */
[----:B-1----:R-:W-:Y:S01]  /*12980*/  LEA R2, R16, UR17, 0x3 ;  /* 0x0000001110027c11 */ /* 0x002fe2000f8e18ff */
        /* <DEDUP_REMOVED lines=11> */
.L_x_6559:
        /* <DEDUP_REMOVED lines=8> */
.L_x_6522:
        /* <DEDUP_REMOVED lines=11> */
[----:B------:R-:W-:Y:S01]  /*12b70*/  IMAD.MOV.U32 R6, RZ, RZ, R8 ;  /* 0x000000ffff067224 */ /* 0x000fe200078e0008 */
[----:B------:R-:W-:Y:S02]  /*12b80*/  ULEA UR6, UR6, UR39, 0xf ;  /* 0x0000002706067291 */ /* 0x000fe4000f8e783f */
[----:B------:R-:W-:Y:S02]  /*12b90*/  USHF.L.U32 UR11, UR11, 0x7, URZ ;  /* 0x000000070b0b7899 */ /* 0x000fe4000800063f */
[----:B------:R-:W-:Y:S02]  /*12ba0*/  UIADD3 UR9, UR9, 0x50, URZ ;  /* 0x0000005009097890 */ /* 0x000fe4000fffe03f */
        /* <DEDUP_REMOVED lines=8> */
.L_x_6517:
[----:B------:R-:W-:Y:S05]  /*12c30*/  BSYNC B1 ;  /* 0x0000000000017941 */ /* 0x000fea0003800000 */
.L_x_6516:
        /* <DEDUP_REMOVED lines=27> */
.L_x_6525:
[----:B------:R-:W-:Y:S02]  /*12df0*/  LEA R2, R16, UR39, 0x3 ;  /* 0x0000002710027c11 */ /* 0x000fe4000f8e18ff */
[----:B------:R-:W-:-:S04]  /*12e00*/  SHF.L.U32 R3, R17, 0x1f, RZ ;  /* 0x0000001f11037819 */ /* 0x000fc800000006ff */
[----:B------:R-:W2:Y:S02]  /*12e10*/  SYNCS.PHASECHK.TRANS64.TRYWAIT P2, [R2+URZ+0x28840], R3 ;  /* 0x02884003020075a7 */ /* 0x000ea4000804017f */
[----:B--2---:R-:W-:Y:S05]  /*12e20*/  @!P2 BRA `(.L_x_6526) ;  /* 0x0000001000c8a947 */ /* 0x004fea0003800000 */
.L_x_6560:
        /* <DEDUP_REMOVED lines=11> */
.L_x_6527:
        /* <DEDUP_REMOVED lines=12> */
[----:B--2---:R-:W-:Y:S01]  /*12fa0*/  LEA R2, R10, UR17, 0x3 ;  /* 0x000000110a027c11 */ /* 0x004fe2000f8e18ff */
[----:B------:R-:W-:-:S02]  /*12fb0*/  ULEA UR8, UR9, UR39, 0xf ;  /* 0x0000002709087291 */ /* 0x000fc4000f8e783f */
[----:B------:R-:W-:Y:S02]  /*12fc0*/  ULEA UR9, UR9, UR17, 0x3 ;  /* 0x0000001109097291 */ /* 0x000fe4000f8e183f */
[----:B------:R-:W-:Y:S02]  /*12fd0*/  USHF.L.U32 UR11, UR11, 0x7, URZ ;  /* 0x000000070b0b7899 */ /* 0x000fe4000800063f */
[----:B------:R-:W-:Y:S02]  /*12fe0*/  UIADD3 UR14, UR8, 0x18400, URZ ;  /* 0x00018400080e7890 */ /* 0x000fe4000fffe03f */
[----:B------:R-:W-:Y:S02]  /*12ff0*/  UIADD3 UR9, UR9, 0x30, URZ ;  /* 0x0000003009097890 */ /* 0x000fe4000fffe03f */
[----:B------:R-:W-:-:S03]  /*13000*/  UIADD3 UR15, UR8, 0x1c400, URZ ;  /* 0x0001c400080f7890 */ /* 0x000fc6000fffe03f */
[----:B------:R-:W-:-:S04]  /*13010*/  UMOV UR8, UR14 ;  /* 0x0000000e00087c82 */ /* 0x000fc80008000000 */
[----:B------:R1:W-:Y:S02]  /*13020*/  UTMALDG.4D [UR8], [UR4], desc[UR6] ;  /* 0x00000608040075b4 */ /* 0x0003e40008019000 */
[----:B-1----:R-:W-:Y:S01]  /*13030*/  UMOV UR8, UR15 ;  /* 0x0000000f00087c82 */ /* 0x002fe20008000000 */
[----:B------:R-:W-:Y:S02]  /*13040*/  UMOV UR10, UR16 ;  /* 0x00000010000a7c82 */ /* 0x000fe40008000000 */
[----:B------:R1:W-:Y:S01]  /*13050*/  UTMALDG.4D [UR8], [UR4], desc[UR6] ;  /* 0x00000608040075b4 */ /* 0x0003e20008019000 */
[----:B------:R-:W2:Y:S02]  /*13060*/  SYNCS.PHASECHK.TRANS64.TRYWAIT P2, [R2+URZ+0x60], R11 ;  /* 0x0000600b020075a7 */ /* 0x000ea4000804017f */
[----:B-12---:R-:W-:Y:S05]  /*13070*/  @!P2 BRA `(.L_x_6528) ;  /* 0x000000100048a947 */ /* 0x006fea0003800000 */
.L_x_6561:
        /* <DEDUP_REMOVED lines=8> */
.L_x_6529:
        /* <DEDUP_REMOVED lines=23> */
.L_x_6524:
[----:B------:R-:W-:Y:S05]  /*13270*/  BSYNC B1 ;  /* 0x0000000000017941 */ /* 0x000fea0003800000 */
.L_x_6523:
[----:B------:R-:W-:Y:S01]  /*13280*/  ISETP.GT.AND P2, PT, R12, UR44, PT ;  /* 0x0000002c0c007c0c */ /* 0x000fe2000bf44270 */
[----:B------:R-:W-:-:S12]  /*13290*/  VIADD R7, R7, 0xfffffffe ;  /* 0xfffffffe07077836 */ /* 0x000fd80000000000 */
[----:B------:R-:W-:Y:S05]  /*132a0*/  @P2 BRA `(.L_x_6530) ;  /* 0xfffffff000d42947 */ /* 0x000fea000383ffff */
.L_x_6515:
[----:B------:R-:W-:Y:S05]  /*132b0*/  BSYNC B0 ;  /* 0x0000000000007941 */ /* 0x000fea0003800000 */
.L_x_6506:
        /* <DEDUP_REMOVED lines=14> */
.L_x_6532:
[----:B------:R-:W-:Y:S05]  /*133a0*/  BSYNC B0 ;  /* 0x0000000000007941 */ /* 0x000fea0003800000 */
.L_x_6531:
        /* <DEDUP_REMOVED lines=9> */
.L_x_6562:
        /* <DEDUP_REMOVED lines=8> */
.L_x_6536:
        /* <DEDUP_REMOVED lines=9> */
[----:B------:R-:W-:-:S04]  /*13550*/  UMOV UR15, 0x40 ;  /* 0x00000040000f7882 */ /* 0x000fc80000000000 */
        /* <DEDUP_REMOVED lines=11> */
.L_x_6534:
[----:B------:R-:W-:Y:S05]  /*13610*/  BSYNC B0 ;  /* 0x0000000000007941 */ /* 0x000fea0003800000 */
.L_x_6533:
[----:B------:R-:W-:Y:S02]  /*13620*/  VIADD R16, R16, 0x1 ;  /* 0x0000000110107836 */ /* 0x000fe40000000000 */
[----:B------:R-:W-:-:S03]  /*13630*/  IMAD.MOV.U32 R13, RZ, RZ, R19 ;  /* 0x000000ffff0d7224 */ /* 0x000fc600078e0013 */
[----:B------:R-:W-:-:S04]  /*13640*/  ISETP.NE.AND P0, PT, R16, 0x2, PT ;  /* 0x000000021000780c */ /* 0x000fc80003f05270 */
[----:B-1----:R-:W-:Y:S02]  /*13650*/  SEL R0, RZ, 0x1, P0 ;  /* 0x00000001ff007807 */ /* 0x002fe40000000000 */
[----:B------:R-:W-:Y:S02]  /*13660*/  SEL R16, R16, RZ, P0 ;  /* 0x000000ff10107207 */ /* 0x000fe40000000000 */
[----:B------:R-:W-:-:S07]  /*13670*/  LOP3.LUT R17, R17, R0, RZ, 0x3c, !PT ;  /* 0x0000000011117212 */ /* 0x000fce00078e3cff */
.L_x_6495:
[----:B------:R-:W-:Y:S05]  /*13680*/  BSYNC B6 ;  /* 0x0000000000067941 */ /* 0x000fea0003800000 */
.L_x_6493:
[----:B------:R-:W-:-:S03]  /*13690*/  UMOV UR4, 0xffffffff ;  /* 0xffffffff00047882 */ /* 0x000fc60000000000 */
[----:B------:R-:W-:Y:S05]  /*136a0*/  BRA.DIV UR4, `(.L_x_6537) ;  /* 0x0000000a04e47947 */ /* 0x000fea000b800000 */
[----:B------:R1:W2:Y:S02]  /*136b0*/  SHFL.IDX PT, R14, R13, RZ, 0x1f ;  /* 0x00001fff0d0e7589 */ /* 0x0002a400000e0000 */
.L_x_6565:
        /* <DEDUP_REMOVED lines=14> */
.L_x_6484:
        /* <DEDUP_REMOVED lines=11> */
.L_x_6566:
        /* <DEDUP_REMOVED lines=9> */
[----:B------:R-:W-:-:S06]  /*138e0*/  ULOP3.LUT UR4, UR38, 0x2, URZ, 0xfc, !UPT ;  /* 0x0000000226047892 */ /* 0x000fcc000f8efc3f */
[----:B------:R-:W-:-:S05]  /*138f0*/  IMAD.U32 R0, RZ, RZ, UR4 ;  /* 0x00000004ff007e24 */ /* 0x000fca000f8e00ff */
[----:B------:R-:W-:-:S13]  /*13900*/  ISETP.NE.AND P2, PT, R0, 0x3, PT ;  /* 0x000000030000780c */ /* 0x000fda0003f45270 */
[----:B------:R-:W-:Y:S05]  /*13910*/  @!P2 BRA `(.L_x_6542) ;  /* 0x000000000004a947 */ /* 0x000fea0003800000 */
[----:B------:R-:W-:Y:S01]  /*13920*/  BPT.TRAP 0x1 ;  /* 0x000000040000795c */ /* 0x000fe20000300000 */
.L_x_6542:
        /* <DEDUP_REMOVED lines=12> */
.L_x_6567:
[----:B------:R-:W3:Y:S02]  /*139f0*/  SYNCS.PHASECHK.TRANS64.TRYWAIT P0, [R3+URZ], R0 ;  /* 0x00000000030075a7 */ /* 0x000ee4000800017f */
[----:B---3--:R-:W-:Y:S05]  /*13a00*/  @!P0 BRA `(.L_x_6544) ;  /* 0x0000000800588947 */ /* 0x008fea0003800000 */
.L_x_6568:
[----:B------:R-:W-:Y:S05]  /*13a10*/  @!P2 BRA `(.L_x_6545) ;  /* 0x000000000004a947 */ /* 0x000fea0003800000 */
[----:B------:R-:W-:Y:S01]  /*13a20*/  BPT.TRAP 0x1 ;  /* 0x000000040000795c */ /* 0x000fe20000300000 */
.L_x_6545:
[----:B---3--:R-:W-:-:S04]  /*13a30*/  VIADD R3, R7, 0x28860 ;  /* 0x0002886007037836 */ /* 0x008fc80000000000 */
[----:B--2---:R-:W-:-:S04]  /*13a40*/  IMAD R5, R16, 0x8, R3 ;  /* 0x0000000810057824 */ /* 0x004fc800078e0203 */
[----:B------:R-:W2:Y:S02]  /*13a50*/  SYNCS.PHASECHK.TRANS64.TRYWAIT P0, [R5+URZ], R4 ;  /* 0x00000004050075a7 */ /* 0x000ea4000800017f */
[----:B--2---:R-:W-:Y:S05]  /*13a60*/  @!P0 BRA `(.L_x_6546) ;  /* 0x0000000800548947 */ /* 0x004fea0003800000 */
.L_x_6569:
[----:B------:R-:W-:-:S07]  /*13a70*/  IMAD R3, R2, 0x8, R3 ;  /* 0x0000000802037824 */ /* 0x000fce00078e0203 */
.L_x_6547:
[----:B---3--:R3:W4:Y:S02]  /*13a80*/  SYNCS.PHASECHK.TRANS64.TRYWAIT P0, [R3+URZ], R0 ;  /* 0x00000000030075a7 */ /* 0x008724000800017f */
[----:B----4-:R-:W-:Y:S05]  /*13a90*/  @!P0 NANOSLEEP.SYNCS 0x989680 ;  /* 0x009896800000895d */ /* 0x010fea0003900000 */
[----:B------:R-:W4:Y:S02]  /*13aa0*/  @!P0 SYNCS.PHASECHK.TRANS64 P0, [R3+URZ], R0 ;  /* 0x00000000030085a7 */ /* 0x000f24000800007f */
[----:B----4-:R-:W-:Y:S05]  /*13ab0*/  @!P0 BRA `(.L_x_6547) ;  /* 0xfffffffc00f08947 */ /* 0x010fea000383ffff */
.L_x_6541:
[----:B------:R-:W-:Y:S05]  /*13ac0*/  BSYNC B0 ;  /* 0x0000000000007941 */ /* 0x000fea0003800000 */
.L_x_6540:
[----:B------:R-:W-:Y:S05]  /*13ad0*/  EXIT ;  /* 0x000000000000794d */ /* 0x000fea0003800000 */
.L_x_6401:
[----:B-1----:R-:W-:-:S04]  /*13ae0*/  IMAD.U32 R3, RZ, RZ, UR39 ;  /* 0x00000027ff037e24 */ /* 0x002fc8000f8e00ff */
[----:B------:R1:W2:Y:S03]  /*13af0*/  SYNCS.PHASECHK.TRANS64.TRYWAIT P1, [R3+URZ+0x28800], R0 ;  /* 0x02880000030075a7 */ /* 0x0002a6000802017f */
[----:B--2---:R-:W-:Y:S05]  /*13b00*/  @!P1 NANOSLEEP.SYNCS 0x989680 ;  /* 0x009896800000995d */ /* 0x004fea0003900000 */
[----:B------:R-:W2:Y:S02]  /*13b10*/  @!P1 SYNCS.PHASECHK.TRANS64 P1, [R3+URZ+0x28800], R0 ;  /* 0x02880000030095a7 */ /* 0x000ea4000802007f */
[----:B--2---:R-:W-:Y:S05]  /*13b20*/  @!P1 BRA `(.L_x_6401) ;  /* 0xfffffffc00ec9947 */ /* 0x004fea000383ffff */
[----:B------:R-:W-:Y:S05]  /*13b30*/  BRA `(.L_x_6548) ;  /* 0xfffffedc00887947 */ /* 0x000fea000383ffff */
.L_x_6405:
[----:B--2---:R2:W3:Y:S02]  /*13b40*/  SYNCS.PHASECHK.TRANS64.TRYWAIT P2, [R89+URZ+0x28830], R0 ;  /* 0x02883000590075a7 */ /* 0x0044e4000804017f */
[----:B---3--:R-:W-:Y:S05]  /*13b50*/  @!P2 NANOSLEEP.SYNCS 0x989680 ;  /* 0x009896800000a95d */ /* 0x008fea0003900000 */
[----:B------:R-:W3:Y:S02]  /*13b60*/  @!P2 SYNCS.PHASECHK.TRANS64 P2, [R89+URZ+0x28830], R0 ;  /* 0x028830005900a5a7 */ /* 0x000ee4000804007f */
[----:B---3--:R-:W-:Y:S05]  /*13b70*/  @!P2 BRA `(.L_x_6405) ;  /* 0xfffffffc00f0a947 */ /* 0x008fea000383ffff */
[----:B------:R-:W-:Y:S05]  /*13b80*/  BRA `(.L_x_6404) ;  /* 0xfffffedc00ac7947 */ /* 0x000fea000383ffff */
.L_x_6421:
[----:B--2---:R-:W-:-:S04]  /*13b90*/  IMAD.U32 R12, RZ, RZ, UR6 ;  /* 0x00000006ff0c7e24 */ /* 0x004fc8000f8e00ff */
[----:B------:R2:W3:Y:S03]  /*13ba0*/  SYNCS.PHASECHK.TRANS64.TRYWAIT P3, [R12+URZ+0x28830], R9 ;  /* 0x028830090c0075a7 */ /* 0x0004e6000806017f */
[----:B---3--:R-:W-:Y:S05]  /*13bb0*/  @!P3 NANOSLEEP.SYNCS 0x989680 ;  /* 0x009896800000b95d */ /* 0x008fea0003900000 */
[----:B------:R-:W3:Y:S02]  /*13bc0*/  @!P3 SYNCS.PHASECHK.TRANS64 P3, [R12+URZ+0x28830], R9 ;  /* 0x028830090c00b5a7 */ /* 0x000ee4000806007f */
[----:B---3--:R-:W-:Y:S05]  /*13bd0*/  @!P3 BRA `(.L_x_6421) ;  /* 0xfffffffc00ecb947 */ /* 0x008fea000383ffff */
[----:B------:R-:W-:Y:S05]  /*13be0*/  BRA `(.L_x_6418) ;  /* 0xffffff1400fc7947 */ /* 0x000fea000383ffff */
.L_x_6425:
[----:B--2---:R-:W-:-:S04]  /*13bf0*/  IMAD.U32 R12, RZ, RZ, UR6 ;  /* 0x00000006ff0c7e24 */ /* 0x004fc8000f8e00ff */
[----:B------:R2:W3:Y:S03]  /*13c00*/  SYNCS.PHASECHK.TRANS64.TRYWAIT P3, [R12+URZ+0x28850], R9 ;  /* 0x028850090c0075a7 */ /* 0x0004e6000806017f */
[----:B---3--:R-:W-:Y:S05]  /*13c10*/  @!P3 NANOSLEEP.SYNCS 0x989680 ;  /* 0x009896800000b95d */ /* 0x008fea0003900000 */
[----:B------:R-:W3:Y:S02]  /*13c20*/  @!P3 SYNCS.PHASECHK.TRANS64 P3, [R12+URZ+0x28850], R9 ;  /* 0x028850090c00b5a7 */ /* 0x000ee4000806007f */
[----:B---3--:R-:W-:Y:S05]  /*13c30*/  @!P3 BRA `(.L_x_6425) ;  /* 0xfffffffc00ecb947 */ /* 0x008fea000383ffff */
[----:B------:R-:W-:Y:S05]  /*13c40*/  BRA `(.L_x_6422) ;  /* 0xffffff1800bc7947 */ /* 0x000fea000383ffff */
.L_x_6442:
[----:B--2---:R-:W-:-:S04]  /*13c50*/  IMAD.U32 R8, RZ, RZ, UR6 ;  /* 0x00000006ff087e24 */ /* 0x004fc8000f8e00ff */
[----:B------:R2:W3:Y:S03]  /*13c60*/  SYNCS.PHASECHK.TRANS64.TRYWAIT P2, [R8+URZ+0x28830], R7 ;  /* 0x02883007080075a7 */ /* 0x0004e6000804017f */
[----:B---3--:R-:W-:Y:S05]  /*13c70*/  @!P2 NANOSLEEP.SYNCS 0x989680 ;  /* 0x009896800000a95d */ /* 0x008fea0003900000 */
[----:B------:R-:W3:Y:S02]  /*13c80*/  @!P2 SYNCS.PHASECHK.TRANS64 P2, [R8+URZ+0x28830], R7 ;  /* 0x028830070800a5a7 */ /* 0x000ee4000804007f */
[----:B---3--:R-:W-:Y:S05]  /*13c90*/  @!P2 BRA `(.L_x_6442) ;  /* 0xfffffffc00eca947 */ /* 0x008fea000383ffff */
[----:B------:R-:W-:Y:S05]  /*13ca0*/  BRA `(.L_x_6439) ;  /* 0xffffff5000587947 */ /* 0x000fea000383ffff */
.L_x_6446:
[----:B--2---:R-:W-:-:S04]  /*13cb0*/  IMAD.U32 R8, RZ, RZ, UR6 ;  /* 0x00000006ff087e24 */ /* 0x004fc8000f8e00ff */
[----:B------:R2:W3:Y:S03]  /*13cc0*/  SYNCS.PHASECHK.TRANS64.TRYWAIT P2, [R8+URZ+0x28850], R7 ;  /* 0x02885007080075a7 */ /* 0x0004e6000804017f */
[----:B---3--:R-:W-:Y:S05]  /*13cd0*/  @!P2 NANOSLEEP.SYNCS 0x989680 ;  /* 0x009896800000a95d */ /* 0x008fea0003900000 */
[----:B------:R-:W3:Y:S02]  /*13ce0*/  @!P2 SYNCS.PHASECHK.TRANS64 P2, [R8+URZ+0x28850], R7 ;  /* 0x028850070800a5a7 */ /* 0x000ee4000804007f */
[----:B---3--:R-:W-:Y:S05]  /*13cf0*/  @!P2 BRA `(.L_x_6446) ;  /* 0xfffffffc00eca947 */ /* 0x008fea000383ffff */
[----:B------:R-:W-:Y:S05]  /*13d00*/  BRA `(.L_x_6443) ;  /* 0xffffff5400187947 */ /* 0x000fea000383ffff */
.L_x_6452:
[----:B--2---:R-:W-:-:S04]  /*13d10*/  IMAD.U32 R8, RZ, RZ, UR6 ;  /* 0x00000006ff087e24 */ /* 0x004fc8000f8e00ff */
[----:B------:R2:W3:Y:S03]  /*13d20*/  SYNCS.PHASECHK.TRANS64.TRYWAIT P2, [R8+URZ+0x28830], R7 ;  /* 0x02883007080075a7 */ /* 0x0004e6000804017f */
[----:B---3--:R-:W-:Y:S05]  /*13d30*/  @!P2 NANOSLEEP.SYNCS 0x989680 ;  /* 0x009896800000a95d */ /* 0x008fea0003900000 */
[----:B------:R-:W3:Y:S02]  /*13d40*/  @!P2 SYNCS.PHASECHK.TRANS64 P2, [R8+URZ+0x28830], R7 ;  /* 0x028830070800a5a7 */ /* 0x000ee4000804007f */
[----:B---3--:R-:W-:Y:S05]  /*13d50*/  @!P2 BRA `(.L_x_6452) ;  /* 0xfffffffc00eca947 */ /* 0x008fea000383ffff */
[----:B------:R-:W-:Y:S05]  /*13d60*/  BRA `(.L_x_6449) ;  /* 0xffffff7800387947 */ /* 0x000fea000383ffff */
.L_x_6456:
[----:B--2---:R-:W-:-:S04]  /*13d70*/  IMAD.U32 R8, RZ, RZ, UR6 ;  /* 0x00000006ff087e24 */ /* 0x004fc8000f8e00ff */
[----:B------:R2:W3:Y:S03]  /*13d80*/  SYNCS.PHASECHK.TRANS64.TRYWAIT P2, [R8+URZ+0x28850], R7 ;  /* 0x02885007080075a7 */ /* 0x0004e6000804017f */
[----:B---3--:R-:W-:Y:S05]  /*13d90*/  @!P2 NANOSLEEP.SYNCS 0x989680 ;  /* 0x009896800000a95d */ /* 0x008fea0003900000 */
[----:B------:R-:W3:Y:S02]  /*13da0*/  @!P2 SYNCS.PHASECHK.TRANS64 P2, [R8+URZ+0x28850], R7 ;  /* 0x028850070800a5a7 */ /* 0x000ee4000804007f */
[----:B---3--:R-:W-:Y:S05]  /*13db0*/  @!P2 BRA `(.L_x_6456) ;  /* 0xfffffffc00eca947 */ /* 0x008fea000383ffff */
[----:B------:R-:W-:Y:S05]  /*13dc0*/  BRA `(.L_x_6453) ;  /* 0xffffff7800f87947 */ /* 0x000fea000383ffff */
.L_x_6469:
[----:B--2---:R-:W-:-:S04]  /*13dd0*/  IMAD.U32 R5, RZ, RZ, UR5 ;  /* 0x00000005ff057e24 */ /* 0x004fc8000f8e00ff */
[----:B------:R2:W3:Y:S03]  /*13de0*/  SYNCS.PHASECHK.TRANS64.TRYWAIT P0, [R5+URZ+0x28850], R0 ;  /* 0x02885000050075a7 */ /* 0x0004e6000800017f */
[----:B---3--:R-:W-:Y:S05]  /*13df0*/  @!P0 NANOSLEEP.SYNCS 0x989680 ;  /* 0x009896800000895d */ /* 0x008fea0003900000 */
[----:B------:R-:W3:Y:S02]  /*13e00*/  @!P0 SYNCS.PHASECHK.TRANS64 P0, [R5+URZ+0x28850], R0 ;  /* 0x02885000050085a7 */ /* 0x000ee4000800007f */
[----:B---3--:R-:W-:Y:S05]  /*13e10*/  @!P0 BRA `(.L_x_6469) ;  /* 0xfffffffc00ec8947 */ /* 0x008fea000383ffff */
[----:B------:R-:W-:Y:S05]  /*13e20*/  BRA `(.L_x_6468) ;  /* 0xffffffac00dc7947 */ /* 0x000fea000383ffff */
.L_x_6499:
        /* <DEDUP_REMOVED lines=10> */
.L_x_6549:
[----:B------:R-:W-:Y:S05]  /*13ed0*/  BRA `(.L_x_6550) ;  /* 0xffffffd8006c7947 */ /* 0x000fea000383ffff */
.L_x_6500:
[----:B------:R-:W-:Y:S01]  /*13ee0*/  BSSY B0, `(.L_x_6551) ;  /* 0x0000006000007945 */ /* 0x000fe20003800000 */
[----:B------:R-:W-:-:S07]  /*13ef0*/  IMAD.MOV.U32 R15, RZ, RZ, -0x1 ;  /* 0xffffffffff0f7424 */ /* 0x000fce00078e00ff */
[----:B------:R-:W-:Y:S05]  /*13f00*/  WARPSYNC.COLLECTIVE R15, `(.L_x_6552) ;  /* 0x000000000f0c7348 */ /* 0x000fea0003c00000 */
[----:B------:R-:W-:Y:S02]  /*13f10*/  ELECT P6, UR62, PT ;  /* 0x00000000003e782f */ /* 0x000fe400038c0000 */
[----:B------:R-:W-:Y:S01]  /*13f20*/  MOV R14, UR62 ;  /* 0x0000003e000e7c02 */ /* 0x000fe20008000f00 */
[----:B------:R-:W-:Y:S10]  /*13f30*/  ENDCOLLECTIVE ;  /* 0x000000000000791b */ /* 0x000ff40003800000 */
.L_x_6552:
[----:B------:R-:W-:Y:S05]  /*13f40*/  BSYNC B0 ;  /* 0x0000000000007941 */ /* 0x000fea0003800000 */
.L_x_6551:
[----:B------:R-:W-:Y:S05]  /*13f50*/  BRA `(.L_x_6553) ;  /* 0xffffffd8005c7947 */ /* 0x000fea000383ffff */
.L_x_6503:
[----:B-1----:R1:W2:Y:S02]  /*13f60*/  SYNCS.PHASECHK.TRANS64.TRYWAIT P2, [R8+URZ+0x28840], R7 ;  /* 0x02884007080075a7 */ /* 0x0022a4000804017f */
[----:B--2---:R-:W-:Y:S05]  /*13f70*/  @!P2 NANOSLEEP.SYNCS 0x989680 ;  /* 0x009896800000a95d */ /* 0x004fea0003900000 */
[----:B------:R-:W2:Y:S02]  /*13f80*/  @!P2 SYNCS.PHASECHK.TRANS64 P2, [R8+URZ+0x28840], R7 ;  /* 0x028840070800a5a7 */ /* 0x000ea4000804007f */
[----:B--2---:R-:W-:Y:S05]  /*13f90*/  @!P2 BRA `(.L_x_6503) ;  /* 0xfffffffc00f0a947 */ /* 0x004fea000383ffff */
[----:B------:R-:W-:Y:S05]  /*13fa0*/  BRA `(.L_x_6554) ;  /* 0xffffffd800b87947 */ /* 0x000fea000383ffff */
.L_x_6505:
[----:B-1----:R-:W-:-:S04]  /*13fb0*/  IMAD.U32 R8, RZ, RZ, UR39 ;  /* 0x00000027ff087e24 */ /* 0x002fc8000f8e00ff */
[----:B------:R1:W2:Y:S03]  /*13fc0*/  SYNCS.PHASECHK.TRANS64.TRYWAIT P2, [R8+URZ+0x28820], R7 ;  /* 0x02882007080075a7 */ /* 0x0002a6000804017f */
[----:B--2---:R-:W-:Y:S05]  /*13fd0*/  @!P2 NANOSLEEP.SYNCS 0x989680 ;  /* 0x009896800000a95d */ /* 0x004fea0003900000 */
[----:B------:R-:W2:Y:S02]  /*13fe0*/  @!P2 SYNCS.PHASECHK.TRANS64 P2, [R8+URZ+0x28820], R7 ;  /* 0x028820070800a5a7 */ /* 0x000ea4000804007f */
[----:B--2---:R-:W-:Y:S05]  /*13ff0*/  @!P2 BRA `(.L_x_6505) ;  /* 0xfffffffc00eca947 */ /* 0x004fea000383ffff */
[----:B------:R-:W-:Y:S05]  /*14000*/  BRA `(.L_x_6555) ;  /* 0xffffffdc00907947 */ /* 0x000fea000383ffff */
.L_x_6511:
[----:B-1----:R1:W2:Y:S02]  /*14010*/  SYNCS.PHASECHK.TRANS64.TRYWAIT P3, [R3+URZ+0x28840], R2 ;  /* 0x02884002030075a7 */ /* 0x0022a4000806017f */
[----:B--2---:R-:W-:Y:S05]  /*14020*/  @!P3 NANOSLEEP.SYNCS 0x989680 ;  /* 0x009896800000b95d */ /* 0x004fea0003900000 */
[----:B------:R-:W2:Y:S02]  /*14030*/  @!P3 SYNCS.PHASECHK.TRANS64 P3, [R3+URZ+0x28840], R2 ;  /* 0x028840020300b5a7 */ /* 0x000ea4000806007f */
[----:B--2---:R-:W-:Y:S05]  /*14040*/  @!P3 BRA `(.L_x_6511) ;  /* 0xfffffffc00f0b947 */ /* 0x004fea000383ffff */
[----:B------:R-:W-:Y:S05]  /*14050*/  BRA `(.L_x_6556) ;  /* 0xffffffe000347947 */ /* 0x000fea000383ffff */
.L_x_6513:
[----:B-1----:R1:W2:Y:S02]  /*14060*/  SYNCS.PHASECHK.TRANS64.TRYWAIT P3, [R2+URZ+0x60], R3 ;  /* 0x00006003020075a7 */ /* 0x0022a4000806017f */
[----:B--2---:R-:W-:Y:S05]  /*14070*/  @!P3 NANOSLEEP.SYNCS 0x989680 ;  /* 0x009896800000b95d */ /* 0x004fea0003900000 */
[----:B------:R-:W2:Y:S02]  /*14080*/  @!P3 SYNCS.PHASECHK.TRANS64 P3, [R2+URZ+0x60], R3 ;  /* 0x000060030200b5a7 */ /* 0x000ea4000806007f */
[----:B--2---:R-:W-:Y:S05]  /*14090*/  @!P3 BRA `(.L_x_6513) ;  /* 0xfffffffc00f0b947 */ /* 0x004fea000383ffff */
[----:B------:R-:W-:Y:S05]  /*140a0*/  BRA `(.L_x_6557) ;  /* 0xffffffe000a87947 */ /* 0x000fea000383ffff */
.L_x_6519:
[----:B-1----:R1:W2:Y:S02]  /*140b0*/  SYNCS.PHASECHK.TRANS64.TRYWAIT P3, [R3+URZ+0x28840], R2 ;  /* 0x02884002030075a7 */ /* 0x0022a4000806017f */
[----:B--2---:R-:W-:Y:S05]  /*140c0*/  @!P3 NANOSLEEP.SYNCS 0x989680 ;  /* 0x009896800000b95d */ /* 0x004fea0003900000 */
[----:B------:R-:W2:Y:S02]  /*140d0*/  @!P3 SYNCS.PHASECHK.TRANS64 P3, [R3+URZ+0x28840], R2 ;  /* 0x028840020300b5a7 */ /* 0x000ea4000806007f */
[----:B--2---:R-:W-:Y:S05]  /*140e0*/  @!P3 BRA `(.L_x_6519) ;  /* 0xfffffffc00f0b947 */ /* 0x004fea000383ffff */
[----:B------:R-:W-:Y:S05]  /*140f0*/  BRA `(.L_x_6558) ;  /* 0xffffffe400c87947 */ /* 0x000fea000383ffff */
.L_x_6521:
[----:B-1----:R1:W2:Y:S02]  /*14100*/  SYNCS.PHASECHK.TRANS64.TRYWAIT P3, [R2+URZ+0x60], R17 ;  /* 0x00006011020075a7 */ /* 0x0022a4000806017f */
[----:B--2---:R-:W-:Y:S05]  /*14110*/  @!P3 NANOSLEEP.SYNCS 0x989680 ;  /* 0x009896800000b95d */ /* 0x004fea0003900000 */
[----:B------:R-:W2:Y:S02]  /*14120*/  @!P3 SYNCS.PHASECHK.TRANS64 P3, [R2+URZ+0x60], R17 ;  /* 0x000060110200b5a7 */ /* 0x000ea4000806007f */
[----:B--2---:R-:W-:Y:S05]  /*14130*/  @!P3 BRA `(.L_x_6521) ;  /* 0xfffffffc00f0b947 */ /* 0x004fea000383ffff */
[----:B------:R-:W-:Y:S05]  /*14140*/  BRA `(.L_x_6559) ;  /* 0xffffffe8003c7947 */ /* 0x000fea000383ffff */
.L_x_6526:
[----:B--2---:R2:W3:Y:S02]  /*14150*/  SYNCS.PHASECHK.TRANS64.TRYWAIT P2, [R2+URZ+0x28840], R3 ;  /* 0x02884003020075a7 */ /* 0x0044e4000804017f */
[----:B---3--:R-:W-:Y:S05]  /*14160*/  @!P2 NANOSLEEP.SYNCS 0x989680 ;  /* 0x009896800000a95d */ /* 0x008fea0003900000 */
[----:B------:R-:W3:Y:S02]  /*14170*/  @!P2 SYNCS.PHASECHK.TRANS64 P2, [R2+URZ+0x28840], R3 ;  /* 0x028840030200a5a7 */ /* 0x000ee4000804007f */
[----:B---3--:R-:W-:Y:S05]  /*14180*/  @!P2 BRA `(.L_x_6526) ;  /* 0xfffffffc00f0a947 */ /* 0x008fea000383ffff */
[----:B------:R-:W-:Y:S05]  /*14190*/  BRA `(.L_x_6560) ;  /* 0xffffffec00247947 */ /* 0x000fea000383ffff */
.L_x_6528:
[----:B-1----:R1:W2:Y:S02]  /*141a0*/  SYNCS.PHASECHK.TRANS64.TRYWAIT P2, [R2+URZ+0x60], R11 ;  /* 0x0000600b020075a7 */ /* 0x0022a4000804017f */
[----:B--2---:R-:W-:Y:S05]  /*141b0*/  @!P2 NANOSLEEP.SYNCS 0x989680 ;  /* 0x009896800000a95d */ /* 0x004fea0003900000 */
[----:B------:R-:W2:Y:S02]  /*141c0*/  @!P2 SYNCS.PHASECHK.TRANS64 P2, [R2+URZ+0x60], R11 ;  /* 0x0000600b0200a5a7 */ /* 0x000ea4000804007f */
[----:B--2---:R-:W-:Y:S05]  /*141d0*/  @!P2 BRA `(.L_x_6528) ;  /* 0xfffffffc00f0a947 */ /* 0x004fea000383ffff */
[----:B------:R-:W-:Y:S05]  /*141e0*/  BRA `(.L_x_6561) ;  /* 0xffffffec00a47947 */ /* 0x000fea000383ffff */
.L_x_6535:
[----:B-1----:R1:W2:Y:S02]  /*141f0*/  SYNCS.PHASECHK.TRANS64.TRYWAIT P0, [R3+URZ+0x28860], R0 ;  /* 0x02886000030075a7 */ /* 0x0022a4000800017f */
[----:B--2---:R-:W-:Y:S05]  /*14200*/  @!P0 NANOSLEEP.SYNCS 0x989680 ;  /* 0x009896800000895d */ /* 0x004fea0003900000 */
[----:B------:R-:W2:Y:S02]  /*14210*/  @!P0 SYNCS.PHASECHK.TRANS64 P0, [R3+URZ+0x28860], R0 ;  /* 0x02886000030085a7 */ /* 0x000ea4000800007f */
[----:B--2---:R-:W-:Y:S05]  /*14220*/  @!P0 BRA `(.L_x_6535) ;  /* 0xfffffffc00f08947 */ /* 0x004fea000383ffff */
[----:B------:R-:W-:Y:S05]  /*14230*/  BRA `(.L_x_6562) ;  /* 0xfffffff000807947 */ /* 0x000fea000383ffff */
.L_x_6537:
[----:B------:R-:W-:Y:S01]  /*14240*/  BSSY B0, `(.L_x_6563) ;  /* 0x0000007000007945 */ /* 0x000fe20003800000 */
[----:B------:R-:W-:Y:S02]  /*14250*/  IMAD.MOV.U32 R12, RZ, RZ, RZ ;  /* 0x000000ffff0c7224 */ /* 0x000fe400078e00ff */
[----:B------:R-:W-:Y:S02]  /*14260*/  IMAD.MOV.U32 R11, RZ, RZ, 0x1f ;  /* 0x0000001fff0b7424 */ /* 0x000fe400078e00ff */
[----:B------:R-:W-:-:S07]  /*14270*/  IMAD.MOV.U32 R15, RZ, RZ, -0x1 ;  /* 0xffffffffff0f7424 */ /* 0x000fce00078e00ff */
[----:B------:R-:W-:Y:S05]  /*14280*/  WARPSYNC.COLLECTIVE R15, `(.L_x_6564) ;  /* 0x000000000f087348 */ /* 0x000fea0003c00000 */
[----:B------:R1:W2:Y:S02]  /*14290*/  SHFL.IDX P6, R14, R13, R12, R11 ;  /* 0x0000000c0d0e7389 */ /* 0x0002a400000c000b */
[----:B-12---:R-:W-:Y:S01]  /*142a0*/  ENDCOLLECTIVE ;  /* 0x000000000000791b */ /* 0x006fe20003800000 */
.L_x_6564:
[----:B------:R-:W-:Y:S05]  /*142b0*/  BSYNC B0 ;  /* 0x0000000000007941 */ /* 0x000fea0003800000 */
.L_x_6563:
[----:B------:R-:W-:Y:S05]  /*142c0*/  BRA `(.L_x_6565) ;  /* 0xfffffff000fc7947 */ /* 0x000fea000383ffff */
.L_x_6539:
[----:B--2---:R2:W3:Y:S02]  /*142d0*/  SYNCS.PHASECHK.TRANS64.TRYWAIT P0, [R7+URZ+0x28820], R0 ;  /* 0x02882000070075a7 */ /* 0x0044e4000800017f */
[----:B---3--:R-:W-:Y:S05]  /*142e0*/  @!P0 NANOSLEEP.SYNCS 0x989680 ;  /* 0x009896800000895d */ /* 0x008fea0003900000 */
[----:B------:R-:W3:Y:S02]  /*142f0*/  @!P0 SYNCS.PHASECHK.TRANS64 P0, [R7+URZ+0x28820], R0 ;  /* 0x02882000070085a7 */ /* 0x000ee4000800007f */
[----:B---3--:R-:W-:Y:S05]  /*14300*/  @!P0 BRA `(.L_x_6539) ;  /* 0xfffffffc00f08947 */ /* 0x008fea000383ffff */
[----:B------:R-:W-:Y:S05]  /*14310*/  BRA `(.L_x_6566) ;  /* 0xfffffff4004c7947 */ /* 0x000fea000383ffff */
.L_x_6543:
[----:B--2---:R2:W3:Y:S02]  /*14320*/  SYNCS.PHASECHK.TRANS64.TRYWAIT P0, [R5+URZ], R4 ;  /* 0x00000004050075a7 */ /* 0x0044e4000800017f */
[----:B---3--:R-:W-:Y:S05]  /*14330*/  @!P0 NANOSLEEP.SYNCS 0x989680 ;  /* 0x009896800000895d */ /* 0x008fea0003900000 */
[----:B------:R-:W3:Y:S02]  /*14340*/  @!P0 SYNCS.PHASECHK.TRANS64 P0, [R5+URZ], R4 ;  /* 0x00000004050085a7 */ /* 0x000ee4000800007f */
[----:B---3--:R-:W-:Y:S05]  /*14350*/  @!P0 BRA `(.L_x_6543) ;  /* 0xfffffffc00f08947 */ /* 0x008fea000383ffff */
[----:B------:R-:W-:Y:S05]  /*14360*/  BRA `(.L_x_6567) ;  /* 0xfffffff400a07947 */ /* 0x000fea000383ffff */
.L_x_6544:
[----:B---3--:R3:W4:Y:S02]  /*14370*/  SYNCS.PHASECHK.TRANS64.TRYWAIT P0, [R3+URZ], R0 ;  /* 0x00000000030075a7 */ /* 0x008724000800017f */
[----:B----4-:R-:W-:Y:S05]  /*14380*/  @!P0 NANOSLEEP.SYNCS 0x989680 ;  /* 0x009896800000895d */ /* 0x010fea0003900000 */
[----:B------:R-:W4:Y:S02]  /*14390*/  @!P0 SYNCS.PHASECHK.TRANS64 P0, [R3+URZ], R0 ;  /* 0x00000000030085a7 */ /* 0x000f24000800007f */
[----:B----4-:R-:W-:Y:S05]  /*143a0*/  @!P0 BRA `(.L_x_6544) ;  /* 0xfffffffc00f08947 */ /* 0x010fea000383ffff */
[----:B------:R-:W-:Y:S05]  /*143b0*/  BRA `(.L_x_6568) ;  /* 0xfffffff400947947 */ /* 0x000fea000383ffff */
.L_x_6546:
[----:B--2---:R2:W3:Y:S02]  /*143c0*/  SYNCS.PHASECHK.TRANS64.TRYWAIT P0, [R5+URZ], R4 ;  /* 0x00000004050075a7 */ /* 0x0044e4000800017f */
[----:B---3--:R-:W-:Y:S05]  /*143d0*/  @!P0 NANOSLEEP.SYNCS 0x989680 ;  /* 0x009896800000895d */ /* 0x008fea0003900000 */
[----:B------:R-:W3:Y:S02]  /*143e0*/  @!P0 SYNCS.PHASECHK.TRANS64 P0, [R5+URZ], R4 ;  /* 0x00000004050085a7 */ /* 0x000ee4000800007f */
[----:B---3--:R-:W-:Y:S05]  /*143f0*/  @!P0 BRA `(.L_x_6546) ;  /* 0xfffffffc00f08947 */ /* 0x008fea000383ffff */
[----:B------:R-:W-:Y:S05]  /*14400*/  BRA `(.L_x_6569) ;  /* 0xfffffff400987947 */ /* 0x000fea000383ffff */
.L_x_6570:
        /* <DEDUP_REMOVED lines=15> */
.L_x_12770:


//--------------------- .text._ZN7cutlass13device_kernelIN5flash11enable_sm90INS1_16FlashAttnFwdSm90INS1_25CollectiveMainloopFwdSm90ILi2EN4cute5tupleIJNS5_1CILi1EEES8_S8_EEENS6_IJNS7_ILi128EEESA_SA_EEELi128ENS_6half_tEfNS_4arch4Sm90ELb0ELb1ELb1ELb1ELb0ELb0ELb0ELb1ELb1ELb0ELb0ELb0EEENS1_21CollectiveEpilogueFwdISB_S9_SC_SE_Li256ELb1ELb0ELb0ELb0EEENS1_36VarlenDynamicPersistentTileSchedulerILi128ELi128ELi256ELi32ELb0ELb0ELb1ELb1ELb0ELb1EEEEEEEEEvNT_6ParamsE --------------------------
	.section	.text._ZN7cutlass13device_kernelIN5flash11enable_sm90INS1_16FlashAttnFwdSm90INS1_25CollectiveMainloopFwdSm90ILi2EN4cute5tupleIJNS5_1CILi1EEES8_S8_EEENS6_IJNS7_ILi128EEESA_SA_EEELi128ENS_6half_tEfNS_4arch4Sm90ELb0ELb1ELb1ELb1ELb0ELb0ELb0ELb1ELb1ELb0ELb0ELb0EEENS1_21CollectiveEpilogueFwdISB_S9_SC_SE_Li256ELb1ELb0ELb0ELb0EEENS1_36VarlenDynamicPersistentTileSchedulerILi128ELi128ELi256ELi32ELb0ELb0ELb1ELb1ELb0ELb1EEEEEEEEEvNT_6ParamsE,"ax",@progbits
	.align	128
.text._ZN7cutlass13device_kernelIN5flash11enable_sm90INS1_16FlashAttnFwdSm90INS1_25CollectiveMainloopFwdSm90ILi2EN4cute5tupleIJNS5_1CILi1EEES8_S8_EEENS6_IJNS7_ILi128EEESA_SA_EEELi128ENS_6half_tEfNS_4arch4Sm90ELb0ELb1ELb1ELb1ELb0ELb0ELb0ELb1ELb1ELb0ELb0ELb0EEENS1_21CollectiveEpilogueFwdISB_S9_SC_SE_Li256ELb1ELb0ELb0ELb0EEENS1_36VarlenDynamicPersistentTileSchedulerILi128ELi128ELi256ELi32ELb0ELb0ELb1ELb1ELb0ELb1EEEEEEEEEvNT_6ParamsE:
        .type           _ZN7cutlass13device_kernelIN5flash11enable_sm90INS1_16FlashAttnFwdSm90INS1_25CollectiveMainloopFwdSm90ILi2EN4cute5tupleIJNS5_1CILi1EEES8_S8_EEENS6_IJNS7_ILi128EEESA_SA_EEELi128ENS_6half_tEfNS_4arch4Sm90ELb0ELb1ELb1ELb1ELb0ELb0ELb0ELb1ELb1ELb0ELb0ELb0EEENS1_21CollectiveEpilogueFwdISB_S9_SC_SE_Li256ELb1ELb0ELb0ELb0EEENS1_36VarlenDynamicPersistentTileSchedulerILi128ELi128ELi256ELi32ELb0ELb0ELb1ELb1ELb0ELb1EEEEEEEEEvNT_6ParamsE,@function
        .size           _ZN7cutlass13device_kernelIN5flash11enable_sm90INS1_16FlashAttnFwdSm90INS1_25CollectiveMainloopFwdSm90ILi2EN4cute5tupleIJNS5_1CILi1EEES8_S8_EEENS6_IJNS7_ILi128EEESA_SA_EEELi128ENS_6half_tEfNS_4arch4Sm90ELb0ELb1ELb1ELb1ELb0ELb0ELb0ELb1ELb1ELb0ELb0ELb0EEENS1_21CollectiveEpilogueFwdISB_S9_SC_SE_Li256ELb1ELb0ELb0ELb0EEENS1_36VarlenDynamicPersistentTileSchedulerILi128ELi128ELi256ELi32ELb0ELb0ELb1ELb1ELb0ELb1EEEEEEEEEvNT_6ParamsE,(.L_x_12771 - _ZN7cutlass13device_kernelIN5flash11enable_sm90INS1_16FlashAttnFwdSm90INS1_25CollectiveMainloopFwdSm90ILi2EN4cute5tupleIJNS5_1CILi1EEES8_S8_EEENS6_IJNS7_ILi128EEESA_SA_EEELi128ENS_6half_tEfNS_4arch4Sm90ELb0ELb1ELb1ELb1ELb0ELb0ELb0ELb1ELb1ELb0ELb0ELb0EEENS1_21CollectiveEpilogueFwdISB_S9_SC_SE_Li256ELb1ELb0ELb0ELb0EEENS1_36VarlenDynamicPersistentTileSchedulerILi128ELi128ELi256ELi32ELb0ELb0ELb1ELb1ELb0ELb1EEEEEEEEEvNT_6ParamsE)
        .other          _ZN7cutlass13device_kernelIN5flash11enable_sm90INS1_16FlashAttnFwdSm90INS1_25CollectiveMainloopFwdSm90ILi2EN4cute5tupleIJNS5_1CILi1EEES8_S8_EEENS6_IJNS7_ILi128EEESA_SA_EEELi128ENS_6half_tEfNS_4arch4Sm90ELb0ELb1ELb1ELb1ELb0ELb0ELb0ELb1ELb1ELb0ELb0ELb0EEENS1_21CollectiveEpilogueFwdISB_S9_SC_SE_Li256ELb1ELb0ELb0ELb0EEENS1_36VarlenDynamicPersistentTileSchedulerILi128ELi128ELi256ELi32ELb0ELb0ELb1ELb1ELb0ELb1EEEEEEEEEvNT_6ParamsE,@"STO_CUDA_ENTRY STV_DEFAULT"
_ZN7cutlass13device_kernelIN5flash11enable_sm90INS1_16FlashAttnFwdSm90INS1_25CollectiveMainloopFwdSm90ILi2EN4cute5tupleIJNS5_1CILi1EEES8_S8_EEENS6_IJNS7_ILi128EEESA_SA_EEELi128ENS_6half_tEfNS_4arch4Sm90ELb0ELb1ELb1ELb1ELb0ELb0ELb0ELb1ELb1ELb0ELb0ELb0EEENS1_21CollectiveEpilogueFwdISB_S9_SC_SE_Li256ELb1ELb0ELb0ELb0EEENS1_36VarlenDynamicPersistentTileSchedulerILi128ELi128ELi256ELi32ELb0ELb0ELb1ELb1ELb0ELb1EEEEEEEEEvNT_6ParamsE:
        /* <DEDUP_REMOVED lines=21> */
.L_x_6572:
[----:B------:R-:W-:Y:S05]  /*0150*/  BSYNC B0 ;  /* 0x0000000000007941 */ /* 0x000fea0003800000 */
.L_x_6571:
        /* <DEDUP_REMOVED lines=41> */
.L_x_6573:
        /* <DEDUP_REMOVED lines=22> */
.L_x_6574:
        /* <DEDUP_REMOVED lines=18> */
.L_x_6575:
        /* <DEDUP_REMOVED lines=22> */
.L_x_6576:
        /* <DEDUP_REMOVED lines=22> */
.L_x_6577:
[----:B------:R-:W-:Y:S01]  /*0930*/  PLOP3.LUT P0, PT, PT, PT, UP0, 0x80, 0x0 ;  /* 0x000000000000781c */ /* 0x000fe20003f0f008 */
[----:B------:R-:W-:Y:S01]  /*0940*/  UMOV UR36, 0x1 ;  /* 0x0000000100247882 */ /* 0x000fe20000000000 */
[----:B------:R-:W-:Y:S01]  /*0950*/  NOP ;  /* 0x0000000000007918 */ /* 0x000fe20000000000 */
[----:B------:R-:W-:Y:S01]  /*0960*/  USEL UR36, UR36, 0x2, !UP0 ;  /* 0x0000000224247887 */ /* 0x000fe2000c000000 */
[----:B------:R-:W-:Y:S01]  /*0970*/  ULDC.64 UR48, c[0x0][0x208] ;  /* 0x0000820000307ab9 */ /* 0x000fe20000000a00 */
[----:B012-4-:R-:W-:Y:S08]  /*0980*/  BAR.SYNC.DEFER_BLOCKING 0x0 ;  /* 0x0000000000007b1d */ /* 0x017ff00000010000 */
[----:B------:R-:W-:Y:S05]  /*0990*/  @!P0 BRA `(.L_x_6578) ;  /* 0x0000010c00ac8947 */ /* 0x000fea0003800000 */
.L_x_6579:
[----:B------:R-:W-:-:S08]  /*09a0*/  NOP ;  /* 0x0000000000007918 */ /* 0x000fd00000000000 */
[----:B------:R-:W0:Y:S02]  /*09b0*/  USETMAXREG.TRY_ALLOC.CTAPOOL UP0, 0xf0 ;  /* 0x000000f0000079c8 */ /* 0x000e240008000600 */
[----:B0-----:R-:W-:-:S13]  /*09c0*/  PLOP3.LUT P0, PT, PT, PT, UP0, 0x80, 0x0 ;  /* 0x000000000000781c */ /* 0x001fda0003f0f008 */
[----:B------:R-:W-:Y:S05]  /*09d0*/  @!P0 BRA `(.L_x_6579) ;  /* 0xfffffffc00f08947 */ /* 0x000fea000383ffff */
[----:B------:R-:W0:Y:S01]  /*09e0*/  S2R R2, SR_TID.X ;  /* 0x0000000000027919 */ /* 0x000e220000002100 */
        /* <DEDUP_REMOVED lines=13> */
[----:B------:R-:W-:Y:S01]  /*0ac0*/  VIADD R193, R2, 0xffffff80 ;  /* 0xffffff8002c17836 */ /* 0x000fe20000000000 */
[----:B------:R-:W-:Y:S01]  /*0ad0*/  R2UR UR6, R186 ;  /* 0x00000000ba0672ca */ /* 0x000fe200000e0000 */
[----:B------:R-:W-:Y:S01]  /*0ae0*/  ULOP3.LUT UR45, UR36, 0x1, URZ, 0xfc, !UPT ;  /* 0x00000001242d7892 */ /* 0x000fe2000f8efc3f */
[----:B------:R-:W-:Y:S01]  /*0af0*/  R2UR UR5, R187 ;  /* 0x00000000bb0572ca */ /* 0x000fe200000e0000 */
[----:B------:R-:W-:Y:S01]  /*0b00*/  UMOV UR44, URZ ;  /* 0x0000003f002c7c82 */ /* 0x000fe20008000000 */
[----:B------:R-:W-:Y:S01]  /*0b10*/  SHF.R.S32.HI R0, RZ, 0x1f, R193 ;  /* 0x0000001fff007819 */ /* 0x000fe200000114c1 */
[----:B------:R-:W-:Y:S01]  /*0b20*/  UMOV UR43, URZ ;  /* 0x0000003f002b7c82 */ /* 0x000fe20008000000 */
[----:B------:R-:W-:Y:S02]  /*0b30*/  UMOV UR42, URZ ;  /* 0x0000003f002a7c82 */ /* 0x000fe40008000000 */
[CC--:B------:R-:W-:Y:S02]  /*0b40*/  LEA.HI R2, R0.reuse, R193.reuse, RZ, 0x7 ;  /* 0x000000c100027211 */ /* 0x0c0fe400078f38ff */
[----:B------:R-:W-:-:S02]  /*0b50*/  LEA.HI R3, R0, R193, RZ, 0x4 ;  /* 0x000000c100037211 */ /* 0x000fc400078f20ff */
        /* <DEDUP_REMOVED lines=9> */
[--C-:B------:R-:W-:Y:S02]  /*0bf0*/  SHF.R.S32.HI R5, RZ, 0x2, R7.reuse ;  /* 0x00000002ff057819 */ /* 0x100fe40000011407 */
        /* <DEDUP_REMOVED lines=9> */
[----:B------:R-:W-:Y:S01]  /*0c90*/  SHF.R.S32.HI R6, RZ, 0x4, R3 ;  /* 0x00000004ff067819 */ /* 0x000fe20000011403 */
[----:B------:R-:W-:Y:S01]  /*0ca0*/  IMAD.SHL.U32 R5, R4, 0x20, RZ ;  /* 0x0000002004057824 */ /* 0x000fe200078e00ff */
[C---:B------:R-:W-:Y:S01]  /*0cb0*/  LOP3.LUT R4, R3.reuse, 0x3fffff0, RZ, 0xc0, !PT ;  /* 0x03fffff003047812 */ /* 0x040fe200078ec0ff */
[----:B------:R-:W-:Y:S01]  /*0cc0*/  IMAD R9, R8, 0x10, R9 ;  /* 0x0000001008097824 */ /* 0x000fe200078e0209 */
[----:B------:R-:W-:-:S02]  /*0cd0*/  LEA.HI R3, R3, R6, RZ, 0x1 ;  /* 0x0000000603037211 */ /* 0x000fc400078f08ff */
[----:B------:R-:W-:Y:S01]  /*0ce0*/  LOP3.LUT R5, R5, 0xfffffc00, RZ, 0xc0, !PT ;  /* 0xfffffc0005057812 */ /* 0x000fe200078ec0ff */
[----:B------:R-:W-:Y:S01]  /*0cf0*/  IMAD.IADD R4, R193, 0x1, -R4 ;  /* 0x00000001c1047824 */ /* 0x000fe200078e0a04 */
[----:B------:R-:W-:Y:S01]  /*0d00*/  LOP3.LUT R3, R3, 0x1ffffffe, RZ, 0xc0, !PT ;  /* 0x1ffffffe03037812 */ /* 0x000fe200078ec0ff */
[----:B------:R-:W-:Y:S01]  /*0d10*/  IMAD R190, R190, 0x40, R9 ;  /* 0x00000040bebe7824 */ /* 0x000fe200078e0209 */
[----:B------:R-:W-:Y:S01]  /*0d20*/  LOP3.LUT R2, R0, 0x1ffffff8, RZ, 0xc0, !PT ;  /* 0x1ffffff800027812 */ /* 0x000fe200078ec0ff */
[----:B------:R-:W-:Y:S01]  /*0d30*/  IMAD R4, R4, 0x40, R5 ;  /* 0x0000004004047824 */ /* 0x000fe200078e0205 */
[----:B------:R-:W-:Y:S01]  /*0d40*/  SHF.R.S32.HI R22, RZ, 0x3, R0 ;  /* 0x00000003ff167819 */ /* 0x000fe20000011400 */
[----:B------:R-:W-:Y:S02]  /*0d50*/  IMAD.IADD R3, R6, 0x1, -R3 ;  /* 0x0000000106037824 */ /* 0x000fe400078e0a03 */
[----:B------:R-:W-:Y:S02]  /*0d60*/  IMAD.IADD R2, R193, 0x1, -R2 ;  /* 0x00000001c1027824 */ /* 0x000fe400078e0a02 */
[----:B------:R-:W-:-:S02]  /*0d70*/  IMAD R192, R3, 0x8, R4 ;  /* 0x0000000803c07824 */ /* 0x000fc400078e0204 */
[----:B------:R-:W-:-:S07]  /*0d80*/  IMAD.SHL.U32 R19, R2, 0x8, RZ ;  /* 0x0000000802137824 */ /* 0x000fce00078e00ff */
.L_x_6679:
[----:B------:R-:W-:Y:S01]  /*0d90*/  ULDC.64 UR8, c[0x0][0xa28] ;  /* 0x00028a0000087ab9 */ /* 0x000fe20000000a00 */
[----:B0-----:R-:W0:Y:S01]  /*0da0*/  LDC R18, c[0x0][0x288] ;  /* 0x0000a200ff127b82 */ /* 0x001e220000000800 */
[----:B------:R-:W-:Y:S01]  /*0db0*/  UISETP.NE.U32.AND UP0, UPT, UR8, URZ, UPT ;  /* 0x0000003f0800728c */ /* 0x000fe2000bf05070 */
[----:B----45:R-:W-:-:S03]  /*0dc0*/  IMAD.MOV.U32 R6, RZ, RZ, RZ ;  /* 0x000000ffff067224 */ /* 0x030fc600078e00ff */
[----:B------:R-:W-:-:S03]  /*0dd0*/  UISETP.NE.AND.EX UP0, UPT, UR9, URZ, UPT, UP0 ;  /* 0x0000003f0900728c */ /* 0x000fc6000bf05300 */
[----:B------:R-:W-:Y:S01]  /*0de0*/  ULDC.64 UR8, c[0x0][0xa18] ;  /* 0x0002860000087ab9 */ /* 0x000fe20000000a00 */
[----:B-12---:R-:W1:Y:S01]  /*0df0*/  LDC.64 R8, c[0x0][0x3f8] ;  /* 0x0000fe00ff087b82 */ /* 0x006e620000000a00 */
        /* <DEDUP_REMOVED lines=8> */
[----:B------:R-:W-:Y:S01]  /*0e80*/  IMAD.U32 R2, RZ, RZ, UR8 ;  /* 0x00000008ff027e24 */ /* 0x000fe2000f8e00ff */
[----:B---3--:R-:W3:Y:S01]  /*0e90*/  LDC R17, c[0x0][0x2e0] ;  /* 0x0000b800ff117b82 */ /* 0x008ee20000000800 */
[----:B------:R-:W-:Y:S01]  /*0ea0*/  IMAD.U32 R3, RZ, RZ, UR9 ;  /* 0x00000009ff037e24 */ /* 0x000fe2000f8e00ff */
[----:B------:R-:W-:-:S04]  /*0eb0*/  @UP1 UIMAD.WIDE UR8, UR5, 0x4, UR10 ;  /* 0x00000004050818a5 */ /* 0x000fc8000f8e020a */
[----:B------:R4:W5:Y:S02]  /*0ec0*/  @P0 LDG.E R6, desc[UR48][R2.64] ;  /* 0x0000003002060981 */ /* 0x000964000c1e1900 */
[----:B------:R-:W-:Y:S02]  /*0ed0*/  IMAD.U32 R4, RZ, RZ, UR8 ;  /* 0x00000008ff047e24 */ /* 0x000fe4000f8e00ff */
[----:B------:R-:W-:Y:S01]  /*0ee0*/  IMAD.U32 R5, RZ, RZ, UR9 ;  /* 0x00000009ff057e24 */ /* 0x000fe2000f8e00ff */
[----:B------:R-:W-:-:S04]  /*0ef0*/  ULDC.64 UR8, c[0x0][0xa20] ;  /* 0x0002880000087ab9 */ /* 0x000fc80000000a00 */
[----:B0-----:R4:W5:Y:S01]  /*0f00*/  @P2 LDG.E R18, desc[UR48][R4.64] ;  /* 0x0000003004122981 */ /* 0x001962000c1e1900 */
[----:B-1----:R-:W-:Y:S01]  /*0f10*/  ISETP.NE.U32.AND P0, PT, R8, RZ, PT ;  /* 0x000000ff0800720c */ /* 0x002fe20003f05070 */
[----:B------:R-:W-:Y:S01]  /*0f20*/  UMOV UR37, UR6 ;  /* 0x0000000600257c82 */ /* 0x000fe20008000000 */
[----:B------:R-:W-:Y:S02]  /*0f30*/  ISETP.NE.U32.AND P1, PT, RZ, UR8, PT ;  /* 0x00000008ff007c0c */ /* 0x000fe4000bf25070 */
[----:B------:R-:W-:Y:S02]  /*0f40*/  ISETP.NE.AND.EX P0, PT, R9, RZ, PT, P0 ;  /* 0x000000ff0900720c */ /* 0x000fe40003f05300 */
[----:B------:R-:W-:Y:S02]  /*0f50*/  ISETP.NE.AND.EX P1, PT, RZ, UR9, PT, P1 ;  /* 0x00000009ff007c0c */ /* 0x000fe4000bf25310 */
[----:B--2---:R-:W-:Y:S01]  /*0f60*/  SEL R0, R0, 0x1, P0 ;  /* 0x0000000100007807 */ /* 0x004fe20000000000 */
[----:B----4-:R-:W-:Y:S10]  /*0f70*/  @P2 BRA `(.L_x_6580) ;  /* 0x00000000002c2947 */ /* 0x010ff40003800000 */
[----:B------:R-:W-:Y:S02]  /*0f80*/  ULDC.64 UR6, c[0x0][0xa00] ;  /* 0x0002800000067ab9 */ /* 0x000fe40000000a00 */
[----:B------:R-:W-:-:S04]  /*0f90*/  ISETP.NE.U32.AND P0, PT, RZ, UR6, PT ;  /* 0x00000006ff007c0c */ /* 0x000fc8000bf05070 */
[----:B------:R-:W-:-:S13]  /*0fa0*/  ISETP.NE.AND.EX P0, PT, RZ, UR7, PT, P0 ;  /* 0x00000007ff007c0c */ /* 0x000fda000bf05300 */
[----:B------:R-:W-:Y:S05]  /*0fb0*/  @!P0 BRA `(.L_x_6580) ;  /* 0x00000000001c8947 */ /* 0x000fea0003800000 */
[----:B------:R-:W-:Y:S02]  /*0fc0*/  ULDC.64 UR6, c[0x0][0xa00] ;  /* 0x0002800000067ab9 */ /* 0x000fe40000000a00 */
[----:B------:R-:W-:-:S06]  /*0fd0*/  UIMAD.WIDE UR6, UR5, 0x4, UR6 ;  /* 0x00000004050678a5 */ /* 0x000fcc000f8e0206 */
[----:B------:R-:W-:Y:S02]  /*0fe0*/  IMAD.U32 R2, RZ, RZ, UR6 ;  /* 0x00000006ff027e24 */ /* 0x000fe4000f8e00ff */
[----:B------:R-:W-:-:S05]  /*0ff0*/  IMAD.U32 R3, RZ, RZ, UR7 ;  /* 0x00000007ff037e24 */ /* 0x000fca000f8e00ff */
[----:B-----5:R-:W2:Y:S04]  /*1000*/  LDG.E R18, desc[UR48][R2.64] ;  /* 0x0000003002127981 */ /* 0x020ea8000c1e1900 */
[----:B------:R-:W2:Y:S02]  /*1010*/  LDG.E R5, desc[UR48][R2.64+0x4] ;  /* 0x0000043002057981 */ /* 0x000ea4000c1e1900 */
[----:B--2---:R-:W-:-:S07]  /*1020*/  IMAD.IADD R18, R5, 0x1, -R18 ;  /* 0x0000000105127824 */ /* 0x004fce00078e0a12 */
.L_x_6580:
[----:B------:R-:W-:Y:S01]  /*1030*/  UMOV UR38, UR5 ;  /* 0x0000000500267c82 */ /* 0x000fe20008000000 */
[----:B---3--:R-:W-:Y:S02]  /*1040*/  IMAD R17, R0, R17, RZ ;  /* 0x0000001100117224 */ /* 0x008fe400078e02ff */
[----:B------:R-:W-:Y:S01]  /*1050*/  IMAD.MOV.U32 R188, RZ, RZ, R185 ;  /* 0x000000ffffbc7224 */ /* 0x000fe200078e00b9 */
[----:B------:R-:W-:Y:S06]  /*1060*/  @!P1 BRA `(.L_x_6581) ;  /* 0x0000000000189947 */ /* 0x000fec0003800000 */
[----:B------:R-:W-:Y:S02]  /*1070*/  ULDC.64 UR6, c[0x0][0xa20] ;  /* 0x0002880000067ab9 */ /* 0x000fe40000000a00 */
[----:B------:R-:W-:-:S06]  /*1080*/  UIMAD.WIDE UR4, UR5, 0x4, UR6 ;  /* 0x00000004050478a5 */ /* 0x000fcc000f8e0206 */
[----:B------:R-:W-:Y:S02]  /*1090*/  IMAD.U32 R2, RZ, RZ, UR4 ;  /* 0x00000004ff027e24 */ /* 0x000fe4000f8e00ff */
[----:B------:R-:W-:-:S05]  /*10a0*/  IMAD.U32 R3, RZ, RZ, UR5 ;  /* 0x00000005ff037e24 */ /* 0x000fca000f8e00ff */
[----:B------:R0:W5:Y:S01]  /*10b0*/  LDG.E R17, desc[UR48][R2.64] ;  /* 0x0000003002117981 */ /* 0x000162000c1e1900 */
[----:B------:R-:W-:Y:S05]  /*10c0*/  BRA `(.L_x_6582) ;  /* 0x00000000002c7947 */ /* 0x000fea0003800000 */
.L_x_6581:
        /* <DEDUP_REMOVED lines=8> */
[----:B------:R-:W2:Y:S04]  /*1150*/  LDG.E R17, desc[UR48][R2.64] ;  /* 0x0000003002117981 */ /* 0x000ea8000c1e1900 */
[----:B------:R-:W2:Y:S02]  /*1160*/  LDG.E R0, desc[UR48][R2.64+0x4] ;  /* 0x0000043002007981 */ /* 0x000ea4000c1e1900 */
[----:B--2---:R-:W-:-:S07]  /*1170*/  IMAD.IADD R17, R0, 0x1, -R17 ;  /* 0x0000000100117824 */ /* 0x004fce00078e0a11 */
.L_x_6582:
        /* <DEDUP_REMOVED lines=17> */
.L_x_6584:
[----:B------:R-:W-:-:S13]  /*1290*/  ISETP.NE.AND P0, PT, R9, 0x1, PT ;  /* 0x000000010900780c */ /* 0x000fda0003f05270 */
[----:B------:R-:W0:Y:S02]  /*12a0*/  @P0 LDC.64 R4, c[0x0][0x9e8] ;  /* 0x00027a00ff040b82 */ /* 0x000e240000000a00 */
[----:B0-----:R-:W-:-:S05]  /*12b0*/  @P0 IMAD.HI.U32 R4, R2, R4, RZ ;  /* 0x0000000402040227 */ /* 0x001fca00078e00ff */
[----:B------:R-:W-:-:S07]  /*12c0*/  @P0 SHF.R.U32.HI R2, RZ, R5, R4 ;  /* 0x00000005ff020219 */ /* 0x000fce0000011604 */
.L_x_6585:
[----:B------:R-:W-:-:S05]  /*12d0*/  IMAD R3, R2, R9, R9 ;  /* 0x0000000902037224 */ /* 0x000fca00078e0209 */
[----:B------:R-:W-:-:S07]  /*12e0*/  VIMNMX R0, R0, R3, PT ;  /* 0x0000000300007248 */ /* 0x000fce0003fe0100 */
.L_x_6583:
        /* <DEDUP_REMOVED lines=24> */
.L_x_6587:
[----:B------:R-:W-:-:S13]  /*1470*/  ISETP.NE.AND P0, PT, R9, 0x1, PT ;  /* 0x000000010900780c */ /* 0x000fda0003f05270 */
[----:B------:R-:W0:Y:S02]  /*1480*/  @P0 LDC.64 R2, c[0x0][0x9e8] ;  /* 0x00027a00ff020b82 */ /* 0x000e240000000a00 */
[----:B0-----:R-:W-:-:S05]  /*1490*/  @P0 IMAD.HI.U32 R0, R4, R2, RZ ;  /* 0x0000000204000227 */ /* 0x001fca00078e00ff */
[----:B------:R-:W-:-:S07]  /*14a0*/  @P0 SHF.R.U32.HI R4, RZ, R3, R0 ;  /* 0x00000003ff040219 */ /* 0x000fce0000011600 */
.L_x_6588:
[----:B------:R-:W-:-:S05]  /*14b0*/  IMAD R4, R4, R9, RZ ;  /* 0x0000000904047224 */ /* 0x000fca00078e02ff */
[----:B------:R-:W-:-:S13]  /*14c0*/  R2UR UR5, R4 ;  /* 0x00000000040572ca */ /* 0x000fda00000e0000 */
[----:B------:R-:W-:-:S04]  /*14d0*/  UISETP.LT.AND UP0, UPT, UR4, UR5, UPT ;  /* 0x000000050400728c */ /* 0x000fc8000bf01270 */
[----:B------:R-:W-:-:S12]  /*14e0*/  USEL UR4, UR4, UR5, !UP0 ;  /* 0x0000000504047287 */ /* 0x000fd8000c000000 */
.L_x_6586:
[----:B------:R-:W-:Y:S01]  /*14f0*/  USHF.R.S32.HI UR5, URZ, 0x1f, UR4 ;  /* 0x0000001f3f057899 */ /* 0x000fe20008011404 */
[----:B------:R-:W-:Y:S01]  /*1500*/  PLOP3.LUT P0, PT, PT, PT, PT, 0x80, 0x0 ;  /* 0x000000000000781c */ /* 0x000fe20003f0f070 */
[----:B------:R-:W-:Y:S01]  /*1510*/  IMAD.MOV.U32 R0, RZ, RZ, RZ ;  /* 0x000000ffff007224 */ /* 0x000fe200078e00ff */
[----:B------:R-:W-:Y:S01]  /*1520*/  CS2R R150, SRZ ;  /* 0x0000000000967805 */ /* 0x000fe2000001ff00 */
[----:B------:R-:W-:Y:S01]  /*1530*/  ULEA.HI UR5, UR5, UR4, URZ, 0x7 ;  /* 0x0000000405057291 */ /* 0x000fe2000f8f383f */
[----:B------:R-:W-:Y:S01]  /*1540*/  IMAD.MOV.U32 R2, RZ, RZ, RZ ;  /* 0x000000ffff027224 */ /* 0x000fe200078e00ff */
        /* <DEDUP_REMOVED lines=69> */
.L_x_6590:
[----:B------:R-:W-:Y:S01]  /*19a0*/  ULEA.HI UR4, UR44, UR44, URZ, 0x1 ;  /* 0x0000002c2c047291 */ /* 0x000fe2000f8f083f */
[----:B------:R-:W-:-:S03]  /*19b0*/  IMAD.U32 R2, RZ, RZ, UR45 ;  /* 0x0000002dff027e24 */ /* 0x000fc6000f8e00ff */
[----:B------:R-:W-:Y:S02]  /*19c0*/  ULOP3.LUT UR4, UR4, 0xfffffffe, URZ, 0xc0, !UPT ;  /* 0xfffffffe04047892 */ /* 0x000fe4000f8ec03f */
[----:B------:R-:W-:Y:S02]  /*19d0*/  ISETP.NE.AND P0, PT, R2, 0x3, PT ;  /* 0x000000030200780c */ /* 0x000fe40003f05270 */
[----:B------:R-:W-:-:S06]  /*19e0*/  UIADD3 UR4, UR44, -UR4, URZ ;  /* 0x800000042c047290 */ /* 0x000fcc000fffe03f */
[----:B------:R-:W-:-:S05]  /*19f0*/  IMAD.U32 R0, RZ, RZ, UR4 ;  /* 0x00000004ff007e24 */ /* 0x000fca000f8e00ff */
[----:B------:R-:W-:-:S04]  /*1a00*/  SHF.L.U32 R0, R0, 0x1f, RZ ;  /* 0x0000001f00007819 */ /* 0x000fc800000006ff */
[----:B------:R-:W0:Y:S02]  /*1a10*/  SYNCS.PHASECHK.TRANS64.TRYWAIT P1, [UR41+0x28800], R0 ;  /* 0x02880000ff0075a7 */ /* 0x000e240008020169 */
[----:B0-----:R-:W-:Y:S05]  /*1a20*/  @!P1 BRA `(.L_x_6591) ;  /* 0x0000014c00e89947 */ /* 0x001fea0003800000 */
.L_x_6774:
[----:B------:R-:W-:Y:S05]  /*1a30*/  @!P0 BRA `(.L_x_6592) ;  /* 0x0000000000048947 */ /* 0x000fea0003800000 */
[----:B------:R-:W-:Y:S01]  /*1a40*/  BPT.TRAP 0x1 ;  /* 0x000000040000795c */ /* 0x000fe20000300000 */
.L_x_6592:
[----:B------:R-:W-:Y:S02]  /*1a50*/  IMAD.U32 R7, RZ, RZ, UR42 ;  /* 0x0000002aff077e24 */ /* 0x000fe4000f8e00ff */
[----:B0-----:R-:W-:-:S03]  /*1a60*/  IMAD.U32 R0, RZ, RZ, UR43 ;  /* 0x0000002bff007e24 */ /* 0x001fc6000f8e00ff */
[----:B------:R-:W-:Y:S02]  /*1a70*/  LEA R7, R7, UR41, 0x3 ;  /* 0x0000002907077c11 */ /* 0x000fe4000f8e18ff */
[----:B------:R-:W-:-:S04]  /*1a80*/  SHF.L.U32 R0, R0, 0x1f, RZ ;  /* 0x0000001f00007819 */ /* 0x000fc800000006ff */
[----:B------:R0:W1:Y:S01]  /*1a90*/  SYNCS.PHASECHK.TRANS64.TRYWAIT P2, [R7+URZ+0x28830], R0 ;  /* 0x02883000070075a7 */ /* 0x000062000804017f */
[----:B------:R-:W-:Y:S05]  /*1aa0*/  @!P0 BRA `(.L_x_6593) ;  /* 0x0000000000048947 */ /* 0x000fea0003800000 */
[----:B------:R-:W-:Y:S01]  /*1ab0*/  BPT.TRAP 0x1 ;  /* 0x000000040000795c */ /* 0x000fe20000300000 */
.L_x_6593:
[----:B------:R-:W2:Y:S02]  /*1ac0*/  S2R R2, SR_TID.X ;  /* 0x0000000000027919 */ /* 0x000ea40000002100 */
[----:B--2---:R-:W-:Y:S01]  /*1ad0*/  LOP3.LUT P1, RZ, R2, 0x7f, RZ, 0xc0, !PT ;  /* 0x0000007f02ff7812 */ /* 0x004fe2000782c0ff */
[----:B-1----:R-:W-:-:S12]  /*1ae0*/  @P2 BRA `(.L_x_6594) ;  /* 0x0000000000082947 */ /* 0x002fd80003800000 */
[----:B------:R-:W1:Y:S02]  /*1af0*/  SYNCS.PHASECHK.TRANS64.TRYWAIT P2, [R7+URZ+0x28830], R0 ;  /* 0x02883000070075a7 */ /* 0x000e64000804017f */
[----:B-1----:R-:W-:Y:S05]  /*1b00*/  @!P2 BRA `(.L_x_6595) ;  /* 0x0000014c00c8a947 */ /* 0x002fea0003800000 */
.L_x_6594:
[----:B------:R-:W-:Y:S05]  /*1b10*/  WARPSYNC.ALL ;  /* 0x0000000000007948 */ /* 0x000fea0003800000 */
[----:B------:R-:W-:Y:S01]  /*1b20*/  UIADD3 UR4, UR41, 0x18400, URZ ;  /* 0x0001840029047890 */ /* 0x000fe2000fffe03f */
[----:B------:R-:W-:Y:S01]  /*1b30*/  WARPGROUP.ARRIVE ;  /* 0x00000000000079c5 */ /* 0x000fe20000000000 */
[----:B------:R-:W-:Y:S01]  /*1b40*/  ULOP3.LUT UR32, UR47, 0x10000, URZ, 0xfc, !UPT ;  /* 0x000100002f207892 */ /* 0x000fe2000f8efc3f */
[----:B------:R-:W-:Y:S01]  /*1b50*/  IMAD.MOV.U32 R5, RZ, RZ, -0x80 ;  /* 0xffffff80ff057424 */ /* 0x000fe200078e00ff */
[----:B------:R-:W-:Y:S01]  /*1b60*/  USHF.R.U32.HI UR4, URZ, 0x4, UR4 ;  /* 0x000000043f047899 */ /* 0x000fe20008011604 */
[----:B01----:R-:W-:Y:S01]  /*1b70*/  @!P1 VIADD R0, R7, 0x28840 ;  /* 0x0002884007009836 */ /* 0x003fe20000000000 */
[----:B------:R-:W-:Y:S01]  /*1b80*/  UMOV UR33, 0x40000040 ;  /* 0x4000004000217882 */ /* 0x000fe20000000000 */
[----:B------:R-:W-:Y:S01]  /*1b90*/  UMOV UR35, 0x40000040 ;  /* 0x4000004000237882 */ /* 0x000fe20000000000 */
[----:B------:R-:W-:Y:S01]  /*1ba0*/  ULOP3.LUT UR4, UR4, 0x3fff, URZ, 0xc0, !UPT ;  /* 0x00003fff04047892 */ /* 0x000fe2000f8ec03f */
[----:B------:R-:W-:Y:S01]  /*1bb0*/  IMAD R112, R88, R5, 0x80 ;  /* 0x0000008058707424 */ /* 0x000fe200078e0205 */
[----:B------:R-:W-:Y:S01]  /*1bc0*/  UMOV UR5, 0x40000040 ;  /* 0x4000004000057882 */ /* 0x000fe20000000000 */
[----:B------:R-:W-:Y:S01]  /*1bd0*/  UMOV UR7, 0x40000040 ;  /* 0x4000004000077882 */ /* 0x000fe20000000000 */
[----:B------:R-:W-:Y:S01]  /*1be0*/  ULOP3.LUT UR46, UR4, 0x10000, URZ, 0xfc, !UPT ;  /* 0x00010000042e7892 */ /* 0x000fe2000f8efc3f */
[----:B------:R-:W-:Y:S01]  /*1bf0*/  IMAD.IADD R5, R17, 0x1, R112 ;  /* 0x0000000111057824 */ /* 0x000fe200078e0270 */
[----:B------:R-:W-:Y:S01]  /*1c00*/  UIADD3 UR4, UR32, 0x2, URZ ;  /* 0x0000000220047890 */ /* 0x000fe2000fffe03f */
[----:B------:R-:W-:Y:S01]  /*1c10*/  @!P1 PRMT R0, RZ, 0x654, R0 ;  /* 0x00000654ff009816 */ /* 0x000fe20000000000 */
[----:B------:R-:W-:-:S02]  /*1c20*/  ULEA UR34, UR42, UR46, 0xb ;  /* 0x0000002e2a227291 */ /* 0x000fc4000f8e583f */
[----:B------:R-:W-:Y:S01]  /*1c30*/  UIADD3 UR8, UR32, 0x4, URZ ;  /* 0x0000000420087890 */ /* 0x000fe2000fffe03f */
[----:B------:R-:W-:Y:S01]  /*1c40*/  IADD3 R7, -R18, 0x1, R5 ;  /* 0x0000000112077810 */ /* 0x000fe20007ffe105 */
[----:B------:R-:W-:Y:S02]  /*1c50*/  UIADD3 UR6, UR34, 0x2, URZ ;  /* 0x0000000222067890 */ /* 0x000fe4000fffe03f */
[----:B------:R-:W-:Y:S01]  /*1c60*/  UIADD3 UR10, UR34, 0x4, URZ ;  /* 0x00000004220a7890 */ /* 0x000fe2000fffe03f */
[----:B------:R-:W-:Y:S02]  /*1c70*/  UMOV UR9, 0x40000040 ;  /* 0x4000004000097882 */ /* 0x000fe40000000000 */
[----:B------:R-:W-:Y:S01]  /*1c80*/  HGMMA.64x128x16.F32 R24, gdesc[UR32], RZ, !UPT, gsb0 ;  /* 0x01e00000201879f0 */ /* 0x000fe2000c0008ff */
[----:B------:R-:W-:Y:S01]  /*1c90*/  UMOV UR11, 0x40000040 ;  /* 0x40000040000b7882 */ /* 0x000fe20000000000 */
        /* <DEDUP_REMOVED lines=25> */
[----:B------:R-:W-:Y:S01]  /*1e30*/  UISETP.GE.AND UP0, UPT, UR7, 0x1, UPT ;  /* 0x000000010700788c */ /* 0x000fe2000bf06270 */
[----:B------:R-:W-:-:S05]  /*1e40*/  VIADD R114, R7, UR6 ;  /* 0x0000000607727c36 */ /* 0x000fca0008000000 */
[----:B------:R-:W-:Y:S01]  /*1e50*/  PLOP3.LUT P2, PT, PT, PT, UP0, 0x40, 0x0 ;  /* 0x000000000000781c */ /* 0x000fe20003f4e808 */
        /* <DEDUP_REMOVED lines=44> */
[----:B0-----:R-:W-:Y:S01]  /*2120*/  FMUL.FTZ R28, R39, UR10 ;  /* 0x0000000a271c7c20 */ /* 0x001fe20008410000 */
[----:B------:R-:W-:Y:S01]  /*2130*/  FMUL.FTZ R41, R41, UR10 ;  /* 0x0000000a29297c20 */ /* 0x000fe20008410000 */
        /* <DEDUP_REMOVED lines=14> */
[----:B0-----:R-:W-:Y:S01]  /*2220*/  FMUL.FTZ R32, R43, UR10 ;  /* 0x0000000a2b207c20 */ /* 0x001fe20008410000 */
        /* <DEDUP_REMOVED lines=13> */
[----:B----4-:R-:W-:Y:S01]  /*2300*/  FMUL.FTZ R33, R82, UR10 ;  /* 0x0000000a52217c20 */ /* 0x010fe20008410000 */
        /* <DEDUP_REMOVED lines=10> */
[----:B------:R-:W-:Y:S01]  /*23b0*/  FMUL.FTZ R77, R77, UR10 ;  /* 0x0000000a4d4d7c20 */ /* 0x000fe20008410000 */
[----:B------:R-:W-:Y:S01]  /*23c0*/  FMUL.FTZ R78, R78, UR10 ;  /* 0x0000000a4e4e7c20 */ /* 0x000fe20008410000 */
[----:B------:R-:W-:Y:S01]  /*23d0*/  FMUL.FTZ R80, R80, UR10 ;  /* 0x0000000a50507c20 */ /* 0x000fe20008410000 */
[----:B------:R-:W-:Y:S01]  /*23e0*/  FMUL.FTZ R84, R84, UR10 ;  /* 0x0000000a54547c20 */ /* 0x000fe20008410000 */
[----:B------:R4:W-:Y:S02]  /*23f0*/  @!P1 SYNCS.ARRIVE.TRANS64.RED.A1T0 RZ, [R0+URZ], RZ ;  /* 0x000000ff00ff99a7 */ /* 0x0009e4000810043f */
[----:B------:R5:W1:Y:S01]  /*2400*/  MUFU.TANH R106, R44 ;  /* 0x0000002c006a7308 */ /* 0x000a620000002400 */
[----:B0-----:R-:W-:Y:S01]  /*2410*/  FMUL.FTZ R40, R51, UR10 ;  /* 0x0000000a33287c20 */ /* 0x001fe20008410000 */
[----:B------:R-:W-:Y:S01]  /*2420*/  LEA R51, R88, 0xffffff80, 0x7 ;  /* 0xffffff8058337811 */ /* 0x000fe200078e38ff */
[----:B----4-:R-:W-:-:S05]  /*2430*/  IMAD R0, R185, 0x80, R190 ;  /* 0x00000080b9007824 */ /* 0x010fca00078e02be */
[----:B------:R0:W4:Y:S01]  /*2440*/  MUFU.TANH R102, R48 ;  /* 0x0000003000667308 */ /* 0x0001220000002400 */
[----:B-----5:R-:W-:Y:S01]  /*2450*/  FMUL.FTZ R44, R55, UR10 ;  /* 0x0000000a372c7c20 */ /* 0x020fe20008410000 */
[----:B------:R-:W-:-:S05]  /*2460*/  IMAD R55, R16, -0x2, R5 ;  /* 0xfffffffe10377824 */ /* 0x000fca00078e0205 */
[----:B------:R-:W-:Y:S01]  /*2470*/  VIADDMNMX R5, R0, R114, R55, PT ;  /* 0x0000007200057246 */ /* 0x000fe20003800137 */
[----:B------:R1:W1:Y:S01]  /*2480*/  MUFU.TANH R43, R70 ;  /* 0x00000046002b7308 */ /* 0x0002620000002400 */
[----:B0-----:R-:W-:Y:S01]  /*2490*/  FMUL.FTZ R48, R59, UR10 ;  /* 0x0000000a3b307c20 */ /* 0x001fe20008410000 */
[----:B------:R-:W-:-:S04]  /*24a0*/  VIADD R59, R7, UR47 ;  /* 0x0000002f073b7c36 */ /* 0x000fc80008000000 */
        /* <DEDUP_REMOVED lines=43> */
[----:B------:R0:W0:Y:S08]  /*2760*/  MUFU.TANH R27, R76 ;  /* 0x0000004c001b7308 */ /* 0x0000300000002400 */
[----:B------:R0:W0:Y:S08]  /*2770*/  MUFU.TANH R70, R77 ;  /* 0x0000004d00467308 */ /* 0x0000300000002400 */
[----:B------:R0:W0:Y:S08]  /*2780*/  MUFU.TANH R62, R78 ;  /* 0x0000004e003e7308 */ /* 0x0000300000002400 */
[----:B------:R-:W0:Y:S08]  /*2790*/  MUFU.TANH R29, R29 ;  /* 0x0000001d001d7308 */ /* 0x000e300000002400 */
[----:B------:R0:W0:Y:S08]  /*27a0*/  MUFU.TANH R39, R80 ;  /* 0x0000005000277308 */ /* 0x0000300000002400 */
[----:B------:R-:W0:Y:S08]  /*27b0*/  MUFU.TANH R81, R81 ;  /* 0x0000005100517308 */ /* 0x000e300000002400 */
[----:B------:R-:W0:Y:S08]  /*27c0*/  MUFU.TANH R33, R33 ;  /* 0x0000002100217308 */ /* 0x000e300000002400 */
[----:B------:R-:W0:Y:S08]  /*27d0*/  MUFU.TANH R31, R31 ;  /* 0x0000001f001f7308 */ /* 0x000e300000002400 */
[----:B------:R0:W0:Y:S08]  /*27e0*/  MUFU.TANH R47, R84 ;  /* 0x00000054002f7308 */ /* 0x0000300000002400 */
[----:B------:R-:W0:Y:S08]  /*27f0*/  MUFU.TANH R85, R85 ;  /* 0x0000005500557308 */ /* 0x000e300000002400 */
[----:B------:R-:W0:Y:S08]  /*2800*/  MUFU.TANH R35, R35 ;  /* 0x0000002300237308 */ /* 0x000e300000002400 */
[----:B------:R-:W0:Y:S01]  /*2810*/  MUFU.TANH R37, R37 ;  /* 0x0000002500257308 */ /* 0x000e220000002400 */
[----:B-1234-:R-:W-:Y:S05]  /*2820*/  @P2 BRA `(.L_x_6596) ;  /* 0x0000000000582947 */ /* 0x01efea0003800000 */
        /* <DEDUP_REMOVED lines=12> */
.L_x_6598:
[----:B------:R-:W-:-:S06]  /*28f0*/  UISETP.NE.AND UP1, UPT, UR7, 0x1, UPT ;  /* 0x000000010700788c */ /* 0x000fcc000bf25270 */
[----:B------:R-:W-:-:S05]  /*2900*/  PLOP3.LUT P2, PT, PT, PT, UP1, 0x80, 0x0 ;  /* 0x000000000000781c */ /* 0x000fca0003f4f018 */
[----:B------:R-:W-:-:S08]  /*2910*/  @UP1 ULDC.64 UR10, c[0x0][0x9e8] ;  /* 0x00027a00000a1ab9 */ /* 0x000fd00000000a00 */
[----:B------:R-:W-:-:S05]  /*2920*/  @P2 IMAD.HI.U32 R9, R4, UR10, RZ ;  /* 0x0000000a04092c27 */ /* 0x000fca000f8e00ff */
[----:B------:R-:W-:-:S07]  /*2930*/  @P2 SHF.R.U32.HI R4, RZ, UR11, R9 ;  /* 0x0000000bff042c19 */ /* 0x000fce0008011609 */
.L_x_6599:
[----:B------:R-:W-:Y:S05]  /*2940*/  BSYNC B0 ;  /* 0x0000000000007941 */ /* 0x000fea0003800000 */
.L_x_6597:
[----:B------:R-:W-:-:S04]  /*2950*/  IMAD R9, R4, UR7, -R51 ;  /* 0x0000000704097c24 */ /* 0x000fc8000f8e0a33 */
[----:B------:R-:W-:-:S05]  /*2960*/  IMAD R4, R16, -0x2, R9 ;  /* 0xfffffffe10047824 */ /* 0x000fca00078e0209 */
[----:B------:R-:W-:Y:S02]  /*2970*/  VIMNMX R7, R7, R4, !PT ;  /* 0x0000000407077248 */ /* 0x000fe40007fe0100 */
[----:B------:R-:W-:-:S07]  /*2980*/  VIADDMNMX R5, R4, UR7, R5, PT ;  /* 0x0000000704057c46 */ /* 0x000fce000b800105 */
.L_x_6596:
[C---:B------:R-:W-:Y:S02]  /*2990*/  ISETP.GE.AND P2, PT, R112.reuse, 0x2, PT ;  /* 0x000000027000780c */ /* 0x040fe40003f46270 */
[C---:B------:R-:W-:Y:S02]  /*29a0*/  ISETP.GE.AND P5, PT, R112.reuse, 0xa, PT ;  /* 0x0000000a7000780c */ /* 0x040fe40003fa6270 */
[----:B------:R-:W-:Y:S02]  /*29b0*/  ISETP.GT.AND P3, PT, R7, 0x1, !P2 ;  /* 0x000000010700780c */ /* 0x000fe40005764270 */
[----:B------:R-:W-:Y:S02]  /*29c0*/  ISETP.GE.AND P4, PT, R112, 0x9, PT ;  /* 0x000000097000780c */ /* 0x000fe40003f86270 */
[----:B------:R-:W-:Y:S02]  /*29d0*/  ISETP.LT.OR P3, PT, R5, 0x2, P3 ;  /* 0x000000020500780c */ /* 0x000fe40001f61670 */
[----:B0-----:R-:W-:-:S02]  /*29e0*/  P2R R63, PR, RZ, 0x10 ;  /* 0x00000010ff3f7803 */ /* 0x001fc40000000000 */
[----:B------:R-:W-:Y:S02]  /*29f0*/  FSEL R116, R25, -INF , !P3 ;  /* 0xff80000019747808 */ /* 0x000fe40005800000 */
[----:B------:R-:W-:Y:S02]  /*2a00*/  ISETP.GT.AND P3, PT, R7, 0x9, !P5 ;  /* 0x000000090700780c */ /* 0x000fe40006f64270 */
[----:B------:R-:W-:Y:S02]  /*2a10*/  P2R R25, PR, RZ, 0x20 ;  /* 0x00000020ff197803 */ /* 0x000fe40000000000 */
[----:B------:R-:W-:Y:S02]  /*2a20*/  ISETP.LT.OR P3, PT, R5, 0xa, P3 ;  /* 0x0000000a0500780c */ /* 0x000fe40001f61670 */
[----:B------:R-:W-:Y:S02]  /*2a30*/  ISETP.GT.AND P4, PT, R7, 0x8, !P4 ;  /* 0x000000080700780c */ /* 0x000fe40006784270 */
        /* <DEDUP_REMOVED lines=123> */
[----:B------:R-:W-:Y:S02]  /*31f0*/  ISETP.GE.AND P3, PT, R112, 0x71, PT ;  /* 0x000000717000780c */ /* 0x000fe40003f66270 */
[----:B------:R-:W-:Y:S02]  /*3200*/  IADD3 R27, R59, 0x8, R0 ;  /* 0x000000083b1b7810 */ /* 0x000fe40007ffe000 */
[----:B------:R-:W-:-:S04]  /*3210*/  ISETP.GT.AND P4, PT, R7, 0x70, !P3 ;  /* 0x000000700700780c */ /* 0x000fc80005f84270 */
[----:B------:R-:W-:-:S04]  /*3220*/  ISETP.LT.OR P4, PT, R5, 0x71, P4 ;  /* 0x000000710500780c */ /* 0x000fc80002781670 */
[----:B------:R-:W-:Y:S01]  /*3230*/  FSEL R68, R39, -INF , !P4 ;  /* 0xff80000027447808 */ /* 0x000fe20006000000 */
[----:B------:R-:W-:Y:S01]  /*3240*/  VIADD R39, R0, 0x8 ;  /* 0x0000000800277836 */ /* 0x000fe20000000000 */
[----:B------:R-:W-:-:S04]  /*3250*/  ISETP.GE.AND P4, PT, R112, 0x72, PT ;  /* 0x000000727000780c */ /* 0x000fc80003f86270 */
[----:B------:R-:W-:Y:S02]  /*3260*/  ISETP.GT.AND P5, PT, R7, 0x71, !P4 ;  /* 0x000000710700780c */ /* 0x000fe400067a4270 */
[----:B------:R-:W-:Y:S02]  /*3270*/  VIADDMNMX R39, R39, R114, R55, PT ;  /* 0x0000007227277246 */ /* 0x000fe40003800137 */
        /* <DEDUP_REMOVED lines=32> */
.L_x_6602:
[----:B------:R-:W-:-:S06]  /*3480*/  UISETP.NE.AND UP1, UPT, UR7, 0x1, UPT ;  /* 0x000000010700788c */ /* 0x000fcc000bf25270 */
[----:B------:R-:W-:-:S05]  /*3490*/  PLOP3.LUT P6, PT, PT, PT, UP1, 0x80, 0x0 ;  /* 0x000000000000781c */ /* 0x000fca0003fcf018 */
[----:B------:R-:W-:-:S08]  /*34a0*/  @UP1 ULDC.64 UR10, c[0x0][0x9e8] ;  /* 0x00027a00000a1ab9 */ /* 0x000fd00000000a00 */
[----:B------:R-:W-:Y:S01]  /*34b0*/  @P6 IMAD.HI.U32 R5, R3, UR10, RZ ;  /* 0x0000000a03056c27 */ /* 0x000fe2000f8e00ff */
[----:B------:R-:W-:-:S13]  /*34c0*/  PLOP3.LUT P6, PT, PT, PT, UP1, 0x80, 0x0 ;  /* 0x000000000000781c */ /* 0x000fda0003fcf018 */
[----:B------:R-:W-:-:S07]  /*34d0*/  @P6 SHF.R.U32.HI R3, RZ, UR11, R5 ;  /* 0x0000000bff036c19 */ /* 0x000fce0008011605 */
.L_x_6603:
[----:B------:R-:W-:Y:S05]  /*34e0*/  BSYNC B0 ;  /* 0x0000000000007941 */ /* 0x000fea0003800000 */
.L_x_6601:
[----:B------:R-:W-:-:S04]  /*34f0*/  IMAD R3, R3, UR7, -R51 ;  /* 0x0000000703037c24 */ /* 0x000fc8000f8e0a33 */
[----:B------:R-:W-:-:S05]  /*3500*/  IMAD R52, R16, -0x2, R3 ;  /* 0xfffffffe10347824 */ /* 0x000fca00078e0203 */
[----:B------:R-:W-:Y:S02]  /*3510*/  VIMNMX R27, R27, R52, !PT ;  /* 0x000000341b1b7248 */ /* 0x000fe40007fe0100 */
[----:B------:R-:W-:-:S07]  /*3520*/  VIADDMNMX R39, R52, UR7, R39, PT ;  /* 0x0000000734277c46 */ /* 0x000fce000b800127 */
.L_x_6600:
[----:B------:R-:W-:Y:S01]  /*3530*/  ISETP.GT.AND P2, PT, R27, 0x1, !P2 ;  /* 0x000000011b00780c */ /* 0x000fe20005744270 */
[----:B------:R-:W-:Y:S01]  /*3540*/  ULDC UR10, c[0x0][0x988] ;  /* 0x00026200000a7ab9 */ /* 0x000fe20000000800 */
[----:B------:R-:W-:Y:S01]  /*3550*/  ISETP.NE.AND P6, PT, R77, RZ, PT ;  /* 0x000000ff4d00720c */ /* 0x000fe20003fc5270 */
[----:B------:R-:W-:Y:S01]  /*3560*/  IMAD.U32 R7, RZ, RZ, UR10 ;  /* 0x0000000aff077e24 */ /* 0x000fe2000f8e00ff */
        /* <DEDUP_REMOVED lines=76> */
[----:B------:R-:W-:Y:S01]  /*3a30*/  ISETP.GT.AND P3, PT, R27, 0x70, !P3 ;  /* 0x000000701b00780c */ /* 0x000fe20005f64270 */
[----:B------:R-:W0:Y:S01]  /*3a40*/  SHFL.BFLY PT, R112, R3, 0x2, 0x1f ;  /* 0x0c401f0003707f89 */ /* 0x000e2200000e0000 */
[----:B------:R-:W-:Y:S02]  /*3a50*/  FSEL R38, R38, -INF , !P2 ;  /* 0xff80000026267808 */ /* 0x000fe40005000000 */
[----:B------:R-:W-:Y:S02]  /*3a60*/  ISETP.NE.AND P2, PT, R87, RZ, PT ;  /* 0x000000ff5700720c */ /* 0x000fe40003f45270 */
[C---:B------:R-:W-:Y:S02]  /*3a70*/  ISETP.GT.AND P4, PT, R27.reuse, 0x71, !P4 ;  /* 0x000000711b00780c */ /* 0x040fe40006784270 */
[----:B------:R-:W-:Y:S02]  /*3a80*/  ISETP.GT.AND P2, PT, R27, 0x31, !P2 ;  /* 0x000000311b00780c */ /* 0x000fe40005744270 */
[----:B------:R-:W-:-:S02]  /*3a90*/  ISETP.LT.OR P3, PT, R39, 0x71, P3 ;  /* 0x000000712700780c */ /* 0x000fc40001f61670 */
[----:B------:R-:W-:Y:S02]  /*3aa0*/  ISETP.LT.OR P2, PT, R39, 0x32, P2 ;  /* 0x000000322700780c */ /* 0x000fe40001741670 */
[----:B------:R-:W-:Y:S02]  /*3ab0*/  ISETP.GT.AND P5, PT, R27, 0x78, !P5 ;  /* 0x000000781b00780c */ /* 0x000fe40006fa4270 */
[----:B------:R-:W-:Y:S02]  /*3ac0*/  FSEL R40, R40, -INF , !P2 ;  /* 0xff80000028287808 */ /* 0x000fe40005000000 */
[----:B------:R-:W-:Y:S02]  /*3ad0*/  ISETP.NE.AND P2, PT, R49, RZ, PT ;  /* 0x000000ff3100720c */ /* 0x000fe40003f45270 */
[----:B------:R-:W-:Y:S02]  /*3ae0*/  ISETP.LT.OR P4, PT, R39, 0x72, P4 ;  /* 0x000000722700780c */ /* 0x000fe40002781670 */
[----:B------:R-:W-:-:S02]  /*3af0*/  ISETP.GT.AND P2, PT, R27, 0x38, !P2 ;  /* 0x000000381b00780c */ /* 0x000fc40005744270 */
[C---:B------:R-:W-:Y:S02]  /*3b00*/  ISETP.LT.OR P5, PT, R39.reuse, 0x79, P5 ;  /* 0x000000792700780c */ /* 0x040fe40002fa1670 */
[----:B------:R-:W-:Y:S02]  /*3b10*/  ISETP.LT.OR P2, PT, R39, 0x39, P2 ;  /* 0x000000392700780c */ /* 0x000fe40001741670 */
[----:B0-----:R-:W-:Y:S02]  /*3b20*/  FMNMX.FTZ R112, R3, R112, !PT ;  /* 0x0000007003707209 */ /* 0x001fe40007810000 */
[----:B------:R-:W-:Y:S02]  /*3b30*/  FSEL R42, R42, -INF , !P2 ;  /* 0xff8000002a2a7808 */ /* 0x000fe40005000000 */
[----:B------:R-:W-:Y:S01]  /*3b40*/  ISETP.GT.AND P2, PT, R27, 0x39, !P6 ;  /* 0x000000391b00780c */ /* 0x000fe20007744270 */
[----:B------:R-:W0:Y:S01]  /*3b50*/  SHFL.BFLY PT, R5, R112, 0x1, 0x1f ;  /* 0x0c201f0070057f89 */ /* 0x000e2200000e0000 */
[----:B------:R-:W-:-:S02]  /*3b60*/  ISETP.NE.AND P6, PT, R73, RZ, PT ;  /* 0x000000ff4900720c */ /* 0x000fc40003fc5270 */
[----:B------:R-:W-:-:S04]  /*3b70*/  ISETP.LT.OR P2, PT, R39, 0x3a, P2 ;  /* 0x0000003a2700780c */ /* 0x000fc80001741670 */
[----:B------:R-:W-:Y:S02]  /*3b80*/  FSEL R44, R44, -INF , !P2 ;  /* 0xff8000002c2c7808 */ /* 0x000fe40005000000 */
[----:B------:R-:W-:-:S04]  /*3b90*/  ISETP.NE.AND P2, PT, R53, RZ, PT ;  /* 0x000000ff3500720c */ /* 0x000fc80003f45270 */
[----:B------:R-:W-:-:S04]  /*3ba0*/  ISETP.GT.AND P2, PT, R27, 0x40, !P2 ;  /* 0x000000401b00780c */ /* 0x000fc80005744270 */
[----:B------:R-:W-:-:S04]  /*3bb0*/  ISETP.LT.OR P2, PT, R39, 0x41, P2 ;  /* 0x000000412700780c */ /* 0x000fc80001741670 */
[----:B------:R-:W-:Y:S02]  /*3bc0*/  FSEL R46, R46, -INF , !P2 ;  /* 0xff8000002e2e7808 */ /* 0x000fe40005000000 */
[----:B------:R-:W-:Y:S02]  /*3bd0*/  ISETP.NE.AND P2, PT, R56, RZ, PT ;  /* 0x000000ff3800720c */ /* 0x000fe40003f45270 */
[----:B0-----:R-:W-:Y:S02]  /*3be0*/  FMNMX.FTZ R5, R112, R5, !PT ;  /* 0x0000000570057209 */ /* 0x001fe40007810000 */
        /* <DEDUP_REMOVED lines=36> */
[----:B------:R-:W-:Y:S01]  /*3e30*/  ISETP.NE.AND P6, PT, R9, RZ, PT ;  /* 0x000000ff0900720c */ /* 0x000fe20003fc5270 */
[----:B------:R-:W-:Y:S01]  /*3e40*/  FMUL.FTZ R9, R5, R7 ;  /* 0x0000000705097220 */ /* 0x000fe20000410000 */
        /* <DEDUP_REMOVED lines=9> */
[-CC-:B------:R-:W-:Y:S01]  /*3ee0*/  FFMA.FTZ R45, R96, R7.reuse, -R43.reuse ;  /* 0x00000007602d7223 */ /* 0x180fe2000001082b */
        /* <DEDUP_REMOVED lines=10> */
[--C-:B------:R-:W-:Y:S01]  /*3f90*/  FFMA.FTZ R182, R182, R7, -R43.reuse ;  /* 0x00000007b6b67223 */ /* 0x100fe2000001082b */
[----:B------:R-:W-:Y:S01]  /*3fa0*/  ISETP.LT.OR P2, PT, R39, 0x6a, P2 ;  /* 0x0000006a2700780c */ /* 0x000fe20001741670 */
[----:B------:R-:W-:Y:S01]  /*3fb0*/  MUFU.EX2 R180, R180 ;  /* 0x000000b400b47308 */ /* 0x000fe20000000800 */
[----:B------:R-:W-:Y:S01]  /*3fc0*/  FMNMX.FTZ R11, R14, R11, !PT ;  /* 0x0000000b0e0b7209 */ /* 0x000fe20007810000 */
[-CC-:B------:R-:W-:Y:S01]  /*3fd0*/  FFMA.FTZ R9, R118, R7.reuse, -R43.reuse ;  /* 0x0000000776097223 */ /* 0x180fe2000001082b */
[----:B------:R-:W-:Y:S01]  /*3fe0*/  FSEL R96, R29, -INF , !P2 ;  /* 0xff8000001d607808 */ /* 0x000fe20005000000 */
[--C-:B------:R-:W-:Y:S01]  /*3ff0*/  FFMA.FTZ R29, R92, R7, -R43.reuse ;  /* 0x000000075c1d7223 */ /* 0x100fe2000001082b */
[----:B------:R-:W-:Y:S01]  /*4000*/  FMNMX.FTZ R13, R20, R11, !PT ;  /* 0x0000000b140d7209 */ /* 0x000fe20007810000 */
[--C-:B------:R-:W-:Y:S01]  /*4010*/  FFMA.FTZ R176, R176, R7, -R43.reuse ;  /* 0x00000007b0b07223 */ /* 0x100fe2000001082b */
[----:B------:R-:W-:Y:S01]  /*4020*/  FSEL R94, R33, -INF , !P3 ;  /* 0xff800000215e7808 */ /* 0x000fe20005800000 */
[----:B------:R0:W-:Y:S01]  /*4030*/  MUFU.EX2 R11, R21 ;  /* 0x00000015000b7308 */ /* 0x0001e20000000800 */
[----:B------:R-:W-:Y:S01]  /*4040*/  FMNMX.FTZ R13, R24, R13, !PT ;  /* 0x0000000d180d7209 */ /* 0x000fe20007810000 */
[-CC-:B------:R-:W-:Y:S01]  /*4050*/  FFMA.FTZ R33, R86, R7.reuse, -R43.reuse ;  /* 0x0000000756217223 */ /* 0x180fe2000001082b */
[----:B------:R-:W-:Y:S01]  /*4060*/  ISETP.GT.AND P6, PT, R27, 0x79, !P6 ;  /* 0x000000791b00780c */ /* 0x000fe200077c4270 */
[--C-:B------:R-:W-:Y:S01]  /*4070*/  FFMA.FTZ R178, R178, R7, -R43.reuse ;  /* 0x00000007b2b27223 */ /* 0x100fe2000001082b */
[----:B------:R-:W-:Y:S01]  /*4080*/  FMNMX.FTZ R13, R26, R13, !PT ;  /* 0x0000000d1a0d7209 */ /* 0x000fe20007810000 */
[--C-:B------:R-:W-:Y:S01]  /*4090*/  FFMA.FTZ R8, R8, R7, -R43.reuse ;  /* 0x0000000708087223 */ /* 0x100fe2000001082b */
[----:B------:R-:W-:Y:S01]  /*40a0*/  FSEL R98, R31, -INF , !P4 ;  /* 0xff8000001f627808 */ /* 0x000fe20006000000 */
[----:B------:R-:W1:Y:S01]  /*40b0*/  MUFU.EX2 R3, R3 ;  /* 0x0000000300037308 */ /* 0x000e620000000800 */
[----:B------:R-:W-:Y:S01]  /*40c0*/  FMNMX.FTZ R13, R28, R13, !PT ;  /* 0x0000000d1c0d7209 */ /* 0x000fe20007810000 */
[-CC-:B------:R-:W-:Y:S01]  /*40d0*/  FFMA.FTZ R172, R110, R7.reuse, -R43.reuse ;  /* 0x000000076eac7223 */ /* 0x180fe2000001082b */
[----:B------:R-:W-:Y:S01]  /*40e0*/  ISETP.LT.OR P6, PT, R39, 0x7a, P6 ;  /* 0x0000007a2700780c */ /* 0x000fe200037c1670 */
[--C-:B------:R-:W-:Y:S01]  /*40f0*/  FFMA.FTZ R108, R108, R7, -R43.reuse ;  /* 0x000000076c6c7223 */ /* 0x100fe2000001082b */
[----:B------:R-:W-:Y:S01]  /*4100*/  FMNMX.FTZ R15, R30, R13, !PT ;  /* 0x0000000d1e0f7209 */ /* 0x000fe20007810000 */
[--C-:B------:R-:W-:Y:S01]  /*4110*/  FFMA.FTZ R174, R106, R7, -R43.reuse ;  /* 0x000000076aae7223 */ /* 0x100fe2000001082b */
[----:B------:R-:W-:Y:S01]  /*4120*/  FSEL R92, R35, -INF , !P5 ;  /* 0xff800000235c7808 */ /* 0x000fe20006800000 */
        /* <DEDUP_REMOVED lines=13> */
[----:B0-----:R-:W-:Y:S01]  /*4200*/  FMNMX.FTZ R21, R38, R15, !PT ;  /* 0x0000000f26157209 */ /* 0x001fe20007810000 */
[-CC-:B------:R-:W-:Y:S01]  /*4210*/  FFMA.FTZ R74, R74, R7.reuse, -R43.reuse ;  /* 0x000000074a4a7223 */ /* 0x180fe2000001082b */
[--C-:B------:R-:W-:Y:S01]  /*4220*/  FFMA.FTZ R72, R72, R7, -R43.reuse ;  /* 0x0000000748487223 */ /* 0x100fe2000001082b */
[----:B------:R-:W-:Y:S01]  /*4230*/  MUFU.EX2 R182, R182 ;  /* 0x000000b600b67308 */ /* 0x000fe20000000800 */
[----:B------:R-:W-:Y:S01]  /*4240*/  FMNMX.FTZ R21, R40, R21, !PT ;  /* 0x0000001528157209 */ /* 0x000fe20007810000 */
[-CC-:B------:R-:W-:Y:S01]  /*4250*/  FFMA.FTZ R70, R70, R7.reuse, -R43.reuse ;  /* 0x0000000746467223 */ /* 0x180fe2000001082b */
[-CC-:B------:R-:W-:Y:S01]  /*4260*/  FFMA.FTZ R68, R68, R7.reuse, -R43.reuse ;  /* 0x0000000744447223 */ /* 0x180fe2000001082b */
[----:B------:R-:W-:Y:S01]  /*4270*/  FFMA.FTZ R4, R4, R7, -R43 ;  /* 0x0000000704047223 */ /* 0x000fe2000001082b */
[----:B------:R-:W-:Y:S01]  /*4280*/  FMNMX.FTZ R21, R42, R21, !PT ;  /* 0x000000152a157209 */ /* 0x000fe20007810000 */
[----:B-1----:R-:W-:Y:S01]  /*4290*/  FADD.FTZ R47, R180, R3 ;  /* 0x00000003b42f7221 */ /* 0x002fe20000010000 */
[----:B------:R-:W-:Y:S01]  /*42a0*/  F2FP.F16.F32.PACK_AB R180, R3, R180 ;  /* 0x000000b403b4723e */ /* 0x000fe200000000ff */
[----:B------:R0:W-:Y:S01]  /*42b0*/  MUFU.EX2 R27, R45 ;  /* 0x0000002d001b7308 */ /* 0x0001e20000000800 */
[----:B------:R-:W-:-:S04]  /*42c0*/  FMNMX.FTZ R21, R44, R21, !PT ;  /* 0x000000152c157209 */ /* 0x000fc80007810000 */
[----:B--2---:R-:W-:-:S03]  /*42d0*/  FMNMX.FTZ R25, R46, R21, !PT ;  /* 0x000000152e197209 */ /* 0x004fc60007810000 */
[----:B------:R-:W-:Y:S01]  /*42e0*/  MUFU.EX2 R9, R9 ;  /* 0x0000000900097308 */ /* 0x000fe20000000800 */
[----:B------:R-:W-:Y:S01]  /*42f0*/  FMNMX.FTZ R25, R48, R25, !PT ;  /* 0x0000001930197209 */ /* 0x000fe20007810000 */
[----:B0-----:R-:W-:-:S03]  /*4300*/  FFMA.FTZ R45, R6, R7, -R43 ;  /* 0x00000007062d7223 */ /* 0x001fc6000001082b */
[----:B------:R-:W-:-:S03]  /*4310*/  FMNMX.FTZ R25, R50, R25, !PT ;  /* 0x0000001932197209 */ /* 0x000fc60007810000 */
[----:B------:R-:W-:Y:S01]  /*4320*/  MUFU.EX2 R176, R176 ;  /* 0x000000b000b07308 */ /* 0x000fe20000000800 */
[----:B------:R-:W-:-:S04]  /*4330*/  FMNMX.FTZ R25, R58, R25, !PT ;  /* 0x000000193a197209 */ /* 0x000fc80007810000 */
[----:B------:R-:W-:-:S03]  /*4340*/  FMNMX.FTZ R41, R66, R25, !PT ;  /* 0x0000001942297209 */ /* 0x000fc60007810000 */
[----:B------:R0:W-:Y:S01]  /*4350*/  MUFU.EX2 R25, R100 ;  /* 0x0000006400197308 */ /* 0x0001e20000000800 */
[----:B------:R-:W-:-:S04]  /*4360*/  FMNMX.FTZ R41, R60, R41, !PT ;  /* 0x000000293c297209 */ /* 0x000fc80007810000 */
[----:B------:R-:W-:-:S03]  /*4370*/  FMNMX.FTZ R41, R56, R41, !PT ;  /* 0x0000002938297209 */ /* 0x000fc60007810000 */
[----:B------:R-:W-:Y:S01]  /*4380*/  MUFU.EX2 R178, R178 ;  /* 0x000000b200b27308 */ /* 0x000fe20000000800 */
[----:B------:R-:W-:Y:S02]  /*4390*/  FMNMX.FTZ R41, R64, R41, !PT ;  /* 0x0000002940297209 */ /* 0x000fe40007810000 */
[----:B0-----:R-:W-:Y:S02]  /*43a0*/  FSEL R100, R37, -INF , !P6 ;  /* 0xff80000025647808 */ /* 0x001fe40007000000 */
        /* <DEDUP_REMOVED lines=19> */
[----:B------:R-:W1:Y:S08]  /*44e0*/  MUFU.EX2 R33, R33 ;  /* 0x0000002100217308 */ /* 0x000e700000000800 */
[----:B------:R-:W-:Y:S08]  /*44f0*/  MUFU.EX2 R84, R84 ;  /* 0x0000005400547308 */ /* 0x000ff00000000800 */
[----:B------:R-:W-:Y:S01]  /*4500*/  MUFU.EX2 R35, R82 ;  /* 0x0000005200237308 */ /* 0x000fe20000000800 */
[----:B-1----:R-:W-:-:S02]  /*4510*/  F2FP.F16.F32.PACK_AB R166, R33, R90 ;  /* 0x0000005a21a6723e */ /* 0x002fc400000000ff */
[----:B0-----:R-:W-:-:S04]  /*4520*/  FMNMX.FTZ R6, R86, R29, !PT ;  /* 0x0000001d56067209 */ /* 0x001fc80007810000 */
[C---:B------:R-:W-:Y:S01]  /*4530*/  FSETP.NEU.FTZ.AND P2, PT, R6.reuse, -INF , PT ;  /* 0xff8000000600780b */ /* 0x040fe20003f5d000 */
[-C--:B------:R-:W-:Y:S01]  /*4540*/  FMUL.FTZ R29, R6, R7.reuse ;  /* 0x00000007061d7220 */ /* 0x080fe20000410000 */
[----:B------:R-:W-:Y:S04]  /*4550*/  MUFU.EX2 R80, R80 ;  /* 0x0000005000507308 */ /* 0x000fe80000000800 */
[----:B------:R-:W-:Y:S02]  /*4560*/  FSEL R43, R29, RZ, P2 ;  /* 0x000000ff1d2b7208 */ /* 0x000fe40001000000 */
[----:B------:R-:W-:Y:S02]  /*4570*/  PLOP3.LUT P2, PT, PT, PT, UP0, 0x40, 0x0 ;  /* 0x000000000000781c */ /* 0x000fe40003f4e808 */
        /* <DEDUP_REMOVED lines=8> */
[----:B------:R-:W-:Y:S01]  /*4600*/  MUFU.EX2 R2, R2 ;  /* 0x0000000200027308 */ /* 0x000fe20000000800 */
        /* <DEDUP_REMOVED lines=21> */
[-C--:B------:R-:W-:Y:S01]  /*4760*/  FFMA.FTZ R66, R66, R7.reuse, -R43 ;  /* 0x0000000742427223 */ /* 0x080fe2000001082b */
[----:B------:R-:W-:Y:S01]  /*4770*/  F2FP.F16.F32.PACK_AB R182, R9, R182 ;  /* 0x000000b609b6723e */ /* 0x000fe200000000ff */
[----:B------:R-:W2:Y:S01]  /*4780*/  MUFU.EX2 R183, R14 ;  /* 0x0000000e00b77308 */ /* 0x000ea20000000800 */
[----:B------:R-:W-:Y:S01]  /*4790*/  FADD.FTZ R8, R172, R47 ;  /* 0x0000002fac087221 */ /* 0x000fe20000010000 */
[----:B0-----:R-:W-:Y:S01]  /*47a0*/  FADD.FTZ R47, R2, R181 ;  /* 0x000000b5022f7221 */ /* 0x001fe20000010000 */
[-CC-:B------:R-:W-:Y:S01]  /*47b0*/  FFMA.FTZ R60, R60, R7.reuse, -R43.reuse ;  /* 0x000000073c3c7223 */ /* 0x180fe2000001082b */
[-CC-:B------:R-:W-:Y:S01]  /*47c0*/  FFMA.FTZ R56, R56, R7.reuse, -R43.reuse ;  /* 0x0000000738387223 */ /* 0x180fe2000001082b */
[----:B------:R-:W-:Y:S01]  /*47d0*/  FADD.FTZ R49, R15, R8 ;  /* 0x000000080f317221 */ /* 0x000fe20000010000 */
[-CC-:B------:R-:W-:Y:S01]  /*47e0*/  FFMA.FTZ R64, R64, R7.reuse, -R43.reuse ;  /* 0x0000000740407223 */ /* 0x180fe2000001082b */
[-C--:B------:R-:W-:Y:S01]  /*47f0*/  FFMA.FTZ R54, R54, R7.reuse, -R43 ;  /* 0x0000000736367223 */ /* 0x080fe2000001082b */
[----:B------:R-:W0:Y:S01]  /*4800*/  MUFU.EX2 R20, R20 ;  /* 0x0000001400147308 */ /* 0x000e220000000800 */
[----:B-1----:R-:W-:Y:S01]  /*4810*/  FADD.FTZ R8, R12, R47 ;  /* 0x0000002f0c087221 */ /* 0x002fe20000010000 */
[----:B------:R-:W-:Y:S01]  /*4820*/  FADD.FTZ R10, R174, R49 ;  /* 0x00000031ae0a7221 */ /* 0x000fe20000010000 */
[-CC-:B------:R-:W-:Y:S01]  /*4830*/  FFMA.FTZ R52, R52, R7.reuse, -R43.reuse ;  /* 0x0000000734347223 */ /* 0x180fe2000001082b */
[-CC-:B------:R-:W-:Y:S01]  /*4840*/  FFMA.FTZ R62, R62, R7.reuse, -R43.reuse ;  /* 0x000000073e3e7223 */ /* 0x180fe2000001082b */
[-CC-:B------:R-:W-:Y:S01]  /*4850*/  FFMA.FTZ R96, R96, R7.reuse, -R43.reuse ;  /* 0x0000000760607223 */ /* 0x180fe2000001082b */
[----:B------:R-:W-:Y:S01]  /*4860*/  FADD.FTZ R49, R21, R10 ;  /* 0x0000000a15317221 */ /* 0x000fe20000010000 */
[-C--:B------:R-:W-:Y:S01]  /*4870*/  FFMA.FTZ R94, R94, R7.reuse, -R43 ;  /* 0x000000075e5e7223 */ /* 0x080fe2000001082b */
[----:B------:R-:W1:Y:S01]  /*4880*/  MUFU.EX2 R177, R24 ;  /* 0x0000001800b17308 */ /* 0x000e620000000800 */
[----:B--2---:R-:W-:Y:S01]  /*4890*/  FADD.FTZ R47, R183, R8 ;  /* 0x00000008b72f7221 */ /* 0x004fe20000010000 */
[----:B------:R-:W-:Y:S01]  /*48a0*/  FADD.FTZ R10, R168, R49 ;  /* 0x00000031a80a7221 */ /* 0x000fe20000010000 */
[-CC-:B------:R-:W-:Y:S01]  /*48b0*/  FFMA.FTZ R98, R98, R7.reuse, -R43.reuse ;  /* 0x0000000762627223 */ /* 0x180fe2000001082b */
[----:B------:R-:W-:Y:S01]  /*48c0*/  F2FP.F16.F32.PACK_AB R181, R181, R2 ;  /* 0x00000002b5b5723e */ /* 0x000fe200000000ff */
[-C--:B------:R-:W-:Y:S01]  /*48d0*/  FFMA.FTZ R92, R92, R7.reuse, -R43 ;  /* 0x000000075c5c7223 */ /* 0x080fe2000001082b */
[----:B------:R-:W-:Y:S01]  /*48e0*/  FADD.FTZ R49, R25, R10 ;  /* 0x0000000a19317221 */ /* 0x000fe20000010000 */
[----:B------:R-:W-:Y:S01]  /*48f0*/  F2FP.F16.F32.PACK_AB R176, R11, R176 ;  /* 0x000000b00bb0723e */ /* 0x000fe200000000ff */
[----:B------:R-:W2:Y:S01]  /*4900*/  MUFU.EX2 R26, R26 ;  /* 0x0000001a001a7308 */ /* 0x000ea20000000800 */
[----:B0-----:R-:W-:Y:S01]  /*4910*/  FADD.FTZ R8, R20, R47 ;  /* 0x0000002f14087221 */ /* 0x001fe20000010000 */
[----:B------:R-:W-:Y:S01]  /*4920*/  FADD.FTZ R10, R170, R49 ;  /* 0x00000031aa0a7221 */ /* 0x000fe20000010000 */
[----:B------:R-:W-:Y:S01]  /*4930*/  FFMA.FTZ R43, R100, R7, -R43 ;  /* 0x00000007642b7223 */ /* 0x000fe2000001082b */
[----:B------:R-:W-:-:S02]  /*4940*/  F2FP.F16.F32.PACK_AB R178, R13, R178 ;  /* 0x000000b20db2723e */ /* 0x000fc400000000ff */
[----:B------:R-:W-:Y:S01]  /*4950*/  FADD.FTZ R49, R27, R10 ;  /* 0x0000000a1b317221 */ /* 0x000fe20000010000 */
[----:B------:R-:W-:Y:S01]  /*4960*/  F2FP.F16.F32.PACK_AB R172, R15, R172 ;  /* 0x000000ac0fac723e */ /* 0x000fe200000000ff */
[----:B------:R-:W0:Y:S01]  /*4970*/  MUFU.EX2 R179, R28 ;  /* 0x0000001c00b37308 */ /* 0x000e220000000800 */
[----:B-1----:R-:W-:Y:S01]  /*4980*/  FADD.FTZ R47, R177, R8 ;  /* 0x00000008b12f7221 */ /* 0x002fe20000010000 */
[----:B------:R-:W-:Y:S01]  /*4990*/  FADD.FTZ R10, R164, R49 ;  /* 0x00000031a40a7221 */ /* 0x000fe20000010000 */
[----:B------:R-:W-:Y:S02]  /*49a0*/  F2FP.F16.F32.PACK_AB R174, R21, R174 ;  /* 0x000000ae15ae723e */ /* 0x000fe400000000ff */
[----:B------:R-:W-:Y:S01]  /*49b0*/  F2FP.F16.F32.PACK_AB R168, R25, R168 ;  /* 0x000000a819a8723e */ /* 0x000fe200000000ff */
[----:B------:R-:W-:Y:S01]  /*49c0*/  FADD.FTZ R49, R31, R10 ;  /* 0x0000000a1f317221 */ /* 0x000fe20000010000 */
[----:B------:R-:W-:Y:S01]  /*49d0*/  F2FP.F16.F32.PACK_AB R170, R27, R170 ;  /* 0x000000aa1baa723e */ /* 0x000fe200000000ff */
[----:B------:R-:W1:Y:S01]  /*49e0*/  MUFU.EX2 R30, R30 ;  /* 0x0000001e001e7308 */ /* 0x000e620000000800 */
[----:B--2---:R-:W-:Y:S01]  /*49f0*/  FADD.FTZ R8, R26, R47 ;  /* 0x0000002f1a087221 */ /* 0x004fe20000010000 */
[----:B------:R-:W-:Y:S01]  /*4a00*/  FADD.FTZ R10, R90, R49 ;  /* 0x000000315a0a7221 */ /* 0x000fe20000010000 */
[----:B------:R-:W-:-:S02]  /*4a10*/  F2FP.F16.F32.PACK_AB R164, R31, R164 ;  /* 0x000000a41fa4723e */ /* 0x000fc400000000ff */
[----:B------:R-:W-:Y:S01]  /*4a20*/  F2FP.F16.F32.PACK_AB R160, R35, R84 ;  /* 0x0000005423a0723e */ /* 0x000fe200000000ff */
[----:B------:R-:W-:Y:S01]  /*4a30*/  FADD.FTZ R49, R33, R10 ;  /* 0x0000000a21317221 */ /* 0x000fe20000010000 */
[----:B------:R-:W-:Y:S01]  /*4a40*/  F2FP.F16.F32.PACK_AB R183, R183, R12 ;  /* 0x0000000cb7b7723e */ /* 0x000fe200000000ff */
[----:B------:R-:W2:Y:S01]  /*4a50*/  MUFU.EX2 R173, R32 ;  /* 0x0000002000ad7308 */ /* 0x000ea20000000800 */
[----:B0-----:R-:W-:Y:S01]  /*4a60*/  FADD.FTZ R47, R179, R8 ;  /* 0x00000008b32f7221 */ /* 0x001fe20000010000 */
[----:B------:R-:W-:Y:S01]  /*4a70*/  FADD.FTZ R10, R84, R49 ;  /* 0x00000031540a7221 */ /* 0x000fe20000010000 */
[----:B------:R-:W-:Y:S02]  /*4a80*/  F2FP.F16.F32.PACK_AB R177, R177, R20 ;  /* 0x00000014b1b1723e */ /* 0x000fe400000000ff */
[----:B------:R-:W-:Y:S01]  /*4a90*/  F2FP.F16.F32.PACK_AB R179, R179, R26 ;  /* 0x0000001ab3b3723e */ /* 0x000fe200000000ff */
[----:B------:R-:W-:Y:S02]  /*4aa0*/  FADD.FTZ R49, R35, R10 ;  /* 0x0000000a23317221 */ /* 0x000fe40000010000 */
[----:B------:R-:W0:Y:S01]  /*4ab0*/  MUFU.EX2 R34, R34 ;  /* 0x0000002200227308 */ /* 0x000e220000000800 */
[----:B-1----:R-:W-:Y:S01]  /*4ac0*/  FADD.FTZ R8, R30, R47 ;  /* 0x0000002f1e087221 */ /* 0x002fe20000010000 */
[----:B------:R-:W-:-:S06]  /*4ad0*/  FADD.FTZ R10, R80, R49 ;  /* 0x00000031500a7221 */ /* 0x000fcc0000010000 */
        /* <DEDUP_REMOVED lines=54> */
[----:B--2---:R-:W-:Y:S01]  /*4e40*/  FADD.FTZ R10, R4, R9 ;  /* 0x00000009040a7221 */ /* 0x004fe20000010000 */
[C---:B------:R-:W-:Y:S01]  /*4e50*/  F2FP.F16.F32.PACK_AB R154, R29.reuse, R4 ;  /* 0x000000041d9a723e */ /* 0x040fe200000000ff */
[----:B------:R-:W-:Y:S02]  /*4e60*/  VIADD R4, R88, 0xfffffffe ;  /* 0xfffffffe58047836 */ /* 0x000fe40000000000 */
[----:B------:R-:W-:-:S03]  /*4e70*/  FADD.FTZ R3, R29, R10 ;  /* 0x0000000a1d037221 */ /* 0x000fc60000010000 */
[----:B------:R-:W2:Y:S01]  /*4e80*/  MUFU.EX2 R157, R52 ;  /* 0x00000034009d7308 */ /* 0x000ea20000000800 */
[C---:B0-----:R-:W-:Y:S01]  /*4e90*/  FADD.FTZ R9, R163.reuse, R8 ;  /* 0x00000008a3097221 */ /* 0x041fe20000010000 */
[----:B------:R-:W-:-:S06]  /*4ea0*/  F2FP.F16.F32.PACK_AB R163, R163, R56 ;  /* 0x00000038a3a3723e */ /* 0x000fcc00000000ff */
[----:B------:R-:W0:Y:S01]  /*4eb0*/  MUFU.EX2 R62, R62 ;  /* 0x0000003e003e7308 */ /* 0x000e220000000800 */
[----:B-1----:R-:W-:Y:S01]  /*4ec0*/  FADD.FTZ R2, R54, R9 ;  /* 0x0000000936027221 */ /* 0x002fe20000010000 */
[----:B------:R-:W-:-:S04]  /*4ed0*/  IMAD.IADD R9, R17, 0x1, -R18 ;  /* 0x0000000111097824 */ /* 0x000fc800078e0a12 */
[----:B------:R-:W-:Y:S02]  /*4ee0*/  IMAD R8, R185, 0x80, R9 ;  /* 0x00000080b9087824 */ /* 0x000fe400078e0209 */
[----:B------:R-:W1:Y:S01]  /*4ef0*/  MUFU.EX2 R159, R96 ;  /* 0x00000060009f7308 */ /* 0x000e620000000800 */
[C---:B--2---:R-:W-:Y:S01]  /*4f00*/  FADD.FTZ R11, R157.reuse, R2 ;  /* 0x000000029d0b7221 */ /* 0x044fe20000010000 */
[----:B------:R-:W-:Y:S02]  /*4f10*/  F2FP.F16.F32.PACK_AB R157, R157, R54 ;  /* 0x000000369d9d723e */ /* 0x000fe400000000ff */
[----:B------:R-:W-:-:S04]  /*4f20*/  R2UR UR10, R8 ;  /* 0x00000000080a72ca */ /* 0x000fc800000e0000 */
[----:B------:R-:W2:Y:S01]  /*4f30*/  MUFU.EX2 R94, R94 ;  /* 0x0000005e005e7308 */ /* 0x000ea20000000800 */
[----:B0-----:R-:W-:-:S07]  /*4f40*/  FADD.FTZ R2, R62, R11 ;  /* 0x0000000b3e027221 */ /* 0x001fce0000010000 */
[----:B------:R-:W0:Y:S01]  /*4f50*/  MUFU.EX2 R153, R98 ;  /* 0x0000006200997308 */ /* 0x000e220000000800 */
[C---:B-1----:R-:W-:Y:S01]  /*4f60*/  FADD.FTZ R11, R159.reuse, R2 ;  /* 0x000000029f0b7221 */ /* 0x042fe20000010000 */
[----:B------:R-:W-:Y:S01]  /*4f70*/  UIADD3 UR6, UR10, UR6, URZ ;  /* 0x000000060a067290 */ /* 0x000fe2000fffe03f */
[----:B------:R-:W-:-:S05]  /*4f80*/  F2FP.F16.F32.PACK_AB R159, R159, R62 ;  /* 0x0000003e9f9f723e */ /* 0x000fca00000000ff */
[----:B------:R-:W1:Y:S01]  /*4f90*/  MUFU.EX2 R92, R92 ;  /* 0x0000005c005c7308 */ /* 0x000e620000000800 */
[----:B--2---:R-:W-:-:S07]  /*4fa0*/  FADD.FTZ R2, R94, R11 ;  /* 0x0000000b5e027221 */ /* 0x004fce0000010000 */
[----:B------:R-:W2:Y:S01]  /*4fb0*/  MUFU.EX2 R43, R43 ;  /* 0x0000002b002b7308 */ /* 0x000ea20000000800 */
[C---:B0-----:R-:W-:Y:S01]  /*4fc0*/  FADD.FTZ R11, R153.reuse, R2 ;  /* 0x00000002990b7221 */ /* 0x041fe20000010000 */
[----:B------:R-:W-:-:S03]  /*4fd0*/  F2FP.F16.F32.PACK_AB R153, R153, R94 ;  /* 0x0000005e9999723e */ /* 0x000fc600000000ff */
[----:B-1----:R-:W-:-:S04]  /*4fe0*/  FADD.FTZ R2, R92, R11 ;  /* 0x0000000b5c027221 */ /* 0x002fc80000010000 */
        /* <DEDUP_REMOVED lines=14> */
.L_x_6605:
[----:B------:R-:W-:-:S11]  /*50d0*/  UISETP.NE.AND UP1, UPT, UR7, 0x1, UPT ;  /* 0x000000010700788c */ /* 0x000fd6000bf25270 */
[----:B------:R-:W-:Y:S02]  /*50e0*/  @UP1 ULDC.64 UR18, c[0x0][0x9e8] ;  /* 0x00027a0000121ab9 */ /* 0x000fe40000000a00 */
[----:B------:R-:W-:-:S04]  /*50f0*/  UIMAD.WIDE.U32 UR10, UR14, UR18, URZ ;  /* 0x000000120e0a72a5 */ /* 0x000fc8000f8e003f */
[----:B------:R-:W-:-:S12]  /*5100*/  @UP1 USHF.R.U32.HI UR14, URZ, UR19, UR11 ;  /* 0x000000133f0e1299 */ /* 0x000fd8000801160b */
.L_x_6606:
[----:B------:R-:W-:-:S04]  /*5110*/  UIMAD UR7, UR14, UR7, UR7 ;  /* 0x000000070e0772a4 */ /* 0x000fc8000f8e0207 */
[----:B------:R-:W-:-:S04]  /*5120*/  UISETP.LT.AND UP1, UPT, UR6, UR7, UPT ;  /* 0x000000070600728c */ /* 0x000fc8000bf21270 */
[----:B------:R-:W-:-:S12]  /*5130*/  USEL UR6, UR6, UR7, UP1 ;  /* 0x0000000706067287 */ /* 0x000fd80008800000 */
.L_x_6604:
[----:B------:R-:W-:Y:S01]  /*5140*/  USHF.R.S32.HI UR7, URZ, 0x1f, UR6 ;  /* 0x0000001f3f077899 */ /* 0x000fe20008011406 */
[----:B------:R-:W-:Y:S02]  /*5150*/  CS2R R150, SRZ ;  /* 0x0000000000967805 */ /* 0x000fe4000001ff00 */
[----:B------:R-:W-:Y:S02]  /*5160*/  CS2R R148, SRZ ;  /* 0x0000000000947805 */ /* 0x000fe4000001ff00 */
        /* <DEDUP_REMOVED lines=38> */
[----:B------:R-:W-:Y:S01]  /*53d0*/  IMAD.MOV.U32 R151, RZ, RZ, RZ ;  /* 0x000000ffff977224 */ /* 0x000fe200078e00ff */
[----:B------:R-:W-:Y:S01]  /*53e0*/  ULDC UR52, c[0x0][0x9d8] ;  /* 0x0002760000347ab9 */ /* 0x000fe20000000800 */
[----:B------:R-:W-:Y:S01]  /*53f0*/  VIADD R13, R15, 0x8 ;  /* 0x000000080f0d7836 */ /* 0x000fe20000000000 */
[----:B------:R-:W-:-:S04]  /*5400*/  ULDC UR51, c[0x0][0x9e0] ;  /* 0x0002780000337ab9 */ /* 0x000fc80000000800 */
[----:B------:R-:W-:-:S07]  /*5410*/  LOP3.LUT R11, RZ, R13, RZ, 0x33, !PT ;  /* 0x0000000dff0b7212 */ /* 0x000fce00078e33ff */
.L_x_6624:
        /* <DEDUP_REMOVED lines=9> */
.L_x_6609:
[----:B------:R-:W-:Y:S01]  /*54b0*/  ULEA UR6, UR54, UR41, 0x3 ;  /* 0x0000002936067291 */ /* 0x000fe2000f8e183f */
[----:B------:R-:W-:-:S05]  /*54c0*/  IMAD.U32 R7, RZ, RZ, UR53 ;  /* 0x00000035ff077e24 */ /* 0x000fca000f8e00ff */
[----:B------:R-:W-:-:S04]  /*54d0*/  SHF.L.U32 R7, R7, 0x1f, RZ ;  /* 0x0000001f07077819 */ /* 0x000fc800000006ff */
[----:B------:R0:W1:Y:S01]  /*54e0*/  SYNCS.PHASECHK.TRANS64.TRYWAIT P2, [UR6+0x28830], R7 ;  /* 0x02883007ff0075a7 */ /* 0x0000620008040146 */
[----:B------:R-:W-:Y:S05]  /*54f0*/  @!P0 BRA `(.L_x_6610) ;  /* 0x0000000000048947 */ /* 0x000fea0003800000 */
[----:B------:R-:W-:Y:S01]  /*5500*/  BPT.TRAP 0x1 ;  /* 0x000000040000795c */ /* 0x000fe20000300000 */
.L_x_6610:
[----:B-1----:R-:W-:Y:S05]  /*5510*/  @P2 BRA `(.L_x_6608) ;  /* 0x0000000000082947 */ /* 0x002fea0003800000 */
[----:B------:R-:W1:Y:S02]  /*5520*/  SYNCS.PHASECHK.TRANS64.TRYWAIT P2, [UR6+0x28830], R7 ;  /* 0x02883007ff0075a7 */ /* 0x000e640008040146 */
[----:B-1----:R-:W-:Y:S05]  /*5530*/  @!P2 BRA `(.L_x_6611) ;  /* 0x000001140050a947 */ /* 0x002fea0003800000 */
.L_x_6608:
[----:B-1----:R-:W1:Y:S01]  /*5540*/  S2R R8, SR_TID.X ;  /* 0x0000000000087919 */ /* 0x002e620000002100 */
[----:B------:R-:W-:Y:S01]  /*5550*/  ULEA UR34, UR54, UR46, 0xb ;  /* 0x0000002e36227291 */ /* 0x000fe2000f8e583f */
[----:B------:R-:W-:Y:S01]  /*5560*/  UMOV UR35, 0x40000040 ;  /* 0x4000004000237882 */ /* 0x000fe20000000000 */
[----:B------:R-:W-:Y:S02]  /*5570*/  UMOV UR7, 0x40000040 ;  /* 0x4000004000077882 */ /* 0x000fe40000000000 */
[----:B------:R-:W-:Y:S02]  /*5580*/  UIADD3 UR6, UR34, 0x2, URZ ;  /* 0x0000000222067890 */ /* 0x000fe4000fffe03f */
        /* <DEDUP_REMOVED lines=12> */
[----:B-1----:R-:W-:-:S05]  /*5650*/  SHF.R.U32.HI R8, RZ, 0x7, R8 ;  /* 0x00000007ff087819 */ /* 0x002fca0000011608 */
[----:B0-----:R-:W-:-:S05]  /*5660*/  VIADD R7, R8, 0x8 ;  /* 0x0000000808077836 */ /* 0x001fca0000000000 */
[----:B------:R0:W-:Y:S06]  /*5670*/  BAR.SYNC.DEFER_BLOCKING R7, 0x100 ;  /* 0x000400070000751d */ /* 0x0001ec0000010000 */
        /* <DEDUP_REMOVED lines=24> */
[----:B0-----:R-:W-:Y:S05]  /*5800*/  @P3 BRA `(.L_x_6612) ;  /* 0x00000000002c3947 */ /* 0x001fea0003800000 */
[----:B------:R-:W-:Y:S05]  /*5810*/  @!P0 BRA `(.L_x_6613) ;  /* 0x0000000000048947 */ /* 0x000fea0003800000 */
[----:B------:R-:W-:Y:S01]  /*5820*/  BPT.TRAP 0x1 ;  /* 0x000000040000795c */ /* 0x000fe20000300000 */
.L_x_6613:
[----:B------:R-:W-:Y:S01]  /*5830*/  ULEA UR6, UR42, UR41, 0x3 ;  /* 0x000000292a067291 */ /* 0x000fe2000f8e183f */
[----:B------:R-:W-:-:S05]  /*5840*/  IMAD.U32 R7, RZ, RZ, UR43 ;  /* 0x0000002bff077e24 */ /* 0x000fca000f8e00ff */
[----:B------:R-:W-:-:S04]  /*5850*/  SHF.L.U32 R7, R7, 0x1f, RZ ;  /* 0x0000001f07077819 */ /* 0x000fc800000006ff */
[----:B------:R0:W1:Y:S01]  /*5860*/  SYNCS.PHASECHK.TRANS64.TRYWAIT P2, [UR6+0x28850], R7 ;  /* 0x02885007ff0075a7 */ /* 0x0000620008040146 */
[----:B------:R-:W-:Y:S05]  /*5870*/  @!P0 BRA `(.L_x_6614) ;  /* 0x0000000000048947 */ /* 0x000fea0003800000 */
[----:B------:R-:W-:Y:S01]  /*5880*/  BPT.TRAP 0x1 ;  /* 0x000000040000795c */ /* 0x000fe20000300000 */
.L_x_6614:
[----:B-1----:R-:W-:Y:S05]  /*5890*/  @P2 BRA `(.L_x_6612) ;  /* 0x0000000000082947 */ /* 0x002fea0003800000 */
[----:B------:R-:W1:Y:S02]  /*58a0*/  SYNCS.PHASECHK.TRANS64.TRYWAIT P2, [UR6+0x28850], R7 ;  /* 0x02885007ff0075a7 */ /* 0x000e640008040146 */
[----:B-1----:R-:W-:Y:S05]  /*58b0*/  @!P2 BRA `(.L_x_6615) ;  /* 0x000001100088a947 */ /* 0x002fea0003800000 */
.L_x_6612:
[----:B------:R-:W-:Y:S01]  /*58c0*/  UIADD3 UR6, UR41, 0x400, URZ ;  /* 0x0000040029067890 */ /* 0x000fe2000fffe03f */
[----:B------:R-:W-:Y:S01]  /*58d0*/  WARPGROUP.ARRIVE ;  /* 0x00000000000079c5 */ /* 0x000fe20000000000 */
[----:B------:R-:W-:-:S05]  /*58e0*/  UMOV UR7, 0x40000040 ;  /* 0x4000004000077882 */ /* 0x000fca0000000000 */
[----:B------:R-:W2:Y:S01]  /*58f0*/  S2R R184, SR_TID.X ;  /* 0x0000000000b87919 */ /* 0x000ea20000002100 */
[----:B------:R-:W-:Y:S01]  /*5900*/  USHF.R.U32.HI UR6, URZ, 0x4, UR6 ;  /* 0x000000043f067899 */ /* 0x000fe20008011606 */
[----:B------:R-:W-:Y:S01]  /*5910*/  FMUL.FTZ R20, R34, UR52 ;  /* 0x0000003422147c20 */ /* 0x000fe20008410000 */
[----:B------:R-:W-:Y:S01]  /*5920*/  FMUL.FTZ R34, R36, UR52 ;  /* 0x0000003424227c20 */ /* 0x000fe20008410000 */
[----:B------:R-:W-:Y:S01]  /*5930*/  FMUL.FTZ R36, R58, UR52 ;  /* 0x000000343a247c20 */ /* 0x000fe20008410000 */
[----:B------:R-:W-:Y:S01]  /*5940*/  ULOP3.LUT UR6, UR6, 0x3fff, URZ, 0xc0, !UPT ;  /* 0x00003fff06067892 */ /* 0x000fe2000f8ec03f */
[----:B------:R-:W-:Y:S01]  /*5950*/  FMUL.FTZ R14, R31, UR52 ;  /* 0x000000341f0e7c20 */ /* 0x000fe20008410000 */
[----:B01----:R-:W-:Y:S01]  /*5960*/  FMUL.FTZ R7, R24, UR52 ;  /* 0x0000003418077c20 */ /* 0x003fe20008410000 */
[----:B------:R-:W-:Y:S01]  /*5970*/  FMUL.FTZ R31, R54, UR52 ;  /* 0x00000034361f7c20 */ /* 0x000fe20008410000 */
[----:B------:R-:W-:Y:S01]  /*5980*/  ULOP3.LUT UR6, UR6, 0x4000000, URZ, 0xfc, !UPT ;  /* 0x0400000006067892 */ /* 0x000fe2000f8efc3f */
[----:B------:R-:W-:Y:S01]  /*5990*/  FMUL.FTZ R8, R26, UR52 ;  /* 0x000000341a087c20 */ /* 0x000fe20008410000 */
[----:B------:R-:W-:Y:S01]  /*59a0*/  FMUL.FTZ R10, R27, UR52 ;  /* 0x000000341b0a7c20 */ /* 0x000fe20008410000 */
        /* <DEDUP_REMOVED lines=20> */
[----:B--2---:R-:W-:Y:S01]  /*5af0*/  SHF.R.U32.HI R184, RZ, 0x7, R184 ;  /* 0x00000007ffb87819 */ /* 0x004fe200000116b8 */
        /* <DEDUP_REMOVED lines=12> */
[----:B------:R-:W-:Y:S01]  /*5bc0*/  PLOP3.LUT P2, PT, PT, PT, UP0, 0x40, 0x0 ;  /* 0x000000000000781c */ /* 0x000fe20003f4e808 */
[----:B------:R-:W0:Y:S08]  /*5bd0*/  MUFU.TANH R7, R7 ;  /* 0x0000000700077308 */ /* 0x000e300000002400 */
[----:B------:R-:W1:Y:S08]  /*5be0*/  MUFU.TANH R8, R8 ;  /* 0x0000000800087308 */ /* 0x000e700000002400 */
[----:B------:R-:W2:Y:S08]  /*5bf0*/  MUFU.TANH R10, R10 ;  /* 0x0000000a000a7308 */ /* 0x000eb00000002400 */
        /* <DEDUP_REMOVED lines=15> */
[----:B------:R-:W-:Y:S01]  /*5cf0*/  HGMMA.64x128x16.F32 R88, R176, gdesc[UR4].tnspB, R88, gsb0 ;  /* 0x41e00004b0587df0 */ /* 0x000fe20008000858 */
[----:B------:R-:W-:Y:S01]  /*5d00*/  UIADD3 UR6, UR10, 0x100, URZ ;  /* 0x000001000a067890 */ /* 0x000fe2000fffe03f */
[----:B------:R-:W-:-:S05]  /*5d10*/  UMOV UR7, 0x40000040 ;  /* 0x4000004000077882 */ /* 0x000fca0000000000 */
        /* <DEDUP_REMOVED lines=30> */
[----:B------:R-:W-:-:S02]  /*5f00*/  FMUL.FTZ R170, R49, UR52 ;  /* 0x0000003431aa7c20 */ /* 0x000fc40008410000 */
[----:B------:R-:W-:Y:S01]  /*5f10*/  HGMMA.64x128x16.F32 R88, R164, gdesc[UR4].tnspB, R88, gsb0 ;  /* 0x41e00004a4587df0 */ /* 0x000fe20008000858 */
[----:B------:R-:W-:Y:S01]  /*5f20*/  UIADD3 UR6, UR10, 0x280, URZ ;  /* 0x000002800a067890 */ /* 0x000fe2000fffe03f */
[----:B------:R-:W-:Y:S01]  /*5f30*/  FMUL.FTZ R57, R61, UR52 ;  /* 0x000000343d397c20 */ /* 0x000fe20008410000 */
[----:B------:R-:W-:Y:S01]  /*5f40*/  UMOV UR7, 0x40000040 ;  /* 0x4000004000077882 */ /* 0x000fe20000000000 */
        /* <DEDUP_REMOVED lines=16> */
[----:B------:R-:W-:Y:S02]  /*6050*/  IMAD.U32 R51, RZ, RZ, UR54 ;  /* 0x00000036ff337e24 */ /* 0x000fe4000f8e00ff */
[----:B------:R-:W-:Y:S01]  /*6060*/  FMUL.FTZ R164, R25, UR52 ;  /* 0x0000003419a47c20 */ /* 0x000fe20008410000 */
[----:B------:R-:W-:Y:S01]  /*6070*/  FMUL.FTZ R165, R28, UR52 ;  /* 0x000000341ca57c20 */ /* 0x000fe20008410000 */
[----:B------:R-:W-:Y:S01]  /*6080*/  HGMMA.64x128x16.F32 R88, R160, gdesc[UR4].tnspB, R88, gsb0 ;  /* 0x41e00004a0587df0 */ /* 0x000fe20008000858 */
[----:B------:R-:W-:Y:S01]  /*6090*/  UIADD3 UR6, UR10, 0x300, URZ ;  /* 0x000003000a067890 */ /* 0x000fe2000fffe03f */
[----:B------:R-:W-:Y:S01]  /*60a0*/  @!P1 LEA R51, R51, UR41, 0x3 ;  /* 0x0000002933339c11 */ /* 0x000fe2000f8e18ff */
[----:B------:R-:W-:Y:S01]  /*60b0*/  UMOV UR7, 0x40000040 ;  /* 0x4000004000077882 */ /* 0x000fe20000000000 */
[----:B------:R-:W-:Y:S01]  /*60c0*/  FMUL.FTZ R167, R32, UR52 ;  /* 0x0000003420a77c20 */ /* 0x000fe20008410000 */
[----:B------:R-:W-:Y:S01]  /*60d0*/  FMUL.FTZ R25, R38, UR52 ;  /* 0x0000003426197c20 */ /* 0x000fe20008410000 */
[----:B------:R-:W-:Y:S01]  /*60e0*/  FMUL.FTZ R28, R42, UR52 ;  /* 0x000000342a1c7c20 */ /* 0x000fe20008410000 */
[----:B------:R-:W-:-:S02]  /*60f0*/  @!P1 VIADD R51, R51, 0x28840 ;  /* 0x0002884033339836 */ /* 0x000fc40000000000 */
[----:B------:R-:W-:Y:S01]  /*6100*/  FMUL.FTZ R32, R46, UR52 ;  /* 0x000000342e207c20 */ /* 0x000fe20008410000 */
[----:B------:R-:W-:Y:S01]  /*6110*/  FMUL.FTZ R38, R63, UR52 ;  /* 0x000000343f267c20 */ /* 0x000fe20008410000 */
[----:B------:R-:W-:Y:S01]  /*6120*/  FMUL.FTZ R63, R69, UR52 ;  /* 0x00000034453f7c20 */ /* 0x000fe20008410000 */
[----:B------:R-:W-:Y:S01]  /*6130*/  FMUL.FTZ R42, R71, UR52 ;  /* 0x00000034472a7c20 */ /* 0x000fe20008410000 */
[----:B------:R-:W-:Y:S01]  /*6140*/  @!P1 PRMT R51, RZ, 0x654, R51 ;  /* 0x00000654ff339816 */ /* 0x000fe20000000033 */
        /* <DEDUP_REMOVED lines=14> */
[----:B------:R0:W0:Y:S01]  /*6230*/  MUFU.TANH R79, R84 ;  /* 0x00000054004f7308 */ /* 0x0000220000002400 */
        /* <DEDUP_REMOVED lines=22> */
[----:B------:R0:W0:Y:S01]  /*63a0*/  MUFU.TANH R75, R80 ;  /* 0x00000050004b7308 */ /* 0x0000220000002400 */
[----:B------:R-:W-:-:S02]  /*63b0*/  WARPGROUP.DEPBAR.LE gsb0, 0x0 ;  /* 0x00008000000079c5 */ /* 0x000fc40000010000 */
[----:B------:R-:W-:Y:S01]  /*63c0*/  WARPGROUP.ARRIVE ;  /* 0x00000000000079c5 */ /* 0x000fe20000000000 */
[----:B------:R-:W-:-:S05]  /*63d0*/  IMAD.SHL.U32 R158, R4, 0x80, RZ ;  /* 0x00000080049e7824 */ /* 0x000fca00078e00ff */
[----:B------:R-:W-:Y:S01]  /*63e0*/  HGMMA.64x128x16.F32 R88, R152, gdesc[UR4].tnspB, R88, gsb0 ;  /* 0x41e0000498587df0 */ /* 0x000fe20008000858 */
[----:B------:R-:W-:-:S05]  /*63f0*/  IADD3 R59, R17, 0x1, -R158 ;  /* 0x00000001113b7810 */ /* 0x000fca0007ffe89e */
[----:B------:R-:W-:-:S04]  /*6400*/  IMAD.IADD R59, R59, 0x1, -R18 ;  /* 0x000000013b3b7824 */ /* 0x000fc800078e0a12 */
[----:B------:R-:W-:-:S04]  /*6410*/  IMAD R59, R16, -0x2, R59 ;  /* 0xfffffffe103b7824 */ /* 0x000fc800078e023b */
[----:B------:R-:W-:-:S04]  /*6420*/  VIADD R83, R59, UR51 ;  /* 0x000000333b537c36 */ /* 0x000fc80008000000 */
[----:B------:R-:W-:Y:S01]  /*6430*/  IMAD.IADD R65, R0, 0x1, R83 ;  /* 0x0000000100417824 */ /* 0x000fe200078e0253 */
[----:B------:R-:W-:Y:S02]  /*6440*/  WARPGROUP.DEPBAR.LE gsb0, 0x0 ;  /* 0x00008000000079c5 */ /* 0x000fe40000010000 */
[----:B------:R0:W-:Y:S06]  /*6450*/  BAR.ARV R58, 0x100 ;  /* 0x0004003a0000751d */ /* 0x0001ec0000002000 */
[----:B------:R5:W-:Y:S02]  /*6460*/  @!P1 SYNCS.ARRIVE.TRANS64.RED.A1T0 RZ, [R51+URZ], RZ ;  /* 0x000000ff33ff99a7 */ /* 0x000be4000810043f */
[----:B-----5:R-:W-:Y:S01]  /*6470*/  FMUL.FTZ R51, R87, UR52 ;  /* 0x0000003457337c20 */ /* 0x020fe20008410000 */
[----:B------:R-:W-:-:S04]  /*6480*/  VIADD R87, R59, UR47 ;  /* 0x0000002f3b577c36 */ /* 0x000fc80008000000 */
[----:B------:R-:W-:Y:S01]  /*6490*/  IMAD.IADD R67, R0, 0x1, R87 ;  /* 0x0000000100437824 */ /* 0x000fe200078e0257 */
        /* <DEDUP_REMOVED lines=14> */
.L_x_6618:
[----:B------:R-:W-:-:S05]  /*6580*/  IMAD.U32 R153, RZ, RZ, UR50 ;  /* 0x00000032ff997e24 */ /* 0x000fca000f8e00ff */
[----:B------:R-:W-:-:S13]  /*6590*/  ISETP.NE.AND P2, PT, R153, 0x1, PT ;  /* 0x000000019900780c */ /* 0x000fda0003f45270 */
[----:B0-----:R-:W0:Y:S02]  /*65a0*/  @P2 LDC.64 R58, c[0x0][0x9e8] ;  /* 0x00027a00ff3a2b82 */ /* 0x001e240000000a00 */
[----:B0-----:R-:W-:-:S04]  /*65b0*/  @P2 IMAD.HI.U32 R64, R15, R58, RZ ;  /* 0x0000003a0f402227 */ /* 0x001fc800078e00ff */
[----:B------:R-:W-:Y:S01]  /*65c0*/  IMAD.MOV.U32 R58, RZ, RZ, R15 ;  /* 0x000000ffff3a7224 */ /* 0x000fe200078e000f */
[----:B------:R-:W-:-:S07]  /*65d0*/  @P2 SHF.R.U32.HI R58, RZ, R59, R64 ;  /* 0x0000003bff3a2219 */ /* 0x000fce0000011640 */
.L_x_6619:
[----:B------:R-:W-:Y:S05]  /*65e0*/  BSYNC B0 ;  /* 0x0000000000007941 */ /* 0x000fea0003800000 */
.L_x_6617:
[----:B------:R-:W-:-:S04]  /*65f0*/  IMAD R59, R58, R153, -R158 ;  /* 0x000000993a3b7224 */ /* 0x000fc800078e0a9e */
[----:B------:R-:W-:-:S05]  /*6600*/  IMAD R58, R16, -0x2, R59 ;  /* 0xfffffffe103a7824 */ /* 0x000fca00078e023b */
[----:B------:R-:W-:Y:S02]  /*6610*/  VIADDMNMX R65, R58, R153, R65, PT ;  /* 0x000000993a417246 */ /* 0x000fe40003800141 */
[----:B------:R-:W-:-:S07]  /*6620*/  VIMNMX R67, R67, R58, !PT ;  /* 0x0000003a43437248 */ /* 0x000fce0007fe0100 */
.L_x_6616:
[----:B------:R-:W-:-:S04]  /*6630*/  ISETP.GT.AND P2, PT, R4, -0x1, PT ;  /* 0xffffffff0400780c */ /* 0x000fc80003f44270 */
[C---:B------:R-:W-:Y:S02]  /*6640*/  ISETP.GT.AND P5, PT, R67.reuse, RZ, P2 ;  /* 0x000000ff4300720c */ /* 0x040fe400017a4270 */
[----:B------:R-:W-:Y:S02]  /*6650*/  ISETP.GT.AND P4, PT, R67, 0x1, P2 ;  /* 0x000000014300780c */ /* 0x000fe40001784270 */
[----:B------:R-:W-:Y:S02]  /*6660*/  ISETP.LT.OR P5, PT, R65, 0x1, P5 ;  /* 0x000000014100780c */ /* 0x000fe40002fa1670 */
[----:B------:R-:W-:Y:S02]  /*6670*/  ISETP.GT.AND P6, PT, R67, 0x8, P2 ;  /* 0x000000084300780c */ /* 0x000fe400017c4270 */
[----:B0-----:R-:W-:Y:S02]  /*6680*/  FSEL R156, R7, -INF , !P5 ;  /* 0xff800000079c7808 */ /* 0x001fe40006800000 */
[----:B------:R-:W-:-:S02]  /*6690*/  ISETP.GT.AND P5, PT, R67, 0x10, P2 ;  /* 0x000000104300780c */ /* 0x000fc400017a4270 */
[----:B------:R-:W-:Y:S02]  /*66a0*/  ISETP.GT.AND P3, PT, R67, 0x9, P2 ;  /* 0x000000094300780c */ /* 0x000fe40001764270 */
[C---:B------:R-:W-:Y:S02]  /*66b0*/  ISETP.LT.OR P5, PT, R65.reuse, 0x11, P5 ;  /* 0x000000114100780c */ /* 0x040fe40002fa1670 */
[----:B------:R-:W-:Y:S02]  /*66c0*/  ISETP.LT.OR P4, PT, R65, 0x2, P4 ;  /* 0x000000024100780c */ /* 0x000fe40002781670 */
[----:B------:R-:W-:Y:S02]  /*66d0*/  FSEL R176, R167, -INF , !P5 ;  /* 0xff800000a7b07808 */ /* 0x000fe40006800000 */
[----:B------:R-:W-:Y:S02]  /*66e0*/  ISETP.GT.AND P5, PT, R67, 0x20, P2 ;  /* 0x000000204300780c */ /* 0x000fe400017a4270 */
[----:B------:R-:W-:-:S02]  /*66f0*/  ISETP.LT.OR P6, PT, R65, 0x9, P6 ;  /* 0x000000094100780c */ /* 0x000fc400037c1670 */
[C---:B------:R-:W-:Y:S02]  /*6700*/  ISETP.LT.OR P3, PT, R65.reuse, 0xa, P3 ;  /* 0x0000000a4100780c */ /* 0x040fe40001f61670 */
[----:B------:R-:W-:Y:S02]  /*6710*/  ISETP.LT.OR P5, PT, R65, 0x21, P5 ;  /* 0x000000214100780c */ /* 0x000fe40002fa1670 */
[----:B------:R-:W-:Y:S02]  /*6720*/  FSEL R182, R164, -INF , !P4 ;  /* 0xff800000a4b67808 */ /* 0x000fe40006000000 */
[----:B------:R-:W-:Y:S02]  /*6730*/  ISETP.GT.AND P4, PT, R67, 0x11, P2 ;  /* 0x000000114300780c */ /* 0x000fe40001784270 */
[----:B------:R-:W-:Y:S02]  /*6740*/  FSEL R164, R165, -INF , !P6 ;  /* 0xff800000a5a47808 */ /* 0x000fe40007000000 */
[----:B------:R-:W-:-:S02]  /*6750*/  FSEL R178, R166, -INF , !P3 ;  /* 0xff800000a6b27808 */ /* 0x000fc40005800000 */
        /* <DEDUP_REMOVED lines=76> */
[--C-:B------:R-:W-:Y:S02]  /*6c20*/  IADD3 R53, R83, 0x8, R0.reuse ;  /* 0x0000000853357810 */ /* 0x100fe40007ffe000 */
[----:B------:R-:W-:-:S02]  /*6c30*/  IADD3 R55, R87, 0x8, R0 ;  /* 0x0000000857377810 */ /* 0x000fc40007ffe000 */
[----:B------:R-:W-:Y:S02]  /*6c40*/  FSEL R56, R81, -INF , !P4 ;  /* 0xff80000051387808 */ /* 0x000fe40006000000 */
[----:B------:R-:W-:Y:S02]  /*6c50*/  FSEL R54, R79, -INF , !P6 ;  /* 0xff8000004f367808 */ /* 0x000fe40007000000 */
[----:B------:R-:W-:Y:S01]  /*6c60*/  FSEL R52, R85, -INF , !P3 ;  /* 0xff80000055347808 */ /* 0x000fe20005800000 */
[----:B------:R-:W-:Y:S06]  /*6c70*/  @P5 BRA `(.L_x_6620) ;  /* 0x0000000000585947 */ /* 0x000fec0003800000 */
[----:B------:R-:W-:Y:S01]  /*6c80*/  ISETP.GT.AND P3, PT, R13, -0x1, PT ;  /* 0xffffffff0d00780c */ /* 0x000fe20003f64270 */
[----:B------:R-:W-:-:S12]  /*6c90*/  BSSY B0, `(.L_x_6621) ;  /* 0x0000010000007945 */ /* 0x000fd80003800000 */
[----:B------:R-:W-:Y:S05]  /*6ca0*/  @P3 BRA `(.L_x_6622) ;  /* 0x0000000000203947 */ /* 0x000fea0003800000 */
[----:B------:R-:W-:Y:S02]  /*6cb0*/  IMAD.U32 R57, RZ, RZ, UR50 ;  /* 0x00000032ff397e24 */ /* 0x000fe4000f8e00ff */
[----:B------:R-:W-:-:S03]  /*6cc0*/  IMAD.MOV.U32 R7, RZ, RZ, R11 ;  /* 0x000000ffff077224 */ /* 0x000fc600078e000b */
[----:B------:R-:W-:-:S13]  /*6cd0*/  ISETP.NE.AND P3, PT, R57, 0x1, PT ;  /* 0x000000013900780c */ /* 0x000fda0003f65270 */
[----:B------:R-:W0:Y:S02]  /*6ce0*/  @P3 LDC.64 R34, c[0x0][0x9e8] ;  /* 0x00027a00ff223b82 */ /* 0x000e240000000a00 */
[----:B0-----:R-:W-:-:S05]  /*6cf0*/  @P3 IMAD.HI.U32 R34, R11, R34, RZ ;  /* 0x000000220b223227 */ /* 0x001fca00078e00ff */
[----:B------:R-:W-:-:S04]  /*6d00*/  @P3 SHF.R.U32.HI R7, RZ, R35, R34 ;  /* 0x00000023ff073219 */ /* 0x000fc80000011622 */
[----:B------:R-:W-:Y:S01]  /*6d10*/  LOP3.LUT R7, RZ, R7, RZ, 0x33, !PT ;  /* 0x00000007ff077212 */ /* 0x000fe200078e33ff */
[----:B------:R-:W-:Y:S06]  /*6d20*/  BRA `(.L_x_6623) ;  /* 0x0000000000187947 */ /* 0x000fec0003800000 */
.L_x_6622:
[----:B------:R-:W-:Y:S02]  /*6d30*/  IMAD.U32 R57, RZ, RZ, UR50 ;  /* 0x00000032ff397e24 */ /* 0x000fe4000f8e00ff */
[----:B------:R-:W-:-:S03]  /*6d40*/  IMAD.MOV.U32 R7, RZ, RZ, R13 ;  /* 0x000000ffff077224 */ /* 0x000fc600078e000d */
[----:B------:R-:W-:-:S13]  /*6d50*/  ISETP.NE.AND P3, PT, R57, 0x1, PT ;  /* 0x000000013900780c */ /* 0x000fda0003f65270 */
[----:B------:R-:W0:Y:S02]  /*6d60*/  @P3 LDC.64 R34, c[0x0][0x9e8] ;  /* 0x00027a00ff223b82 */ /* 0x000e240000000a00 */
[----:B0-----:R-:W-:-:S05]  /*6d70*/  @P3 IMAD.HI.U32 R34, R13, R34, RZ ;  /* 0x000000220d223227 */ /* 0x001fca00078e00ff */
[----:B------:R-:W-:-:S07]  /*6d80*/  @P3 SHF.R.U32.HI R7, RZ, R35, R34 ;  /* 0x00000023ff073219 */ /* 0x000fce0000011622 */
.L_x_6623:
[----:B------:R-:W-:Y:S05]  /*6d90*/  BSYNC B0 ;  /* 0x0000000000007941 */ /* 0x000fea0003800000 */
.L_x_6621:
[----:B------:R-:W-:-:S04]  /*6da0*/  IMAD R7, R7, R57, -R158 ;  /* 0x0000003907077224 */ /* 0x000fc800078e0a9e */
[----:B------:R-:W-:-:S05]  /*6db0*/  IMAD R34, R16, -0x2, R7 ;  /* 0xfffffffe10227824 */ /* 0x000fca00078e0207 */
[----:B------:R-:W-:Y:S02]  /*6dc0*/  VIADDMNMX R53, R34, R57, R53, PT ;  /* 0x0000003922357246 */ /* 0x000fe40003800135 */
[----:B------:R-:W-:-:S07]  /*6dd0*/  VIMNMX R55, R55, R34, !PT ;  /* 0x0000002237377248 */ /* 0x000fce0007fe0100 */
.L_x_6620:
        /* <DEDUP_REMOVED lines=10> */
[C---:B------:R-:W-:Y:S02]  /*6e80*/  ISETP.GT.AND P6, PT, R55.reuse, 0x8, P2 ;  /* 0x000000083700780c */ /* 0x040fe400017c4270 */
        /* <DEDUP_REMOVED lines=25> */
[----:B------:R-:W-:-:S02]  /*7020*/  ISETP.GT.AND P4, PT, R55, RZ, P2 ;  /* 0x000000ff3700720c */ /* 0x000fc40001784270 */
[----:B------:R-:W-:Y:S02]  /*7030*/  FMNMX.FTZ R7, R78, R7, !PT ;  /* 0x000000074e077209 */ /* 0x000fe40007810000 */
[----:B------:R-:W-:Y:S02]  /*7040*/  ISETP.LT.OR P4, PT, R53, 0x1, P4 ;  /* 0x000000013500780c */ /* 0x000fe40002781670 */
        /* <DEDUP_REMOVED lines=25> */
[----:B------:R-:W0:Y:S01]  /*71e0*/  LDC R7, c[0x0][0x988] ;  /* 0x00026200ff077b82 */ /* 0x000e220000000800 */
[----:B------:R-:W-:Y:S02]  /*71f0*/  ISETP.GT.AND P5, PT, R55, 0x39, P2 ;  /* 0x000000393700780c */ /* 0x000fe400017a4270 */
[----:B------:R-:W1:Y:S02]  /*7200*/  SHFL.BFLY PT, R34, R35, 0x2, 0x1f ;  /* 0x0c401f0023227f89 */ /* 0x000e6400000e0000 */
[----:B------:R-:W-:-:S04]  /*7210*/  ISETP.LT.OR P5, PT, R53, 0x3a, P5 ;  /* 0x0000003a3500780c */ /* 0x000fc80002fa1670 */
[----:B------:R-:W-:Y:S02]  /*7220*/  FSEL R184, R33, -INF , !P5 ;  /* 0xff80000021b87808 */ /* 0x000fe40006800000 */
[----:B------:R-:W-:-:S04]  /*7230*/  ISETP.GT.AND P5, PT, R55, 0x48, P2 ;  /* 0x000000483700780c */ /* 0x000fc800017a4270 */
[----:B------:R-:W-:Y:S02]  /*7240*/  ISETP.LT.OR P5, PT, R53, 0x49, P5 ;  /* 0x000000493500780c */ /* 0x000fe40002fa1670 */
[----:B-1----:R-:W-:-:S05]  /*7250*/  FMNMX.FTZ R57, R35, R34, !PT ;  /* 0x0000002223397209 */ /* 0x002fca0007810000 */
[----:B------:R-:W1:Y:S02]  /*7260*/  SHFL.BFLY PT, R34, R57, 0x1, 0x1f ;  /* 0x0c201f0039227f89 */ /* 0x000e6400000e0000 */
[----:B-1----:R-:W-:Y:S02]  /*7270*/  FMNMX.FTZ R34, R57, R34, !PT ;  /* 0x0000002239227209 */ /* 0x002fe40007810000 */
[----:B------:R-:W-:Y:S02]  /*7280*/  FSEL R57, R8, -INF , !P4 ;  /* 0xff80000008397808 */ /* 0x000fe40006000000 */
[C---:B------:R-:W-:Y:S01]  /*7290*/  FSETP.NEU.FTZ.AND P6, PT, R34.reuse, -INF , PT ;  /* 0xff8000002200780b */ /* 0x040fe20003fdd000 */
[----:B0-----:R-:W-:-:S05]  /*72a0*/  FMUL.FTZ R35, R34, R7 ;  /* 0x0000000722237220 */ /* 0x001fca0000410000 */
[----:B------:R-:W-:-:S05]  /*72b0*/  FSEL R35, R35, RZ, P6 ;  /* 0x000000ff23237208 */ /* 0x000fca0003000000 */
[-CC-:B------:R-:W-:Y:S01]  /*72c0*/  FFMA.FTZ R180, R156, R7.reuse, -R35.reuse ;  /* 0x000000079cb47223 */ /* 0x180fe20000010823 */
[----:B------:R-:W-:Y:S01]  /*72d0*/  FSEL R156, R25, -INF , !P3 ;  /* 0xff800000199c7808 */ /* 0x000fe20005800000 */
[-CC-:B------:R-:W-:Y:S01]  /*72e0*/  FFMA.FTZ R21, R182, R7.reuse, -R35.reuse ;  /* 0x00000007b6157223 */ /* 0x180fe20000010823 */
[----:B------:R-:W-:Y:S01]  /*72f0*/  ISETP.GT.AND P3, PT, R55, 0x21, P2 ;  /* 0x000000213700780c */ /* 0x000fe20001764270 */
[-CC-:B------:R-:W-:Y:S01]  /*7300*/  FFMA.FTZ R182, R164, R7.reuse, -R35.reuse ;  /* 0x00000007a4b67223 */ /* 0x180fe20000010823 */
[-CC-:B------:R-:W-:Y:S01]  /*7310*/  FFMA.FTZ R61, R174, R7.reuse, -R35.reuse ;  /* 0x00000007ae3d7223 */ /* 0x180fe20000010823 */
[-CC-:B------:R-:W-:Y:S01]  /*7320*/  FFMA.FTZ R25, R178, R7.reuse, -R35.reuse ;  /* 0x00000007b2197223 */ /* 0x180fe20000010823 */
[----:B------:R-:W-:Y:S01]  /*7330*/  ISETP.LT.OR P3, PT, R53, 0x22, P3 ;  /* 0x000000223500780c */ /* 0x000fe20001f61670 */
[-CC-:B------:R-:W-:Y:S01]  /*7340*/  FFMA.FTZ R178, R172, R7.reuse, -R35.reuse ;  /* 0x00000007acb27223 */ /* 0x180fe20000010823 */
[-CC-:B------:R-:W-:Y:S01]  /*7350*/  FFMA.FTZ R172, R166, R7.reuse, -R35.reuse ;  /* 0x00000007a6ac7223 */ /* 0x180fe20000010823 */
[-CC-:B------:R-:W-:Y:S01]  /*7360*/  FFMA.FTZ R33, R162, R7.reuse, -R35.reuse ;  /* 0x00000007a2217223 */ /* 0x180fe20000010823 */
        /* <DEDUP_REMOVED lines=11> */
[-CC-:B------:R-:W-:Y:S01]  /*7420*/  FFMA.FTZ R56, R56, R7.reuse, -R35.reuse ;  /* 0x0000000738387223 */ /* 0x180fe20000010823 */
[----:B------:R-:W-:Y:S01]  /*7430*/  ISETP.GT.AND P3, PT, R55, 0x31, P2 ;  /* 0x000000313700780c */ /* 0x000fe20001764270 */
[----:B------:R-:W-:Y:S01]  /*7440*/  FFMA.FTZ R52, R52, R7, -R35 ;  /* 0x0000000734347223 */ /* 0x000fe20000010823 */
[----:B------:R-:W-:-:S02]  /*7450*/  FMNMX.FTZ R59, R14, R27, !PT ;  /* 0x0000001b0e3b7209 */ /* 0x000fc40007810000 */
[----:B------:R-:W-:Y:S01]  /*7460*/  FSEL R26, R26, -INF , !P4 ;  /* 0xff8000001a1a7808 */ /* 0x000fe20006000000 */
[----:B------:R-:W-:Y:S01]  /*7470*/  MUFU.EX2 R182, R182 ;  /* 0x000000b600b67308 */ /* 0x000fe20000000800 */
[----:B------:R-:W-:Y:S02]  /*7480*/  FMNMX.FTZ R59, R20, R59, !PT ;  /* 0x0000003b143b7209 */ /* 0x000fe40007810000 */
[----:B------:R-:W-:Y:S02]  /*7490*/  ISETP.GT.AND P4, PT, R55, 0x38, P2 ;  /* 0x000000383700780c */ /* 0x000fe40001784270 */
[----:B------:R-:W-:Y:S02]  /*74a0*/  FMNMX.FTZ R59, R158, R59, !PT ;  /* 0x0000003b9e3b7209 */ /* 0x000fe40007810000 */
[----:B------:R-:W-:Y:S01]  /*74b0*/  ISETP.LT.OR P3, PT, R53, 0x32, P3 ;  /* 0x000000323500780c */ /* 0x000fe20001f61670 */
[----:B------:R-:W-:Y:S01]  /*74c0*/  MUFU.EX2 R25, R25 ;  /* 0x0000001900197308 */ /* 0x000fe20000000800 */
[----:B------:R-:W-:-:S02]  /*74d0*/  FMNMX.FTZ R59, R156, R59, !PT ;  /* 0x0000003b9c3b7209 */ /* 0x000fc40007810000 */
[----:B------:R-:W-:Y:S01]  /*74e0*/  FSEL R8, R29, -INF , !P3 ;  /* 0xff8000001d087808 */ /* 0x000fe20005800000 */
[----:B------:R-:W-:Y:S01]  /*74f0*/  FFMA.FTZ R29, R168, R7, -R35 ;  /* 0x00000007a81d7223 */ /* 0x000fe20000010823 */
[----:B------:R-:W-:Y:S02]  /*7500*/  FMNMX.FTZ R59, R24, R59, !PT ;  /* 0x0000003b183b7209 */ /* 0x000fe40007810000 */
[----:B------:R-:W-:Y:S01]  /*7510*/  ISETP.LT.OR P4, PT, R53, 0x39, P4 ;  /* 0x000000393500780c */ /* 0x000fe20002781670 */
[----:B------:R-:W-:Y:S01]  /*7520*/  MUFU.EX2 R176, R176 ;  /* 0x000000b000b07308 */ /* 0x000fe20000000800 */
[----:B------:R-:W-:Y:S02]  /*7530*/  FMNMX.FTZ R59, R28, R59, !PT ;  /* 0x0000003b1c3b7209 */ /* 0x000fe40007810000 */
[----:B------:R-:W-:Y:S02]  /*7540*/  ISETP.GT.AND P3, PT, R55, 0x40, P2 ;  /* 0x000000403700780c */ /* 0x000fe40001764270 */
[----:B------:R-:W-:-:S02]  /*7550*/  FMNMX.FTZ R59, R164, R59, !PT ;  /* 0x0000003ba43b7209 */ /* 0x000fc40007810000 */
[----:B------:R-:W-:Y:S01]  /*7560*/  FSEL R174, R31, -INF , !P4 ;  /* 0xff8000001fae7808 */ /* 0x000fe20006000000 */
[----:B------:R-:W-:Y:S01]  /*7570*/  FFMA.FTZ R31, R160, R7, -R35 ;  /* 0x00000007a01f7223 */ /* 0x000fe20000010823 */
[----:B------:R-:W-:Y:S01]  /*7580*/  FMNMX.FTZ R59, R32, R59, !PT ;  /* 0x0000003b203b7209 */ /* 0x000fe20007810000 */
[----:B------:R-:W-:Y:S01]  /*7590*/  MUFU.EX2 R27, R61 ;  /* 0x0000003d001b7308 */ /* 0x000fe20000000800 */
[----:B------:R-:W-:Y:S02]  /*75a0*/  ISETP.GT.AND P4, PT, R55, 0x41, P2 ;  /* 0x000000413700780c */ /* 0x000fe40001784270 */
[----:B------:R-:W-:Y:S02]  /*75b0*/  FMNMX.FTZ R59, R26, R59, !PT ;  /* 0x0000003b1a3b7209 */ /* 0x000fe40007810000 */
[C---:B------:R-:W-:Y:S02]  /*75c0*/  ISETP.LT.OR P3, PT, R53.reuse, 0x41, P3 ;  /* 0x000000413500780c */ /* 0x040fe40001f61670 */
[----:B------:R-:W-:Y:S01]  /*75d0*/  FMNMX.FTZ R59, R30, R59, !PT ;  /* 0x0000003b1e3b7209 */ /* 0x000fe20007810000 */
[----:B------:R-:W-:Y:S01]  /*75e0*/  MUFU.EX2 R178, R178 ;  /* 0x000000b200b27308 */ /* 0x000fe20000000800 */
[----:B------:R-:W-:-:S02]  /*75f0*/  ISETP.LT.OR P4, PT, R53, 0x42, P4 ;  /* 0x000000423500780c */ /* 0x000fc40002781670 */
[----:B------:R-:W-:Y:S02]  /*7600*/  FMNMX.FTZ R59, R8, R59, !PT ;  /* 0x0000003b083b7209 */ /* 0x000fe40007810000 */
[----:B------:R-:W-:Y:S02]  /*7610*/  FSEL R36, R36, -INF , !P3 ;  /* 0xff80000024247808 */ /* 0x000fe40005800000 */
[----:B------:R-:W-:Y:S01]  /*7620*/  FMNMX.FTZ R59, R174, R59, !PT ;  /* 0x0000003bae3b7209 */ /* 0x000fe20007810000 */
[----:B------:R-:W-:Y:S01]  /*7630*/  MUFU.EX2 R29, R29 ;  /* 0x0000001d001d7308 */ /* 0x000fe20000000800 */
[----:B------:R-:W-:Y:S02]  /*7640*/  ISETP.GT.AND P3, PT, R55, 0x49, P2 ;  /* 0x000000493700780c */ /* 0x000fe40001764270 */
[----:B------:R-:W-:Y:S02]  /*7650*/  FMNMX.FTZ R59, R184, R59, !PT ;  /* 0x0000003bb83b7209 */ /* 0x000fe40007810000 */
[----:B------:R-:W-:Y:S01]  /*7660*/  FSEL R166, R37, -INF , !P4 ;  /* 0xff80000025a67808 */ /* 0x000fe20006000000 */
[----:B------:R-:W-:Y:S01]  /*7670*/  FFMA.FTZ R37, R152, R7, -R35 ;  /* 0x0000000798257223 */ /* 0x000fe20000010823 */
[----:B------:R-:W-:Y:S01]  /*7680*/  FMNMX.FTZ R59, R36, R59, !PT ;  /* 0x0000003b243b7209 */ /* 0x000fe20007810000 */
[----:B------:R-:W-:Y:S01]  /*7690*/  MUFU.EX2 R172, R172 ;  /* 0x000000ac00ac7308 */ /* 0x000fe20000000800 */
[----:B------:R-:W-:-:S02]  /*76a0*/  ISETP.GT.AND P4, PT, R55, 0x50, P2 ;  /* 0x000000503700780c */ /* 0x000fc40001784270 */
[----:B------:R-:W-:Y:S02]  /*76b0*/  ISETP.LT.OR P3, PT, R53, 0x4a, P3 ;  /* 0x0000004a3500780c */ /* 0x000fe40001f61670 */
[----:B------:R-:W-:Y:S01]  /*76c0*/  FSEL R160, R39, -INF , !P5 ;  /* 0xff80000027a07808 */ /* 0x000fe20006800000 */
[--C-:B------:R-:W-:Y:S01]  /*76d0*/  FFMA.FTZ R39, R84, R7, -R35.reuse ;  /* 0x0000000754277223 */ /* 0x100fe20000010823 */
[----:B------:R-:W-:Y:S01]  /*76e0*/  FMNMX.FTZ R59, R166, R59, !PT ;  /* 0x0000003ba63b7209 */ /* 0x000fe20007810000 */
[----:B------:R-:W-:Y:S01]  /*76f0*/  MUFU.EX2 R31, R31 ;  /* 0x0000001f001f7308 */ /* 0x000fe20000000800 */
[----:B------:R-:W-:Y:S02]  /*7700*/  ISETP.GT.AND P5, PT, R55, 0x51, P2 ;  /* 0x000000513700780c */ /* 0x000fe400017a4270 */
[----:B------:R-:W-:Y:S01]  /*7710*/  FSEL R168, R38, -INF , !P3 ;  /* 0xff80000026a87808 */ /* 0x000fe20005800000 */
[----:B------:R-:W-:Y:S01]  /*7720*/  FFMA.FTZ R38, R154, R7, -R35 ;  /* 0x000000079a267223 */ /* 0x000fe20000010823 */
[----:B------:R-:W-:-:S02]  /*7730*/  ISETP.LT.OR P4, PT, R53, 0x51, P4 ;  /* 0x000000513500780c */ /* 0x000fc40002781670 */
[----:B------:R-:W-:Y:S01]  /*7740*/  FMNMX.FTZ R59, R160, R59, !PT ;  /* 0x0000003ba03b7209 */ /* 0x000fe20007810000 */
[----:B------:R-:W-:Y:S01]  /*7750*/  MUFU.EX2 R33, R33 ;  /* 0x0000002100217308 */ /* 0x000fe20000000800 */
[----:B------:R-:W-:Y:S02]  /*7760*/  ISETP.GT.AND P3, PT, R55, 0x58, P2 ;  /* 0x000000583700780c */ /* 0x000fe40001764270 */
[----:B------:R-:W-:Y:S02]  /*7770*/  ISETP.LT.OR P5, PT, R53, 0x52, P5 ;  /* 0x000000523500780c */ /* 0x000fe40002fa1670 */
[----:B------:R-:W-:Y:S02]  /*7780*/  FSEL R40, R40, -INF , !P4 ;  /* 0xff80000028287808 */ /* 0x000fe40006000000 */
[----:B------:R-:W-:Y:S01]  /*7790*/  FMNMX.FTZ R59, R168, R59, !PT ;  /* 0x0000003ba83b7209 */ /* 0x000fe20007810000 */
[----:B------:R-:W-:Y:S01]  /*77a0*/  MUFU.EX2 R38, R38 ;  /* 0x0000002600267308 */ /* 0x000fe20000000800 */
[----:B------:R-:W-:-:S02]  /*77b0*/  ISETP.GT.AND P4, PT, R55, 0x59, P2 ;  /* 0x000000593700780c */ /* 0x000fc40001784270 */
[----:B------:R-:W-:Y:S01]  /*77c0*/  FSEL R154, R41, -INF , !P5 ;  /* 0xff800000299a7808 */ /* 0x000fe20006800000 */
[--C-:B------:R-:W-:Y:S01]  /*77d0*/  FFMA.FTZ R41, R82, R7, -R35.reuse ;  /* 0x0000000752297223 */ /* 0x100fe20000010823 */
[----:B------:R-:W-:Y:S02]  /*77e0*/  ISETP.LT.OR P3, PT, R53, 0x59, P3 ;  /* 0x000000593500780c */ /* 0x000fe40001f61670 */
[----:B------:R-:W-:Y:S01]  /*77f0*/  FMNMX.FTZ R59, R40, R59, !PT ;  /* 0x0000003b283b7209 */ /* 0x000fe20007810000 */
[----:B------:R-:W-:Y:S01]  /*7800*/  MUFU.EX2 R37, R37 ;  /* 0x0000002500257308 */ /* 0x000fe20000000800 */
[----:B------:R-:W-:Y:S02]  /*7810*/  ISETP.GT.AND P5, PT, R55, 0x60, P2 ;  /* 0x000000603700780c */ /* 0x000fe400017a4270 */
[----:B------:R-:W-:Y:S02]  /*7820*/  ISETP.LT.OR P4, PT, R53, 0x5a, P4 ;  /* 0x0000005a3500780c */ /* 0x000fe40002781670 */
[----:B------:R-:W-:Y:S01]  /*7830*/  FSEL R152, R43, -INF , !P3 ;  /* 0xff8000002b987808 */ /* 0x000fe20005800000 */
[----:B------:R-:W-:Y:S01]  /*7840*/  FFMA.FTZ R43, R78, R7, -R35 ;  /* 0x000000074e2b7223 */ /* 0x000fe20000010823 */
[----:B------:R-:W-:Y:S01]  /*7850*/  FMNMX.FTZ R59, R154, R59, !PT ;  /* 0x0000003b9a3b7209 */ /* 0x000fe20007810000 */
[----:B------:R-:W-:Y:S01]  /*7860*/  MUFU.EX2 R39, R39 ;  /* 0x0000002700277308 */ /* 0x000fe20000000800 */
[----:B------:R-:W-:-:S02]  /*7870*/  ISETP.GT.AND P3, PT, R55, 0x61, P2 ;  /* 0x000000613700780c */ /* 0x000fc40001764270 */
[----:B------:R-:W-:Y:S01]  /*7880*/  FSEL R162, R42, -INF , !P4 ;  /* 0xff8000002aa27808 */ /* 0x000fe20006000000 */
[-CC-:B------:R-:W-:Y:S01]  /*7890*/  FFMA.FTZ R42, R170, R7.reuse, -R35.reuse ;  /* 0x00000007aa2a7223 */ /* 0x180fe20000010823 */
[----:B------:R-:W-:Y:S01]  /*78a0*/  ISETP.LT.OR P5, PT, R53, 0x61, P5 ;  /* 0x000000613500780c */ /* 0x000fe20002fa1670 */
[----:B------:R-:W-:Y:S01]  /*78b0*/  FFMA.FTZ R170, R86, R7, -R35 ;  /* 0x0000000756aa7223 */ /* 0x000fe20000010823 */
[----:B------:R-:W-:Y:S01]  /*78c0*/  FMNMX.FTZ R59, R152, R59, !PT ;  /* 0x0000003b983b7209 */ /* 0x000fe20007810000 */
[----:B------:R-:W-:Y:S01]  /*78d0*/  MUFU.EX2 R41, R41 ;  /* 0x0000002900297308 */ /* 0x000fe20000000800 */
[----:B------:R-:W-:Y:S02]  /*78e0*/  ISETP.GT.AND P4, PT, R55, 0x68, P2 ;  /* 0x000000683700780c */ /* 0x000fe40001784270 */
[----:B------:R-:W-:Y:S02]  /*78f0*/  ISETP.LT.OR P3, PT, R53, 0x62, P3 ;  /* 0x000000623500780c */ /* 0x000fe40001f61670 */
[----:B------:R-:W-:-:S02]  /*7900*/  FSEL R44, R44, -INF , !P5 ;  /* 0xff8000002c2c7808 */ /* 0x000fc40006800000 */
[----:B------:R-:W-:Y:S01]  /*7910*/  FMNMX.FTZ R59, R162, R59, !PT ;  /* 0x0000003ba23b7209 */ /* 0x000fe20007810000 */
[----:B------:R-:W-:Y:S01]  /*7920*/  MUFU.EX2 R42, R42 ;  /* 0x0000002a002a7308 */ /* 0x000fe20000000800 */
[----:B------:R-:W-:Y:S02]  /*7930*/  ISETP.GT.AND P5, PT, R55, 0x69, P2 ;  /* 0x000000693700780c */ /* 0x000fe400017a4270 */
[----:B------:R-:W-:Y:S01]  /*7940*/  FSEL R86, R45, -INF , !P3 ;  /* 0xff8000002d567808 */ /* 0x000fe20005800000 */
[-CC-:B------:R-:W-:Y:S01]  /*7950*/  FFMA.FTZ R45, R68, R7.reuse, -R35.reuse ;  /* 0x00000007442d7223 */ /* 0x180fe20000010823 */
[----:B------:R-:W-:Y:S01]  /*7960*/  ISETP.LT.OR P4, PT, R53, 0x69, P4 ;  /* 0x000000693500780c */ /* 0x000fe20002781670 */
[----:B------:R-:W-:Y:S01]  /*7970*/  FFMA.FTZ R68, R76, R7, -R35 ;  /* 0x000000074c447223 */ /* 0x000fe20000010823 */
[----:B------:R-:W-:Y:S01]  /*7980*/  FMNMX.FTZ R59, R44, R59, !PT ;  /* 0x0000003b2c3b7209 */ /* 0x000fe20007810000 */
[----:B------:R-:W-:Y:S01]  /*7990*/  MUFU.EX2 R170, R170 ;  /* 0x000000aa00aa7308 */ /* 0x000fe20000000800 */
[----:B------:R-:W-:-:S02]  /*79a0*/  ISETP.GT.AND P3, PT, R55, 0x70, P2 ;  /* 0x000000703700780c */ /* 0x000fc40001764270 */
[----:B------:R-:W-:Y:S02]  /*79b0*/  ISETP.LT.OR P5, PT, R53, 0x6a, P5 ;  /* 0x0000006a3500780c */ /* 0x000fe40002fa1670 */
[----:B------:R-:W-:Y:S01]  /*79c0*/  FSEL R84, R49, -INF , !P4 ;  /* 0xff80000031547808 */ /* 0x000fe20006000000 */
[----:B------:R-:W-:Y:S01]  /*79d0*/  FFMA.FTZ R49, R66, R7, -R35 ;  /* 0x0000000742317223 */ /* 0x000fe20000010823 */
[----:B------:R-:W-:Y:S01]  /*79e0*/  FMNMX.FTZ R59, R86, R59, !PT ;  /* 0x0000003b563b7209 */ /* 0x000fe20007810000 */
[----:B------:R-:W-:Y:S01]  /*79f0*/  MUFU.EX2 R43, R43 ;  /* 0x0000002b002b7308 */ /* 0x000fe20000000800 */
[----:B------:R-:W-:Y:S02]  /*7a00*/  ISETP.GT.AND P4, PT, R55, 0x71, P2 ;  /* 0x000000713700780c */ /* 0x000fe40001784270 */
[----:B------:R-:W-:Y:S02]  /*7a10*/  FSEL R46, R46, -INF , !P5 ;  /* 0xff8000002e2e7808 */ /* 0x000fe40006800000 */
[----:B------:R-:W-:-:S02]  /*7a20*/  ISETP.LT.OR P3, PT, R53, 0x71, P3 ;  /* 0x000000713500780c */ /* 0x000fc40001f61670 */
        /* <DEDUP_REMOVED lines=13> */
[-CC-:B------:R-:W-:Y:S01]  /*7b00*/  FFMA.FTZ R70, R74, R7.reuse, -R35.reuse ;  /* 0x000000074a467223 */ /* 0x180fe20000010823 */
[----:B------:R-:W-:Y:S01]  /*7b10*/  ISETP.LT.OR P2, PT, R53, 0x7a, P2 ;  /* 0x0000007a3500780c */ /* 0x000fe20001741670 */
[-CC-:B------:R-:W-:Y:S01]  /*7b20*/  FFMA.FTZ R53, R62, R7.reuse, -R35.reuse ;  /* 0x000000073e357223 */ /* 0x180fe20000010823 */
[----:B------:R-:W-:Y:S01]  /*7b30*/  FSEL R186, R50, -INF , !P5 ;  /* 0xff80000032ba7808 */ /* 0x000fe20006800000 */
[--C-:B------:R-:W-:Y:S01]  /*7b40*/  FFMA.FTZ R50, R72, R7, -R35.reuse ;  /* 0x0000000748327223 */ /* 0x100fe20000010823 */
[----:B------:R-:W-:Y:S01]  /*7b50*/  FMNMX.FTZ R59, R80, R59, !PT ;  /* 0x0000003b503b7209 */ /* 0x000fe20007810000 */
[----:B------:R-:W-:Y:S01]  /*7b60*/  MUFU.EX2 R48, R48 ;  /* 0x0000003000307308 */ /* 0x000fe20000000800 */
[----:B------:R-:W-:Y:S01]  /*7b70*/  FSEL R78, R51, -INF , !P2 ;  /* 0xff800000334e7808 */ /* 0x000fe20005000000 */
[----:B------:R-:W-:Y:S01]  /*7b80*/  FFMA.FTZ R51, R60, R7, -R35 ;  /* 0x000000073c337223 */ /* 0x000fe20000010823 */
[----:B------:R-:W-:-:S02]  /*7b90*/  FMNMX.FTZ R59, R186, R59, !PT ;  /* 0x0000003bba3b7209 */ /* 0x000fc40007810000 */
[----:B------:R-:W-:Y:S02]  /*7ba0*/  FSEL R60, R34, RZ, P6 ;  /* 0x000000ff223c7208 */ /* 0x000fe40003000000 */
[----:B------:R-:W-:Y:S01]  /*7bb0*/  FMNMX.FTZ R59, R78, R59, !PT ;  /* 0x0000003b4e3b7209 */ /* 0x000fe20007810000 */
[----:B------:R-:W-:Y:S02]  /*7bc0*/  MUFU.EX2 R50, R50 ;  /* 0x0000003200327308 */ /* 0x000fe40000000800 */
[----:B------:R-:W-:Y:S02]  /*7bd0*/  FADD.FTZ R60, -R60, R5 ;  /* 0x000000053c3c7221 */ /* 0x000fe40000010100 */
[----:B------:R-:W0:Y:S02]  /*7be0*/  SHFL.BFLY PT, R72, R59, 0x2, 0x1f ;  /* 0x0c401f003b487f89 */ /* 0x000e2400000e0000 */
[-C--:B------:R-:W-:Y:S02]  /*7bf0*/  FMUL.FTZ R5, R60, R7.reuse ;  /* 0x000000073c057220 */ /* 0x080fe40000410000 */
[----:B------:R-:W-:Y:S08]  /*7c00*/  MUFU.EX2 R47, R47 ;  /* 0x0000002f002f7308 */ /* 0x000ff00000000800 */
[----:B------:R-:W1:Y:S08]  /*7c10*/  MUFU.EX2 R5, R5 ;  /* 0x0000000500057308 */ /* 0x000e700000000800 */
[----:B------:R-:W-:Y:S01]  /*7c20*/  MUFU.EX2 R70, R70 ;  /* 0x0000004600467308 */ /* 0x000fe20000000800 */
[----:B0-----:R-:W-:Y:S01]  /*7c30*/  FMNMX.FTZ R72, R59, R72, !PT ;  /* 0x000000483b487209 */ /* 0x001fe20007810000 */
[----:B------:R-:W-:-:S06]  /*7c40*/  FFMA.FTZ R59, R54, R7, -R35 ;  /* 0x00000007363b7223 */ /* 0x000fcc0000010823 */
[----:B------:R-:W-:Y:S01]  /*7c50*/  MUFU.EX2 R49, R49 ;  /* 0x0000003100317308 */ /* 0x000fe20000000800 */
[----:B------:R-:W0:Y:S01]  /*7c60*/  SHFL.BFLY PT, R55, R72, 0x1, 0x1f ;  /* 0x0c201f0048377f89 */ /* 0x000e2200000e0000 */
[-C--:B-1----:R-:W-:Y:S01]  /*7c70*/  FMUL.FTZ R88, R88, R5.reuse ;  /* 0x0000000558587220 */ /* 0x082fe20000410000 */
        /* <DEDUP_REMOVED lines=20> */
[----:B------:R-:W-:Y:S01]  /*7dc0*/  FMUL.FTZ R125, R125, R5 ;  /* 0x000000057d7d7220 */ /* 0x000fe20000410000 */
[----:B------:R-:W-:Y:S01]  /*7dd0*/  MUFU.EX2 R58, R58 ;  /* 0x0000003a003a7308 */ /* 0x000fe20000000800 */
[----:B0-----:R-:W-:Y:S01]  /*7de0*/  FMNMX.FTZ R54, R72, R55, !PT ;  /* 0x0000003748367209 */ /* 0x001fe20007810000 */
[-C--:B------:R-:W-:Y:S01]  /*7df0*/  FMUL.FTZ R128, R128, R5.reuse ;  /* 0x0000000580807220 */ /* 0x080fe20000410000 */
[-C--:B------:R-:W-:Y:S01]  /*7e00*/  FMUL.FTZ R129, R129, R5.reuse ;  /* 0x0000000581817220 */ /* 0x080fe20000410000 */
[----:B------:R-:W-:Y:S01]  /*7e10*/  FMUL.FTZ R132, R132, R5 ;  /* 0x0000000584847220 */ /* 0x000fe20000410000 */
[C---:B------:R-:W-:Y:S01]  /*7e20*/  FSETP.NEU.FTZ.AND P2, PT, R54.reuse, -INF , PT ;  /* 0xff8000003600780b */ /* 0x040fe20003f5d000 */
[----:B------:R-:W-:Y:S01]  /*7e30*/  FMUL.FTZ R35, R54, R7 ;  /* 0x0000000736237220 */ /* 0x000fe20000410000 */
[-C--:B------:R-:W-:Y:S01]  /*7e40*/  FMUL.FTZ R133, R133, R5.reuse ;  /* 0x0000000585857220 */ /* 0x080fe20000410000 */
[----:B------:R-:W-:Y:S01]  /*7e50*/  MUFU.EX2 R53, R53 ;  /* 0x0000003500357308 */ /* 0x000fe20000000800 */
[-C--:B------:R-:W-:Y:S01]  /*7e60*/  FMUL.FTZ R136, R136, R5.reuse ;  /* 0x0000000588887220 */ /* 0x080fe20000410000 */
[-C--:B------:R-:W-:Y:S01]  /*7e70*/  FMUL.FTZ R137, R137, R5.reuse ;  /* 0x0000000589897220 */ /* 0x080fe20000410000 */
[----:B------:R-:W-:Y:S01]  /*7e80*/  FSEL R35, R35, RZ, P2 ;  /* 0x000000ff23237208 */ /* 0x000fe20001000000 */
[-C--:B------:R-:W-:Y:S01]  /*7e90*/  FMUL.FTZ R140, R140, R5.reuse ;  /* 0x000000058c8c7220 */ /* 0x080fe20000410000 */
[-C--:B------:R-:W-:Y:S01]  /*7ea0*/  FMUL.FTZ R141, R141, R5.reuse ;  /* 0x000000058d8d7220 */ /* 0x080fe20000410000 */
[-C--:B------:R-:W-:Y:S01]  /*7eb0*/  FMUL.FTZ R144, R144, R5.reuse ;  /* 0x0000000590907220 */ /* 0x080fe20000410000 */
[----:B------:R-:W-:Y:S01]  /*7ec0*/  FMUL.FTZ R145, R145, R5 ;  /* 0x0000000591917220 */ /* 0x000fe20000410000 */
[--C-:B------:R-:W-:Y:S01]  /*7ed0*/  FFMA.FTZ R173, R28, R7, -R35.reuse ;  /* 0x000000071cad7223 */ /* 0x100fe20000010823 */
[----:B------:R-:W-:Y:S01]  /*7ee0*/  FFMA.FTZ R28, R5, R3, R180 ;  /* 0x00000003051c7223 */ /* 0x000fe200000100b4 */
[----:B------:R-:W-:Y:S01]  /*7ef0*/  FFMA.FTZ R175, R32, R7, -R35 ;  /* 0x0000000720af7223 */ /* 0x000fe20000010823 */
[----:B------:R-:W-:-:S02]  /*7f00*/  IMAD.U32 R32, RZ, RZ, UR42 ;  /* 0x0000002aff207e24 */ /* 0x000fc4000f8e00ff */
[-CC-:B------:R-:W-:Y:S01]  /*7f10*/  FFMA.FTZ R181, R57, R7.reuse, -R35.reuse ;  /* 0x0000000739b57223 */ /* 0x180fe20000010823 */
[----:B------:R-:W-:Y:S01]  /*7f20*/  FADD.FTZ R3, R21, R28 ;  /* 0x0000001c15037221 */ /* 0x000fe20000010000 */
[-CC-:B------:R-:W-:Y:S01]  /*7f30*/  FFMA.FTZ R169, R30, R7.reuse, -R35.reuse ;  /* 0x000000071ea97223 */ /* 0x180fe20000010823 */
[-C--:B------:R-:W-:Y:S01]  /*7f40*/  FFMA.FTZ R10, R10, R7.reuse, -R35 ;  /* 0x000000070a0a7223 */ /* 0x080fe20000010823 */
[----:B------:R-:W-:Y:S01]  /*7f50*/  @!P1 LEA R32, R32, UR41, 0x3 ;  /* 0x0000002920209c11 */ /* 0x000fe2000f8e18ff */
[----:B------:R-:W-:Y:S01]  /*7f60*/  FADD.FTZ R28, R182, R3 ;  /* 0x00000003b61c7221 */ /* 0x000fe20000010000 */
[----:B------:R-:W-:Y:S01]  /*7f70*/  MUFU.EX2 R181, R181 ;  /* 0x000000b500b57308 */ /* 0x000fe20000000800 */
[-CC-:B------:R-:W-:Y:S01]  /*7f80*/  FFMA.FTZ R183, R12, R7.reuse, -R35.reuse ;  /* 0x000000070cb77223 */ /* 0x180fe20000010823 */
[----:B------:R-:W-:Y:S01]  /*7f90*/  FFMA.FTZ R12, R14, R7, -R35 ;  /* 0x000000070e0c7223 */ /* 0x000fe20000010823 */
[----:B------:R-:W-:Y:S01]  /*7fa0*/  FADD.FTZ R3, R25, R28 ;  /* 0x0000001c19037221 */ /* 0x000fe20000010000 */
[----:B------:R-:W-:-:S02]  /*7fb0*/  @!P1 VIADD R32, R32, 0x28860 ;  /* 0x0002886020209836 */ /* 0x000fc40000000000 */
[-CC-:B------:R-:W-:Y:S01]  /*7fc0*/  FFMA.FTZ R177, R20, R7.reuse, -R35.reuse ;  /* 0x0000000714b17223 */ /* 0x180fe20000010823 */
[-C--:B------:R-:W-:Y:S01]  /*7fd0*/  FFMA.FTZ R14, R158, R7.reuse, -R35 ;  /* 0x000000079e0e7223 */ /* 0x080fe20000010823 */
[----:B------:R-:W-:Y:S01]  /*7fe0*/  FADD.FTZ R28, R176, R3 ;  /* 0x00000003b01c7221 */ /* 0x000fe20000010000 */
[----:B------:R-:W-:Y:S01]  /*7ff0*/  MUFU.EX2 R10, R10 ;  /* 0x0000000a000a7308 */ /* 0x000fe20000000800 */
[----:B------:R-:W-:Y:S01]  /*8000*/  @!P1 PRMT R32, RZ, 0x654, R32 ;  /* 0x00000654ff209816 */ /* 0x000fe20000000020 */
[-CC-:B------:R-:W-:Y:S01]  /*8010*/  FFMA.FTZ R165, R36, R7.reuse, -R35.reuse ;  /* 0x0000000724a57223 */ /* 0x180fe20000010823 */
[----:B------:R-:W-:Y:S01]  /*8020*/  FADD.FTZ R3, R27, R28 ;  /* 0x0000001c1b037221 */ /* 0x000fe20000010000 */
[-CC-:B------:R-:W-:Y:S01]  /*8030*/  FFMA.FTZ R179, R156, R7.reuse, -R35.reuse ;  /* 0x000000079cb37223 */ /* 0x180fe20000010823 */
[----:B------:R0:W-:Y:S01]  /*8040*/  @!P1 SYNCS.ARRIVE.TRANS64.RED.A1T0 RZ, [R32+URZ], RZ ;  /* 0x000000ff20ff99a7 */ /* 0x0001e2000810043f */
[-C--:B------:R-:W-:Y:S01]  /*8050*/  FFMA.FTZ R20, R24, R7.reuse, -R35 ;  /* 0x0000000718147223 */ /* 0x080fe20000010823 */
[----:B------:R-:W-:Y:S01]  /*8060*/  FADD.FTZ R28, R178, R3 ;  /* 0x00000003b21c7221 */ /* 0x000fe20000010000 */
[----:B------:R-:W-:Y:S01]  /*8070*/  MUFU.EX2 R183, R183 ;  /* 0x000000b700b77308 */ /* 0x000fe20000000800 */
[-CC-:B------:R-:W-:Y:S01]  /*8080*/  FFMA.FTZ R24, R164, R7.reuse, -R35.reuse ;  /* 0x00000007a4187223 */ /* 0x180fe20000010823 */
[----:B------:R-:W-:Y:S01]  /*8090*/  F2FP.F16.F32.PACK_AB R180, R21, R180 ;  /* 0x000000b415b4723e */ /* 0x000fe200000000ff */
[----:B------:R-:W-:Y:S01]  /*80a0*/  FADD.FTZ R3, R29, R28 ;  /* 0x0000001c1d037221 */ /* 0x000fe20000010000 */
[-CC-:B------:R-:W-:Y:S01]  /*80b0*/  FFMA.FTZ R26, R26, R7.reuse, -R35.reuse ;  /* 0x000000071a1a7223 */ /* 0x180fe20000010823 */
[-CC-:B------:R-:W-:Y:S01]  /*80c0*/  FFMA.FTZ R8, R8, R7.reuse, -R35.reuse ;  /* 0x0000000708087223 */ /* 0x180fe20000010823 */
        /* <DEDUP_REMOVED lines=8> */
[-CC-:B------:R-:W-:Y:S01]  /*8150*/  FFMA.FTZ R40, R40, R7.reuse, -R35.reuse ;  /* 0x0000000728287223 */ /* 0x180fe20000010823 */
[----:B------:R-:W-:Y:S01]  /*8160*/  FADD.FTZ R57, R33, R28 ;  /* 0x0000001c21397221 */ /* 0x000fe20000010000 */
[-C--:B------:R-:W-:Y:S01]  /*8170*/  FFMA.FTZ R28, R184, R7.reuse, -R35 ;  /* 0x00000007b81c7223 */ /* 0x080fe20000010823 */
[-C--:B------:R-:W-:Y:S01]  /*8180*/  FMUL.FTZ R6, R6, R7.reuse ;  /* 0x0000000706067220 */ /* 0x080fe20000410000 */
[----:B------:R-:W-:Y:S01]  /*8190*/  MUFU.EX2 R177, R177 ;  /* 0x000000b100b17308 */ /* 0x000fe20000000800 */
[----:B------:R-:W-:Y:S01]  /*81a0*/  FADD.FTZ R30, R38, R57 ;  /* 0x00000039261e7221 */ /* 0x000fe20000010000 */
[-CC-:B------:R-:W-:Y:S01]  /*81b0*/  FFMA.FTZ R154, R154, R7.reuse, -R35.reuse ;  /* 0x000000079a9a7223 */ /* 0x180fe20000010823 */
[----:B------:R-:W-:Y:S01]  /*81c0*/  F2FP.F16.F32.PACK_AB R182, R25, R182 ;  /* 0x000000b619b6723e */ /* 0x000fe200000000ff */
        /* <DEDUP_REMOVED lines=8> */
[-C--:B------:R-:W-:Y:S01]  /*8250*/  FFMA.FTZ R46, R46, R7.reuse, -R35 ;  /* 0x000000072e2e7223 */ /* 0x080fe20000010823 */
[----:B0-----:R-:W-:Y:S01]  /*8260*/  FADD.FTZ R32, R170, R3 ;  /* 0x00000003aa207221 */ /* 0x001fe20000010000 */
[-CC-:B------:R-:W-:Y:S01]  /*8270*/  FFMA.FTZ R82, R82, R7.reuse, -R35.reuse ;  /* 0x0000000752527223 */ /* 0x180fe20000010823 */
[-CC-:B------:R-:W-:Y:S01]  /*8280*/  FFMA.FTZ R80, R80, R7.reuse, -R35.reuse ;  /* 0x0000000750507223 */ /* 0x180fe20000010823 */
[----:B------:R-:W0:Y:S01]  /*8290*/  MUFU.EX2 R14, R14 ;  /* 0x0000000e000e7308 */ /* 0x000e220000000800 */
[----:B------:R-:W-:Y:S01]  /*82a0*/  FADD.FTZ R32, R39, R32 ;  /* 0x0000002027207221 */ /* 0x000fe20000010000 */
[-CC-:B------:R-:W-:Y:S01]  /*82b0*/  FFMA.FTZ R186, R186, R7.reuse, -R35.reuse ;  /* 0x00000007baba7223 */ /* 0x180fe20000010823 */
[----:B------:R-:W-:Y:S01]  /*82c0*/  ISETP.GT.AND P2, PT, R4, UR55, PT ;  /* 0x0000003704007c0c */ /* 0x000fe2000bf44270 */
[----:B------:R-:W-:Y:S01]  /*82d0*/  UMOV UR42, UR54 ;  /* 0x00000036002a7c82 */ /* 0x000fe20008000000 */
[----:B------:R-:W-:Y:S01]  /*82e0*/  FADD.FTZ R3, R41, R32 ;  /* 0x0000002029037221 */ /* 0x000fe20000010000 */
[-CC-:B------:R-:W-:Y:S01]  /*82f0*/  FFMA.FTZ R32, R162, R7.reuse, -R35.reuse ;  /* 0x00000007a2207223 */ /* 0x180fe20000010823 */
[----:B------:R-:W-:Y:S01]  /*8300*/  FFMA.FTZ R35, R78, R7, -R35 ;  /* 0x000000074e237223 */ /* 0x000fe20000010823 */
[----:B------:R-:W2:Y:S01]  /*8310*/  MUFU.EX2 R179, R179 ;  /* 0x000000b300b37308 */ /* 0x000ea20000000800 */
[----:B------:R-:W-:Y:S01]  /*8320*/  FADD.FTZ R36, R48, R3 ;  /* 0x0000000330247221 */ /* 0x000fe20000010000 */
[----:B-1----:R-:W-:Y:S01]  /*8330*/  FFMA.FTZ R3, R6, R2, R181 ;  /* 0x0000000206037223 */ /* 0x002fe200000100b5 */
[-C--:B------:R-:W-:Y:S01]  /*8340*/  FMUL.FTZ R148, R148, R5.reuse ;  /* 0x0000000594947220 */ /* 0x080fe20000410000 */
[----:B------:R-:W-:Y:S01]  /*8350*/  FMUL.FTZ R149, R149, R5 ;  /* 0x0000000595957220 */ /* 0x000fe20000410000 */
        /* <DEDUP_REMOVED lines=11> */
[----:B------:R-:W3:Y:S01]  /*8410*/  MUFU.EX2 R173, R173 ;  /* 0x000000ad00ad7308 */ /* 0x000ee20000000800 */
[----:B------:R-:W-:Y:S01]  /*8420*/  FADD.FTZ R36, R68, R57 ;  /* 0x0000003944247221 */ /* 0x000fe20000010000 */
[----:B------:R-:W-:Y:S01]  /*8430*/  FADD.FTZ R3, R177, R2 ;  /* 0x00000002b1037221 */ /* 0x000fe20000010000 */
[-C--:B------:R-:W-:Y:S01]  /*8440*/  FMUL.FTZ R98, R98, R6.reuse ;  /* 0x0000000662627220 */ /* 0x080fe20000410000 */
[-C--:B------:R-:W-:Y:S01]  /*8450*/  FMUL.FTZ R99, R99, R6.reuse ;  /* 0x0000000663637220 */ /* 0x080fe20000410000 */
[----:B------:R-:W-:Y:S01]  /*8460*/  FADD.FTZ R21, R47, R36 ;  /* 0x000000242f157221 */ /* 0x000fe20000010000 */
[----:B0-----:R-:W-:Y:S01]  /*8470*/  FADD.FTZ R2, R14, R3 ;  /* 0x000000030e027221 */ /* 0x001fe20000010000 */
[-C--:B------:R-:W-:Y:S01]  /*8480*/  FMUL.FTZ R102, R102, R6.reuse ;  /* 0x0000000666667220 */ /* 0x080fe20000410000 */
[----:B------:R-:W0:Y:S01]  /*8490*/  MUFU.EX2 R24, R24 ;  /* 0x0000001800187308 */ /* 0x000e220000000800 */
[----:B------:R-:W-:Y:S01]  /*84a0*/  FADD.FTZ R36, R70, R21 ;  /* 0x0000001546247221 */ /* 0x000fe20000010000 */
[----:B--2---:R-:W-:Y:S01]  /*84b0*/  FADD.FTZ R3, R179, R2 ;  /* 0x00000002b3037221 */ /* 0x004fe20000010000 */
[-C--:B------:R-:W-:Y:S01]  /*84c0*/  FMUL.FTZ R103, R103, R6.reuse ;  /* 0x0000000667677220 */ /* 0x080fe20000410000 */
[-C--:B------:R-:W-:Y:S01]  /*84d0*/  FMUL.FTZ R106, R106, R6.reuse ;  /* 0x000000066a6a7220 */ /* 0x080fe20000410000 */
[----:B------:R-:W-:Y:S01]  /*84e0*/  FADD.FTZ R21, R49, R36 ;  /* 0x0000002431157221 */ /* 0x000fe20000010000 */
[----:B-1----:R-:W-:Y:S01]  /*84f0*/  FADD.FTZ R2, R20, R3 ;  /* 0x0000000314027221 */ /* 0x002fe20000010000 */
[-C--:B------:R-:W-:Y:S01]  /*8500*/  FMUL.FTZ R107, R107, R6.reuse ;  /* 0x000000066b6b7220 */ /* 0x080fe20000410000 */
[----:B------:R-:W1:Y:S01]  /*8510*/  MUFU.EX2 R175, R175 ;  /* 0x000000af00af7308 */ /* 0x000e620000000800 */
[----:B------:R-:W-:Y:S01]  /*8520*/  FADD.FTZ R36, R64, R21 ;  /* 0x0000001540247221 */ /* 0x000fe20000010000 */
[----:B---3--:R-:W-:Y:S01]  /*8530*/  FADD.FTZ R3, R173, R2 ;  /* 0x00000002ad037221 */ /* 0x008fe20000010000 */
[-C--:B------:R-:W-:Y:S01]  /*8540*/  FMUL.FTZ R110, R110, R6.reuse ;  /* 0x000000066e6e7220 */ /* 0x080fe20000410000 */
[-C--:B------:R-:W-:Y:S01]  /*8550*/  FMUL.FTZ R111, R111, R6.reuse ;  /* 0x000000066f6f7220 */ /* 0x080fe20000410000 */
[----:B------:R-:W-:Y:S01]  /*8560*/  FADD.FTZ R21, R51, R36 ;  /* 0x0000002433157221 */ /* 0x000fe20000010000 */
[-C--:B------:R-:W-:Y:S01]  /*8570*/  FMUL.FTZ R114, R114, R6.reuse ;  /* 0x0000000672727220 */ /* 0x080fe20000410000 */
[-C--:B------:R-:W-:Y:S01]  /*8580*/  FMUL.FTZ R115, R115, R6.reuse ;  /* 0x0000000673737220 */ /* 0x080fe20000410000 */
[----:B------:R-:W2:Y:S01]  /*8590*/  MUFU.EX2 R26, R26 ;  /* 0x0000001a001a7308 */ /* 0x000ea20000000800 */
[----:B0-----:R-:W-:Y:S01]  /*85a0*/  FADD.FTZ R2, R24, R3 ;  /* 0x0000000318027221 */ /* 0x001fe20000010000 */
[----:B------:R-:W-:Y:S01]  /*85b0*/  FADD.FTZ R36, R58, R21 ;  /* 0x000000153a247221 */ /* 0x000fe20000010000 */
[-C--:B------:R-:W-:Y:S01]  /*85c0*/  FMUL.FTZ R118, R118, R6.reuse ;  /* 0x0000000676767220 */ /* 0x080fe20000410000 */
[-C--:B------:R-:W-:Y:S01]  /*85d0*/  FMUL.FTZ R119, R119, R6.reuse ;  /* 0x0000000677777220 */ /* 0x080fe20000410000 */
[-C--:B------:R-:W-:Y:S01]  /*85e0*/  FMUL.FTZ R122, R122, R6.reuse ;  /* 0x000000067a7a7220 */ /* 0x080fe20000410000 */
[----:B------:R-:W-:Y:S01]  /*85f0*/  FADD.FTZ R21, R53, R36 ;  /* 0x0000002435157221 */ /* 0x000fe20000010000 */
[-C--:B------:R-:W-:Y:S01]  /*8600*/  FMUL.FTZ R123, R123, R6.reuse ;  /* 0x000000067b7b7220 */ /* 0x080fe20000410000 */
[----:B------:R-:W0:Y:S01]  /*8610*/  MUFU.EX2 R56, R56 ;  /* 0x0000003800387308 */ /* 0x000e220000000800 */
        /* <DEDUP_REMOVED lines=16> */
[----:B0-----:R-:W-:Y:S01]  /*8720*/  FADD.FTZ R36, R56, R21 ;  /* 0x0000001538247221 */ /* 0x001fe20000010000 */
[-C--:B------:R-:W-:Y:S01]  /*8730*/  FMUL.FTZ R150, R150, R6.reuse ;  /* 0x0000000696967220 */ /* 0x080fe20000410000 */
[----:B------:R-:W-:Y:S01]  /*8740*/  FMUL.FTZ R151, R151, R6 ;  /* 0x0000000697977220 */ /* 0x000fe20000410000 */
[----:B------:R-:W-:Y:S01]  /*8750*/  F2FP.F16.F32.PACK_AB R176, R27, R176 ;  /* 0x000000b01bb0723e */ /* 0x000fe200000000ff */
[----:B------:R-:W-:Y:S01]  /*8760*/  VIADD R4, R4, 0xffffffff ;  /* 0xffffffff04047836 */ /* 0x000fe20000000000 */
[----:B------:R-:W-:Y:S01]  /*8770*/  F2FP.F16.F32.PACK_AB R178, R29, R178 ;  /* 0x000000b21db2723e */ /* 0x000fe200000000ff */
[----:B------:R-:W-:Y:S01]  /*8780*/  IMAD.MOV.U32 R5, RZ, RZ, R34 ;  /* 0x000000ffff057224 */ /* 0x000fe200078e0022 */
[----:B------:R-:W0:Y:S01]  /*8790*/  MUFU.EX2 R171, R171 ;  /* 0x000000ab00ab7308 */ /* 0x000e220000000800 */
[----:B-1----:R-:W-:Y:S01]  /*87a0*/  FADD.FTZ R21, R169, R2 ;  /* 0x00000002a9157221 */ /* 0x002fe20000010000 */
[----:B------:R-:W-:Y:S01]  /*87b0*/  F2FP.F16.F32.PACK_AB R172, R31, R172 ;  /* 0x000000ac1fac723e */ /* 0x000fe200000000ff */
[----:B------:R-:W-:Y:S01]  /*87c0*/  IMAD.MOV.U32 R6, RZ, RZ, R54 ;  /* 0x000000ffff067224 */ /* 0x000fe200078e0036 */
[----:B------:R-:W-:-:S02]  /*87d0*/  F2FP.F16.F32.PACK_AB R174, R38, R33 ;  /* 0x0000002126ae723e */ /* 0x000fc400000000ff */
[----:B------:R-:W-:Y:S02]  /*87e0*/  F2FP.F16.F32.PACK_AB R170, R39, R170 ;  /* 0x000000aa27aa723e */ /* 0x000fe400000000ff */
[----:B------:R-:W1:Y:S01]  /*87f0*/  MUFU.EX2 R28, R28 ;  /* 0x0000001c001c7308 */ /* 0x000e620000000800 */
[----:B--2---:R-:W-:Y:S01]  /*8800*/  FADD.FTZ R2, R8, R21 ;  /* 0x0000001508027221 */ /* 0x004fe20000010000 */
[----:B------:R-:W-:Y:S02]  /*8810*/  F2FP.F16.F32.PACK_AB R164, R48, R41 ;  /* 0x0000002930a4723e */ /* 0x000fe400000000ff */
[----:B------:R-:W-:Y:S02]  /*8820*/  F2FP.F16.F32.PACK_AB R166, R50, R43 ;  /* 0x0000002b32a6723e */ /* 0x000fe400000000ff */
[----:B------:R-:W-:Y:S02]  /*8830*/  F2FP.F16.F32.PACK_AB R160, R68, R45 ;  /* 0x0000002d44a0723e */ /* 0x000fe400000000ff */
[----:B------:R-:W2:Y:S01]  /*8840*/  MUFU.EX2 R165, R165 ;  /* 0x000000a500a57308 */ /* 0x000ea20000000800 */
[----:B0-----:R-:W-:Y:S01]  /*8850*/  FADD.FTZ R21, R171, R2 ;  /* 0x00000002ab157221 */ /* 0x001fe20000010000 */
[----:B------:R-:W-:-:S02]  /*8860*/  F2FP.F16.F32.PACK_AB R162, R70, R47 ;  /* 0x0000002f46a2723e */ /* 0x000fc400000000ff */
[----:B------:R-:W-:Y:S02]  /*8870*/  F2FP.F16.F32.PACK_AB R156, R64, R49 ;  /* 0x00000031409c723e */ /* 0x000fe400000000ff */
[----:B------:R-:W-:Y:S02]  /*8880*/  F2FP.F16.F32.PACK_AB R158, R58, R51 ;  /* 0x000000333a9e723e */ /* 0x000fe400000000ff */
[----:B------:R-:W0:Y:S01]  /*8890*/  MUFU.EX2 R30, R30 ;  /* 0x0000001e001e7308 */ /* 0x000e220000000800 */
[----:B-1----:R-:W-:Y:S01]  /*88a0*/  FADD.FTZ R2, R28, R21 ;  /* 0x000000151c027221 */ /* 0x002fe20000010000 */
[----:B------:R-:W-:Y:S02]  /*88b0*/  F2FP.F16.F32.PACK_AB R181, R10, R181 ;  /* 0x000000b50ab5723e */ /* 0x000fe400000000ff */
[----:B------:R-:W-:Y:S02]  /*88c0*/  F2FP.F16.F32.PACK_AB R183, R12, R183 ;  /* 0x000000b70cb7723e */ /* 0x000fe400000000ff */
[----:B------:R-:W-:-:S02]  /*88d0*/  F2FP.F16.F32.PACK_AB R177, R14, R177 ;  /* 0x000000b10eb1723e */ /* 0x000fc400000000ff */
[----:B------:R-:W1:Y:S01]  /*88e0*/  MUFU.EX2 R167, R167 ;  /* 0x000000a700a77308 */ /* 0x000e620000000800 */
[----:B--2---:R-:W-:Y:S01]  /*88f0*/  FADD.FTZ R21, R165, R2 ;  /* 0x00000002a5157221 */ /* 0x004fe20000010000 */
[----:B------:R-:W-:Y:S02]  /*8900*/  F2FP.F16.F32.PACK_AB R179, R20, R179 ;  /* 0x000000b314b3723e */ /* 0x000fe400000000ff */
[----:B------:R-:W-:Y:S02]  /*8910*/  F2FP.F16.F32.PACK_AB R173, R24, R173 ;  /* 0x000000ad18ad723e */ /* 0x000fe400000000ff */
[----:B------:R-:W-:Y:S02]  /*8920*/  F2FP.F16.F32.PACK_AB R175, R26, R175 ;  /* 0x000000af1aaf723e */ /* 0x000fe400000000ff */
[----:B------:R2:W3:Y:S01]  /*8930*/  MUFU.EX2 R57, R168 ;  /* 0x000000a800397308 */ /* 0x0004e20000000800 */
[----:B0-----:R-:W-:Y:S01]  /*8940*/  FADD.FTZ R2, R30, R21 ;  /* 0x000000151e027221 */ /* 0x001fe20000010000 */
[----:B------:R-:W-:-:S02]  /*8950*/  F2FP.F16.F32.PACK_AB R169, R8, R169 ;  /* 0x000000a908a9723e */ /* 0x000fc400000000ff */
[----:B------:R-:W-:Y:S02]  /*8960*/  F2FP.F16.F32.PACK_AB R171, R28, R171 ;  /* 0x000000ab1cab723e */ /* 0x000fe400000000ff */
[----:B------:R-:W-:Y:S02]  /*8970*/  F2FP.F16.F32.PACK_AB R165, R30, R165 ;  /* 0x000000a51ea5723e */ /* 0x000fe400000000ff */
[----:B------:R-:W0:Y:S01]  /*8980*/  MUFU.EX2 R161, R40 ;  /* 0x0000002800a17308 */ /* 0x000e220000000800 */
[----:B-1----:R-:W-:Y:S01]  /*8990*/  FADD.FTZ R2, R167, R2 ;  /* 0x00000002a7027221 */ /* 0x002fe20000010000 */
[----:B--2---:R-:W-:-:S06]  /*89a0*/  F2FP.F16.F32.PACK_AB R168, R42, R37 ;  /* 0x000000252aa8723e */ /* 0x004fcc00000000ff */
[----:B------:R-:W1:Y:S01]  /*89b0*/  MUFU.EX2 R25, R154 ;  /* 0x0000009a00197308 */ /* 0x000e620000000800 */
[C---:B---3--:R-:W-:Y:S01]  /*89c0*/  FADD.FTZ R2, R57.reuse, R2 ;  /* 0x0000000239027221 */ /* 0x048fe20000010000 */
[----:B------:R-:W-:-:S06]  /*89d0*/  F2FP.F16.F32.PACK_AB R167, R57, R167 ;  /* 0x000000a739a7723e */ /* 0x000fcc00000000ff */
[----:B------:R2:W3:Y:S01]  /*89e0*/  MUFU.EX2 R163, R152 ;  /* 0x0000009800a37308 */ /* 0x0004e20000000800 */
[----:B0-----:R-:W-:-:S07]  /*89f0*/  FADD.FTZ R2, R161, R2 ;  /* 0x00000002a1027221 */ /* 0x001fce0000010000 */
[----:B------:R-:W0:Y:S01]  /*8a00*/  MUFU.EX2 R32, R32 ;  /* 0x0000002000207308 */ /* 0x000e220000000800 */
[C---:B-1----:R-:W-:Y:S01]  /*8a10*/  FADD.FTZ R2, R25.reuse, R2 ;  /* 0x0000000219027221 */ /* 0x042fe20000010000 */
[----:B--2---:R-:W-:Y:S02]  /*8a20*/  F2FP.F16.F32.PACK_AB R152, R56, R53 ;  /* 0x000000353898723e */ /* 0x004fe400000000ff */
[----:B------:R-:W-:-:S04]  /*8a30*/  F2FP.F16.F32.PACK_AB R161, R25, R161 ;  /* 0x000000a119a1723e */ /* 0x000fc800000000ff */
[----:B------:R-:W1:Y:S01]  /*8a40*/  MUFU.EX2 R157, R44 ;  /* 0x0000002c009d7308 */ /* 0x000e620000000800 */
[----:B---3--:R-:W-:-:S07]  /*8a50*/  FADD.FTZ R2, R163, R2 ;  /* 0x00000002a3027221 */ /* 0x008fce0000010000 */
        /* <DEDUP_REMOVED lines=21> */
[----:B--2---:R-:W-:Y:S01]  /*8bb0*/  FADD.FTZ R2, R155, R2 ;  /* 0x000000029b027221 */ /* 0x004fe20000010000 */
[C---:B0-----:R-:W-:Y:S01]  /*8bc0*/  FADD.FTZ R3, R52.reuse, R3 ;  /* 0x0000000334037221 */ /* 0x041fe20000010000 */
[----:B------:R-:W-:Y:S02]  /*8bd0*/  F2FP.F16.F32.PACK_AB R154, R52, R55 ;  /* 0x00000037349a723e */ /* 0x000fe400000000ff */
[C---:B-1----:R-:W-:Y:S01]  /*8be0*/  FADD.FTZ R2, R35.reuse, R2 ;  /* 0x0000000223027221 */ /* 0x042fe20000010000 */
[----:B------:R-:W-:Y:S01]  /*8bf0*/  F2FP.F16.F32.PACK_AB R155, R35, R155 ;  /* 0x0000009b239b723e */ /* 0x000fe200000000ff */
[----:B------:R-:W-:Y:S06]  /*8c00*/  @P2 BRA `(.L_x_6624) ;  /* 0xffffffc800042947 */ /* 0x000fec000383ffff */
[----:B------:R-:W-:Y:S01]  /*8c10*/  IMAD.MOV.U32 R6, RZ, RZ, R54 ;  /* 0x000000ffff067224 */ /* 0x000fe200078e0036 */
[----:B------:R-:W-:Y:S01]  /*8c20*/  UMOV UR42, UR54 ;  /* 0x00000036002a7c82 */ /* 0x000fe20008000000 */
[----:B------:R-:W-:Y:S01]  /*8c30*/  IMAD.MOV.U32 R5, RZ, RZ, R34 ;  /* 0x000000ffff057224 */ /* 0x000fe200078e0022 */
[----:B------:R-:W-:-:S06]  /*8c40*/  UMOV UR43, UR53 ;  /* 0x00000035002b7c82 */ /* 0x000fcc0008000000 */
.L_x_6607:
        /* <DEDUP_REMOVED lines=19> */
.L_x_6626:
[----:B------:R-:W-:-:S11]  /*8d80*/  UISETP.NE.AND UP0, UPT, UR14, 0x1, UPT ;  /* 0x000000010e00788c */ /* 0x000fd6000bf05270 */
[----:B------:R-:W-:Y:S02]  /*8d90*/  @UP0 ULDC.64 UR18, c[0x0][0x9e8] ;  /* 0x00027a0000120ab9 */ /* 0x000fe40000000a00 */
[----:B------:R-:W-:-:S04]  /*8da0*/  UIMAD.WIDE.U32 UR6, UR10, UR18, URZ ;  /* 0x000000120a0672a5 */ /* 0x000fc8000f8e003f */
[----:B------:R-:W-:-:S12]  /*8db0*/  @UP0 USHF.R.U32.HI UR10, URZ, UR19, UR7 ;  /* 0x000000133f0a0299 */ /* 0x000fd80008011607 */
.L_x_6627:
[----:B------:R-:W-:-:S04]  /*8dc0*/  UIMAD UR10, UR10, UR14, URZ ;  /* 0x0000000e0a0a72a4 */ /* 0x000fc8000f8e023f */
[----:B------:R-:W-:-:S04]  /*8dd0*/  UISETP.LT.AND UP0, UPT, UR11, UR10, UPT ;  /* 0x0000000a0b00728c */ /* 0x000fc8000bf01270 */
[----:B------:R-:W-:-:S12]  /*8de0*/  USEL UR11, UR11, UR10, !UP0 ;  /* 0x0000000a0b0b7287 */ /* 0x000fd8000c000000 */
.L_x_6625:
        /* <DEDUP_REMOVED lines=13> */
.L_x_6637:
        /* <DEDUP_REMOVED lines=9> */
.L_x_6630:
[----:B------:R-:W-:Y:S01]  /*8f50*/  ULEA UR6, UR42, UR41, 0x3 ;  /* 0x000000292a067291 */ /* 0x000fe2000f8e183f */
[----:B------:R-:W-:-:S05]  /*8f60*/  IMAD.U32 R5, RZ, RZ, UR43 ;  /* 0x0000002bff057e24 */ /* 0x000fca000f8e00ff */
[----:B------:R-:W-:-:S04]  /*8f70*/  SHF.L.U32 R5, R5, 0x1f, RZ ;  /* 0x0000001f05057819 */ /* 0x000fc800000006ff */
[----:B------:R0:W1:Y:S01]  /*8f80*/  SYNCS.PHASECHK.TRANS64.TRYWAIT P2, [UR6+0x28830], R5 ;  /* 0x02883005ff0075a7 */ /* 0x0000620008040146 */
[----:B------:R-:W-:Y:S05]  /*8f90*/  @!P0 BRA `(.L_x_6631) ;  /* 0x0000000000048947 */ /* 0x000fea0003800000 */
[----:B------:R-:W-:Y:S01]  /*8fa0*/  BPT.TRAP 0x1 ;  /* 0x000000040000795c */ /* 0x000fe20000300000 */
.L_x_6631:
[----:B-1----:R-:W-:Y:S05]  /*8fb0*/  @P2 BRA `(.L_x_6629) ;  /* 0x0000000000082947 */ /* 0x002fea0003800000 */
[----:B------:R-:W1:Y:S02]  /*8fc0*/  SYNCS.PHASECHK.TRANS64.TRYWAIT P2, [UR6+0x28830], R5 ;  /* 0x02883005ff0075a7 */ /* 0x000e640008040146 */
[----:B-1----:R-:W-:Y:S05]  /*8fd0*/  @!P2 BRA `(.L_x_6632) ;  /* 0x000000d800d8a947 */ /* 0x002fea0003800000 */
.L_x_6629:
        /* <DEDUP_REMOVED lines=47> */
.L_x_6634:
[----:B------:R-:W-:Y:S01]  /*92d0*/  ULEA UR6, UR52, UR41, 0x3 ;  /* 0x0000002934067291 */ /* 0x000fe2000f8e183f */
[----:B------:R-:W-:-:S05]  /*92e0*/  IMAD.U32 R5, RZ, RZ, UR53 ;  /* 0x00000035ff057e24 */ /* 0x000fca000f8e00ff */
[----:B------:R-:W-:-:S04]  /*92f0*/  SHF.L.U32 R5, R5, 0x1f, RZ ;  /* 0x0000001f05057819 */ /* 0x000fc800000006ff */
[----:B------:R0:W1:Y:S01]  /*9300*/  SYNCS.PHASECHK.TRANS64.TRYWAIT P2, [UR6+0x28850], R5 ;  /* 0x02885005ff0075a7 */ /* 0x0000620008040146 */
[----:B------:R-:W-:Y:S05]  /*9310*/  @!P0 BRA `(.L_x_6635) ;  /* 0x0000000000048947 */ /* 0x000fea0003800000 */
[----:B------:R-:W-:Y:S01]  /*9320*/  BPT.TRAP 0x1 ;  /* 0x000000040000795c */ /* 0x000fe20000300000 */
.L_x_6635:
[----:B-1----:R-:W-:Y:S05]  /*9330*/  @P2 BRA `(.L_x_6633) ;  /* 0x0000000000082947 */ /* 0x002fea0003800000 */
[----:B------:R-:W1:Y:S02]  /*9340*/  SYNCS.PHASECHK.TRANS64.TRYWAIT P2, [UR6+0x28850], R5 ;  /* 0x02885005ff0075a7 */ /* 0x000e640008040146 */
[----:B-1----:R-:W-:Y:S05]  /*9350*/  @!P2 BRA `(.L_x_6636) ;  /* 0x000000d80010a947 */ /* 0x002fea0003800000 */
.L_x_6633:
[----:B------:R-:W-:Y:S01]  /*9360*/  UIADD3 UR6, UR41, 0x400, URZ ;  /* 0x0000040029067890 */ /* 0x000fe2000fffe03f */
[----:B------:R-:W-:Y:S01]  /*9370*/  WARPGROUP.ARRIVE ;  /* 0x00000000000079c5 */ /* 0x000fe20000000000 */
[----:B------:R-:W-:Y:S01]  /*9380*/  UMOV UR7, 0x40000040 ;  /* 0x4000004000077882 */ /* 0x000fe20000000000 */
[----:B-1----:R-:W-:Y:S01]  /*9390*/  FMUL.FTZ R6, R24, UR50 ;  /* 0x0000003218067c20 */ /* 0x002fe20008410000 */
[----:B------:R-:W-:Y:S01]  /*93a0*/  USHF.R.U32.HI UR6, URZ, 0x4, UR6 ;  /* 0x000000043f067899 */ /* 0x000fe20008011606 */
[----:B------:R-:W-:Y:S01]  /*93b0*/  FMUL.FTZ R10, R25, UR50 ;  /* 0x00000032190a7c20 */ /* 0x000fe20008410000 */
[----:B------:R-:W-:Y:S01]  /*93c0*/  FMUL.FTZ R20, R28, UR50 ;  /* 0x000000321c147c20 */ /* 0x000fe20008410000 */
[----:B------:R-:W-:Y:S01]  /*93d0*/  FMUL.FTZ R12, R26, UR50 ;  /* 0x000000321a0c7c20 */ /* 0x000fe20008410000 */
[----:B------:R-:W-:Y:S01]  /*93e0*/  ULOP3.LUT UR6, UR6, 0x3fff, URZ, 0xc0, !UPT ;  /* 0x00003fff06067892 */ /* 0x000fe2000f8ec03f */
[----:B------:R-:W0:Y:S01]  /*93f0*/  MUFU.TANH R6, R6 ;  /* 0x0000000600067308 */ /* 0x000e220000002400 */
[----:B------:R-:W-:Y:S01]  /*9400*/  FMUL.FTZ R26, R29, UR50 ;  /* 0x000000321d1a7c20 */ /* 0x000fe20008410000 */
[----:B------:R-:W-:Y:S01]  /*9410*/  FMUL.FTZ R24, R30, UR50 ;  /* 0x000000321e187c20 */ /* 0x000fe20008410000 */
[----:B------:R-:W-:Y:S01]  /*9420*/  ULOP3.LUT UR6, UR6, 0x4000000, URZ, 0xfc, !UPT ;  /* 0x0400000006067892 */ /* 0x000fe2000f8efc3f */
[----:B------:R-:W-:Y:S01]  /*9430*/  FMUL.FTZ R30, R32, UR50 ;  /* 0x00000032201e7c20 */ /* 0x000fe20008410000 */
[----:B------:R-:W-:Y:S01]  /*9440*/  FMUL.FTZ R184, R37, UR50 ;  /* 0x0000003225b87c20 */ /* 0x000fe20008410000 */
[----:B------:R-:W-:Y:S01]  /*9450*/  FMUL.FTZ R186, R40, UR50 ;  /* 0x0000003228ba7c20 */ /* 0x000fe20008410000 */
[----:B------:R-:W-:Y:S01]  /*9460*/  ULEA UR10, UR52, UR6, 0xb ;  /* 0x00000006340a7291 */ /* 0x000fe2000f8e583f */
        /* <DEDUP_REMOVED lines=17> */
[----:B-1----:R-:W-:Y:S01]  /*9580*/  FMNMX.FTZ R5, R10, R5, !PT ;  /* 0x000000050a057209 */ /* 0x002fe20007810000 */
        /* <DEDUP_REMOVED lines=17> */
[----:B0-----:R-:W-:Y:S01]  /*96a0*/  FMNMX.FTZ R5, R26, R5, !PT ;  /* 0x000000051a057209 */ /* 0x001fe20007810000 */
        /* <DEDUP_REMOVED lines=19> */
[----:B------:R-:W0:Y:S01]  /*97e0*/  LDC R7, c[0x0][0x988] ;  /* 0x00026200ff077b82 */ /* 0x000e220000000800 */
[----:B------:R-:W-:Y:S01]  /*97f0*/  FMUL.FTZ R86, R86, UR50 ;  /* 0x0000003256567c20 */ /* 0x000fe20008410000 */
[----:B------:R-:W1:Y:S01]  /*9800*/  S2R R185, SR_TID.X ;  /* 0x0000000000b97919 */ /* 0x000e620000002100 */
[----:B------:R-:W-:Y:S01]  /*9810*/  MUFU.TANH R196, R196 ;  /* 0x000000c400c47308 */ /* 0x000fe20000002400 */
[C---:B------:R-:W-:Y:S01]  /*9820*/  ISETP.GT.AND P2, PT, R4.reuse, UR51, PT ;  /* 0x0000003304007c0c */ /* 0x040fe2000bf44270 */
[----:B------:R-:W-:Y:S01]  /*9830*/  UMOV UR53, UR43 ;  /* 0x0000002b00357c82 */ /* 0x000fe20008000000 */
[----:B------:R-:W-:-:S05]  /*9840*/  VIADD R4, R4, 0xffffffff ;  /* 0xffffffff04047836 */ /* 0x000fca0000000000 */
[----:B------:R-:W-:Y:S08]  /*9850*/  MUFU.TANH R198, R198 ;  /* 0x000000c600c67308 */ /* 0x000ff00000002400 */
[----:B------:R-:W-:Y:S08]  /*9860*/  MUFU.TANH R200, R200 ;  /* 0x000000c800c87308 */ /* 0x000ff00000002400 */
[----:B------:R-:W-:Y:S01]  /*9870*/  MUFU.TANH R202, R202 ;  /* 0x000000ca00ca7308 */ /* 0x000fe20000002400 */
[----:B-1----:R-:W-:-:S07]  /*9880*/  SHF.R.U32.HI R185, RZ, 0x7, R185 ;  /* 0x00000007ffb97819 */ /* 0x002fce00000116b9 */
[----:B------:R-:W-:Y:S08]  /*9890*/  MUFU.TANH R204, R204 ;  /* 0x000000cc00cc7308 */ /* 0x000ff00000002400 */
[----:B------:R-:W-:Y:S08]  /*98a0*/  MUFU.TANH R206, R206 ;  /* 0x000000ce00ce7308 */ /* 0x000ff00000002400 */
[----:B------:R-:W1:Y:S08]  /*98b0*/  MUFU.TANH R12, R12 ;  /* 0x0000000c000c7308 */ /* 0x000e700000002400 */
[----:B------:R-:W-:Y:S08]  /*98c0*/  MUFU.TANH R208, R208 ;  /* 0x000000d000d07308 */ /* 0x000ff00000002400 */
[----:B------:R-:W2:Y:S01]  /*98d0*/  MUFU.TANH R14, R14 ;  /* 0x0000000e000e7308 */ /* 0x000ea20000002400 */
[----:B-1----:R-:W-:-:S07]  /*98e0*/  FMNMX.FTZ R15, R12, R9, !PT ;  /* 0x000000090c0f7209 */ /* 0x002fce0007810000 */
[----:B------:R-:W-:Y:S08]  /*98f0*/  MUFU.TANH R210, R210 ;  /* 0x000000d200d27308 */ /* 0x000ff00000002400 */
[----:B------:R-:W1:Y:S01]  /*9900*/  MUFU.TANH R24, R24 ;  /* 0x0000001800187308 */ /* 0x000e620000002400 */
[----:B--2---:R-:W-:-:S07]  /*9910*/  FMNMX.FTZ R21, R14, R15, !PT ;  /* 0x0000000f0e157209 */ /* 0x004fce0007810000 */
[----:B------:R-:W2:Y:S01]  /*9920*/  MUFU.TANH R28, R28 ;  /* 0x0000001c001c7308 */ /* 0x000ea20000002400 */
[----:B------:R-:W-:Y:S02]  /*9930*/  WARPGROUP.DEPBAR.LE gsb0, 0x0 ;  /* 0x00008000000079c5 */ /* 0x000fe40000010000 */
[----:B------:R-:W-:Y:S01]  /*9940*/  WARPGROUP.ARRIVE ;  /* 0x00000000000079c5 */ /* 0x000fe20000000000 */
[----:B------:R-:W-:Y:S01]  /*9950*/  FMUL.FTZ R180, R33, UR50 ;  /* 0x0000003221b47c20 */ /* 0x000fe20008410000 */
[----:B------:R-:W-:-:S03]  /*9960*/  FMUL.FTZ R182, R36, UR50 ;  /* 0x0000003224b67c20 */ /* 0x000fc60008410000 */
[----:B------:R-:W3:Y:S01]  /*9970*/  MUFU.TANH R32, R32 ;  /* 0x0000002000207308 */ /* 0x000ee20000002400 */
[----:B------:R-:W-:Y:S01]  /*9980*/  FMUL.FTZ R36, R38, UR50 ;  /* 0x0000003226247c20 */ /* 0x000fe20008410000 */
[----:B------:R-:W-:Y:S01]  /*9990*/  FMUL.FTZ R38, R39, UR50 ;  /* 0x0000003227267c20 */ /* 0x000fe20008410000 */
[----:B------:R-:W-:Y:S01]  /*99a0*/  HGMMA.64x128x16.F32 R88, R176, gdesc[UR4].tnspB, R88, gsb0 ;  /* 0x41e00004b0587df0 */ /* 0x000fe20008000858 */
[----:B------:R-:W-:Y:S01]  /*99b0*/  UIADD3 UR6, UR10, 0x100, URZ ;  /* 0x000001000a067890 */ /* 0x000fe2000fffe03f */
[----:B-1----:R-:W-:Y:S01]  /*99c0*/  FMNMX.FTZ R21, R24, R21, !PT ;  /* 0x0000001518157209 */ /* 0x002fe20007810000 */
[----:B------:R-:W-:Y:S02]  /*99d0*/  UMOV UR7, 0x40000040 ;  /* 0x4000004000077882 */ /* 0x000fe40000000000 */
[----:B------:R-:W1:Y:S01]  /*99e0*/  MUFU.TANH R180, R180 ;  /* 0x000000b400b47308 */ /* 0x000e620000002400 */
[----:B--2---:R-:W-:-:S07]  /*99f0*/  FMNMX.FTZ R21, R28, R21, !PT ;  /* 0x000000151c157209 */ /* 0x004fce0007810000 */
[----:B------:R-:W2:Y:S01]  /*9a00*/  MUFU.TANH R182, R182 ;  /* 0x000000b600b67308 */ /* 0x000ea20000002400 */
[----:B---3--:R-:W-:-:S07]  /*9a10*/  FMNMX.FTZ R21, R32, R21, !PT ;  /* 0x0000001520157209 */ /* 0x008fce0007810000 */
[----:B------:R-:W-:Y:S01]  /*9a20*/  MUFU.TANH R212, R212 ;  /* 0x000000d400d47308 */ /* 0x000fe20000002400 */
[----:B-1----:R-:W-:-:S07]  /*9a30*/  FMNMX.FTZ R5, R180, R5, !PT ;  /* 0x00000005b4057209 */ /* 0x002fce0007810000 */
[----:B------:R-:W1:Y:S01]  /*9a40*/  MUFU.TANH R34, R34 ;  /* 0x0000002200227308 */ /* 0x000e620000002400 */
[----:B--2---:R-:W-:-:S04]  /*9a50*/  FMNMX.FTZ R5, R182, R5, !PT ;  /* 0x00000005b6057209 */ /* 0x004fc80007810000 */
[----:B------:R-:W-:-:S03]  /*9a60*/  FMNMX.FTZ R5, R184, R5, !PT ;  /* 0x00000005b8057209 */ /* 0x000fc60007810000 */
[----:B------:R-:W-:Y:S01]  /*9a70*/  MUFU.TANH R214, R214 ;  /* 0x000000d600d67308 */ /* 0x000fe20000002400 */
[----:B------:R-:W-:-:S04]  /*9a80*/  FMNMX.FTZ R5, R186, R5, !PT ;  /* 0x00000005ba057209 */ /* 0x000fc80007810000 */
[----:B------:R-:W-:-:S03]  /*9a90*/  FMNMX.FTZ R5, R194, R5, !PT ;  /* 0x00000005c2057209 */ /* 0x000fc60007810000 */
[----:B------:R-:W2:Y:S01]  /*9aa0*/  MUFU.TANH R36, R36 ;  /* 0x0000002400247308 */ /* 0x000ea20000002400 */
[----:B------:R-:W-:Y:S02]  /*9ab0*/  FMNMX.FTZ R5, R196, R5, !PT ;  /* 0x00000005c4057209 */ /* 0x000fe40007810000 */
[----:B-1----:R-:W-:-:S05]  /*9ac0*/  FMNMX.FTZ R25, R34, R21, !PT ;  /* 0x0000001522197209 */ /* 0x002fca0007810000 */
[----:B------:R-:W-:Y:S08]  /*9ad0*/  MUFU.TANH R216, R216 ;  /* 0x000000d800d87308 */ /* 0x000ff00000002400 */
[----:B------:R-:W1:Y:S01]  /*9ae0*/  MUFU.TANH R38, R38 ;  /* 0x0000002600267308 */ /* 0x000e620000002400 */
[----:B--2---:R-:W-:-:S07]  /*9af0*/  FMNMX.FTZ R25, R36, R25, !PT ;  /* 0x0000001924197209 */ /* 0x004fce0007810000 */
        /* <DEDUP_REMOVED lines=23> */
[----:B-1----:R-:W-:Y:S01]  /*9c70*/  FMNMX.FTZ R27, R46, R27, !PT ;  /* 0x0000001b2e1b7209 */ /* 0x002fe20007810000 */
[----:B------:R-:W-:-:S04]  /*9c80*/  UMOV UR7, 0x40000040 ;  /* 0x4000004000077882 */ /* 0x000fc80000000000 */
[----:B------:R-:W1:Y:S08]  /*9c90*/  MUFU.TANH R176, R176 ;  /* 0x000000b000b07308 */ /* 0x000e700000002400 */
[----:B------:R-:W2:Y:S08]  /*9ca0*/  MUFU.TANH R178, R178 ;  /* 0x000000b200b27308 */ /* 0x000eb00000002400 */
[----:B------:R-:W3:Y:S01]  /*9cb0*/  MUFU.TANH R48, R48 ;  /* 0x0000003000307308 */ /* 0x000ee20000002400 */
[----:B-1----:R-:W-:-:S07]  /*9cc0*/  FMNMX.FTZ R5, R176, R5, !PT ;  /* 0x00000005b0057209 */ /* 0x002fce0007810000 */
[----:B------:R-:W1:Y:S01]  /*9cd0*/  MUFU.TANH R50, R50 ;  /* 0x0000003200327308 */ /* 0x000e620000002400 */
[----:B--2---:R-:W-:-:S04]  /*9ce0*/  FMNMX.FTZ R5, R178, R5, !PT ;  /* 0x00000005b2057209 */ /* 0x004fc80007810000 */
[----:B------:R-:W-:-:S03]  /*9cf0*/  FMNMX.FTZ R5, R198, R5, !PT ;  /* 0x00000005c6057209 */ /* 0x000fc60007810000 */
[----:B------:R-:W2:Y:S01]  /*9d00*/  MUFU.TANH R52, R52 ;  /* 0x0000003400347308 */ /* 0x000ea20000002400 */
[----:B------:R-:W-:Y:S02]  /*9d10*/  FMNMX.FTZ R5, R200, R5, !PT ;  /* 0x00000005c8057209 */ /* 0x000fe40007810000 */
[----:B---3--:R-:W-:Y:S02]  /*9d20*/  FMNMX.FTZ R27, R48, R27, !PT ;  /* 0x0000001b301b7209 */ /* 0x008fe40007810000 */
[----:B------:R-:W-:-:S03]  /*9d30*/  FMNMX.FTZ R5, R202, R5, !PT ;  /* 0x00000005ca057209 */ /* 0x000fc60007810000 */
[----:B------:R-:W3:Y:S01]  /*9d40*/  MUFU.TANH R54, R54 ;  /* 0x0000003600367308 */ /* 0x000ee20000002400 */
[----:B------:R-:W-:Y:S02]  /*9d50*/  FMNMX.FTZ R5, R204, R5, !PT ;  /* 0x00000005cc057209 */ /* 0x000fe40007810000 */
[----:B-1----:R-:W-:Y:S02]  /*9d60*/  FMNMX.FTZ R29, R50, R27, !PT ;  /* 0x0000001b321d7209 */ /* 0x002fe40007810000 */
[----:B------:R-:W-:-:S03]  /*9d70*/  FMNMX.FTZ R5, R206, R5, !PT ;  /* 0x00000005ce057209 */ /* 0x000fc60007810000 */
[----:B------:R-:W1:Y:S01]  /*9d80*/  MUFU.TANH R56, R56 ;  /* 0x0000003800387308 */ /* 0x000e620000002400 */
[----:B------:R-:W-:Y:S02]  /*9d90*/  FMNMX.FTZ R5, R208, R5, !PT ;  /* 0x00000005d0057209 */ /* 0x000fe40007810000 */
[----:B--2---:R-:W-:Y:S02]  /*9da0*/  FMNMX.FTZ R29, R52, R29, !PT ;  /* 0x0000001d341d7209 */ /* 0x004fe40007810000 */
[----:B------:R-:W-:-:S03]  /*9db0*/  FMNMX.FTZ R5, R210, R5, !PT ;  /* 0x00000005d2057209 */ /* 0x000fc60007810000 */
[----:B------:R-:W2:Y:S01]  /*9dc0*/  MUFU.TANH R58, R58 ;  /* 0x0000003a003a7308 */ /* 0x000ea20000002400 */
[----:B---3--:R-:W-:-:S07]  /*9dd0*/  FMNMX.FTZ R29, R54, R29, !PT ;  /* 0x0000001d361d7209 */ /* 0x008fce0007810000 */
[----:B------:R-:W3:Y:S01]  /*9de0*/  MUFU.TANH R60, R60 ;  /* 0x0000003c003c7308 */ /* 0x000ee20000002400 */
[----:B-1----:R-:W-:-:S07]  /*9df0*/  FMNMX.FTZ R29, R56, R29, !PT ;  /* 0x0000001d381d7209 */ /* 0x002fce0007810000 */
[----:B------:R-:W1:Y:S01]  /*9e00*/  MUFU.TANH R62, R62 ;  /* 0x0000003e003e7308 */ /* 0x000e620000002400 */
[----:B--2---:R-:W-:-:S07]  /*9e10*/  FMNMX.FTZ R33, R58, R29, !PT ;  /* 0x0000001d3a217209 */ /* 0x004fce0007810000 */
[----:B------:R-:W-:Y:S01]  /*9e20*/  MUFU.TANH R68, R68 ;  /* 0x0000004400447308 */ /* 0x000fe20000002400 */
[----:B---3--:R-:W-:-:S07]  /*9e30*/  FMNMX.FTZ R33, R60, R33, !PT ;  /* 0x000000213c217209 */ /* 0x008fce0007810000 */
        /* <DEDUP_REMOVED lines=15> */
[----:B------:R-:W1:Y:S01]  /*9f30*/  MUFU.TANH R172, R172 ;  /* 0x000000ac00ac7308 */ /* 0x000e620000002400 */
[----:B------:R-:W-:-:S07]  /*9f40*/  UMOV UR7, 0x40000040 ;  /* 0x4000004000077882 */ /* 0x000fce0000000000 */
[----:B------:R-:W2:Y:S08]  /*9f50*/  MUFU.TANH R174, R174 ;  /* 0x000000ae00ae7308 */ /* 0x000eb00000002400 */
[----:B------:R-:W3:Y:S01]  /*9f60*/  MUFU.TANH R64, R64 ;  /* 0x0000004000407308 */ /* 0x000ee20000002400 */
[----:B-1----:R-:W-:-:S07]  /*9f70*/  FMNMX.FTZ R5, R172, R5, !PT ;  /* 0x00000005ac057209 */ /* 0x002fce0007810000 */
[----:B------:R-:W1:Y:S01]  /*9f80*/  MUFU.TANH R66, R66 ;  /* 0x0000004200427308 */ /* 0x000e620000002400 */
[----:B--2---:R-:W-:-:S04]  /*9f90*/  FMNMX.FTZ R5, R174, R5, !PT ;  /* 0x00000005ae057209 */ /* 0x004fc80007810000 */
[----:B------:R-:W-:-:S04]  /*9fa0*/  FMNMX.FTZ R5, R212, R5, !PT ;  /* 0x00000005d4057209 */ /* 0x000fc80007810000 */
[----:B------:R-:W-:Y:S02]  /*9fb0*/  FMNMX.FTZ R5, R214, R5, !PT ;  /* 0x00000005d6057209 */ /* 0x000fe40007810000 */
[----:B---3--:R-:W-:Y:S02]  /*9fc0*/  FMNMX.FTZ R33, R64, R33, !PT ;  /* 0x0000002140217209 */ /* 0x008fe40007810000 */
[----:B------:R-:W-:-:S04]  /*9fd0*/  FMNMX.FTZ R5, R216, R5, !PT ;  /* 0x00000005d8057209 */ /* 0x000fc80007810000 */
[----:B------:R-:W-:Y:S02]  /*9fe0*/  FMNMX.FTZ R5, R218, R5, !PT ;  /* 0x00000005da057209 */ /* 0x000fe40007810000 */
[----:B-1----:R-:W-:Y:S02]  /*9ff0*/  FMNMX.FTZ R35, R66, R33, !PT ;  /* 0x0000002142237209 */ /* 0x002fe40007810000 */
        /* <DEDUP_REMOVED lines=10> */
[----:B------:R-:W-:-:S05]  /*a0a0*/  FMNMX.FTZ R5, R224, R5, !PT ;  /* 0x00000005e0057209 */ /* 0x000fca0007810000 */
[----:B------:R-:W1:Y:S02]  /*a0b0*/  SHFL.BFLY PT, R84, R5, 0x2, 0x1f ;  /* 0x0c401f0005547f89 */ /* 0x000e6400000e0000 */
[----:B-1----:R-:W-:Y:S01]  /*a0c0*/  FMNMX.FTZ R11, R5, R84, !PT ;  /* 0x00000054050b7209 */ /* 0x002fe20007810000 */
[----:B------:R-:W-:-:S04]  /*a0d0*/  FMUL.FTZ R84, R79, UR50 ;  /* 0x000000324f547c20 */ /* 0x000fc80008410000 */
[----:B------:R-:W1:Y:S02]  /*a0e0*/  SHFL.BFLY PT, R228, R11, 0x1, 0x1f ;  /* 0x0c201f000be47f89 */ /* 0x000e6400000e0000 */
[----:B------:R-:W2:Y:S02]  /*a0f0*/  MUFU.TANH R84, R84 ;  /* 0x0000005400547308 */ /* 0x000ea40000002400 */
[----:B--2---:R-:W-:-:S04]  /*a100*/  FMNMX.FTZ R37, R84, R37, !PT ;  /* 0x0000002554257209 */ /* 0x004fc80007810000 */
[----:B------:R-:W-:Y:S02]  /*a110*/  FMNMX.FTZ R37, R82, R37, !PT ;  /* 0x0000002552257209 */ /* 0x000fe40007810000 */
[----:B-1----:R-:W-:-:S05]  /*a120*/  FMNMX.FTZ R5, R11, R228, !PT ;  /* 0x000000e40b057209 */ /* 0x002fca0007810000 */
[C---:B0-----:R-:W-:Y:S01]  /*a130*/  FMUL.FTZ R31, R5.reuse, R7 ;  /* 0x00000007051f7220 */ /* 0x041fe20000410000 */
[----:B------:R-:W-:-:S03]  /*a140*/  FADD.FTZ R8, -R5, R8 ;  /* 0x0000000805087221 */ /* 0x000fc60000010100 */
[-CC-:B------:R-:W-:Y:S01]  /*a150*/  FFMA.FTZ R11, R6, R7.reuse, -R31.reuse ;  /* 0x00000007060b7223 */ /* 0x180fe2000001081f */
[-CC-:B------:R-:W-:Y:S01]  /*a160*/  FFMA.FTZ R30, R30, R7.reuse, -R31.reuse ;  /* 0x000000071e1e7223 */ /* 0x180fe2000001081f */
[-CC-:B------:R-:W-:Y:S01]  /*a170*/  FFMA.FTZ R184, R184, R7.reuse, -R31.reuse ;  /* 0x00000007b8b87223 */ /* 0x180fe2000001081f */
[-CC-:B------:R-:W-:Y:S01]  /*a180*/  FFMA.FTZ R186, R186, R7.reuse, -R31.reuse ;  /* 0x00000007baba7223 */ /* 0x180fe2000001081f */
[-CC-:B------:R-:W-:Y:S01]  /*a190*/  FFMA.FTZ R196, R196, R7.reuse, -R31.reuse ;  /* 0x00000007c4c47223 */ /* 0x180fe2000001081f */
[-CC-:B------:R-:W-:Y:S01]  /*a1a0*/  FFMA.FTZ R200, R200, R7.reuse, -R31.reuse ;  /* 0x00000007c8c87223 */ /* 0x180fe2000001081f */
[----:B------:R-:W-:Y:S01]  /*a1b0*/  MUFU.EX2 R15, R30 ;  /* 0x0000001e000f7308 */ /* 0x000fe20000000800 */
[----:B------:R-:W-:Y:S02]  /*a1c0*/  WARPGROUP.DEPBAR.LE gsb0, 0x0 ;  /* 0x00008000000079c5 */ /* 0x000fe40000010000 */
[----:B------:R-:W-:Y:S01]  /*a1d0*/  WARPGROUP.ARRIVE ;  /* 0x00000000000079c5 */ /* 0x000fe20000000000 */
[----:B------:R-:W-:Y:S01]  /*a1e0*/  FMUL.FTZ R168, R83, UR50 ;  /* 0x0000003253a87c20 */ /* 0x000fe20008410000 */
[----:B------:R-:W-:Y:S01]  /*a1f0*/  FMUL.FTZ R170, R87, UR50 ;  /* 0x0000003257aa7c20 */ /* 0x000fe20008410000 */
[-CC-:B------:R-:W-:Y:S01]  /*a200*/  FFMA.FTZ R13, R20, R7.reuse, -R31.reuse ;  /* 0x00000007140d7223 */ /* 0x180fe2000001081f */
[-CC-:B------:R-:W-:Y:S01]  /*a210*/  FFMA.FTZ R20, R26, R7.reuse, -R31.reuse ;  /* 0x000000071a147223 */ /* 0x180fe2000001081f */
[----:B------:R0:W-:Y:S01]  /*a220*/  MUFU.EX2 R30, R184 ;  /* 0x000000b8001e7308 */ /* 0x0001e20000000800 */
[----:B------:R-:W-:Y:S01]  /*a230*/  HGMMA.64x128x16.F32 R88, R164, gdesc[UR4].tnspB, R88, gsb0 ;  /* 0x41e00004a4587df0 */ /* 0x000fe20008000858 */
[----:B------:R-:W-:Y:S01]  /*a240*/  UIADD3 UR6, UR10, 0x280, URZ ;  /* 0x000002800a067890 */ /* 0x000fe2000fffe03f */
[-CC-:B------:R-:W-:Y:S01]  /*a250*/  FFMA.FTZ R47, R80, R7.reuse, -R31.reuse ;  /* 0x00000007502f7223 */ /* 0x180fe2000001081f */
[----:B------:R-:W-:Y:S01]  /*a260*/  UMOV UR7, 0x40000040 ;  /* 0x4000004000077882 */ /* 0x000fe20000000000 */
[-CC-:B------:R-:W-:Y:S01]  /*a270*/  FFMA.FTZ R10, R10, R7.reuse, -R31.reuse ;  /* 0x000000070a0a7223 */ /* 0x180fe2000001081f */
[-CC-:B------:R-:W-:Y:S01]  /*a280*/  FFMA.FTZ R26, R180, R7.reuse, -R31.reuse ;  /* 0x00000007b41a7223 */ /* 0x180fe2000001081f */
[-CC-:B------:R-:W-:Y:S01]  /*a290*/  FFMA.FTZ R182, R182, R7.reuse, -R31.reuse ;  /* 0x00000007b6b67223 */ /* 0x180fe2000001081f */
[----:B------:R-:W1:Y:S01]  /*a2a0*/  MUFU.TANH R168, R168 ;  /* 0x000000a800a87308 */ /* 0x000e620000002400 */
[-CC-:B0-----:R-:W-:Y:S01]  /*a2b0*/  FFMA.FTZ R184, R198, R7.reuse, -R31.reuse ;  /* 0x00000007c6b87223 */ /* 0x181fe2000001081f */
[-CC-:B------:R-:W-:Y:S01]  /*a2c0*/  FFMA.FTZ R178, R178, R7.reuse, -R31.reuse ;  /* 0x00000007b2b27223 */ /* 0x180fe2000001081f */
[-CC-:B------:R-:W-:Y:S01]  /*a2d0*/  FFMA.FTZ R204, R204, R7.reuse, -R31.reuse ;  /* 0x00000007cccc7223 */ /* 0x180fe2000001081f */
[-CC-:B------:R-:W-:Y:S01]  /*a2e0*/  FFMA.FTZ R208, R208, R7.reuse, -R31.reuse ;  /* 0x00000007d0d07223 */ /* 0x180fe2000001081f */
[-CC-:B------:R-:W-:Y:S01]  /*a2f0*/  FFMA.FTZ R41, R212, R7.reuse, -R31.reuse ;  /* 0x00000007d4297223 */ /* 0x180fe2000001081f */
[-CC-:B------:R-:W-:Y:S01]  /*a300*/  FFMA.FTZ R43, R216, R7.reuse, -R31.reuse ;  /* 0x00000007d82b7223 */ /* 0x180fe2000001081f */
[-CC-:B------:R-:W-:Y:S01]  /*a310*/  FFMA.FTZ R198, R218, R7.reuse, -R31.reuse ;  /* 0x00000007dac67223 */ /* 0x180fe2000001081f */
[----:B------:R-:W0:Y:S01]  /*a320*/  MUFU.TANH R170, R170 ;  /* 0x000000aa00aa7308 */ /* 0x000e220000002400 */
[-CC-:B------:R-:W-:Y:S01]  /*a330*/  FFMA.FTZ R80, R222, R7.reuse, -R31.reuse ;  /* 0x00000007de507223 */ /* 0x180fe2000001081f */
[-C--:B------:R-:W-:Y:S01]  /*a340*/  FFMA.FTZ R226, R226, R7.reuse, -R31 ;  /* 0x00000007e2e27223 */ /* 0x080fe2000001081f */
[----:B------:R-:W-:-:S05]  /*a350*/  FMUL.FTZ R8, R8, R7 ;  /* 0x0000000708087220 */ /* 0x000fca0000410000 */
[----:B------:R2:W-:Y:S01]  /*a360*/  MUFU.EX2 R25, R186 ;  /* 0x000000ba00197308 */ /* 0x0005e20000000800 */
[----:B-1----:R-:W-:-:S04]  /*a370*/  FMNMX.FTZ R39, R168, R37, !PT ;  /* 0x00000025a8277209 */ /* 0x002fc80007810000 */
[----:B------:R-:W-:-:S03]  /*a380*/  FMNMX.FTZ R39, R86, R39, !PT ;  /* 0x0000002756277209 */ /* 0x000fc60007810000 */
[----:B------:R1:W-:Y:S01]  /*a390*/  MUFU.EX2 R27, R196 ;  /* 0x000000c4001b7308 */ /* 0x0003e20000000800 */
[----:B0-----:R-:W-:Y:S01]  /*a3a0*/  FMNMX.FTZ R6, R170, R39, !PT ;  /* 0x00000027aa067209 */ /* 0x001fe20007810000 */
[-CC-:B--2---:R-:W-:Y:S01]  /*a3b0*/  FFMA.FTZ R186, R210, R7.reuse, -R31.reuse ;  /* 0x00000007d2ba7223 */ /* 0x184fe2000001081f */
[----:B------:R-:W-:-:S03]  /*a3c0*/  FFMA.FTZ R39, R172, R7, -R31 ;  /* 0x00000007ac277223 */ /* 0x000fc6000001081f */
[----:B------:R-:W0:Y:S02]  /*a3d0*/  SHFL.BFLY PT, R45, R6, 0x2, 0x1f ;  /* 0x0c401f00062d7f89 */ /* 0x000e2400000e0000 */
[----:B------:R2:W-:Y:S01]  /*a3e0*/  MUFU.EX2 R33, R200 ;  /* 0x000000c800217308 */ /* 0x0005e20000000800 */
[----:B-1----:R-:W-:-:S07]  /*a3f0*/  FFMA.FTZ R196, R214, R7, -R31 ;  /* 0x00000007d6c47223 */ /* 0x002fce000001081f */
[----:B------:R-:W-:Y:S01]  /*a400*/  MUFU.EX2 R8, R8 ;  /* 0x0000000800087308 */ /* 0x000fe20000000800 */
[----:B--2---:R-:W-:-:S07]  /*a410*/  FFMA.FTZ R200, R224, R7, -R31 ;  /* 0x00000007e0c87223 */ /* 0x004fce000001081f */
[----:B------:R-:W1:Y:S01]  /*a420*/  MUFU.EX2 R11, R11 ;  /* 0x0000000b000b7308 */ /* 0x000e620000000800 */
[----:B0-----:R-:W-:Y:S01]  /*a430*/  FMNMX.FTZ R49, R6, R45, !PT ;  /* 0x0000002d06317209 */ /* 0x001fe20007810000 */
[-CC-:B------:R-:W-:Y:S01]  /*a440*/  FFMA.FTZ R45, R76, R7.reuse, -R31.reuse ;  /* 0x000000074c2d7223 */ /* 0x180fe2000001081f */
[----:B------:R-:W-:-:S05]  /*a450*/  FFMA.FTZ R76, R220, R7, -R31 ;  /* 0x00000007dc4c7223 */ /* 0x000fca000001081f */
[----:B------:R-:W0:Y:S01]  /*a460*/  MUFU.EX2 R10, R10 ;  /* 0x0000000a000a7308 */ /* 0x000e220000000800 */
[----:B------:R-:W2:Y:S07]  /*a470*/  SHFL.BFLY PT, R6, R49, 0x1, 0x1f ;  /* 0x0c201f0031067f89 */ /* 0x000eae00000e0000 */
[----:B------:R-:W-:Y:S01]  /*a480*/  MUFU.EX2 R13, R13 ;  /* 0x0000000d000d7308 */ /* 0x000fe20000000800 */
[----:B-1----:R-:W-:-:S07]  /*a490*/  FFMA.FTZ R3, R8, R3, R11 ;  /* 0x0000000308037223 */ /* 0x002fce000001000b */
[----:B------:R-:W1:Y:S01]  /*a4a0*/  MUFU.EX2 R20, R20 ;  /* 0x0000001400147308 */ /* 0x000e620000000800 */
[----:B0-----:R-:W-:-:S07]  /*a4b0*/  F2FP.F16.F32.PACK_AB R180, R10, R11 ;  /* 0x0000000b0ab4723e */ /* 0x001fce00000000ff */
[----:B------:R-:W-:Y:S01]  /*a4c0*/  MUFU.EX2 R26, R26 ;  /* 0x0000001a001a7308 */ /* 0x000fe20000000800 */
[----:B--2---:R-:W-:-:S07]  /*a4d0*/  FMNMX.FTZ R6, R49, R6, !PT ;  /* 0x0000000631067209 */ /* 0x004fce0007810000 */
[----:B------:R1:W0:Y:S08]  /*a4e0*/  MUFU.EX2 R21, R182 ;  /* 0x000000b600157308 */ /* 0x0002300000000800 */
[----:B------:R0:W-:Y:S01]  /*a4f0*/  MUFU.EX2 R29, R178 ;  /* 0x000000b2001d7308 */ /* 0x0001e20000000800 */
[----:B-1----:R-:W-:-:S07]  /*a500*/  F2FP.F16.F32.PACK_AB R182, R20, R13 ;  /* 0x0000000d14b6723e */ /* 0x002fce00000000ff */
[----:B------:R-:W-:Y:S01]  /*a510*/  MUFU.EX2 R184, R184 ;  /* 0x000000b800b87308 */ /* 0x000fe20000000800 */
[----:B0-----:R-:W-:-:S07]  /*a520*/  F2FP.F16.F32.PACK_AB R178, R30, R21 ;  /* 0x000000151eb2723e */ /* 0x001fce00000000ff */
[----:B------:R-:W-:Y:S08]  /*a530*/  MUFU.EX2 R35, R204 ;  /* 0x000000cc00237308 */ /* 0x000ff00000000800 */
[----:B------:R-:W-:Y:S08]  /*a540*/  MUFU.EX2 R37, R208 ;  /* 0x000000d000257308 */ /* 0x000ff00000000800 */
[----:B------:R-:W-:Y:S01]  /*a550*/  MUFU.EX2 R186, R186 ;  /* 0x000000ba00ba7308 */ /* 0x000fe20000000800 */
[----:B------:R-:W-:-:S02]  /*a560*/  WARPGROUP.DEPBAR.LE gsb0, 0x0 ;  /* 0x00008000000079c5 */ /* 0x000fc40000010000 */
[----:B------:R-:W-:Y:S01]  /*a570*/  WARPGROUP.ARRIVE ;  /* 0x00000000000079c5 */ /* 0x000fe20000000000 */
[-CC-:B------:R-:W-:Y:S01]  /*a580*/  FFMA.FTZ R164, R194, R7.reuse, -R31.reuse ;  /* 0x00000007c2a47223 */ /* 0x180fe2000001081f */
[-CC-:B------:R-:W-:Y:S01]  /*a590*/  FFMA.FTZ R166, R176, R7.reuse, -R31.reuse ;  /* 0x00000007b0a67223 */ /* 0x180fe2000001081f */
[----:B------:R-:W-:Y:S02]  /*a5a0*/  FFMA.FTZ R194, R174, R7, -R31 ;  /* 0x00000007aec27223 */ /* 0x000fe4000001081f */
[----:B------:R-:W-:Y:S01]  /*a5b0*/  MUFU.EX2 R39, R39 ;  /* 0x0000002700277308 */ /* 0x000fe20000000800 */
[----:B------:R-:W-:Y:S01]  /*a5c0*/  F2FP.F16.F32.PACK_AB R176, R26, R15 ;  /* 0x0000000f1ab0723e */ /* 0x000fe200000000ff */
[----:B------:R-:W-:Y:S01]  /*a5d0*/  HGMMA.64x128x16.F32 R88, R160, gdesc[UR4].tnspB, R88, gsb0 ;  /* 0x41e00004a0587df0 */ /* 0x000fe20008000858 */
[----:B------:R-:W-:Y:S01]  /*a5e0*/  UIADD3 UR6, UR10, 0x300, URZ ;  /* 0x000003000a067890 */ /* 0x000fe2000fffe03f */
[----:B------:R-:W-:-:S04]  /*a5f0*/  UMOV UR7, 0x40000040 ;  /* 0x4000004000077882 */ /* 0x000fc80000000000 */
[----:B------:R-:W0:Y:S08]  /*a600*/  MUFU.EX2 R164, R164 ;  /* 0x000000a400a47308 */ /* 0x000e300000000800 */
[----:B------:R-:W1:Y:S08]  /*a610*/  MUFU.EX2 R166, R166 ;  /* 0x000000a600a67308 */ /* 0x000e700000000800 */
[----:B------:R-:W-:Y:S01]  /*a620*/  MUFU.EX2 R194, R194 ;  /* 0x000000c200c27308 */ /* 0x000fe20000000800 */
[----:B0-----:R-:W-:-:S07]  /*a630*/  F2FP.F16.F32.PACK_AB R172, R164, R25 ;  /* 0x00000019a4ac723e */ /* 0x001fce00000000ff */
[----:B------:R-:W-:Y:S01]  /*a640*/  MUFU.EX2 R41, R41 ;  /* 0x0000002900297308 */ /* 0x000fe20000000800 */
[----:B-1----:R-:W-:-:S07]  /*a650*/  F2FP.F16.F32.PACK_AB R174, R166, R27 ;  /* 0x0000001ba6ae723e */ /* 0x002fce00000000ff */
[----:B------:R-:W-:Y:S08]  /*a660*/  MUFU.EX2 R196, R196 ;  /* 0x000000c400c47308 */ /* 0x000ff00000000800 */
[----:B------:R-:W-:Y:S08]  /*a670*/  MUFU.EX2 R43, R43 ;  /* 0x0000002b002b7308 */ /* 0x000ff00000000800 */
[----:B------:R-:W-:Y:S08]  /*a680*/  MUFU.EX2 R198, R198 ;  /* 0x000000c600c67308 */ /* 0x000ff00000000800 */
[----:B------:R-:W-:Y:S08]  /*a690*/  MUFU.EX2 R45, R45 ;  /* 0x0000002d002d7308 */ /* 0x000ff00000000800 */
[----:B------:R-:W0:Y:S08]  /*a6a0*/  MUFU.EX2 R76, R76 ;  /* 0x0000004c004c7308 */ /* 0x000e300000000800 */
[----:B------:R-:W-:Y:S08]  /*a6b0*/  MUFU.EX2 R47, R47 ;  /* 0x0000002f002f7308 */ /* 0x000ff00000000800 */
[----:B------:R-:W-:Y:S08]  /*a6c0*/  MUFU.EX2 R80, R80 ;  /* 0x0000005000507308 */ /* 0x000ff00000000800 */
[----:B------:R-:W-:Y:S08]  /*a6d0*/  MUFU.EX2 R49, R226 ;  /* 0x000000e200317308 */ /* 0x000ff00000000800 */
[----:B------:R-:W-:Y:S01]  /*a6e0*/  MUFU.EX2 R200, R200 ;  /* 0x000000c800c87308 */ /* 0x000fe20000000800 */
[----:B------:R-:W-:-:S02]  /*a6f0*/  WARPGROUP.DEPBAR.LE gsb0, 0x0 ;  /* 0x00008000000079c5 */ /* 0x000fc40000010000 */
[----:B------:R-:W-:Y:S01]  /*a700*/  WARPGROUP.ARRIVE ;  /* 0x00000000000079c5 */ /* 0x000fe20000000000 */
[-CC-:B------:R-:W-:Y:S01]  /*a710*/  FFMA.FTZ R160, R202, R7.reuse, -R31.reuse ;  /* 0x00000007caa07223 */ /* 0x180fe2000001081f */
[-C--:B------:R-:W-:Y:S01]  /*a720*/  FFMA.FTZ R162, R206, R7.reuse, -R31 ;  /* 0x00000007cea27223 */ /* 0x080fe2000001081f */
[----:B------:R-:W-:-:S03]  /*a730*/  FMUL.FTZ R31, R6, R7 ;  /* 0x00000007061f7220 */ /* 0x000fc60000410000 */
[----:B------:R-:W-:Y:S01]  /*a740*/  HGMMA.64x128x16.F32 R88, R156, gdesc[UR4].tnspB, R88, gsb0 ;  /* 0x41e000049c587df0 */ /* 0x000fe20008000858 */
[----:B------:R-:W-:Y:S01]  /*a750*/  UIADD3 UR6, UR10, 0x380, URZ ;  /* 0x000003800a067890 */ /* 0x000fe2000fffe03f */
[-CC-:B------:R-:W-:Y:S01]  /*a760*/  FFMA.FTZ R12, R12, R7.reuse, -R31.reuse ;  /* 0x000000070c0c7223 */ /* 0x180fe2000001081f */
[----:B------:R-:W-:Y:S01]  /*a770*/  UMOV UR7, 0x40000040 ;  /* 0x4000004000077882 */ /* 0x000fe20000000000 */
[-CC-:B------:R-:W-:Y:S01]  /*a780*/  FFMA.FTZ R181, R14, R7.reuse, -R31.reuse ;  /* 0x000000070eb57223 */ /* 0x180fe2000001081f */
[-CC-:B------:R-:W-:Y:S01]  /*a790*/  FFMA.FTZ R179, R36, R7.reuse, -R31.reuse ;  /* 0x0000000724b37223 */ /* 0x180fe2000001081f */
[-CC-:B------:R-:W-:Y:S01]  /*a7a0*/  FFMA.FTZ R36, R38, R7.reuse, -R31.reuse ;  /* 0x0000000726247223 */ /* 0x180fe2000001081f */
[----:B------:R-:W-:Y:S01]  /*a7b0*/  IMAD.U32 R38, RZ, RZ, UR42 ;  /* 0x0000002aff267e24 */ /* 0x000fe2000f8e00ff */
[----:B------:R-:W-:Y:S01]  /*a7c0*/  MUFU.EX2 R12, R12 ;  /* 0x0000000c000c7308 */ /* 0x000fe20000000800 */
[-CC-:B------:R-:W-:Y:S01]  /*a7d0*/  FFMA.FTZ R183, R24, R7.reuse, -R31.reuse ;  /* 0x0000000718b77223 */ /* 0x180fe2000001081f */
[-CC-:B------:R-:W-:Y:S01]  /*a7e0*/  FFMA.FTZ R177, R32, R7.reuse, -R31.reuse ;  /* 0x0000000720b17223 */ /* 0x180fe2000001081f */
[-CC-:B------:R-:W-:Y:S01]  /*a7f0*/  FFMA.FTZ R32, R42, R7.reuse, -R31.reuse ;  /* 0x000000072a207223 */ /* 0x180fe2000001081f */
[----:B------:R-:W-:Y:S01]  /*a800*/  @!P1 LEA R38, R38, UR41, 0x3 ;  /* 0x0000002926269c11 */ /* 0x000fe2000f8e18ff */
[-CC-:B------:R-:W-:Y:S01]  /*a810*/  FFMA.FTZ R34, R34, R7.reuse, -R31.reuse ;  /* 0x0000000722227223 */ /* 0x180fe2000001081f */
[----:B------:R-:W-:Y:S01]  /*a820*/  IADD3 R42, -R185, 0xb, RZ ;  /* 0x0000000bb92a7810 */ /* 0x000fe20007ffe1ff */
[----:B------:R-:W-:Y:S01]  /*a830*/  FFMA.FTZ R173, R40, R7, -R31 ;  /* 0x0000000728ad7223 */ /* 0x000fe2000001081f */
[----:B------:R-:W-:Y:S01]  /*a840*/  MUFU.EX2 R181, R181 ;  /* 0x000000b500b57308 */ /* 0x000fe20000000800 */
[----:B------:R-:W-:-:S02]  /*a850*/  @!P1 VIADD R38, R38, 0x28840 ;  /* 0x0002884026269836 */ /* 0x000fc40000000000 */
[-CC-:B------:R-:W-:Y:S01]  /*a860*/  FFMA.FTZ R175, R44, R7.reuse, -R31.reuse ;  /* 0x000000072caf7223 */ /* 0x180fe2000001081f */
[-CC-:B------:R-:W-:Y:S01]  /*a870*/  FFMA.FTZ R24, R46, R7.reuse, -R31.reuse ;  /* 0x000000072e187223 */ /* 0x180fe2000001081f */
[----:B------:R-:W-:Y:S02]  /*a880*/  IMAD.U32 R44, RZ, RZ, UR52 ;  /* 0x00000034ff2c7e24 */ /* 0x000fe4000f8e00ff */
[-CC-:B------:R-:W-:Y:S01]  /*a890*/  FFMA.FTZ R169, R48, R7.reuse, -R31.reuse ;  /* 0x0000000730a97223 */ /* 0x180fe2000001081f */
[----:B------:R-:W-:Y:S01]  /*a8a0*/  @!P1 PRMT R40, RZ, 0x654, R38 ;  /* 0x00000654ff289816 */ /* 0x000fe20000000026 */
[-CC-:B------:R-:W-:Y:S01]  /*a8b0*/  FFMA.FTZ R171, R52, R7.reuse, -R31.reuse ;  /* 0x0000000734ab7223 */ /* 0x180fe2000001081f */
[----:B------:R-:W-:Y:S01]  /*a8c0*/  MUFU.EX2 R183, R183 ;  /* 0x000000b700b77308 */ /* 0x000fe20000000800 */
[----:B------:R-:W-:Y:S01]  /*a8d0*/  @!P1 LEA R44, R44, UR41, 0x3 ;  /* 0x000000292c2c9c11 */ /* 0x000fe2000f8e18ff */
        /* <DEDUP_REMOVED lines=17> */
[----:B------:R-:W-:-:S05]  /*a9f0*/  UMOV UR52, UR42 ;  /* 0x0000002a00347c82 */ /* 0x000fca0008000000 */
        /* <DEDUP_REMOVED lines=14> */
[----:B------:R-:W-:-:S04]  /*aae0*/  FADD.FTZ R156, -R6, R9 ;  /* 0x00000009069c7221 */ /* 0x000fc80000010100 */
[----:B------:R-:W-:Y:S01]  /*aaf0*/  MUFU.EX2 R38, R38 ;  /* 0x0000002600267308 */ /* 0x000fe20000000800 */
[----:B0-----:R-:W-:Y:S01]  /*ab00*/  F2FP.F16.F32.PACK_AB R158, R76, R45 ;  /* 0x0000002d4c9e723e */ /* 0x001fe200000000ff */
[-C--:B------:R-:W-:Y:S01]  /*ab10*/  FMUL.FTZ R9, R156, R7.reuse ;  /* 0x000000079c097220 */ /* 0x080fe20000410000 */
[----:B------:R-:W-:Y:S01]  /*ab20*/  HGMMA.64x128x16.F32 R88, R152, gdesc[UR4].tnspB, R88, gsb0 ;  /* 0x41e0000498587df0 */ /* 0x000fe20008000858 */
[-CC-:B------:R-:W-:Y:S01]  /*ab30*/  FFMA.FTZ R156, R28, R7.reuse, -R31.reuse ;  /* 0x000000071c9c7223 */ /* 0x180fe2000001081f */
[----:B------:R-:W-:-:S03]  /*ab40*/  FFMA.FTZ R28, R50, R7, -R31 ;  /* 0x00000007321c7223 */ /* 0x000fc6000001081f */
[----:B------:R-:W-:Y:S08]  /*ab50*/  MUFU.EX2 R167, R167 ;  /* 0x000000a700a77308 */ /* 0x000ff00000000800 */
[----:B------:R-:W0:Y:S08]  /*ab60*/  MUFU.EX2 R9, R9 ;  /* 0x0000000900097308 */ /* 0x000e300000000800 */
[----:B------:R-:W1:Y:S08]  /*ab70*/  MUFU.EX2 R156, R156 ;  /* 0x0000009c009c7308 */ /* 0x000e700000000800 */
[----:B------:R-:W2:Y:S01]  /*ab80*/  MUFU.EX2 R28, R28 ;  /* 0x0000001c001c7308 */ /* 0x000ea20000000800 */
[----:B0-----:R-:W-:-:S04]  /*ab90*/  FFMA.FTZ R2, R9, R2, R12 ;  /* 0x0000000209027223 */ /* 0x001fc8000001000c */
[C---:B------:R-:W-:Y:S01]  /*aba0*/  FADD.FTZ R2, R181.reuse, R2 ;  /* 0x00000002b5027221 */ /* 0x040fe20000010000 */
[----:B------:R-:W-:Y:S02]  /*abb0*/  F2FP.F16.F32.PACK_AB R181, R181, R12 ;  /* 0x0000000cb5b5723e */ /* 0x000fe400000000ff */
[----:B------:R-:W0:Y:S01]  /*abc0*/  MUFU.EX2 R62, R62 ;  /* 0x0000003e003e7308 */ /* 0x000e220000000800 */
[----:B------:R-:W-:Y:S01]  /*abd0*/  FADD.FTZ R51, R183, R2 ;  /* 0x00000002b7337221 */ /* 0x000fe20000010000 */
[----:B-1----:R-:W-:-:S06]  /*abe0*/  F2FP.F16.F32.PACK_AB R183, R156, R183 ;  /* 0x000000b79cb7723e */ /* 0x002fcc00000000ff */
[----:B------:R-:W1:Y:S08]  /*abf0*/  MUFU.EX2 R161, R64 ;  /* 0x0000004000a17308 */ /* 0x000e700000000800 */
[----:B------:R-:W3:Y:S08]  /*ac00*/  MUFU.EX2 R66, R66 ;  /* 0x0000004200427308 */ /* 0x000ef00000000800 */
[----:B------:R-:W4:Y:S08]  /*ac10*/  MUFU.EX2 R163, R68 ;  /* 0x0000004400a37308 */ /* 0x000f300000000800 */
        /* <DEDUP_REMOVED lines=9> */
[----:B--2---:R-:W-:Y:S02]  /*acb0*/  @!P1 VIADD R42, R44, 0x28860 ;  /* 0x000288602c2a9836 */ /* 0x004fe40000000000 */
[-C--:B------:R-:W-:Y:S01]  /*acc0*/  FMUL.FTZ R88, R88, R8.reuse ;  /* 0x0000000858587220 */ /* 0x080fe20000410000 */
[-C--:B------:R-:W-:Y:S01]  /*acd0*/  FMUL.FTZ R89, R89, R8.reuse ;  /* 0x0000000859597220 */ /* 0x080fe20000410000 */
[-C--:B------:R-:W-:Y:S01]  /*ace0*/  FMUL.FTZ R92, R92, R8.reuse ;  /* 0x000000085c5c7220 */ /* 0x080fe20000410000 */
[-C--:B------:R-:W-:Y:S01]  /*acf0*/  FMUL.FTZ R93, R93, R8.reuse ;  /* 0x000000085d5d7220 */ /* 0x080fe20000410000 */
[----:B------:R-:W-:Y:S01]  /*ad00*/  @!P1 PRMT R42, RZ, 0x654, R42 ;  /* 0x00000654ff2a9816 */ /* 0x000fe2000000002a */
[----:B0-----:R-:W-:Y:S01]  /*ad10*/  FADD.FTZ R40, R10, R3 ;  /* 0x000000030a287221 */ /* 0x001fe20000010000 */
[----:B------:R-:W-:Y:S01]  /*ad20*/  MUFU.EX2 R155, R86 ;  /* 0x00000056009b7308 */ /* 0x000fe20000000800 */
[-C--:B------:R-:W-:Y:S01]  /*ad30*/  FMUL.FTZ R96, R96, R8.reuse ;  /* 0x0000000860607220 */ /* 0x080fe20000410000 */
[----:B------:R0:W-:Y:S01]  /*ad40*/  @!P1 SYNCS.ARRIVE.TRANS64.RED.A1T0 RZ, [R42+URZ], RZ ;  /* 0x000000ff2aff99a7 */ /* 0x0001e2000810043f */
        /* <DEDUP_REMOVED lines=30> */
[----:B------:R-:W-:Y:S01]  /*af30*/  F2FP.F16.F32.PACK_AB R164, R162, R35 ;  /* 0x00000023a2a4723e */ /* 0x000fe200000000ff */
[-C--:B------:R-:W-:Y:S01]  /*af40*/  FMUL.FTZ R125, R125, R8.reuse ;  /* 0x000000087d7d7220 */ /* 0x080fe20000410000 */
[----:B------:R-:W-:Y:S01]  /*af50*/  FADD.FTZ R3, R27, R2 ;  /* 0x000000021b037221 */ /* 0x000fe20000010000 */
[----:B0-----:R-:W-:Y:S01]  /*af60*/  FADD.FTZ R42, R24, R51 ;  /* 0x00000033182a7221 */ /* 0x001fe20000010000 */
[-CC-:B------:R-:W-:Y:S01]  /*af70*/  FFMA.FTZ R2, R168, R7.reuse, -R31.reuse ;  /* 0x00000007a8027223 */ /* 0x180fe2000001081f */
[----:B------:R-:W-:Y:S01]  /*af80*/  FFMA.FTZ R31, R170, R7, -R31 ;  /* 0x00000007aa1f7223 */ /* 0x000fe2000001081f */
[----:B------:R-:W-:Y:S01]  /*af90*/  FADD.FTZ R40, R166, R3 ;  /* 0x00000003a6287221 */ /* 0x000fe20000010000 */
[----:B------:R-:W-:Y:S01]  /*afa0*/  FADD.FTZ R11, R169, R42 ;  /* 0x0000002aa90b7221 */ /* 0x000fe20000010000 */
[----:B------:R-:W-:Y:S01]  /*afb0*/  F2FP.F16.F32.PACK_AB R170, R160, R33 ;  /* 0x00000021a0aa723e */ /* 0x000fe200000000ff */
[-C--:B------:R-:W-:Y:S01]  /*afc0*/  FMUL.FTZ R128, R128, R8.reuse ;  /* 0x0000000880807220 */ /* 0x080fe20000410000 */
[----:B------:R-:W-:Y:S01]  /*afd0*/  FADD.FTZ R3, R29, R40 ;  /* 0x000000281d037221 */ /* 0x000fe20000010000 */
[----:B------:R-:W-:Y:S01]  /*afe0*/  FADD.FTZ R20, R28, R11 ;  /* 0x0000000b1c147221 */ /* 0x000fe20000010000 */
[----:B------:R-:W-:Y:S01]  /*aff0*/  MUFU.EX2 R31, R31 ;  /* 0x0000001f001f7308 */ /* 0x000fe20000000800 */
        /* <DEDUP_REMOVED lines=16> */
[----:B------:R0:W2:Y:S01]  /*b100*/  MUFU.EX2 R11, R2 ;  /* 0x00000002000b7308 */ /* 0x0000a20000000800 */
[----:B------:R-:W-:Y:S01]  /*b110*/  FADD.FTZ R10, R162, R3 ;  /* 0x00000003a20a7221 */ /* 0x000fe20000010000 */
[----:B------:R-:W-:Y:S01]  /*b120*/  FADD.FTZ R12, R167, R12 ;  /* 0x0000000ca70c7221 */ /* 0x000fe20000010000 */
[-C--:B------:R-:W-:Y:S01]  /*b130*/  FMUL.FTZ R145, R145, R8.reuse ;  /* 0x0000000891917220 */ /* 0x080fe20000410000 */
[-C--:B------:R-:W-:Y:S01]  /*b140*/  FMUL.FTZ R148, R148, R8.reuse ;  /* 0x0000000894947220 */ /* 0x080fe20000410000 */
[----:B------:R-:W-:Y:S01]  /*b150*/  FADD.FTZ R3, R37, R10 ;  /* 0x0000000a25037221 */ /* 0x000fe20000010000 */
[----:B------:R-:W-:Y:S01]  /*b160*/  FADD.FTZ R12, R62, R12 ;  /* 0x0000000c3e0c7221 */ /* 0x000fe20000010000 */
[----:B------:R-:W-:Y:S01]  /*b170*/  FMUL.FTZ R149, R149, R8 ;  /* 0x0000000895957220 */ /* 0x000fe20000410000 */
[-C--:B------:R-:W-:Y:S01]  /*b180*/  FMUL.FTZ R90, R90, R9.reuse ;  /* 0x000000095a5a7220 */ /* 0x080fe20000410000 */
[----:B------:R-:W-:Y:S01]  /*b190*/  FADD.FTZ R10, R186, R3 ;  /* 0x00000003ba0a7221 */ /* 0x000fe20000010000 */
[----:B-1----:R-:W-:Y:S01]  /*b1a0*/  FADD.FTZ R12, R161, R12 ;  /* 0x0000000ca10c7221 */ /* 0x002fe20000010000 */
[-C--:B------:R-:W-:Y:S01]  /*b1b0*/  FMUL.FTZ R91, R91, R9.reuse ;  /* 0x000000095b5b7220 */ /* 0x080fe20000410000 */
[-C--:B------:R-:W-:Y:S01]  /*b1c0*/  FMUL.FTZ R94, R94, R9.reuse ;  /* 0x000000095e5e7220 */ /* 0x080fe20000410000 */
[----:B------:R-:W-:Y:S01]  /*b1d0*/  FADD.FTZ R3, R39, R10 ;  /* 0x0000000a27037221 */ /* 0x000fe20000010000 */
[----:B---3--:R-:W-:Y:S01]  /*b1e0*/  FADD.FTZ R12, R66, R12 ;  /* 0x0000000c420c7221 */ /* 0x008fe20000010000 */
[-C--:B------:R-:W-:Y:S01]  /*b1f0*/  FMUL.FTZ R95, R95, R9.reuse ;  /* 0x000000095f5f7220 */ /* 0x080fe20000410000 */
[-C--:B------:R-:W-:Y:S01]  /*b200*/  FMUL.FTZ R98, R98, R9.reuse ;  /* 0x0000000962627220 */ /* 0x080fe20000410000 */
[----:B------:R-:W-:Y:S01]  /*b210*/  FADD.FTZ R10, R194, R3 ;  /* 0x00000003c20a7221 */ /* 0x000fe20000010000 */
[----:B----4-:R-:W-:Y:S01]  /*b220*/  FADD.FTZ R12, R163, R12 ;  /* 0x0000000ca30c7221 */ /* 0x010fe20000010000 */
[-C--:B------:R-:W-:Y:S01]  /*b230*/  FMUL.FTZ R99, R99, R9.reuse ;  /* 0x0000000963637220 */ /* 0x080fe20000410000 */
[-C--:B------:R-:W-:Y:S01]  /*b240*/  FMUL.FTZ R102, R102, R9.reuse ;  /* 0x0000000966667220 */ /* 0x080fe20000410000 */
[----:B------:R-:W-:Y:S01]  /*b250*/  FADD.FTZ R3, R41, R10 ;  /* 0x0000000a29037221 */ /* 0x000fe20000010000 */
[----:B-----5:R-:W-:Y:S01]  /*b260*/  FADD.FTZ R12, R70, R12 ;  /* 0x0000000c460c7221 */ /* 0x020fe20000010000 */
        /* <DEDUP_REMOVED lines=18> */
[----:B0-----:R-:W-:Y:S01]  /*b390*/  FADD.FTZ R2, R76, R3 ;  /* 0x000000034c027221 */ /* 0x001fe20000010000 */
[----:B------:R-:W-:Y:S01]  /*b3a0*/  FADD.FTZ R12, R153, R12 ;  /* 0x0000000c990c7221 */ /* 0x000fe20000010000 */
[-C--:B------:R-:W-:Y:S01]  /*b3b0*/  FMUL.FTZ R123, R123, R9.reuse ;  /* 0x000000097b7b7220 */ /* 0x080fe20000410000 */
[-C--:B------:R-:W-:Y:S01]  /*b3c0*/  FMUL.FTZ R126, R126, R9.reuse ;  /* 0x000000097e7e7220 */ /* 0x080fe20000410000 */
[----:B------:R-:W-:Y:S01]  /*b3d0*/  FADD.FTZ R3, R47, R2 ;  /* 0x000000022f037221 */ /* 0x000fe20000010000 */
[----:B--2---:R-:W-:Y:S01]  /*b3e0*/  FADD.FTZ R12, R11, R12 ;  /* 0x0000000c0b0c7221 */ /* 0x004fe20000010000 */
[-C--:B------:R-:W-:Y:S01]  /*b3f0*/  FMUL.FTZ R127, R127, R9.reuse ;  /* 0x000000097f7f7220 */ /* 0x080fe20000410000 */
[-C--:B------:R-:W-:Y:S01]  /*b400*/  FMUL.FTZ R130, R130, R9.reuse ;  /* 0x0000000982827220 */ /* 0x080fe20000410000 */
[----:B------:R-:W-:Y:S01]  /*b410*/  FADD.FTZ R2, R80, R3 ;  /* 0x0000000350027221 */ /* 0x000fe20000010000 */
[----:B------:R-:W-:Y:S01]  /*b420*/  FADD.FTZ R12, R155, R12 ;  /* 0x0000000c9b0c7221 */ /* 0x000fe20000010000 */
[-C--:B------:R-:W-:Y:S01]  /*b430*/  FMUL.FTZ R131, R131, R9.reuse ;  /* 0x0000000983837220 */ /* 0x080fe20000410000 */
[-C--:B------:R-:W-:Y:S01]  /*b440*/  FMUL.FTZ R134, R134, R9.reuse ;  /* 0x0000000986867220 */ /* 0x080fe20000410000 */
[----:B------:R-:W-:Y:S01]  /*b450*/  FADD.FTZ R3, R49, R2 ;  /* 0x0000000231037221 */ /* 0x000fe20000010000 */
        /* <DEDUP_REMOVED lines=10> */
[----:B------:R-:W-:Y:S01]  /*b500*/  FADD.FTZ R3, R200, R3 ;  /* 0x00000003c8037221 */ /* 0x000fe20000010000 */
[----:B------:R-:W-:Y:S01]  /*b510*/  F2FP.F16.F32.PACK_AB R179, R36, R179 ;  /* 0x000000b324b3723e */ /* 0x000fe200000000ff */
[----:B------:R-:W-:Y:S01]  /*b520*/  FADD.FTZ R2, R31, R12 ;  /* 0x0000000c1f027221 */ /* 0x000fe20000010000 */
        /* <DEDUP_REMOVED lines=20> */
[----:B------:R-:W-:Y:S01]  /*b670*/  F2FP.F16.F32.PACK_AB R155, R31, R155 ;  /* 0x0000009b1f9b723e */ /* 0x000fe200000000ff */
[----:B------:R-:W-:Y:S06]  /*b680*/  @P2 BRA `(.L_x_6637) ;  /* 0xffffffd8000c2947 */ /* 0x000fec000383ffff */
.L_x_6628:
        /* <DEDUP_REMOVED lines=13> */
.L_x_6655:
        /* <DEDUP_REMOVED lines=9> */
.L_x_6640:
[----:B------:R-:W-:Y:S01]  /*b7f0*/  ULEA UR6, UR42, UR41, 0x3 ;  /* 0x000000292a067291 */ /* 0x000fe2000f8e183f */
[----:B------:R-:W-:-:S05]  /*b800*/  IMAD.U32 R5, RZ, RZ, UR43 ;  /* 0x0000002bff057e24 */ /* 0x000fca000f8e00ff */
[----:B------:R-:W-:-:S04]  /*b810*/  SHF.L.U32 R5, R5, 0x1f, RZ ;  /* 0x0000001f05057819 */ /* 0x000fc800000006ff */
[----:B------:R0:W1:Y:S01]  /*b820*/  SYNCS.PHASECHK.TRANS64.TRYWAIT P2, [UR6+0x28830], R5 ;  /* 0x02883005ff0075a7 */ /* 0x0000620008040146 */
[----:B------:R-:W-:Y:S05]  /*b830*/  @!P0 BRA `(.L_x_6641) ;  /* 0x0000000000048947 */ /* 0x000fea0003800000 */
[----:B------:R-:W-:Y:S01]  /*b840*/  BPT.TRAP 0x1 ;  /* 0x000000040000795c */ /* 0x000fe20000300000 */
.L_x_6641:
[----:B-1----:R-:W-:Y:S05]  /*b850*/  @P2 BRA `(.L_x_6639) ;  /* 0x0000000000082947 */ /* 0x002fea0003800000 */
[----:B------:R-:W1:Y:S02]  /*b860*/  SYNCS.PHASECHK.TRANS64.TRYWAIT P2, [UR6+0x28830], R5 ;  /* 0x02883005ff0075a7 */ /* 0x000e640008040146 */
[----:B-1----:R-:W-:Y:S05]  /*b870*/  @!P2 BRA `(.L_x_6642) ;  /* 0x000000b000e0a947 */ /* 0x002fea0003800000 */
.L_x_6639:
        /* <DEDUP_REMOVED lines=47> */
.L_x_6644:
[----:B------:R-:W-:Y:S01]  /*bb70*/  ULEA UR6, UR53, UR41, 0x3 ;  /* 0x0000002935067291 */ /* 0x000fe2000f8e183f */
[----:B------:R-:W-:-:S05]  /*bb80*/  IMAD.U32 R5, RZ, RZ, UR54 ;  /* 0x00000036ff057e24 */ /* 0x000fca000f8e00ff */
[----:B------:R-:W-:-:S04]  /*bb90*/  SHF.L.U32 R5, R5, 0x1f, RZ ;  /* 0x0000001f05057819 */ /* 0x000fc800000006ff */
[----:B------:R0:W1:Y:S01]  /*bba0*/  SYNCS.PHASECHK.TRANS64.TRYWAIT P2, [UR6+0x28850], R5 ;  /* 0x02885005ff0075a7 */ /* 0x0000620008040146 */
[----:B------:R-:W-:Y:S05]  /*bbb0*/  @!P0 BRA `(.L_x_6645) ;  /* 0x0000000000048947 */ /* 0x000fea0003800000 */
[----:B------:R-:W-:Y:S01]  /*bbc0*/  BPT.TRAP 0x1 ;  /* 0x000000040000795c */ /* 0x000fe20000300000 */
.L_x_6645:
[----:B-1----:R-:W-:Y:S05]  /*bbd0*/  @P2 BRA `(.L_x_6643) ;  /* 0x0000000000082947 */ /* 0x002fea0003800000 */
[----:B------:R-:W1:Y:S02]  /*bbe0*/  SYNCS.PHASECHK.TRANS64.TRYWAIT P2, [UR6+0x28850], R5 ;  /* 0x02885005ff0075a7 */ /* 0x000e640008040146 */
[----:B-1----:R-:W-:Y:S05]  /*bbf0*/  @!P2 BRA `(.L_x_6646) ;  /* 0x000000b00018a947 */ /* 0x002fea0003800000 */
.L_x_6643:
        /* <DEDUP_REMOVED lines=18> */
[----:B01----:R-:W-:Y:S01]  /*bd20*/  FMUL.FTZ R5, R24, UR52 ;  /* 0x0000003418057c20 */ /* 0x003fe20008410000 */
        /* <DEDUP_REMOVED lines=92> */
[----:B------:R-:W-:Y:S01]  /*c2f0*/  WARPGROUP.ARRIVE ;  /* 0x00000000000079c5 */ /* 0x000fe20000000000 */
[----:B------:R-:W-:Y:S01]  /*c300*/  FMUL.FTZ R168, R48, UR52 ;  /* 0x0000003430a87c20 */ /* 0x000fe20008410000 */
[----:B------:R-:W-:-:S05]  /*c310*/  FMUL.FTZ R48, R83, UR52 ;  /* 0x0000003453307c20 */ /* 0x000fca0008410000 */
[----:B------:R-:W-:Y:S01]  /*c320*/  HGMMA.64x128x16.F32 R88, R164, gdesc[UR4].tnspB, R88, gsb0 ;  /* 0x41e00004a4587df0 */ /* 0x000fe20008000858 */
        /* <DEDUP_REMOVED lines=16> */
[----:B------:R-:W-:Y:S01]  /*c430*/  IADD3 R58, -R184, 0xb, RZ ;  /* 0x0000000bb83a7810 */ /* 0x000fe20007ffe1ff */
[----:B------:R-:W-:Y:S01]  /*c440*/  FMUL.FTZ R166, R44, UR52 ;  /* 0x000000342ca67c20 */ /* 0x000fe20008410000 */
[----:B------:R-:W-:-:S02]  /*c450*/  @!P1 VIADD R54, R54, 0x28840 ;  /* 0x0002884036369836 */ /* 0x000fc40000000000 */
[----:B------:R-:W-:Y:S01]  /*c460*/  FMUL.FTZ R167, R45, UR52 ;  /* 0x000000342da77c20 */ /* 0x000fe20008410000 */
[----:B------:R-:W-:Y:S01]  /*c470*/  FMUL.FTZ R44, R75, UR52 ;  /* 0x000000344b2c7c20 */ /* 0x000fe20008410000 */
[----:B------:R-:W-:Y:S01]  /*c480*/  FMUL.FTZ R45, R79, UR52 ;  /* 0x000000344f2d7c20 */ /* 0x000fe20008410000 */
[----:B------:R-:W0:Y:S01]  /*c490*/  MUFU.TANH R164, R164 ;  /* 0x000000a400a47308 */ /* 0x000e220000002400 */
[----:B------:R-:W-:-:S07]  /*c4a0*/  @!P1 PRMT R54, RZ, 0x654, R54 ;  /* 0x00000654ff369816 */ /* 0x000fce0000000036 */
        /* <DEDUP_REMOVED lines=64> */
.L_x_6649:
[----:B------:R-:W-:-:S05]  /*c8b0*/  IMAD.U32 R153, RZ, RZ, UR50 ;  /* 0x00000032ff997e24 */ /* 0x000fca000f8e00ff */
[----:B------:R-:W-:-:S13]  /*c8c0*/  ISETP.NE.AND P2, PT, R153, 0x1, PT ;  /* 0x000000019900780c */ /* 0x000fda0003f45270 */
[----:B0-----:R-:W0:Y:S02]  /*c8d0*/  @P2 LDC.64 R58, c[0x0][0x9e8] ;  /* 0x00027a00ff3a2b82 */ /* 0x001e240000000a00 */
[----:B0-----:R-:W-:-:S04]  /*c8e0*/  @P2 IMAD.HI.U32 R66, R11, R58, RZ ;  /* 0x0000003a0b422227 */ /* 0x001fc800078e00ff */
[----:B------:R-:W-:Y:S01]  /*c8f0*/  IMAD.MOV.U32 R58, RZ, RZ, R11 ;  /* 0x000000ffff3a7224 */ /* 0x000fe200078e000b */
[----:B------:R-:W-:-:S07]  /*c900*/  @P2 SHF.R.U32.HI R58, RZ, R59, R66 ;  /* 0x0000003bff3a2219 */ /* 0x000fce0000011642 */
.L_x_6650:
[----:B------:R-:W-:Y:S05]  /*c910*/  BSYNC B0 ;  /* 0x0000000000007941 */ /* 0x000fea0003800000 */
.L_x_6648:
[----:B------:R-:W-:-:S04]  /*c920*/  IMAD R59, R58, R153, -R158 ;  /* 0x000000993a3b7224 */ /* 0x000fc800078e0a9e */
[----:B------:R-:W-:-:S05]  /*c930*/  IMAD R58, R16, -0x2, R59 ;  /* 0xfffffffe103a7824 */ /* 0x000fca00078e023b */
[----:B------:R-:W-:Y:S02]  /*c940*/  VIADDMNMX R65, R58, R153, R65, PT ;  /* 0x000000993a417246 */ /* 0x000fe40003800141 */
[----:B------:R-:W-:-:S07]  /*c950*/  VIMNMX R67, R67, R58, !PT ;  /* 0x0000003a43437248 */ /* 0x000fce0007fe0100 */
.L_x_6647:
[----:B------:R-:W-:-:S04]  /*c960*/  ISETP.GT.AND P2, PT, R4, -0x1, PT ;  /* 0xffffffff0400780c */ /* 0x000fc80003f44270 */
[C---:B------:R-:W-:Y:S02]  /*c970*/  ISETP.GT.AND P4, PT, R67.reuse, RZ, P2 ;  /* 0x000000ff4300720c */ /* 0x040fe40001784270 */
[----:B------:R-:W-:Y:S02]  /*c980*/  ISETP.GT.AND P5, PT, R67, 0x1, P2 ;  /* 0x000000014300780c */ /* 0x000fe400017a4270 */
[C---:B------:R-:W-:Y:S02]  /*c990*/  ISETP.LT.OR P4, PT, R65.reuse, 0x1, P4 ;  /* 0x000000014100780c */ /* 0x040fe40002781670 */
[----:B------:R-:W-:Y:S02]  /*c9a0*/  ISETP.LT.OR P5, PT, R65, 0x2, P5 ;  /* 0x000000024100780c */ /* 0x000fe40002fa1670 */
[----:B0-----:R-:W-:Y:S02]  /*c9b0*/  FSEL R180, R5, -INF , !P4 ;  /* 0xff80000005b47808 */ /* 0x001fe40006000000 */
        /* <DEDUP_REMOVED lines=105> */
.L_x_6653:
[----:B------:R-:W-:Y:S02]  /*d050*/  IMAD.U32 R7, RZ, RZ, UR50 ;  /* 0x00000032ff077e24 */ /* 0x000fe4000f8e00ff */
[----:B------:R-:W-:-:S03]  /*d060*/  IMAD.MOV.U32 R5, RZ, RZ, R13 ;  /* 0x000000ffff057224 */ /* 0x000fc600078e000d */
[----:B------:R-:W-:-:S13]  /*d070*/  ISETP.NE.AND P3, PT, R7, 0x1, PT ;  /* 0x000000010700780c */ /* 0x000fda0003f65270 */
[----:B------:R-:W0:Y:S02]  /*d080*/  @P3 LDC.64 R30, c[0x0][0x9e8] ;  /* 0x00027a00ff1e3b82 */ /* 0x000e240000000a00 */
[----:B0-----:R-:W-:-:S05]  /*d090*/  @P3 IMAD.HI.U32 R30, R13, R30, RZ ;  /* 0x0000001e0d1e3227 */ /* 0x001fca00078e00ff */
[----:B------:R-:W-:-:S07]  /*d0a0*/  @P3 SHF.R.U32.HI R5, RZ, R31, R30 ;  /* 0x0000001fff053219 */ /* 0x000fce000001161e */
.L_x_6654:
[----:B------:R-:W-:Y:S05]  /*d0b0*/  BSYNC B0 ;  /* 0x0000000000007941 */ /* 0x000fea0003800000 */
.L_x_6652:
[----:B------:R-:W-:-:S04]  /*d0c0*/  IMAD R5, R5, R7, -R158 ;  /* 0x0000000705057224 */ /* 0x000fc800078e0a9e */
[----:B------:R-:W-:-:S05]  /*d0d0*/  IMAD R30, R16, -0x2, R5 ;  /* 0xfffffffe101e7824 */ /* 0x000fca00078e0205 */
[----:B------:R-:W-:Y:S02]  /*d0e0*/  VIADDMNMX R49, R30, R7, R49, PT ;  /* 0x000000071e317246 */ /* 0x000fe40003800131 */
[----:B------:R-:W-:-:S07]  /*d0f0*/  VIMNMX R51, R51, R30, !PT ;  /* 0x0000001e33337248 */ /* 0x000fce0007fe0100 */
.L_x_6651:
[----:B------:R-:W-:Y:S01]  /*d100*/  FMNMX.FTZ R5, R180, R8, !PT ;  /* 0x00000008b4057209 */ /* 0x000fe20007810000 */
[----:B------:R-:W0:Y:S01]  /*d110*/  LDC R7, c[0x0][0x988] ;  /* 0x00026200ff077b82 */ /* 0x000e220000000800 */
        /* <DEDUP_REMOVED lines=67> */
[----:B------:R-:W-:Y:S01]  /*d550*/  ISETP.GT.AND P4, PT, R51, RZ, P2 ;  /* 0x000000ff3300720c */ /* 0x000fe20001784270 */
[----:B0-----:R-:W-:Y:S01]  /*d560*/  FMUL.FTZ R31, R5, R7 ;  /* 0x00000007051f7220 */ /* 0x001fe20000410000 */
[----:B------:R-:W-:Y:S02]  /*d570*/  FSEL R158, R12, -INF , !P5 ;  /* 0xff8000000c9e7808 */ /* 0x000fe40006800000 */
[----:B------:R-:W-:-:S02]  /*d580*/  ISETP.LT.OR P4, PT, R49, 0x1, P4 ;  /* 0x000000013100780c */ /* 0x000fc40002781670 */
[----:B------:R-:W-:Y:S02]  /*d590*/  ISETP.GT.AND P5, PT, R51, 0x10, P2 ;  /* 0x000000103300780c */ /* 0x000fe400017a4270 */
[----:B------:R-:W-:Y:S02]  /*d5a0*/  FSEL R33, R6, -INF , !P4 ;  /* 0xff80000006217808 */ /* 0x000fe40006000000 */
[----:B------:R-:W-:Y:S02]  /*d5b0*/  ISETP.LT.OR P5, PT, R49, 0x11, P5 ;  /* 0x000000113100780c */ /* 0x000fe40002fa1670 */
[----:B------:R-:W-:Y:S02]  /*d5c0*/  FMNMX.FTZ R27, R33, R10, !PT ;  /* 0x0000000a211b7209 */ /* 0x000fe40007810000 */
[----:B------:R-:W-:Y:S02]  /*d5d0*/  ISETP.GT.AND P4, PT, R51, 0x30, P2 ;  /* 0x000000303300780c */ /* 0x000fe40001784270 */
[----:B------:R-:W-:-:S02]  /*d5e0*/  FMNMX.FTZ R27, R158, R27, !PT ;  /* 0x0000001b9e1b7209 */ /* 0x000fc40007810000 */
[----:B------:R-:W-:Y:S02]  /*d5f0*/  FSEL R12, R21, -INF , !P5 ;  /* 0xff800000150c7808 */ /* 0x000fe40006800000 */
[----:B------:R-:W-:Y:S02]  /*d600*/  FMNMX.FTZ R27, R30, R27, !PT ;  /* 0x0000001b1e1b7209 */ /* 0x000fe40007810000 */
[----:B------:R-:W-:Y:S02]  /*d610*/  ISETP.LT.OR P4, PT, R49, 0x31, P4 ;  /* 0x000000313100780c */ /* 0x000fe40002781670 */
[----:B------:R-:W-:Y:S02]  /*d620*/  FMNMX.FTZ R27, R14, R27, !PT ;  /* 0x0000001b0e1b7209 */ /* 0x000fe40007810000 */
[----:B------:R-:W-:Y:S02]  /*d630*/  FSETP.NEU.FTZ.AND P5, PT, R5, -INF , PT ;  /* 0xff8000000500780b */ /* 0x000fe40003fbd000 */
[----:B------:R-:W-:-:S02]  /*d640*/  FMNMX.FTZ R27, R12, R27, !PT ;  /* 0x0000001b0c1b7209 */ /* 0x000fc40007810000 */
[----:B------:R-:W-:Y:S02]  /*d650*/  FSEL R32, R32, -INF , !P4 ;  /* 0xff80000020207808 */ /* 0x000fe40006000000 */
[----:B------:R-:W-:Y:S02]  /*d660*/  ISETP.GT.AND P4, PT, R51, 0x38, P2 ;  /* 0x000000383300780c */ /* 0x000fe40001784270 */
[----:B------:R-:W-:Y:S02]  /*d670*/  FMNMX.FTZ R27, R20, R27, !PT ;  /* 0x0000001b141b7209 */ /* 0x000fe40007810000 */
[----:B------:R-:W-:Y:S02]  /*d680*/  FSEL R31, R31, RZ, P5 ;  /* 0x000000ff1f1f7208 */ /* 0x000fe40002800000 */
[----:B------:R-:W-:Y:S02]  /*d690*/  ISETP.LT.OR P4, PT, R49, 0x39, P4 ;  /* 0x000000393100780c */ /* 0x000fe40002781670 */
        /* <DEDUP_REMOVED lines=9> */
[----:B------:R0:W-:Y:S01]  /*d730*/  MUFU.EX2 R25, R6 ;  /* 0x0000000600197308 */ /* 0x0001e20000000800 */
[----:B------:R-:W-:Y:S01]  /*d740*/  ISETP.GT.AND P3, PT, R51, 0x39, P2 ;  /* 0x000000393300780c */ /* 0x000fe20001764270 */
[--C-:B------:R-:W-:Y:S01]  /*d750*/  FFMA.FTZ R84, R84, R7, -R31.reuse ;  /* 0x0000000754547223 */ /* 0x100fe2000001081f */
[----:B------:R-:W-:Y:S01]  /*d760*/  FMNMX.FTZ R29, R26, R29, !PT ;  /* 0x0000001d1a1d7209 */ /* 0x000fe20007810000 */
[-CC-:B------:R-:W-:Y:S01]  /*d770*/  FFMA.FTZ R59, R56, R7.reuse, -R31.reuse ;  /* 0x00000007383b7223 */ /* 0x180fe2000001081f */
[----:B------:R-:W-:Y:S01]  /*d780*/  ISETP.LT.OR P3, PT, R49, 0x3a, P3 ;  /* 0x0000003a3100780c */ /* 0x000fe20001f61670 */
[--C-:B------:R-:W-:Y:S01]  /*d790*/  FFMA.FTZ R180, R180, R7, -R31.reuse ;  /* 0x00000007b4b47223 */ /* 0x100fe2000001081f */
[----:B------:R-:W-:Y:S01]  /*d7a0*/  FMNMX.FTZ R29, R34, R29, !PT ;  /* 0x0000001d221d7209 */ /* 0x000fe20007810000 */
[-CC-:B------:R-:W-:Y:S01]  /*d7b0*/  FFMA.FTZ R182, R182, R7.reuse, -R31.reuse ;  /* 0x00000007b6b67223 */ /* 0x180fe2000001081f */
[----:B------:R-:W-:Y:S01]  /*d7c0*/  FSEL R186, R35, -INF , !P3 ;  /* 0xff80000023ba7808 */ /* 0x000fe20005800000 */
[-CC-:B0-----:R-:W-:Y:S01]  /*d7d0*/  FFMA.FTZ R6, R172, R7.reuse, -R31.reuse ;  /* 0x00000007ac067223 */ /* 0x181fe2000001081f */
[C---:B------:R-:W-:Y:S01]  /*d7e0*/  ISETP.GT.AND P3, PT, R51.reuse, 0x41, P2 ;  /* 0x000000413300780c */ /* 0x040fe20001764270 */
[--C-:B------:R-:W-:Y:S01]  /*d7f0*/  FFMA.FTZ R172, R170, R7, -R31.reuse ;  /* 0x00000007aaac7223 */ /* 0x100fe2000001081f */
[----:B------:R-:W-:Y:S01]  /*d800*/  FMNMX.FTZ R35, R24, R29, !PT ;  /* 0x0000001d18237209 */ /* 0x000fe20007810000 */
[----:B------:R0:W-:Y:S01]  /*d810*/  MUFU.EX2 R27, R6 ;  /* 0x00000006001b7308 */ /* 0x0001e20000000800 */
[----:B------:R-:W-:Y:S01]  /*d820*/  ISETP.GT.AND P4, PT, R51, 0x40, P2 ;  /* 0x000000403300780c */ /* 0x000fe20001784270 */
[-CC-:B------:R-:W-:Y:S01]  /*d830*/  FFMA.FTZ R176, R176, R7.reuse, -R31.reuse ;  /* 0x00000007b0b07223 */ /* 0x180fe2000001081f */
[C---:B------:R-:W-:Y:S01]  /*d840*/  ISETP.LT.OR P3, PT, R49.reuse, 0x42, P3 ;  /* 0x000000423100780c */ /* 0x040fe20001f61670 */
[--C-:B------:R-:W-:Y:S01]  /*d850*/  FFMA.FTZ R178, R178, R7, -R31.reuse ;  /* 0x00000007b2b27223 */ /* 0x100fe2000001081f */
[----:B------:R-:W-:Y:S01]  /*d860*/  FMNMX.FTZ R35, R32, R35, !PT ;  /* 0x0000002320237209 */ /* 0x000fe20007810000 */
[-CC-:B------:R-:W-:Y:S01]  /*d870*/  FFMA.FTZ R168, R168, R7.reuse, -R31.reuse ;  /* 0x00000007a8a87223 */ /* 0x180fe2000001081f */
[----:B------:R-:W-:Y:S01]  /*d880*/  ISETP.LT.OR P4, PT, R49, 0x41, P4 ;  /* 0x000000413100780c */ /* 0x000fe20002781670 */
[-CC-:B------:R-:W-:Y:S01]  /*d890*/  FFMA.FTZ R66, R66, R7.reuse, -R31.reuse ;  /* 0x0000000742427223 */ /* 0x180fe2000001081f */
[----:B------:R-:W-:Y:S01]  /*d8a0*/  FSEL R170, R37, -INF , !P3 ;  /* 0xff80000025aa7808 */ /* 0x000fe20005800000 */
[--C-:B0-----:R-:W-:Y:S01]  /*d8b0*/  FFMA.FTZ R6, R160, R7, -R31.reuse ;  /* 0x00000007a0067223 */ /* 0x101fe2000001081f */
[----:B------:R-:W-:Y:S01]  /*d8c0*/  FMNMX.FTZ R37, R174, R35, !PT ;  /* 0x00000023ae257209 */ /* 0x000fe20007810000 */
[----:B------:R-:W-:Y:S01]  /*d8d0*/  FFMA.FTZ R62, R62, R7, -R31 ;  /* 0x000000073e3e7223 */ /* 0x000fe2000001081f */
[----:B------:R-:W-:Y:S01]  /*d8e0*/  FSEL R38, R38, -INF , !P4 ;  /* 0xff80000026267808 */ /* 0x000fe20006000000 */
[----:B------:R-:W-:Y:S01]  /*d8f0*/  MUFU.EX2 R35, R166 ;  /* 0x000000a600237308 */ /* 0x000fe20000000800 */
[----:B------:R-:W-:-:S02]  /*d900*/  ISETP.GT.AND P4, PT, R51, 0x48, P2 ;  /* 0x000000483300780c */ /* 0x000fc40001784270 */
[----:B------:R-:W-:Y:S02]  /*d910*/  FMNMX.FTZ R37, R184, R37, !PT ;  /* 0x00000025b8257209 */ /* 0x000fe40007810000 */
[----:B------:R-:W-:Y:S02]  /*d920*/  ISETP.GT.AND P3, PT, R51, 0x49, P2 ;  /* 0x000000493300780c */ /* 0x000fe40001764270 */
[C---:B------:R-:W-:Y:S01]  /*d930*/  ISETP.LT.OR P4, PT, R49.reuse, 0x49, P4 ;  /* 0x000000493100780c */ /* 0x040fe20002781670 */
[----:B------:R0:W-:Y:S01]  /*d940*/  MUFU.EX2 R29, R6 ;  /* 0x00000006001d7308 */ /* 0x0001e20000000800 */
[----:B------:R-:W-:Y:S02]  /*d950*/  FMNMX.FTZ R37, R186, R37, !PT ;  /* 0x00000025ba257209 */ /* 0x000fe40007810000 */
[----:B------:R-:W-:Y:S02]  /*d960*/  ISETP.LT.OR P3, PT, R49, 0x4a, P3 ;  /* 0x0000004a3100780c */ /* 0x000fe40001f61670 */
[----:B------:R-:W-:-:S02]  /*d970*/  FSEL R194, R39, -INF , !P4 ;  /* 0xff80000027c27808 */ /* 0x000fc40006000000 */
[C---:B------:R-:W-:Y:S01]  /*d980*/  ISETP.GT.AND P4, PT, R51.reuse, 0x50, P2 ;  /* 0x000000503300780c */ /* 0x040fe20001784270 */
[----:B------:R-:W-:Y:S01]  /*d990*/  MUFU.EX2 R180, R180 ;  /* 0x000000b400b47308 */ /* 0x000fe20000000800 */
[----:B------:R-:W-:Y:S01]  /*d9a0*/  FMNMX.FTZ R37, R38, R37, !PT ;  /* 0x0000002526257209 */ /* 0x000fe20007810000 */
[-CC-:B0-----:R-:W-:Y:S01]  /*d9b0*/  FFMA.FTZ R6, R154, R7.reuse, -R31.reuse ;  /* 0x000000079a067223 */ /* 0x181fe2000001081f */
[----:B------:R-:W-:Y:S01]  /*d9c0*/  FSEL R160, R36, -INF , !P3 ;  /* 0xff80000024a07808 */ /* 0x000fe20005800000 */
[----:B------:R-:W-:Y:S01]  /*d9d0*/  FFMA.FTZ R36, R156, R7, -R31 ;  /* 0x000000079c247223 */ /* 0x000fe2000001081f */
[----:B------:R-:W-:Y:S02]  /*d9e0*/  ISETP.GT.AND P3, PT, R51, 0x51, P2 ;  /* 0x000000513300780c */ /* 0x000fe40001764270 */
[----:B------:R-:W-:Y:S01]  /*d9f0*/  ISETP.LT.OR P4, PT, R49, 0x51, P4 ;  /* 0x000000513100780c */ /* 0x000fe20002781670 */
[----:B------:R-:W-:Y:S01]  /*da00*/  MUFU.EX2 R15, R15 ;  /* 0x0000000f000f7308 */ /* 0x000fe20000000800 */
[----:B------:R-:W-:-:S02]  /*da10*/  FMNMX.FTZ R37, R170, R37, !PT ;  /* 0x00000025aa257209 */ /* 0x000fc40007810000 */
[----:B------:R-:W-:Y:S02]  /*da20*/  ISETP.LT.OR P3, PT, R49, 0x52, P3 ;  /* 0x000000523100780c */ /* 0x000fe40001f61670 */
[----:B------:R-:W-:Y:S02]  /*da30*/  FSEL R42, R42, -INF , !P4 ;  /* 0xff8000002a2a7808 */ /* 0x000fe40006000000 */
[C---:B------:R-:W-:Y:S01]  /*da40*/  ISETP.GT.AND P4, PT, R51.reuse, 0x58, P2 ;  /* 0x000000583300780c */ /* 0x040fe20001784270 */
[----:B------:R-:W-:Y:S01]  /*da50*/  MUFU.EX2 R182, R182 ;  /* 0x000000b600b67308 */ /* 0x000fe20000000800 */
[----:B------:R-:W-:Y:S02]  /*da60*/  FMNMX.FTZ R37, R194, R37, !PT ;  /* 0x00000025c2257209 */ /* 0x000fe40007810000 */
[----:B------:R-:W-:Y:S02]  /*da70*/  FSEL R40, R40, -INF , !P3 ;  /* 0xff80000028287808 */ /* 0x000fe40005800000 */
[----:B------:R-:W-:-:S02]  /*da80*/  ISETP.GT.AND P3, PT, R51, 0x59, P2 ;  /* 0x000000593300780c */ /* 0x000fc40001764270 */
[C---:B------:R-:W-:Y:S01]  /*da90*/  ISETP.LT.OR P4, PT, R49.reuse, 0x59, P4 ;  /* 0x000000593100780c */ /* 0x040fe20002781670 */
[----:B------:R-:W-:Y:S01]  /*daa0*/  MUFU.EX2 R21, R21 ;  /* 0x0000001500157308 */ /* 0x000fe20000000800 */
[----:B------:R-:W-:Y:S02]  /*dab0*/  FMNMX.FTZ R39, R160, R37, !PT ;  /* 0x00000025a0277209 */ /* 0x000fe40007810000 */
[----:B------:R-:W-:Y:S02]  /*dac0*/  ISETP.LT.OR P3, PT, R49, 0x5a, P3 ;  /* 0x0000005a3100780c */ /* 0x000fe40001f61670 */
[----:B------:R-:W-:Y:S01]  /*dad0*/  FSEL R156, R43, -INF , !P4 ;  /* 0xff8000002b9c7808 */ /* 0x000fe20006000000 */
[----:B------:R-:W-:Y:S01]  /*dae0*/  FFMA.FTZ R43, R152, R7, -R31 ;  /* 0x00000007982b7223 */ /* 0x000fe2000001081f */
[----:B------:R-:W-:Y:S01]  /*daf0*/  FMNMX.FTZ R39, R42, R39, !PT ;  /* 0x000000272a277209 */ /* 0x000fe20007810000 */
[----:B------:R-:W-:Y:S01]  /*db00*/  MUFU.EX2 R37, R6 ;  /* 0x0000000600257308 */ /* 0x000fe20000000800 */
[----:B------:R-:W-:-:S02]  /*db10*/  ISETP.GT.AND P4, PT, R51, 0x60, P2 ;  /* 0x000000603300780c */ /* 0x000fc40001784270 */
[----:B------:R-:W-:Y:S02]  /*db20*/  FSEL R166, R41, -INF , !P3 ;  /* 0xff80000029a67808 */ /* 0x000fe40005800000 */
[----:B------:R-:W-:Y:S02]  /*db30*/  FMNMX.FTZ R41, R40, R39, !PT ;  /* 0x0000002728297209 */ /* 0x000fe40007810000 */
[----:B------:R-:W-:Y:S01]  /*db40*/  ISETP.LT.OR P4, PT, R49, 0x61, P4 ;  /* 0x000000613100780c */ /* 0x000fe20002781670 */
[----:B------:R0:W-:Y:S01]  /*db50*/  MUFU.EX2 R39, R43 ;  /* 0x0000002b00277308 */ /* 0x0001e20000000800 */
[----:B------:R-:W-:Y:S02]  /*db60*/  ISETP.GT.AND P3, PT, R51, 0x61, P2 ;  /* 0x000000613300780c */ /* 0x000fe40001764270 */
[----:B------:R-:W-:Y:S02]  /*db70*/  FMNMX.FTZ R41, R156, R41, !PT ;  /* 0x000000299c297209 */ /* 0x000fe40007810000 */
[----:B------:R-:W-:-:S02]  /*db80*/  FSEL R46, R46, -INF , !P4 ;  /* 0xff8000002e2e7808 */ /* 0x000fc40006000000 */
[----:B------:R-:W-:Y:S01]  /*db90*/  ISETP.GT.AND P4, PT, R51, 0x68, P2 ;  /* 0x000000683300780c */ /* 0x000fe20001784270 */
[----:B------:R-:W-:Y:S01]  /*dba0*/  MUFU.EX2 R176, R176 ;  /* 0x000000b000b07308 */ /* 0x000fe20000000800 */
[C---:B------:R-:W-:Y:S02]  /*dbb0*/  ISETP.LT.OR P3, PT, R49.reuse, 0x62, P3 ;  /* 0x000000623100780c */ /* 0x040fe40001f61670 */
[----:B------:R-:W-:Y:S02]  /*dbc0*/  FMNMX.FTZ R41, R166, R41, !PT ;  /* 0x00000029a6297209 */ /* 0x000fe40007810000 */
[----:B------:R-:W-:Y:S02]  /*dbd0*/  ISETP.LT.OR P4, PT, R49, 0x69, P4 ;  /* 0x000000693100780c */ /* 0x000fe40002781670 */
[----:B------:R-:W-:Y:S01]  /*dbe0*/  FSEL R152, R44, -INF , !P3 ;  /* 0xff8000002c987808 */ /* 0x000fe20005800000 */
[----:B------:R-:W-:Y:S01]  /*dbf0*/  FFMA.FTZ R44, R86, R7, -R31 ;  /* 0x00000007562c7223 */ /* 0x000fe2000001081f */
[----:B------:R-:W-:Y:S01]  /*dc00*/  ISETP.GT.AND P3, PT, R51, 0x69, P2 ;  /* 0x000000693300780c */ /* 0x000fe20001764270 */
[----:B------:R-:W-:Y:S01]  /*dc10*/  MUFU.EX2 R178, R178 ;  /* 0x000000b200b27308 */ /* 0x000fe20000000800 */
[----:B------:R-:W-:-:S02]  /*dc20*/  FMNMX.FTZ R41, R46, R41, !PT ;  /* 0x000000292e297209 */ /* 0x000fc40007810000 */
[----:B------:R-:W-:Y:S01]  /*dc30*/  FSEL R154, R47, -INF , !P4 ;  /* 0xff8000002f9a7808 */ /* 0x000fe20006000000 */
[----:B------:R-:W-:Y:S01]  /*dc40*/  FFMA.FTZ R47, R82, R7, -R31 ;  /* 0x00000007522f7223 */ /* 0x000fe2000001081f */
[----:B------:R-:W-:Y:S02]  /*dc50*/  ISETP.GT.AND P4, PT, R51, 0x70, P2 ;  /* 0x000000703300780c */ /* 0x000fe40001784270 */
[C---:B------:R-:W-:Y:S01]  /*dc60*/  ISETP.LT.OR P3, PT, R49.reuse, 0x6a, P3 ;  /* 0x0000006a3100780c */ /* 0x040fe20001f61670 */
[----:B------:R-:W-:Y:S01]  /*dc70*/  MUFU.EX2 R172, R172 ;  /* 0x000000ac00ac7308 */ /* 0x000fe20000000800 */
[----:B0-----:R-:W-:Y:S02]  /*dc80*/  FMNMX.FTZ R43, R152, R41, !PT ;  /* 0x00000029982b7209 */ /* 0x001fe40007810000 */
[----:B------:R-:W-:Y:S02]  /*dc90*/  ISETP.LT.OR P4, PT, R49, 0x71, P4 ;  /* 0x000000713100780c */ /* 0x000fe40002781670 */
[----:B------:R-:W-:-:S02]  /*dca0*/  FSEL R86, R45, -INF , !P3 ;  /* 0xff8000002d567808 */ /* 0x000fc40005800000 */
[C---:B------:R-:W-:Y:S01]  /*dcb0*/  ISETP.GT.AND P3, PT, R51.reuse, 0x71, P2 ;  /* 0x000000713300780c */ /* 0x040fe20001764270 */
[----:B------:R0:W-:Y:S01]  /*dcc0*/  MUFU.EX2 R41, R84 ;  /* 0x0000005400297308 */ /* 0x0001e20000000800 */
[----:B------:R-:W-:Y:S02]  /*dcd0*/  FMNMX.FTZ R43, R154, R43, !PT ;  /* 0x0000002b9a2b7209 */ /* 0x000fe40007810000 */
[----:B------:R-:W-:Y:S02]  /*dce0*/  FSEL R50, R50, -INF , !P4 ;  /* 0xff80000032327808 */ /* 0x000fe40006000000 */
[----:B------:R-:W-:Y:S02]  /*dcf0*/  ISETP.GT.AND P4, PT, R51, 0x78, P2 ;  /* 0x000000783300780c */ /* 0x000fe40001784270 */
[----:B------:R-:W-:Y:S01]  /*dd00*/  ISETP.LT.OR P3, PT, R49, 0x72, P3 ;  /* 0x000000723100780c */ /* 0x000fe20001f61670 */
[----:B------:R-:W-:Y:S01]  /*dd10*/  MUFU.EX2 R36, R36 ;  /* 0x0000002400247308 */ /* 0x000fe20000000800 */
[----:B------:R-:W-:-:S02]  /*dd20*/  FMNMX.FTZ R43, R86, R43, !PT ;  /* 0x0000002b562b7209 */ /* 0x000fc40007810000 */
[----:B------:R-:W-:Y:S02]  /*dd30*/  ISETP.GT.AND P2, PT, R51, 0x79, P2 ;  /* 0x000000793300780c */ /* 0x000fe40001744270 */
[C---:B------:R-:W-:Y:S02]  /*dd40*/  ISETP.LT.OR P4, PT, R49.reuse, 0x79, P4 ;  /* 0x000000793100780c */ /* 0x040fe40002781670 */
[----:B------:R-:W-:Y:S01]  /*dd50*/  FSEL R82, R48, -INF , !P3 ;  /* 0xff80000030527808 */ /* 0x000fe20005800000 */
[----:B------:R-:W-:Y:S01]  /*dd60*/  MUFU.EX2 R168, R168 ;  /* 0x000000a800a87308 */ /* 0x000fe20000000800 */
[----:B------:R-:W-:Y:S02]  /*dd70*/  FMNMX.FTZ R43, R50, R43, !PT ;  /* 0x0000002b322b7209 */ /* 0x000fe40007810000 */
[----:B------:R-:W-:Y:S01]  /*dd80*/  ISETP.LT.OR P2, PT, R49, 0x7a, P2 ;  /* 0x0000007a3100780c */ /* 0x000fe20001741670 */
[-CC-:B------:R-:W-:Y:S01]  /*dd90*/  FFMA.FTZ R49, R80, R7.reuse, -R31.reuse ;  /* 0x0000000750317223 */ /* 0x180fe2000001081f */
[----:B0-----:R-:W-:Y:S01]  /*dda0*/  FSEL R84, R53, -INF , !P4 ;  /* 0xff80000035547808 */ /* 0x001fe20006000000 */
[--C-:B------:R-:W-:Y:S01]  /*ddb0*/  FFMA.FTZ R53, R58, R7, -R31.reuse ;  /* 0x000000073a357223 */ /* 0x100fe2000001081f */
[----:B------:R-:W-:Y:S01]  /*ddc0*/  FMNMX.FTZ R45, R82, R43, !PT ;  /* 0x0000002b522d7209 */ /* 0x000fe20007810000 */
[----:B------:R0:W-:Y:S01]  /*ddd0*/  MUFU.EX2 R48, R47 ;  /* 0x0000002f00307308 */ /* 0x0001e20000000800 */
[----:B------:R-:W-:Y:S01]  /*dde0*/  FSEL R80, R54, -INF , !P2 ;  /* 0xff80000036507808 */ /* 0x000fe20005000000 */
[--C-:B------:R-:W-:Y:S01]  /*ddf0*/  FFMA.FTZ R54, R74, R7, -R31.reuse ;  /* 0x000000074a367223 */ /* 0x100fe2000001081f */
[----:B------:R-:W-:Y:S01]  /*de00*/  FMNMX.FTZ R45, R84, R45, !PT ;  /* 0x0000002d542d7209 */ /* 0x000fe20007810000 */
[----:B------:R-:W-:Y:S01]  /*de10*/  FFMA.FTZ R58, R60, R7, -R31 ;  /* 0x000000073c3a7223 */ /* 0x000fe2000001081f */
[----:B------:R-:W-:-:S02]  /*de20*/  FSEL R57, R5, RZ, P5 ;  /* 0x000000ff05397208 */ /* 0x000fc40002800000 */
[----:B------:R-:W-:Y:S01]  /*de30*/  FMNMX.FTZ R6, R80, R45, !PT ;  /* 0x0000002d50067209 */ /* 0x000fe20007810000 */
[----:B------:R1:W-:Y:S01]  /*de40*/  MUFU.EX2 R43, R49 ;  /* 0x00000031002b7308 */ /* 0x0003e20000000800 */
[-CC-:B------:R-:W-:Y:S01]  /*de50*/  FFMA.FTZ R45, R70, R7.reuse, -R31.reuse ;  /* 0x00000007462d7223 */ /* 0x180fe2000001081f */
[----:B------:R-:W-:Y:S01]  /*de60*/  FADD.FTZ R56, -R57, R8 ;  /* 0x0000000839387221 */ /* 0x000fe20000010100 */
[-CC-:B0-----:R-:W-:Y:S01]  /*de70*/  FFMA.FTZ R47, R72, R7.reuse, -R31.reuse ;  /* 0x00000007482f7223 */ /* 0x181fe2000001081f */
[----:B------:R-:W0:Y:S01]  /*de80*/  SHFL.BFLY PT, R51, R6, 0x2, 0x1f ;  /* 0x0c401f0006337f89 */ /* 0x000e2200000e0000 */
[-CC-:B------:R-:W-:Y:S01]  /*de90*/  FFMA.FTZ R70, R78, R7.reuse, -R31.reuse ;  /* 0x000000074e467223 */ /* 0x180fe2000001081f */
[-CC-:B------:R-:W-:Y:S01]  /*dea0*/  FFMA.FTZ R72, R76, R7.reuse, -R31.reuse ;  /* 0x000000074c487223 */ /* 0x180fe2000001081f */
[-CC-:B------:R-:W-:Y:S01]  /*deb0*/  FFMA.FTZ R8, R52, R7.reuse, -R31.reuse ;  /* 0x0000000734087223 */ /* 0x180fe2000001081f */
[----:B------:R-:W-:Y:S01]  /*dec0*/  MUFU.EX2 R44, R44 ;  /* 0x0000002c002c7308 */ /* 0x000fe20000000800 */
[----:B-1----:R-:W-:-:S07]  /*ded0*/  FFMA.FTZ R49, R68, R7, -R31 ;  /* 0x0000000744317223 */ /* 0x002fce000001081f */
[----:B------:R-:W-:Y:S08]  /*dee0*/  MUFU.EX2 R54, R54 ;  /* 0x0000003600367308 */ /* 0x000ff00000000800 */
[----:B------:R-:W-:Y:S01]  /*def0*/  MUFU.EX2 R45, R45 ;  /* 0x0000002d002d7308 */ /* 0x000fe20000000800 */
[----:B0-----:R-:W-:Y:S01]  /*df00*/  FMNMX.FTZ R55, R6, R51, !PT ;  /* 0x0000003306377209 */ /* 0x001fe20007810000 */
[-C--:B------:R-:W-:Y:S01]  /*df10*/  FFMA.FTZ R51, R64, R7.reuse, -R31 ;  /* 0x0000000740337223 */ /* 0x080fe2000001081f */
[----:B------:R-:W-:-:S05]  /*df20*/  FMUL.FTZ R31, R56, R7 ;  /* 0x00000007381f7220 */ /* 0x000fca0000410000 */
[----:B------:R-:W-:Y:S01]  /*df30*/  MUFU.EX2 R70, R70 ;  /* 0x0000004600467308 */ /* 0x000fe20000000800 */
[----:B------:R-:W0:Y:S07]  /*df40*/  SHFL.BFLY PT, R6, R55, 0x1, 0x1f ;  /* 0x0c201f0037067f89 */ /* 0x000e2e00000e0000 */
[----:B------:R-:W1:Y:S08]  /*df50*/  MUFU.EX2 R31, R31 ;  /* 0x0000001f001f7308 */ /* 0x000e700000000800 */
[----:B------:R-:W-:Y:S08]  /*df60*/  MUFU.EX2 R47, R47 ;  /* 0x0000002f002f7308 */ /* 0x000ff00000000800 */
[----:B------:R-:W-:Y:S01]  /*df70*/  MUFU.EX2 R72, R72 ;  /* 0x0000004800487308 */ /* 0x000fe20000000800 */
[----:B0-----:R-:W-:Y:S01]  /*df80*/  FMNMX.FTZ R6, R55, R6, !PT ;  /* 0x0000000637067209 */ /* 0x001fe20007810000 */
[-C--:B-1----:R-:W-:Y:S01]  /*df90*/  FMUL.FTZ R88, R88, R31.reuse ;  /* 0x0000001f58587220 */ /* 0x082fe20000410000 */
[-C--:B------:R-:W-:Y:S01]  /*dfa0*/  FMUL.FTZ R89, R89, R31.reuse ;  /* 0x0000001f59597220 */ /* 0x080fe20000410000 */
[----:B------:R-:W-:Y:S01]  /*dfb0*/  FMUL.FTZ R92, R92, R31 ;  /* 0x0000001f5c5c7220 */ /* 0x000fe20000410000 */
[C---:B------:R-:W-:Y:S01]  /*dfc0*/  FSETP.NEU.FTZ.AND P2, PT, R6.reuse, -INF , PT ;  /* 0xff8000000600780b */ /* 0x040fe20003f5d000 */
[----:B------:R-:W-:Y:S01]  /*dfd0*/  FMUL.FTZ R52, R6, R7 ;  /* 0x0000000706347220 */ /* 0x000fe20000410000 */
[-C--:B------:R-:W-:Y:S01]  /*dfe0*/  FMUL.FTZ R93, R93, R31.reuse ;  /* 0x0000001f5d5d7220 */ /* 0x080fe20000410000 */
[----:B------:R0:W-:Y:S01]  /*dff0*/  MUFU.EX2 R55, R59 ;  /* 0x0000003b00377308 */ /* 0x0001e20000000800 */
        /* <DEDUP_REMOVED lines=9> */
[-CC-:B------:R-:W-:Y:S01]  /*e090*/  FFMA.FTZ R183, R30, R7.reuse, -R57.reuse ;  /* 0x000000071eb77223 */ /* 0x180fe20000010839 */
[-CC-:B------:R-:W-:Y:S01]  /*e0a0*/  FFMA.FTZ R181, R33, R7.reuse, -R57.reuse ;  /* 0x0000000721b57223 */ /* 0x180fe20000010839 */
[----:B------:R-:W-:Y:S01]  /*e0b0*/  FFMA.FTZ R175, R34, R7, -R57 ;  /* 0x0000000722af7223 */ /* 0x000fe20000010839 */
[----:B------:R-:W-:Y:S01]  /*e0c0*/  FADD.FTZ R3, R15, R28 ;  /* 0x0000001c0f037221 */ /* 0x000fe20000010000 */
[----:B------:R-:W-:-:S02]  /*e0d0*/  IMAD.U32 R34, RZ, RZ, UR53 ;  /* 0x00000035ff227e24 */ /* 0x000fc4000f8e00ff */
[-CC-:B------:R-:W-:Y:S01]  /*e0e0*/  FFMA.FTZ R169, R32, R7.reuse, -R57.reuse ;  /* 0x0000000720a97223 */ /* 0x180fe20000010839 */
[-C--:B------:R-:W-:Y:S01]  /*e0f0*/  FFMA.FTZ R52, R158, R7.reuse, -R57 ;  /* 0x000000079e347223 */ /* 0x080fe20000010839 */
[----:B------:R-:W-:Y:S01]  /*e100*/  FADD.FTZ R28, R182, R3 ;  /* 0x00000003b61c7221 */ /* 0x000fe20000010000 */
[----:B------:R-:W-:Y:S01]  /*e110*/  MUFU.EX2 R181, R181 ;  /* 0x000000b500b57308 */ /* 0x000fe20000000800 */
[----:B------:R-:W-:Y:S01]  /*e120*/  @!P1 LEA R34, R34, UR41, 0x3 ;  /* 0x0000002922229c11 */ /* 0x000fe2000f8e18ff */
[-CC-:B------:R-:W-:Y:S01]  /*e130*/  FFMA.FTZ R14, R14, R7.reuse, -R57.reuse ;  /* 0x000000070e0e7223 */ /* 0x180fe20000010839 */
[----:B------:R-:W-:Y:S01]  /*e140*/  FADD.FTZ R3, R21, R28 ;  /* 0x0000001c15037221 */ /* 0x000fe20000010000 */
[-CC-:B------:R-:W-:Y:S01]  /*e150*/  FFMA.FTZ R177, R12, R7.reuse, -R57.reuse ;  /* 0x000000070cb17223 */ /* 0x180fe20000010839 */
[-C--:B------:R-:W-:Y:S01]  /*e160*/  FFMA.FTZ R12, R20, R7.reuse, -R57 ;  /* 0x00000007140c7223 */ /* 0x080fe20000010839 */
[----:B------:R-:W-:Y:S02]  /*e170*/  @!P1 VIADD R34, R34, 0x28860 ;  /* 0x0002886022229836 */ /* 0x000fe40000000000 */
[----:B------:R-:W-:Y:S01]  /*e180*/  FADD.FTZ R28, R176, R3 ;  /* 0x00000003b01c7221 */ /* 0x000fe20000010000 */
[----:B------:R-:W-:Y:S01]  /*e190*/  MUFU.EX2 R52, R52 ;  /* 0x0000003400347308 */ /* 0x000fe20000000800 */
[-CC-:B------:R-:W-:Y:S01]  /*e1a0*/  FFMA.FTZ R20, R162, R7.reuse, -R57.reuse ;  /* 0x00000007a2147223 */ /* 0x180fe20000010839 */
[-CC-:B------:R-:W-:Y:S01]  /*e1b0*/  FFMA.FTZ R173, R164, R7.reuse, -R57.reuse ;  /* 0x00000007a4ad7223 */ /* 0x180fe20000010839 */
[----:B------:R-:W-:Y:S01]  /*e1c0*/  FADD.FTZ R3, R25, R28 ;  /* 0x0000001c19037221 */ /* 0x000fe20000010000 */
[----:B------:R-:W-:Y:S01]  /*e1d0*/  @!P1 PRMT R34, RZ, 0x654, R34 ;  /* 0x00000654ff229816 */ /* 0x000fe20000000022 */
[-C--:B------:R-:W-:Y:S01]  /*e1e0*/  FFMA.FTZ R26, R26, R7.reuse, -R57 ;  /* 0x000000071a1a7223 */ /* 0x080fe20000010839 */
[----:B------:R-:W-:Y:S01]  /*e1f0*/  F2FP.F16.F32.PACK_AB R180, R15, R180 ;  /* 0x000000b40fb4723e */ /* 0x000fe200000000ff */
[----:B------:R-:W-:Y:S01]  /*e200*/  FADD.FTZ R30, R178, R3 ;  /* 0x00000003b21e7221 */ /* 0x000fe20000010000 */
[----:B------:R1:W-:Y:S01]  /*e210*/  @!P1 SYNCS.ARRIVE.TRANS64.RED.A1T0 RZ, [R34+URZ], RZ ;  /* 0x000000ff22ff99a7 */ /* 0x0003e2000810043f */
[----:B------:R-:W-:Y:S01]  /*e220*/  MUFU.EX2 R183, R183 ;  /* 0x000000b700b77308 */ /* 0x000fe20000000800 */
[-CC-:B------:R-:W-:Y:S01]  /*e230*/  FFMA.FTZ R24, R24, R7.reuse, -R57.reuse ;  /* 0x0000000718187223 */ /* 0x180fe20000010839 */
        /* <DEDUP_REMOVED lines=22> */
[-CC-:B------:R-:W-:Y:S01]  /*e3a0*/  FFMA.FTZ R86, R86, R7.reuse, -R57.reuse ;  /* 0x0000000756567223 */ /* 0x180fe20000010839 */
[----:B------:R-:W2:Y:S01]  /*e3b0*/  MUFU.EX2 R10, R10 ;  /* 0x0000000a000a7308 */ /* 0x000ea20000000800 */
[----:B------:R-:W-:Y:S01]  /*e3c0*/  FADD.FTZ R32, R37, R32 ;  /* 0x0000002025207221 */ /* 0x000fe20000010000 */
[-CC-:B------:R-:W-:Y:S01]  /*e3d0*/  FFMA.FTZ R50, R50, R7.reuse, -R57.reuse ;  /* 0x0000000732327223 */ /* 0x180fe20000010839 */
[-CC-:B------:R-:W-:Y:S01]  /*e3e0*/  FFMA.FTZ R82, R82, R7.reuse, -R57.reuse ;  /* 0x0000000752527223 */ /* 0x180fe20000010839 */
[----:B------:R-:W-:Y:S01]  /*e3f0*/  F2FP.F16.F32.PACK_AB R182, R21, R182 ;  /* 0x000000b615b6723e */ /* 0x000fe200000000ff */
[----:B------:R-:W-:Y:S01]  /*e400*/  FADD.FTZ R3, R39, R32 ;  /* 0x0000002027037221 */ /* 0x000fe20000010000 */
[----:B------:R-:W-:Y:S01]  /*e410*/  FFMA.FTZ R32, R170, R7, -R57 ;  /* 0x00000007aa207223 */ /* 0x000fe20000010839 */
[C---:B------:R-:W-:Y:S01]  /*e420*/  F2FP.F16.F32.PACK_AB R170, R44.reuse, R39 ;  /* 0x000000272caa723e */ /* 0x040fe200000000ff */
[----:B------:R-:W3:Y:S01]  /*e430*/  MUFU.EX2 R12, R12 ;  /* 0x0000000c000c7308 */ /* 0x000ee20000000800 */
[----:B-1----:R-:W-:Y:S01]  /*e440*/  FADD.FTZ R34, R44, R3 ;  /* 0x000000032c227221 */ /* 0x002fe20000010000 */
[-CC-:B------:R-:W-:Y:S01]  /*e450*/  FFMA.FTZ R3, R156, R7.reuse, -R57.reuse ;  /* 0x000000079c037223 */ /* 0x180fe20000010839 */
[--C-:B------:R-:W-:Y:S01]  /*e460*/  FFMA.FTZ R84, R84, R7, -R57.reuse ;  /* 0x0000000754547223 */ /* 0x100fe20000010839 */
[----:B------:R-:W-:Y:S01]  /*e470*/  F2FP.F16.F32.PACK_AB R174, R36, R35 ;  /* 0x0000002324ae723e */ /* 0x000fe200000000ff */
[----:B0-----:R-:W-:Y:S01]  /*e480*/  FADD.FTZ R59, R41, R34 ;  /* 0x00000022293b7221 */ /* 0x001fe20000010000 */
[-CC-:B------:R-:W-:Y:S01]  /*e490*/  FFMA.FTZ R34, R152, R7.reuse, -R57.reuse ;  /* 0x0000000798227223 */ /* 0x180fe20000010839 */
[----:B------:R-:W-:Y:S01]  /*e4a0*/  FFMA.FTZ R57, R80, R7, -R57 ;  /* 0x0000000750397223 */ /* 0x000fe20000010839 */
[----:B------:R-:W0:Y:S01]  /*e4b0*/  MUFU.EX2 R179, R179 ;  /* 0x000000b300b37308 */ /* 0x000e220000000800 */
[----:B------:R-:W-:Y:S01]  /*e4c0*/  FADD.FTZ R56, R48, R59 ;  /* 0x0000003b30387221 */ /* 0x000fe20000010000 */
[----:B--2---:R-:W-:Y:S01]  /*e4d0*/  FFMA.FTZ R59, R10, R2, R181 ;  /* 0x000000020a3b7223 */ /* 0x004fe200000100b5 */
[----:B------:R-:W-:Y:S01]  /*e4e0*/  ISETP.GT.AND P2, PT, R4, UR39, PT ;  /* 0x0000002704007c0c */ /* 0x000fe2000bf44270 */
[----:B------:R-:W-:Y:S01]  /*e4f0*/  UMOV UR53, UR42 ;  /* 0x0000002a00357c82 */ /* 0x000fe20008000000 */
        /* <DEDUP_REMOVED lines=11> */
[----:B------:R-:W2:Y:S01]  /*e5b0*/  MUFU.EX2 R173, R173 ;  /* 0x000000ad00ad7308 */ /* 0x000ea20000000800 */
[----:B------:R-:W-:Y:S01]  /*e5c0*/  FADD.FTZ R56, R70, R61 ;  /* 0x0000003d46387221 */ /* 0x000fe20000010000 */
[----:B------:R-:W-:Y:S01]  /*e5d0*/  FADD.FTZ R15, R177, R2 ;  /* 0x00000002b10f7221 */ /* 0x000fe20000010000 */
[-C--:B------:R-:W-:Y:S01]  /*e5e0*/  FMUL.FTZ R98, R98, R10.reuse ;  /* 0x0000000a62627220 */ /* 0x080fe20000410000 */
[-C--:B------:R-:W-:Y:S01]  /*e5f0*/  FMUL.FTZ R99, R99, R10.reuse ;  /* 0x0000000a63637220 */ /* 0x080fe20000410000 */
[----:B------:R-:W-:Y:S01]  /*e600*/  FADD.FTZ R59, R47, R56 ;  /* 0x000000382f3b7221 */ /* 0x000fe20000010000 */
[----:B---3--:R-:W-:Y:S01]  /*e610*/  FADD.FTZ R2, R12, R15 ;  /* 0x0000000f0c027221 */ /* 0x008fe20000010000 */
[-C--:B------:R-:W-:Y:S01]  /*e620*/  FMUL.FTZ R102, R102, R10.reuse ;  /* 0x0000000a66667220 */ /* 0x080fe20000410000 */
[----:B------:R-:W3:Y:S01]  /*e630*/  MUFU.EX2 R26, R26 ;  /* 0x0000001a001a7308 */ /* 0x000ee20000000800 */
[----:B------:R-:W-:Y:S01]  /*e640*/  FADD.FTZ R56, R72, R59 ;  /* 0x0000003b48387221 */ /* 0x000fe20000010000 */
[----:B0-----:R-:W-:Y:S01]  /*e650*/  FADD.FTZ R15, R179, R2 ;  /* 0x00000002b30f7221 */ /* 0x001fe20000010000 */
[-C--:B------:R-:W-:Y:S01]  /*e660*/  FMUL.FTZ R103, R103, R10.reuse ;  /* 0x0000000a67677220 */ /* 0x080fe20000410000 */
[-C--:B------:R-:W-:Y:S01]  /*e670*/  FMUL.FTZ R106, R106, R10.reuse ;  /* 0x0000000a6a6a7220 */ /* 0x080fe20000410000 */
[-C--:B------:R-:W-:Y:S01]  /*e680*/  FMUL.FTZ R107, R107, R10.reuse ;  /* 0x0000000a6b6b7220 */ /* 0x080fe20000410000 */
[----:B-1----:R-:W-:Y:S01]  /*e690*/  FADD.FTZ R2, R20, R15 ;  /* 0x0000000f14027221 */ /* 0x002fe20000010000 */
[-C--:B------:R-:W-:Y:S01]  /*e6a0*/  FMUL.FTZ R110, R110, R10.reuse ;  /* 0x0000000a6e6e7220 */ /* 0x080fe20000410000 */
[----:B------:R-:W0:Y:S01]  /*e6b0*/  MUFU.EX2 R175, R175 ;  /* 0x000000af00af7308 */ /* 0x000e220000000800 */
[-C--:B------:R-:W-:Y:S01]  /*e6c0*/  FMUL.FTZ R111, R111, R10.reuse ;  /* 0x0000000a6f6f7220 */ /* 0x080fe20000410000 */
[----:B--2---:R-:W-:Y:S01]  /*e6d0*/  FADD.FTZ R15, R173, R2 ;  /* 0x00000002ad0f7221 */ /* 0x004fe20000010000 */
        /* <DEDUP_REMOVED lines=16> */
[-C--:B------:R-:W-:Y:S01]  /*e7e0*/  FMUL.FTZ R138, R138, R10.reuse ;  /* 0x0000000a8a8a7220 */ /* 0x080fe20000410000 */
[-C--:B------:R-:W-:Y:S01]  /*e7f0*/  FMUL.FTZ R139, R139, R10.reuse ;  /* 0x0000000a8b8b7220 */ /* 0x080fe20000410000 */
[-C--:B------:R-:W-:Y:S01]  /*e800*/  FMUL.FTZ R142, R142, R10.reuse ;  /* 0x0000000a8e8e7220 */ /* 0x080fe20000410000 */
[-C--:B------:R-:W-:Y:S01]  /*e810*/  FMUL.FTZ R143, R143, R10.reuse ;  /* 0x0000000a8f8f7220 */ /* 0x080fe20000410000 */
[-C--:B------:R-:W-:Y:S01]  /*e820*/  FMUL.FTZ R146, R146, R10.reuse ;  /* 0x0000000a92927220 */ /* 0x080fe20000410000 */
[----:B------:R-:W0:Y:S01]  /*e830*/  MUFU.EX2 R28, R28 ;  /* 0x0000001c001c7308 */ /* 0x000e220000000800 */
[----:B-1----:R-:W-:Y:S01]  /*e840*/  FADD.FTZ R2, R24, R15 ;  /* 0x0000000f18027221 */ /* 0x002fe20000010000 */
[-C--:B------:R-:W-:Y:S01]  /*e850*/  FMUL.FTZ R147, R147, R10.reuse ;  /* 0x0000000a93937220 */ /* 0x080fe20000410000 */
[-C--:B------:R-:W-:Y:S01]  /*e860*/  FMUL.FTZ R150, R150, R10.reuse ;  /* 0x0000000a96967220 */ /* 0x080fe20000410000 */
[----:B------:R-:W-:Y:S01]  /*e870*/  FMUL.FTZ R151, R151, R10 ;  /* 0x0000000a97977220 */ /* 0x000fe20000410000 */
[----:B------:R-:W-:Y:S01]  /*e880*/  F2FP.F16.F32.PACK_AB R176, R25, R176 ;  /* 0x000000b019b0723e */ /* 0x000fe200000000ff */
[-C--:B------:R-:W-:Y:S01]  /*e890*/  FMUL.FTZ R108, R108, R31.reuse ;  /* 0x0000001f6c6c7220 */ /* 0x080fe20000410000 */
[----:B------:R-:W-:Y:S01]  /*e8a0*/  F2FP.F16.F32.PACK_AB R178, R27, R178 ;  /* 0x000000b21bb2723e */ /* 0x000fe200000000ff */
[----:B------:R-:W1:Y:S01]  /*e8b0*/  MUFU.EX2 R171, R171 ;  /* 0x000000ab00ab7308 */ /* 0x000e620000000800 */
[----:B--2---:R-:W-:Y:S01]  /*e8c0*/  FADD.FTZ R15, R169, R2 ;  /* 0x00000002a90f7221 */ /* 0x004fe20000010000 */
[----:B------:R-:W-:Y:S01]  /*e8d0*/  F2FP.F16.F32.PACK_AB R172, R29, R172 ;  /* 0x000000ac1dac723e */ /* 0x000fe200000000ff */
[-C--:B------:R-:W-:Y:S01]  /*e8e0*/  FMUL.FTZ R109, R109, R31.reuse ;  /* 0x0000001f6d6d7220 */ /* 0x080fe20000410000 */
[----:B------:R-:W-:Y:S01]  /*e8f0*/  F2FP.F16.F32.PACK_AB R168, R37, R168 ;  /* 0x000000a825a8723e */ /* 0x000fe200000000ff */
[----:B------:R-:W-:Y:S01]  /*e900*/  FMUL.FTZ R112, R112, R31 ;  /* 0x0000001f70707220 */ /* 0x000fe20000410000 */
[----:B------:R-:W-:Y:S01]  /*e910*/  F2FP.F16.F32.PACK_AB R164, R48, R41 ;  /* 0x0000002930a4723e */ /* 0x000fe200000000ff */
[----:B------:R-:W-:Y:S01]  /*e920*/  FMUL.FTZ R113, R113, R31 ;  /* 0x0000001f71717220 */ /* 0x000fe20000410000 */
[----:B------:R-:W2:Y:S01]  /*e930*/  MUFU.EX2 R30, R30 ;  /* 0x0000001e001e7308 */ /* 0x000ea20000000800 */
[----:B0-----:R-:W-:Y:S01]  /*e940*/  FADD.FTZ R2, R28, R15 ;  /* 0x0000000f1c027221 */ /* 0x001fe20000010000 */
[----:B------:R-:W-:Y:S01]  /*e950*/  F2FP.F16.F32.PACK_AB R166, R54, R43 ;  /* 0x0000002b36a6723e */ /* 0x000fe200000000ff */
[----:B------:R-:W-:Y:S01]  /*e960*/  FMUL.FTZ R116, R116, R31 ;  /* 0x0000001f74747220 */ /* 0x000fe20000410000 */
[----:B------:R-:W-:Y:S01]  /*e970*/  F2FP.F16.F32.PACK_AB R162, R72, R47 ;  /* 0x0000002f48a2723e */ /* 0x000fe200000000ff */
[-C--:B------:R-:W-:Y:S01]  /*e980*/  FMUL.FTZ R117, R117, R31.reuse ;  /* 0x0000001f75757220 */ /* 0x080fe20000410000 */
[-C--:B------:R-:W-:Y:S01]  /*e990*/  FMUL.FTZ R120, R120, R31.reuse ;  /* 0x0000001f78787220 */ /* 0x080fe20000410000 */
        /* <DEDUP_REMOVED lines=25> */
[----:B------:R0:W3:Y:S01]  /*eb30*/  MUFU.EX2 R167, R160 ;  /* 0x000000a000a77308 */ /* 0x0000e20000000800 */
[----:B-1----:R-:W-:Y:S01]  /*eb40*/  FADD.FTZ R15, R32, R15 ;  /* 0x0000000f200f7221 */ /* 0x002fe20000010000 */
[----:B------:R-:W-:-:S02]  /*eb50*/  F2FP.F16.F32.PACK_AB R177, R12, R177 ;  /* 0x000000b10cb1723e */ /* 0x000fc400000000ff */
[----:B------:R-:W-:Y:S02]  /*eb60*/  F2FP.F16.F32.PACK_AB R179, R20, R179 ;  /* 0x000000b314b3723e */ /* 0x000fe400000000ff */
[----:B------:R-:W-:Y:S02]  /*eb70*/  F2FP.F16.F32.PACK_AB R173, R26, R173 ;  /* 0x000000ad1aad723e */ /* 0x000fe400000000ff */
[----:B------:R-:W1:Y:S01]  /*eb80*/  MUFU.EX2 R42, R42 ;  /* 0x0000002a002a7308 */ /* 0x000e620000000800 */
[----:B--2---:R-:W-:Y:S01]  /*eb90*/  FADD.FTZ R15, R194, R15 ;  /* 0x0000000fc20f7221 */ /* 0x004fe20000010000 */
[----:B0-----:R-:W-:Y:S02]  /*eba0*/  F2FP.F16.F32.PACK_AB R160, R70, R45 ;  /* 0x0000002d46a0723e */ /* 0x001fe400000000ff */
[----:B------:R-:W-:Y:S02]  /*ebb0*/  F2FP.F16.F32.PACK_AB R175, R24, R175 ;  /* 0x000000af18af723e */ /* 0x000fe400000000ff */
[----:B------:R-:W-:-:S02]  /*ebc0*/  F2FP.F16.F32.PACK_AB R169, R28, R169 ;  /* 0x000000a91ca9723e */ /* 0x000fc400000000ff */
[----:B------:R-:W0:Y:S01]  /*ebd0*/  MUFU.EX2 R40, R40 ;  /* 0x0000002800287308 */ /* 0x000e220000000800 */
[C---:B---3--:R-:W-:Y:S01]  /*ebe0*/  FADD.FTZ R15, R167.reuse, R15 ;  /* 0x0000000fa70f7221 */ /* 0x048fe20000010000 */
[----:B------:R-:W-:Y:S02]  /*ebf0*/  F2FP.F16.F32.PACK_AB R171, R30, R171 ;  /* 0x000000ab1eab723e */ /* 0x000fe400000000ff */
[----:B------:R-:W-:Y:S02]  /*ec00*/  F2FP.F16.F32.PACK_AB R165, R32, R165 ;  /* 0x000000a520a5723e */ /* 0x000fe400000000ff */
[----:B------:R-:W-:Y:S02]  /*ec10*/  F2FP.F16.F32.PACK_AB R167, R167, R194 ;  /* 0x000000c2a7a7723e */ /* 0x000fe400000000ff */
        /* <DEDUP_REMOVED lines=19> */
[----:B------:R-:W-:-:S06]  /*ed50*/  F2FP.F16.F32.PACK_AB R157, R34, R46 ;  /* 0x0000002e229d723e */ /* 0x000fcc00000000ff */
[----:B------:R-:W0:Y:S01]  /*ed60*/  MUFU.EX2 R62, R62 ;  /* 0x0000003e003e7308 */ /* 0x000e220000000800 */
[----:B--2---:R-:W-:-:S07]  /*ed70*/  FADD.FTZ R21, R51, R36 ;  /* 0x0000002433157221 */ /* 0x004fce0000010000 */
[----:B------:R-:W2:Y:S01]  /*ed80*/  MUFU.EX2 R86, R86 ;  /* 0x0000005600567308 */ /* 0x000ea20000000800 */
[----:B-1----:R-:W-:-:S07]  /*ed90*/  FADD.FTZ R15, R38, R15 ;  /* 0x0000000f260f7221 */ /* 0x002fce0000010000 */
[----:B------:R-:W1:Y:S01]  /*eda0*/  MUFU.EX2 R53, R53 ;  /* 0x0000003500357308 */ /* 0x000e620000000800 */
[C---:B0-----:R-:W-:Y:S01]  /*edb0*/  FADD.FTZ R36, R62.reuse, R21 ;  /* 0x000000153e247221 */ /* 0x041fe20000010000 */
[----:B------:R-:W-:-:S06]  /*edc0*/  F2FP.F16.F32.PACK_AB R158, R62, R51 ;  /* 0x000000333e9e723e */ /* 0x000fcc00000000ff */
[----:B------:R-:W0:Y:S01]  /*edd0*/  MUFU.EX2 R50, R50 ;  /* 0x0000003200327308 */ /* 0x000e220000000800 */
[C---:B--2---:R-:W-:Y:S01]  /*ede0*/  FADD.FTZ R15, R86.reuse, R15 ;  /* 0x0000000f560f7221 */ /* 0x044fe20000010000 */
[----:B------:R-:W-:-:S06]  /*edf0*/  F2FP.F16.F32.PACK_AB R159, R86, R38 ;  /* 0x00000026569f723e */ /* 0x000fcc00000000ff */
[----:B------:R-:W2:Y:S01]  /*ee00*/  MUFU.EX2 R58, R58 ;  /* 0x0000003a003a7308 */ /* 0x000ea20000000800 */
[----:B-1----:R-:W-:-:S07]  /*ee10*/  FADD.FTZ R21, R53, R36 ;  /* 0x0000002435157221 */ /* 0x002fce0000010000 */
[----:B------:R-:W1:Y:S01]  /*ee20*/  MUFU.EX2 R82, R82 ;  /* 0x0000005200527308 */ /* 0x000e620000000800 */
[----:B0-----:R-:W-:-:S07]  /*ee30*/  FADD.FTZ R15, R50, R15 ;  /* 0x0000000f320f7221 */ /* 0x001fce0000010000 */
[----:B------:R-:W0:Y:S01]  /*ee40*/  MUFU.EX2 R84, R84 ;  /* 0x0000005400547308 */ /* 0x000e220000000800 */
[C---:B--2---:R-:W-:Y:S01]  /*ee50*/  FADD.FTZ R36, R58.reuse, R21 ;  /* 0x000000153a247221 */ /* 0x044fe20000010000 */
[----:B------:R-:W-:-:S03]  /*ee60*/  F2FP.F16.F32.PACK_AB R152, R58, R53 ;  /* 0x000000353a98723e */ /* 0x000fc600000000ff */
[----:B------:R-:W-:-:S03]  /*ee70*/  FADD.FTZ R21, R55, R36 ;  /* 0x0000002437157221 */ /* 0x000fc60000010000 */
[----:B------:R-:W2:Y:S01]  /*ee80*/  MUFU.EX2 R8, R8 ;  /* 0x0000000800087308 */ /* 0x000ea20000000800 */
[C---:B-1----:R-:W-:Y:S01]  /*ee90*/  FADD.FTZ R15, R82.reuse, R15 ;  /* 0x0000000f520f7221 */ /* 0x042fe20000010000 */
[----:B------:R-:W-:-:S06]  /*eea0*/  F2FP.F16.F32.PACK_AB R153, R82, R50 ;  /* 0x000000325299723e */ /* 0x000fcc00000000ff */
[----:B------:R-:W1:Y:S01]  /*eeb0*/  MUFU.EX2 R57, R57 ;  /* 0x0000003900397308 */ /* 0x000e620000000800 */
[----:B0-----:R-:W-:Y:S01]  /*eec0*/  FADD.FTZ R15, R84, R15 ;  /* 0x0000000f540f7221 */ /* 0x001fe20000010000 */
[C---:B--2---:R-:W-:Y:S01]  /*eed0*/  FADD.FTZ R3, R8.reuse, R21 ;  /* 0x0000001508037221 */ /* 0x044fe20000010000 */
[----:B------:R-:W-:Y:S01]  /*eee0*/  F2FP.F16.F32.PACK_AB R154, R8, R55 ;  /* 0x00000037089a723e */ /* 0x000fe200000000ff */
[----:B------:R-:W-:Y:S02]  /*eef0*/  IMAD.MOV.U32 R8, RZ, RZ, R5 ;  /* 0x000000ffff087224 */ /* 0x000fe400078e0005 */
[C---:B-1----:R-:W-:Y:S01]  /*ef00*/  FADD.FTZ R2, R57.reuse, R15 ;  /* 0x0000000f39027221 */ /* 0x042fe20000010000 */
[----:B------:R-:W-:Y:S01]  /*ef10*/  F2FP.F16.F32.PACK_AB R155, R57, R84 ;  /* 0x00000054399b723e */ /* 0x000fe200000000ff */
[----:B------:R-:W-:Y:S06]  /*ef20*/  @P2 BRA `(.L_x_6655) ;  /* 0xffffffc8000c2947 */ /* 0x000fec000383ffff */
.L_x_6638:
[----:B------:R-:W-:Y:S06]  /*ef30*/  BAR.ARV 0x8, 0x120 ;  /* 0x0204800000007b1d */ /* 0x000fec0000002000 */
[----:B------:R-:W-:Y:S05]  /*ef40*/  @!P0 BRA `(.L_x_6656) ;  /* 0x0000000000048947 */ /* 0x000fea0003800000 */
[----:B------:R-:W-:Y:S01]  /*ef50*/  BPT.TRAP 0x1 ;  /* 0x000000040000795c */ /* 0x000fe20000300000 */
.L_x_6656:
[----:B------:R-:W-:Y:S01]  /*ef60*/  ULEA UR5, UR42, UR41, 0x3 ;  /* 0x000000292a057291 */ /* 0x000fe2000f8e183f */
[----:B------:R-:W-:-:S05]  /*ef70*/  IMAD.U32 R0, RZ, RZ, UR43 ;  /* 0x0000002bff007e24 */ /* 0x000fca000f8e00ff */
[----:B------:R-:W-:-:S04]  /*ef80*/  SHF.L.U32 R0, R0, 0x1f, RZ ;  /* 0x0000001f00007819 */ /* 0x000fc800000006ff */
[----:B------:R0:W1:Y:S01]  /*ef90*/  SYNCS.PHASECHK.TRANS64.TRYWAIT P2, [UR5+0x28850], R0 ;  /* 0x02885000ff0075a7 */ /* 0x0000620008040145 */
[----:B------:R-:W-:Y:S05]  /*efa0*/  @!P0 BRA `(.L_x_6657) ;  /* 0x0000000000048947 */ /* 0x000fea0003800000 */
[----:B------:R-:W-:Y:S01]  /*efb0*/  BPT.TRAP 0x1 ;  /* 0x000000040000795c */ /* 0x000fe20000300000 */
.L_x_6657:
[----:B-1----:R-:W-:Y:S05]  /*efc0*/  @P2 BRA `(.L_x_6658) ;  /* 0x0000000000082947 */ /* 0x002fea0003800000 */
[----:B------:R-:W1:Y:S02]  /*efd0*/  SYNCS.PHASECHK.TRANS64.TRYWAIT P0, [UR5+0x28850], R0 ;  /* 0x02885000ff0075a7 */ /* 0x000e640008000145 */
[----:B-1----:R-:W-:Y:S05]  /*efe0*/  @!P0 BRA `(.L_x_6659) ;  /* 0x0000007c00348947 */ /* 0x002fea0003800000 */
.L_x_6658:
[----:B------:R-:W-:Y:S01]  /*eff0*/  UIADD3 UR41, UR41, 0x400, URZ ;  /* 0x0000040029297890 */ /* 0x000fe2000fffe03f */
[----:B------:R-:W-:Y:S01]  /*f000*/  WARPGROUP.ARRIVE ;  /* 0x00000000000079c5 */ /* 0x000fe20000000000 */
[----:B------:R-:W-:Y:S01]  /*f010*/  UMOV UR7, 0x40000040 ;  /* 0x4000004000077882 */ /* 0x000fe20000000000 */
[----:B01----:R-:W0:Y:S01]  /*f020*/  SHFL.BFLY PT, R0, R3, 0x2, 0x1f ;  /* 0x0c401f0003007f89 */ /* 0x003e2200000e0000 */
[----:B------:R-:W-:Y:S01]  /*f030*/  USHF.R.U32.HI UR41, URZ, 0x4, UR41 ;  /* 0x000000043f297899 */ /* 0x000fe20008011629 */
[----:B------:R-:W-:Y:S01]  /*f040*/  IMAD.U32 R15, RZ, RZ, UR5 ;  /* 0x00000005ff0f7e24 */ /* 0x000fe2000f8e00ff */
[----:B------:R-:W-:Y:S01]  /*f050*/  UIADD3 UR44, UR44, 0x1, URZ ;  /* 0x000000012c2c7890 */ /* 0x000fe2000fffe03f */
[----:B------:R-:W1:Y:S01]  /*f060*/  SHFL.BFLY PT, R9, R2, 0x2, 0x1f ;  /* 0x0c401f0002097f89 */ /* 0x000e6200000e0000 */
        /* <DEDUP_REMOVED lines=8> */
[----:B0-----:R-:W-:Y:S01]  /*f0f0*/  FADD.FTZ R0, R0, R3 ;  /* 0x0000000300007221 */ /* 0x001fe20000010000 */
[----:B------:R-:W-:Y:S01]  /*f100*/  UMOV UR7, 0x40000040 ;  /* 0x4000004000077882 */ /* 0x000fe20000000000 */
[----:B------:R-:W-:Y:S02]  /*f110*/  IMAD.MOV.U32 R3, RZ, RZ, RZ ;  /* 0x000000ffff037224 */ /* 0x000fe400078e00ff */
[----:B-1----:R-:W-:Y:S01]  /*f120*/  FADD.FTZ R4, R9, R2 ;  /* 0x0000000209047221 */ /* 0x002fe20000010000 */
[----:B------:R-:W-:Y:S01]  /*f130*/  IMAD.MOV.U32 R2, RZ, RZ, -0x800000 ;  /* 0xff800000ff027424 */ /* 0x000fe200078e00ff */
[----:B------:R-:W0:Y:S01]  /*f140*/  SHFL.BFLY PT, R9, R0, 0x1, 0x1f ;  /* 0x0c201f0000097f89 */ /* 0x000e2200000e0000 */
[----:B------:R-:W-:-:S03]  /*f150*/  USEL UR42, UR42, URZ, UP0 ;  /* 0x0000003f2a2a7287 */ /* 0x000fc60008000000 */
[----:B------:R-:W1:Y:S01]  /*f160*/  SHFL.BFLY PT, R11, R4, 0x1, 0x1f ;  /* 0x0c201f00040b7f89 */ /* 0x000e6200000e0000 */
[----:B0-----:R-:W-:Y:S01]  /*f170*/  FADD.FTZ R12, R0, R9 ;  /* 0x00000009000c7221 */ /* 0x001fe20000010000 */
[----:B------:R-:W-:Y:S02]  /*f180*/  IMAD.MOV.U32 R9, RZ, RZ, RZ ;  /* 0x000000ffff097224 */ /* 0x000fe400078e00ff */
[----:B------:R-:W-:Y:S02]  /*f190*/  IMAD.MOV.U32 R0, RZ, RZ, -0x800000 ;  /* 0xff800000ff007424 */ /* 0x000fe400078e00ff */
[----:B-1----:R-:W-:Y:S01]  /*f1a0*/  FADD.FTZ R13, R4, R11 ;  /* 0x0000000b040d7221 */ /* 0x002fe20000010000 */
[----:B------:R-:W-:-:S04]  /*f1b0*/  FSETP.NE.FTZ.AND P0, PT, R12, RZ, PT ;  /* 0x000000ff0c00720b */ /* 0x000fc80003f15000 */
        /* <DEDUP_REMOVED lines=8> */
[----:B------:R-:W-:Y:S01]  /*f240*/  @P0 FFMA.FTZ R2, R4, R5, R7 ;  /* 0x0000000504020223 */ /* 0x000fe20000010007 */
[----:B------:R-:W-:Y:S02]  /*f250*/  PLOP3.LUT P0, PT, PT, PT, PT, 0x8, 0x0 ;  /* 0x000000000000781c */ /* 0x000fe40003f0e170 */
[----:B------:R-:W-:Y:S01]  /*f260*/  @!P1 PRMT R4, RZ, 0x654, R8 ;  /* 0x00000654ff049816 */ /* 0x000fe20000000008 */
[----:B------:R-:W0:Y:S01]  /*f270*/  @P2 MUFU.RCP R9, R13 ;  /* 0x0000000d00092308 */ /* 0x000e220000001000 */
[----:B-1----:R-:W-:-:S04]  /*f280*/  @P2 FMUL.FTZ R11, R10, 0.69314718246459960938 ;  /* 0x3f3172180a0b2820 */ /* 0x002fc80000410000 */
        /* <DEDUP_REMOVED lines=103> */
.L_x_6589:
        /* <DEDUP_REMOVED lines=15> */
[----:B------:R-:W-:Y:S02]  /*f9f0*/  F2FP.F16.F32.PACK_AB R120, R121, R120 ;  /* 0x000000787978723e */ /* 0x000fe400000000ff */
[----:B------:R-:W-:Y:S01]  /*fa00*/  F2FP.F16.F32.PACK_AB R121, R123, R122 ;  /* 0x0000007a7b79723e */ /* 0x000fe200000000ff */
[----:B------:R-:W-:Y:S01]  /*fa10*/  UISETP.NE.AND.EX UP0, UPT, UR9, URZ, UPT, UP0 ;  /* 0x0000003f0900728c */ /* 0x000fe2000bf05300 */
[----:B------:R-:W-:Y:S02]  /*fa20*/  F2FP.F16.F32.PACK_AB R128, R129, R128 ;  /* 0x000000808180723e */ /* 0x000fe400000000ff */
[----:B------:R-:W-:Y:S01]  /*fa30*/  F2FP.F16.F32.PACK_AB R122, R125, R124 ;  /* 0x0000007c7d7a723e */ /* 0x000fe200000000ff */
[----:B------:R-:W-:Y:S01]  /*fa40*/  ULDC.64 UR8, c[0x0][0xbd8] ;  /* 0x0002f60000087ab9 */ /* 0x000fe20000000a00 */
[----:B------:R-:W-:Y:S01]  /*fa50*/  F2FP.F16.F32.PACK_AB R123, R127, R126 ;  /* 0x0000007e7f7b723e */ /* 0x000fe200000000ff */
[----:B------:R-:W-:Y:S01]  /*fa60*/  UIMAD.WIDE UR8, UR38, 0x4, UR8 ;  /* 0x00000004260878a5 */ /* 0x000fe2000f8e0208 */
        /* <DEDUP_REMOVED lines=9> */
[----:B------:R-:W-:Y:S02]  /*fb00*/  MOV R20, R3 ;  /* 0x0000000300147202 */ /* 0x000fe40000000f00 */
[----:B0-----:R-:W-:Y:S02]  /*fb10*/  MOV R21, R4 ;  /* 0x0000000400157202 */ /* 0x001fe40000000f00 */
[----:B------:R-:W-:Y:S02]  /*fb20*/  F2FP.F16.F32.PACK_AB R146, R149, R148 ;  /* 0x000000949592723e */ /* 0x000fe400000000ff */
[----:B------:R-:W-:Y:S01]  /*fb30*/  F2FP.F16.F32.PACK_AB R147, R151, R150 ;  /* 0x000000969793723e */ /* 0x000fe200000000ff */
[----:B------:R-:W-:-:S03]  /*fb40*/  IMAD.WIDE R4, R192, 0x2, R20 ;  /* 0x00000002c0047825 */ /* 0x000fc600078e0214 */
[C---:B------:R-:W-:Y:S02]  /*fb50*/  LOP3.LUT R9, R4.reuse, 0x380, RZ, 0xc0, !PT ;  /* 0x0000038004097812 */ /* 0x040fe400078ec0ff */
[C---:B------:R-:W-:Y:S02]  /*fb60*/  IADD3 R17, P6, R4.reuse, 0x20, RZ ;  /* 0x0000002004117810 */ /* 0x040fe40007fde0ff */
[C---:B------:R-:W-:Y:S02]  /*fb70*/  IADD3 R33, P5, R4.reuse, 0x40, RZ ;  /* 0x0000004004217810 */ /* 0x040fe40007fbe0ff */
[----:B------:R-:W-:Y:S01]  /*fb80*/  SHF.R.U64 R9, R9, 0x3, RZ ;  /* 0x0000000309097819 */ /* 0x000fe200000012ff */
[--C-:B------:R-:W-:Y:S01]  /*fb90*/  IMAD.X R29, RZ, RZ, R5.reuse, P6 ;  /* 0x000000ffff1d7224 */ /* 0x100fe200030e0605 */
[----:B------:R-:W-:Y:S01]  /*fba0*/  IADD3 R37, P3, R4, 0x4000, RZ ;  /* 0x0000400004257810 */ /* 0x000fe20007f7e0ff */
[----:B------:R-:W-:Y:S01]  /*fbb0*/  IMAD.X R27, RZ, RZ, R5, P5 ;  /* 0x000000ffff1b7224 */ /* 0x000fe200028e0605 */
[----:B------:R-:W-:-:S02]  /*fbc0*/  LOP3.LUT R10, R17, 0x380, RZ, 0xc0, !PT ;  /* 0x00000380110a7812 */ /* 0x000fc400078ec0ff */
[C---:B------:R-:W-:Y:S01]  /*fbd0*/  IADD3 R35, P4, R4.reuse, 0x60, RZ ;  /* 0x0000006004237810 */ /* 0x040fe20007f9e0ff */
[--C-:B------:R-:W-:Y:S01]  /*fbe0*/  IMAD.X R13, RZ, RZ, R5.reuse, P3 ;  /* 0x000000ffff0d7224 */ /* 0x100fe200018e0605 */
[C---:B------:R-:W-:Y:S02]  /*fbf0*/  IADD3 R39, P2, R4.reuse, 0x4020, RZ ;  /* 0x0000402004277810 */ /* 0x040fe40007f5e0ff */
[C---:B------:R-:W-:Y:S01]  /*fc00*/  IADD3 R24, P1, R4.reuse, 0x4040, RZ ;  /* 0x0000404004187810 */ /* 0x040fe20007f3e0ff */
[--C-:B------:R-:W-:Y:S01]  /*fc10*/  IMAD.X R15, RZ, RZ, R5.reuse, P4 ;  /* 0x000000ffff0f7224 */ /* 0x100fe200020e0605 */
[----:B------:R-:W-:Y:S01]  /*fc20*/  BAR.SYNC.DEFER_BLOCKING 0x1, 0x100 ;  /* 0x0044000000007b1d */ /* 0x000fe20000010000 */
[----:B------:R-:W-:Y:S01]  /*fc30*/  IADD3 R41, P0, R4, 0x4060, RZ ;  /* 0x0000406004297810 */ /* 0x000fe20007f1e0ff */
[--C-:B------:R-:W-:Y:S01]  /*fc40*/  IMAD.X R11, RZ, RZ, R5.reuse, P2 ;  /* 0x000000ffff0b7224 */ /* 0x100fe200010e0605 */
[----:B------:R-:W-:Y:S01]  /*fc50*/  LOP3.LUT R4, R9, R4, RZ, 0x3c, !PT ;  /* 0x0000000409047212 */ /* 0x000fe200078e3cff */
[--C-:B------:R-:W-:Y:S01]  /*fc60*/  IMAD.X R9, RZ, RZ, R5.reuse, P1 ;  /* 0x000000ffff097224 */ /* 0x100fe200008e0605 */
[----:B------:R-:W-:Y:S01]  /*fc70*/  LOP3.LUT R12, R33, 0x380, RZ, 0xc0, !PT ;  /* 0x00000380210c7812 */ /* 0x000fe200078ec0ff */
[----:B------:R-:W-:Y:S01]  /*fc80*/  IMAD.X R25, RZ, RZ, R5, P0 ;  /* 0x000000ffff197224 */ /* 0x000fe200000e0605 */
[----:B------:R-:W-:-:S02]  /*fc90*/  LOP3.LUT R18, R37, 0x380, RZ, 0xc0, !PT ;  /* 0x0000038025127812 */ /* 0x000fc400078ec0ff */
[----:B------:R-:W-:Y:S02]  /*fca0*/  SHF.R.U64 R10, R10, 0x3, RZ ;  /* 0x000000030a0a7819 */ /* 0x000fe400000012ff */
[----:B------:R-:W-:Y:S02]  /*fcb0*/  SHF.R.U64 R12, R12, 0x3, RZ ;  /* 0x000000030c0c7819 */ /* 0x000fe400000012ff */
[----:B------:R-:W-:Y:S02]  /*fcc0*/  MOV R30, R4 ;  /* 0x00000004001e7202 */ /* 0x000fe40000000f00 */
[----:B------:R-:W-:Y:S02]  /*fcd0*/  SHF.R.U64 R18, R18, 0x3, RZ ;  /* 0x0000000312127819 */ /* 0x000fe400000012ff */
[----:B------:R-:W-:Y:S02]  /*fce0*/  F2FP.F16.F32.PACK_AB R4, R89, R8 ;  /* 0x000000085904723e */ /* 0x000fe400000000ff */
[----:B------:R-:W-:-:S02]  /*fcf0*/  LOP3.LUT R28, R10, R17, RZ, 0x3c, !PT ;  /* 0x000000110a1c7212 */ /* 0x000fc400078e3cff */
[----:B------:R-:W-:Y:S02]  /*fd00*/  LOP3.LUT R8, R39, 0x380, RZ, 0xc0, !PT ;  /* 0x0000038027087812 */ /* 0x000fe400078ec0ff */
[----:B------:R-:W-:Y:S02]  /*fd10*/  LOP3.LUT R17, R24, 0x380, RZ, 0xc0, !PT ;  /* 0x0000038018117812 */ /* 0x000fe400078ec0ff */
[----:B------:R-:W-:Y:S02]  /*fd20*/  LOP3.LUT R26, R12, R33, RZ, 0x3c, !PT ;  /* 0x000000210c1a7212 */ /* 0x000fe400078e3cff */
[----:B------:R-:W-:Y:S02]  /*fd30*/  LOP3.LUT R14, R35, 0x380, RZ, 0xc0, !PT ;  /* 0x00000380230e7812 */ /* 0x000fe400078ec0ff */
[----:B------:R-:W-:Y:S02]  /*fd40*/  LOP3.LUT R12, R18, R37, RZ, 0x3c, !PT ;  /* 0x00000025120c7212 */ /* 0x000fe400078e3cff */
[----:B------:R-:W-:-:S02]  /*fd50*/  LOP3.LUT R18, R41, 0x380, RZ, 0xc0, !PT ;  /* 0x0000038029127812 */ /* 0x000fc400078ec0ff */
[----:B------:R-:W-:Y:S02]  /*fd60*/  SHF.R.U64 R8, R8, 0x3, RZ ;  /* 0x0000000308087819 */ /* 0x000fe400000012ff */
[----:B------:R-:W-:Y:S02]  /*fd70*/  SHF.R.U64 R17, R17, 0x3, RZ ;  /* 0x0000000311117819 */ /* 0x000fe400000012ff */
[----:B------:R-:W-:Y:S02]  /*fd80*/  SHF.R.U64 R14, R14, 0x3, RZ ;  /* 0x000000030e0e7819 */ /* 0x000fe400000012ff */
[----:B------:R-:W-:Y:S02]  /*fd90*/  SHF.R.U64 R18, R18, 0x3, RZ ;  /* 0x0000000312127819 */ /* 0x000fe400000012ff */
[----:B------:R-:W-:Y:S02]  /*fda0*/  LOP3.LUT R10, R8, R39, RZ, 0x3c, !PT ;  /* 0x00000027080a7212 */ /* 0x000fe400078e3cff */
[----:B------:R-:W-:-:S02]  /*fdb0*/  F2FP.F16.F32.PACK_AB R5, R91, R90 ;  /* 0x0000005a5b05723e */ /* 0x000fc400000000ff */
[----:B------:R-:W-:Y:S02]  /*fdc0*/  LOP3.LUT R8, R17, R24, RZ, 0x3c, !PT ;  /* 0x0000001811087212 */ /* 0x000fe400078e3cff */
[----:B------:R-:W-:Y:S01]  /*fdd0*/  LOP3.LUT R14, R14, R35, RZ, 0x3c, !PT ;  /* 0x000000230e0e7212 */ /* 0x000fe200078e3cff */
[----:B------:R0:W-:Y:S01]  /*fde0*/  STSM.16.M88.4 [R30], R4 ;  /* 0x000000041e007844 */ /* 0x0001e20000000200 */
[----:B------:R-:W-:Y:S02]  /*fdf0*/  MOV R29, R28 ;  /* 0x0000001c001d7202 */ /* 0x000fe40000000f00 */
[----:B------:R-:W-:Y:S02]  /*fe00*/  LOP3.LUT R24, R18, R41, RZ, 0x3c, !PT ;  /* 0x0000002912187212 */ /* 0x000fe400078e3cff */
[----:B------:R-:W-:Y:S02]  /*fe10*/  MOV R28, R26 ;  /* 0x0000001a001c7202 */ /* 0x000fe40000000f00 */
[----:B------:R-:W-:-:S02]  /*fe20*/  MOV R26, R10 ;  /* 0x0000000a001a7202 */ /* 0x000fc40000000f00 */
[----:B------:R-:W-:Y:S02]  /*fe30*/  MOV R18, R8 ;  /* 0x0000000800127202 */ /* 0x000fe40000000f00 */
[----:B------:R-:W-:Y:S02]  /*fe40*/  F2FP.F16.F32.PACK_AB R8, R97, R96 ;  /* 0x000000606108723e */ /* 0x000fe400000000ff */
[----:B------:R-:W-:Y:S02]  /*fe50*/  F2FP.F16.F32.PACK_AB R9, R99, R98 ;  /* 0x000000626309723e */ /* 0x000fe400000000ff */
[----:B------:R-:W-:Y:S02]  /*fe60*/  F2FP.F16.F32.PACK_AB R10, R101, R100 ;  /* 0x00000064650a723e */ /* 0x000fe400000000ff */
[----:B------:R-:W-:Y:S02]  /*fe70*/  F2FP.F16.F32.PACK_AB R11, R103, R102 ;  /* 0x00000066670b723e */ /* 0x000fe400000000ff */
[----:B------:R-:W-:-:S02]  /*fe80*/  MOV R17, R14 ;  /* 0x0000000e00117202 */ /* 0x000fc40000000f00 */
[----:B------:R-:W-:Y:S01]  /*fe90*/  MOV R27, R12 ;  /* 0x0000000c001b7202 */ /* 0x000fe20000000f00 */
[----:B------:R-:W-:Y:S01]  /*fea0*/  STSM.16.M88.4 [R29], R8 ;  /* 0x000000081d007844 */ /* 0x000fe20000000200 */
[----:B0-----:R-:W-:Y:S02]  /*feb0*/  F2FP.F16.F32.PACK_AB R4, R105, R104 ;  /* 0x000000686904723e */ /* 0x001fe400000000ff */
[----:B------:R-:W-:Y:S02]  /*fec0*/  F2FP.F16.F32.PACK_AB R5, R107, R106 ;  /* 0x0000006a6b05723e */ /* 0x000fe400000000ff */
[----:B------:R-:W-:Y:S02]  /*fed0*/  F2FP.F16.F32.PACK_AB R6, R109, R108 ;  /* 0x0000006c6d06723e */ /* 0x000fe400000000ff */
[----:B------:R-:W-:Y:S02]  /*fee0*/  F2FP.F16.F32.PACK_AB R7, R111, R110 ;  /* 0x0000006e6f07723e */ /* 0x000fe400000000ff */
[----:B------:R-:W-:-:S02]  /*fef0*/  F2FP.F16.F32.PACK_AB R12, R113, R112 ;  /* 0x00000070710c723e */ /* 0x000fc400000000ff */
[----:B------:R-:W-:Y:S01]  /*ff00*/  F2FP.F16.F32.PACK_AB R13, R115, R114 ;  /* 0x00000072730d723e */ /* 0x000fe200000000ff */
[----:B------:R0:W-:Y:S01]  /*ff10*/  STSM.16.M88.4 [R28], R4 ;  /* 0x000000041c007844 */ /* 0x0001e20000000200 */
[----:B------:R-:W-:Y:S02]  /*ff20*/  F2FP.F16.F32.PACK_AB R14, R117, R116 ;  /* 0x00000074750e723e */ /* 0x000fe400000000ff */
[----:B------:R-:W-:Y:S02]  /*ff30*/  F2FP.F16.F32.PACK_AB R15, R119, R118 ;  /* 0x00000076770f723e */ /* 0x000fe400000000ff */
[----:B------:R-:W-:Y:S02]  /*ff40*/  MOV R24, R24 ;  /* 0x0000001800187202 */ /* 0x000fe40000000f00 */
[----:B------:R-:W-:Y:S01]  /*ff50*/  PLOP3.LUT P0, PT, PT, PT, UP0, 0x80, 0x0 ;  /* 0x000000000000781c */ /* 0x000fe20003f0f008 */
[----:B------:R1:W-:Y:S04]  /*ff60*/  STSM.16.M88.4 [R17], R12 ;  /* 0x0000000c11007844 */ /* 0x0003e80000000200 */
[----:B------:R2:W-:Y:S04]  /*ff70*/  STSM.16.M88.4 [R27], R120 ;  /* 0x000000781b007844 */ /* 0x0005e80000000200 */
[----:B------:R2:W-:Y:S01]  /*ff80*/  STSM.16.M88.4 [R26], R128 ;  /* 0x000000801a007844 */ /* 0x0005e20000000200 */
[----:B0-----:R-:W-:-:S02]  /*ff90*/  IMAD.U32 R4, RZ, RZ, UR8 ;  /* 0x00000008ff047e24 */ /* 0x001fc4000f8e00ff */
[----:B------:R-:W-:Y:S01]  /*ffa0*/  IMAD.U32 R5, RZ, RZ, UR9 ;  /* 0x00000009ff057e24 */ /* 0x000fe2000f8e00ff */
[----:B------:R2:W-:Y:S01]  /*ffb0*/  STSM.16.M88.4 [R18], R136 ;  /* 0x0000008812007844 */ /* 0x0005e20000000200 */
[----:B------:R-:W-:-:S03]  /*ffc0*/  ULDC.64 UR8, c[0x0][0xbe0] ;  /* 0x0002f80000087ab9 */ /* 0x000fc60000000a00 */
[----:B------:R2:W-:Y:S01]  /*ffd0*/  STSM.16.M88.4 [R24], R144 ;  /* 0x0000009018007844 */ /* 0x0005e20000000200 */
[----:B------:R-:W-:Y:S06]  /*ffe0*/  BAR.SYNC.DEFER_BLOCKING 0x1, 0x100 ;  /* 0x0044000000007b1d */ /* 0x000fec0000010000 */
[----:B------:R-:W3:Y:S01]  /*fff0*/  @P0 LDG.E R6, desc[UR48][R4.64] ;  /* 0x0000003004060981 */ /* 0x000ee2000c1e1900 */
[----:B------:R-:W-:Y:S01]  /*10000*/  UISETP.NE.U32.AND UP1, UPT, UR8, URZ, UPT ;  /* 0x0000003f0800728c */ /* 0x000fe2000bf25070 */
[----:B-1----:R-:W0:Y:S01]  /*10010*/  LDC R17, c[0x0][0xa88] ;  /* 0x0002a200ff117b82 */ /* 0x002e220000000800 */
[----:B------:R-:W-:Y:S01]  /*10020*/  IMAD R7, R22, 0x40, R19 ;  /* 0x0000004016077824 */ /* 0x000fe200078e0213 */
[----:B------:R-:W-:Y:S01]  /*10030*/  UMOV UR4, URZ ;  /* 0x0000003f00047c82 */ /* 0x000fe20008000000 */
[----:B------:R-:W-:-:S02]  /*10040*/  UISETP.NE.AND.EX UP1, UPT, UR9, URZ, UPT, UP1 ;  /* 0x0000003f0900728c */ /* 0x000fc4000bf25310 */
[----:B------:R-:W-:-:S04]  /*10050*/  IMAD.WIDE R20, R7, 0x2, R20 ;  /* 0x0000000207147825 */ /* 0x000fc800078e0214 */
[----:B------:R-:W-:Y:S02]  /*10060*/  PLOP3.LUT P2, PT, PT, PT, UP1, 0x80, 0x0 ;  /* 0x000000000000781c */ /* 0x000fe40003f4f018 */
[----:B------:R-:W-:-:S03]  /*10070*/  IADD3 R29, P1, R20, 0x1000, RZ ;  /* 0x00001000141d7810 */ /* 0x000fc60007f3e0ff */
[----:B------:R-:W-:Y:S02]  /*10080*/  @UP1 ULDC.64 UR8, c[0x0][0xbe0] ;  /* 0x0002f80000081ab9 */ /* 0x000fe40000000a00 */
[----:B------:R-:W-:-:S06]  /*10090*/  @UP1 UIMAD.WIDE UR8, UR38, 0x4, UR8 ;  /* 0x00000004260818a5 */ /* 0x000fcc000f8e0208 */
[----:B------:R-:W-:Y:S01]  /*100a0*/  IMAD.U32 R7, RZ, RZ, UR9 ;  /* 0x00000009ff077e24 */ /* 0x000fe2000f8e00ff */
[----:B---3--:R-:W-:Y:S01]  /*100b0*/  @P0 R2UR UR4, R6 ;  /* 0x00000000060402ca */ /* 0x008fe200000e0000 */
[----:B------:R-:W-:-:S05]  /*100c0*/  IMAD.U32 R6, RZ, RZ, UR8 ;  /* 0x00000008ff067e24 */ /* 0x000fca000f8e00ff */
[----:B0-----:R2:W5:Y:S01]  /*100d0*/  @P2 LDG.E R17, desc[UR48][R6.64] ;  /* 0x0000003006112981 */ /* 0x001562000c1e1900 */
[----:B------:R-:W-:Y:S08]  /*100e0*/  @P2 BRA `(.L_x_6662) ;  /* 0x0000000000102947 */ /* 0x000ff00003800000 */
[----:B------:R-:W-:Y:S05]  /*100f0*/  @!P0 BRA `(.L_x_6662) ;  /* 0x00000000000c8947 */ /* 0x000fea0003800000 */
[----:B--2---:R-:W2:Y:S04]  /*10100*/  LDG.E R6, desc[UR48][R4.64] ;  /* 0x0000003004067981 */ /* 0x004ea8000c1e1900 */
[----:B-----5:R-:W2:Y:S02]  /*10110*/  LDG.E R17, desc[UR48][R4.64+0x4] ;  /* 0x0000043004117981 */ /* 0x020ea4000c1e1900 */
[----:B--2---:R-:W-:-:S07]  /*10120*/  IMAD.IADD R17, R17, 0x1, -R6 ;  /* 0x0000000111117824 */ /* 0x004fce00078e0a06 */
.L_x_6662:
[----:B------:R-:W-:Y:S01]  /*10130*/  USHF.R.S32.HI UR14, URZ, 0x1f, UR37 ;  /* 0x0000001f3f0e7899 */ /* 0x000fe20008011425 */
[----:B------:R-:W-:Y:S01]  /*10140*/  IMAD R8, R188, 0x80, R190 ;  /* 0x00000080bc087824 */ /* 0x000fe200078e02be */
[----:B------:R-:W-:Y:S01]  /*10150*/  ULDC.64 UR12, c[0x0][0xb70] ;  /* 0x0002dc00000c7ab9 */ /* 0x000fe20000000a00 */
[----:B------:R-:W-:Y:S01]  /*10160*/  USHF.R.S32.HI UR11, URZ, 0x1f, UR4 ;  /* 0x0000001f3f0b7899 */ /* 0x000fe20008011404 */
[C---:B------:R-:W-:Y:S01]  /*10170*/  IADD3 R13, P2, R20.reuse, 0x2000, RZ ;  /* 0x00002000140d7810 */ /* 0x040fe20007f5e0ff */
[----:B------:R-:W-:Y:S01]  /*10180*/  UIMAD UR7, UR14, UR12, URZ ;  /* 0x0000000c0e0772a4 */ /* 0x000fe2000f8e023f */
[----:B------:R-:W-:Y:S01]  /*10190*/  SHF.R.S32.HI R5, RZ, 0x1f, R8 ;  /* 0x0000001fff057819 */ /* 0x000fe20000011408 */
[----:B------:R-:W-:Y:S01]  /*101a0*/  UMOV UR10, UR4 ;  /* 0x00000004000a7c82 */ /* 0x000fe20008000000 */
[----:B------:R-:W-:Y:S01]  /*101b0*/  USEL UR15, UR38, URZ, !UP0 ;  /* 0x0000003f260f7287 */ /* 0x000fe2000c000000 */
[----:B--2---:R-:W-:Y:S01]  /*101c0*/  IADD3 R7, P6, R20, 0x3000, RZ ;  /* 0x0000300014077810 */ /* 0x004fe20007fde0ff */
[----:B------:R-:W-:Y:S01]  /*101d0*/  UIMAD.WIDE.U32 UR8, UR37, UR12, UR10 ;  /* 0x0000000c250872a5 */ /* 0x000fe2000f8e000a */
[----:B------:R-:W-:Y:S01]  /*101e0*/  LOP3.LUT R28, R29, 0x380, RZ, 0xc0, !PT ;  /* 0x000003801d1c7812 */ /* 0x000fe200078ec0ff */
[----:B------:R-:W-:Y:S01]  /*101f0*/  UIMAD UR10, UR37, UR13, UR7 ;  /* 0x0000000d250a72a4 */ /* 0x000fe2000f8e0207 */
[----:B------:R-:W-:Y:S01]  /*10200*/  LOP3.LUT R12, R13, 0x380, RZ, 0xc0, !PT ;  /* 0x000003800d0c7812 */ /* 0x000fe200078ec0ff */
[----:B------:R-:W-:Y:S01]  /*10210*/  USHF.R.S32.HI UR7, URZ, 0x1f, UR38 ;  /* 0x0000001f3f077899 */ /* 0x000fe20008011426 */
[----:B------:R-:W-:Y:S01]  /*10220*/  LOP3.LUT R4, R7, 0x380, RZ, 0xc0, !PT ;  /* 0x0000038007047812 */ /* 0x000fe200078ec0ff */
[----:B------:R-:W-:Y:S01]  /*10230*/  ULDC.64 UR12, c[0x0][0xb78] ;  /* 0x0002de00000c7ab9 */ /* 0x000fe20000000a00 */
[----:B------:R-:W-:Y:S01]  /*10240*/  UIADD3 UR9, UR9, UR10, URZ ;  /* 0x0000000a09097290 */ /* 0x000fe2000fffe03f */
[----:B------:R-:W-:Y:S01]  /*10250*/  SHF.R.U64 R28, R28, 0x3, RZ ;  /* 0x000000031c1c7819 */ /* 0x000fe200000012ff */
[----:B------:R-:W-:Y:S01]  /*10260*/  USEL UR16, UR7, URZ, !UP0 ;  /* 0x0000003f07107287 */ /* 0x000fe2000c000000 */
[----:B------:R-:W-:Y:S01]  /*10270*/  SHF.R.U64 R12, R12, 0x3, RZ ;  /* 0x000000030c0c7819 */ /* 0x000fe200000012ff */
[----:B------:R-:W-:Y:S01]  /*10280*/  UIMAD.WIDE.U32 UR8, UR15, UR12, UR8 ;  /* 0x0000000c0f0872a5 */ /* 0x000fe2000f8e0008 */
[----:B------:R-:W-:Y:S01]  /*10290*/  SHF.R.U64 R4, R4, 0x3, RZ ;  /* 0x0000000304047819 */ /* 0x000fe200000012ff */
[----:B------:R-:W-:Y:S01]  /*102a0*/  UIMAD UR7, UR16, UR12, URZ ;  /* 0x0000000c100772a4 */ /* 0x000fe2000f8e023f */
[----:B------:R-:W-:Y:S01]  /*102b0*/  LOP3.LUT R28, R28, R29, RZ, 0x3c, !PT ;  /* 0x0000001d1c1c7212 */ /* 0x000fe200078e3cff */
[--C-:B------:R-:W-:Y:S01]  /*102c0*/  IMAD.X R29, RZ, RZ, R21.reuse, P1 ;  /* 0x000000ffff1d7224 */ /* 0x100fe200008e0615 */
[----:B------:R-:W-:Y:S01]  /*102d0*/  LOP3.LUT R12, R12, R13, RZ, 0x3c, !PT ;  /* 0x0000000d0c0c7212 */ /* 0x000fe200078e3cff */
[----:B------:R-:W-:Y:S01]  /*102e0*/  UIMAD UR7, UR15, UR13, UR7 ;  /* 0x0000000d0f0772a4 */ /* 0x000fe2000f8e0207 */
[----:B------:R-:W-:Y:S01]  /*102f0*/  IADD3 R6, P0, R8, UR8, RZ ;  /* 0x0000000808067c10 */ /* 0x000fe2000ff1e0ff */
[----:B------:R-:W-:Y:S01]  /*10300*/  IMAD.X R13, RZ, RZ, R21, P2 ;  /* 0x000000ffff0d7224 */ /* 0x000fe200010e0615 */
[----:B------:R-:W-:-:S02]  /*10310*/  IADD3 R37, P5, R20, 0x4000, RZ ;  /* 0x0000400014257810 */ /* 0x000fc40007fbe0ff */
[----:B------:R-:W-:Y:S01]  /*10320*/  LOP3.LUT R4, R4, R7, RZ, 0x3c, !PT ;  /* 0x0000000704047212 */ /* 0x000fe200078e3cff */
[----:B------:R-:W-:Y:S01]  /*10330*/  IMAD.U32 R10, RZ, RZ, UR7 ;  /* 0x00000007ff0a7e24 */ /* 0x000fe2000f8e00ff */
[C---:B------:R-:W-:Y:S02]  /*10340*/  IADD3 R41, P4, R20.reuse, 0x5000, RZ ;  /* 0x0000500014297810 */ /* 0x040fe40007f9e0ff */
[C---:B------:R-:W-:Y:S02]  /*10350*/  IADD3 R25, P3, R20.reuse, 0x6000, RZ ;  /* 0x0000600014197810 */ /* 0x040fe40007f7e0ff */
[----:B------:R-:W-:Y:S01]  /*10360*/  IADD3.X R5, R5, UR9, R10, P0, !PT ;  /* 0x0000000905057c10 */ /* 0x000fe200087fe40a */
[----:B------:R-:W-:Y:S01]  /*10370*/  ULDC.64 UR8, c[0x0][0xb40] ;  /* 0x0002d00000087ab9 */ /* 0x000fe20000000a00 */
[----:B------:R-:W-:Y:S02]  /*10380*/  IADD3 R7, P2, R20, 0x7000, RZ ;  /* 0x0000700014077810 */ /* 0x000fe40007f5e0ff */
[----:B------:R-:W-:-:S02]  /*10390*/  LEA R46, P0, R6, UR8, 0x2 ;  /* 0x00000008062e7c11 */ /* 0x000fc4000f8010ff */
[----:B------:R-:W-:Y:S02]  /*103a0*/  LOP3.LUT R9, R20, 0x380, RZ, 0xc0, !PT ;  /* 0x0000038014097812 */ /* 0x000fe400078ec0ff */
[----:B------:R-:W-:Y:S01]  /*103b0*/  LEA.HI.X R47, R6, UR9, R5, 0x2, P0 ;  /* 0x00000009062f7c11 */ /* 0x000fe200080f1405 */
[C---:B------:R-:W-:Y:S01]  /*103c0*/  VIADD R6, R8.reuse, 0x8 ;  /* 0x0000000808067836 */ /* 0x040fe20000000000 */
[----:B------:R-:W-:Y:S01]  /*103d0*/  LOP3.LUT P0, RZ, R189, 0x3, RZ, 0xc0, !PT ;  /* 0x00000003bdff7812 */ /* 0x000fe2000780c0ff */
[----:B------:R-:W-:Y:S01]  /*103e0*/  IMAD.X R5, RZ, RZ, R21, P6 ;  /* 0x000000ffff057224 */ /* 0x000fe200030e0615 */
[----:B------:R-:W-:Y:S01]  /*103f0*/  LOP3.LUT R36, R37, 0x380, RZ, 0xc0, !PT ;  /* 0x0000038025247812 */ /* 0x000fe200078ec0ff */
[----:B------:R-:W-:Y:S01]  /*10400*/  ULDC.64 UR8, c[0x0][0xaa0] ;  /* 0x0002a80000087ab9 */ /* 0x000fe20000000a00 */
[-C--:B-----5:R-:W-:Y:S02]  /*10410*/  ISETP.GE.OR P1, PT, R8, R17.reuse, P0 ;  /* 0x000000110800720c */ /* 0x0a0fe40000726670 */
[----:B------:R-:W-:-:S02]  /*10420*/  ISETP.GE.OR P0, PT, R6, R17, P0 ;  /* 0x000000110600720c */ /* 0x000fc40000706670 */
[----:B------:R-:W-:Y:S02]  /*10430*/  LOP3.LUT R40, R41, 0x380, RZ, 0xc0, !PT ;  /* 0x0000038029287812 */ /* 0x000fe400078ec0ff */
[----:B------:R-:W-:Y:S02]  /*10440*/  LOP3.LUT R24, R25, 0x380, RZ, 0xc0, !PT ;  /* 0x0000038019187812 */ /* 0x000fe400078ec0ff */
[----:B------:R-:W-:Y:S02]  /*10450*/  LOP3.LUT R6, R7, 0x380, RZ, 0xc0, !PT ;  /* 0x0000038007067812 */ /* 0x000fe400078ec0ff */
[----:B------:R-:W-:Y:S02]  /*10460*/  SHF.R.U64 R9, R9, 0x3, RZ ;  /* 0x0000000309097819 */ /* 0x000fe400000012ff */
[----:B------:R-:W-:Y:S01]  /*10470*/  SHF.R.U64 R36, R36, 0x3, RZ ;  /* 0x0000000324247819 */ /* 0x000fe200000012ff */
[----:B------:R-:W-:Y:S01]  /*10480*/  @!P1 STG.E desc[UR48][R46.64], R2 ;  /* 0x000000022e009986 */ /* 0x000fe2000c101930 */
[----:B------:R-:W-:-:S02]  /*10490*/  SHF.R.U64 R40, R40, 0x3, RZ ;  /* 0x0000000328287819 */ /* 0x000fc400000012ff */
[----:B------:R-:W-:Y:S01]  /*104a0*/  SHF.R.U64 R24, R24, 0x3, RZ ;  /* 0x0000000318187819 */ /* 0x000fe200000012ff */
[----:B------:R0:W-:Y:S01]  /*104b0*/  @!P0 STG.E desc[UR48][R46.64+0x20], R0 ;  /* 0x000020002e008986 */ /* 0x0001e2000c101930 */
        /* <DEDUP_REMOVED lines=10> */
[----:B------:R-:W-:Y:S01]  /*10560*/  UIMAD UR7, UR11, UR8, URZ ;  /* 0x000000080b0772a4 */ /* 0x000fe2000f8e023f */
[----:B------:R1:W5:Y:S01]  /*10570*/  LD.E.128 R32, desc[UR48][R20.64] ;  /* 0x0000003014207980 */ /* 0x000362000c101d00 */
[--C-:B------:R-:W-:Y:S01]  /*10580*/  SHF.R.S32.HI R45, RZ, 0x1f, R19.reuse ;  /* 0x0000001fff2d7819 */ /* 0x100fe20000011413 */
[----:B------:R-:W-:Y:S01]  /*10590*/  IMAD.MOV.U32 R44, RZ, RZ, R19 ;  /* 0x000000ffff2c7224 */ /* 0x000fe200078e0013 */
[----:B------:R-:W-:Y:S01]  /*105a0*/  UIMAD UR7, UR4, UR9, UR7 ;  /* 0x00000009040772a4 */ /* 0x000fe2000f8e0207 */
[----:B------:R-:W5:Y:S04]  /*105b0*/  LD.E.128 R28, desc[UR48][R28.64] ;  /* 0x000000301c1c7980 */ /* 0x000f68000c101d00 */
[----:B------:R-:W5:Y:S01]  /*105c0*/  LD.E.128 R12, desc[UR48][R12.64] ;  /* 0x000000300c0c7980 */ /* 0x000f62000c101d00 */
[----:B-1----:R-:W-:Y:S01]  /*105d0*/  IMAD.U32 R21, RZ, RZ, UR8 ;  /* 0x00000008ff157e24 */ /* 0x002fe2000f8e00ff */
[----:B------:R-:W-:-:S02]  /*105e0*/  ULDC.64 UR8, c[0x0][0xae0] ;  /* 0x0002b80000087ab9 */ /* 0x000fc40000000a00 */
[----:B------:R-:W5:Y:S01]  /*105f0*/  LD.E.128 R4, desc[UR48][R4.64] ;  /* 0x0000003004047980 */ /* 0x000f62000c101d00 */
[----:B------:R-:W-:-:S03]  /*10600*/  IMAD.WIDE.U32 R20, R21, UR4, R44 ;  /* 0x0000000415147c25 */ /* 0x000fc6000f8e002c */
[----:B------:R-:W5:Y:S04]  /*10610*/  LD.E.128 R36, desc[UR48][R36.64] ;  /* 0x0000003024247980 */ /* 0x000f68000c101d00 */
[----:B------:R-:W5:Y:S04]  /*10620*/  LD.E.128 R40, desc[UR48][R40.64] ;  /* 0x0000003028287980 */ /* 0x000f68000c101d00 */
[----:B------:R-:W5:Y:S04]  /*10630*/  LD.E.128 R24, desc[UR48][R24.64] ;  /* 0x0000003018187980 */ /* 0x000f68000c101d00 */
[----:B------:R-:W5:Y:S01]  /*10640*/  LD.E.128 R8, desc[UR48][R8.64] ;  /* 0x0000003008087980 */ /* 0x000f62000c101d00 */
[----:B------:R-:W-:Y:S01]  /*10650*/  UIMAD UR4, UR14, UR8, URZ ;  /* 0x000000080e0472a4 */ /* 0x000fe2000f8e023f */
[----:B------:R-:W-:Y:S01]  /*10660*/  VIADD R21, R21, UR7 ;  /* 0x0000000715157c36 */ /* 0x000fe20008000000 */
[----:B------:R-:W-:Y:S01]  /*10670*/  BSSY B1, `(.L_x_6663) ;  /* 0x000002f000017945 */ /* 0x000fe20003800000 */
[----:B------:R-:W-:Y:S01]  /*10680*/  @!PT LDS RZ, [RZ] ;  /* 0x00000000fffff984 */ /* 0x000fe20000000800 */
[----:B------:R-:W-:Y:S01]  /*10690*/  @!PT LDS RZ, [RZ] ;  /* 0x00000000fffff984 */ /* 0x000fe20000000800 */
[----:B------:R-:W-:Y:S01]  /*106a0*/  @!PT LDS RZ, [RZ] ;  /* 0x00000000fffff984 */ /* 0x000fe20000000800 */
[----:B------:R-:W-:Y:S01]  /*106b0*/  @!PT LDS RZ, [RZ] ;  /* 0x00000000fffff984 */ /* 0x000fe20000000800 */
[----:B------:R1:W-:Y:S06]  /*106c0*/  MEMBAR.ALL.CTA ;  /* 0x0000000000007992 */ /* 0x0003ec0000008000 */
[----:B-1----:R-:W1:Y:S01]  /*106d0*/  FENCE.VIEW.ASYNC.S ;  /* 0x00000000000073c6 */ /* 0x002e620000000000 */
[----:B------:R-:W-:Y:S01]  /*106e0*/  IMAD.U32 R23, RZ, RZ, UR8 ;  /* 0x00000008ff177e24 */ /* 0x000fe2000f8e00ff */
[----:B------:R-:W-:Y:S01]  /*106f0*/  UIMAD UR4, UR37, UR9, UR4 ;  /* 0x00000009250472a4 */ /* 0x000fe2000f8e0204 */
[----:B------:R-:W-:-:S02]  /*10700*/  IMAD R17, R188, -0x80, R17 ;  /* 0xffffff80bc117824 */ /* 0x000fc400078e0211 */
[----:B------:R-:W-:Y:S01]  /*10710*/  IMAD.WIDE.U32 R20, R23, UR37, R20 ;  /* 0x0000002517147c25 */ /* 0x000fe2000f8e0014 */
[----:B------:R-:W-:Y:S01]  /*10720*/  ULDC.64 UR8, c[0x0][0xae8] ;  /* 0x0002ba0000087ab9 */ /* 0x000fe20000000a00 */
[----:B------:R-:W-:Y:S02]  /*10730*/  SHF.R.S32.HI R23, RZ, 0x1f, R22 ;  /* 0x0000001fff177819 */ /* 0x000fe40000011416 */
[CC--:B------:R-:W-:Y:S01]  /*10740*/  ISETP.GE.AND P2, PT, R22.reuse, R17.reuse, PT ;  /* 0x000000111600720c */ /* 0x0c0fe20003f46270 */
[----:B------:R-:W-:Y:S01]  /*10750*/  VIADD R21, R21, UR4 ;  /* 0x0000000415157c36 */ /* 0x000fe20008000000 */
[----:B------:R-:W-:Y:S01]  /*10760*/  UIMAD UR4, UR16, UR8, URZ ;  /* 0x00000008100472a4 */ /* 0x000fe2000f8e023f */
[----:B------:R-:W-:Y:S02]  /*10770*/  VIADD R3, R3, 0x28820 ;  /* 0x0002882003037836 */ /* 0x000fe40000000000 */
[C---:B0-----:R-:W-:Y:S01]  /*10780*/  VIADD R0, R22.reuse, 0x20 ;  /* 0x0000002016007836 */ /* 0x041fe20000000000 */
[----:B------:R-:W-:Y:S01]  /*10790*/  UIMAD UR4, UR15, UR9, UR4 ;  /* 0x000000090f0472a4 */ /* 0x000fe2000f8e0204 */
[----:B------:R-:W-:Y:S01]  /*107a0*/  IMAD.U32 R45, RZ, RZ, UR8 ;  /* 0x00000008ff2d7e24 */ /* 0x000fe2000f8e00ff */
[----:B------:R-:W-:Y:S01]  /*107b0*/  PRMT R3, RZ, 0x654, R3 ;  /* 0x00000654ff037816 */ /* 0x000fe20000000003 */
[----:B------:R-:W-:Y:S01]  /*107c0*/  VIADD R2, R22, 0x60 ;  /* 0x0000006016027836 */ /* 0x000fe20000000000 */
[----:B------:R-:W-:Y:S01]  /*107d0*/  ISETP.GE.AND P4, PT, R0, R17, PT ;  /* 0x000000110000720c */ /* 0x000fe20003f86270 */
[----:B------:R-:W-:-:S03]  /*107e0*/  IMAD.WIDE.U32 R44, R45, UR15, R20 ;  /* 0x0000000f2d2c7c25 */ /* 0x000fc6000f8e0014 */
[-C--:B------:R-:W-:Y:S01]  /*107f0*/  ISETP.GE.AND P1, PT, R2, R17.reuse, PT ;  /* 0x000000110200720c */ /* 0x080fe20003f26270 */
[----:B------:R-:W-:Y:S01]  /*10800*/  VIADD R0, R22, 0x40 ;  /* 0x0000004016007836 */ /* 0x000fe20000000000 */
[----:B-1----:R0:W-:Y:S01]  /*10810*/  SYNCS.ARRIVE.TRANS64.RED.A1T0 RZ, [R3+URZ], RZ ;  /* 0x000000ff03ff79a7 */ /* 0x0021e2000810043f */
[----:B------:R-:W-:Y:S02]  /*10820*/  VIADD R49, R45, UR4 ;  /* 0x000000042d317c36 */ /* 0x000fe40008000000 */
[----:B------:R-:W-:Y:S01]  /*10830*/  IMAD.WIDE R20, R188, 0x80, R22 ;  /* 0x00000080bc147825 */ /* 0x000fe200078e0216 */
[----:B------:R-:W-:Y:S01]  /*10840*/  ISETP.GE.AND P0, PT, R0, R17, PT ;  /* 0x000000110000720c */ /* 0x000fe20003f06270 */
[----:B------:R-:W-:-:S12]  /*10850*/  @P2 BRA `(.L_x_6664) ;  /* 0x0000000000402947 */ /* 0x000fd80003800000 */
[----:B------:R-:W-:Y:S01]  /*10860*/  ULDC.64 UR8, c[0x0][0xad8] ;  /* 0x0002b60000087ab9 */ /* 0x000fe20000000a00 */
[----:B------:R-:W-:Y:S01]  /*10870*/  VIADD R0, R19, 0x40 ;  /* 0x0000004013007836 */ /* 0x000fe20000000000 */
[----:B------:R-:W-:Y:S01]  /*10880*/  ULDC UR4, c[0x0][0xa8c] ;  /* 0x0002a30000047ab9 */ /* 0x000fe20000000800 */
[----:B------:R-:W-:Y:S01]  /*10890*/  IMAD R17, R21, UR8, RZ ;  /* 0x0000000815117c24 */ /* 0x000fe2000f8e02ff */
[----:B------:R-:W-:Y:S01]  /*108a0*/  ISETP.GE.AND P2, PT, R19, UR4, PT ;  /* 0x0000000413007c0c */ /* 0x000fe2000bf46270 */
[----:B------:R-:W-:Y:S01]  /*108b0*/  IMAD.MOV.U32 R2, RZ, RZ, R44 ;  /* 0x000000ffff027224 */ /* 0x000fe200078e002c */
[----:B------:R-:W-:Y:S01]  /*108c0*/  ISETP.GE.AND P3, PT, R0, UR4, PT ;  /* 0x0000000400007c0c */ /* 0x000fe2000bf66270 */
[----:B0-----:R-:W-:Y:S02]  /*108d0*/  IMAD.MOV.U32 R3, RZ, RZ, R49 ;  /* 0x000000ffff037224 */ /* 0x001fe400078e0031 */
[C---:B------:R-:W-:Y:S02]  /*108e0*/  IMAD R17, R20.reuse, UR9, R17 ;  /* 0x0000000914117c24 */ /* 0x040fe4000f8e0211 */
[----:B------:R-:W-:Y:S01]  /*108f0*/  IMAD.WIDE.U32 R2, R20, UR8, R2 ;  /* 0x0000000814027c25 */ /* 0x000fe2000f8e0002 */
[----:B------:R-:W-:-:S03]  /*10900*/  ULDC.64 UR8, c[0x0][0xa80] ;  /* 0x0002a00000087ab9 */ /* 0x000fc60000000a00 */
[----:B------:R-:W-:Y:S01]  /*10910*/  IMAD.IADD R3, R3, 0x1, R17 ;  /* 0x0000000103037824 */ /* 0x000fe200078e0211 */
[----:B------:R-:W-:-:S04]  /*10920*/  LEA R46, P5, R2, UR8, 0x1 ;  /* 0x00000008022e7c11 */ /* 0x000fc8000f8a08ff */
[----:B------:R-:W-:-:S05]  /*10930*/  LEA.HI.X R47, R2, UR9, R3, 0x1, P5 ;  /* 0x00000009022f7c11 */ /* 0x000fca000a8f0c03 */
[----:B-----5:R1:W-:Y:S04]  /*10940*/  @!P2 STG.E.128 desc[UR48][R46.64], R32 ;  /* 0x000000202e00a986 */ /* 0x0203e8000c101d30 */
[----:B------:R1:W-:Y:S02]  /*10950*/  @!P3 STG.E.128 desc[UR48][R46.64+0x80], R36 ;  /* 0x000080242e00b986 */ /* 0x0003e4000c101d30 */
.L_x_6664:
[----:B------:R-:W-:Y:S05]  /*10960*/  BSYNC B1 ;  /* 0x0000000000017941 */ /* 0x000fea0003800000 */
.L_x_6663:
[----:B------:R-:W-:Y:S04]  /*10970*/  BSSY B1, `(.L_x_6665) ;  /* 0x0000014000017945 */ /* 0x000fe80003800000 */
[----:B------:R-:W-:Y:S05]  /*10980*/  @P4 BRA `(.L_x_6666) ;  /* 0x0000000000484947 */ /* 0x000fea0003800000 */
[----:B------:R-:W-:Y:S01]  /*10990*/  IADD3 R17, P2, R20, 0x20, RZ ;  /* 0x0000002014117810 */ /* 0x000fe20007f5e0ff */
[----:B------:R-:W-:Y:S01]  /*109a0*/  ULDC.64 UR8, c[0x0][0xad8] ;  /* 0x0002b60000087ab9 */ /* 0x000fe20000000a00 */
[----:B------:R-:W-:Y:S01]  /*109b0*/  IMAD.MOV.U32 R2, RZ, RZ, R44 ;  /* 0x000000ffff027224 */ /* 0x000fe200078e002c */
[----:B------:R-:W-:Y:S01]  /*109c0*/  ULDC UR4, c[0x0][0xa8c] ;  /* 0x0002a30000047ab9 */ /* 0x000fe20000000800 */
[----:B0-----:R-:W-:Y:S01]  /*109d0*/  IMAD.MOV.U32 R3, RZ, RZ, R49 ;  /* 0x000000ffff037224 */ /* 0x001fe200078e0031 */
        /* <DEDUP_REMOVED lines=8> */
[----:B-1---5:R-:W-:Y:S01]  /*10a60*/  LEA R32, P2, R2, UR8, 0x1 ;  /* 0x0000000802207c11 */ /* 0x022fe2000f8408ff */
[----:B------:R-:W-:-:S05]  /*10a70*/  IMAD.IADD R3, R3, 0x1, R17 ;  /* 0x0000000103037824 */ /* 0x000fca00078e0211 */
[----:B------:R-:W-:-:S05]  /*10a80*/  LEA.HI.X R33, R2, UR9, R3, 0x1, P2 ;  /* 0x0000000902217c11 */ /* 0x000fca00090f0c03 */
[----:B------:R2:W-:Y:S04]  /*10a90*/  @!P3 STG.E.128 desc[UR48][R32.64], R28 ;  /* 0x0000001c2000b986 */ /* 0x0005e8000c101d30 */
[----:B------:R2:W-:Y:S02]  /*10aa0*/  @!P4 STG.E.128 desc[UR48][R32.64+0x80], R40 ;  /* 0x000080282000c986 */ /* 0x0005e4000c101d30 */
.L_x_6666:
[----:B------:R-:W-:Y:S05]  /*10ab0*/  BSYNC B1 ;  /* 0x0000000000017941 */ /* 0x000fea0003800000 */
.L_x_6665:
        /* <DEDUP_REMOVED lines=15> */
[----:B--2--5:R-:W-:Y:S01]  /*10bb0*/  LEA R28, P0, R2, UR8, 0x1 ;  /* 0x00000008021c7c11 */ /* 0x024fe2000f8008ff */
[----:B------:R-:W-:-:S05]  /*10bc0*/  IMAD.IADD R3, R3, 0x1, R17 ;  /* 0x0000000103037824 */ /* 0x000fca00078e0211 */
[----:B------:R-:W-:-:S05]  /*10bd0*/  LEA.HI.X R29, R2, UR9, R3, 0x1, P0 ;  /* 0x00000009021d7c11 */ /* 0x000fca00080f0c03 */
[----:B------:R3:W-:Y:S04]  /*10be0*/  @!P2 STG.E.128 desc[UR48][R28.64], R12 ;  /* 0x0000000c1c00a986 */ /* 0x0007e8000c101d30 */
[----:B------:R3:W-:Y:S02]  /*10bf0*/  @!P3 STG.E.128 desc[UR48][R28.64+0x80], R24 ;  /* 0x000080181c00b986 */ /* 0x0007e4000c101d30 */
.L_x_6668:
[----:B------:R-:W-:Y:S05]  /*10c00*/  BSYNC B1 ;  /* 0x0000000000017941 */ /* 0x000fea0003800000 */
.L_x_6667:
[----:B------:R-:W-:Y:S05]  /*10c10*/  @P1 BRA `(.L_x_6669) ;  /* 0x0000000800f41947 */ /* 0x000fea0003800000 */
[----:B---3-5:R-:W-:Y:S01]  /*10c20*/  IADD3 R13, P0, R20, 0x60, RZ ;  /* 0x00000060140d7810 */ /* 0x028fe20007f1e0ff */
[----:B------:R-:W-:Y:S01]  /*10c30*/  ULDC.64 UR8, c[0x0][0xad8] ;  /* 0x0002b60000087ab9 */ /* 0x000fe20000000a00 */
[----:B------:R-:W-:Y:S01]  /*10c40*/  IMAD.MOV.U32 R2, RZ, RZ, R44 ;  /* 0x000000ffff027224 */ /* 0x000fe200078e002c */
[----:B------:R-:W-:Y:S01]  /*10c50*/  ULDC UR4, c[0x0][0xa8c] ;  /* 0x0002a30000047ab9 */ /* 0x000fe20000000800 */
[----:B0-----:R-:W-:Y:S01]  /*10c60*/  IMAD.MOV.U32 R3, RZ, RZ, R49 ;  /* 0x000000ffff037224 */ /* 0x001fe200078e0031 */
[----:B------:R-:W-:Y:S01]  /*10c70*/  ISETP.GE.AND P1, PT, R19, UR4, PT ;  /* 0x0000000413007c0c */ /* 0x000fe2000bf26270 */
[----:B------:R-:W-:Y:S02]  /*10c80*/  IMAD.X R20, RZ, RZ, R21, P0 ;  /* 0x000000ffff147224 */ /* 0x000fe400000e0615 */
[----:B------:R-:W-:-:S04]  /*10c90*/  IMAD.WIDE.U32 R2, R13, UR8, R2 ;  /* 0x000000080d027c25 */ /* 0x000fc8000f8e0002 */
[----:B------:R-:W-:Y:S02]  /*10ca0*/  IMAD R20, R20, UR8, RZ ;  /* 0x0000000814147c24 */ /* 0x000fe4000f8e02ff */
[----:B------:R-:W-:Y:S02]  /*10cb0*/  VIADD R0, R19, 0x40 ;  /* 0x0000004013007836 */ /* 0x000fe40000000000 */
        /* <DEDUP_REMOVED lines=8> */
[----:B------:R0:W-:Y:S01]  /*10d40*/  STG.E.128 desc[UR48][R12.64+0x80], R8 ;  /* 0x000080080c007986 */ /* 0x0001e2000c101d30 */
[----:B------:R-:W-:Y:S05]  /*10d50*/  BRA `(.L_x_6669) ;  /* 0x0000000800a47947 */ /* 0x000fea0003800000 */
.L_x_6661:
[----:B------:R-:W-:Y:S01]  /*10d60*/  ULDC.64 UR8, c[0x0][0xbd8] ;  /* 0x0002f60000087ab9 */ /* 0x000fe20000000a00 */
[----:B------:R-:W-:Y:S01]  /*10d70*/  IMAD.MOV.U32 R9, RZ, RZ, RZ ;  /* 0x000000ffff097224 */ /* 0x000fe200078e00ff */
[----:B------:R-:W-:-:S04]  /*10d80*/  UISETP.NE.U32.AND UP0, UPT, UR8, URZ, UPT ;  /* 0x0000003f0800728c */ /* 0x000fc8000bf05070 */
[----:B------:R-:W-:-:S03]  /*10d90*/  UISETP.NE.AND.EX UP0, UPT, UR9, URZ, UPT, UP0 ;  /* 0x0000003f0900728c */ /* 0x000fc6000bf05300 */
[----:B------:R-:W-:Y:S02]  /*10da0*/  ULDC.64 UR8, c[0x0][0xbd8] ;  /* 0x0002f60000087ab9 */ /* 0x000fe40000000a00 */
        /* <DEDUP_REMOVED lines=13> */
[----:B------:R-:W-:-:S05]  /*10e80*/  IMAD.U32 R5, RZ, RZ, UR9 ;  /* 0x00000009ff057e24 */ /* 0x000fca000f8e00ff */
[----:B0-----:R1:W5:Y:S01]  /*10e90*/  @P2 LDG.E R7, desc[UR48][R4.64] ;  /* 0x0000003004072981 */ /* 0x001362000c1e1900 */
[----:B------:R-:W-:Y:S01]  /*10ea0*/  USHF.R.S32.HI UR8, URZ, 0x1f, UR37 ;  /* 0x0000001f3f087899 */ /* 0x000fe20008011425 */
[----:B------:R-:W-:Y:S01]  /*10eb0*/  ISETP.GT.AND P0, PT, R193, 0x7f, PT ;  /* 0x0000007fc100780c */ /* 0x000fe20003f04270 */
[----:B------:R-:W-:-:S12]  /*10ec0*/  @P2 BRA `(.L_x_6670) ;  /* 0x0000000000102947 */ /* 0x000fd80003800000 */
[----:B------:R-:W-:Y:S05]  /*10ed0*/  @!P1 BRA `(.L_x_6670) ;  /* 0x00000000000c9947 */ /* 0x000fea0003800000 */
[----:B------:R-:W2:Y:S04]  /*10ee0*/  LDG.E R0, desc[UR48][R2.64] ;  /* 0x0000003002007981 */ /* 0x000ea8000c1e1900 */
[----:B-----5:R-:W2:Y:S02]  /*10ef0*/  LDG.E R7, desc[UR48][R2.64+0x4] ;  /* 0x0000043002077981 */ /* 0x020ea4000c1e1900 */
[----:B--2---:R-:W-:-:S07]  /*10f00*/  IMAD.IADD R7, R7, 0x1, -R0 ;  /* 0x0000000107077824 */ /* 0x004fce00078e0a00 */
.L_x_6670:
[----:B------:R-:W-:Y:S01]  /*10f10*/  USHF.R.S32.HI UR4, URZ, 0x1f, UR38 ;  /* 0x0000001f3f047899 */ /* 0x000fe20008011426 */
[----:B------:R-:W-:Y:S01]  /*10f20*/  BSSY B1, `(.L_x_6671) ;  /* 0x000001e000017945 */ /* 0x000fe20003800000 */
[----:B------:R-:W-:Y:S01]  /*10f30*/  USEL UR10, UR38, URZ, !UP0 ;  /* 0x0000003f260a7287 */ /* 0x000fe2000c000000 */
[----:B------:R-:W-:Y:S01]  /*10f40*/  SHF.R.S32.HI R8, RZ, 0x1f, R19 ;  /* 0x0000001fff087819 */ /* 0x000fe20000011413 */
[----:B------:R-:W-:Y:S01]  /*10f50*/  USEL UR9, UR4, URZ, !UP0 ;  /* 0x0000003f04097287 */ /* 0x000fe2000c000000 */
[----:B-----5:R-:W-:Y:S01]  /*10f60*/  SHF.R.S32.HI R6, RZ, 0x1f, R9 ;  /* 0x0000001fff067819 */ /* 0x020fe20000011409 */
[----:B------:R-:W-:Y:S10]  /*10f70*/  @P0 BRA `(.L_x_6672) ;  /* 0x0000000000600947 */ /* 0x000ff40003800000 */
[----:B------:R-:W0:Y:S02]  /*10f80*/  S2R R0, SR_TID.X ;  /* 0x0000000000007919 */ /* 0x000e240000002100 */
[----:B0-----:R-:W-:-:S04]  /*10f90*/  IMAD R0, R188, 0x80, R0 ;  /* 0x00000080bc007824 */ /* 0x001fc800078e0200 */
[----:B------:R-:W-:-:S05]  /*10fa0*/  VIADD R0, R0, 0xffffff80 ;  /* 0xffffff8000007836 */ /* 0x000fca0000000000 */
[----:B------:R-:W-:-:S13]  /*10fb0*/  ISETP.GE.AND P0, PT, R0, R7, PT ;  /* 0x000000070000720c */ /* 0x000fda0003f06270 */
[----:B------:R-:W-:Y:S05]  /*10fc0*/  @P0 BRA `(.L_x_6672) ;  /* 0x00000000004c0947 */ /* 0x000fea0003800000 */
[C---:B-1----:R-:W-:Y:S01]  /*10fd0*/  IADD3 R2, P0, R0.reuse, R9, RZ ;  /* 0x0000000900027210 */ /* 0x042fe20007f1e0ff */
[----:B------:R-:W-:Y:S02]  /*10fe0*/  ULDC.64 UR12, c[0x0][0xb70] ;  /* 0x0002dc00000c7ab9 */ /* 0x000fe40000000a00 */
[----:B------:R-:W-:Y:S01]  /*10ff0*/  UIMAD UR4, UR8, UR12, URZ ;  /* 0x0000000c080472a4 */ /* 0x000fe2000f8e023f */
[----:B------:R-:W-:Y:S01]  /*11000*/  LEA.HI.X.SX32 R3, R0, R6, 0x1, P0 ;  /* 0x0000000600037211 */ /* 0x000fe200000f0eff */
[----:B------:R-:W-:Y:S02]  /*11010*/  IMAD.U32 R5, RZ, RZ, UR12 ;  /* 0x0000000cff057e24 */ /* 0x000fe4000f8e00ff */
[----:B------:R-:W-:Y:S02]  /*11020*/  UIMAD UR4, UR37, UR13, UR4 ;  /* 0x0000000d250472a4 */ /* 0x000fe4000f8e0204 */
[----:B------:R-:W-:Y:S01]  /*11030*/  IMAD.WIDE.U32 R2, R5, UR37, R2 ;  /* 0x0000002505027c25 */ /* 0x000fe2000f8e0002 */
[----:B------:R-:W-:-:S02]  /*11040*/  ULDC.64 UR12, c[0x0][0xb78] ;  /* 0x0002de00000c7ab9 */ /* 0x000fc40000000a00 */
        /* <DEDUP_REMOVED lines=11> */
.L_x_6672:
[----:B------:R-:W-:Y:S05]  /*11100*/  BSYNC B1 ;  /* 0x0000000000017941 */ /* 0x000fea0003800000 */
.L_x_6671:
        /* <DEDUP_REMOVED lines=33> */
[----:B------:R-:W-:Y:S01]  /*11320*/  VIADD R0, R19, 0x40 ;  /* 0x0000004013007836 */ /* 0x000fe20000000000 */
        /* <DEDUP_REMOVED lines=14> */
.L_x_6674:
[----:B------:R-:W-:Y:S05]  /*11410*/  BSYNC B1 ;  /* 0x0000000000017941 */ /* 0x000fea0003800000 */
.L_x_6673:
[----:B------:R-:W-:Y:S04]  /*11420*/  BSSY B1, `(.L_x_6675) ;  /* 0x0000014000017945 */ /* 0x000fe80003800000 */
[----:B------:R-:W-:Y:S05]  /*11430*/  @P3 BRA `(.L_x_6676) ;  /* 0x0000000000483947 */ /* 0x000fea0003800000 */
[----:B0-----:R-:W-:Y:S01]  /*11440*/  IADD3 R9, P2, R6, 0x20, RZ ;  /* 0x0000002006097810 */ /* 0x001fe20007f5e0ff */
        /* <DEDUP_REMOVED lines=17> */
.L_x_6676:
[----:B------:R-:W-:Y:S05]  /*11560*/  BSYNC B1 ;  /* 0x0000000000017941 */ /* 0x000fea0003800000 */
.L_x_6675:
[----:B------:R-:W-:Y:S04]  /*11570*/  BSSY B1, `(.L_x_6677) ;  /* 0x0000014000017945 */ /* 0x000fe80003800000 */
[----:B------:R-:W-:Y:S05]  /*11580*/  @P1 BRA `(.L_x_6678) ;  /* 0x0000000000481947 */ /* 0x000fea0003800000 */
[----:B01----:R-:W-:Y:S01]  /*11590*/  IADD3 R9, P1, R6, 0x40, RZ ;  /* 0x0000004006097810 */ /* 0x003fe20007f3e0ff */
        /* <DEDUP_REMOVED lines=17> */
.L_x_6678:
[----:B------:R-:W-:Y:S05]  /*116b0*/  BSYNC B1 ;  /* 0x0000000000017941 */ /* 0x000fea0003800000 */
.L_x_6677:
        /* <DEDUP_REMOVED lines=19> */
.L_x_6669:
[----:B------:R-:W-:Y:S05]  /*117f0*/  BSYNC B0 ;  /* 0x0000000000007941 */ /* 0x000fea0003800000 */
.L_x_6660:
[----:B------:R-:W-:Y:S02]  /*11800*/  ULDC UR4, c[0x0][0xc14] ;  /* 0x0003050000047ab9 */ /* 0x000fe40000000800 */
[----:B------:R-:W-:-:S06]  /*11810*/  UISETP.GE.AND UP0, UPT, UR5, UR4, UPT ;  /* 0x000000040500728c */ /* 0x000fcc000bf06270 */
[----:B------:R-:W-:-:S13]  /*11820*/  PLOP3.LUT P0, PT, PT, PT, UP0, 0x80, 0x0 ;  /* 0x000000000000781c */ /* 0x000fda0003f0f008 */
[----:B------:R-:W-:Y:S05]  /*11830*/  @!P0 BRA `(.L_x_6679) ;  /* 0xfffffef400548947 */ /* 0x000fea000383ffff */
[----:B------:R-:W-:Y:S05]  /*11840*/  EXIT ;  /* 0x000000000000794d */ /* 0x000fea0003800000 */
.L_x_6578:
[----:B------:R-:W-:-:S08]  /*11850*/  NOP ;  /* 0x0000000000007918 */ /* 0x000fd00000000000 */
[----:B------:R-:W0:-:S00]  /*11860*/  USETMAXREG.DEALLOC.CTAPOOL 0x18 ;  /* 0x00000018000079c8 */ /* 0x000e0000080e0500 */
        /* <DEDUP_REMOVED lines=35> */
[----:B0-----:R-:W-:Y:S01]  /*11aa0*/  SEL R3, R6, RZ, P0 ;  /* 0x000000ff06037207 */ /* 0x001fe20000000000 */
[----:B------:R-:W-:Y:S01]  /*11ab0*/  IMAD.MOV.U32 R6, RZ, RZ, RZ ;  /* 0x000000ffff067224 */ /* 0x000fe200078e00ff */
[----:B------:R-:W-:-:S03]  /*11ac0*/  ISETP.GE.U32.AND P0, PT, R7, 0x8, PT ;  /* 0x000000080700780c */ /* 0x000fc60003f06070 */
[----:B------:R-:W-:-:S05]  /*11ad0*/  IMAD.IADD R3, R4, 0x1, R3 ;  /* 0x0000000104037824 */ /* 0x000fca00078e0203 */
[----:B------:R-:W0:Y:S05]  /*11ae0*/  SHFL.UP PT, R2, R3, 0x8, RZ ;  /* 0x0500000003027989 */ /* 0x000e2a00000e00ff */
        /* <DEDUP_REMOVED lines=14> */
[----:B------:R-:W-:Y:S01]  /*11bd0*/  IMAD.MOV.U32 R5, RZ, RZ, R2 ;  /* 0x000000ffff057224 */ /* 0x000fe200078e0002 */
[----:B------:R-:W-:Y:S01]  /*11be0*/  ULDC UR5, c[0x0][0xc14] ;  /* 0x0003050000057ab9 */ /* 0x000fe20000000800 */
[----:B------:R-:W-:Y:S01]  /*11bf0*/  IMAD.MOV.U32 R6, RZ, RZ, RZ ;  /* 0x000000ffff067224 */ /* 0x000fe200078e00ff */
[----:B------:R-:W-:Y:S01]  /*11c00*/  ULDC UR7, c[0x0][0xc14] ;  /* 0x0003050000077ab9 */ /* 0x000fe20000000800 */
[----:B------:R-:W-:-:S05]  /*11c10*/  ULDC UR4, c[0x0][0xc10] ;  /* 0x0003040000047ab9 */ /* 0x000fca0000000800 */
.L_x_6684:
        /* <DEDUP_REMOVED lines=15> */
.L_x_6683:
[----:B------:R-:W-:Y:S05]  /*11d10*/  BSYNC B0 ;  /* 0x0000000000007941 */ /* 0x000fea0003800000 */
.L_x_6682:
        /* <DEDUP_REMOVED lines=25> */
.L_x_6680:
        /* <DEDUP_REMOVED lines=20> */
.L_x_6685:
        /* <DEDUP_REMOVED lines=25> */
[----:B------:R-:W-:-:S04]  /*12180*/  VIADDMNMX R10, R3, UR4, R10, PT ;  /* 0x00000004030a7c46 */ /* 0x000fc8000b80010a */
[-C--:B------:R-:W-:Y:S02]  /*12190*/  IABS R7, R10.reuse ;  /* 0x0000000a00077213 */ /* 0x080fe40000000000 */
[----:B------:R-:W-:Y:S02]  /*121a0*/  IABS R6, R10 ;  /* 0x0000000a00067213 */ /* 0x000fe40000000000 */
[----:B------:R-:W1:Y:S03]  /*121b0*/  I2F.RP R8, R7 ;  /* 0x0000000700087306 */ /* 0x000e660000209400 */
[----:B------:R-:W-:-:S05]  /*121c0*/  IMAD.MOV R6, RZ, RZ, -R6 ;  /* 0x000000ffff067224 */ /* 0x000fca00078e0a06 */
[----:B-1----:R-:W1:Y:S02]  /*121d0*/  MUFU.RCP R8, R8 ;  /* 0x0000000800087308 */ /* 0x002e640000001000 */
[----:B-1----:R-:W-:-:S06]  /*121e0*/  VIADD R3, R8, 0xffffffe ;  /* 0x0ffffffe08037836 */ /* 0x002fcc0000000000 */
[----:B------:R-:W1:Y:S02]  /*121f0*/  F2I.FTZ.U32.TRUNC.NTZ R3, R3 ;  /* 0x0000000300037305 */ /* 0x000e64000021f000 */
[----:B-1----:R-:W-:-:S04]  /*12200*/  IMAD.MOV R2, RZ, RZ, -R3 ;  /* 0x000000ffff027224 */ /* 0x002fc800078e0a03 */
[----:B------:R-:W-:Y:S02]  /*12210*/  IMAD R9, R2, R7, RZ ;  /* 0x0000000702097224 */ /* 0x000fe400078e02ff */
[----:B------:R-:W-:-:S04]  /*12220*/  IMAD.MOV.U32 R2, RZ, RZ, RZ ;  /* 0x000000ffff027224 */ /* 0x000fc800078e00ff */
[----:B------:R-:W-:Y:S01]  /*12230*/  IMAD.HI.U32 R2, R3, R9, R2 ;  /* 0x0000000903027227 */ /* 0x000fe200078e0002 */
[----:B------:R-:W-:Y:S02]  /*12240*/  IABS R9, R5 ;  /* 0x0000000500097213 */ /* 0x000fe40000000000 */
[C---:B------:R-:W-:Y:S01]  /*12250*/  LOP3.LUT R3, R5.reuse, R10, RZ, 0x3c, !PT ;  /* 0x0000000a05037212 */ /* 0x040fe200078e3cff */
[----:B------:R-:W-:Y:S02]  /*12260*/  IMAD.IADD R5, R5, 0x1, R4 ;  /* 0x0000000105057824 */ /* 0x000fe400078e0204 */
        /* <DEDUP_REMOVED lines=16> */
.L_x_6681:
[----:B------:R-:W-:Y:S02]  /*12370*/  IMAD.MOV.U32 R17, RZ, RZ, RZ ;  /* 0x000000ffff117224 */ /* 0x000fe400078e00ff */
[----:B------:R-:W-:Y:S02]  /*12380*/  IMAD.U32 R16, RZ, RZ, UR6 ;  /* 0x00000006ff107e24 */ /* 0x000fe4000f8e00ff */
[----:B------:R-:W-:-:S07]  /*12390*/  IMAD.MOV.U32 R18, RZ, RZ, RZ ;  /* 0x000000ffff127224 */ /* 0x000fce00078e00ff */
.L_x_6686:
        /* <DEDUP_REMOVED lines=20> */
.L_x_6761:
[----:B------:R-:W-:Y:S05]  /*124e0*/  YIELD ;  /* 0x0000000000007946 */ /* 0x000fea0003800000 */
[----:B------:R-:W-:Y:S01]  /*124f0*/  ULDC.64 UR4, c[0x0][0xa28] ;  /* 0x00028a0000047ab9 */ /* 0x000fe20000000a00 */
[----:B------:R-:W-:Y:S01]  /*12500*/  IMAD.MOV.U32 R4, RZ, RZ, RZ ;  /* 0x000000ffff047224 */ /* 0x000fe200078e00ff */
[----:B------:R-:W-:Y:S01]  /*12510*/  ISETP.NE.U32.AND P0, PT, RZ, UR4, PT ;  /* 0x00000004ff007c0c */ /* 0x000fe2000bf05070 */
[----:B-1----:R-:W-:Y:S01]  /*12520*/  IMAD.MOV.U32 R0, RZ, RZ, RZ ;  /* 0x000000ffff007224 */ /* 0x002fe200078e00ff */
[----:B------:R-:W-:Y:S02]  /*12530*/  ULDC.64 UR6, c[0x0][0xa08] ;  /* 0x0002820000067ab9 */ /* 0x000fe40000000a00 */
[----:B------:R-:W-:Y:S01]  /*12540*/  ISETP.NE.AND.EX P0, PT, RZ, UR5, PT, P0 ;  /* 0x00000005ff007c0c */ /* 0x000fe2000bf05300 */
[----:B------:R-:W-:-:S12]  /*12550*/  ULDC.64 UR4, c[0x0][0xa00] ;  /* 0x0002800000047ab9 */ /* 0x000fd80000000a00 */
        /* <DEDUP_REMOVED lines=16> */
[----:B------:R-:W-:-:S05]  /*12660*/  ULDC.64 UR4, c[0x0][0x3f8] ;  /* 0x0000fe0000047ab9 */ /* 0x000fca0000000a00 */
[----:B------:R1:W5:Y:S01]  /*12670*/  @P1 LDG.E R0, desc[UR48][R6.64] ;  /* 0x0000003006001981 */ /* 0x000362000c1e1900 */
[----:B------:R-:W-:Y:S01]  /*12680*/  UISETP.NE.U32.AND UP0, UPT, UR4, URZ, UPT ;  /* 0x0000003f0400728c */ /* 0x000fe2000bf05070 */
[----:B------:R-:W-:Y:S02]  /*12690*/  ISETP.NE.U32.AND P0, PT, RZ, UR6, PT ;  /* 0x00000006ff007c0c */ /* 0x000fe4000bf05070 */
[----:B------:R-:W-:Y:S01]  /*126a0*/  ULDC UR4, c[0x0][0x404] ;  /* 0x0001010000047ab9 */ /* 0x000fe20000000800 */
[----:B------:R-:W-:Y:S01]  /*126b0*/  UISETP.NE.AND.EX UP0, UPT, UR5, URZ, UPT, UP0 ;  /* 0x0000003f0500728c */ /* 0x000fe2000bf05300 */
[----:B------:R-:W-:Y:S02]  /*126c0*/  ISETP.NE.AND.EX P0, PT, RZ, UR7, PT, P0 ;  /* 0x00000007ff007c0c */ /* 0x000fe4000bf05300 */
[----:B------:R-:W-:Y:S01]  /*126d0*/  ULDC UR5, c[0x0][0x2e0] ;  /* 0x0000b80000057ab9 */ /* 0x000fe20000000800 */
[----:B------:R-:W-:-:S04]  /*126e0*/  USEL UR4, UR4, 0x1, UP0 ;  /* 0x0000000104047887 */ /* 0x000fc80008000000 */
[----:B------:R-:W-:-:S06]  /*126f0*/  UIMAD UR4, UR4, UR5, URZ ;  /* 0x00000005040472a4 */ /* 0x000fcc000f8e023f */
[----:B------:R-:W-:Y:S01]  /*12700*/  IMAD.U32 R5, RZ, RZ, UR4 ;  /* 0x00000004ff057e24 */ /* 0x000fe2000f8e00ff */
[----:B-1----:R-:W-:Y:S06]  /*12710*/  @P1 BRA `(.L_x_6688) ;  /* 0x0000000000101947 */ /* 0x002fec0003800000 */
[----:B------:R-:W-:Y:S05]  /*12720*/  @!P2 BRA `(.L_x_6688) ;  /* 0x00000000000ca947 */ /* 0x000fea0003800000 */
[----:B------:R-:W2:Y:S04]  /*12730*/  LDG.E R7, desc[UR48][R2.64] ;  /* 0x0000003002077981 */ /* 0x000ea8000c1e1900 */
[----:B-----5:R-:W2:Y:S02]  /*12740*/  LDG.E R0, desc[UR48][R2.64+0x4] ;  /* 0x0000043002007981 */ /* 0x020ea4000c1e1900 */
[----:B--2---:R-:W-:-:S07]  /*12750*/  IMAD.IADD R0, R0, 0x1, -R7 ;  /* 0x0000000100007824 */ /* 0x004fce00078e0a07 */
.L_x_6688:
[----:B------:R-:W1:Y:S01]  /*12760*/  LDC.64 R2, c[0x0][0xa08] ;  /* 0x00028200ff027b82 */ /* 0x000e620000000a00 */
[----:B------:R-:W-:Y:S01]  /*12770*/  IMAD.MOV.U32 R7, RZ, RZ, RZ ;  /* 0x000000ffff077224 */ /* 0x000fe200078e00ff */
[----:B------:R-:W-:Y:S01]  /*12780*/  ULDC.64 UR4, c[0x0][0xa20] ;  /* 0x0002880000047ab9 */ /* 0x000fe20000000a00 */
[----:B-1----:R-:W-:-:S05]  /*12790*/  IMAD.WIDE R2, R19, 0x4, R2 ;  /* 0x0000000413027825 */ /* 0x002fca00078e0202 */
[----:B------:R-:W2:Y:S01]  /*127a0*/  @P0 LDG.E R7, desc[UR48][R2.64] ;  /* 0x0000003002070981 */ /* 0x000ea2000c1e1900 */
[----:B------:R-:W-:-:S04]  /*127b0*/  ISETP.NE.U32.AND P1, PT, RZ, UR4, PT ;  /* 0x00000004ff007c0c */ /* 0x000fc8000bf25070 */
[----:B------:R-:W-:Y:S01]  /*127c0*/  ISETP.NE.AND.EX P1, PT, RZ, UR5, PT, P1 ;  /* 0x00000005ff007c0c */ /* 0x000fe2000bf25310 */
[----:B--2--5:R-:W-:-:S05]  /*127d0*/  IMAD.IADD R6, R7, 0x1, R4 ;  /* 0x0000000107067824 */ /* 0x024fca00078e0204 */
[----:B------:R1:W-:Y:S07]  /*127e0*/  STL [R1+0x4], R6 ;  /* 0x0000040601007387 */ /* 0x0003ee0000100800 */
[----:B------:R-:W-:Y:S05]  /*127f0*/  @!P1 BRA `(.L_x_6689) ;  /* 0x0000000000109947 */ /* 0x000fea0003800000 */
[----:B------:R-:W2:Y:S02]  /*12800*/  LDC.64 R2, c[0x0][0xa20] ;  /* 0x00028800ff027b82 */ /* 0x000ea40000000a00 */
[----:B--2---:R-:W-:-:S05]  /*12810*/  IMAD.WIDE R2, R19, 0x4, R2 ;  /* 0x0000000413027825 */ /* 0x004fca00078e0202 */
[----:B------:R2:W5:Y:S01]  /*12820*/  LDG.E R5, desc[UR48][R2.64] ;  /* 0x0000003002057981 */ /* 0x000562000c1e1900 */
[----:B------:R-:W-:Y:S05]  /*12830*/  BRA `(.L_x_6690) ;  /* 0x0000000000107947 */ /* 0x000fea0003800000 */
.L_x_6689:
[----:B------:R-:W-:Y:S05]  /*12840*/  @!P0 BRA `(.L_x_6690) ;  /* 0x00000000000c8947 */ /* 0x000fea0003800000 */
[----:B-1----:R-:W2:Y:S04]  /*12850*/  LDG.E R6, desc[UR48][R2.64] ;  /* 0x0000003002067981 */ /* 0x002ea8000c1e1900 */
[----:B------:R-:W2:Y:S02]  /*12860*/  LDG.E R5, desc[UR48][R2.64+0x4] ;  /* 0x0000043002057981 */ /* 0x000ea4000c1e1900 */
[----:B--2---:R-:W-:-:S07]  /*12870*/  IMAD.IADD R5, R5, 0x1, -R6 ;  /* 0x0000000105057824 */ /* 0x004fce00078e0a06 */
.L_x_6690:
        /* <DEDUP_REMOVED lines=18> */
.L_x_6693:
[----:B------:R-:W-:-:S13]  /*129a0*/  ISETP.NE.AND P1, PT, R3, 0x1, PT ;  /* 0x000000010300780c */ /* 0x000fda0003f25270 */
[----:B------:R-:W1:Y:S02]  /*129b0*/  @P1 LDC.64 R4, c[0x0][0x9e8] ;  /* 0x00027a00ff041b82 */ /* 0x000e640000000a00 */
[----:B-1----:R-:W-:-:S05]  /*129c0*/  @P1 IMAD.HI.U32 R4, R6, R4, RZ ;  /* 0x0000000406041227 */ /* 0x002fca00078e00ff */
[----:B------:R-:W-:-:S07]  /*129d0*/  @P1 SHF.R.U32.HI R6, RZ, R5, R4 ;  /* 0x00000005ff061219 */ /* 0x000fce0000011604 */
.L_x_6694:
[----:B------:R-:W-:Y:S05]  /*129e0*/  BSYNC B0 ;  /* 0x0000000000007941 */ /* 0x000fea0003800000 */
.L_x_6692:
[----:B------:R-:W-:-:S05]  /*129f0*/  IMAD R5, R6, R3, R3 ;  /* 0x0000000306057224 */ /* 0x000fca00078e0203 */
[----:B------:R-:W-:-:S07]  /*12a00*/  VIMNMX R2, R2, R5, PT ;  /* 0x0000000502027248 */ /* 0x000fce0003fe0100 */
.L_x_6691:
[----:B------:R-:W-:Y:S01]  /*12a10*/  VIADD R2, R2, 0x7f ;  /* 0x0000007f02027836 */ /* 0x000fe20000000000 */
[----:B------:R-:W-:Y:S01]  /*12a20*/  ULDC UR4, c[0x0][0x9dc] ;  /* 0x0002770000047ab9 */ /* 0x000fe20000000800 */
[----:B------:R-:W-:-:S03]  /*12a30*/  IMAD R0, R17, 0x80, -R0 ;  /* 0x0000008011007824 */ /* 0x000fc600078e0a00 */
[----:B------:R-:W-:-:S04]  /*12a40*/  SHF.R.S32.HI R5, RZ, 0x1f, R2 ;  /* 0x0000001fff057819 */ /* 0x000fc80000011402 */
[----:B------:R-:W-:Y:S01]  /*12a50*/  LEA.HI R4, R5, R2, RZ, 0x7 ;  /* 0x0000000205047211 */ /* 0x000fe200078f38ff */
[C---:B------:R-:W-:Y:S02]  /*12a60*/  VIADD R2, R7.reuse, 0x7f ;  /* 0x0000007f07027836 */ /* 0x040fe40000000000 */
[----:B------:R-:W-:Y:S01]  /*12a70*/  IMAD.IADD R7, R7, 0x1, R0 ;  /* 0x0000000107077824 */ /* 0x000fe200078e0200 */
[----:B------:R-:W-:Y:S02]  /*12a80*/  SHF.R.S32.HI R4, RZ, 0x7, R4 ;  /* 0x00000007ff047819 */ /* 0x000fe40000011404 */
[----:B------:R-:W-:Y:S01]  /*12a90*/  SHF.R.S32.HI R5, RZ, 0x1f, R2 ;  /* 0x0000001fff057819 */ /* 0x000fe20000011402 */
[----:B------:R-:W-:-:S03]  /*12aa0*/  VIADD R0, R7, -UR4 ;  /* 0x8000000407007c36 */ /* 0x000fc60008000000 */
[----:B------:R-:W-:-:S04]  /*12ab0*/  LEA.HI R5, R5, R2, RZ, 0x7 ;  /* 0x0000000205057211 */ /* 0x000fc800078f38ff */
[----:B------:R-:W-:-:S04]  /*12ac0*/  SHF.R.S32.HI R5, RZ, 0x7, R5 ;  /* 0x00000007ff057819 */ /* 0x000fc80000011405 */
        /* <DEDUP_REMOVED lines=13> */
.L_x_6697:
[----:B------:R-:W-:-:S13]  /*12ba0*/  ISETP.NE.AND P0, PT, R3, 0x1, PT ;  /* 0x000000010300780c */ /* 0x000fda0003f05270 */
[----:B------:R-:W2:Y:S02]  /*12bb0*/  @P0 LDC.64 R4, c[0x0][0x9e8] ;  /* 0x00027a00ff040b82 */ /* 0x000ea40000000a00 */
[----:B--2---:R-:W-:-:S05]  /*12bc0*/  @P0 IMAD.HI.U32 R4, R7, R4, RZ ;  /* 0x0000000407040227 */ /* 0x004fca00078e00ff */
[----:B------:R-:W-:-:S07]  /*12bd0*/  @P0 SHF.R.U32.HI R7, RZ, R5, R4 ;  /* 0x00000005ff070219 */ /* 0x000fce0000011604 */
.L_x_6698:
[----:B------:R-:W-:Y:S05]  /*12be0*/  BSYNC B0 ;  /* 0x0000000000007941 */ /* 0x000fea0003800000 */
.L_x_6696:
[----:B------:R-:W-:-:S05]  /*12bf0*/  IMAD R3, R7, R3, RZ ;  /* 0x0000000307037224 */ /* 0x000fca00078e02ff */
[----:B------:R-:W-:-:S07]  /*12c00*/  VIMNMX R0, R0, R3, !PT ;  /* 0x0000000300007248 */ /* 0x000fce0007fe0100 */
.L_x_6695:
        /* <DEDUP_REMOVED lines=15> */
[----:B------:R-:W2:Y:S08]  /*12d00*/  FLO.U32 R0, UR4 ;  /* 0x0000000400007d00 */ /* 0x000eb000080e0000 */
        /* <DEDUP_REMOVED lines=9> */
.L_x_6700:
        /* <DEDUP_REMOVED lines=17> */
[----:B------:R-:W-:Y:S02]  /*12eb0*/  IMAD.U32 R11, RZ, RZ, UR5 ;  /* 0x00000005ff0b7e24 */ /* 0x000fe4000f8e00ff */
[----:B------:R-:W-:Y:S02]  /*12ec0*/  IMAD.MOV.U32 R8, RZ, RZ, 0x70 ;  /* 0x00000070ff087424 */ /* 0x000fe400078e00ff */
[----:B------:R-:W-:Y:S02]  /*12ed0*/  IMAD.MOV.U32 R12, RZ, RZ, 0x1 ;  /* 0x00000001ff0c7424 */ /* 0x000fe400078e00ff */
[----:B0-----:R-:W-:-:S07]  /*12ee0*/  IMAD.MOV.U32 R13, RZ, RZ, RZ ;  /* 0x000000ffff0d7224 */ /* 0x001fce00078e00ff */
[----:B------:R-:W-:-:S07]  /*12ef0*/  LEPC R20, `(.L_x_6702) ;  /* 0x000000001014794e */ /* 0x000fce0000000000 */
[----:B--2---:R-:W-:Y:S05]  /*12f00*/  CALL.ABS.NOINC R2 ;  /* 0x0000000002007343 */ /* 0x004fea0003c00000 */
.L_x_6702:
        /* <DEDUP_REMOVED lines=14> */
[----:B------:R-:W-:Y:S02]  /*12ff0*/  IMAD.U32 R11, RZ, RZ, UR5 ;  /* 0x00000005ff0b7e24 */ /* 0x000fe4000f8e00ff */
[----:B------:R-:W-:Y:S02]  /*13000*/  IMAD.MOV.U32 R8, RZ, RZ, 0x70 ;  /* 0x00000070ff087424 */ /* 0x000fe400078e00ff */
[----:B------:R-:W-:Y:S02]  /*13010*/  IMAD.MOV.U32 R12, RZ, RZ, 0x1 ;  /* 0x00000001ff0c7424 */ /* 0x000fe400078e00ff */
[----:B0-2---:R-:W-:-:S07]  /*13020*/  IMAD.MOV.U32 R13, RZ, RZ, RZ ;  /* 0x000000ffff0d7224 */ /* 0x005fce00078e00ff */
[----:B------:R-:W-:-:S07]  /*13030*/  LEPC R20, `(.L_x_6704) ;  /* 0x000000001014794e */ /* 0x000fce0000000000 */
[----:B---3--:R-:W-:Y:S05]  /*13040*/  CALL.ABS.NOINC R2 ;  /* 0x0000000002007343 */ /* 0x008fea0003c00000 */
.L_x_6704:
        /* <DEDUP_REMOVED lines=16> */
.L_x_6703:
[----:B-1----:R-:W2:Y:S01]  /*13150*/  LDL.LU R6, [R1+0x1c] ;  /* 0x00001c0001067983 */ /* 0x002ea20000300800 */
[----:B------:R-:W1:Y:S01]  /*13160*/  LDC R0, c[0x0][0x428] ;  /* 0x00010a00ff007b82 */ /* 0x000e620000000800 */
[----:B------:R-:W-:Y:S01]  /*13170*/  IMAD.MOV.U32 R4, RZ, RZ, R18 ;  /* 0x000000ffff047224 */ /* 0x000fe200078e0012 */
[----:B------:R-:W-:Y:S01]  /*13180*/  ULDC.64 UR4, c[0x0][0x9f8] ;  /* 0x00027e0000047ab9 */ /* 0x000fe20000000a00 */
[----:B------:R-:W3:Y:S01]  /*13190*/  S2R R7, SR_TID.X ;  /* 0x0000000000077919 */ /* 0x000ee20000002100 */
        /* <DEDUP_REMOVED lines=23> */
.L_x_6705:
        /* <DEDUP_REMOVED lines=16> */
.L_x_6706:
        /* <DEDUP_REMOVED lines=18> */
.L_x_6777:
[----:B------:R-:W-:Y:S01]  /*13530*/  UMOV UR4, 0xffffffff ;  /* 0xffffffff00047882 */ /* 0x000fe20000000000 */
[----:B------:R-:W-:Y:S02]  /*13540*/  SHF.R.S32.HI R17, RZ, 0x1f, R0 ;  /* 0x0000001fff117819 */ /* 0x000fe40000011400 */
[----:B------:R-:W-:Y:S05]  /*13550*/  BRA.DIV UR4, `(.L_x_6708) ;  /* 0x0000003a04247947 */ /* 0x000fea000b800000 */
[----:B------:R-:W-:-:S13]  /*13560*/  ELECT P6, URZ, PT ;  /* 0x00000000003f782f */ /* 0x000fda00038c0000 */
.L_x_6780:
[----:B------:R-:W-:Y:S05]  /*13570*/  @!P6 BRA `(.L_x_6709) ;  /* 0x000000040010e947 */ /* 0x000fea0003800000 */
[----:B------:R-:W-:-:S04]  /*13580*/  ISETP.NE.U32.AND P0, PT, R2, RZ, PT ;  /* 0x000000ff0200720c */ /* 0x000fc80003f05070 */
[----:B------:R-:W-:-:S13]  /*13590*/  ISETP.NE.AND.EX P0, PT, R3, RZ, PT, P0 ;  /* 0x000000ff0300720c */ /* 0x000fda0003f05300 */
[----:B------:R-:W-:Y:S05]  /*135a0*/  @!P0 BRA `(.L_x_6710) ;  /* 0x0000000000488947 */ /* 0x000fea0003800000 */
[----:B------:R-:W1:Y:S01]  /*135b0*/  LDC R12, c[0x0][0x41c] ;  /* 0x00010700ff0c7b82 */ /* 0x000e620000000800 */
[----:B------:R-:W-:Y:S01]  /*135c0*/  IMAD.MOV.U32 R6, RZ, RZ, R5 ;  /* 0x000000ffff067224 */ /* 0x000fe200078e0005 */
        /* <DEDUP_REMOVED lines=16> */
.L_x_6710:
        /* <DEDUP_REMOVED lines=9> */
.L_x_6781:
        /* <DEDUP_REMOVED lines=11> */
.L_x_6712:
        /* <DEDUP_REMOVED lines=20> */
[----:B------:R-:W-:-:S03]  /*13950*/  UIADD3 UR14, UR6, 0x1c400, URZ ;  /* 0x0001c400060e7890 */ /* 0x000fc6000fffe03f */
[----:B------:R-:W-:-:S04]  /*13960*/  UMOV UR6, 0x0 ;  /* 0x0000000000067882 */ /* 0x000fc80000000000 */
[----:B------:R0:W-:Y:S02]  /*13970*/  UTMALDG.4D [UR8], [UR4], desc[UR6] ;  /* 0x00000608040075b4 */ /* 0x0001e40008019000 */
[----:B0-----:R-:W-:Y:S01]  /*13980*/  UMOV UR8, UR14 ;  /* 0x0000000e00087c82 */ /* 0x001fe20008000000 */
[----:B------:R-:W-:Y:S02]  /*13990*/  UMOV UR10, UR15 ;  /* 0x0000000f000a7c82 */ /* 0x000fe40008000000 */
[----:B------:R1:W-:Y:S02]  /*139a0*/  UTMALDG.4D [UR8], [UR4], desc[UR6] ;  /* 0x00000608040075b4 */ /* 0x0003e40008019000 */
[----:B-1----:R-:W-:Y:S01]  /*139b0*/  NOP ;  /* 0x0000000000007918 */ /* 0x002fe20000000000 */
.L_x_6709:
        /* <DEDUP_REMOVED lines=34> */
[----:B------:R-:W-:-:S05]  /*13be0*/  LOP3.LUT R7, R7, 0xfffffffe, RZ, 0xc0, !PT ;  /* 0xfffffffe07077812 */ /* 0x000fca00078ec0ff */
[----:B------:R-:W-:-:S05]  /*13bf0*/  IMAD.IADD R7, R12, 0x1, -R7 ;  /* 0x000000010c077824 */ /* 0x000fca00078e0a07 */
[----:B------:R-:W-:-:S04]  /*13c00*/  SHF.L.U32 R7, R7, 0x1f, RZ ;  /* 0x0000001f07077819 */ /* 0x000fc800000006ff */
[----:B------:R-:W2:Y:S02]  /*13c10*/  SYNCS.PHASECHK.TRANS64.TRYWAIT P0, [R10+URZ+0x28820], R7 ;  /* 0x028820070a0075a7 */ /* 0x000ea4000800017f */
[----:B-12---:R-:W-:Y:S05]  /*13c20*/  @!P0 BRA `(.L_x_6714) ;  /* 0x0000003000a48947 */ /* 0x006fea0003800000 */
.L_x_6782:
[----:B------:R-:W-:Y:S05]  /*13c30*/  BSYNC B0 ;  /* 0x0000000000007941 */ /* 0x000fea0003800000 */
.L_x_6713:
        /* <DEDUP_REMOVED lines=44> */
.L_x_6721:
[----:B0-----:R-:W0:Y:S01]  /*13f00*/  S2R R3, SR_CgaCtaId ;  /* 0x0000000000037919 */ /* 0x001e220000008800 */
[----:B------:R-:W-:-:S04]  /*13f10*/  MOV R2, 0x400 ;  /* 0x0000040000027802 */ /* 0x000fc80000000f00 */
[----:B0-----:R-:W-:Y:S02]  /*13f20*/  LEA R2, R3, R2, 0x18 ;  /* 0x0000000203027211 */ /* 0x001fe400078ec0ff */
[----:B------:R-:W-:-:S03]  /*13f30*/  SHF.L.U32 R3, R14, 0x1f, RZ ;  /* 0x0000001f0e037819 */ /* 0x000fc600000006ff */
[----:B------:R-:W-:-:S04]  /*13f40*/  IMAD R2, R12, 0x8, R2 ;  /* 0x000000080c027824 */ /* 0x000fc800078e0202 */
[----:B------:R-:W0:Y:S02]  /*13f50*/  SYNCS.PHASECHK.TRANS64.TRYWAIT P0, [R2+URZ+0x28840], R3 ;  /* 0x02884003020075a7 */ /* 0x000e24000800017f */
[----:B0-----:R-:W-:Y:S05]  /*13f60*/  @!P0 BRA `(.L_x_6722) ;  /* 0x0000002c00f48947 */ /* 0x001fea0003800000 */
.L_x_6783:
        /* <DEDUP_REMOVED lines=11> */
.L_x_6723:
        /* <DEDUP_REMOVED lines=21> */
[----:B------:R-:W-:Y:S02]  /*14170*/  ULEA UR11, UR11, UR9, 0x7 ;  /* 0x000000090b0b7291 */ /* 0x000fe4000f8e383f */
        /* <DEDUP_REMOVED lines=11> */
.L_x_6784:
        /* <DEDUP_REMOVED lines=13> */
.L_x_6725:
        /* <DEDUP_REMOVED lines=22> */
[----:B------:R-:W-:Y:S02]  /*14460*/  ULEA UR11, UR11, UR5, 0x7 ;  /* 0x000000050b0b7291 */ /* 0x000fe4000f8e383f */
[----:B------:R-:W-:Y:S02]  /*14470*/  UIADD3.X UR5, URZ, UR39, URZ, UP0, !UPT ;  /* 0x000000273f057290 */ /* 0x000fe400087fe43f */
[----:B------:R-:W-:Y:S02]  /*14480*/  UIADD3 UR8, UR14, 0x400, URZ ;  /* 0x000004000e087890 */ /* 0x000fe4000fffe03f */
[----:B------:R-:W-:-:S07]  /*14490*/  UIADD3 UR14, UR14, 0x4400, URZ ;  /* 0x000044000e0e7890 */ /* 0x000fce000fffe03f */
[----:B------:R0:W-:Y:S02]  /*144a0*/  UTMALDG.4D [UR8], [UR4], desc[UR6] ;  /* 0x00000608040075b4 */ /* 0x0001e40008019000 */
[----:B0-----:R-:W-:Y:S01]  /*144b0*/  UMOV UR8, UR14 ;  /* 0x0000000e00087c82 */ /* 0x001fe20008000000 */
[----:B------:R-:W-:Y:S02]  /*144c0*/  UMOV UR10, UR15 ;  /* 0x0000000f000a7c82 */ /* 0x000fe40008000000 */
[----:B------:R0:W-:Y:S02]  /*144d0*/  UTMALDG.4D [UR8], [UR4], desc[UR6] ;  /* 0x00000608040075b4 */ /* 0x0001e40008019000 */
[----:B0-----:R-:W-:Y:S01]  /*144e0*/  NOP ;  /* 0x0000000000007918 */ /* 0x001fe20000000000 */
.L_x_6720:
[----:B------:R-:W-:Y:S05]  /*144f0*/  BSYNC B2 ;  /* 0x0000000000027941 */ /* 0x000fea0003800000 */
.L_x_6719:
[----:B------:R-:W2:Y:S04]  /*14500*/  LDL R2, [R1+0x14] ;  /* 0x0000140001027983 */ /* 0x000ea80000100800 */
[----:B------:R0:W-:Y:S04]  /*14510*/  STL [R1], R12 ;  /* 0x0000000c01007387 */ /* 0x0001e80000100800 */
[----:B------:R0:W-:Y:S02]  /*14520*/  STL [R1+0x8], R14 ;  /* 0x0000080e01007387 */ /* 0x0001e40000100800 */
[----:B0-2---:R-:W-:-:S07]  /*14530*/  VIADD R7, R2, 0xfffffffd ;  /* 0xfffffffd02077836 */ /* 0x005fce0000000000 */
.L_x_6718:
[----:B------:R-:W-:Y:S05]  /*14540*/  BSYNC B1 ;  /* 0x0000000000017941 */ /* 0x000fea0003800000 */
.L_x_6717:
[----:B------:R-:W2:Y:S01]  /*14550*/  LDL.LU R2, [R1+0x14] ;  /* 0x0000140001027983 */ /* 0x000ea20000300800 */
[----:B------:R-:W-:Y:S01]  /*14560*/  VIADD R13, R13, 0xfffffffe ;  /* 0xfffffffe0d0d7836 */ /* 0x000fe20000000000 */
[----:B--2---:R-:W-:-:S04]  /*14570*/  LOP3.LUT R2, RZ, R2, RZ, 0x33, !PT ;  /* 0x00000002ff027212 */ /* 0x004fc800078e33ff */
[----:B------:R-:W-:-:S13]  /*14580*/  ISETP.NE.AND P0, PT, R13, R2, PT ;  /* 0x000000020d00720c */ /* 0x000fda0003f05270 */
[----:B------:R-:W-:Y:S05]  /*14590*/  @!P0 BRA `(.L_x_6716) ;  /* 0x0000000c00d88947 */ /* 0x000fea0003800000 */
[----:B------:R-:W-:-:S07]  /*145a0*/  IMAD.MOV.U32 R10, RZ, RZ, R6 ;  /* 0x000000ffff0a7224 */ /* 0x000fce00078e0006 */
.L_x_6740:
        /* <DEDUP_REMOVED lines=32> */
.L_x_6728:
[----:B------:R-:W1:Y:S01]  /*147b0*/  S2R R3, SR_CgaCtaId ;  /* 0x0000000000037919 */ /* 0x000e620000008800 */
[----:B------:R-:W-:-:S04]  /*147c0*/  MOV R2, 0x400 ;  /* 0x0000040000027802 */ /* 0x000fc80000000f00 */
[----:B-1----:R-:W-:Y:S02]  /*147d0*/  LEA R2, R3, R2, 0x18 ;  /* 0x0000000203027211 */ /* 0x002fe400078ec0ff */
[----:B------:R-:W-:-:S03]  /*147e0*/  SHF.L.U32 R3, R9, 0x1f, RZ ;  /* 0x0000001f09037819 */ /* 0x000fc600000006ff */
[----:B------:R-:W-:-:S04]  /*147f0*/  IMAD R2, R8, 0x8, R2 ;  /* 0x0000000808027824 */ /* 0x000fc800078e0202 */
[----:B------:R-:W1:Y:S02]  /*14800*/  SYNCS.PHASECHK.TRANS64.TRYWAIT P0, [R2+URZ+0x28840], R3 ;  /* 0x02884003020075a7 */ /* 0x000e64000800017f */
[----:B-1----:R-:W-:Y:S05]  /*14810*/  @!P0 BRA `(.L_x_6729) ;  /* 0x0000002400f08947 */ /* 0x002fea0003800000 */
.L_x_6785:
        /* <DEDUP_REMOVED lines=11> */
.L_x_6730:
        /* <DEDUP_REMOVED lines=33> */
.L_x_6786:
        /* <DEDUP_REMOVED lines=8> */
.L_x_6732:
        /* <DEDUP_REMOVED lines=14> */
[----:B------:R-:W-:Y:S02]  /*14c40*/  IMAD.MOV.U32 R5, RZ, RZ, R12 ;  /* 0x000000ffff057224 */ /* 0x000fe400078e000c */
[----:B------:R-:W-:Y:S02]  /*14c50*/  IMAD.MOV.U32 R6, RZ, RZ, R10 ;  /* 0x000000ffff067224 */ /* 0x000fe400078e000a */
        /* <DEDUP_REMOVED lines=13> */
.L_x_6727:
[----:B------:R-:W-:Y:S05]  /*14d30*/  BSYNC B1 ;  /* 0x0000000000017941 */ /* 0x000fea0003800000 */
.L_x_6726:
        /* <DEDUP_REMOVED lines=32> */
.L_x_6735:
[----:B------:R-:W2:Y:S01]  /*14f40*/  S2R R3, SR_CgaCtaId ;  /* 0x0000000000037919 */ /* 0x000ea20000008800 */
[----:B------:R-:W-:-:S04]  /*14f50*/  MOV R2, 0x400 ;  /* 0x0000040000027802 */ /* 0x000fc80000000f00 */
[----:B--2---:R-:W-:Y:S02]  /*14f60*/  LEA R2, R3, R2, 0x18 ;  /* 0x0000000203027211 */ /* 0x004fe400078ec0ff */
[----:B------:R-:W-:-:S03]  /*14f70*/  SHF.L.U32 R3, R14, 0x1f, RZ ;  /* 0x0000001f0e037819 */ /* 0x000fc600000006ff */
[----:B------:R-:W-:-:S04]  /*14f80*/  IMAD R2, R15, 0x8, R2 ;  /* 0x000000080f027824 */ /* 0x000fc800078e0202 */
[----:B------:R-:W2:Y:S02]  /*14f90*/  SYNCS.PHASECHK.TRANS64.TRYWAIT P0, [R2+URZ+0x28840], R3 ;  /* 0x02884003020075a7 */ /* 0x000ea4000800017f */
[----:B--2---:R-:W-:Y:S05]  /*14fa0*/  @!P0 BRA `(.L_x_6736) ;  /* 0x0000002000348947 */ /* 0x004fea0003800000 */
.L_x_6787:
        /* <DEDUP_REMOVED lines=11> */
.L_x_6737:
        /* <DEDUP_REMOVED lines=33> */
.L_x_6788:
        /* <DEDUP_REMOVED lines=8> */
.L_x_6739:
        /* <DEDUP_REMOVED lines=18> */
[----:B------:R-:W-:Y:S02]  /*15410*/  IMAD.MOV.U32 R5, RZ, RZ, R12 ;  /* 0x000000ffff057224 */ /* 0x000fe400078e000c */
[----:B------:R-:W-:Y:S01]  /*15420*/  IMAD.MOV.U32 R6, RZ, RZ, R10 ;  /* 0x000000ffff067224 */ /* 0x000fe200078e000a */
[----:B--2---:R-:W-:-:S13]  /*15430*/  R2UR UR5, R3 ;  /* 0x00000000030572ca */ /* 0x004fda00000e0000 */
[----:B------:R-:W-:Y:S02]  /*15440*/  ULEA UR11, UR11, UR5, 0x7 ;  /* 0x000000050b0b7291 */ /* 0x000fe4000f8e383f */
[----:B------:R-:W-:-:S09]  /*15450*/  UIADD3.X UR5, URZ, UR39, URZ, UP0, !UPT ;  /* 0x000000273f057290 */ /* 0x000fd200087fe43f */
[----:B------:R0:W-:Y:S02]  /*15460*/  UTMALDG.4D [UR8], [UR4], desc[UR6] ;  /* 0x00000608040075b4 */ /* 0x0001e40008019000 */
[----:B0-----:R-:W-:Y:S01]  /*15470*/  UMOV UR8, UR14 ;  /* 0x0000000e00087c82 */ /* 0x001fe20008000000 */
[----:B------:R-:W-:Y:S02]  /*15480*/  UMOV UR10, UR15 ;  /* 0x0000000f000a7c82 */ /* 0x000fe40008000000 */
[----:B------:R1:W-:Y:S02]  /*15490*/  UTMALDG.4D [UR8], [UR4], desc[UR6] ;  /* 0x00000608040075b4 */ /* 0x0003e40008019000 */
[----:B-1----:R-:W-:Y:S01]  /*154a0*/  NOP ;  /* 0x0000000000007918 */ /* 0x002fe20000000000 */
.L_x_6734:
[----:B------:R-:W-:Y:S05]  /*154b0*/  BSYNC B1 ;  /* 0x0000000000017941 */ /* 0x000fea0003800000 */
.L_x_6733:
[----:B------:R-:W2:Y:S01]  /*154c0*/  LDL R2, [R1+0x10] ;  /* 0x0000100001027983 */ /* 0x000ea20000100800 */
[----:B------:R-:W-:Y:S01]  /*154d0*/  VIADD R7, R7, 0xfffffffe ;  /* 0xfffffffe07077836 */ /* 0x000fe20000000000 */
[----:B--2---:R-:W-:-:S13]  /*154e0*/  ISETP.GT.AND P0, PT, R13, R2, PT ;  /* 0x000000020d00720c */ /* 0x004fda0003f04270 */
[----:B------:R-:W-:Y:S05]  /*154f0*/  @P0 BRA `(.L_x_6740) ;  /* 0xfffffff0002c0947 */ /* 0x000fea000383ffff */
.L_x_6716:
[----:B------:R-:W-:Y:S05]  /*15500*/  BSYNC B0 ;  /* 0x0000000000007941 */ /* 0x000fea0003800000 */
.L_x_6715:
        /* <DEDUP_REMOVED lines=17> */
.L_x_6742:
[----:B------:R-:W-:Y:S05]  /*15620*/  BSYNC B0 ;  /* 0x0000000000007941 */ /* 0x000fea0003800000 */
.L_x_6741:
        /* <DEDUP_REMOVED lines=11> */
.L_x_6789:
        /* <DEDUP_REMOVED lines=11> */
.L_x_6746:
        /* <DEDUP_REMOVED lines=20> */
[----:B------:R-:W-:-:S03]  /*158d0*/  UIADD3 UR14, UR6, 0x4400, URZ ;  /* 0x00004400060e7890 */ /* 0x000fc6000fffe03f */
[----:B------:R-:W-:-:S04]  /*158e0*/  UMOV UR6, 0x0 ;  /* 0x0000000000067882 */ /* 0x000fc80000000000 */
[----:B------:R1:W-:Y:S02]  /*158f0*/  UTMALDG.4D [UR8], [UR4], desc[UR6] ;  /* 0x00000608040075b4 */ /* 0x0003e40008019000 */
[----:B-1----:R-:W-:Y:S01]  /*15900*/  UMOV UR8, UR14 ;  /* 0x0000000e00087c82 */ /* 0x002fe20008000000 */
[----:B------:R-:W-:Y:S02]  /*15910*/  UMOV UR10, UR15 ;  /* 0x0000000f000a7c82 */ /* 0x000fe40008000000 */
[----:B------:R1:W-:Y:S02]  /*15920*/  UTMALDG.4D [UR8], [UR4], desc[UR6] ;  /* 0x00000608040075b4 */ /* 0x0003e40008019000 */
[----:B-1----:R-:W-:Y:S01]  /*15930*/  NOP ;  /* 0x0000000000007918 */ /* 0x002fe20000000000 */
.L_x_6744:
[----:B------:R-:W-:Y:S05]  /*15940*/  BSYNC B0 ;  /* 0x0000000000007941 */ /* 0x000fea0003800000 */
.L_x_6743:
        /* <DEDUP_REMOVED lines=9> */
.L_x_6701:
[----:B------:R-:W-:Y:S05]  /*159e0*/  BSYNC B6 ;  /* 0x0000000000067941 */ /* 0x000fea0003800000 */
.L_x_6699:
[----:B------:R-:W-:-:S03]  /*159f0*/  UMOV UR4, 0xffffffff ;  /* 0xffffffff00047882 */ /* 0x000fc60000000000 */
[----:B------:R-:W-:Y:S05]  /*15a00*/  BRA.DIV UR4, `(.L_x_6747) ;  /* 0x0000001604d87947 */ /* 0x000fea000b800000 */
[----:B------:R2:W3:Y:S04]  /*15a10*/  SHFL.IDX PT, R4, R16, RZ, 0x1f ;  /* 0x00001fff10047589 */ /* 0x0004e800000e0000 */
[----:B------:R2:W4:Y:S02]  /*15a20*/  SHFL.IDX PT, R7, R16, 0x1, 0x1f ;  /* 0x00201f0010077f89 */ /* 0x00052400000e0000 */
.L_x_6793:
        /* <DEDUP_REMOVED lines=10> */
[----:B------:R-:W1:Y:S02]  /*15ad0*/  LDC.64 R2, c[0x0][0xc58] ;  /* 0x00031600ff027b82 */ /* 0x000e640000000a00 */
[----:B-1----:R-:W-:-:S05]  /*15ae0*/  IMAD.WIDE R2, R5, 0x4, R2 ;  /* 0x0000000405027825 */ /* 0x002fca00078e0202 */
[----:B------:R1:W5:Y:S02]  /*15af0*/  LDG.E R17, desc[UR48][R2.64] ;  /* 0x0000003002117981 */ /* 0x000364000c1e1900 */
.L_x_6749:
[----:B------:R-:W-:Y:S05]  /*15b00*/  BSYNC B0 ;  /* 0x0000000000007941 */ /* 0x000fea0003800000 */
.L_x_6748:
        /* <DEDUP_REMOVED lines=23> */
.L_x_6801:
[----:B------:R-:W-:Y:S02]  /*15c80*/  ULDC UR4, c[0x0][0xc10] ;  /* 0x0003040000047ab9 */ /* 0x000fe40000000800 */
[----:B------:R-:W-:-:S04]  /*15c90*/  IMAD.U32 R5, RZ, RZ, UR4 ;  /* 0x00000004ff057e24 */ /* 0x000fc8000f8e00ff */
[----:B-1----:R-:W-:-:S04]  /*15ca0*/  IMAD R14, R14, R5, RZ ;  /* 0x000000050e0e7224 */ /* 0x002fc800078e02ff */
[----:B----4-:R-:W-:-:S05]  /*15cb0*/  IMAD.IADD R7, R7, 0x1, R14 ;  /* 0x0000000107077824 */ /* 0x010fca00078e020e */
[----:B---3--:R-:W-:-:S13]  /*15cc0*/  ISETP.GT.AND P0, PT, R7, R4, PT ;  /* 0x000000040700720c */ /* 0x008fda0003f04270 */
[----:B------:R-:W-:Y:S05]  /*15cd0*/  @P0 BRA `(.L_x_6751) ;  /* 0x0000000000b40947 */ /* 0x000fea0003800000 */
[----:B------:R-:W1:Y:S02]  /*15ce0*/  LDC R0, c[0x0][0xc14] ;  /* 0x00030500ff007b82 */ /* 0x000e640000000800 */
.L_x_6756:
        /* <DEDUP_REMOVED lines=14> */
.L_x_6754:
[----:B------:R-:W-:Y:S05]  /*15dd0*/  BSYNC B0 ;  /* 0x0000000000007941 */ /* 0x000fea0003800000 */
.L_x_6753:
        /* <DEDUP_REMOVED lines=23> */
.L_x_6809:
[----:B------:R-:W-:Y:S02]  /*15f50*/  ULDC UR4, c[0x0][0xc10] ;  /* 0x0003040000047ab9 */ /* 0x000fe40000000800 */
[----:B------:R-:W-:-:S04]  /*15f60*/  IMAD.U32 R5, RZ, RZ, UR4 ;  /* 0x00000004ff057e24 */ /* 0x000fc8000f8e00ff */
[----:B-1----:R-:W-:-:S04]  /*15f70*/  IMAD R14, R14, R5, RZ ;  /* 0x000000050e0e7224 */ /* 0x002fc800078e02ff */
[----:B------:R-:W-:-:S05]  /*15f80*/  IMAD.IADD R7, R14, 0x1, R7 ;  /* 0x000000010e077824 */ /* 0x000fca00078e0207 */
[----:B------:R-:W-:-:S13]  /*15f90*/  ISETP.GT.AND P0, PT, R7, R4, PT ;  /* 0x000000040700720c */ /* 0x000fda0003f04270 */
[----:B------:R-:W-:Y:S05]  /*15fa0*/  @!P0 BRA `(.L_x_6756) ;  /* 0xfffffffc00508947 */ /* 0x000fea000383ffff */
.L_x_6751:
[----:B--2---:R-:W-:Y:S01]  /*15fb0*/  IMAD.IADD R16, R7, 0x1, -R14 ;  /* 0x0000000107107824 */ /* 0x004fe200078e0a0e */
[----:B------:R-:W-:-:S03]  /*15fc0*/  UMOV UR4, 0xffffffff ;  /* 0xffffffff00047882 */ /* 0x000fc60000000000 */
[----:B------:R-:W-:-:S05]  /*15fd0*/  IMAD R3, R2, R5, R16 ;  /* 0x0000000502037224 */ /* 0x000fca00078e0210 */
[----:B------:R-:W-:Y:S01]  /*15fe0*/  ISETP.GT.AND P6, PT, R3, R4, PT ;  /* 0x000000040300720c */ /* 0x000fe20003fc4270 */
[----:B------:R-:W-:-:S12]  /*15ff0*/  BRA.DIV UR4, `(.L_x_6757) ;  /* 0x0000001a04487947 */ /* 0x000fd8000b800000 */
[----:B------:R-:W-:-:S04]  /*16000*/  VOTE.ANY R3, PT, !P6 ;  /* 0x0000000000037806 */ /* 0x000fc800070e0100 */
[----:B------:R-:W1:Y:S02]  /*16010*/  POPC R6, R3 ;  /* 0x0000000300067309 */ /* 0x000e640000000000 */
[----:B-1----:R1:W2:Y:S02]  /*16020*/  SHFL.IDX PT, R17, R17, R6, 0x1f ;  /* 0x00001f0611117589 */ /* 0x0022a400000e0000 */
.L_x_6813:
[----:B------:R-:W-:Y:S01]  /*16030*/  ISETP.NE.AND P0, PT, R3, RZ, PT ;  /* 0x000000ff0300720c */ /* 0x000fe20003f05270 */
[----:B------:R-:W-:-:S12]  /*16040*/  IMAD.MOV.U32 R7, RZ, RZ, RZ ;  /* 0x000000ffff077224 */ /* 0x000fd800078e00ff */
[----:B------:R-:W-:Y:S05]  /*16050*/  @!P0 BRA `(.L_x_6758) ;  /* 0x0000000000108947 */ /* 0x000fea0003800000 */
[----:B------:R-:W-:Y:S01]  /*16060*/  UMOV UR4, 0xffffffff ;  /* 0xffffffff00047882 */ /* 0x000fe20000000000 */
[----:B------:R-:W-:Y:S02]  /*16070*/  VIADD R12, R6, 0xffffffff ;  /* 0xffffffff060c7836 */ /* 0x000fe40000000000 */
[----:B------:R-:W-:Y:S05]  /*16080*/  BRA.DIV UR4, `(.L_x_6759) ;  /* 0x0000001a046c7947 */ /* 0x000fea000b800000 */
[----:B------:R3:W4:Y:S02]  /*16090*/  SHFL.IDX PT, R7, R2, R12, 0x1f ;  /* 0x00001f0c02077589 */ /* 0x00072400000e0000 */
.L_x_6758:
[----:B0--3--:R-:W0:Y:S01]  /*160a0*/  LDC.64 R2, c[0x0][0xc68] ;  /* 0x00031a00ff027b82 */ /* 0x009e220000000a00 */
[----:B------:R-:W-:-:S04]  /*160b0*/  IMAD.IADD R19, R6, 0x1, R19 ;  /* 0x0000000106137824 */ /* 0x000fc800078e0213 */
        /* <DEDUP_REMOVED lines=65> */
.L_x_6752:
[----:B------:R-:W-:Y:S01]  /*164d0*/  UMOV UR4, URZ ;  /* 0x0000003f00047c82 */ /* 0x000fe20008000000 */
[----:B------:R-:W-:Y:S01]  /*164e0*/  UMOV UR5, URZ ;  /* 0x0000003f00057c82 */ /* 0x000fe20008000000 */
[----:B------:R-:W-:Y:S01]  /*164f0*/  ULDC UR6, c[0x0][0xc14] ;  /* 0x0003050000067ab9 */ /* 0x000fe20000000800 */
[----:B--2---:R-:W-:Y:S02]  /*16500*/  IMAD.MOV.U32 R16, RZ, RZ, R4 ;  /* 0x000000ffff107224 */ /* 0x004fe400078e0004 */
[----:B------:R-:W-:Y:S02]  /*16510*/  IMAD.U32 R17, RZ, RZ, UR4 ;  /* 0x00000004ff117e24 */ /* 0x000fe4000f8e00ff */
[----:B------:R-:W-:Y:S02]  /*16520*/  IMAD.U32 R18, RZ, RZ, UR5 ;  /* 0x00000005ff127e24 */ /* 0x000fe4000f8e00ff */
[----:B------:R-:W-:-:S07]  /*16530*/  IMAD.U32 R19, RZ, RZ, UR6 ;  /* 0x00000006ff137e24 */ /* 0x000fce000f8e00ff */
.L_x_6760:
        /* <DEDUP_REMOVED lines=12> */
.L_x_6687:
        /* <DEDUP_REMOVED lines=12> */
.L_x_6816:
[----:B------:R-:W-:Y:S05]  /*166c0*/  BSYNC B0 ;  /* 0x0000000000007941 */ /* 0x000fea0003800000 */
.L_x_6762:
[----:B------:R-:W-:-:S03]  /*166d0*/  UMOV UR4, 0xffffffff ;  /* 0xffffffff00047882 */ /* 0x000fc60000000000 */
[----:B------:R-:W-:Y:S05]  /*166e0*/  BRA.DIV UR4, `(.L_x_6764) ;  /* 0x0000001604107947 */ /* 0x000fea000b800000 */
[----:B------:R-:W2:Y:S02]  /*166f0*/  S2R R2, SR_TID.X ;  /* 0x0000000000027919 */ /* 0x000ea40000002100 */
[----:B--2---:R-:W-:-:S04]  /*16700*/  SHF.R.U32.HI R2, RZ, 0x5, R2 ;  /* 0x00000005ff027819 */ /* 0x004fc80000011602 */
[----:B------:R-:W-:-:S05]  /*16710*/  LOP3.LUT R2, R2, 0x3, RZ, 0xc0, !PT ;  /* 0x0000000302027812 */ /* 0x000fca00078ec0ff */
[----:B------:R2:W3:Y:S02]  /*16720*/  SHFL.IDX PT, R14, R2, RZ, 0x1f ;  /* 0x00001fff020e7589 */ /* 0x0004e400000e0000 */
.L_x_6819:
[----:B---3--:R-:W-:Y:S01]  /*16730*/  ISETP.NE.AND P0, PT, R14, RZ, PT ;  /* 0x000000ff0e00720c */ /* 0x008fe20003f05270 */
[----:B------:R-:W-:-:S12]  /*16740*/  BSSY B0, `(.L_x_6765) ;  /* 0x0000027000007945 */ /* 0x000fd80003800000 */
[----:B------:R-:W-:Y:S05]  /*16750*/  @P0 BRA `(.L_x_6766) ;  /* 0x0000000000940947 */ /* 0x000fea0003800000 */
[----:B------:R-:W-:-:S03]  /*16760*/  UMOV UR4, 0xffffffff ;  /* 0xffffffff00047882 */ /* 0x000fc60000000000 */
[----:B------:R-:W-:Y:S05]  /*16770*/  BRA.DIV UR4, `(.L_x_6767) ;  /* 0x0000001604207947 */ /* 0x000fea000b800000 */
[----:B------:R-:W-:-:S13]  /*16780*/  ELECT P6, URZ, PT ;  /* 0x00000000003f782f */ /* 0x000fda00038c0000 */
.L_x_6822:
[----:B------:R-:W-:Y:S05]  /*16790*/  @!P6 BRA `(.L_x_6766) ;  /* 0x000000000084e947 */ /* 0x000fea0003800000 */
[----:B------:R-:W-:-:S06]  /*167a0*/  ULOP3.LUT UR4, UR36, 0x2, URZ, 0xfc, !UPT ;  /* 0x0000000224047892 */ /* 0x000fcc000f8efc3f */
[----:B--2---:R-:W-:-:S05]  /*167b0*/  IMAD.U32 R2, RZ, RZ, UR4 ;  /* 0x00000004ff027e24 */ /* 0x004fca000f8e00ff */
[----:B------:R-:W-:-:S13]  /*167c0*/  ISETP.NE.AND P2, PT, R2, 0x3, PT ;  /* 0x000000030200780c */ /* 0x000fda0003f45270 */
[----:B------:R-:W-:Y:S05]  /*167d0*/  @!P2 BRA `(.L_x_6768) ;  /* 0x000000000004a947 */ /* 0x000fea0003800000 */
[----:B------:R-:W-:Y:S01]  /*167e0*/  BPT.TRAP 0x1 ;  /* 0x000000040000795c */ /* 0x000fe20000300000 */
.L_x_6768:
        /* <DEDUP_REMOVED lines=14> */
.L_x_6823:
[----:B------:R-:W2:Y:S02]  /*168d0*/  SYNCS.PHASECHK.TRANS64.TRYWAIT P0, [R7+URZ], R2 ;  /* 0x00000002070075a7 */ /* 0x000ea4000800017f */
[----:B--2---:R-:W-:Y:S05]  /*168e0*/  @!P0 BRA `(.L_x_6770) ;  /* 0x0000001000f88947 */ /* 0x004fea0003800000 */
.L_x_6824:
[----:B------:R-:W-:Y:S05]  /*168f0*/  @!P2 BRA `(.L_x_6771) ;  /* 0x000000000004a947 */ /* 0x000fea0003800000 */
[----:B------:R-:W-:Y:S01]  /*16900*/  BPT.TRAP 0x1 ;  /* 0x000000040000795c */ /* 0x000fe20000300000 */
.L_x_6771:
[----:B------:R-:W3:Y:S01]  /*16910*/  LDL.LU R4, [R1] ;  /* 0x0000000001047983 */ /* 0x000ee20000300800 */
[----:B------:R-:W-:-:S04]  /*16920*/  VIADD R0, R0, 0x28860 ;  /* 0x0002886000007836 */ /* 0x000fc80000000000 */
[----:B---3--:R-:W-:-:S04]  /*16930*/  IMAD R4, R4, 0x8, R0 ;  /* 0x0000000804047824 */ /* 0x008fc800078e0200 */
[----:B------:R-:W3:Y:S02]  /*16940*/  SYNCS.PHASECHK.TRANS64.TRYWAIT P0, [R4+URZ], R5 ;  /* 0x00000005040075a7 */ /* 0x000ee4000800017f */
[----:B---3--:R-:W-:Y:S05]  /*16950*/  @!P0 BRA `(.L_x_6772) ;  /* 0x0000001000f08947 */ /* 0x008fea0003800000 */
.L_x_6825:
[----:B------:R-:W-:-:S07]  /*16960*/  IMAD R3, R3, 0x8, R0 ;  /* 0x0000000803037824 */ /* 0x000fce00078e0200 */
.L_x_6773:
[----:B----4-:R4:W0:Y:S02]  /*16970*/  SYNCS.PHASECHK.TRANS64.TRYWAIT P0, [R3+URZ], R2 ;  /* 0x00000002030075a7 */ /* 0x010824000800017f */
[----:B0-----:R-:W-:Y:S05]  /*16980*/  @!P0 NANOSLEEP.SYNCS 0x989680 ;  /* 0x009896800000895d */ /* 0x001fea0003900000 */
[----:B------:R-:W0:Y:S02]  /*16990*/  @!P0 SYNCS.PHASECHK.TRANS64 P0, [R3+URZ], R2 ;  /* 0x00000002030085a7 */ /* 0x000e24000800007f */
[----:B0-----:R-:W-:Y:S05]  /*169a0*/  @!P0 BRA `(.L_x_6773) ;  /* 0xfffffffc00f08947 */ /* 0x001fea000383ffff */
.L_x_6766:
[----:B------:R-:W-:Y:S05]  /*169b0*/  BSYNC B0 ;  /* 0x0000000000007941 */ /* 0x000fea0003800000 */
.L_x_6765:
[----:B------:R-:W-:Y:S05]  /*169c0*/  EXIT ;  /* 0x000000000000794d */ /* 0x000fea0003800000 */
.L_x_6591:
[----:B0-----:R-:W-:-:S04]  /*169d0*/  IMAD.U32 R3, RZ, RZ, UR41 ;  /* 0x00000029ff037e24 */ /* 0x001fc8000f8e00ff */
[----:B------:R0:W1:Y:S03]  /*169e0*/  SYNCS.PHASECHK.TRANS64.TRYWAIT P1, [R3+URZ+0x28800], R0 ;  /* 0x02880000030075a7 */ /* 0x000066000802017f */
[----:B-1----:R-:W-:Y:S05]  /*169f0*/  @!P1 NANOSLEEP.SYNCS 0x989680 ;  /* 0x009896800000995d */ /* 0x002fea0003900000 */
[----:B------:R-:W1:Y:S02]  /*16a00*/  @!P1 SYNCS.PHASECHK.TRANS64 P1, [R3+URZ+0x28800], R0 ;  /* 0x02880000030095a7 */ /* 0x000e64000802007f */
[----:B-1----:R-:W-:Y:S05]  /*16a10*/  @!P1 BRA `(.L_x_6591) ;  /* 0xfffffffc00ec9947 */ /* 0x002fea000383ffff */
[----:B------:R-:W-:Y:S05]  /*16a20*/  BRA `(.L_x_6774) ;  /* 0xfffffeb000007947 */ /* 0x000fea000383ffff */
.L_x_6595:
[----:B-1----:R1:W2:Y:S02]  /*16a30*/  SYNCS.PHASECHK.TRANS64.TRYWAIT P2, [R7+URZ+0x28830], R0 ;  /* 0x02883000070075a7 */ /* 0x0022a4000804017f */
[----:B--2---:R-:W-:Y:S05]  /*16a40*/  @!P2 NANOSLEEP.SYNCS 0x989680 ;  /* 0x009896800000a95d */ /* 0x004fea0003900000 */
[----:B------:R-:W2:Y:S02]  /*16a50*/  @!P2 SYNCS.PHASECHK.TRANS64 P2, [R7+URZ+0x28830], R0 ;  /* 0x028830000700a5a7 */ /* 0x000ea4000804007f */
[----:B--2---:R-:W-:Y:S05]  /*16a60*/  @!P2 BRA `(.L_x_6595) ;  /* 0xfffffffc00f0a947 */ /* 0x004fea000383ffff */
[----:B------:R-:W-:Y:S05]  /*16a70*/  BRA `(.L_x_6594) ;  /* 0xfffffeb000247947 */ /* 0x000fea000383ffff */
.L_x_6611:
[----:B-1----:R-:W-:-:S04]  /*16a80*/  IMAD.U32 R8, RZ, RZ, UR6 ;  /* 0x00000006ff087e24 */ /* 0x002fc8000f8e00ff */
[----:B------:R1:W2:Y:S03]  /*16a90*/  SYNCS.PHASECHK.TRANS64.TRYWAIT P2, [R8+URZ+0x28830], R7 ;  /* 0x02883007080075a7 */ /* 0x0002a6000804017f */
[----:B--2---:R-:W-:Y:S05]  /*16aa0*/  @!P2 NANOSLEEP.SYNCS 0x989680 ;  /* 0x009896800000a95d */ /* 0x004fea0003900000 */
[----:B------:R-:W2:Y:S02]  /*16ab0*/  @!P2 SYNCS.PHASECHK.TRANS64 P2, [R8+URZ+0x28830], R7 ;  /* 0x028830070800a5a7 */ /* 0x000ea4000804007f */
[----:B--2---:R-:W-:Y:S05]  /*16ac0*/  @!P2 BRA `(.L_x_6611) ;  /* 0xfffffffc00eca947 */ /* 0x004fea000383ffff */
[----:B------:R-:W-:Y:S05]  /*16ad0*/  BRA `(.L_x_6608) ;  /* 0xfffffee800987947 */ /* 0x000fea000383ffff */
.L_x_6615:
[----:B-1----:R-:W-:-:S04]  /*16ae0*/  IMAD.U32 R8, RZ, RZ, UR6 ;  /* 0x00000006ff087e24 */ /* 0x002fc8000f8e00ff */
[----:B------:R1:W2:Y:S03]  /*16af0*/  SYNCS.PHASECHK.TRANS64.TRYWAIT P2, [R8+URZ+0x28850], R7 ;  /* 0x02885007080075a7 */ /* 0x0002a6000804017f */
[----:B--2---:R-:W-:Y:S05]  /*16b00*/  @!P2 NANOSLEEP.SYNCS 0x989680 ;  /* 0x009896800000a95d */ /* 0x004fea0003900000 */
[----:B------:R-:W2:Y:S02]  /*16b10*/  @!P2 SYNCS.PHASECHK.TRANS64 P2, [R8+URZ+0x28850], R7 ;  /* 0x028850070800a5a7 */ /* 0x000ea4000804007f */
[----:B--2---:R-:W-:Y:S05]  /*16b20*/  @!P2 BRA `(.L_x_6615) ;  /* 0xfffffffc00eca947 */ /* 0x004fea000383ffff */
[----:B------:R-:W-:Y:S05]  /*16b30*/  BRA `(.L_x_6612) ;  /* 0xfffffeec00607947 */ /* 0x000fea000383ffff */
.L_x_6632:
[----:B-1----:R-:W-:-:S04]  /*16b40*/  IMAD.U32 R6, RZ, RZ, UR6 ;  /* 0x00000006ff067e24 */ /* 0x002fc8000f8e00ff */
[----:B------:R1:W2:Y:S03]  /*16b50*/  SYNCS.PHASECHK.TRANS64.TRYWAIT P2, [R6+URZ+0x28830], R5 ;  /* 0x02883005060075a7 */ /* 0x0002a6000804017f */
[----:B--2---:R-:W-:Y:S05]  /*16b60*/  @!P2 NANOSLEEP.SYNCS 0x989680 ;  /* 0x009896800000a95d */ /* 0x004fea0003900000 */
[----:B------:R-:W2:Y:S02]  /*16b70*/  @!P2 SYNCS.PHASECHK.TRANS64 P2, [R6+URZ+0x28830], R5 ;  /* 0x028830050600a5a7 */ /* 0x000ea4000804007f */
[----:B--2---:R-:W-:Y:S05]  /*16b80*/  @!P2 BRA `(.L_x_6632) ;  /* 0xfffffffc00eca947 */ /* 0x004fea000383ffff */
[----:B------:R-:W-:Y:S05]  /*16b90*/  BRA `(.L_x_6629) ;  /* 0xffffff2400107947 */ /* 0x000fea000383ffff */
.L_x_6636:
[----:B-1----:R-:W-:-:S04]  /*16ba0*/  IMAD.U32 R6, RZ, RZ, UR6 ;  /* 0x00000006ff067e24 */ /* 0x002fc8000f8e00ff */
[----:B------:R1:W2:Y:S03]  /*16bb0*/  SYNCS.PHASECHK.TRANS64.TRYWAIT P2, [R6+URZ+0x28850], R5 ;  /* 0x02885005060075a7 */ /* 0x0002a6000804017f */
[----:B--2---:R-:W-:Y:S05]  /*16bc0*/  @!P2 NANOSLEEP.SYNCS 0x989680 ;  /* 0x009896800000a95d */ /* 0x004fea0003900000 */
[----:B------:R-:W2:Y:S02]  /*16bd0*/  @!P2 SYNCS.PHASECHK.TRANS64 P2, [R6+URZ+0x28850], R5 ;  /* 0x028850050600a5a7 */ /* 0x000ea4000804007f */
[----:B--2---:R-:W-:Y:S05]  /*16be0*/  @!P2 BRA `(.L_x_6636) ;  /* 0xfffffffc00eca947 */ /* 0x004fea000383ffff */
[----:B------:R-:W-:Y:S05]  /*16bf0*/  BRA `(.L_x_6633) ;  /* 0xffffff2400d87947 */ /* 0x000fea000383ffff */
.L_x_6642:
[----:B-1----:R-:W-:-:S04]  /*16c00*/  IMAD.U32 R6, RZ, RZ, UR6 ;  /* 0x00000006ff067e24 */ /* 0x002fc8000f8e00ff */
[----:B------:R1:W2:Y:S03]  /*16c10*/  SYNCS.PHASECHK.TRANS64.TRYWAIT P2, [R6+URZ+0x28830], R5 ;  /* 0x02883005060075a7 */ /* 0x0002a6000804017f */
[----:B--2---:R-:W-:Y:S05]  /*16c20*/  @!P2 NANOSLEEP.SYNCS 0x989680 ;  /* 0x009896800000a95d */ /* 0x004fea0003900000 */
[----:B------:R-:W2:Y:S02]  /*16c30*/  @!P2 SYNCS.PHASECHK.TRANS64 P2, [R6+URZ+0x28830], R5 ;  /* 0x028830050600a5a7 */ /* 0x000ea4000804007f */
[----:B--2---:R-:W-:Y:S05]  /*16c40*/  @!P2 BRA `(.L_x_6642) ;  /* 0xfffffffc00eca947 */ /* 0x004fea000383ffff */
[----:B------:R-:W-:Y:S05]  /*16c50*/  BRA `(.L_x_6639) ;  /* 0xffffff4c00087947 */ /* 0x000fea000383ffff */
.L_x_6646:
[----:B-1----:R-:W-:-:S04]  /*16c60*/  IMAD.U32 R6, RZ, RZ, UR6 ;  /* 0x00000006ff067e24 */ /* 0x002fc8000f8e00ff */
[----:B------:R1:W2:Y:S03]  /*16c70*/  SYNCS.PHASECHK.TRANS64.TRYWAIT P2, [R6+URZ+0x28850], R5 ;  /* 0x02885005060075a7 */ /* 0x0002a6000804017f */
[----:B--2---:R-:W-:Y:S05]  /*16c80*/  @!P2 NANOSLEEP.SYNCS 0x989680 ;  /* 0x009896800000a95d */ /* 0x004fea0003900000 */
[----:B------:R-:W2:Y:S02]  /*16c90*/  @!P2 SYNCS.PHASECHK.TRANS64 P2, [R6+URZ+0x28850], R5 ;  /* 0x028850050600a5a7 */ /* 0x000ea4000804007f */
[----:B--2---:R-:W-:Y:S05]  /*16ca0*/  @!P2 BRA `(.L_x_6646) ;  /* 0xfffffffc00eca947 */ /* 0x004fea000383ffff */
[----:B------:R-:W-:Y:S05]  /*16cb0*/  BRA `(.L_x_6643) ;  /* 0xffffff4c00d07947 */ /* 0x000fea000383ffff */
.L_x_6659:
[----:B-1----:R-:W-:-:S04]  /*16cc0*/  IMAD.U32 R9, RZ, RZ, UR5 ;  /* 0x00000005ff097e24 */ /* 0x002fc8000f8e00ff */
[----:B------:R1:W2:Y:S03]  /*16cd0*/  SYNCS.PHASECHK.TRANS64.TRYWAIT P0, [R9+URZ+0x28850], R0 ;  /* 0x02885000090075a7 */ /* 0x0002a6000800017f */
[----:B--2---:R-:W-:Y:S05]  /*16ce0*/  @!P0 NANOSLEEP.SYNCS 0x989680 ;  /* 0x009896800000895d */ /* 0x004fea0003900000 */
[----:B------:R-:W2:Y:S02]  /*16cf0*/  @!P0 SYNCS.PHASECHK.TRANS64 P0, [R9+URZ+0x28850], R0 ;  /* 0x02885000090085a7 */ /* 0x000ea4000800007f */
[----:B--2---:R-:W-:Y:S05]  /*16d00*/  @!P0 BRA `(.L_x_6659) ;  /* 0xfffffffc00ec8947 */ /* 0x004fea000383ffff */
[----:B------:R-:W-:Y:S05]  /*16d10*/  BRA `(.L_x_6658) ;  /* 0xffffff8000b47947 */ /* 0x000fea000383ffff */
.L_x_6707:
        /* <DEDUP_REMOVED lines=11> */
.L_x_6776:
[----:B------:R-:W-:Y:S05]  /*16dd0*/  BSYNC B0 ;  /* 0x0000000000007941 */ /* 0x000fea0003800000 */
.L_x_6775:
[----:B------:R-:W-:Y:S05]  /*16de0*/  BRA `(.L_x_6777) ;  /* 0xffffffc400d07947 */ /* 0x000fea000383ffff */
.L_x_6708:
[----:B------:R-:W-:Y:S01]  /*16df0*/  BSSY B0, `(.L_x_6778) ;  /* 0x0000006000007945 */ /* 0x000fe20003800000 */
[----:B------:R-:W-:-:S07]  /*16e00*/  IMAD.MOV.U32 R15, RZ, RZ, -0x1 ;  /* 0xffffffffff0f7424 */ /* 0x000fce00078e00ff */
[----:B0-----:R-:W-:Y:S05]  /*16e10*/  WARPSYNC.COLLECTIVE R15, `(.L_x_6779) ;  /* 0x000000000f0c7348 */ /* 0x001fea0003c00000 */
[----:B------:R-:W-:Y:S02]  /*16e20*/  ELECT P6, UR62, PT ;  /* 0x00000000003e782f */ /* 0x000fe400038c0000 */
[----:B------:R-:W-:Y:S01]  /*16e30*/  MOV R14, UR62 ;  /* 0x0000003e000e7c02 */ /* 0x000fe20008000f00 */
[----:B0-----:R-:W-:Y:S10]  /*16e40*/  ENDCOLLECTIVE ;  /* 0x000000000000791b */ /* 0x001ff40003800000 */
.L_x_6779:
[----:B------:R-:W-:Y:S05]  /*16e50*/  BSYNC B0 ;  /* 0x0000000000007941 */ /* 0x000fea0003800000 */
.L_x_6778:
[----:B------:R-:W-:Y:S05]  /*16e60*/  BRA `(.L_x_6780) ;  /* 0xffffffc400c07947 */ /* 0x000fea000383ffff */
.L_x_6711:
[----:B-1----:R1:W2:Y:S02]  /*16e70*/  SYNCS.PHASECHK.TRANS64.TRYWAIT P0, [R9+URZ+0x28840], R10 ;  /* 0x0288400a090075a7 */ /* 0x0022a4000800017f */
[----:B--2---:R-:W-:Y:S05]  /*16e80*/  @!P0 NANOSLEEP.SYNCS 0x989680 ;  /* 0x009896800000895d */ /* 0x004fea0003900000 */
[----:B------:R-:W2:Y:S02]  /*16e90*/  @!P0 SYNCS.PHASECHK.TRANS64 P0, [R9+URZ+0x28840], R10 ;  /* 0x0288400a090085a7 */ /* 0x000ea4000800007f */
[----:B--2---:R-:W-:Y:S05]  /*16ea0*/  @!P0 BRA `(.L_x_6711) ;  /* 0xfffffffc00f08947 */ /* 0x004fea000383ffff */
[----:B------:R-:W-:Y:S05]  /*16eb0*/  BRA `(.L_x_6781) ;  /* 0xffffffc800287947 */ /* 0x000fea000383ffff */
.L_x_6714:
        /* <DEDUP_REMOVED lines=8> */
.L_x_6722:
[----:B0-----:R0:W1:Y:S02]  /*16f40*/  SYNCS.PHASECHK.TRANS64.TRYWAIT P0, [R2+URZ+0x28840], R3 ;  /* 0x02884003020075a7 */ /* 0x001064000800017f */
[----:B-1----:R-:W-:Y:S05]  /*16f50*/  @!P0 NANOSLEEP.SYNCS 0x989680 ;  /* 0x009896800000895d */ /* 0x002fea0003900000 */
[----:B------:R-:W1:Y:S02]  /*16f60*/  @!P0 SYNCS.PHASECHK.TRANS64 P0, [R2+URZ+0x28840], R3 ;  /* 0x02884003020085a7 */ /* 0x000e64000800007f */
[----:B-1----:R-:W-:Y:S05]  /*16f70*/  @!P0 BRA `(.L_x_6722) ;  /* 0xfffffffc00f08947 */ /* 0x002fea000383ffff */
[----:B------:R-:W-:Y:S05]  /*16f80*/  BRA `(.L_x_6783) ;  /* 0xffffffcc00f87947 */ /* 0x000fea000383ffff */
.L_x_6724:
[----:B0-----:R0:W1:Y:S02]  /*16f90*/  SYNCS.PHASECHK.TRANS64.TRYWAIT P0, [R3+URZ+0x60], R2 ;  /* 0x00006002030075a7 */ /* 0x001064000800017f */
[----:B-1----:R-:W-:Y:S05]  /*16fa0*/  @!P0 NANOSLEEP.SYNCS 0x989680 ;  /* 0x009896800000895d */ /* 0x002fea0003900000 */
[----:B------:R-:W1:Y:S02]  /*16fb0*/  @!P0 SYNCS.PHASECHK.TRANS64 P0, [R3+URZ+0x60], R2 ;  /* 0x00006002030085a7 */ /* 0x000e64000800007f */
[----:B-1----:R-:W-:Y:S05]  /*16fc0*/  @!P0 BRA `(.L_x_6724) ;  /* 0xfffffffc00f08947 */ /* 0x002fea000383ffff */
[----:B------:R-:W-:Y:S05]  /*16fd0*/  BRA `(.L_x_6784) ;  /* 0xffffffd000947947 */ /* 0x000fea000383ffff */
.L_x_6729:
[----:B-1----:R1:W2:Y:S02]  /*16fe0*/  SYNCS.PHASECHK.TRANS64.TRYWAIT P0, [R2+URZ+0x28840], R3 ;  /* 0x02884003020075a7 */ /* 0x0022a4000800017f */
[----:B--2---:R-:W-:Y:S05]  /*16ff0*/  @!P0 NANOSLEEP.SYNCS 0x989680 ;  /* 0x009896800000895d */ /* 0x004fea0003900000 */
[----:B------:R-:W2:Y:S02]  /*17000*/  @!P0 SYNCS.PHASECHK.TRANS64 P0, [R2+URZ+0x28840], R3 ;  /* 0x02884003020085a7 */ /* 0x000ea4000800007f */
[----:B--2---:R-:W-:Y:S05]  /*17010*/  @!P0 BRA `(.L_x_6729) ;  /* 0xfffffffc00f08947 */ /* 0x004fea000383ffff */
[----:B------:R-:W-:Y:S05]  /*17020*/  BRA `(.L_x_6785) ;  /* 0xffffffd400fc7947 */ /* 0x000fea000383ffff */
.L_x_6731:
[----:B0-----:R0:W1:Y:S02]  /*17030*/  SYNCS.PHASECHK.TRANS64.TRYWAIT P1, [R2+URZ+0x60], R3 ;  /* 0x00006003020075a7 */ /* 0x001064000802017f */
[----:B-1----:R-:W-:Y:S05]  /*17040*/  @!P1 NANOSLEEP.SYNCS 0x989680 ;  /* 0x009896800000995d */ /* 0x002fea0003900000 */
[----:B------:R-:W1:Y:S02]  /*17050*/  @!P1 SYNCS.PHASECHK.TRANS64 P1, [R2+URZ+0x60], R3 ;  /* 0x00006003020095a7 */ /* 0x000e64000802007f */
[----:B-1----:R-:W-:Y:S05]  /*17060*/  @!P1 BRA `(.L_x_6731) ;  /* 0xfffffffc00f09947 */ /* 0x002fea000383ffff */
[----:B------:R-:W-:Y:S05]  /*17070*/  BRA `(.L_x_6786) ;  /* 0xffffffd800987947 */ /* 0x000fea000383ffff */
.L_x_6736:
[----:B--2---:R2:W3:Y:S02]  /*17080*/  SYNCS.PHASECHK.TRANS64.TRYWAIT P0, [R2+URZ+0x28840], R3 ;  /* 0x02884003020075a7 */ /* 0x0044e4000800017f */
[----:B---3--:R-:W-:Y:S05]  /*17090*/  @!P0 NANOSLEEP.SYNCS 0x989680 ;  /* 0x009896800000895d */ /* 0x008fea0003900000 */
[----:B------:R-:W3:Y:S02]  /*170a0*/  @!P0 SYNCS.PHASECHK.TRANS64 P0, [R2+URZ+0x28840], R3 ;  /* 0x02884003020085a7 */ /* 0x000ee4000800007f */
[----:B---3--:R-:W-:Y:S05]  /*170b0*/  @!P0 BRA `(.L_x_6736) ;  /* 0xfffffffc00f08947 */ /* 0x008fea000383ffff */
[----:B------:R-:W-:Y:S05]  /*170c0*/  BRA `(.L_x_6787) ;  /* 0xffffffdc00b87947 */ /* 0x000fea000383ffff */
.L_x_6738:
[----:B0-----:R0:W1:Y:S02]  /*170d0*/  SYNCS.PHASECHK.TRANS64.TRYWAIT P1, [R2+URZ+0x60], R9 ;  /* 0x00006009020075a7 */ /* 0x001064000802017f */
[----:B-1----:R-:W-:Y:S05]  /*170e0*/  @!P1 NANOSLEEP.SYNCS 0x989680 ;  /* 0x009896800000995d */ /* 0x002fea0003900000 */
[----:B------:R-:W1:Y:S02]  /*170f0*/  @!P1 SYNCS.PHASECHK.TRANS64 P1, [R2+URZ+0x60], R9 ;  /* 0x00006009020095a7 */ /* 0x000e64000802007f */
[----:B-1----:R-:W-:Y:S05]  /*17100*/  @!P1 BRA `(.L_x_6738) ;  /* 0xfffffffc00f09947 */ /* 0x002fea000383ffff */
[----:B------:R-:W-:Y:S05]  /*17110*/  BRA `(.L_x_6788) ;  /* 0xffffffe000547947 */ /* 0x000fea000383ffff */
.L_x_6745:
[----:B-1----:R1:W2:Y:S02]  /*17120*/  SYNCS.PHASECHK.TRANS64.TRYWAIT P0, [R3+URZ+0x28860], R0 ;  /* 0x02886000030075a7 */ /* 0x0022a4000800017f */
[----:B--2---:R-:W-:Y:S05]  /*17130*/  @!P0 NANOSLEEP.SYNCS 0x989680 ;  /* 0x009896800000895d */ /* 0x004fea0003900000 */
[----:B------:R-:W2:Y:S02]  /*17140*/  @!P0 SYNCS.PHASECHK.TRANS64 P0, [R3+URZ+0x28860], R0 ;  /* 0x02886000030085a7 */ /* 0x000ea4000800007f */
[----:B--2---:R-:W-:Y:S05]  /*17150*/  @!P0 BRA `(.L_x_6745) ;  /* 0xfffffffc00f08947 */ /* 0x004fea000383ffff */
[----:B------:R-:W-:Y:S05]  /*17160*/  BRA `(.L_x_6789) ;  /* 0xffffffe4005c7947 */ /* 0x000fea000383ffff */
.L_x_6747:
        /* <DEDUP_REMOVED lines=8> */
.L_x_6791:
[----:B------:R-:W-:Y:S05]  /*171f0*/  BSYNC B0 ;  /* 0x0000000000007941 */ /* 0x000fea0003800000 */
.L_x_6790:
        /* <DEDUP_REMOVED lines=8> */
.L_x_6792:
[----:B------:R-:W-:Y:S01]  /*17280*/  IMAD.MOV.U32 R7, RZ, RZ, R14 ;  /* 0x000000ffff077224 */ /* 0x000fe200078e000e */
[----:B------:R-:W-:Y:S06]  /*17290*/  BRA `(.L_x_6793) ;  /* 0xffffffe400e47947 */ /* 0x000fec000383ffff */
.L_x_6750:
        /* <DEDUP_REMOVED lines=8> */
.L_x_6795:
[----:B------:R-:W-:Y:S05]  /*17320*/  BSYNC B0 ;  /* 0x0000000000007941 */ /* 0x000fea0003800000 */
.L_x_6794:
        /* <DEDUP_REMOVED lines=10> */
.L_x_6796:
        /* <DEDUP_REMOVED lines=8> */
.L_x_6797:
        /* <DEDUP_REMOVED lines=8> */
.L_x_6798:
        /* <DEDUP_REMOVED lines=8> */
.L_x_6799:
        /* <DEDUP_REMOVED lines=8> */
.L_x_6800:
[----:B------:R-:W-:Y:S05]  /*175d0*/  BRA `(.L_x_6801) ;  /* 0xffffffe400a87947 */ /* 0x000fea000383ffff */
.L_x_6755:
[----:B------:R-:W-:Y:S01]  /*175e0*/  BSSY B0, `(.L_x_6802) ;  /* 0x0000008000007945 */ /* 0x000fe20003800000 */
[----:B-----5:R-:W-:Y:S02]  /*175f0*/  IMAD.MOV.U32 R13, RZ, RZ, R17 ;  /* 0x000000ffff0d7224 */ /* 0x020fe400078e0011 */
[----:B------:R-:W-:Y:S02]  /*17600*/  IMAD.MOV.U32 R12, RZ, RZ, 0x1 ;  /* 0x00000001ff0c7424 */ /* 0x000fe400078e00ff */
[----:B------:R-:W-:Y:S02]  /*17610*/  IMAD.MOV.U32 R11, RZ, RZ, RZ ;  /* 0x000000ffff0b7224 */ /* 0x000fe400078e00ff */
[----:B------:R-:W-:-:S07]  /*17620*/  IMAD.MOV.U32 R15, RZ, RZ, -0x1 ;  /* 0xffffffffff0f7424 */ /* 0x000fce00078e00ff */
[----:B0-2---:R-:W-:Y:S05]  /*17630*/  WARPSYNC.COLLECTIVE R15, `(.L_x_6803) ;  /* 0x000000000f087348 */ /* 0x005fea0003c00000 */
[----:B------:R1:W3:Y:S02]  /*17640*/  SHFL.UP P6, R14, R13, R12, R11 ;  /* 0x0400000c0d0e7389 */ /* 0x0002e400000c000b */
[----:B0123--:R-:W-:Y:S01]  /*17650*/  ENDCOLLECTIVE ;  /* 0x000000000000791b */ /* 0x00ffe20003800000 */
.L_x_6803:
[----:B------:R-:W-:Y:S05]  /*17660*/  BSYNC B0 ;  /* 0x0000000000007941 */ /* 0x000fea0003800000 */
.L_x_6802:
        /* <DEDUP_REMOVED lines=10> */
.L_x_6804:
        /* <DEDUP_REMOVED lines=8> */
.L_x_6805:
        /* <DEDUP_REMOVED lines=8> */
.L_x_6806:
        /* <DEDUP_REMOVED lines=8> */
.L_x_6807:
        /* <DEDUP_REMOVED lines=8> */
.L_x_6808:
[----:B------:R-:W-:Y:S05]  /*17910*/  BRA `(.L_x_6809) ;  /* 0xffffffe4008c7947 */ /* 0x000fea000383ffff */
.L_x_6757:
[----:B------:R-:W-:Y:S01]  /*17920*/  BSSY B0, `(.L_x_6810) ;  /* 0x0000006000007945 */ /* 0x000fe20003800000 */
[----:B------:R-:W-:Y:S01]  /*17930*/  PLOP3.LUT P6, PT, P6, PT, PT, 0x8, 0x0 ;  /* 0x000000000000781c */ /* 0x000fe200037ce170 */
[----:B------:R-:W-:-:S12]  /*17940*/  IMAD.MOV.U32 R15, RZ, RZ, -0x1 ;  /* 0xffffffffff0f7424 */ /* 0x000fd800078e00ff */
[----:B0-----:R-:W-:Y:S05]  /*17950*/  WARPSYNC.COLLECTIVE R15, `(.L_x_6811) ;  /* 0x000000000f087348 */ /* 0x001fea0003c00000 */
[----:B------:R-:W-:Y:S01]  /*17960*/  VOTE.ANY R14, PT, P6 ;  /* 0x00000000000e7806 */ /* 0x000fe200030e0100 */
[----:B0-----:R-:W-:Y:S06]  /*17970*/  ENDCOLLECTIVE ;  /* 0x000000000000791b */ /* 0x001fec0003800000 */
.L_x_6811:
[----:B------:R-:W-:Y:S05]  /*17980*/  BSYNC B0 ;  /* 0x0000000000007941 */ /* 0x000fea0003800000 */
.L_x_6810:
        /* <DEDUP_REMOVED lines=9> */
.L_x_6812:
[----:B------:R-:W-:Y:S01]  /*17a20*/  IMAD.MOV.U32 R17, RZ, RZ, R14 ;  /* 0x000000ffff117224 */ /* 0x000fe200078e000e */
[----:B------:R-:W-:Y:S06]  /*17a30*/  BRA `(.L_x_6813) ;  /* 0xffffffe4007c7947 */ /* 0x000fec000383ffff */
.L_x_6759:
[----:B------:R-:W-:Y:S01]  /*17a40*/  BSSY B0, `(.L_x_6814) ;  /* 0x0000007000007945 */ /* 0x000fe20003800000 */
[----:B------:R-:W-:Y:S02]  /*17a50*/  IMAD.MOV.U32 R13, RZ, RZ, R2 ;  /* 0x000000ffff0d7224 */ /* 0x000fe400078e0002 */
[----:B------:R-:W-:Y:S02]  /*17a60*/  IMAD.MOV.U32 R11, RZ, RZ, 0x1f ;  /* 0x0000001fff0b7424 */ /* 0x000fe400078e00ff */
[----:B------:R-:W-:-:S07]  /*17a70*/  IMAD.MOV.U32 R15, RZ, RZ, -0x1 ;  /* 0xffffffffff0f7424 */ /* 0x000fce00078e00ff */
[----:B012---:R-:W-:Y:S05]  /*17a80*/  WARPSYNC.COLLECTIVE R15, `(.L_x_6815) ;  /* 0x000000000f087348 */ /* 0x007fea0003c00000 */
[----:B------:R3:W4:Y:S02]  /*17a90*/  SHFL.IDX P6, R14, R13, R12, R11 ;  /* 0x0000000c0d0e7389 */ /* 0x00072400000c000b */
[----:B01234-:R-:W-:Y:S01]  /*17aa0*/  ENDCOLLECTIVE ;  /* 0x000000000000791b */ /* 0x01ffe20003800000 */
.L_x_6815:
[----:B------:R-:W-:Y:S05]  /*17ab0*/  BSYNC B0 ;  /* 0x0000000000007941 */ /* 0x000fea0003800000 */
.L_x_6814:
[----:B------:R-:W-:Y:S01]  /*17ac0*/  IMAD.MOV.U32 R7, RZ, RZ, R14 ;  /* 0x000000ffff077224 */ /* 0x000fe200078e000e */
[----:B------:R-:W-:Y:S06]  /*17ad0*/  BRA `(.L_x_6758) ;  /* 0xffffffe400707947 */ /* 0x000fec000383ffff */
.L_x_6763:
[----:B-1----:R1:W2:Y:S02]  /*17ae0*/  SYNCS.PHASECHK.TRANS64.TRYWAIT P0, [R0+URZ+0x28820], R3 ;  /* 0x02882003000075a7 */ /* 0x0022a4000800017f */
[----:B--2---:R-:W-:Y:S05]  /*17af0*/  @!P0 NANOSLEEP.SYNCS 0x989680 ;  /* 0x009896800000895d */ /* 0x004fea0003900000 */
[----:B------:R-:W2:Y:S02]  /*17b00*/  @!P0 SYNCS.PHASECHK.TRANS64 P0, [R0+URZ+0x28820], R3 ;  /* 0x02882003000085a7 */ /* 0x000ea4000800007f */
[----:B--2---:R-:W-:Y:S05]  /*17b10*/  @!P0 BRA `(.L_x_6763) ;  /* 0xfffffffc00f08947 */ /* 0x004fea000383ffff */
[----:B------:R-:W-:Y:S05]  /*17b20*/  BRA `(.L_x_6816) ;  /* 0xffffffe800e47947 */ /* 0x000fea000383ffff */
.L_x_6764:
        /* <DEDUP_REMOVED lines=11> */
.L_x_6818:
[----:B------:R-:W-:Y:S05]  /*17be0*/  BSYNC B0 ;  /* 0x0000000000007941 */ /* 0x000fea0003800000 */
.L_x_6817:
[----:B------:R-:W-:Y:S05]  /*17bf0*/  BRA `(.L_x_6819) ;  /* 0xffffffe800cc7947 */ /* 0x000fea000383ffff */
.L_x_6767:
[----:B------:R-:W-:Y:S01]  /*17c00*/  BSSY B1, `(.L_x_6820) ;  /* 0x0000006000017945 */ /* 0x000fe20003800000 */
[----:B------:R-:W-:-:S07]  /*17c10*/  IMAD.MOV.U32 R15, RZ, RZ, -0x1 ;  /* 0xffffffffff0f7424 */ /* 0x000fce00078e00ff */
[----:B012---:R-:W-:Y:S05]  /*17c20*/  WARPSYNC.COLLECTIVE R15, `(.L_x_6821) ;  /* 0x000000000f0c7348 */ /* 0x007fea0003c00000 */
[----:B------:R-:W-:Y:S02]  /*17c30*/  ELECT P6, UR62, PT ;  /* 0x00000000003e782f */ /* 0x000fe400038c0000 */
[----:B------:R-:W-:Y:S01]  /*17c40*/  MOV R14, UR62 ;  /* 0x0000003e000e7c02 */ /* 0x000fe20008000f00 */
[----:B012---:R-:W-:Y:S10]  /*17c50*/  ENDCOLLECTIVE ;  /* 0x000000000000791b */ /* 0x007ff40003800000 */
.L_x_6821:
[----:B------:R-:W-:Y:S05]  /*17c60*/  BSYNC B1 ;  /* 0x0000000000017941 */ /* 0x000fea0003800000 */
.L_x_6820:
[----:B------:R-:W-:Y:S05]  /*17c70*/  BRA `(.L_x_6822) ;  /* 0xffffffe800c47947 */ /* 0x000fea000383ffff */
.L_x_6769:
[----:B-1----:R1:W2:Y:S02]  /*17c80*/  SYNCS.PHASECHK.TRANS64.TRYWAIT P0, [R6+URZ], R5 ;  /* 0x00000005060075a7 */ /* 0x0022a4000800017f */
[----:B--2---:R-:W-:Y:S05]  /*17c90*/  @!P0 NANOSLEEP.SYNCS 0x989680 ;  /* 0x009896800000895d */ /* 0x004fea0003900000 */
[----:B------:R-:W2:Y:S02]  /*17ca0*/  @!P0 SYNCS.PHASECHK.TRANS64 P0, [R6+URZ], R5 ;  /* 0x00000005060085a7 */ /* 0x000ea4000800007f */
[----:B--2---:R-:W-:Y:S05]  /*17cb0*/  @!P0 BRA `(.L_x_6769) ;  /* 0xfffffffc00f08947 */ /* 0x004fea000383ffff */
[----:B------:R-:W-:Y:S05]  /*17cc0*/  BRA `(.L_x_6823) ;  /* 0xffffffec00007947 */ /* 0x000fea000383ffff */
.L_x_6770:
[----:B--2---:R2:W3:Y:S02]  /*17cd0*/  SYNCS.PHASECHK.TRANS64.TRYWAIT P0, [R7+URZ], R2 ;  /* 0x00000002070075a7 */ /* 0x0044e4000800017f */
[----:B---3--:R-:W-:Y:S05]  /*17ce0*/  @!P0 NANOSLEEP.SYNCS 0x989680 ;  /* 0x009896800000895d */ /* 0x008fea0003900000 */
[----:B------:R-:W3:Y:S02]  /*17cf0*/  @!P0 SYNCS.PHASECHK.TRANS64 P0, [R7+URZ], R2 ;  /* 0x00000002070085a7 */ /* 0x000ee4000800007f */
[----:B---3--:R-:W-:Y:S05]  /*17d00*/  @!P0 BRA `(.L_x_6770) ;  /* 0xfffffffc00f08947 */ /* 0x008fea000383ffff */
[----:B------:R-:W-:Y:S05]  /*17d10*/  BRA `(.L_x_6824) ;  /* 0xffffffe800f47947 */ /* 0x000fea000383ffff */
.L_x_6772:
[----:B---3--:R3:W4:Y:S02]  /*17d20*/  SYNCS.PHASECHK.TRANS64.TRYWAIT P0, [R4+URZ], R5 ;  /* 0x00000005040075a7 */ /* 0x008724000800017f */
[----:B----4-:R-:W-:Y:S05]  /*17d30*/  @!P0 NANOSLEEP.SYNCS 0x989680 ;  /* 0x009896800000895d */ /* 0x010fea0003900000 */
[----:B------:R-:W4:Y:S02]  /*17d40*/  @!P0 SYNCS.PHASECHK.TRANS64 P0, [R4+URZ], R5 ;  /* 0x00000005040085a7 */ /* 0x000f24000800007f */
[----:B----4-:R-:W-:Y:S05]  /*17d50*/  @!P0 BRA `(.L_x_6772) ;  /* 0xfffffffc00f08947 */ /* 0x010fea000383ffff */
[----:B------:R-:W-:Y:S05]  /*17d60*/  BRA `(.L_x_6825) ;  /* 0xffffffe800fc7947 */ /* 0x000fea000383ffff */
.L_x_6826:
        /* <DEDUP_REMOVED lines=9> */
.L_x_12771:


//--------------------- .text._ZN7cutlass13device_kernelIN5flash11enable_sm90INS1_16FlashAttnFwdSm90INS1_25CollectiveMainloopFwdSm90ILi2EN4cute5tupleIJNS5_1CILi1EEES8_S8_EEENS6_IJNS7_ILi128EEESA_SA_EEELi128ENS_6half_tEfNS_4arch4Sm90ELb0ELb1ELb1ELb1ELb0ELb1ELb0ELb1ELb1ELb0ELb0ELb0EEENS1_21CollectiveEpilogueFwdISB_S9_SC_SE_Li256ELb1ELb0ELb0ELb0EEENS1_36VarlenDynamicPersistentTileSchedulerILi128ELi128ELi256ELi32ELb0ELb0ELb1ELb1ELb0ELb1EEEEEEEEEvNT_6ParamsE --------------------------
	.section	.text._ZN7cutlass13device_kernelIN5flash11enable_sm90INS1_16FlashAttnFwdSm90INS1_25CollectiveMainloopFwdSm90ILi2EN4cute5tupleIJNS5_1CILi1EEES8_S8_EEENS6_IJNS7_ILi128EEESA_SA_EEELi128ENS_6half_tEfNS_4arch4Sm90ELb0ELb1ELb1ELb1ELb0ELb1ELb0ELb1ELb1ELb0ELb0ELb0EEENS1_21CollectiveEpilogueFwdISB_S9_SC_SE_Li256ELb1ELb0ELb0ELb0EEENS1_36VarlenDynamicPersistentTileSchedulerILi128ELi128ELi256ELi32ELb0ELb0ELb1ELb1ELb0ELb1EEEEEEEEEvNT_6ParamsE,"ax",@progbits
	.align	128
.text._ZN7cutlass13device_kernelIN5flash11enable_sm90INS1_16FlashAttnFwdSm90INS1_25CollectiveMainloopFwdSm90ILi2EN4cute5tupleIJNS5_1CILi1EEES8_S8_EEENS6_IJNS7_ILi128EEESA_SA_EEELi128ENS_6half_tEfNS_4arch4Sm90ELb0ELb1ELb1ELb1ELb0ELb1ELb0ELb1ELb1ELb0ELb0ELb0EEENS1_21CollectiveEpilogueFwdISB_S9_SC_SE_Li256ELb1ELb0ELb0ELb0EEENS1_36VarlenDynamicPersistentTileSchedulerILi128ELi128ELi256ELi32ELb0ELb0ELb1ELb1ELb0ELb1EEEEEEEEEvNT_6ParamsE:
        .type           _ZN7cutlass13device_kernelIN5flash11enable_sm90INS1_16FlashAttnFwdSm90INS1_25CollectiveMainloopFwdSm90ILi2EN4cute5tupleIJNS5_1CILi1EEES8_S8_EEENS6_IJNS7_ILi128EEESA_SA_EEELi128ENS_6half_tEfNS_4arch4Sm90ELb0ELb1ELb1ELb1ELb0ELb1ELb0ELb1ELb1ELb0ELb0ELb0EEENS1_21CollectiveEpilogueFwdISB_S9_SC_SE_Li256ELb1ELb0ELb0ELb0EEENS1_36VarlenDynamicPersistentTileSchedulerILi128ELi128ELi256ELi32ELb0ELb0ELb1ELb1ELb0ELb1EEEEEEEEEvNT_6ParamsE,@function
        .size           _ZN7cutlass13device_kernelIN5flash11enable_sm90INS1_16FlashAttnFwdSm90INS1_25CollectiveMainloopFwdSm90ILi2EN4cute5tupleIJNS5_1CILi1EEES8_S8_EEENS6_IJNS7_ILi128EEESA_SA_EEELi128ENS_6half_tEfNS_4arch4Sm90ELb0ELb1ELb1ELb1ELb0ELb1ELb0ELb1ELb1ELb0ELb0ELb0EEENS1_21CollectiveEpilogueFwdISB_S9_SC_SE_Li256ELb1ELb0ELb0ELb0EEENS1_36VarlenDynamicPersistentTileSchedulerILi128ELi128ELi256ELi32ELb0ELb0ELb1ELb1ELb0ELb1EEEEEEEEEvNT_6ParamsE,(.L_x_12772 - _ZN7cutlass13device_kernelIN5flash11enable_sm90INS1_16FlashAttnFwdSm90INS1_25CollectiveMainloopFwdSm90ILi2EN4cute5tupleIJNS5_1CILi1EEES8_S8_EEENS6_IJNS7_ILi128EEESA_SA_EEELi128ENS_6half_tEfNS_4arch4Sm90ELb0ELb1ELb1ELb1ELb0ELb1ELb0ELb1ELb1ELb0ELb0ELb0EEENS1_21CollectiveEpilogueFwdISB_S9_SC_SE_Li256ELb1ELb0ELb0ELb0EEENS1_36VarlenDynamicPersistentTileSchedulerILi128ELi128ELi256ELi32ELb0ELb0ELb1ELb1ELb0ELb1EEEEEEEEEvNT_6ParamsE)
        .other          _ZN7cutlass13device_kernelIN5flash11enable_sm90INS1_16FlashAttnFwdSm90INS1_25CollectiveMainloopFwdSm90ILi2EN4cute5tupleIJNS5_1CILi1EEES8_S8_EEENS6_IJNS7_ILi128EEESA_SA_EEELi128ENS_6half_tEfNS_4arch4Sm90ELb0ELb1ELb1ELb1ELb0ELb1ELb0ELb1ELb1ELb0ELb0ELb0EEENS1_21CollectiveEpilogueFwdISB_S9_SC_SE_Li256ELb1ELb0ELb0ELb0EEENS1_36VarlenDynamicPersistentTileSchedulerILi128ELi128ELi256ELi32ELb0ELb0ELb1ELb1ELb0ELb1EEEEEEEEEvNT_6ParamsE,@"STO_CUDA_ENTRY STV_DEFAULT"
_ZN7cutlass13device_kernelIN5flash11enable_sm90INS1_16FlashAttnFwdSm90INS1_25CollectiveMainloopFwdSm90ILi2EN4cute5tupleIJNS5_1CILi1EEES8_S8_EEENS6_IJNS7_ILi128EEESA_SA_EEELi128ENS_6half_tEfNS_4arch4Sm90ELb0ELb1ELb1ELb1ELb0ELb1ELb0ELb1ELb1ELb0ELb0ELb0EEENS1_21CollectiveEpilogueFwdISB_S9_SC_SE_Li256ELb1ELb0ELb0ELb0EEENS1_36VarlenDynamicPersistentTileSchedulerILi128ELi128ELi256ELi32ELb0ELb0ELb1ELb1ELb0ELb1EEEEEEEEEvNT_6ParamsE:
        /* <DEDUP_REMOVED lines=27> */
.L_x_6828:
[----:B------:R-:W-:Y:S05]  /*01b0*/  BSYNC B0 ;  /* 0x0000000000007941 */ /* 0x000fea0003800000 */
.L_x_6827:
        /* <DEDUP_REMOVED lines=41> */
.L_x_6829:
        /* <DEDUP_REMOVED lines=22> */
.L_x_6830:
        /* <DEDUP_REMOVED lines=18> */
.L_x_6831:
        /* <DEDUP_REMOVED lines=22> */
.L_x_6832:
        /* <DEDUP_REMOVED lines=22> */
.L_x_6833:
[----:B------:R-:W-:Y:S01]  /*0990*/  PLOP3.LUT P0, PT, PT, PT, UP0, 0x80, 0x0 ;  /* 0x000000000000781c */ /* 0x000fe20003f0f008 */
[----:B------:R-:W-:Y:S01]  /*09a0*/  UMOV UR36, 0x1 ;  /* 0x0000000100247882 */ /* 0x000fe20000000000 */
[----:B------:R-:W-:Y:S01]  /*09b0*/  NOP ;  /* 0x0000000000007918 */ /* 0x000fe20000000000 */
[----:B------:R-:W-:Y:S01]  /*09c0*/  USEL UR36, UR36, 0x2, !UP0 ;  /* 0x0000000224247887 */ /* 0x000fe2000c000000 */
[----:B------:R-:W-:Y:S01]  /*09d0*/  BSSY B7, `(.L_x_6834) ;  /* 0x00023f2000077945 */ /* 0x000fe20003800000 */
[----:B------:R-:W-:Y:S01]  /*09e0*/  ULDC.64 UR56, c[0x0][0x208] ;  /* 0x0000820000387ab9 */ /* 0x000fe20000000a00 */
[----:B012-4-:R-:W-:Y:S07]  /*09f0*/  BAR.SYNC.DEFER_BLOCKING 0x0 ;  /* 0x0000000000007b1d */ /* 0x017fee0000010000 */
[----:B------:R-:W-:Y:S05]  /*0a00*/  @!P0 BRA `(.L_x_6835) ;  /* 0x000001d8009c8947 */ /* 0x000fea0003800000 */
.L_x_6836:
[----:B------:R-:W-:-:S08]  /*0a10*/  NOP ;  /* 0x0000000000007918 */ /* 0x000fd00000000000 */
[----:B------:R-:W0:Y:S02]  /*0a20*/  USETMAXREG.TRY_ALLOC.CTAPOOL UP0, 0xf0 ;  /* 0x000000f0000079c8 */ /* 0x000e240008000600 */
[----:B0-----:R-:W-:-:S13]  /*0a30*/  PLOP3.LUT P0, PT, PT, PT, UP0, 0x80, 0x0 ;  /* 0x000000000000781c */ /* 0x001fda0003f0f008 */
[----:B------:R-:W-:Y:S05]  /*0a40*/  @!P0 BRA `(.L_x_6836) ;  /* 0xfffffffc00f08947 */ /* 0x000fea000383ffff */
[----:B------:R-:W-:Y:S01]  /*0a50*/  SHF.R.U32.HI R0, RZ, 0x7, R3 ;  /* 0x00000007ff007819 */ /* 0x000fe20000011603 */
[----:B------:R-:W0:Y:S08]  /*0a60*/  S2UR UR5, SR_CgaCtaId ;  /* 0x00000000000579c3 */ /* 0x000e300000008800 */
[----:B------:R-:W-:Y:S06]  /*0a70*/  BAR.ARV 0x8, 0x120 ;  /* 0x0204800000007b1d */ /* 0x000fec0000002000 */
[----:B------:R-:W-:Y:S01]  /*0a80*/  ISETP.NE.AND P0, PT, R0, 0x1, PT ;  /* 0x000000010000780c */ /* 0x000fe20003f05270 */
[----:B------:R-:W-:-:S12]  /*0a90*/  UMOV UR4, 0x400 ;  /* 0x0000040000047882 */ /* 0x000fd80000000000 */
[----:B------:R-:W-:Y:S06]  /*0aa0*/  @!P0 BAR.ARV 0x9, 0x100 ;  /* 0x0244000000008b1d */ /* 0x000fec0000002000 */
[----:B0-----:R-:W-:Y:S02]  /*0ab0*/  ULEA UR4, UR5, UR4, 0x18 ;  /* 0x0000000405047291 */ /* 0x001fe4000f8ec03f */
[----:B------:R-:W-:Y:S04]  /*0ac0*/  BAR.SYNC.DEFER_BLOCKING 0x5, 0x120 ;  /* 0x0144800000007b1d */ /* 0x000fe80000010000 */
[----:B------:R-:W-:-:S02]  /*0ad0*/  IMAD.U32 R2, RZ, RZ, UR4 ;  /* 0x00000004ff027e24 */ /* 0x000fc4000f8e00ff */
[----:B------:R-:W-:-:S03]  /*0ae0*/  ULDC UR4, c[0x0][0xc14] ;  /* 0x0003050000047ab9 */ /* 0x000fc60000000800 */
[----:B------:R-:W0:Y:S01]  /*0af0*/  LDS.128 R196, [R2+0x288d0] ;  /* 0x0288d00002c47984 */ /* 0x000e220000000c00 */
[----:B------:R-:W-:Y:S06]  /*0b00*/  BAR.ARV 0x4, 0x120 ;  /* 0x0104800000007b1d */ /* 0x000fec0000002000 */
[----:B0-----:R-:W-:-:S13]  /*0b10*/  ISETP.GE.AND P0, PT, R199, UR4, PT ;  /* 0x00000004c7007c0c */ /* 0x001fda000bf06270 */
[----:B------:R-:W-:Y:S05]  /*0b20*/  @P0 BRA `(.L_x_6837) ;  /* 0x0000023c00700947 */ /* 0x000fea0003800000 */
[----:B------:R-:W-:Y:S01]  /*0b30*/  VIADD R229, R3, 0xffffff80 ;  /* 0xffffff8003e57836 */ /* 0x000fe20000000000 */
[----:B------:R-:W-:Y:S01]  /*0b40*/  R2UR UR38, R2 ;  /* 0x00000000022672ca */ /* 0x000fe200000e0000 */
[----:B------:R-:W-:Y:S01]  /*0b50*/  IMAD.MOV.U32 R221, RZ, RZ, RZ ;  /* 0x000000ffffdd7224 */ /* 0x000fe200078e00ff */
[----:B------:R-:W-:Y:S01]  /*0b60*/  CS2R R184, SRZ ;  /* 0x0000000000b87805 */ /* 0x000fe2000001ff00 */
[----:B------:R-:W-:Y:S01]  /*0b70*/  IMAD.MOV.U32 R194, RZ, RZ, RZ ;  /* 0x000000ffffc27224 */ /* 0x000fe200078e00ff */
[----:B------:R-:W-:Y:S01]  /*0b80*/  SHF.R.S32.HI R0, RZ, 0x1f, R229 ;  /* 0x0000001fff007819 */ /* 0x000fe200000114e5 */
[----:B------:R-:W-:Y:S01]  /*0b90*/  ULOP3.LUT UR39, UR36, 0x1, URZ, 0xfc, !UPT ;  /* 0x0000000124277892 */ /* 0x000fe2000f8efc3f */
[----:B------:R-:W-:Y:S02]  /*0ba0*/  MOV R186, RZ ;  /* 0x000000ff00ba7202 */ /* 0x000fe40000000f00 */
[CC--:B------:R-:W-:Y:S02]  /*0bb0*/  LEA.HI R4, R0.reuse, R229.reuse, RZ, 0x7 ;  /* 0x000000e500047211 */ /* 0x0c0fe400078f38ff */
[----:B------:R-:W-:-:S02]  /*0bc0*/  LEA.HI R5, R0, R229, RZ, 0x5 ;  /* 0x000000e500057211 */ /* 0x000fc400078f28ff */
[C---:B------:R-:W-:Y:S01]  /*0bd0*/  LOP3.LUT R6, R4.reuse, 0xffffff80, RZ, 0xc0, !PT ;  /* 0xffffff8004067812 */ /* 0x040fe200078ec0ff */
[----:B------:R-:W-:Y:S01]  /*0be0*/  UIADD3 UR38, UR38, 0x10400, URZ ;  /* 0x0001040026267890 */ /* 0x000fe2000fffe03f */
[----:B------:R-:W-:Y:S01]  /*0bf0*/  SHF.R.S32.HI R227, RZ, 0x7, R4 ;  /* 0x00000007ffe37819 */ /* 0x000fe20000011404 */
[----:B------:R-:W-:Y:S02]  /*0c00*/  IMAD.SHL.U32 R5, R5, 0x20, RZ ;  /* 0x0000002005057824 */ /* 0x000fe400078e00ff */
[----:B------:R-:W-:Y:S01]  /*0c10*/  IMAD.IADD R223, R229, 0x1, -R6 ;  /* 0x00000001e5df7824 */ /* 0x000fe200078e0a06 */
[----:B------:R-:W-:Y:S02]  /*0c20*/  LEA.HI R4, R4, R227, RZ, 0x1 ;  /* 0x000000e304047211 */ /* 0x000fe400078f08ff */
[----:B------:R-:W-:Y:S02]  /*0c30*/  LOP3.LUT R5, R5, 0xfffffc00, RZ, 0xc0, !PT ;  /* 0xfffffc0005057812 */ /* 0x000fe400078ec0ff */
[----:B------:R-:W-:-:S02]  /*0c40*/  SHF.R.S32.HI R10, RZ, 0x1f, R223 ;  /* 0x0000001fff0a7819 */ /* 0x000fc400000114df */
[----:B------:R-:W-:Y:S02]  /*0c50*/  LOP3.LUT R4, R4, 0x3fffffe, RZ, 0xc0, !PT ;  /* 0x03fffffe04047812 */ /* 0x000fe400078ec0ff */
[CC--:B------:R-:W-:Y:S02]  /*0c60*/  LEA.HI R7, R10.reuse, R223.reuse, RZ, 0x2 ;  /* 0x000000df0a077211 */ /* 0x0c0fe400078f10ff */
[----:B------:R-:W-:Y:S01]  /*0c70*/  LEA.HI R10, R10, R223, RZ, 0x5 ;  /* 0x000000df0a0a7211 */ /* 0x000fe200078f28ff */
[----:B------:R-:W-:Y:S01]  /*0c80*/  IMAD.IADD R4, R227, 0x1, -R4 ;  /* 0x00000001e3047824 */ /* 0x000fe200078e0a04 */
[--C-:B------:R-:W-:Y:S02]  /*0c90*/  SHF.R.S32.HI R6, RZ, 0x2, R7.reuse ;  /* 0x00000002ff067819 */ /* 0x100fe40000011407 */
[----:B------:R-:W-:Y:S02]  /*0ca0*/  SHF.R.S32.HI R3, RZ, 0x1f, R7 ;  /* 0x0000001fff037819 */ /* 0x000fe40000011407 */
[----:B------:R-:W-:-:S02]  /*0cb0*/  SHF.R.S32.HI R10, RZ, 0x5, R10 ;  /* 0x00000005ff0a7819 */ /* 0x000fc4000001140a */
[----:B------:R-:W-:Y:S02]  /*0cc0*/  LEA.HI R8, R3, R6, RZ, 0x3 ;  /* 0x0000000603087211 */ /* 0x000fe400078f18ff */
[----:B------:R-:W-:Y:S02]  /*0cd0*/  LEA.HI R3, R0, R229, RZ, 0x4 ;  /* 0x000000e500037211 */ /* 0x000fe400078f20ff */
[----:B------:R-:W-:Y:S02]  /*0ce0*/  LOP3.LUT R9, R8, 0xfffffff8, RZ, 0xc0, !PT ;  /* 0xfffffff808097812 */ /* 0x000fe400078ec0ff */
[----:B------:R-:W-:-:S03]  /*0cf0*/  SHF.R.S32.HI R8, RZ, 0x4, R3 ;  /* 0x00000004ff087819 */ /* 0x000fc60000011403 */
[----:B------:R-:W-:Y:S01]  /*0d00*/  IMAD.IADD R9, R6, 0x1, -R9 ;  /* 0x0000000106097824 */ /* 0x000fe200078e0a09 */
[C---:B------:R-:W-:Y:S02]  /*0d10*/  LOP3.LUT R6, R3.reuse, 0x3fffff0, RZ, 0xc0, !PT ;  /* 0x03fffff003067812 */ /* 0x040fe400078ec0ff */
[----:B------:R-:W-:Y:S01]  /*0d20*/  LEA.HI R3, R3, R8, RZ, 0x1 ;  /* 0x0000000803037211 */ /* 0x000fe200078f08ff */
[----:B------:R-:W-:Y:S02]  /*0d30*/  IMAD R9, R10, 0x10, R9 ;  /* 0x000000100a097824 */ /* 0x000fe400078e0209 */
[----:B------:R-:W-:Y:S01]  /*0d40*/  IMAD.IADD R6, R229, 0x1, -R6 ;  /* 0x00000001e5067824 */ /* 0x000fe200078e0a06 */
[----:B------:R-:W-:Y:S01]  /*0d50*/  LOP3.LUT R3, R3, 0x1ffffffe, RZ, 0xc0, !PT ;  /* 0x1ffffffe03037812 */ /* 0x000fe200078ec0ff */
[----:B------:R-:W-:-:S03]  /*0d60*/  IMAD R204, R4, 0x40, R9 ;  /* 0x0000004004cc7824 */ /* 0x000fc600078e0209 */
[----:B------:R-:W-:Y:S01]  /*0d70*/  LEA R6, R6, R5, 0x6 ;  /* 0x0000000506067211 */ /* 0x000fe200078e30ff */
[----:B------:R-:W-:-:S04]  /*0d80*/  IMAD.IADD R3, R8, 0x1, -R3 ;  /* 0x0000000108037824 */ /* 0x000fc800078e0a03 */
[----:B------:R-:W-:Y:S01]  /*0d90*/  IMAD R228, R3, 0x8, R6 ;  /* 0x0000000803e47824 */ /* 0x000fe200078e0206 */
[CC--:B------:R-:W-:Y:S02]  /*0da0*/  LEA.HI R3, R0.reuse, R229.reuse, RZ, 0x6 ;  /* 0x000000e500037211 */ /* 0x0c0fe400078f30ff */
[----:B------:R-:W-:-:S03]  /*0db0*/  LEA.HI R0, R0, R229, RZ, 0x3 ;  /* 0x000000e500007211 */ /* 0x000fc600078f18ff */
[----:B------:R-:W-:Y:S01]  /*0dc0*/  IMAD.SHL.U32 R3, R3, 0x8, RZ ;  /* 0x0000000803037824 */ /* 0x000fe200078e00ff */
[----:B------:R-:W-:Y:S02]  /*0dd0*/  SHF.R.S32.HI R18, RZ, 0x3, R0 ;  /* 0x00000003ff127819 */ /* 0x000fe40000011400 */
[----:B------:R-:W-:Y:S02]  /*0de0*/  LOP3.LUT R4, R0, 0xfffffff8, RZ, 0xc0, !PT ;  /* 0xfffffff800047812 */ /* 0x000fe400078ec0ff */
[----:B------:R-:W-:Y:S01]  /*0df0*/  LOP3.LUT R212, R3, 0xfffffe00, RZ, 0xc0, !PT ;  /* 0xfffffe0003d47812 */ /* 0x000fe200078ec0ff */
[C---:B------:R-:W-:Y:S01]  /*0e00*/  VIADD R189, R18.reuse, 0x20 ;  /* 0x0000002012bd7836 */ /* 0x040fe20000000000 */
[----:B------:R-:W-:Y:S01]  /*0e10*/  SHF.R.S32.HI R19, RZ, 0x1f, R18 ;  /* 0x0000001fff137819 */ /* 0x000fe20000011412 */
[C---:B------:R-:W-:Y:S02]  /*0e20*/  VIADD R188, R18.reuse, 0x40 ;  /* 0x0000004012bc7836 */ /* 0x040fe40000000000 */
[C---:B------:R-:W-:Y:S01]  /*0e30*/  VIADD R190, R18.reuse, 0x60 ;  /* 0x0000006012be7836 */ /* 0x040fe20000000000 */
[----:B------:R-:W-:Y:S01]  /*0e40*/  SHF.R.S32.HI R0, RZ, 0x1f, R189 ;  /* 0x0000001fff007819 */ /* 0x000fe200000114bd */
[----:B------:R-:W-:Y:S01]  /*0e50*/  IMAD.IADD R219, R229, 0x1, -R4 ;  /* 0x00000001e5db7824 */ /* 0x000fe200078e0a04 */
[----:B------:R-:W-:Y:S01]  /*0e60*/  SHF.R.S32.HI R5, RZ, 0x1f, R188 ;  /* 0x0000001fff057819 */ /* 0x000fe200000114bc */
[----:B------:R-:W-:Y:S01]  /*0e70*/  IMAD.SHL.U32 R203, R18, 0x40, RZ ;  /* 0x0000004012cb7824 */ /* 0x000fe200078e00ff */
[----:B------:R-:W-:Y:S01]  /*0e80*/  SHF.R.S32.HI R9, RZ, 0x1f, R190 ;  /* 0x0000001fff097819 */ /* 0x000fe200000114be */
[----:B------:R-:W-:Y:S01]  /*0e90*/  IMAD.SHL.U32 R201, R188, 0x40, RZ ;  /* 0x00000040bcc97824 */ /* 0x000fe200078e00ff */
[----:B------:R-:W-:Y:S01]  /*0ea0*/  LEA.HI R0, R0, R189, RZ, 0x3 ;  /* 0x000000bd00007211 */ /* 0x000fe200078f18ff */
[----:B------:R-:W-:Y:S01]  /*0eb0*/  IMAD.SHL.U32 R200, R190, 0x40, RZ ;  /* 0x00000040bec87824 */ /* 0x000fe200078e00ff */
[----:B------:R-:W-:Y:S01]  /*0ec0*/  LEA.HI R5, R5, R188, RZ, 0x3 ;  /* 0x000000bc05057211 */ /* 0x000fe200078f18ff */
[----:B------:R-:W-:Y:S01]  /*0ed0*/  IMAD.SHL.U32 R16, R219, 0x8, RZ ;  /* 0x00000008db107824 */ /* 0x000fe200078e00ff */
[----:B------:R-:W-:Y:S01]  /*0ee0*/  SHF.L.U32 R202, R189, 0x6, RZ ;  /* 0x00000006bdca7819 */ /* 0x000fe200000006ff */
[----:B------:R-:W-:Y:S01]  /*0ef0*/  IMAD.SHL.U32 R0, R0, 0x40, RZ ;  /* 0x0000004000007824 */ /* 0x000fe200078e00ff */
[----:B------:R-:W-:Y:S01]  /*0f00*/  LEA.HI R9, R9, R190, RZ, 0x3 ;  /* 0x000000be09097211 */ /* 0x000fe200078f18ff */
[----:B------:R-:W-:Y:S01]  /*0f10*/  IMAD.SHL.U32 R5, R5, 0x40, RZ ;  /* 0x0000004005057824 */ /* 0x000fe200078e00ff */
[----:B------:R-:W-:Y:S01]  /*0f20*/  LOP3.LUT R3, R203, 0x1c0, RZ, 0xc0, !PT ;  /* 0x000001c0cb037812 */ /* 0x000fe200078ec0ff */
[----:B------:R-:W-:Y:S01]  /*0f30*/  IMAD.SHL.U32 R22, R219, 0x4, RZ ;  /* 0x00000004db167824 */ /* 0x000fe200078e00ff */
[----:B------:R-:W-:Y:S01]  /*0f40*/  LOP3.LUT R202, R202, 0x1c0, RZ, 0xc0, !PT ;  /* 0x000001c0caca7812 */ /* 0x000fe200078ec0ff */
[----:B------:R-:W-:Y:S01]  /*0f50*/  VIADD R195, R16, 0x40 ;  /* 0x0000004010c37836 */ /* 0x000fe20000000000 */
[----:B------:R-:W-:Y:S01]  /*0f60*/  LOP3.LUT R201, R201, 0x1c0, RZ, 0xc0, !PT ;  /* 0x000001c0c9c97812 */ /* 0x000fe200078ec0ff */
[----:B------:R-:W-:Y:S01]  /*0f70*/  VIADD R187, R22, 0x20 ;  /* 0x0000002016bb7836 */ /* 0x000fe20000000000 */
[----:B------:R-:W-:-:S02]  /*0f80*/  LOP3.LUT R200, R200, 0x1c0, RZ, 0xc0, !PT ;  /* 0x000001c0c8c87812 */ /* 0x000fc400078ec0ff */
[----:B------:R-:W-:Y:S02]  /*0f90*/  SHF.L.U32 R9, R9, 0x6, RZ ;  /* 0x0000000609097819 */ /* 0x000fe400000006ff */
[----:B------:R-:W-:Y:S02]  /*0fa0*/  SHF.R.U32.HI R211, RZ, 0x3, R3 ;  /* 0x00000003ffd37819 */ /* 0x000fe40000011603 */
[----:B------:R-:W-:Y:S02]  /*0fb0*/  LOP3.LUT R214, R3, 0x38, R16, 0xf8, !PT ;  /* 0x0000003803d67812 */ /* 0x000fe400078ef810 */
[----:B------:R-:W-:Y:S02]  /*0fc0*/  LOP3.LUT R4, R7, 0x7ffffffc, RZ, 0xc0, !PT ;  /* 0x7ffffffc07047812 */ /* 0x000fe400078ec0ff */
[----:B------:R-:W-:Y:S02]  /*0fd0*/  SHF.R.U32.HI R209, RZ, 0x3, R202 ;  /* 0x00000003ffd17819 */ /* 0x000fe400000116ca */
[----:B------:R-:W-:Y:S01]  /*0fe0*/  LOP3.LUT R3, R202, 0x38, R16, 0xf8, !PT ;  /* 0x00000038ca037812 */ /* 0x000fe200078ef810 */
[----:B------:R-:W-:Y:S01]  /*0ff0*/  IMAD.IADD R191, R223, 0x1, -R4 ;  /* 0x00000001dfbf7824 */ /* 0x000fe200078e0a04 */
[----:B------:R-:W-:-:S02]  /*1000*/  SHF.R.U32.HI R207, RZ, 0x3, R201 ;  /* 0x00000003ffcf7819 */ /* 0x000fc400000116c9 */
[----:B------:R-:W-:Y:S02]  /*1010*/  LOP3.LUT R6, R201, 0x38, R16, 0xf8, !PT ;  /* 0x00000038c9067812 */ /* 0x000fe400078ef810 */
[----:B------:R-:W-:Y:S02]  /*1020*/  SHF.R.U32.HI R205, RZ, 0x3, R200 ;  /* 0x00000003ffcd7819 */ /* 0x000fe400000116c8 */
[----:B------:R-:W-:Y:S02]  /*1030*/  LOP3.LUT R7, R200, 0x38, R16, 0xf8, !PT ;  /* 0x00000038c8077812 */ /* 0x000fe400078ef810 */
[----:B------:R-:W-:Y:S02]  /*1040*/  LOP3.LUT R210, R0, 0xfffffe00, RZ, 0xc0, !PT ;  /* 0xfffffe0000d27812 */ /* 0x000fe400078ec0ff */
[----:B------:R-:W-:Y:S02]  /*1050*/  LOP3.LUT R208, R5, 0xfffffe00, RZ, 0xc0, !PT ;  /* 0xfffffe0005d07812 */ /* 0x000fe400078ec0ff */
[----:B------:R-:W-:-:S02]  /*1060*/  LOP3.LUT R206, R9, 0xfffffe00, RZ, 0xc0, !PT ;  /* 0xfffffe0009ce7812 */ /* 0x000fc400078ec0ff */
[----:B------:R-:W-:Y:S02]  /*1070*/  LOP3.LUT R214, R212, R214, R211, 0xf6, !PT ;  /* 0x000000d6d4d67212 */ /* 0x000fe400078ef6d3 */
[----:B------:R-:W-:Y:S02]  /*1080*/  LOP3.LUT R3, R210, R3, R209, 0xf6, !PT ;  /* 0x00000003d2037212 */ /* 0x000fe400078ef6d1 */
[----:B------:R-:W-:Y:S02]  /*1090*/  LOP3.LUT R6, R208, R6, R207, 0xf6, !PT ;  /* 0x00000006d0067212 */ /* 0x000fe400078ef6cf */
[----:B------:R-:W-:Y:S02]  /*10a0*/  LOP3.LUT R7, R206, R7, R205, 0xf6, !PT ;  /* 0x00000007ce077212 */ /* 0x000fe400078ef6cd */
[----:B------:R-:W-:Y:S02]  /*10b0*/  SHF.R.S32.HI R217, RZ, 0x1f, R189 ;  /* 0x0000001fffd97819 */ /* 0x000fe400000114bd */
[----:B------:R-:W-:-:S02]  /*10c0*/  SHF.R.S32.HI R216, RZ, 0x1f, R188 ;  /* 0x0000001fffd87819 */ /* 0x000fc400000114bc */
[----:B------:R-:W-:Y:S02]  /*10d0*/  SHF.R.S32.HI R215, RZ, 0x1f, R190 ;  /* 0x0000001fffd77819 */ /* 0x000fe400000114be */
[----:B------:R-:W-:Y:S02]  /*10e0*/  SHF.R.S32.HI R17, RZ, 0x1f, R16 ;  /* 0x0000001fff117819 */ /* 0x000fe40000011410 */
[----:B------:R-:W-:Y:S02]  /*10f0*/  LEA R213, R214, UR38, 0x1 ;  /* 0x00000026d6d57c11 */ /* 0x000fe4000f8e08ff */
[----:B------:R-:W-:Y:S02]  /*1100*/  LEA R226, R3, UR38, 0x1 ;  /* 0x0000002603e27c11 */ /* 0x000fe4000f8e08ff */
[----:B------:R-:W-:Y:S02]  /*1110*/  LEA R225, R6, UR38, 0x1 ;  /* 0x0000002606e17c11 */ /* 0x000fe4000f8e08ff */
[----:B------:R-:W-:-:S07]  /*1120*/  LEA R224, R7, UR38, 0x1 ;  /* 0x0000002607e07c11 */ /* 0x000fce000f8e08ff */
.L_x_7117:
[----:B------:R-:W-:Y:S05]  /*1130*/  YIELD ;  /* 0x0000000000007946 */ /* 0x000fea0003800000 */
[----:B------:R-:W-:Y:S01]  /*1140*/  ULDC.64 UR4, c[0x0][0xa28] ;  /* 0x00028a0000047ab9 */ /* 0x000fe20000000a00 */
[----:B0-2345:R-:W0:Y:S01]  /*1150*/  LDC.64 R6, c[0x0][0xa08] ;  /* 0x00028200ff067b82 */ /* 0x03de220000000a00 */
[----:B------:R-:W-:Y:S01]  /*1160*/  ISETP.NE.U32.AND P1, PT, RZ, UR4, PT ;  /* 0x00000004ff007c0c */ /* 0x000fe2000bf25070 */
[----:B------:R-:W-:Y:S02]  /*1170*/  IMAD.MOV.U32 R0, RZ, RZ, RZ ;  /* 0x000000ffff007224 */ /* 0x000fe400078e00ff */
[----:B------:R-:W-:Y:S01]  /*1180*/  IMAD.MOV.U32 R28, RZ, RZ, RZ ;  /* 0x000000ffff1c7224 */ /* 0x000fe200078e00ff */
[----:B------:R-:W-:Y:S01]  /*1190*/  ISETP.NE.AND.EX P1, PT, RZ, UR5, PT, P1 ;  /* 0x00000005ff007c0c */ /* 0x000fe2000bf25310 */
[----:B------:R-:W-:-:S02]  /*11a0*/  ULDC.64 UR4, c[0x0][0xa18] ;  /* 0x0002860000047ab9 */ /* 0x000fc40000000a00 */
        /* <DEDUP_REMOVED lines=11> */
[----:B------:R2:W5:Y:S01]  /*1260*/  @P0 LDG.E R28, desc[UR56][R10.64] ;  /* 0x000000380a1c0981 */ /* 0x000562000c1e1900 */
[----:B-1----:R-:W-:-:S05]  /*1270*/  @P1 IMAD.WIDE R4, R199, 0x4, R4 ;  /* 0x00000004c7041825 */ /* 0x002fca00078e0204 */
[----:B------:R2:W5:Y:S01]  /*1280*/  @P1 LDG.E R0, desc[UR56][R4.64] ;  /* 0x0000003804001981 */ /* 0x000562000c1e1900 */
[----:B0-----:R-:W-:-:S05]  /*1290*/  @P2 IMAD.WIDE R6, R199, 0x4, R8 ;  /* 0x00000004c7062825 */ /* 0x001fca00078e0208 */
[----:B------:R2:W5:Y:S01]  /*12a0*/  @P2 LDG.E R193, desc[UR56][R6.64] ;  /* 0x0000003806c12981 */ /* 0x000562000c1e1900 */
[----:B------:R-:W-:-:S03]  /*12b0*/  UISETP.NE.U32.AND UP0, UPT, UR4, URZ, UPT ;  /* 0x0000003f0400728c */ /* 0x000fc6000bf05070 */
[----:B------:R-:W-:Y:S01]  /*12c0*/  ULDC UR4, c[0x0][0x404] ;  /* 0x0001010000047ab9 */ /* 0x000fe20000000800 */
[----:B------:R-:W-:-:S03]  /*12d0*/  UISETP.NE.AND.EX UP0, UPT, UR5, URZ, UPT, UP0 ;  /* 0x0000003f0500728c */ /* 0x000fc6000bf05300 */
[----:B------:R-:W-:Y:S01]  /*12e0*/  ULDC UR5, c[0x0][0x2e0] ;  /* 0x0000b80000057ab9 */ /* 0x000fe20000000800 */
[----:B------:R-:W-:-:S04]  /*12f0*/  USEL UR4, UR4, 0x1, UP0 ;  /* 0x0000000104047887 */ /* 0x000fc80008000000 */
[----:B------:R-:W-:-:S03]  /*1300*/  UIMAD UR4, UR4, UR5, URZ ;  /* 0x00000005040472a4 */ /* 0x000fc6000f8e023f */
[----:B------:R-:W-:Y:S02]  /*1310*/  ULDC UR5, c[0x0][0x338] ;  /* 0x0000ce0000057ab9 */ /* 0x000fe40000000800 */
[----:B------:R-:W-:Y:S02]  /*1320*/  IMAD.U32 R24, RZ, RZ, UR5 ;  /* 0x00000005ff187e24 */ /* 0x000fe4000f8e00ff */
[----:B------:R-:W-:Y:S01]  /*1330*/  IMAD.U32 R27, RZ, RZ, UR4 ;  /* 0x00000004ff1b7e24 */ /* 0x000fe2000f8e00ff */
[----:B--2---:R-:W-:Y:S06]  /*1340*/  @P2 BRA `(.L_x_6838) ;  /* 0x0000000000242947 */ /* 0x004fec0003800000 */
        /* <DEDUP_REMOVED lines=9> */
.L_x_6838:
[----:B------:R-:W-:Y:S01]  /*13e0*/  ULDC.64 UR4, c[0x0][0xa20] ;  /* 0x0002880000047ab9 */ /* 0x000fe20000000a00 */
[----:B------:R-:W-:Y:S01]  /*13f0*/  MOV R222, R197 ;  /* 0x000000c500de7202 */ /* 0x000fe20000000f00 */
[----:B------:R-:W-:Y:S01]  /*1400*/  IMAD.MOV.U32 R218, RZ, RZ, R198 ;  /* 0x000000ffffda7224 */ /* 0x000fe200078e00c6 */
[----:B------:R-:W-:Y:S01]  /*1410*/  ISETP.NE.U32.AND P1, PT, RZ, UR4, PT ;  /* 0x00000004ff007c0c */ /* 0x000fe2000bf25070 */
[----:B------:R-:W-:-:S03]  /*1420*/  IMAD.MOV.U32 R220, RZ, RZ, R199 ;  /* 0x000000ffffdc7224 */ /* 0x000fc600078e00c7 */
[----:B------:R-:W-:-:S13]  /*1430*/  ISETP.NE.AND.EX P1, PT, RZ, UR5, PT, P1 ;  /* 0x00000005ff007c0c */ /* 0x000fda000bf25310 */
[----:B------:R-:W-:Y:S05]  /*1440*/  @!P1 BRA `(.L_x_6839) ;  /* 0x0000000000109947 */ /* 0x000fea0003800000 */
[----:B------:R-:W0:Y:S02]  /*1450*/  LDC.64 R4, c[0x0][0xa20] ;  /* 0x00028800ff047b82 */ /* 0x000e240000000a00 */
[----:B0-----:R-:W-:-:S05]  /*1460*/  IMAD.WIDE R4, R199, 0x4, R4 ;  /* 0x00000004c7047825 */ /* 0x001fca00078e0204 */
[----:B------:R0:W5:Y:S01]  /*1470*/  LDG.E R27, desc[UR56][R4.64] ;  /* 0x00000038041b7981 */ /* 0x000162000c1e1900 */
[----:B------:R-:W-:Y:S05]  /*1480*/  BRA `(.L_x_6840) ;  /* 0x0000000000107947 */ /* 0x000fea0003800000 */
.L_x_6839:
[----:B------:R-:W-:Y:S05]  /*1490*/  @!P0 BRA `(.L_x_6840) ;  /* 0x00000000000c8947 */ /* 0x000fea0003800000 */
[----:B------:R-:W2:Y:S04]  /*14a0*/  LDG.E R4, desc[UR56][R10.64] ;  /* 0x000000380a047981 */ /* 0x000ea8000c1e1900 */
[----:B------:R-:W2:Y:S02]  /*14b0*/  LDG.E R27, desc[UR56][R10.64+0x4] ;  /* 0x000004380a1b7981 */ /* 0x000ea4000c1e1900 */
[----:B--2---:R-:W-:-:S07]  /*14c0*/  IMAD.IADD R27, R27, 0x1, -R4 ;  /* 0x000000011b1b7824 */ /* 0x004fce00078e0a04 */
.L_x_6840:
[----:B------:R-:W-:Y:S01]  /*14d0*/  ULDC.64 UR4, c[0x0][0xa10] ;  /* 0x0002840000047ab9 */ /* 0x000fe20000000a00 */
[----:B------:R-:W1:Y:S01]  /*14e0*/  LDC.64 R10, c[0x0][0x9e0] ;  /* 0x00027800ff0a7b82 */ /* 0x000e620000000a00 */
[----:B------:R-:W-:-:S04]  /*14f0*/  ISETP.NE.U32.AND P0, PT, RZ, UR4, PT ;  /* 0x00000004ff007c0c */ /* 0x000fc8000bf05070 */
        /* <DEDUP_REMOVED lines=9> */
[----:B-----5:R-:W-:Y:S02]  /*1590*/  IMAD.MOV.U32 R117, RZ, RZ, R27 ;  /* 0x000000ffff757224 */ /* 0x020fe400078e001b */
[----:B--2---:R-:W-:-:S04]  /*15a0*/  @P1 IMAD.WIDE R6, R199, 0x4, R6 ;  /* 0x00000004c7061825 */ /* 0x004fc800078e0206 */
[----:B------:R-:W-:Y:S01]  /*15b0*/  IMAD.IADD R9, R27, 0x1, -R0 ;  /* 0x000000011b097824 */ /* 0x000fe200078e0a00 */
[----:B------:R0:W5:Y:S01]  /*15c0*/  @P1 LDG.E R117, desc[UR56][R6.64] ;  /* 0x0000003806751981 */ /* 0x000162000c1e1900 */
[----:B-1----:R-:W-:Y:S02]  /*15d0*/  ISETP.GE.AND P1, PT, R11, 0x1, PT ;  /* 0x000000010b00780c */ /* 0x002fe40003f26270 */
[----:B------:R-:W-:Y:S01]  /*15e0*/  LEA R119, R197, 0x80, 0x7 ;  /* 0x00000080c5777811 */ /* 0x000fe200078e38ff */
[----:B---3--:R-:W-:-:S04]  /*15f0*/  @P0 IMAD.IADD R24, R8, 0x1, -R3 ;  /* 0x0000000108180824 */ /* 0x008fc800078e0a03 */
[----:B------:R-:W-:-:S05]  /*1600*/  IMAD.IADD R192, R9, 0x1, R24 ;  /* 0x0000000109c07824 */ /* 0x000fca00078e0218 */
[C---:B------:R-:W-:Y:S02]  /*1610*/  IADD3 R0, R192.reuse, 0x7f, RZ ;  /* 0x0000007fc0007810 */ /* 0x040fe40007ffe0ff */
[----:B------:R-:W-:Y:S02]  /*1620*/  IADD3 R119, R192, R119, -R193 ;  /* 0x00000077c0777210 */ /* 0x000fe40007ffe8c1 */
[----:B------:R-:W-:-:S04]  /*1630*/  SHF.R.S32.HI R3, RZ, 0x1f, R0 ;  /* 0x0000001fff037819 */ /* 0x000fc80000011400 */
[----:B------:R-:W-:Y:S01]  /*1640*/  LEA.HI R3, R3, R0, RZ, 0x7 ;  /* 0x0000000003037211 */ /* 0x000fe200078f38ff */
[----:B------:R-:W-:-:S03]  /*1650*/  IMAD.IADD R0, R119, 0x1, R10 ;  /* 0x0000000177007824 */ /* 0x000fc600078e020a */
[----:B------:R-:W-:Y:S01]  /*1660*/  SHF.R.S32.HI R129, RZ, 0x7, R3 ;  /* 0x00000007ff817819 */ /* 0x000fe20000011403 */
[----:B0-----:R-:W-:Y:S06]  /*1670*/  @!P1 BRA `(.L_x_6841) ;  /* 0x0000000000489947 */ /* 0x001fec0003800000 */
        /* <DEDUP_REMOVED lines=11> */
.L_x_6843:
[----:B------:R-:W-:-:S13]  /*1730*/  ISETP.NE.AND P0, PT, R11, 0x1, PT ;  /* 0x000000010b00780c */ /* 0x000fda0003f05270 */
[----:B------:R-:W0:Y:S02]  /*1740*/  @P0 LDC.64 R4, c[0x0][0x9e8] ;  /* 0x00027a00ff040b82 */ /* 0x000e240000000a00 */
[----:B0-----:R-:W-:-:S05]  /*1750*/  @P0 IMAD.HI.U32 R4, R3, R4, RZ ;  /* 0x0000000403040227 */ /* 0x001fca00078e00ff */
[----:B------:R-:W-:-:S07]  /*1760*/  @P0 SHF.R.U32.HI R3, RZ, R5, R4 ;  /* 0x00000005ff030219 */ /* 0x000fce0000011604 */
.L_x_6844:
[----:B------:R-:W-:Y:S05]  /*1770*/  BSYNC B0 ;  /* 0x0000000000007941 */ /* 0x000fea0003800000 */
.L_x_6842:
[----:B------:R-:W-:-:S05]  /*1780*/  IMAD R3, R3, R11, R11 ;  /* 0x0000000b03037224 */ /* 0x000fca00078e020b */
[----:B------:R-:W-:-:S07]  /*1790*/  VIMNMX R0, R0, R3, PT ;  /* 0x0000000300007248 */ /* 0x000fce0003fe0100 */
.L_x_6841:
        /* <DEDUP_REMOVED lines=15> */
.L_x_6847:
[----:B------:R-:W-:Y:S01]  /*1890*/  ISETP.NE.AND P0, PT, R11, 0x1, PT ;  /* 0x000000010b00780c */ /* 0x000fe20003f05270 */
[----:B------:R-:W-:-:S12]  /*18a0*/  IMAD.MOV.U32 R4, RZ, RZ, R118 ;  /* 0x000000ffff047224 */ /* 0x000fd800078e0076 */
[----:B------:R-:W0:Y:S02]  /*18b0*/  @P0 LDC.64 R6, c[0x0][0x9e8] ;  /* 0x00027a00ff060b82 */ /* 0x000e240000000a00 */
[----:B0-----:R-:W-:-:S05]  /*18c0*/  @P0 IMAD.HI.U32 R6, R118, R6, RZ ;  /* 0x0000000676060227 */ /* 0x001fca00078e00ff */
[----:B------:R-:W-:-:S07]  /*18d0*/  @P0 SHF.R.U32.HI R4, RZ, R7, R6 ;  /* 0x00000007ff040219 */ /* 0x000fce0000011606 */
.L_x_6848:
[----:B------:R-:W-:Y:S05]  /*18e0*/  BSYNC B0 ;  /* 0x0000000000007941 */ /* 0x000fea0003800000 */
.L_x_6846:
[----:B------:R-:W-:-:S05]  /*18f0*/  IMAD R4, R4, R11, RZ ;  /* 0x0000000b04047224 */ /* 0x000fca00078e02ff */
[----:B------:R-:W-:-:S07]  /*1900*/  VIMNMX R3, R3, R4, !PT ;  /* 0x0000000403037248 */ /* 0x000fce0007fe0100 */
.L_x_6845:
[----:B------:R-:W-:Y:S02]  /*1910*/  IADD3 R0, R0, 0x7f, RZ ;  /* 0x0000007f00007810 */ /* 0x000fe40007ffe0ff */
[----:B------:R-:W-:Y:S02]  /*1920*/  SHF.R.S32.HI R4, RZ, 0x1f, R3 ;  /* 0x0000001fff047819 */ /* 0x000fe40000011403 */
[----:B------:R-:W-:Y:S02]  /*1930*/  SHF.R.S32.HI R5, RZ, 0x1f, R0 ;  /* 0x0000001fff057819 */ /* 0x000fe40000011400 */
[----:B------:R-:W-:Y:S02]  /*1940*/  LEA.HI R4, R4, R3, RZ, 0x7 ;  /* 0x0000000304047211 */ /* 0x000fe400078f38ff */
[----:B------:R-:W-:Y:S02]  /*1950*/  LEA.HI R5, R5, R0, RZ, 0x7 ;  /* 0x0000000005057211 */ /* 0x000fe400078f38ff */
[----:B------:R-:W-:-:S02]  /*1960*/  SHF.R.S32.HI R4, RZ, 0x7, R4 ;  /* 0x00000007ff047819 */ /* 0x000fc40000011404 */
[----:B------:R-:W-:Y:S02]  /*1970*/  SHF.R.S32.HI R0, RZ, 0x7, R5 ;  /* 0x00000007ff007819 */ /* 0x000fe40000011405 */
[----:B------:R-:W-:Y:S02]  /*1980*/  VIMNMX R4, RZ, R4, !PT ;  /* 0x00000004ff047248 */ /* 0x000fe40007fe0100 */
[----:B------:R-:W-:-:S03]  /*1990*/  VIMNMX R0, R129, R0, PT ;  /* 0x0000000081007248 */ /* 0x000fc60003fe0100 */
[--C-:B------:R-:W-:Y:S02]  /*19a0*/  IMAD R4, R4, 0x80, -R9.reuse ;  /* 0x0000008004047824 */ /* 0x100fe400078e0a09 */
[----:B------:R-:W-:-:S03]  /*19b0*/  IMAD R3, R0, 0x80, -R9 ;  /* 0x0000008000037824 */ /* 0x000fc600078e0a09 */
        /* <DEDUP_REMOVED lines=32> */
.L_x_6851:
[----:B------:R-:W-:Y:S05]  /*1bc0*/  BSYNC B6 ;  /* 0x0000000000067941 */ /* 0x000fea0003800000 */
.L_x_6850:
        /* <DEDUP_REMOVED lines=19> */
[----:B-1---5:R-:W-:Y:S05]  /*1d00*/  CALL.ABS.NOINC R14 ;  /* 0x000000000e007343 */ /* 0x022fea0003c00000 */
.L_x_6853:
[----:B------:R-:W-:Y:S05]  /*1d10*/  BSYNC B6 ;  /* 0x0000000000067941 */ /* 0x000fea0003800000 */
.L_x_6852:
[----:B------:R-:W-:Y:S01]  /*1d20*/  ULDC.64 UR4, c[0x0][0x9f8] ;  /* 0x00027e0000047ab9 */ /* 0x000fe20000000a00 */
[----:B------:R-:W0:Y:S01]  /*1d30*/  LDC R0, c[0x0][0x428] ;  /* 0x00010a00ff007b82 */ /* 0x000e220000000800 */
[----:B------:R-:W-:-:S07]  /*1d40*/  ISETP.NE.U32.AND P0, PT, RZ, UR4, PT ;  /* 0x00000004ff007c0c */ /* 0x000fce000bf05070 */
[----:B------:R-:W1:Y:S01]  /*1d50*/  LDC.64 R38, c[0x0][0x2f0] ;  /* 0x0000bc00ff267b82 */ /* 0x000e620000000a00 */
[----:B------:R-:W-:Y:S01]  /*1d60*/  ISETP.NE.AND.EX P0, PT, RZ, UR5, PT, P0 ;  /* 0x00000005ff007c0c */ /* 0x000fe2000bf05300 */
[----:B------:R-:W2:Y:S01]  /*1d70*/  S2R R30, SR_TID.X ;  /* 0x00000000001e7919 */ /* 0x000ea20000002100 */
[----:B------:R-:W-:Y:S01]  /*1d80*/  IMAD.IADD R43, R28, 0x1, R27 ;  /* 0x000000011c2b7824 */ /* 0x000fe200078e021b */
[----:B------:R-:W-:Y:S01]  /*1d90*/  ULDC.64 UR6, c[0x0][0xa08] ;  /* 0x0002820000067ab9 */ /* 0x000fe20000000a00 */
[----:B------:R-:W-:-:S03]  /*1da0*/  ULDC.64 UR4, c[0x0][0x2f8] ;  /* 0x0000be0000047ab9 */ /* 0x000fc60000000a00 */
[----:B------:R-:W3:Y:S08]  /*1db0*/  LDC.64 R32, c[0x0][0x3d8] ;  /* 0x0000f600ff207b82 */ /* 0x000ef00000000a00 */
[----:B------:R-:W4:Y:S08]  /*1dc0*/  @P0 LDC.64 R4, c[0x0][0x9f8] ;  /* 0x00027e00ff040b82 */ /* 0x000f300000000a00 */
[----:B------:R-:W1:Y:S01]  /*1dd0*/  LDC R27, c[0x0][0x3d4] ;  /* 0x0000f500ff1b7b82 */ /* 0x000e620000000800 */
[----:B----4-:R-:W-:-:S05]  /*1de0*/  @P0 IMAD.WIDE R4, R199, 0x4, R4 ;  /* 0x00000004c7040825 */ /* 0x010fca00078e0204 */
[----:B------:R4:W4:Y:S01]  /*1df0*/  @P0 LDG.E R199, desc[UR56][R4.64] ;  /* 0x0000003804c70981 */ /* 0x000922000c1e1900 */
[----:B0-----:R-:W-:Y:S01]  /*1e00*/  ISETP.NE.AND P0, PT, R0, 0x1, PT ;  /* 0x000000010000780c */ /* 0x001fe20003f05270 */
[C---:B---3--:R-:W-:Y:S01]  /*1e10*/  IMAD.WIDE.U32 R10, R18.reuse, R32, R16 ;  /* 0x00000020120a7225 */ /* 0x048fe200078e0010 */
[----:B------:R-:W-:Y:S02]  /*1e20*/  SHF.R.S32.HI R35, RZ, 0x1f, R43 ;  /* 0x0000001fff237819 */ /* 0x000fe4000001142b */
[----:B--2---:R-:W-:Y:S01]  /*1e30*/  SHF.R.U32.HI R30, RZ, 0x7, R30 ;  /* 0x00000007ff1e7819 */ /* 0x004fe2000001161e */
[-C--:B-1----:R-:W-:Y:S01]  /*1e40*/  IMAD.WIDE.U32 R40, R18, R38.reuse, R16 ;  /* 0x0000002612287225 */ /* 0x082fe200078e0010 */
[----:B------:R-:W-:Y:S02]  /*1e50*/  ISETP.GE.AND P1, PT, R16, R27, PT ;  /* 0x0000001b1000720c */ /* 0x000fe40003f26270 */
[----:B------:R-:W-:Y:S01]  /*1e60*/  ISETP.NE.AND P6, PT, R30, 0x1, PT ;  /* 0x000000011e00780c */ /* 0x000fe20003fc5270 */
[-C--:B------:R-:W-:Y:S01]  /*1e70*/  IMAD R6, R35, R38.reuse, RZ ;  /* 0x0000002623067224 */ /* 0x080fe200078e02ff */
[----:B------:R-:W-:Y:S01]  /*1e80*/  SHF.R.S32.HI R23, RZ, 0x1f, R22 ;  /* 0x0000001fff177819 */ /* 0x000fe20000011416 */
[-C--:B----4-:R-:W-:Y:S01]  /*1e90*/  IMAD.WIDE.U32 R4, R43, R38.reuse, RZ ;  /* 0x000000262b047225 */ /* 0x090fe200078e00ff */
[C---:B------:R-:W-:Y:S01]  /*1ea0*/  SHF.L.U64.HI R91, R38.reuse, 0x5, R39 ;  /* 0x00000005265b7819 */ /* 0x040fe20000010227 */
[----:B------:R-:W0:Y:S01]  /*1eb0*/  @P0 LDC R3, c[0x0][0x42c] ;  /* 0x00010b00ff030b82 */ /* 0x000e220000000800 */
[----:B------:R-:W-:Y:S01]  /*1ec0*/  SHF.L.U32 R90, R38, 0x5, RZ ;  /* 0x00000005265a7819 */ /* 0x000fe200000006ff */
[----:B------:R-:W-:Y:S01]  /*1ed0*/  VIADD R125, R30, 0x8 ;  /* 0x000000081e7d7836 */ /* 0x000fe20000000000 */
[--C-:B------:R-:W-:Y:S01]  /*1ee0*/  SHF.L.U64.HI R15, R32, 0x5, R33.reuse ;  /* 0x00000005200f7819 */ /* 0x100fe20000010221 */
[----:B------:R-:W-:Y:S01]  /*1ef0*/  IMAD.SHL.U32 R128, R38, 0x80, RZ ;  /* 0x0000008026807824 */ /* 0x000fe200078e00ff */
[----:B------:R-:W-:Y:S01]  /*1f00*/  SHF.L.U64.HI R110, R32, 0x7, R33 ;  /* 0x00000007206e7819 */ /* 0x000fe20000010221 */
[----:B------:R-:W-:Y:S01]  /*1f10*/  IMAD.WIDE.U32 R88, R18, R38, R90 ;  /* 0x0000002612587225 */ /* 0x000fe200078e005a */
[----:B------:R-:W-:Y:S01]  /*1f20*/  SHF.L.U32 R116, R27, 0x1, RZ ;  /* 0x000000011b747819 */ /* 0x000fe200000006ff */
[----:B------:R-:W1:Y:S01]  /*1f30*/  @P0 LDC R7, c[0x0][0x430] ;  /* 0x00010c00ff070b82 */ /* 0x000e620000000800 */
[----:B------:R-:W-:Y:S01]  /*1f40*/  SHF.L.U64.HI R105, R38, 0x6, R39 ;  /* 0x0000000626697819 */ /* 0x000fe20000010227 */
[----:B0-----:R-:W-:-:S04]  /*1f50*/  @P0 IMAD.HI.U32 R0, R198, R3, RZ ;  /* 0x00000003c6000227 */ /* 0x001fc800078e00ff */
[----:B------:R-:W-:Y:S01]  /*1f60*/  IMAD R3, R43, R39, R6 ;  /* 0x000000272b037224 */ /* 0x000fe200078e0206 */
[----:B-1----:R-:W-:-:S03]  /*1f70*/  @P0 SHF.R.U32.HI R198, RZ, R7, R0 ;  /* 0x00000007ffc60219 */ /* 0x002fc60000011600 */
[----:B------:R-:W-:Y:S01]  /*1f80*/  IMAD.IADD R5, R5, 0x1, R3 ;  /* 0x0000000105057824 */ /* 0x000fe200078e0203 */
[----:B------:R-:W-:Y:S01]  /*1f90*/  ISETP.NE.U32.AND P0, PT, RZ, UR6, PT ;  /* 0x00000006ff007c0c */ /* 0x000fe2000bf05070 */
[----:B------:R-:W0:Y:S01]  /*1fa0*/  LDC.64 R6, c[0x0][0x3e8] ;  /* 0x0000fa00ff067b82 */ /* 0x000e220000000a00 */
[----:B------:R-:W-:Y:S01]  /*1fb0*/  SHF.R.S32.HI R8, RZ, 0x1f, R198 ;  /* 0x0000001fff087819 */ /* 0x000fe200000114c6 */
[----:B------:R-:W-:Y:S01]  /*1fc0*/  IMAD.WIDE.U32 R4, R198, UR4, R4 ;  /* 0x00000004c6047c25 */ /* 0x000fe2000f8e0004 */
[----:B------:R-:W-:-:S03]  /*1fd0*/  ISETP.NE.AND.EX P0, PT, RZ, UR7, PT, P0 ;  /* 0x00000007ff007c0c */ /* 0x000fc6000bf05300 */
[----:B------:R-:W-:-:S04]  /*1fe0*/  IMAD R3, R8, UR4, RZ ;  /* 0x0000000408037c24 */ /* 0x000fc8000f8e02ff */
[----:B------:R-:W-:Y:S01]  /*1ff0*/  IMAD R3, R198, UR5, R3 ;  /* 0x00000005c6037c24 */ /* 0x000fe2000f8e0203 */
[----:B------:R-:W-:-:S03]  /*2000*/  ULDC.64 UR4, c[0x0][0x300] ;  /* 0x0000c00000047ab9 */ /* 0x000fc60000000a00 */
[----:B------:R-:W-:Y:S02]  /*2010*/  IMAD.IADD R5, R5, 0x1, R3 ;  /* 0x0000000105057824 */ /* 0x000fe400078e0203 */
[----:B0-----:R-:W-:Y:S01]  /*2020*/  IMAD R12, R19, R6, RZ ;  /* 0x00000006130c7224 */ /* 0x001fe200078e02ff */
[----:B------:R-:W-:-:S03]  /*2030*/  SHF.L.U64.HI R109, R6, 0x7, R7 ;  /* 0x00000007066d7819 */ /* 0x000fc60000010207 */
[----:B------:R-:W-:Y:S01]  /*2040*/  IMAD R85, R18, R7, R12 ;  /* 0x0000000712557224 */ /* 0x000fe200078e020c */
[----:B------:R-:W-:Y:S02]  /*2050*/  SHF.R.S32.HI R0, RZ, 0x1f, R199 ;  /* 0x0000001fff007819 */ /* 0x000fe400000114c7 */
[----:B------:R-:W-:Y:S02]  /*2060*/  SEL R97, R199, RZ, !P0 ;  /* 0x000000ffc7617207 */ /* 0x000fe40004000000 */
[----:B------:R-:W-:Y:S02]  /*2070*/  SEL R9, R0, RZ, !P0 ;  /* 0x000000ff00097207 */ /* 0x000fe40004000000 */
[----:B------:R-:W-:Y:S01]  /*2080*/  IADD3 R42, P0, R18, R43, RZ ;  /* 0x0000002b122a7210 */ /* 0x000fe20007f1e0ff */
[----:B------:R-:W-:-:S04]  /*2090*/  IMAD.WIDE.U32 R98, R97, UR4, R4 ;  /* 0x0000000461627c25 */ /* 0x000fc8000f8e0004 */
[----:B------:R-:W-:Y:S02]  /*20a0*/  IMAD R0, R9, UR4, RZ ;  /* 0x0000000409007c24 */ /* 0x000fe4000f8e02ff */
[----:B------:R-:W-:Y:S02]  /*20b0*/  IMAD.X R43, R19, 0x1, R35, P0 ;  /* 0x00000001132b7824 */ /* 0x000fe400000e0623 */
[----:B------:R-:W-:Y:S01]  /*20c0*/  IMAD R31, R97, UR5, R0 ;  /* 0x00000005611f7c24 */ /* 0x000fe2000f8e0200 */
[----:B------:R-:W-:Y:S05]  /*20d0*/  @!P6 WARPSYNC.ALL ;  /* 0x000000000000e948 */ /* 0x000fea0003800000 */
[----:B------:R-:W-:Y:S01]  /*20e0*/  ULDC.64 UR4, c[0x0][0x320] ;  /* 0x0000c80000047ab9 */ /* 0x000fe20000000a00 */
[----:B------:R-:W-:-:S02]  /*20f0*/  IMAD R0, R19, R32, RZ ;  /* 0x0000002013007224 */ /* 0x000fc400078e02ff */
[----:B------:R-:W-:Y:S02]  /*2100*/  IMAD R3, R8, UR4, RZ ;  /* 0x0000000408037c24 */ /* 0x000fe4000f8e02ff */
[----:B------:R-:W-:-:S04]  /*2110*/  IMAD.WIDE.U32 R4, R198, UR4, R16 ;  /* 0x00000004c6047c25 */ /* 0x000fc8000f8e0010 */
[----:B------:R-:W-:Y:S01]  /*2120*/  IMAD R3, R198, UR5, R3 ;  /* 0x00000005c6037c24 */ /* 0x000fe2000f8e0203 */
[----:B------:R-:W-:Y:S01]  /*2130*/  ULDC.64 UR4, c[0x0][0x328] ;  /* 0x0000ca0000047ab9 */ /* 0x000fe20000000a00 */
[C---:B------:R-:W-:Y:S01]  /*2140*/  IMAD R13, R18.reuse, R33, R0 ;  /* 0x00000021120d7224 */ /* 0x040fe200078e0200 */
[----:B------:R-:W-:Y:S01]  /*2150*/  P2R R0, PR, RZ, 0x2 ;  /* 0x00000002ff007803 */ /* 0x000fe20000000000 */
[----:B------:R-:W-:Y:S02]  /*2160*/  IMAD.IADD R5, R5, 0x1, R3 ;  /* 0x0000000105057824 */ /* 0x000fe400078e0203 */
[----:B------:R-:W-:Y:S02]  /*2170*/  IMAD R3, R9, UR4, RZ ;  /* 0x0000000409037c24 */ /* 0x000fe4000f8e02ff */
[----:B------:R-:W-:-:S04]  /*2180*/  IMAD.WIDE.U32 R8, R18, R6, R22 ;  /* 0x0000000612087225 */ /* 0x000fc800078e0016 */
[----:B------:R-:W-:Y:S01]  /*2190*/  IMAD R47, R97, UR5, R3 ;  /* 0x00000005612f7c24 */ /* 0x000fe2000f8e0203 */
[----:B------:R-:W-:Y:S01]  /*21a0*/  SEL R3, R27, RZ, P1 ;  /* 0x000000ff1b037207 */ /* 0x000fe20000800000 */
[----:B------:R-:W-:Y:S01]  /*21b0*/  IMAD.WIDE.U32 R96, R97, UR4, R4 ;  /* 0x0000000461607c25 */ /* 0x000fe2000f8e0004 */
[----:B------:R-:W-:Y:S01]  /*21c0*/  IADD3 R87, R9, R85, RZ ;  /* 0x0000005509577210 */ /* 0x000fe20007ffe0ff */
[----:B------:R-:W-:Y:S01]  /*21d0*/  ULDC UR4, c[0x0][0x2e4] ;  /* 0x0000b90000047ab9 */ /* 0x000fe20000000800 */
[----:B-----5:R-:W-:Y:S01]  /*21e0*/  SHF.R.S32.HI R9, RZ, 0x1f, R117 ;  /* 0x0000001fff097819 */ /* 0x020fe20000011475 */
[C---:B------:R-:W-:Y:S01]  /*21f0*/  IMAD.IADD R3, R16.reuse, 0x1, R3 ;  /* 0x0000000110037824 */ /* 0x040fe200078e0203 */
[----:B------:R-:W-:Y:S01]  /*2200*/  ISETP.GE.AND P2, PT, R16, UR4, PT ;  /* 0x0000000410007c0c */ /* 0x000fe2000bf46270 */
[----:B------:R-:W-:Y:S02]  /*2210*/  IMAD.MOV.U32 R86, RZ, RZ, R8 ;  /* 0x000000ffff567224 */ /* 0x000fe400078e0008 */
[----:B------:R-:W-:Y:S01]  /*2220*/  IMAD.WIDE.U32 R4, R18, R32, R22 ;  /* 0x0000002012047225 */ /* 0x000fe200078e0016 */
[----:B------:R-:W-:-:S03]  /*2230*/  SHF.R.S32.HI R14, RZ, 0x1f, R3 ;  /* 0x0000001fff0e7819 */ /* 0x000fc60000011403 */
[----:B------:R-:W-:Y:S01]  /*2240*/  IMAD.IADD R5, R5, 0x1, R13 ;  /* 0x0000000105057824 */ /* 0x000fe200078e020d */
[CC--:B------:R-:W-:Y:S01]  /*2250*/  LEA.HI R8, R14.reuse, R3.reuse, RZ, 0x6 ;  /* 0x000000030e087211 */ /* 0x0c0fe200078f30ff */
[----:B------:R-:W-:Y:S01]  /*2260*/  IMAD.IADD R11, R13, 0x1, R11 ;  /* 0x000000010d0b7824 */ /* 0x000fe200078e020b */
[----:B------:R-:W-:Y:S01]  /*2270*/  LEA.HI R37, R14, R3, RZ, 0x3 ;  /* 0x000000030e257211 */ /* 0x000fe200078f18ff */
[----:B------:R-:W-:-:S03]  /*2280*/  IMAD.WIDE.U32 R12, R18, R6, R16 ;  /* 0x00000006120c7225 */ /* 0x000fc600078e0010 */
[--C-:B------:R-:W-:Y:S01]  /*2290*/  LOP3.LUT R14, R201, 0x38, R37.reuse, 0xf8, !PT ;  /* 0x00000038c90e7812 */ /* 0x100fe200078ef825 */
[----:B------:R-:W-:Y:S01]  /*22a0*/  IMAD.SHL.U32 R3, R8, 0x80, RZ ;  /* 0x0000008008037824 */ /* 0x000fe200078e00ff */
[----:B------:R-:W-:Y:S01]  /*22b0*/  LOP3.LUT R8, R37, 0x38, RZ, 0xc0, !PT ;  /* 0x0000003825087812 */ /* 0x000fe200078ec0ff */
[----:B------:R-:W-:Y:S01]  /*22c0*/  IMAD.MOV.U32 R84, RZ, RZ, R12 ;  /* 0x000000ffff547224 */ /* 0x000fe200078e000c */
[----:B------:R-:W-:Y:S01]  /*22d0*/  LOP3.LUT R12, R202, 0x38, R37, 0xf8, !PT ;  /* 0x00000038ca0c7812 */ /* 0x000fe200078ef825 */
[----:B------:R-:W-:Y:S01]  /*22e0*/  IMAD.WIDE.U32 R94, R117, R32, R4 ;  /* 0x00000020755e7225 */ /* 0x000fe200078e0004 */
[----:B------:R-:W-:Y:S02]  /*22f0*/  LOP3.LUT R20, R200, 0x38, R37, 0xf8, !PT ;  /* 0x00000038c8147812 */ /* 0x000fe400078ef825 */
[----:B------:R-:W-:Y:S01]  /*2300*/  LOP3.LUT R8, R8, 0x1c0, R203, 0xf8, !PT ;  /* 0x000001c008087812 */ /* 0x000fe200078ef8cb */
[----:B------:R-:W-:Y:S01]  /*2310*/  IMAD R4, R9, R6, RZ ;  /* 0x0000000609047224 */ /* 0x000fe200078e02ff */
[----:B------:R-:W-:Y:S01]  /*2320*/  LOP3.LUT R3, R3, 0xffffe000, RZ, 0xc0, !PT ;  /* 0xffffe00003037812 */ /* 0x000fe200078ec0ff */
[----:B------:R-:W-:Y:S01]  /*2330*/  IMAD.IADD R30, R99, 0x1, R31 ;  /* 0x00000001631e7824 */ /* 0x000fe200078e021f */
[----:B------:R-:W-:Y:S01]  /*2340*/  LOP3.LUT R12, R12, R209, RZ, 0x3c, !PT ;  /* 0x000000d10c0c7212 */ /* 0x000fe200078e3cff */
[----:B------:R-:W-:Y:S01]  /*2350*/  IMAD R45, R117, R7, R4 ;  /* 0x00000007752d7224 */ /* 0x000fe200078e0204 */
[----:B------:R-:W-:Y:S01]  /*2360*/  LOP3.LUT R14, R14, R207, RZ, 0x3c, !PT ;  /* 0x000000cf0e0e7212 */ /* 0x000fe200078e3cff */
[-C--:B------:R-:W-:Y:S01]  /*2370*/  IMAD R28, R9, R32.reuse, RZ ;  /* 0x00000020091c7224 */ /* 0x080fe200078e02ff */
[----:B------:R-:W-:Y:S01]  /*2380*/  LOP3.LUT R20, R20, R205, RZ, 0x3c, !PT ;  /* 0x000000cd14147212 */ /* 0x000fe200078e3cff */
[----:B------:R-:W-:Y:S01]  /*2390*/  IMAD.IADD R85, R85, 0x1, R13 ;  /* 0x0000000155557824 */ /* 0x000fe200078e020d */
[----:B------:R-:W-:Y:S01]  /*23a0*/  LOP3.LUT R8, R8, R211, RZ, 0x3c, !PT ;  /* 0x000000d308087212 */ /* 0x000fe200078e3cff */
[C---:B------:R-:W-:Y:S01]  /*23b0*/  IMAD R29, R117.reuse, R33, R28 ;  /* 0x00000021751d7224 */ /* 0x040fe200078e021c */
[-C--:B------:R-:W-:Y:S01]  /*23c0*/  IADD3 R114, R12, R3.reuse, R210 ;  /* 0x000000030c727210 */ /* 0x080fe20007ffe0d2 */
[----:B------:R-:W-:Y:S01]  /*23d0*/  IMAD.WIDE.U32 R92, R117, R32, R10 ;  /* 0x00000020755c7225 */ /* 0x000fe200078e000a */
[----:B------:R-:W-:-:S02]  /*23e0*/  IADD3 R113, R14, R3, R208 ;  /* 0x000000030e717210 */ /* 0x000fc40007ffe0d0 */
[-C--:B------:R-:W-:Y:S01]  /*23f0*/  IADD3 R111, R20, R3.reuse, R206 ;  /* 0x00000003146f7210 */ /* 0x080fe20007ffe0ce */
[----:B------:R-:W-:Y:S01]  /*2400*/  IMAD.SHL.U32 R13, R32, 0x20, RZ ;  /* 0x00000020200d7824 */ /* 0x000fe200078e00ff */
[----:B------:R-:W-:Y:S01]  /*2410*/  IADD3 R115, R8, R3, R212 ;  /* 0x0000000308737210 */ /* 0x000fe20007ffe0d4 */
[----:B------:R-:W-:Y:S01]  /*2420*/  IMAD R3, R19, R38, RZ ;  /* 0x0000002613037224 */ /* 0x000fe200078e02ff */
[----:B------:R-:W-:Y:S01]  /*2430*/  IADD3 R4, P1, R90, R88, RZ ;  /* 0x000000585a047210 */ /* 0x000fe20007f3e0ff */
[----:B------:R-:W-:Y:S01]  /*2440*/  IMAD.SHL.U32 R12, R32, 0x40, RZ ;  /* 0x00000040200c7824 */ /* 0x000fe200078e00ff */
[----:B------:R-:W-:Y:S01]  /*2450*/  IADD3 R31, P0, R98, R40, RZ ;  /* 0x00000028621f7210 */ /* 0x000fe20007f1e0ff */
[----:B------:R-:W-:Y:S01]  /*2460*/  IMAD R21, R18, R39, R3 ;  /* 0x0000002712157224 */ /* 0x000fe200078e0203 */
[C---:B------:R-:W-:Y:S01]  /*2470*/  SHF.L.U64.HI R14, R32.reuse, 0x6, R33 ;  /* 0x00000006200e7819 */ /* 0x040fe20000010221 */
[----:B------:R-:W-:Y:S01]  /*2480*/  IMAD.SHL.U32 R11, R32, 0x80, RZ ;  /* 0x00000080200b7824 */ /* 0x000fe200078e00ff */
[----:B------:R-:W-:Y:S01]  /*2490*/  IADD3 R33, P3, R98, 0x40, RZ ;  /* 0x0000004062217810 */ /* 0x000fe20007f7e0ff */
[----:B------:R-:W-:Y:S01]  /*24a0*/  IMAD.IADD R5, R21, 0x1, R89 ;  /* 0x0000000115057824 */ /* 0x000fe200078e0259 */
[----:B------:R-:W-:Y:S01]  /*24b0*/  LOP3.LUT R32, R37, 0xfffffff8, RZ, 0xc0, !PT ;  /* 0xfffffff825207812 */ /* 0x000fe200078ec0ff */
[----:B------:R-:W-:Y:S01]  /*24c0*/  IMAD.IADD R21, R41, 0x1, R21 ;  /* 0x0000000129157824 */ /* 0x000fe200078e0215 */
[----:B------:R-:W-:Y:S01]  /*24d0*/  SHF.L.U64.HI R10, R6, 0x5, R7 ;  /* 0x00000005060a7819 */ /* 0x000fe20000010207 */
[----:B------:R-:W-:Y:S01]  /*24e0*/  IMAD.X R20, R5, 0x1, R91, P1 ;  /* 0x0000000105147824 */ /* 0x000fe200008e065b */
[----:B------:R-:W-:Y:S01]  /*24f0*/  IADD3 R107, P1, R4, R90, RZ ;  /* 0x0000005a046b7210 */ /* 0x000fe20007f3e0ff */
[----:B------:R-:W-:Y:S01]  /*2500*/  IMAD.WIDE.U32 R86, R117, R6, R86 ;  /* 0x0000000675567225 */ /* 0x000fe200078e0056 */
[----:B------:R-:W-:-:S02]  /*2510*/  IADD3.X R34, R21, R30, RZ, P0, !PT ;  /* 0x0000001e15227210 */ /* 0x000fc400007fe4ff */
[----:B------:R-:W-:Y:S01]  /*2520*/  IADD3 R35, P0, R31, 0x40, RZ ;  /* 0x000000401f237810 */ /* 0x000fe20007f1e0ff */
[----:B------:R-:W-:Y:S01]  /*2530*/  IMAD.WIDE.U32 R84, R117, R6, R84 ;  /* 0x0000000675547225 */ /* 0x000fe200078e0054 */
[----:B------:R-:W-:Y:S02]  /*2540*/  SHF.L.U64.HI R9, R6, 0x6, R7 ;  /* 0x0000000606097819 */ /* 0x000fe40000010207 */
[----:B------:R-:W-:Y:S01]  /*2550*/  SHF.L.U64.HI R3, R38, 0x7, R39 ;  /* 0x0000000726037819 */ /* 0x000fe20000010227 */
[C---:B------:R-:W-:Y:S01]  /*2560*/  IMAD.SHL.U32 R8, R6.reuse, 0x20, RZ ;  /* 0x0000002006087824 */ /* 0x040fe200078e00ff */
[----:B------:R-:W-:Y:S01]  /*2570*/  SHF.R.S32.HI R37, RZ, 0x3, R37 ;  /* 0x00000003ff257819 */ /* 0x000fe20000011425 */
[----:B------:R-:W-:Y:S01]  /*2580*/  IMAD.SHL.U32 R7, R6, 0x40, RZ ;  /* 0x0000004006077824 */ /* 0x000fe200078e00ff */
[----:B------:R-:W-:Y:S01]  /*2590*/  SHF.R.S32.HI R39, RZ, 0x1f, R32 ;  /* 0x0000001fff277819 */ /* 0x000fe20000011420 */
[----:B------:R-:W-:Y:S01]  /*25a0*/  IMAD.X R106, R20, 0x1, R91, P1 ;  /* 0x00000001146a7824 */ /* 0x000fe200008e065b */
[----:B------:R-:W-:Y:S01]  /*25b0*/  ISETP.GE.AND P1, PT, R195, UR4, PT ;  /* 0x00000004c3007c0c */ /* 0x000fe2000bf26270 */
[----:B------:R-:W-:-:S02]  /*25c0*/  IMAD.IADD R27, R95, 0x1, R29 ;  /* 0x000000015f1b7824 */ /* 0x000fc400078e021d */
[----:B------:R-:W-:Y:S02]  /*25d0*/  IMAD.IADD R28, R29, 0x1, R93 ;  /* 0x000000011d1c7824 */ /* 0x000fe400078e025d */
[----:B------:R-:W-:Y:S02]  /*25e0*/  IMAD.SHL.U32 R6, R6, 0x80, RZ ;  /* 0x0000008006067824 */ /* 0x000fe400078e00ff */
[----:B------:R-:W-:Y:S02]  /*25f0*/  IMAD.IADD R29, R87, 0x1, R45 ;  /* 0x00000001571d7824 */ /* 0x000fe400078e022d */
[----:B------:R-:W-:Y:S02]  /*2600*/  IMAD.IADD R36, R45, 0x1, R85 ;  /* 0x000000012d247824 */ /* 0x000fe400078e0255 */
[----:B------:R-:W-:Y:S02]  /*2610*/  IMAD.X R100, RZ, RZ, R30, P3 ;  /* 0x000000ffff647224 */ /* 0x000fe400018e061e */
[----:B------:R-:W-:-:S02]  /*2620*/  IMAD.X R101, RZ, RZ, R34, P0 ;  /* 0x000000ffff657224 */ /* 0x000fc400000e0622 */
[----:B------:R-:W-:Y:S01]  /*2630*/  IMAD.IADD R102, R97, 0x1, R47 ;  /* 0x0000000161667824 */ /* 0x000fe200078e022f */
[----:B------:R-:W-:Y:S06]  /*2640*/  @!P6 BAR.SYNC.DEFER_BLOCKING 0x9, 0x100 ;  /* 0x024400000000eb1d */ /* 0x000fec0000010000 */
.L_x_6939:
[----:B0-----:R-:W0:Y:S01]  /*2650*/  LDC R123, c[0x0][0x3d4] ;  /* 0x0000f500ff7b7b82 */ /* 0x001e220000000800 */
[----:B------:R-:W-:Y:S01]  /*2660*/  VIADD R26, R26, 0xffffffff ;  /* 0xffffffff1a1a7836 */ /* 0x000fe20000000000 */
[----:B------:R-:W-:Y:S05]  /*2670*/  YIELD ;  /* 0x0000000000007946 */ /* 0x000fea0003800000 */
[----:B------:R-:W-:Y:S01]  /*2680*/  IMAD R45, R185, 0x4000, R214 ;  /* 0x00004000b92d7824 */ /* 0x000fe200078e02d6 */
[----:B------:R-:W-:Y:S01]  /*2690*/  ISETP.GT.AND P3, PT, R26, R25, PT ;  /* 0x000000191a00720c */ /* 0x000fe20003f64270 */
[----:B------:R-:W-:Y:S02]  /*26a0*/  BSSY B0, `(.L_x_6854) ;  /* 0x000058d000007945 */ /* 0x000fe40003800000 */
[----:B------:R-:W-:Y:S01]  /*26b0*/  IMAD R108, R45, 0x2, R2 ;  /* 0x000000022d6c7824 */ /* 0x000fe200078e0202 */
[----:B------:R-:W-:-:S02]  /*26c0*/  P2R R104, PR, RZ, 0x8 ;  /* 0x00000008ff687803 */ /* 0x000fc40000000000 */
[----:B0-----:R-:W-:-:S13]  /*26d0*/  ISETP.GE.AND P0, PT, R123, 0x1, PT ;  /* 0x000000017b00780c */ /* 0x001fda0003f06270 */
[----:B------:R-:W-:Y:S05]  /*26e0*/  @!P0 BRA `(.L_x_6855) ;  /* 0x0000005000a08947 */ /* 0x000fea0003800000 */
        /* <DEDUP_REMOVED lines=10> */
[----:B------:R-:W-:Y:S01]  /*2790*/  IMAD R49, R45, R11, R46 ;  /* 0x0000000b2d317224 */ /* 0x000fe200078e022e */
[----:B------:R-:W-:Y:S01]  /*27a0*/  IADD3 R122, R121, R47, RZ ;  /* 0x0000002f797a7210 */ /* 0x000fe20007ffe0ff */
[----:B------:R-:W-:Y:S02]  /*27b0*/  IMAD R103, R45, R6, R48 ;  /* 0x000000062d677224 */ /* 0x000fe400078e0230 */
        /* <DEDUP_REMOVED lines=33> */
.L_x_6858:
[----:B------:R-:W-:Y:S05]  /*29d0*/  BSYNC B1 ;  /* 0x0000000000017941 */ /* 0x000fea0003800000 */
.L_x_6857:
[----:B------:R-:W-:Y:S01]  /*29e0*/  ISETP.GE.AND P4, PT, R189, R112, PT ;  /* 0x00000070bd00720c */ /* 0x000fe20003f86270 */
[----:B0----5:R-:W-:Y:S01]  /*29f0*/  IMAD.MOV.U32 R44, RZ, RZ, R72 ;  /* 0x000000ffff2c7224 */ /* 0x021fe200078e0048 */
        /* <DEDUP_REMOVED lines=12> */
[----:B------:R-:W-:-:S02]  /*2ac0*/  CS2R R68, SRZ ;  /* 0x0000000000447805 */ /* 0x000fc4000001ff00 */
[----:B------:R-:W-:Y:S02]  /*2ad0*/  CS2R R66, SRZ ;  /* 0x0000000000427805 */ /* 0x000fe4000001ff00 */
[----:B------:R-:W-:Y:S02]  /*2ae0*/  PRMT R135, R44, 0x5410, R45 ;  /* 0x000054102c877816 */ /* 0x000fe4000000002d */
[----:B------:R-:W-:Y:S02]  /*2af0*/  CS2R R70, SRZ ;  /* 0x0000000000467805 */ /* 0x000fe4000001ff00 */
[----:B------:R-:W-:Y:S01]  /*2b00*/  PRMT R142, R46, 0x7610, R142 ;  /* 0x000076102e8e7816 */ /* 0x000fe2000000008e */
[----:B------:R-:W-:Y:S06]  /*2b10*/  @P4 BRA `(.L_x_6860) ;  /* 0x0000000000504947 */ /* 0x000fec0003800000 */
[----:B------:R-:W-:Y:S01]  /*2b20*/  IADD3 R45, P0, P5, R94, R78, R13 ;  /* 0x0000004e5e2d7210 */ /* 0x000fe20007d1e00d */
[----:B------:R-:W-:Y:S01]  /*2b30*/  ULDC.64 UR4, c[0x0][0x3c8] ;  /* 0x0000f20000047ab9 */ /* 0x000fe20000000a00 */
[----:B------:R-:W-:Y:S02]  /*2b40*/  CS2R R68, SRZ ;  /* 0x0000000000447805 */ /* 0x000fe4000001ff00 */
[----:B------:R-:W-:Y:S02]  /*2b50*/  CS2R R70, SRZ ;  /* 0x0000000000467805 */ /* 0x000fe4000001ff00 */
[----:B------:R-:W-:Y:S02]  /*2b60*/  IADD3.X R46, R27, R124, R15, P0, P5 ;  /* 0x0000007c1b2e7210 */ /* 0x000fe400007ea40f */
        /* <DEDUP_REMOVED lines=15> */
.L_x_6860:
[----:B------:R-:W-:Y:S05]  /*2c60*/  BSYNC B1 ;  /* 0x0000000000017941 */ /* 0x000fea0003800000 */
.L_x_6859:
[----:B------:R-:W-:Y:S01]  /*2c70*/  ISETP.GE.AND P0, PT, R188, R112, PT ;  /* 0x00000070bc00720c */ /* 0x000fe20003f06270 */
[----:B0----5:R-:W-:Y:S01]  /*2c80*/  IMAD.MOV.U32 R44, RZ, RZ, R64 ;  /* 0x000000ffff2c7224 */ /* 0x021fe200078e0040 */
[----:B------:R-:W-:Y:S01]  /*2c90*/  MOV R47, R69 ;  /* 0x00000045002f7202 */ /* 0x000fe20000000f00 */
[----:B------:R-:W-:Y:S01]  /*2ca0*/  IMAD.MOV.U32 R45, RZ, RZ, R65 ;  /* 0x000000ffff2d7224 */ /* 0x000fe200078e0041 */
[----:B------:R-:W-:Y:S01]  /*2cb0*/  BSSY B1, `(.L_x_6861) ;  /* 0x0000028000017945 */ /* 0x000fe20003800000 */
[----:B------:R-:W-:Y:S01]  /*2cc0*/  IMAD.MOV.U32 R46, RZ, RZ, R68 ;  /* 0x000000ffff2e7224 */ /* 0x000fe200078e0044 */
[----:B------:R-:W-:Y:S02]  /*2cd0*/  CS2R R48, SRZ ;  /* 0x0000000000307805 */ /* 0x000fe4000001ff00 */
[----:B------:R-:W-:Y:S02]  /*2ce0*/  CS2R R56, SRZ ;  /* 0x0000000000387805 */ /* 0x000fe4000001ff00 */
[----:B------:R-:W-:Y:S01]  /*2cf0*/  PRMT R127, R45, 0x5410, R44 ;  /* 0x000054102d7f7816 */ /* 0x000fe2000000002c */
[----:B------:R-:W-:Y:S01]  /*2d00*/  IMAD.MOV.U32 R44, RZ, RZ, R66 ;  /* 0x000000ffff2c7224 */ /* 0x000fe200078e0042 */
[----:B------:R-:W-:Y:S01]  /*2d10*/  PRMT R130, R46, 0x5410, R47 ;  /* 0x000054102e827816 */ /* 0x000fe2000000002f */
[----:B------:R-:W-:Y:S01]  /*2d20*/  IMAD.MOV.U32 R45, RZ, RZ, R67 ;  /* 0x000000ffff2d7224 */ /* 0x000fe200078e0043 */
[----:B------:R-:W-:Y:S01]  /*2d30*/  CS2R R60, SRZ ;  /* 0x00000000003c7805 */ /* 0x000fe2000001ff00 */
[----:B------:R-:W-:Y:S01]  /*2d40*/  IMAD.MOV.U32 R46, RZ, RZ, R70 ;  /* 0x000000ffff2e7224 */ /* 0x000fe200078e0046 */
[----:B------:R-:W-:Y:S01]  /*2d50*/  CS2R R58, SRZ ;  /* 0x00000000003a7805 */ /* 0x000fe2000001ff00 */
[----:B------:R-:W-:Y:S01]  /*2d60*/  IMAD.MOV.U32 R47, RZ, RZ, R71 ;  /* 0x000000ffff2f7224 */ /* 0x000fe200078e0047 */
[----:B------:R-:W-:-:S02]  /*2d70*/  PRMT R126, R45, 0x5410, R44 ;  /* 0x000054102d7e7816 */ /* 0x000fc4000000002c */
[----:B------:R-:W-:Y:S02]  /*2d80*/  CS2R R62, SRZ ;  /* 0x00000000003e7805 */ /* 0x000fe4000001ff00 */
[----:B------:R-:W-:Y:S02]  /*2d90*/  CS2R R52, SRZ ;  /* 0x0000000000347805 */ /* 0x000fe4000001ff00 */
[----:B------:R-:W-:Y:S02]  /*2da0*/  CS2R R50, SRZ ;  /* 0x0000000000327805 */ /* 0x000fe4000001ff00 */
[----:B------:R-:W-:Y:S02]  /*2db0*/  PRMT R131, R46, 0x5410, R47 ;  /* 0x000054102e837816 */ /* 0x000fe4000000002f */
[----:B------:R-:W-:Y:S02]  /*2dc0*/  CS2R R54, SRZ ;  /* 0x0000000000367805 */ /* 0x000fe4000001ff00 */
[----:B------:R-:W-:Y:S01]  /*2dd0*/  P2R R137, PR, RZ, 0x1 ;  /* 0x00000001ff897803 */ /* 0x000fe20000000000 */
        /* <DEDUP_REMOVED lines=21> */
.L_x_6862:
[----:B------:R-:W-:Y:S05]  /*2f30*/  BSYNC B1 ;  /* 0x0000000000017941 */ /* 0x000fea0003800000 */
.L_x_6861:
[----:B------:R-:W-:Y:S01]  /*2f40*/  ISETP.GE.AND P5, PT, R190, R112, PT ;  /* 0x00000070be00720c */ /* 0x000fe20003fa6270 */
[----:B------:R-:W-:-:S12]  /*2f50*/  BSSY B1, `(.L_x_6863) ;  /* 0x000001e000017945 */ /* 0x000fd80003800000 */
[----:B------:R-:W-:Y:S05]  /*2f60*/  @P5 BRA `(.L_x_6864) ;  /* 0x0000000000705947 */ /* 0x000fea0003800000 */
[----:B0-----:R-:W0:Y:S01]  /*2f70*/  LDC.64 R44, c[0x0][0x3d8] ;  /* 0x0000f600ff2c7b82 */ /* 0x001e220000000a00 */
[----:B------:R-:W-:Y:S01]  /*2f80*/  IMAD.MOV.U32 R79, RZ, RZ, R124 ;  /* 0x000000ffff4f7224 */ /* 0x000fe200078e007c */
[----:B------:R-:W-:Y:S01]  /*2f90*/  ULDC.64 UR4, c[0x0][0x3c8] ;  /* 0x0000f20000047ab9 */ /* 0x000fe20000000a00 */
[----:B------:R-:W-:Y:S01]  /*2fa0*/  IMAD.MOV.U32 R77, RZ, RZ, R103 ;  /* 0x000000ffff4d7224 */ /* 0x000fe200078e0067 */
[----:B------:R-:W-:Y:S02]  /*2fb0*/  CS2R R52, SRZ ;  /* 0x0000000000347805 */ /* 0x000fe4000001ff00 */
[----:B------:R-:W-:Y:S01]  /*2fc0*/  CS2R R54, SRZ ;  /* 0x0000000000367805 */ /* 0x000fe2000001ff00 */
        /* <DEDUP_REMOVED lines=22> */
.L_x_6864:
[----:B------:R-:W-:Y:S05]  /*3130*/  BSYNC B1 ;  /* 0x0000000000017941 */ /* 0x000fea0003800000 */
.L_x_6863:
[----:B01---5:R-:W-:Y:S01]  /*3140*/  IMAD.MOV.U32 R44, RZ, RZ, R56 ;  /* 0x000000ffff2c7224 */ /* 0x023fe200078e0038 */
[----:B------:R-:W-:Y:S01]  /*3150*/  MOV R45, R57 ;  /* 0x00000039002d7202 */ /* 0x000fe20000000f00 */
[----:B------:R-:W-:Y:S01]  /*3160*/  IMAD.MOV.U32 R46, RZ, RZ, R60 ;  /* 0x000000ffff2e7224 */ /* 0x000fe200078e003c */
[----:B------:R-:W-:Y:S01]  /*3170*/  UISETP.NE.AND UP0, UPT, UR39, 0x3, UPT ;  /* 0x000000032700788c */ /* 0x000fe2000bf05270 */
[----:B------:R-:W-:Y:S01]  /*3180*/  IMAD.MOV.U32 R47, RZ, RZ, R61 ;  /* 0x000000ffff2f7224 */ /* 0x000fe200078e003d */
[----:B------:R-:W-:Y:S01]  /*3190*/  PRMT R136, R44, 0x5410, R45 ;  /* 0x000054102c887816 */ /* 0x000fe2000000002d */
[----:B------:R-:W-:Y:S01]  /*31a0*/  IMAD.MOV.U32 R44, RZ, RZ, R58 ;  /* 0x000000ffff2c7224 */ /* 0x000fe200078e003a */
[----:B------:R-:W-:Y:S01]  /*31b0*/  PRMT R139, R139, 0x5410, R46 ;  /* 0x000054108b8b7816 */ /* 0x000fe2000000002e */
[----:B------:R-:W-:Y:S01]  /*31c0*/  IMAD.MOV.U32 R45, RZ, RZ, R59 ;  /* 0x000000ffff2d7224 */ /* 0x000fe200078e003b */
[----:B------:R-:W-:Y:S01]  /*31d0*/  PRMT R140, R47, 0x7610, R140 ;  /* 0x000076102f8c7816 */ /* 0x000fe2000000008c */
[----:B------:R-:W-:Y:S01]  /*31e0*/  IMAD.MOV.U32 R46, RZ, RZ, R62 ;  /* 0x000000ffff2e7224 */ /* 0x000fe200078e003e */
[----:B------:R-:W-:Y:S01]  /*31f0*/  PLOP3.LUT P0, PT, PT, PT, UP0, 0x80, 0x0 ;  /* 0x000000000000781c */ /* 0x000fe20003f0f008 */
[----:B------:R-:W-:Y:S01]  /*3200*/  IMAD.MOV.U32 R47, RZ, RZ, R63 ;  /* 0x000000ffff2f7224 */ /* 0x000fe200078e003f */
[----:B------:R-:W-:Y:S01]  /*3210*/  PRMT R138, R44, 0x5410, R45 ;  /* 0x000054102c8a7816 */ /* 0x000fe2000000002d */
[----:B------:R-:W-:Y:S01]  /*3220*/  IMAD.MOV.U32 R44, RZ, RZ, R48 ;  /* 0x000000ffff2c7224 */ /* 0x000fe200078e0030 */
        /* <DEDUP_REMOVED lines=8> */
[----:B------:R-:W-:Y:S02]  /*32b0*/  IMAD.MOV.U32 R45, RZ, RZ, R51 ;  /* 0x000000ffff2d7224 */ /* 0x000fe400078e0033 */
[----:B------:R-:W-:Y:S02]  /*32c0*/  IMAD.MOV.U32 R46, RZ, RZ, R54 ;  /* 0x000000ffff2e7224 */ /* 0x000fe400078e0036 */
[----:B------:R-:W-:Y:S01]  /*32d0*/  IMAD.MOV.U32 R47, RZ, RZ, R55 ;  /* 0x000000ffff2f7224 */ /* 0x000fe200078e0037 */
[----:B------:R-:W-:-:S04]  /*32e0*/  PRMT R78, R45, 0x5410, R44 ;  /* 0x000054102d4e7816 */ /* 0x000fc8000000002c */
[----:B------:R-:W-:Y:S01]  /*32f0*/  PRMT R133, R46, 0x5410, R47 ;  /* 0x000054102e857816 */ /* 0x000fe2000000002f */
[----:B------:R-:W-:Y:S06]  /*3300*/  @!P0 BRA `(.L_x_6865) ;  /* 0x0000000000048947 */ /* 0x000fec0003800000 */
[----:B------:R-:W-:Y:S01]  /*3310*/  BPT.TRAP 0x1 ;  /* 0x000000040000795c */ /* 0x000fe20000300000 */
.L_x_6865:
[----:B------:R-:W-:Y:S01]  /*3320*/  IMAD R103, R185, 0x8, R2 ;  /* 0x00000008b9677824 */ /* 0x000fe200078e0202 */
[----:B------:R-:W-:Y:S01]  /*3330*/  SHF.L.U32 R124, R194, 0x1f, RZ ;  /* 0x0000001fc27c7819 */ /* 0x000fe200000006ff */
[----:B------:R-:W-:Y:S03]  /*3340*/  BSSY B1, `(.L_x_6866) ;  /* 0x0000003000017945 */ /* 0x000fe60003800000 */
[----:B------:R-:W0:Y:S02]  /*3350*/  SYNCS.PHASECHK.TRANS64.TRYWAIT P6, [R103+URZ+0x28890], R124 ;  /* 0x0288907c670075a7 */ /* 0x000e2400080c017f */
[----:B0-----:R-:W-:Y:S05]  /*3360*/  @!P6 BRA `(.L_x_6867) ;  /* 0x000002140068e947 */ /* 0x001fea0003800000 */
.L_x_7241:
[----:B------:R-:W-:Y:S05]  /*3370*/  BSYNC B1 ;  /* 0x0000000000017941 */ /* 0x000fea0003800000 */
.L_x_6866:
[----:B------:R-:W-:Y:S04]  /*3380*/  BSSY B1, `(.L_x_6868) ;  /* 0x0000070000017945 */ /* 0x000fe80003800000 */
[----:B------:R-:W-:Y:S05]  /*3390*/  @P3 BRA `(.L_x_6869) ;  /* 0x0000000400b83947 */ /* 0x000fea0003800000 */
[----:B------:R-:W-:Y:S01]  /*33a0*/  IADD3 R144, P3, R40, R120, RZ ;  /* 0x0000007828907210 */ /* 0x000fe20007f7e0ff */
[----:B------:R-:W-:Y:S03]  /*33b0*/  BSSY B2, `(.L_x_6870) ;  /* 0x0000037000027945 */ /* 0x000fe60003800000 */
[----:B------:R-:W-:Y:S01]  /*33c0*/  IADD3.X R143, R122, R21, RZ, P3, !PT ;  /* 0x000000157a8f7210 */ /* 0x000fe20001ffe4ff */
[----:B------:R-:W-:Y:S08]  /*33d0*/  @P2 BRA `(.L_x_6871) ;  /* 0x0000000000d02947 */ /* 0x000ff00003800000 */
[----:B------:R1:W2:Y:S01]  /*33e0*/  LDS.128 R44, [R108+0x18400] ;  /* 0x018400006c2c7984 */ /* 0x0002a20000000c00 */
[----:B------:R-:W-:Y:S01]  /*33f0*/  IADD3 R77, P3, R144, R98, RZ ;  /* 0x00000062904d7210 */ /* 0x000fe20007f7e0ff */
[----:B------:R-:W-:Y:S04]  /*3400*/  BSSY B3, `(.L_x_6872) ;  /* 0x000002d000037945 */ /* 0x000fe80003800000 */
[----:B------:R-:W-:Y:S01]  /*3410*/  IMAD.X R146, R143, 0x1, R30, P3 ;  /* 0x000000018f927824 */ /* 0x000fe200018e061e */
[----:B------:R-:W-:-:S13]  /*3420*/  ISETP.GE.AND P3, PT, R22, R123, PT ;  /* 0x0000007b1600720c */ /* 0x000fda0003f66270 */
[----:B-1----:R-:W-:Y:S05]  /*3430*/  @P3 BRA `(.L_x_6873) ;  /* 0x0000000000a43947 */ /* 0x002fea0003800000 */
[----:B------:R-:W-:Y:S01]  /*3440*/  SHF.R.U64 R148, R80, 0x10, R81 ;  /* 0x0000001050947819 */ /* 0x000fe20000001251 */
[----:B--2---:R-:W-:Y:S01]  /*3450*/  IMAD.MOV.U32 R76, RZ, RZ, R46 ;  /* 0x000000ffff4c7224 */ /* 0x004fe200078e002e */
[--C-:B------:R-:W-:Y:S01]  /*3460*/  SHF.R.U64 R80, R82, 0x10, R83.reuse ;  /* 0x0000001052507819 */ /* 0x100fe20000001253 */
[--C-:B------:R-:W-:Y:S01]  /*3470*/  HADD2.F32 R46, -RZ, R45.reuse.H1_H1 ;  /* 0x3000002dff2e7230 */ /* 0x100fe20000004100 */
[----:B------:R-:W-:Y:S01]  /*3480*/  SHF.R.U32.HI R145, RZ, 0x10, R83 ;  /* 0x00000010ff917819 */ /* 0x000fe20000011653 */
[----:B------:R-:W-:Y:S01]  /*3490*/  HADD2.F32 R45, -RZ, R45.H0_H0 ;  /* 0x2000002dff2d7230 */ /* 0x000fe20000004100 */
[----:B------:R-:W-:Y:S01]  /*34a0*/  SHF.R.U32.HI R147, RZ, 0x10, R81 ;  /* 0x00000010ff937819 */ /* 0x000fe20000011651 */
[----:B------:R-:W-:Y:S02]  /*34b0*/  HADD2.F32 R83, -RZ, R80.H0_H0 ;  /* 0x20000050ff537230 */ /* 0x000fe40000004100 */
[----:B------:R-:W-:Y:S02]  /*34c0*/  HADD2.F32 R145, -RZ, R145.H0_H0 ;  /* 0x20000091ff917230 */ /* 0x000fe40000004100 */
[----:B------:R-:W-:-:S02]  /*34d0*/  HADD2.F32 R80, -RZ, R47.H1_H1 ;  /* 0x3000002fff507230 */ /* 0x000fc40000004100 */
[----:B------:R-:W-:Y:S02]  /*34e0*/  HADD2.F32 R81, -RZ, R148.H0_H0 ;  /* 0x20000094ff517230 */ /* 0x000fe40000004100 */
[----:B------:R-:W-:Y:S01]  /*34f0*/  FMUL.FTZ R148, R46, R83 ;  /* 0x000000532e947220 */ /* 0x000fe20000410000 */
[----:B------:R-:W-:Y:S02]  /*3500*/  HADD2.F32 R47, -RZ, R47.H0_H0 ;  /* 0x2000002fff2f7230 */ /* 0x000fe40000004100 */
[----:B------:R-:W-:Y:S01]  /*3510*/  FMUL.FTZ R150, R80, R145 ;  /* 0x0000009150967220 */ /* 0x000fe20000410000 */
[----:B------:R-:W-:Y:S02]  /*3520*/  HADD2.F32 R82, -RZ, R147.H0_H0 ;  /* 0x20000093ff527230 */ /* 0x000fe40000004100 */
[C---:B------:R-:W-:Y:S01]  /*3530*/  FMUL.FTZ R83, R45.reuse, R83 ;  /* 0x000000532d537220 */ /* 0x040fe20000410000 */
[----:B------:R-:W-:Y:S01]  /*3540*/  FFMA.FTZ R148, R45, R81, -R148 ;  /* 0x000000512d947223 */ /* 0x000fe20000010894 */
[----:B------:R-:W-:Y:S01]  /*3550*/  FMUL.FTZ R145, R47, R145 ;  /* 0x000000912f917220 */ /* 0x000fe20000410000 */
[----:B------:R-:W-:-:S02]  /*3560*/  HADD2.F32 R45, -RZ, R44.H1_H1 ;  /* 0x3000002cff2d7230 */ /* 0x000fc40000004100 */
[-C--:B------:R-:W-:Y:S01]  /*3570*/  FFMA.FTZ R150, R47, R82.reuse, -R150 ;  /* 0x000000522f967223 */ /* 0x080fe20000010896 */
[----:B------:R-:W-:Y:S01]  /*3580*/  FFMA.FTZ R147, R46, R81, R83 ;  /* 0x000000512e937223 */ /* 0x000fe20000010053 */
[--C-:B------:R-:W-:Y:S02]  /*3590*/  HADD2.F32 R47, -RZ, R142.reuse.H1_H1 ;  /* 0x3000008eff2f7230 */ /* 0x100fe40000004100 */
[----:B------:R-:W-:Y:S01]  /*35a0*/  FFMA.FTZ R151, R80, R82, R145 ;  /* 0x0000005250977223 */ /* 0x000fe20000010091 */
[----:B------:R-:W-:Y:S02]  /*35b0*/  HADD2.F32 R142, -RZ, R142.H0_H0 ;  /* 0x2000008eff8e7230 */ /* 0x000fe40000004100 */
[----:B------:R-:W-:Y:S02]  /*35c0*/  HADD2.F32 R83, -RZ, R141.H1_H1 ;  /* 0x3000008dff537230 */ /* 0x000fe40000004100 */
[----:B------:R-:W-:Y:S02]  /*35d0*/  HADD2.F32 R46, -RZ, R76.H1_H1 ;  /* 0x3000004cff2e7230 */ /* 0x000fe40000004100 */
[----:B------:R-:W-:Y:S01]  /*35e0*/  FMUL.FTZ R145, R45, R142 ;  /* 0x0000008e2d917220 */ /* 0x000fe20000410000 */
[----:B------:R-:W-:-:S02]  /*35f0*/  HADD2.F32 R44, -RZ, R44.H0_H0 ;  /* 0x2000002cff2c7230 */ /* 0x000fc40000004100 */
[----:B------:R-:W-:Y:S02]  /*3600*/  HADD2.F32 R76, -RZ, R76.H0_H0 ;  /* 0x2000004cff4c7230 */ /* 0x000fe40000004100 */
[----:B------:R-:W-:Y:S01]  /*3610*/  FMUL.FTZ R149, R46, R83 ;  /* 0x000000532e957220 */ /* 0x000fe20000410000 */
[----:B------:R-:W-:Y:S02]  /*3620*/  HADD2.F32 R81, -RZ, R139.H0_H0 ;  /* 0x2000008bff517230 */ /* 0x000fe40000004100 */
[C---:B------:R-:W-:Y:S01]  /*3630*/  FMUL.FTZ R142, R44.reuse, R142 ;  /* 0x0000008e2c8e7220 */ /* 0x040fe20000410000 */
[----:B------:R-:W-:Y:S01]  /*3640*/  FFMA.FTZ R145, R44, R47, -R145 ;  /* 0x0000002f2c917223 */ /* 0x000fe20000010891 */
[C---:B------:R-:W-:Y:S02]  /*3650*/  FMUL.FTZ R83, R76.reuse, R83 ;  /* 0x000000534c537220 */ /* 0x040fe40000410000 */
[----:B------:R-:W-:Y:S01]  /*3660*/  FFMA.FTZ R142, R45, R47, R142 ;  /* 0x0000002f2d8e7223 */ /* 0x000fe2000001008e */
[-C--:B------:R-:W-:Y:S01]  /*3670*/  FFMA.FTZ R149, R76, R81.reuse, -R149 ;  /* 0x000000514c957223 */ /* 0x080fe20000010895 */
[----:B------:R-:W-:Y:S01]  /*3680*/  FFMA.FTZ R46, R46, R81, R83 ;  /* 0x000000512e2e7223 */ /* 0x000fe20000010053 */
[----:B------:R-:W-:-:S02]  /*3690*/  F2FP.F16.F32.PACK_AB R45, R147, R148 ;  /* 0x00000094932d723e */ /* 0x000fc400000000ff */
[----:B------:R-:W-:Y:S02]  /*36a0*/  F2FP.F16.F32.PACK_AB R47, R151, R150 ;  /* 0x00000096972f723e */ /* 0x000fe400000000ff */
[----:B------:R-:W-:Y:S02]  /*36b0*/  F2FP.F16.F32.PACK_AB R44, R142, R145 ;  /* 0x000000918e2c723e */ /* 0x000fe400000000ff */
[----:B------:R-:W-:-:S07]  /*36c0*/  F2FP.F16.F32.PACK_AB R46, R46, R149 ;  /* 0x000000952e2e723e */ /* 0x000fce00000000ff */
.L_x_6873:
[----:B------:R-:W-:Y:S05]  /*36d0*/  BSYNC B3 ;  /* 0x0000000000037941 */ /* 0x000fea0003800000 */
.L_x_6872:
[----:B------:R-:W-:Y:S02]  /*36e0*/  ULDC.64 UR4, c[0x0][0x2d8] ;  /* 0x0000b60000047ab9 */ /* 0x000fe40000000a00 */
[----:B------:R-:W-:-:S04]  /*36f0*/  LEA R76, P3, R77, UR4, 0x1 ;  /* 0x000000044d4c7c11 */ /* 0x000fc8000f8608ff */
[----:B------:R-:W-:-:S05]  /*3700*/  LEA.HI.X R77, R77, UR5, R146, 0x1, P3 ;  /* 0x000000054d4d7c11 */ /* 0x000fca00098f0c92 */
[----:B--2---:R1:W-:Y:S04]  /*3710*/  STG.E.128 desc[UR56][R76.64], R44 ;  /* 0x0000002c4c007986 */ /* 0x0043e8000c101d38 */
.L_x_6871:
[----:B------:R-:W-:Y:S05]  /*3720*/  BSYNC B2 ;  /* 0x0000000000027941 */ /* 0x000fea0003800000 */
.L_x_6870:
[----:B------:R-:W-:Y:S05]  /*3730*/  @P1 BRA `(.L_x_6869) ;  /* 0x0000000000d01947 */ /* 0x000fea0003800000 */
[----:B-1----:R1:W2:Y:S01]  /*3740*/  LDS.128 R44, [R108+0x1c400] ;  /* 0x01c400006c2c7984 */ /* 0x0022a20000000c00 */
        /* <DEDUP_REMOVED lines=46> */
.L_x_6875:
[----:B------:R-:W-:Y:S05]  /*3a30*/  BSYNC B2 ;  /* 0x0000000000027941 */ /* 0x000fea0003800000 */
.L_x_6874:
[----:B------:R-:W-:Y:S02]  /*3a40*/  ULDC.64 UR4, c[0x0][0x2d8] ;  /* 0x0000b60000047ab9 */ /* 0x000fe40000000a00 */
[----:B------:R-:W-:-:S04]  /*3a50*/  LEA R72, P3, R144, UR4, 0x1 ;  /* 0x0000000490487c11 */ /* 0x000fc8000f8608ff */
[----:B------:R-:W-:-:S05]  /*3a60*/  LEA.HI.X R73, R144, UR5, R143, 0x1, P3 ;  /* 0x0000000590497c11 */ /* 0x000fca00098f0c8f */
[----:B--2---:R2:W-:Y:S04]  /*3a70*/  STG.E.128 desc[UR56][R72.64], R44 ;  /* 0x0000002c48007986 */ /* 0x0045e8000c101d38 */
.L_x_6869:
[----:B------:R-:W-:Y:S05]  /*3a80*/  BSYNC B1 ;  /* 0x0000000000017941 */ /* 0x000fea0003800000 */
.L_x_6868:
[----:B------:R-:W-:Y:S04]  /*3a90*/  BSSY B1, `(.L_x_6876) ;  /* 0x0000070000017945 */ /* 0x000fe80003800000 */
[----:B------:R-:W-:Y:S05]  /*3aa0*/  @P4 BRA `(.L_x_6877) ;  /* 0x0000000400b84947 */ /* 0x000fea0003800000 */
[----:B------:R-:W-:Y:S01]  /*3ab0*/  IADD3 R83, P3, P4, R88, R120, R16 ;  /* 0x0000007858537210 */ /* 0x000fe20007c7e010 */
[----:B------:R-:W-:Y:S03]  /*3ac0*/  BSSY B2, `(.L_x_6878) ;  /* 0x0000037000027945 */ /* 0x000fe60003800000 */
[----:B------:R-:W-:Y:S01]  /*3ad0*/  IADD3.X R135, R5, R122, R17, P3, P4 ;  /* 0x0000007a05877210 */ /* 0x000fe20001fe8411 */
[----:B------:R-:W-:Y:S08]  /*3ae0*/  @P2 BRA `(.L_x_6879) ;  /* 0x0000000000d02947 */ /* 0x000ff00003800000 */
[----:B-12---:R1:W2:Y:S01]  /*3af0*/  LDS.128 R44, [R108+0x19400] ;  /* 0x019400006c2c7984 */ /* 0x0062a20000000c00 */
        /* <DEDUP_REMOVED lines=46> */
.L_x_6881:
[----:B------:R-:W-:Y:S05]  /*3de0*/  BSYNC B3 ;  /* 0x0000000000037941 */ /* 0x000fea0003800000 */
.L_x_6880:
[----:B------:R-:W-:Y:S02]  /*3df0*/  ULDC.64 UR4, c[0x0][0x2d8] ;  /* 0x0000b60000047ab9 */ /* 0x000fe40000000a00 */
[----:B------:R-:W-:-:S04]  /*3e00*/  LEA R68, P3, R81, UR4, 0x1 ;  /* 0x0000000451447c11 */ /* 0x000fc8000f8608ff */
[----:B------:R-:W-:-:S05]  /*3e10*/  LEA.HI.X R69, R81, UR5, R82, 0x1, P3 ;  /* 0x0000000551457c11 */ /* 0x000fca00098f0c52 */
[----:B--2---:R3:W-:Y:S04]  /*3e20*/  STG.E.128 desc[UR56][R68.64], R44 ;  /* 0x0000002c44007986 */ /* 0x0047e8000c101d38 */
.L_x_6879:
[----:B------:R-:W-:Y:S05]  /*3e30*/  BSYNC B2 ;  /* 0x0000000000027941 */ /* 0x000fea0003800000 */
.L_x_6878:
[----:B------:R-:W-:Y:S05]  /*3e40*/  @P1 BRA `(.L_x_6877) ;  /* 0x0000000000d01947 */ /* 0x000fea0003800000 */
[----:B-123--:R1:W2:Y:S01]  /*3e50*/  LDS.128 R44, [R108+0x1d400] ;  /* 0x01d400006c2c7984 */ /* 0x00e2a20000000c00 */
[----:B------:R-:W-:Y:S01]  /*3e60*/  IADD3 R75, P3, R83, R33, RZ ;  /* 0x00000021534b7210 */ /* 0x000fe20007f7e0ff */
[----:B------:R-:W-:Y:S04]  /*3e70*/  BSSY B2, `(.L_x_6882) ;  /* 0x000002d000027945 */ /* 0x000fe80003800000 */
[----:B------:R-:W-:Y:S01]  /*3e80*/  IMAD.X R76, R135, 0x1, R100, P3 ;  /* 0x00000001874c7824 */ /* 0x000fe200018e0664 */
        /* <DEDUP_REMOVED lines=10> */
[----:B------:R-:W-:-:S02]  /*3f30*/  HADD2.F32 R70, -RZ, R70.H0_H0 ;  /* 0x20000046ff467230 */ /* 0x000fc40000004100 */
[----:B------:R-:W-:Y:S02]  /*3f40*/  HADD2.F32 R46, -RZ, R45.H1_H1 ;  /* 0x3000002dff2e7230 */ /* 0x000fe40000004100 */
[--C-:B------:R-:W-:Y:S02]  /*3f50*/  HADD2.F32 R65, -RZ, R47.reuse.H1_H1 ;  /* 0x3000002fff417230 */ /* 0x100fe40000004100 */
[----:B------:R-:W-:Y:S02]  /*3f60*/  HADD2.F32 R47, -RZ, R47.H0_H0 ;  /* 0x2000002fff2f7230 */ /* 0x000fe40000004100 */
[----:B------:R-:W-:Y:S01]  /*3f70*/  FMUL.FTZ R72, R46, R67 ;  /* 0x000000432e487220 */ /* 0x000fe20000410000 */
[----:B------:R-:W-:Y:S02]  /*3f80*/  HADD2.F32 R45, -RZ, R45.H0_H0 ;  /* 0x2000002dff2d7230 */ /* 0x000fe40000004100 */
[-C--:B------:R-:W-:Y:S01]  /*3f90*/  FMUL.FTZ R74, R65, R70.reuse ;  /* 0x00000046414a7220 */ /* 0x080fe20000410000 */
[----:B------:R-:W-:-:S02]  /*3fa0*/  FMUL.FTZ R70, R47, R70 ;  /* 0x000000462f467220 */ /* 0x000fc40000410000 */
[C---:B------:R-:W-:Y:S01]  /*3fb0*/  FMUL.FTZ R67, R45.reuse, R67 ;  /* 0x000000432d437220 */ /* 0x040fe20000410000 */
[----:B------:R-:W-:Y:S01]  /*3fc0*/  FFMA.FTZ R72, R45, R66, -R72 ;  /* 0x000000422d487223 */ /* 0x000fe20000010848 */
[----:B------:R-:W-:Y:S01]  /*3fd0*/  FFMA.FTZ R73, R65, R68, R70 ;  /* 0x0000004441497223 */ /* 0x000fe20000010046 */
[----:B------:R-:W-:Y:S02]  /*3fe0*/  HADD2.F32 R45, -RZ, R44.H1_H1 ;  /* 0x3000002cff2d7230 */ /* 0x000fe40000004100 */
[----:B------:R-:W-:Y:S01]  /*3ff0*/  FFMA.FTZ R71, R46, R66, R67 ;  /* 0x000000422e477223 */ /* 0x000fe20000010043 */
[----:B------:R-:W-:Y:S02]  /*4000*/  HADD2.F32 R65, -RZ, R126.H1_H1 ;  /* 0x3000007eff417230 */ /* 0x000fe40000004100 */
[----:B------:R-:W-:Y:S01]  /*4010*/  FFMA.FTZ R74, R47, R68, -R74 ;  /* 0x000000442f4a7223 */ /* 0x000fe2000001084a */
[----:B------:R-:W-:Y:S02]  /*4020*/  HADD2.F32 R44, -RZ, R44.H0_H0 ;  /* 0x2000002cff2c7230 */ /* 0x000fe40000004100 */
[----:B------:R-:W-:-:S02]  /*4030*/  HADD2.F32 R67, -RZ, R126.H0_H0 ;  /* 0x2000007eff437230 */ /* 0x000fc40000004100 */
[CC--:B------:R-:W-:Y:S01]  /*4040*/  FMUL.FTZ R69, R45.reuse, R65.reuse ;  /* 0x000000412d457220 */ /* 0x0c0fe20000410000 */
[--C-:B------:R-:W-:Y:S02]  /*4050*/  HADD2.F32 R46, -RZ, R64.reuse.H1_H1 ;  /* 0x30000040ff2e7230 */ /* 0x100fe40000004100 */
        /* <DEDUP_REMOVED lines=14> */
.L_x_6883:
[----:B------:R-:W-:Y:S05]  /*4140*/  BSYNC B2 ;  /* 0x0000000000027941 */ /* 0x000fea0003800000 */
.L_x_6882:
[----:B------:R-:W-:Y:S02]  /*4150*/  ULDC.64 UR4, c[0x0][0x2d8] ;  /* 0x0000b60000047ab9 */ /* 0x000fe40000000a00 */
[----:B------:R-:W-:-:S04]  /*4160*/  LEA R64, P3, R75, UR4, 0x1 ;  /* 0x000000044b407c11 */ /* 0x000fc8000f8608ff */
[----:B------:R-:W-:-:S05]  /*4170*/  LEA.HI.X R65, R75, UR5, R76, 0x1, P3 ;  /* 0x000000054b417c11 */ /* 0x000fca00098f0c4c */
[----:B--2---:R4:W-:Y:S04]  /*4180*/  STG.E.128 desc[UR56][R64.64], R44 ;  /* 0x0000002c40007986 */ /* 0x0049e8000c101d38 */
.L_x_6877:
[----:B------:R-:W-:Y:S05]  /*4190*/  BSYNC B1 ;  /* 0x0000000000017941 */ /* 0x000fea0003800000 */
.L_x_6876:
[----:B------:R-:W-:Y:S01]  /*41a0*/  ISETP.NE.AND P3, PT, R137, RZ, PT ;  /* 0x000000ff8900720c */ /* 0x000fe20003f65270 */
[----:B------:R-:W-:-:S12]  /*41b0*/  BSSY B1, `(.L_x_6884) ;  /* 0x0000070000017945 */ /* 0x000fd80003800000 */
[----:B------:R-:W-:Y:S05]  /*41c0*/  @P3 BRA `(.L_x_6885) ;  /* 0x0000000400b83947 */ /* 0x000fea0003800000 */
[----:B------:R-:W-:Y:S01]  /*41d0*/  IADD3 R71, P3, P4, R4, R120, R16 ;  /* 0x0000007804477210 */ /* 0x000fe20007c7e010 */
[----:B------:R-:W-:Y:S03]  /*41e0*/  BSSY B2, `(.L_x_6886) ;  /* 0x0000037000027945 */ /* 0x000fe60003800000 */
[----:B--2---:R-:W-:Y:S01]  /*41f0*/  IADD3.X R73, R20, R122, R17, P3, P4 ;  /* 0x0000007a14497210 */ /* 0x004fe20001fe8411 */
[----:B------:R-:W-:Y:S08]  /*4200*/  @P2 BRA `(.L_x_6887) ;  /* 0x0000000000d02947 */ /* 0x000ff00003800000 */
[----:B-1-34-:R1:W2:Y:S01]  /*4210*/  LDS.128 R44, [R108+0x1a400] ;  /* 0x01a400006c2c7984 */ /* 0x01a2a20000000c00 */
        /* <DEDUP_REMOVED lines=27> */
[----:B------:R-:W-:Y:S02]  /*43d0*/  HADD2.F32 R61, -RZ, R140.H1_H1 ;  /* 0x3000008cff3d7230 */ /* 0x000fe40000004100 */
[----:B------:R-:W-:Y:S01]  /*43e0*/  FFMA.FTZ R70, R47, R64, -R70 ;  /* 0x000000402f467223 */ /* 0x000fe20000010846 */
[----:B------:R-:W-:Y:S02]  /*43f0*/  HADD2.F32 R141, -RZ, R141.H0_H0 ;  /* 0x2000008dff8d7230 */ /* 0x000fe40000004100 */
[--C-:B------:R-:W-:Y:S02]  /*4400*/  HADD2.F32 R46, -RZ, R60.reuse.H1_H1 ;  /* 0x3000003cff2e7230 */ /* 0x100fe40000004100 */
[----:B------:R-:W-:Y:S01]  /*4410*/  FMUL.FTZ R63, R45, R61 ;  /* 0x0000003d2d3f7220 */ /* 0x000fe20000410000 */
[----:B------:R-:W-:-:S02]  /*4420*/  HADD2.F32 R60, -RZ, R60.H0_H0 ;  /* 0x2000003cff3c7230 */ /* 0x000fc40000004100 */
[----:B------:R-:W-:Y:S01]  /*4430*/  FMUL.FTZ R62, R44, R61 ;  /* 0x0000003d2c3e7220 */ /* 0x000fe20000410000 */
[----:B------:R-:W-:Y:S02]  /*4440*/  HADD2.F32 R139, -RZ, R139.H1_H1 ;  /* 0x3000008bff8b7230 */ /* 0x000fe40000004100 */
        /* <DEDUP_REMOVED lines=11> */
.L_x_6889:
[----:B------:R-:W-:Y:S05]  /*4500*/  BSYNC B3 ;  /* 0x0000000000037941 */ /* 0x000fea0003800000 */
.L_x_6888:
[----:B------:R-:W-:Y:S02]  /*4510*/  ULDC.64 UR4, c[0x0][0x2d8] ;  /* 0x0000b60000047ab9 */ /* 0x000fe40000000a00 */
[----:B------:R-:W-:-:S04]  /*4520*/  LEA R60, P3, R69, UR4, 0x1 ;  /* 0x00000004453c7c11 */ /* 0x000fc8000f8608ff */
[----:B------:R-:W-:-:S05]  /*4530*/  LEA.HI.X R61, R69, UR5, R72, 0x1, P3 ;  /* 0x00000005453d7c11 */ /* 0x000fca00098f0c48 */
[----:B--2---:R2:W-:Y:S04]  /*4540*/  STG.E.128 desc[UR56][R60.64], R44 ;  /* 0x0000002c3c007986 */ /* 0x0045e8000c101d38 */
.L_x_6887:
[----:B------:R-:W-:Y:S05]  /*4550*/  BSYNC B2 ;  /* 0x0000000000027941 */ /* 0x000fea0003800000 */
.L_x_6886:
[----:B------:R-:W-:Y:S05]  /*4560*/  @P1 BRA `(.L_x_6885) ;  /* 0x0000000000d01947 */ /* 0x000fea0003800000 */
[----:B-1234-:R1:W2:Y:S01]  /*4570*/  LDS.128 R44, [R108+0x1e400] ;  /* 0x01e400006c2c7984 */ /* 0x01e2a20000000c00 */
        /* <DEDUP_REMOVED lines=21> */
[-C--:B------:R-:W-:Y:S01]  /*46d0*/  FFMA.FTZ R64, R45, R58.reuse, -R64 ;  /* 0x0000003a2d407223 */ /* 0x080fe20000010840 */
[----:B------:R-:W-:Y:S01]  /*46e0*/  FFMA.FTZ R63, R46, R58, R59 ;  /* 0x0000003a2e3f7223 */ /* 0x000fe2000001003b */
[----:B------:R-:W-:Y:S01]  /*46f0*/  FMUL.FTZ R62, R47, R62 ;  /* 0x0000003e2f3e7220 */ /* 0x000fe20000410000 */
        /* <DEDUP_REMOVED lines=22> */
.L_x_6891:
[----:B------:R-:W-:Y:S05]  /*4860*/  BSYNC B2 ;  /* 0x0000000000027941 */ /* 0x000fea0003800000 */
.L_x_6890:
[----:B------:R-:W-:Y:S02]  /*4870*/  ULDC.64 UR4, c[0x0][0x2d8] ;  /* 0x0000b60000047ab9 */ /* 0x000fe40000000a00 */
[----:B------:R-:W-:-:S04]  /*4880*/  LEA R56, P3, R68, UR4, 0x1 ;  /* 0x0000000444387c11 */ /* 0x000fc8000f8608ff */
[----:B------:R-:W-:-:S05]  /*4890*/  LEA.HI.X R57, R68, UR5, R69, 0x1, P3 ;  /* 0x0000000544397c11 */ /* 0x000fca00098f0c45 */
[----:B--2---:R1:W-:Y:S04]  /*48a0*/  STG.E.128 desc[UR56][R56.64], R44 ;  /* 0x0000002c38007986 */ /* 0x0043e8000c101d38 */
.L_x_6885:
[----:B------:R-:W-:Y:S05]  /*48b0*/  BSYNC B1 ;  /* 0x0000000000017941 */ /* 0x000fea0003800000 */
.L_x_6884:
[----:B------:R-:W-:Y:S05]  /*48c0*/  @P5 BRA `(.L_x_6892) ;  /* 0x0000003400a85947 */ /* 0x000fea0003800000 */
[----:B------:R-:W-:Y:S01]  /*48d0*/  IADD3 R120, P3, P4, R107, R120, R16 ;  /* 0x000000786b787210 */ /* 0x000fe20007c7e010 */
[----:B------:R-:W-:Y:S03]  /*48e0*/  BSSY B1, `(.L_x_6893) ;  /* 0x0000037000017945 */ /* 0x000fe60003800000 */
[----:B-1----:R-:W-:Y:S01]  /*48f0*/  IADD3.X R57, R106, R122, R17, P3, P4 ;  /* 0x0000007a6a397210 */ /* 0x002fe20001fe8411 */
[----:B------:R-:W-:Y:S08]  /*4900*/  @P2 BRA `(.L_x_6894) ;  /* 0x0000000000d02947 */ /* 0x000ff00003800000 */
[----:B--234-:R1:W2:Y:S01]  /*4910*/  LDS.128 R44, [R108+0x1b400] ;  /* 0x01b400006c2c7984 */ /* 0x01c2a20000000c00 */
        /* <DEDUP_REMOVED lines=45> */
.L_x_6896:
[----:B------:R-:W-:Y:S05]  /*4bf0*/  BSYNC B2 ;  /* 0x0000000000027941 */ /* 0x000fea0003800000 */
.L_x_6895:
[----:B------:R-:W-:Y:S01]  /*4c00*/  ULDC.64 UR4, c[0x0][0x2d8] ;  /* 0x0000b60000047ab9 */ /* 0x000fe20000000a00 */
[----:B------:R-:W-:Y:S01]  /*4c10*/  IMAD.X R53, R57, 0x1, R30, P3 ;  /* 0x0000000139357824 */ /* 0x000fe200018e061e */
[----:B------:R-:W-:-:S04]  /*4c20*/  LEA R52, P3, R64, UR4, 0x1 ;  /* 0x0000000440347c11 */ /* 0x000fc8000f8608ff */
[----:B------:R-:W-:-:S05]  /*4c30*/  LEA.HI.X R53, R64, UR5, R53, 0x1, P3 ;  /* 0x0000000540357c11 */ /* 0x000fca00098f0c35 */
[----:B--2---:R1:W-:Y:S04]  /*4c40*/  STG.E.128 desc[UR56][R52.64], R44 ;  /* 0x0000002c34007986 */ /* 0x0043e8000c101d38 */
.L_x_6894:
[----:B------:R-:W-:Y:S05]  /*4c50*/  BSYNC B1 ;  /* 0x0000000000017941 */ /* 0x000fea0003800000 */
.L_x_6893:
[----:B------:R-:W-:Y:S05]  /*4c60*/  @P1 BRA `(.L_x_6892) ;  /* 0x0000003000c01947 */ /* 0x000fea0003800000 */
        /* <DEDUP_REMOVED lines=27> */
[--C-:B------:R-:W-:Y:S02]  /*4e20*/  HADD2.F32 R49, -RZ, R78.reuse.H1_H1 ;  /* 0x3000004eff317230 */ /* 0x100fe40000004100 */
[----:B------:R-:W-:Y:S01]  /*4e30*/  FFMA.FTZ R58, R47, R52, -R58 ;  /* 0x000000342f3a7223 */ /* 0x000fe2000001083a */
[----:B------:R-:W-:Y:S02]  /*4e40*/  HADD2.F32 R51, -RZ, R78.H0_H0 ;  /* 0x2000004eff337230 */ /* 0x000fe40000004100 */
        /* <DEDUP_REMOVED lines=16> */
.L_x_6898:
[----:B------:R-:W-:Y:S05]  /*4f50*/  BSYNC B1 ;  /* 0x0000000000017941 */ /* 0x000fea0003800000 */
.L_x_6897:
[----:B------:R-:W-:Y:S01]  /*4f60*/  ULDC.64 UR4, c[0x0][0x2d8] ;  /* 0x0000b60000047ab9 */ /* 0x000fe20000000a00 */
[----:B------:R-:W-:Y:S02]  /*4f70*/  IADD3.X R57, R57, R100, RZ, P3, !PT ;  /* 0x0000006439397210 */ /* 0x000fe40001ffe4ff */
[----:B------:R-:W-:-:S04]  /*4f80*/  LEA R48, P3, R60, UR4, 0x1 ;  /* 0x000000043c307c11 */ /* 0x000fc8000f8608ff */
[----:B------:R-:W-:-:S05]  /*4f90*/  LEA.HI.X R49, R60, UR5, R57, 0x1, P3 ;  /* 0x000000053c317c11 */ /* 0x000fca00098f0c39 */
[----:B--2---:R1:W-:Y:S01]  /*4fa0*/  STG.E.128 desc[UR56][R48.64], R44 ;  /* 0x0000002c30007986 */ /* 0x0043e2000c101d38 */
[----:B------:R-:W-:Y:S05]  /*4fb0*/  BRA `(.L_x_6892) ;  /* 0x0000002c00ec7947 */ /* 0x000fea0003800000 */
.L_x_6856:
[----:B------:R-:W-:Y:S02]  /*4fc0*/  ISETP.GE.AND P3, PT, R189, R112, PT ;  /* 0x00000070bd00720c */ /* 0x000fe40003f66270 */
[----:B------:R-:W-:Y:S02]  /*4fd0*/  CS2R R50, SRZ ;  /* 0x0000000000327805 */ /* 0x000fe4000001ff00 */
[----:B------:R-:W-:-:S13]  /*4fe0*/  ISETP.GE.OR P3, PT, R16, R123, P3 ;  /* 0x0000007b1000720c */ /* 0x000fda0001f66670 */
[----:B------:R-:W-:Y:S01]  /*4ff0*/  @!P3 IADD3 R46, P0, P4, R92, R78, R13 ;  /* 0x0000004e5c2eb210 */ /* 0x000fe20007c1e00d */
        /* <DEDUP_REMOVED lines=15> */
[----:B------:R-:W4:Y:S01]  /*50f0*/  @!P4 LDC.64 R52, c[0x0][0x3c8] ;  /* 0x0000f200ff34cb82 */ /* 0x000f220000000a00 */
[----:B------:R-:W-:-:S05]  /*5100*/  @!P4 IADD3 R48, P5, R92, R78, RZ ;  /* 0x0000004e5c30c210 */ /* 0x000fca0007fbe0ff */
[----:B------:R-:W-:Y:S02]  /*5110*/  @!P4 IMAD.X R49, R124, 0x1, R28, P5 ;  /* 0x000000017c31c824 */ /* 0x000fe400028e061c */
[----:B------:R-:W0:Y:S01]  /*5120*/  @!P4 LDC.64 R54, c[0x0][0x3e0] ;  /* 0x0000f800ff36cb82 */ /* 0x000e220000000a00 */
[----:B----4-:R-:W-:-:S04]  /*5130*/  @!P4 LEA R52, P5, R48, R52, 0x1 ;  /* 0x000000343034c211 */ /* 0x010fc800078a08ff */
[----:B------:R-:W-:Y:S02]  /*5140*/  @!P4 LEA.HI.X R53, R48, R53, R49, 0x1, P5 ;  /* 0x000000353035c211 */ /* 0x000fe400028f0c31 */
[----:B------:R-:W-:-:S05]  /*5150*/  @!P4 IADD3 R48, P5, R84, R76, RZ ;  /* 0x0000004c5430c210 */ /* 0x000fca0007fbe0ff */
[----:B------:R-:W-:Y:S01]  /*5160*/  @!P4 IMAD.X R49, R103, 0x1, R36, P5 ;  /* 0x000000016731c824 */ /* 0x000fe200028e0624 */
[----:B0-----:R-:W-:-:S04]  /*5170*/  @!P4 LEA R54, P5, R48, R54, 0x1 ;  /* 0x000000363036c211 */ /* 0x001fc800078a08ff */
[----:B------:R-:W-:Y:S02]  /*5180*/  @!P4 LEA.HI.X R55, R48, R55, R49, 0x1, P5 ;  /* 0x000000373037c211 */ /* 0x000fe400028f0c31 */
[----:B------:R-:W-:Y:S02]  /*5190*/  CS2R R48, SRZ ;  /* 0x0000000000307805 */ /* 0x000fe4000001ff00 */
[----:B------:R-:W-:-:S04]  /*51a0*/  @!P3 LEA R60, P5, R46, R60, 0x1 ;  /* 0x0000003c2e3cb211 */ /* 0x000fc800078a08ff */
[----:B------:R-:W-:Y:S02]  /*51b0*/  @!P3 LEA.HI.X R61, R46, R61, R47, 0x1, P5 ;  /* 0x0000003d2e3db211 */ /* 0x000fe400028f0c2f */
[----:B------:R-:W-:Y:S02]  /*51c0*/  CS2R R46, SRZ ;  /* 0x00000000002e7805 */ /* 0x000fe4000001ff00 */
[C---:B-1----:R-:W-:Y:S01]  /*51d0*/  @!P3 LEA R62, P5, R44.reuse, R62, 0x1 ;  /* 0x0000003e2c3eb211 */ /* 0x042fe200078a08ff */
[----:B------:R0:W5:Y:S03]  /*51e0*/  @!P4 LDG.E.128 R48, desc[UR56][R54.64] ;  /* 0x000000383630c981 */ /* 0x000166000c1e1d00 */
[----:B------:R-:W-:Y:S02]  /*51f0*/  @!P3 LEA.HI.X R63, R44, R63, R45, 0x1, P5 ;  /* 0x0000003f2c3fb211 */ /* 0x000fe400028f0c2d */
[----:B------:R-:W-:-:S02]  /*5200*/  CS2R R44, SRZ ;  /* 0x00000000002c7805 */ /* 0x000fc4000001ff00 */
[----:B------:R-:W-:Y:S02]  /*5210*/  CS2R R58, SRZ ;  /* 0x00000000003a7805 */ /* 0x000fe4000001ff00 */
[----:B------:R-:W-:Y:S02]  /*5220*/  CS2R R56, SRZ ;  /* 0x0000000000387805 */ /* 0x000fe4000001ff00 */
[----:B------:R1:W5:Y:S01]  /*5230*/  @!P4 LDG.E.128 R44, desc[UR56][R52.64] ;  /* 0x00000038342cc981 */ /* 0x000362000c1e1d00 */
[----:B0-----:R-:W-:-:S03]  /*5240*/  CS2R R54, SRZ ;  /* 0x0000000000367805 */ /* 0x001fc6000001ff00 */
[----:B------:R0:W5:Y:S01]  /*5250*/  @!P3 LDG.E.128 R56, desc[UR56][R62.64] ;  /* 0x000000383e38b981 */ /* 0x000162000c1e1d00 */
[----:B-1----:R-:W-:-:S06]  /*5260*/  CS2R R52, SRZ ;  /* 0x0000000000347805 */ /* 0x002fcc000001ff00 */
[----:B------:R1:W5:Y:S01]  /*5270*/  @!P3 LDG.E.128 R52, desc[UR56][R60.64] ;  /* 0x000000383c34b981 */ /* 0x000362000c1e1d00 */
[----:B--2---:R-:W-:-:S04]  /*5280*/  @!P0 LEA R68, P3, R66, R68, 0x1 ;  /* 0x0000004442448211 */ /* 0x004fc800078608ff */
[----:B------:R-:W-:Y:S02]  /*5290*/  @!P0 LEA.HI.X R69, R66, R69, R67, 0x1, P3 ;  /* 0x0000004542458211 */ /* 0x000fe400018f0c43 */
[C---:B---3--:R-:W-:Y:S02]  /*52a0*/  @!P0 LEA R70, P3, R64.reuse, R70, 0x1 ;  /* 0x0000004640468211 */ /* 0x048fe400078608ff */
[----:B0-----:R-:W-:Y:S02]  /*52b0*/  CS2R R62, SRZ ;  /* 0x00000000003e7805 */ /* 0x001fe4000001ff00 */
[----:B------:R-:W-:Y:S02]  /*52c0*/  CS2R R66, SRZ ;  /* 0x0000000000427805 */ /* 0x000fe4000001ff00 */
[----:B-1----:R-:W-:Y:S02]  /*52d0*/  CS2R R60, SRZ ;  /* 0x00000000003c7805 */ /* 0x002fe4000001ff00 */
[----:B------:R-:W-:-:S02]  /*52e0*/  @!P0 LEA.HI.X R71, R64, R71, R65, 0x1, P3 ;  /* 0x0000004740478211 */ /* 0x000fc400018f0c41 */
[----:B------:R-:W-:Y:S02]  /*52f0*/  CS2R R64, SRZ ;  /* 0x0000000000407805 */ /* 0x000fe4000001ff00 */
[----:B------:R0:W5:Y:S04]  /*5300*/  @!P0 LDG.E.128 R60, desc[UR56][R68.64] ;  /* 0x00000038443c8981 */ /* 0x000168000c1e1d00 */
[----:B------:R1:W5:Y:S01]  /*5310*/  @!P0 LDG.E.128 R64, desc[UR56][R70.64] ;  /* 0x0000003846408981 */ /* 0x000362000c1e1d00 */
[----:B------:R-:W-:-:S04]  /*5320*/  ISETP.GE.AND P0, PT, R190, R112, PT ;  /* 0x00000070be00720c */ /* 0x000fc80003f06270 */
[CC--:B------:R-:W-:Y:S01]  /*5330*/  ISETP.GE.OR P0, PT, R16.reuse, R123.reuse, P0 ;  /* 0x0000007b1000720c */ /* 0x0c0fe20000706670 */
[----:B------:R-:W-:Y:S01]  /*5340*/  BSSY B1, `(.L_x_6899) ;  /* 0x000001c000017945 */ /* 0x000fe20003800000 */
[----:B------:R-:W-:Y:S02]  /*5350*/  ISETP.GE.AND P3, PT, R16, R123, PT ;  /* 0x0000007b1000720c */ /* 0x000fe40003f66270 */
[----:B0-----:R-:W-:Y:S02]  /*5360*/  CS2R R68, SRZ ;  /* 0x0000000000447805 */ /* 0x001fe4000001ff00 */
[----:B------:R-:W-:Y:S02]  /*5370*/  CS2R R74, SRZ ;  /* 0x00000000004a7805 */ /* 0x000fe4000001ff00 */
[----:B-1----:R-:W-:Y:S02]  /*5380*/  CS2R R70, SRZ ;  /* 0x0000000000467805 */ /* 0x002fe4000001ff00 */
[----:B------:R-:W-:-:S03]  /*5390*/  CS2R R72, SRZ ;  /* 0x0000000000487805 */ /* 0x000fc6000001ff00 */
[----:B------:R-:W-:Y:S05]  /*53a0*/  @P0 BRA `(.L_x_6900) ;  /* 0x0000000000540947 */ /* 0x000fea0003800000 */
[----:B------:R-:W0:Y:S01]  /*53b0*/  LDC.64 R68, c[0x0][0x3d8] ;  /* 0x0000f600ff447b82 */ /* 0x000e220000000a00 */
[----:B------:R-:W-:Y:S01]  /*53c0*/  IMAD.MOV.U32 R72, RZ, RZ, R78 ;  /* 0x000000ffff487224 */ /* 0x000fe200078e004e */
[----:B------:R-:W-:Y:S01]  /*53d0*/  ULDC.64 UR4, c[0x0][0x3c8] ;  /* 0x0000f20000047ab9 */ /* 0x000fe20000000a00 */
[----:B------:R-:W-:Y:S01]  /*53e0*/  IMAD.MOV.U32 R73, RZ, RZ, R124 ;  /* 0x000000ffff497224 */ /* 0x000fe200078e007c */
[----:B------:R-:W-:Y:S01]  /*53f0*/  ULDC.64 UR6, c[0x0][0x3e0] ;  /* 0x0000f80000067ab9 */ /* 0x000fe20000000a00 */
[----:B------:R-:W-:-:S03]  /*5400*/  IMAD.MOV.U32 R77, RZ, RZ, R103 ;  /* 0x000000ffff4d7224 */ /* 0x000fc600078e0067 */
        /* <DEDUP_REMOVED lines=15> */
.L_x_6900:
[----:B------:R-:W-:Y:S05]  /*5500*/  BSYNC B1 ;  /* 0x0000000000017941 */ /* 0x000fea0003800000 */
.L_x_6899:
[----:B-----5:R-:W-:Y:S01]  /*5510*/  IMAD.MOV.U32 R76, RZ, RZ, R70 ;  /* 0x000000ffff4c7224 */ /* 0x020fe200078e0046 */
[----:B------:R-:W-:Y:S01]  /*5520*/  MOV R78, R68 ;  /* 0x00000044004e7202 */ /* 0x000fe20000000f00 */
        /* <DEDUP_REMOVED lines=8> */
[----:B------:R-:W-:Y:S02]  /*55b0*/  IMAD.MOV.U32 R78, RZ, RZ, R72 ;  /* 0x000000ffff4e7224 */ /* 0x000fe400078e0048 */
[----:B------:R-:W-:Y:S01]  /*55c0*/  IMAD.MOV.U32 R79, RZ, RZ, R73 ;  /* 0x000000ffff4f7224 */ /* 0x000fe200078e0049 */
[----:B------:R-:W-:Y:S01]  /*55d0*/  PRMT R132, R77, 0x5410, R76 ;  /* 0x000054104d847816 */ /* 0x000fe2000000004c */
[----:B------:R-:W-:Y:S02]  /*55e0*/  IMAD.MOV.U32 R76, RZ, RZ, R46 ;  /* 0x000000ffff4c7224 */ /* 0x000fe400078e002e */
        /* <DEDUP_REMOVED lines=24> */
[----:B------:R-:W-:Y:S01]  /*5770*/  PRMT R142, R79, 0x7610, R142 ;  /* 0x000076104f8e7816 */ /* 0x000fe2000000008e */
[----:B------:R-:W-:Y:S02]  /*5780*/  IMAD.MOV.U32 R79, RZ, RZ, R57 ;  /* 0x000000ffff4f7224 */ /* 0x000fe400078e0039 */
        /* <DEDUP_REMOVED lines=18> */
.L_x_6901:
[----:B------:R-:W-:Y:S01]  /*58b0*/  IMAD R103, R185, 0x8, R2 ;  /* 0x00000008b9677824 */ /* 0x000fe200078e0202 */
[----:B------:R-:W-:Y:S01]  /*58c0*/  SHF.L.U32 R124, R194, 0x1f, RZ ;  /* 0x0000001fc27c7819 */ /* 0x000fe200000006ff */
[----:B------:R-:W0:Y:S01]  /*58d0*/  LDC R131, c[0x0][0x2e4] ;  /* 0x0000b900ff837b82 */ /* 0x000e220000000800 */
[----:B------:R-:W-:Y:S01]  /*58e0*/  IMAD.MOV.U32 R121, RZ, RZ, R122 ;  /* 0x000000ffff797224 */ /* 0x000fe200078e007a */
[----:B------:R-:W-:Y:S01]  /*58f0*/  BSSY B1, `(.L_x_6902) ;  /* 0x0000005000017945 */ /* 0x000fe20003800000 */
[----:B------:R-:W1:Y:S05]  /*5900*/  SYNCS.PHASECHK.TRANS64.TRYWAIT P4, [R103+URZ+0x28890], R124 ;  /* 0x0288907c670075a7 */ /* 0x000e6a000808017f */
[----:B------:R-:W2:Y:S01]  /*5910*/  LDC.64 R122, c[0x0][0x2f0] ;  /* 0x0000bc00ff7a7b82 */ /* 0x000ea20000000a00 */
[----:B0-----:R-:W-:Y:S01]  /*5920*/  IADD3 R133, -R116, R131, RZ ;  /* 0x0000008374857210 */ /* 0x001fe20007ffe1ff */
[----:B-1----:R-:W-:Y:S06]  /*5930*/  @!P4 BRA `(.L_x_6903) ;  /* 0x000001f00008c947 */ /* 0x002fec0003800000 */
.L_x_7242:
[----:B------:R-:W-:Y:S05]  /*5940*/  BSYNC B1 ;  /* 0x0000000000017941 */ /* 0x000fea0003800000 */
.L_x_6902:
[----:B------:R-:W-:Y:S01]  /*5950*/  ISETP.GE.OR P4, PT, R18, R112, P2 ;  /* 0x000000701200720c */ /* 0x000fe20001786670 */
[----:B------:R-:W-:-:S12]  /*5960*/  BSSY B1, `(.L_x_6904) ;  /* 0x000007c000017945 */ /* 0x000fd80003800000 */
[----:B------:R-:W-:Y:S05]  /*5970*/  @P4 BRA `(.L_x_6905) ;  /* 0x0000000400e84947 */ /* 0x000fea0003800000 */
[-C--:B--2---:R-:W-:Y:S01]  /*5980*/  IMAD R76, R19, R122.reuse, RZ ;  /* 0x0000007a134c7224 */ /* 0x084fe200078e02ff */
[----:B------:R-:W-:Y:S01]  /*5990*/  ISETP.NE.AND P6, PT, R0, RZ, PT ;  /* 0x000000ff0000720c */ /* 0x000fe20003fc5270 */
[C---:B------:R-:W-:Y:S01]  /*59a0*/  IMAD.WIDE.U32 R126, R18.reuse, R122, R120 ;  /* 0x0000007a127e7225 */ /* 0x040fe200078e0078 */
[----:B------:R-:W-:Y:S03]  /*59b0*/  BSSY B2, `(.L_x_6906) ;  /* 0x000006b000027945 */ /* 0x000fe60003800000 */
[----:B------:R-:W-:Y:S01]  /*59c0*/  IMAD R147, R18, R123, R76 ;  /* 0x0000007b12937224 */ /* 0x000fe200078e024c */
[----:B------:R-:W-:Y:S02]  /*59d0*/  SEL R76, R116, R133, !P6 ;  /* 0x00000085744c7207 */ /* 0x000fe40007000000 */
[----:B------:R-:W-:Y:S01]  /*59e0*/  IADD3 R144, P4, P5, R98, R126, R32 ;  /* 0x0000007e62907210 */ /* 0x000fe20007d9e020 */
[----:B------:R-:W-:Y:S01]  /*59f0*/  IMAD.IADD R147, R147, 0x1, R127 ;  /* 0x0000000193937824 */ /* 0x000fe200078e027f */
[----:B------:R-:W-:-:S04]  /*5a00*/  SHF.R.S32.HI R77, RZ, 0x1f, R76 ;  /* 0x0000001fff4d7819 */ /* 0x000fc8000001144c */
[----:B------:R-:W-:Y:S02]  /*5a10*/  LEA.HI R76, R77, R76, RZ, 0x4 ;  /* 0x0000004c4d4c7211 */ /* 0x000fe400078f20ff */
[----:B------:R-:W-:Y:S02]  /*5a20*/  IADD3.X R145, R30, R147, R39, P4, P5 ;  /* 0x000000931e917210 */ /* 0x000fe400027ea427 */
[----:B------:R-:W-:-:S04]  /*5a30*/  LEA.HI.SX32 R76, R76, R37, 0x1c ;  /* 0x000000254c4c7211 */ /* 0x000fc800078fe2ff */
[----:B------:R-:W-:Y:S01]  /*5a40*/  SHF.R.S32.HI R77, RZ, 0x1f, R76 ;  /* 0x0000001fff4d7819 */ /* 0x000fe2000001144c */
[----:B------:R-:W-:-:S03]  /*5a50*/  IMAD.SHL.U32 R149, R76, 0x8, RZ ;  /* 0x000000084c957824 */ /* 0x000fc600078e00ff */
[----:B------:R-:W-:Y:S02]  /*5a60*/  LEA.HI R77, R77, R76, RZ, 0x3 ;  /* 0x0000004c4d4d7211 */ /* 0x000fe400078f18ff */
[----:B------:R-:W-:-:S03]  /*5a70*/  LOP3.LUT R76, R149, 0x38, RZ, 0xc0, !PT ;  /* 0x00000038954c7812 */ /* 0x000fc600078ec0ff */
[----:B------:R-:W-:Y:S01]  /*5a80*/  IMAD.SHL.U32 R77, R77, 0x400, RZ ;  /* 0x000004004d4d7824 */ /* 0x000fe200078e00ff */
[----:B------:R-:W-:-:S04]  /*5a90*/  LOP3.LUT R76, R76, 0x1c0, R203, 0xf8, !PT ;  /* 0x000001c04c4c7812 */ /* 0x000fc800078ef8cb */
[----:B------:R-:W-:Y:S02]  /*5aa0*/  LOP3.LUT R77, R77, 0x7fffe000, RZ, 0xc0, !PT ;  /* 0x7fffe0004d4d7812 */ /* 0x000fe400078ec0ff */
[----:B------:R-:W-:-:S04]  /*5ab0*/  LOP3.LUT R76, R76, R211, RZ, 0x3c, !PT ;  /* 0x000000d34c4c7212 */ /* 0x000fc800078e3cff */
[----:B------:R-:W-:Y:S01]  /*5ac0*/  IADD3 R76, R76, R77, R212 ;  /* 0x0000004d4c4c7210 */ /* 0x000fe20007ffe0d4 */
[----:B------:R-:W-:-:S04]  /*5ad0*/  IMAD R77, R185, 0x4000, R115 ;  /* 0x00004000b94d7824 */ /* 0x000fc800078e0273 */
[----:B------:R-:W-:Y:S02]  /*5ae0*/  IMAD R79, R185, 0x4000, R76 ;  /* 0x00004000b94f7824 */ /* 0x000fe400078e024c */
[--C-:B------:R-:W-:Y:S02]  /*5af0*/  IMAD R77, R77, 0x2, R2.reuse ;  /* 0x000000024d4d7824 */ /* 0x100fe400078e0202 */
[----:B------:R-:W-:-:S04]  /*5b00*/  IMAD R80, R79, 0x2, R2 ;  /* 0x000000024f507824 */ /* 0x000fc800078e0202 */
[----:B------:R-:W1:Y:S04]  /*5b10*/  LDS.128 R76, [R77+0x18400] ;  /* 0x018400004d4c7984 */ /* 0x000e680000000c00 */
[----:B------:R-:W2:Y:S01]  /*5b20*/  LDS.128 R80, [R80+0x18400] ;  /* 0x0184000050507984 */ /* 0x000ea20000000c00 */
[----:B------:R-:W-:Y:S05]  /*5b30*/  @P3 BRA `(.L_x_6907) ;  /* 0x0000000400483947 */ /* 0x000fea0003800000 */
[----:B------:R-:W-:Y:S01]  /*5b40*/  SHF.R.U32.HI R153, RZ, 0x10, R49 ;  /* 0x00000010ff997819 */ /* 0x000fe20000011631 */
[--C-:B------:R-:W-:Y:S01]  /*5b50*/  HADD2.F32 R156, -RZ, R152.reuse.H0_H0 ;  /* 0x20000098ff9c7230 */ /* 0x100fe20000004100 */
[--C-:B------:R-:W-:Y:S01]  /*5b60*/  SHF.R.U64 R44, R44, 0x10, R45.reuse ;  /* 0x000000102c2c7819 */ /* 0x100fe2000000122d */
[----:B------:R-:W-:Y:S01]  /*5b70*/  HADD2.F32 R154, -RZ, R152.H1_H1 ;  /* 0x30000098ff9a7230 */ /* 0x000fe20000004100 */
[----:B------:R-:W-:Y:S01]  /*5b80*/  SHF.R.U32.HI R155, RZ, 0x10, R45 ;  /* 0x00000010ff9b7819 */ /* 0x000fe2000001162d */
[----:B------:R-:W-:Y:S01]  /*5b90*/  HADD2.F32 R153, -RZ, R153.H0_H0 ;  /* 0x20000099ff997230 */ /* 0x000fe20000004100 */
[----:B------:R-:W-:Y:S01]  /*5ba0*/  SHF.R.U64 R48, R48, 0x10, R49 ;  /* 0x0000001030307819 */ /* 0x000fe20000001231 */
[--C-:B--2---:R-:W-:Y:S01]  /*5bb0*/  HADD2.F32 R49, -RZ, R81.reuse.H0_H0 ;  /* 0x20000051ff317230 */ /* 0x104fe20000004100 */
[--C-:B------:R-:W-:Y:S01]  /*5bc0*/  SHF.R.U64 R45, R46, 0x10, R47.reuse ;  /* 0x000000102e2d7819 */ /* 0x100fe2000000122f */
[----:B------:R-:W-:Y:S01]  /*5bd0*/  HADD2.F32 R81, -RZ, R81.H1_H1 ;  /* 0x30000051ff517230 */ /* 0x000fe20000004100 */
[----:B------:R-:W-:Y:S01]  /*5be0*/  SHF.R.U32.HI R151, RZ, 0x10, R47 ;  /* 0x00000010ff977819 */ /* 0x000fe2000001162f */
[--C-:B-1----:R-:W-:Y:S01]  /*5bf0*/  HADD2.F32 R47, -RZ, R77.reuse.H0_H0 ;  /* 0x2000004dff2f7230 */ /* 0x102fe20000004100 */
[----:B------:R-:W-:Y:S01]  /*5c00*/  SHF.R.U64 R46, R50, 0x10, R51 ;  /* 0x00000010322e7819 */ /* 0x000fe20000001233 */
[----:B------:R-:W-:-:S02]  /*5c10*/  HADD2.F32 R50, -RZ, R77.H1_H1 ;  /* 0x3000004dff327230 */ /* 0x000fc40000004100 */
[-C--:B------:R-:W-:Y:S01]  /*5c20*/  FMUL.FTZ R158, R49, R156.reuse ;  /* 0x0000009c319e7220 */ /* 0x080fe20000410000 */
[----:B------:R-:W-:Y:S02]  /*5c30*/  HADD2.F32 R152, -RZ, R155.H0_H0 ;  /* 0x2000009bff987230 */ /* 0x000fe40000004100 */
[----:B------:R-:W-:Y:S01]  /*5c40*/  FMUL.FTZ R156, R47, R156 ;  /* 0x0000009c2f9c7220 */ /* 0x000fe20000410000 */
        /* <DEDUP_REMOVED lines=12> */
[----:B------:R-:W-:Y:S02]  /*5d10*/  HADD2.F32 R77, -RZ, R79.H0_H0 ;  /* 0x2000004fff4d7230 */ /* 0x000fe40000004100 */
[----:B------:R-:W-:Y:S02]  /*5d20*/  HADD2.F32 R83, -RZ, R83.H1_H1 ;  /* 0x30000053ff537230 */ /* 0x000fe40000004100 */
[-C--:B------:R-:W-:Y:S01]  /*5d30*/  FMUL.FTZ R160, R81, R150.reuse ;  /* 0x0000009651a07220 */ /* 0x080fe20000410000 */
[----:B------:R-:W-:Y:S02]  /*5d40*/  HADD2.F32 R158, -RZ, R51.H0_H0 ;  /* 0x20000033ff9e7230 */ /* 0x000fe40000004100 */
[----:B------:R-:W-:Y:S01]  /*5d50*/  FMUL.FTZ R150, R77, R150 ;  /* 0x000000964d967220 */ /* 0x000fe20000410000 */
[----:B------:R-:W-:-:S02]  /*5d60*/  HADD2.F32 R79, -RZ, R79.H1_H1 ;  /* 0x3000004fff4f7230 */ /* 0x000fc40000004100 */
[----:B------:R-:W-:Y:S01]  /*5d70*/  FFMA.FTZ R51, R77, R154, -R160 ;  /* 0x0000009a4d337223 */ /* 0x000fe200000108a0 */
[----:B------:R-:W-:Y:S02]  /*5d80*/  HADD2.F32 R156, -RZ, R151.H0_H0 ;  /* 0x20000097ff9c7230 */ /* 0x000fe40000004100 */
[----:B------:R-:W-:Y:S01]  /*5d90*/  FMUL.FTZ R162, R83, R158 ;  /* 0x0000009e53a27220 */ /* 0x000fe20000410000 */
[----:B------:R-:W-:Y:S01]  /*5da0*/  FFMA.FTZ R77, R81, R154, R150 ;  /* 0x0000009a514d7223 */ /* 0x000fe20000010096 */
[C---:B------:R-:W-:Y:S01]  /*5db0*/  FMUL.FTZ R158, R79.reuse, R158 ;  /* 0x0000009e4f9e7220 */ /* 0x040fe20000410000 */
[----:B------:R-:W-:Y:S02]  /*5dc0*/  HADD2.F32 R151, -RZ, R48.H0_H0 ;  /* 0x20000030ff977230 */ /* 0x000fe40000004100 */
[-C--:B------:R-:W-:Y:S01]  /*5dd0*/  FFMA.FTZ R150, R79, R156.reuse, -R162 ;  /* 0x0000009c4f967223 */ /* 0x080fe200000108a2 */
[----:B------:R-:W-:Y:S02]  /*5de0*/  HADD2.F32 R79, -RZ, R80.H0_H0 ;  /* 0x20000050ff4f7230 */ /* 0x000fe40000004100 */
[----:B------:R-:W-:Y:S01]  /*5df0*/  FFMA.FTZ R154, R83, R156, R158 ;  /* 0x0000009c539a7223 */ /* 0x000fe2000001009e */
[----:B------:R-:W-:-:S02]  /*5e00*/  HADD2.F32 R48, -RZ, R76.H0_H0 ;  /* 0x2000004cff307230 */ /* 0x000fc40000004100 */
[----:B------:R-:W-:Y:S02]  /*5e10*/  HADD2.F32 R80, -RZ, R80.H1_H1 ;  /* 0x30000050ff507230 */ /* 0x000fe40000004100 */
[----:B------:R-:W-:Y:S02]  /*5e20*/  HADD2.F32 R81, -RZ, R148.H0_H0 ;  /* 0x20000094ff517230 */ /* 0x000fe40000004100 */
[----:B------:R-:W-:Y:S02]  /*5e30*/  HADD2.F32 R76, -RZ, R76.H1_H1 ;  /* 0x3000004cff4c7230 */ /* 0x000fe40000004100 */
[-C--:B------:R-:W-:Y:S01]  /*5e40*/  FMUL.FTZ R155, R80, R151.reuse ;  /* 0x00000097509b7220 */ /* 0x080fe20000410000 */
[----:B------:R-:W-:Y:S02]  /*5e50*/  HADD2.F32 R148, -RZ, R148.H1_H1 ;  /* 0x30000094ff947230 */ /* 0x000fe40000004100 */
[----:B------:R-:W-:Y:S02]  /*5e60*/  HADD2.F32 R83, -RZ, R44.H0_H0 ;  /* 0x2000002cff537230 */ /* 0x000fe40000004100 */
[----:B------:R-:W-:Y:S01]  /*5e70*/  FMUL.FTZ R151, R76, R151 ;  /* 0x000000974c977220 */ /* 0x000fe20000410000 */
[----:B------:R-:W-:-:S02]  /*5e80*/  HADD2.F32 R44, -RZ, R78.H0_H0 ;  /* 0x2000004eff2c7230 */ /* 0x000fc40000004100 */
[CC--:B------:R-:W-:Y:S01]  /*5e90*/  FMUL.FTZ R153, R79.reuse, R148.reuse ;  /* 0x000000944f997220 */ /* 0x0c0fe20000410000 */
[----:B------:R-:W-:Y:S01]  /*5ea0*/  FMUL.FTZ R148, R48, R148 ;  /* 0x0000009430947220 */ /* 0x000fe20000410000 */
[-C--:B------:R-:W-:Y:S01]  /*5eb0*/  FFMA.FTZ R76, R76, R83.reuse, -R155 ;  /* 0x000000534c4c7223 */ /* 0x080fe2000001089b */
[----:B------:R-:W-:Y:S01]  /*5ec0*/  FFMA.FTZ R151, R80, R83, R151 ;  /* 0x0000005350977223 */ /* 0x000fe20000010097 */
[----:B------:R-:W-:Y:S02]  /*5ed0*/  HADD2.F32 R83, -RZ, R46.H0_H0 ;  /* 0x2000002eff537230 */ /* 0x000fe40000004100 */
[-C--:B------:R-:W-:Y:S01]  /*5ee0*/  FFMA.FTZ R153, R48, R81.reuse, -R153 ;  /* 0x0000005130997223 */ /* 0x080fe20000010899 */
[----:B------:R-:W-:Y:S01]  /*5ef0*/  FFMA.FTZ R148, R79, R81, R148 ;  /* 0x000000514f947223 */ /* 0x000fe20000010094 */
[----:B------:R-:W-:Y:S02]  /*5f00*/  HADD2.F32 R46, -RZ, R82.H0_H0 ;  /* 0x20000052ff2e7230 */ /* 0x000fe40000004100 */
[----:B------:R-:W-:Y:S01]  /*5f10*/  HADD2.F32 R81, -RZ, R146.H1_H1 ;  /* 0x30000092ff517230 */ /* 0x000fe20000004100 */
[----:B------:R-:W-:Y:S01]  /*5f20*/  F2FP.F16.F32.PACK_AB R76, R76, R153 ;  /* 0x000000994c4c723e */ /* 0x000fe200000000ff */
[----:B------:R-:W-:Y:S01]  /*5f30*/  HADD2.F32 R82, -RZ, R82.H1_H1 ;  /* 0x30000052ff527230 */ /* 0x000fe20000004100 */
[----:B------:R-:W-:Y:S01]  /*5f40*/  F2FP.F16.F32.PACK_AB R80, R151, R148 ;  /* 0x000000949750723e */ /* 0x000fe200000000ff */
[----:B------:R-:W-:-:S02]  /*5f50*/  HADD2.F32 R78, -RZ, R78.H1_H1 ;  /* 0x3000004eff4e7230 */ /* 0x000fc40000004100 */
[----:B------:R-:W-:Y:S01]  /*5f60*/  FMUL.FTZ R155, R46, R81 ;  /* 0x000000512e9b7220 */ /* 0x000fe20000410000 */
[----:B------:R-:W-:Y:S02]  /*5f70*/  HADD2.F32 R79, -RZ, R146.H0_H0 ;  /* 0x20000092ff4f7230 */ /* 0x000fe40000004100 */
[----:B------:R-:W-:Y:S01]  /*5f80*/  FMUL.FTZ R157, R82, R83 ;  /* 0x00000053529d7220 */ /* 0x000fe20000410000 */
[----:B------:R-:W-:Y:S02]  /*5f90*/  HADD2.F32 R45, -RZ, R45.H0_H0 ;  /* 0x2000002dff2d7230 */ /* 0x000fe40000004100 */
[----:B------:R-:W-:Y:S01]  /*5fa0*/  FMUL.FTZ R81, R44, R81 ;  /* 0x000000512c517220 */ /* 0x000fe20000410000 */
[----:B------:R-:W-:Y:S01]  /*5fb0*/  FMUL.FTZ R83, R78, R83 ;  /* 0x000000534e537220 */ /* 0x000fe20000410000 */
[-C--:B------:R-:W-:Y:S02]  /*5fc0*/  FFMA.FTZ R155, R44, R79.reuse, -R155 ;  /* 0x0000004f2c9b7223 */ /* 0x080fe4000001089b */
[----:B------:R-:W-:Y:S01]  /*5fd0*/  FFMA.FTZ R81, R46, R79, R81 ;  /* 0x0000004f2e517223 */ /* 0x000fe20000010051 */
[-C--:B------:R-:W-:Y:S01]  /*5fe0*/  FFMA.FTZ R82, R82, R45.reuse, R83 ;  /* 0x0000002d52527223 */ /* 0x080fe20000010053 */
[----:B------:R-:W-:Y:S01]  /*5ff0*/  FFMA.FTZ R78, R78, R45, -R157 ;  /* 0x0000002d4e4e7223 */ /* 0x000fe2000001089d */
[----:B------:R-:W-:-:S02]  /*6000*/  F2FP.F16.F32.PACK_AB R83, R154, R77 ;  /* 0x0000004d9a53723e */ /* 0x000fc400000000ff */
[----:B------:R-:W-:Y:S02]  /*6010*/  F2FP.F16.F32.PACK_AB R79, R150, R51 ;  /* 0x00000033964f723e */ /* 0x000fe400000000ff */
[----:B------:R-:W-:Y:S01]  /*6020*/  F2FP.F16.F32.PACK_AB R82, R82, R81 ;  /* 0x000000515252723e */ /* 0x000fe200000000ff */
[----:B------:R-:W-:Y:S01]  /*6030*/  IMAD.MOV.U32 R81, RZ, RZ, R49 ;  /* 0x000000ffff517224 */ /* 0x000fe200078e0031 */
[----:B------:R-:W-:Y:S02]  /*6040*/  F2FP.F16.F32.PACK_AB R78, R78, R155 ;  /* 0x0000009b4e4e723e */ /* 0x000fe400000000ff */
[----:B------:R-:W-:-:S07]  /*6050*/  MOV R77, R47 ;  /* 0x0000002f004d7202 */ /* 0x000fce0000000f00 */
.L_x_6907:
[----:B------:R-:W-:Y:S05]  /*6060*/  BSYNC B2 ;  /* 0x0000000000027941 */ /* 0x000fea0003800000 */
.L_x_6906:
[----:B------:R-:W-:Y:S01]  /*6070*/  ISETP.GE.AND P4, PT, R149, R131, PT ;  /* 0x000000839500720c */ /* 0x000fe20003f86270 */
[----:B------:R-:W-:-:S12]  /*6080*/  ULDC.64 UR4, c[0x0][0x2d8] ;  /* 0x0000b60000047ab9 */ /* 0x000fd80000000a00 */
        /* <DEDUP_REMOVED lines=9> */
.L_x_6905:
[----:B------:R-:W-:Y:S05]  /*6120*/  BSYNC B1 ;  /* 0x0000000000017941 */ /* 0x000fea0003800000 */
.L_x_6904:
[----:B------:R-:W-:Y:S01]  /*6130*/  ISETP.GE.OR P4, PT, R189, R112, P2 ;  /* 0x00000070bd00720c */ /* 0x000fe20001786670 */
[----:B------:R-:W-:-:S12]  /*6140*/  BSSY B1, `(.L_x_6908) ;  /* 0x0000080000017945 */ /* 0x000fd80003800000 */
[----:B------:R-:W-:Y:S05]  /*6150*/  @P4 BRA `(.L_x_6909) ;  /* 0x0000000400f84947 */ /* 0x000fea0003800000 */
[-C--:B-12---:R-:W-:Y:S01]  /*6160*/  IMAD R44, R217, R122.reuse, RZ ;  /* 0x0000007ad92c7224 */ /* 0x086fe200078e02ff */
        /* <DEDUP_REMOVED lines=14> */
[----:B------:R-:W-:-:S03]  /*6250*/  LOP3.LUT R44, R202, 0x38, R83, 0xf8, !PT ;  /* 0x00000038ca2c7812 */ /* 0x000fc600078ef853 */
[----:B------:R-:W-:Y:S01]  /*6260*/  IMAD.SHL.U32 R46, R45, 0x400, RZ ;  /* 0x000004002d2e7824 */ /* 0x000fe200078e00ff */
[----:B------:R-:W-:-:S04]  /*6270*/  LOP3.LUT R45, R44, R209, RZ, 0x3c, !PT ;  /* 0x000000d12c2d7212 */ /* 0x000fc800078e3cff */
[----:B------:R-:W-:-:S04]  /*6280*/  LOP3.LUT R44, R46, 0x7fffe000, RZ, 0xc0, !PT ;  /* 0x7fffe0002e2c7812 */ /* 0x000fc800078ec0ff */
[----:B------:R-:W-:Y:S01]  /*6290*/  IADD3 R44, R45, R44, R210 ;  /* 0x0000002c2d2c7210 */ /* 0x000fe20007ffe0d2 */
[----:B------:R-:W-:-:S04]  /*62a0*/  IMAD R45, R185, 0x4000, R114 ;  /* 0x00004000b92d7824 */ /* 0x000fc800078e0272 */
[----:B------:R-:W-:Y:S02]  /*62b0*/  IMAD R47, R185, 0x4000, R44 ;  /* 0x00004000b92f7824 */ /* 0x000fe400078e022c */
[----:B------:R-:W-:-:S03]  /*62c0*/  IMAD R45, R45, 0x2, R2 ;  /* 0x000000022d2d7824 */ /* 0x000fc600078e0202 */
[----:B------:R-:W-:-:S03]  /*62d0*/  LEA R48, R47, R2, 0x1 ;  /* 0x000000022f307211 */ /* 0x000fc600078e08ff */
[----:B------:R-:W1:Y:S04]  /*62e0*/  LDS.128 R44, [R45+0x18400] ;  /* 0x018400002d2c7984 */ /* 0x000e680000000c00 */
[----:B------:R-:W2:Y:S01]  /*62f0*/  LDS.128 R48, [R48+0x18400] ;  /* 0x0184000030307984 */ /* 0x000ea20000000c00 */
[----:B------:R-:W-:Y:S05]  /*6300*/  @P3 BRA `(.L_x_6911) ;  /* 0x00000004005c3947 */ /* 0x000fea0003800000 */
[----:B------:R-:W-:Y:S01]  /*6310*/  SHF.R.U64 R80, R52, 0x10, R53 ;  /* 0x0000001034507819 */ /* 0x000fe20000001235 */
[----:B------:R-:W-:Y:S01]  /*6320*/  HADD2.F32 R127, -RZ, R142.H1_H1 ;  /* 0x3000008eff7f7230 */ /* 0x000fe20000004100 */
[----:B------:R-:W-:Y:S01]  /*6330*/  SHF.R.U64 R52, R54, 0x10, R55 ;  /* 0x0000001036347819 */ /* 0x000fe20000001237 */
[----:B-1----:R-:W-:Y:S01]  /*6340*/  IMAD.MOV.U32 R54, RZ, RZ, R44 ;  /* 0x000000ffff367224 */ /* 0x002fe200078e002c */
[----:B------:R-:W-:Y:S01]  /*6350*/  SHF.R.U32.HI R82, RZ, 0x10, R57 ;  /* 0x00000010ff527819 */ /* 0x000fe20000011639 */
[----:B--2---:R-:W-:Y:S01]  /*6360*/  IMAD.MOV.U32 R44, RZ, RZ, R49 ;  /* 0x000000ffff2c7224 */ /* 0x004fe200078e0031 */
[----:B------:R-:W-:Y:S01]  /*6370*/  SHF.R.U64 R56, R56, 0x10, R57 ;  /* 0x0000001038387819 */ /* 0x000fe20000001239 */
[----:B------:R-:W-:Y:S01]  /*6380*/  IMAD.MOV.U32 R57, RZ, RZ, R51 ;  /* 0x000000ffff397224 */ /* 0x000fe200078e0033 */
[----:B------:R-:W-:Y:S01]  /*6390*/  SHF.R.U32.HI R145, RZ, 0x10, R55 ;  /* 0x00000010ff917819 */ /* 0x000fe20000011637 */
[----:B------:R-:W-:Y:S01]  /*63a0*/  IMAD.MOV.U32 R55, RZ, RZ, R48 ;  /* 0x000000ffff377224 */ /* 0x000fe200078e0030 */
[----:B------:R-:W-:Y:S01]  /*63b0*/  SHF.R.U32.HI R126, RZ, 0x10, R53 ;  /* 0x00000010ff7e7819 */ /* 0x000fe20000011635 */
[--C-:B------:R-:W-:Y:S01]  /*63c0*/  HADD2.F32 R48, -RZ, R44.reuse.H0_H0 ;  /* 0x2000002cff307230 */ /* 0x100fe20000004100 */
[--C-:B------:R-:W-:Y:S01]  /*63d0*/  SHF.R.U64 R53, R58, 0x10, R59.reuse ;  /* 0x000000103a357819 */ /* 0x100fe2000000123b */
[----:B------:R-:W-:Y:S01]  /*63e0*/  HADD2.F32 R51, -RZ, R44.H1_H1 ;  /* 0x3000002cff337230 */ /* 0x000fe20000004100 */
[----:B------:R-:W-:Y:S01]  /*63f0*/  SHF.R.U32.HI R144, RZ, 0x10, R59 ;  /* 0x00000010ff907819 */ /* 0x000fe2000001163b */
[----:B------:R-:W-:-:S02]  /*6400*/  IMAD.MOV.U32 R49, RZ, RZ, R47 ;  /* 0x000000ffff317224 */ /* 0x000fc400078e002f */
[--C-:B------:R-:W-:Y:S02]  /*6410*/  HADD2.F32 R44, -RZ, R45.reuse.H0_H0 ;  /* 0x2000002dff2c7230 */ /* 0x100fe40000004100 */
[----:B------:R-:W-:Y:S02]  /*6420*/  HADD2.F32 R82, -RZ, R82.H0_H0 ;  /* 0x20000052ff527230 */ /* 0x000fe40000004100 */
[----:B------:R-:W-:Y:S02]  /*6430*/  HADD2.F32 R47, -RZ, R45.H1_H1 ;  /* 0x3000002dff2f7230 */ /* 0x000fe40000004100 */
[-C--:B------:R-:W-:Y:S01]  /*6440*/  FMUL.FTZ R45, R48, R127.reuse ;  /* 0x0000007f302d7220 */ /* 0x080fe20000410000 */
[----:B------:R-:W-:Y:S02]  /*6450*/  HADD2.F32 R59, -RZ, R142.H0_H0 ;  /* 0x2000008eff3b7230 */ /* 0x000fe40000004100 */
[----:B------:R-:W-:Y:S01]  /*6460*/  FMUL.FTZ R127, R44, R127 ;  /* 0x0000007f2c7f7220 */ /* 0x000fe20000410000 */
[----:B------:R-:W-:-:S02]  /*6470*/  HADD2.F32 R58, -RZ, R126.H0_H0 ;  /* 0x2000007eff3a7230 */ /* 0x000fc40000004100 */
[-C--:B------:R-:W-:Y:S01]  /*6480*/  FMUL.FTZ R126, R51, R82.reuse ;  /* 0x00000052337e7220 */ /* 0x080fe20000410000 */
[C---:B------:R-:W-:Y:S01]  /*6490*/  FMUL.FTZ R82, R47.reuse, R82 ;  /* 0x000000522f527220 */ /* 0x040fe20000410000 */
[-C--:B------:R-:W-:Y:S01]  /*64a0*/  FFMA.FTZ R44, R44, R59.reuse, -R45 ;  /* 0x0000003b2c2c7223 */ /* 0x080fe2000001082d */
[----:B------:R-:W-:Y:S01]  /*64b0*/  FFMA.FTZ R45, R48, R59, R127 ;  /* 0x0000003b302d7223 */ /* 0x000fe2000001007f */
[-C--:B------:R-:W-:Y:S01]  /*64c0*/  FFMA.FTZ R47, R47, R58.reuse, -R126 ;  /* 0x0000003a2f2f7223 */ /* 0x080fe2000001087e */
[----:B------:R-:W-:Y:S01]  /*64d0*/  FFMA.FTZ R48, R51, R58, R82 ;  /* 0x0000003a33307223 */ /* 0x000fe20000010052 */
[----:B------:R-:W-:Y:S02]  /*64e0*/  HADD2.F32 R126, -RZ, R143.H1_H1 ;  /* 0x3000008fff7e7230 */ /* 0x000fe40000004100 */
[----:B------:R-:W-:Y:S01]  /*64f0*/  HADD2.F32 R58, -RZ, R57.H0_H0 ;  /* 0x20000039ff3a7230 */ /* 0x000fe20000004100 */
[----:B------:R-:W-:Y:S01]  /*6500*/  F2FP.F16.F32.PACK_AB R47, R47, R44 ;  /* 0x0000002c2f2f723e */ /* 0x000fe200000000ff */
[----:B------:R-:W-:-:S02]  /*6510*/  HADD2.F32 R51, -RZ, R49.H0_H0 ;  /* 0x20000031ff337230 */ /* 0x000fc40000004100 */
[----:B------:R-:W-:Y:S02]  /*6520*/  HADD2.F32 R57, -RZ, R57.H1_H1 ;  /* 0x30000039ff397230 */ /* 0x000fe40000004100 */
[----:B------:R-:W-:Y:S02]  /*6530*/  HADD2.F32 R142, -RZ, R144.H0_H0 ;  /* 0x20000090ff8e7230 */ /* 0x000fe40000004100 */
[-C--:B------:R-:W-:Y:S01]  /*6540*/  FMUL.FTZ R144, R58, R126.reuse ;  /* 0x0000007e3a907220 */ /* 0x080fe20000410000 */
[----:B------:R-:W-:Y:S02]  /*6550*/  HADD2.F32 R59, -RZ, R140.H1_H1 ;  /* 0x3000008cff3b7230 */ /* 0x000fe40000004100 */
[----:B------:R-:W-:Y:S01]  /*6560*/  FMUL.FTZ R127, R51, R126 ;  /* 0x0000007e337f7220 */ /* 0x000fe20000410000 */
[----:B------:R-:W-:Y:S02]  /*6570*/  HADD2.F32 R49, -RZ, R49.H1_H1 ;  /* 0x30000031ff317230 */ /* 0x000fe40000004100 */
[----:B------:R-:W-:Y:S01]  /*6580*/  FMUL.FTZ R146, R57, R142 ;  /* 0x0000008e39927220 */ /* 0x000fe20000410000 */
[----:B------:R-:W-:-:S02]  /*6590*/  HADD2.F32 R82, -RZ, R145.H0_H0 ;  /* 0x20000091ff527230 */ /* 0x000fc40000004100 */
[-C--:B------:R-:W-:Y:S01]  /*65a0*/  FFMA.FTZ R144, R51, R59.reuse, -R144 ;  /* 0x0000003b33907223 */ /* 0x080fe20000010890 */
[----:B------:R-:W-:Y:S01]  /*65b0*/  FFMA.FTZ R126, R58, R59, R127 ;  /* 0x0000003b3a7e7223 */ /* 0x000fe2000001007f */
[C---:B------:R-:W-:Y:S01]  /*65c0*/  FMUL.FTZ R142, R49.reuse, R142 ;  /* 0x0000008e318e7220 */ /* 0x040fe20000410000 */
[----:B------:R-:W-:Y:S02]  /*65d0*/  HADD2.F32 R58, -RZ, R141.H0_H0 ;  /* 0x2000008dff3a7230 */ /* 0x000fe40000004100 */
[-C--:B------:R-:W-:Y:S01]  /*65e0*/  FFMA.FTZ R145, R49, R82.reuse, -R146 ;  /* 0x0000005231917223 */ /* 0x080fe20000010892 */
[----:B------:R-:W-:Y:S02]  /*65f0*/  HADD2.F32 R51, -RZ, R55.H0_H0 ;  /* 0x20000037ff337230 */ /* 0x000fe40000004100 */
[----:B------:R-:W-:Y:S01]  /*6600*/  FFMA.FTZ R147, R57, R82, R142 ;  /* 0x0000005239937223 */ /* 0x000fe2000001008e */
[----:B------:R-:W-:Y:S02]  /*6610*/  HADD2.F32 R56, -RZ, R56.H0_H0 ;  /* 0x20000038ff387230 */ /* 0x000fe40000004100 */
        /* <DEDUP_REMOVED lines=10> */
[-C--:B------:R-:W-:Y:S01]  /*66c0*/  FFMA.FTZ R58, R51, R140.reuse, R58 ;  /* 0x0000008c333a7223 */ /* 0x080fe2000001003a */
[----:B------:R-:W-:-:S02]  /*66d0*/  FFMA.FTZ R82, R49, R140, -R82 ;  /* 0x0000008c31527223 */ /* 0x000fc40000010852 */
[-C--:B------:R-:W-:Y:S01]  /*66e0*/  FFMA.FTZ R59, R55, R80.reuse, R56 ;  /* 0x00000050373b7223 */ /* 0x080fe20000010038 */
[----:B------:R-:W-:Y:S02]  /*66f0*/  HADD2.F32 R51, -RZ, R50.H0_H0 ;  /* 0x20000032ff337230 */ /* 0x000fe40000004100 */
[----:B------:R-:W-:Y:S01]  /*6700*/  FFMA.FTZ R57, R54, R80, -R57 ;  /* 0x0000005036397223 */ /* 0x000fe20000010839 */
[----:B------:R-:W-:Y:S02]  /*6710*/  HADD2.F32 R56, -RZ, R143.H0_H0 ;  /* 0x2000008fff387230 */ /* 0x000fe40000004100 */
[----:B------:R-:W-:Y:S02]  /*6720*/  HADD2.F32 R55, -RZ, R53.H0_H0 ;  /* 0x20000035ff377230 */ /* 0x000fe40000004100 */
        /* <DEDUP_REMOVED lines=8> */
[C---:B------:R-:W-:Y:S01]  /*67b0*/  FMUL.FTZ R56, R49.reuse, R56 ;  /* 0x0000003831387220 */ /* 0x040fe20000410000 */
[----:B------:R-:W-:Y:S01]  /*67c0*/  FMUL.FTZ R55, R46, R55 ;  /* 0x000000372e377220 */ /* 0x000fe20000410000 */
[----:B------:R-:W-:-:S02]  /*67d0*/  FFMA.FTZ R52, R49, R54, -R52 ;  /* 0x0000003631347223 */ /* 0x000fc40000010834 */
[----:B------:R-:W-:Y:S01]  /*67e0*/  FFMA.FTZ R56, R51, R54, R56 ;  /* 0x0000003633387223 */ /* 0x000fe20000010038 */
[-C--:B------:R-:W-:Y:S01]  /*67f0*/  FFMA.FTZ R127, R46, R53.reuse, -R127 ;  /* 0x000000352e7f7223 */ /* 0x080fe2000001087f */
[----:B------:R-:W-:Y:S01]  /*6800*/  FFMA.FTZ R55, R50, R53, R55 ;  /* 0x0000003532377223 */ /* 0x000fe20000010037 */
[----:B------:R-:W-:Y:S01]  /*6810*/  F2FP.F16.F32.PACK_AB R49, R48, R45 ;  /* 0x0000002d3031723e */ /* 0x000fe200000000ff */
[----:B------:R-:W-:Y:S01]  /*6820*/  IMAD.MOV.U32 R45, RZ, RZ, R47 ;  /* 0x000000ffff2d7224 */ /* 0x000fe200078e002f */
[----:B------:R-:W-:Y:S01]  /*6830*/  F2FP.F16.F32.PACK_AB R51, R147, R126 ;  /* 0x0000007e9333723e */ /* 0x000fe200000000ff */
[----:B------:R-:W-:Y:S01]  /*6840*/  IMAD.MOV.U32 R47, RZ, RZ, R144 ;  /* 0x000000ffff2f7224 */ /* 0x000fe200078e0090 */
[----:B------:R-:W-:Y:S02]  /*6850*/  F2FP.F16.F32.PACK_AB R48, R59, R58 ;  /* 0x0000003a3b30723e */ /* 0x000fe400000000ff */
[----:B------:R-:W-:Y:S02]  /*6860*/  F2FP.F16.F32.PACK_AB R46, R127, R52 ;  /* 0x000000347f2e723e */ /* 0x000fe400000000ff */
[----:B------:R-:W-:-:S07]  /*6870*/  F2FP.F16.F32.PACK_AB R50, R55, R56 ;  /* 0x000000383732723e */ /* 0x000fce00000000ff */
.L_x_6911:
[----:B------:R-:W-:Y:S05]  /*6880*/  BSYNC B2 ;  /* 0x0000000000027941 */ /* 0x000fea0003800000 */
.L_x_6910:
        /* <DEDUP_REMOVED lines=11> */
.L_x_6909:
[----:B------:R-:W-:Y:S05]  /*6940*/  BSYNC B1 ;  /* 0x0000000000017941 */ /* 0x000fea0003800000 */
.L_x_6908:
[----:B------:R-:W-:Y:S01]  /*6950*/  ISETP.GE.OR P4, PT, R188, R112, P2 ;  /* 0x00000070bc00720c */ /* 0x000fe20001786670 */
[----:B------:R-:W-:-:S12]  /*6960*/  BSSY B1, `(.L_x_6912) ;  /* 0x000007f000017945 */ /* 0x000fd80003800000 */
[----:B------:R-:W-:Y:S05]  /*6970*/  @P4 BRA `(.L_x_6913) ;  /* 0x0000000400f44947 */ /* 0x000fea0003800000 */
[-C--:B-123--:R-:W-:Y:S01]  /*6980*/  IMAD R44, R216, R122.reuse, RZ ;  /* 0x0000007ad82c7224 */ /* 0x08efe200078e02ff */
[----:B------:R-:W-:Y:S01]  /*6990*/  ISETP.NE.AND P6, PT, R0, RZ, PT ;  /* 0x000000ff0000720c */ /* 0x000fe20003fc5270 */
[C---:B------:R-:W-:Y:S01]  /*69a0*/  IMAD.WIDE.U32 R52, R188.reuse, R122, R120 ;  /* 0x0000007abc347225 */ /* 0x040fe200078e0078 */
[----:B------:R-:W-:Y:S03]  /*69b0*/  BSSY B2, `(.L_x_6914) ;  /* 0x000006e000027945 */ /* 0x000fe60003800000 */
[----:B------:R-:W-:Y:S01]  /*69c0*/  IMAD R57, R188, R123, R44 ;  /* 0x0000007bbc397224 */ /* 0x000fe200078e022c */
[----:B------:R-:W-:Y:S02]  /*69d0*/  SEL R44, R116, R133, !P6 ;  /* 0x00000085742c7207 */ /* 0x000fe40007000000 */
[----:B------:R-:W-:Y:S02]  /*69e0*/  IADD3 R54, P4, P5, R98, R52, R32 ;  /* 0x0000003462367210 */ /* 0x000fe40007d9e020 */
[----:B------:R-:W-:-:S02]  /*69f0*/  SHF.R.S32.HI R45, RZ, 0x1f, R44 ;  /* 0x0000001fff2d7819 */ /* 0x000fc4000001142c */
[----:B------:R-:W-:Y:S02]  /*6a00*/  IADD3 R57, R53, R57, RZ ;  /* 0x0000003935397210 */ /* 0x000fe40007ffe0ff */
        /* <DEDUP_REMOVED lines=18> */
[--C-:B------:R-:W-:Y:S02]  /*6b30*/  SHF.R.U64 R79, R64, 0x10, R65.reuse ;  /* 0x00000010404f7819 */ /* 0x100fe40000001241 */
[----:B------:R-:W-:Y:S01]  /*6b40*/  SHF.R.U32.HI R64, RZ, 0x10, R65 ;  /* 0x00000010ff407819 */ /* 0x000fe20000011641 */
[----:B------:R-:W-:Y:S01]  /*6b50*/  HADD2.F32 R65, -RZ, R139.H1_H1 ;  /* 0x3000008bff417230 */ /* 0x000fe20000004100 */
[--C-:B------:R-:W-:Y:S01]  /*6b60*/  SHF.R.U64 R80, R60, 0x10, R61.reuse ;  /* 0x000000103c507819 */ /* 0x100fe2000000123d */
[----:B--2---:R-:W-:Y:S01]  /*6b70*/  IMAD.MOV.U32 R60, RZ, RZ, R48 ;  /* 0x000000ffff3c7224 */ /* 0x004fe200078e0030 */
[----:B------:R-:W-:Y:S01]  /*6b80*/  SHF.R.U32.HI R76, RZ, 0x10, R61 ;  /* 0x00000010ff4c7819 */ /* 0x000fe2000001163d */
[----:B------:R-:W-:Y:S01]  /*6b90*/  IMAD.MOV.U32 R61, RZ, RZ, R50 ;  /* 0x000000ffff3d7224 */ /* 0x000fe200078e0032 */
[----:B-1----:R-:W-:Y:S01]  /*6ba0*/  MOV R48, R46 ;  /* 0x0000002e00307202 */ /* 0x002fe20000000f00 */
[--C-:B------:R-:W-:Y:S01]  /*6bb0*/  HADD2.F32 R50, -RZ, R49.reuse.H0_H0 ;  /* 0x20000031ff327230 */ /* 0x100fe20000004100 */
[----:B------:R-:W-:Y:S01]  /*6bc0*/  SHF.R.U64 R58, R62, 0x10, R63 ;  /* 0x000000103e3a7819 */ /* 0x000fe2000000123f */
[----:B------:R-:W-:Y:S01]  /*6bd0*/  HADD2.F32 R49, -RZ, R49.H1_H1 ;  /* 0x30000031ff317230 */ /* 0x000fe20000004100 */
[----:B------:R-:W-:Y:S01]  /*6be0*/  SHF.R.U64 R59, R66, 0x10, R67 ;  /* 0x00000010423b7819 */ /* 0x000fe20000001243 */
[--C-:B------:R-:W-:Y:S01]  /*6bf0*/  HADD2.F32 R46, -RZ, R45.reuse.H0_H0 ;  /* 0x2000002dff2e7230 */ /* 0x100fe20000004100 */
[----:B------:R-:W-:Y:S01]  /*6c00*/  SHF.R.U32.HI R78, RZ, 0x10, R63 ;  /* 0x00000010ff4e7819 */ /* 0x000fe2000001163f */
[----:B------:R-:W-:Y:S01]  /*6c10*/  HADD2.F32 R64, -RZ, R64.H0_H0 ;  /* 0x20000040ff407230 */ /* 0x000fe20000004100 */
[----:B------:R-:W-:Y:S01]  /*6c20*/  SHF.R.U32.HI R77, RZ, 0x10, R67 ;  /* 0x00000010ff4d7819 */ /* 0x000fe20000011643 */
[----:B------:R-:W-:-:S02]  /*6c30*/  HADD2.F32 R45, -RZ, R45.H1_H1 ;  /* 0x3000002dff2d7230 */ /* 0x000fc40000004100 */
[-C--:B------:R-:W-:Y:S01]  /*6c40*/  FMUL.FTZ R67, R50, R65.reuse ;  /* 0x0000004132437220 */ /* 0x080fe20000410000 */
[----:B------:R-:W-:Y:S02]  /*6c50*/  HADD2.F32 R62, -RZ, R76.H0_H0 ;  /* 0x2000004cff3e7230 */ /* 0x000fe40000004100 */
[-C--:B------:R-:W-:Y:S01]  /*6c60*/  FMUL.FTZ R66, R49, R64.reuse ;  /* 0x0000004031427220 */ /* 0x080fe20000410000 */
[----:B------:R-:W-:Y:S02]  /*6c70*/  HADD2.F32 R63, -RZ, R137.H1_H1 ;  /* 0x30000089ff3f7230 */ /* 0x000fe40000004100 */
[C---:B------:R-:W-:Y:S01]  /*6c80*/  FMUL.FTZ R64, R45.reuse, R64 ;  /* 0x000000402d407220 */ /* 0x040fe20000410000 */
[C---:B------:R-:W-:Y:S01]  /*6c90*/  FMUL.FTZ R65, R46.reuse, R65 ;  /* 0x000000412e417220 */ /* 0x040fe20000410000 */
[-C--:B------:R-:W-:Y:S01]  /*6ca0*/  FFMA.FTZ R66, R45, R62.reuse, -R66 ;  /* 0x0000003e2d427223 */ /* 0x080fe20000010842 */
[----:B------:R-:W-:Y:S02]  /*6cb0*/  HADD2.F32 R45, -RZ, R47.H0_H0 ;  /* 0x2000002fff2d7230 */ /* 0x000fe40000004100 */
[----:B------:R-:W-:Y:S01]  /*6cc0*/  FFMA.FTZ R76, R49, R62, R64 ;  /* 0x0000003e314c7223 */ /* 0x000fe20000010040 */
[----:B------:R-:W-:Y:S01]  /*6cd0*/  FFMA.FTZ R67, R46, R63, -R67 ;  /* 0x0000003f2e437223 */ /* 0x000fe20000010843 */
[----:B------:R-:W-:-:S02]  /*6ce0*/  HADD2.F32 R62, -RZ, R138.H1_H1 ;  /* 0x3000008aff3e7230 */ /* 0x000fc40000004100 */
[----:B------:R-:W-:Y:S01]  /*6cf0*/  FFMA.FTZ R65, R50, R63, R65 ;  /* 0x0000003f32417223 */ /* 0x000fe20000010041 */
[--C-:B------:R-:W-:Y:S02]  /*6d00*/  HADD2.F32 R46, -RZ, R51.reuse.H0_H0 ;  /* 0x20000033ff2e7230 */ /* 0x100fe40000004100 */
[----:B------:R-:W-:Y:S02]  /*6d10*/  HADD2.F32 R49, -RZ, R136.H1_H1 ;  /* 0x30000088ff317230 */ /* 0x000fe40000004100 */
[----:B------:R-:W-:Y:S01]  /*6d20*/  FMUL.FTZ R63, R45, R62 ;  /* 0x0000003e2d3f7220 */ /* 0x000fe20000410000 */
[----:B------:R-:W-:Y:S02]  /*6d30*/  HADD2.F32 R51, -RZ, R51.H1_H1 ;  /* 0x30000033ff337230 */ /* 0x000fe40000004100 */
[----:B------:R-:W-:Y:S02]  /*6d40*/  HADD2.F32 R64, -RZ, R77.H0_H0 ;  /* 0x2000004dff407230 */ /* 0x000fe40000004100 */
[----:B------:R-:W-:Y:S01]  /*6d50*/  FFMA.FTZ R63, R46, R49, R63 ;  /* 0x000000312e3f7223 */ /* 0x000fe2000001003f */
[----:B------:R-:W-:-:S02]  /*6d60*/  HADD2.F32 R47, -RZ, R47.H1_H1 ;  /* 0x3000002fff2f7230 */ /* 0x000fc40000004100 */
[----:B------:R-:W-:Y:S02]  /*6d70*/  HADD2.F32 R50, -RZ, R78.H0_H0 ;  /* 0x2000004eff327230 */ /* 0x000fe40000004100 */
[----:B------:R-:W-:Y:S01]  /*6d80*/  FMUL.FTZ R78, R46, R62 ;  /* 0x0000003e2e4e7220 */ /* 0x000fe20000410000 */
[-C--:B------:R-:W-:Y:S01]  /*6d90*/  FMUL.FTZ R62, R51, R64.reuse ;  /* 0x00000040333e7220 */ /* 0x080fe20000410000 */
[----:B------:R-:W-:Y:S01]  /*6da0*/  FMUL.FTZ R64, R47, R64 ;  /* 0x000000402f407220 */ /* 0x000fe20000410000 */
[----:B------:R-:W-:Y:S02]  /*6db0*/  HADD2.F32 R139, -RZ, R139.H0_H0 ;  /* 0x2000008bff8b7230 */ /* 0x000fe40000004100 */
[----:B------:R-:W-:Y:S01]  /*6dc0*/  FFMA.FTZ R78, R45, R49, -R78 ;  /* 0x000000312d4e7223 */ /* 0x000fe2000001084e */
[----:B------:R-:W-:Y:S02]  /*6dd0*/  HADD2.F32 R46, -RZ, R60.H0_H0 ;  /* 0x2000003cff2e7230 */ /* 0x000fe40000004100 */
[----:B------:R-:W-:Y:S01]  /*6de0*/  FFMA.FTZ R77, R47, R50, -R62 ;  /* 0x000000322f4d7223 */ /* 0x000fe2000001083e */
[----:B------:R-:W-:-:S02]  /*6df0*/  HADD2.F32 R49, -RZ, R79.H0_H0 ;  /* 0x2000004fff317230 */ /* 0x000fc40000004100 */
        /* <DEDUP_REMOVED lines=40> */
[----:B------:R-:W-:-:S07]  /*7080*/  F2FP.F16.F32.PACK_AB R50, R61, R138 ;  /* 0x0000008a3d32723e */ /* 0x000fce00000000ff */
.L_x_6915:
[----:B------:R-:W-:Y:S05]  /*7090*/  BSYNC B2 ;  /* 0x0000000000027941 */ /* 0x000fea0003800000 */
.L_x_6914:
        /* <DEDUP_REMOVED lines=11> */
.L_x_6913:
[----:B------:R-:W-:Y:S05]  /*7150*/  BSYNC B1 ;  /* 0x0000000000017941 */ /* 0x000fea0003800000 */
.L_x_6912:
[C---:B------:R-:W-:Y:S01]  /*7160*/  ISETP.GE.OR P4, PT, R190.reuse, R112, P2 ;  /* 0x00000070be00720c */ /* 0x040fe20001786670 */
[-C--:B-1234-:R-:W-:Y:S02]  /*7170*/  IMAD R44, R215, R122.reuse, RZ ;  /* 0x0000007ad72c7224 */ /* 0x09efe400078e02ff */
[----:B------:R-:W-:-:S04]  /*7180*/  IMAD.WIDE.U32 R120, R190, R122, R120 ;  /* 0x0000007abe787225 */ /* 0x000fc800078e0078 */
[----:B------:R-:W-:-:S06]  /*7190*/  IMAD R57, R190, R123, R44 ;  /* 0x0000007bbe397224 */ /* 0x000fcc00078e022c */
[----:B------:R-:W-:Y:S05]  /*71a0*/  @P4 BRA `(.L_x_6892) ;  /* 0x0000000c00704947 */ /* 0x000fea0003800000 */
[----:B------:R-:W1:Y:S01]  /*71b0*/  LDC.64 R52, c[0x0][0x2d8] ;  /* 0x0000b600ff347b82 */ /* 0x000e620000000a00 */
[----:B------:R-:W-:Y:S01]  /*71c0*/  IMAD.IADD R57, R121, 0x1, R57 ;  /* 0x0000000179397824 */ /* 0x000fe200078e0239 */
[----:B------:R-:W-:Y:S01]  /*71d0*/  IADD3 R44, P4, P5, R98, R120, R32 ;  /* 0x00000078622c7210 */ /* 0x000fe20007d9e020 */
[----:B------:R-:W-:Y:S01]  /*71e0*/  BSSY B1, `(.L_x_6916) ;  /* 0x000006e000017945 */ /* 0x000fe20003800000 */
[----:B------:R-:W-:Y:S02]  /*71f0*/  ISETP.NE.AND P6, PT, R0, RZ, PT ;  /* 0x000000ff0000720c */ /* 0x000fe40003fc5270 */
[----:B------:R-:W-:Y:S02]  /*7200*/  IADD3.X R45, R30, R57, R39, P4, P5 ;  /* 0x000000391e2d7210 */ /* 0x000fe400027ea427 */
[----:B------:R-:W-:Y:S02]  /*7210*/  SEL R133, R116, R133, !P6 ;  /* 0x0000008574857207 */ /* 0x000fe40007000000 */
[----:B-1----:R-:W-:-:S04]  /*7220*/  LEA R54, P4, R44, R52, 0x1 ;  /* 0x000000342c367211 */ /* 0x002fc800078808ff */
[----:B------:R-:W-:Y:S02]  /*7230*/  LEA.HI.X R55, R44, R53, R45, 0x1, P4 ;  /* 0x000000352c377211 */ /* 0x000fe400020f0c2d */
[----:B------:R-:W-:-:S04]  /*7240*/  SHF.R.S32.HI R44, RZ, 0x1f, R133 ;  /* 0x0000001fff2c7819 */ /* 0x000fc80000011485 */
[----:B------:R-:W-:-:S04]  /*7250*/  LEA.HI R44, R44, R133, RZ, 0x4 ;  /* 0x000000852c2c7211 */ /* 0x000fc800078f20ff */
        /* <DEDUP_REMOVED lines=8> */
[----:B------:R-:W-:Y:S02]  /*72e0*/  IADD3 R44, R45, R44, R206 ;  /* 0x0000002c2d2c7210 */ /* 0x000fe40007ffe0ce */
[----:B------:R-:W-:-:S03]  /*72f0*/  LEA R45, R185, R111, 0xe ;  /* 0x0000006fb92d7211 */ /* 0x000fc600078e70ff */
        /* <DEDUP_REMOVED lines=8> */
[----:B------:R-:W-:Y:S01]  /*7380*/  SHF.R.U32.HI R60, RZ, 0x10, R69 ;  /* 0x00000010ff3c7819 */ /* 0x000fe20000011645 */
[----:B------:R-:W-:Y:S01]  /*7390*/  IMAD.MOV.U32 R58, RZ, RZ, R50 ;  /* 0x000000ffff3a7224 */ /* 0x000fe200078e0032 */
[--C-:B------:R-:W-:Y:S01]  /*73a0*/  SHF.R.U64 R67, R74, 0x10, R75.reuse ;  /* 0x000000104a437819 */ /* 0x100fe2000000124b */
[----:B-1----:R-:W-:Y:S01]  /*73b0*/  IMAD.MOV.U32 R48, RZ, RZ, R46 ;  /* 0x000000ffff307224 */ /* 0x002fe200078e002e */
[----:B------:R-:W-:Y:S01]  /*73c0*/  SHF.R.U32.HI R74, RZ, 0x10, R75 ;  /* 0x00000010ff4a7819 */ /* 0x000fe2000001164b */
[--C-:B------:R-:W-:Y:S01]  /*73d0*/  HADD2.F32 R50, -RZ, R49.reuse.H0_H0 ;  /* 0x20000031ff327230 */ /* 0x100fe20000004100 */
[----:B------:R-:W-:Y:S01]  /*73e0*/  SHF.R.U64 R76, R68, 0x10, R69 ;  /* 0x00000010444c7819 */ /* 0x000fe20000001245 */
[----:B------:R-:W-:Y:S01]  /*73f0*/  HADD2.F32 R49, -RZ, R49.H1_H1 ;  /* 0x30000031ff317230 */ /* 0x000fe20000004100 */
[----:B------:R-:W-:Y:S01]  /*7400*/  SHF.R.U64 R69, R72, 0x10, R73 ;  /* 0x0000001048457819 */ /* 0x000fe20000001249 */
[--C-:B------:R-:W-:Y:S01]  /*7410*/  HADD2.F32 R46, -RZ, R45.reuse.H0_H0 ;  /* 0x2000002dff2e7230 */ /* 0x100fe20000004100 */
[--C-:B------:R-:W-:Y:S01]  /*7420*/  SHF.R.U64 R72, R70, 0x10, R71.reuse ;  /* 0x0000001046487819 */ /* 0x100fe20000001247 */
[----:B------:R-:W-:Y:S01]  /*7430*/  HADD2.F32 R62, -RZ, R62.H0_H0 ;  /* 0x2000003eff3e7230 */ /* 0x000fe20000004100 */
[----:B------:R-:W-:Y:S01]  /*7440*/  SHF.R.U32.HI R70, RZ, 0x10, R71 ;  /* 0x00000010ff467819 */ /* 0x000fe20000011647 */
[----:B------:R-:W-:-:S02]  /*7450*/  HADD2.F32 R45, -RZ, R45.H1_H1 ;  /* 0x3000002dff2d7230 */ /* 0x000fc40000004100 */
[----:B------:R-:W-:Y:S02]  /*7460*/  HADD2.F32 R63, -RZ, R130.H0_H0 ;  /* 0x20000082ff3f7230 */ /* 0x000fe40000004100 */
[-C--:B------:R-:W-:Y:S01]  /*7470*/  FMUL.FTZ R64, R49, R62.reuse ;  /* 0x0000003e31407220 */ /* 0x080fe20000410000 */
[----:B------:R-:W-:Y:S02]  /*7480*/  HADD2.F32 R60, -RZ, R60.H0_H0 ;  /* 0x2000003cff3c7230 */ /* 0x000fe40000004100 */
[C---:B------:R-:W-:Y:S01]  /*7490*/  FMUL.FTZ R62, R45.reuse, R62 ;  /* 0x0000003e2d3e7220 */ /* 0x040fe20000410000 */
[----:B------:R-:W-:Y:S02]  /*74a0*/  HADD2.F32 R61, -RZ, R134.H0_H0 ;  /* 0x20000086ff3d7230 */ /* 0x000fe40000004100 */
[-C--:B------:R-:W-:Y:S01]  /*74b0*/  FMUL.FTZ R65, R50, R63.reuse ;  /* 0x0000003f32417220 */ /* 0x080fe20000410000 */
[C---:B------:R-:W-:Y:S01]  /*74c0*/  FMUL.FTZ R63, R46.reuse, R63 ;  /* 0x0000003f2e3f7220 */ /* 0x040fe20000410000 */
[-C--:B------:R-:W-:Y:S01]  /*74d0*/  FFMA.FTZ R64, R45, R60.reuse, -R64 ;  /* 0x0000003c2d407223 */ /* 0x080fe20000010840 */
[----:B------:R-:W-:Y:S01]  /*74e0*/  FFMA.FTZ R66, R49, R60, R62 ;  /* 0x0000003c31427223 */ /* 0x000fe2000001003e */
[----:B------:R-:W-:Y:S01]  /*74f0*/  FFMA.FTZ R65, R46, R61, -R65 ;  /* 0x0000003d2e417223 */ /* 0x000fe20000010841 */
[----:B------:R-:W-:-:S02]  /*7500*/  HADD2.F32 R60, -RZ, R132.H0_H0 ;  /* 0x20000084ff3c7230 */ /* 0x000fc40000004100 */
[----:B------:R-:W-:Y:S01]  /*7510*/  FFMA.FTZ R63, R50, R61, R63 ;  /* 0x0000003d323f7223 */ /* 0x000fe2000001003f */
[----:B------:R-:W-:Y:S02]  /*7520*/  HADD2.F32 R45, -RZ, R47.H0_H0 ;  /* 0x2000002fff2d7230 */ /* 0x000fe40000004100 */
[----:B------:R-:W-:Y:S02]  /*7530*/  HADD2.F32 R46, -RZ, R51.H0_H0 ;  /* 0x20000033ff2e7230 */ /* 0x000fe40000004100 */
[----:B------:R-:W-:Y:S02]  /*7540*/  HADD2.F32 R49, -RZ, R135.H0_H0 ;  /* 0x20000087ff317230 */ /* 0x000fe40000004100 */
        /* <DEDUP_REMOVED lines=11> */
[----:B------:R-:W-:-:S02]  /*7600*/  HADD2.F32 R130, -RZ, R130.H1_H1 ;  /* 0x30000082ff827230 */ /* 0x000fc40000004100 */
[-C--:B------:R-:W-:Y:S01]  /*7610*/  FFMA.FTZ R71, R47, R50.reuse, -R70 ;  /* 0x000000322f477223 */ /* 0x080fe20000010846 */
[----:B------:R-:W-:Y:S02]  /*7620*/  HADD2.F32 R49, -RZ, R69.H0_H0 ;  /* 0x20000045ff317230 */ /* 0x000fe40000004100 */
[----:B------:R-:W-:Y:S01]  /*7630*/  FFMA.FTZ R73, R51, R50, R62 ;  /* 0x0000003233497223 */ /* 0x000fe2000001003e */
[----:B------:R-:W-:Y:S02]  /*7640*/  HADD2.F32 R45, -RZ, R44.H0_H0 ;  /* 0x2000002cff2d7230 */ /* 0x000fe40000004100 */
[-C--:B------:R-:W-:Y:S01]  /*7650*/  FMUL.FTZ R50, R46, R130.reuse ;  /* 0x000000822e327220 */ /* 0x080fe20000410000 */
[----:B------:R-:W-:Y:S01]  /*7660*/  HADD2.F32 R56, -RZ, R56.H1_H1 ;  /* 0x30000038ff387230 */ /* 0x000fe20000004100 */
[----:B------:R-:W-:Y:S01]  /*7670*/  F2FP.F16.F32.PACK_AB R63, R66, R63 ;  /* 0x0000003f423f723e */ /* 0x000fe200000000ff */
[----:B------:R-:W-:Y:S02]  /*7680*/  HADD2.F32 R44, -RZ, R44.H1_H1 ;  /* 0x3000002cff2c7230 */ /* 0x000fe40000004100 */
[----:B------:R-:W-:Y:S01]  /*7690*/  FMUL.FTZ R51, R45, R130 ;  /* 0x000000822d337220 */ /* 0x000fe20000410000 */
[----:B------:R-:W-:-:S02]  /*76a0*/  HADD2.F32 R134, -RZ, R134.H1_H1 ;  /* 0x30000086ff867230 */ /* 0x000fc40000004100 */
[-C--:B------:R-:W-:Y:S01]  /*76b0*/  FMUL.FTZ R61, R56, R49.reuse ;  /* 0x00000031383d7220 */ /* 0x080fe20000410000 */
[----:B------:R-:W-:Y:S02]  /*76c0*/  HADD2.F32 R47, -RZ, R76.H0_H0 ;  /* 0x2000004cff2f7230 */ /* 0x000fe40000004100 */
[C---:B------:R-:W-:Y:S01]  /*76d0*/  FMUL.FTZ R49, R44.reuse, R49 ;  /* 0x000000312c317220 */ /* 0x040fe20000410000 */
[----:B------:R-:W-:Y:S02]  /*76e0*/  HADD2.F32 R132, -RZ, R132.H1_H1 ;  /* 0x30000084ff847230 */ /* 0x000fe40000004100 */
[----:B------:R-:W-:Y:S01]  /*76f0*/  FFMA.FTZ R50, R45, R134, -R50 ;  /* 0x000000862d327223 */ /* 0x000fe20000010832 */
[----:B------:R-:W-:Y:S02]  /*7700*/  HADD2.F32 R45, -RZ, R58.H0_H0 ;  /* 0x2000003aff2d7230 */ /* 0x000fe40000004100 */
[-C--:B------:R-:W-:Y:S01]  /*7710*/  FFMA.FTZ R61, R44, R47.reuse, -R61 ;  /* 0x0000002f2c3d7223 */ /* 0x080fe2000001083d */
[----:B------:R-:W-:Y:S01]  /*7720*/  FFMA.FTZ R56, R56, R47, R49 ;  /* 0x0000002f38387223 */ /* 0x000fe20000010031 */
[----:B------:R-:W-:-:S02]  /*7730*/  HADD2.F32 R49, -RZ, R67.H0_H0 ;  /* 0x20000043ff317230 */ /* 0x000fc40000004100 */
[----:B------:R-:W-:Y:S01]  /*7740*/  FFMA.FTZ R51, R46, R134, R51 ;  /* 0x000000862e337223 */ /* 0x000fe20000010033 */
[----:B------:R-:W-:Y:S02]  /*7750*/  HADD2.F32 R44, -RZ, R48.H0_H0 ;  /* 0x20000030ff2c7230 */ /* 0x000fe40000004100 */
[----:B------:R-:W-:Y:S01]  /*7760*/  FMUL.FTZ R67, R45, R132 ;  /* 0x000000842d437220 */ /* 0x000fe20000410000 */
[----:B------:R-:W-:Y:S01]  /*7770*/  HADD2.F32 R58, -RZ, R58.H1_H1 ;  /* 0x3000003aff3a7230 */ /* 0x000fe20000004100 */
[----:B------:R-:W-:Y:S01]  /*7780*/  F2FP.F16.F32.PACK_AB R60, R73, R60 ;  /* 0x0000003c493c723e */ /* 0x000fe200000000ff */
[----:B------:R-:W-:Y:S02]  /*7790*/  HADD2.F32 R48, -RZ, R48.H1_H1 ;  /* 0x30000030ff307230 */ /* 0x000fe40000004100 */
[----:B------:R-:W-:Y:S01]  /*77a0*/  FMUL.FTZ R132, R44, R132 ;  /* 0x000000842c847220 */ /* 0x000fe20000410000 */
[----:B------:R-:W-:Y:S02]  /*77b0*/  HADD2.F32 R135, -RZ, R135.H1_H1 ;  /* 0x30000087ff877230 */ /* 0x000fe40000004100 */
        /* <DEDUP_REMOVED lines=13> */
[----:B------:R-:W-:-:S02]  /*7890*/  F2FP.F16.F32.PACK_AB R50, R49, R132 ;  /* 0x000000843132723e */ /* 0x000fc400000000ff */
[----:B------:R-:W-:Y:S02]  /*78a0*/  F2FP.F16.F32.PACK_AB R47, R71, R68 ;  /* 0x00000044472f723e */ /* 0x000fe400000000ff */
[----:B------:R-:W-:-:S07]  /*78b0*/  MOV R49, R63 ;  /* 0x0000003f00317202 */ /* 0x000fce0000000f00 */
.L_x_6917:
[----:B------:R-:W-:Y:S05]  /*78c0*/  BSYNC B1 ;  /* 0x0000000000017941 */ /* 0x000fea0003800000 */
.L_x_6916:
[----:B-1----:R1:W-:Y:S01]  /*78d0*/  STG.E.128 desc[UR56][R54.64], R44 ;  /* 0x0000002c36007986 */ /* 0x0023e2000c101d38 */
[----:B------:R-:W-:-:S13]  /*78e0*/  ISETP.GE.AND P3, PT, R59, R131, PT ;  /* 0x000000833b00720c */ /* 0x000fda0003f66270 */
[----:B------:R-:W-:Y:S05]  /*78f0*/  @P3 BRA `(.L_x_6892) ;  /* 0x00000004009c3947 */ /* 0x000fea0003800000 */
[--C-:B-1----:R-:W-:Y:S02]  /*7900*/  SHF.R.S32.HI R44, RZ, 0x1f, R59.reuse ;  /* 0x0000001fff2c7819 */ /* 0x102fe4000001143b */
[----:B------:R-:W-:-:S04]  /*7910*/  IADD3 R59, P3, P4, R98, R120, R59 ;  /* 0x00000078623b7210 */ /* 0x000fc80007c7e03b */
[----:B------:R-:W-:Y:S02]  /*7920*/  IADD3.X R44, R30, R57, R44, P3, P4 ;  /* 0x000000391e2c7210 */ /* 0x000fe40001fe842c */
[----:B------:R-:W-:-:S04]  /*7930*/  LEA R52, P3, R59, R52, 0x1 ;  /* 0x000000343b347211 */ /* 0x000fc800078608ff */
[----:B------:R-:W-:-:S05]  /*7940*/  LEA.HI.X R53, R59, R53, R44, 0x1, P3 ;  /* 0x000000353b357211 */ /* 0x000fca00018f0c2c */
[----:B--2---:R1:W-:Y:S01]  /*7950*/  STG.E.128 desc[UR56][R52.64], R48 ;  /* 0x0000003034007986 */ /* 0x0043e2000c101d38 */
[----:B------:R-:W-:Y:S05]  /*7960*/  BRA `(.L_x_6892) ;  /* 0x0000000400807947 */ /* 0x000fea0003800000 */
.L_x_6855:
[----:B------:R-:W-:-:S06]  /*7970*/  UISETP.NE.AND UP0, UPT, UR39, 0x3, UPT ;  /* 0x000000032700788c */ /* 0x000fcc000bf05270 */
[----:B------:R-:W-:-:S13]  /*7980*/  PLOP3.LUT P0, PT, PT, PT, UP0, 0x80, 0x0 ;  /* 0x000000000000781c */ /* 0x000fda0003f0f008 */
[----:B------:R-:W-:Y:S05]  /*7990*/  @!P0 BRA `(.L_x_6918) ;  /* 0x0000000000048947 */ /* 0x000fea0003800000 */
[----:B------:R-:W-:Y:S01]  /*79a0*/  BPT.TRAP 0x1 ;  /* 0x000000040000795c */ /* 0x000fe20000300000 */
.L_x_6918:
[----:B------:R-:W-:Y:S01]  /*79b0*/  IMAD R103, R185, 0x8, R2 ;  /* 0x00000008b9677824 */ /* 0x000fe200078e0202 */
[----:B------:R-:W-:Y:S01]  /*79c0*/  SHF.L.U32 R124, R194, 0x1f, RZ ;  /* 0x0000001fc27c7819 */ /* 0x000fe200000006ff */
[----:B------:R-:W-:Y:S01]  /*79d0*/  IMAD R112, R26, -0x80, R24 ;  /* 0xffffff801a707824 */ /* 0x000fe200078e0218 */
[----:B------:R-:W-:Y:S01]  /*79e0*/  BSSY B1, `(.L_x_6919) ;  /* 0x0000006000017945 */ /* 0x000fe20003800000 */
[----:B------:R-:W-:Y:S01]  /*79f0*/  SHF.R.S32.HI R45, RZ, 0x1f, R26 ;  /* 0x0000001fff2d7819 */ /* 0x000fe2000001141a */
[----:B------:R-:W0:Y:S01]  /*7a00*/  SYNCS.PHASECHK.TRANS64.TRYWAIT P3, [R103+URZ+0x28890], R124 ;  /* 0x0288907c670075a7 */ /* 0x000e22000806017f */
[----:B------:R-:W-:Y:S01]  /*7a10*/  IMAD R44, R3, R26, RZ ;  /* 0x0000001a032c7224 */ /* 0x000fe200078e02ff */
[----:B------:R-:W-:Y:S01]  /*7a20*/  VIMNMX R112, R112, 0x80, PT ;  /* 0x0000008070707848 */ /* 0x000fe20003fe0100 */
[----:B0-----:R-:W-:Y:S06]  /*7a30*/  @!P3 BRA `(.L_x_6920) ;  /* 0x000001cc00dcb947 */ /* 0x001fec0003800000 */
.L_x_7243:
[----:B------:R-:W-:Y:S05]  /*7a40*/  BSYNC B1 ;  /* 0x0000000000017941 */ /* 0x000fea0003800000 */
.L_x_6919:
[----:B------:R-:W-:Y:S01]  /*7a50*/  ISETP.GE.AND P3, PT, R18, R112, PT ;  /* 0x000000701200720c */ /* 0x000fe20003f66270 */
[----:B------:R-:W-:Y:S01]  /*7a60*/  IMAD R45, R45, R128, R44 ;  /* 0x000000802d2d7224 */ /* 0x000fe200078e022c */
[----:B------:R-:W-:Y:S01]  /*7a70*/  BSSY B1, `(.L_x_6921) ;  /* 0x0000012000017945 */ /* 0x000fe20003800000 */
[----:B------:R-:W-:-:S04]  /*7a80*/  IMAD.WIDE.U32 R52, R128, R26, RZ ;  /* 0x0000001a80347225 */ /* 0x000fc800078e00ff */
[----:B------:R-:W-:-:S06]  /*7a90*/  IMAD.IADD R61, R45, 0x1, R53 ;  /* 0x000000012d3d7824 */ /* 0x000fcc00078e0235 */
[----:B------:R-:W-:Y:S05]  /*7aa0*/  @P3 BRA `(.L_x_6922) ;  /* 0x0000000000383947 */ /* 0x000fea0003800000 */
[----:B------:R-:W1:Y:S01]  /*7ab0*/  @!P2 LDC.64 R54, c[0x0][0x2d8] ;  /* 0x0000b600ff36ab82 */ /* 0x000e620000000a00 */
[----:B------:R-:W2:Y:S01]  /*7ac0*/  @!P2 LDS.128 R44, [R108+0x18400] ;  /* 0x018400006c2ca984 */ /* 0x000ea20000000c00 */
[----:B------:R-:W-:-:S03]  /*7ad0*/  @!P2 IADD3 R58, P3, R31, R52, RZ ;  /* 0x000000341f3aa210 */ /* 0x000fc60007f7e0ff */
[----:B------:R-:W3:Y:S02]  /*7ae0*/  @!P1 LDS.128 R48, [R108+0x1c400] ;  /* 0x01c400006c309984 */ /* 0x000ee40000000c00 */
[----:B------:R-:W-:Y:S01]  /*7af0*/  @!P2 IMAD.X R59, R61, 0x1, R34, P3 ;  /* 0x000000013d3ba824 */ /* 0x000fe200018e0622 */
[----:B------:R-:W4:Y:S01]  /*7b00*/  @!P1 LDC.64 R56, c[0x0][0x2d8] ;  /* 0x0000b600ff389b82 */ /* 0x000f220000000a00 */
[----:B-1----:R-:W-:-:S04]  /*7b10*/  @!P2 LEA R54, P3, R58, R54, 0x1 ;  /* 0x000000363a36a211 */ /* 0x002fc800078608ff */
[----:B------:R-:W-:Y:S02]  /*7b20*/  @!P2 LEA.HI.X R55, R58, R55, R59, 0x1, P3 ;  /* 0x000000373a37a211 */ /* 0x000fe400018f0c3b */
[----:B------:R-:W-:-:S05]  /*7b30*/  @!P1 IADD3 R58, P3, R35, R52, RZ ;  /* 0x00000034233a9210 */ /* 0x000fca0007f7e0ff */
[----:B------:R-:W-:Y:S01]  /*7b40*/  @!P1 IMAD.X R59, R61, 0x1, R101, P3 ;  /* 0x000000013d3b9824 */ /* 0x000fe200018e0665 */
[----:B----4-:R-:W-:-:S04]  /*7b50*/  @!P1 LEA R56, P3, R58, R56, 0x1 ;  /* 0x000000383a389211 */ /* 0x010fc800078608ff */
[----:B------:R-:W-:Y:S01]  /*7b60*/  @!P1 LEA.HI.X R57, R58, R57, R59, 0x1, P3 ;  /* 0x000000393a399211 */ /* 0x000fe200018f0c3b */
[----:B--2---:R1:W-:Y:S04]  /*7b70*/  @!P2 STG.E.128 desc[UR56][R54.64], R44 ;  /* 0x0000002c3600a986 */ /* 0x0043e8000c101d38 */
[----:B---3--:R1:W-:Y:S04]  /*7b80*/  @!P1 STG.E.128 desc[UR56][R56.64], R48 ;  /* 0x0000003038009986 */ /* 0x0083e8000c101d38 */
.L_x_6922:
[----:B------:R-:W-:Y:S05]  /*7b90*/  BSYNC B1 ;  /* 0x0000000000017941 */ /* 0x000fea0003800000 */
.L_x_6921:
[----:B------:R-:W-:Y:S01]  /*7ba0*/  ISETP.GE.AND P3, PT, R189, R112, PT ;  /* 0x00000070bd00720c */ /* 0x000fe20003f66270 */
[----:B------:R-:W-:-:S12]  /*7bb0*/  BSSY B1, `(.L_x_6923) ;  /* 0x0000012000017945 */ /* 0x000fd80003800000 */
[----:B------:R-:W-:Y:S05]  /*7bc0*/  @P3 BRA `(.L_x_6924) ;  /* 0x0000000000403947 */ /* 0x000fea0003800000 */
[----:B-1----:R-:W1:Y:S01]  /*7bd0*/  @!P2 LDC.64 R54, c[0x0][0x2d8] ;  /* 0x0000b600ff36ab82 */ /* 0x002e620000000a00 */
[----:B------:R-:W2:Y:S01]  /*7be0*/  @!P2 LDS.128 R44, [R108+0x19400] ;  /* 0x019400006c2ca984 */ /* 0x000ea20000000c00 */
[----:B------:R-:W-:-:S03]  /*7bf0*/  IADD3 R60, P3, R90, R52, RZ ;  /* 0x000000345a3c7210 */ /* 0x000fc60007f7e0ff */
[----:B------:R-:W3:Y:S02]  /*7c00*/  @!P1 LDS.128 R48, [R108+0x1d400] ;  /* 0x01d400006c309984 */ /* 0x000ee40000000c00 */
[----:B------:R-:W-:Y:S01]  /*7c10*/  IMAD.X R62, R61, 0x1, R91, P3 ;  /* 0x000000013d3e7824 */ /* 0x000fe200018e065b */
[----:B------:R-:W4:Y:S01]  /*7c20*/  @!P1 LDC.64 R56, c[0x0][0x2d8] ;  /* 0x0000b600ff389b82 */ /* 0x000f220000000a00 */
[----:B------:R-:W-:-:S05]  /*7c30*/  @!P2 IADD3 R58, P3, R60, R31, RZ ;  /* 0x0000001f3c3aa210 */ /* 0x000fca0007f7e0ff */
[----:B------:R-:W-:Y:S01]  /*7c40*/  @!P2 IMAD.X R59, R62, 0x1, R34, P3 ;  /* 0x000000013e3ba824 */ /* 0x000fe200018e0622 */
[----:B-1----:R-:W-:-:S04]  /*7c50*/  @!P2 LEA R54, P3, R58, R54, 0x1 ;  /* 0x000000363a36a211 */ /* 0x002fc800078608ff */
[----:B------:R-:W-:Y:S02]  /*7c60*/  @!P2 LEA.HI.X R55, R58, R55, R59, 0x1, P3 ;  /* 0x000000373a37a211 */ /* 0x000fe400018f0c3b */
[----:B------:R-:W-:-:S04]  /*7c70*/  @!P1 IADD3 R58, P3, R60, R35, RZ ;  /* 0x000000233c3a9210 */ /* 0x000fc80007f7e0ff */
[----:B------:R-:W-:Y:S02]  /*7c80*/  @!P1 IADD3.X R59, R62, R101, RZ, P3, !PT ;  /* 0x000000653e3b9210 */ /* 0x000fe40001ffe4ff */
[----:B----4-:R-:W-:-:S04]  /*7c90*/  @!P1 LEA R56, P3, R58, R56, 0x1 ;  /* 0x000000383a389211 */ /* 0x010fc800078608ff */
[----:B------:R-:W-:Y:S01]  /*7ca0*/  @!P1 LEA.HI.X R57, R58, R57, R59, 0x1, P3 ;  /* 0x000000393a399211 */ /* 0x000fe200018f0c3b */
[----:B--2---:R2:W-:Y:S04]  /*7cb0*/  @!P2 STG.E.128 desc[UR56][R54.64], R44 ;  /* 0x0000002c3600a986 */ /* 0x0045e8000c101d38 */
[----:B---3--:R2:W-:Y:S04]  /*7cc0*/  @!P1 STG.E.128 desc[UR56][R56.64], R48 ;  /* 0x0000003038009986 */ /* 0x0085e8000c101d38 */
.L_x_6924:
[----:B------:R-:W-:Y:S05]  /*7cd0*/  BSYNC B1 ;  /* 0x0000000000017941 */ /* 0x000fea0003800000 */
.L_x_6923:
[----:B------:R-:W-:Y:S01]  /*7ce0*/  ISETP.GE.AND P3, PT, R188, R112, PT ;  /* 0x00000070bc00720c */ /* 0x000fe20003f66270 */
[----:B------:R-:W-:-:S12]  /*7cf0*/  BSSY B1, `(.L_x_6925) ;  /* 0x0000012000017945 */ /* 0x000fd80003800000 */
[----:B------:R-:W-:Y:S05]  /*7d00*/  @P3 BRA `(.L_x_6926) ;  /* 0x0000000000403947 */ /* 0x000fea0003800000 */
[----:B-12---:R-:W1:Y:S01]  /*7d10*/  @!P2 LDC.64 R54, c[0x0][0x2d8] ;  /* 0x0000b600ff36ab82 */ /* 0x006e620000000a00 */
[----:B------:R-:W2:Y:S01]  /*7d20*/  @!P2 LDS.128 R44, [R108+0x1a400] ;  /* 0x01a400006c2ca984 */ /* 0x000ea20000000c00 */
[----:B------:R-:W-:-:S03]  /*7d30*/  LEA R60, P3, R38, R52, 0x6 ;  /* 0x00000034263c7211 */ /* 0x000fc600078630ff */
[----:B------:R-:W3:Y:S02]  /*7d40*/  @!P1 LDS.128 R48, [R108+0x1e400] ;  /* 0x01e400006c309984 */ /* 0x000ee40000000c00 */
[----:B------:R-:W-:Y:S01]  /*7d50*/  IMAD.X R62, R61, 0x1, R105, P3 ;  /* 0x000000013d3e7824 */ /* 0x000fe200018e0669 */
[----:B------:R-:W4:Y:S01]  /*7d60*/  @!P1 LDC.64 R56, c[0x0][0x2d8] ;  /* 0x0000b600ff389b82 */ /* 0x000f220000000a00 */
[----:B------:R-:W-:-:S05]  /*7d70*/  @!P2 IADD3 R58, P3, R60, R31, RZ ;  /* 0x0000001f3c3aa210 */ /* 0x000fca0007f7e0ff */
[----:B------:R-:W-:Y:S01]  /*7d80*/  @!P2 IMAD.X R59, R62, 0x1, R34, P3 ;  /* 0x000000013e3ba824 */ /* 0x000fe200018e0622 */
        /* <DEDUP_REMOVED lines=8> */
.L_x_6926:
[----:B------:R-:W-:Y:S05]  /*7e10*/  BSYNC B1 ;  /* 0x0000000000017941 */ /* 0x000fea0003800000 */
.L_x_6925:
[----:B------:R-:W-:-:S13]  /*7e20*/  ISETP.GE.AND P3, PT, R190, R112, PT ;  /* 0x00000070be00720c */ /* 0x000fda0003f66270 */
[----:B------:R-:W-:Y:S05]  /*7e30*/  @P3 BRA `(.L_x_6892) ;  /* 0x00000000004c3947 */ /* 0x000fea0003800000 */
[----:B------:R-:W3:Y:S01]  /*7e40*/  LDC.64 R58, c[0x0][0x2f0] ;  /* 0x0000bc00ff3a7b82 */ /* 0x000ee20000000a00 */
[----:B-12-4-:R-:W1:Y:S01]  /*7e50*/  @!P2 LDS.128 R44, [R108+0x1b400] ;  /* 0x01b400006c2ca984 */ /* 0x016e620000000c00 */
[----:B------:R-:W-:-:S03]  /*7e60*/  IMAD.MOV.U32 R53, RZ, RZ, R61 ;  /* 0x000000ffff357224 */ /* 0x000fc600078e003d */
[----:B------:R-:W2:Y:S03]  /*7e70*/  @!P1 LDS.128 R48, [R108+0x1f400] ;  /* 0x01f400006c309984 */ /* 0x000ea60000000c00 */
[----:B------:R-:W4:Y:S08]  /*7e80*/  @!P2 LDC.64 R54, c[0x0][0x2d8] ;  /* 0x0000b600ff36ab82 */ /* 0x000f300000000a00 */
[----:B------:R-:W5:Y:S01]  /*7e90*/  @!P1 LDC.64 R56, c[0x0][0x2d8] ;  /* 0x0000b600ff389b82 */ /* 0x000f620000000a00 */
[----:B---3--:R-:W-:-:S04]  /*7ea0*/  IMAD.WIDE.U32 R52, R58, 0x60, R52 ;  /* 0x000000603a347825 */ /* 0x008fc800078e0034 */
[----:B------:R-:W-:-:S04]  /*7eb0*/  IMAD R59, R59, 0x60, RZ ;  /* 0x000000603b3b7824 */ /* 0x000fc800078e02ff */
[----:B------:R-:W-:Y:S01]  /*7ec0*/  IMAD.IADD R59, R53, 0x1, R59 ;  /* 0x00000001353b7824 */ /* 0x000fe200078e023b */
[----:B------:R-:W-:-:S05]  /*7ed0*/  @!P2 IADD3 R53, P3, R31, R52, RZ ;  /* 0x000000341f35a210 */ /* 0x000fca0007f7e0ff */
[----:B------:R-:W-:Y:S01]  /*7ee0*/  @!P2 IMAD.X R58, R59, 0x1, R34, P3 ;  /* 0x000000013b3aa824 */ /* 0x000fe200018e0622 */
[----:B----4-:R-:W-:-:S04]  /*7ef0*/  @!P2 LEA R54, P3, R53, R54, 0x1 ;  /* 0x000000363536a211 */ /* 0x010fc800078608ff */
[----:B------:R-:W-:Y:S02]  /*7f00*/  @!P2 LEA.HI.X R55, R53, R55, R58, 0x1, P3 ;  /* 0x000000373537a211 */ /* 0x000fe400018f0c3a */
[----:B------:R-:W-:-:S03]  /*7f10*/  @!P1 IADD3 R52, P3, R35, R52, RZ ;  /* 0x0000003423349210 */ /* 0x000fc60007f7e0ff */
[----:B-1----:R1:W-:Y:S02]  /*7f20*/  @!P2 STG.E.128 desc[UR56][R54.64], R44 ;  /* 0x0000002c3600a986 */ /* 0x0023e4000c101d38 */
[----:B------:R-:W-:Y:S01]  /*7f30*/  @!P1 IMAD.X R53, R59, 0x1, R101, P3 ;  /* 0x000000013b359824 */ /* 0x000fe200018e0665 */
[----:B-----5:R-:W-:-:S04]  /*7f40*/  @!P1 LEA R56, P3, R52, R56, 0x1 ;  /* 0x0000003834389211 */ /* 0x020fc800078608ff */
[----:B------:R-:W-:-:S05]  /*7f50*/  @!P1 LEA.HI.X R57, R52, R57, R53, 0x1, P3 ;  /* 0x0000003934399211 */ /* 0x000fca00018f0c35 */
[----:B--2---:R1:W-:Y:S04]  /*7f60*/  @!P1 STG.E.128 desc[UR56][R56.64], R48 ;  /* 0x0000003038009986 */ /* 0x0043e8000c101d38 */
.L_x_6892:
[----:B------:R-:W-:Y:S05]  /*7f70*/  BSYNC B0 ;  /* 0x0000000000007941 */ /* 0x000fea0003800000 */
.L_x_6854:
        /* <DEDUP_REMOVED lines=17> */
.L_x_6928:
[----:B------:R-:W-:Y:S05]  /*8090*/  BSYNC B0 ;  /* 0x0000000000007941 */ /* 0x000fea0003800000 */
.L_x_6927:
[----:B------:R-:W2:Y:S01]  /*80a0*/  SYNCS.PHASECHK.TRANS64.TRYWAIT P0, [R103+URZ+0x288b0], R124 ;  /* 0x0288b07c670075a7 */ /* 0x000ea2000800017f */
[----:B------:R-:W-:Y:S01]  /*80b0*/  ULDC UR37, c[0x0][0x2e4] ;  /* 0x0000b90000257ab9 */ /* 0x000fe20000000800 */
[----:B------:R-:W-:Y:S01]  /*80c0*/  ULDC.64 UR40, c[0x0][0x318] ;  /* 0x0000c60000287ab9 */ /* 0x000fe20000000a00 */
[----:B------:R-:W-:Y:S01]  /*80d0*/  ULDC.64 UR42, c[0x0][0x308] ;  /* 0x0000c200002a7ab9 */ /* 0x000fe20000000a00 */
[----:B------:R-:W-:Y:S04]  /*80e0*/  BSSY B0, `(.L_x_6929) ;  /* 0x0000002000007945 */ /* 0x000fe80003800000 */
[----:B--2---:R-:W-:Y:S05]  /*80f0*/  @!P0 BRA `(.L_x_6930) ;  /* 0x000001c800408947 */ /* 0x004fea0003800000 */
.L_x_7244:
[----:B------:R-:W-:Y:S05]  /*8100*/  BSYNC B0 ;  /* 0x0000000000007941 */ /* 0x000fea0003800000 */
.L_x_6929:
[----:B------:R-:W-:Y:S01]  /*8110*/  ISETP.GE.AND P0, PT, R18, R112, PT ;  /* 0x000000701200720c */ /* 0x000fe20003f06270 */
[----:B------:R-:W-:Y:S01]  /*8120*/  BSSY B0, `(.L_x_6931) ;  /* 0x0000011000007945 */ /* 0x000fe20003800000 */
[----:B------:R-:W-:-:S11]  /*8130*/  IMAD.WIDE R48, R26, 0x80, R42 ;  /* 0x000000801a307825 */ /* 0x000fd600078e022a */
[----:B------:R-:W-:Y:S05]  /*8140*/  @P0 BRA `(.L_x_6932) ;  /* 0x0000000000380947 */ /* 0x000fea0003800000 */
[----:B------:R-:W-:Y:S02]  /*8150*/  IMAD R47, R49, UR40, RZ ;  /* 0x00000028312f7c24 */ /* 0x000fe4000f8e02ff */
[----:B-1----:R-:W-:Y:S02]  /*8160*/  IMAD.MOV.U32 R44, RZ, RZ, R96 ;  /* 0x000000ffff2c7224 */ /* 0x002fe400078e0060 */
[----:B------:R-:W-:Y:S02]  /*8170*/  IMAD.MOV.U32 R45, RZ, RZ, R102 ;  /* 0x000000ffff2d7224 */ /* 0x000fe400078e0066 */
[C---:B------:R-:W-:Y:S02]  /*8180*/  IMAD R47, R48.reuse, UR41, R47 ;  /* 0x00000029302f7c24 */ /* 0x040fe4000f8e022f */
[----:B------:R-:W-:-:S04]  /*8190*/  IMAD.WIDE.U32 R44, R48, UR40, R44 ;  /* 0x00000028302c7c25 */ /* 0x000fc8000f8e002c */
[----:B------:R-:W-:Y:S01]  /*81a0*/  IMAD.IADD R45, R45, 0x1, R47 ;  /* 0x000000012d2d7824 */ /* 0x000fe200078e022f */
[----:B------:R-:W-:-:S04]  /*81b0*/  LEA R50, P0, R44, UR42, 0x1 ;  /* 0x0000002a2c327c11 */ /* 0x000fc8000f8008ff */
[----:B------:R-:W-:Y:S02]  /*81c0*/  LEA.HI.X R51, R44, UR43, R45, 0x1, P0 ;  /* 0x0000002b2c337c11 */ /* 0x000fe400080f0c2d */
[----:B------:R-:W-:-:S13]  /*81d0*/  ISETP.GE.AND P0, PT, R16, UR37, PT ;  /* 0x0000002510007c0c */ /* 0x000fda000bf06270 */
[----:B------:R-:W1:Y:S04]  /*81e0*/  @!P0 LDS.128 R44, [R108+0x400] ;  /* 0x000400006c2c8984 */ /* 0x000e680000000c00 */
[----:B-1----:R-:W-:Y:S01]  /*81f0*/  @!P0 STG.E.128 desc[UR56][R50.64], R44 ;  /* 0x0000002c32008986 */ /* 0x002fe2000c101d38 */
[----:B------:R-:W-:-:S13]  /*8200*/  ISETP.GE.AND P0, PT, R195, UR37, PT ;  /* 0x00000025c3007c0c */ /* 0x000fda000bf06270 */
[----:B------:R-:W1:Y:S04]  /*8210*/  @!P0 LDS.128 R44, [R108+0x4400] ;  /* 0x004400006c2c8984 */ /* 0x000e680000000c00 */
[----:B-1----:R3:W-:Y:S02]  /*8220*/  @!P0 STG.E.128 desc[UR56][R50.64+0x80], R44 ;  /* 0x0000802c32008986 */ /* 0x0027e4000c101d38 */
.L_x_6932:
[----:B------:R-:W-:Y:S05]  /*8230*/  BSYNC B0 ;  /* 0x0000000000007941 */ /* 0x000fea0003800000 */
.L_x_6931:
[----:B------:R-:W-:Y:S01]  /*8240*/  ISETP.GE.AND P0, PT, R189, R112, PT ;  /* 0x00000070bd00720c */ /* 0x000fe20003f06270 */
[----:B------:R-:W-:-:S12]  /*8250*/  BSSY B0, `(.L_x_6933) ;  /* 0x0000012000007945 */ /* 0x000fd80003800000 */
[----:B------:R-:W-:Y:S05]  /*8260*/  @P0 BRA `(.L_x_6934) ;  /* 0x0000000000400947 */ /* 0x000fea0003800000 */
[----:B---3--:R-:W-:Y:S01]  /*8270*/  IADD3 R47, P0, R48, 0x20, RZ ;  /* 0x00000020302f7810 */ /* 0x008fe20007f1e0ff */
[----:B------:R-:W-:-:S04]  /*8280*/  IMAD.MOV.U32 R45, RZ, RZ, R102 ;  /* 0x000000ffff2d7224 */ /* 0x000fc800078e0066 */
[----:B-1----:R-:W-:-:S04]  /*8290*/  IMAD.X R44, RZ, RZ, R49, P0 ;  /* 0x000000ffff2c7224 */ /* 0x002fc800000e0631 */
[----:B------:R-:W-:Y:S02]  /*82a0*/  IMAD R46, R44, UR40, RZ ;  /* 0x000000282c2e7c24 */ /* 0x000fe4000f8e02ff */
[----:B------:R-:W-:-:S04]  /*82b0*/  IMAD.MOV.U32 R44, RZ, RZ, R96 ;  /* 0x000000ffff2c7224 */ /* 0x000fc800078e0060 */
[----:B------:R-:W-:-:S04]  /*82c0*/  IMAD.WIDE.U32 R44, R47, UR40, R44 ;  /* 0x000000282f2c7c25 */ /* 0x000fc8000f8e002c */
[----:B------:R-:W-:Y:S01]  /*82d0*/  IMAD R47, R47, UR41, R46 ;  /* 0x000000292f2f7c24 */ /* 0x000fe2000f8e022e */
[----:B------:R-:W-:-:S03]  /*82e0*/  LEA R50, P0, R44, UR42, 0x1 ;  /* 0x0000002a2c327c11 */ /* 0x000fc6000f8008ff */
[----:B------:R-:W-:-:S05]  /*82f0*/  IMAD.IADD R45, R45, 0x1, R47 ;  /* 0x000000012d2d7824 */ /* 0x000fca00078e022f */
[----:B------:R-:W-:Y:S02]  /*8300*/  LEA.HI.X R51, R44, UR43, R45, 0x1, P0 ;  /* 0x0000002b2c337c11 */ /* 0x000fe400080f0c2d */
[----:B------:R-:W-:-:S13]  /*8310*/  ISETP.GE.AND P0, PT, R16, UR37, PT ;  /* 0x0000002510007c0c */ /* 0x000fda000bf06270 */
[----:B------:R-:W1:Y:S04]  /*8320*/  @!P0 LDS.128 R44, [R108+0x1400] ;  /* 0x001400006c2c8984 */ /* 0x000e680000000c00 */
[----:B-1----:R-:W-:Y:S01]  /*8330*/  @!P0 STG.E.128 desc[UR56][R50.64], R44 ;  /* 0x0000002c32008986 */ /* 0x002fe2000c101d38 */
[----:B------:R-:W-:-:S13]  /*8340*/  ISETP.GE.AND P0, PT, R195, UR37, PT ;  /* 0x00000025c3007c0c */ /* 0x000fda000bf06270 */
[----:B------:R-:W1:Y:S04]  /*8350*/  @!P0 LDS.128 R44, [R108+0x5400] ;  /* 0x005400006c2c8984 */ /* 0x000e680000000c00 */
[----:B-1----:R4:W-:Y:S02]  /*8360*/  @!P0 STG.E.128 desc[UR56][R50.64+0x80], R44 ;  /* 0x0000802c32008986 */ /* 0x0029e4000c101d38 */
.L_x_6934:
[----:B------:R-:W-:Y:S05]  /*8370*/  BSYNC B0 ;  /* 0x0000000000007941 */ /* 0x000fea0003800000 */
.L_x_6933:
[----:B------:R-:W-:Y:S01]  /*8380*/  ISETP.GE.AND P0, PT, R188, R112, PT ;  /* 0x00000070bc00720c */ /* 0x000fe20003f06270 */
[----:B------:R-:W-:-:S12]  /*8390*/  BSSY B0, `(.L_x_6935) ;  /* 0x0000012000007945 */ /* 0x000fd80003800000 */
[----:B------:R-:W-:Y:S05]  /*83a0*/  @P0 BRA `(.L_x_6936) ;  /* 0x0000000000400947 */ /* 0x000fea0003800000 */
[----:B---34-:R-:W-:Y:S01]  /*83b0*/  IADD3 R47, P0, R48, 0x40, RZ ;  /* 0x00000040302f7810 */ /* 0x018fe20007f1e0ff */
[----:B------:R-:W-:-:S03]  /*83c0*/  IMAD.MOV.U32 R45, RZ, RZ, R102 ;  /* 0x000000ffff2d7224 */ /* 0x000fc600078e0066 */
[----:B-1----:R-:W-:-:S05]  /*83d0*/  IADD3.X R44, RZ, R49, RZ, P0, !PT ;  /* 0x00000031ff2c7210 */ /* 0x002fca00007fe4ff */
        /* <DEDUP_REMOVED lines=13> */
.L_x_6936:
[----:B------:R-:W-:Y:S05]  /*84b0*/  BSYNC B0 ;  /* 0x0000000000007941 */ /* 0x000fea0003800000 */
.L_x_6935:
[----:B------:R-:W-:Y:S01]  /*84c0*/  ISETP.GE.AND P0, PT, R190, R112, PT ;  /* 0x00000070be00720c */ /* 0x000fe20003f06270 */
[----:B------:R-:W-:-:S12]  /*84d0*/  BSSY B0, `(.L_x_6937) ;  /* 0x0000012000007945 */ /* 0x000fd80003800000 */
[----:B------:R-:W-:Y:S05]  /*84e0*/  @P0 BRA `(.L_x_6938) ;  /* 0x0000000000400947 */ /* 0x000fea0003800000 */
[----:B-1-34-:R-:W-:Y:S01]  /*84f0*/  IADD3 R47, P0, R48, 0x60, RZ ;  /* 0x00000060302f7810 */ /* 0x01afe20007f1e0ff */
[----:B------:R-:W-:Y:S02]  /*8500*/  IMAD.MOV.U32 R44, RZ, RZ, R96 ;  /* 0x000000ffff2c7224 */ /* 0x000fe400078e0060 */
[----:B------:R-:W-:Y:S02]  /*8510*/  IMAD.MOV.U32 R45, RZ, RZ, R102 ;  /* 0x000000ffff2d7224 */ /* 0x000fe400078e0066 */
        /* <DEDUP_REMOVED lines=13> */
.L_x_6938:
[----:B------:R-:W-:Y:S05]  /*85f0*/  BSYNC B0 ;  /* 0x0000000000007941 */ /* 0x000fea0003800000 */
.L_x_6937:
[----:B------:R-:W-:Y:S01]  /*8600*/  @!PT LDS RZ, [RZ] ;  /* 0x00000000fffff984 */ /* 0x000fe20000000800 */
[----:B------:R-:W-:Y:S01]  /*8610*/  @!PT LDS RZ, [RZ] ;  /* 0x00000000fffff984 */ /* 0x000fe20000000800 */
[----:B------:R-:W-:Y:S01]  /*8620*/  @!PT LDS RZ, [RZ] ;  /* 0x00000000fffff984 */ /* 0x000fe20000000800 */
[----:B------:R-:W-:Y:S01]  /*8630*/  @!PT LDS RZ, [RZ] ;  /* 0x00000000fffff984 */ /* 0x000fe20000000800 */
[----:B------:R5:W-:Y:S06]  /*8640*/  MEMBAR.ALL.CTA ;  /* 0x0000000000007992 */ /* 0x000bec0000008000 */
[----:B-----5:R-:W5:Y:S02]  /*8650*/  FENCE.VIEW.ASYNC.S ;  /* 0x00000000000073c6 */ /* 0x020f640000000000 */
[----:B-----5:R1:W-:Y:S01]  /*8660*/  BAR.SYNC.DEFER_BLOCKING R125, 0x80 ;  /* 0x0002007d0000751d */ /* 0x0203e20000010000 */
[----:B------:R-:W-:Y:S01]  /*8670*/  ISETP.NE.AND P4, PT, R104, RZ, PT ;  /* 0x000000ff6800720c */ /* 0x000fe20003f85270 */
[----:B------:R-:W-:Y:S01]  /*8680*/  VIADD R185, R185, 0x1 ;  /* 0x00000001b9b97836 */ /* 0x000fe20000000000 */
[----:B0-2---:R-:W-:-:S04]  /*8690*/  @!P3 IADD3 R103, R103, 0x288c0, RZ ;  /* 0x000288c06767b810 */ /* 0x005fc80007ffe0ff */
[C---:B------:R-:W-:Y:S02]  /*86a0*/  ISETP.NE.AND P0, PT, R185.reuse, 0x2, PT ;  /* 0x00000002b900780c */ /* 0x040fe40003f05270 */
[----:B------:R-:W-:Y:S02]  /*86b0*/  @!P3 PRMT R103, RZ, 0x654, R103 ;  /* 0x00000654ff67b816 */ /* 0x000fe40000000067 */
[----:B-1-34-:R-:W-:Y:S02]  /*86c0*/  SEL R45, RZ, 0x1, P0 ;  /* 0x00000001ff2d7807 */ /* 0x01afe40000000000 */
[----:B------:R-:W-:Y:S02]  /*86d0*/  SEL R185, R185, RZ, P0 ;  /* 0x000000ffb9b97207 */ /* 0x000fe40000000000 */
[----:B------:R-:W-:Y:S01]  /*86e0*/  LOP3.LUT R194, R194, R45, RZ, 0x3c, !PT ;  /* 0x0000002dc2c27212 */ /* 0x000fe200078e3cff */
[----:B------:R0:W-:Y:S01]  /*86f0*/  @!P3 SYNCS.ARRIVE.TRANS64.RED.A1T0 RZ, [R103+URZ], RZ ;  /* 0x000000ff67ffb9a7 */ /* 0x0001e2000810043f */
[----:B------:R-:W-:Y:S05]  /*8700*/  @P4 BRA `(.L_x_6939) ;  /* 0xffffff9c00d04947 */ /* 0x000fea000383ffff */
[----:B------:R-:W1:Y:S01]  /*8710*/  S2R R44, SR_TID.X ;  /* 0x00000000002c7919 */ /* 0x000e620000002100 */
[----:B------:R-:W-:Y:S02]  /*8720*/  PLOP3.LUT P0, PT, PT, PT, PT, 0x8, 0x0 ;  /* 0x000000000000781c */ /* 0x000fe40003f0e170 */
[----:B-1----:R-:W-:-:S04]  /*8730*/  SHF.R.U32.HI R44, RZ, 0x7, R44 ;  /* 0x00000007ff2c7819 */ /* 0x002fc8000001162c */
[----:B------:R-:W-:-:S13]  /*8740*/  ISETP.NE.AND P4, PT, R44, 0x1, PT ;  /* 0x000000012c00780c */ /* 0x000fda0003f85270 */
[----:B------:R-:W-:Y:S06]  /*8750*/  @!P4 BAR.ARV 0x9, 0x100 ;  /* 0x024400000000cb1d */ /* 0x000fec0000002000 */
.L_x_6849:
[----:B------:R-:W1:Y:S02]  /*8760*/  LDC.64 R6, c[0x0][0x9e0] ;  /* 0x00027800ff067b82 */ /* 0x000e640000000a00 */
[----:B-1----:R-:W-:Y:S01]  /*8770*/  ISETP.GE.AND P1, PT, R7, 0x1, PT ;  /* 0x000000010700780c */ /* 0x002fe20003f26270 */
[----:B------:R-:W-:-:S12]  /*8780*/  @P0 BRA `(.L_x_6940) ;  /* 0x00000000000c0947 */ /* 0x000fd80003800000 */
[----:B------:R-:W1:Y:S01]  /*8790*/  FENCE.VIEW.ASYNC.G ;  /* 0x00000000000073c6 */ /* 0x000e620000000100 */
[----:B------:R-:W-:Y:S05]  /*87a0*/  WARPSYNC.ALL ;  /* 0x0000000000007948 */ /* 0x000fea0003800000 */
[----:B-1----:R-:W-:Y:S06]  /*87b0*/  BAR.ARV 0xc, 0x120 ;  /* 0x0304800000007b1d */ /* 0x002fec0000002000 */
.L_x_6940:
        /* <DEDUP_REMOVED lines=13> */
.L_x_6943:
[----:B------:R-:W-:-:S13]  /*8890*/  ISETP.NE.AND P0, PT, R7, 0x1, PT ;  /* 0x000000010700780c */ /* 0x000fda0003f05270 */
[----:B------:R-:W1:Y:S02]  /*88a0*/  @P0 LDC.64 R4, c[0x0][0x9e8] ;  /* 0x00027a00ff040b82 */ /* 0x000e640000000a00 */
[----:B-1----:R-:W-:-:S05]  /*88b0*/  @P0 IMAD.HI.U32 R4, R3, R4, RZ ;  /* 0x0000000403040227 */ /* 0x002fca00078e00ff */
[----:B------:R-:W-:-:S07]  /*88c0*/  @P0 SHF.R.U32.HI R3, RZ, R5, R4 ;  /* 0x00000005ff030219 */ /* 0x000fce0000011604 */
.L_x_6944:
[----:B------:R-:W-:Y:S05]  /*88d0*/  BSYNC B0 ;  /* 0x0000000000007941 */ /* 0x000fea0003800000 */
.L_x_6942:
[----:B------:R-:W-:-:S05]  /*88e0*/  IMAD R3, R3, R7, R7 ;  /* 0x0000000703037224 */ /* 0x000fca00078e0207 */
[----:B------:R-:W-:-:S07]  /*88f0*/  VIMNMX R0, R0, R3, PT ;  /* 0x0000000300007248 */ /* 0x000fce0003fe0100 */
.L_x_6941:
[----:B------:R-:W-:Y:S01]  /*8900*/  VIADD R0, R0, 0x7f ;  /* 0x0000007f00007836 */ /* 0x000fe20000000000 */
[----:B------:R-:W-:-:S04]  /*8910*/  ULDC UR4, c[0x0][0x9dc] ;  /* 0x0002770000047ab9 */ /* 0x000fc80000000800 */
[----:B------:R-:W-:-:S04]  /*8920*/  SHF.R.S32.HI R3, RZ, 0x1f, R0 ;  /* 0x0000001fff037819 */ /* 0x000fc80000011400 */
[----:B------:R-:W-:-:S04]  /*8930*/  LEA.HI R3, R3, R0, RZ, 0x7 ;  /* 0x0000000003037211 */ /* 0x000fc800078f38ff */
[----:B------:R-:W-:Y:S01]  /*8940*/  SHF.R.S32.HI R0, RZ, 0x7, R3 ;  /* 0x00000007ff007819 */ /* 0x000fe20000011403 */
        /* <DEDUP_REMOVED lines=13> */
.L_x_6947:
[----:B------:R-:W-:-:S13]  /*8a20*/  ISETP.NE.AND P0, PT, R7, 0x1, PT ;  /* 0x000000010700780c */ /* 0x000fda0003f05270 */
[----:B------:R-:W1:Y:S02]  /*8a30*/  @P0 LDC.64 R4, c[0x0][0x9e8] ;  /* 0x00027a00ff040b82 */ /* 0x000e640000000a00 */
[----:B-1----:R-:W-:-:S05]  /*8a40*/  @P0 IMAD.HI.U32 R4, R118, R4, RZ ;  /* 0x0000000476040227 */ /* 0x002fca00078e00ff */
[----:B------:R-:W-:-:S07]  /*8a50*/  @P0 SHF.R.U32.HI R118, RZ, R5, R4 ;  /* 0x00000005ff760219 */ /* 0x000fce0000011604 */
.L_x_6948:
[----:B------:R-:W-:Y:S05]  /*8a60*/  BSYNC B0 ;  /* 0x0000000000007941 */ /* 0x000fea0003800000 */
.L_x_6946:
[----:B------:R-:W-:-:S05]  /*8a70*/  IMAD R118, R118, R7, RZ ;  /* 0x0000000776767224 */ /* 0x000fca00078e02ff */
[----:B------:R-:W-:-:S07]  /*8a80*/  VIMNMX R3, R3, R118, !PT ;  /* 0x0000007603037248 */ /* 0x000fce0007fe0100 */
.L_x_6945:
[----:B------:R-:W-:Y:S01]  /*8a90*/  SHF.R.S32.HI R4, RZ, 0x1f, R3 ;  /* 0x0000001fff047819 */ /* 0x000fe20000011403 */
[----:B------:R-:W-:Y:S01]  /*8aa0*/  IMAD.MOV.U32 R0, RZ, RZ, RZ ;  /* 0x000000ffff007224 */ /* 0x000fe200078e00ff */
[----:B------:R-:W-:Y:S02]  /*8ab0*/  PLOP3.LUT P0, PT, PT, PT, PT, 0x80, 0x0 ;  /* 0x000000000000781c */ /* 0x000fe40003f0f070 */
[----:B------:R-:W-:Y:S02]  /*8ac0*/  CS2R R150, SRZ ;  /* 0x0000000000967805 */ /* 0x000fe4000001ff00 */
[----:B------:R-:W-:Y:S02]  /*8ad0*/  LEA.HI R4, R4, R3, RZ, 0x7 ;  /* 0x0000000304047211 */ /* 0x000fe400078f38ff */
[----:B------:R-:W-:Y:S02]  /*8ae0*/  CS2R R148, SRZ ;  /* 0x0000000000947805 */ /* 0x000fe4000001ff00 */
[----:B------:R-:W-:-:S02]  /*8af0*/  MOV R3, RZ ;  /* 0x000000ff00037202 */ /* 0x000fc40000000f00 */
[----:B------:R-:W-:Y:S02]  /*8b00*/  CS2R R146, SRZ ;  /* 0x0000000000927805 */ /* 0x000fe4000001ff00 */
[----:B------:R-:W-:Y:S02]  /*8b10*/  SHF.R.S32.HI R4, RZ, 0x7, R4 ;  /* 0x00000007ff047819 */ /* 0x000fe40000011404 */
[----:B------:R-:W-:Y:S02]  /*8b20*/  CS2R R144, SRZ ;  /* 0x0000000000907805 */ /* 0x000fe4000001ff00 */
[----:B------:R-:W-:Y:S01]  /*8b30*/  CS2R R34, SRZ ;  /* 0x0000000000227805 */ /* 0x000fe2000001ff00 */
[----:B------:R-:W-:Y:S01]  /*8b40*/  IMAD.MOV.U32 R142, RZ, RZ, RZ ;  /* 0x000000ffff8e7224 */ /* 0x000fe200078e00ff */
[----:B------:R-:W-:Y:S01]  /*8b50*/  VIMNMX R198, RZ, R4, !PT ;  /* 0x00000004ffc67248 */ /* 0x000fe20007fe0100 */
[----:B------:R-:W-:Y:S01]  /*8b60*/  IMAD.MOV.U32 R141, RZ, RZ, RZ ;  /* 0x000000ffff8d7224 */ /* 0x000fe200078e00ff */
[----:B------:R-:W-:Y:S01]  /*8b70*/  CS2R R138, SRZ ;  /* 0x00000000008a7805 */ /* 0x000fe2000001ff00 */
[----:B------:R-:W-:Y:S01]  /*8b80*/  IMAD.MOV.U32 R137, RZ, RZ, RZ ;  /* 0x000000ffff897224 */ /* 0x000fe200078e00ff */
[----:B------:R-:W-:-:S02]  /*8b90*/  ISETP.GT.AND P1, PT, R129, R198, PT ;  /* 0x000000c68100720c */ /* 0x000fc40003f24270 */
[----:B------:R-:W-:Y:S02]  /*8ba0*/  CS2R R32, SRZ ;  /* 0x0000000000207805 */ /* 0x000fe4000001ff00 */
[----:B------:R-:W-:Y:S01]  /*8bb0*/  CS2R R134, SRZ ;  /* 0x0000000000867805 */ /* 0x000fe2000001ff00 */
[----:B------:R-:W-:Y:S01]  /*8bc0*/  IMAD.MOV.U32 R133, RZ, RZ, RZ ;  /* 0x000000ffff857224 */ /* 0x000fe200078e00ff */
[----:B------:R-:W-:Y:S02]  /*8bd0*/  CS2R R30, SRZ ;  /* 0x00000000001e7805 */ /* 0x000fe4000001ff00 */
[----:B------:R-:W-:Y:S01]  /*8be0*/  CS2R R130, SRZ ;  /* 0x0000000000827805 */ /* 0x000fe2000001ff00 */
[----:B------:R-:W-:Y:S01]  /*8bf0*/  IMAD.MOV.U32 R128, RZ, RZ, RZ ;  /* 0x000000ffff807224 */ /* 0x000fe200078e00ff */
        /* <DEDUP_REMOVED lines=12> */
[----:B0-----:R-:W-:Y:S02]  /*8cc0*/  CS2R R102, SRZ ;  /* 0x0000000000667805 */ /* 0x001fe4000001ff00 */
[----:B------:R-:W-:Y:S02]  /*8cd0*/  CS2R R100, SRZ ;  /* 0x0000000000647805 */ /* 0x000fe4000001ff00 */
[----:B------:R-:W-:-:S02]  /*8ce0*/  CS2R R98, SRZ ;  /* 0x0000000000627805 */ /* 0x000fc4000001ff00 */
[----:B------:R-:W-:Y:S02]  /*8cf0*/  CS2R R96, SRZ ;  /* 0x0000000000607805 */ /* 0x000fe4000001ff00 */
[----:B------:R-:W-:Y:S01]  /*8d00*/  CS2R R6, SRZ ;  /* 0x0000000000067805 */ /* 0x000fe2000001ff00 */
[----:B------:R-:W-:Y:S01]  /*8d10*/  IMAD.MOV.U32 R94, RZ, RZ, RZ ;  /* 0x000000ffff5e7224 */ /* 0x000fe200078e00ff */
[----:B------:R-:W-:Y:S02]  /*8d20*/  MOV R37, RZ ;  /* 0x000000ff00257202 */ /* 0x000fe40000000f00 */
[----:B------:R-:W-:Y:S02]  /*8d30*/  CS2R R90, SRZ ;  /* 0x00000000005a7805 */ /* 0x000fe4000001ff00 */
[----:B------:R-:W-:Y:S01]  /*8d40*/  CS2R R88, SRZ ;  /* 0x0000000000587805 */ /* 0x000fe2000001ff00 */
[----:B------:R-:W-:Y:S06]  /*8d50*/  @!P1 BRA `(.L_x_6949) ;  /* 0x0000013800849947 */ /* 0x000fec0003800000 */
[----:B------:R-:W-:-:S03]  /*8d60*/  UMOV UR4, 0xffffffff ;  /* 0xffffffff00047882 */ /* 0x000fc60000000000 */
[----:B------:R-:W-:Y:S05]  /*8d70*/  BRA.DIV UR4, `(.L_x_6950) ;  /* 0x000001be04347947 */ /* 0x000fea000b800000 */
[----:B------:R0:W1:Y:S02]  /*8d80*/  SHFL.IDX PT, R196, R227, RZ, 0x1f ;  /* 0x00001fffe3c47589 */ /* 0x00006400000e0000 */
.L_x_7247:
[----:B-1----:R-:W-:-:S04]  /*8d90*/  LEA.HI R0, R196, R196, RZ, 0x1 ;  /* 0x000000c4c4007211 */ /* 0x002fc800078f08ff */
[----:B------:R-:W-:Y:S01]  /*8da0*/  LOP3.LUT R3, R0, 0x1e, RZ, 0xc0, !PT ;  /* 0x0000001e00037812 */ /* 0x000fe200078ec0ff */
[----:B------:R-:W-:-:S04]  /*8db0*/  IMAD.U32 R0, RZ, RZ, UR38 ;  /* 0x00000026ff007e24 */ /* 0x000fc8000f8e00ff */
[----:B------:R-:W-:Y:S01]  /*8dc0*/  IMAD.IADD R3, R196, 0x1, -R3 ;  /* 0x00000001c4037824 */ /* 0x000fe200078e0a03 */
[----:B------:R-:W-:-:S04]  /*8dd0*/  LOP3.LUT P0, RZ, R0, 0x3ff, RZ, 0xc0, !PT ;  /* 0x000003ff00ff7812 */ /* 0x000fc8000780c0ff */
[----:B------:R-:W-:Y:S02]  /*8de0*/  LEA R3, R3, UR38, 0xd ;  /* 0x0000002603037c11 */ /* 0x000fe4000f8e68ff */
[----:B------:R-:W-:Y:S02]  /*8df0*/  P2R R24, PR, RZ, 0x1 ;  /* 0x00000001ff187803 */ /* 0x000fe40000000000 */
[----:B------:R-:W-:-:S04]  /*8e00*/  SHF.R.U32.HI R3, RZ, 0x4, R3 ;  /* 0x00000004ff037819 */ /* 0x000fc80000011603 */
[----:B------:R-:W-:Y:S01]  /*8e10*/  LOP3.LUT R52, R3, 0x3fff, RZ, 0xc0, !PT ;  /* 0x00003fff03347812 */ /* 0x000fe200078ec0ff */
[----:B------:R-:W-:Y:S06]  /*8e20*/  @!P0 BRA `(.L_x_6951) ;  /* 0x0000000000408947 */ /* 0x000fec0003800000 */
        /* <DEDUP_REMOVED lines=15> */
[----:B0-2--5:R-:W-:Y:S05]  /*8f20*/  CALL.ABS.NOINC R14 ;  /* 0x000000000e007343 */ /* 0x025fea0003c00000 */
.L_x_6951:
[----:B------:R-:W-:Y:S02]  /*8f30*/  ULDC UR4, c[0x0][0x3d4] ;  /* 0x0000f50000047ab9 */ /* 0x000fe40000000800 */
[----:B------:R-:W-:-:S13]  /*8f40*/  ISETP.LT.AND P0, PT, RZ, UR4, PT ;  /* 0x00000004ff007c0c */ /* 0x000fda000bf01270 */
[----:B------:R-:W-:Y:S05]  /*8f50*/  @P0 BRA `(.L_x_6952) ;  /* 0x00000000003c0947 */ /* 0x000fea0003800000 */
[----:B------:R-:W-:-:S04]  /*8f60*/  LEA.HI R0, R221, R221, RZ, 0x1 ;  /* 0x000000dddd007211 */ /* 0x000fc800078f08ff */
        /* <DEDUP_REMOVED lines=8> */
.L_x_6955:
[----:B--2---:R2:W3:Y:S02]  /*8ff0*/  SYNCS.PHASECHK.TRANS64.TRYWAIT P0, [R2+URZ+0x28800], R3 ;  /* 0x02880003020075a7 */ /* 0x0044e4000800017f */
[----:B---3--:R-:W-:Y:S05]  /*9000*/  @!P0 NANOSLEEP.SYNCS 0x989680 ;  /* 0x009896800000895d */ /* 0x008fea0003900000 */
[----:B------:R-:W3:Y:S02]  /*9010*/  @!P0 SYNCS.PHASECHK.TRANS64 P0, [R2+URZ+0x28800], R3 ;  /* 0x02880003020085a7 */ /* 0x000ee4000800007f */
[----:B---3--:R-:W-:Y:S05]  /*9020*/  @!P0 BRA `(.L_x_6955) ;  /* 0xfffffffc00f08947 */ /* 0x008fea000383ffff */
.L_x_6954:
[----:B------:R-:W-:Y:S05]  /*9030*/  BSYNC B0 ;  /* 0x0000000000007941 */ /* 0x000fea0003800000 */
.L_x_6953:
[----:B------:R-:W-:Y:S05]  /*9040*/  BRA `(.L_x_6956) ;  /* 0x0000005000347947 */ /* 0x000fea0003800000 */
.L_x_6952:
[----:B------:R-:W1:Y:S01]  /*9050*/  LDC.64 R12, c[0x0][0x3d8] ;  /* 0x0000f600ff0c7b82 */ /* 0x000e620000000a00 */
[----:B-----5:R-:W-:Y:S01]  /*9060*/  SHF.R.S32.HI R3, RZ, 0x1f, R117 ;  /* 0x0000001fff037819 */ /* 0x020fe20000011475 */
[----:B------:R-:W-:Y:S01]  /*9070*/  IMAD.MOV.U32 R6, RZ, RZ, R16 ;  /* 0x000000ffff067224 */ /* 0x000fe200078e0010 */
[----:B------:R-:W-:Y:S01]  /*9080*/  ISETP.NE.AND P4, PT, R24, RZ, PT ;  /* 0x000000ff1800720c */ /* 0x000fe20003f85270 */
[----:B------:R-:W-:Y:S01]  /*9090*/  IMAD.MOV.U32 R7, RZ, RZ, R17 ;  /* 0x000000ffff077224 */ /* 0x000fe200078e0011 */
[--C-:B------:R-:W-:Y:S01]  /*90a0*/  SHF.R.S32.HI R5, RZ, 0x1f, R22.reuse ;  /* 0x0000001fff057819 */ /* 0x100fe20000011416 */
[----:B------:R-:W-:Y:S02]  /*90b0*/  IMAD.MOV.U32 R4, RZ, RZ, R22 ;  /* 0x000000ffff047224 */ /* 0x000fe400078e0016 */
[----:B------:R-:W2:Y:S01]  /*90c0*/  LDC.64 R14, c[0x0][0x3e8] ;  /* 0x0000fa00ff0e7b82 */ /* 0x000ea20000000a00 */
[-C--:B-1----:R-:W-:Y:S01]  /*90d0*/  IMAD R0, R3, R12.reuse, RZ ;  /* 0x0000000c03007224 */ /* 0x082fe200078e02ff */
[----:B------:R-:W-:Y:S01]  /*90e0*/  SHF.L.U64.HI R30, R12, 0x5, R13 ;  /* 0x000000050c1e7819 */ /* 0x000fe2000001020d */
[----:B------:R-:W-:-:S04]  /*90f0*/  IMAD.WIDE.U32 R8, R18, R12, R6 ;  /* 0x0000000c12087225 */ /* 0x000fc800078e0006 */
[----:B------:R-:W-:Y:S02]  /*9100*/  IMAD R21, R19, R12, RZ ;  /* 0x0000000c13157224 */ /* 0x000fe400078e02ff */
[-C--:B--2---:R-:W-:Y:S01]  /*9110*/  IMAD R20, R3, R14.reuse, RZ ;  /* 0x0000000e03147224 */ /* 0x084fe200078e02ff */
[----:B------:R-:W-:Y:S01]  /*9120*/  SHF.L.U64.HI R28, R14, 0x5, R15 ;  /* 0x000000050e1c7819 */ /* 0x000fe2000001020f */
[----:B------:R-:W-:-:S04]  /*9130*/  IMAD.WIDE.U32 R10, R18, R14, R6 ;  /* 0x0000000e120a7225 */ /* 0x000fc800078e0006 */
[----:B------:R-:W-:-:S04]  /*9140*/  IMAD.WIDE.U32 R6, R18, R12, R4 ;  /* 0x0000000c12067225 */ /* 0x000fc800078e0004 */
[----:B------:R-:W-:-:S04]  /*9150*/  IMAD.WIDE.U32 R54, R117, R12, RZ ;  /* 0x0000000c75367225 */ /* 0x000fc800078e00ff */
[----:B------:R-:W-:Y:S01]  /*9160*/  IMAD R3, R19, R14, RZ ;  /* 0x0000000e13037224 */ /* 0x000fe200078e02ff */
[-C--:B------:R-:W-:Y:S01]  /*9170*/  IADD3 R27, P2, R8, R54.reuse, RZ ;  /* 0x00000036081b7210 */ /* 0x080fe20007f5e0ff */
[C---:B------:R-:W-:Y:S01]  /*9180*/  IMAD R59, R117.reuse, R13, R0 ;  /* 0x0000000d753b7224 */ /* 0x040fe200078e0200 */
[----:B------:R-:W-:Y:S01]  /*9190*/  IADD3 R63, P0, R6, R54, RZ ;  /* 0x00000036063f7210 */ /* 0x000fe20007f1e0ff */
[C---:B------:R-:W-:Y:S02]  /*91a0*/  IMAD R53, R117.reuse, R15, R20 ;  /* 0x0000000f75357224 */ /* 0x040fe400078e0214 */
[----:B------:R-:W-:Y:S01]  /*91b0*/  IMAD.WIDE.U32 R56, R117, R14, RZ ;  /* 0x0000000e75387225 */ /* 0x000fe200078e00ff */
[----:B------:R-:W-:-:S03]  /*91c0*/  IADD3 R59, R59, R55, RZ ;  /* 0x000000373b3b7210 */ /* 0x000fc60007ffe0ff */
[----:B------:R-:W-:Y:S01]  /*91d0*/  IMAD.WIDE.U32 R4, R18, R14, R4 ;  /* 0x0000000e12047225 */ /* 0x000fe200078e0004 */
[----:B------:R-:W-:-:S03]  /*91e0*/  IADD3 R33, P3, R10, R56, RZ ;  /* 0x000000380a217210 */ /* 0x000fc60007f7e0ff */
[----:B------:R-:W-:Y:S01]  /*91f0*/  IMAD R21, R18, R13, R21 ;  /* 0x0000000d12157224 */ /* 0x000fe200078e0215 */
[----:B------:R-:W-:Y:S01]  /*9200*/  IADD3 R61, P1, R4, R56, RZ ;  /* 0x00000038043d7210 */ /* 0x000fe20007f3e0ff */
[----:B------:R-:W-:Y:S02]  /*9210*/  IMAD R3, R18, R15, R3 ;  /* 0x0000000f12037224 */ /* 0x000fe400078e0203 */
[----:B------:R-:W-:Y:S01]  /*9220*/  IMAD.IADD R53, R53, 0x1, R57 ;  /* 0x0000000135357824 */ /* 0x000fe200078e0239 */
[C---:B------:R-:W-:Y:S01]  /*9230*/  IADD3.X R65, R59.reuse, R7, R21, P0, !PT ;  /* 0x000000073b417210 */ /* 0x040fe200007fe415 */
[----:B------:R-:W-:Y:S01]  /*9240*/  IMAD.SHL.U32 R29, R12, 0x20, RZ ;  /* 0x000000200c1d7824 */ /* 0x000fe200078e00ff */
[----:B------:R-:W-:Y:S01]  /*9250*/  IADD3.X R31, R59, R21, R9, P2, !PT ;  /* 0x000000153b1f7210 */ /* 0x000fe200017fe409 */
[----:B------:R-:W-:Y:S01]  /*9260*/  IMAD.SHL.U32 R24, R14, 0x20, RZ ;  /* 0x000000200e187824 */ /* 0x000fe200078e00ff */
[C---:B------:R-:W-:Y:S02]  /*9270*/  IADD3.X R75, R53.reuse, R5, R3, P1, !PT ;  /* 0x00000005354b7210 */ /* 0x040fe40000ffe403 */
[----:B------:R-:W-:Y:S01]  /*9280*/  IADD3.X R35, R53, R3, R11, P3, !PT ;  /* 0x0000000335237210 */ /* 0x000fe20001ffe40b */
        /* <DEDUP_REMOVED lines=16> */
[----:B0-2---:R-:W-:Y:S05]  /*9390*/  CALL.ABS.NOINC R14 ;  /* 0x000000000e007343 */ /* 0x005fea0003c00000 */
.L_x_6957:
[----:B------:R-:W1:Y:S01]  /*93a0*/  LDC.64 R12, c[0x0][0x3d8] ;  /* 0x0000f600ff0c7b82 */ /* 0x000e620000000a00 */
[----:B------:R-:W-:Y:S01]  /*93b0*/  SHF.R.S32.HI R3, RZ, 0x1f, R197 ;  /* 0x0000001fff037819 */ /* 0x000fe200000114c5 */
[----:B------:R-:W-:Y:S01]  /*93c0*/  ULDC.U8 UR4, c[0x0][0x3f0] ;  /* 0x0000fc0000047ab9 */ /* 0x000fe20000000000 */
[----:B------:R-:W-:Y:S01]  /*93d0*/  BSSY B0, `(.L_x_6958) ;  /* 0x00004cc000007945 */ /* 0x000fe20003800000 */
[----:B------:R-:W-:-:S04]  /*93e0*/  ISETP.NE.AND P0, PT, RZ, UR4, PT ;  /* 0x00000004ff007c0c */ /* 0x000fc8000bf05270 */
[----:B------:R-:W2:Y:S01]  /*93f0*/  LDC.64 R10, c[0x0][0x3e8] ;  /* 0x0000fa00ff0a7b82 */ /* 0x000ea20000000a00 */
[-C--:B-1----:R-:W-:Y:S02]  /*9400*/  IMAD R0, R3, R12.reuse, RZ ;  /* 0x0000000c03007224 */ /* 0x082fe400078e02ff */
[----:B------:R-:W-:-:S04]  /*9410*/  IMAD.WIDE.U32 R4, R197, R12, RZ ;  /* 0x0000000cc5047225 */ /* 0x000fc800078e00ff */
[-C--:B--2---:R-:W-:Y:S02]  /*9420*/  IMAD R6, R3, R10.reuse, RZ ;  /* 0x0000000a03067224 */ /* 0x084fe400078e02ff */
[C---:B------:R-:W-:Y:S02]  /*9430*/  IMAD R3, R197.reuse, R13, R0 ;  /* 0x0000000dc5037224 */ /* 0x040fe400078e0200 */
[----:B------:R-:W-:-:S04]  /*9440*/  IMAD.WIDE.U32 R8, R197, R10, RZ ;  /* 0x0000000ac5087225 */ /* 0x000fc800078e00ff */
[----:B------:R-:W-:Y:S02]  /*9450*/  IMAD R7, R197, R11, R6 ;  /* 0x0000000bc5077224 */ /* 0x000fe400078e0206 */
[----:B------:R-:W-:Y:S02]  /*9460*/  IMAD.IADD R5, R5, 0x1, R3 ;  /* 0x0000000105057824 */ /* 0x000fe400078e0203 */
[----:B------:R-:W-:Y:S02]  /*9470*/  IMAD R0, R197, -0x80, R193 ;  /* 0xffffff80c5007824 */ /* 0x000fe400078e02c1 */
[----:B------:R-:W-:Y:S01]  /*9480*/  IMAD.IADD R3, R9, 0x1, R7 ;  /* 0x0000000109037824 */ /* 0x000fe200078e0207 */
[C---:B------:R-:W-:Y:S01]  /*9490*/  SHF.L.U64.HI R7, R4.reuse, 0x7, R5 ;  /* 0x0000000704077819 */ /* 0x040fe20000010205 */
[----:B------:R-:W-:Y:S01]  /*94a0*/  IMAD.SHL.U32 R6, R4, 0x80, RZ ;  /* 0x0000008004067824 */ /* 0x000fe200078e00ff */
[C---:B------:R-:W-:Y:S02]  /*94b0*/  SHF.L.U32 R4, R8.reuse, 0x7, RZ ;  /* 0x0000000708047819 */ /* 0x040fe400000006ff */
[----:B------:R-:W-:-:S02]  /*94c0*/  SHF.L.U64.HI R5, R8, 0x7, R3 ;  /* 0x0000000708057819 */ /* 0x000fc40000010203 */
[----:B------:R-:W-:Y:S01]  /*94d0*/  VIMNMX R73, R0, 0x80, PT ;  /* 0x0000008000497848 */ /* 0x000fe20003fe0100 */
[----:B------:R-:W-:Y:S06]  /*94e0*/  @!P0 BRA `(.L_x_6959) ;  /* 0x0000002400b08947 */ /* 0x000fec0003800000 */
[----:B------:R-:W1:Y:S01]  /*94f0*/  LDC R0, c[0x0][0x428] ;  /* 0x00010a00ff007b82 */ /* 0x000e620000000800 */
[-C--:B------:R-:W-:Y:S01]  /*9500*/  ISETP.GE.AND P0, PT, R18, R73.reuse, PT ;  /* 0x000000491200720c */ /* 0x080fe20003f06270 */
[----:B------:R-:W-:Y:S01]  /*9510*/  BSSY B1, `(.L_x_6960) ;  /* 0x0000023000017945 */ /* 0x000fe20003800000 */
[----:B------:R-:W-:Y:S02]  /*9520*/  ISETP.GE.AND P1, PT, R189, R73, PT ;  /* 0x00000049bd00720c */ /* 0x000fe40003f26270 */
        /* <DEDUP_REMOVED lines=8> */
[----:B-1----:R-:W-:-:S13]  /*95b0*/  ISETP.NE.AND P4, PT, R0, 0x1, PT ;  /* 0x000000010000780c */ /* 0x002fda0003f85270 */
[----:B------:R-:W1:Y:S08]  /*95c0*/  @P4 LDC R20, c[0x0][0x42c] ;  /* 0x00010b00ff144b82 */ /* 0x000e700000000800 */
[----:B------:R-:W2:Y:S01]  /*95d0*/  @P4 LDC R21, c[0x0][0x430] ;  /* 0x00010c00ff154b82 */ /* 0x000ea20000000800 */
[----:B------:R-:W-:Y:S05]  /*95e0*/  @P0 BRA `(.L_x_6961) ;  /* 0x0000000000540947 */ /* 0x000fea0003800000 */
[----:B------:R-:W-:Y:S01]  /*95f0*/  IADD3 R3, P2, R6, R63, RZ ;  /* 0x0000003f06037210 */ /* 0x000fe20007f5e0ff */
[----:B------:R-:W-:Y:S01]  /*9600*/  ULDC.64 UR4, c[0x0][0x3c8] ;  /* 0x0000f20000047ab9 */ /* 0x000fe20000000a00 */
[----:B------:R-:W-:Y:S01]  /*9610*/  ULDC.64 UR6, c[0x0][0x3e0] ;  /* 0x0000f80000067ab9 */ /* 0x000fe20000000a00 */
[----:B------:R-:W-:Y:S02]  /*9620*/  CS2R R50, SRZ ;  /* 0x0000000000327805 */ /* 0x000fe4000001ff00 */
[----:B------:R-:W-:Y:S01]  /*9630*/  LEA R8, P3, R3, UR4, 0x1 ;  /* 0x0000000403087c11 */ /* 0x000fe2000f8608ff */
[----:B------:R-:W-:Y:S01]  /*9640*/  IMAD.X R14, R7, 0x1, R65, P2 ;  /* 0x00000001070e7824 */ /* 0x000fe200010e0641 */
[----:B------:R-:W-:Y:S01]  /*9650*/  ULDC UR4, c[0x0][0x3d4] ;  /* 0x0000f50000047ab9 */ /* 0x000fe20000000800 */
[----:B------:R-:W-:Y:S02]  /*9660*/  IADD3 R0, P2, R4, R61, RZ ;  /* 0x0000003d04007210 */ /* 0x000fe40007f5e0ff */
[----:B------:R-:W-:-:S02]  /*9670*/  CS2R R44, SRZ ;  /* 0x00000000002c7805 */ /* 0x000fc4000001ff00 */
[----:B------:R-:W-:Y:S02]  /*9680*/  ISETP.GE.AND P5, PT, R22, UR4, PT ;  /* 0x0000000416007c0c */ /* 0x000fe4000bfa6270 */
[----:B------:R-:W-:Y:S02]  /*9690*/  CS2R R48, SRZ ;  /* 0x0000000000307805 */ /* 0x000fe4000001ff00 */
[----:B------:R-:W-:Y:S01]  /*96a0*/  LEA.HI.X R9, R3, UR5, R14, 0x1, P3 ;  /* 0x0000000503097c11 */ /* 0x000fe200098f0c0e */
[----:B------:R-:W-:Y:S01]  /*96b0*/  IMAD.X R3, R5, 0x1, R75, P2 ;  /* 0x0000000105037824 */ /* 0x000fe200010e064b */
[----:B------:R-:W-:Y:S02]  /*96c0*/  ISETP.GE.AND P3, PT, R187, UR4, PT ;  /* 0x00000004bb007c0c */ /* 0x000fe4000bf66270 */
[----:B------:R-:W-:Y:S02]  /*96d0*/  CS2R R46, SRZ ;  /* 0x00000000002e7805 */ /* 0x000fe4000001ff00 */
[----:B------:R-:W-:-:S04]  /*96e0*/  LEA R14, P2, R0, UR6, 0x1 ;  /* 0x00000006000e7c11 */ /* 0x000fc8000f8408ff */
[----:B------:R-:W-:Y:S01]  /*96f0*/  LEA.HI.X R15, R0, UR7, R3, 0x1, P2 ;  /* 0x00000007000f7c11 */ /* 0x000fe200090f0c03 */
[----:B------:R3:W5:Y:S04]  /*9700*/  @!P5 LDG.E.64 R50, desc[UR56][R8.64] ;  /* 0x000000380832d981 */ /* 0x000768000c1e1b00 */
[----:B------:R3:W5:Y:S04]  /*9710*/  @!P3 LDG.E.64 R44, desc[UR56][R8.64+0x40] ;  /* 0x00004038082cb981 */ /* 0x000768000c1e1b00 */
[----:B------:R3:W5:Y:S04]  /*9720*/  @!P5 LDG.E.64 R48, desc[UR56][R14.64] ;  /* 0x000000380e30d981 */ /* 0x000768000c1e1b00 */
[----:B------:R3:W5:Y:S02]  /*9730*/  @!P3 LDG.E.64 R46, desc[UR56][R14.64+0x40] ;  /* 0x000040380e2eb981 */ /* 0x000764000c1e1b00 */
.L_x_6961:
[----:B------:R-:W-:Y:S05]  /*9740*/  BSYNC B1 ;  /* 0x0000000000017941 */ /* 0x000fea0003800000 */
.L_x_6960:
[----:B------:R-:W-:Y:S04]  /*9750*/  BSSY B1, `(.L_x_6962) ;  /* 0x0000017000017945 */ /* 0x000fe80003800000 */
[----:B------:R-:W-:Y:S05]  /*9760*/  @P1 BRA `(.L_x_6963) ;  /* 0x0000000000541947 */ /* 0x000fea0003800000 */
[----:B---3--:R-:W-:Y:S01]  /*9770*/  IADD3 R9, P2, P3, R63, R29, R6 ;  /* 0x0000001d3f097210 */ /* 0x008fe20007b5e006 */
[----:B------:R-:W-:Y:S01]  /*9780*/  ULDC.64 UR6, c[0x0][0x3c8] ;  /* 0x0000f20000067ab9 */ /* 0x000fe20000000a00 */
[----:B------:R-:W-:Y:S01]  /*9790*/  ULDC UR4, c[0x0][0x3d4] ;  /* 0x0000f50000047ab9 */ /* 0x000fe20000000800 */
[----:B------:R-:W-:Y:S01]  /*97a0*/  ULDC.64 UR8, c[0x0][0x3e0] ;  /* 0x0000f80000087ab9 */ /* 0x000fe20000000a00 */
[----:B------:R-:W-:Y:S02]  /*97b0*/  IADD3.X R14, R65, R30, R7, P2, P3 ;  /* 0x0000001e410e7210 */ /* 0x000fe400017e6407 */
[----:B------:R-:W-:Y:S02]  /*97c0*/  CS2R R42, SRZ ;  /* 0x00000000002a7805 */ /* 0x000fe4000001ff00 */
[----:B------:R-:W-:Y:S02]  /*97d0*/  IADD3 R0, P3, P5, R61, R24, R4 ;  /* 0x000000183d007210 */ /* 0x000fe40007d7e004 */
[----:B------:R-:W-:-:S02]  /*97e0*/  CS2R R36, SRZ ;  /* 0x0000000000247805 */ /* 0x000fc4000001ff00 */
[----:B------:R-:W-:Y:S02]  /*97f0*/  LEA R8, P2, R9, UR6, 0x1 ;  /* 0x0000000609087c11 */ /* 0x000fe4000f8408ff */
[----:B------:R-:W-:Y:S02]  /*9800*/  CS2R R40, SRZ ;  /* 0x0000000000287805 */ /* 0x000fe4000001ff00 */
[----:B------:R-:W-:Y:S02]  /*9810*/  IADD3.X R3, R75, R28, R5, P3, P5 ;  /* 0x0000001c4b037210 */ /* 0x000fe40001fea405 */
[----:B------:R-:W-:Y:S02]  /*9820*/  CS2R R38, SRZ ;  /* 0x0000000000267805 */ /* 0x000fe4000001ff00 */
[----:B------:R-:W-:Y:S02]  /*9830*/  ISETP.GE.AND P5, PT, R22, UR4, PT ;  /* 0x0000000416007c0c */ /* 0x000fe4000bfa6270 */
[----:B------:R-:W-:-:S02]  /*9840*/  ISETP.GE.AND P3, PT, R187, UR4, PT ;  /* 0x00000004bb007c0c */ /* 0x000fc4000bf66270 */
[----:B------:R-:W-:Y:S02]  /*9850*/  LEA.HI.X R9, R9, UR7, R14, 0x1, P2 ;  /* 0x0000000709097c11 */ /* 0x000fe400090f0c0e */
[----:B------:R-:W-:-:S04]  /*9860*/  LEA R14, P2, R0, UR8, 0x1 ;  /* 0x00000008000e7c11 */ /* 0x000fc8000f8408ff */
[----:B------:R-:W-:-:S03]  /*9870*/  LEA.HI.X R15, R0, UR9, R3, 0x1, P2 ;  /* 0x00000009000f7c11 */ /* 0x000fc600090f0c03 */
[----:B------:R4:W5:Y:S04]  /*9880*/  @!P5 LDG.E.64 R42, desc[UR56][R8.64] ;  /* 0x00000038082ad981 */ /* 0x000968000c1e1b00 */
[----:B------:R4:W5:Y:S04]  /*9890*/  @!P3 LDG.E.64 R36, desc[UR56][R8.64+0x40] ;  /* 0x000040380824b981 */ /* 0x000968000c1e1b00 */
[----:B------:R4:W5:Y:S04]  /*98a0*/  @!P5 LDG.E.64 R40, desc[UR56][R14.64] ;  /* 0x000000380e28d981 */ /* 0x000968000c1e1b00 */
[----:B------:R4:W5:Y:S02]  /*98b0*/  @!P3 LDG.E.64 R38, desc[UR56][R14.64+0x40] ;  /* 0x000040380e26b981 */ /* 0x000964000c1e1b00 */
.L_x_6963:
[----:B------:R-:W-:Y:S05]  /*98c0*/  BSYNC B1 ;  /* 0x0000000000017941 */ /* 0x000fea0003800000 */
.L_x_6962:
[----:B-----5:R-:W-:Y:S01]  /*98d0*/  IMAD.MOV.U32 R3, RZ, RZ, R48 ;  /* 0x000000ffff037224 */ /* 0x020fe200078e0030 */
[----:B---34-:R-:W-:Y:S01]  /*98e0*/  MOV R14, R49 ;  /* 0x00000031000e7202 */ /* 0x018fe20000000f00 */
[----:B------:R-:W-:Y:S01]  /*98f0*/  IMAD R0, R197, 0x80, R18 ;  /* 0x00000080c5007824 */ /* 0x000fe200078e0212 */
[-C--:B------:R-:W-:Y:S01]  /*9900*/  ISETP.GE.AND P2, PT, R188, R73.reuse, PT ;  /* 0x00000049bc00720c */ /* 0x080fe20003f46270 */
[----:B------:R-:W-:Y:S01]  /*9910*/  IMAD.MOV.U32 R15, RZ, RZ, R47 ;  /* 0x000000ffff0f7224 */ /* 0x000fe200078e002f */
[----:B------:R-:W-:Y:S01]  /*9920*/  PRMT R62, R3, 0x7610, R62 ;  /* 0x00007610033e7816 */ /* 0x000fe2000000003e */
[----:B------:R-:W-:Y:S01]  /*9930*/  IMAD R3, R219, 0x20, R0 ;  /* 0x00000020db037824 */ /* 0x000fe200078e0200 */
[----:B------:R-:W-:Y:S01]  /*9940*/  PRMT R60, R60, 0x5410, R14 ;  /* 0x000054103c3c7816 */ /* 0x000fe2000000000e */
[----:B------:R-:W-:Y:S01]  /*9950*/  IMAD.MOV.U32 R0, RZ, RZ, R46 ;  /* 0x000000ffff007224 */ /* 0x000fe200078e002e */
[----:B------:R-:W-:Y:S01]  /*9960*/  BSSY B1, `(.L_x_6964) ;  /* 0x0000041000017945 */ /* 0x000fe20003800000 */
[----:B------:R-:W-:Y:S01]  /*9970*/  IMAD.MOV.U32 R14, RZ, RZ, R50 ;  /* 0x000000ffff0e7224 */ /* 0x000fe200078e0032 */
[----:B------:R-:W-:Y:S01]  /*9980*/  ISETP.GE.AND P3, PT, R190, R73, PT ;  /* 0x00000049be00720c */ /* 0x000fe20003f66270 */
[----:B------:R-:W-:Y:S01]  /*9990*/  IMAD.MOV.U32 R8, RZ, RZ, R56 ;  /* 0x000000ffff087224 */ /* 0x000fe200078e0038 */
[----:B------:R-:W-:Y:S01]  /*99a0*/  PRMT R57, R57, 0x5410, R0 ;  /* 0x0000541039397816 */ /* 0x000fe20000000000 */
[----:B-1----:R-:W-:Y:S01]  /*99b0*/  @P4 IMAD.HI.U32 R0, R3, R20, RZ ;  /* 0x0000001403004227 */ /* 0x002fe200078e00ff */
[----:B------:R-:W-:-:S02]  /*99c0*/  PRMT R56, R15, 0x7610, R56 ;  /* 0x000076100f387816 */ /* 0x000fc40000000038 */
[----:B------:R-:W-:Y:S02]  /*99d0*/  CS2R R26, SRZ ;  /* 0x00000000001a7805 */ /* 0x000fe4000001ff00 */
[----:B------:R-:W-:Y:S01]  /*99e0*/  PRMT R62, R62, 0x5410, R14 ;  /* 0x000054103e3e7816 */ /* 0x000fe2000000000e */
[----:B------:R-:W-:Y:S01]  /*99f0*/  IMAD.MOV.U32 R20, RZ, RZ, R45 ;  /* 0x000000ffff147224 */ /* 0x000fe200078e002d */
[----:B--2---:R-:W-:Y:S01]  /*9a00*/  @P4 SHF.R.U32.HI R3, RZ, R21, R0 ;  /* 0x00000015ff034219 */ /* 0x004fe20000011600 */
[----:B------:R-:W-:Y:S01]  /*9a10*/  IMAD.MOV.U32 R15, RZ, RZ, R44 ;  /* 0x000000ffff0f7224 */ /* 0x000fe200078e002c */
[----:B------:R-:W-:Y:S01]  /*9a20*/  MOV R0, R40 ;  /* 0x0000002800007202 */ /* 0x000fe20000000f00 */
[----:B------:R-:W-:Y:S01]  /*9a30*/  IMAD.MOV.U32 R14, RZ, RZ, R51 ;  /* 0x000000ffff0e7224 */ /* 0x000fe200078e0033 */
[----:B------:R-:W-:Y:S01]  /*9a40*/  PRMT R56, R56, 0x5410, R20 ;  /* 0x0000541038387816 */ /* 0x000fe20000000014 */
[----:B------:R-:W-:Y:S01]  /*9a50*/  IMAD.MOV.U32 R20, RZ, RZ, R38 ;  /* 0x000000ffff147224 */ /* 0x000fe200078e0026 */
[----:B------:R-:W-:Y:S01]  /*9a60*/  PRMT R60, R15, 0x7610, R60 ;  /* 0x000076100f3c7816 */ /* 0x000fe2000000003c */
[----:B------:R-:W-:Y:S01]  /*9a70*/  IMAD.MOV.U32 R21, RZ, RZ, R39 ;  /* 0x000000ffff157224 */ /* 0x000fe200078e0027 */
[----:B------:R-:W-:Y:S01]  /*9a80*/  SHF.R.S32.HI R15, RZ, 0x1f, R3 ;  /* 0x0000001fff0f7819 */ /* 0x000fe20000011403 */
[----:B------:R-:W-:Y:S01]  /*9a90*/  IMAD.MOV.U32 R9, RZ, RZ, R53 ;  /* 0x000000ffff097224 */ /* 0x000fe200078e0035 */
[----:B------:R-:W-:Y:S01]  /*9aa0*/  PRMT R70, R14, 0x7610, R70 ;  /* 0x000076100e467816 */ /* 0x000fe20000000046 */
[----:B------:R-:W-:Y:S01]  /*9ab0*/  IMAD.MOV.U32 R14, RZ, RZ, R41 ;  /* 0x000000ffff0e7224 */ /* 0x000fe200078e0029 */
[----:B------:R-:W-:Y:S01]  /*9ac0*/  PRMT R53, R20, 0x5410, R21 ;  /* 0x0000541014357816 */ /* 0x000fe20000000015 */
[----:B------:R-:W-:Y:S01]  /*9ad0*/  IMAD.MOV.U32 R58, RZ, RZ, R54 ;  /* 0x000000ffff3a7224 */ /* 0x000fe200078e0036 */
[----:B------:R-:W-:Y:S01]  /*9ae0*/  PRMT R55, R55, 0x5410, R0 ;  /* 0x0000541037377816 */ /* 0x000fe20000000000 */
[C---:B------:R-:W-:Y:S01]  /*9af0*/  IMAD R20, R15.reuse, R10, RZ ;  /* 0x0000000a0f147224 */ /* 0x040fe200078e02ff */
[----:B------:R-:W-:Y:S01]  /*9b00*/  PRMT R54, R14, 0x7610, R54 ;  /* 0x000076100e367816 */ /* 0x000fe20000000036 */
[-C--:B------:R-:W-:Y:S01]  /*9b10*/  IMAD R0, R15, R12.reuse, RZ ;  /* 0x0000000c0f007224 */ /* 0x080fe200078e02ff */
[----:B------:R-:W-:Y:S01]  /*9b20*/  CS2R R32, SRZ ;  /* 0x0000000000207805 */ /* 0x000fe2000001ff00 */
[----:B------:R-:W-:Y:S01]  /*9b30*/  IMAD.WIDE.U32 R14, R3, R12, R58 ;  /* 0x0000000c030e7225 */ /* 0x000fe200078e003a */
[----:B------:R-:W-:-:S02]  /*9b40*/  CS2R R30, SRZ ;  /* 0x00000000001e7805 */ /* 0x000fc4000001ff00 */
[----:B------:R-:W-:Y:S02]  /*9b50*/  CS2R R34, SRZ ;  /* 0x0000000000227805 */ /* 0x000fe4000001ff00 */
[----:B------:R-:W-:Y:S01]  /*9b60*/  CS2R R24, SRZ ;  /* 0x0000000000187805 */ /* 0x000fe2000001ff00 */
[C---:B------:R-:W-:Y:S01]  /*9b70*/  IMAD.WIDE.U32 R58, R3.reuse, R10, R8 ;  /* 0x0000000a033a7225 */ /* 0x040fe200078e0008 */
[----:B------:R-:W-:Y:S02]  /*9b80*/  CS2R R8, SRZ ;  /* 0x0000000000087805 */ /* 0x000fe4000001ff00 */
[----:B------:R-:W-:Y:S01]  /*9b90*/  CS2R R28, SRZ ;  /* 0x00000000001c7805 */ /* 0x000fe2000001ff00 */
[C---:B------:R-:W-:Y:S01]  /*9ba0*/  IMAD R73, R3.reuse, R11, R20 ;  /* 0x0000000b03497224 */ /* 0x040fe200078e0214 */
[----:B------:R-:W-:Y:S01]  /*9bb0*/  CS2R R20, SRZ ;  /* 0x0000000000147805 */ /* 0x000fe2000001ff00 */
[----:B------:R-:W-:Y:S01]  /*9bc0*/  IMAD R71, R3, R13, R0 ;  /* 0x0000000d03477224 */ /* 0x000fe200078e0200 */
[----:B------:R-:W-:Y:S06]  /*9bd0*/  @P2 BRA `(.L_x_6965) ;  /* 0x0000000000642947 */ /* 0x000fec0003800000 */
[----:B------:R-:W-:Y:S01]  /*9be0*/  LEA R28, P4, R12, R6, 0x6 ;  /* 0x000000060c1c7211 */ /* 0x000fe200078830ff */
[----:B------:R-:W-:Y:S01]  /*9bf0*/  ULDC.64 UR4, c[0x0][0x3c8] ;  /* 0x0000f20000047ab9 */ /* 0x000fe20000000a00 */
[----:B------:R-:W-:Y:S01]  /*9c00*/  ULDC.64 UR6, c[0x0][0x3e0] ;  /* 0x0000f80000067ab9 */ /* 0x000fe20000000a00 */
[----:B------:R-:W-:Y:S02]  /*9c10*/  CS2R R34, SRZ ;  /* 0x0000000000227805 */ /* 0x000fe4000001ff00 */
[----:B------:R-:W-:Y:S02]  /*9c20*/  IADD3 R28, P5, R28, R63, RZ ;  /* 0x0000003f1c1c7210 */ /* 0x000fe40007fbe0ff */
[----:B------:R-:W-:Y:S02]  /*9c30*/  CS2R R32, SRZ ;  /* 0x0000000000207805 */ /* 0x000fe4000001ff00 */
[----:B------:R-:W-:Y:S02]  /*9c40*/  LEA.HI.X R30, R12, R7, R13, 0x6, P4 ;  /* 0x000000070c1e7211 */ /* 0x000fe400020f340d */
[----:B------:R-:W-:-:S03]  /*9c50*/  LEA R0, P4, R10, R4, 0x6 ;  /* 0x000000040a007211 */ /* 0x000fc600078830ff */
[----:B------:R-:W-:Y:S01]  /*9c60*/  IMAD.X R29, R30, 0x1, R65, P5 ;  /* 0x000000011e1d7824 */ /* 0x000fe200028e0641 */
[----:B------:R-:W-:Y:S02]  /*9c70*/  IADD3 R0, P5, R0, R61, RZ ;  /* 0x0000003d00007210 */ /* 0x000fe40007fbe0ff */
[----:B------:R-:W-:Y:S02]  /*9c80*/  CS2R R30, SRZ ;  /* 0x00000000001e7805 */ /* 0x000fe4000001ff00 */
[----:B------:R-:W-:Y:S02]  /*9c90*/  LEA.HI.X R3, R10, R5, R11, 0x6, P4 ;  /* 0x000000050a037211 */ /* 0x000fe400020f340b */
[----:B------:R-:W-:Y:S01]  /*9ca0*/  LEA R66, P4, R28, UR4, 0x1 ;  /* 0x000000041c427c11 */ /* 0x000fe2000f8808ff */
[----:B------:R-:W-:Y:S02]  /*9cb0*/  ULDC UR4, c[0x0][0x3d4] ;  /* 0x0000f50000047ab9 */ /* 0x000fe40000000800 */
[----:B------:R-:W-:Y:S01]  /*9cc0*/  IMAD.X R3, R3, 0x1, R75, P5 ;  /* 0x0000000103037824 */ /* 0x000fe200028e064b */
[----:B------:R-:W-:-:S02]  /*9cd0*/  LEA R68, P5, R0, UR6, 0x1 ;  /* 0x0000000600447c11 */ /* 0x000fc4000f8a08ff */
[----:B------:R-:W-:Y:S02]  /*9ce0*/  LEA.HI.X R67, R28, UR5, R29, 0x1, P4 ;  /* 0x000000051c437c11 */ /* 0x000fe4000a0f0c1d */
[----:B------:R-:W-:Y:S02]  /*9cf0*/  CS2R R28, SRZ ;  /* 0x00000000001c7805 */ /* 0x000fe4000001ff00 */
[----:B------:R-:W-:Y:S02]  /*9d00*/  LEA.HI.X R69, R0, UR7, R3, 0x1, P5 ;  /* 0x0000000700457c11 */ /* 0x000fe4000a8f0c03 */
[----:B------:R-:W-:Y:S02]  /*9d10*/  ISETP.GE.AND P4, PT, R22, UR4, PT ;  /* 0x0000000416007c0c */ /* 0x000fe4000bf86270 */
[----:B------:R-:W-:-:S11]  /*9d20*/  ISETP.GE.AND P5, PT, R187, UR4, PT ;  /* 0x00000004bb007c0c */ /* 0x000fd6000bfa6270 */
[----:B------:R1:W5:Y:S04]  /*9d30*/  @!P4 LDG.E.64 R34, desc[UR56][R66.64] ;  /* 0x000000384222c981 */ /* 0x000368000c1e1b00 */
[----:B------:R1:W5:Y:S04]  /*9d40*/  @!P5 LDG.E.64 R28, desc[UR56][R66.64+0x40] ;  /* 0x00004038421cd981 */ /* 0x000368000c1e1b00 */
[----:B------:R1:W5:Y:S04]  /*9d50*/  @!P4 LDG.E.64 R32, desc[UR56][R68.64] ;  /* 0x000000384420c981 */ /* 0x000368000c1e1b00 */
[----:B------:R1:W5:Y:S02]  /*9d60*/  @!P5 LDG.E.64 R30, desc[UR56][R68.64+0x40] ;  /* 0x00004038441ed981 */ /* 0x000364000c1e1b00 */
.L_x_6965:
[----:B------:R-:W-:Y:S05]  /*9d70*/  BSYNC B1 ;  /* 0x0000000000017941 */ /* 0x000fea0003800000 */
.L_x_6964:
        /* <DEDUP_REMOVED lines=14> */
[----:B------:R-:W-:Y:S02]  /*9e60*/  IADD3.X R0, R75, R0, R5, P5, !PT ;  /* 0x000000004b007210 */ /* 0x000fe40002ffe405 */
[----:B------:R-:W-:Y:S01]  /*9e70*/  LEA R4, P4, R63, UR4, 0x1 ;  /* 0x000000043f047c11 */ /* 0x000fe2000f8808ff */
[----:B------:R-:W-:Y:S01]  /*9e80*/  ULDC UR4, c[0x0][0x3d4] ;  /* 0x0000f50000047ab9 */ /* 0x000fe20000000800 */
[----:B------:R-:W-:Y:S02]  /*9e90*/  LEA R6, P5, R61, UR6, 0x1 ;  /* 0x000000063d067c11 */ /* 0x000fe4000f8a08ff */
[----:B------:R-:W-:Y:S02]  /*9ea0*/  LEA.HI.X R5, R63, UR5, R8, 0x1, P4 ;  /* 0x000000053f057c11 */ /* 0x000fe4000a0f0c08 */
[----:B------:R-:W-:-:S02]  /*9eb0*/  CS2R R8, SRZ ;  /* 0x0000000000087805 */ /* 0x000fc4000001ff00 */
[----:B------:R-:W-:Y:S02]  /*9ec0*/  LEA.HI.X R7, R61, UR7, R0, 0x1, P5 ;  /* 0x000000073d077c11 */ /* 0x000fe4000a8f0c00 */
[----:B------:R-:W-:Y:S02]  /*9ed0*/  ISETP.GE.AND P4, PT, R22, UR4, PT ;  /* 0x0000000416007c0c */ /* 0x000fe4000bf86270 */
[----:B------:R-:W-:-:S11]  /*9ee0*/  ISETP.GE.AND P5, PT, R187, UR4, PT ;  /* 0x00000004bb007c0c */ /* 0x000fd6000bfa6270 */
[----:B------:R2:W5:Y:S04]  /*9ef0*/  @!P4 LDG.E.64 R24, desc[UR56][R4.64] ;  /* 0x000000380418c981 */ /* 0x000568000c1e1b00 */
[----:B------:R2:W5:Y:S04]  /*9f00*/  @!P5 LDG.E.64 R8, desc[UR56][R4.64+0x40] ;  /* 0x000040380408d981 */ /* 0x000568000c1e1b00 */
[----:B------:R2:W5:Y:S04]  /*9f10*/  @!P4 LDG.E.64 R26, desc[UR56][R6.64] ;  /* 0x00000038061ac981 */ /* 0x000568000c1e1b00 */
[----:B------:R2:W5:Y:S02]  /*9f20*/  @!P5 LDG.E.64 R20, desc[UR56][R6.64+0x40] ;  /* 0x000040380614d981 */ /* 0x000564000c1e1b00 */
.L_x_6967:
[----:B------:R-:W-:Y:S05]  /*9f30*/  BSYNC B1 ;  /* 0x0000000000017941 */ /* 0x000fea0003800000 */
.L_x_6966:
[----:B------:R-:W-:Y:S01]  /*9f40*/  ULDC.64 UR4, c[0x0][0x3c8] ;  /* 0x0000f20000047ab9 */ /* 0x000fe20000000a00 */
[----:B------:R-:W-:Y:S01]  /*9f50*/  ULDC.64 UR6, c[0x0][0x3e0] ;  /* 0x0000f80000067ab9 */ /* 0x000fe20000000a00 */
[----:B------:R-:W-:Y:S01]  /*9f60*/  IMAD.IADD R3, R59, 0x1, R73 ;  /* 0x000000013b037824 */ /* 0x000fe200078e0249 */
[----:B--2---:R-:W-:Y:S01]  /*9f70*/  IADD3 R5, R15, R71, RZ ;  /* 0x000000470f057210 */ /* 0x004fe20007ffe0ff */
[----:B------:R-:W-:Y:S01]  /*9f80*/  IMAD.MOV.U32 R6, RZ, RZ, R42 ;  /* 0x000000ffff067224 */ /* 0x000fe200078e002a */
[----:B------:R-:W-:Y:S01]  /*9f90*/  LEA R4, P4, R14, UR4, 0x1 ;  /* 0x000000040e047c11 */ /* 0x000fe2000f8808ff */
[----:B------:R-:W-:Y:S01]  /*9fa0*/  IMAD.MOV.U32 R7, RZ, RZ, R43 ;  /* 0x000000ffff077224 */ /* 0x000fe200078e002b */
[----:B------:R-:W-:Y:S01]  /*9fb0*/  LEA R0, P5, R58, UR6, 0x1 ;  /* 0x000000063a007c11 */ /* 0x000fe2000f8a08ff */
[----:B------:R-:W-:Y:S01]  /*9fc0*/  UMOV UR4, 0xffffffff ;  /* 0xffffffff00047882 */ /* 0x000fe20000000000 */
[----:B------:R-:W-:Y:S02]  /*9fd0*/  LEA.HI.X R5, R14, UR5, R5, 0x1, P4 ;  /* 0x000000050e057c11 */ /* 0x000fe4000a0f0c05 */
[----:B------:R-:W-:-:S02]  /*9fe0*/  LEA.HI.X R3, R58, UR7, R3, 0x1, P5 ;  /* 0x000000073a037c11 */ /* 0x000fc4000a8f0c03 */
[----:B------:R-:W-:Y:S02]  /*9ff0*/  PRMT R59, R6, 0x7610, R59 ;  /* 0x00007610063b7816 */ /* 0x000fe4000000003b */
[----:B------:R-:W-:Y:S02]  /*a000*/  PRMT R57, R7, 0x7610, R57 ;  /* 0x0000761007397816 */ /* 0x000fe40000000039 */
[----:B------:R-:W-:Y:S01]  /*a010*/  LEA.HI R6, R221, R221, RZ, 0x1 ;  /* 0x000000dddd067211 */ /* 0x000fe200078f08ff */
[----:B------:R-:W-:Y:S06]  /*a020*/  BRA.DIV UR4, `(.L_x_6968) ;  /* 0x000001aa04b47947 */ /* 0x000fec000b800000 */
.L_x_7250:
[----:B------:R-:W-:-:S03]  /*a030*/  UMOV UR4, 0xffffffff ;  /* 0xffffffff00047882 */ /* 0x000fc60000000000 */
[----:B------:R-:W-:Y:S05]  /*a040*/  BRA.DIV UR4, `(.L_x_6969) ;  /* 0x000001aa04d47947 */ /* 0x000fea000b800000 */
.L_x_7253:
[----:B------:R-:W-:-:S03]  /*a050*/  UMOV UR4, 0xffffffff ;  /* 0xffffffff00047882 */ /* 0x000fc60000000000 */
[----:B------:R-:W-:Y:S05]  /*a060*/  BRA.DIV UR4, `(.L_x_6970) ;  /* 0x000001aa04f47947 */ /* 0x000fea000b800000 */
.L_x_7256:
[----:B------:R-:W-:-:S03]  /*a070*/  UMOV UR4, 0xffffffff ;  /* 0xffffffff00047882 */ /* 0x000fc60000000000 */
[----:B------:R-:W-:Y:S05]  /*a080*/  BRA.DIV UR4, `(.L_x_6971) ;  /* 0x000001ae04147947 */ /* 0x000fea000b800000 */
.L_x_7259:
[----:B------:R-:W-:-:S03]  /*a090*/  UMOV UR4, 0xffffffff ;  /* 0xffffffff00047882 */ /* 0x000fc60000000000 */
[----:B------:R-:W-:Y:S05]  /*a0a0*/  BRA.DIV UR4, `(.L_x_6972) ;  /* 0x000001ae04347947 */ /* 0x000fea000b800000 */
.L_x_7262:
[----:B------:R-:W-:-:S03]  /*a0b0*/  UMOV UR4, 0xffffffff ;  /* 0xffffffff00047882 */ /* 0x000fc60000000000 */
[----:B------:R-:W-:Y:S05]  /*a0c0*/  BRA.DIV UR4, `(.L_x_6973) ;  /* 0x000001ae04547947 */ /* 0x000fea000b800000 */
.L_x_7265:
[----:B------:R-:W-:-:S03]  /*a0d0*/  UMOV UR4, 0xffffffff ;  /* 0xffffffff00047882 */ /* 0x000fc60000000000 */
[----:B------:R-:W-:Y:S05]  /*a0e0*/  BRA.DIV UR4, `(.L_x_6974) ;  /* 0x000001ae04747947 */ /* 0x000fea000b800000 */
.L_x_7268:
[----:B------:R-:W-:-:S03]  /*a0f0*/  UMOV UR4, 0xffffffff ;  /* 0xffffffff00047882 */ /* 0x000fc60000000000 */
[----:B------:R-:W-:Y:S05]  /*a100*/  BRA.DIV UR4, `(.L_x_6975) ;  /* 0x000001ae04947947 */ /* 0x000fea000b800000 */
.L_x_7271:
[----:B------:R-:W-:-:S03]  /*a110*/  UMOV UR4, 0xffffffff ;  /* 0xffffffff00047882 */ /* 0x000fc60000000000 */
[----:B------:R-:W-:Y:S05]  /*a120*/  BRA.DIV UR4, `(.L_x_6976) ;  /* 0x000001ae04b47947 */ /* 0x000fea000b800000 */
.L_x_7274:
[----:B------:R-:W-:-:S03]  /*a130*/  UMOV UR4, 0xffffffff ;  /* 0xffffffff00047882 */ /* 0x000fc60000000000 */
[----:B------:R-:W-:Y:S05]  /*a140*/  BRA.DIV UR4, `(.L_x_6977) ;  /* 0x000001ae04d47947 */ /* 0x000fea000b800000 */
.L_x_7277:
[----:B------:R-:W-:-:S03]  /*a150*/  UMOV UR4, 0xffffffff ;  /* 0xffffffff00047882 */ /* 0x000fc60000000000 */
[----:B------:R-:W-:Y:S05]  /*a160*/  BRA.DIV UR4, `(.L_x_6978) ;  /* 0x000001ae04f47947 */ /* 0x000fea000b800000 */
.L_x_7280:
[----:B------:R-:W-:-:S03]  /*a170*/  UMOV UR4, 0xffffffff ;  /* 0xffffffff00047882 */ /* 0x000fc60000000000 */
[----:B------:R-:W-:Y:S05]  /*a180*/  BRA.DIV UR4, `(.L_x_6979) ;  /* 0x000001b204147947 */ /* 0x000fea000b800000 */
.L_x_7283:
[----:B------:R-:W-:-:S03]  /*a190*/  UMOV UR4, 0xffffffff ;  /* 0xffffffff00047882 */ /* 0x000fc60000000000 */
[----:B------:R-:W-:Y:S05]  /*a1a0*/  BRA.DIV UR4, `(.L_x_6980) ;  /* 0x000001b204347947 */ /* 0x000fea000b800000 */
.L_x_7286:
[----:B------:R-:W-:Y:S01]  /*a1b0*/  UMOV UR4, 0xffffffff ;  /* 0xffffffff00047882 */ /* 0x000fe20000000000 */
[----:B------:R-:W-:Y:S02]  /*a1c0*/  LOP3.LUT R6, R6, 0xfffffffe, RZ, 0xc0, !PT ;  /* 0xfffffffe06067812 */ /* 0x000fe400078ec0ff */
[----:B------:R-:W-:Y:S05]  /*a1d0*/  BRA.DIV UR4, `(.L_x_6981) ;  /* 0x000001b204507947 */ /* 0x000fea000b800000 */
.L_x_7289:
[----:B------:R-:W-:Y:S01]  /*a1e0*/  UMOV UR4, 0xffffffff ;  /* 0xffffffff00047882 */ /* 0x000fe20000000000 */
[----:B------:R-:W-:Y:S02]  /*a1f0*/  IMAD.IADD R6, R221, 0x1, -R6 ;  /* 0x00000001dd067824 */ /* 0x000fe400078e0a06 */
[----:B------:R-:W-:Y:S05]  /*a200*/  BRA.DIV UR4, `(.L_x_6982) ;  /* 0x000001b2046c7947 */ /* 0x000fea000b800000 */
.L_x_7292:
[----:B------:R-:W-:Y:S01]  /*a210*/  UMOV UR4, 0xffffffff ;  /* 0xffffffff00047882 */ /* 0x000fe20000000000 */
[----:B------:R-:W-:Y:S02]  /*a220*/  SHF.L.U32 R3, R6, 0x1f, RZ ;  /* 0x0000001f06037819 */ /* 0x000fe400000006ff */
[----:B------:R-:W-:Y:S05]  /*a230*/  BRA.DIV UR4, `(.L_x_6983) ;  /* 0x000001b204887947 */ /* 0x000fea000b800000 */
.L_x_7295:
[----:B------:R-:W2:Y:S01]  /*a240*/  SYNCS.PHASECHK.TRANS64.TRYWAIT P4, [R2+URZ+0x28800], R3 ;  /* 0x02880003020075a7 */ /* 0x000ea2000808017f */
[----:B------:R-:W-:Y:S01]  /*a250*/  IMAD.MOV.U32 R4, RZ, RZ, R37 ;  /* 0x000000ffff047224 */ /* 0x000fe200078e0025 */
[----:B------:R-:W-:Y:S01]  /*a260*/  BSSY B1, `(.L_x_6984) ;  /* 0x000001c000017945 */ /* 0x000fe20003800000 */
[----:B-----5:R-:W-:Y:S02]  /*a270*/  IMAD.MOV.U32 R5, RZ, RZ, R32 ;  /* 0x000000ffff057224 */ /* 0x020fe400078e0020 */
        /* <DEDUP_REMOVED lines=22> */
[----:B------:R-:W-:-:S03]  /*a3e0*/  IMAD.MOV.U32 R4, RZ, RZ, R8 ;  /* 0x000000ffff047224 */ /* 0x000fc600078e0008 */
[----:B------:R-:W-:Y:S01]  /*a3f0*/  PRMT R11, R5, 0x5410, R6 ;  /* 0x00005410050b7816 */ /* 0x000fe20000000006 */
[----:B------:R-:W-:Y:S01]  /*a400*/  IMAD.MOV.U32 R5, RZ, RZ, R9 ;  /* 0x000000ffff057224 */ /* 0x000fe200078e0009 */
[----:B--2---:R-:W-:Y:S06]  /*a410*/  @!P4 BRA `(.L_x_6985) ;  /* 0x000001b00038c947 */ /* 0x004fec0003800000 */
.L_x_7296:
[----:B------:R-:W-:Y:S05]  /*a420*/  BSYNC B1 ;  /* 0x0000000000017941 */ /* 0x000fea0003800000 */
.L_x_6984:
[----:B------:R-:W-:Y:S01]  /*a430*/  BSSY B1, `(.L_x_6986) ;  /* 0x000005e000017945 */ /* 0x000fe20003800000 */
[----:B--2---:R-:W-:-:S03]  /*a440*/  PRMT R3, R4, 0x5410, R5 ;  /* 0x0000541004037816 */ /* 0x004fc60000000005 */
[----:B------:R-:W-:Y:S05]  /*a450*/  @P0 BRA `(.L_x_6987) ;  /* 0x00000004006c0947 */ /* 0x000fea0003800000 */
[----:B------:R-:W2:Y:S01]  /*a460*/  LDC R4, c[0x0][0x3d4] ;  /* 0x0000f500ff047b82 */ /* 0x000ea20000000800 */
[----:B------:R-:W-:Y:S01]  /*a470*/  BSSY B2, `(.L_x_6988) ;  /* 0x000002e000027945 */ /* 0x000fe20003800000 */
[-C--:B--2---:R-:W-:Y:S02]  /*a480*/  ISETP.GE.AND P0, PT, R22, R4.reuse, PT ;  /* 0x000000041600720c */ /* 0x084fe40003f06270 */
[----:B------:R-:W-:-:S11]  /*a490*/  ISETP.GE.AND P4, PT, R187, R4, PT ;  /* 0x00000004bb00720c */ /* 0x000fd60003f86270 */
[----:B------:R-:W-:Y:S05]  /*a4a0*/  @P0 BRA `(.L_x_6989) ;  /* 0x0000000000a80947 */ /* 0x000fea0003800000 */
[----:B------:R-:W2:Y:S01]  /*a4b0*/  LDS.128 R4, [R213] ;  /* 0x00000000d5047984 */ /* 0x000ea20000000c00 */
[----:B------:R-:W-:Y:S01]  /*a4c0*/  SHF.R.U32.HI R61, RZ, 0x10, R51 ;  /* 0x00000010ff3d7819 */ /* 0x000fe20000011633 */
[--C-:B------:R-:W-:Y:S01]  /*a4d0*/  HADD2.F32 R58, -RZ, R62.reuse.H1_H1 ;  /* 0x3000003eff3a7230 */ /* 0x100fe20000004100 */
[----:B------:R-:W-:Y:S01]  /*a4e0*/  SHF.R.U32.HI R63, RZ, 0x10, R49 ;  /* 0x00000010ff3f7819 */ /* 0x000fe20000011631 */
[----:B------:R-:W-:Y:S01]  /*a4f0*/  HADD2.F32 R62, -RZ, R62.H0_H0 ;  /* 0x2000003eff3e7230 */ /* 0x000fe20000004100 */
[----:B-1----:R-:W-:Y:S01]  /*a500*/  SHF.R.U64 R69, R50, 0x10, R51 ;  /* 0x0000001032457819 */ /* 0x002fe20000001233 */
[----:B------:R-:W-:Y:S01]  /*a510*/  HADD2.F32 R61, -RZ, R61.H0_H0 ;  /* 0x2000003dff3d7230 */ /* 0x000fe20000004100 */
[----:B------:R-:W-:Y:S01]  /*a520*/  SHF.R.U64 R67, R48, 0x10, R49 ;  /* 0x0000001030437819 */ /* 0x000fe20000001231 */
[----:B------:R-:W-:Y:S02]  /*a530*/  HADD2.F32 R63, -RZ, R63.H0_H0 ;  /* 0x2000003fff3f7230 */ /* 0x000fe40000004100 */
[----:B--2---:R-:W-:-:S02]  /*a540*/  HADD2.F32 R50, -RZ, R7.H0_H0 ;  /* 0x20000007ff327230 */ /* 0x004fc40000004100 */
[----:B------:R-:W-:Y:S02]  /*a550*/  HADD2.F32 R51, -RZ, R7.H1_H1 ;  /* 0x30000007ff337230 */ /* 0x000fe40000004100 */
[--C-:B------:R-:W-:Y:S02]  /*a560*/  HADD2.F32 R7, -RZ, R4.reuse.H0_H0 ;  /* 0x20000004ff077230 */ /* 0x100fe40000004100 */
[----:B------:R-:W-:Y:S02]  /*a570*/  HADD2.F32 R4, -RZ, R4.H1_H1 ;  /* 0x30000004ff047230 */ /* 0x000fe40000004100 */
[C---:B------:R-:W-:Y:S01]  /*a580*/  FMUL.FTZ R66, R51.reuse, R61 ;  /* 0x0000003d33427220 */ /* 0x040fe20000410000 */
[-C--:B------:R-:W-:Y:S01]  /*a590*/  FMUL.FTZ R65, R51, R63.reuse ;  /* 0x0000003f33417220 */ /* 0x080fe20000410000 */
[--C-:B------:R-:W-:Y:S02]  /*a5a0*/  HADD2.F32 R48, -RZ, R6.reuse.H0_H0 ;  /* 0x20000006ff307230 */ /* 0x100fe40000004100 */
[----:B------:R-:W-:Y:S01]  /*a5b0*/  FMUL.FTZ R64, R4, R62 ;  /* 0x0000003e04407220 */ /* 0x000fe20000410000 */
[----:B------:R-:W-:Y:S01]  /*a5c0*/  FFMA.FTZ R68, R50, R63, R66 ;  /* 0x0000003f32447223 */ /* 0x000fe20000010042 */
[----:B------:R-:W-:-:S02]  /*a5d0*/  HADD2.F32 R49, -RZ, R6.H1_H1 ;  /* 0x30000006ff317230 */ /* 0x000fc40000004100 */
[-C--:B------:R-:W-:Y:S01]  /*a5e0*/  FMUL.FTZ R66, R4, R58.reuse ;  /* 0x0000003a04427220 */ /* 0x080fe20000410000 */
[C---:B------:R-:W-:Y:S01]  /*a5f0*/  FFMA.FTZ R64, R7.reuse, R58, -R64 ;  /* 0x0000003a07407223 */ /* 0x040fe20000010840 */
[--C-:B------:R-:W-:Y:S02]  /*a600*/  HADD2.F32 R6, -RZ, R5.reuse.H0_H0 ;  /* 0x20000005ff067230 */ /* 0x100fe40000004100 */
[----:B------:R-:W-:Y:S01]  /*a610*/  FFMA.FTZ R65, R50, R61, -R65 ;  /* 0x0000003d32417223 */ /* 0x000fe20000010841 */
[----:B------:R-:W-:Y:S02]  /*a620*/  HADD2.F32 R58, -RZ, R60.H1_H1 ;  /* 0x3000003cff3a7230 */ /* 0x000fe40000004100 */
[----:B------:R-:W-:Y:S01]  /*a630*/  FFMA.FTZ R61, R7, R62, R66 ;  /* 0x0000003e073d7223 */ /* 0x000fe20000010042 */
[----:B------:R-:W-:Y:S02]  /*a640*/  HADD2.F32 R5, -RZ, R5.H1_H1 ;  /* 0x30000005ff057230 */ /* 0x000fe40000004100 */
[----:B------:R-:W-:-:S02]  /*a650*/  HADD2.F32 R50, -RZ, R70.H0_H0 ;  /* 0x20000046ff327230 */ /* 0x000fc40000004100 */
[C---:B------:R-:W-:Y:S01]  /*a660*/  FMUL.FTZ R63, R49.reuse, R58 ;  /* 0x0000003a313f7220 */ /* 0x040fe20000410000 */
[----:B------:R-:W-:Y:S02]  /*a670*/  HADD2.F32 R51, -RZ, R67.H0_H0 ;  /* 0x20000043ff337230 */ /* 0x000fe40000004100 */
[----:B------:R-:W-:Y:S02]  /*a680*/  HADD2.F32 R4, -RZ, R69.H0_H0 ;  /* 0x20000045ff047230 */ /* 0x000fe40000004100 */
[-C--:B------:R-:W-:Y:S01]  /*a690*/  FMUL.FTZ R49, R49, R50.reuse ;  /* 0x0000003231317220 */ /* 0x080fe20000410000 */
[C---:B------:R-:W-:Y:S01]  /*a6a0*/  FFMA.FTZ R63, R48.reuse, R50, -R63 ;  /* 0x00000032303f7223 */ /* 0x040fe2000001083f */
[C---:B------:R-:W-:Y:S01]  /*a6b0*/  FMUL.FTZ R7, R5.reuse, R51 ;  /* 0x0000003305077220 */ /* 0x040fe20000410000 */
[----:B------:R-:W-:Y:S01]  /*a6c0*/  FMUL.FTZ R62, R5, R4 ;  /* 0x00000004053e7220 */ /* 0x000fe20000410000 */
[----:B------:R-:W-:Y:S02]  /*a6d0*/  FFMA.FTZ R48, R48, R58, R49 ;  /* 0x0000003a30307223 */ /* 0x000fe40000010031 */
[----:B------:R-:W-:Y:S01]  /*a6e0*/  FFMA.FTZ R5, R6, R4, -R7 ;  /* 0x0000000406057223 */ /* 0x000fe20000010807 */
[----:B------:R-:W-:Y:S01]  /*a6f0*/  F2FP.F16.F32.PACK_AB R7, R68, R65 ;  /* 0x000000414407723e */ /* 0x000fe200000000ff */
[----:B------:R-:W-:Y:S01]  /*a700*/  FFMA.FTZ R62, R6, R51, R62 ;  /* 0x00000033063e7223 */ /* 0x000fe2000001003e */
[----:B------:R-:W-:-:S02]  /*a710*/  F2FP.F16.F32.PACK_AB R4, R61, R64 ;  /* 0x000000403d04723e */ /* 0x000fc400000000ff */
[----:B------:R-:W-:Y:S02]  /*a720*/  F2FP.F16.F32.PACK_AB R6, R48, R63 ;  /* 0x0000003f3006723e */ /* 0x000fe400000000ff */
[----:B------:R-:W-:-:S05]  /*a730*/  F2FP.F16.F32.PACK_AB R5, R62, R5 ;  /* 0x000000053e05723e */ /* 0x000fca00000000ff */
[----:B------:R2:W-:Y:S02]  /*a740*/  STS.128 [R213], R4 ;  /* 0x00000004d5007388 */ /* 0x0005e40000000c00 */
.L_x_6989:
[----:B------:R-:W-:Y:S05]  /*a750*/  BSYNC B2 ;  /* 0x0000000000027941 */ /* 0x000fea0003800000 */
.L_x_6988:
[----:B------:R-:W-:Y:S05]  /*a760*/  @P4 BRA `(.L_x_6987) ;  /* 0x0000000000a84947 */ /* 0x000fea0003800000 */
[----:B--2---:R-:W2:Y:S01]  /*a770*/  LDS.128 R4, [R213+0x4000] ;  /* 0x00400000d5047984 */ /* 0x004ea20000000c00 */
[----:B------:R-:W-:Y:S01]  /*a780*/  SHF.R.U32.HI R50, RZ, 0x10, R47 ;  /* 0x00000010ff327819 */ /* 0x000fe2000001162f */
[----:B------:R-:W-:Y:S01]  /*a790*/  HADD2.F32 R60, -RZ, R60.H0_H0 ;  /* 0x2000003cff3c7230 */ /* 0x000fe20000004100 */
[----:B------:R-:W-:Y:S01]  /*a7a0*/  SHF.R.U32.HI R48, RZ, 0x10, R45 ;  /* 0x00000010ff307819 */ /* 0x000fe2000001162d */
[----:B------:R-:W-:Y:S01]  /*a7b0*/  HADD2.F32 R49, -RZ, R57.H1_H1 ;  /* 0x30000039ff317230 */ /* 0x000fe20000004100 */
[----:B------:R-:W-:Y:S01]  /*a7c0*/  SHF.R.U64 R62, R46, 0x10, R47 ;  /* 0x000000102e3e7819 */ /* 0x000fe2000000122f */
[----:B------:R-:W-:Y:S01]  /*a7d0*/  HADD2.F32 R50, -RZ, R50.H0_H0 ;  /* 0x20000032ff327230 */ /* 0x000fe20000004100 */
[----:B------:R-:W-:Y:S01]  /*a7e0*/  SHF.R.U64 R63, R44, 0x10, R45 ;  /* 0x000000102c3f7819 */ /* 0x000fe2000000122d */
[----:B------:R-:W-:Y:S02]  /*a7f0*/  HADD2.F32 R48, -RZ, R48.H0_H0 ;  /* 0x20000030ff307230 */ /* 0x000fe40000004100 */
[----:B--2---:R-:W-:-:S02]  /*a800*/  HADD2.F32 R47, -RZ, R7.H1_H1 ;  /* 0x30000007ff2f7230 */ /* 0x004fc40000004100 */
        /* <DEDUP_REMOVED lines=9> */
[--C-:B------:R-:W-:Y:S02]  /*a8a0*/  HADD2.F32 R47, -RZ, R56.reuse.H0_H0 ;  /* 0x20000038ff2f7230 */ /* 0x100fe40000004100 */
[C---:B------:R-:W-:Y:S01]  /*a8b0*/  FMUL.FTZ R58, R4.reuse, R49 ;  /* 0x00000031043a7220 */ /* 0x040fe20000410000 */
[--C-:B------:R-:W-:Y:S02]  /*a8c0*/  HADD2.F32 R6, -RZ, R5.reuse.H0_H0 ;  /* 0x20000005ff067230 */ /* 0x100fe40000004100 */
        /* <DEDUP_REMOVED lines=20> */
.L_x_6987:
[----:B------:R-:W-:Y:S05]  /*aa10*/  BSYNC B1 ;  /* 0x0000000000017941 */ /* 0x000fea0003800000 */
.L_x_6986:
[----:B------:R-:W-:Y:S04]  /*aa20*/  BSSY B1, `(.L_x_6990) ;  /* 0x000005d000017945 */ /* 0x000fe80003800000 */
[----:B------:R-:W-:Y:S05]  /*aa30*/  @P1 BRA `(.L_x_6991) ;  /* 0x00000004006c1947 */ /* 0x000fea0003800000 */
[----:B--23--:R-:W2:Y:S01]  /*aa40*/  LDC R4, c[0x0][0x3d4] ;  /* 0x0000f500ff047b82 */ /* 0x00cea20000000800 */
[----:B------:R-:W-:Y:S01]  /*aa50*/  BSSY B2, `(.L_x_6992) ;  /* 0x000002e000027945 */ /* 0x000fe20003800000 */
[-C--:B--2---:R-:W-:Y:S02]  /*aa60*/  ISETP.GE.AND P0, PT, R22, R4.reuse, PT ;  /* 0x000000041600720c */ /* 0x084fe40003f06270 */
[----:B------:R-:W-:-:S11]  /*aa70*/  ISETP.GE.AND P1, PT, R187, R4, PT ;  /* 0x00000004bb00720c */ /* 0x000fd60003f26270 */
[----:B------:R-:W-:Y:S05]  /*aa80*/  @P0 BRA `(.L_x_6993) ;  /* 0x0000000000a80947 */ /* 0x000fea0003800000 */
[----:B------:R-:W2:Y:S01]  /*aa90*/  LDS.128 R4, [R213+0x1000] ;  /* 0x00100000d5047984 */ /* 0x000ea20000000c00 */
        /* <DEDUP_REMOVED lines=9> */
[--C-:B--2---:R-:W-:Y:S02]  /*ab30*/  HADD2.F32 R43, -RZ, R7.reuse.H1_H1 ;  /* 0x30000007ff2b7230 */ /* 0x104fe40000004100 */
        /* <DEDUP_REMOVED lines=12> */
[----:B------:R-:W-:Y:S02]  /*ac00*/  HADD2.F32 R43, -RZ, R54.H0_H0 ;  /* 0x20000036ff2b7230 */ /* 0x000fe40000004100 */
[----:B------:R-:W-:-:S02]  /*ac10*/  HADD2.F32 R5, -RZ, R5.H1_H1 ;  /* 0x30000005ff057230 */ /* 0x000fc40000004100 */
[C---:B------:R-:W-:Y:S01]  /*ac20*/  FFMA.FTZ R45, R7.reuse, R45, R44 ;  /* 0x0000002d072d7223 */ /* 0x040fe2000001002c */
[----:B------:R-:W-:Y:S02]  /*ac30*/  HADD2.F32 R42, -RZ, R50.H0_H0 ;  /* 0x20000032ff2a7230 */ /* 0x000fe40000004100 */
[----:B------:R-:W-:Y:S01]  /*ac40*/  FFMA.FTZ R48, R7, R59, -R48 ;  /* 0x0000003b07307223 */ /* 0x000fe20000010830 */
        /* <DEDUP_REMOVED lines=14> */
.L_x_6993:
[----:B------:R-:W-:Y:S05]  /*ad30*/  BSYNC B2 ;  /* 0x0000000000027941 */ /* 0x000fea0003800000 */
.L_x_6992:
[----:B------:R-:W-:Y:S05]  /*ad40*/  @P1 BRA `(.L_x_6991) ;  /* 0x0000000000a81947 */ /* 0x000fea0003800000 */
[----:B--2---:R-:W2:Y:S01]  /*ad50*/  LDS.128 R4, [R213+0x5000] ;  /* 0x00500000d5047984 */ /* 0x004ea20000000c00 */
        /* <DEDUP_REMOVED lines=9> */
[----:B------:R-:W-:Y:S02]  /*adf0*/  HADD2.F32 R54, -RZ, R54.H1_H1 ;  /* 0x30000036ff367230 */ /* 0x000fe40000004100 */
[--C-:B--2---:R-:W-:Y:S02]  /*ae00*/  HADD2.F32 R39, -RZ, R7.reuse.H1_H1 ;  /* 0x30000007ff277230 */ /* 0x104fe40000004100 */
        /* <DEDUP_REMOVED lines=30> */
.L_x_6991:
[----:B------:R-:W-:Y:S05]  /*aff0*/  BSYNC B1 ;  /* 0x0000000000017941 */ /* 0x000fea0003800000 */
.L_x_6990:
[----:B------:R-:W-:Y:S04]  /*b000*/  BSSY B1, `(.L_x_6994) ;  /* 0x000005d000017945 */ /* 0x000fe80003800000 */
[----:B------:R-:W-:Y:S05]  /*b010*/  @P2 BRA `(.L_x_6995) ;  /* 0x00000004006c2947 */ /* 0x000fea0003800000 */
[----:B--234-:R-:W2:Y:S01]  /*b020*/  LDC R4, c[0x0][0x3d4] ;  /* 0x0000f500ff047b82 */ /* 0x01cea20000000800 */
[----:B------:R-:W-:Y:S01]  /*b030*/  BSSY B2, `(.L_x_6996) ;  /* 0x000002e000027945 */ /* 0x000fe20003800000 */
[-C--:B--2---:R-:W-:Y:S02]  /*b040*/  ISETP.GE.AND P0, PT, R22, R4.reuse, PT ;  /* 0x000000041600720c */ /* 0x084fe40003f06270 */
[----:B------:R-:W-:-:S11]  /*b050*/  ISETP.GE.AND P1, PT, R187, R4, PT ;  /* 0x00000004bb00720c */ /* 0x000fd60003f26270 */
[----:B------:R-:W-:Y:S05]  /*b060*/  @P0 BRA `(.L_x_6997) ;  /* 0x0000000000a80947 */ /* 0x000fea0003800000 */
[----:B------:R-:W2:Y:S01]  /*b070*/  LDS.128 R4, [R213+0x2000] ;  /* 0x00200000d5047984 */ /* 0x000ea20000000c00 */
        /* <DEDUP_REMOVED lines=41> */
.L_x_6997:
[----:B------:R-:W-:Y:S05]  /*b310*/  BSYNC B2 ;  /* 0x0000000000027941 */ /* 0x000fea0003800000 */
.L_x_6996:
[----:B------:R-:W-:Y:S05]  /*b320*/  @P1 BRA `(.L_x_6995) ;  /* 0x0000000000a81947 */ /* 0x000fea0003800000 */
[----:B--2---:R-:W2:Y:S01]  /*b330*/  LDS.128 R4, [R213+0x6000] ;  /* 0x00600000d5047984 */ /* 0x004ea20000000c00 */
        /* <DEDUP_REMOVED lines=9> */
[--C-:B--2---:R-:W-:Y:S02]  /*b3d0*/  HADD2.F32 R29, -RZ, R7.reuse.H1_H1 ;  /* 0x30000007ff1d7230 */ /* 0x104fe40000004100 */
        /* <DEDUP_REMOVED lines=13> */
[----:B------:R-:W-:Y:S01]  /*b4b0*/  FMUL.FTZ R33, R15, R13 ;  /* 0x0000000d0f217220 */ /* 0x000fe20000410000 */
[----:B------:R-:W-:Y:S02]  /*b4c0*/  HADD2.F32 R5, -RZ, R5.H1_H1 ;  /* 0x30000005ff057230 */ /* 0x000fe40000004100 */
[C---:B------:R-:W-:Y:S01]  /*b4d0*/  FFMA.FTZ R34, R7.reuse, R30, -R34 ;  /* 0x0000001e07227223 */ /* 0x040fe20000010822 */
[----:B------:R-:W-:Y:S02]  /*b4e0*/  HADD2.F32 R12, -RZ, R37.H0_H0 ;  /* 0x20000025ff0c7230 */ /* 0x000fe40000004100 */
[----:B------:R-:W-:Y:S01]  /*b4f0*/  FFMA.FTZ R29, R7, R32, R36 ;  /* 0x00000020071d7223 */ /* 0x000fe20000010024 */
        /* <DEDUP_REMOVED lines=13> */
.L_x_6995:
[----:B------:R-:W-:Y:S05]  /*b5d0*/  BSYNC B1 ;  /* 0x0000000000017941 */ /* 0x000fea0003800000 */
.L_x_6994:
[----:B------:R-:W-:Y:S05]  /*b5e0*/  @P3 BRA `(.L_x_6998) ;  /* 0x0000002800a83947 */ /* 0x000fea0003800000 */
[----:B--234-:R-:W2:Y:S01]  /*b5f0*/  LDC R4, c[0x0][0x3d4] ;  /* 0x0000f500ff047b82 */ /* 0x01cea20000000800 */
[----:B------:R-:W-:Y:S01]  /*b600*/  BSSY B1, `(.L_x_6999) ;  /* 0x000002e000017945 */ /* 0x000fe20003800000 */
[-C--:B--2---:R-:W-:Y:S02]  /*b610*/  ISETP.GE.AND P0, PT, R22, R4.reuse, PT ;  /* 0x000000041600720c */ /* 0x084fe40003f06270 */
[----:B------:R-:W-:-:S11]  /*b620*/  ISETP.GE.AND P1, PT, R187, R4, PT ;  /* 0x00000004bb00720c */ /* 0x000fd60003f26270 */
[----:B------:R-:W-:Y:S05]  /*b630*/  @P0 BRA `(.L_x_7000) ;  /* 0x0000000000a80947 */ /* 0x000fea0003800000 */
[----:B------:R-:W2:Y:S01]  /*b640*/  LDS.128 R4, [R213+0x3000] ;  /* 0x00300000d5047984 */ /* 0x000ea20000000c00 */
        /* <DEDUP_REMOVED lines=41> */
.L_x_7000:
[----:B------:R-:W-:Y:S05]  /*b8e0*/  BSYNC B1 ;  /* 0x0000000000017941 */ /* 0x000fea0003800000 */
.L_x_6999:
[----:B------:R-:W-:Y:S05]  /*b8f0*/  @P1 BRA `(.L_x_6998) ;  /* 0x0000002400e41947 */ /* 0x000fea0003800000 */
[----:B--2---:R-:W2:Y:S01]  /*b900*/  LDS.128 R4, [R213+0x7000] ;  /* 0x00700000d5047984 */ /* 0x004ea20000000c00 */
        /* <DEDUP_REMOVED lines=30> */
[C---:B------:R-:W-:Y:S02]  /*baf0*/  FMUL.FTZ R7, R5.reuse, R4 ;  /* 0x0000000405077220 */ /* 0x040fe40000410000 */
[-C--:B------:R-:W-:Y:S01]  /*bb00*/  FMUL.FTZ R9, R5, R0.reuse ;  /* 0x0000000005097220 */ /* 0x080fe20000410000 */
[----:B------:R-:W-:Y:S01]  /*bb10*/  FFMA.FTZ R13, R8, R3, -R13 ;  /* 0x00000003080d7223 */ /* 0x000fe2000001080d */
[----:B------:R-:W-:Y:S01]  /*bb20*/  FFMA.FTZ R5, R6, R0, -R7 ;  /* 0x0000000006057223 */ /* 0x000fe20000010807 */
        /* <DEDUP_REMOVED lines=8> */
.L_x_6959:
[----:B------:R-:W1:Y:S01]  /*bbb0*/  LDC R21, c[0x0][0x3d4] ;  /* 0x0000f500ff157b82 */ /* 0x000e620000000800 */
[-C--:B------:R-:W-:Y:S01]  /*bbc0*/  ISETP.GE.AND P0, PT, R189, R73.reuse, PT ;  /* 0x00000049bd00720c */ /* 0x080fe20003f06270 */
[----:B------:R-:W-:Y:S01]  /*bbd0*/  ULDC.64 UR4, c[0x0][0x3c8] ;  /* 0x0000f20000047ab9 */ /* 0x000fe20000000a00 */
[-C--:B------:R-:W-:Y:S01]  /*bbe0*/  ISETP.GE.AND P1, PT, R188, R73.reuse, PT ;  /* 0x00000049bc00720c */ /* 0x080fe20003f26270 */
[----:B------:R-:W-:Y:S01]  /*bbf0*/  ULDC.64 UR6, c[0x0][0x3e0] ;  /* 0x0000f80000067ab9 */ /* 0x000fe20000000a00 */
[-C--:B------:R-:W-:Y:S02]  /*bc00*/  ISETP.GE.AND P2, PT, R190, R73.reuse, PT ;  /* 0x00000049be00720c */ /* 0x080fe40003f46270 */
[----:B------:R-:W-:Y:S02]  /*bc10*/  ISETP.GE.AND P3, PT, R18, R73, PT ;  /* 0x000000491200720c */ /* 0x000fe40003f66270 */
[CC--:B-1----:R-:W-:Y:S02]  /*bc20*/  ISETP.GE.OR P0, PT, R16.reuse, R21.reuse, P0 ;  /* 0x000000151000720c */ /* 0x0c2fe40000706670 */
[----:B------:R-:W-:-:S02]  /*bc30*/  ISETP.GE.OR P1, PT, R16, R21, P1 ;  /* 0x000000151000720c */ /* 0x000fc40000f26670 */
[CC--:B------:R-:W-:Y:S02]  /*bc40*/  ISETP.GE.OR P2, PT, R16.reuse, R21.reuse, P2 ;  /* 0x000000151000720c */ /* 0x0c0fe40001746670 */
[----:B------:R-:W-:-:S07]  /*bc50*/  ISETP.GE.OR P3, PT, R16, R21, P3 ;  /* 0x000000151000720c */ /* 0x000fce0001f66670 */
[--C-:B------:R-:W-:Y:S01]  /*bc60*/  @!P0 IADD3 R29, P4, P5, R27, R29, R6.reuse ;  /* 0x0000001d1b1d8210 */ /* 0x100fe20007d9e006 */
[----:B------:R-:W1:Y:S03]  /*bc70*/  @!P0 LDC.64 R62, c[0x0][0x3e0] ;  /* 0x0000f800ff3e8b82 */ /* 0x000e660000000a00 */
[--C-:B------:R-:W-:Y:S01]  /*bc80*/  @!P0 IADD3.X R30, R31, R30, R7.reuse, P4, P5 ;  /* 0x0000001e1f1e8210 */ /* 0x100fe200027ea407 */
[C---:B------:R-:W-:Y:S01]  /*bc90*/  @!P2 IMAD.WIDE.U32 R8, R12.reuse, 0x60, R6 ;  /* 0x000000600c08a825 */ /* 0x040fe200078e0006 */
[----:B------:R-:W-:-:S03]  /*bca0*/  @!P1 LEA R0, P4, R12, R6, 0x6 ;  /* 0x000000060c009211 */ /* 0x000fc600078830ff */
[----:B------:R-:W2:Y:S01]  /*bcb0*/  @!P1 LDC.64 R66, c[0x0][0x3e0] ;  /* 0x0000f800ff429b82 */ /* 0x000ea20000000a00 */
[----:B------:R-:W-:Y:S01]  /*bcc0*/  @!P1 IADD3 R25, P5, R0, R27, RZ ;  /* 0x0000001b00199210 */ /* 0x000fe20007fbe0ff */
[----:B------:R-:W-:Y:S01]  /*bcd0*/  @!P2 IMAD R0, R13, 0x60, RZ ;  /* 0x000000600d00a824 */ /* 0x000fe200078e02ff */
[----:B------:R-:W-:Y:S02]  /*bce0*/  @!P1 LEA.HI.X R26, R12, R7, R13, 0x6, P4 ;  /* 0x000000070c1a9211 */ /* 0x000fe400020f340d */
[----:B------:R-:W-:Y:S02]  /*bcf0*/  @!P3 IADD3 R3, P4, R6, R27, RZ ;  /* 0x0000001b0603b210 */ /* 0x000fe40007f9e0ff */
[----:B------:R-:W-:Y:S01]  /*bd00*/  @!P1 IADD3.X R26, R26, R31, RZ, P5, !PT ;  /* 0x0000001f1a1a9210 */ /* 0x000fe20002ffe4ff */
[----:B------:R-:W3:Y:S01]  /*bd10*/  @!P2 LDC.64 R70, c[0x0][0x3e0] ;  /* 0x0000f800ff46ab82 */ /* 0x000ee20000000a00 */
[----:B------:R-:W-:Y:S01]  /*bd20*/  @!P2 IADD3 R6, P5, R27, R8, RZ ;  /* 0x000000081b06a210 */ /* 0x000fe20007fbe0ff */
[----:B------:R-:W-:-:S03]  /*bd30*/  @!P3 IMAD.X R14, R7, 0x1, R31, P4 ;  /* 0x00000001070eb824 */ /* 0x000fc600020e061f */
[----:B------:R-:W-:Y:S01]  /*bd40*/  @!P2 IADD3.X R7, R31, R0, R9, P5, !PT ;  /* 0x000000001f07a210 */ /* 0x000fe20002ffe409 */
[----:B------:R-:W-:Y:S01]  /*bd50*/  @!P2 IMAD R31, R11, 0x60, RZ ;  /* 0x000000600b1fa824 */ /* 0x000fe200078e02ff */
[----:B------:R-:W-:Y:S01]  /*bd60*/  @!P0 IADD3 R27, P4, P5, R33, R24, R4 ;  /* 0x00000018211b8210 */ /* 0x000fe20007d9e004 */
[----:B------:R-:W4:Y:S03]  /*bd70*/  @!P0 LDC.64 R60, c[0x0][0x3c8] ;  /* 0x0000f200ff3c8b82 */ /* 0x000f260000000a00 */
[----:B------:R-:W-:Y:S02]  /*bd80*/  @!P0 IADD3.X R28, R35, R28, R5, P4, P5 ;  /* 0x0000001c231c8210 */ /* 0x000fe400027ea405 */
[----:B------:R-:W-:Y:S02]  /*bd90*/  @!P3 IADD3 R15, P4, R4, R33, RZ ;  /* 0x00000021040fb210 */ /* 0x000fe40007f9e0ff */
[----:B------:R-:W-:Y:S01]  /*bda0*/  @!P1 LEA R20, P5, R10, R4, 0x6 ;  /* 0x000000040a149211 */ /* 0x000fe200078a30ff */
[----:B------:R-:W0:Y:S02]  /*bdb0*/  @!P1 LDC.64 R64, c[0x0][0x3c8] ;  /* 0x0000f200ff409b82 */ /* 0x000e240000000a00 */
[----:B------:R-:W-:Y:S01]  /*bdc0*/  @!P3 IMAD.X R32, R5, 0x1, R35, P4 ;  /* 0x000000010520b824 */ /* 0x000fe200020e0623 */
[----:B------:R-:W-:-:S02]  /*bdd0*/  @!P3 LEA R8, P4, R3, UR4, 0x1 ;  /* 0x000000040308bc11 */ /* 0x000fc4000f8808ff */
[C---:B------:R-:W-:Y:S01]  /*bde0*/  @!P1 LEA.HI.X R24, R10.reuse, R5, R11, 0x6, P5 ;  /* 0x000000050a189211 */ /* 0x040fe200028f340b */
[----:B------:R-:W-:Y:S01]  /*bdf0*/  @!P2 IMAD.WIDE.U32 R4, R10, 0x60, R4 ;  /* 0x000000600a04a825 */ /* 0x000fe200078e0004 */
[----:B------:R-:W-:Y:S01]  /*be00*/  @!P3 LEA.HI.X R9, R3, UR5, R14, 0x1, P4 ;  /* 0x000000050309bc11 */ /* 0x000fe2000a0f0c0e */
[----:B------:R-:W0:Y:S01]  /*be10*/  @!P2 LDC.64 R68, c[0x0][0x3c8] ;  /* 0x0000f200ff44ab82 */ /* 0x000e220000000a00 */
[C---:B------:R-:W-:Y:S02]  /*be20*/  @!P3 LEA R14, P4, R15.reuse, UR6, 0x1 ;  /* 0x000000060f0ebc11 */ /* 0x040fe4000f8808ff */
[----:B------:R-:W-:Y:S02]  /*be30*/  @!P1 IADD3 R20, P5, R20, R33, RZ ;  /* 0x0000002114149210 */ /* 0x000fe40007fbe0ff */
[----:B------:R-:W-:Y:S02]  /*be40*/  @!P3 LEA.HI.X R15, R15, UR7, R32, 0x1, P4 ;  /* 0x000000070f0fbc11 */ /* 0x000fe4000a0f0c20 */
[----:B-1----:R-:W-:Y:S01]  /*be50*/  @!P0 LEA R62, P4, R27, R62, 0x1 ;  /* 0x0000003e1b3e8211 */ /* 0x002fe200078808ff */
[----:B------:R-:W-:Y:S01]  /*be60*/  @!P1 IMAD.X R24, R24, 0x1, R35, P5 ;  /* 0x0000000118189824 */ /* 0x000fe200028e0623 */
[----:B------:R-:W-:-:S02]  /*be70*/  @!P2 IADD3 R0, P5, R33, R4, RZ ;  /* 0x000000042100a210 */ /* 0x000fc40007fbe0ff */
[----:B------:R-:W-:Y:S02]  /*be80*/  @!P0 LEA.HI.X R63, R27, R63, R28, 0x1, P4 ;  /* 0x0000003f1b3f8211 */ /* 0x000fe400020f0c1c */
[C---:B--2---:R-:W-:Y:S02]  /*be90*/  @!P1 LEA R66, P4, R20.reuse, R66, 0x1 ;  /* 0x0000004214429211 */ /* 0x044fe400078808ff */
[----:B------:R-:W-:Y:S02]  /*bea0*/  @!P2 IADD3.X R3, R35, R31, R5, P5, !PT ;  /* 0x0000001f2303a210 */ /* 0x000fe40002ffe405 */
[----:B------:R-:W-:Y:S02]  /*beb0*/  @!P1 LEA.HI.X R67, R20, R67, R24, 0x1, P4 ;  /* 0x0000004314439211 */ /* 0x000fe400020f0c18 */
[----:B------:R-:W-:Y:S02]  /*bec0*/  CS2R R32, SRZ ;  /* 0x0000000000207805 */ /* 0x000fe4000001ff00 */
[----:B---3--:R-:W-:-:S02]  /*bed0*/  @!P2 LEA R70, P4, R0, R70, 0x1 ;  /* 0x000000460046a211 */ /* 0x008fc400078808ff */
[----:B------:R-:W-:Y:S02]  /*bee0*/  CS2R R34, SRZ ;  /* 0x0000000000227805 */ /* 0x000fe4000001ff00 */
[C---:B----4-:R-:W-:Y:S02]  /*bef0*/  @!P0 LEA R60, P5, R29.reuse, R60, 0x1 ;  /* 0x0000003c1d3c8211 */ /* 0x050fe400078a08ff */
[----:B------:R-:W-:Y:S02]  /*bf00*/  CS2R R4, SRZ ;  /* 0x0000000000047805 */ /* 0x000fe4000001ff00 */
[----:B------:R-:W-:Y:S02]  /*bf10*/  @!P2 LEA.HI.X R71, R0, R71, R3, 0x1, P4 ;  /* 0x000000470047a211 */ /* 0x000fe400020f0c03 */
[----:B------:R-:W1:Y:S01]  /*bf20*/  LDC R0, c[0x0][0x428] ;  /* 0x00010a00ff007b82 */ /* 0x000e620000000800 */
[----:B------:R-:W-:Y:S02]  /*bf30*/  @!P0 LEA.HI.X R61, R29, R61, R30, 0x1, P5 ;  /* 0x0000003d1d3d8211 */ /* 0x000fe400028f0c1e */
[----:B------:R-:W-:-:S02]  /*bf40*/  CS2R R28, SRZ ;  /* 0x00000000001c7805 */ /* 0x000fc4000001ff00 */
[----:B------:R-:W-:Y:S02]  /*bf50*/  CS2R R30, SRZ ;  /* 0x00000000001e7805 */ /* 0x000fe4000001ff00 */
[C---:B0-----:R-:W-:Y:S01]  /*bf60*/  @!P1 LEA R64, P5, R25.reuse, R64, 0x1 ;  /* 0x0000004019409211 */ /* 0x041fe200078a08ff */
[----:B------:R-:W5:Y:S03]  /*bf70*/  @!P0 LDG.E.128 R32, desc[UR56][R62.64] ;  /* 0x000000383e208981 */ /* 0x000f66000c1e1d00 */
[----:B------:R-:W-:Y:S01]  /*bf80*/  @!P1 LEA.HI.X R65, R25, R65, R26, 0x1, P5 ;  /* 0x0000004119419211 */ /* 0x000fe200028f0c1a */
[----:B------:R-:W5:Y:S01]  /*bf90*/  @!P0 LDG.E.128 R28, desc[UR56][R60.64] ;  /* 0x000000383c1c8981 */ /* 0x000f62000c1e1d00 */
[----:B------:R-:W-:Y:S02]  /*bfa0*/  @!P2 LEA R68, P5, R6, R68, 0x1 ;  /* 0x000000440644a211 */ /* 0x000fe400078a08ff */
[----:B------:R-:W-:-:S02]  /*bfb0*/  CS2R R24, SRZ ;  /* 0x0000000000187805 */ /* 0x000fc4000001ff00 */
[----:B------:R-:W-:Y:S02]  /*bfc0*/  CS2R R26, SRZ ;  /* 0x00000000001a7805 */ /* 0x000fe4000001ff00 */
[----:B------:R-:W-:Y:S02]  /*bfd0*/  @!P2 LEA.HI.X R69, R6, R69, R7, 0x1, P5 ;  /* 0x000000450645a211 */ /* 0x000fe400028f0c07 */
[----:B------:R-:W-:Y:S01]  /*bfe0*/  CS2R R6, SRZ ;  /* 0x0000000000067805 */ /* 0x000fe2000001ff00 */
[----:B------:R-:W-:Y:S01]  /*bff0*/  IMAD.MOV.U32 R58, RZ, RZ, R54 ;  /* 0x000000ffff3a7224 */ /* 0x000fe200078e0036 */
[----:B------:R-:W-:Y:S01]  /*c000*/  MOV R57, R53 ;  /* 0x0000003500397202 */ /* 0x000fe20000000f00 */
[----:B------:R-:W5:Y:S04]  /*c010*/  @!P3 LDG.E.128 R24, desc[UR56][R14.64] ;  /* 0x000000380e18b981 */ /* 0x000f68000c1e1d00 */
[----:B------:R0:W5:Y:S01]  /*c020*/  @!P3 LDG.E.128 R4, desc[UR56][R8.64] ;  /* 0x000000380804b981 */ /* 0x000162000c1e1d00 */
[----:B-1----:R-:W-:-:S13]  /*c030*/  ISETP.NE.AND P0, PT, R0, 0x1, PT ;  /* 0x000000010000780c */ /* 0x002fda0003f05270 */
[----:B0-----:R-:W0:Y:S08]  /*c040*/  @P0 LDC R8, c[0x0][0x42c] ;  /* 0x00010b00ff080b82 */ /* 0x001e300000000800 */
[----:B------:R-:W1:Y:S01]  /*c050*/  @P0 LDC R9, c[0x0][0x430] ;  /* 0x00010c00ff090b82 */ /* 0x000e620000000800 */
[----:B------:R-:W-:-:S04]  /*c060*/  IMAD R0, R197, 0x80, R18 ;  /* 0x00000080c5007824 */ /* 0x000fc800078e0212 */
[----:B------:R-:W-:-:S04]  /*c070*/  IMAD R3, R219, 0x20, R0 ;  /* 0x00000020db037824 */ /* 0x000fc800078e0200 */
[----:B0-----:R-:W-:-:S05]  /*c080*/  @P0 IMAD.HI.U32 R0, R3, R8, RZ ;  /* 0x0000000803000227 */ /* 0x001fca00078e00ff */
[----:B-1----:R-:W-:-:S04]  /*c090*/  @P0 SHF.R.U32.HI R3, RZ, R9, R0 ;  /* 0x00000009ff030219 */ /* 0x002fc80000011600 */
[----:B------:R-:W-:Y:S01]  /*c0a0*/  SHF.R.S32.HI R9, RZ, 0x1f, R3 ;  /* 0x0000001fff097819 */ /* 0x000fe20000011403 */
[----:B------:R-:W-:-:S04]  /*c0b0*/  IMAD.WIDE.U32 R14, R3, R12, R58 ;  /* 0x0000000c030e7225 */ /* 0x000fc800078e003a */
[C---:B------:R-:W-:Y:S02]  /*c0c0*/  IMAD R0, R9.reuse, R12, RZ ;  /* 0x0000000c09007224 */ /* 0x040fe400078e02ff */
[-C--:B------:R-:W-:Y:S02]  /*c0d0*/  IMAD R8, R9, R10.reuse, RZ ;  /* 0x0000000a09087224 */ /* 0x080fe400078e02ff */
[C---:B------:R-:W-:Y:S02]  /*c0e0*/  IMAD R9, R3.reuse, R13, R0 ;  /* 0x0000000d03097224 */ /* 0x040fe400078e0200 */
[----:B------:R-:W-:-:S04]  /*c0f0*/  IMAD.WIDE.U32 R12, R3, R10, R56 ;  /* 0x0000000a030c7225 */ /* 0x000fc800078e0038 */
[----:B------:R-:W-:Y:S01]  /*c100*/  IMAD R3, R3, R11, R8 ;  /* 0x0000000b03037224 */ /* 0x000fe200078e0208 */
[----:B------:R-:W-:Y:S01]  /*c110*/  LEA R8, P4, R14, UR4, 0x1 ;  /* 0x000000040e087c11 */ /* 0x000fe2000f8808ff */
[----:B------:R-:W-:Y:S01]  /*c120*/  IMAD.IADD R9, R15, 0x1, R9 ;  /* 0x000000010f097824 */ /* 0x000fe200078e0209 */
        /* <DEDUP_REMOVED lines=8> */
[----:B------:R-:W-:Y:S01]  /*c1b0*/  LEA.HI.X R9, R14, UR5, R9, 0x1, P4 ;  /* 0x000000050e097c11 */ /* 0x000fe2000a0f0c09 */
[----:B------:R-:W-:Y:S01]  /*c1c0*/  IMAD.IADD R3, R13, 0x1, R3 ;  /* 0x000000010d037824 */ /* 0x000fe200078e0203 */
[----:B------:R-:W-:Y:S01]  /*c1d0*/  LEA R0, P4, R12, UR6, 0x1 ;  /* 0x000000060c007c11 */ /* 0x000fe2000f8808ff */
[----:B------:R-:W-:Y:S01]  /*c1e0*/  UMOV UR4, 0xffffffff ;  /* 0xffffffff00047882 */ /* 0x000fe20000000000 */
[----:B------:R-:W-:Y:S01]  /*c1f0*/  ISETP.GE.AND P0, PT, R16, R21, PT ;  /* 0x000000151000720c */ /* 0x000fe20003f06270 */
[----:B------:R0:W5:Y:S01]  /*c200*/  @!P1 LDG.E.128 R36, desc[UR56][R64.64] ;  /* 0x0000003840249981 */ /* 0x000162000c1e1d00 */
[----:B------:R-:W-:-:S02]  /*c210*/  LEA.HI.X R3, R12, UR7, R3, 0x1, P4 ;  /* 0x000000070c037c11 */ /* 0x000fc4000a0f0c03 */
[-C--:B------:R-:W-:Y:S01]  /*c220*/  ISETP.GE.OR P3, PT, R188, R73.reuse, P0 ;  /* 0x00000049bc00720c */ /* 0x080fe20000766670 */
[----:B------:R0:W5:Y:S01]  /*c230*/  @!P1 LDG.E.128 R40, desc[UR56][R66.64] ;  /* 0x0000003842289981 */ /* 0x000162000c1e1d00 */
[----:B------:R-:W-:-:S03]  /*c240*/  ISETP.GE.OR P1, PT, R18, R73, P0 ;  /* 0x000000491200720c */ /* 0x000fc60000726670 */
[----:B------:R0:W5:Y:S04]  /*c250*/  @!P2 LDG.E.128 R44, desc[UR56][R68.64] ;  /* 0x00000038442ca981 */ /* 0x000168000c1e1d00 */
[----:B------:R0:W5:Y:S01]  /*c260*/  @!P2 LDG.E.128 R48, desc[UR56][R70.64] ;  /* 0x000000384630a981 */ /* 0x000162000c1e1d00 */
[-C--:B------:R-:W-:Y:S02]  /*c270*/  ISETP.GE.OR P2, PT, R189, R73.reuse, P0 ;  /* 0x00000049bd00720c */ /* 0x080fe40000746670 */
[----:B------:R-:W-:Y:S01]  /*c280*/  ISETP.GE.OR P0, PT, R190, R73, P0 ;  /* 0x00000049be00720c */ /* 0x000fe20000706670 */
[----:B------:R-:W-:-:S12]  /*c290*/  BRA.DIV UR4, `(.L_x_7001) ;  /* 0x0000019204ac7947 */ /* 0x000fd8000b800000 */
.L_x_7299:
[----:B------:R-:W-:-:S03]  /*c2a0*/  UMOV UR4, 0xffffffff ;  /* 0xffffffff00047882 */ /* 0x000fc60000000000 */
[----:B------:R-:W-:Y:S05]  /*c2b0*/  BRA.DIV UR4, `(.L_x_7002) ;  /* 0x0000019204cc7947 */ /* 0x000fea000b800000 */
.L_x_7302:
[----:B------:R-:W-:-:S03]  /*c2c0*/  UMOV UR4, 0xffffffff ;  /* 0xffffffff00047882 */ /* 0x000fc60000000000 */
[----:B------:R-:W-:Y:S05]  /*c2d0*/  BRA.DIV UR4, `(.L_x_7003) ;  /* 0x0000019204ec7947 */ /* 0x000fea000b800000 */
.L_x_7305:
[----:B------:R-:W-:-:S03]  /*c2e0*/  UMOV UR4, 0xffffffff ;  /* 0xffffffff00047882 */ /* 0x000fc60000000000 */
[----:B------:R-:W-:Y:S05]  /*c2f0*/  BRA.DIV UR4, `(.L_x_7004) ;  /* 0x00000196040c7947 */ /* 0x000fea000b800000 */
.L_x_7308:
[----:B------:R-:W-:-:S03]  /*c300*/  UMOV UR4, 0xffffffff ;  /* 0xffffffff00047882 */ /* 0x000fc60000000000 */
[----:B------:R-:W-:Y:S05]  /*c310*/  BRA.DIV UR4, `(.L_x_7005) ;  /* 0x00000196042c7947 */ /* 0x000fea000b800000 */
.L_x_7311:
[----:B------:R-:W-:-:S03]  /*c320*/  UMOV UR4, 0xffffffff ;  /* 0xffffffff00047882 */ /* 0x000fc60000000000 */
[----:B------:R-:W-:Y:S05]  /*c330*/  BRA.DIV UR4, `(.L_x_7006) ;  /* 0x00000196044c7947 */ /* 0x000fea000b800000 */
.L_x_7314:
[----:B------:R-:W-:-:S03]  /*c340*/  UMOV UR4, 0xffffffff ;  /* 0xffffffff00047882 */ /* 0x000fc60000000000 */
[----:B------:R-:W-:Y:S05]  /*c350*/  BRA.DIV UR4, `(.L_x_7007) ;  /* 0x00000196046c7947 */ /* 0x000fea000b800000 */
.L_x_7317:
[----:B------:R-:W-:-:S03]  /*c360*/  UMOV UR4, 0xffffffff ;  /* 0xffffffff00047882 */ /* 0x000fc60000000000 */
[----:B------:R-:W-:Y:S05]  /*c370*/  BRA.DIV UR4, `(.L_x_7008) ;  /* 0x00000196048c7947 */ /* 0x000fea000b800000 */
.L_x_7320:
[----:B------:R-:W-:-:S03]  /*c380*/  UMOV UR4, 0xffffffff ;  /* 0xffffffff00047882 */ /* 0x000fc60000000000 */
[----:B------:R-:W-:Y:S05]  /*c390*/  BRA.DIV UR4, `(.L_x_7009) ;  /* 0x0000019604ac7947 */ /* 0x000fea000b800000 */
.L_x_7323:
[----:B------:R-:W-:-:S03]  /*c3a0*/  UMOV UR4, 0xffffffff ;  /* 0xffffffff00047882 */ /* 0x000fc60000000000 */
[----:B------:R-:W-:Y:S05]  /*c3b0*/  BRA.DIV UR4, `(.L_x_7010) ;  /* 0x0000019604cc7947 */ /* 0x000fea000b800000 */
.L_x_7326:
[----:B------:R-:W-:-:S03]  /*c3c0*/  UMOV UR4, 0xffffffff ;  /* 0xffffffff00047882 */ /* 0x000fc60000000000 */
[----:B------:R-:W-:Y:S05]  /*c3d0*/  BRA.DIV UR4, `(.L_x_7011) ;  /* 0x0000019604ec7947 */ /* 0x000fea000b800000 */
.L_x_7329:
[----:B------:R-:W-:-:S03]  /*c3e0*/  UMOV UR4, 0xffffffff ;  /* 0xffffffff00047882 */ /* 0x000fc60000000000 */
[----:B------:R-:W-:Y:S05]  /*c3f0*/  BRA.DIV UR4, `(.L_x_7012) ;  /* 0x0000019a040c7947 */ /* 0x000fea000b800000 */
.L_x_7332:
[----:B------:R-:W-:-:S03]  /*c400*/  UMOV UR4, 0xffffffff ;  /* 0xffffffff00047882 */ /* 0x000fc60000000000 */
[----:B------:R-:W-:Y:S05]  /*c410*/  BRA.DIV UR4, `(.L_x_7013) ;  /* 0x0000019a042c7947 */ /* 0x000fea000b800000 */
.L_x_7335:
[----:B------:R-:W-:-:S03]  /*c420*/  UMOV UR4, 0xffffffff ;  /* 0xffffffff00047882 */ /* 0x000fc60000000000 */
[----:B------:R-:W-:Y:S05]  /*c430*/  BRA.DIV UR4, `(.L_x_7014) ;  /* 0x0000019a044c7947 */ /* 0x000fea000b800000 */
.L_x_7338:
[----:B------:R-:W-:-:S03]  /*c440*/  UMOV UR4, 0xffffffff ;  /* 0xffffffff00047882 */ /* 0x000fc60000000000 */
[----:B------:R-:W-:Y:S05]  /*c450*/  BRA.DIV UR4, `(.L_x_7015) ;  /* 0x0000019a046c7947 */ /* 0x000fea000b800000 */
.L_x_7341:
[----:B------:R-:W-:-:S03]  /*c460*/  UMOV UR4, 0xffffffff ;  /* 0xffffffff00047882 */ /* 0x000fc60000000000 */
[----:B------:R-:W-:Y:S05]  /*c470*/  BRA.DIV UR4, `(.L_x_7016) ;  /* 0x0000019a048c7947 */ /* 0x000fea000b800000 */
.L_x_7344:
[----:B-----5:R-:W-:Y:S01]  /*c480*/  IMAD.MOV.U32 R8, RZ, RZ, R6 ;  /* 0x000000ffff087224 */ /* 0x020fe200078e0006 */
[----:B------:R-:W-:Y:S01]  /*c490*/  BSSY B1, `(.L_x_7017) ;  /* 0x000003b000017945 */ /* 0x000fe20003800000 */
[----:B------:R-:W-:Y:S02]  /*c4a0*/  IMAD.MOV.U32 R9, RZ, RZ, R7 ;  /* 0x000000ffff097224 */ /* 0x000fe400078e0007 */
[----:B------:R-:W-:Y:S02]  /*c4b0*/  IMAD.MOV.U32 R0, RZ, RZ, R4 ;  /* 0x000000ffff007224 */ /* 0x000fe400078e0004 */
[----:B------:R-:W-:Y:S01]  /*c4c0*/  IMAD.MOV.U32 R3, RZ, RZ, R5 ;  /* 0x000000ffff037224 */ /* 0x000fe200078e0005 */
[----:B------:R-:W-:Y:S01]  /*c4d0*/  PRMT R80, R8, 0x5410, R9 ;  /* 0x0000541008507816 */ /* 0x000fe20000000009 */
[----:B------:R-:W-:Y:S01]  /*c4e0*/  IMAD.MOV.U32 R8, RZ, RZ, R26 ;  /* 0x000000ffff087224 */ /* 0x000fe200078e001a */
[----:B0-----:R-:W-:Y:S01]  /*c4f0*/  PRMT R71, R71, 0x5410, R0 ;  /* 0x0000541047477816 */ /* 0x001fe20000000000 */
[----:B------:R-:W-:Y:S01]  /*c500*/  IMAD.MOV.U32 R9, RZ, RZ, R27 ;  /* 0x000000ffff097224 */ /* 0x000fe200078e001b */
[----:B------:R-:W-:Y:S01]  /*c510*/  MOV R0, R24 ;  /* 0x0000001800007202 */ /* 0x000fe20000000f00 */
[----:B------:R-:W-:Y:S01]  /*c520*/  IMAD.MOV.U32 R10, RZ, RZ, R31 ;  /* 0x000000ffff0a7224 */ /* 0x000fe200078e001f */
[----:B------:R-:W-:Y:S01]  /*c530*/  PRMT R64, R3, 0x7610, R64 ;  /* 0x0000761003407816 */ /* 0x000fe20000000040 */
[----:B------:R-:W-:Y:S01]  /*c540*/  IMAD.MOV.U32 R3, RZ, RZ, R25 ;  /* 0x000000ffff037224 */ /* 0x000fe200078e0019 */
[----:B------:R-:W-:Y:S01]  /*c550*/  PRMT R69, R0, 0x5410, R8 ;  /* 0x0000541000457816 */ /* 0x000fe20000000008 */
[----:B------:R-:W-:Y:S01]  /*c560*/  IMAD.MOV.U32 R8, RZ, RZ, R29 ;  /* 0x000000ffff087224 */ /* 0x000fe200078e001d */
[----:B------:R-:W-:-:S02]  /*c570*/  LEA.HI R0, R221, R221, RZ, 0x1 ;  /* 0x000000dddd007211 */ /* 0x000fc400078f08ff */
[----:B------:R-:W-:Y:S01]  /*c580*/  PRMT R71, R9, 0x7610, R71 ;  /* 0x0000761009477816 */ /* 0x000fe20000000047 */
[----:B------:R-:W-:Y:S01]  /*c590*/  IMAD.MOV.U32 R9, RZ, RZ, R30 ;  /* 0x000000ffff097224 */ /* 0x000fe200078e001e */
[----:B------:R-:W-:Y:S02]  /*c5a0*/  LOP3.LUT R0, R0, 0xfffffffe, RZ, 0xc0, !PT ;  /* 0xfffffffe00007812 */ /* 0x000fe400078ec0ff */
[----:B------:R-:W-:Y:S01]  /*c5b0*/  PRMT R65, R3, 0x7610, R65 ;  /* 0x0000761003417816 */ /* 0x000fe20000000041 */
[----:B------:R-:W-:Y:S01]  /*c5c0*/  IMAD.MOV.U32 R3, RZ, RZ, R28 ;  /* 0x000000ffff037224 */ /* 0x000fe200078e001c */
[----:B------:R-:W-:Y:S02]  /*c5d0*/  IADD3 R0, R221, -R0, RZ ;  /* 0x80000000dd007210 */ /* 0x000fe40007ffe0ff */
[----:B------:R-:W-:Y:S02]  /*c5e0*/  PRMT R60, R9, 0x7610, R60 ;  /* 0x00007610093c7816 */ /* 0x000fe4000000003c */
[----:B------:R-:W-:Y:S01]  /*c5f0*/  SHF.L.U32 R9, R0, 0x1f, RZ ;  /* 0x0000001f00097819 */ /* 0x000fe200000006ff */
[----:B------:R-:W-:Y:S01]  /*c600*/  IMAD.MOV.U32 R0, RZ, RZ, R34 ;  /* 0x000000ffff007224 */ /* 0x000fe200078e0022 */
[----:B------:R-:W-:Y:S01]  /*c610*/  PRMT R61, R3, 0x7610, R61 ;  /* 0x00007610033d7816 */ /* 0x000fe2000000003d */
[----:B------:R-:W-:Y:S01]  /*c620*/  IMAD.MOV.U32 R3, RZ, RZ, R32 ;  /* 0x000000ffff037224 */ /* 0x000fe200078e0020 */
[----:B------:R-:W0:Y:S01]  /*c630*/  SYNCS.PHASECHK.TRANS64.TRYWAIT P4, [R2+URZ+0x28800], R9 ;  /* 0x02880009020075a7 */ /* 0x000e22000808017f */
[----:B------:R-:W-:Y:S01]  /*c640*/  PRMT R62, R8, 0x7610, R62 ;  /* 0x00007610083e7816 */ /* 0x000fe2000000003e */
[----:B------:R-:W-:Y:S01]  /*c650*/  IMAD.MOV.U32 R8, RZ, RZ, R33 ;  /* 0x000000ffff087224 */ /* 0x000fe200078e0021 */
[----:B------:R-:W-:-:S02]  /*c660*/  PRMT R59, R59, 0x5410, R10 ;  /* 0x000054103b3b7816 */ /* 0x000fc4000000000a */
        /* <DEDUP_REMOVED lines=13> */
[----:B------:R-:W-:Y:S02]  /*c740*/  IMAD.MOV.U32 R0, RZ, RZ, R42 ;  /* 0x000000ffff007224 */ /* 0x000fe400078e002a */
[----:B------:R-:W-:Y:S01]  /*c750*/  IMAD.MOV.U32 R3, RZ, RZ, R43 ;  /* 0x000000ffff037224 */ /* 0x000fe200078e002b */
[----:B------:R-:W-:Y:S01]  /*c760*/  PRMT R56, R8, 0x5410, R10 ;  /* 0x0000541008387816 */ /* 0x000fe2000000000a */
[----:B------:R-:W-:Y:S01]  /*c770*/  IMAD.MOV.U32 R10, RZ, RZ, R45 ;  /* 0x000000ffff0a7224 */ /* 0x000fe200078e002d */
[----:B------:R-:W-:Y:S02]  /*c780*/  MOV R8, R44 ;  /* 0x0000002c00087202 */ /* 0x000fe40000000f00 */
[----:B------:R-:W-:Y:S01]  /*c790*/  PRMT R58, R0, 0x5410, R3 ;  /* 0x00005410003a7816 */ /* 0x000fe20000000003 */
[----:B------:R-:W-:Y:S01]  /*c7a0*/  IMAD.MOV.U32 R0, RZ, RZ, R48 ;  /* 0x000000ffff007224 */ /* 0x000fe200078e0030 */
[----:B------:R-:W-:Y:S01]  /*c7b0*/  PRMT R20, R8, 0x5410, R10 ;  /* 0x0000541008147816 */ /* 0x000fe2000000000a */
[----:B------:R-:W-:-:S02]  /*c7c0*/  IMAD.MOV.U32 R3, RZ, RZ, R49 ;  /* 0x000000ffff037224 */ /* 0x000fc400078e0031 */
[----:B------:R-:W-:Y:S02]  /*c7d0*/  IMAD.MOV.U32 R8, RZ, RZ, R46 ;  /* 0x000000ffff087224 */ /* 0x000fe400078e002e */
[----:B------:R-:W-:Y:S01]  /*c7e0*/  IMAD.MOV.U32 R10, RZ, RZ, R47 ;  /* 0x000000ffff0a7224 */ /* 0x000fe200078e002f */
[----:B------:R-:W-:Y:S01]  /*c7f0*/  PRMT R54, R0, 0x5410, R3 ;  /* 0x0000541000367816 */ /* 0x000fe20000000003 */
[----:B------:R-:W-:Y:S01]  /*c800*/  IMAD.MOV.U32 R0, RZ, RZ, R50 ;  /* 0x000000ffff007224 */ /* 0x000fe200078e0032 */
[----:B------:R-:W-:Y:S02]  /*c810*/  MOV R3, R51 ;  /* 0x0000003300037202 */ /* 0x000fe40000000f00 */
[----:B------:R-:W-:Y:S01]  /*c820*/  PRMT R53, R8, 0x5410, R10 ;  /* 0x0000541008357816 */ /* 0x000fe2000000000a */
[----:B0-----:R-:W-:Y:S06]  /*c830*/  @!P4 BRA `(.L_x_7018) ;  /* 0x0000019400c4c947 */ /* 0x001fec0003800000 */
.L_x_7345:
[----:B------:R-:W-:Y:S05]  /*c840*/  BSYNC B1 ;  /* 0x0000000000017941 */ /* 0x000fea0003800000 */
.L_x_7017:
[----:B------:R-:W-:Y:S04]  /*c850*/  BSSY B1, `(.L_x_7019) ;  /* 0x0000061000017945 */ /* 0x000fe80003800000 */
[----:B------:R-:W-:Y:S05]  /*c860*/  @P1 BRA `(.L_x_7020) ;  /* 0x00000004007c1947 */ /* 0x000fea0003800000 */
[----:B------:R-:W-:Y:S01]  /*c870*/  LEA.HI R8, R21, R219, RZ, 0x1d ;  /* 0x000000db15087211 */ /* 0x000fe200078fe8ff */
[----:B------:R-:W-:Y:S01]  /*c880*/  HADD2.F32 R65, -RZ, R65.H0_H0 ;  /* 0x20000041ff417230 */ /* 0x000fe20000004100 */
[----:B------:R-:W-:Y:S01]  /*c890*/  SHF.R.U64 R76, R24, 0x10, R25 ;  /* 0x00000010184c7819 */ /* 0x000fe20000001219 */
[----:B------:R-:W-:Y:S01]  /*c8a0*/  HADD2.F32 R64, -RZ, R64.H0_H0 ;  /* 0x20000040ff407230 */ /* 0x000fe20000004100 */
[----:B------:R-:W-:Y:S01]  /*c8b0*/  SHF.R.S32.HI R11, RZ, 0x1f, R8 ;  /* 0x0000001fff0b7819 */ /* 0x000fe20000011408 */
[----:B0-----:R-:W-:Y:S01]  /*c8c0*/  IMAD.SHL.U32 R9, R8, 0x8, RZ ;  /* 0x0000000808097824 */ /* 0x001fe200078e00ff */
[----:B------:R-:W-:Y:S02]  /*c8d0*/  SHF.R.U64 R79, R4, 0x10, R5 ;  /* 0x00000010044f7819 */ /* 0x000fe40000001205 */
[----:B------:R-:W-:Y:S02]  /*c8e0*/  LEA.HI R11, R11, R8, RZ, 0x3 ;  /* 0x000000080b0b7211 */ /* 0x000fe400078f18ff */
[----:B------:R-:W-:-:S02]  /*c8f0*/  LOP3.LUT R10, R9, 0x38, RZ, 0xc0, !PT ;  /* 0x00000038090a7812 */ /* 0x000fc400078ec0ff */
[----:B------:R-:W-:Y:S01]  /*c900*/  SHF.R.U32.HI R67, RZ, 0x10, R5 ;  /* 0x00000010ff437819 */ /* 0x000fe20000011605 */
[----:B------:R-:W-:Y:S01]  /*c910*/  IMAD.SHL.U32 R11, R11, 0x400, RZ ;  /* 0x000004000b0b7824 */ /* 0x000fe200078e00ff */
[----:B------:R-:W-:Y:S02]  /*c920*/  LOP3.LUT R10, R10, 0x1c0, R203, 0xf8, !PT ;  /* 0x000001c00a0a7812 */ /* 0x000fe400078ef8cb */
[----:B------:R-:W-:Y:S02]  /*c930*/  SHF.R.U32.HI R66, RZ, 0x10, R25 ;  /* 0x00000010ff427819 */ /* 0x000fe40000011619 */
[----:B------:R-:W-:Y:S02]  /*c940*/  LOP3.LUT R12, R10, R211, RZ, 0x3c, !PT ;  /* 0x000000d30a0c7212 */ /* 0x000fe400078e3cff */
[----:B------:R-:W-:Y:S01]  /*c950*/  LOP3.LUT R13, R11, 0x7fffe000, RZ, 0xc0, !PT ;  /* 0x7fffe0000b0d7812 */ /* 0x000fe200078ec0ff */
[----:B------:R-:W-:Y:S01]  /*c960*/  HADD2.F32 R66, -RZ, R66.H0_H0 ;  /* 0x20000042ff427230 */ /* 0x000fe20000004100 */
[----:B------:R-:W0:Y:S01]  /*c970*/  LDS.128 R8, [R213] ;  /* 0x00000000d5087984 */ /* 0x000e220000000c00 */
[----:B------:R-:W-:-:S02]  /*c980*/  SHF.R.U64 R75, R26, 0x10, R27 ;  /* 0x000000101a4b7819 */ /* 0x000fc4000000121b */
[----:B------:R-:W-:Y:S02]  /*c990*/  IADD3 R13, R12, R13, R212 ;  /* 0x0000000d0c0d7210 */ /* 0x000fe40007ffe0d4 */
[----:B------:R-:W-:Y:S02]  /*c9a0*/  SHF.R.U32.HI R73, RZ, 0x10, R27 ;  /* 0x00000010ff497819 */ /* 0x000fe4000001161b */
[--C-:B------:R-:W-:Y:S01]  /*c9b0*/  SHF.R.U32.HI R77, RZ, 0x10, R7.reuse ;  /* 0x00000010ff4d7819 */ /* 0x100fe20000011607 */
        /* <DEDUP_REMOVED lines=18> */
[----:B------:R-:W-:Y:S02]  /*cae0*/  HADD2.F32 R64, -RZ, R69.H0_H0 ;  /* 0x20000045ff407230 */ /* 0x000fe40000004100 */
[----:B------:R-:W-:Y:S01]  /*caf0*/  FFMA.FTZ R70, R5, R65, R70 ;  /* 0x0000004105467223 */ /* 0x000fe20000010046 */
[----:B------:R-:W-:Y:S02]  /*cb00*/  HADD2.F32 R5, -RZ, R71.H1_H1 ;  /* 0x30000047ff057230 */ /* 0x000fe40000004100 */
[----:B------:R-:W-:Y:S01]  /*cb10*/  FMUL.FTZ R74, R25, R24 ;  /* 0x00000018194a7220 */ /* 0x000fe20000410000 */
[----:B------:R-:W-:Y:S02]  /*cb20*/  HADD2.F32 R25, -RZ, R69.H1_H1 ;  /* 0x30000045ff197230 */ /* 0x000fe40000004100 */
[----:B------:R-:W-:Y:S01]  /*cb30*/  FMUL.FTZ R65, R13, R64 ;  /* 0x000000400d417220 */ /* 0x000fe20000410000 */
[----:B------:R-:W-:-:S02]  /*cb40*/  HADD2.F32 R26, -RZ, R14.H0_H0 ;  /* 0x2000000eff1a7230 */ /* 0x000fc40000004100 */
[-C--:B------:R-:W-:Y:S01]  /*cb50*/  FMUL.FTZ R13, R13, R5.reuse ;  /* 0x000000050d0d7220 */ /* 0x080fe20000410000 */
[C---:B------:R-:W-:Y:S01]  /*cb60*/  FFMA.FTZ R69, R9.reuse, R66, R74 ;  /* 0x0000004209457223 */ /* 0x040fe2000001004a */
        /* <DEDUP_REMOVED lines=10> */
[C---:B------:R-:W-:Y:S01]  /*cc10*/  FMUL.FTZ R72, R27.reuse, R64 ;  /* 0x000000401b487220 */ /* 0x040fe20000410000 */
[----:B------:R-:W-:Y:S02]  /*cc20*/  HADD2.F32 R26, -RZ, R73.H0_H0 ;  /* 0x20000049ff1a7230 */ /* 0x000fe40000004100 */
[-C--:B------:R-:W-:Y:S01]  /*cc30*/  FMUL.FTZ R27, R27, R4.reuse ;  /* 0x000000041b1b7220 */ /* 0x080fe20000410000 */
[----:B------:R-:W-:Y:S02]  /*cc40*/  HADD2.F32 R24, -RZ, R77.H0_H0 ;  /* 0x2000004dff187230 */ /* 0x000fe40000004100 */
[C---:B------:R-:W-:Y:S01]  /*cc50*/  FFMA.FTZ R71, R6.reuse, R5, -R9 ;  /* 0x0000000506477223 */ /* 0x040fe20000010809 */
[----:B------:R-:W-:Y:S01]  /*cc60*/  FFMA.FTZ R25, R6, R25, R13 ;  /* 0x0000001906197223 */ /* 0x000fe2000001000d */
[----:B------:R-:W-:Y:S01]  /*cc70*/  FFMA.FTZ R72, R7, R4, -R72 ;  /* 0x0000000407487223 */ /* 0x000fe20000010848 */
[----:B------:R-:W-:-:S02]  /*cc80*/  HADD2.F32 R12, -RZ, R12.H1_H1 ;  /* 0x3000000cff0c7230 */ /* 0x000fc40000004100 */
[----:B------:R-:W-:Y:S01]  /*cc90*/  FMUL.FTZ R6, R15, R26 ;  /* 0x0000001a0f067220 */ /* 0x000fe20000410000 */
[----:B------:R-:W-:Y:S02]  /*cca0*/  HADD2.F32 R14, -RZ, R14.H1_H1 ;  /* 0x3000000eff0e7230 */ /* 0x000fe40000004100 */
[----:B------:R-:W-:Y:S01]  /*ccb0*/  FFMA.FTZ R64, R7, R64, R27 ;  /* 0x0000004007407223 */ /* 0x000fe2000001001b */
[-C--:B------:R-:W-:Y:S01]  /*ccc0*/  FMUL.FTZ R4, R15, R24.reuse ;  /* 0x000000180f047220 */ /* 0x080fe20000410000 */
[----:B------:R-:W-:Y:S02]  /*ccd0*/  HADD2.F32 R9, -RZ, R76.H0_H0 ;  /* 0x2000004cff097230 */ /* 0x000fe40000004100 */
[C---:B------:R-:W-:Y:S01]  /*cce0*/  FFMA.FTZ R73, R11.reuse, R24, -R6 ;  /* 0x000000180b497223 */ /* 0x040fe20000010806 */
[----:B------:R-:W-:Y:S02]  /*ccf0*/  HADD2.F32 R13, -RZ, R75.H0_H0 ;  /* 0x2000004bff0d7230 */ /* 0x000fe40000004100 */
[----:B------:R-:W-:Y:S01]  /*cd00*/  FFMA.FTZ R75, R11, R26, R4 ;  /* 0x0000001a0b4b7223 */ /* 0x000fe20000010004 */
[----:B------:R-:W-:-:S02]  /*cd10*/  HADD2.F32 R5, -RZ, R79.H0_H0 ;  /* 0x2000004fff057230 */ /* 0x000fc40000004100 */
[----:B------:R-:W-:Y:S01]  /*cd20*/  FMUL.FTZ R11, R12, R9 ;  /* 0x000000090c0b7220 */ /* 0x000fe20000410000 */
[----:B------:R-:W-:Y:S02]  /*cd30*/  HADD2.F32 R7, -RZ, R78.H0_H0 ;  /* 0x2000004eff077230 */ /* 0x000fe40000004100 */
[----:B------:R-:W-:Y:S01]  /*cd40*/  FMUL.FTZ R27, R14, R13 ;  /* 0x0000000d0e1b7220 */ /* 0x000fe20000410000 */
[----:B------:R-:W-:Y:S02]  /*cd50*/  HADD2.F32 R10, -RZ, R10.H1_H1 ;  /* 0x3000000aff0a7230 */ /* 0x000fe40000004100 */
[-C--:B------:R-:W-:Y:S01]  /*cd60*/  FMUL.FTZ R12, R12, R5.reuse ;  /* 0x000000050c0c7220 */ /* 0x080fe20000410000 */
[----:B------:R-:W-:Y:S01]  /*cd70*/  FFMA.FTZ R4, R8, R5, -R11 ;  /* 0x0000000508047223 */ /* 0x000fe2000001080b */
[-C--:B------:R-:W-:Y:S01]  /*cd80*/  FMUL.FTZ R14, R14, R7.reuse ;  /* 0x000000070e0e7220 */ /* 0x080fe20000410000 */
        /* <DEDUP_REMOVED lines=13> */
.L_x_7020:
[----:B------:R-:W-:Y:S05]  /*ce60*/  BSYNC B1 ;  /* 0x0000000000017941 */ /* 0x000fea0003800000 */
.L_x_7019:
[----:B------:R-:W-:Y:S04]  /*ce70*/  BSSY B1, `(.L_x_7021) ;  /* 0x0000060000017945 */ /* 0x000fe80003800000 */
[----:B------:R-:W-:Y:S05]  /*ce80*/  @P2 BRA `(.L_x_7022) ;  /* 0x0000000400782947 */ /* 0x000fea0003800000 */
[----:B-1----:R-:W-:Y:S02]  /*ce90*/  LEA.HI R4, R21, R219, RZ, 0x1d ;  /* 0x000000db15047211 */ /* 0x002fe400078fe8ff */
[----:B------:R-:W-:Y:S01]  /*cea0*/  SHF.R.U64 R69, R30, 0x10, R31 ;  /* 0x000000101e457819 */ /* 0x000fe2000000121f */
[--C-:B------:R-:W-:Y:S01]  /*ceb0*/  HADD2.F32 R30, -RZ, R62.reuse.H0_H0 ;  /* 0x2000003eff1e7230 */ /* 0x100fe20000004100 */
[----:B------:R-:W-:Y:S01]  /*cec0*/  SHF.R.S32.HI R7, RZ, 0x1f, R4 ;  /* 0x0000001fff077819 */ /* 0x000fe20000011404 */
[----:B------:R-:W-:Y:S01]  /*ced0*/  IMAD.SHL.U32 R5, R4, 0x8, RZ ;  /* 0x0000000804057824 */ /* 0x000fe200078e00ff */
[----:B------:R-:W-:Y:S01]  /*cee0*/  SHF.R.U64 R65, R32, 0x10, R33 ;  /* 0x0000001020417819 */ /* 0x000fe20000001221 */
[----:B------:R-:W-:Y:S01]  /*cef0*/  HADD2.F32 R62, -RZ, R62.H1_H1 ;  /* 0x3000003eff3e7230 */ /* 0x000fe20000004100 */
[----:B------:R-:W-:Y:S02]  /*cf00*/  LEA.HI R7, R7, R4, RZ, 0x3 ;  /* 0x0000000407077211 */ /* 0x000fe400078f18ff */
[----:B------:R-:W-:-:S02]  /*cf10*/  LOP3.LUT R4, R202, 0x38, R5, 0xf8, !PT ;  /* 0x00000038ca047812 */ /* 0x000fc400078ef805 */
[--C-:B------:R-:W-:Y:S01]  /*cf20*/  SHF.R.U64 R70, R28, 0x10, R29.reuse ;  /* 0x000000101c467819 */ /* 0x100fe2000000121d */
[----:B------:R-:W-:Y:S01]  /*cf30*/  IMAD.SHL.U32 R7, R7, 0x400, RZ ;  /* 0x0000040007077824 */ /* 0x000fe200078e00ff */
[----:B0-----:R-:W-:Y:S02]  /*cf40*/  LOP3.LUT R9, R4, R209, RZ, 0x3c, !PT ;  /* 0x000000d104097212 */ /* 0x001fe400078e3cff */
[----:B------:R-:W-:Y:S02]  /*cf50*/  SHF.R.U32.HI R64, RZ, 0x10, R29 ;  /* 0x00000010ff407819 */ /* 0x000fe4000001161d */
[----:B------:R-:W-:Y:S02]  /*cf60*/  LOP3.LUT R8, R7, 0x7fffe000, RZ, 0xc0, !PT ;  /* 0x7fffe00007087812 */ /* 0x000fe400078ec0ff */
[----:B------:R-:W0:Y:S01]  /*cf70*/  LDS.128 R4, [R226] ;  /* 0x00000000e2047984 */ /* 0x000e220000000c00 */
[----:B------:R-:W-:Y:S02]  /*cf80*/  SHF.R.U32.HI R29, RZ, 0x10, R33 ;  /* 0x00000010ff1d7819 */ /* 0x000fe40000011621 */
[----:B------:R-:W-:-:S02]  /*cf90*/  IADD3 R9, R9, R8, R210 ;  /* 0x0000000809097210 */ /* 0x000fc40007ffe0d2 */
[----:B------:R-:W-:Y:S01]  /*cfa0*/  SHF.R.U32.HI R67, RZ, 0x10, R31 ;  /* 0x00000010ff437819 */ /* 0x000fe2000001161f */
[----:B------:R-:W-:Y:S01]  /*cfb0*/  HADD2.F32 R29, -RZ, R29.H0_H0 ;  /* 0x2000001dff1d7230 */ /* 0x000fe20000004100 */
[--C-:B------:R-:W-:Y:S01]  /*cfc0*/  SHF.R.U64 R63, R34, 0x10, R35.reuse ;  /* 0x00000010223f7819 */ /* 0x100fe20000001223 */
[----:B------:R-:W-:Y:S01]  /*cfd0*/  IMAD R12, R9, 0x2, R2 ;  /* 0x00000002090c7824 */ /* 0x000fe200078e0202 */
[----:B------:R-:W-:-:S04]  /*cfe0*/  SHF.R.U32.HI R35, RZ, 0x10, R35 ;  /* 0x00000010ff237819 */ /* 0x000fc80000011623 */
        /* <DEDUP_REMOVED lines=16> */
[--C-:B------:R-:W-:Y:S02]  /*d0f0*/  HADD2.F32 R32, -RZ, R61.reuse.H1_H1 ;  /* 0x3000003dff207230 */ /* 0x100fe40000004100 */
[----:B------:R-:W-:Y:S01]  /*d100*/  FFMA.FTZ R62, R13, R62, R34 ;  /* 0x0000003e0d3e7223 */ /* 0x000fe20000010022 */
[----:B------:R-:W-:Y:S02]  /*d110*/  HADD2.F32 R30, -RZ, R61.H0_H0 ;  /* 0x2000003dff1e7230 */ /* 0x000fe40000004100 */
[----:B------:R-:W-:Y:S01]  /*d120*/  FMUL.FTZ R13, R26, R25 ;  /* 0x000000191a0d7220 */ /* 0x000fe20000410000 */
[----:B------:R-:W-:Y:S02]  /*d130*/  HADD2.F32 R27, -RZ, R10.H0_H0 ;  /* 0x2000000aff1b7230 */ /* 0x000fe40000004100 */
[----:B------:R-:W-:Y:S01]  /*d140*/  FMUL.FTZ R34, R9, R32 ;  /* 0x0000002009227220 */ /* 0x000fe20000410000 */
[----:B------:R-:W-:-:S02]  /*d150*/  HADD2.F32 R26, -RZ, R60.H1_H1 ;  /* 0x3000003cff1a7230 */ /* 0x000fc40000004100 */
[-C--:B------:R-:W-:Y:S01]  /*d160*/  FMUL.FTZ R9, R9, R30.reuse ;  /* 0x0000001e09097220 */ /* 0x080fe20000410000 */
[----:B------:R-:W-:Y:S02]  /*d170*/  HADD2.F32 R60, -RZ, R60.H0_H0 ;  /* 0x2000003cff3c7230 */ /* 0x000fe40000004100 */
[C---:B------:R-:W-:Y:S01]  /*d180*/  FFMA.FTZ R34, R5.reuse, R30, -R34 ;  /* 0x0000001e05227223 */ /* 0x040fe20000010822 */
[----:B------:R-:W-:Y:S02]  /*d190*/  HADD2.F32 R28, -RZ, R11.H0_H0 ;  /* 0x2000000bff1c7230 */ /* 0x000fe40000004100 */
[----:B------:R-:W-:Y:S01]  /*d1a0*/  FFMA.FTZ R32, R5, R32, R9 ;  /* 0x0000002005207223 */ /* 0x000fe20000010009 */
[--C-:B------:R-:W-:Y:S02]  /*d1b0*/  HADD2.F32 R5, -RZ, R59.reuse.H1_H1 ;  /* 0x3000003bff057230 */ /* 0x100fe40000004100 */
[C---:B------:R-:W-:Y:S01]  /*d1c0*/  FFMA.FTZ R64, R14.reuse, R25, -R33 ;  /* 0x000000190e407223 */ /* 0x040fe20000010821 */
[----:B------:R-:W-:Y:S01]  /*d1d0*/  FFMA.FTZ R29, R14, R29, R13 ;  /* 0x0000001d0e1d7223 */ /* 0x000fe2000001000d */
[----:B------:R-:W-:-:S02]  /*d1e0*/  HADD2.F32 R59, -RZ, R59.H0_H0 ;  /* 0x2000003bff3b7230 */ /* 0x000fc40000004100 */
[C---:B------:R-:W-:Y:S01]  /*d1f0*/  FMUL.FTZ R14, R27.reuse, R26 ;  /* 0x0000001a1b0e7220 */ /* 0x040fe20000410000 */
[-C--:B------:R-:W-:Y:S01]  /*d200*/  FMUL.FTZ R66, R27, R60.reuse ;  /* 0x0000003c1b427220 */ /* 0x080fe20000410000 */
[----:B------:R-:W-:Y:S02]  /*d210*/  HADD2.F32 R11, -RZ, R11.H1_H1 ;  /* 0x3000000bff0b7230 */ /* 0x000fe40000004100 */
        /* <DEDUP_REMOVED lines=37> */
.L_x_7022:
[----:B------:R-:W-:Y:S05]  /*d470*/  BSYNC B1 ;  /* 0x0000000000017941 */ /* 0x000fea0003800000 */
.L_x_7021:
[----:B------:R-:W-:Y:S04]  /*d480*/  BSSY B1, `(.L_x_7023) ;  /* 0x0000060000017945 */ /* 0x000fe80003800000 */
[----:B------:R-:W-:Y:S05]  /*d490*/  @P3 BRA `(.L_x_7024) ;  /* 0x0000000400783947 */ /* 0x000fea0003800000 */
[----:B-12---:R-:W-:Y:S01]  /*d4a0*/  LEA.HI R4, R21, R219, RZ, 0x1d ;  /* 0x000000db15047211 */ /* 0x006fe200078fe8ff */
[----:B------:R-:W-:Y:S01]  /*d4b0*/  HADD2.F32 R34, -RZ, R57.H1_H1 ;  /* 0x30000039ff227230 */ /* 0x000fe20000004100 */
[----:B------:R-:W-:Y:S01]  /*d4c0*/  SHF.R.U32.HI R33, RZ, 0x10, R37 ;  /* 0x00000010ff217819 */ /* 0x000fe20000011625 */
[----:B------:R-:W-:Y:S01]  /*d4d0*/  HADD2.F32 R30, -RZ, R55.H1_H1 ;  /* 0x30000037ff1e7230 */ /* 0x000fe20000004100 */
[----:B------:R-:W-:Y:S02]  /*d4e0*/  SHF.R.S32.HI R5, RZ, 0x1f, R4 ;  /* 0x0000001fff057819 */ /* 0x000fe40000011404 */
[----:B------:R-:W-:Y:S02]  /*d4f0*/  SHF.L.U32 R6, R4, 0x3, RZ ;  /* 0x0000000304067819 */ /* 0x000fe400000006ff */
[----:B------:R-:W-:Y:S02]  /*d500*/  LEA.HI R5, R5, R4, RZ, 0x3 ;  /* 0x0000000405057211 */ /* 0x000fe400078f18ff */
[----:B------:R-:W-:-:S02]  /*d510*/  LOP3.LUT R4, R201, 0x38, R6, 0xf8, !PT ;  /* 0x00000038c9047812 */ /* 0x000fc400078ef806 */
[----:B------:R-:W-:Y:S01]  /*d520*/  SHF.R.U32.HI R29, RZ, 0x10, R41 ;  /* 0x00000010ff1d7819 */ /* 0x000fe20000011629 */
[----:B------:R-:W-:Y:S01]  /*d530*/  IMAD.SHL.U32 R5, R5, 0x400, RZ ;  /* 0x0000040005057824 */ /* 0x000fe200078e00ff */
[----:B0-----:R-:W-:Y:S02]  /*d540*/  LOP3.LUT R9, R4, R207, RZ, 0x3c, !PT ;  /* 0x000000cf04097212 */ /* 0x001fe400078e3cff */
[----:B------:R-:W-:Y:S01]  /*d550*/  SHF.R.U64 R60, R36, 0x10, R37 ;  /* 0x00000010243c7819 */ /* 0x000fe20000001225 */
[----:B------:R-:W-:Y:S01]  /*d560*/  HADD2.F32 R29, -RZ, R29.H0_H0 ;  /* 0x2000001dff1d7230 */ /* 0x000fe20000004100 */
[----:B------:R-:W-:Y:S02]  /*d570*/  LOP3.LUT R8, R5, 0x7fffe000, RZ, 0xc0, !PT ;  /* 0x7fffe00005087812 */ /* 0x000fe400078ec0ff */
[----:B------:R-:W0:Y:S01]  /*d580*/  LDS.128 R4, [R225] ;  /* 0x00000000e1047984 */ /* 0x000e220000000c00 */
[----:B------:R-:W-:Y:S02]  /*d590*/  SHF.R.U64 R59, R40, 0x10, R41 ;  /* 0x00000010283b7819 */ /* 0x000fe40000001229 */
[----:B------:R-:W-:-:S02]  /*d5a0*/  IADD3 R9, R9, R8, R208 ;  /* 0x0000000809097210 */ /* 0x000fc40007ffe0d0 */
[----:B------:R-:W-:Y:S02]  /*d5b0*/  SHF.R.U64 R41, R38, 0x10, R39 ;  /* 0x0000001026297819 */ /* 0x000fe40000001227 */
[----:B------:R-:W-:Y:S01]  /*d5c0*/  SHF.R.U64 R37, R42, 0x10, R43 ;  /* 0x000000102a257819 */ /* 0x000fe2000000122b */
[----:B------:R-:W-:Y:S01]  /*d5d0*/  IMAD R12, R9, 0x2, R2 ;  /* 0x00000002090c7824 */ /* 0x000fe200078e0202 */
[----:B------:R-:W-:Y:S02]  /*d5e0*/  SHF.R.U32.HI R39, RZ, 0x10, R39 ;  /* 0x00000010ff277819 */ /* 0x000fe40000011627 */
        /* <DEDUP_REMOVED lines=73> */
.L_x_7024:
[----:B------:R-:W-:Y:S05]  /*da80*/  BSYNC B1 ;  /* 0x0000000000017941 */ /* 0x000fea0003800000 */
.L_x_7023:
[----:B------:R-:W-:Y:S01]  /*da90*/  PRMT R36, R0, 0x5410, R3 ;  /* 0x0000541000247816 */ /* 0x000fe20000000003 */
[----:B------:R-:W-:Y:S06]  /*daa0*/  @P0 BRA `(.L_x_6998) ;  /* 0x0000000400780947 */ /* 0x000fec0003800000 */
[----:B------:R-:W-:Y:S01]  /*dab0*/  LEA.HI R21, R21, R219, RZ, 0x1d ;  /* 0x000000db15157211 */ /* 0x000fe200078fe8ff */
[----:B-123--:R-:W1:Y:S01]  /*dac0*/  LDS.128 R4, [R224] ;  /* 0x00000000e0047984 */ /* 0x00ee620000000c00 */
[----:B------:R-:W-:Y:S01]  /*dad0*/  HADD2.F32 R27, -RZ, R54.H1_H1 ;  /* 0x30000036ff1b7230 */ /* 0x000fe20000004100 */
[----:B------:R-:W-:Y:S01]  /*dae0*/  SHF.R.U64 R35, R44, 0x10, R45 ;  /* 0x000000102c237819 */ /* 0x000fe2000000122d */
[----:B------:R-:W-:Y:S01]  /*daf0*/  HADD2.F32 R26, -RZ, R20.H1_H1 ;  /* 0x30000014ff1a7230 */ /* 0x000fe20000004100 */
[----:B------:R-:W-:Y:S01]  /*db00*/  SHF.R.S32.HI R0, RZ, 0x1f, R21 ;  /* 0x0000001fff007819 */ /* 0x000fe20000011415 */
[----:B------:R-:W-:Y:S01]  /*db10*/  IMAD.SHL.U32 R3, R21, 0x8, RZ ;  /* 0x0000000815037824 */ /* 0x000fe200078e00ff */
[----:B------:R-:W-:Y:S01]  /*db20*/  SHF.R.U32.HI R44, RZ, 0x10, R45 ;  /* 0x00000010ff2c7819 */ /* 0x000fe2000001162d */
[----:B------:R-:W-:Y:S01]  /*db30*/  HADD2.F32 R54, -RZ, R54.H0_H0 ;  /* 0x20000036ff367230 */ /* 0x000fe20000004100 */
[----:B------:R-:W-:Y:S01]  /*db40*/  LEA.HI R21, R0, R21, RZ, 0x3 ;  /* 0x0000001500157211 */ /* 0x000fe200078f18ff */
[----:B------:R-:W-:Y:S01]  /*db50*/  HADD2.F32 R20, -RZ, R20.H0_H0 ;  /* 0x20000014ff147230 */ /* 0x000fe20000004100 */
[----:B------:R-:W-:-:S02]  /*db60*/  LOP3.LUT R0, R200, 0x38, R3, 0xf8, !PT ;  /* 0x00000038c8007812 */ /* 0x000fc400078ef803 */
[----:B------:R-:W-:Y:S01]  /*db70*/  SHF.R.U32.HI R28, RZ, 0x10, R49 ;  /* 0x00000010ff1c7819 */ /* 0x000fe20000011631 */
[----:B------:R-:W-:Y:S01]  /*db80*/  IMAD.SHL.U32 R21, R21, 0x400, RZ ;  /* 0x0000040015157824 */ /* 0x000fe200078e00ff */
[----:B------:R-:W-:Y:S02]  /*db90*/  LOP3.LUT R3, R0, R205, RZ, 0x3c, !PT ;  /* 0x000000cd00037212 */ /* 0x000fe400078e3cff */
[----:B------:R-:W-:Y:S01]  /*dba0*/  SHF.R.U64 R34, R46, 0x10, R47 ;  /* 0x000000102e227819 */ /* 0x000fe2000000122f */
[----:B------:R-:W-:Y:S01]  /*dbb0*/  HADD2.F32 R28, -RZ, R28.H0_H0 ;  /* 0x2000001cff1c7230 */ /* 0x000fe20000004100 */
[----:B------:R-:W-:Y:S02]  /*dbc0*/  LOP3.LUT R21, R21, 0x7fffe000, RZ, 0xc0, !PT ;  /* 0x7fffe00015157812 */ /* 0x000fe400078ec0ff */
[----:B------:R-:W-:Y:S02]  /*dbd0*/  SHF.R.U64 R31, R50, 0x10, R51 ;  /* 0x00000010321f7819 */ /* 0x000fe40000001233 */
[----:B------:R-:W-:-:S02]  /*dbe0*/  IADD3 R3, R3, R21, R206 ;  /* 0x0000001503037210 */ /* 0x000fc40007ffe0ce */
[----:B------:R-:W-:Y:S02]  /*dbf0*/  SHF.R.U32.HI R46, RZ, 0x10, R47 ;  /* 0x00000010ff2e7819 */ /* 0x000fe4000001162f */
[----:B------:R-:W-:Y:S01]  /*dc00*/  SHF.R.U32.HI R50, RZ, 0x10, R51 ;  /* 0x00000010ff327819 */ /* 0x000fe20000011633 */
[----:B------:R-:W-:Y:S01]  /*dc10*/  IMAD R3, R3, 0x2, R2 ;  /* 0x0000000203037824 */ /* 0x000fe200078e0202 */
[----:B------:R-:W-:-:S04]  /*dc20*/  SHF.R.U64 R33, R48, 0x10, R49 ;  /* 0x0000001030217819 */ /* 0x000fc80000001231 */
[----:B0-----:R-:W0:Y:S01]  /*dc30*/  LDS.128 R8, [R3+0x10400] ;  /* 0x0104000003087984 */ /* 0x001e220000000c00 */
[--C-:B-1----:R-:W-:Y:S02]  /*dc40*/  HADD2.F32 R12, -RZ, R5.reuse.H0_H0 ;  /* 0x20000005ff0c7230 */ /* 0x102fe40000004100 */
[----:B------:R-:W-:Y:S02]  /*dc50*/  HADD2.F32 R5, -RZ, R5.H1_H1 ;  /* 0x30000005ff057230 */ /* 0x000fe40000004100 */
[----:B------:R-:W-:Y:S02]  /*dc60*/  HADD2.F32 R0, -RZ, R4.H0_H0 ;  /* 0x20000004ff007230 */ /* 0x000fe40000004100 */
[----:B------:R-:W-:Y:S02]  /*dc70*/  HADD2.F32 R13, -RZ, R6.H0_H0 ;  /* 0x20000006ff0d7230 */ /* 0x000fe40000004100 */
[--C-:B------:R-:W-:Y:S02]  /*dc80*/  HADD2.F32 R14, -RZ, R7.reuse.H0_H0 ;  /* 0x20000007ff0e7230 */ /* 0x100fe40000004100 */
[----:B------:R-:W-:-:S02]  /*dc90*/  HADD2.F32 R7, -RZ, R7.H1_H1 ;  /* 0x30000007ff077230 */ /* 0x000fc40000004100 */
[----:B------:R-:W-:Y:S02]  /*dca0*/  HADD2.F32 R4, -RZ, R4.H1_H1 ;  /* 0x30000004ff047230 */ /* 0x000fe40000004100 */
[----:B------:R-:W-:Y:S02]  /*dcb0*/  HADD2.F32 R6, -RZ, R6.H1_H1 ;  /* 0x30000006ff067230 */ /* 0x000fe40000004100 */
[--C-:B0-----:R-:W-:Y:S02]  /*dcc0*/  HADD2.F32 R15, -RZ, R9.reuse.H0_H0 ;  /* 0x20000009ff0f7230 */ /* 0x101fe40000004100 */
[----:B------:R-:W-:Y:S02]  /*dcd0*/  HADD2.F32 R21, -RZ, R9.H1_H1 ;  /* 0x30000009ff157230 */ /* 0x000fe40000004100 */
[----:B------:R-:W-:Y:S02]  /*dce0*/  HADD2.F32 R9, -RZ, R8.H0_H0 ;  /* 0x20000008ff097230 */ /* 0x000fe40000004100 */
[C---:B------:R-:W-:Y:S01]  /*dcf0*/  FMUL.FTZ R29, R15.reuse, R27 ;  /* 0x0000001b0f1d7220 */ /* 0x040fe20000410000 */
[----:B------:R-:W-:Y:S01]  /*dd00*/  FMUL.FTZ R15, R15, R26 ;  /* 0x0000001a0f0f7220 */ /* 0x000fe20000410000 */
[----:B------:R-:W-:Y:S01]  /*dd10*/  FMUL.FTZ R30, R21, R28 ;  /* 0x0000001c151e7220 */ /* 0x000fe20000410000 */
[----:B------:R-:W-:-:S02]  /*dd20*/  HADD2.F32 R24, -RZ, R10.H0_H0 ;  /* 0x2000000aff187230 */ /* 0x000fc40000004100 */
[C---:B------:R-:W-:Y:S01]  /*dd30*/  FFMA.FTZ R29, R12.reuse, R26, -R29 ;  /* 0x0000001a0c1d7223 */ /* 0x040fe2000001081d */
[----:B------:R-:W-:Y:S02]  /*dd40*/  HADD2.F32 R26, -RZ, R44.H0_H0 ;  /* 0x2000002cff1a7230 */ /* 0x000fe40000004100 */
[----:B------:R-:W-:Y:S01]  /*dd50*/  FFMA.FTZ R27, R12, R27, R15 ;  /* 0x0000001b0c1b7223 */ /* 0x000fe2000001000f */
[C---:B------:R-:W-:Y:S01]  /*dd60*/  FMUL.FTZ R15, R9.reuse, R54 ;  /* 0x00000036090f7220 */ /* 0x040fe20000410000 */
[----:B------:R-:W-:Y:S02]  /*dd70*/  HADD2.F32 R12, -RZ, R36.H0_H0 ;  /* 0x20000024ff0c7230 */ /* 0x000fe40000004100 */
[----:B------:R-:W-:Y:S01]  /*dd80*/  FMUL.FTZ R9, R9, R20 ;  /* 0x0000001409097220 */ /* 0x000fe20000410000 */
[-C--:B------:R-:W-:Y:S01]  /*dd90*/  FMUL.FTZ R32, R21, R26.reuse ;  /* 0x0000001a15207220 */ /* 0x080fe20000410000 */
[C---:B------:R-:W-:Y:S01]  /*dda0*/  FFMA.FTZ R30, R5.reuse, R26, -R30 ;  /* 0x0000001a051e7223 */ /* 0x040fe2000001081e */
[C---:B------:R-:W-:Y:S01]  /*ddb0*/  FFMA.FTZ R15, R0.reuse, R20, -R15 ;  /* 0x00000014000f7223 */ /* 0x040fe2000001080f */
[----:B------:R-:W-:Y:S01]  /*ddc0*/  FFMA.FTZ R54, R0, R54, R9 ;  /* 0x0000003600367223 */ /* 0x000fe20000010009 */
[----:B------:R-:W-:Y:S01]  /*ddd0*/  FFMA.FTZ R32, R5, R28, R32 ;  /* 0x0000001c05207223 */ /* 0x000fe20000010020 */
[----:B------:R-:W-:-:S02]  /*dde0*/  HADD2.F32 R5, -RZ, R53.H0_H0 ;  /* 0x20000035ff057230 */ /* 0x000fc40000004100 */
[C---:B------:R-:W-:Y:S01]  /*ddf0*/  FMUL.FTZ R0, R24.reuse, R12 ;  /* 0x0000000c18007220 */ /* 0x040fe20000410000 */
[----:B------:R-:W-:Y:S02]  /*de00*/  HADD2.F32 R25, -RZ, R11.H0_H0 ;  /* 0x2000000bff197230 */ /* 0x000fe40000004100 */
[----:B------:R-:W-:Y:S02]  /*de10*/  HADD2.F32 R53, -RZ, R53.H1_H1 ;  /* 0x30000035ff357230 */ /* 0x000fe40000004100 */
[-C--:B------:R-:W-:Y:S01]  /*de20*/  FMUL.FTZ R26, R24, R5.reuse ;  /* 0x00000005181a7220 */ /* 0x080fe20000410000 */
[----:B------:R-:W-:Y:S02]  /*de30*/  HADD2.F32 R9, -RZ, R36.H1_H1 ;  /* 0x30000024ff097230 */ /* 0x000fe40000004100 */
[----:B------:R-:W-:Y:S01]  /*de40*/  FFMA.FTZ R24, R13, R5, -R0 ;  /* 0x000000050d187223 */ /* 0x000fe20000010800 */
[----:B------:R-:W-:Y:S02]  /*de50*/  HADD2.F32 R11, -RZ, R11.H1_H1 ;  /* 0x3000000bff0b7230 */ /* 0x000fe40000004100 */
[----:B------:R-:W-:Y:S01]  /*de60*/  FMUL.FTZ R28, R25, R53 ;  /* 0x00000035191c7220 */ /* 0x000fe20000410000 */
[----:B------:R-:W-:-:S02]  /*de70*/  HADD2.F32 R20, -RZ, R50.H0_H0 ;  /* 0x20000032ff147230 */ /* 0x000fc40000004100 */
[-C--:B------:R-:W-:Y:S01]  /*de80*/  FMUL.FTZ R5, R25, R9.reuse ;  /* 0x0000000919057220 */ /* 0x080fe20000410000 */
[----:B------:R-:W-:Y:S02]  /*de90*/  HADD2.F32 R0, -RZ, R46.H0_H0 ;  /* 0x2000002eff007230 */ /* 0x000fe40000004100 */
[----:B------:R-:W-:Y:S01]  /*dea0*/  FFMA.FTZ R26, R13, R12, R26 ;  /* 0x0000000c0d1a7223 */ /* 0x000fe2000001001a */
[C---:B------:R-:W-:Y:S01]  /*deb0*/  FFMA.FTZ R28, R14.reuse, R9, R28 ;  /* 0x000000090e1c7223 */ /* 0x040fe2000001001c */
[----:B------:R-:W-:Y:S01]  /*dec0*/  FFMA.FTZ R53, R14, R53, -R5 ;  /* 0x000000350e357223 */ /* 0x000fe20000010805 */
[C---:B------:R-:W-:Y:S01]  /*ded0*/  FMUL.FTZ R12, R11.reuse, R20 ;  /* 0x000000140b0c7220 */ /* 0x040fe20000410000 */
[----:B------:R-:W-:Y:S01]  /*dee0*/  FMUL.FTZ R14, R11, R0 ;  /* 0x000000000b0e7220 */ /* 0x000fe20000410000 */
[----:B------:R-:W-:Y:S02]  /*def0*/  HADD2.F32 R8, -RZ, R8.H1_H1 ;  /* 0x30000008ff087230 */ /* 0x000fe40000004100 */
[----:B------:R-:W-:-:S02]  /*df00*/  HADD2.F32 R10, -RZ, R10.H1_H1 ;  /* 0x3000000aff0a7230 */ /* 0x000fc40000004100 */
[C---:B------:R-:W-:Y:S01]  /*df10*/  FFMA.FTZ R12, R7.reuse, R0, -R12 ;  /* 0x00000000070c7223 */ /* 0x040fe2000001080c */
[----:B------:R-:W-:Y:S02]  /*df20*/  HADD2.F32 R11, -RZ, R33.H0_H0 ;  /* 0x20000021ff0b7230 */ /* 0x000fe40000004100 */
[----:B------:R-:W-:Y:S02]  /*df30*/  HADD2.F32 R13, -RZ, R31.H0_H0 ;  /* 0x2000001fff0d7230 */ /* 0x000fe40000004100 */
[----:B------:R-:W-:Y:S01]  /*df40*/  FFMA.FTZ R31, R7, R20, R14 ;  /* 0x00000014071f7223 */ /* 0x000fe2000001000e */
[----:B------:R-:W-:Y:S02]  /*df50*/  HADD2.F32 R5, -RZ, R35.H0_H0 ;  /* 0x20000023ff057230 */ /* 0x000fe40000004100 */
[----:B------:R-:W-:Y:S01]  /*df60*/  FMUL.FTZ R7, R8, R11 ;  /* 0x0000000b08077220 */ /* 0x000fe20000410000 */
[----:B------:R-:W-:Y:S02]  /*df70*/  HADD2.F32 R9, -RZ, R34.H0_H0 ;  /* 0x20000022ff097230 */ /* 0x000fe40000004100 */
[----:B------:R-:W-:Y:S01]  /*df80*/  FMUL.FTZ R25, R10, R13 ;  /* 0x0000000d0a197220 */ /* 0x000fe20000410000 */
[-C--:B------:R-:W-:Y:S01]  /*df90*/  FMUL.FTZ R8, R8, R5.reuse ;  /* 0x0000000508087220 */ /* 0x080fe20000410000 */
[----:B------:R-:W-:Y:S01]  /*dfa0*/  FFMA.FTZ R0, R4, R5, -R7 ;  /* 0x0000000504007223 */ /* 0x000fe20000010807 */
[-C--:B------:R-:W-:Y:S01]  /*dfb0*/  FMUL.FTZ R10, R10, R9.reuse ;  /* 0x000000090a0a7220 */ /* 0x080fe20000410000 */
[----:B------:R-:W-:Y:S01]  /*dfc0*/  FFMA.FTZ R25, R6, R9, -R25 ;  /* 0x0000000906197223 */ /* 0x000fe20000010819 */
[----:B------:R-:W-:Y:S01]  /*dfd0*/  FFMA.FTZ R21, R4, R11, R8 ;  /* 0x0000000b04157223 */ /* 0x000fe20000010008 */
[----:B------:R-:W-:Y:S01]  /*dfe0*/  F2FP.F16.F32.PACK_AB R7, R12, R53 ;  /* 0x000000350c07723e */ /* 0x000fe200000000ff */
        /* <DEDUP_REMOVED lines=10> */
.L_x_6998:
[----:B------:R-:W-:Y:S05]  /*e090*/  BSYNC B0 ;  /* 0x0000000000007941 */ /* 0x000fea0003800000 */
.L_x_6958:
        /* <DEDUP_REMOVED lines=8> */
.L_x_6956:
[----:B------:R-:W-:-:S05]  /*e120*/  IMAD.U32 R0, RZ, RZ, UR39 ;  /* 0x00000027ff007e24 */ /* 0x000fca000f8e00ff */
[----:B------:R-:W-:-:S13]  /*e130*/  ISETP.NE.AND P0, PT, R0, 0x3, PT ;  /* 0x000000030000780c */ /* 0x000fda0003f05270 */
[----:B------:R-:W-:Y:S05]  /*e140*/  @!P0 BRA `(.L_x_7025) ;  /* 0x0000000000048947 */ /* 0x000fea0003800000 */
[----:B------:R-:W-:Y:S01]  /*e150*/  BPT.TRAP 0x1 ;  /* 0x000000040000795c */ /* 0x000fe20000300000 */
.L_x_7025:
[----:B-1234-:R-:W-:Y:S02]  /*e160*/  LEA R8, R184, R2, 0x3 ;  /* 0x00000002b8087211 */ /* 0x01efe400078e18ff */
[----:B------:R-:W-:-:S04]  /*e170*/  SHF.L.U32 R3, R186, 0x1f, RZ ;  /* 0x0000001fba037819 */ /* 0x000fc800000006ff */
[----:B------:R1:W2:Y:S01]  /*e180*/  SYNCS.PHASECHK.TRANS64.TRYWAIT P2, [R8+URZ+0x28830], R3 ;  /* 0x02883003080075a7 */ /* 0x0002a2000804017f */
[----:B------:R-:W-:Y:S05]  /*e190*/  @!P0 BRA `(.L_x_7026) ;  /* 0x0000000000048947 */ /* 0x000fea0003800000 */
[----:B------:R-:W-:Y:S01]  /*e1a0*/  BPT.TRAP 0x1 ;  /* 0x000000040000795c */ /* 0x000fe20000300000 */
.L_x_7026:
[----:B------:R-:W3:Y:S02]  /*e1b0*/  S2R R0, SR_TID.X ;  /* 0x0000000000007919 */ /* 0x000ee40000002100 */
[----:B---3--:R-:W-:-:S04]  /*e1c0*/  LOP3.LUT R0, R0, 0x7f, RZ, 0xc0, !PT ;  /* 0x0000007f00007812 */ /* 0x008fc800078ec0ff */
[----:B------:R-:W-:Y:S01]  /*e1d0*/  ISETP.NE.AND P1, PT, R0, RZ, PT ;  /* 0x000000ff0000720c */ /* 0x000fe20003f25270 */
[----:B--2---:R-:W-:-:S12]  /*e1e0*/  @P2 BRA `(.L_x_7027) ;  /* 0x0000000000082947 */ /* 0x004fd80003800000 */
[----:B------:R-:W2:Y:S02]  /*e1f0*/  SYNCS.PHASECHK.TRANS64.TRYWAIT P2, [R8+URZ+0x28830], R3 ;  /* 0x02883003080075a7 */ /* 0x000ea4000804017f */
[----:B--2---:R-:W-:Y:S05]  /*e200*/  @!P2 BRA `(.L_x_7028) ;  /* 0x0000017c0064a947 */ /* 0x004fea0003800000 */
.L_x_7027:
[----:B------:R-:W-:Y:S05]  /*e210*/  WARPSYNC.ALL ;  /* 0x0000000000007948 */ /* 0x000fea0003800000 */
[----:B------:R-:W-:Y:S01]  /*e220*/  VIADD R0, R2, 0x18400 ;  /* 0x0001840002007836 */ /* 0x000fe20000000000 */
[----:B------:R-:W-:Y:S01]  /*e230*/  R2UR UR32, R52 ;  /* 0x00000000342072ca */ /* 0x000fe200000e0000 */
[----:B------:R-:W-:Y:S01]  /*e240*/  IMAD.MOV.U32 R7, RZ, RZ, 0x40000040 ;  /* 0x40000040ff077424 */ /* 0x000fe200078e00ff */
        /* <DEDUP_REMOVED lines=8> */
[----:B------:R-:W-:Y:S01]  /*e2d0*/  R2UR UR7, R11 ;  /* 0x000000000b0772ca */ /* 0x000fe200000e0000 */
[----:B------:R-:W-:Y:S01]  /*e2e0*/  UMOV UR13, 0x40000040 ;  /* 0x40000040000d7882 */ /* 0x000fe20000000000 */
[----:B------:R-:W-:Y:S01]  /*e2f0*/  LOP3.LUT R5, R0, 0x10000, RZ, 0xfc, !PT ;  /* 0x0001000000057812 */ /* 0x000fe200078efcff */
[----:B------:R-:W-:Y:S01]  /*e300*/  ULOP3.LUT UR32, UR32, 0x10000, URZ, 0xfc, !UPT ;  /* 0x0001000020207892 */ /* 0x000fe2000f8efc3f */
[----:B------:R-:W-:Y:S01]  /*e310*/  MOV R11, 0x40000040 ;  /* 0x40000040000b7802 */ /* 0x000fe20000000f00 */
[----:B------:R-:W-:Y:S01]  /*e320*/  UMOV UR17, 0x40000040 ;  /* 0x4000004000117882 */ /* 0x000fe20000000000 */
[----:B------:R-:W-:Y:S01]  /*e330*/  UMOV UR21, 0x40000040 ;  /* 0x4000004000157882 */ /* 0x000fe20000000000 */
[----:B------:R-:W-:Y:S01]  /*e340*/  IMAD R6, R184, 0x800, R5 ;  /* 0x00000800b8067824 */ /* 0x000fe200078e0205 */
[----:B------:R-:W-:Y:S01]  /*e350*/  UIADD3 UR4, UR32, 0x2, URZ ;  /* 0x0000000220047890 */ /* 0x000fe2000fffe03f */
[----:B------:R-:W-:Y:S01]  /*e360*/  R2UR UR11, R11 ;  /* 0x000000000b0b72ca */ /* 0x000fe200000e0000 */
[----:B------:R-:W-:Y:S01]  /*e370*/  UIADD3 UR8, UR32, 0x4, URZ ;  /* 0x0000000420087890 */ /* 0x000fe2000fffe03f */
[C---:B------:R-:W-:Y:S01]  /*e380*/  VIADD R10, R6.reuse, 0x2 ;  /* 0x00000002060a7836 */ /* 0x040fe20000000000 */
[----:B------:R-:W-:Y:S01]  /*e390*/  R2UR UR34, R6 ;  /* 0x00000000062272ca */ /* 0x000fe200000e0000 */
[----:B------:R-:W-:Y:S01]  /*e3a0*/  IMAD.MOV.U32 R11, RZ, RZ, 0x40000040 ;  /* 0x40000040ff0b7424 */ /* 0x000fe200078e00ff */
[----:B------:R-:W-:Y:S01]  /*e3b0*/  UIADD3 UR12, UR32, 0x6, URZ ;  /* 0x00000006200c7890 */ /* 0x000fe2000fffe03f */
[----:B------:R-:W-:Y:S01]  /*e3c0*/  IMAD.MOV.U32 R7, RZ, RZ, 0x40000040 ;  /* 0x40000040ff077424 */ /* 0x000fe200078e00ff */
[----:B------:R-:W-:Y:S01]  /*e3d0*/  R2UR UR6, R10 ;  /* 0x000000000a0672ca */ /* 0x000fe200000e0000 */
[----:B------:R-:W-:Y:S01]  /*e3e0*/  VIADD R10, R6, 0x4 ;  /* 0x00000004060a7836 */ /* 0x000fe20000000000 */
[----:B------:R-:W-:Y:S01]  /*e3f0*/  R2UR UR15, R11 ;  /* 0x000000000b0f72ca */ /* 0x000fe200000e0000 */
[----:B------:R-:W-:Y:S01]  /*e400*/  IMAD.MOV.U32 R11, RZ, RZ, 0x40000040 ;  /* 0x40000040ff0b7424 */ /* 0x000fe200078e00ff */
[----:B------:R-:W-:Y:S01]  /*e410*/  UIADD3 UR16, UR32, 0x400, URZ ;  /* 0x0000040020107890 */ /* 0x000fe2000fffe03f */
[----:B------:R-:W-:Y:S01]  /*e420*/  R2UR UR31, R7 ;  /* 0x00000000071f72ca */ /* 0x000fe200000e0000 */
[----:B------:R-:W-:Y:S01]  /*e430*/  UIADD3 UR20, UR32, 0x402, URZ ;  /* 0x0000040220147890 */ /* 0x000fe2000fffe03f */
[----:B------:R-:W-:Y:S01]  /*e440*/  R2UR UR10, R10 ;  /* 0x000000000a0a72ca */ /* 0x000fe200000e0000 */
[----:B------:R-:W-:Y:S01]  /*e450*/  VIADD R10, R6, 0x6 ;  /* 0x00000006060a7836 */ /* 0x000fe20000000000 */
[----:B------:R-:W-:Y:S01]  /*e460*/  HGMMA.64x128x16.F32 R24, gdesc[UR32], RZ, !UPT, gsb0 ;  /* 0x01e00000201879f0 */ /* 0x000fe2000c0008ff */
[----:B------:R-:W-:Y:S01]  /*e470*/  R2UR UR19, R11 ;  /* 0x000000000b1372ca */ /* 0x000fe200000e0000 */
[----:B------:R-:W-:Y:S01]  /*e480*/  IMAD.MOV.U32 R11, RZ, RZ, 0x40000040 ;  /* 0x40000040ff0b7424 */ /* 0x000fe200078e00ff */
[----:B------:R-:W-:Y:S01]  /*e490*/  UIADD3 UR24, UR32, 0x404, URZ ;  /* 0x0000040420187890 */ /* 0x000fe2000fffe03f */
[----:B------:R-:W-:Y:S01]  /*e4a0*/  R2UR UR14, R10 ;  /* 0x000000000a0e72ca */ /* 0x000fe200000e0000 */
[----:B------:R-:W-:Y:S01]  /*e4b0*/  VIADD R10, R6, 0x400 ;  /* 0x00000400060a7836 */ /* 0x000fe20000000000 */
[----:B------:R-:W-:Y:S01]  /*e4c0*/  UMOV UR25, 0x40000040 ;  /* 0x4000004000197882 */ /* 0x000fe20000000000 */
[----:B------:R-:W-:Y:S01]  /*e4d0*/  R2UR UR23, R11 ;  /* 0x000000000b1772ca */ /* 0x000fe200000e0000 */
[----:B------:R-:W-:Y:S01]  /*e4e0*/  IMAD.MOV.U32 R11, RZ, RZ, 0x40000040 ;  /* 0x40000040ff0b7424 */ /* 0x000fe200078e00ff */
[----:B------:R-:W-:Y:S01]  /*e4f0*/  UIADD3 UR28, UR32, 0x406, URZ ;  /* 0x00000406201c7890 */ /* 0x000fe2000fffe03f */
[----:B------:R-:W-:Y:S01]  /*e500*/  R2UR UR18, R10 ;  /* 0x000000000a1272ca */ /* 0x000fe200000e0000 */
[----:B------:R-:W-:Y:S01]  /*e510*/  VIADD R10, R6, 0x402 ;  /* 0x00000402060a7836 */ /* 0x000fe20000000000 */
[----:B------:R-:W-:Y:S01]  /*e520*/  UMOV UR29, 0x40000040 ;  /* 0x40000040001d7882 */ /* 0x000fe20000000000 */
[----:B------:R-:W-:Y:S01]  /*e530*/  R2UR UR27, R11 ;  /* 0x000000000b1b72ca */ /* 0x000fe200000e0000 */
[----:B------:R-:W-:Y:S01]  /*e540*/  ULDC.64 UR54, c[0x0][0x9d8] ;  /* 0x0002760000367ab9 */ /* 0x000fe20000000a00 */
[----:B------:R-:W-:Y:S01]  /*e550*/  IMAD.MOV.U32 R12, RZ, RZ, -0x80 ;  /* 0xffffff80ff0c7424 */ /* 0x000fe200078e00ff */
[----:B------:R-:W-:Y:S01]  /*e560*/  R2UR UR22, R10 ;  /* 0x000000000a1672ca */ /* 0x000fe200000e0000 */
[----:B-12---:R-:W-:Y:S01]  /*e570*/  @!P1 VIADD R8, R8, 0x28840 ;  /* 0x0002884008089836 */ /* 0x006fe20000000000 */
[C---:B------:R-:W-:Y:S01]  /*e580*/  IADD3 R10, R6.reuse, 0x404, RZ ;  /* 0x00000404060a7810 */ /* 0x040fe20007ffe0ff */
[----:B------:R-:W-:Y:S01]  /*e590*/  VIADD R6, R6, 0x406 ;  /* 0x0000040606067836 */ /* 0x000fe20000000000 */
[----:B------:R-:W-:-:S02]  /*e5a0*/  ULOP3.LUT UR55, URZ, UR55, URZ, 0x33, !UPT ;  /* 0x000000373f377292 */ /* 0x000fc4000f8e333f */
[----:B------:R-:W-:Y:S02]  /*e5b0*/  R2UR UR26, R10 ;  /* 0x000000000a1a72ca */ /* 0x000fe400000e0000 */
[----:B------:R-:W-:Y:S02]  /*e5c0*/  R2UR UR30, R6 ;  /* 0x00000000061e72ca */ /* 0x000fe400000e0000 */
[----:B------:R-:W1:Y:S01]  /*e5d0*/  LDC.64 R6, c[0x0][0x9e0] ;  /* 0x00027800ff067b82 */ /* 0x000e620000000a00 */
[----:B------:R-:W-:Y:S02]  /*e5e0*/  @!P1 PRMT R8, RZ, 0x654, R8 ;  /* 0x00000654ff089816 */ /* 0x000fe40000000008 */
[----:B-1----:R-:W-:Y:S01]  /*e5f0*/  ISETP.GE.AND P2, PT, R7, 0x1, PT ;  /* 0x000000010700780c */ /* 0x002fe20003f46270 */
        /* <DEDUP_REMOVED lines=25> */
[----:B0-----:R-:W-:Y:S01]  /*e790*/  FMUL.FTZ R9, R25, UR54 ;  /* 0x0000003619097c20 */ /* 0x001fe20008410000 */
[----:B------:R-:W-:Y:S01]  /*e7a0*/  FMUL.FTZ R60, R60, UR54 ;  /* 0x000000363c3c7c20 */ /* 0x000fe20008410000 */
[----:B------:R-:W-:Y:S01]  /*e7b0*/  FMUL.FTZ R61, R61, UR54 ;  /* 0x000000363d3d7c20 */ /* 0x000fe20008410000 */
[----:B------:R-:W-:-:S02]  /*e7c0*/  IMAD R79, R129, R12, 0x80 ;  /* 0x00000080814f7424 */ /* 0x000fc400078e020c */
        /* <DEDUP_REMOVED lines=26> */
[----:B------:R-:W-:-:S02]  /*e970*/  IMAD.IADD R42, R192, 0x1, R79 ;  /* 0x00000001c02a7824 */ /* 0x000fc400078e024f */
        /* <DEDUP_REMOVED lines=34> */
[----:B------:R0:W-:Y:S01]  /*eba0*/  @!P1 SYNCS.ARRIVE.TRANS64.RED.A1T0 RZ, [R8+URZ], RZ ;  /* 0x000000ff08ff99a7 */ /* 0x0001e2000810043f */
[----:B------:R-:W2:Y:S01]  /*ebb0*/  MUFU.TANH R4, R4 ;  /* 0x0000000400047308 */ /* 0x000ea20000002400 */
[----:B------:R-:W-:Y:S01]  /*ebc0*/  LEA R12, R197, R204, 0x7 ;  /* 0x000000ccc50c7211 */ /* 0x000fe200078e38ff */
[----:B------:R-:W-:Y:S01]  /*ebd0*/  IMAD R83, R191, -0x2, R42 ;  /* 0xfffffffebf537824 */ /* 0x000fe200078e022a */
[----:B------:R-:W-:-:S02]  /*ebe0*/  LEA R82, R129, 0xffffff80, 0x7 ;  /* 0xffffff8081527811 */ /* 0x000fc400078e38ff */
[----:B0-----:R-:W-:-:S03]  /*ebf0*/  IADD3 R8, -R193, 0x1, R42 ;  /* 0x00000001c1087810 */ /* 0x001fc60007ffe12a */
[----:B------:R-:W0:Y:S02]  /*ec00*/  MUFU.TANH R9, R9 ;  /* 0x0000000900097308 */ /* 0x000e240000002400 */
[----:B------:R-:W-:-:S06]  /*ec10*/  IMAD R43, R191, -0x2, R8 ;  /* 0xfffffffebf2b7824 */ /* 0x000fcc00078e0208 */
[----:B------:R-:W4:Y:S01]  /*ec20*/  MUFU.TANH R0, R0 ;  /* 0x0000000000007308 */ /* 0x000f220000002400 */
[C---:B------:R-:W-:Y:S02]  /*ec30*/  IMAD.IADD R86, R43.reuse, 0x1, R6 ;  /* 0x000000012b567824 */ /* 0x040fe400078e0206 */
[----:B------:R-:W-:-:S03]  /*ec40*/  VIADD R87, R43, UR55 ;  /* 0x000000372b577c36 */ /* 0x000fc60008000000 */
[----:B------:R-:W-:Y:S01]  /*ec50*/  VIADDMNMX R8, R12, R86, R83, PT ;  /* 0x000000560c087246 */ /* 0x000fe20003800153 */
[----:B------:R-:W-:Y:S01]  /*ec60*/  IMAD.IADD R58, R87, 0x1, R12 ;  /* 0x00000001573a7824 */ /* 0x000fe200078e020c */
        /* <DEDUP_REMOVED lines=39> */
[----:B------:R0:W0:Y:S08]  /*eee0*/  MUFU.TANH R95, R68 ;  /* 0x00000044005f7308 */ /* 0x0000300000002400 */
        /* <DEDUP_REMOVED lines=31> */
.L_x_7031:
[----:B------:R-:W-:-:S13]  /*f0e0*/  ISETP.NE.AND P3, PT, R7, 0x1, PT ;  /* 0x000000010700780c */ /* 0x000fda0003f65270 */
[----:B------:R-:W1:Y:S02]  /*f0f0*/  @P3 LDC.64 R42, c[0x0][0x9e8] ;  /* 0x00027a00ff2a3b82 */ /* 0x000e640000000a00 */
[----:B-1----:R-:W-:-:S05]  /*f100*/  @P3 IMAD.HI.U32 R42, R50, R42, RZ ;  /* 0x0000002a322a3227 */ /* 0x002fca00078e00ff */
[----:B------:R-:W-:-:S07]  /*f110*/  @P3 SHF.R.U32.HI R50, RZ, R43, R42 ;  /* 0x0000002bff323219 */ /* 0x000fce000001162a */
.L_x_7032:
[----:B------:R-:W-:Y:S05]  /*f120*/  BSYNC B0 ;  /* 0x0000000000007941 */ /* 0x000fea0003800000 */
.L_x_7030:
[----:B------:R-:W-:-:S04]  /*f130*/  IMAD R50, R50, R7, -R82 ;  /* 0x0000000732327224 */ /* 0x000fc800078e0a52 */
[----:B------:R-:W-:-:S05]  /*f140*/  IMAD R43, R191, -0x2, R50 ;  /* 0xfffffffebf2b7824 */ /* 0x000fca00078e0232 */
[----:B------:R-:W-:Y:S02]  /*f150*/  VIMNMX R58, R58, R43, !PT ;  /* 0x0000002b3a3a7248 */ /* 0x000fe40007fe0100 */
[----:B------:R-:W-:-:S07]  /*f160*/  VIADDMNMX R8, R43, R7, R8, PT ;  /* 0x000000072b087246 */ /* 0x000fce0003800108 */
.L_x_7029:
[C---:B------:R-:W-:Y:S02]  /*f170*/  ISETP.GE.AND P3, PT, R79.reuse, 0x2, PT ;  /* 0x000000024f00780c */ /* 0x040fe40003f66270 */
[----:B------:R-:W-:Y:S02]  /*f180*/  ISETP.GE.AND P5, PT, R79, 0x9, PT ;  /* 0x000000094f00780c */ /* 0x000fe40003fa6270 */
[----:B------:R-:W-:Y:S02]  /*f190*/  ISETP.GT.AND P4, PT, R58, 0x1, !P3 ;  /* 0x000000013a00780c */ /* 0x000fe40005f84270 */
[----:B------:R-:W-:Y:S02]  /*f1a0*/  P2R R100, PR, RZ, 0x20 ;  /* 0x00000020ff647803 */ /* 0x000fe40000000000 */
[----:B------:R-:W-:-:S04]  /*f1b0*/  ISETP.LT.OR P4, PT, R8, 0x2, P4 ;  /* 0x000000020800780c */ /* 0x000fc80002781670 */
[----:B0-----:R-:W-:Y:S02]  /*f1c0*/  FSEL R73, R9, -INF , !P4 ;  /* 0xff80000009497808 */ /* 0x001fe40006000000 */
[----:B------:R-:W-:Y:S02]  /*f1d0*/  ISETP.GT.AND P4, PT, R58, 0x8, !P5 ;  /* 0x000000083a00780c */ /* 0x000fe40006f84270 */
[----:B------:R-:W-:Y:S02]  /*f1e0*/  ISETP.GE.AND P5, PT, R79, 0xa, PT ;  /* 0x0000000a4f00780c */ /* 0x000fe40003fa6270 */
[----:B------:R-:W-:Y:S02]  /*f1f0*/  ISETP.LT.OR P4, PT, R8, 0x9, P4 ;  /* 0x000000090800780c */ /* 0x000fe40002781670 */
[----:B------:R-:W-:Y:S02]  /*f200*/  P2R R101, PR, RZ, 0x20 ;  /* 0x00000020ff657803 */ /* 0x000fe40000000000 */
[----:B------:R-:W-:-:S02]  /*f210*/  FSEL R88, R88, -INF , !P4 ;  /* 0xff80000058587808 */ /* 0x000fc40006000000 */
[----:B------:R-:W-:Y:S02]  /*f220*/  ISETP.GT.AND P4, PT, R58, 0x9, !P5 ;  /* 0x000000093a00780c */ /* 0x000fe40006f84270 */
[----:B------:R-:W-:Y:S02]  /*f230*/  ISETP.GE.AND P5, PT, R79, 0x11, PT ;  /* 0x000000114f00780c */ /* 0x000fe40003fa6270 */
[----:B------:R-:W-:Y:S02]  /*f240*/  ISETP.LT.OR P4, PT, R8, 0xa, P4 ;  /* 0x0000000a0800780c */ /* 0x000fe40002781670 */
[----:B------:R-:W-:Y:S02]  /*f250*/  P2R R102, PR, RZ, 0x20 ;  /* 0x00000020ff667803 */ /* 0x000fe40000000000 */
[----:B------:R-:W-:Y:S02]  /*f260*/  FSEL R75, R29, -INF , !P4 ;  /* 0xff8000001d4b7808 */ /* 0x000fe40006000000 */
[----:B------:R-:W-:-:S02]  /*f270*/  ISETP.GT.AND P4, PT, R58, 0x10, !P5 ;  /* 0x000000103a00780c */ /* 0x000fc40006f84270 */
[C---:B------:R-:W-:Y:S02]  /*f280*/  ISETP.GE.AND P5, PT, R79.reuse, 0x12, PT ;  /* 0x000000124f00780c */ /* 0x040fe40003fa6270 */
[----:B------:R-:W-:Y:S02]  /*f290*/  ISETP.LT.OR P4, PT, R8, 0x11, P4 ;  /* 0x000000110800780c */ /* 0x000fe40002781670 */
[----:B------:R-:W-:Y:S02]  /*f2a0*/  P2R R103, PR, RZ, 0x20 ;  /* 0x00000020ff677803 */ /* 0x000fe40000000000 */
[----:B------:R-:W-:Y:S02]  /*f2b0*/  FSEL R76, R32, -INF , !P4 ;  /* 0xff800000204c7808 */ /* 0x000fe40006000000 */
[----:B------:R-:W-:Y:S02]  /*f2c0*/  ISETP.GT.AND P4, PT, R58, 0x11, !P5 ;  /* 0x000000113a00780c */ /* 0x000fe40006f84270 */
[----:B------:R-:W-:-:S02]  /*f2d0*/  ISETP.GE.AND P5, PT, R79, 0x19, PT ;  /* 0x000000194f00780c */ /* 0x000fc40003fa6270 */
[----:B------:R-:W-:Y:S02]  /*f2e0*/  ISETP.LT.OR P4, PT, R8, 0x12, P4 ;  /* 0x000000120800780c */ /* 0x000fe40002781670 */
[----:B------:R-:W-:Y:S02]  /*f2f0*/  P2R R104, PR, RZ, 0x20 ;  /* 0x00000020ff687803 */ /* 0x000fe40000000000 */
[----:B------:R-:W-:Y:S02]  /*f300*/  FSEL R74, R33, -INF , !P4 ;  /* 0xff800000214a7808 */ /* 0x000fe40006000000 */
[----:B------:R-:W-:Y:S02]  /*f310*/  ISETP.GT.AND P4, PT, R58, 0x18, !P5 ;  /* 0x000000183a00780c */ /* 0x000fe40006f84270 */
[----:B------:R-:W-:Y:S02]  /*f320*/  ISETP.GE.AND P5, PT, R79, 0x1a, PT ;  /* 0x0000001a4f00780c */ /* 0x000fe40003fa6270 */
[----:B------:R-:W-:-:S02]  /*f330*/  ISETP.LT.OR P4, PT, R8, 0x19, P4 ;  /* 0x000000190800780c */ /* 0x000fc40002781670 */
[----:B------:R-:W-:Y:S02]  /*f340*/  P2R R105, PR, RZ, 0x20 ;  /* 0x00000020ff697803 */ /* 0x000fe40000000000 */
[----:B------:R-:W-:Y:S02]  /*f350*/  FSEL R89, R89, -INF , !P4 ;  /* 0xff80000059597808 */ /* 0x000fe40006000000 */
[----:B------:R-:W-:Y:S02]  /*f360*/  ISETP.GT.AND P4, PT, R58, 0x19, !P5 ;  /* 0x000000193a00780c */ /* 0x000fe40006f84270 */
[----:B------:R-:W-:Y:S02]  /*f370*/  ISETP.GE.AND P5, PT, R79, 0x21, PT ;  /* 0x000000214f00780c */ /* 0x000fe40003fa6270 */
[----:B------:R-:W-:-:S04]  /*f380*/  ISETP.LT.OR P4, PT, R8, 0x1a, P4 ;  /* 0x0000001a0800780c */ /* 0x000fc80002781670 */
        /* <DEDUP_REMOVED lines=104> */
[----:B------:R-:W-:Y:S02]  /*fa10*/  IADD3 R64, R87, 0x8, R12 ;  /* 0x0000000857407810 */ /* 0x000fe40007ffe00c */
        /* <DEDUP_REMOVED lines=16> */
[----:B------:R-:W-:Y:S01]  /*fb20*/  ISETP.GT.AND P6, PT, R58, 0x79, !P6 ;  /* 0x000000793a00780c */ /* 0x000fe200077c4270 */
[----:B------:R-:W-:-:S03]  /*fb30*/  VIADD R58, R12, 0x8 ;  /* 0x000000080c3a7836 */ /* 0x000fc60000000000 */
[----:B------:R-:W-:Y:S02]  /*fb40*/  ISETP.LT.OR P6, PT, R8, 0x7a, P6 ;  /* 0x0000007a0800780c */ /* 0x000fe400037c1670 */
[----:B------:R-:W-:Y:S02]  /*fb50*/  VIADDMNMX R58, R58, R86, R83, PT ;  /* 0x000000563a3a7246 */ /* 0x000fe40003800153 */
[----:B------:R-:W-:Y:S01]  /*fb60*/  FSEL R4, R85, -INF , !P6 ;  /* 0xff80000055047808 */ /* 0x000fe20007000000 */
[----:B------:R-:W-:Y:S08]  /*fb70*/  @!P2 BRA `(.L_x_7033) ;  /* 0x000000000054a947 */ /* 0x000ff00003800000 */
        /* <DEDUP_REMOVED lines=12> */
.L_x_7035:
[----:B------:R-:W-:-:S13]  /*fc40*/  ISETP.NE.AND P6, PT, R7, 0x1, PT ;  /* 0x000000010700780c */ /* 0x000fda0003fc5270 */
[----:B------:R-:W0:Y:S02]  /*fc50*/  @P6 LDC.64 R8, c[0x0][0x9e8] ;  /* 0x00027a00ff086b82 */ /* 0x000e240000000a00 */
[----:B0-----:R-:W-:-:S05]  /*fc60*/  @P6 IMAD.HI.U32 R8, R77, R8, RZ ;  /* 0x000000084d086227 */ /* 0x001fca00078e00ff */
[----:B------:R-:W-:-:S07]  /*fc70*/  @P6 SHF.R.U32.HI R77, RZ, R9, R8 ;  /* 0x00000009ff4d6219 */ /* 0x000fce0000011608 */
.L_x_7036:
[----:B------:R-:W-:Y:S05]  /*fc80*/  BSYNC B0 ;  /* 0x0000000000007941 */ /* 0x000fea0003800000 */
.L_x_7034:
[----:B------:R-:W-:-:S04]  /*fc90*/  IMAD R8, R77, R7, -R82 ;  /* 0x000000074d087224 */ /* 0x000fc800078e0a52 */
[----:B------:R-:W-:-:S05]  /*fca0*/  IMAD R9, R191, -0x2, R8 ;  /* 0xfffffffebf097824 */ /* 0x000fca00078e0208 */
[----:B------:R-:W-:Y:S02]  /*fcb0*/  VIMNMX R64, R64, R9, !PT ;  /* 0x0000000940407248 */ /* 0x000fe40007fe0100 */
[----:B------:R-:W-:-:S07]  /*fcc0*/  VIADDMNMX R58, R9, R7, R58, PT ;  /* 0x00000007093a7246 */ /* 0x000fce000380013a */
.L_x_7033:
[----:B------:R-:W-:Y:S01]  /*fcd0*/  ISETP.GT.AND P3, PT, R64, 0x1, !P3 ;  /* 0x000000014000780c */ /* 0x000fe20005f64270 */
[----:B------:R-:W-:Y:S01]  /*fce0*/  ULDC UR44, c[0x0][0x988] ;  /* 0x00026200002c7ab9 */ /* 0x000fe20000000800 */
[----:B------:R-:W-:Y:S02]  /*fcf0*/  ISETP.NE.AND P6, PT, R104, RZ, PT ;  /* 0x000000ff6800720c */ /* 0x000fe40003fc5270 */
[----:B------:R-:W-:Y:S02]  /*fd00*/  ISETP.LT.OR P3, PT, R58, 0x2, P3 ;  /* 0x000000023a00780c */ /* 0x000fe40001f61670 */
[----:B------:R-:W-:Y:S02]  /*fd10*/  ISETP.GT.AND P4, PT, R64, 0x71, !P4 ;  /* 0x000000714000780c */ /* 0x000fe40006784270 */
[----:B------:R-:W-:Y:S02]  /*fd20*/  FSEL R9, R3, -INF , !P3 ;  /* 0xff80000003097808 */ /* 0x000fe40005800000 */
[----:B------:R-:W-:-:S02]  /*fd30*/  ISETP.NE.AND P3, PT, R100, RZ, PT ;  /* 0x000000ff6400720c */ /* 0x000fc40003f65270 */
[C---:B------:R-:W-:Y:S02]  /*fd40*/  ISETP.GT.AND P5, PT, R64.reuse, 0x78, !P5 ;  /* 0x000000784000780c */ /* 0x040fe40006fa4270 */
[----:B------:R-:W-:Y:S02]  /*fd50*/  ISETP.GT.AND P3, PT, R64, 0x8, !P3 ;  /* 0x000000084000780c */ /* 0x000fe40005f64270 */
[C---:B------:R-:W-:Y:S02]  /*fd60*/  ISETP.LT.OR P4, PT, R58.reuse, 0x72, P4 ;  /* 0x000000723a00780c */ /* 0x040fe40002781670 */
[C---:B------:R-:W-:Y:S02]  /*fd70*/  ISETP.LT.OR P3, PT, R58.reuse, 0x9, P3 ;  /* 0x000000093a00780c */ /* 0x040fe40001f61670 */
[----:B------:R-:W-:Y:S02]  /*fd80*/  ISETP.LT.OR P5, PT, R58, 0x79, P5 ;  /* 0x000000793a00780c */ /* 0x000fe40002fa1670 */
[----:B------:R-:W-:-:S02]  /*fd90*/  FSEL R3, R10, -INF , !P3 ;  /* 0xff8000000a037808 */ /* 0x000fc40005800000 */
[----:B------:R-:W-:Y:S02]  /*fda0*/  ISETP.NE.AND P3, PT, R101, RZ, PT ;  /* 0x000000ff6500720c */ /* 0x000fe40003f65270 */
[----:B------:R-:W-:Y:S02]  /*fdb0*/  FSEL R38, R38, -INF , !P4 ;  /* 0xff80000026267808 */ /* 0x000fe40006000000 */
[----:B------:R-:W-:-:S04]  /*fdc0*/  ISETP.GT.AND P3, PT, R64, 0x9, !P3 ;  /* 0x000000094000780c */ /* 0x000fc80005f64270 */
        /* <DEDUP_REMOVED lines=78> */
[----:B------:R-:W0:Y:S03]  /*102b0*/  SHFL.BFLY PT, R11, R10, 0x2, 0x1f ;  /* 0x0c401f000a0b7f89 */ /* 0x000e2600000e0000 */
[----:B------:R-:W-:-:S04]  /*102c0*/  ISETP.GT.AND P3, PT, R64, 0x39, !P3 ;  /* 0x000000394000780c */ /* 0x000fc80005f64270 */
[----:B------:R-:W-:-:S04]  /*102d0*/  ISETP.LT.OR P3, PT, R58, 0x3a, P3 ;  /* 0x0000003a3a00780c */ /* 0x000fc80001f61670 */
[----:B------:R-:W-:Y:S02]  /*102e0*/  FSEL R31, R31, -INF , !P3 ;  /* 0xff8000001f1f7808 */ /* 0x000fe40005800000 */
[----:B------:R-:W-:-:S04]  /*102f0*/  ISETP.NE.AND P3, PT, R112, RZ, PT ;  /* 0x000000ff7000720c */ /* 0x000fc80003f65270 */
[----:B------:R-:W-:-:S04]  /*10300*/  ISETP.GT.AND P3, PT, R64, 0x40, !P3 ;  /* 0x000000404000780c */ /* 0x000fc80005f64270 */
[----:B------:R-:W-:Y:S02]  /*10310*/  ISETP.LT.OR P3, PT, R58, 0x41, P3 ;  /* 0x000000413a00780c */ /* 0x000fe40001f61670 */
[----:B0-----:R-:W-:Y:S02]  /*10320*/  FMNMX.FTZ R77, R10, R11, !PT ;  /* 0x0000000b0a4d7209 */ /* 0x001fe40007810000 */
[----:B------:R-:W-:Y:S02]  /*10330*/  FSEL R34, R34, -INF , !P3 ;  /* 0xff80000022227808 */ /* 0x000fe40005800000 */
[----:B------:R-:W-:Y:S02]  /*10340*/  ISETP.GT.AND P3, PT, R64, 0x41, !P6 ;  /* 0x000000414000780c */ /* 0x000fe40007764270 */
[----:B------:R-:W-:Y:S02]  /*10350*/  ISETP.NE.AND P6, PT, R116, RZ, PT ;  /* 0x000000ff7400720c */ /* 0x000fe40003fc5270 */
        /* <DEDUP_REMOVED lines=44> */
[----:B------:R-:W0:Y:S01]  /*10620*/  SHFL.BFLY PT, R80, R77, 0x1, 0x1f ;  /* 0x0c201f004d507f89 */ /* 0x000e2200000e0000 */
[----:B------:R-:W-:-:S04]  /*10630*/  ISETP.LT.OR P3, PT, R58, 0x71, P3 ;  /* 0x000000713a00780c */ /* 0x000fc80001f61670 */
[----:B------:R-:W-:Y:S02]  /*10640*/  FSEL R63, R63, -INF , !P3 ;  /* 0xff8000003f3f7808 */ /* 0x000fe40005800000 */
[----:B0-----:R-:W-:-:S04]  /*10650*/  FMNMX.FTZ R11, R77, R80, !PT ;  /* 0x000000504d0b7209 */ /* 0x001fc80007810000 */
[C---:B------:R-:W-:Y:S01]  /*10660*/  FSETP.NEU.FTZ.AND P3, PT, R11.reuse, -INF , PT ;  /* 0xff8000000b00780b */ /* 0x040fe20003f7d000 */
[----:B------:R-:W-:-:S05]  /*10670*/  FMUL.FTZ R79, R11, UR44 ;  /* 0x0000002c0b4f7c20 */ /* 0x000fca0008410000 */
[----:B------:R-:W-:Y:S02]  /*10680*/  FSEL R82, R79, RZ, P3 ;  /* 0x000000ff4f527208 */ /* 0x000fe40001800000 */
[----:B------:R-:W-:Y:S02]  /*10690*/  ISETP.GT.AND P3, PT, R64, RZ, !P6 ;  /* 0x000000ff4000720c */ /* 0x000fe40007764270 */
[----:B------:R-:W-:Y:S01]  /*106a0*/  ISETP.NE.AND P6, PT, R81, RZ, PT ;  /* 0x000000ff5100720c */ /* 0x000fe20003fc5270 */
[--C-:B------:R-:W-:Y:S01]  /*106b0*/  FFMA.FTZ R172, R71, UR44, -R82.reuse ;  /* 0x0000002c47ac7c23 */ /* 0x100fe20008010852 */
[----:B------:R-:W-:Y:S01]  /*106c0*/  ISETP.LT.OR P3, PT, R58, 0x1, P3 ;  /* 0x000000013a00780c */ /* 0x000fe20001f61670 */
[--C-:B------:R-:W-:Y:S01]  /*106d0*/  FFMA.FTZ R174, R69, UR44, -R82.reuse ;  /* 0x0000002c45ae7c23 */ /* 0x100fe20008010852 */
[--C-:B------:R-:W-:Y:S01]  /*106e0*/  FFMA.FTZ R170, R65, UR44, -R82.reuse ;  /* 0x0000002c41aa7c23 */ /* 0x100fe20008010852 */
[--C-:B------:R-:W-:Y:S01]  /*106f0*/  FFMA.FTZ R164, R52, UR44, -R82.reuse ;  /* 0x0000002c34a47c23 */ /* 0x100fe20008010852 */
[----:B------:R-:W-:Y:S01]  /*10700*/  FSEL R80, R0, -INF , !P3 ;  /* 0xff80000000507808 */ /* 0x000fe20005800000 */
[--C-:B------:R-:W-:Y:S01]  /*10710*/  FFMA.FTZ R52, R51, UR44, -R82.reuse ;  /* 0x0000002c33347c23 */ /* 0x100fe20008010852 */
[----:B------:R-:W-:Y:S01]  /*10720*/  ISETP.GT.AND P3, PT, R64, 0x79, !P6 ;  /* 0x000000794000780c */ /* 0x000fe20007764270 */
        /* <DEDUP_REMOVED lines=8> */
[----:B------:R-:W-:Y:S01]  /*107b0*/  MUFU.EX2 R180, R180 ;  /* 0x000000b400b47308 */ /* 0x000fe20000000800 */
[----:B------:R-:W-:Y:S01]  /*107c0*/  FMNMX.FTZ R0, R8, R77, !PT ;  /* 0x0000004d08007209 */ /* 0x000fe20007810000 */
[--C-:B------:R-:W-:Y:S01]  /*107d0*/  FFMA.FTZ R75, R75, UR44, -R82.reuse ;  /* 0x0000002c4b4b7c23 */ /* 0x100fe20008010852 */
[--C-:B------:R-:W-:Y:S01]  /*107e0*/  FFMA.FTZ R152, R33, UR44, -R82.reuse ;  /* 0x0000002c21987c23 */ /* 0x100fe20008010852 */
[--C-:B------:R-:W-:Y:S01]  /*107f0*/  FFMA.FTZ R33, R32, UR44, -R82.reuse ;  /* 0x0000002c20217c23 */ /* 0x100fe20008010852 */
[----:B------:R-:W-:Y:S01]  /*10800*/  FMNMX.FTZ R79, R13, R0, !PT ;  /* 0x000000000d4f7209 */ /* 0x000fe20007810000 */
[--C-:B------:R-:W-:Y:S01]  /*10810*/  FFMA.FTZ R176, R76, UR44, -R82.reuse ;  /* 0x0000002c4cb07c23 */ /* 0x100fe20008010852 */
[--C-:B------:R-:W-:Y:S01]  /*10820*/  FFMA.FTZ R77, R74, UR44, -R82.reuse ;  /* 0x0000002c4a4d7c23 */ /* 0x100fe20008010852 */
[----:B------:R-:W0:Y:S01]  /*10830*/  MUFU.EX2 R73, R73 ;  /* 0x0000004900497308 */ /* 0x000e220000000800 */
[----:B------:R-:W-:Y:S01]  /*10840*/  FMNMX.FTZ R0, R14, R79, !PT ;  /* 0x0000004f0e007209 */ /* 0x000fe20007810000 */
        /* <DEDUP_REMOVED lines=14> */
[----:B------:R-:W2:Y:S01]  /*10930*/  MUFU.EX2 R75, R75 ;  /* 0x0000004b004b7308 */ /* 0x000ea20000000800 */
        /* <DEDUP_REMOVED lines=8> */
[----:B------:R-:W-:Y:S01]  /*109c0*/  FMNMX.FTZ R0, R26, R71, !PT ;  /* 0x000000471a007209 */ /* 0x000fe20007810000 */
[--C-:B------:R-:W-:Y:S01]  /*109d0*/  FFMA.FTZ R71, R70, UR44, -R82.reuse ;  /* 0x0000002c46477c23 */ /* 0x100fe20008010852 */
[--C-:B------:R-:W-:Y:S01]  /*109e0*/  FFMA.FTZ R43, R43, UR44, -R82.reuse ;  /* 0x0000002c2b2b7c23 */ /* 0x100fe20008010852 */
[----:B------:R-:W-:Y:S01]  /*109f0*/  FFMA.FTZ R41, R41, UR44, -R82 ;  /* 0x0000002c29297c23 */ /* 0x000fe20008010852 */
[----:B------:R-:W-:-:S03]  /*10a00*/  FMNMX.FTZ R81, R27, R0, !PT ;  /* 0x000000001b517209 */ /* 0x000fc60007810000 */
[----:B------:R-:W4:Y:S01]  /*10a10*/  MUFU.EX2 R77, R77 ;  /* 0x0000004d004d7308 */ /* 0x000f220000000800 */
[----:B------:R-:W-:-:S04]  /*10a20*/  FMNMX.FTZ R81, R28, R81, !PT ;  /* 0x000000511c517209 */ /* 0x000fc80007810000 */
        /* <DEDUP_REMOVED lines=16> */
[----:B------:R-:W-:Y:S01]  /*10b30*/  MUFU.EX2 R69, R68 ;  /* 0x0000004400457308 */ /* 0x000fe20000000800 */
[----:B------:R-:W-:-:S04]  /*10b40*/  FMNMX.FTZ R0, R60, R65, !PT ;  /* 0x000000413c007209 */ /* 0x000fc80007810000 */
[----:B------:R-:W-:-:S03]  /*10b50*/  FMNMX.FTZ R65, R61, R0, !PT ;  /* 0x000000003d417209 */ /* 0x000fc60007810000 */
[----:B------:R-:W-:Y:S01]  /*10b60*/  MUFU.EX2 R168, R168 ;  /* 0x000000a800a87308 */ /* 0x000fe20000000800 */
[----:B------:R-:W-:-:S04]  /*10b70*/  FMNMX.FTZ R0, R62, R65, !PT ;  /* 0x000000413e007209 */ /* 0x000fc80007810000 */
[----:B------:R-:W-:Y:S02]  /*10b80*/  FMNMX.FTZ R51, R63, R0, !PT ;  /* 0x000000003f337209 */ /* 0x000fe40007810000 */
[----:B------:R-:W-:Y:S01]  /*10b90*/  FSEL R0, R39, -INF , !P5 ;  /* 0xff80000027007808 */ /* 0x000fe20006800000 */
        /* <DEDUP_REMOVED lines=15> */
[----:B0-----:R-:W-:-:S04]  /*10c90*/  FMNMX.FTZ R10, R44, R51, !PT ;  /* 0x000000332c0a7209 */ /* 0x001fc80007810000 */
[C---:B------:R-:W-:Y:S01]  /*10ca0*/  FSETP.NEU.FTZ.AND P3, PT, R10.reuse, -INF , PT ;  /* 0xff8000000a00780b */ /* 0x040fe20003f7d000 */
[----:B------:R-:W-:Y:S02]  /*10cb0*/  FMUL.FTZ R32, R10, UR44 ;  /* 0x0000002c0a207c20 */ /* 0x000fe40008410000 */
[----:B------:R-:W-:Y:S03]  /*10cc0*/  MUFU.EX2 R162, R162 ;  /* 0x000000a200a27308 */ /* 0x000fe60000000800 */
[----:B------:R-:W-:-:S05]  /*10cd0*/  FSEL R51, R32, RZ, P3 ;  /* 0x000000ff20337208 */ /* 0x000fca0001800000 */
[----:B------:R-:W-:Y:S01]  /*10ce0*/  MUFU.EX2 R45, R45 ;  /* 0x0000002d002d7308 */ /* 0x000fe20000000800 */
[----:B------:R-:W-:Y:S01]  /*10cf0*/  FFMA.FTZ R183, R3, UR44, -R51 ;  /* 0x0000002c03b77c23 */ /* 0x000fe20008010833 */
[----:B------:R-:W-:Y:S01]  /*10d00*/  FADD.FTZ R3, R180, R73 ;  /* 0x00000049b4037221 */ /* 0x000fe20000010000 */
[--C-:B------:R-:W-:Y:S01]  /*10d10*/  FFMA.FTZ R181, R80, UR44, -R51.reuse ;  /* 0x0000002c50b57c23 */ /* 0x100fe20008010833 */
[--C-:B------:R-:W-:Y:S01]  /*10d20*/  FFMA.FTZ R32, R9, UR44, -R51.reuse ;  /* 0x0000002c09207c23 */ /* 0x100fe20008010833 */
[----:B------:R-:W-:Y:S01]  /*10d30*/  FFMA.FTZ R8, R8, UR44, -R51 ;  /* 0x0000002c08087c23 */ /* 0x000fe20008010833 */
[----:B-1----:R-:W-:Y:S01]  /*10d40*/  FADD.FTZ R4, R182, R3 ;  /* 0x00000003b6047221 */ /* 0x002fe20000010000 */
[--C-:B------:R-:W-:Y:S01]  /*10d50*/  FFMA.FTZ R177, R13, UR44, -R51.reuse ;  /* 0x0000002c0db17c23 */ /* 0x100fe20008010833 */
[----:B------:R-:W-:Y:S01]  /*10d60*/  MUFU.EX2 R183, R183 ;  /* 0x000000b700b77308 */ /* 0x000fe20000000800 */
[--C-:B------:R-:W-:Y:S01]  /*10d70*/  FFMA.FTZ R14, R14, UR44, -R51.reuse ;  /* 0x0000002c0e0e7c23 */ /* 0x100fe20008010833 */
[----:B--2---:R-:W-:Y:S01]  /*10d80*/  FADD.FTZ R3, R75, R4 ;  /* 0x000000044b037221 */ /* 0x004fe20000010000 */
[--C-:B------:R-:W-:Y:S01]  /*10d90*/  FFMA.FTZ R179, R15, UR44, -R51.reuse ;  /* 0x0000002c0fb37c23 */ /* 0x100fe20008010833 */
[--C-:B------:R-:W-:Y:S01]  /*10da0*/  FFMA.FTZ R20, R20, UR44, -R51.reuse ;  /* 0x0000002c14147c23 */ /* 0x100fe20008010833 */
[----:B------:R-:W-:Y:S01]  /*10db0*/  FFMA.FTZ R173, R21, UR44, -R51 ;  /* 0x0000002c15ad7c23 */ /* 0x000fe20008010833 */
[----:B---3--:R-:W-:Y:S01]  /*10dc0*/  FADD.FTZ R4, R176, R3 ;  /* 0x00000003b0047221 */ /* 0x008fe20000010000 */
[--C-:B------:R-:W-:Y:S01]  /*10dd0*/  FFMA.FTZ R24, R24, UR44, -R51.reuse ;  /* 0x0000002c18187c23 */ /* 0x100fe20008010833 */
[----:B------:R-:W-:Y:S01]  /*10de0*/  MUFU.EX2 R181, R181 ;  /* 0x000000b500b57308 */ /* 0x000fe20000000800 */
[--C-:B------:R-:W-:Y:S01]  /*10df0*/  FFMA.FTZ R175, R25, UR44, -R51.reuse ;  /* 0x0000002c19af7c23 */ /* 0x100fe20008010833 */
[----:B----4-:R-:W-:Y:S01]  /*10e00*/  FADD.FTZ R3, R77, R4 ;  /* 0x000000044d037221 */ /* 0x010fe20000010000 */
[--C-:B------:R-:W-:Y:S01]  /*10e10*/  FFMA.FTZ R26, R26, UR44, -R51.reuse ;  /* 0x0000002c1a1a7c23 */ /* 0x100fe20008010833 */
[--C-:B------:R-:W-:Y:S01]  /*10e20*/  FFMA.FTZ R169, R27, UR44, -R51.reuse ;  /* 0x0000002c1ba97c23 */ /* 0x100fe20008010833 */
[----:B------:R-:W-:Y:S01]  /*10e30*/  FFMA.FTZ R28, R28, UR44, -R51 ;  /* 0x0000002c1c1c7c23 */ /* 0x000fe20008010833 */
[----:B------:R-:W-:Y:S01]  /*10e40*/  FADD.FTZ R4, R178, R3 ;  /* 0x00000003b2047221 */ /* 0x000fe20000010000 */
[--C-:B------:R-:W-:Y:S01]  /*10e50*/  FFMA.FTZ R171, R30, UR44, -R51.reuse ;  /* 0x0000002c1eab7c23 */ /* 0x100fe20008010833 */
[----:B------:R-:W0:Y:S01]  /*10e60*/  MUFU.EX2 R32, R32 ;  /* 0x0000002000207308 */ /* 0x000e220000000800 */
[--C-:B------:R-:W-:Y:S01]  /*10e70*/  FFMA.FTZ R30, R31, UR44, -R51.reuse ;  /* 0x0000002c1f1e7c23 */ /* 0x100fe20008010833 */
[----:B------:R-:W-:Y:S01]  /*10e80*/  FADD.FTZ R3, R79, R4 ;  /* 0x000000044f037221 */ /* 0x000fe20000010000 */
[--C-:B------:R-:W-:Y:S01]  /*10e90*/  FFMA.FTZ R34, R34, UR44, -R51.reuse ;  /* 0x0000002c22227c23 */ /* 0x100fe20008010833 */
[--C-:B------:R-:W-:Y:S01]  /*10ea0*/  FFMA.FTZ R35, R35, UR44, -R51.reuse ;  /* 0x0000002c23237c23 */ /* 0x100fe20008010833 */
[----:B------:R-:W-:Y:S01]  /*10eb0*/  FFMA.FTZ R36, R36, UR44, -R51 ;  /* 0x0000002c24247c23 */ /* 0x000fe20008010833 */
[----:B------:R-:W-:Y:S01]  /*10ec0*/  FADD.FTZ R42, R172, R3 ;  /* 0x00000003ac2a7221 */ /* 0x000fe20000010000 */
[--C-:B------:R-:W-:Y:S01]  /*10ed0*/  FFMA.FTZ R37, R37, UR44, -R51.reuse ;  /* 0x0000002c25257c23 */ /* 0x100fe20008010833 */
[----:B------:R-:W1:Y:S01]  /*10ee0*/  MUFU.EX2 R8, R8 ;  /* 0x0000000800087308 */ /* 0x000e620000000800 */
        /* <DEDUP_REMOVED lines=8> */
[----:B0-----:R-:W-:Y:S01]  /*10f70*/  FADD.FTZ R4, R181, R32 ;  /* 0x00000020b5047221 */ /* 0x001fe20000010000 */
[----:B------:R-:W-:Y:S01]  /*10f80*/  FADD.FTZ R9, R69, R42 ;  /* 0x0000002a45097221 */ /* 0x000fe20000010000 */
[--C-:B------:R-:W-:Y:S01]  /*10f90*/  FFMA.FTZ R60, R60, UR44, -R51.reuse ;  /* 0x0000002c3c3c7c23 */ /* 0x100fe20008010833 */
[----:B------:R-:W-:Y:S01]  /*10fa0*/  FFMA.FTZ R61, R61, UR44, -R51 ;  /* 0x0000002c3d3d7c23 */ /* 0x000fe20008010833 */
[----:B------:R-:W-:Y:S01]  /*10fb0*/  FADD.FTZ R3, R183, R4 ;  /* 0x00000004b7037221 */ /* 0x000fe20000010000 */
[----:B------:R-:W-:Y:S01]  /*10fc0*/  FADD.FTZ R42, R168, R9 ;  /* 0x00000009a82a7221 */ /* 0x000fe20000010000 */
[----:B------:R-:W-:Y:S01]  /*10fd0*/  FFMA.FTZ R62, R62, UR44, -R51 ;  /* 0x0000002c3e3e7c23 */ /* 0x000fe20008010833 */
[----:B------:R-:W0:Y:S01]  /*10fe0*/  MUFU.EX2 R14, R14 ;  /* 0x0000000e000e7308 */ /* 0x000e220000000800 */
[----:B-1----:R-:W-:Y:S01]  /*10ff0*/  FADD.FTZ R4, R8, R3 ;  /* 0x0000000308047221 */ /* 0x002fe20000010000 */
[----:B------:R-:W-:Y:S01]  /*11000*/  FADD.FTZ R9, R67, R42 ;  /* 0x0000002a43097221 */ /* 0x000fe20000010000 */
[--C-:B------:R-:W-:Y:S01]  /*11010*/  FFMA.FTZ R63, R63, UR44, -R51.reuse ;  /* 0x0000002c3f3f7c23 */ /* 0x100fe20008010833 */
[--C-:B------:R-:W-:Y:S01]  /*11020*/  FFMA.FTZ R38, R38, UR44, -R51.reuse ;  /* 0x0000002c26267c23 */ /* 0x100fe20008010833 */
[----:B------:R-:W-:Y:S01]  /*11030*/  FFMA.FTZ R0, R0, UR44, -R51 ;  /* 0x0000002c00007c23 */ /* 0x000fe20008010833 */
[----:B------:R-:W-:Y:S01]  /*11040*/  FADD.FTZ R42, R170, R9 ;  /* 0x00000009aa2a7221 */ /* 0x000fe20000010000 */
[----:B------:R-:W-:Y:S01]  /*11050*/  FFMA.FTZ R40, R40, UR44, -R51 ;  /* 0x0000002c28287c23 */ /* 0x000fe20008010833 */
[----:B------:R-:W1:Y:S01]  /*11060*/  MUFU.EX2 R179, R179 ;  /* 0x000000b300b37308 */ /* 0x000e620000000800 */
[----:B--2---:R-:W-:Y:S01]  /*11070*/  FADD.FTZ R3, R177, R4 ;  /* 0x00000004b1037221 */ /* 0x004fe20000010000 */
[----:B------:R-:W-:Y:S01]  /*11080*/  FADD.FTZ R9, R59, R42 ;  /* 0x0000002a3b097221 */ /* 0x000fe20000010000 */
[----:B------:R-:W-:Y:S01]  /*11090*/  F2FP.F16.F32.PACK_AB R183, R8, R183 ;  /* 0x000000b708b7723e */ /* 0x000fe200000000ff */
[----:B------:R-:W-:Y:S01]  /*110a0*/  IMAD.IADD R13, R192, 0x1, -R193 ;  /* 0x00000001c00d7824 */ /* 0x000fe200078e0ac1 */
[----:B------:R-:W-:Y:S01]  /*110b0*/  F2FP.F16.F32.PACK_AB R180, R73, R180 ;  /* 0x000000b449b4723e */ /* 0x000fe200000000ff */
[----:B------:R-:W-:Y:S01]  /*110c0*/  FADD.FTZ R42, R164, R9 ;  /* 0x00000009a42a7221 */ /* 0x000fe20000010000 */
[----:B------:R-:W-:Y:S01]  /*110d0*/  F2FP.F16.F32.PACK_AB R182, R75, R182 ;  /* 0x000000b64bb6723e */ /* 0x000fe200000000ff */
[----:B------:R-:W2:Y:S01]  /*110e0*/  MUFU.EX2 R20, R20 ;  /* 0x0000001400147308 */ /* 0x000ea20000000800 */
[----:B0-----:R-:W-:Y:S01]  /*110f0*/  FADD.FTZ R4, R14, R3 ;  /* 0x000000030e047221 */ /* 0x001fe20000010000 */
[----:B------:R-:W-:Y:S01]  /*11100*/  FADD.FTZ R9, R39, R42 ;  /* 0x0000002a27097221 */ /* 0x000fe20000010000 */
[----:B------:R-:W-:-:S02]  /*11110*/  F2FP.F16.F32.PACK_AB R176, R77, R176 ;  /* 0x000000b04db0723e */ /* 0x000fc400000000ff */
[----:B------:R-:W-:Y:S01]  /*11120*/  F2FP.F16.F32.PACK_AB R178, R79, R178 ;  /* 0x000000b24fb2723e */ /* 0x000fe200000000ff */
        /* <DEDUP_REMOVED lines=18> */
[C---:B------:R-:W-:Y:S01]  /*11250*/  FADD.FTZ R9, R45.reuse, R42 ;  /* 0x0000002a2d097221 */ /* 0x040fe20000010000 */
[----:B------:R-:W-:Y:S02]  /*11260*/  F2FP.F16.F32.PACK_AB R162, R45, R162 ;  /* 0x000000a22da2723e */ /* 0x000fe400000000ff */
[----:B------:R-:W-:Y:S02]  /*11270*/  F2FP.F16.F32.PACK_AB R181, R32, R181 ;  /* 0x000000b520b5723e */ /* 0x000fe400000000ff */
[----:B------:R-:W-:Y:S01]  /*11280*/  F2FP.F16.F32.PACK_AB R177, R14, R177 ;  /* 0x000000b10eb1723e */ /* 0x000fe200000000ff */
[----:B------:R-:W0:Y:S01]  /*11290*/  MUFU.EX2 R26, R26 ;  /* 0x0000001a001a7308 */ /* 0x000e220000000800 */
[----:B-1----:R-:W-:Y:S01]  /*112a0*/  FADD.FTZ R4, R24, R3 ;  /* 0x0000000318047221 */ /* 0x002fe20000010000 */
[----:B------:R-:W-:-:S02]  /*112b0*/  F2FP.F16.F32.PACK_AB R179, R20, R179 ;  /* 0x000000b314b3723e */ /* 0x000fc400000000ff */
[----:B------:R-:W-:-:S04]  /*112c0*/  F2FP.F16.F32.PACK_AB R173, R24, R173 ;  /* 0x000000ad18ad723e */ /* 0x000fc800000000ff */
        /* <DEDUP_REMOVED lines=51> */
[----:B-1----:R-:W-:Y:S01]  /*11600*/  FADD.FTZ R42, R154, R9 ;  /* 0x000000099a2a7221 */ /* 0x002fe20000010000 */
[----:B------:R-:W-:-:S05]  /*11610*/  LEA R9, R197, R13, 0x7 ;  /* 0x0000000dc5097211 */ /* 0x000fca00078e38ff */
[----:B------:R-:W-:Y:S01]  /*11620*/  IMAD.IADD R6, R9, 0x1, R6 ;  /* 0x0000000109067824 */ /* 0x000fe200078e0206 */
        /* <DEDUP_REMOVED lines=13> */
[----:B------:R2:W0:Y:S01]  /*11700*/  MUFU.EX2 R155, R0 ;  /* 0x00000000009b7308 */ /* 0x0004220000000800 */
[----:B-1----:R-:W-:-:S07]  /*11710*/  FADD.FTZ R3, R63, R8 ;  /* 0x000000083f037221 */ /* 0x002fce0000010000 */
[----:B------:R-:W1:Y:S01]  /*11720*/  MUFU.EX2 R40, R40 ;  /* 0x0000002800287308 */ /* 0x000e620000000800 */
[C---:B--2---:R-:W-:Y:S01]  /*11730*/  FADD.FTZ R0, R38.reuse, R3 ;  /* 0x0000000326007221 */ /* 0x044fe20000010000 */
[----:B------:R-:W-:-:S03]  /*11740*/  F2FP.F16.F32.PACK_AB R153, R38, R63 ;  /* 0x0000003f2699723e */ /* 0x000fc600000000ff */
[----:B0-----:R-:W-:-:S04]  /*11750*/  FADD.FTZ R3, R155, R0 ;  /* 0x000000009b037221 */ /* 0x001fc80000010000 */
[C---:B-1----:R-:W-:Y:S01]  /*11760*/  FADD.FTZ R0, R40.reuse, R3 ;  /* 0x0000000328007221 */ /* 0x042fe20000010000 */
[----:B------:R-:W-:Y:S01]  /*11770*/  F2FP.F16.F32.PACK_AB R155, R40, R155 ;  /* 0x0000009b289b723e */ /* 0x000fe200000000ff */
[----:B------:R-:W-:Y:S01]  /*11780*/  VIADD R3, R129, 0xfffffffe ;  /* 0xfffffffe81037836 */ /* 0x000fe20000000000 */
        /* <DEDUP_REMOVED lines=12> */
.L_x_7039:
[----:B------:R-:W-:-:S13]  /*11850*/  ISETP.NE.AND P3, PT, R7, 0x1, PT ;  /* 0x000000010700780c */ /* 0x000fda0003f65270 */
[----:B------:R-:W0:Y:S02]  /*11860*/  @P3 LDC.64 R14, c[0x0][0x9e8] ;  /* 0x00027a00ff0e3b82 */ /* 0x000e240000000a00 */
[----:B0-----:R-:W-:-:S05]  /*11870*/  @P3 IMAD.HI.U32 R14, R8, R14, RZ ;  /* 0x0000000e080e3227 */ /* 0x001fca00078e00ff */
[----:B------:R-:W-:-:S07]  /*11880*/  @P3 SHF.R.U32.HI R8, RZ, R15, R14 ;  /* 0x0000000fff083219 */ /* 0x000fce000001160e */
.L_x_7040:
[----:B------:R-:W-:Y:S05]  /*11890*/  BSYNC B0 ;  /* 0x0000000000007941 */ /* 0x000fea0003800000 */
.L_x_7038:
[----:B------:R-:W-:-:S05]  /*118a0*/  IMAD R7, R8, R7, R7 ;  /* 0x0000000708077224 */ /* 0x000fca00078e0207 */
[----:B------:R-:W-:-:S07]  /*118b0*/  VIMNMX R6, R6, R7, PT ;  /* 0x0000000706067248 */ /* 0x000fce0003fe0100 */
.L_x_7037:
[----:B------:R-:W-:Y:S01]  /*118c0*/  SHF.R.S32.HI R7, RZ, 0x1f, R6 ;  /* 0x0000001fff077819 */ /* 0x000fe20000011406 */
[----:B------:R-:W-:Y:S01]  /*118d0*/  ULDC UR49, c[0x0][0x9e4] ;  /* 0x0002790000317ab9 */ /* 0x000fe20000000800 */
[----:B------:R-:W-:Y:S01]  /*118e0*/  ULDC UR46, c[0x0][0x9e4] ;  /* 0x00027900002e7ab9 */ /* 0x000fe20000000800 */
[----:B------:R-:W-:Y:S01]  /*118f0*/  ULDC UR45, c[0x0][0x988] ;  /* 0x00026200002d7ab9 */ /* 0x000fe20000000800 */
[----:B------:R-:W-:Y:S01]  /*11900*/  LEA.HI R7, R7, R6, RZ, 0x7 ;  /* 0x0000000607077211 */ /* 0x000fe200078f38ff */
[----:B------:R-:W-:Y:S01]  /*11910*/  ULDC UR48, c[0x0][0x988] ;  /* 0x0002620000307ab9 */ /* 0x000fe20000000800 */
[----:B------:R-:W-:Y:S01]  /*11920*/  ULDC UR47, c[0x0][0x988] ;  /* 0x00026200002f7ab9 */ /* 0x000fe20000000800 */
[----:B------:R-:W-:Y:S01]  /*11930*/  ULDC UR54, c[0x0][0x9d8] ;  /* 0x0002760000367ab9 */ /* 0x000fe20000000800 */
[----:B------:R-:W-:Y:S01]  /*11940*/  SHF.R.S32.HI R7, RZ, 0x7, R7 ;  /* 0x00000007ff077819 */ /* 0x000fe20000011407 */
[----:B------:R-:W-:Y:S01]  /*11950*/  ULDC UR52, c[0x0][0x9d8] ;  /* 0x0002760000347ab9 */ /* 0x000fe20000000800 */
[----:B------:R-:W-:Y:S01]  /*11960*/  ULDC UR51, c[0x0][0x9d8] ;  /* 0x0002760000337ab9 */ /* 0x000fe20000000800 */
[----:B------:R-:W-:Y:S01]  /*11970*/  ULDC UR53, c[0x0][0x9e0] ;  /* 0x0002780000357ab9 */ /* 0x000fe20000000800 */
[----:B------:R-:W-:Y:S01]  /*11980*/  VIMNMX R14, R198, R7, !PT ;  /* 0x00000007c60e7248 */ /* 0x000fe20007fe0100 */
[----:B------:R-:W-:Y:S01]  /*11990*/  ULDC UR50, c[0x0][0x9e0] ;  /* 0x0002780000327ab9 */ /* 0x000fe20000000800 */
[----:B------:R-:W-:-:S02]  /*119a0*/  CS2R R150, SRZ ;  /* 0x0000000000967805 */ /* 0x000fc4000001ff00 */
[----:B------:R-:W-:Y:S02]  /*119b0*/  CS2R R148, SRZ ;  /* 0x0000000000947805 */ /* 0x000fe4000001ff00 */
        /* <DEDUP_REMOVED lines=16> */
[----:B-----5:R-:W-:-:S02]  /*11ac0*/  CS2R R116, SRZ ;  /* 0x0000000000747805 */ /* 0x020fc4000001ff00 */
        /* <DEDUP_REMOVED lines=15> */
[----:B------:R-:W-:Y:S02]  /*11bc0*/  IMAD.IADD R15, R12, 0x1, R13 ;  /* 0x000000010c0f7824 */ /* 0x000fe400078e020d */
[----:B------:R-:W-:-:S03]  /*11bd0*/  IMAD.MOV.U32 R151, RZ, RZ, RZ ;  /* 0x000000ffff977224 */ /* 0x000fc600078e00ff */
[----:B------:R-:W-:-:S07]  /*11be0*/  IADD3 R20, R15, 0x8, RZ ;  /* 0x000000080f147810 */ /* 0x000fce0007ffe0ff */
.L_x_7059:
[----:B------:R-:W-:Y:S01]  /*11bf0*/  ISETP.NE.AND P3, PT, R196, RZ, PT ;  /* 0x000000ffc400720c */ /* 0x000fe20003f65270 */
[----:B------:R-:W-:Y:S01]  /*11c00*/  VIADD R21, R184, 0x1 ;  /* 0x00000001b8157836 */ /* 0x000fe20000000000 */
[----:B------:R-:W-:Y:S05]  /*11c10*/  YIELD ;  /* 0x0000000000007946 */ /* 0x000fea0003800000 */
[----:B------:R-:W-:-:S04]  /*11c20*/  ISETP.NE.AND P4, PT, R21, 0x2, PT ;  /* 0x000000021500780c */ /* 0x000fc80003f85270 */
[----:B------:R-:W-:Y:S02]  /*11c30*/  SEL R199, RZ, 0x1, P4 ;  /* 0x00000001ffc77807 */ /* 0x000fe40002000000 */
[----:B------:R-:W-:Y:S02]  /*11c40*/  SEL R21, R21, RZ, P4 ;  /* 0x000000ff15157207 */ /* 0x000fe40002000000 */
[----:B------:R-:W-:Y:S01]  /*11c50*/  LOP3.LUT R199, R186, R199, RZ, 0x3c, !PT ;  /* 0x000000c7bac77212 */ /* 0x000fe200078e3cff */
[----:B------:R-:W-:Y:S06]  /*11c60*/  @P3 BRA `(.L_x_7042) ;  /* 0x0000000000303947 */ /* 0x000fec0003800000 */
[----:B------:R-:W-:Y:S05]  /*11c70*/  @!P0 BRA `(.L_x_7043) ;  /* 0x0000000000048947 */ /* 0x000fea0003800000 */
[----:B------:R-:W-:Y:S01]  /*11c80*/  BPT.TRAP 0x1 ;  /* 0x000000040000795c */ /* 0x000fe20000300000 */
.L_x_7043:
[----:B------:R-:W-:Y:S01]  /*11c90*/  IMAD R7, R21, 0x8, R2 ;  /* 0x0000000815077824 */ /* 0x000fe200078e0202 */
[----:B------:R-:W-:-:S04]  /*11ca0*/  SHF.L.U32 R6, R199, 0x1f, RZ ;  /* 0x0000001fc7067819 */ /* 0x000fc800000006ff */
[----:B------:R0:W1:Y:S01]  /*11cb0*/  SYNCS.PHASECHK.TRANS64.TRYWAIT P4, [R7+URZ+0x28830], R6 ;  /* 0x02883006070075a7 */ /* 0x000062000808017f */
[----:B------:R-:W-:Y:S05]  /*11cc0*/  @!P0 BRA `(.L_x_7044) ;  /* 0x0000000000048947 */ /* 0x000fea0003800000 */
[----:B------:R-:W-:Y:S01]  /*11cd0*/  BPT.TRAP 0x1 ;  /* 0x000000040000795c */ /* 0x000fe20000300000 */
.L_x_7044:
[----:B------:R-:W-:Y:S04]  /*11ce0*/  BSSY B0, `(.L_x_7042) ;  /* 0x0000004000007945 */ /* 0x000fe80003800000 */
[----:B-1----:R-:W-:Y:S05]  /*11cf0*/  @P4 BRA `(.L_x_7045) ;  /* 0x0000000000084947 */ /* 0x002fea0003800000 */
[----:B------:R-:W1:Y:S02]  /*11d00*/  SYNCS.PHASECHK.TRANS64.TRYWAIT P4, [R7+URZ+0x28830], R6 ;  /* 0x02883006070075a7 */ /* 0x000e64000808017f */
[----:B-1----:R-:W-:Y:S05]  /*11d10*/  @!P4 BRA `(.L_x_7046) ;  /* 0x0000014000b4c947 */ /* 0x002fea0003800000 */
.L_x_7045:
[----:B------:R-:W-:Y:S05]  /*11d20*/  BSYNC B0 ;  /* 0x0000000000007941 */ /* 0x000fea0003800000 */
.L_x_7042:
[----:B------:R-:W2:Y:S01]  /*11d30*/  S2R R8, SR_TID.X ;  /* 0x0000000000087919 */ /* 0x000ea20000002100 */
[----:B01----:R-:W-:Y:S01]  /*11d40*/  IMAD.MOV.U32 R7, RZ, RZ, 0x40000040 ;  /* 0x40000040ff077424 */ /* 0x003fe200078e00ff */
[----:B------:R-:W-:Y:S05]  /*11d50*/  WARPSYNC.ALL ;  /* 0x0000000000007948 */ /* 0x000fea0003800000 */
[----:B------:R-:W-:Y:S01]  /*11d60*/  R2UR UR35, R7 ;  /* 0x00000000072372ca */ /* 0x000fe200000e0000 */
[----:B------:R-:W-:Y:S01]  /*11d70*/  IMAD R6, R21, 0x800, R5 ;  /* 0x0000080015067824 */ /* 0x000fe200078e0205 */
[----:B------:R-:W-:-:S04]  /*11d80*/  MOV R9, 0x40000040 ;  /* 0x4000004000097802 */ /* 0x000fc80000000f00 */
[----:B------:R-:W-:Y:S02]  /*11d90*/  R2UR UR34, R6 ;  /* 0x00000000062272ca */ /* 0x000fe400000e0000 */
[----:B------:R-:W-:Y:S01]  /*11da0*/  R2UR UR7, R9 ;  /* 0x00000000090772ca */ /* 0x000fe200000e0000 */
[----:B------:R-:W-:-:S05]  /*11db0*/  IMAD.MOV.U32 R9, RZ, RZ, 0x40000040 ;  /* 0x40000040ff097424 */ /* 0x000fca00078e00ff */
[----:B------:R-:W-:Y:S01]  /*11dc0*/  R2UR UR11, R9 ;  /* 0x00000000090b72ca */ /* 0x000fe200000e0000 */
[----:B------:R-:W-:-:S05]  /*11dd0*/  IMAD.MOV.U32 R9, RZ, RZ, 0x40000040 ;  /* 0x40000040ff097424 */ /* 0x000fca00078e00ff */
[----:B------:R-:W-:Y:S01]  /*11de0*/  R2UR UR15, R9 ;  /* 0x00000000090f72ca */ /* 0x000fe200000e0000 */
[----:B------:R-:W-:Y:S01]  /*11df0*/  IMAD.MOV.U32 R9, RZ, RZ, 0x40000040 ;  /* 0x40000040ff097424 */ /* 0x000fe200078e00ff */
[----:B--2---:R-:W-:-:S04]  /*11e00*/  SHF.R.U32.HI R8, RZ, 0x7, R8 ;  /* 0x00000007ff087819 */ /* 0x004fc80000011608 */
[----:B------:R-:W-:Y:S01]  /*11e10*/  R2UR UR19, R9 ;  /* 0x00000000091372ca */ /* 0x000fe200000e0000 */
[----:B------:R-:W-:Y:S02]  /*11e20*/  IMAD.MOV.U32 R9, RZ, RZ, 0x40000040 ;  /* 0x40000040ff097424 */ /* 0x000fe400078e00ff */
[----:B------:R-:W-:Y:S02]  /*11e30*/  VIADD R7, R8, 0x8 ;  /* 0x0000000808077836 */ /* 0x000fe40000000000 */
[----:B------:R-:W-:Y:S01]  /*11e40*/  VIADD R8, R6, 0x2 ;  /* 0x0000000206087836 */ /* 0x000fe20000000000 */
[----:B------:R-:W-:Y:S01]  /*11e50*/  R2UR UR23, R9 ;  /* 0x00000000091772ca */ /* 0x000fe200000e0000 */
[----:B------:R-:W-:Y:S01]  /*11e60*/  IMAD.MOV.U32 R9, RZ, RZ, 0x40000040 ;  /* 0x40000040ff097424 */ /* 0x000fe200078e00ff */
[----:B------:R0:W-:Y:S02]  /*11e70*/  BAR.SYNC.DEFER_BLOCKING R7, 0x100 ;  /* 0x000400070000751d */ /* 0x0001e40000010000 */
[----:B------:R-:W-:Y:S01]  /*11e80*/  R2UR UR6, R8 ;  /* 0x00000000080672ca */ /* 0x000fe200000e0000 */
[----:B------:R-:W-:Y:S01]  /*11e90*/  VIADD R8, R6, 0x4 ;  /* 0x0000000406087836 */ /* 0x000fe20000000000 */
[----:B------:R-:W-:-:S04]  /*11ea0*/  R2UR UR27, R9 ;  /* 0x00000000091b72ca */ /* 0x000fc800000e0000 */
[----:B------:R-:W-:Y:S01]  /*11eb0*/  R2UR UR10, R8 ;  /* 0x00000000080a72ca */ /* 0x000fe200000e0000 */
[----:B------:R-:W-:Y:S02]  /*11ec0*/  VIADD R8, R6, 0x6 ;  /* 0x0000000606087836 */ /* 0x000fe40000000000 */
[----:B0-----:R-:W-:-:S03]  /*11ed0*/  IMAD.MOV.U32 R7, RZ, RZ, 0x40000040 ;  /* 0x40000040ff077424 */ /* 0x001fc600078e00ff */
[----:B------:R-:W-:Y:S01]  /*11ee0*/  R2UR UR14, R8 ;  /* 0x00000000080e72ca */ /* 0x000fe200000e0000 */
[----:B------:R-:W-:Y:S01]  /*11ef0*/  VIADD R8, R6, 0x400 ;  /* 0x0000040006087836 */ /* 0x000fe20000000000 */
[----:B------:R-:W-:-:S04]  /*11f00*/  R2UR UR31, R7 ;  /* 0x00000000071f72ca */ /* 0x000fc800000e0000 */
[----:B------:R-:W-:Y:S02]  /*11f10*/  R2UR UR18, R8 ;  /* 0x00000000081272ca */ /* 0x000fe400000e0000 */
[----:B------:R-:W-:Y:S01]  /*11f20*/  IADD3 R8, R6, 0x402, RZ ;  /* 0x0000040206087810 */ /* 0x000fe20007ffe0ff */
[----:B------:R-:W-:-:S03]  /*11f30*/  WARPGROUP.ARRIVE ;  /* 0x00000000000079c5 */ /* 0x000fc60000000000 */
[----:B------:R-:W-:Y:S01]  /*11f40*/  R2UR UR22, R8 ;  /* 0x00000000081672ca */ /* 0x000fe200000e0000 */
[C---:B------:R-:W-:Y:S02]  /*11f50*/  VIADD R8, R6.reuse, 0x404 ;  /* 0x0000040406087836 */ /* 0x040fe40000000000 */
[----:B------:R-:W-:Y:S01]  /*11f60*/  VIADD R6, R6, 0x406 ;  /* 0x0000040606067836 */ /* 0x000fe20000000000 */
[----:B------:R-:W-:Y:S02]  /*11f70*/  HGMMA.64x128x16.F32 R24, gdesc[UR32], RZ, !UPT, gsb0 ;  /* 0x01e00000201879f0 */ /* 0x000fe4000c0008ff */
[----:B------:R-:W-:Y:S02]  /*11f80*/  R2UR UR26, R8 ;  /* 0x00000000081a72ca */ /* 0x000fe400000e0000 */
[----:B------:R-:W-:Y:S01]  /*11f90*/  R2UR UR30, R6 ;  /* 0x00000000061e72ca */ /* 0x000fe200000e0000 */
        /* <DEDUP_REMOVED lines=22> */
[----:B------:R-:W-:Y:S05]  /*12100*/  @P3 BRA `(.L_x_7047) ;  /* 0x0000000000283947 */ /* 0x000fea0003800000 */
[----:B------:R-:W-:Y:S05]  /*12110*/  @!P0 BRA `(.L_x_7048) ;  /* 0x0000000000048947 */ /* 0x000fea0003800000 */
[----:B------:R-:W-:Y:S01]  /*12120*/  BPT.TRAP 0x1 ;  /* 0x000000040000795c */ /* 0x000fe20000300000 */
.L_x_7048:
[----:B------:R-:W-:Y:S01]  /*12130*/  SHF.L.U32 R6, R186, 0x1f, RZ ;  /* 0x0000001fba067819 */ /* 0x000fe200000006ff */
[----:B------:R-:W-:-:S04]  /*12140*/  IMAD R7, R184, 0x8, R2 ;  /* 0x00000008b8077824 */ /* 0x000fc800078e0202 */
[----:B------:R0:W1:Y:S01]  /*12150*/  SYNCS.PHASECHK.TRANS64.TRYWAIT P3, [R7+URZ+0x28850], R6 ;  /* 0x02885006070075a7 */ /* 0x000062000806017f */
[----:B------:R-:W-:Y:S05]  /*12160*/  @!P0 BRA `(.L_x_7049) ;  /* 0x0000000000048947 */ /* 0x000fea0003800000 */
[----:B------:R-:W-:Y:S01]  /*12170*/  BPT.TRAP 0x1 ;  /* 0x000000040000795c */ /* 0x000fe20000300000 */
.L_x_7049:
[----:B-1----:R-:W-:Y:S05]  /*12180*/  @P3 BRA `(.L_x_7047) ;  /* 0x0000000000083947 */ /* 0x002fea0003800000 */
[----:B------:R-:W1:Y:S02]  /*12190*/  SYNCS.PHASECHK.TRANS64.TRYWAIT P3, [R7+URZ+0x28850], R6 ;  /* 0x02885006070075a7 */ /* 0x000e64000806017f */
[----:B-1----:R-:W-:Y:S05]  /*121a0*/  @!P3 BRA `(.L_x_7050) ;  /* 0x0000013c00a4b947 */ /* 0x002fea0003800000 */
.L_x_7047:
[----:B01----:R-:W-:Y:S01]  /*121b0*/  IADD3 R6, R2, 0x400, RZ ;  /* 0x0000040002067810 */ /* 0x003fe20007ffe0ff */
[----:B------:R-:W-:Y:S05]  /*121c0*/  WARPSYNC.ALL ;  /* 0x0000000000007948 */ /* 0x000fea0003800000 */
[----:B------:R-:W-:Y:S01]  /*121d0*/  SHF.R.U32.HI R6, RZ, 0x4, R6 ;  /* 0x00000004ff067819 */ /* 0x000fe20000011606 */
[----:B------:R-:W-:Y:S01]  /*121e0*/  WARPGROUP.ARRIVE ;  /* 0x00000000000079c5 */ /* 0x000fe20000000000 */
[----:B------:R-:W-:-:S05]  /*121f0*/  IMAD.MOV.U32 R9, RZ, RZ, 0x40000040 ;  /* 0x40000040ff097424 */ /* 0x000fca00078e00ff */
[----:B------:R-:W0:Y:S01]  /*12200*/  S2R R186, SR_TID.X ;  /* 0x0000000000ba7919 */ /* 0x000e220000002100 */
[----:B------:R-:W-:Y:S01]  /*12210*/  LOP3.LUT R6, R6, 0x3fff, RZ, 0xc0, !PT ;  /* 0x00003fff06067812 */ /* 0x000fe200078ec0ff */
[----:B------:R-:W-:Y:S01]  /*12220*/  FMUL.FTZ R28, R28, UR54 ;  /* 0x000000361c1c7c20 */ /* 0x000fe20008410000 */
[----:B------:R-:W-:Y:S01]  /*12230*/  FMUL.FTZ R29, R29, UR54 ;  /* 0x000000361d1d7c20 */ /* 0x000fe20008410000 */
[----:B------:R-:W-:Y:S01]  /*12240*/  FMUL.FTZ R32, R32, UR54 ;  /* 0x0000003620207c20 */ /* 0x000fe20008410000 */
[----:B------:R-:W-:Y:S01]  /*12250*/  LOP3.LUT R7, R6, 0x4000000, RZ, 0xfc, !PT ;  /* 0x0400000006077812 */ /* 0x000fe200078efcff */
[----:B------:R-:W-:Y:S01]  /*12260*/  FMUL.FTZ R33, R33, UR54 ;  /* 0x0000003621217c20 */ /* 0x000fe20008410000 */
[----:B------:R-:W-:Y:S01]  /*12270*/  FMUL.FTZ R40, R40, UR54 ;  /* 0x0000003628287c20 */ /* 0x000fe20008410000 */
[----:B------:R-:W-:Y:S01]  /*12280*/  FMUL.FTZ R41, R41, UR54 ;  /* 0x0000003629297c20 */ /* 0x000fe20008410000 */
[----:B------:R-:W-:Y:S01]  /*12290*/  FMUL.FTZ R44, R44, UR54 ;  /* 0x000000362c2c7c20 */ /* 0x000fe20008410000 */
[----:B------:R-:W-:-:S02]  /*122a0*/  IMAD R6, R184, 0x800, R7 ;  /* 0x00000800b8067824 */ /* 0x000fc400078e0207 */
[----:B------:R-:W-:Y:S01]  /*122b0*/  FMUL.FTZ R45, R45, UR54 ;  /* 0x000000362d2d7c20 */ /* 0x000fe20008410000 */
[----:B------:R-:W-:Y:S02]  /*122c0*/  IMAD.MOV.U32 R7, RZ, RZ, 0x40000040 ;  /* 0x40000040ff077424 */ /* 0x000fe400078e00ff */
[----:B------:R-:W-:Y:S01]  /*122d0*/  FMUL.FTZ R48, R48, UR54 ;  /* 0x0000003630307c20 */ /* 0x000fe20008410000 */
[C---:B------:R-:W-:Y:S01]  /*122e0*/  VIADD R8, R6.reuse, 0x80 ;  /* 0x0000008006087836 */ /* 0x040fe20000000000 */
[----:B------:R-:W-:Y:S01]  /*122f0*/  R2UR UR6, R6 ;  /* 0x00000000060672ca */ /* 0x000fe200000e0000 */
[----:B------:R-:W-:Y:S01]  /*12300*/  FMUL.FTZ R49, R49, UR54 ;  /* 0x0000003631317c20 */ /* 0x000fe20008410000 */
[----:B------:R-:W-:Y:S01]  /*12310*/  R2UR UR7, R7 ;  /* 0x00000000070772ca */ /* 0x000fe200000e0000 */
[----:B------:R-:W-:Y:S02]  /*12320*/  IMAD.MOV.U32 R7, RZ, RZ, 0x40000040 ;  /* 0x40000040ff077424 */ /* 0x000fe400078e00ff */
[----:B------:R-:W-:Y:S01]  /*12330*/  FMUL.FTZ R77, R77, UR54 ;  /* 0x000000364d4d7c20 */ /* 0x000fe20008410000 */
[----:B------:R-:W-:Y:S01]  /*12340*/  FMUL.FTZ R81, R81, UR54 ;  /* 0x0000003651517c20 */ /* 0x000fe20008410000 */
[----:B------:R-:W1:Y:S08]  /*12350*/  MUFU.TANH R28, R28 ;  /* 0x0000001c001c7308 */ /* 0x000e700000002400 */
[----:B------:R-:W2:Y:S01]  /*12360*/  MUFU.TANH R29, R29 ;  /* 0x0000001d001d7308 */ /* 0x000ea20000002400 */
[----:B------:R-:W-:Y:S01]  /*12370*/  HGMMA.64x128x16.F32 R88, R180, gdesc[UR4].tnspB, R88, gsb0 ;  /* 0x41e00004b4587df0 */ /* 0x000fe20008000858 */
[----:B------:R-:W-:Y:S01]  /*12380*/  R2UR UR6, R8 ;  /* 0x00000000080672ca */ /* 0x000fe200000e0000 */
[----:B------:R-:W-:Y:S01]  /*12390*/  VIADD R8, R6, 0x100 ;  /* 0x0000010006087836 */ /* 0x000fe20000000000 */
[----:B------:R-:W-:Y:S01]  /*123a0*/  R2UR UR7, R9 ;  /* 0x00000000090772ca */ /* 0x000fe200000e0000 */
[----:B------:R-:W-:Y:S01]  /*123b0*/  IMAD.MOV.U32 R9, RZ, RZ, 0x40000040 ;  /* 0x40000040ff097424 */ /* 0x000fe200078e00ff */
[----:B0-----:R-:W-:-:S02]  /*123c0*/  SHF.R.U32.HI R186, RZ, 0x7, R186 ;  /* 0x00000007ffba7819 */ /* 0x001fc400000116ba */
[----:B------:R-:W0:Y:S08]  /*123d0*/  MUFU.TANH R32, R32 ;  /* 0x0000002000207308 */ /* 0x000e300000002400 */
        /* <DEDUP_REMOVED lines=36> */
[----:B------:R-:W-:Y:S01]  /*12620*/  VIADD R6, R6, 0x380 ;  /* 0x0000038006067836 */ /* 0x000fe20000000000 */
[----:B------:R-:W-:Y:S01]  /*12630*/  MOV R9, 0x40000040 ;  /* 0x4000004000097802 */ /* 0x000fe20000000f00 */
[----:B------:R-:W-:Y:S02]  /*12640*/  WARPGROUP.DEPBAR.LE gsb0, 0x0 ;  /* 0x00008000000079c5 */ /* 0x000fe40000010000 */
[----:B------:R-:W-:Y:S01]  /*12650*/  WARPGROUP.ARRIVE ;  /* 0x00000000000079c5 */ /* 0x000fe20000000000 */
[----:B------:R-:W-:Y:S01]  /*12660*/  FMUL.FTZ R164, R24, UR54 ;  /* 0x0000003618a47c20 */ /* 0x000fe20008410000 */
[----:B------:R-:W-:Y:S01]  /*12670*/  FMUL.FTZ R24, R26, UR54 ;  /* 0x000000361a187c20 */ /* 0x000fe20008410000 */
[----:B------:R-:W-:Y:S01]  /*12680*/  FMUL.FTZ R165, R25, UR54 ;  /* 0x0000003619a57c20 */ /* 0x000fe20008410000 */
[----:B------:R-:W-:Y:S01]  /*12690*/  FMUL.FTZ R26, R30, UR54 ;  /* 0x000000361e1a7c20 */ /* 0x000fe20008410000 */
[----:B------:R-:W-:-:S03]  /*126a0*/  FMUL.FTZ R25, R27, UR54 ;  /* 0x000000361b197c20 */ /* 0x000fc60008410000 */
[----:B------:R-:W-:Y:S01]  /*126b0*/  HGMMA.64x128x16.F32 R88, R160, gdesc[UR4].tnspB, R88, gsb0 ;  /* 0x41e00004a0587df0 */ /* 0x000fe20008000858 */
        /* <DEDUP_REMOVED lines=60> */
[----:B------:R-:W-:Y:S02]  /*12a80*/  R2UR UR6, R6 ;  /* 0x00000000060672ca */ /* 0x000fe400000e0000 */
[----:B------:R-:W-:Y:S01]  /*12a90*/  R2UR UR7, R7 ;  /* 0x00000000070772ca */ /* 0x000fe200000e0000 */
[----:B------:R-:W-:Y:S01]  /*12aa0*/  @!P1 IMAD R7, R21, 0x8, R2 ;  /* 0x0000000815079824 */ /* 0x000fe200078e0202 */
[----:B------:R-:W-:Y:S02]  /*12ab0*/  IADD3 R6, -R186, 0xb, RZ ;  /* 0x0000000bba067810 */ /* 0x000fe40007ffe1ff */
[----:B------:R-:W0:Y:S01]  /*12ac0*/  MUFU.TANH R42, R42 ;  /* 0x0000002a002a7308 */ /* 0x000e220000002400 */
[----:B------:R-:W-:-:S05]  /*12ad0*/  @!P1 VIADD R7, R7, 0x28840 ;  /* 0x0002884007079836 */ /* 0x000fca0000000000 */
[----:B------:R-:W-:Y:S02]  /*12ae0*/  @!P1 PRMT R7, RZ, 0x654, R7 ;  /* 0x00000654ff079816 */ /* 0x000fe40000000007 */
        /* <DEDUP_REMOVED lines=22> */
[----:B------:R-:W0:Y:S01]  /*12c50*/  MUFU.TANH R64, R64 ;  /* 0x0000004000407308 */ /* 0x000e220000002400 */
[----:B------:R-:W-:Y:S07]  /*12c60*/  HGMMA.64x128x16.F32 R88, R152, gdesc[UR4].tnspB, R88, gsb0 ;  /* 0x41e0000498587df0 */ /* 0x000fee0008000858 */
        /* <DEDUP_REMOVED lines=18> */
[----:B------:R-:W-:Y:S02]  /*12d90*/  IMAD.SHL.U32 R153, R3, 0x80, RZ ;  /* 0x0000008003997824 */ /* 0x000fe400078e00ff */
[----:B------:R-:W-:Y:S01]  /*12da0*/  FMUL.FTZ R152, R76, UR54 ;  /* 0x000000364c987c20 */ /* 0x000fe20008410000 */
[----:B------:R-:W-:Y:S02]  /*12db0*/  FMUL.FTZ R154, R84, UR54 ;  /* 0x00000036549a7c20 */ /* 0x000fe40008410000 */
[----:B------:R-:W0:Y:S01]  /*12dc0*/  MUFU.TANH R75, R75 ;  /* 0x0000004b004b7308 */ /* 0x000e220000002400 */
[----:B------:R0:W-:Y:S06]  /*12dd0*/  BAR.ARV R6, 0x100 ;  /* 0x000400060000751d */ /* 0x0001ec0000002000 */
[----:B------:R-:W-:Y:S01]  /*12de0*/  IADD3 R76, R192, 0x1, -R153 ;  /* 0x00000001c04c7810 */ /* 0x000fe20007ffe899 */
[----:B------:R-:W0:Y:S01]  /*12df0*/  MUFU.TANH R152, R152 ;  /* 0x0000009800987308 */ /* 0x000e220000002400 */
[----:B------:R0:W-:Y:S03]  /*12e00*/  @!P1 SYNCS.ARRIVE.TRANS64.RED.A1T0 RZ, [R7+URZ], RZ ;  /* 0x000000ff07ff99a7 */ /* 0x0001e6000810043f */
[----:B------:R-:W-:-:S04]  /*12e10*/  IMAD.IADD R76, R76, 0x1, -R193 ;  /* 0x000000014c4c7824 */ /* 0x000fc800078e0ac1 */
[----:B------:R-:W0:Y:S01]  /*12e20*/  MUFU.TANH R154, R154 ;  /* 0x0000009a009a7308 */ /* 0x000e220000002400 */
[----:B------:R-:W-:-:S04]  /*12e30*/  IMAD R76, R191, -0x2, R76 ;  /* 0xfffffffebf4c7824 */ /* 0x000fc800078e024c */
[C---:B------:R-:W-:Y:S01]  /*12e40*/  VIADD R87, R76.reuse, UR55 ;  /* 0x000000374c577c36 */ /* 0x040fe20008000000 */
[----:B------:R-:W-:-:S03]  /*12e50*/  IADD3 R85, R76, UR53, RZ ;  /* 0x000000354c557c10 */ /* 0x000fc6000fffe0ff */
[C---:B------:R-:W-:Y:S02]  /*12e60*/  IMAD.IADD R86, R12.reuse, 0x1, R87 ;  /* 0x000000010c567824 */ /* 0x040fe400078e0257 */
[----:B------:R-:W-:Y:S01]  /*12e70*/  IMAD.IADD R84, R12, 0x1, R85 ;  /* 0x000000010c547824 */ /* 0x000fe200078e0255 */
[----:B-1234-:R-:W-:Y:S06]  /*12e80*/  @!P2 BRA `(.L_x_7051) ;  /* 0x00000000005ca947 */ /* 0x01efec0003800000 */
[----:B------:R-:W-:Y:S01]  /*12e90*/  IMAD.IADD R83, R12, 0x1, R13 ;  /* 0x000000010c537824 */ /* 0x000fe200078e020d */
[----:B------:R-:W-:Y:S04]  /*12ea0*/  BSSY B0, `(.L_x_7052) ;  /* 0x0000011000007945 */ /* 0x000fe80003800000 */
        /* <DEDUP_REMOVED lines=10> */
.L_x_7053:
[----:B------:R-:W-:-:S05]  /*12f50*/  IMAD.U32 R78, RZ, RZ, UR49 ;  /* 0x00000031ff4e7e24 */ /* 0x000fca000f8e00ff */
[----:B------:R-:W-:-:S13]  /*12f60*/  ISETP.NE.AND P3, PT, R78, 0x1, PT ;  /* 0x000000014e00780c */ /* 0x000fda0003f65270 */
[----:B0-----:R-:W0:Y:S02]  /*12f70*/  @P3 LDC.64 R6, c[0x0][0x9e8] ;  /* 0x00027a00ff063b82 */ /* 0x001e240000000a00 */
[----:B0-----:R-:W-:Y:S01]  /*12f80*/  @P3 IMAD.HI.U32 R76, R83, R6, RZ ;  /* 0x00000006534c3227 */ /* 0x001fe200078e00ff */
[----:B------:R-:W-:-:S04]  /*12f90*/  MOV R6, R83 ;  /* 0x0000005300067202 */ /* 0x000fc80000000f00 */
[----:B------:R-:W-:-:S07]  /*12fa0*/  @P3 SHF.R.U32.HI R6, RZ, R7, R76 ;  /* 0x00000007ff063219 */ /* 0x000fce000001164c */
.L_x_7054:
[----:B------:R-:W-:Y:S05]  /*12fb0*/  BSYNC B0 ;  /* 0x0000000000007941 */ /* 0x000fea0003800000 */
.L_x_7052:
[----:B------:R-:W-:-:S04]  /*12fc0*/  IMAD R6, R6, R78, -R153 ;  /* 0x0000004e06067224 */ /* 0x000fc800078e0a99 */
[----:B------:R-:W-:-:S05]  /*12fd0*/  IMAD R7, R191, -0x2, R6 ;  /* 0xfffffffebf077824 */ /* 0x000fca00078e0206 */
[----:B------:R-:W-:Y:S02]  /*12fe0*/  VIADDMNMX R84, R7, R78, R84, PT ;  /* 0x0000004e07547246 */ /* 0x000fe40003800154 */
[----:B------:R-:W-:-:S07]  /*12ff0*/  VIMNMX R86, R86, R7, !PT ;  /* 0x0000000756567248 */ /* 0x000fce0007fe0100 */
.L_x_7051:
[----:B------:R-:W-:Y:S02]  /*13000*/  ISETP.GT.AND P3, PT, R3, -0x1, PT ;  /* 0xffffffff0300780c */ /* 0x000fe40003f64270 */
[----:B------:R-:W-:Y:S02]  /*13010*/  IADD3 R85, R85, 0x8, R12 ;  /* 0x0000000855557810 */ /* 0x000fe40007ffe00c */
[C---:B------:R-:W-:Y:S02]  /*13020*/  ISETP.GT.AND P5, PT, R86.reuse, RZ, P3 ;  /* 0x000000ff5600720c */ /* 0x040fe40001fa4270 */
[----:B------:R-:W-:Y:S02]  /*13030*/  ISETP.GT.AND P4, PT, R86, 0x1, P3 ;  /* 0x000000015600780c */ /* 0x000fe40001f84270 */
[C---:B------:R-:W-:Y:S02]  /*13040*/  ISETP.LT.OR P5, PT, R84.reuse, 0x1, P5 ;  /* 0x000000015400780c */ /* 0x040fe40002fa1670 */
[----:B------:R-:W-:-:S02]  /*13050*/  ISETP.LT.OR P4, PT, R84, 0x2, P4 ;  /* 0x000000025400780c */ /* 0x000fc40002781670 */
[----:B0-----:R-:W-:Y:S02]  /*13060*/  FSEL R164, R164, -INF , !P5 ;  /* 0xff800000a4a47808 */ /* 0x001fe40006800000 */
[----:B------:R-:W-:Y:S02]  /*13070*/  FSEL R165, R165, -INF , !P4 ;  /* 0xff800000a5a57808 */ /* 0x000fe40006000000 */
[C---:B------:R-:W-:Y:S02]  /*13080*/  ISETP.GT.AND P5, PT, R86.reuse, 0x8, P3 ;  /* 0x000000085600780c */ /* 0x040fe40001fa4270 */
[----:B------:R-:W-:Y:S02]  /*13090*/  ISETP.GT.AND P4, PT, R86, 0x9, P3 ;  /* 0x000000095600780c */ /* 0x000fe40001f84270 */
[C---:B------:R-:W-:Y:S02]  /*130a0*/  ISETP.LT.OR P5, PT, R84.reuse, 0x9, P5 ;  /* 0x000000095400780c */ /* 0x040fe40002fa1670 */
[----:B------:R-:W-:-:S02]  /*130b0*/  ISETP.LT.OR P4, PT, R84, 0xa, P4 ;  /* 0x0000000a5400780c */ /* 0x000fc40002781670 */
[----:B------:R-:W-:Y:S02]  /*130c0*/  FSEL R28, R28, -INF , !P5 ;  /* 0xff8000001c1c7808 */ /* 0x000fe40006800000 */
        /* <DEDUP_REMOVED lines=83> */
[----:B------:R-:W-:Y:S02]  /*13600*/  IADD3 R84, R87, 0x8, R12 ;  /* 0x0000000857547810 */ /* 0x000fe40007ffe00c */
[----:B------:R-:W-:Y:S02]  /*13610*/  FSEL R77, R154, -INF , !P5 ;  /* 0xff8000009a4d7808 */ /* 0x000fe40006800000 */
[----:B------:R-:W-:Y:S01]  /*13620*/  FSEL R80, R80, -INF , !P4 ;  /* 0xff80000050507808 */ /* 0x000fe20006000000 */
[----:B------:R-:W-:Y:S06]  /*13630*/  @!P2 BRA `(.L_x_7055) ;  /* 0x00000000005ca947 */ /* 0x000fec0003800000 */
[----:B------:R-:W-:Y:S01]  /*13640*/  ISETP.GT.AND P4, PT, R20, -0x1, PT ;  /* 0xffffffff1400780c */ /* 0x000fe20003f84270 */
[----:B------:R-:W-:-:S12]  /*13650*/  BSSY B0, `(.L_x_7056) ;  /* 0x0000011000007945 */ /* 0x000fd80003800000 */
[----:B------:R-:W-:Y:S05]  /*13660*/  @P4 BRA `(.L_x_7057) ;  /* 0x0000000000244947 */ /* 0x000fea0003800000 */
[----:B------:R-:W-:Y:S02]  /*13670*/  IMAD.U32 R152, RZ, RZ, UR49 ;  /* 0x00000031ff987e24 */ /* 0x000fe4000f8e00ff */
[----:B------:R-:W-:-:S03]  /*13680*/  VIADD R87, R15, 0x8 ;  /* 0x000000080f577836 */ /* 0x000fc60000000000 */
[----:B------:R-:W-:Y:S02]  /*13690*/  ISETP.NE.AND P4, PT, R152, 0x1, PT ;  /* 0x000000019800780c */ /* 0x000fe40003f85270 */
[----:B------:R-:W-:-:S11]  /*136a0*/  LOP3.LUT R87, RZ, R87, RZ, 0x33, !PT ;  /* 0x00000057ff577212 */ /* 0x000fd600078e33ff */
[----:B------:R-:W0:Y:S02]  /*136b0*/  @P4 LDC.64 R6, c[0x0][0x9e8] ;  /* 0x00027a00ff064b82 */ /* 0x000e240000000a00 */
[----:B0-----:R-:W-:-:S05]  /*136c0*/  @P4 IMAD.HI.U32 R6, R87, R6, RZ ;  /* 0x0000000657064227 */ /* 0x001fca00078e00ff */
[----:B------:R-:W-:-:S04]  /*136d0*/  @P4 SHF.R.U32.HI R87, RZ, R7, R6 ;  /* 0x00000007ff574219 */ /* 0x000fc80000011606 */
[----:B------:R-:W-:Y:S01]  /*136e0*/  LOP3.LUT R6, RZ, R87, RZ, 0x33, !PT ;  /* 0x00000057ff067212 */ /* 0x000fe200078e33ff */
[----:B------:R-:W-:Y:S06]  /*136f0*/  BRA `(.L_x_7058) ;  /* 0x0000000000187947 */ /* 0x000fec0003800000 */
.L_x_7057:
[----:B------:R-:W-:-:S05]  /*13700*/  IMAD.U32 R152, RZ, RZ, UR49 ;  /* 0x00000031ff987e24 */ /* 0x000fca000f8e00ff */
[----:B------:R-:W-:-:S13]  /*13710*/  ISETP.NE.AND P4, PT, R152, 0x1, PT ;  /* 0x000000019800780c */ /* 0x000fda0003f85270 */
[----:B------:R-:W0:Y:S02]  /*13720*/  @P4 LDC.64 R6, c[0x0][0x9e8] ;  /* 0x00027a00ff064b82 */ /* 0x000e240000000a00 */
[----:B0-----:R-:W-:-:S04]  /*13730*/  @P4 IMAD.HI.U32 R86, R20, R6, RZ ;  /* 0x0000000614564227 */ /* 0x001fc800078e00ff */
[----:B------:R-:W-:Y:S01]  /*13740*/  IMAD.MOV.U32 R6, RZ, RZ, R20 ;  /* 0x000000ffff067224 */ /* 0x000fe200078e0014 */
[----:B------:R-:W-:-:S07]  /*13750*/  @P4 SHF.R.U32.HI R6, RZ, R7, R86 ;  /* 0x00000007ff064219 */ /* 0x000fce0000011656 */
.L_x_7058:
[----:B------:R-:W-:Y:S05]  /*13760*/  BSYNC B0 ;  /* 0x0000000000007941 */ /* 0x000fea0003800000 */
.L_x_7056:
[----:B------:R-:W-:-:S04]  /*13770*/  IMAD R6, R6, R152, -R153 ;  /* 0x0000009806067224 */ /* 0x000fc800078e0a99 */
[----:B------:R-:W-:-:S05]  /*13780*/  IMAD R6, R191, -0x2, R6 ;  /* 0xfffffffebf067824 */ /* 0x000fca00078e0206 */
[----:B------:R-:W-:Y:S02]  /*13790*/  VIADDMNMX R85, R6, R152, R85, PT ;  /* 0x0000009806557246 */ /* 0x000fe40003800155 */
[----:B------:R-:W-:-:S07]  /*137a0*/  VIMNMX R84, R84, R6, !PT ;  /* 0x0000000654547248 */ /* 0x000fce0007fe0100 */
.L_x_7055:
[----:B------:R-:W-:Y:S01]  /*137b0*/  ISETP.GT.AND P5, PT, R84, 0x8, P3 ;  /* 0x000000085400780c */ /* 0x000fe20001fa4270 */
[----:B------:R-:W-:Y:S01]  /*137c0*/  UMOV UR44, UR48 ;  /* 0x00000030002c7c82 */ /* 0x000fe20008000000 */
[----:B------:R-:W-:Y:S01]  /*137d0*/  FMNMX.FTZ R6, R164, R11, !PT ;  /* 0x0000000ba4067209 */ /* 0x000fe20007810000 */
[----:B------:R-:W-:Y:S01]  /*137e0*/  IMAD.MOV.U32 R186, RZ, RZ, R199 ;  /* 0x000000ffffba7224 */ /* 0x000fe200078e00c7 */
[----:B------:R-:W-:Y:S02]  /*137f0*/  ISETP.LT.OR P5, PT, R85, 0x9, P5 ;  /* 0x000000095500780c */ /* 0x000fe40002fa1670 */
[----:B------:R-:W-:Y:S02]  /*13800*/  FMNMX.FTZ R7, R165, R6, !PT ;  /* 0x00000006a5077209 */ /* 0x000fe40007810000 */
[----:B------:R-:W-:Y:S02]  /*13810*/  FSEL R26, R26, -INF , !P5 ;  /* 0xff8000001a1a7808 */ /* 0x000fe40006800000 */
[----:B------:R-:W-:-:S02]  /*13820*/  ISETP.GT.AND P5, PT, R84, 0x10, P3 ;  /* 0x000000105400780c */ /* 0x000fc40001fa4270 */
[----:B------:R-:W-:Y:S02]  /*13830*/  FMNMX.FTZ R6, R28, R7, !PT ;  /* 0x000000071c067209 */ /* 0x000fe40007810000 */
[----:B------:R-:W-:Y:S02]  /*13840*/  ISETP.LT.OR P5, PT, R85, 0x11, P5 ;  /* 0x000000115500780c */ /* 0x000fe40002fa1670 */
[----:B------:R-:W-:Y:S02]  /*13850*/  FMNMX.FTZ R7, R29, R6, !PT ;  /* 0x000000061d077209 */ /* 0x000fe40007810000 */
[----:B------:R-:W-:Y:S02]  /*13860*/  FSEL R30, R30, -INF , !P5 ;  /* 0xff8000001e1e7808 */ /* 0x000fe40006800000 */
[----:B------:R-:W-:Y:S02]  /*13870*/  ISETP.GT.AND P5, PT, R84, 0x18, P3 ;  /* 0x000000185400780c */ /* 0x000fe40001fa4270 */
[----:B------:R-:W-:-:S02]  /*13880*/  FMNMX.FTZ R6, R32, R7, !PT ;  /* 0x0000000720067209 */ /* 0x000fc40007810000 */
[----:B------:R-:W-:Y:S02]  /*13890*/  ISETP.LT.OR P5, PT, R85, 0x19, P5 ;  /* 0x000000195500780c */ /* 0x000fe40002fa1670 */
[----:B------:R-:W-:Y:S02]  /*138a0*/  FMNMX.FTZ R7, R33, R6, !PT ;  /* 0x0000000621077209 */ /* 0x000fe40007810000 */
[----:B------:R-:W-:Y:S02]  /*138b0*/  FSEL R36, R36, -INF , !P5 ;  /* 0xff80000024247808 */ /* 0x000fe40006800000 */
[----:B------:R-:W-:Y:S02]  /*138c0*/  ISETP.GT.AND P5, PT, R84, 0x20, P3 ;  /* 0x000000205400780c */ /* 0x000fe40001fa4270 */
[----:B------:R-:W-:Y:S02]  /*138d0*/  FMNMX.FTZ R6, R34, R7, !PT ;  /* 0x0000000722067209 */ /* 0x000fe40007810000 */
[----:B------:R-:W-:-:S02]  /*138e0*/  ISETP.LT.OR P5, PT, R85, 0x21, P5 ;  /* 0x000000215500780c */ /* 0x000fc40002fa1670 */
[----:B------:R-:W-:Y:S02]  /*138f0*/  FMNMX.FTZ R7, R35, R6, !PT ;  /* 0x0000000623077209 */ /* 0x000fe40007810000 */
[----:B------:R-:W-:Y:S02]  /*13900*/  FSEL R38, R38, -INF , !P5 ;  /* 0xff80000026267808 */ /* 0x000fe40006800000 */
[----:B------:R-:W-:Y:S02]  /*13910*/  ISETP.GT.AND P5, PT, R84, 0x28, P3 ;  /* 0x000000285400780c */ /* 0x000fe40001fa4270 */
[----:B------:R-:W-:Y:S02]  /*13920*/  FMNMX.FTZ R6, R40, R7, !PT ;  /* 0x0000000728067209 */ /* 0x000fe40007810000 */
[----:B------:R-:W-:Y:S02]  /*13930*/  ISETP.LT.OR P5, PT, R85, 0x29, P5 ;  /* 0x000000295500780c */ /* 0x000fe40002fa1670 */
[----:B------:R-:W-:-:S02]  /*13940*/  FMNMX.FTZ R7, R41, R6, !PT ;  /* 0x0000000629077209 */ /* 0x000fc40007810000 */
[----:B------:R-:W-:Y:S02]  /*13950*/  FSEL R42, R42, -INF , !P5 ;  /* 0xff8000002a2a7808 */ /* 0x000fe40006800000 */
[----:B------:R-:W-:Y:S02]  /*13960*/  ISETP.GT.AND P5, PT, R84, 0x30, P3 ;  /* 0x000000305400780c */ /* 0x000fe40001fa4270 */
[----:B------:R-:W-:Y:S02]  /*13970*/  FMNMX.FTZ R6, R44, R7, !PT ;  /* 0x000000072c067209 */ /* 0x000fe40007810000 */
[----:B------:R-:W-:Y:S02]  /*13980*/  ISETP.LT.OR P5, PT, R85, 0x31, P5 ;  /* 0x000000315500780c */ /* 0x000fe40002fa1670 */
[----:B------:R-:W-:Y:S02]  /*13990*/  FMNMX.FTZ R7, R45, R6, !PT ;  /* 0x000000062d077209 */ /* 0x000fe40007810000 */
[----:B------:R-:W-:-:S02]  /*139a0*/  FSEL R46, R46, -INF , !P5 ;  /* 0xff8000002e2e7808 */ /* 0x000fc40006800000 */
[----:B------:R-:W-:Y:S02]  /*139b0*/  ISETP.GT.AND P5, PT, R84, 0x38, P3 ;  /* 0x000000385400780c */ /* 0x000fe40001fa4270 */
[----:B------:R-:W-:Y:S02]  /*139c0*/  FMNMX.FTZ R6, R48, R7, !PT ;  /* 0x0000000730067209 */ /* 0x000fe40007810000 */
        /* <DEDUP_REMOVED lines=14> */
[----:B------:R-:W-:Y:S02]  /*13ab0*/  ISETP.GT.AND P5, PT, R84, 0x48, P3 ;  /* 0x000000485400780c */ /* 0x000fe40001fa4270 */
[----:B------:R-:W-:-:S02]  /*13ac0*/  FMNMX.FTZ R7, R60, R7, !PT ;  /* 0x000000073c077209 */ /* 0x000fc40007810000 */
[C---:B------:R-:W-:Y:S02]  /*13ad0*/  ISETP.LT.OR P5, PT, R85.reuse, 0x49, P5 ;  /* 0x000000495500780c */ /* 0x040fe40002fa1670 */
[----:B------:R-:W-:Y:S02]  /*13ae0*/  ISETP.GT.AND P4, PT, R84, 0x1, P3 ;  /* 0x000000015400780c */ /* 0x000fe40001f84270 */
[----:B------:R-:W-:Y:S02]  /*13af0*/  FMNMX.FTZ R7, R62, R7, !PT ;  /* 0x000000073e077209 */ /* 0x000fe40007810000 */
[----:B------:R-:W-:Y:S02]  /*13b00*/  FSEL R56, R56, -INF , !P5 ;  /* 0xff80000038387808 */ /* 0x000fe40006800000 */
[----:B------:R-:W-:Y:S02]  /*13b10*/  ISETP.GT.AND P5, PT, R84, RZ, P3 ;  /* 0x000000ff5400720c */ /* 0x000fe40001fa4270 */
[----:B------:R-:W-:-:S02]  /*13b20*/  ISETP.LT.OR P4, PT, R85, 0x2, P4 ;  /* 0x000000025500780c */ /* 0x000fc40002781670 */
[----:B------:R-:W-:Y:S02]  /*13b30*/  FMNMX.FTZ R7, R64, R7, !PT ;  /* 0x0000000740077209 */ /* 0x000fe40007810000 */
[----:B------:R-:W-:Y:S02]  /*13b40*/  ISETP.LT.OR P5, PT, R85, 0x1, P5 ;  /* 0x000000015500780c */ /* 0x000fe40002fa1670 */
[----:B------:R-:W-:Y:S02]  /*13b50*/  FSEL R25, R25, -INF , !P4 ;  /* 0xff80000019197808 */ /* 0x000fe40006000000 */
[----:B------:R-:W-:Y:S02]  /*13b60*/  FMNMX.FTZ R6, R66, R7, !PT ;  /* 0x0000000742067209 */ /* 0x000fe40007810000 */
[----:B------:R-:W-:Y:S02]  /*13b70*/  ISETP.GT.AND P4, PT, R84, 0x9, P3 ;  /* 0x000000095400780c */ /* 0x000fe40001f84270 */
[----:B------:R-:W-:-:S02]  /*13b80*/  FSEL R153, R24, -INF , !P5 ;  /* 0xff80000018997808 */ /* 0x000fc40006800000 */
[----:B------:R-:W-:Y:S02]  /*13b90*/  FMNMX.FTZ R7, R67, R6, !PT ;  /* 0x0000000643077209 */ /* 0x000fe40007810000 */
[----:B------:R-:W-:Y:S02]  /*13ba0*/  ISETP.LT.OR P4, PT, R85, 0xa, P4 ;  /* 0x0000000a5500780c */ /* 0x000fe40002781670 */
[----:B------:R-:W-:Y:S02]  /*13bb0*/  FMNMX.FTZ R24, R153, R10, !PT ;  /* 0x0000000a99187209 */ /* 0x000fe40007810000 */
[----:B------:R-:W-:Y:S02]  /*13bc0*/  FMNMX.FTZ R6, R76, R7, !PT ;  /* 0x000000074c067209 */ /* 0x000fe40007810000 */
[----:B------:R-:W-:Y:S02]  /*13bd0*/  FSEL R27, R27, -INF , !P4 ;  /* 0xff8000001b1b7808 */ /* 0x000fe40006000000 */
[----:B------:R-:W-:-:S02]  /*13be0*/  ISETP.GT.AND P4, PT, R84, 0x11, P3 ;  /* 0x000000115400780c */ /* 0x000fc40001f84270 */
[----:B------:R-:W-:Y:S02]  /*13bf0*/  FMNMX.FTZ R155, R25, R24, !PT ;  /* 0x00000018199b7209 */ /* 0x000fe40007810000 */
[----:B------:R-:W-:Y:S02]  /*13c00*/  FMNMX.FTZ R7, R83, R6, !PT ;  /* 0x0000000653077209 */ /* 0x000fe40007810000 */
[----:B------:R-:W-:Y:S02]  /*13c10*/  ISETP.LT.OR P4, PT, R85, 0x12, P4 ;  /* 0x000000125500780c */ /* 0x000fe40002781670 */
[----:B------:R-:W-:Y:S02]  /*13c20*/  FMNMX.FTZ R24, R26, R155, !PT ;  /* 0x0000009b1a187209 */ /* 0x000fe40007810000 */
[----:B------:R-:W-:Y:S02]  /*13c30*/  ISETP.GT.AND P5, PT, R84, 0x49, P3 ;  /* 0x000000495400780c */ /* 0x000fe40001fa4270 */
[----:B------:R-:W-:-:S02]  /*13c40*/  FMNMX.FTZ R7, R82, R7, !PT ;  /* 0x0000000752077209 */ /* 0x000fc40007810000 */
[----:B------:R-:W-:Y:S02]  /*13c50*/  FSEL R31, R31, -INF , !P4 ;  /* 0xff8000001f1f7808 */ /* 0x000fe40006000000 */
[----:B------:R-:W-:Y:S02]  /*13c60*/  ISETP.GT.AND P4, PT, R84, 0x19, P3 ;  /* 0x000000195400780c */ /* 0x000fe40001f84270 */
[----:B------:R-:W-:Y:S02]  /*13c70*/  FMNMX.FTZ R155, R27, R24, !PT ;  /* 0x000000181b9b7209 */ /* 0x000fe40007810000 */
[C---:B------:R-:W-:Y:S02]  /*13c80*/  ISETP.LT.OR P5, PT, R85.reuse, 0x4a, P5 ;  /* 0x0000004a5500780c */ /* 0x040fe40002fa1670 */
[----:B------:R-:W-:Y:S02]  /*13c90*/  FMNMX.FTZ R6, R78, R7, !PT ;  /* 0x000000074e067209 */ /* 0x000fe40007810000 */
[----:B------:R-:W-:-:S02]  /*13ca0*/  ISETP.LT.OR P4, PT, R85, 0x1a, P4 ;  /* 0x0000001a5500780c */ /* 0x000fc40002781670 */
[----:B------:R-:W-:Y:S02]  /*13cb0*/  FMNMX.FTZ R24, R30, R155, !PT ;  /* 0x0000009b1e187209 */ /* 0x000fe40007810000 */
[----:B------:R-:W-:Y:S02]  /*13cc0*/  FSEL R57, R57, -INF , !P5 ;  /* 0xff80000039397808 */ /* 0x000fe40006800000 */
[----:B------:R-:W-:Y:S02]  /*13cd0*/  FMNMX.FTZ R6, R79, R6, !PT ;  /* 0x000000064f067209 */ /* 0x000fe40007810000 */
[----:B------:R-:W-:Y:S02]  /*13ce0*/  ISETP.GT.AND P5, PT, R84, 0x50, P3 ;  /* 0x000000505400780c */ /* 0x000fe40001fa4270 */
[----:B------:R-:W-:Y:S02]  /*13cf0*/  FSEL R37, R37, -INF , !P4 ;  /* 0xff80000025257808 */ /* 0x000fe40006000000 */
[----:B------:R-:W-:-:S02]  /*13d00*/  FMNMX.FTZ R155, R31, R24, !PT ;  /* 0x000000181f9b7209 */ /* 0x000fc40007810000 */
[----:B------:R-:W-:Y:S02]  /*13d10*/  ISETP.GT.AND P4, PT, R84, 0x21, P3 ;  /* 0x000000215400780c */ /* 0x000fe40001f84270 */
[----:B------:R-:W-:Y:S02]  /*13d20*/  FMNMX.FTZ R6, R81, R6, !PT ;  /* 0x0000000651067209 */ /* 0x000fe40007810000 */
[C---:B------:R-:W-:Y:S02]  /*13d30*/  ISETP.LT.OR P5, PT, R85.reuse, 0x51, P5 ;  /* 0x000000515500780c */ /* 0x040fe40002fa1670 */
[----:B------:R-:W-:Y:S02]  /*13d40*/  FMNMX.FTZ R24, R36, R155, !PT ;  /* 0x0000009b24187209 */ /* 0x000fe40007810000 */
[----:B------:R-:W-:Y:S02]  /*13d50*/  ISETP.LT.OR P4, PT, R85, 0x22, P4 ;  /* 0x000000225500780c */ /* 0x000fe40002781670 */
[----:B------:R-:W-:-:S02]  /*13d60*/  FMNMX.FTZ R7, R77, R6, !PT ;  /* 0x000000064d077209 */ /* 0x000fc40007810000 */
[----:B------:R-:W-:Y:S02]  /*13d70*/  FSEL R59, R59, -INF , !P5 ;  /* 0xff8000003b3b7808 */ /* 0x000fe40006800000 */
[----:B------:R-:W-:Y:S02]  /*13d80*/  ISETP.GT.AND P5, PT, R84, 0x51, P3 ;  /* 0x000000515400780c */ /* 0x000fe40001fa4270 */
[----:B------:R-:W-:Y:S02]  /*13d90*/  FMNMX.FTZ R155, R37, R24, !PT ;  /* 0x00000018259b7209 */ /* 0x000fe40007810000 */
[----:B------:R-:W-:Y:S02]  /*13da0*/  FSEL R39, R39, -INF , !P4 ;  /* 0xff80000027277808 */ /* 0x000fe40006000000 */
[----:B------:R-:W-:Y:S02]  /*13db0*/  FMNMX.FTZ R7, R80, R7, !PT ;  /* 0x0000000750077209 */ /* 0x000fe40007810000 */
[----:B------:R-:W-:-:S02]  /*13dc0*/  ISETP.GT.AND P4, PT, R84, 0x29, P3 ;  /* 0x000000295400780c */ /* 0x000fc40001f84270 */
[C---:B------:R-:W-:Y:S01]  /*13dd0*/  ISETP.LT.OR P5, PT, R85.reuse, 0x52, P5 ;  /* 0x000000525500780c */ /* 0x040fe20002fa1670 */
[----:B------:R-:W0:Y:S01]  /*13de0*/  SHFL.BFLY PT, R6, R7, 0x2, 0x1f ;  /* 0x0c401f0007067f89 */ /* 0x000e2200000e0000 */
[----:B------:R-:W-:Y:S02]  /*13df0*/  FMNMX.FTZ R24, R38, R155, !PT ;  /* 0x0000009b26187209 */ /* 0x000fe40007810000 */
[----:B------:R-:W-:Y:S02]  /*13e00*/  ISETP.LT.OR P4, PT, R85, 0x2a, P4 ;  /* 0x0000002a5500780c */ /* 0x000fe40002781670 */
[----:B------:R-:W-:Y:S02]  /*13e10*/  FSEL R61, R61, -INF , !P5 ;  /* 0xff8000003d3d7808 */ /* 0x000fe40006800000 */
[----:B------:R-:W-:Y:S02]  /*13e20*/  ISETP.GT.AND P5, PT, R84, 0x58, P3 ;  /* 0x000000585400780c */ /* 0x000fe40001fa4270 */
[----:B------:R-:W-:-:S02]  /*13e30*/  FMNMX.FTZ R155, R39, R24, !PT ;  /* 0x00000018279b7209 */ /* 0x000fc40007810000 */
[----:B------:R-:W-:Y:S02]  /*13e40*/  FSEL R43, R43, -INF , !P4 ;  /* 0xff8000002b2b7808 */ /* 0x000fe40006000000 */
[----:B------:R-:W-:Y:S02]  /*13e50*/  ISETP.GT.AND P4, PT, R84, 0x31, P3 ;  /* 0x000000315400780c */ /* 0x000fe40001f84270 */
[C---:B------:R-:W-:Y:S02]  /*13e60*/  ISETP.LT.OR P5, PT, R85.reuse, 0x59, P5 ;  /* 0x000000595500780c */ /* 0x040fe40002fa1670 */
[----:B------:R-:W-:Y:S02]  /*13e70*/  FMNMX.FTZ R24, R42, R155, !PT ;  /* 0x0000009b2a187209 */ /* 0x000fe40007810000 */
[----:B------:R-:W-:Y:S02]  /*13e80*/  ISETP.LT.OR P4, PT, R85, 0x32, P4 ;  /* 0x000000325500780c */ /* 0x000fe40002781670 */
[----:B------:R-:W-:-:S02]  /*13e90*/  FSEL R63, R63, -INF , !P5 ;  /* 0xff8000003f3f7808 */ /* 0x000fc40006800000 */
[----:B------:R-:W-:Y:S02]  /*13ea0*/  FMNMX.FTZ R155, R43, R24, !PT ;  /* 0x000000182b9b7209 */ /* 0x000fe40007810000 */
[C---:B------:R-:W-:Y:S02]  /*13eb0*/  ISETP.GT.AND P5, PT, R84.reuse, 0x59, P3 ;  /* 0x000000595400780c */ /* 0x040fe40001fa4270 */
[----:B------:R-:W-:Y:S02]  /*13ec0*/  FSEL R47, R47, -INF , !P4 ;  /* 0xff8000002f2f7808 */ /* 0x000fe40006000000 */
[----:B------:R-:W-:Y:S02]  /*13ed0*/  ISETP.GT.AND P4, PT, R84, 0x39, P3 ;  /* 0x000000395400780c */ /* 0x000fe40001f84270 */
[----:B------:R-:W-:Y:S02]  /*13ee0*/  FMNMX.FTZ R24, R46, R155, !PT ;  /* 0x0000009b2e187209 */ /* 0x000fe40007810000 */
[----:B------:R-:W-:-:S02]  /*13ef0*/  ISETP.LT.OR P5, PT, R85, 0x5a, P5 ;  /* 0x0000005a5500780c */ /* 0x000fc40002fa1670 */
[----:B------:R-:W-:Y:S02]  /*13f00*/  ISETP.LT.OR P4, PT, R85, 0x3a, P4 ;  /* 0x0000003a5500780c */ /* 0x000fe40002781670 */
[----:B------:R-:W-:Y:S02]  /*13f10*/  FMNMX.FTZ R155, R47, R24, !PT ;  /* 0x000000182f9b7209 */ /* 0x000fe40007810000 */
[----:B------:R-:W-:Y:S02]  /*13f20*/  FSEL R65, R65, -INF , !P5 ;  /* 0xff80000041417808 */ /* 0x000fe40006800000 */
[----:B------:R-:W-:Y:S02]  /*13f30*/  ISETP.GT.AND P5, PT, R84, 0x60, P3 ;  /* 0x000000605400780c */ /* 0x000fe40001fa4270 */
[----:B------:R-:W-:Y:S02]  /*13f40*/  FSEL R9, R9, -INF , !P4 ;  /* 0xff80000009097808 */ /* 0x000fe40006000000 */
[----:B------:R-:W-:-:S02]  /*13f50*/  FMNMX.FTZ R24, R8, R155, !PT ;  /* 0x0000009b08187209 */ /* 0x000fc40007810000 */
[----:B------:R-:W-:Y:S02]  /*13f60*/  ISETP.LT.OR P5, PT, R85, 0x61, P5 ;  /* 0x000000615500780c */ /* 0x000fe40002fa1670 */
[----:B0-----:R-:W-:Y:S02]  /*13f70*/  FMNMX.FTZ R6, R7, R6, !PT ;  /* 0x0000000607067209 */ /* 0x001fe40007810000 */
[----:B------:R-:W-:Y:S02]  /*13f80*/  FMNMX.FTZ R155, R9, R24, !PT ;  /* 0x00000018099b7209 */ /* 0x000fe40007810000 */
[----:B------:R-:W-:Y:S01]  /*13f90*/  FSEL R68, R68, -INF , !P5 ;  /* 0xff80000044447808 */ /* 0x000fe20006800000 */
[----:B------:R-:W0:Y:S01]  /*13fa0*/  SHFL.BFLY PT, R7, R6, 0x1, 0x1f ;  /* 0x0c201f0006077f89 */ /* 0x000e2200000e0000 */
        /* <DEDUP_REMOVED lines=14> */
[----:B0-----:R-:W-:Y:S02]  /*14090*/  FMNMX.FTZ R6, R6, R7, !PT ;  /* 0x0000000706067209 */ /* 0x001fe40007810000 */
[----:B------:R-:W-:Y:S02]  /*140a0*/  FMNMX.FTZ R24, R63, R24, !PT ;  /* 0x000000183f187209 */ /* 0x000fe40007810000 */
[----:B------:R-:W-:Y:S01]  /*140b0*/  FSEL R71, R71, -INF , !P5 ;  /* 0xff80000047477808 */ /* 0x000fe20006800000 */
[----:B------:R-:W-:Y:S01]  /*140c0*/  FMUL.FTZ R7, R6, UR44 ;  /* 0x0000002c06077c20 */ /* 0x000fe20008410000 */
[----:B------:R-:W-:Y:S02]  /*140d0*/  ISETP.GT.AND P5, PT, R84, 0x70, P3 ;  /* 0x000000705400780c */ /* 0x000fe40001fa4270 */
[----:B------:R-:W-:Y:S02]  /*140e0*/  FMNMX.FTZ R155, R65, R24, !PT ;  /* 0x00000018419b7209 */ /* 0x000fe40007810000 */
[----:B------:R-:W-:-:S02]  /*140f0*/  FSETP.NEU.FTZ.AND P4, PT, R6, -INF , PT ;  /* 0xff8000000600780b */ /* 0x000fc40003f9d000 */
[----:B------:R-:W-:Y:S02]  /*14100*/  ISETP.LT.OR P5, PT, R85, 0x71, P5 ;  /* 0x000000715500780c */ /* 0x000fe40002fa1670 */
[----:B------:R-:W-:Y:S02]  /*14110*/  FMNMX.FTZ R24, R68, R155, !PT ;  /* 0x0000009b44187209 */ /* 0x000fe40007810000 */
[----:B------:R-:W-:Y:S02]  /*14120*/  FSEL R7, R7, RZ, P4 ;  /* 0x000000ff07077208 */ /* 0x000fe40002000000 */
[----:B------:R-:W-:Y:S02]  /*14130*/  FSEL R72, R72, -INF , !P5 ;  /* 0xff80000048487808 */ /* 0x000fe40006800000 */
        /* <DEDUP_REMOVED lines=10> */
[C---:B------:R-:W-:Y:S01]  /*141e0*/  ISETP.GT.AND P5, PT, R84.reuse, 0x78, P3 ;  /* 0x000000785400780c */ /* 0x040fe20001fa4270 */
[--C-:B------:R-:W-:Y:S01]  /*141f0*/  FFMA.FTZ R180, R165, UR44, -R7.reuse ;  /* 0x0000002ca5b47c23 */ /* 0x100fe20008010807 */
[----:B------:R-:W-:Y:S01]  /*14200*/  FMNMX.FTZ R73, R71, R28, !PT ;  /* 0x0000001c47497209 */ /* 0x000fe20007810000 */
        /* <DEDUP_REMOVED lines=16> */
[--C-:B------:R-:W-:Y:S01]  /*14310*/  FFMA.FTZ R49, R49, UR44, -R7.reuse ;  /* 0x0000002c31317c23 */ /* 0x100fe20008010807 */
[----:B------:R-:W-:Y:S01]  /*14320*/  FSEL R32, R6, RZ, P4 ;  /* 0x000000ff06207208 */ /* 0x000fe20002000000 */
[--C-:B------:R-:W-:Y:S01]  /*14330*/  FFMA.FTZ R170, R50, UR44, -R7.reuse ;  /* 0x0000002c32aa7c23 */ /* 0x100fe20008010807 */
[----:B------:R-:W-:Y:S01]  /*14340*/  FMNMX.FTZ R85, R34, R85, !PT ;  /* 0x0000005522557209 */ /* 0x000fe20007810000 */
[--C-:B------:R-:W-:Y:S01]  /*14350*/  FFMA.FTZ R51, R51, UR44, -R7.reuse ;  /* 0x0000002c33337c23 */ /* 0x100fe20008010807 */
[----:B------:R-:W-:Y:S01]  /*14360*/  FFMA.FTZ R164, R54, UR44, -R7 ;  /* 0x0000002c36a47c23 */ /* 0x000fe20008010807 */
[----:B------:R-:W-:Y:S01]  /*14370*/  FADD.FTZ R32, -R32, R11 ;  /* 0x0000000b20207221 */ /* 0x000fe20000010100 */
[--C-:B------:R-:W-:Y:S01]  /*14380*/  FFMA.FTZ R55, R55, UR44, -R7.reuse ;  /* 0x0000002c37377c23 */ /* 0x100fe20008010807 */
[----:B------:R-:W0:Y:S01]  /*14390*/  SHFL.BFLY PT, R28, R85, 0x2, 0x1f ;  /* 0x0c401f00551c7f89 */ /* 0x000e2200000e0000 */
[--C-:B------:R-:W-:Y:S01]  /*143a0*/  FFMA.FTZ R166, R58, UR44, -R7.reuse ;  /* 0x0000002c3aa67c23 */ /* 0x100fe20008010807 */
        /* <DEDUP_REMOVED lines=11> */
[----:B------:R-:W-:Y:S08]  /*14460*/  MUFU.EX2 R87, R87 ;  /* 0x0000005700577308 */ /* 0x000ff00000000800 */
[----:B------:R-:W-:Y:S01]  /*14470*/  MUFU.EX2 R180, R180 ;  /* 0x000000b400b47308 */ /* 0x000fe20000000800 */
[----:B0-----:R-:W-:Y:S01]  /*14480*/  FMNMX.FTZ R28, R85, R28, !PT ;  /* 0x0000001c551c7209 */ /* 0x001fe20007810000 */
[----:B------:R-:W-:-:S04]  /*14490*/  FFMA.FTZ R85, R78, UR44, -R7 ;  /* 0x0000002c4e557c23 */ /* 0x000fc80008010807 */
        /* <DEDUP_REMOVED lines=8> */
[----:B------:R-:W-:-:S06]  /*14520*/  FMUL.FTZ R44, R7, UR44 ;  /* 0x0000002c072c7c20 */ /* 0x000fcc0008410000 */
[----:B------:R-:W0:Y:S01]  /*14530*/  MUFU.EX2 R28, R28 ;  /* 0x0000001c001c7308 */ /* 0x000e220000000800 */
[----:B------:R-:W-:-:S05]  /*14540*/  FSEL R44, R44, RZ, P3 ;  /* 0x000000ff2c2c7208 */ /* 0x000fca0001800000 */
[--C-:B------:R-:W-:Y:S01]  /*14550*/  FFMA.FTZ R32, R25, UR44, -R44.reuse ;  /* 0x0000002c19207c23 */ /* 0x100fe2000801082c */
[----:B------:R-:W-:Y:S01]  /*14560*/  FFMA.FTZ R171, R8, UR44, -R44 ;  /* 0x0000002c08ab7c23 */ /* 0x000fe2000801082c */
[----:B------:R-:W1:Y:S01]  /*14570*/  MUFU.EX2 R178, R178 ;  /* 0x000000b200b27308 */ /* 0x000e620000000800 */
[----:B------:R-:W-:Y:S02]  /*14580*/  @!P1 IMAD R8, R184, 0x8, R2 ;  /* 0x00000008b8089824 */ /* 0x000fe400078e0202 */
[--C-:B------:R-:W-:Y:S01]  /*14590*/  FFMA.FTZ R183, R26, UR44, -R44.reuse ;  /* 0x0000002c1ab77c23 */ /* 0x100fe2000801082c */
[--C-:B------:R-:W-:Y:S01]  /*145a0*/  FFMA.FTZ R26, R27, UR44, -R44.reuse ;  /* 0x0000002c1b1a7c23 */ /* 0x100fe2000801082c */
[--C-:B------:R-:W-:Y:S01]  /*145b0*/  FFMA.FTZ R181, R153, UR44, -R44.reuse ;  /* 0x0000002c99b57c23 */ /* 0x100fe2000801082c */
[----:B------:R-:W-:Y:S02]  /*145c0*/  @!P1 VIADD R8, R8, 0x28860 ;  /* 0x0002886008089836 */ /* 0x000fe40000000000 */
[--C-:B------:R-:W-:Y:S01]  /*145d0*/  FFMA.FTZ R9, R9, UR44, -R44.reuse ;  /* 0x0000002c09097c23 */ /* 0x100fe2000801082c */
[--C-:B------:R-:W-:Y:S01]  /*145e0*/  FFMA.FTZ R177, R30, UR44, -R44.reuse ;  /* 0x0000002c1eb17c23 */ /* 0x100fe2000801082c */
[----:B------:R-:W2:Y:S01]  /*145f0*/  MUFU.EX2 R35, R35 ;  /* 0x0000002300237308 */ /* 0x000ea20000000800 */
[----:B0-----:R-:W-:Y:S01]  /*14600*/  FFMA.FTZ R25, R28, R4, R87 ;  /* 0x000000041c197223 */ /* 0x001fe20000010057 */
[--C-:B------:R-:W-:Y:S01]  /*14610*/  FFMA.FTZ R30, R31, UR44, -R44.reuse ;  /* 0x0000002c1f1e7c23 */ /* 0x100fe2000801082c */
[--C-:B------:R-:W-:Y:S01]  /*14620*/  FFMA.FTZ R179, R36, UR44, -R44.reuse ;  /* 0x0000002c24b37c23 */ /* 0x100fe2000801082c */
[--C-:B------:R-:W-:Y:S01]  /*14630*/  FFMA.FTZ R36, R37, UR44, -R44.reuse ;  /* 0x0000002c25247c23 */ /* 0x100fe2000801082c */
[----:B------:R-:W-:Y:S01]  /*14640*/  FADD.FTZ R25, R180, R25 ;  /* 0x00000019b4197221 */ /* 0x000fe20000010000 */
[--C-:B------:R-:W-:Y:S01]  /*14650*/  FFMA.FTZ R173, R38, UR44, -R44.reuse ;  /* 0x0000002c26ad7c23 */ /* 0x100fe2000801082c */
[--C-:B------:R-:W-:Y:S01]  /*14660*/  FFMA.FTZ R38, R39, UR44, -R44.reuse ;  /* 0x0000002c27267c23 */ /* 0x100fe2000801082c */
[----:B------:R-:W0:Y:S01]  /*14670*/  MUFU.EX2 R172, R172 ;  /* 0x000000ac00ac7308 */ /* 0x000e220000000800 */
        /* <DEDUP_REMOVED lines=13> */
[--C-:B------:R-:W-:Y:S01]  /*14750*/  FFMA.FTZ R161, R59, UR44, -R44.reuse ;  /* 0x0000002c3ba17c23 */ /* 0x100fe2000801082c */
[--C-:B------:R-:W-:Y:S01]  /*14760*/  FFMA.FTZ R61, R61, UR44, -R44.reuse ;  /* 0x0000002c3d3d7c23 */ /* 0x100fe2000801082c */
[----:B------:R-:W4:Y:S01]  /*14770*/  MUFU.EX2 R174, R174 ;  /* 0x000000ae00ae7308 */ /* 0x000f220000000800 */
[----:B-1----:R-:W-:Y:S01]  /*14780*/  FADD.FTZ R4, R178, R25 ;  /* 0x00000019b2047221 */ /* 0x002fe20000010000 */
[--C-:B------:R-:W-:Y:S01]  /*14790*/  FFMA.FTZ R63, R63, UR44, -R44.reuse ;  /* 0x0000002c3f3f7c23 */ /* 0x100fe2000801082c */
[--C-:B------:R-:W-:Y:S01]  /*147a0*/  FFMA.FTZ R65, R65, UR44, -R44.reuse ;  /* 0x0000002c41417c23 */ /* 0x100fe2000801082c */
[----:B------:R-:W-:Y:S01]  /*147b0*/  FFMA.FTZ R68, R68, UR44, -R44 ;  /* 0x0000002c44447c23 */ /* 0x000fe2000801082c */
[----:B--2---:R-:W-:Y:S01]  /*147c0*/  FADD.FTZ R25, R35, R4 ;  /* 0x0000000423197221 */ /* 0x004fe20000010000 */
[--C-:B------:R-:W-:Y:S01]  /*147d0*/  FFMA.FTZ R69, R69, UR44, -R44.reuse ;  /* 0x0000002c45457c23 */ /* 0x100fe2000801082c */
[--C-:B------:R-:W-:Y:S01]  /*147e0*/  FFMA.FTZ R70, R70, UR44, -R44.reuse ;  /* 0x0000002c46467c23 */ /* 0x100fe2000801082c */
[----:B------:R-:W1:Y:S01]  /*147f0*/  MUFU.EX2 R45, R45 ;  /* 0x0000002d002d7308 */ /* 0x000e620000000800 */
[----:B0-----:R-:W-:Y:S01]  /*14800*/  FADD.FTZ R4, R172, R25 ;  /* 0x00000019ac047221 */ /* 0x001fe20000010000 */
[--C-:B------:R-:W-:Y:S01]  /*14810*/  FFMA.FTZ R71, R71, UR44, -R44.reuse ;  /* 0x0000002c47477c23 */ /* 0x100fe2000801082c */
[--C-:B------:R-:W-:Y:S01]  /*14820*/  FFMA.FTZ R72, R72, UR44, -R44.reuse ;  /* 0x0000002c48487c23 */ /* 0x100fe2000801082c */
[----:B------:R-:W-:Y:S01]  /*14830*/  FFMA.FTZ R24, R24, UR44, -R44 ;  /* 0x0000002c18187c23 */ /* 0x000fe2000801082c */
[----:B---3--:R-:W-:Y:S01]  /*14840*/  FADD.FTZ R25, R41, R4 ;  /* 0x0000000429197221 */ /* 0x008fe20000010000 */
[--C-:B------:R-:W-:Y:S01]  /*14850*/  FFMA.FTZ R74, R74, UR44, -R44.reuse ;  /* 0x0000002c4a4a7c23 */ /* 0x100fe2000801082c */
[----:B------:R-:W-:Y:S01]  /*14860*/  FFMA.FTZ R34, R34, UR44, -R44 ;  /* 0x0000002c22227c23 */ /* 0x000fe2000801082c */
[----:B------:R-:W0:Y:S01]  /*14870*/  MUFU.EX2 R168, R168 ;  /* 0x000000a800a87308 */ /* 0x000e220000000800 */
[----:B----4-:R-:W-:Y:S01]  /*14880*/  FADD.FTZ R4, R174, R25 ;  /* 0x00000019ae047221 */ /* 0x010fe20000010000 */
[----:B------:R-:W-:Y:S01]  /*14890*/  FSEL R25, R7, RZ, P3 ;  /* 0x000000ff07197208 */ /* 0x000fe20001800000 */
[----:B------:R-:W-:Y:S01]  /*148a0*/  FMUL.FTZ R88, R88, R28 ;  /* 0x0000001c58587220 */ /* 0x000fe20000410000 */
[----:B------:R-:W-:Y:S01]  /*148b0*/  ISETP.GT.AND P3, PT, R3, R14, PT ;  /* 0x0000000e0300720c */ /* 0x000fe20003f64270 */
[----:B------:R-:W-:Y:S01]  /*148c0*/  FMUL.FTZ R89, R89, R28 ;  /* 0x0000001c59597220 */ /* 0x000fe20000410000 */
[----:B------:R-:W-:Y:S01]  /*148d0*/  F2FP.F16.F32.PACK_AB R180, R180, R87 ;  /* 0x00000057b4b4723e */ /* 0x000fe200000000ff */
[----:B------:R-:W-:Y:S01]  /*148e0*/  FADD.FTZ R25, -R25, R10 ;  /* 0x0000000a19197221 */ /* 0x000fe20000010100 */
[----:B------:R-:W2:Y:S01]  /*148f0*/  MUFU.EX2 R49, R49 ;  /* 0x0000003100317308 */ /* 0x000ea20000000800 */
[----:B-1----:R-:W-:Y:S01]  /*14900*/  FADD.FTZ R27, R45, R4 ;  /* 0x000000042d1b7221 */ /* 0x002fe20000010000 */
[----:B------:R-:W-:Y:S01]  /*14910*/  F2FP.F16.F32.PACK_AB R182, R29, R182 ;  /* 0x000000b61db6723e */ /* 0x000fe200000000ff */
[----:B------:R-:W-:Y:S01]  /*14920*/  FMUL.FTZ R92, R92, R28 ;  /* 0x0000001c5c5c7220 */ /* 0x000fe20000410000 */
[----:B------:R-:W-:Y:S01]  /*14930*/  F2FP.F16.F32.PACK_AB R176, R33, R176 ;  /* 0x000000b021b0723e */ /* 0x000fe200000000ff */
[----:B------:R-:W-:Y:S01]  /*14940*/  FMUL.FTZ R93, R93, R28 ;  /* 0x0000001c5d5d7220 */ /* 0x000fe20000410000 */
[----:B------:R-:W-:Y:S01]  /*14950*/  F2FP.F16.F32.PACK_AB R178, R35, R178 ;  /* 0x000000b223b2723e */ /* 0x000fe200000000ff */
[----:B------:R-:W-:Y:S01]  /*14960*/  FMUL.FTZ R96, R96, R28 ;  /* 0x0000001c60607220 */ /* 0x000fe20000410000 */
[----:B------:R-:W1:Y:S01]  /*14970*/  MUFU.EX2 R170, R170 ;  /* 0x000000aa00aa7308 */ /* 0x000e620000000800 */
[----:B0-----:R-:W-:Y:S01]  /*14980*/  FADD.FTZ R4, R168, R27 ;  /* 0x0000001ba8047221 */ /* 0x001fe20000010000 */
[----:B------:R-:W-:Y:S01]  /*14990*/  @!P1 PRMT R27, RZ, 0x654, R8 ;  /* 0x00000654ff1b9816 */ /* 0x000fe20000000008 */
[----:B------:R-:W-:Y:S01]  /*149a0*/  FMUL.FTZ R8, R25, UR44 ;  /* 0x0000002c19087c20 */ /* 0x000fe20008410000 */
[----:B------:R-:W-:Y:S01]  /*149b0*/  F2FP.F16.F32.PACK_AB R172, R41, R172 ;  /* 0x000000ac29ac723e */ /* 0x000fe200000000ff */
[----:B------:R-:W-:Y:S01]  /*149c0*/  FMUL.FTZ R97, R97, R28 ;  /* 0x0000001c61617220 */ /* 0x000fe20000410000 */
[----:B------:R0:W-:Y:S01]  /*149d0*/  @!P1 SYNCS.ARRIVE.TRANS64.RED.A1T0 RZ, [R27+URZ], RZ ;  /* 0x000000ff1bff99a7 */ /* 0x0001e2000810043f */
[----:B------:R-:W-:Y:S01]  /*149e0*/  F2FP.F16.F32.PACK_AB R174, R45, R174 ;  /* 0x000000ae2dae723e */ /* 0x000fe200000000ff */
[----:B------:R-:W3:Y:S01]  /*149f0*/  MUFU.EX2 R51, R51 ;  /* 0x0000003300337308 */ /* 0x000ee20000000800 */
[C---:B--2---:R-:W-:Y:S01]  /*14a00*/  FADD.FTZ R25, R49.reuse, R4 ;  /* 0x0000000431197221 */ /* 0x044fe20000010000 */
[----:B------:R-:W-:Y:S01]  /*14a10*/  F2FP.F16.F32.PACK_AB R168, R49, R168 ;  /* 0x000000a831a8723e */ /* 0x000fe200000000ff */
[-C--:B------:R-:W-:Y:S01]  /*14a20*/  FMUL.FTZ R100, R100, R28.reuse ;  /* 0x0000001c64647220 */ /* 0x080fe20000410000 */
[-C--:B------:R-:W-:Y:S01]  /*14a30*/  FMUL.FTZ R101, R101, R28.reuse ;  /* 0x0000001c65657220 */ /* 0x080fe20000410000 */
[-C--:B------:R-:W-:Y:S01]  /*14a40*/  FMUL.FTZ R104, R104, R28.reuse ;  /* 0x0000001c68687220 */ /* 0x080fe20000410000 */
[-C--:B------:R-:W-:Y:S01]  /*14a50*/  FMUL.FTZ R105, R105, R28.reuse ;  /* 0x0000001c69697220 */ /* 0x080fe20000410000 */
[-C--:B------:R-:W-:Y:S01]  /*14a60*/  FMUL.FTZ R108, R108, R28.reuse ;  /* 0x0000001c6c6c7220 */ /* 0x080fe20000410000 */
[----:B------:R-:W-:Y:S01]  /*14a70*/  MUFU.EX2 R164, R164 ;  /* 0x000000a400a47308 */ /* 0x000fe20000000800 */
[----:B-1----:R-:W-:Y:S01]  /*14a80*/  FADD.FTZ R4, R170, R25 ;  /* 0x00000019aa047221 */ /* 0x002fe20000010000 */
[-C--:B------:R-:W-:Y:S01]  /*14a90*/  FMUL.FTZ R109, R109, R28.reuse ;  /* 0x0000001c6d6d7220 */ /* 0x080fe20000410000 */
[-C--:B------:R-:W-:Y:S01]  /*14aa0*/  FMUL.FTZ R112, R112, R28.reuse ;  /* 0x0000001c70707220 */ /* 0x080fe20000410000 */
[-C--:B------:R-:W-:Y:S01]  /*14ab0*/  FMUL.FTZ R113, R113, R28.reuse ;  /* 0x0000001c71717220 */ /* 0x080fe20000410000 */
[-C--:B------:R-:W-:Y:S01]  /*14ac0*/  FMUL.FTZ R116, R116, R28.reuse ;  /* 0x0000001c74747220 */ /* 0x080fe20000410000 */
[-C--:B------:R-:W-:Y:S01]  /*14ad0*/  FMUL.FTZ R117, R117, R28.reuse ;  /* 0x0000001c75757220 */ /* 0x080fe20000410000 */
[----:B------:R-:W-:Y:S01]  /*14ae0*/  FMUL.FTZ R120, R120, R28 ;  /* 0x0000001c78787220 */ /* 0x000fe20000410000 */
[----:B------:R-:W-:Y:S01]  /*14af0*/  MUFU.EX2 R55, R55 ;  /* 0x0000003700377308 */ /* 0x000fe20000000800 */
[----:B---3--:R-:W-:Y:S01]  /*14b00*/  F2FP.F16.F32.PACK_AB R170, R51, R170 ;  /* 0x000000aa33aa723e */ /* 0x008fe200000000ff */
        /* <DEDUP_REMOVED lines=16> */
[----:B------:R-:W-:Y:S01]  /*14c10*/  FMUL.FTZ R149, R149, R28 ;  /* 0x0000001c95957220 */ /* 0x000fe20000410000 */
[----:B------:R-:W-:Y:S01]  /*14c20*/  IADD3 R3, R3, -0x1, RZ ;  /* 0xffffffff03037810 */ /* 0x000fe20007ffe0ff */
[----:B------:R-:W-:-:S04]  /*14c30*/  IMAD.MOV.U32 R184, RZ, RZ, R21 ;  /* 0x000000ffffb87224 */ /* 0x000fc800078e0015 */
[----:B------:R-:W1:Y:S08]  /*14c40*/  MUFU.EX2 R8, R8 ;  /* 0x0000000800087308 */ /* 0x000e700000000800 */
[----:B------:R-:W2:Y:S08]  /*14c50*/  MUFU.EX2 R73, R60 ;  /* 0x0000003c00497308 */ /* 0x000eb00000000800 */
[----:B------:R3:W-:Y:S01]  /*14c60*/  MUFU.EX2 R10, R9 ;  /* 0x00000009000a7308 */ /* 0x0007e20000000800 */
[-C--:B-1----:R-:W-:Y:S01]  /*14c70*/  FMUL.FTZ R90, R90, R8.reuse ;  /* 0x000000085a5a7220 */ /* 0x082fe20000410000 */
        /* <DEDUP_REMOVED lines=10> */
[----:B------:R-:W-:Y:S01]  /*14d20*/  FMUL.FTZ R107, R107, R8 ;  /* 0x000000086b6b7220 */ /* 0x000fe20000410000 */
[----:B------:R-:W-:Y:S01]  /*14d30*/  FADD.FTZ R4, R164, R9 ;  /* 0x00000009a4047221 */ /* 0x000fe20000010000 */
[C---:B------:R-:W-:Y:S01]  /*14d40*/  F2FP.F16.F32.PACK_AB R164, R55.reuse, R164 ;  /* 0x000000a437a4723e */ /* 0x040fe200000000ff */
[-C--:B------:R-:W-:Y:S01]  /*14d50*/  FMUL.FTZ R110, R110, R8.reuse ;  /* 0x000000086e6e7220 */ /* 0x080fe20000410000 */
[----:B------:R-:W3:Y:S01]  /*14d60*/  MUFU.EX2 R160, R160 ;  /* 0x000000a000a07308 */ /* 0x000ee20000000800 */
[----:B------:R-:W-:Y:S01]  /*14d70*/  FADD.FTZ R9, R55, R4 ;  /* 0x0000000437097221 */ /* 0x000fe20000010000 */
[-C--:B------:R-:W-:Y:S01]  /*14d80*/  FMUL.FTZ R111, R111, R8.reuse ;  /* 0x000000086f6f7220 */ /* 0x080fe20000410000 */
[-C--:B------:R-:W-:Y:S01]  /*14d90*/  FMUL.FTZ R114, R114, R8.reuse ;  /* 0x0000000872727220 */ /* 0x080fe20000410000 */
[----:B------:R-:W-:Y:S01]  /*14da0*/  FMUL.FTZ R115, R115, R8 ;  /* 0x0000000873737220 */ /* 0x000fe20000410000 */
[----:B------:R-:W-:Y:S01]  /*14db0*/  FADD.FTZ R4, R166, R9 ;  /* 0x00000009a6047221 */ /* 0x000fe20000010000 */
[----:B------:R-:W-:Y:S01]  /*14dc0*/  FFMA.FTZ R9, R8, R0, R181 ;  /* 0x0000000008097223 */ /* 0x000fe200000100b5 */
[C---:B--2---:R-:W-:Y:S01]  /*14dd0*/  F2FP.F16.F32.PACK_AB R166, R73.reuse, R166 ;  /* 0x000000a649a6723e */ /* 0x044fe200000000ff */
[----:B------:R-:W2:Y:S01]  /*14de0*/  MUFU.EX2 R183, R183 ;  /* 0x000000b700b77308 */ /* 0x000ea20000000800 */
[----:B------:R-:W-:Y:S01]  /*14df0*/  FADD.FTZ R25, R73, R4 ;  /* 0x0000000449197221 */ /* 0x000fe20000010000 */
[C---:B-1----:R-:W-:Y:S01]  /*14e00*/  FADD.FTZ R0, R32.reuse, R9 ;  /* 0x0000000920007221 */ /* 0x042fe20000010000 */
[----:B------:R-:W-:Y:S01]  /*14e10*/  F2FP.F16.F32.PACK_AB R181, R32, R181 ;  /* 0x000000b520b5723e */ /* 0x000fe200000000ff */
        /* <DEDUP_REMOVED lines=19> */
[----:B------:R-:W-:Y:S01]  /*14f50*/  FMUL.FTZ R147, R147, R8 ;  /* 0x0000000893937220 */ /* 0x000fe20000410000 */
[----:B------:R-:W2:Y:S01]  /*14f60*/  MUFU.EX2 R162, R162 ;  /* 0x000000a200a27308 */ /* 0x000ea20000000800 */
[C---:B-1----:R-:W-:Y:S01]  /*14f70*/  FADD.FTZ R25, R75.reuse, R4 ;  /* 0x000000044b197221 */ /* 0x042fe20000010000 */
[----:B------:R-:W-:Y:S01]  /*14f80*/  F2FP.F16.F32.PACK_AB R160, R75, R160 ;  /* 0x000000a04ba0723e */ /* 0x000fe200000000ff */
[-C--:B------:R-:W-:Y:S01]  /*14f90*/  FMUL.FTZ R150, R150, R8.reuse ;  /* 0x0000000896967220 */ /* 0x080fe20000410000 */
[----:B------:R-:W-:-:S04]  /*14fa0*/  FMUL.FTZ R151, R151, R8 ;  /* 0x0000000897977220 */ /* 0x000fc80000410000 */
        /* <DEDUP_REMOVED lines=49> */
[----:B------:R-:W-:Y:S01]  /*152c0*/  F2FP.F16.F32.PACK_AB R154, R11, R154 ;  /* 0x0000009a0b9a723e */ /* 0x000fe200000000ff */
[----:B------:R-:W-:-:S05]  /*152d0*/  IMAD.MOV.U32 R11, RZ, RZ, R6 ;  /* 0x000000ffff0b7224 */ /* 0x000fca00078e0006 */
[----:B------:R-:W2:Y:S01]  /*152e0*/  MUFU.EX2 R165, R165 ;  /* 0x000000a500a57308 */ /* 0x000ea20000000800 */
[C---:B-1----:R-:W-:Y:S01]  /*152f0*/  FADD.FTZ R48, R42.reuse, R9 ;  /* 0x000000092a307221 */ /* 0x042fe20000010000 */
[----:B------:R-:W-:-:S06]  /*15300*/  F2FP.F16.F32.PACK_AB R169, R42, R169 ;  /* 0x000000a92aa9723e */ /* 0x000fcc00000000ff */
[----:B------:R-:W1:Y:S01]  /*15310*/  MUFU.EX2 R46, R46 ;  /* 0x0000002e002e7308 */ /* 0x000e620000000800 */
[----:B---3--:R-:W-:Y:S01]  /*15320*/  FADD.FTZ R9, R171, R48 ;  /* 0x00000030ab097221 */ /* 0x008fe20000010000 */
[----:B------:R-:W-:-:S03]  /*15330*/  F2FP.F16.F32.PACK_AB R171, R10, R171 ;  /* 0x000000ab0aab723e */ /* 0x000fc600000000ff */
[----:B------:R-:W-:Y:S01]  /*15340*/  FADD.FTZ R48, R10, R9 ;  /* 0x000000090a307221 */ /* 0x000fe20000010000 */
[----:B------:R-:W-:Y:S02]  /*15350*/  IMAD.MOV.U32 R10, RZ, RZ, R7 ;  /* 0x000000ffff0a7224 */ /* 0x000fe400078e0007 */
[----:B------:R-:W3:Y:S01]  /*15360*/  MUFU.EX2 R167, R167 ;  /* 0x000000a700a77308 */ /* 0x000ee20000000800 */
[----:B--2---:R-:W-:-:S07]  /*15370*/  FADD.FTZ R9, R165, R48 ;  /* 0x00000030a5097221 */ /* 0x004fce0000010000 */
        /* <DEDUP_REMOVED lines=36> */
[----:B0-----:R-:W-:Y:S06]  /*155c0*/  @P3 BRA `(.L_x_7059) ;  /* 0xffffffc400883947 */ /* 0x001fec000383ffff */
[----:B------:R-:W-:Y:S01]  /*155d0*/  IMAD.MOV.U32 R10, RZ, RZ, R7 ;  /* 0x000000ffff0a7224 */ /* 0x000fe200078e0007 */
[----:B------:R-:W-:Y:S01]  /*155e0*/  MOV R184, R21 ;  /* 0x0000001500b87202 */ /* 0x000fe20000000f00 */
[----:B------:R-:W-:Y:S02]  /*155f0*/  IMAD.MOV.U32 R11, RZ, RZ, R6 ;  /* 0x000000ffff0b7224 */ /* 0x000fe400078e0006 */
[----:B------:R-:W-:-:S07]  /*15600*/  IMAD.MOV.U32 R186, RZ, RZ, R199 ;  /* 0x000000ffffba7224 */ /* 0x000fce00078e00c7 */
.L_x_7041:
[----:B------:R-:W0:Y:S01]  /*15610*/  LDC R13, c[0x0][0x9e4] ;  /* 0x00027900ff0d7b82 */ /* 0x000e220000000800 */
[----:B------:R-:W-:Y:S01]  /*15620*/  IADD3 R6, R192, 0x80, -R193 ;  /* 0x00000080c0067810 */ /* 0x000fe20007ffe8c1 */
[----:B------:R-:W-:-:S04]  /*15630*/  ULDC UR6, c[0x0][0x9dc] ;  /* 0x0002770000067ab9 */ /* 0x000fc80000000800 */
[----:B------:R-:W-:-:S04]  /*15640*/  IMAD R6, R197, 0x80, R6 ;  /* 0x00000080c5067824 */ /* 0x000fc800078e0206 */
[----:B------:R-:W-:Y:S01]  /*15650*/  VIADD R7, R6, -UR6 ;  /* 0x8000000606077c36 */ /* 0x000fe20008000000 */
[----:B0-----:R-:W-:-:S13]  /*15660*/  ISETP.GE.AND P5, PT, R13, 0x1, PT ;  /* 0x000000010d00780c */ /* 0x001fda0003fa6270 */
        /* <DEDUP_REMOVED lines=11> */
.L_x_7062:
[----:B------:R-:W-:-:S13]  /*15720*/  ISETP.NE.AND P2, PT, R13, 0x1, PT ;  /* 0x000000010d00780c */ /* 0x000fda0003f45270 */
[----:B------:R-:W0:Y:S02]  /*15730*/  @P2 LDC.64 R8, c[0x0][0x9e8] ;  /* 0x00027a00ff082b82 */ /* 0x000e240000000a00 */
[----:B0-----:R-:W-:-:S05]  /*15740*/  @P2 IMAD.HI.U32 R8, R6, R8, RZ ;  /* 0x0000000806082227 */ /* 0x001fca00078e00ff */
[----:B------:R-:W-:-:S07]  /*15750*/  @P2 SHF.R.U32.HI R6, RZ, R9, R8 ;  /* 0x00000009ff062219 */ /* 0x000fce0000011608 */
.L_x_7063:
[----:B------:R-:W-:Y:S05]  /*15760*/  BSYNC B0 ;  /* 0x0000000000007941 */ /* 0x000fea0003800000 */
.L_x_7061:
[----:B------:R-:W-:-:S05]  /*15770*/  IMAD R6, R6, R13, RZ ;  /* 0x0000000d06067224 */ /* 0x000fca00078e02ff */
[----:B------:R-:W-:-:S07]  /*15780*/  VIMNMX R7, R7, R6, !PT ;  /* 0x0000000607077248 */ /* 0x000fce0007fe0100 */
.L_x_7060:
[----:B------:R-:W-:-:S05]  /*15790*/  VIADD R7, R7, 0x7f ;  /* 0x0000007f07077836 */ /* 0x000fca0000000000 */
[----:B------:R-:W-:-:S04]  /*157a0*/  SHF.R.S32.HI R6, RZ, 0x1f, R7 ;  /* 0x0000001fff067819 */ /* 0x000fc80000011407 */
[----:B------:R-:W-:-:S04]  /*157b0*/  LEA.HI R6, R6, R7, RZ, 0x7 ;  /* 0x0000000706067211 */ /* 0x000fc800078f38ff */
[----:B------:R-:W-:-:S04]  /*157c0*/  SHF.R.S32.HI R7, RZ, 0x7, R6 ;  /* 0x00000007ff077819 */ /* 0x000fc80000011406 */
[----:B------:R-:W-:-:S04]  /*157d0*/  VIMNMX R14, R198, R7, !PT ;  /* 0x00000007c60e7248 */ /* 0x000fc80007fe0100 */
[----:B------:R-:W-:-:S13]  /*157e0*/  ISETP.GE.AND P2, PT, R3, R14, PT ;  /* 0x0000000e0300720c */ /* 0x000fda0003f46270 */
[----:B------:R-:W-:Y:S05]  /*157f0*/  @!P2 BRA `(.L_x_7064) ;  /* 0x000000280084a947 */ /* 0x000fea0003800000 */
[----:B------:R-:W-:Y:S01]  /*15800*/  IMAD.MOV.U32 R13, RZ, RZ, R10 ;  /* 0x000000ffff0d7224 */ /* 0x000fe200078e000a */
[----:B------:R-:W-:Y:S01]  /*15810*/  MOV R20, R186 ;  /* 0x000000ba00147202 */ /* 0x000fe20000000f00 */
[----:B------:R-:W-:Y:S02]  /*15820*/  IMAD.MOV.U32 R12, RZ, RZ, R11 ;  /* 0x000000ffff0c7224 */ /* 0x000fe400078e000b */
[----:B------:R-:W-:-:S07]  /*15830*/  IMAD.MOV.U32 R15, RZ, RZ, R184 ;  /* 0x000000ffff0f7224 */ /* 0x000fce00078e00b8 */
.L_x_7074:
        /* <DEDUP_REMOVED lines=10> */
.L_x_7066:
[----:B------:R-:W-:Y:S01]  /*158e0*/  IMAD R6, R184, 0x8, R2 ;  /* 0x00000008b8067824 */ /* 0x000fe200078e0202 */
[----:B------:R-:W-:-:S04]  /*158f0*/  SHF.L.U32 R7, R186, 0x1f, RZ ;  /* 0x0000001fba077819 */ /* 0x000fc800000006ff */
[----:B------:R0:W1:Y:S01]  /*15900*/  SYNCS.PHASECHK.TRANS64.TRYWAIT P3, [R6+URZ+0x28830], R7 ;  /* 0x02883007060075a7 */ /* 0x000062000806017f */
[----:B------:R-:W-:Y:S05]  /*15910*/  @!P0 BRA `(.L_x_7067) ;  /* 0x0000000000048947 */ /* 0x000fea0003800000 */
[----:B------:R-:W-:Y:S01]  /*15920*/  BPT.TRAP 0x1 ;  /* 0x000000040000795c */ /* 0x000fe20000300000 */
.L_x_7067:
[----:B------:R-:W-:Y:S04]  /*15930*/  BSSY B0, `(.L_x_7065) ;  /* 0x0000004000007945 */ /* 0x000fe80003800000 */
[----:B-1----:R-:W-:Y:S05]  /*15940*/  @P3 BRA `(.L_x_7068) ;  /* 0x0000000000083947 */ /* 0x002fea0003800000 */
[----:B------:R-:W1:Y:S02]  /*15950*/  SYNCS.PHASECHK.TRANS64.TRYWAIT P3, [R6+URZ+0x28830], R7 ;  /* 0x02883007060075a7 */ /* 0x000e64000806017f */
[----:B-1----:R-:W-:Y:S05]  /*15960*/  @!P3 BRA `(.L_x_7069) ;  /* 0x0000010400c8b947 */ /* 0x002fea0003800000 */
.L_x_7068:
[----:B------:R-:W-:Y:S05]  /*15970*/  BSYNC B0 ;  /* 0x0000000000007941 */ /* 0x000fea0003800000 */
.L_x_7065:
[----:B------:R-:W2:Y:S01]  /*15980*/  S2R R8, SR_TID.X ;  /* 0x0000000000087919 */ /* 0x000ea20000002100 */
[----:B01----:R-:W-:Y:S01]  /*15990*/  IMAD.MOV.U32 R7, RZ, RZ, 0x40000040 ;  /* 0x40000040ff077424 */ /* 0x003fe200078e00ff */
[----:B------:R-:W-:Y:S05]  /*159a0*/  WARPSYNC.ALL ;  /* 0x0000000000007948 */ /* 0x000fea0003800000 */
[----:B------:R-:W-:Y:S01]  /*159b0*/  R2UR UR35, R7 ;  /* 0x00000000072372ca */ /* 0x000fe200000e0000 */
[----:B------:R-:W-:Y:S02]  /*159c0*/  IMAD R6, R184, 0x800, R5 ;  /* 0x00000800b8067824 */ /* 0x000fe400078e0205 */
[----:B------:R-:W-:-:S03]  /*159d0*/  IMAD.MOV.U32 R9, RZ, RZ, 0x40000040 ;  /* 0x40000040ff097424 */ /* 0x000fc600078e00ff */
[----:B------:R-:W-:Y:S02]  /*159e0*/  R2UR UR34, R6 ;  /* 0x00000000062272ca */ /* 0x000fe400000e0000 */
[----:B------:R-:W-:Y:S01]  /*159f0*/  R2UR UR7, R9 ;  /* 0x00000000090772ca */ /* 0x000fe200000e0000 */
[----:B------:R-:W-:-:S05]  /*15a00*/  IMAD.MOV.U32 R9, RZ, RZ, 0x40000040 ;  /* 0x40000040ff097424 */ /* 0x000fca00078e00ff */
[----:B------:R-:W-:Y:S01]  /*15a10*/  R2UR UR11, R9 ;  /* 0x00000000090b72ca */ /* 0x000fe200000e0000 */
[----:B------:R-:W-:-:S05]  /*15a20*/  IMAD.MOV.U32 R9, RZ, RZ, 0x40000040 ;  /* 0x40000040ff097424 */ /* 0x000fca00078e00ff */
[----:B------:R-:W-:Y:S02]  /*15a30*/  R2UR UR15, R9 ;  /* 0x00000000090f72ca */ /* 0x000fe400000e0000 */
[----:B------:R-:W-:Y:S02]  /*15a40*/  MOV R9, 0x40000040 ;  /* 0x4000004000097802 */ /* 0x000fe40000000f00 */
[----:B--2---:R-:W-:Y:S02]  /*15a50*/  SHF.R.U32.HI R8, RZ, 0x7, R8 ;  /* 0x00000007ff087819 */ /* 0x004fe40000011608 */
[----:B------:R-:W-:Y:S01]  /*15a60*/  R2UR UR19, R9 ;  /* 0x00000000091372ca */ /* 0x000fe200000e0000 */
[----:B------:R-:W-:Y:S02]  /*15a70*/  IMAD.MOV.U32 R9, RZ, RZ, 0x40000040 ;  /* 0x40000040ff097424 */ /* 0x000fe400078e00ff */
[----:B------:R-:W-:Y:S01]  /*15a80*/  VIADD R7, R8, 0x8 ;  /* 0x0000000808077836 */ /* 0x000fe20000000000 */
[----:B------:R-:W-:-:S02]  /*15a90*/  IADD3 R8, R6, 0x2, RZ ;  /* 0x0000000206087810 */ /* 0x000fc40007ffe0ff */
[----:B------:R-:W-:Y:S01]  /*15aa0*/  R2UR UR23, R9 ;  /* 0x00000000091772ca */ /* 0x000fe200000e0000 */
[----:B------:R-:W-:Y:S01]  /*15ab0*/  IMAD.MOV.U32 R9, RZ, RZ, 0x40000040 ;  /* 0x40000040ff097424 */ /* 0x000fe200078e00ff */
[----:B------:R0:W-:Y:S01]  /*15ac0*/  BAR.SYNC.DEFER_BLOCKING R7, 0x100 ;  /* 0x000400070000751d */ /* 0x0001e20000010000 */
[----:B------:R-:W-:Y:S01]  /*15ad0*/  R2UR UR6, R8 ;  /* 0x00000000080672ca */ /* 0x000fe200000e0000 */
[----:B------:R-:W-:Y:S02]  /*15ae0*/  VIADD R8, R6, 0x4 ;  /* 0x0000000406087836 */ /* 0x000fe40000000000 */
[----:B------:R-:W-:-:S03]  /*15af0*/  R2UR UR27, R9 ;  /* 0x00000000091b72ca */ /* 0x000fc600000e0000 */
[----:B------:R-:W-:Y:S01]  /*15b00*/  R2UR UR10, R8 ;  /* 0x00000000080a72ca */ /* 0x000fe200000e0000 */
[----:B------:R-:W-:Y:S02]  /*15b10*/  VIADD R8, R6, 0x6 ;  /* 0x0000000606087836 */ /* 0x000fe40000000000 */
[----:B0-----:R-:W-:-:S03]  /*15b20*/  IMAD.MOV.U32 R7, RZ, RZ, 0x40000040 ;  /* 0x40000040ff077424 */ /* 0x001fc600078e00ff */
[----:B------:R-:W-:Y:S01]  /*15b30*/  R2UR UR14, R8 ;  /* 0x00000000080e72ca */ /* 0x000fe200000e0000 */
[----:B------:R-:W-:Y:S01]  /*15b40*/  VIADD R8, R6, 0x400 ;  /* 0x0000040006087836 */ /* 0x000fe20000000000 */
[----:B------:R-:W-:-:S04]  /*15b50*/  R2UR UR31, R7 ;  /* 0x00000000071f72ca */ /* 0x000fc800000e0000 */
[----:B------:R-:W-:Y:S01]  /*15b60*/  R2UR UR18, R8 ;  /* 0x00000000081272ca */ /* 0x000fe200000e0000 */
[----:B------:R-:W-:Y:S01]  /*15b70*/  VIADD R8, R6, 0x402 ;  /* 0x0000040206087836 */ /* 0x000fe20000000000 */
[----:B------:R-:W-:-:S04]  /*15b80*/  WARPGROUP.ARRIVE ;  /* 0x00000000000079c5 */ /* 0x000fc80000000000 */
        /* <DEDUP_REMOVED lines=31> */
.L_x_7071:
[----:B------:R-:W-:Y:S02]  /*15d80*/  SHF.L.U32 R6, R20, 0x1f, RZ ;  /* 0x0000001f14067819 */ /* 0x000fe400000006ff */
[----:B------:R-:W-:-:S04]  /*15d90*/  LEA R7, R15, R2, 0x3 ;  /* 0x000000020f077211 */ /* 0x000fc800078e18ff */
[----:B------:R0:W1:Y:S01]  /*15da0*/  SYNCS.PHASECHK.TRANS64.TRYWAIT P2, [R7+URZ+0x28850], R6 ;  /* 0x02885006070075a7 */ /* 0x000062000804017f */
[----:B------:R-:W-:Y:S05]  /*15db0*/  @!P0 BRA `(.L_x_7072) ;  /* 0x0000000000048947 */ /* 0x000fea0003800000 */
[----:B------:R-:W-:Y:S01]  /*15dc0*/  BPT.TRAP 0x1 ;  /* 0x000000040000795c */ /* 0x000fe20000300000 */
.L_x_7072:
[----:B-1----:R-:W-:Y:S05]  /*15dd0*/  @P2 BRA `(.L_x_7070) ;  /* 0x0000000000082947 */ /* 0x002fea0003800000 */
[----:B------:R-:W1:Y:S02]  /*15de0*/  SYNCS.PHASECHK.TRANS64.TRYWAIT P2, [R7+URZ+0x28850], R6 ;  /* 0x02885006070075a7 */ /* 0x000e64000804017f */
[----:B-1----:R-:W-:Y:S05]  /*15df0*/  @!P2 BRA `(.L_x_7073) ;  /* 0x0000010000b8a947 */ /* 0x002fea0003800000 */
.L_x_7070:
[----:B01----:R-:W-:Y:S01]  /*15e00*/  VIADD R6, R2, 0x400 ;  /* 0x0000040002067836 */ /* 0x003fe20000000000 */
[----:B------:R-:W-:Y:S05]  /*15e10*/  WARPSYNC.ALL ;  /* 0x0000000000007948 */ /* 0x000fea0003800000 */
[----:B------:R-:W-:-:S04]  /*15e20*/  SHF.R.U32.HI R6, RZ, 0x4, R6 ;  /* 0x00000004ff067819 */ /* 0x000fc80000011606 */
[----:B------:R-:W-:-:S04]  /*15e30*/  LOP3.LUT R6, R6, 0x3fff, RZ, 0xc0, !PT ;  /* 0x00003fff06067812 */ /* 0x000fc800078ec0ff */
[----:B------:R-:W-:-:S05]  /*15e40*/  LOP3.LUT R6, R6, 0x4000000, RZ, 0xfc, !PT ;  /* 0x0400000006067812 */ /* 0x000fca00078efcff */
[----:B------:R-:W-:Y:S01]  /*15e50*/  IMAD R6, R15, 0x800, R6 ;  /* 0x000008000f067824 */ /* 0x000fe200078e0206 */
[----:B------:R-:W-:Y:S01]  /*15e60*/  WARPGROUP.ARRIVE ;  /* 0x00000000000079c5 */ /* 0x000fe20000000000 */
[----:B------:R-:W-:Y:S02]  /*15e70*/  IMAD.MOV.U32 R7, RZ, RZ, 0x40000040 ;  /* 0x40000040ff077424 */ /* 0x000fe400078e00ff */
[----:B------:R-:W-:Y:S01]  /*15e80*/  FMUL.FTZ R21, R24, UR52 ;  /* 0x0000003418157c20 */ /* 0x000fe20008410000 */
[C---:B------:R-:W-:Y:S01]  /*15e90*/  VIADD R8, R6.reuse, 0x80 ;  /* 0x0000008006087836 */ /* 0x040fe20000000000 */
[----:B------:R-:W-:Y:S01]  /*15ea0*/  R2UR UR6, R6 ;  /* 0x00000000060672ca */ /* 0x000fe200000e0000 */
[----:B------:R-:W-:Y:S01]  /*15eb0*/  IMAD.MOV.U32 R9, RZ, RZ, 0x40000040 ;  /* 0x40000040ff097424 */ /* 0x000fe200078e00ff */
[----:B------:R-:W-:Y:S01]  /*15ec0*/  R2UR UR7, R7 ;  /* 0x00000000070772ca */ /* 0x000fe200000e0000 */
        /* <DEDUP_REMOVED lines=12> */
[----:B------:R-:W-:Y:S01]  /*15f90*/  HGMMA.64x128x16.F32 R88, R180, gdesc[UR4].tnspB, R88, gsb0 ;  /* 0x41e00004b4587df0 */ /* 0x000fe20008000858 */
        /* <DEDUP_REMOVED lines=8> */
[----:B0-----:R-:W-:Y:S01]  /*16020*/  FMNMX.FTZ R60, R21, R12, !PT ;  /* 0x0000000c153c7209 */ /* 0x001fe20007810000 */
[----:B------:R-:W-:-:S02]  /*16030*/  VIADD R8, R6, 0x100 ;  /* 0x0000010006087836 */ /* 0x000fc40000000000 */
[----:B------:R-:W-:Y:S01]  /*16040*/  FMUL.FTZ R32, R36, UR52 ;  /* 0x0000003424207c20 */ /* 0x000fe20008410000 */
[----:B------:R-:W-:Y:S01]  /*16050*/  MOV R9, 0x40000040 ;  /* 0x4000004000097802 */ /* 0x000fe20000000f00 */
        /* <DEDUP_REMOVED lines=46> */
[----:B------:R-:W-:Y:S01]  /*16340*/  UMOV UR44, UR47 ;  /* 0x0000002f002c7c82 */ /* 0x000fe20008000000 */
        /* <DEDUP_REMOVED lines=16> */
[----:B------:R-:W3:Y:S01]  /*16450*/  S2R R199, SR_TID.X ;  /* 0x0000000000c77919 */ /* 0x000ee20000002100 */
[----:B------:R-:W4:Y:S01]  /*16460*/  MUFU.TANH R42, R42 ;  /* 0x0000002a002a7308 */ /* 0x000f220000002400 */
[C---:B------:R-:W-:Y:S01]  /*16470*/  ISETP.GT.AND P2, PT, R3.reuse, R14, PT ;  /* 0x0000000e0300720c */ /* 0x040fe20003f44270 */
[----:B------:R-:W-:-:S06]  /*16480*/  VIADD R3, R3, 0xffffffff ;  /* 0xffffffff03037836 */ /* 0x000fcc0000000000 */
[----:B------:R-:W5:Y:S08]  /*16490*/  MUFU.TANH R46, R46 ;  /* 0x0000002e002e7308 */ /* 0x000f700000002400 */
[----:B------:R-:W5:Y:S08]  /*164a0*/  MUFU.TANH R47, R47 ;  /* 0x0000002f002f7308 */ /* 0x000f700000002400 */
[----:B------:R-:W5:Y:S01]  /*164b0*/  MUFU.TANH R50, R50 ;  /* 0x0000003200327308 */ /* 0x000f620000002400 */
[----:B---3--:R-:W-:-:S07]  /*164c0*/  SHF.R.U32.HI R199, RZ, 0x7, R199 ;  /* 0x00000007ffc77819 */ /* 0x008fce00000116c7 */
[----:B------:R-:W3:Y:S08]  /*164d0*/  MUFU.TANH R51, R51 ;  /* 0x0000003300337308 */ /* 0x000ef00000002400 */
[----:B------:R-:W3:Y:S08]  /*164e0*/  MUFU.TANH R54, R54 ;  /* 0x0000003600367308 */ /* 0x000ef00000002400 */
[----:B------:R-:W3:Y:S08]  /*164f0*/  MUFU.TANH R55, R55 ;  /* 0x0000003700377308 */ /* 0x000ef00000002400 */
[----:B------:R-:W3:Y:S08]  /*16500*/  MUFU.TANH R57, R57 ;  /* 0x0000003900397308 */ /* 0x000ef00000002400 */
[----:B------:R-:W3:Y:S01]  /*16510*/  MUFU.TANH R58, R58 ;  /* 0x0000003a003a7308 */ /* 0x000ee20000002400 */
[----:B------:R-:W-:-:S02]  /*16520*/  WARPGROUP.DEPBAR.LE gsb0, 0x0 ;  /* 0x00008000000079c5 */ /* 0x000fc40000010000 */
[----:B------:R-:W-:-:S05]  /*16530*/  WARPGROUP.ARRIVE ;  /* 0x00000000000079c5 */ /* 0x000fca0000000000 */
[----:B------:R-:W3:Y:S01]  /*16540*/  MUFU.TANH R59, R59 ;  /* 0x0000003b003b7308 */ /* 0x000ee20000002400 */
[----:B------:R-:W-:Y:S01]  /*16550*/  HGMMA.64x128x16.F32 R88, R176, gdesc[UR4].tnspB, R88, gsb0 ;  /* 0x41e00004b0587df0 */ /* 0x000fe20008000858 */
[----:B------:R-:W-:Y:S02]  /*16560*/  R2UR UR6, R8 ;  /* 0x00000000080672ca */ /* 0x000fe400000e0000 */
[----:B------:R-:W-:Y:S02]  /*16570*/  R2UR UR7, R9 ;  /* 0x00000000090772ca */ /* 0x000fe400000e0000 */
[----:B--2---:R-:W-:Y:S02]  /*16580*/  FMNMX.FTZ R8, R38, R11, !PT ;  /* 0x0000000b26087209 */ /* 0x004fe40007810000 */
[----:B------:R-:W2:Y:S02]  /*16590*/  MUFU.TANH R60, R60 ;  /* 0x0000003c003c7308 */ /* 0x000ea40000002400 */
[----:B0-----:R-:W-:-:S04]  /*165a0*/  FMNMX.FTZ R8, R39, R8, !PT ;  /* 0x0000000827087209 */ /* 0x001fc80007810000 */
[----:B-1----:R-:W-:Y:S02]  /*165b0*/  FMNMX.FTZ R9, R41, R8, !PT ;  /* 0x0000000829097209 */ /* 0x002fe40007810000 */
[----:B------:R-:W0:Y:S02]  /*165c0*/  MUFU.TANH R61, R61 ;  /* 0x0000003d003d7308 */ /* 0x000e240000002400 */
[----:B----4-:R-:W-:-:S04]  /*165d0*/  FMNMX.FTZ R9, R42, R9, !PT ;  /* 0x000000092a097209 */ /* 0x010fc80007810000 */
[----:B-----5:R-:W-:Y:S02]  /*165e0*/  FMNMX.FTZ R8, R46, R9, !PT ;  /* 0x000000092e087209 */ /* 0x020fe40007810000 */
[----:B------:R-:W1:Y:S02]  /*165f0*/  MUFU.TANH R62, R62 ;  /* 0x0000003e003e7308 */ /* 0x000e640000002400 */
[----:B------:R-:W-:-:S04]  /*16600*/  FMNMX.FTZ R9, R47, R8, !PT ;  /* 0x000000082f097209 */ /* 0x000fc80007810000 */
[----:B------:R-:W-:Y:S02]  /*16610*/  FMNMX.FTZ R8, R50, R9, !PT ;  /* 0x0000000932087209 */ /* 0x000fe40007810000 */
[----:B------:R-:W4:Y:S02]  /*16620*/  MUFU.TANH R64, R64 ;  /* 0x0000004000407308 */ /* 0x000f240000002400 */
[----:B---3--:R-:W-:-:S04]  /*16630*/  FMNMX.FTZ R9, R51, R8, !PT ;  /* 0x0000000833097209 */ /* 0x008fc80007810000 */
[----:B------:R-:W-:Y:S02]  /*16640*/  FMNMX.FTZ R8, R54, R9, !PT ;  /* 0x0000000936087209 */ /* 0x000fe40007810000 */
[----:B------:R-:W3:Y:S02]  /*16650*/  MUFU.TANH R65, R65 ;  /* 0x0000004100417308 */ /* 0x000ee40000002400 */
[----:B------:R-:W-:-:S04]  /*16660*/  FMNMX.FTZ R8, R55, R8, !PT ;  /* 0x0000000837087209 */ /* 0x000fc80007810000 */
[----:B------:R-:W-:Y:S02]  /*16670*/  FMNMX.FTZ R9, R57, R8, !PT ;  /* 0x0000000839097209 */ /* 0x000fe40007810000 */
[----:B------:R-:W5:Y:S02]  /*16680*/  MUFU.TANH R68, R68 ;  /* 0x0000004400447308 */ /* 0x000f640000002400 */
[----:B------:R-:W-:-:S04]  /*16690*/  FMNMX.FTZ R8, R58, R9, !PT ;  /* 0x000000093a087209 */ /* 0x000fc80007810000 */
[----:B------:R-:W-:Y:S02]  /*166a0*/  FMNMX.FTZ R9, R59, R8, !PT ;  /* 0x000000083b097209 */ /* 0x000fe40007810000 */
[----:B------:R-:W5:Y:S02]  /*166b0*/  MUFU.TANH R72, R72 ;  /* 0x0000004800487308 */ /* 0x000f640000002400 */
[----:B--2---:R-:W-:-:S04]  /*166c0*/  FMNMX.FTZ R8, R60, R9, !PT ;  /* 0x000000093c087209 */ /* 0x004fc80007810000 */
[----:B0-----:R-:W-:Y:S02]  /*166d0*/  FMNMX.FTZ R9, R61, R8, !PT ;  /* 0x000000083d097209 */ /* 0x001fe40007810000 */
[----:B------:R-:W0:Y:S02]  /*166e0*/  MUFU.TANH R76, R76 ;  /* 0x0000004c004c7308 */ /* 0x000e240000002400 */
[----:B-1----:R-:W-:-:S04]  /*166f0*/  FMNMX.FTZ R9, R62, R9, !PT ;  /* 0x000000093e097209 */ /* 0x002fc80007810000 */
[----:B----4-:R-:W-:Y:S02]  /*16700*/  FMNMX.FTZ R8, R64, R9, !PT ;  /* 0x0000000940087209 */ /* 0x010fe40007810000 */
[----:B------:R-:W1:Y:S02]  /*16710*/  MUFU.TANH R69, R69 ;  /* 0x0000004500457308 */ /* 0x000e640000002400 */
[----:B---3--:R-:W-:Y:S01]  /*16720*/  FMNMX.FTZ R9, R65, R8, !PT ;  /* 0x0000000841097209 */ /* 0x008fe20007810000 */
[----:B------:R-:W-:-:S03]  /*16730*/  VIADD R8, R6, 0x180 ;  /* 0x0000018006087836 */ /* 0x000fc60000000000 */
[----:B-----5:R-:W-:Y:S01]  /*16740*/  FMNMX.FTZ R11, R68, R9, !PT ;  /* 0x00000009440b7209 */ /* 0x020fe20007810000 */
[----:B------:R-:W-:Y:S01]  /*16750*/  IMAD.MOV.U32 R9, RZ, RZ, 0x40000040 ;  /* 0x40000040ff097424 */ /* 0x000fe200078e00ff */
[----:B------:R-:W2:Y:S02]  /*16760*/  MUFU.TANH R77, R77 ;  /* 0x0000004d004d7308 */ /* 0x000ea40000002400 */
[----:B------:R-:W-:-:S06]  /*16770*/  FMNMX.FTZ R11, R72, R11, !PT ;  /* 0x0000000b480b7209 */ /* 0x000fcc0007810000 */
[----:B------:R-:W3:Y:S08]  /*16780*/  MUFU.TANH R73, R73 ;  /* 0x0000004900497308 */ /* 0x000ef00000002400 */
[----:B------:R-:W4:Y:S08]  /*16790*/  MUFU.TANH R20, R20 ;  /* 0x0000001400147308 */ /* 0x000f300000002400 */
[----:B------:R-:W5:Y:S08]  /*167a0*/  MUFU.TANH R24, R24 ;  /* 0x0000001800187308 */ /* 0x000f700000002400 */
[----:B------:R-:W5:Y:S08]  /*167b0*/  MUFU.TANH R25, R25 ;  /* 0x0000001900197308 */ /* 0x000f700000002400 */
[----:B------:R-:W5:Y:S08]  /*167c0*/  MUFU.TANH R27, R27 ;  /* 0x0000001b001b7308 */ /* 0x000f700000002400 */
[----:B------:R-:W5:Y:S08]  /*167d0*/  MUFU.TANH R29, R29 ;  /* 0x0000001d001d7308 */ /* 0x000f700000002400 */
[----:B------:R-:W5:Y:S01]  /*167e0*/  MUFU.TANH R31, R31 ;  /* 0x0000001f001f7308 */ /* 0x000f620000002400 */
[----:B------:R-:W-:-:S02]  /*167f0*/  WARPGROUP.DEPBAR.LE gsb0, 0x0 ;  /* 0x00008000000079c5 */ /* 0x000fc40000010000 */
[----:B------:R-:W-:-:S05]  /*16800*/  WARPGROUP.ARRIVE ;  /* 0x00000000000079c5 */ /* 0x000fca0000000000 */
[----:B------:R-:W5:Y:S01]  /*16810*/  MUFU.TANH R33, R33 ;  /* 0x0000002100217308 */ /* 0x000f620000002400 */
[----:B------:R-:W-:Y:S01]  /*16820*/  HGMMA.64x128x16.F32 R88, R172, gdesc[UR4].tnspB, R88, gsb0 ;  /* 0x41e00004ac587df0 */ /* 0x000fe20008000858 */
[----:B------:R-:W-:Y:S02]  /*16830*/  R2UR UR6, R8 ;  /* 0x00000000080672ca */ /* 0x000fe400000e0000 */
[----:B------:R-:W-:-:S04]  /*16840*/  R2UR UR7, R9 ;  /* 0x00000000090772ca */ /* 0x000fc800000e0000 */
[----:B------:R-:W5:Y:S01]  /*16850*/  MUFU.TANH R35, R35 ;  /* 0x0000002300237308 */ /* 0x000f620000002400 */
[----:B0-----:R-:W-:-:S04]  /*16860*/  FMNMX.FTZ R8, R76, R11, !PT ;  /* 0x0000000b4c087209 */ /* 0x001fc80007810000 */
[----:B-1----:R-:W-:-:S03]  /*16870*/  FMNMX.FTZ R8, R69, R8, !PT ;  /* 0x0000000845087209 */ /* 0x002fc60007810000 */
[----:B------:R-:W0:Y:S01]  /*16880*/  MUFU.TANH R36, R36 ;  /* 0x0000002400247308 */ /* 0x000e220000002400 */
[----:B--2---:R-:W-:-:S04]  /*16890*/  FMNMX.FTZ R8, R77, R8, !PT ;  /* 0x000000084d087209 */ /* 0x004fc80007810000 */
[----:B---3--:R-:W-:-:S03]  /*168a0*/  FMNMX.FTZ R8, R73, R8, !PT ;  /* 0x0000000849087209 */ /* 0x008fc60007810000 */
[----:B------:R-:W1:Y:S02]  /*168b0*/  MUFU.TANH R37, R37 ;  /* 0x0000002500257308 */ /* 0x000e640000002400 */
[----:B------:R-:W2:Y:S06]  /*168c0*/  SHFL.BFLY PT, R9, R8, 0x2, 0x1f ;  /* 0x0c401f0008097f89 */ /* 0x000eac00000e0000 */
[----:B------:R-:W3:Y:S08]  /*168d0*/  MUFU.TANH R40, R40 ;  /* 0x0000002800287308 */ /* 0x000ef00000002400 */
[----:B------:R-:W3:Y:S08]  /*168e0*/  MUFU.TANH R43, R43 ;  /* 0x0000002b002b7308 */ /* 0x000ef00000002400 */
[----:B------:R-:W3:Y:S01]  /*168f0*/  MUFU.TANH R44, R44 ;  /* 0x0000002c002c7308 */ /* 0x000ee20000002400 */
[----:B--2---:R-:W-:-:S05]  /*16900*/  FMNMX.FTZ R9, R8, R9, !PT ;  /* 0x0000000908097209 */ /* 0x004fca0007810000 */
[----:B------:R-:W2:Y:S02]  /*16910*/  SHFL.BFLY PT, R8, R9, 0x1, 0x1f ;  /* 0x0c201f0009087f89 */ /* 0x000ea400000e0000 */
[----:B------:R-:W3:Y:S08]  /*16920*/  MUFU.TANH R45, R45 ;  /* 0x0000002d002d7308 */ /* 0x000ef00000002400 */
[----:B------:R-:W3:Y:S08]  /*16930*/  MUFU.TANH R48, R48 ;  /* 0x0000003000307308 */ /* 0x000ef00000002400 */
[----:B------:R-:W3:Y:S01]  /*16940*/  MUFU.TANH R49, R49 ;  /* 0x0000003100317308 */ /* 0x000ee20000002400 */
[----:B--2---:R-:W-:Y:S01]  /*16950*/  FMNMX.FTZ R11, R9, R8, !PT ;  /* 0x00000008090b7209 */ /* 0x004fe20007810000 */
[----:B------:R-:W-:-:S06]  /*16960*/  IMAD.MOV.U32 R9, RZ, RZ, 0x40000040 ;  /* 0x40000040ff097424 */ /* 0x000fcc00078e00ff */
[----:B------:R-:W2:Y:S01]  /*16970*/  MUFU.TANH R52, R52 ;  /* 0x0000003400347308 */ /* 0x000ea20000002400 */
[C---:B------:R-:W-:Y:S01]  /*16980*/  FADD.FTZ R8, -R11.reuse, R12 ;  /* 0x0000000c0b087221 */ /* 0x040fe20000010100 */
[----:B------:R-:W-:-:S03]  /*16990*/  FMUL.FTZ R85, R11, UR44 ;  /* 0x0000002c0b557c20 */ /* 0x000fc60008410000 */
[----:B------:R-:W-:Y:S01]  /*169a0*/  FMUL.FTZ R67, R8, UR44 ;  /* 0x0000002c08437c20 */ /* 0x000fe20008410000 */
[----:B------:R-:W-:Y:S02]  /*169b0*/  VIADD R8, R6, 0x200 ;  /* 0x0000020006087836 */ /* 0x000fe40000000000 */
[--C-:B------:R-:W-:Y:S01]  /*169c0*/  FFMA.FTZ R180, R21, UR44, -R85.reuse ;  /* 0x0000002c15b47c23 */ /* 0x100fe20008010855 */
[--C-:B------:R-:W-:Y:S01]  /*169d0*/  FFMA.FTZ R21, R7, UR44, -R85.reuse ;  /* 0x0000002c07157c23 */ /* 0x100fe20008010855 */
[----:B----4-:R-:W-:Y:S01]  /*169e0*/  FMNMX.FTZ R7, R20, R13, !PT ;  /* 0x0000000d14077209 */ /* 0x010fe20007810000 */
[----:B------:R-:W4:Y:S01]  /*169f0*/  MUFU.TANH R53, R53 ;  /* 0x0000003500357308 */ /* 0x000f220000002400 */
[--C-:B------:R-:W-:Y:S01]  /*16a00*/  FFMA.FTZ R182, R10, UR44, -R85.reuse ;  /* 0x0000002c0ab67c23 */ /* 0x100fe20008010855 */
[--C-:B------:R-:W-:Y:S01]  /*16a10*/  FFMA.FTZ R87, R26, UR44, -R85.reuse ;  /* 0x0000002c1a577c23 */ /* 0x100fe20008010855 */
[--C-:B------:R-:W-:Y:S01]  /*16a20*/  FFMA.FTZ R176, R28, UR44, -R85.reuse ;  /* 0x0000002c1cb07c23 */ /* 0x100fe20008010855 */
[--C-:B------:R-:W-:Y:S01]  /*16a30*/  FFMA.FTZ R178, R32, UR44, -R85.reuse ;  /* 0x0000002c20b27c23 */ /* 0x100fe20008010855 */
[--C-:B------:R-:W-:Y:S01]  /*16a40*/  FFMA.FTZ R12, R64, UR44, -R85.reuse ;  /* 0x0000002c400c7c23 */ /* 0x100fe20008010855 */
[--C-:B------:R-:W-:Y:S01]  /*16a50*/  FFMA.FTZ R26, R68, UR44, -R85.reuse ;  /* 0x0000002c441a7c23 */ /* 0x100fe20008010855 */
[--C-:B------:R-:W-:Y:S01]  /*16a60*/  FFMA.FTZ R28, R76, UR44, -R85.reuse ;  /* 0x0000002c4c1c7c23 */ /* 0x100fe20008010855 */
[----:B------:R-:W4:Y:S01]  /*16a70*/  MUFU.TANH R56, R56 ;  /* 0x0000003800387308 */ /* 0x000f220000002400 */
[----:B------:R-:W-:-:S07]  /*16a80*/  FFMA.FTZ R69, R69, UR44, -R85 ;  /* 0x0000002c45457c23 */ /* 0x000fce0008010855 */
[----:B------:R-:W4:Y:S08]  /*16a90*/  MUFU.TANH R63, R63 ;  /* 0x0000003f003f7308 */ /* 0x000f300000002400 */
[----:B------:R-:W4:Y:S08]  /*16aa0*/  MUFU.TANH R66, R66 ;  /* 0x0000004200427308 */ /* 0x000f300000002400 */
[----:B------:R-:W4:Y:S08]  /*16ab0*/  MUFU.TANH R80, R80 ;  /* 0x0000005000507308 */ /* 0x000f300000002400 */
[----:B------:R-:W-:Y:S08]  /*16ac0*/  MUFU.TANH R70, R70 ;  /* 0x0000004600467308 */ /* 0x000ff00000002400 */
[----:B------:R-:W-:Y:S01]  /*16ad0*/  MUFU.TANH R71, R71 ;  /* 0x0000004700477308 */ /* 0x000fe20000002400 */
[----:B------:R-:W-:-:S02]  /*16ae0*/  WARPGROUP.DEPBAR.LE gsb0, 0x0 ;  /* 0x00008000000079c5 */ /* 0x000fc40000010000 */
[----:B------:R-:W-:-:S05]  /*16af0*/  WARPGROUP.ARRIVE ;  /* 0x00000000000079c5 */ /* 0x000fca0000000000 */
[----:B------:R-:W-:Y:S01]  /*16b00*/  MUFU.TANH R74, R74 ;  /* 0x0000004a004a7308 */ /* 0x000fe20000002400 */
[--C-:B------:R-:W-:Y:S01]  /*16b10*/  FFMA.FTZ R172, R38, UR44, -R85.reuse ;  /* 0x0000002c26ac7c23 */ /* 0x100fe20008010855 */
[--C-:B------:R-:W-:Y:S01]  /*16b20*/  FFMA.FTZ R174, R41, UR44, -R85.reuse ;  /* 0x0000002c29ae7c23 */ /* 0x100fe20008010855 */
[--C-:B------:R-:W-:Y:S01]  /*16b30*/  FFMA.FTZ R41, R47, UR44, -R85.reuse ;  /* 0x0000002c2f297c23 */ /* 0x100fe20008010855 */
[--C-:B------:R-:W-:Y:S01]  /*16b40*/  FFMA.FTZ R47, R51, UR44, -R85.reuse ;  /* 0x0000002c332f7c23 */ /* 0x100fe20008010855 */
[----:B------:R-:W-:Y:S01]  /*16b50*/  HGMMA.64x128x16.F32 R88, R168, gdesc[UR4].tnspB, R88, gsb0 ;  /* 0x41e00004a8587df0 */ /* 0x000fe20008000858 */
[----:B------:R-:W-:Y:S01]  /*16b60*/  R2UR UR6, R8 ;  /* 0x00000000080672ca */ /* 0x000fe200000e0000 */
[--C-:B------:R-:W-:Y:S01]  /*16b70*/  FFMA.FTZ R51, R55, UR44, -R85.reuse ;  /* 0x0000002c37337c23 */ /* 0x100fe20008010855 */
[----:B------:R-:W-:Y:S01]  /*16b80*/  R2UR UR7, R9 ;  /* 0x00000000090772ca */ /* 0x000fe200000e0000 */
[----:B------:R-:W-:Y:S01]  /*16b90*/  IMAD.MOV.U32 R9, RZ, RZ, 0x40000040 ;  /* 0x40000040ff097424 */ /* 0x000fe200078e00ff */
[----:B-----5:R-:W-:Y:S01]  /*16ba0*/  FMNMX.FTZ R8, R24, R7, !PT ;  /* 0x0000000718087209 */ /* 0x020fe20007810000 */
[----:B------:R-:W-:Y:S01]  /*16bb0*/  MUFU.TANH R75, R75 ;  /* 0x0000004b004b7308 */ /* 0x000fe20000002400 */
[----:B------:R-:W-:-:S02]  /*16bc0*/  FFMA.FTZ R55, R58, UR44, -R85 ;  /* 0x0000002c3a377c23 */ /* 0x000fc40008010855 */
[----:B------:R-:W-:-:S04]  /*16bd0*/  FMNMX.FTZ R8, R25, R8, !PT ;  /* 0x0000000819087209 */ /* 0x000fc80007810000 */
[----:B------:R-:W-:Y:S01]  /*16be0*/  FMNMX.FTZ R8, R27, R8, !PT ;  /* 0x000000081b087209 */ /* 0x000fe20007810000 */
[----:B------:R-:W-:Y:S03]  /*16bf0*/  MUFU.TANH R78, R78 ;  /* 0x0000004e004e7308 */ /* 0x000fe60000002400 */
[----:B------:R-:W-:-:S04]  /*16c00*/  FMNMX.FTZ R8, R29, R8, !PT ;  /* 0x000000081d087209 */ /* 0x000fc80007810000 */
[----:B------:R-:W-:Y:S01]  /*16c10*/  FMNMX.FTZ R8, R31, R8, !PT ;  /* 0x000000081f087209 */ /* 0x000fe20007810000 */
[----:B------:R-:W-:Y:S03]  /*16c20*/  MUFU.TANH R79, R79 ;  /* 0x0000004f004f7308 */ /* 0x000fe60000002400 */
[----:B------:R-:W-:-:S04]  /*16c30*/  FMNMX.FTZ R8, R33, R8, !PT ;  /* 0x0000000821087209 */ /* 0x000fc80007810000 */
[----:B------:R-:W-:Y:S01]  /*16c40*/  FMNMX.FTZ R7, R35, R8, !PT ;  /* 0x0000000823077209 */ /* 0x000fe20007810000 */
[----:B------:R-:W-:Y:S03]  /*16c50*/  MUFU.TANH R81, R81 ;  /* 0x0000005100517308 */ /* 0x000fe60000002400 */
[----:B0-----:R-:W-:-:S04]  /*16c60*/  FMNMX.FTZ R8, R36, R7, !PT ;  /* 0x0000000724087209 */ /* 0x001fc80007810000 */
[----:B-1----:R-:W-:Y:S01]  /*16c70*/  FMNMX.FTZ R7, R37, R8, !PT ;  /* 0x0000000825077209 */ /* 0x002fe20007810000 */
[----:B------:R-:W-:Y:S03]  /*16c80*/  MUFU.TANH R82, R82 ;  /* 0x0000005200527308 */ /* 0x000fe60000002400 */
[----:B---3--:R-:W-:-:S04]  /*16c90*/  FMNMX.FTZ R8, R40, R7, !PT ;  /* 0x0000000728087209 */ /* 0x008fc80007810000 */
[----:B------:R-:W-:Y:S01]  /*16ca0*/  FMNMX.FTZ R7, R43, R8, !PT ;  /* 0x000000082b077209 */ /* 0x000fe20007810000 */
[----:B------:R-:W-:Y:S03]  /*16cb0*/  MUFU.TANH R83, R83 ;  /* 0x0000005300537308 */ /* 0x000fe60000002400 */
[----:B------:R-:W-:-:S04]  /*16cc0*/  FMNMX.FTZ R8, R44, R7, !PT ;  /* 0x000000072c087209 */ /* 0x000fc80007810000 */
[----:B------:R-:W-:Y:S01]  /*16cd0*/  FMNMX.FTZ R7, R45, R8, !PT ;  /* 0x000000082d077209 */ /* 0x000fe20007810000 */
[----:B------:R-:W-:Y:S03]  /*16ce0*/  MUFU.TANH R84, R84 ;  /* 0x0000005400547308 */ /* 0x000fe60000002400 */
[----:B------:R-:W-:-:S04]  /*16cf0*/  FMNMX.FTZ R8, R48, R7, !PT ;  /* 0x0000000730087209 */ /* 0x000fc80007810000 */
[----:B------:R-:W-:Y:S01]  /*16d00*/  FMNMX.FTZ R7, R49, R8, !PT ;  /* 0x0000000831077209 */ /* 0x000fe20007810000 */
[----:B------:R-:W-:Y:S03]  /*16d10*/  MUFU.EX2 R67, R67 ;  /* 0x0000004300437308 */ /* 0x000fe60000000800 */
[----:B--2---:R-:W-:-:S04]  /*16d20*/  FMNMX.FTZ R8, R52, R7, !PT ;  /* 0x0000000734087209 */ /* 0x004fc80007810000 */
[----:B----4-:R-:W-:Y:S01]  /*16d30*/  FMNMX.FTZ R7, R53, R8, !PT ;  /* 0x0000000835077209 */ /* 0x010fe20007810000 */
[----:B------:R-:W-:Y:S01]  /*16d40*/  VIADD R8, R6, 0x280 ;  /* 0x0000028006087836 */ /* 0x000fe20000000000 */
[----:B------:R-:W0:Y:S02]  /*16d50*/  MUFU.EX2 R180, R180 ;  /* 0x000000b400b47308 */ /* 0x000e240000000800 */
[----:B------:R-:W-:-:S04]  /*16d60*/  FMNMX.FTZ R10, R56, R7, !PT ;  /* 0x00000007380a7209 */ /* 0x000fc80007810000 */
[----:B------:R-:W-:Y:S02]  /*16d70*/  FMNMX.FTZ R7, R63, R10, !PT ;  /* 0x0000000a3f077209 */ /* 0x000fe40007810000 */
[----:B------:R-:W1:Y:S02]  /*16d80*/  MUFU.EX2 R21, R21 ;  /* 0x0000001500157308 */ /* 0x000e640000000800 */
[----:B------:R-:W-:-:S04]  /*16d90*/  FMNMX.FTZ R7, R66, R7, !PT ;  /* 0x0000000742077209 */ /* 0x000fc80007810000 */
[----:B------:R-:W-:Y:S02]  /*16da0*/  FMNMX.FTZ R7, R80, R7, !PT ;  /* 0x0000000750077209 */ /* 0x000fe40007810000 */
[----:B------:R-:W2:Y:S01]  /*16db0*/  MUFU.EX2 R182, R182 ;  /* 0x000000b600b67308 */ /* 0x000ea20000000800 */
[----:B0-----:R-:W-:-:S07]  /*16dc0*/  FFMA.FTZ R4, R67, R4, R180 ;  /* 0x0000000443047223 */ /* 0x001fce00000100b4 */
[----:B------:R-:W-:Y:S01]  /*16dd0*/  MUFU.EX2 R87, R87 ;  /* 0x0000005700577308 */ /* 0x000fe20000000800 */
[----:B-1----:R-:W-:-:S07]  /*16de0*/  F2FP.F16.F32.PACK_AB R180, R21, R180 ;  /* 0x000000b415b4723e */ /* 0x002fce00000000ff */
        /* <DEDUP_REMOVED lines=11> */
[----:B------:R-:W-:Y:S01]  /*16ea0*/  MUFU.EX2 R47, R47 ;  /* 0x0000002f002f7308 */ /* 0x000fe20000000800 */
[----:B------:R-:W-:Y:S01]  /*16eb0*/  HGMMA.64x128x16.F32 R88, R164, gdesc[UR4].tnspB, R88, gsb0 ;  /* 0x41e00004a4587df0 */ /* 0x000fe20008000858 */
[----:B------:R-:W-:Y:S02]  /*16ec0*/  R2UR UR6, R8 ;  /* 0x00000000080672ca */ /* 0x000fe400000e0000 */
[----:B------:R-:W-:Y:S01]  /*16ed0*/  R2UR UR7, R9 ;  /* 0x00000000090772ca */ /* 0x000fe200000e0000 */
[----:B------:R-:W-:Y:S01]  /*16ee0*/  IMAD.MOV.U32 R9, RZ, RZ, 0x40000040 ;  /* 0x40000040ff097424 */ /* 0x000fe200078e00ff */
[----:B------:R-:W-:-:S02]  /*16ef0*/  FMNMX.FTZ R8, R70, R7, !PT ;  /* 0x0000000746087209 */ /* 0x000fc40007810000 */
        /* <DEDUP_REMOVED lines=18> */
[----:B0-----:R-:W-:-:S07]  /*17020*/  FMNMX.FTZ R10, R7, R8, !PT ;  /* 0x00000008070a7209 */ /* 0x001fce0007810000 */
[----:B------:R-:W-:Y:S01]  /*17030*/  MUFU.EX2 R28, R28 ;  /* 0x0000001c001c7308 */ /* 0x000fe20000000800 */
[C---:B------:R-:W-:Y:S01]  /*17040*/  IADD3 R8, R6.reuse, 0x300, RZ ;  /* 0x0000030006087810 */ /* 0x040fe20007ffe0ff */
[----:B------:R-:W-:Y:S01]  /*17050*/  VIADD R6, R6, 0x380 ;  /* 0x0000038006067836 */ /* 0x000fe20000000000 */
[----:B------:R-:W0:Y:S05]  /*17060*/  SHFL.BFLY PT, R7, R10, 0x1, 0x1f ;  /* 0x0c201f000a077f89 */ /* 0x000e2a00000e0000 */
[----:B------:R-:W-:Y:S01]  /*17070*/  MUFU.EX2 R69, R69 ;  /* 0x0000004500457308 */ /* 0x000fe20000000800 */
[----:B0-----:R-:W-:-:S05]  /*17080*/  FMNMX.FTZ R10, R10, R7, !PT ;  /* 0x000000070a0a7209 */ /* 0x001fca0007810000 */
[----:B------:R-:W-:-:S04]  /*17090*/  FADD.FTZ R7, -R10, R13 ;  /* 0x0000000d0a077221 */ /* 0x000fc80000010100 */
[----:B------:R-:W-:-:S04]  /*170a0*/  FMUL.FTZ R7, R7, UR44 ;  /* 0x0000002c07077c20 */ /* 0x000fc80008410000 */
[----:B------:R0:W-:Y:S02]  /*170b0*/  MUFU.EX2 R13, R7 ;  /* 0x00000007000d7308 */ /* 0x0001e40000000800 */
[----:B0-----:R-:W-:Y:S01]  /*170c0*/  IMAD.MOV.U32 R7, RZ, RZ, 0x40000040 ;  /* 0x40000040ff077424 */ /* 0x001fe200078e00ff */
[----:B------:R-:W-:Y:S02]  /*170d0*/  WARPGROUP.DEPBAR.LE gsb0, 0x0 ;  /* 0x00008000000079c5 */ /* 0x000fe40000010000 */
[----:B------:R-:W-:Y:S01]  /*170e0*/  WARPGROUP.ARRIVE ;  /* 0x00000000000079c5 */ /* 0x000fe20000000000 */
[--C-:B------:R-:W-:Y:S01]  /*170f0*/  FFMA.FTZ R165, R30, UR44, -R85.reuse ;  /* 0x0000002c1ea57c23 */ /* 0x100fe20008010855 */
[----:B------:R-:W-:Y:S01]  /*17100*/  FMUL.FTZ R30, R10, UR44 ;  /* 0x0000002c0a1e7c20 */ /* 0x000fe20008410000 */
[--C-:B------:R-:W-:Y:S01]  /*17110*/  FFMA.FTZ R167, R34, UR44, -R85.reuse ;  /* 0x0000002c22a77c23 */ /* 0x100fe20008010855 */
[--C-:B------:R-:W-:Y:S01]  /*17120*/  FFMA.FTZ R164, R54, UR44, -R85.reuse ;  /* 0x0000002c36a47c23 */ /* 0x100fe20008010855 */
[----:B------:R-:W-:Y:S01]  /*17130*/  FFMA.FTZ R166, R57, UR44, -R85 ;  /* 0x0000002c39a67c23 */ /* 0x000fe20008010855 */
[----:B------:R-:W-:Y:S01]  /*17140*/  HGMMA.64x128x16.F32 R88, R160, gdesc[UR4].tnspB, R88, gsb0 ;  /* 0x41e00004a0587df0 */ /* 0x000fe20008000858 */
[----:B------:R-:W-:Y:S01]  /*17150*/  R2UR UR6, R8 ;  /* 0x00000000080672ca */ /* 0x000fe200000e0000 */
[--C-:B------:R-:W-:Y:S01]  /*17160*/  FFMA.FTZ R20, R20, UR44, -R30.reuse ;  /* 0x0000002c14147c23 */ /* 0x100fe2000801081e */
[----:B------:R-:W-:Y:S01]  /*17170*/  R2UR UR7, R9 ;  /* 0x00000000090772ca */ /* 0x000fe200000e0000 */
[--C-:B------:R-:W-:Y:S01]  /*17180*/  FFMA.FTZ R181, R24, UR44, -R30.reuse ;  /* 0x0000002c18b57c23 */ /* 0x100fe2000801081e */
[--C-:B------:R-:W-:Y:S01]  /*17190*/  FFMA.FTZ R183, R25, UR44, -R30.reuse ;  /* 0x0000002c19b77c23 */ /* 0x100fe2000801081e */
[--C-:B------:R-:W-:Y:S01]  /*171a0*/  FFMA.FTZ R24, R27, UR44, -R30.reuse ;  /* 0x0000002c1b187c23 */ /* 0x100fe2000801081e */
[----:B------:R-:W-:Y:S01]  /*171b0*/  FFMA.FTZ R177, R29, UR44, -R30 ;  /* 0x0000002c1db17c23 */ /* 0x000fe2000801081e */
[----:B------:R-:W0:Y:S01]  /*171c0*/  MUFU.EX2 R20, R20 ;  /* 0x0000001400147308 */ /* 0x000e220000000800 */
[----:B------:R-:W-:-:S02]  /*171d0*/  @!P1 IMAD R27, R184, 0x8, R2 ;  /* 0x00000008b81b9824 */ /* 0x000fc400078e0202 */
[--C-:B------:R-:W-:Y:S01]  /*171e0*/  FFMA.FTZ R32, R31, UR44, -R30.reuse ;  /* 0x0000002c1f207c23 */ /* 0x100fe2000801081e */
[--C-:B------:R-:W-:Y:S01]  /*171f0*/  FFMA.FTZ R25, R44, UR44, -R30.reuse ;  /* 0x0000002c2c197c23 */ /* 0x100fe2000801081e */
[----:B------:R-:W-:Y:S01]  /*17200*/  FFMA.FTZ R179, R33, UR44, -R30 ;  /* 0x0000002c21b37c23 */ /* 0x000fe2000801081e */
[----:B------:R-:W-:Y:S01]  /*17210*/  @!P1 VIADD R27, R27, 0x28840 ;  /* 0x000288401b1b9836 */ /* 0x000fe20000000000 */
[----:B------:R-:W-:Y:S01]  /*17220*/  IADD3 R31, -R199, 0xb, RZ ;  /* 0x0000000bc71f7810 */ /* 0x000fe20007ffe1ff */
[----:B------:R-:W-:Y:S01]  /*17230*/  @!P1 IMAD R29, R15, 0x8, R2 ;  /* 0x000000080f1d9824 */ /* 0x000fe200078e0202 */
[----:B------:R-:W1:Y:S01]  /*17240*/  MUFU.EX2 R181, R181 ;  /* 0x000000b500b57308 */ /* 0x000e620000000800 */
[----:B------:R-:W-:Y:S01]  /*17250*/  FADD.FTZ R15, R21, R4 ;  /* 0x00000004150f7221 */ /* 0x000fe20000010000 */
[----:B------:R-:W-:Y:S01]  /*17260*/  @!P1 PRMT R27, RZ, 0x654, R27 ;  /* 0x00000654ff1b9816 */ /* 0x000fe2000000001b */
[--C-:B------:R-:W-:Y:S01]  /*17270*/  FFMA.FTZ R34, R35, UR44, -R30.reuse ;  /* 0x0000002c23227c23 */ /* 0x100fe2000801081e */
[----:B------:R-:W-:Y:S01]  /*17280*/  @!P1 IADD3 R29, R29, 0x28860, RZ ;  /* 0x000288601d1d9810 */ /* 0x000fe20007ffe0ff */
[----:B--2---:R-:W-:Y:S01]  /*17290*/  FADD.FTZ R4, R182, R15 ;  /* 0x0000000fb6047221 */ /* 0x004fe20000010000 */
[--C-:B------:R-:W-:Y:S01]  /*172a0*/  FFMA.FTZ R173, R36, UR44, -R30.reuse ;  /* 0x0000002c24ad7c23 */ /* 0x100fe2000801081e */
[----:B------:R-:W-:Y:S01]  /*172b0*/  FFMA.FTZ R36, R37, UR44, -R30 ;  /* 0x0000002c25247c23 */ /* 0x000fe2000801081e */
[----:B------:R-:W-:Y:S01]  /*172c0*/  MUFU.EX2 R183, R183 ;  /* 0x000000b700b77308 */ /* 0x000fe20000000800 */
[----:B0-----:R-:W-:Y:S01]  /*172d0*/  FFMA.FTZ R44, R13, R0, R20 ;  /* 0x000000000d2c7223 */ /* 0x001fe20000010014 */
[--C-:B------:R-:W-:Y:S01]  /*172e0*/  FFMA.FTZ R175, R40, UR44, -R30.reuse ;  /* 0x0000002c28af7c23 */ /* 0x100fe2000801081e */
[--C-:B------:R-:W-:Y:S01]  /*172f0*/  FFMA.FTZ R38, R43, UR44, -R30.reuse ;  /* 0x0000002c2b267c23 */ /* 0x100fe2000801081e */
[--C-:B------:R-:W-:Y:S01]  /*17300*/  FFMA.FTZ R171, R48, UR44, -R30.reuse ;  /* 0x0000002c30ab7c23 */ /* 0x100fe2000801081e */
[--C-:B------:R-:W-:Y:S01]  /*17310*/  FFMA.FTZ R40, R45, UR44, -R30.reuse ;  /* 0x0000002c2d287c23 */ /* 0x100fe2000801081e */
[--C-:B------:R-:W-:Y:S01]  /*17320*/  FFMA.FTZ R42, R53, UR44, -R30.reuse ;  /* 0x0000002c352a7c23 */ /* 0x100fe2000801081e */
[----:B------:R-:W-:Y:S01]  /*17330*/  FFMA.FTZ R56, R56, UR44, -R30 ;  /* 0x0000002c38387c23 */ /* 0x000fe2000801081e */
[----:B------:R-:W-:Y:S01]  /*17340*/  MUFU.EX2 R24, R24 ;  /* 0x0000001800187308 */ /* 0x000fe20000000800 */
[----:B-1----:R-:W-:Y:S01]  /*17350*/  FADD.FTZ R44, R181, R44 ;  /* 0x0000002cb52c7221 */ /* 0x002fe20000010000 */
[--C-:B------:R-:W-:Y:S01]  /*17360*/  FFMA.FTZ R15, R63, UR44, -R30.reuse ;  /* 0x0000002c3f0f7c23 */ /* 0x100fe2000801081e */
[----:B------:R-:W-:Y:S01]  /*17370*/  F2FP.F16.F32.PACK_AB R181, R181, R20 ;  /* 0x00000014b5b5723e */ /* 0x000fe200000000ff */
        /* <DEDUP_REMOVED lines=9> */
[----:B------:R-:W-:Y:S01]  /*17410*/  FFMA.FTZ R9, R73, UR44, -R85 ;  /* 0x0000002c49097c23 */ /* 0x000fe20008010855 */
[----:B------:R-:W-:-:S02]  /*17420*/  F2FP.F16.F32.PACK_AB R182, R87, R182 ;  /* 0x000000b657b6723e */ /* 0x000fc400000000ff */
        /* <DEDUP_REMOVED lines=13> */
[----:B------:R-:W-:-:S05]  /*17500*/  WARPGROUP.ARRIVE ;  /* 0x00000000000079c5 */ /* 0x000fca0000000000 */
[----:B------:R-:W-:Y:S01]  /*17510*/  MUFU.EX2 R164, R164 ;  /* 0x000000a400a47308 */ /* 0x000fe20000000800 */
        /* <DEDUP_REMOVED lines=8> */
[----:B------:R-:W-:Y:S01]  /*175a0*/  FFMA.FTZ R7, R52, UR44, -R30 ;  /* 0x0000002c34077c23 */ /* 0x000fe2000801081e */
[----:B------:R-:W-:Y:S01]  /*175b0*/  MUFU.EX2 R42, R42 ;  /* 0x0000002a002a7308 */ /* 0x000fe20000000800 */
[--C-:B------:R-:W-:Y:S01]  /*175c0*/  FFMA.FTZ R61, R62, UR44, -R85.reuse ;  /* 0x0000002c3e3d7c23 */ /* 0x100fe20008010855 */
[--C-:B------:R-:W-:Y:S01]  /*175d0*/  FFMA.FTZ R59, R65, UR44, -R85.reuse ;  /* 0x0000002c413b7c23 */ /* 0x100fe20008010855 */
[----:B------:R-:W-:-:S05]  /*175e0*/  FFMA.FTZ R65, R72, UR44, -R85 ;  /* 0x0000002c48417c23 */ /* 0x000fca0008010855 */
        /* <DEDUP_REMOVED lines=13> */
[----:B------:R-:W1:Y:S08]  /*176c0*/  MUFU.EX2 R65, R65 ;  /* 0x0000004100417308 */ /* 0x000e700000000800 */
[----:B------:R-:W2:Y:S08]  /*176d0*/  MUFU.EX2 R79, R79 ;  /* 0x0000004f004f7308 */ /* 0x000eb00000000800 */
[----:B------:R-:W-:Y:S08]  /*176e0*/  MUFU.EX2 R82, R82 ;  /* 0x0000005200527308 */ /* 0x000ff00000000800 */
[----:B------:R-:W-:Y:S01]  /*176f0*/  MUFU.EX2 R8, R8 ;  /* 0x0000000800087308 */ /* 0x000fe20000000800 */
[----:B------:R-:W-:-:S02]  /*17700*/  WARPGROUP.DEPBAR.LE gsb0, 0x0 ;  /* 0x00008000000079c5 */ /* 0x000fc40000010000 */
[----:B------:R-:W-:Y:S01]  /*17710*/  WARPGROUP.ARRIVE ;  /* 0x00000000000079c5 */ /* 0x000fe20000000000 */
[----:B------:R-:W-:Y:S01]  /*17720*/  FFMA.FTZ R157, R74, UR44, -R30 ;  /* 0x0000002c4a9d7c23 */ /* 0x000fe2000801081e */
[----:B0-----:R-:W-:Y:S02]  /*17730*/  F2FP.F16.F32.PACK_AB R156, R59, R12 ;  /* 0x0000000c3b9c723e */ /* 0x001fe400000000ff */
[----:B-1----:R-:W-:Y:S01]  /*17740*/  F2FP.F16.F32.PACK_AB R158, R65, R26 ;  /* 0x0000001a419e723e */ /* 0x002fe200000000ff */
[----:B------:R-:W-:Y:S01]  /*17750*/  MUFU.EX2 R9, R9 ;  /* 0x0000000900097308 */ /* 0x000fe20000000800 */
[----:B------:R-:W-:Y:S01]  /*17760*/  HGMMA.64x128x16.F32 R88, R152, gdesc[UR4].tnspB, R88, gsb0 ;  /* 0x41e0000498587df0 */ /* 0x000fe20008000858 */
[----:B--2---:R-:W-:-:S06]  /*17770*/  F2FP.F16.F32.PACK_AB R159, R79, R78 ;  /* 0x0000004e4f9f723e */ /* 0x004fcc00000000ff */
[----:B------:R-:W-:Y:S01]  /*17780*/  MUFU.EX2 R157, R157 ;  /* 0x0000009d009d7308 */ /* 0x000fe20000000800 */
[----:B------:R-:W-:Y:S02]  /*17790*/  WARPGROUP.DEPBAR.LE gsb0, 0x0 ;  /* 0x00008000000079c5 */ /* 0x000fe40000010000 */
[----:B------:R0:W-:Y:S06]  /*177a0*/  BAR.ARV R31, 0x100 ;  /* 0x0004001f0000751d */ /* 0x0001ec0000002000 */
[----:B------:R1:W-:Y:S01]  /*177b0*/  @!P1 SYNCS.ARRIVE.TRANS64.RED.A1T0 RZ, [R27+URZ], RZ ;  /* 0x000000ff1bff99a7 */ /* 0x0003e2000810043f */
[-C--:B------:R-:W-:Y:S01]  /*177c0*/  FMUL.FTZ R90, R90, R13.reuse ;  /* 0x0000000d5a5a7220 */ /* 0x080fe20000410000 */
[----:B0-----:R-:W-:Y:S01]  /*177d0*/  @!P1 PRMT R31, RZ, 0x654, R29 ;  /* 0x00000654ff1f9816 */ /* 0x001fe2000000001d */
[----:B------:R-:W-:Y:S01]  /*177e0*/  FADD.FTZ R29, R87, R4 ;  /* 0x00000004571d7221 */ /* 0x000fe20000010000 */
[-C--:B------:R-:W-:Y:S01]  /*177f0*/  FMUL.FTZ R91, R91, R13.reuse ;  /* 0x0000000d5b5b7220 */ /* 0x080fe20000410000 */
[-C--:B------:R-:W-:Y:S01]  /*17800*/  FMUL.FTZ R94, R94, R13.reuse ;  /* 0x0000000d5e5e7220 */ /* 0x080fe20000410000 */
[-C--:B------:R-:W-:Y:S01]  /*17810*/  FMUL.FTZ R95, R95, R13.reuse ;  /* 0x0000000d5f5f7220 */ /* 0x080fe20000410000 */
[----:B------:R-:W-:Y:S01]  /*17820*/  FMUL.FTZ R98, R98, R13 ;  /* 0x0000000d62627220 */ /* 0x000fe20000410000 */
[----:B-1----:R-:W-:Y:S01]  /*17830*/  FADD.FTZ R27, R183, R44 ;  /* 0x0000002cb71b7221 */ /* 0x002fe20000010000 */
[----:B------:R-:W-:Y:S01]  /*17840*/  FADD.FTZ R44, R176, R29 ;  /* 0x0000001db02c7221 */ /* 0x000fe20000010000 */
[C---:B------:R-:W-:Y:S01]  /*17850*/  F2FP.F16.F32.PACK_AB R183, R24.reuse, R183 ;  /* 0x000000b718b7723e */ /* 0x040fe200000000ff */
[----:B------:R0:W-:Y:S01]  /*17860*/  @!P1 SYNCS.ARRIVE.TRANS64.RED.A1T0 RZ, [R31+URZ], RZ ;  /* 0x000000ff1fff99a7 */ /* 0x0001e2000810043f */
[----:B------:R-:W-:Y:S01]  /*17870*/  FADD.FTZ R4, R24, R27 ;  /* 0x0000001b18047221 */ /* 0x000fe20000010000 */
[----:B------:R-:W-:Y:S01]  /*17880*/  FADD.FTZ R29, R165, R44 ;  /* 0x0000002ca51d7221 */ /* 0x000fe20000010000 */
[----:B------:R-:W-:Y:S01]  /*17890*/  FFMA.FTZ R44, R71, UR44, -R30 ;  /* 0x0000002c472c7c23 */ /* 0x000fe2000801081e */
[----:B------:R-:W-:Y:S01]  /*178a0*/  F2FP.F16.F32.PACK_AB R176, R165, R176 ;  /* 0x000000b0a5b0723e */ /* 0x000fe200000000ff */
[----:B------:R-:W-:Y:S01]  /*178b0*/  FADD.FTZ R27, R177, R4 ;  /* 0x00000004b11b7221 */ /* 0x000fe20000010000 */
[----:B------:R-:W-:Y:S01]  /*178c0*/  FADD.FTZ R48, R178, R29 ;  /* 0x0000001db2307221 */ /* 0x000fe20000010000 */
[----:B------:R-:W-:Y:S01]  /*178d0*/  FFMA.FTZ R4, R80, UR44, -R30 ;  /* 0x0000002c50047c23 */ /* 0x000fe2000801081e */
[C---:B------:R-:W-:Y:S01]  /*178e0*/  F2FP.F16.F32.PACK_AB R177, R32.reuse, R177 ;  /* 0x000000b120b1723e */ /* 0x040fe200000000ff */
[----:B------:R-:W-:Y:S01]  /*178f0*/  FADD.FTZ R46, R32, R27 ;  /* 0x0000001b202e7221 */ /* 0x000fe20000010000 */
[----:B------:R-:W-:Y:S01]  /*17900*/  FADD.FTZ R29, R167, R48 ;  /* 0x00000030a71d7221 */ /* 0x000fe20000010000 */
[----:B------:R-:W-:Y:S01]  /*17910*/  MUFU.EX2 R44, R44 ;  /* 0x0000002c002c7308 */ /* 0x000fe20000000800 */
[----:B------:R-:W-:Y:S01]  /*17920*/  F2FP.F16.F32.PACK_AB R165, R42, R7 ;  /* 0x000000072aa5723e */ /* 0x000fe200000000ff */
[----:B------:R-:W-:Y:S01]  /*17930*/  FADD.FTZ R27, R179, R46 ;  /* 0x0000002eb31b7221 */ /* 0x000fe20000010000 */
[----:B------:R-:W-:Y:S01]  /*17940*/  FADD.FTZ R48, R172, R29 ;  /* 0x0000001dac307221 */ /* 0x000fe20000010000 */
[C---:B------:R-:W-:Y:S01]  /*17950*/  F2FP.F16.F32.PACK_AB R172, R169.reuse, R172 ;  /* 0x000000aca9ac723e */ /* 0x040fe200000000ff */
[----:B------:R-:W-:Y:S01]  /*17960*/  FFMA.FTZ R30, R84, UR44, -R30 ;  /* 0x0000002c541e7c23 */ /* 0x000fe2000801081e */
[----:B------:R-:W-:Y:S01]  /*17970*/  FADD.FTZ R46, R34, R27 ;  /* 0x0000001b222e7221 */ /* 0x000fe20000010000 */
[----:B------:R-:W-:Y:S01]  /*17980*/  FADD.FTZ R29, R169, R48 ;  /* 0x00000030a91d7221 */ /* 0x000fe20000010000 */
[----:B------:R-:W1:Y:S01]  /*17990*/  MUFU.EX2 R4, R4 ;  /* 0x0000000400047308 */ /* 0x000e620000000800 */
[----:B------:R-:W-:Y:S01]  /*179a0*/  F2FP.F16.F32.PACK_AB R169, R40, R25 ;  /* 0x0000001928a9723e */ /* 0x000fe200000000ff */
[----:B------:R-:W-:Y:S01]  /*179b0*/  FADD.FTZ R27, R173, R46 ;  /* 0x0000002ead1b7221 */ /* 0x000fe20000010000 */
[----:B------:R-:W-:Y:S01]  /*179c0*/  FADD.FTZ R48, R174, R29 ;  /* 0x0000001dae307221 */ /* 0x000fe20000010000 */
[----:B------:R-:W-:Y:S01]  /*179d0*/  F2FP.F16.F32.PACK_AB R179, R34, R179 ;  /* 0x000000b322b3723e */ /* 0x000fe200000000ff */
[-C--:B------:R-:W-:Y:S01]  /*179e0*/  FMUL.FTZ R99, R99, R13.reuse ;  /* 0x0000000d63637220 */ /* 0x080fe20000410000 */
[----:B------:R-:W-:Y:S01]  /*179f0*/  FADD.FTZ R46, R36, R27 ;  /* 0x0000001b242e7221 */ /* 0x000fe20000010000 */
[----:B------:R-:W-:Y:S01]  /*17a00*/  FADD.FTZ R29, R39, R48 ;  /* 0x00000030271d7221 */ /* 0x000fe20000010000 */
[----:B------:R-:W-:Y:S01]  /*17a10*/  MUFU.EX2 R34, R81 ;  /* 0x0000005100227308 */ /* 0x000fe20000000800 */
        /* <DEDUP_REMOVED lines=15> */
[----:B------:R-:W-:Y:S01]  /*17b10*/  FMUL.FTZ R110, R110, R13 ;  /* 0x0000000d6e6e7220 */ /* 0x000fe20000410000 */
[----:B------:R-:W2:Y:S01]  /*17b20*/  MUFU.EX2 R20, R75 ;  /* 0x0000004b00147308 */ /* 0x000ea20000000800 */
[----:B------:R-:W-:Y:S01]  /*17b30*/  FADD.FTZ R21, R171, R46 ;  /* 0x0000002eab157221 */ /* 0x000fe20000010000 */
[----:B------:R-:W-:Y:S01]  /*17b40*/  FADD.FTZ R32, R164, R27 ;  /* 0x0000001ba4207221 */ /* 0x000fe20000010000 */
[C---:B------:R-:W-:Y:S01]  /*17b50*/  F2FP.F16.F32.PACK_AB R171, R6.reuse, R171 ;  /* 0x000000ab06ab723e */ /* 0x040fe200000000ff */
        /* <DEDUP_REMOVED lines=22> */
[----:B------:R-:W-:Y:S01]  /*17cc0*/  FADD.FTZ R25, R57, R24 ;  /* 0x0000001839197221 */ /* 0x000fe20000010000 */
[C---:B-1----:R-:W-:Y:S01]  /*17cd0*/  F2FP.F16.F32.PACK_AB R161, R4.reuse, R161 ;  /* 0x000000a104a1723e */ /* 0x042fe200000000ff */
        /* <DEDUP_REMOVED lines=15> */
[----:B------:R-:W1:Y:S01]  /*17dd0*/  MUFU.EX2 R6, R83 ;  /* 0x0000005300067308 */ /* 0x000e620000000800 */
[C---:B--2---:R-:W-:Y:S01]  /*17de0*/  F2FP.F16.F32.PACK_AB R157, R20.reuse, R157 ;  /* 0x0000009d149d723e */ /* 0x044fe200000000ff */
        /* <DEDUP_REMOVED lines=19> */
[-C--:B------:R-:W-:Y:S01]  /*17f20*/  FMUL.FTZ R93, R93, R67.reuse ;  /* 0x000000435d5d7220 */ /* 0x080fe20000410000 */
[----:B-1----:R-:W-:Y:S01]  /*17f30*/  FADD.FTZ R7, R6, R7 ;  /* 0x0000000706077221 */ /* 0x002fe20000010000 */
        /* <DEDUP_REMOVED lines=41> */
[----:B------:R-:W-:Y:S02]  /*181d0*/  IMAD.MOV.U32 R15, RZ, RZ, R184 ;  /* 0x000000ffff0f7224 */ /* 0x000fe400078e00b8 */
[----:B------:R-:W-:Y:S02]  /*181e0*/  IMAD.MOV.U32 R13, RZ, RZ, R10 ;  /* 0x000000ffff0d7224 */ /* 0x000fe400078e000a */
[----:B------:R-:W-:Y:S01]  /*181f0*/  IMAD.MOV.U32 R12, RZ, RZ, R11 ;  /* 0x000000ffff0c7224 */ /* 0x000fe200078e000b */
[----:B0-----:R-:W-:Y:S06]  /*18200*/  @P2 BRA `(.L_x_7074) ;  /* 0xffffffd4008c2947 */ /* 0x001fec000383ffff */
.L_x_7064:
[----:B------:R-:W-:-:S13]  /*18210*/  ISETP.GE.AND P2, PT, R3, R198, PT ;  /* 0x000000c60300720c */ /* 0x000fda0003f46270 */
[----:B------:R-:W-:Y:S05]  /*18220*/  @!P2 BRA `(.L_x_7075) ;  /* 0x00000038009ca947 */ /* 0x000fea0003800000 */
[----:B------:R-:W-:Y:S01]  /*18230*/  IMAD R15, R197, 0x80, R204 ;  /* 0x00000080c50f7824 */ /* 0x000fe200078e02cc */
[----:B------:R-:W-:Y:S01]  /*18240*/  MOV R12, R10 ;  /* 0x0000000a000c7202 */ /* 0x000fe20000000f00 */
[----:B------:R-:W-:Y:S02]  /*18250*/  IMAD.MOV.U32 R13, RZ, RZ, R11 ;  /* 0x000000ffff0d7224 */ /* 0x000fe400078e000b */
[----:B------:R-:W-:Y:S02]  /*18260*/  VIADD R15, R15, 0x8 ;  /* 0x000000080f0f7836 */ /* 0x000fe40000000000 */
[----:B------:R-:W-:Y:S02]  /*18270*/  IMAD.MOV.U32 R20, RZ, RZ, R186 ;  /* 0x000000ffff147224 */ /* 0x000fe400078e00ba */
[----:B------:R-:W-:Y:S01]  /*18280*/  IMAD.MOV.U32 R14, RZ, RZ, R184 ;  /* 0x000000ffff0e7224 */ /* 0x000fe200078e00b8 */
[----:B------:R-:W-:-:S07]  /*18290*/  IADD3 R15, R15, R192, -R193 ;  /* 0x000000c00f0f7210 */ /* 0x000fce0007ffe8c1 */
.L_x_7093:
        /* <DEDUP_REMOVED lines=10> */
.L_x_7077:
[----:B------:R-:W-:Y:S01]  /*18340*/  IMAD R6, R184, 0x8, R2 ;  /* 0x00000008b8067824 */ /* 0x000fe200078e0202 */
[----:B------:R-:W-:-:S04]  /*18350*/  SHF.L.U32 R7, R186, 0x1f, RZ ;  /* 0x0000001fba077819 */ /* 0x000fc800000006ff */
[----:B------:R0:W1:Y:S01]  /*18360*/  SYNCS.PHASECHK.TRANS64.TRYWAIT P3, [R6+URZ+0x28830], R7 ;  /* 0x02883007060075a7 */ /* 0x000062000806017f */
[----:B------:R-:W-:Y:S05]  /*18370*/  @!P0 BRA `(.L_x_7078) ;  /* 0x0000000000048947 */ /* 0x000fea0003800000 */
[----:B------:R-:W-:Y:S01]  /*18380*/  BPT.TRAP 0x1 ;  /* 0x000000040000795c */ /* 0x000fe20000300000 */
.L_x_7078:
[----:B------:R-:W-:Y:S04]  /*18390*/  BSSY B0, `(.L_x_7076) ;  /* 0x0000004000007945 */ /* 0x000fe80003800000 */
[----:B-1----:R-:W-:Y:S05]  /*183a0*/  @P3 BRA `(.L_x_7079) ;  /* 0x0000000000083947 */ /* 0x002fea0003800000 */
[----:B------:R-:W1:Y:S02]  /*183b0*/  SYNCS.PHASECHK.TRANS64.TRYWAIT P3, [R6+URZ+0x28830], R7 ;  /* 0x02883007060075a7 */ /* 0x000e64000806017f */
[----:B-1----:R-:W-:Y:S05]  /*183c0*/  @!P3 BRA `(.L_x_7080) ;  /* 0x000000dc0058b947 */ /* 0x002fea0003800000 */
.L_x_7079:
[----:B------:R-:W-:Y:S05]  /*183d0*/  BSYNC B0 ;  /* 0x0000000000007941 */ /* 0x000fea0003800000 */
.L_x_7076:
[----:B------:R-:W2:Y:S01]  /*183e0*/  S2R R8, SR_TID.X ;  /* 0x0000000000087919 */ /* 0x000ea20000002100 */
[----:B01----:R-:W-:Y:S01]  /*183f0*/  IMAD.MOV.U32 R7, RZ, RZ, 0x40000040 ;  /* 0x40000040ff077424 */ /* 0x003fe200078e00ff */
[----:B------:R-:W-:Y:S05]  /*18400*/  WARPSYNC.ALL ;  /* 0x0000000000007948 */ /* 0x000fea0003800000 */
[----:B------:R-:W-:Y:S01]  /*18410*/  R2UR UR35, R7 ;  /* 0x00000000072372ca */ /* 0x000fe200000e0000 */
[----:B------:R-:W-:Y:S01]  /*18420*/  IMAD.MOV.U32 R9, RZ, RZ, 0x40000040 ;  /* 0x40000040ff097424 */ /* 0x000fe200078e00ff */
[----:B------:R-:W-:-:S04]  /*18430*/  LEA R6, R184, R5, 0xb ;  /* 0x00000005b8067211 */ /* 0x000fc800078e58ff */
        /* <DEDUP_REMOVED lines=12> */
[----:B------:R-:W-:Y:S02]  /*18500*/  R2UR UR23, R9 ;  /* 0x00000000091772ca */ /* 0x000fe400000e0000 */
[----:B------:R0:W-:Y:S01]  /*18510*/  BAR.SYNC.DEFER_BLOCKING R7, 0x100 ;  /* 0x000400070000751d */ /* 0x0001e20000010000 */
[----:B------:R-:W-:Y:S02]  /*18520*/  MOV R9, 0x40000040 ;  /* 0x4000004000097802 */ /* 0x000fe40000000f00 */
[----:B------:R-:W-:Y:S01]  /*18530*/  R2UR UR6, R8 ;  /* 0x00000000080672ca */ /* 0x000fe200000e0000 */
[----:B------:R-:W-:Y:S01]  /*18540*/  VIADD R8, R6, 0x4 ;  /* 0x0000000406087836 */ /* 0x000fe20000000000 */
[----:B------:R-:W-:Y:S01]  /*18550*/  R2UR UR27, R9 ;  /* 0x00000000091b72ca */ /* 0x000fe200000e0000 */
[----:B0-----:R-:W-:-:S03]  /*18560*/  IMAD.MOV.U32 R7, RZ, RZ, 0x40000040 ;  /* 0x40000040ff077424 */ /* 0x001fc600078e00ff */
[----:B------:R-:W-:Y:S02]  /*18570*/  R2UR UR10, R8 ;  /* 0x00000000080a72ca */ /* 0x000fe400000e0000 */
[----:B------:R-:W-:Y:S02]  /*18580*/  IADD3 R8, R6, 0x6, RZ ;  /* 0x0000000606087810 */ /* 0x000fe40007ffe0ff */
[----:B------:R-:W-:Y:S02]  /*18590*/  R2UR UR31, R7 ;  /* 0x00000000071f72ca */ /* 0x000fe400000e0000 */
[----:B------:R-:W-:Y:S01]  /*185a0*/  R2UR UR14, R8 ;  /* 0x00000000080e72ca */ /* 0x000fe200000e0000 */
[----:B------:R-:W-:-:S05]  /*185b0*/  VIADD R8, R6, 0x400 ;  /* 0x0000040006087836 */ /* 0x000fca0000000000 */
[----:B------:R-:W-:Y:S01]  /*185c0*/  R2UR UR18, R8 ;  /* 0x00000000081272ca */ /* 0x000fe200000e0000 */
[----:B------:R-:W-:Y:S01]  /*185d0*/  VIADD R8, R6, 0x402 ;  /* 0x0000040206087836 */ /* 0x000fe20000000000 */
[----:B------:R-:W-:-:S04]  /*185e0*/  WARPGROUP.ARRIVE ;  /* 0x00000000000079c5 */ /* 0x000fc80000000000 */
[----:B------:R-:W-:Y:S01]  /*185f0*/  R2UR UR22, R8 ;  /* 0x00000000081672ca */ /* 0x000fe200000e0000 */
[C---:B------:R-:W-:Y:S01]  /*18600*/  VIADD R8, R6.reuse, 0x404 ;  /* 0x0000040406087836 */ /* 0x040fe20000000000 */
[----:B------:R-:W-:Y:S01]  /*18610*/  HGMMA.64x128x16.F32 R24, gdesc[UR32], RZ, !UPT, gsb0 ;  /* 0x01e00000201879f0 */ /* 0x000fe2000c0008ff */
[----:B------:R-:W-:-:S03]  /*18620*/  VIADD R6, R6, 0x406 ;  /* 0x0000040606067836 */ /* 0x000fc60000000000 */
        /* <DEDUP_REMOVED lines=27> */
.L_x_7082:
[----:B------:R-:W-:Y:S01]  /*187e0*/  SHF.L.U32 R6, R20, 0x1f, RZ ;  /* 0x0000001f14067819 */ /* 0x000fe200000006ff */
[----:B------:R-:W-:-:S04]  /*187f0*/  IMAD R7, R14, 0x8, R2 ;  /* 0x000000080e077824 */ /* 0x000fc800078e0202 */
[----:B------:R0:W1:Y:S01]  /*18800*/  SYNCS.PHASECHK.TRANS64.TRYWAIT P2, [R7+URZ+0x28850], R6 ;  /* 0x02885006070075a7 */ /* 0x000062000804017f */
[----:B------:R-:W-:Y:S05]  /*18810*/  @!P0 BRA `(.L_x_7083) ;  /* 0x0000000000048947 */ /* 0x000fea0003800000 */
[----:B------:R-:W-:Y:S01]  /*18820*/  BPT.TRAP 0x1 ;  /* 0x000000040000795c */ /* 0x000fe20000300000 */
.L_x_7083:
[----:B-1----:R-:W-:Y:S05]  /*18830*/  @P2 BRA `(.L_x_7081) ;  /* 0x0000000000082947 */ /* 0x002fea0003800000 */
[----:B------:R-:W1:Y:S02]  /*18840*/  SYNCS.PHASECHK.TRANS64.TRYWAIT P2, [R7+URZ+0x28850], R6 ;  /* 0x02885006070075a7 */ /* 0x000e64000804017f */
[----:B-1----:R-:W-:Y:S05]  /*18850*/  @!P2 BRA `(.L_x_7084) ;  /* 0x000000d80048a947 */ /* 0x002fea0003800000 */
.L_x_7081:
[----:B01----:R-:W-:Y:S01]  /*18860*/  VIADD R6, R2, 0x400 ;  /* 0x0000040002067836 */ /* 0x003fe20000000000 */
        /* <DEDUP_REMOVED lines=18> */
[----:B------:R-:W-:Y:S01]  /*18990*/  FMUL.FTZ R34, R37, UR51 ;  /* 0x0000003325227c20 */ /* 0x000fe20008410000 */
[C---:B------:R-:W-:Y:S01]  /*189a0*/  R2UR UR6, R6.reuse ;  /* 0x00000000060672ca */ /* 0x040fe200000e0000 */
[----:B------:R-:W-:Y:S01]  /*189b0*/  FMUL.FTZ R27, R29, UR51 ;  /* 0x000000331d1b7c20 */ /* 0x000fe20008410000 */
[----:B------:R-:W-:Y:S01]  /*189c0*/  R2UR UR7, R7 ;  /* 0x00000000070772ca */ /* 0x000fe200000e0000 */
[----:B------:R-:W-:Y:S01]  /*189d0*/  IMAD.MOV.U32 R7, RZ, RZ, 0x40000040 ;  /* 0x40000040ff077424 */ /* 0x000fe200078e00ff */
[----:B------:R-:W-:Y:S01]  /*189e0*/  IADD3 R8, R6, 0x80, RZ ;  /* 0x0000008006087810 */ /* 0x000fe20007ffe0ff */
        /* <DEDUP_REMOVED lines=10> */
[----:B------:R-:W-:Y:S01]  /*18a90*/  HGMMA.64x128x16.F32 R88, R180, gdesc[UR4].tnspB, R88, gsb0 ;  /* 0x41e00004b4587df0 */ /* 0x000fe20008000858 */
[----:B------:R-:W-:Y:S01]  /*18aa0*/  R2UR UR6, R8 ;  /* 0x00000000080672ca */ /* 0x000fe200000e0000 */
[----:B------:R-:W-:Y:S01]  /*18ab0*/  VIADD R8, R6, 0x100 ;  /* 0x0000010006087836 */ /* 0x000fe20000000000 */
[----:B------:R-:W-:Y:S01]  /*18ac0*/  R2UR UR7, R9 ;  /* 0x00000000090772ca */ /* 0x000fe200000e0000 */
[----:B------:R-:W-:-:S02]  /*18ad0*/  IMAD.MOV.U32 R9, RZ, RZ, 0x40000040 ;  /* 0x40000040ff097424 */ /* 0x000fc400078e00ff */
        /* <DEDUP_REMOVED lines=26> */
[----:B0-----:R-:W-:Y:S01]  /*18c80*/  SHF.R.U32.HI R199, RZ, 0x7, R199 ;  /* 0x00000007ffc77819 */ /* 0x001fe200000116c7 */
[----:B------:R-:W0:Y:S01]  /*18c90*/  MUFU.TANH R20, R20 ;  /* 0x0000001400147308 */ /* 0x000e220000002400 */
[----:B------:R-:W-:-:S07]  /*18ca0*/  IMAD R82, R197, 0x80, R204 ;  /* 0x00000080c5527824 */ /* 0x000fce00078e02cc */
        /* <DEDUP_REMOVED lines=45> */
[----:B------:R-:W-:Y:S02]  /*18f80*/  R2UR UR7, R9 ;  /* 0x00000000090772ca */ /* 0x000fe400000e0000 */
[----:B------:R-:W-:Y:S02]  /*18f90*/  MOV R9, 0x40000040 ;  /* 0x4000004000097802 */ /* 0x000fe40000000f00 */
        /* <DEDUP_REMOVED lines=57> */
[----:B------:R-:W-:Y:S01]  /*19330*/  @!P1 IMAD R7, R184, 0x8, R2 ;  /* 0x00000008b8079824 */ /* 0x000fe200078e0202 */
[----:B------:R-:W-:-:S03]  /*19340*/  IADD3 R6, R192, 0x1, -R81 ;  /* 0x00000001c0067810 */ /* 0x000fc60007ffe851 */
[----:B------:R-:W-:Y:S01]  /*19350*/  @!P1 VIADD R77, R7, 0x28840 ;  /* 0x00028840074d9836 */ /* 0x000fe20000000000 */
[----:B------:R-:W-:Y:S01]  /*19360*/  IADD3 R7, -R199, 0xb, RZ ;  /* 0x0000000bc7077810 */ /* 0x000fe20007ffe1ff */
[----:B------:R-:W-:-:S03]  /*19370*/  IMAD.IADD R6, R6, 0x1, -R193 ;  /* 0x0000000106067824 */ /* 0x000fc600078e0ac1 */
[----:B------:R-:W-:Y:S01]  /*19380*/  @!P1 PRMT R77, RZ, 0x654, R77 ;  /* 0x00000654ff4d9816 */ /* 0x000fe2000000004d */
[----:B------:R-:W-:-:S04]  /*19390*/  IMAD R6, R191, -0x2, R6 ;  /* 0xfffffffebf067824 */ /* 0x000fc800078e0206 */
[----:B------:R-:W-:-:S04]  /*193a0*/  VIADD R83, R6, UR55 ;  /* 0x0000003706537c36 */ /* 0x000fc80008000000 */
[----:B------:R-:W-:Y:S01]  /*193b0*/  IMAD.IADD R84, R82, 0x1, R83 ;  /* 0x0000000152547824 */ /* 0x000fe200078e0253 */
        /* <DEDUP_REMOVED lines=8> */
[----:B------:R-:W-:Y:S01]  /*19440*/  FMUL.FTZ R65, R79, UR51 ;  /* 0x000000334f417c20 */ /* 0x000fe20008410000 */
[----:B------:R-:W-:Y:S01]  /*19450*/  FMUL.FTZ R68, R86, UR51 ;  /* 0x0000003356447c20 */ /* 0x000fe20008410000 */
[----:B------:R-:W-:Y:S01]  /*19460*/  FMUL.FTZ R69, R87, UR51 ;  /* 0x0000003357457c20 */ /* 0x000fe20008410000 */
[----:B------:R-:W0:Y:S01]  /*19470*/  MUFU.TANH R157, R157 ;  /* 0x0000009d009d7308 */ /* 0x000e220000002400 */
[----:B------:R-:W-:-:S05]  /*19480*/  VIADD R79, R6, UR50 ;  /* 0x00000032064f7c36 */ /* 0x000fca0008000000 */
[----:B------:R-:W-:Y:S02]  /*19490*/  IADD3 R78, R82, R79, RZ ;  /* 0x0000004f524e7210 */ /* 0x000fe40007ffe0ff */
        /* <DEDUP_REMOVED lines=8> */
[----:B------:R0:W-:Y:S06]  /*19520*/  BAR.ARV R7, 0x100 ;  /* 0x000400070000751d */ /* 0x0001ec0000002000 */
[----:B------:R0:W-:Y:S01]  /*19530*/  @!P1 SYNCS.ARRIVE.TRANS64.RED.A1T0 RZ, [R77+URZ], RZ ;  /* 0x000000ff4dff99a7 */ /* 0x0001e2000810043f */
[----:B-1234-:R-:W-:Y:S05]  /*19540*/  @!P5 BRA `(.L_x_7085) ;  /* 0x00000000005cd947 */ /* 0x01efea0003800000 */
[----:B0-----:R-:W-:Y:S01]  /*19550*/  IADD3 R77, R82, R192, -R193 ;  /* 0x000000c0524d7210 */ /* 0x001fe20007ffe8c1 */
[----:B------:R-:W-:Y:S03]  /*19560*/  BSSY B0, `(.L_x_7086) ;  /* 0x0000011000007945 */ /* 0x000fe60003800000 */
[----:B------:R-:W-:-:S13]  /*19570*/  ISETP.GT.AND P2, PT, R77, -0x1, PT ;  /* 0xffffffff4d00780c */ /* 0x000fda0003f44270 */
[----:B------:R-:W-:Y:S05]  /*19580*/  @P2 BRA `(.L_x_7087) ;  /* 0x0000000000202947 */ /* 0x000fea0003800000 */
[----:B------:R-:W-:Y:S01]  /*19590*/  IMAD.U32 R86, RZ, RZ, UR46 ;  /* 0x0000002eff567e24 */ /* 0x000fe2000f8e00ff */
[----:B------:R-:W-:-:S04]  /*195a0*/  LOP3.LUT R77, RZ, R77, RZ, 0x33, !PT ;  /* 0x0000004dff4d7212 */ /* 0x000fc800078e33ff */
[----:B------:R-:W-:-:S13]  /*195b0*/  ISETP.NE.AND P2, PT, R86, 0x1, PT ;  /* 0x000000015600780c */ /* 0x000fda0003f45270 */
[----:B------:R-:W0:Y:S02]  /*195c0*/  @P2 LDC.64 R6, c[0x0][0x9e8] ;  /* 0x00027a00ff062b82 */ /* 0x000e240000000a00 */
[----:B0-----:R-:W-:-:S05]  /*195d0*/  @P2 IMAD.HI.U32 R6, R77, R6, RZ ;  /* 0x000000064d062227 */ /* 0x001fca00078e00ff */
[----:B------:R-:W-:-:S04]  /*195e0*/  @P2 SHF.R.U32.HI R77, RZ, R7, R6 ;  /* 0x00000007ff4d2219 */ /* 0x000fc80000011606 */
[----:B------:R-:W-:Y:S01]  /*195f0*/  LOP3.LUT R77, RZ, R77, RZ, 0x33, !PT ;  /* 0x0000004dff4d7212 */ /* 0x000fe200078e33ff */
[----:B------:R-:W-:Y:S06]  /*19600*/  BRA `(.L_x_7088) ;  /* 0x0000000000187947 */ /* 0x000fec0003800000 */
.L_x_7087:
[----:B------:R-:W-:Y:S01]  /*19610*/  IMAD.U32 R86, RZ, RZ, UR46 ;  /* 0x0000002eff567e24 */ /* 0x000fe2000f8e00ff */
[----:B------:R-:W-:-:S04]  /*19620*/  IADD3 R77, R82, R192, -R193 ;  /* 0x000000c0524d7210 */ /* 0x000fc80007ffe8c1 */
[----:B------:R-:W-:-:S13]  /*19630*/  ISETP.NE.AND P2, PT, R86, 0x1, PT ;  /* 0x000000015600780c */ /* 0x000fda0003f45270 */
[----:B------:R-:W0:Y:S02]  /*19640*/  @P2 LDC.64 R6, c[0x0][0x9e8] ;  /* 0x00027a00ff062b82 */ /* 0x000e240000000a00 */
[----:B0-----:R-:W-:-:S05]  /*19650*/  @P2 IMAD.HI.U32 R6, R77, R6, RZ ;  /* 0x000000064d062227 */ /* 0x001fca00078e00ff */
[----:B------:R-:W-:-:S07]  /*19660*/  @P2 SHF.R.U32.HI R77, RZ, R7, R6 ;  /* 0x00000007ff4d2219 */ /* 0x000fce0000011606 */
.L_x_7088:
[----:B------:R-:W-:Y:S05]  /*19670*/  BSYNC B0 ;  /* 0x0000000000007941 */ /* 0x000fea0003800000 */
.L_x_7086:
[----:B------:R-:W-:-:S04]  /*19680*/  IMAD R6, R77, R86, -R81 ;  /* 0x000000564d067224 */ /* 0x000fc800078e0a51 */
[----:B------:R-:W-:-:S05]  /*19690*/  IMAD R7, R191, -0x2, R6 ;  /* 0xfffffffebf077824 */ /* 0x000fca00078e0206 */
[----:B------:R-:W-:Y:S02]  /*196a0*/  VIADDMNMX R78, R7, R86, R78, PT ;  /* 0x00000056074e7246 */ /* 0x000fe4000380014e */
[----:B------:R-:W-:-:S07]  /*196b0*/  VIMNMX R84, R84, R7, !PT ;  /* 0x0000000754547248 */ /* 0x000fce0007fe0100 */
.L_x_7085:
[----:B------:R-:W-:Y:S02]  /*196c0*/  ISETP.GT.AND P2, PT, R3, -0x1, PT ;  /* 0xffffffff0300780c */ /* 0x000fe40003f44270 */
[----:B------:R-:W-:Y:S02]  /*196d0*/  IADD3 R79, R79, 0x8, R82 ;  /* 0x000000084f4f7810 */ /* 0x000fe40007ffe052 */
[C---:B------:R-:W-:Y:S02]  /*196e0*/  ISETP.GT.AND P4, PT, R84.reuse, RZ, P2 ;  /* 0x000000ff5400720c */ /* 0x040fe40001784270 */
[----:B------:R-:W-:Y:S02]  /*196f0*/  ISETP.GT.AND P3, PT, R84, 0x1, P2 ;  /* 0x000000015400780c */ /* 0x000fe40001764270 */
[C---:B------:R-:W-:Y:S02]  /*19700*/  ISETP.LT.OR P4, PT, R78.reuse, 0x1, P4 ;  /* 0x000000014e00780c */ /* 0x040fe40002781670 */
[----:B------:R-:W-:-:S02]  /*19710*/  ISETP.LT.OR P3, PT, R78, 0x2, P3 ;  /* 0x000000024e00780c */ /* 0x000fc40001f61670 */
[----:B0-----:R-:W-:Y:S02]  /*19720*/  FSEL R20, R20, -INF , !P4 ;  /* 0xff80000014147808 */ /* 0x001fe40006000000 */
[C---:B------:R-:W-:Y:S02]  /*19730*/  ISETP.GT.AND P4, PT, R84.reuse, 0x8, P2 ;  /* 0x000000085400780c */ /* 0x040fe40001784270 */
[----:B------:R-:W-:Y:S02]  /*19740*/  FSEL R21, R21, -INF , !P3 ;  /* 0xff80000015157808 */ /* 0x000fe40005800000 */
[----:B------:R-:W-:Y:S02]  /*19750*/  ISETP.GT.AND P3, PT, R84, 0x9, P2 ;  /* 0x000000095400780c */ /* 0x000fe40001764270 */
[C---:B------:R-:W-:Y:S02]  /*19760*/  ISETP.LT.OR P4, PT, R78.reuse, 0x9, P4 ;  /* 0x000000094e00780c */ /* 0x040fe40002781670 */
[----:B------:R-:W-:-:S02]  /*19770*/  ISETP.LT.OR P3, PT, R78, 0xa, P3 ;  /* 0x0000000a4e00780c */ /* 0x000fc40001f61670 */
[----:B------:R-:W-:Y:S02]  /*19780*/  FSEL R26, R26, -INF , !P4 ;  /* 0xff8000001a1a7808 */ /* 0x000fe40006000000 */
        /* <DEDUP_REMOVED lines=12> */
[----:B------:R-:W-:Y:S02]  /*19850*/  ISETP.GT.AND P4, PT, R84, 0x20, P2 ;  /* 0x000000205400780c */ /* 0x000fe40001784270 */
        /* <DEDUP_REMOVED lines=71> */
[----:B------:R-:W-:Y:S02]  /*19cd0*/  IADD3 R78, R83, 0x8, R82 ;  /* 0x00000008534e7810 */ /* 0x000fe40007ffe052 */
        /* <DEDUP_REMOVED lines=15> */
.L_x_7091:
[----:B------:R-:W-:-:S05]  /*19dd0*/  IMAD.U32 R84, RZ, RZ, UR46 ;  /* 0x0000002eff547e24 */ /* 0x000fca000f8e00ff */
[----:B------:R-:W-:-:S13]  /*19de0*/  ISETP.NE.AND P3, PT, R84, 0x1, PT ;  /* 0x000000015400780c */ /* 0x000fda0003f65270 */
[----:B------:R-:W0:Y:S02]  /*19df0*/  @P3 LDC.64 R6, c[0x0][0x9e8] ;  /* 0x00027a00ff063b82 */ /* 0x000e240000000a00 */
[----:B0-----:R-:W-:Y:S01]  /*19e00*/  @P3 IMAD.HI.U32 R80, R15, R6, RZ ;  /* 0x000000060f503227 */ /* 0x001fe200078e00ff */
[----:B------:R-:W-:-:S04]  /*19e10*/  MOV R6, R15 ;  /* 0x0000000f00067202 */ /* 0x000fc80000000f00 */
[----:B------:R-:W-:-:S07]  /*19e20*/  @P3 SHF.R.U32.HI R6, RZ, R7, R80 ;  /* 0x00000007ff063219 */ /* 0x000fce0000011650 */
.L_x_7092:
[----:B------:R-:W-:Y:S05]  /*19e30*/  BSYNC B0 ;  /* 0x0000000000007941 */ /* 0x000fea0003800000 */
.L_x_7090:
[----:B------:R-:W-:-:S04]  /*19e40*/  IMAD R6, R6, R84, -R81 ;  /* 0x0000005406067224 */ /* 0x000fc800078e0a51 */
[----:B------:R-:W-:-:S05]  /*19e50*/  IMAD R6, R191, -0x2, R6 ;  /* 0xfffffffebf067824 */ /* 0x000fca00078e0206 */
[----:B------:R-:W-:Y:S02]  /*19e60*/  VIADDMNMX R79, R6, R84, R79, PT ;  /* 0x00000054064f7246 */ /* 0x000fe4000380014f */
[----:B------:R-:W-:-:S07]  /*19e70*/  VIMNMX R78, R78, R6, !PT ;  /* 0x000000064e4e7248 */ /* 0x000fce0007fe0100 */
.L_x_7089:
        /* <DEDUP_REMOVED lines=65> */
[C---:B------:R-:W-:Y:S01]  /*1a290*/  ISETP.LT.OR P4, PT, R79.reuse, 0x49, P4 ;  /* 0x000000494f00780c */ /* 0x040fe20002781670 */
[----:B------:R-:W0:Y:S01]  /*1a2a0*/  SHFL.BFLY PT, R80, R7, 0x2, 0x1f ;  /* 0x0c401f0007507f89 */ /* 0x000e2200000e0000 */
[----:B------:R-:W-:-:S02]  /*1a2b0*/  ISETP.LT.OR P3, PT, R79, 0xa, P3 ;  /* 0x0000000a4f00780c */ /* 0x000fc40001f61670 */
[----:B------:R-:W-:Y:S02]  /*1a2c0*/  FSEL R53, R53, -INF , !P4 ;  /* 0xff80000035357808 */ /* 0x000fe40006000000 */
[----:B------:R-:W-:Y:S02]  /*1a2d0*/  FSEL R25, R25, -INF , !P3 ;  /* 0xff80000019197808 */ /* 0x000fe40005800000 */
[C---:B------:R-:W-:Y:S02]  /*1a2e0*/  ISETP.GT.AND P3, PT, R78.reuse, 0x11, P2 ;  /* 0x000000114e00780c */ /* 0x040fe40001764270 */
[----:B------:R-:W-:Y:S02]  /*1a2f0*/  ISETP.GT.AND P4, PT, R78, RZ, P2 ;  /* 0x000000ff4e00720c */ /* 0x000fe40001784270 */
[C---:B------:R-:W-:Y:S02]  /*1a300*/  ISETP.LT.OR P3, PT, R79.reuse, 0x12, P3 ;  /* 0x000000124f00780c */ /* 0x040fe40001f61670 */
[----:B------:R-:W-:-:S02]  /*1a310*/  ISETP.LT.OR P4, PT, R79, 0x1, P4 ;  /* 0x000000014f00780c */ /* 0x000fc40002781670 */
[----:B------:R-:W-:Y:S02]  /*1a320*/  FSEL R29, R29, -INF , !P3 ;  /* 0xff8000001d1d7808 */ /* 0x000fe40005800000 */
[----:B------:R-:W-:Y:S02]  /*1a330*/  ISETP.GT.AND P3, PT, R78, 0x19, P2 ;  /* 0x000000194e00780c */ /* 0x000fe40001764270 */
[----:B------:R-:W-:Y:S02]  /*1a340*/  FSEL R83, R10, -INF , !P4 ;  /* 0xff8000000a537808 */ /* 0x000fe40006000000 */
[----:B------:R-:W-:Y:S02]  /*1a350*/  ISETP.LT.OR P3, PT, R79, 0x1a, P3 ;  /* 0x0000001a4f00780c */ /* 0x000fe40001f61670 */
[----:B------:R-:W-:Y:S02]  /*1a360*/  ISETP.GT.AND P4, PT, R78, 0x49, P2 ;  /* 0x000000494e00780c */ /* 0x000fe40001784270 */
[----:B------:R-:W-:-:S02]  /*1a370*/  FSEL R35, R35, -INF , !P3 ;  /* 0xff80000023237808 */ /* 0x000fc40005800000 */
[C---:B------:R-:W-:Y:S02]  /*1a380*/  ISETP.GT.AND P3, PT, R78.reuse, 0x21, P2 ;  /* 0x000000214e00780c */ /* 0x040fe40001764270 */
[----:B0-----:R-:W-:Y:S02]  /*1a390*/  FMNMX.FTZ R80, R7, R80, !PT ;  /* 0x0000005007507209 */ /* 0x001fe40007810000 */
[C---:B------:R-:W-:Y:S02]  /*1a3a0*/  ISETP.LT.OR P3, PT, R79.reuse, 0x22, P3 ;  /* 0x000000224f00780c */ /* 0x040fe40001f61670 */
[----:B------:R-:W-:Y:S01]  /*1a3b0*/  ISETP.LT.OR P4, PT, R79, 0x4a, P4 ;  /* 0x0000004a4f00780c */ /* 0x000fe20002781670 */
[----:B------:R-:W0:Y:S01]  /*1a3c0*/  SHFL.BFLY PT, R11, R80, 0x1, 0x1f ;  /* 0x0c201f00500b7f89 */ /* 0x000e2200000e0000 */
[----:B------:R-:W-:Y:S02]  /*1a3d0*/  FSEL R37, R37, -INF , !P3 ;  /* 0xff80000025257808 */ /* 0x000fe40005800000 */
[----:B------:R-:W-:-:S02]  /*1a3e0*/  ISETP.GT.AND P3, PT, R78, 0x29, P2 ;  /* 0x000000294e00780c */ /* 0x000fc40001764270 */
[----:B------:R-:W-:Y:S02]  /*1a3f0*/  FSEL R55, R55, -INF , !P4 ;  /* 0xff80000037377808 */ /* 0x000fe40006000000 */
[----:B------:R-:W-:Y:S02]  /*1a400*/  ISETP.LT.OR P3, PT, R79, 0x2a, P3 ;  /* 0x0000002a4f00780c */ /* 0x000fe40001f61670 */
[C---:B------:R-:W-:Y:S02]  /*1a410*/  ISETP.GT.AND P4, PT, R78.reuse, 0x50, P2 ;  /* 0x000000504e00780c */ /* 0x040fe40001784270 */
[----:B------:R-:W-:Y:S02]  /*1a420*/  FSEL R41, R41, -INF , !P3 ;  /* 0xff80000029297808 */ /* 0x000fe40005800000 */
[----:B------:R-:W-:Y:S02]  /*1a430*/  ISETP.GT.AND P3, PT, R78, 0x31, P2 ;  /* 0x000000314e00780c */ /* 0x000fe40001764270 */
[----:B------:R-:W-:-:S02]  /*1a440*/  ISETP.LT.OR P4, PT, R79, 0x51, P4 ;  /* 0x000000514f00780c */ /* 0x000fc40002781670 */
[----:B------:R-:W-:Y:S02]  /*1a450*/  ISETP.LT.OR P3, PT, R79, 0x32, P3 ;  /* 0x000000324f00780c */ /* 0x000fe40001f61670 */
[----:B------:R-:W-:Y:S02]  /*1a460*/  FSEL R57, R57, -INF , !P4 ;  /* 0xff80000039397808 */ /* 0x000fe40006000000 */
[----:B------:R-:W-:Y:S02]  /*1a470*/  FSEL R45, R45, -INF , !P3 ;  /* 0xff8000002d2d7808 */ /* 0x000fe40005800000 */
[----:B------:R-:W-:Y:S02]  /*1a480*/  ISETP.GT.AND P3, PT, R78, 0x39, P2 ;  /* 0x000000394e00780c */ /* 0x000fe40001764270 */
[----:B0-----:R-:W-:Y:S02]  /*1a490*/  FMNMX.FTZ R11, R80, R11, !PT ;  /* 0x0000000b500b7209 */ /* 0x001fe40007810000 */
[----:B------:R-:W-:-:S02]  /*1a4a0*/  ISETP.LT.OR P3, PT, R79, 0x3a, P3 ;  /* 0x0000003a4f00780c */ /* 0x000fc40001f61670 */
[----:B------:R-:W-:Y:S01]  /*1a4b0*/  ISETP.GT.AND P4, PT, R78, 0x51, P2 ;  /* 0x000000514e00780c */ /* 0x000fe20001784270 */
[C---:B------:R-:W-:Y:S01]  /*1a4c0*/  FMUL.FTZ R7, R11.reuse, UR44 ;  /* 0x0000002c0b077c20 */ /* 0x040fe20008410000 */
[----:B------:R-:W-:Y:S02]  /*1a4d0*/  FSEL R8, R8, -INF , !P3 ;  /* 0xff80000008087808 */ /* 0x000fe40005800000 */
[----:B------:R-:W-:Y:S02]  /*1a4e0*/  FSETP.NEU.FTZ.AND P3, PT, R11, -INF , PT ;  /* 0xff8000000b00780b */ /* 0x000fe40003f7d000 */
[----:B------:R-:W-:Y:S02]  /*1a4f0*/  ISETP.LT.OR P4, PT, R79, 0x52, P4 ;  /* 0x000000524f00780c */ /* 0x000fe40002781670 */
[----:B------:R-:W-:Y:S02]  /*1a500*/  FSEL R7, R7, RZ, P3 ;  /* 0x000000ff07077208 */ /* 0x000fe40001800000 */
[----:B------:R-:W-:-:S02]  /*1a510*/  FSEL R59, R59, -INF , !P4 ;  /* 0xff8000003b3b7808 */ /* 0x000fc40006000000 */
[----:B------:R-:W-:Y:S01]  /*1a520*/  ISETP.GT.AND P4, PT, R78, 0x58, P2 ;  /* 0x000000584e00780c */ /* 0x000fe20001784270 */
        /* <DEDUP_REMOVED lines=8> */
[----:B------:R-:W-:Y:S01]  /*1a5b0*/  ISETP.LT.OR P4, PT, R79, 0x59, P4 ;  /* 0x000000594f00780c */ /* 0x000fe20002781670 */
[----:B------:R0:W-:Y:S01]  /*1a5c0*/  MUFU.EX2 R27, R20 ;  /* 0x00000014001b7308 */ /* 0x0001e20000000800 */
[----:B------:R-:W-:Y:S01]  /*1a5d0*/  FMNMX.FTZ R10, R24, R31, !PT ;  /* 0x0000001f180a7209 */ /* 0x000fe20007810000 */
[--C-:B------:R-:W-:Y:S01]  /*1a5e0*/  FFMA.FTZ R176, R30, UR44, -R7.reuse ;  /* 0x0000002c1eb07c23 */ /* 0x100fe20008010807 */
[----:B------:R-:W-:Y:S01]  /*1a5f0*/  FSEL R60, R60, -INF , !P4 ;  /* 0xff8000003c3c7808 */ /* 0x000fe20006000000 */
[--C-:B------:R-:W-:Y:S01]  /*1a600*/  FFMA.FTZ R172, R38, UR44, -R7.reuse ;  /* 0x0000002c26ac7c23 */ /* 0x100fe20008010807 */
[----:B------:R-:W-:Y:S01]  /*1a610*/  FMNMX.FTZ R31, R25, R10, !PT ;  /* 0x0000000a191f7209 */ /* 0x000fe20007810000 */
[--C-:B------:R-:W-:Y:S01]  /*1a620*/  FFMA.FTZ R182, R26, UR44, -R7.reuse ;  /* 0x0000002c1ab67c23 */ /* 0x100fe20008010807 */
[----:B------:R-:W-:Y:S01]  /*1a630*/  ISETP.GT.AND P4, PT, R78, 0x59, P2 ;  /* 0x000000594e00780c */ /* 0x000fe20001784270 */
[----:B------:R-:W-:Y:S01]  /*1a640*/  MUFU.EX2 R81, R81 ;  /* 0x0000005100517308 */ /* 0x000fe20000000800 */
        /* <DEDUP_REMOVED lines=10> */
[----:B------:R-:W-:Y:S01]  /*1a6f0*/  ISETP.GT.AND P4, PT, R78, 0x60, P2 ;  /* 0x000000604e00780c */ /* 0x000fe20001784270 */
[--C-:B------:R-:W-:Y:S01]  /*1a700*/  FFMA.FTZ R170, R49, UR44, -R7.reuse ;  /* 0x0000002c31aa7c23 */ /* 0x100fe20008010807 */
[----:B------:R-:W-:Y:S01]  /*1a710*/  FMNMX.FTZ R33, R35, R10, !PT ;  /* 0x0000000a23217209 */ /* 0x000fe20007810000 */
[--C-:B------:R-:W-:Y:S01]  /*1a720*/  FFMA.FTZ R49, R50, UR44, -R7.reuse ;  /* 0x0000002c32317c23 */ /* 0x100fe20008010807 */
[----:B------:R-:W-:Y:S01]  /*1a730*/  ISETP.LT.OR P4, PT, R79, 0x61, P4 ;  /* 0x000000614f00780c */ /* 0x000fe20002781670 */
[----:B------:R-:W-:Y:S01]  /*1a740*/  MUFU.EX2 R182, R182 ;  /* 0x000000b600b67308 */ /* 0x000fe20000000800 */
        /* <DEDUP_REMOVED lines=25> */
[----:B------:R-:W-:Y:S01]  /*1a8e0*/  FFMA.FTZ R154, R71, UR44, -R7 ;  /* 0x0000002c479a7c23 */ /* 0x000fe20008010807 */
[----:B------:R-:W-:-:S02]  /*1a8f0*/  FSEL R64, R64, -INF , !P4 ;  /* 0xff80000040407808 */ /* 0x000fc40006000000 */
[----:B------:R-:W-:Y:S02]  /*1a900*/  FMNMX.FTZ R10, R8, R43, !PT ;  /* 0x0000002b080a7209 */ /* 0x000fe40007810000 */
[----:B------:R-:W-:Y:S01]  /*1a910*/  ISETP.GT.AND P4, PT, R78, 0x69, P2 ;  /* 0x000000694e00780c */ /* 0x000fe20001784270 */
[----:B------:R-:W-:Y:S01]  /*1a920*/  MUFU.EX2 R31, R31 ;  /* 0x0000001f001f7308 */ /* 0x000fe20000000800 */
[----:B------:R-:W-:Y:S02]  /*1a930*/  FMNMX.FTZ R43, R51, R10, !PT ;  /* 0x0000000a332b7209 */ /* 0x000fe40007810000 */
[----:B------:R-:W-:Y:S02]  /*1a940*/  ISETP.LT.OR P4, PT, R79, 0x6a, P4 ;  /* 0x0000006a4f00780c */ /* 0x000fe40002781670 */
[----:B------:R-:W-:Y:S02]  /*1a950*/  FMNMX.FTZ R10, R52, R43, !PT ;  /* 0x0000002b340a7209 */ /* 0x000fe40007810000 */
[----:B0-----:R-:W-:Y:S01]  /*1a960*/  FSEL R20, R65, -INF , !P4 ;  /* 0xff80000041147808 */ /* 0x001fe20006000000 */
[----:B------:R-:W-:Y:S01]  /*1a970*/  MUFU.EX2 R172, R172 ;  /* 0x000000ac00ac7308 */ /* 0x000fe20000000800 */
[----:B------:R-:W-:-:S02]  /*1a980*/  FMNMX.FTZ R10, R53, R10, !PT ;  /* 0x0000000a350a7209 */ /* 0x000fc40007810000 */
[----:B------:R-:W-:Y:S02]  /*1a990*/  ISETP.GT.AND P4, PT, R78, 0x70, P2 ;  /* 0x000000704e00780c */ /* 0x000fe40001784270 */
[----:B------:R-:W-:Y:S02]  /*1a9a0*/  FMNMX.FTZ R10, R55, R10, !PT ;  /* 0x0000000a370a7209 */ /* 0x000fe40007810000 */
[----:B------:R-:W-:Y:S01]  /*1a9b0*/  ISETP.LT.OR P4, PT, R79, 0x71, P4 ;  /* 0x000000714f00780c */ /* 0x000fe20002781670 */
[----:B------:R-:W-:Y:S01]  /*1a9c0*/  MUFU.EX2 R33, R33 ;  /* 0x0000002100217308 */ /* 0x000fe20000000800 */
[----:B------:R-:W-:Y:S02]  /*1a9d0*/  FMNMX.FTZ R10, R57, R10, !PT ;  /* 0x0000000a390a7209 */ /* 0x000fe40007810000 */
[----:B------:R-:W-:Y:S02]  /*1a9e0*/  FSEL R66, R66, -INF , !P4 ;  /* 0xff80000042427808 */ /* 0x000fe40006000000 */
[----:B------:R-:W-:-:S02]  /*1a9f0*/  FMNMX.FTZ R85, R59, R10, !PT ;  /* 0x0000000a3b557209 */ /* 0x000fc40007810000 */
[----:B------:R-:W-:Y:S01]  /*1aa00*/  ISETP.GT.AND P4, PT, R78, 0x71, P2 ;  /* 0x000000714e00780c */ /* 0x000fe20001784270 */
[----:B------:R-:W-:Y:S01]  /*1aa10*/  MUFU.EX2 R174, R174 ;  /* 0x000000ae00ae7308 */ /* 0x000fe20000000800 */
[----:B------:R-:W-:Y:S02]  /*1aa20*/  FMNMX.FTZ R10, R60, R85, !PT ;  /* 0x000000553c0a7209 */ /* 0x000fe40007810000 */
[----:B------:R-:W-:Y:S02]  /*1aa30*/  ISETP.LT.OR P4, PT, R79, 0x72, P4 ;  /* 0x000000724f00780c */ /* 0x000fe40002781670 */
[----:B------:R-:W-:Y:S02]  /*1aa40*/  FMNMX.FTZ R9, R61, R10, !PT ;  /* 0x0000000a3d097209 */ /* 0x000fe40007810000 */
[----:B------:R-:W-:Y:S01]  /*1aa50*/  FSEL R30, R67, -INF , !P4 ;  /* 0xff800000431e7808 */ /* 0x000fe20006000000 */
[----:B------:R-:W-:Y:S01]  /*1aa60*/  MUFU.EX2 R39, R39 ;  /* 0x0000002700277308 */ /* 0x000fe20000000800 */
[----:B------:R-:W-:Y:S01]  /*1aa70*/  FMNMX.FTZ R10, R62, R9, !PT ;  /* 0x000000093e0a7209 */ /* 0x000fe20007810000 */
[----:B------:R-:W-:Y:S01]  /*1aa80*/  FFMA.FTZ R9, R54, UR44, -R7 ;  /* 0x0000002c36097c23 */ /* 0x000fe20008010807 */
[----:B------:R-:W-:-:S02]  /*1aa90*/  ISETP.GT.AND P4, PT, R78, 0x78, P2 ;  /* 0x000000784e00780c */ /* 0x000fc40001784270 */
[----:B------:R-:W-:Y:S02]  /*1aaa0*/  FMNMX.FTZ R65, R63, R10, !PT ;  /* 0x0000000a3f417209 */ /* 0x000fe40007810000 */
[----:B------:R-:W-:Y:S01]  /*1aab0*/  ISETP.GT.AND P2, PT, R78, 0x79, P2 ;  /* 0x000000794e00780c */ /* 0x000fe20001744270 */
[----:B------:R-:W-:Y:S01]  /*1aac0*/  MUFU.EX2 R168, R168 ;  /* 0x000000a800a87308 */ /* 0x000fe20000000800 */
[----:B------:R-:W-:Y:S02]  /*1aad0*/  FMNMX.FTZ R65, R64, R65, !PT ;  /* 0x0000004140417209 */ /* 0x000fe40007810000 */
[C---:B------:R-:W-:Y:S02]  /*1aae0*/  ISETP.LT.OR P4, PT, R79.reuse, 0x79, P4 ;  /* 0x000000794f00780c */ /* 0x040fe40002781670 */
[----:B------:R-:W-:Y:S02]  /*1aaf0*/  FMNMX.FTZ R65, R20, R65, !PT ;  /* 0x0000004114417209 */ /* 0x000fe40007810000 */
[----:B------:R-:W-:Y:S01]  /*1ab00*/  ISETP.LT.OR P2, PT, R79, 0x7a, P2 ;  /* 0x0000007a4f00780c */ /* 0x000fe20001741670 */
[----:B------:R-:W-:Y:S01]  /*1ab10*/  MUFU.EX2 R43, R48 ;  /* 0x00000030002b7308 */ /* 0x000fe20000000800 */
[----:B------:R-:W-:-:S02]  /*1ab20*/  FMNMX.FTZ R65, R66, R65, !PT ;  /* 0x0000004142417209 */ /* 0x000fc40007810000 */
[----:B------:R-:W-:Y:S02]  /*1ab30*/  FSEL R68, R68, -INF , !P4 ;  /* 0xff80000044447808 */ /* 0x000fe40006000000 */
[----:B------:R-:W-:Y:S02]  /*1ab40*/  FMNMX.FTZ R67, R30, R65, !PT ;  /* 0x000000411e437209 */ /* 0x000fe40007810000 */
[----:B------:R-:W-:Y:S01]  /*1ab50*/  FSEL R38, R69, -INF , !P2 ;  /* 0xff80000045267808 */ /* 0x000fe20005000000 */
[----:B------:R-:W-:Y:S01]  /*1ab60*/  MUFU.EX2 R170, R170 ;  /* 0x000000aa00aa7308 */ /* 0x000fe20000000800 */
        /* <DEDUP_REMOVED lines=8> */
[----:B------:R-:W-:Y:S01]  /*1abf0*/  MUFU.EX2 R49, R49 ;  /* 0x0000003100317308 */ /* 0x000fe20000000800 */
[----:B------:R-:W0:Y:S07]  /*1ac00*/  SHFL.BFLY PT, R79, R10, 0x2, 0x1f ;  /* 0x0c401f000a4f7f89 */ /* 0x000e2e00000e0000 */
[----:B------:R-:W-:Y:S08]  /*1ac10*/  MUFU.EX2 R164, R164 ;  /* 0x000000a400a47308 */ /* 0x000ff00000000800 */
[----:B------:R-:W-:Y:S08]  /*1ac20*/  MUFU.EX2 R9, R9 ;  /* 0x0000000900097308 */ /* 0x000ff00000000800 */
[----:B------:R-:W-:Y:S01]  /*1ac30*/  MUFU.EX2 R166, R166 ;  /* 0x000000a600a67308 */ /* 0x000fe20000000800 */
[----:B0-----:R-:W-:Y:S01]  /*1ac40*/  FMNMX.FTZ R26, R10, R79, !PT ;  /* 0x0000004f0a1a7209 */ /* 0x001fe20007810000 */
[--C-:B------:R-:W-:Y:S01]  /*1ac50*/  FFMA.FTZ R79, R72, UR44, -R7.reuse ;  /* 0x0000002c484f7c23 */ /* 0x100fe20008010807 */
[----:B------:R-:W-:-:S03]  /*1ac60*/  FFMA.FTZ R7, R74, UR44, -R7 ;  /* 0x0000002c4a077c23 */ /* 0x000fc60008010807 */
        /* <DEDUP_REMOVED lines=12> */
[--C-:B------:R-:W-:Y:S01]  /*1ad30*/  FFMA.FTZ R24, R25, UR44, -R13.reuse ;  /* 0x0000002c19187c23 */ /* 0x100fe2000801080d */
[--C-:B------:R-:W-:Y:S01]  /*1ad40*/  FFMA.FTZ R34, R6, UR44, -R13.reuse ;  /* 0x0000002c06227c23 */ /* 0x100fe2000801080d */
[----:B------:R-:W-:Y:S02]  /*1ad50*/  @!P1 IMAD R6, R14, 0x8, R2 ;  /* 0x000000080e069824 */ /* 0x000fe400078e0202 */
[--C-:B------:R-:W-:Y:S01]  /*1ad60*/  FFMA.FTZ R177, R28, UR44, -R13.reuse ;  /* 0x0000002c1cb17c23 */ /* 0x100fe2000801080d */
[--C-:B------:R-:W-:Y:S01]  /*1ad70*/  FFMA.FTZ R28, R29, UR44, -R13.reuse ;  /* 0x0000002c1d1c7c23 */ /* 0x100fe2000801080d */
[--C-:B------:R-:W-:Y:S01]  /*1ad80*/  FFMA.FTZ R181, R83, UR44, -R13.reuse ;  /* 0x0000002c53b57c23 */ /* 0x100fe2000801080d */
[----:B------:R-:W-:Y:S01]  /*1ad90*/  @!P1 VIADD R6, R6, 0x28860 ;  /* 0x0002886006069836 */ /* 0x000fe20000000000 */
[----:B------:R-:W-:Y:S01]  /*1ada0*/  MUFU.EX2 R34, R34 ;  /* 0x0000002200227308 */ /* 0x000fe20000000800 */
[--C-:B------:R-:W-:Y:S01]  /*1adb0*/  FFMA.FTZ R179, R32, UR44, -R13.reuse ;  /* 0x0000002c20b37c23 */ /* 0x100fe2000801080d */
[----:B------:R-:W-:Y:S01]  /*1adc0*/  FFMA.FTZ R32, R35, UR44, -R13 ;  /* 0x0000002c23207c23 */ /* 0x000fe2000801080d */
[----:B0-----:R-:W-:Y:S01]  /*1add0*/  FFMA.FTZ R25, R26, R4, R81 ;  /* 0x000000041a197223 */ /* 0x001fe20000010051 */
[--C-:B------:R-:W-:Y:S01]  /*1ade0*/  FFMA.FTZ R173, R36, UR44, -R13.reuse ;  /* 0x0000002c24ad7c23 */ /* 0x100fe2000801080d */
[--C-:B------:R-:W-:Y:S01]  /*1adf0*/  FFMA.FTZ R175, R40, UR44, -R13.reuse ;  /* 0x0000002c28af7c23 */ /* 0x100fe2000801080d */
[----:B------:R-:W-:Y:S01]  /*1ae00*/  FFMA.FTZ R36, R37, UR44, -R13 ;  /* 0x0000002c25247c23 */ /* 0x000fe2000801080d */
[----:B------:R-:W-:Y:S01]  /*1ae10*/  FADD.FTZ R25, R180, R25 ;  /* 0x00000019b4197221 */ /* 0x000fe20000010000 */
        /* <DEDUP_REMOVED lines=29> */
[----:B------:R-:W-:Y:S01]  /*1aff0*/  FFMA.FTZ R68, R68, UR44, -R13 ;  /* 0x0000002c44447c23 */ /* 0x000fe2000801080d */
[----:B------:R-:W-:Y:S01]  /*1b000*/  F2FP.F16.F32.PACK_AB R182, R21, R182 ;  /* 0x000000b615b6723e */ /* 0x000fe200000000ff */
[----:B------:R-:W-:Y:S01]  /*1b010*/  FADD.FTZ R25, R33, R4 ;  /* 0x0000000421197221 */ /* 0x000fe20000010000 */
[----:B------:R-:W-:Y:S01]  /*1b020*/  MUFU.EX2 R69, R69 ;  /* 0x0000004500457308 */ /* 0x000fe20000000800 */
[----:B------:R-:W-:Y:S01]  /*1b030*/  F2FP.F16.F32.PACK_AB R180, R180, R81 ;  /* 0x00000051b4b4723e */ /* 0x000fe200000000ff */
[-C--:B------:R-:W-:Y:S01]  /*1b040*/  FMUL.FTZ R88, R88, R26.reuse ;  /* 0x0000001a58587220 */ /* 0x080fe20000410000 */
[----:B------:R-:W-:Y:S01]  /*1b050*/  FADD.FTZ R4, R174, R25 ;  /* 0x00000019ae047221 */ /* 0x000fe20000010000 */
[----:B------:R-:W-:Y:S01]  /*1b060*/  FSEL R25, R10, RZ, P2 ;  /* 0x000000ff0a197208 */ /* 0x000fe20001000000 */
[----:B------:R-:W-:Y:S01]  /*1b070*/  FMUL.FTZ R89, R89, R26 ;  /* 0x0000001a59597220 */ /* 0x000fe20000410000 */
[----:B------:R-:W-:Y:S01]  /*1b080*/  ISETP.GT.AND P2, PT, R3, R198, PT ;  /* 0x000000c60300720c */ /* 0x000fe20003f44270 */
[----:B------:R-:W-:Y:S01]  /*1b090*/  FADD.FTZ R29, R39, R4 ;  /* 0x00000004271d7221 */ /* 0x000fe20000010000 */
[----:B------:R-:W-:Y:S01]  /*1b0a0*/  MUFU.EX2 R28, R28 ;  /* 0x0000001c001c7308 */ /* 0x000fe20000000800 */
[----:B------:R-:W-:Y:S01]  /*1b0b0*/  FADD.FTZ R25, -R25, R12 ;  /* 0x0000000c19197221 */ /* 0x000fe20000010100 */
[----:B------:R-:W-:Y:S01]  /*1b0c0*/  @!P1 PRMT R12, RZ, 0x654, R6 ;  /* 0x00000654ff0c9816 */ /* 0x000fe20000000006 */
[----:B------:R-:W-:Y:S01]  /*1b0d0*/  FADD.FTZ R4, R168, R29 ;  /* 0x0000001da8047221 */ /* 0x000fe20000010000 */
[----:B------:R-:W-:Y:S01]  /*1b0e0*/  F2FP.F16.F32.PACK_AB R176, R27, R176 ;  /* 0x000000b01bb0723e */ /* 0x000fe200000000ff */
[----:B------:R-:W-:Y:S01]  /*1b0f0*/  FMUL.FTZ R6, R25, UR44 ;  /* 0x0000002c19067c20 */ /* 0x000fe20008410000 */
[----:B------:R0:W-:Y:S01]  /*1b100*/  @!P1 SYNCS.ARRIVE.TRANS64.RED.A1T0 RZ, [R12+URZ], RZ ;  /* 0x000000ff0cff99a7 */ /* 0x0001e2000810043f */
[----:B------:R-:W-:Y:S01]  /*1b110*/  FADD.FTZ R25, R43, R4 ;  /* 0x000000042b197221 */ /* 0x000fe20000010000 */
[----:B------:R-:W-:Y:S01]  /*1b120*/  MUFU.EX2 R156, R156 ;  /* 0x0000009c009c7308 */ /* 0x000fe20000000800 */
[----:B------:R-:W-:Y:S01]  /*1b130*/  F2FP.F16.F32.PACK_AB R178, R31, R178 ;  /* 0x000000b21fb2723e */ /* 0x000fe200000000ff */
[----:B------:R-:W-:Y:S01]  /*1b140*/  FMUL.FTZ R92, R92, R26 ;  /* 0x0000001a5c5c7220 */ /* 0x000fe20000410000 */
[----:B------:R-:W-:Y:S01]  /*1b150*/  FADD.FTZ R4, R170, R25 ;  /* 0x00000019aa047221 */ /* 0x000fe20000010000 */
[----:B------:R-:W-:Y:S01]  /*1b160*/  F2FP.F16.F32.PACK_AB R172, R33, R172 ;  /* 0x000000ac21ac723e */ /* 0x000fe200000000ff */
[----:B------:R-:W-:Y:S01]  /*1b170*/  FMUL.FTZ R93, R93, R26 ;  /* 0x0000001a5d5d7220 */ /* 0x000fe20000410000 */
[--C-:B0-----:R-:W-:Y:S01]  /*1b180*/  FFMA.FTZ R12, R52, UR44, -R13.reuse ;  /* 0x0000002c340c7c23 */ /* 0x101fe2000801080d */
[----:B------:R-:W-:Y:S01]  /*1b190*/  FADD.FTZ R25, R49, R4 ;  /* 0x0000000431197221 */ /* 0x000fe20000010000 */
[----:B------:R-:W0:Y:S01]  /*1b1a0*/  MUFU.EX2 R6, R6 ;  /* 0x0000000600067308 */ /* 0x000e220000000800 */
[----:B------:R-:W-:Y:S01]  /*1b1b0*/  FFMA.FTZ R13, R38, UR44, -R13 ;  /* 0x0000002c260d7c23 */ /* 0x000fe2000801080d */
[----:B------:R-:W-:Y:S01]  /*1b1c0*/  F2FP.F16.F32.PACK_AB R174, R39, R174 ;  /* 0x000000ae27ae723e */ /* 0x000fe200000000ff */
[----:B------:R-:W-:Y:S01]  /*1b1d0*/  FADD.FTZ R4, R164, R25 ;  /* 0x00000019a4047221 */ /* 0x000fe20000010000 */
[----:B------:R-:W-:Y:S01]  /*1b1e0*/  F2FP.F16.F32.PACK_AB R164, R9, R164 ;  /* 0x000000a409a4723e */ /* 0x000fe200000000ff */
[----:B------:R-:W-:Y:S01]  /*1b1f0*/  FMUL.FTZ R96, R96, R26 ;  /* 0x0000001a60607220 */ /* 0x000fe20000410000 */
[----:B------:R-:W-:Y:S01]  /*1b200*/  F2FP.F16.F32.PACK_AB R168, R43, R168 ;  /* 0x000000a82ba8723e */ /* 0x000fe200000000ff */
[----:B------:R-:W-:Y:S01]  /*1b210*/  FADD.FTZ R25, R9, R4 ;  /* 0x0000000409197221 */ /* 0x000fe20000010000 */
[----:B------:R-:W-:Y:S01]  /*1b220*/  MUFU.EX2 R179, R179 ;  /* 0x000000b300b37308 */ /* 0x000fe20000000800 */
[----:B------:R-:W-:Y:S01]  /*1b230*/  F2FP.F16.F32.PACK_AB R170, R49, R170 ;  /* 0x000000aa31aa723e */ /* 0x000fe200000000ff */
[----:B------:R-:W-:Y:S01]  /*1b240*/  FMUL.FTZ R97, R97, R26 ;  /* 0x0000001a61617220 */ /* 0x000fe20000410000 */
[----:B------:R-:W-:Y:S01]  /*1b250*/  FADD.FTZ R4, R166, R25 ;  /* 0x00000019a6047221 */ /* 0x000fe20000010000 */
[----:B------:R-:W-:Y:S01]  /*1b260*/  F2FP.F16.F32.PACK_AB R166, R65, R166 ;  /* 0x000000a641a6723e */ /* 0x000fe200000000ff */
[-C--:B------:R-:W-:Y:S01]  /*1b270*/  FMUL.FTZ R100, R100, R26.reuse ;  /* 0x0000001a64647220 */ /* 0x080fe20000410000 */
[----:B------:R-:W-:Y:S01]  /*1b280*/  FMUL.FTZ R101, R101, R26 ;  /* 0x0000001a65657220 */ /* 0x000fe20000410000 */
[----:B------:R-:W-:Y:S01]  /*1b290*/  FADD.FTZ R29, R65, R4 ;  /* 0x00000004411d7221 */ /* 0x000fe20000010000 */
[----:B------:R-:W1:Y:S01]  /*1b2a0*/  MUFU.EX2 R77, R77 ;  /* 0x0000004d004d7308 */ /* 0x000e620000000800 */
[----:B0-----:R-:W-:Y:S01]  /*1b2b0*/  FFMA.FTZ R25, R6, R0, R181 ;  /* 0x0000000006197223 */ /* 0x001fe200000100b5 */
[----:B------:R-:W-:Y:S01]  /*1b2c0*/  FMUL.FTZ R104, R104, R26 ;  /* 0x0000001a68687220 */ /* 0x000fe20000410000 */
[----:B------:R-:W-:Y:S01]  /*1b2d0*/  FADD.FTZ R4, R160, R29 ;  /* 0x0000001da0047221 */ /* 0x000fe20000010000 */
[----:B------:R-:W-:Y:S01]  /*1b2e0*/  F2FP.F16.F32.PACK_AB R160, R67, R160 ;  /* 0x000000a043a0723e */ /* 0x000fe200000000ff */
[----:B------:R-:W-:Y:S01]  /*1b2f0*/  FADD.FTZ R0, R34, R25 ;  /* 0x0000001922007221 */ /* 0x000fe20000010000 */
[-C--:B------:R-:W-:Y:S01]  /*1b300*/  FMUL.FTZ R105, R105, R26.reuse ;  /* 0x0000001a69697220 */ /* 0x080fe20000410000 */
[----:B------:R-:W-:Y:S01]  /*1b310*/  FADD.FTZ R29, R67, R4 ;  /* 0x00000004431d7221 */ /* 0x000fe20000010000 */
[----:B------:R-:W0:Y:S01]  /*1b320*/  MUFU.EX2 R32, R32 ;  /* 0x0000002000207308 */ /* 0x000e220000000800 */
[----:B------:R-:W-:Y:S01]  /*1b330*/  FADD.FTZ R25, R183, R0 ;  /* 0x00000000b7197221 */ /* 0x000fe20000010000 */
[----:B------:R-:W-:Y:S01]  /*1b340*/  FMUL.FTZ R108, R108, R26 ;  /* 0x0000001a6c6c7220 */ /* 0x000fe20000410000 */
[----:B------:R-:W-:Y:S01]  /*1b350*/  FADD.FTZ R38, R162, R29 ;  /* 0x0000001da2267221 */ /* 0x000fe20000010000 */
[----:B------:R-:W-:Y:S01]  /*1b360*/  F2FP.F16.F32.PACK_AB R162, R69, R162 ;  /* 0x000000a245a2723e */ /* 0x000fe200000000ff */
[----:B------:R-:W-:Y:S01]  /*1b370*/  FADD.FTZ R4, R24, R25 ;  /* 0x0000001918047221 */ /* 0x000fe20000010000 */
[-C--:B------:R-:W-:Y:S01]  /*1b380*/  FMUL.FTZ R109, R109, R26.reuse ;  /* 0x0000001a6d6d7220 */ /* 0x080fe20000410000 */
[----:B------:R-:W-:Y:S01]  /*1b390*/  FADD.FTZ R25, R69, R38 ;  /* 0x0000002645197221 */ /* 0x000fe20000010000 */
[----:B------:R-:W2:Y:S01]  /*1b3a0*/  MUFU.EX2 R158, R158 ;  /* 0x0000009e009e7308 */ /* 0x000ea20000000800 */
[----:B------:R-:W-:Y:S01]  /*1b3b0*/  FADD.FTZ R21, R177, R4 ;  /* 0x00000004b1157221 */ /* 0x000fe20000010000 */
[----:B------:R-:W-:Y:S01]  /*1b3c0*/  FMUL.FTZ R112, R112, R26 ;  /* 0x0000001a70707220 */ /* 0x000fe20000410000 */
[----:B------:R-:W-:Y:S01]  /*1b3d0*/  FADD.FTZ R38, R156, R25 ;  /* 0x000000199c267221 */ /* 0x000fe20000010000 */
[----:B-1----:R-:W-:Y:S01]  /*1b3e0*/  F2FP.F16.F32.PACK_AB R156, R77, R156 ;  /* 0x0000009c4d9c723e */ /* 0x002fe200000000ff */
[----:B------:R-:W-:Y:S01]  /*1b3f0*/  FADD.FTZ R4, R28, R21 ;  /* 0x000000151c047221 */ /* 0x000fe20000010000 */
[-C--:B------:R-:W-:Y:S01]  /*1b400*/  FMUL.FTZ R113, R113, R26.reuse ;  /* 0x0000001a71717220 */ /* 0x080fe20000410000 */
[----:B------:R-:W-:Y:S01]  /*1b410*/  FADD.FTZ R25, R77, R38 ;  /* 0x000000264d197221 */ /* 0x000fe20000010000 */
[----:B------:R-:W1:Y:S01]  /*1b420*/  MUFU.EX2 R173, R173 ;  /* 0x000000ad00ad7308 */ /* 0x000e620000000800 */
[----:B------:R-:W-:Y:S01]  /*1b430*/  FADD.FTZ R21, R179, R4 ;  /* 0x00000004b3157221 */ /* 0x000fe20000010000 */
[-C--:B------:R-:W-:Y:S01]  /*1b440*/  FMUL.FTZ R116, R116, R26.reuse ;  /* 0x0000001a74747220 */ /* 0x080fe20000410000 */
[-C--:B------:R-:W-:Y:S01]  /*1b450*/  FMUL.FTZ R117, R117, R26.reuse ;  /* 0x0000001a75757220 */ /* 0x080fe20000410000 */
[-C--:B------:R-:W-:Y:S01]  /*1b460*/  FMUL.FTZ R120, R120, R26.reuse ;  /* 0x0000001a78787220 */ /* 0x080fe20000410000 */
[----:B0-----:R-:W-:Y:S01]  /*1b470*/  FADD.FTZ R4, R32, R21 ;  /* 0x0000001520047221 */ /* 0x001fe20000010000 */
[-C--:B------:R-:W-:Y:S01]  /*1b480*/  FMUL.FTZ R121, R121, R26.reuse ;  /* 0x0000001a79797220 */ /* 0x080fe20000410000 */
[-C--:B------:R-:W-:Y:S01]  /*1b490*/  FMUL.FTZ R124, R124, R26.reuse ;  /* 0x0000001a7c7c7220 */ /* 0x080fe20000410000 */
[----:B------:R-:W0:Y:S01]  /*1b4a0*/  MUFU.EX2 R79, R79 ;  /* 0x0000004f004f7308 */ /* 0x000e220000000800 */
        /* <DEDUP_REMOVED lines=14> */
[----:B------:R-:W-:Y:S01]  /*1b590*/  FMUL.FTZ R148, R148, R26 ;  /* 0x0000001a94947220 */ /* 0x000fe20000410000 */
[----:B------:R-:W1:Y:S01]  /*1b5a0*/  MUFU.EX2 R152, R152 ;  /* 0x0000009800987308 */ /* 0x000e620000000800 */
[C---:B0-----:R-:W-:Y:S01]  /*1b5b0*/  FADD.FTZ R21, R79.reuse, R38 ;  /* 0x000000264f157221 */ /* 0x041fe20000010000 */
[----:B------:R-:W-:Y:S01]  /*1b5c0*/  F2FP.F16.F32.PACK_AB R158, R79, R158 ;  /* 0x0000009e4f9e723e */ /* 0x000fe200000000ff */
[----:B------:R-:W-:Y:S01]  /*1b5d0*/  FMUL.FTZ R149, R149, R26 ;  /* 0x0000001a95957220 */ /* 0x000fe20000410000 */
[----:B------:R-:W-:Y:S01]  /*1b5e0*/  F2FP.F16.F32.PACK_AB R181, R34, R181 ;  /* 0x000000b522b5723e */ /* 0x000fe200000000ff */
[----:B------:R-:W-:Y:S01]  /*1b5f0*/  VIADD R3, R3, 0xffffffff ;  /* 0xffffffff03037836 */ /* 0x000fe20000000000 */
[----:B------:R-:W-:Y:S01]  /*1b600*/  F2FP.F16.F32.PACK_AB R183, R24, R183 ;  /* 0x000000b718b7723e */ /* 0x000fe200000000ff */
[-C--:B------:R-:W-:Y:S01]  /*1b610*/  FMUL.FTZ R90, R90, R6.reuse ;  /* 0x000000065a5a7220 */ /* 0x080fe20000410000 */
[----:B------:R-:W0:Y:S01]  /*1b620*/  MUFU.EX2 R175, R175 ;  /* 0x000000af00af7308 */ /* 0x000e220000000800 */
[----:B--2---:R-:W-:Y:S01]  /*1b630*/  FADD.FTZ R4, R36, R9 ;  /* 0x0000000924047221 */ /* 0x004fe20000010000 */
[----:B------:R-:W-:Y:S01]  /*1b640*/  F2FP.F16.F32.PACK_AB R177, R28, R177 ;  /* 0x000000b11cb1723e */ /* 0x000fe200000000ff */
[-C--:B------:R-:W-:Y:S01]  /*1b650*/  FMUL.FTZ R91, R91, R6.reuse ;  /* 0x000000065b5b7220 */ /* 0x080fe20000410000 */
[----:B------:R-:W-:Y:S01]  /*1b660*/  F2FP.F16.F32.PACK_AB R179, R32, R179 ;  /* 0x000000b320b3723e */ /* 0x000fe200000000ff */
[-C--:B------:R-:W-:Y:S01]  /*1b670*/  FMUL.FTZ R94, R94, R6.reuse ;  /* 0x000000065e5e7220 */ /* 0x080fe20000410000 */
[----:B------:R-:W-:Y:S01]  /*1b680*/  F2FP.F16.F32.PACK_AB R173, R36, R173 ;  /* 0x000000ad24ad723e */ /* 0x000fe200000000ff */
        /* <DEDUP_REMOVED lines=10> */
[----:B0-----:R-:W-:Y:S01]  /*1b730*/  FADD.FTZ R9, R175, R4 ;  /* 0x00000004af097221 */ /* 0x001fe20000010000 */
[-C--:B------:R-:W-:Y:S01]  /*1b740*/  FMUL.FTZ R110, R110, R6.reuse ;  /* 0x000000066e6e7220 */ /* 0x080fe20000410000 */
[-C--:B------:R-:W-:Y:S01]  /*1b750*/  FMUL.FTZ R111, R111, R6.reuse ;  /* 0x000000066f6f7220 */ /* 0x080fe20000410000 */
[-C--:B------:R-:W-:Y:S01]  /*1b760*/  FMUL.FTZ R114, R114, R6.reuse ;  /* 0x0000000672727220 */ /* 0x080fe20000410000 */
[-C--:B------:R-:W-:Y:S01]  /*1b770*/  FMUL.FTZ R115, R115, R6.reuse ;  /* 0x0000000673737220 */ /* 0x080fe20000410000 */
[-C--:B------:R-:W-:Y:S01]  /*1b780*/  FMUL.FTZ R118, R118, R6.reuse ;  /* 0x0000000676767220 */ /* 0x080fe20000410000 */
[----:B------:R-:W-:Y:S01]  /*1b790*/  FMUL.FTZ R119, R119, R6 ;  /* 0x0000000677777220 */ /* 0x000fe20000410000 */
[----:B------:R-:W0:Y:S01]  /*1b7a0*/  MUFU.EX2 R154, R154 ;  /* 0x0000009a009a7308 */ /* 0x000e220000000800 */
[C---:B--2---:R-:W-:Y:S01]  /*1b7b0*/  FADD.FTZ R21, R73.reuse, R38 ;  /* 0x0000002649157221 */ /* 0x044fe20000010000 */
[----:B------:R-:W-:Y:S01]  /*1b7c0*/  F2FP.F16.F32.PACK_AB R152, R73, R152 ;  /* 0x000000984998723e */ /* 0x000fe200000000ff */
[-C--:B------:R-:W-:Y:S01]  /*1b7d0*/  FMUL.FTZ R122, R122, R6.reuse ;  /* 0x000000067a7a7220 */ /* 0x080fe20000410000 */
[-C--:B------:R-:W-:Y:S01]  /*1b7e0*/  FMUL.FTZ R123, R123, R6.reuse ;  /* 0x000000067b7b7220 */ /* 0x080fe20000410000 */
[-C--:B------:R-:W-:Y:S01]  /*1b7f0*/  FMUL.FTZ R126, R126, R6.reuse ;  /* 0x000000067e7e7220 */ /* 0x080fe20000410000 */
[-C--:B------:R-:W-:Y:S01]  /*1b800*/  FMUL.FTZ R127, R127, R6.reuse ;  /* 0x000000067f7f7220 */ /* 0x080fe20000410000 */
[-C--:B------:R-:W-:Y:S01]  /*1b810*/  FMUL.FTZ R130, R130, R6.reuse ;  /* 0x0000000682827220 */ /* 0x080fe20000410000 */
[----:B------:R-:W2:Y:S01]  /*1b820*/  MUFU.EX2 R169, R169 ;  /* 0x000000a900a97308 */ /* 0x000ea20000000800 */
[C---:B-1----:R-:W-:Y:S01]  /*1b830*/  FADD.FTZ R4, R40.reuse, R9 ;  /* 0x0000000928047221 */ /* 0x042fe20000010000 */
[----:B------:R-:W-:Y:S01]  /*1b840*/  F2FP.F16.F32.PACK_AB R175, R40, R175 ;  /* 0x000000af28af723e */ /* 0x000fe200000000ff */
        /* <DEDUP_REMOVED lines=67> */
[----:B------:R-:W-:Y:S01]  /*1bc80*/  IMAD.MOV.U32 R13, RZ, RZ, R11 ;  /* 0x000000ffff0d7224 */ /* 0x000fe200078e000b */
[----:B------:R-:W-:Y:S06]  /*1bc90*/  @P2 BRA `(.L_x_7093) ;  /* 0xffffffc400802947 */ /* 0x000fec000383ffff */
.L_x_7075:
[----:B------:R-:W-:Y:S05]  /*1bca0*/  WARPSYNC.ALL ;  /* 0x0000000000007948 */ /* 0x000fea0003800000 */
[----:B------:R-:W-:Y:S06]  /*1bcb0*/  BAR.ARV 0x8, 0x120 ;  /* 0x0204800000007b1d */ /* 0x000fec0000002000 */
[----:B------:R-:W-:Y:S05]  /*1bcc0*/  @!P0 BRA `(.L_x_7094) ;  /* 0x0000000000048947 */ /* 0x000fea0003800000 */
[----:B------:R-:W-:Y:S01]  /*1bcd0*/  BPT.TRAP 0x1 ;  /* 0x000000040000795c */ /* 0x000fe20000300000 */
.L_x_7094:
[----:B------:R-:W-:Y:S01]  /*1bce0*/  IMAD R8, R184, 0x8, R2 ;  /* 0x00000008b8087824 */ /* 0x000fe200078e0202 */
[----:B------:R-:W-:-:S04]  /*1bcf0*/  SHF.L.U32 R3, R186, 0x1f, RZ ;  /* 0x0000001fba037819 */ /* 0x000fc800000006ff */
[----:B------:R0:W1:Y:S01]  /*1bd00*/  SYNCS.PHASECHK.TRANS64.TRYWAIT P2, [R8+URZ+0x28850], R3 ;  /* 0x02885003080075a7 */ /* 0x000062000804017f */
[----:B------:R-:W-:Y:S05]  /*1bd10*/  @!P0 BRA `(.L_x_7095) ;  /* 0x0000000000048947 */ /* 0x000fea0003800000 */
[----:B------:R-:W-:Y:S01]  /*1bd20*/  BPT.TRAP 0x1 ;  /* 0x000000040000795c */ /* 0x000fe20000300000 */
.L_x_7095:
[----:B------:R-:W-:-:S05]  /*1bd30*/  VIADD R2, R2, 0x400 ;  /* 0x0000040002027836 */ /* 0x000fca0000000000 */
[----:B------:R-:W-:-:S04]  /*1bd40*/  SHF.R.U32.HI R2, RZ, 0x4, R2 ;  /* 0x00000004ff027819 */ /* 0x000fc80000011602 */
[----:B------:R-:W-:-:S04]  /*1bd50*/  LOP3.LUT R2, R2, 0x3fff, RZ, 0xc0, !PT ;  /* 0x00003fff02027812 */ /* 0x000fc800078ec0ff */
[----:B------:R-:W-:Y:S01]  /*1bd60*/  LOP3.LUT R5, R2, 0x4000000, RZ, 0xfc, !PT ;  /* 0x0400000002057812 */ /* 0x000fe200078efcff */
[----:B-1----:R-:W-:Y:S06]  /*1bd70*/  @P2 BRA `(.L_x_7096) ;  /* 0x0000000000082947 */ /* 0x002fec0003800000 */
[----:B------:R-:W1:Y:S02]  /*1bd80*/  SYNCS.PHASECHK.TRANS64.TRYWAIT P0, [R8+URZ+0x28850], R3 ;  /* 0x02885003080075a7 */ /* 0x000e64000800017f */
[----:B-1----:R-:W-:Y:S05]  /*1bd90*/  @!P0 BRA `(.L_x_7097) ;  /* 0x000000a4000c8947 */ /* 0x002fea0003800000 */
.L_x_7096:
[----:B------:R-:W-:Y:S01]  /*1bda0*/  IMAD R2, R184, 0x800, R5 ;  /* 0x00000800b8027824 */ /* 0x000fe200078e0205 */
[----:B------:R-:W-:Y:S05]  /*1bdb0*/  WARPSYNC.ALL ;  /* 0x0000000000007948 */ /* 0x000fea0003800000 */
[----:B01----:R-:W-:Y:S01]  /*1bdc0*/  IMAD.MOV.U32 R3, RZ, RZ, 0x40000040 ;  /* 0x40000040ff037424 */ /* 0x003fe200078e00ff */
[C---:B------:R-:W-:Y:S01]  /*1bdd0*/  R2UR UR6, R2.reuse ;  /* 0x00000000020672ca */ /* 0x040fe200000e0000 */
[----:B------:R-:W-:Y:S01]  /*1bde0*/  WARPGROUP.ARRIVE ;  /* 0x00000000000079c5 */ /* 0x000fe20000000000 */
[----:B------:R-:W-:Y:S01]  /*1bdf0*/  VIADD R6, R2, 0x80 ;  /* 0x0000008002067836 */ /* 0x000fe20000000000 */
[----:B------:R-:W0:Y:S01]  /*1be00*/  SHFL.BFLY PT, R5, R0, 0x2, 0x1f ;  /* 0x0c401f0000057f89 */ /* 0x000e2200000e0000 */
[----:B------:R-:W-:Y:S01]  /*1be10*/  R2UR UR7, R3 ;  /* 0x00000000030772ca */ /* 0x000fe200000e0000 */
[----:B------:R-:W-:Y:S01]  /*1be20*/  IMAD.MOV.U32 R7, RZ, RZ, 0x40000040 ;  /* 0x40000040ff077424 */ /* 0x000fe200078e00ff */
[----:B------:R-:W-:Y:S01]  /*1be30*/  @!P1 IADD3 R9, R8, 0x28860, RZ ;  /* 0x0002886008099810 */ /* 0x000fe20007ffe0ff */
[----:B------:R-:W-:-:S02]  /*1be40*/  IMAD.MOV.U32 R3, RZ, RZ, 0x40000040 ;  /* 0x40000040ff037424 */ /* 0x000fc400078e00ff */
[----:B------:R-:W-:Y:S01]  /*1be50*/  IMAD.MOV.U32 R8, RZ, RZ, RZ ;  /* 0x000000ffff087224 */ /* 0x000fe200078e00ff */
[----:B------:R-:W-:Y:S01]  /*1be60*/  @!P1 PRMT R9, RZ, 0x654, R9 ;  /* 0x00000654ff099816 */ /* 0x000fe20000000009 */
[----:B------:R-:W-:Y:S02]  /*1be70*/  VIADD R184, R184, 0x1 ;  /* 0x00000001b8b87836 */ /* 0x000fe40000000000 */
[----:B------:R-:W-:Y:S02]  /*1be80*/  IMAD.U32 R14, RZ, RZ, UR44 ;  /* 0x0000002cff0e7e24 */ /* 0x000fe4000f8e00ff */
[----:B------:R-:W-:Y:S01]  /*1be90*/  VIADD R221, R221, 0x1 ;  /* 0x00000001dddd7836 */ /* 0x000fe20000000000 */
[----:B------:R-:W-:Y:S01]  /*1bea0*/  ISETP.NE.AND P2, PT, R184, 0x2, PT ;  /* 0x00000002b800780c */ /* 0x000fe20003f45270 */
[----:B------:R-:W-:Y:S01]  /*1beb0*/  HGMMA.64x128x16.F32 R88, R180, gdesc[UR4].tnspB, R88, gsb0 ;  /* 0x41e00004b4587df0 */ /* 0x000fe20008000858 */
[----:B------:R-:W-:Y:S02]  /*1bec0*/  R2UR UR6, R6 ;  /* 0x00000000060672ca */ /* 0x000fe400000e0000 */
[----:B------:R-:W-:Y:S01]  /*1bed0*/  R2UR UR7, R7 ;  /* 0x00000000070772ca */ /* 0x000fe200000e0000 */
[----:B------:R-:W-:Y:S01]  /*1bee0*/  IMAD.MOV.U32 R7, RZ, RZ, 0x40000040 ;  /* 0x40000040ff077424 */ /* 0x000fe200078e00ff */
[----:B------:R-:W-:-:S02]  /*1bef0*/  IADD3 R6, R2, 0x100, RZ ;  /* 0x0000010002067810 */ /* 0x000fc40007ffe0ff */
[----:B------:R-:W-:Y:S01]  /*1bf00*/  SEL R184, R184, RZ, P2 ;  /* 0x000000ffb8b87207 */ /* 0x000fe20001000000 */
[----:B0-----:R-:W-:Y:S01]  /*1bf10*/  FADD.FTZ R5, R5, R0 ;  /* 0x0000000005057221 */ /* 0x001fe20000010000 */
[----:B------:R-:W-:Y:S01]  /*1bf20*/  IMAD.MOV.U32 R0, RZ, RZ, -0x800000 ;  /* 0xff800000ff007424 */ /* 0x000fe200078e00ff */
        /* <DEDUP_REMOVED lines=34> */
[----:B------:R-:W0:Y:S02]  /*1c150*/  SHFL.BFLY PT, R6, R5, 0x1, 0x1f ;  /* 0x0c201f0005067f89 */ /* 0x000e2400000e0000 */
[----:B0-----:R-:W-:-:S05]  /*1c160*/  FADD.FTZ R13, R5, R6 ;  /* 0x00000006050d7221 */ /* 0x001fca0000010000 */
[----:B------:R-:W-:-:S13]  /*1c170*/  FSETP.NE.FTZ.AND P3, PT, R13, RZ, PT ;  /* 0x000000ff0d00720b */ /* 0x000fda0003f75000 */
[----:B------:R-:W0:Y:S01]  /*1c180*/  @P3 MUFU.LG2 R7, R13 ;  /* 0x0000000d00073308 */ /* 0x000e220000000c00 */
[----:B------:R-:W-:-:S07]  /*1c190*/  @P3 FMUL.FTZ R14, R14, 0.69314718246459960938 ;  /* 0x3f3172180e0e3820 */ /* 0x000fce0000410000 */
[----:B------:R-:W-:Y:S01]  /*1c1a0*/  @P3 MUFU.RCP R8, R13 ;  /* 0x0000000d00083308 */ /* 0x000fe20000001000 */
[----:B0-----:R-:W-:-:S04]  /*1c1b0*/  @P3 FMUL.FTZ R7, R7, 0.69314718246459960938 ;  /* 0x3f31721807073820 */ /* 0x001fc80000410000 */
[----:B------:R-:W-:Y:S01]  /*1c1c0*/  @P3 FFMA.FTZ R0, R14, R10, R7 ;  /* 0x0000000a0e003223 */ /* 0x000fe20000010007 */
[----:B------:R-:W-:Y:S02]  /*1c1d0*/  WARPGROUP.DEPBAR.LE gsb0, 0x0 ;  /* 0x00008000000079c5 */ /* 0x000fe40000010000 */
[----:B------:R-:W-:-:S06]  /*1c1e0*/  WARPGROUP.ARRIVE ;  /* 0x00000000000079c5 */ /* 0x000fcc0000000000 */
[----:B------:R-:W-:Y:S01]  /*1c1f0*/  HGMMA.64x128x16.F32 R88, R156, gdesc[UR4].tnspB, R88, gsb0 ;  /* 0x41e000049c587df0 */ /* 0x000fe20008000858 */
[----:B------:R-:W-:Y:S02]  /*1c200*/  R2UR UR6, R2 ;  /* 0x00000000020672ca */ /* 0x000fe400000e0000 */
[----:B------:R-:W-:Y:S02]  /*1c210*/  R2UR UR7, R3 ;  /* 0x00000000030772ca */ /* 0x000fe400000e0000 */
[----:B------:R-:W0:Y:S02]  /*1c220*/  SHFL.BFLY PT, R3, R4, 0x2, 0x1f ;  /* 0x0c401f0004037f89 */ /* 0x000e2400000e0000 */
[----:B0-----:R-:W-:Y:S01]  /*1c230*/  FADD.FTZ R3, R3, R4 ;  /* 0x0000000403037221 */ /* 0x001fe20000010000 */
[----:B------:R-:W-:-:S04]  /*1c240*/  IMAD.U32 R4, RZ, RZ, UR44 ;  /* 0x0000002cff047e24 */ /* 0x000fc8000f8e00ff */
[----:B------:R-:W0:Y:S02]  /*1c250*/  SHFL.BFLY PT, R2, R3, 0x1, 0x1f ;  /* 0x0c201f0003027f89 */ /* 0x000e2400000e0000 */
[----:B0-----:R-:W-:Y:S01]  /*1c260*/  FADD.FTZ R12, R3, R2 ;  /* 0x00000002030c7221 */ /* 0x001fe20000010000 */
[----:B------:R-:W-:Y:S01]  /*1c270*/  IMAD.MOV.U32 R2, RZ, RZ, RZ ;  /* 0x000000ffff027224 */ /* 0x000fe200078e00ff */
[----:B------:R-:W-:-:S03]  /*1c280*/  SEL R3, RZ, 0x1, P2 ;  /* 0x00000001ff037807 */ /* 0x000fc60001000000 */
[----:B------:R-:W-:Y:S02]  /*1c290*/  FSETP.NE.FTZ.AND P0, PT, R12, RZ, PT ;  /* 0x000000ff0c00720b */ /* 0x000fe40003f15000 */
[----:B------:R-:W-:Y:S01]  /*1c2a0*/  LOP3.LUT R186, R186, R3, RZ, 0x3c, !PT ;  /* 0x00000003baba7212 */ /* 0x000fe200078e3cff */
[----:B------:R-:W-:-:S10]  /*1c2b0*/  IMAD.MOV.U32 R3, RZ, RZ, -0x800000 ;  /* 0xff800000ff037424 */ /* 0x000fd400078e00ff */
[----:B------:R-:W0:Y:S01]  /*1c2c0*/  @P0 MUFU.LG2 R6, R12 ;  /* 0x0000000c00060308 */ /* 0x000e220000000c00 */
[----:B------:R-:W-:-:S07]  /*1c2d0*/  @P0 FMUL.FTZ R4, R4, 0.69314718246459960938 ;  /* 0x3f31721804040820 */ /* 0x000fce0000410000 */
[----:B------:R-:W1:Y:S01]  /*1c2e0*/  @P0 MUFU.RCP R2, R12 ;  /* 0x0000000c00020308 */ /* 0x000e620000001000 */
[----:B0-----:R-:W-:-:S04]  /*1c2f0*/  @P0 FMUL.FTZ R5, R6, 0.69314718246459960938 ;  /* 0x3f31721806050820 */ /* 0x001fc80000410000 */
[----:B------:R-:W-:Y:S01]  /*1c300*/  @P0 FFMA.FTZ R3, R4, R11, R5 ;  /* 0x0000000b04030223 */ /* 0x000fe20000010005 */
[----:B------:R-:W-:Y:S01]  /*1c310*/  PLOP3.LUT P0, PT, PT, PT, PT, 0x8, 0x0 ;  /* 0x000000000000781c */ /* 0x000fe20003f0e170 */
[----:B------:R-:W-:Y:S02]  /*1c320*/  WARPGROUP.DEPBAR.LE gsb0, 0x0 ;  /* 0x00008000000079c5 */ /* 0x000fe40000010000 */
[----:B------:R-:W-:-:S06]  /*1c330*/  WARPGROUP.ARRIVE ;  /* 0x00000000000079c5 */ /* 0x000fcc0000000000 */
[----:B------:R-:W-:Y:S03]  /*1c340*/  HGMMA.64x128x16.F32 R88, R152, gdesc[UR4].tnspB, R88, gsb0 ;  /* 0x41e0000498587df0 */ /* 0x000fe60008000858 */
        /* <DEDUP_REMOVED lines=66> */
.L_x_6949:
[----:B------:R-:W-:Y:S05]  /*1c770*/  WARPSYNC.ALL ;  /* 0x0000000000007948 */ /* 0x000fea0003800000 */
        /* <DEDUP_REMOVED lines=9> */
[----:B------:R-:W2:Y:S01]  /*1c810*/  S2R R5, SR_SWINHI ;  /* 0x0000000000057919 */ /* 0x000ea20000002f00 */
[----:B------:R-:W-:Y:S05]  /*1c820*/  WARPSYNC.ALL ;  /* 0x0000000000007948 */ /* 0x000fea0003800000 */
[----:B------:R-:W-:Y:S01]  /*1c830*/  BAR.SYNC.DEFER_BLOCKING 0x1, 0x100 ;  /* 0x0044000000007b1d */ /* 0x000fe20000010000 */
[----:B------:R-:W-:Y:S02]  /*1c840*/  F2FP.F16.F32.PACK_AB R6, R6, R37 ;  /* 0x000000250606723e */ /* 0x000fe400000000ff */
[----:B------:R-:W-:Y:S02]  /*1c850*/  F2FP.F16.F32.PACK_AB R7, R7, R94 ;  /* 0x0000005e0707723e */ /* 0x000fe400000000ff */
[----:B------:R-:W-:Y:S01]  /*1c860*/  F2FP.F16.F32.PACK_AB R30, R133, R30 ;  /* 0x0000001e851e723e */ /* 0x000fe200000000ff */
[----:B------:R-:W-:Y:S01]  /*1c870*/  ULDC.64 UR4, c[0x0][0xbd8] ;  /* 0x0002f60000047ab9 */ /* 0x000fe20000000a00 */
[----:B------:R-:W-:-:S02]  /*1c880*/  F2FP.F16.F32.PACK_AB R32, R137, R32 ;  /* 0x000000208920723e */ /* 0x000fc400000000ff */
[----:B------:R-:W-:Y:S02]  /*1c890*/  F2FP.F16.F32.PACK_AB R34, R141, R34 ;  /* 0x000000228d22723e */ /* 0x000fe400000000ff */
[----:B------:R-:W-:Y:S02]  /*1c8a0*/  F2FP.F16.F32.PACK_AB R35, R35, R142 ;  /* 0x0000008e2323723e */ /* 0x000fe400000000ff */
[----:B------:R-:W-:Y:S02]  /*1c8b0*/  MOV R20, R2 ;  /* 0x0000000200147202 */ /* 0x000fe40000000f00 */
[----:B--2---:R-:W-:-:S03]  /*1c8c0*/  MOV R21, R5 ;  /* 0x0000000500157202 */ /* 0x004fc60000000f00 */
[----:B------:R-:W-:-:S03]  /*1c8d0*/  IMAD.WIDE R4, R228, 0x2, R20 ;  /* 0x00000002e4047825 */ /* 0x000fc600078e0214 */
[C---:B------:R-:W-:Y:S02]  /*1c8e0*/  IADD3 R45, P2, R4.reuse, 0x4000, RZ ;  /* 0x00004000042d7810 */ /* 0x040fe40007f5e0ff */
[C---:B------:R-:W-:Y:S02]  /*1c8f0*/  IADD3 R39, P5, R4.reuse, 0x20, RZ ;  /* 0x0000002004277810 */ /* 0x040fe40007fbe0ff */
[C---:B------:R-:W-:Y:S01]  /*1c900*/  LOP3.LUT R29, R4.reuse, 0x380, RZ, 0xc0, !PT ;  /* 0x00000380041d7812 */ /* 0x040fe200078ec0ff */
[--C-:B------:R-:W-:Y:S01]  /*1c910*/  IMAD.X R15, RZ, RZ, R5.reuse, P2 ;  /* 0x000000ffff0f7224 */ /* 0x100fe200010e0605 */
[C---:B------:R-:W-:Y:S01]  /*1c920*/  IADD3 R41, P0, R4.reuse, 0x40, RZ ;  /* 0x0000004004297810 */ /* 0x040fe20007f1e0ff */
[--C-:B------:R-:W-:Y:S01]  /*1c930*/  IMAD.X R9, RZ, RZ, R5.reuse, P5 ;  /* 0x000000ffff097224 */ /* 0x100fe200028e0605 */
[----:B------:R-:W-:Y:S02]  /*1c940*/  ISETP.NE.U32.AND P2, PT, RZ, UR4, PT ;  /* 0x00000004ff007c0c */ /* 0x000fe4000bf45070 */
[----:B------:R-:W-:Y:S01]  /*1c950*/  IADD3 R43, P1, R4, 0x60, RZ ;  /* 0x00000060042b7810 */ /* 0x000fe20007f3e0ff */
[----:B------:R-:W-:Y:S01]  /*1c960*/  IMAD.X R11, RZ, RZ, R5, P0 ;  /* 0x000000ffff0b7224 */ /* 0x000fe200000e0605 */
[----:B------:R-:W-:-:S02]  /*1c970*/  SHF.R.U64 R29, R29, 0x3, RZ ;  /* 0x000000031d1d7819 */ /* 0x000fc400000012ff */
[C---:B------:R-:W-:Y:S01]  /*1c980*/  IADD3 R47, P3, R4.reuse, 0x4020, RZ ;  /* 0x00004020042f7810 */ /* 0x040fe20007f7e0ff */
[--C-:B------:R-:W-:Y:S01]  /*1c990*/  IMAD.X R13, RZ, RZ, R5.reuse, P1 ;  /* 0x000000ffff0d7224 */ /* 0x100fe200008e0605 */
[C---:B------:R-:W-:Y:S02]  /*1c9a0*/  IADD3 R49, P4, R4.reuse, 0x4040, RZ ;  /* 0x0000404004317810 */ /* 0x040fe40007f9e0ff */
[----:B------:R-:W-:Y:S01]  /*1c9b0*/  IADD3 R51, P5, R4, 0x4060, RZ ;  /* 0x0000406004337810 */ /* 0x000fe20007fbe0ff */
[--C-:B------:R-:W-:Y:S01]  /*1c9c0*/  IMAD.X R25, RZ, RZ, R5.reuse, P3 ;  /* 0x000000ffff197224 */ /* 0x100fe200018e0605 */
[----:B------:R-:W-:Y:S01]  /*1c9d0*/  LOP3.LUT R8, R39, 0x380, RZ, 0xc0, !PT ;  /* 0x0000038027087812 */ /* 0x000fe200078ec0ff */
[----:B------:R-:W-:Y:S01]  /*1c9e0*/  IMAD.X R27, RZ, RZ, R5, P4 ;  /* 0x000000ffff1b7224 */ /* 0x000fe200020e0605 */
[----:B------:R-:W-:Y:S02]  /*1c9f0*/  LOP3.LUT R10, R41, 0x380, RZ, 0xc0, !PT ;  /* 0x00000380290a7812 */ /* 0x000fe400078ec0ff */
[----:B------:R-:W-:Y:S01]  /*1ca00*/  ISETP.NE.AND.EX P2, PT, RZ, UR5, PT, P2 ;  /* 0x00000005ff007c0c */ /* 0x000fe2000bf45320 */
[----:B------:R-:W-:Y:S01]  /*1ca10*/  ULDC.64 UR4, c[0x0][0xbe0] ;  /* 0x0002f80000047ab9 */ /* 0x000fe20000000a00 */
[----:B------:R-:W-:-:S02]  /*1ca20*/  LOP3.LUT R12, R43, 0x380, RZ, 0xc0, !PT ;  /* 0x000003802b0c7812 */ /* 0x000fc400078ec0ff */
[----:B------:R-:W-:Y:S02]  /*1ca30*/  LOP3.LUT R4, R29, R4, RZ, 0x3c, !PT ;  /* 0x000000041d047212 */ /* 0x000fe400078e3cff */
[----:B------:R-:W-:Y:S02]  /*1ca40*/  LOP3.LUT R14, R45, 0x380, RZ, 0xc0, !PT ;  /* 0x000003802d0e7812 */ /* 0x000fe400078ec0ff */
[----:B------:R-:W-:Y:S02]  /*1ca50*/  SHF.R.U64 R8, R8, 0x3, RZ ;  /* 0x0000000308087819 */ /* 0x000fe400000012ff */
[----:B------:R-:W-:Y:S02]  /*1ca60*/  SHF.R.U64 R10, R10, 0x3, RZ ;  /* 0x000000030a0a7819 */ /* 0x000fe400000012ff */
[----:B------:R-:W-:Y:S02]  /*1ca70*/  LOP3.LUT R24, R47, 0x380, RZ, 0xc0, !PT ;  /* 0x000003802f187812 */ /* 0x000fe400078ec0ff */
[----:B------:R-:W-:-:S02]  /*1ca80*/  LOP3.LUT R26, R49, 0x380, RZ, 0xc0, !PT ;  /* 0x00000380311a7812 */ /* 0x000fc400078ec0ff */
[----:B------:R-:W-:Y:S02]  /*1ca90*/  LOP3.LUT R28, R51, 0x380, RZ, 0xc0, !PT ;  /* 0x00000380331c7812 */ /* 0x000fe400078ec0ff */
[----:B------:R-:W-:Y:S02]  /*1caa0*/  ISETP.NE.U32.AND P0, PT, RZ, UR4, PT ;  /* 0x00000004ff007c0c */ /* 0x000fe4000bf05070 */
[-C--:B------:R-:W-:Y:S02]  /*1cab0*/  IADD3.X R29, RZ, R5.reuse, RZ, P5, !PT ;  /* 0x00000005ff1d7210 */ /* 0x080fe40002ffe4ff */
[----:B------:R-:W-:Y:S02]  /*1cac0*/  SHF.R.U64 R12, R12, 0x3, RZ ;  /* 0x000000030c0c7819 */ /* 0x000fe400000012ff */
[----:B------:R-:W-:Y:S02]  /*1cad0*/  SHF.R.U64 R14, R14, 0x3, RZ ;  /* 0x000000030e0e7819 */ /* 0x000fe400000012ff */
[----:B------:R-:W-:-:S02]  /*1cae0*/  MOV R36, R4 ;  /* 0x0000000400247202 */ /* 0x000fc40000000f00 */
[----:B------:R-:W-:Y:S02]  /*1caf0*/  LOP3.LUT R8, R8, R39, RZ, 0x3c, !PT ;  /* 0x0000002708087212 */ /* 0x000fe400078e3cff */
[----:B------:R-:W-:Y:S02]  /*1cb00*/  LOP3.LUT R10, R10, R41, RZ, 0x3c, !PT ;  /* 0x000000290a0a7212 */ /* 0x000fe400078e3cff */
[----:B------:R-:W-:Y:S02]  /*1cb10*/  SHF.R.U64 R24, R24, 0x3, RZ ;  /* 0x0000000318187819 */ /* 0x000fe400000012ff */
[----:B------:R-:W-:Y:S02]  /*1cb20*/  SHF.R.U64 R26, R26, 0x3, RZ ;  /* 0x000000031a1a7819 */ /* 0x000fe400000012ff */
[----:B------:R-:W-:Y:S02]  /*1cb30*/  SHF.R.U64 R28, R28, 0x3, RZ ;  /* 0x000000031c1c7819 */ /* 0x000fe400000012ff */
[----:B------:R-:W-:-:S02]  /*1cb40*/  F2FP.F16.F32.PACK_AB R4, R89, R88 ;  /* 0x000000585904723e */ /* 0x000fc400000000ff */
[----:B------:R-:W-:Y:S02]  /*1cb50*/  F2FP.F16.F32.PACK_AB R5, R91, R90 ;  /* 0x0000005a5b05723e */ /* 0x000fe400000000ff */
[----:B------:R-:W-:Y:S02]  /*1cb60*/  ISETP.NE.AND.EX P0, PT, RZ, UR5, PT, P0 ;  /* 0x00000005ff007c0c */ /* 0x000fe4000bf05300 */
[----:B------:R-:W-:Y:S01]  /*1cb70*/  LOP3.LUT R12, R12, R43, RZ, 0x3c, !PT ;  /* 0x0000002b0c0c7212 */ /* 0x000fe200078e3cff */
[----:B------:R2:W-:Y:S01]  /*1cb80*/  STSM.16.M88.4 [R36], R4 ;  /* 0x0000000424007844 */ /* 0x0005e20000000200 */
[----:B------:R-:W-:Y:S02]  /*1cb90*/  LOP3.LUT R14, R14, R45, RZ, 0x3c, !PT ;  /* 0x0000002d0e0e7212 */ /* 0x000fe400078e3cff */
[----:B------:R-:W-:Y:S02]  /*1cba0*/  LOP3.LUT R24, R24, R47, RZ, 0x3c, !PT ;  /* 0x0000002f18187212 */ /* 0x000fe400078e3cff */
[----:B------:R-:W-:-:S02]  /*1cbb0*/  LOP3.LUT R26, R26, R49, RZ, 0x3c, !PT ;  /* 0x000000311a1a7212 */ /* 0x000fc400078e3cff */
[----:B------:R-:W-:Y:S02]  /*1cbc0*/  LOP3.LUT R28, R28, R51, RZ, 0x3c, !PT ;  /* 0x000000331c1c7212 */ /* 0x000fe400078e3cff */
[----:B------:R-:W-:Y:S02]  /*1cbd0*/  MOV R44, R8 ;  /* 0x00000008002c7202 */ /* 0x000fe40000000f00 */
[----:B------:R-:W-:Y:S02]  /*1cbe0*/  MOV R43, R10 ;  /* 0x0000000a002b7202 */ /* 0x000fe40000000f00 */
[----:B------:R-:W-:Y:S02]  /*1cbf0*/  F2FP.F16.F32.PACK_AB R8, R97, R96 ;  /* 0x000000606108723e */ /* 0x000fe400000000ff */
[----:B------:R-:W-:Y:S01]  /*1cc00*/  F2FP.F16.F32.PACK_AB R9, R99, R98 ;  /* 0x000000626309723e */ /* 0x000fe200000000ff */
[----:B--2---:R-:W2:Y:S01]  /*1cc10*/  LDC.64 R36, c[0x0][0xbd8] ;  /* 0x0002f600ff247b82 */ /* 0x004ea20000000a00 */
[----:B------:R-:W-:-:S02]  /*1cc20*/  F2FP.F16.F32.PACK_AB R10, R101, R100 ;  /* 0x00000064650a723e */ /* 0x000fc400000000ff */
[----:B------:R-:W-:Y:S02]  /*1cc30*/  F2FP.F16.F32.PACK_AB R11, R103, R102 ;  /* 0x00000066670b723e */ /* 0x000fe400000000ff */
[----:B------:R-:W-:Y:S02]  /*1cc40*/  F2FP.F16.F32.PACK_AB R4, R105, R104 ;  /* 0x000000686904723e */ /* 0x000fe400000000ff */
[----:B------:R-:W-:Y:S01]  /*1cc50*/  F2FP.F16.F32.PACK_AB R5, R107, R106 ;  /* 0x0000006a6b05723e */ /* 0x000fe200000000ff */
[----:B------:R3:W-:Y:S01]  /*1cc60*/  STSM.16.M88.4 [R44], R8 ;  /* 0x000000082c007844 */ /* 0x0007e20000000200 */
[----:B------:R-:W-:Y:S02]  /*1cc70*/  F2FP.F16.F32.PACK_AB R6, R109, R108 ;  /* 0x0000006c6d06723e */ /* 0x000fe400000000ff */
[----:B------:R-:W-:Y:S02]  /*1cc80*/  F2FP.F16.F32.PACK_AB R7, R111, R110 ;  /* 0x0000006e6f07723e */ /* 0x000fe400000000ff */
[----:B------:R-:W-:-:S02]  /*1cc90*/  MOV R42, R12 ;  /* 0x0000000c002a7202 */ /* 0x000fc40000000f00 */
[----:B------:R-:W-:Y:S01]  /*1cca0*/  MOV R41, R14 ;  /* 0x0000000e00297202 */ /* 0x000fe20000000f00 */
[----:B------:R4:W-:Y:S01]  /*1ccb0*/  STSM.16.M88.4 [R43], R4 ;  /* 0x000000042b007844 */ /* 0x0009e20000000200 */
[----:B------:R-:W-:Y:S02]  /*1ccc0*/  MOV R40, R24 ;  /* 0x0000001800287202 */ /* 0x000fe40000000f00 */
[----:B------:R-:W-:Y:S02]  /*1ccd0*/  MOV R39, R26 ;  /* 0x0000001a00277202 */ /* 0x000fe40000000f00 */
[----:B------:R-:W-:Y:S02]  /*1cce0*/  MOV R38, R28 ;  /* 0x0000001c00267202 */ /* 0x000fe40000000f00 */
[----:B------:R-:W-:Y:S01]  /*1ccf0*/  F2FP.F16.F32.PACK_AB R12, R113, R112 ;  /* 0x00000070710c723e */ /* 0x000fe200000000ff */
[----:B---3--:R-:W3:Y:S01]  /*1cd00*/  @P0 LDC.64 R8, c[0x0][0xbe0] ;  /* 0x0002f800ff080b82 */ /* 0x008ee20000000a00 */
[----:B------:R-:W-:Y:S01]  /*1cd10*/  F2FP.F16.F32.PACK_AB R13, R115, R114 ;  /* 0x00000072730d723e */ /* 0x000fe200000000ff */
[----:B------:R-:W-:Y:S01]  /*1cd20*/  ULDC UR4, c[0x0][0xa88] ;  /* 0x0002a20000047ab9 */ /* 0x000fe20000000800 */
[----:B------:R-:W-:Y:S01]  /*1cd30*/  F2FP.F16.F32.PACK_AB R14, R33, R116 ;  /* 0x00000074210e723e */ /* 0x000fe200000000ff */
[----:B------:R-:W-:Y:S01]  /*1cd40*/  IMAD.MOV.U32 R44, RZ, RZ, RZ ;  /* 0x000000ffff2c7224 */ /* 0x000fe200078e00ff */
[----:B------:R-:W-:Y:S01]  /*1cd50*/  F2FP.F16.F32.PACK_AB R15, R119, R118 ;  /* 0x00000076770f723e */ /* 0x000fe200000000ff */
[----:B--2---:R-:W-:Y:S01]  /*1cd60*/  IMAD.WIDE R36, R220, 0x4, R36 ;  /* 0x00000004dc247825 */ /* 0x004fe200078e0224 */
[----:B------:R-:W-:-:S02]  /*1cd70*/  F2FP.F16.F32.PACK_AB R24, R121, R120 ;  /* 0x000000787918723e */ /* 0x000fc400000000ff */
[----:B------:R-:W-:Y:S01]  /*1cd80*/  F2FP.F16.F32.PACK_AB R25, R123, R122 ;  /* 0x0000007a7b19723e */ /* 0x000fe200000000ff */
[----:B------:R2:W-:Y:S01]  /*1cd90*/  STSM.16.M88.4 [R42], R12 ;  /* 0x0000000c2a007844 */ /* 0x0005e20000000200 */
[----:B------:R-:W-:Y:S02]  /*1cda0*/  F2FP.F16.F32.PACK_AB R26, R125, R124 ;  /* 0x0000007c7d1a723e */ /* 0x000fe400000000ff */
[----:B------:R-:W-:Y:S02]  /*1cdb0*/  F2FP.F16.F32.PACK_AB R27, R127, R126 ;  /* 0x0000007e7f1b723e */ /* 0x000fe400000000ff */
[----:B------:R-:W-:Y:S02]  /*1cdc0*/  F2FP.F16.F32.PACK_AB R28, R31, R128 ;  /* 0x000000801f1c723e */ /* 0x000fe400000000ff */
[----:B------:R-:W-:Y:S01]  /*1cdd0*/  F2FP.F16.F32.PACK_AB R29, R131, R130 ;  /* 0x00000082831d723e */ /* 0x000fe200000000ff */
[----:B------:R2:W-:Y:S01]  /*1cde0*/  STSM.16.M88.4 [R41], R24 ;  /* 0x0000001829007844 */ /* 0x0005e20000000200 */
[----:B------:R-:W-:-:S02]  /*1cdf0*/  F2FP.F16.F32.PACK_AB R31, R135, R134 ;  /* 0x00000086871f723e */ /* 0x000fc400000000ff */
[----:B------:R-:W-:Y:S02]  /*1ce00*/  F2FP.F16.F32.PACK_AB R33, R139, R138 ;  /* 0x0000008a8b21723e */ /* 0x000fe400000000ff */
[----:B----4-:R-:W-:Y:S01]  /*1ce10*/  F2FP.F16.F32.PACK_AB R4, R145, R144 ;  /* 0x000000909104723e */ /* 0x010fe200000000ff */
[----:B------:R2:W-:Y:S01]  /*1ce20*/  STSM.16.M88.4 [R40], R28 ;  /* 0x0000001c28007844 */ /* 0x0005e20000000200 */
[----:B------:R-:W-:Y:S02]  /*1ce30*/  F2FP.F16.F32.PACK_AB R5, R147, R146 ;  /* 0x000000929305723e */ /* 0x000fe400000000ff */
[----:B------:R-:W-:Y:S01]  /*1ce40*/  F2FP.F16.F32.PACK_AB R6, R149, R148 ;  /* 0x000000949506723e */ /* 0x000fe200000000ff */
[----:B------:R2:W-:Y:S01]  /*1ce50*/  STSM.16.M88.4 [R39], R32 ;  /* 0x0000002027007844 */ /* 0x0005e20000000200 */
[----:B------:R-:W-:-:S05]  /*1ce60*/  F2FP.F16.F32.PACK_AB R7, R151, R150 ;  /* 0x000000969707723e */ /* 0x000fca00000000ff */
[----:B------:R2:W-:Y:S01]  /*1ce70*/  STSM.16.M88.4 [R38], R4 ;  /* 0x0000000426007844 */ /* 0x0005e20000000200 */
[----:B------:R-:W-:Y:S01]  /*1ce80*/  BAR.SYNC.DEFER_BLOCKING 0x1, 0x100 ;  /* 0x0044000000007b1d */ /* 0x000fe20000010000 */
[----:B------:R-:W-:Y:S02]  /*1ce90*/  IMAD.U32 R49, RZ, RZ, UR4 ;  /* 0x00000004ff317e24 */ /* 0x000fe4000f8e00ff */
[----:B---3--:R-:W-:-:S03]  /*1cea0*/  @P0 IMAD.WIDE R8, R220, 0x4, R8 ;  /* 0x00000004dc080825 */ /* 0x008fc600078e0208 */
[----:B------:R2:W5:Y:S01]  /*1ceb0*/  @P2 LDG.E R44, desc[UR56][R36.64] ;  /* 0x00000038242c2981 */ /* 0x000562000c1e1900 */
[----:B------:R-:W-:-:S03]  /*1cec0*/  IMAD.IADD R11, R16, 0x1, R203 ;  /* 0x00000001100b7824 */ /* 0x000fc600078e02cb */
[----:B------:R2:W5:Y:S01]  /*1ced0*/  @P0 LDG.E R49, desc[UR56][R8.64] ;  /* 0x0000003808310981 */ /* 0x000562000c1e1900 */
[----:B------:R-:W-:Y:S01]  /*1cee0*/  IMAD.WIDE R20, R11, 0x2, R20 ;  /* 0x000000020b147825 */ /* 0x000fe200078e0214 */
[----:B------:R-:W-:Y:S06]  /*1cef0*/  @P0 BRA `(.L_x_7100) ;  /* 0x0000000000100947 */ /* 0x000fec0003800000 */
[----:B------:R-:W-:Y:S05]  /*1cf00*/  @!P2 BRA `(.L_x_7100) ;  /* 0x00000000000ca947 */ /* 0x000fea0003800000 */
[----:B--2---:R-:W2:Y:S04]  /*1cf10*/  LDG.E R4, desc[UR56][R36.64] ;  /* 0x0000003824047981 */ /* 0x004ea8000c1e1900 */
[----:B-----5:R-:W2:Y:S02]  /*1cf20*/  LDG.E R49, desc[UR56][R36.64+0x4] ;  /* 0x0000043824317981 */ /* 0x020ea4000c1e1900 */
[----:B--2---:R-:W-:-:S07]  /*1cf30*/  IMAD.IADD R49, R49, 0x1, -R4 ;  /* 0x0000000131317824 */ /* 0x004fce00078e0a04 */
.L_x_7100:
[----:B------:R-:W-:Y:S01]  /*1cf40*/  SHF.R.S32.HI R48, RZ, 0x1f, R218 ;  /* 0x0000001fff307819 */ /* 0x000fe200000114da */
[----:B------:R-:W-:Y:S01]  /*1cf50*/  ULDC.64 UR4, c[0x0][0xb70] ;  /* 0x0002dc0000047ab9 */ /* 0x000fe20000000a00 */
[----:B-----5:R-:W-:Y:S01]  /*1cf60*/  SHF.R.S32.HI R45, RZ, 0x1f, R44 ;  /* 0x0000001fff2d7819 */ /* 0x020fe2000001142c */
[----:B------:R-:W-:Y:S01]  /*1cf70*/  IMAD R10, R222, 0x80, R204 ;  /* 0x00000080de0a7824 */ /* 0x000fe200078e02cc */
[----:B--2---:R-:W-:Y:S01]  /*1cf80*/  SHF.R.S32.HI R6, RZ, 0x1f, R220 ;  /* 0x0000001fff067819 */ /* 0x004fe200000114dc */
[----:B------:R-:W-:Y:S01]  /*1cf90*/  IMAD R7, R48, UR4, RZ ;  /* 0x0000000430077c24 */ /* 0x000fe2000f8e02ff */
[----:B------:R-:W-:Y:S01]  /*1cfa0*/  SEL R51, R220, RZ, !P2 ;  /* 0x000000ffdc337207 */ /* 0x000fe20005000000 */
[----:B------:R-:W-:Y:S01]  /*1cfb0*/  IMAD.WIDE.U32 R4, R218, UR4, R44 ;  /* 0x00000004da047c25 */ /* 0x000fe2000f8e002c */
[----:B------:R-:W-:Y:S02]  /*1cfc0*/  SEL R50, R6, RZ, !P2 ;  /* 0x000000ff06327207 */ /* 0x000fe40005000000 */
[----:B------:R-:W-:Y:S01]  /*1cfd0*/  IADD3 R9, P0, R20, 0x1000, RZ ;  /* 0x0000100014097810 */ /* 0x000fe20007f1e0ff */
[----:B------:R-:W-:Y:S01]  /*1cfe0*/  IMAD R7, R218, UR5, R7 ;  /* 0x00000005da077c24 */ /* 0x000fe2000f8e0207 */
[----:B------:R-:W-:Y:S01]  /*1cff0*/  ULDC.64 UR4, c[0x0][0xb78] ;  /* 0x0002de0000047ab9 */ /* 0x000fe20000000a00 */
[----:B------:R-:W-:Y:S01]  /*1d000*/  IADD3 R25, P2, R20, 0x3000, RZ ;  /* 0x0000300014197810 */ /* 0x000fe20007f5e0ff */
[----:B------:R-:W-:Y:S01]  /*1d010*/  IMAD R6, R50, UR4, RZ ;  /* 0x0000000432067c24 */ /* 0x000fe2000f8e02ff */
[----:B------:R-:W-:Y:S01]  /*1d020*/  LOP3.LUT R8, R9, 0x380, RZ, 0xc0, !PT ;  /* 0x0000038009087812 */ /* 0x000fe200078ec0ff */
[----:B------:R-:W-:Y:S01]  /*1d030*/  IMAD.IADD R5, R5, 0x1, R7 ;  /* 0x0000000105057824 */ /* 0x000fe200078e0207 */
[----:B------:R-:W-:Y:S01]  /*1d040*/  IADD3 R13, P1, R20, 0x2000, RZ ;  /* 0x00002000140d7810 */ /* 0x000fe20007f3e0ff */
[C---:B------:R-:W-:Y:S01]  /*1d050*/  IMAD R6, R51.reuse, UR5, R6 ;  /* 0x0000000533067c24 */ /* 0x040fe2000f8e0206 */
[----:B------:R-:W-:Y:S01]  /*1d060*/  SHF.R.S32.HI R7, RZ, 0x1f, R10 ;  /* 0x0000001fff077819 */ /* 0x000fe2000001140a */
[----:B------:R-:W-:Y:S01]  /*1d070*/  IMAD.WIDE.U32 R4, R51, UR4, R4 ;  /* 0x0000000433047c25 */ /* 0x000fe2000f8e0004 */
[----:B------:R-:W-:Y:S01]  /*1d080*/  LOP3.LUT R24, R25, 0x380, RZ, 0xc0, !PT ;  /* 0x0000038019187812 */ /* 0x000fe200078ec0ff */
[----:B------:R-:W-:Y:S01]  /*1d090*/  ULDC.64 UR4, c[0x0][0xb40] ;  /* 0x0002d00000047ab9 */ /* 0x000fe20000000a00 */
[----:B------:R-:W-:-:S02]  /*1d0a0*/  SHF.R.U64 R8, R8, 0x3, RZ ;  /* 0x0000000308087819 */ /* 0x000fc400000012ff */
[----:B------:R-:W-:Y:S02]  /*1d0b0*/  IADD3 R4, P3, R10, R4, RZ ;  /* 0x000000040a047210 */ /* 0x000fe40007f7e0ff */
[----:B------:R-:W-:Y:S02]  /*1d0c0*/  LOP3.LUT R12, R13, 0x380, RZ, 0xc0, !PT ;  /* 0x000003800d0c7812 */ /* 0x000fe400078ec0ff */
[----:B------:R-:W-:Y:S02]  /*1d0d0*/  IADD3.X R7, R7, R5, R6, P3, !PT ;  /* 0x0000000507077210 */ /* 0x000fe40001ffe406 */
[----:B------:R-:W-:Y:S02]  /*1d0e0*/  LEA R46, P3, R4, UR4, 0x2 ;  /* 0x00000004042e7c11 */ /* 0x000fe4000f8610ff */
[----:B------:R-:W-:Y:S02]  /*1d0f0*/  SHF.R.U64 R24, R24, 0x3, RZ ;  /* 0x0000000318187819 */ /* 0x000fe400000012ff */
[----:B------:R-:W-:-:S02]  /*1d100*/  LOP3.LUT R8, R8, R9, RZ, 0x3c, !PT ;  /* 0x0000000908087212 */ /* 0x000fc400078e3cff */
[----:B------:R-:W-:Y:S02]  /*1d110*/  SHF.R.U64 R12, R12, 0x3, RZ ;  /* 0x000000030c0c7819 */ /* 0x000fe400000012ff */
[----:B------:R-:W-:Y:S01]  /*1d120*/  LEA.HI.X R47, R4, UR5, R7, 0x2, P3 ;  /* 0x00000005042f7c11 */ /* 0x000fe200098f1407 */
[----:B------:R-:W-:Y:S01]  /*1d130*/  VIADD R4, R10, 0x8 ;  /* 0x000000080a047836 */ /* 0x000fe20000000000 */
[----:B------:R-:W-:Y:S01]  /*1d140*/  IADD3.X R9, RZ, R21, RZ, P0, !PT ;  /* 0x00000015ff097210 */ /* 0x000fe200007fe4ff */
[----:B------:R-:W-:Y:S01]  /*1d150*/  ULDC.64 UR4, c[0x0][0xaa0] ;  /* 0x0002a80000047ab9 */ /* 0x000fe20000000a00 */
[----:B------:R-:W-:Y:S01]  /*1d160*/  LOP3.LUT R24, R24, R25, RZ, 0x3c, !PT ;  /* 0x0000001918187212 */ /* 0x000fe200078e3cff */
[----:B------:R-:W-:Y:S01]  /*1d170*/  IMAD.X R25, RZ, RZ, R21, P2 ;  /* 0x000000ffff197224 */ /* 0x000fe200010e0615 */
[----:B------:R-:W-:Y:S02]  /*1d180*/  LOP3.LUT P0, RZ, R223, 0x3, RZ, 0xc0, !PT ;  /* 0x00000003dfff7812 */ /* 0x000fe4000780c0ff */
[----:B------:R-:W-:-:S02]  /*1d190*/  IADD3 R29, P5, R20, 0x4000, RZ ;  /* 0x00004000141d7810 */ /* 0x000fc40007fbe0ff */
[C---:B------:R-:W-:Y:S02]  /*1d1a0*/  IADD3 R33, P4, R20.reuse, 0x5000, RZ ;  /* 0x0000500014217810 */ /* 0x040fe40007f9e0ff */
[----:B------:R-:W-:Y:S02]  /*1d1b0*/  IADD3 R37, P3, R20, 0x6000, RZ ;  /* 0x0000600014257810 */ /* 0x000fe40007f7e0ff */
[----:B------:R-:W-:Y:S01]  /*1d1c0*/  LOP3.LUT R12, R12, R13, RZ, 0x3c, !PT ;  /* 0x0000000d0c0c7212 */ /* 0x000fe200078e3cff */
[----:B------:R-:W-:Y:S01]  /*1d1d0*/  IMAD.X R13, RZ, RZ, R21, P1 ;  /* 0x000000ffff0d7224 */ /* 0x000fe200008e0615 */
[----:B------:R-:W-:Y:S02]  /*1d1e0*/  IADD3 R5, P2, R20, 0x7000, RZ ;  /* 0x0000700014057810 */ /* 0x000fe40007f5e0ff */
[----:B------:R-:W-:Y:S02]  /*1d1f0*/  ISETP.GE.OR P1, PT, R10, R49, P0 ;  /* 0x000000310a00720c */ /* 0x000fe40000726670 */
[----:B------:R-:W-:-:S02]  /*1d200*/  LOP3.LUT R28, R29, 0x380, RZ, 0xc0, !PT ;  /* 0x000003801d1c7812 */ /* 0x000fc400078ec0ff */
[----:B------:R-:W-:Y:S02]  /*1d210*/  LOP3.LUT R32, R33, 0x380, RZ, 0xc0, !PT ;  /* 0x0000038021207812 */ /* 0x000fe400078ec0ff */
[----:B------:R-:W-:Y:S02]  /*1d220*/  LOP3.LUT R36, R37, 0x380, RZ, 0xc0, !PT ;  /* 0x0000038025247812 */ /* 0x000fe400078ec0ff */
[----:B------:R-:W-:Y:S02]  /*1d230*/  ISETP.GE.OR P0, PT, R4, R49, P0 ;  /* 0x000000310400720c */ /* 0x000fe40000706670 */
[----:B------:R-:W-:Y:S02]  /*1d240*/  LOP3.LUT R4, R5, 0x380, RZ, 0xc0, !PT ;  /* 0x0000038005047812 */ /* 0x000fe400078ec0ff */
[----:B------:R-:W-:Y:S01]  /*1d250*/  LOP3.LUT R7, R20, 0x380, RZ, 0xc0, !PT ;  /* 0x0000038014077812 */ /* 0x000fe200078ec0ff */
[----:B------:R2:W-:Y:S01]  /*1d260*/  @!P1 STG.E desc[UR56][R46.64], R3 ;  /* 0x000000032e009986 */ /* 0x0005e2000c101938 */
[----:B------:R-:W-:-:S02]  /*1d270*/  SHF.R.U64 R28, R28, 0x3, RZ ;  /* 0x000000031c1c7819 */ /* 0x000fc400000012ff */
[----:B------:R-:W-:Y:S02]  /*1d280*/  SHF.R.U64 R32, R32, 0x3, RZ ;  /* 0x0000000320207819 */ /* 0x000fe400000012ff */
[----:B------:R-:W-:Y:S02]  /*1d290*/  SHF.R.U64 R36, R36, 0x3, RZ ;  /* 0x0000000324247819 */ /* 0x000fe400000012ff */
        /* <DEDUP_REMOVED lines=12> */
[----:B------:R-:W-:Y:S01]  /*1d360*/  LOP3.LUT R20, R7, R20, RZ, 0x3c, !PT ;  /* 0x0000001407147212 */ /* 0x000fe200078e3cff */
[----:B------:R-:W5:Y:S01]  /*1d370*/  LD.E.128 R12, desc[UR56][R12.64] ;  /* 0x000000380c0c7980 */ /* 0x000f62000c101d00 */
[----:B--2---:R-:W-:-:S03]  /*1d380*/  IMAD R3, R45, UR4, RZ ;  /* 0x000000042d037c24 */ /* 0x004fc6000f8e02ff */
[----:B------:R2:W5:Y:S04]  /*1d390*/  LD.E.128 R4, desc[UR56][R20.64] ;  /* 0x0000003814047980 */ /* 0x000568000c101d00 */
[----:B------:R-:W5:Y:S04]  /*1d3a0*/  LD.E.128 R24, desc[UR56][R24.64] ;  /* 0x0000003818187980 */ /* 0x000f68000c101d00 */
[----:B------:R-:W5:Y:S04]  /*1d3b0*/  LD.E.128 R28, desc[UR56][R28.64] ;  /* 0x000000381c1c7980 */ /* 0x000f68000c101d00 */
[----:B------:R-:W5:Y:S01]  /*1d3c0*/  LD.E.128 R32, desc[UR56][R32.64] ;  /* 0x0000003820207980 */ /* 0x000f62000c101d00 */
[----:B--2---:R-:W-:-:S03]  /*1d3d0*/  IMAD.MOV.U32 R20, RZ, RZ, R16 ;  /* 0x000000ffff147224 */ /* 0x004fc600078e0010 */
[----:B------:R-:W5:Y:S01]  /*1d3e0*/  LD.E.128 R36, desc[UR56][R36.64] ;  /* 0x0000003824247980 */ /* 0x000f62000c101d00 */
[----:B------:R-:W-:-:S03]  /*1d3f0*/  IMAD.MOV.U32 R21, RZ, RZ, R17 ;  /* 0x000000ffff157224 */ /* 0x000fc600078e0011 */
        /* <DEDUP_REMOVED lines=11> */
[----:B------:R-:W-:Y:S02]  /*1d4b0*/  IMAD.IADD R21, R21, 0x1, R3 ;  /* 0x0000000115157824 */ /* 0x000fe400078e0203 */
[----:B------:R-:W-:Y:S01]  /*1d4c0*/  IMAD R3, R48, UR4, RZ ;  /* 0x0000000430037c24 */ /* 0x000fe2000f8e02ff */
[----:B------:R-:W-:Y:S01]  /*1d4d0*/  ISETP.GE.AND P3, PT, R18, R49, PT ;  /* 0x000000311200720c */ /* 0x000fe20003f66270 */
[----:B------:R-:W-:-:S04]  /*1d4e0*/  IMAD.WIDE.U32 R20, R218, UR4, R20 ;  /* 0x00000004da147c25 */ /* 0x000fc8000f8e0014 */
[----:B------:R-:W-:Y:S01]  /*1d4f0*/  IMAD R3, R218, UR5, R3 ;  /* 0x00000005da037c24 */ /* 0x000fe2000f8e0203 */
[----:B------:R-:W-:Y:S01]  /*1d500*/  ULDC.64 UR4, c[0x0][0xae8] ;  /* 0x0002ba0000047ab9 */ /* 0x000fe20000000a00 */
[----:B---3--:R-:W-:Y:S02]  /*1d510*/  VIADD R0, R2, 0x28820 ;  /* 0x0002882002007836 */ /* 0x008fe40000000000 */
[----:B------:R-:W-:Y:S02]  /*1d520*/  IMAD R44, R50, UR4, RZ ;  /* 0x00000004322c7c24 */ /* 0x000fe4000f8e02ff */
[----:B------:R-:W-:Y:S01]  /*1d530*/  IMAD.IADD R21, R21, 0x1, R3 ;  /* 0x0000000115157824 */ /* 0x000fe200078e0203 */
[----:B------:R-:W-:Y:S01]  /*1d540*/  PRMT R0, RZ, 0x654, R0 ;  /* 0x00000654ff007816 */ /* 0x000fe20000000000 */
[C---:B------:R-:W-:Y:S01]  /*1d550*/  IMAD R3, R51.reuse, UR5, R44 ;  /* 0x0000000533037c24 */ /* 0x040fe2000f8e022c */
[----:B------:R-:W-:Y:S01]  /*1d560*/  BSSY B1, `(.L_x_7101) ;  /* 0x0000018000017945 */ /* 0x000fe20003800000 */
[----:B------:R-:W-:Y:S01]  /*1d570*/  IMAD.WIDE.U32 R46, R51, UR4, R20 ;  /* 0x00000004332e7c25 */ /* 0x000fe2000f8e0014 */
[----:B--2---:R2:W-:Y:S01]  /*1d580*/  SYNCS.ARRIVE.TRANS64.RED.A1T0 RZ, [R0+URZ], RZ ;  /* 0x000000ff00ff79a7 */ /* 0x0045e2000810043f */
[----:B------:R-:W-:-:S02]  /*1d590*/  ISETP.GE.AND P0, PT, R189, R49, PT ;  /* 0x00000031bd00720c */ /* 0x000fc40003f06270 */
[-C--:B------:R-:W-:Y:S01]  /*1d5a0*/  ISETP.GE.AND P1, PT, R188, R49.reuse, PT ;  /* 0x00000031bc00720c */ /* 0x080fe20003f26270 */
[----:B------:R-:W-:Y:S01]  /*1d5b0*/  IMAD.WIDE R44, R222, 0x80, R18 ;  /* 0x00000080de2c7825 */ /* 0x000fe200078e0212 */
[----:B------:R-:W-:-:S03]  /*1d5c0*/  ISETP.GE.AND P2, PT, R190, R49, PT ;  /* 0x00000031be00720c */ /* 0x000fc60003f46270 */
[----:B------:R-:W-:Y:S01]  /*1d5d0*/  IMAD.IADD R51, R47, 0x1, R3 ;  /* 0x000000012f337824 */ /* 0x000fe200078e0203 */
[----:B--2---:R-:W-:Y:S09]  /*1d5e0*/  @P3 BRA `(.L_x_7102) ;  /* 0x00000000003c3947 */ /* 0x004ff20003800000 */
        /* <DEDUP_REMOVED lines=9> */
[----:B------:R-:W-:-:S03]  /*1d680*/  ULDC.64 UR6, c[0x0][0xa80] ;  /* 0x0002a00000067ab9 */ /* 0x000fc60000000a00 */
[----:B------:R-:W-:Y:S01]  /*1d690*/  IMAD.IADD R3, R21, 0x1, R3 ;  /* 0x0000000115037824 */ /* 0x000fe200078e0203 */
[----:B------:R-:W-:-:S04]  /*1d6a0*/  LEA R48, P5, R20, UR6, 0x1 ;  /* 0x0000000614307c11 */ /* 0x000fc8000f8a08ff */
[----:B------:R-:W-:-:S05]  /*1d6b0*/  LEA.HI.X R49, R20, UR7, R3, 0x1, P5 ;  /* 0x0000000714317c11 */ /* 0x000fca000a8f0c03 */
[----:B-----5:R2:W-:Y:S04]  /*1d6c0*/  @!P3 STG.E.128 desc[UR56][R48.64], R4 ;  /* 0x000000043000b986 */ /* 0x0205e8000c101d38 */
[----:B------:R2:W-:Y:S02]  /*1d6d0*/  @!P4 STG.E.128 desc[UR56][R48.64+0x80], R28 ;  /* 0x0000801c3000c986 */ /* 0x0005e4000c101d38 */
.L_x_7102:
[----:B------:R-:W-:Y:S05]  /*1d6e0*/  BSYNC B1 ;  /* 0x0000000000017941 */ /* 0x000fea0003800000 */
.L_x_7101:
[----:B------:R-:W-:Y:S04]  /*1d6f0*/  BSSY B1, `(.L_x_7103) ;  /* 0x0000013000017945 */ /* 0x000fe80003800000 */
[----:B------:R-:W-:Y:S05]  /*1d700*/  @P0 BRA `(.L_x_7104) ;  /* 0x0000000000440947 */ /* 0x000fea0003800000 */
[----:B------:R-:W-:Y:S01]  /*1d710*/  IADD3 R3, P0, R44, 0x20, RZ ;  /* 0x000000202c037810 */ /* 0x000fe20007f1e0ff */
[----:B------:R-:W-:Y:S01]  /*1d720*/  ULDC.64 UR6, c[0x0][0xad8] ;  /* 0x0002b60000067ab9 */ /* 0x000fe20000000a00 */
[----:B--2--5:R-:W-:Y:S01]  /*1d730*/  IMAD.MOV.U32 R4, RZ, RZ, R46 ;  /* 0x000000ffff047224 */ /* 0x024fe200078e002e */
[----:B------:R-:W-:Y:S01]  /*1d740*/  ULDC UR4, c[0x0][0xa8c] ;  /* 0x0002a30000047ab9 */ /* 0x000fe20000000800 */
[----:B------:R-:W-:Y:S01]  /*1d750*/  IMAD.MOV.U32 R5, RZ, RZ, R51 ;  /* 0x000000ffff057224 */ /* 0x000fe200078e0033 */
[----:B------:R-:W-:Y:S01]  /*1d760*/  ISETP.GE.AND P3, PT, R16, UR4, PT ;  /* 0x0000000410007c0c */ /* 0x000fe2000bf66270 */
[----:B------:R-:W-:Y:S01]  /*1d770*/  IMAD.X R0, RZ, RZ, R45, P0 ;  /* 0x000000ffff007224 */ /* 0x000fe200000e062d */
[----:B------:R-:W-:Y:S01]  /*1d780*/  ISETP.GE.AND P4, PT, R195, UR4, PT ;  /* 0x00000004c3007c0c */ /* 0x000fe2000bf86270 */
[----:B------:R-:W-:-:S04]  /*1d790*/  IMAD.WIDE.U32 R4, R3, UR6, R4 ;  /* 0x0000000603047c25 */ /* 0x000fc8000f8e0004 */
        /* <DEDUP_REMOVED lines=8> */
.L_x_7104:
[----:B------:R-:W-:Y:S05]  /*1d820*/  BSYNC B1 ;  /* 0x0000000000017941 */ /* 0x000fea0003800000 */
.L_x_7103:
[----:B------:R-:W-:Y:S04]  /*1d830*/  BSSY B1, `(.L_x_7105) ;  /* 0x0000013000017945 */ /* 0x000fe80003800000 */
[----:B------:R-:W-:Y:S05]  /*1d840*/  @P1 BRA `(.L_x_7106) ;  /* 0x0000000000441947 */ /* 0x000fea0003800000 */
[----:B------:R-:W-:Y:S01]  /*1d850*/  IADD3 R3, P0, R44, 0x40, RZ ;  /* 0x000000402c037810 */ /* 0x000fe20007f1e0ff */
[----:B------:R-:W-:Y:S01]  /*1d860*/  ULDC.64 UR6, c[0x0][0xad8] ;  /* 0x0002b60000067ab9 */ /* 0x000fe20000000a00 */
[----:B--2--5:R-:W-:Y:S01]  /*1d870*/  IMAD.MOV.U32 R4, RZ, RZ, R46 ;  /* 0x000000ffff047224 */ /* 0x024fe200078e002e */
[----:B------:R-:W-:Y:S01]  /*1d880*/  ULDC UR4, c[0x0][0xa8c] ;  /* 0x0002a30000047ab9 */ /* 0x000fe20000000800 */
[----:B------:R-:W-:Y:S01]  /*1d890*/  IADD3.X R0, RZ, R45, RZ, P0, !PT ;  /* 0x0000002dff007210 */ /* 0x000fe200007fe4ff */
[----:B------:R-:W-:Y:S01]  /*1d8a0*/  IMAD.MOV.U32 R5, RZ, RZ, R51 ;  /* 0x000000ffff057224 */ /* 0x000fe200078e0033 */
[----:B------:R-:W-:Y:S02]  /*1d8b0*/  ISETP.GE.AND P1, PT, R16, UR4, PT ;  /* 0x0000000410007c0c */ /* 0x000fe4000bf26270 */
[----:B------:R-:W-:Y:S01]  /*1d8c0*/  ISETP.GE.AND P3, PT, R195, UR4, PT ;  /* 0x00000004c3007c0c */ /* 0x000fe2000bf66270 */
[----:B------:R-:W-:Y:S02]  /*1d8d0*/  IMAD R0, R0, UR6, RZ ;  /* 0x0000000600007c24 */ /* 0x000fe4000f8e02ff */
[----:B------:R-:W-:-:S04]  /*1d8e0*/  IMAD.WIDE.U32 R4, R3, UR6, R4 ;  /* 0x0000000603047c25 */ /* 0x000fc8000f8e0004 */
[----:B------:R-:W-:Y:S01]  /*1d8f0*/  IMAD R3, R3, UR7, R0 ;  /* 0x0000000703037c24 */ /* 0x000fe2000f8e0200 */
[----:B------:R-:W-:Y:S02]  /*1d900*/  ULDC.64 UR6, c[0x0][0xa80] ;  /* 0x0002a00000067ab9 */ /* 0x000fe40000000a00 */
[----:B---3--:R-:W-:Y:S01]  /*1d910*/  LEA R6, P0, R4, UR6, 0x1 ;  /* 0x0000000604067c11 */ /* 0x008fe2000f8008ff */
[----:B------:R-:W-:-:S05]  /*1d920*/  IMAD.IADD R3, R5, 0x1, R3 ;  /* 0x0000000105037824 */ /* 0x000fca00078e0203 */
[----:B------:R-:W-:-:S05]  /*1d930*/  LEA.HI.X R7, R4, UR7, R3, 0x1, P0 ;  /* 0x0000000704077c11 */ /* 0x000fca00080f0c03 */
[----:B------:R4:W-:Y:S04]  /*1d940*/  @!P1 STG.E.128 desc[UR56][R6.64], R12 ;  /* 0x0000000c06009986 */ /* 0x0009e8000c101d38 */
[----:B------:R4:W-:Y:S02]  /*1d950*/  @!P3 STG.E.128 desc[UR56][R6.64+0x80], R36 ;  /* 0x000080240600b986 */ /* 0x0009e4000c101d38 */
.L_x_7106:
[----:B------:R-:W-:Y:S05]  /*1d960*/  BSYNC B1 ;  /* 0x0000000000017941 */ /* 0x000fea0003800000 */
.L_x_7105:
[----:B------:R-:W-:Y:S05]  /*1d970*/  @P2 BRA `(.L_x_7107) ;  /* 0x0000000800ac2947 */ /* 0x000fea0003800000 */
[----:B------:R-:W-:Y:S01]  /*1d980*/  IADD3 R3, P0, R44, 0x60, RZ ;  /* 0x000000602c037810 */ /* 0x000fe20007f1e0ff */
[----:B------:R-:W-:Y:S01]  /*1d990*/  ULDC.64 UR6, c[0x0][0xad8] ;  /* 0x0002b60000067ab9 */ /* 0x000fe20000000a00 */
[----:B--2--5:R-:W-:Y:S01]  /*1d9a0*/  IMAD.MOV.U32 R4, RZ, RZ, R46 ;  /* 0x000000ffff047224 */ /* 0x024fe200078e002e */
[----:B------:R-:W-:Y:S01]  /*1d9b0*/  ULDC UR4, c[0x0][0xa8c] ;  /* 0x0002a30000047ab9 */ /* 0x000fe20000000800 */
[----:B------:R-:W-:Y:S01]  /*1d9c0*/  IMAD.MOV.U32 R5, RZ, RZ, R51 ;  /* 0x000000ffff057224 */ /* 0x000fe200078e0033 */
[----:B------:R-:W-:Y:S01]  /*1d9d0*/  ISETP.GE.AND P1, PT, R16, UR4, PT ;  /* 0x0000000410007c0c */ /* 0x000fe2000bf26270 */
[----:B------:R-:W-:Y:S02]  /*1d9e0*/  IMAD.X R44, RZ, RZ, R45, P0 ;  /* 0x000000ffff2c7224 */ /* 0x000fe400000e062d */
[----:B------:R-:W-:-:S04]  /*1d9f0*/  IMAD.WIDE.U32 R4, R3, UR6, R4 ;  /* 0x0000000603047c25 */ /* 0x000fc8000f8e0004 */
[----:B------:R-:W-:-:S04]  /*1da00*/  IMAD R44, R44, UR6, RZ ;  /* 0x000000062c2c7c24 */ /* 0x000fc8000f8e02ff */
[----:B------:R-:W-:Y:S01]  /*1da10*/  IMAD R3, R3, UR7, R44 ;  /* 0x0000000703037c24 */ /* 0x000fe2000f8e022c */
[----:B------:R-:W-:Y:S02]  /*1da20*/  ULDC.64 UR6, c[0x0][0xa80] ;  /* 0x0002a00000067ab9 */ /* 0x000fe40000000a00 */
[----:B---34-:R-:W-:Y:S02]  /*1da30*/  LEA R6, P0, R4, UR6, 0x1 ;  /* 0x0000000604067c11 */ /* 0x018fe4000f8008ff */
[----:B------:R-:W-:-:S04]  /*1da40*/  IADD3 R3, R5, R3, RZ ;  /* 0x0000000305037210 */ /* 0x000fc80007ffe0ff */
[----:B------:R-:W-:Y:S02]  /*1da50*/  LEA.HI.X R7, R4, UR7, R3, 0x1, P0 ;  /* 0x0000000704077c11 */ /* 0x000fe400080f0c03 */
[----:B------:R-:W-:-:S03]  /*1da60*/  ISETP.GE.AND P0, PT, R195, UR4, PT ;  /* 0x00000004c3007c0c */ /* 0x000fc6000bf06270 */
[----:B------:R2:W-:Y:S10]  /*1da70*/  @!P1 STG.E.128 desc[UR56][R6.64], R24 ;  /* 0x0000001806009986 */ /* 0x0005f4000c101d38 */
[----:B------:R-:W-:Y:S05]  /*1da80*/  @P0 BRA `(.L_x_7107) ;  /* 0x0000000800680947 */ /* 0x000fea0003800000 */
[----:B------:R3:W-:Y:S01]  /*1da90*/  STG.E.128 desc[UR56][R6.64+0x80], R40 ;  /* 0x0000802806007986 */ /* 0x0007e2000c101d38 */
[----:B------:R-:W-:Y:S05]  /*1daa0*/  BRA `(.L_x_7107) ;  /* 0x0000000800607947 */ /* 0x000fea0003800000 */
.L_x_7099:
[----:B------:R-:W-:Y:S01]  /*1dab0*/  ULDC.64 UR4, c[0x0][0xbd8] ;  /* 0x0002f60000047ab9 */ /* 0x000fe20000000a00 */
[----:B------:R-:W2:Y:S01]  /*1dac0*/  LDC.64 R4, c[0x0][0xbd8] ;  /* 0x0002f600ff047b82 */ /* 0x000ea20000000a00 */
[----:B------:R-:W-:Y:S01]  /*1dad0*/  ISETP.NE.U32.AND P0, PT, RZ, UR4, PT ;  /* 0x00000004ff007c0c */ /* 0x000fe2000bf05070 */
[----:B------:R-:W-:-:S03]  /*1dae0*/  IMAD.MOV.U32 R9, RZ, RZ, RZ ;  /* 0x000000ffff097224 */ /* 0x000fc600078e00ff */
[----:B------:R-:W-:Y:S01]  /*1daf0*/  ISETP.NE.AND.EX P0, PT, RZ, UR5, PT, P0 ;  /* 0x00000005ff007c0c */ /* 0x000fe2000bf05300 */
[----:B------:R-:W-:Y:S02]  /*1db00*/  ULDC.64 UR4, c[0x0][0xbe0] ;  /* 0x0002f80000047ab9 */ /* 0x000fe40000000a00 */
[----:B------:R-:W-:-:S04]  /*1db10*/  ISETP.NE.U32.AND P1, PT, RZ, UR4, PT ;  /* 0x00000004ff007c0c */ /* 0x000fc8000bf25070 */
[----:B------:R-:W-:Y:S01]  /*1db20*/  ISETP.NE.AND.EX P1, PT, RZ, UR5, PT, P1 ;  /* 0x00000005ff007c0c */ /* 0x000fe2000bf25310 */
[----:B--2---:R-:W-:-:S12]  /*1db30*/  IMAD.WIDE R4, R220, 0x4, R4 ;  /* 0x00000004dc047825 */ /* 0x004fd800078e0204 */
[----:B------:R-:W2:Y:S01]  /*1db40*/  @P1 LDC.64 R6, c[0x0][0xbe0] ;  /* 0x0002f800ff061b82 */ /* 0x000ea20000000a00 */
[----:B------:R-:W-:Y:S02]  /*1db50*/  ULDC UR4, c[0x0][0xa88] ;  /* 0x0002a20000047ab9 */ /* 0x000fe40000000800 */
[----:B------:R-:W-:Y:S01]  /*1db60*/  IMAD.U32 R3, RZ, RZ, UR4 ;  /* 0x00000004ff037e24 */ /* 0x000fe2000f8e00ff */
[----:B------:R3:W5:Y:S01]  /*1db70*/  @P0 LDG.E R9, desc[UR56][R4.64] ;  /* 0x0000003804090981 */ /* 0x000762000c1e1900 */
[----:B--2---:R-:W-:-:S05]  /*1db80*/  @P1 IMAD.WIDE R6, R220, 0x4, R6 ;  /* 0x00000004dc061825 */ /* 0x004fca00078e0206 */
[----:B------:R3:W5:Y:S01]  /*1db90*/  @P1 LDG.E R3, desc[UR56][R6.64] ;  /* 0x0000003806031981 */ /* 0x000762000c1e1900 */
[----:B------:R-:W-:Y:S02]  /*1dba0*/  ISETP.GT.AND P2, PT, R229, 0x7f, PT ;  /* 0x0000007fe500780c */ /* 0x000fe40003f44270 */
[----:B------:R-:W-:Y:S01]  /*1dbb0*/  SHF.R.S32.HI R8, RZ, 0x1f, R220 ;  /* 0x0000001fff087819 */ /* 0x000fe200000114dc */
[----:B------:R-:W-:Y:S10]  /*1dbc0*/  @P1 BRA `(.L_x_7108) ;  /* 0x0000000000101947 */ /* 0x000ff40003800000 */
[----:B------:R-:W-:Y:S05]  /*1dbd0*/  @!P0 BRA `(.L_x_7108) ;  /* 0x00000000000c8947 */ /* 0x000fea0003800000 */
[----:B------:R-:W2:Y:S04]  /*1dbe0*/  LDG.E R0, desc[UR56][R4.64] ;  /* 0x0000003804007981 */ /* 0x000ea8000c1e1900 */
[----:B-----5:R-:W2:Y:S02]  /*1dbf0*/  LDG.E R3, desc[UR56][R4.64+0x4] ;  /* 0x0000043804037981 */ /* 0x020ea4000c1e1900 */
[----:B--2---:R-:W-:-:S07]  /*1dc00*/  IMAD.IADD R3, R3, 0x1, -R0 ;  /* 0x0000000103037824 */ /* 0x004fce00078e0a00 */
.L_x_7108:
[----:B------:R-:W-:Y:S01]  /*1dc10*/  BSSY B1, `(.L_x_7109) ;  /* 0x000001c000017945 */ /* 0x000fe20003800000 */
[----:B------:R-:W-:Y:S02]  /*1dc20*/  SEL R12, R8, RZ, !P0 ;  /* 0x000000ff080c7207 */ /* 0x000fe40004000000 */
[----:B------:R-:W-:Y:S02]  /*1dc30*/  SHF.R.S32.HI R10, RZ, 0x1f, R218 ;  /* 0x0000001fff0a7819 */ /* 0x000fe400000114da */
[----:B------:R-:W-:Y:S02]  /*1dc40*/  SEL R11, R220, RZ, !P0 ;  /* 0x000000ffdc0b7207 */ /* 0x000fe40004000000 */
[----:B-----5:R-:W-:Y:S01]  /*1dc50*/  SHF.R.S32.HI R8, RZ, 0x1f, R9 ;  /* 0x0000001fff087819 */ /* 0x020fe20000011409 */
[----:B------:R-:W-:Y:S06]  /*1dc60*/  @P2 BRA `(.L_x_7110) ;  /* 0x0000000000582947 */ /* 0x000fec0003800000 */
[----:B---3--:R-:W2:Y:S02]  /*1dc70*/  S2R R5, SR_TID.X ;  /* 0x0000000000057919 */ /* 0x008ea40000002100 */
[----:B--2---:R-:W-:-:S04]  /*1dc80*/  IMAD R0, R222, 0x80, R5 ;  /* 0x00000080de007824 */ /* 0x004fc800078e0205 */
        /* <DEDUP_REMOVED lines=20> */
.L_x_7110:
[----:B------:R-:W-:Y:S05]  /*1ddd0*/  BSYNC B1 ;  /* 0x0000000000017941 */ /* 0x000fea0003800000 */
.L_x_7109:
[----:B------:R-:W-:Y:S01]  /*1dde0*/  ULDC.64 UR4, c[0x0][0xaa0] ;  /* 0x0002a80000047ab9 */ /* 0x000fe20000000a00 */
[----:B---3--:R-:W-:Y:S01]  /*1ddf0*/  IMAD.MOV.U32 R4, RZ, RZ, R16 ;  /* 0x000000ffff047224 */ /* 0x008fe200078e0010 */
[----:B------:R-:W-:Y:S01]  /*1de00*/  BSSY B1, `(.L_x_7111) ;  /* 0x0000028000017945 */ /* 0x000fe20003800000 */
[----:B--2---:R-:W-:Y:S02]  /*1de10*/  IMAD.MOV.U32 R5, RZ, RZ, R17 ;  /* 0x000000ffff057224 */ /* 0x004fe400078e0011 */
        /* <DEDUP_REMOVED lines=24> */
[----:B------:R-:W-:Y:S01]  /*1dfa0*/  IMAD.MOV.U32 R4, RZ, RZ, R6 ;  /* 0x000000ffff047224 */ /* 0x000fe200078e0006 */
[----:B------:R-:W-:Y:S01]  /*1dfb0*/  ULDC UR4, c[0x0][0xa8c] ;  /* 0x0002a30000047ab9 */ /* 0x000fe20000000800 */
[----:B------:R-:W-:Y:S01]  /*1dfc0*/  IMAD R3, R9, UR6, RZ ;  /* 0x0000000609037c24 */ /* 0x000fe2000f8e02ff */
[----:B------:R-:W-:Y:S01]  /*1dfd0*/  ISETP.GE.AND P4, PT, R16, UR4, PT ;  /* 0x0000000410007c0c */ /* 0x000fe2000bf86270 */
[----:B------:R-:W-:Y:S01]  /*1dfe0*/  IMAD.MOV.U32 R5, RZ, RZ, R11 ;  /* 0x000000ffff057224 */ /* 0x000fe200078e000b */
[----:B------:R-:W-:Y:S01]  /*1dff0*/  ISETP.GE.AND P5, PT, R195, UR4, PT ;  /* 0x00000004c3007c0c */ /* 0x000fe2000bfa6270 */
        /* <DEDUP_REMOVED lines=8> */
.L_x_7112:
[----:B------:R-:W-:Y:S05]  /*1e080*/  BSYNC B1 ;  /* 0x0000000000017941 */ /* 0x000fea0003800000 */
.L_x_7111:
        /* <DEDUP_REMOVED lines=10> */
[----:B------:R-:W-:-:S03]  /*1e130*/  ISETP.GE.AND P4, PT, R195, UR4, PT ;  /* 0x00000004c3007c0c */ /* 0x000fc6000bf86270 */
[----:B------:R-:W-:-:S04]  /*1e140*/  IMAD R0, R0, UR6, RZ ;  /* 0x0000000600007c24 */ /* 0x000fc8000f8e02ff */
[----:B------:R-:W-:Y:S01]  /*1e150*/  IMAD R3, R3, UR7, R0 ;  /* 0x0000000703037c24 */ /* 0x000fe2000f8e0200 */
[----:B------:R-:W-:Y:S02]  /*1e160*/  ULDC.64 UR6, c[0x0][0xa80] ;  /* 0x0002a00000067ab9 */ /* 0x000fe40000000a00 */
[----:B--2---:R-:W-:Y:S01]  /*1e170*/  LEA R12, P2, R4, UR6, 0x1 ;  /* 0x00000006040c7c11 */ /* 0x004fe2000f8408ff */
[----:B------:R-:W-:-:S05]  /*1e180*/  IMAD.IADD R3, R5, 0x1, R3 ;  /* 0x0000000105037824 */ /* 0x000fca00078e0203 */
[----:B------:R-:W-:-:S05]  /*1e190*/  LEA.HI.X R13, R4, UR7, R3, 0x1, P2 ;  /* 0x00000007040d7c11 */ /* 0x000fca00090f0c03 */
[----:B------:R3:W-:Y:S04]  /*1e1a0*/  @!P3 STG.E.128 desc[UR56][R12.64], RZ ;  /* 0x000000ff0c00b986 */ /* 0x0007e8000c101d38 */
[----:B------:R3:W-:Y:S02]  /*1e1b0*/  @!P4 STG.E.128 desc[UR56][R12.64+0x80], RZ ;  /* 0x000080ff0c00c986 */ /* 0x0007e4000c101d38 */
.L_x_7114:
[----:B------:R-:W-:Y:S05]  /*1e1c0*/  BSYNC B1 ;  /* 0x0000000000017941 */ /* 0x000fea0003800000 */
.L_x_7113:
[----:B------:R-:W-:Y:S04]  /*1e1d0*/  BSSY B1, `(.L_x_7115) ;  /* 0x0000013000017945 */ /* 0x000fe80003800000 */
[----:B------:R-:W-:Y:S05]  /*1e1e0*/  @P0 BRA `(.L_x_7116) ;  /* 0x0000000000440947 */ /* 0x000fea0003800000 */
[----:B------:R-:W-:Y:S01]  /*1e1f0*/  IADD3 R3, P0, R8, 0x40, RZ ;  /* 0x0000004008037810 */ /* 0x000fe20007f1e0ff */
[----:B------:R-:W-:Y:S01]  /*1e200*/  ULDC.64 UR6, c[0x0][0xad8] ;  /* 0x0002b60000067ab9 */ /* 0x000fe20000000a00 */
[----:B------:R-:W-:Y:S01]  /*1e210*/  IMAD.MOV.U32 R4, RZ, RZ, R6 ;  /* 0x000000ffff047224 */ /* 0x000fe200078e0006 */
        /* <DEDUP_REMOVED lines=9> */
[----:B--23--:R-:W-:Y:S01]  /*1e2b0*/  LEA R12, P0, R4, UR6, 0x1 ;  /* 0x00000006040c7c11 */ /* 0x00cfe2000f8008ff */
[----:B------:R-:W-:-:S05]  /*1e2c0*/  IMAD.IADD R3, R5, 0x1, R3 ;  /* 0x0000000105037824 */ /* 0x000fca00078e0203 */
[----:B------:R-:W-:-:S05]  /*1e2d0*/  LEA.HI.X R13, R4, UR7, R3, 0x1, P0 ;  /* 0x00000007040d7c11 */ /* 0x000fca00080f0c03 */
[----:B------:R4:W-:Y:S04]  /*1e2e0*/  @!P2 STG.E.128 desc[UR56][R12.64], RZ ;  /* 0x000000ff0c00a986 */ /* 0x0009e8000c101d38 */
[----:B------:R4:W-:Y:S02]  /*1e2f0*/  @!P3 STG.E.128 desc[UR56][R12.64+0x80], RZ ;  /* 0x000080ff0c00b986 */ /* 0x0009e4000c101d38 */
.L_x_7116:
[----:B------:R-:W-:Y:S05]  /*1e300*/  BSYNC B1 ;  /* 0x0000000000017941 */ /* 0x000fea0003800000 */
.L_x_7115:
        /* <DEDUP_REMOVED lines=18> */
.L_x_7107:
[----:B------:R-:W-:Y:S05]  /*1e430*/  BSYNC B0 ;  /* 0x0000000000007941 */ /* 0x000fea0003800000 */
.L_x_7098:
[----:B------:R-:W-:Y:S02]  /*1e440*/  ULDC UR4, c[0x0][0xc14] ;  /* 0x0003050000047ab9 */ /* 0x000fe40000000800 */
[----:B-1----:R-:W-:-:S13]  /*1e450*/  ISETP.GE.AND P0, PT, R199, UR4, PT ;  /* 0x00000004c7007c0c */ /* 0x002fda000bf06270 */
[----:B------:R-:W-:Y:S05]  /*1e460*/  @!P0 BRA `(.L_x_7117) ;  /* 0xfffffe2c00308947 */ /* 0x000fea000383ffff */
[----:B------:R-:W-:Y:S05]  /*1e470*/  BRA `(.L_x_6837) ;  /* 0x00000064001c7947 */ /* 0x000fea0003800000 */
.L_x_6835:
        /* <DEDUP_REMOVED lines=61> */
.L_x_7122:
        /* <DEDUP_REMOVED lines=16> */
.L_x_7121:
[----:B------:R-:W-:Y:S05]  /*1e950*/  BSYNC B0 ;  /* 0x0000000000007941 */ /* 0x000fea0003800000 */
.L_x_7120:
        /* <DEDUP_REMOVED lines=25> */
.L_x_7118:
        /* <DEDUP_REMOVED lines=20> */
.L_x_7123:
[----:B-12---:R-:W-:Y:S01]  /*1ec30*/  IMAD.MOV R0, RZ, RZ, -R3 ;  /* 0x000000ffff007224 */ /* 0x006fe200078e0a03 */
[----:B------:R-:W-:Y:S01]  /*1ec40*/  MOV R2, RZ ;  /* 0x000000ff00027202 */ /* 0x000fe20000000f00 */
[----:B---3--:R-:W-:Y:S02]  /*1ec50*/  IMAD R16, R16, UR4, R5 ;  /* 0x0000000410107c24 */ /* 0x008fe4000f8e0205 */
[----:B------:R-:W-:Y:S01]  /*1ec60*/  IMAD R5, R0, R9, RZ ;  /* 0x0000000900057224 */ /* 0x000fe200078e02ff */
[----:B------:R-:W-:-:S03]  /*1ec70*/  IABS R0, R6 ;  /* 0x0000000600007213 */ /* 0x000fc60000000000 */
[----:B------:R-:W-:Y:S01]  /*1ec80*/  IMAD.HI.U32 R2, R3, R5, R2 ;  /* 0x0000000503027227 */ /* 0x000fe200078e0002 */
[----:B------:R-:W-:-:S03]  /*1ec90*/  IADD3 R5, -R16, UR6, RZ ;  /* 0x0000000610057c10 */ /* 0x000fc6000fffe1ff */
[----:B------:R-:W-:Y:S01]  /*1eca0*/  IMAD.MOV R0, RZ, RZ, -R0 ;  /* 0x000000ffff007224 */ /* 0x000fe200078e0a00 */
        /* <DEDUP_REMOVED lines=23> */
[----:B-1----:R-:W-:-:S02]  /*1ee20*/  IADD3 R3, R7, 0xffffffe, RZ ;  /* 0x0ffffffe07037810 */ /* 0x002fc40007ffe0ff */
[----:B------:R-:W-:-:S04]  /*1ee30*/  IABS R7, R5 ;  /* 0x0000000500077213 */ /* 0x000fc80000000000 */
[----:B------:R-:W1:Y:S02]  /*1ee40*/  F2I.FTZ.U32.TRUNC.NTZ R3, R3 ;  /* 0x0000000300037305 */ /* 0x000e64000021f000 */
[----:B-1----:R-:W-:-:S04]  /*1ee50*/  IMAD.MOV R9, RZ, RZ, -R3 ;  /* 0x000000ffff097224 */ /* 0x002fc800078e0a03 */
[----:B------:R-:W-:-:S04]  /*1ee60*/  IMAD R9, R9, R4, RZ ;  /* 0x0000000409097224 */ /* 0x000fc800078e02ff */
[----:B------:R-:W-:-:S04]  /*1ee70*/  IMAD.HI.U32 R2, R3, R9, R2 ;  /* 0x0000000903027227 */ /* 0x000fc800078e0002 */
[----:B------:R-:W-:Y:S02]  /*1ee80*/  IMAD.MOV R3, RZ, RZ, -R6 ;  /* 0x000000ffff037224 */ /* 0x000fe400078e0a06 */
[----:B------:R-:W-:-:S04]  /*1ee90*/  IMAD.HI.U32 R2, R2, R7, RZ ;  /* 0x0000000702027227 */ /* 0x000fc800078e00ff */
        /* <DEDUP_REMOVED lines=17> */
.L_x_7119:
[----:B------:R-:W-:Y:S01]  /*1efb0*/  IMAD.MOV.U32 R17, RZ, RZ, RZ ;  /* 0x000000ffff117224 */ /* 0x000fe200078e00ff */
[----:B------:R-:W-:Y:S01]  /*1efc0*/  MOV R18, RZ ;  /* 0x000000ff00127202 */ /* 0x000fe20000000f00 */
[----:B------:R-:W-:-:S07]  /*1efd0*/  IMAD.U32 R16, RZ, RZ, UR6 ;  /* 0x00000006ff107e24 */ /* 0x000fce000f8e00ff */
.L_x_7124:
        /* <DEDUP_REMOVED lines=18> */
[----:B------:R-:W2:Y:S01]  /*1f100*/  S2R R4, SR_TID.X ;  /* 0x0000000000047919 */ /* 0x000ea20000002100 */
[----:B------:R-:W-:Y:S01]  /*1f110*/  ISETP.NE.AND P1, PT, R5, RZ, PT ;  /* 0x000000ff0500720c */ /* 0x000fe20003f25270 */
[----:B-1----:R-:W-:Y:S01]  /*1f120*/  IMAD.MOV.U32 R0, RZ, RZ, 0x1 ;  /* 0x00000001ff007424 */ /* 0x002fe200078e00ff */
        /* <DEDUP_REMOVED lines=10> */
[----:B--2---:R-:W-:-:S04]  /*1f1d0*/  LOP3.LUT R4, R4, 0x7f, RZ, 0xc0, !PT ;  /* 0x0000007f04047812 */ /* 0x004fc800078ec0ff */
[C---:B------:R-:W-:Y:S02]  /*1f1e0*/  ISETP.NE.AND P2, PT, R4.reuse, RZ, PT ;  /* 0x000000ff0400720c */ /* 0x040fe40003f45270 */
[----:B------:R-:W-:-:S11]  /*1f1f0*/  ISETP.NE.OR P0, PT, R4, RZ, !P1 ;  /* 0x000000ff0400720c */ /* 0x000fd60004f05670 */
[----:B------:R-:W-:-:S04]  /*1f200*/  @P2 LOP3.LUT R2, R2, 0x2, RZ, 0xfc, !PT ;  /* 0x0000000202022812 */ /* 0x000fc800078efcff */
[----:B------:R-:W-:-:S05]  /*1f210*/  @P0 LOP3.LUT R2, R2, 0x40, RZ, 0xfc, !PT ;  /* 0x0000004002020812 */ /* 0x000fca00078efcff */
[----:B------:R1:W-:Y:S02]  /*1f220*/  STL [R1+0x14], R2 ;  /* 0x0000140201007387 */ /* 0x0003e40000100800 */
.L_x_7230:
[----:B------:R-:W-:Y:S05]  /*1f230*/  YIELD ;  /* 0x0000000000007946 */ /* 0x000fea0003800000 */
[----:B------:R-:W-:Y:S01]  /*1f240*/  ULDC.64 UR4, c[0x0][0xa28] ;  /* 0x00028a0000047ab9 */ /* 0x000fe20000000a00 */
[----:B------:R-:W-:Y:S01]  /*1f250*/  IMAD.MOV.U32 R8, RZ, RZ, RZ ;  /* 0x000000ffff087224 */ /* 0x000fe200078e00ff */
[----:B------:R-:W-:Y:S01]  /*1f260*/  ISETP.NE.U32.AND P0, PT, RZ, UR4, PT ;  /* 0x00000004ff007c0c */ /* 0x000fe2000bf05070 */
[----:B-1----:R-:W-:Y:S01]  /*1f270*/  IMAD.MOV.U32 R0, RZ, RZ, RZ ;  /* 0x000000ffff007224 */ /* 0x002fe200078e00ff */
[----:B------:R-:W-:Y:S01]  /*1f280*/  ULDC.64 UR8, c[0x0][0xa08] ;  /* 0x0002820000087ab9 */ /* 0x000fe20000000a00 */
[----:B------:R-:W-:Y:S01]  /*1f290*/  ULDC.64 UR10, c[0x0][0xa10] ;  /* 0x00028400000a7ab9 */ /* 0x000fe20000000a00 */
[----:B------:R-:W-:Y:S01]  /*1f2a0*/  ISETP.NE.AND.EX P0, PT, RZ, UR5, PT, P0 ;  /* 0x00000005ff007c0c */ /* 0x000fe2000bf05300 */
[----:B------:R-:W-:-:S12]  /*1f2b0*/  ULDC.64 UR4, c[0x0][0xa00] ;  /* 0x0002800000047ab9 */ /* 0x000fd80000000a00 */
[----:B--2---:R-:W1:Y:S02]  /*1f2c0*/  @P0 LDC.64 R2, c[0x0][0xa28] ;  /* 0x00028a00ff020b82 */ /* 0x004e640000000a00 */
[----:B-1----:R-:W-:-:S05]  /*1f2d0*/  @P0 IMAD.WIDE R2, R19, 0x4, R2 ;  /* 0x0000000413020825 */ /* 0x002fca00078e0202 */
[----:B------:R1:W5:Y:S01]  /*1f2e0*/  @P0 LDG.E R8, desc[UR56][R2.64] ;  /* 0x0000003802080981 */ /* 0x000362000c1e1900 */
[----:B------:R-:W-:-:S04]  /*1f2f0*/  ISETP.NE.U32.AND P0, PT, RZ, UR4, PT ;  /* 0x00000004ff007c0c */ /* 0x000fc8000bf05070 */
        /* <DEDUP_REMOVED lines=9> */
[----:B------:R-:W-:Y:S01]  /*1f390*/  ISETP.NE.U32.AND P2, PT, RZ, UR8, PT ;  /* 0x00000008ff007c0c */ /* 0x000fe2000bf45070 */
[----:B------:R-:W-:-:S03]  /*1f3a0*/  ULDC UR6, c[0x0][0x338] ;  /* 0x0000ce0000067ab9 */ /* 0x000fc60000000800 */
[----:B------:R-:W-:Y:S02]  /*1f3b0*/  ISETP.NE.AND.EX P3, PT, RZ, UR9, PT, P2 ;  /* 0x00000009ff007c0c */ /* 0x000fe4000bf65320 */
[----:B------:R-:W-:Y:S01]  /*1f3c0*/  ISETP.NE.U32.AND P2, PT, RZ, UR10, PT ;  /* 0x0000000aff007c0c */ /* 0x000fe2000bf45070 */
[----:B------:R-:W-:-:S03]  /*1f3d0*/  IMAD.U32 R10, RZ, RZ, UR6 ;  /* 0x00000006ff0a7e24 */ /* 0x000fc6000f8e00ff */
        /* <DEDUP_REMOVED lines=12> */
[----:B-1----:R-:W-:Y:S01]  /*1f4a0*/  MOV R5, UR4 ;  /* 0x0000000400057c02 */ /* 0x002fe20008000f00 */
[----:B------:R-:W-:Y:S06]  /*1f4b0*/  @P1 BRA `(.L_x_7126) ;  /* 0x0000000000101947 */ /* 0x000fec0003800000 */
[----:B------:R-:W-:Y:S05]  /*1f4c0*/  @!P0 BRA `(.L_x_7126) ;  /* 0x00000000000c8947 */ /* 0x000fea0003800000 */
[----:B------:R-:W2:Y:S04]  /*1f4d0*/  LDG.E R7, desc[UR56][R2.64] ;  /* 0x0000003802077981 */ /* 0x000ea8000c1e1900 */
[----:B-----5:R-:W2:Y:S02]  /*1f4e0*/  LDG.E R0, desc[UR56][R2.64+0x4] ;  /* 0x0000043802007981 */ /* 0x020ea4000c1e1900 */
[----:B--2---:R-:W-:-:S07]  /*1f4f0*/  IMAD.IADD R0, R0, 0x1, -R7 ;  /* 0x0000000100007824 */ /* 0x004fce00078e0a07 */
.L_x_7126:
[----:B------:R-:W1:Y:S01]  /*1f500*/  LDC.64 R6, c[0x0][0xa08] ;  /* 0x00028200ff067b82 */ /* 0x000e620000000a00 */
[----:B------:R-:W-:Y:S01]  /*1f510*/  IMAD.MOV.U32 R9, RZ, RZ, RZ ;  /* 0x000000ffff097224 */ /* 0x000fe200078e00ff */
[----:B------:R-:W-:-:S06]  /*1f520*/  ULDC.64 UR4, c[0x0][0xa20] ;  /* 0x0002880000047ab9 */ /* 0x000fcc0000000a00 */
[----:B------:R-:W2:Y:S01]  /*1f530*/  LDC.64 R2, c[0x0][0xa10] ;  /* 0x00028400ff027b82 */ /* 0x000ea20000000a00 */
[----:B-1----:R-:W-:-:S05]  /*1f540*/  IMAD.WIDE R6, R19, 0x4, R6 ;  /* 0x0000000413067825 */ /* 0x002fca00078e0206 */
[----:B------:R-:W3:Y:S01]  /*1f550*/  @P3 LDG.E R9, desc[UR56][R6.64] ;  /* 0x0000003806093981 */ /* 0x000ee2000c1e1900 */
[----:B------:R-:W-:Y:S02]  /*1f560*/  IMAD.MOV.U32 R4, RZ, RZ, RZ ;  /* 0x000000ffff047224 */ /* 0x000fe400078e00ff */
[----:B--2---:R-:W-:-:S05]  /*1f570*/  IMAD.WIDE R2, R19, 0x4, R2 ;  /* 0x0000000413027825 */ /* 0x004fca00078e0202 */
[----:B------:R1:W5:Y:S01]  /*1f580*/  @P2 LDG.E R4, desc[UR56][R2.64] ;  /* 0x0000003802042981 */ /* 0x000362000c1e1900 */
[----:B------:R-:W-:-:S04]  /*1f590*/  ISETP.NE.U32.AND P0, PT, RZ, UR4, PT ;  /* 0x00000004ff007c0c */ /* 0x000fc8000bf05070 */
[----:B------:R-:W-:Y:S01]  /*1f5a0*/  ISETP.NE.AND.EX P0, PT, RZ, UR5, PT, P0 ;  /* 0x00000005ff007c0c */ /* 0x000fe2000bf05300 */
[----:B---3-5:R-:W-:-:S05]  /*1f5b0*/  IMAD.IADD R9, R9, 0x1, R8 ;  /* 0x0000000109097824 */ /* 0x028fca00078e0208 */
[----:B------:R1:W-:Y:S07]  /*1f5c0*/  STL [R1+0x4], R9 ;  /* 0x0000040901007387 */ /* 0x0003ee0000100800 */
[----:B------:R-:W-:Y:S05]  /*1f5d0*/  @!P0 BRA `(.L_x_7127) ;  /* 0x0000000000108947 */ /* 0x000fea0003800000 */
[----:B------:R-:W2:Y:S02]  /*1f5e0*/  LDC.64 R6, c[0x0][0xa20] ;  /* 0x00028800ff067b82 */ /* 0x000ea40000000a00 */
[----:B--2---:R-:W-:-:S05]  /*1f5f0*/  IMAD.WIDE R6, R19, 0x4, R6 ;  /* 0x0000000413067825 */ /* 0x004fca00078e0206 */
[----:B------:R2:W5:Y:S01]  /*1f600*/  LDG.E R5, desc[UR56][R6.64] ;  /* 0x0000003806057981 */ /* 0x000562000c1e1900 */
[----:B------:R-:W-:Y:S05]  /*1f610*/  BRA `(.L_x_7128) ;  /* 0x0000000000107947 */ /* 0x000fea0003800000 */
.L_x_7127:
[----:B------:R-:W-:Y:S05]  /*1f620*/  @!P3 BRA `(.L_x_7128) ;  /* 0x00000000000cb947 */ /* 0x000fea0003800000 */
[----:B------:R-:W2:Y:S04]  /*1f630*/  LDG.E R5, desc[UR56][R6.64] ;  /* 0x0000003806057981 */ /* 0x000ea8000c1e1900 */
[----:B------:R-:W2:Y:S02]  /*1f640*/  LDG.E R6, desc[UR56][R6.64+0x4] ;  /* 0x0000043806067981 */ /* 0x000ea4000c1e1900 */
[----:B--2---:R-:W-:-:S07]  /*1f650*/  IMAD.IADD R5, R6, 0x1, -R5 ;  /* 0x0000000106057824 */ /* 0x004fce00078e0a05 */
.L_x_7128:
[----:B--2---:R-:W2:Y:S04]  /*1f660*/  @P2 LDG.E R6, desc[UR56][R2.64] ;  /* 0x0000003802062981 */ /* 0x004ea8000c1e1900 */
[----:B-1----:R-:W2:Y:S01]  /*1f670*/  @P2 LDG.E R2, desc[UR56][R2.64+0x4] ;  /* 0x0000043802022981 */ /* 0x002ea2000c1e1900 */
[----:B-----5:R-:W-:Y:S02]  /*1f680*/  IADD3 R8, -R8, R5, RZ ;  /* 0x0000000508087210 */ /* 0x020fe40007ffe1ff */
[----:B------:R-:W-:Y:S01]  /*1f690*/  LEA R20, R17, 0x80, 0x7 ;  /* 0x0000008011147811 */ /* 0x000fe200078e38ff */
[----:B--2---:R-:W-:-:S04]  /*1f6a0*/  @P2 IMAD.IADD R10, R2, 0x1, -R6 ;  /* 0x00000001020a2824 */ /* 0x004fc800078e0a06 */
[----:B------:R-:W-:-:S04]  /*1f6b0*/  IMAD.IADD R5, R8, 0x1, R10 ;  /* 0x0000000108057824 */ /* 0x000fc800078e020a */
[C---:B------:R-:W-:Y:S01]  /*1f6c0*/  VIADD R21, R5.reuse, 0x7f ;  /* 0x0000007f05157836 */ /* 0x040fe20000000000 */
[----:B------:R-:W-:-:S04]  /*1f6d0*/  IADD3 R20, R5, R20, -R0 ;  /* 0x0000001405147210 */ /* 0x000fc80007ffe800 */
        /* <DEDUP_REMOVED lines=18> */
.L_x_7131:
[----:B------:R-:W-:-:S13]  /*1f800*/  ISETP.NE.AND P0, PT, R3, 0x1, PT ;  /* 0x000000010300780c */ /* 0x000fda0003f05270 */
[----:B------:R-:W1:Y:S02]  /*1f810*/  @P0 LDC.64 R6, c[0x0][0x9e8] ;  /* 0x00027a00ff060b82 */ /* 0x000e640000000a00 */
[----:B-1----:R-:W-:-:S05]  /*1f820*/  @P0 IMAD.HI.U32 R6, R9, R6, RZ ;  /* 0x0000000609060227 */ /* 0x002fca00078e00ff */
[----:B------:R-:W-:-:S07]  /*1f830*/  @P0 SHF.R.U32.HI R9, RZ, R7, R6 ;  /* 0x00000007ff090219 */ /* 0x000fce0000011606 */
.L_x_7132:
[----:B------:R-:W-:Y:S05]  /*1f840*/  BSYNC B0 ;  /* 0x0000000000007941 */ /* 0x000fea0003800000 */
.L_x_7130:
[----:B------:R-:W-:-:S05]  /*1f850*/  IMAD R9, R9, R3, R3 ;  /* 0x0000000309097224 */ /* 0x000fca00078e0203 */
[----:B------:R-:W-:-:S07]  /*1f860*/  VIMNMX R2, R2, R9, PT ;  /* 0x0000000902027248 */ /* 0x000fce0003fe0100 */
.L_x_7129:
[----:B------:R-:W-:Y:S01]  /*1f870*/  IMAD R0, R17, 0x80, -R0 ;  /* 0x0000008011007824 */ /* 0x000fe200078e0a00 */
[----:B------:R-:W-:-:S04]  /*1f880*/  ULDC UR4, c[0x0][0x9dc] ;  /* 0x0002770000047ab9 */ /* 0x000fc80000000800 */
[----:B------:R-:W-:-:S05]  /*1f890*/  IADD3 R0, R5, R0, RZ ;  /* 0x0000000005007210 */ /* 0x000fca0007ffe0ff */
[----:B------:R-:W-:Y:S01]  /*1f8a0*/  VIADD R5, R0, -UR4 ;  /* 0x8000000400057c36 */ /* 0x000fe20008000000 */
        /* <DEDUP_REMOVED lines=11> */
.L_x_7135:
[----:B------:R-:W-:Y:S01]  /*1f960*/  ISETP.NE.AND P0, PT, R3, 0x1, PT ;  /* 0x000000010300780c */ /* 0x000fe20003f05270 */
[----:B------:R-:W-:-:S12]  /*1f970*/  IMAD.MOV.U32 R9, RZ, RZ, R0 ;  /* 0x000000ffff097224 */ /* 0x000fd800078e0000 */
[----:B------:R-:W1:Y:S02]  /*1f980*/  @P0 LDC.64 R6, c[0x0][0x9e8] ;  /* 0x00027a00ff060b82 */ /* 0x000e640000000a00 */
[----:B-1----:R-:W-:-:S05]  /*1f990*/  @P0 IMAD.HI.U32 R6, R0, R6, RZ ;  /* 0x0000000600060227 */ /* 0x002fca00078e00ff */
[----:B------:R-:W-:-:S07]  /*1f9a0*/  @P0 SHF.R.U32.HI R9, RZ, R7, R6 ;  /* 0x00000007ff090219 */ /* 0x000fce0000011606 */
.L_x_7136:
[----:B------:R-:W-:Y:S05]  /*1f9b0*/  BSYNC B0 ;  /* 0x0000000000007941 */ /* 0x000fea0003800000 */
.L_x_7134:
[----:B------:R-:W-:-:S05]  /*1f9c0*/  IMAD R3, R9, R3, RZ ;  /* 0x0000000309037224 */ /* 0x000fca00078e02ff */
[----:B------:R-:W-:-:S07]  /*1f9d0*/  VIMNMX R5, R5, R3, !PT ;  /* 0x0000000305057248 */ /* 0x000fce0007fe0100 */
.L_x_7133:
        /* <DEDUP_REMOVED lines=12> */
[----:B------:R-:W-:Y:S01]  /*1faa0*/  VIMNMX R3, R3, R10, PT ;  /* 0x0000000a03037248 */ /* 0x000fe20003fe0100 */
[----:B------:R-:W-:-:S05]  /*1fab0*/  IMAD R2, R2, 0x80, -R8 ;  /* 0x0000008002027824 */ /* 0x000fca00078e0a08 */
        /* <DEDUP_REMOVED lines=20> */
.L_x_7348:
[----:B------:R-:W-:-:S03]  /*1fc00*/  UMOV UR4, 0xffffffff ;  /* 0xffffffff00047882 */ /* 0x000fc60000000000 */
[----:B------:R-:W-:Y:S05]  /*1fc10*/  BRA.DIV UR4, `(.L_x_7140) ;  /* 0x0000006604b47947 */ /* 0x000fea000b800000 */
[----:B------:R-:W-:-:S13]  /*1fc20*/  ELECT P6, URZ, PT ;  /* 0x00000000003f782f */ /* 0x000fda00038c0000 */
.L_x_7351:
[----:B------:R-:W2:Y:S01]  /*1fc30*/  LDL R7, [R1+0x24] ;  /* 0x0000240001077983 */ /* 0x000ea20000100800 */
[----:B------:R-:W-:Y:S01]  /*1fc40*/  BSSY B1, `(.L_x_7141) ;  /* 0x000000b000017945 */ /* 0x000fe20003800000 */
[----:B0-----:R-:W0:Y:S01]  /*1fc50*/  S2R R11, SR_CgaCtaId ;  /* 0x00000000000b7919 */ /* 0x001e220000008800 */
        /* <DEDUP_REMOVED lines=9> */
.L_x_7352:
[----:B------:R-:W-:Y:S05]  /*1fcf0*/  BSYNC B1 ;  /* 0x0000000000017941 */ /* 0x000fea0003800000 */
.L_x_7141:
        /* <DEDUP_REMOVED lines=8> */
.L_x_7353:
        /* <DEDUP_REMOVED lines=11> */
.L_x_7146:
        /* <DEDUP_REMOVED lines=8> */
[----:B------:R-:W-:-:S06]  /*1feb0*/  UMOV UR15, 0x40 ;  /* 0x00000040000f7882 */ /* 0x000fcc0000000000 */
[----:B------:R-:W-:Y:S01]  /*1fec0*/  UIADD3 UR9, UR9, 0x28890, URZ ;  /* 0x0002889009097890 */ /* 0x000fe2000fffe03f */
[----:B--2---:R-:W-:-:S05]  /*1fed0*/  IMAD R8, R8, 0x8000, R11 ;  /* 0x0000800008087824 */ /* 0x004fca00078e020b */
[----:B------:R-:W-:Y:S02]  /*1fee0*/  R2UR UR6, R8 ;  /* 0x00000000080672ca */ /* 0x000fe400000e0000 */
[----:B------:R-:W-:-:S05]  /*1fef0*/  LEA R8, R6, R4, 0x7 ;  /* 0x0000000406087211 */ /* 0x000fca00078e38ff */
[----:B------:R-:W-:-:S05]  /*1ff00*/  VIADD R8, R8, 0xffffff80 ;  /* 0xffffff8008087836 */ /* 0x000fca0000000000 */
[----:B------:R-:W-:Y:S01]  /*1ff10*/  R2UR UR11, R8 ;  /* 0x00000000080b72ca */ /* 0x000fe200000e0000 */
[----:B------:R-:W-:Y:S02]  /*1ff20*/  UIADD3 UR8, UR6, 0x18400, URZ ;  /* 0x0001840006087890 */ /* 0x000fe4000fffe03f */
[----:B------:R-:W-:-:S03]  /*1ff30*/  UIADD3 UR14, UR6, 0x1c400, URZ ;  /* 0x0001c400060e7890 */ /* 0x000fc6000fffe03f */
[----:B------:R-:W-:-:S07]  /*1ff40*/  UMOV UR6, 0x0 ;  /* 0x0000000000067882 */ /* 0x000fce0000000000 */
[----:B------:R1:W-:Y:S02]  /*1ff50*/  UTMALDG.4D [UR8], [UR4], desc[UR6] ;  /* 0x00000608040075b4 */ /* 0x0003e40008019000 */
[----:B-1----:R-:W-:Y:S01]  /*1ff60*/  UMOV UR8, UR14 ;  /* 0x0000000e00087c82 */ /* 0x002fe20008000000 */
[----:B------:R-:W-:Y:S02]  /*1ff70*/  UMOV UR10, UR15 ;  /* 0x0000000f000a7c82 */ /* 0x000fe40008000000 */
[----:B------:R1:W-:Y:S01]  /*1ff80*/  UTMALDG.4D [UR8], [UR4], desc[UR6] ;  /* 0x00000608040075b4 */ /* 0x0003e20008019000 */
[----:B------:R-:W2:Y:S02]  /*1ff90*/  SYNCS.PHASECHK.TRANS64.TRYWAIT P0, [R7+URZ+0x288c0], R9 ;  /* 0x0288c009070075a7 */ /* 0x000ea4000800017f */
[----:B-12---:R-:W-:Y:S05]  /*1ffa0*/  @!P0 BRA `(.L_x_7147) ;  /* 0x0000006400188947 */ /* 0x006fea0003800000 */
.L_x_7354:
[----:B------:R-:W0:Y:S02]  /*1ffb0*/  LDL R10, [R1+0xc] ;  /* 0x00000c00010a7983 */ /* 0x000e240000100800 */
[----:B01----:R-:W-:Y:S01]  /*1ffc0*/  IMAD.SHL.U32 R9, R10, 0x4000, RZ ;  /* 0x000040000a097824 */ /* 0x003fe200078e00ff */
        /* <DEDUP_REMOVED lines=8> */
.L_x_7148:
        /* <DEDUP_REMOVED lines=11> */
[----:B------:R-:W-:-:S04]  /*20100*/  UIADD3 UR9, UR9, 0x288b0, URZ ;  /* 0x000288b009097890 */ /* 0x000fc8000fffe03f */
        /* <DEDUP_REMOVED lines=8> */
.L_x_7144:
[----:B------:R-:W-:Y:S05]  /*20190*/  BSYNC B1 ;  /* 0x0000000000017941 */ /* 0x000fea0003800000 */
.L_x_7143:
[----:B0-----:R-:W2:Y:S04]  /*201a0*/  LDL.LU R7, [R1+0xc] ;  /* 0x00000c0001077983 */ /* 0x001ea80000300800 */
[----:B------:R-:W3:Y:S01]  /*201b0*/  LDL.LU R9, [R1+0x10] ;  /* 0x0000100001097983 */ /* 0x000ee20000300800 */
[----:B------:R-:W-:Y:S01]  /*201c0*/  VIADD R6, R6, 0xfffffffe ;  /* 0xfffffffe06067836 */ /* 0x000fe20000000000 */
[----:B------:R-:W-:Y:S01]  /*201d0*/  PLOP3.LUT P3, PT, PT, PT, PT, 0x8, 0x0 ;  /* 0x000000000000781c */ /* 0x000fe20003f6e170 */
[----:B--2---:R-:W-:-:S05]  /*201e0*/  VIADD R7, R7, 0x1 ;  /* 0x0000000107077836 */ /* 0x004fca0000000000 */
        /* <DEDUP_REMOVED lines=8> */
.L_x_7155:
[----:B------:R-:W-:Y:S05]  /*20270*/  YIELD ;  /* 0x0000000000007946 */ /* 0x000fea0003800000 */
[----:B------:R-:W-:Y:S04]  /*20280*/  BSSY B1, `(.L_x_7149) ;  /* 0x0000045000017945 */ /* 0x000fe80003800000 */
[----:B--2---:R-:W-:Y:S05]  /*20290*/  @!P6 BRA `(.L_x_7150) ;  /* 0x00000004000ce947 */ /* 0x004fea0003800000 */
[----:B-1----:R-:W2:Y:S04]  /*202a0*/  LDL R7, [R1+0xc] ;  /* 0x00000c0001077983 */ /* 0x002ea80000100800 */
[----:B------:R-:W3:Y:S01]  /*202b0*/  LDL R8, [R1+0x10] ;  /* 0x0000100001087983 */ /* 0x000ee20000100800 */
[----:B--2---:R-:W-:Y:S02]  /*202c0*/  LEA R7, R7, R11, 0x3 ;  /* 0x0000000b07077211 */ /* 0x004fe400078e18ff */
[----:B---3--:R-:W-:-:S04]  /*202d0*/  SHF.L.U32 R8, R8, 0x1f, RZ ;  /* 0x0000001f08087819 */ /* 0x008fc800000006ff */
[----:B------:R-:W0:Y:S02]  /*202e0*/  SYNCS.PHASECHK.TRANS64.TRYWAIT P0, [R7+URZ+0x288a0], R8 ;  /* 0x0288a008070075a7 */ /* 0x000e24000800017f */
[----:B0-----:R-:W-:Y:S05]  /*202f0*/  @!P0 BRA `(.L_x_7151) ;  /* 0x0000006000588947 */ /* 0x001fea0003800000 */
.L_x_7355:
        /* <DEDUP_REMOVED lines=11> */
.L_x_7152:
[----:B-1----:R-:W2:Y:S01]  /*203b0*/  LDL R9, [R1+0xc] ;  /* 0x00000c0001097983 */ /* 0x002ea20000100800 */
[----:B------:R-:W-:Y:S01]  /*203c0*/  R2UR UR9, R7 ;  /* 0x00000000070972ca */ /* 0x000fe200000e0000 */
[----:B------:R-:W-:Y:S01]  /*203d0*/  IMAD R10, R6, 0x80, R4 ;  /* 0x00000080060a7824 */ /* 0x000fe200078e0204 */
        /* <DEDUP_REMOVED lines=8> */
[----:B------:R-:W-:-:S03]  /*20460*/  UMOV UR15, 0x40 ;  /* 0x00000040000f7882 */ /* 0x000fc60000000000 */
        /* <DEDUP_REMOVED lines=11> */
.L_x_7356:
        /* <DEDUP_REMOVED lines=8> */
.L_x_7154:
        /* <DEDUP_REMOVED lines=19> */
.L_x_7150:
[----:B------:R-:W-:Y:S05]  /*206d0*/  BSYNC B1 ;  /* 0x0000000000017941 */ /* 0x000fea0003800000 */
.L_x_7149:
        /* <DEDUP_REMOVED lines=12> */
.L_x_7138:
[----:B------:R-:W-:Y:S05]  /*207a0*/  BSYNC B0 ;  /* 0x0000000000007941 */ /* 0x000fea0003800000 */
.L_x_7137:
        /* <DEDUP_REMOVED lines=17> */
.L_x_7158:
[----:B------:R-:W-:-:S13]  /*208c0*/  ISETP.NE.AND P0, PT, R3, 0x1, PT ;  /* 0x000000010300780c */ /* 0x000fda0003f05270 */
[----:B------:R-:W3:Y:S02]  /*208d0*/  @P0 LDC.64 R4, c[0x0][0x9e8] ;  /* 0x00027a00ff040b82 */ /* 0x000ee40000000a00 */
[----:B---3--:R-:W-:-:S05]  /*208e0*/  @P0 IMAD.HI.U32 R4, R6, R4, RZ ;  /* 0x0000000406040227 */ /* 0x008fca00078e00ff */
[----:B------:R-:W-:-:S07]  /*208f0*/  @P0 SHF.R.U32.HI R6, RZ, R5, R4 ;  /* 0x00000005ff060219 */ /* 0x000fce0000011604 */
.L_x_7159:
[----:B------:R-:W-:Y:S05]  /*20900*/  BSYNC B0 ;  /* 0x0000000000007941 */ /* 0x000fea0003800000 */
.L_x_7157:
[----:B------:R-:W-:-:S05]  /*20910*/  IMAD R5, R6, R3, R3 ;  /* 0x0000000306057224 */ /* 0x000fca00078e0203 */
[----:B------:R-:W-:-:S07]  /*20920*/  VIMNMX R2, R2, R5, PT ;  /* 0x0000000502027248 */ /* 0x000fce0003fe0100 */
.L_x_7156:
[----:B------:R-:W-:Y:S01]  /*20930*/  VIADD R2, R2, 0x7f ;  /* 0x0000007f02027836 */ /* 0x000fe20000000000 */
[----:B------:R-:W-:-:S04]  /*20940*/  ULDC UR4, c[0x0][0x9dc] ;  /* 0x0002770000047ab9 */ /* 0x000fc80000000800 */
        /* <DEDUP_REMOVED lines=11> */
[----:B-12---:R-:W-:-:S11]  /*20a00*/  LOP3.LUT R7, RZ, R0, RZ, 0x33, !PT ;  /* 0x00000000ff077212 */ /* 0x006fd600078e33ff */
[----:B------:R-:W1:Y:S02]  /*20a10*/  @P0 LDC.64 R4, c[0x0][0x9e8] ;  /* 0x00027a00ff040b82 */ /* 0x000e640000000a00 */
[----:B-1----:R-:W-:-:S05]  /*20a20*/  @P0 IMAD.HI.U32 R4, R7, R4, RZ ;  /* 0x0000000407040227 */ /* 0x002fca00078e00ff */
[----:B------:R-:W-:-:S04]  /*20a30*/  @P0 SHF.R.U32.HI R7, RZ, R5, R4 ;  /* 0x00000005ff070219 */ /* 0x000fc80000011604 */
[----:B------:R-:W-:Y:S01]  /*20a40*/  LOP3.LUT R0, RZ, R7, RZ, 0x33, !PT ;  /* 0x00000007ff007212 */ /* 0x000fe200078e33ff */
[----:B------:R-:W-:Y:S06]  /*20a50*/  BRA `(.L_x_7163) ;  /* 0x0000000000107947 */ /* 0x000fec0003800000 */
.L_x_7162:
[----:B------:R-:W-:-:S13]  /*20a60*/  ISETP.NE.AND P0, PT, R3, 0x1, PT ;  /* 0x000000010300780c */ /* 0x000fda0003f05270 */
[----:B------:R-:W4:Y:S02]  /*20a70*/  @P0 LDC.64 R4, c[0x0][0x9e8] ;  /* 0x00027a00ff040b82 */ /* 0x000f240000000a00 */
[----:B----4-:R-:W-:-:S05]  /*20a80*/  @P0 IMAD.HI.U32 R4, R0, R4, RZ ;  /* 0x0000000400040227 */ /* 0x010fca00078e00ff */
[----:B------:R-:W-:-:S07]  /*20a90*/  @P0 SHF.R.U32.HI R0, RZ, R5, R4 ;  /* 0x00000005ff000219 */ /* 0x000fce0000011604 */
.L_x_7163:
[----:B------:R-:W-:Y:S05]  /*20aa0*/  BSYNC B0 ;  /* 0x0000000000007941 */ /* 0x000fea0003800000 */
.L_x_7161:
[----:B------:R-:W-:-:S05]  /*20ab0*/  IMAD R3, R0, R3, RZ ;  /* 0x0000000300037224 */ /* 0x000fca00078e02ff */
[----:B------:R-:W-:-:S07]  /*20ac0*/  VIMNMX R2, R2, R3, !PT ;  /* 0x0000000302027248 */ /* 0x000fce0007fe0100 */
.L_x_7160:
        /* <DEDUP_REMOVED lines=25> */
.L_x_7165:
        /* <DEDUP_REMOVED lines=11> */
[----:B------:R-:W-:Y:S01]  /*20d10*/  IMAD.U32 R4, RZ, RZ, UR6 ;  /* 0x00000006ff047e24 */ /* 0x000fe2000f8e00ff */
[----:B------:R-:W-:Y:S01]  /*20d20*/  MOV R5, UR7 ;  /* 0x0000000700057c02 */ /* 0x000fe20008000f00 */
[----:B------:R-:W4:Y:S01]  /*20d30*/  LDC.64 R2, c[0x4][R2] ;  /* 0x0100000002027b82 */ /* 0x000f220000000a00 */
[----:B---3--:R-:W-:Y:S01]  /*20d40*/  IMAD.U32 R6, RZ, RZ, UR8 ;  /* 0x00000008ff067e24 */ /* 0x008fe2000f8e00ff */
[----:B------:R-:W-:Y:S01]  /*20d50*/  MOV R13, RZ ;  /* 0x000000ff000d7202 */ /* 0x000fe20000000f00 */
[----:B-12---:R-:W-:Y:S02]  /*20d60*/  IMAD.U32 R7, RZ, RZ, UR9 ;  /* 0x00000009ff077e24 */ /* 0x006fe4000f8e00ff */
[----:B------:R-:W-:-:S02]  /*20d70*/  IMAD.U32 R10, RZ, RZ, UR4 ;  /* 0x00000004ff0a7e24 */ /* 0x000fc4000f8e00ff */
[----:B0-----:R-:W-:Y:S02]  /*20d80*/  IMAD.U32 R11, RZ, RZ, UR5 ;  /* 0x00000005ff0b7e24 */ /* 0x001fe4000f8e00ff */
[----:B------:R-:W-:Y:S02]  /*20d90*/  IMAD.MOV.U32 R8, RZ, RZ, 0x70 ;  /* 0x00000070ff087424 */ /* 0x000fe400078e00ff */
[----:B------:R-:W-:-:S07]  /*20da0*/  IMAD.MOV.U32 R12, RZ, RZ, 0x1 ;  /* 0x00000001ff0c7424 */ /* 0x000fce00078e00ff */
[----:B------:R-:W-:-:S07]  /*20db0*/  LEPC R20, `(.L_x_7167) ;  /* 0x000000001014794e */ /* 0x000fce0000000000 */
[----:B----4-:R-:W-:Y:S05]  /*20dc0*/  CALL.ABS.NOINC R2 ;  /* 0x0000000002007343 */ /* 0x010fea0003c00000 */
.L_x_7167:
        /* <DEDUP_REMOVED lines=10> */
[----:B0-----:R-:W-:Y:S01]  /*20e70*/  MOV R11, UR5 ;  /* 0x00000005000b7c02 */ /* 0x001fe20008000f00 */
[----:B------:R-:W-:Y:S02]  /*20e80*/  IMAD.U32 R5, RZ, RZ, UR7 ;  /* 0x00000007ff057e24 */ /* 0x000fe4000f8e00ff */
[----:B---3--:R-:W-:Y:S02]  /*20e90*/  IMAD.U32 R6, RZ, RZ, UR8 ;  /* 0x00000008ff067e24 */ /* 0x008fe4000f8e00ff */
[----:B-12---:R-:W-:-:S02]  /*20ea0*/  IMAD.U32 R7, RZ, RZ, UR9 ;  /* 0x00000009ff077e24 */ /* 0x006fc4000f8e00ff */
[----:B------:R-:W-:Y:S02]  /*20eb0*/  IMAD.U32 R10, RZ, RZ, UR4 ;  /* 0x00000004ff0a7e24 */ /* 0x000fe4000f8e00ff */
[----:B------:R-:W-:Y:S02]  /*20ec0*/  IMAD.MOV.U32 R8, RZ, RZ, 0x70 ;  /* 0x00000070ff087424 */ /* 0x000fe400078e00ff */
[----:B------:R-:W-:Y:S02]  /*20ed0*/  IMAD.MOV.U32 R12, RZ, RZ, 0x1 ;  /* 0x00000001ff0c7424 */ /* 0x000fe400078e00ff */
[----:B------:R-:W-:-:S07]  /*20ee0*/  IMAD.MOV.U32 R13, RZ, RZ, RZ ;  /* 0x000000ffff0d7224 */ /* 0x000fce00078e00ff */
[----:B------:R-:W-:-:S07]  /*20ef0*/  LEPC R20, `(.L_x_7169) ;  /* 0x000000001014794e */ /* 0x000fce0000000000 */
[----:B----4-:R-:W-:Y:S05]  /*20f00*/  CALL.ABS.NOINC R2 ;  /* 0x0000000002007343 */ /* 0x010fea0003c00000 */
.L_x_7169:
        /* <DEDUP_REMOVED lines=16> */
.L_x_7168:
[----:B------:R-:W4:Y:S01]  /*21010*/  LDL.LU R4, [R1+0x28] ;  /* 0x0000280001047983 */ /* 0x000f220000300800 */
[----:B------:R-:W0:Y:S01]  /*21020*/  LDC R0, c[0x0][0x428] ;  /* 0x00010a00ff007b82 */ /* 0x000e220000000800 */
[----:B------:R-:W-:Y:S01]  /*21030*/  ULDC.64 UR4, c[0x0][0x9f8] ;  /* 0x00027e0000047ab9 */ /* 0x000fe20000000a00 */
[----:B------:R-:W-:Y:S01]  /*21040*/  IMAD.MOV.U32 R5, RZ, RZ, R19 ;  /* 0x000000ffff057224 */ /* 0x000fe200078e0013 */
        /* <DEDUP_REMOVED lines=14> */
[----:B------:R-:W-:Y:S02]  /*21130*/  SEL R2, R19, RZ, !P0 ;  /* 0x000000ff13027207 */ /* 0x000fe40004000000 */
[----:B----4-:R-:W-:Y:S02]  /*21140*/  LEA R3, R17, R4, 0x7 ;  /* 0x0000000411037211 */ /* 0x010fe400078e38ff */
        /* <DEDUP_REMOVED lines=8> */
.L_x_7170:
        /* <DEDUP_REMOVED lines=16> */
.L_x_7171:
        /* <DEDUP_REMOVED lines=18> */
.L_x_7359:
[----:B------:R-:W-:Y:S01]  /*213f0*/  UMOV UR4, 0xffffffff ;  /* 0xffffffff00047882 */ /* 0x000fe20000000000 */
[----:B------:R-:W-:Y:S02]  /*21400*/  SHF.R.S32.HI R17, RZ, 0x1f, R5 ;  /* 0x0000001fff117819 */ /* 0x000fe40000011405 */
[----:B------:R-:W-:Y:S05]  /*21410*/  BRA.DIV UR4, `(.L_x_7173) ;  /* 0x00000052046c7947 */ /* 0x000fea000b800000 */
[----:B------:R-:W-:-:S13]  /*21420*/  ELECT P6, URZ, PT ;  /* 0x00000000003f782f */ /* 0x000fda00038c0000 */
.L_x_7362:
        /* <DEDUP_REMOVED lines=21> */
.L_x_7175:
        /* <DEDUP_REMOVED lines=9> */
.L_x_7363:
        /* <DEDUP_REMOVED lines=11> */
.L_x_7177:
        /* <DEDUP_REMOVED lines=27> */
.L_x_7174:
        /* <DEDUP_REMOVED lines=39> */
.L_x_7364:
[----:B------:R-:W-:Y:S05]  /*21ae0*/  BSYNC B0 ;  /* 0x0000000000007941 */ /* 0x000fea0003800000 */
.L_x_7178:
        /* <DEDUP_REMOVED lines=9> */
[----:B------:R-:W-:-:S04]  /*21b80*/  VIADDMNMX R13, R13, 0x1, R2, !PT ;  /* 0x000000010d0d7846 */ /* 0x000fc80007800102 */
[----:B------:R-:W-:-:S04]  /*21b90*/  IADD3 R2, R3, R13, RZ ;  /* 0x0000000d03027210 */ /* 0x000fc80007ffe0ff */
        /* <DEDUP_REMOVED lines=33> */
.L_x_7186:
[----:B0-----:R-:W0:Y:S01]  /*21db0*/  S2R R8, SR_CgaCtaId ;  /* 0x0000000000087919 */ /* 0x001e220000008800 */
[----:B------:R-:W-:-:S04]  /*21dc0*/  MOV R3, 0x400 ;  /* 0x0000040000037802 */ /* 0x000fc80000000f00 */
[----:B0-----:R-:W-:Y:S02]  /*21dd0*/  LEA R3, R8, R3, 0x18 ;  /* 0x0000000308037211 */ /* 0x001fe400078ec0ff */
[----:B------:R-:W-:-:S03]  /*21de0*/  SHF.L.U32 R8, R14, 0x1f, RZ ;  /* 0x0000001f0e087819 */ /* 0x000fc600000006ff */
[----:B------:R-:W-:-:S04]  /*21df0*/  IMAD R3, R12, 0x8, R3 ;  /* 0x000000080c037824 */ /* 0x000fc800078e0203 */
[----:B------:R-:W0:Y:S02]  /*21e00*/  SYNCS.PHASECHK.TRANS64.TRYWAIT P0, [R3+URZ+0x28840], R8 ;  /* 0x02884008030075a7 */ /* 0x000e24000800017f */
[----:B0-----:R-:W-:Y:S05]  /*21e10*/  @!P0 BRA `(.L_x_7187) ;  /* 0x0000004800408947 */ /* 0x001fea0003800000 */
.L_x_7365:
        /* <DEDUP_REMOVED lines=11> */
.L_x_7188:
        /* <DEDUP_REMOVED lines=32> */
.L_x_7366:
        /* <DEDUP_REMOVED lines=10> */
.L_x_7190:
[----:B------:R-:W2:Y:S02]  /*22170*/  LDL R8, [R1+0x14] ;  /* 0x0000140001087983 */ /* 0x000ea40000100800 */
[----:B--2---:R-:W-:-:S13]  /*22180*/  LOP3.LUT P0, RZ, R8, 0x40, RZ, 0xc0, !PT ;  /* 0x0000004008ff7812 */ /* 0x004fda000780c0ff */
[----:B------:R-:W-:Y:S05]  /*22190*/  @P0 BRA `(.L_x_7191) ;  /* 0x0000000000040947 */ /* 0x000fea0003800000 */
[----:B------:R-:W-:Y:S01]  /*221a0*/  BPT.TRAP 0x1 ;  /* 0x000000040000795c */ /* 0x000fe20000300000 */
.L_x_7191:
        /* <DEDUP_REMOVED lines=16> */
[----:B--2---:R-:W-:Y:S01]  /*222b0*/  IMAD R4, R9, 0x8000, R10 ;  /* 0x0000800009047824 */ /* 0x004fe200078e020a */
[----:B---3--:R-:W-:-:S04]  /*222c0*/  R2UR UR5, R8 ;  /* 0x00000000080572ca */ /* 0x008fc800000e0000 */
[----:B------:R-:W-:-:S09]  /*222d0*/  R2UR UR14, R4 ;  /* 0x00000000040e72ca */ /* 0x000fd200000e0000 */
[----:B------:R-:W-:-:S04]  /*222e0*/  ULEA UR11, UR11, UR5, 0x7 ;  /* 0x000000050b0b7291 */ /* 0x000fc8000f8e383f */
[----:B------:R-:W-:Y:S02]  /*222f0*/  UIADD3 UR8, UR14, 0x400, URZ ;  /* 0x000004000e087890 */ /* 0x000fe4000fffe03f */
[----:B------:R-:W-:Y:S02]  /*22300*/  UIADD3.X UR5, URZ, UR41, URZ, UP0, !UPT ;  /* 0x000000293f057290 */ /* 0x000fe400087fe43f */
[----:B------:R-:W-:-:S07]  /*22310*/  UIADD3 UR14, UR14, 0x4400, URZ ;  /* 0x000044000e0e7890 */ /* 0x000fce000fffe03f */
[----:B------:R0:W-:Y:S01]  /*22320*/  UTMALDG.4D [UR8], [UR4], desc[UR6] ;  /* 0x00000608040075b4 */ /* 0x0001e20008019000 */
[----:B------:R-:W-:Y:S01]  /*22330*/  IMAD.MOV.U32 R4, RZ, RZ, R7 ;  /* 0x000000ffff047224 */ /* 0x000fe200078e0007 */
[----:B0-----:R-:W-:Y:S01]  /*22340*/  UMOV UR8, UR14 ;  /* 0x0000000e00087c82 */ /* 0x001fe20008000000 */
[----:B------:R-:W-:Y:S02]  /*22350*/  UMOV UR10, UR15 ;  /* 0x0000000f000a7c82 */ /* 0x000fe40008000000 */
[----:B------:R0:W-:Y:S02]  /*22360*/  UTMALDG.4D [UR8], [UR4], desc[UR6] ;  /* 0x00000608040075b4 */ /* 0x0001e40008019000 */
[----:B0-----:R-:W-:Y:S01]  /*22370*/  NOP ;  /* 0x0000000000007918 */ /* 0x001fe20000000000 */
.L_x_7185:
[----:B------:R-:W-:Y:S05]  /*22380*/  BSYNC B2 ;  /* 0x0000000000027941 */ /* 0x000fea0003800000 */
.L_x_7184:
[----:B------:R-:W2:Y:S04]  /*22390*/  LDL R2, [R1+0x20] ;  /* 0x0000200001027983 */ /* 0x000ea80000100800 */
[----:B------:R0:W-:Y:S04]  /*223a0*/  STL [R1+0x8], R14 ;  /* 0x0000080e01007387 */ /* 0x0001e80000100800 */
[----:B------:R0:W-:Y:S02]  /*223b0*/  STL [R1], R12 ;  /* 0x0000000c01007387 */ /* 0x0001e40000100800 */
[----:B0-2---:R-:W-:-:S07]  /*223c0*/  IADD3 R7, R2, -0x3, RZ ;  /* 0xfffffffd02077810 */ /* 0x005fce0007ffe0ff */
.L_x_7183:
[----:B------:R-:W-:Y:S05]  /*223d0*/  BSYNC B1 ;  /* 0x0000000000017941 */ /* 0x000fea0003800000 */
.L_x_7182:
[----:B------:R-:W2:Y:S01]  /*223e0*/  LDL.LU R2, [R1+0x20] ;  /* 0x0000200001027983 */ /* 0x000ea20000300800 */
[----:B------:R-:W-:Y:S01]  /*223f0*/  VIADD R13, R13, 0xfffffffe ;  /* 0xfffffffe0d0d7836 */ /* 0x000fe20000000000 */
[----:B--2---:R-:W-:-:S04]  /*22400*/  LOP3.LUT R2, RZ, R2, RZ, 0x33, !PT ;  /* 0x00000002ff027212 */ /* 0x004fc800078e33ff */
[----:B------:R-:W-:-:S13]  /*22410*/  ISETP.NE.AND P0, PT, R13, R2, PT ;  /* 0x000000020d00720c */ /* 0x000fda0003f05270 */
[----:B------:R-:W-:Y:S05]  /*22420*/  @!P0 BRA `(.L_x_7181) ;  /* 0x0000000c00fc8947 */ /* 0x000fea0003800000 */
[----:B------:R-:W-:-:S07]  /*22430*/  IMAD.MOV.U32 R13, RZ, RZ, R6 ;  /* 0x000000ffff0d7224 */ /* 0x000fce00078e0006 */
.L_x_7208:
        /* <DEDUP_REMOVED lines=32> */
.L_x_7194:
[----:B------:R-:W1:Y:S01]  /*22640*/  S2R R3, SR_CgaCtaId ;  /* 0x0000000000037919 */ /* 0x000e620000008800 */
[----:B------:R-:W-:-:S04]  /*22650*/  MOV R2, 0x400 ;  /* 0x0000040000027802 */ /* 0x000fc80000000f00 */
[----:B-1----:R-:W-:Y:S02]  /*22660*/  LEA R2, R3, R2, 0x18 ;  /* 0x0000000203027211 */ /* 0x002fe400078ec0ff */
[----:B------:R-:W-:-:S03]  /*22670*/  SHF.L.U32 R3, R9, 0x1f, RZ ;  /* 0x0000001f09037819 */ /* 0x000fc600000006ff */
[----:B------:R-:W-:-:S04]  /*22680*/  IMAD R2, R8, 0x8, R2 ;  /* 0x0000000808027824 */ /* 0x000fc800078e0202 */
[----:B------:R-:W1:Y:S02]  /*22690*/  SYNCS.PHASECHK.TRANS64.TRYWAIT P0, [R2+URZ+0x28840], R3 ;  /* 0x02884003020075a7 */ /* 0x000e64000800017f */
[----:B-1----:R-:W-:Y:S05]  /*226a0*/  @!P0 BRA `(.L_x_7195) ;  /* 0x0000004000448947 */ /* 0x002fea0003800000 */
.L_x_7367:
        /* <DEDUP_REMOVED lines=11> */
.L_x_7196:
        /* <DEDUP_REMOVED lines=32> */
.L_x_7368:
        /* <DEDUP_REMOVED lines=10> */
.L_x_7198:
[----:B------:R-:W2:Y:S02]  /*22a00*/  LDL R3, [R1+0x14] ;  /* 0x0000140001037983 */ /* 0x000ea40000100800 */
[----:B--2---:R-:W-:-:S13]  /*22a10*/  LOP3.LUT P0, RZ, R3, 0x40, RZ, 0xc0, !PT ;  /* 0x0000004003ff7812 */ /* 0x004fda000780c0ff */
[----:B------:R-:W-:Y:S05]  /*22a20*/  @P0 BRA `(.L_x_7199) ;  /* 0x0000000000040947 */ /* 0x000fea0003800000 */
[----:B------:R-:W-:Y:S01]  /*22a30*/  BPT.TRAP 0x1 ;  /* 0x000000040000795c */ /* 0x000fe20000300000 */
.L_x_7199:
        /* <DEDUP_REMOVED lines=29> */
.L_x_7193:
[----:B------:R-:W-:Y:S05]  /*22c10*/  BSYNC B1 ;  /* 0x0000000000017941 */ /* 0x000fea0003800000 */
.L_x_7192:
        /* <DEDUP_REMOVED lines=32> */
.L_x_7202:
[----:B------:R-:W2:Y:S01]  /*22e20*/  S2R R3, SR_CgaCtaId ;  /* 0x0000000000037919 */ /* 0x000ea20000008800 */
[----:B------:R-:W-:-:S04]  /*22e30*/  MOV R2, 0x400 ;  /* 0x0000040000027802 */ /* 0x000fc80000000f00 */
[----:B--2---:R-:W-:Y:S02]  /*22e40*/  LEA R2, R3, R2, 0x18 ;  /* 0x0000000203027211 */ /* 0x004fe400078ec0ff */
[----:B------:R-:W-:-:S03]  /*22e50*/  SHF.L.U32 R3, R14, 0x1f, RZ ;  /* 0x0000001f0e037819 */ /* 0x000fc600000006ff */
[----:B------:R-:W-:-:S04]  /*22e60*/  IMAD R2, R15, 0x8, R2 ;  /* 0x000000080f027824 */ /* 0x000fc800078e0202 */
[----:B------:R-:W2:Y:S02]  /*22e70*/  SYNCS.PHASECHK.TRANS64.TRYWAIT P0, [R2+URZ+0x28840], R3 ;  /* 0x02884003020075a7 */ /* 0x000ea4000800017f */
[----:B--2---:R-:W-:Y:S05]  /*22e80*/  @!P0 BRA `(.L_x_7203) ;  /* 0x0000003800748947 */ /* 0x004fea0003800000 */
.L_x_7369:
        /* <DEDUP_REMOVED lines=11> */
.L_x_7204:
        /* <DEDUP_REMOVED lines=18> */
[----:B------:R-:W-:Y:S01]  /*23060*/  R2UR UR8, R2 ;  /* 0x00000000020872ca */ /* 0x000fe200000e0000 */
[----:B------:R-:W-:-:S08]  /*23070*/  IMAD R2, R8, 0x8, R3 ;  /* 0x0000000808027824 */ /* 0x000fd000078e0203 */
[----:B------:R-:W-:-:S04]  /*23080*/  ULEA UR11, UR11, UR5, 0x7 ;  /* 0x000000050b0b7291 */ /* 0x000fc8000f8e383f */
        /* <DEDUP_REMOVED lines=10> */
.L_x_7370:
        /* <DEDUP_REMOVED lines=10> */
.L_x_7206:
[----:B------:R-:W2:Y:S02]  /*231d0*/  LDL R3, [R1+0x14] ;  /* 0x0000140001037983 */ /* 0x000ea40000100800 */
[----:B--2---:R-:W-:-:S13]  /*231e0*/  LOP3.LUT P0, RZ, R3, 0x40, RZ, 0xc0, !PT ;  /* 0x0000004003ff7812 */ /* 0x004fda000780c0ff */
[----:B------:R-:W-:Y:S05]  /*231f0*/  @P0 BRA `(.L_x_7207) ;  /* 0x0000000000040947 */ /* 0x000fea0003800000 */
[----:B------:R-:W-:Y:S01]  /*23200*/  BPT.TRAP 0x1 ;  /* 0x000000040000795c */ /* 0x000fe20000300000 */
.L_x_7207:
        /* <DEDUP_REMOVED lines=18> */
[----:B------:R-:W-:Y:S01]  /*23330*/  MOV R4, R10 ;  /* 0x0000000a00047202 */ /* 0x000fe20000000f00 */
        /* <DEDUP_REMOVED lines=9> */
.L_x_7201:
[----:B------:R-:W-:Y:S05]  /*233d0*/  BSYNC B1 ;  /* 0x0000000000017941 */ /* 0x000fea0003800000 */
.L_x_7200:
[----:B------:R-:W2:Y:S01]  /*233e0*/  LDL R2, [R1+0x18] ;  /* 0x0000180001027983 */ /* 0x000ea20000100800 */
[----:B------:R-:W-:Y:S01]  /*233f0*/  VIADD R7, R7, 0xfffffffe ;  /* 0xfffffffe07077836 */ /* 0x000fe20000000000 */
[----:B--2---:R-:W-:-:S13]  /*23400*/  ISETP.GT.AND P0, PT, R11, R2, PT ;  /* 0x000000020b00720c */ /* 0x004fda0003f04270 */
[----:B------:R-:W-:Y:S05]  /*23410*/  @P0 BRA `(.L_x_7208) ;  /* 0xfffffff000080947 */ /* 0x000fea000383ffff */
.L_x_7181:
[----:B------:R-:W-:Y:S05]  /*23420*/  BSYNC B0 ;  /* 0x0000000000007941 */ /* 0x000fea0003800000 */
.L_x_7180:
        /* <DEDUP_REMOVED lines=17> */
.L_x_7210:
[----:B------:R-:W-:Y:S05]  /*23540*/  BSYNC B0 ;  /* 0x0000000000007941 */ /* 0x000fea0003800000 */
.L_x_7209:
        /* <DEDUP_REMOVED lines=11> */
.L_x_7371:
        /* <DEDUP_REMOVED lines=10> */
.L_x_7214:
[----:B------:R-:W2:Y:S02]  /*236a0*/  LDL R2, [R1+0x14] ;  /* 0x0000140001027983 */ /* 0x000ea40000100800 */
[----:B--2---:R-:W-:-:S13]  /*236b0*/  LOP3.LUT P0, RZ, R2, 0x40, RZ, 0xc0, !PT ;  /* 0x0000004002ff7812 */ /* 0x004fda000780c0ff */
[----:B------:R-:W-:Y:S05]  /*236c0*/  @P0 BRA `(.L_x_7215) ;  /* 0x0000000000040947 */ /* 0x000fea0003800000 */
[----:B------:R-:W-:Y:S01]  /*236d0*/  BPT.TRAP 0x1 ;  /* 0x000000040000795c */ /* 0x000fe20000300000 */
.L_x_7215:
        /* <DEDUP_REMOVED lines=27> */
.L_x_7212:
[----:B------:R-:W-:Y:S05]  /*23890*/  BSYNC B0 ;  /* 0x0000000000007941 */ /* 0x000fea0003800000 */
.L_x_7211:
        /* <DEDUP_REMOVED lines=9> */
.L_x_7166:
[----:B------:R-:W-:Y:S05]  /*23930*/  BSYNC B6 ;  /* 0x0000000000067941 */ /* 0x000fea0003800000 */
.L_x_7164:
[----:B------:R-:W-:-:S03]  /*23940*/  UMOV UR4, 0xffffffff ;  /* 0xffffffff00047882 */ /* 0x000fc60000000000 */
[----:B------:R-:W-:Y:S05]  /*23950*/  BRA.DIV UR4, `(.L_x_7216) ;  /* 0x0000002e04fc7947 */ /* 0x000fea000b800000 */
[----:B------:R4:W0:Y:S04]  /*23960*/  SHFL.IDX PT, R4, R16, RZ, 0x1f ;  /* 0x00001fff10047589 */ /* 0x00082800000e0000 */
[----:B------:R-:W0:Y:S02]  /*23970*/  SHFL.IDX PT, R16, R16, 0x1, 0x1f ;  /* 0x00201f0010107f89 */ /* 0x000e2400000e0000 */
.L_x_7375:
[----:B-12---:R-:W1:Y:S01]  /*23980*/  S2R R7, SR_TID.X ;  /* 0x0000000000077919 */ /* 0x006e620000002100 */
[----:B------:R-:W-:Y:S01]  /*23990*/  ULDC UR4, c[0x0][0xc14] ;  /* 0x0003050000047ab9 */ /* 0x000fe20000000800 */
[----:B------:R-:W-:Y:S01]  /*239a0*/  BSSY B0, `(.L_x_7217) ;  /* 0x000000b000007945 */ /* 0x000fe20003800000 */
[----:B------:R-:W-:Y:S02]  /*239b0*/  IMAD.U32 R0, RZ, RZ, UR4 ;  /* 0x00000004ff007e24 */ /* 0x000fe4000f8e00ff */
[----:B------:R-:W-:Y:S01]  /*239c0*/  IMAD.MOV.U32 R17, RZ, RZ, RZ ;  /* 0x000000ffff117224 */ /* 0x000fe200078e00ff */
[----:B-1----:R-:W-:-:S04]  /*239d0*/  LOP3.LUT R7, R7, 0x1f, RZ, 0xc0, !PT ;  /* 0x0000001f07077812 */ /* 0x002fc800078ec0ff */
[C---:B------:R-:W-:Y:S02]  /*239e0*/  ISETP.NE.AND P0, PT, R7.reuse, 0x1f, PT ;  /* 0x0000001f0700780c */ /* 0x040fe40003f05270 */
[----:B------:R-:W-:-:S04]  /*239f0*/  IADD3 R5, R7, R19, RZ ;  /* 0x0000001307057210 */ /* 0x000fc80007ffe0ff */
[----:B------:R-:W-:-:S13]  /*23a00*/  ISETP.GE.OR P0, PT, R5, R0, !P0 ;  /* 0x000000000500720c */ /* 0x000fda0004706670 */
[----:B------:R-:W-:Y:S05]  /*23a10*/  @P0 BRA `(.L_x_7218) ;  /* 0x00000000000c0947 */ /* 0x000fea0003800000 */
[----:B------:R-:W1:Y:S02]  /*23a20*/  LDC.64 R2, c[0x0][0xc58] ;  /* 0x00031600ff027b82 */ /* 0x000e640000000a00 */
[----:B-1----:R-:W-:-:S05]  /*23a30*/  IMAD.WIDE R2, R5, 0x4, R2 ;  /* 0x0000000405027825 */ /* 0x002fca00078e0202 */
[----:B------:R1:W5:Y:S02]  /*23a40*/  LDG.E R17, desc[UR56][R2.64] ;  /* 0x0000003802117981 */ /* 0x000364000c1e1900 */
.L_x_7218:
[----:B------:R-:W-:Y:S05]  /*23a50*/  BSYNC B0 ;  /* 0x0000000000007941 */ /* 0x000fea0003800000 */
.L_x_7217:
        /* <DEDUP_REMOVED lines=11> */
[----:B-1----:R-:W-:-:S05]  /*23b10*/  IMAD.IADD R3, R13, 0x1, R14 ;  /* 0x000000010d037824 */ /* 0x002fca00078e020e */
        /* <DEDUP_REMOVED lines=11> */
.L_x_7383:
[----:B------:R-:W-:Y:S02]  /*23bd0*/  ULDC UR4, c[0x0][0xc10] ;  /* 0x0003040000047ab9 */ /* 0x000fe40000000800 */
[----:B------:R-:W-:-:S04]  /*23be0*/  IMAD.U32 R5, RZ, RZ, UR4 ;  /* 0x00000004ff057e24 */ /* 0x000fc8000f8e00ff */
[----:B-1----:R-:W-:-:S04]  /*23bf0*/  IMAD R3, R14, R5, RZ ;  /* 0x000000050e037224 */ /* 0x002fc800078e02ff */
[----:B----4-:R-:W-:-:S05]  /*23c00*/  IMAD.IADD R16, R16, 0x1, R3 ;  /* 0x0000000110107824 */ /* 0x010fca00078e0203 */
[----:B------:R-:W-:-:S13]  /*23c10*/  ISETP.GT.AND P0, PT, R16, R4, PT ;  /* 0x000000041000720c */ /* 0x000fda0003f04270 */
[----:B------:R-:W-:Y:S05]  /*23c20*/  @P0 BRA `(.L_x_7220) ;  /* 0x0000000000b40947 */ /* 0x000fea0003800000 */
[----:B------:R-:W1:Y:S02]  /*23c30*/  LDC R0, c[0x0][0xc14] ;  /* 0x00030500ff007b82 */ /* 0x000e640000000800 */
.L_x_7225:
[----:B------:R-:W-:-:S05]  /*23c40*/  VIADD R19, R19, 0x1f ;  /* 0x0000001f13137836 */ /* 0x000fca0000000000 */
[----:B-1----:R-:W-:-:S13]  /*23c50*/  ISETP.GE.AND P0, PT, R19, R0, PT ;  /* 0x000000001300720c */ /* 0x002fda0003f06270 */
[----:B------:R-:W-:Y:S05]  /*23c60*/  @P0 BRA `(.L_x_7221) ;  /* 0x0000000400ec0947 */ /* 0x000fea0003800000 */
[----:B------:R-:W1:Y:S01]  /*23c70*/  S2R R7, SR_TID.X ;  /* 0x0000000000077919 */ /* 0x000e620000002100 */
[----:B------:R-:W-:Y:S01]  /*23c80*/  BSSY B0, `(.L_x_7222) ;  /* 0x000000a000007945 */ /* 0x000fe20003800000 */
[----:B------:R-:W-:Y:S01]  /*23c90*/  IMAD.MOV.U32 R17, RZ, RZ, RZ ;  /* 0x000000ffff117224 */ /* 0x000fe200078e00ff */
        /* <DEDUP_REMOVED lines=8> */
.L_x_7223:
[----:B------:R-:W-:Y:S05]  /*23d20*/  BSYNC B0 ;  /* 0x0000000000007941 */ /* 0x000fea0003800000 */
.L_x_7222:
        /* <DEDUP_REMOVED lines=11> */
[----:B-1----:R-:W-:-:S05]  /*23de0*/  IADD3 R3, R13, R14, RZ ;  /* 0x0000000e0d037210 */ /* 0x002fca0007ffe0ff */
        /* <DEDUP_REMOVED lines=11> */
.L_x_7391:
[----:B------:R-:W-:Y:S02]  /*23ea0*/  ULDC UR4, c[0x0][0xc10] ;  /* 0x0003040000047ab9 */ /* 0x000fe40000000800 */
[----:B------:R-:W-:-:S04]  /*23eb0*/  IMAD.U32 R5, RZ, RZ, UR4 ;  /* 0x00000004ff057e24 */ /* 0x000fc8000f8e00ff */
[----:B-1----:R-:W-:-:S04]  /*23ec0*/  IMAD R3, R14, R5, RZ ;  /* 0x000000050e037224 */ /* 0x002fc800078e02ff */
[----:B------:R-:W-:-:S05]  /*23ed0*/  IMAD.IADD R16, R3, 0x1, R16 ;  /* 0x0000000103107824 */ /* 0x000fca00078e0210 */
[----:B------:R-:W-:-:S13]  /*23ee0*/  ISETP.GT.AND P0, PT, R16, R4, PT ;  /* 0x000000041000720c */ /* 0x000fda0003f04270 */
[----:B------:R-:W-:Y:S05]  /*23ef0*/  @!P0 BRA `(.L_x_7225) ;  /* 0xfffffffc00508947 */ /* 0x000fea000383ffff */
.L_x_7220:
        /* <DEDUP_REMOVED lines=8> */
.L_x_7395:
[----:B------:R-:W-:Y:S02]  /*23f80*/  ISETP.NE.AND P0, PT, R3, RZ, PT ;  /* 0x000000ff0300720c */ /* 0x000fe40003f05270 */
[----:B------:R-:W-:-:S11]  /*23f90*/  MOV R7, RZ ;  /* 0x000000ff00077202 */ /* 0x000fd60000000f00 */
[----:B------:R-:W-:Y:S05]  /*23fa0*/  @!P0 BRA `(.L_x_7227) ;  /* 0x0000000000108947 */ /* 0x000fea0003800000 */
[----:B------:R-:W-:Y:S01]  /*23fb0*/  UMOV UR4, 0xffffffff ;  /* 0xffffffff00047882 */ /* 0x000fe20000000000 */
[----:B------:R-:W-:Y:S02]  /*23fc0*/  VIADD R12, R6, 0xffffffff ;  /* 0xffffffff060c7836 */ /* 0x000fe40000000000 */
[----:B------:R-:W-:Y:S05]  /*23fd0*/  BRA.DIV UR4, `(.L_x_7228) ;  /* 0x0000003204907947 */ /* 0x000fea000b800000 */
[----:B------:R3:W4:Y:S02]  /*23fe0*/  SHFL.IDX PT, R7, R2, R12, 0x1f ;  /* 0x00001f0c02077589 */ /* 0x00072400000e0000 */
.L_x_7227:
[----:B0--3--:R-:W0:Y:S01]  /*23ff0*/  LDC.64 R2, c[0x0][0xc68] ;  /* 0x00031a00ff027b82 */ /* 0x009e220000000a00 */
[----:B------:R-:W-:-:S04]  /*24000*/  IMAD.IADD R19, R6, 0x1, R19 ;  /* 0x0000000106137824 */ /* 0x000fc800078e0213 */
[----:B0-----:R-:W-:-:S05]  /*24010*/  IMAD.WIDE R2, R19, 0x4, R2 ;  /* 0x0000000413027825 */ /* 0x001fca00078e0202 */
[----:B------:R-:W1:Y:S01]  /*24020*/  LDG.E R9, desc[UR56][R2.64] ;  /* 0x0000003802097981 */ /* 0x000e62000c1e1900 */
[----:B----4-:R-:W-:-:S04]  /*24030*/  IMAD R16, R7, R5, R16 ;  /* 0x0000000507107224 */ /* 0x010fc800078e0210 */
[----:B------:R-:W-:Y:S02]  /*24040*/  IMAD.IADD R7, R4, 0x1, -R16 ;  /* 0x0000000104077824 */ /* 0x000fe400078e0a10 */
[----:B-12---:R-:W-:-:S05]  /*24050*/  IMAD R6, R17, R9, RZ ;  /* 0x0000000911067224 */ /* 0x006fca00078e02ff */
        /* <DEDUP_REMOVED lines=29> */
[----:B------:R-:W-:-:S04]  /*24230*/  VIADDMNMX R9, R8, R5, R9, PT ;  /* 0x0000000508097246 */ /* 0x000fc80003800109 */
        /* <DEDUP_REMOVED lines=11> */
[----:B------:R-:W-:-:S04]  /*242f0*/  IMAD.HI.U32 R2, R2, R3, RZ ;  /* 0x0000000302027227 */ /* 0x000fc800078e00ff */
[----:B------:R-:W-:-:S04]  /*24300*/  IMAD.MOV R8, RZ, RZ, -R7 ;  /* 0x000000ffff087224 */ /* 0x000fc800078e0a07 */
[----:B------:R-:W-:Y:S01]  /*24310*/  IMAD R8, R2, R8, R3 ;  /* 0x0000000802087224 */ /* 0x000fe200078e0203 */
[----:B------:R-:W-:-:S04]  /*24320*/  LOP3.LUT R3, R6, R9, RZ, 0x3c, !PT ;  /* 0x0000000906037212 */ /* 0x000fc800078e3cff */
[----:B------:R-:W-:-:S13]  /*24330*/  ISETP.GT.U32.AND P0, PT, R5, R8, PT ;  /* 0x000000080500720c */ /* 0x000fda0003f04070 */
[----:B------:R-:W-:Y:S02]  /*24340*/  @!P0 IMAD.IADD R8, R8, 0x1, -R5 ;  /* 0x0000000108088824 */ /* 0x000fe400078e0a05 */
[----:B------:R-:W-:-:S03]  /*24350*/  @!P0 VIADD R2, R2, 0x1 ;  /* 0x0000000102028836 */ /* 0x000fc60000000000 */
[----:B------:R-:W-:-:S13]  /*24360*/  ISETP.GE.U32.AND P0, PT, R8, R5, PT ;  /* 0x000000050800720c */ /* 0x000fda0003f06070 */
[----:B------:R-:W-:Y:S02]  /*24370*/  @P0 IADD3 R2, R2, 0x1, RZ ;  /* 0x0000000102020810 */ /* 0x000fe40007ffe0ff */
[----:B------:R-:W-:Y:S01]  /*24380*/  ISETP.GE.AND P0, PT, R3, RZ, PT ;  /* 0x000000ff0300720c */ /* 0x000fe20003f06270 */
[----:B------:R-:W-:-:S12]  /*24390*/  IMAD.IADD R3, R6, 0x1, R4 ;  /* 0x0000000106037824 */ /* 0x000fd800078e0204 */
        /* <DEDUP_REMOVED lines=8> */
.L_x_7221:
[----:B------:R-:W-:Y:S01]  /*24420*/  UMOV UR4, URZ ;  /* 0x0000003f00047c82 */ /* 0x000fe20008000000 */
[----:B------:R-:W-:Y:S01]  /*24430*/  UMOV UR5, URZ ;  /* 0x0000003f00057c82 */ /* 0x000fe20008000000 */
[----:B------:R-:W-:Y:S01]  /*24440*/  ULDC UR6, c[0x0][0xc14] ;  /* 0x0003050000067ab9 */ /* 0x000fe20000000800 */
[----:B------:R-:W-:Y:S01]  /*24450*/  IMAD.MOV.U32 R16, RZ, RZ, R4 ;  /* 0x000000ffff107224 */ /* 0x000fe200078e0004 */
[----:B------:R-:W-:Y:S01]  /*24460*/  MOV R18, UR5 ;  /* 0x0000000500127c02 */ /* 0x000fe20008000f00 */
[----:B------:R-:W-:Y:S02]  /*24470*/  IMAD.U32 R17, RZ, RZ, UR4 ;  /* 0x00000004ff117e24 */ /* 0x000fe4000f8e00ff */
[----:B------:R-:W-:-:S07]  /*24480*/  IMAD.U32 R19, RZ, RZ, UR6 ;  /* 0x00000006ff137e24 */ /* 0x000fce000f8e00ff */
.L_x_7229:
        /* <DEDUP_REMOVED lines=12> */
.L_x_7125:
        /* <DEDUP_REMOVED lines=12> */
.L_x_7398:
[----:B------:R-:W-:Y:S05]  /*24610*/  BSYNC B0 ;  /* 0x0000000000007941 */ /* 0x000fea0003800000 */
.L_x_7231:
[----:B------:R-:W-:-:S03]  /*24620*/  UMOV UR4, 0xffffffff ;  /* 0xffffffff00047882 */ /* 0x000fc60000000000 */
[----:B------:R-:W-:Y:S05]  /*24630*/  BRA.DIV UR4, `(.L_x_7233) ;  /* 0x0000002e04347947 */ /* 0x000fea000b800000 */
[----:B------:R-:W2:Y:S02]  /*24640*/  S2R R2, SR_TID.X ;  /* 0x0000000000027919 */ /* 0x000ea40000002100 */
[----:B--2---:R-:W-:-:S04]  /*24650*/  SHF.R.U32.HI R2, RZ, 0x5, R2 ;  /* 0x00000005ff027819 */ /* 0x004fc80000011602 */
[----:B------:R-:W-:-:S05]  /*24660*/  LOP3.LUT R2, R2, 0x3, RZ, 0xc0, !PT ;  /* 0x0000000302027812 */ /* 0x000fca00078ec0ff */
[----:B------:R2:W3:Y:S02]  /*24670*/  SHFL.IDX PT, R14, R2, RZ, 0x1f ;  /* 0x00001fff020e7589 */ /* 0x0004e400000e0000 */
.L_x_7401:
[----:B---3--:R-:W-:-:S13]  /*24680*/  ISETP.NE.AND P0, PT, R14, RZ, PT ;  /* 0x000000ff0e00720c */ /* 0x008fda0003f05270 */
[----:B------:R-:W-:Y:S05]  /*24690*/  @P0 BRA `(.L_x_6837) ;  /* 0x0000000000940947 */ /* 0x000fea0003800000 */
[----:B------:R-:W-:-:S03]  /*246a0*/  UMOV UR4, 0xffffffff ;  /* 0xffffffff00047882 */ /* 0x000fc60000000000 */
[----:B------:R-:W-:Y:S05]  /*246b0*/  BRA.DIV UR4, `(.L_x_7234) ;  /* 0x0000002e04487947 */ /* 0x000fea000b800000 */
[----:B------:R-:W-:-:S13]  /*246c0*/  ELECT P6, URZ, PT ;  /* 0x00000000003f782f */ /* 0x000fda00038c0000 */
.L_x_7404:
[----:B------:R-:W-:Y:S05]  /*246d0*/  @!P6 BRA `(.L_x_6837) ;  /* 0x000000000084e947 */ /* 0x000fea0003800000 */
[----:B------:R-:W-:-:S06]  /*246e0*/  ULOP3.LUT UR4, UR36, 0x2, URZ, 0xfc, !UPT ;  /* 0x0000000224047892 */ /* 0x000fcc000f8efc3f */
[----:B--2---:R-:W-:-:S05]  /*246f0*/  IMAD.U32 R2, RZ, RZ, UR4 ;  /* 0x00000004ff027e24 */ /* 0x004fca000f8e00ff */
[----:B------:R-:W-:-:S13]  /*24700*/  ISETP.NE.AND P2, PT, R2, 0x3, PT ;  /* 0x000000030200780c */ /* 0x000fda0003f45270 */
[----:B------:R-:W-:Y:S05]  /*24710*/  @!P2 BRA `(.L_x_7235) ;  /* 0x000000000004a947 */ /* 0x000fea0003800000 */
[----:B------:R-:W-:Y:S01]  /*24720*/  BPT.TRAP 0x1 ;  /* 0x000000040000795c */ /* 0x000fe20000300000 */
.L_x_7235:
        /* <DEDUP_REMOVED lines=14> */
.L_x_7405:
[----:B------:R-:W2:Y:S02]  /*24810*/  SYNCS.PHASECHK.TRANS64.TRYWAIT P0, [R7+URZ], R2 ;  /* 0x00000002070075a7 */ /* 0x000ea4000800017f */
[----:B--2---:R-:W-:Y:S05]  /*24820*/  @!P0 BRA `(.L_x_7237) ;  /* 0x0000002c00208947 */ /* 0x004fea0003800000 */
.L_x_7406:
[----:B------:R-:W-:Y:S05]  /*24830*/  @!P2 BRA `(.L_x_7238) ;  /* 0x000000000004a947 */ /* 0x000fea0003800000 */
[----:B------:R-:W-:Y:S01]  /*24840*/  BPT.TRAP 0x1 ;  /* 0x000000040000795c */ /* 0x000fe20000300000 */
.L_x_7238:
[----:B------:R-:W3:Y:S01]  /*24850*/  LDL.LU R4, [R1] ;  /* 0x0000000001047983 */ /* 0x000ee20000300800 */
[----:B------:R-:W-:-:S04]  /*24860*/  VIADD R0, R0, 0x28860 ;  /* 0x0002886000007836 */ /* 0x000fc80000000000 */
[----:B---3--:R-:W-:-:S04]  /*24870*/  IMAD R4, R4, 0x8, R0 ;  /* 0x0000000804047824 */ /* 0x008fc800078e0200 */
[----:B------:R-:W3:Y:S02]  /*24880*/  SYNCS.PHASECHK.TRANS64.TRYWAIT P0, [R4+URZ], R5 ;  /* 0x00000005040075a7 */ /* 0x000ee4000800017f */
[----:B---3--:R-:W-:Y:S05]  /*24890*/  @!P0 BRA `(.L_x_7239) ;  /* 0x0000002c00188947 */ /* 0x008fea0003800000 */
.L_x_7407:
[----:B------:R-:W-:-:S07]  /*248a0*/  IMAD R3, R3, 0x8, R0 ;  /* 0x0000000803037824 */ /* 0x000fce00078e0200 */
.L_x_7240:
[----:B----4-:R4:W0:Y:S02]  /*248b0*/  SYNCS.PHASECHK.TRANS64.TRYWAIT P0, [R3+URZ], R2 ;  /* 0x00000002030075a7 */ /* 0x010824000800017f */
[----:B0-----:R-:W-:Y:S05]  /*248c0*/  @!P0 NANOSLEEP.SYNCS 0x989680 ;  /* 0x009896800000895d */ /* 0x001fea0003900000 */
[----:B------:R-:W0:Y:S02]  /*248d0*/  @!P0 SYNCS.PHASECHK.TRANS64 P0, [R3+URZ], R2 ;  /* 0x00000002030085a7 */ /* 0x000e24000800007f */
[----:B0-----:R-:W-:Y:S05]  /*248e0*/  @!P0 BRA `(.L_x_7240) ;  /* 0xfffffffc00f08947 */ /* 0x001fea000383ffff */
.L_x_6837:
[----:B------:R-:W-:Y:S05]  /*248f0*/  BSYNC B7 ;  /* 0x0000000000077941 */ /* 0x000fea0003800000 */
.L_x_6834:
[----:B------:R-:W-:Y:S05]  /*24900*/  EXIT ;  /* 0x000000000000794d */ /* 0x000fea0003800000 */
.L_x_6867:
[----:B0-----:R0:W1:Y:S02]  /*24910*/  SYNCS.PHASECHK.TRANS64.TRYWAIT P6, [R103+URZ+0x28890], R124 ;  /* 0x0288907c670075a7 */ /* 0x00106400080c017f */
[----:B-1----:R-:W-:Y:S05]  /*24920*/  @!P6 NANOSLEEP.SYNCS 0x989680 ;  /* 0x009896800000e95d */ /* 0x002fea0003900000 */
[----:B------:R-:W1:Y:S02]  /*24930*/  @!P6 SYNCS.PHASECHK.TRANS64 P6, [R103+URZ+0x28890], R124 ;  /* 0x0288907c6700e5a7 */ /* 0x000e6400080c007f */
[----:B-1----:R-:W-:Y:S05]  /*24940*/  @!P6 BRA `(.L_x_6867) ;  /* 0xfffffffc00f0e947 */ /* 0x002fea000383ffff */
[----:B------:R-:W-:Y:S05]  /*24950*/  BRA `(.L_x_7241) ;  /* 0xfffffde800847947 */ /* 0x000fea000383ffff */
.L_x_6903:
[----:B0-----:R0:W1:Y:S02]  /*24960*/  SYNCS.PHASECHK.TRANS64.TRYWAIT P4, [R103+URZ+0x28890], R124 ;  /* 0x0288907c670075a7 */ /* 0x001064000808017f */
[----:B-1----:R-:W-:Y:S05]  /*24970*/  @!P4 NANOSLEEP.SYNCS 0x989680 ;  /* 0x009896800000c95d */ /* 0x002fea0003900000 */
[----:B------:R-:W1:Y:S02]  /*24980*/  @!P4 SYNCS.PHASECHK.TRANS64 P4, [R103+URZ+0x28890], R124 ;  /* 0x0288907c6700c5a7 */ /* 0x000e64000808007f */
[----:B-1----:R-:W-:Y:S05]  /*24990*/  @!P4 BRA `(.L_x_6903) ;  /* 0xfffffffc00f0c947 */ /* 0x002fea000383ffff */
[----:B------:R-:W-:Y:S05]  /*249a0*/  BRA `(.L_x_7242) ;  /* 0xfffffe0c00e47947 */ /* 0x000fea000383ffff */
.L_x_6920:
[----:B0-----:R0:W1:Y:S02]  /*249b0*/  SYNCS.PHASECHK.TRANS64.TRYWAIT P3, [R103+URZ+0x28890], R124 ;  /* 0x0288907c670075a7 */ /* 0x001064000806017f */
[----:B-1----:R-:W-:Y:S05]  /*249c0*/  @!P3 NANOSLEEP.SYNCS 0x989680 ;  /* 0x009896800000b95d */ /* 0x002fea0003900000 */
[----:B------:R-:W1:Y:S02]  /*249d0*/  @!P3 SYNCS.PHASECHK.TRANS64 P3, [R103+URZ+0x28890], R124 ;  /* 0x0288907c6700b5a7 */ /* 0x000e64000806007f */
[----:B-1----:R-:W-:Y:S05]  /*249e0*/  @!P3 BRA `(.L_x_6920) ;  /* 0xfffffffc00f0b947 */ /* 0x002fea000383ffff */
[----:B------:R-:W-:Y:S05]  /*249f0*/  BRA `(.L_x_7243) ;  /* 0xfffffe3000107947 */ /* 0x000fea000383ffff */
.L_x_6930:
[----:B--2---:R2:W3:Y:S02]  /*24a00*/  SYNCS.PHASECHK.TRANS64.TRYWAIT P0, [R103+URZ+0x288b0], R124 ;  /* 0x0288b07c670075a7 */ /* 0x0044e4000800017f */
[----:B---3--:R-:W-:Y:S05]  /*24a10*/  @!P0 NANOSLEEP.SYNCS 0x989680 ;  /* 0x009896800000895d */ /* 0x008fea0003900000 */
[----:B------:R-:W3:Y:S02]  /*24a20*/  @!P0 SYNCS.PHASECHK.TRANS64 P0, [R103+URZ+0x288b0], R124 ;  /* 0x0288b07c670085a7 */ /* 0x000ee4000800007f */
[----:B---3--:R-:W-:Y:S05]  /*24a30*/  @!P0 BRA `(.L_x_6930) ;  /* 0xfffffffc00f08947 */ /* 0x008fea000383ffff */
[----:B------:R-:W-:Y:S05]  /*24a40*/  BRA `(.L_x_7244) ;  /* 0xfffffe3400ac7947 */ /* 0x000fea000383ffff */
.L_x_6950:
        /* <DEDUP_REMOVED lines=8> */
.L_x_7246:
[----:B------:R-:W-:Y:S05]  /*24ad0*/  BSYNC B0 ;  /* 0x0000000000007941 */ /* 0x000fea0003800000 */
.L_x_7245:
[----:B------:R-:W-:Y:S01]  /*24ae0*/  IMAD.MOV.U32 R196, RZ, RZ, R14 ;  /* 0x000000ffffc47224 */ /* 0x000fe200078e000e */
[----:B------:R-:W-:Y:S06]  /*24af0*/  BRA `(.L_x_7247) ;  /* 0xfffffe4000a47947 */ /* 0x000fec000383ffff */
.L_x_6968:
[----:B------:R-:W-:Y:S01]  /*24b00*/  BSSY B1, `(.L_x_7248) ;  /* 0x0000008000017945 */ /* 0x000fe20003800000 */
[----:B------:R-:W-:Y:S02]  /*24b10*/  IMAD.MOV.U32 R13, RZ, RZ, R5 ;  /* 0x000000ffff0d7224 */ /* 0x000fe400078e0005 */
[----:B------:R-:W-:Y:S02]  /*24b20*/  IMAD.MOV.U32 R12, RZ, RZ, RZ ;  /* 0x000000ffff0c7224 */ /* 0x000fe400078e00ff */
[----:B------:R-:W-:Y:S02]  /*24b30*/  IMAD.MOV.U32 R11, RZ, RZ, 0x181f ;  /* 0x0000181fff0b7424 */ /* 0x000fe400078e00ff */
[----:B------:R-:W-:-:S07]  /*24b40*/  IMAD.MOV.U32 R15, RZ, RZ, -0x1 ;  /* 0xffffffffff0f7424 */ /* 0x000fce00078e00ff */
[----:B01---5:R-:W-:Y:S05]  /*24b50*/  WARPSYNC.COLLECTIVE R15, `(.L_x_7249) ;  /* 0x000000000f087348 */ /* 0x023fea0003c00000 */
[----:B------:R2:W3:Y:S02]  /*24b60*/  SHFL.IDX P6, R14, R13, R12, R11 ;  /* 0x0000000c0d0e7389 */ /* 0x0004e400000c000b */
[----:B0123-5:R-:W-:Y:S01]  /*24b70*/  ENDCOLLECTIVE ;  /* 0x000000000000791b */ /* 0x02ffe20003800000 */
.L_x_7249:
[----:B------:R-:W-:Y:S05]  /*24b80*/  BSYNC B1 ;  /* 0x0000000000017941 */ /* 0x000fea0003800000 */
.L_x_7248:
[----:B------:R-:W-:Y:S05]  /*24b90*/  BRA `(.L_x_7250) ;  /* 0xfffffe5400247947 */ /* 0x000fea000383ffff */
.L_x_6969:
[----:B------:R-:W-:Y:S01]  /*24ba0*/  BSSY B1, `(.L_x_7251) ;  /* 0x0000008000017945 */ /* 0x000fe20003800000 */
[----:B------:R-:W-:Y:S01]  /*24bb0*/  MOV R13, R4 ;  /* 0x00000004000d7202 */ /* 0x000fe20000000f00 */
[----:B------:R-:W-:Y:S02]  /*24bc0*/  IMAD.MOV.U32 R12, RZ, RZ, RZ ;  /* 0x000000ffff0c7224 */ /* 0x000fe400078e00ff */
[----:B------:R-:W-:Y:S02]  /*24bd0*/  IMAD.MOV.U32 R11, RZ, RZ, 0x181f ;  /* 0x0000181fff0b7424 */ /* 0x000fe400078e00ff */
[----:B------:R-:W-:-:S07]  /*24be0*/  IMAD.MOV.U32 R15, RZ, RZ, -0x1 ;  /* 0xffffffffff0f7424 */ /* 0x000fce00078e00ff */
[----:B01---5:R-:W-:Y:S05]  /*24bf0*/  WARPSYNC.COLLECTIVE R15, `(.L_x_7252) ;  /* 0x000000000f087348 */ /* 0x023fea0003c00000 */
[----:B------:R2:W3:Y:S02]  /*24c00*/  SHFL.IDX P6, R14, R13, R12, R11 ;  /* 0x0000000c0d0e7389 */ /* 0x0004e400000c000b */
[----:B0123-5:R-:W-:Y:S01]  /*24c10*/  ENDCOLLECTIVE ;  /* 0x000000000000791b */ /* 0x02ffe20003800000 */
.L_x_7252:
[----:B------:R-:W-:Y:S05]  /*24c20*/  BSYNC B1 ;  /* 0x0000000000017941 */ /* 0x000fea0003800000 */
.L_x_7251:
[----:B------:R-:W-:Y:S05]  /*24c30*/  BRA `(.L_x_7253) ;  /* 0xfffffe5400047947 */ /* 0x000fea000383ffff */
.L_x_6970:
[----:B------:R-:W-:Y:S01]  /*24c40*/  BSSY B1, `(.L_x_7254) ;  /* 0x0000008000017945 */ /* 0x000fe20003800000 */
[----:B------:R-:W-:Y:S01]  /*24c50*/  IMAD.MOV.U32 R13, RZ, RZ, R3 ;  /* 0x000000ffff0d7224 */ /* 0x000fe200078e0003 */
[----:B------:R-:W-:Y:S01]  /*24c60*/  MOV R15, 0xffffffff ;  /* 0xffffffff000f7802 */ /* 0x000fe20000000f00 */
[----:B------:R-:W-:Y:S02]  /*24c70*/  IMAD.MOV.U32 R12, RZ, RZ, RZ ;  /* 0x000000ffff0c7224 */ /* 0x000fe400078e00ff */
[----:B------:R-:W-:-:S07]  /*24c80*/  IMAD.MOV.U32 R11, RZ, RZ, 0x181f ;  /* 0x0000181fff0b7424 */ /* 0x000fce00078e00ff */
[----:B01---5:R-:W-:Y:S05]  /*24c90*/  WARPSYNC.COLLECTIVE R15, `(.L_x_7255) ;  /* 0x000000000f087348 */ /* 0x023fea0003c00000 */
[----:B------:R2:W3:Y:S02]  /*24ca0*/  SHFL.IDX P6, R14, R13, R12, R11 ;  /* 0x0000000c0d0e7389 */ /* 0x0004e400000c000b */
[----:B0123-5:R-:W-:Y:S01]  /*24cb0*/  ENDCOLLECTIVE ;  /* 0x000000000000791b */ /* 0x02ffe20003800000 */
.L_x_7255:
[----:B------:R-:W-:Y:S05]  /*24cc0*/  BSYNC B1 ;  /* 0x0000000000017941 */ /* 0x000fea0003800000 */
.L_x_7254:
[----:B------:R-:W-:Y:S05]  /*24cd0*/  BRA `(.L_x_7256) ;  /* 0xfffffe5000e47947 */ /* 0x000fea000383ffff */
.L_x_6971:
        /* <DEDUP_REMOVED lines=8> */
.L_x_7258:
[----:B------:R-:W-:Y:S05]  /*24d60*/  BSYNC B1 ;  /* 0x0000000000017941 */ /* 0x000fea0003800000 */
.L_x_7257:
[----:B------:R-:W-:Y:S05]  /*24d70*/  BRA `(.L_x_7259) ;  /* 0xfffffe5000c47947 */ /* 0x000fea000383ffff */
.L_x_6972:
[----:B------:R-:W-:Y:S01]  /*24d80*/  BSSY B1, `(.L_x_7260) ;  /* 0x0000008000017945 */ /* 0x000fe20003800000 */
[----:B------:R-:W-:Y:S01]  /*24d90*/  IMAD.MOV.U32 R13, RZ, RZ, R5 ;  /* 0x000000ffff0d7224 */ /* 0x000fe200078e0005 */
[----:B------:R-:W-:Y:S01]  /*24da0*/  MOV R11, 0x181f ;  /* 0x0000181f000b7802 */ /* 0x000fe20000000f00 */
[----:B------:R-:W-:Y:S02]  /*24db0*/  IMAD.MOV.U32 R12, RZ, RZ, 0x1 ;  /* 0x00000001ff0c7424 */ /* 0x000fe400078e00ff */
[----:B------:R-:W-:-:S07]  /*24dc0*/  IMAD.MOV.U32 R15, RZ, RZ, -0x1 ;  /* 0xffffffffff0f7424 */ /* 0x000fce00078e00ff */
[----:B01---5:R-:W-:Y:S05]  /*24dd0*/  WARPSYNC.COLLECTIVE R15, `(.L_x_7261) ;  /* 0x000000000f087348 */ /* 0x023fea0003c00000 */
[----:B------:R2:W3:Y:S02]  /*24de0*/  SHFL.IDX P6, R14, R13, R12, R11 ;  /* 0x0000000c0d0e7389 */ /* 0x0004e400000c000b */
[----:B0123-5:R-:W-:Y:S01]  /*24df0*/  ENDCOLLECTIVE ;  /* 0x000000000000791b */ /* 0x02ffe20003800000 */
.L_x_7261:
[----:B------:R-:W-:Y:S05]  /*24e00*/  BSYNC B1 ;  /* 0x0000000000017941 */ /* 0x000fea0003800000 */
.L_x_7260:
[----:B------:R-:W-:Y:S05]  /*24e10*/  BRA `(.L_x_7262) ;  /* 0xfffffe5000a47947 */ /* 0x000fea000383ffff */
.L_x_6973:
[----:B------:R-:W-:Y:S01]  /*24e20*/  BSSY B1, `(.L_x_7263) ;  /* 0x0000008000017945 */ /* 0x000fe20003800000 */
[----:B------:R-:W-:Y:S02]  /*24e30*/  IMAD.MOV.U32 R13, RZ, RZ, R4 ;  /* 0x000000ffff0d7224 */ /* 0x000fe400078e0004 */
[----:B------:R-:W-:Y:S02]  /*24e40*/  IMAD.MOV.U32 R12, RZ, RZ, 0x1 ;  /* 0x00000001ff0c7424 */ /* 0x000fe400078e00ff */
[----:B------:R-:W-:Y:S02]  /*24e50*/  IMAD.MOV.U32 R11, RZ, RZ, 0x181f ;  /* 0x0000181fff0b7424 */ /* 0x000fe400078e00ff */
[----:B------:R-:W-:-:S07]  /*24e60*/  IMAD.MOV.U32 R15, RZ, RZ, -0x1 ;  /* 0xffffffffff0f7424 */ /* 0x000fce00078e00ff */
[----:B01---5:R-:W-:Y:S05]  /*24e70*/  WARPSYNC.COLLECTIVE R15, `(.L_x_7264) ;  /* 0x000000000f087348 */ /* 0x023fea0003c00000 */
[----:B------:R2:W3:Y:S02]  /*24e80*/  SHFL.IDX P6, R14, R13, R12, R11 ;  /* 0x0000000c0d0e7389 */ /* 0x0004e400000c000b */
[----:B0123-5:R-:W-:Y:S01]  /*24e90*/  ENDCOLLECTIVE ;  /* 0x000000000000791b */ /* 0x02ffe20003800000 */
.L_x_7264:
[----:B------:R-:W-:Y:S05]  /*24ea0*/  BSYNC B1 ;  /* 0x0000000000017941 */ /* 0x000fea0003800000 */
.L_x_7263:
[----:B------:R-:W-:Y:S05]  /*24eb0*/  BRA `(.L_x_7265) ;  /* 0xfffffe5000847947 */ /* 0x000fea000383ffff */
.L_x_6974:
        /* <DEDUP_REMOVED lines=8> */
.L_x_7267:
[----:B------:R-:W-:Y:S05]  /*24f40*/  BSYNC B1 ;  /* 0x0000000000017941 */ /* 0x000fea0003800000 */
.L_x_7266:
[----:B------:R-:W-:Y:S05]  /*24f50*/  BRA `(.L_x_7268) ;  /* 0xfffffe5000647947 */ /* 0x000fea000383ffff */
.L_x_6975:
        /* <DEDUP_REMOVED lines=8> */
.L_x_7270:
[----:B------:R-:W-:Y:S05]  /*24fe0*/  BSYNC B1 ;  /* 0x0000000000017941 */ /* 0x000fea0003800000 */
.L_x_7269:
[----:B------:R-:W-:Y:S05]  /*24ff0*/  BRA `(.L_x_7271) ;  /* 0xfffffe5000447947 */ /* 0x000fea000383ffff */
.L_x_6976:
[----:B------:R-:W-:Y:S01]  /*25000*/  BSSY B1, `(.L_x_7272) ;  /* 0x0000008000017945 */ /* 0x000fe20003800000 */
[----:B------:R-:W-:Y:S01]  /*25010*/  MOV R13, R5 ;  /* 0x00000005000d7202 */ /* 0x000fe20000000f00 */
[----:B------:R-:W-:Y:S02]  /*25020*/  IMAD.MOV.U32 R12, RZ, RZ, 0x2 ;  /* 0x00000002ff0c7424 */ /* 0x000fe400078e00ff */
[----:B------:R-:W-:Y:S02]  /*25030*/  IMAD.MOV.U32 R11, RZ, RZ, 0x181f ;  /* 0x0000181fff0b7424 */ /* 0x000fe400078e00ff */
[----:B------:R-:W-:-:S07]  /*25040*/  IMAD.MOV.U32 R15, RZ, RZ, -0x1 ;  /* 0xffffffffff0f7424 */ /* 0x000fce00078e00ff */
[----:B01---5:R-:W-:Y:S05]  /*25050*/  WARPSYNC.COLLECTIVE R15, `(.L_x_7273) ;  /* 0x000000000f087348 */ /* 0x023fea0003c00000 */
[----:B------:R2:W3:Y:S02]  /*25060*/  SHFL.IDX P6, R14, R13, R12, R11 ;  /* 0x0000000c0d0e7389 */ /* 0x0004e400000c000b */
[----:B0123-5:R-:W-:Y:S01]  /*25070*/  ENDCOLLECTIVE ;  /* 0x000000000000791b */ /* 0x02ffe20003800000 */
.L_x_7273:
[----:B------:R-:W-:Y:S05]  /*25080*/  BSYNC B1 ;  /* 0x0000000000017941 */ /* 0x000fea0003800000 */
.L_x_7272:
[----:B------:R-:W-:Y:S05]  /*25090*/  BRA `(.L_x_7274) ;  /* 0xfffffe5000247947 */ /* 0x000fea000383ffff */
.L_x_6977:
[----:B------:R-:W-:Y:S01]  /*250a0*/  BSSY B1, `(.L_x_7275) ;  /* 0x0000008000017945 */ /* 0x000fe20003800000 */
[----:B------:R-:W-:Y:S01]  /*250b0*/  IMAD.MOV.U32 R13, RZ, RZ, R4 ;  /* 0x000000ffff0d7224 */ /* 0x000fe200078e0004 */
[----:B------:R-:W-:Y:S01]  /*250c0*/  MOV R15, 0xffffffff ;  /* 0xffffffff000f7802 */ /* 0x000fe20000000f00 */
[----:B------:R-:W-:Y:S02]  /*250d0*/  IMAD.MOV.U32 R12, RZ, RZ, 0x2 ;  /* 0x00000002ff0c7424 */ /* 0x000fe400078e00ff */
[----:B------:R-:W-:-:S07]  /*250e0*/  IMAD.MOV.U32 R11, RZ, RZ, 0x181f ;  /* 0x0000181fff0b7424 */ /* 0x000fce00078e00ff */
[----:B01---5:R-:W-:Y:S05]  /*250f0*/  WARPSYNC.COLLECTIVE R15, `(.L_x_7276) ;  /* 0x000000000f087348 */ /* 0x023fea0003c00000 */
[----:B------:R2:W3:Y:S02]  /*25100*/  SHFL.IDX P6, R14, R13, R12, R11 ;  /* 0x0000000c0d0e7389 */ /* 0x0004e400000c000b */
[----:B0123-5:R-:W-:Y:S01]  /*25110*/  ENDCOLLECTIVE ;  /* 0x000000000000791b */ /* 0x02ffe20003800000 */
.L_x_7276:
[----:B------:R-:W-:Y:S05]  /*25120*/  BSYNC B1 ;  /* 0x0000000000017941 */ /* 0x000fea0003800000 */
.L_x_7275:
[----:B------:R-:W-:Y:S05]  /*25130*/  BRA `(.L_x_7277) ;  /* 0xfffffe5000047947 */ /* 0x000fea000383ffff */
.L_x_6978:
        /* <DEDUP_REMOVED lines=8> */
.L_x_7279:
[----:B------:R-:W-:Y:S05]  /*251c0*/  BSYNC B1 ;  /* 0x0000000000017941 */ /* 0x000fea0003800000 */
.L_x_7278:
[----:B------:R-:W-:Y:S05]  /*251d0*/  BRA `(.L_x_7280) ;  /* 0xfffffe4c00e47947 */ /* 0x000fea000383ffff */
.L_x_6979:
        /* <DEDUP_REMOVED lines=8> */
.L_x_7282:
[----:B------:R-:W-:Y:S05]  /*25260*/  BSYNC B1 ;  /* 0x0000000000017941 */ /* 0x000fea0003800000 */
.L_x_7281:
[----:B------:R-:W-:Y:S05]  /*25270*/  BRA `(.L_x_7283) ;  /* 0xfffffe4c00c47947 */ /* 0x000fea000383ffff */
.L_x_6980:
        /* <DEDUP_REMOVED lines=8> */
.L_x_7285:
[----:B------:R-:W-:Y:S05]  /*25300*/  BSYNC B1 ;  /* 0x0000000000017941 */ /* 0x000fea0003800000 */
.L_x_7284:
[----:B------:R-:W-:Y:S05]  /*25310*/  BRA `(.L_x_7286) ;  /* 0xfffffe4c00a47947 */ /* 0x000fea000383ffff */
.L_x_6981:
        /* <DEDUP_REMOVED lines=8> */
.L_x_7288:
[----:B------:R-:W-:Y:S05]  /*253a0*/  BSYNC B1 ;  /* 0x0000000000017941 */ /* 0x000fea0003800000 */
.L_x_7287:
[----:B------:R-:W-:Y:S05]  /*253b0*/  BRA `(.L_x_7289) ;  /* 0xfffffe4c00887947 */ /* 0x000fea000383ffff */
.L_x_6982:
        /* <DEDUP_REMOVED lines=8> */
.L_x_7291:
[----:B------:R-:W-:Y:S05]  /*25440*/  BSYNC B1 ;  /* 0x0000000000017941 */ /* 0x000fea0003800000 */
.L_x_7290:
[----:B------:R-:W-:Y:S05]  /*25450*/  BRA `(.L_x_7292) ;  /* 0xfffffe4c006c7947 */ /* 0x000fea000383ffff */
.L_x_6983:
        /* <DEDUP_REMOVED lines=8> */
.L_x_7294:
[----:B------:R-:W-:Y:S05]  /*254e0*/  BSYNC B1 ;  /* 0x0000000000017941 */ /* 0x000fea0003800000 */
.L_x_7293:
[----:B------:R-:W-:Y:S05]  /*254f0*/  BRA `(.L_x_7295) ;  /* 0xfffffe4c00507947 */ /* 0x000fea000383ffff */
.L_x_6985:
[----:B--2---:R2:W3:Y:S02]  /*25500*/  SYNCS.PHASECHK.TRANS64.TRYWAIT P4, [R2+URZ+0x28800], R3 ;  /* 0x02880003020075a7 */ /* 0x0044e4000808017f */
[----:B---3--:R-:W-:Y:S05]  /*25510*/  @!P4 NANOSLEEP.SYNCS 0x989680 ;  /* 0x009896800000c95d */ /* 0x008fea0003900000 */
[----:B------:R-:W3:Y:S02]  /*25520*/  @!P4 SYNCS.PHASECHK.TRANS64 P4, [R2+URZ+0x28800], R3 ;  /* 0x028800030200c5a7 */ /* 0x000ee4000808007f */
[----:B---3--:R-:W-:Y:S05]  /*25530*/  @!P4 BRA `(.L_x_6985) ;  /* 0xfffffffc00f0c947 */ /* 0x008fea000383ffff */
[----:B------:R-:W-:Y:S05]  /*25540*/  BRA `(.L_x_7296) ;  /* 0xfffffe4c00b47947 */ /* 0x000fea000383ffff */
.L_x_7001:
[----:B------:R-:W-:Y:S01]  /*25550*/  BSSY B1, `(.L_x_7297) ;  /* 0x0000008000017945 */ /* 0x000fe20003800000 */
[----:B------:R-:W-:Y:S01]  /*25560*/  IMAD.MOV.U32 R13, RZ, RZ, R9 ;  /* 0x000000ffff0d7224 */ /* 0x000fe200078e0009 */
[----:B------:R-:W-:Y:S01]  /*25570*/  MOV R15, 0xffffffff ;  /* 0xffffffff000f7802 */ /* 0x000fe20000000f00 */
[----:B------:R-:W-:Y:S02]  /*25580*/  IMAD.MOV.U32 R12, RZ, RZ, RZ ;  /* 0x000000ffff0c7224 */ /* 0x000fe400078e00ff */
[----:B------:R-:W-:-:S07]  /*25590*/  IMAD.MOV.U32 R11, RZ, RZ, 0x181f ;  /* 0x0000181fff0b7424 */ /* 0x000fce00078e00ff */
[----:B0----5:R-:W-:Y:S05]  /*255a0*/  WARPSYNC.COLLECTIVE R15, `(.L_x_7298) ;  /* 0x000000000f087348 */ /* 0x021fea0003c00000 */
[----:B------:R1:W2:Y:S02]  /*255b0*/  SHFL.IDX P6, R14, R13, R12, R11 ;  /* 0x0000000c0d0e7389 */ /* 0x0002a400000c000b */
[----:B012--5:R-:W-:Y:S01]  /*255c0*/  ENDCOLLECTIVE ;  /* 0x000000000000791b */ /* 0x027fe20003800000 */
.L_x_7298:
[----:B------:R-:W-:Y:S05]  /*255d0*/  BSYNC B1 ;  /* 0x0000000000017941 */ /* 0x000fea0003800000 */
.L_x_7297:
[----:B------:R-:W-:Y:S05]  /*255e0*/  BRA `(.L_x_7299) ;  /* 0xfffffe6c002c7947 */ /* 0x000fea000383ffff */
.L_x_7002:
[----:B------:R-:W-:Y:S01]  /*255f0*/  BSSY B1, `(.L_x_7300) ;  /* 0x0000008000017945 */ /* 0x000fe20003800000 */
[----:B------:R-:W-:Y:S02]  /*25600*/  IMAD.MOV.U32 R13, RZ, RZ, R8 ;  /* 0x000000ffff0d7224 */ /* 0x000fe400078e0008 */
[----:B------:R-:W-:Y:S02]  /*25610*/  IMAD.MOV.U32 R12, RZ, RZ, RZ ;  /* 0x000000ffff0c7224 */ /* 0x000fe400078e00ff */
[----:B------:R-:W-:Y:S02]  /*25620*/  IMAD.MOV.U32 R11, RZ, RZ, 0x181f ;  /* 0x0000181fff0b7424 */ /* 0x000fe400078e00ff */
[----:B------:R-:W-:-:S07]  /*25630*/  IMAD.MOV.U32 R15, RZ, RZ, -0x1 ;  /* 0xffffffffff0f7424 */ /* 0x000fce00078e00ff */
[----:B0----5:R-:W-:Y:S05]  /*25640*/  WARPSYNC.COLLECTIVE R15, `(.L_x_7301) ;  /* 0x000000000f087348 */ /* 0x021fea0003c00000 */
[----:B------:R1:W2:Y:S02]  /*25650*/  SHFL.IDX P6, R14, R13, R12, R11 ;  /* 0x0000000c0d0e7389 */ /* 0x0002a400000c000b */
[----:B012--5:R-:W-:Y:S01]  /*25660*/  ENDCOLLECTIVE ;  /* 0x000000000000791b */ /* 0x027fe20003800000 */
.L_x_7301:
[----:B------:R-:W-:Y:S05]  /*25670*/  BSYNC B1 ;  /* 0x0000000000017941 */ /* 0x000fea0003800000 */
.L_x_7300:
[----:B------:R-:W-:Y:S05]  /*25680*/  BRA `(.L_x_7302) ;  /* 0xfffffe6c000c7947 */ /* 0x000fea000383ffff */
.L_x_7003:
[----:B------:R-:W-:Y:S01]  /*25690*/  BSSY B1, `(.L_x_7303) ;  /* 0x0000008000017945 */ /* 0x000fe20003800000 */
[----:B------:R-:W-:Y:S01]  /*256a0*/  IMAD.MOV.U32 R13, RZ, RZ, R3 ;  /* 0x000000ffff0d7224 */ /* 0x000fe200078e0003 */
[----:B------:R-:W-:Y:S01]  /*256b0*/  MOV R11, 0x181f ;  /* 0x0000181f000b7802 */ /* 0x000fe20000000f00 */
[----:B------:R-:W-:Y:S02]  /*256c0*/  IMAD.MOV.U32 R12, RZ, RZ, RZ ;  /* 0x000000ffff0c7224 */ /* 0x000fe400078e00ff */
[----:B------:R-:W-:-:S07]  /*256d0*/  IMAD.MOV.U32 R15, RZ, RZ, -0x1 ;  /* 0xffffffffff0f7424 */ /* 0x000fce00078e00ff */
[----:B0----5:R-:W-:Y:S05]  /*256e0*/  WARPSYNC.COLLECTIVE R15, `(.L_x_7304) ;  /* 0x000000000f087348 */ /* 0x021fea0003c00000 */
[----:B------:R1:W2:Y:S02]  /*256f0*/  SHFL.IDX P6, R14, R13, R12, R11 ;  /* 0x0000000c0d0e7389 */ /* 0x0002a400000c000b */
[----:B012--5:R-:W-:Y:S01]  /*25700*/  ENDCOLLECTIVE ;  /* 0x000000000000791b */ /* 0x027fe20003800000 */
.L_x_7304:
[----:B------:R-:W-:Y:S05]  /*25710*/  BSYNC B1 ;  /* 0x0000000000017941 */ /* 0x000fea0003800000 */
.L_x_7303:
[----:B------:R-:W-:Y:S05]  /*25720*/  BRA `(.L_x_7305) ;  /* 0xfffffe6800ec7947 */ /* 0x000fea000383ffff */
.L_x_7004:
        /* <DEDUP_REMOVED lines=8> */
.L_x_7307:
[----:B------:R-:W-:Y:S05]  /*257b0*/  BSYNC B1 ;  /* 0x0000000000017941 */ /* 0x000fea0003800000 */
.L_x_7306:
[----:B------:R-:W-:Y:S05]  /*257c0*/  BRA `(.L_x_7308) ;  /* 0xfffffe6800cc7947 */ /* 0x000fea000383ffff */
.L_x_7005:
[----:B------:R-:W-:Y:S01]  /*257d0*/  BSSY B1, `(.L_x_7309) ;  /* 0x0000008000017945 */ /* 0x000fe20003800000 */
[----:B------:R-:W-:Y:S01]  /*257e0*/  IMAD.MOV.U32 R13, RZ, RZ, R9 ;  /* 0x000000ffff0d7224 */ /* 0x000fe200078e0009 */
[----:B------:R-:W-:Y:S01]  /*257f0*/  MOV R12, 0x1 ;  /* 0x00000001000c7802 */ /* 0x000fe20000000f00 */
[----:B------:R-:W-:Y:S02]  /*25800*/  IMAD.MOV.U32 R11, RZ, RZ, 0x181f ;  /* 0x0000181fff0b7424 */ /* 0x000fe400078e00ff */
[----:B------:R-:W-:-:S07]  /*25810*/  IMAD.MOV.U32 R15, RZ, RZ, -0x1 ;  /* 0xffffffffff0f7424 */ /* 0x000fce00078e00ff */
[----:B0----5:R-:W-:Y:S05]  /*25820*/  WARPSYNC.COLLECTIVE R15, `(.L_x_7310) ;  /* 0x000000000f087348 */ /* 0x021fea0003c00000 */
[----:B------:R1:W2:Y:S02]  /*25830*/  SHFL.IDX P6, R14, R13, R12, R11 ;  /* 0x0000000c0d0e7389 */ /* 0x0002a400000c000b */
[----:B012--5:R-:W-:Y:S01]  /*25840*/  ENDCOLLECTIVE ;  /* 0x000000000000791b */ /* 0x027fe20003800000 */
.L_x_7310:
[----:B------:R-:W-:Y:S05]  /*25850*/  BSYNC B1 ;  /* 0x0000000000017941 */ /* 0x000fea0003800000 */
.L_x_7309:
[----:B------:R-:W-:Y:S05]  /*25860*/  BRA `(.L_x_7311) ;  /* 0xfffffe6800ac7947 */ /* 0x000fea000383ffff */
.L_x_7006:
[----:B------:R-:W-:Y:S01]  /*25870*/  BSSY B1, `(.L_x_7312) ;  /* 0x0000008000017945 */ /* 0x000fe20003800000 */
[----:B------:R-:W-:Y:S02]  /*25880*/  IMAD.MOV.U32 R13, RZ, RZ, R8 ;  /* 0x000000ffff0d7224 */ /* 0x000fe400078e0008 */
[----:B------:R-:W-:Y:S02]  /*25890*/  IMAD.MOV.U32 R12, RZ, RZ, 0x1 ;  /* 0x00000001ff0c7424 */ /* 0x000fe400078e00ff */
[----:B------:R-:W-:Y:S02]  /*258a0*/  IMAD.MOV.U32 R11, RZ, RZ, 0x181f ;  /* 0x0000181fff0b7424 */ /* 0x000fe400078e00ff */
[----:B------:R-:W-:-:S07]  /*258b0*/  IMAD.MOV.U32 R15, RZ, RZ, -0x1 ;  /* 0xffffffffff0f7424 */ /* 0x000fce00078e00ff */
[----:B0----5:R-:W-:Y:S05]  /*258c0*/  WARPSYNC.COLLECTIVE R15, `(.L_x_7313) ;  /* 0x000000000f087348 */ /* 0x021fea0003c00000 */
[----:B------:R1:W2:Y:S02]  /*258d0*/  SHFL.IDX P6, R14, R13, R12, R11 ;  /* 0x0000000c0d0e7389 */ /* 0x0002a400000c000b */
[----:B012--5:R-:W-:Y:S01]  /*258e0*/  ENDCOLLECTIVE ;  /* 0x000000000000791b */ /* 0x027fe20003800000 */
.L_x_7313:
[----:B------:R-:W-:Y:S05]  /*258f0*/  BSYNC B1 ;  /* 0x0000000000017941 */ /* 0x000fea0003800000 */
.L_x_7312:
[----:B------:R-:W-:Y:S05]  /*25900*/  BRA `(.L_x_7314) ;  /* 0xfffffe68008c7947 */ /* 0x000fea000383ffff */
.L_x_7007:
[----:B------:R-:W-:Y:S01]  /*25910*/  BSSY B1, `(.L_x_7315) ;  /* 0x0000008000017945 */ /* 0x000fe20003800000 */
[----:B------:R-:W-:Y:S01]  /*25920*/  MOV R13, R3 ;  /* 0x00000003000d7202 */ /* 0x000fe20000000f00 */
[----:B------:R-:W-:Y:S02]  /*25930*/  IMAD.MOV.U32 R12, RZ, RZ, 0x1 ;  /* 0x00000001ff0c7424 */ /* 0x000fe400078e00ff */
[----:B------:R-:W-:Y:S02]  /*25940*/  IMAD.MOV.U32 R11, RZ, RZ, 0x181f ;  /* 0x0000181fff0b7424 */ /* 0x000fe400078e00ff */
[----:B------:R-:W-:-:S07]  /*25950*/  IMAD.MOV.U32 R15, RZ, RZ, -0x1 ;  /* 0xffffffffff0f7424 */ /* 0x000fce00078e00ff */
[----:B0----5:R-:W-:Y:S05]  /*25960*/  WARPSYNC.COLLECTIVE R15, `(.L_x_7316) ;  /* 0x000000000f087348 */ /* 0x021fea0003c00000 */
[----:B------:R1:W2:Y:S02]  /*25970*/  SHFL.IDX P6, R14, R13, R12, R11 ;  /* 0x0000000c0d0e7389 */ /* 0x0002a400000c000b */
[----:B012--5:R-:W-:Y:S01]  /*25980*/  ENDCOLLECTIVE ;  /* 0x000000000000791b */ /* 0x027fe20003800000 */
.L_x_7316:
[----:B------:R-:W-:Y:S05]  /*25990*/  BSYNC B1 ;  /* 0x0000000000017941 */ /* 0x000fea0003800000 */
.L_x_7315:
[----:B------:R-:W-:Y:S05]  /*259a0*/  BRA `(.L_x_7317) ;  /* 0xfffffe68006c7947 */ /* 0x000fea000383ffff */
.L_x_7008:
[----:B------:R-:W-:Y:S01]  /*259b0*/  BSSY B1, `(.L_x_7318) ;  /* 0x0000008000017945 */ /* 0x000fe20003800000 */
[----:B------:R-:W-:Y:S01]  /*259c0*/  IMAD.MOV.U32 R13, RZ, RZ, R0 ;  /* 0x000000ffff0d7224 */ /* 0x000fe200078e0000 */
[----:B------:R-:W-:Y:S01]  /*259d0*/  MOV R15, 0xffffffff ;  /* 0xffffffff000f7802 */ /* 0x000fe20000000f00 */
[----:B------:R-:W-:Y:S02]  /*259e0*/  IMAD.MOV.U32 R12, RZ, RZ, 0x1 ;  /* 0x00000001ff0c7424 */ /* 0x000fe400078e00ff */
[----:B------:R-:W-:-:S07]  /*259f0*/  IMAD.MOV.U32 R11, RZ, RZ, 0x181f ;  /* 0x0000181fff0b7424 */ /* 0x000fce00078e00ff */
[----:B0----5:R-:W-:Y:S05]  /*25a00*/  WARPSYNC.COLLECTIVE R15, `(.L_x_7319) ;  /* 0x000000000f087348 */ /* 0x021fea0003c00000 */
[----:B------:R1:W2:Y:S02]  /*25a10*/  SHFL.IDX P6, R14, R13, R12, R11 ;  /* 0x0000000c0d0e7389 */ /* 0x0002a400000c000b */
[----:B012--5:R-:W-:Y:S01]  /*25a20*/  ENDCOLLECTIVE ;  /* 0x000000000000791b */ /* 0x027fe20003800000 */
.L_x_7319:
[----:B------:R-:W-:Y:S05]  /*25a30*/  BSYNC B1 ;  /* 0x0000000000017941 */ /* 0x000fea0003800000 */
.L_x_7318:
[----:B------:R-:W-:Y:S05]  /*25a40*/  BRA `(.L_x_7320) ;  /* 0xfffffe68004c7947 */ /* 0x000fea000383ffff */
.L_x_7009:
        /* <DEDUP_REMOVED lines=8> */
.L_x_7322:
[----:B------:R-:W-:Y:S05]  /*25ad0*/  BSYNC B1 ;  /* 0x0000000000017941 */ /* 0x000fea0003800000 */
.L_x_7321:
[----:B------:R-:W-:Y:S05]  /*25ae0*/  BRA `(.L_x_7323) ;  /* 0xfffffe68002c7947 */ /* 0x000fea000383ffff */
.L_x_7010:
        /* <DEDUP_REMOVED lines=8> */
.L_x_7325:
[----:B------:R-:W-:Y:S05]  /*25b70*/  BSYNC B1 ;  /* 0x0000000000017941 */ /* 0x000fea0003800000 */
.L_x_7324:
[----:B------:R-:W-:Y:S05]  /*25b80*/  BRA `(.L_x_7326) ;  /* 0xfffffe68000c7947 */ /* 0x000fea000383ffff */
.L_x_7011:
        /* <DEDUP_REMOVED lines=8> */
.L_x_7328:
[----:B------:R-:W-:Y:S05]  /*25c10*/  BSYNC B1 ;  /* 0x0000000000017941 */ /* 0x000fea0003800000 */
.L_x_7327:
[----:B------:R-:W-:Y:S05]  /*25c20*/  BRA `(.L_x_7329) ;  /* 0xfffffe6400ec7947 */ /* 0x000fea000383ffff */
.L_x_7012:
        /* <DEDUP_REMOVED lines=8> */
.L_x_7331:
[----:B------:R-:W-:Y:S05]  /*25cb0*/  BSYNC B1 ;  /* 0x0000000000017941 */ /* 0x000fea0003800000 */
.L_x_7330:
[----:B------:R-:W-:Y:S05]  /*25cc0*/  BRA `(.L_x_7332) ;  /* 0xfffffe6400cc7947 */ /* 0x000fea000383ffff */
.L_x_7013:
        /* <DEDUP_REMOVED lines=8> */
.L_x_7334:
[----:B------:R-:W-:Y:S05]  /*25d50*/  BSYNC B1 ;  /* 0x0000000000017941 */ /* 0x000fea0003800000 */
.L_x_7333:
[----:B------:R-:W-:Y:S05]  /*25d60*/  BRA `(.L_x_7335) ;  /* 0xfffffe6400ac7947 */ /* 0x000fea000383ffff */
.L_x_7014:
        /* <DEDUP_REMOVED lines=8> */
.L_x_7337:
[----:B------:R-:W-:Y:S05]  /*25df0*/  BSYNC B1 ;  /* 0x0000000000017941 */ /* 0x000fea0003800000 */
.L_x_7336:
[----:B------:R-:W-:Y:S05]  /*25e00*/  BRA `(.L_x_7338) ;  /* 0xfffffe64008c7947 */ /* 0x000fea000383ffff */
.L_x_7015:
        /* <DEDUP_REMOVED lines=8> */
.L_x_7340:
[----:B------:R-:W-:Y:S05]  /*25e90*/  BSYNC B1 ;  /* 0x0000000000017941 */ /* 0x000fea0003800000 */
.L_x_7339:
[----:B------:R-:W-:Y:S05]  /*25ea0*/  BRA `(.L_x_7341) ;  /* 0xfffffe64006c7947 */ /* 0x000fea000383ffff */
.L_x_7016:
        /* <DEDUP_REMOVED lines=8> */
.L_x_7343:
[----:B------:R-:W-:Y:S05]  /*25f30*/  BSYNC B1 ;  /* 0x0000000000017941 */ /* 0x000fea0003800000 */
.L_x_7342:
[----:B------:R-:W-:Y:S05]  /*25f40*/  BRA `(.L_x_7344) ;  /* 0xfffffe64004c7947 */ /* 0x000fea000383ffff */
.L_x_7018:
[----:B0-----:R0:W1:Y:S02]  /*25f50*/  SYNCS.PHASECHK.TRANS64.TRYWAIT P4, [R2+URZ+0x28800], R9 ;  /* 0x02880009020075a7 */ /* 0x001064000808017f */
[----:B-1----:R-:W-:Y:S05]  /*25f60*/  @!P4 NANOSLEEP.SYNCS 0x989680 ;  /* 0x009896800000c95d */ /* 0x002fea0003900000 */
[----:B------:R-:W1:Y:S02]  /*25f70*/  @!P4 SYNCS.PHASECHK.TRANS64 P4, [R2+URZ+0x28800], R9 ;  /* 0x028800090200c5a7 */ /* 0x000e64000808007f */
[----:B-1----:R-:W-:Y:S05]  /*25f80*/  @!P4 BRA `(.L_x_7018) ;  /* 0xfffffffc00f0c947 */ /* 0x002fea000383ffff */
[----:B------:R-:W-:Y:S05]  /*25f90*/  BRA `(.L_x_7345) ;  /* 0xfffffe6800287947 */ /* 0x000fea000383ffff */
.L_x_7028:
[----:B--2---:R2:W3:Y:S02]  /*25fa0*/  SYNCS.PHASECHK.TRANS64.TRYWAIT P2, [R8+URZ+0x28830], R3 ;  /* 0x02883003080075a7 */ /* 0x0044e4000804017f */
[----:B---3--:R-:W-:Y:S05]  /*25fb0*/  @!P2 NANOSLEEP.SYNCS 0x989680 ;  /* 0x009896800000a95d */ /* 0x008fea0003900000 */
[----:B------:R-:W3:Y:S02]  /*25fc0*/  @!P2 SYNCS.PHASECHK.TRANS64 P2, [R8+URZ+0x28830], R3 ;  /* 0x028830030800a5a7 */ /* 0x000ee4000804007f */
[----:B---3--:R-:W-:Y:S05]  /*25fd0*/  @!P2 BRA `(.L_x_7028) ;  /* 0xfffffffc00f0a947 */ /* 0x008fea000383ffff */
[----:B------:R-:W-:Y:S05]  /*25fe0*/  BRA `(.L_x_7027) ;  /* 0xfffffe8000887947 */ /* 0x000fea000383ffff */
.L_x_7046:
[----:B-1----:R1:W2:Y:S02]  /*25ff0*/  SYNCS.PHASECHK.TRANS64.TRYWAIT P4, [R7+URZ+0x28830], R6 ;  /* 0x02883006070075a7 */ /* 0x0022a4000808017f */
[----:B--2---:R-:W-:Y:S05]  /*26000*/  @!P4 NANOSLEEP.SYNCS 0x989680 ;  /* 0x009896800000c95d */ /* 0x004fea0003900000 */
[----:B------:R-:W2:Y:S02]  /*26010*/  @!P4 SYNCS.PHASECHK.TRANS64 P4, [R7+URZ+0x28830], R6 ;  /* 0x028830060700c5a7 */ /* 0x000ea4000808007f */
[----:B--2---:R-:W-:Y:S05]  /*26020*/  @!P4 BRA `(.L_x_7046) ;  /* 0xfffffffc00f0c947 */ /* 0x004fea000383ffff */
[----:B------:R-:W-:Y:S05]  /*26030*/  BRA `(.L_x_7045) ;  /* 0xfffffebc00387947 */ /* 0x000fea000383ffff */
.L_x_7050:
[----:B-1----:R1:W2:Y:S02]  /*26040*/  SYNCS.PHASECHK.TRANS64.TRYWAIT P3, [R7+URZ+0x28850], R6 ;  /* 0x02885006070075a7 */ /* 0x0022a4000806017f */
[----:B--2---:R-:W-:Y:S05]  /*26050*/  @!P3 NANOSLEEP.SYNCS 0x989680 ;  /* 0x009896800000b95d */ /* 0x004fea0003900000 */
[----:B------:R-:W2:Y:S02]  /*26060*/  @!P3 SYNCS.PHASECHK.TRANS64 P3, [R7+URZ+0x28850], R6 ;  /* 0x028850060700b5a7 */ /* 0x000ea4000806007f */
[----:B--2---:R-:W-:Y:S05]  /*26070*/  @!P3 BRA `(.L_x_7050) ;  /* 0xfffffffc00f0b947 */ /* 0x004fea000383ffff */
[----:B------:R-:W-:Y:S05]  /*26080*/  BRA `(.L_x_7047) ;  /* 0xfffffec000487947 */ /* 0x000fea000383ffff */
.L_x_7069:
[----:B-1----:R1:W2:Y:S02]  /*26090*/  SYNCS.PHASECHK.TRANS64.TRYWAIT P3, [R6+URZ+0x28830], R7 ;  /* 0x02883007060075a7 */ /* 0x0022a4000806017f */
[----:B--2---:R-:W-:Y:S05]  /*260a0*/  @!P3 NANOSLEEP.SYNCS 0x989680 ;  /* 0x009896800000b95d */ /* 0x004fea0003900000 */
[----:B------:R-:W2:Y:S02]  /*260b0*/  @!P3 SYNCS.PHASECHK.TRANS64 P3, [R6+URZ+0x28830], R7 ;  /* 0x028830070600b5a7 */ /* 0x000ea4000806007f */
[----:B--2---:R-:W-:Y:S05]  /*260c0*/  @!P3 BRA `(.L_x_7069) ;  /* 0xfffffffc00f0b947 */ /* 0x004fea000383ffff */
[----:B------:R-:W-:Y:S05]  /*260d0*/  BRA `(.L_x_7068) ;  /* 0xfffffef800247947 */ /* 0x000fea000383ffff */
.L_x_7073:
[----:B-1----:R1:W2:Y:S02]  /*260e0*/  SYNCS.PHASECHK.TRANS64.TRYWAIT P2, [R7+URZ+0x28850], R6 ;  /* 0x02885006070075a7 */ /* 0x0022a4000804017f */
[----:B--2---:R-:W-:Y:S05]  /*260f0*/  @!P2 NANOSLEEP.SYNCS 0x989680 ;  /* 0x009896800000a95d */ /* 0x004fea0003900000 */
[----:B------:R-:W2:Y:S02]  /*26100*/  @!P2 SYNCS.PHASECHK.TRANS64 P2, [R7+URZ+0x28850], R6 ;  /* 0x028850060700a5a7 */ /* 0x000ea4000804007f */
[----:B--2---:R-:W-:Y:S05]  /*26110*/  @!P2 BRA `(.L_x_7073) ;  /* 0xfffffffc00f0a947 */ /* 0x004fea000383ffff */
[----:B------:R-:W-:Y:S05]  /*26120*/  BRA `(.L_x_7070) ;  /* 0xfffffefc00347947 */ /* 0x000fea000383ffff */
.L_x_7080:
[----:B-1----:R1:W2:Y:S02]  /*26130*/  SYNCS.PHASECHK.TRANS64.TRYWAIT P3, [R6+URZ+0x28830], R7 ;  /* 0x02883007060075a7 */ /* 0x0022a4000806017f */
[----:B--2---:R-:W-:Y:S05]  /*26140*/  @!P3 NANOSLEEP.SYNCS 0x989680 ;  /* 0x009896800000b95d */ /* 0x004fea0003900000 */
[----:B------:R-:W2:Y:S02]  /*26150*/  @!P3 SYNCS.PHASECHK.TRANS64 P3, [R6+URZ+0x28830], R7 ;  /* 0x028830070600b5a7 */ /* 0x000ea4000806007f */
[----:B--2---:R-:W-:Y:S05]  /*26160*/  @!P3 BRA `(.L_x_7080) ;  /* 0xfffffffc00f0b947 */ /* 0x004fea000383ffff */
[----:B------:R-:W-:Y:S05]  /*26170*/  BRA `(.L_x_7079) ;  /* 0xffffff2000947947 */ /* 0x000fea000383ffff */
.L_x_7084:
[----:B-1----:R1:W2:Y:S02]  /*26180*/  SYNCS.PHASECHK.TRANS64.TRYWAIT P2, [R7+URZ+0x28850], R6 ;  /* 0x02885006070075a7 */ /* 0x0022a4000804017f */
[----:B--2---:R-:W-:Y:S05]  /*26190*/  @!P2 NANOSLEEP.SYNCS 0x989680 ;  /* 0x009896800000a95d */ /* 0x004fea0003900000 */
[----:B------:R-:W2:Y:S02]  /*261a0*/  @!P2 SYNCS.PHASECHK.TRANS64 P2, [R7+URZ+0x28850], R6 ;  /* 0x028850060700a5a7 */ /* 0x000ea4000804007f */
[----:B--2---:R-:W-:Y:S05]  /*261b0*/  @!P2 BRA `(.L_x_7084) ;  /* 0xfffffffc00f0a947 */ /* 0x004fea000383ffff */
[----:B------:R-:W-:Y:S05]  /*261c0*/  BRA `(.L_x_7081) ;  /* 0xffffff2400a47947 */ /* 0x000fea000383ffff */
.L_x_7097:
[----:B-1----:R1:W2:Y:S02]  /*261d0*/  SYNCS.PHASECHK.TRANS64.TRYWAIT P0, [R8+URZ+0x28850], R3 ;  /* 0x02885003080075a7 */ /* 0x0022a4000800017f */
[----:B--2---:R-:W-:Y:S05]  /*261e0*/  @!P0 NANOSLEEP.SYNCS 0x989680 ;  /* 0x009896800000895d */ /* 0x004fea0003900000 */
[----:B------:R-:W2:Y:S02]  /*261f0*/  @!P0 SYNCS.PHASECHK.TRANS64 P0, [R8+URZ+0x28850], R3 ;  /* 0x02885003080085a7 */ /* 0x000ea4000800007f */
[----:B--2---:R-:W-:Y:S05]  /*26200*/  @!P0 BRA `(.L_x_7097) ;  /* 0xfffffffc00f08947 */ /* 0x004fea000383ffff */
[----:B------:R-:W-:Y:S05]  /*26210*/  BRA `(.L_x_7096) ;  /* 0xffffff5800e07947 */ /* 0x000fea000383ffff */
.L_x_7139:
[----:B------:R-:W1:Y:S01]  /*26220*/  S2R R9, SR_TID.X ;  /* 0x0000000000097919 */ /* 0x000e620000002100 */
[----:B------:R-:W-:Y:S01]  /*26230*/  BSSY B1, `(.L_x_7346) ;  /* 0x000000a000017945 */ /* 0x000fe20003800000 */
[----:B------:R-:W-:Y:S01]  /*26240*/  IMAD.MOV.U32 R12, RZ, RZ, RZ ;  /* 0x000000ffff0c7224 */ /* 0x000fe200078e00ff */
[----:B0-----:R-:W-:Y:S01]  /*26250*/  MOV R11, 0x1f ;  /* 0x0000001f000b7802 */ /* 0x001fe20000000f00 */
[----:B------:R-:W-:Y:S01]  /*26260*/  IMAD.MOV.U32 R15, RZ, RZ, -0x1 ;  /* 0xffffffffff0f7424 */ /* 0x000fe200078e00ff */
[----:B-1----:R-:W-:-:S04]  /*26270*/  SHF.R.U32.HI R9, RZ, 0x5, R9 ;  /* 0x00000005ff097819 */ /* 0x002fc80000011609 */
[----:B------:R-:W-:-:S05]  /*26280*/  LOP3.LUT R9, R9, 0x3, RZ, 0xc0, !PT ;  /* 0x0000000309097812 */ /* 0x000fca00078ec0ff */
[----:B------:R-:W-:-:S07]  /*26290*/  IMAD.MOV.U32 R13, RZ, RZ, R9 ;  /* 0x000000ffff0d7224 */ /* 0x000fce00078e0009 */
[----:B------:R-:W-:Y:S05]  /*262a0*/  WARPSYNC.COLLECTIVE R15, `(.L_x_7347) ;  /* 0x000000000f087348 */ /* 0x000fea0003c00000 */
[----:B------:R0:W1:Y:S02]  /*262b0*/  SHFL.IDX P6, R14, R13, R12, R11 ;  /* 0x0000000c0d0e7389 */ /* 0x00006400000c000b */
[----:B01----:R-:W-:Y:S01]  /*262c0*/  ENDCOLLECTIVE ;  /* 0x000000000000791b */ /* 0x003fe20003800000 */
.L_x_7347:
[----:B------:R-:W-:Y:S05]  /*262d0*/  BSYNC B1 ;  /* 0x0000000000017941 */ /* 0x000fea0003800000 */
.L_x_7346:
[----:B------:R-:W-:Y:S05]  /*262e0*/  BRA `(.L_x_7348) ;  /* 0xffffff9800447947 */ /* 0x000fea000383ffff */
.L_x_7140:
[----:B------:R-:W-:Y:S01]  /*262f0*/  BSSY B1, `(.L_x_7349) ;  /* 0x0000006000017945 */ /* 0x000fe20003800000 */
[----:B------:R-:W-:-:S07]  /*26300*/  IMAD.MOV.U32 R15, RZ, RZ, -0x1 ;  /* 0xffffffffff0f7424 */ /* 0x000fce00078e00ff */
[----:B0-----:R-:W-:Y:S05]  /*26310*/  WARPSYNC.COLLECTIVE R15, `(.L_x_7350) ;  /* 0x000000000f0c7348 */ /* 0x001fea0003c00000 */
[----:B------:R-:W-:Y:S02]  /*26320*/  ELECT P6, UR62, PT ;  /* 0x00000000003e782f */ /* 0x000fe400038c0000 */
[----:B------:R-:W-:Y:S01]  /*26330*/  MOV R14, UR62 ;  /* 0x0000003e000e7c02 */ /* 0x000fe20008000f00 */
[----:B0-----:R-:W-:Y:S10]  /*26340*/  ENDCOLLECTIVE ;  /* 0x000000000000791b */ /* 0x001ff40003800000 */
.L_x_7350:
[----:B------:R-:W-:Y:S05]  /*26350*/  BSYNC B1 ;  /* 0x0000000000017941 */ /* 0x000fea0003800000 */
.L_x_7349:
[----:B------:R-:W-:Y:S05]  /*26360*/  BRA `(.L_x_7351) ;  /* 0xffffff9800307947 */ /* 0x000fea000383ffff */
.L_x_7142:
[----:B0-----:R0:W1:Y:S02]  /*26370*/  SYNCS.PHASECHK.TRANS64.TRYWAIT P0, [R11+URZ+0x28820], R7 ;  /* 0x028820070b0075a7 */ /* 0x001064000800017f */
[----:B-1----:R-:W-:Y:S05]  /*26380*/  @!P0 NANOSLEEP.SYNCS 0x989680 ;  /* 0x009896800000895d */ /* 0x002fea0003900000 */
[----:B------:R-:W1:Y:S02]  /*26390*/  @!P0 SYNCS.PHASECHK.TRANS64 P0, [R11+URZ+0x28820], R7 ;  /* 0x028820070b0085a7 */ /* 0x000e64000800007f */
[----:B-1----:R-:W-:Y:S05]  /*263a0*/  @!P0 BRA `(.L_x_7142) ;  /* 0xfffffffc00f08947 */ /* 0x002fea000383ffff */
[----:B------:R-:W-:Y:S05]  /*263b0*/  BRA `(.L_x_7352) ;  /* 0xffffff98004c7947 */ /* 0x000fea000383ffff */
.L_x_7145:
[----:B0-----:R0:W1:Y:S02]  /*263c0*/  SYNCS.PHASECHK.TRANS64.TRYWAIT P0, [R7+URZ+0x288a0], R9 ;  /* 0x0288a009070075a7 */ /* 0x001064000800017f */
[----:B-1----:R-:W-:Y:S05]  /*263d0*/  @!P0 NANOSLEEP.SYNCS 0x989680 ;  /* 0x009896800000895d */ /* 0x002fea0003900000 */
[----:B------:R-:W1:Y:S02]  /*263e0*/  @!P0 SYNCS.PHASECHK.TRANS64 P0, [R7+URZ+0x288a0], R9 ;  /* 0x0288a009070085a7 */ /* 0x000e64000800007f */
[----:B-1----:R-:W-:Y:S05]  /*263f0*/  @!P0 BRA `(.L_x_7145) ;  /* 0xfffffffc00f08947 */ /* 0x002fea000383ffff */
[----:B------:R-:W-:Y:S05]  /*26400*/  BRA `(.L_x_7353) ;  /* 0xffffff98005c7947 */ /* 0x000fea000383ffff */
.L_x_7147:
[----:B-1----:R1:W2:Y:S02]  /*26410*/  SYNCS.PHASECHK.TRANS64.TRYWAIT P0, [R7+URZ+0x288c0], R9 ;  /* 0x0288c009070075a7 */ /* 0x0022a4000800017f */
[----:B--2---:R-:W-:Y:S05]  /*26420*/  @!P0 NANOSLEEP.SYNCS 0x989680 ;  /* 0x009896800000895d */ /* 0x004fea0003900000 */
[----:B------:R-:W2:Y:S02]  /*26430*/  @!P0 SYNCS.PHASECHK.TRANS64 P0, [R7+URZ+0x288c0], R9 ;  /* 0x0288c009070085a7 */ /* 0x000ea4000800007f */
[----:B--2---:R-:W-:Y:S05]  /*26440*/  @!P0 BRA `(.L_x_7147) ;  /* 0xfffffffc00f08947 */ /* 0x004fea000383ffff */
[----:B------:R-:W-:Y:S05]  /*26450*/  BRA `(.L_x_7354) ;  /* 0xffffff9800d47947 */ /* 0x000fea000383ffff */
.L_x_7151:
[----:B0-----:R0:W1:Y:S02]  /*26460*/  SYNCS.PHASECHK.TRANS64.TRYWAIT P0, [R7+URZ+0x288a0], R8 ;  /* 0x0288a008070075a7 */ /* 0x001064000800017f */
[----:B-1----:R-:W-:Y:S05]  /*26470*/  @!P0 NANOSLEEP.SYNCS 0x989680 ;  /* 0x009896800000895d */ /* 0x002fea0003900000 */
[----:B------:R-:W1:Y:S02]  /*26480*/  @!P0 SYNCS.PHASECHK.TRANS64 P0, [R7+URZ+0x288a0], R8 ;  /* 0x0288a008070085a7 */ /* 0x000e64000800007f */
[----:B-1----:R-:W-:Y:S05]  /*26490*/  @!P0 BRA `(.L_x_7151) ;  /* 0xfffffffc00f08947 */ /* 0x002fea000383ffff */
[----:B------:R-:W-:Y:S05]  /*264a0*/  BRA `(.L_x_7355) ;  /* 0xffffff9c00947947 */ /* 0x000fea000383ffff */
.L_x_7153:
[----:B-1----:R1:W2:Y:S02]  /*264b0*/  SYNCS.PHASECHK.TRANS64.TRYWAIT P1, [R7+URZ+0x288c0], R8 ;  /* 0x0288c008070075a7 */ /* 0x0022a4000802017f */
[----:B--2---:R-:W-:Y:S05]  /*264c0*/  @!P1 NANOSLEEP.SYNCS 0x989680 ;  /* 0x009896800000995d */ /* 0x004fea0003900000 */
[----:B------:R-:W2:Y:S02]  /*264d0*/  @!P1 SYNCS.PHASECHK.TRANS64 P1, [R7+URZ+0x288c0], R8 ;  /* 0x0288c008070095a7 */ /* 0x000ea4000802007f */
[----:B--2---:R-:W-:Y:S05]  /*264e0*/  @!P1 BRA `(.L_x_7153) ;  /* 0xfffffffc00f09947 */ /* 0x004fea000383ffff */
[----:B------:R-:W-:Y:S05]  /*264f0*/  BRA `(.L_x_7356) ;  /* 0xffffffa000087947 */ /* 0x000fea000383ffff */
.L_x_7172:
[----:B------:R-:W0:Y:S01]  /*26500*/  S2R R7, SR_TID.X ;  /* 0x0000000000077919 */ /* 0x000e220000002100 */
[----:B------:R-:W-:Y:S01]  /*26510*/  BSSY B0, `(.L_x_7357) ;  /* 0x000000a000007945 */ /* 0x000fe20003800000 */
[----:B------:R-:W-:Y:S02]  /*26520*/  IMAD.MOV.U32 R12, RZ, RZ, RZ ;  /* 0x000000ffff0c7224 */ /* 0x000fe400078e00ff */
        /* <DEDUP_REMOVED lines=8> */
.L_x_7358:
[----:B------:R-:W-:Y:S05]  /*265b0*/  BSYNC B0 ;  /* 0x0000000000007941 */ /* 0x000fea0003800000 */
.L_x_7357:
[----:B------:R-:W-:Y:S05]  /*265c0*/  BRA `(.L_x_7359) ;  /* 0xffffffac00887947 */ /* 0x000fea000383ffff */
.L_x_7173:
[----:B------:R-:W-:Y:S01]  /*265d0*/  BSSY B0, `(.L_x_7360) ;  /* 0x0000006000007945 */ /* 0x000fe20003800000 */
[----:B------:R-:W-:-:S07]  /*265e0*/  MOV R15, 0xffffffff ;  /* 0xffffffff000f7802 */ /* 0x000fce0000000f00 */
[----:B------:R-:W-:Y:S05]  /*265f0*/  WARPSYNC.COLLECTIVE R15, `(.L_x_7361) ;  /* 0x000000000f0c7348 */ /* 0x000fea0003c00000 */
[----:B------:R-:W-:Y:S02]  /*26600*/  ELECT P6, UR62, PT ;  /* 0x00000000003e782f */ /* 0x000fe400038c0000 */
[----:B------:R-:W-:Y:S01]  /*26610*/  MOV R14, UR62 ;  /* 0x0000003e000e7c02 */ /* 0x000fe20008000f00 */
[----:B------:R-:W-:Y:S10]  /*26620*/  ENDCOLLECTIVE ;  /* 0x000000000000791b */ /* 0x000ff40003800000 */
.L_x_7361:
[----:B------:R-:W-:Y:S05]  /*26630*/  BSYNC B0 ;  /* 0x0000000000007941 */ /* 0x000fea0003800000 */
.L_x_7360:
[----:B------:R-:W-:Y:S05]  /*26640*/  BRA `(.L_x_7362) ;  /* 0xffffffac00787947 */ /* 0x000fea000383ffff */
.L_x_7176:
[----:B0-----:R0:W1:Y:S02]  /*26650*/  SYNCS.PHASECHK.TRANS64.TRYWAIT P0, [R7+URZ+0x28840], R10 ;  /* 0x0288400a070075a7 */ /* 0x001064000800017f */
[----:B-1----:R-:W-:Y:S05]  /*26660*/  @!P0 NANOSLEEP.SYNCS 0x989680 ;  /* 0x009896800000895d */ /* 0x002fea0003900000 */
[----:B------:R-:W1:Y:S02]  /*26670*/  @!P0 SYNCS.PHASECHK.TRANS64 P0, [R7+URZ+0x28840], R10 ;  /* 0x0288400a070085a7 */ /* 0x000e64000800007f */
[----:B-1----:R-:W-:Y:S05]  /*26680*/  @!P0 BRA `(.L_x_7176) ;  /* 0xfffffffc00f08947 */ /* 0x002fea000383ffff */
[----:B------:R-:W-:Y:S05]  /*26690*/  BRA `(.L_x_7363) ;  /* 0xffffffac00dc7947 */ /* 0x000fea000383ffff */
.L_x_7179:
        /* <DEDUP_REMOVED lines=8> */
.L_x_7187:
[----:B0-----:R0:W1:Y:S02]  /*26720*/  SYNCS.PHASECHK.TRANS64.TRYWAIT P0, [R3+URZ+0x28840], R8 ;  /* 0x02884008030075a7 */ /* 0x001064000800017f */
[----:B-1----:R-:W-:Y:S05]  /*26730*/  @!P0 NANOSLEEP.SYNCS 0x989680 ;  /* 0x009896800000895d */ /* 0x002fea0003900000 */
[----:B------:R-:W1:Y:S02]  /*26740*/  @!P0 SYNCS.PHASECHK.TRANS64 P0, [R3+URZ+0x28840], R8 ;  /* 0x02884008030085a7 */ /* 0x000e64000800007f */
[----:B-1----:R-:W-:Y:S05]  /*26750*/  @!P0 BRA `(.L_x_7187) ;  /* 0xfffffffc00f08947 */ /* 0x002fea000383ffff */
[----:B------:R-:W-:Y:S05]  /*26760*/  BRA `(.L_x_7365) ;  /* 0xffffffb400ac7947 */ /* 0x000fea000383ffff */
.L_x_7189:
[----:B0-----:R0:W1:Y:S02]  /*26770*/  SYNCS.PHASECHK.TRANS64.TRYWAIT P0, [R3+URZ+0x28860], R8 ;  /* 0x02886008030075a7 */ /* 0x001064000800017f */
[----:B-1----:R-:W-:Y:S05]  /*26780*/  @!P0 NANOSLEEP.SYNCS 0x989680 ;  /* 0x009896800000895d */ /* 0x002fea0003900000 */
[----:B------:R-:W1:Y:S02]  /*26790*/  @!P0 SYNCS.PHASECHK.TRANS64 P0, [R3+URZ+0x28860], R8 ;  /* 0x02886008030085a7 */ /* 0x000e64000800007f */
[----:B-1----:R-:W-:Y:S05]  /*267a0*/  @!P0 BRA `(.L_x_7189) ;  /* 0xfffffffc00f08947 */ /* 0x002fea000383ffff */
[----:B------:R-:W-:Y:S05]  /*267b0*/  BRA `(.L_x_7366) ;  /* 0xffffffb800447947 */ /* 0x000fea000383ffff */
.L_x_7195:
[----:B-1----:R1:W2:Y:S02]  /*267c0*/  SYNCS.PHASECHK.TRANS64.TRYWAIT P0, [R2+URZ+0x28840], R3 ;  /* 0x02884003020075a7 */ /* 0x0022a4000800017f */
[----:B--2---:R-:W-:Y:S05]  /*267d0*/  @!P0 NANOSLEEP.SYNCS 0x989680 ;  /* 0x009896800000895d */ /* 0x004fea0003900000 */
[----:B------:R-:W2:Y:S02]  /*267e0*/  @!P0 SYNCS.PHASECHK.TRANS64 P0, [R2+URZ+0x28840], R3 ;  /* 0x02884003020085a7 */ /* 0x000ea4000800007f */
[----:B--2---:R-:W-:Y:S05]  /*267f0*/  @!P0 BRA `(.L_x_7195) ;  /* 0xfffffffc00f08947 */ /* 0x004fea000383ffff */
[----:B------:R-:W-:Y:S05]  /*26800*/  BRA `(.L_x_7367) ;  /* 0xffffffbc00a87947 */ /* 0x000fea000383ffff */
.L_x_7197:
[----:B0-----:R0:W1:Y:S02]  /*26810*/  SYNCS.PHASECHK.TRANS64.TRYWAIT P0, [R2+URZ+0x28860], R3 ;  /* 0x02886003020075a7 */ /* 0x001064000800017f */
[----:B-1----:R-:W-:Y:S05]  /*26820*/  @!P0 NANOSLEEP.SYNCS 0x989680 ;  /* 0x009896800000895d */ /* 0x002fea0003900000 */
[----:B------:R-:W1:Y:S02]  /*26830*/  @!P0 SYNCS.PHASECHK.TRANS64 P0, [R2+URZ+0x28860], R3 ;  /* 0x02886003020085a7 */ /* 0x000e64000800007f */
[----:B-1----:R-:W-:Y:S05]  /*26840*/  @!P0 BRA `(.L_x_7197) ;  /* 0xfffffffc00f08947 */ /* 0x002fea000383ffff */
[----:B------:R-:W-:Y:S05]  /*26850*/  BRA `(.L_x_7368) ;  /* 0xffffffc000407947 */ /* 0x000fea000383ffff */
.L_x_7203:
[----:B--2---:R2:W3:Y:S02]  /*26860*/  SYNCS.PHASECHK.TRANS64.TRYWAIT P0, [R2+URZ+0x28840], R3 ;  /* 0x02884003020075a7 */ /* 0x0044e4000800017f */
[----:B---3--:R-:W-:Y:S05]  /*26870*/  @!P0 NANOSLEEP.SYNCS 0x989680 ;  /* 0x009896800000895d */ /* 0x008fea0003900000 */
[----:B------:R-:W3:Y:S02]  /*26880*/  @!P0 SYNCS.PHASECHK.TRANS64 P0, [R2+URZ+0x28840], R3 ;  /* 0x02884003020085a7 */ /* 0x000ee4000800007f */
[----:B---3--:R-:W-:Y:S05]  /*26890*/  @!P0 BRA `(.L_x_7203) ;  /* 0xfffffffc00f08947 */ /* 0x008fea000383ffff */
[----:B------:R-:W-:Y:S05]  /*268a0*/  BRA `(.L_x_7369) ;  /* 0xffffffc400787947 */ /* 0x000fea000383ffff */
.L_x_7205:
[----:B0-----:R0:W1:Y:S02]  /*268b0*/  SYNCS.PHASECHK.TRANS64.TRYWAIT P0, [R2+URZ+0x28860], R9 ;  /* 0x02886009020075a7 */ /* 0x001064000800017f */
[----:B-1----:R-:W-:Y:S05]  /*268c0*/  @!P0 NANOSLEEP.SYNCS 0x989680 ;  /* 0x009896800000895d */ /* 0x002fea0003900000 */
[----:B------:R-:W1:Y:S02]  /*268d0*/  @!P0 SYNCS.PHASECHK.TRANS64 P0, [R2+URZ+0x28860], R9 ;  /* 0x02886009020085a7 */ /* 0x000e64000800007f */
[----:B-1----:R-:W-:Y:S05]  /*268e0*/  @!P0 BRA `(.L_x_7205) ;  /* 0xfffffffc00f08947 */ /* 0x002fea000383ffff */
[----:B------:R-:W-:Y:S05]  /*268f0*/  BRA `(.L_x_7370) ;  /* 0xffffffc8000c7947 */ /* 0x000fea000383ffff */
.L_x_7213:
[----:B-1----:R1:W2:Y:S02]  /*26900*/  SYNCS.PHASECHK.TRANS64.TRYWAIT P0, [R3+URZ+0x28860], R2 ;  /* 0x02886002030075a7 */ /* 0x0022a4000800017f */
[----:B--2---:R-:W-:Y:S05]  /*26910*/  @!P0 NANOSLEEP.SYNCS 0x989680 ;  /* 0x009896800000895d */ /* 0x004fea0003900000 */
[----:B------:R-:W2:Y:S02]  /*26920*/  @!P0 SYNCS.PHASECHK.TRANS64 P0, [R3+URZ+0x28860], R2 ;  /* 0x02886002030085a7 */ /* 0x000ea4000800007f */
[----:B--2---:R-:W-:Y:S05]  /*26930*/  @!P0 BRA `(.L_x_7213) ;  /* 0xfffffffc00f08947 */ /* 0x004fea000383ffff */
[----:B------:R-:W-:Y:S05]  /*26940*/  BRA `(.L_x_7371) ;  /* 0xffffffcc002c7947 */ /* 0x000fea000383ffff */
.L_x_7216:
[----:B------:R-:W-:Y:S01]  /*26950*/  BSSY B0, `(.L_x_7372) ;  /* 0x0000008000007945 */ /* 0x000fe20003800000 */
[----:B------:R-:W-:Y:S02]  /*26960*/  IMAD.MOV.U32 R13, RZ, RZ, R16 ;  /* 0x000000ffff0d7224 */ /* 0x000fe400078e0010 */
[----:B------:R-:W-:Y:S02]  /*26970*/  IMAD.MOV.U32 R12, RZ, RZ, RZ ;  /* 0x000000ffff0c7224 */ /* 0x000fe400078e00ff */
[----:B0-----:R-:W-:Y:S02]  /*26980*/  IMAD.MOV.U32 R11, RZ, RZ, 0x1f ;  /* 0x0000001fff0b7424 */ /* 0x001fe400078e00ff */
[----:B------:R-:W-:-:S07]  /*26990*/  IMAD.MOV.U32 R15, RZ, RZ, -0x1 ;  /* 0xffffffffff0f7424 */ /* 0x000fce00078e00ff */
[----:B-123--:R-:W-:Y:S05]  /*269a0*/  WARPSYNC.COLLECTIVE R15, `(.L_x_7373) ;  /* 0x000000000f087348 */ /* 0x00efea0003c00000 */
[----:B------:R0:W4:Y:S02]  /*269b0*/  SHFL.IDX P6, R14, R13, R12, R11 ;  /* 0x0000000c0d0e7389 */ /* 0x00012400000c000b */
[----:B01234-:R-:W-:Y:S01]  /*269c0*/  ENDCOLLECTIVE ;  /* 0x000000000000791b */ /* 0x01ffe20003800000 */
.L_x_7373:
[----:B------:R-:W-:Y:S05]  /*269d0*/  BSYNC B0 ;  /* 0x0000000000007941 */ /* 0x000fea0003800000 */
.L_x_7372:
        /* <DEDUP_REMOVED lines=8> */
.L_x_7374:
[----:B------:R-:W-:Y:S01]  /*26a60*/  IMAD.MOV.U32 R16, RZ, RZ, R14 ;  /* 0x000000ffff107224 */ /* 0x000fe200078e000e */
[----:B------:R-:W-:Y:S06]  /*26a70*/  BRA `(.L_x_7375) ;  /* 0xffffffcc00c07947 */ /* 0x000fec000383ffff */
.L_x_7219:
[----:B------:R-:W-:Y:S01]  /*26a80*/  BSSY B0, `(.L_x_7376) ;  /* 0x0000008000007945 */ /* 0x000fe20003800000 */
[----:B-----5:R-:W-:Y:S01]  /*26a90*/  IMAD.MOV.U32 R13, RZ, RZ, R17 ;  /* 0x000000ffff0d7224 */ /* 0x020fe200078e0011 */
[----:B0-----:R-:W-:Y:S01]  /*26aa0*/  MOV R15, 0xffffffff ;  /* 0xffffffff000f7802 */ /* 0x001fe20000000f00 */
[----:B------:R-:W-:Y:S02]  /*26ab0*/  IMAD.MOV.U32 R12, RZ, RZ, 0x1 ;  /* 0x00000001ff0c7424 */ /* 0x000fe400078e00ff */
[----:B------:R-:W-:-:S07]  /*26ac0*/  IMAD.MOV.U32 R11, RZ, RZ, RZ ;  /* 0x000000ffff0b7224 */ /* 0x000fce00078e00ff */
[----:B-1-34-:R-:W-:Y:S05]  /*26ad0*/  WARPSYNC.COLLECTIVE R15, `(.L_x_7377) ;  /* 0x000000000f087348 */ /* 0x01afea0003c00000 */
[----:B------:R0:W2:Y:S02]  /*26ae0*/  SHFL.UP P6, R14, R13, R12, R11 ;  /* 0x0400000c0d0e7389 */ /* 0x0000a400000c000b */
[----:B01234-:R-:W-:Y:S01]  /*26af0*/  ENDCOLLECTIVE ;  /* 0x000000000000791b */ /* 0x01ffe20003800000 */
.L_x_7377:
[----:B------:R-:W-:Y:S05]  /*26b00*/  BSYNC B0 ;  /* 0x0000000000007941 */ /* 0x000fea0003800000 */
.L_x_7376:
        /* <DEDUP_REMOVED lines=10> */
.L_x_7378:
        /* <DEDUP_REMOVED lines=8> */
.L_x_7379:
        /* <DEDUP_REMOVED lines=8> */
.L_x_7380:
        /* <DEDUP_REMOVED lines=8> */
.L_x_7381:
[----:B------:R-:W-:Y:S02]  /*26d30*/  IMAD.MOV.U32 R12, RZ, RZ, 0x1f ;  /* 0x0000001fff0c7424 */ /* 0x000fe400078e00ff */
[----:B------:R-:W-:Y:S01]  /*26d40*/  IMAD.MOV.U32 R11, RZ, RZ, 0x1f ;  /* 0x0000001fff0b7424 */ /* 0x000fe200078e00ff */
[----:B------:R-:W-:-:S04]  /*26d50*/  SEL R3, R14, RZ, P0 ;  /* 0x000000ff0e037207 */ /* 0x000fc80000000000 */
[----:B------:R-:W-:-:S05]  /*26d60*/  IADD3 R2, R6, R3, RZ ;  /* 0x0000000306027210 */ /* 0x000fca0007ffe0ff */
[----:B------:R-:W-:-:S07]  /*26d70*/  IMAD.MOV.U32 R13, RZ, RZ, R2 ;  /* 0x000000ffff0d7224 */ /* 0x000fce00078e0002 */
[----:B------:R-:W-:Y:S05]  /*26d80*/  WARPSYNC.COLLECTIVE R15, `(.L_x_7382) ;  /* 0x000000000f087348 */ /* 0x000fea0003c00000 */
[----:B------:R0:W1:Y:S02]  /*26d90*/  SHFL.IDX P6, R14, R13, R12, R11 ;  /* 0x0000000c0d0e7389 */ /* 0x00006400000c000b */
[----:B01----:R-:W-:Y:S01]  /*26da0*/  ENDCOLLECTIVE ;  /* 0x000000000000791b */ /* 0x003fe20003800000 */
.L_x_7382:
[----:B------:R-:W-:Y:S05]  /*26db0*/  BRA `(.L_x_7383) ;  /* 0xffffffcc00847947 */ /* 0x000fea000383ffff */
.L_x_7224:
[----:B------:R-:W-:Y:S01]  /*26dc0*/  BSSY B0, `(.L_x_7384) ;  /* 0x0000008000007945 */ /* 0x000fe20003800000 */
[----:B-----5:R-:W-:Y:S01]  /*26dd0*/  IMAD.MOV.U32 R13, RZ, RZ, R17 ;  /* 0x000000ffff0d7224 */ /* 0x020fe200078e0011 */
[----:B------:R-:W-:Y:S01]  /*26de0*/  MOV R15, 0xffffffff ;  /* 0xffffffff000f7802 */ /* 0x000fe20000000f00 */
[----:B------:R-:W-:Y:S02]  /*26df0*/  IMAD.MOV.U32 R12, RZ, RZ, 0x1 ;  /* 0x00000001ff0c7424 */ /* 0x000fe400078e00ff */
[----:B------:R-:W-:-:S07]  /*26e00*/  IMAD.MOV.U32 R11, RZ, RZ, RZ ;  /* 0x000000ffff0b7224 */ /* 0x000fce00078e00ff */
[----:B01----:R-:W-:Y:S05]  /*26e10*/  WARPSYNC.COLLECTIVE R15, `(.L_x_7385) ;  /* 0x000000000f087348 */ /* 0x003fea0003c00000 */
[----:B------:R2:W3:Y:S02]  /*26e20*/  SHFL.UP P6, R14, R13, R12, R11 ;  /* 0x0400000c0d0e7389 */ /* 0x0004e400000c000b */
[----:B0123--:R-:W-:Y:S01]  /*26e30*/  ENDCOLLECTIVE ;  /* 0x000000000000791b */ /* 0x00ffe20003800000 */
.L_x_7385:
[----:B------:R-:W-:Y:S05]  /*26e40*/  BSYNC B0 ;  /* 0x0000000000007941 */ /* 0x000fea0003800000 */
.L_x_7384:
        /* <DEDUP_REMOVED lines=10> */
.L_x_7386:
        /* <DEDUP_REMOVED lines=8> */
.L_x_7387:
        /* <DEDUP_REMOVED lines=8> */
.L_x_7388:
        /* <DEDUP_REMOVED lines=8> */
.L_x_7389:
        /* <DEDUP_REMOVED lines=8> */
.L_x_7390:
[----:B------:R-:W-:Y:S05]  /*270f0*/  BRA `(.L_x_7391) ;  /* 0xffffffcc00687947 */ /* 0x000fea000383ffff */
.L_x_7226:
[----:B------:R-:W-:Y:S01]  /*27100*/  BSSY B0, `(.L_x_7392) ;  /* 0x0000006000007945 */ /* 0x000fe20003800000 */
[----:B------:R-:W-:Y:S01]  /*27110*/  PLOP3.LUT P6, PT, P6, PT, PT, 0x8, 0x0 ;  /* 0x000000000000781c */ /* 0x000fe200037ce170 */
[----:B------:R-:W-:-:S12]  /*27120*/  IMAD.MOV.U32 R15, RZ, RZ, -0x1 ;  /* 0xffffffffff0f7424 */ /* 0x000fd800078e00ff */
[----:B0-----:R-:W-:Y:S05]  /*27130*/  WARPSYNC.COLLECTIVE R15, `(.L_x_7393) ;  /* 0x000000000f087348 */ /* 0x001fea0003c00000 */
[----:B------:R-:W-:Y:S01]  /*27140*/  VOTE.ANY R14, PT, P6 ;  /* 0x00000000000e7806 */ /* 0x000fe200030e0100 */
[----:B0-----:R-:W-:Y:S06]  /*27150*/  ENDCOLLECTIVE ;  /* 0x000000000000791b */ /* 0x001fec0003800000 */
.L_x_7393:
[----:B------:R-:W-:Y:S05]  /*27160*/  BSYNC B0 ;  /* 0x0000000000007941 */ /* 0x000fea0003800000 */
.L_x_7392:
[----:B------:R-:W-:Y:S02]  /*27170*/  IMAD.MOV.U32 R3, RZ, RZ, R14 ;  /* 0x000000ffff037224 */ /* 0x000fe400078e000e */
[----:B------:R-:W-:Y:S02]  /*27180*/  IMAD.MOV.U32 R13, RZ, RZ, R17 ;  /* 0x000000ffff0d7224 */ /* 0x000fe400078e0011 */
[----:B------:R-:W0:Y:S01]  /*27190*/  POPC R6, R3 ;  /* 0x0000000300067309 */ /* 0x000e220000000000 */
[----:B------:R-:W-:Y:S02]  /*271a0*/  IMAD.MOV.U32 R11, RZ, RZ, 0x1f ;  /* 0x0000001fff0b7424 */ /* 0x000fe400078e00ff */
[----:B------:R-:W-:Y:S01]  /*271b0*/  IMAD.MOV.U32 R15, RZ, RZ, -0x1 ;  /* 0xffffffffff0f7424 */ /* 0x000fe200078e00ff */
[----:B0-----:R-:W-:-:S07]  /*271c0*/  MOV R12, R6 ;  /* 0x00000006000c7202 */ /* 0x001fce0000000f00 */
[----:B------:R-:W-:Y:S05]  /*271d0*/  WARPSYNC.COLLECTIVE R15, `(.L_x_7394) ;  /* 0x000000000f087348 */ /* 0x000fea0003c00000 */
[----:B------:R0:W1:Y:S02]  /*271e0*/  SHFL.IDX P6, R14, R13, R12, R11 ;  /* 0x0000000c0d0e7389 */ /* 0x00006400000c000b */
[----:B01----:R-:W-:Y:S01]  /*271f0*/  ENDCOLLECTIVE ;  /* 0x000000000000791b */ /* 0x003fe20003800000 */
.L_x_7394:
[----:B------:R-:W-:Y:S01]  /*27200*/  IMAD.MOV.U32 R17, RZ, RZ, R14 ;  /* 0x000000ffff117224 */ /* 0x000fe200078e000e */
[----:B------:R-:W-:Y:S06]  /*27210*/  BRA `(.L_x_7395) ;  /* 0xffffffcc00587947 */ /* 0x000fec000383ffff */
.L_x_7228:
[----:B------:R-:W-:Y:S01]  /*27220*/  BSSY B0, `(.L_x_7396) ;  /* 0x0000007000007945 */ /* 0x000fe20003800000 */
[----:B------:R-:W-:Y:S02]  /*27230*/  IMAD.MOV.U32 R13, RZ, RZ, R2 ;  /* 0x000000ffff0d7224 */ /* 0x000fe400078e0002 */
[----:B------:R-:W-:Y:S02]  /*27240*/  IMAD.MOV.U32 R11, RZ, RZ, 0x1f ;  /* 0x0000001fff0b7424 */ /* 0x000fe400078e00ff */
[----:B------:R-:W-:-:S07]  /*27250*/  IMAD.MOV.U32 R15, RZ, RZ, -0x1 ;  /* 0xffffffffff0f7424 */ /* 0x000fce00078e00ff */
[----:B012---:R-:W-:Y:S05]  /*27260*/  WARPSYNC.COLLECTIVE R15, `(.L_x_7397) ;  /* 0x000000000f087348 */ /* 0x007fea0003c00000 */
[----:B------:R3:W4:Y:S02]  /*27270*/  SHFL.IDX P6, R14, R13, R12, R11 ;  /* 0x0000000c0d0e7389 */ /* 0x00072400000c000b */
[----:B01234-:R-:W-:Y:S01]  /*27280*/  ENDCOLLECTIVE ;  /* 0x000000000000791b */ /* 0x01ffe20003800000 */
.L_x_7397:
[----:B------:R-:W-:Y:S05]  /*27290*/  BSYNC B0 ;  /* 0x0000000000007941 */ /* 0x000fea0003800000 */
.L_x_7396:
[----:B------:R-:W-:Y:S01]  /*272a0*/  MOV R7, R14 ;  /* 0x0000000e00077202 */ /* 0x000fe20000000f00 */
[----:B------:R-:W-:Y:S06]  /*272b0*/  BRA `(.L_x_7227) ;  /* 0xffffffcc004c7947 */ /* 0x000fec000383ffff */
.L_x_7232:
[----:B-1----:R1:W2:Y:S02]  /*272c0*/  SYNCS.PHASECHK.TRANS64.TRYWAIT P0, [R0+URZ+0x28820], R3 ;  /* 0x02882003000075a7 */ /* 0x0022a4000800017f */
[----:B--2---:R-:W-:Y:S05]  /*272d0*/  @!P0 NANOSLEEP.SYNCS 0x989680 ;  /* 0x009896800000895d */ /* 0x004fea0003900000 */
[----:B------:R-:W2:Y:S02]  /*272e0*/  @!P0 SYNCS.PHASECHK.TRANS64 P0, [R0+URZ+0x28820], R3 ;  /* 0x02882003000085a7 */ /* 0x000ea4000800007f */
[----:B--2---:R-:W-:Y:S05]  /*272f0*/  @!P0 BRA `(.L_x_7232) ;  /* 0xfffffffc00f08947 */ /* 0x004fea000383ffff */
[----:B------:R-:W-:Y:S05]  /*27300*/  BRA `(.L_x_7398) ;  /* 0xffffffd000c07947 */ /* 0x000fea000383ffff */
.L_x_7233:
        /* <DEDUP_REMOVED lines=11> */
.L_x_7400:
[----:B------:R-:W-:Y:S05]  /*273c0*/  BSYNC B0 ;  /* 0x0000000000007941 */ /* 0x000fea0003800000 */
.L_x_7399:
[----:B------:R-:W-:Y:S05]  /*273d0*/  BRA `(.L_x_7401) ;  /* 0xffffffd000a87947 */ /* 0x000fea000383ffff */
.L_x_7234:
[----:B------:R-:W-:Y:S01]  /*273e0*/  BSSY B0, `(.L_x_7402) ;  /* 0x0000006000007945 */ /* 0x000fe20003800000 */
[----:B------:R-:W-:-:S07]  /*273f0*/  IMAD.MOV.U32 R15, RZ, RZ, -0x1 ;  /* 0xffffffffff0f7424 */ /* 0x000fce00078e00ff */
[----:B012---:R-:W-:Y:S05]  /*27400*/  WARPSYNC.COLLECTIVE R15, `(.L_x_7403) ;  /* 0x000000000f0c7348 */ /* 0x007fea0003c00000 */
[----:B------:R-:W-:Y:S02]  /*27410*/  ELECT P6, UR62, PT ;  /* 0x00000000003e782f */ /* 0x000fe400038c0000 */
[----:B------:R-:W-:Y:S01]  /*27420*/  MOV R14, UR62 ;  /* 0x0000003e000e7c02 */ /* 0x000fe20008000f00 */
[----:B012---:R-:W-:Y:S10]  /*27430*/  ENDCOLLECTIVE ;  /* 0x000000000000791b */ /* 0x007ff40003800000 */
.L_x_7403:
[----:B------:R-:W-:Y:S05]  /*27440*/  BSYNC B0 ;  /* 0x0000000000007941 */ /* 0x000fea0003800000 */
.L_x_7402:
[----:B------:R-:W-:Y:S05]  /*27450*/  BRA `(.L_x_7404) ;  /* 0xffffffd0009c7947 */ /* 0x000fea000383ffff */
.L_x_7236:
[----:B-1----:R1:W2:Y:S02]  /*27460*/  SYNCS.PHASECHK.TRANS64.TRYWAIT P0, [R6+URZ], R5 ;  /* 0x00000005060075a7 */ /* 0x0022a4000800017f */
[----:B--2---:R-:W-:Y:S05]  /*27470*/  @!P0 NANOSLEEP.SYNCS 0x989680 ;  /* 0x009896800000895d */ /* 0x004fea0003900000 */
[----:B------:R-:W2:Y:S02]  /*27480*/  @!P0 SYNCS.PHASECHK.TRANS64 P0, [R6+URZ], R5 ;  /* 0x00000005060085a7 */ /* 0x000ea4000800007f */
[----:B--2---:R-:W-:Y:S05]  /*27490*/  @!P0 BRA `(.L_x_7236) ;  /* 0xfffffffc00f08947 */ /* 0x004fea000383ffff */
[----:B------:R-:W-:Y:S05]  /*274a0*/  BRA `(.L_x_7405) ;  /* 0xffffffd000d87947 */ /* 0x000fea000383ffff */
.L_x_7237:
[----:B--2---:R2:W3:Y:S02]  /*274b0*/  SYNCS.PHASECHK.TRANS64.TRYWAIT P0, [R7+URZ], R2 ;  /* 0x00000002070075a7 */ /* 0x0044e4000800017f */
[----:B---3--:R-:W-:Y:S05]  /*274c0*/  @!P0 NANOSLEEP.SYNCS 0x989680 ;  /* 0x009896800000895d */ /* 0x008fea0003900000 */
[----:B------:R-:W3:Y:S02]  /*274d0*/  @!P0 SYNCS.PHASECHK.TRANS64 P0, [R7+URZ], R2 ;  /* 0x00000002070085a7 */ /* 0x000ee4000800007f */
[----:B---3--:R-:W-:Y:S05]  /*274e0*/  @!P0 BRA `(.L_x_7237) ;  /* 0xfffffffc00f08947 */ /* 0x008fea000383ffff */
[----:B------:R-:W-:Y:S05]  /*274f0*/  BRA `(.L_x_7406) ;  /* 0xffffffd000cc7947 */ /* 0x000fea000383ffff */
.L_x_7239:
[----:B---3--:R3:W4:Y:S02]  /*27500*/  SYNCS.PHASECHK.TRANS64.TRYWAIT P0, [R4+URZ], R5 ;  /* 0x00000005040075a7 */ /* 0x008724000800017f */
[----:B----4-:R-:W-:Y:S05]  /*27510*/  @!P0 NANOSLEEP.SYNCS 0x989680 ;  /* 0x009896800000895d */ /* 0x010fea0003900000 */
[----:B------:R-:W4:Y:S02]  /*27520*/  @!P0 SYNCS.PHASECHK.TRANS64 P0, [R4+URZ], R5 ;  /* 0x00000005040085a7 */ /* 0x000f24000800007f */
[----:B----4-:R-:W-:Y:S05]  /*27530*/  @!P0 BRA `(.L_x_7239) ;  /* 0xfffffffc00f08947 */ /* 0x010fea000383ffff */
[----:B------:R-:W-:Y:S05]  /*27540*/  BRA `(.L_x_7407) ;  /* 0xffffffd000d47947 */ /* 0x000fea000383ffff */
.L_x_7408:
        /* <DEDUP_REMOVED lines=11> */
.L_x_12772:


//--------------------- .text._ZN7cutlass13device_kernelIN5flash11enable_sm90INS1_16FlashAttnFwdSm90INS1_25CollectiveMainloopFwdSm90ILi2EN4cute5tupleIJNS5_1CILi1EEES8_S8_EEENS6_IJNS7_ILi128EEESA_SA_EEELi128ENS_6half_tEfNS_4arch4Sm90ELb1ELb0ELb1ELb0ELb0ELb0ELb0ELb1ELb1ELb0ELb0ELb0EEENS1_21CollectiveEpilogueFwdISB_S9_SC_SE_Li256ELb0ELb0ELb0ELb0EEENS1_30DynamicPersistentTileSchedulerILi256ELi32ELb0ELb0ELb1EEEEEEEEEvNT_6ParamsE --------------------------
	.section	.text._ZN7cutlass13device_kernelIN5flash11enable_sm90INS1_16FlashAttnFwdSm90INS1_25CollectiveMainloopFwdSm90ILi2EN4cute5tupleIJNS5_1CILi1EEES8_S8_EEENS6_IJNS7_ILi128EEESA_SA_EEELi128ENS_6half_tEfNS_4arch4Sm90ELb1ELb0ELb1ELb0ELb0ELb0ELb0ELb1ELb1ELb0ELb0ELb0EEENS1_21CollectiveEpilogueFwdISB_S9_SC_SE_Li256ELb0ELb0ELb0ELb0EEENS1_30DynamicPersistentTileSchedulerILi256ELi32ELb0ELb0ELb1EEEEEEEEEvNT_6ParamsE,"ax",@progbits
	.align	128
.text._ZN7cutlass13device_kernelIN5flash11enable_sm90INS1_16FlashAttnFwdSm90INS1_25CollectiveMainloopFwdSm90ILi2EN4cute5tupleIJNS5_1CILi1EEES8_S8_EEENS6_IJNS7_ILi128EEESA_SA_EEELi128ENS_6half_tEfNS_4arch4Sm90ELb1ELb0ELb1ELb0ELb0ELb0ELb0ELb1ELb1ELb0ELb0ELb0EEENS1_21CollectiveEpilogueFwdISB_S9_SC_SE_Li256ELb0ELb0ELb0ELb0EEENS1_30DynamicPersistentTileSchedulerILi256ELi32ELb0ELb0ELb1EEEEEEEEEvNT_6ParamsE:
        .type           _ZN7cutlass13device_kernelIN5flash11enable_sm90INS1_16FlashAttnFwdSm90INS1_25CollectiveMainloopFwdSm90ILi2EN4cute5tupleIJNS5_1CILi1EEES8_S8_EEENS6_IJNS7_ILi128EEESA_SA_EEELi128ENS_6half_tEfNS_4arch4Sm90ELb1ELb0ELb1ELb0ELb0ELb0ELb0ELb1ELb1ELb0ELb0ELb0EEENS1_21CollectiveEpilogueFwdISB_S9_SC_SE_Li256ELb0ELb0ELb0ELb0EEENS1_30DynamicPersistentTileSchedulerILi256ELi32ELb0ELb0ELb1EEEEEEEEEvNT_6ParamsE,@function
        .size           _ZN7cutlass13device_kernelIN5flash11enable_sm90INS1_16FlashAttnFwdSm90INS1_25CollectiveMainloopFwdSm90ILi2EN4cute5tupleIJNS5_1CILi1EEES8_S8_EEENS6_IJNS7_ILi128EEESA_SA_EEELi128ENS_6half_tEfNS_4arch4Sm90ELb1ELb0ELb1ELb0ELb0ELb0ELb0ELb1ELb1ELb0ELb0ELb0EEENS1_21CollectiveEpilogueFwdISB_S9_SC_SE_Li256ELb0ELb0ELb0ELb0EEENS1_30DynamicPersistentTileSchedulerILi256ELi32ELb0ELb0ELb1EEEEEEEEEvNT_6ParamsE,(.L_x_12773 - _ZN7cutlass13device_kernelIN5flash11enable_sm90INS1_16FlashAttnFwdSm90INS1_25CollectiveMainloopFwdSm90ILi2EN4cute5tupleIJNS5_1CILi1EEES8_S8_EEENS6_IJNS7_ILi128EEESA_SA_EEELi128ENS_6half_tEfNS_4arch4Sm90ELb1ELb0ELb1ELb0ELb0ELb0ELb0ELb1ELb1ELb0ELb0ELb0EEENS1_21CollectiveEpilogueFwdISB_S9_SC_SE_Li256ELb0ELb0ELb0ELb0EEENS1_30DynamicPersistentTileSchedulerILi256ELi32ELb0ELb0ELb1EEEEEEEEEvNT_6ParamsE)
        .other          _ZN7cutlass13device_kernelIN5flash11enable_sm90INS1_16FlashAttnFwdSm90INS1_25CollectiveMainloopFwdSm90ILi2EN4cute5tupleIJNS5_1CILi1EEES8_S8_EEENS6_IJNS7_ILi128EEESA_SA_EEELi128ENS_6half_tEfNS_4arch4Sm90ELb1ELb0ELb1ELb0ELb0ELb0ELb0ELb1ELb1ELb0ELb0ELb0EEENS1_21CollectiveEpilogueFwdISB_S9_SC_SE_Li256ELb0ELb0ELb0ELb0EEENS1_30DynamicPersistentTileSchedulerILi256ELi32ELb0ELb0ELb1EEEEEEEEEvNT_6ParamsE,@"STO_CUDA_ENTRY STV_DEFAULT"
_ZN7cutlass13device_kernelIN5flash11enable_sm90INS1_16FlashAttnFwdSm90INS1_25CollectiveMainloopFwdSm90ILi2EN4cute5tupleIJNS5_1CILi1EEES8_S8_EEENS6_IJNS7_ILi128EEESA_SA_EEELi128ENS_6half_tEfNS_4arch4Sm90ELb1ELb0ELb1ELb0ELb0ELb0ELb0ELb1ELb1ELb0ELb0ELb0EEENS1_21CollectiveEpilogueFwdISB_S9_SC_SE_Li256ELb0ELb0ELb0ELb0EEENS1_30DynamicPersistentTileSchedulerILi256ELi32ELb0ELb0ELb1EEEEEEEEEvNT_6ParamsE:
        /* <DEDUP_REMOVED lines=23> */
.L_x_7410:
[----:B------:R-:W-:Y:S05]  /*0170*/  BSYNC B0 ;  /* 0x0000000000007941 */ /* 0x000fea0003800000 */
.L_x_7409:
        /* <DEDUP_REMOVED lines=37> */
.L_x_7411:
        /* <DEDUP_REMOVED lines=22> */
.L_x_7412:
        /* <DEDUP_REMOVED lines=18> */
.L_x_7413:
        /* <DEDUP_REMOVED lines=22> */
.L_x_7414:
        /* <DEDUP_REMOVED lines=22> */
.L_x_7415:
[----:B------:R-:W-:Y:S01]  /*0910*/  PLOP3.LUT P0, PT, PT, PT, UP0, 0x80, 0x0 ;  /* 0x000000000000781c */ /* 0x000fe20003f0f008 */
[----:B------:R-:W-:Y:S01]  /*0920*/  UMOV UR59, 0x1 ;  /* 0x00000001003b7882 */ /* 0x000fe20000000000 */
[----:B------:R-:W-:Y:S01]  /*0930*/  NOP ;  /* 0x0000000000007918 */ /* 0x000fe20000000000 */
[----:B------:R-:W-:Y:S01]  /*0940*/  USEL UR59, UR59, 0x2, !UP0 ;  /* 0x000000023b3b7887 */ /* 0x000fe2000c000000 */
[----:B------:R-:W-:Y:S01]  /*0950*/  ULDC.64 UR52, c[0x0][0x208] ;  /* 0x0000820000347ab9 */ /* 0x000fe20000000a00 */
[----:B-123--:R-:W-:Y:S08]  /*0960*/  BAR.SYNC.DEFER_BLOCKING 0x0 ;  /* 0x0000000000007b1d */ /* 0x00eff00000010000 */
[----:B------:R-:W-:Y:S05]  /*0970*/  @!P0 BRA `(.L_x_7416) ;  /* 0x000000b000788947 */ /* 0x000fea0003800000 */
.L_x_7417:
        /* <DEDUP_REMOVED lines=42> */
[----:B------:R-:W-:Y:S01]  /*0c20*/  UMOV UR4, UR38 ;  /* 0x0000002600047c82 */ /* 0x000fe20008000000 */
[----:B--2---:R-:W-:Y:S01]  /*0c30*/  UMOV UR5, UR6 ;  /* 0x0000000600057c82 */ /* 0x004fe20008000000 */
[----:B------:R-:W-:Y:S01]  /*0c40*/  LEA R8, R188, R3, 0x4 ;  /* 0x00000003bc087211 */ /* 0x000fe200078e20ff */
[----:B------:R-:W-:Y:S01]  /*0c50*/  IMAD.U32 R16, RZ, RZ, UR4 ;  /* 0x00000004ff107e24 */ /* 0x000fe2000f8e00ff */
[----:B------:R-:W-:Y:S01]  /*0c60*/  LEA.HI R2, R2, R187, RZ, 0x1 ;  /* 0x000000bb02027211 */ /* 0x000fe200078f08ff */
[----:B------:R-:W-:Y:S01]  /*0c70*/  IMAD.U32 R17, RZ, RZ, UR5 ;  /* 0x00000005ff117e24 */ /* 0x000fe2000f8e00ff */
[----:B------:R-:W-:Y:S01]  /*0c80*/  LEA.HI R9, R9, R4, RZ, 0x3 ;  /* 0x0000000409097211 */ /* 0x000fe200078f18ff */
[----:B------:R-:W-:Y:S01]  /*0c90*/  IMAD R3, R8, 0x8, R5 ;  /* 0x0000000808037824 */ /* 0x000fe200078e0205 */
[----:B------:R-:W-:Y:S01]  /*0ca0*/  LOP3.LUT R2, R2, 0x3fffffe, RZ, 0xc0, !PT ;  /* 0x03fffffe02027812 */ /* 0x000fe200078ec0ff */
[----:B------:R-:W-:Y:S01]  /*0cb0*/  UMOV UR4, UR7 ;  /* 0x0000000700047c82 */ /* 0x000fe20008000000 */
[----:B------:R-:W-:-:S02]  /*0cc0*/  LEA.HI R0, R0, R189, RZ, 0x3 ;  /* 0x000000bd00007211 */ /* 0x000fc400078f18ff */
[----:B------:R-:W-:Y:S01]  /*0cd0*/  LOP3.LUT R9, R9, 0xfffffff8, RZ, 0xc0, !PT ;  /* 0xfffffff809097812 */ /* 0x000fe200078ec0ff */
[----:B------:R-:W-:Y:S01]  /*0ce0*/  IMAD.IADD R22, R187, 0x1, -R2 ;  /* 0x00000001bb167824 */ /* 0x000fe200078e0a02 */
[----:B------:R-:W-:Y:S02]  /*0cf0*/  LEA.HI R7, R7, R186, RZ, 0x5 ;  /* 0x000000ba07077211 */ /* 0x000fe400078f28ff */
[----:B------:R-:W-:Y:S01]  /*0d00*/  SHF.L.U32 R3, R3, 0x3, RZ ;  /* 0x0000000303037819 */ /* 0x000fe200000006ff */
[----:B------:R-:W-:Y:S01]  /*0d10*/  IMAD.IADD R4, R4, 0x1, -R9 ;  /* 0x0000000104047824 */ /* 0x000fe200078e0a09 */
[----:B------:R-:W-:Y:S02]  /*0d20*/  LOP3.LUT R2, R0, 0x1ffffff8, RZ, 0xc0, !PT ;  /* 0x1ffffff800027812 */ /* 0x000fe400078ec0ff */
[----:B------:R-:W-:Y:S01]  /*0d30*/  SHF.R.S32.HI R7, RZ, 0x5, R7 ;  /* 0x00000005ff077819 */ /* 0x000fe20000011407 */
[----:B------:R-:W-:Y:S01]  /*0d40*/  IMAD.WIDE R16, R3, 0x2, R16 ;  /* 0x0000000203107825 */ /* 0x000fe200078e0210 */
[----:B------:R-:W-:-:S02]  /*0d50*/  LOP3.LUT R3, R6, 0x7ffffffc, RZ, 0xc0, !PT ;  /* 0x7ffffffc06037812 */ /* 0x000fc400078ec0ff */
[----:B------:R-:W-:Y:S01]  /*0d60*/  SHF.R.S32.HI R184, RZ, 0x3, R0 ;  /* 0x00000003ffb87819 */ /* 0x000fe20000011400 */
[----:B------:R-:W-:Y:S02]  /*0d70*/  IMAD.IADD R2, R189, 0x1, -R2 ;  /* 0x00000001bd027824 */ /* 0x000fe400078e0a02 */
[----:B------:R-:W-:-:S03]  /*0d80*/  IMAD R7, R7, 0x10, R4 ;  /* 0x0000001007077824 */ /* 0x000fc600078e0204 */
[----:B------:R-:W-:Y:S01]  /*0d90*/  SHF.L.U32 R18, R2, 0x3, RZ ;  /* 0x0000000302127819 */ /* 0x000fe200000006ff */
[----:B------:R-:W-:Y:S02]  /*0da0*/  IMAD R22, R22, 0x40, R7 ;  /* 0x0000004016167824 */ /* 0x000fe400078e0207 */
[----:B------:R-:W-:-:S07]  /*0db0*/  IMAD.IADD R2, R186, 0x1, -R3 ;  /* 0x00000001ba027824 */ /* 0x000fce00078e0a03 */
.L_x_7464:
        /* <DEDUP_REMOVED lines=20> */
.L_x_7418:
[----:B------:R-:W-:Y:S01]  /*0f00*/  ULDC UR6, c[0x0][0xdc4] ;  /* 0x0003710000067ab9 */ /* 0x000fe20000000800 */
[----:B------:R-:W-:Y:S01]  /*0f10*/  UMOV UR47, UR7 ;  /* 0x00000007002f7c82 */ /* 0x000fe20008000000 */
[----:B------:R-:W-:-:S11]  /*0f20*/  UISETP.NE.AND UP0, UPT, UR6, 0x1, UPT ;  /* 0x000000010600788c */ /* 0x000fd6000bf05270 */
[----:B------:R-:W-:Y:S02]  /*0f30*/  @UP0 ULDC.64 UR10, c[0x0][0xdc8] ;  /* 0x00037200000a0ab9 */ /* 0x000fe40000000a00 */
[----:B------:R-:W-:-:S04]  /*0f40*/  UIMAD.WIDE.U32 UR4, UR7, UR10, URZ ;  /* 0x0000000a070472a5 */ /* 0x000fc8000f8e003f */
[----:B------:R-:W-:-:S04]  /*0f50*/  @UP0 USHF.R.U32.HI UR47, URZ, UR11, UR5 ;  /* 0x0000000b3f2f0299 */ /* 0x000fc80008011605 */
[----:B------:R-:W-:-:S12]  /*0f60*/  UIMAD UR4, UR47, UR6, URZ ;  /* 0x000000062f0472a4 */ /* 0x000fd8000f8e023f */
.L_x_7419:
[----:B------:R-:W-:Y:S01]  /*0f70*/  ULOP3.LUT UR5, URZ, UR47, URZ, 0x33, !UPT ;  /* 0x0000002f3f057292 */ /* 0x000fe2000f8e333f */
[----:B------:R-:W-:Y:S01]  /*0f80*/  PLOP3.LUT P0, PT, PT, PT, PT, 0x80, 0x0 ;  /* 0x000000000000781c */ /* 0x000fe20003f0f070 */
[----:B------:R-:W-:Y:S01]  /*0f90*/  ULDC.64 UR10, c[0x0][0x3f8] ;  /* 0x0000fe00000a7ab9 */ /* 0x000fe20000000a00 */
[----:B------:R-:W-:Y:S01]  /*0fa0*/  ULDC UR6, c[0x0][0xdac] ;  /* 0x00036b0000067ab9 */ /* 0x000fe20000000800 */
[----:B------:R-:W-:Y:S01]  /*0fb0*/  UISETP.NE.U32.AND UP0, UPT, UR10, URZ, UPT ;  /* 0x0000003f0a00728c */ /* 0x000fe2000bf05070 */
[----:B------:R-:W-:Y:S01]  /*0fc0*/  IMAD.MOV.U32 R0, RZ, RZ, RZ ;  /* 0x000000ffff007224 */ /* 0x000fe200078e00ff */
[----:B------:R-:W-:Y:S01]  /*0fd0*/  UIADD3 UR5, UR5, UR6, URZ ;  /* 0x0000000605057290 */ /* 0x000fe2000fffe03f */
[----:B------:R-:W-:Y:S01]  /*0fe0*/  IMAD.MOV.U32 R3, RZ, RZ, RZ ;  /* 0x000000ffff037224 */ /* 0x000fe200078e00ff */
[----:B------:R-:W-:Y:S01]  /*0ff0*/  UISETP.NE.AND.EX UP0, UPT, UR11, URZ, UPT, UP0 ;  /* 0x0000003f0b00728c */ /* 0x000fe2000bf05300 */
[----:B------:R-:W-:Y:S01]  /*1000*/  IMAD.MOV.U32 R151, RZ, RZ, RZ ;  /* 0x000000ffff977224 */ /* 0x000fe200078e00ff */
[----:B------:R-:W-:Y:S01]  /*1010*/  USHF.L.U32 UR42, UR5, 0x7, URZ ;  /* 0x00000007052a7899 */ /* 0x000fe2000800063f */
[----:B------:R-:W-:Y:S01]  /*1020*/  CS2R R28, SRZ ;  /* 0x00000000001c7805 */ /* 0x000fe2000001ff00 */
[----:B------:R-:W-:Y:S01]  /*1030*/  ULDC UR40, c[0x0][0x404] ;  /* 0x0001010000287ab9 */ /* 0x000fe20000000800 */
[----:B------:R-:W-:Y:S01]  /*1040*/  ULDC UR9, c[0x0][0x288] ;  /* 0x0000a20000097ab9 */ /* 0x000fe20000000800 */
[----:B------:R-:W-:Y:S01]  /*1050*/  UIADD3 UR4, UR7, -UR4, URZ ;  /* 0x8000000407047290 */ /* 0x000fe2000fffe03f */
[----:B------:R-:W-:Y:S01]  /*1060*/  CS2R R30, SRZ ;  /* 0x00000000001e7805 */ /* 0x000fe2000001ff00 */
[----:B------:R-:W-:Y:S01]  /*1070*/  USEL UR40, UR40, 0x1, UP0 ;  /* 0x0000000128287887 */ /* 0x000fe20008000000 */
[----:B------:R-:W-:Y:S01]  /*1080*/  CS2R R32, SRZ ;  /* 0x0000000000207805 */ /* 0x000fe2000001ff00 */
[----:B------:R-:W-:Y:S01]  /*1090*/  UIADD3 UR5, UR42, 0xff, -UR9 ;  /* 0x000000ff2a057890 */ /* 0x000fe2000fffe809 */
[----:B------:R-:W-:Y:S01]  /*10a0*/  CS2R R34, SRZ ;  /* 0x0000000000227805 */ /* 0x000fe2000001ff00 */
[----:B------:R-:W-:Y:S01]  /*10b0*/  ULDC UR10, c[0x0][0xdc4] ;  /* 0x00037100000a7ab9 */ /* 0x000fe20000000800 */
[----:B------:R-:W-:Y:S01]  /*10c0*/  ULDC UR7, c[0x0][0x2e0] ;  /* 0x0000b80000077ab9 */ /* 0x000fe20000000800 */
[----:B------:R-:W-:Y:S01]  /*10d0*/  UIMAD UR10, UR8, UR10, UR4 ;  /* 0x0000000a080a72a4 */ /* 0x000fe2000f8e0204 */
[----:B------:R-:W-:Y:S01]  /*10e0*/  CS2R R36, SRZ ;  /* 0x0000000000247805 */ /* 0x000fe2000001ff00 */
[----:B------:R-:W-:Y:S01]  /*10f0*/  UIMAD UR4, UR40, UR7, 0x7f ;  /* 0x0000007f280474a4 */ /* 0x000fe2000f8e0207 */
[----:B------:R-:W-:Y:S01]  /*1100*/  CS2R R38, SRZ ;  /* 0x0000000000267805 */ /* 0x000fe2000001ff00 */
[----:B------:R-:W-:Y:S01]  /*1110*/  UIMAD UR6, UR40, UR7, UR5 ;  /* 0x00000007280672a4 */ /* 0x000fe2000f8e0205 */
[----:B------:R-:W-:Y:S01]  /*1120*/  CS2R R40, SRZ ;  /* 0x0000000000287805 */ /* 0x000fe2000001ff00 */
[----:B------:R-:W-:Y:S01]  /*1130*/  USHF.R.S32.HI UR5, URZ, 0x1f, UR4 ;  /* 0x0000001f3f057899 */ /* 0x000fe20008011404 */
[----:B------:R-:W-:Y:S01]  /*1140*/  CS2R R42, SRZ ;  /* 0x00000000002a7805 */ /* 0x000fe2000001ff00 */
[----:B------:R-:W-:Y:S01]  /*1150*/  USHF.R.S32.HI UR7, URZ, 0x1f, UR6 ;  /* 0x0000001f3f077899 */ /* 0x000fe20008011406 */
[----:B------:R-:W-:Y:S01]  /*1160*/  CS2R R44, SRZ ;  /* 0x00000000002c7805 */ /* 0x000fe2000001ff00 */
[----:B------:R-:W-:Y:S01]  /*1170*/  ULEA.HI UR5, UR5, UR4, URZ, 0x7 ;  /* 0x0000000405057291 */ /* 0x000fe2000f8f383f */
[----:B------:R-:W-:Y:S01]  /*1180*/  CS2R R46, SRZ ;  /* 0x00000000002e7805 */ /* 0x000fe2000001ff00 */
[----:B------:R-:W-:Y:S01]  /*1190*/  ULEA.HI UR7, UR7, UR6, URZ, 0x7 ;  /* 0x0000000607077291 */ /* 0x000fe2000f8f383f */
[----:B------:R-:W-:Y:S01]  /*11a0*/  CS2R R48, SRZ ;  /* 0x0000000000307805 */ /* 0x000fe2000001ff00 */
[----:B------:R-:W-:Y:S01]  /*11b0*/  USHF.R.S32.HI UR41, URZ, 0x7, UR5 ;  /* 0x000000073f297899 */ /* 0x000fe20008011405 */
[----:B------:R-:W-:Y:S01]  /*11c0*/  CS2R R50, SRZ ;  /* 0x0000000000327805 */ /* 0x000fe2000001ff00 */
[----:B------:R-:W-:Y:S01]  /*11d0*/  USHF.R.S32.HI UR7, URZ, 0x7, UR7 ;  /* 0x000000073f077899 */ /* 0x000fe20008011407 */
[----:B------:R-:W-:Y:S01]  /*11e0*/  CS2R R52, SRZ ;  /* 0x0000000000347805 */ /* 0x000fe2000001ff00 */
[----:B------:R-:W-:Y:S01]  /*11f0*/  ULDC UR43, c[0x0][0xdb8] ;  /* 0x00036e00002b7ab9 */ /* 0x000fe20000000800 */
[----:B------:R-:W-:Y:S01]  /*1200*/  UMOV UR44, UR10 ;  /* 0x0000000a002c7c82 */ /* 0x000fe20008000000 */
[----:B------:R-:W-:Y:S01]  /*1210*/  UISETP.LT.AND UP0, UPT, UR41, UR7, UPT ;  /* 0x000000072900728c */ /* 0x000fe2000bf01270 */
[----:B------:R-:W-:Y:S01]  /*1220*/  CS2R R54, SRZ ;  /* 0x0000000000367805 */ /* 0x000fe2000001ff00 */
[----:B------:R-:W-:Y:S01]  /*1230*/  UISETP.NE.AND UP1, UPT, UR43, 0x1, UPT ;  /* 0x000000012b00788c */ /* 0x000fe2000bf25270 */
[----:B------:R-:W-:Y:S01]  /*1240*/  CS2R R56, SRZ ;  /* 0x0000000000387805 */ /* 0x000fe2000001ff00 */
[----:B------:R-:W-:Y:S01]  /*1250*/  USEL UR41, UR41, UR7, UP0 ;  /* 0x0000000729297287 */ /* 0x000fe20008000000 */
[----:B------:R-:W-:-:S02]  /*1260*/  CS2R R58, SRZ ;  /* 0x00000000003a7805 */ /* 0x000fc4000001ff00 */
[----:B------:R-:W-:Y:S02]  /*1270*/  CS2R R60, SRZ ;  /* 0x00000000003c7805 */ /* 0x000fe4000001ff00 */
[----:B------:R-:W-:Y:S01]  /*1280*/  CS2R R62, SRZ ;  /* 0x00000000003e7805 */ /* 0x000fe2000001ff00 */
[----:B------:R-:W-:Y:S01]  /*1290*/  UISETP.GE.AND UP0, UPT, UR41, 0x1, UPT ;  /* 0x000000012900788c */ /* 0x000fe2000bf06270 */
[----:B------:R-:W-:Y:S02]  /*12a0*/  CS2R R64, SRZ ;  /* 0x0000000000407805 */ /* 0x000fe4000001ff00 */
[----:B------:R-:W-:Y:S02]  /*12b0*/  CS2R R66, SRZ ;  /* 0x0000000000427805 */ /* 0x000fe4000001ff00 */
[----:B------:R-:W-:Y:S02]  /*12c0*/  CS2R R68, SRZ ;  /* 0x0000000000447805 */ /* 0x000fe4000001ff00 */
[----:B------:R-:W-:Y:S01]  /*12d0*/  CS2R R70, SRZ ;  /* 0x0000000000467805 */ /* 0x000fe2000001ff00 */
[----:B------:R-:W-:Y:S01]  /*12e0*/  @UP1 ULDC UR8, c[0x0][0xdbc] ;  /* 0x00036f0000081ab9 */ /* 0x000fe20000000800 */
[----:B------:R-:W-:Y:S01]  /*12f0*/  PLOP3.LUT P1, PT, PT, PT, UP0, 0x80, 0x0 ;  /* 0x000000000000781c */ /* 0x000fe20003f2f008 */
[----:B------:R-:W-:Y:S01]  /*1300*/  UIMAD.WIDE.U32 UR4, UR10, UR8, URZ ;  /* 0x000000080a0472a5 */ /* 0x000fe2000f8e003f */
[----:B------:R-:W-:Y:S01]  /*1310*/  CS2R R72, SRZ ;  /* 0x0000000000487805 */ /* 0x000fe2000001ff00 */
[----:B------:R-:W-:Y:S01]  /*1320*/  @UP1 ULDC UR6, c[0x0][0xdc0] ;  /* 0x0003700000061ab9 */ /* 0x000fe20000000800 */
[----:B------:R-:W-:Y:S01]  /*1330*/  CS2R R74, SRZ ;  /* 0x00000000004a7805 */ /* 0x000fe2000001ff00 */
[----:B------:R-:W-:Y:S01]  /*1340*/  @UP1 USHF.R.U32.HI UR44, URZ, UR6, UR5 ;  /* 0x000000063f2c1299 */ /* 0x000fe20008011605 */
[----:B------:R-:W-:-:S02]  /*1350*/  CS2R R76, SRZ ;  /* 0x00000000004c7805 */ /* 0x000fc4000001ff00 */
[----:B------:R-:W-:Y:S02]  /*1360*/  CS2R R8, SRZ ;  /* 0x0000000000087805 */ /* 0x000fe4000001ff00 */
[----:B------:R-:W-:Y:S01]  /*1370*/  CS2R R78, SRZ ;  /* 0x00000000004e7805 */ /* 0x000fe2000001ff00 */
[----:B------:R-:W-:Y:S01]  /*1380*/  UIADD3 UR4, -UR44, URZ, URZ ;  /* 0x0000003f2c047290 */ /* 0x000fe2000fffe13f */
[----:B------:R-:W-:Y:S01]  /*1390*/  MOV R80, RZ ;  /* 0x000000ff00507202 */ /* 0x000fe20000000f00 */
[----:B------:R-:W-:Y:S01]  /*13a0*/  IMAD.MOV.U32 R82, RZ, RZ, RZ ;  /* 0x000000ffff527224 */ /* 0x000fe200078e00ff */
[----:B------:R-:W-:Y:S01]  /*13b0*/  CS2R R6, SRZ ;  /* 0x0000000000067805 */ /* 0x000fe2000001ff00 */
[----:B------:R-:W-:Y:S01]  /*13c0*/  UIMAD UR43, UR43, UR4, UR10 ;  /* 0x000000042b2b72a4 */ /* 0x000fe2000f8e020a */
[----:B------:R-:W-:Y:S02]  /*13d0*/  CS2R R10, SRZ ;  /* 0x00000000000a7805 */ /* 0x000fe4000001ff00 */
[----:B------:R-:W-:Y:S01]  /*13e0*/  CS2R R12, SRZ ;  /* 0x00000000000c7805 */ /* 0x000fe2000001ff00 */
[----:B------:R-:W-:Y:S01]  /*13f0*/  IMAD.MOV.U32 R15, RZ, RZ, RZ ;  /* 0x000000ffff0f7224 */ /* 0x000fe200078e00ff */
[----:B------:R-:W-:Y:S07]  /*1400*/  @!P1 BRA `(.L_x_7420) ;  /* 0x0000009400389947 */ /* 0x000fee0003800000 */
        /* <DEDUP_REMOVED lines=28> */
.L_x_7421:
[----:B------:R-:W-:Y:S01]  /*15d0*/  ULEA.HI UR4, UR57, UR57, URZ, 0x1 ;  /* 0x0000003939047291 */ /* 0x000fe2000f8f083f */
[----:B------:R-:W-:-:S03]  /*15e0*/  MOV R3, UR58 ;  /* 0x0000003a00037c02 */ /* 0x000fc60008000f00 */
[----:B------:R-:W-:Y:S01]  /*15f0*/  ULOP3.LUT UR4, UR4, 0xfffffffe, URZ, 0xc0, !UPT ;  /* 0xfffffffe04047892 */ /* 0x000fe2000f8ec03f */
[----:B------:R-:W-:-:S03]  /*1600*/  ISETP.NE.AND P0, PT, R3, 0x3, PT ;  /* 0x000000030300780c */ /* 0x000fc60003f05270 */
[----:B------:R-:W-:-:S06]  /*1610*/  UIADD3 UR4, UR57, -UR4, URZ ;  /* 0x8000000439047290 */ /* 0x000fcc000fffe03f */
[----:B------:R-:W-:-:S05]  /*1620*/  IMAD.U32 R0, RZ, RZ, UR4 ;  /* 0x00000004ff007e24 */ /* 0x000fca000f8e00ff */
[----:B------:R-:W-:-:S04]  /*1630*/  SHF.L.U32 R0, R0, 0x1f, RZ ;  /* 0x0000001f00007819 */ /* 0x000fc800000006ff */
[----:B------:R-:W1:Y:S02]  /*1640*/  SYNCS.PHASECHK.TRANS64.TRYWAIT P1, [UR38+0x28800], R0 ;  /* 0x02880000ff0075a7 */ /* 0x000e640008020166 */
[----:B-1----:R-:W-:Y:S05]  /*1650*/  @!P1 BRA `(.L_x_7422) ;  /* 0x000000d000909947 */ /* 0x002fea0003800000 */
.L_x_7523:
[----:B------:R-:W-:Y:S05]  /*1660*/  @!P0 BRA `(.L_x_7423) ;  /* 0x0000000000048947 */ /* 0x000fea0003800000 */
[----:B------:R-:W-:Y:S01]  /*1670*/  BPT.TRAP 0x1 ;  /* 0x000000040000795c */ /* 0x000fe20000300000 */
.L_x_7423:
[----:B-1----:R-:W-:Y:S02]  /*1680*/  IMAD.U32 R0, RZ, RZ, UR37 ;  /* 0x00000025ff007e24 */ /* 0x002fe4000f8e00ff */
[----:B------:R-:W-:-:S03]  /*1690*/  IMAD.U32 R3, RZ, RZ, UR36 ;  /* 0x00000024ff037e24 */ /* 0x000fc6000f8e00ff */
[----:B------:R-:W-:Y:S02]  /*16a0*/  LEA R0, R0, UR38, 0x3 ;  /* 0x0000002600007c11 */ /* 0x000fe4000f8e18ff */
[----:B------:R-:W-:-:S04]  /*16b0*/  SHF.L.U32 R3, R3, 0x1f, RZ ;  /* 0x0000001f03037819 */ /* 0x000fc800000006ff */
[----:B------:R1:W2:Y:S01]  /*16c0*/  SYNCS.PHASECHK.TRANS64.TRYWAIT P2, [R0+URZ+0x28830], R3 ;  /* 0x02883003000075a7 */ /* 0x0002a2000804017f */
[----:B------:R-:W-:Y:S05]  /*16d0*/  @!P0 BRA `(.L_x_7424) ;  /* 0x0000000000048947 */ /* 0x000fea0003800000 */
[----:B------:R-:W-:Y:S01]  /*16e0*/  BPT.TRAP 0x1 ;  /* 0x000000040000795c */ /* 0x000fe20000300000 */
.L_x_7424:
[----:B------:R-:W3:Y:S01]  /*16f0*/  S2R R4, SR_TID.X ;  /* 0x0000000000047919 */ /* 0x000ee20000002100 */
[----:B------:R-:W-:Y:S01]  /*1700*/  IMAD.MOV.U32 R151, RZ, RZ, RZ ;  /* 0x000000ffff977224 */ /* 0x000fe200078e00ff */
[----:B---3--:R-:W-:Y:S01]  /*1710*/  LOP3.LUT P1, RZ, R4, 0x7f, RZ, 0xc0, !PT ;  /* 0x0000007f04ff7812 */ /* 0x008fe2000782c0ff */
[----:B--2---:R-:W-:-:S12]  /*1720*/  @P2 BRA `(.L_x_7425) ;  /* 0x0000000000082947 */ /* 0x004fd80003800000 */
[----:B------:R-:W2:Y:S02]  /*1730*/  SYNCS.PHASECHK.TRANS64.TRYWAIT P2, [R0+URZ+0x28830], R3 ;  /* 0x02883003000075a7 */ /* 0x000ea4000804017f */
[----:B--2---:R-:W-:Y:S05]  /*1740*/  @!P2 BRA `(.L_x_7426) ;  /* 0x000000d0006ca947 */ /* 0x004fea0003800000 */
.L_x_7425:
[----:B------:R-:W-:Y:S05]  /*1750*/  WARPSYNC.ALL ;  /* 0x0000000000007948 */ /* 0x000fea0003800000 */
[----:B------:R-:W-:Y:S01]  /*1760*/  UIADD3 UR4, UR38, 0x18400, URZ ;  /* 0x0001840026047890 */ /* 0x000fe2000fffe03f */
[----:B------:R-:W-:Y:S01]  /*1770*/  WARPGROUP.ARRIVE ;  /* 0x00000000000079c5 */ /* 0x000fe20000000000 */
[----:B------:R-:W-:Y:S01]  /*1780*/  ULOP3.LUT UR48, UR48, 0x10000, URZ, 0xfc, !UPT ;  /* 0x0001000030307892 */ /* 0x000fe2000f8efc3f */
[----:B-12---:R-:W-:Y:S01]  /*1790*/  @!P1 IADD3 R0, R0, 0x28840, RZ ;  /* 0x0002884000009810 */ /* 0x006fe20007ffe0ff */
[----:B------:R-:W-:Y:S01]  /*17a0*/  USHF.R.U32.HI UR4, URZ, 0x4, UR4 ;  /* 0x000000043f047899 */ /* 0x000fe20008011604 */
[--C-:B------:R-:W-:Y:S01]  /*17b0*/  IMAD.MOV.U32 R150, RZ, RZ, R151.reuse ;  /* 0x000000ffff967224 */ /* 0x100fe200078e0097 */
[----:B------:R-:W-:Y:S01]  /*17c0*/  UMOV UR49, 0x40000040 ;  /* 0x4000004000317882 */ /* 0x000fe20000000000 */
[----:B------:R-:W-:Y:S01]  /*17d0*/  UMOV UR51, 0x40000040 ;  /* 0x4000004000337882 */ /* 0x000fe20000000000 */
[----:B------:R-:W-:Y:S01]  /*17e0*/  ULOP3.LUT UR4, UR4, 0x3fff, URZ, 0xc0, !UPT ;  /* 0x00003fff04047892 */ /* 0x000fe2000f8ec03f */
[----:B------:R-:W-:Y:S01]  /*17f0*/  @!P1 PRMT R0, RZ, 0x654, R0 ;  /* 0x00000654ff009816 */ /* 0x000fe20000000000 */
[----:B------:R-:W-:Y:S01]  /*1800*/  UIADD3 UR8, UR48, 0x2, URZ ;  /* 0x0000000230087890 */ /* 0x000fe2000fffe03f */
[--C-:B------:R-:W-:Y:S01]  /*1810*/  IMAD.MOV.U32 R149, RZ, RZ, R151.reuse ;  /* 0x000000ffff957224 */ /* 0x100fe200078e0097 */
[----:B------:R-:W-:Y:S01]  /*1820*/  ULOP3.LUT UR39, UR4, 0x10000, URZ, 0xfc, !UPT ;  /* 0x0001000004277892 */ /* 0x000fe2000f8efc3f */
[--C-:B------:R-:W-:Y:S01]  /*1830*/  IMAD.MOV.U32 R148, RZ, RZ, R151.reuse ;  /* 0x000000ffff947224 */ /* 0x100fe200078e0097 */
[----:B------:R-:W-:Y:S01]  /*1840*/  UMOV UR9, 0x40000040 ;  /* 0x4000004000097882 */ /* 0x000fe20000000000 */
[----:B------:R-:W-:Y:S01]  /*1850*/  UMOV UR11, 0x40000040 ;  /* 0x40000040000b7882 */ /* 0x000fe20000000000 */
[----:B------:R-:W-:Y:S01]  /*1860*/  ULEA UR50, UR37, UR39, 0xb ;  /* 0x0000002725327291 */ /* 0x000fe2000f8e583f */
[-C--:B------:R-:W-:Y:S01]  /*1870*/  MOV R147, R151.reuse ;  /* 0x0000009700937202 */ /* 0x080fe20000000f00 */
[----:B------:R-:W-:Y:S01]  /*1880*/  UIADD3 UR12, UR48, 0x4, URZ ;  /* 0x00000004300c7890 */ /* 0x000fe2000fffe03f */
[--C-:B------:R-:W-:Y:S01]  /*1890*/  IMAD.MOV.U32 R146, RZ, RZ, R151.reuse ;  /* 0x000000ffff927224 */ /* 0x100fe200078e0097 */
[----:B------:R-:W-:Y:S01]  /*18a0*/  UIADD3 UR10, UR50, 0x2, URZ ;  /* 0x00000002320a7890 */ /* 0x000fe2000fffe03f */
[--C-:B------:R-:W-:Y:S01]  /*18b0*/  IMAD.MOV.U32 R145, RZ, RZ, R151.reuse ;  /* 0x000000ffff917224 */ /* 0x100fe200078e0097 */
[----:B------:R-:W-:Y:S01]  /*18c0*/  UIADD3 UR14, UR50, 0x4, URZ ;  /* 0x00000004320e7890 */ /* 0x000fe2000fffe03f */
[--C-:B------:R-:W-:Y:S01]  /*18d0*/  IMAD.MOV.U32 R144, RZ, RZ, R151.reuse ;  /* 0x000000ffff907224 */ /* 0x100fe200078e0097 */
[----:B------:R-:W-:Y:S01]  /*18e0*/  UMOV UR13, 0x40000040 ;  /* 0x40000040000d7882 */ /* 0x000fe20000000000 */
[----:B------:R-:W-:Y:S01]  /*18f0*/  HGMMA.64x128x16.F32 R24, gdesc[UR48], RZ, !UPT, gsb0 ;  /* 0x01e00000301879f0 */ /* 0x000fe2000c0008ff */
[----:B------:R-:W-:Y:S01]  /*1900*/  UMOV UR15, 0x40000040 ;  /* 0x40000040000f7882 */ /* 0x000fe20000000000 */
[----:B------:R-:W-:Y:S01]  /*1910*/  UIADD3 UR16, UR48, 0x6, URZ ;  /* 0x0000000630107890 */ /* 0x000fe2000fffe03f */
[-C--:B------:R-:W-:Y:S01]  /*1920*/  MOV R143, R151.reuse ;  /* 0x00000097008f7202 */ /* 0x080fe20000000f00 */
[----:B------:R-:W-:Y:S01]  /*1930*/  UIADD3 UR18, UR50, 0x6, URZ ;  /* 0x0000000632127890 */ /* 0x000fe2000fffe03f */
[--C-:B------:R-:W-:Y:S01]  /*1940*/  IMAD.MOV.U32 R142, RZ, RZ, R151.reuse ;  /* 0x000000ffff8e7224 */ /* 0x100fe200078e0097 */
[----:B------:R-:W-:Y:S01]  /*1950*/  UMOV UR17, 0x40000040 ;  /* 0x4000004000117882 */ /* 0x000fe20000000000 */
[----:B------:R-:W-:Y:S01]  /*1960*/  UMOV UR19, 0x40000040 ;  /* 0x4000004000137882 */ /* 0x000fe20000000000 */
[----:B------:R-:W-:Y:S01]  /*1970*/  UIADD3 UR20, UR48, 0x400, URZ ;  /* 0x0000040030147890 */ /* 0x000fe2000fffe03f */
[--C-:B------:R-:W-:Y:S01]  /*1980*/  IMAD.MOV.U32 R141, RZ, RZ, R151.reuse ;  /* 0x000000ffff8d7224 */ /* 0x100fe200078e0097 */
[----:B------:R-:W-:Y:S01]  /*1990*/  UIADD3 UR22, UR50, 0x400, URZ ;  /* 0x0000040032167890 */ /* 0x000fe2000fffe03f */
[--C-:B------:R-:W-:Y:S01]  /*19a0*/  IMAD.MOV.U32 R140, RZ, RZ, R151.reuse ;  /* 0x000000ffff8c7224 */ /* 0x100fe200078e0097 */
[----:B------:R-:W-:Y:S01]  /*19b0*/  UMOV UR21, 0x40000040 ;  /* 0x4000004000157882 */ /* 0x000fe20000000000 */
        /* <DEDUP_REMOVED lines=19> */
[----:B------:R-:W-:Y:S01]  /*1af0*/  UMOV UR4, 0xffffff80 ;  /* 0xffffff8000047882 */ /* 0x000fe20000000000 */
[----:B------:R-:W-:Y:S01]  /*1b00*/  ULDC UR5, c[0x0][0x2e0] ;  /* 0x0000b80000057ab9 */ /* 0x000fe20000000800 */
[----:B------:R-:W-:Y:S01]  /*1b10*/  UIMAD UR4, UR41, UR4, 0x80 ;  /* 0x00000080290474a4 */ /* 0x000fe2000f8e0204 */
[--C-:B------:R-:W-:Y:S01]  /*1b20*/  IMAD.MOV.U32 R133, RZ, RZ, R151.reuse ;  /* 0x000000ffff857224 */ /* 0x100fe200078e0097 */
[----:B------:R-:W-:Y:S01]  /*1b30*/  ULDC UR7, c[0x0][0x288] ;  /* 0x0000a20000077ab9 */ /* 0x000fe20000000800 */
[--C-:B------:R-:W-:Y:S01]  /*1b40*/  IMAD.MOV.U32 R132, RZ, RZ, R151.reuse ;  /* 0x000000ffff847224 */ /* 0x100fe200078e0097 */
[----:B------:R-:W-:Y:S01]  /*1b50*/  UIMAD UR4, UR40, UR5, UR4 ;  /* 0x00000005280472a4 */ /* 0x000fe2000f8e0204 */
[-C--:B------:R-:W-:Y:S01]  /*1b60*/  MOV R131, R151.reuse ;  /* 0x0000009700837202 */ /* 0x080fe20000000f00 */
[----:B------:R-:W-:Y:S01]  /*1b70*/  UIMAD UR40, UR40, UR5, -UR7 ;  /* 0x00000005282872a4 */ /* 0x000fe2000f8e0a07 */
[--C-:B------:R-:W-:Y:S01]  /*1b80*/  IMAD.MOV.U32 R130, RZ, RZ, R151.reuse ;  /* 0x000000ffff827224 */ /* 0x100fe200078e0097 */
[----:B------:R-:W-:Y:S01]  /*1b90*/  UIADD3 UR6, UR4, 0x1, -UR7 ;  /* 0x0000000104067890 */ /* 0x000fe2000fffe807 */
[--C-:B------:R-:W-:Y:S01]  /*1ba0*/  IMAD.MOV.U32 R129, RZ, RZ, R151.reuse ;  /* 0x000000ffff817224 */ /* 0x100fe200078e0097 */
[----:B------:R-:W-:Y:S01]  /*1bb0*/  UIADD3 UR40, UR42, UR40, URZ ;  /* 0x000000282a287290 */ /* 0x000fe2000fffe03f */
[----:B------:R-:W-:Y:S01]  /*1bc0*/  IMAD.U32 R9, RZ, RZ, UR4 ;  /* 0x00000004ff097e24 */ /* 0x000fe2000f8e00ff */
[----:B------:R-:W-:Y:S01]  /*1bd0*/  ULDC UR4, c[0x0][0x988] ;  /* 0x0002620000047ab9 */ /* 0x000fe20000000800 */
[--C-:B------:R-:W-:Y:S01]  /*1be0*/  IMAD.MOV.U32 R128, RZ, RZ, R151.reuse ;  /* 0x000000ffff807224 */ /* 0x100fe200078e0097 */
[----:B------:R-:W-:Y:S01]  /*1bf0*/  MOV R89, UR6 ;  /* 0x0000000600597c02 */ /* 0x000fe20008000f00 */
[----:B------:R-:W-:Y:S01]  /*1c00*/  UIADD3 UR6, UR41, -0x2, URZ ;  /* 0xfffffffe29067890 */ /* 0x000fe2000fffe03f */
[-C--:B------:R-:W-:Y:S01]  /*1c10*/  MOV R127, R151.reuse ;  /* 0x00000097007f7202 */ /* 0x080fe20000000f00 */
[----:B------:R-:W-:Y:S01]  /*1c20*/  IMAD.MOV.U32 R126, RZ, RZ, R151 ;  /* 0x000000ffff7e7224 */ /* 0x000fe200078e0097 */
[-C--:B------:R-:W-:Y:S01]  /*1c30*/  MOV R123, R151.reuse ;  /* 0x00000097007b7202 */ /* 0x080fe20000000f00 */
[----:B------:R-:W-:Y:S01]  /*1c40*/  IMAD R89, R2, -0x2, R89 ;  /* 0xfffffffe02597824 */ /* 0x000fe200078e0259 */
        /* <DEDUP_REMOVED lines=27> */
[----:B------:R-:W-:Y:S01]  /*1e00*/  HGMMA.64x128x16.F32 R24, gdesc[UR8], R24, gsb0 ;  /* 0x01e00000081879f0 */ /* 0x000fe20008000818 */
[----:B------:R-:W-:Y:S02]  /*1e10*/  ULDC UR10, c[0x0][0x9d8] ;  /* 0x00027600000a7ab9 */ /* 0x000fe40000000800 */
        /* <DEDUP_REMOVED lines=23> */
[----:B------:R-:W-:Y:S02]  /*1f90*/  VIADD R40, R22, UR42 ;  /* 0x0000002a16287c36 */ /* 0x000fe40008000000 */
[----:B------:R-:W-:Y:S01]  /*1fa0*/  FMUL.FTZ R10, R36, UR10 ;  /* 0x0000000a240a7c20 */ /* 0x000fe20008410000 */
[----:B------:R-:W1:Y:S01]  /*1fb0*/  MUFU.TANH R26, R26 ;  /* 0x0000001a001a7308 */ /* 0x000e620000002400 */
[----:B------:R-:W-:Y:S01]  /*1fc0*/  FMUL.FTZ R31, R31, UR10 ;  /* 0x0000000a1f1f7c20 */ /* 0x000fe20008410000 */
[----:B------:R-:W-:Y:S01]  /*1fd0*/  IMAD R36, R2, -0x2, R9 ;  /* 0xfffffffe02247824 */ /* 0x000fe200078e0209 */
[----:B------:R-:W-:Y:S01]  /*1fe0*/  IADD3 R9, R89, 0x8, R40 ;  /* 0x0000000859097810 */ /* 0x000fe20007ffe028 */
[----:B------:R-:W-:Y:S01]  /*1ff0*/  FMUL.FTZ R34, R34, UR10 ;  /* 0x0000000a22227c20 */ /* 0x000fe20008410000 */
[----:B------:R-:W-:Y:S01]  /*2000*/  FMUL.FTZ R35, R35, UR10 ;  /* 0x0000000a23237c20 */ /* 0x000fe20008410000 */
[----:B------:R-:W-:Y:S01]  /*2010*/  FMUL.FTZ R38, R38, UR10 ;  /* 0x0000000a26267c20 */ /* 0x000fe20008410000 */
[----:B------:R-:W-:Y:S01]  /*2020*/  VIMNMX R9, R36, R9, PT ;  /* 0x0000000924097248 */ /* 0x000fe20003fe0100 */
[----:B------:R-:W2:Y:S01]  /*2030*/  MUFU.TANH R27, R27 ;  /* 0x0000001b001b7308 */ /* 0x000ea20000002400 */
[----:B------:R-:W-:Y:S01]  /*2040*/  FMUL.FTZ R39, R39, UR10 ;  /* 0x0000000a27277c20 */ /* 0x000fe20008410000 */
[----:B------:R-:W-:Y:S01]  /*2050*/  FMUL.FTZ R42, R42, UR10 ;  /* 0x0000000a2a2a7c20 */ /* 0x000fe20008410000 */
[----:B------:R-:W-:Y:S01]  /*2060*/  ISETP.GT.AND P2, PT, R9, RZ, PT ;  /* 0x000000ff0900720c */ /* 0x000fe20003f44270 */
[----:B------:R-:W-:Y:S01]  /*2070*/  FMUL.FTZ R43, R43, UR10 ;  /* 0x0000000a2b2b7c20 */ /* 0x000fe20008410000 */
[C---:B------:R-:W-:Y:S01]  /*2080*/  ISETP.GT.AND P3, PT, R9.reuse, 0x1, PT ;  /* 0x000000010900780c */ /* 0x040fe20003f64270 */
[----:B------:R-:W-:Y:S01]  /*2090*/  FMUL.FTZ R46, R46, UR10 ;  /* 0x0000000a2e2e7c20 */ /* 0x000fe20008410000 */
[----:B------:R-:W-:Y:S01]  /*20a0*/  ISETP.GT.AND P4, PT, R9, 0x8, PT ;  /* 0x000000080900780c */ /* 0x000fe20003f84270 */
[----:B------:R-:W3:Y:S01]  /*20b0*/  MUFU.TANH R30, R30 ;  /* 0x0000001e001e7308 */ /* 0x000ee20000002400 */
        /* <DEDUP_REMOVED lines=8> */
[----:B--2---:R-:W-:Y:S01]  /*2140*/  FSEL R26, R27, -INF , P3 ;  /* 0xff8000001b1a7808 */ /* 0x004fe20001800000 */
[----:B------:R-:W-:Y:S01]  /*2150*/  FMUL.FTZ R20, R45, UR10 ;  /* 0x0000000a2d147c20 */ /* 0x000fe20008410000 */
[----:B------:R-:W-:Y:S01]  /*2160*/  ISETP.GT.AND P3, PT, R9, 0x10, PT ;  /* 0x000000100900780c */ /* 0x000fe20003f64270 */
[----:B------:R-:W-:Y:S01]  /*2170*/  FMUL.FTZ R54, R54, UR10 ;  /* 0x0000000a36367c20 */ /* 0x000fe20008410000 */
[----:B------:R-:W-:Y:S01]  /*2180*/  FMNMX.FTZ R4, R91, R26, !PT ;  /* 0x0000001a5b047209 */ /* 0x000fe20007810000 */
[----:B------:R-:W-:Y:S01]  /*2190*/  FMUL.FTZ R55, R55, UR10 ;  /* 0x0000000a37377c20 */ /* 0x000fe20008410000 */
[----:B------:R-:W-:Y:S01]  /*21a0*/  FMUL.FTZ R15, R41, UR10 ;  /* 0x0000000a290f7c20 */ /* 0x000fe20008410000 */
[----:B------:R-:W2:Y:S01]  /*21b0*/  MUFU.TANH R34, R34 ;  /* 0x0000002200227308 */ /* 0x000ea20000002400 */
        /* <DEDUP_REMOVED lines=8> */
[----:B-1----:R-:W-:Y:S01]  /*2240*/  FSEL R95, R31, -INF , P2 ;  /* 0xff8000001f5f7808 */ /* 0x002fe20001000000 */
[----:B------:R-:W-:Y:S01]  /*2250*/  FMUL.FTZ R66, R66, UR10 ;  /* 0x0000000a42427c20 */ /* 0x000fe20008410000 */
[----:B------:R-:W-:Y:S01]  /*2260*/  ISETP.GT.AND P2, PT, R9, 0x11, PT ;  /* 0x000000110900780c */ /* 0x000fe20003f44270 */
[----:B------:R-:W-:Y:S01]  /*2270*/  FMUL.FTZ R67, R67, UR10 ;  /* 0x0000000a43437c20 */ /* 0x000fe20008410000 */
[----:B------:R-:W-:Y:S01]  /*2280*/  FMNMX.FTZ R4, R95, R4, !PT ;  /* 0x000000045f047209 */ /* 0x000fe20007810000 */
        /* <DEDUP_REMOVED lines=13> */
[----:B------:R-:W-:Y:S01]  /*2360*/  ISETP.GT.AND P2, PT, R9, 0x19, PT ;  /* 0x000000190900780c */ /* 0x000fe20003f44270 */
        /* <DEDUP_REMOVED lines=19> */
[----:B------:R-:W-:Y:S01]  /*24a0*/  VIADDMNMX R36, R40, R89, R36, PT ;  /* 0x0000005928247246 */ /* 0x000fe20003800124 */
[----:B------:R-:W2:Y:S01]  /*24b0*/  MUFU.TANH R46, R46 ;  /* 0x0000002e002e7308 */ /* 0x000ea20000002400 */
[----:B---3--:R-:W-:Y:S01]  /*24c0*/  FSEL R105, R42, -INF , P3 ;  /* 0xff8000002a697808 */ /* 0x008fe20001800000 */
[----:B------:R-:W-:Y:S01]  /*24d0*/  FMUL.FTZ R14, R44, UR10 ;  /* 0x0000000a2c0e7c20 */ /* 0x000fe20008410000 */
[----:B------:R-:W-:Y:S01]  /*24e0*/  ISETP.GT.AND P3, PT, R9, 0x28, PT ;  /* 0x000000280900780c */ /* 0x000fe20003f64270 */
[----:B------:R-:W-:Y:S01]  /*24f0*/  FMUL.FTZ R21, R48, UR10 ;  /* 0x0000000a30157c20 */ /* 0x000fe20008410000 */
[----:B------:R-:W-:Y:S01]  /*2500*/  FMNMX.FTZ R4, R105, R4, !PT ;  /* 0x0000000469047209 */ /* 0x000fe20007810000 */
[----:B------:R-:W-:Y:S01]  /*2510*/  FMUL.FTZ R24, R52, UR10 ;  /* 0x0000000a34187c20 */ /* 0x000fe20008410000 */
[----:B------:R-:W-:Y:S01]  /*2520*/  ISETP.GT.AND P4, PT, R36, 0x8, PT ;  /* 0x000000082400780c */ /* 0x000fe20003f84270 */
        /* <DEDUP_REMOVED lines=30> */
[----:B------:R1:W-:Y:S02]  /*2710*/  @!P1 SYNCS.ARRIVE.TRANS64.RED.A1T0 RZ, [R0+URZ], RZ ;  /* 0x000000ff00ff99a7 */ /* 0x0003e4000810043f */
        /* <DEDUP_REMOVED lines=8> */
[----:B------:R-:W3:Y:S01]  /*27a0*/  MUFU.TANH R59, R59 ;  /* 0x0000003b003b7308 */ /* 0x000ee20000002400 */
[----:B----4-:R-:W-:Y:S02]  /*27b0*/  FSEL R39, R55, -INF , P2 ;  /* 0xff80000037277808 */ /* 0x010fe40001000000 */
[----:B------:R-:W-:Y:S02]  /*27c0*/  ISETP.GT.AND P2, PT, R9, 0x41, PT ;  /* 0x000000410900780c */ /* 0x000fe40003f44270 */
[----:B------:R-:W-:-:S03]  /*27d0*/  FMNMX.FTZ R4, R39, R4, !PT ;  /* 0x0000000427047209 */ /* 0x000fc60007810000 */
[----:B------:R-:W4:Y:S01]  /*27e0*/  MUFU.TANH R62, R62 ;  /* 0x0000003e003e7308 */ /* 0x000f220000002400 */
        /* <DEDUP_REMOVED lines=50> */
[----:B------:R-:W-:Y:S01]  /*2b10*/  FMNMX.FTZ R30, R63, R4, !PT ;  /* 0x000000043f1e7209 */ /* 0x000fe20007810000 */
[----:B------:R-:W-:Y:S02]  /*2b20*/  FMUL.FTZ R4, R61, UR10 ;  /* 0x0000000a3d047c20 */ /* 0x000fe40008410000 */
[----:B------:R-:W2:Y:S01]  /*2b30*/  MUFU.TANH R71, R87 ;  /* 0x0000005700477308 */ /* 0x000ea20000002400 */
[----:B---3--:R-:W-:Y:S02]  /*2b40*/  FSEL R67, R67, -INF , P2 ;  /* 0xff80000043437808 */ /* 0x008fe40001000000 */
[----:B------:R-:W-:-:S02]  /*2b50*/  ISETP.GT.AND P2, PT, R9, 0x79, PT ;  /* 0x000000790900780c */ /* 0x000fc40003f44270 */
[----:B------:R-:W-:-:S03]  /*2b60*/  FMNMX.FTZ R34, R67, R30, !PT ;  /* 0x0000001e43227209 */ /* 0x000fc60007810000 */
[----:B------:R-:W-:Y:S01]  /*2b70*/  MUFU.TANH R30, R4 ;  /* 0x00000004001e7308 */ /* 0x000fe20000002400 */
[----:B----4-:R-:W-:Y:S02]  /*2b80*/  FSEL R61, R86, -INF , P3 ;  /* 0xff800000563d7808 */ /* 0x010fe40001800000 */
[----:B------:R-:W-:Y:S02]  /*2b90*/  ISETP.GT.AND P3, PT, R36, 0x1, PT ;  /* 0x000000012400780c */ /* 0x000fe40003f64270 */
[----:B------:R-:W-:-:S03]  /*2ba0*/  FMNMX.FTZ R34, R61, R34, !PT ;  /* 0x000000223d227209 */ /* 0x000fc60007810000 */
[----:B------:R-:W-:Y:S01]  /*2bb0*/  MUFU.TANH R3, R3 ;  /* 0x0000000300037308 */ /* 0x000fe20000002400 */
[----:B--2---:R-:W-:-:S04]  /*2bc0*/  FSEL R71, R71, -INF , P2 ;  /* 0xff80000047477808 */ /* 0x004fc80001000000 */
[----:B------:R-:W-:-:S03]  /*2bd0*/  FMNMX.FTZ R34, R71, R34, !PT ;  /* 0x0000002247227209 */ /* 0x000fc60007810000 */
[----:B------:R-:W2:Y:S02]  /*2be0*/  MUFU.TANH R5, R5 ;  /* 0x0000000500057308 */ /* 0x000ea40000002400 */
[----:B------:R-:W3:Y:S06]  /*2bf0*/  SHFL.BFLY PT, R9, R34, 0x2, 0x1f ;  /* 0x0c401f0022097f89 */ /* 0x000eec00000e0000 */
[----:B------:R-:W4:Y:S08]  /*2c00*/  MUFU.TANH R6, R6 ;  /* 0x0000000600067308 */ /* 0x000f300000002400 */
[----:B------:R-:W-:Y:S01]  /*2c10*/  MUFU.TANH R7, R7 ;  /* 0x0000000700077308 */ /* 0x000fe20000002400 */
[----:B--2---:R-:W-:-:S02]  /*2c20*/  FSEL R5, R5, -INF , P3 ;  /* 0xff80000005057808 */ /* 0x004fc40001800000 */
[----:B------:R-:W-:-:S05]  /*2c30*/  ISETP.GT.AND P3, PT, R36, 0x10, PT ;  /* 0x000000102400780c */ /* 0x000fca0003f64270 */
[----:B------:R-:W2:Y:S01]  /*2c40*/  MUFU.TANH R8, R8 ;  /* 0x0000000800087308 */ /* 0x000ea20000002400 */
[----:B----4-:R-:W-:Y:S02]  /*2c50*/  FSEL R75, R6, -INF , P4 ;  /* 0xff800000064b7808 */ /* 0x010fe40002000000 */
[----:B---3--:R-:W-:-:S05]  /*2c60*/  FMNMX.FTZ R4, R34, R9, !PT ;  /* 0x0000000922047209 */ /* 0x008fca0007810000 */
[----:B------:R-:W3:Y:S01]  /*2c70*/  SHFL.BFLY PT, R9, R4, 0x1, 0x1f ;  /* 0x0c201f0004097f89 */ /* 0x000ee200000e0000 */
[----:B------:R-:W-:Y:S08]  /*2c80*/  MUFU.TANH R11, R11 ;  /* 0x0000000b000b7308 */ /* 0x000ff00000002400 */
[----:B------:R-:W4:Y:S01]  /*2c90*/  MUFU.TANH R10, R10 ;  /* 0x0000000a000a7308 */ /* 0x000f220000002400 */
[----:B--2---:R-:W-:-:S02]  /*2ca0*/  FSEL R83, R8, -INF , P3 ;  /* 0xff80000008537808 */ /* 0x004fc40001800000 */
[----:B------:R-:W-:-:S05]  /*2cb0*/  ISETP.GT.AND P3, PT, R36, 0x18, PT ;  /* 0x000000182400780c */ /* 0x000fca0003f64270 */
[----:B------:R-:W2:Y:S01]  /*2cc0*/  MUFU.TANH R12, R12 ;  /* 0x0000000c000c7308 */ /* 0x000ea20000002400 */
[----:B---3--:R-:W-:Y:S01]  /*2cd0*/  FMNMX.FTZ R9, R4, R9, !PT ;  /* 0x0000000904097209 */ /* 0x008fe20007810000 */
[----:B------:R-:W-:-:S06]  /*2ce0*/  IMAD.U32 R4, RZ, RZ, UR4 ;  /* 0x00000004ff047e24 */ /* 0x000fcc000f8e00ff */
[----:B------:R-:W3:Y:S01]  /*2cf0*/  MUFU.TANH R13, R13 ;  /* 0x0000000d000d7308 */ /* 0x000ee20000002400 */
[----:B----4-:R-:W-:Y:S01]  /*2d00*/  FSEL R87, R10, -INF , P3 ;  /* 0xff8000000a577808 */ /* 0x010fe20001800000 */
[----:B------:R-:W-:Y:S01]  /*2d10*/  USHF.R.S32.HI UR4, URZ, 0x1f, UR40 ;  /* 0x0000001f3f047899 */ /* 0x000fe20008011428 */
[C---:B------:R-:W-:Y:S01]  /*2d20*/  FMUL.FTZ R34, R9.reuse, R4 ;  /* 0x0000000409227220 */ /* 0x040fe20000410000 */
[----:B------:R-:W-:Y:S02]  /*2d30*/  FSETP.NEU.FTZ.AND P2, PT, R9, -INF , PT ;  /* 0xff8000000900780b */ /* 0x000fe40003f5d000 */
[----:B------:R-:W-:Y:S01]  /*2d40*/  ISETP.GT.AND P3, PT, R36, 0x20, PT ;  /* 0x000000202400780c */ /* 0x000fe20003f64270 */
[----:B------:R-:W-:Y:S01]  /*2d50*/  ULEA.HI UR4, UR4, UR40, URZ, 0x7 ;  /* 0x0000002804047291 */ /* 0x000fe2000f8f383f */
[----:B------:R-:W-:Y:S01]  /*2d60*/  FSEL R38, R34, RZ, P2 ;  /* 0x000000ff22267208 */ /* 0x000fe20001000000 */
[----:B------:R-:W4:Y:S01]  /*2d70*/  MUFU.TANH R15, R15 ;  /* 0x0000000f000f7308 */ /* 0x000f220000002400 */
[----:B------:R-:W-:Y:S01]  /*2d80*/  ISETP.GT.AND P2, PT, R36, RZ, PT ;  /* 0x000000ff2400720c */ /* 0x000fe20003f44270 */
[----:B------:R-:W-:-:S02]  /*2d90*/  USHF.R.S32.HI UR4, URZ, 0x7, UR4 ;  /* 0x000000073f047899 */ /* 0x000fc40008011404 */
[-CC-:B------:R-:W-:Y:S01]  /*2da0*/  FFMA.FTZ R181, R91, R4.reuse, -R38.reuse ;  /* 0x000000045bb57223 */ /* 0x180fe20000010826 */
[----:B------:R-:W-:Y:S01]  /*2db0*/  FSEL R3, R3, -INF , P2 ;  /* 0xff80000003037808 */ /* 0x000fe20001000000 */
[-CC-:B------:R-:W-:Y:S01]  /*2dc0*/  FFMA.FTZ R183, R93, R4.reuse, -R38.reuse ;  /* 0x000000045db77223 */ /* 0x180fe20000010826 */
[C---:B------:R-:W-:Y:S01]  /*2dd0*/  ISETP.GT.AND P2, PT, R36.reuse, 0x9, PT ;  /* 0x000000092400780c */ /* 0x040fe20003f44270 */
[----:B------:R-:W5:Y:S01]  /*2de0*/  MUFU.TANH R14, R14 ;  /* 0x0000000e000e7308 */ /* 0x000f620000002400 */
[----:B------:R-:W-:Y:S01]  /*2df0*/  FMNMX.FTZ R34, R3, R5, !PT ;  /* 0x0000000503227209 */ /* 0x000fe20007810000 */
[-CC-:B------:R-:W-:Y:S01]  /*2e00*/  FFMA.FTZ R6, R95, R4.reuse, -R38.reuse ;  /* 0x000000045f067223 */ /* 0x180fe20000010826 */
[----:B------:R-:W-:Y:S01]  /*2e10*/  FSEL R79, R7, -INF , P2 ;  /* 0xff800000074f7808 */ /* 0x000fe20001000000 */
[--C-:B------:R-:W-:Y:S01]  /*2e20*/  FFMA.FTZ R177, R97, R4, -R38.reuse ;  /* 0x0000000461b17223 */ /* 0x100fe20000010826 */
[----:B------:R-:W-:Y:S01]  /*2e30*/  FMNMX.FTZ R34, R75, R34, !PT ;  /* 0x000000224b227209 */ /* 0x000fe20007810000 */
[--C-:B------:R-:W-:Y:S01]  /*2e40*/  FFMA.FTZ R8, R99, R4, -R38.reuse ;  /* 0x0000000463087223 */ /* 0x100fe20000010826 */
[C---:B------:R-:W-:Y:S01]  /*2e50*/  ISETP.GT.AND P2, PT, R36.reuse, 0x11, PT ;  /* 0x000000112400780c */ /* 0x040fe20003f44270 */
[----:B------:R-:W1:Y:S01]  /*2e60*/  MUFU.TANH R20, R20 ;  /* 0x0000001400147308 */ /* 0x000e620000002400 */
[----:B------:R-:W-:Y:S01]  /*2e70*/  FMNMX.FTZ R34, R79, R34, !PT ;  /* 0x000000224f227209 */ /* 0x000fe20007810000 */
[-CC-:B------:R-:W-:Y:S01]  /*2e80*/  FFMA.FTZ R179, R101, R4.reuse, -R38.reuse ;  /* 0x0000000465b37223 */ /* 0x180fe20000010826 */
[----:B------:R-:W-:Y:S01]  /*2e90*/  FSEL R11, R11, -INF , P2 ;  /* 0xff8000000b0b7808 */ /* 0x000fe20001000000 */
[--C-:B------:R-:W-:Y:S01]  /*2ea0*/  FFMA.FTZ R10, R103, R4, -R38.reuse ;  /* 0x00000004670a7223 */ /* 0x100fe20000010826 */
[----:B------:R-:W-:Y:S01]  /*2eb0*/  FMNMX.FTZ R34, R83, R34, !PT ;  /* 0x0000002253227209 */ /* 0x000fe20007810000 */
[--C-:B------:R-:W-:Y:S01]  /*2ec0*/  FFMA.FTZ R173, R105, R4, -R38.reuse ;  /* 0x0000000469ad7223 */ /* 0x100fe20000010826 */
[----:B------:R-:W-:Y:S01]  /*2ed0*/  ISETP.GT.AND P2, PT, R36, 0x19, PT ;  /* 0x000000192400780c */ /* 0x000fe20003f44270 */
[----:B------:R-:W1:Y:S01]  /*2ee0*/  MUFU.TANH R21, R21 ;  /* 0x0000001500157308 */ /* 0x000e620000002400 */
[----:B------:R-:W-:Y:S01]  /*2ef0*/  FMNMX.FTZ R34, R11, R34, !PT ;  /* 0x000000220b227209 */ /* 0x000fe20007810000 */
[-CC-:B------:R-:W-:Y:S01]  /*2f00*/  FFMA.FTZ R169, R49, R4.reuse, -R38.reuse ;  /* 0x0000000431a97223 */ /* 0x180fe20000010826 */
[----:B--2---:R-:W-:Y:S01]  /*2f10*/  FSEL R89, R12, -INF , P2 ;  /* 0xff8000000c597808 */ /* 0x004fe20001000000 */
[--C-:B------:R-:W-:Y:S01]  /*2f20*/  FFMA.FTZ R171, R41, R4, -R38.reuse ;  /* 0x0000000429ab7223 */ /* 0x100fe20000010826 */
[----:B------:R-:W-:Y:S01]  /*2f30*/  FMNMX.FTZ R34, R87, R34, !PT ;  /* 0x0000002257227209 */ /* 0x000fe20007810000 */
[-CC-:B------:R-:W-:Y:S01]  /*2f40*/  FFMA.FTZ R153, R33, R4.reuse, -R38.reuse ;  /* 0x0000000421997223 */ /* 0x180fe20000010826 */
[----:B------:R-:W-:Y:S01]  /*2f50*/  ISETP.GT.AND P2, PT, R36, 0x21, PT ;  /* 0x000000212400780c */ /* 0x000fe20003f44270 */
[----:B------:R-:W2:Y:S01]  /*2f60*/  MUFU.TANH R25, R25 ;  /* 0x0000001900197308 */ /* 0x000ea20000002400 */
[----:B---3--:R-:W-:Y:S01]  /*2f70*/  FSEL R13, R13, -INF , P3 ;  /* 0xff8000000d0d7808 */ /* 0x008fe20001800000 */
[--C-:B------:R-:W-:Y:S01]  /*2f80*/  FFMA.FTZ R27, R27, R4, -R38.reuse ;  /* 0x000000041b1b7223 */ /* 0x100fe20000010826 */
[----:B------:R-:W-:Y:S01]  /*2f90*/  FMNMX.FTZ R34, R89, R34, !PT ;  /* 0x0000002259227209 */ /* 0x000fe20007810000 */
[-CC-:B------:R-:W-:Y:S01]  /*2fa0*/  FFMA.FTZ R26, R26, R4.reuse, -R38.reuse ;  /* 0x000000041a1a7223 */ /* 0x180fe20000010826 */
[C---:B------:R-:W-:Y:S01]  /*2fb0*/  ISETP.GT.AND P3, PT, R36.reuse, 0x28, PT ;  /* 0x000000282400780c */ /* 0x040fe20003f64270 */
[--C-:B------:R-:W-:Y:S01]  /*2fc0*/  FFMA.FTZ R12, R107, R4, -R38.reuse ;  /* 0x000000046b0c7223 */ /* 0x100fe20000010826 */
[----:B----4-:R-:W-:Y:S01]  /*2fd0*/  FSEL R15, R15, -INF , P2 ;  /* 0xff8000000f0f7808 */ /* 0x010fe20001000000 */
[----:B------:R-:W3:Y:S01]  /*2fe0*/  MUFU.TANH R24, R24 ;  /* 0x0000001800187308 */ /* 0x000ee20000002400 */
[----:B------:R-:W-:Y:S01]  /*2ff0*/  FMNMX.FTZ R34, R13, R34, !PT ;  /* 0x000000220d227209 */ /* 0x000fe20007810000 */
[-CC-:B------:R-:W-:Y:S01]  /*3000*/  FFMA.FTZ R175, R109, R4.reuse, -R38.reuse ;  /* 0x000000046daf7223 */ /* 0x180fe20000010826 */
[----:B------:R-:W-:Y:S01]  /*3010*/  ISETP.GT.AND P2, PT, R36, 0x29, PT ;  /* 0x000000292400780c */ /* 0x000fe20003f44270 */
[-CC-:B------:R-:W-:Y:S01]  /*3020*/  FFMA.FTZ R31, R31, R4.reuse, -R38.reuse ;  /* 0x000000041f1f7223 */ /* 0x180fe20000010826 */
[----:B-----5:R-:W-:Y:S01]  /*3030*/  FSEL R91, R14, -INF , P3 ;  /* 0xff8000000e5b7808 */ /* 0x020fe20001800000 */
[--C-:B------:R-:W-:Y:S01]  /*3040*/  FFMA.FTZ R14, R111, R4, -R38.reuse ;  /* 0x000000046f0e7223 */ /* 0x100fe20000010826 */
[----:B------:R-:W-:Y:S01]  /*3050*/  FMNMX.FTZ R34, R15, R34, !PT ;  /* 0x000000220f227209 */ /* 0x000fe20007810000 */
[----:B------:R-:W4:Y:S01]  /*3060*/  MUFU.TANH R28, R28 ;  /* 0x0000001c001c7308 */ /* 0x000f220000002400 */
[----:B------:R-:W-:Y:S01]  /*3070*/  ISETP.GT.AND P3, PT, R36, 0x30, PT ;  /* 0x000000302400780c */ /* 0x000fe20003f64270 */
[-CC-:B------:R-:W-:Y:S01]  /*3080*/  FFMA.FTZ R35, R35, R4.reuse, -R38.reuse ;  /* 0x0000000423237223 */ /* 0x180fe20000010826 */
[----:B-1----:R-:W-:Y:S01]  /*3090*/  FSEL R93, R20, -INF , P2 ;  /* 0xff800000145d7808 */ /* 0x002fe20001000000 */
[--C-:B------:R-:W-:Y:S01]  /*30a0*/  FFMA.FTZ R20, R45, R4, -R38.reuse ;  /* 0x000000042d147223 */ /* 0x100fe20000010826 */
[----:B------:R-:W-:Y:S01]  /*30b0*/  FMNMX.FTZ R34, R91, R34, !PT ;  /* 0x000000225b227209 */ /* 0x000fe20007810000 */
[-CC-:B------:R-:W-:Y:S01]  /*30c0*/  FFMA.FTZ R37, R37, R4.reuse, -R38.reuse ;  /* 0x0000000425257223 */ /* 0x180fe20000010826 */
[C---:B------:R-:W-:Y:S01]  /*30d0*/  ISETP.GT.AND P2, PT, R36.reuse, 0x31, PT ;  /* 0x000000312400780c */ /* 0x040fe20003f44270 */
[----:B------:R-:W1:Y:S01]  /*30e0*/  MUFU.TANH R29, R29 ;  /* 0x0000001d001d7308 */ /* 0x000e620000002400 */
[----:B------:R-:W-:Y:S01]  /*30f0*/  FSEL R21, R21, -INF , P3 ;  /* 0xff80000015157808 */ /* 0x000fe20001800000 */
[--C-:B------:R-:W-:Y:S01]  /*3100*/  FFMA.FTZ R43, R43, R4, -R38.reuse ;  /* 0x000000042b2b7223 */ /* 0x100fe20000010826 */
[----:B------:R-:W-:Y:S01]  /*3110*/  FMNMX.FTZ R34, R93, R34, !PT ;  /* 0x000000225d227209 */ /* 0x000fe20007810000 */
[-CC-:B------:R-:W-:Y:S01]  /*3120*/  FFMA.FTZ R47, R47, R4.reuse, -R38.reuse ;  /* 0x000000042f2f7223 */ /* 0x180fe20000010826 */
[C---:B------:R-:W-:Y:S01]  /*3130*/  ISETP.GT.AND P3, PT, R36.reuse, 0x38, PT ;  /* 0x000000382400780c */ /* 0x040fe20003f64270 */
[--C-:B------:R-:W-:Y:S01]  /*3140*/  FFMA.FTZ R51, R51, R4, -R38.reuse ;  /* 0x0000000433337223 */ /* 0x100fe20000010826 */
[----:B--2---:R-:W-:Y:S01]  /*3150*/  FSEL R25, R25, -INF , P2 ;  /* 0xff80000019197808 */ /* 0x004fe20001000000 */
[----:B------:R-:W2:Y:S01]  /*3160*/  MUFU.TANH R32, R32 ;  /* 0x0000002000207308 */ /* 0x000ea20000002400 */
[----:B------:R-:W-:Y:S01]  /*3170*/  FMNMX.FTZ R34, R21, R34, !PT ;  /* 0x0000002215227209 */ /* 0x000fe20007810000 */
[-CC-:B------:R-:W-:Y:S01]  /*3180*/  FFMA.FTZ R53, R53, R4.reuse, -R38.reuse ;  /* 0x0000000435357223 */ /* 0x180fe20000010826 */
[----:B------:R-:W-:Y:S01]  /*3190*/  ISETP.GT.AND P2, PT, R36, 0x39, PT ;  /* 0x000000392400780c */ /* 0x000fe20003f44270 */
[-CC-:B------:R-:W-:Y:S01]  /*31a0*/  FFMA.FTZ R55, R55, R4.reuse, -R38.reuse ;  /* 0x0000000437377223 */ /* 0x180fe20000010826 */
[----:B---3--:R-:W-:Y:S01]  /*31b0*/  FSEL R95, R24, -INF , P3 ;  /* 0xff800000185f7808 */ /* 0x008fe20001800000 */
[--C-:B------:R-:W-:Y:S01]  /*31c0*/  FFMA.FTZ R24, R39, R4, -R38.reuse ;  /* 0x0000000427187223 */ /* 0x100fe20000010826 */
[----:B------:R-:W-:Y:S01]  /*31d0*/  FMNMX.FTZ R34, R25, R34, !PT ;  /* 0x0000002219227209 */ /* 0x000fe20007810000 */
[----:B------:R-:W3:Y:S01]  /*31e0*/  MUFU.TANH R60, R60 ;  /* 0x0000003c003c7308 */ /* 0x000ee20000002400 */
[----:B------:R-:W-:Y:S01]  /*31f0*/  ISETP.GT.AND P3, PT, R36, 0x40, PT ;  /* 0x000000402400780c */ /* 0x000fe20003f64270 */
[-CC-:B------:R-:W-:Y:S01]  /*3200*/  FFMA.FTZ R57, R57, R4.reuse, -R38.reuse ;  /* 0x0000000439397223 */ /* 0x180fe20000010826 */
[----:B----4-:R-:W-:Y:S01]  /*3210*/  FSEL R97, R28, -INF , P2 ;  /* 0xff8000001c617808 */ /* 0x010fe20001000000 */
[--C-:B------:R-:W-:Y:S01]  /*3220*/  FFMA.FTZ R59, R59, R4, -R38.reuse ;  /* 0x000000043b3b7223 */ /* 0x100fe20000010826 */
[----:B------:R-:W-:Y:S01]  /*3230*/  FMNMX.FTZ R34, R95, R34, !PT ;  /* 0x000000225f227209 */ /* 0x000fe20007810000 */
[-CC-:B------:R-:W-:Y:S01]  /*3240*/  FFMA.FTZ R63, R63, R4.reuse, -R38.reuse ;  /* 0x000000043f3f7223 */ /* 0x180fe20000010826 */
[C---:B------:R-:W-:Y:S01]  /*3250*/  ISETP.GT.AND P2, PT, R36.reuse, 0x41, PT ;  /* 0x000000412400780c */ /* 0x040fe20003f44270 */
[----:B------:R-:W4:Y:S01]  /*3260*/  MUFU.TANH R64, R64 ;  /* 0x0000004000407308 */ /* 0x000f220000002400 */
[----:B-1----:R-:W-:Y:S01]  /*3270*/  FSEL R29, R29, -INF , P3 ;  /* 0xff8000001d1d7808 */ /* 0x002fe20001800000 */
[--C-:B------:R-:W-:Y:S01]  /*3280*/  FFMA.FTZ R67, R67, R4, -R38.reuse ;  /* 0x0000000443437223 */ /* 0x100fe20000010826 */
[----:B------:R-:W-:Y:S01]  /*3290*/  FMNMX.FTZ R34, R97, R34, !PT ;  /* 0x0000002261227209 */ /* 0x000fe20007810000 */
[--C-:B------:R-:W-:Y:S01]  /*32a0*/  FFMA.FTZ R61, R61, R4, -R38.reuse ;  /* 0x000000043d3d7223 */ /* 0x100fe20000010826 */
[----:B------:R-:W-:Y:S01]  /*32b0*/  ISETP.GT.AND P3, PT, R36, 0x48, PT ;  /* 0x000000482400780c */ /* 0x000fe20003f64270 */
[----:B------:R-:W-:Y:S01]  /*32c0*/  UISETP.LT.AND UP0, UPT, URZ, UR4, UPT ;  /* 0x000000043f00728c */ /* 0x000fe2000bf01270 */
[----:B--2---:R-:W-:Y:S01]  /*32d0*/  FSEL R99, R32, -INF , P2 ;  /* 0xff80000020637808 */ /* 0x004fe20001000000 */
[----:B------:R-:W1:Y:S01]  /*32e0*/  MUFU.TANH R65, R65 ;  /* 0x0000004100417308 */ /* 0x000e620000002400 */
[----:B------:R-:W-:Y:S01]  /*32f0*/  FMNMX.FTZ R34, R29, R34, !PT ;  /* 0x000000221d227209 */ /* 0x000fe20007810000 */
[----:B------:R-:W-:Y:S01]  /*3300*/  USEL UR45, URZ, UR4, !UP0 ;  /* 0x000000043f2d7287 */ /* 0x000fe2000c000000 */
[----:B------:R-:W-:Y:S01]  /*3310*/  ISETP.GT.AND P2, PT, R36, 0x49, PT ;  /* 0x000000492400780c */ /* 0x000fe20003f44270 */
[----:B------:R-:W-:Y:S01]  /*3320*/  FFMA.FTZ R38, R71, R4, -R38 ;  /* 0x0000000447267223 */ /* 0x000fe20000010826 */
[----:B---3--:R-:W-:Y:S01]  /*3330*/  FSEL R101, R60, -INF , P3 ;  /* 0xff8000003c657808 */ /* 0x008fe20001800000 */
[----:B------:R-:W-:Y:S01]  /*3340*/  UISETP.GE.AND UP0, UPT, UR6, UR45, UPT ;  /* 0x0000002d0600728c */ /* 0x000fe2000bf06270 */
[----:B------:R-:W-:Y:S01]  /*3350*/  FMNMX.FTZ R34, R99, R34, !PT ;  /* 0x0000002263227209 */ /* 0x000fe20007810000 */
[----:B------:R-:W2:Y:S01]  /*3360*/  MUFU.TANH R68, R68 ;  /* 0x0000004400447308 */ /* 0x000ea20000002400 */
[----:B------:R-:W-:Y:S01]  /*3370*/  ISETP.GT.AND P3, PT, R36, 0x50, PT ;  /* 0x000000502400780c */ /* 0x000fe20003f64270 */
[----:B------:R-:W-:Y:S01]  /*3380*/  IMAD.MOV.U32 R109, RZ, RZ, R151 ;  /* 0x000000ffff6d7224 */ /* 0x000fe200078e0097 */
[----:B------:R-:W-:-:S02]  /*3390*/  FSEL R103, R30, -INF , P2 ;  /* 0xff8000001e677808 */ /* 0x000fc40001000000 */
[----:B------:R-:W-:Y:S02]  /*33a0*/  FMNMX.FTZ R34, R101, R34, !PT ;  /* 0x0000002265227209 */ /* 0x000fe40007810000 */
[----:B------:R-:W-:Y:S01]  /*33b0*/  ISETP.GT.AND P2, PT, R36, 0x51, PT ;  /* 0x000000512400780c */ /* 0x000fe20003f44270 */
[----:B------:R-:W3:Y:S01]  /*33c0*/  MUFU.TANH R69, R69 ;  /* 0x0000004500457308 */ /* 0x000ee20000002400 */
[----:B----4-:R-:W-:Y:S02]  /*33d0*/  FSEL R105, R64, -INF , P3 ;  /* 0xff80000040697808 */ /* 0x010fe40001800000 */
[----:B------:R-:W-:Y:S02]  /*33e0*/  FMNMX.FTZ R34, R103, R34, !PT ;  /* 0x0000002267227209 */ /* 0x000fe40007810000 */
[----:B------:R-:W-:Y:S02]  /*33f0*/  ISETP.GT.AND P3, PT, R36, 0x58, PT ;  /* 0x000000582400780c */ /* 0x000fe40003f64270 */
[----:B-1----:R-:W-:Y:S01]  /*3400*/  FSEL R65, R65, -INF , P2 ;  /* 0xff80000041417808 */ /* 0x002fe20001000000 */
[----:B------:R-:W1:Y:S01]  /*3410*/  MUFU.TANH R72, R72 ;  /* 0x0000004800487308 */ /* 0x000e620000002400 */
[----:B------:R-:W-:-:S02]  /*3420*/  FMNMX.FTZ R34, R105, R34, !PT ;  /* 0x0000002269227209 */ /* 0x000fc40007810000 */
[----:B------:R-:W-:Y:S02]  /*3430*/  ISETP.GT.AND P2, PT, R36, 0x59, PT ;  /* 0x000000592400780c */ /* 0x000fe40003f44270 */
[----:B--2---:R-:W-:Y:S02]  /*3440*/  FSEL R49, R68, -INF , P3 ;  /* 0xff80000044317808 */ /* 0x004fe40001800000 */
[----:B------:R-:W-:Y:S01]  /*3450*/  FMNMX.FTZ R34, R65, R34, !PT ;  /* 0x0000002241227209 */ /* 0x000fe20007810000 */
[----:B------:R-:W2:Y:S01]  /*3460*/  MUFU.TANH R73, R73 ;  /* 0x0000004900497308 */ /* 0x000ea20000002400 */
[----:B------:R-:W-:Y:S02]  /*3470*/  ISETP.GT.AND P3, PT, R36, 0x60, PT ;  /* 0x000000602400780c */ /* 0x000fe40003f64270 */
[----:B---3--:R-:W-:Y:S02]  /*3480*/  FSEL R69, R69, -INF , P2 ;  /* 0xff80000045457808 */ /* 0x008fe40001000000 */
[----:B------:R-:W-:-:S02]  /*3490*/  FMNMX.FTZ R34, R49, R34, !PT ;  /* 0x0000002231227209 */ /* 0x000fc40007810000 */
[----:B------:R-:W-:Y:S01]  /*34a0*/  ISETP.GT.AND P2, PT, R36, 0x61, PT ;  /* 0x000000612400780c */ /* 0x000fe20003f44270 */
[----:B------:R-:W3:Y:S01]  /*34b0*/  MUFU.TANH R76, R76 ;  /* 0x0000004c004c7308 */ /* 0x000ee20000002400 */
[----:B-1----:R-:W-:Y:S02]  /*34c0*/  FSEL R45, R72, -INF , P3 ;  /* 0xff800000482d7808 */ /* 0x002fe40001800000 */
[----:B------:R-:W-:Y:S02]  /*34d0*/  FMNMX.FTZ R34, R69, R34, !PT ;  /* 0x0000002245227209 */ /* 0x000fe40007810000 */
[----:B------:R-:W-:Y:S02]  /*34e0*/  ISETP.GT.AND P3, PT, R36, 0x68, PT ;  /* 0x000000682400780c */ /* 0x000fe40003f64270 */
[----:B------:R-:W-:Y:S01]  /*34f0*/  FMNMX.FTZ R34, R45, R34, !PT ;  /* 0x000000222d227209 */ /* 0x000fe20007810000 */
[----:B------:R-:W1:Y:S01]  /*3500*/  MUFU.TANH R77, R77 ;  /* 0x0000004d004d7308 */ /* 0x000e620000002400 */
[----:B--2---:R-:W-:-:S02]  /*3510*/  FSEL R73, R73, -INF , P2 ;  /* 0xff80000049497808 */ /* 0x004fc40001000000 */
[----:B------:R-:W-:Y:S02]  /*3520*/  ISETP.GT.AND P2, PT, R36, 0x69, PT ;  /* 0x000000692400780c */ /* 0x000fe40003f44270 */
[----:B------:R-:W-:Y:S02]  /*3530*/  FMNMX.FTZ R34, R73, R34, !PT ;  /* 0x0000002249227209 */ /* 0x000fe40007810000 */
[----:B------:R-:W-:Y:S01]  /*3540*/  MOV R111, R151 ;  /* 0x00000097006f7202 */ /* 0x000fe20000000f00 */
[----:B------:R-:W2:Y:S01]  /*3550*/  MUFU.TANH R80, R80 ;  /* 0x0000005000507308 */ /* 0x000ea20000002400 */
[----:B---3--:R-:W-:Y:S02]  /*3560*/  FSEL R41, R76, -INF , P3 ;  /* 0xff8000004c297808 */ /* 0x008fe40001800000 */
[----:B------:R-:W-:Y:S02]  /*3570*/  ISETP.GT.AND P3, PT, R36, 0x70, PT ;  /* 0x000000702400780c */ /* 0x000fe40003f64270 */
[----:B------:R-:W-:-:S02]  /*3580*/  FMNMX.FTZ R34, R41, R34, !PT ;  /* 0x0000002229227209 */ /* 0x000fc40007810000 */
[----:B------:R-:W-:Y:S01]  /*3590*/  MOV R107, R151 ;  /* 0x00000097006b7202 */ /* 0x000fe20000000f00 */
[----:B------:R-:W3:Y:S01]  /*35a0*/  MUFU.TANH R81, R81 ;  /* 0x0000005100517308 */ /* 0x000ee20000002400 */
        /* <DEDUP_REMOVED lines=11> */
[----:B------:R-:W-:Y:S01]  /*3660*/  MUFU.EX2 R30, R27 ;  /* 0x0000001b001e7308 */ /* 0x000fe20000000800 */
[----:B-1----:R-:W-:-:S04]  /*3670*/  FSEL R33, R84, -INF , P3 ;  /* 0xff80000054217808 */ /* 0x002fc80001800000 */
[----:B------:R-:W-:-:S03]  /*3680*/  FMNMX.FTZ R34, R33, R34, !PT ;  /* 0x0000002221227209 */ /* 0x000fc60007810000 */
[----:B------:R-:W-:Y:S01]  /*3690*/  MUFU.EX2 R181, R181 ;  /* 0x000000b500b57308 */ /* 0x000fe20000000800 */
[----:B--2---:R-:W-:-:S04]  /*36a0*/  FSEL R85, R85, -INF , P2 ;  /* 0xff80000055557808 */ /* 0x004fc80001000000 */
[----:B------:R-:W-:-:S03]  /*36b0*/  FMNMX.FTZ R34, R85, R34, !PT ;  /* 0x0000002255227209 */ /* 0x000fc60007810000 */
[----:B------:R-:W1:Y:S02]  /*36c0*/  MUFU.EX2 R26, R26 ;  /* 0x0000001a001a7308 */ /* 0x000e640000000800 */
[----:B------:R-:W2:Y:S06]  /*36d0*/  SHFL.BFLY PT, R7, R34, 0x2, 0x1f ;  /* 0x0c401f0022077f89 */ /* 0x000eac00000e0000 */
[----:B------:R-:W3:Y:S08]  /*36e0*/  MUFU.EX2 R183, R183 ;  /* 0x000000b700b77308 */ /* 0x000ef00000000800 */
[----:B------:R-:W4:Y:S01]  /*36f0*/  MUFU.EX2 R6, R6 ;  /* 0x0000000600067308 */ /* 0x000f220000000800 */
[----:B-1----:R-:W-:Y:S01]  /*3700*/  FADD.FTZ R46, R181, R26 ;  /* 0x0000001ab52e7221 */ /* 0x002fe20000010000 */
[----:B------:R-:W-:-:S06]  /*3710*/  F2FP.F16.F32.PACK_AB R181, R26, R181 ;  /* 0x000000b51ab5723e */ /* 0x000fcc00000000ff */
[----:B------:R-:W1:Y:S01]  /*3720*/  MUFU.EX2 R177, R177 ;  /* 0x000000b100b17308 */ /* 0x000e620000000800 */
[----:B--2---:R-:W-:-:S05]  /*3730*/  FMNMX.FTZ R27, R34, R7, !PT ;  /* 0x00000007221b7209 */ /* 0x004fca0007810000 */
[----:B------:R-:W2:Y:S02]  /*3740*/  SHFL.BFLY PT, R28, R27, 0x1, 0x1f ;  /* 0x0c201f001b1c7f89 */ /* 0x000ea400000e0000 */
[----:B------:R-:W5:Y:S08]  /*3750*/  MUFU.EX2 R8, R8 ;  /* 0x0000000800087308 */ /* 0x000f700000000800 */
[----:B------:R-:W5:Y:S08]  /*3760*/  MUFU.EX2 R179, R179 ;  /* 0x000000b300b37308 */ /* 0x000f700000000800 */
[----:B------:R-:W-:Y:S01]  /*3770*/  MUFU.EX2 R10, R10 ;  /* 0x0000000a000a7308 */ /* 0x000fe20000000800 */
[----:B--2---:R-:W-:-:S07]  /*3780*/  FMNMX.FTZ R7, R27, R28, !PT ;  /* 0x0000001c1b077209 */ /* 0x004fce0007810000 */
[----:B------:R-:W-:Y:S01]  /*3790*/  MUFU.EX2 R173, R173 ;  /* 0x000000ad00ad7308 */ /* 0x000fe20000000800 */
        /* <DEDUP_REMOVED lines=19> */
[----:B---3--:R-:W-:Y:S01]  /*38d0*/  FADD.FTZ R5, R183, R46 ;  /* 0x0000002eb7057221 */ /* 0x008fe20000010000 */
[-CC-:B------:R-:W-:Y:S01]  /*38e0*/  FFMA.FTZ R21, R21, R4.reuse, -R28.reuse ;  /* 0x0000000415157223 */ /* 0x180fe2000001081c */
[-CC-:B------:R-:W-:Y:S01]  /*38f0*/  FFMA.FTZ R25, R25, R4.reuse, -R28.reuse ;  /* 0x0000000419197223 */ /* 0x180fe2000001081c */
[-CC-:B------:R-:W-:Y:S01]  /*3900*/  FFMA.FTZ R95, R95, R4.reuse, -R28.reuse ;  /* 0x000000045f5f7223 */ /* 0x180fe2000001081c */
[----:B----4-:R-:W-:Y:S01]  /*3910*/  FADD.FTZ R46, R6, R5 ;  /* 0x00000005062e7221 */ /* 0x010fe20000010000 */
[-CC-:B------:R-:W-:Y:S01]  /*3920*/  FFMA.FTZ R97, R97, R4.reuse, -R28.reuse ;  /* 0x0000000461617223 */ /* 0x180fe2000001081c */
[-C--:B------:R-:W-:Y:S01]  /*3930*/  FFMA.FTZ R29, R29, R4.reuse, -R28 ;  /* 0x000000041d1d7223 */ /* 0x080fe2000001081c */
[----:B------:R-:W3:Y:S01]  /*3940*/  MUFU.EX2 R75, R75 ;  /* 0x0000004b004b7308 */ /* 0x000ee20000000800 */
[----:B-1----:R-:W-:Y:S01]  /*3950*/  FADD.FTZ R5, R177, R46 ;  /* 0x0000002eb1057221 */ /* 0x002fe20000010000 */
[-CC-:B------:R-:W-:Y:S01]  /*3960*/  FFMA.FTZ R99, R99, R4.reuse, -R28.reuse ;  /* 0x0000000463637223 */ /* 0x180fe2000001081c */
[-CC-:B------:R-:W-:Y:S01]  /*3970*/  FFMA.FTZ R101, R101, R4.reuse, -R28.reuse ;  /* 0x0000000465657223 */ /* 0x180fe2000001081c */
[-CC-:B------:R-:W-:Y:S01]  /*3980*/  FFMA.FTZ R103, R103, R4.reuse, -R28.reuse ;  /* 0x0000000467677223 */ /* 0x180fe2000001081c */
[----:B-----5:R-:W-:Y:S01]  /*3990*/  FADD.FTZ R46, R8, R5 ;  /* 0x00000005082e7221 */ /* 0x020fe20000010000 */
[-CC-:B------:R-:W-:Y:S01]  /*39a0*/  FFMA.FTZ R105, R105, R4.reuse, -R28.reuse ;  /* 0x0000000469697223 */ /* 0x180fe2000001081c */
[-C--:B------:R-:W-:Y:S01]  /*39b0*/  FFMA.FTZ R65, R65, R4.reuse, -R28 ;  /* 0x0000000441417223 */ /* 0x080fe2000001081c */
[----:B------:R-:W1:Y:S01]  /*39c0*/  MUFU.EX2 R182, R79 ;  /* 0x0000004f00b67308 */ /* 0x000e620000000800 */
[----:B------:R-:W-:Y:S01]  /*39d0*/  FADD.FTZ R5, R179, R46 ;  /* 0x0000002eb3057221 */ /* 0x000fe20000010000 */
[----:B--2---:R-:W-:Y:S01]  /*39e0*/  FADD.FTZ R46, R3, R180 ;  /* 0x000000b4032e7221 */ /* 0x004fe20000010000 */
[-CC-:B------:R-:W-:Y:S01]  /*39f0*/  FFMA.FTZ R49, R49, R4.reuse, -R28.reuse ;  /* 0x0000000431317223 */ /* 0x180fe2000001081c */
[----:B------:R-:W-:Y:S01]  /*3a00*/  F2FP.F16.F32.PACK_AB R183, R6, R183 ;  /* 0x000000b706b7723e */ /* 0x000fe200000000ff */
[----:B------:R-:W-:Y:S01]  /*3a10*/  FADD.FTZ R48, R10, R5 ;  /* 0x000000050a307221 */ /* 0x000fe20000010000 */
        /* <DEDUP_REMOVED lines=12> */
[----:B------:R-:W-:Y:S01]  /*3ae0*/  FFMA.FTZ R28, R85, R4, -R28 ;  /* 0x00000004551c7223 */ /* 0x000fe2000001081c */
[----:B------:R-:W-:-:S02]  /*3af0*/  F2FP.F16.F32.PACK_AB R180, R180, R3 ;  /* 0x00000003b4b4723e */ /* 0x000fc400000000ff */
[----:B------:R-:W-:Y:S02]  /*3b00*/  F2FP.F16.F32.PACK_AB R177, R8, R177 ;  /* 0x000000b108b1723e */ /* 0x000fe400000000ff */
[----:B------:R-:W-:Y:S01]  /*3b10*/  F2FP.F16.F32.PACK_AB R179, R10, R179 ;  /* 0x000000b30ab3723e */ /* 0x000fe200000000ff */
[----:B------:R1:W4:Y:S01]  /*3b20*/  MUFU.EX2 R176, R11 ;  /* 0x0000000b00b07308 */ /* 0x0003220000000800 */
[----:B--2---:R-:W-:Y:S01]  /*3b30*/  FADD.FTZ R5, R83, R46 ;  /* 0x0000002e53057221 */ /* 0x004fe20000010000 */
[----:B------:R-:W-:-:S06]  /*3b40*/  F2FP.F16.F32.PACK_AB R182, R182, R75 ;  /* 0x0000004bb6b6723e */ /* 0x000fcc00000000ff */
[----:B------:R-:W2:Y:S01]  /*3b50*/  MUFU.EX2 R14, R14 ;  /* 0x0000000e000e7308 */ /* 0x000ea20000000800 */
[----:B-1----:R-:W-:Y:S01]  /*3b60*/  FADD.FTZ R11, R173, R48 ;  /* 0x00000030ad0b7221 */ /* 0x002fe20000010000 */
[----:B------:R-:W-:-:S03]  /*3b70*/  F2FP.F16.F32.PACK_AB R173, R12, R173 ;  /* 0x000000ad0cad723e */ /* 0x000fc600000000ff */
[----:B------:R-:W-:-:S03]  /*3b80*/  FADD.FTZ R48, R12, R11 ;  /* 0x0000000b0c307221 */ /* 0x000fc60000010000 */
[----:B------:R-:W1:Y:S01]  /*3b90*/  MUFU.EX2 R87, R87 ;  /* 0x0000005700577308 */ /* 0x000e620000000800 */
[----:B---3--:R-:W-:Y:S01]  /*3ba0*/  FADD.FTZ R11, R175, R48 ;  /* 0x00000030af0b7221 */ /* 0x008fe20000010000 */
[C---:B----4-:R-:W-:Y:S01]  /*3bb0*/  FADD.FTZ R46, R176.reuse, R5 ;  /* 0x00000005b02e7221 */ /* 0x050fe20000010000 */
[----:B------:R-:W-:-:S05]  /*3bc0*/  F2FP.F16.F32.PACK_AB R176, R176, R83 ;  /* 0x00000053b0b0723e */ /* 0x000fca00000000ff */
[----:B------:R-:W3:Y:S01]  /*3bd0*/  MUFU.EX2 R169, R169 ;  /* 0x000000a900a97308 */ /* 0x000ee20000000800 */
[C---:B--2---:R-:W-:Y:S01]  /*3be0*/  FADD.FTZ R48, R14.reuse, R11 ;  /* 0x0000000b0e307221 */ /* 0x044fe20000010000 */
[----:B------:R-:W-:-:S06]  /*3bf0*/  F2FP.F16.F32.PACK_AB R175, R14, R175 ;  /* 0x000000af0eaf723e */ /* 0x000fcc00000000ff */
[----:B------:R2:W4:Y:S01]  /*3c00*/  MUFU.EX2 R178, R89 ;  /* 0x0000005900b27308 */ /* 0x0005220000000800 */
[----:B-1----:R-:W-:-:S07]  /*3c10*/  FADD.FTZ R5, R87, R46 ;  /* 0x0000002e57057221 */ /* 0x002fce0000010000 */
[----:B------:R-:W1:Y:S01]  /*3c20*/  MUFU.EX2 R20, R20 ;  /* 0x0000001400147308 */ /* 0x000e620000000800 */
[----:B---3--:R-:W-:Y:S01]  /*3c30*/  FADD.FTZ R11, R169, R48 ;  /* 0x00000030a90b7221 */ /* 0x008fe20000010000 */
[----:B--2---:R-:W-:-:S06]  /*3c40*/  IMAD.MOV.U32 R89, RZ, RZ, R151 ;  /* 0x000000ffff597224 */ /* 0x004fcc00078e0097 */
[----:B------:R-:W2:Y:S01]  /*3c50*/  MUFU.EX2 R13, R13 ;  /* 0x0000000d000d7308 */ /* 0x000ea20000000800 */
[C---:B----4-:R-:W-:Y:S01]  /*3c60*/  FADD.FTZ R46, R178.reuse, R5 ;  /* 0x00000005b22e7221 */ /* 0x050fe20000010000 */
        /* <DEDUP_REMOVED lines=14> */
[----:B------:R2:W4:Y:S01]  /*3d50*/  MUFU.EX2 R174, R93 ;  /* 0x0000005d00ae7308 */ /* 0x0005220000000800 */
[----:B---3--:R-:W-:-:S07]  /*3d60*/  FADD.FTZ R5, R91, R0 ;  /* 0x000000005b057221 */ /* 0x008fce0000010000 */
[----:B------:R-:W3:Y:S01]  /*3d70*/  MUFU.EX2 R21, R21 ;  /* 0x0000001500157308 */ /* 0x000ee20000000800 */
[----:B-1----:R-:W-:Y:S01]  /*3d80*/  FADD.FTZ R11, R153, R46 ;  /* 0x0000002e990b7221 */ /* 0x002fe20000010000 */
[C---:B------:R-:W-:Y:S01]  /*3d90*/  F2FP.F16.F32.PACK_AB R153, R30.reuse, R153 ;  /* 0x000000991e99723e */ /* 0x040fe200000000ff */
[----:B--2---:R-:W-:Y:S02]  /*3da0*/  IMAD.MOV.U32 R93, RZ, RZ, R151 ;  /* 0x000000ffff5d7224 */ /* 0x004fe400078e0097 */
[----:B------:R-:W-:-:S03]  /*3db0*/  FADD.FTZ R46, R30, R11 ;  /* 0x0000000b1e2e7221 */ /* 0x000fc60000010000 */
[----:B------:R-:W1:Y:S01]  /*3dc0*/  MUFU.EX2 R31, R31 ;  /* 0x0000001f001f7308 */ /* 0x000e620000000800 */
[C---:B----4-:R-:W-:Y:S01]  /*3dd0*/  FADD.FTZ R0, R174.reuse, R5 ;  /* 0x00000005ae007221 */ /* 0x050fe20000010000 */
[----:B------:R-:W-:Y:S02]  /*3de0*/  F2FP.F16.F32.PACK_AB R174, R174, R91 ;  /* 0x0000005baeae723e */ /* 0x000fe400000000ff */
[----:B------:R-:W-:-:S04]  /*3df0*/  MOV R91, R151 ;  /* 0x00000097005b7202 */ /* 0x000fc80000000f00 */
        /* <DEDUP_REMOVED lines=9> */
[----:B------:R-:W-:-:S06]  /*3e90*/  F2FP.F16.F32.PACK_AB R155, R32, R31 ;  /* 0x0000001f209b723e */ /* 0x000fcc00000000ff */
[----:B------:R3:W4:Y:S01]  /*3ea0*/  MUFU.EX2 R170, R97 ;  /* 0x0000006100aa7308 */ /* 0x0007220000000800 */
[----:B-1----:R-:W-:-:S07]  /*3eb0*/  FADD.FTZ R5, R95, R0 ;  /* 0x000000005f057221 */ /* 0x002fce0000010000 */
[----:B------:R-:W1:Y:S01]  /*3ec0*/  MUFU.EX2 R36, R43 ;  /* 0x0000002b00247308 */ /* 0x000e620000000800 */
[----:B--2---:R-:W-:Y:S01]  /*3ed0*/  FADD.FTZ R11, R37, R46 ;  /* 0x0000002e250b7221 */ /* 0x004fe20000010000 */
[----:B---3--:R-:W-:-:S06]  /*3ee0*/  IMAD.MOV.U32 R97, RZ, RZ, R151 ;  /* 0x000000ffff617224 */ /* 0x008fcc00078e0097 */
[----:B------:R-:W2:Y:S01]  /*3ef0*/  MUFU.EX2 R29, R29 ;  /* 0x0000001d001d7308 */ /* 0x000ea20000000800 */
[C---:B----4-:R-:W-:Y:S01]  /*3f00*/  FADD.FTZ R0, R170.reuse, R5 ;  /* 0x00000005aa007221 */ /* 0x050fe20000010000 */
[----:B------:R-:W-:Y:S02]  /*3f10*/  F2FP.F16.F32.PACK_AB R170, R170, R95 ;  /* 0x0000005faaaa723e */ /* 0x000fe400000000ff */
[----:B------:R-:W-:-:S04]  /*3f20*/  MOV R95, R151 ;  /* 0x00000097005f7202 */ /* 0x000fc80000000f00 */
[----:B------:R-:W3:Y:S01]  /*3f30*/  MUFU.EX2 R47, R47 ;  /* 0x0000002f002f7308 */ /* 0x000ee20000000800 */
[C---:B-1----:R-:W-:Y:S01]  /*3f40*/  FADD.FTZ R46, R36.reuse, R11 ;  /* 0x0000000b242e7221 */ /* 0x042fe20000010000 */
[----:B------:R-:W-:-:S06]  /*3f50*/  F2FP.F16.F32.PACK_AB R157, R36, R37 ;  /* 0x00000025249d723e */ /* 0x000fcc00000000ff */
[----:B------:R1:W4:Y:S01]  /*3f60*/  MUFU.EX2 R152, R99 ;  /* 0x0000006300987308 */ /* 0x0003220000000800 */
[----:B--2---:R-:W-:-:S07]  /*3f70*/  FADD.FTZ R5, R29, R0 ;  /* 0x000000001d057221 */ /* 0x004fce0000010000 */
[----:B------:R-:W2:Y:S01]  /*3f80*/  MUFU.EX2 R40, R51 ;  /* 0x0000003300287308 */ /* 0x000ea20000000800 */
[----:B---3--:R-:W-:Y:S01]  /*3f90*/  FADD.FTZ R11, R47, R46 ;  /* 0x0000002e2f0b7221 */ /* 0x008fe20000010000 */
[----:B-1----:R-:W-:-:S06]  /*3fa0*/  MOV R99, R151 ;  /* 0x0000009700637202 */ /* 0x002fcc0000000f00 */
[----:B------:R-:W1:Y:S01]  /*3fb0*/  MUFU.EX2 R101, R101 ;  /* 0x0000006500657308 */ /* 0x000e620000000800 */
[C---:B----4-:R-:W-:Y:S01]  /*3fc0*/  FADD.FTZ R0, R152.reuse, R5 ;  /* 0x0000000598007221 */ /* 0x050fe20000010000 */
[----:B------:R-:W-:-:S06]  /*3fd0*/  F2FP.F16.F32.PACK_AB R152, R152, R29 ;  /* 0x0000001d9898723e */ /* 0x000fcc00000000ff */
[----:B------:R-:W3:Y:S01]  /*3fe0*/  MUFU.EX2 R53, R53 ;  /* 0x0000003500357308 */ /* 0x000ee20000000800 */
[C---:B--2---:R-:W-:Y:S01]  /*3ff0*/  FADD.FTZ R6, R40.reuse, R11 ;  /* 0x0000000b28067221 */ /* 0x044fe20000010000 */
[----:B------:R-:W-:-:S06]  /*4000*/  F2FP.F16.F32.PACK_AB R159, R40, R47 ;  /* 0x0000002f289f723e */ /* 0x000fcc00000000ff */
[----:B------:R2:W4:Y:S01]  /*4010*/  MUFU.EX2 R154, R103 ;  /* 0x00000067009a7308 */ /* 0x0005220000000800 */
[----:B-1----:R-:W-:-:S07]  /*4020*/  FADD.FTZ R5, R101, R0 ;  /* 0x0000000065057221 */ /* 0x002fce0000010000 */
[----:B------:R-:W1:Y:S01]  /*4030*/  MUFU.EX2 R34, R55 ;  /* 0x0000003700227308 */ /* 0x000e620000000800 */
[----:B---3--:R-:W-:Y:S01]  /*4040*/  FADD.FTZ R11, R53, R6 ;  /* 0x00000006350b7221 */ /* 0x008fe20000010000 */
[----:B--2---:R-:W-:-:S06]  /*4050*/  MOV R103, R151 ;  /* 0x0000009700677202 */ /* 0x004fcc0000000f00 */
[----:B------:R-:W2:Y:S01]  /*4060*/  MUFU.EX2 R105, R105 ;  /* 0x0000006900697308 */ /* 0x000ea20000000800 */
[C---:B----4-:R-:W-:Y:S01]  /*4070*/  FADD.FTZ R0, R154.reuse, R5 ;  /* 0x000000059a007221 */ /* 0x050fe20000010000 */
[----:B------:R-:W-:Y:S01]  /*4080*/  F2FP.F16.F32.PACK_AB R154, R154, R101 ;  /* 0x000000659a9a723e */ /* 0x000fe200000000ff */
[----:B------:R-:W-:-:S05]  /*4090*/  IMAD.MOV.U32 R101, RZ, RZ, R151 ;  /* 0x000000ffff657224 */ /* 0x000fca00078e0097 */
        /* <DEDUP_REMOVED lines=13> */
[----:B------:R-:W-:-:S06]  /*4170*/  F2FP.F16.F32.PACK_AB R163, R42, R57 ;  /* 0x000000392aa3723e */ /* 0x000fcc00000000ff */
        /* <DEDUP_REMOVED lines=28> */
[----:B--2---:R-:W-:Y:S01]  /*4340*/  FADD.FTZ R3, R33, R6 ;  /* 0x0000000621037221 */ /* 0x004fe20000010000 */
[C---:B---3--:R-:W-:Y:S01]  /*4350*/  FADD.FTZ R0, R38.reuse, R11 ;  /* 0x0000000b26007221 */ /* 0x048fe20000010000 */
[----:B------:R-:W-:Y:S02]  /*4360*/  F2FP.F16.F32.PACK_AB R167, R38, R61 ;  /* 0x0000003d26a7723e */ /* 0x000fe400000000ff */
[C---:B-1----:R-:W-:Y:S01]  /*4370*/  FADD.FTZ R3, R28.reuse, R3 ;  /* 0x000000031c037221 */ /* 0x042fe20000010000 */
[----:B------:R-:W-:Y:S01]  /*4380*/  F2FP.F16.F32.PACK_AB R166, R28, R33 ;  /* 0x000000211ca6723e */ /* 0x000fe200000000ff */
[----:B------:R-:W-:Y:S06]  /*4390*/  @!P2 BRA `(.L_x_7427) ;  /* 0x0000003000d8a947 */ /* 0x000fec0003800000 */
[----:B------:R-:W-:Y:S01]  /*43a0*/  MOV R6, R9 ;  /* 0x0000000900067202 */ /* 0x000fe20000000f00 */
[----:B------:R-:W-:Y:S01]  /*43b0*/  IMAD.MOV.U32 R5, RZ, RZ, R7 ;  /* 0x000000ffff057224 */ /* 0x000fe200078e0007 */
        /* <DEDUP_REMOVED lines=33> */
[----:B------:R-:W-:Y:S01]  /*45d0*/  UMOV UR5, UR37 ;  /* 0x0000002500057c82 */ /* 0x000fe20008000000 */
[----:B------:R-:W-:Y:S01]  /*45e0*/  ULDC UR55, c[0x0][0x2e0] ;  /* 0x0000b80000377ab9 */ /* 0x000fe20000000800 */
[----:B------:R-:W-:Y:S01]  /*45f0*/  ULDC UR54, c[0x0][0x288] ;  /* 0x0000a20000367ab9 */ /* 0x000fe20000000800 */
[----:B------:R-:W-:Y:S01]  /*4600*/  ULDC UR56, c[0x0][0x404] ;  /* 0x0001010000387ab9 */ /* 0x000fe20000000800 */
[----:B------:R-:W-:Y:S01]  /*4610*/  ULDC UR4, c[0x0][0x9d8] ;  /* 0x0002760000047ab9 */ /* 0x000fe20000000800 */
[----:B------:R-:W-:-:S05]  /*4620*/  ULDC.64 UR40, c[0x0][0x3f8] ;  /* 0x0000fe0000287ab9 */ /* 0x000fca0000000a00 */
.L_x_7436:
        /* <DEDUP_REMOVED lines=9> */
.L_x_7429:
[----:B------:R-:W-:Y:S01]  /*46c0*/  ULEA UR10, UR37, UR38, 0x3 ;  /* 0x00000026250a7291 */ /* 0x000fe2000f8e183f */
[----:B------:R-:W-:-:S05]  /*46d0*/  IMAD.U32 R4, RZ, RZ, UR36 ;  /* 0x00000024ff047e24 */ /* 0x000fca000f8e00ff */
[----:B------:R-:W-:-:S04]  /*46e0*/  SHF.L.U32 R4, R4, 0x1f, RZ ;  /* 0x0000001f04047819 */ /* 0x000fc800000006ff */
[----:B------:R1:W2:Y:S01]  /*46f0*/  SYNCS.PHASECHK.TRANS64.TRYWAIT P2, [UR10+0x28830], R4 ;  /* 0x02883004ff0075a7 */ /* 0x0002a2000804014a */
[----:B------:R-:W-:Y:S05]  /*4700*/  @!P0 BRA `(.L_x_7430) ;  /* 0x0000000000048947 */ /* 0x000fea0003800000 */
[----:B------:R-:W-:Y:S01]  /*4710*/  BPT.TRAP 0x1 ;  /* 0x000000040000795c */ /* 0x000fe20000300000 */
.L_x_7430:
[----:B--2---:R-:W-:Y:S05]  /*4720*/  @P2 BRA `(.L_x_7428) ;  /* 0x0000000000082947 */ /* 0x004fea0003800000 */
[----:B------:R-:W2:Y:S02]  /*4730*/  SYNCS.PHASECHK.TRANS64.TRYWAIT P2, [UR10+0x28830], R4 ;  /* 0x02883004ff0075a7 */ /* 0x000ea4000804014a */
[----:B--2---:R-:W-:Y:S05]  /*4740*/  @!P2 BRA `(.L_x_7431) ;  /* 0x000000a00080a947 */ /* 0x004fea0003800000 */
.L_x_7428:
[----:B-12---:R-:W-:Y:S01]  /*4750*/  VIADD R4, R23, 0x8 ;  /* 0x0000000817047836 */ /* 0x006fe20000000000 */
[----:B------:R-:W-:Y:S01]  /*4760*/  ULEA UR34, UR37, UR39, 0xb ;  /* 0x0000002725227291 */ /* 0x000fe2000f8e583f */
[----:B------:R-:W-:Y:S01]  /*4770*/  UMOV UR51, 0x40000040 ;  /* 0x4000004000337882 */ /* 0x000fe20000000000 */
[----:B------:R-:W-:Y:S02]  /*4780*/  UMOV UR11, 0x40000040 ;  /* 0x40000040000b7882 */ /* 0x000fe40000000000 */
[----:B------:R1:W-:Y:S01]  /*4790*/  BAR.SYNC.DEFER_BLOCKING R4, 0x100 ;  /* 0x000400040000751d */ /* 0x0003e20000010000 */
[----:B------:R-:W-:Y:S02]  /*47a0*/  UIADD3 UR10, UR34, 0x2, URZ ;  /* 0x00000002220a7890 */ /* 0x000fe4000fffe03f */
[----:B------:R-:W-:Y:S02]  /*47b0*/  UIADD3 UR14, UR34, 0x4, URZ ;  /* 0x00000004220e7890 */ /* 0x000fe4000fffe03f */
[----:B------:R-:W-:-:S02]  /*47c0*/  UIADD3 UR18, UR34, 0x6, URZ ;  /* 0x0000000622127890 */ /* 0x000fc4000fffe03f */
[----:B------:R-:W-:Y:S01]  /*47d0*/  UMOV UR50, UR34 ;  /* 0x0000002200327c82 */ /* 0x000fe20008000000 */
        /* <DEDUP_REMOVED lines=37> */
.L_x_7433:
[----:B------:R-:W-:Y:S01]  /*4a30*/  ULEA UR10, UR5, UR38, 0x3 ;  /* 0x00000026050a7291 */ /* 0x000fe2000f8e183f */
[----:B------:R-:W-:-:S04]  /*4a40*/  MOV R4, UR7 ;  /* 0x0000000700047c02 */ /* 0x000fc80008000f00 */
[----:B------:R-:W-:-:S04]  /*4a50*/  SHF.L.U32 R4, R4, 0x1f, RZ ;  /* 0x0000001f04047819 */ /* 0x000fc800000006ff */
[----:B------:R1:W2:Y:S01]  /*4a60*/  SYNCS.PHASECHK.TRANS64.TRYWAIT P2, [UR10+0x28850], R4 ;  /* 0x02885004ff0075a7 */ /* 0x0002a2000804014a */
[----:B------:R-:W-:Y:S05]  /*4a70*/  @!P0 BRA `(.L_x_7434) ;  /* 0x0000000000048947 */ /* 0x000fea0003800000 */
[----:B------:R-:W-:Y:S01]  /*4a80*/  BPT.TRAP 0x1 ;  /* 0x000000040000795c */ /* 0x000fe20000300000 */
.L_x_7434:
[----:B--2---:R-:W-:Y:S05]  /*4a90*/  @P2 BRA `(.L_x_7432) ;  /* 0x0000000000082947 */ /* 0x004fea0003800000 */
[----:B------:R-:W2:Y:S02]  /*4aa0*/  SYNCS.PHASECHK.TRANS64.TRYWAIT P2, [UR10+0x28850], R4 ;  /* 0x02885004ff0075a7 */ /* 0x000ea4000804014a */
[----:B--2---:R-:W-:Y:S05]  /*4ab0*/  @!P2 BRA `(.L_x_7435) ;  /* 0x0000009c00bca947 */ /* 0x004fea0003800000 */
.L_x_7432:
[----:B------:R-:W-:Y:S01]  /*4ac0*/  UIADD3 UR7, UR38, 0x400, URZ ;  /* 0x0000040026077890 */ /* 0x000fe2000fffe03f */
[----:B------:R-:W-:Y:S01]  /*4ad0*/  WARPGROUP.ARRIVE ;  /* 0x00000000000079c5 */ /* 0x000fe20000000000 */
[----:B------:R-:W-:Y:S01]  /*4ae0*/  UMOV UR11, 0x40000040 ;  /* 0x40000040000b7882 */ /* 0x000fe20000000000 */
[----:B------:R-:W-:Y:S01]  /*4af0*/  UISETP.NE.U32.AND UP0, UPT, UR40, URZ, UPT ;  /* 0x0000003f2800728c */ /* 0x000fe2000bf05070 */
[----:B------:R-:W-:Y:S01]  /*4b00*/  FMUL.FTZ R11, R31, UR4 ;  /* 0x000000041f0b7c20 */ /* 0x000fe20008410000 */
[----:B------:R-:W-:Y:S01]  /*4b10*/  USHF.R.U32.HI UR7, URZ, 0x4, UR7 ;  /* 0x000000043f077899 */ /* 0x000fe20008011607 */
[----:B-12---:R-:W-:Y:S01]  /*4b20*/  FMUL.FTZ R4, R24, UR4 ;  /* 0x0000000418047c20 */ /* 0x006fe20008410000 */
[----:B------:R-:W-:Y:S01]  /*4b30*/  UISETP.NE.AND.EX UP0, UPT, UR41, URZ, UPT, UP0 ;  /* 0x0000003f2900728c */ /* 0x000fe2000bf05300 */
[----:B------:R-:W-:Y:S01]  /*4b40*/  FMUL.FTZ R7, R25, UR4 ;  /* 0x0000000419077c20 */ /* 0x000fe20008410000 */
[----:B------:R-:W-:Y:S01]  /*4b50*/  ULOP3.LUT UR7, UR7, 0x3fff, URZ, 0xc0, !UPT ;  /* 0x00003fff07077892 */ /* 0x000fe2000f8ec03f */
[----:B------:R-:W-:Y:S01]  /*4b60*/  FMUL.FTZ R25, R28, UR4 ;  /* 0x000000041c197c20 */ /* 0x000fe20008410000 */
[----:B------:R-:W-:Y:S01]  /*4b70*/  FMUL.FTZ R40, R40, UR4 ;  /* 0x0000000428287c20 */ /* 0x000fe20008410000 */
[----:B------:R-:W1:Y:S01]  /*4b80*/  MUFU.TANH R4, R4 ;  /* 0x0000000400047308 */ /* 0x000e620000002400 */
[----:B------:R-:W-:Y:S01]  /*4b90*/  ULOP3.LUT UR7, UR7, 0x4000000, URZ, 0xfc, !UPT ;  /* 0x0400000007077892 */ /* 0x000fe2000f8efc3f */
[----:B------:R-:W-:Y:S01]  /*4ba0*/  FMUL.FTZ R8, R27, UR4 ;  /* 0x000000041b087c20 */ /* 0x000fe20008410000 */
[----:B------:R-:W-:Y:S01]  /*4bb0*/  FMUL.FTZ R27, R29, UR4 ;  /* 0x000000041d1b7c20 */ /* 0x000fe20008410000 */
[----:B------:R-:W-:Y:S01]  /*4bc0*/  FMUL.FTZ R191, R32, UR4 ;  /* 0x0000000420bf7c20 */ /* 0x000fe20008410000 */
[----:B------:R-:W-:Y:S01]  /*4bd0*/  ULEA UR7, UR5, UR7, 0xb ;  /* 0x0000000705077291 */ /* 0x000fe2000f8e583f */
[----:B------:R-:W-:Y:S01]  /*4be0*/  FMUL.FTZ R20, R42, UR4 ;  /* 0x000000042a147c20 */ /* 0x000fe20008410000 */
[----:B------:R-:W-:Y:S01]  /*4bf0*/  FMUL.FTZ R36, R36, UR4 ;  /* 0x0000000424247c20 */ /* 0x000fe20008410000 */
[----:B------:R-:W2:Y:S01]  /*4c00*/  MUFU.TANH R7, R7 ;  /* 0x0000000700077308 */ /* 0x000ea20000002400 */
        /* <DEDUP_REMOVED lines=49> */
[----:B------:R-:W-:-:S06]  /*4f20*/  FMUL.FTZ R70, R83, UR4 ;  /* 0x0000000453467c20 */ /* 0x000fcc0008410000 */
[----:B------:R-:W-:Y:S08]  /*4f30*/  MUFU.TANH R48, R48 ;  /* 0x0000003000307308 */ /* 0x000ff00000002400 */
[----:B------:R-:W-:Y:S08]  /*4f40*/  MUFU.TANH R49, R49 ;  /* 0x0000003100317308 */ /* 0x000ff00000002400 */
[----:B------:R-:W-:Y:S08]  /*4f50*/  MUFU.TANH R52, R52 ;  /* 0x0000003400347308 */ /* 0x000ff00000002400 */
[----:B------:R-:W-:Y:S08]  /*4f60*/  MUFU.TANH R53, R53 ;  /* 0x0000003500357308 */ /* 0x000ff00000002400 */
[----:B------:R-:W-:Y:S08]  /*4f70*/  MUFU.TANH R56, R56 ;  /* 0x0000003800387308 */ /* 0x000ff00000002400 */
[----:B------:R-:W-:Y:S08]  /*4f80*/  MUFU.TANH R57, R57 ;  /* 0x0000003900397308 */ /* 0x000ff00000002400 */
[----:B------:R1:W-:Y:S08]  /*4f90*/  MUFU.TANH R55, R60 ;  /* 0x0000003c00377308 */ /* 0x0003f00000002400 */
[----:B------:R2:W-:Y:S01]  /*4fa0*/  MUFU.TANH R51, R64 ;  /* 0x0000004000337308 */ /* 0x0005e20000002400 */
[----:B-1----:R-:W-:-:S07]  /*4fb0*/  FMUL.FTZ R60, R78, UR4 ;  /* 0x000000044e3c7c20 */ /* 0x002fce0008410000 */
[----:B------:R1:W-:Y:S01]  /*4fc0*/  MUFU.TANH R47, R68 ;  /* 0x00000044002f7308 */ /* 0x0003e20000002400 */
[----:B--2---:R-:W-:-:S07]  /*4fd0*/  FMUL.FTZ R64, R82, UR4 ;  /* 0x0000000452407c20 */ /* 0x004fce0008410000 */
[----:B------:R-:W-:Y:S01]  /*4fe0*/  MUFU.TANH R35, R80 ;  /* 0x0000005000237308 */ /* 0x000fe20000002400 */
[----:B-1----:R-:W-:-:S07]  /*4ff0*/  FMUL.FTZ R68, R86, UR4 ;  /* 0x0000000456447c20 */ /* 0x002fce0008410000 */
[----:B------:R-:W-:Y:S08]  /*5000*/  MUFU.TANH R39, R81 ;  /* 0x0000005100277308 */ /* 0x000ff00000002400 */
[----:B------:R-:W-:Y:S01]  /*5010*/  MUFU.TANH R9, R9 ;  /* 0x0000000900097308 */ /* 0x000fe20000002400 */
[----:B------:R-:W-:Y:S02]  /*5020*/  WARPGROUP.DEPBAR.LE gsb0, 0x0 ;  /* 0x00008000000079c5 */ /* 0x000fe40000010000 */
[----:B------:R-:W-:Y:S01]  /*5030*/  WARPGROUP.ARRIVE ;  /* 0x00000000000079c5 */ /* 0x000fe20000000000 */
[----:B------:R-:W-:-:S04]  /*5040*/  FMUL.FTZ R183, R33, UR4 ;  /* 0x0000000421b77c20 */ /* 0x000fc80008410000 */
[----:B------:R1:W-:Y:S01]  /*5050*/  MUFU.TANH R181, R36 ;  /* 0x0000002400b57308 */ /* 0x0003e20000002400 */
[----:B------:R-:W-:Y:S01]  /*5060*/  HGMMA.64x128x16.F32 R88, R176, gdesc[UR8].tnspB, R88, gsb0 ;  /* 0x41e00008b0587df0 */ /* 0x000fe20008000858 */
[----:B------:R-:W-:Y:S01]  /*5070*/  UIADD3 UR10, UR7, 0x100, URZ ;  /* 0x00000100070a7890 */ /* 0x000fe2000fffe03f */
[----:B------:R-:W-:-:S05]  /*5080*/  UMOV UR11, 0x40000040 ;  /* 0x40000040000b7882 */ /* 0x000fca0000000000 */
[----:B------:R-:W2:Y:S01]  /*5090*/  MUFU.TANH R183, R183 ;  /* 0x000000b700b77308 */ /* 0x000ea20000002400 */
[----:B-1----:R-:W-:Y:S01]  /*50a0*/  FMUL.FTZ R36, R58, UR4 ;  /* 0x000000043a247c20 */ /* 0x002fe20008410000 */
        /* <DEDUP_REMOVED lines=20> */
[----:B------:R-:W-:-:S04]  /*51f0*/  FMUL.FTZ R179, R37, UR4 ;  /* 0x0000000425b37c20 */ /* 0x000fc80008410000 */
[----:B------:R1:W-:Y:S01]  /*5200*/  MUFU.TANH R177, R40 ;  /* 0x0000002800b17308 */ /* 0x0003e20000002400 */
[----:B------:R-:W-:Y:S01]  /*5210*/  HGMMA.64x128x16.F32 R88, R172, gdesc[UR8].tnspB, R88, gsb0 ;  /* 0x41e00008ac587df0 */ /* 0x000fe20008000858 */
[----:B------:R-:W-:Y:S01]  /*5220*/  UMOV UR10, 0xffffff80 ;  /* 0xffffff80000a7882 */ /* 0x000fe20000000000 */
[----:B------:R-:W-:Y:S02]  /*5230*/  USEL UR11, UR56, 0x1, UP0 ;  /* 0x00000001380b7887 */ /* 0x000fe40008000000 */
[----:B------:R-:W-:-:S03]  /*5240*/  UIMAD UR10, UR6, UR10, 0x1 ;  /* 0x00000001060a74a4 */ /* 0x000fc6000f8e020a */
[----:B------:R-:W2:Y:S01]  /*5250*/  MUFU.TANH R179, R179 ;  /* 0x000000b300b37308 */ /* 0x000ea20000002400 */
[----:B------:R-:W-:Y:S02]  /*5260*/  UISETP.GT.AND UP0, UPT, UR6, UR45, UPT ;  /* 0x0000002d0600728c */ /* 0x000fe4000bf04270 */
[----:B------:R-:W-:Y:S02]  /*5270*/  UIADD3 UR10, UR42, UR10, URZ ;  /* 0x0000000a2a0a7290 */ /* 0x000fe4000fffe03f */
[----:B------:R-:W-:Y:S02]  /*5280*/  UIADD3 UR6, UR6, -0x1, URZ ;  /* 0xffffffff06067890 */ /* 0x000fe4000fffe03f */
[----:B------:R-:W-:Y:S01]  /*5290*/  UIMAD UR10, UR11, UR55, UR10 ;  /* 0x000000370b0a72a4 */ /* 0x000fe2000f8e020a */
[----:B------:R-:W-:Y:S02]  /*52a0*/  MUFU.TANH R37, R85 ;  /* 0x0000005500257308 */ /* 0x000fe40000002400 */
[----:B------:R-:W-:Y:S01]  /*52b0*/  UMOV UR11, 0x40000040 ;  /* 0x40000040000b7882 */ /* 0x000fe20000000000 */
[----:B------:R-:W-:-:S05]  /*52c0*/  UIADD3 UR10, UR10, -UR54, URZ ;  /* 0x800000360a0a7290 */ /* 0x000fca000fffe03f */
[----:B------:R-:W-:Y:S01]  /*52d0*/  MUFU.TANH R38, R38 ;  /* 0x0000002600267308 */ /* 0x000fe20000002400 */
[----:B------:R-:W-:Y:S01]  /*52e0*/  IMAD.U32 R31, RZ, RZ, UR10 ;  /* 0x0000000aff1f7e24 */ /* 0x000fe2000f8e00ff */
[----:B------:R-:W-:-:S03]  /*52f0*/  UIADD3 UR10, UR7, 0x180, URZ ;  /* 0x00000180070a7890 */ /* 0x000fc6000fffe03f */
[----:B------:R-:W-:-:S03]  /*5300*/  IMAD R31, R2, -0x2, R31 ;  /* 0xfffffffe021f7824 */ /* 0x000fc600078e021f */
[----:B------:R-:W-:Y:S01]  /*5310*/  MUFU.TANH R50, R50 ;  /* 0x0000003200327308 */ /* 0x000fe20000002400 */
[----:B-1----:R-:W-:-:S05]  /*5320*/  IMAD.IADD R40, R22, 0x1, R31 ;  /* 0x0000000116287824 */ /* 0x002fca00078e021f */
[C---:B------:R-:W-:Y:S02]  /*5330*/  ISETP.GT.AND P2, PT, R40.reuse, RZ, PT ;  /* 0x000000ff2800720c */ /* 0x040fe40003f44270 */
[----:B------:R-:W-:Y:S01]  /*5340*/  ISETP.GT.AND P3, PT, R40, 0x1, PT ;  /* 0x000000012800780c */ /* 0x000fe20003f64270 */
[----:B------:R-:W-:Y:S01]  /*5350*/  MUFU.TANH R31, R76 ;  /* 0x0000004c001f7308 */ /* 0x000fe20000002400 */
[----:B------:R-:W-:Y:S02]  /*5360*/  FSEL R42, R4, -INF , P2 ;  /* 0xff800000042a7808 */ /* 0x000fe40001000000 */
[----:B------:R-:W-:Y:S02]  /*5370*/  ISETP.GT.AND P2, PT, R40, 0x8, PT ;  /* 0x000000082800780c */ /* 0x000fe40003f44270 */
[----:B------:R-:W-:Y:S02]  /*5380*/  FSEL R43, R7, -INF , P3 ;  /* 0xff800000072b7808 */ /* 0x000fe40001800000 */
[----:B------:R-:W-:Y:S01]  /*5390*/  FMNMX.FTZ R4, R42, R5, !PT ;  /* 0x000000052a047209 */ /* 0x000fe20007810000 */
[----:B------:R-:W-:Y:S01]  /*53a0*/  MUFU.TANH R7, R65 ;  /* 0x0000004100077308 */ /* 0x000fe20000002400 */
[----:B------:R-:W-:-:S02]  /*53b0*/  ISETP.GT.AND P3, PT, R40, 0x9, PT ;  /* 0x000000092800780c */ /* 0x000fc40003f64270 */
[----:B---3--:R-:W-:Y:S01]  /*53c0*/  FSEL R45, R25, -INF , P2 ;  /* 0xff800000192d7808 */ /* 0x008fe20001000000 */
[----:B------:R-:W-:Y:S01]  /*53d0*/  FMUL.FTZ R25, R69, UR4 ;  /* 0x0000000445197c20 */ /* 0x000fe20008410000 */
[----:B------:R-:W-:Y:S02]  /*53e0*/  FMNMX.FTZ R46, R43, R4, !PT ;  /* 0x000000042b2e7209 */ /* 0x000fe40007810000 */
[C---:B------:R-:W-:Y:S01]  /*53f0*/  ISETP.GT.AND P2, PT, R40.reuse, 0x10, PT ;  /* 0x000000102800780c */ /* 0x040fe20003f44270 */
[----:B------:R-:W1:Y:S01]  /*5400*/  MUFU.TANH R4, R61 ;  /* 0x0000003d00047308 */ /* 0x000e620000002400 */
[----:B----4-:R-:W-:Y:S02]  /*5410*/  FSEL R193, R27, -INF , P3 ;  /* 0xff8000001bc17808 */ /* 0x010fe40001800000 */
[----:B------:R-:W-:Y:S02]  /*5420*/  FMNMX.FTZ R46, R45, R46, !PT ;  /* 0x0000002e2d2e7209 */ /* 0x000fe40007810000 */
[----:B------:R-:W-:-:S02]  /*5430*/  ISETP.GT.AND P3, PT, R40, 0x11, PT ;  /* 0x000000112800780c */ /* 0x000fc40003f64270 */
[----:B-----5:R-:W-:Y:S01]  /*5440*/  FSEL R191, R191, -INF , P2 ;  /* 0xff800000bfbf7808 */ /* 0x020fe20001000000 */
[----:B------:R-:W3:Y:S01]  /*5450*/  MUFU.TANH R25, R25 ;  /* 0x0000001900197308 */ /* 0x000ee20000002400 */
[----:B------:R-:W-:Y:S02]  /*5460*/  FMNMX.FTZ R46, R193, R46, !PT ;  /* 0x0000002ec12e7209 */ /* 0x000fe40007810000 */
[C---:B------:R-:W-:Y:S02]  /*5470*/  ISETP.GT.AND P2, PT, R40.reuse, 0x18, PT ;  /* 0x000000182800780c */ /* 0x040fe40003f44270 */
[----:B--2---:R-:W-:Y:S02]  /*5480*/  FSEL R183, R183, -INF , P3 ;  /* 0xff800000b7b77808 */ /* 0x004fe40001800000 */
[----:B------:R-:W-:Y:S01]  /*5490*/  FMNMX.FTZ R46, R191, R46, !PT ;  /* 0x0000002ebf2e7209 */ /* 0x000fe20007810000 */
[----:B------:R-:W-:Y:S01]  /*54a0*/  MUFU.TANH R27, R73 ;  /* 0x00000049001b7308 */ /* 0x000fe20000002400 */
[----:B------:R-:W-:-:S02]  /*54b0*/  ISETP.GT.AND P3, PT, R40, 0x19, PT ;  /* 0x000000192800780c */ /* 0x000fc40003f64270 */
[----:B------:R-:W-:Y:S02]  /*54c0*/  FSEL R181, R181, -INF , P2 ;  /* 0xff800000b5b57808 */ /* 0x000fe40001000000 */
[----:B------:R-:W-:Y:S02]  /*54d0*/  FMNMX.FTZ R46, R183, R46, !PT ;  /* 0x0000002eb72e7209 */ /* 0x000fe40007810000 */
[C---:B------:R-:W-:Y:S01]  /*54e0*/  ISETP.GT.AND P2, PT, R40.reuse, 0x20, PT ;  /* 0x000000202800780c */ /* 0x040fe20003f44270 */
[----:B------:R-:W-:Y:S01]  /*54f0*/  MUFU.TANH R54, R54 ;  /* 0x0000003600367308 */ /* 0x000fe20000002400 */
[----:B------:R-:W-:Y:S02]  /*5500*/  FSEL R179, R179, -INF , P3 ;  /* 0xff800000b3b37808 */ /* 0x000fe40001800000 */
[----:B------:R-:W-:Y:S02]  /*5510*/  FMNMX.FTZ R46, R181, R46, !PT ;  /* 0x0000002eb52e7209 */ /* 0x000fe40007810000 */
[----:B------:R-:W-:-:S02]  /*5520*/  ISETP.GT.AND P3, PT, R40, 0x21, PT ;  /* 0x000000212800780c */ /* 0x000fc40003f64270 */
[----:B------:R-:W-:Y:S01]  /*5530*/  FSEL R177, R177, -INF , P2 ;  /* 0xff800000b1b17808 */ /* 0x000fe20001000000 */
[----:B------:R-:W-:Y:S01]  /*5540*/  MUFU.TANH R58, R58 ;  /* 0x0000003a003a7308 */ /* 0x000fe20000002400 */
[----:B------:R-:W-:Y:S02]  /*5550*/  FMNMX.FTZ R46, R179, R46, !PT ;  /* 0x0000002eb32e7209 */ /* 0x000fe40007810000 */
[----:B------:R-:W-:Y:S02]  /*5560*/  ISETP.GT.AND P2, PT, R40, 0x28, PT ;  /* 0x000000282800780c */ /* 0x000fe40003f44270 */
[----:B------:R-:W-:-:S03]  /*5570*/  FMNMX.FTZ R46, R177, R46, !PT ;  /* 0x0000002eb12e7209 */ /* 0x000fc60007810000 */
[----:B------:R-:W-:Y:S08]  /*5580*/  MUFU.TANH R60, R60 ;  /* 0x0000003c003c7308 */ /* 0x000ff00000002400 */
[----:B------:R-:W-:Y:S08]  /*5590*/  MUFU.TANH R66, R66 ;  /* 0x0000004200427308 */ /* 0x000ff00000002400 */
[----:B------:R-:W-:Y:S08]  /*55a0*/  MUFU.TANH R64, R64 ;  /* 0x0000004000407308 */ /* 0x000ff00000002400 */
[----:B------:R-:W-:Y:S08]  /*55b0*/  MUFU.TANH R70, R70 ;  /* 0x0000004600467308 */ /* 0x000ff00000002400 */
[----:B------:R-:W-:Y:S01]  /*55c0*/  MUFU.TANH R68, R68 ;  /* 0x0000004400447308 */ /* 0x000fe20000002400 */
[----:B------:R-:W-:-:S02]  /*55d0*/  WARPGROUP.DEPBAR.LE gsb0, 0x0 ;  /* 0x00008000000079c5 */ /* 0x000fc40000010000 */
[----:B------:R-:W-:Y:S01]  /*55e0*/  WARPGROUP.ARRIVE ;  /* 0x00000000000079c5 */ /* 0x000fe20000000000 */
[----:B------:R-:W-:Y:S02]  /*55f0*/  FSEL R175, R41, -INF , P3 ;  /* 0xff80000029af7808 */ /* 0x000fe40001800000 */
[----:B------:R-:W-:Y:S02]  /*5600*/  ISETP.GT.AND P3, PT, R40, 0x29, PT ;  /* 0x000000292800780c */ /* 0x000fe40003f64270 */
[----:B------:R-:W-:Y:S01]  /*5610*/  MUFU.TANH R41, R84 ;  /* 0x0000005400297308 */ /* 0x000fe20000002400 */
[----:B------:R-:W-:Y:S01]  /*5620*/  FSEL R173, R44, -INF , P2 ;  /* 0xff8000002cad7808 */ /* 0x000fe20001000000 */
[----:B------:R-:W-:Y:S01]  /*5630*/  HGMMA.64x128x16.F32 R88, R168, gdesc[UR8].tnspB, R88, gsb0 ;  /* 0x41e00008a8587df0 */ /* 0x000fe20008000858 */
[----:B------:R-:W-:Y:S01]  /*5640*/  UIADD3 UR10, UR7, 0x200, URZ ;  /* 0x00000200070a7890 */ /* 0x000fe2000fffe03f */
[----:B------:R-:W-:Y:S01]  /*5650*/  FMNMX.FTZ R46, R175, R46, !PT ;  /* 0x0000002eaf2e7209 */ /* 0x000fe20007810000 */
[----:B------:R-:W-:Y:S01]  /*5660*/  UMOV UR11, 0x40000040 ;  /* 0x40000040000b7882 */ /* 0x000fe20000000000 */
[----:B------:R-:W-:-:S02]  /*5670*/  ISETP.GT.AND P2, PT, R40, 0x30, PT ;  /* 0x000000302800780c */ /* 0x000fc40003f44270 */
[----:B------:R-:W-:Y:S01]  /*5680*/  FMNMX.FTZ R46, R173, R46, !PT ;  /* 0x0000002ead2e7209 */ /* 0x000fe20007810000 */
[----:B------:R-:W-:Y:S02]  /*5690*/  WARPGROUP.DEPBAR.LE gsb0, 0x0 ;  /* 0x00008000000079c5 */ /* 0x000fe40000010000 */
[----:B------:R-:W-:Y:S01]  /*56a0*/  WARPGROUP.ARRIVE ;  /* 0x00000000000079c5 */ /* 0x000fe20000000000 */
[----:B------:R-:W-:Y:S02]  /*56b0*/  FSEL R171, R29, -INF , P3 ;  /* 0xff8000001dab7808 */ /* 0x000fe40001800000 */
[----:B------:R-:W-:Y:S01]  /*56c0*/  ISETP.GT.AND P3, PT, R40, 0x31, PT ;  /* 0x000000312800780c */ /* 0x000fe20003f64270 */
[----:B------:R2:W4:Y:S01]  /*56d0*/  MUFU.TANH R29, R72 ;  /* 0x00000048001d7308 */ /* 0x0005220000002400 */
[----:B------:R-:W-:Y:S01]  /*56e0*/  FSEL R169, R48, -INF , P2 ;  /* 0xff80000030a97808 */ /* 0x000fe20001000000 */
[----:B------:R-:W-:Y:S01]  /*56f0*/  HGMMA.64x128x16.F32 R88, R152, gdesc[UR8].tnspB, R88, gsb0 ;  /* 0x41e0000898587df0 */ /* 0x000fe20008000858 */
[----:B------:R-:W-:Y:S01]  /*5700*/  FMNMX.FTZ R46, R171, R46, !PT ;  /* 0x0000002eab2e7209 */ /* 0x000fe20007810000 */
[----:B------:R-:W-:Y:S01]  /*5710*/  UIADD3 UR10, UR7, 0x280, URZ ;  /* 0x00000280070a7890 */ /* 0x000fe2000fffe03f */
[C---:B------:R-:W-:Y:S01]  /*5720*/  ISETP.GT.AND P2, PT, R40.reuse, 0x38, PT ;  /* 0x000000382800780c */ /* 0x040fe20003f44270 */
[----:B------:R-:W-:Y:S01]  /*5730*/  UMOV UR11, 0x40000040 ;  /* 0x40000040000b7882 */ /* 0x000fe20000000000 */
[----:B------:R-:W-:Y:S01]  /*5740*/  FSEL R69, R49, -INF , P3 ;  /* 0xff80000031457808 */ /* 0x000fe20001800000 */
[----:B------:R-:W-:Y:S01]  /*5750*/  FMUL.FTZ R48, R63, UR4 ;  /* 0x000000043f307c20 */ /* 0x000fe20008410000 */
[----:B------:R-:W-:Y:S01]  /*5760*/  FMNMX.FTZ R46, R169, R46, !PT ;  /* 0x0000002ea92e7209 */ /* 0x000fe20007810000 */
[----:B--2---:R-:W-:Y:S01]  /*5770*/  FMUL.FTZ R72, R87, UR4 ;  /* 0x0000000457487c20 */ /* 0x004fe20008410000 */
[----:B------:R-:W-:-:S02]  /*5780*/  ISETP.GT.AND P3, PT, R40, 0x39, PT ;  /* 0x000000392800780c */ /* 0x000fc40003f64270 */
[----:B------:R-:W-:Y:S01]  /*5790*/  FSEL R65, R52, -INF , P2 ;  /* 0xff80000034417808 */ /* 0x000fe20001000000 */
[----:B------:R-:W-:Y:S01]  /*57a0*/  FMUL.FTZ R52, R67, UR4 ;  /* 0x0000000443347c20 */ /* 0x000fe20008410000 */
[----:B------:R-:W-:Y:S01]  /*57b0*/  FMNMX.FTZ R46, R69, R46, !PT ;  /* 0x0000002e452e7209 */ /* 0x000fe20007810000 */
[----:B------:R-:W-:Y:S01]  /*57c0*/  MUFU.TANH R48, R48 ;  /* 0x0000003000307308 */ /* 0x000fe20000002400 */
[C---:B------:R-:W-:Y:S02]  /*57d0*/  ISETP.GT.AND P2, PT, R40.reuse, 0x40, PT ;  /* 0x000000402800780c */ /* 0x040fe40003f44270 */
[----:B------:R-:W-:Y:S02]  /*57e0*/  FSEL R61, R53, -INF , P3 ;  /* 0xff800000353d7808 */ /* 0x000fe40001800000 */
[----:B------:R-:W-:Y:S02]  /*57f0*/  FMNMX.FTZ R46, R65, R46, !PT ;  /* 0x0000002e412e7209 */ /* 0x000fe40007810000 */
[----:B------:R-:W-:Y:S01]  /*5800*/  ISETP.GT.AND P3, PT, R40, 0x41, PT ;  /* 0x000000412800780c */ /* 0x000fe20003f64270 */
[----:B------:R-:W-:Y:S01]  /*5810*/  MUFU.TANH R52, R52 ;  /* 0x0000003400347308 */ /* 0x000fe20000002400 */
[----:B------:R-:W-:Y:S01]  /*5820*/  FSEL R59, R56, -INF , P2 ;  /* 0xff800000383b7808 */ /* 0x000fe20001000000 */
[----:B------:R-:W-:Y:S01]  /*5830*/  FMUL.FTZ R56, R74, UR4 ;  /* 0x000000044a387c20 */ /* 0x000fe20008410000 */
[----:B------:R-:W-:-:S02]  /*5840*/  FMNMX.FTZ R46, R61, R46, !PT ;  /* 0x0000002e3d2e7209 */ /* 0x000fc40007810000 */
[C---:B------:R-:W-:Y:S02]  /*5850*/  ISETP.GT.AND P2, PT, R40.reuse, 0x48, PT ;  /* 0x000000482800780c */ /* 0x040fe40003f44270 */
[----:B------:R-:W-:Y:S01]  /*5860*/  FSEL R57, R57, -INF , P3 ;  /* 0xff80000039397808 */ /* 0x000fe20001800000 */
[----:B------:R-:W-:Y:S01]  /*5870*/  MUFU.TANH R56, R56 ;  /* 0x0000003800387308 */ /* 0x000fe20000002400 */
[----:B------:R-:W-:Y:S02]  /*5880*/  FMNMX.FTZ R46, R59, R46, !PT ;  /* 0x0000002e3b2e7209 */ /* 0x000fe40007810000 */
[C---:B------:R-:W-:Y:S02]  /*5890*/  ISETP.GT.AND P3, PT, R40.reuse, 0x49, PT ;  /* 0x000000492800780c */ /* 0x040fe40003f64270 */
[----:B------:R-:W-:Y:S02]  /*58a0*/  FSEL R55, R55, -INF , P2 ;  /* 0xff80000037377808 */ /* 0x000fe40001000000 */
[----:B------:R-:W-:Y:S01]  /*58b0*/  FMNMX.FTZ R46, R57, R46, !PT ;  /* 0x0000002e392e7209 */ /* 0x000fe20007810000 */
[----:B------:R-:W-:Y:S01]  /*58c0*/  MUFU.TANH R72, R72 ;  /* 0x0000004800487308 */ /* 0x000fe20000002400 */
[----:B------:R-:W-:-:S02]  /*58d0*/  ISETP.GT.AND P2, PT, R40, 0x50, PT ;  /* 0x000000502800780c */ /* 0x000fc40003f44270 */
[----:B-1----:R-:W-:Y:S02]  /*58e0*/  FSEL R53, R4, -INF , P3 ;  /* 0xff80000004357808 */ /* 0x002fe40001800000 */
[----:B------:R-:W-:Y:S02]  /*58f0*/  FMNMX.FTZ R46, R55, R46, !PT ;  /* 0x0000002e372e7209 */ /* 0x000fe40007810000 */
[C---:B------:R-:W-:Y:S02]  /*5900*/  ISETP.GT.AND P3, PT, R40.reuse, 0x51, PT ;  /* 0x000000512800780c */ /* 0x040fe40003f64270 */
[----:B------:R-:W-:Y:S02]  /*5910*/  FSEL R51, R51, -INF , P2 ;  /* 0xff80000033337808 */ /* 0x000fe40001000000 */
[----:B------:R-:W-:Y:S02]  /*5920*/  FMNMX.FTZ R46, R53, R46, !PT ;  /* 0x0000002e352e7209 */ /* 0x000fe40007810000 */
[----:B------:R-:W-:-:S02]  /*5930*/  ISETP.GT.AND P2, PT, R40, 0x58, PT ;  /* 0x000000582800780c */ /* 0x000fc40003f44270 */
[----:B------:R-:W-:Y:S02]  /*5940*/  FSEL R49, R7, -INF , P3 ;  /* 0xff80000007317808 */ /* 0x000fe40001800000 */
[----:B------:R-:W-:Y:S02]  /*5950*/  FMNMX.FTZ R46, R51, R46, !PT ;  /* 0x0000002e332e7209 */ /* 0x000fe40007810000 */
[C---:B------:R-:W-:Y:S02]  /*5960*/  ISETP.GT.AND P3, PT, R40.reuse, 0x59, PT ;  /* 0x000000592800780c */ /* 0x040fe40003f64270 */
[----:B------:R-:W-:Y:S02]  /*5970*/  FSEL R47, R47, -INF , P2 ;  /* 0xff8000002f2f7808 */ /* 0x000fe40001000000 */
[----:B------:R-:W-:Y:S02]  /*5980*/  FMNMX.FTZ R46, R49, R46, !PT ;  /* 0x0000002e312e7209 */ /* 0x000fe40007810000 */
[----:B------:R-:W-:-:S02]  /*5990*/  ISETP.GT.AND P2, PT, R40, 0x60, PT ;  /* 0x000000602800780c */ /* 0x000fc40003f44270 */
[----:B---3--:R-:W-:Y:S02]  /*59a0*/  FSEL R25, R25, -INF , P3 ;  /* 0xff80000019197808 */ /* 0x008fe40001800000 */
[----:B------:R-:W-:Y:S02]  /*59b0*/  FMNMX.FTZ R46, R47, R46, !PT ;  /* 0x0000002e2f2e7209 */ /* 0x000fe40007810000 */
[C---:B------:R-:W-:Y:S02]  /*59c0*/  ISETP.GT.AND P3, PT, R40.reuse, 0x61, PT ;  /* 0x000000612800780c */ /* 0x040fe40003f64270 */
[----:B----4-:R-:W-:Y:S02]  /*59d0*/  FSEL R29, R29, -INF , P2 ;  /* 0xff8000001d1d7808 */ /* 0x010fe40001000000 */
        /* <DEDUP_REMOVED lines=8> */
[----:B------:R-:W-:Y:S02]  /*5a60*/  FSEL R33, R33, -INF , P3 ;  /* 0xff80000021217808 */ /* 0x000fe40001800000 */
[----:B------:R-:W-:Y:S01]  /*5a70*/  FMNMX.FTZ R4, R31, R46, !PT ;  /* 0x0000002e1f047209 */ /* 0x000fe20007810000 */
[----:B------:R-:W-:Y:S01]  /*5a80*/  FMUL.FTZ R46, R62, UR4 ;  /* 0x000000043e2e7c20 */ /* 0x000fe20008410000 */
[C---:B------:R-:W-:Y:S01]  /*5a90*/  ISETP.GT.AND P3, PT, R40.reuse, 0x71, PT ;  /* 0x000000712800780c */ /* 0x040fe20003f64270 */
[----:B------:R-:W-:Y:S01]  /*5aa0*/  FMUL.FTZ R62, R75, UR4 ;  /* 0x000000044b3e7c20 */ /* 0x000fe20008410000 */
[----:B------:R-:W-:Y:S02]  /*5ab0*/  FSEL R35, R35, -INF , P2 ;  /* 0xff80000023237808 */ /* 0x000fe40001000000 */
[----:B------:R-:W-:Y:S01]  /*5ac0*/  FMNMX.FTZ R4, R33, R4, !PT ;  /* 0x0000000421047209 */ /* 0x000fe20007810000 */
[----:B------:R-:W1:Y:S01]  /*5ad0*/  MUFU.TANH R46, R46 ;  /* 0x0000002e002e7308 */ /* 0x000e620000002400 */
[----:B------:R-:W-:-:S02]  /*5ae0*/  ISETP.GT.AND P2, PT, R40, 0x78, PT ;  /* 0x000000782800780c */ /* 0x000fc40003f44270 */
[----:B------:R-:W-:Y:S02]  /*5af0*/  FSEL R39, R39, -INF , P3 ;  /* 0xff80000027277808 */ /* 0x000fe40001800000 */
[----:B------:R-:W-:Y:S02]  /*5b00*/  FMNMX.FTZ R4, R35, R4, !PT ;  /* 0x0000000423047209 */ /* 0x000fe40007810000 */
[C---:B------:R-:W-:Y:S01]  /*5b10*/  ISETP.GT.AND P3, PT, R40.reuse, 0x79, PT ;  /* 0x000000792800780c */ /* 0x040fe20003f64270 */
[----:B------:R-:W-:Y:S01]  /*5b20*/  VIADD R40, R40, 0x8 ;  /* 0x0000000828287836 */ /* 0x000fe20000000000 */
[----:B------:R-:W-:Y:S01]  /*5b30*/  FSEL R41, R41, -INF , P2 ;  /* 0xff80000029297808 */ /* 0x000fe20001000000 */
[----:B------:R-:W2:Y:S01]  /*5b40*/  MUFU.TANH R62, R62 ;  /* 0x0000003e003e7308 */ /* 0x000ea20000002400 */
[----:B------:R-:W-:Y:S02]  /*5b50*/  FMNMX.FTZ R4, R39, R4, !PT ;  /* 0x0000000427047209 */ /* 0x000fe40007810000 */
[----:B------:R-:W-:-:S02]  /*5b60*/  FSEL R37, R37, -INF , P3 ;  /* 0xff80000025257808 */ /* 0x000fc40001800000 */
[----:B------:R-:W-:Y:S02]  /*5b70*/  FMNMX.FTZ R4, R41, R4, !PT ;  /* 0x0000000429047209 */ /* 0x000fe40007810000 */
[C---:B------:R-:W-:Y:S02]  /*5b80*/  ISETP.GT.AND P4, PT, R40.reuse, RZ, PT ;  /* 0x000000ff2800720c */ /* 0x040fe40003f84270 */
[----:B------:R-:W-:Y:S02]  /*5b90*/  FMNMX.FTZ R4, R37, R4, !PT ;  /* 0x0000000425047209 */ /* 0x000fe40007810000 */
[----:B------:R-:W-:Y:S02]  /*5ba0*/  ISETP.GT.AND P5, PT, R40, 0x1, PT ;  /* 0x000000012800780c */ /* 0x000fe40003fa4270 */
[----:B------:R-:W-:Y:S01]  /*5bb0*/  FSEL R63, R9, -INF , P4 ;  /* 0xff800000093f7808 */ /* 0x000fe20002000000 */
[----:B------:R-:W3:Y:S01]  /*5bc0*/  SHFL.BFLY PT, R7, R4, 0x2, 0x1f ;  /* 0x0c401f0004077f89 */ /* 0x000ee200000e0000 */
[----:B------:R-:W-:-:S02]  /*5bd0*/  FSEL R71, R8, -INF , P5 ;  /* 0xff80000008477808 */ /* 0x000fc40002800000 */
[C---:B------:R-:W-:Y:S02]  /*5be0*/  ISETP.GT.AND P3, PT, R40.reuse, 0x8, PT ;  /* 0x000000082800780c */ /* 0x040fe40003f64270 */
[----:B------:R-:W-:Y:S02]  /*5bf0*/  FMNMX.FTZ R8, R63, R6, !PT ;  /* 0x000000063f087209 */ /* 0x000fe40007810000 */
[----:B------:R-:W-:Y:S02]  /*5c00*/  ISETP.GT.AND P6, PT, R40, 0x9, PT ;  /* 0x000000092800780c */ /* 0x000fe40003fc4270 */
[----:B------:R-:W-:Y:S02]  /*5c10*/  FSEL R67, R10, -INF , P3 ;  /* 0xff8000000a437808 */ /* 0x000fe40001800000 */
[----:B------:R-:W-:Y:S02]  /*5c20*/  FMNMX.FTZ R8, R71, R8, !PT ;  /* 0x0000000847087209 */ /* 0x000fe40007810000 */
[----:B------:R-:W-:-:S02]  /*5c30*/  ISETP.GT.AND P4, PT, R40, 0x10, PT ;  /* 0x000000102800780c */ /* 0x000fc40003f84270 */
[----:B------:R-:W-:Y:S02]  /*5c40*/  FSEL R73, R11, -INF , P6 ;  /* 0xff8000000b497808 */ /* 0x000fe40003000000 */
[----:B------:R-:W-:Y:S02]  /*5c50*/  FMNMX.FTZ R8, R67, R8, !PT ;  /* 0x0000000843087209 */ /* 0x000fe40007810000 */
[----:B------:R-:W-:Y:S01]  /*5c60*/  ISETP.GT.AND P5, PT, R40, 0x11, PT ;  /* 0x000000112800780c */ /* 0x000fe20003fa4270 */
[----:B------:R-:W-:Y:S02]  /*5c70*/  WARPGROUP.DEPBAR.LE gsb0, 0x0 ;  /* 0x00008000000079c5 */ /* 0x000fe40000010000 */
[----:B------:R-:W-:Y:S01]  /*5c80*/  WARPGROUP.ARRIVE ;  /* 0x00000000000079c5 */ /* 0x000fe20000000000 */
[----:B------:R-:W-:Y:S02]  /*5c90*/  FSEL R75, R13, -INF , P4 ;  /* 0xff8000000d4b7808 */ /* 0x000fe40002000000 */
[----:B---3--:R-:W-:-:S02]  /*5ca0*/  FMNMX.FTZ R44, R4, R7, !PT ;  /* 0x00000007042c7209 */ /* 0x008fc40007810000 */
[----:B------:R-:W-:Y:S01]  /*5cb0*/  FMNMX.FTZ R8, R73, R8, !PT ;  /* 0x0000000849087209 */ /* 0x000fe20007810000 */
[----:B------:R-:W-:Y:S01]  /*5cc0*/  HGMMA.64x128x16.F32 R88, R156, gdesc[UR8].tnspB, R88, gsb0 ;  /* 0x41e000089c587df0 */ /* 0x000fe20008000858 */
[----:B------:R-:W-:Y:S01]  /*5cd0*/  UIADD3 UR10, UR7, 0x300, URZ ;  /* 0x00000300070a7890 */ /* 0x000fe2000fffe03f */
[----:B------:R-:W3:Y:S01]  /*5ce0*/  SHFL.BFLY PT, R7, R44, 0x1, 0x1f ;  /* 0x0c201f002c077f89 */ /* 0x000ee200000e0000 */
[----:B------:R-:W4:Y:S01]  /*5cf0*/  LDC R4, c[0x0][0x988] ;  /* 0x00026200ff047b82 */ /* 0x000f220000000800 */
[----:B------:R-:W-:Y:S01]  /*5d00*/  UMOV UR11, 0x40000040 ;  /* 0x40000040000b7882 */ /* 0x000fe20000000000 */
[----:B------:R-:W-:Y:S02]  /*5d10*/  ISETP.GT.AND P3, PT, R40, 0x18, PT ;  /* 0x000000182800780c */ /* 0x000fe40003f64270 */
[----:B------:R-:W-:Y:S02]  /*5d20*/  FSEL R77, R12, -INF , P5 ;  /* 0xff8000000c4d7808 */ /* 0x000fe40002800000 */
[----:B------:R-:W-:-:S02]  /*5d30*/  FMNMX.FTZ R8, R75, R8, !PT ;  /* 0x000000084b087209 */ /* 0x000fc40007810000 */
[----:B------:R-:W-:Y:S02]  /*5d40*/  ISETP.GT.AND P6, PT, R40, 0x19, PT ;  /* 0x000000192800780c */ /* 0x000fe40003fc4270 */
[----:B------:R-:W-:Y:S02]  /*5d50*/  FSEL R79, R14, -INF , P3 ;  /* 0xff8000000e4f7808 */ /* 0x000fe40001800000 */
[----:B------:R-:W-:Y:S02]  /*5d60*/  FMNMX.FTZ R8, R77, R8, !PT ;  /* 0x000000084d087209 */ /* 0x000fe40007810000 */
[----:B------:R-:W-:Y:S02]  /*5d70*/  ISETP.GT.AND P4, PT, R40, 0x20, PT ;  /* 0x000000202800780c */ /* 0x000fe40003f84270 */
[----:B------:R-:W-:Y:S02]  /*5d80*/  FSEL R81, R15, -INF , P6 ;  /* 0xff8000000f517808 */ /* 0x000fe40003000000 */
[----:B------:R-:W-:-:S02]  /*5d90*/  FMNMX.FTZ R8, R79, R8, !PT ;  /* 0x000000084f087209 */ /* 0x000fc40007810000 */
[----:B------:R-:W-:Y:S02]  /*5da0*/  ISETP.GT.AND P5, PT, R40, 0x21, PT ;  /* 0x000000212800780c */ /* 0x000fe40003fa4270 */
[----:B------:R-:W-:Y:S02]  /*5db0*/  FSEL R83, R20, -INF , P4 ;  /* 0xff80000014537808 */ /* 0x000fe40002000000 */
[----:B------:R-:W-:Y:S02]  /*5dc0*/  FMNMX.FTZ R8, R81, R8, !PT ;  /* 0x0000000851087209 */ /* 0x000fe40007810000 */
[----:B---3--:R-:W-:Y:S02]  /*5dd0*/  FMNMX.FTZ R7, R44, R7, !PT ;  /* 0x000000072c077209 */ /* 0x008fe40007810000 */
[----:B------:R-:W-:Y:S02]  /*5de0*/  ISETP.GT.AND P3, PT, R40, 0x28, PT ;  /* 0x000000282800780c */ /* 0x000fe40003f64270 */
[----:B------:R-:W-:Y:S01]  /*5df0*/  FSEL R85, R21, -INF , P5 ;  /* 0xff80000015557808 */ /* 0x000fe20002800000 */
[----:B----4-:R-:W-:Y:S01]  /*5e00*/  FMUL.FTZ R44, R7, R4 ;  /* 0x00000004072c7220 */ /* 0x010fe20000410000 */
[----:B------:R-:W-:-:S02]  /*5e10*/  FMNMX.FTZ R8, R83, R8, !PT ;  /* 0x0000000853087209 */ /* 0x000fc40007810000 */
[----:B------:R-:W-:Y:S02]  /*5e20*/  ISETP.GT.AND P6, PT, R40, 0x29, PT ;  /* 0x000000292800780c */ /* 0x000fe40003fc4270 */
[----:B------:R-:W-:Y:S02]  /*5e30*/  FSEL R87, R24, -INF , P3 ;  /* 0xff80000018577808 */ /* 0x000fe40001800000 */
[----:B------:R-:W-:Y:S02]  /*5e40*/  FMNMX.FTZ R8, R85, R8, !PT ;  /* 0x0000000855087209 */ /* 0x000fe40007810000 */
[----:B------:R-:W-:Y:S02]  /*5e50*/  FSETP.NEU.FTZ.AND P2, PT, R7, -INF , PT ;  /* 0xff8000000700780b */ /* 0x000fe40003f5d000 */
[----:B------:R-:W-:Y:S02]  /*5e60*/  ISETP.GT.AND P4, PT, R40, 0x30, PT ;  /* 0x000000302800780c */ /* 0x000fe40003f84270 */
[----:B------:R-:W-:-:S02]  /*5e70*/  FSEL R153, R26, -INF , P6 ;  /* 0xff8000001a997808 */ /* 0x000fc40003000000 */
[----:B------:R-:W-:Y:S02]  /*5e80*/  FMNMX.FTZ R8, R87, R8, !PT ;  /* 0x0000000857087209 */ /* 0x000fe40007810000 */
[----:B------:R-:W-:Y:S02]  /*5e90*/  FSEL R44, R44, RZ, P2 ;  /* 0x000000ff2c2c7208 */ /* 0x000fe40001000000 */
[----:B------:R-:W-:Y:S02]  /*5ea0*/  ISETP.GT.AND P5, PT, R40, 0x31, PT ;  /* 0x000000312800780c */ /* 0x000fe40003fa4270 */
[----:B------:R-:W-:Y:S01]  /*5eb0*/  FSEL R155, R28, -INF , P4 ;  /* 0xff8000001c9b7808 */ /* 0x000fe20002000000 */
[--C-:B------:R-:W-:Y:S01]  /*5ec0*/  FFMA.FTZ R15, R175, R4, -R44.reuse ;  /* 0x00000004af0f7223 */ /* 0x100fe2000001082c */
[----:B------:R-:W-:Y:S01]  /*5ed0*/  FMNMX.FTZ R8, R153, R8, !PT ;  /* 0x0000000899087209 */ /* 0x000fe20007810000 */
[-CC-:B------:R-:W-:Y:S01]  /*5ee0*/  FFMA.FTZ R172, R177, R4.reuse, -R44.reuse ;  /* 0x00000004b1ac7223 */ /* 0x180fe2000001082c */
[----:B------:R-:W-:Y:S01]  /*5ef0*/  ISETP.GT.AND P3, PT, R40, 0x38, PT ;  /* 0x000000382800780c */ /* 0x000fe20003f64270 */
[-CC-:B------:R-:W-:Y:S01]  /*5f00*/  FFMA.FTZ R174, R173, R4.reuse, -R44.reuse ;  /* 0x00000004adae7223 */ /* 0x180fe2000001082c */
        /* <DEDUP_REMOVED lines=30> */
[----:B-1----:R-:W-:Y:S01]  /*60f0*/  FSEL R181, R46, -INF , P4 ;  /* 0xff8000002eb57808 */ /* 0x002fe20002000000 */
        /* <DEDUP_REMOVED lines=22> */
[----:B------:R-:W-:Y:S01]  /*6260*/  FFMA.FTZ R37, R37, R4, -R44 ;  /* 0x0000000425257223 */ /* 0x000fe2000001082c */
[----:B------:R-:W-:Y:S01]  /*6270*/  FSEL R169, R54, -INF , P5 ;  /* 0xff80000036a97808 */ /* 0x000fe20002800000 */
[----:B------:R-:W-:Y:S01]  /*6280*/  IMAD.U32 R50, RZ, RZ, UR5 ;  /* 0x00000005ff327e24 */ /* 0x000fe2000f8e00ff */
[----:B------:R-:W-:Y:S01]  /*6290*/  FMNMX.FTZ R8, R183, R8, !PT ;  /* 0x00000008b7087209 */ /* 0x000fe20007810000 */
[----:B------:R-:W-:Y:S01]  /*62a0*/  UMOV UR5, UR37 ;  /* 0x0000002500057c82 */ /* 0x000fe20008000000 */
        /* <DEDUP_REMOVED lines=9> */
[----:B--2---:R-:W-:-:S02]  /*6340*/  FSEL R197, R62, -INF , P5 ;  /* 0xff8000003ec57808 */ /* 0x004fc40002800000 */
[----:B------:R-:W-:Y:S01]  /*6350*/  FMNMX.FTZ R8, R195, R8, !PT ;  /* 0x00000008c3087209 */ /* 0x000fe20007810000 */
[----:B------:R-:W-:Y:S01]  /*6360*/  MUFU.EX2 R178, R178 ;  /* 0x000000b200b27308 */ /* 0x000fe20000000800 */
[----:B------:R-:W-:Y:S02]  /*6370*/  ISETP.GT.AND P4, PT, R40, 0x69, PT ;  /* 0x000000692800780c */ /* 0x000fe40003f84270 */
[----:B------:R-:W-:Y:S02]  /*6380*/  FSEL R199, R60, -INF , P3 ;  /* 0xff8000003cc77808 */ /* 0x000fe40001800000 */
[----:B------:R-:W-:Y:S01]  /*6390*/  FMNMX.FTZ R8, R197, R8, !PT ;  /* 0x00000008c5087209 */ /* 0x000fe20007810000 */
[----:B------:R-:W-:Y:S02]  /*63a0*/  WARPGROUP.DEPBAR.LE gsb0, 0x0 ;  /* 0x00008000000079c5 */ /* 0x000fe40000010000 */
[----:B------:R-:W-:Y:S01]  /*63b0*/  WARPGROUP.ARRIVE ;  /* 0x00000000000079c5 */ /* 0x000fe20000000000 */
[----:B------:R-:W-:Y:S01]  /*63c0*/  ISETP.GT.AND P5, PT, R40, 0x70, PT ;  /* 0x000000702800780c */ /* 0x000fe20003fa4270 */
[----:B------:R-:W-:Y:S01]  /*63d0*/  MUFU.EX2 R13, R13 ;  /* 0x0000000d000d7308 */ /* 0x000fe20000000800 */
[----:B------:R-:W-:Y:S01]  /*63e0*/  FSEL R59, R66, -INF , P4 ;  /* 0xff800000423b7808 */ /* 0x000fe20002000000 */
[--C-:B------:R-:W-:Y:S01]  /*63f0*/  FFMA.FTZ R156, R51, R4, -R44.reuse ;  /* 0x00000004339c7223 */ /* 0x100fe2000001082c */
[----:B------:R-:W-:Y:S01]  /*6400*/  FMNMX.FTZ R8, R199, R8, !PT ;  /* 0x00000008c7087209 */ /* 0x000fe20007810000 */
[----:B------:R-:W-:Y:S01]  /*6410*/  HGMMA.64x128x16.F32 R88, R160, gdesc[UR8].tnspB, R88, gsb0 ;  /* 0x41e00008a0587df0 */ /* 0x000fe20008000858 */
[----:B------:R-:W-:Y:S01]  /*6420*/  ISETP.GT.AND P3, PT, R40, 0x71, PT ;  /* 0x000000712800780c */ /* 0x000fe20003f64270 */
[----:B------:R-:W-:Y:S01]  /*6430*/  UIADD3 UR10, UR7, 0x380, URZ ;  /* 0x00000380070a7890 */ /* 0x000fe2000fffe03f */
[----:B------:R-:W-:Y:S01]  /*6440*/  FSEL R201, R64, -INF , P5 ;  /* 0xff80000040c97808 */ /* 0x000fe20002800000 */
[----:B------:R-:W-:Y:S01]  /*6450*/  UMOV UR11, 0x40000040 ;  /* 0x40000040000b7882 */ /* 0x000fe20000000000 */
[----:B------:R-:W-:Y:S01]  /*6460*/  FMNMX.FTZ R8, R59, R8, !PT ;  /* 0x000000083b087209 */ /* 0x000fe20007810000 */
[----:B------:R-:W-:Y:S01]  /*6470*/  MUFU.EX2 R172, R172 ;  /* 0x000000ac00ac7308 */ /* 0x000fe20000000800 */
[----:B------:R-:W-:Y:S01]  /*6480*/  ISETP.GT.AND P4, PT, R40, 0x78, PT ;  /* 0x000000782800780c */ /* 0x000fe20003f84270 */
[----:B------:R-:W-:Y:S01]  /*6490*/  FFMA.FTZ R158, R47, R4, -R44 ;  /* 0x000000042f9e7223 */ /* 0x000fe2000001082c */
[----:B------:R-:W-:Y:S01]  /*64a0*/  FSEL R203, R70, -INF , P3 ;  /* 0xff80000046cb7808 */ /* 0x000fe20001800000 */
[----:B------:R-:W-:Y:S01]  /*64b0*/  UMOV UR7, UR36 ;  /* 0x0000002400077c82 */ /* 0x000fe20008000000 */
[----:B------:R-:W-:-:S02]  /*64c0*/  FMNMX.FTZ R8, R201, R8, !PT ;  /* 0x00000008c9087209 */ /* 0x000fc40007810000 */
[----:B------:R-:W-:Y:S01]  /*64d0*/  ISETP.GT.AND P5, PT, R40, 0x79, PT ;  /* 0x000000792800780c */ /* 0x000fe20003fa4270 */
[----:B------:R-:W-:Y:S01]  /*64e0*/  MUFU.EX2 R15, R15 ;  /* 0x0000000f000f7308 */ /* 0x000fe20000000800 */
[----:B------:R-:W-:Y:S02]  /*64f0*/  FSEL R205, R68, -INF , P4 ;  /* 0xff80000044cd7808 */ /* 0x000fe40002000000 */
[----:B------:R-:W-:Y:S02]  /*6500*/  FMNMX.FTZ R8, R203, R8, !PT ;  /* 0x00000008cb087209 */ /* 0x000fe40007810000 */
[----:B------:R-:W-:Y:S02]  /*6510*/  FSEL R55, R72, -INF , P5 ;  /* 0xff80000048377808 */ /* 0x000fe40002800000 */
[----:B------:R-:W-:Y:S01]  /*6520*/  FMNMX.FTZ R8, R205, R8, !PT ;  /* 0x00000008cd087209 */ /* 0x000fe20007810000 */
[----:B------:R-:W-:Y:S01]  /*6530*/  MUFU.EX2 R174, R174 ;  /* 0x000000ae00ae7308 */ /* 0x000fe20000000800 */
[----:B------:R-:W-:-:S02]  /*6540*/  FSEL R20, R7, RZ, P2 ;  /* 0x000000ff07147208 */ /* 0x000fc40001000000 */
[----:B------:R-:W-:Y:S01]  /*6550*/  FMNMX.FTZ R9, R55, R8, !PT ;  /* 0x0000000837097209 */ /* 0x000fe20007810000 */
[-CC-:B------:R-:W-:Y:S01]  /*6560*/  FFMA.FTZ R8, R29, R4.reuse, -R44.reuse ;  /* 0x000000041d087223 */ /* 0x180fe2000001082c */
[-C--:B------:R-:W-:Y:S01]  /*6570*/  FFMA.FTZ R29, R33, R4.reuse, -R44 ;  /* 0x00000004211d7223 */ /* 0x080fe2000001082c */
[----:B------:R-:W-:Y:S01]  /*6580*/  FADD.FTZ R33, -R20, R5 ;  /* 0x0000000514217221 */ /* 0x000fe20000010100 */
[----:B------:R-:W-:Y:S01]  /*6590*/  MOV R46, UR37 ;  /* 0x00000025002e7c02 */ /* 0x000fe20008000f00 */
[----:B------:R-:W1:Y:S01]  /*65a0*/  SHFL.BFLY PT, R10, R9, 0x2, 0x1f ;  /* 0x0c401f00090a7f89 */ /* 0x000e6200000e0000 */
[----:B------:R-:W-:Y:S01]  /*65b0*/  MUFU.EX2 R21, R21 ;  /* 0x0000001500157308 */ /* 0x000fe20000000800 */
[----:B------:R-:W-:Y:S01]  /*65c0*/  FMUL.FTZ R33, R33, R4 ;  /* 0x0000000421217220 */ /* 0x000fe20000410000 */
[----:B------:R-:W-:Y:S02]  /*65d0*/  @!P1 LEA R46, R46, UR38, 0x3 ;  /* 0x000000262e2e9c11 */ /* 0x000fe4000f8e18ff */
[----:B------:R-:W-:-:S03]  /*65e0*/  @!P1 LEA R50, R50, UR38, 0x3 ;  /* 0x0000002632329c11 */ /* 0x000fc6000f8e18ff */
[----:B------:R-:W-:Y:S01]  /*65f0*/  @!P1 VIADD R46, R46, 0x28840 ;  /* 0x000288402e2e9836 */ /* 0x000fe20000000000 */
[----:B------:R-:W2:Y:S01]  /*6600*/  MUFU.EX2 R33, R33 ;  /* 0x0000002100217308 */ /* 0x000ea20000000800 */
[----:B------:R-:W-:-:S03]  /*6610*/  @!P1 VIADD R50, R50, 0x28860 ;  /* 0x0002886032329836 */ /* 0x000fc60000000000 */
[----:B------:R-:W-:Y:S02]  /*6620*/  @!P1 PRMT R46, RZ, 0x654, R46 ;  /* 0x00000654ff2e9816 */ /* 0x000fe4000000002e */
[----:B------:R-:W-:Y:S02]  /*6630*/  @!P1 PRMT R50, RZ, 0x654, R50 ;  /* 0x00000654ff329816 */ /* 0x000fe40000000032 */
[----:B------:R-:W3:Y:S01]  /*6640*/  MUFU.EX2 R168, R168 ;  /* 0x000000a800a87308 */ /* 0x000ee20000000800 */
[----:B-1----:R-:W-:Y:S01]  /*6650*/  FMNMX.FTZ R14, R9, R10, !PT ;  /* 0x0000000a090e7209 */ /* 0x002fe20007810000 */
[-C--:B------:R-:W-:Y:S01]  /*6660*/  FFMA.FTZ R10, R31, R4.reuse, -R44 ;  /* 0x000000041f0a7223 */ /* 0x080fe2000001082c */
[----:B--2---:R-:W-:Y:S01]  /*6670*/  FFMA.FTZ R40, R33, R3, R180 ;  /* 0x0000000321287223 */ /* 0x004fe200000100b4 */
[----:B------:R-:W-:-:S04]  /*6680*/  FFMA.FTZ R31, R39, R4, -R44 ;  /* 0x00000004271f7223 */ /* 0x000fc8000001082c */
[----:B------:R1:W-:Y:S01]  /*6690*/  MUFU.EX2 R5, R37 ;  /* 0x0000002500057308 */ /* 0x0003e20000000800 */
[----:B------:R-:W2:Y:S01]  /*66a0*/  SHFL.BFLY PT, R9, R14, 0x1, 0x1f ;  /* 0x0c201f000e097f89 */ /* 0x000ea200000e0000 */
[C---:B------:R-:W-:Y:S01]  /*66b0*/  FADD.FTZ R3, R43.reuse, R40 ;  /* 0x000000282b037221 */ /* 0x040fe20000010000 */
[----:B------:R-:W-:-:S03]  /*66c0*/  F2FP.F16.F32.PACK_AB R180, R43, R180 ;  /* 0x000000b42bb4723e */ /* 0x000fc600000000ff */
[----:B------:R-:W-:Y:S01]  /*66d0*/  FADD.FTZ R42, R182, R3 ;  /* 0x00000003b62a7221 */ /* 0x000fe20000010000 */
[C---:B------:R-:W-:Y:S01]  /*66e0*/  F2FP.F16.F32.PACK_AB R182, R45.reuse, R182 ;  /* 0x000000b62db6723e */ /* 0x040fe200000000ff */
[----:B------:R-:W4:Y:S02]  /*66f0*/  MUFU.EX2 R69, R69 ;  /* 0x0000004500457308 */ /* 0x000f240000000800 */
[----:B------:R-:W-:-:S04]  /*6700*/  FADD.FTZ R3, R45, R42 ;  /* 0x0000002a2d037221 */ /* 0x000fc80000010000 */
[----:B------:R-:W-:Y:S01]  /*6710*/  FADD.FTZ R42, R176, R3 ;  /* 0x00000003b02a7221 */ /* 0x000fe20000010000 */
[C---:B------:R-:W-:Y:S01]  /*6720*/  F2FP.F16.F32.PACK_AB R176, R11.reuse, R176 ;  /* 0x000000b00bb0723e */ /* 0x040fe200000000ff */
[----:B------:R-:W-:Y:S02]  /*6730*/  MUFU.EX2 R170, R170 ;  /* 0x000000aa00aa7308 */ /* 0x000fe40000000800 */
[----:B------:R-:W-:-:S04]  /*6740*/  FADD.FTZ R3, R11, R42 ;  /* 0x0000002a0b037221 */ /* 0x000fc80000010000 */
[----:B------:R-:W-:Y:S01]  /*6750*/  FADD.FTZ R44, R178, R3 ;  /* 0x00000003b22c7221 */ /* 0x000fe20000010000 */
[----:B------:R-:W-:Y:S01]  /*6760*/  F2FP.F16.F32.PACK_AB R178, R13, R178 ;  /* 0x000000b20db2723e */ /* 0x000fe200000000ff */
[----:B------:R-:W-:Y:S01]  /*6770*/  MUFU.EX2 R61, R61 ;  /* 0x0000003d003d7308 */ /* 0x000fe20000000800 */
[----:B--2---:R-:W-:-:S04]  /*6780*/  FMNMX.FTZ R9, R14, R9, !PT ;  /* 0x000000090e097209 */ /* 0x004fc80007810000 */
[C---:B------:R-:W-:Y:S01]  /*6790*/  FSETP.NEU.FTZ.AND P2, PT, R9.reuse, -INF , PT ;  /* 0xff8000000900780b */ /* 0x040fe20003f5d000 */
[C---:B------:R-:W-:Y:S02]  /*67a0*/  FMUL.FTZ R32, R9.reuse, R4 ;  /* 0x0000000409207220 */ /* 0x040fe40000410000 */
[----:B------:R-:W-:Y:S01]  /*67b0*/  MUFU.EX2 R152, R152 ;  /* 0x0000009800987308 */ /* 0x000fe20000000800 */
[----:B------:R-:W-:Y:S02]  /*67c0*/  FSEL R3, R9, RZ, P2 ;  /* 0x000000ff09037208 */ /* 0x000fe40001000000 */
[----:B------:R-:W-:Y:S02]  /*67d0*/  FSEL R32, R32, RZ, P2 ;  /* 0x000000ff20207208 */ /* 0x000fe40001000000 */
[----:B------:R-:W-:-:S03]  /*67e0*/  PLOP3.LUT P2, PT, PT, PT, UP0, 0x80, 0x0 ;  /* 0x000000000000781c */ /* 0x000fc60003f4f008 */
[-C--:B------:R-:W-:Y:S01]  /*67f0*/  FFMA.FTZ R20, R71, R4.reuse, -R32 ;  /* 0x0000000447147223 */ /* 0x080fe20000010820 */
[----:B------:R-:W-:Y:S01]  /*6800*/  FADD.FTZ R71, R13, R44 ;  /* 0x0000002c0d477221 */ /* 0x000fe20000010000 */
[-CC-:B-1----:R-:W-:Y:S01]  /*6810*/  FFMA.FTZ R37, R73, R4.reuse, -R32.reuse ;  /* 0x0000000449257223 */ /* 0x182fe20000010820 */
[-CC-:B------:R-:W-:Y:S01]  /*6820*/  FFMA.FTZ R35, R63, R4.reuse, -R32.reuse ;  /* 0x000000043f237223 */ /* 0x180fe20000010820 */
[-C--:B------:R-:W-:Y:S01]  /*6830*/  FFMA.FTZ R24, R67, R4.reuse, -R32 ;  /* 0x0000000443187223 */ /* 0x080fe20000010820 */
[----:B------:R-:W-:Y:S01]  /*6840*/  FADD.FTZ R44, R172, R71 ;  /* 0x00000047ac2c7221 */ /* 0x000fe20000010000 */
[----:B------:R-:W-:Y:S01]  /*6850*/  FADD.FTZ R71, -R3, R6 ;  /* 0x0000000603477221 */ /* 0x000fe20000010100 */
[----:B------:R-:W-:Y:S01]  /*6860*/  IADD3 R3, -R23, 0xb, RZ ;  /* 0x0000000b17037810 */ /* 0x000fe20007ffe1ff */
[----:B------:R-:W-:Y:S01]  /*6870*/  MUFU.EX2 R20, R20 ;  /* 0x0000001400147308 */ /* 0x000fe20000000800 */
[----:B------:R-:W-:Y:S01]  /*6880*/  FADD.FTZ R73, R15, R44 ;  /* 0x0000002c0f497221 */ /* 0x000fe20000010000 */
[-C--:B------:R-:W-:Y:S01]  /*6890*/  FMUL.FTZ R6, R71, R4.reuse ;  /* 0x0000000447067220 */ /* 0x080fe20000410000 */
        /* <DEDUP_REMOVED lines=10> */
[----:B---3--:R-:W-:Y:S01]  /*6940*/  FADD.FTZ R48, R168, R71 ;  /* 0x00000047a8307221 */ /* 0x008fe20000010000 */
        /* <DEDUP_REMOVED lines=21> */
[----:B------:R-:W-:Y:S01]  /*6aa0*/  FFMA.FTZ R205, R205, R4, -R32 ;  /* 0x00000004cdcd7223 */ /* 0x000fe20000010820 */
[----:B------:R-:W-:-:S02]  /*6ab0*/  WARPGROUP.DEPBAR.LE gsb0, 0x0 ;  /* 0x00008000000079c5 */ /* 0x000fc40000010000 */
[----:B------:R-:W-:Y:S01]  /*6ac0*/  WARPGROUP.ARRIVE ;  /* 0x00000000000079c5 */ /* 0x000fe20000000000 */
[----:B------:R-:W-:Y:S01]  /*6ad0*/  F2FP.F16.F32.PACK_AB R172, R15, R172 ;  /* 0x000000ac0fac723e */ /* 0x000fe200000000ff */
[----:B------:R-:W-:Y:S01]  /*6ae0*/  MUFU.EX2 R154, R154 ;  /* 0x0000009a009a7308 */ /* 0x000fe20000000800 */
[----:B------:R-:W-:Y:S02]  /*6af0*/  F2FP.F16.F32.PACK_AB R174, R21, R174 ;  /* 0x000000ae15ae723e */ /* 0x000fe400000000ff */
[----:B----4-:R-:W-:Y:S01]  /*6b00*/  F2FP.F16.F32.PACK_AB R168, R69, R168 ;  /* 0x000000a845a8723e */ /* 0x010fe200000000ff */
[----:B------:R-:W-:Y:S01]  /*6b10*/  HGMMA.64x128x16.F32 R88, R164, gdesc[UR8].tnspB, R88, gsb0 ;  /* 0x41e00008a4587df0 */ /* 0x000fe20008000858 */
[----:B-1----:R-:W-:-:S03]  /*6b20*/  F2FP.F16.F32.PACK_AB R181, R20, R35 ;  /* 0x0000002314b5723e */ /* 0x002fc600000000ff */
[----:B------:R-:W1:Y:S08]  /*6b30*/  MUFU.EX2 R37, R37 ;  /* 0x0000002500257308 */ /* 0x000e700000000800 */
[----:B------:R-:W-:Y:S08]  /*6b40*/  MUFU.EX2 R53, R53 ;  /* 0x0000003500357308 */ /* 0x000ff00000000800 */
[----:B------:R-:W-:Y:S01]  /*6b50*/  MUFU.EX2 R26, R26 ;  /* 0x0000001a001a7308 */ /* 0x000fe20000000800 */
[----:B-1----:R-:W-:-:S07]  /*6b60*/  F2FP.F16.F32.PACK_AB R183, R37, R24 ;  /* 0x0000001825b7723e */ /* 0x002fce00000000ff */
[----:B------:R-:W-:Y:S08]  /*6b70*/  MUFU.EX2 R156, R156 ;  /* 0x0000009c009c7308 */ /* 0x000ff00000000800 */
[----:B------:R-:W1:Y:S08]  /*6b80*/  MUFU.EX2 R39, R39 ;  /* 0x0000002700277308 */ /* 0x000e700000000800 */
[----:B------:R2:W-:Y:S08]  /*6b90*/  MUFU.EX2 R14, R41 ;  /* 0x00000029000e7308 */ /* 0x0005f00000000800 */
[----:B------:R-:W-:Y:S01]  /*6ba0*/  MUFU.EX2 R49, R49 ;  /* 0x0000003100317308 */ /* 0x000fe20000000800 */
[-CC-:B--2---:R-:W-:Y:S01]  /*6bb0*/  FFMA.FTZ R41, R81, R4.reuse, -R32.reuse ;  /* 0x0000000451297223 */ /* 0x184fe20000010820 */
[----:B------:R-:W-:Y:S01]  /*6bc0*/  FFMA.FTZ R32, R55, R4, -R32 ;  /* 0x0000000437207223 */ /* 0x000fe20000010820 */
[----:B-1----:R-:W-:-:S05]  /*6bd0*/  F2FP.F16.F32.PACK_AB R177, R39, R26 ;  /* 0x0000001a27b1723e */ /* 0x002fca00000000ff */
[----:B------:R-:W-:Y:S08]  /*6be0*/  MUFU.EX2 R28, R28 ;  /* 0x0000001c001c7308 */ /* 0x000ff00000000800 */
[----:B------:R-:W-:Y:S08]  /*6bf0*/  MUFU.EX2 R158, R158 ;  /* 0x0000009e009e7308 */ /* 0x000ff00000000800 */
[----:B------:R-:W1:Y:S08]  /*6c00*/  MUFU.EX2 R41, R41 ;  /* 0x0000002900297308 */ /* 0x000e700000000800 */
[----:B------:R-:W-:Y:S08]  /*6c10*/  MUFU.EX2 R25, R25 ;  /* 0x0000001900197308 */ /* 0x000ff00000000800 */
[----:B------:R-:W-:Y:S01]  /*6c20*/  MUFU.EX2 R30, R30 ;  /* 0x0000001e001e7308 */ /* 0x000fe20000000800 */
[----:B-1----:R-:W-:-:S07]  /*6c30*/  F2FP.F16.F32.PACK_AB R179, R41, R28 ;  /* 0x0000001c29b3723e */ /* 0x002fce00000000ff */
[----:B------:R-:W-:Y:S08]  /*6c40*/  MUFU.EX2 R8, R8 ;  /* 0x0000000800087308 */ /* 0x000ff00000000800 */
[----:B------:R-:W1:Y:S08]  /*6c50*/  MUFU.EX2 R47, R47 ;  /* 0x0000002f002f7308 */ /* 0x000e700000000800 */
[----:B------:R-:W2:Y:S08]  /*6c60*/  MUFU.EX2 R27, R27 ;  /* 0x0000001b001b7308 */ /* 0x000eb00000000800 */
[----:B------:R-:W-:Y:S01]  /*6c70*/  MUFU.EX2 R34, R34 ;  /* 0x0000002200227308 */ /* 0x000fe20000000800 */
[----:B-1----:R-:W-:-:S07]  /*6c80*/  F2FP.F16.F32.PACK_AB R173, R47, R30 ;  /* 0x0000001e2fad723e */ /* 0x002fce00000000ff */
[----:B------:R-:W1:Y:S01]  /*6c90*/  MUFU.EX2 R10, R10 ;  /* 0x0000000a000a7308 */ /* 0x000e620000000800 */
[----:B--2---:R-:W-:-:S07]  /*6ca0*/  F2FP.F16.F32.PACK_AB R160, R27, R8 ;  /* 0x000000081ba0723e */ /* 0x004fce00000000ff */
[----:B------:R-:W-:Y:S01]  /*6cb0*/  MUFU.EX2 R51, R51 ;  /* 0x0000003300337308 */ /* 0x000fe20000000800 */
[----:B------:R-:W-:Y:S02]  /*6cc0*/  WARPGROUP.DEPBAR.LE gsb0, 0x0 ;  /* 0x00008000000079c5 */ /* 0x000fe40000010000 */
[----:B------:R2:W-:Y:S06]  /*6cd0*/  BAR.ARV R3, 0x100 ;  /* 0x000400030000751d */ /* 0x0005ec0000002000 */
[----:B------:R3:W-:Y:S01]  /*6ce0*/  @!P1 SYNCS.ARRIVE.TRANS64.RED.A1T0 RZ, [R46+URZ], RZ ;  /* 0x000000ff2eff99a7 */ /* 0x0007e2000810043f */
[----:B------:R-:W4:Y:S01]  /*6cf0*/  MUFU.EX2 R29, R29 ;  /* 0x0000001d001d7308 */ /* 0x000f220000000800 */
[----:B--2---:R-:W-:Y:S01]  /*6d00*/  FADD.FTZ R3, R69, R48 ;  /* 0x0000003045037221 */ /* 0x004fe20000010000 */
[----:B------:R-:W-:Y:S01]  /*6d10*/  F2FP.F16.F32.PACK_AB R166, R5, R14 ;  /* 0x0000000e05a6723e */ /* 0x000fe200000000ff */
[-C--:B------:R-:W-:Y:S01]  /*6d20*/  FMUL.FTZ R90, R90, R6.reuse ;  /* 0x000000065a5a7220 */ /* 0x080fe20000410000 */
[-C--:B------:R-:W-:Y:S01]  /*6d30*/  FMUL.FTZ R91, R91, R6.reuse ;  /* 0x000000065b5b7220 */ /* 0x080fe20000410000 */
[----:B------:R-:W-:Y:S01]  /*6d40*/  FADD.FTZ R48, R170, R3 ;  /* 0x00000003aa307221 */ /* 0x000fe20000010000 */
[-C--:B------:R-:W-:Y:S01]  /*6d50*/  FMUL.FTZ R94, R94, R6.reuse ;  /* 0x000000065e5e7220 */ /* 0x080fe20000410000 */
[----:B------:R2:W-:Y:S01]  /*6d60*/  @!P1 SYNCS.ARRIVE.TRANS64.RED.A1T0 RZ, [R50+URZ], RZ ;  /* 0x000000ff32ff99a7 */ /* 0x0005e2000810043f */
[----:B------:R-:W-:Y:S01]  /*6d70*/  MUFU.EX2 R36, R36 ;  /* 0x0000002400247308 */ /* 0x000fe20000000800 */
[----:B------:R-:W-:Y:S01]  /*6d80*/  FADD.FTZ R3, R61, R48 ;  /* 0x000000303d037221 */ /* 0x000fe20000010000 */
[-C--:B------:R-:W-:Y:S01]  /*6d90*/  FMUL.FTZ R95, R95, R6.reuse ;  /* 0x000000065f5f7220 */ /* 0x080fe20000410000 */
[-C--:B------:R-:W-:Y:S01]  /*6da0*/  FMUL.FTZ R98, R98, R6.reuse ;  /* 0x0000000662627220 */ /* 0x080fe20000410000 */
[----:B------:R-:W-:Y:S01]  /*6db0*/  FMUL.FTZ R99, R99, R6 ;  /* 0x0000000663637220 */ /* 0x000fe20000410000 */
[----:B---3--:R-:W-:Y:S01]  /*6dc0*/  FADD.FTZ R46, R152, R3 ;  /* 0x00000003982e7221 */ /* 0x008fe20000010000 */
[----:B------:R-:W-:Y:S01]  /*6dd0*/  FFMA.FTZ R3, R6, R0, R35 ;  /* 0x0000000006037223 */ /* 0x000fe20000010023 */
[-C--:B------:R-:W-:Y:S01]  /*6de0*/  FMUL.FTZ R102, R102, R6.reuse ;  /* 0x0000000666667220 */ /* 0x080fe20000410000 */
[----:B------:R-:W3:Y:S01]  /*6df0*/  MUFU.EX2 R12, R12 ;  /* 0x0000000c000c7308 */ /* 0x000ee20000000800 */
        /* <DEDUP_REMOVED lines=15> */
[----:B------:R-:W5:Y:S01]  /*6ef0*/  MUFU.EX2 R31, R31 ;  /* 0x0000001f001f7308 */ /* 0x000f620000000800 */
        /* <DEDUP_REMOVED lines=20> */
[----:B-1----:R-:W-:Y:S01]  /*7040*/  FADD.FTZ R46, R10, R11 ;  /* 0x0000000b0a2e7221 */ /* 0x002fe20000010000 */
[----:B------:R-:W-:Y:S01]  /*7050*/  FADD.FTZ R0, R34, R3 ;  /* 0x0000000322007221 */ /* 0x000fe20000010000 */
[-C--:B------:R-:W-:Y:S01]  /*7060*/  FMUL.FTZ R131, R131, R6.reuse ;  /* 0x0000000683837220 */ /* 0x080fe20000410000 */
[----:B------:R-:W1:Y:S01]  /*7070*/  MUFU.EX2 R153, R153 ;  /* 0x0000009900997308 */ /* 0x000e620000000800 */
[----:B----4-:R-:W-:Y:S01]  /*7080*/  FADD.FTZ R11, R29, R46 ;  /* 0x0000002e1d0b7221 */ /* 0x010fe20000010000 */
[----:B------:R-:W-:Y:S01]  /*7090*/  FADD.FTZ R3, R51, R0 ;  /* 0x0000000033037221 */ /* 0x000fe20000010000 */
[-C--:B------:R-:W-:Y:S01]  /*70a0*/  FMUL.FTZ R134, R134, R6.reuse ;  /* 0x0000000686867220 */ /* 0x080fe20000410000 */
[-C--:B------:R-:W-:Y:S01]  /*70b0*/  FMUL.FTZ R135, R135, R6.reuse ;  /* 0x0000000687877220 */ /* 0x080fe20000410000 */
[----:B---3--:R-:W-:Y:S01]  /*70c0*/  FADD.FTZ R46, R12, R11 ;  /* 0x0000000b0c2e7221 */ /* 0x008fe20000010000 */
[----:B------:R-:W-:Y:S01]  /*70d0*/  FADD.FTZ R0, R36, R3 ;  /* 0x0000000324007221 */ /* 0x000fe20000010000 */
[-C--:B------:R-:W-:Y:S01]  /*70e0*/  FMUL.FTZ R138, R138, R6.reuse ;  /* 0x000000068a8a7220 */ /* 0x080fe20000410000 */
[----:B------:R-:W3:Y:S01]  /*70f0*/  MUFU.EX2 R40, R40 ;  /* 0x0000002800287308 */ /* 0x000ee20000000800 */
[----:B-----5:R-:W-:Y:S01]  /*7100*/  FADD.FTZ R11, R31, R46 ;  /* 0x0000002e1f0b7221 */ /* 0x020fe20000010000 */
[----:B------:R-:W-:Y:S01]  /*7110*/  FADD.FTZ R3, R63, R0 ;  /* 0x000000003f037221 */ /* 0x000fe20000010000 */
[-C--:B------:R-:W-:Y:S01]  /*7120*/  FMUL.FTZ R139, R139, R6.reuse ;  /* 0x000000068b8b7220 */ /* 0x080fe20000410000 */
[-C--:B------:R-:W-:Y:S01]  /*7130*/  FMUL.FTZ R142, R142, R6.reuse ;  /* 0x000000068e8e7220 */ /* 0x080fe20000410000 */
[----:B------:R-:W-:Y:S01]  /*7140*/  FADD.FTZ R8, R14, R11 ;  /* 0x0000000b0e087221 */ /* 0x000fe20000010000 */
[----:B--2---:R-:W-:Y:S01]  /*7150*/  FADD.FTZ R0, R38, R3 ;  /* 0x0000000326007221 */ /* 0x004fe20000010000 */
[-C--:B------:R-:W-:Y:S01]  /*7160*/  FMUL.FTZ R143, R143, R6.reuse ;  /* 0x000000068f8f7220 */ /* 0x080fe20000410000 */
[----:B------:R-:W2:Y:S01]  /*7170*/  MUFU.EX2 R155, R155 ;  /* 0x0000009b009b7308 */ /* 0x000ea20000000800 */
[----:B------:R-:W-:Y:S01]  /*7180*/  FADD.FTZ R3, R5, R8 ;  /* 0x0000000805037221 */ /* 0x000fe20000010000 */
[----:B------:R-:W-:Y:S01]  /*7190*/  FADD.FTZ R0, R67, R0 ;  /* 0x0000000043007221 */ /* 0x000fe20000010000 */
[-C--:B------:R-:W-:Y:S01]  /*71a0*/  FMUL.FTZ R146, R146, R6.reuse ;  /* 0x0000000692927220 */ /* 0x080fe20000410000 */
[-C--:B------:R-:W-:Y:S01]  /*71b0*/  FMUL.FTZ R147, R147, R6.reuse ;  /* 0x0000000693937220 */ /* 0x080fe20000410000 */
[-C--:B------:R-:W-:Y:S01]  /*71c0*/  FMUL.FTZ R150, R150, R6.reuse ;  /* 0x0000000696967220 */ /* 0x080fe20000410000 */
[----:B-1----:R-:W-:Y:S01]  /*71d0*/  FADD.FTZ R5, R153, R0 ;  /* 0x0000000099057221 */ /* 0x002fe20000010000 */
[----:B------:R-:W-:Y:S01]  /*71e0*/  FMUL.FTZ R151, R151, R6 ;  /* 0x0000000697977220 */ /* 0x000fe20000410000 */
[----:B------:R-:W1:Y:S01]  /*71f0*/  MUFU.EX2 R42, R42 ;  /* 0x0000002a002a7308 */ /* 0x000e620000000800 */
[----:B------:R-:W-:Y:S01]  /*7200*/  F2FP.F16.F32.PACK_AB R170, R61, R170 ;  /* 0x000000aa3daa723e */ /* 0x000fe200000000ff */
[----:B---3--:R-:W-:Y:S01]  /*7210*/  FADD.FTZ R0, R40, R5 ;  /* 0x0000000528007221 */ /* 0x008fe20000010000 */
[----:B------:R-:W-:Y:S01]  /*7220*/  F2FP.F16.F32.PACK_AB R152, R57, R152 ;  /* 0x000000983998723e */ /* 0x000fe200000000ff */
[-C--:B------:R-:W-:Y:S01]  /*7230*/  FMUL.FTZ R88, R88, R33.reuse ;  /* 0x0000002158587220 */ /* 0x080fe20000410000 */
[----:B------:R-:W-:Y:S01]  /*7240*/  F2FP.F16.F32.PACK_AB R154, R53, R154 ;  /* 0x0000009a359a723e */ /* 0x000fe200000000ff */
[-C--:B------:R-:W-:Y:S01]  /*7250*/  FMUL.FTZ R89, R89, R33.reuse ;  /* 0x0000002159597220 */ /* 0x080fe20000410000 */
[----:B------:R-:W-:Y:S01]  /*7260*/  F2FP.F16.F32.PACK_AB R156, R49, R156 ;  /* 0x0000009c319c723e */ /* 0x000fe200000000ff */
[----:B------:R-:W3:Y:S01]  /*7270*/  MUFU.EX2 R157, R157 ;  /* 0x0000009d009d7308 */ /* 0x000ee20000000800 */
        /* <DEDUP_REMOVED lines=44> */
[----:B------:R-:W-:Y:S01]  /*7540*/  F2FP.F16.F32.PACK_AB R175, R51, R34 ;  /* 0x0000002233af723e */ /* 0x000fe200000000ff */
[----:B------:R-:W-:Y:S01]  /*7550*/  IMAD.MOV.U32 R6, RZ, RZ, R9 ;  /* 0x000000ffff067224 */ /* 0x000fe200078e0009 */
[----:B------:R-:W-:Y:S01]  /*7560*/  F2FP.F16.F32.PACK_AB R169, R63, R36 ;  /* 0x000000243fa9723e */ /* 0x000fe200000000ff */
[----:B------:R-:W3:Y:S01]  /*7570*/  MUFU.EX2 R163, R199 ;  /* 0x000000c700a37308 */ /* 0x000ee20000000800 */
[----:B--2---:R-:W-:Y:S01]  /*7580*/  FADD.FTZ R0, R161, R0 ;  /* 0x00000000a1007221 */ /* 0x004fe20000010000 */
[----:B------:R-:W-:-:S02]  /*7590*/  F2FP.F16.F32.PACK_AB R171, R67, R38 ;  /* 0x0000002643ab723e */ /* 0x000fc400000000ff */
[----:B------:R-:W-:Y:S02]  /*75a0*/  F2FP.F16.F32.PACK_AB R153, R40, R153 ;  /* 0x000000992899723e */ /* 0x000fe400000000ff */
[----:B------:R-:W-:Y:S02]  /*75b0*/  F2FP.F16.F32.PACK_AB R155, R42, R155 ;  /* 0x0000009b2a9b723e */ /* 0x000fe400000000ff */
[----:B------:R-:W2:Y:S01]  /*75c0*/  MUFU.EX2 R59, R59 ;  /* 0x0000003b003b7308 */ /* 0x000ea20000000800 */
[----:B-1----:R-:W-:Y:S01]  /*75d0*/  FADD.FTZ R0, R197, R0 ;  /* 0x00000000c5007221 */ /* 0x002fe20000010000 */
[----:B------:R-:W-:Y:S02]  /*75e0*/  F2FP.F16.F32.PACK_AB R157, R44, R157 ;  /* 0x0000009d2c9d723e */ /* 0x000fe400000000ff */
[----:B------:R-:W-:Y:S02]  /*75f0*/  F2FP.F16.F32.PACK_AB R159, R65, R159 ;  /* 0x0000009f419f723e */ /* 0x000fe400000000ff */
[----:B------:R-:W-:-:S02]  /*7600*/  F2FP.F16.F32.PACK_AB R161, R197, R161 ;  /* 0x000000a1c5a1723e */ /* 0x000fc400000000ff */
[----:B------:R-:W1:Y:S01]  /*7610*/  MUFU.EX2 R165, R201 ;  /* 0x000000c900a57308 */ /* 0x000e620000000800 */
[----:B---3--:R-:W-:Y:S01]  /*7620*/  FADD.FTZ R0, R163, R0 ;  /* 0x00000000a3007221 */ /* 0x008fe20000010000 */
[----:B------:R-:W-:-:S06]  /*7630*/  MOV R5, R7 ;  /* 0x0000000700057202 */ /* 0x000fcc0000000f00 */
[----:B------:R-:W3:Y:S01]  /*7640*/  MUFU.EX2 R203, R203 ;  /* 0x000000cb00cb7308 */ /* 0x000ee20000000800 */
[C---:B--2---:R-:W-:Y:S01]  /*7650*/  FADD.FTZ R0, R59.reuse, R0 ;  /* 0x000000003b007221 */ /* 0x044fe20000010000 */
[----:B------:R-:W-:-:S06]  /*7660*/  F2FP.F16.F32.PACK_AB R163, R59, R163 ;  /* 0x000000a33ba3723e */ /* 0x000fcc00000000ff */
[----:B------:R-:W2:Y:S01]  /*7670*/  MUFU.EX2 R167, R205 ;  /* 0x000000cd00a77308 */ /* 0x000ea20000000800 */
[----:B-1----:R-:W-:-:S07]  /*7680*/  FADD.FTZ R0, R165, R0 ;  /* 0x00000000a5007221 */ /* 0x002fce0000010000 */
[----:B------:R-:W1:Y:S01]  /*7690*/  MUFU.EX2 R32, R32 ;  /* 0x0000002000207308 */ /* 0x000e620000000800 */
[C---:B---3--:R-:W-:Y:S01]  /*76a0*/  FADD.FTZ R0, R203.reuse, R0 ;  /* 0x00000000cb007221 */ /* 0x048fe20000010000 */
[----:B------:R-:W-:-:S03]  /*76b0*/  F2FP.F16.F32.PACK_AB R165, R203, R165 ;  /* 0x000000a5cba5723e */ /* 0x000fc600000000ff */
[----:B--2---:R-:W-:-:S04]  /*76c0*/  FADD.FTZ R0, R167, R0 ;  /* 0x00000000a7007221 */ /* 0x004fc80000010000 */
[C---:B-1----:R-:W-:Y:S01]  /*76d0*/  FADD.FTZ R0, R32.reuse, R0 ;  /* 0x0000000020007221 */ /* 0x042fe20000010000 */
[----:B------:R-:W-:Y:S01]  /*76e0*/  F2FP.F16.F32.PACK_AB R167, R32, R167 ;  /* 0x000000a720a7723e */ /* 0x000fe200000000ff */
[----:B------:R-:W-:Y:S06]  /*76f0*/  @P2 BRA `(.L_x_7436) ;  /* 0xffffffcc00cc2947 */ /* 0x000fec000383ffff */
.L_x_7427:
[----:B------:R-:W-:-:S13]  /*7700*/  ISETP.LE.AND P2, PT, RZ, UR6, PT ;  /* 0x00000006ff007c0c */ /* 0x000fda000bf43270 */
[----:B------:R-:W-:Y:S05]  /*7710*/  @!P2 BRA `(.L_x_7437) ;  /* 0x000000280000a947 */ /* 0x000fea0003800000 */
[----:B------:R-:W-:Y:S01]  /*7720*/  IMAD.MOV.U32 R6, RZ, RZ, R9 ;  /* 0x000000ffff067224 */ /* 0x000fe200078e0009 */
[----:B------:R-:W-:Y:S01]  /*7730*/  UMOV UR4, UR36 ;  /* 0x0000002400047c82 */ /* 0x000fe20008000000 */
[----:B------:R-:W-:Y:S01]  /*7740*/  IMAD.MOV.U32 R8, RZ, RZ, R7 ;  /* 0x000000ffff087224 */ /* 0x000fe200078e0007 */
[----:B------:R-:W-:Y:S01]  /*7750*/  UMOV UR5, UR37 ;  /* 0x0000002500057c82 */ /* 0x000fe20008000000 */
[----:B------:R-:W-:-:S05]  /*7760*/  ULDC UR7, c[0x0][0x9d8] ;  /* 0x0002760000077ab9 */ /* 0x000fca0000000800 */
.L_x_7446:
        /* <DEDUP_REMOVED lines=9> */
.L_x_7439:
[----:B------:R-:W-:Y:S01]  /*7800*/  ULEA UR10, UR37, UR38, 0x3 ;  /* 0x00000026250a7291 */ /* 0x000fe2000f8e183f */
[----:B------:R-:W-:-:S04]  /*7810*/  MOV R4, UR36 ;  /* 0x0000002400047c02 */ /* 0x000fc80008000f00 */
[----:B------:R-:W-:-:S04]  /*7820*/  SHF.L.U32 R4, R4, 0x1f, RZ ;  /* 0x0000001f04047819 */ /* 0x000fc800000006ff */
[----:B------:R1:W2:Y:S01]  /*7830*/  SYNCS.PHASECHK.TRANS64.TRYWAIT P2, [UR10+0x28830], R4 ;  /* 0x02883004ff0075a7 */ /* 0x0002a2000804014a */
[----:B------:R-:W-:Y:S05]  /*7840*/  @!P0 BRA `(.L_x_7440) ;  /* 0x0000000000048947 */ /* 0x000fea0003800000 */
[----:B------:R-:W-:Y:S01]  /*7850*/  BPT.TRAP 0x1 ;  /* 0x000000040000795c */ /* 0x000fe20000300000 */
.L_x_7440:
[----:B--2---:R-:W-:Y:S05]  /*7860*/  @P2 BRA `(.L_x_7438) ;  /* 0x0000000000082947 */ /* 0x004fea0003800000 */
[----:B------:R-:W2:Y:S02]  /*7870*/  SYNCS.PHASECHK.TRANS64.TRYWAIT P2, [UR10+0x28830], R4 ;  /* 0x02883004ff0075a7 */ /* 0x000ea4000804014a */
[----:B--2---:R-:W-:Y:S05]  /*7880*/  @!P2 BRA `(.L_x_7441) ;  /* 0x000000700060a947 */ /* 0x004fea0003800000 */
.L_x_7438:
        /* <DEDUP_REMOVED lines=46> */
.L_x_7443:
[----:B------:R-:W-:Y:S01]  /*7b70*/  ULEA UR10, UR5, UR38, 0x3 ;  /* 0x00000026050a7291 */ /* 0x000fe2000f8e183f */
[----:B------:R-:W-:-:S05]  /*7b80*/  IMAD.U32 R4, RZ, RZ, UR4 ;  /* 0x00000004ff047e24 */ /* 0x000fca000f8e00ff */
[----:B------:R-:W-:-:S04]  /*7b90*/  SHF.L.U32 R4, R4, 0x1f, RZ ;  /* 0x0000001f04047819 */ /* 0x000fc800000006ff */
[----:B------:R1:W2:Y:S01]  /*7ba0*/  SYNCS.PHASECHK.TRANS64.TRYWAIT P2, [UR10+0x28850], R4 ;  /* 0x02885004ff0075a7 */ /* 0x0002a2000804014a */
[----:B------:R-:W-:Y:S05]  /*7bb0*/  @!P0 BRA `(.L_x_7444) ;  /* 0x0000000000048947 */ /* 0x000fea0003800000 */
[----:B------:R-:W-:Y:S01]  /*7bc0*/  BPT.TRAP 0x1 ;  /* 0x000000040000795c */ /* 0x000fe20000300000 */
.L_x_7444:
[----:B--2---:R-:W-:Y:S05]  /*7bd0*/  @P2 BRA `(.L_x_7442) ;  /* 0x0000000000082947 */ /* 0x004fea0003800000 */
[----:B------:R-:W2:Y:S02]  /*7be0*/  SYNCS.PHASECHK.TRANS64.TRYWAIT P2, [UR10+0x28850], R4 ;  /* 0x02885004ff0075a7 */ /* 0x000ea4000804014a */
[----:B--2---:R-:W-:Y:S05]  /*7bf0*/  @!P2 BRA `(.L_x_7445) ;  /* 0x0000006c009ca947 */ /* 0x004fea0003800000 */
.L_x_7442:
        /* <DEDUP_REMOVED lines=77> */
[----:B------:R-:W-:-:S06]  /*80d0*/  ISETP.LT.AND P2, PT, RZ, UR6, PT ;  /* 0x00000006ff007c0c */ /* 0x000fcc000bf41270 */
[----:B------:R-:W-:Y:S08]  /*80e0*/  MUFU.TANH R201, R201 ;  /* 0x000000c900c97308 */ /* 0x000ff00000002400 */
[----:B------:R-:W-:Y:S08]  /*80f0*/  MUFU.TANH R203, R203 ;  /* 0x000000cb00cb7308 */ /* 0x000ff00000002400 */
        /* <DEDUP_REMOVED lines=11> */
[----:B-1----:R-:W-:Y:S01]  /*81b0*/  FMNMX.FTZ R12, R21, R12, !PT ;  /* 0x0000000c150c7209 */ /* 0x002fe20007810000 */
[----:B------:R-:W-:-:S02]  /*81c0*/  WARPGROUP.DEPBAR.LE gsb0, 0x0 ;  /* 0x00008000000079c5 */ /* 0x000fc40000010000 */
[----:B------:R-:W-:Y:S01]  /*81d0*/  WARPGROUP.ARRIVE ;  /* 0x00000000000079c5 */ /* 0x000fe20000000000 */
[----:B------:R-:W-:Y:S01]  /*81e0*/  FMUL.FTZ R181, R32, UR7 ;  /* 0x0000000720b57c20 */ /* 0x000fe20008410000 */
[----:B------:R-:W-:Y:S02]  /*81f0*/  FMUL.FTZ R183, R33, UR7 ;  /* 0x0000000721b77c20 */ /* 0x000fe40008410000 */
[----:B------:R-:W1:Y:S01]  /*8200*/  MUFU.TANH R29, R29 ;  /* 0x0000001d001d7308 */ /* 0x000e620000002400 */
[----:B------:R-:W-:Y:S01]  /*8210*/  FMUL.FTZ R33, R38, UR7 ;  /* 0x0000000726217c20 */ /* 0x000fe20008410000 */
[----:B------:R-:W-:Y:S01]  /*8220*/  HGMMA.64x128x16.F32 R88, R176, gdesc[UR8].tnspB, R88, gsb0 ;  /* 0x41e00008b0587df0 */ /* 0x000fe20008000858 */
[----:B------:R-:W-:Y:S01]  /*8230*/  UIADD3 UR10, UR4, 0x100, URZ ;  /* 0x00000100040a7890 */ /* 0x000fe2000fffe03f */
[----:B------:R-:W-:-:S04]  /*8240*/  UMOV UR11, 0x40000040 ;  /* 0x40000040000b7882 */ /* 0x000fc80000000000 */
[----:B------:R-:W3:Y:S01]  /*8250*/  MUFU.TANH R181, R181 ;  /* 0x000000b500b57308 */ /* 0x000ee20000002400 */
[----:B--2---:R-:W-:-:S07]  /*8260*/  FMNMX.FTZ R12, R27, R12, !PT ;  /* 0x0000000c1b0c7209 */ /* 0x004fce0007810000 */
[----:B------:R-:W2:Y:S01]  /*8270*/  MUFU.TANH R183, R183 ;  /* 0x000000b700b77308 */ /* 0x000ea20000002400 */
[----:B-1----:R-:W-:-:S07]  /*8280*/  FMNMX.FTZ R12, R29, R12, !PT ;  /* 0x0000000c1d0c7209 */ /* 0x002fce0007810000 */
[----:B------:R-:W1:Y:S01]  /*8290*/  MUFU.TANH R31, R31 ;  /* 0x0000001f001f7308 */ /* 0x000e620000002400 */
[----:B---3--:R-:W-:-:S07]  /*82a0*/  FMNMX.FTZ R4, R181, R4, !PT ;  /* 0x00000004b5047209 */ /* 0x008fce0007810000 */
[----:B------:R-:W-:Y:S01]  /*82b0*/  MUFU.TANH R215, R215 ;  /* 0x000000d700d77308 */ /* 0x000fe20000002400 */
[----:B--2---:R-:W-:-:S04]  /*82c0*/  FMNMX.FTZ R4, R183, R4, !PT ;  /* 0x00000004b7047209 */ /* 0x004fc80007810000 */
[----:B------:R-:W-:-:S03]  /*82d0*/  FMNMX.FTZ R4, R191, R4, !PT ;  /* 0x00000004bf047209 */ /* 0x000fc60007810000 */
[----:B------:R-:W2:Y:S01]  /*82e0*/  MUFU.TANH R33, R33 ;  /* 0x0000002100217308 */ /* 0x000ea20000002400 */
[----:B------:R-:W-:Y:S02]  /*82f0*/  FMNMX.FTZ R4, R193, R4, !PT ;  /* 0x00000004c1047209 */ /* 0x000fe40007810000 */
[----:B-1----:R-:W-:Y:S02]  /*8300*/  FMNMX.FTZ R12, R31, R12, !PT ;  /* 0x0000000c1f0c7209 */ /* 0x002fe40007810000 */
[----:B------:R-:W-:-:S03]  /*8310*/  FMNMX.FTZ R4, R195, R4, !PT ;  /* 0x00000004c3047209 */ /* 0x000fc60007810000 */
[----:B------:R-:W-:Y:S01]  /*8320*/  MUFU.TANH R69, R69 ;  /* 0x0000004500457308 */ /* 0x000fe20000002400 */
[----:B------:R-:W-:-:S04]  /*8330*/  FMNMX.FTZ R4, R197, R4, !PT ;  /* 0x00000004c5047209 */ /* 0x000fc80007810000 */
[----:B------:R-:W-:-:S03]  /*8340*/  FMNMX.FTZ R4, R199, R4, !PT ;  /* 0x00000004c7047209 */ /* 0x000fc60007810000 */
        /* <DEDUP_REMOVED lines=16> */
[----:B-1----:R-:W-:-:S07]  /*8450*/  FMNMX.FTZ R12, R43, R12, !PT ;  /* 0x0000000c2b0c7209 */ /* 0x002fce0007810000 */
[----:B------:R-:W-:Y:S01]  /*8460*/  MUFU.TANH R47, R47 ;  /* 0x0000002f002f7308 */ /* 0x000fe20000002400 */
[----:B------:R-:W-:Y:S02]  /*8470*/  WARPGROUP.DEPBAR.LE gsb0, 0x0 ;  /* 0x00008000000079c5 */ /* 0x000fe40000010000 */
[----:B------:R-:W-:Y:S01]  /*8480*/  WARPGROUP.ARRIVE ;  /* 0x00000000000079c5 */ /* 0x000fe20000000000 */
[----:B------:R-:W-:Y:S01]  /*8490*/  FMUL.FTZ R177, R45, UR7 ;  /* 0x000000072db17c20 */ /* 0x000fe20008410000 */
[----:B------:R-:W-:Y:S01]  /*84a0*/  FMUL.FTZ R179, R48, UR7 ;  /* 0x0000000730b37c20 */ /* 0x000fe20008410000 */
[----:B------:R-:W-:Y:S02]  /*84b0*/  FMUL.FTZ R45, R50, UR7 ;  /* 0x00000007322d7c20 */ /* 0x000fe40008410000 */
[----:B------:R-:W-:Y:S01]  /*84c0*/  MUFU.TANH R225, R225 ;  /* 0x000000e100e17308 */ /* 0x000fe20000002400 */
[----:B------:R-:W-:Y:S01]  /*84d0*/  HGMMA.64x128x16.F32 R88, R172, gdesc[UR8].tnspB, R88, gsb0 ;  /* 0x41e00008ac587df0 */ /* 0x000fe20008000858 */
[----:B------:R-:W-:Y:S01]  /*84e0*/  UIADD3 UR10, UR4, 0x180, URZ ;  /* 0x00000180040a7890 */ /* 0x000fe2000fffe03f */
[----:B------:R-:W-:-:S05]  /*84f0*/  UMOV UR11, 0x40000040 ;  /* 0x40000040000b7882 */ /* 0x000fca0000000000 */
[----:B------:R-:W1:Y:S08]  /*8500*/  MUFU.TANH R177, R177 ;  /* 0x000000b100b17308 */ /* 0x000e700000002400 */
[----:B------:R-:W2:Y:S08]  /*8510*/  MUFU.TANH R179, R179 ;  /* 0x000000b300b37308 */ /* 0x000eb00000002400 */
[----:B------:R-:W3:Y:S01]  /*8520*/  MUFU.TANH R45, R45 ;  /* 0x0000002d002d7308 */ /* 0x000ee20000002400 */
[----:B-1----:R-:W-:-:S07]  /*8530*/  FMNMX.FTZ R4, R177, R4, !PT ;  /* 0x00000004b1047209 */ /* 0x002fce0007810000 */
[----:B------:R-:W1:Y:S01]  /*8540*/  MUFU.TANH R49, R49 ;  /* 0x0000003100317308 */ /* 0x000e620000002400 */
[----:B--2---:R-:W-:-:S04]  /*8550*/  FMNMX.FTZ R4, R179, R4, !PT ;  /* 0x00000004b3047209 */ /* 0x004fc80007810000 */
[----:B------:R-:W-:-:S03]  /*8560*/  FMNMX.FTZ R4, R201, R4, !PT ;  /* 0x00000004c9047209 */ /* 0x000fc60007810000 */
[----:B------:R-:W-:Y:S01]  /*8570*/  MUFU.TANH R85, R85 ;  /* 0x0000005500557308 */ /* 0x000fe20000002400 */
[----:B------:R-:W-:Y:S02]  /*8580*/  FMNMX.FTZ R4, R203, R4, !PT ;  /* 0x00000004cb047209 */ /* 0x000fe40007810000 */
[----:B---3--:R-:W-:Y:S02]  /*8590*/  FMNMX.FTZ R12, R45, R12, !PT ;  /* 0x0000000c2d0c7209 */ /* 0x008fe40007810000 */
[----:B------:R-:W-:Y:S02]  /*85a0*/  FMNMX.FTZ R4, R205, R4, !PT ;  /* 0x00000004cd047209 */ /* 0x000fe40007810000 */
[----:B------:R-:W-:Y:S01]  /*85b0*/  FMNMX.FTZ R12, R47, R12, !PT ;  /* 0x0000000c2f0c7209 */ /* 0x000fe20007810000 */
[----:B------:R-:W2:Y:S01]  /*85c0*/  MUFU.TANH R51, R51 ;  /* 0x0000003300337308 */ /* 0x000ea20000002400 */
[----:B------:R-:W-:Y:S02]  /*85d0*/  FMNMX.FTZ R4, R207, R4, !PT ;  /* 0x00000004cf047209 */ /* 0x000fe40007810000 */
[----:B-1----:R-:W-:-:S02]  /*85e0*/  FMNMX.FTZ R12, R49, R12, !PT ;  /* 0x0000000c310c7209 */ /* 0x002fc40007810000 */
[----:B------:R-:W-:-:S03]  /*85f0*/  FMNMX.FTZ R4, R209, R4, !PT ;  /* 0x00000004d1047209 */ /* 0x000fc60007810000 */
[----:B------:R-:W1:Y:S01]  /*8600*/  MUFU.TANH R53, R53 ;  /* 0x0000003500357308 */ /* 0x000e620000002400 */
[----:B------:R-:W-:-:S04]  /*8610*/  FMNMX.FTZ R4, R211, R4, !PT ;  /* 0x00000004d3047209 */ /* 0x000fc80007810000 */
[----:B------:R-:W-:-:S03]  /*8620*/  FMNMX.FTZ R4, R213, R4, !PT ;  /* 0x00000004d5047209 */ /* 0x000fc60007810000 */
        /* <DEDUP_REMOVED lines=10> */
[----:B------:R-:W-:Y:S01]  /*86d0*/  MUFU.TANH R67, R67 ;  /* 0x0000004300437308 */ /* 0x000fe20000002400 */
[----:B---3--:R-:W-:-:S07]  /*86e0*/  FMNMX.FTZ R12, R61, R12, !PT ;  /* 0x0000000c3d0c7209 */ /* 0x008fce0007810000 */
[----:B------:R-:W-:Y:S01]  /*86f0*/  MUFU.TANH R71, R71 ;  /* 0x0000004700477308 */ /* 0x000fe20000002400 */
[----:B--2---:R-:W-:-:S07]  /*8700*/  FMNMX.FTZ R12, R63, R12, !PT ;  /* 0x0000000c3f0c7209 */ /* 0x004fce0007810000 */
        /* <DEDUP_REMOVED lines=16> */
[----:B------:R-:W-:Y:S01]  /*8810*/  MUFU.TANH R87, R87 ;  /* 0x0000005700577308 */ /* 0x000fe20000002400 */
        /* <DEDUP_REMOVED lines=16> */
[----:B------:R-:W-:-:S05]  /*8920*/  FMNMX.FTZ R4, R85, R4, !PT ;  /* 0x0000000455047209 */ /* 0x000fca0007810000 */
[----:B------:R-:W1:Y:S02]  /*8930*/  SHFL.BFLY PT, R7, R4, 0x2, 0x1f ;  /* 0x0c401f0004077f89 */ /* 0x000e6400000e0000 */
[----:B-1----:R-:W-:Y:S02]  /*8940*/  FMNMX.FTZ R7, R4, R7, !PT ;  /* 0x0000000704077209 */ /* 0x002fe40007810000 */
[----:B------:R-:W1:Y:S03]  /*8950*/  LDC R4, c[0x0][0x988] ;  /* 0x00026200ff047b82 */ /* 0x000e660000000800 */
[----:B------:R-:W2:Y:S02]  /*8960*/  SHFL.BFLY PT, R10, R7, 0x1, 0x1f ;  /* 0x0c201f00070a7f89 */ /* 0x000ea400000e0000 */
[----:B--2---:R-:W-:-:S05]  /*8970*/  FMNMX.FTZ R7, R7, R10, !PT ;  /* 0x0000000a07077209 */ /* 0x004fca0007810000 */
[C---:B-1----:R-:W-:Y:S01]  /*8980*/  FMUL.FTZ R10, R7.reuse, R4 ;  /* 0x00000004070a7220 */ /* 0x042fe20000410000 */
[----:B------:R-:W-:-:S03]  /*8990*/  FADD.FTZ R227, -R7, R8 ;  /* 0x0000000807e37221 */ /* 0x000fc60000010100 */
[-CC-:B------:R-:W-:Y:S01]  /*89a0*/  FFMA.FTZ R180, R9, R4.reuse, -R10.reuse ;  /* 0x0000000409b47223 */ /* 0x180fe2000001080a */
[-CC-:B------:R-:W-:Y:S01]  /*89b0*/  FFMA.FTZ R182, R15, R4.reuse, -R10.reuse ;  /* 0x000000040fb67223 */ /* 0x180fe2000001080a */
[-CC-:B------:R-:W-:Y:S01]  /*89c0*/  FFMA.FTZ R15, R25, R4.reuse, -R10.reuse ;  /* 0x00000004190f7223 */ /* 0x180fe2000001080a */
[-CC-:B------:R-:W-:Y:S01]  /*89d0*/  FFMA.FTZ R25, R183, R4.reuse, -R10.reuse ;  /* 0x00000004b7197223 */ /* 0x180fe2000001080a */
[----:B------:R-:W-:Y:S02]  /*89e0*/  WARPGROUP.DEPBAR.LE gsb0, 0x0 ;  /* 0x00008000000079c5 */ /* 0x000fe40000010000 */
[----:B------:R-:W-:Y:S01]  /*89f0*/  WARPGROUP.ARRIVE ;  /* 0x00000000000079c5 */ /* 0x000fe20000000000 */
[----:B------:R-:W-:Y:S01]  /*8a00*/  FMUL.FTZ R169, R82, UR7 ;  /* 0x0000000752a97c20 */ /* 0x000fe20008410000 */
[----:B------:R-:W-:Y:S01]  /*8a10*/  FMUL.FTZ R171, R86, UR7 ;  /* 0x0000000756ab7c20 */ /* 0x000fe20008410000 */
[-CC-:B------:R-:W-:Y:S01]  /*8a20*/  FFMA.FTZ R178, R191, R4.reuse, -R10.reuse ;  /* 0x00000004bfb27223 */ /* 0x180fe2000001080a */
[-CC-:B------:R-:W-:Y:S01]  /*8a30*/  FFMA.FTZ R172, R195, R4.reuse, -R10.reuse ;  /* 0x00000004c3ac7223 */ /* 0x180fe2000001080a */
[-CC-:B------:R-:W-:Y:S01]  /*8a40*/  FFMA.FTZ R174, R199, R4.reuse, -R10.reuse ;  /* 0x00000004c7ae7223 */ /* 0x180fe2000001080a */
[----:B------:R-:W-:Y:S01]  /*8a50*/  HGMMA.64x128x16.F32 R88, R152, gdesc[UR8].tnspB, R88, gsb0 ;  /* 0x41e0000898587df0 */ /* 0x000fe20008000858 */
[----:B------:R-:W-:Y:S01]  /*8a60*/  UIADD3 UR10, UR4, 0x280, URZ ;  /* 0x00000280040a7890 */ /* 0x000fe2000fffe03f */
[----:B------:R-:W1:Y:S01]  /*8a70*/  MUFU.TANH R169, R169 ;  /* 0x000000a900a97308 */ /* 0x000e620000002400 */
[----:B------:R-:W-:Y:S01]  /*8a80*/  UMOV UR11, 0x40000040 ;  /* 0x40000040000b7882 */ /* 0x000fe20000000000 */
[-C--:B------:R-:W-:Y:S01]  /*8a90*/  FMUL.FTZ R8, R227, R4.reuse ;  /* 0x00000004e3087220 */ /* 0x080fe20000410000 */
[-CC-:B------:R-:W-:Y:S01]  /*8aa0*/  FFMA.FTZ R5, R5, R4.reuse, -R10.reuse ;  /* 0x0000000405057223 */ /* 0x180fe2000001080a */
[-CC-:B------:R-:W-:Y:S01]  /*8ab0*/  FFMA.FTZ R176, R181, R4.reuse, -R10.reuse ;  /* 0x00000004b5b07223 */ /* 0x180fe2000001080a */
[-CC-:B------:R-:W-:Y:S01]  /*8ac0*/  FFMA.FTZ R191, R177, R4.reuse, -R10.reuse ;  /* 0x00000004b1bf7223 */ /* 0x180fe2000001080a */
        /* <DEDUP_REMOVED lines=11> */
[----:B-1----:R-:W-:Y:S01]  /*8b80*/  FMNMX.FTZ R12, R169, R12, !PT ;  /* 0x0000000ca90c7209 */ /* 0x002fe20007810000 */
[----:B------:R-:W-:Y:S03]  /*8b90*/  MUFU.EX2 R8, R8 ;  /* 0x0000000800087308 */ /* 0x000fe60000000800 */
[----:B------:R-:W-:-:S04]  /*8ba0*/  FMNMX.FTZ R12, R83, R12, !PT ;  /* 0x0000000c530c7209 */ /* 0x000fc80007810000 */
[----:B--2---:R-:W-:Y:S01]  /*8bb0*/  FMNMX.FTZ R12, R171, R12, !PT ;  /* 0x0000000cab0c7209 */ /* 0x004fe20007810000 */
[----:B------:R-:W1:Y:S03]  /*8bc0*/  MUFU.EX2 R5, R5 ;  /* 0x0000000500057308 */ /* 0x000e660000000800 */
[----:B------:R-:W-:Y:S01]  /*8bd0*/  FMNMX.FTZ R9, R87, R12, !PT ;  /* 0x0000000c57097209 */ /* 0x000fe20007810000 */
[----:B------:R-:W-:-:S04]  /*8be0*/  FFMA.FTZ R12, R217, R4, -R10 ;  /* 0x00000004d90c7223 */ /* 0x000fc8000001080a */
[----:B------:R-:W2:Y:S01]  /*8bf0*/  SHFL.BFLY PT, R14, R9, 0x2, 0x1f ;  /* 0x0c401f00090e7f89 */ /* 0x000ea200000e0000 */
[----:B------:R-:W3:Y:S08]  /*8c00*/  MUFU.EX2 R180, R180 ;  /* 0x000000b400b47308 */ /* 0x000ef00000000800 */
[----:B------:R-:W4:Y:S01]  /*8c10*/  MUFU.EX2 R182, R182 ;  /* 0x000000b600b67308 */ /* 0x000f220000000800 */
[----:B-1----:R-:W-:-:S07]  /*8c20*/  FFMA.FTZ R3, R8, R3, R5 ;  /* 0x0000000308037223 */ /* 0x002fce0000010005 */
[----:B------:R-:W1:Y:S01]  /*8c30*/  MUFU.EX2 R15, R15 ;  /* 0x0000000f000f7308 */ /* 0x000e620000000800 */
[C---:B---3--:R-:W-:Y:S01]  /*8c40*/  FADD.FTZ R3, R180.reuse, R3 ;  /* 0x00000003b4037221 */ /* 0x048fe20000010000 */
[----:B------:R-:W-:Y:S02]  /*8c50*/  F2FP.F16.F32.PACK_AB R180, R180, R5 ;  /* 0x00000005b4b4723e */ /* 0x000fe400000000ff */
[----:B--2---:R-:W-:Y:S01]  /*8c60*/  FMNMX.FTZ R24, R9, R14, !PT ;  /* 0x0000000e09187209 */ /* 0x004fe20007810000 */
[----:B------:R-:W-:-:S03]  /*8c70*/  FFMA.FTZ R14, R219, R4, -R10 ;  /* 0x00000004db0e7223 */ /* 0x000fc6000001080a */
[----:B------:R-:W-:Y:S01]  /*8c80*/  MUFU.EX2 R176, R176 ;  /* 0x000000b000b07308 */ /* 0x000fe20000000800 */
[----:B----4-:R-:W-:Y:S01]  /*8c90*/  FADD.FTZ R44, R182, R3 ;  /* 0x00000003b62c7221 */ /* 0x010fe20000010000 */
[----:B------:R-:W2:Y:S06]  /*8ca0*/  SHFL.BFLY PT, R9, R24, 0x1, 0x1f ;  /* 0x0c201f0018097f89 */ /* 0x000eac00000e0000 */
[----:B------:R-:W-:Y:S01]  /*8cb0*/  MUFU.EX2 R25, R25 ;  /* 0x0000001900197308 */ /* 0x000fe20000000800 */
[----:B-1----:R-:W-:-:S07]  /*8cc0*/  F2FP.F16.F32.PACK_AB R182, R15, R182 ;  /* 0x000000b60fb6723e */ /* 0x002fce00000000ff */
[----:B------:R-:W-:Y:S08]  /*8cd0*/  MUFU.EX2 R178, R178 ;  /* 0x000000b200b27308 */ /* 0x000ff00000000800 */
[----:B------:R-:W-:Y:S01]  /*8ce0*/  MUFU.EX2 R172, R172 ;  /* 0x000000ac00ac7308 */ /* 0x000fe20000000800 */
[----:B--2---:R-:W-:-:S05]  /*8cf0*/  FMNMX.FTZ R9, R24, R9, !PT ;  /* 0x0000000918097209 */ /* 0x004fca0007810000 */
[-C--:B------:R-:W-:Y:S02]  /*8d00*/  FMUL.FTZ R40, R9, R4.reuse ;  /* 0x0000000409287220 */ /* 0x080fe40000410000 */
[----:B------:R-:W-:Y:S02]  /*8d10*/  MUFU.EX2 R174, R174 ;  /* 0x000000ae00ae7308 */ /* 0x000fe40000000800 */
[-CC-:B------:R-:W-:Y:S01]  /*8d20*/  FFMA.FTZ R183, R21, R4.reuse, -R40.reuse ;  /* 0x0000000415b77223 */ /* 0x180fe20000010828 */
[----:B------:R-:W-:Y:S02]  /*8d30*/  IMAD.U32 R21, RZ, RZ, UR37 ;  /* 0x00000025ff157e24 */ /* 0x000fe4000f8e00ff */
[-CC-:B------:R-:W-:Y:S01]  /*8d40*/  FFMA.FTZ R181, R13, R4.reuse, -R40.reuse ;  /* 0x000000040db57223 */ /* 0x180fe20000010828 */
[-CC-:B------:R-:W-:Y:S01]  /*8d50*/  FFMA.FTZ R177, R29, R4.reuse, -R40.reuse ;  /* 0x000000041db17223 */ /* 0x180fe20000010828 */
[-CC-:B------:R-:W-:Y:S01]  /*8d60*/  FFMA.FTZ R32, R27, R4.reuse, -R40.reuse ;  /* 0x000000041b207223 */ /* 0x180fe20000010828 */
[----:B------:R-:W-:Y:S01]  /*8d70*/  IADD3 R27, -R23, 0xb, RZ ;  /* 0x0000000b171b7810 */ /* 0x000fe20007ffe1ff */
[----:B------:R-:W-:Y:S01]  /*8d80*/  MUFU.EX2 R183, R183 ;  /* 0x000000b700b77308 */ /* 0x000fe20000000800 */
[----:B------:R-:W-:Y:S01]  /*8d90*/  @!P1 LEA R21, R21, UR38, 0x3 ;  /* 0x0000002615159c11 */ /* 0x000fe2000f8e18ff */
[-CC-:B------:R-:W-:Y:S01]  /*8da0*/  FFMA.FTZ R34, R31, R4.reuse, -R40.reuse ;  /* 0x000000041f227223 */ /* 0x180fe20000010828 */
[-CC-:B------:R-:W-:Y:S01]  /*8db0*/  FFMA.FTZ R179, R33, R4.reuse, -R40.reuse ;  /* 0x0000000421b37223 */ /* 0x180fe20000010828 */
[-CC-:B------:R-:W-:Y:S01]  /*8dc0*/  FFMA.FTZ R38, R35, R4.reuse, -R40.reuse ;  /* 0x0000000423267223 */ /* 0x180fe20000010828 */
[----:B------:R-:W-:Y:S01]  /*8dd0*/  @!P1 IADD3 R29, R21, 0x28840, RZ ;  /* 0x00028840151d9810 */ /* 0x000fe20007ffe0ff */
        /* <DEDUP_REMOVED lines=20> */
[----:B------:R-:W-:-:S06]  /*8f20*/  FFMA.FTZ R83, R83, R4, -R40 ;  /* 0x0000000453537223 */ /* 0x000fcc0000010828 */
[----:B------:R-:W-:Y:S01]  /*8f30*/  MUFU.EX2 R34, R34 ;  /* 0x0000002200227308 */ /* 0x000fe20000000800 */
[----:B------:R-:W-:Y:S02]  /*8f40*/  WARPGROUP.DEPBAR.LE gsb0, 0x0 ;  /* 0x00008000000079c5 */ /* 0x000fe40000010000 */
[----:B------:R-:W-:Y:S01]  /*8f50*/  WARPGROUP.ARRIVE ;  /* 0x00000000000079c5 */ /* 0x000fe20000000000 */
[-CC-:B------:R-:W-:Y:S01]  /*8f60*/  FFMA.FTZ R153, R193, R4.reuse, -R10.reuse ;  /* 0x00000004c1997223 */ /* 0x180fe2000001080a */
[-CC-:B------:R-:W-:Y:S01]  /*8f70*/  FFMA.FTZ R155, R197, R4.reuse, -R10.reuse ;  /* 0x00000004c59b7223 */ /* 0x180fe2000001080a */
[-CC-:B------:R-:W-:Y:S01]  /*8f80*/  FFMA.FTZ R193, R201, R4.reuse, -R10.reuse ;  /* 0x00000004c9c17223 */ /* 0x180fe2000001080a */
[-CC-:B------:R-:W-:Y:S01]  /*8f90*/  FFMA.FTZ R152, R207, R4.reuse, -R10.reuse ;  /* 0x00000004cf987223 */ /* 0x180fe2000001080a */
[-CC-:B------:R-:W-:Y:S01]  /*8fa0*/  FFMA.FTZ R154, R211, R4.reuse, -R10.reuse ;  /* 0x00000004d39a7223 */ /* 0x180fe2000001080a */
[----:B------:R-:W-:Y:S01]  /*8fb0*/  HGMMA.64x128x16.F32 R88, R156, gdesc[UR8].tnspB, R88, gsb0 ;  /* 0x41e000089c587df0 */ /* 0x000fe20008000858 */
[----:B------:R-:W-:Y:S01]  /*8fc0*/  UIADD3 UR10, UR4, 0x300, URZ ;  /* 0x00000300040a7890 */ /* 0x000fe2000fffe03f */
[-C--:B------:R-:W-:Y:S01]  /*8fd0*/  FFMA.FTZ R197, R175, R4.reuse, -R10 ;  /* 0x00000004afc57223 */ /* 0x080fe2000001080a */
[----:B------:R-:W-:Y:S01]  /*8fe0*/  UMOV UR11, 0x40000040 ;  /* 0x40000040000b7882 */ /* 0x000fe20000000000 */
        /* <DEDUP_REMOVED lines=25> */
[-CC-:B------:R-:W-:Y:S01]  /*9180*/  FFMA.FTZ R10, R11, R4.reuse, -R40.reuse ;  /* 0x000000040b0a7223 */ /* 0x180fe20000010828 */
[----:B------:R-:W-:Y:S01]  /*9190*/  HGMMA.64x128x16.F32 R88, R160, gdesc[UR8].tnspB, R88, gsb0 ;  /* 0x41e00008a0587df0 */ /* 0x000fe20008000858 */
[----:B------:R-:W-:Y:S01]  /*91a0*/  UIADD3 UR10, UR4, 0x380, URZ ;  /* 0x00000380040a7890 */ /* 0x000fe2000fffe03f */
[-CC-:B------:R-:W-:Y:S01]  /*91b0*/  FFMA.FTZ R173, R37, R4.reuse, -R40.reuse ;  /* 0x0000000425ad7223 */ /* 0x180fe20000010828 */
[----:B------:R-:W-:Y:S01]  /*91c0*/  UMOV UR11, 0x40000040 ;  /* 0x40000040000b7882 */ /* 0x000fe20000000000 */
[----:B------:R-:W-:Y:S01]  /*91d0*/  FFMA.FTZ R11, R45, R4, -R40 ;  /* 0x000000042d0b7223 */ /* 0x000fe20000010828 */
[----:B------:R-:W-:Y:S01]  /*91e0*/  MUFU.EX2 R10, R10 ;  /* 0x0000000a000a7308 */ /* 0x000fe20000000800 */
[----:B------:R-:W-:-:S07]  /*91f0*/  UMOV UR4, UR36 ;  /* 0x0000002400047c82 */ /* 0x000fce0008000000 */
        /* <DEDUP_REMOVED lines=18> */
[----:B------:R-:W-:Y:S01]  /*9320*/  WARPGROUP.ARRIVE ;  /* 0x00000000000079c5 */ /* 0x000fe20000000000 */
[----:B------:R-:W-:Y:S01]  /*9330*/  FADD.FTZ R161, -R9, R6 ;  /* 0x0000000609a17221 */ /* 0x000fe20000010100 */
[----:B------:R-:W-:Y:S01]  /*9340*/  FFMA.FTZ R6, R49, R4, -R40 ;  /* 0x0000000431067223 */ /* 0x000fe20000010828 */
[----:B-1----:R-:W-:Y:S02]  /*9350*/  F2FP.F16.F32.PACK_AB R160, R73, R12 ;  /* 0x0000000c49a0723e */ /* 0x002fe400000000ff */
[----:B------:R-:W-:Y:S01]  /*9360*/  FMUL.FTZ R161, R161, R4 ;  /* 0x00000004a1a17220 */ /* 0x000fe20000410000 */
[----:B------:R-:W-:Y:S01]  /*9370*/  HGMMA.64x128x16.F32 R88, R164, gdesc[UR8].tnspB, R88, gsb0 ;  /* 0x41e00008a4587df0 */ /* 0x000fe20008000858 */
[----:B------:R-:W1:Y:S08]  /*9380*/  MUFU.EX2 R77, R77 ;  /* 0x0000004d004d7308 */ /* 0x000e700000000800 */
[----:B------:R-:W2:Y:S08]  /*9390*/  MUFU.EX2 R201, R161 ;  /* 0x000000a100c97308 */ /* 0x000eb00000000800 */
[----:B------:R-:W-:Y:S01]  /*93a0*/  MUFU.EX2 R6, R6 ;  /* 0x0000000600067308 */ /* 0x000fe20000000800 */
[----:B-1----:R-:W-:-:S07]  /*93b0*/  F2FP.F16.F32.PACK_AB R162, R77, R14 ;  /* 0x0000000e4da2723e */ /* 0x002fce00000000ff */
[----:B------:R-:W-:Y:S01]  /*93c0*/  MUFU.EX2 R79, R79 ;  /* 0x0000004f004f7308 */ /* 0x000fe20000000800 */
[----:B--2---:R-:W-:-:S04]  /*93d0*/  FFMA.FTZ R42, R201, R0, R10 ;  /* 0x00000000c92a7223 */ /* 0x004fc8000001000a */
[C---:B------:R-:W-:Y:S01]  /*93e0*/  FADD.FTZ R42, R181.reuse, R42 ;  /* 0x0000002ab52a7221 */ /* 0x040fe20000010000 */
[----:B------:R-:W-:Y:S02]  /*93f0*/  F2FP.F16.F32.PACK_AB R181, R181, R10 ;  /* 0x0000000ab5b5723e */ /* 0x000fe400000000ff */
[----:B------:R-:W1:Y:S01]  /*9400*/  MUFU.EX2 R0, R57 ;  /* 0x0000003900007308 */ /* 0x000e620000000800 */
[----:B------:R-:W-:Y:S01]  /*9410*/  FADD.FTZ R3, R183, R42 ;  /* 0x0000002ab7037221 */ /* 0x000fe20000010000 */
[----:B------:R-:W-:-:S03]  /*9420*/  F2FP.F16.F32.PACK_AB R183, R32, R183 ;  /* 0x000000b720b7723e */ /* 0x000fc600000000ff */
[----:B------:R-:W-:-:S03]  /*9430*/  FADD.FTZ R42, R32, R3 ;  /* 0x00000003202a7221 */ /* 0x000fc60000010000 */
[----:B------:R-:W-:Y:S01]  /*9440*/  MUFU.EX2 R20, R20 ;  /* 0x0000001400147308 */ /* 0x000fe20000000800 */
        /* <DEDUP_REMOVED lines=10> */
[----:B------:R-:W-:Y:S01]  /*94f0*/  FADD.FTZ R42, R30, R3 ;  /* 0x000000031e2a7221 */ /* 0x000fe20000010000 */
[----:B------:R-:W-:Y:S01]  /*9500*/  FFMA.FTZ R3, R169, R4, -R40 ;  /* 0x00000004a9037223 */ /* 0x000fe20000010828 */
[----:B------:R-:W-:Y:S01]  /*9510*/  F2FP.F16.F32.PACK_AB R169, R28, R11 ;  /* 0x0000000b1ca9723e */ /* 0x000fe200000000ff */
[----:B------:R-:W-:Y:S08]  /*9520*/  MUFU.EX2 R24, R225 ;  /* 0x000000e100187308 */ /* 0x000ff00000000800 */
[----:B------:R-:W-:Y:S01]  /*9530*/  MUFU.EX2 R85, R85 ;  /* 0x0000005500557308 */ /* 0x000fe20000000800 */
[----:B------:R-:W-:-:S02]  /*9540*/  WARPGROUP.DEPBAR.LE gsb0, 0x0 ;  /* 0x00008000000079c5 */ /* 0x000fc40000010000 */
[----:B------:R2:W-:Y:S06]  /*9550*/  BAR.ARV R27, 0x100 ;  /* 0x0004001b0000751d */ /* 0x0005ec0000002000 */
        /* <DEDUP_REMOVED lines=8> */
[----:B---3--:R-:W-:Y:S01]  /*95e0*/  IMAD.U32 R29, RZ, RZ, UR5 ;  /* 0x00000005ff1d7e24 */ /* 0x008fe2000f8e00ff */
[----:B------:R-:W-:Y:S01]  /*95f0*/  UIADD3 UR5, UR6, -0x1, URZ ;  /* 0xffffffff06057890 */ /* 0x000fe2000fffe03f */
[-C--:B------:R-:W-:Y:S01]  /*9600*/  FMUL.FTZ R101, R101, R8.reuse ;  /* 0x0000000865657220 */ /* 0x080fe20000410000 */
[-C--:B------:R-:W-:Y:S01]  /*9610*/  FMUL.FTZ R104, R104, R8.reuse ;  /* 0x0000000868687220 */ /* 0x080fe20000410000 */
[-C--:B------:R-:W-:Y:S01]  /*9620*/  FMUL.FTZ R105, R105, R8.reuse ;  /* 0x0000000869697220 */ /* 0x080fe20000410000 */
[----:B------:R-:W-:Y:S01]  /*9630*/  @!P1 LEA R29, R29, UR38, 0x3 ;  /* 0x000000261d1d9c11 */ /* 0x000fe2000f8e18ff */
[-C--:B------:R-:W-:Y:S01]  /*9640*/  FMUL.FTZ R108, R108, R8.reuse ;  /* 0x000000086c6c7220 */ /* 0x080fe20000410000 */
[----:B------:R-:W-:Y:S01]  /*9650*/  FMUL.FTZ R109, R109, R8 ;  /* 0x000000086d6d7220 */ /* 0x000fe20000410000 */
[----:B------:R-:W-:Y:S01]  /*9660*/  UMOV UR6, UR5 ;  /* 0x0000000500067c82 */ /* 0x000fe20008000000 */
[----:B------:R-:W-:Y:S01]  /*9670*/  UMOV UR5, UR37 ;  /* 0x0000002500057c82 */ /* 0x000fe20008000000 */
[----:B--2---:R-:W-:-:S02]  /*9680*/  @!P1 VIADD R27, R29, 0x28860 ;  /* 0x000288601d1b9836 */ /* 0x004fc40000000000 */
[-C--:B------:R-:W-:Y:S01]  /*9690*/  FMUL.FTZ R112, R112, R8.reuse ;  /* 0x0000000870707220 */ /* 0x080fe20000410000 */
[-C--:B------:R-:W-:Y:S01]  /*96a0*/  FMUL.FTZ R113, R113, R8.reuse ;  /* 0x0000000871717220 */ /* 0x080fe20000410000 */
[-C--:B------:R-:W-:Y:S01]  /*96b0*/  FMUL.FTZ R116, R116, R8.reuse ;  /* 0x0000000874747220 */ /* 0x080fe20000410000 */
[-C--:B------:R-:W-:Y:S01]  /*96c0*/  FMUL.FTZ R117, R117, R8.reuse ;  /* 0x0000000875757220 */ /* 0x080fe20000410000 */
[----:B------:R-:W-:Y:S01]  /*96d0*/  @!P1 PRMT R29, RZ, 0x654, R27 ;  /* 0x00000654ff1d9816 */ /* 0x000fe2000000001b */
[----:B------:R-:W-:Y:S01]  /*96e0*/  FADD.FTZ R27, R15, R44 ;  /* 0x0000002c0f1b7221 */ /* 0x000fe20000010000 */
[-C--:B------:R-:W-:Y:S01]  /*96f0*/  FMUL.FTZ R120, R120, R8.reuse ;  /* 0x0000000878787220 */ /* 0x080fe20000410000 */
[-C--:B------:R-:W-:Y:S01]  /*9700*/  FMUL.FTZ R121, R121, R8.reuse ;  /* 0x0000000879797220 */ /* 0x080fe20000410000 */
[----:B------:R2:W-:Y:S01]  /*9710*/  @!P1 SYNCS.ARRIVE.TRANS64.RED.A1T0 RZ, [R29+URZ], RZ ;  /* 0x000000ff1dff99a7 */ /* 0x0005e2000810043f */
[----:B------:R-:W-:Y:S01]  /*9720*/  FADD.FTZ R44, R176, R27 ;  /* 0x0000001bb02c7221 */ /* 0x000fe20000010000 */
[-C--:B------:R-:W-:Y:S01]  /*9730*/  FMUL.FTZ R124, R124, R8.reuse ;  /* 0x000000087c7c7220 */ /* 0x080fe20000410000 */
[-C--:B------:R-:W-:Y:S01]  /*9740*/  FMUL.FTZ R125, R125, R8.reuse ;  /* 0x000000087d7d7220 */ /* 0x080fe20000410000 */
[-C--:B------:R-:W-:Y:S01]  /*9750*/  FMUL.FTZ R128, R128, R8.reuse ;  /* 0x0000000880807220 */ /* 0x080fe20000410000 */
[----:B------:R-:W-:Y:S01]  /*9760*/  FADD.FTZ R27, R25, R44 ;  /* 0x0000002c191b7221 */ /* 0x000fe20000010000 */
[-C--:B------:R-:W-:Y:S01]  /*9770*/  FMUL.FTZ R129, R129, R8.reuse ;  /* 0x0000000881817220 */ /* 0x080fe20000410000 */
[-C--:B------:R-:W-:Y:S01]  /*9780*/  FMUL.FTZ R132, R132, R8.reuse ;  /* 0x0000000884847220 */ /* 0x080fe20000410000 */
[----:B--2---:R-:W-:Y:S01]  /*9790*/  FADD.FTZ R29, R175, R42 ;  /* 0x0000002aaf1d7221 */ /* 0x004fe20000010000 */
[----:B------:R-:W-:Y:S01]  /*97a0*/  FADD.FTZ R44, R178, R27 ;  /* 0x0000001bb22c7221 */ /* 0x000fe20000010000 */
[C---:B------:R-:W-:Y:S01]  /*97b0*/  F2FP.F16.F32.PACK_AB R175, R26.reuse, R175 ;  /* 0x000000af1aaf723e */ /* 0x040fe200000000ff */
[----:B------:R-:W-:Y:S01]  /*97c0*/  FMUL.FTZ R133, R133, R8 ;  /* 0x0000000885857220 */ /* 0x000fe20000410000 */
[----:B------:R-:W-:Y:S01]  /*97d0*/  FADD.FTZ R42, R26, R29 ;  /* 0x0000001d1a2a7221 */ /* 0x000fe20000010000 */
[C---:B------:R-:W-:Y:S01]  /*97e0*/  FADD.FTZ R27, R153.reuse, R44 ;  /* 0x0000002c991b7221 */ /* 0x040fe20000010000 */
[----:B------:R-:W-:Y:S01]  /*97f0*/  MUFU.EX2 R26, R3 ;  /* 0x00000003001a7308 */ /* 0x000fe20000000800 */
[----:B------:R-:W-:Y:S01]  /*9800*/  F2FP.F16.F32.PACK_AB R178, R153, R178 ;  /* 0x000000b299b2723e */ /* 0x000fe200000000ff */
        /* <DEDUP_REMOVED lines=10> */
[----:B------:R-:W-:Y:S01]  /*98b0*/  FFMA.FTZ R27, R171, R4, -R40 ;  /* 0x00000004ab1b7223 */ /* 0x000fe20000010828 */
[C---:B------:R-:W-:Y:S01]  /*98c0*/  F2FP.F16.F32.PACK_AB R171, R13.reuse, R6 ;  /* 0x000000060dab723e */ /* 0x040fe200000000ff */
[----:B------:R-:W-:Y:S01]  /*98d0*/  FADD.FTZ R10, R13, R10 ;  /* 0x0000000a0d0a7221 */ /* 0x000fe20000010000 */
[----:B------:R-:W-:Y:S01]  /*98e0*/  FADD.FTZ R31, R191, R44 ;  /* 0x0000002cbf1f7221 */ /* 0x000fe20000010000 */
[----:B------:R-:W-:Y:S01]  /*98f0*/  FFMA.FTZ R40, R87, R4, -R40 ;  /* 0x0000000457287223 */ /* 0x000fe20000010828 */
[-C--:B------:R-:W-:Y:S01]  /*9900*/  FMUL.FTZ R140, R140, R8.reuse ;  /* 0x000000088c8c7220 */ /* 0x080fe20000410000 */
[-C--:B------:R-:W-:Y:S01]  /*9910*/  FMUL.FTZ R141, R141, R8.reuse ;  /* 0x000000088d8d7220 */ /* 0x080fe20000410000 */
[----:B------:R-:W-:Y:S01]  /*9920*/  FADD.FTZ R44, R168, R31 ;  /* 0x0000001fa82c7221 */ /* 0x000fe20000010000 */
[-C--:B------:R-:W-:Y:S01]  /*9930*/  FMUL.FTZ R144, R144, R8.reuse ;  /* 0x0000000890907220 */ /* 0x080fe20000410000 */
[-C--:B------:R-:W-:Y:S01]  /*9940*/  FMUL.FTZ R145, R145, R8.reuse ;  /* 0x0000000891917220 */ /* 0x080fe20000410000 */
[----:B------:R-:W-:Y:S01]  /*9950*/  MUFU.EX2 R40, R40 ;  /* 0x0000002800287308 */ /* 0x000fe20000000800 */
[----:B------:R-:W-:Y:S01]  /*9960*/  FADD.FTZ R15, R193, R44 ;  /* 0x0000002cc10f7221 */ /* 0x000fe20000010000 */
[-C--:B------:R-:W-:Y:S01]  /*9970*/  FMUL.FTZ R148, R148, R8.reuse ;  /* 0x0000000894947220 */ /* 0x080fe20000410000 */
[----:B------:R-:W-:Y:S01]  /*9980*/  FMUL.FTZ R149, R149, R8 ;  /* 0x0000000895957220 */ /* 0x000fe20000410000 */
[----:B------:R-:W-:Y:S01]  /*9990*/  F2FP.F16.F32.PACK_AB R176, R25, R176 ;  /* 0x000000b019b0723e */ /* 0x000fe200000000ff */
[----:B------:R-:W-:Y:S01]  /*99a0*/  FADD.FTZ R42, R170, R15 ;  /* 0x0000000faa2a7221 */ /* 0x000fe20000010000 */
[C---:B------:R-:W-:Y:S01]  /*99b0*/  F2FP.F16.F32.PACK_AB R170, R157.reuse, R170 ;  /* 0x000000aa9daa723e */ /* 0x040fe200000000ff */
[-C--:B------:R-:W-:Y:S01]  /*99c0*/  FMUL.FTZ R90, R90, R201.reuse ;  /* 0x000000c95a5a7220 */ /* 0x080fe20000410000 */
[----:B------:R-:W1:Y:S01]  /*99d0*/  MUFU.EX2 R44, R71 ;  /* 0x00000047002c7308 */ /* 0x000e620000000800 */
[----:B------:R-:W-:Y:S01]  /*99e0*/  FADD.FTZ R5, R157, R42 ;  /* 0x0000002a9d057221 */ /* 0x000fe20000010000 */
[----:B------:R-:W-:Y:S01]  /*99f0*/  F2FP.F16.F32.PACK_AB R174, R191, R174 ;  /* 0x000000aebfae723e */ /* 0x000fe200000000ff */
[-C--:B------:R-:W-:Y:S01]  /*9a00*/  FMUL.FTZ R91, R91, R201.reuse ;  /* 0x000000c95b5b7220 */ /* 0x080fe20000410000 */
[----:B------:R-:W-:Y:S01]  /*9a10*/  F2FP.F16.F32.PACK_AB R168, R193, R168 ;  /* 0x000000a8c1a8723e */ /* 0x000fe200000000ff */
[----:B------:R-:W-:Y:S01]  /*9a20*/  FADD.FTZ R32, R152, R5 ;  /* 0x0000000598207221 */ /* 0x000fe20000010000 */
[----:B------:R-:W-:Y:S01]  /*9a30*/  FADD.FTZ R5, R21, R10 ;  /* 0x0000000a15057221 */ /* 0x000fe20000010000 */
[C---:B------:R-:W-:Y:S01]  /*9a40*/  F2FP.F16.F32.PACK_AB R152, R159.reuse, R152 ;  /* 0x000000989f98723e */ /* 0x040fe200000000ff */
[----:B------:R-:W-:Y:S01]  /*9a50*/  FMUL.FTZ R94, R94, R201 ;  /* 0x000000c95e5e7220 */ /* 0x000fe20000410000 */
[----:B------:R-:W-:Y:S01]  /*9a60*/  FADD.FTZ R15, R159, R32 ;  /* 0x000000209f0f7221 */ /* 0x000fe20000010000 */
[C---:B------:R-:W-:Y:S01]  /*9a70*/  FADD.FTZ R5, R36.reuse, R5 ;  /* 0x0000000524057221 */ /* 0x040fe20000010000 */
[----:B------:R-:W2:Y:S01]  /*9a80*/  MUFU.EX2 R32, R81 ;  /* 0x0000005100207308 */ /* 0x000ea20000000800 */
[----:B------:R-:W-:Y:S01]  /*9a90*/  F2FP.F16.F32.PACK_AB R153, R36, R21 ;  /* 0x000000152499723e */ /* 0x000fe200000000ff */
        /* <DEDUP_REMOVED lines=22> */
[----:B-1----:R-:W-:Y:S01]  /*9c00*/  F2FP.F16.F32.PACK_AB R161, R75, R44 ;  /* 0x0000002c4ba1723e */ /* 0x002fe200000000ff */
[-C--:B------:R-:W-:Y:S01]  /*9c10*/  FMUL.FTZ R106, R106, R201.reuse ;  /* 0x000000c96a6a7220 */ /* 0x080fe20000410000 */
[----:B------:R-:W-:Y:S01]  /*9c20*/  FADD.FTZ R6, R12, R11 ;  /* 0x0000000b0c067221 */ /* 0x000fe20000010000 */
[----:B------:R-:W-:Y:S01]  /*9c30*/  FADD.FTZ R5, R44, R5 ;  /* 0x000000052c057221 */ /* 0x000fe20000010000 */
[----:B--2---:R-:W-:Y:S01]  /*9c40*/  F2FP.F16.F32.PACK_AB R163, R79, R32 ;  /* 0x000000204fa3723e */ /* 0x004fe200000000ff */
[-C--:B------:R-:W-:Y:S01]  /*9c50*/  FMUL.FTZ R107, R107, R201.reuse ;  /* 0x000000c96b6b7220 */ /* 0x080fe20000410000 */
        /* <DEDUP_REMOVED lines=19> */
[----:B-1----:R-:W-:Y:S01]  /*9d90*/  F2FP.F16.F32.PACK_AB R167, R40, R6 ;  /* 0x0000000628a7723e */ /* 0x002fe200000000ff */
        /* <DEDUP_REMOVED lines=23> */
[----:B------:R-:W-:Y:S06]  /*9f10*/  @P2 BRA `(.L_x_7446) ;  /* 0xffffffd800142947 */ /* 0x000fec000383ffff */
.L_x_7437:
[----:B------:R-:W-:Y:S06]  /*9f20*/  BAR.ARV 0x8, 0x120 ;  /* 0x0204800000007b1d */ /* 0x000fec0000002000 */
[----:B------:R-:W-:Y:S05]  /*9f30*/  @!P0 BRA `(.L_x_7447) ;  /* 0x0000000000048947 */ /* 0x000fea0003800000 */
[----:B------:R-:W-:Y:S01]  /*9f40*/  BPT.TRAP 0x1 ;  /* 0x000000040000795c */ /* 0x000fe20000300000 */
.L_x_7447:
[----:B------:R-:W-:Y:S01]  /*9f50*/  ULEA UR5, UR37, UR38, 0x3 ;  /* 0x0000002625057291 */ /* 0x000fe2000f8e183f */
[----:B------:R-:W-:-:S05]  /*9f60*/  IMAD.U32 R5, RZ, RZ, UR36 ;  /* 0x00000024ff057e24 */ /* 0x000fca000f8e00ff */
[----:B------:R-:W-:-:S04]  /*9f70*/  SHF.L.U32 R5, R5, 0x1f, RZ ;  /* 0x0000001f05057819 */ /* 0x000fc800000006ff */
[----:B------:R1:W2:Y:S01]  /*9f80*/  SYNCS.PHASECHK.TRANS64.TRYWAIT P2, [UR5+0x28850], R5 ;  /* 0x02885005ff0075a7 */ /* 0x0002a20008040145 */
[----:B------:R-:W-:Y:S05]  /*9f90*/  @!P0 BRA `(.L_x_7448) ;  /* 0x0000000000048947 */ /* 0x000fea0003800000 */
[----:B------:R-:W-:Y:S01]  /*9fa0*/  BPT.TRAP 0x1 ;  /* 0x000000040000795c */ /* 0x000fe20000300000 */
.L_x_7448:
[----:B--2---:R-:W-:Y:S05]  /*9fb0*/  @P2 BRA `(.L_x_7449) ;  /* 0x0000000000082947 */ /* 0x004fea0003800000 */
[----:B------:R-:W2:Y:S02]  /*9fc0*/  SYNCS.PHASECHK.TRANS64.TRYWAIT P0, [UR5+0x28850], R5 ;  /* 0x02885005ff0075a7 */ /* 0x000ea40008000145 */
[----:B--2---:R-:W-:Y:S05]  /*9fd0*/  @!P0 BRA `(.L_x_7450) ;  /* 0x0000004800bc8947 */ /* 0x004fea0003800000 */
.L_x_7449:
[----:B------:R-:W-:Y:S01]  /*9fe0*/  UIADD3 UR38, UR38, 0x400, URZ ;  /* 0x0000040026267890 */ /* 0x000fe2000fffe03f */
[----:B------:R-:W-:Y:S01]  /*9ff0*/  WARPGROUP.ARRIVE ;  /* 0x00000000000079c5 */ /* 0x000fe20000000000 */
[----:B------:R-:W-:Y:S01]  /*a000*/  UMOV UR7, 0x40000040 ;  /* 0x4000004000077882 */ /* 0x000fe20000000000 */
[----:B--2---:R-:W2:Y:S01]  /*a010*/  SHFL.BFLY PT, R6, R3, 0x2, 0x1f ;  /* 0x0c401f0003067f89 */ /* 0x004ea200000e0000 */
[----:B------:R-:W-:Y:S01]  /*a020*/  USHF.R.U32.HI UR38, URZ, 0x4, UR38 ;  /* 0x000000043f267899 */ /* 0x000fe20008011626 */
[----:B------:R-:W-:Y:S01]  /*a030*/  IMAD.MOV.U32 R29, RZ, RZ, RZ ;  /* 0x000000ffff1d7224 */ /* 0x000fe200078e00ff */
[----:B------:R-:W-:Y:S01]  /*a040*/  UIADD3 UR57, UR57, 0x1, URZ ;  /* 0x0000000139397890 */ /* 0x000fe2000fffe03f */
[----:B-1----:R-:W1:Y:S01]  /*a050*/  SHFL.BFLY PT, R5, R0, 0x2, 0x1f ;  /* 0x0c401f0000057f89 */ /* 0x002e6200000e0000 */
[----:B------:R-:W-:Y:S01]  /*a060*/  ULOP3.LUT UR38, UR38, 0x3fff, URZ, 0xc0, !UPT ;  /* 0x00003fff26267892 */ /* 0x000fe2000f8ec03f */
[----:B------:R-:W-:-:S03]  /*a070*/  IMAD.MOV.U32 R14, RZ, RZ, RZ ;  /* 0x000000ffff0e7224 */ /* 0x000fc600078e00ff */
        /* <DEDUP_REMOVED lines=9> */
[----:B------:R-:W-:Y:S01]  /*a110*/  MOV R3, 0xff800000 ;  /* 0xff80000000037802 */ /* 0x000fe20000000f00 */
[----:B-1----:R-:W-:Y:S01]  /*a120*/  FADD.FTZ R8, R5, R0 ;  /* 0x0000000005087221 */ /* 0x002fe20000010000 */
[----:B------:R-:W-:Y:S01]  /*a130*/  IMAD.MOV.U32 R0, RZ, RZ, -0x800000 ;  /* 0xff800000ff007424 */ /* 0x000fe200078e00ff */
[----:B------:R-:W1:Y:S01]  /*a140*/  SHFL.BFLY PT, R5, R6, 0x1, 0x1f ;  /* 0x0c201f0006057f89 */ /* 0x000e6200000e0000 */
[----:B------:R-:W-:-:S03]  /*a150*/  USEL UR37, UR37, URZ, UP0 ;  /* 0x0000003f25257287 */ /* 0x000fc60008000000 */
[----:B------:R-:W2:Y:S01]  /*a160*/  SHFL.BFLY PT, R11, R8, 0x1, 0x1f ;  /* 0x0c201f00080b7f89 */ /* 0x000ea200000e0000 */
[----:B-1----:R-:W-:Y:S01]  /*a170*/  FADD.FTZ R12, R6, R5 ;  /* 0x00000005060c7221 */ /* 0x002fe20000010000 */
[----:B--2---:R-:W-:-:S04]  /*a180*/  FADD.FTZ R11, R8, R11 ;  /* 0x0000000b080b7221 */ /* 0x004fc80000010000 */
[----:B------:R-:W-:Y:S01]  /*a190*/  FSETP.NE.FTZ.AND P0, PT, R12, RZ, PT ;  /* 0x000000ff0c00720b */ /* 0x000fe20003f15000 */
[----:B------:R-:W-:Y:S01]  /*a1a0*/  IMAD.U32 R8, RZ, RZ, UR5 ;  /* 0x00000005ff087e24 */ /* 0x000fe2000f8e00ff */
[----:B------:R-:W-:-:S11]  /*a1b0*/  FSETP.NE.FTZ.AND P2, PT, R11, RZ, PT ;  /* 0x000000ff0b00720b */ /* 0x000fd60003f55000 */
[C---:B------:R-:W-:Y:S01]  /*a1c0*/  @P0 FMUL.FTZ R6, R4.reuse, 0.69314718246459960938 ;  /* 0x3f31721804060820 */ /* 0x040fe20000410000 */
[----:B------:R-:W1:Y:S01]  /*a1d0*/  @P0 MUFU.LG2 R5, R12 ;  /* 0x0000000c00050308 */ /* 0x000e620000000c00 */
[----:B------:R-:W-:Y:S01]  /*a1e0*/  @P2 FMUL.FTZ R13, R4, 0.69314718246459960938 ;  /* 0x3f317218040d2820 */ /* 0x000fe20000410000 */
[----:B------:R-:W-:-:S06]  /*a1f0*/  @!P1 VIADD R4, R8, 0x28860 ;  /* 0x0002886008049836 */ /* 0x000fcc0000000000 */
[----:B------:R-:W2:Y:S01]  /*a200*/  @P2 MUFU.LG2 R10, R11 ;  /* 0x0000000b000a2308 */ /* 0x000ea20000000c00 */
[----:B------:R-:W-:-:S07]  /*a210*/  @!P1 PRMT R4, RZ, 0x654, R4 ;  /* 0x00000654ff049816 */ /* 0x000fce0000000004 */
[----:B------:R-:W3:Y:S01]  /*a220*/  @P0 MUFU.RCP R29, R12 ;  /* 0x0000000c001d0308 */ /* 0x000ee20000001000 */
[----:B-1----:R-:W-:-:S04]  /*a230*/  @P0 FMUL.FTZ R5, R5, 0.69314718246459960938 ;  /* 0x3f31721805050820 */ /* 0x002fc80000410000 */
[----:B------:R-:W-:Y:S01]  /*a240*/  @P0 FFMA.FTZ R3, R6, R7, R5 ;  /* 0x0000000706030223 */ /* 0x000fe20000010005 */
[----:B------:R-:W-:Y:S02]  /*a250*/  PLOP3.LUT P0, PT, PT, PT, PT, 0x8, 0x0 ;  /* 0x000000000000781c */ /* 0x000fe40003f0e170 */
[----:B------:R1:W4:Y:S01]  /*a260*/  @P2 MUFU.RCP R14, R11 ;  /* 0x0000000b000e2308 */ /* 0x0003220000001000 */
        /* <DEDUP_REMOVED lines=72> */
[-C--:B----4-:R-:W-:Y:S01]  /*a6f0*/  FMUL.FTZ R13, R90, R14.reuse ;  /* 0x0000000e5a0d7220 */ /* 0x090fe20000410000 */
        /* <DEDUP_REMOVED lines=31> */
.L_x_7420:
        /* <DEDUP_REMOVED lines=8> */
[----:B------:R-:W-:Y:S01]  /*a970*/  IADD3 R87, R22, UR42, RZ ;  /* 0x0000002a16577c10 */ /* 0x000fe2000fffe0ff */
[----:B------:R-:W-:Y:S01]  /*a980*/  ULDC UR10, c[0x0][0xa88] ;  /* 0x0002a200000a7ab9 */ /* 0x000fe20000000800 */
[C---:B------:R-:W-:Y:S01]  /*a990*/  IADD3 R27, P2, R16.reuse, 0x20, RZ ;  /* 0x00000020101b7810 */ /* 0x040fe20007f5e0ff */
[----:B------:R-:W1:Y:S01]  /*a9a0*/  LDC.64 R88, c[0x0][0xb78] ;  /* 0x0002de00ff587b82 */ /* 0x000e620000000a00 */
[C---:B------:R-:W-:Y:S01]  /*a9b0*/  IADD3 R21, P5, R16.reuse, 0x60, RZ ;  /* 0x0000006010157810 */ /* 0x040fe20007fbe0ff */
[----:B------:R-:W-:Y:S01]  /*a9c0*/  VIADD R4, R87, 0x8 ;  /* 0x0000000857047836 */ /* 0x000fe20000000000 */
[C---:B------:R-:W-:Y:S01]  /*a9d0*/  LOP3.LUT R5, R16.reuse, 0x380, RZ, 0xc0, !PT ;  /* 0x0000038010057812 */ /* 0x040fe200078ec0ff */
[----:B------:R-:W-:Y:S01]  /*a9e0*/  USHF.R.S32.HI UR5, URZ, 0x1f, UR43 ;  /* 0x0000001f3f057899 */ /* 0x000fe2000801142b */
[----:B------:R-:W-:Y:S01]  /*a9f0*/  IADD3 R81, P4, R16, 0x4000, RZ ;  /* 0x0000400010517810 */ /* 0x000fe20007f9e0ff */
[----:B------:R-:W-:Y:S01]  /*aa00*/  ULDC.64 UR8, c[0x0][0xb70] ;  /* 0x0002dc0000087ab9 */ /* 0x000fe20000000a00 */
[----:B------:R-:W-:Y:S01]  /*aa10*/  LOP3.LUT R26, R27, 0x380, RZ, 0xc0, !PT ;  /* 0x000003801b1a7812 */ /* 0x000fe200078ec0ff */
[----:B------:R-:W-:Y:S01]  /*aa20*/  UIMAD UR5, UR5, UR8, URZ ;  /* 0x00000008050572a4 */ /* 0x000fe2000f8e023f */
[----:B------:R-:W-:Y:S01]  /*aa30*/  LOP3.LUT P0, RZ, R186, 0x3, RZ, 0xc0, !PT ;  /* 0x00000003baff7812 */ /* 0x000fe2000780c0ff */
[----:B------:R-:W-:Y:S01]  /*aa40*/  UIMAD.WIDE.U32 UR6, UR43, UR8, URZ ;  /* 0x000000082b0672a5 */ /* 0x000fe2000f8e003f */
[----:B------:R-:W-:Y:S01]  /*aa50*/  LOP3.LUT R20, R21, 0x380, RZ, 0xc0, !PT ;  /* 0x0000038015147812 */ /* 0x000fe200078ec0ff */
[----:B------:R-:W-:Y:S01]  /*aa60*/  UIMAD UR5, UR43, UR9, UR5 ;  /* 0x000000092b0572a4 */ /* 0x000fe2000f8e0205 */
[----:B------:R-:W-:Y:S01]  /*aa70*/  SHF.R.U64 R5, R5, 0x3, RZ ;  /* 0x0000000305057819 */ /* 0x000fe200000012ff */
[----:B------:R-:W-:Y:S01]  /*aa80*/  USHF.R.S32.HI UR8, URZ, 0x1f, UR44 ;  /* 0x0000001f3f087899 */ /* 0x000fe2000801142c */
[----:B------:R-:W-:Y:S01]  /*aa90*/  IADD3 R25, P6, R16, 0x40, RZ ;  /* 0x0000004010197810 */ /* 0x000fe20007fde0ff */
[----:B------:R-:W-:Y:S01]  /*aaa0*/  UIADD3 UR5, UR7, UR5, URZ ;  /* 0x0000000507057290 */ /* 0x000fe2000fffe03f */
[----:B------:R-:W-:-:S02]  /*aab0*/  LOP3.LUT R14, R81, 0x380, RZ, 0xc0, !PT ;  /* 0x00000380510e7812 */ /* 0x000fc400078ec0ff */
[----:B------:R-:W-:Y:S02]  /*aac0*/  SHF.R.U64 R26, R26, 0x3, RZ ;  /* 0x000000031a1a7819 */ /* 0x000fe400000012ff */
[----:B------:R-:W-:Y:S02]  /*aad0*/  ISETP.GE.OR P1, PT, R4, UR10, P0 ;  /* 0x0000000a04007c0c */ /* 0x000fe40008726670 */
[----:B------:R-:W-:Y:S02]  /*aae0*/  SHF.R.U64 R20, R20, 0x3, RZ ;  /* 0x0000000314147819 */ /* 0x000fe400000012ff */
[----:B------:R-:W-:Y:S01]  /*aaf0*/  LOP3.LUT R4, R5, R16, RZ, 0x3c, !PT ;  /* 0x0000001005047212 */ /* 0x000fe200078e3cff */
[----:B------:R-:W-:Y:S01]  /*ab00*/  IMAD.MOV.U32 R5, RZ, RZ, R17 ;  /* 0x000000ffff057224 */ /* 0x000fe200078e0011 */
[----:B------:R-:W-:Y:S02]  /*ab10*/  LOP3.LUT R24, R25, 0x380, RZ, 0xc0, !PT ;  /* 0x0000038019187812 */ /* 0x000fe400078ec0ff */
[----:B------:R-:W-:-:S02]  /*ab20*/  SHF.R.U64 R14, R14, 0x3, RZ ;  /* 0x000000030e0e7819 */ /* 0x000fc400000012ff */
[----:B------:R-:W-:Y:S01]  /*ab30*/  LOP3.LUT R26, R26, R27, RZ, 0x3c, !PT ;  /* 0x0000001b1a1a7212 */ /* 0x000fe200078e3cff */
[----:B------:R-:W-:Y:S01]  /*ab40*/  IMAD.X R27, RZ, RZ, R17, P2 ;  /* 0x000000ffff1b7224 */ /* 0x000fe200010e0611 */
[----:B------:R-:W-:Y:S02]  /*ab50*/  LOP3.LUT R20, R20, R21, RZ, 0x3c, !PT ;  /* 0x0000001514147212 */ /* 0x000fe400078e3cff */
[----:B------:R-:W-:Y:S02]  /*ab60*/  IADD3 R21, P2, R16, 0x4040, RZ ;  /* 0x0000404010157810 */ /* 0x000fe40007f5e0ff */
[----:B------:R-:W-:Y:S02]  /*ab70*/  SHF.R.U64 R24, R24, 0x3, RZ ;  /* 0x0000000318187819 */ /* 0x000fe400000012ff */
[----:B------:R-:W-:Y:S02]  /*ab80*/  LOP3.LUT R14, R14, R81, RZ, 0x3c, !PT ;  /* 0x000000510e0e7212 */ /* 0x000fe400078e3cff */
[----:B------:R-:W-:-:S02]  /*ab90*/  MOV R81, R4 ;  /* 0x0000000400517202 */ /* 0x000fc40000000f00 */
[----:B------:R-:W-:Y:S02]  /*aba0*/  F2FP.F16.F32.PACK_AB R5, R10, R13 ;  /* 0x0000000d0a05723e */ /* 0x000fe400000000ff */
[----:B------:R-:W-:Y:S02]  /*abb0*/  LOP3.LUT R10, R21, 0x380, RZ, 0xc0, !PT ;  /* 0x00000380150a7812 */ /* 0x000fe400078ec0ff */
[----:B------:R-:W-:Y:S02]  /*abc0*/  LOP3.LUT R24, R24, R25, RZ, 0x3c, !PT ;  /* 0x0000001918187212 */ /* 0x000fe400078e3cff */
[----:B------:R-:W-:Y:S02]  /*abd0*/  IADD3.X R25, RZ, R17, RZ, P6, !PT ;  /* 0x00000011ff197210 */ /* 0x000fe400037fe4ff */
[----:B------:R-:W-:Y:S02]  /*abe0*/  IADD3 R84, P6, R16, 0x4060, RZ ;  /* 0x0000406010547810 */ /* 0x000fe40007fde0ff */
[----:B------:R-:W-:-:S02]  /*abf0*/  SHF.R.U64 R10, R10, 0x3, RZ ;  /* 0x000000030a0a7819 */ /* 0x000fc400000012ff */
[----:B------:R-:W-:Y:S02]  /*ac00*/  LOP3.LUT R13, R84, 0x380, RZ, 0xc0, !PT ;  /* 0x00000380540d7812 */ /* 0x000fe400078ec0ff */
[----:B------:R-:W-:Y:S01]  /*ac10*/  LOP3.LUT R10, R10, R21, RZ, 0x3c, !PT ;  /* 0x000000150a0a7212 */ /* 0x000fe200078e3cff */
[--C-:B------:R-:W-:Y:S01]  /*ac20*/  IMAD.X R21, RZ, RZ, R17.reuse, P5 ;  /* 0x000000ffff157224 */ /* 0x100fe200028e0611 */
[----:B------:R-:W-:Y:S02]  /*ac30*/  F2FP.F16.F32.PACK_AB R4, R12, R15 ;  /* 0x0000000f0c04723e */ /* 0x000fe400000000ff */
[----:B------:R-:W-:Y:S02]  /*ac40*/  IADD3 R15, P3, R16, 0x4020, RZ ;  /* 0x00004020100f7810 */ /* 0x000fe40007f7e0ff */
[----:B------:R-:W-:Y:S02]  /*ac50*/  F2FP.F16.F32.PACK_AB R6, R6, R11 ;  /* 0x0000000b0606723e */ /* 0x000fe400000000ff */
[----:B------:R-:W-:Y:S01]  /*ac60*/  SHF.R.U64 R11, R13, 0x3, RZ ;  /* 0x000000030d0b7819 */ /* 0x000fe200000012ff */
[----:B------:R-:W-:Y:S01]  /*ac70*/  IMAD.X R13, RZ, RZ, R17, P3 ;  /* 0x000000ffff0d7224 */ /* 0x000fe200018e0611 */
[----:B------:R-:W-:-:S02]  /*ac80*/  LOP3.LUT R12, R15, 0x380, RZ, 0xc0, !PT ;  /* 0x000003800f0c7812 */ /* 0x000fc400078ec0ff */
[----:B------:R-:W-:Y:S01]  /*ac90*/  F2FP.F16.F32.PACK_AB R7, R7, R8 ;  /* 0x000000080707723e */ /* 0x000fe200000000ff */
[----:B------:R-:W-:Y:S01]  /*aca0*/  BAR.SYNC.DEFER_BLOCKING 0x1, 0x100 ;  /* 0x0044000000007b1d */ /* 0x000fe20000010000 */
[----:B------:R-:W-:Y:S01]  /*acb0*/  MOV R85, R20 ;  /* 0x0000001400557202 */ /* 0x000fe20000000f00 */
[----:B------:R-:W-:Y:S01]  /*acc0*/  IMAD.U32 R21, RZ, RZ, UR7 ;  /* 0x00000007ff157e24 */ /* 0x000fe2000f8e00ff */
[----:B------:R-:W-:Y:S01]  /*acd0*/  LOP3.LUT R8, R11, R84, RZ, 0x3c, !PT ;  /* 0x000000540b087212 */ /* 0x000fe200078e3cff */
[----:B------:R-:W-:Y:S01]  /*ace0*/  IMAD.U32 R20, RZ, RZ, UR6 ;  /* 0x00000006ff147e24 */ /* 0x000fe2000f8e00ff */
[----:B------:R-:W-:Y:S01]  /*acf0*/  IADD3.X R11, RZ, R17, RZ, P2, !PT ;  /* 0x00000011ff0b7210 */ /* 0x000fe200017fe4ff */
[----:B------:R-:W-:Y:S01]  /*ad00*/  ULDC.64 UR6, c[0x0][0xb40] ;  /* 0x0002d00000067ab9 */ /* 0x000fe20000000a00 */
[----:B------:R-:W-:Y:S02]  /*ad10*/  MOV R21, UR5 ;  /* 0x0000000500157c02 */ /* 0x000fe40008000f00 */
[----:B------:R-:W-:-:S02]  /*ad20*/  SHF.R.U64 R12, R12, 0x3, RZ ;  /* 0x000000030c0c7819 */ /* 0x000fc400000012ff */
[----:B------:R-:W-:Y:S01]  /*ad30*/  MOV R26, R26 ;  /* 0x0000001a001a7202 */ /* 0x000fe20000000f00 */
[----:B-1----:R-:W-:Y:S01]  /*ad40*/  IMAD.WIDE.U32 R20, R88, UR44, R20 ;  /* 0x0000002c58147c25 */ /* 0x002fe2000f8e0014 */
[----:B------:R-:W-:Y:S02]  /*ad50*/  LOP3.LUT R12, R12, R15, RZ, 0x3c, !PT ;  /* 0x0000000f0c0c7212 */ /* 0x000fe400078e3cff */
[----:B------:R-:W-:Y:S01]  /*ad60*/  MOV R86, R24 ;  /* 0x0000001800567202 */ /* 0x000fe20000000f00 */
[----:B------:R-:W-:Y:S01]  /*ad70*/  IMAD.X R15, RZ, RZ, R17, P4 ;  /* 0x000000ffff0f7224 */ /* 0x000fe200020e0611 */
[----:B------:R-:W-:Y:S02]  /*ad80*/  SHF.R.S32.HI R25, RZ, 0x1f, R87 ;  /* 0x0000001fff197819 */ /* 0x000fe40000011457 */
[----:B------:R-:W-:Y:S02]  /*ad90*/  IADD3 R20, P2, R87, R20, RZ ;  /* 0x0000001457147210 */ /* 0x000fe40007f5e0ff */
[----:B------:R-:W-:-:S02]  /*ada0*/  MOV R84, R14 ;  /* 0x0000000e00547202 */ /* 0x000fc40000000f00 */
[----:B------:R-:W-:Y:S01]  /*adb0*/  MOV R83, R12 ;  /* 0x0000000c00537202 */ /* 0x000fe20000000f00 */
[----:B------:R1:W-:Y:S01]  /*adc0*/  STSM.16.M88.4 [R81], R4 ;  /* 0x0000000451007844 */ /* 0x0003e20000000200 */
        /* <DEDUP_REMOVED lines=8> */
[----:B-1----:R-:W-:Y:S01]  /*ae50*/  MOV R81, R10 ;  /* 0x0000000a00517202 */ /* 0x002fe20000000f00 */
[----:B------:R-:W-:Y:S01]  /*ae60*/  IMAD R10, R88, UR8, RZ ;  /* 0x00000008580a7c24 */ /* 0x000fe2000f8e02ff */
[----:B------:R-:W-:Y:S01]  /*ae70*/  F2FP.F16.F32.PACK_AB R6, R9, R78 ;  /* 0x0000004e0906723e */ /* 0x000fe200000000ff */
[----:B------:R-:W-:Y:S01]  /*ae80*/  IMAD.X R9, RZ, RZ, R17, P6 ;  /* 0x000000ffff097224 */ /* 0x000fe200030e0611 */
[----:B------:R-:W-:Y:S01]  /*ae90*/  F2FP.F16.F32.PACK_AB R4, R79, R82 ;  /* 0x000000524f04723e */ /* 0x000fe200000000ff */
[----:B------:R-:W-:Y:S01]  /*aea0*/  IMAD R24, R89, UR44, R10 ;  /* 0x0000002c59187c24 */ /* 0x000fe2000f8e020a */
[----:B------:R-:W-:-:S02]  /*aeb0*/  F2FP.F16.F32.PACK_AB R5, R77, R80 ;  /* 0x000000504d05723e */ /* 0x000fc400000000ff */
[----:B------:R-:W-:Y:S02]  /*aec0*/  F2FP.F16.F32.PACK_AB R7, R75, R76 ;  /* 0x0000004c4b07723e */ /* 0x000fe400000000ff */
[----:B------:R-:W-:Y:S02]  /*aed0*/  MOV R75, R8 ;  /* 0x00000008004b7202 */ /* 0x000fe40000000f00 */
[----:B------:R-:W-:Y:S01]  /*aee0*/  F2FP.F16.F32.PACK_AB R8, R73, R74 ;  /* 0x0000004a4908723e */ /* 0x000fe200000000ff */
[----:B------:R1:W-:Y:S01]  /*aef0*/  STSM.16.M88.4 [R26], R4 ;  /* 0x000000041a007844 */ /* 0x0003e20000000200 */
[----:B------:R-:W-:Y:S02]  /*af00*/  F2FP.F16.F32.PACK_AB R9, R71, R72 ;  /* 0x000000484709723e */ /* 0x000fe400000000ff */
[----:B------:R-:W-:Y:S02]  /*af10*/  F2FP.F16.F32.PACK_AB R10, R69, R70 ;  /* 0x00000046450a723e */ /* 0x000fe400000000ff */
[----:B------:R-:W-:-:S02]  /*af20*/  F2FP.F16.F32.PACK_AB R11, R67, R68 ;  /* 0x00000044430b723e */ /* 0x000fc400000000ff */
[----:B------:R-:W-:Y:S02]  /*af30*/  IADD3.X R21, R25, R21, R24, P2, !PT ;  /* 0x0000001519157210 */ /* 0x000fe400017fe418 */
[----:B------:R-:W-:Y:S01]  /*af40*/  F2FP.F16.F32.PACK_AB R24, R49, R50 ;  /* 0x000000323118723e */ /* 0x000fe200000000ff */
[----:B------:R-:W-:Y:S01]  /*af50*/  STSM.16.M88.4 [R86], R8 ;  /* 0x0000000856007844 */ /* 0x000fe20000000200 */
[----:B------:R-:W-:Y:S02]  /*af60*/  F2FP.F16.F32.PACK_AB R25, R47, R48 ;  /* 0x000000302f19723e */ /* 0x000fe400000000ff */
[----:B------:R-:W-:Y:S01]  /*af70*/  F2FP.F16.F32.PACK_AB R47, R35, R36 ;  /* 0x00000024232f723e */ /* 0x000fe200000000ff */
[----:B------:R-:W-:Y:S01]  /*af80*/  STSM.16.M88.4 [R85], R12 ;  /* 0x0000000c55007844 */ /* 0x000fe20000000200 */
[----:B------:R-:W-:Y:S02]  /*af90*/  F2FP.F16.F32.PACK_AB R150, R29, R30 ;  /* 0x0000001e1d96723e */ /* 0x000fe400000000ff */
[----:B-1----:R-:W-:-:S02]  /*afa0*/  F2FP.F16.F32.PACK_AB R4, R57, R58 ;  /* 0x0000003a3904723e */ /* 0x002fc400000000ff */
[----:B------:R-:W-:Y:S02]  /*afb0*/  F2FP.F16.F32.PACK_AB R5, R55, R56 ;  /* 0x000000383705723e */ /* 0x000fe400000000ff */
[----:B------:R-:W-:Y:S02]  /*afc0*/  F2FP.F16.F32.PACK_AB R6, R53, R54 ;  /* 0x000000363506723e */ /* 0x000fe400000000ff */
[----:B------:R-:W-:Y:S02]  /*afd0*/  F2FP.F16.F32.PACK_AB R7, R51, R52 ;  /* 0x000000343307723e */ /* 0x000fe400000000ff */
[----:B------:R-:W-:Y:S02]  /*afe0*/  F2FP.F16.F32.PACK_AB R26, R45, R46 ;  /* 0x0000002e2d1a723e */ /* 0x000fe400000000ff */
[----:B------:R-:W-:Y:S01]  /*aff0*/  F2FP.F16.F32.PACK_AB R45, R39, R40 ;  /* 0x00000028272d723e */ /* 0x000fe200000000ff */
[----:B------:R1:W-:Y:S01]  /*b000*/  STSM.16.M88.4 [R84], R4 ;  /* 0x0000000454007844 */ /* 0x0003e20000000200 */
[----:B------:R-:W-:-:S02]  /*b010*/  F2FP.F16.F32.PACK_AB R46, R37, R38 ;  /* 0x00000026252e723e */ /* 0x000fc400000000ff */
[----:B------:R-:W-:Y:S01]  /*b020*/  F2FP.F16.F32.PACK_AB R151, R151, R28 ;  /* 0x0000001c9797723e */ /* 0x000fe200000000ff */
[----:B------:R-:W-:Y:S01]  /*b030*/  STSM.16.M88.4 [R83], R24 ;  /* 0x0000001853007844 */ /* 0x000fe20000000200 */
[----:B------:R-:W-:-:S03]  /*b040*/  ISETP.GE.OR P0, PT, R87, UR10, P0 ;  /* 0x0000000a57007c0c */ /* 0x000fc60008706670 */
        /* <DEDUP_REMOVED lines=36> */
.L_x_7454:
[----:B------:R-:W-:Y:S05]  /*b290*/  BSYNC B0 ;  /* 0x0000000000007941 */ /* 0x000fea0003800000 */
.L_x_7453:
[----:B------:R-:W-:Y:S05]  /*b2a0*/  BRA `(.L_x_7452) ;  /* 0x00000008001c7947 */ /* 0x000fea0003800000 */
.L_x_7451:
        /* <DEDUP_REMOVED lines=28> */
[----:B------:R-:W-:Y:S02]  /*b470*/  LEA.HI.X R7, R4, UR9, R3, 0x2, P0 ;  /* 0x0000000904077c11 */ /* 0x000fe400080f1403 */
[----:B------:R-:W-:-:S05]  /*b480*/  MOV R3, 0xff800000 ;  /* 0xff80000000037802 */ /* 0x000fca0000000f00 */
[----:B------:R4:W-:Y:S02]  /*b490*/  STG.E desc[UR52][R6.64], R3 ;  /* 0x0000000306007986 */ /* 0x0009e4000c101934 */
.L_x_7456:
[----:B------:R-:W-:Y:S05]  /*b4a0*/  BSYNC B0 ;  /* 0x0000000000007941 */ /* 0x000fea0003800000 */
.L_x_7455:
[----:B------:R-:W-:Y:S01]  /*b4b0*/  ULDC UR5, c[0x0][0xa88] ;  /* 0x0002a20000057ab9 */ /* 0x000fe20000000800 */
[C---:B--2---:R-:W-:Y:S01]  /*b4c0*/  IMAD R0, R8.reuse, UR6, RZ ;  /* 0x0000000608007c24 */ /* 0x044fe2000f8e02ff */
[----:B------:R-:W-:Y:S01]  /*b4d0*/  UIADD3 UR42, -UR42, UR5, URZ ;  /* 0x000000052a2a7290 */ /* 0x000fe2000fffe13f */
[----:B------:R-:W-:Y:S01]  /*b4e0*/  IMAD.WIDE.U32 R4, R8, UR43, R18 ;  /* 0x0000002b08047c25 */ /* 0x000fe2000f8e0012 */
[----:B------:R-:W-:Y:S01]  /*b4f0*/  ULOP3.LUT UR47, URZ, UR47, URZ, 0x33, !UPT ;  /* 0x0000002f3f2f7292 */ /* 0x000fe2000f8e333f */
[----:B------:R-:W-:Y:S01]  /*b500*/  SHF.R.S32.HI R185, RZ, 0x1f, R184 ;  /* 0x0000001fffb97819 */ /* 0x000fe200000114b8 */
[----:B------:R-:W-:Y:S01]  /*b510*/  BSSY B0, `(.L_x_7457) ;  /* 0x0000021000007945 */ /* 0x000fe20003800000 */
[----:B----4-:R-:W-:Y:S01]  /*b520*/  IMAD R3, R9, UR43, R0 ;  /* 0x0000002b09037c24 */ /* 0x010fe2000f8e0200 */
[C---:B------:R-:W-:Y:S01]  /*b530*/  ISETP.GE.AND P2, PT, R184.reuse, UR42, PT ;  /* 0x0000002ab8007c0c */ /* 0x040fe2000bf46270 */
[C---:B------:R-:W-:Y:S02]  /*b540*/  VIADD R0, R184.reuse, 0x40 ;  /* 0x00000040b8007836 */ /* 0x040fe40000000000 */
[----:B------:R-:W-:Y:S01]  /*b550*/  VIADD R6, R184, 0x20 ;  /* 0x00000020b8067836 */ /* 0x000fe20000000000 */
[----:B------:R-:W-:Y:S01]  /*b560*/  IADD3 R5, R5, R3, RZ ;  /* 0x0000000305057210 */ /* 0x000fe20007ffe0ff */
[----:B-1----:R-:W-:Y:S01]  /*b570*/  VIADD R7, R14, UR47 ;  /* 0x0000002f0e077c36 */ /* 0x002fe20008000000 */
[----:B------:R-:W-:Y:S01]  /*b580*/  ISETP.GE.AND P0, PT, R0, UR42, PT ;  /* 0x0000002a00007c0c */ /* 0x000fe2000bf06270 */
[----:B---3--:R-:W-:Y:S01]  /*b590*/  IMAD R0, R10, UR7, RZ ;  /* 0x000000070a007c24 */ /* 0x008fe2000f8e02ff */
[----:B------:R-:W-:Y:S01]  /*b5a0*/  ISETP.GE.AND P4, PT, R6, UR42, PT ;  /* 0x0000002a06007c0c */ /* 0x000fe2000bf86270 */
[----:B------:R-:W-:-:S02]  /*b5b0*/  VIADD R6, R184, 0x60 ;  /* 0x00000060b8067836 */ /* 0x000fc40000000000 */
[----:B------:R-:W-:Y:S02]  /*b5c0*/  IMAD R3, R11, UR44, R0 ;  /* 0x0000002c0b037c24 */ /* 0x000fe4000f8e0200 */
[----:B------:R-:W-:Y:S01]  /*b5d0*/  IMAD.WIDE.U32 R8, R10, UR44, R4 ;  /* 0x0000002c0a087c25 */ /* 0x000fe2000f8e0004 */
[----:B------:R-:W-:-:S03]  /*b5e0*/  ISETP.GE.AND P1, PT, R6, UR42, PT ;  /* 0x0000002a06007c0c */ /* 0x000fc6000bf26270 */
[----:B------:R-:W-:-:S04]  /*b5f0*/  IMAD.WIDE R6, R7, 0x80, R184 ;  /* 0x0000008007067825 */ /* 0x000fc800078e02b8 */
[----:B------:R-:W-:Y:S01]  /*b600*/  IMAD.IADD R11, R9, 0x1, R3 ;  /* 0x00000001090b7824 */ /* 0x000fe200078e0203 */
[----:B------:R-:W-:Y:S06]  /*b610*/  @P2 BRA `(.L_x_7458) ;  /* 0x0000000000402947 */ /* 0x000fec0003800000 */
[----:B------:R-:W-:Y:S01]  /*b620*/  ULDC.64 UR6, c[0x0][0xad8] ;  /* 0x0002b60000067ab9 */ /* 0x000fe20000000a00 */
[----:B------:R-:W-:Y:S01]  /*b630*/  MOV R4, R8 ;  /* 0x0000000800047202 */ /* 0x000fe20000000f00 */
[----:B------:R-:W-:Y:S01]  /*b640*/  IMAD R3, R7, UR6, RZ ;  /* 0x0000000607037c24 */ /* 0x000fe2000f8e02ff */
[----:B------:R-:W-:Y:S01]  /*b650*/  ULDC UR5, c[0x0][0xa8c] ;  /* 0x0002a30000057ab9 */ /* 0x000fe20000000800 */
[C---:B------:R-:W-:Y:S01]  /*b660*/  VIADD R0, R18.reuse, 0x40 ;  /* 0x0000004012007836 */ /* 0x040fe20000000000 */
[----:B------:R-:W-:Y:S01]  /*b670*/  ISETP.GE.AND P2, PT, R18, UR5, PT ;  /* 0x0000000512007c0c */ /* 0x000fe2000bf46270 */
[----:B------:R-:W-:Y:S02]  /*b680*/  IMAD.MOV.U32 R5, RZ, RZ, R11 ;  /* 0x000000ffff057224 */ /* 0x000fe400078e000b */
[----:B------:R-:W-:Y:S01]  /*b690*/  IMAD R3, R6, UR7, R3 ;  /* 0x0000000706037c24 */ /* 0x000fe2000f8e0203 */
[----:B------:R-:W-:Y:S01]  /*b6a0*/  ISETP.GE.AND P3, PT, R0, UR5, PT ;  /* 0x0000000500007c0c */ /* 0x000fe2000bf66270 */
[----:B------:R-:W-:Y:S01]  /*b6b0*/  IMAD.WIDE.U32 R4, R6, UR6, R4 ;  /* 0x0000000606047c25 */ /* 0x000fe2000f8e0004 */
[----:B------:R-:W-:-:S03]  /*b6c0*/  ULDC.64 UR6, c[0x0][0xa80] ;  /* 0x0002a00000067ab9 */ /* 0x000fc60000000a00 */
[----:B------:R-:W-:Y:S01]  /*b6d0*/  IMAD.IADD R3, R5, 0x1, R3 ;  /* 0x0000000105037824 */ /* 0x000fe200078e0203 */
[----:B------:R-:W-:-:S04]  /*b6e0*/  LEA R12, P5, R4, UR6, 0x1 ;  /* 0x00000006040c7c11 */ /* 0x000fc8000f8a08ff */
[----:B------:R-:W-:-:S05]  /*b6f0*/  LEA.HI.X R13, R4, UR7, R3, 0x1, P5 ;  /* 0x00000007040d7c11 */ /* 0x000fca000a8f0c03 */
[----:B------:R1:W-:Y:S04]  /*b700*/  @!P2 STG.E.128 desc[UR52][R12.64], RZ ;  /* 0x000000ff0c00a986 */ /* 0x0003e8000c101d34 */
[----:B------:R1:W-:Y:S02]  /*b710*/  @!P3 STG.E.128 desc[UR52][R12.64+0x80], RZ ;  /* 0x000080ff0c00b986 */ /* 0x0003e4000c101d34 */
.L_x_7458:
[----:B------:R-:W-:Y:S05]  /*b720*/  BSYNC B0 ;  /* 0x0000000000007941 */ /* 0x000fea0003800000 */
.L_x_7457:
[----:B------:R-:W-:Y:S04]  /*b730*/  BSSY B0, `(.L_x_7459) ;  /* 0x0000014000007945 */ /* 0x000fe80003800000 */
[----:B------:R-:W-:Y:S05]  /*b740*/  @P4 BRA `(.L_x_7460) ;  /* 0x0000000000484947 */ /* 0x000fea0003800000 */
[----:B------:R-:W-:Y:S01]  /*b750*/  IADD3 R3, P2, R6, 0x20, RZ ;  /* 0x0000002006037810 */ /* 0x000fe20007f5e0ff */
[----:B------:R-:W-:Y:S01]  /*b760*/  ULDC.64 UR6, c[0x0][0xad8] ;  /* 0x0002b60000067ab9 */ /* 0x000fe20000000a00 */
[----:B------:R-:W-:Y:S01]  /*b770*/  IMAD.MOV.U32 R4, RZ, RZ, R8 ;  /* 0x000000ffff047224 */ /* 0x000fe200078e0008 */
[C---:B------:R-:W-:Y:S01]  /*b780*/  IADD3 R10, R18.reuse, 0x40, RZ ;  /* 0x00000040120a7810 */ /* 0x040fe20007ffe0ff */
        /* <DEDUP_REMOVED lines=9> */
[----:B-1----:R-:W-:Y:S01]  /*b820*/  LEA R12, P2, R4, UR6, 0x1 ;  /* 0x00000006040c7c11 */ /* 0x002fe2000f8408ff */
[----:B------:R-:W-:-:S05]  /*b830*/  IMAD.IADD R3, R5, 0x1, R3 ;  /* 0x0000000105037824 */ /* 0x000fca00078e0203 */
[----:B------:R-:W-:-:S05]  /*b840*/  LEA.HI.X R13, R4, UR7, R3, 0x1, P2 ;  /* 0x00000007040d7c11 */ /* 0x000fca00090f0c03 */
[----:B------:R2:W-:Y:S04]  /*b850*/  @!P3 STG.E.128 desc[UR52][R12.64], RZ ;  /* 0x000000ff0c00b986 */ /* 0x0005e8000c101d34 */
[----:B------:R2:W-:Y:S02]  /*b860*/  @!P4 STG.E.128 desc[UR52][R12.64+0x80], RZ ;  /* 0x000080ff0c00c986 */ /* 0x0005e4000c101d34 */
.L_x_7460:
[----:B------:R-:W-:Y:S05]  /*b870*/  BSYNC B0 ;  /* 0x0000000000007941 */ /* 0x000fea0003800000 */
.L_x_7459:
        /* <DEDUP_REMOVED lines=8> */
[C---:B------:R-:W-:Y:S01]  /*b900*/  ISETP.GE.AND P2, PT, R18.reuse, UR5, PT ;  /* 0x0000000512007c0c */ /* 0x040fe2000bf46270 */
[----:B------:R-:W-:Y:S02]  /*b910*/  VIADD R10, R18, 0x40 ;  /* 0x00000040120a7836 */ /* 0x000fe40000000000 */
[----:B------:R-:W-:Y:S02]  /*b920*/  IMAD R0, R0, UR6, RZ ;  /* 0x0000000600007c24 */ /* 0x000fe4000f8e02ff */
[----:B------:R-:W-:Y:S01]  /*b930*/  IMAD.WIDE.U32 R4, R3, UR6, R4 ;  /* 0x0000000603047c25 */ /* 0x000fe2000f8e0004 */
[----:B------:R-:W-:-:S03]  /*b940*/  ISETP.GE.AND P3, PT, R10, UR5, PT ;  /* 0x000000050a007c0c */ /* 0x000fc6000bf66270 */
[----:B------:R-:W-:Y:S01]  /*b950*/  IMAD R3, R3, UR7, R0 ;  /* 0x0000000703037c24 */ /* 0x000fe2000f8e0200 */
[----:B------:R-:W-:Y:S02]  /*b960*/  ULDC.64 UR6, c[0x0][0xa80] ;  /* 0x0002a00000067ab9 */ /* 0x000fe40000000a00 */
[----:B-12---:R-:W-:Y:S02]  /*b970*/  LEA R12, P0, R4, UR6, 0x1 ;  /* 0x00000006040c7c11 */ /* 0x006fe4000f8008ff */
[----:B------:R-:W-:-:S04]  /*b980*/  IADD3 R3, R5, R3, RZ ;  /* 0x0000000305037210 */ /* 0x000fc80007ffe0ff */
[----:B------:R-:W-:-:S05]  /*b990*/  LEA.HI.X R13, R4, UR7, R3, 0x1, P0 ;  /* 0x00000007040d7c11 */ /* 0x000fca00080f0c03 */
[----:B------:R3:W-:Y:S04]  /*b9a0*/  @!P2 STG.E.128 desc[UR52][R12.64], RZ ;  /* 0x000000ff0c00a986 */ /* 0x0007e8000c101d34 */
[----:B------:R3:W-:Y:S02]  /*b9b0*/  @!P3 STG.E.128 desc[UR52][R12.64+0x80], RZ ;  /* 0x000080ff0c00b986 */ /* 0x0007e4000c101d34 */
.L_x_7462:
[----:B------:R-:W-:Y:S05]  /*b9c0*/  BSYNC B0 ;  /* 0x0000000000007941 */ /* 0x000fea0003800000 */
.L_x_7461:
        /* <DEDUP_REMOVED lines=20> */
.L_x_7463:
[----:B------:R-:W-:Y:S05]  /*bb10*/  BSYNC B0 ;  /* 0x0000000000007941 */ /* 0x000fea0003800000 */
.L_x_7452:
[----:B------:R-:W5:Y:S02]  /*bb20*/  LDC R0, c[0x0][0xda8] ;  /* 0x00036a00ff007b82 */ /* 0x000f640000000800 */
[----:B-----5:R-:W-:-:S13]  /*bb30*/  ISETP.LE.AND P0, PT, R0, UR4, PT ;  /* 0x0000000400007c0c */ /* 0x020fda000bf03270 */
[----:B------:R-:W-:Y:S05]  /*bb40*/  @!P0 BRA `(.L_x_7464) ;  /* 0xffffff50009c8947 */ /* 0x000fea000383ffff */
[----:B------:R-:W-:Y:S05]  /*bb50*/  EXIT ;  /* 0x000000000000794d */ /* 0x000fea0003800000 */
.L_x_7416:
        /* <DEDUP_REMOVED lines=8> */
[----:B------:R-:W-:Y:S02]  /*bbe0*/  IMAD.MOV.U32 R17, RZ, RZ, 0x1 ;  /* 0x00000001ff117424 */ /* 0x000fe400078e00ff */
[----:B------:R-:W-:-:S04]  /*bbf0*/  IMAD.MOV.U32 R16, RZ, RZ, RZ ;  /* 0x000000ffff107224 */ /* 0x000fc800078e00ff */
[----:B------:R-:W1:Y:S02]  /*bc00*/  LDC R0, c[0x0][0xda8] ;  /* 0x00036a00ff007b82 */ /* 0x000e640000000800 */
[----:B-1----:R-:W-:-:S13]  /*bc10*/  ISETP.LE.AND P0, PT, R0, UR4, PT ;  /* 0x0000000400007c0c */ /* 0x002fda000bf03270 */
[----:B------:R-:W-:Y:S05]  /*bc20*/  @P0 BRA `(.L_x_7465) ;  /* 0x00000028004c0947 */ /* 0x000fea0003800000 */
[----:B------:R-:W1:Y:S01]  /*bc30*/  S2R R2, SR_TID.X ;  /* 0x0000000000027919 */ /* 0x000e620000002100 */
[----:B------:R-:W-:Y:S01]  /*bc40*/  MOV R18, UR4 ;  /* 0x0000000400127c02 */ /* 0x000fe20008000f00 */
[----:B------:R-:W-:Y:S01]  /*bc50*/  IMAD.MOV.U32 R16, RZ, RZ, RZ ;  /* 0x000000ffff107224 */ /* 0x000fe200078e00ff */
[----:B------:R-:W-:Y:S01]  /*bc60*/  ULDC UR48, c[0x0][0xc] ;  /* 0x0000030000307ab9 */ /* 0x000fe20000000800 */
[----:B------:R-:W-:Y:S01]  /*bc70*/  IMAD.MOV.U32 R17, RZ, RZ, 0x1 ;  /* 0x00000001ff117424 */ /* 0x000fe200078e00ff */
[----:B------:R-:W-:Y:S01]  /*bc80*/  ULDC.64 UR44, c[0x0][0x198] ;  /* 0x00006600002c7ab9 */ /* 0x000fe20000000a00 */
[----:B------:R-:W-:Y:S01]  /*bc90*/  UMOV UR47, URZ ;  /* 0x0000003f002f7c82 */ /* 0x000fe20008000000 */
[----:B-1----:R-:W-:-:S07]  /*bca0*/  LOP3.LUT R19, R2, 0x1f, RZ, 0xc0, !PT ;  /* 0x0000001f02137812 */ /* 0x002fce00078ec0ff */
.L_x_7513:
        /* <DEDUP_REMOVED lines=21> */
.L_x_7466:
[----:B------:R-:W-:Y:S01]  /*be00*/  ULDC UR9, c[0x0][0xdc4] ;  /* 0x0003710000097ab9 */ /* 0x000fe20000000800 */
[----:B------:R-:W-:Y:S01]  /*be10*/  UMOV UR7, UR8 ;  /* 0x0000000800077c82 */ /* 0x000fe20008000000 */
[----:B------:R-:W-:-:S11]  /*be20*/  UISETP.NE.AND UP0, UPT, UR9, 0x1, UPT ;  /* 0x000000010900788c */ /* 0x000fd6000bf05270 */
[----:B------:R-:W-:Y:S02]  /*be30*/  @UP0 ULDC.64 UR10, c[0x0][0xdc8] ;  /* 0x00037200000a0ab9 */ /* 0x000fe40000000a00 */
[----:B------:R-:W-:-:S04]  /*be40*/  UIMAD.WIDE.U32 UR4, UR8, UR10, URZ ;  /* 0x0000000a080472a5 */ /* 0x000fc8000f8e003f */
[----:B------:R-:W-:-:S04]  /*be50*/  @UP0 USHF.R.U32.HI UR7, URZ, UR11, UR5 ;  /* 0x0000000b3f070299 */ /* 0x000fc80008011605 */
[----:B------:R-:W-:-:S12]  /*be60*/  UIMAD UR4, UR7, UR9, URZ ;  /* 0x00000009070472a4 */ /* 0x000fd8000f8e023f */
.L_x_7467:
[----:B------:R-:W-:Y:S01]  /*be70*/  ULOP3.LUT UR5, URZ, UR7, URZ, 0x33, !UPT ;  /* 0x000000073f057292 */ /* 0x000fe2000f8e333f */
[----:B------:R-:W-:Y:S01]  /*be80*/  BSSY B6, `(.L_x_7468) ;  /* 0x000025e000067945 */ /* 0x000fe20003800000 */
[----:B------:R-:W-:Y:S01]  /*be90*/  ULDC.64 UR10, c[0x0][0x3f8] ;  /* 0x0000fe00000a7ab9 */ /* 0x000fe20000000a00 */
[----:B------:R-:W-:Y:S01]  /*bea0*/  ULDC UR7, c[0x0][0xdac] ;  /* 0x00036b0000077ab9 */ /* 0x000fe20000000800 */
[----:B------:R-:W-:Y:S02]  /*beb0*/  UISETP.NE.U32.AND UP0, UPT, UR10, URZ, UPT ;  /* 0x0000003f0a00728c */ /* 0x000fe4000bf05070 */
[----:B------:R-:W-:Y:S02]  /*bec0*/  UIADD3 UR5, UR5, UR7, URZ ;  /* 0x0000000705057290 */ /* 0x000fe4000fffe03f */
[----:B------:R-:W-:Y:S02]  /*bed0*/  UISETP.NE.AND.EX UP0, UPT, UR11, URZ, UPT, UP0 ;  /* 0x0000003f0b00728c */ /* 0x000fe4000bf05300 */
[----:B------:R-:W-:Y:S01]  /*bee0*/  USHF.L.U32 UR41, UR5, 0x7, URZ ;  /* 0x0000000705297899 */ /* 0x000fe2000800063f */
[----:B------:R-:W-:Y:S01]  /*bef0*/  ULDC UR7, c[0x0][0x404] ;  /* 0x0001010000077ab9 */ /* 0x000fe20000000800 */
[----:B------:R-:W-:Y:S01]  /*bf00*/  ULDC UR10, c[0x0][0x288] ;  /* 0x0000a200000a7ab9 */ /* 0x000fe20000000800 */
[----:B------:R-:W-:-:S02]  /*bf10*/  USEL UR7, UR7, 0x1, UP0 ;  /* 0x0000000107077887 */ /* 0x000fc40008000000 */
[----:B------:R-:W-:Y:S01]  /*bf20*/  UIADD3 UR5, UR41, 0xff, -UR10 ;  /* 0x000000ff29057890 */ /* 0x000fe2000fffe80a */
[----:B------:R-:W-:Y:S02]  /*bf30*/  ULDC UR9, c[0x0][0xdb8] ;  /* 0x00036e0000097ab9 */ /* 0x000fe40000000800 */
[----:B------:R-:W-:Y:S01]  /*bf40*/  ULDC UR10, c[0x0][0x2e0] ;  /* 0x0000b800000a7ab9 */ /* 0x000fe20000000800 */
[----:B------:R-:W-:Y:S02]  /*bf50*/  UISETP.NE.AND UP1, UPT, UR9, 0x1, UPT ;  /* 0x000000010900788c */ /* 0x000fe4000bf25270 */
[----:B------:R-:W-:Y:S02]  /*bf60*/  UIMAD UR11, UR7, UR10, 0x7f ;  /* 0x0000007f070b74a4 */ /* 0x000fe4000f8e020a */
[----:B------:R-:W-:Y:S02]  /*bf70*/  UIMAD UR5, UR7, UR10, UR5 ;  /* 0x0000000a070572a4 */ /* 0x000fe4000f8e0205 */
[----:B------:R-:W-:-:S02]  /*bf80*/  USHF.R.S32.HI UR10, URZ, 0x1f, UR11 ;  /* 0x0000001f3f0a7899 */ /* 0x000fc4000801140b */
[----:B------:R-:W-:Y:S02]  /*bf90*/  USHF.R.S32.HI UR7, URZ, 0x1f, UR5 ;  /* 0x0000001f3f077899 */ /* 0x000fe40008011405 */
[----:B------:R-:W-:Y:S02]  /*bfa0*/  ULEA.HI UR10, UR10, UR11, URZ, 0x7 ;  /* 0x0000000b0a0a7291 */ /* 0x000fe4000f8f383f */
[----:B------:R-:W-:Y:S02]  /*bfb0*/  ULEA.HI UR7, UR7, UR5, URZ, 0x7 ;  /* 0x0000000507077291 */ /* 0x000fe4000f8f383f */
[----:B------:R-:W-:Y:S02]  /*bfc0*/  USHF.R.S32.HI UR10, URZ, 0x7, UR10 ;  /* 0x000000073f0a7899 */ /* 0x000fe4000801140a */
[----:B------:R-:W-:Y:S02]  /*bfd0*/  USHF.R.S32.HI UR7, URZ, 0x7, UR7 ;  /* 0x000000073f077899 */ /* 0x000fe40008011407 */
[----:B------:R-:W-:-:S02]  /*bfe0*/  UIADD3 UR4, UR8, -UR4, URZ ;  /* 0x8000000408047290 */ /* 0x000fc4000fffe03f */
[----:B------:R-:W-:Y:S01]  /*bff0*/  UISETP.LT.AND UP0, UPT, UR10, UR7, UPT ;  /* 0x000000070a00728c */ /* 0x000fe2000bf01270 */
[----:B------:R-:W-:-:S03]  /*c000*/  ULDC UR8, c[0x0][0xdc4] ;  /* 0x0003710000087ab9 */ /* 0x000fc60000000800 */
[----:B------:R-:W-:Y:S02]  /*c010*/  USEL UR39, UR10, UR7, UP0 ;  /* 0x000000070a277287 */ /* 0x000fe40008000000 */
[----:B------:R-:W-:-:S03]  /*c020*/  UIMAD UR6, UR6, UR8, UR4 ;  /* 0x00000008060672a4 */ /* 0x000fc6000f8e0204 */
[----:B------:R-:W-:Y:S01]  /*c030*/  @UP1 ULDC UR4, c[0x0][0xdbc] ;  /* 0x00036f0000041ab9 */ /* 0x000fe20000000800 */
[----:B------:R-:W-:Y:S01]  /*c040*/  ISETP.LT.AND P0, PT, RZ, UR39, PT ;  /* 0x00000027ff007c0c */ /* 0x000fe2000bf01270 */
[----:B------:R-:W-:Y:S01]  /*c050*/  UIMAD.WIDE.U32 UR4, UR6, UR4, URZ ;  /* 0x00000004060472a5 */ /* 0x000fe2000f8e003f */
[----:B------:R-:W-:Y:S01]  /*c060*/  @UP1 ULDC UR8, c[0x0][0xdc0] ;  /* 0x0003700000081ab9 */ /* 0x000fe20000000800 */
[----:B------:R-:W-:Y:S02]  /*c070*/  UMOV UR43, UR6 ;  /* 0x00000006002b7c82 */ /* 0x000fe40008000000 */
        /* <DEDUP_REMOVED lines=20> */
.L_x_7469:
        /* <DEDUP_REMOVED lines=23> */
.L_x_7471:
        /* <DEDUP_REMOVED lines=20> */
.L_x_7473:
        /* <DEDUP_REMOVED lines=16> */
.L_x_7472:
[----:B------:R-:W-:Y:S01]  /*c570*/  ULDC.64 UR4, c[0x0][0x9f8] ;  /* 0x00027e0000047ab9 */ /* 0x000fe20000000a00 */
[----:B------:R-:W-:Y:S01]  /*c580*/  IMAD.U32 R5, RZ, RZ, UR43 ;  /* 0x0000002bff057e24 */ /* 0x000fe2000f8e00ff */
[----:B------:R-:W-:Y:S01]  /*c590*/  ISETP.NE.U32.AND P0, PT, RZ, UR4, PT ;  /* 0x00000004ff007c0c */ /* 0x000fe2000bf05070 */
[----:B------:R-:W1:Y:S01]  /*c5a0*/  LDC R4, c[0x0][0x428] ;  /* 0x00010a00ff047b82 */ /* 0x000e620000000800 */
[----:B------:R-:W-:Y:S02]  /*c5b0*/  MOV R0, UR43 ;  /* 0x0000002b00007c02 */ /* 0x000fe40008000f00 */
        /* <DEDUP_REMOVED lines=13> */
[----:B--2---:R-:W1:Y:S06]  /*c690*/  LDC.64 R2, c[0x0][0x3f8] ;  /* 0x0000fe00ff027b82 */ /* 0x004e6c0000000a00 */
[----:B------:R-:W-:-:S02]  /*c6a0*/  VOTEU.ALL UP1, P1 ;  /* 0x00000000003f7886 */ /* 0x000fc40000820000 */
[----:B------:R-:W2:Y:S03]  /*c6b0*/  @P0 LDC R5, c[0x0][0x42c] ;  /* 0x00010b00ff050b82 */ /* 0x000ea60000000800 */
[----:B------:R-:W-:-:S04]  /*c6c0*/  @!UP1 UIADD3 UR4, UP0, UR44, 0x270, URZ ;  /* 0x000002702c049890 */ /* 0x000fc8000ff1e03f */
[----:B------:R-:W-:Y:S01]  /*c6d0*/  @!UP1 UIADD3.X UR5, URZ, UR45, URZ, UP0, !UPT ;  /* 0x0000002d3f059290 */ /* 0x000fe200087fe43f */
[----:B------:R-:W4:Y:S08]  /*c6e0*/  @P0 LDC R6, c[0x0][0x430] ;  /* 0x00010c00ff060b82 */ /* 0x000f300000000800 */
[----:B------:R1:W-:Y:S01]  /*c6f0*/  @!UP1 UTMAPF.L2.4D [UR40], [UR4] ;  /* 0x00000028040095b8 */ /* 0x0003e20008018000 */
[----:B--2---:R-:W-:Y:S01]  /*c700*/  @P0 IMAD.HI.U32 R5, R5, UR42, RZ ;  /* 0x0000002a05050c27 */ /* 0x004fe2000f8e00ff */
[----:B------:R2:W-:Y:S04]  /*c710*/  @!UP1 UTMAPF.L2.4D [UR8], [UR4] ;  /* 0x00000008040095b8 */ /* 0x0005e80008018000 */
[----:B----4-:R-:W-:Y:S01]  /*c720*/  @P0 SHF.R.U32.HI R4, RZ, R6, R5 ;  /* 0x00000006ff040219 */ /* 0x010fe20000011605 */
[----:B------:R-:W-:Y:S01]  /*c730*/  IMAD.U32 R5, RZ, RZ, UR39 ;  /* 0x00000027ff057e24 */ /* 0x000fe2000f8e00ff */
[----:B-1----:R-:W-:-:S03]  /*c740*/  ISETP.NE.U32.AND P0, PT, R2, RZ, PT ;  /* 0x000000ff0200720c */ /* 0x002fc60003f05070 */
[----:B------:R-:W-:Y:S01]  /*c750*/  VIADD R5, R5, 0xffffffff ;  /* 0xffffffff05057836 */ /* 0x000fe20000000000 */
[----:B------:R-:W-:-:S04]  /*c760*/  ISETP.NE.AND.EX P0, PT, R3, RZ, PT, P0 ;  /* 0x000000ff0300720c */ /* 0x000fc80003f05300 */
[----:B---3--:R-:W-:Y:S01]  /*c770*/  SEL R6, R0, RZ, !P0 ;  /* 0x000000ff00067207 */ /* 0x008fe20004000000 */
[----:B--2---:R-:W-:Y:S08]  /*c780*/  BRA.DIV UR6, `(.L_x_7474) ;  /* 0x0000002206e87947 */ /* 0x004ff0000b800000 */
.L_x_7525:
[----:B------:R-:W-:Y:S01]  /*c790*/  UMOV UR4, 0xffffffff ;  /* 0xffffffff00047882 */ /* 0x000fe20000000000 */
[----:B------:R-:W-:Y:S02]  /*c7a0*/  SHF.R.S32.HI R12, RZ, 0x1f, R0 ;  /* 0x0000001fff0c7819 */ /* 0x000fe40000011400 */
[----:B------:R-:W-:Y:S05]  /*c7b0*/  BRA.DIV UR4, `(.L_x_7475) ;  /* 0x0000002604087947 */ /* 0x000fea000b800000 */
[----:B------:R-:W-:-:S13]  /*c7c0*/  ELECT P6, URZ, PT ;  /* 0x00000000003f782f */ /* 0x000fda00038c0000 */
.L_x_7528:
[----:B------:R-:W-:Y:S05]  /*c7d0*/  @!P6 BRA `(.L_x_7476) ;  /* 0x0000000000d8e947 */ /* 0x000fea0003800000 */
[----:B------:R-:W-:Y:S01]  /*c7e0*/  MOV R6, R0 ;  /* 0x0000000000067202 */ /* 0x000fe20000000f00 */
        /* <DEDUP_REMOVED lines=19> */
.L_x_7477:
[----:B------:R-:W2:Y:S01]  /*c920*/  S2R R7, SR_TID.X ;  /* 0x0000000000077919 */ /* 0x000ea20000002100 */
[----:B-1----:R-:W-:Y:S02]  /*c930*/  LEA R8, R16, UR38, 0x3 ;  /* 0x0000002610087c11 */ /* 0x002fe4000f8e18ff */
[----:B--2---:R-:W-:Y:S02]  /*c940*/  LOP3.LUT R9, R7, 0x7f, RZ, 0xc0, !PT ;  /* 0x0000007f07097812 */ /* 0x004fe400078ec0ff */
[----:B------:R-:W-:Y:S02]  /*c950*/  SHF.L.U32 R7, R17, 0x1f, RZ ;  /* 0x0000001f11077819 */ /* 0x000fe400000006ff */
[----:B------:R-:W-:Y:S02]  /*c960*/  ISETP.NE.AND P3, PT, R9, RZ, PT ;  /* 0x000000ff0900720c */ /* 0x000fe40003f65270 */
[----:B------:R-:W1:Y:S02]  /*c970*/  SYNCS.PHASECHK.TRANS64.TRYWAIT P2, [R8+URZ+0x28840], R7 ;  /* 0x02884007080075a7 */ /* 0x000e64000804017f */
[----:B-1----:R-:W-:Y:S09]  /*c980*/  @!P2 BRA `(.L_x_7478) ;  /* 0x0000002000b4a947 */ /* 0x002ff20003800000 */
.L_x_7529:
[----:B------:R-:W-:Y:S05]  /*c990*/  @P3 BRA `(.L_x_7479) ;  /* 0x0000000000143947 */ /* 0x000fea0003800000 */
[----:B------:R-:W-:Y:S01]  /*c9a0*/  ISETP.NE.AND P2, PT, R19, RZ, PT ;  /* 0x000000ff1300720c */ /* 0x000fe20003f45270 */
[----:B-1----:R-:W-:-:S04]  /*c9b0*/  IMAD.MOV.U32 R7, RZ, RZ, 0x8000 ;  /* 0x00008000ff077424 */ /* 0x002fc800078e00ff */
[----:B------:R2:W-:Y:S08]  /*c9c0*/  SYNCS.ARRIVE.TRANS64 RZ, [R8+URZ+0x28830], R7 ;  /* 0x0288300708ff79a7 */ /* 0x0005f0000800003f */
[----:B------:R-:W-:Y:S05]  /*c9d0*/  @!P2 BRA `(.L_x_7479) ;  /* 0x000000000004a947 */ /* 0x000fea0003800000 */
[----:B------:R-:W-:Y:S01]  /*c9e0*/  BPT.TRAP 0x1 ;  /* 0x000000040000795c */ /* 0x000fe20000300000 */
.L_x_7479:
        /* <DEDUP_REMOVED lines=17> */
[----:B---3--:R-:W-:Y:S01]  /*cb00*/  UMOV UR8, UR14 ;  /* 0x0000000e00087c82 */ /* 0x008fe20008000000 */
[----:B------:R-:W-:Y:S02]  /*cb10*/  UMOV UR10, UR15 ;  /* 0x0000000f000a7c82 */ /* 0x000fe40008000000 */
[----:B------:R3:W-:Y:S02]  /*cb20*/  UTMALDG.4D [UR8], [UR4], desc[UR6] ;  /* 0x00000608040075b4 */ /* 0x0007e40008019000 */
[----:B---3--:R-:W-:Y:S01]  /*cb30*/  NOP ;  /* 0x0000000000007918 */ /* 0x008fe20000000000 */
.L_x_7476:
        /* <DEDUP_REMOVED lines=9> */
[----:B-12---:R-:W-:Y:S01]  /*cbd0*/  @P2 IMAD.MOV.U32 R7, RZ, RZ, 0x8000 ;  /* 0x00008000ff072424 */ /* 0x006fe200078e00ff */
        /* <DEDUP_REMOVED lines=21> */
.L_x_7530:
        /* <DEDUP_REMOVED lines=17> */
[----:B------:R-:W-:Y:S02]  /*ce40*/  IMAD.MOV.U32 R8, RZ, RZ, R6 ;  /* 0x000000ffff087224 */ /* 0x000fe400078e0006 */
[----:B------:R-:W-:Y:S01]  /*ce50*/  IMAD.U32 R9, RZ, RZ, UR46 ;  /* 0x0000002eff097e24 */ /* 0x000fe2000f8e00ff */
[----:B------:R-:W-:Y:S06]  /*ce60*/  @!P0 BRA `(.L_x_7485) ;  /* 0x0000000000508947 */ /* 0x000fec0003800000 */
[----:B------:R-:W-:Y:S01]  /*ce70*/  ULDC UR7, c[0x0][0x41c] ;  /* 0x0001070000077ab9 */ /* 0x000fe20000000800 */
[----:B------:R-:W-:Y:S01]  /*ce80*/  UMOV UR6, UR46 ;  /* 0x0000002e00067c82 */ /* 0x000fe20008000000 */
[----:B------:R-:W-:-:S11]  /*ce90*/  UISETP.NE.AND UP0, UPT, UR7, 0x1, UPT ;  /* 0x000000010700788c */ /* 0x000fd6000bf05270 */
        /* <DEDUP_REMOVED lines=9> */
[----:B------:R-:W-:-:S04]  /*cf30*/  IMAD.WIDE.U32 R8, R0, UR8, R8 ;  /* 0x0000000800087c25 */ /* 0x000fc8000f8e0008 */
[----:B------:R-:W-:Y:S01]  /*cf40*/  IMAD.IADD R9, R11, 0x1, R9 ;  /* 0x000000010b097824 */ /* 0x000fe200078e0209 */
[----:B------:R-:W-:-:S04]  /*cf50*/  LEA R2, P2, R8, R2, 0x2 ;  /* 0x0000000208027211 */ /* 0x000fc800078410ff */
[----:B------:R-:W-:-:S05]  /*cf60*/  LEA.HI.X R3, R8, R3, R9, 0x2, P2 ;  /* 0x0000000308037211 */ /* 0x000fca00010f1409 */
[----:B------:R1:W5:Y:S01]  /*cf70*/  LDG.E R8, desc[UR52][R2.64] ;  /* 0x0000003402087981 */ /* 0x000362000c1e1900 */
[----:B------:R-:W-:-:S04]  /*cf80*/  UIADD3 UR4, -UR6, URZ, URZ ;  /* 0x0000003f06047290 */ /* 0x000fc8000fffe13f */
[----:B------:R-:W-:-:S06]  /*cf90*/  UIMAD UR4, UR7, UR4, UR46 ;  /* 0x00000004070472a4 */ /* 0x000fcc000f8e022e */
[----:B-1----:R-:W-:-:S07]  /*cfa0*/  IMAD.U32 R9, RZ, RZ, UR4 ;  /* 0x00000004ff097e24 */ /* 0x002fce000f8e00ff */
.L_x_7485:
[----:B------:R-:W1:Y:S01]  /*cfb0*/  S2R R2, SR_TID.X ;  /* 0x0000000000027919 */ /* 0x000e620000002100 */
[----:B------:R-:W-:Y:S02]  /*cfc0*/  LEA R3, R10, UR38, 0x3 ;  /* 0x000000260a037c11 */ /* 0x000fe4000f8e18ff */
[----:B-1----:R-:W-:Y:S02]  /*cfd0*/  LOP3.LUT R11, R2, 0x7f, RZ, 0xc0, !PT ;  /* 0x0000007f020b7812 */ /* 0x002fe400078ec0ff */
[----:B------:R-:W-:Y:S02]  /*cfe0*/  SHF.L.U32 R2, R7, 0x1f, RZ ;  /* 0x0000001f07027819 */ /* 0x000fe400000006ff */
[----:B------:R-:W-:Y:S02]  /*cff0*/  ISETP.NE.AND P2, PT, R11, RZ, PT ;  /* 0x000000ff0b00720c */ /* 0x000fe40003f45270 */
[----:B------:R-:W1:Y:S02]  /*d000*/  SYNCS.PHASECHK.TRANS64.TRYWAIT P3, [R3+URZ+0x28840], R2 ;  /* 0x02884002030075a7 */ /* 0x000e64000806017f */
[----:B-1----:R-:W-:Y:S09]  /*d010*/  @!P3 BRA `(.L_x_7486) ;  /* 0x0000001c003cb947 */ /* 0x002ff20003800000 */
.L_x_7531:
[----:B------:R-:W-:Y:S05]  /*d020*/  @P2 BRA `(.L_x_7487) ;  /* 0x0000000000142947 */ /* 0x000fea0003800000 */
[----:B------:R-:W-:Y:S02]  /*d030*/  ISETP.NE.AND P3, PT, R19, RZ, PT ;  /* 0x000000ff1300720c */ /* 0x000fe40003f65270 */
[----:B-1----:R-:W-:-:S04]  /*d040*/  MOV R2, 0x8000 ;  /* 0x0000800000027802 */ /* 0x002fc80000000f00 */
[----:B------:R2:W-:Y:S07]  /*d050*/  SYNCS.ARRIVE.TRANS64 RZ, [R3+URZ+0x28830], R2 ;  /* 0x0288300203ff79a7 */ /* 0x0005ee000800003f */
[----:B------:R-:W-:Y:S05]  /*d060*/  @!P3 BRA `(.L_x_7487) ;  /* 0x000000000004b947 */ /* 0x000fea0003800000 */
[----:B------:R-:W-:Y:S01]  /*d070*/  BPT.TRAP 0x1 ;  /* 0x000000040000795c */ /* 0x000fe20000300000 */
.L_x_7487:
        /* <DEDUP_REMOVED lines=12> */
[----:B-12---:R-:W-:Y:S01]  /*d140*/  SHF.L.U32 R3, R17, 0x1f, RZ ;  /* 0x0000001f11037819 */ /* 0x006fe200000006ff */
        /* <DEDUP_REMOVED lines=13> */
.L_x_7532:
[----:B------:R-:W-:Y:S05]  /*d220*/  @P2 BRA `(.L_x_7489) ;  /* 0x0000000000182947 */ /* 0x000fea0003800000 */
[----:B------:R-:W-:Y:S01]  /*d230*/  ISETP.NE.AND P2, PT, R19, RZ, PT ;  /* 0x000000ff1300720c */ /* 0x000fe20003f45270 */
[----:B-1----:R-:W-:Y:S01]  /*d240*/  IMAD.MOV.U32 R3, RZ, RZ, 0x8000 ;  /* 0x00008000ff037424 */ /* 0x002fe200078e00ff */
[----:B------:R-:W-:-:S04]  /*d250*/  LEA R2, R16, UR38, 0x3 ;  /* 0x0000002610027c11 */ /* 0x000fc8000f8e18ff */
[----:B------:R2:W-:Y:S07]  /*d260*/  SYNCS.ARRIVE.TRANS64 RZ, [R2+URZ+0x28850], R3 ;  /* 0x0288500302ff79a7 */ /* 0x0005ee000800003f */
[----:B------:R-:W-:Y:S05]  /*d270*/  @!P2 BRA `(.L_x_7489) ;  /* 0x000000000004a947 */ /* 0x000fea0003800000 */
[----:B------:R-:W-:Y:S01]  /*d280*/  BPT.TRAP 0x1 ;  /* 0x000000040000795c */ /* 0x000fe20000300000 */
.L_x_7489:
        /* <DEDUP_REMOVED lines=19> */
[----:B---3--:R-:W-:Y:S01]  /*d3c0*/  UMOV UR8, UR14 ;  /* 0x0000000e00087c82 */ /* 0x008fe20008000000 */
[----:B------:R-:W-:Y:S02]  /*d3d0*/  UMOV UR10, UR15 ;  /* 0x0000000f000a7c82 */ /* 0x000fe40008000000 */
[----:B------:R3:W-:Y:S02]  /*d3e0*/  UTMALDG.4D [UR8], [UR4], desc[UR6] ;  /* 0x00000608040075b4 */ /* 0x0007e40008019000 */
[----:B---3--:R-:W-:Y:S01]  /*d3f0*/  NOP ;  /* 0x0000000000007918 */ /* 0x008fe20000000000 */
.L_x_7484:
[----:B------:R-:W-:Y:S05]  /*d400*/  BSYNC B0 ;  /* 0x0000000000007941 */ /* 0x000fea0003800000 */
.L_x_7483:
[----:B------:R-:W-:Y:S01]  /*d410*/  UIADD3 UR4, UR39, -0x3, URZ ;  /* 0xfffffffd27047890 */ /* 0x000fe2000fffe03f */
[----:B------:R-:W-:Y:S01]  /*d420*/  IMAD.MOV.U32 R17, RZ, RZ, R7 ;  /* 0x000000ffff117224 */ /* 0x000fe200078e0007 */
[----:B------:R-:W-:-:S04]  /*d430*/  MOV R16, R10 ;  /* 0x0000000a00107202 */ /* 0x000fc80000000f00 */
[----:B------:R-:W-:-:S07]  /*d440*/  IMAD.U32 R7, RZ, RZ, UR4 ;  /* 0x00000004ff077e24 */ /* 0x000fce000f8e00ff */
.L_x_7482:
[----:B------:R-:W-:Y:S01]  /*d450*/  ISETP.NE.AND P2, PT, RZ, UR46, PT ;  /* 0x0000002eff007c0c */ /* 0x000fe2000bf45270 */
[----:B------:R-:W-:-:S12]  /*d460*/  BSSY B0, `(.L_x_7481) ;  /* 0x00000c5000007945 */ /* 0x000fd80003800000 */
[----:B------:R-:W-:Y:S05]  /*d470*/  @!P2 BRA `(.L_x_7490) ;  /* 0x0000000c000ca947 */ /* 0x000fea0003800000 */
[----:B------:R-:W-:-:S07]  /*d480*/  IMAD.MOV.U32 R8, RZ, RZ, R6 ;  /* 0x000000ffff087224 */ /* 0x000fce00078e0006 */
.L_x_7505:
        /* <DEDUP_REMOVED lines=27> */
.L_x_7493:
[----:B------:R-:W1:Y:S01]  /*d640*/  S2R R2, SR_TID.X ;  /* 0x0000000000027919 */ /* 0x000e620000002100 */
[----:B------:R-:W-:Y:S02]  /*d650*/  LEA R3, R10, UR38, 0x3 ;  /* 0x000000260a037c11 */ /* 0x000fe4000f8e18ff */
[----:B-1----:R-:W-:Y:S02]  /*d660*/  LOP3.LUT R9, R2, 0x7f, RZ, 0xc0, !PT ;  /* 0x0000007f02097812 */ /* 0x002fe400078ec0ff */
[----:B------:R-:W-:Y:S02]  /*d670*/  SHF.L.U32 R2, R11, 0x1f, RZ ;  /* 0x0000001f0b027819 */ /* 0x000fe400000006ff */
[----:B------:R-:W-:Y:S02]  /*d680*/  ISETP.NE.AND P2, PT, R9, RZ, PT ;  /* 0x000000ff0900720c */ /* 0x000fe40003f45270 */
[----:B------:R-:W1:Y:S02]  /*d690*/  SYNCS.PHASECHK.TRANS64.TRYWAIT P3, [R3+URZ+0x28840], R2 ;  /* 0x02884002030075a7 */ /* 0x000e64000806017f */
[----:B-1----:R-:W-:Y:S09]  /*d6a0*/  @!P3 BRA `(.L_x_7494) ;  /* 0x0000001400c0b947 */ /* 0x002ff20003800000 */
.L_x_7533:
[----:B------:R-:W-:Y:S05]  /*d6b0*/  @P2 BRA `(.L_x_7495) ;  /* 0x0000000000142947 */ /* 0x000fea0003800000 */
[----:B------:R-:W-:Y:S01]  /*d6c0*/  ISETP.NE.AND P3, PT, R19, RZ, PT ;  /* 0x000000ff1300720c */ /* 0x000fe20003f65270 */
[----:B-1----:R-:W-:-:S04]  /*d6d0*/  IMAD.MOV.U32 R2, RZ, RZ, 0x8000 ;  /* 0x00008000ff027424 */ /* 0x002fc800078e00ff */
[----:B------:R2:W-:Y:S08]  /*d6e0*/  SYNCS.ARRIVE.TRANS64 RZ, [R3+URZ+0x28830], R2 ;  /* 0x0288300203ff79a7 */ /* 0x0005f0000800003f */
[----:B------:R-:W-:Y:S05]  /*d6f0*/  @!P3 BRA `(.L_x_7495) ;  /* 0x000000000004b947 */ /* 0x000fea0003800000 */
[----:B------:R-:W-:Y:S01]  /*d700*/  BPT.TRAP 0x1 ;  /* 0x000000040000795c */ /* 0x000fe20000300000 */
.L_x_7495:
        /* <DEDUP_REMOVED lines=14> */
[----:B-12---:R-:W-:Y:S01]  /*d7f0*/  LEA R2, R16, UR17, 0x3 ;  /* 0x0000001110027c11 */ /* 0x006fe2000f8e18ff */
        /* <DEDUP_REMOVED lines=11> */
.L_x_7534:
[----:B------:R-:W-:Y:S05]  /*d8b0*/  @P2 BRA `(.L_x_7497) ;  /* 0x0000000000142947 */ /* 0x000fea0003800000 */
[----:B------:R-:W-:Y:S01]  /*d8c0*/  ISETP.NE.AND P2, PT, R19, RZ, PT ;  /* 0x000000ff1300720c */ /* 0x000fe20003f45270 */
[----:B------:R-:W-:-:S04]  /*d8d0*/  IMAD.MOV.U32 R3, RZ, RZ, 0x8000 ;  /* 0x00008000ff037424 */ /* 0x000fc800078e00ff */
[----:B------:R2:W-:Y:S08]  /*d8e0*/  SYNCS.ARRIVE.TRANS64 RZ, [R2+URZ+0x50], R3 ;  /* 0x0000500302ff79a7 */ /* 0x0005f0000800003f */
[----:B------:R-:W-:Y:S05]  /*d8f0*/  @!P2 BRA `(.L_x_7497) ;  /* 0x000000000004a947 */ /* 0x000fea0003800000 */
[----:B------:R-:W-:Y:S01]  /*d900*/  BPT.TRAP 0x1 ;  /* 0x000000040000795c */ /* 0x000fe20000300000 */
.L_x_7497:
        /* <DEDUP_REMOVED lines=10> */
[----:B------:R-:W-:Y:S01]  /*d9b0*/  IMAD.MOV.U32 R5, RZ, RZ, R13 ;  /* 0x000000ffff057224 */ /* 0x000fe200078e000d */
[----:B------:R-:W-:-:S02]  /*d9c0*/  MOV R6, R8 ;  /* 0x0000000800067202 */ /* 0x000fc40000000f00 */
[----:B------:R-:W-:Y:S02]  /*d9d0*/  ULEA UR6, UR6, UR38, 0xf ;  /* 0x0000002606067291 */ /* 0x000fe4000f8e783f */
[----:B------:R-:W-:Y:S02]  /*d9e0*/  USHF.L.U32 UR11, UR11, 0x7, URZ ;  /* 0x000000070b0b7899 */ /* 0x000fe4000800063f */
[----:B------:R-:W-:Y:S02]  /*d9f0*/  UIADD3 UR9, UR9, 0x50, URZ ;  /* 0x0000005009097890 */ /* 0x000fe4000fffe03f */
        /* <DEDUP_REMOVED lines=8> */
.L_x_7492:
[----:B------:R-:W-:Y:S05]  /*da80*/  BSYNC B1 ;  /* 0x0000000000017941 */ /* 0x000fea0003800000 */
.L_x_7491:
[----:B------:R-:W-:Y:S01]  /*da90*/  VIADD R16, R10, 0x1 ;  /* 0x000000010a107836 */ /* 0x000fe20000000000 */
[----:B------:R-:W-:Y:S04]  /*daa0*/  BSSY B1, `(.L_x_7498) ;  /* 0x000005d000017945 */ /* 0x000fe80003800000 */
[----:B------:R-:W-:-:S04]  /*dab0*/  ISETP.NE.AND P2, PT, R16, 0x2, PT ;  /* 0x000000021000780c */ /* 0x000fc80003f45270 */
[----:B-12---:R-:W-:Y:S02]  /*dac0*/  SEL R2, RZ, 0x1, P2 ;  /* 0x00000001ff027807 */ /* 0x006fe40001000000 */
[----:B------:R-:W-:Y:S02]  /*dad0*/  SEL R16, R16, RZ, P2 ;  /* 0x000000ff10107207 */ /* 0x000fe40001000000 */
[----:B------:R-:W-:Y:S01]  /*dae0*/  LOP3.LUT R17, R11, R2, RZ, 0x3c, !PT ;  /* 0x000000020b117212 */ /* 0x000fe200078e3cff */
[----:B------:R-:W-:Y:S06]  /*daf0*/  @!P6 BRA `(.L_x_7499) ;  /* 0x00000004005ce947 */ /* 0x000fec0003800000 */
[----:B------:R-:W-:Y:S01]  /*db00*/  VIADD R13, R7, 0xffffffff ;  /* 0xffffffff070d7836 */ /* 0x000fe20000000000 */
        /* <DEDUP_REMOVED lines=18> */
.L_x_7500:
[----:B------:R-:W1:Y:S01]  /*dc30*/  S2R R2, SR_TID.X ;  /* 0x0000000000027919 */ /* 0x000e620000002100 */
[----:B------:R-:W-:Y:S02]  /*dc40*/  SHF.L.U32 R3, R17, 0x1f, RZ ;  /* 0x0000001f11037819 */ /* 0x000fe400000006ff */
[----:B-1----:R-:W-:Y:S02]  /*dc50*/  LOP3.LUT R9, R2, 0x7f, RZ, 0xc0, !PT ;  /* 0x0000007f02097812 */ /* 0x002fe400078ec0ff */
[----:B------:R-:W-:Y:S02]  /*dc60*/  LEA R2, R16, UR38, 0x3 ;  /* 0x0000002610027c11 */ /* 0x000fe4000f8e18ff */
[----:B------:R-:W-:Y:S02]  /*dc70*/  ISETP.NE.AND P2, PT, R9, RZ, PT ;  /* 0x000000ff0900720c */ /* 0x000fe40003f45270 */
[----:B------:R-:W1:Y:S02]  /*dc80*/  SYNCS.PHASECHK.TRANS64.TRYWAIT P3, [R2+URZ+0x28840], R3 ;  /* 0x02884003020075a7 */ /* 0x000e64000806017f */
[----:B-1----:R-:W-:Y:S09]  /*dc90*/  @!P3 BRA `(.L_x_7501) ;  /* 0x00000010006cb947 */ /* 0x002ff20003800000 */
.L_x_7535:
[----:B------:R-:W-:Y:S05]  /*dca0*/  @P2 BRA `(.L_x_7502) ;  /* 0x0000000000142947 */ /* 0x000fea0003800000 */
[----:B------:R-:W-:Y:S01]  /*dcb0*/  ISETP.NE.AND P3, PT, R19, RZ, PT ;  /* 0x000000ff1300720c */ /* 0x000fe20003f65270 */
[----:B-1----:R-:W-:-:S04]  /*dcc0*/  IMAD.MOV.U32 R3, RZ, RZ, 0x8000 ;  /* 0x00008000ff037424 */ /* 0x002fc800078e00ff */
[----:B------:R2:W-:Y:S08]  /*dcd0*/  SYNCS.ARRIVE.TRANS64 RZ, [R2+URZ+0x28830], R3 ;  /* 0x0288300302ff79a7 */ /* 0x0005f0000800003f */
[----:B------:R-:W-:Y:S05]  /*dce0*/  @!P3 BRA `(.L_x_7502) ;  /* 0x000000000004b947 */ /* 0x000fea0003800000 */
[----:B------:R-:W-:Y:S01]  /*dcf0*/  BPT.TRAP 0x1 ;  /* 0x000000040000795c */ /* 0x000fe20000300000 */
.L_x_7502:
        /* <DEDUP_REMOVED lines=12> */
[----:B-12---:R-:W-:Y:S01]  /*ddc0*/  LEA R2, R10, UR17, 0x3 ;  /* 0x000000110a027c11 */ /* 0x006fe2000f8e18ff */
        /* <DEDUP_REMOVED lines=13> */
.L_x_7536:
[----:B------:R-:W-:Y:S05]  /*dea0*/  @P2 BRA `(.L_x_7504) ;  /* 0x0000000000142947 */ /* 0x000fea0003800000 */
[----:B------:R-:W-:Y:S01]  /*deb0*/  ISETP.NE.AND P2, PT, R19, RZ, PT ;  /* 0x000000ff1300720c */ /* 0x000fe20003f45270 */
[----:B------:R-:W-:-:S04]  /*dec0*/  IMAD.MOV.U32 R3, RZ, RZ, 0x8000 ;  /* 0x00008000ff037424 */ /* 0x000fc800078e00ff */
[----:B------:R2:W-:Y:S08]  /*ded0*/  SYNCS.ARRIVE.TRANS64 RZ, [R2+URZ+0x50], R3 ;  /* 0x0000500302ff79a7 */ /* 0x0005f0000800003f */
[----:B------:R-:W-:Y:S05]  /*dee0*/  @!P2 BRA `(.L_x_7504) ;  /* 0x000000000004a947 */ /* 0x000fea0003800000 */
[----:B------:R-:W-:Y:S01]  /*def0*/  BPT.TRAP 0x1 ;  /* 0x000000040000795c */ /* 0x000fe20000300000 */
.L_x_7504:
        /* <DEDUP_REMOVED lines=13> */
[----:B------:R-:W-:-:S02]  /*dfd0*/  ULEA UR14, UR14, UR38, 0xf ;  /* 0x000000260e0e7291 */ /* 0x000fc4000f8e783f */
        /* <DEDUP_REMOVED lines=9> */
.L_x_7499:
[----:B------:R-:W-:Y:S05]  /*e070*/  BSYNC B1 ;  /* 0x0000000000017941 */ /* 0x000fea0003800000 */
.L_x_7498:
[C---:B------:R-:W-:Y:S01]  /*e080*/  ISETP.GT.AND P2, PT, R7.reuse, 0x1, PT ;  /* 0x000000010700780c */ /* 0x040fe20003f44270 */
[----:B------:R-:W-:-:S12]  /*e090*/  VIADD R7, R7, 0xfffffffe ;  /* 0xfffffffe07077836 */ /* 0x000fd80000000000 */
[----:B------:R-:W-:Y:S05]  /*e0a0*/  @P2 BRA `(.L_x_7505) ;  /* 0xfffffff000f82947 */ /* 0x000fea000383ffff */
.L_x_7490:
[----:B------:R-:W-:Y:S05]  /*e0b0*/  BSYNC B0 ;  /* 0x0000000000007941 */ /* 0x000fea0003800000 */
.L_x_7481:
[----:B------:R-:W-:Y:S04]  /*e0c0*/  BSSY B0, `(.L_x_7506) ;  /* 0x000000e000007945 */ /* 0x000fe80003800000 */
[----:B------:R-:W-:Y:S05]  /*e0d0*/  @P1 BRA `(.L_x_7507) ;  /* 0x0000000000301947 */ /* 0x000fea0003800000 */
[----:B-1----:R-:W1:Y:S01]  /*e0e0*/  S2R R7, SR_LANEID ;  /* 0x0000000000077919 */ /* 0x002e620000000000 */
[----:B------:R-:W-:Y:S01]  /*e0f0*/  VOTEU.ANY UR4, UPT, PT ;  /* 0x0000000000047886 */ /* 0x000fe200038e0100 */
[----:B--2---:R-:W2:Y:S01]  /*e100*/  LDC.64 R2, c[0x0][0xdf0] ;  /* 0x00037c00ff027b82 */ /* 0x004ea20000000a00 */
        /* <DEDUP_REMOVED lines=9> */
.L_x_7507:
[----:B------:R-:W-:Y:S05]  /*e1a0*/  BSYNC B0 ;  /* 0x0000000000007941 */ /* 0x000fea0003800000 */
.L_x_7506:
        /* <DEDUP_REMOVED lines=9> */
.L_x_7537:
[----:B------:R-:W-:Y:S05]  /*e240*/  @P1 BRA `(.L_x_7511) ;  /* 0x0000000000141947 */ /* 0x000fea0003800000 */
[----:B------:R-:W-:Y:S01]  /*e250*/  ISETP.NE.AND P0, PT, R19, RZ, PT ;  /* 0x000000ff1300720c */ /* 0x000fe20003f05270 */
[----:B-1----:R-:W-:-:S04]  /*e260*/  IMAD.MOV.U32 R0, RZ, RZ, 0x8000 ;  /* 0x00008000ff007424 */ /* 0x002fc800078e00ff */
[----:B------:R2:W-:Y:S08]  /*e270*/  SYNCS.ARRIVE.TRANS64 RZ, [R3+URZ+0x28850], R0 ;  /* 0x0288500003ff79a7 */ /* 0x0005f0000800003f */
[----:B------:R-:W-:Y:S05]  /*e280*/  @!P0 BRA `(.L_x_7511) ;  /* 0x0000000000048947 */ /* 0x000fea0003800000 */
[----:B------:R-:W-:Y:S01]  /*e290*/  BPT.TRAP 0x1 ;  /* 0x000000040000795c */ /* 0x000fe20000300000 */
.L_x_7511:
        /* <DEDUP_REMOVED lines=21> */
.L_x_7509:
[----:B------:R-:W-:Y:S05]  /*e3f0*/  BSYNC B0 ;  /* 0x0000000000007941 */ /* 0x000fea0003800000 */
.L_x_7508:
[----:B------:R-:W-:Y:S01]  /*e400*/  IADD3 R16, R16, 0x1, RZ ;  /* 0x0000000110107810 */ /* 0x000fe20007ffe0ff */
[----:B------:R-:W-:-:S03]  /*e410*/  IMAD.MOV.U32 R13, RZ, RZ, R18 ;  /* 0x000000ffff0d7224 */ /* 0x000fc600078e0012 */
[----:B------:R-:W-:-:S04]  /*e420*/  ISETP.NE.AND P0, PT, R16, 0x2, PT ;  /* 0x000000021000780c */ /* 0x000fc80003f05270 */
[----:B-12---:R-:W-:Y:S02]  /*e430*/  SEL R0, RZ, 0x1, P0 ;  /* 0x00000001ff007807 */ /* 0x006fe40000000000 */
[----:B------:R-:W-:Y:S02]  /*e440*/  SEL R16, R16, RZ, P0 ;  /* 0x000000ff10107207 */ /* 0x000fe40000000000 */
[----:B------:R-:W-:-:S07]  /*e450*/  LOP3.LUT R17, R17, R0, RZ, 0x3c, !PT ;  /* 0x0000000011117212 */ /* 0x000fce00078e3cff */
.L_x_7470:
[----:B------:R-:W-:Y:S05]  /*e460*/  BSYNC B6 ;  /* 0x0000000000067941 */ /* 0x000fea0003800000 */
.L_x_7468:
[----:B------:R-:W-:-:S03]  /*e470*/  UMOV UR4, 0xffffffff ;  /* 0xffffffff00047882 */ /* 0x000fc60000000000 */
[----:B------:R-:W-:Y:S05]  /*e480*/  BRA.DIV UR4, `(.L_x_7512) ;  /* 0x0000000a04ac7947 */ /* 0x000fea000b800000 */
[----:B------:R1:W2:Y:S02]  /*e490*/  SHFL.IDX PT, R14, R13, RZ, 0x1f ;  /* 0x00001fff0d0e7589 */ /* 0x0002a400000e0000 */
.L_x_7540:
[----:B------:R-:W-:Y:S01]  /*e4a0*/  ISETP.NE.AND P0, PT, R19, RZ, PT ;  /* 0x000000ff1300720c */ /* 0x000fe20003f05270 */
[----:B------:R-:W-:Y:S05]  /*e4b0*/  WARPSYNC.ALL ;  /* 0x0000000000007948 */ /* 0x000fea0003800000 */
[----:B------:R-:W-:Y:S01]  /*e4c0*/  BAR.SYNC.DEFER_BLOCKING 0x4, 0x120 ;  /* 0x0104800000007b1d */ /* 0x000fe20000010000 */
[----:B--2---:R-:W-:-:S05]  /*e4d0*/  IMAD.MOV.U32 R18, RZ, RZ, R14 ;  /* 0x000000ffff127224 */ /* 0x004fca00078e000e */
        /* <DEDUP_REMOVED lines=8> */
.L_x_7465:
        /* <DEDUP_REMOVED lines=11> */
.L_x_7541:
        /* <DEDUP_REMOVED lines=10> */
[----:B------:R-:W-:-:S04]  /*e6b0*/  MOV R0, UR4 ;  /* 0x0000000400007c02 */ /* 0x000fc80008000f00 */
[----:B------:R-:W-:-:S13]  /*e6c0*/  ISETP.NE.AND P2, PT, R0, 0x3, PT ;  /* 0x000000030000780c */ /* 0x000fda0003f45270 */
[----:B------:R-:W-:Y:S05]  /*e6d0*/  @!P2 BRA `(.L_x_7517) ;  /* 0x000000000004a947 */ /* 0x000fea0003800000 */
[----:B------:R-:W-:Y:S01]  /*e6e0*/  BPT.TRAP 0x1 ;  /* 0x000000040000795c */ /* 0x000fe20000300000 */
.L_x_7517:
        /* <DEDUP_REMOVED lines=9> */
[----:B------:R-:W-:Y:S02]  /*e780*/  SHF.L.U32 R0, R17, 0x1f, RZ ;  /* 0x0000001f11007819 */ /* 0x000fe400000006ff */
[----:B------:R-:W-:Y:S01]  /*e790*/  LEA R3, R2, R3, 0x3 ;  /* 0x0000000302037211 */ /* 0x000fe200078e18ff */
[----:B--2---:R-:W-:Y:S06]  /*e7a0*/  @!P0 BRA `(.L_x_7518) ;  /* 0x00000008001c8947 */ /* 0x004fec0003800000 */
.L_x_7542:
[----:B------:R-:W3:Y:S02]  /*e7b0*/  SYNCS.PHASECHK.TRANS64.TRYWAIT P0, [R3+URZ], R0 ;  /* 0x00000000030075a7 */ /* 0x000ee4000800017f */
[----:B---3--:R-:W-:Y:S05]  /*e7c0*/  @!P0 BRA `(.L_x_7519) ;  /* 0x0000000800288947 */ /* 0x008fea0003800000 */
.L_x_7543:
[----:B------:R-:W-:Y:S05]  /*e7d0*/  @!P2 BRA `(.L_x_7520) ;  /* 0x000000000004a947 */ /* 0x000fea0003800000 */
[----:B------:R-:W-:Y:S01]  /*e7e0*/  BPT.TRAP 0x1 ;  /* 0x000000040000795c */ /* 0x000fe20000300000 */
.L_x_7520:
[----:B---3--:R-:W-:-:S04]  /*e7f0*/  VIADD R3, R7, 0x28860 ;  /* 0x0002886007037836 */ /* 0x008fc80000000000 */
[----:B--2---:R-:W-:-:S04]  /*e800*/  IMAD R5, R16, 0x8, R3 ;  /* 0x0000000810057824 */ /* 0x004fc800078e0203 */
[----:B------:R-:W2:Y:S02]  /*e810*/  SYNCS.PHASECHK.TRANS64.TRYWAIT P0, [R5+URZ], R4 ;  /* 0x00000004050075a7 */ /* 0x000ea4000800017f */
[----:B--2---:R-:W-:Y:S05]  /*e820*/  @!P0 BRA `(.L_x_7521) ;  /* 0x0000000800248947 */ /* 0x004fea0003800000 */
.L_x_7544:
[----:B------:R-:W-:-:S07]  /*e830*/  IMAD R3, R2, 0x8, R3 ;  /* 0x0000000802037824 */ /* 0x000fce00078e0203 */
.L_x_7522:
[----:B---3--:R3:W4:Y:S02]  /*e840*/  SYNCS.PHASECHK.TRANS64.TRYWAIT P0, [R3+URZ], R0 ;  /* 0x00000000030075a7 */ /* 0x008724000800017f */
[----:B----4-:R-:W-:Y:S05]  /*e850*/  @!P0 NANOSLEEP.SYNCS 0x989680 ;  /* 0x009896800000895d */ /* 0x010fea0003900000 */
[----:B------:R-:W4:Y:S02]  /*e860*/  @!P0 SYNCS.PHASECHK.TRANS64 P0, [R3+URZ], R0 ;  /* 0x00000000030085a7 */ /* 0x000f24000800007f */
[----:B----4-:R-:W-:Y:S05]  /*e870*/  @!P0 BRA `(.L_x_7522) ;  /* 0xfffffffc00f08947 */ /* 0x010fea000383ffff */
.L_x_7516:
[----:B------:R-:W-:Y:S05]  /*e880*/  BSYNC B0 ;  /* 0x0000000000007941 */ /* 0x000fea0003800000 */
.L_x_7515:
[----:B------:R-:W-:Y:S05]  /*e890*/  EXIT ;  /* 0x000000000000794d */ /* 0x000fea0003800000 */
.L_x_7422:
[----:B-1----:R-:W-:-:S04]  /*e8a0*/  MOV R3, UR38 ;  /* 0x0000002600037c02 */ /* 0x002fc80008000f00 */
[----:B------:R1:W2:Y:S03]  /*e8b0*/  SYNCS.PHASECHK.TRANS64.TRYWAIT P1, [R3+URZ+0x28800], R0 ;  /* 0x02880000030075a7 */ /* 0x0002a6000802017f */
[----:B--2---:R-:W-:Y:S05]  /*e8c0*/  @!P1 NANOSLEEP.SYNCS 0x989680 ;  /* 0x009896800000995d */ /* 0x004fea0003900000 */
[----:B------:R-:W2:Y:S02]  /*e8d0*/  @!P1 SYNCS.PHASECHK.TRANS64 P1, [R3+URZ+0x28800], R0 ;  /* 0x02880000030095a7 */ /* 0x000ea4000802007f */
[----:B--2---:R-:W-:Y:S05]  /*e8e0*/  @!P1 BRA `(.L_x_7422) ;  /* 0xfffffffc00ec9947 */ /* 0x004fea000383ffff */
[----:B------:R-:W-:Y:S05]  /*e8f0*/  BRA `(.L_x_7523) ;  /* 0xffffff2c00587947 */ /* 0x000fea000383ffff */
.L_x_7426:
[----:B--2---:R2:W3:Y:S02]  /*e900*/  SYNCS.PHASECHK.TRANS64.TRYWAIT P2, [R0+URZ+0x28830], R3 ;  /* 0x02883003000075a7 */ /* 0x0044e4000804017f */
[----:B---3--:R-:W-:Y:S05]  /*e910*/  @!P2 NANOSLEEP.SYNCS 0x989680 ;  /* 0x009896800000a95d */ /* 0x008fea0003900000 */
[----:B------:R-:W3:Y:S02]  /*e920*/  @!P2 SYNCS.PHASECHK.TRANS64 P2, [R0+URZ+0x28830], R3 ;  /* 0x028830030000a5a7 */ /* 0x000ee4000804007f */
[----:B---3--:R-:W-:Y:S05]  /*e930*/  @!P2 BRA `(.L_x_7426) ;  /* 0xfffffffc00f0a947 */ /* 0x008fea000383ffff */
[----:B------:R-:W-:Y:S05]  /*e940*/  BRA `(.L_x_7425) ;  /* 0xffffff2c00807947 */ /* 0x000fea000383ffff */
.L_x_7431:
[----:B--2---:R-:W-:-:S04]  /*e950*/  IMAD.U32 R7, RZ, RZ, UR10 ;  /* 0x0000000aff077e24 */ /* 0x004fc8000f8e00ff */
[----:B------:R2:W3:Y:S03]  /*e960*/  SYNCS.PHASECHK.TRANS64.TRYWAIT P2, [R7+URZ+0x28830], R4 ;  /* 0x02883004070075a7 */ /* 0x0004e6000804017f */
[----:B---3--:R-:W-:Y:S05]  /*e970*/  @!P2 NANOSLEEP.SYNCS 0x989680 ;  /* 0x009896800000a95d */ /* 0x008fea0003900000 */
[----:B------:R-:W3:Y:S02]  /*e980*/  @!P2 SYNCS.PHASECHK.TRANS64 P2, [R7+URZ+0x28830], R4 ;  /* 0x028830040700a5a7 */ /* 0x000ee4000804007f */
[----:B---3--:R-:W-:Y:S05]  /*e990*/  @!P2 BRA `(.L_x_7431) ;  /* 0xfffffffc00eca947 */ /* 0x008fea000383ffff */
[----:B------:R-:W-:Y:S05]  /*e9a0*/  BRA `(.L_x_7428) ;  /* 0xffffff5c00687947 */ /* 0x000fea000383ffff */
.L_x_7435:
[----:B--2---:R-:W-:-:S04]  /*e9b0*/  IMAD.U32 R7, RZ, RZ, UR10 ;  /* 0x0000000aff077e24 */ /* 0x004fc8000f8e00ff */
[----:B------:R2:W3:Y:S03]  /*e9c0*/  SYNCS.PHASECHK.TRANS64.TRYWAIT P2, [R7+URZ+0x28850], R4 ;  /* 0x02885004070075a7 */ /* 0x0004e6000804017f */
[----:B---3--:R-:W-:Y:S05]  /*e9d0*/  @!P2 NANOSLEEP.SYNCS 0x989680 ;  /* 0x009896800000a95d */ /* 0x008fea0003900000 */
[----:B------:R-:W3:Y:S02]  /*e9e0*/  @!P2 SYNCS.PHASECHK.TRANS64 P2, [R7+URZ+0x28850], R4 ;  /* 0x028850040700a5a7 */ /* 0x000ee4000804007f */
[----:B---3--:R-:W-:Y:S05]  /*e9f0*/  @!P2 BRA `(.L_x_7435) ;  /* 0xfffffffc00eca947 */ /* 0x008fea000383ffff */
[----:B------:R-:W-:Y:S05]  /*ea00*/  BRA `(.L_x_7432) ;  /* 0xffffff60002c7947 */ /* 0x000fea000383ffff */
.L_x_7441:
[----:B--2---:R-:W-:-:S04]  /*ea10*/  IMAD.U32 R5, RZ, RZ, UR10 ;  /* 0x0000000aff057e24 */ /* 0x004fc8000f8e00ff */
[----:B------:R2:W3:Y:S03]  /*ea20*/  SYNCS.PHASECHK.TRANS64.TRYWAIT P2, [R5+URZ+0x28830], R4 ;  /* 0x02883004050075a7 */ /* 0x0004e6000804017f */
[----:B---3--:R-:W-:Y:S05]  /*ea30*/  @!P2 NANOSLEEP.SYNCS 0x989680 ;  /* 0x009896800000a95d */ /* 0x008fea0003900000 */
[----:B------:R-:W3:Y:S02]  /*ea40*/  @!P2 SYNCS.PHASECHK.TRANS64 P2, [R5+URZ+0x28830], R4 ;  /* 0x028830040500a5a7 */ /* 0x000ee4000804007f */
[----:B---3--:R-:W-:Y:S05]  /*ea50*/  @!P2 BRA `(.L_x_7441) ;  /* 0xfffffffc00eca947 */ /* 0x008fea000383ffff */
[----:B------:R-:W-:Y:S05]  /*ea60*/  BRA `(.L_x_7438) ;  /* 0xffffff8c00887947 */ /* 0x000fea000383ffff */
.L_x_7445:
[----:B--2---:R-:W-:-:S04]  /*ea70*/  MOV R5, UR10 ;  /* 0x0000000a00057c02 */ /* 0x004fc80008000f00 */
[----:B------:R2:W3:Y:S03]  /*ea80*/  SYNCS.PHASECHK.TRANS64.TRYWAIT P2, [R5+URZ+0x28850], R4 ;  /* 0x02885004050075a7 */ /* 0x0004e6000804017f */
[----:B---3--:R-:W-:Y:S05]  /*ea90*/  @!P2 NANOSLEEP.SYNCS 0x989680 ;  /* 0x009896800000a95d */ /* 0x008fea0003900000 */
[----:B------:R-:W3:Y:S02]  /*eaa0*/  @!P2 SYNCS.PHASECHK.TRANS64 P2, [R5+URZ+0x28850], R4 ;  /* 0x028850040500a5a7 */ /* 0x000ee4000804007f */
[----:B---3--:R-:W-:Y:S05]  /*eab0*/  @!P2 BRA `(.L_x_7445) ;  /* 0xfffffffc00eca947 */ /* 0x008fea000383ffff */
[----:B------:R-:W-:Y:S05]  /*eac0*/  BRA `(.L_x_7442) ;  /* 0xffffff90004c7947 */ /* 0x000fea000383ffff */
.L_x_7450:
[----:B--2---:R-:W-:-:S04]  /*ead0*/  IMAD.U32 R6, RZ, RZ, UR5 ;  /* 0x00000005ff067e24 */ /* 0x004fc8000f8e00ff */
[----:B------:R2:W3:Y:S03]  /*eae0*/  SYNCS.PHASECHK.TRANS64.TRYWAIT P0, [R6+URZ+0x28850], R5 ;  /* 0x02885005060075a7 */ /* 0x0004e6000800017f */
[----:B---3--:R-:W-:Y:S05]  /*eaf0*/  @!P0 NANOSLEEP.SYNCS 0x989680 ;  /* 0x009896800000895d */ /* 0x008fea0003900000 */
[----:B------:R-:W3:Y:S02]  /*eb00*/  @!P0 SYNCS.PHASECHK.TRANS64 P0, [R6+URZ+0x28850], R5 ;  /* 0x02885005060085a7 */ /* 0x000ee4000800007f */
[----:B---3--:R-:W-:Y:S05]  /*eb10*/  @!P0 BRA `(.L_x_7450) ;  /* 0xfffffffc00ec8947 */ /* 0x008fea000383ffff */
[----:B------:R-:W-:Y:S05]  /*eb20*/  BRA `(.L_x_7449) ;  /* 0xffffffb4002c7947 */ /* 0x000fea000383ffff */
.L_x_7474:
[----:B------:R-:W1:Y:S01]  /*eb30*/  S2R R7, SR_TID.X ;  /* 0x0000000000077919 */ /* 0x000e620000002100 */
        /* <DEDUP_REMOVED lines=9> */
.L_x_7524:
[----:B------:R-:W-:Y:S05]  /*ebd0*/  BRA `(.L_x_7525) ;  /* 0xffffffd800ec7947 */ /* 0x000fea000383ffff */
.L_x_7475:
[----:B------:R-:W-:Y:S01]  /*ebe0*/  BSSY B0, `(.L_x_7526) ;  /* 0x0000006000007945 */ /* 0x000fe20003800000 */
[----:B------:R-:W-:-:S07]  /*ebf0*/  IMAD.MOV.U32 R15, RZ, RZ, -0x1 ;  /* 0xffffffffff0f7424 */ /* 0x000fce00078e00ff */
[----:B------:R-:W-:Y:S05]  /*ec00*/  WARPSYNC.COLLECTIVE R15, `(.L_x_7527) ;  /* 0x000000000f0c7348 */ /* 0x000fea0003c00000 */
[----:B------:R-:W-:Y:S02]  /*ec10*/  ELECT P6, UR62, PT ;  /* 0x00000000003e782f */ /* 0x000fe400038c0000 */
[----:B------:R-:W-:Y:S01]  /*ec20*/  MOV R14, UR62 ;  /* 0x0000003e000e7c02 */ /* 0x000fe20008000f00 */
[----:B------:R-:W-:Y:S10]  /*ec30*/  ENDCOLLECTIVE ;  /* 0x000000000000791b */ /* 0x000ff40003800000 */
.L_x_7527:
[----:B------:R-:W-:Y:S05]  /*ec40*/  BSYNC B0 ;  /* 0x0000000000007941 */ /* 0x000fea0003800000 */
.L_x_7526:
[----:B------:R-:W-:Y:S05]  /*ec50*/  BRA `(.L_x_7528) ;  /* 0xffffffd800dc7947 */ /* 0x000fea000383ffff */
.L_x_7478:
[----:B-1----:R1:W2:Y:S02]  /*ec60*/  SYNCS.PHASECHK.TRANS64.TRYWAIT P2, [R8+URZ+0x28840], R7 ;  /* 0x02884007080075a7 */ /* 0x0022a4000804017f */
[----:B--2---:R-:W-:Y:S05]  /*ec70*/  @!P2 NANOSLEEP.SYNCS 0x989680 ;  /* 0x009896800000a95d */ /* 0x004fea0003900000 */
[----:B------:R-:W2:Y:S02]  /*ec80*/  @!P2 SYNCS.PHASECHK.TRANS64 P2, [R8+URZ+0x28840], R7 ;  /* 0x028840070800a5a7 */ /* 0x000ea4000804007f */
[----:B--2---:R-:W-:Y:S05]  /*ec90*/  @!P2 BRA `(.L_x_7478) ;  /* 0xfffffffc00f0a947 */ /* 0x004fea000383ffff */
[----:B------:R-:W-:Y:S05]  /*eca0*/  BRA `(.L_x_7529) ;  /* 0xffffffdc00387947 */ /* 0x000fea000383ffff */
.L_x_7480:
[----:B-1----:R-:W-:-:S04]  /*ecb0*/  IMAD.U32 R8, RZ, RZ, UR38 ;  /* 0x00000026ff087e24 */ /* 0x002fc8000f8e00ff */
[----:B------:R1:W2:Y:S03]  /*ecc0*/  SYNCS.PHASECHK.TRANS64.TRYWAIT P2, [R8+URZ+0x28820], R7 ;  /* 0x02882007080075a7 */ /* 0x0002a6000804017f */
[----:B--2---:R-:W-:Y:S05]  /*ecd0*/  @!P2 NANOSLEEP.SYNCS 0x989680 ;  /* 0x009896800000a95d */ /* 0x004fea0003900000 */
[----:B------:R-:W2:Y:S02]  /*ece0*/  @!P2 SYNCS.PHASECHK.TRANS64 P2, [R8+URZ+0x28820], R7 ;  /* 0x028820070800a5a7 */ /* 0x000ea4000804007f */
[----:B--2---:R-:W-:Y:S05]  /*ecf0*/  @!P2 BRA `(.L_x_7480) ;  /* 0xfffffffc00eca947 */ /* 0x004fea000383ffff */
[----:B------:R-:W-:Y:S05]  /*ed00*/  BRA `(.L_x_7530) ;  /* 0xffffffe000087947 */ /* 0x000fea000383ffff */
.L_x_7486:
[----:B-1----:R1:W2:Y:S02]  /*ed10*/  SYNCS.PHASECHK.TRANS64.TRYWAIT P3, [R3+URZ+0x28840], R2 ;  /* 0x02884002030075a7 */ /* 0x0022a4000806017f */
[----:B--2---:R-:W-:Y:S05]  /*ed20*/  @!P3 NANOSLEEP.SYNCS 0x989680 ;  /* 0x009896800000b95d */ /* 0x004fea0003900000 */
[----:B------:R-:W2:Y:S02]  /*ed30*/  @!P3 SYNCS.PHASECHK.TRANS64 P3, [R3+URZ+0x28840], R2 ;  /* 0x028840020300b5a7 */ /* 0x000ea4000806007f */
[----:B--2---:R-:W-:Y:S05]  /*ed40*/  @!P3 BRA `(.L_x_7486) ;  /* 0xfffffffc00f0b947 */ /* 0x004fea000383ffff */
[----:B------:R-:W-:Y:S05]  /*ed50*/  BRA `(.L_x_7531) ;  /* 0xffffffe000b07947 */ /* 0x000fea000383ffff */
.L_x_7488:
[----:B-1----:R1:W2:Y:S02]  /*ed60*/  SYNCS.PHASECHK.TRANS64.TRYWAIT P3, [R2+URZ+0x60], R3 ;  /* 0x00006003020075a7 */ /* 0x0022a4000806017f */
[----:B--2---:R-:W-:Y:S05]  /*ed70*/  @!P3 NANOSLEEP.SYNCS 0x989680 ;  /* 0x009896800000b95d */ /* 0x004fea0003900000 */
[----:B------:R-:W2:Y:S02]  /*ed80*/  @!P3 SYNCS.PHASECHK.TRANS64 P3, [R2+URZ+0x60], R3 ;  /* 0x000060030200b5a7 */ /* 0x000ea4000806007f */
[----:B--2---:R-:W-:Y:S05]  /*ed90*/  @!P3 BRA `(.L_x_7488) ;  /* 0xfffffffc00f0b947 */ /* 0x004fea000383ffff */
[----:B------:R-:W-:Y:S05]  /*eda0*/  BRA `(.L_x_7532) ;  /* 0xffffffe4001c7947 */ /* 0x000fea000383ffff */
.L_x_7494:
[----:B-1----:R1:W2:Y:S02]  /*edb0*/  SYNCS.PHASECHK.TRANS64.TRYWAIT P3, [R3+URZ+0x28840], R2 ;  /* 0x02884002030075a7 */ /* 0x0022a4000806017f */
[----:B--2---:R-:W-:Y:S05]  /*edc0*/  @!P3 NANOSLEEP.SYNCS 0x989680 ;  /* 0x009896800000b95d */ /* 0x004fea0003900000 */
[----:B------:R-:W2:Y:S02]  /*edd0*/  @!P3 SYNCS.PHASECHK.TRANS64 P3, [R3+URZ+0x28840], R2 ;  /* 0x028840020300b5a7 */ /* 0x000ea4000806007f */
[----:B--2---:R-:W-:Y:S05]  /*ede0*/  @!P3 BRA `(.L_x_7494) ;  /* 0xfffffffc00f0b947 */ /* 0x004fea000383ffff */
[----:B------:R-:W-:Y:S05]  /*edf0*/  BRA `(.L_x_7533) ;  /* 0xffffffe8002c7947 */ /* 0x000fea000383ffff */
.L_x_7496:
[----:B-1----:R1:W2:Y:S02]  /*ee00*/  SYNCS.PHASECHK.TRANS64.TRYWAIT P3, [R2+URZ+0x60], R17 ;  /* 0x00006011020075a7 */ /* 0x0022a4000806017f */
[----:B--2---:R-:W-:Y:S05]  /*ee10*/  @!P3 NANOSLEEP.SYNCS 0x989680 ;  /* 0x009896800000b95d */ /* 0x004fea0003900000 */
[----:B------:R-:W2:Y:S02]  /*ee20*/  @!P3 SYNCS.PHASECHK.TRANS64 P3, [R2+URZ+0x60], R17 ;  /* 0x000060110200b5a7 */ /* 0x000ea4000806007f */
[----:B--2---:R-:W-:Y:S05]  /*ee30*/  @!P3 BRA `(.L_x_7496) ;  /* 0xfffffffc00f0b947 */ /* 0x004fea000383ffff */
[----:B------:R-:W-:Y:S05]  /*ee40*/  BRA `(.L_x_7534) ;  /* 0xffffffe800987947 */ /* 0x000fea000383ffff */
.L_x_7501:
[----:B-1----:R1:W2:Y:S02]  /*ee50*/  SYNCS.PHASECHK.TRANS64.TRYWAIT P3, [R2+URZ+0x28840], R3 ;  /* 0x02884003020075a7 */ /* 0x0022a4000806017f */
[----:B--2---:R-:W-:Y:S05]  /*ee60*/  @!P3 NANOSLEEP.SYNCS 0x989680 ;  /* 0x009896800000b95d */ /* 0x004fea0003900000 */
[----:B------:R-:W2:Y:S02]  /*ee70*/  @!P3 SYNCS.PHASECHK.TRANS64 P3, [R2+URZ+0x28840], R3 ;  /* 0x028840030200b5a7 */ /* 0x000ea4000806007f */
[----:B--2---:R-:W-:Y:S05]  /*ee80*/  @!P3 BRA `(.L_x_7501) ;  /* 0xfffffffc00f0b947 */ /* 0x004fea000383ffff */
[----:B------:R-:W-:Y:S05]  /*ee90*/  BRA `(.L_x_7535) ;  /* 0xffffffec00807947 */ /* 0x000fea000383ffff */
.L_x_7503:
[----:B-1----:R1:W2:Y:S02]  /*eea0*/  SYNCS.PHASECHK.TRANS64.TRYWAIT P3, [R2+URZ+0x60], R11 ;  /* 0x0000600b020075a7 */ /* 0x0022a4000806017f */
[----:B--2---:R-:W-:Y:S05]  /*eeb0*/  @!P3 NANOSLEEP.SYNCS 0x989680 ;  /* 0x009896800000b95d */ /* 0x004fea0003900000 */
[----:B------:R-:W2:Y:S02]  /*eec0*/  @!P3 SYNCS.PHASECHK.TRANS64 P3, [R2+URZ+0x60], R11 ;  /* 0x0000600b0200b5a7 */ /* 0x000ea4000806007f */
[----:B--2---:R-:W-:Y:S05]  /*eed0*/  @!P3 BRA `(.L_x_7503) ;  /* 0xfffffffc00f0b947 */ /* 0x004fea000383ffff */
[----:B------:R-:W-:Y:S05]  /*eee0*/  BRA `(.L_x_7536) ;  /* 0xffffffec00ec7947 */ /* 0x000fea000383ffff */
.L_x_7510:
[----:B-1----:R1:W2:Y:S02]  /*eef0*/  SYNCS.PHASECHK.TRANS64.TRYWAIT P0, [R3+URZ+0x28860], R0 ;  /* 0x02886000030075a7 */ /* 0x0022a4000800017f */
[----:B--2---:R-:W-:Y:S05]  /*ef00*/  @!P0 NANOSLEEP.SYNCS 0x989680 ;  /* 0x009896800000895d */ /* 0x004fea0003900000 */
[----:B------:R-:W2:Y:S02]  /*ef10*/  @!P0 SYNCS.PHASECHK.TRANS64 P0, [R3+URZ+0x28860], R0 ;  /* 0x02886000030085a7 */ /* 0x000ea4000800007f */
[----:B--2---:R-:W-:Y:S05]  /*ef20*/  @!P0 BRA `(.L_x_7510) ;  /* 0xfffffffc00f08947 */ /* 0x004fea000383ffff */
[----:B------:R-:W-:Y:S05]  /*ef30*/  BRA `(.L_x_7537) ;  /* 0xfffffff000c07947 */ /* 0x000fea000383ffff */
.L_x_7512:
[----:B------:R-:W-:Y:S01]  /*ef40*/  BSSY B0, `(.L_x_7538) ;  /* 0x0000007000007945 */ /* 0x000fe20003800000 */
[----:B------:R-:W-:Y:S01]  /*ef50*/  MOV R12, RZ ;  /* 0x000000ff000c7202 */ /* 0x000fe20000000f00 */
[----:B------:R-:W-:Y:S02]  /*ef60*/  IMAD.MOV.U32 R11, RZ, RZ, 0x1f ;  /* 0x0000001fff0b7424 */ /* 0x000fe400078e00ff */
[----:B------:R-:W-:-:S07]  /*ef70*/  IMAD.MOV.U32 R15, RZ, RZ, -0x1 ;  /* 0xffffffffff0f7424 */ /* 0x000fce00078e00ff */
[----:B------:R-:W-:Y:S05]  /*ef80*/  WARPSYNC.COLLECTIVE R15, `(.L_x_7539) ;  /* 0x000000000f087348 */ /* 0x000fea0003c00000 */
[----:B------:R1:W2:Y:S02]  /*ef90*/  SHFL.IDX P6, R14, R13, R12, R11 ;  /* 0x0000000c0d0e7389 */ /* 0x0002a400000c000b */
[----:B-12---:R-:W-:Y:S01]  /*efa0*/  ENDCOLLECTIVE ;  /* 0x000000000000791b */ /* 0x006fe20003800000 */
.L_x_7539:
[----:B------:R-:W-:Y:S05]  /*efb0*/  BSYNC B0 ;  /* 0x0000000000007941 */ /* 0x000fea0003800000 */
.L_x_7538:
[----:B------:R-:W-:Y:S05]  /*efc0*/  BRA `(.L_x_7540) ;  /* 0xfffffff400347947 */ /* 0x000fea000383ffff */
.L_x_7514:
[----:B--2---:R2:W3:Y:S02]  /*efd0*/  SYNCS.PHASECHK.TRANS64.TRYWAIT P0, [R7+URZ+0x28820], R0 ;  /* 0x02882000070075a7 */ /* 0x0044e4000800017f */
[----:B---3--:R-:W-:Y:S05]  /*efe0*/  @!P0 NANOSLEEP.SYNCS 0x989680 ;  /* 0x009896800000895d */ /* 0x008fea0003900000 */
[----:B------:R-:W3:Y:S02]  /*eff0*/  @!P0 SYNCS.PHASECHK.TRANS64 P0, [R7+URZ+0x28820], R0 ;  /* 0x02882000070085a7 */ /* 0x000ee4000800007f */
[----:B---3--:R-:W-:Y:S05]  /*f000*/  @!P0 BRA `(.L_x_7514) ;  /* 0xfffffffc00f08947 */ /* 0x008fea000383ffff */
[----:B------:R-:W-:Y:S05]  /*f010*/  BRA `(.L_x_7541) ;  /* 0xfffffff4007c7947 */ /* 0x000fea000383ffff */
.L_x_7518:
[----:B--2---:R2:W3:Y:S02]  /*f020*/  SYNCS.PHASECHK.TRANS64.TRYWAIT P0, [R5+URZ], R4 ;  /* 0x00000004050075a7 */ /* 0x0044e4000800017f */
[----:B---3--:R-:W-:Y:S05]  /*f030*/  @!P0 NANOSLEEP.SYNCS 0x989680 ;  /* 0x009896800000895d */ /* 0x008fea0003900000 */
[----:B------:R-:W3:Y:S02]  /*f040*/  @!P0 SYNCS.PHASECHK.TRANS64 P0, [R5+URZ], R4 ;  /* 0x00000004050085a7 */ /* 0x000ee4000800007f */
[----:B---3--:R-:W-:Y:S05]  /*f050*/  @!P0 BRA `(.L_x_7518) ;  /* 0xfffffffc00f08947 */ /* 0x008fea000383ffff */
[----:B------:R-:W-:Y:S05]  /*f060*/  BRA `(.L_x_7542) ;  /* 0xfffffff400d07947 */ /* 0x000fea000383ffff */
.L_x_7519:
[----:B---3--:R3:W4:Y:S02]  /*f070*/  SYNCS.PHASECHK.TRANS64.TRYWAIT P0, [R3+URZ], R0 ;  /* 0x00000000030075a7 */ /* 0x008724000800017f */
[----:B----4-:R-:W-:Y:S05]  /*f080*/  @!P0 NANOSLEEP.SYNCS 0x989680 ;  /* 0x009896800000895d */ /* 0x010fea0003900000 */
[----:B------:R-:W4:Y:S02]  /*f090*/  @!P0 SYNCS.PHASECHK.TRANS64 P0, [R3+URZ], R0 ;  /* 0x00000000030085a7 */ /* 0x000f24000800007f */
[----:B----4-:R-:W-:Y:S05]  /*f0a0*/  @!P0 BRA `(.L_x_7519) ;  /* 0xfffffffc00f08947 */ /* 0x010fea000383ffff */
[----:B------:R-:W-:Y:S05]  /*f0b0*/  BRA `(.L_x_7543) ;  /* 0xfffffff400c47947 */ /* 0x000fea000383ffff */
.L_x_7521:
[----:B--2---:R2:W3:Y:S02]  /*f0c0*/  SYNCS.PHASECHK.TRANS64.TRYWAIT P0, [R5+URZ], R4 ;  /* 0x00000004050075a7 */ /* 0x0044e4000800017f */
[----:B---3--:R-:W-:Y:S05]  /*f0d0*/  @!P0 NANOSLEEP.SYNCS 0x989680 ;  /* 0x009896800000895d */ /* 0x008fea0003900000 */
[----:B------:R-:W3:Y:S02]  /*f0e0*/  @!P0 SYNCS.PHASECHK.TRANS64 P0, [R5+URZ], R4 ;  /* 0x00000004050085a7 */ /* 0x000ee4000800007f */
[----:B---3--:R-:W-:Y:S05]  /*f0f0*/  @!P0 BRA `(.L_x_7521) ;  /* 0xfffffffc00f08947 */ /* 0x008fea000383ffff */
[----:B------:R-:W-:Y:S05]  /*f100*/  BRA `(.L_x_7544) ;  /* 0xfffffff400c87947 */ /* 0x000fea000383ffff */
.L_x_7545:
        /* <DEDUP_REMOVED lines=15> */
.L_x_12773:


//--------------------- .text._ZN7cutlass13device_kernelIN5flash11enable_sm90INS1_16FlashAttnFwdSm90INS1_25CollectiveMainloopFwdSm90ILi2EN4cute5tupleIJNS5_1CILi1EEES8_S8_EEENS6_IJNS7_ILi128EEESA_SA_EEELi128ENS_6half_tEfNS_4arch4Sm90ELb1ELb0ELb1ELb1ELb0ELb0ELb0ELb1ELb1ELb0ELb0ELb0EEENS1_21CollectiveEpilogueFwdISB_S9_SC_SE_Li256ELb1ELb0ELb0ELb0EEENS1_36VarlenDynamicPersistentTileSchedulerILi128ELi128ELi256ELi32ELb0ELb0ELb1ELb1ELb1ELb1EEEEEEEEEvNT_6ParamsE --------------------------
	.section	.text._ZN7cutlass13device_kernelIN5flash11enable_sm90INS1_16FlashAttnFwdSm90INS1_25CollectiveMainloopFwdSm90ILi2EN4cute5tupleIJNS5_1CILi1EEES8_S8_EEENS6_IJNS7_ILi128EEESA_SA_EEELi128ENS_6half_tEfNS_4arch4Sm90ELb1ELb0ELb1ELb1ELb0ELb0ELb0ELb1ELb1ELb0ELb0ELb0EEENS1_21CollectiveEpilogueFwdISB_S9_SC_SE_Li256ELb1ELb0ELb0ELb0EEENS1_36VarlenDynamicPersistentTileSchedulerILi128ELi128ELi256ELi32ELb0ELb0ELb1ELb1ELb1ELb1EEEEEEEEEvNT_6ParamsE,"ax",@progbits
	.align	128
.text._ZN7cutlass13device_kernelIN5flash11enable_sm90INS1_16FlashAttnFwdSm90INS1_25CollectiveMainloopFwdSm90ILi2EN4cute5tupleIJNS5_1CILi1EEES8_S8_EEENS6_IJNS7_ILi128EEESA_SA_EEELi128ENS_6half_tEfNS_4arch4Sm90ELb1ELb0ELb1ELb1ELb0ELb0ELb0ELb1ELb1ELb0ELb0ELb0EEENS1_21CollectiveEpilogueFwdISB_S9_SC_SE_Li256ELb1ELb0ELb0ELb0EEENS1_36VarlenDynamicPersistentTileSchedulerILi128ELi128ELi256ELi32ELb0ELb0ELb1ELb1ELb1ELb1EEEEEEEEEvNT_6ParamsE:
        .type           _ZN7cutlass13device_kernelIN5flash11enable_sm90INS1_16FlashAttnFwdSm90INS1_25CollectiveMainloopFwdSm90ILi2EN4cute5tupleIJNS5_1CILi1EEES8_S8_EEENS6_IJNS7_ILi128EEESA_SA_EEELi128ENS_6half_tEfNS_4arch4Sm90ELb1ELb0ELb1ELb1ELb0ELb0ELb0ELb1ELb1ELb0ELb0ELb0EEENS1_21CollectiveEpilogueFwdISB_S9_SC_SE_Li256ELb1ELb0ELb0ELb0EEENS1_36VarlenDynamicPersistentTileSchedulerILi128ELi128ELi256ELi32ELb0ELb0ELb1ELb1ELb1ELb1EEEEEEEEEvNT_6ParamsE,@function
        .size           _ZN7cutlass13device_kernelIN5flash11enable_sm90INS1_16FlashAttnFwdSm90INS1_25CollectiveMainloopFwdSm90ILi2EN4cute5tupleIJNS5_1CILi1EEES8_S8_EEENS6_IJNS7_ILi128EEESA_SA_EEELi128ENS_6half_tEfNS_4arch4Sm90ELb1ELb0ELb1ELb1ELb0ELb0ELb0ELb1ELb1ELb0ELb0ELb0EEENS1_21CollectiveEpilogueFwdISB_S9_SC_SE_Li256ELb1ELb0ELb0ELb0EEENS1_36VarlenDynamicPersistentTileSchedulerILi128ELi128ELi256ELi32ELb0ELb0ELb1ELb1ELb1ELb1EEEEEEEEEvNT_6ParamsE,(.L_x_12774 - _ZN7cutlass13device_kernelIN5flash11enable_sm90INS1_16FlashAttnFwdSm90INS1_25CollectiveMainloopFwdSm90ILi2EN4cute5tupleIJNS5_1CILi1EEES8_S8_EEENS6_IJNS7_ILi128EEESA_SA_EEELi128ENS_6half_tEfNS_4arch4Sm90ELb1ELb0ELb1ELb1ELb0ELb0ELb0ELb1ELb1ELb0ELb0ELb0EEENS1_21CollectiveEpilogueFwdISB_S9_SC_SE_Li256ELb1ELb0ELb0ELb0EEENS1_36VarlenDynamicPersistentTileSchedulerILi128ELi128ELi256ELi32ELb0ELb0ELb1ELb1ELb1ELb1EEEEEEEEEvNT_6ParamsE)
        .other          _ZN7cutlass13device_kernelIN5flash11enable_sm90INS1_16FlashAttnFwdSm90INS1_25CollectiveMainloopFwdSm90ILi2EN4cute5tupleIJNS5_1CILi1EEES8_S8_EEENS6_IJNS7_ILi128EEESA_SA_EEELi128ENS_6half_tEfNS_4arch4Sm90ELb1ELb0ELb1ELb1ELb0ELb0ELb0ELb1ELb1ELb0ELb0ELb0EEENS1_21CollectiveEpilogueFwdISB_S9_SC_SE_Li256ELb1ELb0ELb0ELb0EEENS1_36VarlenDynamicPersistentTileSchedulerILi128ELi128ELi256ELi32ELb0ELb0ELb1ELb1ELb1ELb1EEEEEEEEEvNT_6ParamsE,@"STO_CUDA_ENTRY STV_DEFAULT"
_ZN7cutlass13device_kernelIN5flash11enable_sm90INS1_16FlashAttnFwdSm90INS1_25CollectiveMainloopFwdSm90ILi2EN4cute5tupleIJNS5_1CILi1EEES8_S8_EEENS6_IJNS7_ILi128EEESA_SA_EEELi128ENS_6half_tEfNS_4arch4Sm90ELb1ELb0ELb1ELb1ELb0ELb0ELb0ELb1ELb1ELb0ELb0ELb0EEENS1_21CollectiveEpilogueFwdISB_S9_SC_SE_Li256ELb1ELb0ELb0ELb0EEENS1_36VarlenDynamicPersistentTileSchedulerILi128ELi128ELi256ELi32ELb0ELb0ELb1ELb1ELb1ELb1EEEEEEEEEvNT_6ParamsE:
        /* <DEDUP_REMOVED lines=21> */
.L_x_7547:
[----:B------:R-:W-:Y:S05]  /*0150*/  BSYNC B0 ;  /* 0x0000000000007941 */ /* 0x000fea0003800000 */
.L_x_7546:
        /* <DEDUP_REMOVED lines=41> */
.L_x_7548:
        /* <DEDUP_REMOVED lines=22> */
.L_x_7549:
        /* <DEDUP_REMOVED lines=18> */
.L_x_7550:
        /* <DEDUP_REMOVED lines=22> */
.L_x_7551:
        /* <DEDUP_REMOVED lines=22> */
.L_x_7552:
[----:B------:R-:W-:Y:S01]  /*0930*/  PLOP3.LUT P0, PT, PT, PT, UP0, 0x80, 0x0 ;  /* 0x000000000000781c */ /* 0x000fe20003f0f008 */
[----:B------:R-:W-:Y:S01]  /*0940*/  UMOV UR36, 0x1 ;  /* 0x0000000100247882 */ /* 0x000fe20000000000 */
[----:B------:R-:W-:Y:S01]  /*0950*/  NOP ;  /* 0x0000000000007918 */ /* 0x000fe20000000000 */
[----:B------:R-:W-:Y:S01]  /*0960*/  USEL UR36, UR36, 0x2, !UP0 ;  /* 0x0000000224247887 */ /* 0x000fe2000c000000 */
[----:B------:R-:W-:Y:S01]  /*0970*/  ULDC.64 UR48, c[0x0][0x208] ;  /* 0x0000820000307ab9 */ /* 0x000fe20000000a00 */
[----:B012-4-:R-:W-:Y:S08]  /*0980*/  BAR.SYNC.DEFER_BLOCKING 0x0 ;  /* 0x0000000000007b1d */ /* 0x017ff00000010000 */
[----:B------:R-:W-:Y:S05]  /*0990*/  @!P0 BRA `(.L_x_7553) ;  /* 0x000000c0000c8947 */ /* 0x000fea0003800000 */
.L_x_7554:
        /* <DEDUP_REMOVED lines=28> */
[C---:B------:R-:W-:Y:S02]  /*0b60*/  LOP3.LUT R23, R5.reuse, 0xffffff80, RZ, 0xc0, !PT ;  /* 0xffffff8005177812 */ /* 0x040fe400078ec0ff */
        /* <DEDUP_REMOVED lines=14> */
[----:B------:R-:W-:Y:S02]  /*0c50*/  LOP3.LUT R18, R6, 0x7ffffffc, RZ, 0xc0, !PT ;  /* 0x7ffffffc06127812 */ /* 0x000fe400078ec0ff */
[----:B------:R-:W-:Y:S02]  /*0c60*/  LOP3.LUT R8, R0, 0xfffffff8, RZ, 0xc0, !PT ;  /* 0xfffffff800087812 */ /* 0x000fe400078ec0ff */
[-C--:B------:R-:W-:Y:S01]  /*0c70*/  LEA.HI R0, R3, R186.reuse, RZ, 0x4 ;  /* 0x000000ba03007211 */ /* 0x080fe200078f20ff */
[----:B------:R-:W-:Y:S01]  /*0c80*/  IMAD.IADD R18, R23, 0x1, -R18 ;  /* 0x0000000117127824 */ /* 0x000fe200078e0a12 */
[----:B------:R-:W-:Y:S01]  /*0c90*/  LEA.HI R3, R3, R186, RZ, 0x3 ;  /* 0x000000ba03037211 */ /* 0x000fe200078f18ff */
[----:B------:R-:W-:Y:S01]  /*0ca0*/  IMAD.IADD R11, R7, 0x1, -R8 ;  /* 0x00000001070b7824 */ /* 0x000fe200078e0a08 */
[----:B------:R-:W-:-:S02]  /*0cb0*/  SHF.R.S32.HI R9, RZ, 0x4, R0 ;  /* 0x00000004ff097819 */ /* 0x000fc40000011400 */
[----:B------:R-:W-:Y:S01]  /*0cc0*/  LOP3.LUT R7, R0, 0x3fffff0, RZ, 0xc0, !PT ;  /* 0x03fffff000077812 */ /* 0x000fe200078ec0ff */
[----:B------:R-:W-:Y:S01]  /*0cd0*/  IMAD R4, R4, 0x10, R11 ;  /* 0x0000001004047824 */ /* 0x000fe200078e020b */
[----:B------:R-:W-:Y:S02]  /*0ce0*/  LEA.HI R0, R0, R9, RZ, 0x1 ;  /* 0x0000000900007211 */ /* 0x000fe400078f08ff */
[----:B------:R-:W-:Y:S01]  /*0cf0*/  LOP3.LUT R5, R3, 0x1ffffff8, RZ, 0xc0, !PT ;  /* 0x1ffffff803057812 */ /* 0x000fe200078ec0ff */
[----:B------:R-:W-:Y:S01]  /*0d00*/  IMAD.IADD R7, R186, 0x1, -R7 ;  /* 0x00000001ba077824 */ /* 0x000fe200078e0a07 */
[----:B------:R-:W-:Y:S01]  /*0d10*/  LOP3.LUT R0, R0, 0x1ffffffe, RZ, 0xc0, !PT ;  /* 0x1ffffffe00007812 */ /* 0x000fe200078ec0ff */
[----:B------:R-:W-:Y:S01]  /*0d20*/  IMAD R19, R19, 0x40, R4 ;  /* 0x0000004013137824 */ /* 0x000fe200078e0204 */
[----:B------:R-:W-:Y:S01]  /*0d30*/  SHF.R.S32.HI R16, RZ, 0x3, R3 ;  /* 0x00000003ff107819 */ /* 0x000fe20000011403 */
[----:B------:R-:W-:Y:S02]  /*0d40*/  IMAD R7, R7, 0x40, R2 ;  /* 0x0000004007077824 */ /* 0x000fe400078e0202 */
[----:B------:R-:W-:-:S02]  /*0d50*/  IMAD.IADD R0, R9, 0x1, -R0 ;  /* 0x0000000109007824 */ /* 0x000fc400078e0a00 */
[----:B------:R-:W-:-:S03]  /*0d60*/  IMAD.IADD R2, R186, 0x1, -R5 ;  /* 0x00000001ba027824 */ /* 0x000fc600078e0a05 */
[----:B------:R-:W-:Y:S01]  /*0d70*/  LEA R185, R0, R7, 0x3 ;  /* 0x0000000700b97211 */ /* 0x000fe200078e18ff */
[----:B------:R-:W-:-:S07]  /*0d80*/  IMAD.SHL.U32 R2, R2, 0x8, RZ ;  /* 0x0000000802027824 */ /* 0x000fce00078e00ff */
.L_x_7608:
[----:B0---45:R-:W0:Y:S01]  /*0d90*/  LDC.64 R4, c[0x0][0xc60] ;  /* 0x00031800ff047b82 */ /* 0x031e220000000a00 */
[----:B------:R-:W-:Y:S01]  /*0da0*/  ULDC.64 UR6, c[0x0][0xa28] ;  /* 0x00028a0000067ab9 */ /* 0x000fe20000000a00 */
[----:B------:R-:W-:Y:S01]  /*0db0*/  ULDC.64 UR8, c[0x0][0xa18] ;  /* 0x0002860000087ab9 */ /* 0x000fe20000000a00 */
[----:B------:R-:W-:Y:S01]  /*0dc0*/  ULDC UR4, c[0x0][0x404] ;  /* 0x0001010000047ab9 */ /* 0x000fe20000000800 */
        /* <DEDUP_REMOVED lines=10> */
[----:B------:R-:W-:-:S04]  /*0e70*/  @UP0 ULEA UR6, UP2, UR37, UR6, 0x2 ;  /* 0x0000000625060291 */ /* 0x000fc8000f84103f */
[----:B------:R-:W-:Y:S02]  /*0e80*/  @UP0 ULEA.HI.X UR7, UR37, UR7, UR38, 0x2, UP2 ;  /* 0x0000000725070291 */ /* 0x000fe400090f1426 */
[----:B------:R-:W-:Y:S01]  /*0e90*/  @UP1 ULEA UR8, UP0, UR37, UR8, 0x2 ;  /* 0x0000000825081291 */ /* 0x000fe2000f80103f */
[----:B------:R-:W-:-:S03]  /*0ea0*/  IMAD.U32 R4, RZ, RZ, UR6 ;  /* 0x00000006ff047e24 */ /* 0x000fc6000f8e00ff */
[----:B------:R-:W-:Y:S01]  /*0eb0*/  @UP1 ULEA.HI.X UR9, UR37, UR9, UR38, 0x2, UP0 ;  /* 0x0000000925091291 */ /* 0x000fe200080f1426 */
[----:B------:R-:W-:Y:S01]  /*0ec0*/  IMAD.U32 R5, RZ, RZ, UR7 ;  /* 0x00000007ff057e24 */ /* 0x000fe2000f8e00ff */
[----:B------:R-:W-:Y:S01]  /*0ed0*/  ULDC.64 UR6, c[0x0][0x3f8] ;  /* 0x0000fe0000067ab9 */ /* 0x000fe20000000a00 */
[----:B---3--:R-:W-:-:S03]  /*0ee0*/  IMAD.U32 R6, RZ, RZ, UR8 ;  /* 0x00000008ff067e24 */ /* 0x008fc6000f8e00ff */
[----:B------:R-:W-:Y:S01]  /*0ef0*/  IMAD.U32 R7, RZ, RZ, UR9 ;  /* 0x00000009ff077e24 */ /* 0x000fe2000f8e00ff */
[----:B------:R-:W2:Y:S01]  /*0f00*/  @P0 LDG.E R4, desc[UR48][R4.64] ;  /* 0x0000003004040981 */ /* 0x000ea2000c1e1900 */
[----:B------:R-:W-:Y:S01]  /*0f10*/  UISETP.NE.U32.AND UP0, UPT, UR6, URZ, UPT ;  /* 0x0000003f0600728c */ /* 0x000fe2000bf05070 */
[----:B------:R-:W-:Y:S02]  /*0f20*/  ULDC.64 UR8, c[0x0][0xa20] ;  /* 0x0002880000087ab9 */ /* 0x000fe40000000a00 */
[----:B------:R-:W3:Y:S01]  /*0f30*/  @P2 LDG.E R6, desc[UR48][R6.64] ;  /* 0x0000003006062981 */ /* 0x000ee2000c1e1900 */
[----:B------:R-:W-:Y:S01]  /*0f40*/  UISETP.NE.AND.EX UP0, UPT, UR7, URZ, UPT, UP0 ;  /* 0x0000003f0700728c */ /* 0x000fe2000bf05300 */
[----:B------:R-:W-:Y:S01]  /*0f50*/  ISETP.NE.U32.AND P1, PT, RZ, UR8, PT ;  /* 0x00000008ff007c0c */ /* 0x000fe2000bf25070 */
[----:B------:R-:W-:Y:S01]  /*0f60*/  ULDC UR6, c[0x0][0x2e0] ;  /* 0x0000b80000067ab9 */ /* 0x000fe20000000800 */
[----:B------:R-:W-:Y:S01]  /*0f70*/  UMOV UR47, URZ ;  /* 0x0000003f002f7c82 */ /* 0x000fe20008000000 */
[----:B------:R-:W-:Y:S01]  /*0f80*/  USEL UR4, UR4, 0x1, UP0 ;  /* 0x0000000104047887 */ /* 0x000fe20008000000 */
[----:B------:R-:W-:Y:S01]  /*0f90*/  ISETP.NE.AND.EX P1, PT, RZ, UR9, PT, P1 ;  /* 0x00000009ff007c0c */ /* 0x000fe2000bf25310 */
[----:B------:R-:W-:Y:S01]  /*0fa0*/  ULDC UR51, c[0x0][0x288] ;  /* 0x0000a20000337ab9 */ /* 0x000fe20000000800 */
[----:B------:R-:W-:Y:S01]  /*0fb0*/  UMOV UR39, UR5 ;  /* 0x0000000500277c82 */ /* 0x000fe20008000000 */
[----:B------:R-:W-:Y:S01]  /*0fc0*/  UIMAD UR6, UR4, UR6, URZ ;  /* 0x00000006040672a4 */ /* 0x000fe2000f8e023f */
[----:B--2---:R-:W-:-:S02]  /*0fd0*/  @P0 R2UR UR47, R4 ;  /* 0x00000000042f02ca */ /* 0x004fc400000e0000 */
[----:B---3--:R-:W-:Y:S01]  /*0fe0*/  @P2 R2UR UR51, R6 ;  /* 0x00000000063322ca */ /* 0x008fe200000e0000 */
[----:B-1----:R-:W-:-:S14]  /*0ff0*/  @P2 BRA `(.L_x_7555) ;  /* 0x0000000000342947 */ /* 0x002fdc0003800000 */
        /* <DEDUP_REMOVED lines=13> */
.L_x_7555:
[----:B------:R-:W-:Y:S01]  /*10d0*/  UMOV UR40, UR52 ;  /* 0x0000003400287c82 */ /* 0x000fe20008000000 */
[----:B------:R-:W-:Y:S05]  /*10e0*/  @!P1 BRA `(.L_x_7556) ;  /* 0x00000000001c9947 */ /* 0x000fea0003800000 */
[----:B------:R-:W-:-:S04]  /*10f0*/  ULEA UR4, UP0, UR37, UR8, 0x2 ;  /* 0x0000000825047291 */ /* 0x000fc8000f80103f */
[----:B------:R-:W-:Y:S02]  /*1100*/  ULEA.HI.X UR5, UR37, UR9, UR38, 0x2, UP0 ;  /* 0x0000000925057291 */ /* 0x000fe400080f1426 */
[----:B------:R-:W-:-:S04]  /*1110*/  MOV R4, UR4 ;  /* 0x0000000400047c02 */ /* 0x000fc80008000f00 */
[----:B------:R-:W-:-:S05]  /*1120*/  IMAD.U32 R5, RZ, RZ, UR5 ;  /* 0x00000005ff057e24 */ /* 0x000fca000f8e00ff */
[----:B------:R-:W2:Y:S02]  /*1130*/  LDG.E R4, desc[UR48][R4.64] ;  /* 0x0000003004047981 */ /* 0x000ea4000c1e1900 */
[----:B--2---:R-:W-:Y:S01]  /*1140*/  R2UR UR6, R4 ;  /* 0x00000000040672ca */ /* 0x004fe200000e0000 */
[----:B------:R-:W-:-:S14]  /*1150*/  BRA `(.L_x_7557) ;  /* 0x0000000000347947 */ /* 0x000fdc0003800000 */
.L_x_7556:
        /* <DEDUP_REMOVED lines=13> */
.L_x_7557:
[----:B------:R-:W-:Y:S01]  /*1230*/  UIADD3 UR47, -UR47, UR6, URZ ;  /* 0x000000062f2f7290 */ /* 0x000fe2000fffe13f */
[----:B------:R-:W-:Y:S01]  /*1240*/  PLOP3.LUT P0, PT, PT, PT, PT, 0x80, 0x0 ;  /* 0x000000000000781c */ /* 0x000fe20003f0f070 */
[----:B------:R-:W-:Y:S01]  /*1250*/  ULEA UR5, UR52, 0xff, 0x7 ;  /* 0x000000ff34057891 */ /* 0x000fe2000f8e383f */
[----:B------:R-:W-:Y:S01]  /*1260*/  IMAD.MOV.U32 R0, RZ, RZ, RZ ;  /* 0x000000ffff007224 */ /* 0x000fe200078e00ff */
[----:B------:R-:W-:Y:S01]  /*1270*/  UIADD3 UR4, UR47, 0x7f, URZ ;  /* 0x0000007f2f047890 */ /* 0x000fe2000fffe03f */
[----:B------:R-:W-:Y:S01]  /*1280*/  IMAD.MOV.U32 R3, RZ, RZ, RZ ;  /* 0x000000ffff037224 */ /* 0x000fe200078e00ff */
[----:B------:R-:W-:Y:S01]  /*1290*/  UIADD3 UR6, UR47, UR5, -UR51 ;  /* 0x000000052f067290 */ /* 0x000fe2000fffe833 */
[----:B------:R-:W-:Y:S01]  /*12a0*/  IMAD.MOV.U32 R151, RZ, RZ, RZ ;  /* 0x000000ffff977224 */ /* 0x000fe200078e00ff */
[----:B------:R-:W-:Y:S01]  /*12b0*/  USHF.R.S32.HI UR5, URZ, 0x1f, UR4 ;  /* 0x0000001f3f057899 */ /* 0x000fe20008011404 */
[----:B------:R-:W-:Y:S01]  /*12c0*/  CS2R R32, SRZ ;  /* 0x0000000000207805 */ /* 0x000fe2000001ff00 */
[----:B------:R-:W-:Y:S01]  /*12d0*/  USHF.R.S32.HI UR7, URZ, 0x1f, UR6 ;  /* 0x0000001f3f077899 */ /* 0x000fe20008011406 */
[----:B------:R-:W-:Y:S01]  /*12e0*/  IMAD.MOV.U32 R21, RZ, RZ, RZ ;  /* 0x000000ffff157224 */ /* 0x000fe200078e00ff */
[----:B------:R-:W-:Y:S01]  /*12f0*/  ULEA.HI UR5, UR5, UR4, URZ, 0x7 ;  /* 0x0000000405057291 */ /* 0x000fe2000f8f383f */
[----:B------:R-:W-:Y:S01]  /*1300*/  CS2R R34, SRZ ;  /* 0x0000000000227805 */ /* 0x000fe2000001ff00 */
[----:B------:R-:W-:Y:S01]  /*1310*/  ULEA.HI UR7, UR7, UR6, URZ, 0x7 ;  /* 0x0000000607077291 */ /* 0x000fe2000f8f383f */
[----:B------:R-:W-:Y:S01]  /*1320*/  CS2R R36, SRZ ;  /* 0x0000000000247805 */ /* 0x000fe2000001ff00 */
[----:B------:R-:W-:Y:S01]  /*1330*/  USHF.R.S32.HI UR5, URZ, 0x7, UR5 ;  /* 0x000000073f057899 */ /* 0x000fe20008011405 */
        /* <DEDUP_REMOVED lines=17> */
[----:B------:R-:W-:-:S02]  /*1450*/  CS2R R68, SRZ ;  /* 0x0000000000447805 */ /* 0x000fc4000001ff00 */
[----:B------:R-:W-:Y:S02]  /*1460*/  CS2R R70, SRZ ;  /* 0x0000000000467805 */ /* 0x000fe4000001ff00 */
[----:B------:R-:W-:Y:S02]  /*1470*/  PLOP3.LUT P1, PT, PT, PT, UP0, 0x80, 0x0 ;  /* 0x000000000000781c */ /* 0x000fe40003f2f008 */
        /* <DEDUP_REMOVED lines=12> */
[----:B------:R-:W-:Y:S01]  /*1540*/  MOV R153, RZ ;  /* 0x000000ff00997202 */ /* 0x000fe20000000f00 */
        /* <DEDUP_REMOVED lines=34> */
.L_x_7559:
[----:B------:R-:W-:Y:S01]  /*1770*/  ULEA.HI UR4, UR45, UR45, URZ, 0x1 ;  /* 0x0000002d2d047291 */ /* 0x000fe2000f8f083f */
[----:B------:R-:W-:-:S03]  /*1780*/  MOV R3, UR46 ;  /* 0x0000002e00037c02 */ /* 0x000fc60008000f00 */
[----:B------:R-:W-:Y:S01]  /*1790*/  ULOP3.LUT UR4, UR4, 0xfffffffe, URZ, 0xc0, !UPT ;  /* 0xfffffffe04047892 */ /* 0x000fe2000f8ec03f */
[----:B------:R-:W-:-:S03]  /*17a0*/  ISETP.NE.AND P0, PT, R3, 0x3, PT ;  /* 0x000000030300780c */ /* 0x000fc60003f05270 */
[----:B------:R-:W-:-:S06]  /*17b0*/  UIADD3 UR4, UR45, -UR4, URZ ;  /* 0x800000042d047290 */ /* 0x000fcc000fffe03f */
[----:B------:R-:W-:-:S05]  /*17c0*/  IMAD.U32 R0, RZ, RZ, UR4 ;  /* 0x00000004ff007e24 */ /* 0x000fca000f8e00ff */
[----:B------:R-:W-:-:S04]  /*17d0*/  SHF.L.U32 R0, R0, 0x1f, RZ ;  /* 0x0000001f00007819 */ /* 0x000fc800000006ff */
[----:B------:R-:W0:Y:S02]  /*17e0*/  SYNCS.PHASECHK.TRANS64.TRYWAIT P1, [UR41+0x28800], R0 ;  /* 0x02880000ff0075a7 */ /* 0x000e240008020169 */
[----:B0-----:R-:W-:Y:S05]  /*17f0*/  @!P1 BRA `(.L_x_7560) ;  /* 0x0000010000249947 */ /* 0x001fea0003800000 */
.L_x_7695:
[----:B------:R-:W-:Y:S05]  /*1800*/  @!P0 BRA `(.L_x_7561) ;  /* 0x0000000000048947 */ /* 0x000fea0003800000 */
[----:B------:R-:W-:Y:S01]  /*1810*/  BPT.TRAP 0x1 ;  /* 0x000000040000795c */ /* 0x000fe20000300000 */
.L_x_7561:
[----:B0-----:R-:W-:Y:S02]  /*1820*/  IMAD.U32 R0, RZ, RZ, UR43 ;  /* 0x0000002bff007e24 */ /* 0x001fe4000f8e00ff */
[----:B------:R-:W-:-:S03]  /*1830*/  IMAD.U32 R3, RZ, RZ, UR44 ;  /* 0x0000002cff037e24 */ /* 0x000fc6000f8e00ff */
[----:B------:R-:W-:Y:S02]  /*1840*/  LEA R0, R0, UR41, 0x3 ;  /* 0x0000002900007c11 */ /* 0x000fe4000f8e18ff */
[----:B------:R-:W-:-:S04]  /*1850*/  SHF.L.U32 R3, R3, 0x1f, RZ ;  /* 0x0000001f03037819 */ /* 0x000fc800000006ff */
[----:B------:R0:W1:Y:S01]  /*1860*/  SYNCS.PHASECHK.TRANS64.TRYWAIT P2, [R0+URZ+0x28830], R3 ;  /* 0x02883003000075a7 */ /* 0x000062000804017f */
[----:B------:R-:W-:Y:S05]  /*1870*/  @!P0 BRA `(.L_x_7562) ;  /* 0x0000000000048947 */ /* 0x000fea0003800000 */
[----:B------:R-:W-:Y:S01]  /*1880*/  BPT.TRAP 0x1 ;  /* 0x000000040000795c */ /* 0x000fe20000300000 */
.L_x_7562:
[----:B------:R-:W2:Y:S01]  /*1890*/  S2R R4, SR_TID.X ;  /* 0x0000000000047919 */ /* 0x000ea20000002100 */
[----:B------:R-:W-:Y:S01]  /*18a0*/  IMAD.MOV.U32 R151, RZ, RZ, RZ ;  /* 0x000000ffff977224 */ /* 0x000fe200078e00ff */
[----:B--2---:R-:W-:Y:S01]  /*18b0*/  LOP3.LUT P1, RZ, R4, 0x7f, RZ, 0xc0, !PT ;  /* 0x0000007f04ff7812 */ /* 0x004fe2000782c0ff */
[----:B-1----:R-:W-:-:S12]  /*18c0*/  @P2 BRA `(.L_x_7563) ;  /* 0x0000000000082947 */ /* 0x002fd80003800000 */
[----:B------:R-:W1:Y:S02]  /*18d0*/  SYNCS.PHASECHK.TRANS64.TRYWAIT P2, [R0+URZ+0x28830], R3 ;  /* 0x02883003000075a7 */ /* 0x000e64000804017f */
[----:B-1----:R-:W-:Y:S05]  /*18e0*/  @!P2 BRA `(.L_x_7564) ;  /* 0x000001000000a947 */ /* 0x002fea0003800000 */
.L_x_7563:
[----:B------:R-:W-:Y:S05]  /*18f0*/  WARPSYNC.ALL ;  /* 0x0000000000007948 */ /* 0x000fea0003800000 */
[----:B------:R-:W-:Y:S01]  /*1900*/  UIADD3 UR4, UR41, 0x18400, URZ ;  /* 0x0001840029047890 */ /* 0x000fe2000fffe03f */
[----:B------:R-:W-:Y:S01]  /*1910*/  WARPGROUP.ARRIVE ;  /* 0x00000000000079c5 */ /* 0x000fe20000000000 */
[----:B------:R-:W-:Y:S01]  /*1920*/  ULOP3.LUT UR32, UR53, 0x10000, URZ, 0xfc, !UPT ;  /* 0x0001000035207892 */ /* 0x000fe2000f8efc3f */
[----:B01----:R-:W-:Y:S01]  /*1930*/  @!P1 VIADD R0, R0, 0x28840 ;  /* 0x0002884000009836 */ /* 0x003fe20000000000 */
        /* <DEDUP_REMOVED lines=9> */
[-C--:B------:R-:W-:Y:S01]  /*19d0*/  MOV R149, R151.reuse ;  /* 0x0000009700957202 */ /* 0x080fe20000000f00 */
[----:B------:R-:W-:Y:S01]  /*19e0*/  UIADD3 UR4, UR32, 0x2, URZ ;  /* 0x0000000220047890 */ /* 0x000fe2000fffe03f */
[--C-:B------:R-:W-:Y:S01]  /*19f0*/  IMAD.MOV.U32 R148, RZ, RZ, R151.reuse ;  /* 0x000000ffff947224 */ /* 0x100fe200078e0097 */
[----:B------:R-:W-:Y:S01]  /*1a00*/  ULEA UR34, UR43, UR50, 0xb ;  /* 0x000000322b227291 */ /* 0x000fe2000f8e583f */
        /* <DEDUP_REMOVED lines=25> */
[-C--:B------:R-:W-:Y:S01]  /*1ba0*/  MOV R138, R151.reuse ;  /* 0x00000097008a7202 */ /* 0x080fe20000000f00 */
        /* <DEDUP_REMOVED lines=46> */
[----:B------:R-:W-:Y:S01]  /*1e90*/  IMAD.MOV.U32 R88, RZ, RZ, R151 ;  /* 0x000000ffff587224 */ /* 0x000fe200078e0097 */
[----:B------:R-:W-:Y:S02]  /*1ea0*/  WARPGROUP.DEPBAR.LE gsb0, 0x0 ;  /* 0x00008000000079c5 */ /* 0x000fe40000010000 */
[----:B------:R-:W-:-:S06]  /*1eb0*/  WARPGROUP.ARRIVE ;  /* 0x00000000000079c5 */ /* 0x000fcc0000000000 */
[----:B------:R-:W-:Y:S01]  /*1ec0*/  HGMMA.64x128x16.F32 R24, gdesc[UR4], R24, gsb0 ;  /* 0x01e00000041879f0 */ /* 0x000fe20008000818 */
[----:B------:R-:W-:Y:S02]  /*1ed0*/  UMOV UR6, 0xffffff80 ;  /* 0xffffff8000067882 */ /* 0x000fe40000000000 */
[----:B------:R-:W-:Y:S02]  /*1ee0*/  UIMAD UR6, UR56, UR6, 0x80 ;  /* 0x00000080380674a4 */ /* 0x000fe4000f8e0206 */
[----:B------:R-:W-:Y:S02]  /*1ef0*/  UIADD3 UR56, UR56, -0x2, URZ ;  /* 0xfffffffe38387890 */ /* 0x000fe4000fffe03f */
[----:B------:R-:W-:-:S04]  /*1f00*/  UIADD3 UR6, UR47, UR6, URZ ;  /* 0x000000062f067290 */ /* 0x000fc8000fffe03f */
[----:B------:R-:W-:Y:S02]  /*1f10*/  UIADD3 UR7, -UR51, 0x1, UR6 ;  /* 0x0000000133077890 */ /* 0x000fe4000fffe106 */
[----:B------:R-:W-:Y:S01]  /*1f20*/  IMAD.U32 R9, RZ, RZ, UR6 ;  /* 0x00000006ff097e24 */ /* 0x000fe2000f8e00ff */
[----:B------:R-:W-:-:S03]  /*1f30*/  ULDC UR6, c[0x0][0x988] ;  /* 0x0002620000067ab9 */ /* 0x000fc60000000800 */
[----:B------:R-:W-:-:S04]  /*1f40*/  IMAD.U32 R89, RZ, RZ, UR7 ;  /* 0x00000007ff597e24 */ /* 0x000fc8000f8e00ff */
[----:B------:R-:W-:Y:S01]  /*1f50*/  IMAD R89, R18, -0x2, R89 ;  /* 0xfffffffe12597824 */ /* 0x000fe200078e0259 */
        /* <DEDUP_REMOVED lines=23> */
[----:B------:R-:W-:Y:S02]  /*20d0*/  IMAD.U32 R40, RZ, RZ, UR52 ;  /* 0x00000034ff287e24 */ /* 0x000fe4000f8e00ff */
[----:B------:R-:W-:Y:S01]  /*20e0*/  FMUL.FTZ R30, R30, UR10 ;  /* 0x0000000a1e1e7c20 */ /* 0x000fe20008410000 */
[----:B------:R-:W-:Y:S01]  /*20f0*/  FMUL.FTZ R10, R36, UR10 ;  /* 0x0000000a240a7c20 */ /* 0x000fe20008410000 */
[----:B------:R-:W0:Y:S01]  /*2100*/  MUFU.TANH R26, R26 ;  /* 0x0000001a001a7308 */ /* 0x000e220000002400 */
[----:B------:R-:W-:-:S02]  /*2110*/  IMAD R40, R40, 0x80, R19 ;  /* 0x0000008028287824 */ /* 0x000fc400078e0213 */
[----:B------:R-:W-:Y:S01]  /*2120*/  FMUL.FTZ R31, R31, UR10 ;  /* 0x0000000a1f1f7c20 */ /* 0x000fe20008410000 */
[----:B------:R-:W-:Y:S02]  /*2130*/  IMAD R36, R18, -0x2, R9 ;  /* 0xfffffffe12247824 */ /* 0x000fe400078e0209 */
[----:B------:R-:W-:Y:S01]  /*2140*/  FMUL.FTZ R34, R34, UR10 ;  /* 0x0000000a22227c20 */ /* 0x000fe20008410000 */
[----:B------:R-:W-:Y:S01]  /*2150*/  FMUL.FTZ R35, R35, UR10 ;  /* 0x0000000a23237c20 */ /* 0x000fe20008410000 */
[----:B------:R-:W-:Y:S01]  /*2160*/  IADD3 R9, R89, 0x8, R40 ;  /* 0x0000000859097810 */ /* 0x000fe20007ffe028 */
[----:B------:R-:W-:Y:S01]  /*2170*/  FMUL.FTZ R38, R38, UR10 ;  /* 0x0000000a26267c20 */ /* 0x000fe20008410000 */
[----:B------:R-:W1:Y:S01]  /*2180*/  MUFU.TANH R27, R27 ;  /* 0x0000001b001b7308 */ /* 0x000e620000002400 */
[----:B------:R-:W-:Y:S01]  /*2190*/  FMUL.FTZ R39, R39, UR10 ;  /* 0x0000000a27277c20 */ /* 0x000fe20008410000 */
[----:B------:R-:W-:Y:S01]  /*21a0*/  VIMNMX R9, R36, R9, PT ;  /* 0x0000000924097248 */ /* 0x000fe20003fe0100 */
[----:B------:R-:W-:Y:S01]  /*21b0*/  FMUL.FTZ R42, R42, UR10 ;  /* 0x0000000a2a2a7c20 */ /* 0x000fe20008410000 */
[----:B------:R-:W-:Y:S01]  /*21c0*/  FMUL.FTZ R43, R43, UR10 ;  /* 0x0000000a2b2b7c20 */ /* 0x000fe20008410000 */
[----:B------:R-:W-:Y:S01]  /*21d0*/  FMUL.FTZ R46, R46, UR10 ;  /* 0x0000000a2e2e7c20 */ /* 0x000fe20008410000 */
[----:B------:R-:W-:Y:S01]  /*21e0*/  ISETP.GT.AND P2, PT, R9, RZ, PT ;  /* 0x000000ff0900720c */ /* 0x000fe20003f44270 */
[----:B------:R-:W-:Y:S01]  /*21f0*/  FMUL.FTZ R47, R47, UR10 ;  /* 0x0000000a2f2f7c20 */ /* 0x000fe20008410000 */
[----:B------:R-:W2:Y:S01]  /*2200*/  MUFU.TANH R30, R30 ;  /* 0x0000001e001e7308 */ /* 0x000ea20000002400 */
[----:B------:R-:W-:Y:S01]  /*2210*/  ISETP.GT.AND P3, PT, R9, 0x1, PT ;  /* 0x000000010900780c */ /* 0x000fe20003f64270 */
[----:B------:R-:W-:Y:S01]  /*2220*/  FMUL.FTZ R50, R50, UR10 ;  /* 0x0000000a32327c20 */ /* 0x000fe20008410000 */
[----:B0-----:R-:W-:Y:S01]  /*2230*/  FSEL R91, R26, -INF , P2 ;  /* 0xff8000001a5b7808 */ /* 0x001fe20001000000 */
[----:B------:R-:W-:Y:S01]  /*2240*/  FMUL.FTZ R51, R51, UR10 ;  /* 0x0000000a33337c20 */ /* 0x000fe20008410000 */
[----:B------:R-:W-:Y:S01]  /*2250*/  ISETP.GT.AND P4, PT, R9, 0x8, PT ;  /* 0x000000080900780c */ /* 0x000fe20003f84270 */
[----:B------:R-:W-:Y:S01]  /*2260*/  FMUL.FTZ R20, R45, UR10 ;  /* 0x0000000a2d147c20 */ /* 0x000fe20008410000 */
[----:B------:R-:W-:Y:S01]  /*2270*/  ISETP.GT.AND P2, PT, R9, 0x9, PT ;  /* 0x000000090900780c */ /* 0x000fe20003f44270 */
[----:B------:R-:W0:Y:S01]  /*2280*/  MUFU.TANH R31, R31 ;  /* 0x0000001f001f7308 */ /* 0x000e220000002400 */
        /* <DEDUP_REMOVED lines=10> */
[----:B------:R-:W-:Y:S01]  /*2330*/  FMUL.FTZ R11, R33, UR10 ;  /* 0x0000000a210b7c20 */ /* 0x000fe20008410000 */
[----:B------:R-:W-:Y:S01]  /*2340*/  FMUL.FTZ R62, R62, UR10 ;  /* 0x0000000a3e3e7c20 */ /* 0x000fe20008410000 */
[----:B------:R-:W-:Y:S01]  /*2350*/  FMNMX.FTZ R4, R93, R4, !PT ;  /* 0x000000045d047209 */ /* 0x000fe20007810000 */
[----:B------:R-:W-:Y:S01]  /*2360*/  FMUL.FTZ R63, R63, UR10 ;  /* 0x0000000a3f3f7c20 */ /* 0x000fe20008410000 */
[----:B------:R-:W-:Y:S01]  /*2370*/  FMUL.FTZ R66, R66, UR10 ;  /* 0x0000000a42427c20 */ /* 0x000fe20008410000 */
[----:B------:R-:W2:Y:S01]  /*2380*/  MUFU.TANH R35, R35 ;  /* 0x0000002300237308 */ /* 0x000ea20000002400 */
[----:B0-----:R-:W-:Y:S01]  /*2390*/  FSEL R95, R31, -INF , P2 ;  /* 0xff8000001f5f7808 */ /* 0x001fe20001000000 */
[----:B------:R-:W-:Y:S01]  /*23a0*/  FMUL.FTZ R67, R67, UR10 ;  /* 0x0000000a43437c20 */ /* 0x000fe20008410000 */
[----:B------:R-:W-:Y:S01]  /*23b0*/  ISETP.GT.AND P2, PT, R9, 0x11, PT ;  /* 0x000000110900780c */ /* 0x000fe20003f44270 */
[----:B------:R-:W-:Y:S01]  /*23c0*/  FMUL.FTZ R12, R37, UR10 ;  /* 0x0000000a250c7c20 */ /* 0x000fe20008410000 */
[----:B------:R-:W-:Y:S01]  /*23d0*/  FMNMX.FTZ R4, R95, R4, !PT ;  /* 0x000000045f047209 */ /* 0x000fe20007810000 */
[----:B------:R-:W-:Y:S01]  /*23e0*/  FMUL.FTZ R70, R70, UR10 ;  /* 0x0000000a46467c20 */ /* 0x000fe20008410000 */
[----:B------:R-:W-:Y:S01]  /*23f0*/  FMUL.FTZ R71, R71, UR10 ;  /* 0x0000000a47477c20 */ /* 0x000fe20008410000 */
        /* <DEDUP_REMOVED lines=41> */
[----:B0-----:R-:W-:Y:S01]  /*2690*/  FSEL R107, R43, -INF , P2 ;  /* 0xff8000002b6b7808 */ /* 0x001fe20001000000 */
[----:B------:R-:W-:Y:S01]  /*26a0*/  FMUL.FTZ R29, R56, UR10 ;  /* 0x0000000a381d7c20 */ /* 0x000fe20008410000 */
[----:B------:R-:W-:Y:S01]  /*26b0*/  ISETP.GT.AND P2, PT, R9, 0x29, PT ;  /* 0x000000290900780c */ /* 0x000fe20003f44270 */
[----:B------:R-:W-:Y:S01]  /*26c0*/  FMUL.FTZ R60, R60, UR10 ;  /* 0x0000000a3c3c7c20 */ /* 0x000fe20008410000 */
[----:B------:R-:W-:Y:S01]  /*26d0*/  FMNMX.FTZ R4, R107, R4, !PT ;  /* 0x000000046b047209 */ /* 0x000fe20007810000 */
        /* <DEDUP_REMOVED lines=25> */
[----:B------:R0:W-:Y:S01]  /*2870*/  @!P1 SYNCS.ARRIVE.TRANS64.RED.A1T0 RZ, [R0+URZ], RZ ;  /* 0x000000ff00ff99a7 */ /* 0x0001e2000810043f */
[----:B------:R-:W3:Y:S01]  /*2880*/  MUFU.TANH R55, R55 ;  /* 0x0000003700377308 */ /* 0x000ee20000002400 */
[----:B-1----:R-:W-:-:S02]  /*2890*/  FSEL R45, R45, -INF , P2 ;  /* 0xff8000002d2d7808 */ /* 0x002fc40001000000 */
        /* <DEDUP_REMOVED lines=61> */
[----:B------:R-:W-:Y:S01]  /*2c70*/  FMNMX.FTZ R30, R59, R4, !PT ;  /* 0x000000043b1e7209 */ /* 0x000fe20007810000 */
[----:B------:R-:W-:Y:S02]  /*2c80*/  FMUL.FTZ R4, R61, UR10 ;  /* 0x0000000a3d047c20 */ /* 0x000fe40008410000 */
[----:B------:R-:W1:Y:S01]  /*2c90*/  MUFU.TANH R67, R87 ;  /* 0x0000005700437308 */ /* 0x000e620000002400 */
[----:B--2---:R-:W-:Y:S02]  /*2ca0*/  FSEL R63, R63, -INF , P2 ;  /* 0xff8000003f3f7808 */ /* 0x004fe40001000000 */
[----:B------:R-:W-:-:S02]  /*2cb0*/  ISETP.GT.AND P2, PT, R9, 0x79, PT ;  /* 0x000000790900780c */ /* 0x000fc40003f44270 */
[----:B------:R-:W-:-:S03]  /*2cc0*/  FMNMX.FTZ R34, R63, R30, !PT ;  /* 0x0000001e3f227209 */ /* 0x000fc60007810000 */
[----:B------:R-:W-:Y:S01]  /*2cd0*/  MUFU.TANH R30, R4 ;  /* 0x00000004001e7308 */ /* 0x000fe20000002400 */
[----:B---3--:R-:W-:Y:S02]  /*2ce0*/  FSEL R61, R86, -INF , P3 ;  /* 0xff800000563d7808 */ /* 0x008fe40001800000 */
[----:B------:R-:W-:Y:S02]  /*2cf0*/  ISETP.GT.AND P3, PT, R36, 0x1, PT ;  /* 0x000000012400780c */ /* 0x000fe40003f64270 */
[----:B------:R-:W-:-:S03]  /*2d00*/  FMNMX.FTZ R34, R61, R34, !PT ;  /* 0x000000223d227209 */ /* 0x000fc60007810000 */
[----:B------:R-:W-:Y:S01]  /*2d10*/  MUFU.TANH R3, R3 ;  /* 0x0000000300037308 */ /* 0x000fe20000002400 */
[----:B-1----:R-:W-:-:S04]  /*2d20*/  FSEL R67, R67, -INF , P2 ;  /* 0xff80000043437808 */ /* 0x002fc80001000000 */
[----:B------:R-:W-:-:S03]  /*2d30*/  FMNMX.FTZ R34, R67, R34, !PT ;  /* 0x0000002243227209 */ /* 0x000fc60007810000 */
[----:B------:R-:W1:Y:S02]  /*2d40*/  MUFU.TANH R5, R5 ;  /* 0x0000000500057308 */ /* 0x000e640000002400 */
[----:B------:R-:W2:Y:S06]  /*2d50*/  SHFL.BFLY PT, R9, R34, 0x2, 0x1f ;  /* 0x0c401f0022097f89 */ /* 0x000eac00000e0000 */
[----:B------:R-:W3:Y:S08]  /*2d60*/  MUFU.TANH R6, R6 ;  /* 0x0000000600067308 */ /* 0x000ef00000002400 */
[----:B------:R-:W-:Y:S01]  /*2d70*/  MUFU.TANH R7, R7 ;  /* 0x0000000700077308 */ /* 0x000fe20000002400 */
[----:B-1----:R-:W-:-:S02]  /*2d80*/  FSEL R5, R5, -INF , P3 ;  /* 0xff80000005057808 */ /* 0x002fc40001800000 */
[----:B------:R-:W-:-:S05]  /*2d90*/  ISETP.GT.AND P3, PT, R36, 0x10, PT ;  /* 0x000000102400780c */ /* 0x000fca0003f64270 */
[----:B------:R-:W1:Y:S01]  /*2da0*/  MUFU.TANH R8, R8 ;  /* 0x0000000800087308 */ /* 0x000e620000002400 */
[----:B---3--:R-:W-:Y:S02]  /*2db0*/  FSEL R71, R6, -INF , P4 ;  /* 0xff80000006477808 */ /* 0x008fe40002000000 */
[----:B--2---:R-:W-:-:S05]  /*2dc0*/  FMNMX.FTZ R4, R34, R9, !PT ;  /* 0x0000000922047209 */ /* 0x004fca0007810000 */
[----:B------:R-:W2:Y:S01]  /*2dd0*/  SHFL.BFLY PT, R9, R4, 0x1, 0x1f ;  /* 0x0c201f0004097f89 */ /* 0x000ea200000e0000 */
[----:B------:R-:W-:Y:S08]  /*2de0*/  MUFU.TANH R11, R11 ;  /* 0x0000000b000b7308 */ /* 0x000ff00000002400 */
[----:B------:R-:W3:Y:S01]  /*2df0*/  MUFU.TANH R10, R10 ;  /* 0x0000000a000a7308 */ /* 0x000ee20000002400 */
[----:B-1----:R-:W-:-:S02]  /*2e00*/  FSEL R79, R8, -INF , P3 ;  /* 0xff800000084f7808 */ /* 0x002fc40001800000 */
[----:B------:R-:W-:-:S05]  /*2e10*/  ISETP.GT.AND P3, PT, R36, 0x18, PT ;  /* 0x000000182400780c */ /* 0x000fca0003f64270 */
[----:B------:R-:W1:Y:S01]  /*2e20*/  MUFU.TANH R12, R12 ;  /* 0x0000000c000c7308 */ /* 0x000e620000002400 */
[----:B--2---:R-:W-:Y:S01]  /*2e30*/  FMNMX.FTZ R9, R4, R9, !PT ;  /* 0x0000000904097209 */ /* 0x004fe20007810000 */
[----:B------:R-:W-:-:S06]  /*2e40*/  IMAD.U32 R4, RZ, RZ, UR6 ;  /* 0x00000006ff047e24 */ /* 0x000fcc000f8e00ff */
[----:B------:R-:W2:Y:S01]  /*2e50*/  MUFU.TANH R13, R13 ;  /* 0x0000000d000d7308 */ /* 0x000ea20000002400 */
[----:B---3--:R-:W-:Y:S01]  /*2e60*/  FSEL R83, R10, -INF , P3 ;  /* 0xff8000000a537808 */ /* 0x008fe20001800000 */
[----:B------:R-:W-:Y:S01]  /*2e70*/  UIADD3 UR6, UR47, -UR51, URZ ;  /* 0x800000332f067290 */ /* 0x000fe2000fffe03f */
[C---:B------:R-:W-:Y:S01]  /*2e80*/  FMUL.FTZ R34, R9.reuse, R4 ;  /* 0x0000000409227220 */ /* 0x040fe20000410000 */
[----:B------:R-:W-:Y:S02]  /*2e90*/  FSETP.NEU.FTZ.AND P2, PT, R9, -INF , PT ;  /* 0xff8000000900780b */ /* 0x000fe40003f5d000 */
[----:B------:R-:W-:Y:S01]  /*2ea0*/  ISETP.GT.AND P3, PT, R36, 0x20, PT ;  /* 0x000000202400780c */ /* 0x000fe20003f64270 */
[----:B------:R-:W-:Y:S01]  /*2eb0*/  ULEA UR6, UR52, UR6, 0x7 ;  /* 0x0000000634067291 */ /* 0x000fe2000f8e383f */
[----:B------:R-:W-:Y:S01]  /*2ec0*/  FSEL R38, R34, RZ, P2 ;  /* 0x000000ff22267208 */ /* 0x000fe20001000000 */
[----:B------:R-:W3:Y:S01]  /*2ed0*/  MUFU.TANH R15, R15 ;  /* 0x0000000f000f7308 */ /* 0x000ee20000002400 */
[----:B------:R-:W-:Y:S01]  /*2ee0*/  ISETP.GT.AND P2, PT, R36, RZ, PT ;  /* 0x000000ff2400720c */ /* 0x000fe20003f44270 */
[----:B------:R-:W-:-:S02]  /*2ef0*/  USHF.R.S32.HI UR7, URZ, 0x1f, UR6 ;  /* 0x0000001f3f077899 */ /* 0x000fc40008011406 */
[-CC-:B------:R-:W-:Y:S01]  /*2f00*/  FFMA.FTZ R181, R91, R4.reuse, -R38.reuse ;  /* 0x000000045bb57223 */ /* 0x180fe20000010826 */
[----:B------:R-:W-:Y:S01]  /*2f10*/  FSEL R3, R3, -INF , P2 ;  /* 0xff80000003037808 */ /* 0x000fe20001000000 */
[-CC-:B------:R-:W-:Y:S01]  /*2f20*/  FFMA.FTZ R183, R93, R4.reuse, -R38.reuse ;  /* 0x000000045db77223 */ /* 0x180fe20000010826 */
[C---:B------:R-:W-:Y:S01]  /*2f30*/  ISETP.GT.AND P2, PT, R36.reuse, 0x9, PT ;  /* 0x000000092400780c */ /* 0x040fe20003f44270 */
[----:B------:R-:W4:Y:S01]  /*2f40*/  MUFU.TANH R14, R14 ;  /* 0x0000000e000e7308 */ /* 0x000f220000002400 */
[----:B------:R-:W-:Y:S01]  /*2f50*/  FMNMX.FTZ R34, R3, R5, !PT ;  /* 0x0000000503227209 */ /* 0x000fe20007810000 */
[-CC-:B------:R-:W-:Y:S01]  /*2f60*/  FFMA.FTZ R6, R95, R4.reuse, -R38.reuse ;  /* 0x000000045f067223 */ /* 0x180fe20000010826 */
[----:B------:R-:W-:Y:S01]  /*2f70*/  FSEL R75, R7, -INF , P2 ;  /* 0xff800000074b7808 */ /* 0x000fe20001000000 */
[--C-:B------:R-:W-:Y:S01]  /*2f80*/  FFMA.FTZ R177, R97, R4, -R38.reuse ;  /* 0x0000000461b17223 */ /* 0x100fe20000010826 */
[----:B------:R-:W-:Y:S01]  /*2f90*/  FMNMX.FTZ R34, R71, R34, !PT ;  /* 0x0000002247227209 */ /* 0x000fe20007810000 */
[--C-:B------:R-:W-:Y:S01]  /*2fa0*/  FFMA.FTZ R8, R99, R4, -R38.reuse ;  /* 0x0000000463087223 */ /* 0x100fe20000010826 */
        /* <DEDUP_REMOVED lines=8> */
[----:B------:R-:W-:Y:S01]  /*3030*/  ISETP.GT.AND P2, PT, R36, 0x19, PT ;  /* 0x000000192400780c */ /* 0x000fe20003f44270 */
[----:B------:R-:W0:Y:S01]  /*3040*/  MUFU.TANH R21, R21 ;  /* 0x0000001500157308 */ /* 0x000e220000002400 */
[----:B------:R-:W-:Y:S01]  /*3050*/  FMNMX.FTZ R34, R11, R34, !PT ;  /* 0x000000220b227209 */ /* 0x000fe20007810000 */
[-CC-:B------:R-:W-:Y:S01]  /*3060*/  FFMA.FTZ R171, R41, R4.reuse, -R38.reuse ;  /* 0x0000000429ab7223 */ /* 0x180fe20000010826 */
[----:B-1----:R-:W-:Y:S01]  /*3070*/  FSEL R87, R12, -INF , P2 ;  /* 0xff8000000c577808 */ /* 0x002fe20001000000 */
[--C-:B------:R-:W-:Y:S01]  /*3080*/  FFMA.FTZ R153, R33, R4, -R38.reuse ;  /* 0x0000000421997223 */ /* 0x100fe20000010826 */
[----:B------:R-:W-:Y:S01]  /*3090*/  FMNMX.FTZ R34, R83, R34, !PT ;  /* 0x0000002253227209 */ /* 0x000fe20007810000 */
[-CC-:B------:R-:W-:Y:S01]  /*30a0*/  FFMA.FTZ R27, R27, R4.reuse, -R38.reuse ;  /* 0x000000041b1b7223 */ /* 0x180fe20000010826 */
[----:B------:R-:W-:Y:S01]  /*30b0*/  ISETP.GT.AND P2, PT, R36, 0x21, PT ;  /* 0x000000212400780c */ /* 0x000fe20003f44270 */
[----:B------:R-:W1:Y:S01]  /*30c0*/  MUFU.TANH R25, R25 ;  /* 0x0000001900197308 */ /* 0x000e620000002400 */
[----:B--2---:R-:W-:Y:S01]  /*30d0*/  FSEL R13, R13, -INF , P3 ;  /* 0xff8000000d0d7808 */ /* 0x004fe20001800000 */
[--C-:B------:R-:W-:Y:S01]  /*30e0*/  FFMA.FTZ R26, R26, R4, -R38.reuse ;  /* 0x000000041a1a7223 */ /* 0x100fe20000010826 */
[----:B------:R-:W-:Y:S01]  /*30f0*/  FMNMX.FTZ R34, R87, R34, !PT ;  /* 0x0000002257227209 */ /* 0x000fe20007810000 */
[-CC-:B------:R-:W-:Y:S01]  /*3100*/  FFMA.FTZ R12, R107, R4.reuse, -R38.reuse ;  /* 0x000000046b0c7223 */ /* 0x180fe20000010826 */
[C---:B------:R-:W-:Y:S01]  /*3110*/  ISETP.GT.AND P3, PT, R36.reuse, 0x28, PT ;  /* 0x000000282400780c */ /* 0x040fe20003f64270 */
[--C-:B------:R-:W-:Y:S01]  /*3120*/  FFMA.FTZ R175, R109, R4, -R38.reuse ;  /* 0x000000046daf7223 */ /* 0x100fe20000010826 */
[----:B---3--:R-:W-:Y:S01]  /*3130*/  FSEL R15, R15, -INF , P2 ;  /* 0xff8000000f0f7808 */ /* 0x008fe20001000000 */
[----:B------:R-:W2:Y:S01]  /*3140*/  MUFU.TANH R24, R24 ;  /* 0x0000001800187308 */ /* 0x000ea20000002400 */
[----:B------:R-:W-:Y:S01]  /*3150*/  FMNMX.FTZ R34, R13, R34, !PT ;  /* 0x000000220d227209 */ /* 0x000fe20007810000 */
[-CC-:B------:R-:W-:Y:S01]  /*3160*/  FFMA.FTZ R169, R113, R4.reuse, -R38.reuse ;  /* 0x0000000471a97223 */ /* 0x180fe20000010826 */
[----:B------:R-:W-:Y:S01]  /*3170*/  ISETP.GT.AND P2, PT, R36, 0x29, PT ;  /* 0x000000292400780c */ /* 0x000fe20003f44270 */
[-CC-:B------:R-:W-:Y:S01]  /*3180*/  FFMA.FTZ R31, R31, R4.reuse, -R38.reuse ;  /* 0x000000041f1f7223 */ /* 0x180fe20000010826 */
[----:B----4-:R-:W-:Y:S01]  /*3190*/  FSEL R89, R14, -INF , P3 ;  /* 0xff8000000e597808 */ /* 0x010fe20001800000 */
[--C-:B------:R-:W-:Y:S01]  /*31a0*/  FFMA.FTZ R14, R111, R4, -R38.reuse ;  /* 0x000000046f0e7223 */ /* 0x100fe20000010826 */
[----:B------:R-:W-:Y:S01]  /*31b0*/  FMNMX.FTZ R34, R15, R34, !PT ;  /* 0x000000220f227209 */ /* 0x000fe20007810000 */
[----:B------:R-:W3:Y:S01]  /*31c0*/  MUFU.TANH R28, R28 ;  /* 0x0000001c001c7308 */ /* 0x000ee20000002400 */
[----:B------:R-:W-:Y:S01]  /*31d0*/  ISETP.GT.AND P3, PT, R36, 0x30, PT ;  /* 0x000000302400780c */ /* 0x000fe20003f64270 */
[-CC-:B------:R-:W-:Y:S01]  /*31e0*/  FFMA.FTZ R35, R35, R4.reuse, -R38.reuse ;  /* 0x0000000423237223 */ /* 0x180fe20000010826 */
[----:B-----5:R-:W-:Y:S01]  /*31f0*/  FSEL R91, R20, -INF , P2 ;  /* 0xff800000145b7808 */ /* 0x020fe20001000000 */
[--C-:B------:R-:W-:Y:S01]  /*3200*/  FFMA.FTZ R20, R45, R4, -R38.reuse ;  /* 0x000000042d147223 */ /* 0x100fe20000010826 */
[----:B------:R-:W-:Y:S01]  /*3210*/  FMNMX.FTZ R34, R89, R34, !PT ;  /* 0x0000002259227209 */ /* 0x000fe20007810000 */
[-CC-:B------:R-:W-:Y:S01]  /*3220*/  FFMA.FTZ R37, R37, R4.reuse, -R38.reuse ;  /* 0x0000000425257223 */ /* 0x180fe20000010826 */
[C---:B------:R-:W-:Y:S01]  /*3230*/  ISETP.GT.AND P2, PT, R36.reuse, 0x31, PT ;  /* 0x000000312400780c */ /* 0x040fe20003f44270 */
[----:B------:R-:W4:Y:S01]  /*3240*/  MUFU.TANH R29, R29 ;  /* 0x0000001d001d7308 */ /* 0x000f220000002400 */
[----:B0-----:R-:W-:Y:S01]  /*3250*/  FSEL R21, R21, -INF , P3 ;  /* 0xff80000015157808 */ /* 0x001fe20001800000 */
[--C-:B------:R-:W-:Y:S01]  /*3260*/  FFMA.FTZ R43, R43, R4, -R38.reuse ;  /* 0x000000042b2b7223 */ /* 0x100fe20000010826 */
[----:B------:R-:W-:Y:S01]  /*3270*/  FMNMX.FTZ R34, R91, R34, !PT ;  /* 0x000000225b227209 */ /* 0x000fe20007810000 */
[-CC-:B------:R-:W-:Y:S01]  /*3280*/  FFMA.FTZ R47, R47, R4.reuse, -R38.reuse ;  /* 0x000000042f2f7223 */ /* 0x180fe20000010826 */
[C---:B------:R-:W-:Y:S01]  /*3290*/  ISETP.GT.AND P3, PT, R36.reuse, 0x38, PT ;  /* 0x000000382400780c */ /* 0x040fe20003f64270 */
[--C-:B------:R-:W-:Y:S01]  /*32a0*/  FFMA.FTZ R49, R49, R4, -R38.reuse ;  /* 0x0000000431317223 */ /* 0x100fe20000010826 */
[----:B-1----:R-:W-:Y:S01]  /*32b0*/  FSEL R25, R25, -INF , P2 ;  /* 0xff80000019197808 */ /* 0x002fe20001000000 */
[----:B------:R-:W0:Y:S01]  /*32c0*/  MUFU.TANH R32, R32 ;  /* 0x0000002000207308 */ /* 0x000e220000002400 */
[----:B------:R-:W-:Y:S01]  /*32d0*/  FMNMX.FTZ R34, R21, R34, !PT ;  /* 0x0000002215227209 */ /* 0x000fe20007810000 */
[-CC-:B------:R-:W-:Y:S01]  /*32e0*/  FFMA.FTZ R51, R51, R4.reuse, -R38.reuse ;  /* 0x0000000433337223 */ /* 0x180fe20000010826 */
[----:B------:R-:W-:Y:S01]  /*32f0*/  ISETP.GT.AND P2, PT, R36, 0x39, PT ;  /* 0x000000392400780c */ /* 0x000fe20003f44270 */
[-CC-:B------:R-:W-:Y:S01]  /*3300*/  FFMA.FTZ R53, R53, R4.reuse, -R38.reuse ;  /* 0x0000000435357223 */ /* 0x180fe20000010826 */
[----:B--2---:R-:W-:Y:S01]  /*3310*/  FSEL R93, R24, -INF , P3 ;  /* 0xff800000185d7808 */ /* 0x004fe20001800000 */
[--C-:B------:R-:W-:Y:S01]  /*3320*/  FFMA.FTZ R24, R39, R4, -R38.reuse ;  /* 0x0000000427187223 */ /* 0x100fe20000010826 */
[----:B------:R-:W-:Y:S01]  /*3330*/  FMNMX.FTZ R34, R25, R34, !PT ;  /* 0x0000002219227209 */ /* 0x000fe20007810000 */
[----:B------:R-:W1:Y:S01]  /*3340*/  MUFU.TANH R60, R60 ;  /* 0x0000003c003c7308 */ /* 0x000e620000002400 */
[----:B------:R-:W-:Y:S01]  /*3350*/  ISETP.GT.AND P3, PT, R36, 0x40, PT ;  /* 0x000000402400780c */ /* 0x000fe20003f64270 */
[-CC-:B------:R-:W-:Y:S01]  /*3360*/  FFMA.FTZ R55, R55, R4.reuse, -R38.reuse ;  /* 0x0000000437377223 */ /* 0x180fe20000010826 */
[----:B---3--:R-:W-:Y:S01]  /*3370*/  FSEL R95, R28, -INF , P2 ;  /* 0xff8000001c5f7808 */ /* 0x008fe20001000000 */
[--C-:B------:R-:W-:Y:S01]  /*3380*/  FFMA.FTZ R57, R57, R4, -R38.reuse ;  /* 0x0000000439397223 */ /* 0x100fe20000010826 */
[----:B------:R-:W-:Y:S01]  /*3390*/  FMNMX.FTZ R34, R93, R34, !PT ;  /* 0x000000225d227209 */ /* 0x000fe20007810000 */
[-CC-:B------:R-:W-:Y:S01]  /*33a0*/  FFMA.FTZ R59, R59, R4.reuse, -R38.reuse ;  /* 0x000000043b3b7223 */ /* 0x180fe20000010826 */
[C---:B------:R-:W-:Y:S01]  /*33b0*/  ISETP.GT.AND P2, PT, R36.reuse, 0x41, PT ;  /* 0x000000412400780c */ /* 0x040fe20003f44270 */
[----:B------:R-:W2:Y:S01]  /*33c0*/  MUFU.TANH R64, R64 ;  /* 0x0000004000407308 */ /* 0x000ea20000002400 */
[----:B----4-:R-:W-:Y:S01]  /*33d0*/  FSEL R29, R29, -INF , P3 ;  /* 0xff8000001d1d7808 */ /* 0x010fe20001800000 */
[--C-:B------:R-:W-:Y:S01]  /*33e0*/  FFMA.FTZ R63, R63, R4, -R38.reuse ;  /* 0x000000043f3f7223 */ /* 0x100fe20000010826 */
[----:B------:R-:W-:Y:S01]  /*33f0*/  FMNMX.FTZ R34, R95, R34, !PT ;  /* 0x000000225f227209 */ /* 0x000fe20007810000 */
[--C-:B------:R-:W-:Y:S01]  /*3400*/  FFMA.FTZ R61, R61, R4, -R38.reuse ;  /* 0x000000043d3d7223 */ /* 0x100fe20000010826 */
[----:B------:R-:W-:Y:S01]  /*3410*/  ISETP.GT.AND P3, PT, R36, 0x48, PT ;  /* 0x000000482400780c */ /* 0x000fe20003f64270 */
[----:B------:R-:W-:Y:S01]  /*3420*/  ULEA.HI UR7, UR7, UR6, URZ, 0x7 ;  /* 0x0000000607077291 */ /* 0x000fe2000f8f383f */
[----:B0-----:R-:W-:Y:S01]  /*3430*/  FSEL R97, R32, -INF , P2 ;  /* 0xff80000020617808 */ /* 0x001fe20001000000 */
[----:B------:R-:W0:Y:S01]  /*3440*/  MUFU.TANH R65, R65 ;  /* 0x0000004100417308 */ /* 0x000e220000002400 */
[----:B------:R-:W-:Y:S01]  /*3450*/  FMNMX.FTZ R34, R29, R34, !PT ;  /* 0x000000221d227209 */ /* 0x000fe20007810000 */
[----:B------:R-:W-:Y:S01]  /*3460*/  USHF.R.S32.HI UR7, URZ, 0x7, UR7 ;  /* 0x000000073f077899 */ /* 0x000fe20008011407 */
[----:B------:R-:W-:Y:S01]  /*3470*/  ISETP.GT.AND P2, PT, R36, 0x49, PT ;  /* 0x000000492400780c */ /* 0x000fe20003f44270 */
[----:B------:R-:W-:Y:S01]  /*3480*/  FFMA.FTZ R38, R67, R4, -R38 ;  /* 0x0000000443267223 */ /* 0x000fe20000010826 */
[----:B-1----:R-:W-:Y:S01]  /*3490*/  FSEL R99, R60, -INF , P3 ;  /* 0xff8000003c637808 */ /* 0x002fe20001800000 */
[----:B------:R-:W-:Y:S01]  /*34a0*/  UISETP.LT.AND UP0, UPT, URZ, UR7, UPT ;  /* 0x000000073f00728c */ /* 0x000fe2000bf01270 */
[----:B------:R-:W-:Y:S01]  /*34b0*/  FMNMX.FTZ R34, R97, R34, !PT ;  /* 0x0000002261227209 */ /* 0x000fe20007810000 */
[----:B------:R-:W1:Y:S01]  /*34c0*/  MUFU.TANH R68, R68 ;  /* 0x0000004400447308 */ /* 0x000e620000002400 */
[----:B------:R-:W-:Y:S01]  /*34d0*/  ISETP.GT.AND P3, PT, R36, 0x50, PT ;  /* 0x000000502400780c */ /* 0x000fe20003f64270 */
[----:B------:R-:W-:Y:S01]  /*34e0*/  USEL UR54, URZ, UR7, !UP0 ;  /* 0x000000073f367287 */ /* 0x000fe2000c000000 */
[----:B------:R-:W-:Y:S01]  /*34f0*/  FSEL R101, R30, -INF , P2 ;  /* 0xff8000001e657808 */ /* 0x000fe20001000000 */
[--C-:B------:R-:W-:Y:S01]  /*3500*/  IMAD.MOV.U32 R113, RZ, RZ, R151.reuse ;  /* 0x000000ffff717224 */ /* 0x100fe200078e0097 */
[----:B------:R-:W-:Y:S01]  /*3510*/  FMNMX.FTZ R34, R99, R34, !PT ;  /* 0x0000002263227209 */ /* 0x000fe20007810000 */
[----:B------:R-:W-:Y:S01]  /*3520*/  UISETP.GE.AND UP0, UPT, UR56, UR54, UPT ;  /* 0x000000363800728c */ /* 0x000fe2000bf06270 */
[----:B------:R-:W-:Y:S01]  /*3530*/  ISETP.GT.AND P2, PT, R36, 0x51, PT ;  /* 0x000000512400780c */ /* 0x000fe20003f44270 */
[----:B------:R-:W3:Y:S01]  /*3540*/  MUFU.TANH R69, R69 ;  /* 0x0000004500457308 */ /* 0x000ee20000002400 */
[----:B--2---:R-:W-:Y:S01]  /*3550*/  FSEL R103, R64, -INF , P3 ;  /* 0xff80000040677808 */ /* 0x004fe20001800000 */
[--C-:B------:R-:W-:Y:S01]  /*3560*/  IMAD.MOV.U32 R111, RZ, RZ, R151.reuse ;  /* 0x000000ffff6f7224 */ /* 0x100fe200078e0097 */
[----:B------:R-:W-:Y:S01]  /*3570*/  FMNMX.FTZ R34, R101, R34, !PT ;  /* 0x0000002265227209 */ /* 0x000fe20007810000 */
[--C-:B------:R-:W-:Y:S01]  /*3580*/  IMAD.MOV.U32 R109, RZ, RZ, R151.reuse ;  /* 0x000000ffff6d7224 */ /* 0x100fe200078e0097 */
[----:B------:R-:W-:Y:S01]  /*3590*/  ISETP.GT.AND P3, PT, R36, 0x58, PT ;  /* 0x000000582400780c */ /* 0x000fe20003f64270 */
[----:B------:R-:W-:Y:S01]  /*35a0*/  IMAD.MOV.U32 R107, RZ, RZ, R151 ;  /* 0x000000ffff6b7224 */ /* 0x000fe200078e0097 */
[----:B0-----:R-:W-:Y:S01]  /*35b0*/  FSEL R65, R65, -INF , P2 ;  /* 0xff80000041417808 */ /* 0x001fe20001000000 */
[----:B------:R-:W0:Y:S01]  /*35c0*/  MUFU.TANH R72, R72 ;  /* 0x0000004800487308 */ /* 0x000e220000002400 */
[----:B------:R-:W-:-:S02]  /*35d0*/  FMNMX.FTZ R34, R103, R34, !PT ;  /* 0x0000002267227209 */ /* 0x000fc40007810000 */
[----:B------:R-:W-:Y:S02]  /*35e0*/  ISETP.GT.AND P2, PT, R36, 0x59, PT ;  /* 0x000000592400780c */ /* 0x000fe40003f44270 */
[----:B-1----:R-:W-:Y:S02]  /*35f0*/  FSEL R105, R68, -INF , P3 ;  /* 0xff80000044697808 */ /* 0x002fe40001800000 */
[----:B------:R-:W-:Y:S01]  /*3600*/  FMNMX.FTZ R34, R65, R34, !PT ;  /* 0x0000002241227209 */ /* 0x000fe20007810000 */
[----:B------:R-:W1:Y:S01]  /*3610*/  MUFU.TANH R73, R73 ;  /* 0x0000004900497308 */ /* 0x000e620000002400 */
[----:B------:R-:W-:Y:S02]  /*3620*/  ISETP.GT.AND P3, PT, R36, 0x60, PT ;  /* 0x000000602400780c */ /* 0x000fe40003f64270 */
[----:B---3--:R-:W-:Y:S02]  /*3630*/  FSEL R69, R69, -INF , P2 ;  /* 0xff80000045457808 */ /* 0x008fe40001000000 */
[----:B------:R-:W-:-:S02]  /*3640*/  FMNMX.FTZ R34, R105, R34, !PT ;  /* 0x0000002269227209 */ /* 0x000fc40007810000 */
[----:B------:R-:W-:Y:S01]  /*3650*/  ISETP.GT.AND P2, PT, R36, 0x61, PT ;  /* 0x000000612400780c */ /* 0x000fe20003f44270 */
[----:B------:R-:W2:Y:S01]  /*3660*/  MUFU.TANH R76, R76 ;  /* 0x0000004c004c7308 */ /* 0x000ea20000002400 */
[----:B0-----:R-:W-:Y:S02]  /*3670*/  FSEL R45, R72, -INF , P3 ;  /* 0xff800000482d7808 */ /* 0x001fe40001800000 */
[----:B------:R-:W-:Y:S02]  /*3680*/  FMNMX.FTZ R34, R69, R34, !PT ;  /* 0x0000002245227209 */ /* 0x000fe40007810000 */
[----:B------:R-:W-:Y:S02]  /*3690*/  ISETP.GT.AND P3, PT, R36, 0x68, PT ;  /* 0x000000682400780c */ /* 0x000fe40003f64270 */
[----:B------:R-:W-:Y:S01]  /*36a0*/  FMNMX.FTZ R34, R45, R34, !PT ;  /* 0x000000222d227209 */ /* 0x000fe20007810000 */
[----:B------:R-:W0:Y:S01]  /*36b0*/  MUFU.TANH R77, R77 ;  /* 0x0000004d004d7308 */ /* 0x000e220000002400 */
        /* <DEDUP_REMOVED lines=19> */
[----:B------:R-:W-:Y:S01]  /*37f0*/  MUFU.EX2 R30, R27 ;  /* 0x0000001b001e7308 */ /* 0x000fe20000000800 */
[----:B0-----:R-:W-:-:S04]  /*3800*/  FSEL R33, R84, -INF , P3 ;  /* 0xff80000054217808 */ /* 0x001fc80001800000 */
[----:B------:R-:W-:-:S03]  /*3810*/  FMNMX.FTZ R34, R33, R34, !PT ;  /* 0x0000002221227209 */ /* 0x000fc60007810000 */
[----:B------:R-:W-:Y:S01]  /*3820*/  MUFU.EX2 R181, R181 ;  /* 0x000000b500b57308 */ /* 0x000fe20000000800 */
[----:B-1----:R-:W-:-:S04]  /*3830*/  FSEL R85, R85, -INF , P2 ;  /* 0xff80000055557808 */ /* 0x002fc80001000000 */
[----:B------:R-:W-:-:S03]  /*3840*/  FMNMX.FTZ R34, R85, R34, !PT ;  /* 0x0000002255227209 */ /* 0x000fc60007810000 */
[----:B------:R-:W0:Y:S02]  /*3850*/  MUFU.EX2 R26, R26 ;  /* 0x0000001a001a7308 */ /* 0x000e240000000800 */
[----:B------:R-:W1:Y:S06]  /*3860*/  SHFL.BFLY PT, R7, R34, 0x2, 0x1f ;  /* 0x0c401f0022077f89 */ /* 0x000e6c00000e0000 */
[----:B------:R-:W2:Y:S08]  /*3870*/  MUFU.EX2 R183, R183 ;  /* 0x000000b700b77308 */ /* 0x000eb00000000800 */
[----:B------:R-:W3:Y:S01]  /*3880*/  MUFU.EX2 R6, R6 ;  /* 0x0000000600067308 */ /* 0x000ee20000000800 */
[----:B0-----:R-:W-:Y:S01]  /*3890*/  FADD.FTZ R46, R181, R26 ;  /* 0x0000001ab52e7221 */ /* 0x001fe20000010000 */
[----:B------:R-:W-:-:S06]  /*38a0*/  F2FP.F16.F32.PACK_AB R181, R26, R181 ;  /* 0x000000b51ab5723e */ /* 0x000fcc00000000ff */
[----:B------:R-:W0:Y:S01]  /*38b0*/  MUFU.EX2 R177, R177 ;  /* 0x000000b100b17308 */ /* 0x000e220000000800 */
[----:B-1----:R-:W-:-:S05]  /*38c0*/  FMNMX.FTZ R27, R34, R7, !PT ;  /* 0x00000007221b7209 */ /* 0x002fca0007810000 */
[----:B------:R-:W1:Y:S02]  /*38d0*/  SHFL.BFLY PT, R28, R27, 0x1, 0x1f ;  /* 0x0c201f001b1c7f89 */ /* 0x000e6400000e0000 */
[----:B------:R-:W4:Y:S08]  /*38e0*/  MUFU.EX2 R8, R8 ;  /* 0x0000000800087308 */ /* 0x000f300000000800 */
[----:B------:R-:W5:Y:S08]  /*38f0*/  MUFU.EX2 R179, R179 ;  /* 0x000000b300b37308 */ /* 0x000f700000000800 */
[----:B------:R-:W-:Y:S01]  /*3900*/  MUFU.EX2 R10, R10 ;  /* 0x0000000a000a7308 */ /* 0x000fe20000000800 */
[----:B-1----:R-:W-:-:S07]  /*3910*/  FMNMX.FTZ R7, R27, R28, !PT ;  /* 0x0000001c1b077209 */ /* 0x002fce0007810000 */
        /* <DEDUP_REMOVED lines=21> */
[-CC-:B------:R-:W-:Y:S01]  /*3a70*/  FFMA.FTZ R21, R21, R4.reuse, -R28.reuse ;  /* 0x0000000415157223 */ /* 0x180fe2000001081c */
[-CC-:B------:R-:W-:Y:S01]  /*3a80*/  FFMA.FTZ R25, R25, R4.reuse, -R28.reuse ;  /* 0x0000000419197223 */ /* 0x180fe2000001081c */
[-CC-:B------:R-:W-:Y:S01]  /*3a90*/  FFMA.FTZ R93, R93, R4.reuse, -R28.reuse ;  /* 0x000000045d5d7223 */ /* 0x180fe2000001081c */
[----:B---3--:R-:W-:Y:S01]  /*3aa0*/  FADD.FTZ R46, R6, R5 ;  /* 0x00000005062e7221 */ /* 0x008fe20000010000 */
[-CC-:B------:R-:W-:Y:S01]  /*3ab0*/  FFMA.FTZ R95, R95, R4.reuse, -R28.reuse ;  /* 0x000000045f5f7223 */ /* 0x180fe2000001081c */
[-C--:B------:R-:W-:Y:S01]  /*3ac0*/  FFMA.FTZ R29, R29, R4.reuse, -R28 ;  /* 0x000000041d1d7223 */ /* 0x080fe2000001081c */
[----:B------:R-:W2:Y:S01]  /*3ad0*/  MUFU.EX2 R71, R71 ;  /* 0x0000004700477308 */ /* 0x000ea20000000800 */
[----:B0-----:R-:W-:Y:S01]  /*3ae0*/  FADD.FTZ R5, R177, R46 ;  /* 0x0000002eb1057221 */ /* 0x001fe20000010000 */
[-CC-:B------:R-:W-:Y:S01]  /*3af0*/  FFMA.FTZ R97, R97, R4.reuse, -R28.reuse ;  /* 0x0000000461617223 */ /* 0x180fe2000001081c */
[-CC-:B------:R-:W-:Y:S01]  /*3b00*/  FFMA.FTZ R99, R99, R4.reuse, -R28.reuse ;  /* 0x0000000463637223 */ /* 0x180fe2000001081c */
[-CC-:B------:R-:W-:Y:S01]  /*3b10*/  FFMA.FTZ R101, R101, R4.reuse, -R28.reuse ;  /* 0x0000000465657223 */ /* 0x180fe2000001081c */
[----:B----4-:R-:W-:Y:S01]  /*3b20*/  FADD.FTZ R46, R8, R5 ;  /* 0x00000005082e7221 */ /* 0x010fe20000010000 */
[-CC-:B------:R-:W-:Y:S01]  /*3b30*/  FFMA.FTZ R103, R103, R4.reuse, -R28.reuse ;  /* 0x0000000467677223 */ /* 0x180fe2000001081c */
[-C--:B------:R-:W-:Y:S01]  /*3b40*/  FFMA.FTZ R65, R65, R4.reuse, -R28 ;  /* 0x0000000441417223 */ /* 0x080fe2000001081c */
[----:B------:R-:W0:Y:S01]  /*3b50*/  MUFU.EX2 R182, R75 ;  /* 0x0000004b00b67308 */ /* 0x000e220000000800 */
[----:B-----5:R-:W-:Y:S01]  /*3b60*/  FADD.FTZ R5, R179, R46 ;  /* 0x0000002eb3057221 */ /* 0x020fe20000010000 */
[----:B-1----:R-:W-:Y:S01]  /*3b70*/  FADD.FTZ R46, R3, R180 ;  /* 0x000000b4032e7221 */ /* 0x002fe20000010000 */
[-CC-:B------:R-:W-:Y:S01]  /*3b80*/  FFMA.FTZ R105, R105, R4.reuse, -R28.reuse ;  /* 0x0000000469697223 */ /* 0x180fe2000001081c */
[----:B------:R-:W-:Y:S01]  /*3b90*/  F2FP.F16.F32.PACK_AB R183, R6, R183 ;  /* 0x000000b706b7723e */ /* 0x000fe200000000ff */
[----:B------:R-:W-:Y:S01]  /*3ba0*/  FADD.FTZ R48, R10, R5 ;  /* 0x000000050a307221 */ /* 0x000fe20000010000 */
[-CC-:B------:R-:W-:Y:S01]  /*3bb0*/  FFMA.FTZ R69, R69, R4.reuse, -R28.reuse ;  /* 0x0000000445457223 */ /* 0x180fe2000001081c */
[-C--:B------:R-:W-:Y:S01]  /*3bc0*/  FFMA.FTZ R45, R45, R4.reuse, -R28 ;  /* 0x000000042d2d7223 */ /* 0x080fe2000001081c */
        /* <DEDUP_REMOVED lines=10> */
[----:B------:R-:W-:Y:S01]  /*3c70*/  FFMA.FTZ R28, R85, R4, -R28 ;  /* 0x00000004551c7223 */ /* 0x000fe2000001081c */
[----:B------:R-:W-:-:S02]  /*3c80*/  F2FP.F16.F32.PACK_AB R180, R180, R3 ;  /* 0x00000003b4b4723e */ /* 0x000fc400000000ff */
[----:B------:R-:W-:Y:S02]  /*3c90*/  F2FP.F16.F32.PACK_AB R177, R8, R177 ;  /* 0x000000b108b1723e */ /* 0x000fe400000000ff */
[----:B------:R-:W-:Y:S01]  /*3ca0*/  F2FP.F16.F32.PACK_AB R179, R10, R179 ;  /* 0x000000b30ab3723e */ /* 0x000fe200000000ff */
[----:B------:R0:W3:Y:S01]  /*3cb0*/  MUFU.EX2 R176, R11 ;  /* 0x0000000b00b07308 */ /* 0x0000e20000000800 */
[----:B-1----:R-:W-:Y:S01]  /*3cc0*/  FADD.FTZ R5, R79, R46 ;  /* 0x0000002e4f057221 */ /* 0x002fe20000010000 */
[----:B------:R-:W-:-:S06]  /*3cd0*/  F2FP.F16.F32.PACK_AB R182, R182, R71 ;  /* 0x00000047b6b6723e */ /* 0x000fcc00000000ff */
[----:B------:R-:W1:Y:S01]  /*3ce0*/  MUFU.EX2 R14, R14 ;  /* 0x0000000e000e7308 */ /* 0x000e620000000800 */
[----:B0-----:R-:W-:Y:S01]  /*3cf0*/  FADD.FTZ R11, R173, R48 ;  /* 0x00000030ad0b7221 */ /* 0x001fe20000010000 */
[----:B------:R-:W-:-:S03]  /*3d00*/  F2FP.F16.F32.PACK_AB R173, R12, R173 ;  /* 0x000000ad0cad723e */ /* 0x000fc600000000ff */
[----:B------:R-:W-:-:S03]  /*3d10*/  FADD.FTZ R48, R12, R11 ;  /* 0x0000000b0c307221 */ /* 0x000fc60000010000 */
[----:B------:R-:W0:Y:S01]  /*3d20*/  MUFU.EX2 R83, R83 ;  /* 0x0000005300537308 */ /* 0x000e220000000800 */
[----:B--2---:R-:W-:Y:S01]  /*3d30*/  FADD.FTZ R11, R175, R48 ;  /* 0x00000030af0b7221 */ /* 0x004fe20000010000 */
[C---:B---3--:R-:W-:Y:S01]  /*3d40*/  FADD.FTZ R46, R176.reuse, R5 ;  /* 0x00000005b02e7221 */ /* 0x048fe20000010000 */
[----:B------:R-:W-:-:S05]  /*3d50*/  F2FP.F16.F32.PACK_AB R176, R176, R79 ;  /* 0x0000004fb0b0723e */ /* 0x000fca00000000ff */
        /* <DEDUP_REMOVED lines=23> */
[----:B------:R2:W3:Y:S01]  /*3ed0*/  MUFU.EX2 R174, R91 ;  /* 0x0000005b00ae7308 */ /* 0x0004e20000000800 */
[----:B-1----:R-:W-:-:S07]  /*3ee0*/  FADD.FTZ R5, R89, R0 ;  /* 0x0000000059057221 */ /* 0x002fce0000010000 */
[----:B------:R-:W1:Y:S01]  /*3ef0*/  MUFU.EX2 R21, R21 ;  /* 0x0000001500157308 */ /* 0x000e620000000800 */
[----:B0-----:R-:W-:Y:S01]  /*3f00*/  FADD.FTZ R11, R153, R46 ;  /* 0x0000002e990b7221 */ /* 0x001fe20000010000 */
[C---:B------:R-:W-:Y:S01]  /*3f10*/  F2FP.F16.F32.PACK_AB R153, R30.reuse, R153 ;  /* 0x000000991e99723e */ /* 0x040fe200000000ff */
[----:B--2---:R-:W-:Y:S02]  /*3f20*/  IMAD.MOV.U32 R91, RZ, RZ, R151 ;  /* 0x000000ffff5b7224 */ /* 0x004fe400078e0097 */
[----:B------:R-:W-:-:S03]  /*3f30*/  FADD.FTZ R46, R30, R11 ;  /* 0x0000000b1e2e7221 */ /* 0x000fc60000010000 */
[----:B------:R-:W0:Y:S01]  /*3f40*/  MUFU.EX2 R31, R31 ;  /* 0x0000001f001f7308 */ /* 0x000e220000000800 */
[C---:B---3--:R-:W-:Y:S01]  /*3f50*/  FADD.FTZ R0, R174.reuse, R5 ;  /* 0x00000005ae007221 */ /* 0x048fe20000010000 */
[----:B------:R-:W-:Y:S01]  /*3f60*/  F2FP.F16.F32.PACK_AB R174, R174, R89 ;  /* 0x00000059aeae723e */ /* 0x000fe200000000ff */
[----:B------:R-:W-:-:S05]  /*3f70*/  IMAD.MOV.U32 R89, RZ, RZ, R151 ;  /* 0x000000ffff597224 */ /* 0x000fca00078e0097 */
        /* <DEDUP_REMOVED lines=9> */
[----:B------:R-:W-:-:S06]  /*4010*/  F2FP.F16.F32.PACK_AB R155, R32, R31 ;  /* 0x0000001f209b723e */ /* 0x000fcc00000000ff */
[----:B------:R1:W3:Y:S01]  /*4020*/  MUFU.EX2 R170, R95 ;  /* 0x0000005f00aa7308 */ /* 0x0002e20000000800 */
[----:B0-----:R-:W-:-:S07]  /*4030*/  FADD.FTZ R5, R93, R0 ;  /* 0x000000005d057221 */ /* 0x001fce0000010000 */
[----:B------:R-:W0:Y:S01]  /*4040*/  MUFU.EX2 R36, R43 ;  /* 0x0000002b00247308 */ /* 0x000e220000000800 */
[----:B--2---:R-:W-:Y:S01]  /*4050*/  FADD.FTZ R11, R37, R46 ;  /* 0x0000002e250b7221 */ /* 0x004fe20000010000 */
[----:B-1----:R-:W-:-:S06]  /*4060*/  IMAD.MOV.U32 R95, RZ, RZ, R151 ;  /* 0x000000ffff5f7224 */ /* 0x002fcc00078e0097 */
[----:B------:R-:W1:Y:S01]  /*4070*/  MUFU.EX2 R29, R29 ;  /* 0x0000001d001d7308 */ /* 0x000e620000000800 */
[C---:B---3--:R-:W-:Y:S01]  /*4080*/  FADD.FTZ R0, R170.reuse, R5 ;  /* 0x00000005aa007221 */ /* 0x048fe20000010000 */
[----:B------:R-:W-:Y:S01]  /*4090*/  F2FP.F16.F32.PACK_AB R170, R170, R93 ;  /* 0x0000005daaaa723e */ /* 0x000fe200000000ff */
[----:B------:R-:W-:-:S05]  /*40a0*/  IMAD.MOV.U32 R93, RZ, RZ, R151 ;  /* 0x000000ffff5d7224 */ /* 0x000fca00078e0097 */
[----:B------:R-:W2:Y:S01]  /*40b0*/  MUFU.EX2 R47, R47 ;  /* 0x0000002f002f7308 */ /* 0x000ea20000000800 */
[C---:B0-----:R-:W-:Y:S01]  /*40c0*/  FADD.FTZ R46, R36.reuse, R11 ;  /* 0x0000000b242e7221 */ /* 0x041fe20000010000 */
[----:B------:R-:W-:-:S06]  /*40d0*/  F2FP.F16.F32.PACK_AB R157, R36, R37 ;  /* 0x00000025249d723e */ /* 0x000fcc00000000ff */
[----:B------:R0:W3:Y:S01]  /*40e0*/  MUFU.EX2 R152, R97 ;  /* 0x0000006100987308 */ /* 0x0000e20000000800 */
[----:B-1----:R-:W-:-:S07]  /*40f0*/  FADD.FTZ R5, R29, R0 ;  /* 0x000000001d057221 */ /* 0x002fce0000010000 */
[----:B------:R-:W1:Y:S01]  /*4100*/  MUFU.EX2 R40, R49 ;  /* 0x0000003100287308 */ /* 0x000e620000000800 */
[----:B--2---:R-:W-:Y:S01]  /*4110*/  FADD.FTZ R11, R47, R46 ;  /* 0x0000002e2f0b7221 */ /* 0x004fe20000010000 */
[----:B0-----:R-:W-:-:S06]  /*4120*/  IMAD.MOV.U32 R97, RZ, RZ, R151 ;  /* 0x000000ffff617224 */ /* 0x001fcc00078e0097 */
[----:B------:R-:W0:Y:S01]  /*4130*/  MUFU.EX2 R99, R99 ;  /* 0x0000006300637308 */ /* 0x000e220000000800 */
[C---:B---3--:R-:W-:Y:S01]  /*4140*/  FADD.FTZ R0, R152.reuse, R5 ;  /* 0x0000000598007221 */ /* 0x048fe20000010000 */
        /* <DEDUP_REMOVED lines=33> */
[----:B------:R-:W-:Y:S02]  /*4360*/  F2FP.F16.F32.PACK_AB R158, R158, R105 ;  /* 0x000000699e9e723e */ /* 0x000fe400000000ff */
[----:B------:R-:W-:-:S04]  /*4370*/  MOV R105, R151 ;  /* 0x0000009700697202 */ /* 0x000fc80000000f00 */
        /* <DEDUP_REMOVED lines=21> */
[----:B-1----:R-:W-:Y:S01]  /*44d0*/  FADD.FTZ R3, R33, R6 ;  /* 0x0000000621037221 */ /* 0x002fe20000010000 */
[C---:B--2---:R-:W-:Y:S01]  /*44e0*/  FADD.FTZ R0, R38.reuse, R11 ;  /* 0x0000000b26007221 */ /* 0x044fe20000010000 */
[----:B------:R-:W-:Y:S02]  /*44f0*/  F2FP.F16.F32.PACK_AB R167, R38, R61 ;  /* 0x0000003d26a7723e */ /* 0x000fe400000000ff */
[C---:B0-----:R-:W-:Y:S01]  /*4500*/  FADD.FTZ R3, R28.reuse, R3 ;  /* 0x000000031c037221 */ /* 0x041fe20000010000 */
[----:B------:R-:W-:Y:S01]  /*4510*/  F2FP.F16.F32.PACK_AB R166, R28, R33 ;  /* 0x000000211ca6723e */ /* 0x000fe200000000ff */
[----:B------:R-:W-:Y:S06]  /*4520*/  @!P2 BRA `(.L_x_7565) ;  /* 0x0000003000b4a947 */ /* 0x000fec0003800000 */
[----:B------:R-:W-:Y:S01]  /*4530*/  IMAD.MOV.U32 R6, RZ, RZ, R9 ;  /* 0x000000ffff067224 */ /* 0x000fe200078e0009 */
[----:B------:R-:W-:Y:S01]  /*4540*/  CS2R R150, SRZ ;  /* 0x0000000000967805 */ /* 0x000fe2000001ff00 */
        /* <DEDUP_REMOVED lines=32> */
[----:B------:R-:W-:Y:S01]  /*4750*/  UMOV UR57, UR44 ;  /* 0x0000002c00397c82 */ /* 0x000fe20008000000 */
[----:B------:R-:W-:Y:S01]  /*4760*/  UMOV UR55, UR43 ;  /* 0x0000002b00377c82 */ /* 0x000fe20008000000 */
[----:B------:R-:W-:-:S05]  /*4770*/  ULDC UR53, c[0x0][0x9d8] ;  /* 0x0002760000357ab9 */ /* 0x000fca0000000800 */
.L_x_7574:
        /* <DEDUP_REMOVED lines=9> */
.L_x_7567:
[----:B------:R-:W-:Y:S01]  /*4810*/  ULEA UR6, UR43, UR41, 0x3 ;  /* 0x000000292b067291 */ /* 0x000fe2000f8e183f */
[----:B------:R-:W-:-:S05]  /*4820*/  IMAD.U32 R4, RZ, RZ, UR44 ;  /* 0x0000002cff047e24 */ /* 0x000fca000f8e00ff */
[----:B------:R-:W-:-:S04]  /*4830*/  SHF.L.U32 R4, R4, 0x1f, RZ ;  /* 0x0000001f04047819 */ /* 0x000fc800000006ff */
[----:B------:R0:W1:Y:S01]  /*4840*/  SYNCS.PHASECHK.TRANS64.TRYWAIT P2, [UR6+0x28830], R4 ;  /* 0x02883004ff0075a7 */ /* 0x0000620008040146 */
[----:B------:R-:W-:Y:S05]  /*4850*/  @!P0 BRA `(.L_x_7568) ;  /* 0x0000000000048947 */ /* 0x000fea0003800000 */
[----:B------:R-:W-:Y:S01]  /*4860*/  BPT.TRAP 0x1 ;  /* 0x000000040000795c */ /* 0x000fe20000300000 */
.L_x_7568:
[----:B-1----:R-:W-:Y:S05]  /*4870*/  @P2 BRA `(.L_x_7566) ;  /* 0x0000000000082947 */ /* 0x002fea0003800000 */
[----:B------:R-:W1:Y:S02]  /*4880*/  SYNCS.PHASECHK.TRANS64.TRYWAIT P2, [UR6+0x28830], R4 ;  /* 0x02883004ff0075a7 */ /* 0x000e640008040146 */
[----:B-1----:R-:W-:Y:S05]  /*4890*/  @!P2 BRA `(.L_x_7569) ;  /* 0x000000d00028a947 */ /* 0x002fea0003800000 */
.L_x_7566:
[----:B01----:R-:W-:Y:S01]  /*48a0*/  VIADD R4, R22, 0x8 ;  /* 0x0000000816047836 */ /* 0x003fe20000000000 */
        /* <DEDUP_REMOVED lines=44> */
.L_x_7571:
[----:B------:R-:W-:Y:S01]  /*4b70*/  ULEA UR6, UR55, UR41, 0x3 ;  /* 0x0000002937067291 */ /* 0x000fe2000f8e183f */
[----:B------:R-:W-:-:S04]  /*4b80*/  MOV R4, UR57 ;  /* 0x0000003900047c02 */ /* 0x000fc80008000f00 */
[----:B------:R-:W-:-:S04]  /*4b90*/  SHF.L.U32 R4, R4, 0x1f, RZ ;  /* 0x0000001f04047819 */ /* 0x000fc800000006ff */
[----:B------:R0:W1:Y:S01]  /*4ba0*/  SYNCS.PHASECHK.TRANS64.TRYWAIT P2, [UR6+0x28850], R4 ;  /* 0x02885004ff0075a7 */ /* 0x0000620008040146 */
[----:B------:R-:W-:Y:S05]  /*4bb0*/  @!P0 BRA `(.L_x_7572) ;  /* 0x0000000000048947 */ /* 0x000fea0003800000 */
[----:B------:R-:W-:Y:S01]  /*4bc0*/  BPT.TRAP 0x1 ;  /* 0x000000040000795c */ /* 0x000fe20000300000 */
.L_x_7572:
[----:B-1----:R-:W-:Y:S05]  /*4bd0*/  @P2 BRA `(.L_x_7570) ;  /* 0x0000000000082947 */ /* 0x002fea0003800000 */
[----:B------:R-:W1:Y:S02]  /*4be0*/  SYNCS.PHASECHK.TRANS64.TRYWAIT P2, [UR6+0x28850], R4 ;  /* 0x02885004ff0075a7 */ /* 0x000e640008040146 */
[----:B-1----:R-:W-:Y:S05]  /*4bf0*/  @!P2 BRA `(.L_x_7573) ;  /* 0x000000cc0068a947 */ /* 0x002fea0003800000 */
.L_x_7570:
[----:B------:R-:W-:Y:S01]  /*4c00*/  UIADD3 UR6, UR41, 0x400, URZ ;  /* 0x0000040029067890 */ /* 0x000fe2000fffe03f */
[----:B------:R-:W-:Y:S01]  /*4c10*/  WARPGROUP.ARRIVE ;  /* 0x00000000000079c5 */ /* 0x000fe20000000000 */
[----:B------:R-:W-:Y:S01]  /*4c20*/  UMOV UR7, 0x40000040 ;  /* 0x4000004000077882 */ /* 0x000fe20000000000 */
[----:B01----:R-:W-:Y:S01]  /*4c30*/  FMUL.FTZ R4, R24, UR53 ;  /* 0x0000003518047c20 */ /* 0x003fe20008410000 */
        /* <DEDUP_REMOVED lines=56> */
[----:B-----5:R-:W-:Y:S01]  /*4fc0*/  FMUL.FTZ R37, R59, UR53 ;  /* 0x000000353b257c20 */ /* 0x020fe20008410000 */
        /* <DEDUP_REMOVED lines=9> */
[----:B------:R-:W-:Y:S01]  /*5060*/  UISETP.GT.AND UP0, UPT, UR56, UR54, UPT ;  /* 0x000000363800728c */ /* 0x000fe2000bf04270 */
[----:B------:R-:W-:-:S04]  /*5070*/  UMOV UR57, UR44 ;  /* 0x0000002c00397c82 */ /* 0x000fc80008000000 */
        /* <DEDUP_REMOVED lines=14> */
[----:B------:R5:W4:Y:S01]  /*5160*/  MUFU.TANH R183, R33 ;  /* 0x0000002100b77308 */ /* 0x000b220000002400 */
[----:B------:R-:W-:Y:S01]  /*5170*/  HGMMA.64x128x16.F32 R88, R176, gdesc[UR4].tnspB, R88, gsb0 ;  /* 0x41e00004b0587df0 */ /* 0x000fe20008000858 */
[----:B------:R-:W-:Y:S01]  /*5180*/  UIADD3 UR6, UR10, 0x100, URZ ;  /* 0x000001000a067890 */ /* 0x000fe2000fffe03f */
[----:B------:R-:W-:-:S05]  /*5190*/  UMOV UR7, 0x40000040 ;  /* 0x4000004000077882 */ /* 0x000fca0000000000 */
[----:B------:R0:W4:Y:S01]  /*51a0*/  MUFU.TANH R181, R36 ;  /* 0x0000002400b57308 */ /* 0x0001220000002400 */
[----:B-----5:R-:W-:-:S07]  /*51b0*/  FMUL.FTZ R33, R51, UR53 ;  /* 0x0000003533217c20 */ /* 0x020fce0008410000 */
[----:B------:R-:W-:Y:S01]  /*51c0*/  MUFU.TANH R51, R69 ;  /* 0x0000004500337308 */ /* 0x000fe20000002400 */
[----:B0-----:R-:W-:Y:S01]  /*51d0*/  FMUL.FTZ R36, R58, UR53 ;  /* 0x000000353a247c20 */ /* 0x001fe20008410000 */
[----:B------:R-:W-:-:S06]  /*51e0*/  FMUL.FTZ R58, R82, UR53 ;  /* 0x00000035523a7c20 */ /* 0x000fcc0008410000 */
[----:B------:R-:W-:Y:S08]  /*51f0*/  MUFU.TANH R47, R72 ;  /* 0x00000048002f7308 */ /* 0x000ff00000002400 */
[----:B------:R-:W-:Y:S08]  /*5200*/  MUFU.TANH R43, R76 ;  /* 0x0000004c002b7308 */ /* 0x000ff00000002400 */
[----:B------:R-:W-:Y:S08]  /*5210*/  MUFU.TANH R39, R77 ;  /* 0x0000004d00277308 */ /* 0x000ff00000002400 */
[----:B------:R-:W-:Y:S08]  /*5220*/  MUFU.TANH R15, R81 ;  /* 0x00000051000f7308 */ /* 0x000ff00000002400 */
[----:B------:R-:W-:Y:S08]  /*5230*/  MUFU.TANH R21, R84 ;  /* 0x0000005400157308 */ /* 0x000ff00000002400 */
[----:B------:R-:W0:Y:S08]  /*5240*/  MUFU.TANH R9, R9 ;  /* 0x0000000900097308 */ /* 0x000e300000002400 */
[----:B------:R-:W-:Y:S08]  /*5250*/  MUFU.TANH R8, R8 ;  /* 0x0000000800087308 */ /* 0x000ff00000002400 */
[----:B------:R-:W-:Y:S08]  /*5260*/  MUFU.TANH R10, R10 ;  /* 0x0000000a000a7308 */ /* 0x000ff00000002400 */
[----:B------:R-:W-:Y:S08]  /*5270*/  MUFU.TANH R11, R11 ;  /* 0x0000000b000b7308 */ /* 0x000ff00000002400 */
[----:B------:R-:W5:Y:S08]  /*5280*/  MUFU.TANH R12, R12 ;  /* 0x0000000c000c7308 */ /* 0x000f700000002400 */
[----:B------:R-:W-:Y:S08]  /*5290*/  MUFU.TANH R14, R14 ;  /* 0x0000000e000e7308 */ /* 0x000ff00000002400 */
[----:B------:R-:W-:Y:S08]  /*52a0*/  MUFU.TANH R20, R20 ;  /* 0x0000001400147308 */ /* 0x000ff00000002400 */
[----:B------:R-:W-:Y:S08]  /*52b0*/  MUFU.TANH R24, R24 ;  /* 0x0000001800187308 */ /* 0x000ff00000002400 */
[----:B------:R-:W5:Y:S08]  /*52c0*/  MUFU.TANH R26, R26 ;  /* 0x0000001a001a7308 */ /* 0x000f700000002400 */
[----:B------:R-:W-:Y:S08]  /*52d0*/  MUFU.TANH R28, R28 ;  /* 0x0000001c001c7308 */ /* 0x000ff00000002400 */
[----:B------:R-:W-:Y:S01]  /*52e0*/  MUFU.TANH R30, R30 ;  /* 0x0000001e001e7308 */ /* 0x000fe20000002400 */
[----:B------:R-:W-:-:S02]  /*52f0*/  WARPGROUP.DEPBAR.LE gsb0, 0x0 ;  /* 0x00008000000079c5 */ /* 0x000fc40000010000 */
[----:B------:R-:W-:-:S05]  /*5300*/  WARPGROUP.ARRIVE ;  /* 0x00000000000079c5 */ /* 0x000fca0000000000 */
[----:B------:R-:W-:Y:S01]  /*5310*/  MUFU.TANH R31, R31 ;  /* 0x0000001f001f7308 */ /* 0x000fe20000002400 */
[----:B------:R-:W-:Y:S01]  /*5320*/  HGMMA.64x128x16.F32 R88, R172, gdesc[UR4].tnspB, R88, gsb0 ;  /* 0x41e00004ac587df0 */ /* 0x000fe20008000858 */
[----:B------:R-:W-:Y:S01]  /*5330*/  UMOV UR6, 0xffffff80 ;  /* 0xffffff8000067882 */ /* 0x000fe20000000000 */
[----:B------:R-:W-:Y:S01]  /*5340*/  UMOV UR7, 0x40000040 ;  /* 0x4000004000077882 */ /* 0x000fe20000000000 */
[----:B------:R-:W-:Y:S02]  /*5350*/  UIMAD UR6, UR56, UR6, 0x1 ;  /* 0x00000001380674a4 */ /* 0x000fe4000f8e0206 */
[----:B------:R-:W-:Y:S02]  /*5360*/  UIADD3 UR56, UR56, -0x1, URZ ;  /* 0xffffffff38387890 */ /* 0x000fe4000fffe03f */
[----:B------:R-:W-:Y:S01]  /*5370*/  MUFU.TANH R32, R32 ;  /* 0x0000002000207308 */ /* 0x000fe20000002400 */
[----:B------:R-:W-:-:S04]  /*5380*/  ULEA UR6, UR52, UR6, 0x7 ;  /* 0x0000000634067291 */ /* 0x000fc8000f8e383f */
[----:B------:R-:W-:-:S03]  /*5390*/  UIADD3 UR6, -UR51, UR6, UR47 ;  /* 0x0000000633067290 */ /* 0x000fc6000fffe12f */
[----:B------:R-:W-:Y:S03]  /*53a0*/  MUFU.TANH R33, R33 ;  /* 0x0000002100217308 */ /* 0x000fe60000002400 */
[----:B------:R-:W-:Y:S01]  /*53b0*/  IMAD.U32 R13, RZ, RZ, UR6 ;  /* 0x00000006ff0d7e24 */ /* 0x000fe2000f8e00ff */
[----:B------:R-:W-:-:S03]  /*53c0*/  UIADD3 UR6, UR10, 0x180, URZ ;  /* 0x000001800a067890 */ /* 0x000fc6000fffe03f */
[----:B------:R-:W-:Y:S01]  /*53d0*/  IMAD R38, R18, -0x2, R13 ;  /* 0xfffffffe12267824 */ /* 0x000fe200078e020d */
[----:B------:R-:W-:Y:S03]  /*53e0*/  MUFU.TANH R34, R34 ;  /* 0x0000002200227308 */ /* 0x000fe60000002400 */
[----:B------:R-:W-:-:S04]  /*53f0*/  IMAD.IADD R27, R19, 0x1, R38 ;  /* 0x00000001131b7824 */ /* 0x000fc800078e0226 */
[C---:B------:R-:W-:Y:S01]  /*5400*/  VIADD R68, R27.reuse, 0x8 ;  /* 0x000000081b447836 */ /* 0x040fe20000000000 */
[C---:B------:R-:W-:Y:S01]  /*5410*/  ISETP.GT.AND P2, PT, R27.reuse, RZ, PT ;  /* 0x000000ff1b00720c */ /* 0x040fe20003f44270 */
[----:B------:R5:W-:Y:S01]  /*5420*/  MUFU.TANH R13, R85 ;  /* 0x00000055000d7308 */ /* 0x000be20000002400 */
[C---:B------:R-:W-:Y:S02]  /*5430*/  ISETP.GT.AND P3, PT, R27.reuse, 0x1, PT ;  /* 0x000000011b00780c */ /* 0x040fe40003f64270 */
[----:B------:R-:W-:Y:S02]  /*5440*/  FSEL R25, R4, -INF , P2 ;  /* 0xff80000004197808 */ /* 0x000fe40001000000 */
[----:B------:R-:W-:Y:S02]  /*5450*/  ISETP.GT.AND P2, PT, R27, 0x8, PT ;  /* 0x000000081b00780c */ /* 0x000fe40003f44270 */
[----:B-1----:R-:W-:Y:S01]  /*5460*/  FSEL R189, R7, -INF , P3 ;  /* 0xff80000007bd7808 */ /* 0x002fe20001800000 */
[----:B------:R-:W-:Y:S01]  /*5470*/  FMUL.FTZ R7, R73, UR53 ;  /* 0x0000003549077c20 */ /* 0x000fe20008410000 */
[----:B------:R-:W-:Y:S01]  /*5480*/  FMNMX.FTZ R4, R25, R5, !PT ;  /* 0x0000000519047209 */ /* 0x000fe20007810000 */
[----:B------:R-:W-:Y:S01]  /*5490*/  MUFU.TANH R35, R35 ;  /* 0x0000002300237308 */ /* 0x000fe20000002400 */
[----:B------:R-:W-:-:S02]  /*54a0*/  ISETP.GT.AND P3, PT, R27, 0x9, PT ;  /* 0x000000091b00780c */ /* 0x000fc40003f64270 */
[----:B--2---:R-:W-:Y:S02]  /*54b0*/  FSEL R191, R191, -INF , P2 ;  /* 0xff800000bfbf7808 */ /* 0x004fe40001000000 */
[----:B------:R-:W-:Y:S02]  /*54c0*/  FMNMX.FTZ R38, R189, R4, !PT ;  /* 0x00000004bd267209 */ /* 0x000fe40007810000 */
[----:B------:R-:W-:Y:S01]  /*54d0*/  ISETP.GT.AND P2, PT, R27, 0x10, PT ;  /* 0x000000101b00780c */ /* 0x000fe20003f44270 */
[----:B------:R1:W2:Y:S01]  /*54e0*/  MUFU.TANH R4, R61 ;  /* 0x0000003d00047308 */ /* 0x0002a20000002400 */
[----:B---3--:R-:W-:Y:S02]  /*54f0*/  FSEL R193, R193, -INF , P3 ;  /* 0xff800000c1c17808 */ /* 0x008fe40001800000 */
[----:B------:R-:W-:Y:S02]  /*5500*/  FMNMX.FTZ R38, R191, R38, !PT ;  /* 0x00000026bf267209 */ /* 0x000fe40007810000 */
[----:B------:R-:W-:-:S02]  /*5510*/  ISETP.GT.AND P3, PT, R27, 0x11, PT ;  /* 0x000000111b00780c */ /* 0x000fc40003f64270 */
[----:B----4-:R-:W-:Y:S01]  /*5520*/  FSEL R187, R187, -INF , P2 ;  /* 0xff800000bbbb7808 */ /* 0x010fe20001000000 */
[----:B------:R-:W3:Y:S01]  /*5530*/  MUFU.TANH R7, R7 ;  /* 0x0000000700077308 */ /* 0x000ee20000002400 */
[----:B------:R-:W-:Y:S02]  /*5540*/  FMNMX.FTZ R38, R193, R38, !PT ;  /* 0x00000026c1267209 */ /* 0x000fe40007810000 */
[----:B------:R-:W-:Y:S02]  /*5550*/  ISETP.GT.AND P2, PT, R27, 0x18, PT ;  /* 0x000000181b00780c */ /* 0x000fe40003f44270 */
[----:B------:R-:W-:Y:S02]  /*5560*/  FSEL R183, R183, -INF , P3 ;  /* 0xff800000b7b77808 */ /* 0x000fe40001800000 */
[----:B------:R-:W-:Y:S01]  /*5570*/  FMNMX.FTZ R38, R187, R38, !PT ;  /* 0x00000026bb267209 */ /* 0x000fe20007810000 */
[----:B------:R-:W-:Y:S01]  /*5580*/  MUFU.TANH R36, R36 ;  /* 0x0000002400247308 */ /* 0x000fe20000002400 */
[----:B------:R-:W-:-:S02]  /*5590*/  ISETP.GT.AND P3, PT, R27, 0x19, PT ;  /* 0x000000191b00780c */ /* 0x000fc40003f64270 */
[----:B------:R-:W-:Y:S02]  /*55a0*/  FSEL R181, R181, -INF , P2 ;  /* 0xff800000b5b57808 */ /* 0x000fe40001000000 */
[----:B------:R-:W-:Y:S02]  /*55b0*/  FMNMX.FTZ R38, R183, R38, !PT ;  /* 0x00000026b7267209 */ /* 0x000fe40007810000 */
[----:B------:R-:W-:Y:S01]  /*55c0*/  ISETP.GT.AND P2, PT, R27, 0x20, PT ;  /* 0x000000201b00780c */ /* 0x000fe20003f44270 */
[----:B------:R-:W-:Y:S01]  /*55d0*/  MUFU.TANH R37, R37 ;  /* 0x0000002500257308 */ /* 0x000fe20000002400 */
[----:B------:R-:W-:Y:S02]  /*55e0*/  FSEL R29, R29, -INF , P3 ;  /* 0xff8000001d1d7808 */ /* 0x000fe40001800000 */
[----:B------:R-:W-:Y:S02]  /*55f0*/  FMNMX.FTZ R38, R181, R38, !PT ;  /* 0x00000026b5267209 */ /* 0x000fe40007810000 */
[----:B------:R-:W-:-:S02]  /*5600*/  ISETP.GT.AND P3, PT, R27, 0x21, PT ;  /* 0x000000211b00780c */ /* 0x000fc40003f64270 */
[----:B------:R-:W-:Y:S01]  /*5610*/  FSEL R179, R40, -INF , P2 ;  /* 0xff80000028b37808 */ /* 0x000fe20001000000 */
[----:B------:R-:W-:Y:S01]  /*5620*/  FMUL.FTZ R40, R62, UR53 ;  /* 0x000000353e287c20 */ /* 0x000fe20008410000 */
[----:B------:R-:W-:Y:S01]  /*5630*/  FMNMX.FTZ R38, R29, R38, !PT ;  /* 0x000000261d267209 */ /* 0x000fe20007810000 */
[----:B------:R-:W-:Y:S01]  /*5640*/  MUFU.TANH R42, R42 ;  /* 0x0000002a002a7308 */ /* 0x000fe20000002400 */
[----:B------:R-:W-:Y:S02]  /*5650*/  ISETP.GT.AND P2, PT, R27, 0x28, PT ;  /* 0x000000281b00780c */ /* 0x000fe40003f44270 */
[----:B------:R-:W-:Y:S02]  /*5660*/  FSEL R177, R41, -INF , P3 ;  /* 0xff80000029b17808 */ /* 0x000fe40001800000 */
[----:B------:R-:W-:Y:S02]  /*5670*/  FMNMX.FTZ R38, R179, R38, !PT ;  /* 0x00000026b3267209 */ /* 0x000fe40007810000 */
[----:B------:R-:W-:Y:S01]  /*5680*/  ISETP.GT.AND P3, PT, R27, 0x29, PT ;  /* 0x000000291b00780c */ /* 0x000fe20003f64270 */
[----:B------:R-:W4:Y:S01]  /*5690*/  MUFU.TANH R41, R80 ;  /* 0x0000005000297308 */ /* 0x000f220000002400 */
[----:B------:R-:W-:-:S02]  /*56a0*/  FMNMX.FTZ R38, R177, R38, !PT ;  /* 0x00000026b1267209 */ /* 0x000fc40007810000 */
[C---:B------:R-:W-:Y:S02]  /*56b0*/  ISETP.GT.AND P4, PT, R68.reuse, RZ, PT ;  /* 0x000000ff4400720c */ /* 0x040fe40003f84270 */
[C---:B------:R-:W-:Y:S02]  /*56c0*/  ISETP.GT.AND P5, PT, R68.reuse, 0x1, PT ;  /* 0x000000014400780c */ /* 0x040fe40003fa4270 */
[----:B0-----:R-:W-:Y:S01]  /*56d0*/  FSEL R63, R9, -INF , P4 ;  /* 0xff800000093f7808 */ /* 0x001fe20002000000 */
[----:B------:R-:W0:Y:S01]  /*56e0*/  MUFU.TANH R40, R40 ;  /* 0x0000002800287308 */ /* 0x000e220000002400 */
[C---:B------:R-:W-:Y:S02]  /*56f0*/  ISETP.GT.AND P6, PT, R68.reuse, 0x9, PT ;  /* 0x000000094400780c */ /* 0x040fe40003fc4270 */
[----:B------:R-:W-:-:S04]  /*5700*/  ISETP.GT.AND P4, PT, R68, 0x10, PT ;  /* 0x000000104400780c */ /* 0x000fc80003f84270 */
[----:B-----5:R-:W-:Y:S01]  /*5710*/  FSEL R77, R12, -INF , P4 ;  /* 0xff8000000c4d7808 */ /* 0x020fe20002000000 */
[----:B------:R-:W-:Y:S01]  /*5720*/  MUFU.TANH R46, R46 ;  /* 0x0000002e002e7308 */ /* 0x000fe20000002400 */
[----:B------:R-:W-:-:S04]  /*5730*/  ISETP.GT.AND P4, PT, R68, 0x20, PT ;  /* 0x000000204400780c */ /* 0x000fc80003f84270 */
[----:B------:R-:W-:Y:S02]  /*5740*/  FSEL R85, R26, -INF , P4 ;  /* 0xff8000001a557808 */ /* 0x000fe40002000000 */
[----:B------:R-:W-:Y:S01]  /*5750*/  ISETP.GT.AND P4, PT, R68, 0x30, PT ;  /* 0x000000304400780c */ /* 0x000fe20003f84270 */
[----:B------:R-:W-:Y:S08]  /*5760*/  MUFU.TANH R50, R50 ;  /* 0x0000003200327308 */ /* 0x000ff00000002400 */
[----:B------:R-:W-:Y:S08]  /*5770*/  MUFU.TANH R54, R54 ;  /* 0x0000003600367308 */ /* 0x000ff00000002400 */
[----:B------:R-:W-:Y:S01]  /*5780*/  MUFU.TANH R58, R58 ;  /* 0x0000003a003a7308 */ /* 0x000fe20000002400 */
[----:B------:R-:W-:-:S02]  /*5790*/  WARPGROUP.DEPBAR.LE gsb0, 0x0 ;  /* 0x00008000000079c5 */ /* 0x000fc40000010000 */
[----:B------:R-:W-:Y:S01]  /*57a0*/  WARPGROUP.ARRIVE ;  /* 0x00000000000079c5 */ /* 0x000fe20000000000 */
[----:B------:R-:W-:Y:S01]  /*57b0*/  FSEL R175, R44, -INF , P2 ;  /* 0xff8000002caf7808 */ /* 0x000fe20001000000 */
[----:B------:R-:W-:Y:S01]  /*57c0*/  FMUL.FTZ R44, R66, UR53 ;  /* 0x00000035422c7c20 */ /* 0x000fe20008410000 */
[----:B------:R-:W-:Y:S01]  /*57d0*/  ISETP.GT.AND P2, PT, R27, 0x30, PT ;  /* 0x000000301b00780c */ /* 0x000fe20003f44270 */
[----:B------:R-:W-:Y:S01]  /*57e0*/  FMUL.FTZ R66, R87, UR53 ;  /* 0x0000003557427c20 */ /* 0x000fe20008410000 */
[----:B------:R-:W-:Y:S01]  /*57f0*/  FSEL R173, R45, -INF , P3 ;  /* 0xff8000002dad7808 */ /* 0x000fe20001800000 */
[----:B------:R-:W-:Y:S01]  /*5800*/  HGMMA.64x128x16.F32 R88, R168, gdesc[UR4].tnspB, R88, gsb0 ;  /* 0x41e00004a8587df0 */ /* 0x000fe20008000858 */
[----:B------:R-:W-:Y:S01]  /*5810*/  UIADD3 UR6, UR10, 0x200, URZ ;  /* 0x000002000a067890 */ /* 0x000fe2000fffe03f */
[----:B------:R-:W-:Y:S01]  /*5820*/  FMNMX.FTZ R38, R175, R38, !PT ;  /* 0x00000026af267209 */ /* 0x000fe20007810000 */
[----:B------:R-:W-:Y:S01]  /*5830*/  UMOV UR7, 0x40000040 ;  /* 0x4000004000077882 */ /* 0x000fe20000000000 */
[----:B------:R-:W-:Y:S01]  /*5840*/  ISETP.GT.AND P3, PT, R27, 0x31, PT ;  /* 0x000000311b00780c */ /* 0x000fe20003f64270 */
[----:B------:R-:W5:Y:S01]  /*5850*/  MUFU.TANH R44, R44 ;  /* 0x0000002c002c7308 */ /* 0x000f620000002400 */
[----:B------:R-:W-:-:S07]  /*5860*/  FMNMX.FTZ R38, R173, R38, !PT ;  /* 0x00000026ad267209 */ /* 0x000fce0007810000 */
[----:B------:R-:W-:Y:S01]  /*5870*/  MUFU.TANH R66, R66 ;  /* 0x0000004200427308 */ /* 0x000fe20000002400 */
[----:B------:R-:W-:Y:S02]  /*5880*/  WARPGROUP.DEPBAR.LE gsb0, 0x0 ;  /* 0x00008000000079c5 */ /* 0x000fe40000010000 */
[----:B------:R-:W-:Y:S01]  /*5890*/  WARPGROUP.ARRIVE ;  /* 0x00000000000079c5 */ /* 0x000fe20000000000 */
[----:B------:R-:W-:Y:S01]  /*58a0*/  FSEL R171, R48, -INF , P2 ;  /* 0xff80000030ab7808 */ /* 0x000fe20001000000 */
[----:B------:R-:W-:Y:S01]  /*58b0*/  FMUL.FTZ R48, R67, UR53 ;  /* 0x0000003543307c20 */ /* 0x000fe20008410000 */
[----:B------:R-:W-:Y:S02]  /*58c0*/  ISETP.GT.AND P2, PT, R27, 0x38, PT ;  /* 0x000000381b00780c */ /* 0x000fe40003f44270 */
[----:B------:R-:W-:Y:S01]  /*58d0*/  FSEL R169, R49, -INF , P3 ;  /* 0xff80000031a97808 */ /* 0x000fe20001800000 */
[----:B------:R-:W-:Y:S01]  /*58e0*/  HGMMA.64x128x16.F32 R88, R152, gdesc[UR4].tnspB, R88, gsb0 ;  /* 0x41e0000498587df0 */ /* 0x000fe20008000858 */
[----:B------:R-:W-:Y:S01]  /*58f0*/  FMNMX.FTZ R38, R171, R38, !PT ;  /* 0x00000026ab267209 */ /* 0x000fe20007810000 */
[----:B------:R-:W-:Y:S01]  /*5900*/  UIADD3 UR6, UR10, 0x280, URZ ;  /* 0x000002800a067890 */ /* 0x000fe2000fffe03f */
[----:B------:R-:W-:Y:S01]  /*5910*/  ISETP.GT.AND P3, PT, R27, 0x39, PT ;  /* 0x000000391b00780c */ /* 0x000fe20003f64270 */
[----:B------:R-:W-:Y:S01]  /*5920*/  UMOV UR7, 0x40000040 ;  /* 0x4000004000077882 */ /* 0x000fe20000000000 */
[----:B------:R-:W-:Y:S01]  /*5930*/  FSEL R73, R52, -INF , P2 ;  /* 0xff80000034497808 */ /* 0x000fe20001000000 */
[----:B------:R-:W-:Y:S01]  /*5940*/  FMUL.FTZ R52, R71, UR53 ;  /* 0x0000003547347c20 */ /* 0x000fe20008410000 */
[----:B------:R-:W-:Y:S01]  /*5950*/  FMNMX.FTZ R38, R169, R38, !PT ;  /* 0x00000026a9267209 */ /* 0x000fe20007810000 */
[----:B------:R-:W5:Y:S01]  /*5960*/  MUFU.TANH R48, R48 ;  /* 0x0000003000307308 */ /* 0x000f620000002400 */
[----:B------:R-:W-:-:S02]  /*5970*/  ISETP.GT.AND P2, PT, R27, 0x40, PT ;  /* 0x000000401b00780c */ /* 0x000fc40003f44270 */
[----:B------:R-:W-:Y:S02]  /*5980*/  FSEL R69, R53, -INF , P3 ;  /* 0xff80000035457808 */ /* 0x000fe40001800000 */
[----:B------:R-:W-:Y:S02]  /*5990*/  FMNMX.FTZ R38, R73, R38, !PT ;  /* 0x0000002649267209 */ /* 0x000fe40007810000 */
[----:B------:R-:W-:Y:S01]  /*59a0*/  ISETP.GT.AND P3, PT, R27, 0x41, PT ;  /* 0x000000411b00780c */ /* 0x000fe20003f64270 */
[----:B------:R-:W5:Y:S01]  /*59b0*/  MUFU.TANH R52, R52 ;  /* 0x0000003400347308 */ /* 0x000f620000002400 */
[----:B------:R-:W-:Y:S01]  /*59c0*/  FSEL R65, R56, -INF , P2 ;  /* 0xff80000038417808 */ /* 0x000fe20001000000 */
[----:B------:R-:W-:Y:S01]  /*59d0*/  FMUL.FTZ R56, R75, UR53 ;  /* 0x000000354b387c20 */ /* 0x000fe20008410000 */
[----:B------:R-:W-:Y:S02]  /*59e0*/  FMNMX.FTZ R38, R69, R38, !PT ;  /* 0x0000002645267209 */ /* 0x000fe40007810000 */
[----:B------:R-:W-:-:S02]  /*59f0*/  ISETP.GT.AND P2, PT, R27, 0x48, PT ;  /* 0x000000481b00780c */ /* 0x000fc40003f44270 */
[----:B-1----:R-:W-:Y:S01]  /*5a00*/  FSEL R61, R57, -INF , P3 ;  /* 0xff800000393d7808 */ /* 0x002fe20001800000 */
[----:B------:R-:W1:Y:S01]  /*5a10*/  MUFU.TANH R56, R56 ;  /* 0x0000003800387308 */ /* 0x000e620000002400 */
[----:B------:R-:W-:Y:S02]  /*5a20*/  FMNMX.FTZ R38, R65, R38, !PT ;  /* 0x0000002641267209 */ /* 0x000fe40007810000 */
[----:B------:R-:W-:Y:S02]  /*5a30*/  ISETP.GT.AND P3, PT, R27, 0x49, PT ;  /* 0x000000491b00780c */ /* 0x000fe40003f64270 */
[----:B------:R-:W-:Y:S01]  /*5a40*/  FSEL R53, R60, -INF , P2 ;  /* 0xff8000003c357808 */ /* 0x000fe20001000000 */
[----:B------:R-:W-:Y:S01]  /*5a50*/  FMUL.FTZ R60, R79, UR53 ;  /* 0x000000354f3c7c20 */ /* 0x000fe20008410000 */
[----:B------:R-:W-:Y:S02]  /*5a60*/  FMNMX.FTZ R38, R61, R38, !PT ;  /* 0x000000263d267209 */ /* 0x000fe40007810000 */
[----:B------:R-:W-:-:S02]  /*5a70*/  ISETP.GT.AND P2, PT, R27, 0x50, PT ;  /* 0x000000501b00780c */ /* 0x000fc40003f44270 */
[----:B--2---:R-:W-:Y:S01]  /*5a80*/  FSEL R49, R4, -INF , P3 ;  /* 0xff80000004317808 */ /* 0x004fe20001800000 */
[----:B------:R-:W2:Y:S01]  /*5a90*/  MUFU.TANH R60, R60 ;  /* 0x0000003c003c7308 */ /* 0x000ea20000002400 */
[----:B------:R-:W-:Y:S01]  /*5aa0*/  FMNMX.FTZ R38, R53, R38, !PT ;  /* 0x0000002635267209 */ /* 0x000fe20007810000 */
[----:B------:R-:W0:Y:S01]  /*5ab0*/  LDC R4, c[0x0][0x988] ;  /* 0x00026200ff047b82 */ /* 0x000e220000000800 */
[----:B------:R-:W-:Y:S02]  /*5ac0*/  ISETP.GT.AND P3, PT, R27, 0x51, PT ;  /* 0x000000511b00780c */ /* 0x000fe40003f64270 */
[----:B------:R-:W-:Y:S01]  /*5ad0*/  FSEL R57, R64, -INF , P2 ;  /* 0xff80000040397808 */ /* 0x000fe20001000000 */
[----:B------:R-:W-:Y:S01]  /*5ae0*/  FMUL.FTZ R64, R83, UR53 ;  /* 0x0000003553407c20 */ /* 0x000fe20008410000 */
[----:B------:R-:W-:Y:S02]  /*5af0*/  FMNMX.FTZ R38, R49, R38, !PT ;  /* 0x0000002631267209 */ /* 0x000fe40007810000 */
[----:B------:R-:W-:-:S02]  /*5b00*/  ISETP.GT.AND P2, PT, R27, 0x58, PT ;  /* 0x000000581b00780c */ /* 0x000fc40003f44270 */
[----:B------:R-:W-:Y:S01]  /*5b10*/  FSEL R59, R59, -INF , P3 ;  /* 0xff8000003b3b7808 */ /* 0x000fe20001800000 */
[----:B------:R-:W2:Y:S01]  /*5b20*/  MUFU.TANH R64, R64 ;  /* 0x0000004000407308 */ /* 0x000ea20000002400 */
[----:B------:R-:W-:Y:S02]  /*5b30*/  FMNMX.FTZ R38, R57, R38, !PT ;  /* 0x0000002639267209 */ /* 0x000fe40007810000 */
[----:B------:R-:W-:Y:S02]  /*5b40*/  ISETP.GT.AND P3, PT, R27, 0x59, PT ;  /* 0x000000591b00780c */ /* 0x000fe40003f64270 */
[----:B------:R-:W-:Y:S02]  /*5b50*/  FSEL R55, R55, -INF , P2 ;  /* 0xff80000037377808 */ /* 0x000fe40001000000 */
[----:B------:R-:W-:Y:S02]  /*5b60*/  FMNMX.FTZ R38, R59, R38, !PT ;  /* 0x000000263b267209 */ /* 0x000fe40007810000 */
[----:B------:R-:W-:-:S02]  /*5b70*/  ISETP.GT.AND P2, PT, R27, 0x60, PT ;  /* 0x000000601b00780c */ /* 0x000fc40003f44270 */
[----:B------:R-:W-:Y:S02]  /*5b80*/  FSEL R51, R51, -INF , P3 ;  /* 0xff80000033337808 */ /* 0x000fe40001800000 */
[----:B------:R-:W-:Y:S02]  /*5b90*/  FMNMX.FTZ R38, R55, R38, !PT ;  /* 0x0000002637267209 */ /* 0x000fe40007810000 */
[----:B------:R-:W-:Y:S02]  /*5ba0*/  ISETP.GT.AND P3, PT, R27, 0x61, PT ;  /* 0x000000611b00780c */ /* 0x000fe40003f64270 */
[----:B------:R-:W-:Y:S02]  /*5bb0*/  FSEL R47, R47, -INF , P2 ;  /* 0xff8000002f2f7808 */ /* 0x000fe40001000000 */
[----:B------:R-:W-:Y:S02]  /*5bc0*/  FMNMX.FTZ R38, R51, R38, !PT ;  /* 0x0000002633267209 */ /* 0x000fe40007810000 */
[----:B------:R-:W-:-:S02]  /*5bd0*/  ISETP.GT.AND P2, PT, R27, 0x68, PT ;  /* 0x000000681b00780c */ /* 0x000fc40003f44270 */
[----:B---3--:R-:W-:Y:S02]  /*5be0*/  FSEL R45, R7, -INF , P3 ;  /* 0xff800000072d7808 */ /* 0x008fe40001800000 */
        /* <DEDUP_REMOVED lines=8> */
[----:B----4-:R-:W-:Y:S02]  /*5c70*/  FSEL R41, R41, -INF , P2 ;  /* 0xff80000029297808 */ /* 0x010fe40001000000 */
[----:B------:R-:W-:Y:S02]  /*5c80*/  FMNMX.FTZ R38, R39, R38, !PT ;  /* 0x0000002627267209 */ /* 0x000fe40007810000 */
[----:B------:R-:W-:-:S02]  /*5c90*/  ISETP.GT.AND P2, PT, R27, 0x78, PT ;  /* 0x000000781b00780c */ /* 0x000fc40003f44270 */
[----:B------:R-:W-:Y:S02]  /*5ca0*/  FSEL R15, R15, -INF , P3 ;  /* 0xff8000000f0f7808 */ /* 0x000fe40001800000 */
[----:B------:R-:W-:Y:S02]  /*5cb0*/  FMNMX.FTZ R38, R41, R38, !PT ;  /* 0x0000002629267209 */ /* 0x000fe40007810000 */
[----:B------:R-:W-:Y:S02]  /*5cc0*/  ISETP.GT.AND P3, PT, R27, 0x79, PT ;  /* 0x000000791b00780c */ /* 0x000fe40003f64270 */
[----:B------:R-:W-:Y:S02]  /*5cd0*/  FSEL R21, R21, -INF , P2 ;  /* 0xff80000015157808 */ /* 0x000fe40001000000 */
[----:B------:R-:W-:Y:S02]  /*5ce0*/  FMNMX.FTZ R38, R15, R38, !PT ;  /* 0x000000260f267209 */ /* 0x000fe40007810000 */
[----:B------:R-:W-:-:S02]  /*5cf0*/  FSEL R13, R13, -INF , P3 ;  /* 0xff8000000d0d7808 */ /* 0x000fc40001800000 */
[----:B------:R-:W-:Y:S02]  /*5d00*/  FMNMX.FTZ R38, R21, R38, !PT ;  /* 0x0000002615267209 */ /* 0x000fe40007810000 */
[----:B------:R-:W-:Y:S02]  /*5d10*/  FSEL R71, R8, -INF , P5 ;  /* 0xff80000008477808 */ /* 0x000fe40002800000 */
[----:B------:R-:W-:Y:S02]  /*5d20*/  FMNMX.FTZ R38, R13, R38, !PT ;  /* 0x000000260d267209 */ /* 0x000fe40007810000 */
[----:B------:R-:W-:Y:S02]  /*5d30*/  ISETP.GT.AND P3, PT, R68, 0x8, PT ;  /* 0x000000084400780c */ /* 0x000fe40003f64270 */
[----:B------:R-:W-:Y:S01]  /*5d40*/  FMNMX.FTZ R8, R63, R6, !PT ;  /* 0x000000063f087209 */ /* 0x000fe20007810000 */
[----:B------:R-:W3:Y:S01]  /*5d50*/  SHFL.BFLY PT, R7, R38, 0x2, 0x1f ;  /* 0x0c401f0026077f89 */ /* 0x000ee200000e0000 */
[----:B------:R-:W-:-:S02]  /*5d60*/  FSEL R67, R10, -INF , P3 ;  /* 0xff8000000a437808 */ /* 0x000fc40001800000 */
[----:B------:R-:W-:Y:S02]  /*5d70*/  FMNMX.FTZ R8, R71, R8, !PT ;  /* 0x0000000847087209 */ /* 0x000fe40007810000 */
[----:B------:R-:W-:Y:S02]  /*5d80*/  FSEL R75, R11, -INF , P6 ;  /* 0xff8000000b4b7808 */ /* 0x000fe40003000000 */
[----:B------:R-:W-:Y:S02]  /*5d90*/  FMNMX.FTZ R8, R67, R8, !PT ;  /* 0x0000000843087209 */ /* 0x000fe40007810000 */
[C---:B------:R-:W-:Y:S02]  /*5da0*/  ISETP.GT.AND P5, PT, R68.reuse, 0x11, PT ;  /* 0x000000114400780c */ /* 0x040fe40003fa4270 */
[----:B------:R-:W-:Y:S02]  /*5db0*/  FMNMX.FTZ R8, R75, R8, !PT ;  /* 0x000000084b087209 */ /* 0x000fe40007810000 */
[----:B------:R-:W-:-:S02]  /*5dc0*/  ISETP.GT.AND P3, PT, R68, 0x18, PT ;  /* 0x000000184400780c */ /* 0x000fc40003f64270 */
[----:B------:R-:W-:Y:S02]  /*5dd0*/  FSEL R79, R14, -INF , P5 ;  /* 0xff8000000e4f7808 */ /* 0x000fe40002800000 */
[----:B------:R-:W-:Y:S02]  /*5de0*/  FMNMX.FTZ R8, R77, R8, !PT ;  /* 0x000000084d087209 */ /* 0x000fe40007810000 */
[----:B------:R-:W-:Y:S02]  /*5df0*/  ISETP.GT.AND P6, PT, R68, 0x19, PT ;  /* 0x000000194400780c */ /* 0x000fe40003fc4270 */
[----:B------:R-:W-:Y:S02]  /*5e00*/  FSEL R81, R20, -INF , P3 ;  /* 0xff80000014517808 */ /* 0x000fe40001800000 */
[----:B------:R-:W-:Y:S02]  /*5e10*/  FMNMX.FTZ R8, R79, R8, !PT ;  /* 0x000000084f087209 */ /* 0x000fe40007810000 */
[----:B---3--:R-:W-:Y:S01]  /*5e20*/  FMNMX.FTZ R62, R38, R7, !PT ;  /* 0x00000007263e7209 */ /* 0x008fe20007810000 */
[----:B------:R-:W-:-:S02]  /*5e30*/  WARPGROUP.DEPBAR.LE gsb0, 0x0 ;  /* 0x00008000000079c5 */ /* 0x000fc40000010000 */
[----:B------:R-:W-:Y:S01]  /*5e40*/  WARPGROUP.ARRIVE ;  /* 0x00000000000079c5 */ /* 0x000fe20000000000 */
[----:B------:R-:W-:Y:S01]  /*5e50*/  FSEL R83, R24, -INF , P6 ;  /* 0xff80000018537808 */ /* 0x000fe20003000000 */
[----:B------:R-:W3:Y:S01]  /*5e60*/  SHFL.BFLY PT, R7, R62, 0x1, 0x1f ;  /* 0x0c201f003e077f89 */ /* 0x000ee200000e0000 */
[----:B------:R-:W-:Y:S02]  /*5e70*/  FMNMX.FTZ R8, R81, R8, !PT ;  /* 0x0000000851087209 */ /* 0x000fe40007810000 */
[C---:B------:R-:W-:Y:S01]  /*5e80*/  ISETP.GT.AND P5, PT, R68.reuse, 0x21, PT ;  /* 0x000000214400780c */ /* 0x040fe20003fa4270 */
[----:B------:R-:W-:Y:S01]  /*5e90*/  HGMMA.64x128x16.F32 R88, R156, gdesc[UR4].tnspB, R88, gsb0 ;  /* 0x41e000049c587df0 */ /* 0x000fe20008000858 */
[----:B------:R-:W-:Y:S01]  /*5ea0*/  UIADD3 UR6, UR10, 0x300, URZ ;  /* 0x000003000a067890 */ /* 0x000fe2000fffe03f */
[----:B------:R-:W-:Y:S01]  /*5eb0*/  FMNMX.FTZ R8, R83, R8, !PT ;  /* 0x0000000853087209 */ /* 0x000fe20007810000 */
[----:B------:R-:W-:Y:S01]  /*5ec0*/  UMOV UR7, 0x40000040 ;  /* 0x4000004000077882 */ /* 0x000fe20000000000 */
        /* <DEDUP_REMOVED lines=8> */
[----:B---3--:R-:W-:Y:S01]  /*5f50*/  FMNMX.FTZ R7, R62, R7, !PT ;  /* 0x000000073e077209 */ /* 0x008fe20007810000 */
[----:B------:R-:W-:Y:S01]  /*5f60*/  FMUL.FTZ R62, R86, UR53 ;  /* 0x00000035563e7c20 */ /* 0x000fe20008410000 */
[C---:B------:R-:W-:Y:S02]  /*5f70*/  ISETP.GT.AND P5, PT, R68.reuse, 0x31, PT ;  /* 0x000000314400780c */ /* 0x040fe40003fa4270 */
[C---:B------:R-:W-:Y:S01]  /*5f80*/  FSETP.NEU.FTZ.AND P2, PT, R7.reuse, -INF , PT ;  /* 0xff8000000700780b */ /* 0x040fe20003f5d000 */
[----:B0-----:R-:W-:Y:S01]  /*5f90*/  FMUL.FTZ R38, R7, R4 ;  /* 0x0000000407267220 */ /* 0x001fe20000410000 */
[----:B------:R-:W-:Y:S01]  /*5fa0*/  FMNMX.FTZ R8, R155, R8, !PT ;  /* 0x000000089b087209 */ /* 0x000fe20007810000 */
[----:B------:R-:W0:Y:S01]  /*5fb0*/  MUFU.TANH R62, R62 ;  /* 0x0000003e003e7308 */ /* 0x000e220000002400 */
[----:B------:R-:W-:-:S02]  /*5fc0*/  ISETP.GT.AND P3, PT, R68, 0x38, PT ;  /* 0x000000384400780c */ /* 0x000fc40003f64270 */
[----:B------:R-:W-:Y:S02]  /*5fd0*/  FSEL R38, R38, RZ, P2 ;  /* 0x000000ff26267208 */ /* 0x000fe40001000000 */
[----:B------:R-:W-:-:S03]  /*5fe0*/  FSEL R20, R7, RZ, P2 ;  /* 0x000000ff07147208 */ /* 0x000fc60001000000 */
[-CC-:B------:R-:W-:Y:S01]  /*5ff0*/  FFMA.FTZ R172, R179, R4.reuse, -R38.reuse ;  /* 0x00000004b3ac7223 */ /* 0x180fe20000010826 */
[----:B------:R-:W-:Y:S01]  /*6000*/  FSEL R179, R32, -INF , P4 ;  /* 0xff80000020b37808 */ /* 0x000fe20002000000 */
        /* <DEDUP_REMOVED lines=43> */
[----:B-----5:R-:W-:Y:S01]  /*62c0*/  FSEL R189, R44, -INF , P3 ;  /* 0xff8000002cbd7808 */ /* 0x020fe20001800000 */
[--C-:B------:R-:W-:Y:S01]  /*62d0*/  FFMA.FTZ R39, R39, R4, -R38.reuse ;  /* 0x0000000427277223 */ /* 0x100fe20000010826 */
[----:B------:R-:W-:Y:S01]  /*62e0*/  FMNMX.FTZ R8, R187, R8, !PT ;  /* 0x00000008bb087209 */ /* 0x000fe20007810000 */
[-CC-:B------:R-:W-:Y:S01]  /*62f0*/  FFMA.FTZ R12, R41, R4.reuse, -R38.reuse ;  /* 0x00000004290c7223 */ /* 0x180fe20000010826 */
[----:B------:R-:W-:Y:S01]  /*6300*/  ISETP.GT.AND P5, PT, R68, 0x58, PT ;  /* 0x000000584400780c */ /* 0x000fe20003fa4270 */
[-CC-:B------:R-:W-:Y:S01]  /*6310*/  FFMA.FTZ R15, R15, R4.reuse, -R38.reuse ;  /* 0x000000040f0f7223 */ /* 0x180fe20000010826 */
[----:B------:R-:W-:Y:S01]  /*6320*/  FSEL R169, R48, -INF , P4 ;  /* 0xff80000030a97808 */ /* 0x000fe20002000000 */
[----:B------:R-:W-:Y:S01]  /*6330*/  FFMA.FTZ R21, R21, R4, -R38 ;  /* 0x0000000415157223 */ /* 0x000fe20000010826 */
[----:B------:R-:W-:Y:S01]  /*6340*/  FMNMX.FTZ R8, R189, R8, !PT ;  /* 0x00000008bd087209 */ /* 0x000fe20007810000 */
[----:B------:R-:W-:Y:S01]  /*6350*/  MUFU.EX2 R180, R180 ;  /* 0x000000b400b47308 */ /* 0x000fe20000000800 */
[----:B------:R-:W-:-:S02]  /*6360*/  ISETP.GT.AND P3, PT, R68, 0x59, PT ;  /* 0x000000594400780c */ /* 0x000fc40003f64270 */
[----:B------:R-:W-:Y:S01]  /*6370*/  FSEL R171, R46, -INF , P5 ;  /* 0xff8000002eab7808 */ /* 0x000fe20002800000 */
[----:B------:R-:W-:Y:S01]  /*6380*/  IMAD.U32 R46, RZ, RZ, UR43 ;  /* 0x0000002bff2e7e24 */ /* 0x000fe2000f8e00ff */
        /* <DEDUP_REMOVED lines=9> */
[----:B------:R-:W-:Y:S01]  /*6420*/  IMAD.U32 R50, RZ, RZ, UR55 ;  /* 0x00000037ff327e24 */ /* 0x000fe2000f8e00ff */
[----:B------:R-:W-:Y:S01]  /*6430*/  ISETP.GT.AND P3, PT, R68, 0x68, PT ;  /* 0x000000684400780c */ /* 0x000fe20003f64270 */
[----:B------:R-:W-:Y:S01]  /*6440*/  UMOV UR55, UR43 ;  /* 0x0000002b00377c82 */ /* 0x000fe20008000000 */
[----:B-1----:R-:W-:Y:S02]  /*6450*/  FSEL R193, R56, -INF , P5 ;  /* 0xff80000038c17808 */ /* 0x002fe40002800000 */
[----:B------:R-:W-:Y:S01]  /*6460*/  FMNMX.FTZ R8, R191, R8, !PT ;  /* 0x00000008bf087209 */ /* 0x000fe20007810000 */
[----:B------:R-:W-:Y:S01]  /*6470*/  MUFU.EX2 R27, R27 ;  /* 0x0000001b001b7308 */ /* 0x000fe20000000800 */
[----:B------:R-:W-:-:S02]  /*6480*/  ISETP.GT.AND P4, PT, R68, 0x69, PT ;  /* 0x000000694400780c */ /* 0x000fc40003f84270 */
[----:B------:R-:W-:Y:S02]  /*6490*/  FSEL R195, R54, -INF , P3 ;  /* 0xff80000036c37808 */ /* 0x000fe40001800000 */
[----:B------:R-:W-:Y:S02]  /*64a0*/  FMNMX.FTZ R8, R193, R8, !PT ;  /* 0x00000008c1087209 */ /* 0x000fe40007810000 */
[----:B------:R-:W-:Y:S01]  /*64b0*/  ISETP.GT.AND P5, PT, R68, 0x70, PT ;  /* 0x000000704400780c */ /* 0x000fe20003fa4270 */
[----:B------:R-:W-:Y:S01]  /*64c0*/  MUFU.EX2 R176, R176 ;  /* 0x000000b000b07308 */ /* 0x000fe20000000800 */
[----:B--2---:R-:W-:Y:S02]  /*64d0*/  FSEL R65, R60, -INF , P4 ;  /* 0xff8000003c417808 */ /* 0x004fe40002000000 */
        /* <DEDUP_REMOVED lines=10> */
[----:B0-----:R-:W-:Y:S01]  /*6580*/  FSEL R201, R62, -INF , P4 ;  /* 0xff8000003ec97808 */ /* 0x001fe20002000000 */
[----:B------:R-:W-:Y:S02]  /*6590*/  WARPGROUP.DEPBAR.LE gsb0, 0x0 ;  /* 0x00008000000079c5 */ /* 0x000fe40000010000 */
[----:B------:R-:W-:Y:S01]  /*65a0*/  WARPGROUP.ARRIVE ;  /* 0x00000000000079c5 */ /* 0x000fe20000000000 */
[----:B------:R-:W-:Y:S01]  /*65b0*/  FMNMX.FTZ R8, R199, R8, !PT ;  /* 0x00000008c7087209 */ /* 0x000fe20007810000 */
[-CC-:B------:R-:W-:Y:S01]  /*65c0*/  FFMA.FTZ R156, R57, R4.reuse, -R38.reuse ;  /* 0x00000004399c7223 */ /* 0x180fe20000010826 */
[----:B------:R-:W-:Y:S01]  /*65d0*/  FSEL R157, R66, -INF , P5 ;  /* 0xff800000429d7808 */ /* 0x000fe20002800000 */
[--C-:B------:R-:W-:Y:S01]  /*65e0*/  FFMA.FTZ R158, R55, R4, -R38.reuse ;  /* 0x00000004379e7223 */ /* 0x100fe20000010826 */
[----:B------:R-:W-:Y:S01]  /*65f0*/  FMNMX.FTZ R8, R201, R8, !PT ;  /* 0x00000008c9087209 */ /* 0x000fe20007810000 */
[----:B------:R-:W-:Y:S01]  /*6600*/  HGMMA.64x128x16.F32 R88, R160, gdesc[UR4].tnspB, R88, gsb0 ;  /* 0x41e00004a0587df0 */ /* 0x000fe20008000858 */
[----:B------:R-:W-:Y:S01]  /*6610*/  UIADD3 UR6, UR10, 0x380, URZ ;  /* 0x000003800a067890 */ /* 0x000fe2000fffe03f */
[----:B------:R-:W-:Y:S01]  /*6620*/  MUFU.EX2 R29, R29 ;  /* 0x0000001d001d7308 */ /* 0x000fe20000000800 */
[----:B------:R-:W-:Y:S01]  /*6630*/  FMNMX.FTZ R9, R157, R8, !PT ;  /* 0x000000089d097209 */ /* 0x000fe20007810000 */
[----:B------:R-:W-:Y:S01]  /*6640*/  UMOV UR7, 0x40000040 ;  /* 0x4000004000077882 */ /* 0x000fe20000000000 */
[----:B------:R-:W-:Y:S01]  /*6650*/  FFMA.FTZ R8, R47, R4, -R38 ;  /* 0x000000042f087223 */ /* 0x000fe20000010826 */
[----:B------:R-:W-:-:S02]  /*6660*/  @!P1 LEA R46, R46, UR41, 0x3 ;  /* 0x000000292e2e9c11 */ /* 0x000fc4000f8e18ff */
[----:B------:R-:W0:Y:S01]  /*6670*/  SHFL.BFLY PT, R10, R9, 0x2, 0x1f ;  /* 0x0c401f00090a7f89 */ /* 0x000e2200000e0000 */
[----:B------:R-:W-:Y:S01]  /*6680*/  @!P1 LEA R50, R50, UR41, 0x3 ;  /* 0x0000002932329c11 */ /* 0x000fe2000f8e18ff */
[----:B------:R-:W-:Y:S01]  /*6690*/  MUFU.EX2 R172, R172 ;  /* 0x000000ac00ac7308 */ /* 0x000fe20000000800 */
[----:B------:R-:W-:-:S03]  /*66a0*/  @!P1 VIADD R46, R46, 0x28840 ;  /* 0x000288402e2e9836 */ /* 0x000fc60000000000 */
[----:B------:R-:W-:Y:S02]  /*66b0*/  @!P1 VIADD R50, R50, 0x28860 ;  /* 0x0002886032329836 */ /* 0x000fe40000000000 */
[----:B------:R-:W-:Y:S02]  /*66c0*/  @!P1 PRMT R46, RZ, 0x654, R46 ;  /* 0x00000654ff2e9816 */ /* 0x000fe4000000002e */
[----:B------:R-:W-:Y:S01]  /*66d0*/  MUFU.EX2 R31, R31 ;  /* 0x0000001f001f7308 */ /* 0x000fe20000000800 */
[----:B------:R-:W-:-:S07]  /*66e0*/  @!P1 PRMT R50, RZ, 0x654, R50 ;  /* 0x00000654ff329816 */ /* 0x000fce0000000032 */
[----:B------:R-:W-:Y:S01]  /*66f0*/  MUFU.EX2 R174, R174 ;  /* 0x000000ae00ae7308 */ /* 0x000fe20000000800 */
[----:B0-----:R-:W-:Y:S01]  /*6700*/  FMNMX.FTZ R14, R9, R10, !PT ;  /* 0x0000000a090e7209 */ /* 0x001fe20007810000 */
[-CC-:B------:R-:W-:Y:S01]  /*6710*/  FFMA.FTZ R10, R43, R4.reuse, -R38.reuse ;  /* 0x000000042b0a7223 */ /* 0x180fe20000010826 */
[----:B------:R-:W-:Y:S01]  /*6720*/  FFMA.FTZ R38, R13, R4, -R38 ;  /* 0x000000040d267223 */ /* 0x000fe20000010826 */
[----:B------:R-:W-:-:S04]  /*6730*/  FADD.FTZ R13, -R20, R5 ;  /* 0x00000005140d7221 */ /* 0x000fc80000010100 */
[----:B------:R-:W-:Y:S01]  /*6740*/  MUFU.EX2 R33, R33 ;  /* 0x0000002100217308 */ /* 0x000fe20000000800 */
[----:B------:R-:W0:Y:S01]  /*6750*/  SHFL.BFLY PT, R9, R14, 0x1, 0x1f ;  /* 0x0c201f000e097f89 */ /* 0x000e2200000e0000 */
[----:B------:R-:W-:-:S06]  /*6760*/  FMUL.FTZ R13, R13, R4 ;  /* 0x000000040d0d7220 */ /* 0x000fcc0000410000 */
[----:B------:R-:W-:Y:S08]  /*6770*/  MUFU.EX2 R168, R168 ;  /* 0x000000a800a87308 */ /* 0x000ff00000000800 */
[----:B------:R-:W1:Y:S08]  /*6780*/  MUFU.EX2 R13, R13 ;  /* 0x0000000d000d7308 */ /* 0x000e700000000800 */
[----:B------:R-:W2:Y:S01]  /*6790*/  MUFU.EX2 R35, R35 ;  /* 0x0000002300237308 */ /* 0x000ea20000000800 */
[----:B0-----:R-:W-:-:S04]  /*67a0*/  FMNMX.FTZ R9, R14, R9, !PT ;  /* 0x000000090e097209 */ /* 0x001fc80007810000 */
[C---:B------:R-:W-:Y:S01]  /*67b0*/  FSETP.NEU.FTZ.AND P2, PT, R9.reuse, -INF , PT ;  /* 0xff8000000900780b */ /* 0x040fe20003f5d000 */
[----:B------:R-:W-:Y:S02]  /*67c0*/  FMUL.FTZ R34, R9, R4 ;  /* 0x0000000409227220 */ /* 0x000fe40000410000 */
[----:B------:R-:W-:Y:S01]  /*67d0*/  MUFU.EX2 R170, R170 ;  /* 0x000000aa00aa7308 */ /* 0x000fe20000000800 */
[----:B-1----:R-:W-:Y:S01]  /*67e0*/  FFMA.FTZ R40, R13, R3, R180 ;  /* 0x000000030d287223 */ /* 0x002fe200000100b4 */
[C---:B------:R-:W-:Y:S02]  /*67f0*/  F2FP.F16.F32.PACK_AB R180, R25.reuse, R180 ;  /* 0x000000b419b4723e */ /* 0x040fe400000000ff */
[----:B------:R-:W-:Y:S01]  /*6800*/  FSEL R34, R34, RZ, P2 ;  /* 0x000000ff22227208 */ /* 0x000fe20001000000 */
[----:B------:R-:W-:-:S03]  /*6810*/  FADD.FTZ R3, R25, R40 ;  /* 0x0000002819037221 */ /* 0x000fc60000010000 */
        /* <DEDUP_REMOVED lines=18> */
[----:B------:R-:W-:Y:S01]  /*6940*/  FSEL R3, R9, RZ, P2 ;  /* 0x000000ff09037208 */ /* 0x000fe20001000000 */
[-CC-:B------:R-:W-:Y:S01]  /*6950*/  FFMA.FTZ R55, R87, R4.reuse, -R34.reuse ;  /* 0x0000000457377223 */ /* 0x180fe20000010822 */
[-C--:B------:R-:W-:Y:S01]  /*6960*/  FFMA.FTZ R32, R153, R4.reuse, -R34 ;  /* 0x0000000499207223 */ /* 0x080fe20000010822 */
[----:B------:R-:W-:Y:S01]  /*6970*/  FADD.FTZ R37, R29, R44 ;  /* 0x0000002c1d257221 */ /* 0x000fe20000010000 */
[-C--:B------:R-:W-:Y:S01]  /*6980*/  FFMA.FTZ R57, R155, R4.reuse, -R34 ;  /* 0x000000049b397223 */ /* 0x080fe20000010822 */
[----:B------:R-:W-:Y:S01]  /*6990*/  FADD.FTZ R67, -R3, R6 ;  /* 0x0000000603437221 */ /* 0x000fe20000010100 */
[----:B------:R-:W-:Y:S01]  /*69a0*/  IADD3 R3, -R22, 0xb, RZ ;  /* 0x0000000b16037810 */ /* 0x000fe20007ffe1ff */
[----:B------:R-:W-:Y:S01]  /*69b0*/  FADD.FTZ R44, R172, R37 ;  /* 0x00000025ac2c7221 */ /* 0x000fe20000010000 */
[----:B------:R0:W-:Y:S01]  /*69c0*/  MUFU.EX2 R21, R63 ;  /* 0x0000003f00157308 */ /* 0x0001e20000000800 */
[-C--:B------:R-:W-:Y:S01]  /*69d0*/  FMUL.FTZ R6, R67, R4.reuse ;  /* 0x0000000443067220 */ /* 0x080fe20000410000 */
[-C--:B------:R-:W-:Y:S01]  /*69e0*/  FFMA.FTZ R36, R179, R4.reuse, -R34 ;  /* 0x00000004b3247223 */ /* 0x080fe20000010822 */
[----:B------:R-:W-:Y:S01]  /*69f0*/  FADD.FTZ R71, R31, R44 ;  /* 0x0000002c1f477221 */ /* 0x000fe20000010000 */
[--C-:B------:R-:W-:Y:S01]  /*6a00*/  FFMA.FTZ R59, R177, R4, -R34.reuse ;  /* 0x00000004b13b7223 */ /* 0x100fe20000010822 */
[----:B------:R-:W-:Y:S01]  /*6a10*/  F2FP.F16.F32.PACK_AB R176, R11, R176 ;  /* 0x000000b00bb0723e */ /* 0x000fe200000000ff */
[-CC-:B------:R-:W-:Y:S01]  /*6a20*/  FFMA.FTZ R153, R183, R4.reuse, -R34.reuse ;  /* 0x00000004b7997223 */ /* 0x180fe20000010822 */
[----:B------:R-:W-:Y:S01]  /*6a30*/  FADD.FTZ R44, R174, R71 ;  /* 0x00000047ae2c7221 */ /* 0x000fe20000010000 */
[----:B------:R-:W-:Y:S01]  /*6a40*/  MUFU.EX2 R6, R6 ;  /* 0x0000000600067308 */ /* 0x000fe20000000800 */
[-CC-:B0-----:R-:W-:Y:S01]  /*6a50*/  FFMA.FTZ R63, R175, R4.reuse, -R34.reuse ;  /* 0x00000004af3f7223 */ /* 0x181fe20000010822 */
        /* <DEDUP_REMOVED lines=17> */
[----:B------:R-:W-:-:S02]  /*6b70*/  PLOP3.LUT P2, PT, PT, PT, UP0, 0x80, 0x0 ;  /* 0x000000000000781c */ /* 0x000fc40003f4f008 */
[----:B------:R-:W-:Y:S02]  /*6b80*/  F2FP.F16.F32.PACK_AB R182, R27, R182 ;  /* 0x000000b61bb6723e */ /* 0x000fe400000000ff */
[----:B------:R-:W-:Y:S01]  /*6b90*/  F2FP.F16.F32.PACK_AB R178, R29, R178 ;  /* 0x000000b21db2723e */ /* 0x000fe200000000ff */
[----:B------:R-:W-:Y:S01]  /*6ba0*/  MUFU.EX2 R24, R24 ;  /* 0x0000001800187308 */ /* 0x000fe20000000800 */
[----:B------:R-:W-:Y:S02]  /*6bb0*/  F2FP.F16.F32.PACK_AB R172, R31, R172 ;  /* 0x000000ac1fac723e */ /* 0x000fe400000000ff */
[----:B------:R-:W-:Y:S02]  /*6bc0*/  F2FP.F16.F32.PACK_AB R174, R33, R174 ;  /* 0x000000ae21ae723e */ /* 0x000fe400000000ff */
[----:B--2---:R-:W-:Y:S01]  /*6bd0*/  F2FP.F16.F32.PACK_AB R168, R35, R168 ;  /* 0x000000a823a8723e */ /* 0x004fe200000000ff */
[----:B------:R-:W-:Y:S02]  /*6be0*/  WARPGROUP.DEPBAR.LE gsb0, 0x0 ;  /* 0x00008000000079c5 */ /* 0x000fe40000010000 */
[----:B------:R-:W-:Y:S01]  /*6bf0*/  WARPGROUP.ARRIVE ;  /* 0x00000000000079c5 */ /* 0x000fe20000000000 */
[----:B------:R-:W-:Y:S05]  /*6c00*/  MUFU.EX2 R154, R154 ;  /* 0x0000009a009a7308 */ /* 0x000fea0000000800 */
[----:B------:R-:W-:Y:S03]  /*6c10*/  HGMMA.64x128x16.F32 R88, R164, gdesc[UR4].tnspB, R88, gsb0 ;  /* 0x41e00004a4587df0 */ /* 0x000fe60008000858 */
[----:B------:R-:W0:Y:S08]  /*6c20*/  MUFU.EX2 R41, R41 ;  /* 0x0000002900297308 */ /* 0x000e300000000800 */
[----:B------:R-:W-:Y:S08]  /*6c30*/  MUFU.EX2 R49, R49 ;  /* 0x0000003100317308 */ /* 0x000ff00000000800 */
[----:B------:R-:W-:Y:S01]  /*6c40*/  MUFU.EX2 R26, R26 ;  /* 0x0000001a001a7308 */ /* 0x000fe20000000800 */
[----:B0-----:R-:W-:-:S07]  /*6c50*/  F2FP.F16.F32.PACK_AB R183, R41, R24 ;  /* 0x0000001829b7723e */ /* 0x001fce00000000ff */
[----:B------:R-:W-:Y:S08]  /*6c60*/  MUFU.EX2 R156, R156 ;  /* 0x0000009c009c7308 */ /* 0x000ff00000000800 */
        /* <DEDUP_REMOVED lines=11> */
[----:B------:R-:W1:Y:S08]  /*6d20*/  MUFU.EX2 R45, R45 ;  /* 0x0000002d002d7308 */ /* 0x000e700000000800 */
[----:B------:R-:W-:Y:S01]  /*6d30*/  MUFU.EX2 R32, R32 ;  /* 0x0000002000207308 */ /* 0x000fe20000000800 */
[----:B0-----:R-:W-:-:S07]  /*6d40*/  F2FP.F16.F32.PACK_AB R173, R55, R30 ;  /* 0x0000001e37ad723e */ /* 0x001fce00000000ff */
        /* <DEDUP_REMOVED lines=9> */
[-C--:B------:R-:W-:Y:S01]  /*6de0*/  FMUL.FTZ R90, R90, R6.reuse ;  /* 0x000000065a5a7220 */ /* 0x080fe20000410000 */
[-C--:B------:R-:W-:Y:S01]  /*6df0*/  FMUL.FTZ R91, R91, R6.reuse ;  /* 0x000000065b5b7220 */ /* 0x080fe20000410000 */
[-C--:B------:R-:W-:Y:S01]  /*6e00*/  FMUL.FTZ R94, R94, R6.reuse ;  /* 0x000000065e5e7220 */ /* 0x080fe20000410000 */
[----:B------:R-:W-:Y:S01]  /*6e10*/  FADD.FTZ R48, R170, R3 ;  /* 0x00000003aa307221 */ /* 0x000fe20000010000 */
[-C--:B------:R-:W-:Y:S01]  /*6e20*/  FMUL.FTZ R95, R95, R6.reuse ;  /* 0x000000065f5f7220 */ /* 0x080fe20000410000 */
[----:B------:R0:W-:Y:S01]  /*6e30*/  @!P1 SYNCS.ARRIVE.TRANS64.RED.A1T0 RZ, [R50+URZ], RZ ;  /* 0x000000ff32ff99a7 */ /* 0x0001e2000810043f */
[----:B------:R2:W3:Y:S01]  /*6e40*/  MUFU.EX2 R5, R38 ;  /* 0x0000002600057308 */ /* 0x0004e20000000800 */
[----:B------:R-:W-:Y:S01]  /*6e50*/  FADD.FTZ R3, R69, R48 ;  /* 0x0000003045037221 */ /* 0x000fe20000010000 */
[-C--:B------:R-:W-:Y:S01]  /*6e60*/  FMUL.FTZ R98, R98, R6.reuse ;  /* 0x0000000662627220 */ /* 0x080fe20000410000 */
[-C--:B------:R-:W-:Y:S01]  /*6e70*/  FMUL.FTZ R99, R99, R6.reuse ;  /* 0x0000000663637220 */ /* 0x080fe20000410000 */
[----:B------:R-:W-:Y:S01]  /*6e80*/  FMUL.FTZ R102, R102, R6 ;  /* 0x0000000666667220 */ /* 0x000fe20000410000 */
[----:B-1----:R-:W-:Y:S01]  /*6e90*/  FADD.FTZ R46, R152, R3 ;  /* 0x00000003982e7221 */ /* 0x002fe20000010000 */
[----:B------:R-:W-:Y:S01]  /*6ea0*/  FFMA.FTZ R3, R6, R0, R21 ;  /* 0x0000000006037223 */ /* 0x000fe20000010015 */
[----:B------:R-:W-:Y:S01]  /*6eb0*/  FMUL.FTZ R103, R103, R6 ;  /* 0x0000000667677220 */ /* 0x000fe20000410000 */
[----:B------:R-:W1:Y:S01]  /*6ec0*/  MUFU.EX2 R12, R12 ;  /* 0x0000000c000c7308 */ /* 0x000e620000000800 */
[----:B------:R-:W-:Y:S01]  /*6ed0*/  FADD.FTZ R67, R61, R46 ;  /* 0x0000002e3d437221 */ /* 0x000fe20000010000 */
[----:B------:R-:W-:Y:S01]  /*6ee0*/  FADD.FTZ R3, R20, R3 ;  /* 0x0000000314037221 */ /* 0x000fe20000010000 */
[-CC-:B--2---:R-:W-:Y:S01]  /*6ef0*/  FFMA.FTZ R38, R181, R4.reuse, -R34.reuse ;  /* 0x00000004b5267223 */ /* 0x184fe20000010822 */
[----:B------:R-:W-:Y:S01]  /*6f00*/  FFMA.FTZ R34, R157, R4, -R34 ;  /* 0x000000049d227223 */ /* 0x000fe20000010822 */
[----:B------:R-:W-:Y:S01]  /*6f10*/  FADD.FTZ R46, R154, R67 ;  /* 0x000000439a2e7221 */ /* 0x000fe20000010000 */
[----:B------:R-:W-:Y:S01]  /*6f20*/  FADD.FTZ R0, R24, R3 ;  /* 0x0000000318007221 */ /* 0x000fe20000010000 */
[----:B------:R-:W-:Y:S01]  /*6f30*/  FMUL.FTZ R106, R106, R6 ;  /* 0x000000066a6a7220 */ /* 0x000fe20000410000 */
[----:B------:R-:W-:Y:S01]  /*6f40*/  MUFU.EX2 R59, R59 ;  /* 0x0000003b003b7308 */ /* 0x000fe20000000800 */
[----:B------:R-:W-:Y:S01]  /*6f50*/  FADD.FTZ R67, R49, R46 ;  /* 0x0000002e31437221 */ /* 0x000fe20000010000 */
[----:B------:R-:W-:Y:S01]  /*6f60*/  FADD.FTZ R3, R41, R0 ;  /* 0x0000000029037221 */ /* 0x000fe20000010000 */
[----:B---3--:R-:W-:Y:S01]  /*6f70*/  F2FP.F16.F32.PACK_AB R166, R5, R14 ;  /* 0x0000000e05a6723e */ /* 0x008fe200000000ff */
        /* <DEDUP_REMOVED lines=20> */
[----:B------:R-:W4:Y:S01]  /*70c0*/  MUFU.EX2 R63, R63 ;  /* 0x0000003f003f7308 */ /* 0x000f220000000800 */
        /* <DEDUP_REMOVED lines=16> */
[----:B--2---:R-:W-:Y:S01]  /*71d0*/  FADD.FTZ R11, R15, R46 ;  /* 0x0000002e0f0b7221 */ /* 0x004fe20000010000 */
[----:B------:R-:W-:Y:S01]  /*71e0*/  FADD.FTZ R3, R59, R0 ;  /* 0x000000003b037221 */ /* 0x000fe20000010000 */
[-C--:B------:R-:W-:Y:S01]  /*71f0*/  FMUL.FTZ R135, R135, R6.reuse ;  /* 0x0000000687877220 */ /* 0x080fe20000410000 */
[-C--:B------:R-:W-:Y:S01]  /*7200*/  FMUL.FTZ R138, R138, R6.reuse ;  /* 0x000000068a8a7220 */ /* 0x080fe20000410000 */
[----:B------:R-:W-:Y:S01]  /*7210*/  FADD.FTZ R8, R14, R11 ;  /* 0x0000000b0e087221 */ /* 0x000fe20000010000 */
[----:B---3--:R-:W-:Y:S01]  /*7220*/  FADD.FTZ R0, R38, R3 ;  /* 0x0000000326007221 */ /* 0x008fe20000010000 */
[-C--:B------:R-:W-:Y:S01]  /*7230*/  FMUL.FTZ R139, R139, R6.reuse ;  /* 0x000000068b8b7220 */ /* 0x080fe20000410000 */
[----:B------:R-:W2:Y:S01]  /*7240*/  MUFU.EX2 R155, R155 ;  /* 0x0000009b009b7308 */ /* 0x000ea20000000800 */
[----:B------:R-:W-:Y:S01]  /*7250*/  FADD.FTZ R3, R5, R8 ;  /* 0x0000000805037221 */ /* 0x000fe20000010000 */
[----:B----4-:R-:W-:Y:S01]  /*7260*/  FADD.FTZ R0, R63, R0 ;  /* 0x000000003f007221 */ /* 0x010fe20000010000 */
[-C--:B------:R-:W-:Y:S01]  /*7270*/  FMUL.FTZ R142, R142, R6.reuse ;  /* 0x000000068e8e7220 */ /* 0x080fe20000410000 */
[-C--:B------:R-:W-:Y:S01]  /*7280*/  FMUL.FTZ R143, R143, R6.reuse ;  /* 0x000000068f8f7220 */ /* 0x080fe20000410000 */
[-C--:B------:R-:W-:Y:S01]  /*7290*/  FMUL.FTZ R146, R146, R6.reuse ;  /* 0x0000000692927220 */ /* 0x080fe20000410000 */
[----:B-----5:R-:W-:Y:S01]  /*72a0*/  FADD.FTZ R5, R153, R0 ;  /* 0x0000000099057221 */ /* 0x020fe20000010000 */
[-C--:B------:R-:W-:Y:S01]  /*72b0*/  FMUL.FTZ R147, R147, R6.reuse ;  /* 0x0000000693937220 */ /* 0x080fe20000410000 */
[----:B------:R-:W3:Y:S01]  /*72c0*/  MUFU.EX2 R42, R42 ;  /* 0x0000002a002a7308 */ /* 0x000ee20000000800 */
[-C--:B------:R-:W-:Y:S01]  /*72d0*/  FMUL.FTZ R150, R150, R6.reuse ;  /* 0x0000000696967220 */ /* 0x080fe20000410000 */
[----:B-1----:R-:W-:Y:S01]  /*72e0*/  FADD.FTZ R0, R40, R5 ;  /* 0x0000000528007221 */ /* 0x002fe20000010000 */
[----:B------:R-:W-:Y:S01]  /*72f0*/  FMUL.FTZ R151, R151, R6 ;  /* 0x0000000697977220 */ /* 0x000fe20000410000 */
[----:B------:R-:W-:Y:S01]  /*7300*/  F2FP.F16.F32.PACK_AB R170, R69, R170 ;  /* 0x000000aa45aa723e */ /* 0x000fe200000000ff */
[-C--:B------:R-:W-:Y:S01]  /*7310*/  FMUL.FTZ R88, R88, R13.reuse ;  /* 0x0000000d58587220 */ /* 0x080fe20000410000 */
[----:B------:R-:W-:Y:S01]  /*7320*/  F2FP.F16.F32.PACK_AB R152, R61, R152 ;  /* 0x000000983d98723e */ /* 0x000fe200000000ff */
[-C--:B------:R-:W-:Y:S01]  /*7330*/  FMUL.FTZ R89, R89, R13.reuse ;  /* 0x0000000d59597220 */ /* 0x080fe20000410000 */
[----:B------:R-:W1:Y:S01]  /*7340*/  MUFU.EX2 R37, R37 ;  /* 0x0000002500257308 */ /* 0x000e620000000800 */
        /* <DEDUP_REMOVED lines=48> */
[----:B--2---:R-:W-:Y:S01]  /*7650*/  FADD.FTZ R0, R161, R0 ;  /* 0x00000000a1007221 */ /* 0x004fe20000010000 */
[----:B------:R-:W-:Y:S01]  /*7660*/  F2FP.F16.F32.PACK_AB R175, R57, R32 ;  /* 0x0000002039af723e */ /* 0x000fe200000000ff */
[----:B------:R-:W-:Y:S01]  /*7670*/  IMAD.MOV.U32 R5, RZ, RZ, R7 ;  /* 0x000000ffff057224 */ /* 0x000fe200078e0007 */
[----:B------:R-:W-:Y:S01]  /*7680*/  F2FP.F16.F32.PACK_AB R169, R59, R36 ;  /* 0x000000243ba9723e */ /* 0x000fe200000000ff */
[----:B------:R-:W-:Y:S01]  /*7690*/  IMAD.MOV.U32 R6, RZ, RZ, R9 ;  /* 0x000000ffff067224 */ /* 0x000fe200078e0009 */
[----:B------:R-:W-:-:S02]  /*76a0*/  F2FP.F16.F32.PACK_AB R171, R63, R38 ;  /* 0x000000263fab723e */ /* 0x000fc400000000ff */
[----:B------:R-:W2:Y:S01]  /*76b0*/  MUFU.EX2 R65, R65 ;  /* 0x0000004100417308 */ /* 0x000ea20000000800 */
[----:B---3--:R-:W-:Y:S01]  /*76c0*/  FADD.FTZ R0, R193, R0 ;  /* 0x00000000c1007221 */ /* 0x008fe20000010000 */
[----:B------:R-:W-:Y:S02]  /*76d0*/  F2FP.F16.F32.PACK_AB R153, R40, R153 ;  /* 0x000000992899723e */ /* 0x000fe400000000ff */
[----:B------:R-:W-:Y:S02]  /*76e0*/  F2FP.F16.F32.PACK_AB R155, R42, R155 ;  /* 0x0000009b2a9b723e */ /* 0x000fe400000000ff */
[----:B------:R-:W-:Y:S02]  /*76f0*/  F2FP.F16.F32.PACK_AB R157, R44, R37 ;  /* 0x000000252c9d723e */ /* 0x000fe400000000ff */
[----:B------:R-:W3:Y:S01]  /*7700*/  MUFU.EX2 R165, R197 ;  /* 0x000000c500a57308 */ /* 0x000ee20000000800 */
[----:B-1----:R-:W-:Y:S01]  /*7710*/  FADD.FTZ R0, R163, R0 ;  /* 0x00000000a3007221 */ /* 0x002fe20000010000 */
[----:B------:R-:W-:-:S02]  /*7720*/  F2FP.F16.F32.PACK_AB R159, R73, R159 ;  /* 0x0000009f499f723e */ /* 0x000fc400000000ff */
[----:B------:R-:W-:-:S04]  /*7730*/  F2FP.F16.F32.PACK_AB R161, R193, R161 ;  /* 0x000000a1c1a1723e */ /* 0x000fc800000000ff */
        /* <DEDUP_REMOVED lines=11> */
[----:B0-----:R-:W-:Y:S06]  /*77f0*/  @P2 BRA `(.L_x_7574) ;  /* 0xffffffcc00e02947 */ /* 0x001fec000383ffff */
.L_x_7565:
[----:B------:R-:W-:-:S13]  /*7800*/  ISETP.LE.AND P2, PT, RZ, UR56, PT ;  /* 0x00000038ff007c0c */ /* 0x000fda000bf43270 */
[----:B------:R-:W-:Y:S05]  /*7810*/  @!P2 BRA `(.L_x_7575) ;  /* 0x0000002400fca947 */ /* 0x000fea0003800000 */
[----:B------:R-:W-:Y:S01]  /*7820*/  IMAD.MOV.U32 R6, RZ, RZ, R9 ;  /* 0x000000ffff067224 */ /* 0x000fe200078e0009 */
[----:B------:R-:W-:Y:S01]  /*7830*/  MOV R8, R7 ;  /* 0x0000000700087202 */ /* 0x000fe20000000f00 */
[----:B------:R-:W-:Y:S01]  /*7840*/  UMOV UR52, UR44 ;  /* 0x0000002c00347c82 */ /* 0x000fe20008000000 */
[----:B------:R-:W-:Y:S01]  /*7850*/  UMOV UR51, UR43 ;  /* 0x0000002b00337c82 */ /* 0x000fe20008000000 */
[----:B------:R-:W-:-:S05]  /*7860*/  ULDC UR47, c[0x0][0x9d8] ;  /* 0x00027600002f7ab9 */ /* 0x000fca0000000800 */
.L_x_7584:
        /* <DEDUP_REMOVED lines=9> */
.L_x_7577:
[----:B------:R-:W-:Y:S01]  /*7900*/  ULEA UR6, UR43, UR41, 0x3 ;  /* 0x000000292b067291 */ /* 0x000fe2000f8e183f */
[----:B------:R-:W-:-:S05]  /*7910*/  IMAD.U32 R4, RZ, RZ, UR44 ;  /* 0x0000002cff047e24 */ /* 0x000fca000f8e00ff */
[----:B------:R-:W-:-:S04]  /*7920*/  SHF.L.U32 R4, R4, 0x1f, RZ ;  /* 0x0000001f04047819 */ /* 0x000fc800000006ff */
[----:B------:R0:W1:Y:S01]  /*7930*/  SYNCS.PHASECHK.TRANS64.TRYWAIT P2, [UR6+0x28830], R4 ;  /* 0x02883004ff0075a7 */ /* 0x0000620008040146 */
[----:B------:R-:W-:Y:S05]  /*7940*/  @!P0 BRA `(.L_x_7578) ;  /* 0x0000000000048947 */ /* 0x000fea0003800000 */
[----:B------:R-:W-:Y:S01]  /*7950*/  BPT.TRAP 0x1 ;  /* 0x000000040000795c */ /* 0x000fe20000300000 */
.L_x_7578:
[----:B-1----:R-:W-:Y:S05]  /*7960*/  @P2 BRA `(.L_x_7576) ;  /* 0x0000000000082947 */ /* 0x002fea0003800000 */
[----:B------:R-:W1:Y:S02]  /*7970*/  SYNCS.PHASECHK.TRANS64.TRYWAIT P2, [UR6+0x28830], R4 ;  /* 0x02883004ff0075a7 */ /* 0x000e640008040146 */
[----:B-1----:R-:W-:Y:S05]  /*7980*/  @!P2 BRA `(.L_x_7579) ;  /* 0x000000a0001ca947 */ /* 0x002fea0003800000 */
.L_x_7576:
        /* <DEDUP_REMOVED lines=45> */
.L_x_7581:
[----:B------:R-:W-:Y:S01]  /*7c60*/  ULEA UR6, UR51, UR41, 0x3 ;  /* 0x0000002933067291 */ /* 0x000fe2000f8e183f */
[----:B------:R-:W-:-:S05]  /*7c70*/  IMAD.U32 R4, RZ, RZ, UR52 ;  /* 0x00000034ff047e24 */ /* 0x000fca000f8e00ff */
[----:B------:R-:W-:-:S04]  /*7c80*/  SHF.L.U32 R4, R4, 0x1f, RZ ;  /* 0x0000001f04047819 */ /* 0x000fc800000006ff */
[----:B------:R0:W1:Y:S01]  /*7c90*/  SYNCS.PHASECHK.TRANS64.TRYWAIT P2, [UR6+0x28850], R4 ;  /* 0x02885004ff0075a7 */ /* 0x0000620008040146 */
[----:B------:R-:W-:Y:S05]  /*7ca0*/  @!P0 BRA `(.L_x_7582) ;  /* 0x0000000000048947 */ /* 0x000fea0003800000 */
[----:B------:R-:W-:Y:S01]  /*7cb0*/  BPT.TRAP 0x1 ;  /* 0x000000040000795c */ /* 0x000fe20000300000 */
.L_x_7582:
[----:B-1----:R-:W-:Y:S05]  /*7cc0*/  @P2 BRA `(.L_x_7580) ;  /* 0x0000000000082947 */ /* 0x002fea0003800000 */
[----:B------:R-:W1:Y:S02]  /*7cd0*/  SYNCS.PHASECHK.TRANS64.TRYWAIT P2, [UR6+0x28850], R4 ;  /* 0x02885004ff0075a7 */ /* 0x000e640008040146 */
[----:B-1----:R-:W-:Y:S05]  /*7ce0*/  @!P2 BRA `(.L_x_7583) ;  /* 0x0000009c005ca947 */ /* 0x002fea0003800000 */
.L_x_7580:
        /* <DEDUP_REMOVED lines=27> */
[----:B------:R-:W-:Y:S01]  /*7ea0*/  MUFU.TANH R187, R187 ;  /* 0x000000bb00bb7308 */ /* 0x000fe20000002400 */
[----:B------:R-:W-:Y:S01]  /*7eb0*/  UMOV UR7, 0x40000040 ;  /* 0x4000004000077882 */ /* 0x000fe20000000000 */
[----:B0-----:R-:W-:Y:S01]  /*7ec0*/  FMNMX.FTZ R4, R5, R8, !PT ;  /* 0x0000000805047209 */ /* 0x001fe20007810000 */
[----:B------:R-:W-:Y:S01]  /*7ed0*/  FMUL.FTZ R47, R55, UR47 ;  /* 0x0000002f372f7c20 */ /* 0x000fe20008410000 */
[----:B------:R-:W-:Y:S01]  /*7ee0*/  FMUL.FTZ R55, R56, UR47 ;  /* 0x0000002f38377c20 */ /* 0x000fe20008410000 */
[----:B------:R-:W-:Y:S01]  /*7ef0*/  FMUL.FTZ R11, R26, UR47 ;  /* 0x0000002f1a0b7c20 */ /* 0x000fe20008410000 */
[----:B------:R-:W-:Y:S01]  /*7f00*/  FMUL.FTZ R57, R57, UR47 ;  /* 0x0000002f39397c20 */ /* 0x000fe20008410000 */
[----:B-1----:R-:W-:Y:S01]  /*7f10*/  FMNMX.FTZ R4, R9, R4, !PT ;  /* 0x0000000409047209 */ /* 0x002fe20007810000 */
        /* <DEDUP_REMOVED lines=38> */
[----:B------:R-:W-:Y:S01]  /*8180*/  ISETP.LT.AND P2, PT, RZ, UR56, PT ;  /* 0x00000038ff007c0c */ /* 0x000fe2000bf41270 */
[----:B------:R-:W-:Y:S01]  /*8190*/  UMOV UR52, UR44 ;  /* 0x0000002c00347c82 */ /* 0x000fe20008000000 */
        /* <DEDUP_REMOVED lines=14> */
[----:B0-----:R-:W-:Y:S01]  /*8280*/  FMNMX.FTZ R12, R15, R12, !PT ;  /* 0x0000000c0f0c7209 */ /* 0x001fe20007810000 */
[----:B------:R-:W-:-:S02]  /*8290*/  WARPGROUP.DEPBAR.LE gsb0, 0x0 ;  /* 0x00008000000079c5 */ /* 0x000fc40000010000 */
[----:B------:R-:W-:Y:S01]  /*82a0*/  WARPGROUP.ARRIVE ;  /* 0x00000000000079c5 */ /* 0x000fe20000000000 */
[----:B------:R-:W-:Y:S01]  /*82b0*/  FMUL.FTZ R181, R28, UR47 ;  /* 0x0000002f1cb57c20 */ /* 0x000fe20008410000 */
[----:B------:R-:W-:Y:S02]  /*82c0*/  FMUL.FTZ R183, R29, UR47 ;  /* 0x0000002f1db77c20 */ /* 0x000fe40008410000 */
[----:B------:R-:W0:Y:S01]  /*82d0*/  MUFU.TANH R25, R25 ;  /* 0x0000001900197308 */ /* 0x000e220000002400 */
[----:B------:R-:W-:Y:S01]  /*82e0*/  FMUL.FTZ R29, R38, UR47 ;  /* 0x0000002f261d7c20 */ /* 0x000fe20008410000 */
[----:B------:R-:W-:Y:S01]  /*82f0*/  HGMMA.64x128x16.F32 R88, R176, gdesc[UR4].tnspB, R88, gsb0 ;  /* 0x41e00004b0587df0 */ /* 0x000fe20008000858 */
[----:B------:R-:W-:Y:S01]  /*8300*/  UIADD3 UR6, UR10, 0x100, URZ ;  /* 0x000001000a067890 */ /* 0x000fe2000fffe03f */
[----:B------:R-:W-:-:S04]  /*8310*/  UMOV UR7, 0x40000040 ;  /* 0x4000004000077882 */ /* 0x000fc80000000000 */
[----:B------:R-:W2:Y:S01]  /*8320*/  MUFU.TANH R181, R181 ;  /* 0x000000b500b57308 */ /* 0x000ea20000002400 */
[----:B-1----:R-:W-:-:S07]  /*8330*/  FMNMX.FTZ R12, R21, R12, !PT ;  /* 0x0000000c150c7209 */ /* 0x002fce0007810000 */
[----:B------:R-:W1:Y:S01]  /*8340*/  MUFU.TANH R183, R183 ;  /* 0x000000b700b77308 */ /* 0x000e620000002400 */
[----:B0-----:R-:W-:-:S07]  /*8350*/  FMNMX.FTZ R12, R25, R12, !PT ;  /* 0x0000000c190c7209 */ /* 0x001fce0007810000 */
[----:B------:R-:W0:Y:S01]  /*8360*/  MUFU.TANH R27, R27 ;  /* 0x0000001b001b7308 */ /* 0x000e220000002400 */
[----:B--2---:R-:W-:-:S07]  /*8370*/  FMNMX.FTZ R4, R181, R4, !PT ;  /* 0x00000004b5047209 */ /* 0x004fce0007810000 */
[----:B------:R-:W-:Y:S01]  /*8380*/  MUFU.TANH R209, R209 ;  /* 0x000000d100d17308 */ /* 0x000fe20000002400 */
[----:B-1----:R-:W-:-:S04]  /*8390*/  FMNMX.FTZ R4, R183, R4, !PT ;  /* 0x00000004b7047209 */ /* 0x002fc80007810000 */
[----:B------:R-:W-:-:S03]  /*83a0*/  FMNMX.FTZ R4, R187, R4, !PT ;  /* 0x00000004bb047209 */ /* 0x000fc60007810000 */
[----:B------:R-:W1:Y:S01]  /*83b0*/  MUFU.TANH R29, R29 ;  /* 0x0000001d001d7308 */ /* 0x000e620000002400 */
[----:B------:R-:W-:Y:S02]  /*83c0*/  FMNMX.FTZ R4, R189, R4, !PT ;  /* 0x00000004bd047209 */ /* 0x000fe40007810000 */
[----:B0-----:R-:W-:Y:S02]  /*83d0*/  FMNMX.FTZ R12, R27, R12, !PT ;  /* 0x0000000c1b0c7209 */ /* 0x001fe40007810000 */
[----:B------:R-:W-:-:S03]  /*83e0*/  FMNMX.FTZ R4, R191, R4, !PT ;  /* 0x00000004bf047209 */ /* 0x000fc60007810000 */
[----:B------:R-:W-:Y:S01]  /*83f0*/  MUFU.TANH R211, R211 ;  /* 0x000000d300d37308 */ /* 0x000fe20000002400 */
[----:B------:R-:W-:-:S04]  /*8400*/  FMNMX.FTZ R4, R193, R4, !PT ;  /* 0x00000004c1047209 */ /* 0x000fc80007810000 */
[----:B------:R-:W-:-:S03]  /*8410*/  FMNMX.FTZ R4, R195, R4, !PT ;  /* 0x00000004c3047209 */ /* 0x000fc60007810000 */
[----:B------:R-:W0:Y:S01]  /*8420*/  MUFU.TANH R31, R31 ;  /* 0x0000001f001f7308 */ /* 0x000e220000002400 */
[----:B------:R-:W-:Y:S02]  /*8430*/  FMNMX.FTZ R4, R197, R4, !PT ;  /* 0x00000004c5047209 */ /* 0x000fe40007810000 */
[----:B-1----:R-:W-:Y:S02]  /*8440*/  FMNMX.FTZ R12, R29, R12, !PT ;  /* 0x0000000c1d0c7209 */ /* 0x002fe40007810000 */
[----:B------:R-:W-:-:S03]  /*8450*/  FMNMX.FTZ R4, R199, R4, !PT ;  /* 0x00000004c7047209 */ /* 0x000fc60007810000 */
        /* <DEDUP_REMOVED lines=15> */
[----:B------:R-:W-:Y:S01]  /*8550*/  MUFU.TANH R219, R219 ;  /* 0x000000db00db7308 */ /* 0x000fe20000002400 */
[----:B------:R-:W-:Y:S02]  /*8560*/  WARPGROUP.DEPBAR.LE gsb0, 0x0 ;  /* 0x00008000000079c5 */ /* 0x000fe40000010000 */
[----:B------:R-:W-:Y:S01]  /*8570*/  WARPGROUP.ARRIVE ;  /* 0x00000000000079c5 */ /* 0x000fe20000000000 */
[----:B------:R-:W-:Y:S01]  /*8580*/  FMUL.FTZ R177, R45, UR47 ;  /* 0x0000002f2db17c20 */ /* 0x000fe20008410000 */
[----:B------:R-:W-:Y:S01]  /*8590*/  FMUL.FTZ R179, R48, UR47 ;  /* 0x0000002f30b37c20 */ /* 0x000fe20008410000 */
[----:B------:R-:W-:Y:S02]  /*85a0*/  FMUL.FTZ R45, R54, UR47 ;  /* 0x0000002f362d7c20 */ /* 0x000fe40008410000 */
[----:B------:R-:W0:Y:S01]  /*85b0*/  MUFU.TANH R43, R43 ;  /* 0x0000002b002b7308 */ /* 0x000e220000002400 */
[----:B------:R-:W-:Y:S01]  /*85c0*/  HGMMA.64x128x16.F32 R88, R172, gdesc[UR4].tnspB, R88, gsb0 ;  /* 0x41e00004ac587df0 */ /* 0x000fe20008000858 */
[----:B------:R-:W-:Y:S01]  /*85d0*/  UIADD3 UR6, UR10, 0x180, URZ ;  /* 0x000001800a067890 */ /* 0x000fe2000fffe03f */
[----:B-1----:R-:W-:Y:S01]  /*85e0*/  FMNMX.FTZ R12, R41, R12, !PT ;  /* 0x0000000c290c7209 */ /* 0x002fe20007810000 */
[----:B------:R-:W-:-:S04]  /*85f0*/  UMOV UR7, 0x40000040 ;  /* 0x4000004000077882 */ /* 0x000fc80000000000 */
[----:B------:R-:W1:Y:S08]  /*8600*/  MUFU.TANH R177, R177 ;  /* 0x000000b100b17308 */ /* 0x000e700000002400 */
[----:B------:R-:W2:Y:S01]  /*8610*/  MUFU.TANH R179, R179 ;  /* 0x000000b300b37308 */ /* 0x000ea20000002400 */
[----:B0-----:R-:W-:-:S07]  /*8620*/  FMNMX.FTZ R12, R43, R12, !PT ;  /* 0x0000000c2b0c7209 */ /* 0x001fce0007810000 */
[----:B------:R-:W-:Y:S01]  /*8630*/  MUFU.TANH R221, R221 ;  /* 0x000000dd00dd7308 */ /* 0x000fe20000002400 */
[----:B-1----:R-:W-:-:S07]  /*8640*/  FMNMX.FTZ R4, R177, R4, !PT ;  /* 0x00000004b1047209 */ /* 0x002fce0007810000 */
[----:B------:R-:W0:Y:S01]  /*8650*/  MUFU.TANH R45, R45 ;  /* 0x0000002d002d7308 */ /* 0x000e220000002400 */
[----:B--2---:R-:W-:-:S04]  /*8660*/  FMNMX.FTZ R4, R179, R4, !PT ;  /* 0x00000004b3047209 */ /* 0x004fc80007810000 */
[----:B------:R-:W-:-:S03]  /*8670*/  FMNMX.FTZ R4, R201, R4, !PT ;  /* 0x00000004c9047209 */ /* 0x000fc60007810000 */
[----:B------:R-:W-:Y:S01]  /*8680*/  MUFU.TANH R85, R85 ;  /* 0x0000005500557308 */ /* 0x000fe20000002400 */
[----:B------:R-:W-:-:S04]  /*8690*/  FMNMX.FTZ R4, R203, R4, !PT ;  /* 0x00000004cb047209 */ /* 0x000fc80007810000 */
[----:B------:R-:W-:-:S03]  /*86a0*/  FMNMX.FTZ R4, R205, R4, !PT ;  /* 0x00000004cd047209 */ /* 0x000fc60007810000 */
[----:B------:R-:W1:Y:S01]  /*86b0*/  MUFU.TANH R47, R47 ;  /* 0x0000002f002f7308 */ /* 0x000e620000002400 */
[----:B------:R-:W-:Y:S02]  /*86c0*/  FMNMX.FTZ R4, R55, R4, !PT ;  /* 0x0000000437047209 */ /* 0x000fe40007810000 */
[----:B0-----:R-:W-:Y:S02]  /*86d0*/  FMNMX.FTZ R12, R45, R12, !PT ;  /* 0x0000000c2d0c7209 */ /* 0x001fe40007810000 */
[----:B------:R-:W-:-:S03]  /*86e0*/  FMNMX.FTZ R4, R57, R4, !PT ;  /* 0x0000000439047209 */ /* 0x000fc60007810000 */
[----:B------:R-:W0:Y:S01]  /*86f0*/  MUFU.TANH R49, R49 ;  /* 0x0000003100317308 */ /* 0x000e220000002400 */
[----:B------:R-:W-:-:S04]  /*8700*/  FMNMX.FTZ R4, R207, R4, !PT ;  /* 0x00000004cf047209 */ /* 0x000fc80007810000 */
[----:B------:R-:W-:-:S03]  /*8710*/  FMNMX.FTZ R4, R61, R4, !PT ;  /* 0x000000043d047209 */ /* 0x000fc60007810000 */
[----:B------:R-:W2:Y:S01]  /*8720*/  MUFU.TANH R51, R51 ;  /* 0x0000003300337308 */ /* 0x000ea20000002400 */
[----:B-1----:R-:W-:-:S07]  /*8730*/  FMNMX.FTZ R12, R47, R12, !PT ;  /* 0x0000000c2f0c7209 */ /* 0x002fce0007810000 */
[----:B------:R-:W1:Y:S01]  /*8740*/  MUFU.TANH R53, R53 ;  /* 0x0000003500357308 */ /* 0x000e620000002400 */
[----:B0-----:R-:W-:-:S07]  /*8750*/  FMNMX.FTZ R12, R49, R12, !PT ;  /* 0x0000000c310c7209 */ /* 0x001fce0007810000 */
[----:B------:R-:W0:Y:S01]  /*8760*/  MUFU.TANH R59, R59 ;  /* 0x0000003b003b7308 */ /* 0x000e220000002400 */
[----:B--2---:R-:W-:-:S07]  /*8770*/  FMNMX.FTZ R12, R51, R12, !PT ;  /* 0x0000000c330c7209 */ /* 0x004fce0007810000 */
[----:B------:R-:W2:Y:S01]  /*8780*/  MUFU.TANH R63, R63 ;  /* 0x0000003f003f7308 */ /* 0x000ea20000002400 */
[----:B-1----:R-:W-:-:S07]  /*8790*/  FMNMX.FTZ R12, R53, R12, !PT ;  /* 0x0000000c350c7209 */ /* 0x002fce0007810000 */
[----:B------:R-:W-:Y:S01]  /*87a0*/  MUFU.TANH R69, R69 ;  /* 0x0000004500457308 */ /* 0x000fe20000002400 */
[----:B0-----:R-:W-:-:S07]  /*87b0*/  FMNMX.FTZ R12, R59, R12, !PT ;  /* 0x0000000c3b0c7209 */ /* 0x001fce0007810000 */
        /* <DEDUP_REMOVED lines=15> */
[----:B------:R-:W-:-:S05]  /*88b0*/  UMOV UR7, 0x40000040 ;  /* 0x4000004000077882 */ /* 0x000fca0000000000 */
[----:B------:R-:W0:Y:S08]  /*88c0*/  MUFU.TANH R173, R173 ;  /* 0x000000ad00ad7308 */ /* 0x000e300000002400 */
        /* <DEDUP_REMOVED lines=38> */
[-C--:B------:R-:W-:Y:S01]  /*8b30*/  FMUL.FTZ R8, R223, R4.reuse ;  /* 0x00000004df087220 */ /* 0x080fe20000410000 */
[----:B------:R-:W-:Y:S01]  /*8b40*/  HGMMA.64x128x16.F32 R88, R152, gdesc[UR4].tnspB, R88, gsb0 ;  /* 0x41e0000498587df0 */ /* 0x000fe20008000858 */
[----:B------:R-:W-:Y:S01]  /*8b50*/  UIADD3 UR6, UR10, 0x280, URZ ;  /* 0x000002800a067890 */ /* 0x000fe2000fffe03f */
[----:B------:R-:W0:Y:S01]  /*8b60*/  MUFU.TANH R169, R169 ;  /* 0x000000a900a97308 */ /* 0x000e220000002400 */
[----:B------:R-:W-:Y:S01]  /*8b70*/  UMOV UR7, 0x40000040 ;  /* 0x4000004000077882 */ /* 0x000fe20000000000 */
[-CC-:B------:R-:W-:Y:S01]  /*8b80*/  FFMA.FTZ R5, R5, R4.reuse, -R10.reuse ;  /* 0x0000000405057223 */ /* 0x180fe2000001080a */
[-CC-:B------:R-:W-:Y:S01]  /*8b90*/  FFMA.FTZ R182, R181, R4.reuse, -R10.reuse ;  /* 0x00000004b5b67223 */ /* 0x180fe2000001080a */
[-CC-:B------:R-:W-:Y:S01]  /*8ba0*/  FFMA.FTZ R174, R199, R4.reuse, -R10.reuse ;  /* 0x00000004c7ae7223 */ /* 0x180fe2000001080a */
[-CC-:B------:R-:W-:Y:S01]  /*8bb0*/  FFMA.FTZ R191, R177, R4.reuse, -R10.reuse ;  /* 0x00000004b1bf7223 */ /* 0x180fe2000001080a */
[-CC-:B------:R-:W-:Y:S01]  /*8bc0*/  FFMA.FTZ R168, R179, R4.reuse, -R10.reuse ;  /* 0x00000004b3a87223 */ /* 0x180fe2000001080a */
[-CC-:B------:R-:W-:Y:S01]  /*8bd0*/  FFMA.FTZ R193, R201, R4.reuse, -R10.reuse ;  /* 0x00000004c9c17223 */ /* 0x180fe2000001080a */
[----:B------:R-:W1:Y:S01]  /*8be0*/  MUFU.TANH R171, R171 ;  /* 0x000000ab00ab7308 */ /* 0x000e620000002400 */
        /* <DEDUP_REMOVED lines=8> */
[----:B0-----:R-:W-:-:S04]  /*8c70*/  FMNMX.FTZ R12, R169, R12, !PT ;  /* 0x0000000ca90c7209 */ /* 0x001fc80007810000 */
[----:B------:R-:W-:-:S03]  /*8c80*/  FMNMX.FTZ R12, R83, R12, !PT ;  /* 0x0000000c530c7209 */ /* 0x000fc60007810000 */
[----:B------:R-:W0:Y:S01]  /*8c90*/  MUFU.EX2 R5, R5 ;  /* 0x0000000500057308 */ /* 0x000e220000000800 */
[----:B-1----:R-:W-:-:S04]  /*8ca0*/  FMNMX.FTZ R12, R171, R12, !PT ;  /* 0x0000000cab0c7209 */ /* 0x002fc80007810000 */
[----:B------:R-:W-:Y:S01]  /*8cb0*/  FMNMX.FTZ R9, R87, R12, !PT ;  /* 0x0000000c57097209 */ /* 0x000fe20007810000 */
[----:B------:R-:W-:Y:S02]  /*8cc0*/  FFMA.FTZ R12, R213, R4, -R10 ;  /* 0x00000004d50c7223 */ /* 0x000fe4000001080a */
[----:B------:R-:W1:Y:S02]  /*8cd0*/  MUFU.EX2 R180, R180 ;  /* 0x000000b400b47308 */ /* 0x000e640000000800 */
[----:B------:R-:W2:Y:S06]  /*8ce0*/  SHFL.BFLY PT, R14, R9, 0x2, 0x1f ;  /* 0x0c401f00090e7f89 */ /* 0x000eac00000e0000 */
[----:B------:R-:W3:Y:S01]  /*8cf0*/  MUFU.EX2 R182, R182 ;  /* 0x000000b600b67308 */ /* 0x000ee20000000800 */
[----:B0-----:R-:W-:-:S07]  /*8d00*/  FFMA.FTZ R3, R8, R3, R5 ;  /* 0x0000000308037223 */ /* 0x001fce0000010005 */
[----:B------:R-:W-:Y:S01]  /*8d10*/  MUFU.EX2 R176, R176 ;  /* 0x000000b000b07308 */ /* 0x000fe20000000800 */
[C---:B-1----:R-:W-:Y:S01]  /*8d20*/  FADD.FTZ R3, R180.reuse, R3 ;  /* 0x00000003b4037221 */ /* 0x042fe20000010000 */
[----:B------:R-:W-:-:S06]  /*8d30*/  F2FP.F16.F32.PACK_AB R180, R180, R5 ;  /* 0x00000005b4b4723e */ /* 0x000fcc00000000ff */
[----:B------:R-:W-:Y:S01]  /*8d40*/  MUFU.EX2 R178, R178 ;  /* 0x000000b200b27308 */ /* 0x000fe20000000800 */
[----:B---3--:R-:W-:Y:S01]  /*8d50*/  FADD.FTZ R44, R182, R3 ;  /* 0x00000003b62c7221 */ /* 0x008fe20000010000 */
[----:B--2---:R-:W-:Y:S01]  /*8d60*/  FMNMX.FTZ R24, R9, R14, !PT ;  /* 0x0000000e09187209 */ /* 0x004fe20007810000 */
[----:B------:R-:W-:-:S04]  /*8d70*/  FFMA.FTZ R14, R215, R4, -R10 ;  /* 0x00000004d70e7223 */ /* 0x000fc8000001080a */
[----:B------:R-:W0:Y:S01]  /*8d80*/  SHFL.BFLY PT, R9, R24, 0x1, 0x1f ;  /* 0x0c201f0018097f89 */ /* 0x000e2200000e0000 */
[----:B------:R-:W-:Y:S08]  /*8d90*/  MUFU.EX2 R187, R187 ;  /* 0x000000bb00bb7308 */ /* 0x000ff00000000800 */
[----:B------:R-:W-:Y:S08]  /*8da0*/  MUFU.EX2 R172, R172 ;  /* 0x000000ac00ac7308 */ /* 0x000ff00000000800 */
[----:B------:R-:W-:Y:S01]  /*8db0*/  MUFU.EX2 R174, R174 ;  /* 0x000000ae00ae7308 */ /* 0x000fe20000000800 */
[----:B0-----:R-:W-:-:S07]  /*8dc0*/  FMNMX.FTZ R9, R24, R9, !PT ;  /* 0x0000000918097209 */ /* 0x001fce0007810000 */
[----:B------:R-:W-:Y:S01]  /*8dd0*/  MUFU.EX2 R191, R191 ;  /* 0x000000bf00bf7308 */ /* 0x000fe20000000800 */
[----:B------:R-:W-:-:S04]  /*8de0*/  FMUL.FTZ R40, R9, R4 ;  /* 0x0000000409287220 */ /* 0x000fc80000410000 */
[-CC-:B------:R-:W-:Y:S01]  /*8df0*/  FFMA.FTZ R181, R13, R4.reuse, -R40.reuse ;  /* 0x000000040db57223 */ /* 0x180fe20000010828 */
[-CC-:B------:R-:W-:Y:S01]  /*8e00*/  FFMA.FTZ R177, R25, R4.reuse, -R40.reuse ;  /* 0x0000000419b17223 */ /* 0x180fe20000010828 */
[-CC-:B------:R-:W-:Y:S01]  /*8e10*/  FFMA.FTZ R36, R21, R4.reuse, -R40.reuse ;  /* 0x0000000415247223 */ /* 0x180fe20000010828 */
[----:B------:R-:W-:Y:S01]  /*8e20*/  IADD3 R21, -R22, 0xb, RZ ;  /* 0x0000000b16157810 */ /* 0x000fe20007ffe1ff */
        /* <DEDUP_REMOVED lines=21> */
[----:B------:R-:W-:-:S05]  /*8f80*/  FFMA.FTZ R83, R83, R4, -R40 ;  /* 0x0000000453537223 */ /* 0x000fca0000010828 */
[----:B------:R-:W-:Y:S08]  /*8f90*/  MUFU.EX2 R34, R34 ;  /* 0x0000002200227308 */ /* 0x000ff00000000800 */
[----:B------:R-:W-:Y:S01]  /*8fa0*/  MUFU.EX2 R179, R179 ;  /* 0x000000b300b37308 */ /* 0x000fe20000000800 */
[----:B------:R-:W-:Y:S02]  /*8fb0*/  WARPGROUP.DEPBAR.LE gsb0, 0x0 ;  /* 0x00008000000079c5 */ /* 0x000fe40000010000 */
[----:B------:R-:W-:Y:S01]  /*8fc0*/  WARPGROUP.ARRIVE ;  /* 0x00000000000079c5 */ /* 0x000fe20000000000 */
[-CC-:B------:R-:W-:Y:S01]  /*8fd0*/  FFMA.FTZ R153, R183, R4.reuse, -R10.reuse ;  /* 0x00000004b7997223 */ /* 0x180fe2000001080a */
[-CC-:B------:R-:W-:Y:S01]  /*8fe0*/  FFMA.FTZ R152, R55, R4.reuse, -R10.reuse ;  /* 0x0000000437987223 */ /* 0x180fe2000001080a */
[-C--:B------:R-:W-:Y:S01]  /*8ff0*/  FFMA.FTZ R55, R57, R4.reuse, -R10 ;  /* 0x0000000439377223 */ /* 0x080fe2000001080a */
[-C--:B------:R-:W-:Y:S01]  /*9000*/  FFMA.FTZ R183, R15, R4.reuse, -R40 ;  /* 0x000000040fb77223 */ /* 0x080fe20000010828 */
[-CC-:B------:R-:W-:Y:S01]  /*9010*/  FFMA.FTZ R155, R189, R4.reuse, -R10.reuse ;  /* 0x00000004bd9b7223 */ /* 0x180fe2000001080a */
[----:B------:R-:W-:Y:S01]  /*9020*/  HGMMA.64x128x16.F32 R88, R156, gdesc[UR4].tnspB, R88, gsb0 ;  /* 0x41e000049c587df0 */ /* 0x000fe20008000858 */
[----:B------:R-:W-:Y:S01]  /*9030*/  UIADD3 UR6, UR10, 0x300, URZ ;  /* 0x000003000a067890 */ /* 0x000fe2000fffe03f */
[----:B------:R-:W-:Y:S01]  /*9040*/  FFMA.FTZ R57, R61, R4, -R10 ;  /* 0x000000043d397223 */ /* 0x000fe2000001080a */
[----:B------:R-:W-:Y:S01]  /*9050*/  UMOV UR7, 0x40000040 ;  /* 0x4000004000077882 */ /* 0x000fe20000000000 */
[----:B------:R-:W-:-:S02]  /*9060*/  IMAD.U32 R15, RZ, RZ, UR43 ;  /* 0x0000002bff0f7e24 */ /* 0x000fc4000f8e00ff */
[-CC-:B------:R-:W-:Y:S01]  /*9070*/  FFMA.FTZ R189, R197, R4.reuse, -R10.reuse ;  /* 0x00000004c5bd7223 */ /* 0x180fe2000001080a */
[-CC-:B------:R-:W-:Y:S01]  /*9080*/  FFMA.FTZ R154, R207, R4.reuse, -R10.reuse ;  /* 0x00000004cf9a7223 */ /* 0x180fe2000001080a */
[-C--:B------:R-:W-:Y:S01]  /*9090*/  FFMA.FTZ R61, R175, R4.reuse, -R10 ;  /* 0x00000004af3d7223 */ /* 0x080fe2000001080a */
[----:B------:R-:W-:Y:S01]  /*90a0*/  MUFU.EX2 R183, R183 ;  /* 0x000000b700b77308 */ /* 0x000fe20000000800 */
[----:B------:R-:W-:Y:S01]  /*90b0*/  @!P1 LEA R15, R15, UR41, 0x3 ;  /* 0x000000290f0f9c11 */ /* 0x000fe2000f8e18ff */
[----:B------:R-:W-:-:S04]  /*90c0*/  FFMA.FTZ R175, R37, R4, -R40 ;  /* 0x0000000425af7223 */ /* 0x000fc80000010828 */
[----:B------:R-:W-:Y:S02]  /*90d0*/  @!P1 VIADD R25, R15, 0x28840 ;  /* 0x000288400f199836 */ /* 0x000fe40000000000 */
[----:B------:R-:W-:Y:S01]  /*90e0*/  FFMA.FTZ R15, R49, R4, -R40 ;  /* 0x00000004310f7223 */ /* 0x000fe20000010828 */
[----:B------:R-:W0:Y:S02]  /*90f0*/  MUFU.EX2 R153, R153 ;  /* 0x0000009900997308 */ /* 0x000e240000000800 */
[----:B------:R-:W-:-:S06]  /*9100*/  @!P1 PRMT R25, RZ, 0x654, R25 ;  /* 0x00000654ff199816 */ /* 0x000fcc0000000019 */
        /* <DEDUP_REMOVED lines=48> */
[----:B------:R-:W-:Y:S01]  /*9410*/  FADD.FTZ R161, -R9, R6 ;  /* 0x0000000609a17221 */ /* 0x000fe20000010100 */
[----:B------:R-:W-:-:S03]  /*9420*/  FFMA.FTZ R6, R45, R4, -R40 ;  /* 0x000000042d067223 */ /* 0x000fc60000010828 */
[----:B------:R-:W-:Y:S01]  /*9430*/  FMUL.FTZ R161, R161, R4 ;  /* 0x00000004a1a17220 */ /* 0x000fe20000410000 */
[----:B------:R-:W-:Y:S01]  /*9440*/  HGMMA.64x128x16.F32 R88, R164, gdesc[UR4].tnspB, R88, gsb0 ;  /* 0x41e00004a4587df0 */ /* 0x000fe20008000858 */
[----:B------:R-:W-:Y:S01]  /*9450*/  MUFU.EX2 R14, R14 ;  /* 0x0000000e000e7308 */ /* 0x000fe20000000800 */
[----:B------:R-:W-:Y:S01]  /*9460*/  UIADD3 UR6, UR56, -0x1, URZ ;  /* 0xffffffff38067890 */ /* 0x000fe2000fffe03f */
[----:B0-----:R-:W-:-:S06]  /*9470*/  F2FP.F16.F32.PACK_AB R160, R73, R12 ;  /* 0x0000000c49a0723e */ /* 0x001fcc00000000ff */
[----:B------:R-:W0:Y:S01]  /*9480*/  MUFU.EX2 R197, R161 ;  /* 0x000000a100c57308 */ /* 0x000e220000000800 */
[----:B------:R-:W-:-:S07]  /*9490*/  UMOV UR56, UR6 ;  /* 0x0000000600387c82 */ /* 0x000fce0008000000 */
[----:B------:R-:W-:Y:S08]  /*94a0*/  MUFU.EX2 R6, R6 ;  /* 0x0000000600067308 */ /* 0x000ff00000000800 */
[----:B------:R-:W1:Y:S01]  /*94b0*/  MUFU.EX2 R77, R77 ;  /* 0x0000004d004d7308 */ /* 0x000e620000000800 */
[----:B0-----:R-:W-:-:S04]  /*94c0*/  FFMA.FTZ R42, R197, R0, R10 ;  /* 0x00000000c52a7223 */ /* 0x001fc8000001000a */
[C---:B------:R-:W-:Y:S01]  /*94d0*/  FADD.FTZ R42, R181.reuse, R42 ;  /* 0x0000002ab52a7221 */ /* 0x040fe20000010000 */
[----:B------:R-:W-:Y:S02]  /*94e0*/  F2FP.F16.F32.PACK_AB R181, R181, R10 ;  /* 0x0000000ab5b5723e */ /* 0x000fe400000000ff */
[----:B------:R-:W0:Y:S01]  /*94f0*/  MUFU.EX2 R0, R53 ;  /* 0x0000003500007308 */ /* 0x000e220000000800 */
[----:B------:R-:W-:Y:S01]  /*9500*/  FADD.FTZ R3, R183, R42 ;  /* 0x0000002ab7037221 */ /* 0x000fe20000010000 */
[----:B------:R-:W-:-:S03]  /*9510*/  F2FP.F16.F32.PACK_AB R183, R36, R183 ;  /* 0x000000b724b7723e */ /* 0x000fc600000000ff */
[----:B------:R-:W-:-:S03]  /*9520*/  FADD.FTZ R42, R36, R3 ;  /* 0x00000003242a7221 */ /* 0x000fc60000010000 */
[----:B------:R-:W-:Y:S01]  /*9530*/  MUFU.EX2 R79, R79 ;  /* 0x0000004f004f7308 */ /* 0x000fe20000000800 */
[----:B------:R-:W-:Y:S01]  /*9540*/  FADD.FTZ R3, R177, R42 ;  /* 0x0000002ab1037221 */ /* 0x000fe20000010000 */
[C---:B------:R-:W-:Y:S02]  /*9550*/  F2FP.F16.F32.PACK_AB R177, R34.reuse, R177 ;  /* 0x000000b122b1723e */ /* 0x040fe400000000ff */
[----:B-1----:R-:W-:Y:S01]  /*9560*/  F2FP.F16.F32.PACK_AB R162, R77, R14 ;  /* 0x0000000e4da2723e */ /* 0x002fe200000000ff */
        /* <DEDUP_REMOVED lines=24> */
[----:B--2---:R-:W-:Y:S01]  /*96f0*/  IMAD.U32 R25, RZ, RZ, UR51 ;  /* 0x00000033ff197e24 */ /* 0x004fe2000f8e00ff */
[----:B------:R-:W-:Y:S01]  /*9700*/  UMOV UR51, UR43 ;  /* 0x0000002b00337c82 */ /* 0x000fe20008000000 */
[-C--:B------:R-:W-:Y:S01]  /*9710*/  FMUL.FTZ R101, R101, R8.reuse ;  /* 0x0000000865657220 */ /* 0x080fe20000410000 */
[-C--:B------:R-:W-:Y:S01]  /*9720*/  FMUL.FTZ R104, R104, R8.reuse ;  /* 0x0000000868687220 */ /* 0x080fe20000410000 */
[-C--:B------:R-:W-:Y:S01]  /*9730*/  FMUL.FTZ R105, R105, R8.reuse ;  /* 0x0000000869697220 */ /* 0x080fe20000410000 */
[----:B------:R-:W-:Y:S01]  /*9740*/  @!P1 LEA R25, R25, UR41, 0x3 ;  /* 0x0000002919199c11 */ /* 0x000fe2000f8e18ff */
[-C--:B------:R-:W-:Y:S01]  /*9750*/  FMUL.FTZ R108, R108, R8.reuse ;  /* 0x000000086c6c7220 */ /* 0x080fe20000410000 */
[-C--:B------:R-:W-:Y:S01]  /*9760*/  FMUL.FTZ R109, R109, R8.reuse ;  /* 0x000000086d6d7220 */ /* 0x080fe20000410000 */
[-C--:B------:R-:W-:Y:S01]  /*9770*/  FMUL.FTZ R112, R112, R8.reuse ;  /* 0x0000000870707220 */ /* 0x080fe20000410000 */
[----:B------:R-:W-:Y:S01]  /*9780*/  FMUL.FTZ R113, R113, R8 ;  /* 0x0000000871717220 */ /* 0x000fe20000410000 */
[----:B-1----:R-:W-:-:S02]  /*9790*/  @!P1 VIADD R21, R25, 0x28860 ;  /* 0x0002886019159836 */ /* 0x002fc40000000000 */
[-C--:B------:R-:W-:Y:S01]  /*97a0*/  FMUL.FTZ R116, R116, R8.reuse ;  /* 0x0000000874747220 */ /* 0x080fe20000410000 */
[-C--:B------:R-:W-:Y:S01]  /*97b0*/  FMUL.FTZ R117, R117, R8.reuse ;  /* 0x0000000875757220 */ /* 0x080fe20000410000 */
[-C--:B------:R-:W-:Y:S01]  /*97c0*/  FMUL.FTZ R120, R120, R8.reuse ;  /* 0x0000000878787220 */ /* 0x080fe20000410000 */
[-C--:B------:R-:W-:Y:S01]  /*97d0*/  FMUL.FTZ R121, R121, R8.reuse ;  /* 0x0000000879797220 */ /* 0x080fe20000410000 */
[----:B------:R-:W-:Y:S01]  /*97e0*/  @!P1 PRMT R25, RZ, 0x654, R21 ;  /* 0x00000654ff199816 */ /* 0x000fe20000000015 */
[----:B------:R-:W-:Y:S01]  /*97f0*/  FADD.FTZ R21, R153, R44 ;  /* 0x0000002c99157221 */ /* 0x000fe20000010000 */
[-C--:B------:R-:W-:Y:S01]  /*9800*/  FMUL.FTZ R124, R124, R8.reuse ;  /* 0x000000087c7c7220 */ /* 0x080fe20000410000 */
[----:B------:R-:W-:Y:S01]  /*9810*/  FMUL.FTZ R125, R125, R8 ;  /* 0x000000087d7d7220 */ /* 0x000fe20000410000 */
[----:B------:R1:W-:Y:S01]  /*9820*/  @!P1 SYNCS.ARRIVE.TRANS64.RED.A1T0 RZ, [R25+URZ], RZ ;  /* 0x000000ff19ff99a7 */ /* 0x0003e2000810043f */
[----:B------:R-:W-:Y:S01]  /*9830*/  FADD.FTZ R44, R176, R21 ;  /* 0x00000015b02c7221 */ /* 0x000fe20000010000 */
[----:B------:R-:W-:Y:S01]  /*9840*/  F2FP.F16.F32.PACK_AB R176, R155, R176 ;  /* 0x000000b09bb0723e */ /* 0x000fe200000000ff */
[-C--:B------:R-:W-:Y:S01]  /*9850*/  FMUL.FTZ R128, R128, R8.reuse ;  /* 0x0000000880807220 */ /* 0x080fe20000410000 */
[----:B------:R-:W-:Y:S01]  /*9860*/  FMUL.FTZ R129, R129, R8 ;  /* 0x0000000881817220 */ /* 0x000fe20000410000 */
[----:B------:R-:W-:Y:S01]  /*9870*/  FADD.FTZ R21, R155, R44 ;  /* 0x0000002c9b157221 */ /* 0x000fe20000010000 */
[----:B0-----:R-:W-:Y:S01]  /*9880*/  F2FP.F16.F32.PACK_AB R155, R59, R0 ;  /* 0x000000003b9b723e */ /* 0x001fe200000000ff */
[-C--:B------:R-:W-:Y:S01]  /*9890*/  FMUL.FTZ R132, R132, R8.reuse ;  /* 0x0000000884847220 */ /* 0x080fe20000410000 */
[----:B-1----:R-:W-:Y:S01]  /*98a0*/  FADD.FTZ R25, R175, R42 ;  /* 0x0000002aaf197221 */ /* 0x002fe20000010000 */
[----:B------:R-:W-:Y:S01]  /*98b0*/  FADD.FTZ R44, R178, R21 ;  /* 0x00000015b22c7221 */ /* 0x000fe20000010000 */
[C---:B------:R-:W-:Y:S01]  /*98c0*/  F2FP.F16.F32.PACK_AB R175, R26.reuse, R175 ;  /* 0x000000af1aaf723e */ /* 0x040fe200000000ff */
        /* <DEDUP_REMOVED lines=23> */
[----:B------:R-:W-:Y:S01]  /*9a40*/  FMUL.FTZ R149, R149, R8 ;  /* 0x0000000895957220 */ /* 0x000fe20000410000 */
[----:B------:R-:W-:Y:S01]  /*9a50*/  F2FP.F16.F32.PACK_AB R178, R187, R178 ;  /* 0x000000b2bbb2723e */ /* 0x000fe200000000ff */
[----:B------:R-:W-:Y:S01]  /*9a60*/  MUFU.EX2 R40, R40 ;  /* 0x0000002800287308 */ /* 0x000fe20000000800 */
[----:B------:R-:W-:Y:S01]  /*9a70*/  FADD.FTZ R25, R193, R44 ;  /* 0x0000002cc1197221 */ /* 0x000fe20000010000 */
[----:B------:R-:W-:Y:S01]  /*9a80*/  F2FP.F16.F32.PACK_AB R172, R189, R172 ;  /* 0x000000acbdac723e */ /* 0x000fe200000000ff */
[-C--:B------:R-:W-:Y:S01]  /*9a90*/  FMUL.FTZ R90, R90, R197.reuse ;  /* 0x000000c55a5a7220 */ /* 0x080fe20000410000 */
[----:B------:R-:W-:Y:S01]  /*9aa0*/  F2FP.F16.F32.PACK_AB R174, R191, R174 ;  /* 0x000000aebfae723e */ /* 0x000fe200000000ff */
[----:B------:R-:W-:Y:S01]  /*9ab0*/  FADD.FTZ R42, R170, R25 ;  /* 0x00000019aa2a7221 */ /* 0x000fe20000010000 */
[----:B------:R-:W-:Y:S01]  /*9ac0*/  F2FP.F16.F32.PACK_AB R170, R157, R170 ;  /* 0x000000aa9daa723e */ /* 0x000fe200000000ff */
[-C--:B------:R-:W-:Y:S01]  /*9ad0*/  FMUL.FTZ R91, R91, R197.reuse ;  /* 0x000000c55b5b7220 */ /* 0x080fe20000410000 */
[----:B------:R-:W0:Y:S01]  /*9ae0*/  MUFU.EX2 R44, R71 ;  /* 0x00000047002c7308 */ /* 0x000e220000000800 */
[----:B------:R-:W-:Y:S01]  /*9af0*/  FADD.FTZ R5, R157, R42 ;  /* 0x0000002a9d057221 */ /* 0x000fe20000010000 */
[----:B------:R-:W-:Y:S01]  /*9b00*/  F2FP.F16.F32.PACK_AB R168, R193, R168 ;  /* 0x000000a8c1a8723e */ /* 0x000fe200000000ff */
[----:B------:R-:W-:Y:S01]  /*9b10*/  FMUL.FTZ R94, R94, R197 ;  /* 0x000000c55e5e7220 */ /* 0x000fe20000410000 */
[----:B------:R-:W-:Y:S01]  /*9b20*/  F2FP.F16.F32.PACK_AB R153, R32, R15 ;  /* 0x0000000f2099723e */ /* 0x000fe200000000ff */
[----:B------:R-:W-:Y:S01]  /*9b30*/  FADD.FTZ R34, R152, R5 ;  /* 0x0000000598227221 */ /* 0x000fe20000010000 */
[----:B------:R-:W-:Y:S01]  /*9b40*/  FADD.FTZ R5, R15, R10 ;  /* 0x0000000a0f057221 */ /* 0x000fe20000010000 */
[----:B------:R-:W-:Y:S01]  /*9b50*/  F2FP.F16.F32.PACK_AB R152, R55, R152 ;  /* 0x000000983798723e */ /* 0x000fe200000000ff */
[-C--:B------:R-:W-:Y:S01]  /*9b60*/  FMUL.FTZ R95, R95, R197.reuse ;  /* 0x000000c55f5f7220 */ /* 0x080fe20000410000 */
[----:B------:R-:W-:Y:S01]  /*9b70*/  FADD.FTZ R25, R55, R34 ;  /* 0x0000002237197221 */ /* 0x000fe20000010000 */
[----:B------:R-:W-:Y:S01]  /*9b80*/  FADD.FTZ R5, R32, R5 ;  /* 0x0000000520057221 */ /* 0x000fe20000010000 */
[----:B------:R-:W1:Y:S01]  /*9b90*/  MUFU.EX2 R34, R81 ;  /* 0x0000005100227308 */ /* 0x000e620000000800 */
[----:B------:R-:W-:Y:S01]  /*9ba0*/  F2FP.F16.F32.PACK_AB R157, R65, R46 ;  /* 0x0000002e419d723e */ /* 0x000fe200000000ff */
[----:B------:R-:W-:Y:S01]  /*9bb0*/  FADD.FTZ R10, R154, R25 ;  /* 0x000000199a0a7221 */ /* 0x000fe20000010000 */
[----:B------:R-:W-:Y:S01]  /*9bc0*/  FADD.FTZ R5, R0, R5 ;  /* 0x0000000500057221 */ /* 0x000fe20000010000 */
[C---:B------:R-:W-:Y:S01]  /*9bd0*/  F2FP.F16.F32.PACK_AB R154, R57.reuse, R154 ;  /* 0x0000009a399a723e */ /* 0x040fe200000000ff */
[-C--:B------:R-:W-:Y:S01]  /*9be0*/  FMUL.FTZ R98, R98, R197.reuse ;  /* 0x000000c562627220 */ /* 0x080fe20000410000 */
[----:B------:R-:W-:Y:S01]  /*9bf0*/  FADD.FTZ R25, R57, R10 ;  /* 0x0000000a39197221 */ /* 0x000fe20000010000 */
[----:B------:R-:W-:Y:S01]  /*9c00*/  FADD.FTZ R5, R59, R5 ;  /* 0x000000053b057221 */ /* 0x000fe20000010000 */
[----:B0-----:R-:W-:Y:S01]  /*9c10*/  F2FP.F16.F32.PACK_AB R161, R75, R44 ;  /* 0x0000002c4ba1723e */ /* 0x001fe200000000ff */
[-C--:B------:R-:W-:Y:S01]  /*9c20*/  FMUL.FTZ R99, R99, R197.reuse ;  /* 0x000000c563637220 */ /* 0x080fe20000410000 */
[----:B------:R-:W-:Y:S01]  /*9c30*/  FADD.FTZ R10, R156, R25 ;  /* 0x000000199c0a7221 */ /* 0x000fe20000010000 */
[----:B------:R-:W-:Y:S01]  /*9c40*/  FADD.FTZ R5, R46, R5 ;  /* 0x000000052e057221 */ /* 0x000fe20000010000 */
[C---:B------:R-:W-:Y:S01]  /*9c50*/  F2FP.F16.F32.PACK_AB R156, R61.reuse, R156 ;  /* 0x0000009c3d9c723e */ /* 0x040fe200000000ff */
[-C--:B------:R-:W-:Y:S01]  /*9c60*/  FMUL.FTZ R102, R102, R197.reuse ;  /* 0x000000c566667220 */ /* 0x080fe20000410000 */
[----:B------:R-:W-:Y:S01]  /*9c70*/  FADD.FTZ R11, R61, R10 ;  /* 0x0000000a3d0b7221 */ /* 0x000fe20000010000 */
[----:B------:R-:W-:Y:S01]  /*9c80*/  FADD.FTZ R5, R65, R5 ;  /* 0x0000000541057221 */ /* 0x000fe20000010000 */
[----:B------:R-:W-:Y:S01]  /*9c90*/  F2FP.F16.F32.PACK_AB R164, R195, R20 ;  /* 0x00000014c3a4723e */ /* 0x000fe200000000ff */
[-C--:B------:R-:W-:Y:S01]  /*9ca0*/  FMUL.FTZ R103, R103, R197.reuse ;  /* 0x000000c567677220 */ /* 0x080fe20000410000 */
[----:B------:R-:W-:Y:S01]  /*9cb0*/  FADD.FTZ R10, R158, R11 ;  /* 0x0000000b9e0a7221 */ /* 0x000fe20000010000 */
[----:B------:R-:W-:Y:S01]  /*9cc0*/  FADD.FTZ R5, R48, R5 ;  /* 0x0000000530057221 */ /* 0x000fe20000010000 */
[C---:B------:R-:W-:Y:S01]  /*9cd0*/  F2FP.F16.F32.PACK_AB R158, R159.reuse, R158 ;  /* 0x0000009e9f9e723e */ /* 0x040fe200000000ff */
[-C--:B------:R-:W-:Y:S01]  /*9ce0*/  FMUL.FTZ R106, R106, R197.reuse ;  /* 0x000000c56a6a7220 */ /* 0x080fe20000410000 */
[----:B------:R-:W-:Y:S01]  /*9cf0*/  FADD.FTZ R11, R159, R10 ;  /* 0x0000000a9f0b7221 */ /* 0x000fe20000010000 */
[C---:B------:R-:W-:Y:S01]  /*9d00*/  FADD.FTZ R5, R69.reuse, R5 ;  /* 0x0000000545057221 */ /* 0x040fe20000010000 */
        /* <DEDUP_REMOVED lines=8> */
[----:B------:R-:W0:Y:S01]  /*9d90*/  MUFU.EX2 R6, R21 ;  /* 0x0000001500067308 */ /* 0x000e220000000800 */
[----:B------:R-:W-:Y:S01]  /*9da0*/  F2FP.F16.F32.PACK_AB R165, R83, R26 ;  /* 0x0000001a53a5723e */ /* 0x000fe200000000ff */
        /* <DEDUP_REMOVED lines=15> */
[----:B0-----:R-:W-:Y:S01]  /*9ea0*/  F2FP.F16.F32.PACK_AB R167, R40, R6 ;  /* 0x0000000628a7723e */ /* 0x001fe200000000ff */
        /* <DEDUP_REMOVED lines=22> */
.L_x_7575:
[----:B------:R-:W-:Y:S06]  /*a010*/  BAR.ARV 0x8, 0x120 ;  /* 0x0204800000007b1d */ /* 0x000fec0000002000 */
[----:B------:R-:W-:Y:S05]  /*a020*/  @!P0 BRA `(.L_x_7585) ;  /* 0x0000000000048947 */ /* 0x000fea0003800000 */
[----:B------:R-:W-:Y:S01]  /*a030*/  BPT.TRAP 0x1 ;  /* 0x000000040000795c */ /* 0x000fe20000300000 */
.L_x_7585:
[----:B------:R-:W-:Y:S01]  /*a040*/  ULEA UR5, UR43, UR41, 0x3 ;  /* 0x000000292b057291 */ /* 0x000fe2000f8e183f */
[----:B------:R-:W-:-:S05]  /*a050*/  IMAD.U32 R5, RZ, RZ, UR44 ;  /* 0x0000002cff057e24 */ /* 0x000fca000f8e00ff */
[----:B------:R-:W-:-:S04]  /*a060*/  SHF.L.U32 R5, R5, 0x1f, RZ ;  /* 0x0000001f05057819 */ /* 0x000fc800000006ff */
[----:B------:R0:W1:Y:S01]  /*a070*/  SYNCS.PHASECHK.TRANS64.TRYWAIT P2, [UR5+0x28850], R5 ;  /* 0x02885005ff0075a7 */ /* 0x0000620008040145 */
[----:B------:R-:W-:Y:S05]  /*a080*/  @!P0 BRA `(.L_x_7586) ;  /* 0x0000000000048947 */ /* 0x000fea0003800000 */
[----:B------:R-:W-:Y:S01]  /*a090*/  BPT.TRAP 0x1 ;  /* 0x000000040000795c */ /* 0x000fe20000300000 */
.L_x_7586:
[----:B-1----:R-:W-:Y:S05]  /*a0a0*/  @P2 BRA `(.L_x_7587) ;  /* 0x0000000000082947 */ /* 0x002fea0003800000 */
[----:B------:R-:W1:Y:S02]  /*a0b0*/  SYNCS.PHASECHK.TRANS64.TRYWAIT P0, [UR5+0x28850], R5 ;  /* 0x02885005ff0075a7 */ /* 0x000e640008000145 */
[----:B-1----:R-:W-:Y:S05]  /*a0c0*/  @!P0 BRA `(.L_x_7588) ;  /* 0x00000078007c8947 */ /* 0x002fea0003800000 */
.L_x_7587:
[----:B------:R-:W-:Y:S01]  /*a0d0*/  UIADD3 UR41, UR41, 0x400, URZ ;  /* 0x0000040029297890 */ /* 0x000fe2000fffe03f */
[----:B------:R-:W-:Y:S01]  /*a0e0*/  WARPGROUP.ARRIVE ;  /* 0x00000000000079c5 */ /* 0x000fe20000000000 */
[----:B------:R-:W-:Y:S01]  /*a0f0*/  UMOV UR7, 0x40000040 ;  /* 0x4000004000077882 */ /* 0x000fe20000000000 */
[----:B-1----:R-:W1:Y:S01]  /*a100*/  SHFL.BFLY PT, R6, R3, 0x2, 0x1f ;  /* 0x0c401f0003067f89 */ /* 0x002e6200000e0000 */
[----:B------:R-:W-:Y:S01]  /*a110*/  USHF.R.U32.HI UR41, URZ, 0x4, UR41 ;  /* 0x000000043f297899 */ /* 0x000fe20008011629 */
[----:B------:R-:W-:Y:S01]  /*a120*/  MOV R21, RZ ;  /* 0x000000ff00157202 */ /* 0x000fe20000000f00 */
[----:B------:R-:W-:Y:S01]  /*a130*/  IMAD.MOV.U32 R10, RZ, RZ, RZ ;  /* 0x000000ffff0a7224 */ /* 0x000fe200078e00ff */
[----:B0-----:R-:W0:Y:S01]  /*a140*/  SHFL.BFLY PT, R5, R0, 0x2, 0x1f ;  /* 0x0c401f0000057f89 */ /* 0x001e2200000e0000 */
[----:B------:R-:W-:Y:S02]  /*a150*/  ULOP3.LUT UR41, UR41, 0x3fff, URZ, 0xc0, !UPT ;  /* 0x00003fff29297892 */ /* 0x000fe4000f8ec03f */
[----:B------:R-:W-:-:S02]  /*a160*/  UIADD3 UR45, UR45, 0x1, URZ ;  /* 0x000000012d2d7890 */ /* 0x000fc4000fffe03f */
[----:B------:R-:W-:-:S04]  /*a170*/  ULOP3.LUT UR4, UR41, 0x4000000, URZ, 0xfc, !UPT ;  /* 0x0400000029047892 */ /* 0x000fc8000f8efc3f */
[----:B------:R-:W-:Y:S02]  /*a180*/  ULEA UR4, UR43, UR4, 0xb ;  /* 0x000000042b047291 */ /* 0x000fe4000f8e583f */
[----:B------:R-:W-:-:S04]  /*a190*/  UIADD3 UR43, UR43, 0x1, URZ ;  /* 0x000000012b2b7890 */ /* 0x000fc8000fffe03f */
[----:B------:R-:W-:Y:S01]  /*a1a0*/  UISETP.NE.AND UP0, UPT, UR43, 0x2, UPT ;  /* 0x000000022b00788c */ /* 0x000fe2000bf05270 */
[----:B------:R-:W-:Y:S02]  /*a1b0*/  UMOV UR6, UR4 ;  /* 0x0000000400067c82 */ /* 0x000fe40008000000 */
[----:B------:R-:W-:Y:S01]  /*a1c0*/  HGMMA.64x128x16.F32 R88, R180, gdesc[UR4].tnspB, R88, gsb0 ;  /* 0x41e00004b4587df0 */ /* 0x000fe20008000858 */
[----:B------:R-:W-:Y:S01]  /*a1d0*/  UIADD3 UR6, UR4, 0x80, URZ ;  /* 0x0000008004067890 */ /* 0x000fe2000fffe03f */
[----:B-1----:R-:W-:Y:S01]  /*a1e0*/  FADD.FTZ R6, R6, R3 ;  /* 0x0000000306067221 */ /* 0x002fe20000010000 */
[----:B------:R-:W-:Y:S01]  /*a1f0*/  UMOV UR7, 0x40000040 ;  /* 0x4000004000077882 */ /* 0x000fe20000000000 */
[----:B------:R-:W-:Y:S02]  /*a200*/  IMAD.MOV.U32 R3, RZ, RZ, -0x800000 ;  /* 0xff800000ff037424 */ /* 0x000fe400078e00ff */
[----:B0-----:R-:W-:Y:S01]  /*a210*/  FADD.FTZ R8, R5, R0 ;  /* 0x0000000005087221 */ /* 0x001fe20000010000 */
[----:B------:R-:W-:Y:S01]  /*a220*/  IMAD.MOV.U32 R0, RZ, RZ, -0x800000 ;  /* 0xff800000ff007424 */ /* 0x000fe200078e00ff */
[----:B------:R-:W0:Y:S01]  /*a230*/  SHFL.BFLY PT, R5, R6, 0x1, 0x1f ;  /* 0x0c201f0006057f89 */ /* 0x000e2200000e0000 */
[----:B------:R-:W-:-:S03]  /*a240*/  USEL UR43, UR43, URZ, UP0 ;  /* 0x0000003f2b2b7287 */ /* 0x000fc60008000000 */
[----:B------:R-:W1:Y:S01]  /*a250*/  SHFL.BFLY PT, R11, R8, 0x1, 0x1f ;  /* 0x0c201f00080b7f89 */ /* 0x000e6200000e0000 */
[----:B0-----:R-:W-:Y:S01]  /*a260*/  FADD.FTZ R12, R6, R5 ;  /* 0x00000005060c7221 */ /* 0x001fe20000010000 */
[----:B-1----:R-:W-:-:S04]  /*a270*/  FADD.FTZ R13, R8, R11 ;  /* 0x0000000b080d7221 */ /* 0x002fc80000010000 */
[----:B------:R-:W-:Y:S01]  /*a280*/  FSETP.NE.FTZ.AND P0, PT, R12, RZ, PT ;  /* 0x000000ff0c00720b */ /* 0x000fe20003f15000 */
[----:B------:R-:W-:Y:S01]  /*a290*/  IMAD.U32 R8, RZ, RZ, UR5 ;  /* 0x00000005ff087e24 */ /* 0x000fe2000f8e00ff */
[----:B------:R-:W-:-:S03]  /*a2a0*/  FSETP.NE.FTZ.AND P2, PT, R13, RZ, PT ;  /* 0x000000ff0d00720b */ /* 0x000fc60003f55000 */
[----:B------:R-:W-:-:S05]  /*a2b0*/  @!P1 VIADD R8, R8, 0x28860 ;  /* 0x0002886008089836 */ /* 0x000fca0000000000 */
[----:B------:R-:W-:-:S03]  /*a2c0*/  @!P1 PRMT R8, RZ, 0x654, R8 ;  /* 0x00000654ff089816 */ /* 0x000fc60000000008 */
[----:B------:R-:W0:Y:S01]  /*a2d0*/  @P0 MUFU.LG2 R5, R12 ;  /* 0x0000000c00050308 */ /* 0x000e220000000c00 */
[C---:B------:R-:W-:Y:S01]  /*a2e0*/  @P0 FMUL.FTZ R6, R4.reuse, 0.69314718246459960938 ;  /* 0x3f31721804060820 */ /* 0x040fe20000410000 */
[----:B------:R-:W-:-:S06]  /*a2f0*/  @P2 FMUL.FTZ R15, R4, 0.69314718246459960938 ;  /* 0x3f317218040f2820 */ /* 0x000fcc0000410000 */
        /* <DEDUP_REMOVED lines=78> */
[-C--:B0-----:R-:W-:Y:S01]  /*a7e0*/  FMUL.FTZ R93, R90, R10.reuse ;  /* 0x0000000a5a5d7220 */ /* 0x081fe20000410000 */
        /* <DEDUP_REMOVED lines=31> */
.L_x_7558:
        /* <DEDUP_REMOVED lines=19> */
[----:B------:R-:W-:Y:S01]  /*ab10*/  F2FP.F16.F32.PACK_AB R150, R21, R34 ;  /* 0x000000221596723e */ /* 0x000fe200000000ff */
[----:B------:R-:W-:Y:S01]  /*ab20*/  UISETP.NE.U32.AND UP1, UPT, UR6, URZ, UPT ;  /* 0x0000003f0600728c */ /* 0x000fe2000bf25070 */
[----:B------:R-:W-:Y:S01]  /*ab30*/  F2FP.F16.F32.PACK_AB R151, R151, R32 ;  /* 0x000000209797723e */ /* 0x000fe200000000ff */
[----:B------:R-:W-:-:S02]  /*ab40*/  USHF.L.U32 UR10, UR37, 0x2, URZ ;  /* 0x00000002250a7899 */ /* 0x000fc4000800063f */
[----:B------:R-:W-:Y:S02]  /*ab50*/  UISETP.NE.AND.EX UP1, UPT, UR7, URZ, UPT, UP1 ;  /* 0x0000003f0700728c */ /* 0x000fe4000bf25310 */
[----:B------:R-:W-:Y:S02]  /*ab60*/  USHF.L.U64.HI UR11, UR37, 0x2, UR38 ;  /* 0x00000002250b7899 */ /* 0x000fe40008010226 */
[----:B------:R-:W-:Y:S02]  /*ab70*/  UIADD3 UR4, UP2, UR10, UR6, URZ ;  /* 0x000000060a047290 */ /* 0x000fe4000ff5e03f */
[----:B------:R-:W-:Y:S02]  /*ab80*/  @UP0 UIADD3 UR6, UP3, UR10, UR8, URZ ;  /* 0x000000080a060290 */ /* 0x000fe4000ff7e03f */
[----:B------:R-:W-:Y:S02]  /*ab90*/  UIADD3.X UR8, UR11, UR7, URZ, UP2, !UPT ;  /* 0x000000070b087290 */ /* 0x000fe400097fe43f */
[----:B------:R-:W-:Y:S01]  /*aba0*/  @UP0 UIADD3.X UR7, UR11, UR9, URZ, UP3, !UPT ;  /* 0x000000090b070290 */ /* 0x000fe20009ffe43f */
[----:B------:R-:W-:-:S02]  /*abb0*/  MOV R24, R20 ;  /* 0x0000001400187202 */ /* 0x000fc40000000f00 */
[----:B0-----:R-:W-:-:S03]  /*abc0*/  MOV R25, R5 ;  /* 0x0000000500197202 */ /* 0x001fc60000000f00 */
[----:B------:R-:W-:-:S03]  /*abd0*/  IMAD.WIDE R4, R185, 0x2, R24 ;  /* 0x00000002b9047825 */ /* 0x000fc600078e0218 */
[C---:B------:R-:W-:Y:S02]  /*abe0*/  LOP3.LUT R9, R4.reuse, 0x380, RZ, 0xc0, !PT ;  /* 0x0000038004097812 */ /* 0x040fe400078ec0ff */
[C---:B------:R-:W-:Y:S02]  /*abf0*/  IADD3 R91, P5, R4.reuse, 0x40, RZ ;  /* 0x00000040045b7810 */ /* 0x040fe40007fbe0ff */
[C---:B------:R-:W-:Y:S02]  /*ac00*/  IADD3 R95, P4, R4.reuse, 0x60, RZ ;  /* 0x00000060045f7810 */ /* 0x040fe40007f9e0ff */
[----:B------:R-:W-:Y:S01]  /*ac10*/  SHF.R.U64 R9, R9, 0x3, RZ ;  /* 0x0000000309097819 */ /* 0x000fe200000012ff */
[--C-:B------:R-:W-:Y:S01]  /*ac20*/  IMAD.X R29, RZ, RZ, R5.reuse, P5 ;  /* 0x000000ffff1d7224 */ /* 0x100fe200028e0605 */
[C---:B------:R-:W-:Y:S01]  /*ac30*/  IADD3 R45, P6, R4.reuse, 0x20, RZ ;  /* 0x00000020042d7810 */ /* 0x040fe20007fde0ff */
[----:B------:R-:W-:Y:S01]  /*ac40*/  IMAD.X R27, RZ, RZ, R5, P4 ;  /* 0x000000ffff1b7224 */ /* 0x000fe200020e0605 */
[----:B------:R-:W-:-:S02]  /*ac50*/  IADD3 R97, P3, R4, 0x4000, RZ ;  /* 0x0000400004617810 */ /* 0x000fc40007f7e0ff */
[C---:B------:R-:W-:Y:S01]  /*ac60*/  IADD3 R99, P2, R4.reuse, 0x4020, RZ ;  /* 0x0000402004637810 */ /* 0x040fe20007f5e0ff */
[--C-:B------:R-:W-:Y:S01]  /*ac70*/  IMAD.X R31, RZ, RZ, R5.reuse, P6 ;  /* 0x000000ffff1f7224 */ /* 0x100fe200030e0605 */
[C---:B------:R-:W-:Y:S01]  /*ac80*/  IADD3 R101, P1, R4.reuse, 0x4040, RZ ;  /* 0x0000404004657810 */ /* 0x040fe20007f3e0ff */
[--C-:B------:R-:W-:Y:S01]  /*ac90*/  IMAD.X R11, RZ, RZ, R5.reuse, P3 ;  /* 0x000000ffff0b7224 */ /* 0x100fe200018e0605 */
[----:B------:R-:W-:Y:S01]  /*aca0*/  BAR.SYNC.DEFER_BLOCKING 0x1, 0x100 ;  /* 0x0044000000007b1d */ /* 0x000fe20000010000 */
[----:B------:R-:W-:Y:S02]  /*acb0*/  IADD3 R103, P0, R4, 0x4060, RZ ;  /* 0x0000406004677810 */ /* 0x000fe40007f1e0ff */
[----:B------:R-:W-:Y:S02]  /*acc0*/  LOP3.LUT R26, R91, 0x380, RZ, 0xc0, !PT ;  /* 0x000003805b1a7812 */ /* 0x000fe400078ec0ff */
[----:B------:R-:W-:Y:S01]  /*acd0*/  LOP3.LUT R4, R9, R4, RZ, 0x3c, !PT ;  /* 0x0000000409047212 */ /* 0x000fe200078e3cff */
[--C-:B------:R-:W-:Y:S01]  /*ace0*/  IMAD.X R9, RZ, RZ, R5.reuse, P2 ;  /* 0x000000ffff097224 */ /* 0x100fe200010e0605 */
[----:B------:R-:W-:Y:S01]  /*acf0*/  LOP3.LUT R44, R95, 0x380, RZ, 0xc0, !PT ;  /* 0x000003805f2c7812 */ /* 0x000fe200078ec0ff */
[----:B------:R-:W-:Y:S01]  /*ad00*/  IMAD.X R13, RZ, RZ, R5, P0 ;  /* 0x000000ffff0d7224 */ /* 0x000fe200000e0605 */
[----:B------:R-:W-:-:S02]  /*ad10*/  SHF.R.U64 R26, R26, 0x3, RZ ;  /* 0x000000031a1a7819 */ /* 0x000fc400000012ff */
[-C--:B------:R-:W-:Y:S02]  /*ad20*/  IADD3.X R15, RZ, R5.reuse, RZ, P1, !PT ;  /* 0x00000005ff0f7210 */ /* 0x080fe40000ffe4ff */
[----:B------:R-:W-:Y:S02]  /*ad30*/  SHF.R.U64 R44, R44, 0x3, RZ ;  /* 0x000000032c2c7819 */ /* 0x000fe400000012ff */
[----:B------:R-:W-:Y:S02]  /*ad40*/  MOV R90, R4 ;  /* 0x00000004005a7202 */ /* 0x000fe40000000f00 */
[----:B------:R-:W-:Y:S02]  /*ad50*/  LOP3.LUT R10, R45, 0x380, RZ, 0xc0, !PT ;  /* 0x000003802d0a7812 */ /* 0x000fe400078ec0ff */
[----:B------:R-:W-:Y:S02]  /*ad60*/  F2FP.F16.F32.PACK_AB R5, R12, R93 ;  /* 0x0000005d0c05723e */ /* 0x000fe400000000ff */
[----:B------:R-:W-:-:S02]  /*ad70*/  LOP3.LUT R46, R97, 0x380, RZ, 0xc0, !PT ;  /* 0x00000380612e7812 */ /* 0x000fc400078ec0ff */
[----:B------:R-:W-:Y:S02]  /*ad80*/  LOP3.LUT R12, R99, 0x380, RZ, 0xc0, !PT ;  /* 0x00000380630c7812 */ /* 0x000fe400078ec0ff */
[----:B------:R-:W-:Y:S02]  /*ad90*/  LOP3.LUT R28, R26, R91, RZ, 0x3c, !PT ;  /* 0x0000005b1a1c7212 */ /* 0x000fe400078e3cff */
[----:B------:R-:W-:Y:S02]  /*ada0*/  LOP3.LUT R26, R44, R95, RZ, 0x3c, !PT ;  /* 0x0000005f2c1a7212 */ /* 0x000fe400078e3cff */
[----:B------:R-:W-:Y:S02]  /*adb0*/  SHF.R.U64 R10, R10, 0x3, RZ ;  /* 0x000000030a0a7819 */ /* 0x000fe400000012ff */
[----:B------:R-:W-:Y:S02]  /*adc0*/  LOP3.LUT R44, R103, 0x380, RZ, 0xc0, !PT ;  /* 0x00000380672c7812 */ /* 0x000fe400078ec0ff */
[----:B------:R-:W-:-:S02]  /*add0*/  SHF.R.U64 R46, R46, 0x3, RZ ;  /* 0x000000032e2e7819 */ /* 0x000fc400000012ff */
[----:B------:R-:W-:Y:S02]  /*ade0*/  F2FP.F16.F32.PACK_AB R4, R14, R153 ;  /* 0x000000990e04723e */ /* 0x000fe400000000ff */
[----:B------:R-:W-:Y:S02]  /*adf0*/  SHF.R.U64 R12, R12, 0x3, RZ ;  /* 0x000000030c0c7819 */ /* 0x000fe400000012ff */
[----:B------:R-:W-:Y:S01]  /*ae00*/  LOP3.LUT R14, R101, 0x380, RZ, 0xc0, !PT ;  /* 0x00000380650e7812 */ /* 0x000fe200078ec0ff */
[----:B------:R0:W-:Y:S01]  /*ae10*/  STSM.16.M88.4 [R90], R4 ;  /* 0x000000045a007844 */ /* 0x0001e20000000200 */
[----:B------:R-:W-:Y:S02]  /*ae20*/  LOP3.LUT R30, R10, R45, RZ, 0x3c, !PT ;  /* 0x0000002d0a1e7212 */ /* 0x000fe400078e3cff */
[----:B------:R-:W-:Y:S02]  /*ae30*/  SHF.R.U64 R44, R44, 0x3, RZ ;  /* 0x000000032c2c7819 */ /* 0x000fe400000012ff */
[----:B------:R-:W-:-:S02]  /*ae40*/  LOP3.LUT R10, R46, R97, RZ, 0x3c, !PT ;  /* 0x000000612e0a7212 */ /* 0x000fc400078e3cff */
[----:B------:R-:W-:Y:S02]  /*ae50*/  LOP3.LUT R8, R12, R99, RZ, 0x3c, !PT ;  /* 0x000000630c087212 */ /* 0x000fe400078e3cff */
[----:B------:R-:W-:Y:S02]  /*ae60*/  SHF.R.U64 R14, R14, 0x3, RZ ;  /* 0x000000030e0e7819 */ /* 0x000fe400000012ff */
[----:B------:R-:W-:Y:S02]  /*ae70*/  LOP3.LUT R12, R44, R103, RZ, 0x3c, !PT ;  /* 0x000000672c0c7212 */ /* 0x000fe400078e3cff */
[----:B------:R-:W-:Y:S02]  /*ae80*/  MOV R45, R10 ;  /* 0x0000000a002d7202 */ /* 0x000fe40000000f00 */
[----:B------:R-:W-:Y:S02]  /*ae90*/  MOV R44, R8 ;  /* 0x00000008002c7202 */ /* 0x000fe40000000f00 */
[----:B------:R-:W-:-:S02]  /*aea0*/  LOP3.LUT R14, R14, R101, RZ, 0x3c, !PT ;  /* 0x000000650e0e7212 */ /* 0x000fc400078e3cff */
[----:B------:R-:W-:Y:S02]  /*aeb0*/  MOV R30, R30 ;  /* 0x0000001e001e7202 */ /* 0x000fe40000000f00 */
[----:B------:R-:W-:Y:S02]  /*aec0*/  F2FP.F16.F32.PACK_AB R8, R87, R92 ;  /* 0x0000005c5708723e */ /* 0x000fe400000000ff */
[----:B------:R-:W-:Y:S02]  /*aed0*/  F2FP.F16.F32.PACK_AB R9, R85, R88 ;  /* 0x000000585509723e */ /* 0x000fe400000000ff */
[----:B------:R-:W-:Y:S02]  /*aee0*/  F2FP.F16.F32.PACK_AB R10, R83, R86 ;  /* 0x00000056530a723e */ /* 0x000fe400000000ff */
[----:B------:R-:W-:Y:S02]  /*aef0*/  F2FP.F16.F32.PACK_AB R11, R81, R84 ;  /* 0x00000054510b723e */ /* 0x000fe400000000ff */
[----:B------:R-:W-:-:S02]  /*af00*/  MOV R46, R26 ;  /* 0x0000001a002e7202 */ /* 0x000fc40000000f00 */
[----:B------:R-:W-:Y:S01]  /*af10*/  MOV R89, R28 ;  /* 0x0000001c00597202 */ /* 0x000fe20000000f00 */
[----:B------:R1:W-:Y:S01]  /*af20*/  STSM.16.M88.4 [R30], R8 ;  /* 0x000000081e007844 */ /* 0x0003e20000000200 */
[----:B------:R-:W-:Y:S02]  /*af30*/  MOV R27, R14 ;  /* 0x0000000e001b7202 */ /* 0x000fe40000000f00 */
[----:B------:R-:W-:Y:S02]  /*af40*/  MOV R26, R12 ;  /* 0x0000000c001a7202 */ /* 0x000fe40000000f00 */
[----:B0-----:R-:W-:Y:S02]  /*af50*/  F2FP.F16.F32.PACK_AB R4, R79, R82 ;  /* 0x000000524f04723e */ /* 0x001fe400000000ff */
[----:B------:R-:W-:Y:S02]  /*af60*/  F2FP.F16.F32.PACK_AB R5, R77, R80 ;  /* 0x000000504d05723e */ /* 0x000fe400000000ff */
[----:B------:R-:W-:-:S02]  /*af70*/  F2FP.F16.F32.PACK_AB R6, R75, R78 ;  /* 0x0000004e4b06723e */ /* 0x000fc400000000ff */
[----:B------:R-:W-:Y:S02]  /*af80*/  F2FP.F16.F32.PACK_AB R7, R73, R76 ;  /* 0x0000004c4907723e */ /* 0x000fe400000000ff */
[----:B------:R-:W-:Y:S02]  /*af90*/  F2FP.F16.F32.PACK_AB R12, R71, R74 ;  /* 0x0000004a470c723e */ /* 0x000fe400000000ff */
[----:B------:R-:W-:Y:S01]  /*afa0*/  F2FP.F16.F32.PACK_AB R13, R69, R72 ;  /* 0x00000048450d723e */ /* 0x000fe200000000ff */
[----:B------:R0:W-:Y:S01]  /*afb0*/  STSM.16.M88.4 [R89], R4 ;  /* 0x0000000459007844 */ /* 0x0001e20000000200 */
[----:B------:R-:W-:Y:S02]  /*afc0*/  F2FP.F16.F32.PACK_AB R14, R67, R70 ;  /* 0x00000046430e723e */ /* 0x000fe400000000ff */
[----:B------:R-:W-:Y:S02]  /*afd0*/  F2FP.F16.F32.PACK_AB R15, R65, R68 ;  /* 0x00000044410f723e */ /* 0x000fe400000000ff */
[----:B-1----:R-:W-:-:S02]  /*afe0*/  F2FP.F16.F32.PACK_AB R8, R63, R66 ;  /* 0x000000423f08723e */ /* 0x002fc400000000ff */
[----:B------:R-:W-:Y:S01]  /*aff0*/  F2FP.F16.F32.PACK_AB R9, R61, R64 ;  /* 0x000000403d09723e */ /* 0x000fe200000000ff */
[----:B------:R-:W-:Y:S01]  /*b000*/  STSM.16.M88.4 [R46], R12 ;  /* 0x0000000c2e007844 */ /* 0x000fe20000000200 */
[----:B------:R-:W-:Y:S02]  /*b010*/  F2FP.F16.F32.PACK_AB R10, R59, R62 ;  /* 0x0000003e3b0a723e */ /* 0x000fe400000000ff */
[----:B------:R-:W-:Y:S02]  /*b020*/  F2FP.F16.F32.PACK_AB R11, R57, R60 ;  /* 0x0000003c390b723e */ /* 0x000fe400000000ff */
[----:B------:R-:W-:Y:S02]  /*b030*/  F2FP.F16.F32.PACK_AB R28, R55, R58 ;  /* 0x0000003a371c723e */ /* 0x000fe400000000ff */
[----:B------:R-:W-:Y:S01]  /*b040*/  F2FP.F16.F32.PACK_AB R29, R53, R56 ;  /* 0x00000038351d723e */ /* 0x000fe200000000ff */
[----:B------:R1:W-:Y:S01]  /*b050*/  STSM.16.M88.4 [R45], R8 ;  /* 0x000000082d007844 */ /* 0x0003e20000000200 */
[----:B------:R-:W-:Y:S01]  /*b060*/  F2FP.F16.F32.PACK_AB R30, R51, R54 ;  /* 0x00000036331e723e */ /* 0x000fe200000000ff */
[----:B0-----:R-:W-:Y:S01]  /*b070*/  IMAD.U32 R4, RZ, RZ, UR4 ;  /* 0x00000004ff047e24 */ /* 0x001fe2000f8e00ff */
[----:B------:R-:W-:Y:S01]  /*b080*/  F2FP.F16.F32.PACK_AB R31, R49, R52 ;  /* 0x00000034311f723e */ /* 0x000fe200000000ff */
[----:B------:R-:W-:Y:S01]  /*b090*/  IMAD.U32 R5, RZ, RZ, UR8 ;  /* 0x00000008ff057e24 */ /* 0x000fe2000f8e00ff */
[----:B------:R-:W-:-:S02]  /*b0a0*/  F2FP.F16.F32.PACK_AB R52, R43, R50 ;  /* 0x000000322b34723e */ /* 0x000fc400000000ff */
[----:B------:R-:W-:Y:S01]  /*b0b0*/  F2FP.F16.F32.PACK_AB R53, R41, R48 ;  /* 0x000000302935723e */ /* 0x000fe200000000ff */
[----:B------:R0:W-:Y:S01]  /*b0c0*/  STSM.16.M88.4 [R44], R28 ;  /* 0x0000001c2c007844 */ /* 0x0001e20000000200 */
[----:B------:R-:W-:Y:S02]  /*b0d0*/  F2FP.F16.F32.PACK_AB R54, R39, R42 ;  /* 0x0000002a2736723e */ /* 0x000fe400000000ff */
[----:B------:R-:W-:Y:S02]  /*b0e0*/  F2FP.F16.F32.PACK_AB R55, R37, R40 ;  /* 0x000000282537723e */ /* 0x000fe400000000ff */
[----:B------:R-:W-:Y:S02]  /*b0f0*/  PLOP3.LUT P0, PT, PT, PT, UP1, 0x80, 0x0 ;  /* 0x000000000000781c */ /* 0x000fe40003f0f018 */
[----:B------:R-:W-:Y:S01]  /*b100*/  PLOP3.LUT P2, PT, PT, PT, UP0, 0x80, 0x0 ;  /* 0x000000000000781c */ /* 0x000fe20003f4f008 */
[----:B------:R0:W-:Y:S04]  /*b110*/  STSM.16.M88.4 [R27], R52 ;  /* 0x000000341b007844 */ /* 0x0001e80000000200 */
[----:B------:R0:W-:Y:S01]  /*b120*/  STSM.16.M88.4 [R26], R148 ;  /* 0x000000941a007844 */ /* 0x0001e20000000200 */
[----:B------:R-:W-:Y:S01]  /*b130*/  BAR.SYNC.DEFER_BLOCKING 0x1, 0x100 ;  /* 0x0044000000007b1d */ /* 0x000fe20000010000 */
[----:B------:R-:W-:-:S02]  /*b140*/  IMAD.U32 R6, RZ, RZ, UR6 ;  /* 0x00000006ff067e24 */ /* 0x000fc4000f8e00ff */
[----:B------:R-:W-:-:S03]  /*b150*/  IMAD.U32 R7, RZ, RZ, UR7 ;  /* 0x00000007ff077e24 */ /* 0x000fc6000f8e00ff */
[----:B-1----:R-:W2:Y:S04]  /*b160*/  @P0 LDG.E R8, desc[UR48][R4.64] ;  /* 0x0000003004080981 */ /* 0x002ea8000c1e1900 */
[----:B------:R-:W3:Y:S01]  /*b170*/  @P2 LDG.E R6, desc[UR48][R6.64] ;  /* 0x0000003006062981 */ /* 0x000ee2000c1e1900 */
[----:B------:R-:W-:Y:S01]  /*b180*/  IMAD R9, R16, 0x40, R2 ;  /* 0x0000004010097824 */ /* 0x000fe200078e0202 */
[----:B------:R-:W-:Y:S01]  /*b190*/  UMOV UR4, URZ ;  /* 0x0000003f00047c82 */ /* 0x000fe20008000000 */
[----:B------:R-:W-:Y:S02]  /*b1a0*/  ULDC UR10, c[0x0][0xa88] ;  /* 0x0002a200000a7ab9 */ /* 0x000fe40000000800 */
[----:B------:R-:W-:-:S03]  /*b1b0*/  IMAD.WIDE R24, R9, 0x2, R24 ;  /* 0x0000000209187825 */ /* 0x000fc600078e0218 */
[----:B------:R-:W-:Y:S02]  /*b1c0*/  IADD3 R9, P1, R24, 0x1000, RZ ;  /* 0x0000100018097810 */ /* 0x000fe40007f3e0ff */
[----:B--2---:R-:W-:Y:S02]  /*b1d0*/  @P0 R2UR UR4, R8 ;  /* 0x00000000080402ca */ /* 0x004fe400000e0000 */
[----:B---3--:R-:W-:Y:S01]  /*b1e0*/  @P2 R2UR UR10, R6 ;  /* 0x00000000060a22ca */ /* 0x008fe200000e0000 */
[----:B0-----:R-:W-:-:S14]  /*b1f0*/  @P2 BRA `(.L_x_7591) ;  /* 0x0000000000182947 */ /* 0x001fdc0003800000 */
[----:B------:R-:W-:Y:S05]  /*b200*/  @!P0 BRA `(.L_x_7591) ;  /* 0x0000000000148947 */ /* 0x000fea0003800000 */
[----:B------:R-:W2:Y:S04]  /*b210*/  LDG.E R7, desc[UR48][R4.64] ;  /* 0x0000003004077981 */ /* 0x000ea8000c1e1900 */
[----:B------:R-:W3:Y:S01]  /*b220*/  LDG.E R6, desc[UR48][R4.64+0x4] ;  /* 0x0000043004067981 */ /* 0x000ee2000c1e1900 */
[----:B--2---:R-:W-:Y:S02]  /*b230*/  R2UR UR6, R7 ;  /* 0x00000000070672ca */ /* 0x004fe400000e0000 */
[----:B---3--:R-:W-:-:S13]  /*b240*/  R2UR UR10, R6 ;  /* 0x00000000060a72ca */ /* 0x008fda00000e0000 */
[----:B------:R-:W-:-:S12]  /*b250*/  UIADD3 UR10, -UR6, UR10, URZ ;  /* 0x0000000a060a7290 */ /* 0x000fd8000fffe13f */
.L_x_7591:
[----:B------:R-:W-:Y:S01]  /*b260*/  USHF.R.S32.HI UR14, URZ, 0x1f, UR39 ;  /* 0x0000001f3f0e7899 */ /* 0x000fe20008011427 */
[----:B------:R-:W-:Y:S01]  /*b270*/  IMAD.U32 R8, RZ, RZ, UR40 ;  /* 0x00000028ff087e24 */ /* 0x000fe2000f8e00ff */
[----:B------:R-:W-:Y:S01]  /*b280*/  ULDC.64 UR12, c[0x0][0xb70] ;  /* 0x0002dc00000c7ab9 */ /* 0x000fe20000000a00 */
[----:B------:R-:W-:Y:S01]  /*b290*/  USHF.R.S32.HI UR9, URZ, 0x1f, UR4 ;  /* 0x0000001f3f097899 */ /* 0x000fe20008011404 */
[----:B------:R-:W-:Y:S01]  /*b2a0*/  IADD3 R13, P2, R24, 0x2000, RZ ;  /* 0x00002000180d7810 */ /* 0x000fe20007f5e0ff */
[----:B------:R-:W-:Y:S01]  /*b2b0*/  UIMAD UR11, UR14, UR12, URZ ;  /* 0x0000000c0e0b72a4 */ /* 0x000fe2000f8e023f */
[----:B------:R-:W-:Y:S01]  /*b2c0*/  IMAD R8, R8, 0x80, R19 ;  /* 0x0000008008087824 */ /* 0x000fe200078e0213 */
[----:B------:R-:W-:Y:S01]  /*b2d0*/  UMOV UR8, UR4 ;  /* 0x0000000400087c82 */ /* 0x000fe20008000000 */
[----:B------:R-:W-:Y:S01]  /*b2e0*/  USEL UR38, UR38, URZ, !UP1 ;  /* 0x0000003f26267287 */ /* 0x000fe2000c800000 */
[----:B------:R-:W-:Y:S01]  /*b2f0*/  IADD3 R7, P6, R24, 0x3000, RZ ;  /* 0x0000300018077810 */ /* 0x000fe20007fde0ff */
[----:B------:R-:W-:Y:S01]  /*b300*/  UIMAD.WIDE.U32 UR6, UR39, UR12, UR8 ;  /* 0x0000000c270672a5 */ /* 0x000fe2000f8e0008 */
[----:B------:R-:W-:Y:S01]  /*b310*/  SHF.R.S32.HI R5, RZ, 0x1f, R8 ;  /* 0x0000001fff057819 */ /* 0x000fe20000011408 */
[----:B------:R-:W-:Y:S01]  /*b320*/  UIMAD UR11, UR39, UR13, UR11 ;  /* 0x0000000d270b72a4 */ /* 0x000fe2000f8e020b */
[----:B------:R-:W-:Y:S01]  /*b330*/  LOP3.LUT R12, R13, 0x380, RZ, 0xc0, !PT ;  /* 0x000003800d0c7812 */ /* 0x000fe200078ec0ff */
[----:B------:R-:W-:Y:S01]  /*b340*/  USEL UR37, UR37, URZ, !UP1 ;  /* 0x0000003f25257287 */ /* 0x000fe2000c800000 */
[----:B------:R-:W-:Y:S01]  /*b350*/  LOP3.LUT R4, R7, 0x380, RZ, 0xc0, !PT ;  /* 0x0000038007047812 */ /* 0x000fe200078ec0ff */
[----:B------:R-:W-:Y:S01]  /*b360*/  ULDC.64 UR12, c[0x0][0xb78] ;  /* 0x0002de00000c7ab9 */ /* 0x000fe20000000a00 */
[----:B------:R-:W-:Y:S01]  /*b370*/  UIADD3 UR7, UR7, UR11, URZ ;  /* 0x0000000b07077290 */ /* 0x000fe2000fffe03f */
[----:B------:R-:W-:Y:S01]  /*b380*/  SHF.R.U64 R12, R12, 0x3, RZ ;  /* 0x000000030c0c7819 */ /* 0x000fe200000012ff */
[----:B------:R-:W-:Y:S01]  /*b390*/  UIMAD UR8, UR38, UR12, URZ ;  /* 0x0000000c260872a4 */ /* 0x000fe2000f8e023f */
[----:B------:R-:W-:Y:S01]  /*b3a0*/  SHF.R.U64 R4, R4, 0x3, RZ ;  /* 0x0000000304047819 */ /* 0x000fe200000012ff */
[----:B------:R-:W-:Y:S01]  /*b3b0*/  UIMAD.WIDE.U32 UR6, UR37, UR12, UR6 ;  /* 0x0000000c250672a5 */ /* 0x000fe2000f8e0006 */
[----:B------:R-:W-:Y:S01]  /*b3c0*/  LOP3.LUT R12, R12, R13, RZ, 0x3c, !PT ;  /* 0x0000000d0c0c7212 */ /* 0x000fe200078e3cff */
[----:B------:R-:W-:Y:S01]  /*b3d0*/  UIMAD UR8, UR37, UR13, UR8 ;  /* 0x0000000d250872a4 */ /* 0x000fe2000f8e0208 */
[----:B------:R-:W-:Y:S01]  /*b3e0*/  IADD3 R37, P5, R24, 0x4000, RZ ;  /* 0x0000400018257810 */ /* 0x000fe20007fbe0ff */
[--C-:B------:R-:W-:Y:S01]  /*b3f0*/  IMAD.X R13, RZ, RZ, R25.reuse, P2 ;  /* 0x000000ffff0d7224 */ /* 0x100fe200010e0619 */
[----:B------:R-:W-:Y:S01]  /*b400*/  LOP3.LUT R4, R4, R7, RZ, 0x3c, !PT ;  /* 0x0000000704047212 */ /* 0x000fe200078e3cff */
[----:B------:R-:W-:Y:S01]  /*b410*/  IMAD.X R29, RZ, RZ, R25, P1 ;  /* 0x000000ffff1d7224 */ /* 0x000fe200008e0619 */
[----:B------:R-:W-:Y:S01]  /*b420*/  IADD3 R6, P0, R8, UR6, RZ ;  /* 0x0000000608067c10 */ /* 0x000fe2000ff1e0ff */
[----:B------:R-:W-:Y:S01]  /*b430*/  IMAD.U32 R10, RZ, RZ, UR8 ;  /* 0x00000008ff0a7e24 */ /* 0x000fe2000f8e00ff */
[C---:B------:R-:W-:Y:S01]  /*b440*/  IADD3 R41, P4, R24.reuse, 0x5000, RZ ;  /* 0x0000500018297810 */ /* 0x040fe20007f9e0ff */
[----:B------:R-:W-:Y:S01]  /*b450*/  ULDC.64 UR12, c[0x0][0xaa0] ;  /* 0x0002a800000c7ab9 */ /* 0x000fe20000000a00 */
[----:B------:R-:W-:-:S02]  /*b460*/  IADD3 R27, P3, R24, 0x6000, RZ ;  /* 0x00006000181b7810 */ /* 0x000fc40007f7e0ff */
[----:B------:R-:W-:Y:S01]  /*b470*/  IADD3.X R5, R5, UR7, R10, P0, !PT ;  /* 0x0000000705057c10 */ /* 0x000fe200087fe40a */
[----:B------:R-:W-:Y:S01]  /*b480*/  ULDC.64 UR6, c[0x0][0xb40] ;  /* 0x0002d00000067ab9 */ /* 0x000fe20000000a00 */
[----:B------:R-:W-:Y:S02]  /*b490*/  IADD3 R7, P2, R24, 0x7000, RZ ;  /* 0x0000700018077810 */ /* 0x000fe40007f5e0ff */
[C---:B------:R-:W-:Y:S02]  /*b4a0*/  LEA R44, P0, R6.reuse, UR6, 0x2 ;  /* 0x00000006062c7c11 */ /* 0x040fe4000f8010ff */
[----:B------:R-:W-:Y:S02]  /*b4b0*/  LOP3.LUT R28, R9, 0x380, RZ, 0xc0, !PT ;  /* 0x00000380091c7812 */ /* 0x000fe400078ec0ff */
[----:B------:R-:W-:Y:S02]  /*b4c0*/  LEA.HI.X R45, R6, UR7, R5, 0x2, P0 ;  /* 0x00000007062d7c11 */ /* 0x000fe400080f1405 */
[----:B------:R-:W-:-:S02]  /*b4d0*/  LOP3.LUT P0, RZ, R23, 0x3, RZ, 0xc0, !PT ;  /* 0x0000000317ff7812 */ /* 0x000fc4000780c0ff */
[C---:B------:R-:W-:Y:S02]  /*b4e0*/  IADD3 R5, R8.reuse, 0x8, RZ ;  /* 0x0000000808057810 */ /* 0x040fe40007ffe0ff */
[----:B------:R-:W-:Y:S02]  /*b4f0*/  ISETP.GE.OR P1, PT, R8, UR10, P0 ;  /* 0x0000000a08007c0c */ /* 0x000fe40008726670 */
[----:B------:R-:W-:Y:S01]  /*b500*/  ISETP.GE.OR P0, PT, R5, UR10, P0 ;  /* 0x0000000a05007c0c */ /* 0x000fe20008706670 */
[----:B------:R-:W-:Y:S01]  /*b510*/  IMAD.X R5, RZ, RZ, R25, P6 ;  /* 0x000000ffff057224 */ /* 0x000fe200030e0619 */
[----:B------:R-:W-:Y:S02]  /*b520*/  LOP3.LUT R36, R37, 0x380, RZ, 0xc0, !PT ;  /* 0x0000038025247812 */ /* 0x000fe400078ec0ff */
[----:B------:R-:W-:Y:S02]  /*b530*/  LOP3.LUT R40, R41, 0x380, RZ, 0xc0, !PT ;  /* 0x0000038029287812 */ /* 0x000fe400078ec0ff */
[----:B------:R-:W-:-:S02]  /*b540*/  LOP3.LUT R26, R27, 0x380, RZ, 0xc0, !PT ;  /* 0x000003801b1a7812 */ /* 0x000fc400078ec0ff */
[----:B------:R-:W-:Y:S02]  /*b550*/  LOP3.LUT R33, R24, 0x380, RZ, 0xc0, !PT ;  /* 0x0000038018217812 */ /* 0x000fe400078ec0ff */
[----:B------:R-:W-:Y:S01]  /*b560*/  LOP3.LUT R6, R7, 0x380, RZ, 0xc0, !PT ;  /* 0x0000038007067812 */ /* 0x000fe200078ec0ff */
[----:B------:R-:W-:Y:S01]  /*b570*/  @!P1 STG.E desc[UR48][R44.64], R3 ;  /* 0x000000032c009986 */ /* 0x000fe2000c101930 */
[----:B------:R-:W-:Y:S02]  /*b580*/  SHF.R.U64 R28, R28, 0x3, RZ ;  /* 0x000000031c1c7819 */ /* 0x000fe400000012ff */
[----:B------:R-:W-:Y:S01]  /*b590*/  SHF.R.U64 R36, R36, 0x3, RZ ;  /* 0x0000000324247819 */ /* 0x000fe200000012ff */
[----:B------:R-:W-:Y:S01]  /*b5a0*/  UIMAD UR6, UR9, UR12, URZ ;  /* 0x0000000c090672a4 */ /* 0x000fe2000f8e023f */
[----:B------:R-:W-:Y:S01]  /*b5b0*/  SHF.R.U64 R40, R40, 0x3, RZ ;  /* 0x0000000328287819 */ /* 0x000fe200000012ff */
[----:B------:R0:W-:Y:S01]  /*b5c0*/  @!P0 STG.E desc[UR48][R44.64+0x20], R0 ;  /* 0x000020002c008986 */ /* 0x0001e2000c101930 */
[----:B------:R-:W-:Y:S01]  /*b5d0*/  SHF.R.U64 R26, R26, 0x3, RZ ;  /* 0x000000031a1a7819 */ /* 0x000fe200000012ff */
[----:B------:R-:W-:Y:S01]  /*b5e0*/  ULDC.64 UR8, c[0x0][0xae0] ;  /* 0x0002b80000087ab9 */ /* 0x000fe20000000a00 */
[----:B------:R-:W-:Y:S01]  /*b5f0*/  SHF.R.U64 R33, R33, 0x3, RZ ;  /* 0x0000000321217819 */ /* 0x000fe200000012ff */
[----:B------:R-:W5:Y:S01]  /*b600*/  LD.E.128 R12, desc[UR48][R12.64] ;  /* 0x000000300c0c7980 */ /* 0x000f62000c101d00 */
[----:B------:R-:W-:-:S02]  /*b610*/  SHF.R.U64 R6, R6, 0x3, RZ ;  /* 0x0000000306067819 */ /* 0x000fc400000012ff */
        /* <DEDUP_REMOVED lines=10> */
[----:B------:R-:W-:Y:S01]  /*b6c0*/  LOP3.LUT R8, R6, R7, RZ, 0x3c, !PT ;  /* 0x0000000706087212 */ /* 0x000fe200078e3cff */
[----:B0-----:R-:W-:Y:S01]  /*b6d0*/  IMAD.U32 R45, RZ, RZ, UR12 ;  /* 0x0000000cff2d7e24 */ /* 0x001fe2000f8e00ff */
[----:B------:R-:W-:Y:S01]  /*b6e0*/  SHF.R.S32.HI R3, RZ, 0x1f, R2 ;  /* 0x0000001fff037819 */ /* 0x000fe20000011402 */
[----:B------:R-:W5:Y:S01]  /*b6f0*/  LD.E.128 R28, desc[UR48][R28.64] ;  /* 0x000000301c1c7980 */ /* 0x000f62000c101d00 */
[----:B------:R-:W-:-:S03]  /*b700*/  UIMAD UR6, UR4, UR13, UR6 ;  /* 0x0000000d040672a4 */ /* 0x000fc6000f8e0206 */
        /* <DEDUP_REMOVED lines=23> */
[----:B------:R-:W-:Y:S02]  /*b880*/  VIADD R20, R20, 0x28820 ;  /* 0x0002882014147836 */ /* 0x000fe40000000000 */
[C---:B------:R-:W-:Y:S02]  /*b890*/  VIADD R17, R16.reuse, 0x60 ;  /* 0x0000006010117836 */ /* 0x040fe40000000000 */
[----:B------:R-:W-:Y:S01]  /*b8a0*/  IMAD.U32 R49, RZ, RZ, UR6 ;  /* 0x00000006ff317e24 */ /* 0x000fe2000f8e00ff */
[----:B------:R-:W-:Y:S01]  /*b8b0*/  UIMAD UR4, UR37, UR7, UR4 ;  /* 0x00000007250472a4 */ /* 0x000fe2000f8e0204 */
[----:B------:R-:W-:Y:S01]  /*b8c0*/  VIADD R3, R16, 0x40 ;  /* 0x0000004010037836 */ /* 0x000fe20000000000 */
[----:B------:R-:W-:Y:S01]  /*b8d0*/  PRMT R20, RZ, 0x654, R20 ;  /* 0x00000654ff147816 */ /* 0x000fe20000000014 */
[----:B------:R-:W-:Y:S01]  /*b8e0*/  IMAD.WIDE.U32 R48, R49, UR37, R44 ;  /* 0x0000002531307c25 */ /* 0x000fe2000f8e002c */
[----:B------:R-:W-:-:S02]  /*b8f0*/  ISETP.GE.AND P1, PT, R17, UR10, PT ;  /* 0x0000000a11007c0c */ /* 0x000fc4000bf26270 */
[----:B------:R-:W-:Y:S01]  /*b900*/  ISETP.GE.AND P0, PT, R3, UR10, PT ;  /* 0x0000000a03007c0c */ /* 0x000fe2000bf06270 */
[----:B------:R-:W-:Y:S01]  /*b910*/  IMAD.U32 R3, RZ, RZ, UR40 ;  /* 0x00000028ff037e24 */ /* 0x000fe2000f8e00ff */
[--C-:B------:R-:W-:Y:S01]  /*b920*/  SHF.R.S32.HI R17, RZ, 0x1f, R16.reuse ;  /* 0x0000001fff117819 */ /* 0x100fe20000011410 */
[----:B0-----:R0:W-:Y:S01]  /*b930*/  SYNCS.ARRIVE.TRANS64.RED.A1T0 RZ, [R20+URZ], RZ ;  /* 0x000000ff14ff79a7 */ /* 0x0011e2000810043f */
[----:B------:R-:W-:Y:S01]  /*b940*/  IADD3 R0, R16, 0x20, RZ ;  /* 0x0000002010007810 */ /* 0x000fe20007ffe0ff */
[----:B------:R-:W-:Y:S01]  /*b950*/  VIADD R53, R49, UR4 ;  /* 0x0000000431357c36 */ /* 0x000fe20008000000 */
[----:B------:R-:W-:Y:S01]  /*b960*/  BSSY B1, `(.L_x_7592) ;  /* 0x0000014000017945 */ /* 0x000fe20003800000 */
[----:B------:R-:W-:Y:S01]  /*b970*/  IMAD.WIDE R44, R3, 0x80, R16 ;  /* 0x00000080032c7825 */ /* 0x000fe200078e0210 */
[----:B------:R-:W-:Y:S02]  /*b980*/  ISETP.GE.AND P4, PT, R0, UR10, PT ;  /* 0x0000000a00007c0c */ /* 0x000fe4000bf86270 */
[----:B------:R-:W-:Y:S11]  /*b990*/  @P2 BRA `(.L_x_7593) ;  /* 0x0000000000402947 */ /* 0x000ff60003800000 */
[----:B------:R-:W-:Y:S01]  /*b9a0*/  ULDC.64 UR6, c[0x0][0xad8] ;  /* 0x0002b60000067ab9 */ /* 0x000fe20000000a00 */
[C---:B------:R-:W-:Y:S01]  /*b9b0*/  VIADD R0, R2.reuse, 0x40 ;  /* 0x0000004002007836 */ /* 0x040fe20000000000 */
[----:B------:R-:W-:Y:S01]  /*b9c0*/  ULDC UR4, c[0x0][0xa8c] ;  /* 0x0002a30000047ab9 */ /* 0x000fe20000000800 */
[----:B------:R-:W-:Y:S01]  /*b9d0*/  IMAD R3, R45, UR6, RZ ;  /* 0x000000062d037c24 */ /* 0x000fe2000f8e02ff */
[----:B------:R-:W-:Y:S01]  /*b9e0*/  ISETP.GE.AND P2, PT, R2, UR4, PT ;  /* 0x0000000402007c0c */ /* 0x000fe2000bf46270 */
[----:B0-----:R-:W-:Y:S01]  /*b9f0*/  IMAD.MOV.U32 R20, RZ, RZ, R48 ;  /* 0x000000ffff147224 */ /* 0x001fe200078e0030 */
[----:B------:R-:W-:Y:S01]  /*ba00*/  ISETP.GE.AND P3, PT, R0, UR4, PT ;  /* 0x0000000400007c0c */ /* 0x000fe2000bf66270 */
[----:B------:R-:W-:Y:S02]  /*ba10*/  IMAD.MOV.U32 R21, RZ, RZ, R53 ;  /* 0x000000ffff157224 */ /* 0x000fe400078e0035 */
[C---:B------:R-:W-:Y:S02]  /*ba20*/  IMAD R3, R44.reuse, UR7, R3 ;  /* 0x000000072c037c24 */ /* 0x040fe4000f8e0203 */
[----:B------:R-:W-:Y:S01]  /*ba30*/  IMAD.WIDE.U32 R20, R44, UR6, R20 ;  /* 0x000000062c147c25 */ /* 0x000fe2000f8e0014 */
[----:B------:R-:W-:-:S02]  /*ba40*/  ULDC.64 UR6, c[0x0][0xa80] ;  /* 0x0002a00000067ab9 */ /* 0x000fc40000000a00 */
[----:B------:R-:W-:Y:S02]  /*ba50*/  LEA R50, P5, R20, UR6, 0x1 ;  /* 0x0000000614327c11 */ /* 0x000fe4000f8a08ff */
[----:B------:R-:W-:-:S04]  /*ba60*/  IADD3 R3, R21, R3, RZ ;  /* 0x0000000315037210 */ /* 0x000fc80007ffe0ff */
[----:B------:R-:W-:-:S05]  /*ba70*/  LEA.HI.X R51, R20, UR7, R3, 0x1, P5 ;  /* 0x0000000714337c11 */ /* 0x000fca000a8f0c03 */
[----:B-----5:R1:W-:Y:S04]  /*ba80*/  @!P2 STG.E.128 desc[UR48][R50.64], R32 ;  /* 0x000000203200a986 */ /* 0x0203e8000c101d30 */
[----:B------:R1:W-:Y:S02]  /*ba90*/  @!P3 STG.E.128 desc[UR48][R50.64+0x80], R36 ;  /* 0x000080243200b986 */ /* 0x0003e4000c101d30 */
.L_x_7593:
[----:B------:R-:W-:Y:S05]  /*baa0*/  BSYNC B1 ;  /* 0x0000000000017941 */ /* 0x000fea0003800000 */
.L_x_7592:
[----:B------:R-:W-:Y:S04]  /*bab0*/  BSSY B1, `(.L_x_7594) ;  /* 0x0000014000017945 */ /* 0x000fe80003800000 */
[----:B------:R-:W-:Y:S05]  /*bac0*/  @P4 BRA `(.L_x_7595) ;  /* 0x0000000000484947 */ /* 0x000fea0003800000 */
[----:B------:R-:W-:Y:S01]  /*bad0*/  IADD3 R3, P2, R44, 0x20, RZ ;  /* 0x000000202c037810 */ /* 0x000fe20007f5e0ff */
[----:B------:R-:W-:Y:S01]  /*bae0*/  ULDC.64 UR6, c[0x0][0xad8] ;  /* 0x0002b60000067ab9 */ /* 0x000fe20000000a00 */
[----:B0-----:R-:W-:Y:S01]  /*baf0*/  IMAD.MOV.U32 R20, RZ, RZ, R48 ;  /* 0x000000ffff147224 */ /* 0x001fe200078e0030 */
[----:B------:R-:W-:Y:S01]  /*bb00*/  ULDC UR4, c[0x0][0xa8c] ;  /* 0x0002a30000047ab9 */ /* 0x000fe20000000800 */
[----:B------:R-:W-:Y:S01]  /*bb10*/  IMAD.MOV.U32 R21, RZ, RZ, R53 ;  /* 0x000000ffff157224 */ /* 0x000fe200078e0035 */
[C---:B------:R-:W-:Y:S01]  /*bb20*/  ISETP.GE.AND P3, PT, R2.reuse, UR4, PT ;  /* 0x0000000402007c0c */ /* 0x040fe2000bf66270 */
[----:B------:R-:W-:Y:S02]  /*bb30*/  IMAD.X R0, RZ, RZ, R45, P2 ;  /* 0x000000ffff007224 */ /* 0x000fe400010e062d */
[----:B-1---5:R-:W-:Y:S02]  /*bb40*/  VIADD R32, R2, 0x40 ;  /* 0x0000004002207836 */ /* 0x022fe40000000000 */
        /* <DEDUP_REMOVED lines=9> */
[----:B------:R2:W-:Y:S02]  /*bbe0*/  @!P4 STG.E.128 desc[UR48][R32.64+0x80], R40 ;  /* 0x000080282000c986 */ /* 0x0005e4000c101d30 */
.L_x_7595:
[----:B------:R-:W-:Y:S05]  /*bbf0*/  BSYNC B1 ;  /* 0x0000000000017941 */ /* 0x000fea0003800000 */
.L_x_7594:
        /* <DEDUP_REMOVED lines=9> */
[----:B--2--5:R-:W-:Y:S02]  /*bc90*/  VIADD R28, R2, 0x40 ;  /* 0x00000040021c7836 */ /* 0x024fe40000000000 */
        /* <DEDUP_REMOVED lines=10> */
.L_x_7597:
[----:B------:R-:W-:Y:S05]  /*bd40*/  BSYNC B1 ;  /* 0x0000000000017941 */ /* 0x000fea0003800000 */
.L_x_7596:
[----:B------:R-:W-:Y:S05]  /*bd50*/  @P1 BRA `(.L_x_7598) ;  /* 0x0000000c00081947 */ /* 0x000fea0003800000 */
[----:B------:R-:W-:Y:S01]  /*bd60*/  IADD3 R3, P0, R44, 0x60, RZ ;  /* 0x000000602c037810 */ /* 0x000fe20007f1e0ff */
[----:B------:R-:W-:Y:S01]  /*bd70*/  ULDC.64 UR6, c[0x0][0xad8] ;  /* 0x0002b60000067ab9 */ /* 0x000fe20000000a00 */
[----:B---3-5:R-:W-:Y:S01]  /*bd80*/  IMAD.MOV.U32 R12, RZ, RZ, R48 ;  /* 0x000000ffff0c7224 */ /* 0x028fe200078e0030 */
[----:B------:R-:W-:Y:S01]  /*bd90*/  ULDC UR4, c[0x0][0xa8c] ;  /* 0x0002a30000047ab9 */ /* 0x000fe20000000800 */
[----:B------:R-:W-:Y:S01]  /*bda0*/  IADD3.X R44, RZ, R45, RZ, P0, !PT ;  /* 0x0000002dff2c7210 */ /* 0x000fe200007fe4ff */
[----:B------:R-:W-:Y:S01]  /*bdb0*/  IMAD.MOV.U32 R13, RZ, RZ, R53 ;  /* 0x000000ffff0d7224 */ /* 0x000fe200078e0035 */
[C---:B------:R-:W-:Y:S01]  /*bdc0*/  ISETP.GE.AND P1, PT, R2.reuse, UR4, PT ;  /* 0x0000000402007c0c */ /* 0x040fe2000bf26270 */
[----:B------:R-:W-:Y:S02]  /*bdd0*/  VIADD R0, R2, 0x40 ;  /* 0x0000004002007836 */ /* 0x000fe40000000000 */
[----:B------:R-:W-:Y:S02]  /*bde0*/  IMAD R44, R44, UR6, RZ ;  /* 0x000000062c2c7c24 */ /* 0x000fe4000f8e02ff */
[----:B------:R-:W-:-:S04]  /*bdf0*/  IMAD.WIDE.U32 R12, R3, UR6, R12 ;  /* 0x00000006030c7c25 */ /* 0x000fc8000f8e000c */
        /* <DEDUP_REMOVED lines=10> */
.L_x_7590:
[----:B------:R-:W-:Y:S01]  /*bea0*/  ULDC.64 UR6, c[0x0][0xbe0] ;  /* 0x0002f80000067ab9 */ /* 0x000fe20000000a00 */
[----:B------:R-:W-:Y:S02]  /*beb0*/  USHF.L.U32 UR4, UR37, 0x2, URZ ;  /* 0x0000000225047899 */ /* 0x000fe4000800063f */
[----:B------:R-:W-:Y:S01]  /*bec0*/  UISETP.NE.U32.AND UP0, UPT, UR6, URZ, UPT ;  /* 0x0000003f0600728c */ /* 0x000fe2000bf05070 */
[----:B------:R-:W-:Y:S01]  /*bed0*/  ULDC.64 UR8, c[0x0][0xbd8] ;  /* 0x0002f60000087ab9 */ /* 0x000fe20000000a00 */
[----:B------:R-:W-:Y:S02]  /*bee0*/  USHF.L.U64.HI UR10, UR37, 0x2, UR38 ;  /* 0x00000002250a7899 */ /* 0x000fe40008010226 */
[----:B------:R-:W-:Y:S02]  /*bef0*/  UISETP.NE.AND.EX UP1, UPT, UR7, URZ, UPT, UP0 ;  /* 0x0000003f0700728c */ /* 0x000fe4000bf25300 */
[----:B------:R-:W-:-:S04]  /*bf00*/  UISETP.NE.U32.AND UP0, UPT, UR8, URZ, UPT ;  /* 0x0000003f0800728c */ /* 0x000fc8000bf05070 */
[----:B------:R-:W-:Y:S01]  /*bf10*/  PLOP3.LUT P2, PT, PT, PT, UP1, 0x80, 0x0 ;  /* 0x000000000000781c */ /* 0x000fe20003f4f018 */
[----:B------:R-:W-:-:S04]  /*bf20*/  UISETP.NE.AND.EX UP0, UPT, UR9, URZ, UPT, UP0 ;  /* 0x0000003f0900728c */ /* 0x000fc8000bf05300 */
[----:B------:R-:W-:Y:S02]  /*bf30*/  @UP1 UIADD3 UR6, UP2, UR4, UR6, URZ ;  /* 0x0000000604061290 */ /* 0x000fe4000ff5e03f */
[----:B------:R-:W-:Y:S02]  /*bf40*/  PLOP3.LUT P1, PT, PT, PT, UP0, 0x80, 0x0 ;  /* 0x000000000000781c */ /* 0x000fe40003f2f008 */
[----:B------:R-:W-:Y:S02]  /*bf50*/  @UP1 UIADD3.X UR7, UR10, UR7, URZ, UP2, !UPT ;  /* 0x000000070a071290 */ /* 0x000fe400097fe43f */
[----:B------:R-:W-:Y:S01]  /*bf60*/  UIADD3 UR4, UP1, UR4, UR8, URZ ;  /* 0x0000000804047290 */ /* 0x000fe2000ff3e03f */
[----:B------:R-:W-:-:S03]  /*bf70*/  IMAD.U32 R6, RZ, RZ, UR6 ;  /* 0x00000006ff067e24 */ /* 0x000fc6000f8e00ff */
[----:B------:R-:W-:Y:S01]  /*bf80*/  IMAD.U32 R7, RZ, RZ, UR7 ;  /* 0x00000007ff077e24 */ /* 0x000fe2000f8e00ff */
[----:B------:R-:W-:Y:S01]  /*bf90*/  UIADD3.X UR6, UR10, UR9, URZ, UP1, !UPT ;  /* 0x000000090a067290 */ /* 0x000fe20008ffe43f */
[----:B------:R-:W-:-:S03]  /*bfa0*/  IMAD.MOV.U32 R9, RZ, RZ, RZ ;  /* 0x000000ffff097224 */ /* 0x000fc600078e00ff */
[----:B------:R-:W2:Y:S01]  /*bfb0*/  @P2 LDG.E R6, desc[UR48][R6.64] ;  /* 0x0000003006062981 */ /* 0x000ea2000c1e1900 */
[----:B------:R-:W-:Y:S02]  /*bfc0*/  IMAD.U32 R4, RZ, RZ, UR4 ;  /* 0x00000004ff047e24 */ /* 0x000fe4000f8e00ff */
[----:B------:R-:W-:-:S05]  /*bfd0*/  IMAD.U32 R5, RZ, RZ, UR6 ;  /* 0x00000006ff057e24 */ /* 0x000fca000f8e00ff */
[----:B------:R0:W5:Y:S01]  /*bfe0*/  @P1 LDG.E R9, desc[UR48][R4.64] ;  /* 0x0000003004091981 */ /* 0x000162000c1e1900 */
[----:B------:R-:W-:Y:S01]  /*bff0*/  ULDC UR4, c[0x0][0xa88] ;  /* 0x0002a20000047ab9 */ /* 0x000fe20000000800 */
[----:B------:R-:W-:Y:S02]  /*c000*/  ISETP.GT.AND P0, PT, R186, 0x7f, PT ;  /* 0x0000007fba00780c */ /* 0x000fe40003f04270 */
[----:B--2---:R-:W-:Y:S01]  /*c010*/  @P2 R2UR UR4, R6 ;  /* 0x00000000060422ca */ /* 0x004fe200000e0000 */
[----:B0-----:R-:W-:-:S14]  /*c020*/  @P2 BRA `(.L_x_7599) ;  /* 0x0000000000182947 */ /* 0x001fdc0003800000 */
[----:B------:R-:W-:Y:S05]  /*c030*/  @!P1 BRA `(.L_x_7599) ;  /* 0x0000000000149947 */ /* 0x000fea0003800000 */
[----:B------:R-:W2:Y:S04]  /*c040*/  LDG.E R3, desc[UR48][R4.64] ;  /* 0x0000003004037981 */ /* 0x000ea8000c1e1900 */
[----:B------:R-:W3:Y:S01]  /*c050*/  LDG.E R0, desc[UR48][R4.64+0x4] ;  /* 0x0000043004007981 */ /* 0x000ee2000c1e1900 */
[----:B--2---:R-:W-:Y:S02]  /*c060*/  R2UR UR6, R3 ;  /* 0x00000000030672ca */ /* 0x004fe400000e0000 */
[----:B---3--:R-:W-:-:S13]  /*c070*/  R2UR UR4, R0 ;  /* 0x00000000000472ca */ /* 0x008fda00000e0000 */
[----:B------:R-:W-:-:S12]  /*c080*/  UIADD3 UR4, -UR6, UR4, URZ ;  /* 0x0000000406047290 */ /* 0x000fd8000fffe13f */
.L_x_7599:
[----:B------:R-:W-:Y:S01]  /*c090*/  USHF.R.S32.HI UR8, URZ, 0x1f, UR39 ;  /* 0x0000001f3f087899 */ /* 0x000fe20008011427 */
[----:B------:R-:W-:Y:S01]  /*c0a0*/  BSSY B1, `(.L_x_7600) ;  /* 0x000001f000017945 */ /* 0x000fe20003800000 */
[----:B------:R-:W-:Y:S01]  /*c0b0*/  USEL UR37, UR37, URZ, !UP0 ;  /* 0x0000003f25257287 */ /* 0x000fe2000c000000 */
[----:B------:R-:W-:Y:S01]  /*c0c0*/  SHF.R.S32.HI R11, RZ, 0x1f, R2 ;  /* 0x0000001fff0b7819 */ /* 0x000fe20000011402 */
[----:B------:R-:W-:Y:S01]  /*c0d0*/  USEL UR38, UR38, URZ, !UP0 ;  /* 0x0000003f26267287 */ /* 0x000fe2000c000000 */
[----:B-----5:R-:W-:Y:S01]  /*c0e0*/  SHF.R.S32.HI R8, RZ, 0x1f, R9 ;  /* 0x0000001fff087819 */ /* 0x020fe20000011409 */
[----:B------:R-:W-:Y:S10]  /*c0f0*/  @P0 BRA `(.L_x_7601) ;  /* 0x0000000000640947 */ /* 0x000ff40003800000 */
[----:B------:R-:W0:Y:S01]  /*c100*/  S2R R3, SR_TID.X ;  /* 0x0000000000037919 */ /* 0x000e220000002100 */
[----:B------:R-:W-:-:S05]  /*c110*/  IMAD.U32 R0, RZ, RZ, UR40 ;  /* 0x00000028ff007e24 */ /* 0x000fca000f8e00ff */
[----:B0-----:R-:W-:-:S05]  /*c120*/  LEA R0, R0, R3, 0x7 ;  /* 0x0000000300007211 */ /* 0x001fca00078e38ff */
[----:B------:R-:W-:-:S05]  /*c130*/  VIADD R0, R0, 0xffffff80 ;  /* 0xffffff8000007836 */ /* 0x000fca0000000000 */
[----:B------:R-:W-:-:S13]  /*c140*/  ISETP.GE.AND P0, PT, R0, UR4, PT ;  /* 0x0000000400007c0c */ /* 0x000fda000bf06270 */
[----:B------:R-:W-:Y:S05]  /*c150*/  @P0 BRA `(.L_x_7601) ;  /* 0x00000000004c0947 */ /* 0x000fea0003800000 */
[C---:B------:R-:W-:Y:S01]  /*c160*/  IADD3 R4, P0, R0.reuse, R9, RZ ;  /* 0x0000000900047210 */ /* 0x040fe20007f1e0ff */
        /* <DEDUP_REMOVED lines=18> */
.L_x_7601:
[----:B------:R-:W-:Y:S05]  /*c290*/  BSYNC B1 ;  /* 0x0000000000017941 */ /* 0x000fea0003800000 */
.L_x_7600:
[----:B------:R-:W-:Y:S01]  /*c2a0*/  ULDC.64 UR6, c[0x0][0xaa0] ;  /* 0x0002a80000067ab9 */ /* 0x000fe20000000a00 */
[----:B0-----:R-:W-:Y:S01]  /*c2b0*/  IMAD.MOV.U32 R3, RZ, RZ, R11 ;  /* 0x000000ffff037224 */ /* 0x001fe200078e000b */
[----:B------:R-:W-:Y:S01]  /*c2c0*/  ULDC.64 UR10, c[0x0][0xae0] ;  /* 0x0002b800000a7ab9 */ /* 0x000fe20000000a00 */
[----:B------:R-:W-:Y:S01]  /*c2d0*/  IMAD R0, R8, UR6, RZ ;  /* 0x0000000608007c24 */ /* 0x000fe2000f8e02ff */
[----:B------:R-:W-:Y:S01]  /*c2e0*/  BSSY B1, `(.L_x_7602) ;  /* 0x000002c000017945 */ /* 0x000fe20003800000 */
[----:B------:R-:W-:Y:S01]  /*c2f0*/  IMAD.WIDE.U32 R4, R9, UR6, R2 ;  /* 0x0000000609047c25 */ /* 0x000fe2000f8e0002 */
[----:B------:R-:W-:-:S03]  /*c300*/  UIMAD UR6, UR8, UR10, URZ ;  /* 0x0000000a080672a4 */ /* 0x000fc6000f8e023f */
[----:B------:R-:W-:Y:S01]  /*c310*/  IMAD R9, R9, UR7, R0 ;  /* 0x0000000709097c24 */ /* 0x000fe2000f8e0200 */
[----:B------:R-:W-:Y:S01]  /*c320*/  UIMAD UR7, UR40, -0x80, UR4 ;  /* 0xffffff80280778a4 */ /* 0x000fe2000f8e0204 */
[----:B------:R-:W-:Y:S01]  /*c330*/  IMAD.U32 R3, RZ, RZ, UR10 ;  /* 0x0000000aff037e24 */ /* 0x000fe2000f8e00ff */
[----:B------:R-:W-:Y:S01]  /*c340*/  UIMAD UR6, UR39, UR11, UR6 ;  /* 0x0000000b270672a4 */ /* 0x000fe2000f8e0206 */
[----:B------:R-:W-:Y:S01]  /*c350*/  IMAD.IADD R5, R5, 0x1, R9 ;  /* 0x0000000105057824 */ /* 0x000fe200078e0209 */
[----:B------:R-:W-:Y:S01]  /*c360*/  ULDC.64 UR8, c[0x0][0xae8] ;  /* 0x0002ba0000087ab9 */ /* 0x000fe20000000a00 */
[C---:B------:R-:W-:Y:S01]  /*c370*/  VIADD R0, R16.reuse, 0x20 ;  /* 0x0000002010007836 */ /* 0x040fe20000000000 */
[----:B------:R-:W-:Y:S01]  /*c380*/  ISETP.GE.AND P2, PT, R16, UR7, PT ;  /* 0x0000000710007c0c */ /* 0x000fe2000bf46270 */
[----:B------:R-:W-:Y:S01]  /*c390*/  IMAD.WIDE.U32 R4, R3, UR39, R4 ;  /* 0x0000002703047c25 */ /* 0x000fe2000f8e0004 */
[----:B------:R-:W-:Y:S01]  /*c3a0*/  UIMAD UR4, UR38, UR8, URZ ;  /* 0x00000008260472a4 */ /* 0x000fe2000f8e023f */
[----:B------:R-:W-:-:S02]  /*c3b0*/  SHF.R.S32.HI R9, RZ, 0x1f, R16 ;  /* 0x0000001fff097819 */ /* 0x000fc40000011410 */
[----:B------:R-:W-:Y:S01]  /*c3c0*/  VIADD R5, R5, UR6 ;  /* 0x0000000605057c36 */ /* 0x000fe20008000000 */
[----:B------:R-:W-:Y:S01]  /*c3d0*/  UIMAD UR4, UR37, UR9, UR4 ;  /* 0x00000009250472a4 */ /* 0x000fe2000f8e0204 */
[----:B------:R-:W-:Y:S01]  /*c3e0*/  IMAD.U32 R7, RZ, RZ, UR8 ;  /* 0x00000008ff077e24 */ /* 0x000fe2000f8e00ff */
[----:B------:R-:W-:Y:S01]  /*c3f0*/  ISETP.GE.AND P3, PT, R0, UR7, PT ;  /* 0x0000000700007c0c */ /* 0x000fe2000bf66270 */
[C---:B------:R-:W-:Y:S01]  /*c400*/  VIADD R3, R16.reuse, 0x60 ;  /* 0x0000006010037836 */ /* 0x040fe20000000000 */
[----:B------:R-:W-:Y:S01]  /*c410*/  IADD3 R0, R16, 0x40, RZ ;  /* 0x0000004010007810 */ /* 0x000fe20007ffe0ff */
[----:B------:R-:W-:-:S03]  /*c420*/  IMAD.WIDE.U32 R6, R7, UR37, R4 ;  /* 0x0000002507067c25 */ /* 0x000fc6000f8e0004 */
[----:B------:R-:W-:Y:S01]  /*c430*/  ISETP.GE.AND P0, PT, R3, UR7, PT ;  /* 0x0000000703007c0c */ /* 0x000fe2000bf06270 */
[----:B------:R-:W-:Y:S01]  /*c440*/  IMAD.U32 R3, RZ, RZ, UR40 ;  /* 0x00000028ff037e24 */ /* 0x000fe2000f8e00ff */
[----:B------:R-:W-:Y:S01]  /*c450*/  ISETP.GE.AND P1, PT, R0, UR7, PT ;  /* 0x0000000700007c0c */ /* 0x000fe2000bf26270 */
[----:B------:R-:W-:Y:S02]  /*c460*/  IMAD.MOV.U32 R8, RZ, RZ, R16 ;  /* 0x000000ffff087224 */ /* 0x000fe400078e0010 */
[----:B------:R-:W-:Y:S02]  /*c470*/  VIADD R11, R7, UR4 ;  /* 0x00000004070b7c36 */ /* 0x000fe40008000000 */
[----:B------:R-:W-:Y:S01]  /*c480*/  IMAD.WIDE R8, R3, 0x80, R8 ;  /* 0x0000008003087825 */ /* 0x000fe200078e0208 */
[----:B------:R-:W-:Y:S07]  /*c490*/  @P2 BRA `(.L_x_7603) ;  /* 0x0000000000402947 */ /* 0x000fee0003800000 */
        /* <DEDUP_REMOVED lines=16> */
.L_x_7603:
[----:B------:R-:W-:Y:S05]  /*c5a0*/  BSYNC B1 ;  /* 0x0000000000017941 */ /* 0x000fea0003800000 */
.L_x_7602:
        /* <DEDUP_REMOVED lines=15> */
[----:B0-----:R-:W-:Y:S01]  /*c6a0*/  LEA R12, P2, R4, UR8, 0x1 ;  /* 0x00000008040c7c11 */ /* 0x001fe2000f8408ff */
[----:B------:R-:W-:-:S05]  /*c6b0*/  IMAD.IADD R3, R5, 0x1, R3 ;  /* 0x0000000105037824 */ /* 0x000fca00078e0203 */
[----:B------:R-:W-:-:S05]  /*c6c0*/  LEA.HI.X R13, R4, UR9, R3, 0x1, P2 ;  /* 0x00000009040d7c11 */ /* 0x000fca00090f0c03 */
[----:B------:R1:W-:Y:S04]  /*c6d0*/  @!P3 STG.E.128 desc[UR48][R12.64], RZ ;  /* 0x000000ff0c00b986 */ /* 0x0003e8000c101d30 */
[----:B------:R1:W-:Y:S02]  /*c6e0*/  @!P4 STG.E.128 desc[UR48][R12.64+0x80], RZ ;  /* 0x000080ff0c00c986 */ /* 0x0003e4000c101d30 */
.L_x_7605:
[----:B------:R-:W-:Y:S05]  /*c6f0*/  BSYNC B1 ;  /* 0x0000000000017941 */ /* 0x000fea0003800000 */
.L_x_7604:
        /* <DEDUP_REMOVED lines=15> */
[----:B01----:R-:W-:Y:S01]  /*c7f0*/  LEA R12, P1, R4, UR8, 0x1 ;  /* 0x00000008040c7c11 */ /* 0x003fe2000f8208ff */
[----:B------:R-:W-:-:S05]  /*c800*/  IMAD.IADD R3, R5, 0x1, R3 ;  /* 0x0000000105037824 */ /* 0x000fca00078e0203 */
[----:B------:R-:W-:-:S05]  /*c810*/  LEA.HI.X R13, R4, UR9, R3, 0x1, P1 ;  /* 0x00000009040d7c11 */ /* 0x000fca00088f0c03 */
[----:B------:R2:W-:Y:S04]  /*c820*/  @!P2 STG.E.128 desc[UR48][R12.64], RZ ;  /* 0x000000ff0c00a986 */ /* 0x0005e8000c101d30 */
[----:B------:R2:W-:Y:S02]  /*c830*/  @!P3 STG.E.128 desc[UR48][R12.64+0x80], RZ ;  /* 0x000080ff0c00b986 */ /* 0x0005e4000c101d30 */
.L_x_7607:
[----:B------:R-:W-:Y:S05]  /*c840*/  BSYNC B1 ;  /* 0x0000000000017941 */ /* 0x000fea0003800000 */
.L_x_7606:
[----:B------:R-:W-:Y:S05]  /*c850*/  @P0 BRA `(.L_x_7598) ;  /* 0x0000000000480947 */ /* 0x000fea0003800000 */
[----:B------:R-:W-:Y:S01]  /*c860*/  IADD3 R3, P0, R8, 0x60, RZ ;  /* 0x0000006008037810 */ /* 0x000fe20007f1e0ff */
[----:B------:R-:W-:Y:S01]  /*c870*/  ULDC.64 UR6, c[0x0][0xad8] ;  /* 0x0002b60000067ab9 */ /* 0x000fe20000000a00 */
[----:B------:R-:W-:Y:S01]  /*c880*/  MOV R4, R6 ;  /* 0x0000000600047202 */ /* 0x000fe20000000f00 */
[----:B------:R-:W-:Y:S01]  /*c890*/  IMAD.MOV.U32 R5, RZ, RZ, R11 ;  /* 0x000000ffff057224 */ /* 0x000fe200078e000b */
[----:B------:R-:W-:Y:S01]  /*c8a0*/  ULDC UR4, c[0x0][0xa8c] ;  /* 0x0002a30000047ab9 */ /* 0x000fe20000000800 */
[----:B------:R-:W-:Y:S01]  /*c8b0*/  IMAD.X R8, RZ, RZ, R9, P0 ;  /* 0x000000ffff087224 */ /* 0x000fe200000e0609 */
[C---:B------:R-:W-:Y:S01]  /*c8c0*/  ISETP.GE.AND P1, PT, R2.reuse, UR4, PT ;  /* 0x0000000402007c0c */ /* 0x040fe2000bf26270 */
[----:B------:R-:W-:Y:S02]  /*c8d0*/  VIADD R0, R2, 0x40 ;  /* 0x0000004002007836 */ /* 0x000fe40000000000 */
        /* <DEDUP_REMOVED lines=10> */
.L_x_7598:
[----:B------:R-:W-:Y:S05]  /*c980*/  BSYNC B0 ;  /* 0x0000000000007941 */ /* 0x000fea0003800000 */
.L_x_7589:
[----:B------:R-:W-:Y:S02]  /*c990*/  ULDC UR4, c[0x0][0xc14] ;  /* 0x0003050000047ab9 */ /* 0x000fe40000000800 */
[----:B------:R-:W-:-:S13]  /*c9a0*/  ISETP.GE.AND P0, PT, R47, UR4, PT ;  /* 0x000000042f007c0c */ /* 0x000fda000bf06270 */
[----:B------:R-:W-:Y:S05]  /*c9b0*/  @!P0 BRA `(.L_x_7608) ;  /* 0xffffff4000f48947 */ /* 0x000fea000383ffff */
[----:B------:R-:W-:Y:S05]  /*c9c0*/  EXIT ;  /* 0x000000000000794d */ /* 0x000fea0003800000 */
.L_x_7553:
        /* <DEDUP_REMOVED lines=39> */
[----:B------:R-:W-:Y:S01]  /*cc40*/  MOV R6, RZ ;  /* 0x000000ff00067202 */ /* 0x000fe20000000f00 */
        /* <DEDUP_REMOVED lines=21> */
.L_x_7613:
        /* <DEDUP_REMOVED lines=15> */
.L_x_7612:
[----:B------:R-:W-:Y:S05]  /*ce90*/  BSYNC B0 ;  /* 0x0000000000007941 */ /* 0x000fea0003800000 */
.L_x_7611:
        /* <DEDUP_REMOVED lines=25> */
.L_x_7609:
        /* <DEDUP_REMOVED lines=20> */
.L_x_7614:
        /* <DEDUP_REMOVED lines=56> */
.L_x_7610:
[----:B------:R-:W-:Y:S02]  /*d4f0*/  IMAD.MOV.U32 R17, RZ, RZ, RZ ;  /* 0x000000ffff117224 */ /* 0x000fe400078e00ff */
[----:B------:R-:W-:Y:S02]  /*d500*/  IMAD.U32 R16, RZ, RZ, UR6 ;  /* 0x00000006ff107e24 */ /* 0x000fe4000f8e00ff */
[----:B------:R-:W-:-:S07]  /*d510*/  IMAD.MOV.U32 R18, RZ, RZ, RZ ;  /* 0x000000ffff127224 */ /* 0x000fce00078e00ff */
.L_x_7615:
        /* <DEDUP_REMOVED lines=20> */
.L_x_7682:
[----:B--2---:R-:W2:Y:S02]  /*d660*/  LDC.64 R2, c[0x0][0xc60] ;  /* 0x00031800ff027b82 */ /* 0x004ea40000000a00 */
[----:B--2---:R-:W-:-:S05]  /*d670*/  IMAD.WIDE R2, R19, 0x4, R2 ;  /* 0x0000000413027825 */ /* 0x004fca00078e0202 */
[----:B------:R-:W2:Y:S01]  /*d680*/  LDG.E R5, desc[UR48][R2.64] ;  /* 0x0000003002057981 */ /* 0x000ea2000c1e1900 */
[----:B------:R-:W-:Y:S05]  /*d690*/  YIELD ;  /* 0x0000000000007946 */ /* 0x000fea0003800000 */
[----:B------:R-:W-:Y:S01]  /*d6a0*/  ULDC.64 UR4, c[0x0][0xa28] ;  /* 0x00028a0000047ab9 */ /* 0x000fe20000000a00 */
[----:B-1----:R-:W-:Y:S01]  /*d6b0*/  IMAD.MOV.U32 R0, RZ, RZ, RZ ;  /* 0x000000ffff007224 */ /* 0x002fe200078e00ff */
[----:B------:R-:W-:Y:S01]  /*d6c0*/  ISETP.NE.U32.AND P0, PT, RZ, UR4, PT ;  /* 0x00000004ff007c0c */ /* 0x000fe2000bf05070 */
[----:B------:R-:W-:Y:S01]  /*d6d0*/  IMAD.MOV.U32 R6, RZ, RZ, RZ ;  /* 0x000000ffff067224 */ /* 0x000fe200078e00ff */
[----:B------:R-:W-:-:S02]  /*d6e0*/  ULDC.64 UR6, c[0x0][0xa08] ;  /* 0x0002820000067ab9 */ /* 0x000fc40000000a00 */
[----:B------:R-:W-:Y:S02]  /*d6f0*/  ISETP.NE.AND.EX P0, PT, RZ, UR5, PT, P0 ;  /* 0x00000005ff007c0c */ /* 0x000fe4000bf05300 */
[----:B--2---:R-:W-:Y:S01]  /*d700*/  SHF.R.S32.HI R4, RZ, 0x1f, R5 ;  /* 0x0000001fff047819 */ /* 0x004fe20000011405 */
[----:B------:R1:W-:Y:S10]  /*d710*/  STL [R1+0x10], R5 ;  /* 0x0000100501007387 */ /* 0x0003f40000100800 */
[----:B------:R-:W-:-:S04]  /*d720*/  @P0 LEA R2, P1, R5, UR4, 0x2 ;  /* 0x0000000405020c11 */ /* 0x000fc8000f8210ff */
[C-C-:B------:R-:W-:Y:S01]  /*d730*/  @P0 LEA.HI.X R3, R5.reuse, UR5, R4.reuse, 0x2, P1 ;  /* 0x0000000505030c11 */ /* 0x140fe200088f1404 */
[----:B------:R-:W-:Y:S02]  /*d740*/  ULDC.64 UR4, c[0x0][0xa18] ;  /* 0x0002860000047ab9 */ /* 0x000fe40000000a00 */
[----:B------:R-:W-:Y:S02]  /*d750*/  ISETP.NE.U32.AND P1, PT, RZ, UR4, PT ;  /* 0x00000004ff007c0c */ /* 0x000fe4000bf25070 */
[C---:B------:R-:W-:Y:S01]  /*d760*/  SHF.L.U32 R11, R5.reuse, 0x2, RZ ;  /* 0x00000002050b7819 */ /* 0x040fe200000006ff */
[----:B------:R2:W5:Y:S01]  /*d770*/  @P0 LDG.E R0, desc[UR48][R2.64] ;  /* 0x0000003002000981 */ /* 0x000562000c1e1900 */
[----:B------:R-:W-:Y:S02]  /*d780*/  ISETP.NE.AND.EX P1, PT, RZ, UR5, PT, P1 ;  /* 0x00000005ff007c0c */ /* 0x000fe4000bf25310 */
[----:B------:R-:W-:Y:S01]  /*d790*/  SHF.L.U64.HI R10, R5, 0x2, R4 ;  /* 0x00000002050a7819 */ /* 0x000fe20000010204 */
[----:B------:R-:W-:Y:S04]  /*d7a0*/  STL [R1+0x18], R11 ;  /* 0x0000180b01007387 */ /* 0x000fe80000100800 */
[----:B------:R-:W-:Y:S06]  /*d7b0*/  STL [R1+0x1c], R10 ;  /* 0x00001c0a01007387 */ /* 0x000fec0000100800 */
        /* <DEDUP_REMOVED lines=11> */
[----:B------:R-:W-:-:S03]  /*d870*/  ISETP.NE.U32.AND P0, PT, RZ, UR6, PT ;  /* 0x00000006ff007c0c */ /* 0x000fc6000bf05070 */
[----:B--2---:R1:W-:Y:S02]  /*d880*/  STL [R1+0x24], R6 ;  /* 0x0000240601007387 */ /* 0x0043e40000100800 */
[----:B-1----:R-:W-:Y:S01]  /*d890*/  IMAD.U32 R6, RZ, RZ, UR4 ;  /* 0x00000004ff067e24 */ /* 0x002fe2000f8e00ff */
[----:B------:R-:W-:-:S05]  /*d8a0*/  ULDC.64 UR4, c[0x0][0x3f8] ;  /* 0x0000fe0000047ab9 */ /* 0x000fca0000000a00 */
[----:B------:R1:W5:Y:S01]  /*d8b0*/  @P1 LDG.E R6, desc[UR48][R8.64] ;  /* 0x0000003008061981 */ /* 0x000362000c1e1900 */
[----:B------:R-:W-:Y:S01]  /*d8c0*/  UISETP.NE.U32.AND UP0, UPT, UR4, URZ, UPT ;  /* 0x0000003f0400728c */ /* 0x000fe2000bf05070 */
[----:B------:R-:W-:Y:S02]  /*d8d0*/  ISETP.NE.AND.EX P0, PT, RZ, UR7, PT, P0 ;  /* 0x00000007ff007c0c */ /* 0x000fe4000bf05300 */
[----:B------:R-:W-:Y:S01]  /*d8e0*/  ULDC UR4, c[0x0][0x404] ;  /* 0x0001010000047ab9 */ /* 0x000fe20000000800 */
[----:B------:R-:W-:-:S03]  /*d8f0*/  UISETP.NE.AND.EX UP0, UPT, UR5, URZ, UPT, UP0 ;  /* 0x0000003f0500728c */ /* 0x000fc6000bf05300 */
[----:B------:R-:W-:Y:S01]  /*d900*/  ULDC UR5, c[0x0][0x2e0] ;  /* 0x0000b80000057ab9 */ /* 0x000fe20000000800 */
[----:B------:R-:W-:-:S04]  /*d910*/  USEL UR4, UR4, 0x1, UP0 ;  /* 0x0000000104047887 */ /* 0x000fc80008000000 */
[----:B------:R-:W-:-:S06]  /*d920*/  UIMAD UR4, UR4, UR5, URZ ;  /* 0x00000005040472a4 */ /* 0x000fcc000f8e023f */
[----:B------:R-:W-:Y:S01]  /*d930*/  IMAD.U32 R7, RZ, RZ, UR4 ;  /* 0x00000004ff077e24 */ /* 0x000fe2000f8e00ff */
[----:B-1----:R-:W-:Y:S06]  /*d940*/  @P1 BRA `(.L_x_7617) ;  /* 0x0000000000101947 */ /* 0x002fec0003800000 */
[----:B------:R-:W-:Y:S05]  /*d950*/  @!P2 BRA `(.L_x_7617) ;  /* 0x00000000000ca947 */ /* 0x000fea0003800000 */
[----:B-----5:R-:W2:Y:S04]  /*d960*/  LDG.E R6, desc[UR48][R2.64] ;  /* 0x0000003002067981 */ /* 0x020ea8000c1e1900 */
[----:B------:R-:W2:Y:S02]  /*d970*/  LDG.E R9, desc[UR48][R2.64+0x4] ;  /* 0x0000043002097981 */ /* 0x000ea4000c1e1900 */
[----:B--2---:R-:W-:-:S07]  /*d980*/  IMAD.IADD R6, R9, 0x1, -R6 ;  /* 0x0000000109067824 */ /* 0x004fce00078e0a06 */
.L_x_7617:
[----:B------:R-:W-:Y:S01]  /*d990*/  IMAD.MOV.U32 R3, RZ, RZ, RZ ;  /* 0x000000ffff037224 */ /* 0x000fe200078e00ff */
[----:B------:R-:W-:-:S05]  /*d9a0*/  ULDC.64 UR4, c[0x0][0xa20] ;  /* 0x0002880000047ab9 */ /* 0x000fca0000000a00 */
[----:B------:R-:W2:Y:S01]  /*d9b0*/  @P0 LDG.E R3, desc[UR48][R4.64] ;  /* 0x0000003004030981 */ /* 0x000ea2000c1e1900 */
[----:B------:R-:W-:-:S04]  /*d9c0*/  ISETP.NE.U32.AND P1, PT, RZ, UR4, PT ;  /* 0x00000004ff007c0c */ /* 0x000fc8000bf25070 */
[----:B------:R-:W-:Y:S01]  /*d9d0*/  ISETP.NE.AND.EX P1, PT, RZ, UR5, PT, P1 ;  /* 0x00000005ff007c0c */ /* 0x000fe2000bf25310 */
[----:B--2--5:R-:W-:-:S05]  /*d9e0*/  IMAD.IADD R2, R3, 0x1, R0 ;  /* 0x0000000103027824 */ /* 0x024fca00078e0200 */
[----:B------:R1:W-:Y:S07]  /*d9f0*/  STL [R1+0x4], R2 ;  /* 0x0000040201007387 */ /* 0x0003ee0000100800 */
[----:B------:R-:W-:Y:S05]  /*da00*/  @!P1 BRA `(.L_x_7618) ;  /* 0x0000000000109947 */ /* 0x000fea0003800000 */
[----:B-1----:R-:W-:-:S04]  /*da10*/  IADD3 R2, P0, R11, UR4, RZ ;  /* 0x000000040b027c10 */ /* 0x002fc8000ff1e0ff */
[----:B------:R-:W-:-:S05]  /*da20*/  IADD3.X R3, R10, UR5, RZ, P0, !PT ;  /* 0x000000050a037c10 */ /* 0x000fca00087fe4ff */
[----:B------:R1:W5:Y:S01]  /*da30*/  LDG.E R7, desc[UR48][R2.64] ;  /* 0x0000003002077981 */ /* 0x000362000c1e1900 */
[----:B------:R-:W-:Y:S05]  /*da40*/  BRA `(.L_x_7619) ;  /* 0x0000000000107947 */ /* 0x000fea0003800000 */
.L_x_7618:
[----:B------:R-:W-:Y:S05]  /*da50*/  @!P0 BRA `(.L_x_7619) ;  /* 0x00000000000c8947 */ /* 0x000fea0003800000 */
[----:B-1----:R-:W2:Y:S04]  /*da60*/  LDG.E R2, desc[UR48][R4.64] ;  /* 0x0000003004027981 */ /* 0x002ea8000c1e1900 */
[----:B------:R-:W2:Y:S02]  /*da70*/  LDG.E R7, desc[UR48][R4.64+0x4] ;  /* 0x0000043004077981 */ /* 0x000ea4000c1e1900 */
[----:B--2---:R-:W-:-:S07]  /*da80*/  IMAD.IADD R7, R7, 0x1, -R2 ;  /* 0x0000000107077824 */ /* 0x004fce00078e0a02 */
.L_x_7619:
[----:B-----5:R-:W-:Y:S01]  /*da90*/  IMAD.IADD R7, R7, 0x1, -R0 ;  /* 0x0000000107077824 */ /* 0x020fe200078e0a00 */
[----:B------:R-:W-:Y:S01]  /*daa0*/  LEA R0, R17, 0xff, 0x7 ;  /* 0x000000ff11007811 */ /* 0x000fe200078e38ff */
[----:B------:R-:W-:Y:S03]  /*dab0*/  BSSY B6, `(.L_x_7620) ;  /* 0x00002df000067945 */ /* 0x000fe60003800000 */
[C---:B------:R-:W-:Y:S01]  /*dac0*/  IADD3 R6, R7.reuse, R0, -R6 ;  /* 0x0000000007067210 */ /* 0x040fe20007ffe806 */
[----:B------:R-:W-:-:S03]  /*dad0*/  VIADD R7, R7, 0x7f ;  /* 0x0000007f07077836 */ /* 0x000fc60000000000 */
[----:B-1----:R-:W-:Y:S02]  /*dae0*/  SHF.R.S32.HI R3, RZ, 0x1f, R6 ;  /* 0x0000001fff037819 */ /* 0x002fe40000011406 */
[----:B------:R-:W-:Y:S02]  /*daf0*/  SHF.R.S32.HI R0, RZ, 0x1f, R7 ;  /* 0x0000001fff007819 */ /* 0x000fe40000011407 */
[----:B------:R-:W-:Y:S02]  /*db00*/  LEA.HI R3, R3, R6, RZ, 0x7 ;  /* 0x0000000603037211 */ /* 0x000fe400078f38ff */
[----:B------:R-:W-:Y:S02]  /*db10*/  LEA.HI R0, R0, R7, RZ, 0x7 ;  /* 0x0000000700007211 */ /* 0x000fe400078f38ff */
[----:B------:R-:W-:Y:S02]  /*db20*/  SHF.R.S32.HI R3, RZ, 0x7, R3 ;  /* 0x00000007ff037819 */ /* 0x000fe40000011403 */
[----:B------:R-:W-:-:S04]  /*db30*/  SHF.R.S32.HI R0, RZ, 0x7, R0 ;  /* 0x00000007ff007819 */ /* 0x000fc80000011400 */
        /* <DEDUP_REMOVED lines=21> */
.L_x_7621:
        /* <DEDUP_REMOVED lines=23> */
.L_x_7623:
        /* <DEDUP_REMOVED lines=17> */
[----:B01----:R-:W-:-:S07]  /*df10*/  IMAD.MOV.U32 R13, RZ, RZ, RZ ;  /* 0x000000ffff0d7224 */ /* 0x003fce00078e00ff */
[----:B------:R-:W-:-:S07]  /*df20*/  LEPC R20, `(.L_x_7625) ;  /* 0x000000001014794e */ /* 0x000fce0000000000 */
[----:B--2---:R-:W-:Y:S05]  /*df30*/  CALL.ABS.NOINC R2 ;  /* 0x0000000002007343 */ /* 0x004fea0003c00000 */
.L_x_7625:
        /* <DEDUP_REMOVED lines=16> */
.L_x_7624:
        /* <DEDUP_REMOVED lines=18> */
[----:B----4-:R-:W-:-:S06]  /*e160*/  IMAD.MOV.U32 R4, RZ, RZ, R7 ;  /* 0x000000ffff047224 */ /* 0x010fcc00078e0007 */
        /* <DEDUP_REMOVED lines=12> */
.L_x_7626:
        /* <DEDUP_REMOVED lines=16> */
.L_x_7627:
        /* <DEDUP_REMOVED lines=15> */
[----:B-----5:R-:W-:Y:S02]  /*e420*/  SEL R6, R4, RZ, !P0 ;  /* 0x000000ff04067207 */ /* 0x020fe40004000000 */
[----:B--2---:R-:W-:Y:S01]  /*e430*/  IADD3 R5, R5, -0x1, RZ ;  /* 0xffffffff05057810 */ /* 0x004fe20007ffe0ff */
[----:B------:R-:W-:Y:S06]  /*e440*/  BRA.DIV UR4, `(.L_x_7628) ;  /* 0x0000003604b47947 */ /* 0x000fec000b800000 */
.L_x_7698:
[----:B------:R-:W-:Y:S01]  /*e450*/  UMOV UR4, 0xffffffff ;  /* 0xffffffff00047882 */ /* 0x000fe20000000000 */
[----:B0-----:R-:W-:Y:S02]  /*e460*/  SHF.R.S32.HI R13, RZ, 0x1f, R4 ;  /* 0x0000001fff0d7819 */ /* 0x001fe40000011404 */
[----:B------:R-:W-:Y:S05]  /*e470*/  BRA.DIV UR4, `(.L_x_7629) ;  /* 0x0000003604dc7947 */ /* 0x000fea000b800000 */
[----:B------:R-:W-:-:S13]  /*e480*/  ELECT P6, URZ, PT ;  /* 0x00000000003f782f */ /* 0x000fda00038c0000 */
.L_x_7701:
[----:B------:R-:W-:Y:S05]  /*e490*/  @!P6 BRA `(.L_x_7630) ;  /* 0x000000040010e947 */ /* 0x000fea0003800000 */
[----:B------:R-:W-:-:S04]  /*e4a0*/  ISETP.NE.U32.AND P0, PT, R2, RZ, PT ;  /* 0x000000ff0200720c */ /* 0x000fc80003f05070 */
[----:B------:R-:W-:-:S13]  /*e4b0*/  ISETP.NE.AND.EX P0, PT, R3, RZ, PT, P0 ;  /* 0x000000ff0300720c */ /* 0x000fda0003f05300 */
[----:B------:R-:W-:Y:S05]  /*e4c0*/  @!P0 BRA `(.L_x_7631) ;  /* 0x0000000000488947 */ /* 0x000fea0003800000 */
[----:B------:R-:W0:Y:S01]  /*e4d0*/  LDC R10, c[0x0][0x41c] ;  /* 0x00010700ff0a7b82 */ /* 0x000e220000000800 */
[----:B------:R-:W-:Y:S01]  /*e4e0*/  IMAD.MOV.U32 R6, RZ, RZ, R5 ;  /* 0x000000ffff067224 */ /* 0x000fe200078e0005 */
[----:B------:R-:W-:Y:S01]  /*e4f0*/  ULDC.64 UR4, c[0x0][0x408] ;  /* 0x0001020000047ab9 */ /* 0x000fe20000000a00 */
[----:B0-----:R-:W-:-:S13]  /*e500*/  ISETP.NE.AND P0, PT, R10, 0x1, PT ;  /* 0x000000010a00780c */ /* 0x001fda0003f05270 */
[----:B------:R-:W0:Y:S02]  /*e510*/  @P0 LDC.64 R8, c[0x0][0x420] ;  /* 0x00010800ff080b82 */ /* 0x000e240000000a00 */
[----:B0-----:R-:W-:-:S05]  /*e520*/  @P0 IMAD.HI.U32 R8, R5, R8, RZ ;  /* 0x0000000805080227 */ /* 0x001fca00078e00ff */
[----:B------:R-:W-:-:S04]  /*e530*/  @P0 SHF.R.U32.HI R6, RZ, R9, R8 ;  /* 0x00000009ff060219 */ /* 0x000fc80000011608 */
[--C-:B------:R-:W-:Y:S01]  /*e540*/  SHF.R.S32.HI R9, RZ, 0x1f, R6.reuse ;  /* 0x0000001fff097819 */ /* 0x100fe20000011406 */
[----:B------:R-:W-:-:S04]  /*e550*/  IMAD.MOV R8, RZ, RZ, -R6 ;  /* 0x000000ffff087224 */ /* 0x000fc800078e0a06 */
        /* <DEDUP_REMOVED lines=9> */
.L_x_7631:
        /* <DEDUP_REMOVED lines=9> */
.L_x_7702:
        /* <DEDUP_REMOVED lines=11> */
.L_x_7633:
        /* <DEDUP_REMOVED lines=27> */
.L_x_7630:
        /* <DEDUP_REMOVED lines=39> */
.L_x_7703:
[----:B------:R-:W-:Y:S05]  /*eb50*/  BSYNC B0 ;  /* 0x0000000000007941 */ /* 0x000fea0003800000 */
.L_x_7634:
        /* <DEDUP_REMOVED lines=37> */
[----:B------:R-:W-:Y:S01]  /*edb0*/  IMAD.IADD R14, R14, 0x1, R9 ;  /* 0x000000010e0e7824 */ /* 0x000fe200078e0209 */
[----:B------:R-:W-:Y:S01]  /*edc0*/  LEA R2, P0, R8, R2, 0x2 ;  /* 0x0000000208027211 */ /* 0x000fe200078010ff */
[----:B------:R-:W-:-:S03]  /*edd0*/  IMAD R7, R15, R7, R10 ;  /* 0x000000070f077224 */ /* 0x000fc600078e020a */
[----:B------:R-:W-:-:S05]  /*ede0*/  LEA.HI.X R3, R8, R3, R14, 0x2, P0 ;  /* 0x0000000308037211 */ /* 0x000fca00000f140e */
[----:B------:R0:W5:Y:S04]  /*edf0*/  LDG.E R8, desc[UR48][R2.64] ;  /* 0x0000003002087981 */ /* 0x000168000c1e1900 */
.L_x_7642:
[----:B0-----:R-:W0:Y:S01]  /*ee00*/  S2R R3, SR_CgaCtaId ;  /* 0x0000000000037919 */ /* 0x001e220000008800 */
[----:B------:R-:W-:-:S04]  /*ee10*/  MOV R2, 0x400 ;  /* 0x0000040000027802 */ /* 0x000fc80000000f00 */
[----:B0-----:R-:W-:Y:S02]  /*ee20*/  LEA R2, R3, R2, 0x18 ;  /* 0x0000000203027211 */ /* 0x001fe400078ec0ff */
[----:B------:R-:W-:Y:S02]  /*ee30*/  SHF.L.U32 R3, R12, 0x1f, RZ ;  /* 0x0000001f0c037819 */ /* 0x000fe400000006ff */
[----:B------:R-:W-:-:S04]  /*ee40*/  LEA R2, R11, R2, 0x3 ;  /* 0x000000020b027211 */ /* 0x000fc800078e18ff */
[----:B------:R-:W0:Y:S02]  /*ee50*/  SYNCS.PHASECHK.TRANS64.TRYWAIT P0, [R2+URZ+0x28840], R3 ;  /* 0x02884003020075a7 */ /* 0x000e24000800017f */
[----:B0-----:R-:W-:Y:S05]  /*ee60*/  @!P0 BRA `(.L_x_7643) ;  /* 0x0000002c00b48947 */ /* 0x001fea0003800000 */
.L_x_7704:
        /* <DEDUP_REMOVED lines=11> */
.L_x_7644:
        /* <DEDUP_REMOVED lines=33> */
.L_x_7705:
        /* <DEDUP_REMOVED lines=13> */
.L_x_7646:
        /* <DEDUP_REMOVED lines=31> */
.L_x_7641:
[----:B------:R-:W-:Y:S05]  /*f3f0*/  BSYNC B2 ;  /* 0x0000000000027941 */ /* 0x000fea0003800000 */
.L_x_7640:
[----:B------:R-:W2:Y:S04]  /*f400*/  LDL.LU R2, [R1+0x14] ;  /* 0x0000140001027983 */ /* 0x000ea80000300800 */
[----:B------:R0:W-:Y:S04]  /*f410*/  STL [R1], R11 ;  /* 0x0000000b01007387 */ /* 0x0001e80000100800 */
[----:B------:R0:W-:Y:S02]  /*f420*/  STL [R1+0x8], R12 ;  /* 0x0000080c01007387 */ /* 0x0001e40000100800 */
[----:B0-2---:R-:W-:-:S07]  /*f430*/  VIADD R7, R2, 0xfffffffd ;  /* 0xfffffffd02077836 */ /* 0x005fce0000000000 */
.L_x_7639:
[----:B------:R-:W-:Y:S05]  /*f440*/  BSYNC B1 ;  /* 0x0000000000017941 */ /* 0x000fea0003800000 */
.L_x_7638:
[----:B------:R-:W-:-:S13]  /*f450*/  ISETP.NE.AND P0, PT, R10, RZ, PT ;  /* 0x000000ff0a00720c */ /* 0x000fda0003f05270 */
[----:B------:R-:W-:Y:S05]  /*f460*/  @!P0 BRA `(.L_x_7637) ;  /* 0x0000000c00d48947 */ /* 0x000fea0003800000 */
[----:B------:R-:W-:-:S07]  /*f470*/  IMAD.MOV.U32 R10, RZ, RZ, R6 ;  /* 0x000000ffff0a7224 */ /* 0x000fce00078e0006 */
.L_x_7661:
        /* <DEDUP_REMOVED lines=32> */
.L_x_7649:
[----:B------:R-:W1:Y:S01]  /*f680*/  S2R R3, SR_CgaCtaId ;  /* 0x0000000000037919 */ /* 0x000e620000008800 */
[----:B------:R-:W-:-:S04]  /*f690*/  MOV R2, 0x400 ;  /* 0x0000040000027802 */ /* 0x000fc80000000f00 */
[----:B-1----:R-:W-:Y:S02]  /*f6a0*/  LEA R2, R3, R2, 0x18 ;  /* 0x0000000203027211 */ /* 0x002fe400078ec0ff */
[----:B------:R-:W-:-:S03]  /*f6b0*/  SHF.L.U32 R3, R9, 0x1f, RZ ;  /* 0x0000001f09037819 */ /* 0x000fc600000006ff */
[----:B------:R-:W-:-:S04]  /*f6c0*/  IMAD R2, R8, 0x8, R2 ;  /* 0x0000000808027824 */ /* 0x000fc800078e0202 */
[----:B------:R-:W1:Y:S02]  /*f6d0*/  SYNCS.PHASECHK.TRANS64.TRYWAIT P0, [R2+URZ+0x28840], R3 ;  /* 0x02884003020075a7 */ /* 0x000e64000800017f */
[----:B-1----:R-:W-:Y:S05]  /*f6e0*/  @!P0 BRA `(.L_x_7650) ;  /* 0x0000002400bc8947 */ /* 0x002fea0003800000 */
.L_x_7706:
        /* <DEDUP_REMOVED lines=11> */
.L_x_7651:
        /* <DEDUP_REMOVED lines=33> */
.L_x_7707:
        /* <DEDUP_REMOVED lines=8> */
.L_x_7653:
        /* <DEDUP_REMOVED lines=29> */
.L_x_7648:
[----:B------:R-:W-:Y:S05]  /*fc00*/  BSYNC B1 ;  /* 0x0000000000017941 */ /* 0x000fea0003800000 */
.L_x_7647:
        /* <DEDUP_REMOVED lines=31> */
.L_x_7656:
[----:B------:R-:W2:Y:S01]  /*fe00*/  S2R R3, SR_CgaCtaId ;  /* 0x0000000000037919 */ /* 0x000ea20000008800 */
[----:B------:R-:W-:-:S04]  /*fe10*/  MOV R2, 0x400 ;  /* 0x0000040000027802 */ /* 0x000fc80000000f00 */
[----:B--2---:R-:W-:Y:S02]  /*fe20*/  LEA R2, R3, R2, 0x18 ;  /* 0x0000000203027211 */ /* 0x004fe400078ec0ff */
[----:B------:R-:W-:-:S03]  /*fe30*/  SHF.L.U32 R3, R14, 0x1f, RZ ;  /* 0x0000001f0e037819 */ /* 0x000fc600000006ff */
[----:B------:R-:W-:-:S04]  /*fe40*/  IMAD R2, R15, 0x8, R2 ;  /* 0x000000080f027824 */ /* 0x000fc800078e0202 */
[----:B------:R-:W2:Y:S02]  /*fe50*/  SYNCS.PHASECHK.TRANS64.TRYWAIT P0, [R2+URZ+0x28840], R3 ;  /* 0x02884003020075a7 */ /* 0x000ea4000800017f */
[----:B--2---:R-:W-:Y:S05]  /*fe60*/  @!P0 BRA `(.L_x_7657) ;  /* 0x0000002000048947 */ /* 0x004fea0003800000 */
.L_x_7708:
        /* <DEDUP_REMOVED lines=11> */
.L_x_7658:
        /* <DEDUP_REMOVED lines=33> */
.L_x_7709:
        /* <DEDUP_REMOVED lines=8> */
.L_x_7660:
        /* <DEDUP_REMOVED lines=28> */
.L_x_7655:
[----:B------:R-:W-:Y:S05]  /*10370*/  BSYNC B1 ;  /* 0x0000000000017941 */ /* 0x000fea0003800000 */
.L_x_7654:
[C---:B------:R-:W-:Y:S01]  /*10380*/  ISETP.GT.AND P0, PT, R7.reuse, 0x1, PT ;  /* 0x000000010700780c */ /* 0x040fe20003f04270 */
[----:B------:R-:W-:-:S04]  /*10390*/  VIADD R2, R7, 0xfffffffe ;  /* 0xfffffffe07027836 */ /* 0x000fc80000000000 */
[----:B------:R-:W-:-:S08]  /*103a0*/  IMAD.MOV.U32 R7, RZ, RZ, R2 ;  /* 0x000000ffff077224 */ /* 0x000fd000078e0002 */
[----:B------:R-:W-:Y:S05]  /*103b0*/  @P0 BRA `(.L_x_7661) ;  /* 0xfffffff000300947 */ /* 0x000fea000383ffff */
.L_x_7637:
[----:B------:R-:W-:Y:S05]  /*103c0*/  BSYNC B0 ;  /* 0x0000000000007941 */ /* 0x000fea0003800000 */
.L_x_7636:
        /* <DEDUP_REMOVED lines=17> */
.L_x_7663:
[----:B------:R-:W-:Y:S05]  /*104e0*/  BSYNC B0 ;  /* 0x0000000000007941 */ /* 0x000fea0003800000 */
.L_x_7662:
        /* <DEDUP_REMOVED lines=11> */
.L_x_7710:
        /* <DEDUP_REMOVED lines=11> */
.L_x_7667:
        /* <DEDUP_REMOVED lines=27> */
.L_x_7665:
[----:B------:R-:W-:Y:S05]  /*10800*/  BSYNC B0 ;  /* 0x0000000000007941 */ /* 0x000fea0003800000 */
.L_x_7664:
        /* <DEDUP_REMOVED lines=9> */
.L_x_7622:
[----:B------:R-:W-:Y:S05]  /*108a0*/  BSYNC B6 ;  /* 0x0000000000067941 */ /* 0x000fea0003800000 */
.L_x_7620:
[----:B------:R-:W-:-:S03]  /*108b0*/  UMOV UR4, 0xffffffff ;  /* 0xffffffff00047882 */ /* 0x000fc60000000000 */
[----:B------:R-:W-:Y:S05]  /*108c0*/  BRA.DIV UR4, `(.L_x_7668) ;  /* 0x0000001604a87947 */ /* 0x000fea000b800000 */
[----:B------:R2:W3:Y:S04]  /*108d0*/  SHFL.IDX PT, R4, R16, RZ, 0x1f ;  /* 0x00001fff10047589 */ /* 0x0004e800000e0000 */
[----:B------:R2:W4:Y:S02]  /*108e0*/  SHFL.IDX PT, R7, R16, 0x1, 0x1f ;  /* 0x00201f0010077f89 */ /* 0x00052400000e0000 */
.L_x_7714:
        /* <DEDUP_REMOVED lines=10> */
[----:B------:R-:W1:Y:S02]  /*10990*/  LDC.64 R2, c[0x0][0xc58] ;  /* 0x00031600ff027b82 */ /* 0x000e640000000a00 */
[----:B-1----:R-:W-:-:S05]  /*109a0*/  IMAD.WIDE R2, R5, 0x4, R2 ;  /* 0x0000000405027825 */ /* 0x002fca00078e0202 */
[----:B------:R1:W5:Y:S02]  /*109b0*/  LDG.E R17, desc[UR48][R2.64] ;  /* 0x0000003002117981 */ /* 0x000364000c1e1900 */
.L_x_7670:
[----:B------:R-:W-:Y:S05]  /*109c0*/  BSYNC B0 ;  /* 0x0000000000007941 */ /* 0x000fea0003800000 */
.L_x_7669:
        /* <DEDUP_REMOVED lines=23> */
.L_x_7722:
[----:B------:R-:W-:Y:S02]  /*10b40*/  ULDC UR4, c[0x0][0xc10] ;  /* 0x0003040000047ab9 */ /* 0x000fe40000000800 */
[----:B------:R-:W-:-:S04]  /*10b50*/  IMAD.U32 R5, RZ, RZ, UR4 ;  /* 0x00000004ff057e24 */ /* 0x000fc8000f8e00ff */
[----:B-1----:R-:W-:-:S04]  /*10b60*/  IMAD R14, R14, R5, RZ ;  /* 0x000000050e0e7224 */ /* 0x002fc800078e02ff */
[----:B----4-:R-:W-:-:S05]  /*10b70*/  IMAD.IADD R7, R7, 0x1, R14 ;  /* 0x0000000107077824 */ /* 0x010fca00078e020e */
[----:B---3--:R-:W-:-:S13]  /*10b80*/  ISETP.GT.AND P0, PT, R7, R4, PT ;  /* 0x000000040700720c */ /* 0x008fda0003f04270 */
[----:B------:R-:W-:Y:S05]  /*10b90*/  @P0 BRA `(.L_x_7672) ;  /* 0x0000000000b40947 */ /* 0x000fea0003800000 */
[----:B------:R-:W1:Y:S02]  /*10ba0*/  LDC R0, c[0x0][0xc14] ;  /* 0x00030500ff007b82 */ /* 0x000e640000000800 */
.L_x_7677:
        /* <DEDUP_REMOVED lines=14> */
.L_x_7675:
[----:B------:R-:W-:Y:S05]  /*10c90*/  BSYNC B0 ;  /* 0x0000000000007941 */ /* 0x000fea0003800000 */
.L_x_7674:
        /* <DEDUP_REMOVED lines=23> */
.L_x_7730:
[----:B------:R-:W-:Y:S02]  /*10e10*/  ULDC UR4, c[0x0][0xc10] ;  /* 0x0003040000047ab9 */ /* 0x000fe40000000800 */
[----:B------:R-:W-:-:S04]  /*10e20*/  IMAD.U32 R5, RZ, RZ, UR4 ;  /* 0x00000004ff057e24 */ /* 0x000fc8000f8e00ff */
[----:B-1----:R-:W-:-:S04]  /*10e30*/  IMAD R14, R14, R5, RZ ;  /* 0x000000050e0e7224 */ /* 0x002fc800078e02ff */
[----:B------:R-:W-:-:S05]  /*10e40*/  IMAD.IADD R7, R14, 0x1, R7 ;  /* 0x000000010e077824 */ /* 0x000fca00078e0207 */
[----:B------:R-:W-:-:S13]  /*10e50*/  ISETP.GT.AND P0, PT, R7, R4, PT ;  /* 0x000000040700720c */ /* 0x000fda0003f04270 */
[----:B------:R-:W-:Y:S05]  /*10e60*/  @!P0 BRA `(.L_x_7677) ;  /* 0xfffffffc00508947 */ /* 0x000fea000383ffff */
.L_x_7672:
        /* <DEDUP_REMOVED lines=8> */
.L_x_7734:
[----:B------:R-:W-:Y:S02]  /*10ef0*/  ISETP.NE.AND P0, PT, R3, RZ, PT ;  /* 0x000000ff0300720c */ /* 0x000fe40003f05270 */
[----:B------:R-:W-:-:S11]  /*10f00*/  MOV R7, RZ ;  /* 0x000000ff00077202 */ /* 0x000fd60000000f00 */
[----:B------:R-:W-:Y:S05]  /*10f10*/  @!P0 BRA `(.L_x_7679) ;  /* 0x0000000000108947 */ /* 0x000fea0003800000 */
[----:B------:R-:W-:Y:S01]  /*10f20*/  UMOV UR4, 0xffffffff ;  /* 0xffffffff00047882 */ /* 0x000fe20000000000 */
[----:B------:R-:W-:Y:S02]  /*10f30*/  VIADD R12, R6, 0xffffffff ;  /* 0xffffffff060c7836 */ /* 0x000fe40000000000 */
[----:B------:R-:W-:Y:S05]  /*10f40*/  BRA.DIV UR4, `(.L_x_7680) ;  /* 0x0000001a043c7947 */ /* 0x000fea000b800000 */
[----:B------:R3:W4:Y:S02]  /*10f50*/  SHFL.IDX PT, R7, R2, R12, 0x1f ;  /* 0x00001f0c02077589 */ /* 0x00072400000e0000 */
.L_x_7679:
        /* <DEDUP_REMOVED lines=67> */
.L_x_7673:
[----:B------:R-:W-:Y:S01]  /*11390*/  UMOV UR4, URZ ;  /* 0x0000003f00047c82 */ /* 0x000fe20008000000 */
[----:B------:R-:W-:Y:S01]  /*113a0*/  UMOV UR5, URZ ;  /* 0x0000003f00057c82 */ /* 0x000fe20008000000 */
[----:B------:R-:W-:Y:S01]  /*113b0*/  ULDC UR6, c[0x0][0xc14] ;  /* 0x0003050000067ab9 */ /* 0x000fe20000000800 */
[----:B--2---:R-:W-:Y:S02]  /*113c0*/  IMAD.MOV.U32 R16, RZ, RZ, R4 ;  /* 0x000000ffff107224 */ /* 0x004fe400078e0004 */
[----:B------:R-:W-:Y:S02]  /*113d0*/  IMAD.U32 R17, RZ, RZ, UR4 ;  /* 0x00000004ff117e24 */ /* 0x000fe4000f8e00ff */
[----:B------:R-:W-:Y:S02]  /*113e0*/  IMAD.U32 R18, RZ, RZ, UR5 ;  /* 0x00000005ff127e24 */ /* 0x000fe4000f8e00ff */
[----:B------:R-:W-:-:S07]  /*113f0*/  IMAD.U32 R19, RZ, RZ, UR6 ;  /* 0x00000006ff137e24 */ /* 0x000fce000f8e00ff */
.L_x_7681:
        /* <DEDUP_REMOVED lines=12> */
.L_x_7616:
        /* <DEDUP_REMOVED lines=12> */
.L_x_7737:
[----:B------:R-:W-:Y:S05]  /*11580*/  BSYNC B0 ;  /* 0x0000000000007941 */ /* 0x000fea0003800000 */
.L_x_7683:
[----:B------:R-:W-:-:S03]  /*11590*/  UMOV UR4, 0xffffffff ;  /* 0xffffffff00047882 */ /* 0x000fc60000000000 */
[----:B------:R-:W-:Y:S05]  /*115a0*/  BRA.DIV UR4, `(.L_x_7685) ;  /* 0x0000001204e07947 */ /* 0x000fea000b800000 */
[----:B------:R-:W2:Y:S02]  /*115b0*/  S2R R2, SR_TID.X ;  /* 0x0000000000027919 */ /* 0x000ea40000002100 */
[----:B--2---:R-:W-:-:S04]  /*115c0*/  SHF.R.U32.HI R2, RZ, 0x5, R2 ;  /* 0x00000005ff027819 */ /* 0x004fc80000011602 */
[----:B------:R-:W-:-:S05]  /*115d0*/  LOP3.LUT R2, R2, 0x3, RZ, 0xc0, !PT ;  /* 0x0000000302027812 */ /* 0x000fca00078ec0ff */
[----:B------:R2:W3:Y:S02]  /*115e0*/  SHFL.IDX PT, R14, R2, RZ, 0x1f ;  /* 0x00001fff020e7589 */ /* 0x0004e400000e0000 */
.L_x_7740:
[----:B---3--:R-:W-:Y:S01]  /*115f0*/  ISETP.NE.AND P0, PT, R14, RZ, PT ;  /* 0x000000ff0e00720c */ /* 0x008fe20003f05270 */
[----:B------:R-:W-:-:S12]  /*11600*/  BSSY B0, `(.L_x_7686) ;  /* 0x0000027000007945 */ /* 0x000fd80003800000 */
[----:B------:R-:W-:Y:S05]  /*11610*/  @P0 BRA `(.L_x_7687) ;  /* 0x0000000000940947 */ /* 0x000fea0003800000 */
[----:B------:R-:W-:-:S03]  /*11620*/  UMOV UR4, 0xffffffff ;  /* 0xffffffff00047882 */ /* 0x000fc60000000000 */
[----:B------:R-:W-:Y:S05]  /*11630*/  BRA.DIV UR4, `(.L_x_7688) ;  /* 0x0000001204f07947 */ /* 0x000fea000b800000 */
[----:B------:R-:W-:-:S13]  /*11640*/  ELECT P6, URZ, PT ;  /* 0x00000000003f782f */ /* 0x000fda00038c0000 */
.L_x_7743:
[----:B------:R-:W-:Y:S05]  /*11650*/  @!P6 BRA `(.L_x_7687) ;  /* 0x000000000084e947 */ /* 0x000fea0003800000 */
[----:B------:R-:W-:-:S06]  /*11660*/  ULOP3.LUT UR4, UR36, 0x2, URZ, 0xfc, !UPT ;  /* 0x0000000224047892 */ /* 0x000fcc000f8efc3f */
[----:B--2---:R-:W-:-:S05]  /*11670*/  IMAD.U32 R2, RZ, RZ, UR4 ;  /* 0x00000004ff027e24 */ /* 0x004fca000f8e00ff */
[----:B------:R-:W-:-:S13]  /*11680*/  ISETP.NE.AND P2, PT, R2, 0x3, PT ;  /* 0x000000030200780c */ /* 0x000fda0003f45270 */
[----:B------:R-:W-:Y:S05]  /*11690*/  @!P2 BRA `(.L_x_7689) ;  /* 0x000000000004a947 */ /* 0x000fea0003800000 */
[----:B------:R-:W-:Y:S01]  /*116a0*/  BPT.TRAP 0x1 ;  /* 0x000000040000795c */ /* 0x000fe20000300000 */
.L_x_7689:
        /* <DEDUP_REMOVED lines=14> */
.L_x_7744:
[----:B------:R-:W2:Y:S02]  /*11790*/  SYNCS.PHASECHK.TRANS64.TRYWAIT P0, [R7+URZ], R2 ;  /* 0x00000002070075a7 */ /* 0x000ea4000800017f */
[----:B--2---:R-:W-:Y:S05]  /*117a0*/  @!P0 BRA `(.L_x_7691) ;  /* 0x0000001000c88947 */ /* 0x004fea0003800000 */
.L_x_7745:
[----:B------:R-:W-:Y:S05]  /*117b0*/  @!P2 BRA `(.L_x_7692) ;  /* 0x000000000004a947 */ /* 0x000fea0003800000 */
[----:B------:R-:W-:Y:S01]  /*117c0*/  BPT.TRAP 0x1 ;  /* 0x000000040000795c */ /* 0x000fe20000300000 */
.L_x_7692:
[----:B------:R-:W3:Y:S01]  /*117d0*/  LDL.LU R4, [R1] ;  /* 0x0000000001047983 */ /* 0x000ee20000300800 */
[----:B------:R-:W-:-:S04]  /*117e0*/  VIADD R0, R0, 0x28860 ;  /* 0x0002886000007836 */ /* 0x000fc80000000000 */
[----:B---3--:R-:W-:-:S04]  /*117f0*/  IMAD R4, R4, 0x8, R0 ;  /* 0x0000000804047824 */ /* 0x008fc800078e0200 */
[----:B------:R-:W3:Y:S02]  /*11800*/  SYNCS.PHASECHK.TRANS64.TRYWAIT P0, [R4+URZ], R5 ;  /* 0x00000005040075a7 */ /* 0x000ee4000800017f */
[----:B---3--:R-:W-:Y:S05]  /*11810*/  @!P0 BRA `(.L_x_7693) ;  /* 0x0000001000c08947 */ /* 0x008fea0003800000 */
.L_x_7746:
[----:B------:R-:W-:-:S07]  /*11820*/  IMAD R3, R3, 0x8, R0 ;  /* 0x0000000803037824 */ /* 0x000fce00078e0200 */
.L_x_7694:
[----:B----4-:R4:W0:Y:S02]  /*11830*/  SYNCS.PHASECHK.TRANS64.TRYWAIT P0, [R3+URZ], R2 ;  /* 0x00000002030075a7 */ /* 0x010824000800017f */
[----:B0-----:R-:W-:Y:S05]  /*11840*/  @!P0 NANOSLEEP.SYNCS 0x989680 ;  /* 0x009896800000895d */ /* 0x001fea0003900000 */
[----:B------:R-:W0:Y:S02]  /*11850*/  @!P0 SYNCS.PHASECHK.TRANS64 P0, [R3+URZ], R2 ;  /* 0x00000002030085a7 */ /* 0x000e24000800007f */
[----:B0-----:R-:W-:Y:S05]  /*11860*/  @!P0 BRA `(.L_x_7694) ;  /* 0xfffffffc00f08947 */ /* 0x001fea000383ffff */
.L_x_7687:
[----:B------:R-:W-:Y:S05]  /*11870*/  BSYNC B0 ;  /* 0x0000000000007941 */ /* 0x000fea0003800000 */
.L_x_7686:
[----:B------:R-:W-:Y:S05]  /*11880*/  EXIT ;  /* 0x000000000000794d */ /* 0x000fea0003800000 */
.L_x_7560:
[----:B0-----:R-:W-:-:S04]  /*11890*/  MOV R3, UR41 ;  /* 0x0000002900037c02 */ /* 0x001fc80008000f00 */
[----:B------:R0:W1:Y:S03]  /*118a0*/  SYNCS.PHASECHK.TRANS64.TRYWAIT P1, [R3+URZ+0x28800], R0 ;  /* 0x02880000030075a7 */ /* 0x000066000802017f */
[----:B-1----:R-:W-:Y:S05]  /*118b0*/  @!P1 NANOSLEEP.SYNCS 0x989680 ;  /* 0x009896800000995d */ /* 0x002fea0003900000 */
[----:B------:R-:W1:Y:S02]  /*118c0*/  @!P1 SYNCS.PHASECHK.TRANS64 P1, [R3+URZ+0x28800], R0 ;  /* 0x02880000030095a7 */ /* 0x000e64000802007f */
[----:B-1----:R-:W-:Y:S05]  /*118d0*/  @!P1 BRA `(.L_x_7560) ;  /* 0xfffffffc00ec9947 */ /* 0x002fea000383ffff */
[----:B------:R-:W-:Y:S05]  /*118e0*/  BRA `(.L_x_7695) ;  /* 0xfffffefc00c47947 */ /* 0x000fea000383ffff */
.L_x_7564:
[----:B-1----:R1:W2:Y:S02]  /*118f0*/  SYNCS.PHASECHK.TRANS64.TRYWAIT P2, [R0+URZ+0x28830], R3 ;  /* 0x02883003000075a7 */ /* 0x0022a4000804017f */
[----:B--2---:R-:W-:Y:S05]  /*11900*/  @!P2 NANOSLEEP.SYNCS 0x989680 ;  /* 0x009896800000a95d */ /* 0x004fea0003900000 */
[----:B------:R-:W2:Y:S02]  /*11910*/  @!P2 SYNCS.PHASECHK.TRANS64 P2, [R0+URZ+0x28830], R3 ;  /* 0x028830030000a5a7 */ /* 0x000ea4000804007f */
[----:B--2---:R-:W-:Y:S05]  /*11920*/  @!P2 BRA `(.L_x_7564) ;  /* 0xfffffffc00f0a947 */ /* 0x004fea000383ffff */
[----:B------:R-:W-:Y:S05]  /*11930*/  BRA `(.L_x_7563) ;  /* 0xfffffefc00ec7947 */ /* 0x000fea000383ffff */
.L_x_7569:
[----:B-1----:R-:W-:-:S04]  /*11940*/  IMAD.U32 R7, RZ, RZ, UR6 ;  /* 0x00000006ff077e24 */ /* 0x002fc8000f8e00ff */
[----:B------:R1:W2:Y:S03]  /*11950*/  SYNCS.PHASECHK.TRANS64.TRYWAIT P2, [R7+URZ+0x28830], R4 ;  /* 0x02883004070075a7 */ /* 0x0002a6000804017f */
[----:B--2---:R-:W-:Y:S05]  /*11960*/  @!P2 NANOSLEEP.SYNCS 0x989680 ;  /* 0x009896800000a95d */ /* 0x004fea0003900000 */
[----:B------:R-:W2:Y:S02]  /*11970*/  @!P2 SYNCS.PHASECHK.TRANS64 P2, [R7+URZ+0x28830], R4 ;  /* 0x028830040700a5a7 */ /* 0x000ea4000804007f */
[----:B--2---:R-:W-:Y:S05]  /*11980*/  @!P2 BRA `(.L_x_7569) ;  /* 0xfffffffc00eca947 */ /* 0x004fea000383ffff */
[----:B------:R-:W-:Y:S05]  /*11990*/  BRA `(.L_x_7566) ;  /* 0xffffff2c00c07947 */ /* 0x000fea000383ffff */
.L_x_7573:
[----:B-1----:R-:W-:-:S04]  /*119a0*/  IMAD.U32 R7, RZ, RZ, UR6 ;  /* 0x00000006ff077e24 */ /* 0x002fc8000f8e00ff */
[----:B------:R1:W2:Y:S03]  /*119b0*/  SYNCS.PHASECHK.TRANS64.TRYWAIT P2, [R7+URZ+0x28850], R4 ;  /* 0x02885004070075a7 */ /* 0x0002a6000804017f */
[----:B--2---:R-:W-:Y:S05]  /*119c0*/  @!P2 NANOSLEEP.SYNCS 0x989680 ;  /* 0x009896800000a95d */ /* 0x004fea0003900000 */
[----:B------:R-:W2:Y:S02]  /*119d0*/  @!P2 SYNCS.PHASECHK.TRANS64 P2, [R7+URZ+0x28850], R4 ;  /* 0x028850040700a5a7 */ /* 0x000ea4000804007f */
[----:B--2---:R-:W-:Y:S05]  /*119e0*/  @!P2 BRA `(.L_x_7573) ;  /* 0xfffffffc00eca947 */ /* 0x004fea000383ffff */
[----:B------:R-:W-:Y:S05]  /*119f0*/  BRA `(.L_x_7570) ;  /* 0xffffff3000807947 */ /* 0x000fea000383ffff */
.L_x_7579:
[----:B-1----:R-:W-:-:S04]  /*11a00*/  IMAD.U32 R5, RZ, RZ, UR6 ;  /* 0x00000006ff057e24 */ /* 0x002fc8000f8e00ff */
[----:B------:R1:W2:Y:S03]  /*11a10*/  SYNCS.PHASECHK.TRANS64.TRYWAIT P2, [R5+URZ+0x28830], R4 ;  /* 0x02883004050075a7 */ /* 0x0002a6000804017f */
[----:B--2---:R-:W-:Y:S05]  /*11a20*/  @!P2 NANOSLEEP.SYNCS 0x989680 ;  /* 0x009896800000a95d */ /* 0x004fea0003900000 */
[----:B------:R-:W2:Y:S02]  /*11a30*/  @!P2 SYNCS.PHASECHK.TRANS64 P2, [R5+URZ+0x28830], R4 ;  /* 0x028830040500a5a7 */ /* 0x000ea4000804007f */
[----:B--2---:R-:W-:Y:S05]  /*11a40*/  @!P2 BRA `(.L_x_7579) ;  /* 0xfffffffc00eca947 */ /* 0x004fea000383ffff */
[----:B------:R-:W-:Y:S05]  /*11a50*/  BRA `(.L_x_7576) ;  /* 0xffffff5c00cc7947 */ /* 0x000fea000383ffff */
.L_x_7583:
[----:B-1----:R-:W-:-:S04]  /*11a60*/  IMAD.U32 R5, RZ, RZ, UR6 ;  /* 0x00000006ff057e24 */ /* 0x002fc8000f8e00ff */
[----:B------:R1:W2:Y:S03]  /*11a70*/  SYNCS.PHASECHK.TRANS64.TRYWAIT P2, [R5+URZ+0x28850], R4 ;  /* 0x02885004050075a7 */ /* 0x0002a6000804017f */
[----:B--2---:R-:W-:Y:S05]  /*11a80*/  @!P2 NANOSLEEP.SYNCS 0x989680 ;  /* 0x009896800000a95d */ /* 0x004fea0003900000 */
[----:B------:R-:W2:Y:S02]  /*11a90*/  @!P2 SYNCS.PHASECHK.TRANS64 P2, [R5+URZ+0x28850], R4 ;  /* 0x028850040500a5a7 */ /* 0x000ea4000804007f */
[----:B--2---:R-:W-:Y:S05]  /*11aa0*/  @!P2 BRA `(.L_x_7583) ;  /* 0xfffffffc00eca947 */ /* 0x004fea000383ffff */
[----:B------:R-:W-:Y:S05]  /*11ab0*/  BRA `(.L_x_7580) ;  /* 0xffffff60008c7947 */ /* 0x000fea000383ffff */
.L_x_7588:
[----:B-1----:R-:W-:-:S04]  /*11ac0*/  IMAD.U32 R6, RZ, RZ, UR5 ;  /* 0x00000005ff067e24 */ /* 0x002fc8000f8e00ff */
[----:B------:R1:W2:Y:S03]  /*11ad0*/  SYNCS.PHASECHK.TRANS64.TRYWAIT P0, [R6+URZ+0x28850], R5 ;  /* 0x02885005060075a7 */ /* 0x0002a6000800017f */
[----:B--2---:R-:W-:Y:S05]  /*11ae0*/  @!P0 NANOSLEEP.SYNCS 0x989680 ;  /* 0x009896800000895d */ /* 0x004fea0003900000 */
[----:B------:R-:W2:Y:S02]  /*11af0*/  @!P0 SYNCS.PHASECHK.TRANS64 P0, [R6+URZ+0x28850], R5 ;  /* 0x02885005060085a7 */ /* 0x000ea4000800007f */
[----:B--2---:R-:W-:Y:S05]  /*11b00*/  @!P0 BRA `(.L_x_7588) ;  /* 0xfffffffc00ec8947 */ /* 0x004fea000383ffff */
[----:B------:R-:W-:Y:S05]  /*11b10*/  BRA `(.L_x_7587) ;  /* 0xffffff84006c7947 */ /* 0x000fea000383ffff */
.L_x_7628:
        /* <DEDUP_REMOVED lines=11> */
.L_x_7697:
[----:B------:R-:W-:Y:S05]  /*11bd0*/  BSYNC B0 ;  /* 0x0000000000007941 */ /* 0x000fea0003800000 */
.L_x_7696:
[----:B------:R-:W-:Y:S05]  /*11be0*/  BRA `(.L_x_7698) ;  /* 0xffffffc800187947 */ /* 0x000fea000383ffff */
.L_x_7629:
[----:B------:R-:W-:Y:S01]  /*11bf0*/  BSSY B0, `(.L_x_7699) ;  /* 0x0000006000007945 */ /* 0x000fe20003800000 */
[----:B------:R-:W-:-:S07]  /*11c00*/  MOV R15, 0xffffffff ;  /* 0xffffffff000f7802 */ /* 0x000fce0000000f00 */
[----:B------:R-:W-:Y:S05]  /*11c10*/  WARPSYNC.COLLECTIVE R15, `(.L_x_7700) ;  /* 0x000000000f0c7348 */ /* 0x000fea0003c00000 */
[----:B------:R-:W-:Y:S02]  /*11c20*/  ELECT P6, UR62, PT ;  /* 0x00000000003e782f */ /* 0x000fe400038c0000 */
[----:B------:R-:W-:Y:S01]  /*11c30*/  MOV R14, UR62 ;  /* 0x0000003e000e7c02 */ /* 0x000fe20008000f00 */
[----:B------:R-:W-:Y:S10]  /*11c40*/  ENDCOLLECTIVE ;  /* 0x000000000000791b */ /* 0x000ff40003800000 */
.L_x_7700:
[----:B------:R-:W-:Y:S05]  /*11c50*/  BSYNC B0 ;  /* 0x0000000000007941 */ /* 0x000fea0003800000 */
.L_x_7699:
[----:B------:R-:W-:Y:S05]  /*11c60*/  BRA `(.L_x_7701) ;  /* 0xffffffc800087947 */ /* 0x000fea000383ffff */
.L_x_7632:
[----:B0-----:R0:W1:Y:S02]  /*11c70*/  SYNCS.PHASECHK.TRANS64.TRYWAIT P0, [R8+URZ+0x28840], R9 ;  /* 0x02884009080075a7 */ /* 0x001064000800017f */
[----:B-1----:R-:W-:Y:S05]  /*11c80*/  @!P0 NANOSLEEP.SYNCS 0x989680 ;  /* 0x009896800000895d */ /* 0x002fea0003900000 */
[----:B------:R-:W1:Y:S02]  /*11c90*/  @!P0 SYNCS.PHASECHK.TRANS64 P0, [R8+URZ+0x28840], R9 ;  /* 0x02884009080085a7 */ /* 0x000e64000800007f */
[----:B-1----:R-:W-:Y:S05]  /*11ca0*/  @!P0 BRA `(.L_x_7632) ;  /* 0xfffffffc00f08947 */ /* 0x002fea000383ffff */
[----:B------:R-:W-:Y:S05]  /*11cb0*/  BRA `(.L_x_7702) ;  /* 0xffffffc800707947 */ /* 0x000fea000383ffff */
.L_x_7635:
        /* <DEDUP_REMOVED lines=8> */
.L_x_7643:
[----:B0-----:R0:W1:Y:S02]  /*11d40*/  SYNCS.PHASECHK.TRANS64.TRYWAIT P0, [R2+URZ+0x28840], R3 ;  /* 0x02884003020075a7 */ /* 0x001064000800017f */
[----:B-1----:R-:W-:Y:S05]  /*11d50*/  @!P0 NANOSLEEP.SYNCS 0x989680 ;  /* 0x009896800000895d */ /* 0x002fea0003900000 */
[----:B------:R-:W1:Y:S02]  /*11d60*/  @!P0 SYNCS.PHASECHK.TRANS64 P0, [R2+URZ+0x28840], R3 ;  /* 0x02884003020085a7 */ /* 0x000e64000800007f */
[----:B-1----:R-:W-:Y:S05]  /*11d70*/  @!P0 BRA `(.L_x_7643) ;  /* 0xfffffffc00f08947 */ /* 0x002fea000383ffff */
[----:B------:R-:W-:Y:S05]  /*11d80*/  BRA `(.L_x_7704) ;  /* 0xffffffd000387947 */ /* 0x000fea000383ffff */
.L_x_7645:
[----:B0-----:R0:W1:Y:S02]  /*11d90*/  SYNCS.PHASECHK.TRANS64.TRYWAIT P0, [R2+URZ+0x60], R3 ;  /* 0x00006003020075a7 */ /* 0x001064000800017f */
[----:B-1----:R-:W-:Y:S05]  /*11da0*/  @!P0 NANOSLEEP.SYNCS 0x989680 ;  /* 0x009896800000895d */ /* 0x002fea0003900000 */
[----:B------:R-:W1:Y:S02]  /*11db0*/  @!P0 SYNCS.PHASECHK.TRANS64 P0, [R2+URZ+0x60], R3 ;  /* 0x00006003020085a7 */ /* 0x000e64000800007f */
[----:B-1----:R-:W-:Y:S05]  /*11dc0*/  @!P0 BRA `(.L_x_7645) ;  /* 0xfffffffc00f08947 */ /* 0x002fea000383ffff */
[----:B------:R-:W-:Y:S05]  /*11dd0*/  BRA `(.L_x_7705) ;  /* 0xffffffd000d47947 */ /* 0x000fea000383ffff */
.L_x_7650:
[----:B-1----:R1:W2:Y:S02]  /*11de0*/  SYNCS.PHASECHK.TRANS64.TRYWAIT P0, [R2+URZ+0x28840], R3 ;  /* 0x02884003020075a7 */ /* 0x0022a4000800017f */
[----:B--2---:R-:W-:Y:S05]  /*11df0*/  @!P0 NANOSLEEP.SYNCS 0x989680 ;  /* 0x009896800000895d */ /* 0x004fea0003900000 */
[----:B------:R-:W2:Y:S02]  /*11e00*/  @!P0 SYNCS.PHASECHK.TRANS64 P0, [R2+URZ+0x28840], R3 ;  /* 0x02884003020085a7 */ /* 0x000ea4000800007f */
[----:B--2---:R-:W-:Y:S05]  /*11e10*/  @!P0 BRA `(.L_x_7650) ;  /* 0xfffffffc00f08947 */ /* 0x004fea000383ffff */
[----:B------:R-:W-:Y:S05]  /*11e20*/  BRA `(.L_x_7706) ;  /* 0xffffffd800307947 */ /* 0x000fea000383ffff */
.L_x_7652:
[----:B0-----:R0:W1:Y:S02]  /*11e30*/  SYNCS.PHASECHK.TRANS64.TRYWAIT P1, [R2+URZ+0x60], R3 ;  /* 0x00006003020075a7 */ /* 0x001064000802017f */
[----:B-1----:R-:W-:Y:S05]  /*11e40*/  @!P1 NANOSLEEP.SYNCS 0x989680 ;  /* 0x009896800000995d */ /* 0x002fea0003900000 */
[----:B------:R-:W1:Y:S02]  /*11e50*/  @!P1 SYNCS.PHASECHK.TRANS64 P1, [R2+URZ+0x60], R3 ;  /* 0x00006003020095a7 */ /* 0x000e64000802007f */
[----:B-1----:R-:W-:Y:S05]  /*11e60*/  @!P1 BRA `(.L_x_7652) ;  /* 0xfffffffc00f09947 */ /* 0x002fea000383ffff */
[----:B------:R-:W-:Y:S05]  /*11e70*/  BRA `(.L_x_7707) ;  /* 0xffffffd800cc7947 */ /* 0x000fea000383ffff */
.L_x_7657:
[----:B--2---:R2:W3:Y:S02]  /*11e80*/  SYNCS.PHASECHK.TRANS64.TRYWAIT P0, [R2+URZ+0x28840], R3 ;  /* 0x02884003020075a7 */ /* 0x0044e4000800017f */
[----:B---3--:R-:W-:Y:S05]  /*11e90*/  @!P0 NANOSLEEP.SYNCS 0x989680 ;  /* 0x009896800000895d */ /* 0x008fea0003900000 */
[----:B------:R-:W3:Y:S02]  /*11ea0*/  @!P0 SYNCS.PHASECHK.TRANS64 P0, [R2+URZ+0x28840], R3 ;  /* 0x02884003020085a7 */ /* 0x000ee4000800007f */
[----:B---3--:R-:W-:Y:S05]  /*11eb0*/  @!P0 BRA `(.L_x_7657) ;  /* 0xfffffffc00f08947 */ /* 0x008fea000383ffff */
[----:B------:R-:W-:Y:S05]  /*11ec0*/  BRA `(.L_x_7708) ;  /* 0xffffffdc00e87947 */ /* 0x000fea000383ffff */
.L_x_7659:
[----:B0-----:R0:W1:Y:S02]  /*11ed0*/  SYNCS.PHASECHK.TRANS64.TRYWAIT P1, [R2+URZ+0x60], R9 ;  /* 0x00006009020075a7 */ /* 0x001064000802017f */
[----:B-1----:R-:W-:Y:S05]  /*11ee0*/  @!P1 NANOSLEEP.SYNCS 0x989680 ;  /* 0x009896800000995d */ /* 0x002fea0003900000 */
[----:B------:R-:W1:Y:S02]  /*11ef0*/  @!P1 SYNCS.PHASECHK.TRANS64 P1, [R2+URZ+0x60], R9 ;  /* 0x00006009020095a7 */ /* 0x000e64000802007f */
[----:B-1----:R-:W-:Y:S05]  /*11f00*/  @!P1 BRA `(.L_x_7659) ;  /* 0xfffffffc00f09947 */ /* 0x002fea000383ffff */
[----:B------:R-:W-:Y:S05]  /*11f10*/  BRA `(.L_x_7709) ;  /* 0xffffffe000847947 */ /* 0x000fea000383ffff */
.L_x_7666:
[----:B-1----:R1:W2:Y:S02]  /*11f20*/  SYNCS.PHASECHK.TRANS64.TRYWAIT P0, [R3+URZ+0x28860], R2 ;  /* 0x02886002030075a7 */ /* 0x0022a4000800017f */
[----:B--2---:R-:W-:Y:S05]  /*11f30*/  @!P0 NANOSLEEP.SYNCS 0x989680 ;  /* 0x009896800000895d */ /* 0x004fea0003900000 */
[----:B------:R-:W2:Y:S02]  /*11f40*/  @!P0 SYNCS.PHASECHK.TRANS64 P0, [R3+URZ+0x28860], R2 ;  /* 0x02886002030085a7 */ /* 0x000ea4000800007f */
[----:B--2---:R-:W-:Y:S05]  /*11f50*/  @!P0 BRA `(.L_x_7666) ;  /* 0xfffffffc00f08947 */ /* 0x004fea000383ffff */
[----:B------:R-:W-:Y:S05]  /*11f60*/  BRA `(.L_x_7710) ;  /* 0xffffffe4008c7947 */ /* 0x000fea000383ffff */
.L_x_7668:
        /* <DEDUP_REMOVED lines=8> */
.L_x_7712:
[----:B------:R-:W-:Y:S05]  /*11ff0*/  BSYNC B0 ;  /* 0x0000000000007941 */ /* 0x000fea0003800000 */
.L_x_7711:
        /* <DEDUP_REMOVED lines=8> */
.L_x_7713:
[----:B------:R-:W-:Y:S01]  /*12080*/  MOV R7, R14 ;  /* 0x0000000e00077202 */ /* 0x000fe20000000f00 */
[----:B------:R-:W-:Y:S06]  /*12090*/  BRA `(.L_x_7714) ;  /* 0xffffffe800147947 */ /* 0x000fec000383ffff */
.L_x_7671:
        /* <DEDUP_REMOVED lines=8> */
.L_x_7716:
[----:B------:R-:W-:Y:S05]  /*12120*/  BSYNC B0 ;  /* 0x0000000000007941 */ /* 0x000fea0003800000 */
.L_x_7715:
        /* <DEDUP_REMOVED lines=10> */
.L_x_7717:
        /* <DEDUP_REMOVED lines=8> */
.L_x_7718:
        /* <DEDUP_REMOVED lines=8> */
.L_x_7719:
        /* <DEDUP_REMOVED lines=8> */
.L_x_7720:
        /* <DEDUP_REMOVED lines=8> */
.L_x_7721:
[----:B------:R-:W-:Y:S05]  /*123d0*/  BRA `(.L_x_7722) ;  /* 0xffffffe400d87947 */ /* 0x000fea000383ffff */
.L_x_7676:
        /* <DEDUP_REMOVED lines=8> */
.L_x_7724:
[----:B------:R-:W-:Y:S05]  /*12460*/  BSYNC B0 ;  /* 0x0000000000007941 */ /* 0x000fea0003800000 */
.L_x_7723:
        /* <DEDUP_REMOVED lines=10> */
.L_x_7725:
        /* <DEDUP_REMOVED lines=8> */
.L_x_7726:
        /* <DEDUP_REMOVED lines=8> */
.L_x_7727:
        /* <DEDUP_REMOVED lines=8> */
.L_x_7728:
        /* <DEDUP_REMOVED lines=8> */
.L_x_7729:
[----:B------:R-:W-:Y:S05]  /*12710*/  BRA `(.L_x_7730) ;  /* 0xffffffe400bc7947 */ /* 0x000fea000383ffff */
.L_x_7678:
[----:B------:R-:W-:Y:S01]  /*12720*/  BSSY B0, `(.L_x_7731) ;  /* 0x0000006000007945 */ /* 0x000fe20003800000 */
[----:B------:R-:W-:Y:S01]  /*12730*/  PLOP3.LUT P6, PT, P6, PT, PT, 0x8, 0x0 ;  /* 0x000000000000781c */ /* 0x000fe200037ce170 */
[----:B------:R-:W-:-:S12]  /*12740*/  IMAD.MOV.U32 R15, RZ, RZ, -0x1 ;  /* 0xffffffffff0f7424 */ /* 0x000fd800078e00ff */
[----:B0-----:R-:W-:Y:S05]  /*12750*/  WARPSYNC.COLLECTIVE R15, `(.L_x_7732) ;  /* 0x000000000f087348 */ /* 0x001fea0003c00000 */
[----:B------:R-:W-:Y:S01]  /*12760*/  VOTE.ANY R14, PT, P6 ;  /* 0x00000000000e7806 */ /* 0x000fe200030e0100 */
[----:B0-----:R-:W-:Y:S06]  /*12770*/  ENDCOLLECTIVE ;  /* 0x000000000000791b */ /* 0x001fec0003800000 */
.L_x_7732:
[----:B------:R-:W-:Y:S05]  /*12780*/  BSYNC B0 ;  /* 0x0000000000007941 */ /* 0x000fea0003800000 */
.L_x_7731:
        /* <DEDUP_REMOVED lines=9> */
.L_x_7733:
[----:B------:R-:W-:Y:S01]  /*12820*/  IMAD.MOV.U32 R17, RZ, RZ, R14 ;  /* 0x000000ffff117224 */ /* 0x000fe200078e000e */
[----:B------:R-:W-:Y:S06]  /*12830*/  BRA `(.L_x_7734) ;  /* 0xffffffe400ac7947 */ /* 0x000fec000383ffff */
.L_x_7680:
[----:B------:R-:W-:Y:S01]  /*12840*/  BSSY B0, `(.L_x_7735) ;  /* 0x0000007000007945 */ /* 0x000fe20003800000 */
[----:B------:R-:W-:Y:S01]  /*12850*/  MOV R13, R2 ;  /* 0x00000002000d7202 */ /* 0x000fe20000000f00 */
[----:B------:R-:W-:Y:S02]  /*12860*/  IMAD.MOV.U32 R11, RZ, RZ, 0x1f ;  /* 0x0000001fff0b7424 */ /* 0x000fe400078e00ff */
[----:B------:R-:W-:-:S07]  /*12870*/  IMAD.MOV.U32 R15, RZ, RZ, -0x1 ;  /* 0xffffffffff0f7424 */ /* 0x000fce00078e00ff */
[----:B012---:R-:W-:Y:S05]  /*12880*/  WARPSYNC.COLLECTIVE R15, `(.L_x_7736) ;  /* 0x000000000f087348 */ /* 0x007fea0003c00000 */
[----:B------:R3:W4:Y:S02]  /*12890*/  SHFL.IDX P6, R14, R13, R12, R11 ;  /* 0x0000000c0d0e7389 */ /* 0x00072400000c000b */
[----:B01234-:R-:W-:Y:S01]  /*128a0*/  ENDCOLLECTIVE ;  /* 0x000000000000791b */ /* 0x01ffe20003800000 */
.L_x_7736:
[----:B------:R-:W-:Y:S05]  /*128b0*/  BSYNC B0 ;  /* 0x0000000000007941 */ /* 0x000fea0003800000 */
.L_x_7735:
[----:B------:R-:W-:Y:S01]  /*128c0*/  IMAD.MOV.U32 R7, RZ, RZ, R14 ;  /* 0x000000ffff077224 */ /* 0x000fe200078e000e */
[----:B------:R-:W-:Y:S06]  /*128d0*/  BRA `(.L_x_7679) ;  /* 0xffffffe400a07947 */ /* 0x000fec000383ffff */
.L_x_7684:
[----:B-1----:R1:W2:Y:S02]  /*128e0*/  SYNCS.PHASECHK.TRANS64.TRYWAIT P0, [R0+URZ+0x28820], R3 ;  /* 0x02882003000075a7 */ /* 0x0022a4000800017f */
[----:B--2---:R-:W-:Y:S05]  /*128f0*/  @!P0 NANOSLEEP.SYNCS 0x989680 ;  /* 0x009896800000895d */ /* 0x004fea0003900000 */
[----:B------:R-:W2:Y:S02]  /*12900*/  @!P0 SYNCS.PHASECHK.TRANS64 P0, [R0+URZ+0x28820], R3 ;  /* 0x02882003000085a7 */ /* 0x000ea4000800007f */
[----:B--2---:R-:W-:Y:S05]  /*12910*/  @!P0 BRA `(.L_x_7684) ;  /* 0xfffffffc00f08947 */ /* 0x004fea000383ffff */
[----:B------:R-:W-:Y:S05]  /*12920*/  BRA `(.L_x_7737) ;  /* 0xffffffec00147947 */ /* 0x000fea000383ffff */
.L_x_7685:
        /* <DEDUP_REMOVED lines=11> */
.L_x_7739:
[----:B------:R-:W-:Y:S05]  /*129e0*/  BSYNC B0 ;  /* 0x0000000000007941 */ /* 0x000fea0003800000 */
.L_x_7738:
[----:B------:R-:W-:Y:S05]  /*129f0*/  BRA `(.L_x_7740) ;  /* 0xffffffe800fc7947 */ /* 0x000fea000383ffff */
.L_x_7688:
[----:B------:R-:W-:Y:S01]  /*12a00*/  BSSY B1, `(.L_x_7741) ;  /* 0x0000006000017945 */ /* 0x000fe20003800000 */
[----:B------:R-:W-:-:S07]  /*12a10*/  IMAD.MOV.U32 R15, RZ, RZ, -0x1 ;  /* 0xffffffffff0f7424 */ /* 0x000fce00078e00ff */
[----:B012---:R-:W-:Y:S05]  /*12a20*/  WARPSYNC.COLLECTIVE R15, `(.L_x_7742) ;  /* 0x000000000f0c7348 */ /* 0x007fea0003c00000 */
[----:B------:R-:W-:Y:S02]  /*12a30*/  ELECT P6, UR62, PT ;  /* 0x00000000003e782f */ /* 0x000fe400038c0000 */
[----:B------:R-:W-:Y:S01]  /*12a40*/  MOV R14, UR62 ;  /* 0x0000003e000e7c02 */ /* 0x000fe20008000f00 */
[----:B012---:R-:W-:Y:S10]  /*12a50*/  ENDCOLLECTIVE ;  /* 0x000000000000791b */ /* 0x007ff40003800000 */
.L_x_7742:
[----:B------:R-:W-:Y:S05]  /*12a60*/  BSYNC B1 ;  /* 0x0000000000017941 */ /* 0x000fea0003800000 */
.L_x_7741:
[----:B------:R-:W-:Y:S05]  /*12a70*/  BRA `(.L_x_7743) ;  /* 0xffffffe800f47947 */ /* 0x000fea000383ffff */
.L_x_7690:
[----:B-1----:R1:W2:Y:S02]  /*12a80*/  SYNCS.PHASECHK.TRANS64.TRYWAIT P0, [R6+URZ], R5 ;  /* 0x00000005060075a7 */ /* 0x0022a4000800017f */
[----:B--2---:R-:W-:Y:S05]  /*12a90*/  @!P0 NANOSLEEP.SYNCS 0x989680 ;  /* 0x009896800000895d */ /* 0x004fea0003900000 */
[----:B------:R-:W2:Y:S02]  /*12aa0*/  @!P0 SYNCS.PHASECHK.TRANS64 P0, [R6+URZ], R5 ;  /* 0x00000005060085a7 */ /* 0x000ea4000800007f */
[----:B--2---:R-:W-:Y:S05]  /*12ab0*/  @!P0 BRA `(.L_x_7690) ;  /* 0xfffffffc00f08947 */ /* 0x004fea000383ffff */
[----:B------:R-:W-:Y:S05]  /*12ac0*/  BRA `(.L_x_7744) ;  /* 0xffffffec00307947 */ /* 0x000fea000383ffff */
.L_x_7691:
[----:B--2---:R2:W3:Y:S02]  /*12ad0*/  SYNCS.PHASECHK.TRANS64.TRYWAIT P0, [R7+URZ], R2 ;  /* 0x00000002070075a7 */ /* 0x0044e4000800017f */
[----:B---3--:R-:W-:Y:S05]  /*12ae0*/  @!P0 NANOSLEEP.SYNCS 0x989680 ;  /* 0x009896800000895d */ /* 0x008fea0003900000 */
[----:B------:R-:W3:Y:S02]  /*12af0*/  @!P0 SYNCS.PHASECHK.TRANS64 P0, [R7+URZ], R2 ;  /* 0x00000002070085a7 */ /* 0x000ee4000800007f */
[----:B---3--:R-:W-:Y:S05]  /*12b00*/  @!P0 BRA `(.L_x_7691) ;  /* 0xfffffffc00f08947 */ /* 0x008fea000383ffff */
[----:B------:R-:W-:Y:S05]  /*12b10*/  BRA `(.L_x_7745) ;  /* 0xffffffec00247947 */ /* 0x000fea000383ffff */
.L_x_7693:
[----:B---3--:R3:W4:Y:S02]  /*12b20*/  SYNCS.PHASECHK.TRANS64.TRYWAIT P0, [R4+URZ], R5 ;  /* 0x00000005040075a7 */ /* 0x008724000800017f */
[----:B----4-:R-:W-:Y:S05]  /*12b30*/  @!P0 NANOSLEEP.SYNCS 0x989680 ;  /* 0x009896800000895d */ /* 0x010fea0003900000 */
[----:B------:R-:W4:Y:S02]  /*12b40*/  @!P0 SYNCS.PHASECHK.TRANS64 P0, [R4+URZ], R5 ;  /* 0x00000005040085a7 */ /* 0x000f24000800007f */
[----:B----4-:R-:W-:Y:S05]  /*12b50*/  @!P0 BRA `(.L_x_7693) ;  /* 0xfffffffc00f08947 */ /* 0x010fea000383ffff */
[----:B------:R-:W-:Y:S05]  /*12b60*/  BRA `(.L_x_7746) ;  /* 0xffffffec002c7947 */ /* 0x000fea000383ffff */
.L_x_7747:
        /* <DEDUP_REMOVED lines=9> */
.L_x_12774:


//--------------------- .text._ZN7cutlass13device_kernelIN5flash11enable_sm90INS1_16FlashAttnFwdSm90INS1_25CollectiveMainloopFwdSm90ILi2EN4cute5tupleIJNS5_1CILi1EEES8_S8_EEENS6_IJNS7_ILi128EEESA_SA_EEELi128ENS_6half_tEfNS_4arch4Sm90ELb1ELb0ELb1ELb1ELb0ELb1ELb0ELb1ELb1ELb0ELb0ELb0EEENS1_21CollectiveEpilogueFwdISB_S9_SC_SE_Li256ELb1ELb0ELb0ELb0EEENS1_36VarlenDynamicPersistentTileSchedulerILi128ELi128ELi256ELi32ELb0ELb0ELb1ELb1ELb1ELb1EEEEEEEEEvNT_6ParamsE --------------------------
	.section	.text._ZN7cutlass13device_kernelIN5flash11enable_sm90INS1_16FlashAttnFwdSm90INS1_25CollectiveMainloopFwdSm90ILi2EN4cute5tupleIJNS5_1CILi1EEES8_S8_EEENS6_IJNS7_ILi128EEESA_SA_EEELi128ENS_6half_tEfNS_4arch4Sm90ELb1ELb0ELb1ELb1ELb0ELb1ELb0ELb1ELb1ELb0ELb0ELb0EEENS1_21CollectiveEpilogueFwdISB_S9_SC_SE_Li256ELb1ELb0ELb0ELb0EEENS1_36VarlenDynamicPersistentTileSchedulerILi128ELi128ELi256ELi32ELb0ELb0ELb1ELb1ELb1ELb1EEEEEEEEEvNT_6ParamsE,"ax",@progbits
	.align	128
.text._ZN7cutlass13device_kernelIN5flash11enable_sm90INS1_16FlashAttnFwdSm90INS1_25CollectiveMainloopFwdSm90ILi2EN4cute5tupleIJNS5_1CILi1EEES8_S8_EEENS6_IJNS7_ILi128EEESA_SA_EEELi128ENS_6half_tEfNS_4arch4Sm90ELb1ELb0ELb1ELb1ELb0ELb1ELb0ELb1ELb1ELb0ELb0ELb0EEENS1_21CollectiveEpilogueFwdISB_S9_SC_SE_Li256ELb1ELb0ELb0ELb0EEENS1_36VarlenDynamicPersistentTileSchedulerILi128ELi128ELi256ELi32ELb0ELb0ELb1ELb1ELb1ELb1EEEEEEEEEvNT_6ParamsE:
        .type           _ZN7cutlass13device_kernelIN5flash11enable_sm90INS1_16FlashAttnFwdSm90INS1_25CollectiveMainloopFwdSm90ILi2EN4cute5tupleIJNS5_1CILi1EEES8_S8_EEENS6_IJNS7_ILi128EEESA_SA_EEELi128ENS_6half_tEfNS_4arch4Sm90ELb1ELb0ELb1ELb1ELb0ELb1ELb0ELb1ELb1ELb0ELb0ELb0EEENS1_21CollectiveEpilogueFwdISB_S9_SC_SE_Li256ELb1ELb0ELb0ELb0EEENS1_36VarlenDynamicPersistentTileSchedulerILi128ELi128ELi256ELi32ELb0ELb0ELb1ELb1ELb1ELb1EEEEEEEEEvNT_6ParamsE,@function
        .size           _ZN7cutlass13device_kernelIN5flash11enable_sm90INS1_16FlashAttnFwdSm90INS1_25CollectiveMainloopFwdSm90ILi2EN4cute5tupleIJNS5_1CILi1EEES8_S8_EEENS6_IJNS7_ILi128EEESA_SA_EEELi128ENS_6half_tEfNS_4arch4Sm90ELb1ELb0ELb1ELb1ELb0ELb1ELb0ELb1ELb1ELb0ELb0ELb0EEENS1_21CollectiveEpilogueFwdISB_S9_SC_SE_Li256ELb1ELb0ELb0ELb0EEENS1_36VarlenDynamicPersistentTileSchedulerILi128ELi128ELi256ELi32ELb0ELb0ELb1ELb1ELb1ELb1EEEEEEEEEvNT_6ParamsE,(.L_x_12775 - _ZN7cutlass13device_kernelIN5flash11enable_sm90INS1_16FlashAttnFwdSm90INS1_25CollectiveMainloopFwdSm90ILi2EN4cute5tupleIJNS5_1CILi1EEES8_S8_EEENS6_IJNS7_ILi128EEESA_SA_EEELi128ENS_6half_tEfNS_4arch4Sm90ELb1ELb0ELb1ELb1ELb0ELb1ELb0ELb1ELb1ELb0ELb0ELb0EEENS1_21CollectiveEpilogueFwdISB_S9_SC_SE_Li256ELb1ELb0ELb0ELb0EEENS1_36VarlenDynamicPersistentTileSchedulerILi128ELi128ELi256ELi32ELb0ELb0ELb1ELb1ELb1ELb1EEEEEEEEEvNT_6ParamsE)
        .other          _ZN7cutlass13device_kernelIN5flash11enable_sm90INS1_16FlashAttnFwdSm90INS1_25CollectiveMainloopFwdSm90ILi2EN4cute5tupleIJNS5_1CILi1EEES8_S8_EEENS6_IJNS7_ILi128EEESA_SA_EEELi128ENS_6half_tEfNS_4arch4Sm90ELb1ELb0ELb1ELb1ELb0ELb1ELb0ELb1ELb1ELb0ELb0ELb0EEENS1_21CollectiveEpilogueFwdISB_S9_SC_SE_Li256ELb1ELb0ELb0ELb0EEENS1_36VarlenDynamicPersistentTileSchedulerILi128ELi128ELi256ELi32ELb0ELb0ELb1ELb1ELb1ELb1EEEEEEEEEvNT_6ParamsE,@"STO_CUDA_ENTRY STV_DEFAULT"
_ZN7cutlass13device_kernelIN5flash11enable_sm90INS1_16FlashAttnFwdSm90INS1_25CollectiveMainloopFwdSm90ILi2EN4cute5tupleIJNS5_1CILi1EEES8_S8_EEENS6_IJNS7_ILi128EEESA_SA_EEELi128ENS_6half_tEfNS_4arch4Sm90ELb1ELb0ELb1ELb1ELb0ELb1ELb0ELb1ELb1ELb0ELb0ELb0EEENS1_21CollectiveEpilogueFwdISB_S9_SC_SE_Li256ELb1ELb0ELb0ELb0EEENS1_36VarlenDynamicPersistentTileSchedulerILi128ELi128ELi256ELi32ELb0ELb0ELb1ELb1ELb1ELb1EEEEEEEEEvNT_6ParamsE:
        /* <DEDUP_REMOVED lines=26> */
.L_x_7749:
[----:B------:R-:W-:Y:S05]  /*01a0*/  BSYNC B0 ;  /* 0x0000000000007941 */ /* 0x000fea0003800000 */
.L_x_7748:
        /* <DEDUP_REMOVED lines=40> */
.L_x_7750:
        /* <DEDUP_REMOVED lines=22> */
.L_x_7751:
        /* <DEDUP_REMOVED lines=18> */
.L_x_7752:
        /* <DEDUP_REMOVED lines=22> */
.L_x_7753:
        /* <DEDUP_REMOVED lines=22> */
.L_x_7754:
[----:B--2---:R-:W-:Y:S01]  /*0970*/  ISETP.NE.AND P0, PT, R2, RZ, PT ;  /* 0x000000ff0200720c */ /* 0x004fe20003f05270 */
[----:B------:R-:W-:Y:S01]  /*0980*/  IMAD.MOV.U32 R2, RZ, RZ, 0x1 ;  /* 0x00000001ff027424 */ /* 0x000fe200078e00ff */
[----:B------:R-:W-:Y:S01]  /*0990*/  NOP ;  /* 0x0000000000007918 */ /* 0x000fe20000000000 */
[----:B------:R-:W-:Y:S01]  /*09a0*/  ULDC.64 UR38, c[0x0][0x208] ;  /* 0x0000820000267ab9 */ /* 0x000fe20000000a00 */
[----:B------:R-:W-:Y:S02]  /*09b0*/  BSSY B7, `(.L_x_7755) ;  /* 0x0001e48000077945 */ /* 0x000fe40003800000 */
[----:B------:R-:W-:-:S05]  /*09c0*/  SEL R2, R2, 0x2, !P0 ;  /* 0x0000000202027807 */ /* 0x000fca0004000000 */
[----:B------:R2:W-:Y:S01]  /*09d0*/  STL [R1+0x30], R2 ;  /* 0x0000300201007387 */ /* 0x0005e20000100800 */
[----:B01-34-:R-:W-:Y:S06]  /*09e0*/  BAR.SYNC.DEFER_BLOCKING 0x0 ;  /* 0x0000000000007b1d */ /* 0x01bfec0000010000 */
[----:B------:R-:W-:Y:S05]  /*09f0*/  @!P0 BRA `(.L_x_7756) ;  /* 0x0000018400608947 */ /* 0x000fea0003800000 */
.L_x_7757:
        /* <DEDUP_REMOVED lines=12> */
[----:B--2---:R-:W-:-:S02]  /*0ac0*/  IMAD.U32 R2, RZ, RZ, UR4 ;  /* 0x00000004ff027e24 */ /* 0x004fc4000f8e00ff */
[----:B------:R-:W-:-:S03]  /*0ad0*/  ULDC UR4, c[0x0][0xc14] ;  /* 0x0003050000047ab9 */ /* 0x000fc60000000800 */
[----:B------:R-:W0:Y:S01]  /*0ae0*/  LDS.128 R192, [R2+0x288d0] ;  /* 0x0288d00002c07984 */ /* 0x000e220000000c00 */
[----:B------:R-:W-:Y:S06]  /*0af0*/  BAR.ARV 0x4, 0x120 ;  /* 0x0104800000007b1d */ /* 0x000fec0000002000 */
[----:B0-----:R-:W-:-:S13]  /*0b00*/  ISETP.GE.AND P0, PT, R195, UR4, PT ;  /* 0x00000004c3007c0c */ /* 0x001fda000bf06270 */
[----:B------:R-:W-:Y:S05]  /*0b10*/  @P0 BRA `(.L_x_7758) ;  /* 0x000001e000c40947 */ /* 0x000fea0003800000 */
[----:B------:R-:W2:Y:S01]  /*0b20*/  LDL.LU R11, [R1+0x30] ;  /* 0x00003000010b7983 */ /* 0x000ea20000300800 */
[----:B------:R-:W-:Y:S01]  /*0b30*/  IADD3 R233, R3, -0x80, RZ ;  /* 0xffffff8003e97810 */ /* 0x000fe20007ffe0ff */
[----:B------:R-:W-:Y:S01]  /*0b40*/  VIADD R226, R2, 0x10400 ;  /* 0x0001040002e27836 */ /* 0x000fe20000000000 */
[----:B------:R-:W-:Y:S02]  /*0b50*/  MOV R223, RZ ;  /* 0x000000ff00df7202 */ /* 0x000fe40000000f00 */
[----:B------:R-:W-:Y:S02]  /*0b60*/  CS2R R184, SRZ ;  /* 0x0000000000b87805 */ /* 0x000fe4000001ff00 */
[----:B------:R-:W-:Y:S02]  /*0b70*/  SHF.R.S32.HI R0, RZ, 0x1f, R233 ;  /* 0x0000001fff007819 */ /* 0x000fe400000114e9 */
[----:B------:R-:W-:Y:S02]  /*0b80*/  CS2R R190, SRZ ;  /* 0x0000000000be7805 */ /* 0x000fe4000001ff00 */
[----:B------:R-:W-:-:S02]  /*0b90*/  LEA.HI R4, R0, R233, RZ, 0x7 ;  /* 0x000000e900047211 */ /* 0x000fc400078f38ff */
[----:B------:R-:W-:Y:S02]  /*0ba0*/  LEA.HI R5, R0, R233, RZ, 0x5 ;  /* 0x000000e900057211 */ /* 0x000fe400078f28ff */
[C---:B------:R-:W-:Y:S02]  /*0bb0*/  LOP3.LUT R6, R4.reuse, 0xffffff80, RZ, 0xc0, !PT ;  /* 0xffffff8004067812 */ /* 0x040fe400078ec0ff */
[----:B------:R-:W-:Y:S01]  /*0bc0*/  SHF.R.S32.HI R231, RZ, 0x7, R4 ;  /* 0x00000007ffe77819 */ /* 0x000fe20000011404 */
[----:B------:R-:W-:Y:S02]  /*0bd0*/  IMAD.SHL.U32 R5, R5, 0x20, RZ ;  /* 0x0000002005057824 */ /* 0x000fe400078e00ff */
[----:B------:R-:W-:Y:S01]  /*0be0*/  IMAD.IADD R227, R233, 0x1, -R6 ;  /* 0x00000001e9e37824 */ /* 0x000fe200078e0a06 */
[----:B------:R-:W-:Y:S02]  /*0bf0*/  LEA.HI R4, R4, R231, RZ, 0x1 ;  /* 0x000000e704047211 */ /* 0x000fe400078f08ff */
[----:B------:R-:W-:-:S02]  /*0c00*/  LOP3.LUT R5, R5, 0xfffffc00, RZ, 0xc0, !PT ;  /* 0xfffffc0005057812 */ /* 0x000fc400078ec0ff */
[----:B------:R-:W-:Y:S02]  /*0c10*/  SHF.R.S32.HI R10, RZ, 0x1f, R227 ;  /* 0x0000001fff0a7819 */ /* 0x000fe400000114e3 */
[----:B------:R-:W-:Y:S02]  /*0c20*/  LOP3.LUT R4, R4, 0x3fffffe, RZ, 0xc0, !PT ;  /* 0x03fffffe04047812 */ /* 0x000fe400078ec0ff */
[CC--:B------:R-:W-:Y:S02]  /*0c30*/  LEA.HI R7, R10.reuse, R227.reuse, RZ, 0x2 ;  /* 0x000000e30a077211 */ /* 0x0c0fe400078f10ff */
[----:B------:R-:W-:Y:S02]  /*0c40*/  LEA.HI R10, R10, R227, RZ, 0x5 ;  /* 0x000000e30a0a7211 */ /* 0x000fe400078f28ff */
[--C-:B------:R-:W-:Y:S02]  /*0c50*/  SHF.R.S32.HI R6, RZ, 0x2, R7.reuse ;  /* 0x00000002ff067819 */ /* 0x100fe40000011407 */
[----:B------:R-:W-:-:S02]  /*0c60*/  SHF.R.S32.HI R3, RZ, 0x1f, R7 ;  /* 0x0000001fff037819 */ /* 0x000fc40000011407 */
[----:B------:R-:W-:Y:S02]  /*0c70*/  SHF.R.S32.HI R10, RZ, 0x5, R10 ;  /* 0x00000005ff0a7819 */ /* 0x000fe4000001140a */
[----:B------:R-:W-:Y:S02]  /*0c80*/  LEA.HI R8, R3, R6, RZ, 0x3 ;  /* 0x0000000603087211 */ /* 0x000fe400078f18ff */
[----:B------:R-:W-:Y:S02]  /*0c90*/  LEA.HI R3, R0, R233, RZ, 0x4 ;  /* 0x000000e900037211 */ /* 0x000fe400078f20ff */
[----:B------:R-:W-:Y:S02]  /*0ca0*/  LOP3.LUT R9, R8, 0xfffffff8, RZ, 0xc0, !PT ;  /* 0xfffffff808097812 */ /* 0x000fe400078ec0ff */
[----:B------:R-:W-:Y:S02]  /*0cb0*/  SHF.R.S32.HI R8, RZ, 0x4, R3 ;  /* 0x00000004ff087819 */ /* 0x000fe40000011403 */
[----:B------:R-:W-:Y:S01]  /*0cc0*/  IADD3 R4, R231, -R4, RZ ;  /* 0x80000004e7047210 */ /* 0x000fe20007ffe0ff */
[----:B------:R-:W-:Y:S01]  /*0cd0*/  IMAD.IADD R9, R6, 0x1, -R9 ;  /* 0x0000000106097824 */ /* 0x000fe200078e0a09 */
[----:B------:R-:W-:-:S02]  /*0ce0*/  LOP3.LUT R6, R3, 0x3fffff0, RZ, 0xc0, !PT ;  /* 0x03fffff003067812 */ /* 0x000fc400078ec0ff */
[----:B------:R-:W-:Y:S01]  /*0cf0*/  LEA.HI R3, R3, R8, RZ, 0x1 ;  /* 0x0000000803037211 */ /* 0x000fe200078f08ff */
[----:B------:R-:W-:Y:S01]  /*0d00*/  IMAD R9, R10, 0x10, R9 ;  /* 0x000000100a097824 */ /* 0x000fe200078e0209 */
[----:B------:R-:W-:Y:S02]  /*0d10*/  IADD3 R6, R233, -R6, RZ ;  /* 0x80000006e9067210 */ /* 0x000fe40007ffe0ff */
[----:B------:R-:W-:Y:S01]  /*0d20*/  LOP3.LUT R3, R3, 0x1ffffffe, RZ, 0xc0, !PT ;  /* 0x1ffffffe03037812 */ /* 0x000fe200078ec0ff */
[----:B------:R-:W-:Y:S01]  /*0d30*/  IMAD R213, R4, 0x40, R9 ;  /* 0x0000004004d57824 */ /* 0x000fe200078e0209 */
[----:B------:R-:W-:Y:S01]  /*0d40*/  LOP3.LUT R212, R7, 0x7ffffffc, RZ, 0xc0, !PT ;  /* 0x7ffffffc07d47812 */ /* 0x000fe200078ec0ff */
[----:B------:R-:W-:Y:S02]  /*0d50*/  IMAD R6, R6, 0x40, R5 ;  /* 0x0000004006067824 */ /* 0x000fe400078e0205 */
[----:B------:R-:W-:Y:S02]  /*0d60*/  IMAD.IADD R3, R8, 0x1, -R3 ;  /* 0x0000000108037824 */ /* 0x000fe400078e0a03 */
[----:B------:R-:W-:-:S02]  /*0d70*/  IMAD.IADD R212, R227, 0x1, -R212 ;  /* 0x00000001e3d47824 */ /* 0x000fc400078e0ad4 */
[----:B------:R-:W-:Y:S01]  /*0d80*/  IMAD R232, R3, 0x8, R6 ;  /* 0x0000000803e87824 */ /* 0x000fe200078e0206 */
[CC--:B------:R-:W-:Y:S02]  /*0d90*/  LEA.HI R3, R0.reuse, R233.reuse, RZ, 0x6 ;  /* 0x000000e900037211 */ /* 0x0c0fe400078f30ff */
[----:B------:R-:W-:-:S03]  /*0da0*/  LEA.HI R0, R0, R233, RZ, 0x3 ;  /* 0x000000e900007211 */ /* 0x000fc600078f18ff */
[----:B------:R-:W-:Y:S01]  /*0db0*/  IMAD.SHL.U32 R3, R3, 0x8, RZ ;  /* 0x0000000803037824 */ /* 0x000fe200078e00ff */
[----:B------:R-:W-:Y:S02]  /*0dc0*/  SHF.R.S32.HI R18, RZ, 0x3, R0 ;  /* 0x00000003ff127819 */ /* 0x000fe40000011400 */
[----:B------:R-:W-:Y:S02]  /*0dd0*/  LOP3.LUT R4, R0, 0xfffffff8, RZ, 0xc0, !PT ;  /* 0xfffffff800047812 */ /* 0x000fe400078ec0ff */
[C---:B------:R-:W-:Y:S01]  /*0de0*/  IADD3 R188, R18.reuse, 0x20, RZ ;  /* 0x0000002012bc7810 */ /* 0x040fe20007ffe0ff */
[C---:B------:R-:W-:Y:S01]  /*0df0*/  VIADD R187, R18.reuse, 0x40 ;  /* 0x0000004012bb7836 */ /* 0x040fe20000000000 */
[----:B------:R-:W-:Y:S01]  /*0e00*/  LOP3.LUT R210, R3, 0xfffffe00, RZ, 0xc0, !PT ;  /* 0xfffffe0003d27812 */ /* 0x000fe200078ec0ff */
        /* <DEDUP_REMOVED lines=19> */
[----:B------:R-:W-:-:S02]  /*0f40*/  LOP3.LUT R199, R199, 0x1c0, RZ, 0xc0, !PT ;  /* 0x000001c0c7c77812 */ /* 0x000fc400078ec0ff */
[----:B------:R-:W-:Y:S02]  /*0f50*/  SHF.L.U32 R4, R4, 0x6, RZ ;  /* 0x0000000604047819 */ /* 0x000fe400000006ff */
[----:B------:R-:W-:Y:S02]  /*0f60*/  LOP3.LUT R200, R200, 0x1c0, RZ, 0xc0, !PT ;  /* 0x000001c0c8c87812 */ /* 0x000fe400078ec0ff */
[----:B------:R-:W-:Y:S02]  /*0f70*/  SHF.R.U32.HI R209, RZ, 0x3, R3 ;  /* 0x00000003ffd17819 */ /* 0x000fe40000011603 */
[--C-:B------:R-:W-:Y:S02]  /*0f80*/  LOP3.LUT R214, R3, 0x38, R16.reuse, 0xf8, !PT ;  /* 0x0000003803d67812 */ /* 0x100fe400078ef810 */
[----:B------:R-:W-:Y:S02]  /*0f90*/  SHF.R.U32.HI R207, RZ, 0x3, R201 ;  /* 0x00000003ffcf7819 */ /* 0x000fe400000116c9 */
[----:B------:R-:W-:-:S02]  /*0fa0*/  LOP3.LUT R3, R201, 0x38, R16, 0xf8, !PT ;  /* 0x00000038c9037812 */ /* 0x000fc400078ef810 */
[----:B------:R-:W-:Y:S02]  /*0fb0*/  SHF.R.U32.HI R203, RZ, 0x3, R199 ;  /* 0x00000003ffcb7819 */ /* 0x000fe400000116c7 */
[----:B------:R-:W-:Y:S02]  /*0fc0*/  LOP3.LUT R7, R199, 0x38, R16, 0xf8, !PT ;  /* 0x00000038c7077812 */ /* 0x000fe400078ef810 */
[----:B------:R-:W-:Y:S02]  /*0fd0*/  LOP3.LUT R208, R5, 0xfffffe00, RZ, 0xc0, !PT ;  /* 0xfffffe0005d07812 */ /* 0x000fe400078ec0ff */
[----:B------:R-:W-:Y:S02]  /*0fe0*/  LOP3.LUT R204, R4, 0xfffffe00, RZ, 0xc0, !PT ;  /* 0xfffffe0004cc7812 */ /* 0x000fe400078ec0ff */
[----:B------:R-:W-:Y:S02]  /*0ff0*/  SHF.R.U32.HI R205, RZ, 0x3, R200 ;  /* 0x00000003ffcd7819 */ /* 0x000fe400000116c8 */
[----:B------:R-:W-:-:S02]  /*1000*/  LOP3.LUT R6, R200, 0x38, R16, 0xf8, !PT ;  /* 0x00000038c8067812 */ /* 0x000fc400078ef810 */
[----:B------:R-:W-:Y:S02]  /*1010*/  LOP3.LUT R206, R0, 0xfffffe00, RZ, 0xc0, !PT ;  /* 0xfffffe0000ce7812 */ /* 0x000fe400078ec0ff */
[----:B------:R-:W-:Y:S02]  /*1020*/  LOP3.LUT R214, R210, R214, R209, 0xf6, !PT ;  /* 0x000000d6d2d67212 */ /* 0x000fe400078ef6d1 */
[----:B------:R-:W-:Y:S02]  /*1030*/  LOP3.LUT R3, R208, R3, R207, 0xf6, !PT ;  /* 0x00000003d0037212 */ /* 0x000fe400078ef6cf */
[----:B------:R-:W-:Y:S01]  /*1040*/  LOP3.LUT R7, R204, R7, R203, 0xf6, !PT ;  /* 0x00000007cc077212 */ /* 0x000fe200078ef6cb */
[--C-:B------:R-:W-:Y:S01]  /*1050*/  IMAD R211, R214, 0x2, R226.reuse ;  /* 0x00000002d6d37824 */ /* 0x100fe200078e02e2 */
[----:B------:R-:W-:Y:S01]  /*1060*/  LOP3.LUT R229, R206, R6, R205, 0xf6, !PT ;  /* 0x00000006cee57212 */ /* 0x000fe200078ef6cd */
[----:B------:R-:W-:Y:S01]  /*1070*/  IMAD R230, R3, 0x2, R226 ;  /* 0x0000000203e67824 */ /* 0x000fe200078e02e2 */
[----:B------:R-:W-:Y:S01]  /*1080*/  SHF.R.S32.HI R19, RZ, 0x1f, R18 ;  /* 0x0000001fff137819 */ /* 0x000fe20000011412 */
[----:B------:R-:W-:Y:S01]  /*1090*/  IMAD R228, R7, 0x2, R226 ;  /* 0x0000000207e47824 */ /* 0x000fe200078e02e2 */
[----:B------:R-:W-:-:S02]  /*10a0*/  SHF.R.S32.HI R217, RZ, 0x1f, R188 ;  /* 0x0000001fffd97819 */ /* 0x000fc400000114bc */
[----:B------:R-:W-:Y:S02]  /*10b0*/  SHF.R.S32.HI R216, RZ, 0x1f, R187 ;  /* 0x0000001fffd87819 */ /* 0x000fe400000114bb */
[----:B------:R-:W-:Y:S02]  /*10c0*/  SHF.R.S32.HI R215, RZ, 0x1f, R189 ;  /* 0x0000001fffd77819 */ /* 0x000fe400000114bd */
[----:B------:R-:W-:Y:S02]  /*10d0*/  SHF.R.S32.HI R17, RZ, 0x1f, R16 ;  /* 0x0000001fff117819 */ /* 0x000fe40000011410 */
[----:B------:R-:W-:Y:S02]  /*10e0*/  IADD3 R186, R22, 0x20, RZ ;  /* 0x0000002016ba7810 */ /* 0x000fe40007ffe0ff */
[----:B------:R-:W-:Y:S02]  /*10f0*/  LEA R229, R229, R226, 0x1 ;  /* 0x000000e2e5e57211 */ /* 0x000fe400078e08ff */
[----:B--2---:R-:W-:-:S07]  /*1100*/  LOP3.LUT R197, R11, 0x1, RZ, 0xfc, !PT ;  /* 0x000000010bc57812 */ /* 0x004fce00078efcff */
.L_x_7979:
[----:B0----5:R-:W0:Y:S02]  /*1110*/  LDC.64 R4, c[0x0][0xc60] ;  /* 0x00031800ff047b82 */ /* 0x021e240000000a00 */
[----:B0-----:R-:W-:-:S05]  /*1120*/  IMAD.WIDE R4, R195, 0x4, R4 ;  /* 0x00000004c3047825 */ /* 0x001fca00078e0204 */
[----:B------:R-:W2:Y:S01]  /*1130*/  LDG.E R222, desc[UR38][R4.64] ;  /* 0x0000002604de7981 */ /* 0x000ea2000c1e1900 */
[----:B------:R-:W-:Y:S05]  /*1140*/  YIELD ;  /* 0x0000000000007946 */ /* 0x000fea0003800000 */
[----:B------:R-:W-:Y:S01]  /*1150*/  ULDC.64 UR4, c[0x0][0xa28] ;  /* 0x00028a0000047ab9 */ /* 0x000fe20000000a00 */
[----:B------:R-:W-:Y:S01]  /*1160*/  ULDC.64 UR8, c[0x0][0xa18] ;  /* 0x0002860000087ab9 */ /* 0x000fe20000000a00 */
[----:B------:R-:W-:Y:S01]  /*1170*/  ISETP.NE.U32.AND P1, PT, RZ, UR4, PT ;  /* 0x00000004ff007c0c */ /* 0x000fe2000bf25070 */
[----:B------:R-:W-:Y:S01]  /*1180*/  ULDC.64 UR6, c[0x0][0xa08] ;  /* 0x0002820000067ab9 */ /* 0x000fe20000000a00 */
[----:B------:R-:W-:Y:S01]  /*1190*/  IMAD.MOV.U32 R3, RZ, RZ, RZ ;  /* 0x000000ffff037224 */ /* 0x000fe200078e00ff */
[----:B------:R-:W-:-:S02]  /*11a0*/  ISETP.NE.U32.AND P0, PT, RZ, UR6, PT ;  /* 0x00000006ff007c0c */ /* 0x000fc4000bf05070 */
[----:B------:R-:W-:Y:S02]  /*11b0*/  ISETP.NE.AND.EX P1, PT, RZ, UR5, PT, P1 ;  /* 0x00000005ff007c0c */ /* 0x000fe4000bf25310 */
[----:B------:R-:W-:Y:S02]  /*11c0*/  ISETP.NE.AND.EX P0, PT, RZ, UR7, PT, P0 ;  /* 0x00000007ff007c0c */ /* 0x000fe4000bf05300 */
[----:B------:R-:W-:Y:S02]  /*11d0*/  MOV R29, RZ ;  /* 0x000000ff001d7202 */ /* 0x000fe40000000f00 */
[----:B--2---:R-:W-:Y:S01]  /*11e0*/  SHF.R.S32.HI R225, RZ, 0x1f, R222 ;  /* 0x0000001fffe17819 */ /* 0x004fe200000114de */
[----:B------:R-:W-:-:S06]  /*11f0*/  IMAD.SHL.U32 R220, R222, 0x4, RZ ;  /* 0x00000004dedc7824 */ /* 0x000fcc00078e00ff */
[C---:B---34-:R-:W-:Y:S02]  /*1200*/  @P1 LEA R6, P2, R222.reuse, UR4, 0x2 ;  /* 0x00000004de061c11 */ /* 0x058fe4000f8410ff */
[C-C-:B------:R-:W-:Y:S02]  /*1210*/  SHF.L.U64.HI R221, R222.reuse, 0x2, R225.reuse ;  /* 0x00000002dedd7819 */ /* 0x140fe400000102e1 */
[----:B------:R-:W-:Y:S02]  /*1220*/  @P1 LEA.HI.X R7, R222, UR5, R225, 0x2, P2 ;  /* 0x00000005de071c11 */ /* 0x000fe400090f14e1 */
[----:B------:R-:W-:Y:S01]  /*1230*/  ISETP.NE.U32.AND P2, PT, RZ, UR8, PT ;  /* 0x00000008ff007c0c */ /* 0x000fe2000bf45070 */
[----:B------:R-:W-:Y:S01]  /*1240*/  ULDC UR4, c[0x0][0x288] ;  /* 0x0000a20000047ab9 */ /* 0x000fe20000000800 */
[----:B------:R-:W-:Y:S01]  /*1250*/  IADD3 R8, P3, R220, UR6, RZ ;  /* 0x00000006dc087c10 */ /* 0x000fe2000ff7e0ff */
[----:B------:R0:W5:Y:S01]  /*1260*/  @P1 LDG.E R3, desc[UR38][R6.64] ;  /* 0x0000002606031981 */ /* 0x000162000c1e1900 */
[----:B------:R-:W-:Y:S01]  /*1270*/  ISETP.NE.AND.EX P2, PT, RZ, UR9, PT, P2 ;  /* 0x00000009ff007c0c */ /* 0x000fe2000bf45320 */
[----:B------:R-:W-:Y:S01]  /*1280*/  IMAD.U32 R195, RZ, RZ, UR4 ;  /* 0x00000004ffc37e24 */ /* 0x000fe2000f8e00ff */
[----:B------:R-:W-:Y:S01]  /*1290*/  IADD3.X R9, R221, UR7, RZ, P3, !PT ;  /* 0x00000007dd097c10 */ /* 0x000fe20009ffe4ff */
[----:B------:R-:W-:-:S04]  /*12a0*/  ULDC.64 UR4, c[0x0][0x3f8] ;  /* 0x0000fe0000047ab9 */ /* 0x000fc80000000a00 */
[----:B------:R0:W5:Y:S06]  /*12b0*/  @P0 LDG.E R29, desc[UR38][R8.64] ;  /* 0x00000026081d0981 */ /* 0x00016c000c1e1900 */
[----:B------:R-:W-:-:S04]  /*12c0*/  @P2 IADD3 R4, P1, R220, UR8, RZ ;  /* 0x00000008dc042c10 */ /* 0x000fc8000ff3e0ff */
[----:B------:R-:W-:-:S05]  /*12d0*/  @P2 IADD3.X R5, R221, UR9, RZ, P1, !PT ;  /* 0x00000009dd052c10 */ /* 0x000fca0008ffe4ff */
        /* <DEDUP_REMOVED lines=8> */
[----:B------:R-:W-:Y:S01]  /*1360*/  IMAD.U32 R24, RZ, RZ, UR5 ;  /* 0x00000005ff187e24 */ /* 0x000fe2000f8e00ff */
[----:B------:R-:W-:Y:S01]  /*1370*/  MOV R28, UR4 ;  /* 0x00000004001c7c02 */ /* 0x000fe20008000f00 */
[----:B------:R-:W-:Y:S01]  /*1380*/  IMAD.MOV.U32 R27, RZ, RZ, R222 ;  /* 0x000000ffff1b7224 */ /* 0x000fe200078e00de */
[----:B01----:R-:W-:Y:S06]  /*1390*/  @P2 BRA `(.L_x_7759) ;  /* 0x0000000000242947 */ /* 0x003fec0003800000 */
        /* <DEDUP_REMOVED lines=9> */
.L_x_7759:
[----:B------:R-:W-:Y:S01]  /*1430*/  ULDC.64 UR4, c[0x0][0xa20] ;  /* 0x0002880000047ab9 */ /* 0x000fe20000000a00 */
[----:B------:R-:W-:Y:S01]  /*1440*/  IMAD.MOV.U32 R224, RZ, RZ, R193 ;  /* 0x000000ffffe07224 */ /* 0x000fe200078e00c1 */
[----:B------:R-:W-:Y:S01]  /*1450*/  ISETP.NE.U32.AND P1, PT, RZ, UR4, PT ;  /* 0x00000004ff007c0c */ /* 0x000fe2000bf25070 */
[----:B------:R-:W-:-:S03]  /*1460*/  IMAD.MOV.U32 R218, RZ, RZ, R194 ;  /* 0x000000ffffda7224 */ /* 0x000fc600078e00c2 */
[----:B------:R-:W-:-:S13]  /*1470*/  ISETP.NE.AND.EX P1, PT, RZ, UR5, PT, P1 ;  /* 0x00000005ff007c0c */ /* 0x000fda000bf25310 */
[----:B------:R-:W-:Y:S05]  /*1480*/  @!P1 BRA `(.L_x_7760) ;  /* 0x0000000000109947 */ /* 0x000fea0003800000 */
[----:B------:R-:W-:-:S04]  /*1490*/  IADD3 R4, P0, R220, UR4, RZ ;  /* 0x00000004dc047c10 */ /* 0x000fc8000ff1e0ff */
[----:B------:R-:W-:-:S05]  /*14a0*/  IADD3.X R5, R221, UR5, RZ, P0, !PT ;  /* 0x00000005dd057c10 */ /* 0x000fca00087fe4ff */
[----:B------:R0:W5:Y:S01]  /*14b0*/  LDG.E R28, desc[UR38][R4.64] ;  /* 0x00000026041c7981 */ /* 0x000162000c1e1900 */
[----:B------:R-:W-:Y:S05]  /*14c0*/  BRA `(.L_x_7761) ;  /* 0x0000000000107947 */ /* 0x000fea0003800000 */
.L_x_7760:
[----:B------:R-:W-:Y:S05]  /*14d0*/  @!P0 BRA `(.L_x_7761) ;  /* 0x00000000000c8947 */ /* 0x000fea0003800000 */
[----:B------:R-:W2:Y:S04]  /*14e0*/  LDG.E R5, desc[UR38][R8.64] ;  /* 0x0000002608057981 */ /* 0x000ea8000c1e1900 */
[----:B------:R-:W2:Y:S02]  /*14f0*/  LDG.E R28, desc[UR38][R8.64+0x4] ;  /* 0x00000426081c7981 */ /* 0x000ea4000c1e1900 */
[----:B--2---:R-:W-:-:S07]  /*1500*/  IADD3 R28, -R5, R28, RZ ;  /* 0x0000001c051c7210 */ /* 0x004fce0007ffe1ff */
.L_x_7761:
[----:B------:R-:W-:Y:S02]  /*1510*/  ULDC.64 UR4, c[0x0][0xa10] ;  /* 0x0002840000047ab9 */ /* 0x000fe40000000a00 */
[----:B------:R-:W-:-:S04]  /*1520*/  ISETP.NE.U32.AND P0, PT, RZ, UR4, PT ;  /* 0x00000004ff007c0c */ /* 0x000fc8000bf05070 */
[----:B------:R-:W-:Y:S01]  /*1530*/  ISETP.NE.AND.EX P0, PT, RZ, UR5, PT, P0 ;  /* 0x00000005ff007c0c */ /* 0x000fe2000bf05300 */
[----:B-----5:R-:W-:Y:S01]  /*1540*/  IMAD.IADD R8, R28, 0x1, -R3 ;  /* 0x000000011c087824 */ /* 0x020fe200078e0a03 */
[----:B------:R-:W-:-:S11]  /*1550*/  ULDC.64 UR4, c[0x0][0xa30] ;  /* 0x00028c0000047ab9 */ /* 0x000fd60000000a00 */
[----:B0-----:R-:W0:Y:S02]  /*1560*/  @P0 LDC.64 R4, c[0x0][0xa10] ;  /* 0x00028400ff040b82 */ /* 0x001e240000000a00 */
[----:B0-----:R-:W-:-:S05]  /*1570*/  @P0 IMAD.WIDE R4, R27, 0x4, R4 ;  /* 0x000000041b040825 */ /* 0x001fca00078e0204 */
[----:B------:R-:W2:Y:S04]  /*1580*/  @P0 LDG.E R0, desc[UR38][R4.64] ;  /* 0x0000002604000981 */ /* 0x000ea8000c1e1900 */
[----:B------:R-:W2:Y:S01]  /*1590*/  @P0 LDG.E R9, desc[UR38][R4.64+0x4] ;  /* 0x0000042604090981 */ /* 0x000ea2000c1e1900 */
[----:B------:R-:W-:Y:S01]  /*15a0*/  LEA R3, R193, 0xff, 0x7 ;  /* 0x000000ffc1037811 */ /* 0x000fe200078e38ff */
[----:B------:R-:W-:Y:S01]  /*15b0*/  IMAD.MOV R25, RZ, RZ, -R8 ;  /* 0x000000ffff197224 */ /* 0x000fe200078e0a08 */
[----:B------:R-:W-:Y:S01]  /*15c0*/  ISETP.NE.U32.AND P1, PT, RZ, UR4, PT ;  /* 0x00000004ff007c0c */ /* 0x000fe2000bf25070 */
[----:B------:R-:W-:-:S03]  /*15d0*/  IMAD.MOV.U32 R117, RZ, RZ, R28 ;  /* 0x000000ffff757224 */ /* 0x000fc600078e001c */
[----:B------:R-:W-:Y:S02]  /*15e0*/  VIMNMX R25, RZ, R25, !PT ;  /* 0x00000019ff197248 */ /* 0x000fe40007fe0100 */
[----:B------:R-:W-:-:S13]  /*15f0*/  ISETP.NE.AND.EX P1, PT, RZ, UR5, PT, P1 ;  /* 0x00000005ff007c0c */ /* 0x000fda000bf25310 */
[----:B------:R-:W-:-:S04]  /*1600*/  @P1 IADD3 R6, P2, R220, UR4, RZ ;  /* 0x00000004dc061c10 */ /* 0x000fc8000ff5e0ff */
[----:B------:R-:W-:-:S05]  /*1610*/  @P1 IADD3.X R7, R221, UR5, RZ, P2, !PT ;  /* 0x00000005dd071c10 */ /* 0x000fca00097fe4ff */
[----:B------:R0:W5:Y:S01]  /*1620*/  @P1 LDG.E R117, desc[UR38][R6.64] ;  /* 0x0000002606751981 */ /* 0x000162000c1e1900 */
[----:B--2---:R-:W-:-:S05]  /*1630*/  @P0 IMAD.IADD R24, R9, 0x1, -R0 ;  /* 0x0000000109180824 */ /* 0x004fca00078e0a00 */
[----:B------:R-:W-:-:S04]  /*1640*/  IADD3 R198, R8, R24, RZ ;  /* 0x0000001808c67210 */ /* 0x000fc80007ffe0ff */
[C---:B------:R-:W-:Y:S01]  /*1650*/  IADD3 R4, R198.reuse, R3, -R195 ;  /* 0x00000003c6047210 */ /* 0x040fe20007ffe8c3 */
[----:B------:R-:W-:-:S03]  /*1660*/  VIADD R0, R198, 0x7f ;  /* 0x0000007fc6007836 */ /* 0x000fc60000000000 */
[----:B------:R-:W-:Y:S02]  /*1670*/  SHF.R.S32.HI R5, RZ, 0x1f, R4 ;  /* 0x0000001fff057819 */ /* 0x000fe40000011404 */
[----:B------:R-:W-:Y:S02]  /*1680*/  SHF.R.S32.HI R3, RZ, 0x1f, R0 ;  /* 0x0000001fff037819 */ /* 0x000fe40000011400 */
[----:B------:R-:W-:Y:S02]  /*1690*/  LEA.HI R5, R5, R4, RZ, 0x7 ;  /* 0x0000000405057211 */ /* 0x000fe400078f38ff */
[----:B------:R-:W-:Y:S02]  /*16a0*/  LEA.HI R3, R3, R0, RZ, 0x7 ;  /* 0x0000000003037211 */ /* 0x000fe400078f38ff */
[----:B------:R-:W-:Y:S02]  /*16b0*/  SHF.R.S32.HI R0, RZ, 0x7, R5 ;  /* 0x00000007ff007819 */ /* 0x000fe40000011405 */
[----:B------:R-:W-:-:S04]  /*16c0*/  SHF.R.S32.HI R3, RZ, 0x7, R3 ;  /* 0x00000007ff037819 */ /* 0x000fc80000011403 */
[----:B------:R-:W-:-:S05]  /*16d0*/  VIMNMX R123, R3, R0, PT ;  /* 0x00000000037b7248 */ /* 0x000fca0003fe0100 */
[----:B------:R-:W-:-:S05]  /*16e0*/  IMAD R3, R123, 0x80, -R8 ;  /* 0x000000807b037824 */ /* 0x000fca00078e0a08 */
[----:B------:R-:W-:-:S04]  /*16f0*/  VIMNMX R0, R3, R24, PT ;  /* 0x0000001803007248 */ /* 0x000fc80003fe0100 */
[----:B------:R-:W-:Y:S02]  /*1700*/  ISETP.GT.AND P0, PT, R0, R25, PT ;  /* 0x000000190000720c */ /* 0x000fe40003f04270 */
[----:B------:R-:W-:-:S05]  /*1710*/  SHF.R.U32.HI R25, RZ, 0x7, R25 ;  /* 0x00000007ff197819 */ /* 0x000fca0000011619 */
[----:B------:R-:W-:-:S06]  /*1720*/  IMAD.MOV.U32 R26, RZ, RZ, R25 ;  /* 0x000000ffff1a7224 */ /* 0x000fcc00078e0019 */
[----:B------:R-:W-:-:S04]  /*1730*/  @P0 IADD3 R0, R0, 0x7f, RZ ;  /* 0x0000007f00000810 */ /* 0x000fc80007ffe0ff */
[----:B------:R-:W-:-:S04]  /*1740*/  @P0 SHF.R.S32.HI R3, RZ, 0x1f, R0 ;  /* 0x0000001fff030819 */ /* 0x000fc80000011400 */
[----:B------:R-:W-:-:S04]  /*1750*/  @P0 LEA.HI R3, R3, R0, RZ, 0x7 ;  /* 0x0000000003030211 */ /* 0x000fc800078f38ff */
[----:B------:R-:W-:Y:S02]  /*1760*/  @P0 SHF.R.S32.HI R26, RZ, 0x7, R3 ;  /* 0x00000007ff1a0819 */ /* 0x000fe40000011403 */
        /* <DEDUP_REMOVED lines=23> */
.L_x_7764:
[----:B------:R-:W-:Y:S05]  /*18e0*/  BSYNC B6 ;  /* 0x0000000000067941 */ /* 0x000fea0003800000 */
.L_x_7763:
        /* <DEDUP_REMOVED lines=20> */
.L_x_7766:
[----:B------:R-:W-:Y:S05]  /*1a30*/  BSYNC B6 ;  /* 0x0000000000067941 */ /* 0x000fea0003800000 */
.L_x_7765:
[----:B------:R-:W-:Y:S01]  /*1a40*/  ULDC.64 UR4, c[0x0][0x9f8] ;  /* 0x00027e0000047ab9 */ /* 0x000fe20000000a00 */
[----:B------:R-:W0:Y:S01]  /*1a50*/  LDC R0, c[0x0][0x428] ;  /* 0x00010a00ff007b82 */ /* 0x000e220000000800 */
[----:B------:R-:W-:-:S07]  /*1a60*/  ISETP.NE.U32.AND P0, PT, RZ, UR4, PT ;  /* 0x00000004ff007c0c */ /* 0x000fce000bf05070 */
[----:B------:R-:W1:Y:S01]  /*1a70*/  LDC.64 R40, c[0x0][0x2f0] ;  /* 0x0000bc00ff287b82 */ /* 0x000e620000000a00 */
[----:B------:R-:W-:Y:S01]  /*1a80*/  ISETP.NE.AND.EX P0, PT, RZ, UR5, PT, P0 ;  /* 0x00000005ff007c0c */ /* 0x000fe2000bf05300 */
[----:B------:R-:W2:Y:S01]  /*1a90*/  S2R R21, SR_TID.X ;  /* 0x0000000000157919 */ /* 0x000ea20000002100 */
[----:B------:R-:W-:Y:S01]  /*1aa0*/  IMAD.IADD R85, R29, 0x1, R28 ;  /* 0x000000011d557824 */ /* 0x000fe200078e021c */
[----:B------:R-:W-:-:S04]  /*1ab0*/  ULDC.64 UR6, c[0x0][0xa08] ;  /* 0x0002820000067ab9 */ /* 0x000fc80000000a00 */
[----:B------:R-:W3:Y:S06]  /*1ac0*/  LDC.64 R108, c[0x0][0x3d8] ;  /* 0x0000f600ff6c7b82 */ /* 0x000eec0000000a00 */
[----:B------:R-:W-:Y:S02]  /*1ad0*/  @P0 IADD3 R4, P1, R220, UR4, RZ ;  /* 0x00000004dc040c10 */ /* 0x000fe4000ff3e0ff */
[----:B------:R-:W4:Y:S02]  /*1ae0*/  LDC R29, c[0x0][0x3d4] ;  /* 0x0000f500ff1d7b82 */ /* 0x000f240000000800 */
[----:B------:R-:W-:Y:S01]  /*1af0*/  @P0 IADD3.X R5, R221, UR5, RZ, P1, !PT ;  /* 0x00000005dd050c10 */ /* 0x000fe20008ffe4ff */
[----:B------:R-:W-:-:S04]  /*1b00*/  ULDC.64 UR4, c[0x0][0x2f8] ;  /* 0x0000be0000047ab9 */ /* 0x000fc80000000a00 */
[----:B------:R2:W4:Y:S01]  /*1b10*/  @P0 LDG.E R27, desc[UR38][R4.64] ;  /* 0x00000026041b0981 */ /* 0x000522000c1e1900 */
[----:B0-----:R-:W-:Y:S01]  /*1b20*/  ISETP.NE.AND P0, PT, R0, 0x1, PT ;  /* 0x000000010000780c */ /* 0x001fe20003f05270 */
[----:B-1----:R-:W-:Y:S01]  /*1b30*/  IMAD.SHL.U32 R92, R40, 0x20, RZ ;  /* 0x00000020285c7824 */ /* 0x002fe200078e00ff */
[----:B------:R-:W-:Y:S01]  /*1b40*/  SHF.R.S32.HI R35, RZ, 0x1f, R85 ;  /* 0x0000001fff237819 */ /* 0x000fe20000011455 */
[-C--:B------:R-:W-:Y:S01]  /*1b50*/  IMAD.WIDE.U32 R42, R18, R40.reuse, R16 ;  /* 0x00000028122a7225 */ /* 0x080fe200078e0010 */
[----:B------:R-:W-:Y:S02]  /*1b60*/  SHF.R.S32.HI R23, RZ, 0x1f, R22 ;  /* 0x0000001fff177819 */ /* 0x000fe40000011416 */
[----:B------:R-:W-:Y:S01]  /*1b70*/  SHF.L.U64.HI R93, R40, 0x5, R41 ;  /* 0x00000005285d7819 */ /* 0x000fe20000010229 */
[-C--:B------:R-:W-:Y:S01]  /*1b80*/  IMAD R6, R35, R40.reuse, RZ ;  /* 0x0000002823067224 */ /* 0x080fe200078e02ff */
[----:B---3--:R-:W-:Y:S01]  /*1b90*/  SHF.L.U64.HI R15, R108, 0x5, R109 ;  /* 0x000000056c0f7819 */ /* 0x008fe2000001026d */
[----:B--2---:R-:W-:Y:S01]  /*1ba0*/  IMAD.WIDE.U32 R4, R85, R40, RZ ;  /* 0x0000002855047225 */ /* 0x004fe200078e00ff */
[----:B------:R-:W-:-:S03]  /*1bb0*/  SHF.R.U32.HI R21, RZ, 0x7, R21 ;  /* 0x00000007ff157819 */ /* 0x000fc60000011615 */
[----:B------:R-:W0:Y:S01]  /*1bc0*/  @P0 LDC R3, c[0x0][0x42c] ;  /* 0x00010b00ff030b82 */ /* 0x000e220000000800 */
[----:B------:R-:W-:Y:S01]  /*1bd0*/  ISETP.NE.AND P6, PT, R21, 0x1, PT ;  /* 0x000000011500780c */ /* 0x000fe20003fc5270 */
[----:B------:R-:W-:Y:S01]  /*1be0*/  IMAD.WIDE.U32 R10, R18, R108, R16 ;  /* 0x0000006c120a7225 */ /* 0x000fe200078e0010 */
[----:B----4-:R-:W-:-:S03]  /*1bf0*/  ISETP.GE.AND P2, PT, R16, R29, PT ;  /* 0x0000001d1000720c */ /* 0x010fc60003f46270 */
[----:B------:R-:W-:Y:S02]  /*1c00*/  IMAD.WIDE.U32 R90, R18, R40, R92 ;  /* 0x00000028125a7225 */ /* 0x000fe400078e005c */
[----:B------:R-:W1:Y:S02]  /*1c10*/  @P0 LDC R7, c[0x0][0x430] ;  /* 0x00010c00ff070b82 */ /* 0x000e640000000800 */
[----:B------:R-:W-:Y:S02]  /*1c20*/  IMAD.SHL.U32 R116, R29, 0x2, RZ ;  /* 0x000000021d747824 */ /* 0x000fe400078e00ff */
[----:B------:R-:W-:Y:S01]  /*1c30*/  VIADD R126, R21, 0x8 ;  /* 0x00000008157e7836 */ /* 0x000fe20000000000 */
[C---:B------:R-:W-:Y:S01]  /*1c40*/  SHF.L.U64.HI R21, R40.reuse, 0x6, R41 ;  /* 0x0000000628157819 */ /* 0x040fe20000010229 */
[----:B------:R-:W-:Y:S02]  /*1c50*/  IMAD.SHL.U32 R127, R40, 0x80, RZ ;  /* 0x00000080287f7824 */ /* 0x000fe400078e00ff */
        /* <DEDUP_REMOVED lines=11> */
[----:B------:R-:W-:-:S04]  /*1d10*/  ULDC.64 UR4, c[0x0][0x300] ;  /* 0x0000c00000047ab9 */ /* 0x000fc80000000a00 */
[----:B------:R-:W-:Y:S01]  /*1d20*/  IADD3 R5, R5, R3, RZ ;  /* 0x0000000305057210 */ /* 0x000fe20007ffe0ff */
[----:B0-----:R-:W-:-:S04]  /*1d30*/  IMAD R12, R19, R6, RZ ;  /* 0x00000006130c7224 */ /* 0x001fc800078e02ff */
[----:B------:R-:W-:Y:S01]  /*1d40*/  IMAD R87, R18, R7, R12 ;  /* 0x0000000712577224 */ /* 0x000fe200078e020c */
[----:B------:R-:W-:Y:S02]  /*1d50*/  SHF.R.S32.HI R0, RZ, 0x1f, R27 ;  /* 0x0000001fff007819 */ /* 0x000fe4000001141b */
[----:B------:R-:W-:Y:S02]  /*1d60*/  SEL R99, R27, RZ, !P0 ;  /* 0x000000ff1b637207 */ /* 0x000fe40004000000 */
[----:B------:R-:W-:Y:S02]  /*1d70*/  SEL R9, R0, RZ, !P0 ;  /* 0x000000ff00097207 */ /* 0x000fe40004000000 */
[----:B------:R-:W-:Y:S01]  /*1d80*/  IADD3 R84, P0, R18, R85, RZ ;  /* 0x0000005512547210 */ /* 0x000fe20007f1e0ff */
[----:B------:R-:W-:-:S04]  /*1d90*/  IMAD.WIDE.U32 R100, R99, UR4, R4 ;  /* 0x0000000463647c25 */ /* 0x000fc8000f8e0004 */
[----:B------:R-:W-:Y:S02]  /*1da0*/  IMAD R0, R9, UR4, RZ ;  /* 0x0000000409007c24 */ /* 0x000fe4000f8e02ff */
[----:B------:R-:W-:Y:S01]  /*1db0*/  IMAD.X R85, R19, 0x1, R35, P0 ;  /* 0x0000000113557824 */ /* 0x000fe200000e0623 */
[----:B------:R-:W-:Y:S01]  /*1dc0*/  IADD3 R35, P3, R100, 0x40, RZ ;  /* 0x0000004064237810 */ /* 0x000fe20007f7e0ff */
[----:B------:R-:W-:Y:S01]  /*1dd0*/  IMAD R33, R99, UR5, R0 ;  /* 0x0000000563217c24 */ /* 0x000fe2000f8e0200 */
[----:B------:R-:W-:Y:S05]  /*1de0*/  @!P6 WARPSYNC.ALL ;  /* 0x000000000000e948 */ /* 0x000fea0003800000 */
[----:B------:R-:W-:Y:S01]  /*1df0*/  ULDC.64 UR4, c[0x0][0x320] ;  /* 0x0000c80000047ab9 */ /* 0x000fe20000000a00 */
[----:B------:R-:W-:Y:S01]  /*1e00*/  IMAD R0, R19, R108, RZ ;  /* 0x0000006c13007224 */ /* 0x000fe200078e02ff */
[----:B------:R-:W-:Y:S01]  /*1e10*/  IADD3 R32, R101, R33, RZ ;  /* 0x0000002165207210 */ /* 0x000fe20007ffe0ff */
[----:B------:R-:W-:Y:S01]  /*1e20*/  IMAD R3, R8, UR4, RZ ;  /* 0x0000000408037c24 */ /* 0x000fe2000f8e02ff */
[----:B------:R-:W-:Y:S01]  /*1e30*/  @!P6 BAR.SYNC.DEFER_BLOCKING 0x9, 0x100 ;  /* 0x024400000000eb1d */ /* 0x000fe20000010000 */
[----:B------:R-:W-:Y:S01]  /*1e40*/  IMAD.WIDE.U32 R4, R194, UR4, R16 ;  /* 0x00000004c2047c25 */ /* 0x000fe2000f8e0010 */
[----:B------:R-:W-:-:S03]  /*1e50*/  IADD3 R33, P0, R100, R42, RZ ;  /* 0x0000002a64217210 */ /* 0x000fc60007f1e0ff */
        /* <DEDUP_REMOVED lines=9> */
[----:B------:R-:W-:Y:S02]  /*1ef0*/  IMAD.MOV.U32 R88, RZ, RZ, R8 ;  /* 0x000000ffff587224 */ /* 0x000fe400078e0008 */
[----:B------:R-:W-:Y:S01]  /*1f00*/  IMAD.WIDE.U32 R98, R99, UR4, R4 ;  /* 0x0000000463627c25 */ /* 0x000fe2000f8e0004 */
[----:B------:R-:W-:Y:S01]  /*1f10*/  IADD3 R3, R16, R3, RZ ;  /* 0x0000000310037210 */ /* 0x000fe20007ffe0ff */
[----:B------:R-:W-:Y:S02]  /*1f20*/  ULDC UR4, c[0x0][0x2e4] ;  /* 0x0000b90000047ab9 */ /* 0x000fe40000000800 */
[----:B------:R-:W-:Y:S01]  /*1f30*/  IMAD.WIDE.U32 R4, R18, R108, R22 ;  /* 0x0000006c12047225 */ /* 0x000fe200078e0016 */
[----:B------:R-:W-:Y:S02]  /*1f40*/  SHF.R.S32.HI R14, RZ, 0x1f, R3 ;  /* 0x0000001fff0e7819 */ /* 0x000fe40000011403 */
[----:B------:R-:W-:Y:S01]  /*1f50*/  ISETP.GE.AND P2, PT, R16, UR4, PT ;  /* 0x0000000410007c0c */ /* 0x000fe2000bf46270 */
[----:B------:R-:W-:Y:S01]  /*1f60*/  IMAD.IADD R89, R9, 0x1, R87 ;  /* 0x0000000109597824 */ /* 0x000fe200078e0257 */
[CC--:B------:R-:W-:Y:S01]  /*1f70*/  LEA.HI R8, R14.reuse, R3.reuse, RZ, 0x6 ;  /* 0x000000030e087211 */ /* 0x0c0fe200078f30ff */
[----:B------:R-:W-:Y:S01]  /*1f80*/  IMAD.IADD R5, R5, 0x1, R13 ;  /* 0x0000000105057824 */ /* 0x000fe200078e020d */
[----:B------:R-:W-:Y:S01]  /*1f90*/  LEA.HI R44, R14, R3, RZ, 0x3 ;  /* 0x000000030e2c7211 */ /* 0x000fe200078f18ff */
[----:B------:R-:W-:Y:S01]  /*1fa0*/  IMAD.IADD R11, R13, 0x1, R11 ;  /* 0x000000010d0b7824 */ /* 0x000fe200078e020b */
[----:B-----5:R-:W-:Y:S01]  /*1fb0*/  SHF.R.S32.HI R9, RZ, 0x1f, R117 ;  /* 0x0000001fff097819 */ /* 0x020fe20000011475 */
[----:B------:R-:W-:Y:S01]  /*1fc0*/  IMAD.SHL.U32 R8, R8, 0x80, RZ ;  /* 0x0000008008087824 */ /* 0x000fe200078e00ff */
[----:B------:R-:W-:Y:S01]  /*1fd0*/  LOP3.LUT R3, R44, 0x38, RZ, 0xc0, !PT ;  /* 0x000000382c037812 */ /* 0x000fe200078ec0ff */
[----:B------:R-:W-:Y:S01]  /*1fe0*/  IMAD.WIDE.U32 R12, R18, R6, R16 ;  /* 0x00000006120c7225 */ /* 0x000fe200078e0010 */
[----:B------:R-:W-:-:S02]  /*1ff0*/  LOP3.LUT R20, R199, 0x38, R44, 0xf8, !PT ;  /* 0x00000038c7147812 */ /* 0x000fc400078ef82c */
[----:B------:R-:W-:Y:S01]  /*2000*/  LOP3.LUT R115, R8, 0xffffe000, RZ, 0xc0, !PT ;  /* 0xffffe00008737812 */ /* 0x000fe200078ec0ff */
[----:B------:R-:W-:Y:S01]  /*2010*/  IMAD.WIDE.U32 R96, R117, R108, R4 ;  /* 0x0000006c75607225 */ /* 0x000fe200078e0004 */
[----:B------:R-:W-:Y:S02]  /*2020*/  LOP3.LUT R8, R3, 0x1c0, R202, 0xf8, !PT ;  /* 0x000001c003087812 */ /* 0x000fe400078ef8ca */
[----:B------:R-:W-:Y:S01]  /*2030*/  MOV R86, R12 ;  /* 0x0000000c00567202 */ /* 0x000fe20000000f00 */
[----:B------:R-:W-:Y:S01]  /*2040*/  IMAD R3, R19, R40, RZ ;  /* 0x0000002813037224 */ /* 0x000fe200078e02ff */
[--C-:B------:R-:W-:Y:S01]  /*2050*/  LOP3.LUT R14, R200, 0x38, R44.reuse, 0xf8, !PT ;  /* 0x00000038c80e7812 */ /* 0x100fe200078ef82c */
[----:B------:R-:W-:Y:S01]  /*2060*/  IMAD R4, R9, R6, RZ ;  /* 0x0000000609047224 */ /* 0x000fe200078e02ff */
[----:B------:R-:W-:Y:S01]  /*2070*/  LOP3.LUT R12, R201, 0x38, R44, 0xf8, !PT ;  /* 0x00000038c90c7812 */ /* 0x000fe200078ef82c */
[----:B------:R-:W-:Y:S01]  /*2080*/  IMAD R27, R18, R41, R3 ;  /* 0x00000029121b7224 */ /* 0x000fe200078e0203 */
[----:B------:R-:W-:Y:S01]  /*2090*/  LOP3.LUT R20, R20, R203, RZ, 0x3c, !PT ;  /* 0x000000cb14147212 */ /* 0x000fe200078e3cff */
[----:B------:R-:W-:Y:S01]  /*20a0*/  IMAD R39, R117, R7, R4 ;  /* 0x0000000775277224 */ /* 0x000fe200078e0204 */
[----:B------:R-:W-:Y:S01]  /*20b0*/  IADD3 R4, P1, R92, R90, RZ ;  /* 0x0000005a5c047210 */ /* 0x000fe20007f3e0ff */
[----:B------:R-:W-:Y:S01]  /*20c0*/  IMAD.IADD R5, R27, 0x1, R91 ;  /* 0x000000011b057824 */ /* 0x000fe200078e025b */
[----:B------:R-:W-:Y:S01]  /*20d0*/  LOP3.LUT R14, R14, R205, RZ, 0x3c, !PT ;  /* 0x000000cd0e0e7212 */ /* 0x000fe200078e3cff */
[-C--:B------:R-:W-:Y:S01]  /*20e0*/  IMAD R28, R9, R108.reuse, RZ ;  /* 0x0000006c091c7224 */ /* 0x080fe200078e02ff */
[----:B------:R-:W-:Y:S01]  /*20f0*/  LOP3.LUT R12, R12, R207, RZ, 0x3c, !PT ;  /* 0x000000cf0c0c7212 */ /* 0x000fe200078e3cff */
[----:B------:R-:W-:Y:S01]  /*2100*/  IMAD.IADD R87, R87, 0x1, R13 ;  /* 0x0000000157577824 */ /* 0x000fe200078e020d */
[----:B------:R-:W-:Y:S01]  /*2110*/  IADD3 R111, R20, R115, R204 ;  /* 0x00000073146f7210 */ /* 0x000fe20007ffe0cc */
[----:B------:R-:W-:Y:S01]  /*2120*/  IMAD.IADD R27, R43, 0x1, R27 ;  /* 0x000000012b1b7824 */ /* 0x000fe200078e021b */
[----:B------:R-:W-:Y:S01]  /*2130*/  LOP3.LUT R8, R8, R209, RZ, 0x3c, !PT ;  /* 0x000000d108087212 */ /* 0x000fe200078e3cff */
[----:B------:R-:W-:Y:S01]  /*2140*/  IMAD R31, R117, R109, R28 ;  /* 0x0000006d751f7224 */ /* 0x000fe200078e021c */
[----:B------:R-:W-:Y:S01]  /*2150*/  IADD3.X R20, R5, R93, RZ, P1, !PT ;  /* 0x0000005d05147210 */ /* 0x000fe20000ffe4ff */
[----:B------:R-:W-:Y:S01]  /*2160*/  IMAD.WIDE.U32 R94, R117, R108, R10 ;  /* 0x0000006c755e7225 */ /* 0x000fe200078e000a */
[----:B------:R-:W-:-:S02]  /*2170*/  IADD3 R112, R14, R115, R206 ;  /* 0x000000730e707210 */ /* 0x000fc40007ffe0ce */
[----:B------:R-:W-:Y:S01]  /*2180*/  IADD3 R107, P1, R4, R92, RZ ;  /* 0x0000005c046b7210 */ /* 0x000fe20007f3e0ff */
[CC--:B------:R-:W-:Y:S01]  /*2190*/  IMAD.WIDE.U32 R88, R117.reuse, R6.reuse, R88 ;  /* 0x0000000675587225 */ /* 0x0c0fe200078e0058 */
[-C--:B------:R-:W-:Y:S02]  /*21a0*/  IADD3 R113, R12, R115.reuse, R208 ;  /* 0x000000730c717210 */ /* 0x080fe40007ffe0d0 */
[----:B------:R-:W-:Y:S01]  /*21b0*/  SHF.L.U64.HI R14, R108, 0x6, R109 ;  /* 0x000000066c0e7819 */ /* 0x000fe2000001026d */
[----:B------:R-:W-:Y:S01]  /*21c0*/  IMAD.WIDE.U32 R86, R117, R6, R86 ;  /* 0x0000000675567225 */ /* 0x000fe200078e0056 */
[----:B------:R-:W-:Y:S02]  /*21d0*/  LOP3.LUT R34, R44, 0xfffffff8, RZ, 0xc0, !PT ;  /* 0xfffffff82c227812 */ /* 0x000fe400078ec0ff */
[C---:B------:R-:W-:Y:S01]  /*21e0*/  SHF.L.U64.HI R109, R108.reuse, 0x7, R109 ;  /* 0x000000076c6d7819 */ /* 0x040fe2000001026d */
[----:B------:R-:W-:Y:S01]  /*21f0*/  IMAD.X R36, R27, 0x1, R32, P0 ;  /* 0x000000011b247824 */ /* 0x000fe200000e0620 */
[----:B------:R-:W-:Y:S01]  /*2200*/  IADD3 R37, P0, R33, 0x40, RZ ;  /* 0x0000004021257810 */ /* 0x000fe20007f1e0ff */
[C---:B------:R-:W-:Y:S01]  /*2210*/  IMAD.SHL.U32 R13, R108.reuse, 0x20, RZ ;  /* 0x000000206c0d7824 */ /* 0x040fe200078e00ff */
[C---:B------:R-:W-:Y:S01]  /*2220*/  SHF.L.U32 R11, R108.reuse, 0x7, RZ ;  /* 0x000000076c0b7819 */ /* 0x040fe200000006ff */
[----:B------:R-:W-:Y:S01]  /*2230*/  IMAD.SHL.U32 R12, R108, 0x40, RZ ;  /* 0x000000406c0c7824 */ /* 0x000fe200078e00ff */
[----:B------:R-:W-:Y:S01]  /*2240*/  IADD3 R115, R8, R115, R210 ;  /* 0x0000007308737210 */ /* 0x000fe20007ffe0d2 */
[----:B------:R-:W-:Y:S01]  /*2250*/  IMAD.IADD R29, R97, 0x1, R31 ;  /* 0x00000001611d7824 */ /* 0x000fe200078e021f */
[C---:B------:R-:W-:Y:S01]  /*2260*/  SHF.L.U64.HI R10, R6.reuse, 0x5, R7 ;  /* 0x00000005060a7819 */ /* 0x040fe20000010207 */
[----:B------:R-:W-:Y:S01]  /*2270*/  IMAD.IADD R30, R31, 0x1, R95 ;  /* 0x000000011f1e7824 */ /* 0x000fe200078e025f */
[C-C-:B------:R-:W-:Y:S01]  /*2280*/  SHF.L.U64.HI R9, R6.reuse, 0x6, R7.reuse ;  /* 0x0000000606097819 */ /* 0x140fe20000010207 */
[C---:B------:R-:W-:Y:S01]  /*2290*/  IMAD.SHL.U32 R8, R6.reuse, 0x20, RZ ;  /* 0x0000002006087824 */ /* 0x040fe200078e00ff */
[C---:B------:R-:W-:Y:S01]  /*22a0*/  SHF.L.U64.HI R108, R6.reuse, 0x7, R7 ;  /* 0x00000007066c7819 */ /* 0x040fe20000010207 */
[----:B------:R-:W-:Y:S01]  /*22b0*/  IMAD.SHL.U32 R7, R6, 0x40, RZ ;  /* 0x0000004006077824 */ /* 0x000fe200078e00ff */
[----:B------:R-:W-:Y:S01]  /*22c0*/  SHF.L.U64.HI R3, R40, 0x7, R41 ;  /* 0x0000000728037819 */ /* 0x000fe20000010229 */
[----:B------:R-:W-:Y:S01]  /*22d0*/  IMAD.IADD R31, R89, 0x1, R39 ;  /* 0x00000001591f7824 */ /* 0x000fe200078e0227 */
[----:B------:R-:W-:Y:S01]  /*22e0*/  IADD3.X R28, R20, R93, RZ, P1, !PT ;  /* 0x0000005d141c7210 */ /* 0x000fe20000ffe4ff */
[----:B------:R-:W-:Y:S01]  /*22f0*/  IMAD.IADD R38, R39, 0x1, R87 ;  /* 0x0000000127267824 */ /* 0x000fe200078e0257 */
[----:B------:R-:W-:Y:S01]  /*2300*/  SHF.L.U32 R6, R6, 0x7, RZ ;  /* 0x0000000706067819 */ /* 0x000fe200000006ff */
[----:B------:R-:W-:Y:S01]  /*2310*/  IMAD.X R102, RZ, RZ, R32, P3 ;  /* 0x000000ffff667224 */ /* 0x000fe200018e0620 */
[----:B------:R-:W-:Y:S01]  /*2320*/  ISETP.GE.AND P1, PT, R196, UR4, PT ;  /* 0x00000004c4007c0c */ /* 0x000fe2000bf26270 */
[----:B------:R-:W-:Y:S01]  /*2330*/  IMAD.IADD R104, R99, 0x1, R45 ;  /* 0x0000000163687824 */ /* 0x000fe200078e022d */
[----:B------:R-:W-:-:S02]  /*2340*/  SHF.R.S32.HI R39, RZ, 0x3, R44 ;  /* 0x00000003ff277819 */ /* 0x000fc4000001142c */
[----:B------:R-:W-:Y:S02]  /*2350*/  SHF.R.S32.HI R41, RZ, 0x1f, R34 ;  /* 0x0000001fff297819 */ /* 0x000fe40000011422 */
[----:B------:R-:W-:-:S07]  /*2360*/  IADD3.X R103, RZ, R36, RZ, P0, !PT ;  /* 0x00000024ff677210 */ /* 0x000fce00007fe4ff */
.L_x_7852:
[----:B0-----:R-:W0:Y:S01]  /*2370*/  LDC R121, c[0x0][0x3d4] ;  /* 0x0000f500ff797b82 */ /* 0x001e220000000800 */
[----:B------:R-:W-:Y:S01]  /*2380*/  VIADD R26, R26, 0xffffffff ;  /* 0xffffffff1a1a7836 */ /* 0x000fe20000000000 */
[----:B------:R-:W-:Y:S05]  /*2390*/  YIELD ;  /* 0x0000000000007946 */ /* 0x000fea0003800000 */
[----:B------:R-:W-:Y:S01]  /*23a0*/  IMAD R45, R184, 0x4000, R214 ;  /* 0x00004000b82d7824 */ /* 0x000fe200078e02d6 */
[----:B------:R-:W-:Y:S01]  /*23b0*/  ISETP.GT.AND P3, PT, R26, R25, PT ;  /* 0x000000191a00720c */ /* 0x000fe20003f64270 */
[----:B------:R-:W-:Y:S03]  /*23c0*/  BSSY B0, `(.L_x_7767) ;  /* 0x0000587000007945 */ /* 0x000fe60003800000 */
[----:B------:R-:W-:-:S02]  /*23d0*/  LEA R110, R45, R2, 0x1 ;  /* 0x000000022d6e7211 */ /* 0x000fc400078e08ff */
[----:B------:R-:W-:Y:S02]  /*23e0*/  P2R R106, PR, RZ, 0x8 ;  /* 0x00000008ff6a7803 */ /* 0x000fe40000000000 */
        /* <DEDUP_REMOVED lines=8> */
[----:B------:R-:W-:Y:S02]  /*2470*/  IMAD R114, R26, -0x80, R24 ;  /* 0xffffff801a727824 */ /* 0x000fe400078e0218 */
[----:B------:R-:W-:-:S02]  /*2480*/  IMAD R45, R44, R127, R45 ;  /* 0x0000007f2c2d7224 */ /* 0x000fc400078e022d */
[----:B------:R-:W-:Y:S01]  /*2490*/  IMAD R47, R44, R11, R46 ;  /* 0x0000000b2c2f7224 */ /* 0x000fe200078e022e */
[----:B------:R-:W-:Y:S01]  /*24a0*/  VIMNMX R114, R114, 0x80, PT ;  /* 0x0000008072727848 */ /* 0x000fe20003fe0100 */
[----:B------:R-:W-:Y:S02]  /*24b0*/  IMAD R49, R44, R6, R49 ;  /* 0x000000062c317224 */ /* 0x000fe400078e0231 */
[----:B------:R-:W-:-:S04]  /*24c0*/  IMAD.WIDE.U32 R118, R127, R26, RZ ;  /* 0x0000001a7f767225 */ /* 0x000fc800078e00ff */
[----:B------:R-:W-:-:S04]  /*24d0*/  IMAD.WIDE.U32 R78, R11, R26, RZ ;  /* 0x0000001a0b4e7225 */ /* 0x000fc800078e00ff */
[----:B------:R-:W-:-:S04]  /*24e0*/  IMAD.WIDE.U32 R76, R6, R26, RZ ;  /* 0x0000001a064c7225 */ /* 0x000fc800078e00ff */
[----:B------:R-:W-:Y:S02]  /*24f0*/  IMAD.IADD R120, R119, 0x1, R45 ;  /* 0x0000000177787824 */ /* 0x000fe400078e022d */
        /* <DEDUP_REMOVED lines=14> */
[----:B------:R-:W-:Y:S02]  /*25e0*/  CS2R R82, SRZ ;  /* 0x0000000000527805 */ /* 0x000fe4000001ff00 */
[----:B------:R-:W-:Y:S02]  /*25f0*/  IADD3.X R46, R122, R29, RZ, P0, !PT ;  /* 0x0000001d7a2e7210 */ /* 0x000fe400007fe4ff */
        /* <DEDUP_REMOVED lines=15> */
.L_x_7771:
[----:B------:R-:W-:Y:S05]  /*26f0*/  BSYNC B1 ;  /* 0x0000000000017941 */ /* 0x000fea0003800000 */
.L_x_7770:
[----:B------:R-:W-:Y:S01]  /*2700*/  ISETP.GE.AND P4, PT, R188, R114, PT ;  /* 0x00000072bc00720c */ /* 0x000fe20003f86270 */
[----:B0----5:R-:W-:Y:S01]  /*2710*/  IMAD.MOV.U32 R44, RZ, RZ, R72 ;  /* 0x000000ffff2c7224 */ /* 0x021fe200078e0048 */
[----:B------:R-:W-:Y:S01]  /*2720*/  MOV R46, R80 ;  /* 0x00000050002e7202 */ /* 0x000fe20000000f00 */
[----:B------:R-:W-:Y:S01]  /*2730*/  IMAD.MOV.U32 R45, RZ, RZ, R73 ;  /* 0x000000ffff2d7224 */ /* 0x000fe200078e0049 */
[----:B------:R-:W-:Y:S01]  /*2740*/  BSSY B1, `(.L_x_7772) ;  /* 0x0000024000017945 */ /* 0x000fe20003800000 */
[----:B------:R-:W-:Y:S01]  /*2750*/  IMAD.MOV.U32 R47, RZ, RZ, R81 ;  /* 0x000000ffff2f7224 */ /* 0x000fe200078e0051 */
[----:B------:R-:W-:Y:S02]  /*2760*/  PRMT R140, R140, 0x5410, R46 ;  /* 0x000054108c8c7816 */ /* 0x000fe4000000002e */
[----:B------:R-:W-:Y:S02]  /*2770*/  CS2R R68, SRZ ;  /* 0x0000000000447805 */ /* 0x000fe4000001ff00 */
[----:B------:R-:W-:Y:S01]  /*2780*/  PRMT R132, R44, 0x5410, R45 ;  /* 0x000054102c847816 */ /* 0x000fe2000000002d */
[----:B------:R-:W-:Y:S01]  /*2790*/  IMAD.MOV.U32 R44, RZ, RZ, R74 ;  /* 0x000000ffff2c7224 */ /* 0x000fe200078e004a */
[----:B------:R-:W-:Y:S01]  /*27a0*/  PRMT R139, R47, 0x7610, R139 ;  /* 0x000076102f8b7816 */ /* 0x000fe2000000008b */
[----:B------:R-:W-:Y:S01]  /*27b0*/  IMAD.MOV.U32 R45, RZ, RZ, R75 ;  /* 0x000000ffff2d7224 */ /* 0x000fe200078e004b */
[----:B------:R-:W-:Y:S01]  /*27c0*/  MOV R46, R82 ;  /* 0x00000052002e7202 */ /* 0x000fe20000000f00 */
[----:B------:R-:W-:Y:S01]  /*27d0*/  IMAD.MOV.U32 R47, RZ, RZ, R83 ;  /* 0x000000ffff2f7224 */ /* 0x000fe200078e0053 */
[----:B------:R-:W-:-:S02]  /*27e0*/  CS2R R66, SRZ ;  /* 0x0000000000427805 */ /* 0x000fc4000001ff00 */
[----:B------:R-:W-:Y:S02]  /*27f0*/  CS2R R70, SRZ ;  /* 0x0000000000467805 */ /* 0x000fe4000001ff00 */
[----:B------:R-:W-:Y:S02]  /*2800*/  PRMT R133, R44, 0x5410, R45 ;  /* 0x000054102c857816 */ /* 0x000fe4000000002d */
[----:B------:R-:W-:Y:S02]  /*2810*/  PRMT R140, R46, 0x7610, R140 ;  /* 0x000076102e8c7816 */ /* 0x000fe4000000008c */
        /* <DEDUP_REMOVED lines=22> */
.L_x_7773:
[----:B------:R-:W-:Y:S05]  /*2980*/  BSYNC B1 ;  /* 0x0000000000017941 */ /* 0x000fea0003800000 */
.L_x_7772:
        /* <DEDUP_REMOVED lines=17> */
[----:B------:R-:W-:Y:S02]  /*2aa0*/  CS2R R62, SRZ ;  /* 0x00000000003e7805 */ /* 0x000fe4000001ff00 */
[----:B------:R-:W-:Y:S02]  /*2ab0*/  PRMT R129, R46, 0x5410, R47 ;  /* 0x000054102e817816 */ /* 0x000fe4000000002f */
[----:B------:R-:W-:Y:S02]  /*2ac0*/  CS2R R52, SRZ ;  /* 0x0000000000347805 */ /* 0x000fe4000001ff00 */
[----:B------:R-:W-:-:S02]  /*2ad0*/  CS2R R50, SRZ ;  /* 0x0000000000327805 */ /* 0x000fc4000001ff00 */
        /* <DEDUP_REMOVED lines=23> */
.L_x_7775:
[----:B------:R-:W-:Y:S05]  /*2c50*/  BSYNC B1 ;  /* 0x0000000000017941 */ /* 0x000fea0003800000 */
.L_x_7774:
        /* <DEDUP_REMOVED lines=31> */
.L_x_7777:
[----:B------:R-:W-:Y:S05]  /*2e50*/  BSYNC B1 ;  /* 0x0000000000017941 */ /* 0x000fea0003800000 */
.L_x_7776:
[----:B01---5:R-:W-:Y:S01]  /*2e60*/  IMAD.MOV.U32 R45, RZ, RZ, R57 ;  /* 0x000000ffff2d7224 */ /* 0x023fe200078e0039 */
[----:B------:R-:W-:Y:S01]  /*2e70*/  MOV R44, R56 ;  /* 0x00000038002c7202 */ /* 0x000fe20000000f00 */
[----:B------:R-:W-:Y:S01]  /*2e80*/  IMAD.MOV.U32 R46, RZ, RZ, R60 ;  /* 0x000000ffff2e7224 */ /* 0x000fe200078e003c */
[----:B------:R-:W-:Y:S01]  /*2e90*/  ISETP.NE.AND P0, PT, R197, 0x3, PT ;  /* 0x00000003c500780c */ /* 0x000fe20003f05270 */
        /* <DEDUP_REMOVED lines=19> */
[----:B------:R-:W-:-:S05]  /*2fd0*/  IMAD.MOV.U32 R47, RZ, RZ, R55 ;  /* 0x000000ffff2f7224 */ /* 0x000fca00078e0037 */
[----:B------:R-:W-:Y:S01]  /*2fe0*/  PRMT R131, R46, 0x5410, R47 ;  /* 0x000054102e837816 */ /* 0x000fe2000000002f */
[----:B------:R-:W-:Y:S06]  /*2ff0*/  @!P0 BRA `(.L_x_7778) ;  /* 0x0000000000048947 */ /* 0x000fec0003800000 */
[----:B------:R-:W-:Y:S01]  /*3000*/  BPT.TRAP 0x1 ;  /* 0x000000040000795c */ /* 0x000fe20000300000 */
.L_x_7778:
[----:B------:R-:W-:Y:S01]  /*3010*/  LEA R105, R184, R2, 0x3 ;  /* 0x00000002b8697211 */ /* 0x000fe200078e18ff */
[----:B------:R-:W-:Y:S01]  /*3020*/  BSSY B1, `(.L_x_7779) ;  /* 0x0000004000017945 */ /* 0x000fe20003800000 */
[----:B------:R-:W-:-:S04]  /*3030*/  SHF.L.U32 R122, R191, 0x1f, RZ ;  /* 0x0000001fbf7a7819 */ /* 0x000fc800000006ff */
[----:B------:R-:W0:Y:S02]  /*3040*/  SYNCS.PHASECHK.TRANS64.TRYWAIT P6, [R105+URZ+0x28890], R122 ;  /* 0x0288907a690075a7 */ /* 0x000e2400080c017f */
[----:B0-----:R-:W-:Y:S05]  /*3050*/  @!P6 BRA `(.L_x_7780) ;  /* 0x000001bc007ce947 */ /* 0x001fea0003800000 */
.L_x_8087:
[----:B------:R-:W-:Y:S05]  /*3060*/  BSYNC B1 ;  /* 0x0000000000017941 */ /* 0x000fea0003800000 */
.L_x_7779:
        /* <DEDUP_REMOVED lines=53> */
.L_x_7786:
[----:B------:R-:W-:Y:S05]  /*33c0*/  BSYNC B3 ;  /* 0x0000000000037941 */ /* 0x000fea0003800000 */
.L_x_7785:
[----:B------:R-:W-:Y:S02]  /*33d0*/  ULDC.64 UR4, c[0x0][0x2d8] ;  /* 0x0000b60000047ab9 */ /* 0x000fe40000000a00 */
[----:B------:R-:W-:-:S04]  /*33e0*/  LEA R76, P3, R77, UR4, 0x1 ;  /* 0x000000044d4c7c11 */ /* 0x000fc8000f8608ff */
[----:B------:R-:W-:-:S05]  /*33f0*/  LEA.HI.X R77, R77, UR5, R144, 0x1, P3 ;  /* 0x000000054d4d7c11 */ /* 0x000fca00098f0c90 */
[----:B--2---:R1:W-:Y:S04]  /*3400*/  STG.E.128 desc[UR38][R76.64], R44 ;  /* 0x0000002c4c007986 */ /* 0x0043e8000c101d26 */
.L_x_7784:
[----:B------:R-:W-:Y:S05]  /*3410*/  BSYNC B2 ;  /* 0x0000000000027941 */ /* 0x000fea0003800000 */
.L_x_7783:
[----:B------:R-:W-:Y:S05]  /*3420*/  @P1 BRA `(.L_x_7782) ;  /* 0x0000000000d01947 */ /* 0x000fea0003800000 */
[----:B-1----:R1:W2:Y:S01]  /*3430*/  LDS.128 R44, [R110+0x1c400] ;  /* 0x01c400006e2c7984 */ /* 0x0022a20000000c00 */
        /* <DEDUP_REMOVED lines=46> */
.L_x_7788:
[----:B------:R-:W-:Y:S05]  /*3720*/  BSYNC B2 ;  /* 0x0000000000027941 */ /* 0x000fea0003800000 */
.L_x_7787:
[----:B------:R-:W-:Y:S02]  /*3730*/  ULDC.64 UR4, c[0x0][0x2d8] ;  /* 0x0000b60000047ab9 */ /* 0x000fe40000000a00 */
[----:B------:R-:W-:-:S04]  /*3740*/  LEA R72, P3, R142, UR4, 0x1 ;  /* 0x000000048e487c11 */ /* 0x000fc8000f8608ff */
[----:B------:R-:W-:-:S05]  /*3750*/  LEA.HI.X R73, R142, UR5, R141, 0x1, P3 ;  /* 0x000000058e497c11 */ /* 0x000fca00098f0c8d */
[----:B--2---:R2:W-:Y:S04]  /*3760*/  STG.E.128 desc[UR38][R72.64], R44 ;  /* 0x0000002c48007986 */ /* 0x0045e8000c101d26 */
.L_x_7782:
[----:B------:R-:W-:Y:S05]  /*3770*/  BSYNC B1 ;  /* 0x0000000000017941 */ /* 0x000fea0003800000 */
.L_x_7781:
        /* <DEDUP_REMOVED lines=53> */
.L_x_7794:
[----:B------:R-:W-:Y:S05]  /*3ad0*/  BSYNC B3 ;  /* 0x0000000000037941 */ /* 0x000fea0003800000 */
.L_x_7793:
[----:B------:R-:W-:Y:S02]  /*3ae0*/  ULDC.64 UR4, c[0x0][0x2d8] ;  /* 0x0000b60000047ab9 */ /* 0x000fe40000000a00 */
[----:B------:R-:W-:-:S04]  /*3af0*/  LEA R68, P3, R74, UR4, 0x1 ;  /* 0x000000044a447c11 */ /* 0x000fc8000f8608ff */
[----:B------:R-:W-:-:S05]  /*3b00*/  LEA.HI.X R69, R74, UR5, R75, 0x1, P3 ;  /* 0x000000054a457c11 */ /* 0x000fca00098f0c4b */
[----:B--2---:R2:W-:Y:S04]  /*3b10*/  STG.E.128 desc[UR38][R68.64], R44 ;  /* 0x0000002c44007986 */ /* 0x0045e8000c101d26 */
.L_x_7792:
[----:B------:R-:W-:Y:S05]  /*3b20*/  BSYNC B2 ;  /* 0x0000000000027941 */ /* 0x000fea0003800000 */
.L_x_7791:
        /* <DEDUP_REMOVED lines=48> */
.L_x_7796:
[----:B------:R-:W-:Y:S05]  /*3e30*/  BSYNC B2 ;  /* 0x0000000000027941 */ /* 0x000fea0003800000 */
.L_x_7795:
[----:B------:R-:W-:Y:S02]  /*3e40*/  ULDC.64 UR4, c[0x0][0x2d8] ;  /* 0x0000b60000047ab9 */ /* 0x000fe40000000a00 */
[----:B------:R-:W-:-:S04]  /*3e50*/  LEA R64, P3, R75, UR4, 0x1 ;  /* 0x000000044b407c11 */ /* 0x000fc8000f8608ff */
[----:B------:R-:W-:-:S05]  /*3e60*/  LEA.HI.X R65, R75, UR5, R76, 0x1, P3 ;  /* 0x000000054b417c11 */ /* 0x000fca00098f0c4c */
[----:B--2---:R3:W-:Y:S04]  /*3e70*/  STG.E.128 desc[UR38][R64.64], R44 ;  /* 0x0000002c40007986 */ /* 0x0047e8000c101d26 */
.L_x_7790:
[----:B------:R-:W-:Y:S05]  /*3e80*/  BSYNC B1 ;  /* 0x0000000000017941 */ /* 0x000fea0003800000 */
.L_x_7789:
[----:B------:R-:W-:Y:S01]  /*3e90*/  ISETP.NE.AND P3, PT, R134, RZ, PT ;  /* 0x000000ff8600720c */ /* 0x000fe20003f65270 */
[----:B------:R-:W-:-:S12]  /*3ea0*/  BSSY B1, `(.L_x_7797) ;  /* 0x0000070000017945 */ /* 0x000fd80003800000 */
[----:B------:R-:W-:Y:S05]  /*3eb0*/  @P3 BRA `(.L_x_7798) ;  /* 0x0000000400b83947 */ /* 0x000fea0003800000 */
[----:B--2---:R-:W-:Y:S01]  /*3ec0*/  IADD3 R73, P3, P4, R4, R118, R16 ;  /* 0x0000007604497210 */ /* 0x004fe20007c7e010 */
[----:B------:R-:W-:Y:S03]  /*3ed0*/  BSSY B2, `(.L_x_7799) ;  /* 0x0000037000027945 */ /* 0x000fe60003800000 */
[----:B------:R-:W-:Y:S01]  /*3ee0*/  IADD3.X R75, R20, R120, R17, P3, P4 ;  /* 0x00000078144b7210 */ /* 0x000fe20001fe8411 */
[----:B------:R-:W-:Y:S08]  /*3ef0*/  @P2 BRA `(.L_x_7800) ;  /* 0x0000000000d02947 */ /* 0x000ff00003800000 */
[----:B-1-3--:R1:W2:Y:S01]  /*3f00*/  LDS.128 R44, [R110+0x1a400] ;  /* 0x01a400006e2c7984 */ /* 0x00a2a20000000c00 */
        /* <DEDUP_REMOVED lines=46> */
.L_x_7802:
[----:B------:R-:W-:Y:S05]  /*41f0*/  BSYNC B3 ;  /* 0x0000000000037941 */ /* 0x000fea0003800000 */
.L_x_7801:
[----:B------:R-:W-:Y:S02]  /*4200*/  ULDC.64 UR4, c[0x0][0x2d8] ;  /* 0x0000b60000047ab9 */ /* 0x000fe40000000a00 */
[----:B------:R-:W-:-:S04]  /*4210*/  LEA R60, P3, R71, UR4, 0x1 ;  /* 0x00000004473c7c11 */ /* 0x000fc8000f8608ff */
[----:B------:R-:W-:-:S05]  /*4220*/  LEA.HI.X R61, R71, UR5, R72, 0x1, P3 ;  /* 0x00000005473d7c11 */ /* 0x000fca00098f0c48 */
[----:B--2---:R2:W-:Y:S04]  /*4230*/  STG.E.128 desc[UR38][R60.64], R44 ;  /* 0x0000002c3c007986 */ /* 0x0045e8000c101d26 */
.L_x_7800:
[----:B------:R-:W-:Y:S05]  /*4240*/  BSYNC B2 ;  /* 0x0000000000027941 */ /* 0x000fea0003800000 */
.L_x_7799:
[----:B------:R-:W-:Y:S05]  /*4250*/  @P1 BRA `(.L_x_7798) ;  /* 0x0000000000d01947 */ /* 0x000fea0003800000 */
[----:B-123--:R1:W2:Y:S01]  /*4260*/  LDS.128 R44, [R110+0x1e400] ;  /* 0x01e400006e2c7984 */ /* 0x00e2a20000000c00 */
        /* <DEDUP_REMOVED lines=46> */
.L_x_7804:
[----:B------:R-:W-:Y:S05]  /*4550*/  BSYNC B2 ;  /* 0x0000000000027941 */ /* 0x000fea0003800000 */
.L_x_7803:
[----:B------:R-:W-:Y:S02]  /*4560*/  ULDC.64 UR4, c[0x0][0x2d8] ;  /* 0x0000b60000047ab9 */ /* 0x000fe40000000a00 */
[----:B------:R-:W-:-:S04]  /*4570*/  LEA R56, P3, R67, UR4, 0x1 ;  /* 0x0000000443387c11 */ /* 0x000fc8000f8608ff */
[----:B------:R-:W-:-:S05]  /*4580*/  LEA.HI.X R57, R67, UR5, R68, 0x1, P3 ;  /* 0x0000000543397c11 */ /* 0x000fca00098f0c44 */
[----:B--2---:R4:W-:Y:S04]  /*4590*/  STG.E.128 desc[UR38][R56.64], R44 ;  /* 0x0000002c38007986 */ /* 0x0049e8000c101d26 */
.L_x_7798:
[----:B------:R-:W-:Y:S05]  /*45a0*/  BSYNC B1 ;  /* 0x0000000000017941 */ /* 0x000fea0003800000 */
.L_x_7797:
[----:B------:R-:W-:Y:S05]  /*45b0*/  @P5 BRA `(.L_x_7805) ;  /* 0x00000034009c5947 */ /* 0x000fea0003800000 */
[----:B------:R-:W-:Y:S01]  /*45c0*/  IADD3 R118, P3, P4, R107, R118, R16 ;  /* 0x000000766b767210 */ /* 0x000fe20007c7e010 */
[----:B------:R-:W-:Y:S03]  /*45d0*/  BSSY B1, `(.L_x_7806) ;  /* 0x0000037000017945 */ /* 0x000fe60003800000 */
[----:B----4-:R-:W-:Y:S01]  /*45e0*/  IADD3.X R57, R28, R120, R17, P3, P4 ;  /* 0x000000781c397210 */ /* 0x010fe20001fe8411 */
[----:B------:R-:W-:Y:S08]  /*45f0*/  @P2 BRA `(.L_x_7807) ;  /* 0x0000000000d02947 */ /* 0x000ff00003800000 */
[----:B-123--:R1:W2:Y:S01]  /*4600*/  LDS.128 R44, [R110+0x1b400] ;  /* 0x01b400006e2c7984 */ /* 0x00e2a20000000c00 */
        /* <DEDUP_REMOVED lines=45> */
.L_x_7809:
[----:B------:R-:W-:Y:S05]  /*48e0*/  BSYNC B2 ;  /* 0x0000000000027941 */ /* 0x000fea0003800000 */
.L_x_7808:
[----:B------:R-:W-:Y:S01]  /*48f0*/  ULDC.64 UR4, c[0x0][0x2d8] ;  /* 0x0000b60000047ab9 */ /* 0x000fe20000000a00 */
[----:B------:R-:W-:Y:S01]  /*4900*/  IMAD.X R53, R57, 0x1, R32, P3 ;  /* 0x0000000139357824 */ /* 0x000fe200018e0620 */
[----:B------:R-:W-:-:S04]  /*4910*/  LEA R52, P3, R64, UR4, 0x1 ;  /* 0x0000000440347c11 */ /* 0x000fc8000f8608ff */
[----:B------:R-:W-:-:S05]  /*4920*/  LEA.HI.X R53, R64, UR5, R53, 0x1, P3 ;  /* 0x0000000540357c11 */ /* 0x000fca00098f0c35 */
[----:B--2---:R4:W-:Y:S04]  /*4930*/  STG.E.128 desc[UR38][R52.64], R44 ;  /* 0x0000002c34007986 */ /* 0x0049e8000c101d26 */
.L_x_7807:
[----:B------:R-:W-:Y:S05]  /*4940*/  BSYNC B1 ;  /* 0x0000000000017941 */ /* 0x000fea0003800000 */
.L_x_7806:
        /* <DEDUP_REMOVED lines=47> */
.L_x_7811:
[----:B------:R-:W-:Y:S05]  /*4c40*/  BSYNC B1 ;  /* 0x0000000000017941 */ /* 0x000fea0003800000 */
.L_x_7810:
[----:B------:R-:W-:Y:S01]  /*4c50*/  ULDC.64 UR4, c[0x0][0x2d8] ;  /* 0x0000b60000047ab9 */ /* 0x000fe20000000a00 */
[----:B------:R-:W-:Y:S01]  /*4c60*/  IMAD.X R57, R57, 0x1, R102, P3 ;  /* 0x0000000139397824 */ /* 0x000fe200018e0666 */
[----:B------:R-:W-:-:S04]  /*4c70*/  LEA R48, P3, R60, UR4, 0x1 ;  /* 0x000000043c307c11 */ /* 0x000fc8000f8608ff */
[----:B------:R-:W-:-:S05]  /*4c80*/  LEA.HI.X R49, R60, UR5, R57, 0x1, P3 ;  /* 0x000000053c317c11 */ /* 0x000fca00098f0c39 */
[----:B--2---:R1:W-:Y:S01]  /*4c90*/  STG.E.128 desc[UR38][R48.64], R44 ;  /* 0x0000002c30007986 */ /* 0x0043e2000c101d26 */
[----:B------:R-:W-:Y:S05]  /*4ca0*/  BRA `(.L_x_7805) ;  /* 0x0000002c00e07947 */ /* 0x000fea0003800000 */
.L_x_7769:
        /* <DEDUP_REMOVED lines=64> */
[----:B------:R-:W-:Y:S01]  /*50b0*/  MOV R72, R78 ;  /* 0x0000004e00487202 */ /* 0x000fe20000000f00 */
[----:B------:R-:W-:Y:S01]  /*50c0*/  IMAD.MOV.U32 R73, RZ, RZ, R122 ;  /* 0x000000ffff497224 */ /* 0x000fe200078e007a */
[----:B------:R-:W-:Y:S01]  /*50d0*/  ULDC.64 UR4, c[0x0][0x3c8] ;  /* 0x0000f20000047ab9 */ /* 0x000fe20000000a00 */
[----:B------:R-:W-:Y:S01]  /*50e0*/  IMAD.MOV.U32 R77, RZ, RZ, R105 ;  /* 0x000000ffff4d7224 */ /* 0x000fe200078e0069 */
        /* <DEDUP_REMOVED lines=16> */
.L_x_7813:
[----:B------:R-:W-:Y:S05]  /*51f0*/  BSYNC B1 ;  /* 0x0000000000017941 */ /* 0x000fea0003800000 */
.L_x_7812:
[----:B-----5:R-:W-:Y:S01]  /*5200*/  IMAD.MOV.U32 R76, RZ, RZ, R70 ;  /* 0x000000ffff4c7224 */ /* 0x020fe200078e0046 */
        /* <DEDUP_REMOVED lines=56> */
.L_x_7814:
[----:B------:R-:W-:Y:S01]  /*5590*/  IMAD R105, R184, 0x8, R2 ;  /* 0x00000008b8697824 */ /* 0x000fe200078e0202 */
[----:B------:R-:W-:Y:S01]  /*55a0*/  SHF.L.U32 R122, R191, 0x1f, RZ ;  /* 0x0000001fbf7a7819 */ /* 0x000fe200000006ff */
[----:B------:R-:W0:Y:S01]  /*55b0*/  LDC R129, c[0x0][0x2e4] ;  /* 0x0000b900ff817b82 */ /* 0x000e220000000800 */
[----:B------:R-:W-:Y:S01]  /*55c0*/  MOV R119, R120 ;  /* 0x0000007800777202 */ /* 0x000fe20000000f00 */
[----:B------:R-:W-:Y:S01]  /*55d0*/  BSSY B1, `(.L_x_7815) ;  /* 0x0000005000017945 */ /* 0x000fe20003800000 */
[----:B------:R-:W1:Y:S05]  /*55e0*/  SYNCS.PHASECHK.TRANS64.TRYWAIT P4, [R105+URZ+0x28890], R122 ;  /* 0x0288907a690075a7 */ /* 0x000e6a000808017f */
[----:B------:R-:W2:Y:S01]  /*55f0*/  LDC.64 R120, c[0x0][0x2f0] ;  /* 0x0000bc00ff787b82 */ /* 0x000ea20000000a00 */
[----:B0-----:R-:W-:Y:S01]  /*5600*/  IMAD.IADD R131, R129, 0x1, -R116 ;  /* 0x0000000181837824 */ /* 0x001fe200078e0a74 */
[----:B-1----:R-:W-:Y:S06]  /*5610*/  @!P4 BRA `(.L_x_7816) ;  /* 0x000001980020c947 */ /* 0x002fec0003800000 */
.L_x_8088:
[----:B------:R-:W-:Y:S05]  /*5620*/  BSYNC B1 ;  /* 0x0000000000017941 */ /* 0x000fea0003800000 */
.L_x_7815:
        /* <DEDUP_REMOVED lines=18> */
[----:B------:R-:W-:Y:S02]  /*5750*/  LOP3.LUT R77, R147, 0x38, RZ, 0xc0, !PT ;  /* 0x00000038934d7812 */ /* 0x000fe400078ec0ff */
[----:B------:R-:W-:Y:S02]  /*5760*/  SHF.L.U32 R78, R76, 0xa, RZ ;  /* 0x0000000a4c4e7819 */ /* 0x000fe400000006ff */
[----:B------:R-:W-:Y:S02]  /*5770*/  LOP3.LUT R76, R77, 0x1c0, R202, 0xf8, !PT ;  /* 0x000001c04d4c7812 */ /* 0x000fe400078ef8ca */
[----:B------:R-:W-:Y:S02]  /*5780*/  LOP3.LUT R77, R78, 0x7fffe000, RZ, 0xc0, !PT ;  /* 0x7fffe0004e4d7812 */ /* 0x000fe400078ec0ff */
[----:B------:R-:W-:-:S04]  /*5790*/  LOP3.LUT R76, R76, R209, RZ, 0x3c, !PT ;  /* 0x000000d14c4c7212 */ /* 0x000fc800078e3cff */
        /* <DEDUP_REMOVED lines=14> */
[----:B------:R-:W-:Y:S02]  /*5880*/  SHF.R.U64 R48, R48, 0x10, R49 ;  /* 0x0000001030307819 */ /* 0x000fe40000001231 */
[--C-:B------:R-:W-:Y:S01]  /*5890*/  SHF.R.U64 R45, R46, 0x10, R47.reuse ;  /* 0x000000102e2d7819 */ /* 0x100fe2000000122f */
[----:B------:R-:W-:Y:S01]  /*58a0*/  HADD2.F32 R152, -RZ, R152.H0_H0 ;  /* 0x20000098ff987230 */ /* 0x000fe20000004100 */
[----:B------:R-:W-:Y:S01]  /*58b0*/  SHF.R.U32.HI R49, RZ, 0x10, R47 ;  /* 0x00000010ff317819 */ /* 0x000fe2000001162f */
[----:B-1----:R-:W-:Y:S01]  /*58c0*/  HADD2.F32 R47, -RZ, R77.H0_H0 ;  /* 0x2000004dff2f7230 */ /* 0x002fe20000004100 */
[--C-:B------:R-:W-:Y:S01]  /*58d0*/  SHF.R.U64 R46, R50, 0x10, R51.reuse ;  /* 0x00000010322e7819 */ /* 0x100fe20000001233 */
[--C-:B--2---:R-:W-:Y:S01]  /*58e0*/  HADD2.F32 R50, -RZ, R81.reuse.H0_H0 ;  /* 0x20000051ff327230 */ /* 0x104fe20000004100 */
[----:B------:R-:W-:Y:S01]  /*58f0*/  SHF.R.U32.HI R149, RZ, 0x10, R51 ;  /* 0x00000010ff957819 */ /* 0x000fe20000011633 */
[----:B------:R-:W-:-:S02]  /*5900*/  HADD2.F32 R51, -RZ, R81.H1_H1 ;  /* 0x30000051ff337230 */ /* 0x000fc40000004100 */
[-C--:B------:R-:W-:Y:S01]  /*5910*/  FMUL.FTZ R81, R47, R150.reuse ;  /* 0x000000962f517220 */ /* 0x080fe20000410000 */
[----:B------:R-:W-:Y:S02]  /*5920*/  HADD2.F32 R77, -RZ, R77.H1_H1 ;  /* 0x3000004dff4d7230 */ /* 0x000fe40000004100 */
[C---:B------:R-:W-:Y:S01]  /*5930*/  FMUL.FTZ R156, R50.reuse, R150 ;  /* 0x00000096329c7220 */ /* 0x040fe20000410000 */
[----:B------:R-:W-:Y:S02]  /*5940*/  HADD2.F32 R45, -RZ, R45.H0_H0 ;  /* 0x2000002dff2d7230 */ /* 0x000fe40000004100 */
[-C--:B------:R-:W-:Y:S01]  /*5950*/  FMUL.FTZ R150, R51, R154.reuse ;  /* 0x0000009a33967220 */ /* 0x080fe20000410000 */
[-C--:B------:R-:W-:Y:S01]  /*5960*/  FFMA.FTZ R50, R50, R151.reuse, R81 ;  /* 0x0000009732327223 */ /* 0x080fe20000010051 */
[C---:B------:R-:W-:Y:S01]  /*5970*/  FMUL.FTZ R154, R77.reuse, R154 ;  /* 0x0000009a4d9a7220 */ /* 0x040fe20000410000 */
[----:B------:R-:W-:Y:S02]  /*5980*/  HADD2.F32 R81, -RZ, R83.H0_H0 ;  /* 0x20000053ff517230 */ /* 0x000fe40000004100 */
[-C--:B------:R-:W-:Y:S01]  /*5990*/  FFMA.FTZ R150, R77, R152.reuse, -R150 ;  /* 0x000000984d967223 */ /* 0x080fe20000010896 */
[----:B------:R-:W-:Y:S01]  /*59a0*/  FFMA.FTZ R47, R47, R151, -R156 ;  /* 0x000000972f2f7223 */ /* 0x000fe2000001089c */
[----:B------:R-:W-:Y:S01]  /*59b0*/  FFMA.FTZ R51, R51, R152, R154 ;  /* 0x0000009833337223 */ /* 0x000fe2000001009a */
[----:B------:R-:W-:-:S02]  /*59c0*/  HADD2.F32 R152, -RZ, R148.H0_H0 ;  /* 0x20000094ff987230 */ /* 0x000fc40000004100 */
[----:B------:R-:W-:Y:S01]  /*59d0*/  HADD2.F32 R148, -RZ, R148.H1_H1 ;  /* 0x30000094ff947230 */ /* 0x000fe20000004100 */
[----:B------:R-:W-:Y:S01]  /*59e0*/  F2FP.F16.F32.PACK_AB R47, R150, R47 ;  /* 0x0000002f962f723e */ /* 0x000fe200000000ff */
[----:B------:R-:W-:Y:S01]  /*59f0*/  HADD2.F32 R77, -RZ, R79.H0_H0 ;  /* 0x2000004fff4d7230 */ /* 0x000fe20000004100 */
[----:B------:R-:W-:Y:S01]  /*5a00*/  F2FP.F16.F32.PACK_AB R50, R51, R50 ;  /* 0x000000323332723e */ /* 0x000fe200000000ff */
[----:B------:R-:W-:Y:S02]  /*5a10*/  HADD2.F32 R83, -RZ, R83.H1_H1 ;  /* 0x30000053ff537230 */ /* 0x000fe40000004100 */
[-C--:B------:R-:W-:Y:S01]  /*5a20*/  FMUL.FTZ R158, R81, R148.reuse ;  /* 0x00000094519e7220 */ /* 0x080fe20000410000 */
[----:B------:R-:W-:Y:S02]  /*5a30*/  HADD2.F32 R156, -RZ, R149.H0_H0 ;  /* 0x20000095ff9c7230 */ /* 0x000fe40000004100 */
[----:B------:R-:W-:Y:S01]  /*5a40*/  FMUL.FTZ R148, R77, R148 ;  /* 0x000000944d947220 */ /* 0x000fe20000410000 */
[----:B------:R-:W-:-:S02]  /*5a50*/  HADD2.F32 R79, -RZ, R79.H1_H1 ;  /* 0x3000004fff4f7230 */ /* 0x000fc40000004100 */
[----:B------:R-:W-:Y:S02]  /*5a60*/  HADD2.F32 R154, -RZ, R49.H0_H0 ;  /* 0x20000031ff9a7230 */ /* 0x000fe40000004100 */
[----:B------:R-:W-:Y:S01]  /*5a70*/  FMUL.FTZ R160, R83, R156 ;  /* 0x0000009c53a07220 */ /* 0x000fe20000410000 */
        /* <DEDUP_REMOVED lines=32> */
[----:B------:R-:W-:Y:S01]  /*5c80*/  FMUL.FTZ R81, R44, R81 ;  /* 0x000000512c517220 */ /* 0x000fe20000410000 */
[----:B------:R-:W-:Y:S01]  /*5c90*/  FMUL.FTZ R83, R78, R83 ;  /* 0x000000534e537220 */ /* 0x000fe20000410000 */
[-C--:B------:R-:W-:Y:S02]  /*5ca0*/  FFMA.FTZ R153, R44, R79.reuse, -R153 ;  /* 0x0000004f2c997223 */ /* 0x080fe40000010899 */
[----:B------:R-:W-:Y:S01]  /*5cb0*/  FFMA.FTZ R81, R46, R79, R81 ;  /* 0x0000004f2e517223 */ /* 0x000fe20000010051 */
[-C--:B------:R-:W-:Y:S01]  /*5cc0*/  FFMA.FTZ R82, R82, R45.reuse, R83 ;  /* 0x0000002d52527223 */ /* 0x080fe20000010053 */
[----:B------:R-:W-:Y:S01]  /*5cd0*/  FFMA.FTZ R78, R78, R45, -R155 ;  /* 0x0000002d4e4e7223 */ /* 0x000fe2000001089b */
[----:B------:R-:W-:Y:S01]  /*5ce0*/  F2FP.F16.F32.PACK_AB R83, R152, R77 ;  /* 0x0000004d9853723e */ /* 0x000fe200000000ff */
[----:B------:R-:W-:Y:S01]  /*5cf0*/  IMAD.MOV.U32 R77, RZ, RZ, R47 ;  /* 0x000000ffff4d7224 */ /* 0x000fe200078e002f */
[----:B------:R-:W-:-:S02]  /*5d00*/  F2FP.F16.F32.PACK_AB R79, R148, R49 ;  /* 0x00000031944f723e */ /* 0x000fc400000000ff */
[----:B------:R-:W-:Y:S01]  /*5d10*/  F2FP.F16.F32.PACK_AB R82, R82, R81 ;  /* 0x000000515252723e */ /* 0x000fe200000000ff */
[----:B------:R-:W-:Y:S01]  /*5d20*/  IMAD.MOV.U32 R81, RZ, RZ, R50 ;  /* 0x000000ffff517224 */ /* 0x000fe200078e0032 */
[----:B------:R-:W-:-:S07]  /*5d30*/  F2FP.F16.F32.PACK_AB R78, R78, R153 ;  /* 0x000000994e4e723e */ /* 0x000fce00000000ff */
.L_x_7820:
[----:B------:R-:W-:Y:S05]  /*5d40*/  BSYNC B2 ;  /* 0x0000000000027941 */ /* 0x000fea0003800000 */
.L_x_7819:
        /* <DEDUP_REMOVED lines=11> */
.L_x_7818:
[----:B------:R-:W-:Y:S05]  /*5e00*/  BSYNC B1 ;  /* 0x0000000000017941 */ /* 0x000fea0003800000 */
.L_x_7817:
        /* <DEDUP_REMOVED lines=18> */
[----:B------:R-:W-:-:S03]  /*5f30*/  LOP3.LUT R44, R201, 0x38, R80, 0xf8, !PT ;  /* 0x00000038c92c7812 */ /* 0x000fc600078ef850 */
[----:B------:R-:W-:Y:S01]  /*5f40*/  IMAD.SHL.U32 R46, R45, 0x400, RZ ;  /* 0x000004002d2e7824 */ /* 0x000fe200078e00ff */
[----:B------:R-:W-:-:S04]  /*5f50*/  LOP3.LUT R45, R44, R207, RZ, 0x3c, !PT ;  /* 0x000000cf2c2d7212 */ /* 0x000fc800078e3cff */
[----:B------:R-:W-:-:S04]  /*5f60*/  LOP3.LUT R46, R46, 0x7fffe000, RZ, 0xc0, !PT ;  /* 0x7fffe0002e2e7812 */ /* 0x000fc800078ec0ff */
[----:B------:R-:W-:Y:S01]  /*5f70*/  IADD3 R47, R45, R46, R208 ;  /* 0x0000002e2d2f7210 */ /* 0x000fe20007ffe0d0 */
[----:B------:R-:W-:-:S04]  /*5f80*/  IMAD R45, R184, 0x4000, R113 ;  /* 0x00004000b82d7824 */ /* 0x000fc800078e0271 */
[----:B------:R-:W-:Y:S01]  /*5f90*/  IMAD R47, R184, 0x4000, R47 ;  /* 0x00004000b82f7824 */ /* 0x000fe200078e022f */
[----:B------:R-:W-:-:S03]  /*5fa0*/  LEA R45, R45, R2, 0x1 ;  /* 0x000000022d2d7211 */ /* 0x000fc600078e08ff */
[----:B------:R-:W-:-:S03]  /*5fb0*/  IMAD R48, R47, 0x2, R2 ;  /* 0x000000022f307824 */ /* 0x000fc600078e0202 */
        /* <DEDUP_REMOVED lines=13> */
[----:B------:R-:W-:Y:S01]  /*6090*/  MOV R55, R48 ;  /* 0x0000003000377202 */ /* 0x000fe20000000f00 */
[--C-:B------:R-:W-:Y:S01]  /*60a0*/  HADD2.F32 R48, -RZ, R44.reuse.H0_H0 ;  /* 0x2000002cff307230 */ /* 0x100fe20000004100 */
[----:B------:R-:W-:Y:S01]  /*60b0*/  SHF.R.U32.HI R143, RZ, 0x10, R53 ;  /* 0x00000010ff8f7819 */ /* 0x000fe20000011635 */
[----:B------:R-:W-:Y:S01]  /*60c0*/  HADD2.F32 R51, -RZ, R44.H1_H1 ;  /* 0x3000002cff337230 */ /* 0x000fe20000004100 */
[--C-:B------:R-:W-:Y:S01]  /*60d0*/  SHF.R.U64 R53, R58, 0x10, R59.reuse ;  /* 0x000000103a357819 */ /* 0x100fe2000000123b */
[----:B------:R-:W-:Y:S01]  /*60e0*/  HADD2.F32 R44, -RZ, R45.H0_H0 ;  /* 0x2000002dff2c7230 */ /* 0x000fe20000004100 */
[----:B------:R-:W-:Y:S01]  /*60f0*/  SHF.R.U32.HI R125, RZ, 0x10, R59 ;  /* 0x00000010ff7d7819 */ /* 0x000fe2000001163b */
[----:B------:R-:W-:-:S02]  /*6100*/  HADD2.F32 R124, -RZ, R124.H0_H0 ;  /* 0x2000007cff7c7230 */ /* 0x000fc40000004100 */
[----:B------:R-:W-:Y:S02]  /*6110*/  HADD2.F32 R47, -RZ, R45.H1_H1 ;  /* 0x3000002dff2f7230 */ /* 0x000fe40000004100 */
        /* <DEDUP_REMOVED lines=11> */
[----:B------:R-:W-:Y:S01]  /*61d0*/  HADD2.F32 R58, -RZ, R57.H0_H0 ;  /* 0x20000039ff3a7230 */ /* 0x000fe20000004100 */
[----:B------:R-:W-:Y:S01]  /*61e0*/  F2FP.F16.F32.PACK_AB R47, R47, R44 ;  /* 0x0000002c2f2f723e */ /* 0x000fe200000000ff */
[----:B------:R-:W-:Y:S02]  /*61f0*/  HADD2.F32 R51, -RZ, R49.H0_H0 ;  /* 0x20000031ff337230 */ /* 0x000fe40000004100 */
[----:B------:R-:W-:Y:S02]  /*6200*/  HADD2.F32 R57, -RZ, R57.H1_H1 ;  /* 0x30000039ff397230 */ /* 0x000fe40000004100 */
[----:B------:R-:W-:Y:S02]  /*6210*/  HADD2.F32 R140, -RZ, R125.H0_H0 ;  /* 0x2000007dff8c7230 */ /* 0x000fe40000004100 */
[----:B------:R-:W-:Y:S02]  /*6220*/  HADD2.F32 R124, -RZ, R142.H0_H0 ;  /* 0x2000008eff7c7230 */ /* 0x000fe40000004100 */
[----:B------:R-:W-:Y:S01]  /*6230*/  FMUL.FTZ R142, R58, R83 ;  /* 0x000000533a8e7220 */ /* 0x000fe20000410000 */
[----:B------:R-:W-:-:S02]  /*6240*/  HADD2.F32 R59, -RZ, R138.H1_H1 ;  /* 0x3000008aff3b7230 */ /* 0x000fc40000004100 */
        /* <DEDUP_REMOVED lines=11> */
[--C-:B------:R-:W-:Y:S01]  /*6300*/  HADD2.F32 R49, -RZ, R54.reuse.H0_H0 ;  /* 0x20000036ff317230 */ /* 0x100fe20000004100 */
[----:B------:R-:W-:Y:S01]  /*6310*/  F2FP.F16.F32.PACK_AB R142, R143, R142 ;  /* 0x0000008e8f8e723e */ /* 0x000fe200000000ff */
[----:B------:R-:W-:Y:S02]  /*6320*/  HADD2.F32 R55, -RZ, R55.H1_H1 ;  /* 0x30000037ff377230 */ /* 0x000fe40000004100 */
[-C--:B------:R-:W-:Y:S01]  /*6330*/  FMUL.FTZ R124, R51, R58.reuse ;  /* 0x0000003a337c7220 */ /* 0x080fe20000410000 */
[----:B------:R-:W-:Y:S02]  /*6340*/  HADD2.F32 R54, -RZ, R54.H1_H1 ;  /* 0x30000036ff367230 */ /* 0x000fe40000004100 */
[----:B------:R-:W-:Y:S01]  /*6350*/  FMUL.FTZ R58, R49, R58 ;  /* 0x0000003a313a7220 */ /* 0x000fe20000410000 */
[----:B------:R-:W-:-:S02]  /*6360*/  HADD2.F32 R138, -RZ, R138.H0_H0 ;  /* 0x2000008aff8a7230 */ /* 0x000fc40000004100 */
[-C--:B------:R-:W-:Y:S01]  /*6370*/  FMUL.FTZ R57, R55, R56.reuse ;  /* 0x0000003837397220 */ /* 0x080fe20000410000 */
[----:B------:R-:W-:Y:S02]  /*6380*/  HADD2.F32 R82, -RZ, R82.H0_H0 ;  /* 0x20000052ff527230 */ /* 0x000fe40000004100 */
[C---:B------:R-:W-:Y:S01]  /*6390*/  FMUL.FTZ R56, R54.reuse, R56 ;  /* 0x0000003836387220 */ /* 0x040fe20000410000 */
[-C--:B------:R-:W-:Y:S01]  /*63a0*/  FFMA.FTZ R58, R51, R138.reuse, R58 ;  /* 0x0000008a333a7223 */ /* 0x080fe2000001003a */
[----:B------:R-:W-:Y:S02]  /*63b0*/  FFMA.FTZ R124, R49, R138, -R124 ;  /* 0x0000008a317c7223 */ /* 0x000fe4000001087c */
[-C--:B------:R-:W-:Y:S01]  /*63c0*/  FFMA.FTZ R59, R55, R82.reuse, R56 ;  /* 0x00000052373b7223 */ /* 0x080fe20000010038 */
[----:B------:R-:W-:Y:S02]  /*63d0*/  HADD2.F32 R51, -RZ, R50.H0_H0 ;  /* 0x20000032ff337230 */ /* 0x000fe40000004100 */
[----:B------:R-:W-:Y:S01]  /*63e0*/  FFMA.FTZ R57, R54, R82, -R57 ;  /* 0x0000005236397223 */ /* 0x000fe20000010839 */
[----:B------:R-:W-:-:S02]  /*63f0*/  HADD2.F32 R56, -RZ, R141.H0_H0 ;  /* 0x2000008dff387230 */ /* 0x000fc40000004100 */
[----:B------:R-:W-:Y:S02]  /*6400*/  HADD2.F32 R55, -RZ, R53.H0_H0 ;  /* 0x20000035ff377230 */ /* 0x000fe40000004100 */
[----:B------:R-:W-:Y:S01]  /*6410*/  HADD2.F32 R49, -RZ, R46.H0_H0 ;  /* 0x2000002eff317230 */ /* 0x000fe20000004100 */
[----:B------:R-:W-:Y:S01]  /*6420*/  F2FP.F16.F32.PACK_AB R44, R57, R124 ;  /* 0x0000007c392c723e */ /* 0x000fe200000000ff */
[----:B------:R-:W-:Y:S02]  /*6430*/  HADD2.F32 R50, -RZ, R50.H1_H1 ;  /* 0x30000032ff327230 */ /* 0x000fe40000004100 */
[----:B------:R-:W-:Y:S02]  /*6440*/  HADD2.F32 R46, -RZ, R46.H1_H1 ;  /* 0x3000002eff2e7230 */ /* 0x000fe40000004100 */
[----:B------:R-:W-:Y:S02]  /*6450*/  HADD2.F32 R53, -RZ, R52.H0_H0 ;  /* 0x20000034ff357230 */ /* 0x000fe40000004100 */
[----:B------:R-:W-:Y:S01]  /*6460*/  FMUL.FTZ R52, R51, R56 ;  /* 0x0000003833347220 */ /* 0x000fe20000410000 */
[----:B------:R-:W-:-:S02]  /*6470*/  HADD2.F32 R54, -RZ, R139.H1_H1 ;  /* 0x3000008bff367230 */ /* 0x000fc40000004100 */
[-C--:B------:R-:W-:Y:S01]  /*6480*/  FMUL.FTZ R83, R50, R55.reuse ;  /* 0x0000003732537220 */ /* 0x080fe20000410000 */
[C---:B------:R-:W-:Y:S01]  /*6490*/  FMUL.FTZ R56, R49.reuse, R56 ;  /* 0x0000003831387220 */ /* 0x040fe20000410000 */
[C---:B------:R-:W-:Y:S01]  /*64a0*/  FMUL.FTZ R55, R46.reuse, R55 ;  /* 0x000000372e377220 */ /* 0x040fe20000410000 */
[-C--:B------:R-:W-:Y:S02]  /*64b0*/  FFMA.FTZ R52, R49, R54.reuse, -R52 ;  /* 0x0000003631347223 */ /* 0x080fe40000010834 */
        /* <DEDUP_REMOVED lines=10> */
.L_x_7824:
[----:B------:R-:W-:Y:S05]  /*6560*/  BSYNC B2 ;  /* 0x0000000000027941 */ /* 0x000fea0003800000 */
.L_x_7823:
        /* <DEDUP_REMOVED lines=11> */
.L_x_7822:
[----:B------:R-:W-:Y:S05]  /*6620*/  BSYNC B1 ;  /* 0x0000000000017941 */ /* 0x000fea0003800000 */
.L_x_7821:
        /* <DEDUP_REMOVED lines=33> */
[--C-:B------:R-:W-:Y:S02]  /*6840*/  SHF.R.U64 R60, R60, 0x10, R61.reuse ;  /* 0x000000103c3c7819 */ /* 0x100fe4000000123d */
[----:B------:R-:W-:Y:S02]  /*6850*/  SHF.R.U32.HI R76, RZ, 0x10, R61 ;  /* 0x00000010ff4c7819 */ /* 0x000fe4000001163d */
[----:B------:R-:W-:Y:S01]  /*6860*/  SHF.R.U64 R56, R62, 0x10, R63 ;  /* 0x000000103e387819 */ /* 0x000fe2000000123f */
[----:B--2---:R-:W-:Y:S01]  /*6870*/  IMAD.MOV.U32 R62, RZ, RZ, R50 ;  /* 0x000000ffff3e7224 */ /* 0x004fe200078e0032 */
[----:B------:R-:W-:Y:S01]  /*6880*/  MOV R61, R48 ;  /* 0x00000030003d7202 */ /* 0x000fe20000000f00 */
[----:B-1----:R-:W-:Y:S01]  /*6890*/  IMAD.MOV.U32 R48, RZ, RZ, R47 ;  /* 0x000000ffff307224 */ /* 0x002fe200078e002f */
[----:B------:R-:W-:Y:S01]  /*68a0*/  SHF.R.U64 R58, R66, 0x10, R67 ;  /* 0x00000010423a7819 */ /* 0x000fe20000001243 */
[--C-:B------:R-:W-:Y:S01]  /*68b0*/  HADD2.F32 R50, -RZ, R49.reuse.H0_H0 ;  /* 0x20000031ff327230 */ /* 0x100fe20000004100 */
[----:B------:R-:W-:Y:S01]  /*68c0*/  SHF.R.U32.HI R79, RZ, 0x10, R63 ;  /* 0x00000010ff4f7819 */ /* 0x000fe2000001163f */
[----:B------:R-:W-:Y:S01]  /*68d0*/  HADD2.F32 R49, -RZ, R49.H1_H1 ;  /* 0x30000031ff317230 */ /* 0x000fe20000004100 */
[----:B------:R-:W-:Y:S01]  /*68e0*/  SHF.R.U32.HI R77, RZ, 0x10, R67 ;  /* 0x00000010ff4d7819 */ /* 0x000fe20000011643 */
[----:B------:R-:W-:-:S02]  /*68f0*/  HADD2.F32 R47, -RZ, R45.H0_H0 ;  /* 0x2000002dff2f7230 */ /* 0x000fc40000004100 */
[----:B------:R-:W-:Y:S02]  /*6900*/  HADD2.F32 R66, -RZ, R64.H0_H0 ;  /* 0x20000040ff427230 */ /* 0x000fe40000004100 */
[----:B------:R-:W-:Y:S02]  /*6910*/  HADD2.F32 R45, -RZ, R45.H1_H1 ;  /* 0x3000002dff2d7230 */ /* 0x000fe40000004100 */
[----:B------:R-:W-:Y:S02]  /*6920*/  HADD2.F32 R64, -RZ, R76.H0_H0 ;  /* 0x2000004cff407230 */ /* 0x000fe40000004100 */
[-C--:B------:R-:W-:Y:S01]  /*6930*/  FMUL.FTZ R78, R49, R66.reuse ;  /* 0x00000042314e7220 */ /* 0x080fe20000410000 */
[----:B------:R-:W-:Y:S02]  /*6940*/  HADD2.F32 R63, -RZ, R135.H1_H1 ;  /* 0x30000087ff3f7230 */ /* 0x000fe40000004100 */
[-C--:B------:R-:W-:Y:S01]  /*6950*/  FMUL.FTZ R76, R50, R65.reuse ;  /* 0x00000041324c7220 */ /* 0x080fe20000410000 */
[----:B------:R-:W-:Y:S01]  /*6960*/  FMUL.FTZ R66, R45, R66 ;  /* 0x000000422d427220 */ /* 0x000fe20000410000 */
[----:B------:R-:W-:Y:S01]  /*6970*/  FMUL.FTZ R65, R47, R65 ;  /* 0x000000412f417220 */ /* 0x000fe20000410000 */
[-C--:B------:R-:W-:Y:S01]  /*6980*/  FFMA.FTZ R67, R45, R64.reuse, -R78 ;  /* 0x000000402d437223 */ /* 0x080fe2000001084e */
[----:B------:R-:W-:Y:S01]  /*6990*/  FFMA.FTZ R76, R47, R63, -R76 ;  /* 0x0000003f2f4c7223 */ /* 0x000fe2000001084c */
[----:B------:R-:W-:Y:S01]  /*69a0*/  FFMA.FTZ R78, R49, R64, R66 ;  /* 0x00000040314e7223 */ /* 0x000fe20000010042 */
[----:B------:R-:W-:-:S02]  /*69b0*/  HADD2.F32 R64, -RZ, R136.H1_H1 ;  /* 0x30000088ff407230 */ /* 0x000fc40000004100 */
[----:B------:R-:W-:Y:S01]  /*69c0*/  FFMA.FTZ R65, R50, R63, R65 ;  /* 0x0000003f32417223 */ /* 0x000fe20000010041 */
[--C-:B------:R-:W-:Y:S02]  /*69d0*/  HADD2.F32 R47, -RZ, R51.reuse.H0_H0 ;  /* 0x20000033ff2f7230 */ /* 0x100fe40000004100 */
[--C-:B------:R-:W-:Y:S02]  /*69e0*/  HADD2.F32 R45, -RZ, R48.reuse.H0_H0 ;  /* 0x20000030ff2d7230 */ /* 0x100fe40000004100 */
        /* <DEDUP_REMOVED lines=16> */
[----:B------:R-:W-:Y:S02]  /*6af0*/  HADD2.F32 R47, -RZ, R61.H0_H0 ;  /* 0x2000003dff2f7230 */ /* 0x000fe40000004100 */
[----:B------:R-:W-:Y:S01]  /*6b00*/  HADD2.F32 R49, -RZ, R83.H0_H0 ;  /* 0x20000053ff317230 */ /* 0x000fe20000004100 */
[----:B------:R-:W-:Y:S01]  /*6b10*/  F2FP.F16.F32.PACK_AB R80, R81, R80 ;  /* 0x000000505150723e */ /* 0x000fe200000000ff */
[----:B------:R-:W-:Y:S02]  /*6b20*/  HADD2.F32 R61, -RZ, R61.H1_H1 ;  /* 0x3000003dff3d7230 */ /* 0x000fe40000004100 */
[----:B------:R-:W-:Y:S01]  /*6b30*/  FMUL.FTZ R64, R47, R50 ;  /* 0x000000322f407220 */ /* 0x000fe20000410000 */
[----:B------:R-:W-:Y:S02]  /*6b40*/  HADD2.F32 R48, -RZ, R135.H0_H0 ;  /* 0x20000087ff307230 */ /* 0x000fe40000004100 */
[--C-:B------:R-:W-:Y:S02]  /*6b50*/  HADD2.F32 R45, -RZ, R44.reuse.H0_H0 ;  /* 0x2000002cff2d7230 */ /* 0x100fe40000004100 */
[----:B------:R-:W-:Y:S01]  /*6b60*/  FMUL.FTZ R51, R61, R49 ;  /* 0x000000313d337220 */ /* 0x000fe20000410000 */
[----:B------:R-:W-:-:S02]  /*6b70*/  HADD2.F32 R44, -RZ, R44.H1_H1 ;  /* 0x3000002cff2c7230 */ /* 0x000fc40000004100 */
[----:B------:R-:W-:Y:S02]  /*6b80*/  HADD2.F32 R136, -RZ, R136.H0_H0 ;  /* 0x20000088ff887230 */ /* 0x000fe40000004100 */
[C---:B------:R-:W-:Y:S01]  /*6b90*/  FMUL.FTZ R50, R45.reuse, R50 ;  /* 0x000000322d327220 */ /* 0x040fe20000410000 */
[----:B------:R-:W-:Y:S01]  /*6ba0*/  FFMA.FTZ R64, R45, R48, -R64 ;  /* 0x000000302d407223 */ /* 0x000fe20000010840 */
[C---:B------:R-:W-:Y:S01]  /*6bb0*/  FMUL.FTZ R66, R44.reuse, R49 ;  /* 0x000000312c427220 */ /* 0x040fe20000410000 */
[----:B------:R-:W-:Y:S01]  /*6bc0*/  FFMA.FTZ R51, R44, R60, -R51 ;  /* 0x0000003c2c337223 */ /* 0x000fe20000010833 */
        /* <DEDUP_REMOVED lines=14> */
[-C--:B------:R-:W-:Y:S01]  /*6cb0*/  FFMA.FTZ R136, R45, R134.reuse, R136 ;  /* 0x000000862d887223 */ /* 0x080fe20000010088 */
[----:B------:R-:W-:Y:S01]  /*6cc0*/  FFMA.FTZ R63, R44, R134, -R63 ;  /* 0x000000862c3f7223 */ /* 0x000fe2000001083f */
[-C--:B------:R-:W-:Y:S01]  /*6cd0*/  FFMA.FTZ R49, R62, R47.reuse, R49 ;  /* 0x0000002f3e317223 */ /* 0x080fe20000010031 */
[----:B------:R-:W-:Y:S01]  /*6ce0*/  FFMA.FTZ R46, R46, R47, -R77 ;  /* 0x0000002f2e2e7223 */ /* 0x000fe2000001084d */
[----:B------:R-:W-:-:S02]  /*6cf0*/  F2FP.F16.F32.PACK_AB R44, R51, R64 ;  /* 0x00000040332c723e */ /* 0x000fc400000000ff */
[----:B------:R-:W-:Y:S02]  /*6d00*/  F2FP.F16.F32.PACK_AB R45, R67, R76 ;  /* 0x0000004c432d723e */ /* 0x000fe400000000ff */
[----:B------:R-:W-:Y:S01]  /*6d10*/  F2FP.F16.F32.PACK_AB R50, R49, R136 ;  /* 0x000000883132723e */ /* 0x000fe200000000ff */
[----:B------:R-:W-:Y:S01]  /*6d20*/  IMAD.MOV.U32 R49, RZ, RZ, R65 ;  /* 0x000000ffff317224 */ /* 0x000fe200078e0041 */
[----:B------:R-:W-:Y:S02]  /*6d30*/  F2FP.F16.F32.PACK_AB R47, R82, R79 ;  /* 0x0000004f522f723e */ /* 0x000fe400000000ff */
[----:B------:R-:W-:Y:S02]  /*6d40*/  F2FP.F16.F32.PACK_AB R46, R46, R63 ;  /* 0x0000003f2e2e723e */ /* 0x000fe400000000ff */
[----:B------:R-:W-:-:S07]  /*6d50*/  MOV R51, R80 ;  /* 0x0000005000337202 */ /* 0x000fce0000000f00 */
.L_x_7828:
[----:B------:R-:W-:Y:S05]  /*6d60*/  BSYNC B2 ;  /* 0x0000000000027941 */ /* 0x000fea0003800000 */
.L_x_7827:
        /* <DEDUP_REMOVED lines=11> */
.L_x_7826:
[----:B------:R-:W-:Y:S05]  /*6e20*/  BSYNC B1 ;  /* 0x0000000000017941 */ /* 0x000fea0003800000 */
.L_x_7825:
[----:B------:R-:W-:Y:S01]  /*6e30*/  ISETP.GE.OR P4, PT, R189, R114, P2 ;  /* 0x00000072bd00720c */ /* 0x000fe20001786670 */
        /* <DEDUP_REMOVED lines=36> */
[--C-:B------:R-:W-:Y:S01]  /*7080*/  HADD2.F32 R50, -RZ, R49.reuse.H0_H0 ;  /* 0x20000031ff327230 */ /* 0x100fe20000004100 */
[--C-:B------:R-:W-:Y:S01]  /*7090*/  SHF.R.U64 R67, R74, 0x10, R75.reuse ;  /* 0x000000104a437819 */ /* 0x100fe2000000124b */
[----:B------:R-:W-:Y:S01]  /*70a0*/  HADD2.F32 R49, -RZ, R49.H1_H1 ;  /* 0x30000031ff317230 */ /* 0x000fe20000004100 */
[----:B------:R-:W-:Y:S01]  /*70b0*/  SHF.R.U32.HI R74, RZ, 0x10, R75 ;  /* 0x00000010ff4a7819 */ /* 0x000fe2000001164b */
[--C-:B------:R-:W-:Y:S01]  /*70c0*/  HADD2.F32 R46, -RZ, R45.reuse.H0_H0 ;  /* 0x2000002dff2e7230 */ /* 0x100fe20000004100 */
[----:B------:R-:W-:Y:S01]  /*70d0*/  SHF.R.U64 R72, R72, 0x10, R73 ;  /* 0x0000001048487819 */ /* 0x000fe20000001249 */
[----:B------:R-:W-:Y:S01]  /*70e0*/  HADD2.F32 R62, -RZ, R62.H0_H0 ;  /* 0x2000003eff3e7230 */ /* 0x000fe20000004100 */
[--C-:B------:R-:W-:Y:S01]  /*70f0*/  SHF.R.U64 R73, R70, 0x10, R71.reuse ;  /* 0x0000001046497819 */ /* 0x100fe20000001247 */
[----:B------:R-:W-:Y:S01]  /*7100*/  HADD2.F32 R45, -RZ, R45.H1_H1 ;  /* 0x3000002dff2d7230 */ /* 0x000fe20000004100 */
[----:B------:R-:W-:Y:S01]  /*7110*/  SHF.R.U32.HI R70, RZ, 0x10, R71 ;  /* 0x00000010ff467819 */ /* 0x000fe20000011647 */
[----:B------:R-:W-:-:S02]  /*7120*/  HADD2.F32 R63, -RZ, R128.H0_H0 ;  /* 0x20000080ff3f7230 */ /* 0x000fc40000004100 */
        /* <DEDUP_REMOVED lines=11> */
[----:B------:R-:W-:Y:S01]  /*71e0*/  HADD2.F32 R45, -RZ, R47.H0_H0 ;  /* 0x2000002fff2d7230 */ /* 0x000fe20000004100 */
[----:B------:R-:W-:Y:S01]  /*71f0*/  SHF.R.U64 R76, R68, 0x10, R69 ;  /* 0x00000010444c7819 */ /* 0x000fe20000001245 */
[--C-:B------:R-:W-:Y:S02]  /*7200*/  HADD2.F32 R46, -RZ, R51.reuse.H0_H0 ;  /* 0x20000033ff2e7230 */ /* 0x100fe40000004100 */
[----:B------:R-:W-:Y:S02]  /*7210*/  HADD2.F32 R51, -RZ, R51.H1_H1 ;  /* 0x30000033ff337230 */ /* 0x000fe40000004100 */
[-C--:B------:R-:W-:Y:S01]  /*7220*/  FMUL.FTZ R61, R45, R60.reuse ;  /* 0x0000003c2d3d7220 */ /* 0x080fe20000410000 */
[----:B------:R-:W-:Y:S02]  /*7230*/  HADD2.F32 R62, -RZ, R74.H0_H0 ;  /* 0x2000004aff3e7230 */ /* 0x000fe40000004100 */
[----:B------:R-:W-:Y:S01]  /*7240*/  FMUL.FTZ R68, R46, R60 ;  /* 0x0000003c2e447220 */ /* 0x000fe20000410000 */
[----:B------:R-:W-:Y:S01]  /*7250*/  HADD2.F32 R47, -RZ, R47.H1_H1 ;  /* 0x3000002fff2f7230 */ /* 0x000fe20000004100 */
[----:B------:R-:W-:Y:S01]  /*7260*/  F2FP.F16.F32.PACK_AB R63, R66, R63 ;  /* 0x0000003f423f723e */ /* 0x000fe200000000ff */
[----:B------:R-:W-:-:S02]  /*7270*/  HADD2.F32 R49, -RZ, R133.H0_H0 ;  /* 0x20000085ff317230 */ /* 0x000fc40000004100 */
[-C--:B------:R-:W-:Y:S01]  /*7280*/  FMUL.FTZ R60, R51, R62.reuse ;  /* 0x0000003e333c7220 */ /* 0x080fe20000410000 */
[----:B------:R-:W-:Y:S02]  /*7290*/  HADD2.F32 R50, -RZ, R70.H0_H0 ;  /* 0x20000046ff327230 */ /* 0x000fe40000004100 */
[----:B------:R-:W-:Y:S01]  /*72a0*/  FMUL.FTZ R70, R47, R62 ;  /* 0x0000003e2f467220 */ /* 0x000fe20000410000 */
[----:B------:R-:W-:Y:S02]  /*72b0*/  HADD2.F32 R128, -RZ, R128.H1_H1 ;  /* 0x30000080ff807230 */ /* 0x000fe40000004100 */
        /* <DEDUP_REMOVED lines=16> */
[-C--:B------:R-:W-:Y:S01]  /*73c0*/  FFMA.FTZ R50, R45, R132.reuse, -R50 ;  /* 0x000000842d327223 */ /* 0x080fe20000010832 */
        /* <DEDUP_REMOVED lines=11> */
[----:B------:R-:W-:Y:S02]  /*7480*/  HADD2.F32 R133, -RZ, R133.H1_H1 ;  /* 0x30000085ff857230 */ /* 0x000fe40000004100 */
        /* <DEDUP_REMOVED lines=16> */
.L_x_7830:
[----:B------:R-:W-:Y:S05]  /*7590*/  BSYNC B1 ;  /* 0x0000000000017941 */ /* 0x000fea0003800000 */
.L_x_7829:
        /* <DEDUP_REMOVED lines=10> */
.L_x_7768:
[----:B------:R-:W-:-:S13]  /*7640*/  ISETP.NE.AND P0, PT, R197, 0x3, PT ;  /* 0x00000003c500780c */ /* 0x000fda0003f05270 */
[----:B------:R-:W-:Y:S05]  /*7650*/  @!P0 BRA `(.L_x_7831) ;  /* 0x0000000000048947 */ /* 0x000fea0003800000 */
[----:B------:R-:W-:Y:S01]  /*7660*/  BPT.TRAP 0x1 ;  /* 0x000000040000795c */ /* 0x000fe20000300000 */
.L_x_7831:
        /* <DEDUP_REMOVED lines=9> */
.L_x_8089:
[----:B------:R-:W-:Y:S05]  /*7700*/  BSYNC B1 ;  /* 0x0000000000017941 */ /* 0x000fea0003800000 */
.L_x_7832:
        /* <DEDUP_REMOVED lines=9> */
[----:B------:R-:W3:Y:S01]  /*77a0*/  @!P1 LDS.128 R48, [R110+0x1c400] ;  /* 0x01c400006e309984 */ /* 0x000ee20000000c00 */
[----:B------:R-:W-:Y:S02]  /*77b0*/  @!P2 IADD3.X R59, R61, R36, RZ, P3, !PT ;  /* 0x000000243d3ba210 */ /* 0x000fe40001ffe4ff */
        /* <DEDUP_REMOVED lines=9> */
.L_x_7835:
[----:B------:R-:W-:Y:S05]  /*7850*/  BSYNC B1 ;  /* 0x0000000000017941 */ /* 0x000fea0003800000 */
.L_x_7834:
        /* <DEDUP_REMOVED lines=19> */
.L_x_7837:
[----:B------:R-:W-:Y:S05]  /*7990*/  BSYNC B1 ;  /* 0x0000000000017941 */ /* 0x000fea0003800000 */
.L_x_7836:
        /* <DEDUP_REMOVED lines=19> */
.L_x_7839:
[----:B------:R-:W-:Y:S05]  /*7ad0*/  BSYNC B1 ;  /* 0x0000000000017941 */ /* 0x000fea0003800000 */
.L_x_7838:
[----:B------:R-:W-:-:S13]  /*7ae0*/  ISETP.GE.AND P3, PT, R189, R114, PT ;  /* 0x00000072bd00720c */ /* 0x000fda0003f66270 */
[----:B------:R-:W-:Y:S05]  /*7af0*/  @P3 BRA `(.L_x_7805) ;  /* 0x00000000004c3947 */ /* 0x000fea0003800000 */
[----:B------:R-:W3:Y:S01]  /*7b00*/  LDC.64 R58, c[0x0][0x2f0] ;  /* 0x0000bc00ff3a7b82 */ /* 0x000ee20000000a00 */
[----:B-12-4-:R-:W1:Y:S01]  /*7b10*/  @!P2 LDS.128 R44, [R110+0x1b400] ;  /* 0x01b400006e2ca984 */ /* 0x016e620000000c00 */
[----:B------:R-:W-:-:S03]  /*7b20*/  MOV R53, R61 ;  /* 0x0000003d00357202 */ /* 0x000fc60000000f00 */
        /* <DEDUP_REMOVED lines=16> */
.L_x_7805:
[----:B------:R-:W-:Y:S05]  /*7c30*/  BSYNC B0 ;  /* 0x0000000000007941 */ /* 0x000fea0003800000 */
.L_x_7767:
        /* <DEDUP_REMOVED lines=17> */
.L_x_7841:
[----:B------:R-:W-:Y:S05]  /*7d50*/  BSYNC B0 ;  /* 0x0000000000007941 */ /* 0x000fea0003800000 */
.L_x_7840:
[----:B------:R-:W2:Y:S01]  /*7d60*/  SYNCS.PHASECHK.TRANS64.TRYWAIT P0, [R105+URZ+0x288b0], R122 ;  /* 0x0288b07a690075a7 */ /* 0x000ea2000800017f */
[----:B------:R-:W-:Y:S01]  /*7d70*/  ULDC UR36, c[0x0][0x2e4] ;  /* 0x0000b90000247ab9 */ /* 0x000fe20000000800 */
[----:B------:R-:W-:Y:S01]  /*7d80*/  ULDC.64 UR40, c[0x0][0x318] ;  /* 0x0000c60000287ab9 */ /* 0x000fe20000000a00 */
[----:B------:R-:W-:Y:S01]  /*7d90*/  ULDC.64 UR42, c[0x0][0x308] ;  /* 0x0000c200002a7ab9 */ /* 0x000fe20000000a00 */
[----:B------:R-:W-:Y:S04]  /*7da0*/  BSSY B0, `(.L_x_7842) ;  /* 0x0000002000007945 */ /* 0x000fe80003800000 */
[----:B--2---:R-:W-:Y:S05]  /*7db0*/  @!P0 BRA `(.L_x_7843) ;  /* 0x0000017000608947 */ /* 0x004fea0003800000 */
.L_x_8090:
[----:B------:R-:W-:Y:S05]  /*7dc0*/  BSYNC B0 ;  /* 0x0000000000007941 */ /* 0x000fea0003800000 */
.L_x_7842:
        /* <DEDUP_REMOVED lines=18> */
.L_x_7845:
[----:B------:R-:W-:Y:S05]  /*7ef0*/  BSYNC B0 ;  /* 0x0000000000007941 */ /* 0x000fea0003800000 */
.L_x_7844:
[----:B------:R-:W-:Y:S01]  /*7f00*/  ISETP.GE.AND P0, PT, R188, R114, PT ;  /* 0x00000072bc00720c */ /* 0x000fe20003f06270 */
[----:B------:R-:W-:-:S12]  /*7f10*/  BSSY B0, `(.L_x_7846) ;  /* 0x0000012000007945 */ /* 0x000fd80003800000 */
[----:B------:R-:W-:Y:S05]  /*7f20*/  @P0 BRA `(.L_x_7847) ;  /* 0x0000000000400947 */ /* 0x000fea0003800000 */
[----:B---3--:R-:W-:Y:S01]  /*7f30*/  IADD3 R47, P0, R48, 0x20, RZ ;  /* 0x00000020302f7810 */ /* 0x008fe20007f1e0ff */
        /* <DEDUP_REMOVED lines=15> */
.L_x_7847:
[----:B------:R-:W-:Y:S05]  /*8030*/  BSYNC B0 ;  /* 0x0000000000007941 */ /* 0x000fea0003800000 */
.L_x_7846:
        /* <DEDUP_REMOVED lines=19> */
.L_x_7849:
[----:B------:R-:W-:Y:S05]  /*8170*/  BSYNC B0 ;  /* 0x0000000000007941 */ /* 0x000fea0003800000 */
.L_x_7848:
[----:B------:R-:W-:Y:S01]  /*8180*/  ISETP.GE.AND P0, PT, R189, R114, PT ;  /* 0x00000072bd00720c */ /* 0x000fe20003f06270 */
[----:B------:R-:W-:-:S12]  /*8190*/  BSSY B0, `(.L_x_7850) ;  /* 0x0000012000007945 */ /* 0x000fd80003800000 */
[----:B------:R-:W-:Y:S05]  /*81a0*/  @P0 BRA `(.L_x_7851) ;  /* 0x0000000000400947 */ /* 0x000fea0003800000 */
[----:B-1-34-:R-:W-:Y:S01]  /*81b0*/  IADD3 R47, P0, R48, 0x60, RZ ;  /* 0x00000060302f7810 */ /* 0x01afe20007f1e0ff */
[----:B------:R-:W-:Y:S02]  /*81c0*/  IMAD.MOV.U32 R44, RZ, RZ, R98 ;  /* 0x000000ffff2c7224 */ /* 0x000fe400078e0062 */
[----:B------:R-:W-:Y:S01]  /*81d0*/  IMAD.MOV.U32 R45, RZ, RZ, R104 ;  /* 0x000000ffff2d7224 */ /* 0x000fe200078e0068 */
[----:B------:R-:W-:Y:S01]  /*81e0*/  IADD3.X R48, RZ, R49, RZ, P0, !PT ;  /* 0x00000031ff307210 */ /* 0x000fe200007fe4ff */
        /* <DEDUP_REMOVED lines=12> */
.L_x_7851:
[----:B------:R-:W-:Y:S05]  /*82b0*/  BSYNC B0 ;  /* 0x0000000000007941 */ /* 0x000fea0003800000 */
.L_x_7850:
        /* <DEDUP_REMOVED lines=22> */
.L_x_7762:
[----:B------:R-:W-:Y:S01]  /*8420*/  ISETP.GE.AND P2, PT, R123, 0x1, PT ;  /* 0x000000017b00780c */ /* 0x000fe20003f46270 */
[----:B------:R-:W-:Y:S01]  /*8430*/  IMAD.MOV.U32 R0, RZ, RZ, RZ ;  /* 0x000000ffff007224 */ /* 0x000fe200078e00ff */
[----:B------:R-:W-:Y:S01]  /*8440*/  PLOP3.LUT P1, PT, PT, PT, PT, 0x80, 0x0 ;  /* 0x000000000000781c */ /* 0x000fe20003f2f070 */
[----:B------:R-:W-:Y:S01]  /*8450*/  IMAD.MOV.U32 R3, RZ, RZ, RZ ;  /* 0x000000ffff037224 */ /* 0x000fe200078e00ff */
        /* <DEDUP_REMOVED lines=34> */
[----:B------:R-:W1:Y:S01]  /*8680*/  FENCE.VIEW.ASYNC.G ;  /* 0x00000000000073c6 */ /* 0x000e620000000100 */
[----:B------:R-:W-:Y:S05]  /*8690*/  WARPSYNC.ALL ;  /* 0x0000000000007948 */ /* 0x000fea0003800000 */
[----:B-1----:R-:W-:Y:S06]  /*86a0*/  BAR.ARV 0xc, 0x120 ;  /* 0x0304800000007b1d */ /* 0x002fec0000002000 */
.L_x_7853:
[----:B------:R-:W-:Y:S01]  /*86b0*/  MOV R58, RZ ;  /* 0x000000ff003a7202 */ /* 0x000fe20000000f00 */
[----:B------:R-:W-:Y:S01]  /*86c0*/  IMAD.MOV.U32 R11, RZ, RZ, RZ ;  /* 0x000000ffff0b7224 */ /* 0x000fe200078e00ff */
[----:B------:R-:W-:Y:S06]  /*86d0*/  @!P2 BRA `(.L_x_7854) ;  /* 0x000000e800e8a947 */ /* 0x000fec0003800000 */
[----:B------:R-:W-:-:S03]  /*86e0*/  UMOV UR4, 0xffffffff ;  /* 0xffffffff00047882 */ /* 0x000fc60000000000 */
[----:B------:R-:W-:Y:S05]  /*86f0*/  BRA.DIV UR4, `(.L_x_7855) ;  /* 0x0000016a04247947 */ /* 0x000fea000b800000 */
[----:B------:R1:W2:Y:S02]  /*8700*/  SHFL.IDX PT, R192, R231, RZ, 0x1f ;  /* 0x00001fffe7c07589 */ /* 0x0002a400000e0000 */
.L_x_8093:
[----:B--2---:R-:W-:Y:S02]  /*8710*/  LEA.HI R0, R192, R192, RZ, 0x1 ;  /* 0x000000c0c0007211 */ /* 0x004fe400078f08ff */
[----:B------:R-:W-:Y:S02]  /*8720*/  LOP3.LUT P0, RZ, R226, 0x3ff, RZ, 0xc0, !PT ;  /* 0x000003ffe2ff7812 */ /* 0x000fe4000780c0ff */
[----:B------:R-:W-:Y:S02]  /*8730*/  LOP3.LUT R3, R0, 0x1e, RZ, 0xc0, !PT ;  /* 0x0000001e00037812 */ /* 0x000fe400078ec0ff */
[----:B------:R-:W-:-:S03]  /*8740*/  P2R R24, PR, RZ, 0x1 ;  /* 0x00000001ff187803 */ /* 0x000fc60000000000 */
[----:B------:R-:W-:-:S04]  /*8750*/  IMAD.IADD R3, R192, 0x1, -R3 ;  /* 0x00000001c0037824 */ /* 0x000fc800078e0a03 */
[----:B------:R-:W-:-:S05]  /*8760*/  IMAD R3, R3, 0x2000, R226 ;  /* 0x0000200003037824 */ /* 0x000fca00078e02e2 */
[----:B------:R-:W-:-:S04]  /*8770*/  SHF.R.U32.HI R3, RZ, 0x4, R3 ;  /* 0x00000004ff037819 */ /* 0x000fc80000011603 */
[----:B------:R-:W-:Y:S01]  /*8780*/  LOP3.LUT R52, R3, 0x3fff, RZ, 0xc0, !PT ;  /* 0x00003fff03347812 */ /* 0x000fe200078ec0ff */
[----:B------:R-:W-:Y:S06]  /*8790*/  @!P0 BRA `(.L_x_7856) ;  /* 0x0000000000408947 */ /* 0x000fec0003800000 */
[----:B------:R-:W-:Y:S01]  /*87a0*/  MOV R0, 0x0 ;  /* 0x0000000000007802 */ /* 0x000fe20000000f00 */
[----:B------:R-:W-:Y:S01]  /*87b0*/  ULDC.64 UR4, c[0x4][0x1b8] ;  /* 0x01006e0000047ab9 */ /* 0x000fe20000000a00 */
[----:B------:R-:W-:Y:S01]  /*87c0*/  ULDC.64 UR6, c[0x4][0x1c0] ;  /* 0x0100700000067ab9 */ /* 0x000fe20000000a00 */
[----:B------:R-:W-:Y:S01]  /*87d0*/  MOV R4, UR4 ;  /* 0x0000000400047c02 */ /* 0x000fe20008000f00 */
[----:B------:R2:W3:Y:S01]  /*87e0*/  LDC.64 R14, c[0x4][R0] ;  /* 0x01000000000e7b82 */ /* 0x0004e20000000a00 */
        /* <DEDUP_REMOVED lines=8> */
[----:B--2---:R-:W-:-:S07]  /*8870*/  IMAD.MOV.U32 R12, RZ, RZ, 0x1 ;  /* 0x00000001ff0c7424 */ /* 0x004fce00078e00ff */
[----:B------:R-:W-:-:S07]  /*8880*/  LEPC R20, `(.L_x_7856) ;  /* 0x000000001014794e */ /* 0x000fce0000000000 */
[----:B01-3-5:R-:W-:Y:S05]  /*8890*/  CALL.ABS.NOINC R14 ;  /* 0x000000000e007343 */ /* 0x02bfea0003c00000 */
.L_x_7856:
[----:B------:R-:W-:Y:S02]  /*88a0*/  ULDC UR4, c[0x0][0x3d4] ;  /* 0x0000f50000047ab9 */ /* 0x000fe40000000800 */
[----:B------:R-:W-:-:S13]  /*88b0*/  ISETP.LT.AND P0, PT, RZ, UR4, PT ;  /* 0x00000004ff007c0c */ /* 0x000fda000bf01270 */
[----:B------:R-:W-:Y:S05]  /*88c0*/  @P0 BRA `(.L_x_7857) ;  /* 0x00000000003c0947 */ /* 0x000fea0003800000 */
[----:B------:R-:W-:-:S04]  /*88d0*/  LEA.HI R0, R223, R223, RZ, 0x1 ;  /* 0x000000dfdf007211 */ /* 0x000fc800078f08ff */
[----:B------:R-:W-:-:S05]  /*88e0*/  LOP3.LUT R0, R0, 0xfffffffe, RZ, 0xc0, !PT ;  /* 0xfffffffe00007812 */ /* 0x000fca00078ec0ff */
[----:B------:R-:W-:-:S05]  /*88f0*/  IMAD.IADD R0, R223, 0x1, -R0 ;  /* 0x00000001df007824 */ /* 0x000fca00078e0a00 */
[----:B------:R-:W-:-:S04]  /*8900*/  SHF.L.U32 R3, R0, 0x1f, RZ ;  /* 0x0000001f00037819 */ /* 0x000fc800000006ff */
[----:B------:R2:W3:Y:S03]  /*8910*/  SYNCS.PHASECHK.TRANS64.TRYWAIT P0, [R2+URZ+0x28800], R3 ;  /* 0x02880003020075a7 */ /* 0x0004e6000800017f */
[----:B---3--:R-:W-:Y:S05]  /*8920*/  @!P0 NANOSLEEP.SYNCS 0x989680 ;  /* 0x009896800000895d */ /* 0x008fea0003900000 */
[----:B------:R-:W3:Y:S01]  /*8930*/  @!P0 SYNCS.PHASECHK.TRANS64 P0, [R2+URZ+0x28800], R3 ;  /* 0x02880003020085a7 */ /* 0x000ee2000800007f */
[----:B------:R-:W-:Y:S04]  /*8940*/  BSSY B0, `(.L_x_7858) ;  /* 0x0000006000007945 */ /* 0x000fe80003800000 */
[----:B---3--:R-:W-:Y:S05]  /*8950*/  @P0 BRA `(.L_x_7859) ;  /* 0x0000000000100947 */ /* 0x008fea0003800000 */
.L_x_7860:
[----:B---3--:R3:W4:Y:S02]  /*8960*/  SYNCS.PHASECHK.TRANS64.TRYWAIT P0, [R2+URZ+0x28800], R3 ;  /* 0x02880003020075a7 */ /* 0x008724000800017f */
[----:B----4-:R-:W-:Y:S05]  /*8970*/  @!P0 NANOSLEEP.SYNCS 0x989680 ;  /* 0x009896800000895d */ /* 0x010fea0003900000 */
[----:B------:R-:W4:Y:S02]  /*8980*/  @!P0 SYNCS.PHASECHK.TRANS64 P0, [R2+URZ+0x28800], R3 ;  /* 0x02880003020085a7 */ /* 0x000f24000800007f */
[----:B----4-:R-:W-:Y:S05]  /*8990*/  @!P0 BRA `(.L_x_7860) ;  /* 0xfffffffc00f08947 */ /* 0x010fea000383ffff */
.L_x_7859:
[----:B------:R-:W-:Y:S05]  /*89a0*/  BSYNC B0 ;  /* 0x0000000000007941 */ /* 0x000fea0003800000 */
.L_x_7858:
[----:B------:R-:W-:Y:S05]  /*89b0*/  BRA `(.L_x_7861) ;  /* 0x0000005000347947 */ /* 0x000fea0003800000 */
.L_x_7857:
[----:B------:R-:W2:Y:S01]  /*89c0*/  LDC.64 R12, c[0x0][0x3d8] ;  /* 0x0000f600ff0c7b82 */ /* 0x000ea20000000a00 */
[----:B-----5:R-:W-:Y:S01]  /*89d0*/  SHF.R.S32.HI R3, RZ, 0x1f, R117 ;  /* 0x0000001fff037819 */ /* 0x020fe20000011475 */
[----:B------:R-:W-:Y:S01]  /*89e0*/  IMAD.MOV.U32 R6, RZ, RZ, R16 ;  /* 0x000000ffff067224 */ /* 0x000fe200078e0010 */
[----:B------:R-:W-:Y:S01]  /*89f0*/  ISETP.NE.AND P4, PT, R24, RZ, PT ;  /* 0x000000ff1800720c */ /* 0x000fe20003f85270 */
[----:B------:R-:W-:Y:S01]  /*8a00*/  IMAD.MOV.U32 R7, RZ, RZ, R17 ;  /* 0x000000ffff077224 */ /* 0x000fe200078e0011 */
[----:B------:R-:W-:Y:S02]  /*8a10*/  SHF.R.S32.HI R5, RZ, 0x1f, R22 ;  /* 0x0000001fff057819 */ /* 0x000fe40000011416 */
[----:B------:R-:W-:Y:S01]  /*8a20*/  MOV R4, R22 ;  /* 0x0000001600047202 */ /* 0x000fe20000000f00 */
[----:B------:R-:W3:Y:S01]  /*8a30*/  LDC.64 R14, c[0x0][0x3e8] ;  /* 0x0000fa00ff0e7b82 */ /* 0x000ee20000000a00 */
[-C--:B--2---:R-:W-:Y:S01]  /*8a40*/  IMAD R0, R3, R12.reuse, RZ ;  /* 0x0000000c03007224 */ /* 0x084fe200078e02ff */
[----:B------:R-:W-:Y:S01]  /*8a50*/  SHF.L.U64.HI R30, R12, 0x5, R13 ;  /* 0x000000050c1e7819 */ /* 0x000fe2000001020d */
[----:B------:R-:W-:-:S04]  /*8a60*/  IMAD.WIDE.U32 R8, R18, R12, R6 ;  /* 0x0000000c12087225 */ /* 0x000fc800078e0006 */
[----:B------:R-:W-:Y:S02]  /*8a70*/  IMAD R21, R19, R12, RZ ;  /* 0x0000000c13157224 */ /* 0x000fe400078e02ff */
[-C--:B---3--:R-:W-:Y:S01]  /*8a80*/  IMAD R20, R3, R14.reuse, RZ ;  /* 0x0000000e03147224 */ /* 0x088fe200078e02ff */
[----:B------:R-:W-:Y:S01]  /*8a90*/  SHF.L.U64.HI R28, R14, 0x5, R15 ;  /* 0x000000050e1c7819 */ /* 0x000fe2000001020f */
[----:B------:R-:W-:Y:S01]  /*8aa0*/  IMAD.WIDE.U32 R10, R18, R14, R6 ;  /* 0x0000000e120a7225 */ /* 0x000fe200078e0006 */
[----:B------:R-:W-:-:S03]  /*8ab0*/  SHF.L.U32 R24, R14, 0x5, RZ ;  /* 0x000000050e187819 */ /* 0x000fc600000006ff */
[----:B------:R-:W-:-:S04]  /*8ac0*/  IMAD.WIDE.U32 R6, R18, R12, R4 ;  /* 0x0000000c12067225 */ /* 0x000fc800078e0004 */
[----:B------:R-:W-:-:S04]  /*8ad0*/  IMAD.WIDE.U32 R54, R117, R12, RZ ;  /* 0x0000000c75367225 */ /* 0x000fc800078e00ff */
[----:B------:R-:W-:Y:S01]  /*8ae0*/  IMAD R3, R19, R14, RZ ;  /* 0x0000000e13037224 */ /* 0x000fe200078e02ff */
[-C--:B------:R-:W-:Y:S01]  /*8af0*/  IADD3 R27, P2, R8, R54.reuse, RZ ;  /* 0x00000036081b7210 */ /* 0x080fe20007f5e0ff */
[C---:B------:R-:W-:Y:S01]  /*8b00*/  IMAD R59, R117.reuse, R13, R0 ;  /* 0x0000000d753b7224 */ /* 0x040fe200078e0200 */
[----:B------:R-:W-:Y:S01]  /*8b10*/  IADD3 R63, P0, R6, R54, RZ ;  /* 0x00000036063f7210 */ /* 0x000fe20007f1e0ff */
[C---:B------:R-:W-:Y:S02]  /*8b20*/  IMAD R53, R117.reuse, R15, R20 ;  /* 0x0000000f75357224 */ /* 0x040fe400078e0214 */
[----:B------:R-:W-:-:S04]  /*8b30*/  IMAD.WIDE.U32 R56, R117, R14, RZ ;  /* 0x0000000e75387225 */ /* 0x000fc800078e00ff */
[----:B------:R-:W-:Y:S01]  /*8b40*/  IMAD.WIDE.U32 R4, R18, R14, R4 ;  /* 0x0000000e12047225 */ /* 0x000fe200078e0004 */
[----:B------:R-:W-:-:S03]  /*8b50*/  IADD3 R33, P3, R10, R56, RZ ;  /* 0x000000380a217210 */ /* 0x000fc60007f7e0ff */
[----:B------:R-:W-:Y:S01]  /*8b60*/  IMAD R21, R18, R13, R21 ;  /* 0x0000000d12157224 */ /* 0x000fe200078e0215 */
[----:B------:R-:W-:Y:S01]  /*8b70*/  IADD3 R61, P1, R4, R56, RZ ;  /* 0x00000038043d7210 */ /* 0x000fe20007f3e0ff */
[----:B------:R-:W-:Y:S02]  /*8b80*/  IMAD R3, R18, R15, R3 ;  /* 0x0000000f12037224 */ /* 0x000fe400078e0203 */
[----:B------:R-:W-:Y:S02]  /*8b90*/  IMAD.IADD R59, R59, 0x1, R55 ;  /* 0x000000013b3b7824 */ /* 0x000fe400078e0237 */
[----:B------:R-:W-:Y:S02]  /*8ba0*/  IMAD.IADD R53, R53, 0x1, R57 ;  /* 0x0000000135357824 */ /* 0x000fe400078e0239 */
[----:B------:R-:W-:Y:S01]  /*8bb0*/  IMAD.SHL.U32 R29, R12, 0x20, RZ ;  /* 0x000000200c1d7824 */ /* 0x000fe200078e00ff */
[C---:B------:R-:W-:Y:S02]  /*8bc0*/  IADD3.X R65, R59.reuse, R7, R21, P0, !PT ;  /* 0x000000073b417210 */ /* 0x040fe400007fe415 */
[----:B------:R-:W-:-:S02]  /*8bd0*/  IADD3.X R31, R59, R21, R9, P2, !PT ;  /* 0x000000153b1f7210 */ /* 0x000fc400017fe409 */
[C---:B------:R-:W-:Y:S02]  /*8be0*/  IADD3.X R67, R53.reuse, R5, R3, P1, !PT ;  /* 0x0000000535437210 */ /* 0x040fe40000ffe403 */
[----:B------:R-:W-:Y:S01]  /*8bf0*/  IADD3.X R35, R53, R3, R11, P3, !PT ;  /* 0x0000000335237210 */ /* 0x000fe20001ffe40b */
[----:B------:R-:W-:Y:S06]  /*8c00*/  @!P4 BRA `(.L_x_7862) ;  /* 0x000000000040c947 */ /* 0x000fec0003800000 */
[----:B------:R-:W-:Y:S01]  /*8c10*/  MOV R0, 0x0 ;  /* 0x0000000000007802 */ /* 0x000fe20000000f00 */
[----:B------:R-:W-:Y:S01]  /*8c20*/  ULDC.64 UR4, c[0x4][0x1b8] ;  /* 0x01006e0000047ab9 */ /* 0x000fe20000000a00 */
[----:B------:R-:W-:Y:S01]  /*8c30*/  ULDC.64 UR6, c[0x4][0xa8] ;  /* 0x01002a0000067ab9 */ /* 0x000fe20000000a00 */
[----:B------:R-:W-:Y:S01]  /*8c40*/  IMAD.U32 R4, RZ, RZ, UR4 ;  /* 0x00000004ff047e24 */ /* 0x000fe2000f8e00ff */
[----:B------:R2:W3:Y:S01]  /*8c50*/  LDC.64 R14, c[0x4][R0] ;  /* 0x01000000000e7b82 */ /* 0x0004e20000000a00 */
        /* <DEDUP_REMOVED lines=8> */
[----:B--2---:R-:W-:-:S07]  /*8ce0*/  IMAD.MOV.U32 R13, RZ, RZ, RZ ;  /* 0x000000ffff0d7224 */ /* 0x004fce00078e00ff */
[----:B------:R-:W-:-:S07]  /*8cf0*/  LEPC R20, `(.L_x_7862) ;  /* 0x000000001014794e */ /* 0x000fce0000000000 */
[----:B01-3--:R-:W-:Y:S05]  /*8d00*/  CALL.ABS.NOINC R14 ;  /* 0x000000000e007343 */ /* 0x00bfea0003c00000 */
.L_x_7862:
[----:B------:R-:W2:Y:S01]  /*8d10*/  LDC.64 R12, c[0x0][0x3d8] ;  /* 0x0000f600ff0c7b82 */ /* 0x000ea20000000a00 */
[----:B------:R-:W-:Y:S01]  /*8d20*/  SHF.R.S32.HI R3, RZ, 0x1f, R193 ;  /* 0x0000001fff037819 */ /* 0x000fe200000114c1 */
[----:B------:R-:W-:Y:S01]  /*8d30*/  ULDC.U8 UR4, c[0x0][0x3f0] ;  /* 0x0000fc0000047ab9 */ /* 0x000fe20000000000 */
[----:B------:R-:W-:Y:S01]  /*8d40*/  BSSY B0, `(.L_x_7863) ;  /* 0x00004cc000007945 */ /* 0x000fe20003800000 */
[----:B------:R-:W-:-:S04]  /*8d50*/  ISETP.NE.AND P0, PT, RZ, UR4, PT ;  /* 0x00000004ff007c0c */ /* 0x000fc8000bf05270 */
[----:B------:R-:W3:Y:S01]  /*8d60*/  LDC.64 R10, c[0x0][0x3e8] ;  /* 0x0000fa00ff0a7b82 */ /* 0x000ee20000000a00 */
[-C--:B--2---:R-:W-:Y:S02]  /*8d70*/  IMAD R0, R3, R12.reuse, RZ ;  /* 0x0000000c03007224 */ /* 0x084fe400078e02ff */
[----:B------:R-:W-:-:S04]  /*8d80*/  IMAD.WIDE.U32 R4, R193, R12, RZ ;  /* 0x0000000cc1047225 */ /* 0x000fc800078e00ff */
[-C--:B---3--:R-:W-:Y:S02]  /*8d90*/  IMAD R6, R3, R10.reuse, RZ ;  /* 0x0000000a03067224 */ /* 0x088fe400078e02ff */
[C---:B------:R-:W-:Y:S02]  /*8da0*/  IMAD R3, R193.reuse, R13, R0 ;  /* 0x0000000dc1037224 */ /* 0x040fe400078e0200 */
[----:B------:R-:W-:-:S04]  /*8db0*/  IMAD.WIDE.U32 R8, R193, R10, RZ ;  /* 0x0000000ac1087225 */ /* 0x000fc800078e00ff */
[----:B------:R-:W-:Y:S01]  /*8dc0*/  IMAD R7, R193, R11, R6 ;  /* 0x0000000bc1077224 */ /* 0x000fe200078e0206 */
[C---:B------:R-:W-:Y:S01]  /*8dd0*/  SHF.L.U32 R6, R4.reuse, 0x7, RZ ;  /* 0x0000000704067819 */ /* 0x040fe200000006ff */
[----:B------:R-:W-:Y:S02]  /*8de0*/  IMAD.IADD R5, R5, 0x1, R3 ;  /* 0x0000000105057824 */ /* 0x000fe400078e0203 */
[----:B------:R-:W-:Y:S02]  /*8df0*/  IMAD R0, R193, -0x80, R195 ;  /* 0xffffff80c1007824 */ /* 0x000fe400078e02c3 */
[----:B------:R-:W-:Y:S01]  /*8e00*/  IMAD.IADD R3, R9, 0x1, R7 ;  /* 0x0000000109037824 */ /* 0x000fe200078e0207 */
[----:B------:R-:W-:Y:S01]  /*8e10*/  SHF.L.U64.HI R7, R4, 0x7, R5 ;  /* 0x0000000704077819 */ /* 0x000fe20000010205 */
[----:B------:R-:W-:Y:S01]  /*8e20*/  IMAD.SHL.U32 R4, R8, 0x80, RZ ;  /* 0x0000008008047824 */ /* 0x000fe200078e00ff */
[----:B------:R-:W-:Y:S02]  /*8e30*/  VIMNMX R72, R0, 0x80, PT ;  /* 0x0000008000487848 */ /* 0x000fe40003fe0100 */
[----:B------:R-:W-:Y:S01]  /*8e40*/  SHF.L.U64.HI R5, R8, 0x7, R3 ;  /* 0x0000000708057819 */ /* 0x000fe20000010203 */
[----:B------:R-:W-:Y:S06]  /*8e50*/  @!P0 BRA `(.L_x_7864) ;  /* 0x0000002400b08947 */ /* 0x000fec0003800000 */
[----:B------:R-:W2:Y:S01]  /*8e60*/  LDC R0, c[0x0][0x428] ;  /* 0x00010a00ff007b82 */ /* 0x000ea20000000800 */
        /* <DEDUP_REMOVED lines=11> */
[----:B--2---:R-:W-:-:S13]  /*8f20*/  ISETP.NE.AND P4, PT, R0, 0x1, PT ;  /* 0x000000010000780c */ /* 0x004fda0003f85270 */
[----:B------:R-:W2:Y:S08]  /*8f30*/  @P4 LDC R20, c[0x0][0x42c] ;  /* 0x00010b00ff144b82 */ /* 0x000eb00000000800 */
[----:B------:R-:W3:Y:S01]  /*8f40*/  @P4 LDC R21, c[0x0][0x430] ;  /* 0x00010c00ff154b82 */ /* 0x000ee20000000800 */
        /* <DEDUP_REMOVED lines=22> */
.L_x_7866:
[----:B------:R-:W-:Y:S05]  /*90b0*/  BSYNC B1 ;  /* 0x0000000000017941 */ /* 0x000fea0003800000 */
.L_x_7865:
[----:B------:R-:W-:Y:S04]  /*90c0*/  BSSY B1, `(.L_x_7867) ;  /* 0x0000017000017945 */ /* 0x000fe80003800000 */
[----:B------:R-:W-:Y:S05]  /*90d0*/  @P1 BRA `(.L_x_7868) ;  /* 0x0000000000541947 */ /* 0x000fea0003800000 */
[----:B----4-:R-:W-:Y:S01]  /*90e0*/  IADD3 R9, P2, P3, R63, R29, R6 ;  /* 0x0000001d3f097210 */ /* 0x010fe20007b5e006 */
        /* <DEDUP_REMOVED lines=20> */
.L_x_7868:
[----:B------:R-:W-:Y:S05]  /*9230*/  BSYNC B1 ;  /* 0x0000000000017941 */ /* 0x000fea0003800000 */
.L_x_7867:
[----:B-----5:R-:W-:Y:S01]  /*9240*/  MOV R3, R50 ;  /* 0x0000003200037202 */ /* 0x020fe20000000f00 */
[----:B------:R-:W-:Y:S01]  /*9250*/  IMAD R0, R193, 0x80, R18 ;  /* 0x00000080c1007824 */ /* 0x000fe200078e0212 */
[----:B------:R-:W-:Y:S01]  /*9260*/  ISETP.GE.AND P2, PT, R187, R72, PT ;  /* 0x00000048bb00720c */ /* 0x000fe20003f46270 */
[----:B------:R-:W-:Y:S01]  /*9270*/  IMAD.MOV.U32 R24, RZ, RZ, R51 ;  /* 0x000000ffff187224 */ /* 0x000fe200078e0033 */
[----:B------:R-:W-:Y:S01]  /*9280*/  PRMT R64, R3, 0x7610, R64 ;  /* 0x0000761003407816 */ /* 0x000fe20000000040 */
[----:B------:R-:W-:Y:S01]  /*9290*/  IMAD R3, R219, 0x20, R0 ;  /* 0x00000020db037824 */ /* 0x000fe200078e0200 */
[----:B------:R-:W-:Y:S01]  /*92a0*/  MOV R0, R46 ;  /* 0x0000002e00007202 */ /* 0x000fe20000000f00 */
[----:B----4-:R-:W-:Y:S01]  /*92b0*/  IMAD.MOV.U32 R9, RZ, RZ, R59 ;  /* 0x000000ffff097224 */ /* 0x010fe200078e003b */
[----:B------:R-:W-:Y:S01]  /*92c0*/  ISETP.GE.AND P3, PT, R189, R72, PT ;  /* 0x00000048bd00720c */ /* 0x000fe20003f66270 */
[----:B------:R-:W-:Y:S01]  /*92d0*/  IMAD.MOV.U32 R25, RZ, RZ, R47 ;  /* 0x000000ffff197224 */ /* 0x000fe200078e002f */
[----:B------:R-:W-:Y:S01]  /*92e0*/  PRMT R59, R0, 0x7610, R59 ;  /* 0x00007610003b7816 */ /* 0x000fe2000000003b */
[----:B--2---:R-:W-:Y:S01]  /*92f0*/  @P4 IMAD.HI.U32 R0, R3, R20, RZ ;  /* 0x0000001403004227 */ /* 0x004fe200078e00ff */
[----:B------:R-:W-:Y:S01]  /*9300*/  PRMT R72, R24, 0x7610, R72 ;  /* 0x0000761018487816 */ /* 0x000fe20000000048 */
[----:B------:R-:W-:Y:S01]  /*9310*/  BSSY B1, `(.L_x_7869) ;  /* 0x000003e000017945 */ /* 0x000fe20003800000 */
[----:B------:R-:W-:Y:S01]  /*9320*/  PRMT R58, R58, 0x5410, R25 ;  /* 0x000054103a3a7816 */ /* 0x000fe20000000019 */
[----:B------:R-:W-:Y:S01]  /*9330*/  IMAD.MOV.U32 R20, RZ, RZ, R49 ;  /* 0x000000ffff147224 */ /* 0x000fe200078e0031 */
[----:B---3--:R-:W-:Y:S01]  /*9340*/  @P4 SHF.R.U32.HI R3, RZ, R21, R0 ;  /* 0x00000015ff034219 */ /* 0x008fe20000011600 */
        /* <DEDUP_REMOVED lines=8> */
[----:B------:R-:W-:Y:S01]  /*93d0*/  IMAD.MOV.U32 R8, RZ, RZ, R54 ;  /* 0x000000ffff087224 */ /* 0x000fe200078e0036 */
[----:B------:R-:W-:Y:S01]  /*93e0*/  SHF.R.S32.HI R21, RZ, 0x1f, R3 ;  /* 0x0000001fff157819 */ /* 0x000fe20000011403 */
[----:B------:R-:W-:Y:S01]  /*93f0*/  IMAD.MOV.U32 R15, RZ, RZ, R53 ;  /* 0x000000ffff0f7224 */ /* 0x000fe200078e0035 */
[----:B------:R-:W-:Y:S01]  /*9400*/  PRMT R58, R25, 0x7610, R58 ;  /* 0x00007610193a7816 */ /* 0x000fe2000000003a */
[----:B------:R-:W-:Y:S01]  /*9410*/  IMAD.MOV.U32 R25, RZ, RZ, R39 ;  /* 0x000000ffff197224 */ /* 0x000fe200078e0027 */
[----:B------:R-:W-:Y:S01]  /*9420*/  PRMT R59, R59, 0x5410, R24 ;  /* 0x000054103b3b7816 */ /* 0x000fe20000000018 */
[----:B------:R-:W-:Y:S01]  /*9430*/  IMAD.WIDE.U32 R56, R3, R12, R8 ;  /* 0x0000000c03387225 */ /* 0x000fe200078e0008 */
[----:B------:R-:W-:-:S02]  /*9440*/  PRMT R54, R20, 0x7610, R54 ;  /* 0x0000761014367816 */ /* 0x000fc40000000036 */
[----:B------:R-:W-:Y:S02]  /*9450*/  CS2R R26, SRZ ;  /* 0x00000000001a7805 */ /* 0x000fe4000001ff00 */
[----:B------:R-:W-:Y:S01]  /*9460*/  MOV R24, R38 ;  /* 0x0000002600187202 */ /* 0x000fe20000000f00 */
[C---:B------:R-:W-:Y:S01]  /*9470*/  IMAD R20, R21.reuse, R10, RZ ;  /* 0x0000000a15147224 */ /* 0x040fe200078e02ff */
[----:B------:R-:W-:Y:S01]  /*9480*/  PRMT R55, R0, 0x7610, R55 ;  /* 0x0000761000377816 */ /* 0x000fe20000000037 */
[----:B------:R-:W-:Y:S01]  /*9490*/  IMAD R0, R21, R12, RZ ;  /* 0x0000000c15007224 */ /* 0x000fe200078e02ff */
[----:B------:R-:W-:Y:S01]  /*94a0*/  PRMT R53, R24, 0x5410, R25 ;  /* 0x0000541018357816 */ /* 0x000fe20000000019 */
[C---:B------:R-:W-:Y:S01]  /*94b0*/  IMAD R75, R3.reuse, R11, R20 ;  /* 0x0000000b034b7224 */ /* 0x040fe200078e0214 */
[----:B------:R-:W-:Y:S01]  /*94c0*/  CS2R R34, SRZ ;  /* 0x0000000000227805 */ /* 0x000fe2000001ff00 */
[----:B------:R-:W-:Y:S01]  /*94d0*/  IMAD.WIDE.U32 R14, R3, R10, R14 ;  /* 0x0000000a030e7225 */ /* 0x000fe200078e000e */
[----:B------:R-:W-:-:S02]  /*94e0*/  CS2R R30, SRZ ;  /* 0x00000000001e7805 */ /* 0x000fc4000001ff00 */
[----:B------:R-:W-:Y:S02]  /*94f0*/  CS2R R32, SRZ ;  /* 0x0000000000207805 */ /* 0x000fe4000001ff00 */
[----:B------:R-:W-:Y:S01]  /*9500*/  CS2R R20, SRZ ;  /* 0x0000000000147805 */ /* 0x000fe2000001ff00 */
[----:B------:R-:W-:Y:S01]  /*9510*/  IMAD R73, R3, R13, R0 ;  /* 0x0000000d03497224 */ /* 0x000fe200078e0200 */
[----:B------:R-:W-:Y:S02]  /*9520*/  CS2R R24, SRZ ;  /* 0x0000000000187805 */ /* 0x000fe4000001ff00 */
[----:B------:R-:W-:Y:S02]  /*9530*/  CS2R R8, SRZ ;  /* 0x0000000000087805 */ /* 0x000fe4000001ff00 */
[----:B------:R-:W-:Y:S01]  /*9540*/  CS2R R28, SRZ ;  /* 0x00000000001c7805 */ /* 0x000fe2000001ff00 */
        /* <DEDUP_REMOVED lines=11> */
[----:B------:R-:W-:Y:S02]  /*9600*/  LEA.HI.X R30, R10, R5, R11, 0x6, P4 ;  /* 0x000000050a1e7211 */ /* 0x000fe400020f340b */
[----:B------:R-:W-:Y:S01]  /*9610*/  LEA R68, P4, R28, UR4, 0x1 ;  /* 0x000000041c447c11 */ /* 0x000fe2000f8808ff */
[----:B------:R-:W-:Y:S02]  /*9620*/  ULDC UR4, c[0x0][0x3d4] ;  /* 0x0000f50000047ab9 */ /* 0x000fe40000000800 */
[----:B------:R-:W-:Y:S01]  /*9630*/  IMAD.X R3, R30, 0x1, R67, P5 ;  /* 0x000000011e037824 */ /* 0x000fe200028e0643 */
[----:B------:R-:W-:Y:S02]  /*9640*/  LEA R70, P5, R0, UR6, 0x1 ;  /* 0x0000000600467c11 */ /* 0x000fe4000f8a08ff */
[----:B------:R-:W-:-:S02]  /*9650*/  CS2R R30, SRZ ;  /* 0x00000000001e7805 */ /* 0x000fc4000001ff00 */
        /* <DEDUP_REMOVED lines=9> */
.L_x_7870:
[----:B------:R-:W-:Y:S05]  /*96f0*/  BSYNC B1 ;  /* 0x0000000000017941 */ /* 0x000fea0003800000 */
.L_x_7869:
        /* <DEDUP_REMOVED lines=27> */
.L_x_7872:
[----:B------:R-:W-:Y:S05]  /*98b0*/  BSYNC B1 ;  /* 0x0000000000017941 */ /* 0x000fea0003800000 */
.L_x_7871:
[----:B------:R-:W-:Y:S01]  /*98c0*/  ULDC.64 UR4, c[0x0][0x3c8] ;  /* 0x0000f20000047ab9 */ /* 0x000fe20000000a00 */
[----:B------:R-:W-:Y:S01]  /*98d0*/  ULDC.64 UR6, c[0x0][0x3e0] ;  /* 0x0000f80000067ab9 */ /* 0x000fe20000000a00 */
[----:B---3--:R-:W-:Y:S01]  /*98e0*/  IMAD.IADD R5, R57, 0x1, R73 ;  /* 0x0000000139057824 */ /* 0x008fe200078e0249 */
[----:B------:R-:W-:Y:S01]  /*98f0*/  LEA R4, P4, R56, UR4, 0x1 ;  /* 0x0000000438047c11 */ /* 0x000fe2000f8808ff */
[----:B------:R-:W-:Y:S01]  /*9900*/  IMAD.IADD R3, R15, 0x1, R75 ;  /* 0x000000010f037824 */ /* 0x000fe200078e024b */
[----:B------:R-:W-:Y:S01]  /*9910*/  LEA R0, P5, R14, UR6, 0x1 ;  /* 0x000000060e007c11 */ /* 0x000fe2000f8a08ff */
[----:B------:R-:W-:Y:S01]  /*9920*/  IMAD.MOV.U32 R7, RZ, RZ, R41 ;  /* 0x000000ffff077224 */ /* 0x000fe200078e0029 */
[----:B------:R-:W-:Y:S01]  /*9930*/  MOV R6, R40 ;  /* 0x0000002800067202 */ /* 0x000fe20000000f00 */
[----:B------:R-:W-:Y:S01]  /*9940*/  UMOV UR4, 0xffffffff ;  /* 0xffffffff00047882 */ /* 0x000fe20000000000 */
[----:B------:R-:W-:Y:S02]  /*9950*/  LEA.HI.X R5, R56, UR5, R5, 0x1, P4 ;  /* 0x0000000538057c11 */ /* 0x000fe4000a0f0c05 */
[----:B------:R-:W-:-:S02]  /*9960*/  LEA.HI.X R3, R14, UR7, R3, 0x1, P5 ;  /* 0x000000070e037c11 */ /* 0x000fc4000a8f0c03 */
[----:B------:R-:W-:Y:S02]  /*9970*/  PRMT R57, R7, 0x5410, R6 ;  /* 0x0000541007397816 */ /* 0x000fe40000000006 */
[----:B------:R-:W-:Y:S01]  /*9980*/  LEA.HI R6, R223, R223, RZ, 0x1 ;  /* 0x000000dfdf067211 */ /* 0x000fe200078f08ff */
[----:B------:R-:W-:Y:S06]  /*9990*/  BRA.DIV UR4, `(.L_x_7873) ;  /* 0x0000015604a87947 */ /* 0x000fec000b800000 */
.L_x_8096:
[----:B------:R-:W-:-:S03]  /*99a0*/  UMOV UR4, 0xffffffff ;  /* 0xffffffff00047882 */ /* 0x000fc60000000000 */
[----:B------:R-:W-:Y:S05]  /*99b0*/  BRA.DIV UR4, `(.L_x_7874) ;  /* 0x0000015604c87947 */ /* 0x000fea000b800000 */
.L_x_8099:
[----:B------:R-:W-:-:S03]  /*99c0*/  UMOV UR4, 0xffffffff ;  /* 0xffffffff00047882 */ /* 0x000fc60000000000 */
[----:B------:R-:W-:Y:S05]  /*99d0*/  BRA.DIV UR4, `(.L_x_7875) ;  /* 0x0000015604e87947 */ /* 0x000fea000b800000 */
.L_x_8102:
[----:B------:R-:W-:-:S03]  /*99e0*/  UMOV UR4, 0xffffffff ;  /* 0xffffffff00047882 */ /* 0x000fc60000000000 */
[----:B------:R-:W-:Y:S05]  /*99f0*/  BRA.DIV UR4, `(.L_x_7876) ;  /* 0x0000015a04087947 */ /* 0x000fea000b800000 */
.L_x_8105:
[----:B------:R-:W-:-:S03]  /*9a00*/  UMOV UR4, 0xffffffff ;  /* 0xffffffff00047882 */ /* 0x000fc60000000000 */
[----:B------:R-:W-:Y:S05]  /*9a10*/  BRA.DIV UR4, `(.L_x_7877) ;  /* 0x0000015a04287947 */ /* 0x000fea000b800000 */
.L_x_8108:
[----:B------:R-:W-:-:S03]  /*9a20*/  UMOV UR4, 0xffffffff ;  /* 0xffffffff00047882 */ /* 0x000fc60000000000 */
[----:B------:R-:W-:Y:S05]  /*9a30*/  BRA.DIV UR4, `(.L_x_7878) ;  /* 0x0000015a04487947 */ /* 0x000fea000b800000 */
.L_x_8111:
[----:B------:R-:W-:-:S03]  /*9a40*/  UMOV UR4, 0xffffffff ;  /* 0xffffffff00047882 */ /* 0x000fc60000000000 */
[----:B------:R-:W-:Y:S05]  /*9a50*/  BRA.DIV UR4, `(.L_x_7879) ;  /* 0x0000015a04687947 */ /* 0x000fea000b800000 */
.L_x_8114:
[----:B------:R-:W-:-:S03]  /*9a60*/  UMOV UR4, 0xffffffff ;  /* 0xffffffff00047882 */ /* 0x000fc60000000000 */
[----:B------:R-:W-:Y:S05]  /*9a70*/  BRA.DIV UR4, `(.L_x_7880) ;  /* 0x0000015a04887947 */ /* 0x000fea000b800000 */
.L_x_8117:
[----:B------:R-:W-:-:S03]  /*9a80*/  UMOV UR4, 0xffffffff ;  /* 0xffffffff00047882 */ /* 0x000fc60000000000 */
[----:B------:R-:W-:Y:S05]  /*9a90*/  BRA.DIV UR4, `(.L_x_7881) ;  /* 0x0000015a04a87947 */ /* 0x000fea000b800000 */
.L_x_8120:
[----:B------:R-:W-:-:S03]  /*9aa0*/  UMOV UR4, 0xffffffff ;  /* 0xffffffff00047882 */ /* 0x000fc60000000000 */
[----:B------:R-:W-:Y:S05]  /*9ab0*/  BRA.DIV UR4, `(.L_x_7882) ;  /* 0x0000015a04c87947 */ /* 0x000fea000b800000 */
.L_x_8123:
[----:B------:R-:W-:-:S03]  /*9ac0*/  UMOV UR4, 0xffffffff ;  /* 0xffffffff00047882 */ /* 0x000fc60000000000 */
[----:B------:R-:W-:Y:S05]  /*9ad0*/  BRA.DIV UR4, `(.L_x_7883) ;  /* 0x0000015a04e87947 */ /* 0x000fea000b800000 */
.L_x_8126:
[----:B------:R-:W-:-:S03]  /*9ae0*/  UMOV UR4, 0xffffffff ;  /* 0xffffffff00047882 */ /* 0x000fc60000000000 */
[----:B------:R-:W-:Y:S05]  /*9af0*/  BRA.DIV UR4, `(.L_x_7884) ;  /* 0x0000015e04087947 */ /* 0x000fea000b800000 */
.L_x_8129:
[----:B------:R-:W-:-:S03]  /*9b00*/  UMOV UR4, 0xffffffff ;  /* 0xffffffff00047882 */ /* 0x000fc60000000000 */
[----:B------:R-:W-:Y:S05]  /*9b10*/  BRA.DIV UR4, `(.L_x_7885) ;  /* 0x0000015e04287947 */ /* 0x000fea000b800000 */
.L_x_8132:
[----:B------:R-:W-:Y:S01]  /*9b20*/  UMOV UR4, 0xffffffff ;  /* 0xffffffff00047882 */ /* 0x000fe20000000000 */
[----:B------:R-:W-:Y:S02]  /*9b30*/  LOP3.LUT R6, R6, 0xfffffffe, RZ, 0xc0, !PT ;  /* 0xfffffffe06067812 */ /* 0x000fe400078ec0ff */
[----:B------:R-:W-:Y:S05]  /*9b40*/  BRA.DIV UR4, `(.L_x_7886) ;  /* 0x0000015e04447947 */ /* 0x000fea000b800000 */
.L_x_8135:
[----:B------:R-:W-:Y:S01]  /*9b50*/  UMOV UR4, 0xffffffff ;  /* 0xffffffff00047882 */ /* 0x000fe20000000000 */
[----:B------:R-:W-:Y:S02]  /*9b60*/  IADD3 R6, R223, -R6, RZ ;  /* 0x80000006df067210 */ /* 0x000fe40007ffe0ff */
[----:B------:R-:W-:Y:S05]  /*9b70*/  BRA.DIV UR4, `(.L_x_7887) ;  /* 0x0000015e04607947 */ /* 0x000fea000b800000 */
.L_x_8138:
[----:B------:R-:W-:Y:S01]  /*9b80*/  UMOV UR4, 0xffffffff ;  /* 0xffffffff00047882 */ /* 0x000fe20000000000 */
[----:B------:R-:W-:Y:S02]  /*9b90*/  SHF.L.U32 R3, R6, 0x1f, RZ ;  /* 0x0000001f06037819 */ /* 0x000fe400000006ff */
[----:B------:R-:W-:Y:S05]  /*9ba0*/  BRA.DIV UR4, `(.L_x_7888) ;  /* 0x0000015e047c7947 */ /* 0x000fea000b800000 */
.L_x_8141:
[----:B------:R-:W3:Y:S01]  /*9bb0*/  SYNCS.PHASECHK.TRANS64.TRYWAIT P4, [R2+URZ+0x28800], R3 ;  /* 0x02880003020075a7 */ /* 0x000ee2000808017f */
[----:B------:R-:W-:Y:S01]  /*9bc0*/  IMAD.MOV.U32 R0, RZ, RZ, R36 ;  /* 0x000000ffff007224 */ /* 0x000fe200078e0024 */
[----:B-----5:R-:W-:Y:S01]  /*9bd0*/  MOV R6, R35 ;  /* 0x0000002300067202 */ /* 0x020fe20000000f00 */
        /* <DEDUP_REMOVED lines=26> */
[----:B---3--:R-:W-:Y:S06]  /*9d80*/  @!P4 BRA `(.L_x_7890) ;  /* 0x0000015c002cc947 */ /* 0x008fec0003800000 */
.L_x_8142:
[----:B------:R-:W-:Y:S05]  /*9d90*/  BSYNC B1 ;  /* 0x0000000000017941 */ /* 0x000fea0003800000 */
.L_x_7889:
[----:B------:R-:W-:Y:S01]  /*9da0*/  BSSY B1, `(.L_x_7891) ;  /* 0x000005e000017945 */ /* 0x000fe20003800000 */
[----:B---3--:R-:W-:-:S03]  /*9db0*/  PRMT R3, R4, 0x5410, R5 ;  /* 0x0000541004037816 */ /* 0x008fc60000000005 */
[----:B------:R-:W-:Y:S05]  /*9dc0*/  @P0 BRA `(.L_x_7892) ;  /* 0x00000004006c0947 */ /* 0x000fea0003800000 */
[----:B------:R-:W3:Y:S01]  /*9dd0*/  LDC R5, c[0x0][0x3d4] ;  /* 0x0000f500ff057b82 */ /* 0x000ee20000000800 */
[----:B------:R-:W-:Y:S01]  /*9de0*/  BSSY B2, `(.L_x_7893) ;  /* 0x000002e000027945 */ /* 0x000fe20003800000 */
[-C--:B---3--:R-:W-:Y:S02]  /*9df0*/  ISETP.GE.AND P0, PT, R22, R5.reuse, PT ;  /* 0x000000051600720c */ /* 0x088fe40003f06270 */
[----:B------:R-:W-:-:S11]  /*9e00*/  ISETP.GE.AND P4, PT, R186, R5, PT ;  /* 0x00000005ba00720c */ /* 0x000fd60003f86270 */
[----:B------:R-:W-:Y:S05]  /*9e10*/  @P0 BRA `(.L_x_7894) ;  /* 0x0000000000a80947 */ /* 0x000fea0003800000 */
[----:B------:R-:W3:Y:S01]  /*9e20*/  LDS.128 R4, [R211] ;  /* 0x00000000d3047984 */ /* 0x000ee20000000c00 */
[----:B------:R-:W-:Y:S01]  /*9e30*/  SHF.R.U32.HI R62, RZ, 0x10, R51 ;  /* 0x00000010ff3e7819 */ /* 0x000fe20000011633 */
[--C-:B------:R-:W-:Y:S01]  /*9e40*/  HADD2.F32 R61, -RZ, R64.reuse.H0_H0 ;  /* 0x20000040ff3d7230 */ /* 0x100fe20000004100 */
[----:B------:R-:W-:Y:S01]  /*9e50*/  SHF.R.U32.HI R60, RZ, 0x10, R49 ;  /* 0x00000010ff3c7819 */ /* 0x000fe20000011631 */
[----:B------:R-:W-:Y:S01]  /*9e60*/  HADD2.F32 R56, -RZ, R64.H1_H1 ;  /* 0x30000040ff387230 */ /* 0x000fe20000004100 */
[----:B------:R-:W-:Y:S01]  /*9e70*/  SHF.R.U64 R66, R50, 0x10, R51 ;  /* 0x0000001032427819 */ /* 0x000fe20000001233 */
[----:B------:R-:W-:Y:S01]  /*9e80*/  HADD2.F32 R62, -RZ, R62.H0_H0 ;  /* 0x2000003eff3e7230 */ /* 0x000fe20000004100 */
[----:B------:R-:W-:Y:S01]  /*9e90*/  SHF.R.U64 R67, R48, 0x10, R49 ;  /* 0x0000001030437819 */ /* 0x000fe20000001231 */
[----:B------:R-:W-:Y:S02]  /*9ea0*/  HADD2.F32 R60, -RZ, R60.H0_H0 ;  /* 0x2000003cff3c7230 */ /* 0x000fe40000004100 */
[----:B---3--:R-:W-:-:S02]  /*9eb0*/  HADD2.F32 R50, -RZ, R7.H0_H0 ;  /* 0x20000007ff327230 */ /* 0x008fc40000004100 */
[----:B------:R-:W-:Y:S02]  /*9ec0*/  HADD2.F32 R51, -RZ, R7.H1_H1 ;  /* 0x30000007ff337230 */ /* 0x000fe40000004100 */
[--C-:B------:R-:W-:Y:S02]  /*9ed0*/  HADD2.F32 R7, -RZ, R4.reuse.H0_H0 ;  /* 0x20000004ff077230 */ /* 0x100fe40000004100 */
[----:B------:R-:W-:Y:S02]  /*9ee0*/  HADD2.F32 R4, -RZ, R4.H1_H1 ;  /* 0x30000004ff047230 */ /* 0x000fe40000004100 */
[C---:B------:R-:W-:Y:S01]  /*9ef0*/  FMUL.FTZ R63, R51.reuse, R62 ;  /* 0x0000003e333f7220 */ /* 0x040fe20000410000 */
[-C--:B------:R-:W-:Y:S01]  /*9f00*/  FMUL.FTZ R51, R51, R60.reuse ;  /* 0x0000003c33337220 */ /* 0x080fe20000410000 */
[--C-:B------:R-:W-:Y:S02]  /*9f10*/  HADD2.F32 R48, -RZ, R6.reuse.H0_H0 ;  /* 0x20000006ff307230 */ /* 0x100fe40000004100 */
[----:B------:R-:W-:Y:S01]  /*9f20*/  FMUL.FTZ R64, R4, R61 ;  /* 0x0000003d04407220 */ /* 0x000fe20000410000 */
[----:B------:R-:W-:Y:S01]  /*9f30*/  FFMA.FTZ R65, R50, R60, -R63 ;  /* 0x0000003c32417223 */ /* 0x000fe2000001083f */
[----:B------:R-:W-:-:S02]  /*9f40*/  HADD2.F32 R49, -RZ, R6.H1_H1 ;  /* 0x30000006ff317230 */ /* 0x000fc40000004100 */
[-C--:B------:R-:W-:Y:S01]  /*9f50*/  FMUL.FTZ R60, R4, R56.reuse ;  /* 0x00000038043c7220 */ /* 0x080fe20000410000 */
[C---:B------:R-:W-:Y:S01]  /*9f60*/  FFMA.FTZ R64, R7.reuse, R56, -R64 ;  /* 0x0000003807407223 */ /* 0x040fe20000010840 */
[--C-:B------:R-:W-:Y:S02]  /*9f70*/  HADD2.F32 R6, -RZ, R5.reuse.H0_H0 ;  /* 0x20000005ff067230 */ /* 0x100fe40000004100 */
[----:B------:R-:W-:Y:S01]  /*9f80*/  FFMA.FTZ R62, R50, R62, R51 ;  /* 0x0000003e323e7223 */ /* 0x000fe20000010033 */
[--C-:B------:R-:W-:Y:S02]  /*9f90*/  HADD2.F32 R56, -RZ, R72.reuse.H0_H0 ;  /* 0x20000048ff387230 */ /* 0x100fe40000004100 */
[----:B------:R-:W-:Y:S01]  /*9fa0*/  FFMA.FTZ R61, R7, R61, R60 ;  /* 0x0000003d073d7223 */ /* 0x000fe2000001003c */
[----:B------:R-:W-:Y:S02]  /*9fb0*/  HADD2.F32 R5, -RZ, R5.H1_H1 ;  /* 0x30000005ff057230 */ /* 0x000fe40000004100 */
[----:B------:R-:W-:-:S02]  /*9fc0*/  HADD2.F32 R50, -RZ, R72.H1_H1 ;  /* 0x30000048ff327230 */ /* 0x000fc40000004100 */
        /* <DEDUP_REMOVED lines=15> */
.L_x_7894:
[----:B------:R-:W-:Y:S05]  /*a0c0*/  BSYNC B2 ;  /* 0x0000000000027941 */ /* 0x000fea0003800000 */
.L_x_7893:
[----:B------:R-:W-:Y:S05]  /*a0d0*/  @P4 BRA `(.L_x_7892) ;  /* 0x0000000000a84947 */ /* 0x000fea0003800000 */
[----:B---3--:R-:W3:Y:S01]  /*a0e0*/  LDS.128 R4, [R211+0x4000] ;  /* 0x00400000d3047984 */ /* 0x008ee20000000c00 */
[----:B------:R-:W-:Y:S01]  /*a0f0*/  SHF.R.U32.HI R50, RZ, 0x10, R47 ;  /* 0x00000010ff327819 */ /* 0x000fe2000001162f */
[--C-:B------:R-:W-:Y:S01]  /*a100*/  HADD2.F32 R48, -RZ, R59.reuse.H1_H1 ;  /* 0x3000003bff307230 */ /* 0x100fe20000004100 */
[----:B------:R-:W-:Y:S01]  /*a110*/  SHF.R.U32.HI R49, RZ, 0x10, R45 ;  /* 0x00000010ff317819 */ /* 0x000fe2000001162d */
[----:B------:R-:W-:Y:S01]  /*a120*/  HADD2.F32 R59, -RZ, R59.H0_H0 ;  /* 0x2000003bff3b7230 */ /* 0x000fe20000004100 */
[----:B------:R-:W-:Y:S01]  /*a130*/  SHF.R.U64 R61, R46, 0x10, R47 ;  /* 0x000000102e3d7819 */ /* 0x000fe2000000122f */
[----:B------:R-:W-:Y:S01]  /*a140*/  HADD2.F32 R50, -RZ, R50.H0_H0 ;  /* 0x20000032ff327230 */ /* 0x000fe20000004100 */
[----:B------:R-:W-:Y:S01]  /*a150*/  SHF.R.U64 R62, R44, 0x10, R45 ;  /* 0x000000102c3e7819 */ /* 0x000fe2000000122d */
[----:B------:R-:W-:Y:S02]  /*a160*/  HADD2.F32 R49, -RZ, R49.H0_H0 ;  /* 0x20000031ff317230 */ /* 0x000fe40000004100 */
[----:B---3--:R-:W-:-:S02]  /*a170*/  HADD2.F32 R47, -RZ, R7.H1_H1 ;  /* 0x30000007ff2f7230 */ /* 0x008fc40000004100 */
        /* <DEDUP_REMOVED lines=32> */
.L_x_7892:
[----:B------:R-:W-:Y:S05]  /*a380*/  BSYNC B1 ;  /* 0x0000000000017941 */ /* 0x000fea0003800000 */
.L_x_7891:
[----:B------:R-:W-:Y:S04]  /*a390*/  BSSY B1, `(.L_x_7895) ;  /* 0x000005d000017945 */ /* 0x000fe80003800000 */
[----:B------:R-:W-:Y:S05]  /*a3a0*/  @P1 BRA `(.L_x_7896) ;  /* 0x00000004006c1947 */ /* 0x000fea0003800000 */
[----:B---34-:R-:W3:Y:S01]  /*a3b0*/  LDC R5, c[0x0][0x3d4] ;  /* 0x0000f500ff057b82 */ /* 0x018ee20000000800 */
[----:B------:R-:W-:Y:S01]  /*a3c0*/  BSSY B2, `(.L_x_7897) ;  /* 0x000002e000027945 */ /* 0x000fe20003800000 */
[-C--:B---3--:R-:W-:Y:S02]  /*a3d0*/  ISETP.GE.AND P0, PT, R22, R5.reuse, PT ;  /* 0x000000051600720c */ /* 0x088fe40003f06270 */
[----:B------:R-:W-:-:S11]  /*a3e0*/  ISETP.GE.AND P1, PT, R186, R5, PT ;  /* 0x00000005ba00720c */ /* 0x000fd60003f26270 */
[----:B------:R-:W-:Y:S05]  /*a3f0*/  @P0 BRA `(.L_x_7898) ;  /* 0x0000000000a80947 */ /* 0x000fea0003800000 */
[----:B------:R-:W3:Y:S01]  /*a400*/  LDS.128 R4, [R211+0x1000] ;  /* 0x00100000d3047984 */ /* 0x000ee20000000c00 */
        /* <DEDUP_REMOVED lines=8> */
[----:B------:R-:W-:-:S02]  /*a490*/  HADD2.F32 R57, -RZ, R57.H0_H0 ;  /* 0x20000039ff397230 */ /* 0x000fc40000004100 */
[--C-:B---3--:R-:W-:Y:S02]  /*a4a0*/  HADD2.F32 R43, -RZ, R7.reuse.H1_H1 ;  /* 0x30000007ff2b7230 */ /* 0x108fe40000004100 */
        /* <DEDUP_REMOVED lines=31> */
.L_x_7898:
[----:B------:R-:W-:Y:S05]  /*a6a0*/  BSYNC B2 ;  /* 0x0000000000027941 */ /* 0x000fea0003800000 */
.L_x_7897:
[----:B------:R-:W-:Y:S05]  /*a6b0*/  @P1 BRA `(.L_x_7896) ;  /* 0x0000000000a81947 */ /* 0x000fea0003800000 */
[----:B---3--:R-:W3:Y:S01]  /*a6c0*/  LDS.128 R4, [R211+0x5000] ;  /* 0x00500000d3047984 */ /* 0x008ee20000000c00 */
[----:B------:R-:W-:Y:S01]  /*a6d0*/  SHF.R.U32.HI R42, RZ, 0x10, R39 ;  /* 0x00000010ff2a7819 */ /* 0x000fe20000011627 */
[----:B------:R-:W-:Y:S01]  /*a6e0*/  HADD2.F32 R55, -RZ, R55.H1_H1 ;  /* 0x30000037ff377230 */ /* 0x000fe20000004100 */
        /* <DEDUP_REMOVED lines=8> */
[--C-:B---3--:R-:W-:Y:S02]  /*a770*/  HADD2.F32 R39, -RZ, R7.reuse.H1_H1 ;  /* 0x30000007ff277230 */ /* 0x108fe40000004100 */
        /* <DEDUP_REMOVED lines=30> */
.L_x_7896:
[----:B------:R-:W-:Y:S05]  /*a960*/  BSYNC B1 ;  /* 0x0000000000017941 */ /* 0x000fea0003800000 */
.L_x_7895:
        /* <DEDUP_REMOVED lines=17> */
[--C-:B---3--:R-:W-:Y:S02]  /*aa80*/  HADD2.F32 R35, -RZ, R7.reuse.H1_H1 ;  /* 0x30000007ff237230 */ /* 0x108fe40000004100 */
        /* <DEDUP_REMOVED lines=31> */
.L_x_7902:
[----:B------:R-:W-:Y:S05]  /*ac80*/  BSYNC B2 ;  /* 0x0000000000027941 */ /* 0x000fea0003800000 */
.L_x_7901:
[----:B------:R-:W-:Y:S05]  /*ac90*/  @P1 BRA `(.L_x_7900) ;  /* 0x0000000000a81947 */ /* 0x000fea0003800000 */
[----:B---3--:R-:W3:Y:S01]  /*aca0*/  LDS.128 R4, [R211+0x6000] ;  /* 0x00600000d3047984 */ /* 0x008ee20000000c00 */
        /* <DEDUP_REMOVED lines=9> */
[--C-:B---3--:R-:W-:Y:S02]  /*ad40*/  HADD2.F32 R29, -RZ, R7.reuse.H1_H1 ;  /* 0x30000007ff1d7230 */ /* 0x108fe40000004100 */
        /* <DEDUP_REMOVED lines=31> */
.L_x_7900:
[----:B------:R-:W-:Y:S05]  /*af40*/  BSYNC B1 ;  /* 0x0000000000017941 */ /* 0x000fea0003800000 */
.L_x_7899:
[----:B------:R-:W-:Y:S05]  /*af50*/  @P3 BRA `(.L_x_7903) ;  /* 0x0000002800a83947 */ /* 0x000fea0003800000 */
[----:B---34-:R-:W3:Y:S01]  /*af60*/  LDC R5, c[0x0][0x3d4] ;  /* 0x0000f500ff057b82 */ /* 0x018ee20000000800 */
[----:B------:R-:W-:Y:S01]  /*af70*/  BSSY B1, `(.L_x_7904) ;  /* 0x000002e000017945 */ /* 0x000fe20003800000 */
[-C--:B---3--:R-:W-:Y:S02]  /*af80*/  ISETP.GE.AND P0, PT, R22, R5.reuse, PT ;  /* 0x000000051600720c */ /* 0x088fe40003f06270 */
[----:B------:R-:W-:-:S11]  /*af90*/  ISETP.GE.AND P1, PT, R186, R5, PT ;  /* 0x00000005ba00720c */ /* 0x000fd60003f26270 */
[----:B------:R-:W-:Y:S05]  /*afa0*/  @P0 BRA `(.L_x_7905) ;  /* 0x0000000000a80947 */ /* 0x000fea0003800000 */
[----:B------:R-:W3:Y:S01]  /*afb0*/  LDS.128 R4, [R211+0x3000] ;  /* 0x00300000d3047984 */ /* 0x000ee20000000c00 */
        /* <DEDUP_REMOVED lines=41> */
.L_x_7905:
[----:B------:R-:W-:Y:S05]  /*b250*/  BSYNC B1 ;  /* 0x0000000000017941 */ /* 0x000fea0003800000 */
.L_x_7904:
[----:B------:R-:W-:Y:S05]  /*b260*/  @P1 BRA `(.L_x_7903) ;  /* 0x0000002400e41947 */ /* 0x000fea0003800000 */
[----:B---3--:R-:W3:Y:S01]  /*b270*/  LDS.128 R4, [R211+0x7000] ;  /* 0x00700000d3047984 */ /* 0x008ee20000000c00 */
        /* <DEDUP_REMOVED lines=42> */
.L_x_7864:
[----:B------:R-:W2:Y:S01]  /*b520*/  LDC R21, c[0x0][0x3d4] ;  /* 0x0000f500ff157b82 */ /* 0x000ea20000000800 */
[-C--:B------:R-:W-:Y:S01]  /*b530*/  ISETP.GE.AND P0, PT, R188, R72.reuse, PT ;  /* 0x00000048bc00720c */ /* 0x080fe20003f06270 */
[----:B------:R-:W-:Y:S01]  /*b540*/  ULDC.64 UR4, c[0x0][0x3c8] ;  /* 0x0000f20000047ab9 */ /* 0x000fe20000000a00 */
[-C--:B------:R-:W-:Y:S01]  /*b550*/  ISETP.GE.AND P1, PT, R187, R72.reuse, PT ;  /* 0x00000048bb00720c */ /* 0x080fe20003f26270 */
[----:B------:R-:W-:Y:S01]  /*b560*/  ULDC.64 UR6, c[0x0][0x3e0] ;  /* 0x0000f80000067ab9 */ /* 0x000fe20000000a00 */
[-C--:B------:R-:W-:Y:S02]  /*b570*/  ISETP.GE.AND P2, PT, R189, R72.reuse, PT ;  /* 0x00000048bd00720c */ /* 0x080fe40003f46270 */
[----:B------:R-:W-:Y:S02]  /*b580*/  ISETP.GE.AND P3, PT, R18, R72, PT ;  /* 0x000000481200720c */ /* 0x000fe40003f66270 */
[CC--:B--2---:R-:W-:Y:S02]  /*b590*/  ISETP.GE.OR P0, PT, R16.reuse, R21.reuse, P0 ;  /* 0x000000151000720c */ /* 0x0c4fe40000706670 */
[----:B------:R-:W-:-:S02]  /*b5a0*/  ISETP.GE.OR P1, PT, R16, R21, P1 ;  /* 0x000000151000720c */ /* 0x000fc40000f26670 */
[CC--:B------:R-:W-:Y:S02]  /*b5b0*/  ISETP.GE.OR P2, PT, R16.reuse, R21.reuse, P2 ;  /* 0x000000151000720c */ /* 0x0c0fe40001746670 */
[----:B------:R-:W-:-:S07]  /*b5c0*/  ISETP.GE.OR P3, PT, R16, R21, P3 ;  /* 0x000000151000720c */ /* 0x000fce0001f66670 */
[--C-:B------:R-:W-:Y:S01]  /*b5d0*/  @!P0 IADD3 R29, P4, P5, R27, R29, R6.reuse ;  /* 0x0000001d1b1d8210 */ /* 0x100fe20007d9e006 */
[----:B------:R-:W2:Y:S03]  /*b5e0*/  @!P0 LDC.64 R62, c[0x0][0x3e0] ;  /* 0x0000f800ff3e8b82 */ /* 0x000ea60000000a00 */
[--C-:B------:R-:W-:Y:S01]  /*b5f0*/  @!P0 IADD3.X R30, R31, R30, R7.reuse, P4, P5 ;  /* 0x0000001e1f1e8210 */ /* 0x100fe200027ea407 */
[C---:B------:R-:W-:Y:S01]  /*b600*/  @!P2 IMAD.WIDE.U32 R8, R12.reuse, 0x60, R6 ;  /* 0x000000600c08a825 */ /* 0x040fe200078e0006 */
[----:B------:R-:W-:-:S03]  /*b610*/  @!P1 LEA R0, P4, R12, R6, 0x6 ;  /* 0x000000060c009211 */ /* 0x000fc600078830ff */
[----:B------:R-:W3:Y:S01]  /*b620*/  @!P1 LDC.64 R66, c[0x0][0x3e0] ;  /* 0x0000f800ff429b82 */ /* 0x000ee20000000a00 */
[----:B------:R-:W-:Y:S01]  /*b630*/  @!P1 IADD3 R25, P5, R0, R27, RZ ;  /* 0x0000001b00199210 */ /* 0x000fe20007fbe0ff */
[----:B------:R-:W-:Y:S01]  /*b640*/  @!P2 IMAD R0, R13, 0x60, RZ ;  /* 0x000000600d00a824 */ /* 0x000fe200078e02ff */
[----:B------:R-:W-:Y:S02]  /*b650*/  @!P1 LEA.HI.X R26, R12, R7, R13, 0x6, P4 ;  /* 0x000000070c1a9211 */ /* 0x000fe400020f340d */
[----:B------:R-:W-:-:S03]  /*b660*/  @!P3 IADD3 R3, P4, R6, R27, RZ ;  /* 0x0000001b0603b210 */ /* 0x000fc60007f9e0ff */
[----:B------:R-:W-:Y:S01]  /*b670*/  @!P1 IMAD.X R26, R26, 0x1, R31, P5 ;  /* 0x000000011a1a9824 */ /* 0x000fe200028e061f */
[----:B------:R-:W-:Y:S01]  /*b680*/  @!P2 IADD3 R6, P5, R27, R8, RZ ;  /* 0x000000081b06a210 */ /* 0x000fe20007fbe0ff */
[----:B------:R-:W4:Y:S01]  /*b690*/  @!P2 LDC.64 R70, c[0x0][0x3e0] ;  /* 0x0000f800ff46ab82 */ /* 0x000f220000000a00 */
[----:B------:R-:W-:Y:S02]  /*b6a0*/  @!P3 IADD3.X R14, R7, R31, RZ, P4, !PT ;  /* 0x0000001f070eb210 */ /* 0x000fe400027fe4ff */
[----:B------:R-:W-:Y:S01]  /*b6b0*/  @!P2 IADD3.X R7, R31, R0, R9, P5, !PT ;  /* 0x000000001f07a210 */ /* 0x000fe20002ffe409 */
[----:B------:R-:W-:Y:S01]  /*b6c0*/  @!P2 IMAD R31, R11, 0x60, RZ ;  /* 0x000000600b1fa824 */ /* 0x000fe200078e02ff */
[----:B------:R-:W-:-:S03]  /*b6d0*/  @!P0 IADD3 R27, P4, P5, R33, R24, R4 ;  /* 0x00000018211b8210 */ /* 0x000fc60007d9e004 */
[----:B------:R-:W0:Y:S01]  /*b6e0*/  @!P0 LDC.64 R60, c[0x0][0x3c8] ;  /* 0x0000f200ff3c8b82 */ /* 0x000e220000000a00 */
[----:B------:R-:W-:Y:S02]  /*b6f0*/  @!P0 IADD3.X R28, R35, R28, R5, P4, P5 ;  /* 0x0000001c231c8210 */ /* 0x000fe400027ea405 */
[----:B------:R-:W-:Y:S02]  /*b700*/  @!P3 IADD3 R15, P4, R4, R33, RZ ;  /* 0x00000021040fb210 */ /* 0x000fe40007f9e0ff */
[----:B------:R-:W-:-:S03]  /*b710*/  @!P1 LEA R20, P5, R10, R4, 0x6 ;  /* 0x000000040a149211 */ /* 0x000fc600078a30ff */
[----:B------:R-:W-:Y:S01]  /*b720*/  @!P3 IMAD.X R32, R5, 0x1, R35, P4 ;  /* 0x000000010520b824 */ /* 0x000fe200020e0623 */
[C---:B------:R-:W-:Y:S01]  /*b730*/  @!P3 LEA R8, P4, R3.reuse, UR4, 0x1 ;  /* 0x000000040308bc11 */ /* 0x040fe2000f8808ff */
[----:B------:R-:W1:Y:S01]  /*b740*/  @!P1 LDC.64 R64, c[0x0][0x3c8] ;  /* 0x0000f200ff409b82 */ /* 0x000e620000000a00 */
[C---:B------:R-:W-:Y:S01]  /*b750*/  @!P1 LEA.HI.X R24, R10.reuse, R5, R11, 0x6, P5 ;  /* 0x000000050a189211 */ /* 0x040fe200028f340b */
[----:B------:R-:W-:Y:S01]  /*b760*/  @!P2 IMAD.WIDE.U32 R4, R10, 0x60, R4 ;  /* 0x000000600a04a825 */ /* 0x000fe200078e0004 */
[----:B------:R-:W-:Y:S02]  /*b770*/  @!P3 LEA.HI.X R9, R3, UR5, R14, 0x1, P4 ;  /* 0x000000050309bc11 */ /* 0x000fe4000a0f0c0e */
[C---:B------:R-:W-:Y:S02]  /*b780*/  @!P3 LEA R14, P4, R15.reuse, UR6, 0x1 ;  /* 0x000000060f0ebc11 */ /* 0x040fe4000f8808ff */
[----:B------:R-:W-:Y:S01]  /*b790*/  @!P1 IADD3 R20, P5, R20, R33, RZ ;  /* 0x0000002114149210 */ /* 0x000fe20007fbe0ff */
[----:B------:R-:W1:Y:S01]  /*b7a0*/  @!P2 LDC.64 R68, c[0x0][0x3c8] ;  /* 0x0000f200ff44ab82 */ /* 0x000e620000000a00 */
[----:B------:R-:W-:-:S02]  /*b7b0*/  @!P3 LEA.HI.X R15, R15, UR7, R32, 0x1, P4 ;  /* 0x000000070f0fbc11 */ /* 0x000fc4000a0f0c20 */
[----:B--2---:R-:W-:Y:S01]  /*b7c0*/  @!P0 LEA R62, P4, R27, R62, 0x1 ;  /* 0x0000003e1b3e8211 */ /* 0x004fe200078808ff */
[----:B------:R-:W-:Y:S01]  /*b7d0*/  @!P1 IMAD.X R24, R24, 0x1, R35, P5 ;  /* 0x0000000118189824 */ /* 0x000fe200028e0623 */
[----:B------:R-:W-:Y:S02]  /*b7e0*/  @!P2 IADD3 R0, P5, R33, R4, RZ ;  /* 0x000000042100a210 */ /* 0x000fe40007fbe0ff */
[----:B------:R-:W-:Y:S02]  /*b7f0*/  @!P0 LEA.HI.X R63, R27, R63, R28, 0x1, P4 ;  /* 0x0000003f1b3f8211 */ /* 0x000fe400020f0c1c */
[C---:B---3--:R-:W-:Y:S02]  /*b800*/  @!P1 LEA R66, P4, R20.reuse, R66, 0x1 ;  /* 0x0000004214429211 */ /* 0x048fe400078808ff */
[----:B------:R-:W-:Y:S02]  /*b810*/  @!P2 IADD3.X R3, R35, R31, R5, P5, !PT ;  /* 0x0000001f2303a210 */ /* 0x000fe40002ffe405 */
[----:B------:R-:W-:-:S02]  /*b820*/  @!P1 LEA.HI.X R67, R20, R67, R24, 0x1, P4 ;  /* 0x0000004314439211 */ /* 0x000fc400020f0c18 */
[----:B------:R-:W-:Y:S02]  /*b830*/  CS2R R32, SRZ ;  /* 0x0000000000207805 */ /* 0x000fe4000001ff00 */
[C---:B----4-:R-:W-:Y:S02]  /*b840*/  @!P2 LEA R70, P4, R0.reuse, R70, 0x1 ;  /* 0x000000460046a211 */ /* 0x050fe400078808ff */
[----:B------:R-:W-:Y:S02]  /*b850*/  CS2R R34, SRZ ;  /* 0x0000000000227805 */ /* 0x000fe4000001ff00 */
[----:B0-----:R-:W-:Y:S02]  /*b860*/  @!P0 LEA R60, P5, R29, R60, 0x1 ;  /* 0x0000003c1d3c8211 */ /* 0x001fe400078a08ff */
[----:B------:R-:W-:Y:S02]  /*b870*/  CS2R R4, SRZ ;  /* 0x0000000000047805 */ /* 0x000fe4000001ff00 */
[----:B------:R-:W-:-:S02]  /*b880*/  @!P2 LEA.HI.X R71, R0, R71, R3, 0x1, P4 ;  /* 0x000000470047a211 */ /* 0x000fc400020f0c03 */
[----:B------:R-:W0:Y:S01]  /*b890*/  LDC R0, c[0x0][0x428] ;  /* 0x00010a00ff007b82 */ /* 0x000e220000000800 */
[----:B------:R-:W-:Y:S02]  /*b8a0*/  @!P0 LEA.HI.X R61, R29, R61, R30, 0x1, P5 ;  /* 0x0000003d1d3d8211 */ /* 0x000fe400028f0c1e */
[----:B------:R-:W-:Y:S02]  /*b8b0*/  CS2R R28, SRZ ;  /* 0x00000000001c7805 */ /* 0x000fe4000001ff00 */
[----:B------:R-:W-:Y:S02]  /*b8c0*/  CS2R R30, SRZ ;  /* 0x00000000001e7805 */ /* 0x000fe4000001ff00 */
[C---:B-1----:R-:W-:Y:S01]  /*b8d0*/  @!P1 LEA R64, P5, R25.reuse, R64, 0x1 ;  /* 0x0000004019409211 */ /* 0x042fe200078a08ff */
[----:B------:R-:W5:Y:S03]  /*b8e0*/  @!P0 LDG.E.128 R32, desc[UR38][R62.64] ;  /* 0x000000263e208981 */ /* 0x000f66000c1e1d00 */
[----:B------:R-:W-:Y:S01]  /*b8f0*/  @!P1 LEA.HI.X R65, R25, R65, R26, 0x1, P5 ;  /* 0x0000004119419211 */ /* 0x000fe200028f0c1a */
[----:B------:R-:W5:Y:S01]  /*b900*/  @!P0 LDG.E.128 R28, desc[UR38][R60.64] ;  /* 0x000000263c1c8981 */ /* 0x000f62000c1e1d00 */
[----:B------:R-:W-:-:S02]  /*b910*/  @!P2 LEA R68, P5, R6, R68, 0x1 ;  /* 0x000000440644a211 */ /* 0x000fc400078a08ff */
[----:B------:R-:W-:Y:S02]  /*b920*/  CS2R R24, SRZ ;  /* 0x0000000000187805 */ /* 0x000fe4000001ff00 */
[----:B------:R-:W-:Y:S02]  /*b930*/  CS2R R26, SRZ ;  /* 0x00000000001a7805 */ /* 0x000fe4000001ff00 */
[----:B------:R-:W-:Y:S02]  /*b940*/  @!P2 LEA.HI.X R69, R6, R69, R7, 0x1, P5 ;  /* 0x000000450645a211 */ /* 0x000fe400028f0c07 */
[----:B------:R-:W-:Y:S01]  /*b950*/  CS2R R6, SRZ ;  /* 0x0000000000067805 */ /* 0x000fe2000001ff00 */
[----:B------:R-:W-:Y:S01]  /*b960*/  IMAD.MOV.U32 R58, RZ, RZ, R54 ;  /* 0x000000ffff3a7224 */ /* 0x000fe200078e0036 */
[----:B------:R-:W5:Y:S04]  /*b970*/  @!P3 LDG.E.128 R24, desc[UR38][R14.64] ;  /* 0x000000260e18b981 */ /* 0x000f68000c1e1d00 */
[----:B------:R1:W5:Y:S01]  /*b980*/  @!P3 LDG.E.128 R4, desc[UR38][R8.64] ;  /* 0x000000260804b981 */ /* 0x000362000c1e1d00 */
[----:B0-----:R-:W-:-:S13]  /*b990*/  ISETP.NE.AND P0, PT, R0, 0x1, PT ;  /* 0x000000010000780c */ /* 0x001fda0003f05270 */
[----:B-1----:R-:W0:Y:S08]  /*b9a0*/  @P0 LDC R8, c[0x0][0x42c] ;  /* 0x00010b00ff080b82 */ /* 0x002e300000000800 */
[----:B------:R-:W1:Y:S01]  /*b9b0*/  @P0 LDC R9, c[0x0][0x430] ;  /* 0x00010c00ff090b82 */ /* 0x000e620000000800 */
[----:B------:R-:W-:-:S05]  /*b9c0*/  IMAD R0, R193, 0x80, R18 ;  /* 0x00000080c1007824 */ /* 0x000fca00078e0212 */
[----:B------:R-:W-:-:S05]  /*b9d0*/  LEA R3, R219, R0, 0x5 ;  /* 0x00000000db037211 */ /* 0x000fca00078e28ff */
[----:B0-----:R-:W-:-:S05]  /*b9e0*/  @P0 IMAD.HI.U32 R0, R3, R8, RZ ;  /* 0x0000000803000227 */ /* 0x001fca00078e00ff */
[----:B-1----:R-:W-:-:S04]  /*b9f0*/  @P0 SHF.R.U32.HI R3, RZ, R9, R0 ;  /* 0x00000009ff030219 */ /* 0x002fc80000011600 */
[----:B------:R-:W-:Y:S01]  /*ba00*/  SHF.R.S32.HI R9, RZ, 0x1f, R3 ;  /* 0x0000001fff097819 */ /* 0x000fe20000011403 */
[----:B------:R-:W-:-:S04]  /*ba10*/  IMAD.MOV.U32 R57, RZ, RZ, R53 ;  /* 0x000000ffff397224 */ /* 0x000fc800078e0035 */
[C---:B------:R-:W-:Y:S02]  /*ba20*/  IMAD R0, R9.reuse, R12, RZ ;  /* 0x0000000c09007224 */ /* 0x040fe400078e02ff */
[----:B------:R-:W-:Y:S02]  /*ba30*/  IMAD R8, R9, R10, RZ ;  /* 0x0000000a09087224 */ /* 0x000fe400078e02ff */
[----:B------:R-:W-:-:S04]  /*ba40*/  IMAD.WIDE.U32 R14, R3, R12, R58 ;  /* 0x0000000c030e7225 */ /* 0x000fc800078e003a */
        /* <DEDUP_REMOVED lines=13> */
[----:B------:R-:W-:Y:S02]  /*bb20*/  LEA.HI.X R9, R14, UR5, R9, 0x1, P4 ;  /* 0x000000050e097c11 */ /* 0x000fe4000a0f0c09 */
[----:B------:R-:W-:Y:S01]  /*bb30*/  IADD3 R3, R13, R3, RZ ;  /* 0x000000030d037210 */ /* 0x000fe20007ffe0ff */
[----:B------:R-:W-:Y:S01]  /*bb40*/  UMOV UR4, 0xffffffff ;  /* 0xffffffff00047882 */ /* 0x000fe20000000000 */
[----:B------:R-:W-:Y:S01]  /*bb50*/  LEA R0, P4, R12, UR6, 0x1 ;  /* 0x000000060c007c11 */ /* 0x000fe2000f8808ff */
[----:B------:R0:W5:Y:S01]  /*bb60*/  @!P1 LDG.E.128 R36, desc[UR38][R64.64] ;  /* 0x0000002640249981 */ /* 0x000162000c1e1d00 */
[----:B------:R-:W-:-:S02]  /*bb70*/  ISETP.GE.AND P0, PT, R16, R21, PT ;  /* 0x000000151000720c */ /* 0x000fc40003f06270 */
[----:B------:R-:W-:Y:S01]  /*bb80*/  LEA.HI.X R3, R12, UR7, R3, 0x1, P4 ;  /* 0x000000070c037c11 */ /* 0x000fe2000a0f0c03 */
[----:B------:R0:W5:Y:S01]  /*bb90*/  @!P1 LDG.E.128 R40, desc[UR38][R66.64] ;  /* 0x0000002642289981 */ /* 0x000162000c1e1d00 */
[-C--:B------:R-:W-:Y:S02]  /*bba0*/  ISETP.GE.OR P1, PT, R18, R72.reuse, P0 ;  /* 0x000000481200720c */ /* 0x080fe40000726670 */
[-C--:B------:R-:W-:Y:S01]  /*bbb0*/  ISETP.GE.OR P3, PT, R187, R72.reuse, P0 ;  /* 0x00000048bb00720c */ /* 0x080fe20000766670 */
[----:B------:R0:W5:Y:S04]  /*bbc0*/  @!P2 LDG.E.128 R44, desc[UR38][R68.64] ;  /* 0x00000026442ca981 */ /* 0x000168000c1e1d00 */
[----:B------:R0:W5:Y:S01]  /*bbd0*/  @!P2 LDG.E.128 R48, desc[UR38][R70.64] ;  /* 0x000000264630a981 */ /* 0x000162000c1e1d00 */
[----:B------:R-:W-:-:S02]  /*bbe0*/  ISETP.GE.OR P2, PT, R188, R72, P0 ;  /* 0x00000048bc00720c */ /* 0x000fc40000746670 */
[----:B------:R-:W-:Y:S01]  /*bbf0*/  ISETP.GE.OR P0, PT, R189, R72, P0 ;  /* 0x00000048bd00720c */ /* 0x000fe20000706670 */
[----:B------:R-:W-:-:S12]  /*bc00*/  BRA.DIV UR4, `(.L_x_7906) ;  /* 0x0000013e04a07947 */ /* 0x000fd8000b800000 */
.L_x_8145:
[----:B------:R-:W-:-:S03]  /*bc10*/  UMOV UR4, 0xffffffff ;  /* 0xffffffff00047882 */ /* 0x000fc60000000000 */
[----:B------:R-:W-:Y:S05]  /*bc20*/  BRA.DIV UR4, `(.L_x_7907) ;  /* 0x0000013e04c07947 */ /* 0x000fea000b800000 */
.L_x_8148:
[----:B------:R-:W-:-:S03]  /*bc30*/  UMOV UR4, 0xffffffff ;  /* 0xffffffff00047882 */ /* 0x000fc60000000000 */
[----:B------:R-:W-:Y:S05]  /*bc40*/  BRA.DIV UR4, `(.L_x_7908) ;  /* 0x0000013e04e07947 */ /* 0x000fea000b800000 */
.L_x_8151:
[----:B------:R-:W-:-:S03]  /*bc50*/  UMOV UR4, 0xffffffff ;  /* 0xffffffff00047882 */ /* 0x000fc60000000000 */
[----:B------:R-:W-:Y:S05]  /*bc60*/  BRA.DIV UR4, `(.L_x_7909) ;  /* 0x0000014204007947 */ /* 0x000fea000b800000 */
.L_x_8154:
[----:B------:R-:W-:-:S03]  /*bc70*/  UMOV UR4, 0xffffffff ;  /* 0xffffffff00047882 */ /* 0x000fc60000000000 */
[----:B------:R-:W-:Y:S05]  /*bc80*/  BRA.DIV UR4, `(.L_x_7910) ;  /* 0x0000014204207947 */ /* 0x000fea000b800000 */
.L_x_8157:
[----:B------:R-:W-:-:S03]  /*bc90*/  UMOV UR4, 0xffffffff ;  /* 0xffffffff00047882 */ /* 0x000fc60000000000 */
[----:B------:R-:W-:Y:S05]  /*bca0*/  BRA.DIV UR4, `(.L_x_7911) ;  /* 0x0000014204407947 */ /* 0x000fea000b800000 */
.L_x_8160:
[----:B------:R-:W-:-:S03]  /*bcb0*/  UMOV UR4, 0xffffffff ;  /* 0xffffffff00047882 */ /* 0x000fc60000000000 */
[----:B------:R-:W-:Y:S05]  /*bcc0*/  BRA.DIV UR4, `(.L_x_7912) ;  /* 0x0000014204607947 */ /* 0x000fea000b800000 */
.L_x_8163:
[----:B------:R-:W-:-:S03]  /*bcd0*/  UMOV UR4, 0xffffffff ;  /* 0xffffffff00047882 */ /* 0x000fc60000000000 */
[----:B------:R-:W-:Y:S05]  /*bce0*/  BRA.DIV UR4, `(.L_x_7913) ;  /* 0x0000014204807947 */ /* 0x000fea000b800000 */
.L_x_8166:
[----:B------:R-:W-:-:S03]  /*bcf0*/  UMOV UR4, 0xffffffff ;  /* 0xffffffff00047882 */ /* 0x000fc60000000000 */
[----:B------:R-:W-:Y:S05]  /*bd00*/  BRA.DIV UR4, `(.L_x_7914) ;  /* 0x0000014204a07947 */ /* 0x000fea000b800000 */
.L_x_8169:
[----:B------:R-:W-:-:S03]  /*bd10*/  UMOV UR4, 0xffffffff ;  /* 0xffffffff00047882 */ /* 0x000fc60000000000 */
[----:B------:R-:W-:Y:S05]  /*bd20*/  BRA.DIV UR4, `(.L_x_7915) ;  /* 0x0000014204c07947 */ /* 0x000fea000b800000 */
.L_x_8172:
[----:B------:R-:W-:-:S03]  /*bd30*/  UMOV UR4, 0xffffffff ;  /* 0xffffffff00047882 */ /* 0x000fc60000000000 */
[----:B------:R-:W-:Y:S05]  /*bd40*/  BRA.DIV UR4, `(.L_x_7916) ;  /* 0x0000014204e07947 */ /* 0x000fea000b800000 */
.L_x_8175:
[----:B------:R-:W-:-:S03]  /*bd50*/  UMOV UR4, 0xffffffff ;  /* 0xffffffff00047882 */ /* 0x000fc60000000000 */
[----:B------:R-:W-:Y:S05]  /*bd60*/  BRA.DIV UR4, `(.L_x_7917) ;  /* 0x0000014604007947 */ /* 0x000fea000b800000 */
.L_x_8178:
[----:B------:R-:W-:-:S03]  /*bd70*/  UMOV UR4, 0xffffffff ;  /* 0xffffffff00047882 */ /* 0x000fc60000000000 */
[----:B------:R-:W-:Y:S05]  /*bd80*/  BRA.DIV UR4, `(.L_x_7918) ;  /* 0x0000014604207947 */ /* 0x000fea000b800000 */
.L_x_8181:
[----:B------:R-:W-:-:S03]  /*bd90*/  UMOV UR4, 0xffffffff ;  /* 0xffffffff00047882 */ /* 0x000fc60000000000 */
[----:B------:R-:W-:Y:S05]  /*bda0*/  BRA.DIV UR4, `(.L_x_7919) ;  /* 0x0000014604407947 */ /* 0x000fea000b800000 */
.L_x_8184:
[----:B------:R-:W-:-:S03]  /*bdb0*/  UMOV UR4, 0xffffffff ;  /* 0xffffffff00047882 */ /* 0x000fc60000000000 */
[----:B------:R-:W-:Y:S05]  /*bdc0*/  BRA.DIV UR4, `(.L_x_7920) ;  /* 0x0000014604607947 */ /* 0x000fea000b800000 */
.L_x_8187:
[----:B------:R-:W-:-:S03]  /*bdd0*/  UMOV UR4, 0xffffffff ;  /* 0xffffffff00047882 */ /* 0x000fc60000000000 */
[----:B------:R-:W-:Y:S05]  /*bde0*/  BRA.DIV UR4, `(.L_x_7921) ;  /* 0x0000014604807947 */ /* 0x000fea000b800000 */
.L_x_8190:
[----:B-----5:R-:W-:Y:S01]  /*bdf0*/  IMAD.MOV.U32 R0, RZ, RZ, R4 ;  /* 0x000000ffff007224 */ /* 0x020fe200078e0004 */
[----:B------:R-:W-:Y:S01]  /*be00*/  MOV R9, R7 ;  /* 0x0000000700097202 */ /* 0x000fe20000000f00 */
[----:B------:R-:W-:Y:S01]  /*be10*/  IMAD.MOV.U32 R8, RZ, RZ, R6 ;  /* 0x000000ffff087224 */ /* 0x000fe200078e0006 */
[----:B------:R-:W-:Y:S01]  /*be20*/  BSSY B1, `(.L_x_7922) ;  /* 0x0000039000017945 */ /* 0x000fe20003800000 */
[----:B------:R-:W-:Y:S01]  /*be30*/  IMAD.MOV.U32 R3, RZ, RZ, R5 ;  /* 0x000000ffff037224 */ /* 0x000fe200078e0005 */
[----:B0-----:R-:W-:Y:S01]  /*be40*/  PRMT R71, R71, 0x5410, R0 ;  /* 0x0000541047477816 */ /* 0x001fe20000000000 */
        /* <DEDUP_REMOVED lines=17> */
[----:B------:R-:W-:-:S02]  /*bf60*/  SHF.L.U32 R9, R0, 0x1f, RZ ;  /* 0x0000001f00097819 */ /* 0x000fc400000006ff */
[----:B------:R-:W-:Y:S01]  /*bf70*/  PRMT R61, R3, 0x7610, R61 ;  /* 0x00007610033d7816 */ /* 0x000fe2000000003d */
[----:B------:R-:W-:Y:S01]  /*bf80*/  IMAD.MOV.U32 R3, RZ, RZ, R32 ;  /* 0x000000ffff037224 */ /* 0x000fe200078e0020 */
[----:B------:R-:W0:Y:S01]  /*bf90*/  SYNCS.PHASECHK.TRANS64.TRYWAIT P4, [R2+URZ+0x28800], R9 ;  /* 0x02880009020075a7 */ /* 0x000e22000808017f */
        /* <DEDUP_REMOVED lines=33> */
.L_x_8191:
[----:B------:R-:W-:Y:S05]  /*c1b0*/  BSYNC B1 ;  /* 0x0000000000017941 */ /* 0x000fea0003800000 */
.L_x_7922:
        /* <DEDUP_REMOVED lines=22> */
[----:B------:R-:W-:Y:S02]  /*c320*/  LEA R63, R13, R2, 0x1 ;  /* 0x000000020d3f7211 */ /* 0x000fe400078e08ff */
[--C-:B------:R-:W-:Y:S02]  /*c330*/  SHF.R.U32.HI R77, RZ, 0x10, R7.reuse ;  /* 0x00000010ff4d7819 */ /* 0x100fe40000011607 */
[----:B------:R-:W-:Y:S01]  /*c340*/  SHF.R.U64 R78, R6, 0x10, R7 ;  /* 0x00000010064e7819 */ /* 0x000fe20000001207 */
[----:B------:R-:W1:Y:S01]  /*c350*/  LDS.128 R12, [R63+0x10400] ;  /* 0x010400003f0c7984 */ /* 0x000e620000000c00 */
[----:B0-----:R-:W-:-:S02]  /*c360*/  HADD2.F32 R5, -RZ, R9.H0_H0 ;  /* 0x20000009ff057230 */ /* 0x001fc40000004100 */
[----:B------:R-:W-:Y:S02]  /*c370*/  HADD2.F32 R9, -RZ, R9.H1_H1 ;  /* 0x30000009ff097230 */ /* 0x000fe40000004100 */
[----:B------:R-:W-:Y:S02]  /*c380*/  HADD2.F32 R4, -RZ, R8.H0_H0 ;  /* 0x20000008ff047230 */ /* 0x000fe40000004100 */
[----:B------:R-:W-:Y:S02]  /*c390*/  HADD2.F32 R6, -RZ, R10.H0_H0 ;  /* 0x2000000aff067230 */ /* 0x000fe40000004100 */
[--C-:B------:R-:W-:Y:S02]  /*c3a0*/  HADD2.F32 R7, -RZ, R11.reuse.H0_H0 ;  /* 0x2000000bff077230 */ /* 0x100fe40000004100 */
        /* <DEDUP_REMOVED lines=11> */
[----:B------:R-:W-:Y:S02]  /*c460*/  HADD2.F32 R5, -RZ, R71.H1_H1 ;  /* 0x30000047ff057230 */ /* 0x000fe40000004100 */
[----:B------:R-:W-:Y:S01]  /*c470*/  FMUL.FTZ R74, R25, R24 ;  /* 0x00000018194a7220 */ /* 0x000fe20000410000 */
[----:B------:R-:W-:Y:S02]  /*c480*/  HADD2.F32 R25, -RZ, R69.H1_H1 ;  /* 0x30000045ff197230 */ /* 0x000fe40000004100 */
[C---:B------:R-:W-:Y:S01]  /*c490*/  FMUL.FTZ R65, R13.reuse, R64 ;  /* 0x000000400d417220 */ /* 0x040fe20000410000 */
[----:B------:R-:W-:Y:S02]  /*c4a0*/  HADD2.F32 R26, -RZ, R14.H0_H0 ;  /* 0x2000000eff1a7230 */ /* 0x000fe40000004100 */
[-C--:B------:R-:W-:Y:S01]  /*c4b0*/  FMUL.FTZ R13, R13, R5.reuse ;  /* 0x000000050d0d7220 */ /* 0x080fe20000410000 */
[----:B------:R-:W-:Y:S01]  /*c4c0*/  FFMA.FTZ R69, R9, R66, R74 ;  /* 0x0000004209457223 */ /* 0x000fe2000001004a */
[----:B------:R-:W-:Y:S01]  /*c4d0*/  FFMA.FTZ R65, R4, R5, -R65 ;  /* 0x0000000504417223 */ /* 0x000fe20000010841 */
[----:B------:R-:W-:-:S02]  /*c4e0*/  HADD2.F32 R5, -RZ, R80.H0_H0 ;  /* 0x20000050ff057230 */ /* 0x000fc40000004100 */
[----:B------:R-:W-:Y:S01]  /*c4f0*/  FFMA.FTZ R66, R4, R64, R13 ;  /* 0x0000004004427223 */ /* 0x000fe2000001000d */
[----:B------:R-:W-:Y:S02]  /*c500*/  HADD2.F32 R27, -RZ, R15.H0_H0 ;  /* 0x2000000fff1b7230 */ /* 0x000fe40000004100 */
[----:B------:R-:W-:Y:S01]  /*c510*/  FFMA.FTZ R67, R9, R24, -R72 ;  /* 0x0000001809437223 */ /* 0x000fe20000010848 */
[----:B------:R-:W-:Y:S02]  /*c520*/  HADD2.F32 R64, -RZ, R71.H0_H0 ;  /* 0x20000047ff407230 */ /* 0x000fe40000004100 */
[C---:B------:R-:W-:Y:S01]  /*c530*/  FMUL.FTZ R9, R26.reuse, R25 ;  /* 0x000000191a097220 */ /* 0x040fe20000410000 */
[----:B------:R-:W-:Y:S02]  /*c540*/  HADD2.F32 R4, -RZ, R80.H1_H1 ;  /* 0x30000050ff047230 */ /* 0x000fe40000004100 */
[----:B------:R-:W-:Y:S01]  /*c550*/  FMUL.FTZ R13, R26, R5 ;  /* 0x000000051a0d7220 */ /* 0x000fe20000410000 */
[----:B------:R-:W-:-:S02]  /*c560*/  HADD2.F32 R15, -RZ, R15.H1_H1 ;  /* 0x3000000fff0f7230 */ /* 0x000fc40000004100 */
[C---:B------:R-:W-:Y:S01]  /*c570*/  FMUL.FTZ R72, R27.reuse, R64 ;  /* 0x000000401b487220 */ /* 0x040fe20000410000 */
[----:B------:R-:W-:Y:S02]  /*c580*/  HADD2.F32 R26, -RZ, R73.H0_H0 ;  /* 0x20000049ff1a7230 */ /* 0x000fe40000004100 */
[-C--:B------:R-:W-:Y:S01]  /*c590*/  FMUL.FTZ R27, R27, R4.reuse ;  /* 0x000000041b1b7220 */ /* 0x080fe20000410000 */
[----:B------:R-:W-:Y:S02]  /*c5a0*/  HADD2.F32 R24, -RZ, R77.H0_H0 ;  /* 0x2000004dff187230 */ /* 0x000fe40000004100 */
[C---:B------:R-:W-:Y:S01]  /*c5b0*/  FFMA.FTZ R71, R6.reuse, R5, -R9 ;  /* 0x0000000506477223 */ /* 0x040fe20000010809 */
        /* <DEDUP_REMOVED lines=33> */
.L_x_7925:
[----:B------:R-:W-:Y:S05]  /*c7d0*/  BSYNC B1 ;  /* 0x0000000000017941 */ /* 0x000fea0003800000 */
.L_x_7924:
        /* <DEDUP_REMOVED lines=96> */
.L_x_7927:
[----:B------:R-:W-:Y:S05]  /*cde0*/  BSYNC B1 ;  /* 0x0000000000017941 */ /* 0x000fea0003800000 */
.L_x_7926:
        /* <DEDUP_REMOVED lines=96> */
.L_x_7929:
[----:B------:R-:W-:Y:S05]  /*d3f0*/  BSYNC B1 ;  /* 0x0000000000017941 */ /* 0x000fea0003800000 */
.L_x_7928:
[----:B------:R-:W-:Y:S01]  /*d400*/  PRMT R36, R0, 0x5410, R3 ;  /* 0x0000541000247816 */ /* 0x000fe20000000003 */
[----:B------:R-:W-:Y:S06]  /*d410*/  @P0 BRA `(.L_x_7903) ;  /* 0x0000000400780947 */ /* 0x000fec0003800000 */
[----:B------:R-:W-:Y:S01]  /*d420*/  LEA.HI R21, R21, R219, RZ, 0x1d ;  /* 0x000000db15157211 */ /* 0x000fe200078fe8ff */
[----:B------:R-:W-:Y:S01]  /*d430*/  HADD2.F32 R27, -RZ, R54.H1_H1 ;  /* 0x30000036ff1b7230 */ /* 0x000fe20000004100 */
[----:B------:R-:W-:Y:S01]  /*d440*/  SHF.R.U64 R35, R44, 0x10, R45 ;  /* 0x000000102c237819 */ /* 0x000fe2000000122d */
[----:B------:R-:W-:Y:S01]  /*d450*/  HADD2.F32 R26, -RZ, R20.H1_H1 ;  /* 0x30000014ff1a7230 */ /* 0x000fe20000004100 */
[----:B-123--:R-:W-:Y:S01]  /*d460*/  SHF.R.S32.HI R4, RZ, 0x1f, R21 ;  /* 0x0000001fff047819 */ /* 0x00efe20000011415 */
[----:B------:R-:W-:Y:S01]  /*d470*/  IMAD.SHL.U32 R0, R21, 0x8, RZ ;  /* 0x0000000815007824 */ /* 0x000fe200078e00ff */
[----:B------:R-:W-:Y:S01]  /*d480*/  SHF.R.U32.HI R44, RZ, 0x10, R45 ;  /* 0x00000010ff2c7819 */ /* 0x000fe2000001162d */
[----:B------:R-:W-:Y:S01]  /*d490*/  HADD2.F32 R54, -RZ, R54.H0_H0 ;  /* 0x20000036ff367230 */ /* 0x000fe20000004100 */
[----:B------:R-:W-:Y:S01]  /*d4a0*/  LEA.HI R4, R4, R21, RZ, 0x3 ;  /* 0x0000001504047211 */ /* 0x000fe200078f18ff */
[----:B------:R-:W-:Y:S01]  /*d4b0*/  HADD2.F32 R20, -RZ, R20.H0_H0 ;  /* 0x20000014ff147230 */ /* 0x000fe20000004100 */
[----:B------:R-:W-:-:S02]  /*d4c0*/  LOP3.LUT R0, R199, 0x38, R0, 0xf8, !PT ;  /* 0x00000038c7007812 */ /* 0x000fc400078ef800 */
[----:B------:R-:W-:Y:S02]  /*d4d0*/  SHF.L.U32 R4, R4, 0xa, RZ ;  /* 0x0000000a04047819 */ /* 0x000fe400000006ff */
[----:B------:R-:W-:Y:S02]  /*d4e0*/  LOP3.LUT R3, R0, R203, RZ, 0x3c, !PT ;  /* 0x000000cb00037212 */ /* 0x000fe400078e3cff */
[----:B------:R-:W-:Y:S02]  /*d4f0*/  LOP3.LUT R0, R4, 0x7fffe000, RZ, 0xc0, !PT ;  /* 0x7fffe00004007812 */ /* 0x000fe400078ec0ff */
[----:B------:R-:W1:Y:S01]  /*d500*/  LDS.128 R4, [R228] ;  /* 0x00000000e4047984 */ /* 0x000e620000000c00 */
[----:B------:R-:W-:Y:S02]  /*d510*/  SHF.R.U32.HI R28, RZ, 0x10, R49 ;  /* 0x00000010ff1c7819 */ /* 0x000fe40000011631 */
[----:B------:R-:W-:Y:S02]  /*d520*/  IADD3 R3, R3, R0, R204 ;  /* 0x0000000003037210 */ /* 0x000fe40007ffe0cc */
[----:B------:R-:W-:Y:S01]  /*d530*/  SHF.R.U64 R34, R46, 0x10, R47 ;  /* 0x000000102e227819 */ /* 0x000fe2000000122f */
[----:B------:R-:W-:Y:S01]  /*d540*/  HADD2.F32 R28, -RZ, R28.H0_H0 ;  /* 0x2000001cff1c7230 */ /* 0x000fe20000004100 */
[----:B------:R-:W-:Y:S01]  /*d550*/  SHF.R.U64 R31, R50, 0x10, R51 ;  /* 0x00000010321f7819 */ /* 0x000fe20000001233 */
[----:B------:R-:W-:Y:S01]  /*d560*/  IMAD R3, R3, 0x2, R2 ;  /* 0x0000000203037824 */ /* 0x000fe200078e0202 */
[----:B------:R-:W-:-:S02]  /*d570*/  SHF.R.U32.HI R46, RZ, 0x10, R47 ;  /* 0x00000010ff2e7819 */ /* 0x000fc4000001162f */
[----:B------:R-:W-:Y:S02]  /*d580*/  SHF.R.U32.HI R50, RZ, 0x10, R51 ;  /* 0x00000010ff327819 */ /* 0x000fe40000011633 */
[----:B0-----:R-:W0:Y:S01]  /*d590*/  LDS.128 R8, [R3+0x10400] ;  /* 0x0104000003087984 */ /* 0x001e220000000c00 */
[----:B------:R-:W-:Y:S01]  /*d5a0*/  SHF.R.U64 R33, R48, 0x10, R49 ;  /* 0x0000001030217819 */ /* 0x000fe20000001231 */
[--C-:B-1----:R-:W-:Y:S02]  /*d5b0*/  HADD2.F32 R12, -RZ, R5.reuse.H0_H0 ;  /* 0x20000005ff0c7230 */ /* 0x102fe40000004100 */
[----:B------:R-:W-:Y:S02]  /*d5c0*/  HADD2.F32 R5, -RZ, R5.H1_H1 ;  /* 0x30000005ff057230 */ /* 0x000fe40000004100 */
[----:B------:R-:W-:Y:S02]  /*d5d0*/  HADD2.F32 R0, -RZ, R4.H0_H0 ;  /* 0x20000004ff007230 */ /* 0x000fe40000004100 */
[----:B------:R-:W-:-:S02]  /*d5e0*/  HADD2.F32 R13, -RZ, R6.H0_H0 ;  /* 0x20000006ff0d7230 */ /* 0x000fc40000004100 */
[--C-:B------:R-:W-:Y:S02]  /*d5f0*/  HADD2.F32 R14, -RZ, R7.reuse.H0_H0 ;  /* 0x20000007ff0e7230 */ /* 0x100fe40000004100 */
[----:B------:R-:W-:Y:S02]  /*d600*/  HADD2.F32 R7, -RZ, R7.H1_H1 ;  /* 0x30000007ff077230 */ /* 0x000fe40000004100 */
[----:B------:R-:W-:Y:S02]  /*d610*/  HADD2.F32 R4, -RZ, R4.H1_H1 ;  /* 0x30000004ff047230 */ /* 0x000fe40000004100 */
[--C-:B0-----:R-:W-:Y:S02]  /*d620*/  HADD2.F32 R15, -RZ, R9.reuse.H0_H0 ;  /* 0x20000009ff0f7230 */ /* 0x101fe40000004100 */
        /* <DEDUP_REMOVED lines=9> */
[----:B------:R-:W-:Y:S01]  /*d6c0*/  FMUL.FTZ R15, R9, R54 ;  /* 0x00000036090f7220 */ /* 0x000fe20000410000 */
[----:B------:R-:W-:-:S02]  /*d6d0*/  HADD2.F32 R12, -RZ, R36.H0_H0 ;  /* 0x20000024ff0c7230 */ /* 0x000fc40000004100 */
[----:B------:R-:W-:Y:S01]  /*d6e0*/  FMUL.FTZ R9, R9, R20 ;  /* 0x0000001409097220 */ /* 0x000fe20000410000 */
[-C--:B------:R-:W-:Y:S01]  /*d6f0*/  FMUL.FTZ R32, R21, R26.reuse ;  /* 0x0000001a15207220 */ /* 0x080fe20000410000 */
[C---:B------:R-:W-:Y:S01]  /*d700*/  FFMA.FTZ R30, R5.reuse, R26, -R30 ;  /* 0x0000001a051e7223 */ /* 0x040fe2000001081e */
[C---:B------:R-:W-:Y:S01]  /*d710*/  FFMA.FTZ R15, R0.reuse, R20, -R15 ;  /* 0x00000014000f7223 */ /* 0x040fe2000001080f */
[----:B------:R-:W-:Y:S01]  /*d720*/  FFMA.FTZ R54, R0, R54, R9 ;  /* 0x0000003600367223 */ /* 0x000fe20000010009 */
[----:B------:R-:W-:Y:S01]  /*d730*/  FFMA.FTZ R32, R5, R28, R32 ;  /* 0x0000001c05207223 */ /* 0x000fe20000010020 */
[----:B------:R-:W-:Y:S02]  /*d740*/  HADD2.F32 R5, -RZ, R53.H0_H0 ;  /* 0x20000035ff057230 */ /* 0x000fe40000004100 */
[----:B------:R-:W-:Y:S01]  /*d750*/  FMUL.FTZ R0, R24, R12 ;  /* 0x0000000c18007220 */ /* 0x000fe20000410000 */
[----:B------:R-:W-:Y:S02]  /*d760*/  HADD2.F32 R25, -RZ, R11.H0_H0 ;  /* 0x2000000bff197230 */ /* 0x000fe40000004100 */
[----:B------:R-:W-:-:S02]  /*d770*/  HADD2.F32 R53, -RZ, R53.H1_H1 ;  /* 0x30000035ff357230 */ /* 0x000fc40000004100 */
[-C--:B------:R-:W-:Y:S01]  /*d780*/  FMUL.FTZ R26, R24, R5.reuse ;  /* 0x00000005181a7220 */ /* 0x080fe20000410000 */
[----:B------:R-:W-:Y:S02]  /*d790*/  HADD2.F32 R9, -RZ, R36.H1_H1 ;  /* 0x30000024ff097230 */ /* 0x000fe40000004100 */
[----:B------:R-:W-:Y:S01]  /*d7a0*/  FFMA.FTZ R24, R13, R5, -R0 ;  /* 0x000000050d187223 */ /* 0x000fe20000010800 */
[----:B------:R-:W-:Y:S02]  /*d7b0*/  HADD2.F32 R11, -RZ, R11.H1_H1 ;  /* 0x3000000bff0b7230 */ /* 0x000fe40000004100 */
[C---:B------:R-:W-:Y:S01]  /*d7c0*/  FMUL.FTZ R28, R25.reuse, R53 ;  /* 0x00000035191c7220 */ /* 0x040fe20000410000 */
[----:B------:R-:W-:Y:S02]  /*d7d0*/  HADD2.F32 R20, -RZ, R50.H0_H0 ;  /* 0x20000032ff147230 */ /* 0x000fe40000004100 */
[----:B------:R-:W-:Y:S01]  /*d7e0*/  FMUL.FTZ R5, R25, R9 ;  /* 0x0000000919057220 */ /* 0x000fe20000410000 */
[----:B------:R-:W-:-:S02]  /*d7f0*/  HADD2.F32 R0, -RZ, R46.H0_H0 ;  /* 0x2000002eff007230 */ /* 0x000fc40000004100 */
[----:B------:R-:W-:Y:S01]  /*d800*/  FFMA.FTZ R26, R13, R12, R26 ;  /* 0x0000000c0d1a7223 */ /* 0x000fe2000001001a */
[C---:B------:R-:W-:Y:S01]  /*d810*/  FFMA.FTZ R28, R14.reuse, R9, R28 ;  /* 0x000000090e1c7223 */ /* 0x040fe2000001001c */
[----:B------:R-:W-:Y:S01]  /*d820*/  FFMA.FTZ R53, R14, R53, -R5 ;  /* 0x000000350e357223 */ /* 0x000fe20000010805 */
[C---:B------:R-:W-:Y:S01]  /*d830*/  FMUL.FTZ R12, R11.reuse, R20 ;  /* 0x000000140b0c7220 */ /* 0x040fe20000410000 */
[-C--:B------:R-:W-:Y:S01]  /*d840*/  FMUL.FTZ R14, R11, R0.reuse ;  /* 0x000000000b0e7220 */ /* 0x080fe20000410000 */
[----:B------:R-:W-:Y:S02]  /*d850*/  HADD2.F32 R8, -RZ, R8.H1_H1 ;  /* 0x30000008ff087230 */ /* 0x000fe40000004100 */
        /* <DEDUP_REMOVED lines=26> */
.L_x_7903:
[----:B------:R-:W-:Y:S05]  /*da00*/  BSYNC B0 ;  /* 0x0000000000007941 */ /* 0x000fea0003800000 */
.L_x_7863:
        /* <DEDUP_REMOVED lines=8> */
.L_x_7861:
[----:B------:R-:W-:-:S13]  /*da90*/  ISETP.NE.AND P0, PT, R197, 0x3, PT ;  /* 0x00000003c500780c */ /* 0x000fda0003f05270 */
[----:B------:R-:W-:Y:S05]  /*daa0*/  @!P0 BRA `(.L_x_7930) ;  /* 0x0000000000048947 */ /* 0x000fea0003800000 */
[----:B------:R-:W-:Y:S01]  /*dab0*/  BPT.TRAP 0x1 ;  /* 0x000000040000795c */ /* 0x000fe20000300000 */
.L_x_7930:
[----:B------:R-:W-:Y:S01]  /*dac0*/  IMAD R0, R185, 0x8, R2 ;  /* 0x00000008b9007824 */ /* 0x000fe200078e0202 */
[----:B0-23--:R-:W-:-:S04]  /*dad0*/  SHF.L.U32 R3, R190, 0x1f, RZ ;  /* 0x0000001fbe037819 */ /* 0x00dfc800000006ff */
[----:B------:R0:W2:Y:S01]  /*dae0*/  SYNCS.PHASECHK.TRANS64.TRYWAIT P2, [R0+URZ+0x28830], R3 ;  /* 0x02883003000075a7 */ /* 0x0000a2000804017f */
[----:B------:R-:W-:Y:S05]  /*daf0*/  @!P0 BRA `(.L_x_7931) ;  /* 0x0000000000048947 */ /* 0x000fea0003800000 */
[----:B------:R-:W-:Y:S01]  /*db00*/  BPT.TRAP 0x1 ;  /* 0x000000040000795c */ /* 0x000fe20000300000 */
.L_x_7931:
[----:B-1--4-:R-:W1:Y:S01]  /*db10*/  S2R R4, SR_TID.X ;  /* 0x0000000000047919 */ /* 0x012e620000002100 */
[----:B------:R-:W-:Y:S01]  /*db20*/  IMAD.MOV.U32 R151, RZ, RZ, RZ ;  /* 0x000000ffff977224 */ /* 0x000fe200078e00ff */
[----:B-1----:R-:W-:-:S04]  /*db30*/  LOP3.LUT R4, R4, 0x7f, RZ, 0xc0, !PT ;  /* 0x0000007f04047812 */ /* 0x002fc800078ec0ff */
[----:B------:R-:W-:Y:S01]  /*db40*/  ISETP.NE.AND P1, PT, R4, RZ, PT ;  /* 0x000000ff0400720c */ /* 0x000fe20003f25270 */
[----:B--2---:R-:W-:-:S12]  /*db50*/  @P2 BRA `(.L_x_7932) ;  /* 0x0000000000082947 */ /* 0x004fd80003800000 */
[----:B------:R-:W1:Y:S02]  /*db60*/  SYNCS.PHASECHK.TRANS64.TRYWAIT P2, [R0+URZ+0x28830], R3 ;  /* 0x02883003000075a7 */ /* 0x000e64000804017f */
[----:B-1----:R-:W-:Y:S05]  /*db70*/  @!P2 BRA `(.L_x_7933) ;  /* 0x000001280058a947 */ /* 0x002fea0003800000 */
.L_x_7932:
[----:B------:R-:W-:Y:S05]  /*db80*/  WARPSYNC.ALL ;  /* 0x0000000000007948 */ /* 0x000fea0003800000 */
[----:B01----:R-:W-:Y:S01]  /*db90*/  IADD3 R3, R2, 0x18400, RZ ;  /* 0x0001840002037810 */ /* 0x003fe20007ffe0ff */
[----:B------:R-:W-:Y:S01]  /*dba0*/  IMAD.MOV.U32 R7, RZ, RZ, 0x40000040 ;  /* 0x40000040ff077424 */ /* 0x000fe200078e00ff */
[----:B------:R-:W-:Y:S01]  /*dbb0*/  R2UR UR44, R52 ;  /* 0x00000000342c72ca */ /* 0x000fe200000e0000 */
[----:B------:R-:W-:Y:S01]  /*dbc0*/  UMOV UR45, 0x40000040 ;  /* 0x40000040002d7882 */ /* 0x000fe20000000000 */
[----:B------:R-:W-:Y:S01]  /*dbd0*/  SHF.R.U32.HI R3, RZ, 0x4, R3 ;  /* 0x00000004ff037819 */ /* 0x000fe20000011603 */
[----:B------:R-:W-:Y:S01]  /*dbe0*/  WARPGROUP.ARRIVE ;  /* 0x00000000000079c5 */ /* 0x000fe20000000000 */
[----:B------:R-:W-:Y:S01]  /*dbf0*/  R2UR UR47, R7 ;  /* 0x00000000072f72ca */ /* 0x000fe200000e0000 */
[----:B------:R-:W-:Y:S01]  /*dc00*/  UMOV UR9, 0x40000040 ;  /* 0x4000004000097882 */ /* 0x000fe20000000000 */
[----:B------:R-:W-:Y:S01]  /*dc10*/  LOP3.LUT R3, R3, 0x3fff, RZ, 0xc0, !PT ;  /* 0x00003fff03037812 */ /* 0x000fe200078ec0ff */
[----:B------:R-:W-:Y:S01]  /*dc20*/  UMOV UR13, 0x40000040 ;  /* 0x40000040000d7882 */ /* 0x000fe20000000000 */
[----:B------:R-:W-:Y:S01]  /*dc30*/  MOV R9, 0x40000040 ;  /* 0x4000004000097802 */ /* 0x000fe20000000f00 */
[----:B------:R-:W-:Y:S01]  /*dc40*/  UMOV UR17, 0x40000040 ;  /* 0x4000004000117882 */ /* 0x000fe20000000000 */
[----:B------:R-:W-:Y:S01]  /*dc50*/  LOP3.LUT R4, R3, 0x10000, RZ, 0xfc, !PT ;  /* 0x0001000003047812 */ /* 0x000fe200078efcff */
[----:B------:R-:W-:Y:S01]  /*dc60*/  UMOV UR21, 0x40000040 ;  /* 0x4000004000157882 */ /* 0x000fe20000000000 */
[----:B------:R-:W-:Y:S01]  /*dc70*/  R2UR UR11, R9 ;  /* 0x00000000090b72ca */ /* 0x000fe200000e0000 */
[----:B------:R-:W-:Y:S01]  /*dc80*/  ULOP3.LUT UR44, UR44, 0x10000, URZ, 0xfc, !UPT ;  /* 0x000100002c2c7892 */ /* 0x000fe2000f8efc3f */
[----:B------:R-:W-:Y:S01]  /*dc90*/  IMAD.MOV.U32 R9, RZ, RZ, 0x40000040 ;  /* 0x40000040ff097424 */ /* 0x000fe200078e00ff */
[----:B------:R-:W-:Y:S01]  /*dca0*/  UMOV UR25, 0x40000040 ;  /* 0x4000004000197882 */ /* 0x000fe20000000000 */
[----:B------:R-:W-:Y:S01]  /*dcb0*/  IMAD R6, R185, 0x800, R4 ;  /* 0x00000800b9067824 */ /* 0x000fe200078e0204 */
[----:B------:R-:W-:Y:S01]  /*dcc0*/  UIADD3 UR8, UR44, 0x2, URZ ;  /* 0x000000022c087890 */ /* 0x000fe2000fffe03f */
[----:B------:R-:W-:Y:S01]  /*dcd0*/  MOV R7, 0x40000040 ;  /* 0x4000004000077802 */ /* 0x000fe20000000f00 */
[----:B------:R-:W-:Y:S01]  /*dce0*/  UIADD3 UR12, UR44, 0x4, URZ ;  /* 0x000000042c0c7890 */ /* 0x000fe2000fffe03f */
[C---:B------:R-:W-:Y:S01]  /*dcf0*/  VIADD R8, R6.reuse, 0x2 ;  /* 0x0000000206087836 */ /* 0x040fe20000000000 */
[----:B------:R-:W-:Y:S01]  /*dd00*/  R2UR UR46, R6 ;  /* 0x00000000062e72ca */ /* 0x000fe200000e0000 */
[----:B------:R-:W-:Y:S01]  /*dd10*/  UIADD3 UR16, UR44, 0x6, URZ ;  /* 0x000000062c107890 */ /* 0x000fe2000fffe03f */
[----:B------:R-:W-:Y:S01]  /*dd20*/  R2UR UR15, R9 ;  /* 0x00000000090f72ca */ /* 0x000fe200000e0000 */
[----:B------:R-:W-:Y:S01]  /*dd30*/  UIADD3 UR20, UR44, 0x400, URZ ;  /* 0x000004002c147890 */ /* 0x000fe2000fffe03f */
[----:B------:R-:W-:Y:S01]  /*dd40*/  R2UR UR10, R8 ;  /* 0x00000000080a72ca */ /* 0x000fe200000e0000 */
[----:B------:R-:W-:Y:S01]  /*dd50*/  VIADD R8, R6, 0x4 ;  /* 0x0000000406087836 */ /* 0x000fe20000000000 */
[----:B------:R-:W-:Y:S01]  /*dd60*/  MOV R9, 0x40000040 ;  /* 0x4000004000097802 */ /* 0x000fe20000000f00 */
[----:B------:R-:W-:Y:S01]  /*dd70*/  UIADD3 UR24, UR44, 0x402, URZ ;  /* 0x000004022c187890 */ /* 0x000fe2000fffe03f */
[----:B------:R-:W-:Y:S01]  /*dd80*/  R2UR UR35, R7 ;  /* 0x00000000072372ca */ /* 0x000fe200000e0000 */
[----:B------:R-:W-:Y:S01]  /*dd90*/  UIADD3 UR28, UR44, 0x404, URZ ;  /* 0x000004042c1c7890 */ /* 0x000fe2000fffe03f */
[----:B------:R-:W-:Y:S01]  /*dda0*/  R2UR UR14, R8 ;  /* 0x00000000080e72ca */ /* 0x000fe200000e0000 */
[----:B------:R-:W-:Y:S01]  /*ddb0*/  VIADD R8, R6, 0x6 ;  /* 0x0000000606087836 */ /* 0x000fe20000000000 */
[----:B------:R-:W-:Y:S01]  /*ddc0*/  R2UR UR19, R9 ;  /* 0x00000000091372ca */ /* 0x000fe200000e0000 */
[----:B------:R-:W-:Y:S01]  /*ddd0*/  HGMMA.64x128x16.F32 R24, gdesc[UR44], RZ, !UPT, gsb0 ;  /* 0x01e000002c1879f0 */ /* 0x000fe2000c0008ff */
[----:B------:R-:W-:Y:S01]  /*dde0*/  IMAD.MOV.U32 R9, RZ, RZ, 0x40000040 ;  /* 0x40000040ff097424 */ /* 0x000fe200078e00ff */
[----:B------:R-:W-:Y:S01]  /*ddf0*/  UMOV UR29, 0x40000040 ;  /* 0x40000040001d7882 */ /* 0x000fe20000000000 */
[----:B------:R-:W-:Y:S01]  /*de00*/  R2UR UR18, R8 ;  /* 0x00000000081272ca */ /* 0x000fe200000e0000 */
[----:B------:R-:W-:Y:S01]  /*de10*/  VIADD R8, R6, 0x400 ;  /* 0x0000040006087836 */ /* 0x000fe20000000000 */
[----:B------:R-:W-:Y:S01]  /*de20*/  UIADD3 UR32, UR44, 0x406, URZ ;  /* 0x000004062c207890 */ /* 0x000fe2000fffe03f */
[----:B------:R-:W-:Y:S01]  /*de30*/  R2UR UR23, R9 ;  /* 0x00000000091772ca */ /* 0x000fe200000e0000 */
[----:B------:R-:W-:Y:S01]  /*de40*/  UMOV UR33, 0x40000040 ;  /* 0x4000004000217882 */ /* 0x000fe20000000000 */
[----:B------:R-:W-:Y:S01]  /*de50*/  MOV R9, 0x40000040 ;  /* 0x4000004000097802 */ /* 0x000fe20000000f00 */
[----:B------:R-:W-:Y:S01]  /*de60*/  ULDC UR4, c[0x0][0x9d8] ;  /* 0x0002760000047ab9 */ /* 0x000fe20000000800 */
[----:B------:R-:W-:Y:S01]  /*de70*/  R2UR UR22, R8 ;  /* 0x00000000081672ca */ /* 0x000fe200000e0000 */
[----:B------:R-:W-:Y:S01]  /*de80*/  VIADD R8, R6, 0x402 ;  /* 0x0000040206087836 */ /* 0x000fe20000000000 */
[----:B------:R-:W-:Y:S01]  /*de90*/  R2UR UR27, R9 ;  /* 0x00000000091b72ca */ /* 0x000fe200000e0000 */
[----:B------:R-:W-:Y:S01]  /*dea0*/  IMAD.MOV.U32 R9, RZ, RZ, 0x40000040 ;  /* 0x40000040ff097424 */ /* 0x000fe200078e00ff */
[----:B------:R-:W-:Y:S01]  /*deb0*/  ULDC UR5, c[0x0][0x988] ;  /* 0x0002620000057ab9 */ /* 0x000fe20000000800 */
[----:B------:R-:W-:Y:S01]  /*dec0*/  IMAD R89, R193, 0x80, R213 ;  /* 0x00000080c1597824 */ /* 0x000fe200078e02d5 */
[----:B------:R-:W-:Y:S01]  /*ded0*/  R2UR UR26, R8 ;  /* 0x00000000081a72ca */ /* 0x000fe200000e0000 */
[C---:B------:R-:W-:Y:S01]  /*dee0*/  VIADD R8, R6.reuse, 0x404 ;  /* 0x0000040406087836 */ /* 0x040fe20000000000 */
[----:B------:R-:W-:Y:S01]  /*def0*/  R2UR UR31, R9 ;  /* 0x00000000091f72ca */ /* 0x000fe200000e0000 */
[----:B------:R-:W-:Y:S01]  /*df00*/  VIADD R6, R6, 0x406 ;  /* 0x0000040606067836 */ /* 0x000fe20000000000 */
[----:B------:R-:W-:Y:S01]  /*df10*/  ULDC UR6, c[0x0][0x9d8] ;  /* 0x0002760000067ab9 */ /* 0x000fe20000000800 */
[----:B------:R-:W-:Y:S01]  /*df20*/  @!P1 VIADD R0, R0, 0x28840 ;  /* 0x0002884000009836 */ /* 0x000fe20000000000 */
[----:B------:R-:W-:Y:S01]  /*df30*/  R2UR UR30, R8 ;  /* 0x00000000081e72ca */ /* 0x000fe200000e0000 */
[----:B------:R-:W-:Y:S01]  /*df40*/  ULDC UR7, c[0x0][0x9d8] ;  /* 0x0002760000077ab9 */ /* 0x000fe20000000800 */
[----:B------:R-:W-:Y:S01]  /*df50*/  R2UR UR34, R6 ;  /* 0x00000000062272ca */ /* 0x000fe200000e0000 */
[--C-:B------:R-:W-:Y:S01]  /*df60*/  IMAD.MOV.U32 R150, RZ, RZ, R151.reuse ;  /* 0x000000ffff967224 */ /* 0x100fe200078e0097 */
        /* <DEDUP_REMOVED lines=35> */
[--C-:B-----5:R-:W-:Y:S02]  /*e1a0*/  IMAD.MOV.U32 R117, RZ, RZ, R151.reuse ;  /* 0x000000ffff757224 */ /* 0x120fe400078e0097 */
        /* <DEDUP_REMOVED lines=16> */
[----:B------:R-:W-:Y:S01]  /*e2b0*/  IMAD.MOV.U32 R88, RZ, RZ, R151 ;  /* 0x000000ffff587224 */ /* 0x000fe200078e0097 */
        /* <DEDUP_REMOVED lines=35> */
[----:B0-----:R-:W-:-:S02]  /*e4f0*/  IMAD.MOV.U32 R26, RZ, RZ, -0x80 ;  /* 0xffffff80ff1a7424 */ /* 0x001fc400078e00ff */
[----:B------:R-:W-:Y:S01]  /*e500*/  FMUL.FTZ R14, R44, UR4 ;  /* 0x000000042c0e7c20 */ /* 0x000fe20008410000 */
[----:B------:R-:W-:Y:S01]  /*e510*/  FMUL.FTZ R42, R42, UR4 ;  /* 0x000000042a2a7c20 */ /* 0x000fe20008410000 */
[----:B------:R-:W-:Y:S01]  /*e520*/  FMUL.FTZ R43, R43, UR4 ;  /* 0x000000042b2b7c20 */ /* 0x000fe20008410000 */
[----:B------:R-:W-:Y:S02]  /*e530*/  IMAD R7, R123, R26, 0x80 ;  /* 0x000000807b077424 */ /* 0x000fe400078e021a */
[----:B------:R-:W-:Y:S01]  /*e540*/  FMUL.FTZ R46, R46, UR4 ;  /* 0x000000042e2e7c20 */ /* 0x000fe20008410000 */
[----:B------:R-:W-:Y:S01]  /*e550*/  FMUL.FTZ R47, R47, UR4 ;  /* 0x000000042f2f7c20 */ /* 0x000fe20008410000 */
[----:B------:R-:W0:Y:S01]  /*e560*/  MUFU.TANH R27, R27 ;  /* 0x0000001b001b7308 */ /* 0x000e220000002400 */
[----:B--2---:R-:W-:Y:S02]  /*e570*/  IMAD.IADD R30, R198, 0x1, R7 ;  /* 0x00000001c61e7824 */ /* 0x004fe400078e0207 */
[----:B------:R-:W-:Y:S01]  /*e580*/  FMUL.FTZ R50, R50, UR4 ;  /* 0x0000000432327c20 */ /* 0x000fe20008410000 */
[----:B------:R-:W-:Y:S01]  /*e590*/  FMUL.FTZ R5, R25, UR4 ;  /* 0x0000000419057c20 */ /* 0x000fe20008410000 */
[----:B------:R-:W-:Y:S01]  /*e5a0*/  FMUL.FTZ R6, R28, UR4 ;  /* 0x000000041c067c20 */ /* 0x000fe20008410000 */
[----:B------:R-:W-:Y:S01]  /*e5b0*/  FMUL.FTZ R25, R49, UR4 ;  /* 0x0000000431197c20 */ /* 0x000fe20008410000 */
[--C-:B------:R-:W-:Y:S01]  /*e5c0*/  IADD3 R33, -R195, 0x1, R30.reuse ;  /* 0x00000001c3217810 */ /* 0x100fe20007ffe11e */
[C---:B------:R-:W-:Y:S01]  /*e5d0*/  IMAD R30, R212.reuse, -0x2, R30 ;  /* 0xfffffffed41e7824 */ /* 0x040fe200078e021e */
[----:B------:R-:W2:Y:S01]  /*e5e0*/  MUFU.TANH R31, R31 ;  /* 0x0000001f001f7308 */ /* 0x000ea20000002400 */
[----:B------:R-:W-:Y:S01]  /*e5f0*/  FMUL.FTZ R28, R53, UR4 ;  /* 0x00000004351c7c20 */ /* 0x000fe20008410000 */
[----:B------:R-:W-:Y:S01]  /*e600*/  FMUL.FTZ R51, R51, UR4 ;  /* 0x0000000433337c20 */ /* 0x000fe20008410000 */
[----:B------:R-:W-:-:S02]  /*e610*/  IMAD R26, R212, -0x2, R33 ;  /* 0xfffffffed41a7824 */ /* 0x000fc400078e0221 */
[----:B------:R-:W-:Y:S01]  /*e620*/  FMUL.FTZ R55, R55, UR4 ;  /* 0x0000000437377c20 */ /* 0x000fe20008410000 */
[----:B------:R-:W-:Y:S01]  /*e630*/  FMUL.FTZ R20, R45, UR4 ;  /* 0x000000042d147c20 */ /* 0x000fe20008410000 */
[----:B------:R-:W-:Y:S01]  /*e640*/  FMUL.FTZ R54, R54, UR4 ;  /* 0x0000000436367c20 */ /* 0x000fe20008410000 */
[----:B------:R-:W-:Y:S01]  /*e650*/  FMUL.FTZ R9, R32, UR4 ;  /* 0x0000000420097c20 */ /* 0x000fe20008410000 */
[----:B------:R-:W-:Y:S01]  /*e660*/  IADD3 R37, R26, 0x8, R89 ;  /* 0x000000081a257810 */ /* 0x000fe20007ffe059 */
[----:B------:R0:W3:Y:S01]  /*e670*/  MUFU.TANH R95, R34 ;  /* 0x00000022005f7308 */ /* 0x0000e20000002400 */
[----:B------:R-:W-:Y:S01]  /*e680*/  FMUL.FTZ R15, R41, UR4 ;  /* 0x00000004290f7c20 */ /* 0x000fe20008410000 */
[----:B------:R-:W-:Y:S01]  /*e690*/  FMUL.FTZ R32, R57, UR4 ;  /* 0x0000000439207c20 */ /* 0x000fe20008410000 */
[----:B------:R-:W-:Y:S01]  /*e6a0*/  VIMNMX R40, R30, R37, PT ;  /* 0x000000251e287248 */ /* 0x000fe20003fe0100 */
[----:B------:R-:W-:Y:S01]  /*e6b0*/  FMUL.FTZ R59, R59, UR4 ;  /* 0x000000043b3b7c20 */ /* 0x000fe20008410000 */
[----:B------:R-:W-:Y:S01]  /*e6c0*/  FMUL.FTZ R10, R36, UR4 ;  /* 0x00000004240a7c20 */ /* 0x000fe20008410000 */
[----:B------:R-:W-:Y:S01]  /*e6d0*/  FMUL.FTZ R58, R58, UR4 ;  /* 0x000000043a3a7c20 */ /* 0x000fe20008410000 */
[C---:B------:R-:W-:Y:S01]  /*e6e0*/  ISETP.GT.AND P2, PT, R40.reuse, RZ, PT ;  /* 0x000000ff2800720c */ /* 0x040fe20003f44270 */
[----:B------:R-:W4:Y:S01]  /*e6f0*/  MUFU.TANH R35, R35 ;  /* 0x0000002300237308 */ /* 0x000f220000002400 */
[----:B------:R-:W-:Y:S01]  /*e700*/  ISETP.GT.AND P3, PT, R40, 0x1, PT ;  /* 0x000000012800780c */ /* 0x000fe20003f64270 */
[----:B------:R-:W-:Y:S01]  /*e710*/  FMUL.FTZ R62, R62, UR4 ;  /* 0x000000043e3e7c20 */ /* 0x000fe20008410000 */
[----:B------:R-:W-:Y:S01]  /*e720*/  ISETP.GT.AND P4, PT, R40, 0x8, PT ;  /* 0x000000082800780c */ /* 0x000fe20003f84270 */
[----:B------:R-:W-:Y:S01]  /*e730*/  FMUL.FTZ R63, R63, UR4 ;  /* 0x000000043f3f7c20 */ /* 0x000fe20008410000 */
[----:B-1----:R-:W-:Y:S01]  /*e740*/  FSEL R101, R101, -INF , P2 ;  /* 0xff80000065657808 */ /* 0x002fe20001000000 */
[----:B------:R-:W-:Y:S01]  /*e750*/  FMUL.FTZ R66, R66, UR4 ;  /* 0x0000000442427c20 */ /* 0x000fe20008410000 */
[----:B0-----:R-:W-:Y:S01]  /*e760*/  FSEL R34, R27, -INF , P3 ;  /* 0xff8000001b227808 */ /* 0x001fe20001800000 */
[----:B------:R-:W0:Y:S01]  /*e770*/  MUFU.TANH R38, R38 ;  /* 0x0000002600267308 */ /* 0x000e220000002400 */
[----:B------:R-:W-:Y:S01]  /*e780*/  ISETP.GT.AND P2, PT, R40, 0x9, PT ;  /* 0x000000092800780c */ /* 0x000fe20003f44270 */
[----:B------:R-:W-:Y:S01]  /*e790*/  FMUL.FTZ R27, R67, UR4 ;  /* 0x00000004431b7c20 */ /* 0x000fe20008410000 */
[----:B------:R-:W-:Y:S01]  /*e7a0*/  FSEL R103, R103, -INF , P4 ;  /* 0xff80000067677808 */ /* 0x000fe20002000000 */
        /* <DEDUP_REMOVED lines=14> */
[----:B------:R-:W-:Y:S01]  /*e890*/  FMUL.FTZ R79, R79, UR4 ;  /* 0x000000044f4f7c20 */ /* 0x000fe20008410000 */
[----:B------:R-:W-:Y:S01]  /*e8a0*/  ISETP.GT.AND P3, PT, R40, 0x18, PT ;  /* 0x000000182800780c */ /* 0x000fe20003f64270 */
[----:B------:R-:W-:Y:S01]  /*e8b0*/  FMUL.FTZ R82, R82, UR4 ;  /* 0x0000000452527c20 */ /* 0x000fe20008410000 */
[----:B----4-:R-:W-:Y:S01]  /*e8c0*/  FSEL R93, R35, -INF , P2 ;  /* 0xff800000235d7808 */ /* 0x010fe20001000000 */
[----:B------:R-:W-:Y:S01]  /*e8d0*/  FMUL.FTZ R83, R83, UR4 ;  /* 0x0000000453537c20 */ /* 0x000fe20008410000 */
[----:B------:R-:W-:Y:S01]  /*e8e0*/  FMNMX.FTZ R44, R95, R44, !PT ;  /* 0x0000002c5f2c7209 */ /* 0x000fe20007810000 */
[----:B------:R-:W-:Y:S01]  /*e8f0*/  MUFU.TANH R43, R43 ;  /* 0x0000002b002b7308 */ /* 0x000fe20000002400 */
[----:B------:R-:W-:Y:S01]  /*e900*/  ISETP.GT.AND P2, PT, R40, 0x19, PT ;  /* 0x000000192800780c */ /* 0x000fe20003f44270 */
[----:B------:R-:W-:Y:S01]  /*e910*/  FMUL.FTZ R86, R86, UR4 ;  /* 0x0000000456567c20 */ /* 0x000fe20008410000 */
[----:B0-----:R-:W-:Y:S01]  /*e920*/  FSEL R91, R38, -INF , P3 ;  /* 0xff800000265b7808 */ /* 0x001fe20001800000 */
[----:B------:R-:W-:Y:S01]  /*e930*/  FMUL.FTZ R3, R24, UR4 ;  /* 0x0000000418037c20 */ /* 0x000fe20008410000 */
[----:B------:R-:W-:Y:S01]  /*e940*/  FMNMX.FTZ R44, R93, R44, !PT ;  /* 0x0000002c5d2c7209 */ /* 0x000fe20007810000 */
[----:B------:R-:W-:Y:S01]  /*e950*/  FMUL.FTZ R8, R29, UR4 ;  /* 0x000000041d087c20 */ /* 0x000fe20008410000 */
[C---:B------:R-:W-:Y:S01]  /*e960*/  ISETP.GT.AND P3, PT, R40.reuse, 0x20, PT ;  /* 0x000000202800780c */ /* 0x040fe20003f64270 */
[----:B------:R-:W0:Y:S01]  /*e970*/  MUFU.TANH R46, R46 ;  /* 0x0000002e002e7308 */ /* 0x000e220000002400 */
[----:B-1----:R-:W-:Y:S01]  /*e980*/  FSEL R67, R39, -INF , P2 ;  /* 0xff80000027437808 */ /* 0x002fe20001000000 */
[----:B------:R-:W-:Y:S01]  /*e990*/  FMUL.FTZ R65, R65, UR4 ;  /* 0x0000000441417c20 */ /* 0x000fe20008410000 */
[----:B------:R-:W-:Y:S01]  /*e9a0*/  FMNMX.FTZ R44, R91, R44, !PT ;  /* 0x0000002c5b2c7209 */ /* 0x000fe20007810000 */
[----:B------:R-:W-:Y:S01]  /*e9b0*/  FMUL.FTZ R69, R69, UR4 ;  /* 0x0000000445457c20 */ /* 0x000fe20008410000 */
[----:B------:R-:W-:Y:S01]  /*e9c0*/  ISETP.GT.AND P2, PT, R40, 0x21, PT ;  /* 0x000000212800780c */ /* 0x000fe20003f44270 */
[----:B------:R-:W-:Y:S01]  /*e9d0*/  FMUL.FTZ R73, R73, UR4 ;  /* 0x0000000449497c20 */ /* 0x000fe20008410000 */
[----:B--2---:R-:W-:Y:S01]  /*e9e0*/  FSEL R53, R42, -INF , P3 ;  /* 0xff8000002a357808 */ /* 0x004fe20001800000 */
[----:B------:R-:W-:Y:S01]  /*e9f0*/  MUFU.TANH R47, R47 ;  /* 0x0000002f002f7308 */ /* 0x000fe20000002400 */
[----:B------:R-:W-:Y:S01]  /*ea00*/  FMNMX.FTZ R44, R67, R44, !PT ;  /* 0x0000002c432c7209 */ /* 0x000fe20007810000 */
[----:B------:R-:W-:Y:S01]  /*ea10*/  FMUL.FTZ R21, R48, UR4 ;  /* 0x0000000430157c20 */ /* 0x000fe20008410000 */
[----:B------:R-:W-:Y:S01]  /*ea20*/  ISETP.GT.AND P3, PT, R40, 0x28, PT ;  /* 0x000000282800780c */ /* 0x000fe20003f64270 */
[----:B------:R-:W-:Y:S01]  /*ea30*/  FMUL.FTZ R24, R52, UR4 ;  /* 0x0000000434187c20 */ /* 0x000fe20008410000 */
[----:B------:R-:W-:Y:S01]  /*ea40*/  FMNMX.FTZ R44, R53, R44, !PT ;  /* 0x0000002c352c7209 */ /* 0x000fe20007810000 */
[----:B------:R-:W-:Y:S01]  /*ea50*/  FMUL.FTZ R77, R77, UR4 ;  /* 0x000000044d4d7c20 */ /* 0x000fe20008410000 */
[----:B------:R-:W-:Y:S01]  /*ea60*/  MOV R42, UR5 ;  /* 0x00000005002a7c02 */ /* 0x000fe20008000f00 */
[----:B------:R-:W1:Y:S01]  /*ea70*/  MUFU.TANH R49, R50 ;  /* 0x0000003200317308 */ /* 0x000e620000002400 */
[----:B0-----:R-:W-:Y:S01]  /*ea80*/  FSEL R57, R46, -INF , P3 ;  /* 0xff8000002e397808 */ /* 0x001fe20001800000 */
[----:B------:R-:W-:Y:S01]  /*ea90*/  FMUL.FTZ R29, R56, UR4 ;  /* 0x00000004381d7c20 */ /* 0x000fe20008410000 */
[----:B------:R-:W-:Y:S01]  /*eaa0*/  ISETP.GT.AND P3, PT, R40, 0x30, PT ;  /* 0x000000302800780c */ /* 0x000fe20003f64270 */
        /* <DEDUP_REMOVED lines=10> */
[----:B------:R2:W-:Y:S01]  /*eb50*/  @!P1 SYNCS.ARRIVE.TRANS64.RED.A1T0 RZ, [R0+URZ], RZ ;  /* 0x000000ff00ff99a7 */ /* 0x0005e2000810043f */
[----:B------:R-:W-:Y:S01]  /*eb60*/  ULDC UR5, c[0x0][0x988] ;  /* 0x0002620000057ab9 */ /* 0x000fe20000000800 */
[----:B------:R3:W-:Y:S01]  /*eb70*/  MUFU.TANH R7, R55 ;  /* 0x0000003700077308 */ /* 0x0007e20000002400 */
[----:B-1----:R-:W-:-:S02]  /*eb80*/  FSEL R49, R49, -INF , P3 ;  /* 0xff80000031317808 */ /* 0x002fc40001800000 */
[----:B------:R-:W-:-:S05]  /*eb90*/  ISETP.GT.AND P3, PT, R40, 0x38, PT ;  /* 0x000000382800780c */ /* 0x000fca0003f64270 */
[----:B------:R-:W1:Y:S01]  /*eba0*/  MUFU.TANH R41, R54 ;  /* 0x0000003600297308 */ /* 0x000e620000002400 */
[----:B---3--:R-:W-:Y:S02]  /*ebb0*/  FSEL R55, R43, -INF , P2 ;  /* 0xff8000002b377808 */ /* 0x008fe40001000000 */
[----:B------:R-:W-:Y:S02]  /*ebc0*/  ISETP.GT.AND P2, PT, R40, 0x29, PT ;  /* 0x000000292800780c */ /* 0x000fe40003f44270 */
[----:B------:R-:W-:-:S03]  /*ebd0*/  FMNMX.FTZ R44, R55, R44, !PT ;  /* 0x0000002c372c7209 */ /* 0x000fc60007810000 */
[----:B------:R3:W-:Y:S01]  /*ebe0*/  MUFU.TANH R36, R59 ;  /* 0x0000003b00247308 */ /* 0x0007e20000002400 */
[----:B------:R-:W-:-:S07]  /*ebf0*/  FMNMX.FTZ R44, R57, R44, !PT ;  /* 0x0000002c392c7209 */ /* 0x000fce0007810000 */
[----:B------:R-:W4:Y:S01]  /*ec00*/  MUFU.TANH R33, R58 ;  /* 0x0000003a00217308 */ /* 0x000f220000002400 */
[----:B---3--:R-:W-:Y:S02]  /*ec10*/  FSEL R59, R47, -INF , P2 ;  /* 0xff8000002f3b7808 */ /* 0x008fe40001000000 */
[C---:B------:R-:W-:Y:S02]  /*ec20*/  ISETP.GT.AND P2, PT, R40.reuse, 0x31, PT ;  /* 0x000000312800780c */ /* 0x040fe40003f44270 */
[----:B------:R-:W-:Y:S02]  /*ec30*/  FMNMX.FTZ R44, R59, R44, !PT ;  /* 0x0000002c3b2c7209 */ /* 0x000fe40007810000 */
[----:B0-----:R-:W-:Y:S01]  /*ec40*/  FSEL R45, R45, -INF , P2 ;  /* 0xff8000002d2d7808 */ /* 0x001fe20001000000 */
[----:B------:R-:W0:Y:S01]  /*ec50*/  MUFU.TANH R62, R62 ;  /* 0x0000003e003e7308 */ /* 0x000e220000002400 */
[----:B------:R-:W-:Y:S02]  /*ec60*/  FMNMX.FTZ R44, R49, R44, !PT ;  /* 0x0000002c312c7209 */ /* 0x000fe40007810000 */
[----:B------:R-:W-:-:S02]  /*ec70*/  ISETP.GT.AND P2, PT, R40, 0x39, PT ;  /* 0x000000392800780c */ /* 0x000fc40003f44270 */
[----:B-1----:R-:W-:Y:S02]  /*ec80*/  FSEL R41, R41, -INF , P3 ;  /* 0xff80000029297808 */ /* 0x002fe40001800000 */
[----:B------:R-:W-:Y:S01]  /*ec90*/  FMNMX.FTZ R44, R45, R44, !PT ;  /* 0x0000002c2d2c7209 */ /* 0x000fe20007810000 */
[----:B------:R-:W1:Y:S01]  /*eca0*/  MUFU.TANH R63, R63 ;  /* 0x0000003f003f7308 */ /* 0x000e620000002400 */
[C---:B------:R-:W-:Y:S02]  /*ecb0*/  ISETP.GT.AND P3, PT, R40.reuse, 0x40, PT ;  /* 0x000000402800780c */ /* 0x040fe40003f64270 */
[----:B------:R-:W-:Y:S02]  /*ecc0*/  FSEL R39, R7, -INF , P2 ;  /* 0xff80000007277808 */ /* 0x000fe40001000000 */
[----:B------:R-:W-:Y:S02]  /*ecd0*/  FMNMX.FTZ R44, R41, R44, !PT ;  /* 0x0000002c292c7209 */ /* 0x000fe40007810000 */
[----:B------:R-:W-:Y:S01]  /*ece0*/  ISETP.GT.AND P2, PT, R40, 0x41, PT ;  /* 0x000000412800780c */ /* 0x000fe20003f44270 */
[----:B------:R-:W3:Y:S01]  /*ecf0*/  MUFU.TANH R37, R66 ;  /* 0x0000004200257308 */ /* 0x000ee20000002400 */
[----:B----4-:R-:W-:-:S02]  /*ed00*/  FSEL R33, R33, -INF , P3 ;  /* 0xff80000021217808 */ /* 0x010fc40001800000 */
[----:B------:R-:W-:Y:S02]  /*ed10*/  FMNMX.FTZ R44, R39, R44, !PT ;  /* 0x0000002c272c7209 */ /* 0x000fe40007810000 */
[----:B------:R-:W-:Y:S02]  /*ed20*/  ISETP.GT.AND P3, PT, R40, 0x48, PT ;  /* 0x000000482800780c */ /* 0x000fe40003f64270 */
[----:B------:R-:W-:Y:S01]  /*ed30*/  FMNMX.FTZ R44, R33, R44, !PT ;  /* 0x0000002c212c7209 */ /* 0x000fe20007810000 */
[----:B------:R4:W2:Y:S01]  /*ed40*/  MUFU.TANH R38, R27 ;  /* 0x0000001b00267308 */ /* 0x0008a20000002400 */
[----:B0-----:R-:W-:Y:S02]  /*ed50*/  FSEL R31, R62, -INF , P3 ;  /* 0xff8000003e1f7808 */ /* 0x001fe40001800000 */
[----:B------:R-:W-:-:S05]  /*ed60*/  ISETP.GT.AND P3, PT, R40, 0x50, PT ;  /* 0x000000502800780c */ /* 0x000fca0003f64270 */
[----:B------:R-:W0:Y:S01]  /*ed70*/  MUFU.TANH R70, R70 ;  /* 0x0000004600467308 */ /* 0x000e220000002400 */
[----:B----4-:R-:W-:Y:S01]  /*ed80*/  FSEL R27, R36, -INF , P2 ;  /* 0xff800000241b7808 */ /* 0x010fe20001000000 */
[----:B------:R-:W-:Y:S01]  /*ed90*/  FMUL.FTZ R36, R87, UR4 ;  /* 0x0000000457247c20 */ /* 0x000fe20008410000 */
[C---:B------:R-:W-:Y:S02]  /*eda0*/  ISETP.GT.AND P2, PT, R40.reuse, 0x49, PT ;  /* 0x000000492800780c */ /* 0x040fe40003f44270 */
[----:B------:R-:W-:Y:S02]  /*edb0*/  FMNMX.FTZ R44, R27, R44, !PT ;  /* 0x0000002c1b2c7209 */ /* 0x000fe40007810000 */
[----:B-1----:R-:W-:Y:S01]  /*edc0*/  FSEL R35, R63, -INF , P2 ;  /* 0xff8000003f237808 */ /* 0x002fe20001000000 */
[----:B------:R-:W1:Y:S01]  /*edd0*/  MUFU.TANH R51, R71 ;  /* 0x0000004700337308 */ /* 0x000e620000002400 */
[----:B------:R-:W-:Y:S02]  /*ede0*/  FMNMX.FTZ R44, R31, R44, !PT ;  /* 0x0000002c1f2c7209 */ /* 0x000fe40007810000 */
[----:B------:R-:W-:-:S02]  /*edf0*/  ISETP.GT.AND P2, PT, R40, 0x51, PT ;  /* 0x000000512800780c */ /* 0x000fc40003f44270 */
[----:B---3--:R-:W-:Y:S02]  /*ee00*/  FSEL R37, R37, -INF , P3 ;  /* 0xff80000025257808 */ /* 0x008fe40001800000 */
[----:B------:R-:W-:Y:S01]  /*ee10*/  FMNMX.FTZ R44, R35, R44, !PT ;  /* 0x0000002c232c7209 */ /* 0x000fe20007810000 */
[----:B------:R-:W3:Y:S01]  /*ee20*/  MUFU.TANH R74, R74 ;  /* 0x0000004a004a7308 */ /* 0x000ee20000002400 */
[----:B------:R-:W-:Y:S02]  /*ee30*/  ISETP.GT.AND P3, PT, R40, 0x58, PT ;  /* 0x000000582800780c */ /* 0x000fe40003f64270 */
[----:B--2---:R-:W-:Y:S02]  /*ee40*/  FSEL R43, R38, -INF , P2 ;  /* 0xff800000262b7808 */ /* 0x004fe40001000000 */
[----:B------:R-:W-:Y:S02]  /*ee50*/  FMNMX.FTZ R44, R37, R44, !PT ;  /* 0x0000002c252c7209 */ /* 0x000fe40007810000 */
[----:B------:R-:W-:Y:S01]  /*ee60*/  ISETP.GT.AND P2, PT, R40, 0x59, PT ;  /* 0x000000592800780c */ /* 0x000fe20003f44270 */
[----:B------:R-:W2:Y:S01]  /*ee70*/  MUFU.TANH R71, R75 ;  /* 0x0000004b00477308 */ /* 0x000ea20000002400 */
[----:B0-----:R-:W-:-:S02]  /*ee80*/  FSEL R47, R70, -INF , P3 ;  /* 0xff800000462f7808 */ /* 0x001fc40001800000 */
[----:B------:R-:W-:Y:S02]  /*ee90*/  FMNMX.FTZ R44, R43, R44, !PT ;  /* 0x0000002c2b2c7209 */ /* 0x000fe40007810000 */
[C---:B------:R-:W-:Y:S02]  /*eea0*/  ISETP.GT.AND P3, PT, R40.reuse, 0x60, PT ;  /* 0x000000602800780c */ /* 0x040fe40003f64270 */
[----:B-1----:R-:W-:Y:S01]  /*eeb0*/  FSEL R51, R51, -INF , P2 ;  /* 0xff80000033337808 */ /* 0x002fe20001000000 */
[----:B------:R-:W0:Y:S01]  /*eec0*/  MUFU.TANH R78, R78 ;  /* 0x0000004e004e7308 */ /* 0x000e220000002400 */
[----:B------:R-:W-:Y:S02]  /*eed0*/  FMNMX.FTZ R44, R47, R44, !PT ;  /* 0x0000002c2f2c7209 */ /* 0x000fe40007810000 */
[----:B------:R-:W-:Y:S02]  /*eee0*/  ISETP.GT.AND P2, PT, R40, 0x61, PT ;  /* 0x000000612800780c */ /* 0x000fe40003f44270 */
[----:B---3--:R-:W-:-:S02]  /*eef0*/  FSEL R63, R74, -INF , P3 ;  /* 0xff8000004a3f7808 */ /* 0x008fc40001800000 */
[----:B------:R-:W-:Y:S01]  /*ef00*/  FMNMX.FTZ R44, R51, R44, !PT ;  /* 0x0000002c332c7209 */ /* 0x000fe20007810000 */
[----:B------:R-:W1:Y:S01]  /*ef10*/  MUFU.TANH R79, R79 ;  /* 0x0000004f004f7308 */ /* 0x000e620000002400 */
[C---:B------:R-:W-:Y:S02]  /*ef20*/  ISETP.GT.AND P3, PT, R40.reuse, 0x68, PT ;  /* 0x000000682800780c */ /* 0x040fe40003f64270 */
[----:B--2---:R-:W-:Y:S02]  /*ef30*/  FSEL R71, R71, -INF , P2 ;  /* 0xff80000047477808 */ /* 0x004fe40001000000 */
[----:B------:R-:W-:Y:S02]  /*ef40*/  FMNMX.FTZ R44, R63, R44, !PT ;  /* 0x0000002c3f2c7209 */ /* 0x000fe40007810000 */
[----:B------:R-:W-:Y:S01]  /*ef50*/  ISETP.GT.AND P2, PT, R40, 0x69, PT ;  /* 0x000000692800780c */ /* 0x000fe20003f44270 */
[----:B------:R-:W2:Y:S01]  /*ef60*/  MUFU.TANH R82, R82 ;  /* 0x0000005200527308 */ /* 0x000ea20000002400 */
[----:B0-----:R-:W-:-:S02]  /*ef70*/  FSEL R75, R78, -INF , P3 ;  /* 0xff8000004e4b7808 */ /* 0x001fc40001800000 */
[----:B------:R-:W-:Y:S02]  /*ef80*/  FMNMX.FTZ R44, R71, R44, !PT ;  /* 0x0000002c472c7209 */ /* 0x000fe40007810000 */
[C---:B------:R-:W-:Y:S02]  /*ef90*/  ISETP.GT.AND P3, PT, R40.reuse, 0x70, PT ;  /* 0x000000702800780c */ /* 0x040fe40003f64270 */
[----:B------:R-:W-:Y:S01]  /*efa0*/  FMNMX.FTZ R44, R75, R44, !PT ;  /* 0x0000002c4b2c7209 */ /* 0x000fe20007810000 */
[----:B------:R2:W0:Y:S01]  /*efb0*/  MUFU.TANH R7, R83 ;  /* 0x0000005300077308 */ /* 0x0004220000002400 */
        /* <DEDUP_REMOVED lines=8> */
[----:B0-----:R-:W-:Y:S01]  /*f040*/  FSEL R87, R7, -INF , P2 ;  /* 0xff80000007577808 */ /* 0x001fe20001000000 */
[----:B------:R-:W-:Y:S01]  /*f050*/  FMUL.FTZ R7, R61, UR4 ;  /* 0x000000043d077c20 */ /* 0x000fe20008410000 */
[----:B------:R-:W-:Y:S01]  /*f060*/  ISETP.GT.AND P2, PT, R40, 0x79, PT ;  /* 0x000000792800780c */ /* 0x000fe20003f44270 */
[----:B------:R-:W-:Y:S01]  /*f070*/  ULDC UR4, c[0x0][0x988] ;  /* 0x0002620000047ab9 */ /* 0x000fe20000000800 */
[----:B------:R-:W-:-:S03]  /*f080*/  FMNMX.FTZ R44, R87, R44, !PT ;  /* 0x0000002c572c7209 */ /* 0x000fc60007810000 */
[----:B------:R0:W-:Y:S01]  /*f090*/  MUFU.TANH R38, R7 ;  /* 0x0000000700267308 */ /* 0x0001e20000002400 */
[----:B-1----:R-:W-:-:S04]  /*f0a0*/  FSEL R61, R86, -INF , P3 ;  /* 0xff800000563d7808 */ /* 0x002fc80001800000 */
[----:B------:R-:W-:-:S03]  /*f0b0*/  FMNMX.FTZ R44, R61, R44, !PT ;  /* 0x0000002c3d2c7209 */ /* 0x000fc60007810000 */
[----:B------:R-:W1:Y:S01]  /*f0c0*/  MUFU.TANH R3, R3 ;  /* 0x0000000300037308 */ /* 0x000e620000002400 */
[----:B--2---:R-:W-:-:S04]  /*f0d0*/  FSEL R97, R36, -INF , P2 ;  /* 0xff80000024617808 */ /* 0x004fc80001000000 */
[----:B------:R-:W-:-:S03]  /*f0e0*/  FMNMX.FTZ R36, R97, R44, !PT ;  /* 0x0000002c61247209 */ /* 0x000fc60007810000 */
[----:B------:R-:W2:Y:S02]  /*f0f0*/  MUFU.TANH R5, R5 ;  /* 0x0000000500057308 */ /* 0x000ea40000002400 */
[----:B------:R-:W3:Y:S06]  /*f100*/  SHFL.BFLY PT, R105, R36, 0x2, 0x1f ;  /* 0x0c401f0024697f89 */ /* 0x000eec00000e0000 */
[----:B------:R-:W4:Y:S08]  /*f110*/  MUFU.TANH R6, R6 ;  /* 0x0000000600067308 */ /* 0x000f300000002400 */
[----:B------:R-:W4:Y:S08]  /*f120*/  MUFU.TANH R8, R8 ;  /* 0x0000000800087308 */ /* 0x000f300000002400 */
[----:B------:R-:W4:Y:S01]  /*f130*/  MUFU.TANH R9, R9 ;  /* 0x0000000900097308 */ /* 0x000f220000002400 */
[----:B---3--:R-:W-:-:S05]  /*f140*/  FMNMX.FTZ R105, R36, R105, !PT ;  /* 0x0000006924697209 */ /* 0x008fca0007810000 */
[----:B------:R-:W0:Y:S02]  /*f150*/  SHFL.BFLY PT, R36, R105, 0x1, 0x1f ;  /* 0x0c201f0069247f89 */ /* 0x000e2400000e0000 */
[----:B------:R-:W3:Y:S08]  /*f160*/  MUFU.TANH R11, R11 ;  /* 0x0000000b000b7308 */ /* 0x000ef00000002400 */
[----:B------:R1:W-:Y:S08]  /*f170*/  MUFU.TANH R40, R65 ;  /* 0x0000004100287308 */ /* 0x0003f00000002400 */
[----:B------:R-:W3:Y:S01]  /*f180*/  MUFU.TANH R10, R10 ;  /* 0x0000000a000a7308 */ /* 0x000ee20000002400 */
[----:B0-----:R-:W-:-:S07]  /*f190*/  FMNMX.FTZ R7, R105, R36, !PT ;  /* 0x0000002469077209 */ /* 0x001fce0007810000 */
[----:B------:R-:W-:Y:S01]  /*f1a0*/  MUFU.TANH R12, R12 ;  /* 0x0000000c000c7308 */ /* 0x000fe20000002400 */
[----:B------:R-:W-:Y:S01]  /*f1b0*/  IMAD.MOV.U32 R105, RZ, RZ, R151 ;  /* 0x000000ffff697224 */ /* 0x000fe200078e0097 */
[C---:B------:R-:W-:Y:S01]  /*f1c0*/  FSETP.NEU.FTZ.AND P2, PT, R7.reuse, -INF , PT ;  /* 0xff8000000700780b */ /* 0x040fe20003f5d000 */
[----:B------:R-:W-:-:S05]  /*f1d0*/  FMUL.FTZ R36, R7, R42 ;  /* 0x0000002a07247220 */ /* 0x000fca0000410000 */
[----:B------:R-:W0:Y:S01]  /*f1e0*/  MUFU.TANH R13, R13 ;  /* 0x0000000d000d7308 */ /* 0x000e220000002400 */
[----:B------:R-:W-:-:S05]  /*f1f0*/  FSEL R36, R36, RZ, P2 ;  /* 0x000000ff24247208 */ /* 0x000fca0001000000 */
[----:B------:R-:W-:Y:S01]  /*f200*/  FFMA.FTZ R54, R34, R42, -R36 ;  /* 0x0000002a22367223 */ /* 0x000fe20000010824 */
[----:B------:R-:W-:Y:S01]  /*f210*/  VIADDMNMX R34, R89, R26, R30, PT ;  /* 0x0000001a59227246 */ /* 0x000fe2000380011e */
[----:B------:R-:W0:Y:S01]  /*f220*/  MUFU.TANH R15, R15 ;  /* 0x0000000f000f7308 */ /* 0x000e220000002400 */
[-CC-:B------:R-:W-:Y:S01]  /*f230*/  FFMA.FTZ R173, R53, R42.reuse, -R36.reuse ;  /* 0x0000002a35ad7223 */ /* 0x180fe20000010824 */
[-CC-:B------:R-:W-:Y:S01]  /*f240*/  FFMA.FTZ R175, R57, R42.reuse, -R36.reuse ;  /* 0x0000002a39af7223 */ /* 0x180fe20000010824 */
[C---:B------:R-:W-:Y:S01]  /*f250*/  ISETP.GT.AND P2, PT, R34.reuse, RZ, PT ;  /* 0x000000ff2200720c */ /* 0x040fe20003f44270 */
[-CC-:B------:R-:W-:Y:S01]  /*f260*/  FFMA.FTZ R169, R49, R42.reuse, -R36.reuse ;  /* 0x0000002a31a97223 */ /* 0x180fe20000010824 */
[C---:B------:R-:W-:Y:S01]  /*f270*/  ISETP.GT.AND P3, PT, R34.reuse, 0x1, PT ;  /* 0x000000012200780c */ /* 0x040fe20003f64270 */
[-CC-:B------:R-:W-:Y:S01]  /*f280*/  FFMA.FTZ R179, R91, R42.reuse, -R36.reuse ;  /* 0x0000002a5bb37223 */ /* 0x180fe20000010824 */
[C---:B------:R-:W-:Y:S01]  /*f290*/  ISETP.GT.AND P4, PT, R34.reuse, 0x8, PT ;  /* 0x000000082200780c */ /* 0x040fe20003f84270 */
[----:B------:R3:W-:Y:S01]  /*f2a0*/  MUFU.EX2 R26, R54 ;  /* 0x00000036001a7308 */ /* 0x0007e20000000800 */
[----:B-1----:R-:W-:Y:S01]  /*f2b0*/  FSEL R65, R3, -INF , P2 ;  /* 0xff80000003417808 */ /* 0x002fe20001000000 */
[-CC-:B------:R-:W-:Y:S01]  /*f2c0*/  FFMA.FTZ R171, R41, R42.reuse, -R36.reuse ;  /* 0x0000002a29ab7223 */ /* 0x180fe20000010824 */
[----:B--2---:R-:W-:Y:S01]  /*f2d0*/  FSEL R30, R5, -INF , P3 ;  /* 0xff800000051e7808 */ /* 0x004fe20001800000 */
[-CC-:B------:R-:W-:Y:S01]  /*f2e0*/  FFMA.FTZ R177, R95, R42.reuse, -R36.reuse ;  /* 0x0000002a5fb17223 */ /* 0x180fe20000010824 */
[----:B------:R-:W-:Y:S01]  /*f2f0*/  ISETP.GT.AND P2, PT, R34, 0x9, PT ;  /* 0x000000092200780c */ /* 0x000fe20003f44270 */
[--C-:B------:R-:W-:Y:S01]  /*f300*/  FFMA.FTZ R153, R33, R42, -R36.reuse ;  /* 0x0000002a21997223 */ /* 0x100fe20000010824 */
[----:B----4-:R-:W-:Y:S01]  /*f310*/  FSEL R3, R6, -INF , P4 ;  /* 0xff80000006037808 */ /* 0x010fe20002000000 */
[----:B------:R-:W-:Y:S01]  /*f320*/  MUFU.TANH R14, R14 ;  /* 0x0000000e000e7308 */ /* 0x000fe20000002400 */
[----:B---3--:R-:W-:Y:S01]  /*f330*/  FMNMX.FTZ R54, R65, R30, !PT ;  /* 0x0000001e41367209 */ /* 0x008fe20007810000 */
[-CC-:B------:R-:W-:Y:S01]  /*f340*/  FFMA.FTZ R6, R99, R42.reuse, -R36.reuse ;  /* 0x0000002a63067223 */ /* 0x180fe20000010824 */
[----:B------:R-:W-:Y:S01]  /*f350*/  ISETP.GT.AND P3, PT, R34, 0x10, PT ;  /* 0x000000102200780c */ /* 0x000fe20003f64270 */
[-CC-:B------:R-:W-:Y:S01]  /*f360*/  FFMA.FTZ R155, R31, R42.reuse, -R36.reuse ;  /* 0x0000002a1f9b7223 */ /* 0x180fe20000010824 */
[----:B------:R-:W-:Y:S01]  /*f370*/  FSEL R5, R8, -INF , P2 ;  /* 0xff80000008057808 */ /* 0x000fe20001000000 */
[--C-:B------:R-:W-:Y:S01]  /*f380*/  FFMA.FTZ R8, R93, R42, -R36.reuse ;  /* 0x0000002a5d087223 */ /* 0x100fe20000010824 */
[----:B------:R-:W-:Y:S01]  /*f390*/  FMNMX.FTZ R54, R3, R54, !PT ;  /* 0x0000003603367209 */ /* 0x000fe20007810000 */
[----:B------:R1:W-:Y:S01]  /*f3a0*/  MUFU.TANH R44, R69 ;  /* 0x00000045002c7308 */ /* 0x0003e20000002400 */
[C---:B------:R-:W-:Y:S01]  /*f3b0*/  ISETP.GT.AND P2, PT, R34.reuse, 0x11, PT ;  /* 0x000000112200780c */ /* 0x040fe20003f44270 */
[-CC-:B------:R-:W-:Y:S01]  /*f3c0*/  FFMA.FTZ R181, R101, R42.reuse, -R36.reuse ;  /* 0x0000002a65b57223 */ /* 0x180fe20000010824 */
[----:B------:R-:W-:Y:S01]  /*f3d0*/  FSEL R9, R9, -INF , P3 ;  /* 0xff80000009097808 */ /* 0x000fe20001800000 */
[--C-:B------:R-:W-:Y:S01]  /*f3e0*/  FFMA.FTZ R183, R103, R42, -R36.reuse ;  /* 0x0000002a67b77223 */ /* 0x100fe20000010824 */
[----:B------:R-:W-:Y:S01]  /*f3f0*/  FMNMX.FTZ R54, R5, R54, !PT ;  /* 0x0000003605367209 */ /* 0x000fe20007810000 */
[-CC-:B------:R-:W-:Y:S01]  /*f400*/  FFMA.FTZ R157, R37, R42.reuse, -R36.reuse ;  /* 0x0000002a259d7223 */ /* 0x180fe20000010824 */
[C---:B------:R-:W-:Y:S01]  /*f410*/  ISETP.GT.AND P3, PT, R34.reuse, 0x18, PT ;  /* 0x000000182200780c */ /* 0x040fe20003f64270 */
[----:B------:R-:W2:Y:S01]  /*f420*/  MUFU.TANH R20, R20 ;  /* 0x0000001400147308 */ /* 0x000ea20000002400 */
[----:B------:R-:W-:Y:S01]  /*f430*/  FSEL R11, R11, -INF , P2 ;  /* 0xff8000000b0b7808 */ /* 0x000fe20001000000 */
[--C-:B------:R-:W-:Y:S01]  /*f440*/  FFMA.FTZ R159, R47, R42, -R36.reuse ;  /* 0x0000002a2f9f7223 */ /* 0x100fe20000010824 */
[----:B------:R-:W-:Y:S01]  /*f450*/  FMNMX.FTZ R54, R9, R54, !PT ;  /* 0x0000003609367209 */ /* 0x000fe20007810000 */
[-CC-:B------:R-:W-:Y:S01]  /*f460*/  FFMA.FTZ R161, R63, R42.reuse, -R36.reuse ;  /* 0x0000002a3fa17223 */ /* 0x180fe20000010824 */
[----:B------:R-:W-:Y:S01]  /*f470*/  ISETP.GT.AND P2, PT, R34, 0x19, PT ;  /* 0x000000192200780c */ /* 0x000fe20003f44270 */
[--C-:B------:R-:W-:Y:S01]  /*f480*/  FFMA.FTZ R163, R75, R42, -R36.reuse ;  /* 0x0000002a4ba37223 */ /* 0x100fe20000010824 */
[----:B-1----:R-:W-:Y:S01]  /*f490*/  FSEL R69, R10, -INF , P3 ;  /* 0xff8000000a457808 */ /* 0x002fe20001800000 */
[----:B------:R1:W-:Y:S01]  /*f4a0*/  MUFU.TANH R46, R73 ;  /* 0x00000049002e7308 */ /* 0x0003e20000002400 */
[----:B------:R-:W-:Y:S01]  /*f4b0*/  FMNMX.FTZ R54, R11, R54, !PT ;  /* 0x000000360b367209 */ /* 0x000fe20007810000 */
[-CC-:B------:R-:W-:Y:S01]  /*f4c0*/  FFMA.FTZ R10, R67, R42.reuse, -R36.reuse ;  /* 0x0000002a430a7223 */ /* 0x180fe20000010824 */
[----:B------:R-:W-:Y:S01]  /*f4d0*/  ISETP.GT.AND P3, PT, R34, 0x20, PT ;  /* 0x000000202200780c */ /* 0x000fe20003f64270 */
[--C-:B------:R-:W-:Y:S01]  /*f4e0*/  FFMA.FTZ R165, R83, R42, -R36.reuse ;  /* 0x0000002a53a57223 */ /* 0x100fe20000010824 */
[----:B------:R-:W-:Y:S01]  /*f4f0*/  FMNMX.FTZ R54, R69, R54, !PT ;  /* 0x0000003645367209 */ /* 0x000fe20007810000 */
[-CC-:B------:R-:W-:Y:S01]  /*f500*/  FFMA.FTZ R87, R87, R42.reuse, -R36.reuse ;  /* 0x0000002a57577223 */ /* 0x180fe20000010824 */
[----:B0-----:R-:W-:Y:S01]  /*f510*/  FSEL R13, R13, -INF , P3 ;  /* 0xff8000000d0d7808 */ /* 0x001fe20001800000 */
[----:B------:R-:W-:Y:S01]  /*f520*/  MUFU.TANH R21, R21 ;  /* 0x0000001500157308 */ /* 0x000fe20000002400 */
[----:B-1----:R-:W-:Y:S01]  /*f530*/  FSEL R73, R12, -INF , P2 ;  /* 0xff8000000c497808 */ /* 0x002fe20001000000 */
[-CC-:B------:R-:W-:Y:S01]  /*f540*/  FFMA.FTZ R12, R55, R42.reuse, -R36.reuse ;  /* 0x0000002a370c7223 */ /* 0x180fe20000010824 */
[C---:B------:R-:W-:Y:S01]  /*f550*/  ISETP.GT.AND P2, PT, R34.reuse, 0x21, PT ;  /* 0x000000212200780c */ /* 0x040fe20003f44270 */
[----:B------:R-:W-:Y:S01]  /*f560*/  FFMA.FTZ R167, R61, R42, -R36 ;  /* 0x0000002a3da77223 */ /* 0x000fe20000010824 */
[----:B------:R-:W-:Y:S01]  /*f570*/  FMNMX.FTZ R54, R73, R54, !PT ;  /* 0x0000003649367209 */ /* 0x000fe20007810000 */
[----:B------:R-:W-:Y:S01]  /*f580*/  IMAD.MOV.U32 R101, RZ, RZ, R151 ;  /* 0x000000ffff657224 */ /* 0x000fe200078e0097 */
[----:B------:R-:W-:Y:S01]  /*f590*/  ISETP.GT.AND P3, PT, R34, 0x28, PT ;  /* 0x000000282200780c */ /* 0x000fe20003f64270 */
[----:B------:R-:W0:Y:S01]  /*f5a0*/  MUFU.TANH R25, R25 ;  /* 0x0000001900197308 */ /* 0x000e220000002400 */
[----:B------:R-:W-:-:S02]  /*f5b0*/  FSEL R15, R15, -INF , P2 ;  /* 0xff8000000f0f7808 */ /* 0x000fc40001000000 */
[----:B------:R-:W-:Y:S02]  /*f5c0*/  FMNMX.FTZ R54, R13, R54, !PT ;  /* 0x000000360d367209 */ /* 0x000fe40007810000 */
[----:B------:R-:W-:Y:S02]  /*f5d0*/  ISETP.GT.AND P2, PT, R34, 0x29, PT ;  /* 0x000000292200780c */ /* 0x000fe40003f44270 */
[----:B------:R-:W-:Y:S01]  /*f5e0*/  FMNMX.FTZ R54, R15, R54, !PT ;  /* 0x000000360f367209 */ /* 0x000fe20007810000 */
[----:B------:R-:W1:Y:S01]  /*f5f0*/  MUFU.TANH R24, R24 ;  /* 0x0000001800187308 */ /* 0x000e620000002400 */
[----:B--2---:R-:W-:Y:S01]  /*f600*/  FSEL R67, R20, -INF , P2 ;  /* 0xff80000014437808 */ /* 0x004fe20001000000 */
[----:B------:R-:W-:Y:S01]  /*f610*/  FFMA.FTZ R20, R45, R42, -R36 ;  /* 0x0000002a2d147223 */ /* 0x000fe20000010824 */
[----:B------:R-:W-:Y:S02]  /*f620*/  ISETP.GT.AND P2, PT, R34, 0x31, PT ;  /* 0x000000312200780c */ /* 0x000fe40003f44270 */
[----:B------:R-:W-:-:S03]  /*f630*/  MOV R103, R151 ;  /* 0x0000009700677202 */ /* 0x000fc60000000f00 */
[----:B------:R2:W-:Y:S01]  /*f640*/  MUFU.TANH R48, R77 ;  /* 0x0000004d00307308 */ /* 0x0005e20000002400 */
[----:B0-----:R-:W-:Y:S02]  /*f650*/  FSEL R25, R25, -INF , P2 ;  /* 0xff80000019197808 */ /* 0x001fe40001000000 */
[----:B------:R-:W-:-:S05]  /*f660*/  ISETP.GT.AND P2, PT, R34, 0x39, PT ;  /* 0x000000392200780c */ /* 0x000fca0003f44270 */
[----:B------:R-:W0:Y:S01]  /*f670*/  MUFU.TANH R28, R28 ;  /* 0x0000001c001c7308 */ /* 0x000e220000002400 */
[----:B--2---:R-:W-:Y:S01]  /*f680*/  FSEL R77, R14, -INF , P3 ;  /* 0xff8000000e4d7808 */ /* 0x004fe20001800000 */
[----:B------:R-:W-:Y:S01]  /*f690*/  FFMA.FTZ R14, R59, R42, -R36 ;  /* 0x0000002a3b0e7223 */ /* 0x000fe20000010824 */
[C---:B------:R-:W-:Y:S02]  /*f6a0*/  ISETP.GT.AND P3, PT, R34.reuse, 0x30, PT ;  /* 0x000000302200780c */ /* 0x040fe40003f64270 */
[----:B------:R-:W-:Y:S02]  /*f6b0*/  FMNMX.FTZ R54, R77, R54, !PT ;  /* 0x000000364d367209 */ /* 0x000fe40007810000 */
[----:B------:R-:W-:Y:S01]  /*f6c0*/  FSEL R21, R21, -INF , P3 ;  /* 0xff80000015157808 */ /* 0x000fe20001800000 */
[----:B------:R-:W2:Y:S01]  /*f6d0*/  MUFU.TANH R29, R29 ;  /* 0x0000001d001d7308 */ /* 0x000ea20000002400 */
[----:B------:R-:W-:Y:S02]  /*f6e0*/  FMNMX.FTZ R54, R67, R54, !PT ;  /* 0x0000003643367209 */ /* 0x000fe40007810000 */
[----:B------:R-:W-:-:S02]  /*f6f0*/  ISETP.GT.AND P3, PT, R34, 0x38, PT ;  /* 0x000000382200780c */ /* 0x000fc40003f64270 */
[----:B------:R-:W-:Y:S02]  /*f700*/  FMNMX.FTZ R54, R21, R54, !PT ;  /* 0x0000003615367209 */ /* 0x000fe40007810000 */
[----:B-1----:R-:W-:Y:S01]  /*f710*/  FSEL R53, R24, -INF , P3 ;  /* 0xff80000018357808 */ /* 0x002fe20001800000 */
[----:B------:R-:W1:Y:S01]  /*f720*/  MUFU.TANH R32, R32 ;  /* 0x0000002000207308 */ /* 0x000e620000002400 */
[----:B------:R-:W-:Y:S01]  /*f730*/  FMNMX.FTZ R54, R25, R54, !PT ;  /* 0x0000003619367209 */ /* 0x000fe20007810000 */
[-CC-:B------:R-:W-:Y:S01]  /*f740*/  FFMA.FTZ R24, R39, R42.reuse, -R36.reuse ;  /* 0x0000002a27187223 */ /* 0x180fe20000010824 */
[----:B------:R-:W-:Y:S02]  /*f750*/  ISETP.GT.AND P3, PT, R34, 0x40, PT ;  /* 0x000000402200780c */ /* 0x000fe40003f64270 */
[----:B0-----:R-:W-:Y:S01]  /*f760*/  FSEL R55, R28, -INF , P2 ;  /* 0xff8000001c377808 */ /* 0x001fe20001000000 */
[----:B------:R-:W-:Y:S01]  /*f770*/  FFMA.FTZ R28, R27, R42, -R36 ;  /* 0x0000002a1b1c7223 */ /* 0x000fe20000010824 */
[----:B------:R-:W-:Y:S01]  /*f780*/  FMNMX.FTZ R54, R53, R54, !PT ;  /* 0x0000003635367209 */ /* 0x000fe20007810000 */
[----:B------:R-:W0:Y:S01]  /*f790*/  MUFU.TANH R60, R60 ;  /* 0x0000003c003c7308 */ /* 0x000e220000002400 */
[----:B------:R-:W-:-:S02]  /*f7a0*/  ISETP.GT.AND P2, PT, R34, 0x41, PT ;  /* 0x000000412200780c */ /* 0x000fc40003f44270 */
[----:B--2---:R-:W-:Y:S02]  /*f7b0*/  FSEL R29, R29, -INF , P3 ;  /* 0xff8000001d1d7808 */ /* 0x004fe40001800000 */
[----:B------:R-:W-:Y:S02]  /*f7c0*/  FMNMX.FTZ R54, R55, R54, !PT ;  /* 0x0000003637367209 */ /* 0x000fe40007810000 */
[----:B------:R-:W-:Y:S01]  /*f7d0*/  ISETP.GT.AND P3, PT, R34, 0x48, PT ;  /* 0x000000482200780c */ /* 0x000fe20003f64270 */
[----:B------:R-:W2:Y:S01]  /*f7e0*/  MUFU.TANH R64, R64 ;  /* 0x0000004000407308 */ /* 0x000ea20000002400 */
[----:B-1----:R-:W-:Y:S01]  /*f7f0*/  FSEL R57, R32, -INF , P2 ;  /* 0xff80000020397808 */ /* 0x002fe20001000000 */
[----:B------:R-:W-:Y:S01]  /*f800*/  FFMA.FTZ R32, R35, R42, -R36 ;  /* 0x0000002a23207223 */ /* 0x000fe20000010824 */
[----:B------:R-:W-:Y:S02]  /*f810*/  FMNMX.FTZ R54, R29, R54, !PT ;  /* 0x000000361d367209 */ /* 0x000fe40007810000 */
[----:B------:R-:W-:-:S02]  /*f820*/  ISETP.GT.AND P2, PT, R34, 0x49, PT ;  /* 0x000000492200780c */ /* 0x000fc40003f44270 */
[----:B------:R-:W-:Y:S01]  /*f830*/  FMNMX.FTZ R54, R57, R54, !PT ;  /* 0x0000003639367209 */ /* 0x000fe20007810000 */
[----:B------:R-:W1:Y:S01]  /*f840*/  MUFU.TANH R68, R68 ;  /* 0x0000004400447308 */ /* 0x000e620000002400 */
[----:B------:R-:W-:Y:S01]  /*f850*/  FSEL R59, R38, -INF , P2 ;  /* 0xff800000263b7808 */ /* 0x000fe20001000000 */
[----:B------:R-:W-:Y:S01]  /*f860*/  FFMA.FTZ R38, R51, R42, -R36 ;  /* 0x0000002a33267223 */ /* 0x000fe20000010824 */
[----:B------:R-:W-:-:S04]  /*f870*/  ISETP.GT.AND P2, PT, R34, 0x51, PT ;  /* 0x000000512200780c */ /* 0x000fc80003f44270 */
[----:B------:R-:W-:Y:S01]  /*f880*/  FSEL R89, R40, -INF , P2 ;  /* 0xff80000028597808 */ /* 0x000fe20001000000 */
[----:B------:R0:W-:Y:S01]  /*f890*/  MUFU.TANH R50, R81 ;  /* 0x0000005100327308 */ /* 0x0001e20000002400 */
[----:B------:R-:W-:Y:S01]  /*f8a0*/  ISETP.GT.AND P2, PT, R34, 0x59, PT ;  /* 0x000000592200780c */ /* 0x000fe20003f44270 */
[----:B------:R-:W-:-:S03]  /*f8b0*/  FFMA.FTZ R40, R71, R42, -R36 ;  /* 0x0000002a47287223 */ /* 0x000fc60000010824 */
[----:B------:R-:W-:Y:S01]  /*f8c0*/  FSEL R45, R44, -INF , P2 ;  /* 0xff8000002c2d7808 */ /* 0x000fe20001000000 */
[----:B------:R-:W-:Y:S01]  /*f8d0*/  FFMA.FTZ R44, R79, R42, -R36 ;  /* 0x0000002a4f2c7223 */ /* 0x000fe20000010824 */
[----:B------:R-:W-:Y:S01]  /*f8e0*/  ISETP.GT.AND P2, PT, R34, 0x61, PT ;  /* 0x000000612200780c */ /* 0x000fe20003f44270 */
[----:B------:R-:W3:Y:S01]  /*f8f0*/  MUFU.TANH R72, R72 ;  /* 0x0000004800487308 */ /* 0x000ee20000002400 */
[----:B0-----:R-:W-:Y:S02]  /*f900*/  FSEL R81, R60, -INF , P3 ;  /* 0xff8000003c517808 */ /* 0x001fe40001800000 */
[----:B------:R-:W-:Y:S02]  /*f910*/  ISETP.GT.AND P3, PT, R34, 0x50, PT ;  /* 0x000000502200780c */ /* 0x000fe40003f64270 */
[----:B------:R-:W-:Y:S02]  /*f920*/  FMNMX.FTZ R54, R81, R54, !PT ;  /* 0x0000003651367209 */ /* 0x000fe40007810000 */
[----:B------:R-:W-:Y:S01]  /*f930*/  FSEL R41, R46, -INF , P2 ;  /* 0xff8000002e297808 */ /* 0x000fe20001000000 */
[----:B------:R2:W-:Y:S01]  /*f940*/  MUFU.TANH R52, R85 ;  /* 0x0000005500347308 */ /* 0x0005e20000002400 */
[----:B------:R-:W-:-:S02]  /*f950*/  FMNMX.FTZ R54, R59, R54, !PT ;  /* 0x000000363b367209 */ /* 0x000fc40007810000 */
[----:B------:R-:W-:-:S04]  /*f960*/  ISETP.GT.AND P2, PT, R34, 0x69, PT ;  /* 0x000000692200780c */ /* 0x000fc80003f44270 */
[----:B------:R-:W-:Y:S01]  /*f970*/  FSEL R39, R48, -INF , P2 ;  /* 0xff80000030277808 */ /* 0x000fe20001000000 */
[----:B------:R-:W0:Y:S01]  /*f980*/  MUFU.TANH R76, R76 ;  /* 0x0000004c004c7308 */ /* 0x000e220000002400 */
[----:B--2---:R-:W-:Y:S02]  /*f990*/  FSEL R85, R64, -INF , P3 ;  /* 0xff80000040557808 */ /* 0x004fe40001800000 */
[----:B------:R-:W-:Y:S02]  /*f9a0*/  ISETP.GT.AND P3, PT, R34, 0x58, PT ;  /* 0x000000582200780c */ /* 0x000fe40003f64270 */
[----:B------:R-:W-:Y:S02]  /*f9b0*/  FMNMX.FTZ R54, R85, R54, !PT ;  /* 0x0000003655367209 */ /* 0x000fe40007810000 */
[----:B-1----:R-:W-:Y:S01]  /*f9c0*/  FSEL R49, R68, -INF , P3 ;  /* 0xff80000044317808 */ /* 0x002fe20001800000 */
[----:B------:R-:W1:Y:S01]  /*f9d0*/  MUFU.TANH R80, R80 ;  /* 0x0000005000507308 */ /* 0x000e620000002400 */
[----:B------:R-:W-:-:S02]  /*f9e0*/  FMNMX.FTZ R54, R89, R54, !PT ;  /* 0x0000003659367209 */ /* 0x000fc40007810000 */
[----:B------:R-:W-:Y:S02]  /*f9f0*/  ISETP.GT.AND P3, PT, R34, 0x60, PT ;  /* 0x000000602200780c */ /* 0x000fe40003f64270 */
[----:B------:R-:W-:Y:S02]  /*fa00*/  FMNMX.FTZ R54, R49, R54, !PT ;  /* 0x0000003631367209 */ /* 0x000fe40007810000 */
[----:B---3--:R-:W-:Y:S01]  /*fa10*/  FSEL R91, R72, -INF , P3 ;  /* 0xff800000485b7808 */ /* 0x008fe20001800000 */
[----:B------:R-:W2:Y:S01]  /*fa20*/  MUFU.TANH R84, R84 ;  /* 0x0000005400547308 */ /* 0x000ea20000002400 */
[----:B------:R-:W-:Y:S02]  /*fa30*/  FMNMX.FTZ R54, R45, R54, !PT ;  /* 0x000000362d367209 */ /* 0x000fe40007810000 */
[----:B------:R-:W-:Y:S02]  /*fa40*/  ISETP.GT.AND P3, PT, R34, 0x68, PT ;  /* 0x000000682200780c */ /* 0x000fe40003f64270 */
[----:B------:R-:W-:-:S02]  /*fa50*/  FMNMX.FTZ R54, R91, R54, !PT ;  /* 0x000000365b367209 */ /* 0x000fc40007810000 */
[----:B0-----:R-:W-:Y:S01]  /*fa60*/  FSEL R93, R76, -INF , P3 ;  /* 0xff8000004c5d7808 */ /* 0x001fe20001800000 */
[----:B------:R-:W0:Y:S01]  /*fa70*/  MUFU.EX2 R181, R181 ;  /* 0x000000b500b57308 */ /* 0x000e220000000800 */
[----:B------:R-:W-:Y:S02]  /*fa80*/  FMNMX.FTZ R54, R41, R54, !PT ;  /* 0x0000003629367209 */ /* 0x000fe40007810000 */
[C---:B------:R-:W-:Y:S02]  /*fa90*/  ISETP.GT.AND P3, PT, R34.reuse, 0x70, PT ;  /* 0x000000702200780c */ /* 0x040fe40003f64270 */
[----:B------:R-:W-:Y:S02]  /*faa0*/  FMNMX.FTZ R54, R93, R54, !PT ;  /* 0x000000365d367209 */ /* 0x000fe40007810000 */
[----:B------:R-:W-:Y:S01]  /*fab0*/  ISETP.GT.AND P2, PT, R34, 0x71, PT ;  /* 0x000000712200780c */ /* 0x000fe20003f44270 */
[----:B------:R-:W3:Y:S01]  /*fac0*/  MUFU.EX2 R183, R183 ;  /* 0x000000b700b77308 */ /* 0x000ee20000000800 */
[----:B-1----:R-:W-:-:S02]  /*fad0*/  FSEL R95, R80, -INF , P3 ;  /* 0xff800000505f7808 */ /* 0x002fc40001800000 */
[----:B------:R-:W-:Y:S02]  /*fae0*/  FMNMX.FTZ R54, R39, R54, !PT ;  /* 0x0000003627367209 */ /* 0x000fe40007810000 */
[----:B------:R-:W-:Y:S02]  /*faf0*/  ISETP.GT.AND P3, PT, R34, 0x78, PT ;  /* 0x000000782200780c */ /* 0x000fe40003f64270 */
[----:B------:R-:W-:Y:S01]  /*fb00*/  FSEL R33, R50, -INF , P2 ;  /* 0xff80000032217808 */ /* 0x000fe20001000000 */
[----:B------:R-:W1:Y:S01]  /*fb10*/  MUFU.EX2 R6, R6 ;  /* 0x0000000600067308 */ /* 0x000e620000000800 */
[----:B------:R-:W-:Y:S02]  /*fb20*/  FMNMX.FTZ R54, R95, R54, !PT ;  /* 0x000000365f367209 */ /* 0x000fe40007810000 */
[----:B------:R-:W-:Y:S01]  /*fb30*/  ISETP.GT.AND P2, PT, R34, 0x79, PT ;  /* 0x000000792200780c */ /* 0x000fe20003f44270 */
[-CC-:B------:R-:W-:Y:S01]  /*fb40*/  FFMA.FTZ R34, R43, R42.reuse, -R36.reuse ;  /* 0x0000002a2b227223 */ /* 0x180fe20000010824 */
[----:B--2---:R-:W-:Y:S01]  /*fb50*/  FSEL R99, R84, -INF , P3 ;  /* 0xff80000054637808 */ /* 0x004fe20001800000 */
[----:B------:R-:W-:Y:S01]  /*fb60*/  FFMA.FTZ R36, R97, R42, -R36 ;  /* 0x0000002a61247223 */ /* 0x000fe20000010824 */
[----:B------:R-:W-:Y:S01]  /*fb70*/  FMNMX.FTZ R54, R33, R54, !PT ;  /* 0x0000003621367209 */ /* 0x000fe20007810000 */
[----:B------:R-:W2:Y:S01]  /*fb80*/  MUFU.EX2 R177, R177 ;  /* 0x000000b100b17308 */ /* 0x000ea20000000800 */
[----:B------:R-:W-:Y:S01]  /*fb90*/  FSEL R27, R52, -INF , P2 ;  /* 0xff800000341b7808 */ /* 0x000fe20001000000 */
[----:B------:R-:W-:Y:S01]  /*fba0*/  IMAD.IADD R52, R198, 0x1, -R195 ;  /* 0x00000001c6347824 */ /* 0x000fe200078e0ac3 */
[----:B------:R-:W-:Y:S01]  /*fbb0*/  FMNMX.FTZ R54, R99, R54, !PT ;  /* 0x0000003663367209 */ /* 0x000fe20007810000 */
[----:B------:R-:W-:-:S02]  /*fbc0*/  IMAD.MOV.U32 R97, RZ, RZ, R151 ;  /* 0x000000ffff617224 */ /* 0x000fc400078e0097 */
[----:B------:R-:W-:Y:S01]  /*fbd0*/  IMAD R52, R193, 0x80, R52 ;  /* 0x00000080c1347824 */ /* 0x000fe200078e0234 */
[----:B------:R-:W-:Y:S01]  /*fbe0*/  FMNMX.FTZ R54, R27, R54, !PT ;  /* 0x000000361b367209 */ /* 0x000fe20007810000 */
[----:B------:R-:W4:Y:S03]  /*fbf0*/  MUFU.EX2 R8, R8 ;  /* 0x0000000800087308 */ /* 0x000f260000000800 */
[----:B------:R-:W-:Y:S01]  /*fc00*/  SHF.R.S32.HI R43, RZ, 0x1f, R52 ;  /* 0x0000001fff2b7819 */ /* 0x000fe20000011434 */
[----:B------:R-:W0:Y:S04]  /*fc10*/  SHFL.BFLY PT, R31, R54, 0x2, 0x1f ;  /* 0x0c401f00361f7f89 */ /* 0x000e2800000e0000 */
[----:B------:R-:W4:Y:S08]  /*fc20*/  MUFU.EX2 R179, R179 ;  /* 0x000000b300b37308 */ /* 0x000f300000000800 */
[----:B------:R-:W4:Y:S08]  /*fc30*/  MUFU.EX2 R10, R10 ;  /* 0x0000000a000a7308 */ /* 0x000f300000000800 */
        /* <DEDUP_REMOVED lines=11> */
[----:B------:R-:W-:-:S05]  /*fcf0*/  FSEL R48, R31, RZ, P2 ;  /* 0x000000ff1f307208 */ /* 0x000fca0001000000 */
[-CC-:B------:R-:W-:Y:S01]  /*fd00*/  FFMA.FTZ R180, R65, R42.reuse, -R48.reuse ;  /* 0x0000002a41b47223 */ /* 0x180fe20000010830 */
[-C--:B------:R-:W-:Y:S01]  /*fd10*/  FFMA.FTZ R31, R30, R42.reuse, -R48 ;  /* 0x0000002a1e1f7223 */ /* 0x080fe20000010830 */
[----:B------:R-:W-:Y:S01]  /*fd20*/  FADD.FTZ R30, R181, R26 ;  /* 0x0000001ab51e7221 */ /* 0x000fe20000010000 */
[-CC-:B------:R-:W-:Y:S01]  /*fd30*/  FFMA.FTZ R182, R3, R42.reuse, -R48.reuse ;  /* 0x0000002a03b67223 */ /* 0x180fe20000010830 */
[-CC-:B------:R-:W-:Y:S01]  /*fd40*/  FFMA.FTZ R3, R5, R42.reuse, -R48.reuse ;  /* 0x0000002a05037223 */ /* 0x180fe20000010830 */
[-C--:B------:R-:W-:Y:S01]  /*fd50*/  FFMA.FTZ R176, R9, R42.reuse, -R48 ;  /* 0x0000002a09b07223 */ /* 0x080fe20000010830 */
[----:B------:R-:W-:Y:S01]  /*fd60*/  MUFU.EX2 R180, R180 ;  /* 0x000000b400b47308 */ /* 0x000fe20000000800 */
[----:B---3--:R-:W-:Y:S01]  /*fd70*/  FADD.FTZ R5, R183, R30 ;  /* 0x0000001eb7057221 */ /* 0x008fe20000010000 */
[-CC-:B------:R-:W-:Y:S01]  /*fd80*/  FFMA.FTZ R9, R11, R42.reuse, -R48.reuse ;  /* 0x0000002a0b097223 */ /* 0x180fe20000010830 */
[-CC-:B------:R-:W-:Y:S01]  /*fd90*/  FFMA.FTZ R178, R69, R42.reuse, -R48.reuse ;  /* 0x0000002a45b27223 */ /* 0x180fe20000010830 */
[-CC-:B------:R-:W-:Y:S01]  /*fda0*/  FFMA.FTZ R11, R73, R42.reuse, -R48.reuse ;  /* 0x0000002a490b7223 */ /* 0x180fe20000010830 */
[----:B-1----:R-:W-:Y:S01]  /*fdb0*/  FADD.FTZ R30, R6, R5 ;  /* 0x00000005061e7221 */ /* 0x002fe20000010000 */
[-CC-:B------:R-:W-:Y:S01]  /*fdc0*/  FFMA.FTZ R172, R13, R42.reuse, -R48.reuse ;  /* 0x0000002a0dac7223 */ /* 0x180fe20000010830 */
[-C--:B------:R-:W-:Y:S01]  /*fdd0*/  FFMA.FTZ R13, R15, R42.reuse, -R48 ;  /* 0x0000002a0f0d7223 */ /* 0x080fe20000010830 */
[----:B------:R-:W0:Y:S01]  /*fde0*/  MUFU.EX2 R31, R31 ;  /* 0x0000001f001f7308 */ /* 0x000e220000000800 */
[----:B--2---:R-:W-:Y:S01]  /*fdf0*/  FADD.FTZ R5, R177, R30 ;  /* 0x0000001eb1057221 */ /* 0x004fe20000010000 */
        /* <DEDUP_REMOVED lines=21> */
[----:B------:R-:W-:Y:S01]  /*ff50*/  F2FP.F16.F32.PACK_AB R183, R6, R183 ;  /* 0x000000b706b7723e */ /* 0x000fe200000000ff */
        /* <DEDUP_REMOVED lines=12> */
[----:B------:R-:W-:Y:S01]  /*10020*/  FFMA.FTZ R27, R27, R42, -R48 ;  /* 0x0000002a1b1b7223 */ /* 0x000fe20000010830 */
[----:B------:R-:W-:-:S02]  /*10030*/  F2FP.F16.F32.PACK_AB R180, R31, R180 ;  /* 0x000000b41fb4723e */ /* 0x000fc400000000ff */
[----:B------:R-:W-:Y:S01]  /*10040*/  F2FP.F16.F32.PACK_AB R173, R12, R173 ;  /* 0x000000ad0cad723e */ /* 0x000fe200000000ff */
[----:B------:R-:W2:Y:S01]  /*10050*/  MUFU.EX2 R178, R178 ;  /* 0x000000b200b27308 */ /* 0x000ea20000000800 */
[----:B0-----:R-:W-:Y:S01]  /*10060*/  FADD.FTZ R30, R176, R5 ;  /* 0x00000005b01e7221 */ /* 0x001fe20000010000 */
[----:B------:R-:W-:Y:S01]  /*10070*/  FADD.FTZ R5, R175, R50 ;  /* 0x00000032af057221 */ /* 0x000fe20000010000 */
[----:B------:R-:W-:Y:S02]  /*10080*/  IADD3 R12, R123, -0x2, RZ ;  /* 0xfffffffe7b0c7810 */ /* 0x000fe40007ffe0ff */
[----:B------:R-:W-:Y:S01]  /*10090*/  F2FP.F16.F32.PACK_AB R182, R3, R182 ;  /* 0x000000b603b6723e */ /* 0x000fe200000000ff */
[----:B------:R-:W-:Y:S01]  /*100a0*/  FADD.FTZ R50, R14, R5 ;  /* 0x000000050e327221 */ /* 0x000fe20000010000 */
[----:B------:R-:W-:Y:S01]  /*100b0*/  LEA.HI R5, R43, R52, RZ, 0x7 ;  /* 0x000000342b057211 */ /* 0x000fe200078f38ff */
[----:B------:R-:W0:Y:S01]  /*100c0*/  MUFU.EX2 R11, R11 ;  /* 0x0000000b000b7308 */ /* 0x000e220000000800 */
[----:B-1----:R-:W-:Y:S01]  /*100d0*/  FADD.FTZ R37, R9, R30 ;  /* 0x0000001e09257221 */ /* 0x002fe20000010000 */
[----:B------:R-:W-:Y:S01]  /*100e0*/  FADD.FTZ R43, R169, R50 ;  /* 0x00000032a92b7221 */ /* 0x000fe20000010000 */
[----:B------:R-:W-:-:S02]  /*100f0*/  SHF.R.S32.HI R5, RZ, 0x7, R5 ;  /* 0x00000007ff057819 */ /* 0x000fc40000011405 */
[----:B------:R-:W-:Y:S01]  /*10100*/  F2FP.F16.F32.PACK_AB R181, R26, R181 ;  /* 0x000000b51ab5723e */ /* 0x000fe200000000ff */
[----:B------:R-:W-:Y:S01]  /*10110*/  FADD.FTZ R50, R20, R43 ;  /* 0x0000002b14327221 */ /* 0x000fe20000010000 */
[----:B------:R-:W-:Y:S01]  /*10120*/  VIMNMX R5, RZ, R5, !PT ;  /* 0x00000005ff057248 */ /* 0x000fe20007fe0100 */
[----:B------:R-:W1:Y:S01]  /*10130*/  MUFU.EX2 R172, R172 ;  /* 0x000000ac00ac7308 */ /* 0x000e620000000800 */
[----:B--2---:R-:W-:Y:S01]  /*10140*/  FADD.FTZ R30, R178, R37 ;  /* 0x00000025b21e7221 */ /* 0x004fe20000010000 */
[----:B------:R-:W-:Y:S02]  /*10150*/  F2FP.F16.F32.PACK_AB R177, R8, R177 ;  /* 0x000000b108b1723e */ /* 0x000fe400000000ff */
[----:B------:R-:W-:Y:S02]  /*10160*/  ISETP.GE.AND P2, PT, R12, R5, PT ;  /* 0x000000050c00720c */ /* 0x000fe40003f46270 */
        /* <DEDUP_REMOVED lines=65> */
[----:B------:R-:W-:Y:S01]  /*10580*/  MUFU.EX2 R163, R163 ;  /* 0x000000a300a37308 */ /* 0x000fe20000000800 */
[C---:B0-----:R-:W-:Y:S01]  /*10590*/  FADD.FTZ R6, R40.reuse, R37 ;  /* 0x0000002528067221 */ /* 0x041fe20000010000 */
[----:B------:R-:W-:-:S06]  /*105a0*/  F2FP.F16.F32.PACK_AB R161, R40, R161 ;  /* 0x000000a128a1723e */ /* 0x000fcc00000000ff */
[----:B------:R0:W2:Y:S01]  /*105b0*/  MUFU.EX2 R156, R89 ;  /* 0x00000059009c7308 */ /* 0x0000a20000000800 */
[----:B-1----:R-:W-:-:S07]  /*105c0*/  FADD.FTZ R37, R85, R0 ;  /* 0x0000000055257221 */ /* 0x002fce0000010000 */
[----:B------:R-:W-:Y:S01]  /*105d0*/  MUFU.EX2 R44, R44 ;  /* 0x0000002c002c7308 */ /* 0x000fe20000000800 */
[----:B0-----:R-:W-:-:S07]  /*105e0*/  IMAD.MOV.U32 R89, RZ, RZ, R151 ;  /* 0x000000ffff597224 */ /* 0x001fce00078e0097 */
[----:B------:R-:W0:Y:S01]  /*105f0*/  MUFU.EX2 R49, R49 ;  /* 0x0000003100317308 */ /* 0x000e220000000800 */
[C---:B--2---:R-:W-:Y:S01]  /*10600*/  FADD.FTZ R0, R156.reuse, R37 ;  /* 0x000000259c007221 */ /* 0x044fe20000010000 */
[----:B------:R-:W-:-:S06]  /*10610*/  F2FP.F16.F32.PACK_AB R156, R156, R85 ;  /* 0x000000559c9c723e */ /* 0x000fcc00000000ff */
[----:B------:R-:W-:Y:S08]  /*10620*/  MUFU.EX2 R165, R165 ;  /* 0x000000a500a57308 */ /* 0x000ff00000000800 */
[----:B------:R-:W1:Y:S01]  /*10630*/  MUFU.EX2 R158, R45 ;  /* 0x0000002d009e7308 */ /* 0x000e620000000800 */
[----:B0-----:R-:W-:-:S07]  /*10640*/  FADD.FTZ R37, R49, R0 ;  /* 0x0000000031257221 */ /* 0x001fce0000010000 */
[----:B------:R-:W-:Y:S08]  /*10650*/  MUFU.EX2 R46, R87 ;  /* 0x00000057002e7308 */ /* 0x000ff00000000800 */
[----:B------:R-:W0:Y:S01]  /*10660*/  MUFU.EX2 R91, R91 ;  /* 0x0000005b005b7308 */ /* 0x000e220000000800 */
[C---:B-1----:R-:W-:Y:S01]  /*10670*/  FADD.FTZ R0, R158.reuse, R37 ;  /* 0x000000259e007221 */ /* 0x042fe20000010000 */
[----:B------:R-:W-:-:S06]  /*10680*/  F2FP.F16.F32.PACK_AB R158, R158, R49 ;  /* 0x000000319e9e723e */ /* 0x000fcc00000000ff */
[----:B------:R-:W1:Y:S08]  /*10690*/  MUFU.EX2 R167, R167 ;  /* 0x000000a700a77308 */ /* 0x000e700000000800 */
[----:B------:R2:W3:Y:S01]  /*106a0*/  MUFU.EX2 R160, R41 ;  /* 0x0000002900a07308 */ /* 0x0004e20000000800 */
[----:B0-----:R-:W-:-:S07]  /*106b0*/  FADD.FTZ R37, R91, R0 ;  /* 0x000000005b257221 */ /* 0x001fce0000010000 */
[----:B------:R-:W0:Y:S01]  /*106c0*/  MUFU.EX2 R93, R93 ;  /* 0x0000005d005d7308 */ /* 0x000e220000000800 */
[----:B--2---:R-:W-:Y:S01]  /*106d0*/  FADD.FTZ R41, R163, R6 ;  /* 0x00000006a3297221 */ /* 0x004fe20000010000 */
[----:B------:R-:W-:-:S03]  /*106e0*/  F2FP.F16.F32.PACK_AB R163, R44, R163 ;  /* 0x000000a32ca3723e */ /* 0x000fc600000000ff */
[----:B------:R-:W-:-:S03]  /*106f0*/  FADD.FTZ R6, R44, R41 ;  /* 0x000000292c067221 */ /* 0x000fc60000010000 */
[----:B------:R2:W4:Y:S08]  /*10700*/  MUFU.EX2 R162, R39 ;  /* 0x0000002700a27308 */ /* 0x0005300000000800 */
[----:B------:R-:W4:Y:S01]  /*10710*/  MUFU.EX2 R95, R95 ;  /* 0x0000005f005f7308 */ /* 0x000f220000000800 */
[----:B--2---:R-:W-:Y:S01]  /*10720*/  FADD.FTZ R39, R165, R6 ;  /* 0x00000006a5277221 */ /* 0x004fe20000010000 */
[----:B------:R-:W-:-:S03]  /*10730*/  F2FP.F16.F32.PACK_AB R165, R46, R165 ;  /* 0x000000a52ea5723e */ /* 0x000fc600000000ff */
[----:B------:R-:W-:-:S03]  /*10740*/  FADD.FTZ R6, R46, R39 ;  /* 0x000000272e067221 */ /* 0x000fc60000010000 */
[----:B------:R-:W2:Y:S01]  /*10750*/  MUFU.EX2 R164, R33 ;  /* 0x0000002100a47308 */ /* 0x000ea20000000800 */
[----:B-1----:R-:W-:Y:S01]  /*10760*/  FADD.FTZ R39, R167, R6 ;  /* 0x00000006a7277221 */ /* 0x002fe20000010000 */
[C---:B---3--:R-:W-:Y:S01]  /*10770*/  FADD.FTZ R6, R160.reuse, R37 ;  /* 0x00000025a0067221 */ /* 0x048fe20000010000 */
[----:B------:R-:W-:Y:S02]  /*10780*/  F2FP.F16.F32.PACK_AB R160, R160, R91 ;  /* 0x0000005ba0a0723e */ /* 0x000fe400000000ff */
[----:B------:R-:W-:Y:S01]  /*10790*/  MOV R91, R151 ;  /* 0x00000097005b7202 */ /* 0x000fe20000000f00 */
[----:B0-----:R-:W-:Y:S02]  /*107a0*/  FADD.FTZ R31, R93, R6 ;  /* 0x000000065d1f7221 */ /* 0x001fe40000010000 */
[----:B------:R-:W0:Y:S02]  /*107b0*/  MUFU.EX2 R99, R99 ;  /* 0x0000006300637308 */ /* 0x000e240000000800 */
[C---:B----4-:R-:W-:Y:S01]  /*107c0*/  FADD.FTZ R6, R162.reuse, R31 ;  /* 0x0000001fa2067221 */ /* 0x050fe20000010000 */
[----:B------:R-:W-:Y:S01]  /*107d0*/  F2FP.F16.F32.PACK_AB R162, R162, R93 ;  /* 0x0000005da2a2723e */ /* 0x000fe200000000ff */
[----:B------:R-:W-:-:S02]  /*107e0*/  IMAD.MOV.U32 R93, RZ, RZ, R151 ;  /* 0x000000ffff5d7224 */ /* 0x000fc400078e0097 */
[----:B------:R-:W-:Y:S02]  /*107f0*/  FADD.FTZ R3, R95, R6 ;  /* 0x000000065f037221 */ /* 0x000fe40000010000 */
[----:B------:R-:W1:Y:S02]  /*10800*/  MUFU.EX2 R166, R27 ;  /* 0x0000001b00a67308 */ /* 0x000e640000000800 */
[C---:B--2---:R-:W-:Y:S01]  /*10810*/  FADD.FTZ R6, R164.reuse, R3 ;  /* 0x00000003a4067221 */ /* 0x044fe20000010000 */
[----:B------:R-:W-:Y:S02]  /*10820*/  F2FP.F16.F32.PACK_AB R164, R164, R95 ;  /* 0x0000005fa4a4723e */ /* 0x000fe400000000ff */
[----:B------:R-:W-:-:S03]  /*10830*/  MOV R95, R151 ;  /* 0x00000097005f7202 */ /* 0x000fc60000000f00 */
[----:B------:R-:W2:Y:S01]  /*10840*/  MUFU.EX2 R36, R36 ;  /* 0x0000002400247308 */ /* 0x000ea20000000800 */
[----:B0-----:R-:W-:-:S04]  /*10850*/  FADD.FTZ R3, R99, R6 ;  /* 0x0000000663037221 */ /* 0x001fc80000010000 */
[C---:B-1----:R-:W-:Y:S01]  /*10860*/  FADD.FTZ R3, R166.reuse, R3 ;  /* 0x00000003a6037221 */ /* 0x042fe20000010000 */
[----:B------:R-:W-:Y:S02]  /*10870*/  F2FP.F16.F32.PACK_AB R166, R166, R99 ;  /* 0x00000063a6a6723e */ /* 0x000fe400000000ff */
[----:B------:R-:W-:Y:S01]  /*10880*/  MOV R99, R151 ;  /* 0x0000009700637202 */ /* 0x000fe20000000f00 */
[C---:B--2---:R-:W-:Y:S01]  /*10890*/  FADD.FTZ R0, R36.reuse, R39 ;  /* 0x0000002724007221 */ /* 0x044fe20000010000 */
[----:B------:R-:W-:Y:S01]  /*108a0*/  F2FP.F16.F32.PACK_AB R167, R36, R167 ;  /* 0x000000a724a7723e */ /* 0x000fe200000000ff */
[----:B------:R-:W-:Y:S06]  /*108b0*/  @!P2 BRA `(.L_x_7934) ;  /* 0x000000340038a947 */ /* 0x000fec0003800000 */
[----:B------:R-:W-:Y:S01]  /*108c0*/  MOV R10, R7 ;  /* 0x00000007000a7202 */ /* 0x000fe20000000f00 */
[----:B------:R-:W-:Y:S01]  /*108d0*/  IMAD.MOV.U32 R11, RZ, RZ, R35 ;  /* 0x000000ffff0b7224 */ /* 0x000fe200078e0023 */
[----:B------:R-:W-:Y:S01]  /*108e0*/  CS2R R150, SRZ ;  /* 0x0000000000967805 */ /* 0x000fe2000001ff00 */
        /* <DEDUP_REMOVED lines=32> */
[----:B------:R-:W-:-:S07]  /*10af0*/  CS2R R88, SRZ ;  /* 0x0000000000587805 */ /* 0x000fce000001ff00 */
.L_x_7944:
[----:B------:R-:W-:Y:S01]  /*10b00*/  ISETP.NE.AND P2, PT, R192, RZ, PT ;  /* 0x000000ffc000720c */ /* 0x000fe20003f45270 */
[----:B------:R-:W-:Y:S05]  /*10b10*/  YIELD ;  /* 0x0000000000007946 */ /* 0x000fea0003800000 */
[----:B------:R-:W-:-:S04]  /*10b20*/  IADD3 R185, R13, 0x1, RZ ;  /* 0x000000010db97810 */ /* 0x000fc80007ffe0ff */
[----:B------:R-:W-:-:S04]  /*10b30*/  ISETP.NE.AND P3, PT, R185, 0x2, PT ;  /* 0x00000002b900780c */ /* 0x000fc80003f65270 */
[----:B------:R-:W-:Y:S02]  /*10b40*/  SEL R7, RZ, 0x1, P3 ;  /* 0x00000001ff077807 */ /* 0x000fe40001800000 */
[----:B------:R-:W-:Y:S02]  /*10b50*/  SEL R185, R185, RZ, P3 ;  /* 0x000000ffb9b97207 */ /* 0x000fe40001800000 */
[----:B------:R-:W-:Y:S01]  /*10b60*/  LOP3.LUT R190, R14, R7, RZ, 0x3c, !PT ;  /* 0x000000070ebe7212 */ /* 0x000fe200078e3cff */
[----:B------:R-:W-:Y:S06]  /*10b70*/  @P2 BRA `(.L_x_7935) ;  /* 0x0000000000302947 */ /* 0x000fec0003800000 */
[----:B------:R-:W-:Y:S05]  /*10b80*/  @!P0 BRA `(.L_x_7936) ;  /* 0x0000000000048947 */ /* 0x000fea0003800000 */
[----:B------:R-:W-:Y:S01]  /*10b90*/  BPT.TRAP 0x1 ;  /* 0x000000040000795c */ /* 0x000fe20000300000 */
.L_x_7936:
[----:B------:R-:W-:Y:S01]  /*10ba0*/  IMAD R6, R185, 0x8, R2 ;  /* 0x00000008b9067824 */ /* 0x000fe200078e0202 */
[----:B------:R-:W-:-:S04]  /*10bb0*/  SHF.L.U32 R7, R190, 0x1f, RZ ;  /* 0x0000001fbe077819 */ /* 0x000fc800000006ff */
[----:B------:R0:W1:Y:S01]  /*10bc0*/  SYNCS.PHASECHK.TRANS64.TRYWAIT P3, [R6+URZ+0x28830], R7 ;  /* 0x02883007060075a7 */ /* 0x000062000806017f */
[----:B------:R-:W-:Y:S05]  /*10bd0*/  @!P0 BRA `(.L_x_7937) ;  /* 0x0000000000048947 */ /* 0x000fea0003800000 */
[----:B------:R-:W-:Y:S01]  /*10be0*/  BPT.TRAP 0x1 ;  /* 0x000000040000795c */ /* 0x000fe20000300000 */
.L_x_7937:
[----:B------:R-:W-:Y:S04]  /*10bf0*/  BSSY B0, `(.L_x_7935) ;  /* 0x0000004000007945 */ /* 0x000fe80003800000 */
[----:B-1----:R-:W-:Y:S05]  /*10c00*/  @P3 BRA `(.L_x_7938) ;  /* 0x0000000000083947 */ /* 0x002fea0003800000 */
[----:B------:R-:W1:Y:S02]  /*10c10*/  SYNCS.PHASECHK.TRANS64.TRYWAIT P3, [R6+URZ+0x28830], R7 ;  /* 0x02883007060075a7 */ /* 0x000e64000806017f */
[----:B-1----:R-:W-:Y:S05]  /*10c20*/  @!P3 BRA `(.L_x_7939) ;  /* 0x000000f80040b947 */ /* 0x002fea0003800000 */
.L_x_7938:
[----:B------:R-:W-:Y:S05]  /*10c30*/  BSYNC B0 ;  /* 0x0000000000007941 */ /* 0x000fea0003800000 */
.L_x_7935:
[----:B------:R-:W2:Y:S01]  /*10c40*/  S2R R8, SR_TID.X ;  /* 0x0000000000087919 */ /* 0x000ea20000002100 */
[----:B01----:R-:W-:Y:S01]  /*10c50*/  IMAD.MOV.U32 R7, RZ, RZ, 0x40000040 ;  /* 0x40000040ff077424 */ /* 0x003fe200078e00ff */
[----:B------:R-:W-:Y:S05]  /*10c60*/  WARPSYNC.ALL ;  /* 0x0000000000007948 */ /* 0x000fea0003800000 */
[----:B------:R-:W-:Y:S01]  /*10c70*/  R2UR UR47, R7 ;  /* 0x00000000072f72ca */ /* 0x000fe200000e0000 */
[----:B------:R-:W-:Y:S02]  /*10c80*/  IMAD R6, R185, 0x800, R4 ;  /* 0x00000800b9067824 */ /* 0x000fe400078e0204 */
[----:B------:R-:W-:-:S03]  /*10c90*/  IMAD.MOV.U32 R9, RZ, RZ, 0x40000040 ;  /* 0x40000040ff097424 */ /* 0x000fc600078e00ff */
[----:B------:R-:W-:Y:S02]  /*10ca0*/  R2UR UR46, R6 ;  /* 0x00000000062e72ca */ /* 0x000fe400000e0000 */
[----:B------:R-:W-:Y:S02]  /*10cb0*/  R2UR UR11, R9 ;  /* 0x00000000090b72ca */ /* 0x000fe400000e0000 */
[----:B------:R-:W-:-:S04]  /*10cc0*/  MOV R9, 0x40000040 ;  /* 0x4000004000097802 */ /* 0x000fc80000000f00 */
[----:B------:R-:W-:Y:S01]  /*10cd0*/  R2UR UR15, R9 ;  /* 0x00000000090f72ca */ /* 0x000fe200000e0000 */
[----:B------:R-:W-:-:S05]  /*10ce0*/  IMAD.MOV.U32 R9, RZ, RZ, 0x40000040 ;  /* 0x40000040ff097424 */ /* 0x000fca00078e00ff */
[----:B------:R-:W-:Y:S02]  /*10cf0*/  R2UR UR19, R9 ;  /* 0x00000000091372ca */ /* 0x000fe400000e0000 */
[----:B------:R-:W-:Y:S02]  /*10d00*/  MOV R9, 0x40000040 ;  /* 0x4000004000097802 */ /* 0x000fe40000000f00 */
[----:B--2---:R-:W-:Y:S02]  /*10d10*/  SHF.R.U32.HI R8, RZ, 0x7, R8 ;  /* 0x00000007ff087819 */ /* 0x004fe40000011608 */
[----:B------:R-:W-:Y:S01]  /*10d20*/  R2UR UR23, R9 ;  /* 0x00000000091772ca */ /* 0x000fe200000e0000 */
[----:B------:R-:W-:Y:S01]  /*10d30*/  IMAD.MOV.U32 R9, RZ, RZ, 0x40000040 ;  /* 0x40000040ff097424 */ /* 0x000fe200078e00ff */
[----:B------:R-:W-:Y:S01]  /*10d40*/  IADD3 R7, R8, 0x8, RZ ;  /* 0x0000000808077810 */ /* 0x000fe20007ffe0ff */
[----:B------:R-:W-:-:S03]  /*10d50*/  VIADD R8, R6, 0x2 ;  /* 0x0000000206087836 */ /* 0x000fc60000000000 */
[----:B------:R-:W-:Y:S01]  /*10d60*/  R2UR UR27, R9 ;  /* 0x00000000091b72ca */ /* 0x000fe200000e0000 */
[----:B------:R0:W-:Y:S01]  /*10d70*/  BAR.SYNC.DEFER_BLOCKING R7, 0x100 ;  /* 0x000400070000751d */ /* 0x0001e20000010000 */
[----:B------:R-:W-:Y:S01]  /*10d80*/  R2UR UR10, R8 ;  /* 0x00000000080a72ca */ /* 0x000fe200000e0000 */
[----:B------:R-:W-:Y:S01]  /*10d90*/  VIADD R8, R6, 0x4 ;  /* 0x0000000406087836 */ /* 0x000fe20000000000 */
[----:B------:R-:W-:-:S04]  /*10da0*/  MOV R9, 0x40000040 ;  /* 0x4000004000097802 */ /* 0x000fc80000000f00 */
[----:B------:R-:W-:Y:S01]  /*10db0*/  R2UR UR14, R8 ;  /* 0x00000000080e72ca */ /* 0x000fe200000e0000 */
[----:B------:R-:W-:Y:S01]  /*10dc0*/  VIADD R8, R6, 0x6 ;  /* 0x0000000606087836 */ /* 0x000fe20000000000 */
[----:B------:R-:W-:Y:S01]  /*10dd0*/  R2UR UR31, R9 ;  /* 0x00000000091f72ca */ /* 0x000fe200000e0000 */
        /* <DEDUP_REMOVED lines=38> */
.L_x_7941:
[----:B------:R-:W-:Y:S01]  /*11040*/  SHF.L.U32 R6, R14, 0x1f, RZ ;  /* 0x0000001f0e067819 */ /* 0x000fe200000006ff */
[----:B------:R-:W-:-:S04]  /*11050*/  IMAD R7, R13, 0x8, R2 ;  /* 0x000000080d077824 */ /* 0x000fc800078e0202 */
[----:B------:R0:W1:Y:S01]  /*11060*/  SYNCS.PHASECHK.TRANS64.TRYWAIT P2, [R7+URZ+0x28850], R6 ;  /* 0x02885006070075a7 */ /* 0x000062000804017f */
[----:B------:R-:W-:Y:S05]  /*11070*/  @!P0 BRA `(.L_x_7942) ;  /* 0x0000000000048947 */ /* 0x000fea0003800000 */
[----:B------:R-:W-:Y:S01]  /*11080*/  BPT.TRAP 0x1 ;  /* 0x000000040000795c */ /* 0x000fe20000300000 */
.L_x_7942:
[----:B-1----:R-:W-:Y:S05]  /*11090*/  @P2 BRA `(.L_x_7940) ;  /* 0x0000000000082947 */ /* 0x002fea0003800000 */
[----:B------:R-:W1:Y:S02]  /*110a0*/  SYNCS.PHASECHK.TRANS64.TRYWAIT P2, [R7+URZ+0x28850], R6 ;  /* 0x02885006070075a7 */ /* 0x000e64000804017f */
[----:B-1----:R-:W-:Y:S05]  /*110b0*/  @!P2 BRA `(.L_x_7943) ;  /* 0x000000f40030a947 */ /* 0x002fea0003800000 */
.L_x_7940:
[----:B01----:R-:W-:Y:S01]  /*110c0*/  IADD3 R6, R2, 0x400, RZ ;  /* 0x0000040002067810 */ /* 0x003fe20007ffe0ff */
[----:B------:R-:W-:Y:S01]  /*110d0*/  IMAD.MOV.U32 R7, RZ, RZ, 0x40000040 ;  /* 0x40000040ff077424 */ /* 0x000fe200078e00ff */
[----:B------:R-:W-:Y:S05]  /*110e0*/  WARPSYNC.ALL ;  /* 0x0000000000007948 */ /* 0x000fea0003800000 */
[----:B------:R-:W-:Y:S01]  /*110f0*/  SHF.R.U32.HI R6, RZ, 0x4, R6 ;  /* 0x00000004ff067819 */ /* 0x000fe20000011606 */
[----:B------:R-:W-:Y:S01]  /*11100*/  WARPGROUP.ARRIVE ;  /* 0x00000000000079c5 */ /* 0x000fe20000000000 */
[----:B------:R-:W-:Y:S01]  /*11110*/  R2UR UR11, R7 ;  /* 0x00000000070b72ca */ /* 0x000fe200000e0000 */
[----:B------:R-:W-:Y:S01]  /*11120*/  FMUL.FTZ R20, R27, UR7 ;  /* 0x000000071b147c20 */ /* 0x000fe20008410000 */
[----:B------:R-:W-:Y:S01]  /*11130*/  LOP3.LUT R6, R6, 0x3fff, RZ, 0xc0, !PT ;  /* 0x00003fff06067812 */ /* 0x000fe200078ec0ff */
[----:B------:R-:W-:Y:S01]  /*11140*/  FMUL.FTZ R27, R32, UR7 ;  /* 0x00000007201b7c20 */ /* 0x000fe20008410000 */
[----:B------:R-:W-:Y:S01]  /*11150*/  MOV R9, 0x40000040 ;  /* 0x4000004000097802 */ /* 0x000fe20000000f00 */
        /* <DEDUP_REMOVED lines=26> */
[----:B------:R-:W-:Y:S01]  /*11300*/  VIADD R8, R6, 0x100 ;  /* 0x0000010006087836 */ /* 0x000fe20000000000 */
[----:B------:R-:W-:Y:S01]  /*11310*/  R2UR UR11, R9 ;  /* 0x00000000090b72ca */ /* 0x000fe200000e0000 */
[----:B------:R-:W-:Y:S01]  /*11320*/  IMAD.MOV.U32 R9, RZ, RZ, 0x40000040 ;  /* 0x40000040ff097424 */ /* 0x000fe200078e00ff */
        /* <DEDUP_REMOVED lines=23> */
[----:B------:R-:W5:Y:S01]  /*114a0*/  S2R R194, SR_TID.X ;  /* 0x0000000000c27919 */ /* 0x000f620000002100 */
[----:B------:R-:W4:Y:S01]  /*114b0*/  MUFU.TANH R30, R30 ;  /* 0x0000001e001e7308 */ /* 0x000f220000002400 */
[----:B------:R-:W-:-:S05]  /*114c0*/  @!P1 LEA R13, R13, R2, 0x3 ;  /* 0x000000020d0d9211 */ /* 0x000fca00078e18ff */
[----:B------:R-:W-:Y:S02]  /*114d0*/  @!P1 VIADD R13, R13, 0x28860 ;  /* 0x000288600d0d9836 */ /* 0x000fe40000000000 */
[----:B------:R-:W4:Y:S03]  /*114e0*/  MUFU.TANH R31, R31 ;  /* 0x0000001f001f7308 */ /* 0x000f260000002400 */
[----:B------:R-:W-:-:S05]  /*114f0*/  @!P1 PRMT R13, RZ, 0x654, R13 ;  /* 0x00000654ff0d9816 */ /* 0x000fca000000000d */
[----:B------:R-:W4:Y:S08]  /*11500*/  MUFU.TANH R33, R33 ;  /* 0x0000002100217308 */ /* 0x000f300000002400 */
[----:B------:R-:W-:Y:S01]  /*11510*/  MUFU.TANH R35, R35 ;  /* 0x0000002300237308 */ /* 0x000fe20000002400 */
[----:B-----5:R-:W-:-:S07]  /*11520*/  SHF.R.U32.HI R194, RZ, 0x7, R194 ;  /* 0x00000007ffc27819 */ /* 0x020fce00000116c2 */
[----:B------:R-:W5:Y:S08]  /*11530*/  MUFU.TANH R37, R37 ;  /* 0x0000002500257308 */ /* 0x000f700000002400 */
[----:B------:R-:W-:Y:S08]  /*11540*/  MUFU.TANH R41, R41 ;  /* 0x0000002900297308 */ /* 0x000ff00000002400 */
        /* <DEDUP_REMOVED lines=16> */
[----:B------:R-:W-:Y:S02]  /*11650*/  R2UR UR10, R8 ;  /* 0x00000000080a72ca */ /* 0x000fe400000e0000 */
[----:B------:R-:W-:Y:S01]  /*11660*/  R2UR UR11, R9 ;  /* 0x00000000090b72ca */ /* 0x000fe200000e0000 */
[----:B------:R-:W-:-:S03]  /*11670*/  IMAD.MOV.U32 R9, RZ, RZ, -0x80 ;  /* 0xffffff80ff097424 */ /* 0x000fc600078e00ff */
[----:B------:R-:W-:Y:S01]  /*11680*/  MUFU.TANH R181, R181 ;  /* 0x000000b500b57308 */ /* 0x000fe20000002400 */
[----:B------:R-:W-:-:S05]  /*11690*/  IMAD R8, R12, R9, 0x1 ;  /* 0x000000010c087424 */ /* 0x000fca00078e0209 */
[----:B------:R-:W-:Y:S01]  /*116a0*/  LEA R9, R193, R8, 0x7 ;  /* 0x00000008c1097211 */ /* 0x000fe200078e38ff */
[----:B------:R-:W-:Y:S01]  /*116b0*/  VIADD R8, R6, 0x180 ;  /* 0x0000018006087836 */ /* 0x000fe20000000000 */
[----:B------:R-:W-:Y:S02]  /*116c0*/  MUFU.TANH R183, R183 ;  /* 0x000000b700b77308 */ /* 0x000fe40000002400 */
[----:B------:R-:W-:Y:S01]  /*116d0*/  IADD3 R53, -R195, R9, R198 ;  /* 0x00000009c3357210 */ /* 0x000fe20007ffe1c6 */
[----:B------:R-:W-:-:S04]  /*116e0*/  IMAD.MOV.U32 R9, RZ, RZ, 0x40000040 ;  /* 0x40000040ff097424 */ /* 0x000fc800078e00ff */
[----:B------:R-:W-:Y:S01]  /*116f0*/  IMAD R56, R212, -0x2, R53 ;  /* 0xfffffffed4387824 */ /* 0x000fe200078e0235 */
[----:B------:R-:W-:Y:S04]  /*11700*/  MUFU.TANH R24, R24 ;  /* 0x0000001800187308 */ /* 0x000fe80000002400 */
[----:B------:R-:W-:Y:S01]  /*11710*/  IADD3 R53, R213, R56, RZ ;  /* 0x00000038d5357210 */ /* 0x000fe20007ffe0ff */
[----:B------:R-:W-:Y:S01]  /*11720*/  FMUL.FTZ R56, R70, UR7 ;  /* 0x0000000746387c20 */ /* 0x000fe20008410000 */
[----:B------:R-:W-:Y:S02]  /*11730*/  FMUL.FTZ R70, R83, UR7 ;  /* 0x0000000753467c20 */ /* 0x000fe40008410000 */
[C---:B------:R-:W-:Y:S01]  /*11740*/  ISETP.GT.AND P2, PT, R53.reuse, RZ, PT ;  /* 0x000000ff3500720c */ /* 0x040fe20003f44270 */
[----:B------:R-:W-:Y:S01]  /*11750*/  MUFU.TANH R26, R26 ;  /* 0x0000001a001a7308 */ /* 0x000fe20000002400 */
[----:B------:R-:W-:-:S02]  /*11760*/  ISETP.GT.AND P3, PT, R53, 0x1, PT ;  /* 0x000000013500780c */ /* 0x000fc40003f64270 */
[----:B0-----:R-:W-:Y:S02]  /*11770*/  FSEL R7, R7, -INF , P2 ;  /* 0xff80000007077808 */ /* 0x001fe40001000000 */
[----:B-1----:R-:W-:Y:S02]  /*11780*/  FSEL R57, R14, -INF , P3 ;  /* 0xff8000000e397808 */ /* 0x002fe40001800000 */
[----:B------:R-:W-:Y:S01]  /*11790*/  ISETP.GT.AND P2, PT, R53, 0x8, PT ;  /* 0x000000083500780c */ /* 0x000fe20003f44270 */
[----:B------:R-:W-:Y:S01]  /*117a0*/  MUFU.TANH R28, R28 ;  /* 0x0000001c001c7308 */ /* 0x000fe20000002400 */
[----:B------:R-:W-:Y:S02]  /*117b0*/  FMNMX.FTZ R14, R7, R11, !PT ;  /* 0x0000000b070e7209 */ /* 0x000fe40007810000 */
[----:B------:R-:W-:Y:S02]  /*117c0*/  ISETP.GT.AND P3, PT, R53, 0x9, PT ;  /* 0x000000093500780c */ /* 0x000fe40003f64270 */
[----:B--2---:R-:W-:-:S02]  /*117d0*/  FSEL R21, R21, -INF , P2 ;  /* 0xff80000015157808 */ /* 0x004fc40001000000 */
[----:B------:R-:W-:Y:S01]  /*117e0*/  FMNMX.FTZ R14, R57, R14, !PT ;  /* 0x0000000e390e7209 */ /* 0x000fe20007810000 */
[----:B------:R-:W-:Y:S01]  /*117f0*/  MUFU.TANH R29, R29 ;  /* 0x0000001d001d7308 */ /* 0x000fe20000002400 */
        /* <DEDUP_REMOVED lines=8> */
[----:B------:R-:W-:Y:S01]  /*11880*/  FSEL R59, R30, -INF , P3 ;  /* 0xff8000001e3b7808 */ /* 0x000fe20001800000 */
[----:B------:R-:W-:Y:S01]  /*11890*/  MUFU.TANH R34, R34 ;  /* 0x0000002200227308 */ /* 0x000fe20000002400 */
[----:B------:R-:W-:Y:S02]  /*118a0*/  FMNMX.FTZ R14, R27, R14, !PT ;  /* 0x0000000e1b0e7209 */ /* 0x000fe40007810000 */
[----:B------:R-:W-:Y:S02]  /*118b0*/  ISETP.GT.AND P3, PT, R53, 0x19, PT ;  /* 0x000000193500780c */ /* 0x000fe40003f64270 */
[----:B------:R-:W-:-:S02]  /*118c0*/  FSEL R31, R31, -INF , P2 ;  /* 0xff8000001f1f7808 */ /* 0x000fc40001000000 */
[----:B------:R-:W-:Y:S01]  /*118d0*/  FMNMX.FTZ R14, R59, R14, !PT ;  /* 0x0000000e3b0e7209 */ /* 0x000fe20007810000 */
[----:B------:R-:W-:Y:S01]  /*118e0*/  MUFU.TANH R36, R36 ;  /* 0x0000002400247308 */ /* 0x000fe20000002400 */
[----:B------:R-:W-:Y:S02]  /*118f0*/  ISETP.GT.AND P2, PT, R53, 0x20, PT ;  /* 0x000000203500780c */ /* 0x000fe40003f44270 */
[----:B------:R-:W-:Y:S02]  /*11900*/  FSEL R33, R33, -INF , P3 ;  /* 0xff80000021217808 */ /* 0x000fe40001800000 */
[----:B------:R-:W-:Y:S02]  /*11910*/  FMNMX.FTZ R14, R31, R14, !PT ;  /* 0x0000000e1f0e7209 */ /* 0x000fe40007810000 */
[----:B------:R-:W-:Y:S01]  /*11920*/  ISETP.GT.AND P3, PT, R53, 0x21, PT ;  /* 0x000000213500780c */ /* 0x000fe20003f64270 */
[----:B------:R-:W-:Y:S01]  /*11930*/  MUFU.TANH R38, R38 ;  /* 0x0000002600267308 */ /* 0x000fe20000002400 */
[----:B------:R-:W-:-:S02]  /*11940*/  FMNMX.FTZ R14, R33, R14, !PT ;  /* 0x0000000e210e7209 */ /* 0x000fc40007810000 */
[----:B-----5:R-:W-:Y:S02]  /*11950*/  FSEL R37, R37, -INF , P3 ;  /* 0xff80000025257808 */ /* 0x020fe40001800000 */
[----:B------:R-:W-:-:S03]  /*11960*/  ISETP.GT.AND P3, PT, R53, 0x29, PT ;  /* 0x000000293500780c */ /* 0x000fc60003f64270 */
        /* <DEDUP_REMOVED lines=13> */
[----:B------:R-:W-:Y:S01]  /*11a40*/  R2UR UR10, R8 ;  /* 0x00000000080a72ca */ /* 0x000fe200000e0000 */
[----:B------:R-:W-:Y:S01]  /*11a50*/  VIADD R8, R6, 0x200 ;  /* 0x0000020006087836 */ /* 0x000fe20000000000 */
[----:B------:R-:W-:Y:S01]  /*11a60*/  R2UR UR11, R9 ;  /* 0x00000000090b72ca */ /* 0x000fe200000e0000 */
[----:B------:R-:W-:-:S03]  /*11a70*/  IMAD.MOV.U32 R9, RZ, RZ, 0x40000040 ;  /* 0x40000040ff097424 */ /* 0x000fc600078e00ff */
[----:B------:R-:W-:Y:S01]  /*11a80*/  MUFU.TANH R177, R177 ;  /* 0x000000b100b17308 */ /* 0x000fe20000002400 */
[----:B------:R-:W-:Y:S01]  /*11a90*/  R2UR UR14, R8 ;  /* 0x00000000080e72ca */ /* 0x000fe200000e0000 */
[----:B------:R-:W-:Y:S01]  /*11aa0*/  FMUL.FTZ R8, R60, UR7 ;  /* 0x000000073c087c20 */ /* 0x000fe20008410000 */
[----:B------:R-:W-:Y:S01]  /*11ab0*/  R2UR UR15, R9 ;  /* 0x00000000090f72ca */ /* 0x000fe200000e0000 */
[----:B------:R-:W-:Y:S01]  /*11ac0*/  FMUL.FTZ R9, R68, UR7 ;  /* 0x0000000744097c20 */ /* 0x000fe20008410000 */
[----:B------:R-:W-:-:S03]  /*11ad0*/  FMUL.FTZ R60, R74, UR7 ;  /* 0x000000074a3c7c20 */ /* 0x000fc60008410000 */
[----:B------:R-:W-:Y:S08]  /*11ae0*/  MUFU.TANH R179, R179 ;  /* 0x000000b300b37308 */ /* 0x000ff00000002400 */
[----:B------:R-:W0:Y:S08]  /*11af0*/  MUFU.TANH R8, R8 ;  /* 0x0000000800087308 */ /* 0x000e300000002400 */
        /* <DEDUP_REMOVED lines=10> */
[----:B------:R-:W-:Y:S01]  /*11ba0*/  FSEL R65, R42, -INF , P3 ;  /* 0xff8000002a417808 */ /* 0x000fe20001800000 */
[----:B------:R-:W-:Y:S01]  /*11bb0*/  FMUL.FTZ R173, R64, UR7 ;  /* 0x0000000740ad7c20 */ /* 0x000fe20008410000 */
[----:B------:R-:W-:Y:S01]  /*11bc0*/  ISETP.GT.AND P3, PT, R53, 0x31, PT ;  /* 0x000000313500780c */ /* 0x000fe20003f64270 */
[----:B------:R-:W-:Y:S01]  /*11bd0*/  FMUL.FTZ R64, R78, UR7 ;  /* 0x000000074e407c20 */ /* 0x000fe20008410000 */
[----:B------:R-:W-:Y:S01]  /*11be0*/  HGMMA.64x128x16.F32 R88, R168, gdesc[UR8].tnspB, R88, gsb0 ;  /* 0x41e00008a8587df0 */ /* 0x000fe20008000858 */
[----:B------:R-:W-:Y:S01]  /*11bf0*/  MUFU.TANH R175, R175 ;  /* 0x000000af00af7308 */ /* 0x000fe20000002400 */
[----:B------:R-:W-:Y:S01]  /*11c00*/  FSEL R69, R46, -INF , P3 ;  /* 0xff8000002e457808 */ /* 0x000fe20001800000 */
[----:B------:R-:W-:Y:S01]  /*11c10*/  FMUL.FTZ R46, R63, UR7 ;  /* 0x000000073f2e7c20 */ /* 0x000fe20008410000 */
[----:B------:R-:W-:-:S04]  /*11c20*/  ISETP.GT.AND P3, PT, R53, 0x39, PT ;  /* 0x000000393500780c */ /* 0x000fc80003f64270 */
[----:B------:R-:W-:Y:S01]  /*11c30*/  FSEL R73, R50, -INF , P3 ;  /* 0xff80000032497808 */ /* 0x000fe20001800000 */
[----:B------:R-:W-:Y:S01]  /*11c40*/  MUFU.TANH R173, R173 ;  /* 0x000000ad00ad7308 */ /* 0x000fe20000002400 */
[----:B------:R-:W-:Y:S01]  /*11c50*/  ISETP.GT.AND P3, PT, R53, 0x41, PT ;  /* 0x000000413500780c */ /* 0x000fe20003f64270 */
[----:B------:R-:W-:Y:S01]  /*11c60*/  FMUL.FTZ R50, R66, UR7 ;  /* 0x0000000742327c20 */ /* 0x000fe20008410000 */
[----:B------:R-:W-:Y:S02]  /*11c70*/  FMUL.FTZ R66, R79, UR7 ;  /* 0x000000074f427c20 */ /* 0x000fe40008410000 */
[----:B------:R-:W-:Y:S02]  /*11c80*/  FSEL R55, R55, -INF , P3 ;  /* 0xff80000037377808 */ /* 0x000fe40001800000 */
[----:B------:R-:W-:Y:S01]  /*11c90*/  ISETP.GT.AND P3, PT, R53, 0x49, PT ;  /* 0x000000493500780c */ /* 0x000fe20003f64270 */
[----:B------:R-:W-:Y:S08]  /*11ca0*/  MUFU.TANH R46, R46 ;  /* 0x0000002e002e7308 */ /* 0x000ff00000002400 */
[----:B------:R-:W-:Y:S08]  /*11cb0*/  MUFU.TANH R50, R50 ;  /* 0x0000003200327308 */ /* 0x000ff00000002400 */
[----:B------:R-:W-:Y:S08]  /*11cc0*/  MUFU.TANH R64, R64 ;  /* 0x0000004000407308 */ /* 0x000ff00000002400 */
[----:B------:R-:W-:Y:S01]  /*11cd0*/  MUFU.TANH R66, R66 ;  /* 0x0000004200427308 */ /* 0x000fe20000002400 */
[----:B------:R-:W-:-:S02]  /*11ce0*/  WARPGROUP.DEPBAR.LE gsb0, 0x0 ;  /* 0x00008000000079c5 */ /* 0x000fc40000010000 */
[----:B------:R-:W-:Y:S01]  /*11cf0*/  FMUL.FTZ R171, R61, UR7 ;  /* 0x000000073dab7c20 */ /* 0x000fe20008410000 */
[----:B------:R-:W-:Y:S01]  /*11d00*/  FSEL R61, R35, -INF , P2 ;  /* 0xff800000233d7808 */ /* 0x000fe20001000000 */
[----:B------:R-:W-:Y:S01]  /*11d10*/  WARPGROUP.ARRIVE ;  /* 0x00000000000079c5 */ /* 0x000fe20000000000 */
[----:B------:R-:W-:Y:S02]  /*11d20*/  ISETP.GT.AND P2, PT, R53, 0x28, PT ;  /* 0x000000283500780c */ /* 0x000fe40003f44270 */
[----:B------:R-:W-:Y:S01]  /*11d30*/  FMNMX.FTZ R14, R61, R14, !PT ;  /* 0x0000000e3d0e7209 */ /* 0x000fe20007810000 */
[----:B------:R-:W1:Y:S01]  /*11d40*/  MUFU.TANH R171, R171 ;  /* 0x000000ab00ab7308 */ /* 0x000e620000002400 */
[----:B------:R-:W-:Y:S01]  /*11d50*/  FSEL R41, R41, -INF , P2 ;  /* 0xff80000029297808 */ /* 0x000fe20001000000 */
[----:B------:R-:W-:Y:S01]  /*11d60*/  HGMMA.64x128x16.F32 R88, R152, gdesc[UR12].tnspB, R88, gsb0 ;  /* 0x41e0000c98587df0 */ /* 0x000fe20008000858 */
[----:B------:R-:W-:Y:S02]  /*11d70*/  FMNMX.FTZ R14, R37, R14, !PT ;  /* 0x0000000e250e7209 */ /* 0x000fe40007810000 */
[----:B------:R-:W-:-:S02]  /*11d80*/  ISETP.GT.AND P2, PT, R53, 0x30, PT ;  /* 0x000000303500780c */ /* 0x000fc40003f44270 */
[----:B------:R-:W-:Y:S02]  /*11d90*/  FMNMX.FTZ R14, R41, R14, !PT ;  /* 0x0000000e290e7209 */ /* 0x000fe40007810000 */
[----:B------:R-:W-:Y:S02]  /*11da0*/  FSEL R45, R45, -INF , P2 ;  /* 0xff8000002d2d7808 */ /* 0x000fe40001000000 */
[----:B------:R-:W-:Y:S02]  /*11db0*/  FMNMX.FTZ R14, R65, R14, !PT ;  /* 0x0000000e410e7209 */ /* 0x000fe40007810000 */
[----:B------:R-:W-:Y:S02]  /*11dc0*/  ISETP.GT.AND P2, PT, R53, 0x38, PT ;  /* 0x000000383500780c */ /* 0x000fe40003f44270 */
[----:B------:R-:W-:Y:S02]  /*11dd0*/  FMNMX.FTZ R14, R45, R14, !PT ;  /* 0x0000000e2d0e7209 */ /* 0x000fe40007810000 */
[----:B------:R-:W-:-:S02]  /*11de0*/  FSEL R49, R49, -INF , P2 ;  /* 0xff80000031317808 */ /* 0x000fc40001000000 */
[----:B------:R-:W-:Y:S02]  /*11df0*/  FMNMX.FTZ R14, R69, R14, !PT ;  /* 0x0000000e450e7209 */ /* 0x000fe40007810000 */
[----:B------:R-:W-:Y:S02]  /*11e00*/  ISETP.GT.AND P2, PT, R53, 0x40, PT ;  /* 0x000000403500780c */ /* 0x000fe40003f44270 */
[----:B------:R-:W-:Y:S01]  /*11e10*/  FMNMX.FTZ R30, R49, R14, !PT ;  /* 0x0000000e311e7209 */ /* 0x000fe20007810000 */
[----:B------:R-:W-:Y:S01]  /*11e20*/  FMUL.FTZ R14, R76, UR7 ;  /* 0x000000074c0e7c20 */ /* 0x000fe20008410000 */
[----:B------:R-:W-:Y:S01]  /*11e30*/  FSEL R169, R52, -INF , P2 ;  /* 0xff80000034a97808 */ /* 0x000fe20001000000 */
[----:B------:R-:W-:Y:S01]  /*11e40*/  FMUL.FTZ R52, R67, UR7 ;  /* 0x0000000743347c20 */ /* 0x000fe20008410000 */
[----:B------:R-:W-:Y:S01]  /*11e50*/  FMNMX.FTZ R30, R73, R30, !PT ;  /* 0x0000001e491e7209 */ /* 0x000fe20007810000 */
[----:B------:R-:W-:Y:S01]  /*11e60*/  FMUL.FTZ R67, R82, UR7 ;  /* 0x0000000752437c20 */ /* 0x000fe20008410000 */
[----:B------:R-:W-:Y:S01]  /*11e70*/  ISETP.GT.AND P2, PT, R53, 0x48, PT ;  /* 0x000000483500780c */ /* 0x000fe20003f44270 */
[----:B------:R-:W2:Y:S01]  /*11e80*/  MUFU.TANH R14, R14 ;  /* 0x0000000e000e7308 */ /* 0x000ea20000002400 */
[----:B------:R-:W-:-:S02]  /*11e90*/  FMNMX.FTZ R30, R169, R30, !PT ;  /* 0x0000001ea91e7209 */ /* 0x000fc40007810000 */
[----:B0-----:R-:W-:Y:S01]  /*11ea0*/  FSEL R77, R8, -INF , P2 ;  /* 0xff800000084d7808 */ /* 0x001fe20001000000 */
[----:B------:R-:W-:Y:S01]  /*11eb0*/  FMUL.FTZ R8, R81, UR7 ;  /* 0x0000000751087c20 */ /* 0x000fe20008410000 */
[----:B------:R-:W-:Y:S02]  /*11ec0*/  FMNMX.FTZ R30, R55, R30, !PT ;  /* 0x0000001e371e7209 */ /* 0x000fe40007810000 */
[----:B------:R-:W-:Y:S01]  /*11ed0*/  ISETP.GT.AND P2, PT, R53, 0x50, PT ;  /* 0x000000503500780c */ /* 0x000fe20003f44270 */
[----:B------:R-:W-:Y:S01]  /*11ee0*/  MUFU.TANH R52, R52 ;  /* 0x0000003400347308 */ /* 0x000fe20000002400 */
[----:B-1----:R-:W-:Y:S02]  /*11ef0*/  FSEL R171, R171, -INF , P3 ;  /* 0xff800000abab7808 */ /* 0x002fe40001800000 */
[----:B------:R-:W-:Y:S02]  /*11f00*/  FMNMX.FTZ R30, R77, R30, !PT ;  /* 0x0000001e4d1e7209 */ /* 0x000fe40007810000 */
[----:B------:R-:W-:-:S02]  /*11f10*/  ISETP.GT.AND P3, PT, R53, 0x51, PT ;  /* 0x000000513500780c */ /* 0x000fc40003f64270 */
[----:B------:R-:W-:Y:S01]  /*11f20*/  FSEL R173, R173, -INF , P2 ;  /* 0xff800000adad7808 */ /* 0x000fe20001000000 */
[----:B------:R-:W0:Y:S01]  /*11f30*/  MUFU.TANH R8, R8 ;  /* 0x0000000800087308 */ /* 0x000e220000002400 */
[----:B------:R-:W-:Y:S02]  /*11f40*/  FMNMX.FTZ R30, R171, R30, !PT ;  /* 0x0000001eab1e7209 */ /* 0x000fe40007810000 */
[----:B------:R-:W-:Y:S02]  /*11f50*/  ISETP.GT.AND P2, PT, R53, 0x58, PT ;  /* 0x000000583500780c */ /* 0x000fe40003f44270 */
[----:B------:R-:W-:Y:S02]  /*11f60*/  FSEL R175, R175, -INF , P3 ;  /* 0xff800000afaf7808 */ /* 0x000fe40001800000 */
[----:B------:R-:W-:Y:S01]  /*11f70*/  FMNMX.FTZ R30, R173, R30, !PT ;  /* 0x0000001ead1e7209 */ /* 0x000fe20007810000 */
[----:B------:R-:W-:Y:S01]  /*11f80*/  MUFU.TANH R67, R67 ;  /* 0x0000004300437308 */ /* 0x000fe20000002400 */
[----:B------:R-:W-:-:S02]  /*11f90*/  ISETP.GT.AND P3, PT, R53, 0x59, PT ;  /* 0x000000593500780c */ /* 0x000fc40003f64270 */
[----:B------:R-:W-:Y:S01]  /*11fa0*/  FSEL R81, R9, -INF , P2 ;  /* 0xff80000009517808 */ /* 0x000fe20001000000 */
[----:B------:R-:W-:Y:S01]  /*11fb0*/  FMUL.FTZ R9, R85, UR7 ;  /* 0x0000000755097c20 */ /* 0x000fe20008410000 */
[----:B------:R-:W-:Y:S02]  /*11fc0*/  FMNMX.FTZ R30, R175, R30, !PT ;  /* 0x0000001eaf1e7209 */ /* 0x000fe40007810000 */
[----:B------:R-:W-:Y:S02]  /*11fd0*/  ISETP.GT.AND P2, PT, R53, 0x60, PT ;  /* 0x000000603500780c */ /* 0x000fe40003f44270 */
[----:B------:R-:W-:Y:S01]  /*11fe0*/  FSEL R177, R177, -INF , P3 ;  /* 0xff800000b1b17808 */ /* 0x000fe20001800000 */
[----:B------:R-:W-:Y:S01]  /*11ff0*/  MUFU.TANH R9, R9 ;  /* 0x0000000900097308 */ /* 0x000fe20000002400 */
[----:B------:R-:W-:Y:S02]  /*12000*/  FMNMX.FTZ R30, R81, R30, !PT ;  /* 0x0000001e511e7209 */ /* 0x000fe40007810000 */
[----:B------:R-:W-:-:S02]  /*12010*/  ISETP.GT.AND P3, PT, R53, 0x61, PT ;  /* 0x000000613500780c */ /* 0x000fc40003f64270 */
[----:B------:R-:W-:Y:S02]  /*12020*/  FSEL R181, R181, -INF , P2 ;  /* 0xff800000b5b57808 */ /* 0x000fe40001000000 */
[----:B------:R-:W-:Y:S02]  /*12030*/  FMNMX.FTZ R42, R177, R30, !PT ;  /* 0x0000001eb12a7209 */ /* 0x000fe40007810000 */
[----:B------:R-:W-:Y:S01]  /*12040*/  ISETP.GT.AND P2, PT, R53, 0x68, PT ;  /* 0x000000683500780c */ /* 0x000fe20003f44270 */
[----:B------:R-:W1:Y:S01]  /*12050*/  MUFU.TANH R30, R84 ;  /* 0x00000054001e7308 */ /* 0x000e620000002400 */
[----:B------:R-:W-:Y:S02]  /*12060*/  FSEL R179, R179, -INF , P3 ;  /* 0xff800000b3b37808 */ /* 0x000fe40001800000 */
[----:B------:R-:W-:Y:S02]  /*12070*/  FMNMX.FTZ R42, R181, R42, !PT ;  /* 0x0000002ab52a7209 */ /* 0x000fe40007810000 */
[----:B------:R-:W-:-:S02]  /*12080*/  ISETP.GT.AND P3, PT, R53, 0x69, PT ;  /* 0x000000693500780c */ /* 0x000fc40003f64270 */
[----:B--2---:R-:W-:Y:S01]  /*12090*/  FSEL R85, R14, -INF , P2 ;  /* 0xff8000000e557808 */ /* 0x004fe20001000000 */
[----:B------:R-:W-:Y:S01]  /*120a0*/  FMUL.FTZ R14, R62, UR7 ;  /* 0x000000073e0e7c20 */ /* 0x000fe20008410000 */
[----:B------:R-:W-:Y:S01]  /*120b0*/  FMNMX.FTZ R42, R179, R42, !PT ;  /* 0x0000002ab32a7209 */ /* 0x000fe20007810000 */
[----:B------:R-:W-:Y:S01]  /*120c0*/  FMUL.FTZ R62, R75, UR7 ;  /* 0x000000074b3e7c20 */ /* 0x000fe20008410000 */
[----:B------:R-:W-:Y:S02]  /*120d0*/  ISETP.GT.AND P2, PT, R53, 0x70, PT ;  /* 0x000000703500780c */ /* 0x000fe40003f44270 */
[----:B------:R-:W-:Y:S01]  /*120e0*/  FSEL R183, R183, -INF , P3 ;  /* 0xff800000b7b77808 */ /* 0x000fe20001800000 */
[----:B------:R-:W2:Y:S01]  /*120f0*/  MUFU.TANH R14, R14 ;  /* 0x0000000e000e7308 */ /* 0x000ea20000002400 */
[----:B------:R-:W-:Y:S02]  /*12100*/  FMNMX.FTZ R42, R85, R42, !PT ;  /* 0x0000002a552a7209 */ /* 0x000fe40007810000 */
[----:B------:R-:W-:-:S02]  /*12110*/  ISETP.GT.AND P3, PT, R53, 0x71, PT ;  /* 0x000000713500780c */ /* 0x000fc40003f64270 */
[----:B------:R-:W-:Y:S02]  /*12120*/  FSEL R235, R80, -INF , P2 ;  /* 0xff80000050eb7808 */ /* 0x000fe40001000000 */
[----:B------:R-:W-:Y:S01]  /*12130*/  FMNMX.FTZ R42, R183, R42, !PT ;  /* 0x0000002ab72a7209 */ /* 0x000fe20007810000 */
[----:B------:R-:W3:Y:S01]  /*12140*/  MUFU.TANH R62, R62 ;  /* 0x0000003e003e7308 */ /* 0x000ee20000002400 */
[----:B------:R-:W-:Y:S02]  /*12150*/  ISETP.GT.AND P2, PT, R53, 0x78, PT ;  /* 0x000000783500780c */ /* 0x000fe40003f44270 */
[----:B0-----:R-:W-:Y:S02]  /*12160*/  FSEL R237, R8, -INF , P3 ;  /* 0xff80000008ed7808 */ /* 0x001fe40001800000 */
[----:B------:R-:W-:Y:S02]  /*12170*/  FMNMX.FTZ R42, R235, R42, !PT ;  /* 0x0000002aeb2a7209 */ /* 0x000fe40007810000 */
[C---:B------:R-:W-:Y:S01]  /*12180*/  ISETP.GT.AND P3, PT, R53.reuse, 0x79, PT ;  /* 0x000000793500780c */ /* 0x040fe20003f64270 */
[----:B------:R-:W-:Y:S01]  /*12190*/  VIADD R53, R53, 0x8 ;  /* 0x0000000835357836 */ /* 0x000fe20000000000 */
[----:B-1----:R-:W-:-:S02]  /*121a0*/  FSEL R30, R30, -INF , P2 ;  /* 0xff8000001e1e7808 */ /* 0x002fc40001000000 */
[----:B------:R-:W-:Y:S01]  /*121b0*/  FMNMX.FTZ R35, R237, R42, !PT ;  /* 0x0000002aed237209 */ /* 0x000fe20007810000 */
[----:B------:R-:W-:Y:S01]  /*121c0*/  IMAD.U32 R42, RZ, RZ, UR5 ;  /* 0x00000005ff2a7e24 */ /* 0x000fe2000f8e00ff */
[----:B------:R-:W-:Y:S02]  /*121d0*/  FSEL R63, R9, -INF , P3 ;  /* 0xff800000093f7808 */ /* 0x000fe40001800000 */
[----:B------:R-:W-:Y:S02]  /*121e0*/  FMNMX.FTZ R8, R30, R35, !PT ;  /* 0x000000231e087209 */ /* 0x000fe40007810000 */
[----:B------:R-:W-:Y:S02]  /*121f0*/  ISETP.GT.AND P3, PT, R53, RZ, PT ;  /* 0x000000ff3500720c */ /* 0x000fe40003f64270 */
[----:B------:R-:W-:Y:S02]  /*12200*/  FMNMX.FTZ R8, R63, R8, !PT ;  /* 0x000000083f087209 */ /* 0x000fe40007810000 */
[----:B------:R-:W-:-:S03]  /*12210*/  ISETP.GT.AND P4, PT, R53, 0x1, PT ;  /* 0x000000013500780c */ /* 0x000fc60003f84270 */
[----:B------:R-:W0:Y:S02]  /*12220*/  SHFL.BFLY PT, R9, R8, 0x2, 0x1f ;  /* 0x0c401f0008097f89 */ /* 0x000e2400000e0000 */
[----:B0-----:R-:W-:Y:S01]  /*12230*/  FMNMX.FTZ R9, R8, R9, !PT ;  /* 0x0000000908097209 */ /* 0x001fe20007810000 */
[----:B------:R-:W-:Y:S02]  /*12240*/  WARPGROUP.DEPBAR.LE gsb0, 0x0 ;  /* 0x00008000000079c5 */ /* 0x000fe40000010000 */
[----:B------:R-:W-:Y:S02]  /*12250*/  WARPGROUP.ARRIVE ;  /* 0x00000000000079c5 */ /* 0x000fe40000000000 */
[----:B------:R-:W0:Y:S02]  /*12260*/  SHFL.BFLY PT, R8, R9, 0x1, 0x1f ;  /* 0x0c201f0009087f89 */ /* 0x000e2400000e0000 */
[----:B0-----:R-:W-:Y:S01]  /*12270*/  FMNMX.FTZ R35, R9, R8, !PT ;  /* 0x0000000809237209 */ /* 0x001fe20007810000 */
[----:B------:R-:W-:Y:S01]  /*12280*/  VIADD R8, R6, 0x280 ;  /* 0x0000028006087836 */ /* 0x000fe20000000000 */
[----:B------:R-:W-:-:S02]  /*12290*/  MOV R9, 0x40000040 ;  /* 0x4000004000097802 */ /* 0x000fc40000000f00 */
[C---:B------:R-:W-:Y:S01]  /*122a0*/  FSETP.NEU.FTZ.AND P2, PT, R35.reuse, -INF , PT ;  /* 0xff8000002300780b */ /* 0x040fe20003f5d000 */
[----:B------:R-:W-:Y:S01]  /*122b0*/  FMUL.FTZ R68, R35, R42 ;  /* 0x0000002a23447220 */ /* 0x000fe20000410000 */
[----:B------:R-:W-:Y:S02]  /*122c0*/  R2UR UR10, R8 ;  /* 0x00000000080a72ca */ /* 0x000fe400000e0000 */
[----:B------:R-:W-:Y:S01]  /*122d0*/  R2UR UR11, R9 ;  /* 0x00000000090b72ca */ /* 0x000fe200000e0000 */
[----:B------:R-:W-:Y:S01]  /*122e0*/  IMAD.MOV.U32 R9, RZ, RZ, 0x40000040 ;  /* 0x40000040ff097424 */ /* 0x000fe200078e00ff */
[----:B------:R-:W-:-:S05]  /*122f0*/  FSEL R68, R68, RZ, P2 ;  /* 0x000000ff44447208 */ /* 0x000fca0001000000 */
[-CC-:B------:R-:W-:Y:S01]  /*12300*/  FFMA.FTZ R182, R21, R42.reuse, -R68.reuse ;  /* 0x0000002a15b67223 */ /* 0x180fe20000010844 */
[----:B------:R-:W-:Y:S01]  /*12310*/  FSEL R21, R15, -INF , P3 ;  /* 0xff8000000f157808 */ /* 0x000fe20001800000 */
[-CC-:B------:R-:W-:Y:S01]  /*12320*/  FFMA.FTZ R180, R7, R42.reuse, -R68.reuse ;  /* 0x0000002a07b47223 */ /* 0x180fe20000010844 */
[-CC-:B------:R-:W-:Y:S01]  /*12330*/  FFMA.FTZ R7, R25, R42.reuse, -R68.reuse ;  /* 0x0000002a19077223 */ /* 0x180fe20000010844 */
[----:B------:R-:W-:Y:S01]  /*12340*/  ISETP.GT.AND P3, PT, R53, 0x8, PT ;  /* 0x000000083500780c */ /* 0x000fe20003f64270 */
[-CC-:B------:R-:W-:Y:S01]  /*12350*/  FFMA.FTZ R176, R27, R42.reuse, -R68.reuse ;  /* 0x0000002a1bb07223 */ /* 0x180fe20000010844 */
[----:B------:R-:W-:Y:S01]  /*12360*/  HGMMA.64x128x16.F32 R88, R156, gdesc[UR8].tnspB, R88, gsb0 ;  /* 0x41e000089c587df0 */ /* 0x000fe20008000858 */
        /* <DEDUP_REMOVED lines=15> */
[----:B------:R0:W-:Y:S01]  /*12460*/  MUFU.EX2 R15, R7 ;  /* 0x00000007000f7308 */ /* 0x0001e20000000800 */
        /* <DEDUP_REMOVED lines=35> */
[----:B------:R-:W-:Y:S01]  /*126a0*/  FFMA.FTZ R63, R63, R42, -R68 ;  /* 0x0000002a3f3f7223 */ /* 0x000fe20000010844 */
        /* <DEDUP_REMOVED lines=13> */
[----:B------:R-:W-:Y:S02]  /*12780*/  FMNMX.FTZ R8, R43, R8, !PT ;  /* 0x000000082b087209 */ /* 0x000fe40007810000 */
[----:B------:R-:W-:Y:S02]  /*12790*/  FSEL R47, R47, -INF , P3 ;  /* 0xff8000002f2f7808 */ /* 0x000fe40001800000 */
[----:B------:R-:W-:Y:S01]  /*127a0*/  ISETP.GT.AND P3, PT, R53, 0x40, PT ;  /* 0x000000403500780c */ /* 0x000fe20003f64270 */
[----:B------:R-:W-:Y:S01]  /*127b0*/  MUFU.EX2 R31, R31 ;  /* 0x0000001f001f7308 */ /* 0x000fe20000000800 */
[----:B------:R-:W-:-:S02]  /*127c0*/  R2UR UR11, R9 ;  /* 0x00000000090b72ca */ /* 0x000fc400000e0000 */
[----:B------:R-:W-:Y:S02]  /*127d0*/  FSEL R51, R51, -INF , P3 ;  /* 0xff80000033337808 */ /* 0x000fe40001800000 */
[----:B------:R-:W-:-:S03]  /*127e0*/  ISETP.GT.AND P3, PT, R53, 0x48, PT ;  /* 0x000000483500780c */ /* 0x000fc60003f64270 */
        /* <DEDUP_REMOVED lines=8> */
[----:B------:R-:W-:Y:S01]  /*12870*/  FSEL R157, R44, -INF , P4 ;  /* 0xff8000002c9d7808 */ /* 0x000fe20002000000 */
[----:B------:R-:W-:Y:S01]  /*12880*/  WARPGROUP.ARRIVE ;  /* 0x00000000000079c5 */ /* 0x000fe20000000000 */
[----:B------:R-:W-:Y:S01]  /*12890*/  ISETP.GT.AND P4, PT, R53, 0x39, PT ;  /* 0x000000393500780c */ /* 0x000fe20003f84270 */
[--C-:B------:R-:W-:Y:S01]  /*128a0*/  FFMA.FTZ R158, R81, R42, -R68.reuse ;  /* 0x0000002a519e7223 */ /* 0x100fe20000010844 */
[----:B------:R-:W-:Y:S01]  /*128b0*/  FMNMX.FTZ R8, R157, R8, !PT ;  /* 0x000000089d087209 */ /* 0x000fe20007810000 */
[-CC-:B------:R-:W-:Y:S01]  /*128c0*/  FFMA.FTZ R81, R183, R42.reuse, -R68.reuse ;  /* 0x0000002ab7517223 */ /* 0x180fe20000010844 */
[----:B------:R-:W-:Y:S01]  /*128d0*/  FSEL R41, R48, -INF , P4 ;  /* 0xff80000030297808 */ /* 0x000fe20002000000 */
[----:B------:R-:W-:Y:S01]  /*128e0*/  FFMA.FTZ R156, R173, R42, -R68 ;  /* 0x0000002aad9c7223 */ /* 0x000fe20000010844 */
        /* <DEDUP_REMOVED lines=8> */
[----:B--2---:R-:W-:Y:S02]  /*12970*/  FSEL R159, R14, -INF , P3 ;  /* 0xff8000000e9f7808 */ /* 0x004fe40001800000 */
[----:B------:R-:W-:-:S02]  /*12980*/  FMNMX.FTZ R8, R65, R8, !PT ;  /* 0x0000000841087209 */ /* 0x000fc40007810000 */
[----:B------:R-:W-:Y:S01]  /*12990*/  ISETP.GT.AND P3, PT, R53, 0x50, PT ;  /* 0x000000503500780c */ /* 0x000fe20003f64270 */
[----:B------:R-:W-:Y:S01]  /*129a0*/  MUFU.EX2 R55, R55 ;  /* 0x0000003700377308 */ /* 0x000fe20000000800 */
[----:B------:R-:W-:Y:S02]  /*129b0*/  FSEL R46, R46, -INF , P4 ;  /* 0xff8000002e2e7808 */ /* 0x000fe40002000000 */
[----:B0-----:R-:W-:Y:S02]  /*129c0*/  FMNMX.FTZ R7, R159, R8, !PT ;  /* 0x000000089f077209 */ /* 0x001fe40007810000 */
[----:B------:R-:W-:Y:S02]  /*129d0*/  ISETP.GT.AND P4, PT, R53, 0x51, PT ;  /* 0x000000513500780c */ /* 0x000fe40003f84270 */
[----:B------:R-:W-:Y:S01]  /*129e0*/  FSEL R50, R50, -INF , P3 ;  /* 0xff80000032327808 */ /* 0x000fe20001800000 */
[----:B------:R-:W-:Y:S01]  /*129f0*/  MUFU.EX2 R154, R154 ;  /* 0x0000009a009a7308 */ /* 0x000fe20000000800 */
[----:B------:R-:W-:-:S02]  /*12a00*/  FMNMX.FTZ R7, R46, R7, !PT ;  /* 0x000000072e077209 */ /* 0x000fc40007810000 */
[C---:B------:R-:W-:Y:S02]  /*12a10*/  ISETP.GT.AND P3, PT, R53.reuse, 0x58, PT ;  /* 0x000000583500780c */ /* 0x040fe40003f64270 */
[----:B------:R-:W-:Y:S02]  /*12a20*/  FSEL R69, R52, -INF , P4 ;  /* 0xff80000034457808 */ /* 0x000fe40002000000 */
[----:B------:R-:W-:Y:S01]  /*12a30*/  FMNMX.FTZ R8, R50, R7, !PT ;  /* 0x0000000732087209 */ /* 0x000fe20007810000 */
[----:B------:R-:W-:Y:S01]  /*12a40*/  MUFU.EX2 R156, R156 ;  /* 0x0000009c009c7308 */ /* 0x000fe20000000800 */
[----:B------:R-:W-:Y:S02]  /*12a50*/  ISETP.GT.AND P4, PT, R53, 0x59, PT ;  /* 0x000000593500780c */ /* 0x000fe40003f84270 */
[----:B------:R-:W-:Y:S02]  /*12a60*/  FSEL R56, R56, -INF , P3 ;  /* 0xff80000038387808 */ /* 0x000fe40001800000 */
[----:B------:R-:W-:-:S02]  /*12a70*/  FMNMX.FTZ R7, R69, R8, !PT ;  /* 0x0000000845077209 */ /* 0x000fc40007810000 */
[C---:B------:R-:W-:Y:S01]  /*12a80*/  ISETP.GT.AND P3, PT, R53.reuse, 0x60, PT ;  /* 0x000000603500780c */ /* 0x040fe20003f64270 */
[----:B------:R-:W-:Y:S01]  /*12a90*/  MUFU.EX2 R158, R158 ;  /* 0x0000009e009e7308 */ /* 0x000fe20000000800 */
[----:B------:R-:W-:Y:S02]  /*12aa0*/  FSEL R58, R58, -INF , P4 ;  /* 0xff8000003a3a7808 */ /* 0x000fe40002000000 */
[----:B------:R-:W-:Y:S02]  /*12ab0*/  FMNMX.FTZ R7, R56, R7, !PT ;  /* 0x0000000738077209 */ /* 0x000fe40007810000 */
[----:B------:R-:W-:Y:S02]  /*12ac0*/  ISETP.GT.AND P4, PT, R53, 0x61, PT ;  /* 0x000000613500780c */ /* 0x000fe40003f84270 */
[----:B------:R-:W-:Y:S01]  /*12ad0*/  FSEL R60, R60, -INF , P3 ;  /* 0xff8000003c3c7808 */ /* 0x000fe20001800000 */
[----:B------:R-:W-:Y:S01]  /*12ae0*/  MUFU.EX2 R20, R20 ;  /* 0x0000001400147308 */ /* 0x000fe20000000800 */
[----:B------:R-:W-:-:S02]  /*12af0*/  FMNMX.FTZ R7, R58, R7, !PT ;  /* 0x000000073a077209 */ /* 0x000fc40007810000 */
[C---:B------:R-:W-:Y:S02]  /*12b00*/  ISETP.GT.AND P3, PT, R53.reuse, 0x68, PT ;  /* 0x000000683500780c */ /* 0x040fe40003f64270 */
[----:B---3--:R-:W-:Y:S02]  /*12b10*/  FSEL R73, R62, -INF , P4 ;  /* 0xff8000003e497808 */ /* 0x008fe40002000000 */
        /* <DEDUP_REMOVED lines=11> */
[----:B------:R-:W-:Y:S01]  /*12bd0*/  FFMA.FTZ R67, R175, R42, -R68 ;  /* 0x0000002aaf437223 */ /* 0x000fe20000010844 */
[----:B------:R-:W-:Y:S01]  /*12be0*/  FMNMX.FTZ R7, R169, R8, !PT ;  /* 0x00000008a9077209 */ /* 0x000fe20007810000 */
[----:B------:R-:W-:Y:S01]  /*12bf0*/  MUFU.EX2 R81, R81 ;  /* 0x0000005100517308 */ /* 0x000fe20000000800 */
[----:B------:R-:W-:-:S02]  /*12c00*/  ISETP.GT.AND P3, PT, R53, 0x78, PT ;  /* 0x000000783500780c */ /* 0x000fc40003f64270 */
[----:B------:R-:W-:Y:S02]  /*12c10*/  FSEL R70, R70, -INF , P4 ;  /* 0xff80000046467808 */ /* 0x000fe40002000000 */
[----:B------:R-:W-:Y:S02]  /*12c20*/  FMNMX.FTZ R7, R14, R7, !PT ;  /* 0x000000070e077209 */ /* 0x000fe40007810000 */
[----:B------:R-:W-:Y:S01]  /*12c30*/  ISETP.GT.AND P4, PT, R53, 0x79, PT ;  /* 0x000000793500780c */ /* 0x000fe20003f84270 */
[-CC-:B------:R-:W-:Y:S01]  /*12c40*/  FFMA.FTZ R53, R171, R42.reuse, -R68.reuse ;  /* 0x0000002aab357223 */ /* 0x180fe20000010844 */
[----:B------:R-:W-:Y:S01]  /*12c50*/  FSEL R26, R71, -INF , P3 ;  /* 0xff800000471a7808 */ /* 0x000fe20001800000 */
[----:B------:R-:W-:Y:S01]  /*12c60*/  FFMA.FTZ R71, R177, R42, -R68 ;  /* 0x0000002ab1477223 */ /* 0x000fe20000010844 */
[----:B------:R-:W-:Y:S01]  /*12c70*/  FMNMX.FTZ R7, R70, R7, !PT ;  /* 0x0000000746077209 */ /* 0x000fe20007810000 */
[----:B------:R-:W-:Y:S01]  /*12c80*/  MUFU.EX2 R67, R67 ;  /* 0x0000004300437308 */ /* 0x000fe20000000800 */
[----:B------:R-:W-:-:S02]  /*12c90*/  FSEL R72, R72, -INF , P4 ;  /* 0xff80000048487808 */ /* 0x000fc40002000000 */
        /* <DEDUP_REMOVED lines=8> */
[----:B------:R-:W-:-:S06]  /*12d20*/  VIADD R8, R6, 0x300 ;  /* 0x0000030006087836 */ /* 0x000fcc0000000000 */
[----:B------:R-:W-:Y:S01]  /*12d30*/  MUFU.EX2 R30, R30 ;  /* 0x0000001e001e7308 */ /* 0x000fe20000000800 */
[----:B------:R-:W0:Y:S01]  /*12d40*/  SHFL.BFLY PT, R7, R32, 0x1, 0x1f ;  /* 0x0c201f0020077f89 */ /* 0x000e2200000e0000 */
[----:B------:R-:W-:Y:S02]  /*12d50*/  R2UR UR10, R8 ;  /* 0x00000000080a72ca */ /* 0x000fe400000e0000 */
[----:B------:R-:W-:-:S04]  /*12d60*/  IADD3 R8, R6, 0x380, RZ ;  /* 0x0000038006087810 */ /* 0x000fc80007ffe0ff */
[----:B------:R-:W-:Y:S07]  /*12d70*/  MUFU.EX2 R63, R63 ;  /* 0x0000003f003f7308 */ /* 0x000fee0000000800 */
[----:B------:R-:W-:Y:S01]  /*12d80*/  HGMMA.64x128x16.F32 R88, R160, gdesc[UR8].tnspB, R88, gsb0 ;  /* 0x41e00008a0587df0 */ /* 0x000fe20008000858 */
[----:B------:R-:W-:Y:S02]  /*12d90*/  R2UR UR10, R8 ;  /* 0x00000000080a72ca */ /* 0x000fe400000e0000 */
[----:B0-----:R-:W-:-:S02]  /*12da0*/  FMNMX.FTZ R7, R32, R7, !PT ;  /* 0x0000000720077209 */ /* 0x001fc40007810000 */
[----:B------:R-:W-:Y:S02]  /*12db0*/  FSEL R32, R35, RZ, P2 ;  /* 0x000000ff23207208 */ /* 0x000fe40001000000 */
[C---:B------:R-:W-:Y:S01]  /*12dc0*/  FSETP.NEU.FTZ.AND P2, PT, R7.reuse, -INF , PT ;  /* 0xff8000000700780b */ /* 0x040fe20003f5d000 */
[----:B------:R-:W-:Y:S02]  /*12dd0*/  FMUL.FTZ R52, R7, R42 ;  /* 0x0000002a07347220 */ /* 0x000fe40000410000 */
[----:B------:R-:W-:-:S03]  /*12de0*/  FADD.FTZ R9, -R32, R11 ;  /* 0x0000000b20097221 */ /* 0x000fc60000010100 */
[----:B------:R-:W-:Y:S01]  /*12df0*/  FSEL R52, R52, RZ, P2 ;  /* 0x000000ff34347208 */ /* 0x000fe20001000000 */
[----:B------:R-:W-:-:S04]  /*12e00*/  FMUL.FTZ R9, R9, R42 ;  /* 0x0000002a09097220 */ /* 0x000fc80000410000 */
        /* <DEDUP_REMOVED lines=9> */
[----:B0-----:R-:W-:Y:S01]  /*12ea0*/  FSEL R9, R7, RZ, P2 ;  /* 0x000000ff07097208 */ /* 0x001fe20001000000 */
[----:B------:R-:W-:Y:S01]  /*12eb0*/  FFMA.FTZ R38, R87, R42, -R52 ;  /* 0x0000002a57267223 */ /* 0x000fe20000010834 */
[----:B------:R-:W-:-:S02]  /*12ec0*/  @!P1 IMAD R29, R185, 0x8, R2 ;  /* 0x00000008b91d9824 */ /* 0x000fc400078e0202 */
[-CC-:B------:R-:W-:Y:S01]  /*12ed0*/  FFMA.FTZ R173, R153, R42.reuse, -R52.reuse ;  /* 0x0000002a99ad7223 */ /* 0x180fe20000010834 */
[-C--:B------:R-:W-:Y:S01]  /*12ee0*/  FFMA.FTZ R40, R155, R42.reuse, -R52 ;  /* 0x0000002a9b287223 */ /* 0x080fe20000010834 */
[----:B------:R-:W-:Y:S01]  /*12ef0*/  FADD.FTZ R9, -R9, R10 ;  /* 0x0000000a09097221 */ /* 0x000fe20000010100 */
[-C--:B------:R-:W-:Y:S01]  /*12f00*/  FFMA.FTZ R175, R39, R42.reuse, -R52 ;  /* 0x0000002a27af7223 */ /* 0x080fe20000010834 */
[----:B------:R-:W-:Y:S01]  /*12f10*/  MUFU.EX2 R32, R32 ;  /* 0x0000002000207308 */ /* 0x000fe20000000800 */
[----:B-1----:R-:W-:Y:S01]  /*12f20*/  FFMA.FTZ R54, R11, R3, R180 ;  /* 0x000000030b367223 */ /* 0x002fe200000100b4 */
[-C--:B------:R-:W-:Y:S01]  /*12f30*/  FMUL.FTZ R10, R9, R42.reuse ;  /* 0x0000002a090a7220 */ /* 0x080fe20000410000 */
[----:B------:R-:W-:Y:S02]  /*12f40*/  IMAD.MOV.U32 R9, RZ, RZ, 0x40000040 ;  /* 0x40000040ff097424 */ /* 0x000fe400078e00ff */
[-C--:B------:R-:W-:Y:S01]  /*12f50*/  FFMA.FTZ R48, R157, R42.reuse, -R52 ;  /* 0x0000002a9d307223 */ /* 0x080fe20000010834 */
[----:B------:R-:W-:Y:S01]  /*12f60*/  FADD.FTZ R3, R57, R54 ;  /* 0x0000003639037221 */ /* 0x000fe20000010000 */
[-CC-:B------:R-:W-:Y:S01]  /*12f70*/  FFMA.FTZ R157, R50, R42.reuse, -R52.reuse ;  /* 0x0000002a329d7223 */ /* 0x180fe20000010834 */
[-CC-:B------:R-:W-:Y:S01]  /*12f80*/  FFMA.FTZ R44, R61, R42.reuse, -R52.reuse ;  /* 0x0000002a3d2c7223 */ /* 0x180fe20000010834 */
[----:B------:R-:W-:Y:S01]  /*12f90*/  R2UR UR11, R9 ;  /* 0x00000000090b72ca */ /* 0x000fe200000e0000 */
[----:B------:R0:W1:Y:S01]  /*12fa0*/  MUFU.EX2 R6, R10 ;  /* 0x0000000a00067308 */ /* 0x0000620000000800 */
        /* <DEDUP_REMOVED lines=9> */
[----:B------:R-:W-:Y:S01]  /*13040*/  IADD3 R3, -R194, 0xb, RZ ;  /* 0x0000000bc2037810 */ /* 0x000fe20007ffe1ff */
[-CC-:B------:R-:W-:Y:S01]  /*13050*/  FFMA.FTZ R159, R56, R42.reuse, -R52.reuse ;  /* 0x0000002a389f7223 */ /* 0x180fe20000010834 */
[-C--:B0-----:R-:W-:Y:S01]  /*13060*/  FFMA.FTZ R10, R65, R42.reuse, -R52 ;  /* 0x0000002a410a7223 */ /* 0x081fe20000010834 */
[----:B------:R-:W-:Y:S01]  /*13070*/  FADD.FTZ R25, R27, R54 ;  /* 0x000000361b197221 */ /* 0x000fe20000010000 */
[-CC-:B------:R-:W-:Y:S01]  /*13080*/  FFMA.FTZ R73, R73, R42.reuse, -R52.reuse ;  /* 0x0000002a49497223 */ /* 0x180fe20000010834 */
[--C-:B------:R-:W-:Y:S01]  /*13090*/  FFMA.FTZ R169, R169, R42, -R52.reuse ;  /* 0x0000002aa9a97223 */ /* 0x100fe20000010834 */
[----:B------:R-:W0:Y:S01]  /*130a0*/  MUFU.EX2 R34, R34 ;  /* 0x0000002200227308 */ /* 0x000e220000000800 */
[----:B-1----:R-:W-:Y:S01]  /*130b0*/  FFMA.FTZ R9, R6, R0, R181 ;  /* 0x0000000006097223 */ /* 0x002fe200000100b5 */
[----:B------:R-:W-:Y:S01]  /*130c0*/  FADD.FTZ R0, R178, R25 ;  /* 0x00000019b2007221 */ /* 0x000fe20000010000 */
[----:B------:R-:W-:Y:S01]  /*130d0*/  F2FP.F16.F32.PACK_AB R182, R15, R182 ;  /* 0x000000b60fb6723e */ /* 0x000fe200000000ff */
[-C--:B------:R-:W-:Y:S01]  /*130e0*/  FFMA.FTZ R70, R70, R42.reuse, -R52 ;  /* 0x0000002a46467223 */ /* 0x080fe20000010834 */
[----:B------:R-:W-:Y:S01]  /*130f0*/  FADD.FTZ R54, R32, R9 ;  /* 0x0000000920367221 */ /* 0x000fe20000010000 */
[----:B------:R-:W-:Y:S01]  /*13100*/  FADD.FTZ R9, R31, R0 ;  /* 0x000000001f097221 */ /* 0x000fe20000010000 */
[----:B------:R-:W-:Y:S01]  /*13110*/  FFMA.FTZ R0, R46, R42, -R52 ;  /* 0x0000002a2e007223 */ /* 0x000fe20000010834 */
[----:B------:R-:W-:Y:S01]  /*13120*/  MUFU.EX2 R177, R177 ;  /* 0x000000b100b17308 */ /* 0x000fe20000000800 */
[----:B--2---:R-:W-:Y:S01]  /*13130*/  FADD.FTZ R25, R183, R54 ;  /* 0x00000036b7197221 */ /* 0x004fe20000010000 */
[----:B------:R-:W-:Y:S01]  /*13140*/  FADD.FTZ R54, R172, R9 ;  /* 0x00000009ac367221 */ /* 0x000fe20000010000 */
[----:B------:R-:W-:-:S02]  /*13150*/  @!P1 VIADD R9, R29, 0x28840 ;  /* 0x000288401d099836 */ /* 0x000fc40000000000 */
[----:B------:R-:W-:Y:S01]  /*13160*/  FFMA.FTZ R26, R26, R42, -R52 ;  /* 0x0000002a1a1a7223 */ /* 0x000fe20000010834 */
[C---:B------:R-:W-:Y:S01]  /*13170*/  ISETP.GT.AND P2, PT, R12.reuse, R5, PT ;  /* 0x000000050c00720c */ /* 0x040fe20003f44270 */
[----:B------:R-:W-:Y:S01]  /*13180*/  VIADD R12, R12, 0xffffffff ;  /* 0xffffffff0c0c7836 */ /* 0x000fe20000000000 */
[----:B------:R-:W-:Y:S01]  /*13190*/  F2FP.F16.F32.PACK_AB R180, R57, R180 ;  /* 0x000000b439b4723e */ /* 0x000fe200000000ff */
[----:B------:R-:W-:Y:S01]  /*131a0*/  MUFU.EX2 R36, R36 ;  /* 0x0000002400247308 */ /* 0x000fe20000000800 */
[----:B0-----:R-:W-:Y:S01]  /*131b0*/  FADD.FTZ R46, R34, R25 ;  /* 0x00000019222e7221 */ /* 0x001fe20000010000 */
[----:B------:R-:W-:Y:S01]  /*131c0*/  FADD.FTZ R25, R33, R54 ;  /* 0x0000003621197221 */ /* 0x000fe20000010000 */
[----:B------:R-:W-:Y:S02]  /*131d0*/  @!P1 PRMT R9, RZ, 0x654, R9 ;  /* 0x00000654ff099816 */ /* 0x000fe40000000009 */
[----:B------:R-:W-:Y:S02]  /*131e0*/  F2FP.F16.F32.PACK_AB R176, R27, R176 ;  /* 0x000000b01bb0723e */ /* 0x000fe400000000ff */
[----:B------:R-:W-:Y:S01]  /*131f0*/  F2FP.F16.F32.PACK_AB R178, R31, R178 ;  /* 0x000000b21fb2723e */ /* 0x000fe200000000ff */
[----:B------:R-:W-:Y:S01]  /*13200*/  MUFU.EX2 R179, R179 ;  /* 0x000000b300b37308 */ /* 0x000fe20000000800 */
[----:B------:R-:W-:-:S02]  /*13210*/  F2FP.F16.F32.PACK_AB R172, R33, R172 ;  /* 0x000000ac21ac723e */ /* 0x000fc400000000ff */
[----:B------:R-:W-:Y:S02]  /*13220*/  F2FP.F16.F32.PACK_AB R181, R32, R181 ;  /* 0x000000b520b5723e */ /* 0x000fe400000000ff */
[----:B------:R-:W-:-:S03]  /*13230*/  F2FP.F16.F32.PACK_AB R183, R34, R183 ;  /* 0x000000b722b7723e */ /* 0x000fc600000000ff */
        /* <DEDUP_REMOVED lines=8> */
[----:B------:R-:W-:-:S04]  /*132c0*/  FFMA.FTZ R161, R60, R42, -R52 ;  /* 0x0000002a3ca17223 */ /* 0x000fc80000010834 */
[----:B------:R-:W0:Y:S01]  /*132d0*/  MUFU.EX2 R48, R48 ;  /* 0x0000003000307308 */ /* 0x000e220000000800 */
[----:B------:R-:W-:Y:S01]  /*132e0*/  FFMA.FTZ R163, R64, R42, -R52 ;  /* 0x0000002a40a37223 */ /* 0x000fe20000010834 */
[----:B------:R-:W-:Y:S01]  /*132f0*/  F2FP.F16.F32.PACK_AB R160, R77, R20 ;  /* 0x000000144da0723e */ /* 0x000fe200000000ff */
[----:B------:R-:W-:Y:S01]  /*13300*/  HGMMA.64x128x16.F32 R88, R164, gdesc[UR8].tnspB, R88, gsb0 ;  /* 0x41e00008a4587df0 */ /* 0x000fe20008000858 */
[----:B------:R-:W-:-:S04]  /*13310*/  F2FP.F16.F32.PACK_AB R162, R81, R24 ;  /* 0x0000001851a2723e */ /* 0x000fc800000000ff */
[----:B------:R-:W1:Y:S08]  /*13320*/  MUFU.EX2 R171, R171 ;  /* 0x000000ab00ab7308 */ /* 0x000e700000000800 */
[----:B------:R-:W2:Y:S08]  /*13330*/  MUFU.EX2 R8, R8 ;  /* 0x0000000800087308 */ /* 0x000eb00000000800 */
[----:B------:R-:W3:Y:S08]  /*13340*/  MUFU.EX2 R153, R153 ;  /* 0x0000009900997308 */ /* 0x000ef00000000800 */
[----:B------:R-:W4:Y:S08]  /*13350*/  MUFU.EX2 R10, R10 ;  /* 0x0000000a000a7308 */ /* 0x000f300000000800 */
[----:B------:R-:W5:Y:S08]  /*13360*/  MUFU.EX2 R155, R155 ;  /* 0x0000009b009b7308 */ /* 0x000f700000000800 */
[----:B------:R-:W5:Y:S08]  /*13370*/  MUFU.EX2 R0, R0 ;  /* 0x0000000000007308 */ /* 0x000f700000000800 */
[----:B------:R-:W5:Y:S08]  /*13380*/  MUFU.EX2 R157, R157 ;  /* 0x0000009d009d7308 */ /* 0x000f700000000800 */
[----:B------:R-:W-:Y:S08]  /*13390*/  MUFU.EX2 R159, R159 ;  /* 0x0000009f009f7308 */ /* 0x000ff00000000800 */
[----:B------:R-:W-:Y:S08]  /*133a0*/  MUFU.EX2 R161, R161 ;  /* 0x000000a100a17308 */ /* 0x000ff00000000800 */
[----:B------:R-:W-:Y:S08]  /*133b0*/  MUFU.EX2 R163, R163 ;  /* 0x000000a300a37308 */ /* 0x000ff00000000800 */
[----:B------:R0:W-:Y:S08]  /*133c0*/  MUFU.EX2 R15, R169 ;  /* 0x000000a9000f7308 */ /* 0x0001f00000000800 */
[----:B------:R-:W-:Y:S01]  /*133d0*/  MUFU.EX2 R70, R70 ;  /* 0x0000004600467308 */ /* 0x000fe20000000800 */
[----:B0-----:R-:W-:Y:S01]  /*133e0*/  F2FP.F16.F32.PACK_AB R169, R48, R21 ;  /* 0x0000001530a9723e */ /* 0x001fe200000000ff */
[----:B------:R-:W-:-:S02]  /*133f0*/  WARPGROUP.DEPBAR.LE gsb0, 0x0 ;  /* 0x00008000000079c5 */ /* 0x000fc40000010000 */
[----:B------:R0:W-:Y:S06]  /*13400*/  BAR.ARV R3, 0x100 ;  /* 0x000400030000751d */ /* 0x0001ec0000002000 */
[----:B------:R1:W-:Y:S01]  /*13410*/  @!P1 SYNCS.ARRIVE.TRANS64.RED.A1T0 RZ, [R9+URZ], RZ ;  /* 0x000000ff09ff99a7 */ /* 0x0003e2000810043f */
[----:B------:R-:W-:Y:S01]  /*13420*/  MUFU.EX2 R167, R26 ;  /* 0x0000001a00a77308 */ /* 0x000fe20000000800 */
[----:B0-----:R-:W-:Y:S01]  /*13430*/  FADD.FTZ R3, R177, R46 ;  /* 0x0000002eb1037221 */ /* 0x001fe20000010000 */
[----:B------:R-:W-:Y:S01]  /*13440*/  FADD.FTZ R46, R174, R25 ;  /* 0x00000019ae2e7221 */ /* 0x000fe20000010000 */
[-C--:B------:R-:W-:Y:S01]  /*13450*/  FMUL.FTZ R88, R88, R11.reuse ;  /* 0x0000000b58587220 */ /* 0x080fe20000410000 */
[-C--:B------:R-:W-:Y:S01]  /*13460*/  FMUL.FTZ R89, R89, R11.reuse ;  /* 0x0000000b59597220 */ /* 0x080fe20000410000 */
[----:B------:R-:W-:Y:S01]  /*13470*/  FADD.FTZ R50, R36, R3 ;  /* 0x0000000324327221 */ /* 0x000fe20000010000 */
[-C--:B------:R-:W-:Y:S01]  /*13480*/  FMUL.FTZ R92, R92, R11.reuse ;  /* 0x0000000b5c5c7220 */ /* 0x080fe20000410000 */
[----:B-1----:R-:W-:Y:S01]  /*13490*/  FADD.FTZ R9, R37, R46 ;  /* 0x0000002e25097221 */ /* 0x002fe20000010000 */
[----:B------:R0:W-:Y:S01]  /*134a0*/  @!P1 SYNCS.ARRIVE.TRANS64.RED.A1T0 RZ, [R13+URZ], RZ ;  /* 0x000000ff0dff99a7 */ /* 0x0001e2000810043f */
[----:B------:R-:W-:Y:S01]  /*134b0*/  FADD.FTZ R3, R179, R50 ;  /* 0x00000032b3037221 */ /* 0x000fe20000010000 */
[-C--:B------:R-:W-:Y:S01]  /*134c0*/  FFMA.FTZ R46, R69, R42.reuse, -R52 ;  /* 0x0000002a452e7223 */ /* 0x080fe20000010834 */
        /* <DEDUP_REMOVED lines=9> */
[-C--:B------:R-:W-:Y:S01]  /*13560*/  FMUL.FTZ R100, R100, R11.reuse ;  /* 0x0000000b64647220 */ /* 0x080fe20000410000 */
[----:B------:R-:W-:Y:S01]  /*13570*/  FADD.FTZ R54, R40, R3 ;  /* 0x0000000328367221 */ /* 0x000fe20000010000 */
[-C--:B------:R-:W-:Y:S01]  /*13580*/  FMUL.FTZ R101, R101, R11.reuse ;  /* 0x0000000b65657220 */ /* 0x080fe20000410000 */
        /* <DEDUP_REMOVED lines=13> */
[-CC-:B------:R-:W-:Y:S01]  /*13660*/  FFMA.FTZ R3, R14, R42.reuse, -R52.reuse ;  /* 0x0000002a0e037223 */ /* 0x180fe20000010834 */
[----:B------:R-:W-:Y:S01]  /*13670*/  FADD.FTZ R14, R48, R9 ;  /* 0x00000009300e7221 */ /* 0x000fe20000010000 */
[----:B------:R-:W-:Y:S01]  /*13680*/  FFMA.FTZ R52, R72, R42, -R52 ;  /* 0x0000002a48347223 */ /* 0x000fe20000010834 */
[----:B0-----:R-:W-:Y:S01]  /*13690*/  FADD.FTZ R13, R53, R54 ;  /* 0x00000036350d7221 */ /* 0x001fe20000010000 */
[----:B------:R0:W-:Y:S01]  /*136a0*/  MUFU.EX2 R165, R3 ;  /* 0x0000000300a57308 */ /* 0x0001e20000000800 */
[----:B------:R-:W-:Y:S01]  /*136b0*/  FADD.FTZ R9, R171, R14 ;  /* 0x0000000eab097221 */ /* 0x000fe20000010000 */
[-C--:B------:R-:W-:Y:S01]  /*136c0*/  FMUL.FTZ R112, R112, R11.reuse ;  /* 0x0000000b70707220 */ /* 0x080fe20000410000 */
[----:B------:R-:W-:Y:S01]  /*136d0*/  FADD.FTZ R56, R156, R13 ;  /* 0x0000000d9c387221 */ /* 0x000fe20000010000 */
[-C--:B------:R-:W-:Y:S01]  /*136e0*/  FMUL.FTZ R113, R113, R11.reuse ;  /* 0x0000000b71717220 */ /* 0x080fe20000410000 */
[----:B--2---:R-:W-:Y:S01]  /*136f0*/  FADD.FTZ R54, R8, R9 ;  /* 0x0000000908367221 */ /* 0x004fe20000010000 */
[----:B------:R-:W-:Y:S01]  /*13700*/  FMUL.FTZ R116, R116, R11 ;  /* 0x0000000b74747220 */ /* 0x000fe20000410000 */
[----:B------:R-:W-:Y:S01]  /*13710*/  FADD.FTZ R13, R67, R56 ;  /* 0x00000038430d7221 */ /* 0x000fe20000010000 */
[----:B------:R-:W2:Y:S01]  /*13720*/  MUFU.EX2 R14, R73 ;  /* 0x00000049000e7308 */ /* 0x000ea20000000800 */
[----:B---3--:R-:W-:Y:S01]  /*13730*/  FADD.FTZ R9, R153, R54 ;  /* 0x0000003699097221 */ /* 0x008fe20000010000 */
[----:B----4-:R-:W-:Y:S01]  /*13740*/  F2FP.F16.F32.PACK_AB R153, R10, R153 ;  /* 0x000000990a99723e */ /* 0x010fe200000000ff */
[----:B------:R-:W-:Y:S01]  /*13750*/  FADD.FTZ R56, R158, R13 ;  /* 0x0000000d9e387221 */ /* 0x000fe20000010000 */
[-C--:B------:R-:W-:Y:S01]  /*13760*/  FMUL.FTZ R117, R117, R11.reuse ;  /* 0x0000000b75757220 */ /* 0x080fe20000410000 */
[----:B------:R-:W-:Y:S01]  /*13770*/  FADD.FTZ R54, R10, R9 ;  /* 0x000000090a367221 */ /* 0x000fe20000010000 */
[----:B------:R-:W-:Y:S01]  /*13780*/  FMUL.FTZ R120, R120, R11 ;  /* 0x0000000b78787220 */ /* 0x000fe20000410000 */
[----:B------:R-:W-:Y:S01]  /*13790*/  FADD.FTZ R13, R71, R56 ;  /* 0x00000038470d7221 */ /* 0x000fe20000010000 */
[----:B------:R-:W3:Y:S01]  /*137a0*/  MUFU.EX2 R52, R52 ;  /* 0x0000003400347308 */ /* 0x000ee20000000800 */
[----:B-----5:R-:W-:Y:S01]  /*137b0*/  FADD.FTZ R9, R155, R54 ;  /* 0x000000369b097221 */ /* 0x020fe20000010000 */
[----:B------:R-:W-:Y:S01]  /*137c0*/  F2FP.F16.F32.PACK_AB R155, R0, R155 ;  /* 0x0000009b009b723e */ /* 0x000fe200000000ff */
        /* <DEDUP_REMOVED lines=10> */
[----:B-1----:R-:W-:Y:S01]  /*13870*/  FADD.FTZ R54, R46, R9 ;  /* 0x000000092e367221 */ /* 0x002fe20000010000 */
        /* <DEDUP_REMOVED lines=10> */
[----:B------:R-:W-:Y:S01]  /*13920*/  FMUL.FTZ R141, R141, R11 ;  /* 0x0000000b8d8d7220 */ /* 0x000fe20000410000 */
[----:B0-----:R-:W-:Y:S01]  /*13930*/  FADD.FTZ R3, R161, R54 ;  /* 0x00000036a1037221 */ /* 0x001fe20000010000 */
[----:B--2---:R-:W-:Y:S01]  /*13940*/  F2FP.F16.F32.PACK_AB R161, R14, R161 ;  /* 0x000000a10ea1723e */ /* 0x004fe200000000ff */
[----:B------:R-:W-:Y:S01]  /*13950*/  FADD.FTZ R24, R30, R9 ;  /* 0x000000091e187221 */ /* 0x000fe20000010000 */
[-C--:B------:R-:W-:Y:S01]  /*13960*/  FMUL.FTZ R144, R144, R11.reuse ;  /* 0x0000000b90907220 */ /* 0x080fe20000410000 */
[----:B------:R-:W-:Y:S01]  /*13970*/  FADD.FTZ R20, R14, R3 ;  /* 0x000000030e147221 */ /* 0x000fe20000010000 */
[-C--:B------:R-:W-:Y:S01]  /*13980*/  FMUL.FTZ R145, R145, R11.reuse ;  /* 0x0000000b91917220 */ /* 0x080fe20000410000 */
        /* <DEDUP_REMOVED lines=8> */
[----:B------:R-:W-:Y:S01]  /*13a10*/  FMUL.FTZ R90, R90, R6 ;  /* 0x000000065a5a7220 */ /* 0x000fe20000410000 */
        /* <DEDUP_REMOVED lines=11> */
[-C--:B------:R-:W-:Y:S01]  /*13ad0*/  FMUL.FTZ R95, R95, R6.reuse ;  /* 0x000000065f5f7220 */ /* 0x080fe20000410000 */
[----:B------:R-:W-:Y:S01]  /*13ae0*/  F2FP.F16.F32.PACK_AB R177, R36, R177 ;  /* 0x000000b124b1723e */ /* 0x000fe200000000ff */
[----:B---3--:R-:W-:Y:S01]  /*13af0*/  FADD.FTZ R0, R52, R20 ;  /* 0x0000001434007221 */ /* 0x008fe20000010000 */
        /* <DEDUP_REMOVED lines=39> */
[----:B------:R-:W-:-:S02]  /*13d70*/  IMAD.MOV.U32 R11, RZ, RZ, R35 ;  /* 0x000000ffff0b7224 */ /* 0x000fc400078e0023 */
[----:B------:R-:W-:Y:S01]  /*13d80*/  IMAD.MOV.U32 R10, RZ, RZ, R7 ;  /* 0x000000ffff0a7224 */ /* 0x000fe200078e0007 */
[----:B------:R-:W-:Y:S06]  /*13d90*/  @P2 BRA `(.L_x_7944) ;  /* 0xffffffcc00582947 */ /* 0x000fec000383ffff */
.L_x_7934:
[----:B------:R-:W-:-:S13]  /*13da0*/  ISETP.GE.AND P2, PT, R12, RZ, PT ;  /* 0x000000ff0c00720c */ /* 0x000fda0003f46270 */
[----:B------:R-:W-:Y:S05]  /*13db0*/  @!P2 BRA `(.L_x_7945) ;  /* 0x000000280084a947 */ /* 0x000fea0003800000 */
[----:B------:R-:W-:Y:S01]  /*13dc0*/  IMAD.MOV.U32 R5, RZ, RZ, R7 ;  /* 0x000000ffff057224 */ /* 0x000fe200078e0007 */
[----:B------:R-:W-:Y:S01]  /*13dd0*/  MOV R10, R35 ;  /* 0x00000023000a7202 */ /* 0x000fe20000000f00 */
[----:B------:R-:W-:Y:S02]  /*13de0*/  IMAD.MOV.U32 R13, RZ, RZ, R190 ;  /* 0x000000ffff0d7224 */ /* 0x000fe400078e00be */
[----:B------:R-:W-:-:S07]  /*13df0*/  IMAD.MOV.U32 R11, RZ, RZ, R185 ;  /* 0x000000ffff0b7224 */ /* 0x000fce00078e00b9 */
.L_x_7955:
        /* <DEDUP_REMOVED lines=10> */
.L_x_7947:
[----:B------:R-:W-:Y:S02]  /*13ea0*/  LEA R6, R185, R2, 0x3 ;  /* 0x00000002b9067211 */ /* 0x000fe400078e18ff */
[----:B------:R-:W-:-:S04]  /*13eb0*/  SHF.L.U32 R7, R190, 0x1f, RZ ;  /* 0x0000001fbe077819 */ /* 0x000fc800000006ff */
[----:B------:R0:W1:Y:S01]  /*13ec0*/  SYNCS.PHASECHK.TRANS64.TRYWAIT P3, [R6+URZ+0x28830], R7 ;  /* 0x02883007060075a7 */ /* 0x000062000806017f */
[----:B------:R-:W-:Y:S05]  /*13ed0*/  @!P0 BRA `(.L_x_7948) ;  /* 0x0000000000048947 */ /* 0x000fea0003800000 */
[----:B------:R-:W-:Y:S01]  /*13ee0*/  BPT.TRAP 0x1 ;  /* 0x000000040000795c */ /* 0x000fe20000300000 */
.L_x_7948:
[----:B------:R-:W-:Y:S04]  /*13ef0*/  BSSY B0, `(.L_x_7946) ;  /* 0x0000004000007945 */ /* 0x000fe80003800000 */
[----:B-1----:R-:W-:Y:S05]  /*13f00*/  @P3 BRA `(.L_x_7949) ;  /* 0x0000000000083947 */ /* 0x002fea0003800000 */
[----:B------:R-:W1:Y:S02]  /*13f10*/  SYNCS.PHASECHK.TRANS64.TRYWAIT P3, [R6+URZ+0x28830], R7 ;  /* 0x02883007060075a7 */ /* 0x000e64000806017f */
[----:B-1----:R-:W-:Y:S05]  /*13f20*/  @!P3 BRA `(.L_x_7950) ;  /* 0x000000c400a8b947 */ /* 0x002fea0003800000 */
.L_x_7949:
[----:B------:R-:W-:Y:S05]  /*13f30*/  BSYNC B0 ;  /* 0x0000000000007941 */ /* 0x000fea0003800000 */
.L_x_7946:
        /* <DEDUP_REMOVED lines=16> */
[----:B------:R-:W-:Y:S01]  /*14040*/  VIADD R7, R8, 0x8 ;  /* 0x0000000808077836 */ /* 0x000fe20000000000 */
[----:B------:R-:W-:Y:S02]  /*14050*/  IADD3 R8, R6, 0x2, RZ ;  /* 0x0000000206087810 */ /* 0x000fe40007ffe0ff */
[----:B------:R-:W-:Y:S01]  /*14060*/  R2UR UR27, R9 ;  /* 0x00000000091b72ca */ /* 0x000fe200000e0000 */
[----:B------:R-:W-:Y:S01]  /*14070*/  IMAD.MOV.U32 R9, RZ, RZ, 0x40000040 ;  /* 0x40000040ff097424 */ /* 0x000fe200078e00ff */
[----:B------:R0:W-:Y:S01]  /*14080*/  BAR.SYNC.DEFER_BLOCKING R7, 0x100 ;  /* 0x000400070000751d */ /* 0x0001e20000010000 */
[----:B------:R-:W-:Y:S01]  /*14090*/  R2UR UR10, R8 ;  /* 0x00000000080a72ca */ /* 0x000fe200000e0000 */
[----:B------:R-:W-:-:S02]  /*140a0*/  VIADD R8, R6, 0x4 ;  /* 0x0000000406087836 */ /* 0x000fc40000000000 */
[----:B------:R-:W-:-:S03]  /*140b0*/  R2UR UR31, R9 ;  /* 0x00000000091f72ca */ /* 0x000fc600000e0000 */
[----:B------:R-:W-:Y:S01]  /*140c0*/  R2UR UR14, R8 ;  /* 0x00000000080e72ca */ /* 0x000fe200000e0000 */
[----:B0-----:R-:W-:Y:S01]  /*140d0*/  IMAD.MOV.U32 R7, RZ, RZ, 0x40000040 ;  /* 0x40000040ff077424 */ /* 0x001fe200078e00ff */
[----:B------:R-:W-:-:S04]  /*140e0*/  IADD3 R8, R6, 0x6, RZ ;  /* 0x0000000606087810 */ /* 0x000fc80007ffe0ff */
[----:B------:R-:W-:Y:S01]  /*140f0*/  R2UR UR18, R8 ;  /* 0x00000000081272ca */ /* 0x000fe200000e0000 */
[----:B------:R-:W-:Y:S01]  /*14100*/  VIADD R8, R6, 0x400 ;  /* 0x0000040006087836 */ /* 0x000fe20000000000 */
[----:B------:R-:W-:-:S04]  /*14110*/  R2UR UR35, R7 ;  /* 0x00000000072372ca */ /* 0x000fc800000e0000 */
[----:B------:R-:W-:Y:S02]  /*14120*/  R2UR UR22, R8 ;  /* 0x00000000081672ca */ /* 0x000fe400000e0000 */
[----:B------:R-:W-:Y:S01]  /*14130*/  IADD3 R8, R6, 0x402, RZ ;  /* 0x0000040206087810 */ /* 0x000fe20007ffe0ff */
[----:B------:R-:W-:-:S03]  /*14140*/  WARPGROUP.ARRIVE ;  /* 0x00000000000079c5 */ /* 0x000fc60000000000 */
[----:B------:R-:W-:Y:S01]  /*14150*/  R2UR UR26, R8 ;  /* 0x00000000081a72ca */ /* 0x000fe200000e0000 */
[C---:B------:R-:W-:Y:S01]  /*14160*/  VIADD R8, R6.reuse, 0x404 ;  /* 0x0000040406087836 */ /* 0x040fe20000000000 */
[----:B------:R-:W-:Y:S01]  /*14170*/  IADD3 R6, R6, 0x406, RZ ;  /* 0x0000040606067810 */ /* 0x000fe20007ffe0ff */
[----:B------:R-:W-:Y:S03]  /*14180*/  HGMMA.64x128x16.F32 R24, gdesc[UR44], RZ, !UPT, gsb0 ;  /* 0x01e000002c1879f0 */ /* 0x000fe6000c0008ff */
        /* <DEDUP_REMOVED lines=27> */
.L_x_7952:
[----:B------:R-:W-:Y:S01]  /*14340*/  SHF.L.U32 R6, R13, 0x1f, RZ ;  /* 0x0000001f0d067819 */ /* 0x000fe200000006ff */
[----:B------:R-:W-:-:S04]  /*14350*/  IMAD R7, R11, 0x8, R2 ;  /* 0x000000080b077824 */ /* 0x000fc800078e0202 */
[----:B------:R0:W1:Y:S01]  /*14360*/  SYNCS.PHASECHK.TRANS64.TRYWAIT P2, [R7+URZ+0x28850], R6 ;  /* 0x02885006070075a7 */ /* 0x000062000804017f */
[----:B------:R-:W-:Y:S05]  /*14370*/  @!P0 BRA `(.L_x_7953) ;  /* 0x0000000000048947 */ /* 0x000fea0003800000 */
[----:B------:R-:W-:Y:S01]  /*14380*/  BPT.TRAP 0x1 ;  /* 0x000000040000795c */ /* 0x000fe20000300000 */
.L_x_7953:
[----:B-1----:R-:W-:Y:S05]  /*14390*/  @P2 BRA `(.L_x_7951) ;  /* 0x0000000000082947 */ /* 0x002fea0003800000 */
[----:B------:R-:W1:Y:S02]  /*143a0*/  SYNCS.PHASECHK.TRANS64.TRYWAIT P2, [R7+URZ+0x28850], R6 ;  /* 0x02885006070075a7 */ /* 0x000e64000804017f */
[----:B-1----:R-:W-:Y:S05]  /*143b0*/  @!P2 BRA `(.L_x_7954) ;  /* 0x000000c00098a947 */ /* 0x002fea0003800000 */
.L_x_7951:
[----:B01----:R-:W-:Y:S01]  /*143c0*/  VIADD R6, R2, 0x400 ;  /* 0x0000040002067836 */ /* 0x003fe20000000000 */
[----:B------:R-:W-:Y:S05]  /*143d0*/  WARPSYNC.ALL ;  /* 0x0000000000007948 */ /* 0x000fea0003800000 */
[----:B------:R-:W-:Y:S01]  /*143e0*/  SHF.R.U32.HI R6, RZ, 0x4, R6 ;  /* 0x00000004ff067819 */ /* 0x000fe20000011606 */
[----:B------:R-:W-:Y:S01]  /*143f0*/  IMAD.MOV.U32 R7, RZ, RZ, 0x40000040 ;  /* 0x40000040ff077424 */ /* 0x000fe200078e00ff */
[----:B------:R-:W-:Y:S01]  /*14400*/  WARPGROUP.ARRIVE ;  /* 0x00000000000079c5 */ /* 0x000fe20000000000 */
[----:B------:R-:W-:Y:S01]  /*14410*/  IMAD.MOV.U32 R9, RZ, RZ, 0x40000040 ;  /* 0x40000040ff097424 */ /* 0x000fe200078e00ff */
[----:B------:R-:W-:Y:S01]  /*14420*/  LOP3.LUT R6, R6, 0x3fff, RZ, 0xc0, !PT ;  /* 0x00003fff06067812 */ /* 0x000fe200078ec0ff */
[----:B------:R-:W-:Y:S01]  /*14430*/  FMUL.FTZ R13, R24, UR6 ;  /* 0x00000006180d7c20 */ /* 0x000fe20008410000 */
[----:B------:R-:W-:Y:S01]  /*14440*/  R2UR UR11, R7 ;  /* 0x00000000070b72ca */ /* 0x000fe200000e0000 */
[----:B------:R-:W-:Y:S01]  /*14450*/  FMUL.FTZ R7, R25, UR6 ;  /* 0x0000000619077c20 */ /* 0x000fe20008410000 */
[----:B------:R-:W-:Y:S01]  /*14460*/  LOP3.LUT R6, R6, 0x4000000, RZ, 0xfc, !PT ;  /* 0x0400000006067812 */ /* 0x000fe200078efcff */
[----:B------:R-:W-:Y:S01]  /*14470*/  FMUL.FTZ R20, R28, UR6 ;  /* 0x000000061c147c20 */ /* 0x000fe20008410000 */
[----:B------:R-:W-:Y:S01]  /*14480*/  FMUL.FTZ R25, R31, UR6 ;  /* 0x000000061f197c20 */ /* 0x000fe20008410000 */
[----:B------:R-:W0:Y:S01]  /*14490*/  MUFU.TANH R13, R13 ;  /* 0x0000000d000d7308 */ /* 0x000e220000002400 */
[----:B------:R-:W-:Y:S01]  /*144a0*/  LEA R6, R11, R6, 0xb ;  /* 0x000000060b067211 */ /* 0x000fe200078e58ff */
[----:B------:R-:W-:Y:S01]  /*144b0*/  FMUL.FTZ R31, R37, UR6 ;  /* 0x00000006251f7c20 */ /* 0x000fe20008410000 */
[----:B------:R-:W-:Y:S01]  /*144c0*/  FMUL.FTZ R37, R40, UR6 ;  /* 0x0000000628257c20 */ /* 0x000fe20008410000 */
[----:B------:R-:W-:Y:S01]  /*144d0*/  FMUL.FTZ R21, R29, UR6 ;  /* 0x000000061d157c20 */ /* 0x000fe20008410000 */
[C---:B------:R-:W-:Y:S01]  /*144e0*/  R2UR UR10, R6.reuse ;  /* 0x00000000060a72ca */ /* 0x040fe200000e0000 */
[----:B------:R-:W-:-:S02]  /*144f0*/  VIADD R8, R6, 0x80 ;  /* 0x0000008006087836 */ /* 0x000fc40000000000 */
        /* <DEDUP_REMOVED lines=11> */
[----:B------:R-:W-:Y:S01]  /*145b0*/  HGMMA.64x128x16.F32 R88, R180, gdesc[UR8].tnspB, R88, gsb0 ;  /* 0x41e00008b4587df0 */ /* 0x000fe20008000858 */
[----:B------:R-:W-:Y:S01]  /*145c0*/  R2UR UR10, R8 ;  /* 0x00000000080a72ca */ /* 0x000fe200000e0000 */
[----:B------:R-:W-:Y:S01]  /*145d0*/  FMUL.FTZ R235, R56, UR6 ;  /* 0x0000000638eb7c20 */ /* 0x000fe20008410000 */
[----:B------:R-:W-:Y:S01]  /*145e0*/  R2UR UR11, R9 ;  /* 0x00000000090b72ca */ /* 0x000fe200000e0000 */
[----:B------:R-:W-:Y:S01]  /*145f0*/  FMUL.FTZ R237, R57, UR6 ;  /* 0x0000000639ed7c20 */ /* 0x000fe20008410000 */
[----:B0-----:R-:W-:Y:S01]  /*14600*/  FMNMX.FTZ R8, R13, R10, !PT ;  /* 0x0000000a0d087209 */ /* 0x001fe20007810000 */
[----:B------:R-:W0:Y:S01]  /*14610*/  MUFU.TANH R21, R21 ;  /* 0x0000001500157308 */ /* 0x000e220000002400 */
[----:B------:R-:W-:Y:S01]  /*14620*/  FMUL.FTZ R28, R34, UR6 ;  /* 0x00000006221c7c20 */ /* 0x000fe20008410000 */
[----:B------:R-:W-:Y:S01]  /*14630*/  FMUL.FTZ R34, R60, UR6 ;  /* 0x000000063c227c20 */ /* 0x000fe20008410000 */
[----:B-1----:R-:W-:Y:S01]  /*14640*/  FMNMX.FTZ R9, R7, R8, !PT ;  /* 0x0000000807097209 */ /* 0x002fe20007810000 */
[----:B------:R-:W-:Y:S01]  /*14650*/  FMUL.FTZ R36, R61, UR6 ;  /* 0x000000063d247c20 */ /* 0x000fe20008410000 */
[----:B------:R-:W-:Y:S01]  /*14660*/  IADD3 R8, R6, 0x100, RZ ;  /* 0x0000010006087810 */ /* 0x000fe20007ffe0ff */
[----:B------:R-:W-:Y:S01]  /*14670*/  FMUL.FTZ R32, R38, UR6 ;  /* 0x0000000626207c20 */ /* 0x000fe20008410000 */
[----:B------:R-:W-:Y:S01]  /*14680*/  FMUL.FTZ R38, R64, UR6 ;  /* 0x0000000640267c20 */ /* 0x000fe20008410000 */
[----:B------:R-:W1:Y:S01]  /*14690*/  MUFU.TANH R26, R26 ;  /* 0x0000001a001a7308 */ /* 0x000e620000002400 */
[----:B--2---:R-:W-:Y:S01]  /*146a0*/  FMNMX.FTZ R40, R20, R9, !PT ;  /* 0x0000000914287209 */ /* 0x004fe20007810000 */
[----:B------:R-:W-:-:S02]  /*146b0*/  IMAD.MOV.U32 R9, RZ, RZ, 0x40000040 ;  /* 0x40000040ff097424 */ /* 0x000fc400078e00ff */
[----:B------:R-:W-:Y:S01]  /*146c0*/  FMUL.FTZ R65, R65, UR6 ;  /* 0x0000000641417c20 */ /* 0x000fe20008410000 */
[----:B------:R-:W-:Y:S01]  /*146d0*/  FMUL.FTZ R69, R69, UR6 ;  /* 0x0000000645457c20 */ /* 0x000fe20008410000 */
[----:B------:R-:W-:Y:S01]  /*146e0*/  FMUL.FTZ R73, R73, UR6 ;  /* 0x0000000649497c20 */ /* 0x000fe20008410000 */
[----:B------:R-:W-:Y:S01]  /*146f0*/  FMUL.FTZ R29, R35, UR6 ;  /* 0x00000006231d7c20 */ /* 0x000fe20008410000 */
[----:B------:R-:W-:Y:S01]  /*14700*/  FMUL.FTZ R33, R39, UR6 ;  /* 0x0000000627217c20 */ /* 0x000fe20008410000 */
[----:B------:R-:W2:Y:S01]  /*14710*/  MUFU.TANH R27, R27 ;  /* 0x0000001b001b7308 */ /* 0x000ea20000002400 */
[----:B------:R-:W-:Y:S01]  /*14720*/  FMUL.FTZ R39, R42, UR6 ;  /* 0x000000062a277c20 */ /* 0x000fe20008410000 */
[----:B------:R-:W-:Y:S01]  /*14730*/  MOV R42, UR4 ;  /* 0x00000004002a7c02 */ /* 0x000fe20008000f00 */
        /* <DEDUP_REMOVED lines=19> */
[----:B------:R-:W5:Y:S01]  /*14870*/  S2R R194, SR_TID.X ;  /* 0x0000000000c27919 */ /* 0x000f620000002100 */
[C---:B------:R-:W-:Y:S01]  /*14880*/  ISETP.GT.AND P2, PT, R12.reuse, RZ, PT ;  /* 0x000000ff0c00720c */ /* 0x040fe20003f44270 */
[----:B------:R-:W4:Y:S01]  /*14890*/  MUFU.TANH R37, R37 ;  /* 0x0000002500257308 */ /* 0x000f220000002400 */
[----:B------:R-:W-:-:S07]  /*148a0*/  VIADD R12, R12, 0xffffffff ;  /* 0xffffffff0c0c7836 */ /* 0x000fce0000000000 */
[----:B------:R-:W4:Y:S08]  /*148b0*/  MUFU.TANH R41, R41 ;  /* 0x0000002900297308 */ /* 0x000f300000002400 */
[----:B------:R-:W-:Y:S08]  /*148c0*/  MUFU.TANH R193, R193 ;  /* 0x000000c100c17308 */ /* 0x000ff00000002400 */
[----:B------:R-:W-:Y:S01]  /*148d0*/  MUFU.TANH R195, R195 ;  /* 0x000000c300c37308 */ /* 0x000fe20000002400 */
[----:B-----5:R-:W-:-:S07]  /*148e0*/  SHF.R.U32.HI R194, RZ, 0x7, R194 ;  /* 0x00000007ffc27819 */ /* 0x020fce00000116c2 */
        /* <DEDUP_REMOVED lines=16> */
[----:B------:R-:W-:Y:S01]  /*149f0*/  R2UR UR10, R8 ;  /* 0x00000000080a72ca */ /* 0x000fe200000e0000 */
[----:B------:R-:W5:Y:S01]  /*14a00*/  MUFU.TANH R181, R181 ;  /* 0x000000b500b57308 */ /* 0x000f620000002400 */
[----:B------:R-:W-:Y:S01]  /*14a10*/  R2UR UR11, R9 ;  /* 0x00000000090b72ca */ /* 0x000fe200000e0000 */
[----:B------:R-:W-:Y:S01]  /*14a20*/  FMUL.FTZ R77, R81, UR6 ;  /* 0x00000006514d7c20 */ /* 0x000fe20008410000 */
[----:B0-----:R-:W-:Y:S01]  /*14a30*/  FMNMX.FTZ R9, R21, R40, !PT ;  /* 0x0000002815097209 */ /* 0x001fe20007810000 */
[----:B------:R-:W-:Y:S01]  /*14a40*/  FMUL.FTZ R40, R76, UR6 ;  /* 0x000000064c287c20 */ /* 0x000fe20008410000 */
[----:B------:R-:W-:Y:S01]  /*14a50*/  FMUL.FTZ R81, R85, UR6 ;  /* 0x0000000655517c20 */ /* 0x000fe20008410000 */
[----:B------:R-:W-:Y:S01]  /*14a60*/  FMUL.FTZ R85, R66, UR6 ;  /* 0x0000000642557c20 */ /* 0x000fe20008410000 */
[----:B-1----:R-:W-:Y:S01]  /*14a70*/  FMNMX.FTZ R8, R26, R9, !PT ;  /* 0x000000091a087209 */ /* 0x002fe20007810000 */
[----:B------:R-:W0:Y:S03]  /*14a80*/  MUFU.TANH R183, R183 ;  /* 0x000000b700b77308 */ /* 0x000e260000002400 */
[----:B--2---:R-:W-:-:S04]  /*14a90*/  FMNMX.FTZ R9, R27, R8, !PT ;  /* 0x000000081b097209 */ /* 0x004fc80007810000 */
[----:B---3--:R-:W-:Y:S01]  /*14aa0*/  FMNMX.FTZ R8, R30, R9, !PT ;  /* 0x000000091e087209 */ /* 0x008fe20007810000 */
[----:B------:R-:W-:Y:S03]  /*14ab0*/  MUFU.TANH R40, R40 ;  /* 0x0000002800287308 */ /* 0x000fe60000002400 */
[----:B----4-:R-:W-:-:S04]  /*14ac0*/  FMNMX.FTZ R8, R31, R8, !PT ;  /* 0x000000081f087209 */ /* 0x010fc80007810000 */
[----:B------:R-:W-:Y:S01]  /*14ad0*/  FMNMX.FTZ R8, R37, R8, !PT ;  /* 0x0000000825087209 */ /* 0x000fe20007810000 */
[----:B------:R-:W-:Y:S03]  /*14ae0*/  MUFU.TANH R44, R44 ;  /* 0x0000002c002c7308 */ /* 0x000fe60000002400 */
[----:B------:R-:W-:-:S04]  /*14af0*/  FMNMX.FTZ R8, R41, R8, !PT ;  /* 0x0000000829087209 */ /* 0x000fc80007810000 */
[----:B-----5:R-:W-:Y:S01]  /*14b00*/  FMNMX.FTZ R8, R181, R8, !PT ;  /* 0x00000008b5087209 */ /* 0x020fe20007810000 */
[----:B------:R-:W-:Y:S03]  /*14b10*/  MUFU.TANH R46, R46 ;  /* 0x0000002e002e7308 */ /* 0x000fe60000002400 */
[----:B0-----:R-:W-:-:S05]  /*14b20*/  FMNMX.FTZ R8, R183, R8, !PT ;  /* 0x00000008b7087209 */ /* 0x001fca0007810000 */
        /* <DEDUP_REMOVED lines=21> */
[----:B------:R-:W-:-:S06]  /*14c80*/  FMUL.FTZ R50, R78, UR6 ;  /* 0x000000064e327c20 */ /* 0x000fcc0008410000 */
[----:B------:R-:W0:Y:S08]  /*14c90*/  MUFU.TANH R177, R177 ;  /* 0x000000b100b17308 */ /* 0x000e300000002400 */
[----:B------:R-:W1:Y:S08]  /*14ca0*/  MUFU.TANH R179, R179 ;  /* 0x000000b300b37308 */ /* 0x000e700000002400 */
[----:B------:R-:W-:Y:S01]  /*14cb0*/  MUFU.TANH R48, R48 ;  /* 0x0000003000307308 */ /* 0x000fe20000002400 */
[----:B0-----:R-:W-:-:S07]  /*14cc0*/  FMNMX.FTZ R8, R177, R8, !PT ;  /* 0x00000008b1087209 */ /* 0x001fce0007810000 */
        /* <DEDUP_REMOVED lines=13> */
[----:B------:R-:W-:-:S07]  /*14da0*/  FMNMX.FTZ R8, R65, R8, !PT ;  /* 0x0000000841087209 */ /* 0x000fce0007810000 */
        /* <DEDUP_REMOVED lines=10> */
[----:B------:R-:W-:Y:S01]  /*14e50*/  FMUL.FTZ R173, R68, UR6 ;  /* 0x0000000644ad7c20 */ /* 0x000fe20008410000 */
[----:B------:R-:W-:Y:S01]  /*14e60*/  FMUL.FTZ R175, R72, UR6 ;  /* 0x0000000648af7c20 */ /* 0x000fe20008410000 */
[----:B------:R-:W-:-:S03]  /*14e70*/  WARPGROUP.ARRIVE ;  /* 0x00000000000079c5 */ /* 0x000fc60000000000 */
[----:B------:R-:W-:Y:S08]  /*14e80*/  MUFU.TANH R52, R52 ;  /* 0x0000003400347308 */ /* 0x000ff00000002400 */
[----:B------:R-:W0:Y:S08]  /*14e90*/  MUFU.TANH R173, R173 ;  /* 0x000000ad00ad7308 */ /* 0x000e300000002400 */
[----:B------:R-:W1:Y:S08]  /*14ea0*/  MUFU.TANH R175, R175 ;  /* 0x000000af00af7308 */ /* 0x000e700000002400 */
[----:B------:R-:W-:Y:S01]  /*14eb0*/  MUFU.TANH R83, R83 ;  /* 0x0000005300537308 */ /* 0x000fe20000002400 */
[----:B0-----:R-:W-:-:S04]  /*14ec0*/  FMNMX.FTZ R8, R173, R8, !PT ;  /* 0x00000008ad087209 */ /* 0x001fc80007810000 */
[----:B------:R-:W-:-:S03]  /*14ed0*/  FMNMX.FTZ R8, R69, R8, !PT ;  /* 0x0000000845087209 */ /* 0x000fc60007810000 */
[----:B------:R-:W-:Y:S01]  /*14ee0*/  MUFU.TANH R54, R54 ;  /* 0x0000003600367308 */ /* 0x000fe20000002400 */
[----:B-1----:R-:W-:-:S04]  /*14ef0*/  FMNMX.FTZ R8, R175, R8, !PT ;  /* 0x00000008af087209 */ /* 0x002fc80007810000 */
[----:B------:R-:W-:Y:S01]  /*14f00*/  FMNMX.FTZ R9, R73, R8, !PT ;  /* 0x0000000849097209 */ /* 0x000fe20007810000 */
[----:B------:R-:W-:Y:S02]  /*14f10*/  VIADD R8, R6, 0x180 ;  /* 0x0000018006087836 */ /* 0x000fe40000000000 */
[----:B------:R-:W-:Y:S01]  /*14f20*/  MUFU.TANH R87, R87 ;  /* 0x0000005700577308 */ /* 0x000fe20000002400 */
[----:B------:R-:W-:Y:S01]  /*14f30*/  FMNMX.FTZ R35, R40, R9, !PT ;  /* 0x0000000928237209 */ /* 0x000fe20007810000 */
[----:B------:R-:W-:Y:S01]  /*14f40*/  IMAD.MOV.U32 R9, RZ, RZ, 0x40000040 ;  /* 0x40000040ff097424 */ /* 0x000fe200078e00ff */
[----:B------:R-:W-:Y:S02]  /*14f50*/  R2UR UR10, R8 ;  /* 0x00000000080a72ca */ /* 0x000fe400000e0000 */
[----:B------:R-:W-:Y:S02]  /*14f60*/  FMNMX.FTZ R35, R44, R35, !PT ;  /* 0x000000232c237209 */ /* 0x000fe40007810000 */
[----:B------:R-:W-:-:S02]  /*14f70*/  R2UR UR11, R9 ;  /* 0x00000000090b72ca */ /* 0x000fc400000e0000 */
[----:B------:R-:W-:-:S04]  /*14f80*/  FMNMX.FTZ R8, R46, R35, !PT ;  /* 0x000000232e087209 */ /* 0x000fc80007810000 */
[----:B------:R-:W-:-:S04]  /*14f90*/  FMNMX.FTZ R9, R77, R8, !PT ;  /* 0x000000084d097209 */ /* 0x000fc80007810000 */
[----:B------:R-:W-:-:S03]  /*14fa0*/  FMNMX.FTZ R8, R48, R9, !PT ;  /* 0x0000000930087209 */ /* 0x000fc60007810000 */
[----:B------:R-:W-:Y:S01]  /*14fb0*/  HGMMA.64x128x16.F32 R88, R168, gdesc[UR8].tnspB, R88, gsb0 ;  /* 0x41e00008a8587df0 */ /* 0x000fe20008000858 */
[----:B------:R-:W-:-:S05]  /*14fc0*/  FMNMX.FTZ R8, R81, R8, !PT ;  /* 0x0000000851087209 */ /* 0x000fca0007810000 */
[----:B------:R-:W0:Y:S02]  /*14fd0*/  SHFL.BFLY PT, R9, R8, 0x2, 0x1f ;  /* 0x0c401f0008097f89 */ /* 0x000e2400000e0000 */
[----:B0-----:R-:W-:-:S05]  /*14fe0*/  FMNMX.FTZ R9, R8, R9, !PT ;  /* 0x0000000908097209 */ /* 0x001fca0007810000 */
[----:B------:R-:W0:Y:S02]  /*14ff0*/  SHFL.BFLY PT, R8, R9, 0x1, 0x1f ;  /* 0x0c201f0009087f89 */ /* 0x000e2400000e0000 */
[----:B0-----:R-:W-:Y:S01]  /*15000*/  FMNMX.FTZ R35, R9, R8, !PT ;  /* 0x0000000809237209 */ /* 0x001fe20007810000 */
[----:B------:R-:W-:-:S04]  /*15010*/  VIADD R8, R6, 0x200 ;  /* 0x0000020006087836 */ /* 0x000fc80000000000 */
[C---:B------:R-:W-:Y:S01]  /*15020*/  FADD.FTZ R9, -R35.reuse, R10 ;  /* 0x0000000a23097221 */ /* 0x040fe20000010100 */
[----:B------:R-:W-:Y:S01]  /*15030*/  R2UR UR10, R8 ;  /* 0x00000000080a72ca */ /* 0x000fe200000e0000 */
[-C--:B------:R-:W-:Y:S01]  /*15040*/  FMUL.FTZ R56, R35, R42.reuse ;  /* 0x0000002a23387220 */ /* 0x080fe20000410000 */
[----:B------:R-:W-:Y:S01]  /*15050*/  FMNMX.FTZ R8, R14, R5, !PT ;  /* 0x000000050e087209 */ /* 0x000fe20007810000 */
[-C--:B------:R-:W-:Y:S01]  /*15060*/  FMUL.FTZ R10, R9, R42.reuse ;  /* 0x0000002a090a7220 */ /* 0x080fe20000410000 */
[----:B------:R-:W-:Y:S02]  /*15070*/  IMAD.MOV.U32 R9, RZ, RZ, 0x40000040 ;  /* 0x40000040ff097424 */ /* 0x000fe400078e00ff */
[--C-:B------:R-:W-:Y:S01]  /*15080*/  FFMA.FTZ R180, R7, R42, -R56.reuse ;  /* 0x0000002a07b47223 */ /* 0x100fe20000010838 */
[----:B------:R-:W-:Y:S01]  /*15090*/  FMNMX.FTZ R7, R15, R8, !PT ;  /* 0x000000080f077209 */ /* 0x000fe20007810000 */
[-CC-:B------:R-:W-:Y:S01]  /*150a0*/  FFMA.FTZ R182, R20, R42.reuse, -R56.reuse ;  /* 0x0000002a14b67223 */ /* 0x180fe20000010838 */
[-CC-:B------:R-:W-:Y:S01]  /*150b0*/  FFMA.FTZ R176, R26, R42.reuse, -R56.reuse ;  /* 0x0000002a1ab07223 */ /* 0x180fe20000010838 */
[----:B------:R-:W-:Y:S01]  /*150c0*/  R2UR UR11, R9 ;  /* 0x00000000090b72ca */ /* 0x000fe200000e0000 */
[-CC-:B------:R-:W-:Y:S01]  /*150d0*/  FFMA.FTZ R178, R30, R42.reuse, -R56.reuse ;  /* 0x0000002a1eb27223 */ /* 0x180fe20000010838 */
[----:B------:R-:W-:Y:S01]  /*150e0*/  FMNMX.FTZ R8, R24, R7, !PT ;  /* 0x0000000718087209 */ /* 0x000fe20007810000 */
[-CC-:B------:R-:W-:Y:S01]  /*150f0*/  FFMA.FTZ R172, R37, R42.reuse, -R56.reuse ;  /* 0x0000002a25ac7223 */ /* 0x180fe20000010838 */
[----:B------:R-:W-:Y:S01]  /*15100*/  MOV R9, 0x40000040 ;  /* 0x4000004000097802 */ /* 0x000fe20000000f00 */
        /* <DEDUP_REMOVED lines=14> */
[----:B------:R-:W0:Y:S02]  /*151f0*/  MUFU.EX2 R13, R13 ;  /* 0x0000000d000d7308 */ /* 0x000e240000000800 */
[----:B------:R-:W-:-:S04]  /*15200*/  FMNMX.FTZ R8, R39, R8, !PT ;  /* 0x0000000827087209 */ /* 0x000fc80007810000 */
[----:B------:R-:W-:Y:S02]  /*15210*/  FMNMX.FTZ R8, R43, R8, !PT ;  /* 0x000000082b087209 */ /* 0x000fe40007810000 */
[----:B------:R-:W1:Y:S02]  /*15220*/  MUFU.EX2 R180, R180 ;  /* 0x000000b400b47308 */ /* 0x000e640000000800 */
[----:B------:R-:W-:-:S04]  /*15230*/  FMNMX.FTZ R8, R45, R8, !PT ;  /* 0x000000082d087209 */ /* 0x000fc80007810000 */
[----:B------:R-:W-:Y:S02]  /*15240*/  FMNMX.FTZ R8, R47, R8, !PT ;  /* 0x000000082f087209 */ /* 0x000fe40007810000 */
[----:B------:R-:W-:Y:S01]  /*15250*/  MUFU.EX2 R182, R182 ;  /* 0x000000b600b67308 */ /* 0x000fe20000000800 */
[----:B0-----:R-:W-:Y:S01]  /*15260*/  FFMA.FTZ R3, R10, R3, R13 ;  /* 0x000000030a037223 */ /* 0x001fe2000001000d */
[----:B------:R-:W-:-:S04]  /*15270*/  FMNMX.FTZ R8, R49, R8, !PT ;  /* 0x0000000831087209 */ /* 0x000fc80007810000 */
[----:B------:R-:W-:Y:S02]  /*15280*/  FMNMX.FTZ R8, R51, R8, !PT ;  /* 0x0000000833087209 */ /* 0x000fe40007810000 */
[----:B------:R-:W-:Y:S01]  /*15290*/  MUFU.EX2 R21, R21 ;  /* 0x0000001500157308 */ /* 0x000fe20000000800 */
[C---:B-1----:R-:W-:Y:S01]  /*152a0*/  FADD.FTZ R3, R180.reuse, R3 ;  /* 0x00000003b4037221 */ /* 0x042fe20000010000 */
[----:B------:R-:W-:Y:S02]  /*152b0*/  FMNMX.FTZ R8, R53, R8, !PT ;  /* 0x0000000835087209 */ /* 0x000fe40007810000 */
[----:B------:R-:W-:Y:S02]  /*152c0*/  F2FP.F16.F32.PACK_AB R180, R180, R13 ;  /* 0x0000000db4b4723e */ /* 0x000fe400000000ff */
[----:B------:R-:W-:Y:S02]  /*152d0*/  FMNMX.FTZ R8, R55, R8, !PT ;  /* 0x0000000837087209 */ /* 0x000fe40007810000 */
[----:B------:R-:W-:Y:S02]  /*152e0*/  MUFU.EX2 R176, R176 ;  /* 0x000000b000b07308 */ /* 0x000fe40000000800 */
[----:B------:R-:W-:-:S04]  /*152f0*/  FMNMX.FTZ R8, R57, R8, !PT ;  /* 0x0000000839087209 */ /* 0x000fc80007810000 */
[----:B------:R-:W-:Y:S01]  /*15300*/  FMNMX.FTZ R20, R59, R8, !PT ;  /* 0x000000083b147209 */ /* 0x000fe20007810000 */
[----:B------:R-:W-:Y:S01]  /*15310*/  VIADD R8, R6, 0x280 ;  /* 0x0000028006087836 */ /* 0x000fe20000000000 */
[----:B------:R-:W-:Y:S02]  /*15320*/  MUFU.EX2 R178, R178 ;  /* 0x000000b200b27308 */ /* 0x000fe40000000800 */
[----:B------:R-:W-:Y:S01]  /*15330*/  FMNMX.FTZ R20, R61, R20, !PT ;  /* 0x000000143d147209 */ /* 0x000fe20007810000 */
[----:B------:R-:W-:Y:S02]  /*15340*/  WARPGROUP.DEPBAR.LE gsb0, 0x0 ;  /* 0x00008000000079c5 */ /* 0x000fe40000010000 */
[----:B------:R-:W-:Y:S01]  /*15350*/  WARPGROUP.ARRIVE ;  /* 0x00000000000079c5 */ /* 0x000fe20000000000 */
[----:B------:R-:W-:Y:S01]  /*15360*/  FMUL.FTZ R169, R70, UR6 ;  /* 0x0000000646a97c20 */ /* 0x000fe20008410000 */
[----:B------:R-:W-:Y:S01]  /*15370*/  FMUL.FTZ R171, R74, UR6 ;  /* 0x000000064aab7c20 */ /* 0x000fe20008410000 */
[----:B------:R-:W-:Y:S01]  /*15380*/  FMNMX.FTZ R20, R63, R20, !PT ;  /* 0x000000143f147209 */ /* 0x000fe20007810000 */
[-CC-:B------:R-:W-:Y:S01]  /*15390*/  FFMA.FTZ R170, R193, R42.reuse, -R56.reuse ;  /* 0x0000002ac1aa7223 */ /* 0x180fe20000010838 */
[--C-:B------:R-:W-:Y:S01]  /*153a0*/  FFMA.FTZ R168, R177, R42, -R56.reuse ;  /* 0x0000002ab1a87223 */ /* 0x100fe20000010838 */
[----:B------:R-:W-:Y:S01]  /*153b0*/  HGMMA.64x128x16.F32 R88, R152, gdesc[UR8].tnspB, R88, gsb0 ;  /* 0x41e0000898587df0 */ /* 0x000fe20008000858 */
[----:B------:R-:W-:Y:S01]  /*153c0*/  R2UR UR10, R8 ;  /* 0x00000000080a72ca */ /* 0x000fe200000e0000 */
[----:B------:R-:W0:Y:S01]  /*153d0*/  MUFU.TANH R169, R169 ;  /* 0x000000a900a97308 */ /* 0x000e220000002400 */
[----:B------:R-:W-:Y:S01]  /*153e0*/  R2UR UR11, R9 ;  /* 0x00000000090b72ca */ /* 0x000fe200000e0000 */
[----:B------:R-:W-:Y:S01]  /*153f0*/  IMAD.MOV.U32 R9, RZ, RZ, 0x40000040 ;  /* 0x40000040ff097424 */ /* 0x000fe200078e00ff */
[----:B------:R-:W-:Y:S01]  /*15400*/  FMNMX.FTZ R20, R85, R20, !PT ;  /* 0x0000001455147209 */ /* 0x000fe20007810000 */
[----:B------:R-:W-:-:S03]  /*15410*/  FFMA.FTZ R193, R237, R42, -R56 ;  /* 0x0000002aedc17223 */ /* 0x000fc60000010838 */
[----:B------:R-:W-:Y:S01]  /*15420*/  FMNMX.FTZ R20, R67, R20, !PT ;  /* 0x0000001443147209 */ /* 0x000fe20007810000 */
[----:B------:R-:W1:Y:S08]  /*15430*/  MUFU.TANH R171, R171 ;  /* 0x000000ab00ab7308 */ /* 0x000e700000002400 */
[----:B------:R-:W-:Y:S01]  /*15440*/  MUFU.EX2 R172, R172 ;  /* 0x000000ac00ac7308 */ /* 0x000fe20000000800 */
[----:B0-----:R-:W-:-:S04]  /*15450*/  FMNMX.FTZ R20, R169, R20, !PT ;  /* 0x00000014a9147209 */ /* 0x001fc80007810000 */
[----:B------:R-:W-:-:S03]  /*15460*/  FMNMX.FTZ R20, R71, R20, !PT ;  /* 0x0000001447147209 */ /* 0x000fc60007810000 */
[----:B------:R-:W-:Y:S01]  /*15470*/  MUFU.EX2 R174, R174 ;  /* 0x000000ae00ae7308 */ /* 0x000fe20000000800 */
[----:B-1----:R-:W-:-:S04]  /*15480*/  FMNMX.FTZ R20, R171, R20, !PT ;  /* 0x00000014ab147209 */ /* 0x002fc80007810000 */
[----:B------:R-:W-:Y:S01]  /*15490*/  FMNMX.FTZ R7, R75, R20, !PT ;  /* 0x000000144b077209 */ /* 0x000fe20007810000 */
[----:B------:R-:W-:Y:S02]  /*154a0*/  FFMA.FTZ R20, R175, R42, -R56 ;  /* 0x0000002aaf147223 */ /* 0x000fe40000010838 */
        /* <DEDUP_REMOVED lines=9> */
[----:B------:R-:W-:Y:S02]  /*15540*/  MUFU.EX2 R193, R193 ;  /* 0x000000c100c17308 */ /* 0x000fe40000000800 */
[----:B------:R-:W0:Y:S06]  /*15550*/  SHFL.BFLY PT, R7, R8, 0x2, 0x1f ;  /* 0x0c401f0008077f89 */ /* 0x000e2c00000e0000 */
[----:B------:R-:W-:Y:S08]  /*15560*/  MUFU.EX2 R65, R65 ;  /* 0x0000004100417308 */ /* 0x000ff00000000800 */
[----:B------:R-:W-:Y:S08]  /*15570*/  MUFU.EX2 R20, R20 ;  /* 0x0000001400147308 */ /* 0x000ff00000000800 */
[----:B------:R-:W-:Y:S01]  /*15580*/  MUFU.EX2 R26, R26 ;  /* 0x0000001a001a7308 */ /* 0x000fe20000000800 */
[----:B0-----:R-:W-:Y:S01]  /*15590*/  FMNMX.FTZ R7, R8, R7, !PT ;  /* 0x0000000708077209 */ /* 0x001fe20007810000 */
[----:B------:R-:W-:-:S06]  /*155a0*/  VIADD R8, R6, 0x300 ;  /* 0x0000030006087836 */ /* 0x000fcc0000000000 */
        /* <DEDUP_REMOVED lines=10> */
[----:B------:R-:W-:Y:S01]  /*15650*/  R2UR UR10, R8 ;  /* 0x00000000080a72ca */ /* 0x000fe200000e0000 */
[-CC-:B------:R-:W-:Y:S01]  /*15660*/  FFMA.FTZ R155, R195, R42.reuse, -R56.reuse ;  /* 0x0000002ac39b7223 */ /* 0x180fe20000010838 */
[----:B------:R-:W-:Y:S01]  /*15670*/  R2UR UR11, R9 ;  /* 0x00000000090b72ca */ /* 0x000fe200000e0000 */
[-CC-:B------:R-:W-:Y:S01]  /*15680*/  FFMA.FTZ R152, R235, R42.reuse, -R56.reuse ;  /* 0x0000002aeb987223 */ /* 0x180fe20000010838 */
[----:B------:R-:W-:Y:S01]  /*15690*/  FFMA.FTZ R34, R48, R42, -R56 ;  /* 0x0000002a30227223 */ /* 0x000fe20000010838 */
[----:B------:R-:W-:Y:S01]  /*156a0*/  VIADD R8, R6, 0x380 ;  /* 0x0000038006087836 */ /* 0x000fe20000000000 */
        /* <DEDUP_REMOVED lines=14> */
[----:B------:R-:W0:Y:S01]  /*15790*/  SHFL.BFLY PT, R36, R7, 0x1, 0x1f ;  /* 0x0c201f0007247f89 */ /* 0x000e2200000e0000 */
[-CC-:B------:R-:W-:Y:S01]  /*157a0*/  FFMA.FTZ R69, R73, R42.reuse, -R56.reuse ;  /* 0x0000002a49457223 */ /* 0x180fe20000010838 */
[-CC-:B------:R-:W-:Y:S01]  /*157b0*/  FFMA.FTZ R156, R38, R42.reuse, -R56.reuse ;  /* 0x0000002a269c7223 */ /* 0x180fe20000010838 */
[----:B------:R-:W-:Y:S01]  /*157c0*/  HGMMA.64x128x16.F32 R88, R160, gdesc[UR8].tnspB, R88, gsb0 ;  /* 0x41e00008a0587df0 */ /* 0x000fe20008000858 */
[-CC-:B------:R-:W-:Y:S01]  /*157d0*/  FFMA.FTZ R158, R173, R42.reuse, -R56.reuse ;  /* 0x0000002aad9e7223 */ /* 0x180fe20000010838 */
[-CC-:B------:R-:W-:Y:S01]  /*157e0*/  FFMA.FTZ R73, R44, R42.reuse, -R56.reuse ;  /* 0x0000002a2c497223 */ /* 0x180fe20000010838 */
[----:B------:R-:W-:Y:S01]  /*157f0*/  FFMA.FTZ R56, R81, R42, -R56 ;  /* 0x0000002a51387223 */ /* 0x000fe20000010838 */
[----:B------:R-:W-:Y:S01]  /*15800*/  R2UR UR10, R8 ;  /* 0x00000000080a72ca */ /* 0x000fe200000e0000 */
[----:B------:R-:W-:Y:S08]  /*15810*/  MUFU.EX2 R157, R157 ;  /* 0x0000009d009d7308 */ /* 0x000ff00000000800 */
[----:B------:R-:W-:Y:S01]  /*15820*/  MUFU.EX2 R156, R156 ;  /* 0x0000009c009c7308 */ /* 0x000fe20000000800 */
[----:B0-----:R-:W-:-:S07]  /*15830*/  FMNMX.FTZ R7, R7, R36, !PT ;  /* 0x0000002407077209 */ /* 0x001fce0007810000 */
[----:B------:R-:W-:Y:S01]  /*15840*/  MUFU.EX2 R158, R158 ;  /* 0x0000009e009e7308 */ /* 0x000fe20000000800 */
[C---:B------:R-:W-:Y:S01]  /*15850*/  FADD.FTZ R9, -R7.reuse, R5 ;  /* 0x0000000507097221 */ /* 0x040fe20000010100 */
[----:B------:R-:W-:-:S03]  /*15860*/  FMUL.FTZ R36, R7, R42 ;  /* 0x0000002a07247220 */ /* 0x000fc60000410000 */
[-C--:B------:R-:W-:Y:S01]  /*15870*/  FMUL.FTZ R9, R9, R42.reuse ;  /* 0x0000002a09097220 */ /* 0x080fe20000410000 */
[-CC-:B------:R-:W-:Y:S01]  /*15880*/  FFMA.FTZ R14, R14, R42.reuse, -R36.reuse ;  /* 0x0000002a0e0e7223 */ /* 0x180fe20000010824 */
[-CC-:B------:R-:W-:Y:S01]  /*15890*/  FFMA.FTZ R181, R15, R42.reuse, -R36.reuse ;  /* 0x0000002a0fb57223 */ /* 0x180fe20000010824 */
[-CC-:B------:R-:W-:Y:S01]  /*158a0*/  FFMA.FTZ R183, R24, R42.reuse, -R36.reuse ;  /* 0x0000002a18b77223 */ /* 0x180fe20000010824 */
[----:B------:R0:W-:Y:S01]  /*158b0*/  MUFU.EX2 R81, R9 ;  /* 0x0000000900517308 */ /* 0x0001e20000000800 */
[-C--:B------:R-:W-:Y:S01]  /*158c0*/  FFMA.FTZ R24, R25, R42.reuse, -R36 ;  /* 0x0000002a19187223 */ /* 0x080fe20000010824 */
[----:B------:R-:W-:Y:S02]  /*158d0*/  @!P1 IMAD R25, R185, 0x8, R2 ;  /* 0x00000008b9199824 */ /* 0x000fe400078e0202 */
[-CC-:B------:R-:W-:Y:S01]  /*158e0*/  FFMA.FTZ R177, R28, R42.reuse, -R36.reuse ;  /* 0x0000002a1cb17223 */ /* 0x180fe20000010824 */
[-CC-:B------:R-:W-:Y:S01]  /*158f0*/  FFMA.FTZ R28, R29, R42.reuse, -R36.reuse ;  /* 0x0000002a1d1c7223 */ /* 0x180fe20000010824 */
[----:B------:R-:W-:Y:S01]  /*15900*/  FFMA.FTZ R179, R32, R42, -R36 ;  /* 0x0000002a20b37223 */ /* 0x000fe20000010824 */
[----:B------:R-:W-:-:S02]  /*15910*/  @!P1 VIADD R29, R25, 0x28840 ;  /* 0x00028840191d9836 */ /* 0x000fc40000000000 */
[-CC-:B------:R-:W-:Y:S01]  /*15920*/  FFMA.FTZ R32, R33, R42.reuse, -R36.reuse ;  /* 0x0000002a21207223 */ /* 0x180fe20000010824 */
[----:B------:R-:W1:Y:S01]  /*15930*/  MUFU.EX2 R14, R14 ;  /* 0x0000000e000e7308 */ /* 0x000e620000000800 */
[----:B0-----:R-:W-:Y:S01]  /*15940*/  MOV R9, 0x40000040 ;  /* 0x4000004000097802 */ /* 0x001fe20000000f00 */
[-CC-:B------:R-:W-:Y:S01]  /*15950*/  FFMA.FTZ R173, R39, R42.reuse, -R36.reuse ;  /* 0x0000002a27ad7223 */ /* 0x180fe20000010824 */
[----:B------:R-:W-:Y:S01]  /*15960*/  IADD3 R33, -R194, 0xb, RZ ;  /* 0x0000000bc2217810 */ /* 0x000fe20007ffe1ff */
[-CC-:B------:R-:W-:Y:S01]  /*15970*/  FFMA.FTZ R38, R43, R42.reuse, -R36.reuse ;  /* 0x0000002a2b267223 */ /* 0x180fe20000010824 */
[----:B------:R-:W-:Y:S01]  /*15980*/  R2UR UR11, R9 ;  /* 0x00000000090b72ca */ /* 0x000fe200000e0000 */
[-CC-:B------:R-:W-:Y:S01]  /*15990*/  FFMA.FTZ R175, R45, R42.reuse, -R36.reuse ;  /* 0x0000002a2daf7223 */ /* 0x180fe20000010824 */
[----:B------:R-:W-:Y:S01]  /*159a0*/  @!P1 PRMT R29, RZ, 0x654, R29 ;  /* 0x00000654ff1d9816 */ /* 0x000fe2000000001d */
        /* <DEDUP_REMOVED lines=9> */
[----:B-1----:R-:W-:Y:S01]  /*15a40*/  FFMA.FTZ R46, R81, R0, R14 ;  /* 0x00000000512e7223 */ /* 0x002fe2000001000e */
[-CC-:B------:R-:W-:Y:S01]  /*15a50*/  FFMA.FTZ R61, R61, R42.reuse, -R36.reuse ;  /* 0x0000002a3d3d7223 */ /* 0x180fe20000010824 */
[-CC-:B------:R-:W-:Y:S01]  /*15a60*/  FFMA.FTZ R3, R63, R42.reuse, -R36.reuse ;  /* 0x0000002a3f037223 */ /* 0x180fe20000010824 */
[-CC-:B------:R-:W-:Y:S01]  /*15a70*/  FFMA.FTZ R75, R75, R42.reuse, -R36.reuse ;  /* 0x0000002a4b4b7223 */ /* 0x180fe20000010824 */
[-CC-:B------:R-:W-:Y:S01]  /*15a80*/  FFMA.FTZ R50, R50, R42.reuse, -R36.reuse ;  /* 0x0000002a32327223 */ /* 0x180fe20000010824 */
[-CC-:B------:R-:W-:Y:S01]  /*15a90*/  FFMA.FTZ R79, R79, R42.reuse, -R36.reuse ;  /* 0x0000002a4f4f7223 */ /* 0x180fe20000010824 */
[----:B------:R-:W-:Y:S01]  /*15aa0*/  FFMA.FTZ R52, R52, R42, -R36 ;  /* 0x0000002a34347223 */ /* 0x000fe20000010824 */
[----:B------:R-:W-:Y:S01]  /*15ab0*/  MUFU.EX2 R24, R24 ;  /* 0x0000001800187308 */ /* 0x000fe20000000800 */
[C---:B0-----:R-:W-:Y:S01]  /*15ac0*/  FADD.FTZ R46, R181.reuse, R46 ;  /* 0x0000002eb52e7221 */ /* 0x041fe20000010000 */
[----:B------:R-:W-:Y:S01]  /*15ad0*/  F2FP.F16.F32.PACK_AB R181, R181, R14 ;  /* 0x0000000eb5b5723e */ /* 0x000fe200000000ff */
[-CC-:B------:R-:W-:Y:S01]  /*15ae0*/  FFMA.FTZ R83, R83, R42.reuse, -R36.reuse ;  /* 0x0000002a53537223 */ /* 0x180fe20000010824 */
[----:B------:R-:W-:-:S04]  /*15af0*/  FFMA.FTZ R54, R54, R42, -R36 ;  /* 0x0000002a36367223 */ /* 0x000fc80000010824 */
        /* <DEDUP_REMOVED lines=12> */
[----:B------:R-:W-:Y:S01]  /*15bc0*/  MUFU.EX2 R15, R15 ;  /* 0x0000000f000f7308 */ /* 0x000fe20000000800 */
[----:B------:R-:W-:Y:S07]  /*15bd0*/  HGMMA.64x128x16.F32 R88, R164, gdesc[UR8].tnspB, R88, gsb0 ;  /* 0x41e00008a4587df0 */ /* 0x000fee0008000858 */
[----:B------:R-:W-:Y:S08]  /*15be0*/  MUFU.EX2 R44, R44 ;  /* 0x0000002c002c7308 */ /* 0x000ff00000000800 */
        /* <DEDUP_REMOVED lines=13> */
[----:B------:R-:W0:Y:S08]  /*15cc0*/  MUFU.EX2 R79, R79 ;  /* 0x0000004f004f7308 */ /* 0x000e300000000800 */
[----:B------:R-:W-:Y:S01]  /*15cd0*/  MUFU.EX2 R52, R52 ;  /* 0x0000003400347308 */ /* 0x000fe20000000800 */
[----:B-1----:R-:W-:-:S07]  /*15ce0*/  F2FP.F16.F32.PACK_AB R162, R73, R26 ;  /* 0x0000001a49a2723e */ /* 0x002fce00000000ff */
[----:B------:R-:W-:Y:S01]  /*15cf0*/  MUFU.EX2 R83, R83 ;  /* 0x0000005300537308 */ /* 0x000fe20000000800 */
[----:B0-----:R-:W-:-:S07]  /*15d00*/  F2FP.F16.F32.PACK_AB R163, R79, R50 ;  /* 0x000000324fa3723e */ /* 0x001fce00000000ff */
[----:B------:R-:W-:Y:S01]  /*15d10*/  MUFU.EX2 R54, R54 ;  /* 0x0000003600367308 */ /* 0x000fe20000000800 */
[----:B------:R-:W-:Y:S02]  /*15d20*/  WARPGROUP.DEPBAR.LE gsb0, 0x0 ;  /* 0x00008000000079c5 */ /* 0x000fe40000010000 */
[----:B------:R0:W-:Y:S06]  /*15d30*/  BAR.ARV R33, 0x100 ;  /* 0x000400210000751d */ /* 0x0001ec0000002000 */
[----:B------:R1:W-:Y:S01]  /*15d40*/  @!P1 SYNCS.ARRIVE.TRANS64.RED.A1T0 RZ, [R29+URZ], RZ ;  /* 0x000000ff1dff99a7 */ /* 0x0003e2000810043f */
[----:B------:R-:W-:Y:S01]  /*15d50*/  F2FP.F16.F32.PACK_AB R166, R5, R34 ;  /* 0x0000002205a6723e */ /* 0x000fe200000000ff */
[-C--:B------:R-:W-:Y:S01]  /*15d60*/  FMUL.FTZ R88, R88, R10.reuse ;  /* 0x0000000a58587220 */ /* 0x080fe20000410000 */
[-C--:B------:R-:W-:Y:S01]  /*15d70*/  FMUL.FTZ R89, R89, R10.reuse ;  /* 0x0000000a59597220 */ /* 0x080fe20000410000 */
[-C--:B------:R-:W-:Y:S01]  /*15d80*/  FMUL.FTZ R92, R92, R10.reuse ;  /* 0x0000000a5c5c7220 */ /* 0x080fe20000410000 */
[-C--:B------:R-:W-:Y:S01]  /*15d90*/  FMUL.FTZ R93, R93, R10.reuse ;  /* 0x0000000a5d5d7220 */ /* 0x080fe20000410000 */
[-C--:B------:R-:W-:Y:S01]  /*15da0*/  FMUL.FTZ R96, R96, R10.reuse ;  /* 0x0000000a60607220 */ /* 0x080fe20000410000 */
[----:B------:R-:W-:Y:S01]  /*15db0*/  FMUL.FTZ R97, R97, R10 ;  /* 0x0000000a61617220 */ /* 0x000fe20000410000 */
[----:B-1----:R-:W-:-:S02]  /*15dc0*/  @!P1 IMAD R29, R11, 0x8, R2 ;  /* 0x000000080b1d9824 */ /* 0x002fc400078e0202 */
[----:B------:R-:W-:Y:S01]  /*15dd0*/  FADD.FTZ R11, R183, R46 ;  /* 0x0000002eb70b7221 */ /* 0x000fe20000010000 */
[----:B------:R-:W-:Y:S01]  /*15de0*/  F2FP.F16.F32.PACK_AB R183, R24, R183 ;  /* 0x000000b718b7723e */ /* 0x000fe200000000ff */
[-C--:B------:R-:W-:Y:S01]  /*15df0*/  FMUL.FTZ R100, R100, R10.reuse ;  /* 0x0000000a64647220 */ /* 0x080fe20000410000 */
[----:B------:R-:W-:Y:S01]  /*15e00*/  FMUL.FTZ R101, R101, R10 ;  /* 0x0000000a65657220 */ /* 0x000fe20000410000 */
[----:B------:R-:W-:Y:S01]  /*15e10*/  @!P1 IADD3 R29, R29, 0x28860, RZ ;  /* 0x000288601d1d9810 */ /* 0x000fe20007ffe0ff */
[----:B------:R-:W-:Y:S01]  /*15e20*/  FADD.FTZ R46, R24, R11 ;  /* 0x0000000b182e7221 */ /* 0x000fe20000010000 */
[----:B------:R-:W-:Y:S01]  /*15e30*/  FFMA.FTZ R11, R85, R42, -R36 ;  /* 0x0000002a550b7223 */ /* 0x000fe20000010824 */
[-C--:B------:R-:W-:Y:S01]  /*15e40*/  FMUL.FTZ R104, R104, R10.reuse ;  /* 0x0000000a68687220 */ /* 0x080fe20000410000 */
[----:B0-----:R-:W-:Y:S01]  /*15e50*/  @!P1 PRMT R33, RZ, 0x654, R29 ;  /* 0x00000654ff219816 */ /* 0x001fe2000000001d */
[----:B------:R-:W-:Y:S01]  /*15e60*/  FADD.FTZ R29, R21, R48 ;  /* 0x00000030151d7221 */ /* 0x000fe20000010000 */
[-C--:B------:R-:W-:Y:S01]  /*15e70*/  FMUL.FTZ R105, R105, R10.reuse ;  /* 0x0000000a69697220 */ /* 0x080fe20000410000 */
[----:B------:R-:W-:Y:S01]  /*15e80*/  FMUL.FTZ R108, R108, R10 ;  /* 0x0000000a6c6c7220 */ /* 0x000fe20000410000 */
[----:B------:R0:W-:Y:S01]  /*15e90*/  @!P1 SYNCS.ARRIVE.TRANS64.RED.A1T0 RZ, [R33+URZ], RZ ;  /* 0x000000ff21ff99a7 */ /* 0x0001e2000810043f */
[----:B------:R-:W-:Y:S01]  /*15ea0*/  FADD.FTZ R48, R176, R29 ;  /* 0x0000001db0307221 */ /* 0x000fe20000010000 */
[----:B------:R-:W-:Y:S01]  /*15eb0*/  FADD.FTZ R29, R177, R46 ;  /* 0x0000002eb11d7221 */ /* 0x000fe20000010000 */
[-CC-:B------:R-:W-:Y:S01]  /*15ec0*/  FFMA.FTZ R46, R67, R42.reuse, -R36.reuse ;  /* 0x0000002a432e7223 */ /* 0x180fe20000010824 */
[----:B------:R-:W-:Y:S01]  /*15ed0*/  MUFU.EX2 R11, R11 ;  /* 0x0000000b000b7308 */ /* 0x000fe20000000800 */
[C---:B------:R-:W-:Y:S01]  /*15ee0*/  F2FP.F16.F32.PACK_AB R177, R28.reuse, R177 ;  /* 0x000000b11cb1723e */ /* 0x040fe200000000ff */
[----:B------:R-:W-:Y:S01]  /*15ef0*/  FADD.FTZ R56, R28, R29 ;  /* 0x0000001d1c387221 */ /* 0x000fe20000010000 */
[-C--:B------:R-:W-:Y:S01]  /*15f00*/  FFMA.FTZ R29, R169, R42.reuse, -R36 ;  /* 0x0000002aa91d7223 */ /* 0x080fe20000010824 */
[----:B0-----:R-:W-:Y:S01]  /*15f10*/  FADD.FTZ R33, R153, R48 ;  /* 0x0000003099217221 */ /* 0x001fe20000010000 */
[-CC-:B------:R-:W-:Y:S01]  /*15f20*/  FFMA.FTZ R48, R71, R42.reuse, -R36.reuse ;  /* 0x0000002a47307223 */ /* 0x180fe20000010824 */
[----:B------:R-:W-:Y:S01]  /*15f30*/  F2FP.F16.F32.PACK_AB R169, R44, R15 ;  /* 0x0000000f2ca9723e */ /* 0x000fe200000000ff */
[----:B------:R-:W-:Y:S01]  /*15f40*/  FFMA.FTZ R36, R87, R42, -R36 ;  /* 0x0000002a57247223 */ /* 0x000fe20000010824 */
        /* <DEDUP_REMOVED lines=31> */
[----:B------:R-:W-:Y:S01]  /*16140*/  FMUL.FTZ R128, R128, R10 ;  /* 0x0000000a80807220 */ /* 0x000fe20000410000 */
[----:B------:R-:W-:Y:S01]  /*16150*/  FADD.FTZ R14, R170, R21 ;  /* 0x00000015aa0e7221 */ /* 0x000fe20000010000 */
[----:B------:R-:W-:Y:S01]  /*16160*/  FADD.FTZ R24, R6, R13 ;  /* 0x0000000d06187221 */ /* 0x000fe20000010000 */
[----:B------:R-:W-:Y:S01]  /*16170*/  F2FP.F16.F32.PACK_AB R170, R155, R170 ;  /* 0x000000aa9baa723e */ /* 0x000fe200000000ff */
[----:B------:R-:W-:Y:S01]  /*16180*/  FMUL.FTZ R129, R129, R10 ;  /* 0x0000000a81817220 */ /* 0x000fe20000410000 */
[----:B------:R-:W-:Y:S01]  /*16190*/  FADD.FTZ R13, R155, R14 ;  /* 0x0000000e9b0d7221 */ /* 0x000fe20000010000 */
[----:B------:R-:W-:Y:S01]  /*161a0*/  FADD.FTZ R21, R9, R24 ;  /* 0x0000001809157221 */ /* 0x000fe20000010000 */
[----:B------:R-:W3:Y:S01]  /*161b0*/  MUFU.EX2 R14, R75 ;  /* 0x0000004b000e7308 */ /* 0x000ee20000000800 */
[----:B------:R-:W-:Y:S01]  /*161c0*/  F2FP.F16.F32.PACK_AB R155, R3, R0 ;  /* 0x00000000039b723e */ /* 0x000fe200000000ff */
        /* <DEDUP_REMOVED lines=25> */
[----:B-1----:R-:W-:Y:S01]  /*16360*/  FADD.FTZ R9, R29, R24 ;  /* 0x000000181d097221 */ /* 0x002fe20000010000 */
[C---:B------:R-:W-:Y:S01]  /*16370*/  F2FP.F16.F32.PACK_AB R158, R159.reuse, R158 ;  /* 0x0000009e9f9e723e */ /* 0x040fe200000000ff */
[-C--:B------:R-:W-:Y:S01]  /*16380*/  FMUL.FTZ R90, R90, R81.reuse ;  /* 0x000000515a5a7220 */ /* 0x080fe20000410000 */
[----:B------:R-:W-:Y:S01]  /*16390*/  FADD.FTZ R13, R159, R28 ;  /* 0x0000001c9f0d7221 */ /* 0x000fe20000010000 */
[----:B--2---:R-:W-:Y:S01]  /*163a0*/  FADD.FTZ R6, R48, R9 ;  /* 0x0000000930067221 */ /* 0x004fe20000010000 */
[----:B------:R-:W-:Y:S01]  /*163b0*/  F2FP.F16.F32.PACK_AB R178, R27, R178 ;  /* 0x000000b21bb2723e */ /* 0x000fe200000000ff */
[----:B------:R-:W-:Y:S01]  /*163c0*/  FMUL.FTZ R91, R91, R81 ;  /* 0x000000515b5b7220 */ /* 0x000fe20000410000 */
[----:B------:R-:W-:Y:S01]  /*163d0*/  FADD.FTZ R8, R20, R13 ;  /* 0x0000000d14087221 */ /* 0x000fe20000010000 */
[----:B------:R-:W-:Y:S01]  /*163e0*/  FADD.FTZ R9, R161, R6 ;  /* 0x00000006a1097221 */ /* 0x000fe20000010000 */
[----:B------:R-:W-:Y:S01]  /*163f0*/  F2FP.F16.F32.PACK_AB R179, R32, R179 ;  /* 0x000000b320b3723e */ /* 0x000fe200000000ff */
[-C--:B------:R-:W-:Y:S01]  /*16400*/  FMUL.FTZ R94, R94, R81.reuse ;  /* 0x000000515e5e7220 */ /* 0x080fe20000410000 */
[----:B------:R-:W-:Y:S01]  /*16410*/  FADD.FTZ R3, R69, R8 ;  /* 0x0000000845037221 */ /* 0x000fe20000010000 */
[----:B---3--:R-:W-:Y:S01]  /*16420*/  FADD.FTZ R9, R14, R9 ;  /* 0x000000090e097221 */ /* 0x008fe20000010000 */
        /* <DEDUP_REMOVED lines=58> */
.L_x_7945:
[----:B------:R-:W-:Y:S05]  /*167d0*/  WARPSYNC.ALL ;  /* 0x0000000000007948 */ /* 0x000fea0003800000 */
[----:B------:R-:W-:Y:S06]  /*167e0*/  BAR.ARV 0x8, 0x120 ;  /* 0x0204800000007b1d */ /* 0x000fec0000002000 */
[----:B------:R-:W-:Y:S05]  /*167f0*/  @!P0 BRA `(.L_x_7956) ;  /* 0x0000000000048947 */ /* 0x000fea0003800000 */
[----:B------:R-:W-:Y:S01]  /*16800*/  BPT.TRAP 0x1 ;  /* 0x000000040000795c */ /* 0x000fe20000300000 */
.L_x_7956:
[----:B------:R-:W-:Y:S01]  /*16810*/  IMAD R11, R185, 0x8, R2 ;  /* 0x00000008b90b7824 */ /* 0x000fe200078e0202 */
[----:B------:R-:W-:-:S04]  /*16820*/  SHF.L.U32 R4, R190, 0x1f, RZ ;  /* 0x0000001fbe047819 */ /* 0x000fc800000006ff */
[----:B------:R0:W1:Y:S01]  /*16830*/  SYNCS.PHASECHK.TRANS64.TRYWAIT P2, [R11+URZ+0x28850], R4 ;  /* 0x028850040b0075a7 */ /* 0x000062000804017f */
[----:B------:R-:W-:Y:S05]  /*16840*/  @!P0 BRA `(.L_x_7957) ;  /* 0x0000000000048947 */ /* 0x000fea0003800000 */
[----:B------:R-:W-:Y:S01]  /*16850*/  BPT.TRAP 0x1 ;  /* 0x000000040000795c */ /* 0x000fe20000300000 */
.L_x_7957:
[----:B------:R-:W-:-:S05]  /*16860*/  VIADD R2, R2, 0x400 ;  /* 0x0000040002027836 */ /* 0x000fca0000000000 */
[----:B------:R-:W-:-:S04]  /*16870*/  SHF.R.U32.HI R2, RZ, 0x4, R2 ;  /* 0x00000004ff027819 */ /* 0x000fc80000011602 */
[----:B------:R-:W-:-:S04]  /*16880*/  LOP3.LUT R2, R2, 0x3fff, RZ, 0xc0, !PT ;  /* 0x00003fff02027812 */ /* 0x000fc800078ec0ff */
[----:B------:R-:W-:Y:S01]  /*16890*/  LOP3.LUT R2, R2, 0x4000000, RZ, 0xfc, !PT ;  /* 0x0400000002027812 */ /* 0x000fe200078efcff */
[----:B-1----:R-:W-:Y:S06]  /*168a0*/  @P2 BRA `(.L_x_7958) ;  /* 0x0000000000082947 */ /* 0x002fec0003800000 */
[----:B------:R-:W1:Y:S02]  /*168b0*/  SYNCS.PHASECHK.TRANS64.TRYWAIT P0, [R11+URZ+0x28850], R4 ;  /* 0x028850040b0075a7 */ /* 0x000e64000800017f */
[----:B-1----:R-:W-:Y:S05]  /*168c0*/  @!P0 BRA `(.L_x_7959) ;  /* 0x0000009c00688947 */ /* 0x002fea0003800000 */
.L_x_7958:
[----:B------:R-:W-:Y:S01]  /*168d0*/  IMAD.MOV.U32 R5, RZ, RZ, 0x40000040 ;  /* 0x40000040ff057424 */ /* 0x000fe200078e00ff */
[----:B01----:R-:W-:Y:S01]  /*168e0*/  LEA R4, R185, R2, 0xb ;  /* 0x00000002b9047211 */ /* 0x003fe200078e58ff */
[----:B------:R-:W-:Y:S05]  /*168f0*/  WARPSYNC.ALL ;  /* 0x0000000000007948 */ /* 0x000fea0003800000 */
[C---:B------:R-:W-:Y:S01]  /*16900*/  R2UR UR6, R4.reuse ;  /* 0x00000000040672ca */ /* 0x040fe200000e0000 */
[----:B------:R-:W-:Y:S01]  /*16910*/  WARPGROUP.ARRIVE ;  /* 0x00000000000079c5 */ /* 0x000fe20000000000 */
[----:B------:R-:W-:Y:S01]  /*16920*/  R2UR UR7, R5 ;  /* 0x00000000050772ca */ /* 0x000fe200000e0000 */
[----:B------:R-:W-:Y:S01]  /*16930*/  VIADD R8, R4, 0x80 ;  /* 0x0000008004087836 */ /* 0x000fe20000000000 */
[----:B------:R-:W0:Y:S01]  /*16940*/  SHFL.BFLY PT, R2, R3, 0x2, 0x1f ;  /* 0x0c401f0003027f89 */ /* 0x000e2200000e0000 */
[----:B------:R-:W-:Y:S01]  /*16950*/  IMAD.MOV.U32 R9, RZ, RZ, 0x40000040 ;  /* 0x40000040ff097424 */ /* 0x000fe200078e00ff */
[----:B------:R-:W-:Y:S01]  /*16960*/  IADD3 R185, R185, 0x1, RZ ;  /* 0x00000001b9b97810 */ /* 0x000fe20007ffe0ff */
[----:B------:R-:W-:-:S02]  /*16970*/  IMAD.MOV.U32 R5, RZ, RZ, 0x40000040 ;  /* 0x40000040ff057424 */ /* 0x000fc400078e00ff */
[----:B------:R-:W-:Y:S01]  /*16980*/  IMAD.MOV.U32 R37, RZ, RZ, RZ ;  /* 0x000000ffff257224 */ /* 0x000fe200078e00ff */
[----:B------:R-:W-:Y:S01]  /*16990*/  ISETP.NE.AND P0, PT, R185, 0x2, PT ;  /* 0x00000002b900780c */ /* 0x000fe20003f05270 */
[----:B------:R-:W-:-:S03]  /*169a0*/  VIADD R223, R223, 0x1 ;  /* 0x00000001dfdf7836 */ /* 0x000fc60000000000 */
[----:B------:R-:W-:Y:S01]  /*169b0*/  SEL R185, R185, RZ, P0 ;  /* 0x000000ffb9b97207 */ /* 0x000fe20000000000 */
[----:B------:R-:W-:Y:S01]  /*169c0*/  HGMMA.64x128x16.F32 R88, R180, gdesc[UR4].tnspB, R88, gsb0 ;  /* 0x41e00004b4587df0 */ /* 0x000fe20008000858 */
[----:B------:R-:W-:Y:S02]  /*169d0*/  R2UR UR6, R8 ;  /* 0x00000000080672ca */ /* 0x000fe400000e0000 */
[----:B------:R-:W-:Y:S01]  /*169e0*/  R2UR UR7, R9 ;  /* 0x00000000090772ca */ /* 0x000fe200000e0000 */
[----:B------:R-:W-:Y:S01]  /*169f0*/  IMAD.MOV.U32 R9, RZ, RZ, 0x40000040 ;  /* 0x40000040ff097424 */ /* 0x000fe200078e00ff */
[----:B------:R-:W-:Y:S01]  /*16a00*/  IADD3 R8, R4, 0x100, RZ ;  /* 0x0000010004087810 */ /* 0x000fe20007ffe0ff */
[----:B0-----:R-:W-:Y:S01]  /*16a10*/  FADD.FTZ R2, R2, R3 ;  /* 0x0000000302027221 */ /* 0x001fe20000010000 */
[----:B------:R-:W-:-:S04]  /*16a20*/  SEL R3, RZ, 0x1, P0 ;  /* 0x00000001ff037807 */ /* 0x000fc80000000000 */
[----:B------:R-:W-:Y:S01]  /*16a30*/  LOP3.LUT R190, R190, R3, RZ, 0x3c, !PT ;  /* 0x00000003bebe7212 */ /* 0x000fe200078e3cff */
        /* <DEDUP_REMOVED lines=28> */
[C---:B------:R-:W-:Y:S01]  /*16c00*/  IADD3 R8, R4.reuse, 0x300, RZ ;  /* 0x0000030004087810 */ /* 0x040fe20007ffe0ff */
[----:B------:R-:W-:Y:S01]  /*16c10*/  VIADD R4, R4, 0x380 ;  /* 0x0000038004047836 */ /* 0x000fe20000000000 */
[----:B------:R-:W-:Y:S02]  /*16c20*/  WARPGROUP.DEPBAR.LE gsb0, 0x0 ;  /* 0x00008000000079c5 */ /* 0x000fe40000010000 */
[----:B------:R-:W-:-:S07]  /*16c30*/  WARPGROUP.ARRIVE ;  /* 0x00000000000079c5 */ /* 0x000fce0000000000 */
[----:B------:R-:W-:Y:S01]  /*16c40*/  HGMMA.64x128x16.F32 R88, R156, gdesc[UR4].tnspB, R88, gsb0 ;  /* 0x41e000049c587df0 */ /* 0x000fe20008000858 */
[----:B------:R-:W-:Y:S01]  /*16c50*/  R2UR UR6, R8 ;  /* 0x00000000080672ca */ /* 0x000fe200000e0000 */
[----:B------:R-:W-:Y:S01]  /*16c60*/  @!P1 VIADD R8, R11, 0x28860 ;  /* 0x000288600b089836 */ /* 0x000fe20000000000 */
[----:B------:R-:W-:-:S04]  /*16c70*/  R2UR UR7, R9 ;  /* 0x00000000090772ca */ /* 0x000fc800000e0000 */
[----:B------:R-:W-:Y:S01]  /*16c80*/  @!P1 PRMT R8, RZ, 0x654, R8 ;  /* 0x00000654ff089816 */ /* 0x000fe20000000008 */
[----:B------:R-:W-:Y:S02]  /*16c90*/  WARPGROUP.DEPBAR.LE gsb0, 0x0 ;  /* 0x00008000000079c5 */ /* 0x000fe40000010000 */
[----:B------:R-:W-:-:S06]  /*16ca0*/  WARPGROUP.ARRIVE ;  /* 0x00000000000079c5 */ /* 0x000fcc0000000000 */
[----:B------:R-:W-:Y:S01]  /*16cb0*/  HGMMA.64x128x16.F32 R88, R160, gdesc[UR4].tnspB, R88, gsb0 ;  /* 0x41e00004a0587df0 */ /* 0x000fe20008000858 */
[----:B------:R-:W-:Y:S02]  /*16cc0*/  R2UR UR6, R4 ;  /* 0x00000000040672ca */ /* 0x000fe400000e0000 */
[----:B------:R-:W-:Y:S02]  /*16cd0*/  R2UR UR7, R5 ;  /* 0x00000000050772ca */ /* 0x000fe400000e0000 */
[----:B------:R-:W0:Y:S02]  /*16ce0*/  SHFL.BFLY PT, R5, R0, 0x2, 0x1f ;  /* 0x0c401f0000057f89 */ /* 0x000e2400000e0000 */
[----:B0-----:R-:W-:Y:S01]  /*16cf0*/  FADD.FTZ R4, R5, R0 ;  /* 0x0000000005047221 */ /* 0x001fe20000010000 */
[----:B------:R-:W-:Y:S01]  /*16d00*/  IMAD.MOV.U32 R0, RZ, RZ, -0x800000 ;  /* 0xff800000ff007424 */ /* 0x000fe200078e00ff */
[----:B------:R-:W0:Y:S04]  /*16d10*/  SHFL.BFLY PT, R5, R2, 0x1, 0x1f ;  /* 0x0c201f0002057f89 */ /* 0x000e2800000e0000 */
[----:B------:R-:W1:Y:S01]  /*16d20*/  SHFL.BFLY PT, R9, R4, 0x1, 0x1f ;  /* 0x0c201f0004097f89 */ /* 0x000e6200000e0000 */
[----:B0-----:R-:W-:Y:S01]  /*16d30*/  FADD.FTZ R10, R2, R5 ;  /* 0x00000005020a7221 */ /* 0x001fe20000010000 */
[----:B-1----:R-:W-:-:S04]  /*16d40*/  FADD.FTZ R9, R4, R9 ;  /* 0x0000000904097221 */ /* 0x002fc80000010000 */
[----:B------:R-:W-:Y:S02]  /*16d50*/  FSETP.NE.FTZ.AND P2, PT, R10, RZ, PT ;  /* 0x000000ff0a00720b */ /* 0x000fe40003f55000 */
[----:B------:R-:W-:Y:S02]  /*16d60*/  MOV R4, RZ ;  /* 0x000000ff00047202 */ /* 0x000fe40000000f00 */
[----:B------:R-:W-:-:S09]  /*16d70*/  FSETP.NE.FTZ.AND P3, PT, R9, RZ, PT ;  /* 0x000000ff0900720b */ /* 0x000fd20003f75000 */
        /* <DEDUP_REMOVED lines=8> */
[----:B-1----:R-:W-:-:S04]  /*16e00*/  @P3 FMUL.FTZ R6, R6, 0.69314718246459960938 ;  /* 0x3f31721806063820 */ /* 0x002fc80000410000 */
[----:B------:R-:W-:Y:S01]  /*16e10*/  @P3 FFMA.FTZ R0, R11, R7, R6 ;  /* 0x000000070b003223 */ /* 0x000fe20000010006 */
        /* <DEDUP_REMOVED lines=37> */
[----:B------:R-:W-:Y:S01]  /*17070*/  PLOP3.LUT P1, PT, PT, PT, PT, 0x8, 0x0 ;  /* 0x000000000000781c */ /* 0x000fe20003f2e170 */
        /* <DEDUP_REMOVED lines=32> */
.L_x_7854:
[----:B------:R-:W-:Y:S05]  /*17280*/  WARPSYNC.ALL ;  /* 0x0000000000007948 */ /* 0x000fea0003800000 */
[----:B------:R-:W1:Y:S08]  /*17290*/  S2UR UR5, SR_CgaCtaId ;  /* 0x00000000000579c3 */ /* 0x000e700000008800 */
[----:B------:R-:W-:Y:S06]  /*172a0*/  BAR.SYNC.DEFER_BLOCKING 0x5, 0x120 ;  /* 0x0144800000007b1d */ /* 0x000fec0000010000 */
[----:B------:R-:W-:Y:S01]  /*172b0*/  UMOV UR4, 0x400 ;  /* 0x0000040000047882 */ /* 0x000fe20000000000 */
[----:B------:R-:W-:Y:S01]  /*172c0*/  BSSY B0, `(.L_x_7960) ;  /* 0x00001c7000007945 */ /* 0x000fe20003800000 */
[----:B-1----:R-:W-:-:S06]  /*172d0*/  ULEA UR4, UR5, UR4, 0x18 ;  /* 0x0000000405047291 */ /* 0x002fcc000f8ec03f */
[----:B------:R-:W-:-:S05]  /*172e0*/  IMAD.U32 R2, RZ, RZ, UR4 ;  /* 0x00000004ff027e24 */ /* 0x000fca000f8e00ff */
[----:B------:R1:W2:Y:S01]  /*172f0*/  LDS.128 R192, [R2+0x288d0] ;  /* 0x0288d00002c07984 */ /* 0x0002a20000000c00 */
[----:B------:R-:W-:Y:S06]  /*17300*/  BAR.ARV 0x4, 0x120 ;  /* 0x0104800000007b1d */ /* 0x000fec0000002000 */
[----:B------:R-:W-:Y:S05]  /*17310*/  @P1 BRA `(.L_x_7961) ;  /* 0x0000001000a81947 */ /* 0x000fea0003800000 */
[----:B------:R-:W3:Y:S01]  /*17320*/  S2R R5, SR_SWINHI ;  /* 0x0000000000057919 */ /* 0x000ee20000002f00 */
        /* <DEDUP_REMOVED lines=10> */
[----:B---3--:R-:W-:-:S03]  /*173d0*/  MOV R21, R5 ;  /* 0x0000000500157202 */ /* 0x008fc60000000f00 */
[----:B------:R-:W-:-:S03]  /*173e0*/  IMAD.WIDE R8, R232, 0x2, R20 ;  /* 0x00000002e8087825 */ /* 0x000fc600078e0214 */
[C---:B------:R-:W-:Y:S02]  /*173f0*/  IADD3 R91, P5, R8.reuse, 0x20, RZ ;  /* 0x00000020085b7810 */ /* 0x040fe40007fbe0ff */
[C---:B------:R-:W-:Y:S02]  /*17400*/  LOP3.LUT R29, R8.reuse, 0x380, RZ, 0xc0, !PT ;  /* 0x00000380081d7812 */ /* 0x040fe400078ec0ff */
[----:B------:R-:W-:Y:S02]  /*17410*/  IADD3 R93, P0, R8, 0x40, RZ ;  /* 0x00000040085d7810 */ /* 0x000fe40007f1e0ff */
[----:B------:R-:W-:Y:S02]  /*17420*/  LOP3.LUT R4, R91, 0x380, RZ, 0xc0, !PT ;  /* 0x000003805b047812 */ /* 0x000fe400078ec0ff */
[----:B------:R-:W-:Y:S01]  /*17430*/  SHF.R.U64 R29, R29, 0x3, RZ ;  /* 0x000000031d1d7819 */ /* 0x000fe200000012ff */
[----:B------:R-:W-:Y:S01]  /*17440*/  IMAD.X R7, RZ, RZ, R9, P0 ;  /* 0x000000ffff077224 */ /* 0x000fe200000e0609 */
[----:B------:R-:W-:-:S02]  /*17450*/  IADD3.X R5, RZ, R9, RZ, P5, !PT ;  /* 0x00000009ff057210 */ /* 0x000fc40002ffe4ff */
        /* <DEDUP_REMOVED lines=8> */
[----:B------:R-:W-:Y:S01]  /*174e0*/  SHF.R.U64 R4, R4, 0x3, RZ ;  /* 0x0000000304047819 */ /* 0x000fe200000012ff */
[--C-:B------:R-:W-:Y:S01]  /*174f0*/  IMAD.X R27, RZ, RZ, R9.reuse, P4 ;  /* 0x000000ffff1b7224 */ /* 0x100fe200020e0609 */
[----:B------:R-:W-:Y:S01]  /*17500*/  LOP3.LUT R8, R29, R8, RZ, 0x3c, !PT ;  /* 0x000000081d087212 */ /* 0x000fe200078e3cff */
[----:B------:R-:W-:Y:S01]  /*17510*/  IMAD.X R29, RZ, RZ, R9, P5 ;  /* 0x000000ffff1d7224 */ /* 0x000fe200028e0609 */
[----:B------:R-:W-:Y:S02]  /*17520*/  SHF.R.U64 R6, R6, 0x3, RZ ;  /* 0x0000000306067819 */ /* 0x000fe400000012ff */
[----:B------:R-:W-:Y:S02]  /*17530*/  LOP3.LUT R4, R4, R91, RZ, 0x3c, !PT ;  /* 0x0000005b04047212 */ /* 0x000fe400078e3cff */
[----:B------:R-:W-:Y:S02]  /*17540*/  LOP3.LUT R26, R101, 0x380, RZ, 0xc0, !PT ;  /* 0x00000380651a7812 */ /* 0x000fe400078ec0ff */
[----:B------:R-:W-:-:S02]  /*17550*/  LOP3.LUT R12, R95, 0x380, RZ, 0xc0, !PT ;  /* 0x000003805f0c7812 */ /* 0x000fc400078ec0ff */
[----:B------:R-:W-:Y:S02]  /*17560*/  LOP3.LUT R14, R97, 0x380, RZ, 0xc0, !PT ;  /* 0x00000380610e7812 */ /* 0x000fe400078ec0ff */
[----:B------:R-:W-:Y:S02]  /*17570*/  MOV R91, R8 ;  /* 0x00000008005b7202 */ /* 0x000fe40000000f00 */
[----:B------:R-:W-:Y:S02]  /*17580*/  IADD3.X R25, RZ, R9, RZ, P3, !PT ;  /* 0x00000009ff197210 */ /* 0x000fe40001ffe4ff */
[----:B------:R-:W-:Y:S02]  /*17590*/  LOP3.LUT R24, R99, 0x380, RZ, 0xc0, !PT ;  /* 0x0000038063187812 */ /* 0x000fe400078ec0ff */
[----:B------:R-:W-:Y:S02]  /*175a0*/  LOP3.LUT R28, R103, 0x380, RZ, 0xc0, !PT ;  /* 0x00000380671c7812 */ /* 0x000fe400078ec0ff */
[----:B------:R-:W-:-:S02]  /*175b0*/  F2FP.F16.F32.PACK_AB R8, R58, R11 ;  /* 0x0000000b3a08723e */ /* 0x000fc400000000ff */
[----:B------:R-:W-:Y:S02]  /*175c0*/  LOP3.LUT R6, R6, R93, RZ, 0x3c, !PT ;  /* 0x0000005d06067212 */ /* 0x000fe400078e3cff */
[----:B------:R-:W-:Y:S02]  /*175d0*/  F2FP.F16.F32.PACK_AB R9, R89, R90 ;  /* 0x0000005a5909723e */ /* 0x000fe400000000ff */
[----:B------:R-:W-:Y:S02]  /*175e0*/  F2FP.F16.F32.PACK_AB R11, R87, R88 ;  /* 0x00000058570b723e */ /* 0x000fe400000000ff */
[----:B------:R-:W-:Y:S02]  /*175f0*/  SHF.R.U64 R26, R26, 0x3, RZ ;  /* 0x000000031a1a7819 */ /* 0x000fe400000012ff */
[----:B------:R-:W-:Y:S01]  /*17600*/  SHF.R.U64 R12, R12, 0x3, RZ ;  /* 0x000000030c0c7819 */ /* 0x000fe200000012ff */
[----:B------:R3:W-:Y:S01]  /*17610*/  STSM.16.M88.4 [R91], R8 ;  /* 0x000000085b007844 */ /* 0x0007e20000000200 */
[----:B------:R-:W-:-:S02]  /*17620*/  SHF.R.U64 R14, R14, 0x3, RZ ;  /* 0x000000030e0e7819 */ /* 0x000fc400000012ff */
[----:B------:R-:W-:Y:S02]  /*17630*/  SHF.R.U64 R24, R24, 0x3, RZ ;  /* 0x0000000318187819 */ /* 0x000fe400000012ff */
[----:B------:R-:W-:Y:S02]  /*17640*/  SHF.R.U64 R28, R28, 0x3, RZ ;  /* 0x000000031c1c7819 */ /* 0x000fe400000012ff */
[----:B------:R-:W-:Y:S02]  /*17650*/  MOV R90, R4 ;  /* 0x00000004005a7202 */ /* 0x000fe40000000f00 */
[----:B------:R-:W-:Y:S02]  /*17660*/  MOV R89, R6 ;  /* 0x0000000600597202 */ /* 0x000fe40000000f00 */
[----:B------:R-:W-:Y:S02]  /*17670*/  LOP3.LUT R26, R26, R101, RZ, 0x3c, !PT ;  /* 0x000000651a1a7212 */ /* 0x000fe400078e3cff */
[----:B------:R-:W-:Y:S01]  /*17680*/  F2FP.F16.F32.PACK_AB R4, R50, R49 ;  /* 0x000000313204723e */ /* 0x000fe200000000ff */
[----:B------:R-:W-:Y:S01]  /*17690*/  IMAD.MOV.U32 R49, RZ, RZ, RZ ;  /* 0x000000ffff317224 */ /* 0x000fe200078e00ff */
[----:B------:R-:W-:-:S02]  /*176a0*/  F2FP.F16.F32.PACK_AB R5, R85, R86 ;  /* 0x000000565505723e */ /* 0x000fc400000000ff */
[----:B------:R-:W-:Y:S02]  /*176b0*/  F2FP.F16.F32.PACK_AB R6, R57, R48 ;  /* 0x000000303906723e */ /* 0x000fe400000000ff */
[----:B------:R-:W-:Y:S02]  /*176c0*/  F2FP.F16.F32.PACK_AB R7, R83, R84 ;  /* 0x000000545307723e */ /* 0x000fe400000000ff */
[----:B------:R-:W-:Y:S02]  /*176d0*/  LOP3.LUT R12, R12, R95, RZ, 0x3c, !PT ;  /* 0x0000005f0c0c7212 */ /* 0x000fe400078e3cff */
[----:B------:R-:W-:Y:S01]  /*176e0*/  LOP3.LUT R14, R14, R97, RZ, 0x3c, !PT ;  /* 0x000000610e0e7212 */ /* 0x000fe200078e3cff */
[----:B------:R-:W-:Y:S01]  /*176f0*/  STSM.16.M88.4 [R90], R4 ;  /* 0x000000045a007844 */ /* 0x000fe20000000200 */
[----:B---3--:R-:W-:Y:S02]  /*17700*/  F2FP.F16.F32.PACK_AB R8, R56, R47 ;  /* 0x0000002f3808723e */ /* 0x008fe400000000ff */
[----:B------:R-:W-:-:S02]  /*17710*/  F2FP.F16.F32.PACK_AB R9, R81, R82 ;  /* 0x000000525109723e */ /* 0x000fc400000000ff */
[----:B------:R-:W-:Y:S02]  /*17720*/  F2FP.F16.F32.PACK_AB R10, R55, R46 ;  /* 0x0000002e370a723e */ /* 0x000fe400000000ff */
[----:B------:R-:W-:Y:S02]  /*17730*/  F2FP.F16.F32.PACK_AB R11, R79, R80 ;  /* 0x000000504f0b723e */ /* 0x000fe400000000ff */
[----:B------:R-:W-:Y:S02]  /*17740*/  LOP3.LUT R24, R24, R99, RZ, 0x3c, !PT ;  /* 0x0000006318187212 */ /* 0x000fe400078e3cff */
[----:B------:R-:W-:Y:S01]  /*17750*/  LOP3.LUT R28, R28, R103, RZ, 0x3c, !PT ;  /* 0x000000671c1c7212 */ /* 0x000fe200078e3cff */
[----:B------:R3:W-:Y:S01]  /*17760*/  STSM.16.M88.4 [R89], R8 ;  /* 0x0000000859007844 */ /* 0x0007e20000000200 */
[----:B------:R-:W-:Y:S02]  /*17770*/  MOV R58, R26 ;  /* 0x0000001a003a7202 */ /* 0x000fe40000000f00 */
[----:B------:R-:W-:-:S02]  /*17780*/  MOV R88, R12 ;  /* 0x0000000c00587202 */ /* 0x000fc40000000f00 */
[----:B------:R-:W-:Y:S02]  /*17790*/  MOV R87, R14 ;  /* 0x0000000e00577202 */ /* 0x000fe40000000f00 */
[----:B------:R-:W-:Y:S02]  /*177a0*/  F2FP.F16.F32.PACK_AB R26, R51, R42 ;  /* 0x0000002a331a723e */ /* 0x000fe400000000ff */
[----:B------:R-:W-:Y:S02]  /*177b0*/  MOV R59, R24 ;  /* 0x00000018003b7202 */ /* 0x000fe40000000f00 */
[----:B------:R-:W-:Y:S02]  /*177c0*/  F2FP.F16.F32.PACK_AB R12, R54, R45 ;  /* 0x0000002d360c723e */ /* 0x000fe400000000ff */
[----:B------:R-:W-:Y:S02]  /*177d0*/  F2FP.F16.F32.PACK_AB R13, R77, R78 ;  /* 0x0000004e4d0d723e */ /* 0x000fe400000000ff */
[----:B------:R-:W-:-:S02]  /*177e0*/  F2FP.F16.F32.PACK_AB R14, R53, R44 ;  /* 0x0000002c350e723e */ /* 0x000fc400000000ff */
[----:B------:R-:W-:Y:S02]  /*177f0*/  F2FP.F16.F32.PACK_AB R15, R75, R76 ;  /* 0x0000004c4b0f723e */ /* 0x000fe400000000ff */
[----:B------:R-:W-:Y:S02]  /*17800*/  MOV R42, R28 ;  /* 0x0000001c002a7202 */ /* 0x000fe40000000f00 */
[----:B------:R-:W-:Y:S01]  /*17810*/  F2FP.F16.F32.PACK_AB R24, R52, R43 ;  /* 0x0000002b3418723e */ /* 0x000fe200000000ff */
[----:B------:R-:W-:Y:S01]  /*17820*/  STSM.16.M88.4 [R88], R12 ;  /* 0x0000000c58007844 */ /* 0x000fe20000000200 */
[----:B------:R-:W-:Y:S02]  /*17830*/  F2FP.F16.F32.PACK_AB R25, R73, R74 ;  /* 0x0000004a4919723e */ /* 0x000fe400000000ff */
[----:B------:R-:W-:Y:S02]  /*17840*/  F2FP.F16.F32.PACK_AB R27, R71, R72 ;  /* 0x00000048471b723e */ /* 0x000fe400000000ff */
[----:B------:R-:W-:-:S02]  /*17850*/  F2FP.F16.F32.PACK_AB R28, R40, R31 ;  /* 0x0000001f281c723e */ /* 0x000fc400000000ff */
[----:B------:R-:W-:Y:S01]  /*17860*/  ISETP.NE.U32.AND P2, PT, RZ, UR4, PT ;  /* 0x00000004ff007c0c */ /* 0x000fe2000bf45070 */
[----:B------:R-:W-:Y:S01]  /*17870*/  STSM.16.M88.4 [R87], R24 ;  /* 0x0000001857007844 */ /* 0x000fe20000000200 */
[----:B---3--:R-:W-:Y:S02]  /*17880*/  IADD3 R8, P0, R220, UR4, RZ ;  /* 0x00000004dc087c10 */ /* 0x008fe4000ff1e0ff */
[----:B------:R-:W-:Y:S02]  /*17890*/  F2FP.F16.F32.PACK_AB R29, R69, R70 ;  /* 0x00000046451d723e */ /* 0x000fe400000000ff */
[----:B------:R-:W-:Y:S02]  /*178a0*/  F2FP.F16.F32.PACK_AB R31, R67, R68 ;  /* 0x00000044431f723e */ /* 0x000fe400000000ff */
[----:B------:R-:W-:Y:S02]  /*178b0*/  F2FP.F16.F32.PACK_AB R4, R39, R38 ;  /* 0x000000262704723e */ /* 0x000fe400000000ff */
[----:B------:R-:W-:Y:S01]  /*178c0*/  F2FP.F16.F32.PACK_AB R5, R61, R62 ;  /* 0x0000003e3d05723e */ /* 0x000fe200000000ff */
[----:B------:R-:W-:Y:S01]  /*178d0*/  STSM.16.M88.4 [R59], R28 ;  /* 0x0000001c3b007844 */ /* 0x000fe20000000200 */
[----:B------:R-:W-:-:S02]  /*178e0*/  F2FP.F16.F32.PACK_AB R6, R37, R36 ;  /* 0x000000242506723e */ /* 0x000fc400000000ff */
[----:B------:R-:W-:Y:S01]  /*178f0*/  F2FP.F16.F32.PACK_AB R7, R151, R60 ;  /* 0x0000003c9707723e */ /* 0x000fe200000000ff */
[----:B------:R-:W-:Y:S01]  /*17900*/  STSM.16.M88.4 [R58], R32 ;  /* 0x000000203a007844 */ /* 0x000fe20000000200 */
        /* <DEDUP_REMOVED lines=12> */
[----:B------:R-:W-:-:S03]  /*179d0*/  IADD3 R11, R16, R202, RZ ;  /* 0x000000ca100b7210 */ /* 0x000fc60007ffe0ff */
[----:B------:R4:W5:Y:S02]  /*179e0*/  @P0 LDG.E R47, desc[UR38][R220.64] ;  /* 0x00000026dc2f0981 */ /* 0x000964000c1e1900 */
[----:B---3--:R-:W-:Y:S01]  /*179f0*/  IMAD.WIDE R4, R11, 0x2, R20 ;  /* 0x000000020b047825 */ /* 0x008fe200078e0214 */
[----:B------:R-:W-:Y:S06]  /*17a00*/  @P0 BRA `(.L_x_7962) ;  /* 0x0000000000100947 */ /* 0x000fec0003800000 */
[----:B------:R-:W-:Y:S05]  /*17a10*/  @!P2 BRA `(.L_x_7962) ;  /* 0x00000000000ca947 */ /* 0x000fea0003800000 */
[----:B------:R-:W3:Y:S04]  /*17a20*/  LDG.E R6, desc[UR38][R8.64] ;  /* 0x0000002608067981 */ /* 0x000ee8000c1e1900 */
[----:B-----5:R-:W3:Y:S02]  /*17a30*/  LDG.E R47, desc[UR38][R8.64+0x4] ;  /* 0x00000426082f7981 */ /* 0x020ee4000c1e1900 */
[----:B---3--:R-:W-:-:S07]  /*17a40*/  IMAD.IADD R47, R47, 0x1, -R6 ;  /* 0x000000012f2f7824 */ /* 0x008fce00078e0a06 */
.L_x_7962:
[----:B------:R-:W-:Y:S01]  /*17a50*/  SHF.R.S32.HI R48, RZ, 0x1f, R218 ;  /* 0x0000001fff307819 */ /* 0x000fe200000114da */
[----:B------:R-:W-:Y:S01]  /*17a60*/  ULDC.64 UR4, c[0x0][0xb70] ;  /* 0x0002dc0000047ab9 */ /* 0x000fe20000000a00 */
[--C-:B-----5:R-:W-:Y:S01]  /*17a70*/  SHF.R.S32.HI R21, RZ, 0x1f, R49.reuse ;  /* 0x0000001fff157819 */ /* 0x120fe20000011431 */
[----:B------:R-:W-:Y:S01]  /*17a80*/  IMAD.MOV.U32 R20, RZ, RZ, R49 ;  /* 0x000000ffff147224 */ /* 0x000fe200078e0031 */
[----:B----4-:R-:W-:Y:S01]  /*17a90*/  IADD3 R9, P0, R4, 0x1000, RZ ;  /* 0x0000100004097810 */ /* 0x010fe20007f1e0ff */
[----:B------:R-:W-:Y:S01]  /*17aa0*/  IMAD R11, R48, UR4, RZ ;  /* 0x00000004300b7c24 */ /* 0x000fe2000f8e02ff */
[----:B------:R-:W-:Y:S01]  /*17ab0*/  SEL R225, R225, RZ, !P2 ;  /* 0x000000ffe1e17207 */ /* 0x000fe20005000000 */
[----:B------:R-:W-:Y:S01]  /*17ac0*/  IMAD.WIDE.U32 R6, R218, UR4, R20 ;  /* 0x00000004da067c25 */ /* 0x000fe2000f8e0014 */
[----:B------:R-:W-:Y:S02]  /*17ad0*/  LOP3.LUT R8, R9, 0x380, RZ, 0xc0, !PT ;  /* 0x0000038009087812 */ /* 0x000fe400078ec0ff */
[----:B------:R-:W-:Y:S01]  /*17ae0*/  SEL R51, R222, RZ, !P2 ;  /* 0x000000ffde337207 */ /* 0x000fe20005000000 */
[----:B------:R-:W-:Y:S01]  /*17af0*/  IMAD R11, R218, UR5, R11 ;  /* 0x00000005da0b7c24 */ /* 0x000fe2000f8e020b */
[----:B------:R-:W-:Y:S01]  /*17b00*/  SHF.R.U64 R8, R8, 0x3, RZ ;  /* 0x0000000308087819 */ /* 0x000fe200000012ff */
[----:B------:R-:W-:Y:S01]  /*17b10*/  ULDC.64 UR4, c[0x0][0xb78] ;  /* 0x0002de0000047ab9 */ /* 0x000fe20000000a00 */
[----:B------:R-:W-:-:S02]  /*17b20*/  IADD3 R25, P2, R4, 0x3000, RZ ;  /* 0x0000300004197810 */ /* 0x000fc40007f5e0ff */
[----:B------:R-:W-:Y:S01]  /*17b30*/  IADD3 R7, R7, R11, RZ ;  /* 0x0000000b07077210 */ /* 0x000fe20007ffe0ff */
[----:B------:R-:W-:Y:S01]  /*17b40*/  IMAD R11, R224, 0x80, R213 ;  /* 0x00000080e00b7824 */ /* 0x000fe200078e02d5 */
[----:B------:R-:W-:Y:S01]  /*17b50*/  LOP3.LUT R8, R8, R9, RZ, 0x3c, !PT ;  /* 0x0000000908087212 */ /* 0x000fe200078e3cff */
[----:B------:R-:W-:Y:S01]  /*17b60*/  IMAD R9, R225, UR4, RZ ;  /* 0x00000004e1097c24 */ /* 0x000fe2000f8e02ff */
[----:B------:R-:W-:Y:S01]  /*17b70*/  IADD3 R13, P1, R4, 0x2000, RZ ;  /* 0x00002000040d7810 */ /* 0x000fe20007f3e0ff */
[----:B------:R-:W-:Y:S01]  /*17b80*/  IMAD.WIDE.U32 R6, R51, UR4, R6 ;  /* 0x0000000433067c25 */ /* 0x000fe2000f8e0006 */
[----:B------:R-:W-:Y:S02]  /*17b90*/  LOP3.LUT R24, R25, 0x380, RZ, 0xc0, !PT ;  /* 0x0000038019187812 */ /* 0x000fe400078ec0ff */
[----:B------:R-:W-:Y:S01]  /*17ba0*/  LOP3.LUT R12, R13, 0x380, RZ, 0xc0, !PT ;  /* 0x000003800d0c7812 */ /* 0x000fe200078ec0ff */
[----:B------:R-:W-:Y:S01]  /*17bb0*/  IMAD R10, R51, UR5, R9 ;  /* 0x00000005330a7c24 */ /* 0x000fe2000f8e0209 */
[----:B------:R-:W-:Y:S01]  /*17bc0*/  SHF.R.S32.HI R9, RZ, 0x1f, R11 ;  /* 0x0000001fff097819 */ /* 0x000fe2000001140b */
[----:B------:R-:W-:Y:S01]  /*17bd0*/  ULDC.64 UR4, c[0x0][0xb40] ;  /* 0x0002d00000047ab9 */ /* 0x000fe20000000a00 */
[----:B------:R-:W-:-:S02]  /*17be0*/  IADD3 R6, P4, R11, R6, RZ ;  /* 0x000000060b067210 */ /* 0x000fc40007f9e0ff */
[----:B------:R-:W-:Y:S02]  /*17bf0*/  SHF.R.U64 R24, R24, 0x3, RZ ;  /* 0x0000000318187819 */ /* 0x000fe400000012ff */
[----:B------:R-:W-:Y:S02]  /*17c00*/  IADD3.X R9, R9, R7, R10, P4, !PT ;  /* 0x0000000709097210 */ /* 0x000fe400027fe40a */
[----:B------:R-:W-:Y:S02]  /*17c10*/  LEA R44, P5, R6, UR4, 0x2 ;  /* 0x00000004062c7c11 */ /* 0x000fe4000f8a10ff */
[----:B------:R-:W-:Y:S02]  /*17c20*/  SHF.R.U64 R12, R12, 0x3, RZ ;  /* 0x000000030c0c7819 */ /* 0x000fe400000012ff */
[----:B------:R-:W-:Y:S01]  /*17c30*/  LEA.HI.X R45, R6, UR5, R9, 0x2, P5 ;  /* 0x00000005062d7c11 */ /* 0x000fe2000a8f1409 */
[--C-:B------:R-:W-:Y:S01]  /*17c40*/  IMAD.X R9, RZ, RZ, R5.reuse, P0 ;  /* 0x000000ffff097224 */ /* 0x100fe200000e0605 */
[----:B------:R-:W-:Y:S01]  /*17c50*/  LOP3.LUT R24, R24, R25, RZ, 0x3c, !PT ;  /* 0x0000001918187212 */ /* 0x000fe200078e3cff */
[----:B------:R-:W-:Y:S01]  /*17c60*/  IMAD.X R25, RZ, RZ, R5, P2 ;  /* 0x000000ffff197224 */ /* 0x000fe200010e0605 */
[----:B------:R-:W-:Y:S01]  /*17c70*/  LOP3.LUT P0, RZ, R227, 0x3, RZ, 0xc0, !PT ;  /* 0x00000003e3ff7812 */ /* 0x000fe2000780c0ff */
[----:B------:R-:W-:Y:S01]  /*17c80*/  ULDC.64 UR4, c[0x0][0xaa0] ;  /* 0x0002a80000047ab9 */ /* 0x000fe20000000a00 */
[----:B------:R-:W-:-:S02]  /*17c90*/  IADD3 R29, P3, R4, 0x4000, RZ ;  /* 0x00004000041d7810 */ /* 0x000fc40007f7e0ff */
[C---:B------:R-:W-:Y:S02]  /*17ca0*/  IADD3 R33, P4, R4.reuse, 0x5000, RZ ;  /* 0x0000500004217810 */ /* 0x040fe40007f9e0ff */
[----:B------:R-:W-:Y:S02]  /*17cb0*/  IADD3 R37, P5, R4, 0x6000, RZ ;  /* 0x0000600004257810 */ /* 0x000fe40007fbe0ff */
[C---:B------:R-:W-:Y:S02]  /*17cc0*/  IADD3 R6, R11.reuse, 0x8, RZ ;  /* 0x000000080b067810 */ /* 0x040fe40007ffe0ff */
[----:B------:R-:W-:Y:S01]  /*17cd0*/  LOP3.LUT R12, R12, R13, RZ, 0x3c, !PT ;  /* 0x0000000d0c0c7212 */ /* 0x000fe200078e3cff */
[----:B------:R-:W-:Y:S01]  /*17ce0*/  IMAD.X R13, RZ, RZ, R5, P1 ;  /* 0x000000ffff0d7224 */ /* 0x000fe200008e0605 */
[----:B------:R-:W-:Y:S02]  /*17cf0*/  IADD3 R7, P2, R4, 0x7000, RZ ;  /* 0x0000700004077810 */ /* 0x000fe40007f5e0ff */
[----:B------:R-:W-:-:S02]  /*17d00*/  ISETP.GE.OR P1, PT, R11, R47, P0 ;  /* 0x0000002f0b00720c */ /* 0x000fc40000726670 */
[----:B------:R-:W-:Y:S01]  /*17d10*/  LOP3.LUT R28, R29, 0x380, RZ, 0xc0, !PT ;  /* 0x000003801d1c7812 */ /* 0x000fe200078ec0ff */
[----:B------:R-:W-:Y:S01]  /*17d20*/  IMAD.X R41, RZ, RZ, R5, P2 ;  /* 0x000000ffff297224 */ /* 0x000fe200010e0605 */
        /* <DEDUP_REMOVED lines=15> */
[----:B------:R-:W-:Y:S01]  /*17e20*/  IMAD.X R33, RZ, RZ, R5, P4 ;  /* 0x000000ffff217224 */ /* 0x000fe200020e0605 */
[----:B------:R-:W-:Y:S01]  /*17e30*/  LOP3.LUT R36, R36, R37, RZ, 0x3c, !PT ;  /* 0x0000002524247212 */ /* 0x000fe200078e3cff */
[----:B------:R-:W5:Y:S01]  /*17e40*/  LD.E.128 R12, desc[UR38][R12.64] ;  /* 0x000000260c0c7980 */ /* 0x000f62000c101d00 */
[----:B------:R-:W-:-:S02]  /*17e50*/  LOP3.LUT R4, R11, R4, RZ, 0x3c, !PT ;  /* 0x000000040b047212 */ /* 0x000fc400078e3cff */
[----:B------:R-:W-:Y:S01]  /*17e60*/  IADD3.X R37, RZ, R5, RZ, P5, !PT ;  /* 0x00000005ff257210 */ /* 0x000fe20002ffe4ff */
[----:B------:R-:W5:Y:S01]  /*17e70*/  LD.E.128 R8, desc[UR38][R8.64] ;  /* 0x0000002608087980 */ /* 0x000f62000c101d00 */
[----:B------:R-:W-:Y:S01]  /*17e80*/  LOP3.LUT R40, R6, R7, RZ, 0x3c, !PT ;  /* 0x0000000706287212 */ /* 0x000fe200078e3cff */
[----:B------:R-:W-:Y:S02]  /*17e90*/  IMAD R46, R21, UR4, RZ ;  /* 0x00000004152e7c24 */ /* 0x000fe4000f8e02ff */
[----:B------:R-:W5:Y:S01]  /*17ea0*/  LD.E.128 R4, desc[UR38][R4.64] ;  /* 0x0000002604047980 */ /* 0x000f62000c101d00 */
[----:B------:R-:W-:Y:S02]  /*17eb0*/  IMAD.MOV.U32 R20, RZ, RZ, R16 ;  /* 0x000000ffff147224 */ /* 0x000fe400078e0010 */
[----:B------:R-:W-:Y:S01]  /*17ec0*/  IMAD.MOV.U32 R21, RZ, RZ, R17 ;  /* 0x000000ffff157224 */ /* 0x000fe200078e0011 */
        /* <DEDUP_REMOVED lines=11> */
[----:B------:R-:W-:-:S04]  /*17f80*/  IMAD.WIDE.U32 R20, R49, UR4, R20 ;  /* 0x0000000431147c25 */ /* 0x000fc8000f8e0014 */
[----:B------:R-:W-:Y:S01]  /*17f90*/  IMAD R49, R49, UR5, R46 ;  /* 0x0000000531317c24 */ /* 0x000fe2000f8e022e */
[----:B------:R-:W-:Y:S01]  /*17fa0*/  ULDC.64 UR4, c[0x0][0xae0] ;  /* 0x0002b80000047ab9 */ /* 0x000fe20000000a00 */
[----:B------:R-:W-:Y:S02]  /*17fb0*/  IMAD R47, R224, -0x80, R47 ;  /* 0xffffff80e02f7824 */ /* 0x000fe400078e022f */
[----:B---3--:R-:W-:Y:S01]  /*17fc0*/  IMAD R3, R48, UR4, RZ ;  /* 0x0000000430037c24 */ /* 0x008fe2000f8e02ff */
[----:B------:R-:W-:Y:S02]  /*17fd0*/  IADD3 R21, R21, R49, RZ ;  /* 0x0000003115157210 */ /* 0x000fe40007ffe0ff */
[----:B------:R-:W-:Y:S01]  /*17fe0*/  ISETP.GE.AND P3, PT, R18, R47, PT ;  /* 0x0000002f1200720c */ /* 0x000fe20003f66270 */
[C---:B------:R-:W-:Y:S02]  /*17ff0*/  IMAD R3, R218.reuse, UR5, R3 ;  /* 0x00000005da037c24 */ /* 0x040fe4000f8e0203 */
[----:B------:R-:W-:Y:S01]  /*18000*/  IMAD.WIDE.U32 R20, R218, UR4, R20 ;  /* 0x00000004da147c25 */ /* 0x000fe2000f8e0014 */
[----:B------:R-:W-:-:S03]  /*18010*/  ULDC.64 UR4, c[0x0][0xae8] ;  /* 0x0002ba0000047ab9 */ /* 0x000fc60000000a00 */
[----:B----4-:R-:W-:Y:S02]  /*18020*/  VIADD R0, R2, 0x28820 ;  /* 0x0002882002007836 */ /* 0x010fe40000000000 */
[----:B------:R-:W-:Y:S02]  /*18030*/  IMAD R44, R225, UR4, RZ ;  /* 0x00000004e12c7c24 */ /* 0x000fe4000f8e02ff */
[----:B------:R-:W-:Y:S01]  /*18040*/  IMAD.IADD R21, R21, 0x1, R3 ;  /* 0x0000000115157824 */ /* 0x000fe200078e0203 */
[----:B------:R-:W-:Y:S01]  /*18050*/  PRMT R0, RZ, 0x654, R0 ;  /* 0x00000654ff007816 */ /* 0x000fe20000000000 */
[----:B------:R-:W-:Y:S01]  /*18060*/  IMAD R3, R51, UR5, R44 ;  /* 0x0000000533037c24 */ /* 0x000fe2000f8e022c */
[-C--:B------:R-:W-:Y:S02]  /*18070*/  ISETP.GE.AND P0, PT, R188, R47.reuse, PT ;  /* 0x0000002fbc00720c */ /* 0x080fe40003f06270 */
[-C--:B------:R-:W-:Y:S01]  /*18080*/  ISETP.GE.AND P1, PT, R187, R47.reuse, PT ;  /* 0x0000002fbb00720c */ /* 0x080fe20003f26270 */
[----:B0-----:R0:W-:Y:S01]  /*18090*/  SYNCS.ARRIVE.TRANS64.RED.A1T0 RZ, [R0+URZ], RZ ;  /* 0x000000ff00ff79a7 */ /* 0x0011e2000810043f */
[----:B------:R-:W-:Y:S01]  /*180a0*/  ISETP.GE.AND P2, PT, R189, R47, PT ;  /* 0x0000002fbd00720c */ /* 0x000fe20003f46270 */
[----:B------:R-:W-:Y:S01]  /*180b0*/  IMAD.WIDE.U32 R46, R51, UR4, R20 ;  /* 0x00000004332e7c25 */ /* 0x000fe2000f8e0014 */
[----:B------:R-:W-:Y:S03]  /*180c0*/  BSSY B1, `(.L_x_7963) ;  /* 0x0000013000017945 */ /* 0x000fe60003800000 */
[----:B------:R-:W-:-:S04]  /*180d0*/  IMAD.WIDE R44, R224, 0x80, R18 ;  /* 0x00000080e02c7825 */ /* 0x000fc800078e0212 */
[----:B------:R-:W-:Y:S01]  /*180e0*/  IMAD.IADD R51, R47, 0x1, R3 ;  /* 0x000000012f337824 */ /* 0x000fe200078e0203 */
[----:B0-----:R-:W-:Y:S06]  /*180f0*/  @P3 BRA `(.L_x_7964) ;  /* 0x00000000003c3947 */ /* 0x001fec0003800000 */
        /* <DEDUP_REMOVED lines=15> */
.L_x_7964:
[----:B------:R-:W-:Y:S05]  /*181f0*/  BSYNC B1 ;  /* 0x0000000000017941 */ /* 0x000fea0003800000 */
.L_x_7963:
        /* <DEDUP_REMOVED lines=19> */
.L_x_7966:
[----:B------:R-:W-:Y:S05]  /*18330*/  BSYNC B1 ;  /* 0x0000000000017941 */ /* 0x000fea0003800000 */
.L_x_7965:
        /* <DEDUP_REMOVED lines=14> */
[----:B---3--:R-:W-:Y:S01]  /*18420*/  LEA R6, P0, R4, UR6, 0x1 ;  /* 0x0000000604067c11 */ /* 0x008fe2000f8008ff */
[----:B------:R-:W-:-:S05]  /*18430*/  IMAD.IADD R3, R5, 0x1, R3 ;  /* 0x0000000105037824 */ /* 0x000fca00078e0203 */
[----:B------:R-:W-:-:S05]  /*18440*/  LEA.HI.X R7, R4, UR7, R3, 0x1, P0 ;  /* 0x0000000704077c11 */ /* 0x000fca00080f0c03 */
[----:B------:R4:W-:Y:S04]  /*18450*/  @!P1 STG.E.128 desc[UR38][R6.64], R12 ;  /* 0x0000000c06009986 */ /* 0x0009e8000c101d26 */
[----:B------:R4:W-:Y:S02]  /*18460*/  @!P3 STG.E.128 desc[UR38][R6.64+0x80], R36 ;  /* 0x000080240600b986 */ /* 0x0009e4000c101d26 */
.L_x_7968:
[----:B------:R-:W-:Y:S05]  /*18470*/  BSYNC B1 ;  /* 0x0000000000017941 */ /* 0x000fea0003800000 */
.L_x_7967:
        /* <DEDUP_REMOVED lines=8> */
[----:B------:R-:W-:-:S04]  /*18500*/  IMAD.WIDE.U32 R4, R3, UR6, R4 ;  /* 0x0000000603047c25 */ /* 0x000fc8000f8e0004 */
[----:B------:R-:W-:-:S04]  /*18510*/  IMAD R44, R44, UR6, RZ ;  /* 0x000000062c2c7c24 */ /* 0x000fc8000f8e02ff */
[----:B------:R-:W-:Y:S01]  /*18520*/  IMAD R3, R3, UR7, R44 ;  /* 0x0000000703037c24 */ /* 0x000fe2000f8e022c */
[----:B------:R-:W-:Y:S02]  /*18530*/  ULDC.64 UR6, c[0x0][0xa80] ;  /* 0x0002a00000067ab9 */ /* 0x000fe40000000a00 */
[----:B---34-:R-:W-:Y:S01]  /*18540*/  LEA R6, P0, R4, UR6, 0x1 ;  /* 0x0000000604067c11 */ /* 0x018fe2000f8008ff */
[----:B------:R-:W-:-:S05]  /*18550*/  IMAD.IADD R3, R5, 0x1, R3 ;  /* 0x0000000105037824 */ /* 0x000fca00078e0203 */
[----:B------:R-:W-:Y:S02]  /*18560*/  LEA.HI.X R7, R4, UR7, R3, 0x1, P0 ;  /* 0x0000000704077c11 */ /* 0x000fe400080f0c03 */
[----:B------:R-:W-:-:S03]  /*18570*/  ISETP.GE.AND P0, PT, R196, UR4, PT ;  /* 0x00000004c4007c0c */ /* 0x000fc6000bf06270 */
[----:B------:R0:W-:Y:S10]  /*18580*/  @!P1 STG.E.128 desc[UR38][R6.64], R24 ;  /* 0x0000001806009986 */ /* 0x0001f4000c101d26 */
[----:B------:R-:W-:Y:S05]  /*18590*/  @P0 BRA `(.L_x_7969) ;  /* 0x0000000800640947 */ /* 0x000fea0003800000 */
[----:B------:R3:W-:Y:S01]  /*185a0*/  STG.E.128 desc[UR38][R6.64+0x80], R40 ;  /* 0x0000802806007986 */ /* 0x0007e2000c101d26 */
[----:B------:R-:W-:Y:S05]  /*185b0*/  BRA `(.L_x_7969) ;  /* 0x00000008005c7947 */ /* 0x000fea0003800000 */
.L_x_7961:
        /* <DEDUP_REMOVED lines=12> */
[----:B------:R-:W-:Y:S02]  /*18680*/  MOV R3, UR4 ;  /* 0x0000000400037c02 */ /* 0x000fe40008000f00 */
[----:B------:R-:W-:-:S05]  /*18690*/  @P1 IADD3.X R221, R221, UR5, RZ, P2, !PT ;  /* 0x00000005dddd1c10 */ /* 0x000fca00097fe4ff */
[----:B------:R3:W5:Y:S01]  /*186a0*/  @P1 LDG.E R3, desc[UR38][R220.64] ;  /* 0x00000026dc031981 */ /* 0x000762000c1e1900 */
[----:B------:R-:W-:Y:S01]  /*186b0*/  ISETP.GT.AND P2, PT, R233, 0x7f, PT ;  /* 0x0000007fe900780c */ /* 0x000fe20003f44270 */
[----:B------:R-:W-:-:S12]  /*186c0*/  @P1 BRA `(.L_x_7970) ;  /* 0x0000000000101947 */ /* 0x000fd80003800000 */
[----:B------:R-:W-:Y:S05]  /*186d0*/  @!P0 BRA `(.L_x_7970) ;  /* 0x00000000000c8947 */ /* 0x000fea0003800000 */
[----:B------:R-:W4:Y:S04]  /*186e0*/  LDG.E R0, desc[UR38][R4.64] ;  /* 0x0000002604007981 */ /* 0x000f28000c1e1900 */
[----:B-----5:R-:W4:Y:S02]  /*186f0*/  LDG.E R3, desc[UR38][R4.64+0x4] ;  /* 0x0000042604037981 */ /* 0x020f24000c1e1900 */
[----:B----4-:R-:W-:-:S07]  /*18700*/  IMAD.IADD R3, R3, 0x1, -R0 ;  /* 0x0000000103037824 */ /* 0x010fce00078e0a00 */
.L_x_7970:
[----:B------:R-:W-:Y:S01]  /*18710*/  BSSY B1, `(.L_x_7971) ;  /* 0x000001c000017945 */ /* 0x000fe20003800000 */
[----:B------:R-:W-:Y:S02]  /*18720*/  SHF.R.S32.HI R10, RZ, 0x1f, R218 ;  /* 0x0000001fff0a7819 */ /* 0x000fe400000114da */
[----:B------:R-:W-:Y:S02]  /*18730*/  SEL R11, R222, RZ, !P0 ;  /* 0x000000ffde0b7207 */ /* 0x000fe40004000000 */
[----:B------:R-:W-:Y:S02]  /*18740*/  SEL R225, R225, RZ, !P0 ;  /* 0x000000ffe1e17207 */ /* 0x000fe40004000000 */
[----:B-----5:R-:W-:Y:S01]  /*18750*/  SHF.R.S32.HI R8, RZ, 0x1f, R9 ;  /* 0x0000001fff087819 */ /* 0x020fe20000011409 */
[----:B------:R-:W-:Y:S06]  /*18760*/  @P2 BRA `(.L_x_7972) ;  /* 0x0000000000582947 */ /* 0x000fec0003800000 */
[----:B---3--:R-:W3:Y:S02]  /*18770*/  S2R R5, SR_TID.X ;  /* 0x0000000000057919 */ /* 0x008ee40000002100 */
[----:B---3--:R-:W-:-:S04]  /*18780*/  IMAD R0, R224, 0x80, R5 ;  /* 0x00000080e0007824 */ /* 0x008fc800078e0205 */
        /* <DEDUP_REMOVED lines=20> */
.L_x_7972:
[----:B------:R-:W-:Y:S05]  /*188d0*/  BSYNC B1 ;  /* 0x0000000000017941 */ /* 0x000fea0003800000 */
.L_x_7971:
[----:B------:R-:W-:Y:S01]  /*188e0*/  ULDC.64 UR4, c[0x0][0xaa0] ;  /* 0x0002a80000047ab9 */ /* 0x000fe20000000a00 */
[----:B---34-:R-:W-:Y:S01]  /*188f0*/  MOV R5, R17 ;  /* 0x0000001100057202 */ /* 0x018fe20000000f00 */
        /* <DEDUP_REMOVED lines=40> */
.L_x_7974:
[----:B------:R-:W-:Y:S05]  /*18b80*/  BSYNC B1 ;  /* 0x0000000000017941 */ /* 0x000fea0003800000 */
.L_x_7973:
        /* <DEDUP_REMOVED lines=17> */
[----:B------:R4:W-:Y:S04]  /*18ca0*/  @!P3 STG.E.128 desc[UR38][R12.64], RZ ;  /* 0x000000ff0c00b986 */ /* 0x0009e8000c101d26 */
[----:B------:R4:W-:Y:S02]  /*18cb0*/  @!P4 STG.E.128 desc[UR38][R12.64+0x80], RZ ;  /* 0x000080ff0c00c986 */ /* 0x0009e4000c101d26 */
.L_x_7976:
[----:B------:R-:W-:Y:S05]  /*18cc0*/  BSYNC B1 ;  /* 0x0000000000017941 */ /* 0x000fea0003800000 */
.L_x_7975:
        /* <DEDUP_REMOVED lines=14> */
[----:B---34-:R-:W-:Y:S02]  /*18db0*/  LEA R12, P0, R4, UR6, 0x1 ;  /* 0x00000006040c7c11 */ /* 0x018fe4000f8008ff */
[----:B------:R-:W-:-:S04]  /*18dc0*/  IADD3 R3, R5, R3, RZ ;  /* 0x0000000305037210 */ /* 0x000fc80007ffe0ff */
[----:B------:R-:W-:-:S05]  /*18dd0*/  LEA.HI.X R13, R4, UR7, R3, 0x1, P0 ;  /* 0x00000007040d7c11 */ /* 0x000fca00080f0c03 */
[----:B------:R3:W-:Y:S04]  /*18de0*/  @!P2 STG.E.128 desc[UR38][R12.64], RZ ;  /* 0x000000ff0c00a986 */ /* 0x0007e8000c101d26 */
[----:B------:R3:W-:Y:S02]  /*18df0*/  @!P3 STG.E.128 desc[UR38][R12.64+0x80], RZ ;  /* 0x000080ff0c00b986 */ /* 0x0007e4000c101d26 */
.L_x_7978:
[----:B------:R-:W-:Y:S05]  /*18e00*/  BSYNC B1 ;  /* 0x0000000000017941 */ /* 0x000fea0003800000 */
.L_x_7977:
        /* <DEDUP_REMOVED lines=18> */
.L_x_7969:
[----:B------:R-:W-:Y:S05]  /*18f30*/  BSYNC B0 ;  /* 0x0000000000007941 */ /* 0x000fea0003800000 */
.L_x_7960:
[----:B------:R-:W-:Y:S02]  /*18f40*/  ULDC UR4, c[0x0][0xc14] ;  /* 0x0003050000047ab9 */ /* 0x000fe40000000800 */
[----:B--2---:R-:W-:-:S13]  /*18f50*/  ISETP.GE.AND P0, PT, R195, UR4, PT ;  /* 0x00000004c3007c0c */ /* 0x004fda000bf06270 */
[----:B------:R-:W-:Y:S05]  /*18f60*/  @!P0 BRA `(.L_x_7979) ;  /* 0xfffffe8000688947 */ /* 0x000fea000383ffff */
[----:B------:R-:W-:Y:S05]  /*18f70*/  BRA `(.L_x_7758) ;  /* 0x0000005c00ac7947 */ /* 0x000fea0003800000 */
.L_x_7756:
[----:B------:R-:W-:-:S08]  /*18f80*/  NOP ;  /* 0x0000000000007918 */ /* 0x000fd00000000000 */
[----:B--2---:R-:W0:-:S00]  /*18f90*/  USETMAXREG.DEALLOC.CTAPOOL 0x18 ;  /* 0x00000018000079c8 */ /* 0x004e0000080e0500 */
        /* <DEDUP_REMOVED lines=59> */
.L_x_7984:
        /* <DEDUP_REMOVED lines=16> */
.L_x_7983:
[----:B------:R-:W-:Y:S05]  /*19450*/  BSYNC B0 ;  /* 0x0000000000007941 */ /* 0x000fea0003800000 */
.L_x_7982:
        /* <DEDUP_REMOVED lines=25> */
.L_x_7980:
        /* <DEDUP_REMOVED lines=20> */
.L_x_7985:
        /* <DEDUP_REMOVED lines=56> */
.L_x_7981:
[----:B------:R-:W-:Y:S01]  /*19ab0*/  IMAD.MOV.U32 R17, RZ, RZ, RZ ;  /* 0x000000ffff117224 */ /* 0x000fe200078e00ff */
[----:B------:R-:W-:Y:S01]  /*19ac0*/  MOV R18, RZ ;  /* 0x000000ff00127202 */ /* 0x000fe20000000f00 */
[----:B------:R-:W-:-:S07]  /*19ad0*/  IMAD.U32 R16, RZ, RZ, UR6 ;  /* 0x00000006ff107e24 */ /* 0x000fce000f8e00ff */
.L_x_7986:
        /* <DEDUP_REMOVED lines=22> */
[----:B------:R-:W-:Y:S01]  /*19c40*/  ULDC.64 UR40, c[0x0][0x198] ;  /* 0x0000660000287ab9 */ /* 0x000fe20000000a00 */
[----:B------:R-:W-:Y:S02]  /*19c50*/  ULDC UR36, c[0x0][0xc] ;  /* 0x0000030000247ab9 */ /* 0x000fe40000000800 */
[----:B------:R-:W-:Y:S02]  /*19c60*/  LOP3.LUT R2, R2, 0xfffffffd, RZ, 0xc0, !PT ;  /* 0xfffffffd02027812 */ /* 0x000fe400078ec0ff */
[----:B--2---:R-:W-:Y:S02]  /*19c70*/  LOP3.LUT R3, R4, 0x2, RZ, 0xfc, !PT ;  /* 0x0000000204037812 */ /* 0x004fe400078efcff */
[----:B------:R-:W1:Y:S03]  /*19c80*/  S2R R4, SR_TID.X ;  /* 0x0000000000047919 */ /* 0x000e660000002100 */
[----:B------:R2:W-:Y:S04]  /*19c90*/  STL [R1+0x2c], R3 ;  /* 0x00002c0301007387 */ /* 0x0005e80000100800 */
[----:B------:R2:W-:Y:S04]  /*19ca0*/  STL [R1+0xc], RZ ;  /* 0x00000cff01007387 */ /* 0x0005e80000100800 */
[----:B------:R2:W-:Y:S04]  /*19cb0*/  STL [R1+0x10], R0 ;  /* 0x0000100001007387 */ /* 0x0005e80000100800 */
        /* <DEDUP_REMOVED lines=9> */
.L_x_8076:
[----:B--23--:R-:W1:Y:S02]  /*19d50*/  LDC.64 R2, c[0x0][0xc60] ;  /* 0x00031800ff027b82 */ /* 0x00ce640000000a00 */
        /* <DEDUP_REMOVED lines=56> */
.L_x_7988:
        /* <DEDUP_REMOVED lines=14> */
.L_x_7989:
[----:B------:R-:W-:Y:S05]  /*1a1c0*/  @!P3 BRA `(.L_x_7990) ;  /* 0x00000000000cb947 */ /* 0x000fea0003800000 */
[----:B------:R-:W2:Y:S04]  /*1a1d0*/  LDG.E R9, desc[UR38][R6.64] ;  /* 0x0000002606097981 */ /* 0x000ea8000c1e1900 */
[----:B------:R-:W2:Y:S02]  /*1a1e0*/  LDG.E R6, desc[UR38][R6.64+0x4] ;  /* 0x0000042606067981 */ /* 0x000ea4000c1e1900 */
[----:B--2---:R-:W-:-:S07]  /*1a1f0*/  IMAD.IADD R9, R6, 0x1, -R9 ;  /* 0x0000000106097824 */ /* 0x004fce00078e0a09 */
.L_x_7990:
[----:B01----:R-:W2:Y:S01]  /*1a200*/  @P1 LDG.E R2, desc[UR38][R4.64] ;  /* 0x0000002604021981 */ /* 0x003ea2000c1e1900 */
        /* <DEDUP_REMOVED lines=8> */
[----:B------:R-:W-:-:S04]  /*1a290*/  IADD3 R2, R2, 0x7f, RZ ;  /* 0x0000007f02027810 */ /* 0x000fc80007ffe0ff */
[----:B------:R-:W-:-:S04]  /*1a2a0*/  SHF.R.S32.HI R3, RZ, 0x1f, R2 ;  /* 0x0000001fff037819 */ /* 0x000fc80000011402 */
[----:B------:R-:W-:Y:S02]  /*1a2b0*/  LEA.HI R3, R3, R2, RZ, 0x7 ;  /* 0x0000000203037211 */ /* 0x000fe400078f38ff */
[----:B------:R-:W-:-:S04]  /*1a2c0*/  SHF.R.S32.HI R2, RZ, 0x1f, R10 ;  /* 0x0000001fff027819 */ /* 0x000fc8000001140a */
[----:B------:R-:W-:Y:S02]  /*1a2d0*/  LEA.HI R2, R2, R10, RZ, 0x7 ;  /* 0x0000000a02027211 */ /* 0x000fe400078f38ff */
[----:B------:R-:W-:Y:S02]  /*1a2e0*/  SHF.R.S32.HI R3, RZ, 0x7, R3 ;  /* 0x00000007ff037819 */ /* 0x000fe40000011403 */
[----:B------:R-:W-:-:S04]  /*1a2f0*/  SHF.R.S32.HI R2, RZ, 0x7, R2 ;  /* 0x00000007ff027819 */ /* 0x000fc80000011402 */
[----:B------:R-:W-:Y:S01]  /*1a300*/  VIMNMX R6, R3, R2, PT ;  /* 0x0000000203067248 */ /* 0x000fe20003fe0100 */
[----:B------:R-:W-:-:S04]  /*1a310*/  IMAD.MOV R3, RZ, RZ, -R9 ;  /* 0x000000ffff037224 */ /* 0x000fc800078e0a09 */
[----:B------:R-:W-:Y:S01]  /*1a320*/  IMAD R2, R6, 0x80, -R9 ;  /* 0x0000008006027824 */ /* 0x000fe200078e0a09 */
[----:B------:R-:W-:-:S04]  /*1a330*/  VIMNMX R3, RZ, R3, !PT ;  /* 0x00000003ff037248 */ /* 0x000fc80007fe0100 */
[----:B------:R-:W-:-:S04]  /*1a340*/  VIMNMX R0, R2, R0, PT ;  /* 0x0000000002007248 */ /* 0x000fc80003fe0100 */
[----:B------:R-:W-:Y:S01]  /*1a350*/  ISETP.GT.AND P0, PT, R0, R3, PT ;  /* 0x000000030000720c */ /* 0x000fe20003f04270 */
[----:B------:R0:W-:-:S12]  /*1a360*/  STL [R1+0x20], R6 ;  /* 0x0000200601007387 */ /* 0x0001d80000100800 */
[----:B------:R-:W-:Y:S02]  /*1a370*/  @P0 IADD3 R2, R0, 0x7f, RZ ;  /* 0x0000007f00020810 */ /* 0x000fe40007ffe0ff */
[----:B------:R-:W-:Y:S02]  /*1a380*/  SHF.R.U32.HI R0, RZ, 0x7, R3 ;  /* 0x00000007ff007819 */ /* 0x000fe40000011603 */
[----:B------:R-:W-:-:S04]  /*1a390*/  @P0 SHF.R.S32.HI R3, RZ, 0x1f, R2 ;  /* 0x0000001fff030819 */ /* 0x000fc80000011402 */
[----:B------:R-:W-:Y:S01]  /*1a3a0*/  @P0 LEA.HI R2, R3, R2, RZ, 0x7 ;  /* 0x0000000203020211 */ /* 0x000fe200078f38ff */
[----:B------:R-:W-:-:S03]  /*1a3b0*/  IMAD.MOV.U32 R4, RZ, RZ, R0 ;  /* 0x000000ffff047224 */ /* 0x000fc600078e0000 */
[----:B------:R-:W-:-:S04]  /*1a3c0*/  @P0 SHF.R.S32.HI R4, RZ, 0x7, R2 ;  /* 0x00000007ff040819 */ /* 0x000fc80000011402 */
        /* <DEDUP_REMOVED lines=12> */
.L_x_8194:
[----:B------:R-:W-:-:S03]  /*1a490*/  UMOV UR4, 0xffffffff ;  /* 0xffffffff00047882 */ /* 0x000fc60000000000 */
[----:B------:R-:W-:Y:S05]  /*1a4a0*/  BRA.DIV UR4, `(.L_x_7994) ;  /* 0x0000006204b87947 */ /* 0x000fea000b800000 */
[----:B------:R-:W-:-:S13]  /*1a4b0*/  ELECT P6, URZ, PT ;  /* 0x00000000003f782f */ /* 0x000fda00038c0000 */
.L_x_8197:
        /* <DEDUP_REMOVED lines=12> */
.L_x_8198:
[----:B------:R-:W-:Y:S05]  /*1a580*/  BSYNC B1 ;  /* 0x0000000000017941 */ /* 0x000fea0003800000 */
.L_x_7995:
        /* <DEDUP_REMOVED lines=8> */
.L_x_8199:
        /* <DEDUP_REMOVED lines=11> */
.L_x_8000:
        /* <DEDUP_REMOVED lines=11> */
[----:B------:R-:W-:Y:S01]  /*1a770*/  R2UR UR6, R6 ;  /* 0x00000000060672ca */ /* 0x000fe200000e0000 */
[----:B------:R-:W-:-:S05]  /*1a780*/  IMAD R6, R4, 0x80, R20 ;  /* 0x0000008004067824 */ /* 0x000fca00078e0214 */
[----:B------:R-:W-:-:S04]  /*1a790*/  IADD3 R6, R6, -0x80, RZ ;  /* 0xffffff8006067810 */ /* 0x000fc80007ffe0ff */
[----:B------:R-:W-:-:S03]  /*1a7a0*/  R2UR UR11, R6 ;  /* 0x00000000060b72ca */ /* 0x000fc600000e0000 */
[----:B------:R-:W-:Y:S02]  /*1a7b0*/  UIADD3 UR8, UR6, 0x18400, URZ ;  /* 0x0001840006087890 */ /* 0x000fe4000fffe03f */
[----:B------:R-:W-:-:S03]  /*1a7c0*/  UIADD3 UR14, UR6, 0x1c400, URZ ;  /* 0x0001c400060e7890 */ /* 0x000fc6000fffe03f */
[----:B------:R-:W-:-:S05]  /*1a7d0*/  UMOV UR6, 0x0 ;  /* 0x0000000000067882 */ /* 0x000fca0000000000 */
[----:B------:R1:W-:Y:S02]  /*1a7e0*/  UTMALDG.4D [UR8], [UR4], desc[UR6] ;  /* 0x00000608040075b4 */ /* 0x0003e40008019000 */
[----:B-1----:R-:W-:Y:S01]  /*1a7f0*/  UMOV UR8, UR14 ;  /* 0x0000000e00087c82 */ /* 0x002fe20008000000 */
[----:B------:R-:W-:Y:S02]  /*1a800*/  UMOV UR10, UR15 ;  /* 0x0000000f000a7c82 */ /* 0x000fe40008000000 */
[----:B------:R1:W-:Y:S01]  /*1a810*/  UTMALDG.4D [UR8], [UR4], desc[UR6] ;  /* 0x00000608040075b4 */ /* 0x0003e20008019000 */
[----:B------:R-:W2:Y:S02]  /*1a820*/  SYNCS.PHASECHK.TRANS64.TRYWAIT P0, [R5+URZ+0x288c0], R7 ;  /* 0x0288c007050075a7 */ /* 0x000ea4000800017f */
[----:B-12---:R-:W-:Y:S05]  /*1a830*/  @!P0 BRA `(.L_x_8001) ;  /* 0x00000060001c8947 */ /* 0x006fea0003800000 */
.L_x_8200:
        /* <DEDUP_REMOVED lines=10> */
.L_x_8002:
[----:B------:R-:W-:Y:S01]  /*1a8e0*/  LEA R7, R7, R9, 0x1 ;  /* 0x0000000907077211 */ /* 0x000fe200078e08ff */
        /* <DEDUP_REMOVED lines=9> */
[----:B------:R-:W-:-:S05]  /*1a980*/  R2UR UR13, R3 ;  /* 0x00000000030d72ca */ /* 0x000fca00000e0000 */
[----:B------:R-:W-:Y:S02]  /*1a990*/  UIADD3 UR9, UR9, 0x288b0, URZ ;  /* 0x000288b009097890 */ /* 0x000fe4000fffe03f */
        /* <DEDUP_REMOVED lines=8> */
.L_x_7998:
[----:B------:R-:W-:Y:S05]  /*1aa20*/  BSYNC B1 ;  /* 0x0000000000017941 */ /* 0x000fea0003800000 */
.L_x_7997:
[----:B0-----:R-:W2:Y:S04]  /*1aa30*/  LDL.LU R5, [R1+0xc] ;  /* 0x00000c0001057983 */ /* 0x001ea80000300800 */
[----:B------:R-:W3:Y:S01]  /*1aa40*/  LDL.LU R7, [R1+0x10] ;  /* 0x0000100001077983 */ /* 0x000ee20000300800 */
[----:B------:R-:W-:Y:S01]  /*1aa50*/  PLOP3.LUT P2, PT, PT, PT, PT, 0x8, 0x0 ;  /* 0x000000000000781c */ /* 0x000fe20003f4e170 */
[----:B--2---:R-:W-:-:S05]  /*1aa60*/  VIADD R5, R5, 0x1 ;  /* 0x0000000105057836 */ /* 0x004fca0000000000 */
        /* <DEDUP_REMOVED lines=9> */
[C---:B------:R-:W-:Y:S01]  /*1ab00*/  LEA R5, R4.reuse, R20, 0x7 ;  /* 0x0000001404057211 */ /* 0x040fe200078e38ff */
[----:B------:R-:W-:-:S04]  /*1ab10*/  VIADD R4, R4, 0xffffffff ;  /* 0xffffffff04047836 */ /* 0x000fc80000000000 */
[----:B------:R-:W-:-:S07]  /*1ab20*/  VIADD R5, R5, 0xffffff00 ;  /* 0xffffff0005057836 */ /* 0x000fce0000000000 */
.L_x_8009:
        /* <DEDUP_REMOVED lines=9> */
.L_x_8201:
        /* <DEDUP_REMOVED lines=11> */
.L_x_8006:
        /* <DEDUP_REMOVED lines=22> */
.L_x_8202:
        /* <DEDUP_REMOVED lines=8> */
.L_x_8008:
        /* <DEDUP_REMOVED lines=19> */
.L_x_8004:
[----:B------:R-:W-:Y:S05]  /*1af80*/  BSYNC B1 ;  /* 0x0000000000017941 */ /* 0x000fea0003800000 */
.L_x_8003:
        /* <DEDUP_REMOVED lines=13> */
.L_x_7992:
[----:B------:R-:W-:Y:S05]  /*1b060*/  BSYNC B0 ;  /* 0x0000000000007941 */ /* 0x000fea0003800000 */
.L_x_7991:
        /* <DEDUP_REMOVED lines=23> */
.L_x_8011:
        /* <DEDUP_REMOVED lines=19> */
[----:B------:R-:W-:Y:S02]  /*1b310*/  IMAD.MOV.U32 R8, RZ, RZ, 0x70 ;  /* 0x00000070ff087424 */ /* 0x000fe400078e00ff */
[----:B------:R-:W-:-:S07]  /*1b320*/  IMAD.MOV.U32 R13, RZ, RZ, RZ ;  /* 0x000000ffff0d7224 */ /* 0x000fce00078e00ff */
[----:B------:R-:W-:-:S07]  /*1b330*/  LEPC R20, `(.L_x_8013) ;  /* 0x000000001014794e */ /* 0x000fce0000000000 */
[----:B-1----:R-:W-:Y:S05]  /*1b340*/  CALL.ABS.NOINC R2 ;  /* 0x0000000002007343 */ /* 0x002fea0003c00000 */
.L_x_8013:
        /* <DEDUP_REMOVED lines=20> */
.L_x_8015:
        /* <DEDUP_REMOVED lines=16> */
.L_x_8014:
[----:B------:R-:W2:Y:S01]  /*1b590*/  LDL.LU R2, [R1+0x24] ;  /* 0x0000240001027983 */ /* 0x000ea20000300800 */
[----:B------:R-:W-:-:S03]  /*1b5a0*/  ULDC.64 UR4, c[0x0][0x9f8] ;  /* 0x00027e0000047ab9 */ /* 0x000fc60000000a00 */
[----:B------:R-:W3:Y:S04]  /*1b5b0*/  LDL.LU R0, [R1+0x28] ;  /* 0x0000280001007983 */ /* 0x000ee80000300800 */
[----:B------:R-:W4:Y:S04]  /*1b5c0*/  LDL.LU R4, [R1+0x38] ;  /* 0x0000380001047983 */ /* 0x000f280000300800 */
[----:B------:R-:W4:Y:S01]  /*1b5d0*/  LDL.LU R6, [R1+0x1c] ;  /* 0x00001c0001067983 */ /* 0x000f220000300800 */
[----:B------:R-:W-:-:S04]  /*1b5e0*/  ISETP.NE.U32.AND P0, PT, RZ, UR4, PT ;  /* 0x00000004ff007c0c */ /* 0x000fc8000bf05070 */
[----:B------:R-:W-:Y:S01]  /*1b5f0*/  ISETP.NE.AND.EX P0, PT, RZ, UR5, PT, P0 ;  /* 0x00000005ff007c0c */ /* 0x000fe2000bf05300 */
[----:B0-----:R-:W0:Y:S01]  /*1b600*/  S2R R7, SR_TID.X ;  /* 0x0000000000077919 */ /* 0x001e220000002100 */
[----:B------:R-:W-:Y:S01]  /*1b610*/  IMAD.MOV.U32 R5, RZ, RZ, R18 ;  /* 0x000000ffff057224 */ /* 0x000fe200078e0012 */
        /* <DEDUP_REMOVED lines=9> */
[----:B----4-:R-:W-:-:S06]  /*1b6b0*/  MOV R0, R6 ;  /* 0x0000000600007202 */ /* 0x010fcc0000000f00 */
[----:B------:R0:W5:Y:S01]  /*1b6c0*/  @P0 LDG.E R0, desc[UR38][R2.64] ;  /* 0x0000002602000981 */ /* 0x000162000c1e1900 */
[----:B------:R-:W-:Y:S01]  /*1b6d0*/  PLOP3.LUT P1, PT, P6, PT, PT, 0x8, 0x0 ;  /* 0x000000000000781c */ /* 0x000fe2000372e170 */
[----:B0-----:R-:W-:Y:S02]  /*1b6e0*/  IMAD R3, R17, 0x80, R4 ;  /* 0x0000008011037824 */ /* 0x001fe400078e0204 */
[----:B------:R-:W0:Y:S02]  /*1b6f0*/  LDC R4, c[0x0][0x428] ;  /* 0x00010a00ff047b82 */ /* 0x000e240000000800 */
[----:B0-----:R-:W-:-:S13]  /*1b700*/  ISETP.NE.AND P0, PT, R4, 0x1, PT ;  /* 0x000000010400780c */ /* 0x001fda0003f05270 */
[----:B------:R-:W0:Y:S08]  /*1b710*/  @P0 LDC R2, c[0x0][0x42c] ;  /* 0x00010b00ff020b82 */ /* 0x000e300000000800 */
[----:B------:R-:W1:Y:S01]  /*1b720*/  @P0 LDC R4, c[0x0][0x430] ;  /* 0x00010c00ff040b82 */ /* 0x000e620000000800 */
[----:B0-----:R-:W-:-:S05]  /*1b730*/  @P0 IMAD.HI.U32 R2, R18, R2, RZ ;  /* 0x0000000212020227 */ /* 0x001fca00078e00ff */
[----:B-1----:R-:W-:Y:S02]  /*1b740*/  @P0 SHF.R.U32.HI R5, RZ, R4, R2 ;  /* 0x00000004ff050219 */ /* 0x002fe40000011602 */
[----:B------:R-:W-:-:S04]  /*1b750*/  ISETP.NE.U32.AND P0, PT, RZ, UR4, PT ;  /* 0x00000004ff007c0c */ /* 0x000fc8000bf05070 */
[----:B------:R-:W-:-:S04]  /*1b760*/  ISETP.NE.AND.EX P0, PT, RZ, UR5, PT, P0 ;  /* 0x00000005ff007c0c */ /* 0x000fc8000bf05300 */
[----:B------:R-:W-:-:S09]  /*1b770*/  SEL R2, R6, RZ, !P0 ;  /* 0x000000ff06027207 */ /* 0x000fd20004000000 */
.L_x_8016:
        /* <DEDUP_REMOVED lines=16> */
.L_x_8017:
        /* <DEDUP_REMOVED lines=15> */
[----:B-----5:R-:W-:Y:S02]  /*1b970*/  SEL R6, R0, RZ, !P0 ;  /* 0x000000ff00067207 */ /* 0x020fe40004000000 */
[----:B--2---:R-:W-:Y:S01]  /*1b980*/  IADD3 R4, R4, -0x1, RZ ;  /* 0xffffffff04047810 */ /* 0x004fe20007ffe0ff */
[----:B------:R-:W-:Y:S06]  /*1b990*/  BRA.DIV UR4, `(.L_x_8018) ;  /* 0x0000005204007947 */ /* 0x000fec000b800000 */
.L_x_8205:
[----:B------:R-:W-:Y:S01]  /*1b9a0*/  UMOV UR4, 0xffffffff ;  /* 0xffffffff00047882 */ /* 0x000fe20000000000 */
[----:B------:R-:W-:Y:S02]  /*1b9b0*/  SHF.R.S32.HI R17, RZ, 0x1f, R0 ;  /* 0x0000001fff117819 */ /* 0x000fe40000011400 */
[----:B------:R-:W-:Y:S05]  /*1b9c0*/  BRA.DIV UR4, `(.L_x_8019) ;  /* 0x0000005204287947 */ /* 0x000fea000b800000 */
[----:B------:R-:W-:-:S13]  /*1b9d0*/  ELECT P6, URZ, PT ;  /* 0x00000000003f782f */ /* 0x000fda00038c0000 */
.L_x_8208:
        /* <DEDUP_REMOVED lines=18> */
[----:B------:R-:W-:-:S04]  /*1bb00*/  LEA R10, P0, R6, R8, 0x2 ;  /* 0x00000008060a7211 */ /* 0x000fc800078010ff */
[----:B------:R-:W-:-:S05]  /*1bb10*/  LEA.HI.X R11, R6, R9, R7, 0x2, P0 ;  /* 0x00000009060b7211 */ /* 0x000fca00000f1407 */
[----:B------:R0:W5:Y:S04]  /*1bb20*/  LDG.E R6, desc[UR38][R10.64] ;  /* 0x000000260a067981 */ /* 0x000168000c1e1900 */
.L_x_8021:
        /* <DEDUP_REMOVED lines=9> */
.L_x_8209:
        /* <DEDUP_REMOVED lines=11> */
.L_x_8023:
        /* <DEDUP_REMOVED lines=14> */
[----:B--2---:R-:W-:Y:S02]  /*1bd50*/  LEA R7, R11, R12, 0xf ;  /* 0x0000000c0b077211 */ /* 0x004fe400078e78ff */
[----:B---3--:R-:W-:Y:S02]  /*1bd60*/  R2UR UR5, R10 ;  /* 0x000000000a0572ca */ /* 0x008fe400000e0000 */
[----:B------:R-:W-:-:S11]  /*1bd70*/  R2UR UR6, R7 ;  /* 0x00000000070672ca */ /* 0x000fd600000e0000 */
[----:B------:R-:W-:Y:S02]  /*1bd80*/  ULEA UR11, UR11, UR5, 0x7 ;  /* 0x000000050b0b7291 */ /* 0x000fe4000f8e383f */
        /* <DEDUP_REMOVED lines=9> */
.L_x_8020:
        /* <DEDUP_REMOVED lines=39> */
.L_x_8210:
[----:B------:R-:W-:Y:S05]  /*1c090*/  BSYNC B0 ;  /* 0x0000000000007941 */ /* 0x000fea0003800000 */
.L_x_8024:
[----:B0-----:R-:W2:Y:S01]  /*1c0a0*/  LDL R3, [R1+0x20] ;  /* 0x0000200001037983 */ /* 0x001ea20000100800 */
[----:B------:R-:W-:Y:S01]  /*1c0b0*/  BSSY B0, `(.L_x_8026) ;  /* 0x000018b000007945 */ /* 0x000fe20003800000 */
[----:B--2---:R-:W-:-:S13]  /*1c0c0*/  ISETP.GE.AND P0, PT, R3, 0x2, PT ;  /* 0x000000020300780c */ /* 0x004fda0003f06270 */
[----:B------:R-:W-:Y:S05]  /*1c0d0*/  @!P0 BRA `(.L_x_8027) ;  /* 0x0000001800208947 */ /* 0x000fea0003800000 */
[C---:B------:R-:W-:Y:S01]  /*1c0e0*/  LOP3.LUT R2, R3.reuse, 0x1, RZ, 0xc0, !PT ;  /* 0x0000000103027812 */ /* 0x040fe200078ec0ff */
[----:B------:R-:W-:Y:S03]  /*1c0f0*/  BSSY B1, `(.L_x_8028) ;  /* 0x0000087000017945 */ /* 0x000fe60003800000 */
[----:B------:R-:W-:Y:S01]  /*1c100*/  ISETP.NE.U32.AND P0, PT, R2, 0x1, PT ;  /* 0x000000010200780c */ /* 0x000fe20003f05070 */
[----:B------:R-:W-:-:S04]  /*1c110*/  VIADD R2, R3, 0xfffffffe ;  /* 0xfffffffe03027836 */ /* 0x000fc80000000000 */
[----:B------:R-:W-:-:S08]  /*1c120*/  IMAD.MOV.U32 R7, RZ, RZ, R2 ;  /* 0x000000ffff077224 */ /* 0x000fd000078e0002 */
        /* <DEDUP_REMOVED lines=16> */
[----:B------:R-:W-:Y:S01]  /*1c230*/  MOV R3, R2 ;  /* 0x0000000200037202 */ /* 0x000fe20000000f00 */
        /* <DEDUP_REMOVED lines=8> */
[----:B------:R-:W-:-:S04]  /*1c2c0*/  IMAD.MOV.U32 R10, RZ, RZ, R3 ;  /* 0x000000ffff0a7224 */ /* 0x000fc800078e0003 */
[----:B------:R-:W-:-:S04]  /*1c2d0*/  IMAD.WIDE.U32 R10, R0, UR4, R10 ;  /* 0x00000004000a7c25 */ /* 0x000fc8000f8e000a */
[----:B------:R-:W-:Y:S01]  /*1c2e0*/  IMAD.IADD R7, R7, 0x1, R11 ;  /* 0x0000000107077824 */ /* 0x000fe200078e020b */
[----:B------:R-:W-:-:S04]  /*1c2f0*/  LEA R8, P0, R10, R8, 0x2 ;  /* 0x000000080a087211 */ /* 0x000fc800078010ff */
[----:B------:R-:W-:Y:S02]  /*1c300*/  LEA.HI.X R9, R10, R9, R7, 0x2, P0 ;  /* 0x000000090a097211 */ /* 0x000fe400000f1407 */
[----:B------:R-:W-:-:S03]  /*1c310*/  IADD3 R7, -R3, RZ, RZ ;  /* 0x000000ff03077210 */ /* 0x000fc60007ffe1ff */
[----:B------:R0:W5:Y:S02]  /*1c320*/  LDG.E R3, desc[UR38][R8.64] ;  /* 0x0000002608037981 */ /* 0x000164000c1e1900 */
[----:B------:R-:W-:-:S07]  /*1c330*/  IMAD R7, R14, R7, R2 ;  /* 0x000000070e077224 */ /* 0x000fce00078e0202 */
.L_x_8032:
[----:B0-----:R-:W0:Y:S01]  /*1c340*/  S2R R9, SR_CgaCtaId ;  /* 0x0000000000097919 */ /* 0x001e220000008800 */
[----:B------:R-:W-:-:S04]  /*1c350*/  MOV R8, 0x400 ;  /* 0x0000040000087802 */ /* 0x000fc80000000f00 */
[----:B0-----:R-:W-:Y:S02]  /*1c360*/  LEA R8, R9, R8, 0x18 ;  /* 0x0000000809087211 */ /* 0x001fe400078ec0ff */
[----:B------:R-:W-:-:S03]  /*1c370*/  SHF.L.U32 R9, R13, 0x1f, RZ ;  /* 0x0000001f0d097819 */ /* 0x000fc600000006ff */
[----:B------:R-:W-:-:S04]  /*1c380*/  IMAD R8, R12, 0x8, R8 ;  /* 0x000000080c087824 */ /* 0x000fc800078e0208 */
[----:B------:R-:W0:Y:S02]  /*1c390*/  SYNCS.PHASECHK.TRANS64.TRYWAIT P0, [R8+URZ+0x28840], R9 ;  /* 0x02884009080075a7 */ /* 0x000e24000800017f */
[----:B0-----:R-:W-:Y:S05]  /*1c3a0*/  @!P0 BRA `(.L_x_8033) ;  /* 0x0000004800048947 */ /* 0x001fea0003800000 */
.L_x_8211:
        /* <DEDUP_REMOVED lines=11> */
.L_x_8034:
        /* <DEDUP_REMOVED lines=32> */
.L_x_8212:
[----:B------:R-:W2:Y:S01]  /*1c660*/  LDL R10, [R1+0x2c] ;  /* 0x00002c00010a7983 */ /* 0x000ea20000100800 */
[----:B------:R-:W1:Y:S02]  /*1c670*/  S2R R11, SR_TID.X ;  /* 0x00000000000b7919 */ /* 0x000e640000002100 */
[----:B-1----:R-:W-:-:S04]  /*1c680*/  LOP3.LUT R11, R11, 0x7f, RZ, 0xc0, !PT ;  /* 0x0000007f0b0b7812 */ /* 0x002fc800078ec0ff */
[----:B------:R-:W-:-:S13]  /*1c690*/  ISETP.NE.AND P0, PT, R11, RZ, PT ;  /* 0x000000ff0b00720c */ /* 0x000fda0003f05270 */
[----:B0-----:R-:W-:-:S04]  /*1c6a0*/  @!P0 IMAD.MOV.U32 R9, RZ, RZ, 0x8000 ;  /* 0x00008000ff098424 */ /* 0x001fc800078e00ff */
[----:B------:R2:W-:Y:S02]  /*1c6b0*/  @!P0 SYNCS.ARRIVE.TRANS64 RZ, [R8+URZ+0x28850], R9 ;  /* 0x0288500908ff89a7 */ /* 0x0005e4000800003f */
[----:B--2---:R-:W-:-:S04]  /*1c6c0*/  PRMT R9, R10, 0x9910, RZ ;  /* 0x000099100a097816 */ /* 0x004fc800000000ff */
[----:B------:R-:W-:-:S13]  /*1c6d0*/  ISETP.NE.AND P0, PT, R9, 0x2, PT ;  /* 0x000000020900780c */ /* 0x000fda0003f05270 */
[----:B------:R-:W-:Y:S05]  /*1c6e0*/  @P0 BRA `(.L_x_8036) ;  /* 0x0000000000040947 */ /* 0x000fea0003800000 */
[----:B------:R-:W-:Y:S01]  /*1c6f0*/  BPT.TRAP 0x1 ;  /* 0x000000040000795c */ /* 0x000fe20000300000 */
.L_x_8036:
[----:B------:R-:W2:Y:S02]  /*1c700*/  LDL R9, [R1+0x14] ;  /* 0x0000140001097983 */ /* 0x000ea40000100800 */
[----:B--2---:R-:W-:-:S13]  /*1c710*/  LOP3.LUT P0, RZ, R9, 0x40, RZ, 0xc0, !PT ;  /* 0x0000004009ff7812 */ /* 0x004fda000780c0ff */
[----:B------:R-:W-:Y:S05]  /*1c720*/  @P0 BRA `(.L_x_8037) ;  /* 0x0000000000040947 */ /* 0x000fea0003800000 */
[----:B------:R-:W-:Y:S01]  /*1c730*/  BPT.TRAP 0x1 ;  /* 0x000000040000795c */ /* 0x000fe20000300000 */
.L_x_8037:
        /* <DEDUP_REMOVED lines=29> */
.L_x_8031:
[----:B------:R-:W-:Y:S05]  /*1c910*/  BSYNC B2 ;  /* 0x0000000000027941 */ /* 0x000fea0003800000 */
.L_x_8030:
[----:B------:R-:W2:Y:S04]  /*1c920*/  LDL.LU R3, [R1+0x20] ;  /* 0x0000200001037983 */ /* 0x000ea80000300800 */
[----:B------:R0:W-:Y:S04]  /*1c930*/  STL [R1], R12 ;  /* 0x0000000c01007387 */ /* 0x0001e80000100800 */
[----:B------:R0:W-:Y:S02]  /*1c940*/  STL [R1+0x8], R13 ;  /* 0x0000080d01007387 */ /* 0x0001e40000100800 */
[----:B0-2---:R-:W-:-:S07]  /*1c950*/  IADD3 R7, R3, -0x3, RZ ;  /* 0xfffffffd03077810 */ /* 0x005fce0007ffe0ff */
.L_x_8029:
[----:B------:R-:W-:Y:S05]  /*1c960*/  BSYNC B1 ;  /* 0x0000000000017941 */ /* 0x000fea0003800000 */
.L_x_8028:
[----:B------:R-:W-:-:S13]  /*1c970*/  ISETP.NE.AND P0, PT, R2, RZ, PT ;  /* 0x000000ff0200720c */ /* 0x000fda0003f05270 */
[----:B------:R-:W-:Y:S05]  /*1c980*/  @!P0 BRA `(.L_x_8027) ;  /* 0x0000000c00f48947 */ /* 0x000fea0003800000 */
[----:B------:R-:W-:-:S07]  /*1c990*/  IMAD.MOV.U32 R11, RZ, RZ, R6 ;  /* 0x000000ffff0b7224 */ /* 0x000fce00078e0006 */
.L_x_8054:
        /* <DEDUP_REMOVED lines=30> */
[----:B------:R-:W-:-:S06]  /*1cb80*/  LEA.HI.X R11, R2, UR5, R3, 0x2, P0 ;  /* 0x00000005020b7c11 */ /* 0x000fcc00080f1403 */
[----:B------:R0:W5:Y:S03]  /*1cb90*/  LDG.E R11, desc[UR38][R10.64] ;  /* 0x000000260a0b7981 */ /* 0x000166000c1e1900 */
.L_x_8040:
[----:B------:R-:W1:Y:S01]  /*1cba0*/  S2R R3, SR_CgaCtaId ;  /* 0x0000000000037919 */ /* 0x000e620000008800 */
[----:B------:R-:W-:-:S04]  /*1cbb0*/  MOV R2, 0x400 ;  /* 0x0000040000027802 */ /* 0x000fc80000000f00 */
[----:B-1----:R-:W-:Y:S02]  /*1cbc0*/  LEA R2, R3, R2, 0x18 ;  /* 0x0000000203027211 */ /* 0x002fe400078ec0ff */
[----:B------:R-:W-:-:S03]  /*1cbd0*/  SHF.L.U32 R3, R9, 0x1f, RZ ;  /* 0x0000001f09037819 */ /* 0x000fc600000006ff */
[----:B------:R-:W-:-:S04]  /*1cbe0*/  IMAD R2, R8, 0x8, R2 ;  /* 0x0000000808027824 */ /* 0x000fc800078e0202 */
[----:B------:R-:W1:Y:S02]  /*1cbf0*/  SYNCS.PHASECHK.TRANS64.TRYWAIT P0, [R2+URZ+0x28840], R3 ;  /* 0x02884003020075a7 */ /* 0x000e64000800017f */
[----:B-1----:R-:W-:Y:S05]  /*1cc00*/  @!P0 BRA `(.L_x_8041) ;  /* 0x0000004000148947 */ /* 0x002fea0003800000 */
.L_x_8213:
        /* <DEDUP_REMOVED lines=11> */
.L_x_8042:
        /* <DEDUP_REMOVED lines=32> */
.L_x_8214:
        /* <DEDUP_REMOVED lines=10> */
.L_x_8044:
[----:B------:R-:W2:Y:S02]  /*1cf60*/  LDL R3, [R1+0x14] ;  /* 0x0000140001037983 */ /* 0x000ea40000100800 */
[----:B--2---:R-:W-:-:S13]  /*1cf70*/  LOP3.LUT P0, RZ, R3, 0x40, RZ, 0xc0, !PT ;  /* 0x0000004003ff7812 */ /* 0x004fda000780c0ff */
[----:B------:R-:W-:Y:S05]  /*1cf80*/  @P0 BRA `(.L_x_8045) ;  /* 0x0000000000040947 */ /* 0x000fea0003800000 */
[----:B------:R-:W-:Y:S01]  /*1cf90*/  BPT.TRAP 0x1 ;  /* 0x000000040000795c */ /* 0x000fe20000300000 */
.L_x_8045:
        /* <DEDUP_REMOVED lines=15> */
[----:B------:R-:W-:Y:S01]  /*1d090*/  IMAD.MOV.U32 R6, RZ, RZ, R11 ;  /* 0x000000ffff067224 */ /* 0x000fe200078e000b */
        /* <DEDUP_REMOVED lines=13> */
.L_x_8039:
[----:B------:R-:W-:Y:S05]  /*1d170*/  BSYNC B1 ;  /* 0x0000000000017941 */ /* 0x000fea0003800000 */
.L_x_8038:
        /* <DEDUP_REMOVED lines=31> */
.L_x_8048:
[----:B------:R-:W2:Y:S01]  /*1d370*/  S2R R3, SR_CgaCtaId ;  /* 0x0000000000037919 */ /* 0x000ea20000008800 */
[----:B------:R-:W-:-:S04]  /*1d380*/  MOV R2, 0x400 ;  /* 0x0000040000027802 */ /* 0x000fc80000000f00 */
[----:B--2---:R-:W-:Y:S02]  /*1d390*/  LEA R2, R3, R2, 0x18 ;  /* 0x0000000203027211 */ /* 0x004fe400078ec0ff */
[----:B------:R-:W-:-:S03]  /*1d3a0*/  SHF.L.U32 R3, R14, 0x1f, RZ ;  /* 0x0000001f0e037819 */ /* 0x000fc600000006ff */
[----:B------:R-:W-:-:S04]  /*1d3b0*/  IMAD R2, R15, 0x8, R2 ;  /* 0x000000080f027824 */ /* 0x000fc800078e0202 */
[----:B------:R-:W2:Y:S02]  /*1d3c0*/  SYNCS.PHASECHK.TRANS64.TRYWAIT P0, [R2+URZ+0x28840], R3 ;  /* 0x02884003020075a7 */ /* 0x000ea4000800017f */
[----:B--2---:R-:W-:Y:S05]  /*1d3d0*/  @!P0 BRA `(.L_x_8049) ;  /* 0x0000003800488947 */ /* 0x004fea0003800000 */
.L_x_8215:
        /* <DEDUP_REMOVED lines=11> */
.L_x_8050:
        /* <DEDUP_REMOVED lines=31> */
.L_x_8216:
[----:B------:R-:W2:Y:S01]  /*1d680*/  LDL R12, [R1+0x2c] ;  /* 0x00002c00010c7983 */ /* 0x000ea20000100800 */
[----:B------:R-:W1:Y:S02]  /*1d690*/  S2R R3, SR_TID.X ;  /* 0x0000000000037919 */ /* 0x000e640000002100 */
[----:B-1----:R-:W-:-:S04]  /*1d6a0*/  LOP3.LUT R3, R3, 0x7f, RZ, 0xc0, !PT ;  /* 0x0000007f03037812 */ /* 0x002fc800078ec0ff */
[----:B------:R-:W-:-:S13]  /*1d6b0*/  ISETP.NE.AND P0, PT, R3, RZ, PT ;  /* 0x000000ff0300720c */ /* 0x000fda0003f05270 */
[----:B------:R-:W-:-:S04]  /*1d6c0*/  @!P0 MOV R3, 0x8000 ;  /* 0x0000800000038802 */ /* 0x000fc80000000f00 */
[----:B------:R2:W-:Y:S02]  /*1d6d0*/  @!P0 SYNCS.ARRIVE.TRANS64 RZ, [R2+URZ+0x28850], R3 ;  /* 0x0288500302ff89a7 */ /* 0x0005e4000800003f */
[----:B--2---:R-:W-:-:S04]  /*1d6e0*/  PRMT R3, R12, 0x9910, RZ ;  /* 0x000099100c037816 */ /* 0x004fc800000000ff */
[----:B------:R-:W-:-:S13]  /*1d6f0*/  ISETP.NE.AND P0, PT, R3, 0x2, PT ;  /* 0x000000020300780c */ /* 0x000fda0003f05270 */
[----:B------:R-:W-:Y:S05]  /*1d700*/  @P0 BRA `(.L_x_8052) ;  /* 0x0000000000040947 */ /* 0x000fea0003800000 */
[----:B------:R-:W-:Y:S01]  /*1d710*/  BPT.TRAP 0x1 ;  /* 0x000000040000795c */ /* 0x000fe20000300000 */
.L_x_8052:
[----:B------:R-:W2:Y:S02]  /*1d720*/  LDL R3, [R1+0x14] ;  /* 0x0000140001037983 */ /* 0x000ea40000100800 */
[----:B--2---:R-:W-:-:S13]  /*1d730*/  LOP3.LUT P0, RZ, R3, 0x40, RZ, 0xc0, !PT ;  /* 0x0000004003ff7812 */ /* 0x004fda000780c0ff */
[----:B------:R-:W-:Y:S05]  /*1d740*/  @P0 BRA `(.L_x_8053) ;  /* 0x0000000000040947 */ /* 0x000fea0003800000 */
[----:B------:R-:W-:Y:S01]  /*1d750*/  BPT.TRAP 0x1 ;  /* 0x000000040000795c */ /* 0x000fe20000300000 */
.L_x_8053:
        /* <DEDUP_REMOVED lines=18> */
[----:B------:R-:W-:Y:S01]  /*1d880*/  IMAD.MOV.U32 R4, RZ, RZ, R10 ;  /* 0x000000ffff047224 */ /* 0x000fe200078e000a */
[----:B------:R-:W-:Y:S02]  /*1d890*/  MOV R6, R11 ;  /* 0x0000000b00067202 */ /* 0x000fe40000000f00 */
        /* <DEDUP_REMOVED lines=8> */
.L_x_8047:
[----:B------:R-:W-:Y:S05]  /*1d920*/  BSYNC B1 ;  /* 0x0000000000017941 */ /* 0x000fea0003800000 */
.L_x_8046:
[C---:B------:R-:W-:Y:S01]  /*1d930*/  ISETP.GT.AND P0, PT, R7.reuse, 0x1, PT ;  /* 0x000000010700780c */ /* 0x040fe20003f04270 */
[----:B------:R-:W-:-:S12]  /*1d940*/  VIADD R7, R7, 0xfffffffe ;  /* 0xfffffffe07077836 */ /* 0x000fd80000000000 */
[----:B------:R-:W-:Y:S05]  /*1d950*/  @P0 BRA `(.L_x_8054) ;  /* 0xfffffff000100947 */ /* 0x000fea000383ffff */
.L_x_8027:
[----:B------:R-:W-:Y:S05]  /*1d960*/  BSYNC B0 ;  /* 0x0000000000007941 */ /* 0x000fea0003800000 */
.L_x_8026:
[----:B------:R-:W1:Y:S01]  /*1d970*/  S2R R2, SR_TID.X ;  /* 0x0000000000027919 */ /* 0x000e620000002100 */
[----:B------:R-:W-:Y:S01]  /*1d980*/  BSSY B0, `(.L_x_8055) ;  /* 0x0000010000007945 */ /* 0x000fe20003800000 */
[----:B-1----:R-:W-:-:S04]  /*1d990*/  LOP3.LUT R2, R2, 0x1f, RZ, 0xc0, !PT ;  /* 0x0000001f02027812 */ /* 0x002fc800078ec0ff */
[----:B------:R-:W-:-:S13]  /*1d9a0*/  ISETP.NE.AND P0, PT, R2, RZ, PT ;  /* 0x000000ff0200720c */ /* 0x000fda0003f05270 */
[----:B------:R-:W-:Y:S05]  /*1d9b0*/  @P0 BRA `(.L_x_8056) ;  /* 0x0000000000300947 */ /* 0x000fea0003800000 */
[----:B------:R-:W1:Y:S01]  /*1d9c0*/  S2R R3, SR_LANEID ;  /* 0x0000000000037919 */ /* 0x000e620000000000 */
[----:B------:R-:W-:Y:S02]  /*1d9d0*/  VOTEU.ANY UR4, UPT, PT ;  /* 0x0000000000047886 */ /* 0x000fe400038e0100 */
[----:B------:R-:W1:Y:S08]  /*1d9e0*/  FLO.U32 R0, UR4 ;  /* 0x0000000400007d00 */ /* 0x000e7000080e0000 */
[----:B------:R-:W2:Y:S01]  /*1d9f0*/  POPC R7, UR4 ;  /* 0x0000000400077d09 */ /* 0x000ea20008000000 */
[----:B-1----:R-:W-:-:S02]  /*1da00*/  ISETP.EQ.U32.AND P0, PT, R0, R3, PT ;  /* 0x000000030000720c */ /* 0x002fc40003f02070 */
[----:B------:R-:W2:Y:S11]  /*1da10*/  LDC.64 R2, c[0x0][0xc38] ;  /* 0x00030e00ff027b82 */ /* 0x000eb60000000a00 */
[----:B--2---:R-:W2:Y:S01]  /*1da20*/  @P0 ATOMG.E.ADD.STRONG.GPU PT, R3, desc[UR38][R2.64], R7 ;  /* 0x00000007020309a8 */ /* 0x004ea200081ee1e6 */
[----:B------:R-:W1:Y:S02]  /*1da30*/  S2R R8, SR_LTMASK ;  /* 0x0000000000087919 */ /* 0x000e640000003900 */
[----:B-1----:R-:W-:-:S04]  /*1da40*/  LOP3.LUT R8, R8, UR4, RZ, 0xc0, !PT ;  /* 0x0000000408087c12 */ /* 0x002fc8000f8ec0ff */
[----:B------:R-:W1:Y:S01]  /*1da50*/  POPC R9, R8 ;  /* 0x0000000800097309 */ /* 0x000e620000000000 */
[----:B--2---:R-:W1:Y:S02]  /*1da60*/  SHFL.IDX PT, R0, R3, R0, 0x1f ;  /* 0x00001f0003007589 */ /* 0x004e6400000e0000 */
[----:B-1----:R-:W-:-:S07]  /*1da70*/  IADD3 R16, R0, UR36, R9 ;  /* 0x0000002400107c10 */ /* 0x002fce000fffe009 */
.L_x_8056:
[----:B------:R-:W-:Y:S05]  /*1da80*/  BSYNC B0 ;  /* 0x0000000000007941 */ /* 0x000fea0003800000 */
.L_x_8055:
        /* <DEDUP_REMOVED lines=11> */
.L_x_8217:
[----:B------:R-:W2:Y:S01]  /*1db40*/  LDL R2, [R1+0x2c] ;  /* 0x00002c0001027983 */ /* 0x000ea20000100800 */
[----:B------:R-:W3:Y:S02]  /*1db50*/  S2R R7, SR_TID.X ;  /* 0x0000000000077919 */ /* 0x000ee40000002100 */
[----:B---3--:R-:W-:-:S04]  /*1db60*/  LOP3.LUT R7, R7, 0x7f, RZ, 0xc0, !PT ;  /* 0x0000007f07077812 */ /* 0x008fc800078ec0ff */
[----:B------:R-:W-:-:S13]  /*1db70*/  ISETP.NE.AND P0, PT, R7, RZ, PT ;  /* 0x000000ff0700720c */ /* 0x000fda0003f05270 */
[----:B-1----:R-:W-:-:S04]  /*1db80*/  @!P0 MOV R3, 0x8000 ;  /* 0x0000800000038802 */ /* 0x002fc80000000f00 */
[----:B------:R1:W-:Y:S01]  /*1db90*/  @!P0 SYNCS.ARRIVE.TRANS64 RZ, [R0+URZ+0x28850], R3 ;  /* 0x0288500300ff89a7 */ /* 0x0003e2000800003f */
[----:B--2---:R-:W-:-:S04]  /*1dba0*/  PRMT R2, R2, 0x9910, RZ ;  /* 0x0000991002027816 */ /* 0x004fc800000000ff */
[----:B------:R-:W-:-:S13]  /*1dbb0*/  ISETP.NE.AND P0, PT, R2, 0x2, PT ;  /* 0x000000020200780c */ /* 0x000fda0003f05270 */
[----:B-1----:R-:W-:Y:S05]  /*1dbc0*/  @P0 BRA `(.L_x_8060) ;  /* 0x0000000000040947 */ /* 0x002fea0003800000 */
[----:B------:R-:W-:Y:S01]  /*1dbd0*/  BPT.TRAP 0x1 ;  /* 0x000000040000795c */ /* 0x000fe20000300000 */
.L_x_8060:
[----:B------:R-:W2:Y:S02]  /*1dbe0*/  LDL R2, [R1+0x14] ;  /* 0x0000140001027983 */ /* 0x000ea40000100800 */
[----:B--2---:R-:W-:-:S13]  /*1dbf0*/  LOP3.LUT P0, RZ, R2, 0x40, RZ, 0xc0, !PT ;  /* 0x0000004002ff7812 */ /* 0x004fda000780c0ff */
[----:B------:R-:W-:Y:S05]  /*1dc00*/  @P0 BRA `(.L_x_8061) ;  /* 0x0000000000040947 */ /* 0x000fea0003800000 */
[----:B------:R-:W-:Y:S01]  /*1dc10*/  BPT.TRAP 0x1 ;  /* 0x000000040000795c */ /* 0x000fe20000300000 */
.L_x_8061:
        /* <DEDUP_REMOVED lines=27> */
.L_x_8058:
[----:B------:R-:W-:Y:S05]  /*1ddd0*/  BSYNC B0 ;  /* 0x0000000000007941 */ /* 0x000fea0003800000 */
.L_x_8057:
        /* <DEDUP_REMOVED lines=9> */
.L_x_8012:
[----:B------:R-:W-:Y:S05]  /*1de70*/  BSYNC B6 ;  /* 0x0000000000067941 */ /* 0x000fea0003800000 */
.L_x_8010:
[----:B------:R-:W-:-:S03]  /*1de80*/  UMOV UR4, 0xffffffff ;  /* 0xffffffff00047882 */ /* 0x000fc60000000000 */
[----:B------:R-:W-:Y:S05]  /*1de90*/  BRA.DIV UR4, `(.L_x_8062) ;  /* 0x0000002e04d47947 */ /* 0x000fea000b800000 */
[----:B------:R2:W3:Y:S04]  /*1dea0*/  SHFL.IDX PT, R4, R16, RZ, 0x1f ;  /* 0x00001fff10047589 */ /* 0x0004e800000e0000 */
[----:B------:R2:W4:Y:S02]  /*1deb0*/  SHFL.IDX PT, R6, R16, 0x1, 0x1f ;  /* 0x00201f0010067f89 */ /* 0x00052400000e0000 */
.L_x_8221:
[----:B------:R-:W5:Y:S01]  /*1dec0*/  S2R R9, SR_TID.X ;  /* 0x0000000000097919 */ /* 0x000f620000002100 */
[----:B------:R-:W-:Y:S01]  /*1ded0*/  ULDC UR4, c[0x0][0xc14] ;  /* 0x0003050000047ab9 */ /* 0x000fe20000000800 */
[----:B------:R-:W-:Y:S01]  /*1dee0*/  BSSY B0, `(.L_x_8063) ;  /* 0x000000b000007945 */ /* 0x000fe20003800000 */
[----:B-1----:R-:W-:Y:S02]  /*1def0*/  IMAD.U32 R0, RZ, RZ, UR4 ;  /* 0x00000004ff007e24 */ /* 0x002fe4000f8e00ff */
[----:B------:R-:W-:Y:S01]  /*1df00*/  IMAD.MOV.U32 R3, RZ, RZ, RZ ;  /* 0x000000ffff037224 */ /* 0x000fe200078e00ff */
[----:B-----5:R-:W-:-:S04]  /*1df10*/  LOP3.LUT R9, R9, 0x1f, RZ, 0xc0, !PT ;  /* 0x0000001f09097812 */ /* 0x020fc800078ec0ff */
[C---:B------:R-:W-:Y:S02]  /*1df20*/  ISETP.NE.AND P0, PT, R9.reuse, 0x1f, PT ;  /* 0x0000001f0900780c */ /* 0x040fe40003f05270 */
[----:B------:R-:W-:-:S04]  /*1df30*/  IADD3 R5, R9, R19, RZ ;  /* 0x0000001309057210 */ /* 0x000fc80007ffe0ff */
[----:B------:R-:W-:-:S13]  /*1df40*/  ISETP.GE.OR P0, PT, R5, R0, !P0 ;  /* 0x000000000500720c */ /* 0x000fda0004706670 */
[----:B------:R-:W-:Y:S05]  /*1df50*/  @P0 BRA `(.L_x_8064) ;  /* 0x00000000000c0947 */ /* 0x000fea0003800000 */
[----:B------:R-:W1:Y:S02]  /*1df60*/  LDC.64 R2, c[0x0][0xc58] ;  /* 0x00031600ff027b82 */ /* 0x000e640000000a00 */
[----:B-1----:R-:W-:-:S06]  /*1df70*/  IMAD.WIDE R2, R5, 0x4, R2 ;  /* 0x0000000405027825 */ /* 0x002fcc00078e0202 */
[----:B------:R1:W5:Y:S02]  /*1df80*/  LDG.E R3, desc[UR38][R2.64] ;  /* 0x0000002602037981 */ /* 0x000364000c1e1900 */
.L_x_8064:
[----:B------:R-:W-:Y:S05]  /*1df90*/  BSYNC B0 ;  /* 0x0000000000007941 */ /* 0x000fea0003800000 */
.L_x_8063:
[----:B------:R-:W-:-:S03]  /*1dfa0*/  UMOV UR4, 0xffffffff ;  /* 0xffffffff00047882 */ /* 0x000fc60000000000 */
[----:B------:R-:W-:Y:S05]  /*1dfb0*/  BRA.DIV UR4, `(.L_x_8065) ;  /* 0x0000002e04d87947 */ /* 0x000fea000b800000 */
        /* <DEDUP_REMOVED lines=19> */
[----:B-1----:R-:W-:-:S05]  /*1e0f0*/  IMAD.IADD R2, R8, 0x1, R9 ;  /* 0x0000000108027824 */ /* 0x002fca00078e0209 */
[----:B------:R0:W1:Y:S02]  /*1e100*/  SHFL.IDX PT, R14, R2, 0x1f, 0x1f ;  /* 0x03e01f00020e7f89 */ /* 0x00006400000e0000 */
.L_x_8229:
[----:B------:R-:W-:Y:S02]  /*1e110*/  ULDC UR4, c[0x0][0xc10] ;  /* 0x0003040000047ab9 */ /* 0x000fe40000000800 */
[----:B------:R-:W-:-:S04]  /*1e120*/  IMAD.U32 R5, RZ, RZ, UR4 ;  /* 0x00000004ff057e24 */ /* 0x000fc8000f8e00ff */
[----:B-1----:R-:W-:-:S05]  /*1e130*/  IMAD R9, R14, R5, RZ ;  /* 0x000000050e097224 */ /* 0x002fca00078e02ff */
[----:B----4-:R-:W-:-:S04]  /*1e140*/  IADD3 R6, R6, R9, RZ ;  /* 0x0000000906067210 */ /* 0x010fc80007ffe0ff */
[----:B---3--:R-:W-:-:S13]  /*1e150*/  ISETP.GT.AND P0, PT, R6, R4, PT ;  /* 0x000000040600720c */ /* 0x008fda0003f04270 */
[----:B------:R-:W-:Y:S05]  /*1e160*/  @P0 BRA `(.L_x_8066) ;  /* 0x0000000000b40947 */ /* 0x000fea0003800000 */
[----:B------:R-:W1:Y:S02]  /*1e170*/  LDC R0, c[0x0][0xc14] ;  /* 0x00030500ff007b82 */ /* 0x000e640000000800 */
.L_x_8071:
        /* <DEDUP_REMOVED lines=14> */
.L_x_8069:
[----:B------:R-:W-:Y:S05]  /*1e260*/  BSYNC B0 ;  /* 0x0000000000007941 */ /* 0x000fea0003800000 */
.L_x_8068:
[----:B------:R-:W-:-:S03]  /*1e270*/  UMOV UR4, 0xffffffff ;  /* 0xffffffff00047882 */ /* 0x000fc60000000000 */
[----:B------:R-:W-:Y:S05]  /*1e280*/  BRA.DIV UR4, `(.L_x_8070) ;  /* 0x0000002e04f47947 */ /* 0x000fea000b800000 */
[----:B-----5:R-:W0:Y:S01]  /*1e290*/  SHFL.UP PT, R14, R3, 0x1, RZ ;  /* 0x04200000030e7989 */ /* 0x020e2200000e00ff */
[C---:B------:R-:W-:Y:S02]  /*1e2a0*/  ISETP.NE.AND P0, PT, R7.reuse, RZ, PT ;  /* 0x000000ff0700720c */ /* 0x040fe40003f05270 */
[C---:B------:R-:W-:Y:S02]  /*1e2b0*/  ISETP.GE.U32.AND P1, PT, R7.reuse, 0x2, PT ;  /* 0x000000020700780c */ /* 0x040fe40003f26070 */
[----:B01----:R-:W-:Y:S02]  /*1e2c0*/  SEL R2, R14, RZ, P0 ;  /* 0x000000ff0e027207 */ /* 0x003fe40000000000 */
        /* <DEDUP_REMOVED lines=17> */
.L_x_8237:
[----:B------:R-:W-:Y:S02]  /*1e3e0*/  ULDC UR4, c[0x0][0xc10] ;  /* 0x0003040000047ab9 */ /* 0x000fe40000000800 */
[----:B------:R-:W-:-:S05]  /*1e3f0*/  MOV R5, UR4 ;  /* 0x0000000400057c02 */ /* 0x000fca0008000f00 */
[----:B-1----:R-:W-:-:S04]  /*1e400*/  IMAD R9, R14, R5, RZ ;  /* 0x000000050e097224 */ /* 0x002fc800078e02ff */
[----:B------:R-:W-:-:S05]  /*1e410*/  IMAD.IADD R6, R9, 0x1, R6 ;  /* 0x0000000109067824 */ /* 0x000fca00078e0206 */
[----:B------:R-:W-:-:S13]  /*1e420*/  ISETP.GT.AND P0, PT, R6, R4, PT ;  /* 0x000000040600720c */ /* 0x000fda0003f04270 */
[----:B------:R-:W-:Y:S05]  /*1e430*/  @!P0 BRA `(.L_x_8071) ;  /* 0xfffffffc00508947 */ /* 0x000fea000383ffff */
.L_x_8066:
[----:B------:R-:W-:Y:S01]  /*1e440*/  IMAD.IADD R9, R6, 0x1, -R9 ;  /* 0x0000000106097824 */ /* 0x000fe200078e0a09 */
[----:B------:R-:W-:-:S03]  /*1e450*/  UMOV UR4, 0xffffffff ;  /* 0xffffffff00047882 */ /* 0x000fc60000000000 */
[----:B------:R-:W-:-:S05]  /*1e460*/  IMAD R7, R2, R5, R9 ;  /* 0x0000000502077224 */ /* 0x000fca00078e0209 */
[----:B------:R-:W-:Y:S01]  /*1e470*/  ISETP.GT.AND P6, PT, R7, R4, PT ;  /* 0x000000040700720c */ /* 0x000fe20003fc4270 */
[----:B------:R-:W-:-:S12]  /*1e480*/  BRA.DIV UR4, `(.L_x_8072) ;  /* 0x0000003204487947 */ /* 0x000fd8000b800000 */
[----:B------:R-:W-:-:S04]  /*1e490*/  VOTE.ANY R6, PT, !P6 ;  /* 0x0000000000067806 */ /* 0x000fc800070e0100 */
[----:B------:R-:W1:Y:S02]  /*1e4a0*/  POPC R7, R6 ;  /* 0x0000000600077309 */ /* 0x000e640000000000 */
[----:B-1----:R1:W3:Y:S02]  /*1e4b0*/  SHFL.IDX PT, R17, R3, R7, 0x1f ;  /* 0x00001f0703117589 */ /* 0x0022e400000e0000 */
.L_x_8241:
[----:B------:R-:W-:Y:S02]  /*1e4c0*/  ISETP.NE.AND P0, PT, R6, RZ, PT ;  /* 0x000000ff0600720c */ /* 0x000fe40003f05270 */
[----:B--2---:R-:W-:-:S11]  /*1e4d0*/  MOV R16, RZ ;  /* 0x000000ff00107202 */ /* 0x004fd60000000f00 */
[----:B------:R-:W-:Y:S05]  /*1e4e0*/  @!P0 BRA `(.L_x_8073) ;  /* 0x0000000000108947 */ /* 0x000fea0003800000 */
[----:B------:R-:W-:Y:S01]  /*1e4f0*/  UMOV UR4, 0xffffffff ;  /* 0xffffffff00047882 */ /* 0x000fe20000000000 */
[----:B------:R-:W-:Y:S02]  /*1e500*/  VIADD R12, R7, 0xffffffff ;  /* 0xffffffff070c7836 */ /* 0x000fe40000000000 */
[----:B------:R-:W-:Y:S05]  /*1e510*/  BRA.DIV UR4, `(.L_x_8074) ;  /* 0x00000032046c7947 */ /* 0x000fea000b800000 */
[----:B------:R2:W4:Y:S02]  /*1e520*/  SHFL.IDX PT, R16, R2, R12, 0x1f ;  /* 0x00001f0c02107589 */ /* 0x00052400000e0000 */
.L_x_8073:
[----:B012---:R-:W0:Y:S01]  /*1e530*/  LDC.64 R2, c[0x0][0xc68] ;  /* 0x00031a00ff027b82 */ /* 0x007e220000000a00 */
[----:B------:R-:W-:-:S04]  /*1e540*/  IMAD.IADD R19, R7, 0x1, R19 ;  /* 0x0000000107137824 */ /* 0x000fc800078e0213 */
[----:B0-----:R-:W-:-:S05]  /*1e550*/  IMAD.WIDE R2, R19, 0x4, R2 ;  /* 0x0000000413027825 */ /* 0x001fca00078e0202 */
[----:B------:R-:W3:Y:S01]  /*1e560*/  LDG.E R7, desc[UR38][R2.64] ;  /* 0x0000002602077981 */ /* 0x000ee2000c1e1900 */
[----:B----4-:R-:W-:Y:S02]  /*1e570*/  IMAD R16, R16, R5, R9 ;  /* 0x0000000510107224 */ /* 0x010fe400078e0209 */
[----:B---3--:R-:W-:-:S05]  /*1e580*/  IMAD R6, R17, R7, RZ ;  /* 0x0000000711067224 */ /* 0x008fca00078e02ff */
        /* <DEDUP_REMOVED lines=55> */
[----:B------:R-:W-:Y:S02]  /*1e900*/  @!P0 LOP3.LUT R2, RZ, R7, RZ, 0x33, !PT ;  /* 0x00000007ff028212 */ /* 0x000fe400078e33ff */
[----:B------:R-:W-:-:S05]  /*1e910*/  IADD3 R7, -R7, RZ, RZ ;  /* 0x000000ff07077210 */ /* 0x000fca0007ffe1ff */
[----:B------:R-:W-:Y:S01]  /*1e920*/  IMAD R18, R2, R7, R3 ;  /* 0x0000000702127224 */ /* 0x000fe200078e0203 */
[----:B------:R-:W-:-:S05]  /*1e930*/  LOP3.LUT R2, RZ, R2, RZ, 0x33, !PT ;  /* 0x00000002ff027212 */ /* 0x000fca00078e33ff */
[----:B------:R-:W-:Y:S01]  /*1e940*/  IMAD.IADD R17, R17, 0x1, R2 ;  /* 0x0000000111117824 */ /* 0x000fe200078e0202 */
[----:B------:R-:W-:Y:S06]  /*1e950*/  BRA `(.L_x_8075) ;  /* 0x00000000001c7947 */ /* 0x000fec0003800000 */
.L_x_8067:
[----:B------:R-:W-:Y:S01]  /*1e960*/  UMOV UR4, URZ ;  /* 0x0000003f00047c82 */ /* 0x000fe20008000000 */
[----:B------:R-:W-:Y:S01]  /*1e970*/  UMOV UR5, URZ ;  /* 0x0000003f00057c82 */ /* 0x000fe20008000000 */
[----:B------:R-:W-:Y:S01]  /*1e980*/  ULDC UR6, c[0x0][0xc14] ;  /* 0x0003050000067ab9 */ /* 0x000fe20000000800 */
[----:B--2---:R-:W-:Y:S01]  /*1e990*/  IMAD.MOV.U32 R16, RZ, RZ, R4 ;  /* 0x000000ffff107224 */ /* 0x004fe200078e0004 */
[----:B------:R-:W-:Y:S01]  /*1e9a0*/  MOV R17, UR4 ;  /* 0x0000000400117c02 */ /* 0x000fe20008000f00 */
[----:B------:R-:W-:Y:S02]  /*1e9b0*/  IMAD.U32 R18, RZ, RZ, UR5 ;  /* 0x00000005ff127e24 */ /* 0x000fe4000f8e00ff */
[----:B------:R-:W-:-:S07]  /*1e9c0*/  IMAD.U32 R19, RZ, RZ, UR6 ;  /* 0x00000006ff137e24 */ /* 0x000fce000f8e00ff */
.L_x_8075:
        /* <DEDUP_REMOVED lines=12> */
.L_x_7987:
[----:B-1----:R-:W2:Y:S01]  /*1ea90*/  LDL.LU R0, [R1+0x34] ;  /* 0x0000340001007983 */ /* 0x002ea20000300800 */
[----:B------:R-:W-:Y:S01]  /*1eaa0*/  BSSY B0, `(.L_x_8077) ;  /* 0x000000b000007945 */ /* 0x000fe20003800000 */
[----:B------:R-:W1:Y:S01]  /*1eab0*/  S2R R5, SR_CgaCtaId ;  /* 0x0000000000057919 */ /* 0x000e620000008800 */
[----:B--2---:R-:W-:-:S04]  /*1eac0*/  IADD3 R0, R0, 0x1, RZ ;  /* 0x0000000100007810 */ /* 0x004fc80007ffe0ff */
[----:B---3--:R-:W-:-:S04]  /*1ead0*/  LEA.HI R2, R0, R0, RZ, 0x1 ;  /* 0x0000000000027211 */ /* 0x008fc800078f08ff */
[----:B------:R-:W-:-:S05]  /*1eae0*/  LOP3.LUT R3, R2, 0xfffffffe, RZ, 0xc0, !PT ;  /* 0xfffffffe02037812 */ /* 0x000fca00078ec0ff */
[----:B------:R-:W-:Y:S01]  /*1eaf0*/  IMAD.IADD R3, R0, 0x1, -R3 ;  /* 0x0000000100037824 */ /* 0x000fe200078e0a03 */
[----:B------:R-:W-:-:S04]  /*1eb00*/  MOV R0, 0x400 ;  /* 0x0000040000007802 */ /* 0x000fc80000000f00 */
[----:B-1----:R-:W-:Y:S02]  /*1eb10*/  LEA R0, R5, R0, 0x18 ;  /* 0x0000000005007211 */ /* 0x002fe400078ec0ff */
[----:B------:R-:W-:-:S04]  /*1eb20*/  SHF.L.U32 R3, R3, 0x1f, RZ ;  /* 0x0000001f03037819 */ /* 0x000fc800000006ff */
[----:B------:R-:W1:Y:S02]  /*1eb30*/  SYNCS.PHASECHK.TRANS64.TRYWAIT P0, [R0+URZ+0x28820], R3 ;  /* 0x02882003000075a7 */ /* 0x000e64000800017f */
[----:B-1----:R-:W-:Y:S05]  /*1eb40*/  @!P0 BRA `(.L_x_8078) ;  /* 0x0000002c00088947 */ /* 0x002fea0003800000 */
.L_x_8244:
[----:B------:R-:W-:Y:S05]  /*1eb50*/  BSYNC B0 ;  /* 0x0000000000007941 */ /* 0x000fea0003800000 */
.L_x_8077:
[----:B------:R-:W-:-:S03]  /*1eb60*/  UMOV UR4, 0xffffffff ;  /* 0xffffffff00047882 */ /* 0x000fc60000000000 */
[----:B------:R-:W-:Y:S05]  /*1eb70*/  BRA.DIV UR4, `(.L_x_8079) ;  /* 0x0000002e04107947 */ /* 0x000fea000b800000 */
[----:B------:R-:W2:Y:S02]  /*1eb80*/  S2R R2, SR_TID.X ;  /* 0x0000000000027919 */ /* 0x000ea40000002100 */
[----:B--2---:R-:W-:-:S04]  /*1eb90*/  SHF.R.U32.HI R2, RZ, 0x5, R2 ;  /* 0x00000005ff027819 */ /* 0x004fc80000011602 */
[----:B------:R-:W-:-:S05]  /*1eba0*/  LOP3.LUT R2, R2, 0x3, RZ, 0xc0, !PT ;  /* 0x0000000302027812 */ /* 0x000fca00078ec0ff */
[----:B------:R2:W3:Y:S02]  /*1ebb0*/  SHFL.IDX PT, R14, R2, RZ, 0x1f ;  /* 0x00001fff020e7589 */ /* 0x0004e400000e0000 */
.L_x_8247:
[----:B---3--:R-:W-:-:S13]  /*1ebc0*/  ISETP.NE.AND P0, PT, R14, RZ, PT ;  /* 0x000000ff0e00720c */ /* 0x008fda0003f05270 */
[----:B------:R-:W-:Y:S05]  /*1ebd0*/  @P0 BRA `(.L_x_7758) ;  /* 0x0000000000940947 */ /* 0x000fea0003800000 */
[----:B------:R-:W-:-:S03]  /*1ebe0*/  UMOV UR4, 0xffffffff ;  /* 0xffffffff00047882 */ /* 0x000fc60000000000 */
[----:B------:R-:W-:Y:S05]  /*1ebf0*/  BRA.DIV UR4, `(.L_x_8080) ;  /* 0x0000002e04247947 */ /* 0x000fea000b800000 */
[----:B------:R-:W-:-:S13]  /*1ec00*/  ELECT P6, URZ, PT ;  /* 0x00000000003f782f */ /* 0x000fda00038c0000 */
.L_x_8250:
[----:B------:R-:W-:Y:S05]  /*1ec10*/  @!P6 BRA `(.L_x_7758) ;  /* 0x000000000084e947 */ /* 0x000fea0003800000 */
[----:B--2---:R-:W2:Y:S02]  /*1ec20*/  LDL.LU R2, [R1+0x30] ;  /* 0x0000300001027983 */ /* 0x004ea40000300800 */
[----:B--2---:R-:W-:-:S04]  /*1ec30*/  LOP3.LUT R2, R2, 0x2, RZ, 0xfc, !PT ;  /* 0x0000000202027812 */ /* 0x004fc800078efcff */
[----:B------:R-:W-:-:S13]  /*1ec40*/  ISETP.NE.AND P2, PT, R2, 0x3, PT ;  /* 0x000000030200780c */ /* 0x000fda0003f45270 */
[----:B------:R-:W-:Y:S05]  /*1ec50*/  @!P2 BRA `(.L_x_8081) ;  /* 0x000000000004a947 */ /* 0x000fea0003800000 */
[----:B------:R-:W-:Y:S01]  /*1ec60*/  BPT.TRAP 0x1 ;  /* 0x000000040000795c */ /* 0x000fe20000300000 */
.L_x_8081:
        /* <DEDUP_REMOVED lines=14> */
.L_x_8251:
[----:B------:R-:W2:Y:S02]  /*1ed50*/  SYNCS.PHASECHK.TRANS64.TRYWAIT P0, [R7+URZ], R2 ;  /* 0x00000002070075a7 */ /* 0x000ea4000800017f */
[----:B--2---:R-:W-:Y:S05]  /*1ed60*/  @!P0 BRA `(.L_x_8083) ;  /* 0x0000002800fc8947 */ /* 0x004fea0003800000 */
.L_x_8252:
[----:B------:R-:W-:Y:S05]  /*1ed70*/  @!P2 BRA `(.L_x_8084) ;  /* 0x000000000004a947 */ /* 0x000fea0003800000 */
[----:B------:R-:W-:Y:S01]  /*1ed80*/  BPT.TRAP 0x1 ;  /* 0x000000040000795c */ /* 0x000fe20000300000 */
.L_x_8084:
[----:B------:R-:W3:Y:S01]  /*1ed90*/  LDL.LU R4, [R1] ;  /* 0x0000000001047983 */ /* 0x000ee20000300800 */
[----:B------:R-:W-:-:S05]  /*1eda0*/  IADD3 R0, R0, 0x28860, RZ ;  /* 0x0002886000007810 */ /* 0x000fca0007ffe0ff */
[----:B---3--:R-:W-:-:S04]  /*1edb0*/  IMAD R4, R4, 0x8, R0 ;  /* 0x0000000804047824 */ /* 0x008fc800078e0200 */
[----:B------:R-:W3:Y:S02]  /*1edc0*/  SYNCS.PHASECHK.TRANS64.TRYWAIT P0, [R4+URZ], R5 ;  /* 0x00000005040075a7 */ /* 0x000ee4000800017f */
[----:B---3--:R-:W-:Y:S05]  /*1edd0*/  @!P0 BRA `(.L_x_8085) ;  /* 0x0000002800f48947 */ /* 0x008fea0003800000 */
.L_x_8253:
[----:B------:R-:W-:-:S07]  /*1ede0*/  IMAD R3, R3, 0x8, R0 ;  /* 0x0000000803037824 */ /* 0x000fce00078e0200 */
.L_x_8086:
[----:B----4-:R4:W0:Y:S02]  /*1edf0*/  SYNCS.PHASECHK.TRANS64.TRYWAIT P0, [R3+URZ], R2 ;  /* 0x00000002030075a7 */ /* 0x010824000800017f */
[----:B0-----:R-:W-:Y:S05]  /*1ee00*/  @!P0 NANOSLEEP.SYNCS 0x989680 ;  /* 0x009896800000895d */ /* 0x001fea0003900000 */
[----:B------:R-:W0:Y:S02]  /*1ee10*/  @!P0 SYNCS.PHASECHK.TRANS64 P0, [R3+URZ], R2 ;  /* 0x00000002030085a7 */ /* 0x000e24000800007f */
[----:B0-----:R-:W-:Y:S05]  /*1ee20*/  @!P0 BRA `(.L_x_8086) ;  /* 0xfffffffc00f08947 */ /* 0x001fea000383ffff */
.L_x_7758:
[----:B------:R-:W-:Y:S05]  /*1ee30*/  BSYNC B7 ;  /* 0x0000000000077941 */ /* 0x000fea0003800000 */
.L_x_7755:
[----:B------:R-:W-:Y:S05]  /*1ee40*/  EXIT ;  /* 0x000000000000794d */ /* 0x000fea0003800000 */
.L_x_7780:
[----:B0-----:R0:W1:Y:S02]  /*1ee50*/  SYNCS.PHASECHK.TRANS64.TRYWAIT P6, [R105+URZ+0x28890], R122 ;  /* 0x0288907a690075a7 */ /* 0x00106400080c017f */
[----:B-1----:R-:W-:Y:S05]  /*1ee60*/  @!P6 NANOSLEEP.SYNCS 0x989680 ;  /* 0x009896800000e95d */ /* 0x002fea0003900000 */
[----:B------:R-:W1:Y:S02]  /*1ee70*/  @!P6 SYNCS.PHASECHK.TRANS64 P6, [R105+URZ+0x28890], R122 ;  /* 0x0288907a6900e5a7 */ /* 0x000e6400080c007f */
[----:B-1----:R-:W-:Y:S05]  /*1ee80*/  @!P6 BRA `(.L_x_7780) ;  /* 0xfffffffc00f0e947 */ /* 0x002fea000383ffff */
[----:B------:R-:W-:Y:S05]  /*1ee90*/  BRA `(.L_x_8087) ;  /* 0xfffffe4000707947 */ /* 0x000fea000383ffff */
.L_x_7816:
[----:B0-----:R0:W1:Y:S02]  /*1eea0*/  SYNCS.PHASECHK.TRANS64.TRYWAIT P4, [R105+URZ+0x28890], R122 ;  /* 0x0288907a690075a7 */ /* 0x001064000808017f */
[----:B-1----:R-:W-:Y:S05]  /*1eeb0*/  @!P4 NANOSLEEP.SYNCS 0x989680 ;  /* 0x009896800000c95d */ /* 0x002fea0003900000 */
[----:B------:R-:W1:Y:S02]  /*1eec0*/  @!P4 SYNCS.PHASECHK.TRANS64 P4, [R105+URZ+0x28890], R122 ;  /* 0x0288907a6900c5a7 */ /* 0x000e64000808007f */
[----:B-1----:R-:W-:Y:S05]  /*1eed0*/  @!P4 BRA `(.L_x_7816) ;  /* 0xfffffffc00f0c947 */ /* 0x002fea000383ffff */
[----:B------:R-:W-:Y:S05]  /*1eee0*/  BRA `(.L_x_8088) ;  /* 0xfffffe6400cc7947 */ /* 0x000fea000383ffff */
.L_x_7833:
[----:B0-----:R0:W1:Y:S02]  /*1eef0*/  SYNCS.PHASECHK.TRANS64.TRYWAIT P3, [R105+URZ+0x28890], R122 ;  /* 0x0288907a690075a7 */ /* 0x001064000806017f */
[----:B-1----:R-:W-:Y:S05]  /*1ef00*/  @!P3 NANOSLEEP.SYNCS 0x989680 ;  /* 0x009896800000b95d */ /* 0x002fea0003900000 */
[----:B------:R-:W1:Y:S02]  /*1ef10*/  @!P3 SYNCS.PHASECHK.TRANS64 P3, [R105+URZ+0x28890], R122 ;  /* 0x0288907a6900b5a7 */ /* 0x000e64000806007f */
[----:B-1----:R-:W-:Y:S05]  /*1ef20*/  @!P3 BRA `(.L_x_7833) ;  /* 0xfffffffc00f0b947 */ /* 0x002fea000383ffff */
[----:B------:R-:W-:Y:S05]  /*1ef30*/  BRA `(.L_x_8089) ;  /* 0xfffffe8400f07947 */ /* 0x000fea000383ffff */
.L_x_7843:
[----:B--2---:R2:W3:Y:S02]  /*1ef40*/  SYNCS.PHASECHK.TRANS64.TRYWAIT P0, [R105+URZ+0x288b0], R122 ;  /* 0x0288b07a690075a7 */ /* 0x0044e4000800017f */
[----:B---3--:R-:W-:Y:S05]  /*1ef50*/  @!P0 NANOSLEEP.SYNCS 0x989680 ;  /* 0x009896800000895d */ /* 0x008fea0003900000 */
[----:B------:R-:W3:Y:S02]  /*1ef60*/  @!P0 SYNCS.PHASECHK.TRANS64 P0, [R105+URZ+0x288b0], R122 ;  /* 0x0288b07a690085a7 */ /* 0x000ee4000800007f */
[----:B---3--:R-:W-:Y:S05]  /*1ef70*/  @!P0 BRA `(.L_x_7843) ;  /* 0xfffffffc00f08947 */ /* 0x008fea000383ffff */
[----:B------:R-:W-:Y:S05]  /*1ef80*/  BRA `(.L_x_8090) ;  /* 0xfffffe8c008c7947 */ /* 0x000fea000383ffff */
.L_x_7855:
[----:B------:R-:W-:Y:S01]  /*1ef90*/  BSSY B0, `(.L_x_8091) ;  /* 0x0000008000007945 */ /* 0x000fe20003800000 */
[----:B------:R-:W-:Y:S01]  /*1efa0*/  MOV R13, R231 ;  /* 0x000000e7000d7202 */ /* 0x000fe20000000f00 */
[----:B------:R-:W-:Y:S01]  /*1efb0*/  IMAD.MOV.U32 R12, RZ, RZ, RZ ;  /* 0x000000ffff0c7224 */ /* 0x000fe200078e00ff */
[----:B------:R-:W-:Y:S01]  /*1efc0*/  MOV R15, 0xffffffff ;  /* 0xffffffff000f7802 */ /* 0x000fe20000000f00 */
[----:B------:R-:W-:-:S07]  /*1efd0*/  IMAD.MOV.U32 R11, RZ, RZ, 0x1f ;  /* 0x0000001fff0b7424 */ /* 0x000fce00078e00ff */
[----:B0----5:R-:W-:Y:S05]  /*1efe0*/  WARPSYNC.COLLECTIVE R15, `(.L_x_8092) ;  /* 0x000000000f087348 */ /* 0x021fea0003c00000 */
[----:B------:R1:W2:Y:S02]  /*1eff0*/  SHFL.IDX P6, R14, R13, R12, R11 ;  /* 0x0000000c0d0e7389 */ /* 0x0002a400000c000b */
[----:B012--5:R-:W-:Y:S01]  /*1f000*/  ENDCOLLECTIVE ;  /* 0x000000000000791b */ /* 0x027fe20003800000 */
.L_x_8092:
[----:B------:R-:W-:Y:S05]  /*1f010*/  BSYNC B0 ;  /* 0x0000000000007941 */ /* 0x000fea0003800000 */
.L_x_8091:
[----:B------:R-:W-:Y:S01]  /*1f020*/  IMAD.MOV.U32 R192, RZ, RZ, R14 ;  /* 0x000000ffffc07224 */ /* 0x000fe200078e000e */
[----:B------:R-:W-:Y:S06]  /*1f030*/  BRA `(.L_x_8093) ;  /* 0xfffffe9400b47947 */ /* 0x000fec000383ffff */
.L_x_7873:
[----:B------:R-:W-:Y:S01]  /*1f040*/  BSSY B1, `(.L_x_8094) ;  /* 0x0000008000017945 */ /* 0x000fe20003800000 */
[----:B------:R-:W-:Y:S01]  /*1f050*/  IMAD.MOV.U32 R13, RZ, RZ, R5 ;  /* 0x000000ffff0d7224 */ /* 0x000fe200078e0005 */
[----:B------:R-:W-:Y:S01]  /*1f060*/  MOV R12, RZ ;  /* 0x000000ff000c7202 */ /* 0x000fe20000000f00 */
[----:B------:R-:W-:Y:S02]  /*1f070*/  IMAD.MOV.U32 R11, RZ, RZ, 0x181f ;  /* 0x0000181fff0b7424 */ /* 0x000fe400078e00ff */
[----:B------:R-:W-:-:S07]  /*1f080*/  IMAD.MOV.U32 R15, RZ, RZ, -0x1 ;  /* 0xffffffffff0f7424 */ /* 0x000fce00078e00ff */
[----:B012--5:R-:W-:Y:S05]  /*1f090*/  WARPSYNC.COLLECTIVE R15, `(.L_x_8095) ;  /* 0x000000000f087348 */ /* 0x027fea0003c00000 */
[----:B------:R3:W4:Y:S02]  /*1f0a0*/  SHFL.IDX P6, R14, R13, R12, R11 ;  /* 0x0000000c0d0e7389 */ /* 0x00072400000c000b */
[----:B012345:R-:W-:Y:S01]  /*1f0b0*/  ENDCOLLECTIVE ;  /* 0x000000000000791b */ /* 0x03ffe20003800000 */
.L_x_8095:
[----:B------:R-:W-:Y:S05]  /*1f0c0*/  BSYNC B1 ;  /* 0x0000000000017941 */ /* 0x000fea0003800000 */
.L_x_8094:
[----:B------:R-:W-:Y:S05]  /*1f0d0*/  BRA `(.L_x_8096) ;  /* 0xfffffea800307947 */ /* 0x000fea000383ffff */
.L_x_7874:
[----:B------:R-:W-:Y:S01]  /*1f0e0*/  BSSY B1, `(.L_x_8097) ;  /* 0x0000008000017945 */ /* 0x000fe20003800000 */
[----:B------:R-:W-:Y:S01]  /*1f0f0*/  MOV R13, R4 ;  /* 0x00000004000d7202 */ /* 0x000fe20000000f00 */
[----:B------:R-:W-:Y:S01]  /*1f100*/  IMAD.MOV.U32 R12, RZ, RZ, RZ ;  /* 0x000000ffff0c7224 */ /* 0x000fe200078e00ff */
[----:B------:R-:W-:Y:S01]  /*1f110*/  MOV R15, 0xffffffff ;  /* 0xffffffff000f7802 */ /* 0x000fe20000000f00 */
[----:B------:R-:W-:-:S07]  /*1f120*/  IMAD.MOV.U32 R11, RZ, RZ, 0x181f ;  /* 0x0000181fff0b7424 */ /* 0x000fce00078e00ff */
[----:B012--5:R-:W-:Y:S05]  /*1f130*/  WARPSYNC.COLLECTIVE R15, `(.L_x_8098) ;  /* 0x000000000f087348 */ /* 0x027fea0003c00000 */
[----:B------:R3:W4:Y:S02]  /*1f140*/  SHFL.IDX P6, R14, R13, R12, R11 ;  /* 0x0000000c0d0e7389 */ /* 0x00072400000c000b */
[----:B012345:R-:W-:Y:S01]  /*1f150*/  ENDCOLLECTIVE ;  /* 0x000000000000791b */ /* 0x03ffe20003800000 */
.L_x_8098:
[----:B------:R-:W-:Y:S05]  /*1f160*/  BSYNC B1 ;  /* 0x0000000000017941 */ /* 0x000fea0003800000 */
.L_x_8097:
[----:B------:R-:W-:Y:S05]  /*1f170*/  BRA `(.L_x_8099) ;  /* 0xfffffea800107947 */ /* 0x000fea000383ffff */
.L_x_7875:
[----:B------:R-:W-:Y:S01]  /*1f180*/  BSSY B1, `(.L_x_8100) ;  /* 0x0000008000017945 */ /* 0x000fe20003800000 */
[----:B------:R-:W-:Y:S01]  /*1f190*/  IMAD.MOV.U32 R13, RZ, RZ, R3 ;  /* 0x000000ffff0d7224 */ /* 0x000fe200078e0003 */
[----:B------:R-:W-:Y:S01]  /*1f1a0*/  MOV R11, 0x181f ;  /* 0x0000181f000b7802 */ /* 0x000fe20000000f00 */
[----:B------:R-:W-:Y:S02]  /*1f1b0*/  IMAD.MOV.U32 R12, RZ, RZ, RZ ;  /* 0x000000ffff0c7224 */ /* 0x000fe400078e00ff */
[----:B------:R-:W-:-:S07]  /*1f1c0*/  IMAD.MOV.U32 R15, RZ, RZ, -0x1 ;  /* 0xffffffffff0f7424 */ /* 0x000fce00078e00ff */
[----:B012--5:R-:W-:Y:S05]  /*1f1d0*/  WARPSYNC.COLLECTIVE R15, `(.L_x_8101) ;  /* 0x000000000f087348 */ /* 0x027fea0003c00000 */
[----:B------:R3:W4:Y:S02]  /*1f1e0*/  SHFL.IDX P6, R14, R13, R12, R11 ;  /* 0x0000000c0d0e7389 */ /* 0x00072400000c000b */
[----:B012345:R-:W-:Y:S01]  /*1f1f0*/  ENDCOLLECTIVE ;  /* 0x000000000000791b */ /* 0x03ffe20003800000 */
.L_x_8101:
[----:B------:R-:W-:Y:S05]  /*1f200*/  BSYNC B1 ;  /* 0x0000000000017941 */ /* 0x000fea0003800000 */
.L_x_8100:
[----:B------:R-:W-:Y:S05]  /*1f210*/  BRA `(.L_x_8102) ;  /* 0xfffffea400f07947 */ /* 0x000fea000383ffff */
.L_x_7876:
        /* <DEDUP_REMOVED lines=8> */
.L_x_8104:
[----:B------:R-:W-:Y:S05]  /*1f2a0*/  BSYNC B1 ;  /* 0x0000000000017941 */ /* 0x000fea0003800000 */
.L_x_8103:
[----:B------:R-:W-:Y:S05]  /*1f2b0*/  BRA `(.L_x_8105) ;  /* 0xfffffea400d07947 */ /* 0x000fea000383ffff */
.L_x_7877:
[----:B------:R-:W-:Y:S01]  /*1f2c0*/  BSSY B1, `(.L_x_8106) ;  /* 0x0000008000017945 */ /* 0x000fe20003800000 */
[----:B------:R-:W-:Y:S01]  /*1f2d0*/  MOV R13, R5 ;  /* 0x00000005000d7202 */ /* 0x000fe20000000f00 */
[----:B------:R-:W-:Y:S01]  /*1f2e0*/  IMAD.MOV.U32 R12, RZ, RZ, 0x1 ;  /* 0x00000001ff0c7424 */ /* 0x000fe200078e00ff */
[----:B------:R-:W-:Y:S01]  /*1f2f0*/  MOV R15, 0xffffffff ;  /* 0xffffffff000f7802 */ /* 0x000fe20000000f00 */
[----:B------:R-:W-:-:S07]  /*1f300*/  IMAD.MOV.U32 R11, RZ, RZ, 0x181f ;  /* 0x0000181fff0b7424 */ /* 0x000fce00078e00ff */
[----:B012--5:R-:W-:Y:S05]  /*1f310*/  WARPSYNC.COLLECTIVE R15, `(.L_x_8107) ;  /* 0x000000000f087348 */ /* 0x027fea0003c00000 */
[----:B------:R3:W4:Y:S02]  /*1f320*/  SHFL.IDX P6, R14, R13, R12, R11 ;  /* 0x0000000c0d0e7389 */ /* 0x00072400000c000b */
[----:B012345:R-:W-:Y:S01]  /*1f330*/  ENDCOLLECTIVE ;  /* 0x000000000000791b */ /* 0x03ffe20003800000 */
.L_x_8107:
[----:B------:R-:W-:Y:S05]  /*1f340*/  BSYNC B1 ;  /* 0x0000000000017941 */ /* 0x000fea0003800000 */
.L_x_8106:
[----:B------:R-:W-:Y:S05]  /*1f350*/  BRA `(.L_x_8108) ;  /* 0xfffffea400b07947 */ /* 0x000fea000383ffff */
.L_x_7878:
[----:B------:R-:W-:Y:S01]  /*1f360*/  BSSY B1, `(.L_x_8109) ;  /* 0x0000008000017945 */ /* 0x000fe20003800000 */
[----:B------:R-:W-:Y:S01]  /*1f370*/  IMAD.MOV.U32 R13, RZ, RZ, R4 ;  /* 0x000000ffff0d7224 */ /* 0x000fe200078e0004 */
[----:B------:R-:W-:Y:S01]  /*1f380*/  MOV R11, 0x181f ;  /* 0x0000181f000b7802 */ /* 0x000fe20000000f00 */
[----:B------:R-:W-:Y:S02]  /*1f390*/  IMAD.MOV.U32 R12, RZ, RZ, 0x1 ;  /* 0x00000001ff0c7424 */ /* 0x000fe400078e00ff */
[----:B------:R-:W-:-:S07]  /*1f3a0*/  IMAD.MOV.U32 R15, RZ, RZ, -0x1 ;  /* 0xffffffffff0f7424 */ /* 0x000fce00078e00ff */
[----:B012--5:R-:W-:Y:S05]  /*1f3b0*/  WARPSYNC.COLLECTIVE R15, `(.L_x_8110) ;  /* 0x000000000f087348 */ /* 0x027fea0003c00000 */
[----:B------:R3:W4:Y:S02]  /*1f3c0*/  SHFL.IDX P6, R14, R13, R12, R11 ;  /* 0x0000000c0d0e7389 */ /* 0x00072400000c000b */
[----:B012345:R-:W-:Y:S01]  /*1f3d0*/  ENDCOLLECTIVE ;  /* 0x000000000000791b */ /* 0x03ffe20003800000 */
.L_x_8110:
[----:B------:R-:W-:Y:S05]  /*1f3e0*/  BSYNC B1 ;  /* 0x0000000000017941 */ /* 0x000fea0003800000 */
.L_x_8109:
[----:B------:R-:W-:Y:S05]  /*1f3f0*/  BRA `(.L_x_8111) ;  /* 0xfffffea400907947 */ /* 0x000fea000383ffff */
.L_x_7879:
        /* <DEDUP_REMOVED lines=8> */
.L_x_8113:
[----:B------:R-:W-:Y:S05]  /*1f480*/  BSYNC B1 ;  /* 0x0000000000017941 */ /* 0x000fea0003800000 */
.L_x_8112:
[----:B------:R-:W-:Y:S05]  /*1f490*/  BRA `(.L_x_8114) ;  /* 0xfffffea400707947 */ /* 0x000fea000383ffff */
.L_x_7880:
        /* <DEDUP_REMOVED lines=8> */
.L_x_8116:
[----:B------:R-:W-:Y:S05]  /*1f520*/  BSYNC B1 ;  /* 0x0000000000017941 */ /* 0x000fea0003800000 */
.L_x_8115:
[----:B------:R-:W-:Y:S05]  /*1f530*/  BRA `(.L_x_8117) ;  /* 0xfffffea400507947 */ /* 0x000fea000383ffff */
.L_x_7881:
        /* <DEDUP_REMOVED lines=8> */
.L_x_8119:
[----:B------:R-:W-:Y:S05]  /*1f5c0*/  BSYNC B1 ;  /* 0x0000000000017941 */ /* 0x000fea0003800000 */
.L_x_8118:
[----:B------:R-:W-:Y:S05]  /*1f5d0*/  BRA `(.L_x_8120) ;  /* 0xfffffea400307947 */ /* 0x000fea000383ffff */
.L_x_7882:
        /* <DEDUP_REMOVED lines=8> */
.L_x_8122:
[----:B------:R-:W-:Y:S05]  /*1f660*/  BSYNC B1 ;  /* 0x0000000000017941 */ /* 0x000fea0003800000 */
.L_x_8121:
[----:B------:R-:W-:Y:S05]  /*1f670*/  BRA `(.L_x_8123) ;  /* 0xfffffea400107947 */ /* 0x000fea000383ffff */
.L_x_7883:
        /* <DEDUP_REMOVED lines=8> */
.L_x_8125:
[----:B------:R-:W-:Y:S05]  /*1f700*/  BSYNC B1 ;  /* 0x0000000000017941 */ /* 0x000fea0003800000 */
.L_x_8124:
[----:B------:R-:W-:Y:S05]  /*1f710*/  BRA `(.L_x_8126) ;  /* 0xfffffea000f07947 */ /* 0x000fea000383ffff */
.L_x_7884:
        /* <DEDUP_REMOVED lines=8> */
.L_x_8128:
[----:B------:R-:W-:Y:S05]  /*1f7a0*/  BSYNC B1 ;  /* 0x0000000000017941 */ /* 0x000fea0003800000 */
.L_x_8127:
[----:B------:R-:W-:Y:S05]  /*1f7b0*/  BRA `(.L_x_8129) ;  /* 0xfffffea000d07947 */ /* 0x000fea000383ffff */
.L_x_7885:
        /* <DEDUP_REMOVED lines=8> */
.L_x_8131:
[----:B------:R-:W-:Y:S05]  /*1f840*/  BSYNC B1 ;  /* 0x0000000000017941 */ /* 0x000fea0003800000 */
.L_x_8130:
[----:B------:R-:W-:Y:S05]  /*1f850*/  BRA `(.L_x_8132) ;  /* 0xfffffea000b07947 */ /* 0x000fea000383ffff */
.L_x_7886:
        /* <DEDUP_REMOVED lines=8> */
.L_x_8134:
[----:B------:R-:W-:Y:S05]  /*1f8e0*/  BSYNC B1 ;  /* 0x0000000000017941 */ /* 0x000fea0003800000 */
.L_x_8133:
[----:B------:R-:W-:Y:S05]  /*1f8f0*/  BRA `(.L_x_8135) ;  /* 0xfffffea000947947 */ /* 0x000fea000383ffff */
.L_x_7887:
        /* <DEDUP_REMOVED lines=8> */
.L_x_8137:
[----:B------:R-:W-:Y:S05]  /*1f980*/  BSYNC B1 ;  /* 0x0000000000017941 */ /* 0x000fea0003800000 */
.L_x_8136:
[----:B------:R-:W-:Y:S05]  /*1f990*/  BRA `(.L_x_8138) ;  /* 0xfffffea000787947 */ /* 0x000fea000383ffff */
.L_x_7888:
        /* <DEDUP_REMOVED lines=8> */
.L_x_8140:
[----:B------:R-:W-:Y:S05]  /*1fa20*/  BSYNC B1 ;  /* 0x0000000000017941 */ /* 0x000fea0003800000 */
.L_x_8139:
[----:B------:R-:W-:Y:S05]  /*1fa30*/  BRA `(.L_x_8141) ;  /* 0xfffffea0005c7947 */ /* 0x000fea000383ffff */
.L_x_7890:
[----:B---3--:R3:W4:Y:S02]  /*1fa40*/  SYNCS.PHASECHK.TRANS64.TRYWAIT P4, [R2+URZ+0x28800], R3 ;  /* 0x02880003020075a7 */ /* 0x008724000808017f */
[----:B----4-:R-:W-:Y:S05]  /*1fa50*/  @!P4 NANOSLEEP.SYNCS 0x989680 ;  /* 0x009896800000c95d */ /* 0x010fea0003900000 */
[----:B------:R-:W4:Y:S02]  /*1fa60*/  @!P4 SYNCS.PHASECHK.TRANS64 P4, [R2+URZ+0x28800], R3 ;  /* 0x028800030200c5a7 */ /* 0x000f24000808007f */
[----:B----4-:R-:W-:Y:S05]  /*1fa70*/  @!P4 BRA `(.L_x_7890) ;  /* 0xfffffffc00f0c947 */ /* 0x010fea000383ffff */
[----:B------:R-:W-:Y:S05]  /*1fa80*/  BRA `(.L_x_8142) ;  /* 0xfffffea000c07947 */ /* 0x000fea000383ffff */
.L_x_7906:
        /* <DEDUP_REMOVED lines=8> */
.L_x_8144:
[----:B------:R-:W-:Y:S05]  /*1fb10*/  BSYNC B1 ;  /* 0x0000000000017941 */ /* 0x000fea0003800000 */
.L_x_8143:
[----:B------:R-:W-:Y:S05]  /*1fb20*/  BRA `(.L_x_8145) ;  /* 0xfffffec000387947 */ /* 0x000fea000383ffff */
.L_x_7907:
        /* <DEDUP_REMOVED lines=8> */
.L_x_8147:
[----:B------:R-:W-:Y:S05]  /*1fbb0*/  BSYNC B1 ;  /* 0x0000000000017941 */ /* 0x000fea0003800000 */
.L_x_8146:
[----:B------:R-:W-:Y:S05]  /*1fbc0*/  BRA `(.L_x_8148) ;  /* 0xfffffec000187947 */ /* 0x000fea000383ffff */
.L_x_7908:
[----:B------:R-:W-:Y:S01]  /*1fbd0*/  BSSY B1, `(.L_x_8149) ;  /* 0x0000008000017945 */ /* 0x000fe20003800000 */
[----:B------:R-:W-:Y:S01]  /*1fbe0*/  IMAD.MOV.U32 R13, RZ, RZ, R3 ;  /* 0x000000ffff0d7224 */ /* 0x000fe200078e0003 */
[----:B------:R-:W-:Y:S01]  /*1fbf0*/  MOV R12, RZ ;  /* 0x000000ff000c7202 */ /* 0x000fe20000000f00 */
[----:B------:R-:W-:Y:S02]  /*1fc00*/  IMAD.MOV.U32 R11, RZ, RZ, 0x181f ;  /* 0x0000181fff0b7424 */ /* 0x000fe400078e00ff */
[----:B------:R-:W-:-:S07]  /*1fc10*/  IMAD.MOV.U32 R15, RZ, RZ, -0x1 ;  /* 0xffffffffff0f7424 */ /* 0x000fce00078e00ff */
[----:B0----5:R-:W-:Y:S05]  /*1fc20*/  WARPSYNC.COLLECTIVE R15, `(.L_x_8150) ;  /* 0x000000000f087348 */ /* 0x021fea0003c00000 */
[----:B------:R1:W2:Y:S02]  /*1fc30*/  SHFL.IDX P6, R14, R13, R12, R11 ;  /* 0x0000000c0d0e7389 */ /* 0x0002a400000c000b */
[----:B012--5:R-:W-:Y:S01]  /*1fc40*/  ENDCOLLECTIVE ;  /* 0x000000000000791b */ /* 0x027fe20003800000 */
.L_x_8150:
[----:B------:R-:W-:Y:S05]  /*1fc50*/  BSYNC B1 ;  /* 0x0000000000017941 */ /* 0x000fea0003800000 */
.L_x_8149:
[----:B------:R-:W-:Y:S05]  /*1fc60*/  BRA `(.L_x_8151) ;  /* 0xfffffebc00f87947 */ /* 0x000fea000383ffff */
.L_x_7909:
        /* <DEDUP_REMOVED lines=8> */
.L_x_8153:
[----:B------:R-:W-:Y:S05]  /*1fcf0*/  BSYNC B1 ;  /* 0x0000000000017941 */ /* 0x000fea0003800000 */
.L_x_8152:
[----:B------:R-:W-:Y:S05]  /*1fd00*/  BRA `(.L_x_8154) ;  /* 0xfffffebc00d87947 */ /* 0x000fea000383ffff */
.L_x_7910:
        /* <DEDUP_REMOVED lines=8> */
.L_x_8156:
[----:B------:R-:W-:Y:S05]  /*1fd90*/  BSYNC B1 ;  /* 0x0000000000017941 */ /* 0x000fea0003800000 */
.L_x_8155:
[----:B------:R-:W-:Y:S05]  /*1fda0*/  BRA `(.L_x_8157) ;  /* 0xfffffebc00b87947 */ /* 0x000fea000383ffff */
.L_x_7911:
        /* <DEDUP_REMOVED lines=8> */
.L_x_8159:
[----:B------:R-:W-:Y:S05]  /*1fe30*/  BSYNC B1 ;  /* 0x0000000000017941 */ /* 0x000fea0003800000 */
.L_x_8158:
[----:B------:R-:W-:Y:S05]  /*1fe40*/  BRA `(.L_x_8160) ;  /* 0xfffffebc00987947 */ /* 0x000fea000383ffff */
.L_x_7912:
[----:B------:R-:W-:Y:S01]  /*1fe50*/  BSSY B1, `(.L_x_8161) ;  /* 0x0000008000017945 */ /* 0x000fe20003800000 */
[----:B------:R-:W-:Y:S01]  /*1fe60*/  MOV R13, R3 ;  /* 0x00000003000d7202 */ /* 0x000fe20000000f00 */
[----:B------:R-:W-:Y:S01]  /*1fe70*/  IMAD.MOV.U32 R12, RZ, RZ, 0x1 ;  /* 0x00000001ff0c7424 */ /* 0x000fe200078e00ff */
[----:B------:R-:W-:Y:S01]  /*1fe80*/  MOV R15, 0xffffffff ;  /* 0xffffffff000f7802 */ /* 0x000fe20000000f00 */
[----:B------:R-:W-:-:S07]  /*1fe90*/  IMAD.MOV.U32 R11, RZ, RZ, 0x181f ;  /* 0x0000181fff0b7424 */ /* 0x000fce00078e00ff */
[----:B0----5:R-:W-:Y:S05]  /*1fea0*/  WARPSYNC.COLLECTIVE R15, `(.L_x_8162) ;  /* 0x000000000f087348 */ /* 0x021fea0003c00000 */
[----:B------:R1:W2:Y:S02]  /*1feb0*/  SHFL.IDX P6, R14, R13, R12, R11 ;  /* 0x0000000c0d0e7389 */ /* 0x0002a400000c000b */
[----:B012--5:R-:W-:Y:S01]  /*1fec0*/  ENDCOLLECTIVE ;  /* 0x000000000000791b */ /* 0x027fe20003800000 */
.L_x_8162:
[----:B------:R-:W-:Y:S05]  /*1fed0*/  BSYNC B1 ;  /* 0x0000000000017941 */ /* 0x000fea0003800000 */
.L_x_8161:
[----:B------:R-:W-:Y:S05]  /*1fee0*/  BRA `(.L_x_8163) ;  /* 0xfffffebc00787947 */ /* 0x000fea000383ffff */
.L_x_7913:
        /* <DEDUP_REMOVED lines=8> */
.L_x_8165:
[----:B------:R-:W-:Y:S05]  /*1ff70*/  BSYNC B1 ;  /* 0x0000000000017941 */ /* 0x000fea0003800000 */
.L_x_8164:
[----:B------:R-:W-:Y:S05]  /*1ff80*/  BRA `(.L_x_8166) ;  /* 0xfffffebc00587947 */ /* 0x000fea000383ffff */
.L_x_7914:
        /* <DEDUP_REMOVED lines=8> */
.L_x_8168:
[----:B------:R-:W-:Y:S05]  /*20010*/  BSYNC B1 ;  /* 0x0000000000017941 */ /* 0x000fea0003800000 */
.L_x_8167:
[----:B------:R-:W-:Y:S05]  /*20020*/  BRA `(.L_x_8169) ;  /* 0xfffffebc00387947 */ /* 0x000fea000383ffff */
.L_x_7915:
        /* <DEDUP_REMOVED lines=8> */
.L_x_8171:
[----:B------:R-:W-:Y:S05]  /*200b0*/  BSYNC B1 ;  /* 0x0000000000017941 */ /* 0x000fea0003800000 */
.L_x_8170:
[----:B------:R-:W-:Y:S05]  /*200c0*/  BRA `(.L_x_8172) ;  /* 0xfffffebc00187947 */ /* 0x000fea000383ffff */
.L_x_7916:
        /* <DEDUP_REMOVED lines=8> */
.L_x_8174:
[----:B------:R-:W-:Y:S05]  /*20150*/  BSYNC B1 ;  /* 0x0000000000017941 */ /* 0x000fea0003800000 */
.L_x_8173:
[----:B------:R-:W-:Y:S05]  /*20160*/  BRA `(.L_x_8175) ;  /* 0xfffffeb800f87947 */ /* 0x000fea000383ffff */
.L_x_7917:
        /* <DEDUP_REMOVED lines=8> */
.L_x_8177:
[----:B------:R-:W-:Y:S05]  /*201f0*/  BSYNC B1 ;  /* 0x0000000000017941 */ /* 0x000fea0003800000 */
.L_x_8176:
[----:B------:R-:W-:Y:S05]  /*20200*/  BRA `(.L_x_8178) ;  /* 0xfffffeb800d87947 */ /* 0x000fea000383ffff */
.L_x_7918:
        /* <DEDUP_REMOVED lines=8> */
.L_x_8180:
[----:B------:R-:W-:Y:S05]  /*20290*/  BSYNC B1 ;  /* 0x0000000000017941 */ /* 0x000fea0003800000 */
.L_x_8179:
[----:B------:R-:W-:Y:S05]  /*202a0*/  BRA `(.L_x_8181) ;  /* 0xfffffeb800b87947 */ /* 0x000fea000383ffff */
.L_x_7919:
        /* <DEDUP_REMOVED lines=8> */
.L_x_8183:
[----:B------:R-:W-:Y:S05]  /*20330*/  BSYNC B1 ;  /* 0x0000000000017941 */ /* 0x000fea0003800000 */
.L_x_8182:
[----:B------:R-:W-:Y:S05]  /*20340*/  BRA `(.L_x_8184) ;  /* 0xfffffeb800987947 */ /* 0x000fea000383ffff */
.L_x_7920:
        /* <DEDUP_REMOVED lines=8> */
.L_x_8186:
[----:B------:R-:W-:Y:S05]  /*203d0*/  BSYNC B1 ;  /* 0x0000000000017941 */ /* 0x000fea0003800000 */
.L_x_8185:
[----:B------:R-:W-:Y:S05]  /*203e0*/  BRA `(.L_x_8187) ;  /* 0xfffffeb800787947 */ /* 0x000fea000383ffff */
.L_x_7921:
        /* <DEDUP_REMOVED lines=8> */
.L_x_8189:
[----:B------:R-:W-:Y:S05]  /*20470*/  BSYNC B1 ;  /* 0x0000000000017941 */ /* 0x000fea0003800000 */
.L_x_8188:
[----:B------:R-:W-:Y:S05]  /*20480*/  BRA `(.L_x_8190) ;  /* 0xfffffeb800587947 */ /* 0x000fea000383ffff */
.L_x_7923:
[----:B0-----:R0:W1:Y:S02]  /*20490*/  SYNCS.PHASECHK.TRANS64.TRYWAIT P4, [R2+URZ+0x28800], R9 ;  /* 0x02880009020075a7 */ /* 0x001064000808017f */
[----:B-1----:R-:W-:Y:S05]  /*204a0*/  @!P4 NANOSLEEP.SYNCS 0x989680 ;  /* 0x009896800000c95d */ /* 0x002fea0003900000 */
[----:B------:R-:W1:Y:S02]  /*204b0*/  @!P4 SYNCS.PHASECHK.TRANS64 P4, [R2+URZ+0x28800], R9 ;  /* 0x028800090200c5a7 */ /* 0x000e64000808007f */
[----:B-1----:R-:W-:Y:S05]  /*204c0*/  @!P4 BRA `(.L_x_7923) ;  /* 0xfffffffc00f0c947 */ /* 0x002fea000383ffff */
[----:B------:R-:W-:Y:S05]  /*204d0*/  BRA `(.L_x_8191) ;  /* 0xfffffebc00347947 */ /* 0x000fea000383ffff */
.L_x_7933:
[----:B-1----:R1:W2:Y:S02]  /*204e0*/  SYNCS.PHASECHK.TRANS64.TRYWAIT P2, [R0+URZ+0x28830], R3 ;  /* 0x02883003000075a7 */ /* 0x0022a4000804017f */
[----:B--2---:R-:W-:Y:S05]  /*204f0*/  @!P2 NANOSLEEP.SYNCS 0x989680 ;  /* 0x009896800000a95d */ /* 0x004fea0003900000 */
[----:B------:R-:W2:Y:S02]  /*20500*/  @!P2 SYNCS.PHASECHK.TRANS64 P2, [R0+URZ+0x28830], R3 ;  /* 0x028830030000a5a7 */ /* 0x000ea4000804007f */
[----:B--2---:R-:W-:Y:S05]  /*20510*/  @!P2 BRA `(.L_x_7933) ;  /* 0xfffffffc00f0a947 */ /* 0x004fea000383ffff */
[----:B------:R-:W-:Y:S05]  /*20520*/  BRA `(.L_x_7932) ;  /* 0xfffffed400947947 */ /* 0x000fea000383ffff */
.L_x_7939:
[----:B-1----:R1:W2:Y:S02]  /*20530*/  SYNCS.PHASECHK.TRANS64.TRYWAIT P3, [R6+URZ+0x28830], R7 ;  /* 0x02883007060075a7 */ /* 0x0022a4000806017f */
[----:B--2---:R-:W-:Y:S05]  /*20540*/  @!P3 NANOSLEEP.SYNCS 0x989680 ;  /* 0x009896800000b95d */ /* 0x004fea0003900000 */
[----:B------:R-:W2:Y:S02]  /*20550*/  @!P3 SYNCS.PHASECHK.TRANS64 P3, [R6+URZ+0x28830], R7 ;  /* 0x028830070600b5a7 */ /* 0x000ea4000806007f */
[----:B--2---:R-:W-:Y:S05]  /*20560*/  @!P3 BRA `(.L_x_7939) ;  /* 0xfffffffc00f0b947 */ /* 0x004fea000383ffff */
[----:B------:R-:W-:Y:S05]  /*20570*/  BRA `(.L_x_7938) ;  /* 0xffffff0400ac7947 */ /* 0x000fea000383ffff */
.L_x_7943:
[----:B-1----:R1:W2:Y:S02]  /*20580*/  SYNCS.PHASECHK.TRANS64.TRYWAIT P2, [R7+URZ+0x28850], R6 ;  /* 0x02885006070075a7 */ /* 0x0022a4000804017f */
[----:B--2---:R-:W-:Y:S05]  /*20590*/  @!P2 NANOSLEEP.SYNCS 0x989680 ;  /* 0x009896800000a95d */ /* 0x004fea0003900000 */
[----:B------:R-:W2:Y:S02]  /*205a0*/  @!P2 SYNCS.PHASECHK.TRANS64 P2, [R7+URZ+0x28850], R6 ;  /* 0x028850060700a5a7 */ /* 0x000ea4000804007f */
[----:B--2---:R-:W-:Y:S05]  /*205b0*/  @!P2 BRA `(.L_x_7943) ;  /* 0xfffffffc00f0a947 */ /* 0x004fea000383ffff */
[----:B------:R-:W-:Y:S05]  /*205c0*/  BRA `(.L_x_7940) ;  /* 0xffffff0800bc7947 */ /* 0x000fea000383ffff */
.L_x_7950:
[----:B-1----:R1:W2:Y:S02]  /*205d0*/  SYNCS.PHASECHK.TRANS64.TRYWAIT P3, [R6+URZ+0x28830], R7 ;  /* 0x02883007060075a7 */ /* 0x0022a4000806017f */
[----:B--2---:R-:W-:Y:S05]  /*205e0*/  @!P3 NANOSLEEP.SYNCS 0x989680 ;  /* 0x009896800000b95d */ /* 0x004fea0003900000 */
[----:B------:R-:W2:Y:S02]  /*205f0*/  @!P3 SYNCS.PHASECHK.TRANS64 P3, [R6+URZ+0x28830], R7 ;  /* 0x028830070600b5a7 */ /* 0x000ea4000806007f */
[----:B--2---:R-:W-:Y:S05]  /*20600*/  @!P3 BRA `(.L_x_7950) ;  /* 0xfffffffc00f0b947 */ /* 0x004fea000383ffff */
[----:B------:R-:W-:Y:S05]  /*20610*/  BRA `(.L_x_7949) ;  /* 0xffffff3800447947 */ /* 0x000fea000383ffff */
.L_x_7954:
[----:B-1----:R1:W2:Y:S02]  /*20620*/  SYNCS.PHASECHK.TRANS64.TRYWAIT P2, [R7+URZ+0x28850], R6 ;  /* 0x02885006070075a7 */ /* 0x0022a4000804017f */
[----:B--2---:R-:W-:Y:S05]  /*20630*/  @!P2 NANOSLEEP.SYNCS 0x989680 ;  /* 0x009896800000a95d */ /* 0x004fea0003900000 */
[----:B------:R-:W2:Y:S02]  /*20640*/  @!P2 SYNCS.PHASECHK.TRANS64 P2, [R7+URZ+0x28850], R6 ;  /* 0x028850060700a5a7 */ /* 0x000ea4000804007f */
[----:B--2---:R-:W-:Y:S05]  /*20650*/  @!P2 BRA `(.L_x_7954) ;  /* 0xfffffffc00f0a947 */ /* 0x004fea000383ffff */
[----:B------:R-:W-:Y:S05]  /*20660*/  BRA `(.L_x_7951) ;  /* 0xffffff3c00547947 */ /* 0x000fea000383ffff */
.L_x_7959:
[----:B-1----:R1:W2:Y:S02]  /*20670*/  SYNCS.PHASECHK.TRANS64.TRYWAIT P0, [R11+URZ+0x28850], R4 ;  /* 0x028850040b0075a7 */ /* 0x0022a4000800017f */
[----:B--2---:R-:W-:Y:S05]  /*20680*/  @!P0 NANOSLEEP.SYNCS 0x989680 ;  /* 0x009896800000895d */ /* 0x004fea0003900000 */
[----:B------:R-:W2:Y:S02]  /*20690*/  @!P0 SYNCS.PHASECHK.TRANS64 P0, [R11+URZ+0x28850], R4 ;  /* 0x028850040b0085a7 */ /* 0x000ea4000800007f */
[----:B--2---:R-:W-:Y:S05]  /*206a0*/  @!P0 BRA `(.L_x_7959) ;  /* 0xfffffffc00f08947 */ /* 0x004fea000383ffff */
[----:B------:R-:W-:Y:S05]  /*206b0*/  BRA `(.L_x_7958) ;  /* 0xffffff6000847947 */ /* 0x000fea000383ffff */
.L_x_7993:
        /* <DEDUP_REMOVED lines=11> */
.L_x_8193:
[----:B------:R-:W-:Y:S05]  /*20770*/  BSYNC B1 ;  /* 0x0000000000017941 */ /* 0x000fea0003800000 */
.L_x_8192:
[----:B------:R-:W-:Y:S05]  /*20780*/  BRA `(.L_x_8194) ;  /* 0xffffff9c00407947 */ /* 0x000fea000383ffff */
.L_x_7994:
[----:B------:R-:W-:Y:S01]  /*20790*/  BSSY B1, `(.L_x_8195) ;  /* 0x0000006000017945 */ /* 0x000fe20003800000 */
[----:B------:R-:W-:-:S07]  /*207a0*/  IMAD.MOV.U32 R15, RZ, RZ, -0x1 ;  /* 0xffffffffff0f7424 */ /* 0x000fce00078e00ff */
[----:B------:R-:W-:Y:S05]  /*207b0*/  WARPSYNC.COLLECTIVE R15, `(.L_x_8196) ;  /* 0x000000000f0c7348 */ /* 0x000fea0003c00000 */
[----:B------:R-:W-:Y:S02]  /*207c0*/  ELECT P6, UR62, PT ;  /* 0x00000000003e782f */ /* 0x000fe400038c0000 */
[----:B------:R-:W-:Y:S01]  /*207d0*/  MOV R14, UR62 ;  /* 0x0000003e000e7c02 */ /* 0x000fe20008000f00 */
[----:B------:R-:W-:Y:S10]  /*207e0*/  ENDCOLLECTIVE ;  /* 0x000000000000791b */ /* 0x000ff40003800000 */
.L_x_8196:
[----:B------:R-:W-:Y:S05]  /*207f0*/  BSYNC B1 ;  /* 0x0000000000017941 */ /* 0x000fea0003800000 */
.L_x_8195:
[----:B------:R-:W-:Y:S05]  /*20800*/  BRA `(.L_x_8197) ;  /* 0xffffff9c002c7947 */ /* 0x000fea000383ffff */
.L_x_7996:
[----:B0-----:R0:W1:Y:S02]  /*20810*/  SYNCS.PHASECHK.TRANS64.TRYWAIT P0, [R9+URZ+0x28820], R5 ;  /* 0x02882005090075a7 */ /* 0x001064000800017f */
[----:B-1----:R-:W-:Y:S05]  /*20820*/  @!P0 NANOSLEEP.SYNCS 0x989680 ;  /* 0x009896800000895d */ /* 0x002fea0003900000 */
[----:B------:R-:W1:Y:S02]  /*20830*/  @!P0 SYNCS.PHASECHK.TRANS64 P0, [R9+URZ+0x28820], R5 ;  /* 0x02882005090085a7 */ /* 0x000e64000800007f */
[----:B-1----:R-:W-:Y:S05]  /*20840*/  @!P0 BRA `(.L_x_7996) ;  /* 0xfffffffc00f08947 */ /* 0x002fea000383ffff */
[----:B------:R-:W-:Y:S05]  /*20850*/  BRA `(.L_x_8198) ;  /* 0xffffff9c00487947 */ /* 0x000fea000383ffff */
.L_x_7999:
[----:B0-----:R0:W1:Y:S02]  /*20860*/  SYNCS.PHASECHK.TRANS64.TRYWAIT P0, [R5+URZ+0x288a0], R7 ;  /* 0x0288a007050075a7 */ /* 0x001064000800017f */
[----:B-1----:R-:W-:Y:S05]  /*20870*/  @!P0 NANOSLEEP.SYNCS 0x989680 ;  /* 0x009896800000895d */ /* 0x002fea0003900000 */
[----:B------:R-:W1:Y:S02]  /*20880*/  @!P0 SYNCS.PHASECHK.TRANS64 P0, [R5+URZ+0x288a0], R7 ;  /* 0x0288a007050085a7 */ /* 0x000e64000800007f */
[----:B-1----:R-:W-:Y:S05]  /*20890*/  @!P0 BRA `(.L_x_7999) ;  /* 0xfffffffc00f08947 */ /* 0x002fea000383ffff */
[----:B------:R-:W-:Y:S05]  /*208a0*/  BRA `(.L_x_8199) ;  /* 0xffffff9c00587947 */ /* 0x000fea000383ffff */
.L_x_8001:
[----:B-1----:R1:W2:Y:S02]  /*208b0*/  SYNCS.PHASECHK.TRANS64.TRYWAIT P0, [R5+URZ+0x288c0], R7 ;  /* 0x0288c007050075a7 */ /* 0x0022a4000800017f */
[----:B--2---:R-:W-:Y:S05]  /*208c0*/  @!P0 NANOSLEEP.SYNCS 0x989680 ;  /* 0x009896800000895d */ /* 0x004fea0003900000 */
[----:B------:R-:W2:Y:S02]  /*208d0*/  @!P0 SYNCS.PHASECHK.TRANS64 P0, [R5+URZ+0x288c0], R7 ;  /* 0x0288c007050085a7 */ /* 0x000ea4000800007f */
[----:B--2---:R-:W-:Y:S05]  /*208e0*/  @!P0 BRA `(.L_x_8001) ;  /* 0xfffffffc00f08947 */ /* 0x004fea000383ffff */
[----:B------:R-:W-:Y:S05]  /*208f0*/  BRA `(.L_x_8200) ;  /* 0xffffff9c00d07947 */ /* 0x000fea000383ffff */
.L_x_8005:
[----:B0-----:R0:W1:Y:S02]  /*20900*/  SYNCS.PHASECHK.TRANS64.TRYWAIT P0, [R6+URZ+0x288a0], R7 ;  /* 0x0288a007060075a7 */ /* 0x001064000800017f */
[----:B-1----:R-:W-:Y:S05]  /*20910*/  @!P0 NANOSLEEP.SYNCS 0x989680 ;  /* 0x009896800000895d */ /* 0x002fea0003900000 */
[----:B------:R-:W1:Y:S02]  /*20920*/  @!P0 SYNCS.PHASECHK.TRANS64 P0, [R6+URZ+0x288a0], R7 ;  /* 0x0288a007060085a7 */ /* 0x000e64000800007f */
[----:B-1----:R-:W-:Y:S05]  /*20930*/  @!P0 BRA `(.L_x_8005) ;  /* 0xfffffffc00f08947 */ /* 0x002fea000383ffff */
[----:B------:R-:W-:Y:S05]  /*20940*/  BRA `(.L_x_8201) ;  /* 0xffffffa0009c7947 */ /* 0x000fea000383ffff */
.L_x_8007:
[----:B-1----:R1:W2:Y:S02]  /*20950*/  SYNCS.PHASECHK.TRANS64.TRYWAIT P1, [R6+URZ+0x288c0], R7 ;  /* 0x0288c007060075a7 */ /* 0x0022a4000802017f */
[----:B--2---:R-:W-:Y:S05]  /*20960*/  @!P1 NANOSLEEP.SYNCS 0x989680 ;  /* 0x009896800000995d */ /* 0x004fea0003900000 */
[----:B------:R-:W2:Y:S02]  /*20970*/  @!P1 SYNCS.PHASECHK.TRANS64 P1, [R6+URZ+0x288c0], R7 ;  /* 0x0288c007060095a7 */ /* 0x000ea4000802007f */
[----:B--2---:R-:W-:Y:S05]  /*20980*/  @!P1 BRA `(.L_x_8007) ;  /* 0xfffffffc00f09947 */ /* 0x004fea000383ffff */
[----:B------:R-:W-:Y:S05]  /*20990*/  BRA `(.L_x_8202) ;  /* 0xffffffa4000c7947 */ /* 0x000fea000383ffff */
.L_x_8018:
        /* <DEDUP_REMOVED lines=11> */
.L_x_8204:
[----:B------:R-:W-:Y:S05]  /*20a50*/  BSYNC B0 ;  /* 0x0000000000007941 */ /* 0x000fea0003800000 */
.L_x_8203:
[----:B------:R-:W-:Y:S05]  /*20a60*/  BRA `(.L_x_8205) ;  /* 0xffffffac00cc7947 */ /* 0x000fea000383ffff */
.L_x_8019:
[----:B------:R-:W-:Y:S01]  /*20a70*/  BSSY B0, `(.L_x_8206) ;  /* 0x0000006000007945 */ /* 0x000fe20003800000 */
[----:B------:R-:W-:-:S07]  /*20a80*/  IMAD.MOV.U32 R15, RZ, RZ, -0x1 ;  /* 0xffffffffff0f7424 */ /* 0x000fce00078e00ff */
[----:B------:R-:W-:Y:S05]  /*20a90*/  WARPSYNC.COLLECTIVE R15, `(.L_x_8207) ;  /* 0x000000000f0c7348 */ /* 0x000fea0003c00000 */
[----:B------:R-:W-:Y:S02]  /*20aa0*/  ELECT P6, UR62, PT ;  /* 0x00000000003e782f */ /* 0x000fe400038c0000 */
[----:B------:R-:W-:Y:S01]  /*20ab0*/  MOV R14, UR62 ;  /* 0x0000003e000e7c02 */ /* 0x000fe20008000f00 */
[----:B------:R-:W-:Y:S10]  /*20ac0*/  ENDCOLLECTIVE ;  /* 0x000000000000791b */ /* 0x000ff40003800000 */
.L_x_8207:
[----:B------:R-:W-:Y:S05]  /*20ad0*/  BSYNC B0 ;  /* 0x0000000000007941 */ /* 0x000fea0003800000 */
.L_x_8206:
[----:B------:R-:W-:Y:S05]  /*20ae0*/  BRA `(.L_x_8208) ;  /* 0xffffffac00bc7947 */ /* 0x000fea000383ffff */
.L_x_8022:
[----:B0-----:R0:W1:Y:S02]  /*20af0*/  SYNCS.PHASECHK.TRANS64.TRYWAIT P0, [R7+URZ+0x28840], R10 ;  /* 0x0288400a070075a7 */ /* 0x001064000800017f */
[----:B-1----:R-:W-:Y:S05]  /*20b00*/  @!P0 NANOSLEEP.SYNCS 0x989680 ;  /* 0x009896800000895d */ /* 0x002fea0003900000 */
[----:B------:R-:W1:Y:S02]  /*20b10*/  @!P0 SYNCS.PHASECHK.TRANS64 P0, [R7+URZ+0x28840], R10 ;  /* 0x0288400a070085a7 */ /* 0x000e64000800007f */
[----:B-1----:R-:W-:Y:S05]  /*20b20*/  @!P0 BRA `(.L_x_8022) ;  /* 0xfffffffc00f08947 */ /* 0x002fea000383ffff */
[----:B------:R-:W-:Y:S05]  /*20b30*/  BRA `(.L_x_8209) ;  /* 0xffffffb000207947 */ /* 0x000fea000383ffff */
.L_x_8025:
        /* <DEDUP_REMOVED lines=8> */
.L_x_8033:
[----:B0-----:R0:W1:Y:S02]  /*20bc0*/  SYNCS.PHASECHK.TRANS64.TRYWAIT P0, [R8+URZ+0x28840], R9 ;  /* 0x02884009080075a7 */ /* 0x001064000800017f */
[----:B-1----:R-:W-:Y:S05]  /*20bd0*/  @!P0 NANOSLEEP.SYNCS 0x989680 ;  /* 0x009896800000895d */ /* 0x002fea0003900000 */
[----:B------:R-:W1:Y:S02]  /*20be0*/  @!P0 SYNCS.PHASECHK.TRANS64 P0, [R8+URZ+0x28840], R9 ;  /* 0x02884009080085a7 */ /* 0x000e64000800007f */
[----:B-1----:R-:W-:Y:S05]  /*20bf0*/  @!P0 BRA `(.L_x_8033) ;  /* 0xfffffffc00f08947 */ /* 0x002fea000383ffff */
[----:B------:R-:W-:Y:S05]  /*20c00*/  BRA `(.L_x_8211) ;  /* 0xffffffb400e87947 */ /* 0x000fea000383ffff */
.L_x_8035:
[----:B0-----:R0:W1:Y:S02]  /*20c10*/  SYNCS.PHASECHK.TRANS64.TRYWAIT P0, [R8+URZ+0x28860], R9 ;  /* 0x02886009080075a7 */ /* 0x001064000800017f */
[----:B-1----:R-:W-:Y:S05]  /*20c20*/  @!P0 NANOSLEEP.SYNCS 0x989680 ;  /* 0x009896800000895d */ /* 0x002fea0003900000 */
[----:B------:R-:W1:Y:S02]  /*20c30*/  @!P0 SYNCS.PHASECHK.TRANS64 P0, [R8+URZ+0x28860], R9 ;  /* 0x02886009080085a7 */ /* 0x000e64000800007f */
[----:B-1----:R-:W-:Y:S05]  /*20c40*/  @!P0 BRA `(.L_x_8035) ;  /* 0xfffffffc00f08947 */ /* 0x002fea000383ffff */
[----:B------:R-:W-:Y:S05]  /*20c50*/  BRA `(.L_x_8212) ;  /* 0xffffffb800807947 */ /* 0x000fea000383ffff */
.L_x_8041:
[----:B-1----:R1:W2:Y:S02]  /*20c60*/  SYNCS.PHASECHK.TRANS64.TRYWAIT P0, [R2+URZ+0x28840], R3 ;  /* 0x02884003020075a7 */ /* 0x0022a4000800017f */
[----:B--2---:R-:W-:Y:S05]  /*20c70*/  @!P0 NANOSLEEP.SYNCS 0x989680 ;  /* 0x009896800000895d */ /* 0x004fea0003900000 */
[----:B------:R-:W2:Y:S02]  /*20c80*/  @!P0 SYNCS.PHASECHK.TRANS64 P0, [R2+URZ+0x28840], R3 ;  /* 0x02884003020085a7 */ /* 0x000ea4000800007f */
[----:B--2---:R-:W-:Y:S05]  /*20c90*/  @!P0 BRA `(.L_x_8041) ;  /* 0xfffffffc00f08947 */ /* 0x004fea000383ffff */
[----:B------:R-:W-:Y:S05]  /*20ca0*/  BRA `(.L_x_8213) ;  /* 0xffffffbc00d87947 */ /* 0x000fea000383ffff */
.L_x_8043:
[----:B0-----:R0:W1:Y:S02]  /*20cb0*/  SYNCS.PHASECHK.TRANS64.TRYWAIT P0, [R2+URZ+0x28860], R3 ;  /* 0x02886003020075a7 */ /* 0x001064000800017f */
[----:B-1----:R-:W-:Y:S05]  /*20cc0*/  @!P0 NANOSLEEP.SYNCS 0x989680 ;  /* 0x009896800000895d */ /* 0x002fea0003900000 */
[----:B------:R-:W1:Y:S02]  /*20cd0*/  @!P0 SYNCS.PHASECHK.TRANS64 P0, [R2+URZ+0x28860], R3 ;  /* 0x02886003020085a7 */ /* 0x000e64000800007f */
[----:B-1----:R-:W-:Y:S05]  /*20ce0*/  @!P0 BRA `(.L_x_8043) ;  /* 0xfffffffc00f08947 */ /* 0x002fea000383ffff */
[----:B------:R-:W-:Y:S05]  /*20cf0*/  BRA `(.L_x_8214) ;  /* 0xffffffc000707947 */ /* 0x000fea000383ffff */
.L_x_8049:
[----:B--2---:R2:W3:Y:S02]  /*20d00*/  SYNCS.PHASECHK.TRANS64.TRYWAIT P0, [R2+URZ+0x28840], R3 ;  /* 0x02884003020075a7 */ /* 0x0044e4000800017f */
[----:B---3--:R-:W-:Y:S05]  /*20d10*/  @!P0 NANOSLEEP.SYNCS 0x989680 ;  /* 0x009896800000895d */ /* 0x008fea0003900000 */
[----:B------:R-:W3:Y:S02]  /*20d20*/  @!P0 SYNCS.PHASECHK.TRANS64 P0, [R2+URZ+0x28840], R3 ;  /* 0x02884003020085a7 */ /* 0x000ee4000800007f */
[----:B---3--:R-:W-:Y:S05]  /*20d30*/  @!P0 BRA `(.L_x_8049) ;  /* 0xfffffffc00f08947 */ /* 0x008fea000383ffff */
[----:B------:R-:W-:Y:S05]  /*20d40*/  BRA `(.L_x_8215) ;  /* 0xffffffc400a47947 */ /* 0x000fea000383ffff */
.L_x_8051:
[----:B0-----:R0:W1:Y:S02]  /*20d50*/  SYNCS.PHASECHK.TRANS64.TRYWAIT P0, [R2+URZ+0x28860], R9 ;  /* 0x02886009020075a7 */ /* 0x001064000800017f */
[----:B-1----:R-:W-:Y:S05]  /*20d60*/  @!P0 NANOSLEEP.SYNCS 0x989680 ;  /* 0x009896800000895d */ /* 0x002fea0003900000 */
[----:B------:R-:W1:Y:S02]  /*20d70*/  @!P0 SYNCS.PHASECHK.TRANS64 P0, [R2+URZ+0x28860], R9 ;  /* 0x02886009020085a7 */ /* 0x000e64000800007f */
[----:B-1----:R-:W-:Y:S05]  /*20d80*/  @!P0 BRA `(.L_x_8051) ;  /* 0xfffffffc00f08947 */ /* 0x002fea000383ffff */
[----:B------:R-:W-:Y:S05]  /*20d90*/  BRA `(.L_x_8216) ;  /* 0xffffffc800387947 */ /* 0x000fea000383ffff */
.L_x_8059:
[----:B-1----:R1:W2:Y:S02]  /*20da0*/  SYNCS.PHASECHK.TRANS64.TRYWAIT P0, [R0+URZ+0x28860], R3 ;  /* 0x02886003000075a7 */ /* 0x0022a4000800017f */
[----:B--2---:R-:W-:Y:S05]  /*20db0*/  @!P0 NANOSLEEP.SYNCS 0x989680 ;  /* 0x009896800000895d */ /* 0x004fea0003900000 */
[----:B------:R-:W2:Y:S02]  /*20dc0*/  @!P0 SYNCS.PHASECHK.TRANS64 P0, [R0+URZ+0x28860], R3 ;  /* 0x02886003000085a7 */ /* 0x000ea4000800007f */
[----:B--2---:R-:W-:Y:S05]  /*20dd0*/  @!P0 BRA `(.L_x_8059) ;  /* 0xfffffffc00f08947 */ /* 0x004fea000383ffff */
[----:B------:R-:W-:Y:S05]  /*20de0*/  BRA `(.L_x_8217) ;  /* 0xffffffcc00547947 */ /* 0x000fea000383ffff */
.L_x_8062:
[----:B------:R-:W-:Y:S01]  /*20df0*/  BSSY B0, `(.L_x_8218) ;  /* 0x0000008000007945 */ /* 0x000fe20003800000 */
[----:B------:R-:W-:Y:S01]  /*20e00*/  IMAD.MOV.U32 R13, RZ, RZ, R16 ;  /* 0x000000ffff0d7224 */ /* 0x000fe200078e0010 */
[----:B------:R-:W-:Y:S01]  /*20e10*/  MOV R12, RZ ;  /* 0x000000ff000c7202 */ /* 0x000fe20000000f00 */
[----:B------:R-:W-:Y:S02]  /*20e20*/  IMAD.MOV.U32 R11, RZ, RZ, 0x1f ;  /* 0x0000001fff0b7424 */ /* 0x000fe400078e00ff */
[----:B0-----:R-:W-:-:S07]  /*20e30*/  IMAD.MOV.U32 R15, RZ, RZ, -0x1 ;  /* 0xffffffffff0f7424 */ /* 0x001fce00078e00ff */
[----:B-1----:R-:W-:Y:S05]  /*20e40*/  WARPSYNC.COLLECTIVE R15, `(.L_x_8219) ;  /* 0x000000000f087348 */ /* 0x002fea0003c00000 */
[----:B------:R0:W2:Y:S02]  /*20e50*/  SHFL.IDX P6, R14, R13, R12, R11 ;  /* 0x0000000c0d0e7389 */ /* 0x0000a400000c000b */
[----:B012---:R-:W-:Y:S01]  /*20e60*/  ENDCOLLECTIVE ;  /* 0x000000000000791b */ /* 0x007fe20003800000 */
.L_x_8219:
[----:B------:R-:W-:Y:S05]  /*20e70*/  BSYNC B0 ;  /* 0x0000000000007941 */ /* 0x000fea0003800000 */
.L_x_8218:
[----:B------:R-:W-:Y:S01]  /*20e80*/  IMAD.MOV.U32 R13, RZ, RZ, R16 ;  /* 0x000000ffff0d7224 */ /* 0x000fe200078e0010 */
[----:B------:R-:W-:Y:S01]  /*20e90*/  MOV R11, 0x1f ;  /* 0x0000001f000b7802 */ /* 0x000fe20000000f00 */
[----:B------:R-:W-:Y:S01]  /*20ea0*/  IMAD.MOV.U32 R12, RZ, RZ, 0x1 ;  /* 0x00000001ff0c7424 */ /* 0x000fe200078e00ff */
[----:B------:R-:W-:Y:S01]  /*20eb0*/  MOV R4, R14 ;  /* 0x0000000e00047202 */ /* 0x000fe20000000f00 */
[----:B------:R-:W-:-:S07]  /*20ec0*/  IMAD.MOV.U32 R15, RZ, RZ, -0x1 ;  /* 0xffffffffff0f7424 */ /* 0x000fce00078e00ff */
[----:B------:R-:W-:Y:S05]  /*20ed0*/  WARPSYNC.COLLECTIVE R15, `(.L_x_8220) ;  /* 0x000000000f087348 */ /* 0x000fea0003c00000 */
[----:B------:R0:W1:Y:S02]  /*20ee0*/  SHFL.IDX P6, R14, R13, R12, R11 ;  /* 0x0000000c0d0e7389 */ /* 0x00006400000c000b */
[----:B01----:R-:W-:Y:S01]  /*20ef0*/  ENDCOLLECTIVE ;  /* 0x000000000000791b */ /* 0x003fe20003800000 */
.L_x_8220:
[----:B------:R-:W-:Y:S01]  /*20f00*/  IMAD.MOV.U32 R6, RZ, RZ, R14 ;  /* 0x000000ffff067224 */ /* 0x000fe200078e000e */
[----:B------:R-:W-:Y:S06]  /*20f10*/  BRA `(.L_x_8221) ;  /* 0xffffffcc00e87947 */ /* 0x000fec000383ffff */
.L_x_8065:
[----:B------:R-:W-:Y:S01]  /*20f20*/  BSSY B0, `(.L_x_8222) ;  /* 0x0000008000007945 */ /* 0x000fe20003800000 */
[----:B-----5:R-:W-:Y:S01]  /*20f30*/  MOV R13, R3 ;  /* 0x00000003000d7202 */ /* 0x020fe20000000f00 */
[----:B------:R-:W-:Y:S01]  /*20f40*/  IMAD.MOV.U32 R12, RZ, RZ, 0x1 ;  /* 0x00000001ff0c7424 */ /* 0x000fe200078e00ff */
[----:B0-----:R-:W-:Y:S01]  /*20f50*/  MOV R15, 0xffffffff ;  /* 0xffffffff000f7802 */ /* 0x001fe20000000f00 */
[----:B------:R-:W-:-:S07]  /*20f60*/  IMAD.MOV.U32 R11, RZ, RZ, RZ ;  /* 0x000000ffff0b7224 */ /* 0x000fce00078e00ff */
[----:B-1234-:R-:W-:Y:S05]  /*20f70*/  WARPSYNC.COLLECTIVE R15, `(.L_x_8223) ;  /* 0x000000000f087348 */ /* 0x01efea0003c00000 */
[----:B------:R0:W0:Y:S02]  /*20f80*/  SHFL.UP P6, R14, R13, R12, R11 ;  /* 0x0400000c0d0e7389 */ /* 0x00002400000c000b */
[----:B01234-:R-:W-:Y:S01]  /*20f90*/  ENDCOLLECTIVE ;  /* 0x000000000000791b */ /* 0x01ffe20003800000 */
.L_x_8223:
[----:B------:R-:W-:Y:S05]  /*20fa0*/  BSYNC B0 ;  /* 0x0000000000007941 */ /* 0x000fea0003800000 */
.L_x_8222:
[C---:B------:R-:W-:Y:S01]  /*20fb0*/  ISETP.NE.AND P0, PT, R9.reuse, RZ, PT ;  /* 0x000000ff0900720c */ /* 0x040fe20003f05270 */
        /* <DEDUP_REMOVED lines=9> */
.L_x_8224:
        /* <DEDUP_REMOVED lines=8> */
.L_x_8225:
        /* <DEDUP_REMOVED lines=8> */
.L_x_8226:
        /* <DEDUP_REMOVED lines=8> */
.L_x_8227:
        /* <DEDUP_REMOVED lines=8> */
.L_x_8228:
[----:B------:R-:W-:Y:S05]  /*21250*/  BRA `(.L_x_8229) ;  /* 0xffffffcc00ac7947 */ /* 0x000fea000383ffff */
.L_x_8070:
[----:B------:R-:W-:Y:S01]  /*21260*/  BSSY B0, `(.L_x_8230) ;  /* 0x0000008000007945 */ /* 0x000fe20003800000 */
[----:B-----5:R-:W-:Y:S01]  /*21270*/  MOV R13, R3 ;  /* 0x00000003000d7202 */ /* 0x020fe20000000f00 */
[----:B------:R-:W-:Y:S01]  /*21280*/  IMAD.MOV.U32 R12, RZ, RZ, 0x1 ;  /* 0x00000001ff0c7424 */ /* 0x000fe200078e00ff */
[----:B------:R-:W-:Y:S01]  /*21290*/  MOV R15, 0xffffffff ;  /* 0xffffffff000f7802 */ /* 0x000fe20000000f00 */
[----:B------:R-:W-:-:S07]  /*212a0*/  IMAD.MOV.U32 R11, RZ, RZ, RZ ;  /* 0x000000ffff0b7224 */ /* 0x000fce00078e00ff */
[----:B012---:R-:W-:Y:S05]  /*212b0*/  WARPSYNC.COLLECTIVE R15, `(.L_x_8231) ;  /* 0x000000000f087348 */ /* 0x007fea0003c00000 */
[----:B------:R3:W4:Y:S02]  /*212c0*/  SHFL.UP P6, R14, R13, R12, R11 ;  /* 0x0400000c0d0e7389 */ /* 0x00072400000c000b */
[----:B01234-:R-:W-:Y:S01]  /*212d0*/  ENDCOLLECTIVE ;  /* 0x000000000000791b */ /* 0x01ffe20003800000 */
.L_x_8231:
[----:B------:R-:W-:Y:S05]  /*212e0*/  BSYNC B0 ;  /* 0x0000000000007941 */ /* 0x000fea0003800000 */
.L_x_8230:
[C---:B------:R-:W-:Y:S01]  /*212f0*/  ISETP.NE.AND P0, PT, R7.reuse, RZ, PT ;  /* 0x000000ff0700720c */ /* 0x040fe20003f05270 */
[----:B------:R-:W-:Y:S01]  /*21300*/  IMAD.MOV.U32 R11, RZ, RZ, RZ ;  /* 0x000000ffff0b7224 */ /* 0x000fe200078e00ff */
[----:B------:R-:W-:Y:S01]  /*21310*/  MOV R12, 0x2 ;  /* 0x00000002000c7802 */ /* 0x000fe20000000f00 */
[----:B------:R-:W-:Y:S01]  /*21320*/  IMAD.MOV.U32 R15, RZ, RZ, -0x1 ;  /* 0xffffffffff0f7424 */ /* 0x000fe200078e00ff */
[----:B------:R-:W-:Y:S02]  /*21330*/  SEL R2, R14, RZ, P0 ;  /* 0x000000ff0e027207 */ /* 0x000fe40000000000 */
[----:B------:R-:W-:-:S03]  /*21340*/  ISETP.GE.U32.AND P0, PT, R7, 0x2, PT ;  /* 0x000000020700780c */ /* 0x000fc60003f06070 */
[----:B------:R-:W-:-:S04]  /*21350*/  IMAD.IADD R2, R3, 0x1, R2 ;  /* 0x0000000103027824 */ /* 0x000fc800078e0202 */
[----:B------:R-:W-:-:S07]  /*21360*/  IMAD.MOV.U32 R13, RZ, RZ, R2 ;  /* 0x000000ffff0d7224 */ /* 0x000fce00078e0002 */
[----:B------:R-:W-:Y:S05]  /*21370*/  WARPSYNC.COLLECTIVE R15, `(.L_x_8232) ;  /* 0x000000000f087348 */ /* 0x000fea0003c00000 */
[----:B------:R0:W1:Y:S02]  /*21380*/  SHFL.UP P6, R14, R13, R12, R11 ;  /* 0x0400000c0d0e7389 */ /* 0x00006400000c000b */
[----:B01----:R-:W-:Y:S01]  /*21390*/  ENDCOLLECTIVE ;  /* 0x000000000000791b */ /* 0x003fe20003800000 */
.L_x_8232:
        /* <DEDUP_REMOVED lines=8> */
.L_x_8233:
        /* <DEDUP_REMOVED lines=8> */
.L_x_8234:
        /* <DEDUP_REMOVED lines=8> */
.L_x_8235:
        /* <DEDUP_REMOVED lines=8> */
.L_x_8236:
[----:B------:R-:W-:Y:S05]  /*215a0*/  BRA `(.L_x_8237) ;  /* 0xffffffcc008c7947 */ /* 0x000fea000383ffff */
.L_x_8072:
[----:B------:R-:W-:Y:S01]  /*215b0*/  BSSY B0, `(.L_x_8238) ;  /* 0x0000006000007945 */ /* 0x000fe20003800000 */
[----:B------:R-:W-:Y:S01]  /*215c0*/  PLOP3.LUT P6, PT, P6, PT, PT, 0x8, 0x0 ;  /* 0x000000000000781c */ /* 0x000fe200037ce170 */
[----:B------:R-:W-:-:S12]  /*215d0*/  IMAD.MOV.U32 R15, RZ, RZ, -0x1 ;  /* 0xffffffffff0f7424 */ /* 0x000fd800078e00ff */
[----:B0-2---:R-:W-:Y:S05]  /*215e0*/  WARPSYNC.COLLECTIVE R15, `(.L_x_8239) ;  /* 0x000000000f087348 */ /* 0x005fea0003c00000 */
[----:B------:R-:W-:Y:S01]  /*215f0*/  VOTE.ANY R14, PT, P6 ;  /* 0x00000000000e7806 */ /* 0x000fe200030e0100 */
[----:B0-2---:R-:W-:Y:S06]  /*21600*/  ENDCOLLECTIVE ;  /* 0x000000000000791b */ /* 0x005fec0003800000 */
.L_x_8239:
[----:B------:R-:W-:Y:S05]  /*21610*/  BSYNC B0 ;  /* 0x0000000000007941 */ /* 0x000fea0003800000 */
.L_x_8238:
        /* <DEDUP_REMOVED lines=9> */
.L_x_8240:
[----:B------:R-:W-:Y:S01]  /*216b0*/  IMAD.MOV.U32 R17, RZ, RZ, R14 ;  /* 0x000000ffff117224 */ /* 0x000fe200078e000e */
[----:B------:R-:W-:Y:S06]  /*216c0*/  BRA `(.L_x_8241) ;  /* 0xffffffcc007c7947 */ /* 0x000fec000383ffff */
.L_x_8074:
[----:B------:R-:W-:Y:S01]  /*216d0*/  BSSY B0, `(.L_x_8242) ;  /* 0x0000007000007945 */ /* 0x000fe20003800000 */
[----:B------:R-:W-:Y:S01]  /*216e0*/  IMAD.MOV.U32 R13, RZ, RZ, R2 ;  /* 0x000000ffff0d7224 */ /* 0x000fe200078e0002 */
[----:B------:R-:W-:Y:S01]  /*216f0*/  MOV R11, 0x1f ;  /* 0x0000001f000b7802 */ /* 0x000fe20000000f00 */
[----:B------:R-:W-:-:S07]  /*21700*/  IMAD.MOV.U32 R15, RZ, RZ, -0x1 ;  /* 0xffffffffff0f7424 */ /* 0x000fce00078e00ff */
[----:B01-3--:R-:W-:Y:S05]  /*21710*/  WARPSYNC.COLLECTIVE R15, `(.L_x_8243) ;  /* 0x000000000f087348 */ /* 0x00bfea0003c00000 */
[----:B------:R2:W4:Y:S02]  /*21720*/  SHFL.IDX P6, R14, R13, R12, R11 ;  /* 0x0000000c0d0e7389 */ /* 0x00052400000c000b */
[----:B01234-:R-:W-:Y:S01]  /*21730*/  ENDCOLLECTIVE ;  /* 0x000000000000791b */ /* 0x01ffe20003800000 */
.L_x_8243:
[----:B------:R-:W-:Y:S05]  /*21740*/  BSYNC B0 ;  /* 0x0000000000007941 */ /* 0x000fea0003800000 */
.L_x_8242:
[----:B------:R-:W-:Y:S01]  /*21750*/  IMAD.MOV.U32 R16, RZ, RZ, R14 ;  /* 0x000000ffff107224 */ /* 0x000fe200078e000e */
[----:B------:R-:W-:Y:S06]  /*21760*/  BRA `(.L_x_8073) ;  /* 0xffffffcc00707947 */ /* 0x000fec000383ffff */
.L_x_8078:
[----:B-1----:R1:W2:Y:S02]  /*21770*/  SYNCS.PHASECHK.TRANS64.TRYWAIT P0, [R0+URZ+0x28820], R3 ;  /* 0x02882003000075a7 */ /* 0x0022a4000800017f */
[----:B--2---:R-:W-:Y:S05]  /*21780*/  @!P0 NANOSLEEP.SYNCS 0x989680 ;  /* 0x009896800000895d */ /* 0x004fea0003900000 */
[----:B------:R-:W2:Y:S02]  /*21790*/  @!P0 SYNCS.PHASECHK.TRANS64 P0, [R0+URZ+0x28820], R3 ;  /* 0x02882003000085a7 */ /* 0x000ea4000800007f */
[----:B--2---:R-:W-:Y:S05]  /*217a0*/  @!P0 BRA `(.L_x_8078) ;  /* 0xfffffffc00f08947 */ /* 0x004fea000383ffff */
[----:B------:R-:W-:Y:S05]  /*217b0*/  BRA `(.L_x_8244) ;  /* 0xffffffd000e47947 */ /* 0x000fea000383ffff */
.L_x_8079:
        /* <DEDUP_REMOVED lines=11> */
.L_x_8246:
[----:B------:R-:W-:Y:S05]  /*21870*/  BSYNC B0 ;  /* 0x0000000000007941 */ /* 0x000fea0003800000 */
.L_x_8245:
[----:B------:R-:W-:Y:S05]  /*21880*/  BRA `(.L_x_8247) ;  /* 0xffffffd000cc7947 */ /* 0x000fea000383ffff */
.L_x_8080:
[----:B------:R-:W-:Y:S01]  /*21890*/  BSSY B0, `(.L_x_8248) ;  /* 0x0000006000007945 */ /* 0x000fe20003800000 */
[----:B------:R-:W-:-:S07]  /*218a0*/  IMAD.MOV.U32 R15, RZ, RZ, -0x1 ;  /* 0xffffffffff0f7424 */ /* 0x000fce00078e00ff */
[----:B012---:R-:W-:Y:S05]  /*218b0*/  WARPSYNC.COLLECTIVE R15, `(.L_x_8249) ;  /* 0x000000000f0c7348 */ /* 0x007fea0003c00000 */
[----:B------:R-:W-:Y:S02]  /*218c0*/  ELECT P6, UR62, PT ;  /* 0x00000000003e782f */ /* 0x000fe400038c0000 */
[----:B------:R-:W-:Y:S01]  /*218d0*/  MOV R14, UR62 ;  /* 0x0000003e000e7c02 */ /* 0x000fe20008000f00 */
[----:B012---:R-:W-:Y:S10]  /*218e0*/  ENDCOLLECTIVE ;  /* 0x000000000000791b */ /* 0x007ff40003800000 */
.L_x_8249:
[----:B------:R-:W-:Y:S05]  /*218f0*/  BSYNC B0 ;  /* 0x0000000000007941 */ /* 0x000fea0003800000 */
.L_x_8248:
[----:B------:R-:W-:Y:S05]  /*21900*/  BRA `(.L_x_8250) ;  /* 0xffffffd000c07947 */ /* 0x000fea000383ffff */
.L_x_8082:
[----:B-1----:R1:W2:Y:S02]  /*21910*/  SYNCS.PHASECHK.TRANS64.TRYWAIT P0, [R6+URZ], R5 ;  /* 0x00000005060075a7 */ /* 0x0022a4000800017f */
[----:B--2---:R-:W-:Y:S05]  /*21920*/  @!P0 NANOSLEEP.SYNCS 0x989680 ;  /* 0x009896800000895d */ /* 0x004fea0003900000 */
[----:B------:R-:W2:Y:S02]  /*21930*/  @!P0 SYNCS.PHASECHK.TRANS64 P0, [R6+URZ], R5 ;  /* 0x00000005060085a7 */ /* 0x000ea4000800007f */
[----:B--2---:R-:W-:Y:S05]  /*21940*/  @!P0 BRA `(.L_x_8082) ;  /* 0xfffffffc00f08947 */ /* 0x004fea000383ffff */
[----:B------:R-:W-:Y:S05]  /*21950*/  BRA `(.L_x_8251) ;  /* 0xffffffd000fc7947 */ /* 0x000fea000383ffff */
.L_x_8083:
[----:B--2---:R2:W3:Y:S02]  /*21960*/  SYNCS.PHASECHK.TRANS64.TRYWAIT P0, [R7+URZ], R2 ;  /* 0x00000002070075a7 */ /* 0x0044e4000800017f */
[----:B---3--:R-:W-:Y:S05]  /*21970*/  @!P0 NANOSLEEP.SYNCS 0x989680 ;  /* 0x009896800000895d */ /* 0x008fea0003900000 */
[----:B------:R-:W3:Y:S02]  /*21980*/  @!P0 SYNCS.PHASECHK.TRANS64 P0, [R7+URZ], R2 ;  /* 0x00000002070085a7 */ /* 0x000ee4000800007f */
[----:B---3--:R-:W-:Y:S05]  /*21990*/  @!P0 BRA `(.L_x_8083) ;  /* 0xfffffffc00f08947 */ /* 0x008fea000383ffff */
[----:B------:R-:W-:Y:S05]  /*219a0*/  BRA `(.L_x_8252) ;  /* 0xffffffd000f07947 */ /* 0x000fea000383ffff */
.L_x_8085:
[----:B---3--:R3:W4:Y:S02]  /*219b0*/  SYNCS.PHASECHK.TRANS64.TRYWAIT P0, [R4+URZ], R5 ;  /* 0x00000005040075a7 */ /* 0x008724000800017f */
[----:B----4-:R-:W-:Y:S05]  /*219c0*/  @!P0 NANOSLEEP.SYNCS 0x989680 ;  /* 0x009896800000895d */ /* 0x010fea0003900000 */
[----:B------:R-:W4:Y:S02]  /*219d0*/  @!P0 SYNCS.PHASECHK.TRANS64 P0, [R4+URZ], R5 ;  /* 0x00000005040085a7 */ /* 0x000f24000800007f */
[----:B----4-:R-:W-:Y:S05]  /*219e0*/  @!P0 BRA `(.L_x_8085) ;  /* 0xfffffffc00f08947 */ /* 0x010fea000383ffff */
[----:B------:R-:W-:Y:S05]  /*219f0*/  BRA `(.L_x_8253) ;  /* 0xffffffd000f87947 */ /* 0x000fea000383ffff */
.L_x_8254:
        /* <DEDUP_REMOVED lines=16> */
.L_x_12775:


//--------------------- .text._ZN7cutlass13device_kernelIN5flash11enable_sm90INS1_16FlashAttnFwdSm90INS1_25CollectiveMainloopFwdSm90ILi2EN4cute5tupleIJNS5_1CILi1EEES8_S8_EEENS6_IJNS7_ILi192EEENS7_ILi144EEENS7_ILi96EEEEEELi96ENS_6half_tEfNS_4arch4Sm90ELb0ELb0ELb1ELb0ELb0ELb0ELb0ELb0ELb1ELb0ELb0ELb0EEENS1_21CollectiveEpilogueFwdINS6_IJSA_SC_SB_EEES9_SE_SG_Li384ELb0ELb0ELb0ELb0EEENS1_29StaticPersistentTileSchedulerILb0EEEEEEEEEvNT_6ParamsE --------------------------
	.section	.text._ZN7cutlass13device_kernelIN5flash11enable_sm90INS1_16FlashAttnFwdSm90INS1_25CollectiveMainloopFwdSm90ILi2EN4cute5tupleIJNS5_1CILi1EEES8_S8_EEENS6_IJNS7_ILi192EEENS7_ILi144EEENS7_ILi96EEEEEELi96ENS_6half_tEfNS_4arch4Sm90ELb0ELb0ELb1ELb0ELb0ELb0ELb0ELb0ELb1ELb0ELb0ELb0EEENS1_21CollectiveEpilogueFwdINS6_IJSA_SC_SB_EEES9_SE_SG_Li384ELb0ELb0ELb0ELb0EEENS1_29StaticPersistentTileSchedulerILb0EEEEEEEEEvNT_6ParamsE,"ax",@progbits
	.align	128
.text._ZN7cutlass13device_kernelIN5flash11enable_sm90INS1_16FlashAttnFwdSm90INS1_25CollectiveMainloopFwdSm90ILi2EN4cute5tupleIJNS5_1CILi1EEES8_S8_EEENS6_IJNS7_ILi192EEENS7_ILi144EEENS7_ILi96EEEEEELi96ENS_6half_tEfNS_4arch4Sm90ELb0ELb0ELb1ELb0ELb0ELb0ELb0ELb0ELb1ELb0ELb0ELb0EEENS1_21CollectiveEpilogueFwdINS6_IJSA_SC_SB_EEES9_SE_SG_Li384ELb0ELb0ELb0ELb0EEENS1_29StaticPersistentTileSchedulerILb0EEEEEEEEEvNT_6ParamsE:
        .type           _ZN7cutlass13device_kernelIN5flash11enable_sm90INS1_16FlashAttnFwdSm90INS1_25CollectiveMainloopFwdSm90ILi2EN4cute5tupleIJNS5_1CILi1EEES8_S8_EEENS6_IJNS7_ILi192EEENS7_ILi144EEENS7_ILi96EEEEEELi96ENS_6half_tEfNS_4arch4Sm90ELb0ELb0ELb1ELb0ELb0ELb0ELb0ELb0ELb1ELb0ELb0ELb0EEENS1_21CollectiveEpilogueFwdINS6_IJSA_SC_SB_EEES9_SE_SG_Li384ELb0ELb0ELb0ELb0EEENS1_29StaticPersistentTileSchedulerILb0EEEEEEEEEvNT_6ParamsE,@function
        .size           _ZN7cutlass13device_kernelIN5flash11enable_sm90INS1_16FlashAttnFwdSm90INS1_25CollectiveMainloopFwdSm90ILi2EN4cute5tupleIJNS5_1CILi1EEES8_S8_EEENS6_IJNS7_ILi192EEENS7_ILi144EEENS7_ILi96EEEEEELi96ENS_6half_tEfNS_4arch4Sm90ELb0ELb0ELb1ELb0ELb0ELb0ELb0ELb0ELb1ELb0ELb0ELb0EEENS1_21CollectiveEpilogueFwdINS6_IJSA_SC_SB_EEES9_SE_SG_Li384ELb0ELb0ELb0ELb0EEENS1_29StaticPersistentTileSchedulerILb0EEEEEEEEEvNT_6ParamsE,(.L_x_12776 - _ZN7cutlass13device_kernelIN5flash11enable_sm90INS1_16FlashAttnFwdSm90INS1_25CollectiveMainloopFwdSm90ILi2EN4cute5tupleIJNS5_1CILi1EEES8_S8_EEENS6_IJNS7_ILi192EEENS7_ILi144EEENS7_ILi96EEEEEELi96ENS_6half_tEfNS_4arch4Sm90ELb0ELb0ELb1ELb0ELb0ELb0ELb0ELb0ELb1ELb0ELb0ELb0EEENS1_21CollectiveEpilogueFwdINS6_IJSA_SC_SB_EEES9_SE_SG_Li384ELb0ELb0ELb0ELb0EEENS1_29StaticPersistentTileSchedulerILb0EEEEEEEEEvNT_6ParamsE)
        .other          _ZN7cutlass13device_kernelIN5flash11enable_sm90INS1_16FlashAttnFwdSm90INS1_25CollectiveMainloopFwdSm90ILi2EN4cute5tupleIJNS5_1CILi1EEES8_S8_EEENS6_IJNS7_ILi192EEENS7_ILi144EEENS7_ILi96EEEEEELi96ENS_6half_tEfNS_4arch4Sm90ELb0ELb0ELb1ELb0ELb0ELb0ELb0ELb0ELb1ELb0ELb0ELb0EEENS1_21CollectiveEpilogueFwdINS6_IJSA_SC_SB_EEES9_SE_SG_Li384ELb0ELb0ELb0ELb0EEENS1_29StaticPersistentTileSchedulerILb0EEEEEEEEEvNT_6ParamsE,@"STO_CUDA_ENTRY STV_DEFAULT"
_ZN7cutlass13device_kernelIN5flash11enable_sm90INS1_16FlashAttnFwdSm90INS1_25CollectiveMainloopFwdSm90ILi2EN4cute5tupleIJNS5_1CILi1EEES8_S8_EEENS6_IJNS7_ILi192EEENS7_ILi144EEENS7_ILi96EEEEEELi96ENS_6half_tEfNS_4arch4Sm90ELb0ELb0ELb1ELb0ELb0ELb0ELb0ELb0ELb1ELb0ELb0ELb0EEENS1_21CollectiveEpilogueFwdINS6_IJSA_SC_SB_EEES9_SE_SG_Li384ELb0ELb0ELb0ELb0EEENS1_29StaticPersistentTileSchedulerILb0EEEEEEEEEvNT_6ParamsE:
        /* <DEDUP_REMOVED lines=23> */
.L_x_8256:
[----:B------:R-:W-:Y:S05]  /*0170*/  BSYNC B0 ;  /* 0x0000000000007941 */ /* 0x000fea0003800000 */
.L_x_8255:
[----:B------:R-:W-:Y:S01]  /*0180*/  VOTEU.ANY UP0, P0 ;  /* 0x00000000003f7886 */ /* 0x000fe20000000100 */
[----:B------:R-:W1:Y:S01]  /*0190*/  SHFL.IDX PT, R2, R0, RZ, 0x1f ;  /* 0x00001fff00027589 */ /* 0x000e6200000e0000 */
[----:B------:R-:W-:Y:S01]  /*01a0*/  UMOV UR4, 0x1 ;  /* 0x0000000100047882 */ /* 0x000fe20000000000 */
[----:B------:R-:W-:Y:S01]  /*01b0*/  SHF.R.U32.HI R3, RZ, 0x7, R3 ;  /* 0x00000007ff037819 */ /* 0x000fe20000011603 */
[----:B------:R-:W-:Y:S01]  /*01c0*/  VOTEU.ANY UP1, P0 ;  /* 0x00000000003f7886 */ /* 0x000fe20000020100 */
[----:B------:R-:W2:Y:S01]  /*01d0*/  @UP0 S2UR UR7, SR_CgaCtaId ;  /* 0x00000000000709c3 */ /* 0x000ea20000008800 */
[----:B------:R-:W-:Y:S01]  /*01e0*/  @UP0 UMOV UR6, 0x400 ;  /* 0x0000040000060882 */ /* 0x000fe20000000000 */
[----:B------:R-:W-:-:S04]  /*01f0*/  @UP0 UIADD3 UR4, -UR4, 0x100000, URZ ;  /* 0x0010000004040890 */ /* 0x000fc8000fffe13f */
[----:B------:R-:W-:Y:S02]  /*0200*/  @UP0 USHF.L.U32 UR5, UR4, 0xb, URZ ;  /* 0x0000000b04050899 */ /* 0x000fe4000800063f */
[----:B------:R-:W-:Y:S01]  /*0210*/  @UP0 USHF.L.U32 UR4, UR4, 0x1, URZ ;  /* 0x0000000104040899 */ /* 0x000fe2000800063f */
[----:B-1----:R-:W-:Y:S02]  /*0220*/  ISETP.NE.AND P1, PT, R2, RZ, PT ;  /* 0x000000ff0200720c */ /* 0x002fe40003f25270 */
[----:B------:R1:W3:Y:S01]  /*0230*/  SHFL.IDX PT, R2, R3, RZ, 0x1f ;  /* 0x00001fff03027589 */ /* 0x0002e200000e0000 */
[----:B--2---:R-:W-:Y:S01]  /*0240*/  @UP0 ULEA UR6, UR7, UR6, 0x18 ;  /* 0x0000000607060291 */ /* 0x004fe2000f8ec03f */
[----:B------:R-:W-:Y:S02]  /*0250*/  VOTEU.ANY UP0, P0 ;  /* 0x00000000003f7886 */ /* 0x000fe40000000100 */
[----:B------:R-:W2:Y:S09]  /*0260*/  FENCE.VIEW.ASYNC.S ;  /* 0x00000000000073c6 */ /* 0x000eb20000000000 */
[----:B--2---:R1:W2:Y:S01]  /*0270*/  @UP0 SYNCS.EXCH.64 URZ, [UR6+0x31c00], UR4 ;  /* 0x031c0004063f05b2 */ /* 0x0042a20008000100 */
[----:B------:R1:W4:Y:S02]  /*0280*/  @UP1 SYNCS.EXCH.64 URZ, [UR6+0x31c20], UR4 ;  /* 0x031c2004063f15b2 */ /* 0x0003240008000100 */
[----:B-1----:R-:W-:Y:S05]  /*0290*/  @P1 BRA `(.L_x_8257) ;  /* 0x0000000000481947 */ /* 0x002fea0003800000 */
[----:B------:R-:W1:Y:S01]  /*02a0*/  S2UR UR5, SR_CgaCtaId ;  /* 0x00000000000579c3 */ /* 0x000e620000008800 */
        /* <DEDUP_REMOVED lines=17> */
.L_x_8257:
[----:B------:R-:W5:Y:S01]  /*03c0*/  SHFL.IDX PT, R3, R0, RZ, 0x1f ;  /* 0x00001fff00037589 */ /* 0x000f6200000e0000 */
[----:B------:R-:W-:Y:S01]  /*03d0*/  NOP ;  /* 0x0000000000007918 */ /* 0x000fe20000000000 */
[----:B-----5:R-:W-:-:S13]  /*03e0*/  ISETP.NE.AND P0, PT, R3, RZ, PT ;  /* 0x000000ff0300720c */ /* 0x020fda0003f05270 */
        /* <DEDUP_REMOVED lines=19> */
.L_x_8258:
[----:B------:R-:W5:Y:S01]  /*0520*/  SHFL.IDX PT, R3, R0, RZ, 0x1f ;  /* 0x00001fff00037589 */ /* 0x000f6200000e0000 */
[----:B------:R-:W-:Y:S01]  /*0530*/  NOP ;  /* 0x0000000000007918 */ /* 0x000fe20000000000 */
[----:B-----5:R-:W-:-:S13]  /*0540*/  ISETP.NE.AND P0, PT, R3, RZ, PT ;  /* 0x000000ff0300720c */ /* 0x020fda0003f05270 */
        /* <DEDUP_REMOVED lines=13> */
[----:B------:R1:W1:Y:S01]  /*0620*/  SYNCS.EXCH.64 URZ, [UR6+0x31c88], UR4 ;  /* 0x031c8804063f75b2 */ /* 0x0002620008000100 */
[----:B------:R-:W-:Y:S01]  /*0630*/  NOP ;  /* 0x0000000000007918 */ /* 0x000fe20000000000 */
.L_x_8259:
        /* <DEDUP_REMOVED lines=22> */
.L_x_8260:
        /* <DEDUP_REMOVED lines=22> */
.L_x_8261:
[----:B---3--:R-:W-:Y:S01]  /*0900*/  ISETP.NE.AND P0, PT, R2, RZ, PT ;  /* 0x000000ff0200720c */ /* 0x008fe20003f05270 */
[----:B------:R-:W-:Y:S01]  /*0910*/  IMAD.MOV.U32 R2, RZ, RZ, 0x1 ;  /* 0x00000001ff027424 */ /* 0x000fe200078e00ff */
[----:B------:R-:W-:-:S04]  /*0920*/  NOP ;  /* 0x0000000000007918 */ /* 0x000fc80000000000 */
[----:B------:R-:W-:-:S05]  /*0930*/  SEL R2, R2, 0x2, !P0 ;  /* 0x0000000202027807 */ /* 0x000fca0004000000 */
[----:B------:R3:W-:Y:S01]  /*0940*/  STL [R1], R2 ;  /* 0x0000000201007387 */ /* 0x0007e20000100800 */
[----:B-12-4-:R-:W-:Y:S06]  /*0950*/  BAR.SYNC.DEFER_BLOCKING 0x0 ;  /* 0x0000000000007b1d */ /* 0x016fec0000010000 */
[----:B------:R-:W-:Y:S05]  /*0960*/  @!P0 BRA `(.L_x_8262) ;  /* 0x0000009c00908947 */ /* 0x000fea0003800000 */
.L_x_8263:
[----:B------:R-:W-:-:S08]  /*0970*/  NOP ;  /* 0x0000000000007918 */ /* 0x000fd00000000000 */
[----:B------:R-:W1:Y:S02]  /*0980*/  USETMAXREG.TRY_ALLOC.CTAPOOL UP0, 0xa0 ;  /* 0x000000a0000079c8 */ /* 0x000e640008000600 */
[----:B-1----:R-:W-:-:S13]  /*0990*/  PLOP3.LUT P0, PT, PT, PT, UP0, 0x80, 0x0 ;  /* 0x000000000000781c */ /* 0x002fda0003f0f008 */
[----:B------:R-:W-:Y:S05]  /*09a0*/  @!P0 BRA `(.L_x_8263) ;  /* 0xfffffffc00f08947 */ /* 0x000fea000383ffff */
[----:B---3--:R-:W1:Y:S01]  /*09b0*/  S2R R2, SR_TID.X ;  /* 0x0000000000027919 */ /* 0x008e620000002100 */
        /* <DEDUP_REMOVED lines=8> */
[----:B------:R-:W2:Y:S01]  /*0a40*/  LDL.LU R12, [R1] ;  /* 0x00000000010c7983 */ /* 0x000ea20000300800 */
[----:B------:R-:W-:Y:S01]  /*0a50*/  VIADD R146, R2, 0xffffff80 ;  /* 0xffffff8002927836 */ /* 0x000fe20000000000 */
[----:B------:R-:W1:Y:S04]  /*0a60*/  S2UR UR4, SR_CgaCtaId ;  /* 0x00000000000479c3 */ /* 0x000e680000008800 */
[----:B------:R-:W-:-:S04]  /*0a70*/  SHF.R.S32.HI R3, RZ, 0x1f, R146 ;  /* 0x0000001fff037819 */ /* 0x000fc80000011492 */
[----:B------:R-:W-:-:S04]  /*0a80*/  LEA.HI R0, R3, R146, RZ, 0x4 ;  /* 0x0000009203007211 */ /* 0x000fc800078f20ff */
[----:B------:R-:W-:-:S04]  /*0a90*/  LOP3.LUT R5, R0, 0xfffffff0, RZ, 0xc0, !PT ;  /* 0xfffffff000057812 */ /* 0x000fc800078ec0ff */
[----:B------:R-:W-:Y:S02]  /*0aa0*/  IADD3 R5, R146, -R5, RZ ;  /* 0x8000000592057210 */ /* 0x000fe40007ffe0ff */
[CC--:B------:R-:W-:Y:S02]  /*0ab0*/  LEA.HI R149, R3.reuse, R146.reuse, RZ, 0x7 ;  /* 0x0000009203957211 */ /* 0x0c0fe400078f38ff */
[----:B------:R-:W-:Y:S02]  /*0ac0*/  SHF.R.S32.HI R2, RZ, 0x1f, R5 ;  /* 0x0000001fff027819 */ /* 0x000fe40000011405 */
[----:B------:R-:W-:Y:S02]  /*0ad0*/  LEA.HI R150, R3, R146, RZ, 0x5 ;  /* 0x0000009203967211 */ /* 0x000fe400078f28ff */
[----:B------:R-:W-:Y:S02]  /*0ae0*/  LEA.HI R4, R2, R5, RZ, 0x3 ;  /* 0x0000000502047211 */ /* 0x000fe400078f18ff */
[----:B------:R-:W-:-:S02]  /*0af0*/  LOP3.LUT R7, R149, 0xffffff80, RZ, 0xc0, !PT ;  /* 0xffffff8095077812 */ /* 0x000fc400078ec0ff */
[----:B------:R-:W-:Y:S01]  /*0b00*/  SHF.R.S32.HI R3, RZ, 0x4, R0 ;  /* 0x00000004ff037819 */ /* 0x000fe20000011400 */
[----:B------:R-:W-:Y:S01]  /*0b10*/  IMAD.SHL.U32 R6, R4, 0x10, RZ ;  /* 0x0000001004067824 */ /* 0x000fe200078e00ff */
[----:B------:R-:W-:Y:S01]  /*0b20*/  LEA.HI R2, R2, R5, RZ, 0x2 ;  /* 0x0000000502027211 */ /* 0x000fe200078f10ff */
[----:B------:R-:W-:Y:S01]  /*0b30*/  IMAD.IADD R146, R146, 0x1, -R7 ;  /* 0x0000000192927824 */ /* 0x000fe200078e0a07 */
[----:B------:R-:W-:Y:S02]  /*0b40*/  LEA.HI R0, R0, R3, RZ, 0x1 ;  /* 0x0000000300007211 */ /* 0x000fe400078f08ff */
[----:B------:R-:W-:Y:S02]  /*0b50*/  SHF.R.S32.HI R150, RZ, 0x5, R150 ;  /* 0x00000005ff967819 */ /* 0x000fe40000011496 */
[----:B------:R-:W-:Y:S02]  /*0b60*/  LOP3.LUT R0, R0, 0x1ffffffe, RZ, 0xc0, !PT ;  /* 0x1ffffffe00007812 */ /* 0x000fe400078ec0ff */
[----:B------:R-:W-:-:S02]  /*0b70*/  LOP3.LUT R4, R2, 0x7fffffc, RZ, 0xc0, !PT ;  /* 0x07fffffc02047812 */ /* 0x000fc400078ec0ff */
[----:B------:R-:W-:Y:S02]  /*0b80*/  LOP3.LUT R7, R6, 0x7fffff80, RZ, 0xc0, !PT ;  /* 0x7fffff8006077812 */ /* 0x000fe400078ec0ff */
[----:B------:R-:W-:Y:S01]  /*0b90*/  SHF.R.S32.HI R149, RZ, 0x7, R149 ;  /* 0x00000007ff957819 */ /* 0x000fe20000011495 */
[----:B------:R-:W3:Y:S01]  /*0ba0*/  S2UR UR6, SR_SWINHI ;  /* 0x00000000000679c3 */ /* 0x000ee20000002f00 */
[----:B------:R-:W-:Y:S01]  /*0bb0*/  SHF.R.S32.HI R9, RZ, 0x1f, R146 ;  /* 0x0000001fff097819 */ /* 0x000fe20000011492 */
[----:B------:R-:W-:Y:S01]  /*0bc0*/  IMAD.IADD R0, R3, 0x1, -R0 ;  /* 0x0000000103007824 */ /* 0x000fe200078e0a00 */
[----:B------:R-:W-:Y:S01]  /*0bd0*/  SHF.R.S32.HI R2, RZ, 0x2, R2 ;  /* 0x00000002ff027819 */ /* 0x000fe20000011402 */
[----:B------:R-:W-:Y:S01]  /*0be0*/  IMAD.IADD R4, R5, 0x1, -R4 ;  /* 0x0000000105047824 */ /* 0x000fe200078e0a04 */
[----:B------:R-:W-:Y:S01]  /*0bf0*/  LEA R7, R150, R7, 0x8 ;  /* 0x0000000796077211 */ /* 0x000fe200078e40ff */
[----:B------:R-:W-:Y:S01]  /*0c00*/  IMAD.HI R3, R149, 0x55555556, RZ ;  /* 0x5555555695037827 */ /* 0x000fe200078e02ff */
[----:B------:R-:W-:-:S03]  /*0c10*/  LEA.HI R8, R9, R146, RZ, 0x2 ;  /* 0x0000009209087211 */ /* 0x000fc600078f10ff */
[----:B------:R-:W-:Y:S01]  /*0c20*/  IMAD.SHL.U32 R2, R2, 0x40, RZ ;  /* 0x0000004002027824 */ /* 0x000fe200078e00ff */
[--C-:B------:R-:W-:Y:S01]  /*0c30*/  SHF.R.S32.HI R10, RZ, 0x2, R8.reuse ;  /* 0x00000002ff0a7819 */ /* 0x100fe20000011408 */
[----:B------:R-:W-:Y:S01]  /*0c40*/  IMAD R7, R4, 0x10, R7 ;  /* 0x0000001004077824 */ /* 0x000fe200078e0207 */
[----:B------:R-:W-:Y:S01]  /*0c50*/  SHF.R.S32.HI R11, RZ, 0x1f, R8 ;  /* 0x0000001fff0b7819 */ /* 0x000fe20000011408 */
[----:B------:R-:W-:Y:S01]  /*0c60*/  IMAD R6, R150, 0x10, R5 ;  /* 0x0000001096067824 */ /* 0x000fe200078e0205 */
[----:B------:R-:W-:Y:S01]  /*0c70*/  LEA.HI R4, R3, R3, RZ, 0x1 ;  /* 0x0000000303047211 */ /* 0x000fe200078f08ff */
[----:B------:R-:W-:Y:S01]  /*0c80*/  IMAD.SHL.U32 R3, R0, 0x8, RZ ;  /* 0x0000000800037824 */ /* 0x000fe200078e00ff */
[----:B------:R-:W-:Y:S02]  /*0c90*/  LEA.HI R11, R11, R10, RZ, 0x3 ;  /* 0x0000000a0b0b7211 */ /* 0x000fe400078f18ff */
[----:B------:R-:W-:Y:S02]  /*0ca0*/  LOP3.LUT R2, R2, 0x40, RZ, 0xc0, !PT ;  /* 0x0000004002027812 */ /* 0x000fe400078ec0ff */
[----:B------:R-:W-:Y:S01]  /*0cb0*/  LEA.HI R0, R9, R146, RZ, 0x5 ;  /* 0x0000009209007211 */ /* 0x000fe200078f28ff */
[----:B------:R-:W-:Y:S01]  /*0cc0*/  UMOV UR39, 0x400 ;  /* 0x0000040000277882 */ /* 0x000fe20000000000 */
[----:B------:R-:W-:-:S02]  /*0cd0*/  LEA R9, R6, R3, 0x5 ;  /* 0x0000000306097211 */ /* 0x000fc400078e28ff */
[----:B------:R-:W-:Y:S02]  /*0ce0*/  LOP3.LUT R11, R11, 0xfffffff8, RZ, 0xc0, !PT ;  /* 0xfffffff80b0b7812 */ /* 0x000fe400078ec0ff */
[----:B------:R-:W-:Y:S01]  /*0cf0*/  LOP3.LUT R3, R2, 0x8, R3, 0xf8, !PT ;  /* 0x0000000802037812 */ /* 0x000fe200078ef803 */
[----:B-1----:R-:W-:Y:S01]  /*0d00*/  ULEA UR39, UR4, UR39, 0x18 ;  /* 0x0000002704277291 */ /* 0x002fe2000f8ec03f */
[----:B------:R-:W-:Y:S01]  /*0d10*/  SHF.R.U32.HI R2, RZ, 0x3, R2 ;  /* 0x00000003ff027819 */ /* 0x000fe20000011602 */
[----:B------:R-:W-:Y:S01]  /*0d20*/  IMAD.IADD R11, R10, 0x1, -R11 ;  /* 0x000000010a0b7824 */ /* 0x000fe200078e0a0b */
[----:B------:R-:W-:Y:S02]  /*0d30*/  LOP3.LUT R5, R8, 0x7ffffffc, RZ, 0xc0, !PT ;  /* 0x7ffffffc08057812 */ /* 0x000fe400078ec0ff */
[----:B------:R-:W-:Y:S02]  /*0d40*/  LOP3.LUT R2, R3, R2, RZ, 0x3c, !PT ;  /* 0x0000000203027212 */ /* 0x000fe400078e3cff */
[----:B------:R-:W-:Y:S01]  /*0d50*/  SHF.R.S32.HI R0, RZ, 0x5, R0 ;  /* 0x00000005ff007819 */ /* 0x000fe20000011400 */
[----:B------:R-:W-:Y:S01]  /*0d60*/  UMOV UR4, UR39 ;  /* 0x0000002700047c82 */ /* 0x000fe20008000000 */
[----:B---3--:R-:W-:Y:S01]  /*0d70*/  UMOV UR5, UR6 ;  /* 0x0000000600057c82 */ /* 0x008fe20008000000 */
[----:B------:R-:W-:Y:S01]  /*0d80*/  MOV R152, 0xfffffffe ;  /* 0xfffffffe00987802 */ /* 0x000fe20000000f00 */
[----:B------:R-:W-:Y:S01]  /*0d90*/  IMAD.IADD R2, R2, 0x1, R7 ;  /* 0x0000000102027824 */ /* 0x000fe200078e0207 */
[----:B------:R-:W-:Y:S01]  /*0da0*/  LEA R11, R0, R11, 0x4 ;  /* 0x0000000b000b7211 */ /* 0x000fe200078e20ff */
[----:B------:R-:W-:-:S02]  /*0db0*/  IMAD.IADD R5, R146, 0x1, -R5 ;  /* 0x0000000192057824 */ /* 0x000fc400078e0a05 */
[----:B------:R-:W-:Y:S02]  /*0dc0*/  IMAD.U32 R16, RZ, RZ, UR4 ;  /* 0x00000004ff107e24 */ /* 0x000fe4000f8e00ff */
[----:B------:R-:W-:Y:S02]  /*0dd0*/  IMAD.U32 R17, RZ, RZ, UR5 ;  /* 0x00000005ff117e24 */ /* 0x000fe4000f8e00ff */
[----:B------:R-:W-:Y:S01]  /*0de0*/  IMAD R4, R4, -0x3, R149 ;  /* 0xfffffffd04047824 */ /* 0x000fe200078e0295 */
[----:B------:R-:W-:Y:S01]  /*0df0*/  MOV R145, RZ ;  /* 0x000000ff00917202 */ /* 0x000fe20000000f00 */
[----:B------:R-:W-:Y:S01]  /*0e00*/  IMAD R152, R5, R152, 0x90 ;  /* 0x0000009005987424 */ /* 0x000fe200078e0298 */
[----:B------:R-:W-:Y:S01]  /*0e10*/  LEA R2, R2, UR39, 0x1 ;  /* 0x0000002702027c11 */ /* 0x000fe2000f8e08ff */
[----:B------:R-:W-:Y:S01]  /*0e20*/  IMAD.WIDE R16, R9, 0x2, R16 ;  /* 0x0000000209107825 */ /* 0x000fe200078e0210 */
[----:B------:R-:W-:-:S03]  /*0e30*/  UMOV UR60, URZ ;  /* 0x0000003f003c7c82 */ /* 0x000fc60008000000 */
[----:B------:R-:W-:Y:S02]  /*0e40*/  IMAD R151, R4, 0x40, R11 ;  /* 0x0000004004977824 */ /* 0x000fe400078e020b */
[----:B------:R-:W-:Y:S01]  /*0e50*/  IMAD.U32 R144, RZ, RZ, UR7 ;  /* 0x00000007ff907e24 */ /* 0x000fe2000f8e00ff */
[----:B------:R-:W-:Y:S01]  /*0e60*/  UMOV UR38, URZ ;  /* 0x0000003f00267c82 */ /* 0x000fe20008000000 */
[----:B--2---:R-:W-:-:S07]  /*0e70*/  LOP3.LUT R19, R12, 0x1, RZ, 0xfc, !PT ;  /* 0x000000010c137812 */ /* 0x004fce00078efcff */
.L_x_8286:
[----:B------:R-:W1:Y:S01]  /*0e80*/  SHFL.IDX PT, R0, R149, RZ, 0x1f ;  /* 0x00001fff95007589 */ /* 0x000e6200000e0000 */
[----:B------:R-:W-:Y:S01]  /*0e90*/  ULDC UR4, c[0x0][0xda8] ;  /* 0x00036a0000047ab9 */ /* 0x000fe20000000800 */
[----:B------:R-:W-:Y:S01]  /*0ea0*/  R2UR UR11, R144 ;  /* 0x00000000900b72ca */ /* 0x000fe200000e0000 */
[----:B------:R-:W-:Y:S01]  /*0eb0*/  UISETP.NE.AND UP1, UPT, UR4, 0x1, UPT ;  /* 0x000000010400788c */ /* 0x000fe2000bf25270 */
[----:B--2---:R-:W2:Y:S01]  /*0ec0*/  LDC R23, c[0x0][0x2e0] ;  /* 0x0000b800ff177b82 */ /* 0x004ea20000000800 */
[----:B------:R-:W-:Y:S01]  /*0ed0*/  ULDC.64 UR6, c[0x0][0x3f8] ;  /* 0x0000fe0000067ab9 */ /* 0x000fe20000000a00 */
[----:B------:R-:W-:Y:S01]  /*0ee0*/  ULDC UR4, c[0x0][0xdb4] ;  /* 0x00036d0000047ab9 */ /* 0x000fe20000000800 */
[----:B------:R-:W-:Y:S02]  /*0ef0*/  UISETP.NE.U32.AND UP0, UPT, UR6, URZ, UPT ;  /* 0x0000003f0600728c */ /* 0x000fe4000bf05070 */
[----:B------:R-:W-:Y:S02]  /*0f00*/  UISETP.NE.AND UP2, UPT, UR4, 0x1, UPT ;  /* 0x000000010400788c */ /* 0x000fe4000bf45270 */
[----:B------:R-:W-:Y:S01]  /*0f10*/  UISETP.NE.AND.EX UP0, UPT, UR7, URZ, UPT, UP0 ;  /* 0x0000003f0700728c */ /* 0x000fe2000bf05300 */
[----:B------:R-:W-:-:S02]  /*0f20*/  ULDC UR8, c[0x0][0x404] ;  /* 0x0001010000087ab9 */ /* 0x000fc40000000800 */
[----:B------:R-:W-:Y:S01]  /*0f30*/  @UP1 ULDC UR4, c[0x0][0xdac] ;  /* 0x00036b0000041ab9 */ /* 0x000fe20000000800 */
[----:B------:R-:W-:Y:S01]  /*0f40*/  @UP1 ULDC UR10, c[0x0][0xdb0] ;  /* 0x00036c00000a1ab9 */ /* 0x000fe20000000800 */
[----:B------:R-:W-:Y:S02]  /*0f50*/  UIMAD.WIDE.U32 UR4, UR11, UR4, URZ ;  /* 0x000000040b0472a5 */ /* 0x000fe4000f8e003f */
[----:B------:R-:W-:Y:S01]  /*0f60*/  UMOV UR12, UR11 ;  /* 0x0000000b000c7c82 */ /* 0x000fe20008000000 */
[----:B------:R-:W-:Y:S02]  /*0f70*/  UIADD3 UR9, UR39, 0x24300, URZ ;  /* 0x0002430027097890 */ /* 0x000fe4000fffe03f */
[----:B------:R-:W-:Y:S02]  /*0f80*/  @UP1 USHF.R.U32.HI UR12, URZ, UR10, UR5 ;  /* 0x0000000a3f0c1299 */ /* 0x000fe40008011605 */
[----:B------:R-:W-:Y:S01]  /*0f90*/  USEL UR8, UR8, 0x1, UP0 ;  /* 0x0000000108087887 */ /* 0x000fe20008000000 */
[----:B-1----:R-:W-:Y:S01]  /*0fa0*/  R2UR UR61, R0 ;  /* 0x00000000003d72ca */ /* 0x002fe200000e0000 */
[----:B------:R-:W-:-:S02]  /*0fb0*/  ULOP3.LUT UP0, URZ, UR9, 0x9f, URZ, 0xc0, !UPT ;  /* 0x0000009f093f7892 */ /* 0x000fc4000f80c03f */
[----:B------:R-:W-:Y:S01]  /*0fc0*/  IMAD.U32 R148, RZ, RZ, UR12 ;  /* 0x0000000cff947e24 */ /* 0x000fe2000f8e00ff */
[----:B------:R-:W-:Y:S01]  /*0fd0*/  UMOV UR36, UR12 ;  /* 0x0000000c00247c82 */ /* 0x000fe20008000000 */
[----:B--2---:R-:W-:Y:S02]  /*0fe0*/  IMAD R23, R23, UR8, RZ ;  /* 0x0000000817177c24 */ /* 0x004fe4000f8e02ff */
[----:B------:R-:W-:Y:S02]  /*0ff0*/  PLOP3.LUT P0, PT, PT, PT, UP0, 0x80, 0x0 ;  /* 0x000000000000781c */ /* 0x000fe40003f0f008 */
[----:B------:R-:W-:-:S04]  /*1000*/  VIADD R0, R23, 0x8f ;  /* 0x0000008f17007836 */ /* 0x000fc80000000000 */
[----:B------:R-:W-:Y:S01]  /*1010*/  UIMAD.WIDE UR6, UR61, 0x55555556, URZ ;  /* 0x555555563d0678a5 */ /* 0x000fe2000f8e023f */
[----:B------:R-:W-:-:S03]  /*1020*/  IMAD.HI R0, R0, 0x38e38e39, RZ ;  /* 0x38e38e3900007827 */ /* 0x000fc600078e02ff */
[----:B------:R-:W-:Y:S02]  /*1030*/  ULEA.HI UR37, UR7, UR7, URZ, 0x1 ;  /* 0x0000000707257291 */ /* 0x000fe4000f8f083f */
[----:B------:R-:W-:Y:S01]  /*1040*/  SHF.R.U32.HI R3, RZ, 0x1f, R0 ;  /* 0x0000001fff037819 */ /* 0x000fe20000011600 */
[----:B------:R-:W-:Y:S01]  /*1050*/  @UP2 ULDC.64 UR6, c[0x0][0xdb8] ;  /* 0x00036e0000062ab9 */ /* 0x000fe20000000a00 */
[----:B------:R-:W-:Y:S02]  /*1060*/  UIMAD UR37, UR37, -0x3, UR61 ;  /* 0xfffffffd252578a4 */ /* 0x000fe4000f8e023d */
[----:B------:R-:W-:Y:S01]  /*1070*/  UIMAD.WIDE.U32 UR4, UR12, UR6, URZ ;  /* 0x000000060c0472a5 */ /* 0x000fe2000f8e003f */
[----:B------:R-:W-:Y:S01]  /*1080*/  LEA.HI.SX32 R22, R0, R3, 0x1b ;  /* 0x0000000300167211 */ /* 0x000fe200078fdaff */
[----:B------:R-:W-:Y:S02]  /*1090*/  ULEA UR6, UR37, UR9, 0xb ;  /* 0x0000000925067291 */ /* 0x000fe4000f8e583f */
[----:B------:R-:W-:-:S02]  /*10a0*/  @UP2 USHF.R.U32.HI UR36, URZ, UR7, UR5 ;  /* 0x000000073f242299 */ /* 0x000fc40008011605 */
[----:B------:R-:W-:-:S04]  /*10b0*/  USHF.R.U32.HI UR6, URZ, 0x4, UR6 ;  /* 0x000000043f067899 */ /* 0x000fc80008011606 */
[----:B------:R-:W-:-:S06]  /*10c0*/  ULOP3.LUT UR4, UR6, 0x3fff, URZ, 0xc0, !UPT ;  /* 0x00003fff06047892 */ /* 0x000fcc000f8ec03f */
[----:B---3--:R-:W-:Y:S01]  /*10d0*/  IMAD.U32 R18, RZ, RZ, UR4 ;  /* 0x00000004ff127e24 */ /* 0x008fe2000f8e00ff */
[----:B------:R-:W-:Y:S02]  /*10e0*/  UMOV UR4, UR11 ;  /* 0x0000000b00047c82 */ /* 0x000fe40008000000 */
[----:B------:R-:W-:Y:S01]  /*10f0*/  MOV R147, UR4 ;  /* 0x0000000400937c02 */ /* 0x000fe20008000f00 */
        /* <DEDUP_REMOVED lines=17> */
.L_x_8264:
[----:B------:R-:W-:Y:S02]  /*1210*/  LOP3.LUT R0, R145, 0x1, RZ, 0xc0, !PT ;  /* 0x0000000191007812 */ /* 0x000fe400078ec0ff */
[----:B------:R-:W-:Y:S02]  /*1220*/  ISETP.NE.AND P0, PT, R19, 0x3, PT ;  /* 0x000000031300780c */ /* 0x000fe40003f05270 */
[----:B------:R-:W-:-:S04]  /*1230*/  SHF.L.U32 R0, R0, 0x1f, RZ ;  /* 0x0000001f00007819 */ /* 0x000fc800000006ff */
[----:B------:R-:W1:Y:S02]  /*1240*/  SYNCS.PHASECHK.TRANS64.TRYWAIT P1, [UR39+0x31c00], R0 ;  /* 0x031c0000ff0075a7 */ /* 0x000e640008020167 */
[----:B-1----:R-:W-:Y:S05]  /*1250*/  @!P1 BRA `(.L_x_8265) ;  /* 0x000000c000c09947 */ /* 0x002fea0003800000 */
.L_x_8344:
[----:B------:R-:W-:Y:S05]  /*1260*/  @!P0 BRA `(.L_x_8266) ;  /* 0x0000000000048947 */ /* 0x000fea0003800000 */
[----:B------:R-:W-:Y:S01]  /*1270*/  BPT.TRAP 0x1 ;  /* 0x000000040000795c */ /* 0x000fe20000300000 */
.L_x_8266:
[----:B-1----:R-:W-:Y:S02]  /*1280*/  IMAD.U32 R0, RZ, RZ, UR38 ;  /* 0x00000026ff007e24 */ /* 0x002fe4000f8e00ff */
[----:B------:R-:W-:-:S03]  /*1290*/  IMAD.U32 R3, RZ, RZ, UR60 ;  /* 0x0000003cff037e24 */ /* 0x000fc6000f8e00ff */
[----:B------:R-:W-:Y:S02]  /*12a0*/  LEA R0, R0, UR39, 0x3 ;  /* 0x0000002700007c11 */ /* 0x000fe4000f8e18ff */
[----:B------:R-:W-:-:S04]  /*12b0*/  SHF.L.U32 R3, R3, 0x1f, RZ ;  /* 0x0000001f03037819 */ /* 0x000fc800000006ff */
[----:B------:R1:W2:Y:S01]  /*12c0*/  SYNCS.PHASECHK.TRANS64.TRYWAIT P2, [R0+URZ+0x31c30], R3 ;  /* 0x031c3003000075a7 */ /* 0x0002a2000804017f */
[----:B------:R-:W-:Y:S05]  /*12d0*/  @!P0 BRA `(.L_x_8267) ;  /* 0x0000000000048947 */ /* 0x000fea0003800000 */
[----:B------:R-:W-:Y:S01]  /*12e0*/  BPT.TRAP 0x1 ;  /* 0x000000040000795c */ /* 0x000fe20000300000 */
.L_x_8267:
[----:B------:R-:W3:Y:S01]  /*12f0*/  S2R R4, SR_TID.X ;  /* 0x0000000000047919 */ /* 0x000ee20000002100 */
[----:B------:R-:W-:Y:S02]  /*1300*/  MOV R71, RZ ;  /* 0x000000ff00477202 */ /* 0x000fe40000000f00 */
[----:B---3--:R-:W-:Y:S01]  /*1310*/  LOP3.LUT P1, RZ, R4, 0x7f, RZ, 0xc0, !PT ;  /* 0x0000007f04ff7812 */ /* 0x008fe2000782c0ff */
[----:B--2---:R-:W-:-:S12]  /*1320*/  @P2 BRA `(.L_x_8268) ;  /* 0x0000000000082947 */ /* 0x004fd80003800000 */
[----:B------:R-:W2:Y:S02]  /*1330*/  SYNCS.PHASECHK.TRANS64.TRYWAIT P2, [R0+URZ+0x31c30], R3 ;  /* 0x031c3003000075a7 */ /* 0x000ea4000804017f */
[----:B--2---:R-:W-:Y:S05]  /*1340*/  @!P2 BRA `(.L_x_8269) ;  /* 0x000000c0009ca947 */ /* 0x004fea0003800000 */
.L_x_8268:
[----:B------:R-:W-:Y:S05]  /*1350*/  WARPSYNC.ALL ;  /* 0x0000000000007948 */ /* 0x000fea0003800000 */
[----:B------:R-:W-:Y:S01]  /*1360*/  UIADD3 UR4, UR39, 0x16a00, URZ ;  /* 0x00016a0027047890 */ /* 0x000fe2000fffe03f */
[----:B------:R-:W-:Y:S01]  /*1370*/  WARPGROUP.ARRIVE ;  /* 0x00000000000079c5 */ /* 0x000fe20000000000 */
[----:B------:R-:W-:Y:S01]  /*1380*/  ULEA UR37, UR37, UR39, 0xc ;  /* 0x0000002725257291 */ /* 0x000fe2000f8e603f */
[----:B------:R-:W-:Y:S01]  /*1390*/  P2R R68, PR, RZ, 0x1 ;  /* 0x00000001ff447803 */ /* 0x000fe20000000000 */
[----:B------:R-:W-:Y:S01]  /*13a0*/  USHF.R.U32.HI UR4, URZ, 0x4, UR4 ;  /* 0x000000043f047899 */ /* 0x000fe20008011604 */
[----:B-12---:R-:W-:Y:S01]  /*13b0*/  @!P1 VIADD R0, R0, 0x31c40 ;  /* 0x00031c4000009836 */ /* 0x006fe20000000000 */
[----:B------:R-:W-:-:S02]  /*13c0*/  UIADD3 UR37, UR37, 0xda00, URZ ;  /* 0x0000da0025257890 */ /* 0x000fc4000fffe03f */
[----:B------:R-:W-:Y:S02]  /*13d0*/  ULOP3.LUT UR4, UR4, 0x3fff, URZ, 0xc0, !UPT ;  /* 0x00003fff04047892 */ /* 0x000fe4000f8ec03f */
[----:B------:R-:W-:Y:S02]  /*13e0*/  USHF.R.U32.HI UR5, URZ, 0x4, UR37 ;  /* 0x000000043f057899 */ /* 0x000fe40008011625 */
[----:B------:R-:W-:Y:S02]  /*13f0*/  ULOP3.LUT UR37, UR4, 0x10000, URZ, 0xfc, !UPT ;  /* 0x0001000004257892 */ /* 0x000fe4000f8efc3f */
[----:B------:R-:W-:Y:S02]  /*1400*/  ULOP3.LUT UR5, UR5, 0x3fff, URZ, 0xc0, !UPT ;  /* 0x00003fff05057892 */ /* 0x000fe4000f8ec03f */
[----:B------:R-:W-:Y:S02]  /*1410*/  UIMAD UR4, UR38, 0x6c0, UR37 ;  /* 0x000006c0260478a4 */ /* 0x000fe4000f8e0225 */
[----:B------:R-:W-:Y:S01]  /*1420*/  ULOP3.LUT UR5, UR5, 0x10000, URZ, 0xfc, !UPT ;  /* 0x0001000005057892 */ /* 0x000fe2000f8efc3f */
[----:B------:R-:W-:Y:S01]  /*1430*/  UMOV UR31, 0x80000020 ;  /* 0x80000020001f7882 */ /* 0x000fe20000000000 */
[----:B------:R-:W-:Y:S01]  /*1440*/  UMOV UR29, 0x80000020 ;  /* 0x80000020001d7882 */ /* 0x000fe20000000000 */
[----:B------:R-:W-:-:S02]  /*1450*/  UIADD3 UR10, UR4, 0x40, URZ ;  /* 0x00000040040a7890 */ /* 0x000fc4000fffe03f */
[----:B------:R-:W-:Y:S02]  /*1460*/  UMOV UR30, UR4 ;  /* 0x00000004001e7c82 */ /* 0x000fe40008000000 */
[----:B------:R-:W-:Y:S01]  /*1470*/  UMOV UR28, UR5 ;  /* 0x00000005001c7c82 */ /* 0x000fe20008000000 */
[----:B------:R-:W-:Y:S01]  /*1480*/  UMOV UR9, UR29 ;  /* 0x0000001d00097c82 */ /* 0x000fe20008000000 */
[----:B------:R-:W-:Y:S01]  /*1490*/  HGMMA.64x16x16.F32 R96, gdesc[UR28], RZ, !UPT, gsb0 ;  /* 0x002000001c6079f0 */ /* 0x000fe2000c0008ff */
[----:B------:R-:W-:Y:S01]  /*14a0*/  UMOV UR8, UR28 ;  /* 0x0000001c00087c82 */ /* 0x000fe20008000000 */
[----:B------:R-:W-:Y:S01]  /*14b0*/  UMOV UR11, 0x80000020 ;  /* 0x80000020000b7882 */ /* 0x000fe20000000000 */
[----:B------:R-:W-:Y:S02]  /*14c0*/  UIADD3 UR6, UR4, 0x80, URZ ;  /* 0x0000008004067890 */ /* 0x000fe4000fffe03f */
[----:B------:R-:W-:Y:S02]  /*14d0*/  UIADD3 UR7, UR4, 0xc0, URZ ;  /* 0x000000c004077890 */ /* 0x000fe4000fffe03f */
[----:B------:R-:W-:-:S02]  /*14e0*/  UIADD3 UR12, UR4, 0x100, URZ ;  /* 0x00000100040c7890 */ /* 0x000fc4000fffe03f */
[----:B------:R-:W-:Y:S02]  /*14f0*/  UIADD3 UR13, UR4, 0x140, URZ ;  /* 0x00000140040d7890 */ /* 0x000fe4000fffe03f */
[----:B------:R-:W-:Y:S01]  /*1500*/  UIADD3 UR14, UR5, 0x300, URZ ;  /* 0x00000300050e7890 */ /* 0x000fe2000fffe03f */
        /* <DEDUP_REMOVED lines=126> */
[----:B------:R-:W-:Y:S01]  /*1cf0*/  UMOV UR14, UR6 ;  /* 0x00000006000e7c82 */ /* 0x000fe20008000000 */
        /* <DEDUP_REMOVED lines=170> */
[----:B------:R-:W-:Y:S01]  /*27a0*/  UMOV UR27, 0x80000020 ;  /* 0x80000020001b7882 */ /* 0x000fe20000000000 */
[----:B------:R-:W-:Y:S01]  /*27b0*/  FMUL.FTZ R5, R99, UR10 ;  /* 0x0000000a63057c20 */ /* 0x000fe20008410000 */
[----:B------:R-:W-:Y:S01]  /*27c0*/  FMUL.FTZ R13, R102, UR10 ;  /* 0x0000000a660d7c20 */ /* 0x000fe20008410000 */
[----:B------:R-:W-:-:S04]  /*27d0*/  FMUL.FTZ R12, R103, UR10 ;  /* 0x0000000a670c7c20 */ /* 0x000fc80008410000 */
[----:B------:R-:W1:Y:S08]  /*27e0*/  MUFU.TANH R8, R8 ;  /* 0x0000000800087308 */ /* 0x000e700000002400 */
[----:B------:R-:W-:Y:S08]  /*27f0*/  MUFU.TANH R9, R9 ;  /* 0x0000000900097308 */ /* 0x000ff00000002400 */
        /* <DEDUP_REMOVED lines=18> */
[----:B------:R-:W-:Y:S08]  /*2920*/  MUFU.TANH R10, R10 ;  /* 0x0000000a000a7308 */ /* 0x000ff00000002400 */
[----:B------:R-:W-:Y:S08]  /*2930*/  MUFU.TANH R11, R11 ;  /* 0x0000000b000b7308 */ /* 0x000ff00000002400 */
[----:B------:R-:W-:Y:S08]  /*2940*/  MUFU.TANH R69, R69 ;  /* 0x0000004500457308 */ /* 0x000ff00000002400 */
[----:B------:R-:W4:Y:S08]  /*2950*/  MUFU.TANH R12, R12 ;  /* 0x0000000c000c7308 */ /* 0x000f300000002400 */
[----:B------:R-:W5:Y:S08]  /*2960*/  MUFU.TANH R15, R15 ;  /* 0x0000000f000f7308 */ /* 0x000f700000002400 */
        /* <DEDUP_REMOVED lines=54> */
[----:B------:R-:W5:Y:S01]  /*2cd0*/  MUFU.TANH R86, R86 ;  /* 0x0000005600567308 */ /* 0x000f620000002400 */
[----:B------:R-:W-:-:S07]  /*2ce0*/  FMUL.FTZ R62, R62, UR10 ;  /* 0x0000000a3e3e7c20 */ /* 0x000fce0008410000 */
        /* <DEDUP_REMOVED lines=8> */
[----:B------:R-:W-:Y:S02]  /*2d70*/  IMAD.IADD R49, R152, 0x1, R23 ;  /* 0x0000000198317824 */ /* 0x000fe400078e0217 */
[----:B------:R-:W-:Y:S01]  /*2d80*/  FMUL.FTZ R53, R53, UR10 ;  /* 0x0000000a35357c20 */ /* 0x000fe20008410000 */
[----:B------:R-:W-:Y:S01]  /*2d90*/  FMUL.FTZ R92, R50, UR10 ;  /* 0x0000000a325c7c20 */ /* 0x000fe20008410000 */
[----:B------:R-:W-:Y:S01]  /*2da0*/  FMUL.FTZ R50, R51, UR10 ;  /* 0x0000000a33327c20 */ /* 0x000fe20008410000 */
[----:B------:R-:W-:Y:S01]  /*2db0*/  HGMMA.64x16x16.F32 R40, gdesc[UR24], R40, gsb0 ;  /* 0x00200000182879f0 */ /* 0x000fe20008000828 */
[----:B------:R-:W-:Y:S01]  /*2dc0*/  UIADD3 UR26, UR4, 0x642, URZ ;  /* 0x00000642041a7890 */ /* 0x000fe2000fffe03f */
[----:B------:R-:W-:Y:S01]  /*2dd0*/  IMAD R6, R22, -0x90, R49 ;  /* 0xffffff7016067824 */ /* 0x000fe200078e0231 */
[----:B------:R-:W-:Y:S01]  /*2de0*/  UMOV UR27, 0x80000020 ;  /* 0x80000020001b7882 */ /* 0x000fe20000000000 */
[----:B------:R-:W-:Y:S01]  /*2df0*/  FMUL.FTZ R55, R55, UR10 ;  /* 0x0000000a37377c20 */ /* 0x000fe20008410000 */
[----:B------:R-:W-:Y:S01]  /*2e00*/  FMUL.FTZ R54, R54, UR10 ;  /* 0x0000000a36367c20 */ /* 0x000fe20008410000 */
[----:B------:R-:W-:Y:S01]  /*2e10*/  UMOV UR4, UR24 ;  /* 0x0000001800047c82 */ /* 0x000fe20008000000 */
[----:B------:R-:W-:Y:S01]  /*2e20*/  ISETP.GT.AND P2, PT, R6, RZ, PT ;  /* 0x000000ff0600720c */ /* 0x000fe20003f44270 */
[----:B------:R-:W-:Y:S01]  /*2e30*/  FMUL.FTZ R48, R48, UR10 ;  /* 0x0000000a30307c20 */ /* 0x000fe20008410000 */
[C---:B------:R-:W-:Y:S01]  /*2e40*/  ISETP.GT.AND P6, PT, R6.reuse, 0x1, PT ;  /* 0x000000010600780c */ /* 0x040fe20003fc4270 */
[----:B------:R-:W5:Y:S01]  /*2e50*/  MUFU.TANH R89, R89 ;  /* 0x0000005900597308 */ /* 0x000f620000002400 */
[----:B------:R-:W-:Y:S01]  /*2e60*/  ISETP.GT.AND P4, PT, R6, 0x9, PT ;  /* 0x000000090600780c */ /* 0x000fe20003f84270 */
[----:B------:R-:W-:Y:S01]  /*2e70*/  FMUL.FTZ R52, R52, UR10 ;  /* 0x0000000a34347c20 */ /* 0x000fe20008410000 */
[----:B------:R-:W-:-:S02]  /*2e80*/  ISETP.GT.AND P3, PT, R6, 0x10, PT ;  /* 0x000000100600780c */ /* 0x000fc40003f64270 */
[----:B------:R-:W-:Y:S02]  /*2e90*/  ISETP.GT.AND P5, PT, R6, 0x8, PT ;  /* 0x000000080600780c */ /* 0x000fe40003fa4270 */
[----:B-1----:R-:W-:Y:S01]  /*2ea0*/  FSEL R8, R8, -INF , P6 ;  /* 0xff80000008087808 */ /* 0x002fe20003000000 */
[----:B------:R-:W1:Y:S01]  /*2eb0*/  MUFU.TANH R58, R58 ;  /* 0x0000003a003a7308 */ /* 0x000e620000002400 */
[----:B--2---:R-:W-:Y:S02]  /*2ec0*/  FSEL R49, R7, -INF , P5 ;  /* 0xff80000007317808 */ /* 0x004fe40002800000 */
[----:B---3--:R-:W-:Y:S02]  /*2ed0*/  FSEL R3, R3, -INF , P2 ;  /* 0xff80000003037808 */ /* 0x008fe40001000000 */
[----:B----4-:R-:W-:-:S03]  /*2ee0*/  FSEL R7, R12, -INF , P4 ;  /* 0xff8000000c077808 */ /* 0x010fc60002000000 */
[----:B------:R-:W2:Y:S08]  /*2ef0*/  MUFU.TANH R48, R48 ;  /* 0x0000003000307308 */ /* 0x000eb00000002400 */
[----:B------:R-:W3:Y:S08]  /*2f00*/  MUFU.TANH R88, R88 ;  /* 0x0000005800587308 */ /* 0x000ef00000002400 */
[----:B------:R-:W4:Y:S08]  /*2f10*/  MUFU.TANH R91, R91 ;  /* 0x0000005b005b7308 */ /* 0x000f300000002400 */
[----:B------:R-:W4:Y:S01]  /*2f20*/  MUFU.TANH R62, R62 ;  /* 0x0000003e003e7308 */ /* 0x000f220000002400 */
[----:B------:R-:W-:-:S02]  /*2f30*/  WARPGROUP.DEPBAR.LE gsb0, 0x0 ;  /* 0x00008000000079c5 */ /* 0x000fc40000010000 */
[----:B------:R-:W-:Y:S01]  /*2f40*/  WARPGROUP.ARRIVE ;  /* 0x00000000000079c5 */ /* 0x000fe20000000000 */
[----:B------:R-:W-:Y:S01]  /*2f50*/  FMUL.FTZ R131, R45, UR10 ;  /* 0x0000000a2d837c20 */ /* 0x000fe20008410000 */
[----:B------:R-:W-:Y:S01]  /*2f60*/  FMUL.FTZ R51, R40, UR10 ;  /* 0x0000000a28337c20 */ /* 0x000fe20008410000 */
[----:B------:R-:W-:Y:S02]  /*2f70*/  FSEL R45, R4, -INF , P2 ;  /* 0xff800000042d7808 */ /* 0x000fe40001000000 */
[----:B------:R5:W-:Y:S01]  /*2f80*/  MUFU.TANH R40, R53 ;  /* 0x0000003500287308 */ /* 0x000be20000002400 */
[----:B------:R-:W-:Y:S01]  /*2f90*/  FMUL.FTZ R129, R44, UR10 ;  /* 0x0000000a2c817c20 */ /* 0x000fe20008410000 */
[----:B------:R-:W-:Y:S01]  /*2fa0*/  HGMMA.64x16x16.F32 R32, gdesc[UR24], R32, gsb0 ;  /* 0x00200000182079f0 */ /* 0x000fe20008000820 */
[----:B------:R-:W-:Y:S01]  /*2fb0*/  ISETP.GT.AND P2, PT, R6, 0x11, PT ;  /* 0x000000110600780c */ /* 0x000fe20003f44270 */
[----:B------:R-:W-:Y:S01]  /*2fc0*/  FMUL.FTZ R57, R42, UR10 ;  /* 0x0000000a2a397c20 */ /* 0x000fe20008410000 */
[----:B------:R-:W-:Y:S01]  /*2fd0*/  FSEL R4, R5, -INF , P6 ;  /* 0xff80000005047808 */ /* 0x000fe20003000000 */
[----:B------:R-:W-:Y:S01]  /*2fe0*/  FMUL.FTZ R41, R41, UR10 ;  /* 0x0000000a29297c20 */ /* 0x000fe20008410000 */
[----:B------:R-:W-:Y:S01]  /*2ff0*/  ISETP.GT.AND P6, PT, R6, 0x18, PT ;  /* 0x000000180600780c */ /* 0x000fe20003fc4270 */
[----:B------:R1:W-:Y:S01]  /*3000*/  MUFU.TANH R44, R55 ;  /* 0x00000037002c7308 */ /* 0x0003e20000002400 */
[----:B-----5:R-:W-:Y:S01]  /*3010*/  FSEL R53, R9, -INF , P4 ;  /* 0xff80000009357808 */ /* 0x020fe20002000000 */
[----:B------:R-:W-:Y:S01]  /*3020*/  FMUL.FTZ R61, R43, UR10 ;  /* 0x0000000a2b3d7c20 */ /* 0x000fe20008410000 */
[----:B------:R-:W-:Y:S01]  /*3030*/  FSEL R9, R20, -INF , P3 ;  /* 0xff80000014097808 */ /* 0x000fe20001800000 */
[----:B------:R-:W-:Y:S01]  /*3040*/  FMUL.FTZ R93, R47, UR10 ;  /* 0x0000000a2f5d7c20 */ /* 0x000fe20008410000 */
[----:B------:R-:W-:Y:S01]  /*3050*/  FMNMX.FTZ R20, R45, R8, !PT ;  /* 0x000000082d147209 */ /* 0x000fe20007810000 */
[----:B------:R-:W-:Y:S01]  /*3060*/  FMUL.FTZ R63, R46, UR10 ;  /* 0x0000000a2e3f7c20 */ /* 0x000fe20008410000 */
[----:B------:R-:W-:Y:S01]  /*3070*/  FSEL R59, R11, -INF , P2 ;  /* 0xff8000000b3b7808 */ /* 0x000fe20001000000 */
[----:B------:R5:W-:Y:S01]  /*3080*/  MUFU.TANH R42, R54 ;  /* 0x00000036002a7308 */ /* 0x000be20000002400 */
[----:B------:R-:W-:-:S02]  /*3090*/  FMNMX.FTZ R20, R49, R20, !PT ;  /* 0x0000001431147209 */ /* 0x000fc40007810000 */
[----:B-1----:R-:W-:Y:S02]  /*30a0*/  FSEL R55, R10, -INF , P3 ;  /* 0xff8000000a377808 */ /* 0x002fe40001800000 */
[----:B------:R-:W-:Y:S02]  /*30b0*/  FMNMX.FTZ R20, R53, R20, !PT ;  /* 0x0000001435147209 */ /* 0x000fe40007810000 */
[----:B------:R-:W-:Y:S01]  /*30c0*/  FSEL R5, R13, -INF , P5 ;  /* 0xff8000000d057808 */ /* 0x000fe20002800000 */
[----:B------:R1:W-:Y:S01]  /*30d0*/  MUFU.TANH R12, R41 ;  /* 0x00000029000c7308 */ /* 0x0003e20000002400 */
[----:B------:R-:W-:Y:S02]  /*30e0*/  FMNMX.FTZ R20, R55, R20, !PT ;  /* 0x0000001437147209 */ /* 0x000fe40007810000 */
[----:B------:R-:W-:Y:S02]  /*30f0*/  ISETP.GT.AND P5, PT, R6, 0x19, PT ;  /* 0x000000190600780c */ /* 0x000fe40003fa4270 */
[----:B------:R-:W-:-:S02]  /*3100*/  FSEL R69, R69, -INF , P6 ;  /* 0xff80000045457808 */ /* 0x000fc40003000000 */
[----:B-----5:R-:W-:Y:S01]  /*3110*/  FMNMX.FTZ R54, R59, R20, !PT ;  /* 0x000000143b367209 */ /* 0x020fe20007810000 */
[----:B------:R5:W-:Y:S01]  /*3120*/  MUFU.TANH R46, R51 ;  /* 0x00000033002e7308 */ /* 0x000be20000002400 */
[C---:B------:R-:W-:Y:S02]  /*3130*/  ISETP.GT.AND P4, PT, R6.reuse, 0x20, PT ;  /* 0x000000200600780c */ /* 0x040fe40003f84270 */
[----:B------:R-:W-:Y:S02]  /*3140*/  FSEL R73, R15, -INF , P5 ;  /* 0xff8000000f497808 */ /* 0x000fe40002800000 */
[----:B------:R-:W-:Y:S02]  /*3150*/  FMNMX.FTZ R54, R69, R54, !PT ;  /* 0x0000003645367209 */ /* 0x000fe40007810000 */
[----:B------:R-:W-:Y:S01]  /*3160*/  ISETP.GT.AND P3, PT, R6, 0x21, PT ;  /* 0x000000210600780c */ /* 0x000fe20003f64270 */
[----:B------:R2:W-:Y:S01]  /*3170*/  MUFU.TANH R10, R57 ;  /* 0x00000039000a7308 */ /* 0x0005e20000002400 */
[----:B------:R-:W-:-:S02]  /*3180*/  FSEL R77, R66, -INF , P4 ;  /* 0xff800000424d7808 */ /* 0x000fc40002000000 */
[----:B------:R-:W-:Y:S02]  /*3190*/  FMNMX.FTZ R54, R73, R54, !PT ;  /* 0x0000003649367209 */ /* 0x000fe40007810000 */
[----:B------:R-:W-:Y:S02]  /*31a0*/  FSEL R11, R14, -INF , P2 ;  /* 0xff8000000e0b7808 */ /* 0x000fe40001000000 */
[----:B------:R-:W-:Y:S01]  /*31b0*/  ISETP.GT.AND P2, PT, R6, 0x28, PT ;  /* 0x000000280600780c */ /* 0x000fe20003f44270 */
[----:B------:R3:W-:Y:S01]  /*31c0*/  MUFU.TANH R14, R61 ;  /* 0x0000003d000e7308 */ /* 0x0007e20000002400 */
[----:B------:R-:W-:Y:S02]  /*31d0*/  FSEL R79, R65, -INF , P3 ;  /* 0xff800000414f7808 */ /* 0x000fe40001800000 */
[----:B------:R-:W-:Y:S02]  /*31e0*/  FMNMX.FTZ R54, R77, R54, !PT ;  /* 0x000000364d367209 */ /* 0x000fe40007810000 */
[----:B------:R-:W-:Y:S01]  /*31f0*/  FSEL R13, R64, -INF , P6 ;  /* 0xff800000400d7808 */ /* 0x000fe20003000000 */
[----:B------:R-:W-:-:S02]  /*3200*/  WARPGROUP.DEPBAR.LE gsb0, 0x0 ;  /* 0x00008000000079c5 */ /* 0x000fc40000010000 */
[----:B------:R-:W-:Y:S01]  /*3210*/  ISETP.GT.AND P6, PT, R6, 0x29, PT ;  /* 0x000000290600780c */ /* 0x000fe20003fc4270 */
[----:B------:R-:W-:Y:S01]  /*3220*/  WARPGROUP.ARRIVE ;  /* 0x00000000000079c5 */ /* 0x000fe20000000000 */
[----:B------:R-:W-:Y:S01]  /*3230*/  FSEL R81, R81, -INF , P2 ;  /* 0xff80000051517808 */ /* 0x000fe20001000000 */
[----:B------:R-:W4:Y:S01]  /*3240*/  MUFU.TANH R52, R52 ;  /* 0x0000003400347308 */ /* 0x000f220000002400 */
[----:B------:R-:W-:Y:S01]  /*3250*/  FMNMX.FTZ R54, R79, R54, !PT ;  /* 0x000000364f367209 */ /* 0x000fe20007810000 */
[----:B------:R-:W-:Y:S01]  /*3260*/  FMUL.FTZ R32, R32, UR10 ;  /* 0x0000000a20207c20 */ /* 0x000fe20008410000 */
[----:B------:R-:W-:Y:S01]  /*3270*/  FSEL R15, R21, -INF , P5 ;  /* 0xff800000150f7808 */ /* 0x000fe20002800000 */
[----:B------:R-:W-:Y:S01]  /*3280*/  HGMMA.64x16x16.F32 R24, gdesc[UR4], R24, gsb0 ;  /* 0x00200000041879f0 */ /* 0x000fe20008000818 */
[----:B------:R-:W-:Y:S01]  /*3290*/  ISETP.GT.AND P5, PT, R6, 0x30, PT ;  /* 0x000000300600780c */ /* 0x000fe20003fa4270 */
[----:B------:R-:W-:Y:S01]  /*32a0*/  FMUL.FTZ R36, R36, UR10 ;  /* 0x0000000a24247c20 */ /* 0x000fe20008410000 */
[----:B------:R-:W-:Y:S01]  /*32b0*/  FSEL R99, R70, -INF , P6 ;  /* 0xff80000046637808 */ /* 0x000fe20003000000 */
[----:B------:R-:W4:Y:S01]  /*32c0*/  MUFU.TANH R90, R90 ;  /* 0x0000005a005a7308 */ /* 0x000f220000002400 */
[----:B------:R-:W-:Y:S01]  /*32d0*/  FMNMX.FTZ R64, R81, R54, !PT ;  /* 0x0000003651407209 */ /* 0x000fe20007810000 */
[----:B------:R-:W-:Y:S01]  /*32e0*/  FMUL.FTZ R54, R33, UR10 ;  /* 0x0000000a21367c20 */ /* 0x000fe20008410000 */
[----:B------:R-:W-:Y:S01]  /*32f0*/  FSEL R21, R80, -INF , P4 ;  /* 0xff80000050157808 */ /* 0x000fe20002000000 */
[----:B------:R-:W-:Y:S01]  /*3300*/  FMUL.FTZ R34, R34, UR10 ;  /* 0x0000000a22227c20 */ /* 0x000fe20008410000 */
[----:B------:R-:W-:Y:S01]  /*3310*/  ISETP.GT.AND P4, PT, R6, 0x31, PT ;  /* 0x000000310600780c */ /* 0x000fe20003f84270 */
[----:B------:R-:W-:Y:S01]  /*3320*/  FMUL.FTZ R38, R38, UR10 ;  /* 0x0000000a26267c20 */ /* 0x000fe20008410000 */
[----:B------:R-:W-:Y:S01]  /*3330*/  FSEL R101, R83, -INF , P5 ;  /* 0xff80000053657808 */ /* 0x000fe20002800000 */
[----:B------:R4:W-:Y:S01]  /*3340*/  MUFU.TANH R20, R63 ;  /* 0x0000003f00147308 */ /* 0x0009e20000002400 */
[----:B------:R-:W-:Y:S01]  /*3350*/  FMNMX.FTZ R64, R99, R64, !PT ;  /* 0x0000004063407209 */ /* 0x000fe20007810000 */
[----:B------:R-:W-:Y:S01]  /*3360*/  ULDC UR4, c[0x0][0x988] ;  /* 0x0002620000047ab9 */ /* 0x000fe20000000800 */
[----:B-1----:R-:W-:-:S02]  /*3370*/  FSEL R41, R67, -INF , P3 ;  /* 0xff80000043297808 */ /* 0x002fc40001800000 */
[----:B------:R-:W-:Y:S02]  /*3380*/  ISETP.GT.AND P3, PT, R6, 0x38, PT ;  /* 0x000000380600780c */ /* 0x000fe40003f64270 */
[----:B------:R-:W-:Y:S01]  /*3390*/  FSEL R103, R72, -INF , P4 ;  /* 0xff80000048677808 */ /* 0x000fe20002000000 */
[----:B------:R-:W1:Y:S01]  /*33a0*/  MUFU.TANH R92, R92 ;  /* 0x0000005c005c7308 */ /* 0x000e620000002400 */
[----:B------:R-:W-:Y:S02]  /*33b0*/  FMNMX.FTZ R64, R101, R64, !PT ;  /* 0x0000004065407209 */ /* 0x000fe40007810000 */
[----:B------:R-:W-:Y:S02]  /*33c0*/  FSEL R43, R84, -INF , P2 ;  /* 0xff800000542b7808 */ /* 0x000fe40001000000 */
[----:B------:R-:W-:Y:S02]  /*33d0*/  ISETP.GT.AND P2, PT, R6, 0x39, PT ;  /* 0x000000390600780c */ /* 0x000fe40003f44270 */
[----:B------:R-:W-:Y:S01]  /*33e0*/  FSEL R105, R76, -INF , P3 ;  /* 0xff8000004c697808 */ /* 0x000fe20001800000 */
[----:B------:R-:W1:Y:S01]  /*33f0*/  MUFU.TANH R50, R50 ;  /* 0x0000003200327308 */ /* 0x000e620000002400 */
[----:B------:R-:W-:-:S02]  /*3400*/  FMNMX.FTZ R64, R103, R64, !PT ;  /* 0x0000004067407209 */ /* 0x000fc40007810000 */
[----:B------:R-:W-:Y:S02]  /*3410*/  FSEL R47, R82, -INF , P6 ;  /* 0xff800000522f7808 */ /* 0x000fe40003000000 */
[----:B------:R-:W-:Y:S02]  /*3420*/  ISETP.GT.AND P6, PT, R6, 0x40, PT ;  /* 0x000000400600780c */ /* 0x000fe40003fc4270 */
[----:B------:R-:W-:Y:S01]  /*3430*/  FSEL R107, R74, -INF , P2 ;  /* 0xff8000004a6b7808 */ /* 0x000fe20001000000 */
[----:B------:R-:W1:Y:S01]  /*3440*/  MUFU.TANH R129, R129 ;  /* 0x0000008100817308 */ /* 0x000e620000002400 */
[----:B------:R-:W-:Y:S01]  /*3450*/  FMNMX.FTZ R64, R105, R64, !PT ;  /* 0x0000004069407209 */ /* 0x000fe20007810000 */
[----:B------:R-:W-:Y:S01]  /*3460*/  IMAD.U32 R74, RZ, RZ, UR4 ;  /* 0x00000004ff4a7e24 */ /* 0x000fe2000f8e00ff */
[----:B-----5:R-:W-:Y:S02]  /*3470*/  FSEL R51, R85, -INF , P5 ;  /* 0xff80000055337808 */ /* 0x020fe40002800000 */
[----:B------:R-:W-:-:S02]  /*3480*/  ISETP.GT.AND P5, PT, R6, 0x41, PT ;  /* 0x000000410600780c */ /* 0x000fc40003fa4270 */
[----:B------:R-:W-:Y:S01]  /*3490*/  FSEL R109, R86, -INF , P6 ;  /* 0xff800000566d7808 */ /* 0x000fe20003000000 */
[----:B------:R-:W5:Y:S01]  /*34a0*/  MUFU.TANH R131, R131 ;  /* 0x0000008300837308 */ /* 0x000f620000002400 */
[----:B------:R-:W-:Y:S02]  /*34b0*/  FMNMX.FTZ R64, R107, R64, !PT ;  /* 0x000000406b407209 */ /* 0x000fe40007810000 */
[----:B--2---:R-:W-:Y:S02]  /*34c0*/  FSEL R57, R75, -INF , P4 ;  /* 0xff8000004b397808 */ /* 0x004fe40002000000 */
[----:B------:R-:W-:Y:S02]  /*34d0*/  ISETP.GT.AND P4, PT, R6, 0x48, PT ;  /* 0x000000480600780c */ /* 0x000fe40003f84270 */
[----:B------:R-:W-:Y:S01]  /*34e0*/  FSEL R111, R56, -INF , P5 ;  /* 0xff800000386f7808 */ /* 0x000fe20002800000 */
[----:B------:R-:W-:Y:S01]  /*34f0*/  FMUL.FTZ R56, R35, UR10 ;  /* 0x0000000a23387c20 */ /* 0x000fe20008410000 */
[----:B------:R-:W-:Y:S01]  /*3500*/  FMNMX.FTZ R64, R109, R64, !PT ;  /* 0x000000406d407209 */ /* 0x000fe20007810000 */
[----:B------:R-:W2:Y:S01]  /*3510*/  MUFU.TANH R32, R32 ;  /* 0x0000002000207308 */ /* 0x000ea20000002400 */
[----:B---3--:R-:W-:Y:S01]  /*3520*/  FSEL R61, R87, -INF , P3 ;  /* 0xff800000573d7808 */ /* 0x008fe20001800000 */
[----:B------:R-:W-:-:S02]  /*3530*/  WARPGROUP.DEPBAR.LE gsb0, 0x0 ;  /* 0x00008000000079c5 */ /* 0x000fc40000010000 */
[----:B------:R-:W-:Y:S01]  /*3540*/  ISETP.GT.AND P3, PT, R6, 0x49, PT ;  /* 0x000000490600780c */ /* 0x000fe20003f64270 */
[----:B------:R-:W-:Y:S01]  /*3550*/  FMUL.FTZ R24, R24, UR10 ;  /* 0x0000000a18187c20 */ /* 0x000fe20008410000 */
[----:B------:R-:W-:Y:S01]  /*3560*/  FSEL R113, R60, -INF , P4 ;  /* 0xff8000003c717808 */ /* 0x000fe20002000000 */
[----:B------:R-:W-:Y:S01]  /*3570*/  FMUL.FTZ R28, R28, UR10 ;  /* 0x0000000a1c1c7c20 */ /* 0x000fe20008410000 */
[----:B------:R-:W-:Y:S01]  /*3580*/  FMNMX.FTZ R64, R111, R64, !PT ;  /* 0x000000406f407209 */ /* 0x000fe20007810000 */
[----:B------:R-:W3:Y:S01]  /*3590*/  MUFU.TANH R54, R54 ;  /* 0x0000003600367308 */ /* 0x000ee20000002400 */
[----:B----4-:R-:W-:Y:S01]  /*35a0*/  FSEL R63, R78, -INF , P2 ;  /* 0xff8000004e3f7808 */ /* 0x010fe20001000000 */
[----:B------:R-:W-:Y:S01]  /*35b0*/  FMUL.FTZ R29, R29, UR10 ;  /* 0x0000000a1d1d7c20 */ /* 0x000fe20008410000 */
[----:B------:R-:W-:Y:S02]  /*35c0*/  ISETP.GT.AND P2, PT, R6, 0x50, PT ;  /* 0x000000500600780c */ /* 0x000fe40003f44270 */
[----:B------:R-:W-:-:S02]  /*35d0*/  FSEL R115, R89, -INF , P3 ;  /* 0xff80000059737808 */ /* 0x000fc40001800000 */
        /* <DEDUP_REMOVED lines=24> */
[----:B-1----:R-:W-:-:S02]  /*3760*/  FSEL R83, R92, -INF , P2 ;  /* 0xff8000005c537808 */ /* 0x002fc40001000000 */
[----:B------:R-:W-:Y:S02]  /*3770*/  ISETP.GT.AND P2, PT, R6, 0x61, PT ;  /* 0x000000610600780c */ /* 0x000fe40003f44270 */
[----:B------:R-:W-:Y:S01]  /*3780*/  FSEL R125, R46, -INF , P3 ;  /* 0xff8000002e7d7808 */ /* 0x000fe20001800000 */
[----:B------:R-:W-:Y:S01]  /*3790*/  FMUL.FTZ R46, R39, UR10 ;  /* 0x0000000a272e7c20 */ /* 0x000fe20008410000 */
[----:B------:R-:W-:Y:S01]  /*37a0*/  FMNMX.FTZ R64, R123, R64, !PT ;  /* 0x000000407b407209 */ /* 0x000fe20007810000 */
[----:B------:R-:W1:Y:S01]  /*37b0*/  MUFU.TANH R56, R56 ;  /* 0x0000003800387308 */ /* 0x000e620000002400 */
        /* <DEDUP_REMOVED lines=10> */
[----:B------:R-:W-:Y:S01]  /*3860*/  MUFU.TANH R28, R28 ;  /* 0x0000001c001c7308 */ /* 0x000fe20000002400 */
[----:B------:R-:W-:Y:S01]  /*3870*/  FSEL R87, R44, -INF , P4 ;  /* 0xff8000002c577808 */ /* 0x000fe20002000000 */
[----:B------:R-:W-:Y:S01]  /*3880*/  FMUL.FTZ R44, R27, UR10 ;  /* 0x0000000a1b2c7c20 */ /* 0x000fe20008410000 */
[----:B------:R-:W-:-:S02]  /*3890*/  ISETP.GT.AND P4, PT, R6, 0x70, PT ;  /* 0x000000700600780c */ /* 0x000fc40003f84270 */
[----:B------:R-:W-:Y:S01]  /*38a0*/  FSEL R89, R10, -INF , P3 ;  /* 0xff8000000a597808 */ /* 0x000fe20001800000 */
[----:B------:R-:W-:Y:S01]  /*38b0*/  FMUL.FTZ R10, R25, UR10 ;  /* 0x0000000a190a7c20 */ /* 0x000fe20008410000 */
[----:B-----5:R-:W-:Y:S01]  /*38c0*/  FSEL R131, R131, -INF , P5 ;  /* 0xff80000083837808 */ /* 0x020fe20002800000 */
[----:B------:R-:W-:Y:S01]  /*38d0*/  MUFU.TANH R46, R46 ;  /* 0x0000002e002e7308 */ /* 0x000fe20000002400 */
[----:B------:R-:W-:Y:S02]  /*38e0*/  FMNMX.FTZ R64, R129, R64, !PT ;  /* 0x0000004081407209 */ /* 0x000fe40007810000 */
[----:B------:R-:W-:Y:S02]  /*38f0*/  ISETP.GT.AND P3, PT, R6, 0x71, PT ;  /* 0x000000710600780c */ /* 0x000fe40003f64270 */
[----:B--2---:R-:W-:Y:S02]  /*3900*/  FSEL R137, R32, -INF , P4 ;  /* 0xff80000020897808 */ /* 0x004fe40002000000 */
[----:B------:R-:W-:Y:S01]  /*3910*/  FMNMX.FTZ R64, R131, R64, !PT ;  /* 0x0000004083407209 */ /* 0x000fe20007810000 */
[----:B------:R-:W2:Y:S01]  /*3920*/  MUFU.TANH R10, R10 ;  /* 0x0000000a000a7308 */ /* 0x000ea20000002400 */
[----:B------:R-:W-:-:S02]  /*3930*/  FSEL R25, R14, -INF , P2 ;  /* 0xff8000000e197808 */ /* 0x000fc40001000000 */
[----:B------:R-:W-:Y:S02]  /*3940*/  ISETP.GT.AND P2, PT, R6, 0x78, PT ;  /* 0x000000780600780c */ /* 0x000fe40003f44270 */
[----:B---3--:R-:W-:Y:S02]  /*3950*/  FSEL R139, R54, -INF , P3 ;  /* 0xff800000368b7808 */ /* 0x008fe40001800000 */
[----:B------:R-:W-:Y:S01]  /*3960*/  FMNMX.FTZ R64, R137, R64, !PT ;  /* 0x0000004089407209 */ /* 0x000fe20007810000 */
[----:B------:R-:W-:Y:S01]  /*3970*/  MUFU.TANH R42, R42 ;  /* 0x0000002a002a7308 */ /* 0x000fe20000002400 */
[----:B------:R-:W-:Y:S02]  /*3980*/  FSEL R91, R20, -INF , P6 ;  /* 0xff800000145b7808 */ /* 0x000fe40003000000 */
[----:B------:R-:W-:Y:S02]  /*3990*/  ISETP.GT.AND P6, PT, R6, 0x79, PT ;  /* 0x000000790600780c */ /* 0x000fe40003fc4270 */
[----:B----4-:R-:W-:-:S02]  /*39a0*/  FSEL R141, R36, -INF , P2 ;  /* 0xff800000248d7808 */ /* 0x010fc40001000000 */
[----:B------:R-:W-:Y:S01]  /*39b0*/  FMNMX.FTZ R64, R139, R64, !PT ;  /* 0x000000408b407209 */ /* 0x000fe20007810000 */
[----:B------:R3:W4:Y:S01]  /*39c0*/  MUFU.TANH R36, R29 ;  /* 0x0000001d00247308 */ /* 0x0007220000002400 */
[----:B------:R-:W-:Y:S02]  /*39d0*/  FSEL R93, R93, -INF , P5 ;  /* 0xff8000005d5d7808 */ /* 0x000fe40002800000 */
[----:B------:R-:W-:Y:S02]  /*39e0*/  ISETP.GT.AND P5, PT, R6, 0x80, PT ;  /* 0x000000800600780c */ /* 0x000fe40003fa4270 */
[----:B------:R-:W-:Y:S02]  /*39f0*/  FSEL R143, R48, -INF , P6 ;  /* 0xff800000308f7808 */ /* 0x000fe40003000000 */
[----:B------:R-:W-:Y:S01]  /*3a00*/  FMNMX.FTZ R64, R141, R64, !PT ;  /* 0x000000408d407209 */ /* 0x000fe20007810000 */
[----:B------:R-:W5:Y:S01]  /*3a10*/  MUFU.TANH R44, R44 ;  /* 0x0000002c002c7308 */ /* 0x000f620000002400 */
[----:B------:R-:W-:-:S02]  /*3a20*/  FSEL R95, R34, -INF , P4 ;  /* 0xff800000225f7808 */ /* 0x000fc40002000000 */
[----:B------:R-:W-:Y:S02]  /*3a30*/  ISETP.GT.AND P4, PT, R6, 0x81, PT ;  /* 0x000000810600780c */ /* 0x000fe40003f84270 */
[----:B------:R-:W-:Y:S02]  /*3a40*/  FSEL R153, R24, -INF , P5 ;  /* 0xff80000018997808 */ /* 0x000fe40002800000 */
[----:B------:R-:W-:Y:S01]  /*3a50*/  FMNMX.FTZ R64, R143, R64, !PT ;  /* 0x000000408f407209 */ /* 0x000fe20007810000 */
[----:B------:R-:W-:Y:S01]  /*3a60*/  MUFU.TANH R40, R40 ;  /* 0x0000002800287308 */ /* 0x000fe20000002400 */
[----:B-1----:R-:W-:Y:S02]  /*3a70*/  FSEL R97, R56, -INF , P3 ;  /* 0xff80000038617808 */ /* 0x002fe40001800000 */
[----:B------:R-:W-:Y:S02]  /*3a80*/  ISETP.GT.AND P3, PT, R6, 0x88, PT ;  /* 0x000000880600780c */ /* 0x000fe40003f64270 */
[----:B--2---:R-:W-:-:S02]  /*3a90*/  FSEL R155, R10, -INF , P4 ;  /* 0xff8000000a9b7808 */ /* 0x004fc40002000000 */
[----:B------:R-:W-:Y:S02]  /*3aa0*/  FMNMX.FTZ R64, R153, R64, !PT ;  /* 0x0000004099407209 */ /* 0x000fe40007810000 */
[----:B---3--:R-:W-:Y:S01]  /*3ab0*/  FSEL R29, R38, -INF , P2 ;  /* 0xff800000261d7808 */ /* 0x008fe20001000000 */
[----:B------:R-:W-:Y:S01]  /*3ac0*/  FMUL.FTZ R38, R31, UR10 ;  /* 0x0000000a1f267c20 */ /* 0x000fe20008410000 */
[----:B------:R-:W-:Y:S02]  /*3ad0*/  ISETP.GT.AND P2, PT, R6, 0x89, PT ;  /* 0x000000890600780c */ /* 0x000fe40003f44270 */
[----:B------:R-:W-:Y:S02]  /*3ae0*/  FSEL R157, R28, -INF , P3 ;  /* 0xff8000001c9d7808 */ /* 0x000fe40001800000 */
[----:B------:R-:W-:Y:S01]  /*3af0*/  FMNMX.FTZ R64, R155, R64, !PT ;  /* 0x000000409b407209 */ /* 0x000fe20007810000 */
[----:B------:R-:W1:Y:S01]  /*3b00*/  MUFU.TANH R38, R38 ;  /* 0x0000002600267308 */ /* 0x000e620000002400 */
[----:B----4-:R-:W-:-:S02]  /*3b10*/  FSEL R36, R36, -INF , P2 ;  /* 0xff80000024247808 */ /* 0x010fc40001000000 */
[----:B------:R-:W-:-:S04]  /*3b20*/  FMNMX.FTZ R75, R157, R64, !PT ;  /* 0x000000409d4b7209 */ /* 0x000fc80007810000 */
[----:B------:R-:W-:-:S05]  /*3b30*/  FMNMX.FTZ R6, R36, R75, !PT ;  /* 0x0000004b24067209 */ /* 0x000fca0007810000 */
[----:B------:R-:W2:Y:S02]  /*3b40*/  SHFL.BFLY PT, R75, R6, 0x2, 0x1f ;  /* 0x0c401f00064b7f89 */ /* 0x000ea400000e0000 */
[----:B--2---:R-:W-:-:S05]  /*3b50*/  FMNMX.FTZ R10, R6, R75, !PT ;  /* 0x0000004b060a7209 */ /* 0x004fca0007810000 */
[----:B------:R-:W2:Y:S02]  /*3b60*/  SHFL.BFLY PT, R75, R10, 0x1, 0x1f ;  /* 0x0c201f000a4b7f89 */ /* 0x000ea400000e0000 */
[----:B--2---:R-:W-:Y:S02]  /*3b70*/  FMNMX.FTZ R75, R10, R75, !PT ;  /* 0x0000004b0a4b7209 */ /* 0x004fe40007810000 */
        /* <DEDUP_REMOVED lines=12> */
[----:B------:R-:W-:Y:S01]  /*3c40*/  FSEL R103, R46, -INF , P6 ;  /* 0xff8000002e677808 */ /* 0x000fe20003000000 */
[--C-:B------:R-:W-:Y:S01]  /*3c50*/  FFMA.FTZ R31, R107, R74, -R34.reuse ;  /* 0x0000004a6b1f7223 */ /* 0x100fe20000010822 */
[----:B------:R-:W-:Y:S01]  /*3c60*/  FMNMX.FTZ R12, R13, R12, !PT ;  /* 0x0000000c0d0c7209 */ /* 0x000fe20007810000 */
[-CC-:B------:R-:W-:Y:S01]  /*3c70*/  FFMA.FTZ R109, R109, R74.reuse, -R34.reuse ;  /* 0x0000004a6d6d7223 */ /* 0x180fe20000010822 */
[----:B-----5:R-:W-:Y:S01]  /*3c80*/  FSEL R107, R44, -INF , P4 ;  /* 0xff8000002c6b7808 */ /* 0x020fe20002000000 */
[--C-:B------:R-:W-:Y:S01]  /*3c90*/  FFMA.FTZ R32, R49, R74, -R34.reuse ;  /* 0x0000004a31207223 */ /* 0x100fe20000010822 */
[----:B------:R-:W-:Y:S01]  /*3ca0*/  FMNMX.FTZ R12, R15, R12, !PT ;  /* 0x0000000c0f0c7209 */ /* 0x000fe20007810000 */
[-CC-:B------:R-:W-:Y:S01]  /*3cb0*/  FFMA.FTZ R49, R111, R74.reuse, -R34.reuse ;  /* 0x0000004a6f317223 */ /* 0x180fe20000010822 */
[----:B-1----:R-:W-:Y:S01]  /*3cc0*/  FSEL R111, R38, -INF , P2 ;  /* 0xff800000266f7808 */ /* 0x002fe20001000000 */
        /* <DEDUP_REMOVED lines=11> */
[----:B------:R1:W-:Y:S01]  /*3d80*/  MUFU.EX2 R10, R69 ;  /* 0x00000045000a7308 */ /* 0x0003e20000000800 */
        /* <DEDUP_REMOVED lines=8> */
[--C-:B-1----:R-:W-:Y:S01]  /*3e10*/  FFMA.FTZ R69, R119, R74, -R34.reuse ;  /* 0x0000004a77457223 */ /* 0x102fe20000010822 */
        /* <DEDUP_REMOVED lines=12> */
[----:B------:R-:W-:-:S04]  /*3ee0*/  FMNMX.FTZ R14, R33, R14, !PT ;  /* 0x0000000e210e7209 */ /* 0x000fc80007810000 */
[----:B------:R-:W-:Y:S02]  /*3ef0*/  FMNMX.FTZ R14, R65, R14, !PT ;  /* 0x0000000e410e7209 */ /* 0x000fe40007810000 */
[----:B------:R-:W-:Y:S01]  /*3f00*/  MUFU.EX2 R6, R6 ;  /* 0x0000000600067308 */ /* 0x000fe20000000800 */
[----:B-1----:R-:W-:Y:S01]  /*3f10*/  FFMA.FTZ R101, R143, R74, -R34 ;  /* 0x0000004a8f657223 */ /* 0x002fe20000010822 */
[----:B------:R-:W-:-:S04]  /*3f20*/  FMNMX.FTZ R14, R67, R14, !PT ;  /* 0x0000000e430e7209 */ /* 0x000fc80007810000 */
[----:B------:R-:W-:Y:S02]  /*3f30*/  FMNMX.FTZ R24, R35, R14, !PT ;  /* 0x0000000e23187209 */ /* 0x000fe40007810000 */
[----:B------:R1:W-:Y:S02]  /*3f40*/  MUFU.EX2 R14, R105 ;  /* 0x00000069000e7308 */ /* 0x0003e40000000800 */
[----:B------:R-:W-:-:S04]  /*3f50*/  FMNMX.FTZ R24, R83, R24, !PT ;  /* 0x0000001853187209 */ /* 0x000fc80007810000 */
[----:B------:R-:W-:Y:S02]  /*3f60*/  FMNMX.FTZ R24, R85, R24, !PT ;  /* 0x0000001855187209 */ /* 0x000fe40007810000 */
[----:B------:R-:W2:Y:S01]  /*3f70*/  MUFU.EX2 R133, R133 ;  /* 0x0000008500857308 */ /* 0x000ea20000000800 */
[----:B-1----:R-:W-:Y:S02]  /*3f80*/  FSEL R105, R42, -INF , P5 ;  /* 0xff8000002a697808 */ /* 0x002fe40002800000 */
        /* <DEDUP_REMOVED lines=9> */
[----:B-1----:R-:W-:Y:S01]  /*4020*/  FSEL R109, R40, -INF , P3 ;  /* 0xff800000286d7808 */ /* 0x002fe20001800000 */
[----:B------:R-:W-:Y:S01]  /*4030*/  FFMA.FTZ R40, R125, R74, -R34 ;  /* 0x0000004a7d287223 */ /* 0x000fe20000010822 */
[----:B------:R-:W-:-:S04]  /*4040*/  FMNMX.FTZ R30, R95, R30, !PT ;  /* 0x0000001e5f1e7209 */ /* 0x000fc80007810000 */
[----:B------:R-:W-:Y:S01]  /*4050*/  FMNMX.FTZ R30, R97, R30, !PT ;  /* 0x0000001e611e7209 */ /* 0x000fe20007810000 */
[----:B------:R1:W-:Y:S03]  /*4060*/  MUFU.EX2 R26, R113 ;  /* 0x00000071001a7308 */ /* 0x0003e60000000800 */
[----:B------:R-:W-:-:S04]  /*4070*/  FMNMX.FTZ R30, R29, R30, !PT ;  /* 0x0000001e1d1e7209 */ /* 0x000fc80007810000 */
[----:B------:R-:W-:Y:S01]  /*4080*/  FMNMX.FTZ R42, R103, R30, !PT ;  /* 0x0000001e672a7209 */ /* 0x000fe20007810000 */
[----:B------:R-:W-:Y:S01]  /*4090*/  MUFU.EX2 R8, R8 ;  /* 0x0000000800087308 */ /* 0x000fe20000000800 */
[----:B-1----:R-:W-:Y:S02]  /*40a0*/  FFMA.FTZ R113, R155, R74, -R34 ;  /* 0x0000004a9b717223 */ /* 0x002fe40000010822 */
[----:B------:R-:W-:-:S04]  /*40b0*/  FMNMX.FTZ R42, R105, R42, !PT ;  /* 0x0000002a692a7209 */ /* 0x000fc80007810000 */
[----:B------:R-:W-:Y:S01]  /*40c0*/  FMNMX.FTZ R42, R107, R42, !PT ;  /* 0x0000002a6b2a7209 */ /* 0x000fe20007810000 */
[----:B------:R-:W-:Y:S03]  /*40d0*/  MUFU.EX2 R30, R117 ;  /* 0x00000075001e7308 */ /* 0x000fe60000000800 */
[----:B------:R-:W-:-:S04]  /*40e0*/  FMNMX.FTZ R42, R109, R42, !PT ;  /* 0x0000002a6d2a7209 */ /* 0x000fc80007810000 */
[----:B------:R-:W-:Y:S01]  /*40f0*/  FMNMX.FTZ R44, R111, R42, !PT ;  /* 0x0000002a6f2c7209 */ /* 0x000fe20007810000 */
[-CC-:B------:R-:W-:Y:S01]  /*4100*/  FFMA.FTZ R42, R129, R74.reuse, -R34.reuse ;  /* 0x0000004a812a7223 */ /* 0x180fe20000010822 */
[----:B------:R-:W-:Y:S03]  /*4110*/  MUFU.EX2 R55, R55 ;  /* 0x0000003700377308 */ /* 0x000fe60000000800 */
[----:B------:R-:W1:Y:S05]  /*4120*/  SHFL.BFLY PT, R73, R44, 0x2, 0x1f ;  /* 0x0c401f002c497f89 */ /* 0x000e6a00000e0000 */
[----:B------:R-:W-:Y:S08]  /*4130*/  MUFU.EX2 R39, R39 ;  /* 0x0000002700277308 */ /* 0x000ff00000000800 */
[----:B------:R-:W-:Y:S08]  /*4140*/  MUFU.EX2 R27, R27 ;  /* 0x0000001b001b7308 */ /* 0x000ff00000000800 */
[----:B------:R-:W-:Y:S01]  /*4150*/  MUFU.EX2 R28, R28 ;  /* 0x0000001c001c7308 */ /* 0x000fe20000000800 */
[----:B-1----:R-:W-:Y:S01]  /*4160*/  FMNMX.FTZ R50, R44, R73, !PT ;  /* 0x000000492c327209 */ /* 0x002fe20007810000 */
[----:B------:R-:W-:-:S04]  /*4170*/  FFMA.FTZ R44, R137, R74, -R34 ;  /* 0x0000004a892c7223 */ /* 0x000fc80000010822 */
[----:B------:R-:W1:Y:S02]  /*4180*/  SHFL.BFLY PT, R73, R50, 0x1, 0x1f ;  /* 0x0c201f0032497f89 */ /* 0x000e6400000e0000 */
[----:B------:R-:W-:Y:S08]  /*4190*/  MUFU.EX2 R20, R20 ;  /* 0x0000001400147308 */ /* 0x000ff00000000800 */
[----:B------:R-:W-:Y:S08]  /*41a0*/  MUFU.EX2 R53, R53 ;  /* 0x0000003500357308 */ /* 0x000ff00000000800 */
[----:B------:R-:W-:Y:S01]  /*41b0*/  MUFU.EX2 R45, R45 ;  /* 0x0000002d002d7308 */ /* 0x000fe20000000800 */
[----:B-1----:R-:W-:Y:S01]  /*41c0*/  FMNMX.FTZ R73, R50, R73, !PT ;  /* 0x0000004932497209 */ /* 0x002fe20007810000 */
[----:B------:R-:W-:-:S06]  /*41d0*/  FFMA.FTZ R50, R157, R74, -R34 ;  /* 0x0000004a9d327223 */ /* 0x000fcc0000010822 */
[----:B------:R-:W-:Y:S01]  /*41e0*/  MUFU.EX2 R31, R31 ;  /* 0x0000001f001f7308 */ /* 0x000fe20000000800 */
[C---:B------:R-:W-:Y:S01]  /*41f0*/  FSETP.NEU.FTZ.AND P2, PT, R73.reuse, -INF , PT ;  /* 0xff8000004900780b */ /* 0x040fe20003f5d000 */
[----:B------:R-:W-:-:S05]  /*4200*/  FMUL.FTZ R52, R73, R74 ;  /* 0x0000004a49347220 */ /* 0x000fca0000410000 */
[----:B------:R-:W-:Y:S01]  /*4210*/  FSEL R34, R52, RZ, P2 ;  /* 0x000000ff34227208 */ /* 0x000fe20001000000 */
[----:B------:R-:W-:Y:S01]  /*4220*/  MUFU.EX2 R49, R49 ;  /* 0x0000003100317308 */ /* 0x000fe20000000800 */
[----:B------:R-:W-:-:S03]  /*4230*/  ISETP.GE.AND P2, PT, R23, 0x91, PT ;  /* 0x000000911700780c */ /* 0x000fc60003f46270 */
        /* <DEDUP_REMOVED lines=12> */
[----:B------:R3:W4:Y:S01]  /*4300*/  MUFU.EX2 R117, R4 ;  /* 0x0000000400757308 */ /* 0x0007220000000800 */
[-CC-:B-1----:R-:W-:Y:S01]  /*4310*/  FFMA.FTZ R3, R21, R74.reuse, -R34.reuse ;  /* 0x0000004a15037223 */ /* 0x182fe20000010822 */
[-CC-:B------:R-:W-:Y:S01]  /*4320*/  FFMA.FTZ R56, R47, R74.reuse, -R34.reuse ;  /* 0x0000004a2f387223 */ /* 0x180fe20000010822 */
[-CC-:B------:R-:W-:Y:S01]  /*4330*/  FFMA.FTZ R15, R51, R74.reuse, -R34.reuse ;  /* 0x0000004a330f7223 */ /* 0x180fe20000010822 */
[-CC-:B------:R-:W-:Y:S01]  /*4340*/  FFMA.FTZ R58, R57, R74.reuse, -R34.reuse ;  /* 0x0000004a393a7223 */ /* 0x180fe20000010822 */
[-CC-:B------:R-:W-:Y:S01]  /*4350*/  FFMA.FTZ R41, R61, R74.reuse, -R34.reuse ;  /* 0x0000004a3d297223 */ /* 0x180fe20000010822 */
[-CC-:B------:R-:W-:Y:S01]  /*4360*/  FFMA.FTZ R60, R63, R74.reuse, -R34.reuse ;  /* 0x0000004a3f3c7223 */ /* 0x180fe20000010822 */
[-C--:B------:R-:W-:Y:S01]  /*4370*/  FFMA.FTZ R21, R33, R74.reuse, -R34 ;  /* 0x0000004a21157223 */ /* 0x080fe20000010822 */
[----:B------:R2:W1:Y:S01]  /*4380*/  MUFU.EX2 R68, R5 ;  /* 0x0000000500447308 */ /* 0x0004620000000800 */
[----:B---3--:R-:W-:Y:S01]  /*4390*/  @!P1 PRMT R4, RZ, 0x654, R0 ;  /* 0x00000654ff049816 */ /* 0x008fe20000000000 */
[-CC-:B------:R-:W-:Y:S01]  /*43a0*/  FFMA.FTZ R62, R65, R74.reuse, -R34.reuse ;  /* 0x0000004a413e7223 */ /* 0x180fe20000010822 */
[-CC-:B------:R-:W-:Y:S01]  /*43b0*/  FFMA.FTZ R33, R67, R74.reuse, -R34.reuse ;  /* 0x0000004a43217223 */ /* 0x180fe20000010822 */
[-CC-:B------:R-:W-:Y:S01]  /*43c0*/  FFMA.FTZ R83, R83, R74.reuse, -R34.reuse ;  /* 0x0000004a53537223 */ /* 0x180fe20000010822 */
[----:B------:R3:W-:Y:S01]  /*43d0*/  @!P1 SYNCS.ARRIVE.TRANS64.RED.A1T0 RZ, [R4+URZ], RZ ;  /* 0x000000ff04ff99a7 */ /* 0x0007e2000810043f */
[-CC-:B------:R-:W-:Y:S01]  /*43e0*/  FFMA.FTZ R23, R85, R74.reuse, -R34.reuse ;  /* 0x0000004a55177223 */ /* 0x180fe20000010822 */
[-CC-:B------:R-:W-:Y:S01]  /*43f0*/  FFMA.FTZ R89, R89, R74.reuse, -R34.reuse ;  /* 0x0000004a59597223 */ /* 0x180fe20000010822 */
[----:B------:R-:W5:Y:S01]  /*4400*/  MUFU.EX2 R7, R7 ;  /* 0x0000000700077308 */ /* 0x000f620000000800 */
[----:B--2---:R-:W-:Y:S01]  /*4410*/  FADD.FTZ R5, R6, R133 ;  /* 0x0000008506057221 */ /* 0x004fe20000010000 */
[----:B----4-:R-:W-:Y:S01]  /*4420*/  FADD.FTZ R35, R66, R117 ;  /* 0x0000007542237221 */ /* 0x010fe20000010000 */
[-CC-:B------:R-:W-:Y:S01]  /*4430*/  FFMA.FTZ R91, R91, R74.reuse, -R34.reuse ;  /* 0x0000004a5b5b7223 */ /* 0x180fe20000010822 */
[--C-:B------:R-:W-:Y:S01]  /*4440*/  FFMA.FTZ R93, R93, R74, -R34.reuse ;  /* 0x0000004a5d5d7223 */ /* 0x100fe20000010822 */
[----:B------:R-:W-:Y:S01]  /*4450*/  FADD.FTZ R70, R32, R5 ;  /* 0x0000000520467221 */ /* 0x000fe20000010000 */
[----:B------:R-:W-:Y:S01]  /*4460*/  F2FP.F16.F32.PACK_AB R5, R117, R66 ;  /* 0x000000427505723e */ /* 0x000fe200000000ff */
[----:B------:R-:W-:Y:S01]  /*4470*/  FFMA.FTZ R66, R25, R74, -R34 ;  /* 0x0000004a19427223 */ /* 0x000fe20000010822 */
[----:B------:R-:W2:Y:S01]  /*4480*/  MUFU.EX2 R9, R9 ;  /* 0x0000000900097308 */ /* 0x000ea20000000800 */
[----:B-1----:R-:W-:Y:S01]  /*4490*/  FADD.FTZ R72, R68, R35 ;  /* 0x0000002344487221 */ /* 0x002fe20000010000 */
[----:B------:R-:W-:Y:S01]  /*44a0*/  FADD.FTZ R43, R135, R70 ;  /* 0x00000046872b7221 */ /* 0x000fe20000010000 */
[----:B---3--:R-:W-:Y:S01]  /*44b0*/  F2FP.F16.F32.PACK_AB R4, R133, R6 ;  /* 0x000000068504723e */ /* 0x008fe200000000ff */
[--C-:B------:R-:W-:Y:S01]  /*44c0*/  FFMA.FTZ R35, R87, R74, -R34.reuse ;  /* 0x0000004a57237223 */ /* 0x100fe20000010822 */
[----:B------:R-:W-:Y:S01]  /*44d0*/  F2FP.F16.F32.PACK_AB R6, R135, R32 ;  /* 0x000000208706723e */ /* 0x000fe200000000ff */
[-CC-:B------:R-:W-:Y:S01]  /*44e0*/  FFMA.FTZ R32, R37, R74.reuse, -R34.reuse ;  /* 0x0000004a25207223 */ /* 0x180fe20000010822 */
[----:B------:R-:W-:Y:S01]  /*44f0*/  FFMA.FTZ R95, R95, R74, -R34 ;  /* 0x0000004a5f5f7223 */ /* 0x000fe20000010822 */
[----:B------:R-:W1:Y:S01]  /*4500*/  MUFU.EX2 R36, R36 ;  /* 0x0000002400247308 */ /* 0x000e620000000800 */
[C---:B-----5:R-:W-:Y:S01]  /*4510*/  FADD.FTZ R72, R7.reuse, R72 ;  /* 0x0000004807487221 */ /* 0x060fe20000010000 */
[----:B------:R-:W-:Y:S01]  /*4520*/  F2FP.F16.F32.PACK_AB R7, R7, R68 ;  /* 0x000000440707723e */ /* 0x000fe200000000ff */
[----:B------:R-:W-:Y:S01]  /*4530*/  FADD.FTZ R68, R8, R43 ;  /* 0x0000002b08447221 */ /* 0x000fe20000010000 */
[----:B------:R-:W-:Y:S01]  /*4540*/  F2FP.F16.F32.PACK_AB R8, R55, R8 ;  /* 0x000000083708723e */ /* 0x000fe200000000ff */
[-CC-:B------:R-:W-:Y:S01]  /*4550*/  FFMA.FTZ R97, R97, R74.reuse, -R34.reuse ;  /* 0x0000004a61617223 */ /* 0x180fe20000010822 */
[----:B------:R-:W-:Y:S01]  /*4560*/  FFMA.FTZ R103, R103, R74, -R34 ;  /* 0x0000004a67677223 */ /* 0x000fe20000010822 */
[----:B------:R-:W-:Y:S01]  /*4570*/  FADD.FTZ R37, R55, R68 ;  /* 0x0000004437257221 */ /* 0x000fe20000010000 */
[----:B------:R-:W3:Y:S01]  /*4580*/  MUFU.EX2 R11, R11 ;  /* 0x0000000b000b7308 */ /* 0x000ee20000000800 */
[----:B--2---:R-:W-:Y:S01]  /*4590*/  FADD.FTZ R25, R9, R72 ;  /* 0x0000004809197221 */ /* 0x004fe20000010000 */
[----:B------:R2:W-:Y:S01]  /*45a0*/  STSM.16.M88.4 [R2+0x24300], R4 ;  /* 0x0243000402007844 */ /* 0x0005e20000000200 */
[----:B------:R-:W-:Y:S01]  /*45b0*/  FADD.FTZ R70, R10, R37 ;  /* 0x000000250a467221 */ /* 0x000fe20000010000 */
[----:B------:R-:W-:Y:S01]  /*45c0*/  F2FP.F16.F32.PACK_AB R10, R39, R10 ;  /* 0x0000000a270a723e */ /* 0x000fe200000000ff */
[-CC-:B------:R-:W-:Y:S01]  /*45d0*/  FFMA.FTZ R105, R105, R74.reuse, -R34.reuse ;  /* 0x0000004a69697223 */ /* 0x180fe20000010822 */
[-C--:B------:R-:W-:Y:S01]  /*45e0*/  FFMA.FTZ R107, R107, R74.reuse, -R34 ;  /* 0x0000004a6b6b7223 */ /* 0x080fe20000010822 */
[----:B------:R-:W-:Y:S01]  /*45f0*/  FADD.FTZ R70, R39, R70 ;  /* 0x0000004627467221 */ /* 0x000fe20000010000 */
[----:B------:R-:W4:Y:S01]  /*4600*/  MUFU.EX2 R52, R52 ;  /* 0x0000003400347308 */ /* 0x000f220000000800 */
[C---:B-1----:R-:W-:Y:S01]  /*4610*/  FADD.FTZ R68, R36.reuse, R25 ;  /* 0x0000001924447221 */ /* 0x042fe20000010000 */
[-CC-:B------:R-:W-:Y:S01]  /*4620*/  FFMA.FTZ R25, R29, R74.reuse, -R34.reuse ;  /* 0x0000004a1d197223 */ /* 0x180fe20000010822 */
[----:B------:R-:W-:Y:S01]  /*4630*/  F2FP.F16.F32.PACK_AB R9, R36, R9 ;  /* 0x000000092409723e */ /* 0x000fe200000000ff */
[-CC-:B------:R-:W-:Y:S01]  /*4640*/  FFMA.FTZ R109, R109, R74.reuse, -R34.reuse ;  /* 0x0000004a6d6d7223 */ /* 0x180fe20000010822 */
[----:B------:R-:W-:Y:S01]  /*4650*/  FFMA.FTZ R34, R111, R74, -R34 ;  /* 0x0000004a6f227223 */ /* 0x000fe20000010822 */
[----:B------:R-:W-:-:S02]  /*4660*/  IMAD.MOV.U32 R67, RZ, RZ, R71 ;  /* 0x000000ffff437224 */ /* 0x000fc400078e0047 */
[----:B------:R-:W1:Y:S01]  /*4670*/  MUFU.EX2 R3, R3 ;  /* 0x0000000300037308 */ /* 0x000e620000000800 */
[----:B---3--:R-:W-:Y:S01]  /*4680*/  FADD.FTZ R37, R11, R68 ;  /* 0x000000440b257221 */ /* 0x008fe20000010000 */
[----:B--2---:R-:W-:Y:S01]  /*4690*/  F2FP.F16.F32.PACK_AB R4, R28, R27 ;  /* 0x0000001b1c04723e */ /* 0x004fe200000000ff */
[--C-:B------:R-:W-:Y:S02]  /*46a0*/  IMAD.MOV.U32 R65, RZ, RZ, R71.reuse ;  /* 0x000000ffff417224 */ /* 0x100fe400078e0047 */
[--C-:B------:R-:W-:Y:S02]  /*46b0*/  IMAD.MOV.U32 R63, RZ, RZ, R71.reuse ;  /* 0x000000ffff3f7224 */ /* 0x100fe400078e0047 */
[----:B------:R-:W-:Y:S01]  /*46c0*/  IMAD.MOV.U32 R61, RZ, RZ, R71 ;  /* 0x000000ffff3d7224 */ /* 0x000fe200078e0047 */
[----:B------:R-:W2:Y:S01]  /*46d0*/  MUFU.EX2 R54, R54 ;  /* 0x0000003600367308 */ /* 0x000ea20000000800 */
[C---:B----4-:R-:W-:Y:S01]  /*46e0*/  FADD.FTZ R68, R52.reuse, R37 ;  /* 0x0000002534447221 */ /* 0x050fe20000010000 */
[----:B------:R-:W-:Y:S01]  /*46f0*/  FADD.FTZ R37, R27, R70 ;  /* 0x000000461b257221 */ /* 0x000fe20000010000 */
[----:B------:R-:W-:Y:S01]  /*4700*/  F2FP.F16.F32.PACK_AB R11, R52, R11 ;  /* 0x0000000b340b723e */ /* 0x000fe200000000ff */
[----:B------:R-:W-:-:S02]  /*4710*/  IMAD.MOV.U32 R57, RZ, RZ, R71 ;  /* 0x000000ffff397224 */ /* 0x000fc400078e0047 */
[----:B------:R-:W-:Y:S01]  /*4720*/  FADD.FTZ R37, R28, R37 ;  /* 0x000000251c257221 */ /* 0x000fe20000010000 */
[----:B------:R-:W-:Y:S01]  /*4730*/  IMAD.MOV.U32 R55, RZ, RZ, R71 ;  /* 0x000000ffff377224 */ /* 0x000fe200078e0047 */
[----:B------:R-:W3:Y:S01]  /*4740*/  MUFU.EX2 R13, R13 ;  /* 0x0000000d000d7308 */ /* 0x000ee20000000800 */
[----:B-1----:R-:W-:Y:S01]  /*4750*/  FADD.FTZ R43, R3, R68 ;  /* 0x00000044032b7221 */ /* 0x002fe20000010000 */
[----:B------:R-:W-:Y:S01]  /*4760*/  FADD.FTZ R70, R20, R37 ;  /* 0x0000002514467221 */ /* 0x000fe20000010000 */
[----:B------:R-:W-:Y:S01]  /*4770*/  STSM.16.M88.4 [R2+0x25b00], R8 ;  /* 0x025b000802007844 */ /* 0x000fe20000000200 */
[--C-:B------:R-:W-:Y:S02]  /*4780*/  IMAD.MOV.U32 R51, RZ, RZ, R71.reuse ;  /* 0x000000ffff337224 */ /* 0x100fe400078e0047 */
[----:B------:R-:W-:Y:S01]  /*4790*/  FADD.FTZ R47, R53, R70 ;  /* 0x00000046352f7221 */ /* 0x000fe20000010000 */
[----:B------:R-:W-:Y:S01]  /*47a0*/  IMAD.MOV.U32 R39, RZ, RZ, R71 ;  /* 0x000000ffff277224 */ /* 0x000fe200078e0047 */
[----:B------:R-:W1:Y:S01]  /*47b0*/  MUFU.EX2 R56, R56 ;  /* 0x0000003800387308 */ /* 0x000e620000000800 */
[----:B--2---:R-:W-:Y:S01]  /*47c0*/  FADD.FTZ R68, R54, R43 ;  /* 0x0000002b36447221 */ /* 0x004fe20000010000 */
[----:B------:R-:W-:Y:S01]  /*47d0*/  FADD.FTZ R70, R12, R47 ;  /* 0x0000002f0c467221 */ /* 0x000fe20000010000 */
[----:B------:R-:W-:-:S02]  /*47e0*/  F2FP.F16.F32.PACK_AB R5, R54, R3 ;  /* 0x000000033605723e */ /* 0x000fc400000000ff */
[C---:B------:R-:W-:Y:S01]  /*47f0*/  F2FP.F16.F32.PACK_AB R12, R45.reuse, R12 ;  /* 0x0000000c2d0c723e */ /* 0x040fe200000000ff */
[----:B------:R-:W-:Y:S01]  /*4800*/  FADD.FTZ R47, R45, R70 ;  /* 0x000000462d2f7221 */ /* 0x000fe20000010000 */
[----:B------:R-:W-:Y:S01]  /*4810*/  MOV R70, R71 ;  /* 0x0000004700467202 */ /* 0x000fe20000000f00 */
[----:B------:R-:W2:Y:S01]  /*4820*/  MUFU.EX2 R15, R15 ;  /* 0x0000000f000f7308 */ /* 0x000ea20000000800 */
[----:B---3--:R-:W-:Y:S01]  /*4830*/  FADD.FTZ R37, R13, R68 ;  /* 0x000000440d257221 */ /* 0x008fe20000010000 */
[----:B------:R-:W-:Y:S01]  /*4840*/  FADD.FTZ R6, R14, R47 ;  /* 0x0000002f0e067221 */ /* 0x000fe20000010000 */
[----:B------:R-:W-:-:S03]  /*4850*/  F2FP.F16.F32.PACK_AB R14, R31, R14 ;  /* 0x0000000e1f0e723e */ /* 0x000fc600000000ff */
[----:B------:R-:W-:Y:S01]  /*4860*/  FADD.FTZ R27, R31, R6 ;  /* 0x000000061f1b7221 */ /* 0x000fe20000010000 */
[----:B------:R-:W-:Y:S01]  /*4870*/  F2FP.F16.F32.PACK_AB R6, R53, R20 ;  /* 0x000000143506723e */ /* 0x000fe200000000ff */
[----:B------:R-:W3:Y:S01]  /*4880*/  MUFU.EX2 R58, R58 ;  /* 0x0000003a003a7308 */ /* 0x000ee20000000800 */
[----:B-1----:R-:W-:Y:S01]  /*4890*/  FADD.FTZ R68, R56, R37 ;  /* 0x0000002538447221 */ /* 0x002fe20000010000 */
[----:B------:R-:W-:Y:S01]  /*48a0*/  FADD.FTZ R52, R24, R27 ;  /* 0x0000001b18347221 */ /* 0x000fe20000010000 */
[----:B------:R-:W-:Y:S01]  /*48b0*/  F2FP.F16.F32.PACK_AB R24, R49, R24 ;  /* 0x000000183118723e */ /* 0x000fe200000000ff */
[--C-:B------:R-:W-:Y:S02]  /*48c0*/  IMAD.MOV.U32 R53, RZ, RZ, R71.reuse ;  /* 0x000000ffff357224 */ /* 0x100fe400078e0047 */
[----:B------:R-:W-:Y:S02]  /*48d0*/  IMAD.MOV.U32 R31, RZ, RZ, R71 ;  /* 0x000000ffff1f7224 */ /* 0x000fe400078e0047 */
[----:B------:R-:W1:Y:S01]  /*48e0*/  MUFU.EX2 R41, R41 ;  /* 0x0000002900297308 */ /* 0x000e620000000800 */
[----:B--2---:R-:W-:-:S07]  /*48f0*/  FADD.FTZ R37, R15, R68 ;  /* 0x000000440f257221 */ /* 0x004fce0000010000 */
[----:B------:R-:W2:Y:S01]  /*4900*/  MUFU.EX2 R60, R60 ;  /* 0x0000003c003c7308 */ /* 0x000ea20000000800 */
[----:B---3--:R-:W-:Y:S01]  /*4910*/  FADD.FTZ R68, R58, R37 ;  /* 0x000000253a447221 */ /* 0x008fe20000010000 */
[----:B------:R-:W-:-:S06]  /*4920*/  IMAD.MOV.U32 R37, RZ, RZ, R71 ;  /* 0x000000ffff257224 */ /* 0x000fcc00078e0047 */
[----:B------:R-:W3:Y:S01]  /*4930*/  MUFU.EX2 R21, R21 ;  /* 0x0000001500157308 */ /* 0x000ee20000000800 */
[----:B-1----:R-:W-:Y:S01]  /*4940*/  FADD.FTZ R7, R41, R68 ;  /* 0x0000004429077221 */ /* 0x002fe20000010000 */
[----:B------:R-:W-:-:S06]  /*4950*/  IMAD.MOV.U32 R68, RZ, RZ, R71 ;  /* 0x000000ffff447224 */ /* 0x000fcc00078e0047 */
[----:B------:R-:W1:Y:S01]  /*4960*/  MUFU.EX2 R62, R62 ;  /* 0x0000003e003e7308 */ /* 0x000e620000000800 */
[----:B--2---:R-:W-:Y:S01]  /*4970*/  FADD.FTZ R28, R60, R7 ;  /* 0x000000073c1c7221 */ /* 0x004fe20000010000 */
[----:B------:R-:W-:Y:S01]  /*4980*/  F2FP.F16.F32.PACK_AB R7, R56, R13 ;  /* 0x0000000d3807723e */ /* 0x000fe200000000ff */
[----:B------:R-:W-:Y:S01]  /*4990*/  FADD.FTZ R13, R49, R52 ;  /* 0x00000034310d7221 */ /* 0x000fe20000010000 */
[--C-:B------:R-:W-:Y:S02]  /*49a0*/  IMAD.MOV.U32 R56, RZ, RZ, R71.reuse ;  /* 0x000000ffff387224 */ /* 0x100fe400078e0047 */
[----:B------:R-:W-:Y:S02]  /*49b0*/  IMAD.MOV.U32 R49, RZ, RZ, R71 ;  /* 0x000000ffff317224 */ /* 0x000fe400078e0047 */
[----:B------:R-:W-:Y:S01]  /*49c0*/  FADD.FTZ R52, R26, R13 ;  /* 0x0000000d1a347221 */ /* 0x000fe20000010000 */
[----:B------:R-:W2:Y:S01]  /*49d0*/  MUFU.EX2 R33, R33 ;  /* 0x0000002100217308 */ /* 0x000ea20000000800 */
[----:B---3--:R-:W-:Y:S01]  /*49e0*/  FADD.FTZ R3, R21, R28 ;  /* 0x0000001c15037221 */ /* 0x008fe20000010000 */
[----:B------:R3:W-:Y:S01]  /*49f0*/  STSM.16.M88.4 [R2+0x27300], R4 ;  /* 0x0273000402007844 */ /* 0x0007e20000000200 */
[----:B------:R-:W-:-:S02]  /*4a00*/  F2FP.F16.F32.PACK_AB R13, R58, R15 ;  /* 0x0000000f3a0d723e */ /* 0x000fc400000000ff */
[----:B------:R-:W-:Y:S01]  /*4a10*/  F2FP.F16.F32.PACK_AB R15, R60, R41 ;  /* 0x000000293c0f723e */ /* 0x000fe200000000ff */
[----:B------:R-:W-:Y:S01]  /*4a20*/  IMAD.MOV.U32 R60, RZ, RZ, R71 ;  /* 0x000000ffff3c7224 */ /* 0x000fe200078e0047 */
[----:B------:R-:W-:Y:S01]  /*4a30*/  MOV R58, R71 ;  /* 0x00000047003a7202 */ /* 0x000fe20000000f00 */
[----:B------:R-:W4:Y:S01]  /*4a40*/  MUFU.EX2 R59, R59 ;  /* 0x0000003b003b7308 */ /* 0x000f220000000800 */
[----:B-1----:R-:W-:Y:S01]  /*4a50*/  FADD.FTZ R28, R62, R3 ;  /* 0x000000033e1c7221 */ /* 0x002fe20000010000 */
[----:B------:R-:W-:Y:S06]  /*4a60*/  STSM.16.M88.4 [R2+0x28b00], R12 ;  /* 0x028b000c02007844 */ /* 0x000fec0000000200 */
[----:B------:R-:W1:Y:S01]  /*4a70*/  MUFU.EX2 R64, R64 ;  /* 0x0000004000407308 */ /* 0x000e620000000800 */
[----:B--2---:R-:W-:-:S07]  /*4a80*/  FADD.FTZ R3, R33, R28 ;  /* 0x0000001c21037221 */ /* 0x004fce0000010000 */
[----:B------:R-:W2:Y:S01]  /*4a90*/  MUFU.EX2 R0, R83 ;  /* 0x0000005300007308 */ /* 0x000ea20000000800 */
[C---:B----4-:R-:W-:Y:S01]  /*4aa0*/  FADD.FTZ R27, R59.reuse, R52 ;  /* 0x000000343b1b7221 */ /* 0x050fe20000010000 */
[----:B------:R-:W-:Y:S01]  /*4ab0*/  F2FP.F16.F32.PACK_AB R26, R59, R26 ;  /* 0x0000001a3b1a723e */ /* 0x000fe200000000ff */
[----:B------:R-:W-:Y:S02]  /*4ac0*/  IMAD.MOV.U32 R59, RZ, RZ, R71 ;  /* 0x000000ffff3b7224 */ /* 0x000fe400078e0047 */
[----:B------:R-:W-:-:S03]  /*4ad0*/  FADD.FTZ R28, R30, R27 ;  /* 0x0000001b1e1c7221 */ /* 0x000fc60000010000 */
[----:B------:R-:W4:Y:S01]  /*4ae0*/  MUFU.EX2 R69, R69 ;  /* 0x0000004500457308 */ /* 0x000f220000000800 */
[----:B-1----:R-:W-:-:S07]  /*4af0*/  FADD.FTZ R3, R64, R3 ;  /* 0x0000000340037221 */ /* 0x002fce0000010000 */
[----:B------:R-:W1:Y:S01]  /*4b00*/  MUFU.EX2 R23, R23 ;  /* 0x0000001700177308 */ /* 0x000e620000000800 */
[----:B--2---:R-:W-:-:S07]  /*4b10*/  FADD.FTZ R52, R0, R3 ;  /* 0x0000000300347221 */ /* 0x004fce0000010000 */
[----:B------:R-:W2:Y:S01]  /*4b20*/  MUFU.EX2 R38, R38 ;  /* 0x0000002600267308 */ /* 0x000ea20000000800 */
[C---:B----4-:R-:W-:Y:S01]  /*4b30*/  FADD.FTZ R3, R69.reuse, R28 ;  /* 0x0000001c45037221 */ /* 0x050fe20000010000 */
[----:B---3--:R-:W-:Y:S01]  /*4b40*/  F2FP.F16.F32.PACK_AB R4, R69, R30 ;  /* 0x0000001e4504723e */ /* 0x008fe200000000ff */
[----:B------:R-:W-:Y:S01]  /*4b50*/  IMAD.MOV.U32 R69, RZ, RZ, R71 ;  /* 0x000000ffff457224 */ /* 0x000fe200078e0047 */
[----:B------:R-:W-:-:S04]  /*4b60*/  MOV R30, R71 ;  /* 0x00000047001e7202 */ /* 0x000fc80000000f00 */
[----:B------:R-:W3:Y:S01]  /*4b70*/  MUFU.EX2 R32, R32 ;  /* 0x0000002000207308 */ /* 0x000ee20000000800 */
[C---:B-1----:R-:W-:Y:S01]  /*4b80*/  FADD.FTZ R27, R23.reuse, R52 ;  /* 0x00000034171b7221 */ /* 0x042fe20000010000 */
[----:B------:R-:W-:-:S06]  /*4b90*/  F2FP.F16.F32.PACK_AB R5, R23, R0 ;  /* 0x000000001705723e */ /* 0x000fcc00000000ff */
[----:B------:R-:W1:Y:S01]  /*4ba0*/  MUFU.EX2 R77, R77 ;  /* 0x0000004d004d7308 */ /* 0x000e620000000800 */
[----:B--2---:R-:W-:-:S07]  /*4bb0*/  FADD.FTZ R52, R38, R3 ;  /* 0x0000000326347221 */ /* 0x004fce0000010000 */
[----:B------:R-:W2:Y:S01]  /*4bc0*/  MUFU.EX2 R35, R35 ;  /* 0x0000002300237308 */ /* 0x000ea20000000800 */
[----:B---3--:R-:W-:Y:S01]  /*4bd0*/  FADD.FTZ R54, R32, R27 ;  /* 0x0000001b20367221 */ /* 0x008fe20000010000 */
[----:B------:R-:W-:Y:S01]  /*4be0*/  F2FP.F16.F32.PACK_AB R27, R64, R33 ;  /* 0x00000021401b723e */ /* 0x000fe200000000ff */
[--C-:B------:R-:W-:Y:S02]  /*4bf0*/  IMAD.MOV.U32 R64, RZ, RZ, R71.reuse ;  /* 0x000000ffff407224 */ /* 0x100fe400078e0047 */
[----:B------:R-:W-:-:S03]  /*4c00*/  IMAD.MOV.U32 R33, RZ, RZ, R71 ;  /* 0x000000ffff217224 */ /* 0x000fc600078e0047 */
[----:B------:R-:W3:Y:S01]  /*4c10*/  MUFU.EX2 R40, R40 ;  /* 0x0000002800287308 */ /* 0x000ee20000000800 */
[----:B-1----:R-:W-:Y:S01]  /*4c20*/  FADD.FTZ R3, R77, R52 ;  /* 0x000000344d037221 */ /* 0x002fe20000010000 */
[----:B------:R-:W-:-:S06]  /*4c30*/  IMAD.MOV.U32 R52, RZ, RZ, R71 ;  /* 0x000000ffff347224 */ /* 0x000fcc00078e0047 */
[----:B------:R-:W1:Y:S01]  /*4c40*/  MUFU.EX2 R29, R89 ;  /* 0x00000059001d7308 */ /* 0x000e620000000800 */
[----:B--2---:R-:W-:-:S07]  /*4c50*/  FADD.FTZ R54, R35, R54 ;  /* 0x0000003623367221 */ /* 0x004fce0000010000 */
[----:B------:R-:W2:Y:S01]  /*4c60*/  MUFU.EX2 R66, R66 ;  /* 0x0000004200427308 */ /* 0x000ea20000000800 */
[----:B---3--:R-:W-:-:S07]  /*4c70*/  FADD.FTZ R6, R40, R3 ;  /* 0x0000000328067221 */ /* 0x008fce0000010000 */
        /* <DEDUP_REMOVED lines=11> */
[----:B-1----:R-:W-:Y:S01]  /*4d30*/  FADD.FTZ R7, R79, R6 ;  /* 0x000000064f077221 */ /* 0x002fe20000010000 */
[----:B------:R-:W-:Y:S02]  /*4d40*/  F2FP.F16.F32.PACK_AB R6, R77, R38 ;  /* 0x000000264d06723e */ /* 0x000fe400000000ff */
[----:B------:R-:W-:Y:S02]  /*4d50*/  F2FP.F16.F32.PACK_AB R40, R79, R40 ;  /* 0x000000284f28723e */ /* 0x000fe400000000ff */
[----:B------:R-:W-:Y:S02]  /*4d60*/  MOV R38, R71 ;  /* 0x0000004700267202 */ /* 0x000fe40000000f00 */
[----:B------:R-:W1:Y:S01]  /*4d70*/  MUFU.EX2 R95, R95 ;  /* 0x0000005f005f7308 */ /* 0x000e620000000800 */
[C---:B--2---:R-:W-:Y:S01]  /*4d80*/  FADD.FTZ R8, R36.reuse, R3 ;  /* 0x0000000324087221 */ /* 0x044fe20000010000 */
[----:B------:R-:W-:Y:S01]  /*4d90*/  F2FP.F16.F32.PACK_AB R43, R36, R43 ;  /* 0x0000002b242b723e */ /* 0x000fe200000000ff */
[----:B------:R-:W-:-:S05]  /*4da0*/  IMAD.MOV.U32 R36, RZ, RZ, R71 ;  /* 0x000000ffff247224 */ /* 0x000fca00078e0047 */
[----:B------:R-:W2:Y:S01]  /*4db0*/  MUFU.EX2 R81, R81 ;  /* 0x0000005100517308 */ /* 0x000ea20000000800 */
[----:B---3--:R-:W-:Y:S01]  /*4dc0*/  FADD.FTZ R10, R42, R7 ;  /* 0x000000072a0a7221 */ /* 0x008fe20000010000 */
[----:B------:R-:W-:Y:S01]  /*4dd0*/  F2FP.F16.F32.PACK_AB R7, R35, R32 ;  /* 0x000000202307723e */ /* 0x000fe200000000ff */
[--C-:B------:R-:W-:Y:S02]  /*4de0*/  IMAD.MOV.U32 R35, RZ, RZ, R71.reuse ;  /* 0x000000ffff237224 */ /* 0x100fe400078e0047 */
[----:B------:R-:W-:-:S03]  /*4df0*/  IMAD.MOV.U32 R32, RZ, RZ, R71 ;  /* 0x000000ffff207224 */ /* 0x000fc600078e0047 */
[----:B------:R-:W3:Y:S01]  /*4e00*/  MUFU.EX2 R20, R97 ;  /* 0x0000006100147308 */ /* 0x000ee20000000800 */
[----:B-1----:R-:W-:-:S07]  /*4e10*/  FADD.FTZ R3, R95, R8 ;  /* 0x000000085f037221 */ /* 0x002fce0000010000 */
[----:B------:R-:W1:Y:S01]  /*4e20*/  MUFU.EX2 R44, R44 ;  /* 0x0000002c002c7308 */ /* 0x000e620000000800 */
[C---:B--2---:R-:W-:Y:S01]  /*4e30*/  FADD.FTZ R9, R81.reuse, R10 ;  /* 0x0000000a51097221 */ /* 0x044fe20000010000 */
[----:B------:R-:W-:-:S06]  /*4e40*/  F2FP.F16.F32.PACK_AB R42, R81, R42 ;  /* 0x0000002a512a723e */ /* 0x000fcc00000000ff */
[----:B------:R2:W4:Y:S01]  /*4e50*/  MUFU.EX2 R47, R25 ;  /* 0x00000019002f7308 */ /* 0x0005220000000800 */
[C---:B---3--:R-:W-:Y:S01]  /*4e60*/  FADD.FTZ R8, R20.reuse, R3 ;  /* 0x0000000314087221 */ /* 0x048fe20000010000 */
[----:B------:R-:W-:-:S06]  /*4e70*/  F2FP.F16.F32.PACK_AB R45, R20, R95 ;  /* 0x0000005f142d723e */ /* 0x000fcc00000000ff */
[----:B------:R-:W3:Y:S01]  /*4e80*/  MUFU.EX2 R99, R99 ;  /* 0x0000006300637308 */ /* 0x000ee20000000800 */
[----:B--2---:R-:W-:Y:S01]  /*4e90*/  F2FP.F16.F32.PACK_AB R25, R62, R21 ;  /* 0x000000153e19723e */ /* 0x004fe200000000ff */
[----:B-1----:R-:W-:Y:S01]  /*4ea0*/  FADD.FTZ R10, R44, R9 ;  /* 0x000000092c0a7221 */ /* 0x002fe20000010000 */
[----:B------:R-:W-:-:S03]  /*4eb0*/  MOV R62, R71 ;  /* 0x00000047003e7202 */ /* 0x000fc60000000f00 */
[----:B------:R1:W-:Y:S02]  /*4ec0*/  STSM.16.M88.4 [R2+0x2a300], R24 ;  /* 0x02a3001802007844 */ /* 0x0003e40000000200 */
[----:B------:R-:W2:Y:S01]  /*4ed0*/  MUFU.EX2 R28, R103 ;  /* 0x00000067001c7308 */ /* 0x000ea20000000800 */
[----:B----4-:R-:W-:Y:S01]  /*4ee0*/  FADD.FTZ R3, R47, R8 ;  /* 0x000000082f037221 */ /* 0x010fe20000010000 */
[----:B------:R4:W-:Y:S04]  /*4ef0*/  STSM.16.M88.4 [R2+0x2bb00], R4 ;  /* 0x02bb000402007844 */ /* 0x0009e80000000200 */
[----:B------:R5:W-:Y:S02]  /*4f00*/  STSM.16.M88.4 [R2+0x2d300], R40 ;  /* 0x02d3002802007844 */ /* 0x000be40000000200 */
[----:B------:R-:W5:Y:S01]  /*4f10*/  MUFU.EX2 R46, R46 ;  /* 0x0000002e002e7308 */ /* 0x000f620000000800 */
[C---:B---3--:R-:W-:Y:S01]  /*4f20*/  FADD.FTZ R9, R99.reuse, R10 ;  /* 0x0000000a63097221 */ /* 0x048fe20000010000 */
[----:B------:R-:W-:Y:S01]  /*4f30*/  F2FP.F16.F32.PACK_AB R44, R99, R44 ;  /* 0x0000002c632c723e */ /* 0x000fe200000000ff */
[----:B-1----:R-:W-:Y:S01]  /*4f40*/  IMAD.MOV.U32 R27, RZ, RZ, R71 ;  /* 0x000000ffff1b7224 */ /* 0x002fe200078e0047 */
[----:B------:R-:W-:-:S04]  /*4f50*/  MOV R26, R71 ;  /* 0x00000047001a7202 */ /* 0x000fc80000000f00 */
[----:B------:R-:W1:Y:S01]  /*4f60*/  MUFU.EX2 R101, R101 ;  /* 0x0000006500657308 */ /* 0x000e620000000800 */
[C---:B--2---:R-:W-:Y:S01]  /*4f70*/  F2FP.F16.F32.PACK_AB R47, R28.reuse, R47 ;  /* 0x0000002f1c2f723e */ /* 0x044fe200000000ff */
[----:B----4-:R-:W-:Y:S01]  /*4f80*/  FADD.FTZ R4, R28, R3 ;  /* 0x000000031c047221 */ /* 0x010fe20000010000 */
[--C-:B------:R-:W-:Y:S02]  /*4f90*/  IMAD.MOV.U32 R28, RZ, RZ, R71.reuse ;  /* 0x000000ffff1c7224 */ /* 0x100fe400078e0047 */
[--C-:B------:R-:W-:Y:S01]  /*4fa0*/  IMAD.MOV.U32 R25, RZ, RZ, R71.reuse ;  /* 0x000000ffff197224 */ /* 0x100fe200078e0047 */
[----:B-----5:R-:W-:Y:S01]  /*4fb0*/  MOV R42, R71 ;  /* 0x00000047002a7202 */ /* 0x020fe20000000f00 */
[----:B------:R-:W-:Y:S01]  /*4fc0*/  IMAD.MOV.U32 R43, RZ, RZ, R71 ;  /* 0x000000ffff2b7224 */ /* 0x000fe200078e0047 */
[----:B------:R-:W2:Y:S01]  /*4fd0*/  MUFU.EX2 R105, R105 ;  /* 0x0000006900697308 */ /* 0x000ea20000000800 */
[----:B------:R-:W-:Y:S01]  /*4fe0*/  FADD.FTZ R10, R46, R9 ;  /* 0x000000092e0a7221 */ /* 0x000fe20000010000 */
[----:B------:R-:W-:-:S02]  /*4ff0*/  IMAD.MOV.U32 R41, RZ, RZ, R71 ;  /* 0x000000ffff297224 */ /* 0x000fc400078e0047 */
[--C-:B------:R-:W-:Y:S02]  /*5000*/  IMAD.MOV.U32 R40, RZ, RZ, R71.reuse ;  /* 0x000000ffff287224 */ /* 0x100fe400078e0047 */
[----:B------:R-:W-:Y:S02]  /*5010*/  IMAD.MOV.U32 R24, RZ, RZ, R71 ;  /* 0x000000ffff187224 */ /* 0x000fe400078e0047 */
[----:B------:R-:W3:Y:S01]  /*5020*/  MUFU.EX2 R48, R48 ;  /* 0x0000003000307308 */ /* 0x000ee20000000800 */
[C---:B-1----:R-:W-:Y:S01]  /*5030*/  F2FP.F16.F32.PACK_AB R46, R101.reuse, R46 ;  /* 0x0000002e652e723e */ /* 0x042fe200000000ff */
[----:B------:R-:W-:-:S04]  /*5040*/  FADD.FTZ R5, R101, R10 ;  /* 0x0000000a65057221 */ /* 0x000fc80000010000 */
[----:B------:R1:W-:Y:S02]  /*5050*/  STSM.16.M88.4 [R2+0x2eb00], R44 ;  /* 0x02eb002c02007844 */ /* 0x0003e40000000200 */
[----:B------:R-:W4:Y:S01]  /*5060*/  MUFU.EX2 R113, R113 ;  /* 0x0000007100717308 */ /* 0x000f220000000800 */
[----:B--2---:R-:W-:-:S07]  /*5070*/  FADD.FTZ R3, R105, R4 ;  /* 0x0000000469037221 */ /* 0x004fce0000010000 */
[----:B------:R-:W-:Y:S01]  /*5080*/  MUFU.EX2 R50, R50 ;  /* 0x0000003200327308 */ /* 0x000fe20000000800 */
[----:B---3--:R-:W-:Y:S01]  /*5090*/  FADD.FTZ R6, R48, R5 ;  /* 0x0000000530067221 */ /* 0x008fe20000010000 */
[----:B-1----:R-:W-:Y:S01]  /*50a0*/  IMAD.MOV.U32 R47, RZ, RZ, R71 ;  /* 0x000000ffff2f7224 */ /* 0x002fe200078e0047 */
[----:B------:R-:W-:-:S05]  /*50b0*/  MOV R46, R71 ;  /* 0x00000047002e7202 */ /* 0x000fca0000000f00 */
[----:B------:R-:W1:Y:S01]  /*50c0*/  MUFU.EX2 R115, R115 ;  /* 0x0000007300737308 */ /* 0x000e620000000800 */
[C---:B----4-:R-:W-:Y:S01]  /*50d0*/  F2FP.F16.F32.PACK_AB R104, R113.reuse, R48 ;  /* 0x000000307168723e */ /* 0x050fe200000000ff */
[----:B------:R-:W-:Y:S01]  /*50e0*/  FADD.FTZ R5, R113, R6 ;  /* 0x0000000671057221 */ /* 0x000fe20000010000 */
[--C-:B------:R-:W-:Y:S02]  /*50f0*/  IMAD.MOV.U32 R48, RZ, RZ, R71.reuse ;  /* 0x000000ffff307224 */ /* 0x100fe400078e0047 */
[--C-:B------:R-:W-:Y:S02]  /*5100*/  IMAD.MOV.U32 R45, RZ, RZ, R71.reuse ;  /* 0x000000ffff2d7224 */ /* 0x100fe400078e0047 */
[----:B------:R-:W-:Y:S01]  /*5110*/  IMAD.MOV.U32 R44, RZ, RZ, R71 ;  /* 0x000000ffff2c7224 */ /* 0x000fe200078e0047 */
[----:B------:R-:W2:Y:S08]  /*5120*/  MUFU.EX2 R0, R107 ;  /* 0x0000006b00007308 */ /* 0x000eb00000000800 */
[----:B------:R-:W-:Y:S01]  /*5130*/  MUFU.EX2 R109, R109 ;  /* 0x0000006d006d7308 */ /* 0x000fe20000000800 */
[----:B-1----:R-:W-:-:S07]  /*5140*/  F2FP.F16.F32.PACK_AB R106, R115, R50 ;  /* 0x00000032736a723e */ /* 0x002fce00000000ff */
[----:B------:R-:W1:Y:S01]  /*5150*/  MUFU.EX2 R34, R34 ;  /* 0x0000002200227308 */ /* 0x000e620000000800 */
[C---:B--2---:R-:W-:Y:S01]  /*5160*/  F2FP.F16.F32.PACK_AB R105, R0.reuse, R105 ;  /* 0x000000690069723e */ /* 0x044fe200000000ff */
[----:B------:R-:W-:Y:S01]  /*5170*/  FADD.FTZ R4, R0, R3 ;  /* 0x0000000300047221 */ /* 0x000fe20000010000 */
[----:B------:R-:W-:Y:S01]  /*5180*/  FADD.FTZ R0, R50, R5 ;  /* 0x0000000532007221 */ /* 0x000fe20000010000 */
[----:B------:R-:W-:-:S03]  /*5190*/  MOV R50, R71 ;  /* 0x0000004700327202 */ /* 0x000fc60000000f00 */
[----:B------:R-:W-:Y:S01]  /*51a0*/  FADD.FTZ R0, R115, R0 ;  /* 0x0000000073007221 */ /* 0x000fe20000010000 */
[----:B-1----:R-:W-:Y:S01]  /*51b0*/  F2FP.F16.F32.PACK_AB R107, R34, R109 ;  /* 0x0000006d226b723e */ /* 0x002fe200000000ff */
[----:B------:R-:W-:-:S04]  /*51c0*/  FADD.FTZ R109, R109, R4 ;  /* 0x000000046d6d7221 */ /* 0x000fc80000010000 */
[----:B------:R1:W-:Y:S01]  /*51d0*/  STSM.16.M88.4 [R2+0x30300], R104 ;  /* 0x0303006802007844 */ /* 0x0003e20000000200 */
[----:B------:R-:W-:Y:S01]  /*51e0*/  FADD.FTZ R4, R34, R109 ;  /* 0x0000006d22047221 */ /* 0x000fe20000010000 */
[----:B------:R-:W-:Y:S01]  /*51f0*/  MOV R34, R71 ;  /* 0x0000004700227202 */ /* 0x000fe20000000f00 */
[----:B------:R2:W-:Y:S06]  /*5200*/  MEMBAR.ALL.CTA ;  /* 0x0000000000007992 */ /* 0x0005ec0000008000 */
[----:B--2---:R-:W2:Y:S02]  /*5210*/  FENCE.VIEW.ASYNC.S ;  /* 0x00000000000073c6 */ /* 0x004ea40000000000 */
[----:B--2---:R-:W-:Y:S01]  /*5220*/  NOP ;  /* 0x0000000000007918 */ /* 0x004fe20000000000 */
[----:B------:R-:W-:Y:S05]  /*5230*/  @!P2 BRA `(.L_x_8270) ;  /* 0x00000040007ca947 */ /* 0x000fea0003800000 */
[----:B------:R-:W-:Y:S01]  /*5240*/  VIADD R3, R22, 0xfffffffe ;  /* 0xfffffffe16037836 */ /* 0x000fe20000000000 */
        /* <DEDUP_REMOVED lines=29> */
.L_x_8279:
[----:B------:R-:W-:Y:S01]  /*5420*/  UIADD3 UR38, UR6, 0x1, URZ ;  /* 0x0000000106267890 */ /* 0x000fe2000fffe03f */
[----:B------:R-:W-:-:S03]  /*5430*/  ISETP.NE.AND P3, PT, RZ, UR61, PT ;  /* 0x0000003dff007c0c */ /* 0x000fc6000bf65270 */
[----:B------:R-:W-:-:S04]  /*5440*/  UISETP.NE.AND UP0, UPT, UR38, 0x2, UPT ;  /* 0x000000022600788c */ /* 0x000fc8000bf05270 */
[----:B------:R-:W-:Y:S02]  /*5450*/  USEL UR60, URZ, 0x1, UP0 ;  /* 0x000000013f3c7887 */ /* 0x000fe40008000000 */
[----:B------:R-:W-:Y:S02]  /*5460*/  USEL UR38, UR38, URZ, UP0 ;  /* 0x0000003f26267287 */ /* 0x000fe40008000000 */
[----:B------:R-:W-:Y:S02]  /*5470*/  ULOP3.LUT UR60, UR7, UR60, URZ, 0x3c, !UPT ;  /* 0x0000003c073c7292 */ /* 0x000fe4000f8e3c3f */
[----:B--2---:R-:W-:Y:S10]  /*5480*/  @P3 BRA `(.L_x_8271) ;  /* 0x00000000002c3947 */ /* 0x004ff40003800000 */
[----:B------:R-:W-:Y:S05]  /*5490*/  @!P0 BRA `(.L_x_8272) ;  /* 0x0000000000048947 */ /* 0x000fea0003800000 */
[----:B------:R-:W-:Y:S01]  /*54a0*/  BPT.TRAP 0x1 ;  /* 0x000000040000795c */ /* 0x000fe20000300000 */
.L_x_8272:
[----:B------:R-:W-:Y:S01]  /*54b0*/  ULEA UR4, UR38, UR39, 0x3 ;  /* 0x0000002726047291 */ /* 0x000fe2000f8e183f */
[----:B------:R-:W-:-:S05]  /*54c0*/  IMAD.U32 R7, RZ, RZ, UR60 ;  /* 0x0000003cff077e24 */ /* 0x000fca000f8e00ff */
[----:B------:R-:W-:-:S04]  /*54d0*/  SHF.L.U32 R7, R7, 0x1f, RZ ;  /* 0x0000001f07077819 */ /* 0x000fc800000006ff */
[----:B------:R2:W3:Y:S01]  /*54e0*/  SYNCS.PHASECHK.TRANS64.TRYWAIT P2, [UR4+0x31c30], R7 ;  /* 0x031c3007ff0075a7 */ /* 0x0004e20008040144 */
[----:B------:R-:W-:Y:S05]  /*54f0*/  @!P0 BRA `(.L_x_8273) ;  /* 0x0000000000048947 */ /* 0x000fea0003800000 */
[----:B------:R-:W-:Y:S01]  /*5500*/  BPT.TRAP 0x1 ;  /* 0x000000040000795c */ /* 0x000fe20000300000 */
.L_x_8273:
[----:B---3--:R-:W-:Y:S05]  /*5510*/  @P2 BRA `(.L_x_8271) ;  /* 0x0000000000082947 */ /* 0x008fea0003800000 */
[----:B------:R-:W3:Y:S02]  /*5520*/  SYNCS.PHASECHK.TRANS64.TRYWAIT P2, [UR4+0x31c30], R7 ;  /* 0x031c3007ff0075a7 */ /* 0x000ee40008040144 */
[----:B---3--:R-:W-:Y:S05]  /*5530*/  @!P2 BRA `(.L_x_8274) ;  /* 0x000000800034a947 */ /* 0x008fea0003800000 */
.L_x_8271:
[----:B---3--:R-:W3:Y:S01]  /*5540*/  S2R R8, SR_TID.X ;  /* 0x0000000000087919 */ /* 0x008ee20000002100 */
[----:B------:R-:W-:Y:S01]  /*5550*/  UIMAD UR4, UR38, 0x6c0, UR37 ;  /* 0x000006c0260478a4 */ /* 0x000fe2000f8e0225 */
[----:B------:R-:W-:Y:S01]  /*5560*/  UMOV UR31, 0x80000020 ;  /* 0x80000020001f7882 */ /* 0x000fe20000000000 */
[----:B------:R-:W-:Y:S02]  /*5570*/  UMOV UR32, UR28 ;  /* 0x0000001c00207c82 */ /* 0x000fe40008000000 */
[----:B------:R-:W-:Y:S01]  /*5580*/  UIADD3 UR34, UR4, 0x40, URZ ;  /* 0x0000004004227890 */ /* 0x000fe2000fffe03f */
[----:B------:R-:W-:Y:S02]  /*5590*/  UMOV UR33, UR29 ;  /* 0x0000001d00217c82 */ /* 0x000fe40008000000 */
        /* <DEDUP_REMOVED lines=19> */
[----:B---3--:R-:W-:Y:S01]  /*56d0*/  SHF.R.U32.HI R8, RZ, 0x7, R8 ;  /* 0x00000007ff087819 */ /* 0x008fe20000011608 */
[----:B------:R-:W-:Y:S01]  /*56e0*/  UMOV UR56, UR28 ;  /* 0x0000001c00387c82 */ /* 0x000fe20008000000 */
[----:B------:R-:W-:Y:S01]  /*56f0*/  UMOV UR57, UR29 ;  /* 0x0000001d00397c82 */ /* 0x000fe20008000000 */
[----:B------:R-:W-:Y:S01]  /*5700*/  UMOV UR59, 0x80000020 ;  /* 0x80000020003b7882 */ /* 0x000fe20000000000 */
[----:B------:R-:W-:Y:S01]  /*5710*/  UIADD3 UR10, UR4, 0x200, URZ ;  /* 0x00000200040a7890 */ /* 0x000fe2000fffe03f */
[----:B--2---:R-:W-:Y:S01]  /*5720*/  VIADD R7, R8, 0x8 ;  /* 0x0000000808077836 */ /* 0x004fe20000000000 */
[----:B------:R-:W-:Y:S01]  /*5730*/  UMOV UR11, 0x80000020 ;  /* 0x80000020000b7882 */ /* 0x000fe20000000000 */
[----:B------:R-:W-:Y:S01]  /*5740*/  UIADD3 UR14, UR4, 0x202, URZ ;  /* 0x00000202040e7890 */ /* 0x000fe2000fffe03f */
[----:B------:R-:W-:-:S02]  /*5750*/  UMOV UR15, 0x80000020 ;  /* 0x80000020000f7882 */ /* 0x000fc40000000000 */
[----:B------:R2:W-:Y:S01]  /*5760*/  BAR.SYNC.DEFER_BLOCKING R7, 0x100 ;  /* 0x000400070000751d */ /* 0x0005e20000010000 */
[----:B------:R-:W-:Y:S02]  /*5770*/  UIADD3 UR18, UR4, 0x242, URZ ;  /* 0x0000024204127890 */ /* 0x000fe4000fffe03f */
[----:B------:R-:W-:Y:S02]  /*5780*/  UIADD3 UR22, UR4, 0x480, URZ ;  /* 0x0000048004167890 */ /* 0x000fe4000fffe03f */
[----:B------:R-:W-:Y:S01]  /*5790*/  UIADD3 UR26, UR4, 0x482, URZ ;  /* 0x00000482041a7890 */ /* 0x000fe2000fffe03f */
[----:B------:R-:W-:Y:S01]  /*57a0*/  UMOV UR19, 0x80000020 ;  /* 0x8000002000137882 */ /* 0x000fe20000000000 */
[----:B------:R-:W-:Y:S01]  /*57b0*/  UMOV UR23, 0x80000020 ;  /* 0x8000002000177882 */ /* 0x000fe20000000000 */
[----:B------:R-:W-:Y:S01]  /*57c0*/  UMOV UR27, 0x80000020 ;  /* 0x80000020001b7882 */ /* 0x000fe20000000000 */
        /* <DEDUP_REMOVED lines=26> */
[----:B-1----:R-:W-:-:S06]  /*5970*/  WARPGROUP.ARRIVE ;  /* 0x00000000000079c5 */ /* 0x002fcc0000000000 */
        /* <DEDUP_REMOVED lines=285> */
[----:B--2---:R-:W-:Y:S05]  /*6b50*/  @P3 BRA `(.L_x_8275) ;  /* 0x00000000002c3947 */ /* 0x004fea0003800000 */
[----:B------:R-:W-:Y:S05]  /*6b60*/  @!P0 BRA `(.L_x_8276) ;  /* 0x0000000000048947 */ /* 0x000fea0003800000 */
[----:B------:R-:W-:Y:S01]  /*6b70*/  BPT.TRAP 0x1 ;  /* 0x000000040000795c */ /* 0x000fe20000300000 */
.L_x_8276:
[----:B------:R-:W-:Y:S01]  /*6b80*/  ULEA UR4, UR6, UR39, 0x3 ;  /* 0x0000002706047291 */ /* 0x000fe2000f8e183f */
[----:B------:R-:W-:-:S04]  /*6b90*/  MOV R7, UR7 ;  /* 0x0000000700077c02 */ /* 0x000fc80008000f00 */
[----:B------:R-:W-:-:S04]  /*6ba0*/  SHF.L.U32 R7, R7, 0x1f, RZ ;  /* 0x0000001f07077819 */ /* 0x000fc800000006ff */
[----:B------:R1:W2:Y:S01]  /*6bb0*/  SYNCS.PHASECHK.TRANS64.TRYWAIT P2, [UR4+0x31c50], R7 ;  /* 0x031c5007ff0075a7 */ /* 0x0002a20008040144 */
[----:B------:R-:W-:Y:S05]  /*6bc0*/  @!P0 BRA `(.L_x_8277) ;  /* 0x0000000000048947 */ /* 0x000fea0003800000 */
[----:B------:R-:W-:Y:S01]  /*6bd0*/  BPT.TRAP 0x1 ;  /* 0x000000040000795c */ /* 0x000fe20000300000 */
.L_x_8277:
[----:B--2---:R-:W-:Y:S05]  /*6be0*/  @P2 BRA `(.L_x_8275) ;  /* 0x0000000000082947 */ /* 0x004fea0003800000 */
[----:B------:R-:W2:Y:S02]  /*6bf0*/  SYNCS.PHASECHK.TRANS64.TRYWAIT P2, [UR4+0x31c50], R7 ;  /* 0x031c5007ff0075a7 */ /* 0x000ea40008040144 */
[----:B--2---:R-:W-:Y:S05]  /*6c00*/  @!P2 BRA `(.L_x_8278) ;  /* 0x000000680098a947 */ /* 0x004fea0003800000 */
.L_x_8275:
[----:B------:R-:W-:Y:S01]  /*6c10*/  UIADD3 UR4, UR39, 0x200, URZ ;  /* 0x0000020027047890 */ /* 0x000fe2000fffe03f */
[----:B------:R-:W-:Y:S01]  /*6c20*/  R2UR UR10, R18 ;  /* 0x00000000120a72ca */ /* 0x000fe200000e0000 */
[----:B------:R-:W-:Y:S01]  /*6c30*/  WARPGROUP.ARRIVE ;  /* 0x00000000000079c5 */ /* 0x000fe20000000000 */
[----:B------:R-:W-:Y:S01]  /*6c40*/  UMOV UR33, 0xc0000010 ;  /* 0xc000001000217882 */ /* 0x000fe20000000000 */
[----:B------:R-:W-:Y:S01]  /*6c50*/  USHF.R.U32.HI UR4, URZ, 0x4, UR4 ;  /* 0x000000043f047899 */ /* 0x000fe20008011604 */
[----:B-12---:R-:W-:Y:S01]  /*6c60*/  FMUL.FTZ R7, R136, UR5 ;  /* 0x0000000588077c20 */ /* 0x006fe20008410000 */
[----:B------:R-:W-:Y:S01]  /*6c70*/  UMOV UR35, 0x80000020 ;  /* 0x8000002000237882 */ /* 0x000fe20000000000 */
[----:B------:R-:W-:Y:S01]  /*6c80*/  FMUL.FTZ R8, R137, UR5 ;  /* 0x0000000589087c20 */ /* 0x000fe20008410000 */
[----:B------:R-:W-:Y:S01]  /*6c90*/  ULOP3.LUT UR4, UR4, 0x3fff, URZ, 0xc0, !UPT ;  /* 0x00003fff04047892 */ /* 0x000fe2000f8ec03f */
[----:B------:R-:W-:Y:S01]  /*6ca0*/  FMUL.FTZ R11, R140, UR5 ;  /* 0x000000058c0b7c20 */ /* 0x000fe20008410000 */
[----:B------:R-:W-:Y:S01]  /*6cb0*/  FMUL.FTZ R12, R141, UR5 ;  /* 0x000000058d0c7c20 */ /* 0x000fe20008410000 */
[----:B------:R-:W1:Y:S01]  /*6cc0*/  MUFU.TANH R7, R7 ;  /* 0x0000000700077308 */ /* 0x000e620000002400 */
[----:B------:R-:W-:Y:S01]  /*6cd0*/  ULOP3.LUT UR7, UR4, 0x2400000, URZ, 0xfc, !UPT ;  /* 0x0240000004077892 */ /* 0x000fe2000f8efc3f */
[----:B------:R-:W-:Y:S01]  /*6ce0*/  FMUL.FTZ R15, R128, UR5 ;  /* 0x00000005800f7c20 */ /* 0x000fe20008410000 */
[----:B------:R-:W-:Y:S01]  /*6cf0*/  ULOP3.LUT UR4, UR10, 0x10000, URZ, 0xfc, !UPT ;  /* 0x000100000a047892 */ /* 0x000fe2000f8efc3f */
[----:B------:R-:W-:Y:S01]  /*6d00*/  FMUL.FTZ R20, R129, UR5 ;  /* 0x0000000581147c20 */ /* 0x000fe20008410000 */
[----:B------:R-:W-:Y:S01]  /*6d10*/  UIMAD UR7, UR6, 0x6c0, UR7 ;  /* 0x000006c0060778a4 */ /* 0x000fe2000f8e0207 */
[----:B------:R-:W-:Y:S01]  /*6d20*/  FMUL.FTZ R22, R131, UR5 ;  /* 0x0000000583167c20 */ /* 0x000fe20008410000 */
[----:B------:R-:W-:Y:S01]  /*6d30*/  FMUL.FTZ R23, R132, UR5 ;  /* 0x0000000584177c20 */ /* 0x000fe20008410000 */
[----:B------:R-:W2:Y:S01]  /*6d40*/  MUFU.TANH R8, R8 ;  /* 0x0000000800087308 */ /* 0x000ea20000002400 */
[----:B------:R-:W-:Y:S01]  /*6d50*/  FMUL.FTZ R128, R133, UR5 ;  /* 0x0000000585807c20 */ /* 0x000fe20008410000 */
[----:B------:R-:W-:Y:S01]  /*6d60*/  UMOV UR32, UR4 ;  /* 0x0000000400207c82 */ /* 0x000fe20008000000 */
[----:B------:R-:W-:Y:S01]  /*6d70*/  FMUL.FTZ R120, R120, UR5 ;  /* 0x0000000578787c20 */ /* 0x000fe20008410000 */
[----:B------:R-:W-:Y:S01]  /*6d80*/  UMOV UR34, UR7 ;  /* 0x0000000700227c82 */ /* 0x000fe20008000000 */
[----:B------:R-:W-:Y:S01]  /*6d90*/  FMUL.FTZ R121, R121, UR5 ;  /* 0x0000000579797c20 */ /* 0x000fe20008410000 */
[----:B------:R-:W-:Y:S01]  /*6da0*/  HGMMA.64x96x16.F32 R24, gdesc[UR32].tnspB, R24, gsb0 ;  /* 0x41600000201879f0 */ /* 0x000fe20008000818 */
[----:B------:R-:W-:Y:S01]  /*6db0*/  UIADD3 UR32, UR4, 0x180, URZ ;  /* 0x0000018004207890 */ /* 0x000fe2000fffe03f */
[----:B------:R-:W3:Y:S01]  /*6dc0*/  MUFU.TANH R11, R11 ;  /* 0x0000000b000b7308 */ /* 0x000ee20000002400 */
[----:B------:R-:W-:Y:S01]  /*6dd0*/  UIADD3 UR34, UR7, 0x40, URZ ;  /* 0x0000004007227890 */ /* 0x000fe2000fffe03f */
[----:B-1----:R-:W-:Y:S01]  /*6de0*/  FMNMX.FTZ R131, R7, R5, !PT ;  /* 0x0000000507837209 */ /* 0x002fe20007810000 */
[----:B------:R-:W-:Y:S01]  /*6df0*/  UMOV UR33, 0xc0000010 ;  /* 0xc000001000217882 */ /* 0x000fe20000000000 */
[----:B------:R-:W-:Y:S01]  /*6e00*/  UMOV UR35, 0x80000020 ;  /* 0x8000002000237882 */ /* 0x000fe20000000000 */
        /* <DEDUP_REMOVED lines=79> */
[----:B------:R-:W2:Y:S04]  /*7300*/  S2R R154, SR_TID.X ;  /* 0x00000000009a7919 */ /* 0x000ea80000002100 */
[----:B------:R-:W4:Y:S01]  /*7310*/  MUFU.TANH R113, R113 ;  /* 0x0000007100717308 */ /* 0x000f220000002400 */
[----:B---3--:R-:W-:-:S07]  /*7320*/  FMNMX.FTZ R131, R125, R132, !PT ;  /* 0x000000847d837209 */ /* 0x008fce0007810000 */
[----:B------:R-:W3:Y:S01]  /*7330*/  MUFU.TANH R116, R116 ;  /* 0x0000007400747308 */ /* 0x000ee20000002400 */
[----:B-1----:R-:W-:Y:S01]  /*7340*/  FMNMX.FTZ R132, R112, R131, !PT ;  /* 0x0000008370847209 */ /* 0x002fe20007810000 */
[----:B------:R-:W-:Y:S02]  /*7350*/  WARPGROUP.DEPBAR.LE gsb0, 0x0 ;  /* 0x00008000000079c5 */ /* 0x000fe40000010000 */
[----:B------:R-:W-:-:S04]  /*7360*/  WARPGROUP.ARRIVE ;  /* 0x00000000000079c5 */ /* 0x000fc80000000000 */
[----:B------:R-:W1:Y:S01]  /*7370*/  MUFU.TANH R117, R117 ;  /* 0x0000007500757308 */ /* 0x000e620000002400 */
[----:B----4-:R-:W-:Y:S01]  /*7380*/  FMNMX.FTZ R131, R113, R132, !PT ;  /* 0x0000008471837209 */ /* 0x010fe20007810000 */
[----:B------:R-:W-:Y:S01]  /*7390*/  HGMMA.64x96x16.F32 R24, gdesc[UR32].tnspB, R24, gsb0 ;  /* 0x41600000201879f0 */ /* 0x000fe20008000818 */
[----:B------:R-:W-:Y:S02]  /*73a0*/  UIADD3 UR32, UR4, 0x300, URZ ;  /* 0x0000030004207890 */ /* 0x000fe4000fffe03f */
[----:B------:R-:W-:-:S03]  /*73b0*/  UIADD3 UR34, UR7, 0x80, URZ ;  /* 0x0000008007227890 */ /* 0x000fc6000fffe03f */
[----:B------:R-:W4:Y:S01]  /*73c0*/  MUFU.TANH R104, R104 ;  /* 0x0000006800687308 */ /* 0x000f220000002400 */
[----:B------:R-:W-:Y:S01]  /*73d0*/  UMOV UR33, 0xc0000010 ;  /* 0xc000001000217882 */ /* 0x000fe20000000000 */
[----:B------:R-:W-:Y:S01]  /*73e0*/  UMOV UR35, 0x80000020 ;  /* 0x8000002000237882 */ /* 0x000fe20000000000 */
[----:B---3--:R-:W-:Y:S02]  /*73f0*/  FMNMX.FTZ R132, R116, R131, !PT ;  /* 0x0000008374847209 */ /* 0x008fe40007810000 */
[----:B--2---:R-:W-:Y:S02]  /*7400*/  SHF.R.U32.HI R153, RZ, 0x7, R154 ;  /* 0x00000007ff997819 */ /* 0x004fe4000001169a */
[----:B------:R-:W-:Y:S01]  /*7410*/  ISETP.GE.U32.AND P2, PT, R154, 0x180, PT ;  /* 0x000001809a00780c */ /* 0x000fe20003f46070 */
[----:B------:R-:W2:Y:S01]  /*7420*/  MUFU.TANH R105, R105 ;  /* 0x0000006900697308 */ /* 0x000ea20000002400 */
[----:B-1----:R-:W-:-:S07]  /*7430*/  FMNMX.FTZ R131, R117, R132, !PT ;  /* 0x0000008475837209 */ /* 0x002fce0007810000 */
[----:B------:R-:W1:Y:S01]  /*7440*/  MUFU.TANH R108, R108 ;  /* 0x0000006c006c7308 */ /* 0x000e620000002400 */
[----:B----4-:R-:W-:-:S07]  /*7450*/  FMNMX.FTZ R132, R104, R131, !PT ;  /* 0x0000008368847209 */ /* 0x010fce0007810000 */
        /* <DEDUP_REMOVED lines=19> */
[----:B--2---:R-:W-:Y:S01]  /*7590*/  FMNMX.FTZ R132, R92, R131, !PT ;  /* 0x000000835c847209 */ /* 0x004fe20007810000 */
[----:B------:R-:W-:Y:S02]  /*75a0*/  WARPGROUP.DEPBAR.LE gsb0, 0x0 ;  /* 0x00008000000079c5 */ /* 0x000fe40000010000 */
[----:B------:R-:W-:-:S04]  /*75b0*/  WARPGROUP.ARRIVE ;  /* 0x00000000000079c5 */ /* 0x000fc80000000000 */
[----:B------:R-:W2:Y:S01]  /*75c0*/  MUFU.TANH R81, R81 ;  /* 0x0000005100517308 */ /* 0x000ea20000002400 */
[----:B-1----:R-:W-:Y:S01]  /*75d0*/  FMNMX.FTZ R131, R93, R132, !PT ;  /* 0x000000845d837209 */ /* 0x002fe20007810000 */
[----:B------:R-:W-:Y:S01]  /*75e0*/  HGMMA.64x96x16.F32 R24, gdesc[UR32].tnspB, R24, gsb0 ;  /* 0x41600000201879f0 */ /* 0x000fe20008000818 */
[----:B------:R-:W-:Y:S02]  /*75f0*/  UIADD3 UR32, UR4, 0x480, URZ ;  /* 0x0000048004207890 */ /* 0x000fe4000fffe03f */
[----:B------:R-:W-:Y:S01]  /*7600*/  UIADD3 UR34, UR7, 0xc0, URZ ;  /* 0x000000c007227890 */ /* 0x000fe2000fffe03f */
[----:B------:R-:W-:Y:S01]  /*7610*/  UMOV UR33, 0xc0000010 ;  /* 0xc000001000217882 */ /* 0x000fe20000000000 */
[----:B------:R-:W-:Y:S01]  /*7620*/  UMOV UR35, 0x80000020 ;  /* 0x8000002000237882 */ /* 0x000fe20000000000 */
        /* <DEDUP_REMOVED lines=15> */
[----:B--2---:R-:W-:-:S05]  /*7720*/  FMNMX.FTZ R132, R77, R132, !PT ;  /* 0x000000844d847209 */ /* 0x004fca0007810000 */
[----:B------:R-:W2:Y:S02]  /*7730*/  SHFL.BFLY PT, R131, R132, 0x2, 0x1f ;  /* 0x0c401f0084837f89 */ /* 0x000ea400000e0000 */
[----:B------:R-:W4:Y:S01]  /*7740*/  MUFU.TANH R13, R13 ;  /* 0x0000000d000d7308 */ /* 0x000f220000002400 */
[----:B-1----:R-:W-:-:S07]  /*7750*/  FMNMX.FTZ R135, R9, R6, !PT ;  /* 0x0000000609877209 */ /* 0x002fce0007810000 */
[----:B------:R-:W1:Y:S01]  /*7760*/  MUFU.TANH R14, R14 ;  /* 0x0000000e000e7308 */ /* 0x000e620000002400 */
[----:B---3--:R-:W-:-:S07]  /*7770*/  FMNMX.FTZ R136, R10, R135, !PT ;  /* 0x000000870a887209 */ /* 0x008fce0007810000 */
[----:B------:R-:W3:Y:S01]  /*7780*/  MUFU.TANH R21, R21 ;  /* 0x0000001500157308 */ /* 0x000ee20000002400 */
[----:B--2---:R-:W-:Y:S01]  /*7790*/  FMNMX.FTZ R133, R132, R131, !PT ;  /* 0x0000008384857209 */ /* 0x004fe20007810000 */
[----:B------:R-:W-:Y:S01]  /*77a0*/  FMUL.FTZ R131, R74, UR5 ;  /* 0x000000054a837c20 */ /* 0x000fe20008410000 */
[----:B------:R-:W-:Y:S01]  /*77b0*/  FMUL.FTZ R132, R75, UR5 ;  /* 0x000000054b847c20 */ /* 0x000fe20008410000 */
[----:B------:R-:W2:Y:S04]  /*77c0*/  LDC R74, c[0x0][0x988] ;  /* 0x00026200ff4a7b82 */ /* 0x000ea80000000800 */
[----:B------:R-:W5:Y:S01]  /*77d0*/  MUFU.TANH R22, R22 ;  /* 0x0000001600167308 */ /* 0x000f620000002400 */
[----:B------:R-:W4:Y:S01]  /*77e0*/  SHFL.BFLY PT, R134, R133, 0x1, 0x1f ;  /* 0x0c201f0085867f89 */ /* 0x000f2200000e0000 */
[----:B------:R-:W-:-:S02]  /*77f0*/  WARPGROUP.DEPBAR.LE gsb0, 0x0 ;  /* 0x00008000000079c5 */ /* 0x000fc40000010000 */
[----:B------:R-:W-:-:S04]  /*7800*/  WARPGROUP.ARRIVE ;  /* 0x00000000000079c5 */ /* 0x000fc80000000000 */
[----:B------:R-:W5:Y:S02]  /*7810*/  MUFU.TANH R129, R129 ;  /* 0x0000008100817308 */ /* 0x000f640000002400 */
[----:B------:R-:W-:Y:S01]  /*7820*/  HGMMA.64x96x16.F32 R24, gdesc[UR32].tnspB, R24, gsb0 ;  /* 0x41600000201879f0 */ /* 0x000fe20008000818 */
[----:B------:R-:W-:Y:S02]  /*7830*/  UIADD3 UR32, UR4, 0x600, URZ ;  /* 0x0000060004207890 */ /* 0x000fe4000fffe03f */
[----:B------:R-:W-:-:S03]  /*7840*/  UIADD3 UR34, UR7, 0x100, URZ ;  /* 0x0000010007227890 */ /* 0x000fc6000fffe03f */
[----:B------:R-:W5:Y:S01]  /*7850*/  MUFU.TANH R130, R130 ;  /* 0x0000008200827308 */ /* 0x000f620000002400 */
[----:B------:R-:W-:Y:S01]  /*7860*/  UMOV UR33, 0xc0000010 ;  /* 0xc000001000217882 */ /* 0x000fe20000000000 */
[----:B------:R-:W-:Y:S01]  /*7870*/  UMOV UR35, 0x80000020 ;  /* 0x8000002000237882 */ /* 0x000fe20000000000 */
[----:B----4-:R-:W-:-:S05]  /*7880*/  FMNMX.FTZ R75, R133, R134, !PT ;  /* 0x00000086854b7209 */ /* 0x010fca0007810000 */
[----:B------:R-:W4:Y:S01]  /*7890*/  MUFU.TANH R122, R122 ;  /* 0x0000007a007a7308 */ /* 0x000f220000002400 */
[C---:B--2---:R-:W-:Y:S01]  /*78a0*/  FMUL.FTZ R133, R75.reuse, R74 ;  /* 0x0000004a4b857220 */ /* 0x044fe20000410000 */
[----:B------:R-:W-:-:S03]  /*78b0*/  FADD.FTZ R5, -R75, R5 ;  /* 0x000000054b057221 */ /* 0x000fc60000010100 */
[-CC-:B------:R-:W-:Y:S01]  /*78c0*/  FFMA.FTZ R134, R12, R74.reuse, -R133.reuse ;  /* 0x0000004a0c867223 */ /* 0x180fe20000010885 */
[-CC-:B------:R-:W-:Y:S01]  /*78d0*/  FFMA.FTZ R12, R15, R74.reuse, -R133.reuse ;  /* 0x0000004a0f0c7223 */ /* 0x180fe20000010885 */
[-CC-:B------:R-:W-:Y:S01]  /*78e0*/  FFMA.FTZ R15, R20, R74.reuse, -R133.reuse ;  /* 0x0000004a140f7223 */ /* 0x180fe20000010885 */
[--C-:B------:R-:W-:Y:S01]  /*78f0*/  FFMA.FTZ R20, R23, R74, -R133.reuse ;  /* 0x0000004a17147223 */ /* 0x100fe20000010885 */
[----:B------:R-:W-:Y:S01]  /*7900*/  FMNMX.FTZ R23, R13, R136, !PT ;  /* 0x000000880d177209 */ /* 0x000fe20007810000 */
[-CC-:B------:R-:W-:Y:S01]  /*7910*/  FFMA.FTZ R136, R128, R74.reuse, -R133.reuse ;  /* 0x0000004a80887223 */ /* 0x180fe20000010885 */
[----:B------:R-:W2:Y:S01]  /*7920*/  MUFU.TANH R123, R123 ;  /* 0x0000007b007b7308 */ /* 0x000ea20000002400 */
[-CC-:B------:R-:W-:Y:S01]  /*7930*/  FFMA.FTZ R7, R7, R74.reuse, -R133.reuse ;  /* 0x0000004a07077223 */ /* 0x180fe20000010885 */
[----:B-1----:R-:W-:Y:S01]  /*7940*/  FMNMX.FTZ R128, R14, R23, !PT ;  /* 0x000000170e807209 */ /* 0x002fe20007810000 */
[-CC-:B------:R-:W-:Y:S01]  /*7950*/  FFMA.FTZ R8, R8, R74.reuse, -R133.reuse ;  /* 0x0000004a08087223 */ /* 0x180fe20000010885 */
[-CC-:B------:R-:W-:Y:S01]  /*7960*/  FFMA.FTZ R11, R11, R74.reuse, -R133.reuse ;  /* 0x0000004a0b0b7223 */ /* 0x180fe20000010885 */
[--C-:B------:R-:W-:Y:S01]  /*7970*/  FFMA.FTZ R120, R120, R74, -R133.reuse ;  /* 0x0000004a78787223 */ /* 0x100fe20000010885 */
[----:B---3--:R-:W-:Y:S01]  /*7980*/  FMNMX.FTZ R135, R21, R128, !PT ;  /* 0x0000008015877209 */ /* 0x008fe20007810000 */
[-CC-:B------:R-:W-:Y:S01]  /*7990*/  FFMA.FTZ R121, R121, R74.reuse, -R133.reuse ;  /* 0x0000004a79797223 */ /* 0x180fe20000010885 */
[----:B------:R-:W1:Y:S01]  /*79a0*/  MUFU.TANH R126, R126 ;  /* 0x0000007e007e7308 */ /* 0x000e620000002400 */
[-CC-:B------:R-:W-:Y:S01]  /*79b0*/  FFMA.FTZ R124, R124, R74.reuse, -R133.reuse ;  /* 0x0000004a7c7c7223 */ /* 0x180fe20000010885 */
[----:B-----5:R-:W-:Y:S01]  /*79c0*/  FMNMX.FTZ R128, R22, R135, !PT ;  /* 0x0000008716807209 */ /* 0x020fe20007810000 */
[-CC-:B------:R-:W-:Y:S01]  /*79d0*/  FFMA.FTZ R125, R125, R74.reuse, -R133.reuse ;  /* 0x0000004a7d7d7223 */ /* 0x180fe20000010885 */
[-CC-:B------:R-:W-:Y:S01]  /*79e0*/  FFMA.FTZ R112, R112, R74.reuse, -R133.reuse ;  /* 0x0000004a70707223 */ /* 0x180fe20000010885 */
[--C-:B------:R-:W-:Y:S01]  /*79f0*/  FFMA.FTZ R113, R113, R74, -R133.reuse ;  /* 0x0000004a71717223 */ /* 0x100fe20000010885 */
[----:B------:R-:W-:Y:S01]  /*7a00*/  FMNMX.FTZ R135, R129, R128, !PT ;  /* 0x0000008081877209 */ /* 0x000fe20007810000 */
[-CC-:B------:R-:W-:Y:S01]  /*7a10*/  FFMA.FTZ R116, R116, R74.reuse, -R133.reuse ;  /* 0x0000004a74747223 */ /* 0x180fe20000010885 */
[----:B------:R-:W3:Y:S01]  /*7a20*/  MUFU.TANH R127, R127 ;  /* 0x0000007f007f7308 */ /* 0x000ee20000002400 */
[-CC-:B------:R-:W-:Y:S01]  /*7a30*/  FFMA.FTZ R117, R117, R74.reuse, -R133.reuse ;  /* 0x0000004a75757223 */ /* 0x180fe20000010885 */
[----:B------:R-:W-:Y:S01]  /*7a40*/  FMNMX.FTZ R135, R130, R135, !PT ;  /* 0x0000008782877209 */ /* 0x000fe20007810000 */
[-CC-:B------:R-:W-:Y:S01]  /*7a50*/  FFMA.FTZ R104, R104, R74.reuse, -R133.reuse ;  /* 0x0000004a68687223 */ /* 0x180fe20000010885 */
[-CC-:B------:R-:W-:Y:S01]  /*7a60*/  FFMA.FTZ R105, R105, R74.reuse, -R133.reuse ;  /* 0x0000004a69697223 */ /* 0x180fe20000010885 */
[-CC-:B------:R-:W-:Y:S01]  /*7a70*/  FFMA.FTZ R108, R108, R74.reuse, -R133.reuse ;  /* 0x0000004a6c6c7223 */ /* 0x180fe20000010885 */
[----:B----4-:R-:W-:Y:S01]  /*7a80*/  FMNMX.FTZ R128, R122, R135, !PT ;  /* 0x000000877a807209 */ /* 0x010fe20007810000 */
[-CC-:B------:R-:W-:Y:S01]  /*7a90*/  FFMA.FTZ R109, R109, R74.reuse, -R133.reuse ;  /* 0x0000004a6d6d7223 */ /* 0x180fe20000010885 */
[----:B------:R-:W4:Y:S01]  /*7aa0*/  MUFU.TANH R114, R114 ;  /* 0x0000007200727308 */ /* 0x000f220000002400 */
[--C-:B------:R-:W-:Y:S01]  /*7ab0*/  FFMA.FTZ R96, R96, R74, -R133.reuse ;  /* 0x0000004a60607223 */ /* 0x100fe20000010885 */
[----:B--2---:R-:W-:Y:S01]  /*7ac0*/  FMNMX.FTZ R135, R123, R128, !PT ;  /* 0x000000807b877209 */ /* 0x004fe20007810000 */
[-CC-:B------:R-:W-:Y:S01]  /*7ad0*/  FFMA.FTZ R97, R97, R74.reuse, -R133.reuse ;  /* 0x0000004a61617223 */ /* 0x180fe20000010885 */
[-CC-:B------:R-:W-:Y:S01]  /*7ae0*/  FFMA.FTZ R100, R100, R74.reuse, -R133.reuse ;  /* 0x0000004a64647223 */ /* 0x180fe20000010885 */
[-CC-:B------:R-:W-:Y:S01]  /*7af0*/  FFMA.FTZ R101, R101, R74.reuse, -R133.reuse ;  /* 0x0000004a65657223 */ /* 0x180fe20000010885 */
[----:B-1----:R-:W-:Y:S01]  /*7b00*/  FMNMX.FTZ R128, R126, R135, !PT ;  /* 0x000000877e807209 */ /* 0x002fe20007810000 */
[-CC-:B------:R-:W-:Y:S01]  /*7b10*/  FFMA.FTZ R88, R88, R74.reuse, -R133.reuse ;  /* 0x0000004a58587223 */ /* 0x180fe20000010885 */
[----:B------:R-:W1:Y:S01]  /*7b20*/  MUFU.TANH R115, R115 ;  /* 0x0000007300737308 */ /* 0x000e620000002400 */
[--C-:B------:R-:W-:Y:S01]  /*7b30*/  FFMA.FTZ R89, R89, R74, -R133.reuse ;  /* 0x0000004a59597223 */ /* 0x100fe20000010885 */
[----:B---3--:R-:W-:Y:S01]  /*7b40*/  FMNMX.FTZ R135, R127, R128, !PT ;  /* 0x000000807f877209 */ /* 0x008fe20007810000 */
[-CC-:B------:R-:W-:Y:S01]  /*7b50*/  FFMA.FTZ R92, R92, R74.reuse, -R133.reuse ;  /* 0x0000004a5c5c7223 */ /* 0x180fe20000010885 */
[-CC-:B------:R-:W-:Y:S01]  /*7b60*/  FFMA.FTZ R93, R93, R74.reuse, -R133.reuse ;  /* 0x0000004a5d5d7223 */ /* 0x180fe20000010885 */
[-CC-:B------:R-:W-:Y:S01]  /*7b70*/  FFMA.FTZ R80, R80, R74.reuse, -R133.reuse ;  /* 0x0000004a50507223 */ /* 0x180fe20000010885 */
[-CC-:B------:R-:W-:Y:S01]  /*7b80*/  FFMA.FTZ R81, R81, R74.reuse, -R133.reuse ;  /* 0x0000004a51517223 */ /* 0x180fe20000010885 */
[-CC-:B------:R-:W-:Y:S01]  /*7b90*/  FFMA.FTZ R84, R84, R74.reuse, -R133.reuse ;  /* 0x0000004a54547223 */ /* 0x180fe20000010885 */
[----:B------:R-:W2:Y:S01]  /*7ba0*/  MUFU.TANH R118, R118 ;  /* 0x0000007600767308 */ /* 0x000ea20000002400 */
[----:B----4-:R-:W-:Y:S01]  /*7bb0*/  FMNMX.FTZ R128, R114, R135, !PT ;  /* 0x0000008772807209 */ /* 0x010fe20007810000 */
[-CC-:B------:R-:W-:Y:S01]  /*7bc0*/  FFMA.FTZ R85, R85, R74.reuse, -R133.reuse ;  /* 0x0000004a55557223 */ /* 0x180fe20000010885 */
[-CC-:B------:R-:W-:Y:S01]  /*7bd0*/  FFMA.FTZ R72, R72, R74.reuse, -R133.reuse ;  /* 0x0000004a48487223 */ /* 0x180fe20000010885 */
[-C--:B------:R-:W-:Y:S01]  /*7be0*/  FFMA.FTZ R76, R76, R74.reuse, -R133 ;  /* 0x0000004a4c4c7223 */ /* 0x080fe20000010885 */
[----:B------:R-:W-:-:S03]  /*7bf0*/  FMUL.FTZ R5, R5, R74 ;  /* 0x0000004a05057220 */ /* 0x000fc60000410000 */
        /* <DEDUP_REMOVED lines=8> */
[----:B------:R-:W-:Y:S02]  /*7c80*/  WARPGROUP.DEPBAR.LE gsb0, 0x0 ;  /* 0x00008000000079c5 */ /* 0x000fe40000010000 */
[----:B------:R-:W-:-:S04]  /*7c90*/  WARPGROUP.ARRIVE ;  /* 0x00000000000079c5 */ /* 0x000fc80000000000 */
[----:B------:R-:W1:Y:S01]  /*7ca0*/  MUFU.TANH R111, R111 ;  /* 0x0000006f006f7308 */ /* 0x000e620000002400 */
[----:B--2---:R-:W-:Y:S01]  /*7cb0*/  FMNMX.FTZ R135, R107, R128, !PT ;  /* 0x000000806b877209 */ /* 0x004fe20007810000 */
[----:B------:R-:W-:Y:S01]  /*7cc0*/  HGMMA.64x96x16.F32 R24, gdesc[UR32].tnspB, R24, gsb0 ;  /* 0x41600000201879f0 */ /* 0x000fe20008000818 */
[----:B------:R-:W-:Y:S02]  /*7cd0*/  UIADD3 UR32, UR4, 0x780, URZ ;  /* 0x0000078004207890 */ /* 0x000fe4000fffe03f */
[----:B------:R-:W-:Y:S01]  /*7ce0*/  UIADD3 UR34, UR7, 0x140, URZ ;  /* 0x0000014007227890 */ /* 0x000fe2000fffe03f */
[----:B------:R-:W-:Y:S01]  /*7cf0*/  UMOV UR33, 0xc0000010 ;  /* 0xc000001000217882 */ /* 0x000fe20000000000 */
[----:B------:R-:W-:Y:S01]  /*7d00*/  UMOV UR35, 0x80000020 ;  /* 0x8000002000237882 */ /* 0x000fe20000000000 */
[----:B------:R-:W2:Y:S01]  /*7d10*/  MUFU.TANH R98, R98 ;  /* 0x0000006200627308 */ /* 0x000ea20000002400 */
[----:B---3--:R-:W-:-:S04]  /*7d20*/  FMNMX.FTZ R128, R110, R135, !PT ;  /* 0x000000876e807209 */ /* 0x008fc80007810000 */
[----:B-1----:R-:W-:-:S03]  /*7d30*/  FMNMX.FTZ R135, R111, R128, !PT ;  /* 0x000000806f877209 */ /* 0x002fc60007810000 */
[----:B------:R-:W1:Y:S08]  /*7d40*/  MUFU.TANH R99, R99 ;  /* 0x0000006300637308 */ /* 0x000e700000002400 */
        /* <DEDUP_REMOVED lines=26> */
[----:B---3--:R-:W-:Y:S01]  /*7ef0*/  FMNMX.FTZ R128, R87, R128, !PT ;  /* 0x0000008057807209 */ /* 0x008fe20007810000 */
[----:B------:R-:W-:Y:S02]  /*7f00*/  UIADD3 UR34, UR7, 0x180, URZ ;  /* 0x0000018007227890 */ /* 0x000fe4000fffe03f */
[----:B------:R-:W1:Y:S01]  /*7f10*/  MUFU.TANH R132, R132 ;  /* 0x0000008400847308 */ /* 0x000e620000002400 */
[----:B------:R-:W-:Y:S01]  /*7f20*/  UMOV UR33, 0xc0000010 ;  /* 0xc000001000217882 */ /* 0x000fe20000000000 */
[----:B------:R-:W-:-:S06]  /*7f30*/  UMOV UR35, 0x80000020 ;  /* 0x8000002000237882 */ /* 0x000fcc0000000000 */
[----:B------:R-:W3:Y:S01]  /*7f40*/  MUFU.TANH R78, R78 ;  /* 0x0000004e004e7308 */ /* 0x000ee20000002400 */
[----:B--2---:R-:W-:-:S07]  /*7f50*/  FMNMX.FTZ R135, R131, R128, !PT ;  /* 0x0000008083877209 */ /* 0x004fce0007810000 */
[----:B------:R-:W2:Y:S01]  /*7f60*/  MUFU.TANH R79, R79 ;  /* 0x0000004f004f7308 */ /* 0x000ea20000002400 */
[----:B-1----:R-:W-:-:S07]  /*7f70*/  FMNMX.FTZ R135, R132, R135, !PT ;  /* 0x0000008784877209 */ /* 0x002fce0007810000 */
[----:B------:R1:W-:Y:S01]  /*7f80*/  MUFU.EX2 R23, R136 ;  /* 0x0000008800177308 */ /* 0x0003e20000000800 */
[----:B---3--:R-:W-:-:S07]  /*7f90*/  FMNMX.FTZ R128, R78, R135, !PT ;  /* 0x000000874e807209 */ /* 0x008fce0007810000 */
[----:B------:R-:W-:Y:S01]  /*7fa0*/  MUFU.EX2 R5, R5 ;  /* 0x0000000500057308 */ /* 0x000fe20000000800 */
[----:B--2---:R-:W-:-:S05]  /*7fb0*/  FMNMX.FTZ R128, R79, R128, !PT ;  /* 0x000000804f807209 */ /* 0x004fca0007810000 */
[----:B------:R-:W2:Y:S02]  /*7fc0*/  SHFL.BFLY PT, R135, R128, 0x2, 0x1f ;  /* 0x0c401f0080877f89 */ /* 0x000ea400000e0000 */
[----:B------:R-:W-:Y:S08]  /*7fd0*/  MUFU.EX2 R7, R7 ;  /* 0x0000000700077308 */ /* 0x000ff00000000800 */
[----:B------:R-:W-:Y:S08]  /*7fe0*/  MUFU.EX2 R8, R8 ;  /* 0x0000000800087308 */ /* 0x000ff00000000800 */
[----:B------:R-:W-:Y:S01]  /*7ff0*/  MUFU.EX2 R11, R11 ;  /* 0x0000000b000b7308 */ /* 0x000fe20000000800 */
[----:B--2---:R-:W-:Y:S01]  /*8000*/  FMNMX.FTZ R135, R128, R135, !PT ;  /* 0x0000008780877209 */ /* 0x004fe20007810000 */
[----:B------:R-:W-:-:S06]  /*8010*/  FFMA.FTZ R128, R73, R74, -R133 ;  /* 0x0000004a49807223 */ /* 0x000fcc0000010885 */
[----:B------:R-:W-:Y:S01]  /*8020*/  MUFU.EX2 R134, R134 ;  /* 0x0000008600867308 */ /* 0x000fe20000000800 */
[----:B-1----:R-:W1:Y:S07]  /*8030*/  SHFL.BFLY PT, R136, R135, 0x1, 0x1f ;  /* 0x0c201f0087887f89 */ /* 0x002e6e00000e0000 */
[----:B------:R-:W-:Y:S08]  /*8040*/  MUFU.EX2 R12, R12 ;  /* 0x0000000c000c7308 */ /* 0x000ff00000000800 */
[----:B------:R-:W-:Y:S08]  /*8050*/  MUFU.EX2 R15, R15 ;  /* 0x0000000f000f7308 */ /* 0x000ff00000000800 */
[----:B------:R-:W-:Y:S01]  /*8060*/  MUFU.EX2 R20, R20 ;  /* 0x0000001400147308 */ /* 0x000fe20000000800 */
[----:B-1----:R-:W-:Y:S01]  /*8070*/  FMNMX.FTZ R73, R135, R136, !PT ;  /* 0x0000008887497209 */ /* 0x002fe20007810000 */
[----:B------:R-:W-:-:S04]  /*8080*/  FFMA.FTZ R136, R77, R74, -R133 ;  /* 0x0000004a4d887223 */ /* 0x000fc80000010885 */
[CC--:B------:R-:W-:Y:S01]  /*8090*/  FMUL.FTZ R133, R73.reuse, R74.reuse ;  /* 0x0000004a49857220 */ /* 0x0c0fe20000410000 */
[----:B------:R-:W-:Y:S01]  /*80a0*/  FADD.FTZ R77, -R73, R6 ;  /* 0x00000006494d7221 */ /* 0x000fe20000010100 */
[----:B------:R-:W-:Y:S02]  /*80b0*/  WARPGROUP.DEPBAR.LE gsb0, 0x0 ;  /* 0x00008000000079c5 */ /* 0x000fe40000010000 */
[----:B------:R-:W-:Y:S01]  /*80c0*/  WARPGROUP.ARRIVE ;  /* 0x00000000000079c5 */ /* 0x000fe20000000000 */
[-CC-:B------:R-:W-:Y:S01]  /*80d0*/  FFMA.FTZ R137, R22, R74.reuse, -R133.reuse ;  /* 0x0000004a16897223 */ /* 0x180fe20000010885 */
[-C--:B------:R-:W-:Y:S01]  /*80e0*/  FMUL.FTZ R77, R77, R74.reuse ;  /* 0x0000004a4d4d7220 */ /* 0x080fe20000410000 */
[-CC-:B------:R-:W-:Y:S01]  /*80f0*/  FFMA.FTZ R9, R9, R74.reuse, -R133.reuse ;  /* 0x0000004a09097223 */ /* 0x180fe20000010885 */
[-CC-:B------:R-:W-:Y:S01]  /*8100*/  FFMA.FTZ R22, R114, R74.reuse, -R133.reuse ;  /* 0x0000004a72167223 */ /* 0x180fe20000010885 */
[-CC-:B------:R-:W-:Y:S01]  /*8110*/  FFMA.FTZ R114, R115, R74.reuse, -R133.reuse ;  /* 0x0000004a73727223 */ /* 0x180fe20000010885 */
[----:B------:R-:W-:Y:S01]  /*8120*/  HGMMA.64x96x16.F32 R24, gdesc[UR32].tnspB, R24, gsb0 ;  /* 0x41600000201879f0 */ /* 0x000fe20008000818 */
[----:B------:R-:W-:Y:S01]  /*8130*/  UIADD3 UR32, UR4, 0xa80, URZ ;  /* 0x00000a8004207890 */ /* 0x000fe2000fffe03f */
[-CC-:B------:R-:W-:Y:S01]  /*8140*/  FFMA.FTZ R115, R118, R74.reuse, -R133.reuse ;  /* 0x0000004a76737223 */ /* 0x180fe20000010885 */
[----:B------:R-:W-:Y:S01]  /*8150*/  UIADD3 UR34, UR7, 0x1c0, URZ ;  /* 0x000001c007227890 */ /* 0x000fe2000fffe03f */
[-CC-:B------:R-:W-:Y:S01]  /*8160*/  FFMA.FTZ R135, R10, R74.reuse, -R133.reuse ;  /* 0x0000004a0a877223 */ /* 0x180fe20000010885 */
[----:B------:R-:W-:Y:S01]  /*8170*/  UMOV UR33, 0xc0000010 ;  /* 0xc000001000217882 */ /* 0x000fe20000000000 */
[----:B------:R-:W-:Y:S01]  /*8180*/  UMOV UR35, 0x80000020 ;  /* 0x8000002000237882 */ /* 0x000fe20000000000 */
[-CC-:B------:R-:W-:Y:S01]  /*8190*/  FFMA.FTZ R118, R119, R74.reuse, -R133.reuse ;  /* 0x0000004a77767223 */ /* 0x180fe20000010885 */
[----:B------:R-:W-:Y:S01]  /*81a0*/  FFMA.FTZ R10, R13, R74, -R133 ;  /* 0x0000004a0d0a7223 */ /* 0x000fe20000010885 */
[----:B------:R-:W-:-:S02]  /*81b0*/  IMAD.U32 R119, RZ, RZ, UR38 ;  /* 0x00000026ff777e24 */ /* 0x000fc4000f8e00ff */
[-CC-:B------:R-:W-:Y:S01]  /*81c0*/  FFMA.FTZ R13, R21, R74.reuse, -R133.reuse ;  /* 0x0000004a150d7223 */ /* 0x180fe20000010885 */
[----:B------:R-:W-:Y:S01]  /*81d0*/  MUFU.EX2 R77, R77 ;  /* 0x0000004d004d7308 */ /* 0x000fe20000000800 */
[-CC-:B------:R-:W-:Y:S01]  /*81e0*/  FFMA.FTZ R21, R106, R74.reuse, -R133.reuse ;  /* 0x0000004a6a157223 */ /* 0x180fe20000010885 */
[-CC-:B------:R-:W-:Y:S01]  /*81f0*/  FFMA.FTZ R106, R107, R74.reuse, -R133.reuse ;  /* 0x0000004a6b6a7223 */ /* 0x180fe20000010885 */
[-CC-:B------:R-:W-:Y:S01]  /*8200*/  FFMA.FTZ R107, R110, R74.reuse, -R133.reuse ;  /* 0x0000004a6e6b7223 */ /* 0x180fe20000010885 */
[----:B------:R-:W-:Y:S01]  /*8210*/  @!P1 LEA R110, R119, UR39, 0x3 ;  /* 0x00000027776e9c11 */ /* 0x000fe2000f8e18ff */
[-CC-:B------:R-:W-:Y:S01]  /*8220*/  FFMA.FTZ R14, R14, R74.reuse, -R133.reuse ;  /* 0x0000004a0e0e7223 */ /* 0x180fe20000010885 */
[-CC-:B------:R-:W-:Y:S01]  /*8230*/  FFMA.FTZ R119, R111, R74.reuse, -R133.reuse ;  /* 0x0000004a6f777223 */ /* 0x180fe20000010885 */
[-CC-:B------:R-:W-:Y:S01]  /*8240*/  FFMA.FTZ R129, R129, R74.reuse, -R133.reuse ;  /* 0x0000004a81817223 */ /* 0x180fe20000010885 */
[----:B------:R-:W1:Y:S01]  /*8250*/  MUFU.EX2 R9, R9 ;  /* 0x0000000900097308 */ /* 0x000e620000000800 */
[----:B------:R-:W-:Y:S01]  /*8260*/  @!P1 IADD3 R110, R110, 0x31c40, RZ ;  /* 0x00031c406e6e9810 */ /* 0x000fe20007ffe0ff */
[-CC-:B------:R-:W-:Y:S01]  /*8270*/  FFMA.FTZ R130, R130, R74.reuse, -R133.reuse ;  /* 0x0000004a82827223 */ /* 0x180fe20000010885 */
[-CC-:B------:R-:W-:Y:S01]  /*8280*/  FFMA.FTZ R98, R98, R74.reuse, -R133.reuse ;  /* 0x0000004a62627223 */ /* 0x180fe20000010885 */
[-CC-:B------:R-:W-:Y:S01]  /*8290*/  FFMA.FTZ R122, R122, R74.reuse, -R133.reuse ;  /* 0x0000004a7a7a7223 */ /* 0x180fe20000010885 */
[----:B------:R-:W-:Y:S01]  /*82a0*/  @!P1 PRMT R111, RZ, 0x654, R110 ;  /* 0x00000654ff6f9816 */ /* 0x000fe2000000006e */
[-CC-:B------:R-:W-:Y:S01]  /*82b0*/  FFMA.FTZ R138, R123, R74.reuse, -R133.reuse ;  /* 0x0000004a7b8a7223 */ /* 0x180fe20000010885 */
[-CC-:B------:R-:W-:Y:S01]  /*82c0*/  FFMA.FTZ R123, R126, R74.reuse, -R133.reuse ;  /* 0x0000004a7e7b7223 */ /* 0x180fe20000010885 */
[----:B------:R-:W-:Y:S01]  /*82d0*/  MUFU.EX2 R6, R136 ;  /* 0x0000008800067308 */ /* 0x000fe20000000800 */
[-CC-:B------:R-:W-:Y:S01]  /*82e0*/  FFMA.FTZ R126, R127, R74.reuse, -R133.reuse ;  /* 0x0000004a7f7e7223 */ /* 0x180fe20000010885 */
[----:B------:R-:W-:Y:S01]  /*82f0*/  FFMA.FTZ R103, R103, R74, -R133 ;  /* 0x0000004a67677223 */ /* 0x000fe20000010885 */
[----:B------:R-:W-:-:S02]  /*8300*/  IMAD.U32 R127, RZ, RZ, UR6 ;  /* 0x00000006ff7f7e24 */ /* 0x000fc4000f8e00ff */
[-CC-:B------:R-:W-:Y:S01]  /*8310*/  FFMA.FTZ R95, R95, R74.reuse, -R133.reuse ;  /* 0x0000004a5f5f7223 */ /* 0x180fe20000010885 */
[-CC-:B------:R-:W-:Y:S01]  /*8320*/  FFMA.FTZ R83, R83, R74.reuse, -R133.reuse ;  /* 0x0000004a53537223 */ /* 0x180fe20000010885 */
[-CC-:B------:R-:W-:Y:S01]  /*8330*/  FFMA.FTZ R86, R86, R74.reuse, -R133.reuse ;  /* 0x0000004a56567223 */ /* 0x180fe20000010885 */
[----:B------:R-:W-:Y:S01]  /*8340*/  FFMA.FTZ R87, R87, R74, -R133 ;  /* 0x0000004a57577223 */ /* 0x000fe20000010885 */
[----:B------:R2:W-:Y:S01]  /*8350*/  MUFU.EX2 R136, R10 ;  /* 0x0000000a00887308 */ /* 0x0005e20000000800 */
[----:B-1----:R-:W-:Y:S01]  /*8360*/  FFMA.FTZ R140, R77, R4, R9 ;  /* 0x000000044d8c7223 */ /* 0x002fe20000010009 */
[-CC-:B------:R-:W-:Y:S01]  /*8370*/  FFMA.FTZ R4, R99, R74.reuse, -R133.reuse ;  /* 0x0000004a63047223 */ /* 0x180fe20000010885 */
[----:B------:R-:W-:Y:S01]  /*8380*/  @!P1 LEA R127, R127, UR39, 0x3 ;  /* 0x000000277f7f9c11 */ /* 0x000fe2000f8e18ff */
[-CC-:B------:R-:W-:Y:S01]  /*8390*/  FFMA.FTZ R131, R131, R74.reuse, -R133.reuse ;  /* 0x0000004a83837223 */ /* 0x180fe20000010885 */
[-CC-:B------:R-:W-:Y:S01]  /*83a0*/  FFMA.FTZ R78, R78, R74.reuse, -R133.reuse ;  /* 0x0000004a4e4e7223 */ /* 0x180fe20000010885 */
[-CC-:B------:R-:W-:Y:S01]  /*83b0*/  FFMA.FTZ R79, R79, R74.reuse, -R133.reuse ;  /* 0x0000004a4f4f7223 */ /* 0x180fe20000010885 */
[----:B------:R-:W-:Y:S01]  /*83c0*/  FFMA.FTZ R132, R132, R74, -R133 ;  /* 0x0000004a84847223 */ /* 0x000fe20000010885 */
[----:B------:R-:W1:Y:S01]  /*83d0*/  MUFU.EX2 R135, R135 ;  /* 0x0000008700877308 */ /* 0x000e620000000800 */
[----:B--2---:R-:W-:Y:S01]  /*83e0*/  VIADD R10, R153, 0x9 ;  /* 0x00000009990a7836 */ /* 0x004fe20000000000 */
[----:B------:R-:W-:Y:S01]  /*83f0*/  UMOV UR6, UR38 ;  /* 0x0000002600067c82 */ /* 0x000fe20008000000 */
[----:B------:R-:W-:-:S03]  /*8400*/  @!P1 VIADD R127, R127, 0x31c60 ;  /* 0x00031c607f7f9836 */ /* 0x000fc60000000000 */
[----:B------:R-:W-:Y:S02]  /*8410*/  SEL R10, R10, 0x9, !P2 ;  /* 0x000000090a0a7807 */ /* 0x000fe40005000000 */
[----:B------:R-:W2:Y:S01]  /*8420*/  MUFU.EX2 R14, R14 ;  /* 0x0000000e000e7308 */ /* 0x000ea20000000800 */
[----:B------:R-:W-:Y:S02]  /*8430*/  @!P1 PRMT R127, RZ, 0x654, R127 ;  /* 0x00000654ff7f9816 */ /* 0x000fe4000000007f */
[C---:B------:R-:W-:Y:S01]  /*8440*/  ISETP.GT.AND P2, PT, R3.reuse, RZ, PT ;  /* 0x000000ff0300720c */ /* 0x040fe20003f44270 */
[----:B------:R-:W-:-:S04]  /*8450*/  VIADD R3, R3, 0xffffffff ;  /* 0xffffffff03037836 */ /* 0x000fc80000000000 */
[----:B------:R-:W3:Y:S01]  /*8460*/  MUFU.EX2 R13, R13 ;  /* 0x0000000d000d7308 */ /* 0x000ee20000000800 */
[C---:B-1----:R-:W-:Y:S01]  /*8470*/  FADD.FTZ R99, R135.reuse, R140 ;  /* 0x0000008c87637221 */ /* 0x042fe20000010000 */
[----:B------:R-:W-:-:S06]  /*8480*/  F2FP.F16.F32.PACK_AB R9, R135, R9 ;  /* 0x000000098709723e */ /* 0x000fcc00000000ff */
[----:B------:R-:W1:Y:S08]  /*8490*/  MUFU.EX2 R137, R137 ;  /* 0x0000008900897308 */ /* 0x000e700000000800 */
[----:B------:R-:W4:Y:S08]  /*84a0*/  MUFU.EX2 R129, R129 ;  /* 0x0000008100817308 */ /* 0x000f300000000800 */
[----:B------:R-:W5:Y:S08]  /*84b0*/  MUFU.EX2 R130, R130 ;  /* 0x0000008200827308 */ /* 0x000f700000000800 */
[----:B------:R-:W5:Y:S08]  /*84c0*/  MUFU.EX2 R120, R120 ;  /* 0x0000007800787308 */ /* 0x000f700000000800 */
[----:B------:R-:W5:Y:S01]  /*84d0*/  MUFU.EX2 R122, R122 ;  /* 0x0000007a007a7308 */ /* 0x000f620000000800 */
[----:B------:R-:W-:-:S02]  /*84e0*/  WARPGROUP.DEPBAR.LE gsb0, 0x0 ;  /* 0x00008000000079c5 */ /* 0x000fc40000010000 */
[----:B------:R-:W-:-:S05]  /*84f0*/  WARPGROUP.ARRIVE ;  /* 0x00000000000079c5 */ /* 0x000fca0000000000 */
[----:B------:R-:W5:Y:S01]  /*8500*/  MUFU.EX2 R121, R121 ;  /* 0x0000007900797308 */ /* 0x000f620000000800 */
[----:B------:R-:W-:Y:S01]  /*8510*/  HGMMA.64x96x16.F32 R24, gdesc[UR32].tnspB, R24, gsb0 ;  /* 0x41600000201879f0 */ /* 0x000fe20008000818 */
[----:B------:R-:W-:Y:S02]  /*8520*/  UIADD3 UR32, UR4, 0xc00, URZ ;  /* 0x00000c0004207890 */ /* 0x000fe4000fffe03f */
[----:B------:R-:W-:Y:S01]  /*8530*/  UIADD3 UR34, UR7, 0x200, URZ ;  /* 0x0000020007227890 */ /* 0x000fe2000fffe03f */
[----:B------:R-:W-:Y:S01]  /*8540*/  UMOV UR33, 0xc0000010 ;  /* 0xc000001000217882 */ /* 0x000fe20000000000 */
[----:B------:R-:W-:Y:S02]  /*8550*/  UMOV UR35, 0x80000020 ;  /* 0x8000002000237882 */ /* 0x000fe40000000000 */
[----:B------:R-:W5:Y:S01]  /*8560*/  MUFU.EX2 R138, R138 ;  /* 0x0000008a008a7308 */ /* 0x000f620000000800 */
[----:B------:R-:W-:-:S07]  /*8570*/  UMOV UR7, UR60 ;  /* 0x0000003c00077c82 */ /* 0x000fce0008000000 */
[----:B------:R-:W5:Y:S08]  /*8580*/  MUFU.EX2 R124, R124 ;  /* 0x0000007c007c7308 */ /* 0x000f700000000800 */
[----:B------:R-:W5:Y:S08]  /*8590*/  MUFU.EX2 R123, R123 ;  /* 0x0000007b007b7308 */ /* 0x000f700000000800 */
[----:B------:R-:W5:Y:S08]  /*85a0*/  MUFU.EX2 R125, R125 ;  /* 0x0000007d007d7308 */ /* 0x000f700000000800 */
[----:B------:R-:W-:Y:S08]  /*85b0*/  MUFU.EX2 R110, R119 ;  /* 0x00000077006e7308 */ /* 0x000ff00000000800 */
        /* <DEDUP_REMOVED lines=8> */
[----:B------:R-:W-:-:S05]  /*8640*/  WARPGROUP.ARRIVE ;  /* 0x00000000000079c5 */ /* 0x000fca0000000000 */
[----:B------:R-:W5:Y:S01]  /*8650*/  MUFU.EX2 R117, R117 ;  /* 0x0000007500757308 */ /* 0x000f620000000800 */
[----:B------:R-:W-:Y:S07]  /*8660*/  HGMMA.64x96x16.F32 R24, gdesc[UR32].tnspB, R24, gsb0 ;  /* 0x41600000201879f0 */ /* 0x000fee0008000818 */
        /* <DEDUP_REMOVED lines=17> */
[----:B--2---:R-:W-:Y:S01]  /*8780*/  F2FP.F16.F32.PACK_AB R10, R134, R11 ;  /* 0x0000000b860a723e */ /* 0x004fe200000000ff */
[-C--:B------:R-:W-:Y:S01]  /*8790*/  FMUL.FTZ R24, R24, R5.reuse ;  /* 0x0000000518187220 */ /* 0x080fe20000410000 */
[-C--:B------:R-:W-:Y:S01]  /*87a0*/  FMUL.FTZ R25, R25, R5.reuse ;  /* 0x0000000519197220 */ /* 0x080fe20000410000 */
[-C--:B------:R-:W-:Y:S01]  /*87b0*/  FMUL.FTZ R28, R28, R5.reuse ;  /* 0x000000051c1c7220 */ /* 0x080fe20000410000 */
[-C--:B------:R-:W-:Y:S01]  /*87c0*/  FMUL.FTZ R29, R29, R5.reuse ;  /* 0x000000051d1d7220 */ /* 0x080fe20000410000 */
[-C--:B------:R-:W-:Y:S01]  /*87d0*/  FMUL.FTZ R32, R32, R5.reuse ;  /* 0x0000000520207220 */ /* 0x080fe20000410000 */
[----:B---3--:R-:W-:Y:S01]  /*87e0*/  FFMA.FTZ R111, R5, R0, R7 ;  /* 0x00000000056f7223 */ /* 0x008fe20000010007 */
[----:B------:R2:W-:Y:S01]  /*87f0*/  @!P1 SYNCS.ARRIVE.TRANS64.RED.A1T0 RZ, [R127+URZ], RZ ;  /* 0x000000ff7fff99a7 */ /* 0x0005e2000810043f */
[----:B------:R3:W2:Y:S01]  /*8800*/  MUFU.EX2 R0, R98 ;  /* 0x0000006200007308 */ /* 0x0006a20000000800 */
[----:B------:R-:W-:Y:S01]  /*8810*/  FMUL.FTZ R33, R33, R5 ;  /* 0x0000000521217220 */ /* 0x000fe20000410000 */
[C---:B------:R-:W-:Y:S01]  /*8820*/  FADD.FTZ R142, R8.reuse, R111 ;  /* 0x0000006f088e7221 */ /* 0x040fe20000010000 */
[----:B------:R-:W-:Y:S01]  /*8830*/  F2FP.F16.F32.PACK_AB R8, R8, R7 ;  /* 0x000000070808723e */ /* 0x000fe200000000ff */
[----:B------:R-:W-:Y:S01]  /*8840*/  FADD.FTZ R7, R136, R99 ;  /* 0x0000006388077221 */ /* 0x000fe20000010000 */
[----:B------:R-:W-:Y:S01]  /*8850*/  FFMA.FTZ R99, R102, R74, -R133 ;  /* 0x0000004a66637223 */ /* 0x000fe20000010885 */
[----:B------:R-:W-:Y:S01]  /*8860*/  FADD.FTZ R111, R11, R142 ;  /* 0x0000008e0b6f7221 */ /* 0x000fe20000010000 */
[C---:B------:R-:W-:Y:S01]  /*8870*/  F2FP.F16.F32.PACK_AB R11, R14.reuse, R136 ;  /* 0x000000880e0b723e */ /* 0x040fe200000000ff */
[----:B------:R-:W-:Y:S01]  /*8880*/  MUFU.EX2 R89, R89 ;  /* 0x0000005900597308 */ /* 0x000fe20000000800 */
[----:B---3--:R-:W-:Y:S01]  /*8890*/  FADD.FTZ R98, R14, R7 ;  /* 0x000000070e627221 */ /* 0x008fe20000010000 */
[----:B------:R-:W-:Y:S01]  /*88a0*/  FADD.FTZ R111, R134, R111 ;  /* 0x0000006f866f7221 */ /* 0x000fe20000010000 */
[-CC-:B------:R-:W-:Y:S01]  /*88b0*/  FFMA.FTZ R7, R90, R74.reuse, -R133.reuse ;  /* 0x0000004a5a077223 */ /* 0x180fe20000010885 */
[-C--:B------:R-:W-:Y:S01]  /*88c0*/  FFMA.FTZ R14, R91, R74.reuse, -R133 ;  /* 0x0000004a5b0e7223 */ /* 0x080fe20000010885 */
[----:B------:R-:W-:Y:S01]  /*88d0*/  FADD.FTZ R98, R13, R98 ;  /* 0x000000620d627221 */ /* 0x000fe20000010000 */
[----:B------:R-:W-:Y:S01]  /*88e0*/  FADD.FTZ R90, R12, R111 ;  /* 0x0000006f0c5a7221 */ /* 0x000fe20000010000 */
[-CC-:B------:R-:W-:Y:S01]  /*88f0*/  FFMA.FTZ R91, R94, R74.reuse, -R133.reuse ;  /* 0x0000004a5e5b7223 */ /* 0x180fe20000010885 */
[----:B------:R-:W-:Y:S01]  /*8900*/  FFMA.FTZ R94, R82, R74, -R133 ;  /* 0x0000004a525e7223 */ /* 0x000fe20000010885 */
[----:B-1----:R-:W-:Y:S01]  /*8910*/  FADD.FTZ R98, R137, R98 ;  /* 0x0000006289627221 */ /* 0x002fe20000010000 */
[C---:B------:R-:W-:Y:S01]  /*8920*/  FADD.FTZ R111, R15.reuse, R90 ;  /* 0x0000005a0f6f7221 */ /* 0x040fe20000010000 */
[----:B------:R-:W-:Y:S01]  /*8930*/  F2FP.F16.F32.PACK_AB R12, R15, R12 ;  /* 0x0000000c0f0c723e */ /* 0x000fe200000000ff */
[----:B------:R1:W-:Y:S01]  /*8940*/  MUFU.EX2 R90, R103 ;  /* 0x00000067005a7308 */ /* 0x0003e20000000800 */
[----:B------:R3:W-:Y:S01]  /*8950*/  STSM.16.M88.4 [R2+0x24300], R8 ;  /* 0x0243000802007844 */ /* 0x0007e20000000200 */
[----:B------:R-:W-:Y:S01]  /*8960*/  FADD.FTZ R102, R20, R111 ;  /* 0x0000006f14667221 */ /* 0x000fe20000010000 */
[----:B----4-:R-:W-:Y:S01]  /*8970*/  FADD.FTZ R111, R129, R98 ;  /* 0x00000062816f7221 */ /* 0x010fe20000010000 */
[----:B------:R-:W-:Y:S01]  /*8980*/  F2FP.F16.F32.PACK_AB R13, R137, R13 ;  /* 0x0000000d890d723e */ /* 0x000fe200000000ff */
[-C--:B------:R-:W-:Y:S01]  /*8990*/  FMUL.FTZ R36, R36, R5.reuse ;  /* 0x0000000524247220 */ /* 0x080fe20000410000 */
[----:B------:R-:W-:Y:S01]  /*89a0*/  FADD.FTZ R119, R23, R102 ;  /* 0x0000006617777221 */ /* 0x000fe20000010000 */
[----:B-----5:R-:W-:Y:S01]  /*89b0*/  FADD.FTZ R111, R130, R111 ;  /* 0x0000006f826f7221 */ /* 0x020fe20000010000 */
[----:B------:R-:W4:Y:S01]  /*89c0*/  MUFU.EX2 R99, R99 ;  /* 0x0000006300637308 */ /* 0x000f220000000800 */
[-C--:B------:R-:W-:Y:S01]  /*89d0*/  FMUL.FTZ R37, R37, R5.reuse ;  /* 0x0000000525257220 */ /* 0x080fe20000410000 */
[----:B------:R-:W-:Y:S01]  /*89e0*/  FADD.FTZ R82, R120, R119 ;  /* 0x0000007778527221 */ /* 0x000fe20000010000 */
[----:B------:R-:W-:Y:S01]  /*89f0*/  FADD.FTZ R111, R122, R111 ;  /* 0x0000006f7a6f7221 */ /* 0x000fe20000010000 */
[C---:B------:R-:W-:Y:S01]  /*8a00*/  F2FP.F16.F32.PACK_AB R120, R121.reuse, R120 ;  /* 0x000000787978723e */ /* 0x040fe200000000ff */
[-C--:B------:R-:W-:Y:S01]  /*8a10*/  FMUL.FTZ R40, R40, R5.reuse ;  /* 0x0000000528287220 */ /* 0x080fe20000410000 */
[----:B-1----:R-:W-:Y:S01]  /*8a20*/  FADD.FTZ R103, R121, R82 ;  /* 0x0000005279677221 */ /* 0x002fe20000010000 */
[C---:B------:R-:W-:Y:S01]  /*8a30*/  FADD.FTZ R98, R138.reuse, R111 ;  /* 0x0000006f8a627221 */ /* 0x040fe20000010000 */
[----:B------:R-:W1:Y:S01]  /*8a40*/  MUFU.EX2 R7, R7 ;  /* 0x0000000700077308 */ /* 0x000e620000000800 */
[----:B------:R-:W-:Y:S01]  /*8a50*/  F2FP.F16.F32.PACK_AB R121, R138, R122 ;  /* 0x0000007a8a79723e */ /* 0x000fe200000000ff */
[----:B------:R-:W-:Y:S01]  /*8a60*/  FADD.FTZ R102, R124, R103 ;  /* 0x000000677c667221 */ /* 0x000fe20000010000 */
[----:B------:R-:W-:Y:S01]  /*8a70*/  FADD.FTZ R103, R123, R98 ;  /* 0x000000627b677221 */ /* 0x000fe20000010000 */
[----:B------:R-:W-:Y:S01]  /*8a80*/  F2FP.F16.F32.PACK_AB R122, R125, R124 ;  /* 0x0000007c7d7a723e */ /* 0x000fe200000000ff */
[----:B------:R-:W-:Y:S01]  /*8a90*/  FMUL.FTZ R41, R41, R5 ;  /* 0x0000000529297220 */ /* 0x000fe20000410000 */
[----:B------:R-:W-:Y:S01]  /*8aa0*/  FADD.FTZ R111, R125, R102 ;  /* 0x000000667d6f7221 */ /* 0x000fe20000010000 */
[C---:B------:R-:W-:Y:S01]  /*8ab0*/  FADD.FTZ R103, R126.reuse, R103 ;  /* 0x000000677e677221 */ /* 0x040fe20000010000 */
[----:B------:R5:W1:Y:S01]  /*8ac0*/  MUFU.EX2 R82, R14 ;  /* 0x0000000e00527308 */ /* 0x000a620000000800 */
[----:B------:R-:W-:Y:S01]  /*8ad0*/  F2FP.F16.F32.PACK_AB R123, R126, R123 ;  /* 0x0000007b7e7b723e */ /* 0x000fe200000000ff */
[----:B------:R-:W-:Y:S01]  /*8ae0*/  FADD.FTZ R98, R112, R111 ;  /* 0x0000006f70627221 */ /* 0x000fe20000010000 */
[----:B------:R-:W-:Y:S01]  /*8af0*/  FADD.FTZ R103, R22, R103 ;  /* 0x0000006716677221 */ /* 0x000fe20000010000 */
[C---:B------:R-:W-:Y:S01]  /*8b00*/  F2FP.F16.F32.PACK_AB R112, R113.reuse, R112 ;  /* 0x000000707170723e */ /* 0x040fe200000000ff */
[----:B------:R-:W-:Y:S01]  /*8b10*/  FMUL.FTZ R44, R44, R5 ;  /* 0x000000052c2c7220 */ /* 0x000fe20000410000 */
[----:B------:R-:W-:Y:S01]  /*8b20*/  FADD.FTZ R15, R113, R98 ;  /* 0x00000062710f7221 */ /* 0x000fe20000010000 */
[----:B------:R-:W-:Y:S01]  /*8b30*/  FADD.FTZ R98, R114, R103 ;  /* 0x0000006772627221 */ /* 0x000fe20000010000 */
[----:B------:R-:W1:Y:S01]  /*8b40*/  MUFU.EX2 R92, R92 ;  /* 0x0000005c005c7308 */ /* 0x000e620000000800 */
[----:B-----5:R-:W-:Y:S01]  /*8b50*/  F2FP.F16.F32.PACK_AB R14, R23, R20 ;  /* 0x00000014170e723e */ /* 0x020fe200000000ff */
[----:B---3--:R-:W-:Y:S01]  /*8b60*/  FADD.FTZ R8, R116, R15 ;  /* 0x0000000f74087221 */ /* 0x008fe20000010000 */
[----:B------:R-:W-:Y:S01]  /*8b70*/  FADD.FTZ R9, R115, R98 ;  /* 0x0000006273097221 */ /* 0x000fe20000010000 */
[----:B------:R-:W-:Y:S01]  /*8b80*/  F2FP.F16.F32.PACK_AB R15, R130, R129 ;  /* 0x00000081820f723e */ /* 0x000fe200000000ff */
[-C--:B------:R-:W-:Y:S01]  /*8b90*/  FMUL.FTZ R45, R45, R5.reuse ;  /* 0x000000052d2d7220 */ /* 0x080fe20000410000 */
[----:B------:R-:W-:Y:S01]  /*8ba0*/  FADD.FTZ R11, R117, R8 ;  /* 0x00000008750b7221 */ /* 0x000fe20000010000 */
[----:B------:R-:W-:Y:S01]  /*8bb0*/  FADD.FTZ R8, R118, R9 ;  /* 0x0000000976087221 */ /* 0x000fe20000010000 */
[----:B------:R-:W3:Y:S01]  /*8bc0*/  MUFU.EX2 R91, R91 ;  /* 0x0000005b005b7308 */ /* 0x000ee20000000800 */
[----:B------:R5:W-:Y:S01]  /*8bd0*/  STSM.16.M88.4 [R2+0x25b00], R12 ;  /* 0x025b000c02007844 */ /* 0x000be20000000200 */
[----:B------:R-:W-:Y:S01]  /*8be0*/  FADD.FTZ R10, R104, R11 ;  /* 0x0000000b680a7221 */ /* 0x000fe20000010000 */
[----:B------:R-:W-:Y:S01]  /*8bf0*/  FADD.FTZ R9, R21, R8 ;  /* 0x0000000815097221 */ /* 0x000fe20000010000 */
[----:B------:R-:W-:Y:S01]  /*8c00*/  F2FP.F16.F32.PACK_AB R113, R114, R22 ;  /* 0x000000167271723e */ /* 0x000fe200000000ff */
[----:B------:R1:W-:Y:S01]  /*8c10*/  STSM.16.M88.4 [R2+0x27300], R120 ;  /* 0x0273007802007844 */ /* 0x0003e20000000200 */
[C---:B------:R-:W-:Y:S01]  /*8c20*/  FADD.FTZ R11, R105.reuse, R10 ;  /* 0x0000000a690b7221 */ /* 0x040fe20000010000 */
        /* <DEDUP_REMOVED lines=12> */
[----:B--2---:R-:W-:Y:S01]  /*8cf0*/  FADD.FTZ R9, R0, R9 ;  /* 0x0000000900097221 */ /* 0x004fe20000010000 */
[----:B------:R-:W-:Y:S01]  /*8d00*/  F2FP.F16.F32.PACK_AB R96, R97, R96 ;  /* 0x000000606160723e */ /* 0x000fe200000000ff */
[----:B------:R-:W-:Y:S01]  /*8d10*/  FMUL.FTZ R49, R49, R5 ;  /* 0x0000000531317220 */ /* 0x000fe20000410000 */
[----:B------:R-:W-:Y:S01]  /*8d20*/  FADD.FTZ R11, R97, R8 ;  /* 0x00000008610b7221 */ /* 0x000fe20000010000 */
[C---:B------:R-:W-:Y:S01]  /*8d30*/  FADD.FTZ R8, R4.reuse, R9 ;  /* 0x0000000904087221 */ /* 0x040fe20000010000 */
[----:B------:R-:W2:Y:S01]  /*8d40*/  MUFU.EX2 R80, R80 ;  /* 0x0000005000507308 */ /* 0x000ea20000000800 */
[----:B------:R-:W-:Y:S01]  /*8d50*/  F2FP.F16.F32.PACK_AB R97, R4, R0 ;  /* 0x000000000461723e */ /* 0x000fe200000000ff */
[----:B------:R-:W-:Y:S01]  /*8d60*/  FADD.FTZ R10, R100, R11 ;  /* 0x0000000b640a7221 */ /* 0x000fe20000010000 */
[----:B----4-:R-:W-:Y:S01]  /*8d70*/  FADD.FTZ R9, R99, R8 ;  /* 0x0000000863097221 */ /* 0x010fe20000010000 */
[----:B------:R-:W-:Y:S01]  /*8d80*/  F2FP.F16.F32.PACK_AB R105, R106, R21 ;  /* 0x000000156a69723e */ /* 0x000fe200000000ff */
[----:B------:R4:W-:Y:S01]  /*8d90*/  STSM.16.M88.4 [R2+0x28b00], R112 ;  /* 0x028b007002007844 */ /* 0x0009e20000000200 */
[----:B------:R-:W-:Y:S01]  /*8da0*/  FADD.FTZ R11, R101, R10 ;  /* 0x0000000a650b7221 */ /* 0x000fe20000010000 */
[----:B------:R-:W-:Y:S01]  /*8db0*/  FADD.FTZ R8, R90, R9 ;  /* 0x000000095a087221 */ /* 0x000fe20000010000 */
[----:B------:R-:W4:Y:S01]  /*8dc0*/  MUFU.EX2 R94, R94 ;  /* 0x0000005e005e7308 */ /* 0x000f220000000800 */
[----:B------:R-:W-:Y:S01]  /*8dd0*/  F2FP.F16.F32.PACK_AB R106, R109, R108 ;  /* 0x0000006c6d6a723e */ /* 0x000fe200000000ff */
[----:B------:R-:W-:Y:S01]  /*8de0*/  FADD.FTZ R10, R88, R11 ;  /* 0x0000000b580a7221 */ /* 0x000fe20000010000 */
[----:B-1----:R-:W-:Y:S01]  /*8df0*/  FADD.FTZ R9, R7, R8 ;  /* 0x0000000807097221 */ /* 0x002fe20000010000 */
[C---:B------:R-:W-:Y:S01]  /*8e00*/  F2FP.F16.F32.PACK_AB R88, R89.reuse, R88 ;  /* 0x000000585958723e */ /* 0x040fe200000000ff */
[----:B------:R-:W-:Y:S01]  /*8e10*/  FMUL.FTZ R52, R52, R5 ;  /* 0x0000000534347220 */ /* 0x000fe20000410000 */
[----:B------:R-:W-:Y:S01]  /*8e20*/  FADD.FTZ R11, R89, R10 ;  /* 0x0000000a590b7221 */ /* 0x000fe20000010000 */
[C---:B------:R-:W-:Y:S01]  /*8e30*/  FADD.FTZ R0, R82.reuse, R9 ;  /* 0x0000000952007221 */ /* 0x040fe20000010000 */
[----:B------:R-:W1:Y:S01]  /*8e40*/  MUFU.EX2 R81, R81 ;  /* 0x0000005100517308 */ /* 0x000e620000000800 */
[----:B------:R-:W-:Y:S01]  /*8e50*/  F2FP.F16.F32.PACK_AB R89, R82, R7 ;  /* 0x000000075259723e */ /* 0x000fe200000000ff */
[----:B------:R-:W-:Y:S01]  /*8e60*/  FADD.FTZ R4, R92, R11 ;  /* 0x0000000b5c047221 */ /* 0x000fe20000010000 */
[----:B---3--:R-:W-:Y:S01]  /*8e70*/  FADD.FTZ R9, R91, R0 ;  /* 0x000000005b097221 */ /* 0x008fe20000010000 */
[----:B------:R-:W-:Y:S01]  /*8e80*/  F2FP.F16.F32.PACK_AB R107, R110, R107 ;  /* 0x0000006b6e6b723e */ /* 0x000fe200000000ff */
[----:B------:R-:W-:Y:S01]  /*8e90*/  FMUL.FTZ R53, R53, R5 ;  /* 0x0000000535357220 */ /* 0x000fe20000410000 */
[----:B-----5:R-:W-:Y:S01]  /*8ea0*/  FADD.FTZ R11, R93, R4 ;  /* 0x000000045d0b7221 */ /* 0x020fe20000010000 */
[----:B------:R-:W-:Y:S01]  /*8eb0*/  FADD.FTZ R9, R20, R9 ;  /* 0x0000000914097221 */ /* 0x000fe20000010000 */
[----:B------:R-:W3:Y:S01]  /*8ec0*/  MUFU.EX2 R83, R83 ;  /* 0x0000005300537308 */ /* 0x000ee20000000800 */
[----:B------:R-:W-:Y:S01]  /*8ed0*/  F2FP.F16.F32.PACK_AB R98, R101, R100 ;  /* 0x000000646562723e */ /* 0x000fe200000000ff */
[----:B--2---:R-:W-:Y:S01]  /*8ee0*/  FADD.FTZ R0, R80, R11 ;  /* 0x0000000b50007221 */ /* 0x004fe20000010000 */
[----:B----4-:R-:W-:Y:S01]  /*8ef0*/  FADD.FTZ R4, R94, R9 ;  /* 0x000000095e047221 */ /* 0x010fe20000010000 */
[----:B------:R-:W-:Y:S01]  /*8f00*/  F2FP.F16.F32.PACK_AB R99, R90, R99 ;  /* 0x000000635a63723e */ /* 0x000fe200000000ff */
[----:B------:R2:W-:Y:S01]  /*8f10*/  STSM.16.M88.4 [R2+0x2a300], R104 ;  /* 0x02a3006802007844 */ /* 0x0005e20000000200 */
[----:B------:R-:W-:Y:S01]  /*8f20*/  F2FP.F16.F32.PACK_AB R90, R93, R92 ;  /* 0x0000005c5d5a723e */ /* 0x000fe200000000ff */
[----:B------:R-:W-:Y:S01]  /*8f30*/  FMUL.FTZ R56, R56, R5 ;  /* 0x0000000538387220 */ /* 0x000fe20000410000 */
[----:B------:R-:W4:Y:S01]  /*8f40*/  MUFU.EX2 R84, R84 ;  /* 0x0000005400547308 */ /* 0x000f220000000800 */
[C---:B-1----:R-:W-:Y:S01]  /*8f50*/  FADD.FTZ R9, R81.reuse, R0 ;  /* 0x0000000051097221 */ /* 0x042fe20000010000 */
[----:B------:R-:W-:Y:S01]  /*8f60*/  F2FP.F16.F32.PACK_AB R80, R81, R80 ;  /* 0x000000505150723e */ /* 0x000fe200000000ff */
[----:B------:R2:W-:Y:S01]  /*8f70*/  STSM.16.M88.4 [R2+0x2bb00], R96 ;  /* 0x02bb006002007844 */ /* 0x0005e20000000200 */
[----:B------:R-:W-:Y:S01]  /*8f80*/  F2FP.F16.F32.PACK_AB R91, R20, R91 ;  /* 0x0000005b145b723e */ /* 0x000fe200000000ff */
[-C--:B------:R-:W-:Y:S01]  /*8f90*/  FMUL.FTZ R57, R57, R5.reuse ;  /* 0x0000000539397220 */ /* 0x080fe20000410000 */
[-C--:B------:R-:W-:Y:S01]  /*8fa0*/  FMUL.FTZ R60, R60, R5.reuse ;  /* 0x000000053c3c7220 */ /* 0x080fe20000410000 */
[-C--:B------:R-:W-:Y:S01]  /*8fb0*/  FMUL.FTZ R61, R61, R5.reuse ;  /* 0x000000053d3d7220 */ /* 0x080fe20000410000 */
[----:B------:R-:W1:Y:S01]  /*8fc0*/  MUFU.EX2 R86, R86 ;  /* 0x0000005600567308 */ /* 0x000e620000000800 */
[C---:B---3--:R-:W-:Y:S01]  /*8fd0*/  FADD.FTZ R7, R83.reuse, R4 ;  /* 0x0000000453077221 */ /* 0x048fe20000010000 */
[----:B------:R-:W-:Y:S01]  /*8fe0*/  F2FP.F16.F32.PACK_AB R81, R83, R94 ;  /* 0x0000005e5351723e */ /* 0x000fe200000000ff */
[----:B------:R2:W-:Y:S01]  /*8ff0*/  STSM.16.M88.4 [R2+0x2d300], R88 ;  /* 0x02d3005802007844 */ /* 0x0005e20000000200 */
[-C--:B------:R-:W-:Y:S01]  /*9000*/  FMUL.FTZ R64, R64, R5.reuse ;  /* 0x0000000540407220 */ /* 0x080fe20000410000 */
[-C--:B------:R-:W-:Y:S01]  /*9010*/  FMUL.FTZ R65, R65, R5.reuse ;  /* 0x0000000541417220 */ /* 0x080fe20000410000 */
[-C--:B------:R-:W-:Y:S01]  /*9020*/  FMUL.FTZ R68, R68, R5.reuse ;  /* 0x0000000544447220 */ /* 0x080fe20000410000 */
[----:B------:R-:W-:Y:S01]  /*9030*/  FMUL.FTZ R69, R69, R5 ;  /* 0x0000000545457220 */ /* 0x000fe20000410000 */
[----:B------:R-:W3:Y:S01]  /*9040*/  MUFU.EX2 R85, R85 ;  /* 0x0000005500557308 */ /* 0x000ee20000000800 */
[----:B----4-:R-:W-:Y:S01]  /*9050*/  FADD.FTZ R0, R84, R9 ;  /* 0x0000000954007221 */ /* 0x010fe20000010000 */
[-C--:B------:R-:W-:Y:S01]  /*9060*/  FMUL.FTZ R26, R26, R77.reuse ;  /* 0x0000004d1a1a7220 */ /* 0x080fe20000410000 */
[-C--:B------:R-:W-:Y:S01]  /*9070*/  FMUL.FTZ R27, R27, R77.reuse ;  /* 0x0000004d1b1b7220 */ /* 0x080fe20000410000 */
[-C--:B------:R-:W-:Y:S01]  /*9080*/  FMUL.FTZ R30, R30, R77.reuse ;  /* 0x0000004d1e1e7220 */ /* 0x080fe20000410000 */
[-C--:B------:R-:W-:Y:S01]  /*9090*/  FMUL.FTZ R31, R31, R77.reuse ;  /* 0x0000004d1f1f7220 */ /* 0x080fe20000410000 */
[-C--:B------:R-:W-:Y:S01]  /*90a0*/  FMUL.FTZ R34, R34, R77.reuse ;  /* 0x0000004d22227220 */ /* 0x080fe20000410000 */
[-C--:B------:R-:W-:Y:S01]  /*90b0*/  FMUL.FTZ R35, R35, R77.reuse ;  /* 0x0000004d23237220 */ /* 0x080fe20000410000 */
[----:B------:R-:W4:Y:S01]  /*90c0*/  MUFU.EX2 R87, R87 ;  /* 0x0000005700577308 */ /* 0x000f220000000800 */
        /* <DEDUP_REMOVED lines=8> */
[C---:B---3--:R-:W-:Y:S01]  /*9150*/  FADD.FTZ R9, R85.reuse, R0 ;  /* 0x0000000055097221 */ /* 0x048fe20000010000 */
[----:B------:R-:W-:Y:S01]  /*9160*/  F2FP.F16.F32.PACK_AB R82, R85, R84 ;  /* 0x000000545552723e */ /* 0x000fe200000000ff */
[-C--:B------:R-:W-:Y:S01]  /*9170*/  FMUL.FTZ R50, R50, R77.reuse ;  /* 0x0000004d32327220 */ /* 0x080fe20000410000 */
[-C--:B------:R-:W-:Y:S01]  /*9180*/  FMUL.FTZ R51, R51, R77.reuse ;  /* 0x0000004d33337220 */ /* 0x080fe20000410000 */
[-C--:B------:R-:W-:Y:S01]  /*9190*/  FMUL.FTZ R54, R54, R77.reuse ;  /* 0x0000004d36367220 */ /* 0x080fe20000410000 */
[-C--:B------:R-:W-:Y:S01]  /*91a0*/  FMUL.FTZ R55, R55, R77.reuse ;  /* 0x0000004d37377220 */ /* 0x080fe20000410000 */
[-C--:B------:R-:W-:Y:S01]  /*91b0*/  FMUL.FTZ R58, R58, R77.reuse ;  /* 0x0000004d3a3a7220 */ /* 0x080fe20000410000 */
[----:B------:R-:W3:Y:S01]  /*91c0*/  MUFU.EX2 R12, R131 ;  /* 0x00000083000c7308 */ /* 0x000ee20000000800 */
[C---:B----4-:R-:W-:Y:S01]  /*91d0*/  FADD.FTZ R7, R87.reuse, R7 ;  /* 0x0000000757077221 */ /* 0x050fe20000010000 */
[----:B------:R-:W-:Y:S01]  /*91e0*/  F2FP.F16.F32.PACK_AB R83, R87, R86 ;  /* 0x000000565753723e */ /* 0x000fe200000000ff */
[-C--:B------:R-:W-:Y:S01]  /*91f0*/  FMUL.FTZ R59, R59, R77.reuse ;  /* 0x0000004d3b3b7220 */ /* 0x080fe20000410000 */
[-C--:B------:R-:W-:Y:S01]  /*9200*/  FMUL.FTZ R62, R62, R77.reuse ;  /* 0x0000004d3e3e7220 */ /* 0x080fe20000410000 */
[-C--:B------:R-:W-:Y:S01]  /*9210*/  FMUL.FTZ R63, R63, R77.reuse ;  /* 0x0000004d3f3f7220 */ /* 0x080fe20000410000 */
[-C--:B------:R-:W-:Y:S01]  /*9220*/  FMUL.FTZ R66, R66, R77.reuse ;  /* 0x0000004d42427220 */ /* 0x080fe20000410000 */
[----:B------:R2:W-:Y:S01]  /*9230*/  STSM.16.M88.4 [R2+0x2eb00], R80 ;  /* 0x02eb005002007844 */ /* 0x0005e20000000200 */
[----:B------:R-:W4:Y:S01]  /*9240*/  MUFU.EX2 R128, R128 ;  /* 0x0000008000807308 */ /* 0x000f220000000800 */
[----:B-1----:R-:W-:Y:S01]  /*9250*/  FADD.FTZ R9, R72, R9 ;  /* 0x0000000948097221 */ /* 0x002fe20000010000 */
[-C--:B------:R-:W-:Y:S01]  /*9260*/  FMUL.FTZ R67, R67, R77.reuse ;  /* 0x0000004d43437220 */ /* 0x080fe20000410000 */
[-C--:B------:R-:W-:Y:S01]  /*9270*/  FMUL.FTZ R70, R70, R77.reuse ;  /* 0x0000004d46467220 */ /* 0x080fe20000410000 */
[----:B------:R-:W-:Y:S01]  /*9280*/  FMUL.FTZ R71, R71, R77 ;  /* 0x0000004d47477220 */ /* 0x000fe20000410000 */
[----:B------:R-:W-:-:S03]  /*9290*/  MOV R5, R75 ;  /* 0x0000004b00057202 */ /* 0x000fc60000000f00 */
[----:B------:R-:W1:Y:S01]  /*92a0*/  MUFU.EX2 R129, R132 ;  /* 0x0000008400817308 */ /* 0x000e620000000800 */
[----:B---3--:R-:W-:-:S07]  /*92b0*/  FADD.FTZ R7, R12, R7 ;  /* 0x000000070c077221 */ /* 0x008fce0000010000 */
[----:B------:R-:W3:Y:S01]  /*92c0*/  MUFU.EX2 R76, R76 ;  /* 0x0000004c004c7308 */ /* 0x000ee20000000800 */
[C---:B----4-:R-:W-:Y:S01]  /*92d0*/  FADD.FTZ R9, R128.reuse, R9 ;  /* 0x0000000980097221 */ /* 0x050fe20000010000 */
[----:B------:R-:W-:-:S06]  /*92e0*/  F2FP.F16.F32.PACK_AB R128, R128, R72 ;  /* 0x000000488080723e */ /* 0x000fcc00000000ff */
[----:B------:R-:W4:Y:S01]  /*92f0*/  MUFU.EX2 R78, R78 ;  /* 0x0000004e004e7308 */ /* 0x000f220000000800 */
[C---:B-1----:R-:W-:Y:S01]  /*9300*/  FADD.FTZ R7, R129.reuse, R7 ;  /* 0x0000000781077221 */ /* 0x042fe20000010000 */
[----:B------:R-:W-:-:S06]  /*9310*/  F2FP.F16.F32.PACK_AB R129, R129, R12 ;  /* 0x0000000c8181723e */ /* 0x000fcc00000000ff */
[----:B------:R-:W1:Y:S01]  /*9320*/  MUFU.EX2 R79, R79 ;  /* 0x0000004f004f7308 */ /* 0x000e620000000800 */
[----:B---3--:R-:W-:Y:S01]  /*9330*/  F2FP.F16.F32.PACK_AB R130, R6, R76 ;  /* 0x0000004c0682723e */ /* 0x008fe200000000ff */
[----:B------:R-:W-:-:S04]  /*9340*/  FADD.FTZ R9, R76, R9 ;  /* 0x000000094c097221 */ /* 0x000fc80000010000 */
[----:B------:R-:W-:Y:S01]  /*9350*/  FADD.FTZ R0, R6, R9 ;  /* 0x0000000906007221 */ /* 0x000fe20000010000 */
[----:B------:R-:W-:Y:S02]  /*9360*/  IMAD.MOV.U32 R6, RZ, RZ, R73 ;  /* 0x000000ffff067224 */ /* 0x000fe400078e0049 */
[----:B----4-:R-:W-:Y:S01]  /*9370*/  FADD.FTZ R7, R78, R7 ;  /* 0x000000074e077221 */ /* 0x010fe20000010000 */
[----:B-1----:R-:W-:-:S03]  /*9380*/  F2FP.F16.F32.PACK_AB R131, R79, R78 ;  /* 0x0000004e4f83723e */ /* 0x002fc600000000ff */
[----:B------:R-:W-:Y:S02]  /*9390*/  FADD.FTZ R4, R79, R7 ;  /* 0x000000074f047221 */ /* 0x000fe40000010000 */
[----:B------:R2:W-:Y:S01]  /*93a0*/  STSM.16.M88.4 [R2+0x30300], R128 ;  /* 0x0303008002007844 */ /* 0x0005e20000000200 */
[----:B------:R-:W-:Y:S01]  /*93b0*/  @!PT LDS RZ, [RZ] ;  /* 0x00000000fffff984 */ /* 0x000fe20000000800 */
[----:B------:R-:W-:Y:S01]  /*93c0*/  @!PT LDS RZ, [RZ] ;  /* 0x00000000fffff984 */ /* 0x000fe20000000800 */
[----:B------:R-:W-:Y:S01]  /*93d0*/  @!PT LDS RZ, [RZ] ;  /* 0x00000000fffff984 */ /* 0x000fe20000000800 */
[----:B------:R-:W-:Y:S01]  /*93e0*/  @!PT LDS RZ, [RZ] ;  /* 0x00000000fffff984 */ /* 0x000fe20000000800 */
[----:B------:R1:W-:Y:S06]  /*93f0*/  MEMBAR.ALL.CTA ;  /* 0x0000000000007992 */ /* 0x0003ec0000008000 */
[----:B-1----:R-:W1:Y:S02]  /*9400*/  FENCE.VIEW.ASYNC.S ;  /* 0x00000000000073c6 */ /* 0x002e640000000000 */
[----:B-1----:R-:W-:Y:S01]  /*9410*/  NOP ;  /* 0x0000000000007918 */ /* 0x002fe20000000000 */
[----:B------:R-:W-:Y:S05]  /*9420*/  @P2 BRA `(.L_x_8279) ;  /* 0xffffffbc00fc2947 */ /* 0x000fea000383ffff */
.L_x_8270:
[----:B------:R-:W-:Y:S06]  /*9430*/  BAR.ARV 0x8, 0x1a0 ;  /* 0x0206800000007b1d */ /* 0x000fec0000002000 */
[----:B------:R-:W-:Y:S05]  /*9440*/  @!P0 BRA `(.L_x_8280) ;  /* 0x0000000000048947 */ /* 0x000fea0003800000 */
[----:B------:R-:W-:Y:S01]  /*9450*/  BPT.TRAP 0x1 ;  /* 0x000000040000795c */ /* 0x000fe20000300000 */
.L_x_8280:
[----:B------:R-:W-:Y:S01]  /*9460*/  ULEA UR12, UR38, UR39, 0x3 ;  /* 0x00000027260c7291 */ /* 0x000fe2000f8e183f */
[----:B------:R-:W-:-:S05]  /*9470*/  IMAD.U32 R3, RZ, RZ, UR60 ;  /* 0x0000003cff037e24 */ /* 0x000fca000f8e00ff */
[----:B------:R-:W-:-:S04]  /*9480*/  SHF.L.U32 R3, R3, 0x1f, RZ ;  /* 0x0000001f03037819 */ /* 0x000fc800000006ff */
[----:B------:R3:W4:Y:S01]  /*9490*/  SYNCS.PHASECHK.TRANS64.TRYWAIT P2, [UR12+0x31c50], R3 ;  /* 0x031c5003ff0075a7 */ /* 0x000722000804014c */
[----:B------:R-:W-:Y:S05]  /*94a0*/  @!P0 BRA `(.L_x_8281) ;  /* 0x0000000000048947 */ /* 0x000fea0003800000 */
[----:B------:R-:W-:Y:S01]  /*94b0*/  BPT.TRAP 0x1 ;  /* 0x000000040000795c */ /* 0x000fe20000300000 */
.L_x_8281:
[----:B----4-:R-:W-:Y:S05]  /*94c0*/  @P2 BRA `(.L_x_8282) ;  /* 0x0000000000082947 */ /* 0x010fea0003800000 */
[----:B------:R-:W4:Y:S02]  /*94d0*/  SYNCS.PHASECHK.TRANS64.TRYWAIT P0, [UR12+0x31c50], R3 ;  /* 0x031c5003ff0075a7 */ /* 0x000f24000800014c */
[----:B----4-:R-:W-:Y:S05]  /*94e0*/  @!P0 BRA `(.L_x_8283) ;  /* 0x0000004000788947 */ /* 0x010fea0003800000 */
.L_x_8282:
[----:B------:R-:W-:Y:S01]  /*94f0*/  UIADD3 UR4, UR39, 0x200, URZ ;  /* 0x0000020027047890 */ /* 0x000fe2000fffe03f */
[----:B------:R-:W-:Y:S01]  /*9500*/  R2UR UR5, R18 ;  /* 0x00000000120572ca */ /* 0x000fe200000e0000 */
[----:B------:R-:W-:Y:S01]  /*9510*/  WARPGROUP.ARRIVE ;  /* 0x00000000000079c5 */ /* 0x000fe20000000000 */
[----:B------:R-:W-:Y:S01]  /*9520*/  UMOV UR7, 0x80000020 ;  /* 0x8000002000077882 */ /* 0x000fe20000000000 */
[----:B------:R-:W-:Y:S01]  /*9530*/  USHF.R.U32.HI UR4, URZ, 0x4, UR4 ;  /* 0x000000043f047899 */ /* 0x000fe20008011604 */
[----:B---34-:R-:W3:Y:S01]  /*9540*/  SHFL.BFLY PT, R3, R0, 0x2, 0x1f ;  /* 0x0c401f0000037f89 */ /* 0x018ee200000e0000 */
[----:B------:R-:W-:Y:S01]  /*9550*/  UMOV UR9, 0xc0000010 ;  /* 0xc000001000097882 */ /* 0x000fe20000000000 */
[----:B------:R-:W-:Y:S01]  /*9560*/  UMOV UR11, 0x80000020 ;  /* 0x80000020000b7882 */ /* 0x000fe20000000000 */
[----:B------:R-:W-:Y:S01]  /*9570*/  ULOP3.LUT UR4, UR4, 0x3fff, URZ, 0xc0, !UPT ;  /* 0x00003fff04047892 */ /* 0x000fe2000f8ec03f */
[----:B------:R-:W4:Y:S01]  /*9580*/  SHFL.BFLY PT, R5, R4, 0x2, 0x1f ;  /* 0x0c401f0004057f89 */ /* 0x000f2200000e0000 */
[C---:B------:R-:W-:Y:S01]  /*9590*/  IADD3 R13, P6, R16.reuse, 0x20, RZ ;  /* 0x00000020100d7810 */ /* 0x040fe20007fde0ff */
[----:B------:R-:W-:Y:S01]  /*95a0*/  UIADD3 UR35, -UR36, URZ, URZ ;  /* 0x0000003f24237290 */ /* 0x000fe2000fffe13f */
[C---:B------:R-:W-:Y:S01]  /*95b0*/  IADD3 R9, P4, R16.reuse, 0x3020, RZ ;  /* 0x0000302010097810 */ /* 0x040fe20007f9e0ff */
[----:B------:R-:W-:Y:S01]  /*95c0*/  ULOP3.LUT UR6, UR4, 0x2400000, URZ, 0xfc, !UPT ;  /* 0x0240000004067892 */ /* 0x000fe2000f8efc3f */
[----:B------:R-:W-:Y:S01]  /*95d0*/  LOP3.LUT R12, R13, 0x180, RZ, 0xc0, !PT ;  /* 0x000001800d0c7812 */ /* 0x000fe200078ec0ff */
[----:B------:R-:W-:Y:S01]  /*95e0*/  ULOP3.LUT UR4, UR5, 0x10000, URZ, 0xfc, !UPT ;  /* 0x0001000005047892 */ /* 0x000fe2000f8efc3f */
[----:B------:R-:W-:Y:S01]  /*95f0*/  LOP3.LUT R23, R16, 0x180, RZ, 0xc0, !PT ;  /* 0x0000018010177812 */ /* 0x000fe200078ec0ff */
[----:B------:R-:W-:Y:S01]  /*9600*/  UIMAD UR6, UR38, 0x6c0, UR6 ;  /* 0x000006c0260678a4 */ /* 0x000fe2000f8e0206 */
[----:B------:R-:W-:Y:S01]  /*9610*/  LOP3.LUT R8, R9, 0x180, RZ, 0xc0, !PT ;  /* 0x0000018009087812 */ /* 0x000fe200078ec0ff */
[----:B------:R-:W-:Y:S01]  /*9620*/  UMOV UR5, 0xc0000010 ;  /* 0xc000001000057882 */ /* 0x000fe20000000000 */
[----:B------:R-:W-:Y:S01]  /*9630*/  UIADD3 UR8, UR4, 0x180, URZ ;  /* 0x0000018004087890 */ /* 0x000fe2000fffe03f */
[----:B------:R-:W-:Y:S01]  /*9640*/  SHF.R.U64 R12, R12, 0x3, RZ ;  /* 0x000000030c0c7819 */ /* 0x000fe200000012ff */
[----:B------:R-:W-:Y:S01]  /*9650*/  UIADD3 UR10, UR6, 0x40, URZ ;  /* 0x00000040060a7890 */ /* 0x000fe2000fffe03f */
[----:B------:R-:W-:Y:S01]  /*9660*/  SHF.R.U64 R23, R23, 0x3, RZ ;  /* 0x0000000317177819 */ /* 0x000fe200000012ff */
[----:B------:R-:W-:Y:S01]  /*9670*/  IMAD.MOV.U32 R20, RZ, RZ, -0x800000 ;  /* 0xff800000ff147424 */ /* 0x000fe200078e00ff */
[----:B------:R-:W-:Y:S01]  /*9680*/  SHF.R.U64 R8, R8, 0x3, RZ ;  /* 0x0000000308087819 */ /* 0x000fe200000012ff */
[----:B------:R-:W-:Y:S01]  /*9690*/  HGMMA.64x96x16.F32 R24, gdesc[UR4].tnspB, R24, gsb0 ;  /* 0x41600000041879f0 */ /* 0x000fe20008000818 */
[----:B------:R-:W-:Y:S01]  /*96a0*/  UMOV UR5, 0xc0000010 ;  /* 0xc000001000057882 */ /* 0x000fe20000000000 */
[----:B------:R-:W-:Y:S01]  /*96b0*/  UMOV UR7, 0x80000020 ;  /* 0x8000002000077882 */ /* 0x000fe20000000000 */
[----:B---3--:R-:W-:Y:S01]  /*96c0*/  FADD.FTZ R3, R3, R0 ;  /* 0x0000000003037221 */ /* 0x008fe20000010000 */
[----:B------:R-:W-:Y:S01]  /*96d0*/  LOP3.LUT R12, R12, R13, RZ, 0x3c, !PT ;  /* 0x0000000d0c0c7212 */ /* 0x000fe200078e3cff */
[----:B------:R-:W-:Y:S01]  /*96e0*/  IMAD.X R13, RZ, RZ, R17, P6 ;  /* 0x000000ffff0d7224 */ /* 0x000fe200030e0611 */
[----:B------:R-:W-:Y:S01]  /*96f0*/  LOP3.LUT R22, R23, R16, RZ, 0x3c, !PT ;  /* 0x0000001017167212 */ /* 0x000fe200078e3cff */
[----:B----4-:R-:W-:Y:S01]  /*9700*/  FADD.FTZ R5, R5, R4 ;  /* 0x0000000405057221 */ /* 0x010fe20000010000 */
[----:B------:R-:W3:Y:S01]  /*9710*/  SHFL.BFLY PT, R6, R3, 0x1, 0x1f ;  /* 0x0c201f0003067f89 */ /* 0x000ee200000e0000 */
[----:B------:R-:W-:-:S02]  /*9720*/  MOV R23, R17 ;  /* 0x0000001100177202 */ /* 0x000fc40000000f00 */
[----:B------:R-:W-:Y:S01]  /*9730*/  LOP3.LUT R8, R8, R9, RZ, 0x3c, !PT ;  /* 0x0000000908087212 */ /* 0x000fe200078e3cff */
[----:B------:R-:W4:Y:S01]  /*9740*/  SHFL.BFLY PT, R0, R5, 0x1, 0x1f ;  /* 0x0c201f0005007f89 */ /* 0x000f2200000e0000 */
[----:B------:R-:W-:Y:S01]  /*9750*/  IMAD.X R9, RZ, RZ, R17, P4 ;  /* 0x000000ffff097224 */ /* 0x000fe200020e0611 */
[----:B------:R-:W-:Y:S02]  /*9760*/  MOV R22, R22 ;  /* 0x0000001600167202 */ /* 0x000fe40000000f00 */
[----:B------:R-:W-:Y:S01]  /*9770*/  MOV R23, R12 ;  /* 0x0000000c00177202 */ /* 0x000fe20000000f00 */
[----:B------:R-:W-:Y:S01]  /*9780*/  IMAD.MOV.U32 R12, RZ, RZ, RZ ;  /* 0x000000ffff0c7224 */ /* 0x000fe200078e00ff */
[----:B------:R-:W-:Y:S02]  /*9790*/  IADD3 R7, P3, R16, 0x6000, RZ ;  /* 0x0000600010077810 */ /* 0x000fe40007f7e0ff */
[----:B------:R-:W-:Y:S02]  /*97a0*/  R2UR UR14, R148 ;  /* 0x00000000940e72ca */ /* 0x000fe400000e0000 */
[----:B------:R-:W-:-:S02]  /*97b0*/  IADD3 R11, P5, R16, 0x3000, RZ ;  /* 0x00003000100b7810 */ /* 0x000fc40007fbe0ff */
[----:B------:R-:W-:Y:S02]  /*97c0*/  R2UR UR13, R147 ;  /* 0x00000000930d72ca */ /* 0x000fe400000e0000 */
[----:B------:R-:W-:Y:S02]  /*97d0*/  LOP3.LUT R10, R11, 0x180, RZ, 0xc0, !PT ;  /* 0x000001800b0a7812 */ /* 0x000fe400078ec0ff */
[----:B------:R-:W-:Y:S02]  /*97e0*/  MOV R18, 0xff800000 ;  /* 0xff80000000127802 */ /* 0x000fe40000000f00 */
[----:B------:R-:W-:Y:S01]  /*97f0*/  SHF.R.U64 R10, R10, 0x3, RZ ;  /* 0x000000030a0a7819 */ /* 0x000fe200000012ff */
[----:B---3--:R-:W-:Y:S01]  /*9800*/  FADD.FTZ R14, R3, R6 ;  /* 0x00000006030e7221 */ /* 0x008fe20000010000 */
[----:B------:R-:W-:Y:S01]  /*9810*/  LOP3.LUT R6, R7, 0x180, RZ, 0xc0, !PT ;  /* 0x0000018007067812 */ /* 0x000fe200078ec0ff */
[----:B------:R-:W-:Y:S01]  /*9820*/  UIADD3 UR34, -UR14, URZ, URZ ;  /* 0x0000003f0e227290 */ /* 0x000fe2000fffe13f */
[----:B------:R-:W-:Y:S01]  /*9830*/  IADD3 R3, P0, R16, 0x6020, RZ ;  /* 0x0000602010037810 */ /* 0x000fe20007f1e0ff */
[----:B----4-:R-:W-:Y:S01]  /*9840*/  FADD.FTZ R13, R5, R0 ;  /* 0x00000000050d7221 */ /* 0x010fe20000010000 */
[----:B------:R-:W-:-:S02]  /*9850*/  FSETP.NE.FTZ.AND P2, PT, R14, RZ, PT ;  /* 0x000000ff0e00720b */ /* 0x000fc40003f55000 */
[----:B------:R-:W-:Y:S01]  /*9860*/  MOV R0, R8 ;  /* 0x0000000800007202 */ /* 0x000fe20000000f00 */
[----:B------:R-:W-:Y:S01]  /*9870*/  IMAD.MOV.U32 R9, RZ, RZ, RZ ;  /* 0x000000ffff097224 */ /* 0x000fe200078e00ff */
[----:B------:R-:W-:Y:S02]  /*9880*/  SHF.R.U64 R6, R6, 0x3, RZ ;  /* 0x0000000306067819 */ /* 0x000fe400000012ff */
[----:B------:R-:W-:Y:S02]  /*9890*/  LOP3.LUT R4, R3, 0x180, RZ, 0xc0, !PT ;  /* 0x0000018003047812 */ /* 0x000fe400078ec0ff */
[----:B------:R-:W-:Y:S01]  /*98a0*/  LOP3.LUT R6, R6, R7, RZ, 0x3c, !PT ;  /* 0x0000000706067212 */ /* 0x000fe200078e3cff */
[--C-:B------:R-:W-:Y:S01]  /*98b0*/  IMAD.X R7, RZ, RZ, R17.reuse, P3 ;  /* 0x000000ffff077224 */ /* 0x100fe200018e0611 */
[----:B------:R-:W-:Y:S02]  /*98c0*/  FSETP.NE.FTZ.AND P4, PT, R13, RZ, PT ;  /* 0x000000ff0d00720b */ /* 0x000fe40003f95000 */
[----:B------:R-:W-:Y:S01]  /*98d0*/  SHF.R.U64 R4, R4, 0x3, RZ ;  /* 0x0000000304047819 */ /* 0x000fe200000012ff */
[----:B------:R-:W3:Y:S01]  /*98e0*/  @P2 MUFU.LG2 R8, R14 ;  /* 0x0000000e00082308 */ /* 0x000ee20000000c00 */
[----:B------:R-:W-:Y:S01]  /*98f0*/  LOP3.LUT R10, R10, R11, RZ, 0x3c, !PT ;  /* 0x0000000b0a0a7212 */ /* 0x000fe200078e3cff */
[----:B------:R-:W-:Y:S01]  /*9900*/  IMAD.X R11, RZ, RZ, R17, P5 ;  /* 0x000000ffff0b7224 */ /* 0x000fe200028e0611 */
[----:B------:R-:W-:-:S02]  /*9910*/  LOP3.LUT R4, R4, R3, RZ, 0x3c, !PT ;  /* 0x0000000304047212 */ /* 0x000fc400078e3cff */
[----:B------:R-:W-:Y:S01]  /*9920*/  MOV R3, R6 ;  /* 0x0000000600037202 */ /* 0x000fe20000000f00 */
[----:B------:R-:W-:Y:S01]  /*9930*/  @P2 FMUL.FTZ R6, R74, 0.69314718246459960938 ;  /* 0x3f3172184a062820 */ /* 0x000fe20000410000 */
[----:B------:R-:W-:Y:S01]  /*9940*/  MOV R72, R10 ;  /* 0x0000000a00487202 */ /* 0x000fe20000000f00 */
[----:B------:R-:W-:Y:S01]  /*9950*/  @P2 MUFU.RCP R12, R14 ;  /* 0x0000000e000c2308 */ /* 0x000fe20000001000 */
[----:B------:R-:W-:Y:S01]  /*9960*/  IMAD.U32 R11, RZ, RZ, UR12 ;  /* 0x0000000cff0b7e24 */ /* 0x000fe2000f8e00ff */
[----:B------:R-:W-:Y:S02]  /*9970*/  IADD3.X R5, RZ, R17, RZ, P0, !PT ;  /* 0x00000011ff057210 */ /* 0x000fe400007fe4ff */
[----:B------:R-:W-:Y:S01]  /*9980*/  LOP3.LUT P0, RZ, R146, 0x3, RZ, 0xc0, !PT ;  /* 0x0000000392ff7812 */ /* 0x000fe2000780c0ff */
[----:B------:R-:W-:Y:S01]  /*9990*/  @!P1 VIADD R11, R11, 0x31c60 ;  /* 0x00031c600b0b9836 */ /* 0x000fe20000000000 */
[----:B------:R-:W-:Y:S02]  /*99a0*/  MOV R21, R4 ;  /* 0x0000000400157202 */ /* 0x000fe40000000f00 */
[----:B------:R-:W4:Y:S01]  /*99b0*/  @P4 MUFU.LG2 R10, R13 ;  /* 0x0000000d000a4308 */ /* 0x000f220000000c00 */
[----:B---3--:R-:W-:Y:S01]  /*99c0*/  @P2 FMUL.FTZ R7, R8, 0.69314718246459960938 ;  /* 0x3f31721808072820 */ /* 0x008fe20000410000 */
[----:B------:R-:W-:-:S03]  /*99d0*/  @!P1 PRMT R11, RZ, 0x654, R11 ;  /* 0x00000654ff0b9816 */ /* 0x000fc6000000000b */
[----:B------:R-:W-:Y:S02]  /*99e0*/  @P2 FFMA.FTZ R20, R6, R75, R7 ;  /* 0x0000004b06142223 */ /* 0x000fe40000010007 */
[----:B------:R-:W3:Y:S01]  /*99f0*/  LDC.64 R6, c[0x0][0xb78] ;  /* 0x0002de00ff067b82 */ /* 0x000ee20000000a00 */
[----:B------:R5:W1:Y:S02]  /*9a00*/  @P4 MUFU.RCP R9, R13 ;  /* 0x0000000d00094308 */ /* 0x000a640000001000 */
[----:B-----5:R-:W-:Y:S01]  /*9a10*/  @P4 FMUL.FTZ R13, R74, 0.69314718246459960938 ;  /* 0x3f3172184a0d4820 */ /* 0x020fe20000410000 */
[----:B----4-:R-:W-:-:S04]  /*9a20*/  @P4 FMUL.FTZ R10, R10, 0.69314718246459960938 ;  /* 0x3f3172180a0a4820 */ /* 0x010fc80000410000 */
[----:B------:R-:W-:Y:S01]  /*9a30*/  @P4 FFMA.FTZ R18, R13, R73, R10 ;  /* 0x000000490d124223 */ /* 0x000fe2000001000a */
[----:B------:R-:W-:Y:S02]  /*9a40*/  WARPGROUP.DEPBAR.LE gsb0, 0x0 ;  /* 0x00008000000079c5 */ /* 0x000fe40000010000 */
[----:B------:R-:W-:-:S06]  /*9a50*/  WARPGROUP.ARRIVE ;  /* 0x00000000000079c5 */ /* 0x000fcc0000000000 */
[----:B------:R-:W-:Y:S01]  /*9a60*/  HGMMA.64x96x16.F32 R24, gdesc[UR8].tnspB, R24, gsb0 ;  /* 0x41600000081879f0 */ /* 0x000fe20008000818 */
[----:B------:R-:W-:Y:S02]  /*9a70*/  UIADD3 UR8, UR4, 0x300, URZ ;  /* 0x0000030004087890 */ /* 0x000fe4000fffe03f */
[----:B------:R-:W-:Y:S01]  /*9a80*/  UIADD3 UR10, UR6, 0x80, URZ ;  /* 0x00000080060a7890 */ /* 0x000fe2000fffe03f */
[----:B------:R-:W-:Y:S01]  /*9a90*/  UMOV UR9, 0xc0000010 ;  /* 0xc000001000097882 */ /* 0x000fe20000000000 */
[----:B------:R-:W-:Y:S01]  /*9aa0*/  UMOV UR11, 0x80000020 ;  /* 0x80000020000b7882 */ /* 0x000fe20000000000 */
        /* <DEDUP_REMOVED lines=35> */
[----:B------:R-:W-:Y:S02]  /*9ce0*/  UIADD3 UR4, UR4, 0xc00, URZ ;  /* 0x00000c0004047890 */ /* 0x000fe4000fffe03f */
[----:B------:R-:W-:Y:S01]  /*9cf0*/  UIADD3 UR6, UR6, 0x200, URZ ;  /* 0x0000020006067890 */ /* 0x000fe2000fffe03f */
[----:B------:R-:W-:Y:S02]  /*9d00*/  WARPGROUP.DEPBAR.LE gsb0, 0x0 ;  /* 0x00008000000079c5 */ /* 0x000fe40000010000 */
[----:B------:R-:W-:-:S06]  /*9d10*/  WARPGROUP.ARRIVE ;  /* 0x00000000000079c5 */ /* 0x000fcc0000000000 */
[----:B------:R-:W-:Y:S01]  /*9d20*/  HGMMA.64x96x16.F32 R24, gdesc[UR8].tnspB, R24, gsb0 ;  /* 0x41600000081879f0 */ /* 0x000fe20008000818 */
[----:B------:R-:W-:Y:S01]  /*9d30*/  ULDC.64 UR8, c[0x0][0xb70] ;  /* 0x0002dc0000087ab9 */ /* 0x000fe20000000a00 */
[----:B------:R-:W-:Y:S01]  /*9d40*/  R2UR UR10, R144 ;  /* 0x00000000900a72ca */ /* 0x000fe200000e0000 */
[----:B------:R-:W-:Y:S02]  /*9d50*/  WARPGROUP.DEPBAR.LE gsb0, 0x0 ;  /* 0x00008000000079c5 */ /* 0x000fe40000010000 */
[----:B------:R-:W-:-:S06]  /*9d60*/  WARPGROUP.ARRIVE ;  /* 0x00000000000079c5 */ /* 0x000fcc0000000000 */
[----:B------:R-:W-:Y:S01]  /*9d70*/  HGMMA.64x96x16.F32 R24, gdesc[UR4].tnspB, R24, gsb0 ;  /* 0x41600000041879f0 */ /* 0x000fe20008000818 */
[----:B------:R-:W-:Y:S01]  /*9d80*/  ULDC UR4, c[0x0][0xdb4] ;  /* 0x00036d0000047ab9 */ /* 0x000fe20000000800 */
[----:B------:R-:W-:Y:S01]  /*9d90*/  ULDC UR5, c[0x0][0xda8] ;  /* 0x00036a0000057ab9 */ /* 0x000fe20000000800 */
[----:B------:R-:W-:Y:S02]  /*9da0*/  UIMAD UR35, UR4, UR35, UR14 ;  /* 0x00000023042372a4 */ /* 0x000fe4000f8e020e */
[----:B------:R-:W-:Y:S02]  /*9db0*/  UIMAD UR34, UR5, UR34, UR13 ;  /* 0x00000022052272a4 */ /* 0x000fe4000f8e020d */
[----:B------:R-:W-:Y:S02]  /*9dc0*/  USHF.R.S32.HI UR4, URZ, 0x1f, UR35 ;  /* 0x0000001f3f047899 */ /* 0x000fe40008011423 */
[----:B------:R-:W-:Y:S02]  /*9dd0*/  UIMAD UR34, UR34, 0xc0, URZ ;  /* 0x000000c0222278a4 */ /* 0x000fe4000f8e023f */
[----:B------:R-:W-:-:S02]  /*9de0*/  UIMAD UR6, UR4, UR8, URZ ;  /* 0x00000008040672a4 */ /* 0x000fc4000f8e023f */
[----:B------:R-:W-:Y:S02]  /*9df0*/  UIMAD.WIDE.U32 UR4, UR35, UR8, URZ ;  /* 0x00000008230472a5 */ /* 0x000fe4000f8e003f */
[----:B------:R-:W-:Y:S01]  /*9e00*/  UIMAD UR6, UR35, UR9, UR6 ;  /* 0x00000009230672a4 */ /* 0x000fe2000f8e0206 */
[----:B------:R-:W-:Y:S01]  /*9e10*/  VIADD R77, R151, UR34 ;  /* 0x00000022974d7c36 */ /* 0x000fe20008000000 */
[----:B------:R-:W-:Y:S01]  /*9e20*/  ULDC UR7, c[0x0][0xa88] ;  /* 0x0002a20000077ab9 */ /* 0x000fe20000000800 */
        /* <DEDUP_REMOVED lines=24> */
[-C--:B----4-:R-:W-:Y:S01]  /*9fb0*/  FMUL.FTZ R11, R24, R12.reuse ;  /* 0x0000000c180b7220 */ /* 0x090fe20000410000 */
[-C--:B------:R-:W-:Y:S01]  /*9fc0*/  FMUL.FTZ R48, R53, R12.reuse ;  /* 0x0000000c35307220 */ /* 0x080fe20000410000 */
[-C--:B------:R-:W-:Y:S01]  /*9fd0*/  FMUL.FTZ R49, R52, R12.reuse ;  /* 0x0000000c34317220 */ /* 0x080fe20000410000 */
[----:B------:R-:W-:Y:S01]  /*9fe0*/  FMUL.FTZ R27, R30, R9 ;  /* 0x000000091e1b7220 */ /* 0x000fe20000410000 */
[-C--:B------:R-:W-:Y:S01]  /*9ff0*/  FMUL.FTZ R52, R57, R12.reuse ;  /* 0x0000000c39347220 */ /* 0x080fe20000410000 */
[----:B------:R-:W-:Y:S01]  /*a000*/  FMUL.FTZ R53, R56, R12 ;  /* 0x0000000c38357220 */ /* 0x000fe20000410000 */
[----:B---3--:R-:W-:-:S02]  /*a010*/  IMAD R24, R6, UR4, RZ ;  /* 0x0000000406187c24 */ /* 0x008fc4000f8e02ff */
        /* <DEDUP_REMOVED lines=13> */
[----:B------:R-:W-:-:S02]  /*a0f0*/  IMAD R54, R7, UR36, R24 ;  /* 0x0000002407367c24 */ /* 0x000fc4000f8e0218 */
[-C--:B------:R-:W-:Y:S01]  /*a100*/  FMUL.FTZ R26, R35, R9.reuse ;  /* 0x00000009231a7220 */ /* 0x080fe20000410000 */
[----:B------:R-:W-:Y:S01]  /*a110*/  FMUL.FTZ R31, R34, R9 ;  /* 0x00000009221f7220 */ /* 0x000fe20000410000 */
[----:B------:R-:W-:-:S04]  /*a120*/  IMAD.WIDE.U32 R24, R6, UR36, R4 ;  /* 0x0000002406187c25 */ /* 0x000fc8000f8e0004 */
        /* <DEDUP_REMOVED lines=8> */
[----:B------:R-:W-:Y:S01]  /*a1b0*/  FMUL.FTZ R55, R58, R9 ;  /* 0x000000093a377220 */ /* 0x000fe20000410000 */
[----:B------:R-:W-:Y:S01]  /*a1c0*/  F2FP.F16.F32.PACK_AB R7, R12, R27 ;  /* 0x0000001b0c07723e */ /* 0x000fe200000000ff */
[----:B------:R-:W-:Y:S01]  /*a1d0*/  FMUL.FTZ R58, R63, R9 ;  /* 0x000000093f3a7220 */ /* 0x000fe20000410000 */
[----:B------:R-:W-:Y:S01]  /*a1e0*/  F2FP.F16.F32.PACK_AB R8, R28, R29 ;  /* 0x0000001d1c08723e */ /* 0x000fe200000000ff */
[-C--:B------:R-:W-:Y:S01]  /*a1f0*/  FMUL.FTZ R59, R62, R9.reuse ;  /* 0x000000093e3b7220 */ /* 0x080fe20000410000 */
[----:B------:R-:W-:Y:S01]  /*a200*/  SHF.R.S32.HI R27, RZ, 0x1f, R77 ;  /* 0x0000001fff1b7819 */ /* 0x000fe2000001144d */
[-C--:B------:R-:W-:Y:S01]  /*a210*/  FMUL.FTZ R62, R67, R9.reuse ;  /* 0x00000009433e7220 */ /* 0x080fe20000410000 */
[----:B------:R-:W-:Y:S01]  /*a220*/  IADD3 R28, P1, R77, R24, RZ ;  /* 0x000000184d1c7210 */ /* 0x000fe20007f3e0ff */
[-C--:B------:R-:W-:Y:S01]  /*a230*/  FMUL.FTZ R63, R66, R9.reuse ;  /* 0x00000009423f7220 */ /* 0x080fe20000410000 */
[-C--:B------:R-:W-:Y:S01]  /*a240*/  FMUL.FTZ R66, R71, R9.reuse ;  /* 0x0000000947427220 */ /* 0x080fe20000410000 */
[----:B------:R-:W-:Y:S01]  /*a250*/  FMUL.FTZ R67, R70, R9 ;  /* 0x0000000946437220 */ /* 0x000fe20000410000 */
[----:B------:R-:W-:Y:S01]  /*a260*/  F2FP.F16.F32.PACK_AB R5, R10, R13 ;  /* 0x0000000d0a05723e */ /* 0x000fe200000000ff */
[----:B------:R-:W-:Y:S01]  /*a270*/  ULDC.64 UR4, c[0x0][0xb40] ;  /* 0x0002d00000047ab9 */ /* 0x000fe20000000a00 */
[----:B------:R-:W-:Y:S01]  /*a280*/  F2FP.F16.F32.PACK_AB R6, R14, R15 ;  /* 0x0000000f0e06723e */ /* 0x000fe200000000ff */
[----:B------:R-:W-:Y:S01]  /*a290*/  BAR.SYNC.DEFER_BLOCKING 0x1, 0x180 ;  /* 0x0046000000007b1d */ /* 0x000fe20000010000 */
[----:B------:R-:W-:-:S02]  /*a2a0*/  F2FP.F16.F32.PACK_AB R9, R26, R31 ;  /* 0x0000001f1a09723e */ /* 0x000fc400000000ff */
[----:B------:R-:W-:Y:S02]  /*a2b0*/  F2FP.F16.F32.PACK_AB R10, R32, R33 ;  /* 0x00000021200a723e */ /* 0x000fe400000000ff */
[----:B------:R-:W-:Y:S02]  /*a2c0*/  F2FP.F16.F32.PACK_AB R11, R30, R35 ;  /* 0x000000231e0b723e */ /* 0x000fe400000000ff */
[----:B------:R-:W-:Y:S02]  /*a2d0*/  F2FP.F16.F32.PACK_AB R12, R36, R37 ;  /* 0x00000025240c723e */ /* 0x000fe400000000ff */
[----:B------:R-:W-:Y:S02]  /*a2e0*/  F2FP.F16.F32.PACK_AB R13, R34, R39 ;  /* 0x00000027220d723e */ /* 0x000fe400000000ff */
[----:B------:R-:W-:Y:S02]  /*a2f0*/  F2FP.F16.F32.PACK_AB R14, R40, R41 ;  /* 0x00000029280e723e */ /* 0x000fe400000000ff */
[----:B------:R-:W-:-:S02]  /*a300*/  F2FP.F16.F32.PACK_AB R15, R38, R43 ;  /* 0x0000002b260f723e */ /* 0x000fc400000000ff */
[----:B------:R-:W-:Y:S02]  /*a310*/  IADD3.X R29, R27, R25, R54, P1, !PT ;  /* 0x000000191b1d7210 */ /* 0x000fe40000ffe436 */
        /* <DEDUP_REMOVED lines=8> */
[----:B------:R-:W-:Y:S02]  /*a3a0*/  F2FP.F16.F32.PACK_AB R60, R60, R61 ;  /* 0x0000003d3c3c723e */ /* 0x000fe400000000ff */
[----:B------:R-:W-:Y:S01]  /*a3b0*/  F2FP.F16.F32.PACK_AB R54, R56, R57 ;  /* 0x000000393836723e */ /* 0x000fe200000000ff */
[----:B------:R-:W-:Y:S01]  /*a3c0*/  STSM.16.M88.4 [R72], R12 ;  /* 0x0000000c48007844 */ /* 0x000fe20000000200 */
[----:B------:R-:W-:Y:S02]  /*a3d0*/  F2FP.F16.F32.PACK_AB R55, R58, R59 ;  /* 0x0000003b3a37723e */ /* 0x000fe400000000ff */
[----:B------:R-:W-:Y:S01]  /*a3e0*/  F2FP.F16.F32.PACK_AB R61, R62, R63 ;  /* 0x0000003f3e3d723e */ /* 0x000fe200000000ff */
[----:B------:R-:W-:Y:S01]  /*a3f0*/  STSM.16.M88.4 [R0], R24 ;  /* 0x0000001800007844 */ /* 0x000fe20000000200 */
[----:B------:R-:W-:-:S02]  /*a400*/  F2FP.F16.F32.PACK_AB R62, R64, R65 ;  /* 0x00000041403e723e */ /* 0x000fc400000000ff */
[----:B------:R-:W-:Y:S01]  /*a410*/  F2FP.F16.F32.PACK_AB R63, R66, R67 ;  /* 0x00000043423f723e */ /* 0x000fe200000000ff */
[----:B------:R-:W-:Y:S01]  /*a420*/  STSM.16.M88.4 [R3], R52 ;  /* 0x0000003403007844 */ /* 0x000fe20000000200 */
[C---:B-1----:R-:W-:Y:S01]  /*a430*/  LEA R4, P1, R28.reuse, UR4, 0x2 ;  /* 0x000000041c047c11 */ /* 0x042fe2000f8210ff */
[----:B------:R-:W-:Y:S02]  /*a440*/  ULDC UR4, c[0x0][0xc] ;  /* 0x0000030000047ab9 */ /* 0x000fe40000000800 */
[----:B------:R-:W-:Y:S01]  /*a450*/  STSM.16.M88.4 [R21], R60 ;  /* 0x0000003c15007844 */ /* 0x000fe20000000200 */
[----:B------:R-:W-:Y:S01]  /*a460*/  LEA.HI.X R5, R28, UR5, R29, 0x2, P1 ;  /* 0x000000051c057c11 */ /* 0x000fe200088f141d */
[----:B------:R-:W-:Y:S01]  /*a470*/  UIADD3 UR10, UR4, UR10, URZ ;  /* 0x0000000a040a7290 */ /* 0x000fe2000fffe03f */
[----:B------:R-:W-:Y:S01]  /*a480*/  @!PT LDS RZ, [RZ] ;  /* 0x00000000fffff984 */ /* 0x000fe20000000800 */
[----:B------:R-:W-:Y:S01]  /*a490*/  @!PT LDS RZ, [RZ] ;  /* 0x00000000fffff984 */ /* 0x000fe20000000800 */
[----:B------:R-:W-:Y:S01]  /*a4a0*/  @!PT LDS RZ, [RZ] ;  /* 0x00000000fffff984 */ /* 0x000fe20000000800 */
[----:B------:R-:W-:Y:S01]  /*a4b0*/  @!PT LDS RZ, [RZ] ;  /* 0x00000000fffff984 */ /* 0x000fe20000000800 */
[----:B------:R1:W-:Y:S06]  /*a4c0*/  MEMBAR.ALL.CTA ;  /* 0x0000000000007992 */ /* 0x0003ec0000008000 */
[----:B-1----:R-:W1:Y:S04]  /*a4d0*/  FENCE.VIEW.ASYNC.S ;  /* 0x00000000000073c6 */ /* 0x002e680000000000 */
[----:B-1----:R-:W1:Y:S01]  /*a4e0*/  SHFL.IDX PT, R6, R150, RZ, 0x1f ;  /* 0x00001fff96067589 */ /* 0x002e6200000e0000 */
        /* <DEDUP_REMOVED lines=32> */
.L_x_8285:
[----:B------:R-:W-:Y:S05]  /*a6f0*/  BSYNC B0 ;  /* 0x0000000000007941 */ /* 0x000fea0003800000 */
.L_x_8284:
[----:B------:R-:W1:Y:S01]  /*a700*/  LDC R0, c[0x0][0xda4] ;  /* 0x00036900ff007b82 */ /* 0x000e620000000800 */
[----:B------:R-:W-:Y:S01]  /*a710*/  R2UR UR5, R144 ;  /* 0x00000000900572ca */ /* 0x000fe200000e0000 */
[----:B------:R-:W-:Y:S01]  /*a720*/  UIADD3 UR38, UR38, 0x1, URZ ;  /* 0x0000000126267890 */ /* 0x000fe2000fffe03f */
[----:B------:R-:W-:-:S03]  /*a730*/  IADD3 R145, R145, 0x1, RZ ;  /* 0x0000000191917810 */ /* 0x000fc60007ffe0ff */
[----:B------:R-:W-:-:S04]  /*a740*/  UISETP.NE.AND UP0, UPT, UR38, 0x2, UPT ;  /* 0x000000022600788c */ /* 0x000fc8000bf05270 */
[----:B------:R-:W-:Y:S02]  /*a750*/  USEL UR4, URZ, 0x1, UP0 ;  /* 0x000000013f047887 */ /* 0x000fe40008000000 */
[----:B------:R-:W-:Y:S02]  /*a760*/  USEL UR38, UR38, URZ, UP0 ;  /* 0x0000003f26267287 */ /* 0x000fe40008000000 */
[----:B------:R-:W-:Y:S01]  /*a770*/  ULOP3.LUT UR60, UR60, UR4, URZ, 0x3c, !UPT ;  /* 0x000000043c3c7292 */ /* 0x000fe2000f8e3c3f */
[----:B-1----:R-:W-:-:S13]  /*a780*/  ISETP.LE.AND P0, PT, R0, UR5, PT ;  /* 0x0000000500007c0c */ /* 0x002fda000bf03270 */
[----:B------:R-:W-:Y:S05]  /*a790*/  @!P0 BRA `(.L_x_8286) ;  /* 0xffffff6400b88947 */ /* 0x000fea000383ffff */
[----:B------:R-:W-:Y:S05]  /*a7a0*/  EXIT ;  /* 0x000000000000794d */ /* 0x000fea0003800000 */
.L_x_8262:
[----:B------:R-:W-:-:S08]  /*a7b0*/  NOP ;  /* 0x0000000000007918 */ /* 0x000fd00000000000 */
[----:B---3--:R-:W1:-:S00]  /*a7c0*/  USETMAXREG.DEALLOC.CTAPOOL 0x20 ;  /* 0x00000020000079c8 */ /* 0x008e4000080e0500 */
[----:B-1----:R-:W-:-:S06]  /*a7d0*/  LOP3.LUT R0, R0, 0x3, RZ, 0xc0, !PT ;  /* 0x0000000300007812 */ /* 0x002fcc00078ec0ff */
[----:B------:R-:W1:Y:S02]  /*a7e0*/  SHFL.IDX PT, R0, R0, RZ, 0x1f ;  /* 0x00001fff00007589 */ /* 0x000e6400000e0000 */
[----:B-1----:R-:W-:-:S13]  /*a7f0*/  ISETP.NE.AND P0, PT, R0, RZ, PT ;  /* 0x000000ff0000720c */ /* 0x002fda0003f05270 */
[----:B------:R-:W-:Y:S05]  /*a800*/  @P0 EXIT ;  /* 0x000000000000094d */ /* 0x000fea0003800000 */
[----:B------:R-:W1:Y:S01]  /*a810*/  S2UR UR4, SR_CTAID.X ;  /* 0x00000000000479c3 */ /* 0x000e620000002500 */
[----:B------:R-:W-:Y:S02]  /*a820*/  IMAD.MOV.U32 R16, RZ, RZ, RZ ;  /* 0x000000ffff107224 */ /* 0x000fe400078e00ff */
[----:B------:R-:W-:Y:S02]  /*a830*/  IMAD.MOV.U32 R29, RZ, RZ, 0x1 ;  /* 0x00000001ff1d7424 */ /* 0x000fe400078e00ff */
[----:B------:R-:W-:-:S03]  /*a840*/  IMAD.MOV.U32 R17, RZ, RZ, 0x1 ;  /* 0x00000001ff117424 */ /* 0x000fc600078e00ff */
[----:B------:R-:W1:Y:S02]  /*a850*/  LDC R0, c[0x0][0xda4] ;  /* 0x00036900ff007b82 */ /* 0x000e640000000800 */
[----:B-1----:R-:W-:-:S13]  /*a860*/  ISETP.LE.AND P0, PT, R0, UR4, PT ;  /* 0x0000000400007c0c */ /* 0x002fda000bf03270 */
[----:B------:R-:W-:Y:S05]  /*a870*/  @P0 BRA `(.L_x_8287) ;  /* 0x0000002800640947 */ /* 0x000fea0003800000 */
[----:B------:R-:W1:Y:S01]  /*a880*/  S2R R2, SR_TID.X ;  /* 0x0000000000027919 */ /* 0x000e620000002100 */
[----:B------:R-:W-:Y:S01]  /*a890*/  MOV R26, UR4 ;  /* 0x00000004001a7c02 */ /* 0x000fe20008000f00 */
[----:B------:R-:W-:Y:S01]  /*a8a0*/  IMAD.MOV.U32 R16, RZ, RZ, RZ ;  /* 0x000000ffff107224 */ /* 0x000fe200078e00ff */
[----:B------:R-:W-:Y:S01]  /*a8b0*/  ULDC.64 UR36, c[0x0][0x198] ;  /* 0x0000660000247ab9 */ /* 0x000fe20000000a00 */
[----:B------:R-:W-:Y:S01]  /*a8c0*/  IMAD.MOV.U32 R17, RZ, RZ, 0x1 ;  /* 0x00000001ff117424 */ /* 0x000fe200078e00ff */
[----:B------:R-:W-:Y:S01]  /*a8d0*/  ULDC UR38, c[0x0][0xc] ;  /* 0x0000030000267ab9 */ /* 0x000fe20000000800 */
[----:B------:R-:W-:Y:S01]  /*a8e0*/  IMAD.MOV.U32 R29, RZ, RZ, RZ ;  /* 0x000000ffff1d7224 */ /* 0x000fe200078e00ff */
[----:B-1----:R-:W-:-:S07]  /*a8f0*/  LOP3.LUT R27, R2, 0x1f, RZ, 0xc0, !PT ;  /* 0x0000001f021b7812 */ /* 0x002fce00078ec0ff */
.L_x_8331:
[----:B-1----:R-:W1:Y:S01]  /*a900*/  LDC R0, c[0x0][0xda8] ;  /* 0x00036a00ff007b82 */ /* 0x002e620000000800 */
[----:B--2---:R-:W2:Y:S01]  /*a910*/  S2R R6, SR_CgaCtaId ;  /* 0x0000000000067919 */ /* 0x004ea20000008800 */
[----:B------:R-:W-:Y:S05]  /*a920*/  YIELD ;  /* 0x0000000000007946 */ /* 0x000fea0003800000 */
[----:B------:R-:W-:Y:S01]  /*a930*/  ULDC.64 UR4, c[0x0][0x3f8] ;  /* 0x0000fe0000047ab9 */ /* 0x000fe20000000a00 */
[----:B------:R-:W3:Y:S01]  /*a940*/  LDC R4, c[0x0][0xdb4] ;  /* 0x00036d00ff047b82 */ /* 0x000ee20000000800 */
[----:B------:R-:W-:Y:S01]  /*a950*/  MOV R25, R26 ;  /* 0x0000001a00197202 */ /* 0x000fe20000000f00 */
[----:B------:R-:W-:Y:S01]  /*a960*/  UISETP.NE.U32.AND UP0, UPT, UR4, URZ, UPT ;  /* 0x0000003f0400728c */ /* 0x000fe2000bf05070 */
[----:B------:R-:W-:-:S02]  /*a970*/  MOV R23, 0x400 ;  /* 0x0000040000177802 */ /* 0x000fc40000000f00 */
[----:B------:R-:W-:Y:S01]  /*a980*/  ULDC UR4, c[0x0][0x404] ;  /* 0x0001010000047ab9 */ /* 0x000fe20000000800 */
[----:B------:R-:W-:Y:S02]  /*a990*/  UISETP.NE.AND.EX UP0, UPT, UR5, URZ, UPT, UP0 ;  /* 0x0000003f0500728c */ /* 0x000fe4000bf05300 */
[----:B------:R-:W4:Y:S02]  /*a9a0*/  LDC R28, c[0x0][0x2e0] ;  /* 0x0000b800ff1c7b82 */ /* 0x000f240000000800 */
[----:B------:R-:W-:Y:S01]  /*a9b0*/  USEL UR4, UR4, 0x1, UP0 ;  /* 0x0000000104047887 */ /* 0x000fe20008000000 */
[----:B-1----:R-:W-:Y:S02]  /*a9c0*/  ISETP.NE.AND P0, PT, R0, 0x1, PT ;  /* 0x000000010000780c */ /* 0x002fe40003f05270 */
[----:B---3--:R-:W-:Y:S02]  /*a9d0*/  ISETP.NE.AND P1, PT, R4, 0x1, PT ;  /* 0x000000010400780c */ /* 0x008fe40003f25270 */
[----:B--2---:R-:W-:-:S09]  /*a9e0*/  LEA R23, R6, R23, 0x18 ;  /* 0x0000001706177211 */ /* 0x004fd200078ec0ff */
[----:B------:R-:W1:Y:S01]  /*a9f0*/  @P0 LDC R5, c[0x0][0xdac] ;  /* 0x00036b00ff050b82 */ /* 0x000e620000000800 */
[----:B----4-:R-:W-:-:S07]  /*aa00*/  IMAD R28, R28, UR4, RZ ;  /* 0x000000041c1c7c24 */ /* 0x010fce000f8e02ff */
[----:B------:R-:W2:Y:S08]  /*aa10*/  @P0 LDC R7, c[0x0][0xdb0] ;  /* 0x00036c00ff070b82 */ /* 0x000eb00000000800 */
[----:B------:R-:W3:Y:S01]  /*aa20*/  @P1 LDC.64 R2, c[0x0][0xdb8] ;  /* 0x00036e00ff021b82 */ /* 0x000ee20000000a00 */
[----:B-1----:R-:W-:-:S05]  /*aa30*/  @P0 IMAD.HI.U32 R0, R26, R5, RZ ;  /* 0x000000051a000227 */ /* 0x002fca00078e00ff */
[----:B--2---:R-:W-:Y:S01]  /*aa40*/  @P0 SHF.R.U32.HI R25, RZ, R7, R0 ;  /* 0x00000007ff190219 */ /* 0x004fe20000011600 */
[----:B------:R-:W-:-:S04]  /*aa50*/  VIADD R0, R28, 0x8f ;  /* 0x0000008f1c007836 */ /* 0x000fc80000000000 */
[----:B------:R-:W-:Y:S02]  /*aa60*/  IMAD.MOV.U32 R19, RZ, RZ, R25 ;  /* 0x000000ffff137224 */ /* 0x000fe400078e0019 */
[----:B------:R-:W-:-:S04]  /*aa70*/  IMAD.HI R0, R0, 0x38e38e39, RZ ;  /* 0x38e38e3900007827 */ /* 0x000fc800078e02ff */
[----:B---3--:R-:W-:-:S05]  /*aa80*/  @P1 IMAD.HI.U32 R2, R25, R2, RZ ;  /* 0x0000000219021227 */ /* 0x008fca00078e00ff */
[----:B------:R-:W-:Y:S01]  /*aa90*/  @P1 SHF.R.U32.HI R19, RZ, R3, R2 ;  /* 0x00000003ff131219 */ /* 0x000fe20000011602 */
[----:B------:R-:W-:Y:S01]  /*aaa0*/  VIADD R2, R23, 0x16a00 ;  /* 0x00016a0017027836 */ /* 0x000fe20000000000 */
[----:B------:R-:W-:Y:S02]  /*aab0*/  SHF.R.U32.HI R3, RZ, 0x1f, R0 ;  /* 0x0000001fff037819 */ /* 0x000fe40000011600 */
[----:B------:R-:W-:Y:S02]  /*aac0*/  IADD3 R22, -R19, RZ, RZ ;  /* 0x000000ff13167210 */ /* 0x000fe40007ffe1ff */
[----:B------:R-:W-:Y:S02]  /*aad0*/  LOP3.LUT P0, RZ, R2, 0x1bf, RZ, 0xc0, !PT ;  /* 0x000001bf02ff7812 */ /* 0x000fe4000780c0ff */
[----:B------:R-:W-:Y:S01]  /*aae0*/  LEA.HI.SX32 R24, R0, R3, 0x1b ;  /* 0x0000000300187211 */ /* 0x000fe200078fdaff */
[----:B------:R-:W-:-:S10]  /*aaf0*/  IMAD R22, R4, R22, R25 ;  /* 0x0000001604167224 */ /* 0x000fd400078e0219 */
[----:B------:R-:W-:Y:S05]  /*ab00*/  @!P0 BRA `(.L_x_8288) ;  /* 0x0000000000408947 */ /* 0x000fea0003800000 */
        /* <DEDUP_REMOVED lines=16> */
.L_x_8288:
        /* <DEDUP_REMOVED lines=19> */
.L_x_8290:
        /* <DEDUP_REMOVED lines=16> */
.L_x_8289:
[----:B------:R-:W-:Y:S01]  /*ae40*/  ULDC.64 UR4, c[0x0][0x9f8] ;  /* 0x00027e0000047ab9 */ /* 0x000fe20000000a00 */
[----:B------:R-:W1:Y:S01]  /*ae50*/  LDC R0, c[0x0][0x428] ;  /* 0x00010a00ff007b82 */ /* 0x000e620000000800 */
[----:B------:R-:W-:Y:S01]  /*ae60*/  ISETP.NE.U32.AND P0, PT, RZ, UR4, PT ;  /* 0x00000004ff007c0c */ /* 0x000fe2000bf05070 */
[----:B------:R-:W-:Y:S01]  /*ae70*/  IMAD.MOV.U32 R6, RZ, RZ, R19 ;  /* 0x000000ffff067224 */ /* 0x000fe200078e0013 */
[----:B------:R-:W-:Y:S01]  /*ae80*/  ULDC.64 UR6, c[0x0][0x208] ;  /* 0x0000820000067ab9 */ /* 0x000fe20000000a00 */
[----:B------:R-:W-:Y:S01]  /*ae90*/  ISETP.NE.AND P1, PT, R27, RZ, PT ;  /* 0x000000ff1b00720c */ /* 0x000fe20003f25270 */
[----:B------:R-:W-:Y:S01]  /*aea0*/  IMAD.MOV R9, RZ, RZ, -R25 ;  /* 0x000000ffff097224 */ /* 0x000fe200078e0a19 */
[----:B------:R-:W-:Y:S01]  /*aeb0*/  ISETP.NE.AND.EX P0, PT, RZ, UR5, PT, P0 ;  /* 0x00000005ff007c0c */ /* 0x000fe2000bf05300 */
[----:B------:R-:W-:-:S12]  /*aec0*/  ULDC UR4, c[0x0][0xda8] ;  /* 0x00036a0000047ab9 */ /* 0x000fd80000000800 */
[----:B------:R-:W2:Y:S02]  /*aed0*/  @P0 LDC.64 R2, c[0x0][0x9f8] ;  /* 0x00027e00ff020b82 */ /* 0x000ea40000000a00 */
[----:B--2---:R-:W-:-:S05]  /*aee0*/  @P0 IMAD.WIDE R2, R19, 0x4, R2 ;  /* 0x0000000413020825 */ /* 0x004fca00078e0202 */
[----:B------:R2:W5:Y:S01]  /*aef0*/  @P0 LDG.E R6, desc[UR6][R2.64] ;  /* 0x0000000602060981 */ /* 0x000562000c1e1900 */
[----:B-1----:R-:W-:Y:S01]  /*af00*/  ISETP.NE.AND P0, PT, R0, 0x1, PT ;  /* 0x000000010000780c */ /* 0x002fe20003f05270 */
[----:B------:R-:W-:Y:S01]  /*af10*/  VOTEU.ALL UP1, P1 ;  /* 0x00000000003f7886 */ /* 0x000fe20000820000 */
[----:B------:R-:W-:Y:S01]  /*af20*/  IMAD R9, R9, UR4, R26 ;  /* 0x0000000409097c24 */ /* 0x000fe2000f8e021a */
[----:B------:R-:W-:Y:S02]  /*af30*/  MOV R0, R22 ;  /* 0x0000001600007202 */ /* 0x000fe40000000f00 */
[----:B------:R-:W-:Y:S01]  /*af40*/  PLOP3.LUT P2, PT, P1, PT, PT, 0x8, 0x0 ;  /* 0x000000000000781c */ /* 0x000fe20000f4e170 */
[----:B------:R-:W-:Y:S01]  /*af50*/  @!UP1 UIADD3 UR8, UP0, UR36, 0x270, URZ ;  /* 0x0000027024089890 */ /* 0x000fe2000ff1e03f */
[----:B------:R-:W-:-:S03]  /*af60*/  IMAD R9, R9, 0xc0, RZ ;  /* 0x000000c009097824 */ /* 0x000fc600078e02ff */
[----:B------:R-:W-:-:S03]  /*af70*/  @!UP1 UIADD3.X UR9, URZ, UR37, URZ, UP0, !UPT ;  /* 0x000000253f099290 */ /* 0x000fc600087fe43f */
[----:B------:R-:W1:Y:S01]  /*af80*/  @P0 LDC R5, c[0x0][0x42c] ;  /* 0x00010b00ff050b82 */ /* 0x000e620000000800 */
[----:B------:R-:W-:-:S07]  /*af90*/  VOTEU.ALL UP0, P1 ;  /* 0x00000000003f7886 */ /* 0x000fce0000800000 */
[----:B------:R-:W3:Y:S01]  /*afa0*/  @P0 LDC R7, c[0x0][0x430] ;  /* 0x00010c00ff070b82 */ /* 0x000ee20000000800 */
[----:B-1----:R-:W-:-:S05]  /*afb0*/  @P0 IMAD.HI.U32 R4, R22, R5, RZ ;  /* 0x0000000516040227 */ /* 0x002fca00078e00ff */
[----:B--23--:R-:W-:-:S07]  /*afc0*/  @P0 SHF.R.U32.HI R0, RZ, R7, R4 ;  /* 0x00000007ff000219 */ /* 0x00cfce0000011604 */
.L_x_8291:
        /* <DEDUP_REMOVED lines=13> */
.L_x_8292:
        /* <DEDUP_REMOVED lines=12> */
.L_x_8293:
        /* <DEDUP_REMOVED lines=15> */
.L_x_8347:
[----:B------:R-:W-:Y:S01]  /*b250*/  UMOV UR4, 0xffffffff ;  /* 0xffffffff00047882 */ /* 0x000fe20000000000 */
[----:B------:R-:W-:Y:S01]  /*b260*/  SHF.R.S32.HI R8, RZ, 0x1f, R6 ;  /* 0x0000001fff087819 */ /* 0x000fe20000011406 */
[----:B------:R-:W-:Y:S01]  /*b270*/  VIADD R10, R24, 0xffffffff ;  /* 0xffffffff180a7836 */ /* 0x000fe20000000000 */
[----:B------:R-:W-:Y:S06]  /*b280*/  BRA.DIV UR4, `(.L_x_8295) ;  /* 0x00000026045c7947 */ /* 0x000fec000b800000 */
[----:B------:R-:W-:-:S13]  /*b290*/  ELECT P6, URZ, PT ;  /* 0x00000000003f782f */ /* 0x000fda00038c0000 */
.L_x_8350:
[----:B------:R-:W-:Y:S05]  /*b2a0*/  @!P6 BRA `(.L_x_8296) ;  /* 0x0000000000f8e947 */ /* 0x000fea0003800000 */
[----:B------:R-:W-:Y:S01]  /*b2b0*/  MOV R18, R10 ;  /* 0x0000000a00127202 */ /* 0x000fe20000000f00 */
[----:B------:R-:W-:Y:S01]  /*b2c0*/  IMAD.MOV.U32 R7, RZ, RZ, R6 ;  /* 0x000000ffff077224 */ /* 0x000fe200078e0006 */
        /* <DEDUP_REMOVED lines=18> */
[----:B------:R-:W-:-:S04]  /*b3f0*/  IMAD.MOV R5, RZ, RZ, -R11 ;  /* 0x000000ffff057224 */ /* 0x000fc800078e0a0b */
[----:B------:R-:W-:-:S07]  /*b400*/  IMAD R18, R18, R5, R10 ;  /* 0x0000000512127224 */ /* 0x000fce00078e020a */
.L_x_8297:
[----:B------:R-:W2:Y:S01]  /*b410*/  S2R R4, SR_TID.X ;  /* 0x0000000000047919 */ /* 0x000ea20000002100 */
[----:B------:R-:W-:Y:S02]  /*b420*/  LEA R5, R16, R23, 0x3 ;  /* 0x0000001710057211 */ /* 0x000fe400078e18ff */
[----:B--2---:R-:W-:Y:S02]  /*b430*/  LOP3.LUT R11, R4, 0x7f, RZ, 0xc0, !PT ;  /* 0x0000007f040b7812 */ /* 0x004fe400078ec0ff */
[----:B------:R-:W-:Y:S02]  /*b440*/  SHF.L.U32 R4, R17, 0x1f, RZ ;  /* 0x0000001f11047819 */ /* 0x000fe400000006ff */
[----:B------:R-:W-:Y:S02]  /*b450*/  ISETP.NE.AND P2, PT, R11, RZ, PT ;  /* 0x000000ff0b00720c */ /* 0x000fe40003f45270 */
[----:B------:R-:W2:Y:S02]  /*b460*/  SYNCS.PHASECHK.TRANS64.TRYWAIT P1, [R5+URZ+0x31c40], R4 ;  /* 0x031c4004050075a7 */ /* 0x000ea4000802017f */
[----:B--2---:R-:W-:Y:S09]  /*b470*/  @!P1 BRA `(.L_x_8298) ;  /* 0x0000002400009947 */ /* 0x004ff20003800000 */
.L_x_8351:
[----:B------:R-:W-:Y:S05]  /*b480*/  @P2 BRA `(.L_x_8299) ;  /* 0x0000000000142947 */ /* 0x000fea0003800000 */
[----:B------:R-:W-:Y:S01]  /*b490*/  ISETP.NE.AND P1, PT, R27, RZ, PT ;  /* 0x000000ff1b00720c */ /* 0x000fe20003f25270 */
[----:B--2---:R-:W-:-:S04]  /*b4a0*/  IMAD.MOV.U32 R4, RZ, RZ, 0x6c00 ;  /* 0x00006c00ff047424 */ /* 0x004fc800078e00ff */
[----:B------:R3:W-:Y:S08]  /*b4b0*/  SYNCS.ARRIVE.TRANS64 RZ, [R5+URZ+0x31c30], R4 ;  /* 0x031c300405ff79a7 */ /* 0x0007f0000800003f */
[----:B------:R-:W-:Y:S05]  /*b4c0*/  @!P1 BRA `(.L_x_8299) ;  /* 0x0000000000049947 */ /* 0x000fea0003800000 */
[----:B------:R-:W-:Y:S01]  /*b4d0*/  BPT.TRAP 0x1 ;  /* 0x000000040000795c */ /* 0x000fe20000300000 */
.L_x_8299:
[----:B--23--:R-:W-:Y:S01]  /*b4e0*/  IMAD R4, R16, 0x6c00, R23 ;  /* 0x00006c0010047824 */ /* 0x00cfe200078e0217 */
        /* <DEDUP_REMOVED lines=26> */
.L_x_8296:
[----:B------:R-:W-:Y:S05]  /*b690*/  WARPSYNC.ALL ;  /* 0x0000000000007948 */ /* 0x000fea0003800000 */
[----:B------:R-:W-:Y:S01]  /*b6a0*/  BAR.SYNC.DEFER_BLOCKING 0x8, 0x1a0 ;  /* 0x0206800000007b1d */ /* 0x000fe20000010000 */
[----:B------:R-:W-:Y:S02]  /*b6b0*/  R2UR UR24, R23 ;  /* 0x00000000171872ca */ /* 0x000fe400000e0000 */
        /* <DEDUP_REMOVED lines=12> */
[----:B------:R-:W-:Y:S01]  /*b780*/  UIADD3 UR8, UR24, 0xda00, URZ ;  /* 0x0000da0018087890 */ /* 0x000fe2000fffe03f */
[----:B------:R-:W-:Y:S01]  /*b790*/  @P1 IMAD.MOV.U32 R4, RZ, RZ, 0x9000 ;  /* 0x00009000ff041424 */ /* 0x000fe200078e00ff */
[----:B------:R-:W-:Y:S01]  /*b7a0*/  UIADD3 UR9, UR24, 0x31c00, URZ ;  /* 0x00031c0018097890 */ /* 0x000fe2000fffe03f */
[----:B------:R-:W-:Y:S01]  /*b7b0*/  @P1 R2UR UR19, R9 ;  /* 0x00000000091312ca */ /* 0x000fe200000e0000 */
[----:B------:R-:W-:Y:S01]  /*b7c0*/  UIADD3 UR16, UR24, 0x10a00, URZ ;  /* 0x00010a0018107890 */ /* 0x000fe2000fffe03f */
[----:B------:R-:W-:Y:S01]  /*b7d0*/  BSSY B0, `(.L_x_8300) ;  /* 0x0000014000007945 */ /* 0x000fe20003800000 */
[----:B------:R-:W-:Y:S01]  /*b7e0*/  UMOV UR15, 0x12f00000 ;  /* 0x12f00000000f7882 */ /* 0x000fe20000000000 */
[----:B------:R-:W-:Y:S01]  /*b7f0*/  UMOV UR18, 0x20 ;  /* 0x0000002000127882 */ /* 0x000fe20000000000 */
[----:B------:R-:W-:Y:S01]  /*b800*/  UMOV UR22, 0x0 ;  /* 0x0000000000167882 */ /* 0x000fe20000000000 */
[----:B------:R-:W-:Y:S01]  /*b810*/  UMOV UR17, UR9 ;  /* 0x0000000900117c82 */ /* 0x000fe20008000000 */
[----:B------:R2:W-:Y:S01]  /*b820*/  @P1 SYNCS.ARRIVE.TRANS64 RZ, [R23+URZ+0x31c00], R4 ;  /* 0x031c000417ff19a7 */ /* 0x0005e2000800003f */
[----:B------:R3:W-:Y:S01]  /*b830*/  UTMALDG.4D [UR8], [UR4], desc[UR6] ;  /* 0x00000608040075b4 */ /* 0x0007e20008019000 */
[----:B------:R-:W-:Y:S01]  /*b840*/  UMOV UR23, 0x12f00000 ;  /* 0x12f0000000177882 */ /* 0x000fe20000000000 */
[----:B------:R-:W-:-:S03]  /*b850*/  ISETP.GE.AND P2, PT, R28, 0x91, PT ;  /* 0x000000911c00780c */ /* 0x000fc60003f46270 */
[----:B------:R4:W-:Y:S01]  /*b860*/  UTMALDG.4D [UR16], [UR4], desc[UR14] ;  /* 0x00000e10040075b4 */ /* 0x0009e20008019000 */
[----:B--2---:R-:W-:-:S04]  /*b870*/  LOP3.LUT R4, R29, 0x1, RZ, 0xc, !PT ;  /* 0x000000011d047812 */ /* 0x004fc800078e0cff */
[----:B------:R-:W-:Y:S02]  /*b880*/  SHF.L.U32 R4, R4, 0x1f, RZ ;  /* 0x0000001f04047819 */ /* 0x000fe400000006ff */
[----:B---3--:R-:W-:Y:S01]  /*b890*/  @P1 R2UR UR13, R19 ;  /* 0x00000000130d12ca */ /* 0x008fe200000e0000 */
[----:B------:R-:W-:Y:S01]  /*b8a0*/  UIADD3 UR8, UR24, 0x13a00, URZ ;  /* 0x00013a0018087890 */ /* 0x000fe2000fffe03f */
[----:B------:R-:W-:Y:S01]  /*b8b0*/  @P1 R2UR UR12, R22 ;  /* 0x00000000160c12ca */ /* 0x000fe200000e0000 */
[----:B------:R-:W-:Y:S01]  /*b8c0*/  UMOV UR10, 0x40 ;  /* 0x00000040000a7882 */ /* 0x000fe20000000000 */
[----:B------:R-:W-:-:S13]  /*b8d0*/  @P1 R2UR UR11, R9 ;  /* 0x00000000090b12ca */ /* 0x000fda00000e0000 */
[----:B------:R4:W-:Y:S01]  /*b8e0*/  UTMALDG.4D [UR8], [UR4], desc[UR22] ;  /* 0x00001608040075b4 */ /* 0x0009e20008019000 */
[----:B------:R-:W2:Y:S02]  /*b8f0*/  SYNCS.PHASECHK.TRANS64.TRYWAIT P1, [R23+URZ+0x31c20], R4 ;  /* 0x031c2004170075a7 */ /* 0x000ea4000802017f */
[----:B--2-4-:R-:W-:Y:S05]  /*b900*/  @!P1 BRA `(.L_x_8301) ;  /* 0x0000001c00f09947 */ /* 0x014fea0003800000 */
.L_x_8352:
[----:B------:R-:W-:Y:S05]  /*b910*/  BSYNC B0 ;  /* 0x0000000000007941 */ /* 0x000fea0003800000 */
.L_x_8300:
[----:B------:R-:W-:Y:S05]  /*b920*/  @!P2 BRA `(.L_x_8302) ;  /* 0x000000140060a947 */ /* 0x000fea0003800000 */
[----:B--2---:R-:W-:Y:S01]  /*b930*/  IMAD.MOV.U32 R4, RZ, RZ, 0x1 ;  /* 0x00000001ff047424 */ /* 0x004fe200078e00ff */
[C---:B------:R-:W-:Y:S02]  /*b940*/  IADD3 R11, -R24.reuse, RZ, RZ ;  /* 0x000000ff180b7210 */ /* 0x040fe40007ffe1ff */
[----:B------:R-:W-:Y:S02]  /*b950*/  IADD3 R9, R24, -0x2, RZ ;  /* 0xfffffffe18097810 */ /* 0x000fe40007ffe0ff */
[----:B------:R-:W-:-:S05]  /*b960*/  VIADDMNMX R11, R11, R4, 0xffffffff, !PT ;  /* 0xffffffff0b0b7446 */ /* 0x000fca0007800104 */
[----:B------:R-:W-:-:S05]  /*b970*/  IMAD.IADD R4, R24, 0x1, R11 ;  /* 0x0000000118047824 */ /* 0x000fca00078e020b */
[----:B------:R-:W-:-:S04]  /*b980*/  LOP3.LUT R4, R4, 0x1, RZ, 0xc0, !PT ;  /* 0x0000000104047812 */ /* 0x000fc800078ec0ff */
[----:B------:R-:W-:-:S13]  /*b990*/  ISETP.NE.U32.AND P1, PT, R4, 0x1, PT ;  /* 0x000000010400780c */ /* 0x000fda0003f25070 */
[----:B------:R-:W-:Y:S05]  /*b9a0*/  @P1 BRA `(.L_x_8303) ;  /* 0x0000000400b81947 */ /* 0x000fea0003800000 */
[----:B-1----:R-:W-:Y:S01]  /*b9b0*/  VIADD R12, R16, 0x1 ;  /* 0x00000001100c7836 */ /* 0x002fe20000000000 */
        /* <DEDUP_REMOVED lines=26> */
.L_x_8306:
[----:B-1----:R-:W1:Y:S01]  /*bb60*/  S2R R2, SR_TID.X ;  /* 0x0000000000027919 */ /* 0x002e620000002100 */
[----:B------:R-:W-:Y:S02]  /*bb70*/  LEA R3, R12, R23, 0x3 ;  /* 0x000000170c037211 */ /* 0x000fe400078e18ff */
[----:B-1----:R-:W-:Y:S02]  /*bb80*/  LOP3.LUT R5, R2, 0x7f, RZ, 0xc0, !PT ;  /* 0x0000007f02057812 */ /* 0x002fe400078ec0ff */
[----:B------:R-:W-:Y:S02]  /*bb90*/  SHF.L.U32 R2, R13, 0x1f, RZ ;  /* 0x0000001f0d027819 */ /* 0x000fe400000006ff */
[----:B------:R-:W-:Y:S02]  /*bba0*/  ISETP.NE.AND P1, PT, R5, RZ, PT ;  /* 0x000000ff0500720c */ /* 0x000fe40003f25270 */
[----:B------:R-:W1:Y:S02]  /*bbb0*/  SYNCS.PHASECHK.TRANS64.TRYWAIT P2, [R3+URZ+0x31c40], R2 ;  /* 0x031c4002030075a7 */ /* 0x000e64000804017f */
[----:B-1----:R-:W-:Y:S09]  /*bbc0*/  @!P2 BRA `(.L_x_8307) ;  /* 0x0000001c0054a947 */ /* 0x002ff20003800000 */
.L_x_8353:
[----:B------:R-:W-:Y:S05]  /*bbd0*/  @P1 BRA `(.L_x_8308) ;  /* 0x0000000000141947 */ /* 0x000fea0003800000 */
[----:B------:R-:W-:Y:S01]  /*bbe0*/  ISETP.NE.AND P2, PT, R27, RZ, PT ;  /* 0x000000ff1b00720c */ /* 0x000fe20003f45270 */
[----:B-1----:R-:W-:-:S04]  /*bbf0*/  IMAD.MOV.U32 R2, RZ, RZ, 0x6c00 ;  /* 0x00006c00ff027424 */ /* 0x002fc800078e00ff */
[----:B------:R2:W-:Y:S08]  /*bc00*/  SYNCS.ARRIVE.TRANS64 RZ, [R3+URZ+0x31c30], R2 ;  /* 0x031c300203ff79a7 */ /* 0x0005f0000800003f */
[----:B------:R-:W-:Y:S05]  /*bc10*/  @!P2 BRA `(.L_x_8308) ;  /* 0x000000000004a947 */ /* 0x000fea0003800000 */
[----:B------:R-:W-:Y:S01]  /*bc20*/  BPT.TRAP 0x1 ;  /* 0x000000040000795c */ /* 0x000fe20000300000 */
.L_x_8308:
[----:B-12---:R-:W-:Y:S01]  /*bc30*/  IMAD R2, R12, 0x6c00, R23 ;  /* 0x00006c000c027824 */ /* 0x006fe200078e0217 */
        /* <DEDUP_REMOVED lines=29> */
.L_x_8354:
[----:B------:R-:W-:Y:S05]  /*be10*/  @P1 BRA `(.L_x_8310) ;  /* 0x0000000000181947 */ /* 0x000fea0003800000 */
[----:B------:R-:W-:Y:S01]  /*be20*/  ISETP.NE.AND P1, PT, R27, RZ, PT ;  /* 0x000000ff1b00720c */ /* 0x000fe20003f25270 */
[----:B-1----:R-:W-:Y:S02]  /*be30*/  IMAD R2, R16, 0x8, R23 ;  /* 0x0000000810027824 */ /* 0x002fe400078e0217 */
[----:B------:R-:W-:-:S04]  /*be40*/  IMAD.MOV.U32 R3, RZ, RZ, 0x6c00 ;  /* 0x00006c00ff037424 */ /* 0x000fc800078e00ff */
[----:B------:R2:W-:Y:S06]  /*be50*/  SYNCS.ARRIVE.TRANS64 RZ, [R2+URZ+0x31c50], R3 ;  /* 0x031c500302ff79a7 */ /* 0x0005ec000800003f */
[----:B------:R-:W-:Y:S05]  /*be60*/  @!P1 BRA `(.L_x_8310) ;  /* 0x0000000000049947 */ /* 0x000fea0003800000 */
[----:B------:R-:W-:Y:S01]  /*be70*/  BPT.TRAP 0x1 ;  /* 0x000000040000795c */ /* 0x000fe20000300000 */
.L_x_8310:
[C---:B--2---:R-:W-:Y:S01]  /*be80*/  IMAD R3, R16.reuse, 0x6c00, R23 ;  /* 0x00006c0010037824 */ /* 0x044fe200078e0217 */
[----:B-1----:R-:W-:Y:S01]  /*be90*/  LEA R2, R16, R23, 0x3 ;  /* 0x0000001710027211 */ /* 0x002fe200078e18ff */
        /* <DEDUP_REMOVED lines=9> */
[----:B------:R-:W-:Y:S01]  /*bf30*/  R2UR UR12, R0 ;  /* 0x00000000000c72ca */ /* 0x000fe200000e0000 */
[----:B------:R-:W-:Y:S01]  /*bf40*/  UMOV UR16, 0x20 ;  /* 0x0000002000107882 */ /* 0x000fe20000000000 */
[----:B------:R-:W-:-:S02]  /*bf50*/  IMAD.MOV.U32 R7, RZ, RZ, R4 ;  /* 0x000000ffff077224 */ /* 0x000fc400078e0004 */
[----:B------:R-:W-:Y:S01]  /*bf60*/  IMAD.MOV.U32 R18, RZ, RZ, R9 ;  /* 0x000000ffff127224 */ /* 0x000fe200078e0009 */
[----:B------:R-:W-:Y:S02]  /*bf70*/  UIMAD UR11, UR11, 0x90, URZ ;  /* 0x000000900b0b78a4 */ /* 0x000fe4000f8e023f */
[----:B------:R-:W-:Y:S02]  /*bf80*/  UIADD3 UR8, UR15, 0x200, URZ ;  /* 0x000002000f087890 */ /* 0x000fe4000fffe03f */
        /* <DEDUP_REMOVED lines=12> */
.L_x_8305:
[----:B------:R-:W-:Y:S05]  /*c050*/  BSYNC B0 ;  /* 0x0000000000007941 */ /* 0x000fea0003800000 */
.L_x_8304:
[----:B------:R-:W-:Y:S01]  /*c060*/  IADD3 R9, R24, -0x3, RZ ;  /* 0xfffffffd18097810 */ /* 0x000fe20007ffe0ff */
[----:B------:R-:W-:Y:S02]  /*c070*/  IMAD.MOV.U32 R16, RZ, RZ, R12 ;  /* 0x000000ffff107224 */ /* 0x000fe400078e000c */
[----:B------:R-:W-:-:S07]  /*c080*/  IMAD.MOV.U32 R17, RZ, RZ, R13 ;  /* 0x000000ffff117224 */ /* 0x000fce00078e000d */
.L_x_8303:
[----:B------:R-:W-:Y:S01]  /*c090*/  IADD3 R11, -R11, RZ, RZ ;  /* 0x000000ff0b0b7210 */ /* 0x000fe20007ffe1ff */
[----:B------:R-:W-:Y:S03]  /*c0a0*/  BSSY B0, `(.L_x_8302) ;  /* 0x00000e0000007945 */ /* 0x000fe60003800000 */
[----:B------:R-:W-:-:S13]  /*c0b0*/  ISETP.NE.AND P1, PT, R10, R11, PT ;  /* 0x0000000b0a00720c */ /* 0x000fda0003f25270 */
[----:B------:R-:W-:Y:S05]  /*c0c0*/  @!P1 BRA `(.L_x_8311) ;  /* 0x0000000c00749947 */ /* 0x000fea0003800000 */
[----:B------:R-:W-:-:S07]  /*c0d0*/  IMAD.MOV.U32 R4, RZ, RZ, R7 ;  /* 0x000000ffff047224 */ /* 0x000fce00078e0007 */
.L_x_8326:
[----:B------:R-:W-:Y:S01]  /*c0e0*/  VIADD R10, R16, 0x1 ;  /* 0x00000001100a7836 */ /* 0x000fe20000000000 */
[----:B------:R-:W-:Y:S04]  /*c0f0*/  BSSY B1, `(.L_x_8312) ;  /* 0x000006a000017945 */ /* 0x000fe80003800000 */
[----:B------:R-:W-:-:S04]  /*c100*/  ISETP.NE.AND P1, PT, R10, 0x2, PT ;  /* 0x000000020a00780c */ /* 0x000fc80003f25270 */
[----:B-12---:R-:W-:Y:S02]  /*c110*/  SEL R2, RZ, 0x1, P1 ;  /* 0x00000001ff027807 */ /* 0x006fe40000800000 */
[----:B------:R-:W-:Y:S02]  /*c120*/  SEL R10, R10, RZ, P1 ;  /* 0x000000ff0a0a7207 */ /* 0x000fe40000800000 */
[----:B------:R-:W-:Y:S01]  /*c130*/  LOP3.LUT R11, R17, R2, RZ, 0x3c, !PT ;  /* 0x00000002110b7212 */ /* 0x000fe200078e3cff */
[----:B------:R-:W-:Y:S06]  /*c140*/  @!P6 BRA `(.L_x_8313) ;  /* 0x000000040090e947 */ /* 0x000fec0003800000 */
[----:B-1----:R-:W-:Y:S01]  /*c150*/  MOV R12, R9 ;  /* 0x00000009000c7202 */ /* 0x002fe20000000f00 */
[----:B------:R-:W-:Y:S06]  /*c160*/  @!P0 BRA `(.L_x_8314) ;  /* 0x0000000000508947 */ /* 0x000fec0003800000 */
[----:B------:R-:W1:Y:S01]  /*c170*/  LDC R12, c[0x0][0x41c] ;  /* 0x00010700ff0c7b82 */ /* 0x000e620000000800 */
[----:B------:R-:W-:Y:S01]  /*c180*/  IMAD.MOV.U32 R13, RZ, RZ, R9 ;  /* 0x000000ffff0d7224 */ /* 0x000fe200078e0009 */
[----:B------:R-:W-:Y:S01]  /*c190*/  ULDC.64 UR4, c[0x0][0x408] ;  /* 0x0001020000047ab9 */ /* 0x000fe20000000a00 */
[----:B------:R-:W-:Y:S01]  /*c1a0*/  ULDC.64 UR6, c[0x0][0x208] ;  /* 0x0000820000067ab9 */ /* 0x000fe20000000a00 */
[----:B------:R-:W-:-:S04]  /*c1b0*/  IMAD R15, R8, UR4, RZ ;  /* 0x00000004080f7c24 */ /* 0x000fc8000f8e02ff */
[----:B------:R-:W2:Y:S01]  /*c1c0*/  LDC.64 R4, c[0x0][0x3f8] ;  /* 0x0000fe00ff047b82 */ /* 0x000ea20000000a00 */
[----:B------:R-:W-:Y:S01]  /*c1d0*/  IMAD R15, R6, UR5, R15 ;  /* 0x00000005060f7c24 */ /* 0x000fe2000f8e020f */
[----:B-1----:R-:W-:-:S13]  /*c1e0*/  ISETP.NE.AND P1, PT, R12, 0x1, PT ;  /* 0x000000010c00780c */ /* 0x002fda0003f25270 */
[----:B------:R-:W1:Y:S02]  /*c1f0*/  @P1 LDC.64 R2, c[0x0][0x420] ;  /* 0x00010800ff021b82 */ /* 0x000e640000000a00 */
[----:B-1----:R-:W-:-:S05]  /*c200*/  @P1 IMAD.HI.U32 R2, R9, R2, RZ ;  /* 0x0000000209021227 */ /* 0x002fca00078e00ff */
[----:B------:R-:W-:-:S04]  /*c210*/  @P1 SHF.R.U32.HI R13, RZ, R3, R2 ;  /* 0x00000003ff0d1219 */ /* 0x000fc80000011602 */
[--C-:B------:R-:W-:Y:S01]  /*c220*/  SHF.R.S32.HI R3, RZ, 0x1f, R13.reuse ;  /* 0x0000001fff037819 */ /* 0x100fe2000001140d */
[----:B------:R-:W-:-:S04]  /*c230*/  IMAD.MOV.U32 R2, RZ, RZ, R13 ;  /* 0x000000ffff027224 */ /* 0x000fc800078e000d */
[----:B------:R-:W-:-:S05]  /*c240*/  IMAD.WIDE.U32 R2, R6, UR4, R2 ;  /* 0x0000000406027c25 */ /* 0x000fca000f8e0002 */
[----:B------:R-:W-:Y:S02]  /*c250*/  IADD3 R3, R15, R3, RZ ;  /* 0x000000030f037210 */ /* 0x000fe40007ffe0ff */
[----:B--2---:R-:W-:-:S04]  /*c260*/  LEA R4, P1, R2, R4, 0x2 ;  /* 0x0000000402047211 */ /* 0x004fc800078210ff */
[----:B------:R-:W-:-:S05]  /*c270*/  LEA.HI.X R5, R2, R5, R3, 0x2, P1 ;  /* 0x0000000502057211 */ /* 0x000fca00008f1403 */
[----:B------:R1:W5:Y:S01]  /*c280*/  LDG.E R4, desc[UR6][R4.64] ;  /* 0x0000000604047981 */ /* 0x000362000c1e1900 */
[----:B------:R-:W-:-:S04]  /*c290*/  IMAD.MOV R2, RZ, RZ, -R13 ;  /* 0x000000ffff027224 */ /* 0x000fc800078e0a0d */
[----:B------:R-:W-:-:S07]  /*c2a0*/  IMAD R12, R12, R2, R9 ;  /* 0x000000020c0c7224 */ /* 0x000fce00078e0209 */
.L_x_8314:
[----:B------:R-:W1:Y:S01]  /*c2b0*/  S2R R2, SR_TID.X ;  /* 0x0000000000027919 */ /* 0x000e620000002100 */
[----:B------:R-:W-:Y:S01]  /*c2c0*/  IMAD R3, R10, 0x8, R23 ;  /* 0x000000080a037824 */ /* 0x000fe200078e0217 */
[----:B-1----:R-:W-:Y:S02]  /*c2d0*/  LOP3.LUT R5, R2, 0x7f, RZ, 0xc0, !PT ;  /* 0x0000007f02057812 */ /* 0x002fe400078ec0ff */
[----:B------:R-:W-:Y:S02]  /*c2e0*/  SHF.L.U32 R2, R11, 0x1f, RZ ;  /* 0x0000001f0b027819 */ /* 0x000fe400000006ff */
[----:B------:R-:W-:Y:S02]  /*c2f0*/  ISETP.NE.AND P1, PT, R5, RZ, PT ;  /* 0x000000ff0500720c */ /* 0x000fe40003f25270 */
[----:B------:R-:W1:Y:S02]  /*c300*/  SYNCS.PHASECHK.TRANS64.TRYWAIT P2, [R3+URZ+0x31c40], R2 ;  /* 0x031c4002030075a7 */ /* 0x000e64000804017f */
[----:B-1----:R-:W-:Y:S09]  /*c310*/  @!P2 BRA `(.L_x_8315) ;  /* 0x0000001400a8a947 */ /* 0x002ff20003800000 */
.L_x_8355:
[----:B------:R-:W-:Y:S05]  /*c320*/  @P1 BRA `(.L_x_8316) ;  /* 0x0000000000141947 */ /* 0x000fea0003800000 */
[----:B------:R-:W-:Y:S02]  /*c330*/  ISETP.NE.AND P2, PT, R27, RZ, PT ;  /* 0x000000ff1b00720c */ /* 0x000fe40003f45270 */
[----:B-1----:R-:W-:-:S04]  /*c340*/  MOV R2, 0x6c00 ;  /* 0x00006c0000027802 */ /* 0x002fc80000000f00 */
[----:B------:R2:W-:Y:S07]  /*c350*/  SYNCS.ARRIVE.TRANS64 RZ, [R3+URZ+0x31c30], R2 ;  /* 0x031c300203ff79a7 */ /* 0x0005ee000800003f */
[----:B------:R-:W-:Y:S05]  /*c360*/  @!P2 BRA `(.L_x_8316) ;  /* 0x000000000004a947 */ /* 0x000fea0003800000 */
[----:B------:R-:W-:Y:S01]  /*c370*/  BPT.TRAP 0x1 ;  /* 0x000000040000795c */ /* 0x000fe20000300000 */
.L_x_8316:
        /* <DEDUP_REMOVED lines=17> */
[----:B------:R-:W-:Y:S01]  /*c490*/  IMAD R2, R16, 0x8, R3 ;  /* 0x0000000810027824 */ /* 0x000fe200078e0203 */
        /* <DEDUP_REMOVED lines=12> */
.L_x_8356:
[----:B------:R-:W-:Y:S05]  /*c560*/  @P1 BRA `(.L_x_8318) ;  /* 0x0000000000141947 */ /* 0x000fea0003800000 */
[----:B------:R-:W-:Y:S02]  /*c570*/  ISETP.NE.AND P1, PT, R27, RZ, PT ;  /* 0x000000ff1b00720c */ /* 0x000fe40003f25270 */
[----:B------:R-:W-:-:S04]  /*c580*/  MOV R3, 0x6c00 ;  /* 0x00006c0000037802 */ /* 0x000fc80000000f00 */
[----:B------:R2:W-:Y:S07]  /*c590*/  SYNCS.ARRIVE.TRANS64 RZ, [R2+URZ+0x50], R3 ;  /* 0x0000500302ff79a7 */ /* 0x0005ee000800003f */
[----:B------:R-:W-:Y:S05]  /*c5a0*/  @!P1 BRA `(.L_x_8318) ;  /* 0x0000000000049947 */ /* 0x000fea0003800000 */
[----:B------:R-:W-:Y:S01]  /*c5b0*/  BPT.TRAP 0x1 ;  /* 0x000000040000795c */ /* 0x000fe20000300000 */
.L_x_8318:
        /* <DEDUP_REMOVED lines=13> */
[----:B------:R-:W-:Y:S01]  /*c690*/  UIMAD UR11, UR11, 0x90, URZ ;  /* 0x000000900b0b78a4 */ /* 0x000fe2000f8e023f */
[----:B------:R-:W-:Y:S01]  /*c6a0*/  IMAD.MOV.U32 R7, RZ, RZ, R4 ;  /* 0x000000ffff077224 */ /* 0x000fe200078e0004 */
[----:B------:R-:W-:Y:S02]  /*c6b0*/  UIADD3 UR9, UR9, 0x50, URZ ;  /* 0x0000005009097890 */ /* 0x000fe4000fffe03f */
[----:B------:R-:W-:Y:S02]  /*c6c0*/  UIADD3 UR14, UR8, 0x200, URZ ;  /* 0x00000200080e7890 */ /* 0x000fe4000fffe03f */
[----:B------:R-:W-:Y:S02]  /*c6d0*/  UIADD3 UR15, UR8, 0x2600, URZ ;  /* 0x00002600080f7890 */ /* 0x000fe4000fffe03f */
[----:B------:R-:W-:-:S03]  /*c6e0*/  UIADD3 UR16, UR8, 0x4a00, URZ ;  /* 0x00004a0008107890 */ /* 0x000fc6000fffe03f */
[----:B------:R-:W-:Y:S01]  /*c6f0*/  UMOV UR8, UR14 ;  /* 0x0000000e00087c82 */ /* 0x000fe20008000000 */
[----:B------:R-:W-:Y:S01]  /*c700*/  UMOV UR14, 0x40 ;  /* 0x00000040000e7882 */ /* 0x000fe20000000000 */
[----:B------:R3:W-:Y:S02]  /*c710*/  UTMALDG.4D [UR8], [UR4], desc[UR6] ;  /* 0x00000608040075b4 */ /* 0x0007e40008019000 */
[----:B---3--:R-:W-:Y:S01]  /*c720*/  UMOV UR8, UR15 ;  /* 0x0000000f00087c82 */ /* 0x008fe20008000000 */
[----:B------:R-:W-:Y:S02]  /*c730*/  UMOV UR10, UR17 ;  /* 0x00000011000a7c82 */ /* 0x000fe40008000000 */
[----:B------:R3:W-:Y:S02]  /*c740*/  UTMALDG.4D [UR8], [UR4], desc[UR6] ;  /* 0x00000608040075b4 */ /* 0x0007e40008019000 */
[----:B---3--:R-:W-:Y:S01]  /*c750*/  UMOV UR8, UR16 ;  /* 0x0000001000087c82 */ /* 0x008fe20008000000 */
[----:B------:R-:W-:-:S02]  /*c760*/  UMOV UR10, UR14 ;  /* 0x0000000e000a7c82 */ /* 0x000fc40008000000 */
[----:B------:R3:W-:Y:S02]  /*c770*/  UTMALDG.4D [UR8], [UR4], desc[UR6] ;  /* 0x00000608040075b4 */ /* 0x0007e40008019000 */
[----:B---3--:R-:W-:Y:S01]  /*c780*/  NOP ;  /* 0x0000000000007918 */ /* 0x008fe20000000000 */
.L_x_8313:
[----:B------:R-:W-:Y:S05]  /*c790*/  BSYNC B1 ;  /* 0x0000000000017941 */ /* 0x000fea0003800000 */
.L_x_8312:
[----:B------:R-:W-:Y:S01]  /*c7a0*/  IADD3 R16, R10, 0x1, RZ ;  /* 0x000000010a107810 */ /* 0x000fe20007ffe0ff */
[----:B------:R-:W-:Y:S03]  /*c7b0*/  BSSY B1, `(.L_x_8319) ;  /* 0x000006b000017945 */ /* 0x000fe60003800000 */
        /* <DEDUP_REMOVED lines=22> */
[----:B--2---:R-:W-:-:S04]  /*c920*/  LEA R4, P1, R2, R4, 0x2 ;  /* 0x0000000402047211 */ /* 0x004fc800078210ff */
[----:B------:R-:W-:-:S05]  /*c930*/  LEA.HI.X R5, R2, R5, R3, 0x2, P1 ;  /* 0x0000000502057211 */ /* 0x000fca00008f1403 */
[----:B------:R1:W5:Y:S01]  /*c940*/  LDG.E R4, desc[UR6][R4.64] ;  /* 0x0000000604047981 */ /* 0x000362000c1e1900 */
[----:B------:R-:W-:-:S04]  /*c950*/  IMAD.MOV R2, RZ, RZ, -R15 ;  /* 0x000000ffff027224 */ /* 0x000fc800078e0a0f */
[----:B------:R-:W-:-:S07]  /*c960*/  IMAD R13, R12, R2, R13 ;  /* 0x000000020c0d7224 */ /* 0x000fce00078e020d */
.L_x_8321:
[----:B------:R-:W1:Y:S01]  /*c970*/  S2R R2, SR_TID.X ;  /* 0x0000000000027919 */ /* 0x000e620000002100 */
[----:B------:R-:W-:Y:S02]  /*c980*/  SHF.L.U32 R3, R17, 0x1f, RZ ;  /* 0x0000001f11037819 */ /* 0x000fe400000006ff */
[----:B-1----:R-:W-:Y:S02]  /*c990*/  LOP3.LUT R5, R2, 0x7f, RZ, 0xc0, !PT ;  /* 0x0000007f02057812 */ /* 0x002fe400078ec0ff */
[----:B------:R-:W-:Y:S02]  /*c9a0*/  LEA R2, R16, R23, 0x3 ;  /* 0x0000001710027211 */ /* 0x000fe400078e18ff */
[----:B------:R-:W-:Y:S02]  /*c9b0*/  ISETP.NE.AND P1, PT, R5, RZ, PT ;  /* 0x000000ff0500720c */ /* 0x000fe40003f25270 */
[----:B------:R-:W1:Y:S02]  /*c9c0*/  SYNCS.PHASECHK.TRANS64.TRYWAIT P2, [R2+URZ+0x31c40], R3 ;  /* 0x031c4003020075a7 */ /* 0x000e64000804017f */
[----:B-1----:R-:W-:Y:S09]  /*c9d0*/  @!P2 BRA `(.L_x_8322) ;  /* 0x000000100020a947 */ /* 0x002ff20003800000 */
.L_x_8357:
[----:B------:R-:W-:Y:S05]  /*c9e0*/  @P1 BRA `(.L_x_8323) ;  /* 0x0000000000141947 */ /* 0x000fea0003800000 */
[----:B------:R-:W-:Y:S01]  /*c9f0*/  ISETP.NE.AND P2, PT, R27, RZ, PT ;  /* 0x000000ff1b00720c */ /* 0x000fe20003f45270 */
[----:B-1----:R-:W-:-:S04]  /*ca00*/  IMAD.MOV.U32 R3, RZ, RZ, 0x6c00 ;  /* 0x00006c00ff037424 */ /* 0x002fc800078e00ff */
[----:B------:R2:W-:Y:S08]  /*ca10*/  SYNCS.ARRIVE.TRANS64 RZ, [R2+URZ+0x31c30], R3 ;  /* 0x031c300302ff79a7 */ /* 0x0005f0000800003f */
[----:B------:R-:W-:Y:S05]  /*ca20*/  @!P2 BRA `(.L_x_8323) ;  /* 0x000000000004a947 */ /* 0x000fea0003800000 */
[----:B------:R-:W-:Y:S01]  /*ca30*/  BPT.TRAP 0x1 ;  /* 0x000000040000795c */ /* 0x000fe20000300000 */
.L_x_8323:
[----:B-12---:R-:W-:Y:S01]  /*ca40*/  IMAD R2, R16, 0x6c00, R23 ;  /* 0x00006c0010027824 */ /* 0x006fe200078e0217 */
[----:B------:R-:W-:Y:S01]  /*ca50*/  R2UR UR11, R13 ;  /* 0x000000000d0b72ca */ /* 0x000fe200000e0000 */
[----:B------:R-:W-:Y:S01]  /*ca60*/  VIADD R3, R23, 0x31c00 ;  /* 0x00031c0017037836 */ /* 0x000fe20000000000 */
[----:B------:R-:W-:Y:S01]  /*ca70*/  UIADD3 UR4, UP0, UR36, 0x370, URZ ;  /* 0x0000037024047890 */ /* 0x000fe2000ff1e03f */
[----:B------:R-:W-:Y:S01]  /*ca80*/  R2UR UR12, R0 ;  /* 0x00000000000c72ca */ /* 0x000fe200000e0000 */
[----:B------:R-:W-:Y:S01]  /*ca90*/  UMOV UR10, URZ ;  /* 0x0000003f000a7c82 */ /* 0x000fe20008000000 */
[----:B------:R-:W-:Y:S01]  /*caa0*/  R2UR UR8, R2 ;  /* 0x00000000020872ca */ /* 0x000fe200000e0000 */
[----:B------:R-:W-:Y:S01]  /*cab0*/  UIADD3.X UR5, URZ, UR37, URZ, UP0, !UPT ;  /* 0x000000253f057290 */ /* 0x000fe200087fe43f */
[----:B------:R-:W-:Y:S01]  /*cac0*/  LEA R2, R16, R3, 0x3 ;  /* 0x0000000310027211 */ /* 0x000fe200078e18ff */
[----:B------:R-:W-:Y:S01]  /*cad0*/  UMOV UR6, 0x0 ;  /* 0x0000000000067882 */ /* 0x000fe20000000000 */
[----:B-----5:R-:W-:Y:S01]  /*cae0*/  R2UR UR13, R4 ;  /* 0x00000000040d72ca */ /* 0x020fe200000e0000 */
[----:B------:R-:W-:Y:S01]  /*caf0*/  UMOV UR7, 0x14f00000 ;  /* 0x14f0000000077882 */ /* 0x000fe20000000000 */
[----:B------:R-:W-:Y:S01]  /*cb00*/  R2UR UR9, R2 ;  /* 0x00000000020972ca */ /* 0x000fe200000e0000 */
[----:B------:R-:W-:Y:S01]  /*cb10*/  UMOV UR17, 0x20 ;  /* 0x0000002000117882 */ /* 0x000fe20000000000 */
[----:B------:R-:W-:Y:S01]  /*cb20*/  UIMAD UR11, UR11, 0x90, URZ ;  /* 0x000000900b0b78a4 */ /* 0x000fe2000f8e023f */
[----:B------:R-:W-:Y:S01]  /*cb30*/  SHF.L.U32 R11, R11, 0x1f, RZ ;  /* 0x0000001f0b0b7819 */ /* 0x000fe200000006ff */
[----:B------:R-:W-:Y:S01]  /*cb40*/  UMOV UR18, 0x40 ;  /* 0x0000004000127882 */ /* 0x000fe20000000000 */
[----:B------:R-:W-:-:S02]  /*cb50*/  IMAD R2, R10, 0x8, R3 ;  /* 0x000000080a027824 */ /* 0x000fc400078e0203 */
[----:B------:R-:W-:Y:S02]  /*cb60*/  UIADD3 UR14, UR8, 0x16a00, URZ ;  /* 0x00016a00080e7890 */ /* 0x000fe4000fffe03f */
[----:B------:R-:W-:Y:S02]  /*cb70*/  UIADD3 UR15, UR8, 0x18e00, URZ ;  /* 0x00018e00080f7890 */ /* 0x000fe4000fffe03f */
[----:B------:R-:W-:Y:S02]  /*cb80*/  UIADD3 UR16, UR8, 0x1b200, URZ ;  /* 0x0001b20008107890 */ /* 0x000fe4000fffe03f */
[----:B------:R-:W-:Y:S01]  /*cb90*/  UIADD3 UR9, UR9, 0x30, URZ ;  /* 0x0000003009097890 */ /* 0x000fe2000fffe03f */
[----:B------:R-:W-:-:S08]  /*cba0*/  UMOV UR8, UR14 ;  /* 0x0000000e00087c82 */ /* 0x000fd00008000000 */
        /* <DEDUP_REMOVED lines=9> */
.L_x_8358:
[----:B------:R-:W-:Y:S05]  /*cc40*/  @P1 BRA `(.L_x_8325) ;  /* 0x0000000000141947 */ /* 0x000fea0003800000 */
[----:B------:R-:W-:Y:S01]  /*cc50*/  ISETP.NE.AND P1, PT, R27, RZ, PT ;  /* 0x000000ff1b00720c */ /* 0x000fe20003f25270 */
[----:B------:R-:W-:-:S04]  /*cc60*/  IMAD.MOV.U32 R3, RZ, RZ, 0x6c00 ;  /* 0x00006c00ff037424 */ /* 0x000fc800078e00ff */
[----:B------:R2:W-:Y:S08]  /*cc70*/  SYNCS.ARRIVE.TRANS64 RZ, [R2+URZ+0x50], R3 ;  /* 0x0000500302ff79a7 */ /* 0x0005f0000800003f */
[----:B------:R-:W-:Y:S05]  /*cc80*/  @!P1 BRA `(.L_x_8325) ;  /* 0x0000000000049947 */ /* 0x000fea0003800000 */
[----:B------:R-:W-:Y:S01]  /*cc90*/  BPT.TRAP 0x1 ;  /* 0x000000040000795c */ /* 0x000fe20000300000 */
.L_x_8325:
        /* <DEDUP_REMOVED lines=18> */
[----:B------:R-:W-:-:S05]  /*cdc0*/  UIADD3 UR15, UR15, 0x4a00, URZ ;  /* 0x00004a000f0f7890 */ /* 0x000fca000fffe03f */
[----:B------:R3:W-:Y:S02]  /*cdd0*/  UTMALDG.4D [UR8], [UR4], desc[UR6] ;  /* 0x00000608040075b4 */ /* 0x0007e40008019000 */
[----:B---3--:R-:W-:Y:S01]  /*cde0*/  UMOV UR8, UR14 ;  /* 0x0000000e00087c82 */ /* 0x008fe20008000000 */
[----:B------:R-:W-:Y:S01]  /*cdf0*/  UMOV UR10, UR16 ;  /* 0x00000010000a7c82 */ /* 0x000fe20008000000 */
[----:B------:R-:W-:Y:S01]  /*ce00*/  UMOV UR14, 0x40 ;  /* 0x00000040000e7882 */ /* 0x000fe20000000000 */
[----:B------:R3:W-:Y:S02]  /*ce10*/  UTMALDG.4D [UR8], [UR4], desc[UR6] ;  /* 0x00000608040075b4 */ /* 0x0007e40008019000 */
[----:B---3--:R-:W-:Y:S01]  /*ce20*/  UMOV UR8, UR15 ;  /* 0x0000000f00087c82 */ /* 0x008fe20008000000 */
[----:B------:R-:W-:Y:S02]  /*ce30*/  UMOV UR10, UR14 ;  /* 0x0000000e000a7c82 */ /* 0x000fe40008000000 */
[----:B------:R3:W-:Y:S02]  /*ce40*/  UTMALDG.4D [UR8], [UR4], desc[UR6] ;  /* 0x00000608040075b4 */ /* 0x0007e40008019000 */
[----:B---3--:R-:W-:Y:S01]  /*ce50*/  NOP ;  /* 0x0000000000007918 */ /* 0x008fe20000000000 */
.L_x_8320:
[----:B------:R-:W-:Y:S05]  /*ce60*/  BSYNC B1 ;  /* 0x0000000000017941 */ /* 0x000fea0003800000 */
.L_x_8319:
[C---:B------:R-:W-:Y:S01]  /*ce70*/  ISETP.GT.AND P1, PT, R9.reuse, 0x1, PT ;  /* 0x000000010900780c */ /* 0x040fe20003f24270 */
[----:B------:R-:W-:-:S12]  /*ce80*/  VIADD R9, R9, 0xfffffffe ;  /* 0xfffffffe09097836 */ /* 0x000fd80000000000 */
[----:B------:R-:W-:Y:S05]  /*ce90*/  @P1 BRA `(.L_x_8326) ;  /* 0xfffffff000901947 */ /* 0x000fea000383ffff */
.L_x_8311:
[----:B------:R-:W-:Y:S05]  /*cea0*/  BSYNC B0 ;  /* 0x0000000000007941 */ /* 0x000fea0003800000 */
.L_x_8302:
[----:B------:R-:W-:Y:S04]  /*ceb0*/  BSSY B0, `(.L_x_8327) ;  /* 0x000002a000007945 */ /* 0x000fe80003800000 */
[----:B------:R-:W-:Y:S05]  /*cec0*/  @!P6 BRA `(.L_x_8328) ;  /* 0x0000000000a0e947 */ /* 0x000fea0003800000 */
[----:B-12---:R-:W1:Y:S01]  /*ced0*/  S2R R2, SR_TID.X ;  /* 0x0000000000027919 */ /* 0x006e620000002100 */
[----:B------:R-:W-:Y:S02]  /*cee0*/  LEA R3, R16, R23, 0x3 ;  /* 0x0000001710037211 */ /* 0x000fe400078e18ff */
[----:B-1----:R-:W-:Y:S02]  /*cef0*/  LOP3.LUT R4, R2, 0x7f, RZ, 0xc0, !PT ;  /* 0x0000007f02047812 */ /* 0x002fe400078ec0ff */
[----:B------:R-:W-:Y:S02]  /*cf00*/  SHF.L.U32 R2, R17, 0x1f, RZ ;  /* 0x0000001f11027819 */ /* 0x000fe400000006ff */
[----:B------:R-:W-:Y:S02]  /*cf10*/  ISETP.NE.AND P1, PT, R4, RZ, PT ;  /* 0x000000ff0400720c */ /* 0x000fe40003f25270 */
[----:B------:R-:W1:Y:S02]  /*cf20*/  SYNCS.PHASECHK.TRANS64.TRYWAIT P0, [R3+URZ+0x31c60], R2 ;  /* 0x031c6002030075a7 */ /* 0x000e64000800017f */
[----:B-1----:R-:W-:Y:S09]  /*cf30*/  @!P0 BRA `(.L_x_8329) ;  /* 0x0000000800f08947 */ /* 0x002ff20003800000 */
.L_x_8359:
[----:B------:R-:W-:Y:S05]  /*cf40*/  @P1 BRA `(.L_x_8330) ;  /* 0x0000000000141947 */ /* 0x000fea0003800000 */
[----:B------:R-:W-:Y:S01]  /*cf50*/  ISETP.NE.AND P0, PT, R27, RZ, PT ;  /* 0x000000ff1b00720c */ /* 0x000fe20003f05270 */
[----:B-1----:R-:W-:-:S04]  /*cf60*/  IMAD.MOV.U32 R2, RZ, RZ, 0x6c00 ;  /* 0x00006c00ff027424 */ /* 0x002fc800078e00ff */
[----:B------:R2:W-:Y:S08]  /*cf70*/  SYNCS.ARRIVE.TRANS64 RZ, [R3+URZ+0x31c50], R2 ;  /* 0x031c500203ff79a7 */ /* 0x0005f0000800003f */
[----:B------:R-:W-:Y:S05]  /*cf80*/  @!P0 BRA `(.L_x_8330) ;  /* 0x0000000000048947 */ /* 0x000fea0003800000 */
[----:B------:R-:W-:Y:S01]  /*cf90*/  BPT.TRAP 0x1 ;  /* 0x000000040000795c */ /* 0x000fe20000300000 */
.L_x_8330:
        /* <DEDUP_REMOVED lines=27> */
.L_x_8328:
[----:B------:R-:W-:Y:S05]  /*d150*/  BSYNC B0 ;  /* 0x0000000000007941 */ /* 0x000fea0003800000 */
.L_x_8327:
[----:B------:R-:W-:Y:S01]  /*d160*/  IADD3 R26, R26, UR38, RZ ;  /* 0x000000261a1a7c10 */ /* 0x000fe2000fffe0ff */
[----:B------:R-:W-:Y:S01]  /*d170*/  ULDC UR4, c[0x0][0xda4] ;  /* 0x0003690000047ab9 */ /* 0x000fe20000000800 */
[----:B------:R-:W-:Y:S02]  /*d180*/  VIADD R16, R16, 0x1 ;  /* 0x0000000110107836 */ /* 0x000fe40000000000 */
[----:B------:R-:W-:Y:S01]  /*d190*/  ISETP.GE.AND P1, PT, R26, UR4, PT ;  /* 0x000000041a007c0c */ /* 0x000fe2000bf26270 */
[----:B------:R-:W-:Y:S02]  /*d1a0*/  VIADD R29, R29, 0x1 ;  /* 0x000000011d1d7836 */ /* 0x000fe40000000000 */
[----:B------:R-:W-:-:S04]  /*d1b0*/  ISETP.NE.AND P0, PT, R16, 0x2, PT ;  /* 0x000000021000780c */ /* 0x000fc80003f05270 */
[----:B------:R-:W-:Y:S02]  /*d1c0*/  SEL R0, RZ, 0x1, P0 ;  /* 0x00000001ff007807 */ /* 0x000fe40000000000 */
[----:B------:R-:W-:Y:S02]  /*d1d0*/  SEL R16, R16, RZ, P0 ;  /* 0x000000ff10107207 */ /* 0x000fe40000000000 */
[----:B------:R-:W-:Y:S02]  /*d1e0*/  LOP3.LUT R17, R17, R0, RZ, 0x3c, !PT ;  /* 0x0000000011117212 */ /* 0x000fe400078e3cff */
[----:B------:R-:W-:Y:S05]  /*d1f0*/  @!P1 BRA `(.L_x_8331) ;  /* 0xffffffd400c09947 */ /* 0x000fea000383ffff */
[----:B------:R-:W-:-:S07]  /*d200*/  LOP3.LUT R29, R29, 0x1, RZ, 0xc, !PT ;  /* 0x000000011d1d7812 */ /* 0x000fce00078e0cff */
.L_x_8287:
[----:B-12---:R-:W1:Y:S01]  /*d210*/  S2R R3, SR_CgaCtaId ;  /* 0x0000000000037919 */ /* 0x006e620000008800 */
[----:B------:R-:W-:Y:S01]  /*d220*/  MOV R0, 0x400 ;  /* 0x0000040000007802 */ /* 0x000fe20000000f00 */
[----:B------:R-:W-:Y:S01]  /*d230*/  BSSY B0, `(.L_x_8332) ;  /* 0x0000005000007945 */ /* 0x000fe20003800000 */
[----:B------:R-:W-:Y:S02]  /*d240*/  SHF.L.U32 R29, R29, 0x1f, RZ ;  /* 0x0000001f1d1d7819 */ /* 0x000fe400000006ff */
[----:B-1----:R-:W-:-:S04]  /*d250*/  LEA R8, R3, R0, 0x18 ;  /* 0x0000000003087211 */ /* 0x002fc800078ec0ff */
[----:B------:R-:W1:Y:S02]  /*d260*/  SYNCS.PHASECHK.TRANS64.TRYWAIT P0, [R8+URZ+0x31c20], R29 ;  /* 0x031c201d080075a7 */ /* 0x000e64000800017f */
[----:B-1----:R-:W-:Y:S05]  /*d270*/  @!P0 BRA `(.L_x_8333) ;  /* 0x0000000800348947 */ /* 0x002fea0003800000 */
.L_x_8360:
[----:B------:R-:W-:Y:S05]  /*d280*/  BSYNC B0 ;  /* 0x0000000000007941 */ /* 0x000fea0003800000 */
.L_x_8332:
[----:B------:R-:W-:-:S03]  /*d290*/  UMOV UR4, 0xffffffff ;  /* 0xffffffff00047882 */ /* 0x000fc60000000000 */
[----:B------:R-:W-:Y:S05]  /*d2a0*/  BRA.DIV UR4, `(.L_x_8334) ;  /* 0x0000000a043c7947 */ /* 0x000fea000b800000 */
[----:B------:R-:W2:Y:S02]  /*d2b0*/  S2R R0, SR_TID.X ;  /* 0x0000000000007919 */ /* 0x000ea40000002100 */
[----:B--2---:R-:W-:-:S04]  /*d2c0*/  SHF.R.U32.HI R0, RZ, 0x5, R0 ;  /* 0x00000005ff007819 */ /* 0x004fc80000011600 */
[----:B------:R-:W-:-:S05]  /*d2d0*/  LOP3.LUT R0, R0, 0x3, RZ, 0xc0, !PT ;  /* 0x0000000300007812 */ /* 0x000fca00078ec0ff */
[----:B------:R2:W3:Y:S02]  /*d2e0*/  SHFL.IDX PT, R14, R0, RZ, 0x1f ;  /* 0x00001fff000e7589 */ /* 0x0004e400000e0000 */
.L_x_8363:
[----:B---3--:R-:W-:Y:S01]  /*d2f0*/  ISETP.NE.AND P0, PT, R14, RZ, PT ;  /* 0x000000ff0e00720c */ /* 0x008fe20003f05270 */
[----:B------:R-:W-:-:S12]  /*d300*/  BSSY B0, `(.L_x_8335) ;  /* 0x0000024000007945 */ /* 0x000fd80003800000 */
[----:B------:R-:W-:Y:S05]  /*d310*/  @P0 BRA `(.L_x_8336) ;  /* 0x0000000000880947 */ /* 0x000fea0003800000 */
[----:B------:R-:W-:-:S03]  /*d320*/  UMOV UR4, 0xffffffff ;  /* 0xffffffff00047882 */ /* 0x000fc60000000000 */
[----:B------:R-:W-:Y:S05]  /*d330*/  BRA.DIV UR4, `(.L_x_8337) ;  /* 0x0000000a044c7947 */ /* 0x000fea000b800000 */
[----:B------:R-:W-:-:S13]  /*d340*/  ELECT P6, URZ, PT ;  /* 0x00000000003f782f */ /* 0x000fda00038c0000 */
.L_x_8366:
[----:B------:R-:W-:Y:S05]  /*d350*/  @!P6 BRA `(.L_x_8336) ;  /* 0x000000000078e947 */ /* 0x000fea0003800000 */
[----:B--2---:R-:W2:Y:S02]  /*d360*/  LDL.LU R0, [R1] ;  /* 0x0000000001007983 */ /* 0x004ea40000300800 */
[----:B--2---:R-:W-:-:S04]  /*d370*/  LOP3.LUT R0, R0, 0x2, RZ, 0xfc, !PT ;  /* 0x0000000200007812 */ /* 0x004fc800078efcff */
[----:B------:R-:W-:-:S13]  /*d380*/  ISETP.NE.AND P2, PT, R0, 0x3, PT ;  /* 0x000000030000780c */ /* 0x000fda0003f45270 */
[----:B------:R-:W-:Y:S05]  /*d390*/  @!P2 BRA `(.L_x_8338) ;  /* 0x000000000004a947 */ /* 0x000fea0003800000 */
[----:B------:R-:W-:Y:S01]  /*d3a0*/  BPT.TRAP 0x1 ;  /* 0x000000040000795c */ /* 0x000fe20000300000 */
.L_x_8338:
[----:B------:R-:W-:Y:S01]  /*d3b0*/  VIADD R3, R8, 0x31c40 ;  /* 0x00031c4008037836 */ /* 0x000fe20000000000 */
[----:B------:R-:W-:Y:S01]  /*d3c0*/  SHF.L.U32 R4, R17, 0x1f, RZ ;  /* 0x0000001f11047819 */ /* 0x000fe200000006ff */
[----:B------:R-:W-:-:S03]  /*d3d0*/  VIADD R0, R16, 0x1 ;  /* 0x0000000110007836 */ /* 0x000fc60000000000 */
[----:B------:R-:W-:Y:S02]  /*d3e0*/  LEA R5, R16, R3, 0x3 ;  /* 0x0000000310057211 */ /* 0x000fe400078e18ff */
[C---:B------:R-:W-:Y:S02]  /*d3f0*/  ISETP.NE.AND P1, PT, R0.reuse, 0x2, PT ;  /* 0x000000020000780c */ /* 0x040fe40003f25270 */
[----:B------:R-:W2:Y:S02]  /*d400*/  SYNCS.PHASECHK.TRANS64.TRYWAIT P0, [R5+URZ], R4 ;  /* 0x00000004050075a7 */ /* 0x000ea4000800017f */
[----:B------:R-:W-:Y:S02]  /*d410*/  SEL R2, RZ, 0x1, P1 ;  /* 0x00000001ff027807 */ /* 0x000fe40000800000 */
[----:B------:R-:W-:Y:S02]  /*d420*/  SEL R6, R0, RZ, P1 ;  /* 0x000000ff00067207 */ /* 0x000fe40000800000 */
[----:B------:R-:W-:-:S03]  /*d430*/  LOP3.LUT R0, R17, R2, RZ, 0x3c, !PT ;  /* 0x0000000211007212 */ /* 0x000fc600078e3cff */
[----:B------:R-:W-:Y:S01]  /*d440*/  IMAD R3, R6, 0x8, R3 ;  /* 0x0000000806037824 */ /* 0x000fe200078e0203 */
[----:B------:R-:W-:Y:S01]  /*d450*/  SHF.L.U32 R0, R0, 0x1f, RZ ;  /* 0x0000001f00007819 */ /* 0x000fe200000006ff */
[----:B--2---:R-:W-:Y:S06]  /*d460*/  @!P0 BRA `(.L_x_8339) ;  /* 0x0000000800208947 */ /* 0x004fec0003800000 */
.L_x_8367:
[----:B------:R-:W3:Y:S02]  /*d470*/  SYNCS.PHASECHK.TRANS64.TRYWAIT P0, [R3+URZ], R0 ;  /* 0x00000000030075a7 */ /* 0x000ee4000800017f */
[----:B---3--:R-:W-:Y:S05]  /*d480*/  @!P0 BRA `(.L_x_8340) ;  /* 0x00000008002c8947 */ /* 0x008fea0003800000 */
.L_x_8368:
[----:B------:R-:W-:Y:S05]  /*d490*/  @!P2 BRA `(.L_x_8341) ;  /* 0x000000000004a947 */ /* 0x000fea0003800000 */
[----:B------:R-:W-:Y:S01]  /*d4a0*/  BPT.TRAP 0x1 ;  /* 0x000000040000795c */ /* 0x000fe20000300000 */
.L_x_8341:
[----:B---3--:R-:W-:-:S05]  /*d4b0*/  IADD3 R3, R8, 0x31c60, RZ ;  /* 0x00031c6008037810 */ /* 0x008fca0007ffe0ff */
[----:B--2---:R-:W-:-:S04]  /*d4c0*/  IMAD R5, R16, 0x8, R3 ;  /* 0x0000000810057824 */ /* 0x004fc800078e0203 */
[----:B------:R-:W2:Y:S02]  /*d4d0*/  SYNCS.PHASECHK.TRANS64.TRYWAIT P0, [R5+URZ], R4 ;  /* 0x00000004050075a7 */ /* 0x000ea4000800017f */
[----:B--2---:R-:W-:Y:S05]  /*d4e0*/  @!P0 BRA `(.L_x_8342) ;  /* 0x0000000800288947 */ /* 0x004fea0003800000 */
.L_x_8369:
[----:B------:R-:W-:-:S07]  /*d4f0*/  IMAD R3, R6, 0x8, R3 ;  /* 0x0000000806037824 */ /* 0x000fce00078e0203 */
.L_x_8343:
[----:B---3--:R3:W4:Y:S02]  /*d500*/  SYNCS.PHASECHK.TRANS64.TRYWAIT P0, [R3+URZ], R0 ;  /* 0x00000000030075a7 */ /* 0x008724000800017f */
[----:B----4-:R-:W-:Y:S05]  /*d510*/  @!P0 NANOSLEEP.SYNCS 0x989680 ;  /* 0x009896800000895d */ /* 0x010fea0003900000 */
[----:B------:R-:W4:Y:S02]  /*d520*/  @!P0 SYNCS.PHASECHK.TRANS64 P0, [R3+URZ], R0 ;  /* 0x00000000030085a7 */ /* 0x000f24000800007f */
[----:B----4-:R-:W-:Y:S05]  /*d530*/  @!P0 BRA `(.L_x_8343) ;  /* 0xfffffffc00f08947 */ /* 0x010fea000383ffff */
.L_x_8336:
[----:B------:R-:W-:Y:S05]  /*d540*/  BSYNC B0 ;  /* 0x0000000000007941 */ /* 0x000fea0003800000 */
.L_x_8335:
[----:B------:R-:W-:Y:S05]  /*d550*/  EXIT ;  /* 0x000000000000794d */ /* 0x000fea0003800000 */
.L_x_8265:
[----:B-1----:R-:W-:-:S04]  /*d560*/  MOV R3, UR39 ;  /* 0x0000002700037c02 */ /* 0x002fc80008000f00 */
[----:B------:R1:W2:Y:S03]  /*d570*/  SYNCS.PHASECHK.TRANS64.TRYWAIT P1, [R3+URZ+0x31c00], R0 ;  /* 0x031c0000030075a7 */ /* 0x0002a6000802017f */
[----:B--2---:R-:W-:Y:S05]  /*d580*/  @!P1 NANOSLEEP.SYNCS 0x989680 ;  /* 0x009896800000995d */ /* 0x004fea0003900000 */
[----:B------:R-:W2:Y:S02]  /*d590*/  @!P1 SYNCS.PHASECHK.TRANS64 P1, [R3+URZ+0x31c00], R0 ;  /* 0x031c0000030095a7 */ /* 0x000ea4000802007f */
[----:B--2---:R-:W-:Y:S05]  /*d5a0*/  @!P1 BRA `(.L_x_8265) ;  /* 0xfffffffc00ec9947 */ /* 0x004fea000383ffff */
[----:B------:R-:W-:Y:S05]  /*d5b0*/  BRA `(.L_x_8344) ;  /* 0xffffff3c00287947 */ /* 0x000fea000383ffff */
.L_x_8269:
[----:B--2---:R2:W3:Y:S02]  /*d5c0*/  SYNCS.PHASECHK.TRANS64.TRYWAIT P2, [R0+URZ+0x31c30], R3 ;  /* 0x031c3003000075a7 */ /* 0x0044e4000804017f */
[----:B---3--:R-:W-:Y:S05]  /*d5d0*/  @!P2 NANOSLEEP.SYNCS 0x989680 ;  /* 0x009896800000a95d */ /* 0x008fea0003900000 */
[----:B------:R-:W3:Y:S02]  /*d5e0*/  @!P2 SYNCS.PHASECHK.TRANS64 P2, [R0+URZ+0x31c30], R3 ;  /* 0x031c30030000a5a7 */ /* 0x000ee4000804007f */
[----:B---3--:R-:W-:Y:S05]  /*d5f0*/  @!P2 BRA `(.L_x_8269) ;  /* 0xfffffffc00f0a947 */ /* 0x008fea000383ffff */
[----:B------:R-:W-:Y:S05]  /*d600*/  BRA `(.L_x_8268) ;  /* 0xffffff3c00507947 */ /* 0x000fea000383ffff */
.L_x_8274:
[----:B---3--:R-:W-:-:S04]  /*d610*/  IMAD.U32 R8, RZ, RZ, UR4 ;  /* 0x00000004ff087e24 */ /* 0x008fc8000f8e00ff */
[----:B------:R3:W4:Y:S03]  /*d620*/  SYNCS.PHASECHK.TRANS64.TRYWAIT P2, [R8+URZ+0x31c30], R7 ;  /* 0x031c3007080075a7 */ /* 0x000726000804017f */
[----:B----4-:R-:W-:Y:S05]  /*d630*/  @!P2 NANOSLEEP.SYNCS 0x989680 ;  /* 0x009896800000a95d */ /* 0x010fea0003900000 */
[----:B------:R-:W4:Y:S02]  /*d640*/  @!P2 SYNCS.PHASECHK.TRANS64 P2, [R8+URZ+0x31c30], R7 ;  /* 0x031c30070800a5a7 */ /* 0x000f24000804007f */
[----:B----4-:R-:W-:Y:S05]  /*d650*/  @!P2 BRA `(.L_x_8274) ;  /* 0xfffffffc00eca947 */ /* 0x010fea000383ffff */
[----:B------:R-:W-:Y:S05]  /*d660*/  BRA `(.L_x_8271) ;  /* 0xffffff7c00b47947 */ /* 0x000fea000383ffff */
.L_x_8278:
[----:B--2---:R-:W-:-:S04]  /*d670*/  IMAD.U32 R8, RZ, RZ, UR4 ;  /* 0x00000004ff087e24 */ /* 0x004fc8000f8e00ff */
[----:B------:R2:W3:Y:S03]  /*d680*/  SYNCS.PHASECHK.TRANS64.TRYWAIT P2, [R8+URZ+0x31c50], R7 ;  /* 0x031c5007080075a7 */ /* 0x0004e6000804017f */
[----:B---3--:R-:W-:Y:S05]  /*d690*/  @!P2 NANOSLEEP.SYNCS 0x989680 ;  /* 0x009896800000a95d */ /* 0x008fea0003900000 */
[----:B------:R-:W3:Y:S02]  /*d6a0*/  @!P2 SYNCS.PHASECHK.TRANS64 P2, [R8+URZ+0x31c50], R7 ;  /* 0x031c50070800a5a7 */ /* 0x000ee4000804007f */
[----:B---3--:R-:W-:Y:S05]  /*d6b0*/  @!P2 BRA `(.L_x_8278) ;  /* 0xfffffffc00eca947 */ /* 0x008fea000383ffff */
[----:B------:R-:W-:Y:S05]  /*d6c0*/  BRA `(.L_x_8275) ;  /* 0xffffff9400507947 */ /* 0x000fea000383ffff */
.L_x_8283:
[----:B----4-:R-:W-:-:S04]  /*d6d0*/  MOV R6, UR12 ;  /* 0x0000000c00067c02 */ /* 0x010fc80008000f00 */
[----:B------:R4:W1:Y:S03]  /*d6e0*/  SYNCS.PHASECHK.TRANS64.TRYWAIT P0, [R6+URZ+0x31c50], R3 ;  /* 0x031c5003060075a7 */ /* 0x000866000800017f */
[----:B-1----:R-:W-:Y:S05]  /*d6f0*/  @!P0 NANOSLEEP.SYNCS 0x989680 ;  /* 0x009896800000895d */ /* 0x002fea0003900000 */
[----:B------:R-:W1:Y:S02]  /*d700*/  @!P0 SYNCS.PHASECHK.TRANS64 P0, [R6+URZ+0x31c50], R3 ;  /* 0x031c5003060085a7 */ /* 0x000e64000800007f */
[----:B-1----:R-:W-:Y:S05]  /*d710*/  @!P0 BRA `(.L_x_8283) ;  /* 0xfffffffc00ec8947 */ /* 0x002fea000383ffff */
[----:B------:R-:W-:Y:S05]  /*d720*/  BRA `(.L_x_8282) ;  /* 0xffffffbc00707947 */ /* 0x000fea000383ffff */
.L_x_8294:
        /* <DEDUP_REMOVED lines=11> */
.L_x_8346:
[----:B------:R-:W-:Y:S05]  /*d7e0*/  BSYNC B0 ;  /* 0x0000000000007941 */ /* 0x000fea0003800000 */
.L_x_8345:
[----:B------:R-:W-:Y:S05]  /*d7f0*/  BRA `(.L_x_8347) ;  /* 0xffffffd800947947 */ /* 0x000fea000383ffff */
.L_x_8295:
[----:B------:R-:W-:Y:S01]  /*d800*/  BSSY B0, `(.L_x_8348) ;  /* 0x0000006000007945 */ /* 0x000fe20003800000 */
[----:B------:R-:W-:-:S07]  /*d810*/  IMAD.MOV.U32 R15, RZ, RZ, -0x1 ;  /* 0xffffffffff0f7424 */ /* 0x000fce00078e00ff */
[----:B------:R-:W-:Y:S05]  /*d820*/  WARPSYNC.COLLECTIVE R15, `(.L_x_8349) ;  /* 0x000000000f0c7348 */ /* 0x000fea0003c00000 */
[----:B------:R-:W-:Y:S02]  /*d830*/  ELECT P6, UR62, PT ;  /* 0x00000000003e782f */ /* 0x000fe400038c0000 */
[----:B------:R-:W-:Y:S01]  /*d840*/  MOV R14, UR62 ;  /* 0x0000003e000e7c02 */ /* 0x000fe20008000f00 */
[----:B------:R-:W-:Y:S10]  /*d850*/  ENDCOLLECTIVE ;  /* 0x000000000000791b */ /* 0x000ff40003800000 */
.L_x_8349:
[----:B------:R-:W-:Y:S05]  /*d860*/  BSYNC B0 ;  /* 0x0000000000007941 */ /* 0x000fea0003800000 */
.L_x_8348:
[----:B------:R-:W-:Y:S05]  /*d870*/  BRA `(.L_x_8350) ;  /* 0xffffffd800887947 */ /* 0x000fea000383ffff */
.L_x_8298:
[----:B--2---:R2:W3:Y:S02]  /*d880*/  SYNCS.PHASECHK.TRANS64.TRYWAIT P1, [R5+URZ+0x31c40], R4 ;  /* 0x031c4004050075a7 */ /* 0x0044e4000802017f */
[----:B---3--:R-:W-:Y:S05]  /*d890*/  @!P1 NANOSLEEP.SYNCS 0x989680 ;  /* 0x009896800000995d */ /* 0x008fea0003900000 */
[----:B------:R-:W3:Y:S02]  /*d8a0*/  @!P1 SYNCS.PHASECHK.TRANS64 P1, [R5+URZ+0x31c40], R4 ;  /* 0x031c4004050095a7 */ /* 0x000ee4000802007f */
[----:B---3--:R-:W-:Y:S05]  /*d8b0*/  @!P1 BRA `(.L_x_8298) ;  /* 0xfffffffc00f09947 */ /* 0x008fea000383ffff */
[----:B------:R-:W-:Y:S05]  /*d8c0*/  BRA `(.L_x_8351) ;  /* 0xffffffd800ec7947 */ /* 0x000fea000383ffff */
.L_x_8301:
[----:B--2---:R2:W3:Y:S02]  /*d8d0*/  SYNCS.PHASECHK.TRANS64.TRYWAIT P1, [R23+URZ+0x31c20], R4 ;  /* 0x031c2004170075a7 */ /* 0x0044e4000802017f */
[----:B---3--:R-:W-:Y:S05]  /*d8e0*/  @!P1 NANOSLEEP.SYNCS 0x989680 ;  /* 0x009896800000995d */ /* 0x008fea0003900000 */
[----:B------:R-:W3:Y:S02]  /*d8f0*/  @!P1 SYNCS.PHASECHK.TRANS64 P1, [R23+URZ+0x31c20], R4 ;  /* 0x031c2004170095a7 */ /* 0x000ee4000802007f */
[----:B---3--:R-:W-:Y:S05]  /*d900*/  @!P1 BRA `(.L_x_8301) ;  /* 0xfffffffc00f09947 */ /* 0x008fea000383ffff */
[----:B------:R-:W-:Y:S05]  /*d910*/  BRA `(.L_x_8352) ;  /* 0xffffffdc00fc7947 */ /* 0x000fea000383ffff */
.L_x_8307:
[----:B-1----:R1:W2:Y:S02]  /*d920*/  SYNCS.PHASECHK.TRANS64.TRYWAIT P2, [R3+URZ+0x31c40], R2 ;  /* 0x031c4002030075a7 */ /* 0x0022a4000804017f */
[----:B--2---:R-:W-:Y:S05]  /*d930*/  @!P2 NANOSLEEP.SYNCS 0x989680 ;  /* 0x009896800000a95d */ /* 0x004fea0003900000 */
[----:B------:R-:W2:Y:S02]  /*d940*/  @!P2 SYNCS.PHASECHK.TRANS64 P2, [R3+URZ+0x31c40], R2 ;  /* 0x031c40020300a5a7 */ /* 0x000ea4000804007f */
[----:B--2---:R-:W-:Y:S05]  /*d950*/  @!P2 BRA `(.L_x_8307) ;  /* 0xfffffffc00f0a947 */ /* 0x004fea000383ffff */
[----:B------:R-:W-:Y:S05]  /*d960*/  BRA `(.L_x_8353) ;  /* 0xffffffe000987947 */ /* 0x000fea000383ffff */
.L_x_8309:
[----:B-1----:R1:W2:Y:S02]  /*d970*/  SYNCS.PHASECHK.TRANS64.TRYWAIT P2, [R2+URZ+0x60], R5 ;  /* 0x00006005020075a7 */ /* 0x0022a4000804017f */
[----:B--2---:R-:W-:Y:S05]  /*d980*/  @!P2 NANOSLEEP.SYNCS 0x989680 ;  /* 0x009896800000a95d */ /* 0x004fea0003900000 */
[----:B------:R-:W2:Y:S02]  /*d990*/  @!P2 SYNCS.PHASECHK.TRANS64 P2, [R2+URZ+0x60], R5 ;  /* 0x000060050200a5a7 */ /* 0x000ea4000804007f */
[----:B--2---:R-:W-:Y:S05]  /*d9a0*/  @!P2 BRA `(.L_x_8309) ;  /* 0xfffffffc00f0a947 */ /* 0x004fea000383ffff */
[----:B------:R-:W-:Y:S05]  /*d9b0*/  BRA `(.L_x_8354) ;  /* 0xffffffe400147947 */ /* 0x000fea000383ffff */
.L_x_8315:
[----:B-1----:R1:W2:Y:S02]  /*d9c0*/  SYNCS.PHASECHK.TRANS64.TRYWAIT P2, [R3+URZ+0x31c40], R2 ;  /* 0x031c4002030075a7 */ /* 0x0022a4000804017f */
[----:B--2---:R-:W-:Y:S05]  /*d9d0*/  @!P2 NANOSLEEP.SYNCS 0x989680 ;  /* 0x009896800000a95d */ /* 0x004fea0003900000 */
[----:B------:R-:W2:Y:S02]  /*d9e0*/  @!P2 SYNCS.PHASECHK.TRANS64 P2, [R3+URZ+0x31c40], R2 ;  /* 0x031c40020300a5a7 */ /* 0x000ea4000804007f */
[----:B--2---:R-:W-:Y:S05]  /*d9f0*/  @!P2 BRA `(.L_x_8315) ;  /* 0xfffffffc00f0a947 */ /* 0x004fea000383ffff */
[----:B------:R-:W-:Y:S05]  /*da00*/  BRA `(.L_x_8355) ;  /* 0xffffffe800447947 */ /* 0x000fea000383ffff */
.L_x_8317:
[----:B-1----:R1:W2:Y:S02]  /*da10*/  SYNCS.PHASECHK.TRANS64.TRYWAIT P2, [R2+URZ+0x60], R17 ;  /* 0x00006011020075a7 */ /* 0x0022a4000804017f */
[----:B--2---:R-:W-:Y:S05]  /*da20*/  @!P2 NANOSLEEP.SYNCS 0x989680 ;  /* 0x009896800000a95d */ /* 0x004fea0003900000 */
[----:B------:R-:W2:Y:S02]  /*da30*/  @!P2 SYNCS.PHASECHK.TRANS64 P2, [R2+URZ+0x60], R17 ;  /* 0x000060110200a5a7 */ /* 0x000ea4000804007f */
[----:B--2---:R-:W-:Y:S05]  /*da40*/  @!P2 BRA `(.L_x_8317) ;  /* 0xfffffffc00f0a947 */ /* 0x004fea000383ffff */
[----:B------:R-:W-:Y:S05]  /*da50*/  BRA `(.L_x_8356) ;  /* 0xffffffe800c07947 */ /* 0x000fea000383ffff */
.L_x_8322:
[----:B-1----:R1:W2:Y:S02]  /*da60*/  SYNCS.PHASECHK.TRANS64.TRYWAIT P2, [R2+URZ+0x31c40], R3 ;  /* 0x031c4003020075a7 */ /* 0x0022a4000804017f */
[----:B--2---:R-:W-:Y:S05]  /*da70*/  @!P2 NANOSLEEP.SYNCS 0x989680 ;  /* 0x009896800000a95d */ /* 0x004fea0003900000 */
[----:B------:R-:W2:Y:S02]  /*da80*/  @!P2 SYNCS.PHASECHK.TRANS64 P2, [R2+URZ+0x31c40], R3 ;  /* 0x031c40030200a5a7 */ /* 0x000ea4000804007f */
[----:B--2---:R-:W-:Y:S05]  /*da90*/  @!P2 BRA `(.L_x_8322) ;  /* 0xfffffffc00f0a947 */ /* 0x004fea000383ffff */
[----:B------:R-:W-:Y:S05]  /*daa0*/  BRA `(.L_x_8357) ;  /* 0xffffffec00cc7947 */ /* 0x000fea000383ffff */
.L_x_8324:
[----:B-1----:R1:W2:Y:S02]  /*dab0*/  SYNCS.PHASECHK.TRANS64.TRYWAIT P2, [R2+URZ+0x60], R11 ;  /* 0x0000600b020075a7 */ /* 0x0022a4000804017f */
[----:B--2---:R-:W-:Y:S05]  /*dac0*/  @!P2 NANOSLEEP.SYNCS 0x989680 ;  /* 0x009896800000a95d */ /* 0x004fea0003900000 */
[----:B------:R-:W2:Y:S02]  /*dad0*/  @!P2 SYNCS.PHASECHK.TRANS64 P2, [R2+URZ+0x60], R11 ;  /* 0x0000600b0200a5a7 */ /* 0x000ea4000804007f */
[----:B--2---:R-:W-:Y:S05]  /*dae0*/  @!P2 BRA `(.L_x_8324) ;  /* 0xfffffffc00f0a947 */ /* 0x004fea000383ffff */
[----:B------:R-:W-:Y:S05]  /*daf0*/  BRA `(.L_x_8358) ;  /* 0xfffffff000507947 */ /* 0x000fea000383ffff */
.L_x_8329:
[----:B-1----:R1:W2:Y:S02]  /*db00*/  SYNCS.PHASECHK.TRANS64.TRYWAIT P0, [R3+URZ+0x31c60], R2 ;  /* 0x031c6002030075a7 */ /* 0x0022a4000800017f */
[----:B--2---:R-:W-:Y:S05]  /*db10*/  @!P0 NANOSLEEP.SYNCS 0x989680 ;  /* 0x009896800000895d */ /* 0x004fea0003900000 */
[----:B------:R-:W2:Y:S02]  /*db20*/  @!P0 SYNCS.PHASECHK.TRANS64 P0, [R3+URZ+0x31c60], R2 ;  /* 0x031c6002030085a7 */ /* 0x000ea4000800007f */
[----:B--2---:R-:W-:Y:S05]  /*db30*/  @!P0 BRA `(.L_x_8329) ;  /* 0xfffffffc00f08947 */ /* 0x004fea000383ffff */
[----:B------:R-:W-:Y:S05]  /*db40*/  BRA `(.L_x_8359) ;  /* 0xfffffff000fc7947 */ /* 0x000fea000383ffff */
.L_x_8333:
[----:B-1----:R1:W2:Y:S02]  /*db50*/  SYNCS.PHASECHK.TRANS64.TRYWAIT P0, [R8+URZ+0x31c20], R29 ;  /* 0x031c201d080075a7 */ /* 0x0022a4000800017f */
[----:B--2---:R-:W-:Y:S05]  /*db60*/  @!P0 NANOSLEEP.SYNCS 0x989680 ;  /* 0x009896800000895d */ /* 0x004fea0003900000 */
[----:B------:R-:W2:Y:S02]  /*db70*/  @!P0 SYNCS.PHASECHK.TRANS64 P0, [R8+URZ+0x31c20], R29 ;  /* 0x031c201d080085a7 */ /* 0x000ea4000800007f */
[----:B--2---:R-:W-:Y:S05]  /*db80*/  @!P0 BRA `(.L_x_8333) ;  /* 0xfffffffc00f08947 */ /* 0x004fea000383ffff */
[----:B------:R-:W-:Y:S05]  /*db90*/  BRA `(.L_x_8360) ;  /* 0xfffffff400b87947 */ /* 0x000fea000383ffff */
.L_x_8334:
[----:B------:R-:W2:Y:S01]  /*dba0*/  S2R R2, SR_TID.X ;  /* 0x0000000000027919 */ /* 0x000ea20000002100 */
[----:B------:R-:W-:Y:S01]  /*dbb0*/  BSSY B0, `(.L_x_8361) ;  /* 0x000000a000007945 */ /* 0x000fe20003800000 */
[----:B------:R-:W-:Y:S01]  /*dbc0*/  IMAD.MOV.U32 R12, RZ, RZ, RZ ;  /* 0x000000ffff0c7224 */ /* 0x000fe200078e00ff */
[----:B------:R-:W-:Y:S01]  /*dbd0*/  MOV R15, 0xffffffff ;  /* 0xffffffff000f7802 */ /* 0x000fe20000000f00 */
[----:B------:R-:W-:Y:S01]  /*dbe0*/  IMAD.MOV.U32 R11, RZ, RZ, 0x1f ;  /* 0x0000001fff0b7424 */ /* 0x000fe200078e00ff */
[----:B--2---:R-:W-:-:S04]  /*dbf0*/  SHF.R.U32.HI R2, RZ, 0x5, R2 ;  /* 0x00000005ff027819 */ /* 0x004fc80000011602 */
[----:B------:R-:W-:-:S04]  /*dc00*/  LOP3.LUT R2, R2, 0x3, RZ, 0xc0, !PT ;  /* 0x0000000302027812 */ /* 0x000fc800078ec0ff */
[----:B------:R-:W-:-:S07]  /*dc10*/  MOV R13, R2 ;  /* 0x00000002000d7202 */ /* 0x000fce0000000f00 */
[----:B-1----:R-:W-:Y:S05]  /*dc20*/  WARPSYNC.COLLECTIVE R15, `(.L_x_8362) ;  /* 0x000000000f087348 */ /* 0x002fea0003c00000 */
[----:B------:R2:W3:Y:S02]  /*dc30*/  SHFL.IDX P6, R14, R13, R12, R11 ;  /* 0x0000000c0d0e7389 */ /* 0x0004e400000c000b */
[----:B-123--:R-:W-:Y:S01]  /*dc40*/  ENDCOLLECTIVE ;  /* 0x000000000000791b */ /* 0x00efe20003800000 */
.L_x_8362:
[----:B------:R-:W-:Y:S05]  /*dc50*/  BSYNC B0 ;  /* 0x0000000000007941 */ /* 0x000fea0003800000 */
.L_x_8361:
[----:B------:R-:W-:Y:S05]  /*dc60*/  BRA `(.L_x_8363) ;  /* 0xfffffff400a07947 */ /* 0x000fea000383ffff */
.L_x_8337:
[----:B------:R-:W-:Y:S01]  /*dc70*/  BSSY B1, `(.L_x_8364) ;  /* 0x0000006000017945 */ /* 0x000fe20003800000 */
[----:B------:R-:W-:-:S07]  /*dc80*/  IMAD.MOV.U32 R15, RZ, RZ, -0x1 ;  /* 0xffffffffff0f7424 */ /* 0x000fce00078e00ff */
[----:B-12---:R-:W-:Y:S05]  /*dc90*/  WARPSYNC.COLLECTIVE R15, `(.L_x_8365) ;  /* 0x000000000f0c7348 */ /* 0x006fea0003c00000 */
[----:B------:R-:W-:Y:S02]  /*dca0*/  ELECT P6, UR62, PT ;  /* 0x00000000003e782f */ /* 0x000fe400038c0000 */
[----:B------:R-:W-:Y:S01]  /*dcb0*/  MOV R14, UR62 ;  /* 0x0000003e000e7c02 */ /* 0x000fe20008000f00 */
[----:B-12---:R-:W-:Y:S10]  /*dcc0*/  ENDCOLLECTIVE ;  /* 0x000000000000791b */ /* 0x006ff40003800000 */
.L_x_8365:
[----:B------:R-:W-:Y:S05]  /*dcd0*/  BSYNC B1 ;  /* 0x0000000000017941 */ /* 0x000fea0003800000 */
.L_x_8364:
[----:B------:R-:W-:Y:S05]  /*dce0*/  BRA `(.L_x_8366) ;  /* 0xfffffff400987947 */ /* 0x000fea000383ffff */
.L_x_8339:
[----:B--2---:R2:W3:Y:S02]  /*dcf0*/  SYNCS.PHASECHK.TRANS64.TRYWAIT P0, [R5+URZ], R4 ;  /* 0x00000004050075a7 */ /* 0x0044e4000800017f */
[----:B---3--:R-:W-:Y:S05]  /*dd00*/  @!P0 NANOSLEEP.SYNCS 0x989680 ;  /* 0x009896800000895d */ /* 0x008fea0003900000 */
[----:B------:R-:W3:Y:S02]  /*dd10*/  @!P0 SYNCS.PHASECHK.TRANS64 P0, [R5+URZ], R4 ;  /* 0x00000004050085a7 */ /* 0x000ee4000800007f */
[----:B---3--:R-:W-:Y:S05]  /*dd20*/  @!P0 BRA `(.L_x_8339) ;  /* 0xfffffffc00f08947 */ /* 0x008fea000383ffff */
[----:B------:R-:W-:Y:S05]  /*dd30*/  BRA `(.L_x_8367) ;  /* 0xfffffff400cc7947 */ /* 0x000fea000383ffff */
.L_x_8340:
[----:B---3--:R3:W4:Y:S02]  /*dd40*/  SYNCS.PHASECHK.TRANS64.TRYWAIT P0, [R3+URZ], R0 ;  /* 0x00000000030075a7 */ /* 0x008724000800017f */
[----:B----4-:R-:W-:Y:S05]  /*dd50*/  @!P0 NANOSLEEP.SYNCS 0x989680 ;  /* 0x009896800000895d */ /* 0x010fea0003900000 */
[----:B------:R-:W4:Y:S02]  /*dd60*/  @!P0 SYNCS.PHASECHK.TRANS64 P0, [R3+URZ], R0 ;  /* 0x00000000030085a7 */ /* 0x000f24000800007f */
[----:B----4-:R-:W-:Y:S05]  /*dd70*/  @!P0 BRA `(.L_x_8340) ;  /* 0xfffffffc00f08947 */ /* 0x010fea000383ffff */
[----:B------:R-:W-:Y:S05]  /*dd80*/  BRA `(.L_x_8368) ;  /* 0xfffffff400c07947 */ /* 0x000fea000383ffff */
.L_x_8342:
[----:B--2---:R2:W3:Y:S02]  /*dd90*/  SYNCS.PHASECHK.TRANS64.TRYWAIT P0, [R5+URZ], R4 ;  /* 0x00000004050075a7 */ /* 0x0044e4000800017f */
[----:B---3--:R-:W-:Y:S05]  /*dda0*/  @!P0 NANOSLEEP.SYNCS 0x989680 ;  /* 0x009896800000895d */ /* 0x008fea0003900000 */
[----:B------:R-:W3:Y:S02]  /*ddb0*/  @!P0 SYNCS.PHASECHK.TRANS64 P0, [R5+URZ], R4 ;  /* 0x00000004050085a7 */ /* 0x000ee4000800007f */
[----:B---3--:R-:W-:Y:S05]  /*ddc0*/  @!P0 BRA `(.L_x_8342) ;  /* 0xfffffffc00f08947 */ /* 0x008fea000383ffff */
[----:B------:R-:W-:Y:S05]  /*ddd0*/  BRA `(.L_x_8369) ;  /* 0xfffffff400c47947 */ /* 0x000fea000383ffff */
.L_x_8370:
        /* <DEDUP_REMOVED lines=10> */
.L_x_12776:


//--------------------- .text._ZN7cutlass13device_kernelIN5flash11enable_sm90INS1_16FlashAttnFwdSm90INS1_25CollectiveMainloopFwdSm90ILi2EN4cute5tupleIJNS5_1CILi1EEES8_S8_EEENS6_IJNS7_ILi192EEENS7_ILi144EEENS7_ILi96EEEEEELi96ENS_6half_tEfNS_4arch4Sm90ELb0ELb0ELb1ELb1ELb0ELb0ELb0ELb0ELb1ELb0ELb0ELb0EEENS1_21CollectiveEpilogueFwdINS6_IJSA_SC_SB_EEES9_SE_SG_Li384ELb1ELb0ELb0ELb0EEENS1_36VarlenDynamicPersistentTileSchedulerILi192ELi144ELi384ELi32ELb0ELb0ELb1ELb0ELb1ELb1EEEEEEEEEvNT_6ParamsE --------------------------
	.section	.text._ZN7cutlass13device_kernelIN5flash11enable_sm90INS1_16FlashAttnFwdSm90INS1_25CollectiveMainloopFwdSm90ILi2EN4cute5tupleIJNS5_1CILi1EEES8_S8_EEENS6_IJNS7_ILi192EEENS7_ILi144EEENS7_ILi96EEEEEELi96ENS_6half_tEfNS_4arch4Sm90ELb0ELb0ELb1ELb1ELb0ELb0ELb0ELb0ELb1ELb0ELb0ELb0EEENS1_21CollectiveEpilogueFwdINS6_IJSA_SC_SB_EEES9_SE_SG_Li384ELb1ELb0ELb0ELb0EEENS1_36VarlenDynamicPersistentTileSchedulerILi192ELi144ELi384ELi32ELb0ELb0ELb1ELb0ELb1ELb1EEEEEEEEEvNT_6ParamsE,"ax",@progbits
	.align	128
.text._ZN7cutlass13device_kernelIN5flash11enable_sm90INS1_16FlashAttnFwdSm90INS1_25CollectiveMainloopFwdSm90ILi2EN4cute5tupleIJNS5_1CILi1EEES8_S8_EEENS6_IJNS7_ILi192EEENS7_ILi144EEENS7_ILi96EEEEEELi96ENS_6half_tEfNS_4arch4Sm90ELb0ELb0ELb1ELb1ELb0ELb0ELb0ELb0ELb1ELb0ELb0ELb0EEENS1_21CollectiveEpilogueFwdINS6_IJSA_SC_SB_EEES9_SE_SG_Li384ELb1ELb0ELb0ELb0EEENS1_36VarlenDynamicPersistentTileSchedulerILi192ELi144ELi384ELi32ELb0ELb0ELb1ELb0ELb1ELb1EEEEEEEEEvNT_6ParamsE:
        .type           _ZN7cutlass13device_kernelIN5flash11enable_sm90INS1_16FlashAttnFwdSm90INS1_25CollectiveMainloopFwdSm90ILi2EN4cute5tupleIJNS5_1CILi1EEES8_S8_EEENS6_IJNS7_ILi192EEENS7_ILi144EEENS7_ILi96EEEEEELi96ENS_6half_tEfNS_4arch4Sm90ELb0ELb0ELb1ELb1ELb0ELb0ELb0ELb0ELb1ELb0ELb0ELb0EEENS1_21CollectiveEpilogueFwdINS6_IJSA_SC_SB_EEES9_SE_SG_Li384ELb1ELb0ELb0ELb0EEENS1_36VarlenDynamicPersistentTileSchedulerILi192ELi144ELi384ELi32ELb0ELb0ELb1ELb0ELb1ELb1EEEEEEEEEvNT_6ParamsE,@function
        .size           _ZN7cutlass13device_kernelIN5flash11enable_sm90INS1_16FlashAttnFwdSm90INS1_25CollectiveMainloopFwdSm90ILi2EN4cute5tupleIJNS5_1CILi1EEES8_S8_EEENS6_IJNS7_ILi192EEENS7_ILi144EEENS7_ILi96EEEEEELi96ENS_6half_tEfNS_4arch4Sm90ELb0ELb0ELb1ELb1ELb0ELb0ELb0ELb0ELb1ELb0ELb0ELb0EEENS1_21CollectiveEpilogueFwdINS6_IJSA_SC_SB_EEES9_SE_SG_Li384ELb1ELb0ELb0ELb0EEENS1_36VarlenDynamicPersistentTileSchedulerILi192ELi144ELi384ELi32ELb0ELb0ELb1ELb0ELb1ELb1EEEEEEEEEvNT_6ParamsE,(.L_x_12777 - _ZN7cutlass13device_kernelIN5flash11enable_sm90INS1_16FlashAttnFwdSm90INS1_25CollectiveMainloopFwdSm90ILi2EN4cute5tupleIJNS5_1CILi1EEES8_S8_EEENS6_IJNS7_ILi192EEENS7_ILi144EEENS7_ILi96EEEEEELi96ENS_6half_tEfNS_4arch4Sm90ELb0ELb0ELb1ELb1ELb0ELb0ELb0ELb0ELb1ELb0ELb0ELb0EEENS1_21CollectiveEpilogueFwdINS6_IJSA_SC_SB_EEES9_SE_SG_Li384ELb1ELb0ELb0ELb0EEENS1_36VarlenDynamicPersistentTileSchedulerILi192ELi144ELi384ELi32ELb0ELb0ELb1ELb0ELb1ELb1EEEEEEEEEvNT_6ParamsE)
        .other          _ZN7cutlass13device_kernelIN5flash11enable_sm90INS1_16FlashAttnFwdSm90INS1_25CollectiveMainloopFwdSm90ILi2EN4cute5tupleIJNS5_1CILi1EEES8_S8_EEENS6_IJNS7_ILi192EEENS7_ILi144EEENS7_ILi96EEEEEELi96ENS_6half_tEfNS_4arch4Sm90ELb0ELb0ELb1ELb1ELb0ELb0ELb0ELb0ELb1ELb0ELb0ELb0EEENS1_21CollectiveEpilogueFwdINS6_IJSA_SC_SB_EEES9_SE_SG_Li384ELb1ELb0ELb0ELb0EEENS1_36VarlenDynamicPersistentTileSchedulerILi192ELi144ELi384ELi32ELb0ELb0ELb1ELb0ELb1ELb1EEEEEEEEEvNT_6ParamsE,@"STO_CUDA_ENTRY STV_DEFAULT"
_ZN7cutlass13device_kernelIN5flash11enable_sm90INS1_16FlashAttnFwdSm90INS1_25CollectiveMainloopFwdSm90ILi2EN4cute5tupleIJNS5_1CILi1EEES8_S8_EEENS6_IJNS7_ILi192EEENS7_ILi144EEENS7_ILi96EEEEEELi96ENS_6half_tEfNS_4arch4Sm90ELb0ELb0ELb1ELb1ELb0ELb0ELb0ELb0ELb1ELb0ELb0ELb0EEENS1_21CollectiveEpilogueFwdINS6_IJSA_SC_SB_EEES9_SE_SG_Li384ELb1ELb0ELb0ELb0EEENS1_36VarlenDynamicPersistentTileSchedulerILi192ELi144ELi384ELi32ELb0ELb0ELb1ELb0ELb1ELb1EEEEEEEEEvNT_6ParamsE:
        /* <DEDUP_REMOVED lines=20> */
.L_x_8372:
[----:B------:R-:W-:Y:S05]  /*0140*/  BSYNC B0 ;  /* 0x0000000000007941 */ /* 0x000fea0003800000 */
.L_x_8371:
        /* <DEDUP_REMOVED lines=40> */
.L_x_8373:
        /* <DEDUP_REMOVED lines=22> */
.L_x_8374:
        /* <DEDUP_REMOVED lines=18> */
.L_x_8375:
        /* <DEDUP_REMOVED lines=22> */
.L_x_8376:
        /* <DEDUP_REMOVED lines=22> */
.L_x_8377:
[----:B--2---:R-:W-:Y:S01]  /*0910*/  ISETP.NE.AND P0, PT, R2, RZ, PT ;  /* 0x000000ff0200720c */ /* 0x004fe20003f05270 */
[----:B------:R-:W-:Y:S01]  /*0920*/  IMAD.MOV.U32 R2, RZ, RZ, 0x1 ;  /* 0x00000001ff027424 */ /* 0x000fe200078e00ff */
[----:B------:R-:W-:Y:S01]  /*0930*/  NOP ;  /* 0x0000000000007918 */ /* 0x000fe20000000000 */
[----:B------:R-:W-:-:S03]  /*0940*/  ULDC.64 UR60, c[0x0][0x208] ;  /* 0x00008200003c7ab9 */ /* 0x000fc60000000a00 */
[----:B------:R-:W-:-:S05]  /*0950*/  SEL R2, R2, 0x2, !P0 ;  /* 0x0000000202027807 */ /* 0x000fca0004000000 */
[----:B------:R2:W-:Y:S01]  /*0960*/  STL [R1+0x14], R2 ;  /* 0x0000140201007387 */ /* 0x0005e20000100800 */
[----:B01-34-:R-:W-:Y:S06]  /*0970*/  BAR.SYNC.DEFER_BLOCKING 0x0 ;  /* 0x0000000000007b1d */ /* 0x01bfec0000010000 */
[----:B------:R-:W-:Y:S05]  /*0980*/  @!P0 BRA `(.L_x_8378) ;  /* 0x000000ac00a88947 */ /* 0x000fea0003800000 */
.L_x_8379:
        /* <DEDUP_REMOVED lines=8> */
[----:B-1----:R-:W-:-:S03]  /*0a10*/  ULEA UR36, UR4, UR36, 0x18 ;  /* 0x0000002404247291 */ /* 0x002fc6000f8ec03f */
[----:B------:R-:W-:Y:S01]  /*0a20*/  ULDC UR4, c[0x0][0xc14] ;  /* 0x0003050000047ab9 */ /* 0x000fe20000000800 */
[----:B0-----:R-:W-:-:S04]  /*0a30*/  LOP3.LUT R0, R2, 0xffffff80, RZ, 0xc0, !PT ;  /* 0xffffff8002007812 */ /* 0x001fc800078ec0ff */
[----:B------:R-:W-:-:S13]  /*0a40*/  ISETP.NE.AND P0, PT, R0, 0x80, PT ;  /* 0x000000800000780c */ /* 0x000fda0003f05270 */
[----:B------:R-:W-:Y:S08]  /*0a50*/  @!P0 BAR.ARV 0x9, 0x100 ;  /* 0x0244000000008b1d */ /* 0x000ff00000002000 */
[----:B------:R-:W-:Y:S06]  /*0a60*/  BAR.SYNC.DEFER_BLOCKING 0x5, 0x1a0 ;  /* 0x0146800000007b1d */ /* 0x000fec0000010000 */
[----:B------:R-:W0:Y:S02]  /*0a70*/  LDS.128 R28, [UR36+0x31cd0] ;  /* 0x031cd024ff1c7984 */ /* 0x000e240008000c00 */
[----:B------:R-:W-:Y:S06]  /*0a80*/  BAR.ARV 0x4, 0x1a0 ;  /* 0x0106800000007b1d */ /* 0x000fec0000002000 */
[----:B0-----:R-:W-:-:S13]  /*0a90*/  ISETP.GE.AND P0, PT, R31, UR4, PT ;  /* 0x000000041f007c0c */ /* 0x001fda000bf06270 */
[----:B------:R-:W-:Y:S05]  /*0aa0*/  @P0 EXIT ;  /* 0x000000000000094d */ /* 0x000fea0003800000 */
[----:B------:R-:W2:Y:S01]  /*0ab0*/  LDL.LU R14, [R1+0x14] ;  /* 0x00001400010e7983 */ /* 0x000ea20000300800 */
[----:B------:R-:W-:-:S05]  /*0ac0*/  VIADD R155, R2, 0xffffff80 ;  /* 0xffffff80029b7836 */ /* 0x000fca0000000000 */
[----:B------:R-:W-:-:S04]  /*0ad0*/  SHF.R.S32.HI R0, RZ, 0x1f, R155 ;  /* 0x0000001fff007819 */ /* 0x000fc8000001149b */
[----:B------:R-:W-:-:S04]  /*0ae0*/  LEA.HI R2, R0, R155, RZ, 0x4 ;  /* 0x0000009b00027211 */ /* 0x000fc800078f20ff */
[----:B------:R-:W-:-:S04]  /*0af0*/  SHF.R.S32.HI R3, RZ, 0x4, R2 ;  /* 0x00000004ff037819 */ /* 0x000fc80000011402 */
[C---:B------:R-:W-:Y:S02]  /*0b00*/  LEA.HI R4, R2.reuse, R3, RZ, 0x1 ;  /* 0x0000000302047211 */ /* 0x040fe400078f08ff */
[----:B------:R-:W-:Y:S02]  /*0b10*/  LOP3.LUT R2, R2, 0xfffffff0, RZ, 0xc0, !PT ;  /* 0xfffffff002027812 */ /* 0x000fe400078ec0ff */
[----:B------:R-:W-:-:S03]  /*0b20*/  LOP3.LUT R4, R4, 0x1ffffffe, RZ, 0xc0, !PT ;  /* 0x1ffffffe04047812 */ /* 0x000fc600078ec0ff */
[----:B------:R-:W-:Y:S01]  /*0b30*/  IMAD.IADD R2, R155, 0x1, -R2 ;  /* 0x000000019b027824 */ /* 0x000fe200078e0a02 */
[CC--:B------:R-:W-:Y:S01]  /*0b40*/  LEA.HI R151, R0.reuse, R155.reuse, RZ, 0x7 ;  /* 0x0000009b00977211 */ /* 0x0c0fe200078f38ff */
[----:B------:R-:W-:Y:S01]  /*0b50*/  IMAD.IADD R4, R3, 0x1, -R4 ;  /* 0x0000000103047824 */ /* 0x000fe200078e0a04 */
[----:B------:R-:W-:Y:S02]  /*0b60*/  LEA.HI R5, R0, R155, RZ, 0x5 ;  /* 0x0000009b00057211 */ /* 0x000fe400078f28ff */
[----:B------:R-:W-:Y:S02]  /*0b70*/  SHF.R.S32.HI R3, RZ, 0x1f, R2 ;  /* 0x0000001fff037819 */ /* 0x000fe40000011402 */
[----:B------:R-:W-:Y:S02]  /*0b80*/  LOP3.LUT R150, R151, 0xffffff80, RZ, 0xc0, !PT ;  /* 0xffffff8097967812 */ /* 0x000fe400078ec0ff */
[----:B------:R-:W-:Y:S02]  /*0b90*/  SHF.R.S32.HI R7, RZ, 0x5, R5 ;  /* 0x00000005ff077819 */ /* 0x000fe40000011405 */
[-C--:B------:R-:W-:Y:S01]  /*0ba0*/  LEA.HI R5, R3, R2.reuse, RZ, 0x3 ;  /* 0x0000000203057211 */ /* 0x080fe200078f18ff */
[----:B------:R-:W-:Y:S01]  /*0bb0*/  IMAD.IADD R150, R155, 0x1, -R150 ;  /* 0x000000019b967824 */ /* 0x000fe200078e0a96 */
[----:B------:R-:W-:-:S03]  /*0bc0*/  LEA.HI R3, R3, R2, RZ, 0x2 ;  /* 0x0000000203037211 */ /* 0x000fc600078f10ff */
[----:B------:R-:W-:Y:S01]  /*0bd0*/  IMAD.SHL.U32 R6, R5, 0x10, RZ ;  /* 0x0000001005067824 */ /* 0x000fe200078e00ff */
[----:B------:R-:W-:Y:S02]  /*0be0*/  LOP3.LUT R5, R3, 0x7fffffc, RZ, 0xc0, !PT ;  /* 0x07fffffc03057812 */ /* 0x000fe400078ec0ff */
[----:B------:R-:W-:Y:S02]  /*0bf0*/  SHF.R.S32.HI R3, RZ, 0x2, R3 ;  /* 0x00000002ff037819 */ /* 0x000fe40000011403 */
[----:B------:R-:W-:-:S03]  /*0c00*/  SHF.R.S32.HI R9, RZ, 0x1f, R150 ;  /* 0x0000001fff097819 */ /* 0x000fc60000011496 */
[----:B------:R-:W-:Y:S01]  /*0c10*/  IMAD.SHL.U32 R3, R3, 0x40, RZ ;  /* 0x0000004003037824 */ /* 0x000fe200078e00ff */
[----:B------:R-:W-:Y:S01]  /*0c20*/  LEA.HI R10, R9, R150, RZ, 0x2 ;  /* 0x00000096090a7211 */ /* 0x000fe200078f10ff */
[----:B------:R-:W-:Y:S02]  /*0c30*/  IMAD R13, R7, 0x10, R2 ;  /* 0x00000010070d7824 */ /* 0x000fe400078e0202 */
[----:B------:R-:W-:Y:S01]  /*0c40*/  IMAD.SHL.U32 R4, R4, 0x8, RZ ;  /* 0x0000000804047824 */ /* 0x000fe200078e00ff */
[--C-:B------:R-:W-:Y:S02]  /*0c50*/  SHF.R.S32.HI R11, RZ, 0x2, R10.reuse ;  /* 0x00000002ff0b7819 */ /* 0x100fe4000001140a */
[----:B------:R-:W-:Y:S02]  /*0c60*/  SHF.R.S32.HI R12, RZ, 0x1f, R10 ;  /* 0x0000001fff0c7819 */ /* 0x000fe4000001140a */
[----:B------:R-:W-:Y:S02]  /*0c70*/  LOP3.LUT R3, R3, 0x40, RZ, 0xc0, !PT ;  /* 0x0000004003037812 */ /* 0x000fe400078ec0ff */
[----:B------:R-:W-:Y:S01]  /*0c80*/  SHF.R.S32.HI R151, RZ, 0x7, R151 ;  /* 0x00000007ff977819 */ /* 0x000fe20000011497 */
[----:B------:R-:W-:Y:S01]  /*0c90*/  IMAD.U32 R154, R13, 0x20, R4 ;  /* 0x000000200d9a7824 */ /* 0x000fe200078e0004 */
[----:B------:R-:W-:-:S02]  /*0ca0*/  LOP3.LUT R6, R6, 0x7fffff80, RZ, 0xc0, !PT ;  /* 0x7fffff8006067812 */ /* 0x000fc400078ec0ff */
[----:B------:R-:W-:Y:S02]  /*0cb0*/  LEA.HI R12, R12, R11, RZ, 0x3 ;  /* 0x0000000b0c0c7211 */ /* 0x000fe400078f18ff */
[----:B------:R-:W-:Y:S01]  /*0cc0*/  LOP3.LUT R4, R3, 0x8, R4, 0xf8, !PT ;  /* 0x0000000803047812 */ /* 0x000fe200078ef804 */
[----:B------:R-:W-:Y:S01]  /*0cd0*/  IMAD.HI R8, R151, 0x55555556, RZ ;  /* 0x5555555697087827 */ /* 0x000fe200078e02ff */
[----:B------:R-:W-:Y:S02]  /*0ce0*/  SHF.R.U32.HI R3, RZ, 0x3, R3 ;  /* 0x00000003ff037819 */ /* 0x000fe40000011603 */
[----:B------:R-:W-:Y:S01]  /*0cf0*/  IADD3 R5, R2, -R5, RZ ;  /* 0x8000000502057210 */ /* 0x000fe20007ffe0ff */
[----:B------:R-:W-:Y:S01]  /*0d00*/  IMAD R6, R7, 0x100, R6 ;  /* 0x0000010007067824 */ /* 0x000fe200078e0206 */
[----:B------:R-:W-:Y:S02]  /*0d10*/  LEA.HI R0, R0, R155, RZ, 0x2 ;  /* 0x0000009b00007211 */ /* 0x000fe400078f10ff */
[----:B------:R-:W-:-:S02]  /*0d20*/  LOP3.LUT R12, R12, 0xfffffff8, RZ, 0xc0, !PT ;  /* 0xfffffff80c0c7812 */ /* 0x000fc400078ec0ff */
[----:B------:R-:W-:Y:S02]  /*0d30*/  LEA.HI R9, R9, R150, RZ, 0x5 ;  /* 0x0000009609097211 */ /* 0x000fe400078f28ff */
[----:B------:R-:W-:Y:S01]  /*0d40*/  LOP3.LUT R3, R4, R3, RZ, 0x3c, !PT ;  /* 0x0000000304037212 */ /* 0x000fe200078e3cff */
[----:B------:R-:W-:Y:S01]  /*0d50*/  IMAD R6, R5, 0x10, R6 ;  /* 0x0000001005067824 */ /* 0x000fe200078e0206 */
[----:B------:R-:W-:Y:S01]  /*0d60*/  LOP3.LUT R4, R0, 0x1ffffffc, RZ, 0xc0, !PT ;  /* 0x1ffffffc00047812 */ /* 0x000fe200078ec0ff */
[----:B------:R-:W-:Y:S01]  /*0d70*/  IMAD.IADD R12, R11, 0x1, -R12 ;  /* 0x000000010b0c7824 */ /* 0x000fe200078e0a0c */
[----:B------:R-:W-:Y:S02]  /*0d80*/  LEA.HI R8, R8, R8, RZ, 0x1 ;  /* 0x0000000808087211 */ /* 0x000fe400078f08ff */
[----:B------:R-:W-:Y:S02]  /*0d90*/  LOP3.LUT R7, R10, 0x7ffffffc, RZ, 0xc0, !PT ;  /* 0x7ffffffc0a077812 */ /* 0x000fe400078ec0ff */
[----:B------:R-:W-:Y:S01]  /*0da0*/  SHF.R.S32.HI R9, RZ, 0x5, R9 ;  /* 0x00000005ff097819 */ /* 0x000fe20000011409 */
[----:B------:R-:W-:Y:S01]  /*0db0*/  IMAD.IADD R2, R3, 0x1, R6 ;  /* 0x0000000103027824 */ /* 0x000fe200078e0206 */
[----:B------:R-:W-:Y:S01]  /*0dc0*/  IADD3 R7, R150, -R7, RZ ;  /* 0x8000000796077210 */ /* 0x000fe20007ffe0ff */
[----:B------:R-:W-:-:S02]  /*0dd0*/  IMAD.IADD R4, R155, 0x1, -R4 ;  /* 0x000000019b047824 */ /* 0x000fc400078e0a04 */
[----:B------:R-:W-:Y:S02]  /*0de0*/  IMAD.MOV.U32 R152, RZ, RZ, -0x2 ;  /* 0xfffffffeff987424 */ /* 0x000fe400078e00ff */
[----:B------:R-:W-:Y:S02]  /*0df0*/  IMAD R8, R8, -0x3, R151 ;  /* 0xfffffffd08087824 */ /* 0x000fe400078e0297 */
[----:B------:R-:W-:Y:S01]  /*0e00*/  IMAD R9, R9, 0x10, R12 ;  /* 0x0000001009097824 */ /* 0x000fe200078e020c */
[----:B------:R-:W-:Y:S01]  /*0e10*/  SHF.R.S32.HI R18, RZ, 0x2, R0 ;  /* 0x00000002ff127819 */ /* 0x000fe20000011400 */
[----:B------:R-:W-:Y:S01]  /*0e20*/  IMAD R152, R7, R152, 0x90 ;  /* 0x0000009007987424 */ /* 0x000fe200078e0298 */
[----:B------:R-:W-:Y:S01]  /*0e30*/  SHF.L.U32 R17, R4, 0x3, RZ ;  /* 0x0000000304117819 */ /* 0x000fe200000006ff */
[----:B------:R-:W-:Y:S01]  /*0e40*/  IMAD R153, R8, 0x40, R9 ;  /* 0x0000004008997824 */ /* 0x000fe200078e0209 */
[----:B------:R-:W-:Y:S01]  /*0e50*/  LEA R2, R2, UR36, 0x1 ;  /* 0x0000002402027c11 */ /* 0x000fe2000f8e08ff */
[----:B------:R-:W-:-:S02]  /*0e60*/  IMAD.MOV.U32 R149, RZ, RZ, RZ ;  /* 0x000000ffff957224 */ /* 0x000fc400078e00ff */
[----:B------:R-:W-:Y:S01]  /*0e70*/  IMAD.MOV.U32 R16, RZ, RZ, RZ ;  /* 0x000000ffff107224 */ /* 0x000fe200078e00ff */
[----:B------:R-:W-:Y:S01]  /*0e80*/  UMOV UR39, URZ ;  /* 0x0000003f00277c82 */ /* 0x000fe20008000000 */
[----:B--2---:R-:W-:-:S07]  /*0e90*/  LOP3.LUT R144, R14, 0x1, RZ, 0xfc, !PT ;  /* 0x000000010e907812 */ /* 0x004fce00078efcff */
.L_x_8413:
[----:B---3-5:R-:W0:Y:S01]  /*0ea0*/  LDC.64 R4, c[0x0][0xc60] ;  /* 0x00031800ff047b82 */ /* 0x028e220000000a00 */
        /* <DEDUP_REMOVED lines=24> */
[----:B-1--4-:R-:W-:Y:S05]  /*1030*/  @P0 BRA `(.L_x_8380) ;  /* 0x0000000000240947 */ /* 0x012fea0003800000 */
        /* <DEDUP_REMOVED lines=8> */
[----:B--2---:R-:W-:-:S07]  /*10c0*/  IMAD.IADD R23, R6, 0x1, -R23 ;  /* 0x0000000106177824 */ /* 0x004fce00078e0a17 */
.L_x_8380:
[----:B-----5:R-:W-:Y:S01]  /*10d0*/  IMAD.IADD R23, R23, 0x1, -R0 ;  /* 0x0000000117177824 */ /* 0x020fe200078e0a00 */
[----:B------:R-:W-:Y:S01]  /*10e0*/  PLOP3.LUT P0, PT, PT, PT, PT, 0x80, 0x0 ;  /* 0x000000000000781c */ /* 0x000fe20003f0f070 */
[----:B------:R-:W-:Y:S01]  /*10f0*/  IMAD.MOV.U32 R147, RZ, RZ, R29 ;  /* 0x000000ffff937224 */ /* 0x000fe200078e001d */
[----:B------:R-:W-:Y:S01]  /*1100*/  CS2R R38, SRZ ;  /* 0x0000000000267805 */ /* 0x000fe2000001ff00 */
[C---:B------:R-:W-:Y:S01]  /*1110*/  VIADD R0, R23.reuse, 0x8f ;  /* 0x0000008f17007836 */ /* 0x040fe20000000000 */
[----:B------:R-:W-:Y:S01]  /*1120*/  ISETP.GE.AND P1, PT, R23, 0x1, PT ;  /* 0x000000011700780c */ /* 0x000fe20003f26270 */
[----:B------:R-:W-:Y:S01]  /*1130*/  IMAD.MOV.U32 R146, RZ, RZ, R30 ;  /* 0x000000ffff927224 */ /* 0x000fe200078e001e */
[----:B------:R-:W-:Y:S01]  /*1140*/  CS2R R34, SRZ ;  /* 0x0000000000227805 */ /* 0x000fe2000001ff00 */
[----:B------:R-:W-:Y:S01]  /*1150*/  IMAD.HI R0, R0, 0x38e38e39, RZ ;  /* 0x38e38e3900007827 */ /* 0x000fe200078e02ff */
[----:B------:R-:W-:Y:S02]  /*1160*/  CS2R R32, SRZ ;  /* 0x0000000000207805 */ /* 0x000fe4000001ff00 */
[----:B------:R-:W-:-:S02]  /*1170*/  CS2R R44, SRZ ;  /* 0x00000000002c7805 */ /* 0x000fc4000001ff00 */
[----:B------:R-:W-:Y:S02]  /*1180*/  CS2R R36, SRZ ;  /* 0x0000000000247805 */ /* 0x000fe4000001ff00 */
[----:B------:R-:W-:Y:S02]  /*1190*/  CS2R R42, SRZ ;  /* 0x00000000002a7805 */ /* 0x000fe4000001ff00 */
[----:B------:R-:W-:Y:S02]  /*11a0*/  SHF.R.U32.HI R3, RZ, 0x1f, R0 ;  /* 0x0000001fff037819 */ /* 0x000fe40000011600 */
[----:B------:R-:W-:Y:S02]  /*11b0*/  CS2R R48, SRZ ;  /* 0x0000000000307805 */ /* 0x000fe4000001ff00 */
[----:B------:R-:W-:Y:S02]  /*11c0*/  CS2R R46, SRZ ;  /* 0x00000000002e7805 */ /* 0x000fe4000001ff00 */
[----:B------:R-:W-:-:S02]  /*11d0*/  CS2R R40, SRZ ;  /* 0x0000000000287805 */ /* 0x000fc4000001ff00 */
[----:B------:R-:W-:Y:S01]  /*11e0*/  LEA.HI.SX32 R22, R0, R3, 0x1b ;  /* 0x0000000300167211 */ /* 0x000fe200078fdaff */
[----:B------:R-:W-:Y:S01]  /*11f0*/  IMAD.MOV.U32 R3, RZ, RZ, RZ ;  /* 0x000000ffff037224 */ /* 0x000fe200078e00ff */
        /* <DEDUP_REMOVED lines=12> */
[----:B0-----:R-:W-:Y:S01]  /*12c0*/  CS2R R6, SRZ ;  /* 0x0000000000067805 */ /* 0x001fe2000001ff00 */
[----:B------:R-:W-:Y:S01]  /*12d0*/  IMAD.MOV.U32 R8, RZ, RZ, RZ ;  /* 0x000000ffff087224 */ /* 0x000fe200078e00ff */
[----:B------:R-:W-:Y:S01]  /*12e0*/  CS2R R80, SRZ ;  /* 0x0000000000507805 */ /* 0x000fe2000001ff00 */
[----:B------:R-:W-:Y:S02]  /*12f0*/  IMAD.MOV.U32 R20, RZ, RZ, RZ ;  /* 0x000000ffff147224 */ /* 0x000fe400078e00ff */
[----:B------:R-:W-:Y:S02]  /*1300*/  IMAD.MOV.U32 R83, RZ, RZ, RZ ;  /* 0x000000ffff537224 */ /* 0x000fe400078e00ff */
[----:B------:R-:W-:Y:S01]  /*1310*/  IMAD.MOV.U32 R85, RZ, RZ, RZ ;  /* 0x000000ffff557224 */ /* 0x000fe200078e00ff */
[----:B------:R-:W-:Y:S06]  /*1320*/  @!P1 BRA `(.L_x_8381) ;  /* 0x0000008c00809947 */ /* 0x000fec0003800000 */
[----:B------:R-:W0:Y:S01]  /*1330*/  SHFL.IDX PT, R0, R151, RZ, 0x1f ;  /* 0x00001fff97007589 */ /* 0x000e2200000e0000 */
[----:B------:R-:W-:-:S04]  /*1340*/  UIADD3 UR6, UR36, 0x24300, URZ ;  /* 0x0002430024067890 */ /* 0x000fc8000fffe03f */
[----:B------:R-:W-:-:S06]  /*1350*/  ULOP3.LUT UP0, URZ, UR6, 0x9f, URZ, 0xc0, !UPT ;  /* 0x0000009f063f7892 */ /* 0x000fcc000f80c03f */
[----:B------:R-:W-:Y:S02]  /*1360*/  PLOP3.LUT P0, PT, PT, PT, UP0, 0x80, 0x0 ;  /* 0x000000000000781c */ /* 0x000fe40003f0f008 */
[----:B0-----:R-:W-:-:S13]  /*1370*/  R2UR UR38, R0 ;  /* 0x00000000002672ca */ /* 0x001fda00000e0000 */
[----:B------:R-:W-:-:S04]  /*1380*/  UIMAD.WIDE UR4, UR38, 0x55555556, URZ ;  /* 0x55555556260478a5 */ /* 0x000fc8000f8e023f */
[----:B------:R-:W-:-:S04]  /*1390*/  ULEA.HI UR5, UR5, UR5, URZ, 0x1 ;  /* 0x0000000505057291 */ /* 0x000fc8000f8f083f */
[----:B------:R-:W-:-:S04]  /*13a0*/  UIMAD UR40, UR5, -0x3, UR38 ;  /* 0xfffffffd052878a4 */ /* 0x000fc8000f8e0226 */
        /* <DEDUP_REMOVED lines=20> */
.L_x_8382:
[----:B------:R-:W-:Y:S02]  /*14f0*/  LEA.HI R0, R149, R149, RZ, 0x1 ;  /* 0x0000009595007211 */ /* 0x000fe400078f08ff */
[----:B------:R-:W-:Y:S02]  /*1500*/  ISETP.NE.AND P0, PT, R144, 0x3, PT ;  /* 0x000000039000780c */ /* 0x000fe40003f05270 */
[----:B------:R-:W-:-:S05]  /*1510*/  LOP3.LUT R0, R0, 0xfffffffe, RZ, 0xc0, !PT ;  /* 0xfffffffe00007812 */ /* 0x000fca00078ec0ff */
[----:B------:R-:W-:-:S05]  /*1520*/  IMAD.IADD R0, R149, 0x1, -R0 ;  /* 0x0000000195007824 */ /* 0x000fca00078e0a00 */
[----:B------:R-:W-:-:S04]  /*1530*/  SHF.L.U32 R0, R0, 0x1f, RZ ;  /* 0x0000001f00007819 */ /* 0x000fc800000006ff */
[----:B------:R-:W0:Y:S02]  /*1540*/  SYNCS.PHASECHK.TRANS64.TRYWAIT P1, [UR36+0x31c00], R0 ;  /* 0x031c0000ff0075a7 */ /* 0x000e240008020164 */
[----:B0-----:R-:W-:Y:S05]  /*1550*/  @!P1 BRA `(.L_x_8383) ;  /* 0x000000e800209947 */ /* 0x001fea0003800000 */
.L_x_8499:
[----:B------:R-:W-:Y:S05]  /*1560*/  @!P0 BRA `(.L_x_8384) ;  /* 0x0000000000048947 */ /* 0x000fea0003800000 */
[----:B------:R-:W-:Y:S01]  /*1570*/  BPT.TRAP 0x1 ;  /* 0x000000040000795c */ /* 0x000fe20000300000 */
.L_x_8384:
[----:B0-----:R-:W-:Y:S01]  /*1580*/  IMAD.U32 R0, RZ, RZ, UR39 ;  /* 0x00000027ff007e24 */ /* 0x001fe2000f8e00ff */
[----:B------:R-:W-:-:S04]  /*1590*/  SHF.L.U32 R3, R16, 0x1f, RZ ;  /* 0x0000001f10037819 */ /* 0x000fc800000006ff */
[----:B------:R-:W-:-:S04]  /*15a0*/  LEA R0, R0, UR36, 0x3 ;  /* 0x0000002400007c11 */ /* 0x000fc8000f8e18ff */
[----:B------:R0:W1:Y:S01]  /*15b0*/  SYNCS.PHASECHK.TRANS64.TRYWAIT P2, [R0+URZ+0x31c30], R3 ;  /* 0x031c3003000075a7 */ /* 0x000062000804017f */
[----:B------:R-:W-:Y:S05]  /*15c0*/  @!P0 BRA `(.L_x_8385) ;  /* 0x0000000000048947 */ /* 0x000fea0003800000 */
[----:B------:R-:W-:Y:S01]  /*15d0*/  BPT.TRAP 0x1 ;  /* 0x000000040000795c */ /* 0x000fe20000300000 */
.L_x_8385:
[----:B------:R-:W2:Y:S01]  /*15e0*/  S2R R4, SR_TID.X ;  /* 0x0000000000047919 */ /* 0x000ea20000002100 */
[----:B------:R-:W-:Y:S01]  /*15f0*/  IMAD.MOV.U32 R71, RZ, RZ, RZ ;  /* 0x000000ffff477224 */ /* 0x000fe200078e00ff */
[----:B--2---:R-:W-:Y:S01]  /*1600*/  LOP3.LUT P1, RZ, R4, 0x7f, RZ, 0xc0, !PT ;  /* 0x0000007f04ff7812 */ /* 0x004fe2000782c0ff */
[----:B-1----:R-:W-:-:S12]  /*1610*/  @P2 BRA `(.L_x_8386) ;  /* 0x0000000000082947 */ /* 0x002fd80003800000 */
[----:B------:R-:W1:Y:S02]  /*1620*/  SYNCS.PHASECHK.TRANS64.TRYWAIT P2, [R0+URZ+0x31c30], R3 ;  /* 0x031c3003000075a7 */ /* 0x000e64000804017f */
[----:B-1----:R-:W-:Y:S05]  /*1630*/  @!P2 BRA `(.L_x_8387) ;  /* 0x000000e80000a947 */ /* 0x002fea0003800000 */
.L_x_8386:
[----:B------:R-:W-:Y:S05]  /*1640*/  WARPSYNC.ALL ;  /* 0x0000000000007948 */ /* 0x000fea0003800000 */
[----:B------:R-:W-:Y:S01]  /*1650*/  UIADD3 UR4, UR36, 0x16a00, URZ ;  /* 0x00016a0024047890 */ /* 0x000fe2000fffe03f */
[----:B------:R-:W-:Y:S01]  /*1660*/  WARPGROUP.ARRIVE ;  /* 0x00000000000079c5 */ /* 0x000fe20000000000 */
[----:B------:R-:W-:Y:S01]  /*1670*/  ULEA UR40, UR40, UR36, 0xc ;  /* 0x0000002428287291 */ /* 0x000fe2000f8e603f */
[----:B------:R-:W-:Y:S01]  /*1680*/  P2R R20, PR, RZ, 0x1 ;  /* 0x00000001ff147803 */ /* 0x000fe20000000000 */
[----:B------:R-:W-:Y:S01]  /*1690*/  USHF.R.U32.HI UR4, URZ, 0x4, UR4 ;  /* 0x000000043f047899 */ /* 0x000fe20008011604 */
[----:B01----:R-:W-:Y:S01]  /*16a0*/  @!P1 VIADD R0, R0, 0x31c40 ;  /* 0x00031c4000009836 */ /* 0x003fe20000000000 */
        /* <DEDUP_REMOVED lines=9> */
[----:B------:R-:W-:Y:S01]  /*1740*/  UIADD3 UR6, UR26, 0x40, URZ ;  /* 0x000000401a067890 */ /* 0x000fe2000fffe03f */
[----:B------:R-:W-:-:S03]  /*1750*/  UMOV UR5, UR25 ;  /* 0x0000001900057c82 */ /* 0x000fc60008000000 */
[----:B------:R-:W-:Y:S01]  /*1760*/  UMOV UR4, UR24 ;  /* 0x0000001800047c82 */ /* 0x000fe20008000000 */
[----:B------:R-:W-:Y:S01]  /*1770*/  UMOV UR7, 0x80000020 ;  /* 0x8000002000077882 */ /* 0x000fe20000000000 */
[----:B------:R-:W-:Y:S01]  /*1780*/  HGMMA.64x16x16.F32 R96, gdesc[UR24], RZ, !UPT, gsb0 ;  /* 0x00200000186079f0 */ /* 0x000fe2000c0008ff */
        /* <DEDUP_REMOVED lines=321> */
[----:B------:R-:W3:Y:S01]  /*2ba0*/  MUFU.TANH R14, R14 ;  /* 0x0000000e000e7308 */ /* 0x000ee20000002400 */
[----:B------:R-:W-:Y:S01]  /*2bb0*/  UMOV UR23, 0x80000020 ;  /* 0x8000002000177882 */ /* 0x000fe20000000000 */
[----:B------:R-:W-:Y:S01]  /*2bc0*/  FMUL.FTZ R12, R93, UR6 ;  /* 0x000000065d0c7c20 */ /* 0x000fe20008410000 */
[----:B------:R-:W-:Y:S01]  /*2bd0*/  FMUL.FTZ R21, R94, UR6 ;  /* 0x000000065e157c20 */ /* 0x000fe20008410000 */
[----:B------:R-:W-:-:S04]  /*2be0*/  FMUL.FTZ R15, R95, UR6 ;  /* 0x000000065f0f7c20 */ /* 0x000fc80008410000 */
[----:B------:R-:W4:Y:S08]  /*2bf0*/  MUFU.TANH R65, R65 ;  /* 0x0000004100417308 */ /* 0x000f300000002400 */
[----:B------:R-:W5:Y:S08]  /*2c00*/  MUFU.TANH R67, R67 ;  /* 0x0000004300437308 */ /* 0x000f700000002400 */
[----:B------:R-:W5:Y:S08]  /*2c10*/  MUFU.TANH R69, R69 ;  /* 0x0000004500457308 */ /* 0x000f700000002400 */
[----:B------:R-:W5:Y:S08]  /*2c20*/  MUFU.TANH R10, R10 ;  /* 0x0000000a000a7308 */ /* 0x000f700000002400 */
        /* <DEDUP_REMOVED lines=15> */
[----:B------:R-:W-:-:S06]  /*2d20*/  FMUL.FTZ R85, R85, UR6 ;  /* 0x0000000655557c20 */ /* 0x000fcc0008410000 */
        /* <DEDUP_REMOVED lines=36> */
[----:B------:R-:W-:Y:S01]  /*2f70*/  FMUL.FTZ R56, R56, UR6 ;  /* 0x0000000638387c20 */ /* 0x000fe20008410000 */
[----:B------:R-:W-:Y:S01]  /*2f80*/  MUFU.TANH R72, R72 ;  /* 0x0000004800487308 */ /* 0x000fe20000002400 */
        /* <DEDUP_REMOVED lines=17> */
[----:B------:R-:W5:Y:S01]  /*30a0*/  MUFU.TANH R60, R60 ;  /* 0x0000003c003c7308 */ /* 0x000f620000002400 */
[----:B------:R-:W-:Y:S01]  /*30b0*/  FMUL.FTZ R48, R48, UR6 ;  /* 0x0000000630307c20 */ /* 0x000fe20008410000 */
[----:B------:R-:W-:Y:S01]  /*30c0*/  FMUL.FTZ R52, R52, UR6 ;  /* 0x0000000634347c20 */ /* 0x000fe20008410000 */
[C---:B------:R-:W-:Y:S01]  /*30d0*/  ISETP.GT.AND P2, PT, R6.reuse, RZ, PT ;  /* 0x000000ff0600720c */ /* 0x040fe20003f44270 */
[----:B------:R-:W-:Y:S01]  /*30e0*/  FMUL.FTZ R53, R53, UR6 ;  /* 0x0000000635357c20 */ /* 0x000fe20008410000 */
[C---:B------:R-:W-:Y:S01]  /*30f0*/  ISETP.GT.AND P6, PT, R6.reuse, 0x1, PT ;  /* 0x000000010600780c */ /* 0x040fe20003fc4270 */
[----:B------:R-:W-:Y:S01]  /*3100*/  FMUL.FTZ R55, R55, UR6 ;  /* 0x0000000637377c20 */ /* 0x000fe20008410000 */
[C---:B------:R-:W-:Y:S01]  /*3110*/  ISETP.GT.AND P4, PT, R6.reuse, 0x9, PT ;  /* 0x000000090600780c */ /* 0x040fe20003f84270 */
[----:B------:R-:W5:Y:S01]  /*3120*/  MUFU.TANH R76, R76 ;  /* 0x0000004c004c7308 */ /* 0x000f620000002400 */
[----:B------:R-:W-:-:S02]  /*3130*/  ISETP.GT.AND P3, PT, R6, 0x10, PT ;  /* 0x000000100600780c */ /* 0x000fc40003f64270 */
[----:B------:R-:W-:Y:S02]  /*3140*/  ISETP.GT.AND P5, PT, R6, 0x8, PT ;  /* 0x000000080600780c */ /* 0x000fe40003fa4270 */
[----:B0-----:R-:W-:Y:S02]  /*3150*/  FSEL R57, R4, -INF , P2 ;  /* 0xff80000004397808 */ /* 0x001fe40001000000 */
[----:B-1----:R-:W-:Y:S01]  /*3160*/  FSEL R8, R8, -INF , P6 ;  /* 0xff80000008087808 */ /* 0x002fe20003000000 */
[----:B------:R-:W0:Y:S01]  /*3170*/  MUFU.TANH R86, R86 ;  /* 0x0000005600567308 */ /* 0x000e220000002400 */
[----:B--2---:R-:W-:Y:S02]  /*3180*/  FSEL R63, R9, -INF , P4 ;  /* 0xff800000093f7808 */ /* 0x004fe40002000000 */
[----:B---3--:R-:W-:Y:S02]  /*3190*/  FSEL R9, R14, -INF , P3 ;  /* 0xff8000000e097808 */ /* 0x008fe40001800000 */
[----:B------:R-:W-:-:S02]  /*31a0*/  FSEL R59, R7, -INF , P5 ;  /* 0xff800000073b7808 */ /* 0x000fc40002800000 */
[----:B------:R-:W-:Y:S01]  /*31b0*/  FMNMX.FTZ R14, R57, R8, !PT ;  /* 0x00000008390e7209 */ /* 0x000fe20007810000 */
[----:B------:R-:W1:Y:S01]  /*31c0*/  MUFU.TANH R87, R87 ;  /* 0x0000005700577308 */ /* 0x000e620000002400 */
[----:B------:R-:W-:Y:S02]  /*31d0*/  FSEL R3, R3, -INF , P2 ;  /* 0xff80000003037808 */ /* 0x000fe40001000000 */
[----:B------:R-:W-:Y:S02]  /*31e0*/  FMNMX.FTZ R14, R59, R14, !PT ;  /* 0x0000000e3b0e7209 */ /* 0x000fe40007810000 */
[----:B------:R-:W-:Y:S02]  /*31f0*/  ISETP.GT.AND P2, PT, R6, 0x11, PT ;  /* 0x000000110600780c */ /* 0x000fe40003f44270 */
[----:B----4-:R-:W-:Y:S01]  /*3200*/  FSEL R65, R65, -INF , P3 ;  /* 0xff80000041417808 */ /* 0x010fe20001800000 */
[----:B------:R-:W2:Y:S01]  /*3210*/  MUFU.TANH R48, R48 ;  /* 0x0000003000307308 */ /* 0x000ea20000002400 */
[----:B------:R-:W-:-:S02]  /*3220*/  FMNMX.FTZ R14, R63, R14, !PT ;  /* 0x0000000e3f0e7209 */ /* 0x000fc40007810000 */
[----:B------:R-:W-:Y:S02]  /*3230*/  FSEL R4, R5, -INF , P6 ;  /* 0xff80000005047808 */ /* 0x000fe40003000000 */
[C---:B------:R-:W-:Y:S02]  /*3240*/  ISETP.GT.AND P6, PT, R6.reuse, 0x18, PT ;  /* 0x000000180600780c */ /* 0x040fe40003fc4270 */
[----:B-----5:R-:W-:Y:S01]  /*3250*/  FSEL R67, R67, -INF , P2 ;  /* 0xff80000043437808 */ /* 0x020fe20001000000 */
[----:B------:R-:W3:Y:S01]  /*3260*/  MUFU.TANH R58, R58 ;  /* 0x0000003a003a7308 */ /* 0x000ee20000002400 */
[----:B------:R-:W-:Y:S02]  /*3270*/  FMNMX.FTZ R14, R65, R14, !PT ;  /* 0x0000000e410e7209 */ /* 0x000fe40007810000 */
[----:B------:R-:W-:Y:S02]  /*3280*/  FSEL R5, R11, -INF , P5 ;  /* 0xff8000000b057808 */ /* 0x000fe40002800000 */
[----:B------:R-:W-:-:S02]  /*3290*/  ISETP.GT.AND P5, PT, R6, 0x19, PT ;  /* 0x000000190600780c */ /* 0x000fc40003fa4270 */
[----:B------:R-:W-:Y:S01]  /*32a0*/  FSEL R69, R69, -INF , P6 ;  /* 0xff80000045457808 */ /* 0x000fe20003000000 */
[----:B------:R-:W-:Y:S02]  /*32b0*/  WARPGROUP.DEPBAR.LE gsb0, 0x0 ;  /* 0x00008000000079c5 */ /* 0x000fe40000010000 */
[----:B------:R-:W-:Y:S01]  /*32c0*/  WARPGROUP.ARRIVE ;  /* 0x00000000000079c5 */ /* 0x000fe20000000000 */
[----:B------:R-:W-:Y:S01]  /*32d0*/  FMNMX.FTZ R14, R67, R14, !PT ;  /* 0x0000000e430e7209 */ /* 0x000fe20007810000 */
[----:B------:R-:W-:Y:S01]  /*32e0*/  FMUL.FTZ R93, R42, UR6 ;  /* 0x000000062a5d7c20 */ /* 0x000fe20008410000 */
[----:B------:R-:W-:Y:S01]  /*32f0*/  FSEL R7, R10, -INF , P4 ;  /* 0xff8000000a077808 */ /* 0x000fe20002000000 */
[----:B------:R4:W-:Y:S01]  /*3300*/  MUFU.TANH R42, R54 ;  /* 0x00000036002a7308 */ /* 0x0009e20000002400 */
[----:B------:R-:W-:Y:S01]  /*3310*/  ISETP.GT.AND P4, PT, R6, 0x20, PT ;  /* 0x000000200600780c */ /* 0x000fe20003f84270 */
[----:B------:R-:W-:Y:S01]  /*3320*/  HGMMA.64x16x16.F32 R32, gdesc[UR20], R32, gsb0 ;  /* 0x00200000142079f0 */ /* 0x000fe20008000820 */
[----:B------:R-:W-:Y:S01]  /*3330*/  FSEL R73, R12, -INF , P5 ;  /* 0xff8000000c497808 */ /* 0x000fe20002800000 */
[----:B------:R-:W-:Y:S01]  /*3340*/  UIADD3 UR22, UR26, 0x682, URZ ;  /* 0x000006821a167890 */ /* 0x000fe2000fffe03f */
[----:B------:R-:W-:Y:S01]  /*3350*/  FMNMX.FTZ R14, R69, R14, !PT ;  /* 0x0000000e450e7209 */ /* 0x000fe20007810000 */
[----:B------:R-:W-:Y:S01]  /*3360*/  FMUL.FTZ R41, R41, UR6 ;  /* 0x0000000629297c20 */ /* 0x000fe20008410000 */
[----:B------:R-:W-:Y:S01]  /*3370*/  ISETP.GT.AND P3, PT, R6, 0x21, PT ;  /* 0x000000210600780c */ /* 0x000fe20003f64270 */
[----:B------:R-:W-:Y:S01]  /*3380*/  UMOV UR23, 0x80000020 ;  /* 0x8000002000177882 */ /* 0x000fe20000000000 */
[----:B------:R-:W-:Y:S01]  /*3390*/  FSEL R79, R64, -INF , P4 ;  /* 0xff800000404f7808 */ /* 0x000fe20002000000 */
[----:B------:R5:W-:Y:S01]  /*33a0*/  MUFU.TANH R10, R41 ;  /* 0x00000029000a7308 */ /* 0x000be20000002400 */
[----:B------:R-:W-:Y:S01]  /*33b0*/  FMNMX.FTZ R14, R73, R14, !PT ;  /* 0x0000000e490e7209 */ /* 0x000fe20007810000 */
[----:B------:R-:W-:Y:S01]  /*33c0*/  FMUL.FTZ R135, R45, UR6 ;  /* 0x000000062d877c20 */ /* 0x000fe20008410000 */
[----:B------:R-:W-:Y:S01]  /*33d0*/  FSEL R11, R13, -INF , P2 ;  /* 0xff8000000d0b7808 */ /* 0x000fe20001000000 */
[----:B------:R-:W-:Y:S01]  /*33e0*/  FMUL.FTZ R51, R43, UR6 ;  /* 0x000000062b337c20 */ /* 0x000fe20008410000 */
[----:B------:R-:W-:Y:S01]  /*33f0*/  ISETP.GT.AND P2, PT, R6, 0x28, PT ;  /* 0x000000280600780c */ /* 0x000fe20003f44270 */
[----:B------:R-:W-:Y:S01]  /*3400*/  FMUL.FTZ R49, R40, UR6 ;  /* 0x0000000628317c20 */ /* 0x000fe20008410000 */
[----:B------:R-:W-:Y:S01]  /*3410*/  FSEL R81, R81, -INF , P3 ;  /* 0xff80000051517808 */ /* 0x000fe20001800000 */
[----:B------:R-:W-:Y:S01]  /*3420*/  FMUL.FTZ R97, R47, UR6 ;  /* 0x000000062f617c20 */ /* 0x000fe20008410000 */
[----:B------:R-:W-:Y:S01]  /*3430*/  FMNMX.FTZ R14, R79, R14, !PT ;  /* 0x0000000e4f0e7209 */ /* 0x000fe20007810000 */
[----:B------:R-:W-:Y:S01]  /*3440*/  FMUL.FTZ R95, R46, UR6 ;  /* 0x000000062e5f7c20 */ /* 0x000fe20008410000 */
[----:B------:R-:W-:Y:S01]  /*3450*/  FSEL R13, R21, -INF , P6 ;  /* 0xff800000150d7808 */ /* 0x000fe20003000000 */
[----:B------:R0:W-:Y:S01]  /*3460*/  MUFU.TANH R46, R49 ;  /* 0x00000031002e7308 */ /* 0x0001e20000002400 */
[----:B------:R-:W-:Y:S01]  /*3470*/  ISETP.GT.AND P6, PT, R6, 0x29, PT ;  /* 0x000000290600780c */ /* 0x000fe20003fc4270 */
[----:B------:R-:W-:Y:S01]  /*3480*/  FMUL.FTZ R133, R44, UR6 ;  /* 0x000000062c857c20 */ /* 0x000fe20008410000 */
[----:B------:R-:W-:-:S02]  /*3490*/  FSEL R83, R83, -INF , P2 ;  /* 0xff80000053537808 */ /* 0x000fc40001000000 */
[----:B------:R-:W-:Y:S02]  /*34a0*/  FMNMX.FTZ R14, R81, R14, !PT ;  /* 0x0000000e510e7209 */ /* 0x000fe40007810000 */
[----:B------:R-:W-:Y:S01]  /*34b0*/  FSEL R15, R15, -INF , P5 ;  /* 0xff8000000f0f7808 */ /* 0x000fe20002800000 */
[----:B------:R-:W3:Y:S01]  /*34c0*/  MUFU.TANH R88, R88 ;  /* 0x0000005800587308 */ /* 0x000ee20000002400 */
[----:B------:R-:W-:Y:S02]  /*34d0*/  ISETP.GT.AND P5, PT, R6, 0x30, PT ;  /* 0x000000300600780c */ /* 0x000fe40003fa4270 */
[----:B------:R-:W-:Y:S02]  /*34e0*/  FSEL R85, R85, -INF , P6 ;  /* 0xff80000055557808 */ /* 0x000fe40003000000 */
[----:B----4-:R-:W-:Y:S02]  /*34f0*/  FMNMX.FTZ R54, R83, R14, !PT ;  /* 0x0000000e53367209 */ /* 0x010fe40007810000 */
[----:B------:R-:W-:Y:S01]  /*3500*/  FSEL R21, R68, -INF , P4 ;  /* 0xff80000044157808 */ /* 0x000fe20002000000 */
[----:B------:R-:W4:Y:S01]  /*3510*/  MUFU.TANH R61, R61 ;  /* 0x0000003d003d7308 */ /* 0x000f220000002400 */
[----:B------:R-:W-:-:S02]  /*3520*/  ISETP.GT.AND P4, PT, R6, 0x31, PT ;  /* 0x000000310600780c */ /* 0x000fc40003f84270 */
[----:B------:R-:W-:Y:S02]  /*3530*/  FSEL R91, R91, -INF , P5 ;  /* 0xff8000005b5b7808 */ /* 0x000fe40002800000 */
[----:B------:R-:W-:Y:S02]  /*3540*/  FMNMX.FTZ R54, R85, R54, !PT ;  /* 0x0000003655367209 */ /* 0x000fe40007810000 */
[----:B-----5:R-:W-:Y:S01]  /*3550*/  FSEL R41, R66, -INF , P3 ;  /* 0xff80000042297808 */ /* 0x020fe20001800000 */
[----:B------:R5:W-:Y:S01]  /*3560*/  MUFU.TANH R12, R51 ;  /* 0x00000033000c7308 */ /* 0x000be20000002400 */
[----:B------:R-:W-:Y:S02]  /*3570*/  ISETP.GT.AND P3, PT, R6, 0x38, PT ;  /* 0x000000380600780c */ /* 0x000fe40003f64270 */
[----:B------:R-:W-:Y:S02]  /*3580*/  FSEL R103, R70, -INF , P4 ;  /* 0xff80000046677808 */ /* 0x000fe40002000000 */
[----:B------:R-:W-:-:S02]  /*3590*/  FMNMX.FTZ R54, R91, R54, !PT ;  /* 0x000000365b367209 */ /* 0x000fc40007810000 */
[----:B------:R-:W-:Y:S01]  /*35a0*/  FSEL R45, R80, -INF , P6 ;  /* 0xff800000502d7808 */ /* 0x000fe20003000000 */
[----:B------:R-:W-:Y:S02]  /*35b0*/  WARPGROUP.DEPBAR.LE gsb0, 0x0 ;  /* 0x00008000000079c5 */ /* 0x000fe40000010000 */
[----:B------:R-:W-:Y:S01]  /*35c0*/  WARPGROUP.ARRIVE ;  /* 0x00000000000079c5 */ /* 0x000fe20000000000 */
[----:B------:R-:W-:Y:S01]  /*35d0*/  FSEL R43, R82, -INF , P2 ;  /* 0xff800000522b7808 */ /* 0x000fe20001000000 */
[----:B------:R-:W4:Y:S01]  /*35e0*/  MUFU.TANH R52, R52 ;  /* 0x0000003400347308 */ /* 0x000f220000002400 */
[C---:B------:R-:W-:Y:S01]  /*35f0*/  ISETP.GT.AND P6, PT, R6.reuse, 0x40, PT ;  /* 0x000000400600780c */ /* 0x040fe20003fc4270 */
[----:B------:R-:W-:Y:S01]  /*3600*/  FMUL.FTZ R14, R33, UR6 ;  /* 0x00000006210e7c20 */ /* 0x000fe20008410000 */
[----:B------:R-:W-:Y:S01]  /*3610*/  ISETP.GT.AND P2, PT, R6, 0x39, PT ;  /* 0x000000390600780c */ /* 0x000fe20003f44270 */
[----:B------:R-:W-:Y:S01]  /*3620*/  HGMMA.64x16x16.F32 R24, gdesc[UR20], R24, gsb0 ;  /* 0x00200000141879f0 */ /* 0x000fe20008000818 */
[----:B------:R-:W-:Y:S01]  /*3630*/  FSEL R109, R74, -INF , P3 ;  /* 0xff8000004a6d7808 */ /* 0x000fe20001800000 */
[----:B------:R-:W-:Y:S01]  /*3640*/  FMUL.FTZ R32, R32, UR6 ;  /* 0x0000000620207c20 */ /* 0x000fe20008410000 */
[----:B------:R-:W-:Y:S01]  /*3650*/  FMNMX.FTZ R54, R103, R54, !PT ;  /* 0x0000003667367209 */ /* 0x000fe20007810000 */
[----:B------:R-:W4:Y:S01]  /*3660*/  MUFU.TANH R62, R62 ;  /* 0x0000003e003e7308 */ /* 0x000f220000002400 */
[----:B------:R-:W-:Y:S01]  /*3670*/  FSEL R113, R56, -INF , P6 ;  /* 0xff80000038717808 */ /* 0x000fe20003000000 */
[----:B------:R-:W-:Y:S01]  /*3680*/  FMUL.FTZ R36, R36, UR6 ;  /* 0x0000000624247c20 */ /* 0x000fe20008410000 */
[----:B------:R-:W-:Y:S01]  /*3690*/  FSEL R111, R72, -INF , P2 ;  /* 0xff800000486f7808 */ /* 0x000fe20001000000 */
[----:B------:R-:W-:Y:S01]  /*36a0*/  FMUL.FTZ R34, R34, UR6 ;  /* 0x0000000622227c20 */ /* 0x000fe20008410000 */
[----:B------:R-:W-:Y:S01]  /*36b0*/  FMNMX.FTZ R56, R109, R54, !PT ;  /* 0x000000366d387209 */ /* 0x000fe20007810000 */
[----:B------:R-:W-:Y:S01]  /*36c0*/  FMUL.FTZ R54, R35, UR6 ;  /* 0x0000000623367c20 */ /* 0x000fe20008410000 */
[----:B------:R-:W-:Y:S01]  /*36d0*/  FSEL R47, R84, -INF , P5 ;  /* 0xff800000542f7808 */ /* 0x000fe20002800000 */
[----:B------:R1:W4:Y:S01]  /*36e0*/  MUFU.TANH R40, R53 ;  /* 0x0000003500287308 */ /* 0x0003220000002400 */
[----:B------:R-:W-:Y:S01]  /*36f0*/  ISETP.GT.AND P5, PT, R6, 0x41, PT ;  /* 0x000000410600780c */ /* 0x000fe20003fa4270 */
[----:B------:R-:W-:Y:S01]  /*3700*/  FMUL.FTZ R38, R38, UR6 ;  /* 0x0000000626267c20 */ /* 0x000fe20008410000 */
[----:B------:R-:W-:Y:S01]  /*3710*/  FMNMX.FTZ R56, R111, R56, !PT ;  /* 0x000000386f387209 */ /* 0x000fe20007810000 */
[----:B------:R-:W-:Y:S01]  /*3720*/  IMAD.U32 R74, RZ, RZ, UR7 ;  /* 0x00000007ff4a7e24 */ /* 0x000fe2000f8e00ff */
[----:B0-----:R-:W-:-:S02]  /*3730*/  FSEL R49, R75, -INF , P4 ;  /* 0xff8000004b317808 */ /* 0x001fc40002000000 */
[----:B------:R-:W-:Y:S01]  /*3740*/  ISETP.GT.AND P4, PT, R6, 0x48, PT ;  /* 0x000000480600780c */ /* 0x000fe20003f84270 */
[----:B------:R-:W0:Y:S01]  /*3750*/  MUFU.TANH R89, R89 ;  /* 0x0000005900597308 */ /* 0x000e220000002400 */
[----:B------:R-:W-:Y:S02]  /*3760*/  FSEL R115, R77, -INF , P5 ;  /* 0xff8000004d737808 */ /* 0x000fe40002800000 */
[----:B------:R-:W-:Y:S02]  /*3770*/  FMNMX.FTZ R56, R113, R56, !PT ;  /* 0x0000003871387209 */ /* 0x000fe40007810000 */
[----:B-----5:R-:W-:Y:S02]  /*3780*/  FSEL R51, R78, -INF , P3 ;  /* 0xff8000004e337808 */ /* 0x020fe40001800000 */
[----:B------:R-:W-:Y:S01]  /*3790*/  ISETP.GT.AND P3, PT, R6, 0x49, PT ;  /* 0x000000490600780c */ /* 0x000fe20003f64270 */
[----:B------:R5:W-:Y:S01]  /*37a0*/  MUFU.TANH R44, R55 ;  /* 0x00000037002c7308 */ /* 0x000be20000002400 */
[----:B------:R-:W-:-:S02]  /*37b0*/  FSEL R117, R60, -INF , P4 ;  /* 0xff8000003c757808 */ /* 0x000fc40002000000 */
[----:B------:R-:W-:Y:S02]  /*37c0*/  FMNMX.FTZ R56, R115, R56, !PT ;  /* 0x0000003873387209 */ /* 0x000fe40007810000 */
[----:B-1----:R-:W-:Y:S02]  /*37d0*/  FSEL R53, R76, -INF , P2 ;  /* 0xff8000004c357808 */ /* 0x002fe40001000000 */
[----:B------:R-:W-:Y:S01]  /*37e0*/  ISETP.GT.AND P2, PT, R6, 0x50, PT ;  /* 0x000000500600780c */ /* 0x000fe20003f44270 */
[----:B------:R-:W1:Y:S01]  /*37f0*/  MUFU.TANH R50, R50 ;  /* 0x0000003200327308 */ /* 0x000e620000002400 */
[----:B------:R-:W-:Y:S02]  /*3800*/  FSEL R119, R86, -INF , P3 ;  /* 0xff80000056777808 */ /* 0x000fe40001800000 */
[----:B------:R-:W-:Y:S02]  /*3810*/  FMNMX.FTZ R56, R117, R56, !PT ;  /* 0x0000003875387209 */ /* 0x000fe40007810000 */
[----:B-----5:R-:W-:-:S02]  /*3820*/  FSEL R55, R87, -INF , P6 ;  /* 0xff80000057377808 */ /* 0x020fc40003000000 */
[----:B------:R-:W-:Y:S01]  /*3830*/  ISETP.GT.AND P6, PT, R6, 0x51, PT ;  /* 0x000000510600780c */ /* 0x000fe20003fc4270 */
[----:B------:R-:W5:Y:S01]  /*3840*/  MUFU.TANH R133, R133 ;  /* 0x0000008500857308 */ /* 0x000f620000002400 */
[----:B--2---:R-:W-:Y:S01]  /*3850*/  FSEL R121, R48, -INF , P2 ;  /* 0xff80000030797808 */ /* 0x004fe20001000000 */
[----:B------:R-:W-:Y:S01]  /*3860*/  FMUL.FTZ R48, R37, UR6 ;  /* 0x0000000625307c20 */ /* 0x000fe20008410000 */
[----:B------:R-:W-:Y:S02]  /*3870*/  FMNMX.FTZ R56, R119, R56, !PT ;  /* 0x0000003877387209 */ /* 0x000fe40007810000 */
[----:B---3--:R-:W-:Y:S02]  /*3880*/  FSEL R33, R58, -INF , P5 ;  /* 0xff8000003a217808 */ /* 0x008fe40002800000 */
[----:B------:R-:W-:Y:S01]  /*3890*/  ISETP.GT.AND P5, PT, R6, 0x58, PT ;  /* 0x000000580600780c */ /* 0x000fe20003fa4270 */
[----:B------:R-:W2:Y:S01]  /*38a0*/  MUFU.TANH R135, R135 ;  /* 0x0000008700877308 */ /* 0x000ea20000002400 */
[----:B------:R-:W-:Y:S01]  /*38b0*/  FSEL R123, R88, -INF , P6 ;  /* 0xff800000587b7808 */ /* 0x000fe20003000000 */
[----:B------:R-:W-:-:S02]  /*38c0*/  WARPGROUP.DEPBAR.LE gsb0, 0x0 ;  /* 0x00008000000079c5 */ /* 0x000fc40000010000 */
[----:B------:R-:W-:Y:S01]  /*38d0*/  FMNMX.FTZ R56, R121, R56, !PT ;  /* 0x0000003879387209 */ /* 0x000fe20007810000 */
[----:B------:R-:W-:Y:S01]  /*38e0*/  FMUL.FTZ R24, R24, UR6 ;  /* 0x0000000618187c20 */ /* 0x000fe20008410000 */
[----:B----4-:R-:W-:Y:S01]  /*38f0*/  FSEL R61, R61, -INF , P4 ;  /* 0xff8000003d3d7808 */ /* 0x010fe20002000000 */
[----:B------:R-:W-:Y:S01]  /*3900*/  FMUL.FTZ R28, R28, UR6 ;  /* 0x000000061c1c7c20 */ /* 0x000fe20008410000 */
[----:B------:R-:W-:Y:S01]  /*3910*/  ISETP.GT.AND P4, PT, R6, 0x59, PT ;  /* 0x000000590600780c */ /* 0x000fe20003f84270 */
[----:B------:R-:W3:Y:S01]  /*3920*/  MUFU.TANH R93, R93 ;  /* 0x0000005d005d7308 */ /* 0x000ee20000002400 */
[----:B------:R-:W-:Y:S01]  /*3930*/  FSEL R125, R52, -INF , P5 ;  /* 0xff800000347d7808 */ /* 0x000fe20002800000 */
[----:B------:R-:W-:Y:S01]  /*3940*/  FMUL.FTZ R29, R29, UR6 ;  /* 0x000000061d1d7c20 */ /* 0x000fe20008410000 */
[----:B------:R-:W-:Y:S02]  /*3950*/  FMNMX.FTZ R56, R123, R56, !PT ;  /* 0x000000387b387209 */ /* 0x000fe40007810000 */
[----:B------:R-:W-:-:S02]  /*3960*/  FSEL R35, R62, -INF , P3 ;  /* 0xff8000003e237808 */ /* 0x000fc40001800000 */
[----:B------:R-:W-:Y:S01]  /*3970*/  ISETP.GT.AND P3, PT, R6, 0x60, PT ;  /* 0x000000600600780c */ /* 0x000fe20003f64270 */
[----:B------:R-:W4:Y:S01]  /*3980*/  MUFU.TANH R32, R32 ;  /* 0x0000002000207308 */ /* 0x000f220000002400 */
[----:B------:R-:W-:Y:S01]  /*3990*/  FSEL R127, R40, -INF , P4 ;  /* 0xff800000287f7808 */ /* 0x000fe20002000000 */
[----:B------:R-:W-:Y:S01]  /*39a0*/  FMUL.FTZ R40, R39, UR6 ;  /* 0x0000000627287c20 */ /* 0x000fe20008410000 */
[----:B------:R-:W-:Y:S02]  /*39b0*/  FMNMX.FTZ R56, R125, R56, !PT ;  /* 0x000000387d387209 */ /* 0x000fe40007810000 */
[----:B0-----:R-:W-:Y:S02]  /*39c0*/  FSEL R77, R89, -INF , P2 ;  /* 0xff800000594d7808 */ /* 0x001fe40001000000 */
[----:B------:R-:W-:Y:S01]  /*39d0*/  ISETP.GT.AND P2, PT, R6, 0x61, PT ;  /* 0x000000610600780c */ /* 0x000fe20003f44270 */
[----:B------:R-:W0:Y:S01]  /*39e0*/  MUFU.TANH R14, R14 ;  /* 0x0000000e000e7308 */ /* 0x000e220000002400 */
[----:B------:R-:W-:-:S02]  /*39f0*/  FSEL R129, R46, -INF , P3 ;  /* 0xff8000002e817808 */ /* 0x000fc40001800000 */
[----:B------:R-:W-:Y:S02]  /*3a00*/  FMNMX.FTZ R56, R127, R56, !PT ;  /* 0x000000387f387209 */ /* 0x000fe40007810000 */
[----:B-1----:R-:W-:Y:S02]  /*3a10*/  FSEL R87, R50, -INF , P6 ;  /* 0xff80000032577808 */ /* 0x002fe40003000000 */
[----:B------:R-:W-:Y:S01]  /*3a20*/  ISETP.GT.AND P6, PT, R6, 0x68, PT ;  /* 0x000000680600780c */ /* 0x000fe20003fc4270 */
[----:B------:R-:W1:Y:S01]  /*3a30*/  MUFU.TANH R95, R95 ;  /* 0x0000005f005f7308 */ /* 0x000e620000002400 */
[----:B------:R-:W-:Y:S01]  /*3a40*/  FSEL R131, R10, -INF , P2 ;  /* 0xff8000000a837808 */ /* 0x000fe20001000000 */
[----:B------:R-:W-:Y:S01]  /*3a50*/  FMUL.FTZ R10, R25, UR6 ;  /* 0x00000006190a7c20 */ /* 0x000fe20008410000 */
[----:B------:R-:W-:Y:S02]  /*3a60*/  FMNMX.FTZ R56, R129, R56, !PT ;  /* 0x0000003881387209 */ /* 0x000fe40007810000 */
[----:B------:R-:W-:-:S02]  /*3a70*/  FSEL R37, R42, -INF , P5 ;  /* 0xff8000002a257808 */ /* 0x000fc40002800000 */
[----:B------:R-:W-:Y:S01]  /*3a80*/  ISETP.GT.AND P5, PT, R6, 0x69, PT ;  /* 0x000000690600780c */ /* 0x000fe20003fa4270 */
[----:B------:R-:W1:Y:S01]  /*3a90*/  MUFU.TANH R36, R36 ;  /* 0x0000002400247308 */ /* 0x000e620000002400 */
[----:B-----5:R-:W-:Y:S02]  /*3aa0*/  FSEL R133, R133, -INF , P6 ;  /* 0xff80000085857808 */ /* 0x020fe40003000000 */
[----:B------:R-:W-:Y:S02]  /*3ab0*/  FMNMX.FTZ R56, R131, R56, !PT ;  /* 0x0000003883387209 */ /* 0x000fe40007810000 */
[----:B------:R-:W-:Y:S02]  /*3ac0*/  FSEL R89, R44, -INF , P4 ;  /* 0xff8000002c597808 */ /* 0x000fe40002000000 */
[----:B------:R-:W-:Y:S01]  /*3ad0*/  ISETP.GT.AND P4, PT, R6, 0x70, PT ;  /* 0x000000700600780c */ /* 0x000fe20003f84270 */
[----:B------:R-:W5:Y:S01]  /*3ae0*/  MUFU.TANH R97, R97 ;  /* 0x0000006100617308 */ /* 0x000f620000002400 */
[----:B--2---:R-:W-:-:S02]  /*3af0*/  FSEL R135, R135, -INF , P5 ;  /* 0xff80000087877808 */ /* 0x004fc40002800000 */
[----:B------:R-:W-:Y:S02]  /*3b00*/  FMNMX.FTZ R56, R133, R56, !PT ;  /* 0x0000003885387209 */ /* 0x000fe40007810000 */
[----:B---3--:R-:W-:Y:S02]  /*3b10*/  FSEL R93, R93, -INF , P3 ;  /* 0xff8000005d5d7808 */ /* 0x008fe40001800000 */
[----:B------:R-:W-:Y:S01]  /*3b20*/  ISETP.GT.AND P3, PT, R6, 0x71, PT ;  /* 0x000000710600780c */ /* 0x000fe20003f64270 */
[----:B------:R-:W2:Y:S01]  /*3b30*/  MUFU.TANH R48, R48 ;  /* 0x0000003000307308 */ /* 0x000ea20000002400 */
[----:B----4-:R-:W-:Y:S01]  /*3b40*/  FSEL R137, R32, -INF , P4 ;  /* 0xff80000020897808 */ /* 0x010fe20002000000 */
[----:B------:R-:W-:Y:S01]  /*3b50*/  FMUL.FTZ R32, R31, UR6 ;  /* 0x000000061f207c20 */ /* 0x000fe20008410000 */
[----:B------:R-:W-:Y:S02]  /*3b60*/  FMNMX.FTZ R56, R135, R56, !PT ;  /* 0x0000003887387209 */ /* 0x000fe40007810000 */
[----:B------:R-:W-:-:S02]  /*3b70*/  FSEL R25, R12, -INF , P2 ;  /* 0xff8000000c197808 */ /* 0x000fc40001000000 */
[----:B------:R-:W-:Y:S01]  /*3b80*/  ISETP.GT.AND P2, PT, R6, 0x78, PT ;  /* 0x000000780600780c */ /* 0x000fe20003f44270 */
[----:B------:R-:W3:Y:S01]  /*3b90*/  MUFU.TANH R34, R34 ;  /* 0x0000002200227308 */ /* 0x000ee20000002400 */
[----:B0-----:R-:W-:Y:S02]  /*3ba0*/  FSEL R139, R14, -INF , P3 ;  /* 0xff8000000e8b7808 */ /* 0x001fe40001800000 */
[----:B------:R-:W-:Y:S02]  /*3bb0*/  FMNMX.FTZ R56, R137, R56, !PT ;  /* 0x0000003889387209 */ /* 0x000fe40007810000 */
[----:B-1----:R-:W-:Y:S02]  /*3bc0*/  FSEL R95, R95, -INF , P6 ;  /* 0xff8000005f5f7808 */ /* 0x002fe40003000000 */
[----:B------:R-:W-:Y:S01]  /*3bd0*/  ISETP.GT.AND P6, PT, R6, 0x79, PT ;  /* 0x000000790600780c */ /* 0x000fe20003fc4270 */
[----:B------:R-:W0:Y:S01]  /*3be0*/  MUFU.TANH R24, R24 ;  /* 0x0000001800187308 */ /* 0x000e220000002400 */
[----:B------:R-:W-:Y:S01]  /*3bf0*/  FSEL R141, R36, -INF , P2 ;  /* 0xff800000248d7808 */ /* 0x000fe20001000000 */
[----:B------:R-:W-:Y:S01]  /*3c00*/  FMUL.FTZ R36, R26, UR6 ;  /* 0x000000061a247c20 */ /* 0x000fe20008410000 */
[----:B------:R-:W-:-:S02]  /*3c10*/  FMNMX.FTZ R56, R139, R56, !PT ;  /* 0x000000388b387209 */ /* 0x000fc40007810000 */
[----:B-----5:R-:W-:Y:S02]  /*3c20*/  FSEL R97, R97, -INF , P5 ;  /* 0xff80000061617808 */ /* 0x020fe40002800000 */
[----:B------:R-:W-:Y:S01]  /*3c30*/  ISETP.GT.AND P5, PT, R6, 0x80, PT ;  /* 0x000000800600780c */ /* 0x000fe20003fa4270 */
[----:B------:R-:W1:Y:S01]  /*3c40*/  MUFU.TANH R54, R54 ;  /* 0x0000003600367308 */ /* 0x000e620000002400 */
[----:B--2---:R-:W-:Y:S02]  /*3c50*/  FSEL R143, R48, -INF , P6 ;  /* 0xff800000308f7808 */ /* 0x004fe40003000000 */
[----:B------:R-:W-:Y:S02]  /*3c60*/  FMNMX.FTZ R56, R141, R56, !PT ;  /* 0x000000388d387209 */ /* 0x000fe40007810000 */
[----:B---3--:R-:W-:Y:S01]  /*3c70*/  FSEL R99, R34, -INF , P4 ;  /* 0xff80000022637808 */ /* 0x008fe20002000000 */
[----:B------:R-:W-:Y:S01]  /*3c80*/  FMUL.FTZ R34, R30, UR6 ;  /* 0x000000061e227c20 */ /* 0x000fe20008410000 */
[----:B------:R-:W-:Y:S01]  /*3c90*/  ISETP.GT.AND P4, PT, R6, 0x81, PT ;  /* 0x000000810600780c */ /* 0x000fe20003f84270 */
[----:B------:R-:W2:Y:S01]  /*3ca0*/  MUFU.TANH R10, R10 ;  /* 0x0000000a000a7308 */ /* 0x000ea20000002400 */
[----:B0-----:R-:W-:-:S02]  /*3cb0*/  FSEL R157, R24, -INF , P5 ;  /* 0xff800000189d7808 */ /* 0x001fc40002800000 */
[----:B------:R-:W-:-:S04]  /*3cc0*/  FMNMX.FTZ R56, R143, R56, !PT ;  /* 0x000000388f387209 */ /* 0x000fc80007810000 */
[----:B------:R-:W-:Y:S01]  /*3cd0*/  FMNMX.FTZ R75, R157, R56, !PT ;  /* 0x000000389d4b7209 */ /* 0x000fe20007810000 */
[----:B------:R-:W0:Y:S01]  /*3ce0*/  MUFU.TANH R38, R38 ;  /* 0x0000002600267308 */ /* 0x000e220000002400 */
[----:B-1----:R-:W-:Y:S02]  /*3cf0*/  FSEL R101, R54, -INF , P3 ;  /* 0xff80000036657808 */ /* 0x002fe40001800000 */
[----:B------:R-:W-:-:S05]  /*3d00*/  ISETP.GT.AND P3, PT, R6, 0x88, PT ;  /* 0x000000880600780c */ /* 0x000fca0003f64270 */
[----:B------:R-:W1:Y:S01]  /*3d10*/  MUFU.TANH R28, R28 ;  /* 0x0000001c001c7308 */ /* 0x000e620000002400 */
[----:B--2---:R-:W-:-:S04]  /*3d20*/  FSEL R44, R10, -INF , P4 ;  /* 0xff8000000a2c7808 */ /* 0x004fc80002000000 */
[----:B------:R-:W-:-:S03]  /*3d30*/  FMNMX.FTZ R75, R44, R75, !PT ;  /* 0x0000004b2c4b7209 */ /* 0x000fc60007810000 */
[----:B------:R0:W2:Y:S08]  /*3d40*/  MUFU.TANH R52, R29 ;  /* 0x0000001d00347308 */ /* 0x0000b00000002400 */
[----:B------:R-:W-:Y:S01]  /*3d50*/  MUFU.TANH R40, R40 ;  /* 0x0000002800287308 */ /* 0x000fe20000002400 */
[----:B0-----:R-:W-:Y:S01]  /*3d60*/  FSEL R29, R38, -INF , P2 ;  /* 0xff800000261d7808 */ /* 0x001fe20001000000 */
[----:B------:R-:W-:Y:S01]  /*3d70*/  FMUL.FTZ R38, R27, UR6 ;  /* 0x000000061b267c20 */ /* 0x000fe20008410000 */
[----:B------:R-:W-:-:S02]  /*3d80*/  ISETP.GT.AND P2, PT, R6, 0x89, PT ;  /* 0x000000890600780c */ /* 0x000fc40003f44270 */
[----:B-1----:R-:W-:-:S03]  /*3d90*/  FSEL R50, R28, -INF , P3 ;  /* 0xff8000001c327808 */ /* 0x002fc60001800000 */
[----:B------:R-:W0:Y:S01]  /*3da0*/  MUFU.TANH R36, R36 ;  /* 0x0000002400247308 */ /* 0x000e220000002400 */
[----:B--2---:R-:W-:Y:S02]  /*3db0*/  FSEL R52, R52, -INF , P2 ;  /* 0xff80000034347808 */ /* 0x004fe40001000000 */
[----:B------:R-:W-:-:S04]  /*3dc0*/  FMNMX.FTZ R75, R50, R75, !PT ;  /* 0x0000004b324b7209 */ /* 0x000fc80007810000 */
[----:B------:R-:W-:Y:S01]  /*3dd0*/  FMNMX.FTZ R6, R52, R75, !PT ;  /* 0x0000004b34067209 */ /* 0x000fe20007810000 */
[----:B------:R-:W-:Y:S04]  /*3de0*/  MUFU.TANH R38, R38 ;  /* 0x0000002600267308 */ /* 0x000fe80000002400 */
[----:B------:R-:W1:Y:S04]  /*3df0*/  SHFL.BFLY PT, R75, R6, 0x2, 0x1f ;  /* 0x0c401f00064b7f89 */ /* 0x000e6800000e0000 */
[----:B------:R-:W2:Y:S08]  /*3e00*/  MUFU.TANH R34, R34 ;  /* 0x0000002200227308 */ /* 0x000eb00000002400 */
[----:B------:R-:W3:Y:S01]  /*3e10*/  MUFU.TANH R32, R32 ;  /* 0x0000002000207308 */ /* 0x000ee20000002400 */
[----:B-1----:R-:W-:-:S05]  /*3e20*/  FMNMX.FTZ R10, R6, R75, !PT ;  /* 0x0000004b060a7209 */ /* 0x002fca0007810000 */
[----:B------:R-:W1:Y:S02]  /*3e30*/  SHFL.BFLY PT, R75, R10, 0x1, 0x1f ;  /* 0x0c201f000a4b7f89 */ /* 0x000e6400000e0000 */
        /* <DEDUP_REMOVED lines=56> */
[----:B------:R0:W-:Y:S03]  /*41c0*/  MUFU.EX2 R12, R91 ;  /* 0x0000005b000c7308 */ /* 0x0001e60000000800 */
[----:B------:R-:W-:-:S04]  /*41d0*/  FMNMX.FTZ R14, R61, R14, !PT ;  /* 0x0000000e3d0e7209 */ /* 0x000fc80007810000 */
[----:B------:R-:W-:Y:S01]  /*41e0*/  FMNMX.FTZ R24, R35, R14, !PT ;  /* 0x0000000e23187209 */ /* 0x000fe20007810000 */
[----:B------:R-:W1:Y:S01]  /*41f0*/  MUFU.EX2 R105, R105 ;  /* 0x0000006900697308 */ /* 0x000e620000000800 */
[----:B0-----:R-:W-:Y:S02]  /*4200*/  FFMA.FTZ R91, R123, R74, -R48 ;  /* 0x0000004a7b5b7223 */ /* 0x001fe40000010830 */
[----:B------:R-:W-:-:S04]  /*4210*/  FMNMX.FTZ R24, R77, R24, !PT ;  /* 0x000000184d187209 */ /* 0x000fc80007810000 */
[----:B------:R-:W-:Y:S01]  /*4220*/  FMNMX.FTZ R24, R87, R24, !PT ;  /* 0x0000001857187209 */ /* 0x000fe20007810000 */
[----:B------:R0:W-:Y:S03]  /*4230*/  MUFU.EX2 R14, R109 ;  /* 0x0000006d000e7308 */ /* 0x0001e60000000800 */
[----:B------:R-:W-:-:S04]  /*4240*/  FMNMX.FTZ R24, R37, R24, !PT ;  /* 0x0000001825187209 */ /* 0x000fc80007810000 */
[----:B------:R-:W-:Y:S01]  /*4250*/  FMNMX.FTZ R26, R89, R24, !PT ;  /* 0x00000018591a7209 */ /* 0x000fe20007810000 */
[----:B------:R-:W-:Y:S01]  /*4260*/  MUFU.EX2 R46, R46 ;  /* 0x0000002e002e7308 */ /* 0x000fe20000000800 */
[----:B0-----:R-:W-:Y:S01]  /*4270*/  FSEL R109, R40, -INF , P6 ;  /* 0xff800000286d7808 */ /* 0x001fe20003000000 */
[----:B------:R-:W-:Y:S01]  /*4280*/  FFMA.FTZ R40, R129, R74, -R48 ;  /* 0x0000004a81287223 */ /* 0x000fe20000010830 */
        /* <DEDUP_REMOVED lines=14> */
[----:B---3--:R-:W-:Y:S01]  /*4370*/  FSEL R117, R32, -INF , P2 ;  /* 0xff80000020757808 */ /* 0x008fe20001000000 */
[----:B------:R-:W-:Y:S01]  /*4380*/  FFMA.FTZ R32, R157, R74, -R48 ;  /* 0x0000004a9d207223 */ /* 0x000fe20000010830 */
        /* <DEDUP_REMOVED lines=36> */
[----:B------:R2:W3:Y:S01]  /*45d0*/  MUFU.EX2 R119, R4 ;  /* 0x0000000400777308 */ /* 0x0004e20000000800 */
[-CC-:B0-----:R-:W-:Y:S01]  /*45e0*/  FFMA.FTZ R3, R21, R74.reuse, -R48.reuse ;  /* 0x0000004a15037223 */ /* 0x181fe20000010830 */
[-CC-:B------:R-:W-:Y:S01]  /*45f0*/  FFMA.FTZ R56, R45, R74.reuse, -R48.reuse ;  /* 0x0000004a2d387223 */ /* 0x180fe20000010830 */
[-CC-:B------:R-:W-:Y:S01]  /*4600*/  FFMA.FTZ R15, R47, R74.reuse, -R48.reuse ;  /* 0x0000004a2f0f7223 */ /* 0x180fe20000010830 */
[-CC-:B------:R-:W-:Y:S01]  /*4610*/  FFMA.FTZ R58, R49, R74.reuse, -R48.reuse ;  /* 0x0000004a313a7223 */ /* 0x180fe20000010830 */
[-CC-:B------:R-:W-:Y:S01]  /*4620*/  FFMA.FTZ R41, R51, R74.reuse, -R48.reuse ;  /* 0x0000004a33297223 */ /* 0x180fe20000010830 */
[-CC-:B------:R-:W-:Y:S01]  /*4630*/  FFMA.FTZ R60, R53, R74.reuse, -R48.reuse ;  /* 0x0000004a353c7223 */ /* 0x180fe20000010830 */
[-C--:B------:R-:W-:Y:S01]  /*4640*/  FFMA.FTZ R21, R55, R74.reuse, -R48 ;  /* 0x0000004a37157223 */ /* 0x080fe20000010830 */
[----:B------:R1:W0:Y:S01]  /*4650*/  MUFU.EX2 R68, R5 ;  /* 0x0000000500447308 */ /* 0x0002220000000800 */
[----:B--2---:R-:W-:Y:S01]  /*4660*/  @!P1 PRMT R4, RZ, 0x654, R0 ;  /* 0x00000654ff049816 */ /* 0x004fe20000000000 */
[-CC-:B------:R-:W-:Y:S01]  /*4670*/  FFMA.FTZ R62, R33, R74.reuse, -R48.reuse ;  /* 0x0000004a213e7223 */ /* 0x180fe20000010830 */
[-CC-:B------:R-:W-:Y:S01]  /*4680*/  FFMA.FTZ R33, R61, R74.reuse, -R48.reuse ;  /* 0x0000004a3d217223 */ /* 0x180fe20000010830 */
[-CC-:B------:R-:W-:Y:S01]  /*4690*/  FFMA.FTZ R77, R77, R74.reuse, -R48.reuse ;  /* 0x0000004a4d4d7223 */ /* 0x180fe20000010830 */
[----:B------:R2:W-:Y:S01]  /*46a0*/  @!P1 SYNCS.ARRIVE.TRANS64.RED.A1T0 RZ, [R4+URZ], RZ ;  /* 0x000000ff04ff99a7 */ /* 0x0005e2000810043f */
[-CC-:B------:R-:W-:Y:S01]  /*46b0*/  FFMA.FTZ R23, R87, R74.reuse, -R48.reuse ;  /* 0x0000004a57177223 */ /* 0x180fe20000010830 */
[-CC-:B------:R-:W-:Y:S01]  /*46c0*/  FFMA.FTZ R93, R93, R74.reuse, -R48.reuse ;  /* 0x0000004a5d5d7223 */ /* 0x180fe20000010830 */
[----:B------:R-:W4:Y:S01]  /*46d0*/  MUFU.EX2 R7, R7 ;  /* 0x0000000700077308 */ /* 0x000f220000000800 */
[----:B-1----:R-:W-:Y:S01]  /*46e0*/  FADD.FTZ R5, R6, R105 ;  /* 0x0000006906057221 */ /* 0x002fe20000010000 */
[----:B---3--:R-:W-:Y:S01]  /*46f0*/  FADD.FTZ R35, R66, R119 ;  /* 0x0000007742237221 */ /* 0x008fe20000010000 */
[-CC-:B------:R-:W-:Y:S01]  /*4700*/  FFMA.FTZ R97, R97, R74.reuse, -R48.reuse ;  /* 0x0000004a61617223 */ /* 0x180fe20000010830 */
[--C-:B------:R-:W-:Y:S01]  /*4710*/  FFMA.FTZ R99, R99, R74, -R48.reuse ;  /* 0x0000004a63637223 */ /* 0x100fe20000010830 */
[----:B------:R-:W-:Y:S01]  /*4720*/  FADD.FTZ R70, R46, R5 ;  /* 0x000000052e467221 */ /* 0x000fe20000010000 */
[----:B------:R-:W-:Y:S01]  /*4730*/  F2FP.F16.F32.PACK_AB R5, R119, R66 ;  /* 0x000000427705723e */ /* 0x000fe200000000ff */
[-C--:B------:R-:W-:Y:S01]  /*4740*/  FFMA.FTZ R66, R25, R74.reuse, -R48 ;  /* 0x0000004a19427223 */ /* 0x080fe20000010830 */
[----:B------:R-:W1:Y:S01]  /*4750*/  MUFU.EX2 R9, R9 ;  /* 0x0000000900097308 */ /* 0x000e620000000800 */
[----:B0-----:R-:W-:Y:S01]  /*4760*/  FADD.FTZ R76, R68, R35 ;  /* 0x00000023444c7221 */ /* 0x001fe20000010000 */
[----:B------:R-:W-:Y:S01]  /*4770*/  FADD.FTZ R43, R107, R70 ;  /* 0x000000466b2b7221 */ /* 0x000fe20000010000 */
[--C-:B------:R-:W-:Y:S01]  /*4780*/  FFMA.FTZ R35, R37, R74, -R48.reuse ;  /* 0x0000004a25237223 */ /* 0x100fe20000010830 */
[----:B--2---:R-:W-:Y:S01]  /*4790*/  F2FP.F16.F32.PACK_AB R4, R105, R6 ;  /* 0x000000066904723e */ /* 0x004fe200000000ff */
[--C-:B------:R-:W-:Y:S01]  /*47a0*/  FFMA.FTZ R101, R101, R74, -R48.reuse ;  /* 0x0000004a65657223 */ /* 0x100fe20000010830 */
[----:B------:R-:W-:Y:S01]  /*47b0*/  F2FP.F16.F32.PACK_AB R6, R107, R46 ;  /* 0x0000002e6b06723e */ /* 0x000fe200000000ff */
[----:B------:R-:W-:Y:S01]  /*47c0*/  FFMA.FTZ R46, R89, R74, -R48 ;  /* 0x0000004a592e7223 */ /* 0x000fe20000010830 */
[----:B------:R-:W0:Y:S01]  /*47d0*/  MUFU.EX2 R50, R50 ;  /* 0x0000003200327308 */ /* 0x000e220000000800 */
[C---:B----4-:R-:W-:Y:S01]  /*47e0*/  FADD.FTZ R76, R7.reuse, R76 ;  /* 0x0000004c074c7221 */ /* 0x050fe20000010000 */
[----:B------:R-:W-:Y:S01]  /*47f0*/  F2FP.F16.F32.PACK_AB R7, R7, R68 ;  /* 0x000000440707723e */ /* 0x000fe200000000ff */
[----:B------:R-:W-:Y:S01]  /*4800*/  FADD.FTZ R68, R8, R43 ;  /* 0x0000002b08447221 */ /* 0x000fe20000010000 */
[----:B------:R-:W-:Y:S01]  /*4810*/  F2FP.F16.F32.PACK_AB R8, R65, R8 ;  /* 0x000000084108723e */ /* 0x000fe200000000ff */
[-CC-:B------:R-:W-:Y:S01]  /*4820*/  FFMA.FTZ R43, R95, R74.reuse, -R48.reuse ;  /* 0x0000004a5f2b7223 */ /* 0x180fe20000010830 */
[----:B------:R-:W-:Y:S01]  /*4830*/  FFMA.FTZ R109, R109, R74, -R48 ;  /* 0x0000004a6d6d7223 */ /* 0x000fe20000010830 */
[----:B------:R-:W-:Y:S01]  /*4840*/  FADD.FTZ R37, R65, R68 ;  /* 0x0000004441257221 */ /* 0x000fe20000010000 */
[----:B------:R-:W2:Y:S01]  /*4850*/  MUFU.EX2 R11, R11 ;  /* 0x0000000b000b7308 */ /* 0x000ea20000000800 */
[----:B-1----:R-:W-:Y:S01]  /*4860*/  FADD.FTZ R25, R9, R76 ;  /* 0x0000004c09197221 */ /* 0x002fe20000010000 */
[----:B------:R1:W-:Y:S01]  /*4870*/  STSM.16.M88.4 [R2+0x24300], R4 ;  /* 0x0243000402007844 */ /* 0x0003e20000000200 */
[----:B------:R-:W-:Y:S01]  /*4880*/  FADD.FTZ R70, R10, R37 ;  /* 0x000000250a467221 */ /* 0x000fe20000010000 */
[----:B------:R-:W-:Y:S01]  /*4890*/  F2FP.F16.F32.PACK_AB R10, R39, R10 ;  /* 0x0000000a270a723e */ /* 0x000fe200000000ff */
[-CC-:B------:R-:W-:Y:S01]  /*48a0*/  FFMA.FTZ R111, R111, R74.reuse, -R48.reuse ;  /* 0x0000004a6f6f7223 */ /* 0x180fe20000010830 */
[-C--:B------:R-:W-:Y:S01]  /*48b0*/  FFMA.FTZ R113, R113, R74.reuse, -R48 ;  /* 0x0000004a71717223 */ /* 0x080fe20000010830 */
[----:B------:R-:W-:Y:S01]  /*48c0*/  FADD.FTZ R70, R39, R70 ;  /* 0x0000004627467221 */ /* 0x000fe20000010000 */
[----:B------:R-:W3:Y:S01]  /*48d0*/  MUFU.EX2 R52, R52 ;  /* 0x0000003400347308 */ /* 0x000ee20000000800 */
[C---:B0-----:R-:W-:Y:S01]  /*48e0*/  FADD.FTZ R68, R50.reuse, R25 ;  /* 0x0000001932447221 */ /* 0x041fe20000010000 */
[-CC-:B------:R-:W-:Y:S01]  /*48f0*/  FFMA.FTZ R25, R29, R74.reuse, -R48.reuse ;  /* 0x0000004a1d197223 */ /* 0x180fe20000010830 */
[----:B------:R-:W-:Y:S01]  /*4900*/  F2FP.F16.F32.PACK_AB R9, R50, R9 ;  /* 0x000000093209723e */ /* 0x000fe200000000ff */
[-CC-:B------:R-:W-:Y:S01]  /*4910*/  FFMA.FTZ R115, R115, R74.reuse, -R48.reuse ;  /* 0x0000004a73737223 */ /* 0x180fe20000010830 */
[----:B------:R-:W-:Y:S01]  /*4920*/  FFMA.FTZ R48, R117, R74, -R48 ;  /* 0x0000004a75307223 */ /* 0x000fe20000010830 */
[--C-:B------:R-:W-:Y:S01]  /*4930*/  IMAD.MOV.U32 R65, RZ, RZ, R71.reuse ;  /* 0x000000ffff417224 */ /* 0x100fe200078e0047 */
[----:B------:R-:W-:Y:S01]  /*4940*/  MOV R49, R71 ;  /* 0x0000004700317202 */ /* 0x000fe20000000f00 */
[----:B------:R-:W0:Y:S01]  /*4950*/  MUFU.EX2 R3, R3 ;  /* 0x0000000300037308 */ /* 0x000e220000000800 */
[----:B--2---:R-:W-:Y:S01]  /*4960*/  FADD.FTZ R37, R11, R68 ;  /* 0x000000440b257221 */ /* 0x004fe20000010000 */
[----:B-1----:R-:W-:Y:S01]  /*4970*/  F2FP.F16.F32.PACK_AB R4, R28, R27 ;  /* 0x0000001b1c04723e */ /* 0x002fe200000000ff */
[----:B------:R-:W-:-:S02]  /*4980*/  IMAD.MOV.U32 R61, RZ, RZ, R71 ;  /* 0x000000ffff3d7224 */ /* 0x000fc400078e0047 */
[--C-:B------:R-:W-:Y:S02]  /*4990*/  IMAD.MOV.U32 R55, RZ, RZ, R71.reuse ;  /* 0x000000ffff377224 */ /* 0x100fe400078e0047 */
[----:B------:R-:W-:Y:S01]  /*49a0*/  IMAD.MOV.U32 R53, RZ, RZ, R71 ;  /* 0x000000ffff357224 */ /* 0x000fe200078e0047 */
[----:B------:R-:W1:Y:S01]  /*49b0*/  MUFU.EX2 R54, R54 ;  /* 0x0000003600367308 */ /* 0x000e620000000800 */
[C---:B---3--:R-:W-:Y:S01]  /*49c0*/  FADD.FTZ R68, R52.reuse, R37 ;  /* 0x0000002534447221 */ /* 0x048fe20000010000 */
[----:B------:R-:W-:Y:S01]  /*49d0*/  FADD.FTZ R37, R27, R70 ;  /* 0x000000461b257221 */ /* 0x000fe20000010000 */
[----:B------:R-:W-:Y:S01]  /*49e0*/  F2FP.F16.F32.PACK_AB R11, R52, R11 ;  /* 0x0000000b340b723e */ /* 0x000fe200000000ff */
[----:B------:R-:W-:Y:S02]  /*49f0*/  IMAD.MOV.U32 R51, RZ, RZ, R71 ;  /* 0x000000ffff337224 */ /* 0x000fe400078e0047 */
[----:B------:R-:W-:Y:S01]  /*4a00*/  FADD.FTZ R37, R28, R37 ;  /* 0x000000251c257221 */ /* 0x000fe20000010000 */
[----:B------:R-:W-:Y:S01]  /*4a10*/  IMAD.MOV.U32 R47, RZ, RZ, R71 ;  /* 0x000000ffff2f7224 */ /* 0x000fe200078e0047 */
[----:B------:R-:W2:Y:S01]  /*4a20*/  MUFU.EX2 R13, R13 ;  /* 0x0000000d000d7308 */ /* 0x000ea20000000800 */
[----:B0-----:R-:W-:Y:S01]  /*4a30*/  FADD.FTZ R45, R3, R68 ;  /* 0x00000044032d7221 */ /* 0x001fe20000010000 */
[----:B------:R-:W-:Y:S01]  /*4a40*/  FADD.FTZ R70, R20, R37 ;  /* 0x0000002514467221 */ /* 0x000fe20000010000 */
[----:B------:R-:W-:Y:S05]  /*4a50*/  STSM.16.M88.4 [R2+0x25b00], R8 ;  /* 0x025b000802007844 */ /* 0x000fea0000000200 */
[----:B------:R-:W0:Y:S01]  /*4a60*/  MUFU.EX2 R56, R56 ;  /* 0x0000003800387308 */ /* 0x000e220000000800 */
[C---:B-1----:R-:W-:Y:S01]  /*4a70*/  FADD.FTZ R68, R54.reuse, R45 ;  /* 0x0000002d36447221 */ /* 0x042fe20000010000 */
[----:B------:R-:W-:Y:S01]  /*4a80*/  FADD.FTZ R45, R63, R70 ;  /* 0x000000463f2d7221 */ /* 0x000fe20000010000 */
[----:B------:R-:W-:-:S03]  /*4a90*/  F2FP.F16.F32.PACK_AB R5, R54, R3 ;  /* 0x000000033605723e */ /* 0x000fc600000000ff */
[----:B------:R-:W-:Y:S01]  /*4aa0*/  FADD.FTZ R70, R12, R45 ;  /* 0x0000002d0c467221 */ /* 0x000fe20000010000 */
[----:B------:R-:W-:Y:S01]  /*4ab0*/  F2FP.F16.F32.PACK_AB R12, R57, R12 ;  /* 0x0000000c390c723e */ /* 0x000fe200000000ff */
[----:B------:R-:W1:Y:S01]  /*4ac0*/  MUFU.EX2 R15, R15 ;  /* 0x0000000f000f7308 */ /* 0x000e620000000800 */
[----:B--2---:R-:W-:Y:S01]  /*4ad0*/  FADD.FTZ R37, R13, R68 ;  /* 0x000000440d257221 */ /* 0x004fe20000010000 */
[----:B------:R-:W-:Y:S01]  /*4ae0*/  FADD.FTZ R45, R57, R70 ;  /* 0x00000046392d7221 */ /* 0x000fe20000010000 */
[-C--:B------:R-:W-:Y:S01]  /*4af0*/  MOV R70, R71.reuse ;  /* 0x0000004700467202 */ /* 0x080fe20000000f00 */
[----:B------:R-:W-:Y:S02]  /*4b00*/  IMAD.MOV.U32 R57, RZ, RZ, R71 ;  /* 0x000000ffff397224 */ /* 0x000fe400078e0047 */
[----:B------:R-:W-:Y:S01]  /*4b10*/  FADD.FTZ R6, R14, R45 ;  /* 0x0000002d0e067221 */ /* 0x000fe20000010000 */
[C---:B------:R-:W-:Y:S01]  /*4b20*/  F2FP.F16.F32.PACK_AB R14, R31.reuse, R14 ;  /* 0x0000000e1f0e723e */ /* 0x040fe200000000ff */
[----:B------:R-:W2:Y:S01]  /*4b30*/  MUFU.EX2 R58, R58 ;  /* 0x0000003a003a7308 */ /* 0x000ea20000000800 */
[----:B0-----:R-:W-:Y:S01]  /*4b40*/  FADD.FTZ R68, R56, R37 ;  /* 0x0000002538447221 */ /* 0x001fe20000010000 */
[----:B------:R-:W-:Y:S01]  /*4b50*/  FADD.FTZ R27, R31, R6 ;  /* 0x000000061f1b7221 */ /* 0x000fe20000010000 */
[----:B------:R-:W-:Y:S01]  /*4b60*/  F2FP.F16.F32.PACK_AB R6, R63, R20 ;  /* 0x000000143f06723e */ /* 0x000fe200000000ff */
[----:B------:R-:W-:Y:S01]  /*4b70*/  IMAD.MOV.U32 R45, RZ, RZ, R71 ;  /* 0x000000ffff2d7224 */ /* 0x000fe200078e0047 */
[----:B------:R-:W-:Y:S01]  /*4b80*/  MOV R63, R71 ;  /* 0x00000047003f7202 */ /* 0x000fe20000000f00 */
[----:B------:R-:W-:Y:S01]  /*4b90*/  FADD.FTZ R52, R24, R27 ;  /* 0x0000001b18347221 */ /* 0x000fe20000010000 */
[----:B------:R-:W-:Y:S01]  /*4ba0*/  F2FP.F16.F32.PACK_AB R24, R59, R24 ;  /* 0x000000183b18723e */ /* 0x000fe200000000ff */
[----:B------:R-:W0:Y:S01]  /*4bb0*/  MUFU.EX2 R41, R41 ;  /* 0x0000002900297308 */ /* 0x000e220000000800 */
[----:B-1----:R-:W-:Y:S01]  /*4bc0*/  FADD.FTZ R37, R15, R68 ;  /* 0x000000440f257221 */ /* 0x002fe20000010000 */
[----:B------:R-:W-:-:S06]  /*4bd0*/  IMAD.MOV.U32 R31, RZ, RZ, R71 ;  /* 0x000000ffff1f7224 */ /* 0x000fcc00078e0047 */
[----:B------:R-:W1:Y:S01]  /*4be0*/  MUFU.EX2 R60, R60 ;  /* 0x0000003c003c7308 */ /* 0x000e620000000800 */
[----:B--2---:R-:W-:-:S07]  /*4bf0*/  FADD.FTZ R68, R58, R37 ;  /* 0x000000253a447221 */ /* 0x004fce0000010000 */
[----:B------:R-:W2:Y:S01]  /*4c00*/  MUFU.EX2 R21, R21 ;  /* 0x0000001500157308 */ /* 0x000ea20000000800 */
[----:B0-----:R-:W-:Y:S01]  /*4c10*/  FADD.FTZ R7, R41, R68 ;  /* 0x0000004429077221 */ /* 0x001fe20000010000 */
[----:B------:R-:W-:-:S06]  /*4c20*/  IMAD.MOV.U32 R68, RZ, RZ, R71 ;  /* 0x000000ffff447224 */ /* 0x000fcc00078e0047 */
[----:B------:R-:W0:Y:S01]  /*4c30*/  MUFU.EX2 R62, R62 ;  /* 0x0000003e003e7308 */ /* 0x000e220000000800 */
[----:B-1----:R-:W-:Y:S01]  /*4c40*/  FADD.FTZ R28, R60, R7 ;  /* 0x000000073c1c7221 */ /* 0x002fe20000010000 */
[----:B------:R-:W-:Y:S01]  /*4c50*/  F2FP.F16.F32.PACK_AB R7, R56, R13 ;  /* 0x0000000d3807723e */ /* 0x000fe200000000ff */
[----:B------:R-:W-:Y:S01]  /*4c60*/  FADD.FTZ R13, R59, R52 ;  /* 0x000000343b0d7221 */ /* 0x000fe20000010000 */
[----:B------:R-:W-:Y:S01]  /*4c70*/  IMAD.MOV.U32 R59, RZ, RZ, R71 ;  /* 0x000000ffff3b7224 */ /* 0x000fe200078e0047 */
[----:B------:R-:W-:Y:S02]  /*4c80*/  MOV R56, R71 ;  /* 0x0000004700387202 */ /* 0x000fe40000000f00 */
[----:B------:R-:W-:Y:S01]  /*4c90*/  FADD.FTZ R52, R26, R13 ;  /* 0x0000000d1a347221 */ /* 0x000fe20000010000 */
[----:B------:R-:W1:Y:S01]  /*4ca0*/  MUFU.EX2 R33, R33 ;  /* 0x0000002100217308 */ /* 0x000e620000000800 */
[----:B--2---:R-:W-:Y:S01]  /*4cb0*/  FADD.FTZ R3, R21, R28 ;  /* 0x0000001c15037221 */ /* 0x004fe20000010000 */
[----:B------:R2:W-:Y:S01]  /*4cc0*/  STSM.16.M88.4 [R2+0x27300], R4 ;  /* 0x0273000402007844 */ /* 0x0005e20000000200 */
[----:B------:R-:W-:Y:S01]  /*4cd0*/  F2FP.F16.F32.PACK_AB R13, R58, R15 ;  /* 0x0000000f3a0d723e */ /* 0x000fe200000000ff */
[--C-:B------:R-:W-:Y:S01]  /*4ce0*/  IMAD.MOV.U32 R58, RZ, RZ, R71.reuse ;  /* 0x000000ffff3a7224 */ /* 0x100fe200078e0047 */
[----:B------:R-:W-:Y:S01]  /*4cf0*/  F2FP.F16.F32.PACK_AB R15, R60, R41 ;  /* 0x000000293c0f723e */ /* 0x000fe200000000ff */
[----:B------:R-:W-:-:S02]  /*4d00*/  IMAD.MOV.U32 R60, RZ, RZ, R71 ;  /* 0x000000ffff3c7224 */ /* 0x000fc400078e0047 */
[----:B------:R-:W3:Y:S01]  /*4d10*/  MUFU.EX2 R67, R67 ;  /* 0x0000004300437308 */ /* 0x000ee20000000800 */
[----:B0-----:R-:W-:Y:S01]  /*4d20*/  FADD.FTZ R28, R62, R3 ;  /* 0x000000033e1c7221 */ /* 0x001fe20000010000 */
[----:B------:R-:W-:Y:S06]  /*4d30*/  STSM.16.M88.4 [R2+0x28b00], R12 ;  /* 0x028b000c02007844 */ /* 0x000fec0000000200 */
[----:B------:R-:W0:Y:S01]  /*4d40*/  MUFU.EX2 R64, R64 ;  /* 0x0000004000407308 */ /* 0x000e220000000800 */
[----:B-1----:R-:W-:-:S07]  /*4d50*/  FADD.FTZ R3, R33, R28 ;  /* 0x0000001c21037221 */ /* 0x002fce0000010000 */
[----:B------:R-:W1:Y:S01]  /*4d60*/  MUFU.EX2 R30, R121 ;  /* 0x00000079001e7308 */ /* 0x000e620000000800 */
[C---:B---3--:R-:W-:Y:S01]  /*4d70*/  FADD.FTZ R27, R67.reuse, R52 ;  /* 0x00000034431b7221 */ /* 0x048fe20000010000 */
[----:B------:R-:W-:Y:S01]  /*4d80*/  F2FP.F16.F32.PACK_AB R26, R67, R26 ;  /* 0x0000001a431a723e */ /* 0x000fe200000000ff */
[----:B------:R-:W-:-:S05]  /*4d90*/  IMAD.MOV.U32 R67, RZ, RZ, R71 ;  /* 0x000000ffff437224 */ /* 0x000fca00078e0047 */
[----:B------:R-:W3:Y:S01]  /*4da0*/  MUFU.EX2 R0, R77 ;  /* 0x0000004d00007308 */ /* 0x000ee20000000800 */
[----:B0-----:R-:W-:-:S07]  /*4db0*/  FADD.FTZ R3, R64, R3 ;  /* 0x0000000340037221 */ /* 0x001fce0000010000 */
[----:B------:R-:W0:Y:S01]  /*4dc0*/  MUFU.EX2 R91, R91 ;  /* 0x0000005b005b7308 */ /* 0x000e220000000800 */
[----:B-1----:R-:W-:Y:S01]  /*4dd0*/  FADD.FTZ R28, R30, R27 ;  /* 0x0000001b1e1c7221 */ /* 0x002fe20000010000 */
[----:B------:R-:W-:Y:S01]  /*4de0*/  F2FP.F16.F32.PACK_AB R27, R64, R33 ;  /* 0x00000021401b723e */ /* 0x000fe200000000ff */
[----:B------:R-:W-:-:S05]  /*4df0*/  IMAD.MOV.U32 R64, RZ, RZ, R71 ;  /* 0x000000ffff407224 */ /* 0x000fca00078e0047 */
[----:B------:R-:W1:Y:S01]  /*4e00*/  MUFU.EX2 R42, R42 ;  /* 0x0000002a002a7308 */ /* 0x000e620000000800 */
[----:B---3--:R-:W-:-:S07]  /*4e10*/  FADD.FTZ R52, R0, R3 ;  /* 0x0000000300347221 */ /* 0x008fce0000010000 */
[----:B------:R-:W3:Y:S01]  /*4e20*/  MUFU.EX2 R23, R23 ;  /* 0x0000001700177308 */ /* 0x000ee20000000800 */
[----:B0-----:R-:W-:-:S07]  /*4e30*/  FADD.FTZ R3, R91, R28 ;  /* 0x0000001c5b037221 */ /* 0x001fce0000010000 */
[----:B------:R-:W0:Y:S01]  /*4e40*/  MUFU.EX2 R85, R85 ;  /* 0x0000005500557308 */ /* 0x000e220000000800 */
[----:B-1----:R-:W-:-:S07]  /*4e50*/  FADD.FTZ R54, R42, R3 ;  /* 0x000000032a367221 */ /* 0x002fce0000010000 */
[----:B------:R-:W1:Y:S01]  /*4e60*/  MUFU.EX2 R35, R35 ;  /* 0x0000002300237308 */ /* 0x000e620000000800 */
[C---:B---3--:R-:W-:Y:S01]  /*4e70*/  FADD.FTZ R52, R23.reuse, R52 ;  /* 0x0000003417347221 */ /* 0x048fe20000010000 */
[----:B--2---:R-:W-:-:S06]  /*4e80*/  F2FP.F16.F32.PACK_AB R5, R23, R0 ;  /* 0x000000001705723e */ /* 0x004fcc00000000ff */
[----:B------:R-:W2:Y:S01]  /*4e90*/  MUFU.EX2 R40, R40 ;  /* 0x0000002800287308 */ /* 0x000ea20000000800 */
[----:B0-----:R-:W-:Y:S01]  /*4ea0*/  FADD.FTZ R9, R85, R54 ;  /* 0x0000003655097221 */ /* 0x001fe20000010000 */
[----:B------:R-:W-:-:S06]  /*4eb0*/  IMAD.MOV.U32 R54, RZ, RZ, R71 ;  /* 0x000000ffff367224 */ /* 0x000fcc00078e0047 */
[----:B------:R-:W0:Y:S01]  /*4ec0*/  MUFU.EX2 R46, R46 ;  /* 0x0000002e002e7308 */ /* 0x000e220000000800 */
[----:B-1----:R-:W-:Y:S01]  /*4ed0*/  FADD.FTZ R3, R35, R52 ;  /* 0x0000003423037221 */ /* 0x002fe20000010000 */
[----:B------:R-:W-:-:S06]  /*4ee0*/  IMAD.MOV.U32 R52, RZ, RZ, R71 ;  /* 0x000000ffff347224 */ /* 0x000fcc00078e0047 */
[----:B------:R-:W1:Y:S01]  /*4ef0*/  MUFU.EX2 R73, R73 ;  /* 0x0000004900497308 */ /* 0x000e620000000800 */
[----:B--2---:R-:W-:-:S07]  /*4f00*/  FADD.FTZ R6, R40, R9 ;  /* 0x0000000928067221 */ /* 0x004fce0000010000 */
[----:B------:R-:W2:Y:S01]  /*4f10*/  MUFU.EX2 R29, R93 ;  /* 0x0000005d001d7308 */ /* 0x000ea20000000800 */
[----:B0-----:R-:W-:-:S07]  /*4f20*/  FADD.FTZ R4, R46, R3 ;  /* 0x000000032e047221 */ /* 0x001fce0000010000 */
[----:B------:R-:W0:Y:S01]  /*4f30*/  MUFU.EX2 R38, R38 ;  /* 0x0000002600267308 */ /* 0x000e220000000800 */
[----:B-1----:R-:W-:Y:S01]  /*4f40*/  FADD.FTZ R7, R73, R6 ;  /* 0x0000000649077221 */ /* 0x002fe20000010000 */
[----:B------:R-:W-:Y:S02]  /*4f50*/  F2FP.F16.F32.PACK_AB R6, R85, R42 ;  /* 0x0000002a5506723e */ /* 0x000fe400000000ff */
[----:B------:R-:W-:-:S04]  /*4f60*/  F2FP.F16.F32.PACK_AB R40, R73, R40 ;  /* 0x000000284928723e */ /* 0x000fc800000000ff */
[----:B------:R-:W1:Y:S01]  /*4f70*/  MUFU.EX2 R66, R66 ;  /* 0x0000004200427308 */ /* 0x000e620000000800 */
[----:B--2---:R-:W-:Y:S01]  /*4f80*/  FADD.FTZ R3, R29, R4 ;  /* 0x000000041d037221 */ /* 0x004fe20000010000 */
[----:B------:R-:W-:Y:S01]  /*4f90*/  F2FP.F16.F32.PACK_AB R4, R91, R30 ;  /* 0x0000001e5b04723e */ /* 0x000fe200000000ff */
[----:B------:R-:W-:-:S05]  /*4fa0*/  IMAD.MOV.U32 R30, RZ, RZ, R71 ;  /* 0x000000ffff1e7224 */ /* 0x000fca00078e0047 */
[----:B------:R-:W2:Y:S01]  /*4fb0*/  MUFU.EX2 R79, R79 ;  /* 0x0000004f004f7308 */ /* 0x000ea20000000800 */
[----:B0-----:R-:W-:Y:S01]  /*4fc0*/  FADD.FTZ R10, R38, R7 ;  /* 0x00000007260a7221 */ /* 0x001fe20000010000 */
        /* <DEDUP_REMOVED lines=25> */
[----:B------:R2:W3:Y:S01]  /*5160*/  MUFU.EX2 R39, R25 ;  /* 0x0000001900277308 */ /* 0x0004e20000000800 */
[C---:B0-----:R-:W-:Y:S01]  /*5170*/  FADD.FTZ R8, R20.reuse, R3 ;  /* 0x0000000314087221 */ /* 0x041fe20000010000 */
[----:B------:R-:W-:-:S06]  /*5180*/  F2FP.F16.F32.PACK_AB R37, R20, R37 ;  /* 0x000000251425723e */ /* 0x000fcc00000000ff */
[----:B------:R-:W-:Y:S01]  /*5190*/  MUFU.EX2 R32, R32 ;  /* 0x0000002000207308 */ /* 0x000fe20000000800 */
[----:B--2---:R-:W-:Y:S01]  /*51a0*/  F2FP.F16.F32.PACK_AB R25, R62, R21 ;  /* 0x000000153e19723e */ /* 0x004fe200000000ff */
[----:B------:R-:W-:Y:S01]  /*51b0*/  IMAD.MOV.U32 R62, RZ, RZ, R71 ;  /* 0x000000ffff3e7224 */ /* 0x000fe200078e0047 */
[----:B-1----:R-:W-:-:S03]  /*51c0*/  F2FP.F16.F32.PACK_AB R38, R69, R34 ;  /* 0x000000224526723e */ /* 0x002fc600000000ff */
[----:B------:R0:W-:Y:S02]  /*51d0*/  STSM.16.M88.4 [R2+0x2a300], R24 ;  /* 0x02a3001802007844 */ /* 0x0001e40000000200 */
[----:B------:R-:W1:Y:S01]  /*51e0*/  MUFU.EX2 R28, R109 ;  /* 0x0000006d001c7308 */ /* 0x000e620000000800 */
[----:B---3--:R-:W-:Y:S01]  /*51f0*/  FADD.FTZ R3, R39, R8 ;  /* 0x0000000827037221 */ /* 0x008fe20000010000 */
[----:B------:R2:W-:Y:S04]  /*5200*/  STSM.16.M88.4 [R2+0x2bb00], R4 ;  /* 0x02bb000402007844 */ /* 0x0005e80000000200 */
[----:B------:R3:W-:Y:S02]  /*5210*/  STSM.16.M88.4 [R2+0x2d300], R40 ;  /* 0x02d3002802007844 */ /* 0x0007e40000000200 */
[----:B------:R-:W-:Y:S01]  /*5220*/  MUFU.EX2 R44, R44 ;  /* 0x0000002c002c7308 */ /* 0x000fe20000000800 */
[----:B0-----:R-:W-:-:S07]  /*5230*/  IMAD.MOV.U32 R27, RZ, RZ, R71 ;  /* 0x000000ffff1b7224 */ /* 0x001fce00078e0047 */
[----:B------:R-:W0:Y:S01]  /*5240*/  MUFU.EX2 R103, R103 ;  /* 0x0000006700677308 */ /* 0x000e220000000800 */
[C---:B-1----:R-:W-:Y:S01]  /*5250*/  F2FP.F16.F32.PACK_AB R39, R28.reuse, R39 ;  /* 0x000000271c27723e */ /* 0x042fe200000000ff */
[----:B--2---:R-:W-:Y:S01]  /*5260*/  FADD.FTZ R5, R69, R10 ;  /* 0x0000000a45057221 */ /* 0x004fe20000010000 */
[----:B------:R-:W-:Y:S01]  /*5270*/  FADD.FTZ R4, R28, R3 ;  /* 0x000000031c047221 */ /* 0x000fe20000010000 */
[----:B------:R-:W-:Y:S01]  /*5280*/  IMAD.MOV.U32 R69, RZ, RZ, R71 ;  /* 0x000000ffff457224 */ /* 0x000fe200078e0047 */
[-C--:B------:R-:W-:Y:S01]  /*5290*/  MOV R28, R71.reuse ;  /* 0x00000047001c7202 */ /* 0x080fe20000000f00 */
[----:B------:R-:W-:Y:S01]  /*52a0*/  FADD.FTZ R6, R32, R5 ;  /* 0x0000000520067221 */ /* 0x000fe20000010000 */
[C---:B------:R-:W-:Y:S01]  /*52b0*/  F2FP.F16.F32.PACK_AB R32, R83.reuse, R32 ;  /* 0x000000205320723e */ /* 0x040fe200000000ff */
[----:B------:R-:W1:Y:S01]  /*52c0*/  MUFU.EX2 R111, R111 ;  /* 0x0000006f006f7308 */ /* 0x000e620000000800 */
[----:B------:R2:W-:Y:S01]  /*52d0*/  STSM.16.M88.4 [R2+0x2eb00], R36 ;  /* 0x02eb002402007844 */ /* 0x0005e20000000200 */
[----:B------:R-:W-:Y:S01]  /*52e0*/  FADD.FTZ R5, R83, R6 ;  /* 0x0000000653057221 */ /* 0x000fe20000010000 */
[--C-:B---3--:R-:W-:Y:S01]  /*52f0*/  IMAD.MOV.U32 R43, RZ, RZ, R71.reuse ;  /* 0x000000ffff2b7224 */ /* 0x108fe200078e0047 */
[----:B------:R-:W-:Y:S01]  /*5300*/  MOV R42, R71 ;  /* 0x00000047002a7202 */ /* 0x000fe20000000f00 */
[----:B------:R-:W-:-:S02]  /*5310*/  IMAD.MOV.U32 R41, RZ, RZ, R71 ;  /* 0x000000ffff297224 */ /* 0x000fc400078e0047 */
[----:B------:R-:W-:Y:S01]  /*5320*/  IMAD.MOV.U32 R40, RZ, RZ, R71 ;  /* 0x000000ffff287224 */ /* 0x000fe200078e0047 */
[----:B------:R-:W3:Y:S01]  /*5330*/  MUFU.EX2 R0, R113 ;  /* 0x0000007100007308 */ /* 0x000ee20000000800 */
[----:B0-----:R-:W-:Y:S01]  /*5340*/  F2FP.F16.F32.PACK_AB R34, R103, R44 ;  /* 0x0000002c6722723e */ /* 0x001fe200000000ff */
[----:B------:R-:W-:Y:S01]  /*5350*/  FADD.FTZ R44, R44, R5 ;  /* 0x000000052c2c7221 */ /* 0x000fe20000010000 */
[--C-:B------:R-:W-:Y:S02]  /*5360*/  IMAD.MOV.U32 R26, RZ, RZ, R71.reuse ;  /* 0x000000ffff1a7224 */ /* 0x100fe400078e0047 */
[--C-:B------:R-:W-:Y:S02]  /*5370*/  IMAD.MOV.U32 R25, RZ, RZ, R71.reuse ;  /* 0x000000ffff197224 */ /* 0x100fe400078e0047 */
[--C-:B------:R-:W-:Y:S01]  /*5380*/  IMAD.MOV.U32 R24, RZ, RZ, R71.reuse ;  /* 0x000000ffff187224 */ /* 0x100fe200078e0047 */
[----:B------:R-:W0:Y:S01]  /*5390*/  MUFU.EX2 R115, R115 ;  /* 0x0000007300737308 */ /* 0x000e220000000800 */
[----:B-1----:R-:W-:Y:S01]  /*53a0*/  FADD.FTZ R3, R111, R4 ;  /* 0x000000046f037221 */ /* 0x002fe20000010000 */
[----:B--2---:R-:W-:-:S02]  /*53b0*/  IMAD.MOV.U32 R39, RZ, RZ, R71 ;  /* 0x000000ffff277224 */ /* 0x004fc400078e0047 */
[--C-:B------:R-:W-:Y:S02]  /*53c0*/  IMAD.MOV.U32 R38, RZ, RZ, R71.reuse ;  /* 0x000000ffff267224 */ /* 0x100fe400078e0047 */
[----:B------:R-:W-:Y:S02]  /*53d0*/  IMAD.MOV.U32 R37, RZ, RZ, R71 ;  /* 0x000000ffff257224 */ /* 0x000fe400078e0047 */
[----:B------:R-:W1:Y:S01]  /*53e0*/  MUFU.EX2 R48, R48 ;  /* 0x0000003000307308 */ /* 0x000e620000000800 */
[C---:B---3--:R-:W-:Y:S01]  /*53f0*/  F2FP.F16.F32.PACK_AB R33, R0.reuse, R111 ;  /* 0x0000006f0021723e */ /* 0x048fe200000000ff */
[----:B------:R-:W-:Y:S01]  /*5400*/  FADD.FTZ R4, R0, R3 ;  /* 0x0000000300047221 */ /* 0x000fe20000010000 */
[----:B------:R-:W-:-:S03]  /*5410*/  IMAD.MOV.U32 R36, RZ, RZ, R71 ;  /* 0x000000ffff247224 */ /* 0x000fc600078e0047 */
[----:B0-----:R-:W-:Y:S01]  /*5420*/  FADD.FTZ R3, R115, R4 ;  /* 0x0000000473037221 */ /* 0x001fe20000010000 */
[----:B------:R-:W-:Y:S01]  /*5430*/  FADD.FTZ R4, R103, R44 ;  /* 0x0000002c67047221 */ /* 0x000fe20000010000 */
[----:B------:R-:W-:Y:S01]  /*5440*/  IMAD.MOV.U32 R44, RZ, RZ, R71 ;  /* 0x000000ffff2c7224 */ /* 0x000fe200078e0047 */
[C---:B-1----:R-:W-:Y:S01]  /*5450*/  F2FP.F16.F32.PACK_AB R35, R48.reuse, R115 ;  /* 0x000000733023723e */ /* 0x042fe200000000ff */
[----:B------:R-:W-:Y:S01]  /*5460*/  FADD.FTZ R3, R48, R3 ;  /* 0x0000000330037221 */ /* 0x000fe20000010000 */
[----:B------:R-:W-:-:S03]  /*5470*/  IMAD.MOV.U32 R48, RZ, RZ, R71 ;  /* 0x000000ffff307224 */ /* 0x000fc600078e0047 */
[----:B------:R0:W-:Y:S01]  /*5480*/  STSM.16.M88.4 [R2+0x30300], R32 ;  /* 0x0303002002007844 */ /* 0x0001e20000000200 */
[----:B------:R1:W-:Y:S06]  /*5490*/  MEMBAR.ALL.CTA ;  /* 0x0000000000007992 */ /* 0x0003ec0000008000 */
[----:B-1----:R-:W1:Y:S01]  /*54a0*/  FENCE.VIEW.ASYNC.S ;  /* 0x00000000000073c6 */ /* 0x002e620000000000 */
[----:B0-----:R-:W-:Y:S01]  /*54b0*/  MOV R35, R71 ;  /* 0x0000004700237202 */ /* 0x001fe20000000f00 */
[--C-:B------:R-:W-:Y:S02]  /*54c0*/  IMAD.MOV.U32 R34, RZ, RZ, R71.reuse ;  /* 0x000000ffff227224 */ /* 0x100fe400078e0047 */
[----:B------:R-:W-:-:S02]  /*54d0*/  IMAD.MOV.U32 R33, RZ, RZ, R71 ;  /* 0x000000ffff217224 */ /* 0x000fc400078e0047 */
[----:B------:R-:W-:Y:S01]  /*54e0*/  IMAD.MOV.U32 R32, RZ, RZ, R71 ;  /* 0x000000ffff207224 */ /* 0x000fe200078e0047 */
[----:B-1----:R-:W-:Y:S01]  /*54f0*/  NOP ;  /* 0x0000000000007918 */ /* 0x002fe20000000000 */
[----:B------:R-:W-:Y:S05]  /*5500*/  @!P2 BRA `(.L_x_8388) ;  /* 0x00000040007ca947 */ /* 0x000fea0003800000 */
[----:B------:R-:W-:Y:S01]  /*5510*/  VIADD R0, R22, 0xfffffffe ;  /* 0xfffffffe16007836 */ /* 0x000fe20000000000 */
[----:B------:R-:W-:Y:S01]  /*5520*/  MOV R5, R75 ;  /* 0x0000004b00057202 */ /* 0x000fe20000000f00 */
[----:B------:R-:W-:Y:S01]  /*5530*/  IMAD.MOV.U32 R6, RZ, RZ, R72 ;  /* 0x000000ffff067224 */ /* 0x000fe200078e0048 */
[----:B------:R-:W-:Y:S01]  /*5540*/  CS2R R70, SRZ ;  /* 0x0000000000467805 */ /* 0x000fe2000001ff00 */
[----:B------:R-:W-:Y:S01]  /*5550*/  IMAD.MOV.U32 R7, RZ, RZ, R16 ;  /* 0x000000ffff077224 */ /* 0x000fe200078e0010 */
        /* <DEDUP_REMOVED lines=25> */
.L_x_8397:
[----:B------:R-:W-:Y:S01]  /*56f0*/  UIADD3 UR39, UR58, 0x1, URZ ;  /* 0x000000013a277890 */ /* 0x000fe2000fffe03f */
[----:B------:R-:W-:-:S03]  /*5700*/  ISETP.NE.AND P3, PT, RZ, UR38, PT ;  /* 0x00000026ff007c0c */ /* 0x000fc6000bf65270 */
[----:B------:R-:W-:-:S04]  /*5710*/  UISETP.NE.AND UP0, UPT, UR39, 0x2, UPT ;  /* 0x000000022700788c */ /* 0x000fc8000bf05270 */
[----:B------:R-:W-:Y:S02]  /*5720*/  USEL UR6, URZ, 0x1, UP0 ;  /* 0x000000013f067887 */ /* 0x000fe40008000000 */
[----:B------:R-:W-:-:S04]  /*5730*/  USEL UR39, UR39, URZ, UP0 ;  /* 0x0000003f27277287 */ /* 0x000fc80008000000 */
[----:B------:R-:W-:Y:S01]  /*5740*/  LOP3.LUT R16, R7, UR6, RZ, 0x3c, !PT ;  /* 0x0000000607107c12 */ /* 0x000fe2000f8e3cff */
[----:B----4-:R-:W-:Y:S07]  /*5750*/  @P3 BRA `(.L_x_8389) ;  /* 0x0000000000283947 */ /* 0x010fee0003800000 */
[----:B------:R-:W-:Y:S05]  /*5760*/  @!P0 BRA `(.L_x_8390) ;  /* 0x0000000000048947 */ /* 0x000fea0003800000 */
[----:B------:R-:W-:Y:S01]  /*5770*/  BPT.TRAP 0x1 ;  /* 0x000000040000795c */ /* 0x000fe20000300000 */
.L_x_8390:
[----:B------:R-:W-:Y:S01]  /*5780*/  ULEA UR6, UR39, UR36, 0x3 ;  /* 0x0000002427067291 */ /* 0x000fe2000f8e183f */
[----:B------:R-:W-:-:S08]  /*5790*/  SHF.L.U32 R8, R16, 0x1f, RZ ;  /* 0x0000001f10087819 */ /* 0x000fd000000006ff */
[----:B------:R0:W1:Y:S01]  /*57a0*/  SYNCS.PHASECHK.TRANS64.TRYWAIT P2, [UR6+0x31c30], R8 ;  /* 0x031c3008ff0075a7 */ /* 0x0000620008040146 */
[----:B------:R-:W-:Y:S05]  /*57b0*/  @!P0 BRA `(.L_x_8391) ;  /* 0x0000000000048947 */ /* 0x000fea0003800000 */
[----:B------:R-:W-:Y:S01]  /*57c0*/  BPT.TRAP 0x1 ;  /* 0x000000040000795c */ /* 0x000fe20000300000 */
.L_x_8391:
[----:B-1----:R-:W-:Y:S05]  /*57d0*/  @P2 BRA `(.L_x_8389) ;  /* 0x0000000000082947 */ /* 0x002fea0003800000 */
[----:B------:R-:W1:Y:S02]  /*57e0*/  SYNCS.PHASECHK.TRANS64.TRYWAIT P2, [UR6+0x31c30], R8 ;  /* 0x031c3008ff0075a7 */ /* 0x000e640008040146 */
[----:B-1----:R-:W-:Y:S05]  /*57f0*/  @!P2 BRA `(.L_x_8392) ;  /* 0x000000a400a4a947 */ /* 0x002fea0003800000 */
.L_x_8389:
[----:B-1----:R-:W1:Y:S01]  /*5800*/  S2R R9, SR_TID.X ;  /* 0x0000000000097919 */ /* 0x002e620000002100 */
[----:B------:R-:W-:Y:S01]  /*5810*/  UIMAD UR26, UR39, 0x6c0, UR56 ;  /* 0x000006c0271a78a4 */ /* 0x000fe2000f8e0238 */
[----:B------:R-:W-:Y:S01]  /*5820*/  UMOV UR27, 0x80000020 ;  /* 0x80000020001b7882 */ /* 0x000fe20000000000 */
[----:B------:R-:W-:Y:S02]  /*5830*/  UMOV UR28, UR24 ;  /* 0x00000018001c7c82 */ /* 0x000fe40008000000 */
[----:B------:R-:W-:Y:S01]  /*5840*/  UIADD3 UR30, UR26, 0x40, URZ ;  /* 0x000000401a1e7890 */ /* 0x000fe2000fffe03f */
        /* <DEDUP_REMOVED lines=20> */
[----:B-1----:R-:W-:Y:S01]  /*5990*/  SHF.R.U32.HI R9, RZ, 0x7, R9 ;  /* 0x00000007ff097819 */ /* 0x002fe20000011609 */
[----:B------:R-:W-:Y:S01]  /*59a0*/  UMOV UR53, UR25 ;  /* 0x0000001900357c82 */ /* 0x000fe20008000000 */
[----:B------:R-:W-:Y:S01]  /*59b0*/  UMOV UR55, 0x80000020 ;  /* 0x8000002000377882 */ /* 0x000fe20000000000 */
[----:B------:R-:W-:-:S02]  /*59c0*/  UIADD3 UR6, UR26, 0x200, URZ ;  /* 0x000002001a067890 */ /* 0x000fc4000fffe03f */
[----:B0-----:R-:W-:Y:S01]  /*59d0*/  VIADD R8, R9, 0x8 ;  /* 0x0000000809087836 */ /* 0x001fe20000000000 */
[----:B------:R-:W-:Y:S01]  /*59e0*/  UMOV UR7, 0x80000020 ;  /* 0x8000002000077882 */ /* 0x000fe20000000000 */
[----:B------:R-:W-:Y:S01]  /*59f0*/  UIADD3 UR10, UR26, 0x202, URZ ;  /* 0x000002021a0a7890 */ /* 0x000fe2000fffe03f */
[----:B------:R-:W-:Y:S02]  /*5a00*/  UMOV UR11, 0x80000020 ;  /* 0x80000020000b7882 */ /* 0x000fe40000000000 */
        /* <DEDUP_REMOVED lines=8> */
[----:B------:R-:W-:Y:S03]  /*5a90*/  HGMMA.64x16x16.F32 R136, gdesc[UR24], RZ, !UPT, gsb0 ;  /* 0x00200000188879f0 */ /* 0x000fe6000c0008ff */
        /* <DEDUP_REMOVED lines=317> */
.L_x_8394:
[----:B------:R-:W-:Y:S01]  /*6e70*/  ULEA UR6, UR58, UR36, 0x3 ;  /* 0x000000243a067291 */ /* 0x000fe2000f8e183f */
[----:B------:R-:W-:-:S08]  /*6e80*/  SHF.L.U32 R7, R7, 0x1f, RZ ;  /* 0x0000001f07077819 */ /* 0x000fd000000006ff */
[----:B------:R0:W1:Y:S01]  /*6e90*/  SYNCS.PHASECHK.TRANS64.TRYWAIT P2, [UR6+0x31c50], R7 ;  /* 0x031c5007ff0075a7 */ /* 0x0000620008040146 */
[----:B------:R-:W-:Y:S05]  /*6ea0*/  @!P0 BRA `(.L_x_8395) ;  /* 0x0000000000048947 */ /* 0x000fea0003800000 */
[----:B------:R-:W-:Y:S01]  /*6eb0*/  BPT.TRAP 0x1 ;  /* 0x000000040000795c */ /* 0x000fe20000300000 */
.L_x_8395:
[----:B-1----:R-:W-:Y:S05]  /*6ec0*/  @P2 BRA `(.L_x_8393) ;  /* 0x0000000000082947 */ /* 0x002fea0003800000 */
[----:B------:R-:W1:Y:S02]  /*6ed0*/  SYNCS.PHASECHK.TRANS64.TRYWAIT P2, [UR6+0x31c50], R7 ;  /* 0x031c5007ff0075a7 */ /* 0x000e640008040146 */
[----:B-1----:R-:W-:Y:S05]  /*6ee0*/  @!P2 BRA `(.L_x_8396) ;  /* 0x000000900000a947 */ /* 0x002fea0003800000 */
.L_x_8393:
[----:B------:R-:W-:Y:S01]  /*6ef0*/  UIADD3 UR6, UR36, 0x200, URZ ;  /* 0x0000020024067890 */ /* 0x000fe2000fffe03f */
[----:B------:R-:W-:Y:S01]  /*6f00*/  WARPGROUP.ARRIVE ;  /* 0x00000000000079c5 */ /* 0x000fe20000000000 */
[----:B------:R-:W-:Y:S01]  /*6f10*/  ULOP3.LUT UR7, UR37, 0x10000, URZ, 0xfc, !UPT ;  /* 0x0001000025077892 */ /* 0x000fe2000f8efc3f */
[----:B01----:R-:W-:Y:S01]  /*6f20*/  FMUL.FTZ R7, R136, UR57 ;  /* 0x0000003988077c20 */ /* 0x003fe20008410000 */
[----:B------:R-:W-:Y:S01]  /*6f30*/  USHF.R.U32.HI UR6, URZ, 0x4, UR6 ;  /* 0x000000043f067899 */ /* 0x000fe20008011606 */
[----:B------:R-:W-:Y:S01]  /*6f40*/  FMUL.FTZ R8, R137, UR57 ;  /* 0x0000003989087c20 */ /* 0x000fe20008410000 */
[----:B------:R-:W-:Y:S01]  /*6f50*/  UMOV UR29, 0xc0000010 ;  /* 0xc0000010001d7882 */ /* 0x000fe20000000000 */
[----:B------:R-:W-:Y:S01]  /*6f60*/  UMOV UR31, 0x80000020 ;  /* 0x80000020001f7882 */ /* 0x000fe20000000000 */
[----:B------:R-:W-:Y:S01]  /*6f70*/  ULOP3.LUT UR6, UR6, 0x3fff, URZ, 0xc0, !UPT ;  /* 0x00003fff06067892 */ /* 0x000fe2000f8ec03f */
[----:B------:R-:W0:Y:S01]  /*6f80*/  MUFU.TANH R7, R7 ;  /* 0x0000000700077308 */ /* 0x000e220000002400 */
[----:B------:R-:W-:Y:S01]  /*6f90*/  UMOV UR28, UR7 ;  /* 0x00000007001c7c82 */ /* 0x000fe20008000000 */
        /* <DEDUP_REMOVED lines=14> */
[----:B------:R-:W-:Y:S01]  /*7080*/  HGMMA.64x96x16.F32 R24, gdesc[UR28].tnspB, R24, gsb0 ;  /* 0x416000001c1879f0 */ /* 0x000fe20008000818 */
[----:B------:R-:W-:Y:S01]  /*7090*/  UIADD3 UR28, UR7, 0x180, URZ ;  /* 0x00000180071c7890 */ /* 0x000fe2000fffe03f */
[----:B------:R-:W2:Y:S01]  /*70a0*/  MUFU.TANH R11, R11 ;  /* 0x0000000b000b7308 */ /* 0x000ea20000002400 */
[----:B------:R-:W-:Y:S01]  /*70b0*/  UIADD3 UR30, UR6, 0x40, URZ ;  /* 0x00000040061e7890 */ /* 0x000fe2000fffe03f */
[----:B0-----:R-:W-:Y:S01]  /*70c0*/  FMNMX.FTZ R131, R7, R5, !PT ;  /* 0x0000000507837209 */ /* 0x001fe20007810000 */
[----:B------:R-:W-:Y:S01]  /*70d0*/  UMOV UR29, 0xc0000010 ;  /* 0xc0000010001d7882 */ /* 0x000fe20000000000 */
[----:B------:R-:W-:Y:S01]  /*70e0*/  UMOV UR31, 0x80000020 ;  /* 0x80000020001f7882 */ /* 0x000fe20000000000 */
        /* <DEDUP_REMOVED lines=78> */
[----:B------:R-:W1:Y:S05]  /*75d0*/  S2R R140, SR_TID.X ;  /* 0x00000000008c7919 */ /* 0x000e6a0000002100 */
[----:B------:R-:W3:Y:S01]  /*75e0*/  MUFU.TANH R113, R113 ;  /* 0x0000007100717308 */ /* 0x000ee20000002400 */
[----:B--2---:R-:W-:-:S07]  /*75f0*/  FMNMX.FTZ R131, R125, R132, !PT ;  /* 0x000000847d837209 */ /* 0x004fce0007810000 */
[----:B------:R-:W2:Y:S01]  /*7600*/  MUFU.TANH R116, R116 ;  /* 0x0000007400747308 */ /* 0x000ea20000002400 */
[----:B0-----:R-:W-:Y:S01]  /*7610*/  FMNMX.FTZ R132, R112, R131, !PT ;  /* 0x0000008370847209 */ /* 0x001fe20007810000 */
[----:B------:R-:W-:Y:S02]  /*7620*/  WARPGROUP.DEPBAR.LE gsb0, 0x0 ;  /* 0x00008000000079c5 */ /* 0x000fe40000010000 */
[----:B------:R-:W-:-:S04]  /*7630*/  WARPGROUP.ARRIVE ;  /* 0x00000000000079c5 */ /* 0x000fc80000000000 */
[----:B------:R-:W0:Y:S01]  /*7640*/  MUFU.TANH R117, R117 ;  /* 0x0000007500757308 */ /* 0x000e220000002400 */
[----:B---3--:R-:W-:Y:S01]  /*7650*/  FMNMX.FTZ R131, R113, R132, !PT ;  /* 0x0000008471837209 */ /* 0x008fe20007810000 */
[----:B------:R-:W-:Y:S01]  /*7660*/  HGMMA.64x96x16.F32 R24, gdesc[UR28].tnspB, R24, gsb0 ;  /* 0x416000001c1879f0 */ /* 0x000fe20008000818 */
[----:B------:R-:W-:Y:S02]  /*7670*/  UIADD3 UR28, UR7, 0x300, URZ ;  /* 0x00000300071c7890 */ /* 0x000fe4000fffe03f */
[----:B------:R-:W-:-:S03]  /*7680*/  UIADD3 UR30, UR6, 0x80, URZ ;  /* 0x00000080061e7890 */ /* 0x000fc6000fffe03f */
[----:B------:R-:W3:Y:S01]  /*7690*/  MUFU.TANH R104, R104 ;  /* 0x0000006800687308 */ /* 0x000ee20000002400 */
[----:B------:R-:W-:Y:S01]  /*76a0*/  UMOV UR29, 0xc0000010 ;  /* 0xc0000010001d7882 */ /* 0x000fe20000000000 */
[----:B------:R-:W-:Y:S01]  /*76b0*/  UMOV UR31, 0x80000020 ;  /* 0x80000020001f7882 */ /* 0x000fe20000000000 */
[----:B--2---:R-:W-:Y:S02]  /*76c0*/  FMNMX.FTZ R132, R116, R131, !PT ;  /* 0x0000008374847209 */ /* 0x004fe40007810000 */
[----:B-1----:R-:W-:Y:S02]  /*76d0*/  SHF.R.U32.HI R139, RZ, 0x7, R140 ;  /* 0x00000007ff8b7819 */ /* 0x002fe4000001168c */
[----:B------:R-:W-:Y:S01]  /*76e0*/  ISETP.GE.U32.AND P2, PT, R140, 0x180, PT ;  /* 0x000001808c00780c */ /* 0x000fe20003f46070 */
[----:B------:R-:W1:Y:S01]  /*76f0*/  MUFU.TANH R105, R105 ;  /* 0x0000006900697308 */ /* 0x000e620000002400 */
[----:B0-----:R-:W-:-:S07]  /*7700*/  FMNMX.FTZ R131, R117, R132, !PT ;  /* 0x0000008475837209 */ /* 0x001fce0007810000 */
[----:B------:R-:W0:Y:S01]  /*7710*/  MUFU.TANH R108, R108 ;  /* 0x0000006c006c7308 */ /* 0x000e220000002400 */
[----:B---3--:R-:W-:-:S07]  /*7720*/  FMNMX.FTZ R132, R104, R131, !PT ;  /* 0x0000008368847209 */ /* 0x008fce0007810000 */
        /* <DEDUP_REMOVED lines=19> */
[----:B-1----:R-:W-:Y:S01]  /*7860*/  FMNMX.FTZ R132, R92, R131, !PT ;  /* 0x000000835c847209 */ /* 0x002fe20007810000 */
[----:B------:R-:W-:Y:S02]  /*7870*/  WARPGROUP.DEPBAR.LE gsb0, 0x0 ;  /* 0x00008000000079c5 */ /* 0x000fe40000010000 */
[----:B------:R-:W-:-:S04]  /*7880*/  WARPGROUP.ARRIVE ;  /* 0x00000000000079c5 */ /* 0x000fc80000000000 */
[----:B------:R-:W1:Y:S01]  /*7890*/  MUFU.TANH R81, R81 ;  /* 0x0000005100517308 */ /* 0x000e620000002400 */
[----:B0-----:R-:W-:Y:S01]  /*78a0*/  FMNMX.FTZ R131, R93, R132, !PT ;  /* 0x000000845d837209 */ /* 0x001fe20007810000 */
[----:B------:R-:W-:Y:S01]  /*78b0*/  HGMMA.64x96x16.F32 R24, gdesc[UR28].tnspB, R24, gsb0 ;  /* 0x416000001c1879f0 */ /* 0x000fe20008000818 */
[----:B------:R-:W-:Y:S02]  /*78c0*/  UIADD3 UR28, UR7, 0x480, URZ ;  /* 0x00000480071c7890 */ /* 0x000fe4000fffe03f */
[----:B------:R-:W-:Y:S01]  /*78d0*/  UIADD3 UR30, UR6, 0xc0, URZ ;  /* 0x000000c0061e7890 */ /* 0x000fe2000fffe03f */
[----:B------:R-:W-:Y:S01]  /*78e0*/  UMOV UR29, 0xc0000010 ;  /* 0xc0000010001d7882 */ /* 0x000fe20000000000 */
[----:B------:R-:W-:Y:S01]  /*78f0*/  UMOV UR31, 0x80000020 ;  /* 0x80000020001f7882 */ /* 0x000fe20000000000 */
        /* <DEDUP_REMOVED lines=15> */
[----:B-1----:R-:W-:-:S05]  /*79f0*/  FMNMX.FTZ R132, R77, R132, !PT ;  /* 0x000000844d847209 */ /* 0x002fca0007810000 */
[----:B------:R-:W1:Y:S02]  /*7a00*/  SHFL.BFLY PT, R131, R132, 0x2, 0x1f ;  /* 0x0c401f0084837f89 */ /* 0x000e6400000e0000 */
[----:B------:R-:W3:Y:S01]  /*7a10*/  MUFU.TANH R13, R13 ;  /* 0x0000000d000d7308 */ /* 0x000ee20000002400 */
[----:B0-----:R-:W-:-:S07]  /*7a20*/  FMNMX.FTZ R135, R9, R6, !PT ;  /* 0x0000000609877209 */ /* 0x001fce0007810000 */
[----:B------:R-:W0:Y:S08]  /*7a30*/  MUFU.TANH R14, R14 ;  /* 0x0000000e000e7308 */ /* 0x000e300000002400 */
[----:B------:R-:W4:Y:S01]  /*7a40*/  MUFU.TANH R21, R21 ;  /* 0x0000001500157308 */ /* 0x000f220000002400 */
[----:B-1----:R-:W-:Y:S01]  /*7a50*/  FMNMX.FTZ R133, R132, R131, !PT ;  /* 0x0000008384857209 */ /* 0x002fe20007810000 */
[----:B------:R-:W-:Y:S01]  /*7a60*/  FMUL.FTZ R131, R74, UR57 ;  /* 0x000000394a837c20 */ /* 0x000fe20008410000 */
[----:B------:R-:W-:Y:S01]  /*7a70*/  FMUL.FTZ R132, R75, UR57 ;  /* 0x000000394b847c20 */ /* 0x000fe20008410000 */
[----:B------:R-:W1:Y:S04]  /*7a80*/  LDC R74, c[0x0][0x988] ;  /* 0x00026200ff4a7b82 */ /* 0x000e680000000800 */
[----:B------:R-:W5:Y:S01]  /*7a90*/  MUFU.TANH R22, R22 ;  /* 0x0000001600167308 */ /* 0x000f620000002400 */
[----:B------:R-:W2:Y:S01]  /*7aa0*/  SHFL.BFLY PT, R134, R133, 0x1, 0x1f ;  /* 0x0c201f0085867f89 */ /* 0x000ea200000e0000 */
        /* <DEDUP_REMOVED lines=9> */
[----:B--2---:R-:W-:-:S05]  /*7b40*/  FMNMX.FTZ R75, R133, R134, !PT ;  /* 0x00000086854b7209 */ /* 0x004fca0007810000 */
[----:B------:R-:W2:Y:S01]  /*7b50*/  MUFU.TANH R122, R122 ;  /* 0x0000007a007a7308 */ /* 0x000ea20000002400 */
[C---:B-1----:R-:W-:Y:S01]  /*7b60*/  FMUL.FTZ R133, R75.reuse, R74 ;  /* 0x0000004a4b857220 */ /* 0x042fe20000410000 */
[----:B------:R-:W-:-:S03]  /*7b70*/  FADD.FTZ R5, -R75, R5 ;  /* 0x000000054b057221 */ /* 0x000fc60000010100 */
[-CC-:B------:R-:W-:Y:S01]  /*7b80*/  FFMA.FTZ R134, R12, R74.reuse, -R133.reuse ;  /* 0x0000004a0c867223 */ /* 0x180fe20000010885 */
[-CC-:B------:R-:W-:Y:S01]  /*7b90*/  FFMA.FTZ R12, R15, R74.reuse, -R133.reuse ;  /* 0x0000004a0f0c7223 */ /* 0x180fe20000010885 */
[-CC-:B------:R-:W-:Y:S01]  /*7ba0*/  FFMA.FTZ R15, R20, R74.reuse, -R133.reuse ;  /* 0x0000004a140f7223 */ /* 0x180fe20000010885 */
[-CC-:B------:R-:W-:Y:S01]  /*7bb0*/  FFMA.FTZ R20, R23, R74.reuse, -R133.reuse ;  /* 0x0000004a17147223 */ /* 0x180fe20000010885 */
[-CC-:B------:R-:W-:Y:S01]  /*7bc0*/  FFMA.FTZ R23, R128, R74.reuse, -R133.reuse ;  /* 0x0000004a80177223 */ /* 0x180fe20000010885 */
[----:B------:R-:W-:Y:S01]  /*7bd0*/  FMNMX.FTZ R128, R10, R135, !PT ;  /* 0x000000870a807209 */ /* 0x000fe20007810000 */
[----:B------:R-:W1:Y:S01]  /*7be0*/  MUFU.TANH R123, R123 ;  /* 0x0000007b007b7308 */ /* 0x000e620000002400 */
[-CC-:B------:R-:W-:Y:S01]  /*7bf0*/  FFMA.FTZ R7, R7, R74.reuse, -R133.reuse ;  /* 0x0000004a07077223 */ /* 0x180fe20000010885 */
[--C-:B------:R-:W-:Y:S01]  /*7c00*/  FFMA.FTZ R8, R8, R74, -R133.reuse ;  /* 0x0000004a08087223 */ /* 0x100fe20000010885 */
[----:B---3--:R-:W-:Y:S01]  /*7c10*/  FMNMX.FTZ R135, R13, R128, !PT ;  /* 0x000000800d877209 */ /* 0x008fe20007810000 */
[-CC-:B------:R-:W-:Y:S01]  /*7c20*/  FFMA.FTZ R11, R11, R74.reuse, -R133.reuse ;  /* 0x0000004a0b0b7223 */ /* 0x180fe20000010885 */
[-CC-:B------:R-:W-:Y:S01]  /*7c30*/  FFMA.FTZ R120, R120, R74.reuse, -R133.reuse ;  /* 0x0000004a78787223 */ /* 0x180fe20000010885 */
[-CC-:B------:R-:W-:Y:S01]  /*7c40*/  FFMA.FTZ R121, R121, R74.reuse, -R133.reuse ;  /* 0x0000004a79797223 */ /* 0x180fe20000010885 */
[----:B0-----:R-:W-:Y:S01]  /*7c50*/  FMNMX.FTZ R128, R14, R135, !PT ;  /* 0x000000870e807209 */ /* 0x001fe20007810000 */
[----:B------:R-:W0:Y:S01]  /*7c60*/  MUFU.TANH R126, R126 ;  /* 0x0000007e007e7308 */ /* 0x000e220000002400 */
[-CC-:B------:R-:W-:Y:S01]  /*7c70*/  FFMA.FTZ R124, R124, R74.reuse, -R133.reuse ;  /* 0x0000004a7c7c7223 */ /* 0x180fe20000010885 */
[--C-:B------:R-:W-:Y:S01]  /*7c80*/  FFMA.FTZ R125, R125, R74, -R133.reuse ;  /* 0x0000004a7d7d7223 */ /* 0x100fe20000010885 */
[----:B----4-:R-:W-:Y:S01]  /*7c90*/  FMNMX.FTZ R135, R21, R128, !PT ;  /* 0x0000008015877209 */ /* 0x010fe20007810000 */
[-CC-:B------:R-:W-:Y:S01]  /*7ca0*/  FFMA.FTZ R112, R112, R74.reuse, -R133.reuse ;  /* 0x0000004a70707223 */ /* 0x180fe20000010885 */
[-CC-:B------:R-:W-:Y:S01]  /*7cb0*/  FFMA.FTZ R113, R113, R74.reuse, -R133.reuse ;  /* 0x0000004a71717223 */ /* 0x180fe20000010885 */
[-CC-:B------:R-:W-:Y:S01]  /*7cc0*/  FFMA.FTZ R116, R116, R74.reuse, -R133.reuse ;  /* 0x0000004a74747223 */ /* 0x180fe20000010885 */
[----:B-----5:R-:W-:Y:S01]  /*7cd0*/  FMNMX.FTZ R128, R22, R135, !PT ;  /* 0x0000008716807209 */ /* 0x020fe20007810000 */
[----:B------:R-:W3:Y:S01]  /*7ce0*/  MUFU.TANH R127, R127 ;  /* 0x0000007f007f7308 */ /* 0x000ee20000002400 */
[-CC-:B------:R-:W-:Y:S01]  /*7cf0*/  FFMA.FTZ R117, R117, R74.reuse, -R133.reuse ;  /* 0x0000004a75757223 */ /* 0x180fe20000010885 */
[--C-:B------:R-:W-:Y:S01]  /*7d00*/  FFMA.FTZ R104, R104, R74, -R133.reuse ;  /* 0x0000004a68687223 */ /* 0x100fe20000010885 */
[----:B------:R-:W-:Y:S01]  /*7d10*/  FMNMX.FTZ R135, R129, R128, !PT ;  /* 0x0000008081877209 */ /* 0x000fe20007810000 */
[-CC-:B------:R-:W-:Y:S01]  /*7d20*/  FFMA.FTZ R105, R105, R74.reuse, -R133.reuse ;  /* 0x0000004a69697223 */ /* 0x180fe20000010885 */
[-CC-:B------:R-:W-:Y:S01]  /*7d30*/  FFMA.FTZ R108, R108, R74.reuse, -R133.reuse ;  /* 0x0000004a6c6c7223 */ /* 0x180fe20000010885 */
[-CC-:B------:R-:W-:Y:S01]  /*7d40*/  FFMA.FTZ R109, R109, R74.reuse, -R133.reuse ;  /* 0x0000004a6d6d7223 */ /* 0x180fe20000010885 */
[----:B------:R-:W-:Y:S01]  /*7d50*/  FMNMX.FTZ R135, R130, R135, !PT ;  /* 0x0000008782877209 */ /* 0x000fe20007810000 */
[----:B------:R-:W4:Y:S01]  /*7d60*/  MUFU.TANH R114, R114 ;  /* 0x0000007200727308 */ /* 0x000f220000002400 */
[-CC-:B------:R-:W-:Y:S01]  /*7d70*/  FFMA.FTZ R96, R96, R74.reuse, -R133.reuse ;  /* 0x0000004a60607223 */ /* 0x180fe20000010885 */
[-CC-:B------:R-:W-:Y:S01]  /*7d80*/  FFMA.FTZ R97, R97, R74.reuse, -R133.reuse ;  /* 0x0000004a61617223 */ /* 0x180fe20000010885 */
[----:B--2---:R-:W-:Y:S01]  /*7d90*/  FMNMX.FTZ R128, R122, R135, !PT ;  /* 0x000000877a807209 */ /* 0x004fe20007810000 */
[-CC-:B------:R-:W-:Y:S01]  /*7da0*/  FFMA.FTZ R100, R100, R74.reuse, -R133.reuse ;  /* 0x0000004a64647223 */ /* 0x180fe20000010885 */
[-CC-:B------:R-:W-:Y:S01]  /*7db0*/  FFMA.FTZ R101, R101, R74.reuse, -R133.reuse ;  /* 0x0000004a65657223 */ /* 0x180fe20000010885 */
[--C-:B------:R-:W-:Y:S01]  /*7dc0*/  FFMA.FTZ R88, R88, R74, -R133.reuse ;  /* 0x0000004a58587223 */ /* 0x100fe20000010885 */
[----:B-1----:R-:W-:Y:S01]  /*7dd0*/  FMNMX.FTZ R135, R123, R128, !PT ;  /* 0x000000807b877209 */ /* 0x002fe20007810000 */
[----:B------:R-:W1:Y:S01]  /*7de0*/  MUFU.TANH R115, R115 ;  /* 0x0000007300737308 */ /* 0x000e620000002400 */
[-CC-:B------:R-:W-:Y:S01]  /*7df0*/  FFMA.FTZ R89, R89, R74.reuse, -R133.reuse ;  /* 0x0000004a59597223 */ /* 0x180fe20000010885 */
[-CC-:B------:R-:W-:Y:S01]  /*7e00*/  FFMA.FTZ R92, R92, R74.reuse, -R133.reuse ;  /* 0x0000004a5c5c7223 */ /* 0x180fe20000010885 */
[----:B0-----:R-:W-:Y:S01]  /*7e10*/  FMNMX.FTZ R128, R126, R135, !PT ;  /* 0x000000877e807209 */ /* 0x001fe20007810000 */
[-CC-:B------:R-:W-:Y:S01]  /*7e20*/  FFMA.FTZ R93, R93, R74.reuse, -R133.reuse ;  /* 0x0000004a5d5d7223 */ /* 0x180fe20000010885 */
[-CC-:B------:R-:W-:Y:S01]  /*7e30*/  FFMA.FTZ R80, R80, R74.reuse, -R133.reuse ;  /* 0x0000004a50507223 */ /* 0x180fe20000010885 */
[--C-:B------:R-:W-:Y:S01]  /*7e40*/  FFMA.FTZ R81, R81, R74, -R133.reuse ;  /* 0x0000004a51517223 */ /* 0x100fe20000010885 */
[----:B---3--:R-:W-:Y:S01]  /*7e50*/  FMNMX.FTZ R135, R127, R128, !PT ;  /* 0x000000807f877209 */ /* 0x008fe20007810000 */
[----:B------:R-:W0:Y:S01]  /*7e60*/  MUFU.TANH R118, R118 ;  /* 0x0000007600767308 */ /* 0x000e220000002400 */
[-CC-:B------:R-:W-:Y:S01]  /*7e70*/  FFMA.FTZ R84, R84, R74.reuse, -R133.reuse ;  /* 0x0000004a54547223 */ /* 0x180fe20000010885 */
[-CC-:B------:R-:W-:Y:S01]  /*7e80*/  FFMA.FTZ R85, R85, R74.reuse, -R133.reuse ;  /* 0x0000004a55557223 */ /* 0x180fe20000010885 */
[----:B----4-:R-:W-:Y:S01]  /*7e90*/  FMNMX.FTZ R128, R114, R135, !PT ;  /* 0x0000008772807209 */ /* 0x010fe20007810000 */
[-CC-:B------:R-:W-:Y:S01]  /*7ea0*/  FFMA.FTZ R73, R73, R74.reuse, -R133.reuse ;  /* 0x0000004a49497223 */ /* 0x180fe20000010885 */
[-CC-:B------:R-:W-:Y:S01]  /*7eb0*/  FFMA.FTZ R76, R76, R74.reuse, -R133.reuse ;  /* 0x0000004a4c4c7223 */ /* 0x180fe20000010885 */
[-C--:B------:R-:W-:Y:S01]  /*7ec0*/  FFMA.FTZ R137, R77, R74.reuse, -R133 ;  /* 0x0000004a4d897223 */ /* 0x080fe20000010885 */
[----:B------:R-:W-:Y:S01]  /*7ed0*/  FMUL.FTZ R5, R5, R74 ;  /* 0x0000004a05057220 */ /* 0x000fe20000410000 */
        /* <DEDUP_REMOVED lines=18> */
[----:B--2---:R-:W-:-:S04]  /*8000*/  FMNMX.FTZ R128, R110, R135, !PT ;  /* 0x000000876e807209 */ /* 0x004fc80007810000 */
[----:B-1----:R-:W-:-:S03]  /*8010*/  FMNMX.FTZ R135, R111, R128, !PT ;  /* 0x000000806f877209 */ /* 0x002fc60007810000 */
[----:B------:R-:W1:Y:S08]  /*8020*/  MUFU.TANH R99, R99 ;  /* 0x0000006300637308 */ /* 0x000e700000002400 */
        /* <DEDUP_REMOVED lines=22> */
[----:B------:R-:W0:Y:S01]  /*8190*/  MUFU.TANH R131, R131 ;  /* 0x0000008300837308 */ /* 0x000e220000002400 */
[----:B-1----:R-:W-:Y:S01]  /*81a0*/  FMNMX.FTZ R128, R86, R135, !PT ;  /* 0x0000008756807209 */ /* 0x002fe20007810000 */
[----:B------:R-:W-:Y:S01]  /*81b0*/  HGMMA.64x96x16.F32 R24, gdesc[UR28].tnspB, R24, gsb0 ;  /* 0x416000001c1879f0 */ /* 0x000fe20008000818 */
[----:B------:R-:W-:Y:S02]  /*81c0*/  UIADD3 UR28, UR7, 0x900, URZ ;  /* 0x00000900071c7890 */ /* 0x000fe4000fffe03f */
[----:B--2---:R-:W-:Y:S01]  /*81d0*/  FMNMX.FTZ R128, R87, R128, !PT ;  /* 0x0000008057807209 */ /* 0x004fe20007810000 */
[----:B------:R-:W-:Y:S02]  /*81e0*/  UIADD3 UR30, UR6, 0x180, URZ ;  /* 0x00000180061e7890 */ /* 0x000fe4000fffe03f */
[----:B------:R-:W1:Y:S01]  /*81f0*/  MUFU.TANH R132, R132 ;  /* 0x0000008400847308 */ /* 0x000e620000002400 */
[----:B------:R-:W-:Y:S01]  /*8200*/  UMOV UR29, 0xc0000010 ;  /* 0xc0000010001d7882 */ /* 0x000fe20000000000 */
[----:B------:R-:W-:-:S06]  /*8210*/  UMOV UR31, 0x80000020 ;  /* 0x80000020001f7882 */ /* 0x000fcc0000000000 */
[----:B------:R-:W2:Y:S01]  /*8220*/  MUFU.TANH R78, R78 ;  /* 0x0000004e004e7308 */ /* 0x000ea20000002400 */
[----:B0-----:R-:W-:-:S07]  /*8230*/  FMNMX.FTZ R135, R131, R128, !PT ;  /* 0x0000008083877209 */ /* 0x001fce0007810000 */
[----:B------:R-:W0:Y:S01]  /*8240*/  MUFU.TANH R79, R79 ;  /* 0x0000004f004f7308 */ /* 0x000e220000002400 */
[----:B-1----:R-:W-:-:S07]  /*8250*/  FMNMX.FTZ R135, R132, R135, !PT ;  /* 0x0000008784877209 */ /* 0x002fce0007810000 */
[----:B------:R-:W-:Y:S01]  /*8260*/  MUFU.EX2 R5, R5 ;  /* 0x0000000500057308 */ /* 0x000fe20000000800 */
[----:B--2---:R-:W-:-:S07]  /*8270*/  FMNMX.FTZ R128, R78, R135, !PT ;  /* 0x000000874e807209 */ /* 0x004fce0007810000 */
[----:B------:R-:W1:Y:S01]  /*8280*/  MUFU.EX2 R7, R7 ;  /* 0x0000000700077308 */ /* 0x000e620000000800 */
[----:B0-----:R-:W-:-:S05]  /*8290*/  FMNMX.FTZ R128, R79, R128, !PT ;  /* 0x000000804f807209 */ /* 0x001fca0007810000 */
[----:B------:R-:W0:Y:S02]  /*82a0*/  SHFL.BFLY PT, R135, R128, 0x2, 0x1f ;  /* 0x0c401f0080877f89 */ /* 0x000e2400000e0000 */
[----:B------:R-:W2:Y:S08]  /*82b0*/  MUFU.EX2 R8, R8 ;  /* 0x0000000800087308 */ /* 0x000eb00000000800 */
        /* <DEDUP_REMOVED lines=9> */
[----:B0-----:R-:W-:-:S05]  /*8350*/  FMNMX.FTZ R72, R135, R136, !PT ;  /* 0x0000008887487209 */ /* 0x001fca0007810000 */
[CC--:B------:R-:W-:Y:S01]  /*8360*/  FMUL.FTZ R133, R72.reuse, R74.reuse ;  /* 0x0000004a48857220 */ /* 0x0c0fe20000410000 */
[----:B------:R-:W-:Y:S01]  /*8370*/  FADD.FTZ R77, -R72, R6 ;  /* 0x00000006484d7221 */ /* 0x000fe20000010100 */
[----:B------:R-:W-:Y:S02]  /*8380*/  WARPGROUP.DEPBAR.LE gsb0, 0x0 ;  /* 0x00008000000079c5 */ /* 0x000fe40000010000 */
[----:B------:R-:W-:Y:S01]  /*8390*/  WARPGROUP.ARRIVE ;  /* 0x00000000000079c5 */ /* 0x000fe20000000000 */
[-CC-:B------:R-:W-:Y:S01]  /*83a0*/  FFMA.FTZ R135, R10, R74.reuse, -R133.reuse ;  /* 0x0000004a0a877223 */ /* 0x180fe20000010885 */
[----:B------:R-:W-:Y:S02]  /*83b0*/  VIADD R10, R139, 0x9 ;  /* 0x000000098b0a7836 */ /* 0x000fe40000000000 */
[-CC-:B------:R-:W-:Y:S01]  /*83c0*/  FFMA.FTZ R136, R13, R74.reuse, -R133.reuse ;  /* 0x0000004a0d887223 */ /* 0x180fe20000010885 */
[-CC-:B------:R-:W-:Y:S01]  /*83d0*/  FFMA.FTZ R13, R21, R74.reuse, -R133.reuse ;  /* 0x0000004a150d7223 */ /* 0x180fe20000010885 */
[----:B------:R-:W-:Y:S01]  /*83e0*/  IMAD.U32 R21, RZ, RZ, UR39 ;  /* 0x00000027ff157e24 */ /* 0x000fe2000f8e00ff */
[----:B------:R-:W-:Y:S01]  /*83f0*/  HGMMA.64x96x16.F32 R24, gdesc[UR28].tnspB, R24, gsb0 ;  /* 0x416000001c1879f0 */ /* 0x000fe20008000818 */
[----:B------:R-:W-:Y:S01]  /*8400*/  UIADD3 UR28, UR7, 0xa80, URZ ;  /* 0x00000a80071c7890 */ /* 0x000fe2000fffe03f */
[----:B------:R-:W-:Y:S01]  /*8410*/  SEL R10, R10, 0x9, !P2 ;  /* 0x000000090a0a7807 */ /* 0x000fe20005000000 */
[----:B------:R-:W-:Y:S01]  /*8420*/  UIADD3 UR30, UR6, 0x1c0, URZ ;  /* 0x000001c0061e7890 */ /* 0x000fe2000fffe03f */
[-C--:B------:R-:W-:Y:S01]  /*8430*/  FMUL.FTZ R77, R77, R74.reuse ;  /* 0x0000004a4d4d7220 */ /* 0x080fe20000410000 */
[----:B------:R-:W-:Y:S01]  /*8440*/  UMOV UR29, 0xc0000010 ;  /* 0xc0000010001d7882 */ /* 0x000fe20000000000 */
[----:B------:R-:W-:Y:S01]  /*8450*/  UMOV UR31, 0x80000020 ;  /* 0x80000020001f7882 */ /* 0x000fe20000000000 */
[-CC-:B------:R-:W-:Y:S01]  /*8460*/  FFMA.FTZ R9, R9, R74.reuse, -R133.reuse ;  /* 0x0000004a09097223 */ /* 0x180fe20000010885 */
[----:B------:R-:W-:Y:S01]  /*8470*/  @!P1 LEA R21, R21, UR36, 0x3 ;  /* 0x0000002415159c11 */ /* 0x000fe2000f8e18ff */
[----:B------:R0:W-:Y:S01]  /*8480*/  MUFU.EX2 R6, R137 ;  /* 0x0000008900067308 */ /* 0x0001e20000000800 */
        /* <DEDUP_REMOVED lines=8> */
[-CC-:B0-----:R-:W-:Y:S01]  /*8510*/  FFMA.FTZ R137, R22, R74.reuse, -R133.reuse ;  /* 0x0000004a16897223 */ /* 0x181fe20000010885 */
[-CC-:B------:R-:W-:Y:S01]  /*8520*/  FFMA.FTZ R22, R114, R74.reuse, -R133.reuse ;  /* 0x0000004a72167223 */ /* 0x180fe20000010885 */
[-CC-:B------:R-:W-:Y:S01]  /*8530*/  FFMA.FTZ R114, R115, R74.reuse, -R133.reuse ;  /* 0x0000004a73727223 */ /* 0x180fe20000010885 */
[-C--:B------:R-:W-:Y:S01]  /*8540*/  FFMA.FTZ R115, R118, R74.reuse, -R133 ;  /* 0x0000004a76737223 */ /* 0x080fe20000010885 */
[----:B------:R-:W-:Y:S01]  /*8550*/  @!P1 PRMT R21, RZ, 0x654, R21 ;  /* 0x00000654ff159816 */ /* 0x000fe20000000015 */
[----:B------:R-:W-:Y:S01]  /*8560*/  FFMA.FTZ R118, R119, R74, -R133 ;  /* 0x0000004a77767223 */ /* 0x000fe20000010885 */
[----:B-1----:R-:W-:Y:S01]  /*8570*/  FFMA.FTZ R119, R5, R4, R7 ;  /* 0x0000000405777223 */ /* 0x002fe20000010007 */
        /* <DEDUP_REMOVED lines=10> */
[----:B------:R-:W-:Y:S01]  /*8620*/  FFMA.FTZ R132, R132, R74, -R133 ;  /* 0x0000004a84847223 */ /* 0x000fe20000010885 */
[C---:B------:R-:W-:Y:S01]  /*8630*/  ISETP.GT.AND P2, PT, R0.reuse, RZ, PT ;  /* 0x000000ff0000720c */ /* 0x040fe20003f44270 */
[----:B------:R-:W-:-:S04]  /*8640*/  VIADD R0, R0, 0xffffffff ;  /* 0xffffffff00007836 */ /* 0x000fc80000000000 */
[----:B------:R-:W3:Y:S08]  /*8650*/  MUFU.EX2 R136, R136 ;  /* 0x0000008800887308 */ /* 0x000ef00000000800 */
[----:B------:R-:W4:Y:S08]  /*8660*/  MUFU.EX2 R14, R14 ;  /* 0x0000000e000e7308 */ /* 0x000f300000000800 */
[----:B------:R-:W5:Y:S08]  /*8670*/  MUFU.EX2 R13, R13 ;  /* 0x0000000d000d7308 */ /* 0x000f700000000800 */
[----:B------:R-:W5:Y:S08]  /*8680*/  MUFU.EX2 R137, R137 ;  /* 0x0000008900897308 */ /* 0x000f700000000800 */
[----:B------:R-:W5:Y:S08]  /*8690*/  MUFU.EX2 R129, R129 ;  /* 0x0000008100817308 */ /* 0x000f700000000800 */
[----:B------:R-:W-:Y:S08]  /*86a0*/  MUFU.EX2 R130, R130 ;  /* 0x0000008200827308 */ /* 0x000ff00000000800 */
[----:B------:R-:W5:Y:S08]  /*86b0*/  MUFU.EX2 R120, R120 ;  /* 0x0000007800787308 */ /* 0x000f700000000800 */
[----:B------:R-:W-:Y:S01]  /*86c0*/  MUFU.EX2 R122, R122 ;  /* 0x0000007a007a7308 */ /* 0x000fe20000000800 */
[----:B------:R-:W-:-:S02]  /*86d0*/  WARPGROUP.DEPBAR.LE gsb0, 0x0 ;  /* 0x00008000000079c5 */ /* 0x000fc40000010000 */
[----:B------:R-:W-:-:S05]  /*86e0*/  WARPGROUP.ARRIVE ;  /* 0x00000000000079c5 */ /* 0x000fca0000000000 */
[----:B------:R-:W5:Y:S01]  /*86f0*/  MUFU.EX2 R121, R121 ;  /* 0x0000007900797308 */ /* 0x000f620000000800 */
[----:B------:R-:W-:Y:S01]  /*8700*/  HGMMA.64x96x16.F32 R24, gdesc[UR28].tnspB, R24, gsb0 ;  /* 0x416000001c1879f0 */ /* 0x000fe20008000818 */
[----:B------:R-:W-:Y:S02]  /*8710*/  UIADD3 UR28, UR7, 0xc00, URZ ;  /* 0x00000c00071c7890 */ /* 0x000fe4000fffe03f */
[----:B------:R-:W-:-:S04]  /*8720*/  UIADD3 UR30, UR6, 0x200, URZ ;  /* 0x00000200061e7890 */ /* 0x000fc8000fffe03f */
[----:B------:R-:W-:Y:S01]  /*8730*/  MUFU.EX2 R138, R138 ;  /* 0x0000008a008a7308 */ /* 0x000fe20000000800 */
[----:B------:R-:W-:Y:S01]  /*8740*/  UMOV UR29, 0xc0000010 ;  /* 0xc0000010001d7882 */ /* 0x000fe20000000000 */
[----:B------:R-:W-:-:S06]  /*8750*/  UMOV UR31, 0x80000020 ;  /* 0x80000020001f7882 */ /* 0x000fcc0000000000 */
[----:B------:R-:W5:Y:S08]  /*8760*/  MUFU.EX2 R124, R124 ;  /* 0x0000007c007c7308 */ /* 0x000f700000000800 */
[----:B------:R-:W-:Y:S08]  /*8770*/  MUFU.EX2 R123, R123 ;  /* 0x0000007b007b7308 */ /* 0x000ff00000000800 */
        /* <DEDUP_REMOVED lines=9> */
[----:B------:R-:W-:Y:S01]  /*8810*/  MUFU.EX2 R118, R118 ;  /* 0x0000007600767308 */ /* 0x000fe20000000800 */
[----:B------:R-:W-:-:S02]  /*8820*/  WARPGROUP.DEPBAR.LE gsb0, 0x0 ;  /* 0x00008000000079c5 */ /* 0x000fc40000010000 */
[----:B------:R-:W-:-:S05]  /*8830*/  WARPGROUP.ARRIVE ;  /* 0x00000000000079c5 */ /* 0x000fca0000000000 */
[----:B------:R-:W5:Y:S01]  /*8840*/  MUFU.EX2 R104, R104 ;  /* 0x0000006800687308 */ /* 0x000f620000000800 */
[----:B------:R-:W-:Y:S07]  /*8850*/  HGMMA.64x96x16.F32 R24, gdesc[UR28].tnspB, R24, gsb0 ;  /* 0x416000001c1879f0 */ /* 0x000fee0008000818 */
        /* <DEDUP_REMOVED lines=16> */
[----:B--2---:R-:W-:Y:S01]  /*8960*/  IMAD.U32 R10, RZ, RZ, UR58 ;  /* 0x0000003aff0a7e24 */ /* 0x004fe2000f8e00ff */
[----:B------:R-:W-:Y:S01]  /*8970*/  UMOV UR58, UR39 ;  /* 0x00000027003a7c82 */ /* 0x000fe20008000000 */
[-C--:B------:R-:W-:Y:S01]  /*8980*/  FMUL.FTZ R24, R24, R5.reuse ;  /* 0x0000000518187220 */ /* 0x080fe20000410000 */
[-C--:B------:R-:W-:Y:S01]  /*8990*/  FMUL.FTZ R25, R25, R5.reuse ;  /* 0x0000000519197220 */ /* 0x080fe20000410000 */
[-C--:B------:R-:W-:Y:S01]  /*89a0*/  FMUL.FTZ R28, R28, R5.reuse ;  /* 0x000000051c1c7220 */ /* 0x080fe20000410000 */
[----:B------:R-:W-:Y:S01]  /*89b0*/  @!P1 LEA R10, R10, UR36, 0x3 ;  /* 0x000000240a0a9c11 */ /* 0x000fe2000f8e18ff */
[-CC-:B0-----:R-:W-:Y:S01]  /*89c0*/  FFMA.FTZ R21, R106, R74.reuse, -R133.reuse ;  /* 0x0000004a6a157223 */ /* 0x181fe20000010885 */
[-CC-:B------:R-:W-:Y:S01]  /*89d0*/  FFMA.FTZ R106, R107, R74.reuse, -R133.reuse ;  /* 0x0000004a6b6a7223 */ /* 0x180fe20000010885 */
[-C--:B------:R-:W-:Y:S01]  /*89e0*/  FFMA.FTZ R107, R110, R74.reuse, -R133 ;  /* 0x0000004a6e6b7223 */ /* 0x080fe20000010885 */
[----:B------:R-:W-:Y:S01]  /*89f0*/  @!P1 IADD3 R10, R10, 0x31c60, RZ ;  /* 0x00031c600a0a9810 */ /* 0x000fe20007ffe0ff */
[----:B------:R-:W-:Y:S01]  /*8a00*/  MUFU.EX2 R81, R81 ;  /* 0x0000005100517308 */ /* 0x000fe20000000800 */
[-C--:B------:R-:W-:Y:S01]  /*8a10*/  FMUL.FTZ R29, R29, R5.reuse ;  /* 0x000000051d1d7220 */ /* 0x080fe20000410000 */
[-C--:B------:R-:W-:Y:S01]  /*8a20*/  FMUL.FTZ R32, R32, R5.reuse ;  /* 0x0000000520207220 */ /* 0x080fe20000410000 */
[----:B------:R-:W-:Y:S01]  /*8a30*/  @!P1 PRMT R10, RZ, 0x654, R10 ;  /* 0x00000654ff0a9816 */ /* 0x000fe2000000000a */
[-C--:B------:R-:W-:Y:S01]  /*8a40*/  FMUL.FTZ R33, R33, R5.reuse ;  /* 0x0000000521217220 */ /* 0x080fe20000410000 */
[-C--:B------:R-:W-:Y:S01]  /*8a50*/  FMUL.FTZ R36, R36, R5.reuse ;  /* 0x0000000524247220 */ /* 0x080fe20000410000 */
[-C--:B------:R-:W-:Y:S01]  /*8a60*/  FMUL.FTZ R37, R37, R5.reuse ;  /* 0x0000000525257220 */ /* 0x080fe20000410000 */
[----:B------:R0:W-:Y:S01]  /*8a70*/  @!P1 SYNCS.ARRIVE.TRANS64.RED.A1T0 RZ, [R10+URZ], RZ ;  /* 0x000000ff0aff99a7 */ /* 0x0001e2000810043f */
[----:B------:R-:W2:Y:S01]  /*8a80*/  MUFU.EX2 R21, R21 ;  /* 0x0000001500157308 */ /* 0x000ea20000000800 */
[-C--:B------:R-:W-:Y:S01]  /*8a90*/  FMUL.FTZ R40, R40, R5.reuse ;  /* 0x0000000528287220 */ /* 0x080fe20000410000 */
[-C--:B------:R-:W-:Y:S01]  /*8aa0*/  FMUL.FTZ R41, R41, R5.reuse ;  /* 0x0000000529297220 */ /* 0x080fe20000410000 */
[-C--:B------:R-:W-:Y:S01]  /*8ab0*/  FMUL.FTZ R44, R44, R5.reuse ;  /* 0x000000052c2c7220 */ /* 0x080fe20000410000 */
[-C--:B------:R-:W-:Y:S01]  /*8ac0*/  FMUL.FTZ R45, R45, R5.reuse ;  /* 0x000000052d2d7220 */ /* 0x080fe20000410000 */
[-C--:B------:R-:W-:Y:S01]  /*8ad0*/  FMUL.FTZ R48, R48, R5.reuse ;  /* 0x0000000530307220 */ /* 0x080fe20000410000 */
[----:B------:R-:W-:Y:S01]  /*8ae0*/  FMUL.FTZ R49, R49, R5 ;  /* 0x0000000531317220 */ /* 0x000fe20000410000 */
[C---:B0-----:R-:W-:Y:S01]  /*8af0*/  FADD.FTZ R10, R8.reuse, R119 ;  /* 0x00000077080a7221 */ /* 0x041fe20000010000 */
[----:B------:R-:W-:Y:S01]  /*8b00*/  F2FP.F16.F32.PACK_AB R8, R8, R7 ;  /* 0x000000070808723e */ /* 0x000fe200000000ff */
[-C--:B------:R-:W-:Y:S01]  /*8b10*/  FFMA.FTZ R7, R98, R74.reuse, -R133 ;  /* 0x0000004a62077223 */ /* 0x080fe20000010885 */
[----:B------:R-:W-:Y:S01]  /*8b20*/  FFMA.FTZ R98, R77, R3, R9 ;  /* 0x000000034d627223 */ /* 0x000fe20000010009 */
[----:B------:R-:W-:Y:S01]  /*8b30*/  FADD.FTZ R111, R11, R10 ;  /* 0x0000000a0b6f7221 */ /* 0x000fe20000010000 */
[C---:B------:R-:W-:Y:S01]  /*8b40*/  F2FP.F16.F32.PACK_AB R10, R134.reuse, R11 ;  /* 0x0000000b860a723e */ /* 0x040fe200000000ff */
[-C--:B------:R-:W-:Y:S01]  /*8b50*/  FFMA.FTZ R3, R99, R74.reuse, -R133 ;  /* 0x0000004a63037223 */ /* 0x080fe20000010885 */
[C---:B-1----:R-:W-:Y:S01]  /*8b60*/  FADD.FTZ R11, R135.reuse, R98 ;  /* 0x00000062870b7221 */ /* 0x042fe20000010000 */
[----:B------:R-:W-:Y:S01]  /*8b70*/  FADD.FTZ R111, R134, R111 ;  /* 0x0000006f866f7221 */ /* 0x000fe20000010000 */
[-CC-:B------:R-:W-:Y:S01]  /*8b80*/  FFMA.FTZ R99, R102, R74.reuse, -R133.reuse ;  /* 0x0000004a66637223 */ /* 0x180fe20000010885 */
[----:B------:R-:W-:Y:S01]  /*8b90*/  FFMA.FTZ R102, R90, R74, -R133 ;  /* 0x0000004a5a667223 */ /* 0x000fe20000010885 */
[----:B---3--:R-:W-:Y:S01]  /*8ba0*/  FADD.FTZ R11, R136, R11 ;  /* 0x0000000b880b7221 */ /* 0x008fe20000010000 */
[----:B------:R-:W-:Y:S01]  /*8bb0*/  FADD.FTZ R90, R12, R111 ;  /* 0x0000006f0c5a7221 */ /* 0x000fe20000010000 */
[----:B------:R-:W-:Y:S01]  /*8bc0*/  F2FP.F16.F32.PACK_AB R9, R135, R9 ;  /* 0x000000098709723e */ /* 0x000fe200000000ff */
[----:B------:R-:W0:Y:S01]  /*8bd0*/  MUFU.EX2 R106, R106 ;  /* 0x0000006a006a7308 */ /* 0x000e220000000800 */
[C---:B----4-:R-:W-:Y:S01]  /*8be0*/  FADD.FTZ R98, R14.reuse, R11 ;  /* 0x0000000b0e627221 */ /* 0x050fe20000010000 */
[----:B------:R-:W-:Y:S01]  /*8bf0*/  FADD.FTZ R111, R15, R90 ;  /* 0x0000005a0f6f7221 */ /* 0x000fe20000010000 */
[----:B------:R-:W-:Y:S01]  /*8c00*/  F2FP.F16.F32.PACK_AB R11, R14, R136 ;  /* 0x000000880e0b723e */ /* 0x000fe200000000ff */
[-C--:B------:R-:W-:Y:S01]  /*8c10*/  FFMA.FTZ R14, R91, R74.reuse, -R133 ;  /* 0x0000004a5b0e7223 */ /* 0x080fe20000010885 */
[----:B-----5:R-:W-:Y:S01]  /*8c20*/  FADD.FTZ R110, R13, R98 ;  /* 0x000000620d6e7221 */ /* 0x020fe20000010000 */
[----:B------:R-:W-:Y:S01]  /*8c30*/  FADD.FTZ R134, R20, R111 ;  /* 0x0000006f14867221 */ /* 0x000fe20000010000 */
[-CC-:B------:R-:W-:Y:S01]  /*8c40*/  FFMA.FTZ R91, R94, R74.reuse, -R133.reuse ;  /* 0x0000004a5e5b7223 */ /* 0x180fe20000010885 */
[-CC-:B------:R-:W-:Y:S01]  /*8c50*/  FFMA.FTZ R94, R83, R74.reuse, -R133.reuse ;  /* 0x0000004a535e7223 */ /* 0x180fe20000010885 */
[----:B------:R-:W-:Y:S01]  /*8c60*/  FADD.FTZ R110, R137, R110 ;  /* 0x0000006e896e7221 */ /* 0x000fe20000010000 */
[----:B------:R-:W-:Y:S01]  /*8c70*/  FADD.FTZ R83, R23, R134 ;  /* 0x0000008617537221 */ /* 0x000fe20000010000 */
[----:B------:R1:W-:Y:S01]  /*8c80*/  MUFU.EX2 R90, R103 ;  /* 0x00000067005a7308 */ /* 0x0003e20000000800 */
[-C--:B------:R-:W-:Y:S01]  /*8c90*/  FFMA.FTZ R98, R95, R74.reuse, -R133 ;  /* 0x0000004a5f627223 */ /* 0x080fe20000010885 */
[----:B------:R-:W-:Y:S01]  /*8ca0*/  FADD.FTZ R111, R129, R110 ;  /* 0x0000006e816f7221 */ /* 0x000fe20000010000 */
[----:B------:R-:W-:Y:S01]  /*8cb0*/  FADD.FTZ R110, R120, R83 ;  /* 0x00000053786e7221 */ /* 0x000fe20000010000 */
[----:B------:R-:W-:Y:S01]  /*8cc0*/  FFMA.FTZ R95, R82, R74, -R133 ;  /* 0x0000004a525f7223 */ /* 0x000fe20000010885 */
[----:B------:R-:W-:Y:S01]  /*8cd0*/  F2FP.F16.F32.PACK_AB R12, R15, R12 ;  /* 0x0000000c0f0c723e */ /* 0x000fe200000000ff */
[----:B------:R-:W-:Y:S01]  /*8ce0*/  FADD.FTZ R111, R130, R111 ;  /* 0x0000006f826f7221 */ /* 0x000fe20000010000 */
[----:B------:R3:W-:Y:S01]  /*8cf0*/  STSM.16.M88.4 [R2+0x24300], R8 ;  /* 0x0243000802007844 */ /* 0x0007e20000000200 */
[----:B------:R4:W-:Y:S01]  /*8d00*/  MUFU.EX2 R82, R102 ;  /* 0x0000006600527308 */ /* 0x0009e20000000800 */
[C---:B-1----:R-:W-:Y:S01]  /*8d10*/  FADD.FTZ R103, R121.reuse, R110 ;  /* 0x0000006e79677221 */ /* 0x042fe20000010000 */
[----:B------:R-:W-:Y:S01]  /*8d20*/  FADD.FTZ R111, R122, R111 ;  /* 0x0000006f7a6f7221 */ /* 0x000fe20000010000 */
[----:B------:R-:W-:Y:S01]  /*8d30*/  F2FP.F16.F32.PACK_AB R120, R121, R120 ;  /* 0x000000787978723e */ /* 0x000fe200000000ff */
[----:B------:R-:W-:Y:S01]  /*8d40*/  FMUL.FTZ R52, R52, R5 ;  /* 0x0000000534347220 */ /* 0x000fe20000410000 */
[----:B------:R-:W-:Y:S01]  /*8d50*/  FADD.FTZ R134, R124, R103 ;  /* 0x000000677c867221 */ /* 0x000fe20000010000 */
[C---:B------:R-:W-:Y:S01]  /*8d60*/  FADD.FTZ R110, R138.reuse, R111 ;  /* 0x0000006f8a6e7221 */ /* 0x040fe20000010000 */
[----:B------:R-:W-:Y:S01]  /*8d70*/  F2FP.F16.F32.PACK_AB R13, R137, R13 ;  /* 0x0000000d890d723e */ /* 0x000fe200000000ff */
[----:B------:R-:W1:Y:S01]  /*8d80*/  MUFU.EX2 R107, R107 ;  /* 0x0000006b006b7308 */ /* 0x000e620000000800 */
[----:B------:R-:W-:Y:S01]  /*8d90*/  FADD.FTZ R111, R125, R134 ;  /* 0x000000867d6f7221 */ /* 0x000fe20000010000 */
[----:B------:R-:W-:Y:S01]  /*8da0*/  FADD.FTZ R103, R123, R110 ;  /* 0x0000006e7b677221 */ /* 0x000fe20000010000 */
[----:B------:R-:W-:Y:S01]  /*8db0*/  F2FP.F16.F32.PACK_AB R121, R138, R122 ;  /* 0x0000007a8a79723e */ /* 0x000fe200000000ff */
[-C--:B------:R-:W-:Y:S01]  /*8dc0*/  FMUL.FTZ R53, R53, R5.reuse ;  /* 0x0000000535357220 */ /* 0x080fe20000410000 */
[----:B----4-:R-:W-:Y:S01]  /*8dd0*/  FADD.FTZ R102, R112, R111 ;  /* 0x0000006f70667221 */ /* 0x010fe20000010000 */
[----:B------:R-:W-:Y:S01]  /*8de0*/  FADD.FTZ R103, R126, R103 ;  /* 0x000000677e677221 */ /* 0x000fe20000010000 */
[C---:B------:R-:W-:Y:S01]  /*8df0*/  F2FP.F16.F32.PACK_AB R112, R113.reuse, R112 ;  /* 0x000000707170723e */ /* 0x040fe200000000ff */
[----:B------:R-:W4:Y:S01]  /*8e00*/  MUFU.EX2 R7, R7 ;  /* 0x0000000700077308 */ /* 0x000f220000000800 */
[----:B------:R-:W-:Y:S01]  /*8e10*/  FADD.FTZ R15, R113, R102 ;  /* 0x00000066710f7221 */ /* 0x000fe20000010000 */
[----:B------:R-:W-:Y:S01]  /*8e20*/  FADD.FTZ R103, R22, R103 ;  /* 0x0000006716677221 */ /* 0x000fe20000010000 */
[----:B------:R-:W-:Y:S01]  /*8e30*/  F2FP.F16.F32.PACK_AB R122, R125, R124 ;  /* 0x0000007c7d7a723e */ /* 0x000fe200000000ff */
[----:B------:R-:W-:Y:S01]  /*8e40*/  FMUL.FTZ R56, R56, R5 ;  /* 0x0000000538387220 */ /* 0x000fe20000410000 */
[----:B---3--:R-:W-:Y:S01]  /*8e50*/  FADD.FTZ R8, R116, R15 ;  /* 0x0000000f74087221 */ /* 0x008fe20000010000 */
[----:B------:R-:W-:Y:S01]  /*8e60*/  FADD.FTZ R102, R114, R103 ;  /* 0x0000006772667221 */ /* 0x000fe20000010000 */
[----:B------:R-:W-:Y:S01]  /*8e70*/  F2FP.F16.F32.PACK_AB R15, R130, R129 ;  /* 0x00000081820f723e */ /* 0x000fe200000000ff */
[----:B------:R-:W3:Y:S01]  /*8e80*/  MUFU.EX2 R3, R3 ;  /* 0x0000000300037308 */ /* 0x000ee20000000800 */
[----:B------:R-:W-:Y:S01]  /*8e90*/  FADD.FTZ R11, R117, R8 ;  /* 0x00000008750b7221 */ /* 0x000fe20000010000 */
[----:B------:R-:W-:Y:S01]  /*8ea0*/  FADD.FTZ R9, R115, R102 ;  /* 0x0000006673097221 */ /* 0x000fe20000010000 */
[----:B------:R-:W-:Y:S01]  /*8eb0*/  F2FP.F16.F32.PACK_AB R123, R126, R123 ;  /* 0x0000007b7e7b723e */ /* 0x000fe200000000ff */
[-C--:B------:R-:W-:Y:S01]  /*8ec0*/  FMUL.FTZ R57, R57, R5.reuse ;  /* 0x0000000539397220 */ /* 0x080fe20000410000 */
[----:B------:R-:W-:Y:S01]  /*8ed0*/  FADD.FTZ R10, R104, R11 ;  /* 0x0000000b680a7221 */ /* 0x000fe20000010000 */
[----:B------:R-:W-:Y:S01]  /*8ee0*/  FADD.FTZ R8, R118, R9 ;  /* 0x0000000976087221 */ /* 0x000fe20000010000 */
[----:B------:R-:W-:Y:S01]  /*8ef0*/  F2FP.F16.F32.PACK_AB R113, R114, R22 ;  /* 0x000000167271723e */ /* 0x000fe200000000ff */
[----:B------:R-:W5:Y:S01]  /*8f00*/  MUFU.EX2 R99, R99 ;  /* 0x0000006300637308 */ /* 0x000f620000000800 */
[----:B------:R-:W-:Y:S01]  /*8f10*/  FADD.FTZ R11, R105, R10 ;  /* 0x0000000a690b7221 */ /* 0x000fe20000010000 */
[----:B--2---:R-:W-:Y:S01]  /*8f20*/  FADD.FTZ R9, R21, R8 ;  /* 0x0000000815097221 */ /* 0x004fe20000010000 */
[----:B------:R-:W-:Y:S01]  /*8f30*/  F2FP.F16.F32.PACK_AB R104, R105, R104 ;  /* 0x000000686968723e */ /* 0x000fe200000000ff */
[----:B------:R-:W-:Y:S01]  /*8f40*/  FMUL.FTZ R60, R60, R5 ;  /* 0x000000053c3c7220 */ /* 0x000fe20000410000 */
[----:B------:R-:W-:Y:S01]  /*8f50*/  FADD.FTZ R10, R108, R11 ;  /* 0x0000000b6c0a7221 */ /* 0x000fe20000010000 */
[----:B0-----:R-:W-:Y:S01]  /*8f60*/  FADD.FTZ R8, R106, R9 ;  /* 0x000000096a087221 */ /* 0x001fe20000010000 */
[----:B------:R-:W-:Y:S01]  /*8f70*/  F2FP.F16.F32.PACK_AB R114, R117, R116 ;  /* 0x000000747572723e */ /* 0x000fe200000000ff */
[----:B------:R0:W2:Y:S01]  /*8f80*/  MUFU.EX2 R83, R14 ;  /* 0x0000000e00537308 */ /* 0x0000a20000000800 */
[----:B------:R-:W-:Y:S01]  /*8f90*/  FADD.FTZ R11, R109, R10 ;  /* 0x0000000a6d0b7221 */ /* 0x000fe20000010000 */
[----:B-1----:R-:W-:Y:S01]  /*8fa0*/  FADD.FTZ R9, R107, R8 ;  /* 0x000000086b097221 */ /* 0x002fe20000010000 */
[----:B------:R-:W-:Y:S01]  /*8fb0*/  F2FP.F16.F32.PACK_AB R107, R4, R107 ;  /* 0x0000006b046b723e */ /* 0x000fe200000000ff */
[-C--:B------:R-:W-:Y:S01]  /*8fc0*/  FMUL.FTZ R61, R61, R5.reuse ;  /* 0x000000053d3d7220 */ /* 0x080fe20000410000 */
[----:B------:R-:W-:Y:S01]  /*8fd0*/  FADD.FTZ R10, R96, R11 ;  /* 0x0000000b600a7221 */ /* 0x000fe20000010000 */
[----:B------:R-:W-:Y:S01]  /*8fe0*/  FADD.FTZ R8, R4, R9 ;  /* 0x0000000904087221 */ /* 0x000fe20000010000 */
[C---:B------:R-:W-:Y:S01]  /*8ff0*/  F2FP.F16.F32.PACK_AB R96, R97.reuse, R96 ;  /* 0x000000606160723e */ /* 0x040fe200000000ff */
[----:B------:R-:W1:Y:S01]  /*9000*/  MUFU.EX2 R91, R91 ;  /* 0x0000005b005b7308 */ /* 0x000e620000000800 */
[----:B------:R-:W-:Y:S01]  /*9010*/  FADD.FTZ R9, R97, R10 ;  /* 0x0000000a61097221 */ /* 0x000fe20000010000 */
[----:B----4-:R-:W-:Y:S01]  /*9020*/  FADD.FTZ R8, R7, R8 ;  /* 0x0000000807087221 */ /* 0x010fe20000010000 */
[----:B0-----:R-:W-:Y:S01]  /*9030*/  F2FP.F16.F32.PACK_AB R14, R23, R20 ;  /* 0x00000014170e723e */ /* 0x001fe200000000ff */
[----:B------:R-:W-:Y:S01]  /*9040*/  FMUL.FTZ R64, R64, R5 ;  /* 0x0000000540407220 */ /* 0x000fe20000410000 */
[----:B------:R-:W-:Y:S01]  /*9050*/  FADD.FTZ R10, R100, R9 ;  /* 0x00000009640a7221 */ /* 0x000fe20000010000 */
[C---:B---3--:R-:W-:Y:S01]  /*9060*/  FADD.FTZ R8, R3.reuse, R8 ;  /* 0x0000000803087221 */ /* 0x048fe20000010000 */
[----:B------:R-:W-:Y:S01]  /*9070*/  F2FP.F16.F32.PACK_AB R97, R3, R7 ;  /* 0x000000070361723e */ /* 0x000fe200000000ff */
[----:B------:R0:W3:Y:S01]  /*9080*/  MUFU.EX2 R20, R98 ;  /* 0x0000006200147308 */ /* 0x0000e20000000800 */
[----:B------:R-:W-:Y:S01]  /*9090*/  FADD.FTZ R11, R101, R10 ;  /* 0x0000000a650b7221 */ /* 0x000fe20000010000 */
[----:B-----5:R-:W-:Y:S01]  /*90a0*/  FADD.FTZ R9, R99, R8 ;  /* 0x0000000863097221 */ /* 0x020fe20000010000 */
[----:B------:R-:W-:Y:S01]  /*90b0*/  F2FP.F16.F32.PACK_AB R115, R118, R115 ;  /* 0x000000737673723e */ /* 0x000fe200000000ff */
[----:B------:R4:W-:Y:S01]  /*90c0*/  STSM.16.M88.4 [R2+0x25b00], R12 ;  /* 0x025b000c02007844 */ /* 0x0009e20000000200 */
[----:B------:R-:W-:Y:S01]  /*90d0*/  FADD.FTZ R8, R88, R11 ;  /* 0x0000000b58087221 */ /* 0x000fe20000010000 */
[----:B------:R-:W-:Y:S01]  /*90e0*/  FADD.FTZ R9, R90, R9 ;  /* 0x000000095a097221 */ /* 0x000fe20000010000 */
[----:B------:R-:W-:Y:S01]  /*90f0*/  F2FP.F16.F32.PACK_AB R105, R106, R21 ;  /* 0x000000156a69723e */ /* 0x000fe200000000ff */
[----:B------:R-:W5:Y:S01]  /*9100*/  MUFU.EX2 R95, R95 ;  /* 0x0000005f005f7308 */ /* 0x000f620000000800 */
[----:B------:R-:W-:Y:S01]  /*9110*/  F2FP.F16.F32.PACK_AB R106, R109, R108 ;  /* 0x0000006c6d6a723e */ /* 0x000fe200000000ff */
[----:B------:R-:W-:Y:S01]  /*9120*/  FADD.FTZ R4, R82, R9 ;  /* 0x0000000952047221 */ /* 0x000fe20000010000 */
[----:B------:R-:W-:Y:S01]  /*9130*/  FADD.FTZ R9, R89, R8 ;  /* 0x0000000859097221 */ /* 0x000fe20000010000 */
[----:B0-----:R-:W-:Y:S01]  /*9140*/  F2FP.F16.F32.PACK_AB R98, R101, R100 ;  /* 0x000000646562723e */ /* 0x001fe200000000ff */
[----:B------:R4:W-:Y:S01]  /*9150*/  STSM.16.M88.4 [R2+0x27300], R120 ;  /* 0x0273007802007844 */ /* 0x0009e20000000200 */
[----:B--2---:R-:W-:Y:S01]  /*9160*/  FADD.FTZ R4, R83, R4 ;  /* 0x0000000453047221 */ /* 0x004fe20000010000 */
[----:B------:R-:W-:Y:S01]  /*9170*/  FADD.FTZ R8, R92, R9 ;  /* 0x000000095c087221 */ /* 0x000fe20000010000 */
[----:B------:R-:W0:Y:S01]  /*9180*/  MUFU.EX2 R94, R94 ;  /* 0x0000005e005e7308 */ /* 0x000e220000000800 */
[----:B------:R-:W-:Y:S01]  /*9190*/  F2FP.F16.F32.PACK_AB R99, R90, R99 ;  /* 0x000000635a63723e */ /* 0x000fe200000000ff */
[----:B-1----:R-:W-:Y:S01]  /*91a0*/  FADD.FTZ R3, R91, R4 ;  /* 0x000000045b037221 */ /* 0x002fe20000010000 */
[----:B------:R-:W-:Y:S01]  /*91b0*/  FADD.FTZ R7, R93, R8 ;  /* 0x000000085d077221 */ /* 0x000fe20000010000 */
[----:B------:R-:W-:Y:S01]  /*91c0*/  F2FP.F16.F32.PACK_AB R88, R89, R88 ;  /* 0x000000585958723e */ /* 0x000fe200000000ff */
[----:B------:R4:W-:Y:S01]  /*91d0*/  STSM.16.M88.4 [R2+0x28b00], R112 ;  /* 0x028b007002007844 */ /* 0x0009e20000000200 */
[----:B---3--:R-:W-:Y:S01]  /*91e0*/  FADD.FTZ R4, R20, R3 ;  /* 0x0000000314047221 */ /* 0x008fe20000010000 */
[----:B------:R-:W-:Y:S01]  /*91f0*/  FADD.FTZ R8, R80, R7 ;  /* 0x0000000750087221 */ /* 0x000fe20000010000 */
[----:B------:R-:W1:Y:S01]  /*9200*/  MUFU.EX2 R86, R86 ;  /* 0x0000005600567308 */ /* 0x000e620000000800 */
[----:B------:R-:W-:Y:S01]  /*9210*/  F2FP.F16.F32.PACK_AB R89, R83, R82 ;  /* 0x000000525359723e */ /* 0x000fe200000000ff */
[----:B-----5:R-:W-:Y:S01]  /*9220*/  FADD.FTZ R3, R95, R4 ;  /* 0x000000045f037221 */ /* 0x020fe20000010000 */
[----:B------:R-:W-:Y:S01]  /*9230*/  FADD.FTZ R7, R81, R8 ;  /* 0x0000000851077221 */ /* 0x000fe20000010000 */
[----:B------:R-:W-:Y:S01]  /*9240*/  F2FP.F16.F32.PACK_AB R90, R93, R92 ;  /* 0x0000005c5d5a723e */ /* 0x000fe200000000ff */
[----:B------:R4:W-:Y:S01]  /*9250*/  STSM.16.M88.4 [R2+0x2a300], R104 ;  /* 0x02a3006802007844 */ /* 0x0009e20000000200 */
[----:B------:R-:W-:Y:S01]  /*9260*/  F2FP.F16.F32.PACK_AB R91, R20, R91 ;  /* 0x0000005b145b723e */ /* 0x000fe200000000ff */
[----:B------:R-:W-:Y:S01]  /*9270*/  FMUL.FTZ R65, R65, R5 ;  /* 0x0000000541417220 */ /* 0x000fe20000410000 */
[----:B------:R-:W2:Y:S01]  /*9280*/  MUFU.EX2 R84, R84 ;  /* 0x0000005400547308 */ /* 0x000ea20000000800 */
[C---:B0-----:R-:W-:Y:S01]  /*9290*/  FADD.FTZ R3, R94.reuse, R3 ;  /* 0x000000035e037221 */ /* 0x041fe20000010000 */
[----:B------:R-:W-:Y:S01]  /*92a0*/  F2FP.F16.F32.PACK_AB R80, R81, R80 ;  /* 0x000000505150723e */ /* 0x000fe200000000ff */
[----:B------:R4:W-:Y:S01]  /*92b0*/  STSM.16.M88.4 [R2+0x2bb00], R96 ;  /* 0x02bb006002007844 */ /* 0x0009e20000000200 */
[----:B------:R-:W-:Y:S01]  /*92c0*/  F2FP.F16.F32.PACK_AB R81, R94, R95 ;  /* 0x0000005f5e51723e */ /* 0x000fe200000000ff */
[-C--:B------:R-:W-:Y:S01]  /*92d0*/  FMUL.FTZ R68, R68, R5.reuse ;  /* 0x0000000544447220 */ /* 0x080fe20000410000 */
[----:B------:R-:W-:Y:S01]  /*92e0*/  FMUL.FTZ R69, R69, R5 ;  /* 0x0000000545457220 */ /* 0x000fe20000410000 */
[----:B------:R4:W-:Y:S01]  /*92f0*/  STSM.16.M88.4 [R2+0x2d300], R88 ;  /* 0x02d3005802007844 */ /* 0x0009e20000000200 */
        /* <DEDUP_REMOVED lines=17> */
[C---:B0-----:R-:W-:Y:S01]  /*9410*/  FADD.FTZ R3, R87.reuse, R3 ;  /* 0x0000000357037221 */ /* 0x041fe20000010000 */
[----:B------:R-:W-:Y:S01]  /*9420*/  F2FP.F16.F32.PACK_AB R83, R87, R86 ;  /* 0x000000565753723e */ /* 0x000fe200000000ff */
[-C--:B------:R-:W-:Y:S01]  /*9430*/  FMUL.FTZ R50, R50, R77.reuse ;  /* 0x0000004d32327220 */ /* 0x080fe20000410000 */
[-C--:B------:R-:W-:Y:S01]  /*9440*/  FMUL.FTZ R51, R51, R77.reuse ;  /* 0x0000004d33337220 */ /* 0x080fe20000410000 */
[-C--:B------:R-:W-:Y:S01]  /*9450*/  FMUL.FTZ R54, R54, R77.reuse ;  /* 0x0000004d36367220 */ /* 0x080fe20000410000 */
[-C--:B------:R-:W-:Y:S01]  /*9460*/  FMUL.FTZ R55, R55, R77.reuse ;  /* 0x0000004d37377220 */ /* 0x080fe20000410000 */
[-C--:B------:R-:W-:Y:S01]  /*9470*/  FMUL.FTZ R58, R58, R77.reuse ;  /* 0x0000004d3a3a7220 */ /* 0x080fe20000410000 */
[----:B------:R-:W0:Y:S01]  /*9480*/  MUFU.EX2 R128, R128 ;  /* 0x0000008000807308 */ /* 0x000e220000000800 */
[C---:B-1----:R-:W-:Y:S01]  /*9490*/  FADD.FTZ R7, R85.reuse, R4 ;  /* 0x0000000455077221 */ /* 0x042fe20000010000 */
[----:B------:R-:W-:Y:S01]  /*94a0*/  F2FP.F16.F32.PACK_AB R82, R85, R84 ;  /* 0x000000545552723e */ /* 0x000fe200000000ff */
[-C--:B------:R-:W-:Y:S01]  /*94b0*/  FMUL.FTZ R59, R59, R77.reuse ;  /* 0x0000004d3b3b7220 */ /* 0x080fe20000410000 */
[-C--:B------:R-:W-:Y:S01]  /*94c0*/  FMUL.FTZ R62, R62, R77.reuse ;  /* 0x0000004d3e3e7220 */ /* 0x080fe20000410000 */
[-C--:B------:R-:W-:Y:S01]  /*94d0*/  FMUL.FTZ R63, R63, R77.reuse ;  /* 0x0000004d3f3f7220 */ /* 0x080fe20000410000 */
[-C--:B------:R-:W-:Y:S01]  /*94e0*/  FMUL.FTZ R66, R66, R77.reuse ;  /* 0x0000004d42427220 */ /* 0x080fe20000410000 */
[----:B------:R4:W-:Y:S01]  /*94f0*/  STSM.16.M88.4 [R2+0x2eb00], R80 ;  /* 0x02eb005002007844 */ /* 0x0009e20000000200 */
[----:B------:R-:W1:Y:S01]  /*9500*/  MUFU.EX2 R129, R132 ;  /* 0x0000008400817308 */ /* 0x000e620000000800 */
[----:B--2---:R-:W-:Y:S01]  /*9510*/  FADD.FTZ R3, R10, R3 ;  /* 0x000000030a037221 */ /* 0x004fe20000010000 */
[-C--:B------:R-:W-:Y:S01]  /*9520*/  FMUL.FTZ R67, R67, R77.reuse ;  /* 0x0000004d43437220 */ /* 0x080fe20000410000 */
[-C--:B------:R-:W-:Y:S01]  /*9530*/  FMUL.FTZ R70, R70, R77.reuse ;  /* 0x0000004d46467220 */ /* 0x080fe20000410000 */
[----:B------:R-:W-:Y:S01]  /*9540*/  FMUL.FTZ R71, R71, R77 ;  /* 0x0000004d47477220 */ /* 0x000fe20000410000 */
[----:B------:R-:W-:-:S03]  /*9550*/  IMAD.MOV.U32 R5, RZ, RZ, R75 ;  /* 0x000000ffff057224 */ /* 0x000fc600078e004b */
[----:B------:R-:W2:Y:S01]  /*9560*/  MUFU.EX2 R73, R73 ;  /* 0x0000004900497308 */ /* 0x000ea20000000800 */
[----:B0-----:R-:W-:-:S07]  /*9570*/  FADD.FTZ R4, R128, R7 ;  /* 0x0000000780047221 */ /* 0x001fce0000010000 */
[----:B------:R-:W0:Y:S01]  /*9580*/  MUFU.EX2 R76, R76 ;  /* 0x0000004c004c7308 */ /* 0x000e220000000800 */
[C---:B-1----:R-:W-:Y:S01]  /*9590*/  FADD.FTZ R3, R129.reuse, R3 ;  /* 0x0000000381037221 */ /* 0x042fe20000010000 */
[----:B------:R-:W-:-:S06]  /*95a0*/  F2FP.F16.F32.PACK_AB R129, R129, R10 ;  /* 0x0000000a8181723e */ /* 0x000fcc00000000ff */
[----:B------:R-:W1:Y:S01]  /*95b0*/  MUFU.EX2 R78, R78 ;  /* 0x0000004e004e7308 */ /* 0x000e620000000800 */
[C---:B--2---:R-:W-:Y:S01]  /*95c0*/  F2FP.F16.F32.PACK_AB R128, R73.reuse, R128 ;  /* 0x000000804980723e */ /* 0x044fe200000000ff */
[----:B------:R-:W-:-:S06]  /*95d0*/  FADD.FTZ R7, R73, R4 ;  /* 0x0000000449077221 */ /* 0x000fcc0000010000 */
[----:B------:R-:W2:Y:S01]  /*95e0*/  MUFU.EX2 R79, R79 ;  /* 0x0000004f004f7308 */ /* 0x000ea20000000800 */
[----:B0-----:R-:W-:Y:S01]  /*95f0*/  F2FP.F16.F32.PACK_AB R130, R6, R76 ;  /* 0x0000004c0682723e */ /* 0x001fe200000000ff */
[----:B------:R-:W-:-:S04]  /*9600*/  FADD.FTZ R7, R76, R7 ;  /* 0x000000074c077221 */ /* 0x000fc80000010000 */
[----:B------:R-:W-:Y:S01]  /*9610*/  FADD.FTZ R4, R6, R7 ;  /* 0x0000000706047221 */ /* 0x000fe20000010000 */
[----:B------:R-:W-:Y:S02]  /*9620*/  IMAD.MOV.U32 R7, RZ, RZ, R16 ;  /* 0x000000ffff077224 */ /* 0x000fe400078e0010 */
[----:B-1----:R-:W-:Y:S01]  /*9630*/  FADD.FTZ R3, R78, R3 ;  /* 0x000000034e037221 */ /* 0x002fe20000010000 */
[----:B------:R-:W-:Y:S01]  /*9640*/  IMAD.MOV.U32 R6, RZ, RZ, R72 ;  /* 0x000000ffff067224 */ /* 0x000fe200078e0048 */
[C---:B--2---:R-:W-:Y:S02]  /*9650*/  F2FP.F16.F32.PACK_AB R131, R79.reuse, R78 ;  /* 0x0000004e4f83723e */ /* 0x044fe400000000ff */
[----:B------:R-:W-:-:S03]  /*9660*/  FADD.FTZ R3, R79, R3 ;  /* 0x000000034f037221 */ /* 0x000fc60000010000 */
[----:B------:R4:W-:Y:S01]  /*9670*/  STSM.16.M88.4 [R2+0x30300], R128 ;  /* 0x0303008002007844 */ /* 0x0009e20000000200 */
[----:B------:R-:W-:Y:S01]  /*9680*/  @!PT LDS RZ, [RZ] ;  /* 0x00000000fffff984 */ /* 0x000fe20000000800 */
[----:B------:R-:W-:Y:S01]  /*9690*/  @!PT LDS RZ, [RZ] ;  /* 0x00000000fffff984 */ /* 0x000fe20000000800 */
[----:B------:R-:W-:Y:S01]  /*96a0*/  @!PT LDS RZ, [RZ] ;  /* 0x00000000fffff984 */ /* 0x000fe20000000800 */
[----:B------:R-:W-:Y:S01]  /*96b0*/  @!PT LDS RZ, [RZ] ;  /* 0x00000000fffff984 */ /* 0x000fe20000000800 */
[----:B------:R0:W-:Y:S06]  /*96c0*/  MEMBAR.ALL.CTA ;  /* 0x0000000000007992 */ /* 0x0001ec0000008000 */
[----:B0-----:R-:W0:Y:S02]  /*96d0*/  FENCE.VIEW.ASYNC.S ;  /* 0x00000000000073c6 */ /* 0x001e240000000000 */
[----:B0-----:R-:W-:Y:S01]  /*96e0*/  NOP ;  /* 0x0000000000007918 */ /* 0x001fe20000000000 */
[----:B------:R-:W-:Y:S05]  /*96f0*/  @P2 BRA `(.L_x_8397) ;  /* 0xffffffbc00fc2947 */ /* 0x000fea000383ffff */
.L_x_8388:
[----:B------:R-:W-:Y:S06]  /*9700*/  BAR.ARV 0x8, 0x1a0 ;  /* 0x0206800000007b1d */ /* 0x000fec0000002000 */
[----:B------:R-:W-:Y:S05]  /*9710*/  @!P0 BRA `(.L_x_8398) ;  /* 0x0000000000048947 */ /* 0x000fea0003800000 */
[----:B------:R-:W-:Y:S01]  /*9720*/  BPT.TRAP 0x1 ;  /* 0x000000040000795c */ /* 0x000fe20000300000 */
.L_x_8398:
[----:B------:R-:W-:Y:S01]  /*9730*/  ULEA UR9, UR39, UR36, 0x3 ;  /* 0x0000002427097291 */ /* 0x000fe2000f8e183f */
[----:B------:R-:W-:-:S08]  /*9740*/  SHF.L.U32 R0, R16, 0x1f, RZ ;  /* 0x0000001f10007819 */ /* 0x000fd000000006ff */
[----:B------:R0:W1:Y:S01]  /*9750*/  SYNCS.PHASECHK.TRANS64.TRYWAIT P2, [UR9+0x31c50], R0 ;  /* 0x031c5000ff0075a7 */ /* 0x0000620008040149 */
[----:B------:R-:W-:Y:S05]  /*9760*/  @!P0 BRA `(.L_x_8399) ;  /* 0x0000000000048947 */ /* 0x000fea0003800000 */
[----:B------:R-:W-:Y:S01]  /*9770*/  BPT.TRAP 0x1 ;  /* 0x000000040000795c */ /* 0x000fe20000300000 */
.L_x_8399:
[----:B-1----:R-:W-:Y:S05]  /*9780*/  @P2 BRA `(.L_x_8400) ;  /* 0x0000000000082947 */ /* 0x002fea0003800000 */
[----:B------:R-:W1:Y:S02]  /*9790*/  SYNCS.PHASECHK.TRANS64.TRYWAIT P0, [UR9+0x31c50], R0 ;  /* 0x031c5000ff0075a7 */ /* 0x000e640008000149 */
[----:B-1----:R-:W-:Y:S05]  /*97a0*/  @!P0 BRA `(.L_x_8401) ;  /* 0x0000006400e88947 */ /* 0x002fea0003800000 */
.L_x_8400:
[----:B------:R-:W-:Y:S01]  /*97b0*/  UIADD3 UR36, UR36, 0x200, URZ ;  /* 0x0000020024247890 */ /* 0x000fe2000fffe03f */
[----:B------:R-:W-:Y:S01]  /*97c0*/  WARPGROUP.ARRIVE ;  /* 0x00000000000079c5 */ /* 0x000fe20000000000 */
[----:B------:R-:W-:Y:S01]  /*97d0*/  ULOP3.LUT UR37, UR37, 0x10000, URZ, 0xfc, !UPT ;  /* 0x0001000025257892 */ /* 0x000fe2000f8efc3f */
[----:B01----:R-:W0:Y:S01]  /*97e0*/  SHFL.BFLY PT, R0, R3, 0x2, 0x1f ;  /* 0x0c401f0003007f89 */ /* 0x003e2200000e0000 */
[----:B------:R-:W-:Y:S01]  /*97f0*/  USHF.R.U32.HI UR36, URZ, 0x4, UR36 ;  /* 0x000000043f247899 */ /* 0x000fe20008011624 */
[----:B------:R-:W-:Y:S01]  /*9800*/  IMAD.MOV.U32 R9, RZ, RZ, RZ ;  /* 0x000000ffff097224 */ /* 0x000fe200078e00ff */
[----:B------:R-:W-:Y:S01]  /*9810*/  UMOV UR5, 0xc0000010 ;  /* 0xc000001000057882 */ /* 0x000fe20000000000 */
[----:B------:R-:W-:Y:S01]  /*9820*/  UMOV UR7, 0x80000020 ;  /* 0x8000002000077882 */ /* 0x000fe20000000000 */
[----:B------:R-:W-:Y:S01]  /*9830*/  ULOP3.LUT UR36, UR36, 0x3fff, URZ, 0xc0, !UPT ;  /* 0x00003fff24247892 */ /* 0x000fe2000f8ec03f */
[----:B------:R-:W1:Y:S01]  /*9840*/  SHFL.BFLY PT, R5, R4, 0x2, 0x1f ;  /* 0x0c401f0004057f89 */ /* 0x000e6200000e0000 */
[----:B------:R-:W-:Y:S01]  /*9850*/  UMOV UR4, UR37 ;  /* 0x0000002500047c82 */ /* 0x000fe20008000000 */
[----:B----4-:R-:W-:Y:S01]  /*9860*/  IMAD.U32 R12, RZ, RZ, UR9 ;  /* 0x00000009ff0c7e24 */ /* 0x010fe2000f8e00ff */
[----:B------:R-:W-:Y:S01]  /*9870*/  ULOP3.LUT UR8, UR36, 0x2400000, URZ, 0xfc, !UPT ;  /* 0x0240000024087892 */ /* 0x000fe2000f8efc3f */
[----:B------:R-:W-:-:S03]  /*9880*/  VIADD R149, R149, 0x1 ;  /* 0x0000000195957836 */ /* 0x000fc60000000000 */
[----:B------:R-:W-:Y:S02]  /*9890*/  UIMAD UR8, UR39, 0x6c0, UR8 ;  /* 0x000006c0270878a4 */ /* 0x000fe4000f8e0208 */
[----:B------:R-:W-:-:S04]  /*98a0*/  UIADD3 UR39, UR39, 0x1, URZ ;  /* 0x0000000127277890 */ /* 0x000fc8000fffe03f */
[----:B------:R-:W-:Y:S01]  /*98b0*/  UISETP.NE.AND UP0, UPT, UR39, 0x2, UPT ;  /* 0x000000022700788c */ /* 0x000fe2000bf05270 */
[----:B------:R-:W-:Y:S02]  /*98c0*/  UMOV UR6, UR8 ;  /* 0x0000000800067c82 */ /* 0x000fe40008000000 */
[----:B------:R-:W-:Y:S01]  /*98d0*/  HGMMA.64x96x16.F32 R24, gdesc[UR4].tnspB, R24, gsb0 ;  /* 0x41600000041879f0 */ /* 0x000fe20008000818 */
[----:B------:R-:W-:Y:S01]  /*98e0*/  UIADD3 UR4, UR37, 0x180, URZ ;  /* 0x0000018025047890 */ /* 0x000fe2000fffe03f */
[----:B0-----:R-:W-:Y:S01]  /*98f0*/  FADD.FTZ R6, R0, R3 ;  /* 0x0000000300067221 */ /* 0x001fe20000010000 */
[----:B------:R-:W-:Y:S01]  /*9900*/  UIADD3 UR6, UR8, 0x40, URZ ;  /* 0x0000004008067890 */ /* 0x000fe2000fffe03f */
[----:B------:R-:W-:Y:S01]  /*9910*/  MOV R3, 0xff800000 ;  /* 0xff80000000037802 */ /* 0x000fe20000000f00 */
[----:B------:R-:W-:Y:S01]  /*9920*/  UMOV UR5, 0xc0000010 ;  /* 0xc000001000057882 */ /* 0x000fe20000000000 */
[----:B------:R-:W-:Y:S01]  /*9930*/  UMOV UR7, 0x80000020 ;  /* 0x8000002000077882 */ /* 0x000fe20000000000 */
[----:B-1----:R-:W-:Y:S01]  /*9940*/  FADD.FTZ R5, R5, R4 ;  /* 0x0000000405057221 */ /* 0x002fe20000010000 */
[----:B------:R-:W0:Y:S01]  /*9950*/  SHFL.BFLY PT, R7, R6, 0x1, 0x1f ;  /* 0x0c201f0006077f89 */ /* 0x000e2200000e0000 */
[----:B------:R-:W-:Y:S01]  /*9960*/  IMAD.MOV.U32 R4, RZ, RZ, RZ ;  /* 0x000000ffff047224 */ /* 0x000fe200078e00ff */
[----:B------:R-:W-:-:S02]  /*9970*/  USEL UR39, UR39, URZ, UP0 ;  /* 0x0000003f27277287 */ /* 0x000fc40008000000 */
[----:B------:R-:W1:Y:S01]  /*9980*/  SHFL.BFLY PT, R0, R5, 0x1, 0x1f ;  /* 0x0c201f0005007f89 */ /* 0x000e6200000e0000 */
[----:B0-----:R-:W-:Y:S01]  /*9990*/  FADD.FTZ R11, R6, R7 ;  /* 0x00000007060b7221 */ /* 0x001fe20000010000 */
[----:B-1----:R-:W-:-:S04]  /*99a0*/  FADD.FTZ R10, R5, R0 ;  /* 0x00000000050a7221 */ /* 0x002fc80000010000 */
[----:B------:R-:W-:Y:S01]  /*99b0*/  FSETP.NE.FTZ.AND P2, PT, R11, RZ, PT ;  /* 0x000000ff0b00720b */ /* 0x000fe20003f55000 */
[----:B------:R-:W-:Y:S01]  /*99c0*/  IMAD.MOV.U32 R0, RZ, RZ, -0x800000 ;  /* 0xff800000ff007424 */ /* 0x000fe200078e00ff */
[----:B------:R-:W-:-:S11]  /*99d0*/  FSETP.NE.FTZ.AND P0, PT, R10, RZ, PT ;  /* 0x000000ff0a00720b */ /* 0x000fd60003f15000 */
[----:B------:R-:W0:Y:S02]  /*99e0*/  @P2 MUFU.LG2 R8, R11 ;  /* 0x0000000b00082308 */ /* 0x000e240000000c00 */
[C---:B------:R-:W-:Y:S01]  /*99f0*/  @P0 FMUL.FTZ R6, R74.reuse, 0.69314718246459960938 ;  /* 0x3f3172184a060820 */ /* 0x040fe20000410000 */
[----:B------:R-:W-:-:S05]  /*9a00*/  @P2 FMUL.FTZ R74, R74, 0.69314718246459960938 ;  /* 0x3f3172184a4a2820 */ /* 0x000fca0000410000 */
        /* <DEDUP_REMOVED lines=62> */
[----:B------:R-:W-:-:S06]  /*9df0*/  USEL UR4, URZ, 0x1, UP0 ;  /* 0x000000013f047887 */ /* 0x000fcc0008000000 */
[----:B------:R-:W-:Y:S01]  /*9e00*/  LOP3.LUT R16, R16, UR4, RZ, 0x3c, !PT ;  /* 0x0000000410107c12 */ /* 0x000fe2000f8e3cff */
        /* <DEDUP_REMOVED lines=50> */
.L_x_8381:
[----:B------:R-:W0:Y:S08]  /*a130*/  S2UR UR4, SR_CgaCtaId ;  /* 0x00000000000479c3 */ /* 0x000e300000008800 */
[----:B------:R-:W-:Y:S06]  /*a140*/  BAR.SYNC.DEFER_BLOCKING 0x5, 0x1a0 ;  /* 0x0146800000007b1d */ /* 0x000fec0000010000 */
[----:B------:R-:W-:Y:S01]  /*a150*/  UMOV UR36, 0x400 ;  /* 0x0000040000247882 */ /* 0x000fe20000000000 */
[----:B------:R-:W-:Y:S01]  /*a160*/  BSSY B0, `(.L_x_8402) ;  /* 0x0000168000007945 */ /* 0x000fe20003800000 */
[----:B0-----:R-:W-:-:S09]  /*a170*/  ULEA UR36, UR4, UR36, 0x18 ;  /* 0x0000002404247291 */ /* 0x001fd2000f8ec03f */
[----:B------:R-:W0:Y:S01]  /*a180*/  LDS.128 R28, [UR36+0x31cd0] ;  /* 0x031cd024ff1c7984 */ /* 0x000e220008000c00 */
[----:B------:R-:W-:Y:S06]  /*a190*/  BAR.ARV 0x4, 0x1a0 ;  /* 0x0106800000007b1d */ /* 0x000fec0000002000 */
[----:B------:R-:W-:Y:S05]  /*a1a0*/  @P0 BRA `(.L_x_8403) ;  /* 0x0000000c00ac0947 */ /* 0x000fea0003800000 */
[----:B------:R-:W1:Y:S08]  /*a1b0*/  S2UR UR6, SR_SWINHI ;  /* 0x00000000000679c3 */ /* 0x000e700000002f00 */
[----:B------:R-:W-:Y:S01]  /*a1c0*/  BAR.SYNC.DEFER_BLOCKING 0x1, 0x180 ;  /* 0x0046000000007b1d */ /* 0x000fe20000010000 */
[----:B------:R-:W-:Y:S02]  /*a1d0*/  F2FP.F16.F32.PACK_AB R7, R7, R8 ;  /* 0x000000080707723e */ /* 0x000fe400000000ff */
[----:B------:R-:W-:-:S02]  /*a1e0*/  F2FP.F16.F32.PACK_AB R6, R6, R81 ;  /* 0x000000510606723e */ /* 0x000fc400000000ff */
[----:B------:R-:W-:Y:S02]  /*a1f0*/  F2FP.F16.F32.PACK_AB R36, R45, R36 ;  /* 0x000000242d24723e */ /* 0x000fe400000000ff */
[----:B------:R-:W-:Y:S01]  /*a200*/  F2FP.F16.F32.PACK_AB R39, R39, R34 ;  /* 0x000000222727723e */ /* 0x000fe200000000ff */
[----:B------:R-:W-:Y:S01]  /*a210*/  UMOV UR4, UR36 ;  /* 0x0000002400047c82 */ /* 0x000fe20008000000 */
[----:B-1----:R-:W-:Y:S01]  /*a220*/  UMOV UR5, UR6 ;  /* 0x0000000600057c82 */ /* 0x002fe20008000000 */
[----:B------:R-:W-:Y:S02]  /*a230*/  IMAD.U32 R24, RZ, RZ, UR4 ;  /* 0x00000004ff187e24 */ /* 0x000fe4000f8e00ff */
[----:B------:R-:W-:Y:S01]  /*a240*/  IMAD.U32 R25, RZ, RZ, UR5 ;  /* 0x00000005ff197e24 */ /* 0x000fe2000f8e00ff */
[----:B------:R-:W-:Y:S01]  /*a250*/  ULDC.64 UR4, c[0x0][0xbe0] ;  /* 0x0002f80000047ab9 */ /* 0x000fe20000000a00 */
[----:B------:R-:W-:-:S03]  /*a260*/  IMAD.WIDE R4, R154, 0x2, R24 ;  /* 0x000000029a047825 */ /* 0x000fc600078e0218 */
[C---:B------:R-:W-:Y:S02]  /*a270*/  LOP3.LUT R21, R4.reuse, 0x180, RZ, 0xc0, !PT ;  /* 0x0000018004157812 */ /* 0x040fe400078ec0ff */
[C---:B------:R-:W-:Y:S02]  /*a280*/  IADD3 R27, P4, R4.reuse, 0x20, RZ ;  /* 0x00000020041b7810 */ /* 0x040fe40007f9e0ff */
[----:B------:R-:W-:Y:S02]  /*a290*/  SHF.R.U64 R21, R21, 0x3, RZ ;  /* 0x0000000315157819 */ /* 0x000fe400000012ff */
[C---:B------:R-:W-:Y:S02]  /*a2a0*/  IADD3 R55, P3, R4.reuse, 0x3000, RZ ;  /* 0x0000300004377810 */ /* 0x040fe40007f7e0ff */
[C---:B------:R-:W-:Y:S02]  /*a2b0*/  IADD3 R59, P2, R4.reuse, 0x3020, RZ ;  /* 0x00003020043b7810 */ /* 0x040fe40007f5e0ff */
[C---:B------:R-:W-:Y:S01]  /*a2c0*/  IADD3 R63, P1, R4.reuse, 0x6000, RZ ;  /* 0x00006000043f7810 */ /* 0x040fe20007f3e0ff */
[--C-:B------:R-:W-:Y:S01]  /*a2d0*/  IMAD.X R13, RZ, RZ, R5.reuse, P3 ;  /* 0x000000ffff0d7224 */ /* 0x100fe200018e0605 */
[----:B------:R-:W-:Y:S01]  /*a2e0*/  IADD3 R67, P0, R4, 0x6020, RZ ;  /* 0x0000602004437810 */ /* 0x000fe20007f1e0ff */
[--C-:B------:R-:W-:Y:S01]  /*a2f0*/  IMAD.X R9, RZ, RZ, R5.reuse, P2 ;  /* 0x000000ffff097224 */ /* 0x100fe200010e0605 */
[----:B------:R-:W-:Y:S01]  /*a300*/  LOP3.LUT R4, R21, R4, RZ, 0x3c, !PT ;  /* 0x0000000415047212 */ /* 0x000fe200078e3cff */
[--C-:B------:R-:W-:Y:S01]  /*a310*/  IMAD.X R21, RZ, RZ, R5.reuse, P1 ;  /* 0x000000ffff157224 */ /* 0x100fe200008e0605 */
[-C--:B------:R-:W-:Y:S01]  /*a320*/  IADD3.X R11, RZ, R5.reuse, RZ, P4, !PT ;  /* 0x00000005ff0b7210 */ /* 0x080fe200027fe4ff */
[----:B------:R-:W-:Y:S01]  /*a330*/  IMAD.X R23, RZ, RZ, R5, P0 ;  /* 0x000000ffff177224 */ /* 0x000fe200000e0605 */
[----:B------:R-:W-:-:S02]  /*a340*/  MOV R54, R4 ;  /* 0x0000000400367202 */ /* 0x000fc40000000f00 */
[----:B------:R-:W-:Y:S02]  /*a350*/  F2FP.F16.F32.PACK_AB R5, R20, R83 ;  /* 0x000000531405723e */ /* 0x000fe400000000ff */
        /* <DEDUP_REMOVED lines=8> */
[----:B------:R-:W-:Y:S02]  /*a3e0*/  LOP3.LUT R8, R20, R59, RZ, 0x3c, !PT ;  /* 0x0000003b14087212 */ /* 0x000fe400078e3cff */
[----:B------:R-:W-:Y:S02]  /*a3f0*/  LOP3.LUT R20, R22, R63, RZ, 0x3c, !PT ;  /* 0x0000003f16147212 */ /* 0x000fe400078e3cff */
[----:B------:R-:W-:-:S02]  /*a400*/  LOP3.LUT R10, R10, R27, RZ, 0x3c, !PT ;  /* 0x0000001b0a0a7212 */ /* 0x000fc400078e3cff */
[----:B------:R-:W-:Y:S02]  /*a410*/  LOP3.LUT R22, R26, R67, RZ, 0x3c, !PT ;  /* 0x000000431a167212 */ /* 0x000fe400078e3cff */
[----:B------:R-:W1:Y:S01]  /*a420*/  LDC.64 R26, c[0x0][0xbd8] ;  /* 0x0002f600ff1a7b82 */ /* 0x000e620000000a00 */
[----:B------:R-:W-:Y:S02]  /*a430*/  LOP3.LUT R12, R55, 0x180, RZ, 0xc0, !PT ;  /* 0x00000180370c7812 */ /* 0x000fe400078ec0ff */
[----:B------:R-:W-:Y:S02]  /*a440*/  F2FP.F16.F32.PACK_AB R4, R80, R85 ;  /* 0x000000555004723e */ /* 0x000fe400000000ff */
[----:B------:R-:W-:Y:S02]  /*a450*/  MOV R59, R10 ;  /* 0x0000000a003b7202 */ /* 0x000fe40000000f00 */
[----:B------:R-:W-:Y:S01]  /*a460*/  MOV R58, R8 ;  /* 0x00000008003a7202 */ /* 0x000fe20000000f00 */
[----:B------:R2:W-:Y:S01]  /*a470*/  STSM.16.M88.4 [R54], R4 ;  /* 0x0000000436007844 */ /* 0x0005e20000000200 */
[----:B------:R-:W-:-:S02]  /*a480*/  F2FP.F16.F32.PACK_AB R8, R75, R14 ;  /* 0x0000000e4b08723e */ /* 0x000fc400000000ff */
[----:B------:R-:W-:Y:S02]  /*a490*/  F2FP.F16.F32.PACK_AB R9, R69, R78 ;  /* 0x0000004e4509723e */ /* 0x000fe400000000ff */
[----:B------:R-:W-:Y:S02]  /*a4a0*/  F2FP.F16.F32.PACK_AB R10, R77, R74 ;  /* 0x0000004a4d0a723e */ /* 0x000fe400000000ff */
[----:B------:R-:W-:Y:S02]  /*a4b0*/  F2FP.F16.F32.PACK_AB R11, R65, R68 ;  /* 0x00000044410b723e */ /* 0x000fe400000000ff */
[----:B------:R-:W-:Y:S02]  /*a4c0*/  SHF.R.U64 R12, R12, 0x3, RZ ;  /* 0x000000030c0c7819 */ /* 0x000fe400000012ff */
[----:B------:R-:W-:Y:S01]  /*a4d0*/  F2FP.F16.F32.PACK_AB R14, R76, R15 ;  /* 0x0000000f4c0e723e */ /* 0x000fe200000000ff */
[----:B------:R3:W-:Y:S01]  /*a4e0*/  STSM.16.M88.4 [R59], R8 ;  /* 0x000000083b007844 */ /* 0x0007e20000000200 */
[----:B------:R-:W-:-:S02]  /*a4f0*/  LOP3.LUT R12, R12, R55, RZ, 0x3c, !PT ;  /* 0x000000370c0c7212 */ /* 0x000fc400078e3cff */
[----:B------:R-:W-:Y:S02]  /*a500*/  F2FP.F16.F32.PACK_AB R15, R57, R60 ;  /* 0x0000003c390f723e */ /* 0x000fe400000000ff */
[----:B0-----:R-:W-:Y:S02]  /*a510*/  MOV R28, R12 ;  /* 0x0000000c001c7202 */ /* 0x001fe40000000f00 */
[----:B------:R-:W-:Y:S02]  /*a520*/  F2FP.F16.F32.PACK_AB R12, R79, R72 ;  /* 0x000000484f0c723e */ /* 0x000fe400000000ff */
[----:B------:R-:W-:Y:S02]  /*a530*/  F2FP.F16.F32.PACK_AB R13, R61, R64 ;  /* 0x000000403d0d723e */ /* 0x000fe400000000ff */
[----:B--2---:R-:W-:Y:S02]  /*a540*/  MOV R54, R22 ;  /* 0x0000001600367202 */ /* 0x004fe40000000f00 */
[----:B-1----:R-:W-:Y:S01]  /*a550*/  ISETP.NE.U32.AND P0, PT, R26, RZ, PT ;  /* 0x000000ff1a00720c */ /* 0x002fe20003f05070 */
[----:B------:R0:W-:Y:S01]  /*a560*/  STSM.16.M88.4 [R28], R12 ;  /* 0x0000000c1c007844 */ /* 0x0001e20000000200 */
[----:B------:R-:W-:Y:S01]  /*a570*/  MOV R55, R20 ;  /* 0x0000001400377202 */ /* 0x000fe20000000f00 */
[----:B---3--:R-:W-:Y:S01]  /*a580*/  IMAD.SHL.U32 R9, R145, 0x4, RZ ;  /* 0x0000000491097824 */ /* 0x008fe200078e00ff */
[----:B------:R-:W-:-:S02]  /*a590*/  F2FP.F16.F32.PACK_AB R4, R73, R44 ;  /* 0x0000002c4904723e */ /* 0x000fc400000000ff */
[----:B------:R-:W-:Y:S02]  /*a5a0*/  F2FP.F16.F32.PACK_AB R5, R53, R56 ;  /* 0x000000383505723e */ /* 0x000fe400000000ff */
[----:B------:R-:W-:Y:S02]  /*a5b0*/  F2FP.F16.F32.PACK_AB R6, R52, R41 ;  /* 0x000000293406723e */ /* 0x000fe400000000ff */
[----:B------:R-:W-:Y:S02]  /*a5c0*/  F2FP.F16.F32.PACK_AB R7, R50, R51 ;  /* 0x000000333207723e */ /* 0x000fe400000000ff */
[----:B------:R-:W-:Y:S02]  /*a5d0*/  F2FP.F16.F32.PACK_AB R22, R48, R37 ;  /* 0x000000253016723e */ /* 0x000fe400000000ff */
[----:B------:R-:W-:Y:S01]  /*a5e0*/  SHF.L.U64.HI R10, R145, 0x2, R148 ;  /* 0x00000002910a7819 */ /* 0x000fe20000010294 */
[----:B------:R1:W-:Y:S01]  /*a5f0*/  STSM.16.M88.4 [R58], R4 ;  /* 0x000000043a007844 */ /* 0x0003e20000000200 */
[----:B------:R-:W-:-:S02]  /*a600*/  IADD3 R26, P1, R9, R26, RZ ;  /* 0x0000001a091a7210 */ /* 0x000fc40007f3e0ff */
[----:B------:R-:W-:Y:S02]  /*a610*/  F2FP.F16.F32.PACK_AB R20, R49, R40 ;  /* 0x000000283114723e */ /* 0x000fe400000000ff */
[----:B------:R-:W-:Y:S02]  /*a620*/  F2FP.F16.F32.PACK_AB R21, R46, R47 ;  /* 0x0000002f2e15723e */ /* 0x000fe400000000ff */
[----:B------:R-:W-:Y:S02]  /*a630*/  F2FP.F16.F32.PACK_AB R23, R42, R43 ;  /* 0x0000002b2a17723e */ /* 0x000fe400000000ff */
[----:B------:R-:W-:Y:S02]  /*a640*/  F2FP.F16.F32.PACK_AB R37, R35, R38 ;  /* 0x000000262325723e */ /* 0x000fe400000000ff */
[----:B------:R-:W-:Y:S01]  /*a650*/  F2FP.F16.F32.PACK_AB R38, R33, R32 ;  /* 0x000000202126723e */ /* 0x000fe200000000ff */
[----:B------:R2:W-:Y:S01]  /*a660*/  STSM.16.M88.4 [R55], R20 ;  /* 0x0000001437007844 */ /* 0x0005e20000000200 */
[----:B------:R-:W-:Y:S01]  /*a670*/  ISETP.NE.AND.EX P0, PT, R27, RZ, PT, P0 ;  /* 0x000000ff1b00720c */ /* 0x000fe20003f05300 */
[----:B------:R-:W-:Y:S01]  /*a680*/  IMAD.X R27, R10, 0x1, R27, P1 ;  /* 0x000000010a1b7824 */ /* 0x000fe200008e061b */
[----:B------:R-:W-:Y:S01]  /*a690*/  ISETP.NE.U32.AND P1, PT, RZ, UR4, PT ;  /* 0x00000004ff007c0c */ /* 0x000fe2000bf25070 */
[----:B------:R2:W-:Y:S01]  /*a6a0*/  STSM.16.M88.4 [R54], R36 ;  /* 0x0000002436007844 */ /* 0x0005e20000000200 */
[----:B0-----:R-:W0:Y:S01]  /*a6b0*/  LDC R28, c[0x0][0xa88] ;  /* 0x0002a200ff1c7b82 */ /* 0x001e220000000800 */
[----:B------:R-:W-:-:S07]  /*a6c0*/  MOV R43, RZ ;  /* 0x000000ff002b7202 */ /* 0x000fce0000000f00 */
[----:B------:R-:W-:Y:S01]  /*a6d0*/  BAR.SYNC.DEFER_BLOCKING 0x1, 0x180 ;  /* 0x0046000000007b1d */ /* 0x000fe20000010000 */
[----:B------:R-:W-:-:S13]  /*a6e0*/  ISETP.NE.AND.EX P1, PT, RZ, UR5, PT, P1 ;  /* 0x00000005ff007c0c */ /* 0x000fda000bf25310 */
[----:B------:R-:W-:-:S04]  /*a6f0*/  @P1 IADD3 R8, P2, R9, UR4, RZ ;  /* 0x0000000409081c10 */ /* 0x000fc8000ff5e0ff */
[----:B------:R-:W-:Y:S01]  /*a700*/  @P1 IADD3.X R9, R10, UR5, RZ, P2, !PT ;  /* 0x000000050a091c10 */ /* 0x000fe200097fe4ff */
[----:B------:R2:W5:Y:S01]  /*a710*/  @P0 LDG.E R43, desc[UR60][R26.64] ;  /* 0x0000003c1a2b0981 */ /* 0x000562000c1e1900 */
[----:B-1----:R-:W-:Y:S01]  /*a720*/  IMAD R5, R18, 0x20, R17 ;  /* 0x0000002012057824 */ /* 0x002fe200078e0211 */
[----:B------:R-:W-:Y:S02]  /*a730*/  SHF.R.S32.HI R44, RZ, 0x1f, R146 ;  /* 0x0000001fff2c7819 */ /* 0x000fe40000011492 */
[----:B0-----:R2:W5:Y:S01]  /*a740*/  @P1 LDG.E R28, desc[UR60][R8.64] ;  /* 0x0000003c081c1981 */ /* 0x001562000c1e1900 */
[----:B------:R-:W-:Y:S01]  /*a750*/  IMAD.WIDE R24, R5, 0x2, R24 ;  /* 0x0000000205187825 */ /* 0x000fe200078e0218 */
[----:B------:R-:W-:Y:S06]  /*a760*/  @P1 BRA `(.L_x_8404) ;  /* 0x0000000000101947 */ /* 0x000fec0003800000 */
[----:B------:R-:W-:Y:S05]  /*a770*/  @!P0 BRA `(.L_x_8404) ;  /* 0x00000000000c8947 */ /* 0x000fea0003800000 */
[----:B------:R-:W3:Y:S04]  /*a780*/  LDG.E R5, desc[UR60][R26.64] ;  /* 0x0000003c1a057981 */ /* 0x000ee8000c1e1900 */
[----:B-----5:R-:W3:Y:S02]  /*a790*/  LDG.E R28, desc[UR60][R26.64+0x4] ;  /* 0x0000043c1a1c7981 */ /* 0x020ee4000c1e1900 */
[----:B---3--:R-:W-:-:S07]  /*a7a0*/  IMAD.IADD R28, R28, 0x1, -R5 ;  /* 0x000000011c1c7824 */ /* 0x008fce00078e0a05 */
.L_x_8404:
[----:B------:R-:W-:Y:S01]  /*a7b0*/  ULDC.64 UR4, c[0x0][0xb70] ;  /* 0x0002dc0000047ab9 */ /* 0x000fe20000000a00 */
[--C-:B--2--5:R-:W-:Y:S01]  /*a7c0*/  SHF.R.S32.HI R37, RZ, 0x1f, R43.reuse ;  /* 0x0000001fff257819 */ /* 0x124fe2000001142b */
[----:B------:R-:W-:Y:S01]  /*a7d0*/  IMAD R5, R44, UR4, RZ ;  /* 0x000000042c057c24 */ /* 0x000fe2000f8e02ff */
[----:B------:R-:W-:Y:S01]  /*a7e0*/  IADD3 R7, P1, R24, 0x1800, RZ ;  /* 0x0000180018077810 */ /* 0x000fe20007f3e0ff */
[----:B------:R-:W-:Y:S01]  /*a7f0*/  IMAD.MOV.U32 R36, RZ, RZ, R43 ;  /* 0x000000ffff247224 */ /* 0x000fe200078e002b */
[----:B------:R-:W-:Y:S01]  /*a800*/  SEL R148, R148, RZ, !P0 ;  /* 0x000000ff94947207 */ /* 0x000fe20004000000 */
[C---:B------:R-:W-:Y:S01]  /*a810*/  IMAD R9, R146.reuse, UR5, R5 ;  /* 0x0000000592097c24 */ /* 0x040fe2000f8e0205 */
[----:B------:R-:W-:Y:S01]  /*a820*/  LOP3.LUT R6, R7, 0x180, RZ, 0xc0, !PT ;  /* 0x0000018007067812 */ /* 0x000fe200078ec0ff */
[----:B------:R-:W-:Y:S01]  /*a830*/  IMAD.WIDE.U32 R4, R146, UR4, R36 ;  /* 0x0000000492047c25 */ /* 0x000fe2000f8e0024 */
[----:B------:R-:W-:Y:S01]  /*a840*/  SEL R145, R145, RZ, !P0 ;  /* 0x000000ff91917207 */ /* 0x000fe20004000000 */
[----:B------:R-:W-:Y:S01]  /*a850*/  ULDC.64 UR4, c[0x0][0xb78] ;  /* 0x0002de0000047ab9 */ /* 0x000fe20000000a00 */
[----:B------:R-:W-:Y:S01]  /*a860*/  SHF.R.U64 R6, R6, 0x3, RZ ;  /* 0x0000000306067819 */ /* 0x000fe200000012ff */
[----:B------:R-:W-:Y:S01]  /*a870*/  IMAD.IADD R5, R5, 0x1, R9 ;  /* 0x0000000105057824 */ /* 0x000fe200078e0209 */
[----:B------:R-:W-:Y:S01]  /*a880*/  LOP3.LUT P0, RZ, R150, 0x3, RZ, 0xc0, !PT ;  /* 0x0000000396ff7812 */ /* 0x000fe2000780c0ff */
[----:B------:R-:W-:Y:S01]  /*a890*/  IMAD R9, R147, 0xc0, R153 ;  /* 0x000000c093097824 */ /* 0x000fe200078e0299 */
[----:B------:R-:W-:Y:S01]  /*a8a0*/  LOP3.LUT R6, R6, R7, RZ, 0x3c, !PT ;  /* 0x0000000706067212 */ /* 0x000fe200078e3cff */
[----:B------:R-:W-:Y:S01]  /*a8b0*/  IMAD R7, R148, UR4, RZ ;  /* 0x0000000494077c24 */ /* 0x000fe2000f8e02ff */
[C---:B------:R-:W-:Y:S01]  /*a8c0*/  IADD3 R21, P4, R24.reuse, 0x3000, RZ ;  /* 0x0000300018157810 */ /* 0x040fe20007f9e0ff */
[C---:B------:R-:W-:Y:S01]  /*a8d0*/  IMAD.WIDE.U32 R4, R145.reuse, UR4, R4 ;  /* 0x0000000491047c25 */ /* 0x040fe2000f8e0004 */
[C---:B------:R-:W-:Y:S01]  /*a8e0*/  IADD3 R13, P3, R24.reuse, 0x4800, RZ ;  /* 0x00004800180d7810 */ /* 0x040fe20007f7e0ff */
[----:B------:R-:W-:Y:S01]  /*a8f0*/  ULDC.64 UR6, c[0x0][0xae0] ;  /* 0x0002b80000067ab9 */ /* 0x000fe20000000a00 */
[----:B------:R-:W-:Y:S01]  /*a900*/  IADD3 R33, P2, R24, 0x6000, RZ ;  /* 0x0000600018217810 */ /* 0x000fe20007f5e0ff */
[----:B------:R-:W-:Y:S01]  /*a910*/  IMAD R8, R145, UR5, R7 ;  /* 0x0000000591087c24 */ /* 0x000fe2000f8e0207 */
[----:B------:R-:W-:Y:S01]  /*a920*/  SHF.R.S32.HI R7, RZ, 0x1f, R9 ;  /* 0x0000001fff077819 */ /* 0x000fe20000011409 */
[----:B------:R-:W-:Y:S01]  /*a930*/  ULDC.64 UR4, c[0x0][0xb40] ;  /* 0x0002d00000047ab9 */ /* 0x000fe20000000a00 */
[----:B------:R-:W-:-:S02]  /*a940*/  IADD3 R4, P5, R9, R4, RZ ;  /* 0x0000000409047210 */ /* 0x000fc40007fbe0ff */
[----:B------:R-:W-:Y:S02]  /*a950*/  LOP3.LUT R20, R21, 0x180, RZ, 0xc0, !PT ;  /* 0x0000018015147812 */ /* 0x000fe400078ec0ff */
[----:B------:R-:W-:Y:S01]  /*a960*/  IADD3.X R7, R7, R5, R8, P5, !PT ;  /* 0x0000000507077210 */ /* 0x000fe20002ffe408 */
[C---:B------:R-:W-:Y:S01]  /*a970*/  VIADD R5, R9.reuse, 0x8 ;  /* 0x0000000809057836 */ /* 0x040fe20000000000 */
[C---:B------:R-:W-:Y:S02]  /*a980*/  LEA R40, P6, R4.reuse, UR4, 0x2 ;  /* 0x0000000404287c11 */ /* 0x040fe4000f8c10ff */
[----:B------:R-:W-:Y:S02]  /*a990*/  ISETP.GE.OR P5, PT, R9, R28, P0 ;  /* 0x0000001c0900720c */ /* 0x000fe400007a6670 */
[----:B------:R-:W-:Y:S01]  /*a9a0*/  LEA.HI.X R41, R4, UR5, R7, 0x2, P6 ;  /* 0x0000000504297c11 */ /* 0x000fe2000b0f1407 */
[----:B------:R-:W-:Y:S01]  /*a9b0*/  IMAD.X R7, RZ, RZ, R25, P1 ;  /* 0x000000ffff077224 */ /* 0x000fe200008e0619 */
[----:B------:R-:W-:Y:S01]  /*a9c0*/  IADD3 R11, P6, R24, 0x7800, RZ ;  /* 0x00007800180b7810 */ /* 0x000fe20007fde0ff */
[----:B------:R-:W-:Y:S01]  /*a9d0*/  ULDC.64 UR4, c[0x0][0xaa0] ;  /* 0x0002a80000047ab9 */ /* 0x000fe20000000a00 */
[----:B------:R-:W-:-:S02]  /*a9e0*/  LOP3.LUT R12, R13, 0x180, RZ, 0xc0, !PT ;  /* 0x000001800d0c7812 */ /* 0x000fc400078ec0ff */
[----:B------:R-:W-:Y:S01]  /*a9f0*/  LOP3.LUT R32, R33, 0x180, RZ, 0xc0, !PT ;  /* 0x0000018021207812 */ /* 0x000fe200078ec0ff */
[----:B------:R-:W-:Y:S01]  /*aa00*/  IMAD.X R27, RZ, RZ, R25, P6 ;  /* 0x000000ffff1b7224 */ /* 0x000fe200030e0619 */
[----:B------:R-:W-:Y:S02]  /*aa10*/  LOP3.LUT R9, R24, 0x180, RZ, 0xc0, !PT ;  /* 0x0000018018097812 */ /* 0x000fe400078ec0ff */
[----:B------:R-:W-:Y:S01]  /*aa20*/  ISETP.GE.OR P0, PT, R5, R28, P0 ;  /* 0x0000001c0500720c */ /* 0x000fe20000706670 */
[----:B------:R0:W-:Y:S01]  /*aa30*/  @!P5 STG.E desc[UR60][R40.64], R3 ;  /* 0x000000032800d986 */ /* 0x0001e2000c10193c */
[----:B------:R-:W-:Y:S02]  /*aa40*/  LOP3.LUT R4, R11, 0x180, RZ, 0xc0, !PT ;  /* 0x000001800b047812 */ /* 0x000fe400078ec0ff */
[----:B------:R-:W-:Y:S02]  /*aa50*/  SHF.R.U64 R20, R20, 0x3, RZ ;  /* 0x0000000314147819 */ /* 0x000fe400000012ff */
[----:B------:R-:W-:-:S02]  /*aa60*/  SHF.R.U64 R12, R12, 0x3, RZ ;  /* 0x000000030c0c7819 */ /* 0x000fc400000012ff */
[----:B------:R-:W-:Y:S02]  /*aa70*/  SHF.R.U64 R32, R32, 0x3, RZ ;  /* 0x0000000320207819 */ /* 0x000fe400000012ff */
[----:B------:R-:W-:Y:S02]  /*aa80*/  SHF.R.U64 R9, R9, 0x3, RZ ;  /* 0x0000000309097819 */ /* 0x000fe400000012ff */
[----:B------:R-:W-:Y:S01]  /*aa90*/  SHF.R.U64 R4, R4, 0x3, RZ ;  /* 0x0000000304047819 */ /* 0x000fe200000012ff */
[----:B------:R1:W-:Y:S01]  /*aaa0*/  @!P0 STG.E desc[UR60][R40.64+0x20], R0 ;  /* 0x0000200028008986 */ /* 0x0003e2000c10193c */
[----:B------:R-:W-:Y:S02]  /*aab0*/  LOP3.LUT R20, R20, R21, RZ, 0x3c, !PT ;  /* 0x0000001514147212 */ /* 0x000fe400078e3cff */
[----:B------:R-:W-:Y:S01]  /*aac0*/  LOP3.LUT R12, R12, R13, RZ, 0x3c, !PT ;  /* 0x0000000d0c0c7212 */ /* 0x000fe200078e3cff */
[--C-:B------:R-:W-:Y:S01]  /*aad0*/  IMAD.X R13, RZ, RZ, R25.reuse, P3 ;  /* 0x000000ffff0d7224 */ /* 0x100fe200018e0619 */
[----:B------:R-:W-:Y:S01]  /*aae0*/  LOP3.LUT R32, R32, R33, RZ, 0x3c, !PT ;  /* 0x0000002120207212 */ /* 0x000fe200078e3cff */
[--C-:B------:R-:W-:Y:S01]  /*aaf0*/  IMAD.X R33, RZ, RZ, R25.reuse, P2 ;  /* 0x000000ffff217224 */ /* 0x100fe200010e0619 */
[----:B------:R-:W-:Y:S01]  /*ab00*/  LOP3.LUT R8, R9, R24, RZ, 0x3c, !PT ;  /* 0x0000001809087212 */ /* 0x000fe200078e3cff */
[----:B------:R-:W-:Y:S01]  /*ab10*/  IMAD.MOV.U32 R9, RZ, RZ, R25 ;  /* 0x000000ffff097224 */ /* 0x000fe200078e0019 */
[----:B------:R-:W-:Y:S01]  /*ab20*/  IADD3.X R21, RZ, R25, RZ, P4, !PT ;  /* 0x00000019ff157210 */ /* 0x000fe200027fe4ff */
[----:B------:R-:W5:Y:S01]  /*ab30*/  LD.E.128 R12, desc[UR60][R12.64] ;  /* 0x0000003c0c0c7980 */ /* 0x000f62000c101d00 */
[----:B------:R-:W-:-:S03]  /*ab40*/  LOP3.LUT R26, R4, R11, RZ, 0x3c, !PT ;  /* 0x0000000b041a7212 */ /* 0x000fc600078e3cff */
[----:B------:R-:W5:Y:S01]  /*ab50*/  LD.E.128 R8, desc[UR60][R8.64] ;  /* 0x0000003c08087980 */ /* 0x000f62000c101d00 */
[----:B------:R-:W-:-:S03]  /*ab60*/  SHF.R.S32.HI R39, RZ, 0x1f, R17 ;  /* 0x0000001fff277819 */ /* 0x000fc60000011411 */
[----:B------:R-:W5:Y:S01]  /*ab70*/  LD.E.128 R4, desc[UR60][R6.64] ;  /* 0x0000003c06047980 */ /* 0x000f62000c101d00 */
[----:B------:R-:W-:-:S03]  /*ab80*/  IMAD.MOV.U32 R38, RZ, RZ, R17 ;  /* 0x000000ffff267224 */ /* 0x000fc600078e0011 */
[----:B------:R-:W5:Y:S04]  /*ab90*/  LD.E.128 R20, desc[UR60][R20.64] ;  /* 0x0000003c14147980 */ /* 0x000f68000c101d00 */
[----:B------:R-:W5:Y:S04]  /*aba0*/  LD.E.128 R32, desc[UR60][R32.64] ;  /* 0x0000003c20207980 */ /* 0x000f68000c101d00 */
        /* <DEDUP_REMOVED lines=9> */
[----:B------:R-:W-:Y:S02]  /*ac40*/  IMAD R43, R43, UR5, R42 ;  /* 0x000000052b2b7c24 */ /* 0x000fe4000f8e022a */
[----:B------:R-:W-:Y:S01]  /*ac50*/  IMAD R19, R147, -0xc0, R28 ;  /* 0xffffff4093137824 */ /* 0x000fe200078e021c */
[----:B------:R-:W-:Y:S01]  /*ac60*/  UIADD3 UR4, UR36, 0x31c20, URZ ;  /* 0x00031c2024047890 */ /* 0x000fe2000fffe03f */
[----:B------:R-:W-:Y:S02]  /*ac70*/  IMAD.IADD R37, R37, 0x1, R43 ;  /* 0x0000000125257824 */ /* 0x000fe400078e022b */
[----:B0-----:R-:W-:Y:S01]  /*ac80*/  IMAD R3, R44, UR6, RZ ;  /* 0x000000062c037c24 */ /* 0x001fe2000f8e02ff */
[----:B------:R-:W-:Y:S01]  /*ac90*/  ISETP.GE.AND P0, PT, R18, R19, PT ;  /* 0x000000131200720c */ /* 0x000fe20003f06270 */
[----:B------:R-:W-:Y:S01]  /*aca0*/  IMAD.WIDE.U32 R36, R146, UR6, R36 ;  /* 0x0000000692247c25 */ /* 0x000fe2000f8e0024 */
[----:B-1----:R-:W-:Y:S01]  /*acb0*/  IADD3 R0, R18, 0x60, RZ ;  /* 0x0000006012007810 */ /* 0x002fe20007ffe0ff */
[----:B------:R-:W-:-:S02]  /*acc0*/  UPRMT UR4, URZ, 0x654, UR4 ;  /* 0x000006543f047896 */ /* 0x000fc40008000004 */
[----:B------:R-:W-:Y:S01]  /*acd0*/  IMAD R3, R146, UR7, R3 ;  /* 0x0000000792037c24 */ /* 0x000fe2000f8e0203 */
[----:B------:R-:W-:Y:S01]  /*ace0*/  ULDC.64 UR6, c[0x0][0xae8] ;  /* 0x0002ba0000067ab9 */ /* 0x000fe20000000a00 */
[----:B------:R-:W-:Y:S01]  /*acf0*/  ISETP.GE.AND P3, PT, R0, R19, PT ;  /* 0x000000130000720c */ /* 0x000fe20003f66270 */
[----:B------:R-:W-:Y:S02]  /*ad00*/  IMAD R0, R148, UR6, RZ ;  /* 0x0000000694007c24 */ /* 0x000fe4000f8e02ff */
[----:B------:R-:W-:Y:S01]  /*ad10*/  IMAD.IADD R37, R37, 0x1, R3 ;  /* 0x0000000125257824 */ /* 0x000fe200078e0203 */
[----:B------:R-:W-:Y:S01]  /*ad20*/  SHF.R.S32.HI R19, RZ, 0x1f, R18 ;  /* 0x0000001fff137819 */ /* 0x000fe20000011412 */
[C---:B------:R-:W-:Y:S01]  /*ad30*/  IMAD R3, R145.reuse, UR7, R0 ;  /* 0x0000000791037c24 */ /* 0x040fe2000f8e0200 */
[----:B--2---:R-:W-:Y:S01]  /*ad40*/  SYNCS.ARRIVE.TRANS64.RED.A1T0 RZ, [UR4], RZ ;  /* 0x000000ffffff79a7 */ /* 0x004fe20008100404 */
[----:B------:R-:W-:Y:S01]  /*ad50*/  IMAD.WIDE.U32 R40, R145, UR6, R36 ;  /* 0x0000000691287c25 */ /* 0x000fe2000f8e0024 */
[----:B------:R-:W-:Y:S03]  /*ad60*/  BSSY B1, `(.L_x_8405) ;  /* 0x0000017000017945 */ /* 0x000fe60003800000 */
        /* <DEDUP_REMOVED lines=15> */
[----:B------:R-:W-:Y:S02]  /*ae60*/  ULDC.64 UR6, c[0x0][0xa80] ;  /* 0x0002a00000067ab9 */ /* 0x000fe40000000a00 */
[----:B------:R-:W-:Y:S02]  /*ae70*/  LEA R42, P4, R36, UR6, 0x1 ;  /* 0x00000006242a7c11 */ /* 0x000fe4000f8808ff */
[----:B------:R-:W-:-:S04]  /*ae80*/  IADD3 R3, R37, R3, RZ ;  /* 0x0000000325037210 */ /* 0x000fc80007ffe0ff */
[----:B------:R-:W-:-:S05]  /*ae90*/  LEA.HI.X R43, R36, UR7, R3, 0x1, P4 ;  /* 0x00000007242b7c11 */ /* 0x000fca000a0f0c03 */
[----:B-----5:R0:W-:Y:S04]  /*aea0*/  @!P0 STG.E.128 desc[UR60][R42.64], R8 ;  /* 0x000000082a008986 */ /* 0x0201e8000c101d3c */
[----:B------:R0:W-:Y:S04]  /*aeb0*/  @!P1 STG.E.128 desc[UR60][R42.64+0x40], R20 ;  /* 0x000040142a009986 */ /* 0x0001e8000c101d3c */
[----:B------:R0:W-:Y:S02]  /*aec0*/  @!P2 STG.E.128 desc[UR60][R42.64+0x80], R32 ;  /* 0x000080202a00a986 */ /* 0x0001e4000c101d3c */
.L_x_8406:
[----:B------:R-:W-:Y:S05]  /*aed0*/  BSYNC B1 ;  /* 0x0000000000017941 */ /* 0x000fea0003800000 */
.L_x_8405:
[----:B------:R-:W-:Y:S05]  /*aee0*/  @P3 BRA `(.L_x_8407) ;  /* 0x00000008003c3947 */ /* 0x000fea0003800000 */
[----:B------:R-:W-:Y:S01]  /*aef0*/  IADD3 R3, P0, R38, 0x60, RZ ;  /* 0x0000006026037810 */ /* 0x000fe20007f1e0ff */
[----:B------:R-:W-:Y:S01]  /*af00*/  ULDC.64 UR4, c[0x0][0xad8] ;  /* 0x0002b60000047ab9 */ /* 0x000fe20000000a00 */
[----:B0----5:R-:W-:Y:S01]  /*af10*/  IMAD.MOV.U32 R8, RZ, RZ, R40 ;  /* 0x000000ffff087224 */ /* 0x021fe200078e0028 */
[----:B------:R-:W-:Y:S01]  /*af20*/  ULDC.64 UR6, c[0x0][0xa80] ;  /* 0x0002a00000067ab9 */ /* 0x000fe20000000a00 */
[----:B------:R-:W-:Y:S02]  /*af30*/  IMAD.MOV.U32 R9, RZ, RZ, R45 ;  /* 0x000000ffff097224 */ /* 0x000fe400078e002d */
[----:B------:R-:W-:Y:S02]  /*af40*/  IMAD.X R38, RZ, RZ, R39, P0 ;  /* 0x000000ffff267224 */ /* 0x000fe400000e0627 */
[----:B------:R-:W-:Y:S02]  /*af50*/  VIADD R0, R17, 0x20 ;  /* 0x0000002011007836 */ /* 0x000fe40000000000 */
[----:B------:R-:W-:-:S02]  /*af60*/  IMAD R38, R38, UR4, RZ ;  /* 0x0000000426267c24 */ /* 0x000fc4000f8e02ff */
[----:B------:R-:W-:Y:S01]  /*af70*/  IMAD.WIDE.U32 R8, R3, UR4, R8 ;  /* 0x0000000403087c25 */ /* 0x000fe2000f8e0008 */
[----:B------:R-:W-:Y:S02]  /*af80*/  ULDC UR4, c[0x0][0xa8c] ;  /* 0x0002a30000047ab9 */ /* 0x000fe40000000800 */
        /* <DEDUP_REMOVED lines=13> */
.L_x_8403:
[----:B------:R-:W1:Y:S01]  /*b060*/  LDC.64 R6, c[0x0][0xbd8] ;  /* 0x0002f600ff067b82 */ /* 0x000e620000000a00 */
[C---:B------:R-:W-:Y:S01]  /*b070*/  SHF.L.U32 R5, R145.reuse, 0x2, RZ ;  /* 0x0000000291057819 */ /* 0x040fe200000006ff */
[----:B------:R-:W-:Y:S01]  /*b080*/  ULDC.64 UR4, c[0x0][0xbe0] ;  /* 0x0002f80000047ab9 */ /* 0x000fe20000000a00 */
[----:B------:R-:W-:Y:S01]  /*b090*/  SHF.L.U64.HI R8, R145, 0x2, R148 ;  /* 0x0000000291087819 */ /* 0x000fe20000010294 */
[----:B------:R-:W-:-:S04]  /*b0a0*/  IMAD.MOV.U32 R3, RZ, RZ, RZ ;  /* 0x000000ffff037224 */ /* 0x000fc800078e00ff */
[----:B------:R-:W2:Y:S01]  /*b0b0*/  LDC R0, c[0x0][0xa88] ;  /* 0x0002a200ff007b82 */ /* 0x000ea20000000800 */
[----:B-1----:R-:W-:Y:S02]  /*b0c0*/  ISETP.NE.U32.AND P0, PT, R6, RZ, PT ;  /* 0x000000ff0600720c */ /* 0x002fe40003f05070 */
        /* <DEDUP_REMOVED lines=8> */
[----:B--2---:R1:W5:Y:S01]  /*b150*/  @P1 LDG.E R0, desc[UR60][R4.64] ;  /* 0x0000003c04001981 */ /* 0x004362000c1e1900 */
[----:B------:R-:W-:Y:S01]  /*b160*/  ISETP.GT.AND P2, PT, R155, 0xbf, PT ;  /* 0x000000bf9b00780c */ /* 0x000fe20003f44270 */
[----:B------:R-:W-:-:S12]  /*b170*/  @P1 BRA `(.L_x_8408) ;  /* 0x0000000000101947 */ /* 0x000fd80003800000 */
[----:B------:R-:W-:Y:S05]  /*b180*/  @!P0 BRA `(.L_x_8408) ;  /* 0x00000000000c8947 */ /* 0x000fea0003800000 */
[----:B-1----:R-:W2:Y:S04]  /*b190*/  LDG.E R5, desc[UR60][R6.64] ;  /* 0x0000003c06057981 */ /* 0x002ea8000c1e1900 */
[----:B-----5:R-:W2:Y:S02]  /*b1a0*/  LDG.E R0, desc[UR60][R6.64+0x4] ;  /* 0x0000043c06007981 */ /* 0x020ea4000c1e1900 */
[----:B--2---:R-:W-:-:S07]  /*b1b0*/  IMAD.IADD R0, R0, 0x1, -R5 ;  /* 0x0000000100007824 */ /* 0x004fce00078e0a05 */
.L_x_8408:
[----:B------:R-:W-:Y:S01]  /*b1c0*/  BSSY B1, `(.L_x_8409) ;  /* 0x000001d000017945 */ /* 0x000fe20003800000 */
[----:B------:R-:W-:Y:S02]  /*b1d0*/  SHF.R.S32.HI R9, RZ, 0x1f, R146 ;  /* 0x0000001fff097819 */ /* 0x000fe40000011492 */
[----:B------:R-:W-:Y:S02]  /*b1e0*/  SHF.R.S32.HI R10, RZ, 0x1f, R17 ;  /* 0x0000001fff0a7819 */ /* 0x000fe40000011411 */
[----:B------:R-:W-:Y:S02]  /*b1f0*/  SEL R145, R145, RZ, !P0 ;  /* 0x000000ff91917207 */ /* 0x000fe40004000000 */
[----:B------:R-:W-:Y:S02]  /*b200*/  SEL R148, R148, RZ, !P0 ;  /* 0x000000ff94947207 */ /* 0x000fe40004000000 */
[----:B-----5:R-:W-:Y:S01]  /*b210*/  SHF.R.S32.HI R8, RZ, 0x1f, R3 ;  /* 0x0000001fff087819 */ /* 0x020fe20000011403 */
[----:B------:R-:W-:Y:S06]  /*b220*/  @P2 BRA `(.L_x_8410) ;  /* 0x0000000000582947 */ /* 0x000fec0003800000 */
[----:B-1----:R-:W1:Y:S02]  /*b230*/  S2R R4, SR_TID.X ;  /* 0x0000000000047919 */ /* 0x002e640000002100 */
[----:B-1----:R-:W-:-:S04]  /*b240*/  IMAD R4, R147, 0xc0, R4 ;  /* 0x000000c093047824 */ /* 0x002fc800078e0204 */
        /* <DEDUP_REMOVED lines=20> */
.L_x_8410:
[----:B------:R-:W-:Y:S05]  /*b390*/  BSYNC B1 ;  /* 0x0000000000017941 */ /* 0x000fea0003800000 */
.L_x_8409:
[----:B------:R-:W-:Y:S01]  /*b3a0*/  ULDC.64 UR4, c[0x0][0xaa0] ;  /* 0x0002a80000047ab9 */ /* 0x000fe20000000a00 */
[----:B-1----:R-:W-:Y:S01]  /*b3b0*/  IMAD.MOV.U32 R4, RZ, RZ, R17 ;  /* 0x000000ffff047224 */ /* 0x002fe200078e0011 */
[----:B------:R-:W-:Y:S01]  /*b3c0*/  BSSY B1, `(.L_x_8411) ;  /* 0x000002b000017945 */ /* 0x000fe20003800000 */
[----:B--2---:R-:W-:Y:S02]  /*b3d0*/  IMAD.MOV.U32 R5, RZ, RZ, R10 ;  /* 0x000000ffff057224 */ /* 0x004fe400078e000a */
[----:B------:R-:W-:Y:S02]  /*b3e0*/  IMAD R6, R8, UR4, RZ ;  /* 0x0000000408067c24 */ /* 0x000fe4000f8e02ff */
[----:B------:R-:W-:-:S04]  /*b3f0*/  IMAD.WIDE.U32 R4, R3, UR4, R4 ;  /* 0x0000000403047c25 */ /* 0x000fc8000f8e0004 */
[----:B------:R-:W-:Y:S01]  /*b400*/  IMAD R3, R3, UR5, R6 ;  /* 0x0000000503037c24 */ /* 0x000fe2000f8e0206 */
[----:B------:R-:W-:Y:S01]  /*b410*/  ULDC.64 UR4, c[0x0][0xae0] ;  /* 0x0002b80000047ab9 */ /* 0x000fe20000000a00 */
[----:B------:R-:W-:Y:S02]  /*b420*/  IMAD.MOV.U32 R8, RZ, RZ, R18 ;  /* 0x000000ffff087224 */ /* 0x000fe400078e0012 */
[----:B------:R-:W-:Y:S02]  /*b430*/  IMAD.IADD R5, R5, 0x1, R3 ;  /* 0x0000000105057824 */ /* 0x000fe400078e0203 */
[----:B------:R-:W-:Y:S02]  /*b440*/  IMAD R3, R147, -0xc0, R0 ;  /* 0xffffff4093037824 */ /* 0x000fe400078e0200 */
[----:B------:R-:W-:Y:S01]  /*b450*/  IMAD R7, R9, UR4, RZ ;  /* 0x0000000409077c24 */ /* 0x000fe2000f8e02ff */
[----:B------:R-:W-:Y:S01]  /*b460*/  SHF.R.S32.HI R9, RZ, 0x1f, R18 ;  /* 0x0000001fff097819 */ /* 0x000fe20000011412 */
[C---:B------:R-:W-:Y:S01]  /*b470*/  VIADD R0, R18.reuse, 0x60 ;  /* 0x0000006012007836 */ /* 0x040fe20000000000 */
[----:B------:R-:W-:Y:S01]  /*b480*/  ISETP.GE.AND P0, PT, R18, R3, PT ;  /* 0x000000031200720c */ /* 0x000fe20003f06270 */
[----:B------:R-:W-:-:S02]  /*b490*/  IMAD R7, R146, UR5, R7 ;  /* 0x0000000592077c24 */ /* 0x000fc4000f8e0207 */
[----:B------:R-:W-:Y:S01]  /*b4a0*/  IMAD.WIDE.U32 R4, R146, UR4, R4 ;  /* 0x0000000492047c25 */ /* 0x000fe2000f8e0004 */
[----:B------:R-:W-:Y:S01]  /*b4b0*/  ULDC.64 UR4, c[0x0][0xae8] ;  /* 0x0002ba0000047ab9 */ /* 0x000fe20000000a00 */
[----:B------:R-:W-:Y:S02]  /*b4c0*/  ISETP.GE.AND P1, PT, R0, R3, PT ;  /* 0x000000030000720c */ /* 0x000fe40003f26270 */
[----:B------:R-:W-:Y:S02]  /*b4d0*/  IMAD.IADD R5, R5, 0x1, R7 ;  /* 0x0000000105057824 */ /* 0x000fe400078e0207 */
[----:B------:R-:W-:Y:S02]  /*b4e0*/  IMAD R0, R148, UR4, RZ ;  /* 0x0000000494007c24 */ /* 0x000fe4000f8e02ff */
[----:B------:R-:W-:-:S04]  /*b4f0*/  IMAD.WIDE.U32 R6, R145, UR4, R4 ;  /* 0x0000000491067c25 */ /* 0x000fc8000f8e0004 */
[----:B------:R-:W-:Y:S02]  /*b500*/  IMAD R3, R145, UR5, R0 ;  /* 0x0000000591037c24 */ /* 0x000fe4000f8e0200 */
[----:B------:R-:W-:-:S03]  /*b510*/  IMAD.WIDE R8, R147, 0xc0, R8 ;  /* 0x000000c093087825 */ /* 0x000fc600078e0208 */
[----:B------:R-:W-:Y:S01]  /*b520*/  IADD3 R11, R7, R3, RZ ;  /* 0x00000003070b7210 */ /* 0x000fe20007ffe0ff */
        /* <DEDUP_REMOVED lines=20> */
.L_x_8412:
[----:B------:R-:W-:Y:S05]  /*b670*/  BSYNC B1 ;  /* 0x0000000000017941 */ /* 0x000fea0003800000 */
.L_x_8411:
[----:B------:R-:W-:Y:S05]  /*b680*/  @P1 BRA `(.L_x_8407) ;  /* 0x0000000000541947 */ /* 0x000fea0003800000 */
[----:B------:R-:W-:Y:S01]  /*b690*/  IADD3 R3, P0, R8, 0x60, RZ ;  /* 0x0000006008037810 */ /* 0x000fe20007f1e0ff */
[C---:B------:R-:W-:Y:S01]  /*b6a0*/  VIADD R0, R17.reuse, 0x20 ;  /* 0x0000002011007836 */ /* 0x040fe20000000000 */
[----:B------:R-:W-:Y:S01]  /*b6b0*/  ULDC UR4, c[0x0][0xa8c] ;  /* 0x0002a30000047ab9 */ /* 0x000fe20000000800 */
[----:B------:R-:W-:Y:S01]  /*b6c0*/  MOV R4, R6 ;  /* 0x0000000600047202 */ /* 0x000fe20000000f00 */
[----:B------:R-:W-:Y:S01]  /*b6d0*/  ULDC.64 UR6, c[0x0][0xad8] ;  /* 0x0002b60000067ab9 */ /* 0x000fe20000000a00 */
[----:B------:R-:W-:Y:S01]  /*b6e0*/  IMAD.X R8, RZ, RZ, R9, P0 ;  /* 0x000000ffff087224 */ /* 0x000fe200000e0609 */
[----:B------:R-:W-:Y:S01]  /*b6f0*/  ISETP.GE.AND P2, PT, R0, UR4, PT ;  /* 0x0000000400007c0c */ /* 0x000fe2000bf46270 */
[----:B------:R-:W-:Y:S01]  /*b700*/  IMAD.MOV.U32 R5, RZ, RZ, R11 ;  /* 0x000000ffff057224 */ /* 0x000fe200078e000b */
[C---:B------:R-:W-:Y:S01]  /*b710*/  ISETP.GE.AND P1, PT, R17.reuse, UR4, PT ;  /* 0x0000000411007c0c */ /* 0x040fe2000bf26270 */
[----:B------:R-:W-:Y:S02]  /*b720*/  IMAD R8, R8, UR6, RZ ;  /* 0x0000000608087c24 */ /* 0x000fe4000f8e02ff */
        /* <DEDUP_REMOVED lines=11> */
.L_x_8407:
[----:B------:R-:W-:Y:S05]  /*b7e0*/  BSYNC B0 ;  /* 0x0000000000007941 */ /* 0x000fea0003800000 */
.L_x_8402:
[----:B------:R-:W-:Y:S02]  /*b7f0*/  ULDC UR4, c[0x0][0xc14] ;  /* 0x0003050000047ab9 */ /* 0x000fe40000000800 */
[----:B0-----:R-:W-:-:S13]  /*b800*/  ISETP.GE.AND P0, PT, R31, UR4, PT ;  /* 0x000000041f007c0c */ /* 0x001fda000bf06270 */
[----:B------:R-:W-:Y:S05]  /*b810*/  @!P0 BRA `(.L_x_8413) ;  /* 0xffffff5400a08947 */ /* 0x000fea000383ffff */
[----:B------:R-:W-:Y:S05]  /*b820*/  EXIT ;  /* 0x000000000000794d */ /* 0x000fea0003800000 */
.L_x_8378:
        /* <DEDUP_REMOVED lines=39> */
[----:B------:R-:W-:Y:S02]  /*baa0*/  IMAD.IADD R7, R4, 0x1, R7 ;  /* 0x0000000104077824 */ /* 0x000fe400078e0207 */
[----:B------:R-:W-:-:S03]  /*bab0*/  IMAD.MOV.U32 R4, RZ, RZ, RZ ;  /* 0x000000ffff047224 */ /* 0x000fc600078e00ff */
        /* <DEDUP_REMOVED lines=20> */
.L_x_8418:
[----:B------:R-:W-:Y:S02]  /*bc00*/  VIADD R4, R4, 0x1f ;  /* 0x0000001f04047836 */ /* 0x000fe40000000000 */
[----:B------:R-:W-:-:S03]  /*bc10*/  IMAD.U32 R19, RZ, RZ, UR7 ;  /* 0x00000007ff137e24 */ /* 0x000fc6000f8e00ff */
[----:B------:R-:W-:-:S13]  /*bc20*/  ISETP.GE.AND P0, PT, R4, UR5, PT ;  /* 0x0000000504007c0c */ /* 0x000fda000bf06270 */
[----:B------:R-:W-:Y:S05]  /*bc30*/  @P0 BRA `(.L_x_8415) ;  /* 0x0000000400380947 */ /* 0x000fea0003800000 */
[C---:B------:R-:W-:Y:S01]  /*bc40*/  IMAD.IADD R7, R27.reuse, 0x1, R4 ;  /* 0x000000011b077824 */ /* 0x040fe200078e0204 */
[----:B------:R-:W-:Y:S01]  /*bc50*/  ISETP.NE.AND P1, PT, R27, 0x1f, PT ;  /* 0x0000001f1b00780c */ /* 0x000fe20003f25270 */
[----:B------:R-:W-:Y:S01]  /*bc60*/  BSSY B0, `(.L_x_8416) ;  /* 0x0000007000007945 */ /* 0x000fe20003800000 */
[----:B------:R-:W-:Y:S02]  /*bc70*/  IMAD.MOV.U32 R0, RZ, RZ, RZ ;  /* 0x000000ffff007224 */ /* 0x000fe400078e00ff */
[----:B------:R-:W-:-:S13]  /*bc80*/  ISETP.GE.OR P0, PT, R7, UR5, !P1 ;  /* 0x0000000507007c0c */ /* 0x000fda000cf06670 */
[----:B------:R-:W-:Y:S05]  /*bc90*/  @P0 BRA `(.L_x_8417) ;  /* 0x00000000000c0947 */ /* 0x000fea0003800000 */
[----:B------:R-:W0:Y:S02]  /*bca0*/  LDC.64 R2, c[0x0][0xc58] ;  /* 0x00031600ff027b82 */ /* 0x000e240000000a00 */
[----:B0-----:R-:W-:-:S05]  /*bcb0*/  IMAD.WIDE R2, R7, 0x4, R2 ;  /* 0x0000000407027825 */ /* 0x001fca00078e0202 */
[----:B------:R0:W5:Y:S02]  /*bcc0*/  LDG.E R0, desc[UR60][R2.64] ;  /* 0x0000003c02007981 */ /* 0x000164000c1e1900 */
.L_x_8417:
[----:B------:R-:W-:Y:S05]  /*bcd0*/  BSYNC B0 ;  /* 0x0000000000007941 */ /* 0x000fea0003800000 */
.L_x_8416:
        /* <DEDUP_REMOVED lines=25> */
.L_x_8414:
        /* <DEDUP_REMOVED lines=11> */
[----:B------:R0:W1:Y:S01]  /*bf20*/  F2I.FTZ.U32.TRUNC.NTZ R3, R2 ;  /* 0x0000000200037305 */ /* 0x000062000021f000 */
[----:B------:R-:W-:Y:S05]  /*bf30*/  @!P0 BRA `(.L_x_8419) ;  /* 0x0000000000088947 */ /* 0x000fea0003800000 */
[----:B------:R-:W-:-:S05]  /*bf40*/  IADD3 R7, R19, -0x1, RZ ;  /* 0xffffffff13077810 */ /* 0x000fca0007ffe0ff */
[----:B------:R2:W3:Y:S02]  /*bf50*/  SHFL.IDX PT, R16, R8, R7, 0x1f ;  /* 0x00001f0708107589 */ /* 0x0004e400000e0000 */
.L_x_8419:
[----:B---3--:R-:W-:Y:S01]  /*bf60*/  IMAD R16, R16, UR4, R11 ;  /* 0x0000000410107c24 */ /* 0x008fe2000f8e020b */
[----:B------:R-:W-:Y:S01]  /*bf70*/  IABS R10, R0 ;  /* 0x00000000000a7213 */ /* 0x000fe20000000000 */
[----:B01----:R-:W-:Y:S02]  /*bf80*/  IMAD.MOV R2, RZ, RZ, -R3 ;  /* 0x000000ffff027224 */ /* 0x003fe400078e0a03 */
[----:B------:R-:W-:Y:S01]  /*bf90*/  IMAD.IADD R19, R19, 0x1, R4 ;  /* 0x0000000113137824 */ /* 0x000fe200078e0204 */
[----:B------:R-:W-:Y:S01]  /*bfa0*/  IADD3 R9, -R16, UR6, RZ ;  /* 0x0000000610097c10 */ /* 0x000fe2000fffe1ff */
[----:B--2---:R-:W-:Y:S02]  /*bfb0*/  IMAD R7, R2, R5, RZ ;  /* 0x0000000502077224 */ /* 0x004fe400078e02ff */
[----:B------:R-:W-:Y:S01]  /*bfc0*/  IMAD.MOV.U32 R2, RZ, RZ, RZ ;  /* 0x000000ffff027224 */ /* 0x000fe200078e00ff */
[----:B------:R-:W-:Y:S01]  /*bfd0*/  IABS R8, R9 ;  /* 0x0000000900087213 */ /* 0x000fe20000000000 */
[----:B------:R-:W-:-:S02]  /*bfe0*/  IMAD.MOV R10, RZ, RZ, -R10 ;  /* 0x000000ffff0a7224 */ /* 0x000fc400078e0a0a */
[----:B------:R-:W-:-:S04]  /*bff0*/  IMAD.HI.U32 R2, R3, R7, R2 ;  /* 0x0000000703027227 */ /* 0x000fc800078e0002 */
[----:B------:R-:W-:Y:S02]  /*c000*/  IMAD.MOV.U32 R3, RZ, RZ, R8 ;  /* 0x000000ffff037224 */ /* 0x000fe400078e0008 */
[----:B------:R-:W-:Y:S02]  /*c010*/  IMAD.MOV.U32 R8, RZ, RZ, R10 ;  /* 0x000000ffff087224 */ /* 0x000fe400078e000a */
        /* <DEDUP_REMOVED lines=16> */
.L_x_8415:
[----:B------:R-:W-:Y:S01]  /*c120*/  IMAD.MOV.U32 R17, RZ, RZ, RZ ;  /* 0x000000ffff117224 */ /* 0x000fe200078e00ff */
[----:B------:R-:W-:Y:S01]  /*c130*/  MOV R16, UR6 ;  /* 0x0000000600107c02 */ /* 0x000fe20008000f00 */
[----:B------:R-:W-:-:S07]  /*c140*/  IMAD.MOV.U32 R18, RZ, RZ, RZ ;  /* 0x000000ffff127224 */ /* 0x000fce00078e00ff */
.L_x_8420:
[----:B------:R-:W-:Y:S01]  /*c150*/  ISETP.NE.AND P0, PT, R27, RZ, PT ;  /* 0x000000ff1b00720c */ /* 0x000fe20003f05270 */
[----:B------:R0:W-:Y:S01]  /*c160*/  STL [R1+0xc], RZ ;  /* 0x00000cff01007387 */ /* 0x0001e20000100800 */
[----:B------:R-:W-:Y:S02]  /*c170*/  IMAD.MOV.U32 R24, RZ, RZ, 0x1 ;  /* 0x00000001ff187424 */ /* 0x000fe400078e00ff */
[----:B------:R-:W-:-:S09]  /*c180*/  IMAD.MOV.U32 R22, RZ, RZ, RZ ;  /* 0x000000ffff167224 */ /* 0x000fd200078e00ff */
[----:B------:R-:W1:Y:S01]  /*c190*/  @!P0 S2R R3, SR_CgaCtaId ;  /* 0x0000000000038919 */ /* 0x000e620000008800 */
[----:B------:R-:W-:-:S04]  /*c1a0*/  @!P0 MOV R0, 0x400 ;  /* 0x0000040000008802 */ /* 0x000fc80000000f00 */
[----:B-1----:R-:W-:-:S05]  /*c1b0*/  @!P0 LEA R0, R3, R0, 0x18 ;  /* 0x0000000003008211 */ /* 0x002fca00078ec0ff */
[----:B------:R0:W-:Y:S01]  /*c1c0*/  @!P0 STS.128 [R0+0x31cd0], R16 ;  /* 0x031cd01000008388 */ /* 0x0001e20000000c00 */
[----:B------:R-:W-:Y:S06]  /*c1d0*/  BAR.ARV 0x5, 0x1a0 ;  /* 0x0146800000007b1d */ /* 0x000fec0000002000 */
[----:B------:R-:W-:-:S13]  /*c1e0*/  ISETP.GE.AND P0, PT, R19, UR5, PT ;  /* 0x0000000513007c0c */ /* 0x000fda000bf06270 */
[----:B------:R-:W-:Y:S05]  /*c1f0*/  @P0 BRA `(.L_x_8421) ;  /* 0x0000003800100947 */ /* 0x000fea0003800000 */
[----:B------:R1:W-:Y:S01]  /*c200*/  STL [R1+0xc], RZ ;  /* 0x00000cff01007387 */ /* 0x0003e20000100800 */
[----:B------:R-:W-:Y:S01]  /*c210*/  IMAD.MOV.U32 R24, RZ, RZ, 0x1 ;  /* 0x00000001ff187424 */ /* 0x000fe200078e00ff */
[----:B------:R-:W-:Y:S01]  /*c220*/  ULDC UR36, c[0x0][0xc] ;  /* 0x0000030000247ab9 */ /* 0x000fe20000000800 */
[----:B------:R-:W-:Y:S01]  /*c230*/  IMAD.MOV.U32 R22, RZ, RZ, RZ ;  /* 0x000000ffff167224 */ /* 0x000fe200078e00ff */
[----:B------:R-:W-:-:S06]  /*c240*/  ULDC.64 UR38, c[0x0][0x198] ;  /* 0x0000660000267ab9 */ /* 0x000fcc0000000a00 */
.L_x_8486:
[----:B--2---:R-:W2:Y:S02]  /*c250*/  LDC.64 R28, c[0x0][0xc60] ;  /* 0x00031800ff1c7b82 */ /* 0x004ea40000000a00 */
[----:B--2---:R-:W-:-:S06]  /*c260*/  IMAD.WIDE R28, R19, 0x4, R28 ;  /* 0x00000004131c7825 */ /* 0x004fcc00078e021c */
[----:B------:R-:W2:Y:S01]  /*c270*/  LDG.E R28, desc[UR60][R28.64] ;  /* 0x0000003c1c1c7981 */ /* 0x000ea2000c1e1900 */
[----:B------:R-:W-:Y:S05]  /*c280*/  YIELD ;  /* 0x0000000000007946 */ /* 0x000fea0003800000 */
[----:B------:R-:W-:Y:S01]  /*c290*/  ULDC.64 UR4, c[0x0][0xa28] ;  /* 0x00028a0000047ab9 */ /* 0x000fe20000000a00 */
[----:B------:R-:W-:Y:S01]  /*c2a0*/  IMAD.MOV.U32 R23, RZ, RZ, RZ ;  /* 0x000000ffff177224 */ /* 0x000fe200078e00ff */
[----:B------:R-:W-:-:S04]  /*c2b0*/  ISETP.NE.U32.AND P0, PT, RZ, UR4, PT ;  /* 0x00000004ff007c0c */ /* 0x000fc8000bf05070 */
[----:B------:R-:W-:Y:S02]  /*c2c0*/  ISETP.NE.AND.EX P0, PT, RZ, UR5, PT, P0 ;  /* 0x00000005ff007c0c */ /* 0x000fe4000bf05300 */
[----:B0-----:R-:W-:Y:S02]  /*c2d0*/  MOV R0, RZ ;  /* 0x000000ff00007202 */ /* 0x001fe40000000f00 */
[----:B--2---:R-:W-:-:S09]  /*c2e0*/  SHF.R.S32.HI R5, RZ, 0x1f, R28 ;  /* 0x0000001fff057819 */ /* 0x004fd2000001141c */
        /* <DEDUP_REMOVED lines=11> */
[----:B------:R-:W-:-:S03]  /*c3a0*/  IMAD.SHL.U32 R6, R28, 0x4, RZ ;  /* 0x000000041c067824 */ /* 0x000fc600078e00ff */
[----:B------:R-:W-:-:S13]  /*c3b0*/  ISETP.NE.AND.EX P0, PT, RZ, UR5, PT, P0 ;  /* 0x00000005ff007c0c */ /* 0x000fda000bf05300 */
[----:B------:R-:W-:Y:S01]  /*c3c0*/  @P0 IADD3 R4, P1, R6, UR4, RZ ;  /* 0x0000000406040c10 */ /* 0x000fe2000ff3e0ff */
[----:B--2---:R0:W-:Y:S04]  /*c3d0*/  STL [R1+0x10], R0 ;  /* 0x0000100001007387 */ /* 0x0041e80000100800 */
[----:B------:R2:W-:Y:S01]  /*c3e0*/  STL [R1], R6 ;  /* 0x0000000601007387 */ /* 0x0005e20000100800 */
[----:B0-----:R-:W-:-:S04]  /*c3f0*/  SHF.L.U64.HI R0, R28, 0x2, R5 ;  /* 0x000000021c007819 */ /* 0x001fc80000010205 */
[----:B------:R-:W-:Y:S01]  /*c400*/  @P0 IADD3.X R5, R0, UR5, RZ, P1, !PT ;  /* 0x0000000500050c10 */ /* 0x000fe20008ffe4ff */
[----:B------:R-:W-:Y:S01]  /*c410*/  ULDC.64 UR4, c[0x0][0xa08] ;  /* 0x0002820000047ab9 */ /* 0x000fe20000000a00 */
[----:B------:R0:W-:Y:S01]  /*c420*/  STL [R1+0x4], R0 ;  /* 0x0000040001007387 */ /* 0x0001e20000100800 */
[----:B------:R-:W-:Y:S01]  /*c430*/  IADD3 R2, P1, R6, UR4, RZ ;  /* 0x0000000406027c10 */ /* 0x000fe2000ff3e0ff */
[----:B--2---:R-:W-:-:S03]  /*c440*/  IMAD.MOV.U32 R6, RZ, RZ, RZ ;  /* 0x000000ffff067224 */ /* 0x004fc600078e00ff */
        /* <DEDUP_REMOVED lines=15> */
[----:B--2---:R-:W2:Y:S04]  /*c540*/  LDG.E R5, desc[UR60][R2.64] ;  /* 0x0000003c02057981 */ /* 0x004ea8000c1e1900 */
[----:B-----5:R-:W2:Y:S02]  /*c550*/  LDG.E R0, desc[UR60][R2.64+0x4] ;  /* 0x0000043c02007981 */ /* 0x020ea4000c1e1900 */
[----:B--2---:R-:W-:-:S07]  /*c560*/  IMAD.IADD R0, R0, 0x1, -R5 ;  /* 0x0000000100007824 */ /* 0x004fce00078e0a05 */
.L_x_8422:
[----:B--2--5:R-:W-:Y:S01]  /*c570*/  IMAD.IADD R2, R0, 0x1, -R23 ;  /* 0x0000000100027824 */ /* 0x024fe200078e0a17 */
[----:B------:R-:W-:Y:S01]  /*c580*/  BSSY B6, `(.L_x_8423) ;  /* 0x00002b4000067945 */ /* 0x000fe20003800000 */
[----:B------:R-:W-:Y:S02]  /*c590*/  IADD3 R23, R6, R23, RZ ;  /* 0x0000001706177210 */ /* 0x000fe40007ffe0ff */
[C---:B------:R-:W-:Y:S01]  /*c5a0*/  VIADD R0, R2.reuse, 0x8f ;  /* 0x0000008f02007836 */ /* 0x040fe20000000000 */
[----:B------:R0:W-:Y:S01]  /*c5b0*/  STL [R1+0x8], R2 ;  /* 0x0000080201007387 */ /* 0x0001e20000100800 */
[----:B------:R-:W-:Y:S02]  /*c5c0*/  ISETP.GT.AND P0, PT, R2, RZ, PT ;  /* 0x000000ff0200720c */ /* 0x000fe40003f04270 */
[----:B------:R-:W-:-:S05]  /*c5d0*/  IMAD.HI R0, R0, 0x38e38e39, RZ ;  /* 0x38e38e3900007827 */ /* 0x000fca00078e02ff */
[----:B------:R-:W-:-:S04]  /*c5e0*/  SHF.R.U32.HI R29, RZ, 0x1f, R0 ;  /* 0x0000001fff1d7819 */ /* 0x000fc80000011600 */
[----:B------:R-:W-:Y:S02]  /*c5f0*/  LEA.HI.SX32 R29, R0, R29, 0x1b ;  /* 0x0000001d001d7211 */ /* 0x000fe400078fdaff */
[----:B0-----:R-:W-:Y:S05]  /*c600*/  @P0 BRA `(.L_x_8424) ;  /* 0x00000000003c0947 */ /* 0x001fea0003800000 */
[----:B------:R-:W-:-:S13]  /*c610*/  ISETP.NE.AND P1, PT, R27, RZ, PT ;  /* 0x000000ff1b00720c */ /* 0x000fda0003f25270 */
[----:B------:R-:W-:Y:S05]  /*c620*/  @P1 BRA `(.L_x_8425) ;  /* 0x0000002800a41947 */ /* 0x000fea0003800000 */
[----:B------:R-:W0:Y:S01]  /*c630*/  S2R R7, SR_LANEID ;  /* 0x0000000000077919 */ /* 0x000e220000000000 */
[----:B------:R-:W-:Y:S01]  /*c640*/  VOTEU.ANY UR4, UPT, PT ;  /* 0x0000000000047886 */ /* 0x000fe200038e0100 */
[----:B------:R-:W2:Y:S01]  /*c650*/  LDC.64 R2, c[0x0][0xc38] ;  /* 0x00030e00ff027b82 */ /* 0x000ea20000000a00 */
[----:B------:R-:W0:Y:S08]  /*c660*/  FLO.U32 R0, UR4 ;  /* 0x0000000400007d00 */ /* 0x000e3000080e0000 */
[----:B------:R-:W2:Y:S01]  /*c670*/  POPC R5, UR4 ;  /* 0x0000000400057d09 */ /* 0x000ea20008000000 */
[----:B0-----:R-:W-:-:S13]  /*c680*/  ISETP.EQ.U32.AND P0, PT, R0, R7, PT ;  /* 0x000000070000720c */ /* 0x001fda0003f02070 */
[----:B--2---:R-:W2:Y:S01]  /*c690*/  @P0 ATOMG.E.ADD.STRONG.GPU PT, R3, desc[UR60][R2.64], R5 ;  /* 0x00000005020309a8 */ /* 0x004ea200081ee1fc */
[----:B------:R-:W0:Y:S02]  /*c6a0*/  S2R R4, SR_LTMASK ;  /* 0x0000000000047919 */ /* 0x000e240000003900 */
[----:B0-----:R-:W-:-:S04]  /*c6b0*/  LOP3.LUT R4, R4, UR4, RZ, 0xc0, !PT ;  /* 0x0000000404047c12 */ /* 0x001fc8000f8ec0ff */
[----:B------:R-:W0:Y:S01]  /*c6c0*/  POPC R7, R4 ;  /* 0x0000000400077309 */ /* 0x000e220000000000 */
[----:B--2---:R-:W0:Y:S02]  /*c6d0*/  SHFL.IDX PT, R0, R3, R0, 0x1f ;  /* 0x00001f0003007589 */ /* 0x004e2400000e0000 */
[----:B0-----:R-:W-:Y:S01]  /*c6e0*/  IADD3 R16, R0, UR36, R7 ;  /* 0x0000002400107c10 */ /* 0x001fe2000fffe007 */
[----:B------:R-:W-:Y:S06]  /*c6f0*/  BRA `(.L_x_8425) ;  /* 0x0000002800707947 */ /* 0x000fec0003800000 */
.L_x_8424:
[----:B------:R-:W0:Y:S01]  /*c700*/  S2R R3, SR_CgaCtaId ;  /* 0x0000000000037919 */ /* 0x000e220000008800 */
[----:B------:R-:W-:-:S04]  /*c710*/  MOV R26, 0x400 ;  /* 0x00000400001a7802 */ /* 0x000fc80000000f00 */
[----:B0-----:R-:W-:-:S05]  /*c720*/  LEA R26, R3, R26, 0x18 ;  /* 0x0000001a031a7211 */ /* 0x001fca00078ec0ff */
[----:B------:R-:W-:-:S05]  /*c730*/  VIADD R0, R26, 0x16a00 ;  /* 0x00016a001a007836 */ /* 0x000fca0000000000 */
[----:B------:R-:W-:-:S13]  /*c740*/  LOP3.LUT P0, RZ, R0, 0x1bf, RZ, 0xc0, !PT ;  /* 0x000001bf00ff7812 */ /* 0x000fda000780c0ff */
[----:B------:R-:W-:Y:S05]  /*c750*/  @!P0 BRA `(.L_x_8426) ;  /* 0x0000000000408947 */ /* 0x000fea0003800000 */
        /* <DEDUP_REMOVED lines=15> */
[----:B01----:R-:W-:Y:S05]  /*c850*/  CALL.ABS.NOINC R2 ;  /* 0x0000000002007343 */ /* 0x003fea0003c00000 */
.L_x_8426:
        /* <DEDUP_REMOVED lines=18> */
[----:B-12---:R-:W-:Y:S05]  /*c980*/  CALL.ABS.NOINC R2 ;  /* 0x0000000002007343 */ /* 0x006fea0003c00000 */
.L_x_8428:
        /* <DEDUP_REMOVED lines=15> */
[----:B0-----:R-:W-:Y:S05]  /*ca80*/  CALL.ABS.NOINC R2 ;  /* 0x0000000002007343 */ /* 0x001fea0003c00000 */
.L_x_8427:
[----:B------:R-:W2:Y:S01]  /*ca90*/  LDL.LU R2, [R1] ;  /* 0x0000000001027983 */ /* 0x000ea20000300800 */
[----:B------:R-:W-:Y:S01]  /*caa0*/  ULDC.64 UR4, c[0x0][0x9f8] ;  /* 0x00027e0000047ab9 */ /* 0x000fe20000000a00 */
[----:B------:R-:W0:Y:S02]  /*cab0*/  LDC R0, c[0x0][0x428] ;  /* 0x00010a00ff007b82 */ /* 0x000e240000000800 */
[----:B------:R-:W3:Y:S04]  /*cac0*/  LDL.LU R21, [R1+0x4] ;  /* 0x0000040001157983 */ /* 0x000ee80000300800 */
[----:B------:R-:W4:Y:S01]  /*cad0*/  LDL.LU R20, [R1+0x10] ;  /* 0x0000100001147983 */ /* 0x000f220000300800 */
[----:B------:R-:W-:Y:S01]  /*cae0*/  ISETP.NE.U32.AND P0, PT, RZ, UR4, PT ;  /* 0x00000004ff007c0c */ /* 0x000fe2000bf05070 */
[----:B------:R-:W-:-:S03]  /*caf0*/  IMAD.MOV.U32 R6, RZ, RZ, R28 ;  /* 0x000000ffff067224 */ /* 0x000fc600078e001c */
[----:B------:R-:W-:Y:S02]  /*cb00*/  ISETP.NE.AND.EX P0, PT, RZ, UR5, PT, P0 ;  /* 0x00000005ff007c0c */ /* 0x000fe4000bf05300 */
[----:B------:R-:W-:-:S13]  /*cb10*/  ISETP.NE.AND P6, PT, R27, RZ, PT ;  /* 0x000000ff1b00720c */ /* 0x000fda0003fc5270 */
[----:B------:R-:W-:-:S05]  /*cb20*/  VOTEU.ALL UP1, P6 ;  /* 0x00000000003f7886 */ /* 0x000fca0003020000 */
[----:B------:R-:W-:-:S04]  /*cb30*/  @!UP1 UIADD3 UR8, UP0, UR38, 0x270, URZ ;  /* 0x0000027026089890 */ /* 0x000fc8000ff1e03f */
[----:B------:R-:W-:-:S03]  /*cb40*/  @!UP1 UIADD3.X UR9, URZ, UR39, URZ, UP0, !UPT ;  /* 0x000000273f099290 */ /* 0x000fc600087fe43f */
[----:B------:R-:W-:Y:S01]  /*cb50*/  VOTEU.ALL UP0, P6 ;  /* 0x00000000003f7886 */ /* 0x000fe20003000000 */
[----:B--2---:R-:W-:-:S04]  /*cb60*/  @P0 IADD3 R2, P1, R2, UR4, RZ ;  /* 0x0000000402020c10 */ /* 0x004fc8000ff3e0ff */
[----:B---3--:R-:W-:Y:S01]  /*cb70*/  @P0 IADD3.X R3, R21, UR5, RZ, P1, !PT ;  /* 0x0000000515030c10 */ /* 0x008fe20008ffe4ff */
[----:B------:R-:W-:-:S04]  /*cb80*/  ULDC.64 UR4, c[0x0][0xa00] ;  /* 0x0002800000047ab9 */ /* 0x000fc80000000a00 */
[----:B------:R2:W5:Y:S01]  /*cb90*/  @P0 LDG.E R6, desc[UR60][R2.64] ;  /* 0x0000003c02060981 */ /* 0x000562000c1e1900 */
[----:B0-----:R-:W-:Y:S01]  /*cba0*/  ISETP.NE.AND P0, PT, R0, 0x1, PT ;  /* 0x000000010000780c */ /* 0x001fe20003f05270 */
[----:B------:R-:W-:Y:S01]  /*cbb0*/  IMAD.MOV.U32 R0, RZ, RZ, R18 ;  /* 0x000000ffff007224 */ /* 0x000fe200078e0012 */
[----:B------:R-:W-:Y:S01]  /*cbc0*/  PLOP3.LUT P1, PT, P6, PT, PT, 0x8, 0x0 ;  /* 0x000000000000781c */ /* 0x000fe2000372e170 */
[----:B----4-:R-:W-:-:S10]  /*cbd0*/  IMAD R17, R17, 0xc0, R20 ;  /* 0x000000c011117824 */ /* 0x010fd400078e0214 */
[----:B------:R-:W0:Y:S08]  /*cbe0*/  @P0 LDC R5, c[0x0][0x42c] ;  /* 0x00010b00ff050b82 */ /* 0x000e300000000800 */
[----:B------:R-:W3:Y:S01]  /*cbf0*/  @P0 LDC R7, c[0x0][0x430] ;  /* 0x00010c00ff070b82 */ /* 0x000ee20000000800 */
[----:B0-----:R-:W-:-:S05]  /*cc00*/  @P0 IMAD.HI.U32 R4, R18, R5, RZ ;  /* 0x0000000512040227 */ /* 0x001fca00078e00ff */
[----:B---3--:R-:W-:Y:S02]  /*cc10*/  @P0 SHF.R.U32.HI R0, RZ, R7, R4 ;  /* 0x00000007ff000219 */ /* 0x008fe40000011604 */
[----:B------:R-:W-:-:S04]  /*cc20*/  ISETP.NE.U32.AND P0, PT, RZ, UR4, PT ;  /* 0x00000004ff007c0c */ /* 0x000fc8000bf05070 */
[----:B------:R-:W-:-:S04]  /*cc30*/  ISETP.NE.AND.EX P0, PT, RZ, UR5, PT, P0 ;  /* 0x00000005ff007c0c */ /* 0x000fc8000bf05300 */
[----:B--2---:R-:W-:-:S09]  /*cc40*/  SEL R9, R28, RZ, !P0 ;  /* 0x000000ff1c097207 */ /* 0x004fd20004000000 */
.L_x_8429:
        /* <DEDUP_REMOVED lines=10> */
[----:B------:R-:W-:Y:S01]  /*ccf0*/  ISETP.NE.AND P2, PT, R27, RZ, PT ;  /* 0x000000ff1b00720c */ /* 0x000fe20003f45270 */
[----:B------:R-:W-:-:S03]  /*cd00*/  UMOV UR4, 0x20 ;  /* 0x0000002000047882 */ /* 0x000fc60000000000 */
[----:B------:R-:W-:-:S09]  /*cd10*/  PLOP3.LUT P1, PT, P2, PT, PT, 0x8, 0x0 ;  /* 0x000000000000781c */ /* 0x000fd2000172e170 */
[----:B------:R-:W-:-:S05]  /*cd20*/  VOTEU.ALL UP0, P2 ;  /* 0x00000000003f7886 */ /* 0x000fca0001000000 */
.L_x_8430:
        /* <DEDUP_REMOVED lines=13> */
.L_x_8431:
        /* <DEDUP_REMOVED lines=16> */
.L_x_8502:
[----:B------:R-:W-:Y:S01]  /*cf00*/  UMOV UR4, 0xffffffff ;  /* 0xffffffff00047882 */ /* 0x000fe20000000000 */
[----:B------:R-:W-:Y:S01]  /*cf10*/  SHF.R.S32.HI R8, RZ, 0x1f, R6 ;  /* 0x0000001fff087819 */ /* 0x000fe20000011406 */
[----:B------:R-:W-:Y:S01]  /*cf20*/  VIADD R10, R29, 0xffffffff ;  /* 0xffffffff1d0a7836 */ /* 0x000fe20000000000 */
[----:B------:R-:W-:Y:S06]  /*cf30*/  BRA.DIV UR4, `(.L_x_8433) ;  /* 0x0000003204507947 */ /* 0x000fec000b800000 */
[----:B------:R-:W-:-:S13]  /*cf40*/  ELECT P6, URZ, PT ;  /* 0x00000000003f782f */ /* 0x000fda00038c0000 */
.L_x_8505:
[----:B------:R-:W-:Y:S05]  /*cf50*/  @!P6 BRA `(.L_x_8434) ;  /* 0x0000000000fce947 */ /* 0x000fea0003800000 */
[----:B------:R-:W-:Y:S01]  /*cf60*/  ISETP.NE.U32.AND P0, PT, R2, RZ, PT ;  /* 0x000000ff0200720c */ /* 0x000fe20003f05070 */
[----:B------:R-:W-:-:S03]  /*cf70*/  IMAD.MOV.U32 R25, RZ, RZ, R10 ;  /* 0x000000ffff197224 */ /* 0x000fc600078e000a */
        /* <DEDUP_REMOVED lines=11> */
[----:B------:R-:W-:Y:S02]  /*d030*/  SHF.R.S32.HI R5, RZ, 0x1f, R7 ;  /* 0x0000001fff057819 */ /* 0x000fe40000011407 */
[----:B------:R-:W-:-:S05]  /*d040*/  MOV R4, R7 ;  /* 0x0000000700047202 */ /* 0x000fca0000000f00 */
[----:B------:R-:W-:-:S04]  /*d050*/  IMAD.WIDE.U32 R4, R6, UR4, R4 ;  /* 0x0000000406047c25 */ /* 0x000fc8000f8e0004 */
[----:B------:R-:W-:Y:S01]  /*d060*/  IMAD.IADD R5, R5, 0x1, R11 ;  /* 0x0000000105057824 */ /* 0x000fe200078e020b */
[----:B------:R-:W-:-:S04]  /*d070*/  LEA R12, P0, R4, R2, 0x2 ;  /* 0x00000002040c7211 */ /* 0x000fc800078010ff */
[----:B------:R-:W-:Y:S01]  /*d080*/  LEA.HI.X R13, R4, R3, R5, 0x2, P0 ;  /* 0x00000003040d7211 */ /* 0x000fe200000f1405 */
[----:B------:R-:W-:-:S04]  /*d090*/  IMAD.MOV R4, RZ, RZ, -R7 ;  /* 0x000000ffff047224 */ /* 0x000fc800078e0a07 */
[----:B------:R0:W5:Y:S01]  /*d0a0*/  LDG.E R7, desc[UR60][R12.64] ;  /* 0x0000003c0c077981 */ /* 0x000162000c1e1900 */
[----:B------:R-:W-:-:S07]  /*d0b0*/  IMAD R25, R25, R4, R10 ;  /* 0x0000000419197224 */ /* 0x000fce00078e020a */
.L_x_8435:
[----:B------:R-:W-:Y:S01]  /*d0c0*/  IMAD R5, R22, 0x8, R26 ;  /* 0x0000000816057824 */ /* 0x000fe200078e021a */
[----:B------:R-:W-:-:S04]  /*d0d0*/  SHF.L.U32 R4, R24, 0x1f, RZ ;  /* 0x0000001f18047819 */ /* 0x000fc800000006ff */
[----:B------:R-:W2:Y:S02]  /*d0e0*/  SYNCS.PHASECHK.TRANS64.TRYWAIT P0, [R5+URZ+0x31c40], R4 ;  /* 0x031c4004050075a7 */ /* 0x000ea4000800017f */
[----:B--2---:R-:W-:Y:S05]  /*d0f0*/  @!P0 BRA `(.L_x_8436) ;  /* 0x0000003000008947 */ /* 0x004fea0003800000 */
.L_x_8506:
[----:B------:R-:W3:Y:S02]  /*d100*/  S2R R11, SR_TID.X ;  /* 0x00000000000b7919 */ /* 0x000ee40000002100 */
[----:B---3--:R-:W-:-:S04]  /*d110*/  LOP3.LUT R11, R11, 0x7f, RZ, 0xc0, !PT ;  /* 0x0000007f0b0b7812 */ /* 0x008fc800078ec0ff */
[----:B------:R-:W-:-:S13]  /*d120*/  ISETP.NE.AND P0, PT, R11, RZ, PT ;  /* 0x000000ff0b00720c */ /* 0x000fda0003f05270 */
[----:B------:R-:W-:Y:S05]  /*d130*/  @P0 BRA `(.L_x_8437) ;  /* 0x0000000000140947 */ /* 0x000fea0003800000 */
[----:B------:R-:W-:Y:S01]  /*d140*/  ISETP.NE.AND P1, PT, R27, RZ, PT ;  /* 0x000000ff1b00720c */ /* 0x000fe20003f25270 */
[----:B--2---:R-:W-:-:S04]  /*d150*/  IMAD.MOV.U32 R4, RZ, RZ, 0x6c00 ;  /* 0x00006c00ff047424 */ /* 0x004fc800078e00ff */
[----:B------:R3:W-:Y:S08]  /*d160*/  SYNCS.ARRIVE.TRANS64 RZ, [R5+URZ+0x31c30], R4 ;  /* 0x031c300405ff79a7 */ /* 0x0007f0000800003f */
[----:B------:R-:W-:Y:S05]  /*d170*/  @!P1 BRA `(.L_x_8437) ;  /* 0x0000000000049947 */ /* 0x000fea0003800000 */
[----:B------:R-:W-:Y:S01]  /*d180*/  BPT.TRAP 0x1 ;  /* 0x000000040000795c */ /* 0x000fe20000300000 */
.L_x_8437:
[----:B--23--:R-:W-:Y:S01]  /*d190*/  IMAD R4, R22, 0x6c00, R26 ;  /* 0x00006c0016047824 */ /* 0x00cfe200078e021a */
        /* <DEDUP_REMOVED lines=11> */
[----:B------:R-:W-:Y:S02]  /*d250*/  UIMAD UR11, UR11, 0x90, UR5 ;  /* 0x000000900b0b78a4 */ /* 0x000fe4000f8e0205 */
[----:B------:R-:W-:Y:S02]  /*d260*/  UIADD3 UR9, UR9, 0x31c30, URZ ;  /* 0x00031c3009097890 */ /* 0x000fe4000fffe03f */
[----:B------:R-:W-:Y:S02]  /*d270*/  UIADD3 UR14, UR8, 0x16a00, URZ ;  /* 0x00016a00080e7890 */ /* 0x000fe4000fffe03f */
[----:B------:R-:W-:Y:S02]  /*d280*/  UIADD3.X UR5, URZ, UR39, URZ, UP0, !UPT ;  /* 0x000000273f057290 */ /* 0x000fe400087fe43f */
        /* <DEDUP_REMOVED lines=12> */
.L_x_8434:
[----:B------:R-:W2:Y:S01]  /*d350*/  LDL.LU R11, [R1+0xc] ;  /* 0x00000c00010b7983 */ /* 0x000ea20000300800 */
[----:B------:R-:W-:Y:S05]  /*d360*/  WARPSYNC.ALL ;  /* 0x0000000000007948 */ /* 0x000fea0003800000 */
        /* <DEDUP_REMOVED lines=15> */
[----:B------:R-:W-:Y:S01]  /*d460*/  BAR.SYNC.DEFER_BLOCKING 0x8, 0x1a0 ;  /* 0x0206800000007b1d */ /* 0x000fe20000010000 */
[----:B------:R-:W-:Y:S01]  /*d470*/  UIADD3 UR9, UR24, 0x31c00, URZ ;  /* 0x00031c0018097890 */ /* 0x000fe2000fffe03f */
[----:B------:R-:W-:Y:S01]  /*d480*/  @P0 R2UR UR19, R17 ;  /* 0x00000000111302ca */ /* 0x000fe200000e0000 */
[----:B------:R-:W-:-:S03]  /*d490*/  UIADD3 UR16, UR24, 0x10a00, URZ ;  /* 0x00010a0018107890 */ /* 0x000fc6000fffe03f */
[----:B------:R-:W-:Y:S01]  /*d4a0*/  UMOV UR15, 0x12f00000 ;  /* 0x12f00000000f7882 */ /* 0x000fe20000000000 */
[----:B------:R-:W-:Y:S01]  /*d4b0*/  UMOV UR18, 0x20 ;  /* 0x0000002000127882 */ /* 0x000fe20000000000 */
[----:B------:R-:W-:Y:S01]  /*d4c0*/  UMOV UR17, UR9 ;  /* 0x0000000900117c82 */ /* 0x000fe20008000000 */
[----:B------:R-:W-:Y:S01]  /*d4d0*/  UMOV UR22, 0x0 ;  /* 0x0000000000167882 */ /* 0x000fe20000000000 */
[----:B------:R-:W-:Y:S01]  /*d4e0*/  UMOV UR23, 0x12f00000 ;  /* 0x12f0000000177882 */ /* 0x000fe20000000000 */
[----:B------:R-:W-:Y:S01]  /*d4f0*/  BSSY B0, `(.L_x_8438) ;  /* 0x0000012000007945 */ /* 0x000fe20003800000 */
[----:B------:R3:W-:Y:S01]  /*d500*/  @P0 SYNCS.ARRIVE.TRANS64 RZ, [R26+URZ+0x31c00], R5 ;  /* 0x031c00051aff09a7 */ /* 0x0007e2000800003f */
[----:B------:R4:W-:Y:S02]  /*d510*/  UTMALDG.4D [UR8], [UR4], desc[UR6] ;  /* 0x00000608040075b4 */ /* 0x0009e40008019000 */
[----:B------:R0:W-:Y:S01]  /*d520*/  UTMALDG.4D [UR16], [UR4], desc[UR14] ;  /* 0x00000e10040075b4 */ /* 0x0001e20008019000 */
[----:B----4-:R-:W-:Y:S01]  /*d530*/  @P0 R2UR UR13, R9 ;  /* 0x00000000090d02ca */ /* 0x010fe200000e0000 */
        /* <DEDUP_REMOVED lines=10> */
[----:B---3--:R-:W-:-:S04]  /*d5e0*/  SHF.L.U32 R5, R4, 0x1f, RZ ;  /* 0x0000001f04057819 */ /* 0x008fc800000006ff */
[----:B------:R-:W2:Y:S02]  /*d5f0*/  SYNCS.PHASECHK.TRANS64.TRYWAIT P0, [R26+URZ+0x31c20], R5 ;  /* 0x031c20051a0075a7 */ /* 0x000ea4000800017f */
[----:B0-2---:R-:W-:Y:S05]  /*d600*/  @!P0 BRA `(.L_x_8439) ;  /* 0x0000002800d08947 */ /* 0x005fea0003800000 */
.L_x_8507:
[----:B------:R-:W-:Y:S05]  /*d610*/  BSYNC B0 ;  /* 0x0000000000007941 */ /* 0x000fea0003800000 */
.L_x_8438:
[----:B------:R-:W2:Y:S01]  /*d620*/  LDL.LU R4, [R1+0x8] ;  /* 0x0000080001047983 */ /* 0x000ea20000300800 */
[----:B------:R-:W-:Y:S01]  /*d630*/  BSSY B0, `(.L_x_8440) ;  /* 0x0000167000007945 */ /* 0x000fe20003800000 */
[----:B--2---:R-:W-:-:S13]  /*d640*/  ISETP.GE.AND P0, PT, R4, 0x91, PT ;  /* 0x000000910400780c */ /* 0x004fda0003f06270 */
[----:B------:R-:W-:Y:S05]  /*d650*/  @!P0 BRA `(.L_x_8441) ;  /* 0x0000001400908947 */ /* 0x000fea0003800000 */
[----:B------:R-:W-:Y:S01]  /*d660*/  IMAD.MOV R11, RZ, RZ, -R29 ;  /* 0x000000ffff0b7224 */ /* 0x000fe200078e0a1d */
[----:B------:R-:W-:Y:S01]  /*d670*/  BSSY B1, `(.L_x_8442) ;  /* 0x000007a000017945 */ /* 0x000fe20003800000 */
[----:B------:R-:W-:Y:S02]  /*d680*/  IMAD.MOV.U32 R4, RZ, RZ, 0x1 ;  /* 0x00000001ff047424 */ /* 0x000fe400078e00ff */
[----:B------:R-:W-:-:S03]  /*d690*/  VIADD R9, R29, 0xfffffffe ;  /* 0xfffffffe1d097836 */ /* 0x000fc60000000000 */
[----:B------:R-:W-:-:S05]  /*d6a0*/  VIADDMNMX R11, R11, R4, 0xffffffff, !PT ;  /* 0xffffffff0b0b7446 */ /* 0x000fca0007800104 */
[----:B------:R-:W-:-:S05]  /*d6b0*/  IMAD.IADD R4, R29, 0x1, R11 ;  /* 0x000000011d047824 */ /* 0x000fca00078e020b */
[----:B------:R-:W-:-:S04]  /*d6c0*/  LOP3.LUT R4, R4, 0x1, RZ, 0xc0, !PT ;  /* 0x0000000104047812 */ /* 0x000fc800078ec0ff */
[----:B------:R-:W-:-:S13]  /*d6d0*/  ISETP.NE.U32.AND P0, PT, R4, 0x1, PT ;  /* 0x000000010400780c */ /* 0x000fda0003f05070 */
        /* <DEDUP_REMOVED lines=12> */
[----:B------:R-:W2:Y:S01]  /*d7a0*/  LDC R17, c[0x0][0x41c] ;  /* 0x00010700ff117b82 */ /* 0x000ea20000000800 */
[----:B------:R-:W-:Y:S01]  /*d7b0*/  MOV R14, R9 ;  /* 0x00000009000e7202 */ /* 0x000fe20000000f00 */
[----:B------:R-:W-:Y:S02]  /*d7c0*/  ULDC.64 UR4, c[0x0][0x408] ;  /* 0x0001020000047ab9 */ /* 0x000fe40000000a00 */
[----:B------:R-:W-:-:S04]  /*d7d0*/  IMAD R15, R8, UR4, RZ ;  /* 0x00000004080f7c24 */ /* 0x000fc8000f8e02ff */
[----:B------:R-:W-:Y:S01]  /*d7e0*/  IMAD R15, R6, UR5, R15 ;  /* 0x00000005060f7c24 */ /* 0x000fe2000f8e020f */
[----:B--2---:R-:W-:-:S13]  /*d7f0*/  ISETP.NE.AND P0, PT, R17, 0x1, PT ;  /* 0x000000011100780c */ /* 0x004fda0003f05270 */
[----:B0-----:R-:W0:Y:S02]  /*d800*/  @P0 LDC.64 R4, c[0x0][0x420] ;  /* 0x00010800ff040b82 */ /* 0x001e240000000a00 */
[----:B0-----:R-:W-:-:S05]  /*d810*/  @P0 IMAD.HI.U32 R4, R9, R4, RZ ;  /* 0x0000000409040227 */ /* 0x001fca00078e00ff */
[----:B------:R-:W-:-:S04]  /*d820*/  @P0 SHF.R.U32.HI R14, RZ, R5, R4 ;  /* 0x00000005ff0e0219 */ /* 0x000fc80000011604 */
[--C-:B------:R-:W-:Y:S01]  /*d830*/  SHF.R.S32.HI R5, RZ, 0x1f, R14.reuse ;  /* 0x0000001fff057819 */ /* 0x100fe2000001140e */
[----:B------:R-:W-:-:S04]  /*d840*/  IMAD.MOV.U32 R4, RZ, RZ, R14 ;  /* 0x000000ffff047224 */ /* 0x000fc800078e000e */
[----:B------:R-:W-:-:S04]  /*d850*/  IMAD.WIDE.U32 R4, R6, UR4, R4 ;  /* 0x0000000406047c25 */ /* 0x000fc8000f8e0004 */
[----:B------:R-:W-:Y:S01]  /*d860*/  IMAD.IADD R15, R15, 0x1, R5 ;  /* 0x000000010f0f7824 */ /* 0x000fe200078e0205 */
[----:B------:R-:W-:-:S04]  /*d870*/  LEA R2, P0, R4, R2, 0x2 ;  /* 0x0000000204027211 */ /* 0x000fc800078010ff */
[----:B------:R-:W-:Y:S01]  /*d880*/  LEA.HI.X R3, R4, R3, R15, 0x2, P0 ;  /* 0x0000000304037211 */ /* 0x000fe200000f140f */
[----:B------:R-:W-:-:S04]  /*d890*/  IMAD.MOV R4, RZ, RZ, -R14 ;  /* 0x000000ffff047224 */ /* 0x000fc800078e0a0e */
[----:B------:R-:W-:Y:S02]  /*d8a0*/  IMAD R9, R17, R4, R9 ;  /* 0x0000000411097224 */ /* 0x000fe400078e0209 */
[----:B------:R2:W5:Y:S05]  /*d8b0*/  LDG.E R4, desc[UR60][R2.64] ;  /* 0x0000003c02047981 */ /* 0x00056a000c1e1900 */
.L_x_8446:
[----:B--2---:R-:W-:Y:S01]  /*d8c0*/  IMAD R3, R12, 0x8, R26 ;  /* 0x000000080c037824 */ /* 0x004fe200078e021a */
[----:B------:R-:W-:-:S04]  /*d8d0*/  SHF.L.U32 R2, R13, 0x1f, RZ ;  /* 0x0000001f0d027819 */ /* 0x000fc800000006ff */
[----:B------:R-:W2:Y:S02]  /*d8e0*/  SYNCS.PHASECHK.TRANS64.TRYWAIT P0, [R3+URZ+0x31c40], R2 ;  /* 0x031c4002030075a7 */ /* 0x000ea4000800017f */
[----:B--2---:R-:W-:Y:S05]  /*d8f0*/  @!P0 BRA `(.L_x_8447) ;  /* 0x0000002800288947 */ /* 0x004fea0003800000 */
.L_x_8508:
[----:B0-----:R-:W0:Y:S02]  /*d900*/  S2R R5, SR_TID.X ;  /* 0x0000000000057919 */ /* 0x001e240000002100 */
[----:B0-----:R-:W-:-:S04]  /*d910*/  LOP3.LUT R5, R5, 0x7f, RZ, 0xc0, !PT ;  /* 0x0000007f05057812 */ /* 0x001fc800078ec0ff */
[----:B------:R-:W-:-:S13]  /*d920*/  ISETP.NE.AND P1, PT, R5, RZ, PT ;  /* 0x000000ff0500720c */ /* 0x000fda0003f25270 */
[----:B------:R-:W-:Y:S05]  /*d930*/  @P1 BRA `(.L_x_8448) ;  /* 0x0000000000141947 */ /* 0x000fea0003800000 */
[----:B------:R-:W-:Y:S01]  /*d940*/  ISETP.NE.AND P0, PT, R27, RZ, PT ;  /* 0x000000ff1b00720c */ /* 0x000fe20003f05270 */
[----:B--2---:R-:W-:-:S04]  /*d950*/  IMAD.MOV.U32 R2, RZ, RZ, 0x6c00 ;  /* 0x00006c00ff027424 */ /* 0x004fc800078e00ff */
[----:B------:R0:W-:Y:S08]  /*d960*/  SYNCS.ARRIVE.TRANS64 RZ, [R3+URZ+0x31c30], R2 ;  /* 0x031c300203ff79a7 */ /* 0x0001f0000800003f */
[----:B------:R-:W-:Y:S05]  /*d970*/  @!P0 BRA `(.L_x_8448) ;  /* 0x0000000000048947 */ /* 0x000fea0003800000 */
[----:B------:R-:W-:Y:S01]  /*d980*/  BPT.TRAP 0x1 ;  /* 0x000000040000795c */ /* 0x000fe20000300000 */
.L_x_8448:
[----:B0-2---:R-:W-:Y:S01]  /*d990*/  IMAD R2, R12, 0x6c00, R26 ;  /* 0x00006c000c027824 */ /* 0x005fe200078e021a */
        /* <DEDUP_REMOVED lines=9> */
[----:B------:R-:W-:Y:S01]  /*da30*/  VIADD R3, R26, 0x31c00 ;  /* 0x00031c001a037836 */ /* 0x000fe20000000000 */
[----:B-----5:R-:W-:Y:S01]  /*da40*/  R2UR UR13, R4 ;  /* 0x00000000040d72ca */ /* 0x020fe200000e0000 */
[----:B------:R-:W-:Y:S01]  /*da50*/  UMOV UR16, 0x20 ;  /* 0x0000002000107882 */ /* 0x000fe20000000000 */
[----:B------:R-:W-:Y:S01]  /*da60*/  UMOV UR17, 0x40 ;  /* 0x0000004000117882 */ /* 0x000fe20000000000 */
[----:B------:R-:W-:-:S02]  /*da70*/  SHF.L.U32 R5, R24, 0x1f, RZ ;  /* 0x0000001f18057819 */ /* 0x000fc400000006ff */
[----:B------:R-:W-:Y:S01]  /*da80*/  UIMAD UR11, UR11, 0x90, UR5 ;  /* 0x000000900b0b78a4 */ /* 0x000fe2000f8e0205 */
[----:B------:R-:W-:Y:S01]  /*da90*/  LEA R2, R22, R3, 0x3 ;  /* 0x0000000316027211 */ /* 0x000fe200078e18ff */
[----:B------:R-:W-:Y:S02]  /*daa0*/  UIADD3 UR9, UR9, 0x31c30, URZ ;  /* 0x00031c3009097890 */ /* 0x000fe4000fffe03f */
[----:B------:R-:W-:Y:S02]  /*dab0*/  UIADD3 UR8, UR14, 0x16a00, URZ ;  /* 0x00016a000e087890 */ /* 0x000fe4000fffe03f */
[----:B------:R-:W-:Y:S02]  /*dac0*/  UIADD3.X UR5, URZ, UR39, URZ, UP0, !UPT ;  /* 0x000000273f057290 */ /* 0x000fe400087fe43f */
[----:B------:R-:W-:Y:S02]  /*dad0*/  UIADD3 UR15, UR14, 0x18e00, URZ ;  /* 0x00018e000e0f7890 */ /* 0x000fe4000fffe03f */
[----:B------:R-:W-:-:S05]  /*dae0*/  UIADD3 UR14, UR14, 0x1b200, URZ ;  /* 0x0001b2000e0e7890 */ /* 0x000fca000fffe03f */
[----:B------:R0:W-:Y:S02]  /*daf0*/  UTMALDG.4D [UR8], [UR4], desc[UR6] ;  /* 0x00000608040075b4 */ /* 0x0001e40008019000 */
[----:B0-----:R-:W-:Y:S01]  /*db00*/  UMOV UR8, UR15 ;  /* 0x0000000f00087c82 */ /* 0x001fe20008000000 */
[----:B------:R-:W-:Y:S02]  /*db10*/  UMOV UR10, UR16 ;  /* 0x00000010000a7c82 */ /* 0x000fe40008000000 */
[----:B------:R0:W-:Y:S02]  /*db20*/  UTMALDG.4D [UR8], [UR4], desc[UR6] ;  /* 0x00000608040075b4 */ /* 0x0001e40008019000 */
[----:B0-----:R-:W-:Y:S01]  /*db30*/  UMOV UR8, UR14 ;  /* 0x0000000e00087c82 */ /* 0x001fe20008000000 */
[----:B------:R-:W-:Y:S02]  /*db40*/  UMOV UR10, UR17 ;  /* 0x00000011000a7c82 */ /* 0x000fe40008000000 */
[----:B------:R0:W-:Y:S01]  /*db50*/  UTMALDG.4D [UR8], [UR4], desc[UR6] ;  /* 0x00000608040075b4 */ /* 0x0001e20008019000 */
[----:B------:R-:W2:Y:S02]  /*db60*/  SYNCS.PHASECHK.TRANS64.TRYWAIT P0, [R2+URZ+0x60], R5 ;  /* 0x00006005020075a7 */ /* 0x000ea4000800017f */
[----:B0-2---:R-:W-:Y:S05]  /*db70*/  @!P0 BRA `(.L_x_8449) ;  /* 0x00000024009c8947 */ /* 0x005fea0003800000 */
.L_x_8509:
[----:B------:R-:W-:Y:S05]  /*db80*/  @P1 BRA `(.L_x_8450) ;  /* 0x0000000000181947 */ /* 0x000fea0003800000 */
[----:B------:R-:W-:Y:S01]  /*db90*/  ISETP.NE.AND P0, PT, R27, RZ, PT ;  /* 0x000000ff1b00720c */ /* 0x000fe20003f05270 */
[----:B0-----:R-:W-:Y:S02]  /*dba0*/  IMAD R2, R22, 0x8, R26 ;  /* 0x0000000816027824 */ /* 0x001fe400078e021a */
[----:B------:R-:W-:-:S04]  /*dbb0*/  IMAD.MOV.U32 R3, RZ, RZ, 0x6c00 ;  /* 0x00006c00ff037424 */ /* 0x000fc800078e00ff */
[----:B------:R2:W-:Y:S06]  /*dbc0*/  SYNCS.ARRIVE.TRANS64 RZ, [R2+URZ+0x31c50], R3 ;  /* 0x031c500302ff79a7 */ /* 0x0005ec000800003f */
[----:B------:R-:W-:Y:S05]  /*dbd0*/  @!P0 BRA `(.L_x_8450) ;  /* 0x0000000000048947 */ /* 0x000fea0003800000 */
[----:B------:R-:W-:Y:S01]  /*dbe0*/  BPT.TRAP 0x1 ;  /* 0x000000040000795c */ /* 0x000fe20000300000 */
.L_x_8450:
[C-C-:B0-2---:R-:W-:Y:S01]  /*dbf0*/  IMAD R2, R22.reuse, 0x8, R26.reuse ;  /* 0x0000000816027824 */ /* 0x145fe200078e021a */
[----:B------:R-:W-:Y:S01]  /*dc00*/  R2UR UR11, R25 ;  /* 0x00000000190b72ca */ /* 0x000fe200000e0000 */
        /* <DEDUP_REMOVED lines=13> */
[----:B------:R-:W-:Y:S02]  /*dce0*/  UIMAD UR11, UR11, 0x90, UR5 ;  /* 0x000000900b0b78a4 */ /* 0x000fe4000f8e0205 */
[----:B------:R-:W-:Y:S02]  /*dcf0*/  UIADD3 UR9, UR9, 0x31c50, URZ ;  /* 0x00031c5009097890 */ /* 0x000fe4000fffe03f */
[----:B------:R-:W-:Y:S02]  /*dd00*/  UIADD3 UR8, UR15, 0x200, URZ ;  /* 0x000002000f087890 */ /* 0x000fe4000fffe03f */
[----:B------:R-:W-:Y:S02]  /*dd10*/  UIADD3.X UR5, URZ, UR39, URZ, UP0, !UPT ;  /* 0x000000273f057290 */ /* 0x000fe400087fe43f */
        /* <DEDUP_REMOVED lines=10> */
[----:B--2---:R-:W-:Y:S01]  /*ddc0*/  NOP ;  /* 0x0000000000007918 */ /* 0x004fe20000000000 */
.L_x_8445:
[----:B------:R-:W-:Y:S05]  /*ddd0*/  BSYNC B2 ;  /* 0x0000000000027941 */ /* 0x000fea0003800000 */
.L_x_8444:
[----:B------:R-:W-:Y:S01]  /*dde0*/  VIADD R9, R29, 0xfffffffd ;  /* 0xfffffffd1d097836 */ /* 0x000fe20000000000 */
[----:B------:R-:W-:Y:S01]  /*ddf0*/  MOV R22, R12 ;  /* 0x0000000c00167202 */ /* 0x000fe20000000f00 */
[----:B------:R-:W-:-:S07]  /*de00*/  IMAD.MOV.U32 R24, RZ, RZ, R13 ;  /* 0x000000ffff187224 */ /* 0x000fce00078e000d */
.L_x_8443:
[----:B------:R-:W-:Y:S05]  /*de10*/  BSYNC B1 ;  /* 0x0000000000017941 */ /* 0x000fea0003800000 */
.L_x_8442:
[----:B------:R-:W-:-:S05]  /*de20*/  IMAD.MOV R11, RZ, RZ, -R11 ;  /* 0x000000ffff0b7224 */ /* 0x000fca00078e0a0b */
[----:B------:R-:W-:-:S13]  /*de30*/  ISETP.NE.AND P0, PT, R10, R11, PT ;  /* 0x0000000b0a00720c */ /* 0x000fda0003f05270 */
[----:B------:R-:W-:Y:S05]  /*de40*/  @!P0 BRA `(.L_x_8441) ;  /* 0x0000000c00948947 */ /* 0x000fea0003800000 */
[----:B------:R-:W-:-:S07]  /*de50*/  IMAD.MOV.U32 R4, RZ, RZ, R7 ;  /* 0x000000ffff047224 */ /* 0x000fce00078e0007 */
.L_x_8465:
[----:B------:R-:W-:Y:S01]  /*de60*/  VIADD R10, R22, 0x1 ;  /* 0x00000001160a7836 */ /* 0x000fe20000000000 */
        /* <DEDUP_REMOVED lines=12> */
[----:B------:R-:W2:Y:S01]  /*df30*/  LDC R12, c[0x0][0x41c] ;  /* 0x00010700ff0c7b82 */ /* 0x000ea20000000800 */
[----:B------:R-:W-:Y:S01]  /*df40*/  IMAD.MOV.U32 R13, RZ, RZ, R9 ;  /* 0x000000ffff0d7224 */ /* 0x000fe200078e0009 */
[----:B------:R-:W-:Y:S02]  /*df50*/  ULDC.64 UR6, c[0x0][0x408] ;  /* 0x0001020000067ab9 */ /* 0x000fe40000000a00 */
[----:B0-----:R-:W-:-:S04]  /*df60*/  IMAD R5, R8, UR6, RZ ;  /* 0x0000000608057c24 */ /* 0x001fc8000f8e02ff */
[----:B------:R-:W-:Y:S01]  /*df70*/  IMAD R5, R6, UR7, R5 ;  /* 0x0000000706057c24 */ /* 0x000fe2000f8e0205 */
[----:B--2---:R-:W-:-:S13]  /*df80*/  ISETP.NE.AND P0, PT, R12, 0x1, PT ;  /* 0x000000010c00780c */ /* 0x004fda0003f05270 */
[----:B------:R-:W0:Y:S02]  /*df90*/  @P0 LDC.64 R2, c[0x0][0x420] ;  /* 0x00010800ff020b82 */ /* 0x000e240000000a00 */
[----:B0-----:R-:W-:-:S05]  /*dfa0*/  @P0 IMAD.HI.U32 R2, R9, R2, RZ ;  /* 0x0000000209020227 */ /* 0x001fca00078e00ff */
[----:B------:R-:W-:-:S04]  /*dfb0*/  @P0 SHF.R.U32.HI R13, RZ, R3, R2 ;  /* 0x00000003ff0d0219 */ /* 0x000fc80000011602 */
[----:B------:R-:W-:Y:S02]  /*dfc0*/  SHF.R.S32.HI R3, RZ, 0x1f, R13 ;  /* 0x0000001fff037819 */ /* 0x000fe4000001140d */
[----:B------:R-:W-:-:S05]  /*dfd0*/  MOV R2, R13 ;  /* 0x0000000d00027202 */ /* 0x000fca0000000f00 */
[----:B------:R-:W-:-:S04]  /*dfe0*/  IMAD.WIDE.U32 R2, R6, UR6, R2 ;  /* 0x0000000606027c25 */ /* 0x000fc8000f8e0002 */
[----:B------:R-:W-:Y:S01]  /*dff0*/  IMAD.IADD R3, R5, 0x1, R3 ;  /* 0x0000000105037824 */ /* 0x000fe200078e0203 */
[----:B------:R-:W-:-:S04]  /*e000*/  LEA R4, P0, R2, UR4, 0x2 ;  /* 0x0000000402047c11 */ /* 0x000fc8000f8010ff */
[----:B------:R-:W-:-:S05]  /*e010*/  LEA.HI.X R5, R2, UR5, R3, 0x2, P0 ;  /* 0x0000000502057c11 */ /* 0x000fca00080f1403 */
[----:B------:R2:W5:Y:S01]  /*e020*/  LDG.E R4, desc[UR60][R4.64] ;  /* 0x0000003c04047981 */ /* 0x000562000c1e1900 */
[----:B------:R-:W-:-:S04]  /*e030*/  IMAD.MOV R2, RZ, RZ, -R13 ;  /* 0x000000ffff027224 */ /* 0x000fc800078e0a0d */
[----:B------:R-:W-:-:S07]  /*e040*/  IMAD R12, R12, R2, R9 ;  /* 0x000000020c0c7224 */ /* 0x000fce00078e0209 */
.L_x_8453:
[----:B------:R-:W-:Y:S01]  /*e050*/  IMAD R3, R10, 0x8, R26 ;  /* 0x000000080a037824 */ /* 0x000fe200078e021a */
[----:B------:R-:W-:-:S04]  /*e060*/  SHF.L.U32 R2, R11, 0x1f, RZ ;  /* 0x0000001f0b027819 */ /* 0x000fc800000006ff */
[----:B------:R-:W3:Y:S02]  /*e070*/  SYNCS.PHASECHK.TRANS64.TRYWAIT P0, [R3+URZ+0x31c40], R2 ;  /* 0x031c4002030075a7 */ /* 0x000ee4000800017f */
[----:B---3--:R-:W-:Y:S05]  /*e080*/  @!P0 BRA `(.L_x_8454) ;  /* 0x00000020006c8947 */ /* 0x008fea0003800000 */
.L_x_8510:
[----:B0-2---:R-:W0:Y:S02]  /*e090*/  S2R R5, SR_TID.X ;  /* 0x0000000000057919 */ /* 0x005e240000002100 */
[----:B0-----:R-:W-:-:S04]  /*e0a0*/  LOP3.LUT R5, R5, 0x7f, RZ, 0xc0, !PT ;  /* 0x0000007f05057812 */ /* 0x001fc800078ec0ff */
[----:B------:R-:W-:-:S13]  /*e0b0*/  ISETP.NE.AND P0, PT, R5, RZ, PT ;  /* 0x000000ff0500720c */ /* 0x000fda0003f05270 */
[----:B------:R-:W-:Y:S05]  /*e0c0*/  @P0 BRA `(.L_x_8455) ;  /* 0x0000000000140947 */ /* 0x000fea0003800000 */
[----:B------:R-:W-:Y:S01]  /*e0d0*/  ISETP.NE.AND P1, PT, R27, RZ, PT ;  /* 0x000000ff1b00720c */ /* 0x000fe20003f25270 */
[----:B---3--:R-:W-:-:S04]  /*e0e0*/  IMAD.MOV.U32 R2, RZ, RZ, 0x6c00 ;  /* 0x00006c00ff027424 */ /* 0x008fc800078e00ff */
[----:B------:R0:W-:Y:S08]  /*e0f0*/  SYNCS.ARRIVE.TRANS64 RZ, [R3+URZ+0x31c30], R2 ;  /* 0x031c300203ff79a7 */ /* 0x0001f0000800003f */
[----:B------:R-:W-:Y:S05]  /*e100*/  @!P1 BRA `(.L_x_8455) ;  /* 0x0000000000049947 */ /* 0x000fea0003800000 */
[----:B------:R-:W-:Y:S01]  /*e110*/  BPT.TRAP 0x1 ;  /* 0x000000040000795c */ /* 0x000fe20000300000 */
.L_x_8455:
[----:B0--3--:R-:W-:Y:S01]  /*e120*/  IMAD R2, R10, 0x6c00, R26 ;  /* 0x00006c000a027824 */ /* 0x009fe200078e021a */
        /* <DEDUP_REMOVED lines=11> */
[----:B------:R-:W-:Y:S01]  /*e1e0*/  VIADD R3, R26, 0x31c00 ;  /* 0x00031c001a037836 */ /* 0x000fe20000000000 */
[----:B------:R-:W-:Y:S01]  /*e1f0*/  UMOV UR17, 0x40 ;  /* 0x0000004000117882 */ /* 0x000fe20000000000 */
[----:B------:R-:W-:-:S02]  /*e200*/  SHF.L.U32 R24, R24, 0x1f, RZ ;  /* 0x0000001f18187819 */ /* 0x000fc400000006ff */
[----:B------:R-:W-:Y:S01]  /*e210*/  UIMAD UR11, UR11, 0x90, UR5 ;  /* 0x000000900b0b78a4 */ /* 0x000fe2000f8e0205 */
[----:B------:R-:W-:Y:S01]  /*e220*/  IMAD R3, R22, 0x8, R3 ;  /* 0x0000000816037824 */ /* 0x000fe200078e0203 */
        /* <DEDUP_REMOVED lines=14> */
.L_x_8511:
[----:B------:R-:W-:Y:S05]  /*e310*/  @P0 BRA `(.L_x_8457) ;  /* 0x0000000000140947 */ /* 0x000fea0003800000 */
[----:B------:R-:W-:Y:S02]  /*e320*/  ISETP.NE.AND P1, PT, R27, RZ, PT ;  /* 0x000000ff1b00720c */ /* 0x000fe40003f25270 */
[----:B------:R-:W-:-:S04]  /*e330*/  MOV R2, 0x6c00 ;  /* 0x00006c0000027802 */ /* 0x000fc80000000f00 */
[----:B------:R2:W-:Y:S07]  /*e340*/  SYNCS.ARRIVE.TRANS64 RZ, [R3+URZ+0x50], R2 ;  /* 0x0000500203ff79a7 */ /* 0x0005ee000800003f */
[----:B------:R-:W-:Y:S05]  /*e350*/  @!P1 BRA `(.L_x_8457) ;  /* 0x0000000000049947 */ /* 0x000fea0003800000 */
[----:B------:R-:W-:Y:S01]  /*e360*/  BPT.TRAP 0x1 ;  /* 0x000000040000795c */ /* 0x000fe20000300000 */
.L_x_8457:
        /* <DEDUP_REMOVED lines=13> */
[----:B------:R-:W-:Y:S02]  /*e440*/  IMAD.MOV.U32 R7, RZ, RZ, R4 ;  /* 0x000000ffff077224 */ /* 0x000fe400078e0004 */
[----:B------:R-:W-:Y:S02]  /*e450*/  UIMAD UR11, UR11, 0x90, UR5 ;  /* 0x000000900b0b78a4 */ /* 0x000fe4000f8e0205 */
[----:B------:R-:W-:Y:S02]  /*e460*/  UIADD3 UR9, UR9, 0x50, URZ ;  /* 0x0000005009097890 */ /* 0x000fe4000fffe03f */
[----:B------:R-:W-:Y:S02]  /*e470*/  UIADD3 UR14, UR8, 0x200, URZ ;  /* 0x00000200080e7890 */ /* 0x000fe4000fffe03f */
[----:B------:R-:W-:Y:S02]  /*e480*/  UIADD3.X UR5, URZ, UR39, URZ, UP0, !UPT ;  /* 0x000000273f057290 */ /* 0x000fe400087fe43f */
[----:B------:R-:W-:-:S02]  /*e490*/  UIADD3 UR15, UR8, 0x2600, URZ ;  /* 0x00002600080f7890 */ /* 0x000fc4000fffe03f */
        /* <DEDUP_REMOVED lines=11> */
.L_x_8452:
[----:B------:R-:W-:Y:S05]  /*e550*/  BSYNC B1 ;  /* 0x0000000000017941 */ /* 0x000fea0003800000 */
.L_x_8451:
[----:B------:R-:W-:Y:S01]  /*e560*/  VIADD R22, R10, 0x1 ;  /* 0x000000010a167836 */ /* 0x000fe20000000000 */
[----:B------:R-:W-:Y:S04]  /*e570*/  BSSY B1, `(.L_x_8458) ;  /* 0x000006e000017945 */ /* 0x000fe80003800000 */
[----:B------:R-:W-:-:S04]  /*e580*/  ISETP.NE.AND P0, PT, R22, 0x2, PT ;  /* 0x000000021600780c */ /* 0x000fc80003f05270 */
[----:B0-----:R-:W-:Y:S02]  /*e590*/  SEL R24, RZ, 0x1, P0 ;  /* 0x00000001ff187807 */ /* 0x001fe40000000000 */
[----:B------:R-:W-:Y:S02]  /*e5a0*/  SEL R22, R22, RZ, P0 ;  /* 0x000000ff16167207 */ /* 0x000fe40000000000 */
[----:B------:R-:W-:Y:S01]  /*e5b0*/  LOP3.LUT R24, R11, R24, RZ, 0x3c, !PT ;  /* 0x000000180b187212 */ /* 0x000fe200078e3cff */
[----:B------:R-:W-:Y:S06]  /*e5c0*/  @!P6 BRA `(.L_x_8459) ;  /* 0x0000000400a0e947 */ /* 0x000fec0003800000 */
[----:B------:R-:W-:Y:S01]  /*e5d0*/  ULDC.64 UR4, c[0x0][0x3f8] ;  /* 0x0000fe0000047ab9 */ /* 0x000fe20000000a00 */
[----:B------:R-:W-:Y:S01]  /*e5e0*/  VIADD R13, R9, 0xffffffff ;  /* 0xffffffff090d7836 */ /* 0x000fe20000000000 */
[----:B------:R-:W-:-:S04]  /*e5f0*/  ISETP.NE.U32.AND P0, PT, RZ, UR4, PT ;  /* 0x00000004ff007c0c */ /* 0x000fc8000bf05070 */
[----:B------:R-:W-:-:S13]  /*e600*/  ISETP.NE.AND.EX P0, PT, RZ, UR5, PT, P0 ;  /* 0x00000005ff007c0c */ /* 0x000fda000bf05300 */
[----:B------:R-:W-:Y:S05]  /*e610*/  @!P0 BRA `(.L_x_8460) ;  /* 0x0000000000488947 */ /* 0x000fea0003800000 */
[----:B------:R-:W0:Y:S01]  /*e620*/  LDC R12, c[0x0][0x41c] ;  /* 0x00010700ff0c7b82 */ /* 0x000e220000000800 */
[----:B------:R-:W-:Y:S01]  /*e630*/  IMAD.MOV.U32 R15, RZ, RZ, R13 ;  /* 0x000000ffff0f7224 */ /* 0x000fe200078e000d */
[----:B------:R-:W-:Y:S02]  /*e640*/  ULDC.64 UR6, c[0x0][0x408] ;  /* 0x0001020000067ab9 */ /* 0x000fe40000000a00 */
[----:B------:R-:W-:-:S04]  /*e650*/  IMAD R5, R8, UR6, RZ ;  /* 0x0000000608057c24 */ /* 0x000fc8000f8e02ff */
[----:B------:R-:W-:Y:S01]  /*e660*/  IMAD R5, R6, UR7, R5 ;  /* 0x0000000706057c24 */ /* 0x000fe2000f8e0205 */
[----:B0-----:R-:W-:-:S13]  /*e670*/  ISETP.NE.AND P0, PT, R12, 0x1, PT ;  /* 0x000000010c00780c */ /* 0x001fda0003f05270 */
[----:B--2---:R-:W0:Y:S02]  /*e680*/  @P0 LDC.64 R2, c[0x0][0x420] ;  /* 0x00010800ff020b82 */ /* 0x004e240000000a00 */
[----:B0-----:R-:W-:-:S05]  /*e690*/  @P0 IMAD.HI.U32 R2, R13, R2, RZ ;  /* 0x000000020d020227 */ /* 0x001fca00078e00ff */
[----:B------:R-:W-:-:S04]  /*e6a0*/  @P0 SHF.R.U32.HI R15, RZ, R3, R2 ;  /* 0x00000003ff0f0219 */ /* 0x000fc80000011602 */
[--C-:B------:R-:W-:Y:S01]  /*e6b0*/  SHF.R.S32.HI R3, RZ, 0x1f, R15.reuse ;  /* 0x0000001fff037819 */ /* 0x100fe2000001140f */
[----:B------:R-:W-:-:S04]  /*e6c0*/  IMAD.MOV.U32 R2, RZ, RZ, R15 ;  /* 0x000000ffff027224 */ /* 0x000fc800078e000f */
[----:B------:R-:W-:-:S05]  /*e6d0*/  IMAD.WIDE.U32 R2, R6, UR6, R2 ;  /* 0x0000000606027c25 */ /* 0x000fca000f8e0002 */
[----:B------:R-:W-:Y:S02]  /*e6e0*/  IADD3 R3, R5, R3, RZ ;  /* 0x0000000305037210 */ /* 0x000fe40007ffe0ff */
[----:B------:R-:W-:-:S04]  /*e6f0*/  LEA R4, P0, R2, UR4, 0x2 ;  /* 0x0000000402047c11 */ /* 0x000fc8000f8010ff */
[----:B------:R-:W-:-:S05]  /*e700*/  LEA.HI.X R5, R2, UR5, R3, 0x2, P0 ;  /* 0x0000000502057c11 */ /* 0x000fca00080f1403 */
[----:B------:R0:W5:Y:S01]  /*e710*/  LDG.E R4, desc[UR60][R4.64] ;  /* 0x0000003c04047981 */ /* 0x000162000c1e1900 */
[----:B------:R-:W-:-:S04]  /*e720*/  IMAD.MOV R2, RZ, RZ, -R15 ;  /* 0x000000ffff027224 */ /* 0x000fc800078e0a0f */
[----:B------:R-:W-:-:S07]  /*e730*/  IMAD R13, R12, R2, R13 ;  /* 0x000000020c0d7224 */ /* 0x000fce00078e020d */
.L_x_8460:
[----:B--2---:R-:W-:Y:S01]  /*e740*/  IMAD R2, R22, 0x8, R26 ;  /* 0x0000000816027824 */ /* 0x004fe200078e021a */
[----:B------:R-:W-:-:S04]  /*e750*/  SHF.L.U32 R3, R24, 0x1f, RZ ;  /* 0x0000001f18037819 */ /* 0x000fc800000006ff */
[----:B------:R-:W2:Y:S02]  /*e760*/  SYNCS.PHASECHK.TRANS64.TRYWAIT P0, [R2+URZ+0x31c40], R3 ;  /* 0x031c4003020075a7 */ /* 0x000ea4000800017f */
[----:B--2---:R-:W-:Y:S05]  /*e770*/  @!P0 BRA `(.L_x_8461) ;  /* 0x0000001800d88947 */ /* 0x004fea0003800000 */
.L_x_8512:
        /* <DEDUP_REMOVED lines=9> */
.L_x_8462:
[----:B0-2---:R-:W-:Y:S01]  /*e810*/  IMAD R2, R22, 0x6c00, R26 ;  /* 0x00006c0016027824 */ /* 0x005fe200078e021a */
[----:B------:R-:W-:Y:S01]  /*e820*/  R2UR UR11, R13 ;  /* 0x000000000d0b72ca */ /* 0x000fe200000e0000 */
[----:B------:R-:W-:Y:S01]  /*e830*/  VIADD R3, R26, 0x31c00 ;  /* 0x00031c001a037836 */ /* 0x000fe20000000000 */
[----:B------:R-:W-:Y:S01]  /*e840*/  R2UR UR5, R23 ;  /* 0x00000000170572ca */ /* 0x000fe200000e0000 */
[----:B------:R-:W-:Y:S01]  /*e850*/  UIADD3 UR4, UP0, UR38, 0x370, URZ ;  /* 0x0000037026047890 */ /* 0x000fe2000ff1e03f */
[----:B------:R-:W-:Y:S01]  /*e860*/  R2UR UR8, R2 ;  /* 0x00000000020872ca */ /* 0x000fe200000e0000 */
[--C-:B------:R-:W-:Y:S01]  /*e870*/  IMAD R2, R22, 0x8, R3.reuse ;  /* 0x0000000816027824 */ /* 0x100fe200078e0203 */
[----:B------:R-:W-:Y:S01]  /*e880*/  R2UR UR12, R0 ;  /* 0x00000000000c72ca */ /* 0x000fe200000e0000 */
[----:B------:R-:W-:Y:S01]  /*e890*/  UMOV UR10, URZ ;  /* 0x0000003f000a7c82 */ /* 0x000fe20008000000 */
[----:B-----5:R-:W-:Y:S01]  /*e8a0*/  R2UR UR13, R4 ;  /* 0x00000000040d72ca */ /* 0x020fe200000e0000 */
[----:B------:R-:W-:Y:S01]  /*e8b0*/  UMOV UR6, 0x0 ;  /* 0x0000000000067882 */ /* 0x000fe20000000000 */
[----:B------:R-:W-:Y:S01]  /*e8c0*/  R2UR UR9, R2 ;  /* 0x00000000020972ca */ /* 0x000fe200000e0000 */
[----:B------:R-:W-:Y:S01]  /*e8d0*/  UMOV UR7, 0x14f00000 ;  /* 0x14f0000000077882 */ /* 0x000fe20000000000 */
[----:B------:R-:W-:Y:S01]  /*e8e0*/  UMOV UR17, 0x20 ;  /* 0x0000002000117882 */ /* 0x000fe20000000000 */
[----:B------:R-:W-:Y:S01]  /*e8f0*/  UMOV UR18, 0x40 ;  /* 0x0000004000127882 */ /* 0x000fe20000000000 */
[----:B------:R-:W-:Y:S01]  /*e900*/  SHF.L.U32 R11, R11, 0x1f, RZ ;  /* 0x0000001f0b0b7819 */ /* 0x000fe200000006ff */
[----:B------:R-:W-:Y:S01]  /*e910*/  UIMAD UR11, UR11, 0x90, UR5 ;  /* 0x000000900b0b78a4 */ /* 0x000fe2000f8e0205 */
[----:B------:R-:W-:Y:S01]  /*e920*/  IMAD R2, R10, 0x8, R3 ;  /* 0x000000080a027824 */ /* 0x000fe200078e0203 */
[----:B------:R-:W-:-:S02]  /*e930*/  UIADD3 UR14, UR8, 0x16a00, URZ ;  /* 0x00016a00080e7890 */ /* 0x000fc4000fffe03f */
[----:B------:R-:W-:Y:S02]  /*e940*/  UIADD3.X UR5, URZ, UR39, URZ, UP0, !UPT ;  /* 0x000000273f057290 */ /* 0x000fe400087fe43f */
[----:B------:R-:W-:Y:S02]  /*e950*/  UIADD3 UR15, UR8, 0x18e00, URZ ;  /* 0x00018e00080f7890 */ /* 0x000fe4000fffe03f */
[----:B------:R-:W-:Y:S02]  /*e960*/  UIADD3 UR9, UR9, 0x30, URZ ;  /* 0x0000003009097890 */ /* 0x000fe4000fffe03f */
[----:B------:R-:W-:-:S03]  /*e970*/  UIADD3 UR16, UR8, 0x1b200, URZ ;  /* 0x0001b20008107890 */ /* 0x000fc6000fffe03f */
[----:B------:R-:W-:-:S04]  /*e980*/  UMOV UR8, UR14 ;  /* 0x0000000e00087c82 */ /* 0x000fc80008000000 */
        /* <DEDUP_REMOVED lines=9> */
.L_x_8513:
[----:B------:R-:W-:Y:S05]  /*ea20*/  @P0 BRA `(.L_x_8464) ;  /* 0x0000000000140947 */ /* 0x000fea0003800000 */
[----:B------:R-:W-:Y:S02]  /*ea30*/  ISETP.NE.AND P1, PT, R27, RZ, PT ;  /* 0x000000ff1b00720c */ /* 0x000fe40003f25270 */
[----:B------:R-:W-:-:S04]  /*ea40*/  MOV R3, 0x6c00 ;  /* 0x00006c0000037802 */ /* 0x000fc80000000f00 */
[----:B------:R2:W-:Y:S07]  /*ea50*/  SYNCS.ARRIVE.TRANS64 RZ, [R2+URZ+0x50], R3 ;  /* 0x0000500302ff79a7 */ /* 0x0005ee000800003f */
[----:B------:R-:W-:Y:S05]  /*ea60*/  @!P1 BRA `(.L_x_8464) ;  /* 0x0000000000049947 */ /* 0x000fea0003800000 */
[----:B------:R-:W-:Y:S01]  /*ea70*/  BPT.TRAP 0x1 ;  /* 0x000000040000795c */ /* 0x000fe20000300000 */
.L_x_8464:
        /* <DEDUP_REMOVED lines=29> */
.L_x_8459:
[----:B------:R-:W-:Y:S05]  /*ec50*/  BSYNC B1 ;  /* 0x0000000000017941 */ /* 0x000fea0003800000 */
.L_x_8458:
[C---:B------:R-:W-:Y:S01]  /*ec60*/  ISETP.GT.AND P0, PT, R9.reuse, 0x1, PT ;  /* 0x000000010900780c */ /* 0x040fe20003f04270 */
[----:B0-2---:R-:W-:-:S04]  /*ec70*/  VIADD R2, R9, 0xfffffffe ;  /* 0xfffffffe09027836 */ /* 0x005fc80000000000 */
[----:B------:R-:W-:-:S08]  /*ec80*/  IMAD.MOV.U32 R9, RZ, RZ, R2 ;  /* 0x000000ffff097224 */ /* 0x000fd000078e0002 */
[----:B------:R-:W-:Y:S05]  /*ec90*/  @P0 BRA `(.L_x_8465) ;  /* 0xfffffff000700947 */ /* 0x000fea000383ffff */
.L_x_8441:
[----:B------:R-:W-:Y:S05]  /*eca0*/  BSYNC B0 ;  /* 0x0000000000007941 */ /* 0x000fea0003800000 */
.L_x_8440:
[----:B------:R-:W-:Y:S01]  /*ecb0*/  ISETP.NE.AND P0, PT, R27, RZ, PT ;  /* 0x000000ff1b00720c */ /* 0x000fe20003f05270 */
[----:B------:R-:W-:-:S12]  /*ecc0*/  BSSY B0, `(.L_x_8466) ;  /* 0x000000e000007945 */ /* 0x000fd80003800000 */
[----:B------:R-:W-:Y:S05]  /*ecd0*/  @P0 BRA `(.L_x_8467) ;  /* 0x0000000000300947 */ /* 0x000fea0003800000 */
[----:B------:R-:W2:Y:S01]  /*ece0*/  S2R R9, SR_LANEID ;  /* 0x0000000000097919 */ /* 0x000ea20000000000 */
[----:B------:R-:W-:Y:S01]  /*ecf0*/  VOTEU.ANY UR4, UPT, PT ;  /* 0x0000000000047886 */ /* 0x000fe200038e0100 */
[----:B------:R-:W3:Y:S01]  /*ed00*/  LDC.64 R2, c[0x0][0xc38] ;  /* 0x00030e00ff027b82 */ /* 0x000ee20000000a00 */
[----:B------:R-:W2:Y:S08]  /*ed10*/  FLO.U32 R4, UR4 ;  /* 0x0000000400047d00 */ /* 0x000eb000080e0000 */
[----:B0-----:R-:W3:Y:S01]  /*ed20*/  POPC R5, UR4 ;  /* 0x0000000400057d09 */ /* 0x001ee20008000000 */
[----:B--2---:R-:W-:-:S13]  /*ed30*/  ISETP.EQ.U32.AND P0, PT, R4, R9, PT ;  /* 0x000000090400720c */ /* 0x004fda0003f02070 */
[----:B---3--:R-:W2:Y:S01]  /*ed40*/  @P0 ATOMG.E.ADD.STRONG.GPU PT, R3, desc[UR60][R2.64], R5 ;  /* 0x00000005020309a8 */ /* 0x008ea200081ee1fc */
[----:B------:R-:W0:Y:S02]  /*ed50*/  S2R R6, SR_LTMASK ;  /* 0x0000000000067919 */ /* 0x000e240000003900 */
[----:B0-----:R-:W-:-:S04]  /*ed60*/  LOP3.LUT R6, R6, UR4, RZ, 0xc0, !PT ;  /* 0x0000000406067c12 */ /* 0x001fc8000f8ec0ff */
[----:B------:R-:W0:Y:S01]  /*ed70*/  POPC R9, R6 ;  /* 0x0000000600097309 */ /* 0x000e220000000000 */
[----:B--2---:R-:W0:Y:S02]  /*ed80*/  SHFL.IDX PT, R4, R3, R4, 0x1f ;  /* 0x00001f0403047589 */ /* 0x004e2400000e0000 */
[----:B0-----:R-:W-:-:S07]  /*ed90*/  IADD3 R16, R4, UR36, R9 ;  /* 0x0000002404107c10 */ /* 0x001fce000fffe009 */
.L_x_8467:
[----:B------:R-:W-:Y:S05]  /*eda0*/  BSYNC B0 ;  /* 0x0000000000007941 */ /* 0x000fea0003800000 */
.L_x_8466:
[----:B------:R-:W-:Y:S04]  /*edb0*/  BSSY B0, `(.L_x_8468) ;  /* 0x000002b000007945 */ /* 0x000fe80003800000 */
[----:B------:R-:W-:Y:S05]  /*edc0*/  @!P6 BRA `(.L_x_8469) ;  /* 0x0000000000a4e947 */ /* 0x000fea0003800000 */
[----:B------:R-:W-:Y:S01]  /*edd0*/  IMAD R3, R22, 0x8, R26 ;  /* 0x0000000816037824 */ /* 0x000fe200078e021a */
[----:B------:R-:W-:-:S04]  /*ede0*/  SHF.L.U32 R2, R24, 0x1f, RZ ;  /* 0x0000001f18027819 */ /* 0x000fc800000006ff */
[----:B------:R-:W2:Y:S02]  /*edf0*/  SYNCS.PHASECHK.TRANS64.TRYWAIT P0, [R3+URZ+0x31c60], R2 ;  /* 0x031c6002030075a7 */ /* 0x000ea4000800017f */
[----:B--2---:R-:W-:Y:S05]  /*ee00*/  @!P0 BRA `(.L_x_8470) ;  /* 0x00000014005c8947 */ /* 0x004fea0003800000 */
.L_x_8514:
        /* <DEDUP_REMOVED lines=9> */
.L_x_8471:
[----:B0-----:R-:W-:Y:S01]  /*eea0*/  IMAD R26, R22, 0x6c00, R26 ;  /* 0x00006c00161a7824 */ /* 0x001fe200078e021a */
        /* <DEDUP_REMOVED lines=10> */
[----:B------:R-:W-:-:S05]  /*ef50*/  R2UR UR13, R7 ;  /* 0x00000000070d72ca */ /* 0x000fca00000e0000 */
        /* <DEDUP_REMOVED lines=15> */
[----:B----4-:R-:W-:Y:S01]  /*f050*/  NOP ;  /* 0x0000000000007918 */ /* 0x010fe20000000000 */
.L_x_8469:
[----:B------:R-:W-:Y:S05]  /*f060*/  BSYNC B0 ;  /* 0x0000000000007941 */ /* 0x000fea0003800000 */
.L_x_8468:
[----:B------:R-:W-:-:S04]  /*f070*/  IADD3 R22, R22, 0x1, RZ ;  /* 0x0000000116167810 */ /* 0x000fc80007ffe0ff */
[----:B------:R-:W-:-:S04]  /*f080*/  ISETP.NE.AND P0, PT, R22, 0x2, PT ;  /* 0x000000021600780c */ /* 0x000fc80003f05270 */
[----:B--23--:R-:W-:Y:S02]  /*f090*/  SEL R3, RZ, 0x1, P0 ;  /* 0x00000001ff037807 */ /* 0x00cfe40000000000 */
[----:B------:R-:W-:Y:S02]  /*f0a0*/  SEL R22, R22, RZ, P0 ;  /* 0x000000ff16167207 */ /* 0x000fe40000000000 */
[----:B------:R-:W-:-:S07]  /*f0b0*/  LOP3.LUT R24, R24, R3, RZ, 0x3c, !PT ;  /* 0x0000000318187212 */ /* 0x000fce00078e3cff */
.L_x_8425:
[----:B------:R-:W-:Y:S05]  /*f0c0*/  BSYNC B6 ;  /* 0x0000000000067941 */ /* 0x000fea0003800000 */
.L_x_8423:
[----:B------:R-:W-:-:S03]  /*f0d0*/  UMOV UR4, 0xffffffff ;  /* 0xffffffff00047882 */ /* 0x000fc60000000000 */
[----:B------:R-:W-:Y:S05]  /*f0e0*/  BRA.DIV UR4, `(.L_x_8472) ;  /* 0x0000001204b87947 */ /* 0x000fea000b800000 */
[----:B0-----:R0:W2:Y:S04]  /*f0f0*/  SHFL.IDX PT, R5, R16, RZ, 0x1f ;  /* 0x00001fff10057589 */ /* 0x0010a800000e0000 */
[----:B------:R0:W3:Y:S02]  /*f100*/  SHFL.IDX PT, R4, R16, 0x1, 0x1f ;  /* 0x00201f0010047f89 */ /* 0x0000e400000e0000 */
.L_x_8518:
[----:B------:R-:W-:Y:S01]  /*f110*/  ULDC UR4, c[0x0][0xc14] ;  /* 0x0003050000047ab9 */ /* 0x000fe20000000800 */
[C---:B------:R-:W-:Y:S01]  /*f120*/  IMAD.IADD R7, R27.reuse, 0x1, R19 ;  /* 0x000000011b077824 */ /* 0x040fe200078e0213 */
[----:B------:R-:W-:Y:S01]  /*f130*/  ISETP.NE.AND P0, PT, R27, 0x1f, PT ;  /* 0x0000001f1b00780c */ /* 0x000fe20003f05270 */
[----:B------:R-:W-:Y:S01]  /*f140*/  IMAD.U32 R0, RZ, RZ, UR4 ;  /* 0x00000004ff007e24 */ /* 0x000fe2000f8e00ff */
[----:B------:R-:W-:Y:S01]  /*f150*/  BSSY B0, `(.L_x_8473) ;  /* 0x0000007000007945 */ /* 0x000fe20003800000 */
[----:B------:R-:W-:-:S03]  /*f160*/  IMAD.MOV.U32 R2, RZ, RZ, RZ ;  /* 0x000000ffff027224 */ /* 0x000fc600078e00ff */
[----:B------:R-:W-:-:S13]  /*f170*/  ISETP.GE.OR P0, PT, R7, R0, !P0 ;  /* 0x000000000700720c */ /* 0x000fda0004706670 */
[----:B------:R-:W-:Y:S05]  /*f180*/  @P0 BRA `(.L_x_8474) ;  /* 0x00000000000c0947 */ /* 0x000fea0003800000 */
[----:B------:R-:W4:Y:S02]  /*f190*/  LDC.64 R2, c[0x0][0xc58] ;  /* 0x00031600ff027b82 */ /* 0x000f240000000a00 */
[----:B----4-:R-:W-:-:S06]  /*f1a0*/  IMAD.WIDE R2, R7, 0x4, R2 ;  /* 0x0000000407027825 */ /* 0x010fcc00078e0202 */
[----:B------:R4:W5:Y:S02]  /*f1b0*/  LDG.E R2, desc[UR60][R2.64] ;  /* 0x0000003c02027981 */ /* 0x000964000c1e1900 */
.L_x_8474:
[----:B------:R-:W-:Y:S05]  /*f1c0*/  BSYNC B0 ;  /* 0x0000000000007941 */ /* 0x000fea0003800000 */
.L_x_8473:
[----:B------:R-:W-:-:S03]  /*f1d0*/  UMOV UR4, 0xffffffff ;  /* 0xffffffff00047882 */ /* 0x000fc60000000000 */
[----:B------:R-:W-:Y:S05]  /*f1e0*/  BRA.DIV UR4, `(.L_x_8475) ;  /* 0x0000001204c47947 */ /* 0x000fea000b800000 */
[----:B-----5:R-:W0:Y:S01]  /*f1f0*/  SHFL.UP PT, R14, R2, 0x1, RZ ;  /* 0x04200000020e7989 */ /* 0x020e2200000e00ff */
        /* <DEDUP_REMOVED lines=8> */
[----:B----4-:R-:W-:-:S05]  /*f280*/  IMAD.IADD R3, R13, 0x1, R14 ;  /* 0x000000010d037824 */ /* 0x010fca00078e020e */
        /* <DEDUP_REMOVED lines=10> */
[----:B------:R0:W4:Y:S02]  /*f330*/  SHFL.IDX PT, R14, R8, 0x1f, 0x1f ;  /* 0x03e01f00080e7f89 */ /* 0x00012400000e0000 */
.L_x_8526:
[----:B------:R-:W-:Y:S02]  /*f340*/  ULDC UR4, c[0x0][0xc10] ;  /* 0x0003040000047ab9 */ /* 0x000fe40000000800 */
[----:B------:R-:W-:-:S04]  /*f350*/  IMAD.U32 R7, RZ, RZ, UR4 ;  /* 0x00000004ff077e24 */ /* 0x000fc8000f8e00ff */
[----:B----4-:R-:W-:-:S04]  /*f360*/  IMAD R3, R14, R7, RZ ;  /* 0x000000070e037224 */ /* 0x010fc800078e02ff */
[----:B---3--:R-:W-:-:S05]  /*f370*/  IMAD.IADD R4, R4, 0x1, R3 ;  /* 0x0000000104047824 */ /* 0x008fca00078e0203 */
[----:B--2---:R-:W-:-:S13]  /*f380*/  ISETP.GT.AND P0, PT, R4, R5, PT ;  /* 0x000000050400720c */ /* 0x004fda0003f04270 */
[----:B------:R-:W-:Y:S05]  /*f390*/  @P0 BRA `(.L_x_8476) ;  /* 0x0000000000ac0947 */ /* 0x000fea0003800000 */
[----:B------:R-:W2:Y:S02]  /*f3a0*/  LDC R0, c[0x0][0xc14] ;  /* 0x00030500ff007b82 */ /* 0x000ea40000000800 */
.L_x_8481:
[----:B------:R-:W-:-:S05]  /*f3b0*/  VIADD R19, R19, 0x1f ;  /* 0x0000001f13137836 */ /* 0x000fca0000000000 */
[----:B--2---:R-:W-:-:S13]  /*f3c0*/  ISETP.GE.AND P0, PT, R19, R0, PT ;  /* 0x000000001300720c */ /* 0x004fda0003f06270 */
[----:B------:R-:W-:Y:S05]  /*f3d0*/  @P0 BRA `(.L_x_8477) ;  /* 0x0000000400540947 */ /* 0x000fea0003800000 */
[C---:B------:R-:W-:Y:S01]  /*f3e0*/  IMAD.IADD R7, R27.reuse, 0x1, R19 ;  /* 0x000000011b077824 */ /* 0x040fe200078e0213 */
[----:B------:R-:W-:Y:S01]  /*f3f0*/  ISETP.NE.AND P1, PT, R27, 0x1f, PT ;  /* 0x0000001f1b00780c */ /* 0x000fe20003f25270 */
[----:B------:R-:W-:Y:S01]  /*f400*/  BSSY B0, `(.L_x_8478) ;  /* 0x0000007000007945 */ /* 0x000fe20003800000 */
[----:B------:R-:W-:Y:S02]  /*f410*/  IMAD.MOV.U32 R2, RZ, RZ, RZ ;  /* 0x000000ffff027224 */ /* 0x000fe400078e00ff */
[----:B------:R-:W-:-:S13]  /*f420*/  ISETP.GE.OR P0, PT, R7, R0, !P1 ;  /* 0x000000000700720c */ /* 0x000fda0004f06670 */
[----:B------:R-:W-:Y:S05]  /*f430*/  @P0 BRA `(.L_x_8479) ;  /* 0x00000000000c0947 */ /* 0x000fea0003800000 */
[----:B------:R-:W2:Y:S02]  /*f440*/  LDC.64 R2, c[0x0][0xc58] ;  /* 0x00031600ff027b82 */ /* 0x000ea40000000a00 */
[----:B--2---:R-:W-:-:S06]  /*f450*/  IMAD.WIDE R2, R7, 0x4, R2 ;  /* 0x0000000407027825 */ /* 0x004fcc00078e0202 */
[----:B------:R2:W5:Y:S02]  /*f460*/  LDG.E R2, desc[UR60][R2.64] ;  /* 0x0000003c02027981 */ /* 0x000564000c1e1900 */
.L_x_8479:
[----:B------:R-:W-:Y:S05]  /*f470*/  BSYNC B0 ;  /* 0x0000000000007941 */ /* 0x000fea0003800000 */
.L_x_8478:
[----:B------:R-:W-:-:S03]  /*f480*/  UMOV UR4, 0xffffffff ;  /* 0xffffffff00047882 */ /* 0x000fc60000000000 */
[----:B------:R-:W-:Y:S05]  /*f490*/  BRA.DIV UR4, `(.L_x_8480) ;  /* 0x0000001204e87947 */ /* 0x000fea000b800000 */
[----:B-----5:R-:W3:Y:S01]  /*f4a0*/  SHFL.UP PT, R14, R2, 0x1, RZ ;  /* 0x04200000020e7989 */ /* 0x020ee200000e00ff */
[C---:B------:R-:W-:Y:S02]  /*f4b0*/  ISETP.NE.AND P0, PT, R27.reuse, RZ, PT ;  /* 0x000000ff1b00720c */ /* 0x040fe40003f05270 */
[C---:B------:R-:W-:Y:S02]  /*f4c0*/  ISETP.GE.U32.AND P1, PT, R27.reuse, 0x2, PT ;  /* 0x000000021b00780c */ /* 0x040fe40003f26070 */
[----:B---3--:R-:W-:Y:S02]  /*f4d0*/  SEL R13, R14, RZ, P0 ;  /* 0x000000ff0e0d7207 */ /* 0x008fe40000000000 */
[----:B------:R-:W-:Y:S02]  /*f4e0*/  ISETP.GE.U32.AND P0, PT, R27, 0x4, PT ;  /* 0x000000041b00780c */ /* 0x000fe40003f06070 */
[----:B------:R-:W-:-:S05]  /*f4f0*/  IADD3 R13, R2, R13, RZ ;  /* 0x0000000d020d7210 */ /* 0x000fca0007ffe0ff */
[----:B------:R-:W3:Y:S02]  /*f500*/  SHFL.UP PT, R14, R13, 0x2, RZ ;  /* 0x044000000d0e7989 */ /* 0x000ee400000e00ff */
[----:B---3--:R-:W-:Y:S02]  /*f510*/  SEL R14, R14, RZ, P1 ;  /* 0x000000ff0e0e7207 */ /* 0x008fe40000800000 */
[----:B------:R-:W-:-:S03]  /*f520*/  ISETP.GE.U32.AND P1, PT, R27, 0x8, PT ;  /* 0x000000081b00780c */ /* 0x000fc60003f26070 */
[----:B--2---:R-:W-:-:S05]  /*f530*/  IMAD.IADD R3, R13, 0x1, R14 ;  /* 0x000000010d037824 */ /* 0x004fca00078e020e */
[----:B------:R-:W2:Y:S02]  /*f540*/  SHFL.UP PT, R14, R3, 0x4, RZ ;  /* 0x04800000030e7989 */ /* 0x000ea400000e00ff */
[----:B--2---:R-:W-:Y:S02]  /*f550*/  SEL R6, R14, RZ, P0 ;  /* 0x000000ff0e067207 */ /* 0x004fe40000000000 */
[----:B------:R-:W-:-:S03]  /*f560*/  ISETP.GE.U32.AND P0, PT, R27, 0x10, PT ;  /* 0x000000101b00780c */ /* 0x000fc60003f06070 */
[----:B------:R-:W-:-:S05]  /*f570*/  IMAD.IADD R6, R3, 0x1, R6 ;  /* 0x0000000103067824 */ /* 0x000fca00078e0206 */
[----:B------:R-:W2:Y:S02]  /*f580*/  SHFL.UP PT, R14, R6, 0x8, RZ ;  /* 0x05000000060e7989 */ /* 0x000ea400000e00ff */
[----:B--2---:R-:W-:-:S05]  /*f590*/  SEL R7, R14, RZ, P1 ;  /* 0x000000ff0e077207 */ /* 0x004fca0000800000 */
[----:B------:R-:W-:-:S05]  /*f5a0*/  IMAD.IADD R7, R6, 0x1, R7 ;  /* 0x0000000106077824 */ /* 0x000fca00078e0207 */
[----:B------:R-:W0:Y:S02]  /*f5b0*/  SHFL.UP PT, R14, R7, 0x10, RZ ;  /* 0x06000000070e7989 */ /* 0x000e2400000e00ff */
[----:B0-----:R-:W-:-:S05]  /*f5c0*/  SEL R8, R14, RZ, P0 ;  /* 0x000000ff0e087207 */ /* 0x001fca0000000000 */
[----:B------:R-:W-:-:S05]  /*f5d0*/  IMAD.IADD R8, R7, 0x1, R8 ;  /* 0x0000000107087824 */ /* 0x000fca00078e0208 */
[----:B------:R0:W2:Y:S02]  /*f5e0*/  SHFL.IDX PT, R14, R8, 0x1f, 0x1f ;  /* 0x03e01f00080e7f89 */ /* 0x0000a400000e0000 */
.L_x_8534:
[----:B------:R-:W-:Y:S02]  /*f5f0*/  ULDC UR4, c[0x0][0xc10] ;  /* 0x0003040000047ab9 */ /* 0x000fe40000000800 */
[----:B------:R-:W-:-:S04]  /*f600*/  IMAD.U32 R7, RZ, RZ, UR4 ;  /* 0x00000004ff077e24 */ /* 0x000fc8000f8e00ff */
[----:B--2---:R-:W-:-:S04]  /*f610*/  IMAD R3, R14, R7, RZ ;  /* 0x000000070e037224 */ /* 0x004fc800078e02ff */
[----:B------:R-:W-:-:S05]  /*f620*/  IMAD.IADD R4, R3, 0x1, R4 ;  /* 0x0000000103047824 */ /* 0x000fca00078e0204 */
[----:B------:R-:W-:-:S13]  /*f630*/  ISETP.GT.AND P0, PT, R4, R5, PT ;  /* 0x000000050400720c */ /* 0x000fda0003f04270 */
[----:B------:R-:W-:Y:S05]  /*f640*/  @!P0 BRA `(.L_x_8481) ;  /* 0xfffffffc00588947 */ /* 0x000fea000383ffff */
.L_x_8476:
        /* <DEDUP_REMOVED lines=8> */
.L_x_8538:
[----:B------:R-:W-:Y:S01]  /*f6d0*/  ISETP.NE.AND P0, PT, R3, RZ, PT ;  /* 0x000000ff0300720c */ /* 0x000fe20003f05270 */
[----:B------:R-:W-:-:S12]  /*f6e0*/  IMAD.MOV.U32 R14, RZ, RZ, RZ ;  /* 0x000000ffff0e7224 */ /* 0x000fd800078e00ff */
[----:B------:R-:W-:Y:S05]  /*f6f0*/  @!P0 BRA `(.L_x_8483) ;  /* 0x0000000000108947 */ /* 0x000fea0003800000 */
[----:B------:R-:W-:Y:S01]  /*f700*/  UMOV UR4, 0xffffffff ;  /* 0xffffffff00047882 */ /* 0x000fe20000000000 */
[----:B------:R-:W-:Y:S02]  /*f710*/  VIADD R12, R4, 0xffffffff ;  /* 0xffffffff040c7836 */ /* 0x000fe40000000000 */
[----:B------:R-:W-:Y:S05]  /*f720*/  BRA.DIV UR4, `(.L_x_8484) ;  /* 0x00000016045c7947 */ /* 0x000fea000b800000 */
[----:B------:R4:W0:Y:S02]  /*f730*/  SHFL.IDX PT, R14, R8, R12, 0x1f ;  /* 0x00001f0c080e7589 */ /* 0x00082400000e0000 */
.L_x_8483:
[----:B---3--:R-:W-:Y:S01]  /*f740*/  IABS R6, R17 ;  /* 0x0000001100067213 */ /* 0x008fe20000000000 */
[----:B0-----:R-:W-:Y:S02]  /*f750*/  IMAD R16, R14, R7, R16 ;  /* 0x000000070e107224 */ /* 0x001fe400078e0210 */
[----:B------:R-:W-:Y:S01]  /*f760*/  IMAD.IADD R19, R4, 0x1, R19 ;  /* 0x0000000104137824 */ /* 0x000fe200078e0213 */
[----:B----4-:R-:W0:Y:S01]  /*f770*/  I2F.RP R8, R6 ;  /* 0x0000000600087306 */ /* 0x010e220000209400 */
[----:B------:R-:W-:Y:S01]  /*f780*/  IMAD.IADD R10, R5, 0x1, -R16 ;  /* 0x00000001050a7824 */ /* 0x000fe200078e0a10 */
[----:B------:R-:W-:-:S04]  /*f790*/  IABS R5, R17 ;  /* 0x0000001100057213 */ /* 0x000fc80000000000 */
[----:B------:R-:W-:Y:S02]  /*f7a0*/  IADD3 R5, RZ, -R5, RZ ;  /* 0x80000005ff057210 */ /* 0x000fe40007ffe0ff */
[----:B0-----:R-:W2:Y:S02]  /*f7b0*/  MUFU.RCP R8, R8 ;  /* 0x0000000800087308 */ /* 0x001ea40000001000 */
[----:B--2---:R-:W-:-:S06]  /*f7c0*/  VIADD R2, R8, 0xffffffe ;  /* 0x0ffffffe08027836 */ /* 0x004fcc0000000000 */
[----:B------:R0:W2:Y:S02]  /*f7d0*/  F2I.FTZ.U32.TRUNC.NTZ R3, R2 ;  /* 0x0000000200037305 */ /* 0x0000a4000021f000 */
[----:B0-----:R-:W-:Y:S02]  /*f7e0*/  IMAD.MOV.U32 R2, RZ, RZ, RZ ;  /* 0x000000ffff027224 */ /* 0x001fe400078e00ff */
[----:B--2---:R-:W-:-:S04]  /*f7f0*/  IMAD.MOV R7, RZ, RZ, -R3 ;  /* 0x000000ffff077224 */ /* 0x004fc800078e0a03 */
        /* <DEDUP_REMOVED lines=19> */
.L_x_8477:
[----:B------:R-:W-:Y:S01]  /*f930*/  UMOV UR4, URZ ;  /* 0x0000003f00047c82 */ /* 0x000fe20008000000 */
[----:B------:R-:W-:Y:S01]  /*f940*/  UMOV UR5, URZ ;  /* 0x0000003f00057c82 */ /* 0x000fe20008000000 */
[----:B------:R-:W-:Y:S01]  /*f950*/  ULDC UR6, c[0x0][0xc14] ;  /* 0x0003050000067ab9 */ /* 0x000fe20000000800 */
[----:B------:R-:W-:Y:S02]  /*f960*/  IMAD.MOV.U32 R16, RZ, RZ, R5 ;  /* 0x000000ffff107224 */ /* 0x000fe400078e0005 */
[----:B------:R-:W-:Y:S02]  /*f970*/  IMAD.U32 R17, RZ, RZ, UR4 ;  /* 0x00000004ff117e24 */ /* 0x000fe4000f8e00ff */
[----:B------:R-:W-:Y:S02]  /*f980*/  IMAD.U32 R18, RZ, RZ, UR5 ;  /* 0x00000005ff127e24 */ /* 0x000fe4000f8e00ff */
[----:B------:R-:W-:-:S07]  /*f990*/  IMAD.U32 R19, RZ, RZ, UR6 ;  /* 0x00000006ff137e24 */ /* 0x000fce000f8e00ff */
.L_x_8485:
[----:B------:R-:W-:Y:S01]  /*f9a0*/  ISETP.NE.AND P0, PT, R27, RZ, PT ;  /* 0x000000ff1b00720c */ /* 0x000fe20003f05270 */
[----:B------:R-:W-:Y:S05]  /*f9b0*/  WARPSYNC.ALL ;  /* 0x0000000000007948 */ /* 0x000fea0003800000 */
[----:B------:R-:W-:Y:S07]  /*f9c0*/  BAR.SYNC.DEFER_BLOCKING 0x4, 0x1a0 ;  /* 0x0106800000007b1d */ /* 0x000fee0000010000 */
[----:B------:R-:W-:Y:S01]  /*f9d0*/  @!P0 MOV R2, 0x400 ;  /* 0x0000040000028802 */ /* 0x000fe20000000f00 */
[----:B------:R-:W2:Y:S03]  /*f9e0*/  @!P0 S2R R3, SR_CgaCtaId ;  /* 0x0000000000038919 */ /* 0x000ea60000008800 */
[----:B--2---:R-:W-:-:S05]  /*f9f0*/  @!P0 LEA R2, R3, R2, 0x18 ;  /* 0x0000000203028211 */ /* 0x004fca00078ec0ff */
[----:B------:R2:W-:Y:S01]  /*fa00*/  @!P0 STS.128 [R2+0x31cd0], R16 ;  /* 0x031cd01002008388 */ /* 0x0005e20000000c00 */
[----:B------:R-:W-:Y:S06]  /*fa10*/  BAR.ARV 0x5, 0x1a0 ;  /* 0x0146800000007b1d */ /* 0x000fec0000002000 */
[----:B------:R-:W-:-:S13]  /*fa20*/  ISETP.GE.AND P0, PT, R19, R0, PT ;  /* 0x000000001300720c */ /* 0x000fda0003f06270 */
[----:B------:R-:W-:Y:S05]  /*fa30*/  @!P0 BRA `(.L_x_8486) ;  /* 0xffffffc800048947 */ /* 0x000fea000383ffff */
.L_x_8421:
[----:B0-----:R-:W3:Y:S01]  /*fa40*/  LDL.LU R0, [R1+0xc] ;  /* 0x00000c0001007983 */ /* 0x001ee20000300800 */
[----:B------:R-:W-:Y:S01]  /*fa50*/  BSSY B0, `(.L_x_8487) ;  /* 0x000000b000007945 */ /* 0x000fe20003800000 */
[----:B------:R-:W0:Y:S01]  /*fa60*/  S2R R5, SR_CgaCtaId ;  /* 0x0000000000057919 */ /* 0x000e220000008800 */
[----:B---3--:R-:W-:-:S05]  /*fa70*/  VIADD R0, R0, 0x1 ;  /* 0x0000000100007836 */ /* 0x008fca0000000000 */
[----:B--2---:R-:W-:-:S04]  /*fa80*/  LEA.HI R2, R0, R0, RZ, 0x1 ;  /* 0x0000000000027211 */ /* 0x004fc800078f08ff */
[----:B------:R-:W-:Y:S02]  /*fa90*/  LOP3.LUT R3, R2, 0xfffffffe, RZ, 0xc0, !PT ;  /* 0xfffffffe02037812 */ /* 0x000fe400078ec0ff */
[----:B------:R-:W-:-:S03]  /*faa0*/  MOV R2, 0x400 ;  /* 0x0000040000027802 */ /* 0x000fc60000000f00 */
[----:B------:R-:W-:Y:S01]  /*fab0*/  IMAD.IADD R0, R0, 0x1, -R3 ;  /* 0x0000000100007824 */ /* 0x000fe200078e0a03 */
[----:B0-----:R-:W-:-:S04]  /*fac0*/  LEA R9, R5, R2, 0x18 ;  /* 0x0000000205097211 */ /* 0x001fc800078ec0ff */
[----:B------:R-:W-:-:S04]  /*fad0*/  SHF.L.U32 R0, R0, 0x1f, RZ ;  /* 0x0000001f00007819 */ /* 0x000fc800000006ff */
[----:B------:R-:W0:Y:S02]  /*fae0*/  SYNCS.PHASECHK.TRANS64.TRYWAIT P0, [R9+URZ+0x31c20], R0 ;  /* 0x031c2000090075a7 */ /* 0x000e24000800017f */
[----:B0-----:R-:W-:Y:S05]  /*faf0*/  @!P0 BRA `(.L_x_8488) ;  /* 0x00000010008c8947 */ /* 0x001fea0003800000 */
.L_x_8541:
[----:B------:R-:W-:Y:S05]  /*fb00*/  BSYNC B0 ;  /* 0x0000000000007941 */ /* 0x000fea0003800000 */
.L_x_8487:
[----:B------:R-:W-:-:S03]  /*fb10*/  UMOV UR4, 0xffffffff ;  /* 0xffffffff00047882 */ /* 0x000fc60000000000 */
[----:B------:R-:W-:Y:S05]  /*fb20*/  BRA.DIV UR4, `(.L_x_8489) ;  /* 0x0000001204947947 */ /* 0x000fea000b800000 */
[----:B0-----:R-:W0:Y:S02]  /*fb30*/  S2R R0, SR_TID.X ;  /* 0x0000000000007919 */ /* 0x001e240000002100 */
[----:B0-----:R-:W-:-:S04]  /*fb40*/  SHF.R.U32.HI R0, RZ, 0x5, R0 ;  /* 0x00000005ff007819 */ /* 0x001fc80000011600 */
[----:B------:R-:W-:-:S05]  /*fb50*/  LOP3.LUT R0, R0, 0x3, RZ, 0xc0, !PT ;  /* 0x0000000300007812 */ /* 0x000fca00078ec0ff */
[----:B------:R0:W2:Y:S02]  /*fb60*/  SHFL.IDX PT, R14, R0, RZ, 0x1f ;  /* 0x00001fff000e7589 */ /* 0x0000a400000e0000 */
.L_x_8544:
[----:B--2---:R-:W-:Y:S01]  /*fb70*/  ISETP.NE.AND P0, PT, R14, RZ, PT ;  /* 0x000000ff0e00720c */ /* 0x004fe20003f05270 */
[----:B------:R-:W-:-:S12]  /*fb80*/  BSSY B0, `(.L_x_8490) ;  /* 0x0000024000007945 */ /* 0x000fd80003800000 */
[----:B------:R-:W-:Y:S05]  /*fb90*/  @P0 BRA `(.L_x_8491) ;  /* 0x0000000000880947 */ /* 0x000fea0003800000 */
[----:B------:R-:W-:-:S03]  /*fba0*/  UMOV UR4, 0xffffffff ;  /* 0xffffffff00047882 */ /* 0x000fc60000000000 */
[----:B------:R-:W-:Y:S05]  /*fbb0*/  BRA.DIV UR4, `(.L_x_8492) ;  /* 0x0000001204a47947 */ /* 0x000fea000b800000 */
[----:B------:R-:W-:-:S13]  /*fbc0*/  ELECT P6, URZ, PT ;  /* 0x00000000003f782f */ /* 0x000fda00038c0000 */
.L_x_8547:
[----:B------:R-:W-:Y:S05]  /*fbd0*/  @!P6 BRA `(.L_x_8491) ;  /* 0x000000000078e947 */ /* 0x000fea0003800000 */
[----:B0-----:R-:W2:Y:S02]  /*fbe0*/  LDL.LU R0, [R1+0x14] ;  /* 0x0000140001007983 */ /* 0x001ea40000300800 */
[----:B--2---:R-:W-:-:S04]  /*fbf0*/  LOP3.LUT R0, R0, 0x2, RZ, 0xfc, !PT ;  /* 0x0000000200007812 */ /* 0x004fc800078efcff */
[----:B------:R-:W-:-:S13]  /*fc00*/  ISETP.NE.AND P2, PT, R0, 0x3, PT ;  /* 0x000000030000780c */ /* 0x000fda0003f45270 */
[----:B------:R-:W-:Y:S05]  /*fc10*/  @!P2 BRA `(.L_x_8493) ;  /* 0x000000000004a947 */ /* 0x000fea0003800000 */
[----:B------:R-:W-:Y:S01]  /*fc20*/  BPT.TRAP 0x1 ;  /* 0x000000040000795c */ /* 0x000fe20000300000 */
.L_x_8493:
[----:B------:R-:W-:Y:S01]  /*fc30*/  IADD3 R3, R9, 0x31c40, RZ ;  /* 0x00031c4009037810 */ /* 0x000fe20007ffe0ff */
[----:B------:R-:W-:Y:S01]  /*fc40*/  VIADD R0, R22, 0x1 ;  /* 0x0000000116007836 */ /* 0x000fe20000000000 */
[----:B------:R-:W-:-:S03]  /*fc50*/  SHF.L.U32 R2, R24, 0x1f, RZ ;  /* 0x0000001f18027819 */ /* 0x000fc600000006ff */
[----:B------:R-:W-:Y:S01]  /*fc60*/  IMAD R7, R22, 0x8, R3 ;  /* 0x0000000816077824 */ /* 0x000fe200078e0203 */
[----:B------:R-:W-:-:S03]  /*fc70*/  ISETP.NE.AND P1, PT, R0, 0x2, PT ;  /* 0x000000020000780c */ /* 0x000fc60003f25270 */
[----:B------:R-:W0:Y:S01]  /*fc80*/  SYNCS.PHASECHK.TRANS64.TRYWAIT P0, [R7+URZ], R2 ;  /* 0x00000002070075a7 */ /* 0x000e22000800017f */
[----:B------:R-:W-:Y:S02]  /*fc90*/  SEL R5, RZ, 0x1, P1 ;  /* 0x00000001ff057807 */ /* 0x000fe40000800000 */
[----:B------:R-:W-:Y:S02]  /*fca0*/  SEL R4, R0, RZ, P1 ;  /* 0x000000ff00047207 */ /* 0x000fe40000800000 */
[----:B------:R-:W-:-:S03]  /*fcb0*/  LOP3.LUT R0, R24, R5, RZ, 0x3c, !PT ;  /* 0x0000000518007212 */ /* 0x000fc600078e3cff */
[----:B------:R-:W-:Y:S01]  /*fcc0*/  IMAD R3, R4, 0x8, R3 ;  /* 0x0000000804037824 */ /* 0x000fe200078e0203 */
[----:B------:R-:W-:Y:S01]  /*fcd0*/  SHF.L.U32 R0, R0, 0x1f, RZ ;  /* 0x0000001f00007819 */ /* 0x000fe200000006ff */
[----:B0-----:R-:W-:Y:S06]  /*fce0*/  @!P0 BRA `(.L_x_8494) ;  /* 0x0000001000788947 */ /* 0x001fec0003800000 */
.L_x_8548:
[----:B------:R-:W2:Y:S02]  /*fcf0*/  SYNCS.PHASECHK.TRANS64.TRYWAIT P0, [R3+URZ], R0 ;  /* 0x00000000030075a7 */ /* 0x000ea4000800017f */
[----:B--2---:R-:W-:Y:S05]  /*fd00*/  @!P0 BRA `(.L_x_8495) ;  /* 0x0000001000848947 */ /* 0x004fea0003800000 */
.L_x_8549:
[----:B------:R-:W-:Y:S05]  /*fd10*/  @!P2 BRA `(.L_x_8496) ;  /* 0x000000000004a947 */ /* 0x000fea0003800000 */
[----:B------:R-:W-:Y:S01]  /*fd20*/  BPT.TRAP 0x1 ;  /* 0x000000040000795c */ /* 0x000fe20000300000 */
.L_x_8496:
[----:B--2---:R-:W-:-:S04]  /*fd30*/  VIADD R3, R9, 0x31c60 ;  /* 0x00031c6009037836 */ /* 0x004fc80000000000 */
[----:B------:R-:W-:-:S04]  /*fd40*/  IMAD R5, R22, 0x8, R3 ;  /* 0x0000000816057824 */ /* 0x000fc800078e0203 */
[----:B------:R-:W2:Y:S02]  /*fd50*/  SYNCS.PHASECHK.TRANS64.TRYWAIT P0, [R5+URZ], R2 ;  /* 0x00000002050075a7 */ /* 0x000ea4000800017f */
[----:B--2---:R-:W-:Y:S05]  /*fd60*/  @!P0 BRA `(.L_x_8497) ;  /* 0x0000001000808947 */ /* 0x004fea0003800000 */
.L_x_8550:
[----:B------:R-:W-:-:S07]  /*fd70*/  IMAD R3, R4, 0x8, R3 ;  /* 0x0000000804037824 */ /* 0x000fce00078e0203 */
.L_x_8498:
[----:B---3--:R3:W4:Y:S02]  /*fd80*/  SYNCS.PHASECHK.TRANS64.TRYWAIT P0, [R3+URZ], R0 ;  /* 0x00000000030075a7 */ /* 0x008724000800017f */
[----:B----4-:R-:W-:Y:S05]  /*fd90*/  @!P0 NANOSLEEP.SYNCS 0x989680 ;  /* 0x009896800000895d */ /* 0x010fea0003900000 */
[----:B------:R-:W4:Y:S02]  /*fda0*/  @!P0 SYNCS.PHASECHK.TRANS64 P0, [R3+URZ], R0 ;  /* 0x00000000030085a7 */ /* 0x000f24000800007f */
[----:B----4-:R-:W-:Y:S05]  /*fdb0*/  @!P0 BRA `(.L_x_8498) ;  /* 0xfffffffc00f08947 */ /* 0x010fea000383ffff */
.L_x_8491:
[----:B------:R-:W-:Y:S05]  /*fdc0*/  BSYNC B0 ;  /* 0x0000000000007941 */ /* 0x000fea0003800000 */
.L_x_8490:
[----:B------:R-:W-:Y:S05]  /*fdd0*/  EXIT ;  /* 0x000000000000794d */ /* 0x000fea0003800000 */
.L_x_8383:
[----:B0-----:R-:W-:-:S04]  /*fde0*/  MOV R3, UR36 ;  /* 0x0000002400037c02 */ /* 0x001fc80008000f00 */
[----:B------:R0:W1:Y:S03]  /*fdf0*/  SYNCS.PHASECHK.TRANS64.TRYWAIT P1, [R3+URZ+0x31c00], R0 ;  /* 0x031c0000030075a7 */ /* 0x000066000802017f */
[----:B-1----:R-:W-:Y:S05]  /*fe00*/  @!P1 NANOSLEEP.SYNCS 0x989680 ;  /* 0x009896800000995d */ /* 0x002fea0003900000 */
[----:B------:R-:W1:Y:S02]  /*fe10*/  @!P1 SYNCS.PHASECHK.TRANS64 P1, [R3+URZ+0x31c00], R0 ;  /* 0x031c0000030095a7 */ /* 0x000e64000802007f */
[----:B-1----:R-:W-:Y:S05]  /*fe20*/  @!P1 BRA `(.L_x_8383) ;  /* 0xfffffffc00ec9947 */ /* 0x002fea000383ffff */
[----:B------:R-:W-:Y:S05]  /*fe30*/  BRA `(.L_x_8499) ;  /* 0xffffff1400c87947 */ /* 0x000fea000383ffff */
.L_x_8387:
[----:B-1----:R1:W2:Y:S02]  /*fe40*/  SYNCS.PHASECHK.TRANS64.TRYWAIT P2, [R0+URZ+0x31c30], R3 ;  /* 0x031c3003000075a7 */ /* 0x0022a4000804017f */
[----:B--2---:R-:W-:Y:S05]  /*fe50*/  @!P2 NANOSLEEP.SYNCS 0x989680 ;  /* 0x009896800000a95d */ /* 0x004fea0003900000 */
[----:B------:R-:W2:Y:S02]  /*fe60*/  @!P2 SYNCS.PHASECHK.TRANS64 P2, [R0+URZ+0x31c30], R3 ;  /* 0x031c30030000a5a7 */ /* 0x000ea4000804007f */
[----:B--2---:R-:W-:Y:S05]  /*fe70*/  @!P2 BRA `(.L_x_8387) ;  /* 0xfffffffc00f0a947 */ /* 0x004fea000383ffff */
[----:B------:R-:W-:Y:S05]  /*fe80*/  BRA `(.L_x_8386) ;  /* 0xffffff1400ec7947 */ /* 0x000fea000383ffff */
.L_x_8392:
[----:B-1----:R-:W-:-:S04]  /*fe90*/  IMAD.U32 R9, RZ, RZ, UR6 ;  /* 0x00000006ff097e24 */ /* 0x002fc8000f8e00ff */
[----:B------:R1:W2:Y:S03]  /*fea0*/  SYNCS.PHASECHK.TRANS64.TRYWAIT P2, [R9+URZ+0x31c30], R8 ;  /* 0x031c3008090075a7 */ /* 0x0002a6000804017f */
[----:B--2---:R-:W-:Y:S05]  /*feb0*/  @!P2 NANOSLEEP.SYNCS 0x989680 ;  /* 0x009896800000a95d */ /* 0x004fea0003900000 */
[----:B------:R-:W2:Y:S02]  /*fec0*/  @!P2 SYNCS.PHASECHK.TRANS64 P2, [R9+URZ+0x31c30], R8 ;  /* 0x031c30080900a5a7 */ /* 0x000ea4000804007f */
[----:B--2---:R-:W-:Y:S05]  /*fed0*/  @!P2 BRA `(.L_x_8392) ;  /* 0xfffffffc00eca947 */ /* 0x004fea000383ffff */
[----:B------:R-:W-:Y:S05]  /*fee0*/  BRA `(.L_x_8389) ;  /* 0xffffff5800447947 */ /* 0x000fea000383ffff */
.L_x_8396:
[----:B-1----:R-:W-:-:S04]  /*fef0*/  IMAD.U32 R8, RZ, RZ, UR6 ;  /* 0x00000006ff087e24 */ /* 0x002fc8000f8e00ff */
[----:B------:R1:W2:Y:S03]  /*ff00*/  SYNCS.PHASECHK.TRANS64.TRYWAIT P2, [R8+URZ+0x31c50], R7 ;  /* 0x031c5007080075a7 */ /* 0x0002a6000804017f */
[----:B--2---:R-:W-:Y:S05]  /*ff10*/  @!P2 NANOSLEEP.SYNCS 0x989680 ;  /* 0x009896800000a95d */ /* 0x004fea0003900000 */
[----:B------:R-:W2:Y:S02]  /*ff20*/  @!P2 SYNCS.PHASECHK.TRANS64 P2, [R8+URZ+0x31c50], R7 ;  /* 0x031c50070800a5a7 */ /* 0x000ea4000804007f */
[----:B--2---:R-:W-:Y:S05]  /*ff30*/  @!P2 BRA `(.L_x_8396) ;  /* 0xfffffffc00eca947 */ /* 0x004fea000383ffff */
[----:B------:R-:W-:Y:S05]  /*ff40*/  BRA `(.L_x_8393) ;  /* 0xffffff6c00e87947 */ /* 0x000fea000383ffff */
.L_x_8401:
[----:B-1----:R-:W-:-:S04]  /*ff50*/  IMAD.U32 R5, RZ, RZ, UR9 ;  /* 0x00000009ff057e24 */ /* 0x002fc8000f8e00ff */
[----:B------:R1:W2:Y:S03]  /*ff60*/  SYNCS.PHASECHK.TRANS64.TRYWAIT P0, [R5+URZ+0x31c50], R0 ;  /* 0x031c5000050075a7 */ /* 0x0002a6000800017f */
[----:B--2---:R-:W-:Y:S05]  /*ff70*/  @!P0 NANOSLEEP.SYNCS 0x989680 ;  /* 0x009896800000895d */ /* 0x004fea0003900000 */
[----:B------:R-:W2:Y:S02]  /*ff80*/  @!P0 SYNCS.PHASECHK.TRANS64 P0, [R5+URZ+0x31c50], R0 ;  /* 0x031c5000050085a7 */ /* 0x000ea4000800007f */
[----:B--2---:R-:W-:Y:S05]  /*ff90*/  @!P0 BRA `(.L_x_8401) ;  /* 0xfffffffc00ec8947 */ /* 0x004fea000383ffff */
[----:B------:R-:W-:Y:S05]  /*ffa0*/  BRA `(.L_x_8400) ;  /* 0xffffff9800007947 */ /* 0x000fea000383ffff */
.L_x_8432:
[----:B------:R-:W0:Y:S01]  /*ffb0*/  S2R R4, SR_TID.X ;  /* 0x0000000000047919 */ /* 0x000e220000002100 */
[----:B------:R-:W-:Y:S01]  /*ffc0*/  BSSY B0, `(.L_x_8500) ;  /* 0x000000a000007945 */ /* 0x000fe20003800000 */
[----:B------:R-:W-:Y:S01]  /*ffd0*/  IMAD.MOV.U32 R12, RZ, RZ, RZ ;  /* 0x000000ffff0c7224 */ /* 0x000fe200078e00ff */
[----:B------:R-:W-:Y:S01]  /*ffe0*/  MOV R15, 0xffffffff ;  /* 0xffffffff000f7802 */ /* 0x000fe20000000f00 */
[----:B------:R-:W-:Y:S01]  /*fff0*/  IMAD.MOV.U32 R11, RZ, RZ, 0x1f ;  /* 0x0000001fff0b7424 */ /* 0x000fe200078e00ff */
[----:B0-----:R-:W-:-:S04]  /*10000*/  SHF.R.U32.HI R4, RZ, 0x5, R4 ;  /* 0x00000005ff047819 */ /* 0x001fc80000011604 */
[----:B------:R-:W-:-:S05]  /*10010*/  LOP3.LUT R4, R4, 0x3, RZ, 0xc0, !PT ;  /* 0x0000000304047812 */ /* 0x000fca00078ec0ff */
[----:B------:R-:W-:-:S07]  /*10020*/  IMAD.MOV.U32 R13, RZ, RZ, R4 ;  /* 0x000000ffff0d7224 */ /* 0x000fce00078e0004 */
[----:B-1----:R-:W-:Y:S05]  /*10030*/  WARPSYNC.COLLECTIVE R15, `(.L_x_8501) ;  /* 0x000000000f087348 */ /* 0x002fea0003c00000 */
[----:B------:R0:W2:Y:S02]  /*10040*/  SHFL.IDX P6, R14, R13, R12, R11 ;  /* 0x0000000c0d0e7389 */ /* 0x0000a400000c000b */
[----:B012---:R-:W-:Y:S01]  /*10050*/  ENDCOLLECTIVE ;  /* 0x000000000000791b */ /* 0x007fe20003800000 */
.L_x_8501:
[----:B------:R-:W-:Y:S05]  /*10060*/  BSYNC B0 ;  /* 0x0000000000007941 */ /* 0x000fea0003800000 */
.L_x_8500:
[----:B------:R-:W-:Y:S05]  /*10070*/  BRA `(.L_x_8502) ;  /* 0xffffffcc00a07947 */ /* 0x000fea000383ffff */
.L_x_8433:
[----:B------:R-:W-:Y:S01]  /*10080*/  BSSY B0, `(.L_x_8503) ;  /* 0x0000006000007945 */ /* 0x000fe20003800000 */
[----:B------:R-:W-:-:S07]  /*10090*/  IMAD.MOV.U32 R15, RZ, RZ, -0x1 ;  /* 0xffffffffff0f7424 */ /* 0x000fce00078e00ff */
[----:B-1----:R-:W-:Y:S05]  /*100a0*/  WARPSYNC.COLLECTIVE R15, `(.L_x_8504) ;  /* 0x000000000f0c7348 */ /* 0x002fea0003c00000 */
[----:B------:R-:W-:Y:S02]  /*100b0*/  ELECT P6, UR62, PT ;  /* 0x00000000003e782f */ /* 0x000fe400038c0000 */
[----:B------:R-:W-:Y:S01]  /*100c0*/  MOV R14, UR62 ;  /* 0x0000003e000e7c02 */ /* 0x000fe20008000f00 */
[----:B-1----:R-:W-:Y:S10]  /*100d0*/  ENDCOLLECTIVE ;  /* 0x000000000000791b */ /* 0x002ff40003800000 */
.L_x_8504:
[----:B------:R-:W-:Y:S05]  /*100e0*/  BSYNC B0 ;  /* 0x0000000000007941 */ /* 0x000fea0003800000 */
.L_x_8503:
[----:B------:R-:W-:Y:S05]  /*100f0*/  BRA `(.L_x_8505) ;  /* 0xffffffcc00947947 */ /* 0x000fea000383ffff */
.L_x_8436:
[----:B--2---:R2:W3:Y:S02]  /*10100*/  SYNCS.PHASECHK.TRANS64.TRYWAIT P0, [R5+URZ+0x31c40], R4 ;  /* 0x031c4004050075a7 */ /* 0x0044e4000800017f */
[----:B---3--:R-:W-:Y:S05]  /*10110*/  @!P0 NANOSLEEP.SYNCS 0x989680 ;  /* 0x009896800000895d */ /* 0x008fea0003900000 */
[----:B------:R-:W3:Y:S02]  /*10120*/  @!P0 SYNCS.PHASECHK.TRANS64 P0, [R5+URZ+0x31c40], R4 ;  /* 0x031c4004050085a7 */ /* 0x000ee4000800007f */
[----:B---3--:R-:W-:Y:S05]  /*10130*/  @!P0 BRA `(.L_x_8436) ;  /* 0xfffffffc00f08947 */ /* 0x008fea000383ffff */
[----:B------:R-:W-:Y:S05]  /*10140*/  BRA `(.L_x_8506) ;  /* 0xffffffcc00ec7947 */ /* 0x000fea000383ffff */
.L_x_8439:
[----:B0-----:R0:W2:Y:S02]  /*10150*/  SYNCS.PHASECHK.TRANS64.TRYWAIT P0, [R26+URZ+0x31c20], R5 ;  /* 0x031c20051a0075a7 */ /* 0x0010a4000800017f */
[----:B--2---:R-:W-:Y:S05]  /*10160*/  @!P0 NANOSLEEP.SYNCS 0x989680 ;  /* 0x009896800000895d */ /* 0x004fea0003900000 */
[----:B------:R-:W2:Y:S02]  /*10170*/  @!P0 SYNCS.PHASECHK.TRANS64 P0, [R26+URZ+0x31c20], R5 ;  /* 0x031c20051a0085a7 */ /* 0x000ea4000800007f */
[----:B--2---:R-:W-:Y:S05]  /*10180*/  @!P0 BRA `(.L_x_8439) ;  /* 0xfffffffc00f08947 */ /* 0x004fea000383ffff */
[----:B------:R-:W-:Y:S05]  /*10190*/  BRA `(.L_x_8507) ;  /* 0xffffffd4001c7947 */ /* 0x000fea000383ffff */
.L_x_8447:
[----:B--2---:R2:W3:Y:S02]  /*101a0*/  SYNCS.PHASECHK.TRANS64.TRYWAIT P0, [R3+URZ+0x31c40], R2 ;  /* 0x031c4002030075a7 */ /* 0x0044e4000800017f */
[----:B---3--:R-:W-:Y:S05]  /*101b0*/  @!P0 NANOSLEEP.SYNCS 0x989680 ;  /* 0x009896800000895d */ /* 0x008fea0003900000 */
[----:B------:R-:W3:Y:S02]  /*101c0*/  @!P0 SYNCS.PHASECHK.TRANS64 P0, [R3+URZ+0x31c40], R2 ;  /* 0x031c4002030085a7 */ /* 0x000ee4000800007f */
[----:B---3--:R-:W-:Y:S05]  /*101d0*/  @!P0 BRA `(.L_x_8447) ;  /* 0xfffffffc00f08947 */ /* 0x008fea000383ffff */
[----:B------:R-:W-:Y:S05]  /*101e0*/  BRA `(.L_x_8508) ;  /* 0xffffffd400c47947 */ /* 0x000fea000383ffff */
.L_x_8449:
[----:B0-----:R0:W2:Y:S02]  /*101f0*/  SYNCS.PHASECHK.TRANS64.TRYWAIT P0, [R2+URZ+0x60], R5 ;  /* 0x00006005020075a7 */ /* 0x0010a4000800017f */
[----:B--2---:R-:W-:Y:S05]  /*10200*/  @!P0 NANOSLEEP.SYNCS 0x989680 ;  /* 0x009896800000895d */ /* 0x004fea0003900000 */
[----:B------:R-:W2:Y:S02]  /*10210*/  @!P0 SYNCS.PHASECHK.TRANS64 P0, [R2+URZ+0x60], R5 ;  /* 0x00006005020085a7 */ /* 0x000ea4000800007f */
[----:B--2---:R-:W-:Y:S05]  /*10220*/  @!P0 BRA `(.L_x_8449) ;  /* 0xfffffffc00f08947 */ /* 0x004fea000383ffff */
[----:B------:R-:W-:Y:S05]  /*10230*/  BRA `(.L_x_8509) ;  /* 0xffffffd800507947 */ /* 0x000fea000383ffff */
.L_x_8454:
[----:B---3--:R3:W4:Y:S02]  /*10240*/  SYNCS.PHASECHK.TRANS64.TRYWAIT P0, [R3+URZ+0x31c40], R2 ;  /* 0x031c4002030075a7 */ /* 0x008724000800017f */
[----:B----4-:R-:W-:Y:S05]  /*10250*/  @!P0 NANOSLEEP.SYNCS 0x989680 ;  /* 0x009896800000895d */ /* 0x010fea0003900000 */
[----:B------:R-:W4:Y:S02]  /*10260*/  @!P0 SYNCS.PHASECHK.TRANS64 P0, [R3+URZ+0x31c40], R2 ;  /* 0x031c4002030085a7 */ /* 0x000f24000800007f */
[----:B----4-:R-:W-:Y:S05]  /*10270*/  @!P0 BRA `(.L_x_8454) ;  /* 0xfffffffc00f08947 */ /* 0x010fea000383ffff */
[----:B------:R-:W-:Y:S05]  /*10280*/  BRA `(.L_x_8510) ;  /* 0xffffffdc00807947 */ /* 0x000fea000383ffff */
.L_x_8456:
[----:B0-----:R0:W2:Y:S02]  /*10290*/  SYNCS.PHASECHK.TRANS64.TRYWAIT P1, [R3+URZ+0x60], R24 ;  /* 0x00006018030075a7 */ /* 0x0010a4000802017f */
[----:B--2---:R-:W-:Y:S05]  /*102a0*/  @!P1 NANOSLEEP.SYNCS 0x989680 ;  /* 0x009896800000995d */ /* 0x004fea0003900000 */
[----:B------:R-:W2:Y:S02]  /*102b0*/  @!P1 SYNCS.PHASECHK.TRANS64 P1, [R3+URZ+0x60], R24 ;  /* 0x00006018030095a7 */ /* 0x000ea4000802007f */
[----:B--2---:R-:W-:Y:S05]  /*102c0*/  @!P1 BRA `(.L_x_8456) ;  /* 0xfffffffc00f09947 */ /* 0x004fea000383ffff */
[----:B------:R-:W-:Y:S05]  /*102d0*/  BRA `(.L_x_8511) ;  /* 0xffffffe0000c7947 */ /* 0x000fea000383ffff */
.L_x_8461:
[----:B--2---:R2:W3:Y:S02]  /*102e0*/  SYNCS.PHASECHK.TRANS64.TRYWAIT P0, [R2+URZ+0x31c40], R3 ;  /* 0x031c4003020075a7 */ /* 0x0044e4000800017f */
[----:B---3--:R-:W-:Y:S05]  /*102f0*/  @!P0 NANOSLEEP.SYNCS 0x989680 ;  /* 0x009896800000895d */ /* 0x008fea0003900000 */
[----:B------:R-:W3:Y:S02]  /*10300*/  @!P0 SYNCS.PHASECHK.TRANS64 P0, [R2+URZ+0x31c40], R3 ;  /* 0x031c4003020085a7 */ /* 0x000ee4000800007f */
[----:B---3--:R-:W-:Y:S05]  /*10310*/  @!P0 BRA `(.L_x_8461) ;  /* 0xfffffffc00f08947 */ /* 0x008fea000383ffff */
[----:B------:R-:W-:Y:S05]  /*10320*/  BRA `(.L_x_8512) ;  /* 0xffffffe400147947 */ /* 0x000fea000383ffff */
.L_x_8463:
[----:B0-----:R0:W2:Y:S02]  /*10330*/  SYNCS.PHASECHK.TRANS64.TRYWAIT P1, [R2+URZ+0x60], R11 ;  /* 0x0000600b020075a7 */ /* 0x0010a4000802017f */
[----:B--2---:R-:W-:Y:S05]  /*10340*/  @!P1 NANOSLEEP.SYNCS 0x989680 ;  /* 0x009896800000995d */ /* 0x004fea0003900000 */
[----:B------:R-:W2:Y:S02]  /*10350*/  @!P1 SYNCS.PHASECHK.TRANS64 P1, [R2+URZ+0x60], R11 ;  /* 0x0000600b020095a7 */ /* 0x000ea4000802007f */
[----:B--2---:R-:W-:Y:S05]  /*10360*/  @!P1 BRA `(.L_x_8463) ;  /* 0xfffffffc00f09947 */ /* 0x004fea000383ffff */
[----:B------:R-:W-:Y:S05]  /*10370*/  BRA `(.L_x_8513) ;  /* 0xffffffe400a87947 */ /* 0x000fea000383ffff */
.L_x_8470:
[----:B--2---:R2:W3:Y:S02]  /*10380*/  SYNCS.PHASECHK.TRANS64.TRYWAIT P0, [R3+URZ+0x31c60], R2 ;  /* 0x031c6002030075a7 */ /* 0x0044e4000800017f */
[----:B---3--:R-:W-:Y:S05]  /*10390*/  @!P0 NANOSLEEP.SYNCS 0x989680 ;  /* 0x009896800000895d */ /* 0x008fea0003900000 */
[----:B------:R-:W3:Y:S02]  /*103a0*/  @!P0 SYNCS.PHASECHK.TRANS64 P0, [R3+URZ+0x31c60], R2 ;  /* 0x031c6002030085a7 */ /* 0x000ee4000800007f */
[----:B---3--:R-:W-:Y:S05]  /*103b0*/  @!P0 BRA `(.L_x_8470) ;  /* 0xfffffffc00f08947 */ /* 0x008fea000383ffff */
[----:B------:R-:W-:Y:S05]  /*103c0*/  BRA `(.L_x_8514) ;  /* 0xffffffe800907947 */ /* 0x000fea000383ffff */
.L_x_8472:
[----:B------:R-:W-:Y:S01]  /*103d0*/  BSSY B0, `(.L_x_8515) ;  /* 0x0000008000007945 */ /* 0x000fe20003800000 */
[----:B------:R-:W-:Y:S02]  /*103e0*/  IMAD.MOV.U32 R13, RZ, RZ, R16 ;  /* 0x000000ffff0d7224 */ /* 0x000fe400078e0010 */
[----:B------:R-:W-:Y:S02]  /*103f0*/  IMAD.MOV.U32 R12, RZ, RZ, RZ ;  /* 0x000000ffff0c7224 */ /* 0x000fe400078e00ff */
[----:B------:R-:W-:Y:S02]  /*10400*/  IMAD.MOV.U32 R11, RZ, RZ, 0x1f ;  /* 0x0000001fff0b7424 */ /* 0x000fe400078e00ff */
[----:B------:R-:W-:-:S07]  /*10410*/  IMAD.MOV.U32 R15, RZ, RZ, -0x1 ;  /* 0xffffffffff0f7424 */ /* 0x000fce00078e00ff */
[----:B01----:R-:W-:Y:S05]  /*10420*/  WARPSYNC.COLLECTIVE R15, `(.L_x_8516) ;  /* 0x000000000f087348 */ /* 0x003fea0003c00000 */
[----:B------:R2:W3:Y:S02]  /*10430*/  SHFL.IDX P6, R14, R13, R12, R11 ;  /* 0x0000000c0d0e7389 */ /* 0x0004e400000c000b */
[----:B0123--:R-:W-:Y:S01]  /*10440*/  ENDCOLLECTIVE ;  /* 0x000000000000791b */ /* 0x00ffe20003800000 */
.L_x_8516:
[----:B------:R-:W-:Y:S05]  /*10450*/  BSYNC B0 ;  /* 0x0000000000007941 */ /* 0x000fea0003800000 */
.L_x_8515:
[----:B------:R-:W-:Y:S01]  /*10460*/  MOV R13, R16 ;  /* 0x00000010000d7202 */ /* 0x000fe20000000f00 */
[----:B------:R-:W-:Y:S02]  /*10470*/  IMAD.MOV.U32 R12, RZ, RZ, 0x1 ;  /* 0x00000001ff0c7424 */ /* 0x000fe400078e00ff */
[----:B------:R-:W-:Y:S02]  /*10480*/  IMAD.MOV.U32 R11, RZ, RZ, 0x1f ;  /* 0x0000001fff0b7424 */ /* 0x000fe400078e00ff */
[----:B------:R-:W-:Y:S02]  /*10490*/  IMAD.MOV.U32 R15, RZ, RZ, -0x1 ;  /* 0xffffffffff0f7424 */ /* 0x000fe400078e00ff */
[----:B------:R-:W-:-:S07]  /*104a0*/  IMAD.MOV.U32 R5, RZ, RZ, R14 ;  /* 0x000000ffff057224 */ /* 0x000fce00078e000e */
[----:B------:R-:W-:Y:S05]  /*104b0*/  WARPSYNC.COLLECTIVE R15, `(.L_x_8517) ;  /* 0x000000000f087348 */ /* 0x000fea0003c00000 */
[----:B------:R0:W1:Y:S02]  /*104c0*/  SHFL.IDX P6, R14, R13, R12, R11 ;  /* 0x0000000c0d0e7389 */ /* 0x00006400000c000b */
[----:B01----:R-:W-:Y:S01]  /*104d0*/  ENDCOLLECTIVE ;  /* 0x000000000000791b */ /* 0x003fe20003800000 */
.L_x_8517:
[----:B------:R-:W-:Y:S01]  /*104e0*/  IMAD.MOV.U32 R4, RZ, RZ, R14 ;  /* 0x000000ffff047224 */ /* 0x000fe200078e000e */
[----:B------:R-:W-:Y:S06]  /*104f0*/  BRA `(.L_x_8518) ;  /* 0xffffffec00047947 */ /* 0x000fec000383ffff */
.L_x_8475:
[----:B------:R-:W-:Y:S01]  /*10500*/  BSSY B0, `(.L_x_8519) ;  /* 0x0000008000007945 */ /* 0x000fe20003800000 */
[----:B-----5:R-:W-:Y:S01]  /*10510*/  IMAD.MOV.U32 R13, RZ, RZ, R2 ;  /* 0x000000ffff0d7224 */ /* 0x020fe200078e0002 */
[----:B------:R-:W-:Y:S01]  /*10520*/  MOV R11, RZ ;  /* 0x000000ff000b7202 */ /* 0x000fe20000000f00 */
[----:B------:R-:W-:Y:S02]  /*10530*/  IMAD.MOV.U32 R12, RZ, RZ, 0x1 ;  /* 0x00000001ff0c7424 */ /* 0x000fe400078e00ff */
[----:B------:R-:W-:-:S07]  /*10540*/  IMAD.MOV.U32 R15, RZ, RZ, -0x1 ;  /* 0xffffffffff0f7424 */ /* 0x000fce00078e00ff */
[----:B01234-:R-:W-:Y:S05]  /*10550*/  WARPSYNC.COLLECTIVE R15, `(.L_x_8520) ;  /* 0x000000000f087348 */ /* 0x01ffea0003c00000 */
[----:B------:R0:W0:Y:S02]  /*10560*/  SHFL.UP P6, R14, R13, R12, R11 ;  /* 0x0400000c0d0e7389 */ /* 0x00002400000c000b */
[----:B01234-:R-:W-:Y:S01]  /*10570*/  ENDCOLLECTIVE ;  /* 0x000000000000791b */ /* 0x01ffe20003800000 */
.L_x_8520:
[----:B------:R-:W-:Y:S05]  /*10580*/  BSYNC B0 ;  /* 0x0000000000007941 */ /* 0x000fea0003800000 */
.L_x_8519:
        /* <DEDUP_REMOVED lines=10> */
.L_x_8521:
        /* <DEDUP_REMOVED lines=8> */
.L_x_8522:
        /* <DEDUP_REMOVED lines=8> */
.L_x_8523:
        /* <DEDUP_REMOVED lines=8> */
.L_x_8524:
        /* <DEDUP_REMOVED lines=8> */
.L_x_8525:
[----:B------:R-:W-:Y:S05]  /*10830*/  BRA `(.L_x_8526) ;  /* 0xffffffe800c07947 */ /* 0x000fea000383ffff */
.L_x_8480:
[----:B------:R-:W-:Y:S01]  /*10840*/  BSSY B0, `(.L_x_8527) ;  /* 0x0000008000007945 */ /* 0x000fe20003800000 */
[----:B-----5:R-:W-:Y:S01]  /*10850*/  IMAD.MOV.U32 R13, RZ, RZ, R2 ;  /* 0x000000ffff0d7224 */ /* 0x020fe200078e0002 */
[----:B------:R-:W-:Y:S01]  /*10860*/  MOV R11, RZ ;  /* 0x000000ff000b7202 */ /* 0x000fe20000000f00 */
[----:B------:R-:W-:Y:S02]  /*10870*/  IMAD.MOV.U32 R12, RZ, RZ, 0x1 ;  /* 0x00000001ff0c7424 */ /* 0x000fe400078e00ff */
[----:B------:R-:W-:-:S07]  /*10880*/  IMAD.MOV.U32 R15, RZ, RZ, -0x1 ;  /* 0xffffffffff0f7424 */ /* 0x000fce00078e00ff */
[----:B012---:R-:W-:Y:S05]  /*10890*/  WARPSYNC.COLLECTIVE R15, `(.L_x_8528) ;  /* 0x000000000f087348 */ /* 0x007fea0003c00000 */
[----:B------:R3:W4:Y:S02]  /*108a0*/  SHFL.UP P6, R14, R13, R12, R11 ;  /* 0x0400000c0d0e7389 */ /* 0x00072400000c000b */
[----:B01234-:R-:W-:Y:S01]  /*108b0*/  ENDCOLLECTIVE ;  /* 0x000000000000791b */ /* 0x01ffe20003800000 */
.L_x_8528:
[----:B------:R-:W-:Y:S05]  /*108c0*/  BSYNC B0 ;  /* 0x0000000000007941 */ /* 0x000fea0003800000 */
.L_x_8527:
        /* <DEDUP_REMOVED lines=10> */
.L_x_8529:
        /* <DEDUP_REMOVED lines=8> */
.L_x_8530:
        /* <DEDUP_REMOVED lines=8> */
.L_x_8531:
        /* <DEDUP_REMOVED lines=8> */
.L_x_8532:
        /* <DEDUP_REMOVED lines=8> */
.L_x_8533:
[----:B------:R-:W-:Y:S05]  /*10b70*/  BRA `(.L_x_8534) ;  /* 0xffffffe8009c7947 */ /* 0x000fea000383ffff */
.L_x_8482:
[----:B------:R-:W-:Y:S01]  /*10b80*/  BSSY B0, `(.L_x_8535) ;  /* 0x0000006000007945 */ /* 0x000fe20003800000 */
[----:B------:R-:W-:Y:S01]  /*10b90*/  PLOP3.LUT P6, PT, P6, PT, PT, 0x8, 0x0 ;  /* 0x000000000000781c */ /* 0x000fe200037ce170 */
[----:B------:R-:W-:-:S12]  /*10ba0*/  IMAD.MOV.U32 R15, RZ, RZ, -0x1 ;  /* 0xffffffffff0f7424 */ /* 0x000fd800078e00ff */
[----:B01----:R-:W-:Y:S05]  /*10bb0*/  WARPSYNC.COLLECTIVE R15, `(.L_x_8536) ;  /* 0x000000000f087348 */ /* 0x003fea0003c00000 */
[----:B------:R-:W-:Y:S01]  /*10bc0*/  VOTE.ANY R14, PT, P6 ;  /* 0x00000000000e7806 */ /* 0x000fe200030e0100 */
[----:B01----:R-:W-:Y:S06]  /*10bd0*/  ENDCOLLECTIVE ;  /* 0x000000000000791b */ /* 0x003fec0003800000 */
.L_x_8536:
[----:B------:R-:W-:Y:S05]  /*10be0*/  BSYNC B0 ;  /* 0x0000000000007941 */ /* 0x000fea0003800000 */
.L_x_8535:
        /* <DEDUP_REMOVED lines=9> */
.L_x_8537:
[----:B------:R-:W-:Y:S01]  /*10c80*/  IMAD.MOV.U32 R17, RZ, RZ, R14 ;  /* 0x000000ffff117224 */ /* 0x000fe200078e000e */
[----:B------:R-:W-:Y:S06]  /*10c90*/  BRA `(.L_x_8538) ;  /* 0xffffffe8008c7947 */ /* 0x000fec000383ffff */
.L_x_8484:
[----:B------:R-:W-:Y:S01]  /*10ca0*/  BSSY B0, `(.L_x_8539) ;  /* 0x0000007000007945 */ /* 0x000fe20003800000 */
[----:B------:R-:W-:Y:S01]  /*10cb0*/  IMAD.MOV.U32 R13, RZ, RZ, R8 ;  /* 0x000000ffff0d7224 */ /* 0x000fe200078e0008 */
[----:B------:R-:W-:Y:S01]  /*10cc0*/  MOV R15, 0xffffffff ;  /* 0xffffffff000f7802 */ /* 0x000fe20000000f00 */
[----:B------:R-:W-:-:S07]  /*10cd0*/  IMAD.MOV.U32 R11, RZ, RZ, 0x1f ;  /* 0x0000001fff0b7424 */ /* 0x000fce00078e00ff */
[----:B0123--:R-:W-:Y:S05]  /*10ce0*/  WARPSYNC.COLLECTIVE R15, `(.L_x_8540) ;  /* 0x000000000f087348 */ /* 0x00ffea0003c00000 */
[----:B------:R4:W0:Y:S02]  /*10cf0*/  SHFL.IDX P6, R14, R13, R12, R11 ;  /* 0x0000000c0d0e7389 */ /* 0x00082400000c000b */
[----:B01234-:R-:W-:Y:S01]  /*10d00*/  ENDCOLLECTIVE ;  /* 0x000000000000791b */ /* 0x01ffe20003800000 */
.L_x_8540:
[----:B------:R-:W-:Y:S05]  /*10d10*/  BSYNC B0 ;  /* 0x0000000000007941 */ /* 0x000fea0003800000 */
.L_x_8539:
[----:B------:R-:W-:Y:S05]  /*10d20*/  BRA `(.L_x_8483) ;  /* 0xffffffe800847947 */ /* 0x000fea000383ffff */
.L_x_8488:
[----:B0-----:R0:W2:Y:S02]  /*10d30*/  SYNCS.PHASECHK.TRANS64.TRYWAIT P0, [R9+URZ+0x31c20], R0 ;  /* 0x031c2000090075a7 */ /* 0x0010a4000800017f */
[----:B--2---:R-:W-:Y:S05]  /*10d40*/  @!P0 NANOSLEEP.SYNCS 0x989680 ;  /* 0x009896800000895d */ /* 0x004fea0003900000 */
[----:B------:R-:W2:Y:S02]  /*10d50*/  @!P0 SYNCS.PHASECHK.TRANS64 P0, [R9+URZ+0x31c20], R0 ;  /* 0x031c2000090085a7 */ /* 0x000ea4000800007f */
[----:B--2---:R-:W-:Y:S05]  /*10d60*/  @!P0 BRA `(.L_x_8488) ;  /* 0xfffffffc00f08947 */ /* 0x004fea000383ffff */
[----:B------:R-:W-:Y:S05]  /*10d70*/  BRA `(.L_x_8541) ;  /* 0xffffffec00607947 */ /* 0x000fea000383ffff */
.L_x_8489:
[----:B------:R-:W2:Y:S01]  /*10d80*/  S2R R2, SR_TID.X ;  /* 0x0000000000027919 */ /* 0x000ea20000002100 */
[----:B------:R-:W-:Y:S01]  /*10d90*/  BSSY B0, `(.L_x_8542) ;  /* 0x000000a000007945 */ /* 0x000fe20003800000 */
[----:B------:R-:W-:Y:S02]  /*10da0*/  IMAD.MOV.U32 R12, RZ, RZ, RZ ;  /* 0x000000ffff0c7224 */ /* 0x000fe400078e00ff */
[----:B------:R-:W-:Y:S02]  /*10db0*/  IMAD.MOV.U32 R11, RZ, RZ, 0x1f ;  /* 0x0000001fff0b7424 */ /* 0x000fe400078e00ff */
[----:B------:R-:W-:Y:S01]  /*10dc0*/  IMAD.MOV.U32 R15, RZ, RZ, -0x1 ;  /* 0xffffffffff0f7424 */ /* 0x000fe200078e00ff */
[----:B--2---:R-:W-:-:S04]  /*10dd0*/  SHF.R.U32.HI R2, RZ, 0x5, R2 ;  /* 0x00000005ff027819 */ /* 0x004fc80000011602 */
[----:B------:R-:W-:-:S05]  /*10de0*/  LOP3.LUT R2, R2, 0x3, RZ, 0xc0, !PT ;  /* 0x0000000302027812 */ /* 0x000fca00078ec0ff */
[----:B------:R-:W-:-:S07]  /*10df0*/  IMAD.MOV.U32 R13, RZ, RZ, R2 ;  /* 0x000000ffff0d7224 */ /* 0x000fce00078e0002 */
[----:B01----:R-:W-:Y:S05]  /*10e00*/  WARPSYNC.COLLECTIVE R15, `(.L_x_8543) ;  /* 0x000000000f087348 */ /* 0x003fea0003c00000 */
[----:B------:R2:W3:Y:S02]  /*10e10*/  SHFL.IDX P6, R14, R13, R12, R11 ;  /* 0x0000000c0d0e7389 */ /* 0x0004e400000c000b */
[----:B0123--:R-:W-:Y:S01]  /*10e20*/  ENDCOLLECTIVE ;  /* 0x000000000000791b */ /* 0x00ffe20003800000 */
.L_x_8543:
[----:B------:R-:W-:Y:S05]  /*10e30*/  BSYNC B0 ;  /* 0x0000000000007941 */ /* 0x000fea0003800000 */
.L_x_8542:
[----:B------:R-:W-:Y:S05]  /*10e40*/  BRA `(.L_x_8544) ;  /* 0xffffffec00487947 */ /* 0x000fea000383ffff */
.L_x_8492:
[----:B------:R-:W-:Y:S01]  /*10e50*/  BSSY B1, `(.L_x_8545) ;  /* 0x0000006000017945 */ /* 0x000fe20003800000 */
[----:B------:R-:W-:-:S07]  /*10e60*/  IMAD.MOV.U32 R15, RZ, RZ, -0x1 ;  /* 0xffffffffff0f7424 */ /* 0x000fce00078e00ff */
[----:B01----:R-:W-:Y:S05]  /*10e70*/  WARPSYNC.COLLECTIVE R15, `(.L_x_8546) ;  /* 0x000000000f0c7348 */ /* 0x003fea0003c00000 */
[----:B------:R-:W-:Y:S02]  /*10e80*/  ELECT P6, UR62, PT ;  /* 0x00000000003e782f */ /* 0x000fe400038c0000 */
[----:B------:R-:W-:Y:S01]  /*10e90*/  MOV R14, UR62 ;  /* 0x0000003e000e7c02 */ /* 0x000fe20008000f00 */
[----:B01----:R-:W-:Y:S10]  /*10ea0*/  ENDCOLLECTIVE ;  /* 0x000000000000791b */ /* 0x003ff40003800000 */
.L_x_8546:
[----:B------:R-:W-:Y:S05]  /*10eb0*/  BSYNC B1 ;  /* 0x0000000000017941 */ /* 0x000fea0003800000 */
.L_x_8545:
[----:B------:R-:W-:Y:S05]  /*10ec0*/  BRA `(.L_x_8547) ;  /* 0xffffffec00407947 */ /* 0x000fea000383ffff */
.L_x_8494:
[----:B0-----:R0:W2:Y:S02]  /*10ed0*/  SYNCS.PHASECHK.TRANS64.TRYWAIT P0, [R7+URZ], R2 ;  /* 0x00000002070075a7 */ /* 0x0010a4000800017f */
[----:B--2---:R-:W-:Y:S05]  /*10ee0*/  @!P0 NANOSLEEP.SYNCS 0x989680 ;  /* 0x009896800000895d */ /* 0x004fea0003900000 */
[----:B------:R-:W2:Y:S02]  /*10ef0*/  @!P0 SYNCS.PHASECHK.TRANS64 P0, [R7+URZ], R2 ;  /* 0x00000002070085a7 */ /* 0x000ea4000800007f */
[----:B--2---:R-:W-:Y:S05]  /*10f00*/  @!P0 BRA `(.L_x_8494) ;  /* 0xfffffffc00f08947 */ /* 0x004fea000383ffff */
[----:B------:R-:W-:Y:S05]  /*10f10*/  BRA `(.L_x_8548) ;  /* 0xffffffec00747947 */ /* 0x000fea000383ffff */
.L_x_8495:
[----:B--2---:R2:W3:Y:S02]  /*10f20*/  SYNCS.PHASECHK.TRANS64.TRYWAIT P0, [R3+URZ], R0 ;  /* 0x00000000030075a7 */ /* 0x0044e4000800017f */
[----:B---3--:R-:W-:Y:S05]  /*10f30*/  @!P0 NANOSLEEP.SYNCS 0x989680 ;  /* 0x009896800000895d */ /* 0x008fea0003900000 */
[----:B------:R-:W3:Y:S02]  /*10f40*/  @!P0 SYNCS.PHASECHK.TRANS64 P0, [R3+URZ], R0 ;  /* 0x00000000030085a7 */ /* 0x000ee4000800007f */
[----:B---3--:R-:W-:Y:S05]  /*10f50*/  @!P0 BRA `(.L_x_8495) ;  /* 0xfffffffc00f08947 */ /* 0x008fea000383ffff */
[----:B------:R-:W-:Y:S05]  /*10f60*/  BRA `(.L_x_8549) ;  /* 0xffffffec00687947 */ /* 0x000fea000383ffff */
.L_x_8497:
[----:B--2---:R2:W3:Y:S02]  /*10f70*/  SYNCS.PHASECHK.TRANS64.TRYWAIT P0, [R5+URZ], R2 ;  /* 0x00000002050075a7 */ /* 0x0044e4000800017f */
[----:B---3--:R-:W-:Y:S05]  /*10f80*/  @!P0 NANOSLEEP.SYNCS 0x989680 ;  /* 0x009896800000895d */ /* 0x008fea0003900000 */
[----:B------:R-:W3:Y:S02]  /*10f90*/  @!P0 SYNCS.PHASECHK.TRANS64 P0, [R5+URZ], R2 ;  /* 0x00000002050085a7 */ /* 0x000ee4000800007f */
[----:B---3--:R-:W-:Y:S05]  /*10fa0*/  @!P0 BRA `(.L_x_8497) ;  /* 0xfffffffc00f08947 */ /* 0x008fea000383ffff */
[----:B------:R-:W-:Y:S05]  /*10fb0*/  BRA `(.L_x_8550) ;  /* 0xffffffec006c7947 */ /* 0x000fea000383ffff */
.L_x_8551:
        /* <DEDUP_REMOVED lines=12> */
.L_x_12777:


//--------------------- .text._ZN7cutlass13device_kernelIN5flash11enable_sm90INS1_16FlashAttnFwdSm90INS1_25CollectiveMainloopFwdSm90ILi2EN4cute5tupleIJNS5_1CILi1EEES8_S8_EEENS6_IJNS7_ILi192EEENS7_ILi144EEENS7_ILi96EEEEEELi96ENS_6half_tEfNS_4arch4Sm90ELb0ELb0ELb1ELb1ELb0ELb1ELb0ELb0ELb1ELb0ELb0ELb0EEENS1_21CollectiveEpilogueFwdINS6_IJSA_SC_SB_EEES9_SE_SG_Li384ELb1ELb0ELb0ELb0EEENS1_36VarlenDynamicPersistentTileSchedulerILi192ELi144ELi384ELi32ELb0ELb0ELb1ELb0ELb1ELb1EEEEEEEEEvNT_6ParamsE --------------------------
	.section	.text._ZN7cutlass13device_kernelIN5flash11enable_sm90INS1_16FlashAttnFwdSm90INS1_25CollectiveMainloopFwdSm90ILi2EN4cute5tupleIJNS5_1CILi1EEES8_S8_EEENS6_IJNS7_ILi192EEENS7_ILi144EEENS7_ILi96EEEEEELi96ENS_6half_tEfNS_4arch4Sm90ELb0ELb0ELb1ELb1ELb0ELb1ELb0ELb0ELb1ELb0ELb0ELb0EEENS1_21CollectiveEpilogueFwdINS6_IJSA_SC_SB_EEES9_SE_SG_Li384ELb1ELb0ELb0ELb0EEENS1_36VarlenDynamicPersistentTileSchedulerILi192ELi144ELi384ELi32ELb0ELb0ELb1ELb0ELb1ELb1EEEEEEEEEvNT_6ParamsE,"ax",@progbits
	.align	128
.text._ZN7cutlass13device_kernelIN5flash11enable_sm90INS1_16FlashAttnFwdSm90INS1_25CollectiveMainloopFwdSm90ILi2EN4cute5tupleIJNS5_1CILi1EEES8_S8_EEENS6_IJNS7_ILi192EEENS7_ILi144EEENS7_ILi96EEEEEELi96ENS_6half_tEfNS_4arch4Sm90ELb0ELb0ELb1ELb1ELb0ELb1ELb0ELb0ELb1ELb0ELb0ELb0EEENS1_21CollectiveEpilogueFwdINS6_IJSA_SC_SB_EEES9_SE_SG_Li384ELb1ELb0ELb0ELb0EEENS1_36VarlenDynamicPersistentTileSchedulerILi192ELi144ELi384ELi32ELb0ELb0ELb1ELb0ELb1ELb1EEEEEEEEEvNT_6ParamsE:
        .type           _ZN7cutlass13device_kernelIN5flash11enable_sm90INS1_16FlashAttnFwdSm90INS1_25CollectiveMainloopFwdSm90ILi2EN4cute5tupleIJNS5_1CILi1EEES8_S8_EEENS6_IJNS7_ILi192EEENS7_ILi144EEENS7_ILi96EEEEEELi96ENS_6half_tEfNS_4arch4Sm90ELb0ELb0ELb1ELb1ELb0ELb1ELb0ELb0ELb1ELb0ELb0ELb0EEENS1_21CollectiveEpilogueFwdINS6_IJSA_SC_SB_EEES9_SE_SG_Li384ELb1ELb0ELb0ELb0EEENS1_36VarlenDynamicPersistentTileSchedulerILi192ELi144ELi384ELi32ELb0ELb0ELb1ELb0ELb1ELb1EEEEEEEEEvNT_6ParamsE,@function
        .size           _ZN7cutlass13device_kernelIN5flash11enable_sm90INS1_16FlashAttnFwdSm90INS1_25CollectiveMainloopFwdSm90ILi2EN4cute5tupleIJNS5_1CILi1EEES8_S8_EEENS6_IJNS7_ILi192EEENS7_ILi144EEENS7_ILi96EEEEEELi96ENS_6half_tEfNS_4arch4Sm90ELb0ELb0ELb1ELb1ELb0ELb1ELb0ELb0ELb1ELb0ELb0ELb0EEENS1_21CollectiveEpilogueFwdINS6_IJSA_SC_SB_EEES9_SE_SG_Li384ELb1ELb0ELb0ELb0EEENS1_36VarlenDynamicPersistentTileSchedulerILi192ELi144ELi384ELi32ELb0ELb0ELb1ELb0ELb1ELb1EEEEEEEEEvNT_6ParamsE,(.L_x_12778 - _ZN7cutlass13device_kernelIN5flash11enable_sm90INS1_16FlashAttnFwdSm90INS1_25CollectiveMainloopFwdSm90ILi2EN4cute5tupleIJNS5_1CILi1EEES8_S8_EEENS6_IJNS7_ILi192EEENS7_ILi144EEENS7_ILi96EEEEEELi96ENS_6half_tEfNS_4arch4Sm90ELb0ELb0ELb1ELb1ELb0ELb1ELb0ELb0ELb1ELb0ELb0ELb0EEENS1_21CollectiveEpilogueFwdINS6_IJSA_SC_SB_EEES9_SE_SG_Li384ELb1ELb0ELb0ELb0EEENS1_36VarlenDynamicPersistentTileSchedulerILi192ELi144ELi384ELi32ELb0ELb0ELb1ELb0ELb1ELb1EEEEEEEEEvNT_6ParamsE)
        .other          _ZN7cutlass13device_kernelIN5flash11enable_sm90INS1_16FlashAttnFwdSm90INS1_25CollectiveMainloopFwdSm90ILi2EN4cute5tupleIJNS5_1CILi1EEES8_S8_EEENS6_IJNS7_ILi192EEENS7_ILi144EEENS7_ILi96EEEEEELi96ENS_6half_tEfNS_4arch4Sm90ELb0ELb0ELb1ELb1ELb0ELb1ELb0ELb0ELb1ELb0ELb0ELb0EEENS1_21CollectiveEpilogueFwdINS6_IJSA_SC_SB_EEES9_SE_SG_Li384ELb1ELb0ELb0ELb0EEENS1_36VarlenDynamicPersistentTileSchedulerILi192ELi144ELi384ELi32ELb0ELb0ELb1ELb0ELb1ELb1EEEEEEEEEvNT_6ParamsE,@"STO_CUDA_ENTRY STV_DEFAULT"
_ZN7cutlass13device_kernelIN5flash11enable_sm90INS1_16FlashAttnFwdSm90INS1_25CollectiveMainloopFwdSm90ILi2EN4cute5tupleIJNS5_1CILi1EEES8_S8_EEENS6_IJNS7_ILi192EEENS7_ILi144EEENS7_ILi96EEEEEELi96ENS_6half_tEfNS_4arch4Sm90ELb0ELb0ELb1ELb1ELb0ELb1ELb0ELb0ELb1ELb0ELb0ELb0EEENS1_21CollectiveEpilogueFwdINS6_IJSA_SC_SB_EEES9_SE_SG_Li384ELb1ELb0ELb0ELb0EEENS1_36VarlenDynamicPersistentTileSchedulerILi192ELi144ELi384ELi32ELb0ELb0ELb1ELb0ELb1ELb1EEEEEEEEEvNT_6ParamsE:
        /* <DEDUP_REMOVED lines=27> */
.L_x_8553:
[----:B------:R-:W-:Y:S05]  /*01b0*/  BSYNC B0 ;  /* 0x0000000000007941 */ /* 0x000fea0003800000 */
.L_x_8552:
        /* <DEDUP_REMOVED lines=41> */
.L_x_8554:
        /* <DEDUP_REMOVED lines=22> */
.L_x_8555:
        /* <DEDUP_REMOVED lines=18> */
.L_x_8556:
        /* <DEDUP_REMOVED lines=22> */
.L_x_8557:
        /* <DEDUP_REMOVED lines=22> */
.L_x_8558:
        /* <DEDUP_REMOVED lines=10> */
.L_x_8561:
[----:B------:R-:W-:-:S08]  /*0a30*/  NOP ;  /* 0x0000000000007918 */ /* 0x000fd00000000000 */
[----:B------:R-:W1:Y:S02]  /*0a40*/  USETMAXREG.TRY_ALLOC.CTAPOOL UP0, 0xa0 ;  /* 0x000000a0000079c8 */ /* 0x000e640008000600 */
[----:B-1----:R-:W-:-:S13]  /*0a50*/  PLOP3.LUT P0, PT, PT, PT, UP0, 0x80, 0x0 ;  /* 0x000000000000781c */ /* 0x002fda0003f0f008 */
[----:B------:R-:W-:Y:S05]  /*0a60*/  @!P0 BRA `(.L_x_8561) ;  /* 0xfffffffc00f08947 */ /* 0x000fea000383ffff */
[----:B------:R-:W2:Y:S01]  /*0a70*/  LDL.LU R0, [R1+0x2c] ;  /* 0x00002c0001007983 */ /* 0x000ea20000300800 */
[----:B0-----:R-:W0:Y:S01]  /*0a80*/  S2R R2, SR_TID.X ;  /* 0x0000000000027919 */ /* 0x001e220000002100 */
[----:B------:R-:W1:Y:S01]  /*0a90*/  S2UR UR5, SR_CgaCtaId ;  /* 0x00000000000579c3 */ /* 0x000e620000008800 */
[----:B------:R-:W-:Y:S01]  /*0aa0*/  UMOV UR4, 0x400 ;  /* 0x0000040000047882 */ /* 0x000fe20000000000 */
[----:B0-----:R-:W-:-:S06]  /*0ab0*/  SHF.R.U32.HI R2, RZ, 0x7, R2 ;  /* 0x00000007ff027819 */ /* 0x001fcc0000011602 */
[----:B------:R-:W-:Y:S06]  /*0ac0*/  BAR.ARV 0x8, 0x1a0 ;  /* 0x0206800000007b1d */ /* 0x000fec0000002000 */
[----:B------:R-:W-:-:S13]  /*0ad0*/  ISETP.NE.AND P0, PT, R2, 0x1, PT ;  /* 0x000000010200780c */ /* 0x000fda0003f05270 */
[----:B------:R-:W-:Y:S08]  /*0ae0*/  @!P0 BAR.ARV 0x9, 0x100 ;  /* 0x0244000000008b1d */ /* 0x000ff00000002000 */
[----:B------:R-:W-:Y:S01]  /*0af0*/  BAR.SYNC.DEFER_BLOCKING 0x5, 0x1a0 ;  /* 0x0146800000007b1d */ /* 0x000fe20000010000 */
[----:B-1----:R-:W-:-:S06]  /*0b00*/  ULEA UR4, UR5, UR4, 0x18 ;  /* 0x0000000405047291 */ /* 0x002fcc000f8ec03f */
[----:B------:R-:W-:Y:S01]  /*0b10*/  IMAD.U32 R18, RZ, RZ, UR4 ;  /* 0x00000004ff127e24 */ /* 0x000fe2000f8e00ff */
[----:B------:R-:W-:-:S04]  /*0b20*/  ULDC UR4, c[0x0][0xc14] ;  /* 0x0003050000047ab9 */ /* 0x000fc80000000800 */
[----:B------:R-:W0:Y:S01]  /*0b30*/  LDS.128 R108, [R18+0x31cd0] ;  /* 0x031cd000126c7984 */ /* 0x000e220000000c00 */
[----:B------:R-:W-:Y:S06]  /*0b40*/  BAR.ARV 0x4, 0x1a0 ;  /* 0x0106800000007b1d */ /* 0x000fec0000002000 */
[----:B--2---:R-:W-:-:S04]  /*0b50*/  LOP3.LUT R0, R0, 0xfffffffb, RZ, 0xc0, !PT ;  /* 0xfffffffb00007812 */ /* 0x004fc800078ec0ff */
[----:B------:R-:W-:-:S05]  /*0b60*/  @P0 LOP3.LUT R0, R0, 0x4, RZ, 0xfc, !PT ;  /* 0x0000000400000812 */ /* 0x000fca00078efcff */
[----:B------:R3:W-:Y:S01]  /*0b70*/  STL [R1+0x2c], R0 ;  /* 0x00002c0001007387 */ /* 0x0007e20000100800 */
[----:B0-----:R-:W-:-:S13]  /*0b80*/  ISETP.GE.AND P0, PT, R111, UR4, PT ;  /* 0x000000046f007c0c */ /* 0x001fda000bf06270 */
[----:B---3--:R-:W-:Y:S05]  /*0b90*/  @P0 BRA `(.L_x_8562) ;  /* 0x000001b400e80947 */ /* 0x008fea0003800000 */
[----:B------:R-:W2:Y:S01]  /*0ba0*/  LDL R2, [R1+0xa8] ;  /* 0x0000a80001027983 */ /* 0x000ea20000100800 */
[----:B------:R-:W-:Y:S01]  /*0bb0*/  IMAD.MOV.U32 R16, RZ, RZ, -0x2 ;  /* 0xfffffffeff107424 */ /* 0x000fe200078e00ff */
[----:B------:R-:W-:Y:S02]  /*0bc0*/  R2UR UR4, R18 ;  /* 0x00000000120472ca */ /* 0x000fe400000e0000 */
[----:B------:R-:W-:Y:S01]  /*0bd0*/  CS2R R146, SRZ ;  /* 0x0000000000927805 */ /* 0x000fe2000001ff00 */
[----:B------:R-:W0:Y:S10]  /*0be0*/  S2R R0, SR_TID.X ;  /* 0x0000000000007919 */ /* 0x000e340000002100 */
[----:B------:R-:W-:Y:S01]  /*0bf0*/  UIADD3 UR4, UR4, 0xda00, URZ ;  /* 0x0000da0004047890 */ /* 0x000fe2000fffe03f */
[----:B0-----:R-:W-:-:S05]  /*0c00*/  VIADD R21, R0, 0xffffff80 ;  /* 0xffffff8000157836 */ /* 0x001fca0000000000 */
[----:B------:R-:W-:Y:S02]  /*0c10*/  SHF.R.S32.HI R0, RZ, 0x1f, R21 ;  /* 0x0000001fff007819 */ /* 0x000fe40000011415 */
[-C--:B------:R-:W-:Y:S02]  /*0c20*/  LEA.HI R12, R21, R21.reuse, RZ, 0x1 ;  /* 0x00000015150c7211 */ /* 0x080fe400078f08ff */
[CC--:B------:R-:W-:Y:S02]  /*0c30*/  LEA.HI R3, R0.reuse, R21.reuse, RZ, 0x4 ;  /* 0x0000001500037211 */ /* 0x0c0fe400078f20ff */
[----:B------:R-:W-:Y:S02]  /*0c40*/  LEA.HI R5, R0, R21, RZ, 0x5 ;  /* 0x0000001500057211 */ /* 0x000fe400078f28ff */
[----:B------:R-:W-:Y:S02]  /*0c50*/  LOP3.LUT R4, R3, 0xfffffff0, RZ, 0xc0, !PT ;  /* 0xfffffff003047812 */ /* 0x000fe400078ec0ff */
[----:B------:R-:W-:-:S02]  /*0c60*/  SHF.R.S32.HI R23, RZ, 0x1, R12 ;  /* 0x00000001ff177819 */ /* 0x000fc4000001140c */
[----:B------:R-:W-:Y:S01]  /*0c70*/  SHF.R.S32.HI R9, RZ, 0x5, R5 ;  /* 0x00000005ff097819 */ /* 0x000fe20000011405 */
[----:B------:R-:W-:Y:S01]  /*0c80*/  IMAD.IADD R4, R21, 0x1, -R4 ;  /* 0x0000000115047824 */ /* 0x000fe200078e0a04 */
[----:B------:R-:W-:-:S03]  /*0c90*/  SHF.R.S32.HI R6, RZ, 0x4, R3 ;  /* 0x00000004ff067819 */ /* 0x000fc60000011403 */
[--C-:B------:R-:W-:Y:S01]  /*0ca0*/  IMAD R17, R9, 0x10, R4.reuse ;  /* 0x0000001009117824 */ /* 0x100fe200078e0204 */
[----:B------:R-:W-:Y:S02]  /*0cb0*/  SHF.R.S32.HI R5, RZ, 0x1f, R4 ;  /* 0x0000001fff057819 */ /* 0x000fe40000011404 */
[----:B------:R-:W-:-:S04]  /*0cc0*/  LEA.HI R3, R3, R6, RZ, 0x1 ;  /* 0x0000000603037211 */ /* 0x000fc800078f08ff */
[----:B------:R-:W-:-:S05]  /*0cd0*/  LOP3.LUT R3, R3, 0x1ffffffe, RZ, 0xc0, !PT ;  /* 0x1ffffffe03037812 */ /* 0x000fca00078ec0ff */
[----:B------:R-:W-:Y:S01]  /*0ce0*/  IMAD.IADD R3, R6, 0x1, -R3 ;  /* 0x0000000106037824 */ /* 0x000fe200078e0a03 */
[----:B--2---:R-:W-:Y:S02]  /*0cf0*/  R2UR UR5, R2 ;  /* 0x00000000020572ca */ /* 0x004fe400000e0000 */
[----:B------:R-:W-:-:S04]  /*0d00*/  LEA.HI R2, R0, R21, RZ, 0x7 ;  /* 0x0000001500027211 */ /* 0x000fc800078f38ff */
[----:B------:R-:W-:Y:S02]  /*0d10*/  LOP3.LUT R7, R2, 0xffffff80, RZ, 0xc0, !PT ;  /* 0xffffff8002077812 */ /* 0x000fe400078ec0ff */
[----:B------:R-:W-:-:S03]  /*0d20*/  SHF.R.S32.HI R19, RZ, 0x7, R2 ;  /* 0x00000007ff137819 */ /* 0x000fc60000011402 */
[----:B------:R-:W-:Y:S01]  /*0d30*/  IMAD.IADD R22, R21, 0x1, -R7 ;  /* 0x0000000115167824 */ /* 0x000fe200078e0a07 */
[C---:B------:R-:W-:Y:S01]  /*0d40*/  LEA.HI R7, R12.reuse, R23, RZ, 0x1 ;  /* 0x000000170c077211 */ /* 0x040fe200078f08ff */
[----:B------:R-:W-:Y:S01]  /*0d50*/  IMAD.HI R2, R19, 0x55555556, RZ ;  /* 0x5555555613027827 */ /* 0x000fe200078e02ff */
[----:B------:R-:W-:Y:S01]  /*0d60*/  LOP3.LUT R12, R12, 0xfffffffe, RZ, 0xc0, !PT ;  /* 0xfffffffe0c0c7812 */ /* 0x000fe200078ec0ff */
[----:B------:R-:W-:Y:S01]  /*0d70*/  ULOP3.LUT UR5, UR5, 0x1, URZ, 0xfc, !UPT ;  /* 0x0000000105057892 */ /* 0x000fe2000f8efc3f */
[----:B------:R-:W-:Y:S02]  /*0d80*/  SHF.R.S32.HI R10, RZ, 0x1f, R22 ;  /* 0x0000001fff0a7819 */ /* 0x000fe40000011416 */
[----:B------:R-:W-:Y:S01]  /*0d90*/  LOP3.LUT R14, R7, 0x7fffffe, RZ, 0xc0, !PT ;  /* 0x07fffffe070e7812 */ /* 0x000fe200078ec0ff */
[----:B------:R-:W-:Y:S01]  /*0da0*/  IMAD.IADD R20, R21, 0x1, -R12 ;  /* 0x0000000115147824 */ /* 0x000fe200078e0a0c */
[----:B------:R-:W-:Y:S02]  /*0db0*/  LEA.HI R11, R10, R22, RZ, 0x2 ;  /* 0x000000160a0b7211 */ /* 0x000fe400078f10ff */
[CC--:B------:R-:W-:Y:S01]  /*0dc0*/  LEA.HI R7, R5.reuse, R4.reuse, RZ, 0x3 ;  /* 0x0000000405077211 */ /* 0x0c0fe200078f18ff */
[----:B------:R-:W-:Y:S01]  /*0dd0*/  IMAD.SHL.U32 R144, R20, 0x8, RZ ;  /* 0x0000000814907824 */ /* 0x000fe200078e00ff */
[----:B------:R-:W-:-:S02]  /*0de0*/  LEA.HI R5, R5, R4, RZ, 0x2 ;  /* 0x0000000405057211 */ /* 0x000fc400078f10ff */
[----:B------:R-:W-:Y:S01]  /*0df0*/  LOP3.LUT R15, R11, 0x7ffffffc, RZ, 0xc0, !PT ;  /* 0x7ffffffc0b0f7812 */ /* 0x000fe200078ec0ff */
[----:B------:R-:W-:Y:S01]  /*0e00*/  IMAD.SHL.U32 R8, R7, 0x10, RZ ;  /* 0x0000001007087824 */ /* 0x000fe200078e00ff */
[----:B------:R-:W-:Y:S01]  /*0e10*/  LOP3.LUT R7, R5, 0x7fffffc, RZ, 0xc0, !PT ;  /* 0x07fffffc05077812 */ /* 0x000fe200078ec0ff */
[----:B------:R-:W-:Y:S01]  /*0e20*/  VIADD R12, R144, 0x10 ;  /* 0x00000010900c7836 */ /* 0x000fe20000000000 */
[----:B------:R-:W-:Y:S01]  /*0e30*/  IADD3 R13, R23, -R14, RZ ;  /* 0x8000000e170d7210 */ /* 0x000fe20007ffe0ff */
[----:B------:R-:W-:Y:S01]  /*0e40*/  IMAD.IADD R15, R22, 0x1, -R15 ;  /* 0x00000001160f7824 */ /* 0x000fe200078e0a0f */
[----:B------:R-:W-:Y:S01]  /*0e50*/  LOP3.LUT R8, R8, 0x7fffff80, RZ, 0xc0, !PT ;  /* 0x7fffff8008087812 */ /* 0x000fe200078ec0ff */
[----:B------:R-:W-:Y:S01]  /*0e60*/  IMAD.IADD R7, R4, 0x1, -R7 ;  /* 0x0000000104077824 */ /* 0x000fe200078e0a07 */
[----:B------:R-:W-:Y:S01]  /*0e70*/  SHF.R.S32.HI R5, RZ, 0x2, R5 ;  /* 0x00000002ff057819 */ /* 0x000fe20000011405 */
[----:B------:R-:W-:Y:S01]  /*0e80*/  IMAD R4, R15, R16, 0x90 ;  /* 0x000000900f047424 */ /* 0x000fe200078e0210 */
[----:B------:R-:W-:Y:S01]  /*0e90*/  LEA.HI R10, R10, R22, RZ, 0x5 ;  /* 0x000000160a0a7211 */ /* 0x000fe200078f28ff */
[----:B------:R-:W-:Y:S01]  /*0ea0*/  IMAD R8, R9, 0x100, R8 ;  /* 0x0000010009087824 */ /* 0x000fe200078e0208 */
[----:B------:R-:W-:Y:S01]  /*0eb0*/  SHF.L.U32 R5, R5, 0x6, RZ ;  /* 0x0000000605057819 */ /* 0x000fe200000006ff */
[----:B------:R-:W-:Y:S01]  /*0ec0*/  IMAD R13, R6, 0x8, R13 ;  /* 0x00000008060d7824 */ /* 0x000fe200078e020d */
[----:B------:R0:W-:Y:S01]  /*0ed0*/  STL [R1+0x98], R4 ;  /* 0x0000980401007387 */ /* 0x0001e20000100800 */
[----:B------:R-:W-:Y:S01]  /*0ee0*/  IMAD R7, R7, 0x10, R8 ;  /* 0x0000001007077824 */ /* 0x000fe200078e0208 */
[--C-:B------:R-:W-:Y:S01]  /*0ef0*/  SHF.R.S32.HI R6, RZ, 0x2, R11.reuse ;  /* 0x00000002ff067819 */ /* 0x100fe2000001140b */
[----:B------:R-:W-:Y:S01]  /*0f00*/  VIADD R9, R144, 0x20 ;  /* 0x0000002090097836 */ /* 0x000fe20000000000 */
[----:B------:R-:W-:Y:S01]  /*0f10*/  SHF.R.S32.HI R11, RZ, 0x1f, R11 ;  /* 0x0000001fff0b7819 */ /* 0x000fe2000001140b */
[----:B------:R-:W-:Y:S01]  /*0f20*/  IMAD.SHL.U32 R14, R13, 0x20, RZ ;  /* 0x000000200d0e7824 */ /* 0x000fe200078e00ff */
[----:B------:R-:W-:-:S02]  /*0f30*/  LOP3.LUT R5, R5, 0x40, RZ, 0xc0, !PT ;  /* 0x0000004005057812 */ /* 0x000fc400078ec0ff */
[----:B------:R-:W-:Y:S02]  /*0f40*/  LEA.HI R11, R11, R6, RZ, 0x3 ;  /* 0x000000060b0b7211 */ /* 0x000fe400078f18ff */
[----:B0-----:R-:W-:Y:S01]  /*0f50*/  LEA.HI R4, R0, R21, RZ, 0x2 ;  /* 0x0000001500047211 */ /* 0x001fe200078f10ff */
[----:B------:R-:W-:Y:S01]  /*0f60*/  IMAD.SHL.U32 R0, R3, 0x8, RZ ;  /* 0x0000000803007824 */ /* 0x000fe200078e00ff */
[----:B------:R-:W-:Y:S02]  /*0f70*/  LOP3.LUT R11, R11, 0xfffffff8, RZ, 0xc0, !PT ;  /* 0xfffffff80b0b7812 */ /* 0x000fe400078ec0ff */
[----:B------:R-:W-:Y:S01]  /*0f80*/  SHF.R.S32.HI R24, RZ, 0x2, R4 ;  /* 0x00000002ff187819 */ /* 0x000fe20000011404 */
[----:B------:R-:W-:Y:S01]  /*0f90*/  IMAD.U32 R3, R17, 0x20, R0 ;  /* 0x0000002011037824 */ /* 0x000fe200078e0000 */
[----:B------:R-:W-:Y:S01]  /*0fa0*/  SHF.R.S32.HI R8, RZ, 0x1f, R4 ;  /* 0x0000001fff087819 */ /* 0x000fe20000011404 */
[----:B------:R-:W-:Y:S01]  /*0fb0*/  IMAD.IADD R11, R6, 0x1, -R11 ;  /* 0x00000001060b7824 */ /* 0x000fe200078e0a0b */
[----:B------:R-:W-:Y:S01]  /*0fc0*/  LOP3.LUT R0, R5, 0x8, R0, 0xf8, !PT ;  /* 0x0000000805007812 */ /* 0x000fe200078ef800 */
[----:B------:R-:W-:Y:S01]  /*0fd0*/  STL [R1+0x68], R24 ;  /* 0x0000681801007387 */ /* 0x000fe20000100800 */
[----:B------:R-:W-:-:S02]  /*0fe0*/  LEA.HI R8, R8, R24, RZ, 0x2 ;  /* 0x0000001808087211 */ /* 0x000fc400078f10ff */
[----:B------:R-:W-:Y:S01]  /*0ff0*/  SHF.R.U32.HI R5, RZ, 0x3, R5 ;  /* 0x00000003ff057819 */ /* 0x000fe20000011605 */
[----:B------:R0:W-:Y:S01]  /*1000*/  STL [R1+0xa0], R3 ;  /* 0x0000a00301007387 */ /* 0x0001e20000100800 */
[----:B------:R-:W-:Y:S02]  /*1010*/  LOP3.LUT R8, R8, 0xfffffffc, RZ, 0xc0, !PT ;  /* 0xfffffffc08087812 */ /* 0x000fe400078ec0ff */
[----:B------:R-:W-:Y:S01]  /*1020*/  LOP3.LUT R0, R0, R5, RZ, 0x3c, !PT ;  /* 0x0000000500007212 */ /* 0x000fe200078e3cff */
[----:B------:R1:W-:Y:S01]  /*1030*/  STL [R1+0x38], R12 ;  /* 0x0000380c01007387 */ /* 0x0003e20000100800 */
[----:B------:R-:W-:Y:S02]  /*1040*/  LEA.HI R2, R2, R2, RZ, 0x1 ;  /* 0x0000000202027211 */ /* 0x000fe400078f08ff */
[----:B------:R-:W-:Y:S01]  /*1050*/  SHF.R.S32.HI R10, RZ, 0x5, R10 ;  /* 0x00000005ff0a7819 */ /* 0x000fe2000001140a */
[----:B------:R2:W-:Y:S01]  /*1060*/  STL [R1+0x3c], R9 ;  /* 0x00003c0901007387 */ /* 0x0005e20000100800 */
[----:B------:R-:W-:Y:S01]  /*1070*/  SHF.R.S32.HI R5, RZ, 0x1f, R12 ;  /* 0x0000001fff057819 */ /* 0x000fe2000001140c */
[----:B0-----:R-:W-:Y:S01]  /*1080*/  IMAD.IADD R3, R24, 0x1, -R8 ;  /* 0x0000000118037824 */ /* 0x001fe200078e0a08 */
[----:B------:R-:W-:Y:S01]  /*1090*/  SHF.R.S32.HI R8, RZ, 0x1f, R9 ;  /* 0x0000001fff087819 */ /* 0x000fe20000011409 */
[----:B------:R-:W-:Y:S01]  /*10a0*/  IMAD R11, R10, 0x10, R11 ;  /* 0x000000100a0b7824 */ /* 0x000fe200078e020b */
[CC--:B------:R-:W-:Y:S01]  /*10b0*/  LEA.HI R6, R5.reuse, R12.reuse, RZ, 0x3 ;  /* 0x0000000c05067211 */ /* 0x0c0fe200078f18ff */
[----:B------:R-:W-:Y:S01]  /*10c0*/  IMAD R2, R2, -0x3, R19 ;  /* 0xfffffffd02027824 */ /* 0x000fe200078e0213 */
[----:B------:R0:W-:Y:S01]  /*10d0*/  STL [R1+0x80], R3 ;  /* 0x0000800301007387 */ /* 0x0001e20000100800 */
[----:B------:R-:W-:Y:S01]  /*10e0*/  LEA.HI R5, R5, R12, RZ, 0x5 ;  /* 0x0000000c05057211 */ /* 0x000fe200078f28ff */
[----:B------:R-:W-:Y:S01]  /*10f0*/  IMAD.IADD R7, R0, 0x1, R7 ;  /* 0x0000000100077824 */ /* 0x000fe200078e0207 */
[-C--:B-1----:R-:W-:Y:S01]  /*1100*/  LEA.HI R12, R8, R9.reuse, RZ, 0x5 ;  /* 0x00000009080c7211 */ /* 0x082fe200078f28ff */
[----:B------:R-:W-:Y:S01]  /*1110*/  IMAD R0, R2, 0x40, R11 ;  /* 0x0000004002007824 */ /* 0x000fe200078e020b */
[----:B--2---:R-:W-:Y:S01]  /*1120*/  LEA.HI R9, R8, R9, RZ, 0x3 ;  /* 0x0000000908097211 */ /* 0x004fe200078f18ff */
[----:B------:R-:W-:Y:S01]  /*1130*/  STL [R1+0x44], R14 ;  /* 0x0000440e01007387 */ /* 0x000fe20000100800 */
[----:B------:R-:W-:Y:S01]  /*1140*/  SHF.R.S32.HI R8, RZ, 0x5, R12 ;  /* 0x00000005ff087819 */ /* 0x000fe2000001140c */
[----:B------:R-:W-:Y:S01]  /*1150*/  IMAD.MOV.U32 R19, RZ, RZ, RZ ;  /* 0x000000ffff137224 */ /* 0x000fe200078e00ff */
[----:B------:R-:W-:Y:S01]  /*1160*/  LOP3.LUT R4, R4, 0x1ffffffc, RZ, 0xc0, !PT ;  /* 0x1ffffffc04047812 */ /* 0x000fe200078ec0ff */
[----:B------:R-:W-:Y:S01]  /*1170*/  IMAD R22, R7, 0x2, R18 ;  /* 0x0000000207167824 */ /* 0x000fe200078e0212 */
[----:B0-----:R-:W-:Y:S01]  /*1180*/  SHF.L.U32 R3, R3, 0x6, RZ ;  /* 0x0000000603037819 */ /* 0x001fe200000006ff */
[----:B------:R-:W-:Y:S01]  /*1190*/  IMAD R13, R8, 0x1800, R14 ;  /* 0x00001800080d7824 */ /* 0x000fe200078e020e */
[----:B------:R-:W-:Y:S01]  /*11a0*/  SHF.R.S32.HI R5, RZ, 0x5, R5 ;  /* 0x00000005ff057819 */ /* 0x000fe20000011405 */
[----:B------:R-:W-:Y:S01]  /*11b0*/  IMAD.IADD R4, R21, 0x1, -R4 ;  /* 0x0000000115047824 */ /* 0x000fe200078e0a04 */
[----:B------:R-:W-:-:S03]  /*11c0*/  LOP3.LUT R16, R3, 0xc0, RZ, 0xc0, !PT ;  /* 0x000000c003107812 */ /* 0x000fc600078ec0ff */
[----:B------:R-:W-:Y:S01]  /*11d0*/  IMAD R5, R5, 0x1800, R14 ;  /* 0x0000180005057824 */ /* 0x000fe200078e020e */
[----:B------:R-:W-:Y:S01]  /*11e0*/  SHF.R.U32.HI R15, RZ, 0x3, R16 ;  /* 0x00000003ff0f7819 */ /* 0x000fe20000011610 */
[----:B------:R-:W-:Y:S01]  /*11f0*/  STL [R1+0x34], R16 ;  /* 0x0000341001007387 */ /* 0x000fe20000100800 */
[C---:B------:R-:W-:Y:S02]  /*1200*/  LOP3.LUT R3, R16.reuse, 0x18, R6, 0xf8, !PT ;  /* 0x0000001810037812 */ /* 0x040fe400078ef806 */
[C---:B------:R-:W-:Y:S01]  /*1210*/  LOP3.LUT R12, R16.reuse, 0x18, R9, 0xf8, !PT ;  /* 0x00000018100c7812 */ /* 0x040fe200078ef809 */
[----:B------:R-:W-:Y:S01]  /*1220*/  STL [R1+0x40], R15 ;  /* 0x0000400f01007387 */ /* 0x000fe20000100800 */
[-C--:B------:R-:W-:Y:S02]  /*1230*/  LOP3.LUT R8, R3, R15.reuse, RZ, 0x3c, !PT ;  /* 0x0000000f03087212 */ /* 0x080fe400078e3cff */
[----:B------:R-:W-:Y:S01]  /*1240*/  MOV R3, UR4 ;  /* 0x0000000400037c02 */ /* 0x000fe20008000f00 */
[----:B------:R0:W-:Y:S01]  /*1250*/  STL [R1+0x9c], R0 ;  /* 0x00009c0001007387 */ /* 0x0001e20000100800 */
[----:B------:R-:W-:Y:S01]  /*1260*/  LOP3.LUT R2, R16, 0x18, R144, 0xf8, !PT ;  /* 0x0000001810027812 */ /* 0x000fe200078ef890 */
[----:B------:R-:W-:Y:S01]  /*1270*/  IMAD.IADD R5, R5, 0x1, R8 ;  /* 0x0000000105057824 */ /* 0x000fe200078e0208 */
[-C--:B------:R-:W-:Y:S01]  /*1280*/  LOP3.LUT R12, R12, R15.reuse, RZ, 0x3c, !PT ;  /* 0x0000000f0c0c7212 */ /* 0x080fe200078e3cff */
[----:B------:R-:W-:Y:S01]  /*1290*/  STL [R1+0x78], RZ ;  /* 0x000078ff01007387 */ /* 0x000fe20000100800 */
[----:B------:R-:W-:-:S03]  /*12a0*/  LOP3.LUT R2, R2, R15, RZ, 0x3c, !PT ;  /* 0x0000000f02027212 */ /* 0x000fc600078e3cff */
[----:B------:R-:W-:Y:S02]  /*12b0*/  IMAD.IADD R12, R13, 0x1, R12 ;  /* 0x000000010d0c7824 */ /* 0x000fe400078e020c */
[----:B0-----:R-:W-:Y:S02]  /*12c0*/  IMAD.U32 R0, RZ, RZ, UR5 ;  /* 0x00000005ff007e24 */ /* 0x001fe4000f8e00ff */
[----:B------:R-:W-:-:S03]  /*12d0*/  IMAD.IADD R2, R14, 0x1, R2 ;  /* 0x000000010e027824 */ /* 0x000fc600078e0202 */
[----:B------:R0:W-:Y:S04]  /*12e0*/  STL [R1+0x4c], R0 ;  /* 0x00004c0001007387 */ /* 0x0001e80000100800 */
[----:B------:R-:W-:Y:S04]  /*12f0*/  STL [R1+0x48], RZ ;  /* 0x000048ff01007387 */ /* 0x000fe80000100800 */
[----:B------:R1:W-:Y:S01]  /*1300*/  STL [R1+0xa4], R3 ;  /* 0x0000a40301007387 */ /* 0x0003e20000100800 */
[----:B0-----:R-:W-:Y:S02]  /*1310*/  SHF.R.S32.HI R0, RZ, 0x1f, R23 ;  /* 0x0000001fff007819 */ /* 0x001fe40000011417 */
[----:B------:R-:W-:Y:S01]  /*1320*/  LOP3.LUT R0, R16, 0x8, R144, 0xf8, !PT ;  /* 0x0000000810007812 */ /* 0x000fe200078ef890 */
[----:B------:R-:W-:-:S03]  /*1330*/  IMAD.SHL.U32 R16, R20, 0x4, RZ ;  /* 0x0000000414107824 */ /* 0x000fc600078e00ff */
[----:B------:R-:W-:Y:S01]  /*1340*/  LOP3.LUT R0, R0, R15, RZ, 0x3c, !PT ;  /* 0x0000000f00007212 */ /* 0x000fe200078e3cff */
[----:B-1----:R-:W-:Y:S01]  /*1350*/  IMAD.SHL.U32 R3, R4, 0x8, RZ ;  /* 0x0000000804037824 */ /* 0x002fe200078e00ff */
[----:B------:R-:W-:-:S03]  /*1360*/  SHF.R.S32.HI R4, RZ, 0x3, R6 ;  /* 0x00000003ff047819 */ /* 0x000fc60000011406 */
[----:B------:R-:W-:Y:S01]  /*1370*/  IMAD.IADD R0, R14, 0x1, R0 ;  /* 0x000000010e007824 */ /* 0x000fe200078e0200 */
[----:B------:R0:W-:Y:S04]  /*1380*/  STL [R1+0x5c], R3 ;  /* 0x00005c0301007387 */ /* 0x0001e80000100800 */
[----:B------:R1:W-:Y:S01]  /*1390*/  STL [R1+0x94], R4 ;  /* 0x0000940401007387 */ /* 0x0003e20000100800 */
[----:B0-----:R-:W-:Y:S02]  /*13a0*/  SHF.R.S32.HI R3, RZ, 0x3, R9 ;  /* 0x00000003ff037819 */ /* 0x001fe40000011409 */
[----:B-1----:R-:W-:-:S03]  /*13b0*/  LEA R4, R5, UR4, 0x1 ;  /* 0x0000000405047c11 */ /* 0x002fc6000f8e08ff */
[----:B------:R0:W-:Y:S04]  /*13c0*/  STL [R1+0x90], R3 ;  /* 0x0000900301007387 */ /* 0x0001e80000100800 */
[----:B------:R1:W-:Y:S04]  /*13d0*/  STL [R1+0x60], R0 ;  /* 0x0000600001007387 */ /* 0x0003e80000100800 */
[----:B------:R2:W-:Y:S01]  /*13e0*/  STL [R1+0x88], R4 ;  /* 0x0000880401007387 */ /* 0x0005e20000100800 */
[----:B0-----:R-:W-:Y:S02]  /*13f0*/  LEA R3, R12, UR4, 0x1 ;  /* 0x000000040c037c11 */ /* 0x001fe4000f8e08ff */
[----:B-1----:R-:W-:-:S03]  /*1400*/  LEA R0, R2, UR4, 0x1 ;  /* 0x0000000402007c11 */ /* 0x002fc6000f8e08ff */
[----:B------:R2:W-:Y:S04]  /*1410*/  STL [R1+0x84], R3 ;  /* 0x0000840301007387 */ /* 0x0005e80000100800 */
[----:B------:R2:W-:Y:S02]  /*1420*/  STL [R1+0x8c], R0 ;  /* 0x00008c0001007387 */ /* 0x0005e40000100800 */
.L_x_8701:
[----:B0-2---:R-:W0:Y:S02]  /*1430*/  LDC.64 R2, c[0x0][0xc60] ;  /* 0x00031800ff027b82 */ /* 0x005e240000000a00 */
[----:B0-----:R-:W-:-:S05]  /*1440*/  IMAD.WIDE R2, R111, 0x4, R2 ;  /* 0x000000046f027825 */ /* 0x001fca00078e0202 */
[----:B-----5:R0:W2:Y:S01]  /*1450*/  LDG.E R10, desc[UR60][R2.64] ;  /* 0x0000003c020a7981 */ /* 0x0200a2000c1e1900 */
[----:B------:R-:W-:Y:S05]  /*1460*/  YIELD ;  /* 0x0000000000007946 */ /* 0x000fea0003800000 */
[----:B------:R-:W-:Y:S01]  /*1470*/  ULDC.64 UR4, c[0x0][0xa28] ;  /* 0x00028a0000047ab9 */ /* 0x000fe20000000a00 */
[----:B------:R-:W-:Y:S01]  /*1480*/  ULDC.64 UR8, c[0x0][0xa18] ;  /* 0x0002860000087ab9 */ /* 0x000fe20000000a00 */
[----:B------:R-:W-:Y:S01]  /*1490*/  ISETP.NE.U32.AND P1, PT, RZ, UR4, PT ;  /* 0x00000004ff007c0c */ /* 0x000fe2000bf25070 */
[----:B------:R-:W-:Y:S01]  /*14a0*/  ULDC.64 UR6, c[0x0][0xa08] ;  /* 0x0002820000067ab9 */ /* 0x000fe20000000a00 */
[----:B0-----:R-:W-:Y:S01]  /*14b0*/  IMAD.MOV.U32 R3, RZ, RZ, RZ ;  /* 0x000000ffff037224 */ /* 0x001fe200078e00ff */
[----:B------:R-:W-:Y:S01]  /*14c0*/  ISETP.NE.U32.AND P0, PT, RZ, UR6, PT ;  /* 0x00000006ff007c0c */ /* 0x000fe2000bf05070 */
[----:B------:R-:W-:Y:S01]  /*14d0*/  IMAD.MOV.U32 R29, RZ, RZ, RZ ;  /* 0x000000ffff1d7224 */ /* 0x000fe200078e00ff */
[----:B------:R-:W-:-:S02]  /*14e0*/  ISETP.NE.AND.EX P1, PT, RZ, UR5, PT, P1 ;  /* 0x00000005ff007c0c */ /* 0x000fc4000bf25310 */
[----:B------:R-:W-:Y:S02]  /*14f0*/  ISETP.NE.AND.EX P0, PT, RZ, UR7, PT, P0 ;  /* 0x00000007ff007c0c */ /* 0x000fe4000bf05300 */
[----:B--2---:R-:W-:Y:S01]  /*1500*/  SHF.R.S32.HI R0, RZ, 0x1f, R10 ;  /* 0x0000001fff007819 */ /* 0x004fe2000001140a */
[----:B------:R-:W-:-:S08]  /*1510*/  IMAD.SHL.U32 R28, R10, 0x4, RZ ;  /* 0x000000040a1c7824 */ /* 0x000fd000078e00ff */
[C---:B-1-3--:R-:W-:Y:S01]  /*1520*/  @P1 LEA R4, P2, R10.reuse, UR4, 0x2 ;  /* 0x000000040a041c11 */ /* 0x04afe2000f8410ff */
[----:B------:R0:W-:Y:S01]  /*1530*/  STL [R1+0x70], R10 ;  /* 0x0000700a01007387 */ /* 0x0001e20000100800 */
[C-C-:B------:R-:W-:Y:S02]  /*1540*/  SHF.L.U64.HI R30, R10.reuse, 0x2, R0.reuse ;  /* 0x000000020a1e7819 */ /* 0x140fe40000010200 */
[----:B------:R-:W-:Y:S02]  /*1550*/  @P1 LEA.HI.X R5, R10, UR5, R0, 0x2, P2 ;  /* 0x000000050a051c11 */ /* 0x000fe400090f1400 */
[----:B------:R-:W-:Y:S01]  /*1560*/  ISETP.NE.U32.AND P2, PT, RZ, UR8, PT ;  /* 0x00000008ff007c0c */ /* 0x000fe2000bf45070 */
[----:B------:R-:W-:Y:S01]  /*1570*/  ULDC UR4, c[0x0][0x288] ;  /* 0x0000a20000047ab9 */ /* 0x000fe20000000800 */
[----:B------:R-:W-:Y:S01]  /*1580*/  IADD3 R8, P3, R28, UR6, RZ ;  /* 0x000000061c087c10 */ /* 0x000fe2000ff7e0ff */
[----:B------:R0:W5:Y:S01]  /*1590*/  @P1 LDG.E R3, desc[UR60][R4.64] ;  /* 0x0000003c04031981 */ /* 0x000162000c1e1900 */
[----:B------:R-:W-:-:S02]  /*15a0*/  ISETP.NE.AND.EX P2, PT, RZ, UR9, PT, P2 ;  /* 0x00000009ff007c0c */ /* 0x000fc4000bf45320 */
[----:B------:R-:W-:Y:S01]  /*15b0*/  MOV R107, UR4 ;  /* 0x00000004006b7c02 */ /* 0x000fe20008000f00 */
[----:B------:R-:W-:Y:S01]  /*15c0*/  ULDC.64 UR4, c[0x0][0x3f8] ;  /* 0x0000fe0000047ab9 */ /* 0x000fe20000000a00 */
[----:B------:R-:W-:-:S05]  /*15d0*/  IADD3.X R9, R30, UR7, RZ, P3, !PT ;  /* 0x000000071e097c10 */ /* 0x000fca0009ffe4ff */
[----:B------:R0:W5:Y:S04]  /*15e0*/  @P0 LDG.E R29, desc[UR60][R8.64] ;  /* 0x0000003c081d0981 */ /* 0x000168000c1e1900 */
        /* <DEDUP_REMOVED lines=11> */
[----:B------:R-:W-:Y:S02]  /*16a0*/  IMAD.U32 R26, RZ, RZ, UR4 ;  /* 0x00000004ff1a7e24 */ /* 0x000fe4000f8e00ff */
        /* <DEDUP_REMOVED lines=11> */
.L_x_8563:
[----:B------:R-:W-:Y:S01]  /*1760*/  ULDC.64 UR4, c[0x0][0xa20] ;  /* 0x0002880000047ab9 */ /* 0x000fe20000000a00 */
[----:B------:R0:W-:Y:S01]  /*1770*/  STL [R1+0x7c], R109 ;  /* 0x00007c6d01007387 */ /* 0x0001e20000100800 */
[----:B------:R-:W-:-:S03]  /*1780*/  ISETP.NE.U32.AND P1, PT, RZ, UR4, PT ;  /* 0x00000004ff007c0c */ /* 0x000fc6000bf25070 */
[----:B------:R0:W-:Y:S01]  /*1790*/  STL [R1+0x74], R110 ;  /* 0x0000746e01007387 */ /* 0x0001e20000100800 */
[----:B------:R-:W-:-:S13]  /*17a0*/  ISETP.NE.AND.EX P1, PT, RZ, UR5, PT, P1 ;  /* 0x00000005ff007c0c */ /* 0x000fda000bf25310 */
[----:B0-----:R-:W-:Y:S05]  /*17b0*/  @!P1 BRA `(.L_x_8564) ;  /* 0x0000000000109947 */ /* 0x001fea0003800000 */
[----:B------:R-:W-:-:S04]  /*17c0*/  IADD3 R4, P0, R28, UR4, RZ ;  /* 0x000000041c047c10 */ /* 0x000fc8000ff1e0ff */
[----:B------:R-:W-:-:S05]  /*17d0*/  IADD3.X R5, R30, UR5, RZ, P0, !PT ;  /* 0x000000051e057c10 */ /* 0x000fca00087fe4ff */
[----:B------:R0:W5:Y:S01]  /*17e0*/  LDG.E R26, desc[UR60][R4.64] ;  /* 0x0000003c041a7981 */ /* 0x000162000c1e1900 */
[----:B------:R-:W-:Y:S05]  /*17f0*/  BRA `(.L_x_8565) ;  /* 0x0000000000107947 */ /* 0x000fea0003800000 */
.L_x_8564:
[----:B------:R-:W-:Y:S05]  /*1800*/  @!P0 BRA `(.L_x_8565) ;  /* 0x00000000000c8947 */ /* 0x000fea0003800000 */
[----:B------:R-:W2:Y:S04]  /*1810*/  LDG.E R5, desc[UR60][R8.64] ;  /* 0x0000003c08057981 */ /* 0x000ea8000c1e1900 */
[----:B------:R-:W2:Y:S02]  /*1820*/  LDG.E R26, desc[UR60][R8.64+0x4] ;  /* 0x0000043c081a7981 */ /* 0x000ea4000c1e1900 */
[----:B--2---:R-:W-:-:S07]  /*1830*/  IMAD.IADD R26, R26, 0x1, -R5 ;  /* 0x000000011a1a7824 */ /* 0x004fce00078e0a05 */
.L_x_8565:
        /* <DEDUP_REMOVED lines=18> */
[----:B------:R-:W-:-:S05]  /*1960*/  IADD3 R108, R11, R2, RZ ;  /* 0x000000020b6c7210 */ /* 0x000fca0007ffe0ff */
[----:B------:R-:W-:-:S04]  /*1970*/  VIADD R0, R108, 0x8f ;  /* 0x0000008f6c007836 */ /* 0x000fc80000000000 */
[----:B------:R-:W-:-:S05]  /*1980*/  IMAD.HI R0, R0, 0x38e38e39, RZ ;  /* 0x38e38e3900007827 */ /* 0x000fca00078e02ff */
[----:B------:R-:W-:-:S04]  /*1990*/  SHF.R.U32.HI R3, RZ, 0x1f, R0 ;  /* 0x0000001fff037819 */ /* 0x000fc80000011600 */
[----:B------:R-:W-:-:S05]  /*19a0*/  LEA.HI.SX32 R112, R0, R3, 0x1b ;  /* 0x0000000300707211 */ /* 0x000fca00078fdaff */
[----:B------:R-:W-:-:S05]  /*19b0*/  IMAD R3, R112, 0x90, -R11 ;  /* 0x0000009070037824 */ /* 0x000fca00078e0a0b */
[----:B------:R-:W-:-:S04]  /*19c0*/  VIMNMX R3, R3, R2, PT ;  /* 0x0000000203037248 */ /* 0x000fc80003fe0100 */
[----:B------:R-:W-:Y:S01]  /*19d0*/  ISETP.GT.AND P0, PT, R3, R80, PT ;  /* 0x000000500300720c */ /* 0x000fe20003f04270 */
[----:B------:R-:W-:-:S05]  /*19e0*/  IMAD.WIDE.U32 R80, R80, 0x38e38e39, RZ ;  /* 0x38e38e3950507825 */ /* 0x000fca00078e00ff */
        /* <DEDUP_REMOVED lines=29> */
.L_x_8568:
[----:B------:R-:W-:Y:S05]  /*1bc0*/  BSYNC B6 ;  /* 0x0000000000067941 */ /* 0x000fea0003800000 */
.L_x_8567:
        /* <DEDUP_REMOVED lines=20> */
.L_x_8570:
[----:B------:R-:W-:Y:S05]  /*1d10*/  BSYNC B6 ;  /* 0x0000000000067941 */ /* 0x000fea0003800000 */
.L_x_8569:
[----:B------:R-:W-:Y:S01]  /*1d20*/  ULDC.64 UR4, c[0x0][0x9f8] ;  /* 0x00027e0000047ab9 */ /* 0x000fe20000000a00 */
[----:B------:R-:W2:Y:S01]  /*1d30*/  LDL R33, [R1+0x38] ;  /* 0x0000380001217983 */ /* 0x000ea20000100800 */
[----:B------:R-:W-:Y:S01]  /*1d40*/  ISETP.NE.U32.AND P0, PT, RZ, UR4, PT ;  /* 0x00000004ff007c0c */ /* 0x000fe2000bf05070 */
[----:B------:R-:W0:Y:S01]  /*1d50*/  LDC R0, c[0x0][0x428] ;  /* 0x00010a00ff007b82 */ /* 0x000e220000000800 */
[----:B------:R-:W-:Y:S01]  /*1d60*/  IMAD.IADD R76, R29, 0x1, R26 ;  /* 0x000000011d4c7824 */ /* 0x000fe200078e021a */
[----:B------:R-:W1:Y:S01]  /*1d70*/  S2R R20, SR_TID.X ;  /* 0x0000000000147919 */ /* 0x000e620000002100 */
[----:B------:R-:W-:Y:S01]  /*1d80*/  ISETP.NE.AND.EX P0, PT, RZ, UR5, PT, P0 ;  /* 0x00000005ff007c0c */ /* 0x000fe2000bf05300 */
[----:B------:R-:W-:Y:S01]  /*1d90*/  ULDC.64 UR6, c[0x0][0xa08] ;  /* 0x0002820000067ab9 */ /* 0x000fe20000000a00 */
[----:B------:R-:W3:Y:S04]  /*1da0*/  LDL R14, [R1+0x3c] ;  /* 0x00003c00010e7983 */ /* 0x000ee80000100800 */
[----:B------:R-:W4:Y:S04]  /*1db0*/  LDL R38, [R1+0x44] ;  /* 0x0000440001267983 */ /* 0x000f280000100800 */
[----:B------:R-:W4:Y:S01]  /*1dc0*/  LDL R37, [R1+0x40] ;  /* 0x0000400001257983 */ /* 0x000f220000100800 */
[----:B------:R-:W-:Y:S01]  /*1dd0*/  SHF.R.S32.HI R145, RZ, 0x1f, R144 ;  /* 0x0000001fff917819 */ /* 0x000fe20000011490 */
[----:B------:R-:W1:Y:S01]  /*1de0*/  LDC.64 R68, c[0x0][0x3e8] ;  /* 0x0000fa00ff447b82 */ /* 0x000e620000000a00 */
[----:B------:R-:W-:-:S04]  /*1df0*/  @P0 IADD3 R4, P1, R28, UR4, RZ ;  /* 0x000000041c040c10 */ /* 0x000fc8000ff3e0ff */
[----:B------:R-:W-:Y:S01]  /*1e00*/  @P0 IADD3.X R5, R30, UR5, RZ, P1, !PT ;  /* 0x000000051e050c10 */ /* 0x000fe20008ffe4ff */
[----:B------:R-:W-:Y:S02]  /*1e10*/  ULDC.64 UR4, c[0x0][0x2f8] ;  /* 0x0000be0000047ab9 */ /* 0x000fe40000000a00 */
[----:B------:R-:W1:Y:S02]  /*1e20*/  LDC.64 R30, c[0x0][0x2f0] ;  /* 0x0000bc00ff1e7b82 */ /* 0x000e640000000a00 */
[----:B------:R1:W2:Y:S01]  /*1e30*/  @P0 LDG.E R27, desc[UR60][R4.64] ;  /* 0x0000003c041b0981 */ /* 0x0002a2000c1e1900 */
[----:B0-----:R-:W-:Y:S02]  /*1e40*/  ISETP.NE.AND P0, PT, R0, 0x1, PT ;  /* 0x000000010000780c */ /* 0x001fe40003f05270 */
[----:B------:R-:W-:Y:S02]  /*1e50*/  SHF.R.S32.HI R9, RZ, 0x1f, R76 ;  /* 0x0000001fff097819 */ /* 0x000fe4000001144c */
[----:B------:R-:W-:Y:S01]  /*1e60*/  SHF.R.S32.HI R32, RZ, 0x1f, R23 ;  /* 0x0000001fff207819 */ /* 0x000fe20000011417 */
[----:B------:R-:W0:Y:S01]  /*1e70*/  LDC R13, c[0x0][0x3d4] ;  /* 0x0000f500ff0d7b82 */ /* 0x000e220000000800 */
[----:B-1----:R-:W-:-:S02]  /*1e80*/  SHF.R.U32.HI R34, RZ, 0x7, R20 ;  /* 0x00000007ff227819 */ /* 0x002fc40000011614 */
[----:B------:R-:W4:Y:S04]  /*1e90*/  LDL R20, [R1+0x34] ;  /* 0x0000340001147983 */ /* 0x000f280000100800 */
[----:B------:R-:W4:Y:S01]  /*1ea0*/  LDL.LU R35, [R1+0x2c] ;  /* 0x00002c0001237983 */ /* 0x000f220000300800 */
[----:B------:R-:W1:Y:S03]  /*1eb0*/  @P0 LDC R3, c[0x0][0x42c] ;  /* 0x00010b00ff030b82 */ /* 0x000e660000000800 */
[----:B------:R-:W4:Y:S01]  /*1ec0*/  LDL R36, [R1+0x80] ;  /* 0x0000800001247983 */ /* 0x000f220000100800 */
[----:B------:R-:W-:-:S04]  /*1ed0*/  IMAD.WIDE.U32 R4, R76, R30, RZ ;  /* 0x0000001e4c047225 */ /* 0x000fc800078e00ff */
[----:B------:R-:W0:Y:S08]  /*1ee0*/  @P0 LDC R7, c[0x0][0x430] ;  /* 0x00010c00ff070b82 */ /* 0x000e300000000800 */
[----:B------:R-:W0:Y:S01]  /*1ef0*/  LDC.64 R74, c[0x0][0x3d8] ;  /* 0x0000f600ff4a7b82 */ /* 0x000e220000000a00 */
[----:B-1----:R-:W-:-:S04]  /*1f00*/  @P0 IMAD.HI.U32 R0, R110, R3, RZ ;  /* 0x000000036e000227 */ /* 0x002fc800078e00ff */
[----:B------:R-:W-:Y:S01]  /*1f10*/  IMAD R3, R9, R30, RZ ;  /* 0x0000001e09037224 */ /* 0x000fe200078e02ff */
[----:B0-----:R-:W-:-:S03]  /*1f20*/  @P0 SHF.R.U32.HI R110, RZ, R7, R0 ;  /* 0x00000007ff6e0219 */ /* 0x001fc60000011600 */
[----:B------:R-:W-:Y:S01]  /*1f30*/  IMAD R3, R76, R31, R3 ;  /* 0x0000001f4c037224 */ /* 0x000fe200078e0203 */
[----:B------:R-:W-:Y:S02]  /*1f40*/  ISETP.NE.U32.AND P0, PT, RZ, UR6, PT ;  /* 0x00000006ff007c0c */ /* 0x000fe4000bf05070 */
[----:B------:R-:W-:Y:S01]  /*1f50*/  SHF.R.S32.HI R6, RZ, 0x1f, R110 ;  /* 0x0000001fff067819 */ /* 0x000fe2000001146e */
[----:B------:R-:W-:Y:S01]  /*1f60*/  IMAD.IADD R5, R5, 0x1, R3 ;  /* 0x0000000105057824 */ /* 0x000fe200078e0203 */
[----:B------:R-:W-:-:S03]  /*1f70*/  ISETP.NE.AND.EX P0, PT, RZ, UR7, PT, P0 ;  /* 0x00000007ff007c0c */ /* 0x000fc6000bf05300 */
[----:B------:R-:W-:Y:S01]  /*1f80*/  IMAD R3, R6, UR4, RZ ;  /* 0x0000000406037c24 */ /* 0x000fe2000f8e02ff */
[----:B------:R-:W-:Y:S01]  /*1f90*/  ISETP.NE.AND P6, PT, R34, 0x1, PT ;  /* 0x000000012200780c */ /* 0x000fe20003fc5270 */
[----:B------:R-:W-:-:S04]  /*1fa0*/  IMAD.WIDE.U32 R4, R110, UR4, R4 ;  /* 0x000000046e047c25 */ /* 0x000fc8000f8e0004 */
[----:B------:R-:W-:Y:S01]  /*1fb0*/  IMAD R3, R110, UR5, R3 ;  /* 0x000000056e037c24 */ /* 0x000fe2000f8e0203 */
[----:B------:R-:W-:-:S04]  /*1fc0*/  ULDC.64 UR4, c[0x0][0x300] ;  /* 0x0000c00000047ab9 */ /* 0x000fc80000000a00 */
[----:B------:R-:W-:Y:S02]  /*1fd0*/  IADD3 R5, R5, R3, RZ ;  /* 0x0000000305057210 */ /* 0x000fe40007ffe0ff */
[----:B------:R-:W-:Y:S01]  /*1fe0*/  SHF.R.S32.HI R17, RZ, 0x1f, R16 ;  /* 0x0000001fff117819 */ /* 0x000fe20000011410 */
[----:B------:R-:W-:-:S04]  /*1ff0*/  IMAD.WIDE.U32 R64, R23, R68, R144 ;  /* 0x0000004417407225 */ /* 0x000fc800078e0090 */
[----:B------:R-:W-:-:S04]  /*2000*/  IMAD.WIDE.U32 R66, R23, R68, R16 ;  /* 0x0000004417427225 */ /* 0x000fc800078e0010 */
[----:B------:R-:W-:-:S04]  /*2010*/  IMAD.WIDE.U32 R72, R23, R74, R16 ;  /* 0x0000004a17487225 */ /* 0x000fc800078e0010 */
[----:B------:R-:W-:-:S04]  /*2020*/  IMAD.WIDE.U32 R70, R23, R74, R144 ;  /* 0x0000004a17467225 */ /* 0x000fc800078e0090 */
[----:B------:R-:W-:Y:S01]  /*2030*/  VIADD R79, R144, 0x50 ;  /* 0x00000050904f7836 */ /* 0x000fe20000000000 */
[----:B------:R-:W-:Y:S01]  /*2040*/  SHF.L.U32 R106, R13, 0x1, RZ ;  /* 0x000000010d6a7819 */ /* 0x000fe200000006ff */
[----:B------:R-:W-:Y:S02]  /*2050*/  IMAD R91, R31, 0x90, RZ ;  /* 0x000000901f5b7824 */ /* 0x000fe400078e02ff */
[----:B------:R-:W-:Y:S01]  /*2060*/  IMAD R93, R75, 0x90, RZ ;  /* 0x000000904b5d7824 */ /* 0x000fe200078e02ff */
[----:B--2---:R-:W-:-:S04]  /*2070*/  SHF.R.S32.HI R0, RZ, 0x1f, R27 ;  /* 0x0000001fff007819 */ /* 0x004fc8000001141b */
[----:B------:R-:W-:Y:S02]  /*2080*/  SEL R11, R0, RZ, !P0 ;  /* 0x000000ff000b7207 */ /* 0x000fe40004000000 */
[----:B------:R-:W-:-:S03]  /*2090*/  SEL R21, R27, RZ, !P0 ;  /* 0x000000ff1b157207 */ /* 0x000fc60004000000 */
[----:B------:R-:W-:Y:S02]  /*20a0*/  IMAD R0, R11, UR4, RZ ;  /* 0x000000040b007c24 */ /* 0x000fe4000f8e02ff */
[----:B------:R-:W-:-:S04]  /*20b0*/  IMAD.WIDE.U32 R26, R21, UR4, R4 ;  /* 0x00000004151a7c25 */ /* 0x000fc8000f8e0004 */
[----:B------:R-:W-:Y:S01]  /*20c0*/  IMAD R3, R21, UR5, R0 ;  /* 0x0000000515037c24 */ /* 0x000fe2000f8e0200 */
[----:B------:R-:W-:Y:S05]  /*20d0*/  @!P6 WARPSYNC.ALL ;  /* 0x000000000000e948 */ /* 0x000fea0003800000 */
[----:B------:R-:W-:Y:S01]  /*20e0*/  ULDC.64 UR4, c[0x0][0x320] ;  /* 0x0000c80000047ab9 */ /* 0x000fe20000000a00 */
[----:B------:R-:W-:Y:S01]  /*20f0*/  IMAD R0, R32, R30, RZ ;  /* 0x0000001e20007224 */ /* 0x000fe200078e02ff */
[----:B------:R-:W-:Y:S01]  /*2100*/  @!P6 BAR.SYNC.DEFER_BLOCKING 0x9, 0x100 ;  /* 0x024400000000eb1d */ /* 0x000fe20000010000 */
[----:B------:R-:W-:Y:S02]  /*2110*/  IMAD R5, R6, UR4, RZ ;  /* 0x0000000406057c24 */ /* 0x000fe4000f8e02ff */
[----:B------:R-:W-:-:S03]  /*2120*/  IMAD.WIDE.U32 R28, R110, UR4, R144 ;  /* 0x000000046e1c7c25 */ /* 0x000fc6000f8e0090 */
[----:B------:R-:W-:Y:S01]  /*2130*/  ULDC UR4, c[0x0][0x2e4] ;  /* 0x0000b90000047ab9 */ /* 0x000fe20000000800 */
[----:B---3--:R-:W-:Y:S01]  /*2140*/  ISETP.GE.AND P2, PT, R14, R13, PT ;  /* 0x0000000d0e00720c */ /* 0x008fe20003f46270 */
[----:B------:R-:W-:Y:S01]  /*2150*/  ULDC.64 UR6, c[0x0][0x328] ;  /* 0x0000ca0000067ab9 */ /* 0x000fe20000000a00 */
[----:B------:R-:W-:Y:S01]  /*2160*/  ISETP.GE.AND P1, PT, R33, UR4, PT ;  /* 0x0000000421007c0c */ /* 0x000fe2000bf26270 */
[----:B------:R-:W-:Y:S02]  /*2170*/  IMAD R7, R110, UR5, R5 ;  /* 0x000000056e077c24 */ /* 0x000fe4000f8e0205 */
[C---:B------:R-:W-:Y:S01]  /*2180*/  IMAD.WIDE.U32 R4, R23.reuse, R30, R144 ;  /* 0x0000001e17047225 */ /* 0x040fe200078e0090 */
[----:B------:R-:W-:Y:S02]  /*2190*/  SEL R6, RZ, 0xffffffff, P1 ;  /* 0xffffffffff067807 */ /* 0x000fe40000800000 */
[----:B------:R-:W-:Y:S01]  /*21a0*/  ISETP.GE.AND P0, PT, R144, UR4, PT ;  /* 0x0000000490007c0c */ /* 0x000fe2000bf06270 */
[----:B------:R-:W-:Y:S01]  /*21b0*/  IMAD R87, R23, R31, R0 ;  /* 0x0000001f17577224 */ /* 0x000fe200078e0200 */
[----:B------:R-:W-:Y:S01]  /*21c0*/  IADD3 R90, P1, R26, R4, RZ ;  /* 0x000000041a5a7210 */ /* 0x000fe20007f3e0ff */
[----:B------:R-:W-:Y:S01]  /*21d0*/  IMAD.IADD R0, R27, 0x1, R3 ;  /* 0x000000011b007824 */ /* 0x000fe200078e0203 */
[----:B------:R-:W-:Y:S01]  /*21e0*/  SEL R3, RZ, 0x1, P0 ;  /* 0x00000001ff037807 */ /* 0x000fe20000000000 */
[----:B------:R-:W-:-:S03]  /*21f0*/  IMAD.SHL.U32 R6, R6, 0x2, RZ ;  /* 0x0000000206067824 */ /* 0x000fc600078e00ff */
[----:B------:R-:W-:Y:S02]  /*2200*/  IADD3.X R87, R0, R5, R87, P1, !PT ;  /* 0x0000000500577210 */ /* 0x000fe40000ffe457 */
[----:B------:R-:W-:Y:S01]  /*2210*/  LOP3.LUT R5, R6, 0x2, R3, 0xe2, !PT ;  /* 0x0000000206057812 */ /* 0x000fe200078ee203 */
[----:B------:R-:W-:Y:S01]  /*2220*/  VIADD R3, R144, 0x30 ;  /* 0x0000003090037836 */ /* 0x000fe20000000000 */
[----:B------:R-:W-:Y:S01]  /*2230*/  ISETP.GE.AND P0, PT, R14, UR4, PT ;  /* 0x000000040e007c0c */ /* 0x000fe2000bf06270 */
[----:B------:R-:W-:Y:S02]  /*2240*/  IMAD R6, R32, R68, RZ ;  /* 0x0000004420067224 */ /* 0x000fe400078e02ff */
[----:B------:R-:W-:Y:S01]  /*2250*/  VIADD R4, R144, 0x40 ;  /* 0x0000004090047836 */ /* 0x000fe20000000000 */
[----:B------:R-:W-:Y:S01]  /*2260*/  ISETP.GE.AND P1, PT, R3, UR4, PT ;  /* 0x0000000403007c0c */ /* 0x000fe2000bf26270 */
[----:B------:R-:W-:Y:S01]  /*2270*/  IMAD R15, R23, R69, R6 ;  /* 0x00000045170f7224 */ /* 0x000fe200078e0206 */
[----:B------:R-:W-:Y:S01]  /*2280*/  SEL R6, RZ, 0x4, P0 ;  /* 0x00000004ff067807 */ /* 0x000fe20000000000 */
[----:B------:R-:W-:Y:S01]  /*2290*/  IMAD.IADD R29, R29, 0x1, R7 ;  /* 0x000000011d1d7824 */ /* 0x000fe200078e0207 */
[----:B------:R-:W-:-:S02]  /*22a0*/  SEL R7, RZ, 0x8, P1 ;  /* 0x00000008ff077807 */ /* 0x000fc40000800000 */
[----:B------:R-:W-:Y:S02]  /*22b0*/  ISETP.GE.AND P0, PT, R4, UR4, PT ;  /* 0x0000000404007c0c */ /* 0x000fe4000bf06270 */
[----:B------:R-:W-:Y:S02]  /*22c0*/  LOP3.LUT R5, R7, R5, R6, 0xfe, !PT ;  /* 0x0000000507057212 */ /* 0x000fe400078efe06 */
[----:B------:R-:W-:Y:S02]  /*22d0*/  SEL R10, RZ, 0x10, P0 ;  /* 0x00000010ff0a7807 */ /* 0x000fe40000000000 */
[-C--:B------:R-:W-:Y:S02]  /*22e0*/  ISETP.GE.AND P0, PT, R144, R13.reuse, PT ;  /* 0x0000000d9000720c */ /* 0x080fe40003f06270 */
[----:B------:R-:W-:Y:S01]  /*22f0*/  ISETP.GE.AND P1, PT, R33, R13, PT ;  /* 0x0000000d2100720c */ /* 0x000fe20003f26270 */
[----:B------:R-:W-:Y:S01]  /*2300*/  IMAD R6, R32, R74, RZ ;  /* 0x0000004a20067224 */ /* 0x000fe200078e02ff */
[----:B------:R-:W-:-:S02]  /*2310*/  LOP3.LUT R10, R5, R10, RZ, 0xfc, !PT ;  /* 0x0000000a050a7212 */ /* 0x000fc400078efcff */
[C---:B------:R-:W-:Y:S02]  /*2320*/  SEL R5, R13.reuse, RZ, P0 ;  /* 0x000000ff0d057207 */ /* 0x040fe40000000000 */
[----:B------:R-:W-:Y:S01]  /*2330*/  SEL R8, R13, RZ, P2 ;  /* 0x000000ff0d087207 */ /* 0x000fe20001000000 */
[----:B------:R-:W-:Y:S01]  /*2340*/  IMAD.IADD R65, R65, 0x1, R15 ;  /* 0x0000000141417824 */ /* 0x000fe200078e020f */
[----:B------:R-:W-:Y:S01]  /*2350*/  SEL R7, R13, RZ, P1 ;  /* 0x000000ff0d077207 */ /* 0x000fe20000800000 */
[----:B------:R-:W-:Y:S01]  /*2360*/  IMAD.IADD R67, R15, 0x1, R67 ;  /* 0x000000010f437824 */ /* 0x000fe200078e0243 */
[----:B----4-:R-:W-:Y:S01]  /*2370*/  LOP3.LUT P3, RZ, R36, 0x2, RZ, 0xc0, !PT ;  /* 0x0000000224ff7812 */ /* 0x010fe2000786c0ff */
[----:B------:R-:W-:Y:S01]  /*2380*/  IMAD R15, R23, R75, R6 ;  /* 0x0000004b170f7224 */ /* 0x000fe200078e0206 */
[----:B------:R-:W-:Y:S01]  /*2390*/  LOP3.LUT R35, R35, 0xfffffffe, RZ, 0xc0, !PT ;  /* 0xfffffffe23237812 */ /* 0x000fe200078ec0ff */
[----:B------:R-:W-:Y:S02]  /*23a0*/  IMAD.IADD R6, R144, 0x1, R5 ;  /* 0x0000000190067824 */ /* 0x000fe400078e0205 */
[----:B------:R-:W-:-:S02]  /*23b0*/  IMAD R11, R11, UR6, RZ ;  /* 0x000000060b0b7c24 */ /* 0x000fc4000f8e02ff */
[----:B------:R-:W-:Y:S02]  /*23c0*/  IMAD.IADD R14, R14, 0x1, R8 ;  /* 0x000000010e0e7824 */ /* 0x000fe400078e0208 */
[----:B------:R-:W-:Y:S01]  /*23d0*/  IMAD.IADD R12, R33, 0x1, R7 ;  /* 0x00000001210c7824 */ /* 0x000fe200078e0207 */
[----:B------:R-:W-:Y:S01]  /*23e0*/  @P2 LOP3.LUT R35, R35, 0x1, RZ, 0xfc, !PT ;  /* 0x0000000123232812 */ /* 0x000fe200078efcff */
[C---:B------:R-:W-:Y:S01]  /*23f0*/  IMAD R11, R21.reuse, UR7, R11 ;  /* 0x00000007150b7c24 */ /* 0x040fe2000f8e020b */
[----:B------:R-:W-:Y:S01]  /*2400*/  SHF.R.S32.HI R7, RZ, 0x1f, R6 ;  /* 0x0000001fff077819 */ /* 0x000fe20000011406 */
[----:B------:R-:W-:Y:S01]  /*2410*/  IMAD.WIDE.U32 R28, R21, UR6, R28 ;  /* 0x00000006151c7c25 */ /* 0x000fe2000f8e001c */
[----:B------:R-:W-:Y:S02]  /*2420*/  IADD3 R73, R15, R73, RZ ;  /* 0x000000490f497210 */ /* 0x000fe40007ffe0ff */
[----:B------:R-:W-:Y:S01]  /*2430*/  SHF.R.S32.HI R21, RZ, 0x1f, R14 ;  /* 0x0000001fff157819 */ /* 0x000fe2000001140e */
[----:B------:R-:W-:Y:S01]  /*2440*/  IMAD.IADD R71, R71, 0x1, R15 ;  /* 0x0000000147477824 */ /* 0x000fe200078e020f */
[----:B------:R-:W-:-:S02]  /*2450*/  SHF.R.S32.HI R15, RZ, 0x1f, R12 ;  /* 0x0000001fff0f7819 */ /* 0x000fc4000001140c */
[----:B------:R-:W-:Y:S02]  /*2460*/  LOP3.LUT R35, R35, 0xfffffffd, RZ, 0xc0, !PT ;  /* 0xfffffffd23237812 */ /* 0x000fe400078ec0ff */
[CC--:B------:R-:W-:Y:S02]  /*2470*/  LEA.HI R5, R7.reuse, R6.reuse, RZ, 0x3 ;  /* 0x0000000607057211 */ /* 0x0c0fe400078f18ff */
[----:B------:R-:W-:Y:S02]  /*2480*/  LEA.HI R8, R7, R6, RZ, 0x5 ;  /* 0x0000000607087211 */ /* 0x000fe400078f28ff */
[----:B------:R-:W-:Y:S02]  /*2490*/  LEA.HI R7, R21, R14, RZ, 0x3 ;  /* 0x0000000e15077211 */ /* 0x000fe400078f18ff */
[----:B------:R-:W-:Y:S02]  /*24a0*/  LEA.HI R6, R15, R12, RZ, 0x3 ;  /* 0x0000000c0f067211 */ /* 0x000fe400078f18ff */
[----:B------:R-:W-:-:S02]  /*24b0*/  LEA.HI R14, R21, R14, RZ, 0x5 ;  /* 0x0000000e150e7211 */ /* 0x000fc400078f28ff */
[----:B------:R-:W-:Y:S02]  /*24c0*/  LEA.HI R15, R15, R12, RZ, 0x5 ;  /* 0x0000000c0f0f7211 */ /* 0x000fe400078f28ff */
[----:B------:R-:W-:Y:S02]  /*24d0*/  @P3 LOP3.LUT R35, R35, 0x2, RZ, 0xfc, !PT ;  /* 0x0000000223233812 */ /* 0x000fe400078efcff */
[----:B------:R-:W-:Y:S02]  /*24e0*/  SHF.R.S32.HI R21, RZ, 0x5, R14 ;  /* 0x00000005ff157819 */ /* 0x000fe4000001140e */
[----:B------:R-:W-:Y:S01]  /*24f0*/  SHF.R.S32.HI R12, RZ, 0x5, R8 ;  /* 0x00000005ff0c7819 */ /* 0x000fe20000011408 */
[----:B------:R0:W-:Y:S01]  /*2500*/  STL [R1+0x2c], R35 ;  /* 0x00002c2301007387 */ /* 0x0001e20000100800 */
[----:B------:R-:W-:Y:S02]  /*2510*/  SHF.R.S32.HI R15, RZ, 0x5, R15 ;  /* 0x00000005ff0f7819 */ /* 0x000fe4000001140f */
[----:B------:R-:W-:-:S02]  /*2520*/  LOP3.LUT R14, R20, 0x18, R6, 0xf8, !PT ;  /* 0x00000018140e7812 */ /* 0x000fc400078ef806 */
[----:B-----5:R-:W-:Y:S02]  /*2530*/  SHF.R.S32.HI R33, RZ, 0x1f, R104 ;  /* 0x0000001fff217819 */ /* 0x020fe40000011468 */
[----:B------:R-:W-:Y:S02]  /*2540*/  LOP3.LUT R8, R20, 0x18, R5, 0xf8, !PT ;  /* 0x0000001814087812 */ /* 0x000fe400078ef805 */
[----:B------:R-:W-:Y:S01]  /*2550*/  IADD3 R76, P2, R23, R76, RZ ;  /* 0x0000004c174c7210 */ /* 0x000fe20007f5e0ff */
[----:B------:R-:W-:Y:S01]  /*2560*/  IMAD R15, R15, 0x1200, R38 ;  /* 0x000012000f0f7824 */ /* 0x000fe200078e0226 */
[-C--:B------:R-:W-:Y:S02]  /*2570*/  LOP3.LUT R14, R14, R37.reuse, RZ, 0x3c, !PT ;  /* 0x000000250e0e7212 */ /* 0x080fe400078e3cff */
[----:B------:R-:W-:Y:S01]  /*2580*/  LOP3.LUT R103, R8, R37, RZ, 0x3c, !PT ;  /* 0x0000002508677212 */ /* 0x000fe200078e3cff */
[----:B------:R-:W-:Y:S02]  /*2590*/  IMAD R8, R33, R68, RZ ;  /* 0x0000004421087224 */ /* 0x000fe400078e02ff */
[----:B------:R-:W-:Y:S01]  /*25a0*/  IMAD.X R77, R32, 0x1, R9, P2 ;  /* 0x00000001204d7824 */ /* 0x000fe200010e0609 */
[----:B------:R-:W-:Y:S01]  /*25b0*/  ISETP.GE.AND P2, PT, R79, UR4, PT ;  /* 0x000000044f007c0c */ /* 0x000fe2000bf46270 */
[----:B------:R-:W-:-:S02]  /*25c0*/  IMAD.IADD R102, R15, 0x1, R14 ;  /* 0x000000010f667824 */ /* 0x000fc400078e020e */
[C---:B------:R-:W-:Y:S02]  /*25d0*/  IMAD R83, R104.reuse, R69, R8 ;  /* 0x0000004568537224 */ /* 0x040fe400078e0208 */
[----:B------:R-:W-:Y:S02]  /*25e0*/  IMAD R15, R69, 0x90, RZ ;  /* 0x00000090450f7824 */ /* 0x000fe400078e02ff */
[----:B------:R-:W-:Y:S01]  /*25f0*/  IMAD.WIDE.U32 R64, R104, R68, R64 ;  /* 0x0000004468407225 */ /* 0x000fe200078e0040 */
[----:B------:R-:W-:-:S03]  /*2600*/  LOP3.LUT R20, R20, 0x18, R7, 0xf8, !PT ;  /* 0x0000001814147812 */ /* 0x000fc600078ef807 */
[----:B------:R-:W-:Y:S01]  /*2610*/  IMAD.WIDE.U32 R66, R104, R68, R66 ;  /* 0x0000004468427225 */ /* 0x000fe200078e0042 */
[----:B------:R-:W-:-:S03]  /*2620*/  SEL R13, RZ, 0x20, P2 ;  /* 0x00000020ff0d7807 */ /* 0x000fc60001000000 */
[----:B------:R-:W-:-:S04]  /*2630*/  IMAD.WIDE.U32 R68, R68, 0x90, RZ ;  /* 0x0000009044447825 */ /* 0x000fc800078e00ff */
[-C--:B------:R-:W-:Y:S01]  /*2640*/  IMAD R33, R33, R74.reuse, RZ ;  /* 0x0000004a21217224 */ /* 0x080fe200078e02ff */
[----:B------:R-:W-:Y:S01]  /*2650*/  LOP3.LUT R20, R20, R37, RZ, 0x3c, !PT ;  /* 0x0000002514147212 */ /* 0x000fe200078e3cff */
[----:B------:R-:W-:Y:S02]  /*2660*/  IMAD R12, R12, 0x1200, R38 ;  /* 0x000012000c0c7824 */ /* 0x000fe400078e0226 */
[----:B------:R-:W-:Y:S01]  /*2670*/  IMAD.IADD R92, R69, 0x1, R15 ;  /* 0x00000001455c7824 */ /* 0x000fe200078e020f */
[----:B------:R-:W-:Y:S01]  /*2680*/  LOP3.LUT R15, R10, R13, RZ, 0xfc, !PT ;  /* 0x0000000d0a0f7212 */ /* 0x000fe200078efcff */
[C---:B------:R-:W-:Y:S01]  /*2690*/  IMAD R33, R104.reuse, R75, R33 ;  /* 0x0000004b68217224 */ /* 0x040fe200078e0221 */
[----:B------:R-:W-:Y:S01]  /*26a0*/  LOP3.LUT R78, R5, 0xfffffff8, RZ, 0xc0, !PT ;  /* 0xfffffff8054e7812 */ /* 0x000fe200078ec0ff */
[-C--:B------:R-:W-:Y:S01]  /*26b0*/  IMAD.WIDE.U32 R70, R104, R74.reuse, R70 ;  /* 0x0000004a68467225 */ /* 0x080fe200078e0046 */
[----:B------:R-:W-:Y:S02]  /*26c0*/  LOP3.LUT R8, R6, 0xfffffff8, RZ, 0xc0, !PT ;  /* 0xfffffff806087812 */ /* 0x000fe400078ec0ff */
[----:B------:R-:W-:Y:S01]  /*26d0*/  LOP3.LUT R9, R7, 0xfffffff8, RZ, 0xc0, !PT ;  /* 0xfffffff807097812 */ /* 0x000fe200078ec0ff */
[----:B------:R-:W-:Y:S01]  /*26e0*/  IMAD.WIDE.U32 R72, R104, R74, R72 ;  /* 0x0000004a68487225 */ /* 0x000fe200078e0048 */
[----:B------:R-:W-:-:S03]  /*26f0*/  IADD3 R86, R29, R11, RZ ;  /* 0x0000000b1d567210 */ /* 0x000fc60007ffe0ff */
[----:B------:R-:W-:Y:S02]  /*2700*/  IMAD R21, R21, 0x1200, R38 ;  /* 0x0000120015157824 */ /* 0x000fe400078e0226 */
[----:B------:R-:W-:Y:S01]  /*2710*/  IMAD.WIDE.U32 R30, R30, 0x90, RZ ;  /* 0x000000901e1e7825 */ /* 0x000fe200078e00ff */
[----:B------:R-:W-:-:S03]  /*2720*/  LOP3.LUT R11, R15, 0x2, RZ, 0xc0, !PT ;  /* 0x000000020f0b7812 */ /* 0x000fc600078ec0ff */
[----:B------:R-:W-:Y:S01]  /*2730*/  IMAD.WIDE.U32 R74, R74, 0x90, RZ ;  /* 0x000000904a4a7825 */ /* 0x000fe200078e00ff */
[C---:B------:R-:W-:Y:S02]  /*2740*/  LOP3.LUT R13, R15.reuse, 0x8, RZ, 0xc0, !PT ;  /* 0x000000080f0d7812 */ /* 0x040fe400078ec0ff */
[C---:B------:R-:W-:Y:S01]  /*2750*/  LOP3.LUT R14, R15.reuse, 0x10, RZ, 0xc0, !PT ;  /* 0x000000100f0e7812 */ /* 0x040fe200078ec0ff */
[----:B------:R-:W-:Y:S01]  /*2760*/  IMAD.IADD R103, R12, 0x1, R103 ;  /* 0x000000010c677824 */ /* 0x000fe200078e0267 */
[----:B------:R-:W-:Y:S01]  /*2770*/  LOP3.LUT R12, R15, 0x4, RZ, 0xc0, !PT ;  /* 0x000000040f0c7812 */ /* 0x000fe200078ec0ff */
[----:B------:R-:W-:Y:S01]  /*2780*/  IMAD.IADD R85, R65, 0x1, R83 ;  /* 0x0000000141557824 */ /* 0x000fe200078e0253 */
[----:B------:R-:W-:Y:S01]  /*2790*/  SHF.R.S32.HI R100, RZ, 0x1f, R78 ;  /* 0x0000001fff647819 */ /* 0x000fe2000001144e */
[----:B------:R-:W-:Y:S01]  /*27a0*/  IMAD.IADD R101, R21, 0x1, R20 ;  /* 0x0000000115657824 */ /* 0x000fe200078e0214 */
[----:B------:R-:W-:Y:S01]  /*27b0*/  SHF.R.S32.HI R99, RZ, 0x1f, R8 ;  /* 0x0000001fff637819 */ /* 0x000fe20000011408 */
[----:B------:R-:W-:Y:S01]  /*27c0*/  VIADD R110, R34, 0x8 ;  /* 0x00000008226e7836 */ /* 0x000fe20000000000 */
[----:B------:R-:W-:Y:S01]  /*27d0*/  SHF.R.S32.HI R98, RZ, 0x1f, R9 ;  /* 0x0000001fff627819 */ /* 0x000fe20000011409 */
[----:B------:R-:W-:Y:S01]  /*27e0*/  IMAD.IADD R91, R31, 0x1, R91 ;  /* 0x000000011f5b7824 */ /* 0x000fe200078e025b */
[----:B------:R-:W-:Y:S01]  /*27f0*/  LOP3.LUT R10, R10, 0x1, RZ, 0xc0, !PT ;  /* 0x000000010a0a7812 */ /* 0x000fe200078ec0ff */
[----:B------:R-:W-:Y:S01]  /*2800*/  IMAD.IADD R93, R75, 0x1, R93 ;  /* 0x000000014b5d7824 */ /* 0x000fe200078e025d */
[----:B------:R-:W-:Y:S01]  /*2810*/  LOP3.LUT R15, R15, 0x20, RZ, 0xc0, !PT ;  /* 0x000000200f0f7812 */ /* 0x000fe200078ec0ff */
[----:B------:R-:W-:-:S02]  /*2820*/  IMAD.IADD R83, R83, 0x1, R67 ;  /* 0x0000000153537824 */ /* 0x000fc400078e0243 */
[----:B------:R-:W-:Y:S02]  /*2830*/  IMAD.IADD R84, R71, 0x1, R33 ;  /* 0x0000000147547824 */ /* 0x000fe400078e0221 */
[----:B0-----:R-:W-:-:S07]  /*2840*/  IMAD.IADD R82, R33, 0x1, R73 ;  /* 0x0000000121527824 */ /* 0x001fce00078e0249 */
.L_x_8626:
[----:B------:R-:W2:Y:S01]  /*2850*/  LDL R21, [R1+0x2c] ;  /* 0x00002c0001157983 */ /* 0x000ea20000100800 */
[----:B------:R-:W0:Y:S03]  /*2860*/  LDC.64 R94, c[0x0][0x2d8] ;  /* 0x0000b600ff5e7b82 */ /* 0x000e260000000a00 */
[----:B---3--:R-:W3:Y:S01]  /*2870*/  LDL R20, [R1+0x60] ;  /* 0x0000600001147983 */ /* 0x008ee20000100800 */
[----:B------:R-:W-:Y:S01]  /*2880*/  VIADD R39, R24, 0xffffffff ;  /* 0xffffffff18277836 */ /* 0x000fe20000000000 */
[----:B------:R-:W-:Y:S05]  /*2890*/  YIELD ;  /* 0x0000000000007946 */ /* 0x000fea0003800000 */
[----:B-1----:R-:W1:Y:S01]  /*28a0*/  LDC R105, c[0x0][0x3d4] ;  /* 0x0000f500ff697b82 */ /* 0x002e620000000800 */
[----:B------:R-:W-:Y:S01]  /*28b0*/  SHF.R.S32.HI R34, RZ, 0x1f, R39 ;  /* 0x0000001fff227819 */ /* 0x000fe20000011427 */
[----:B------:R-:W-:Y:S01]  /*28c0*/  IMAD.WIDE.U32 R60, R30, R39, RZ ;  /* 0x000000271e3c7225 */ /* 0x000fe200078e00ff */
[----:B------:R-:W-:Y:S01]  /*28d0*/  BSSY B0, `(.L_x_8571) ;  /* 0x00003e7000007945 */ /* 0x000fe20003800000 */
[----:B--2---:R-:W-:-:S02]  /*28e0*/  LOP3.LUT P4, RZ, R21, 0x2, RZ, 0xc0, !PT ;  /* 0x0000000215ff7812 */ /* 0x004fc4000788c0ff */
[----:B------:R-:W-:Y:S02]  /*28f0*/  IMAD R21, R91, R39, RZ ;  /* 0x000000275b157224 */ /* 0x000fe400078e02ff */
[----:B---3--:R-:W-:Y:S02]  /*2900*/  IMAD R20, R19, 0x3600, R20 ;  /* 0x0000360013147824 */ /* 0x008fe400078e0214 */
[----:B------:R-:W-:Y:S01]  /*2910*/  IMAD R33, R34, R30, R21 ;  /* 0x0000001e22217224 */ /* 0x000fe200078e0215 */
[----:B------:R-:W-:Y:S01]  /*2920*/  IADD3 R21, P2, R90, R60, RZ ;  /* 0x0000003c5a157210 */ /* 0x000fe20007f5e0ff */
[C---:B------:R-:W-:Y:S02]  /*2930*/  VIADD R32, R20.reuse, 0x10 ;  /* 0x0000001014207836 */ /* 0x040fe40000000000 */
[----:B------:R-:W-:Y:S01]  /*2940*/  IMAD.IADD R96, R61, 0x1, R33 ;  /* 0x000000013d607824 */ /* 0x000fe200078e0221 */
[----:B0-----:R-:W-:Y:S01]  /*2950*/  LEA R36, P3, R21, R94, 0x1 ;  /* 0x0000005e15247211 */ /* 0x001fe200078608ff */
[----:B------:R-:W-:-:S02]  /*2960*/  IMAD R81, R20, 0x2, R25 ;  /* 0x0000000214517824 */ /* 0x000fc400078e0219 */
[----:B------:R-:W-:Y:S01]  /*2970*/  IMAD.X R24, R96, 0x1, R87, P2 ;  /* 0x0000000160187824 */ /* 0x000fe200010e0657 */
[----:B------:R-:W-:Y:S01]  /*2980*/  ISETP.GT.AND P2, PT, R39, R80, PT ;  /* 0x000000502700720c */ /* 0x000fe20003f44270 */
[----:B------:R-:W-:-:S03]  /*2990*/  @P4 VIADD R32, R20, 0xfffffff0 ;  /* 0xfffffff014204836 */ /* 0x000fc60000000000 */
[----:B------:R-:W-:Y:S01]  /*29a0*/  LEA.HI.X R37, R21, R95, R24, 0x1, P3 ;  /* 0x0000005f15257211 */ /* 0x000fe200018f0c18 */
[----:B------:R-:W-:Y:S01]  /*29b0*/  IMAD.MOV.U32 R24, RZ, RZ, R39 ;  /* 0x000000ffff187224 */ /* 0x000fe200078e0027 */
[----:B-1----:R-:W-:Y:S01]  /*29c0*/  ISETP.GE.AND P3, PT, R105, 0x1, PT ;  /* 0x000000016900780c */ /* 0x002fe20003f66270 */
[----:B------:R-:W-:-:S12]  /*29d0*/  IMAD R21, R32, 0x2, R25 ;  /* 0x0000000220157824 */ /* 0x000fd800078e0219 */
[----:B------:R-:W-:Y:S05]  /*29e0*/  @!P3 BRA `(.L_x_8572) ;  /* 0x0000003800ccb947 */ /* 0x000fea0003800000 */
[----:B------:R-:W-:Y:S01]  /*29f0*/  ULDC.U8 UR4, c[0x0][0x3f0] ;  /* 0x0000fc0000047ab9 */ /* 0x000fe20000000000 */
[-C--:B------:R-:W-:Y:S01]  /*2a00*/  IMAD R33, R93, R39.reuse, RZ ;  /* 0x000000275d217224 */ /* 0x080fe200078e02ff */
        /* <DEDUP_REMOVED lines=26> */
[----:B------:R-:W-:Y:S01]  /*2bb0*/  IADD3 R58, P3, R72, R58, RZ ;  /* 0x0000003a483a7210 */ /* 0x000fe20007f7e0ff */
[----:B------:R-:W-:Y:S01]  /*2bc0*/  ULDC.64 UR4, c[0x0][0x3c8] ;  /* 0x0000f20000047ab9 */ /* 0x000fe20000000a00 */
[----:B------:R-:W-:Y:S02]  /*2bd0*/  CS2R R62, SRZ ;  /* 0x00000000003e7805 */ /* 0x000fe4000001ff00 */
[----:B------:R-:W-:Y:S01]  /*2be0*/  CS2R R94, SRZ ;  /* 0x00000000005e7805 */ /* 0x000fe2000001ff00 */
[----:B------:R-:W-:Y:S01]  /*2bf0*/  IMAD.X R33, R20, 0x1, R82, P3 ;  /* 0x0000000114217824 */ /* 0x000fe200018e0652 */
[----:B------:R-:W-:-:S05]  /*2c00*/  IADD3 R56, P3, R66, R56, RZ ;  /* 0x0000003842387210 */ /* 0x000fca0007f7e0ff */
[----:B------:R-:W-:Y:S01]  /*2c10*/  IMAD.X R89, R89, 0x1, R83, P3 ;  /* 0x0000000159597824 */ /* 0x000fe200018e0653 */
        /* <DEDUP_REMOVED lines=38> */
.L_x_8575:
[----:B------:R-:W-:Y:S05]  /*2e80*/  BSYNC B1 ;  /* 0x0000000000017941 */ /* 0x000fea0003800000 */
.L_x_8574:
[----:B------:R-:W2:Y:S01]  /*2e90*/  LDL R20, [R1+0x4c] ;  /* 0x00004c0001147983 */ /* 0x000ea20000100800 */
[----:B0----5:R-:W-:Y:S02]  /*2ea0*/  IMAD.MOV.U32 R32, RZ, RZ, R39 ;  /* 0x000000ffff207224 */ /* 0x021fe400078e0027 */
[----:B------:R-:W-:Y:S02]  /*2eb0*/  IMAD.MOV.U32 R33, RZ, RZ, R42 ;  /* 0x000000ffff217224 */ /* 0x000fe400078e002a */
[----:B------:R-:W-:-:S05]  /*2ec0*/  IMAD.MOV.U32 R34, RZ, RZ, R43 ;  /* 0x000000ffff227224 */ /* 0x000fca00078e002b */
[----:B------:R-:W-:Y:S01]  /*2ed0*/  PRMT R113, R33, 0x5410, R34 ;  /* 0x0000541021717816 */ /* 0x000fe20000000022 */
        /* <DEDUP_REMOVED lines=14> */
[----:B------:R-:W-:Y:S02]  /*2fc0*/  PRMT R122, R33, 0x5410, R34 ;  /* 0x00005410217a7816 */ /* 0x000fe40000000022 */
[----:B--2---:R-:W-:Y:S02]  /*2fd0*/  R2UR UR4, R20 ;  /* 0x00000000140472ca */ /* 0x004fe400000e0000 */
[----:B------:R-:W-:-:S04]  /*2fe0*/  MOV R20, R38 ;  /* 0x0000002600147202 */ /* 0x000fc80000000f00 */
[----:B------:R-:W-:Y:S01]  /*2ff0*/  PRMT R96, R20, 0x5410, R32 ;  /* 0x0000541014607816 */ /* 0x000fe20000000020 */
[----:B------:R-:W-:Y:S02]  /*3000*/  IMAD.MOV.U32 R20, RZ, RZ, R46 ;  /* 0x000000ffff147224 */ /* 0x000fe400078e002e */
[----:B------:R-:W-:-:S04]  /*3010*/  IMAD.MOV.U32 R32, RZ, RZ, R47 ;  /* 0x000000ffff207224 */ /* 0x000fc800078e002f */
[----:B------:R-:W-:Y:S01]  /*3020*/  UISETP.NE.AND UP0, UPT, UR4, 0x3, UPT ;  /* 0x000000030400788c */ /* 0x000fe2000bf05270 */
[----:B------:R-:W-:Y:S01]  /*3030*/  PRMT R115, R20, 0x5410, R32 ;  /* 0x0000541014737816 */ /* 0x000fe20000000020 */
[----:B------:R-:W-:Y:S01]  /*3040*/  IMAD.MOV.U32 R20, RZ, RZ, R54 ;  /* 0x000000ffff147224 */ /* 0x000fe200078e0036 */
[----:B------:R-:W-:-:S03]  /*3050*/  MOV R32, R55 ;  /* 0x0000003700207202 */ /* 0x000fc60000000f00 */
[----:B------:R-:W-:Y:S02]  /*3060*/  PLOP3.LUT P3, PT, PT, PT, UP0, 0x80, 0x0 ;  /* 0x000000000000781c */ /* 0x000fe40003f6f008 */
[----:B------:R-:W-:Y:S01]  /*3070*/  PRMT R118, R20, 0x5410, R32 ;  /* 0x0000541014767816 */ /* 0x000fe20000000020 */
[----:B------:R-:W-:Y:S02]  /*3080*/  IMAD.MOV.U32 R20, RZ, RZ, R40 ;  /* 0x000000ffff147224 */ /* 0x000fe400078e0028 */
[----:B------:R-:W-:-:S05]  /*3090*/  IMAD.MOV.U32 R32, RZ, RZ, R41 ;  /* 0x000000ffff207224 */ /* 0x000fca00078e0029 */
[----:B------:R-:W-:Y:S01]  /*30a0*/  PRMT R111, R20, 0x5410, R32 ;  /* 0x00005410146f7816 */ /* 0x000fe20000000020 */
[----:B------:R-:W-:Y:S01]  /*30b0*/  IMAD.MOV.U32 R20, RZ, RZ, R53 ;  /* 0x000000ffff147224 */ /* 0x000fe200078e0035 */
[----:B------:R-:W-:-:S04]  /*30c0*/  MOV R32, R52 ;  /* 0x0000003400207202 */ /* 0x000fc80000000f00 */
[----:B------:R-:W-:Y:S01]  /*30d0*/  PRMT R119, R32, 0x5410, R20 ;  /* 0x0000541020777816 */ /* 0x000fe20000000014 */
[----:B------:R-:W-:Y:S02]  /*30e0*/  IMAD.MOV.U32 R20, RZ, RZ, R60 ;  /* 0x000000ffff147224 */ /* 0x000fe400078e003c */
[----:B------:R-:W-:-:S05]  /*30f0*/  IMAD.MOV.U32 R32, RZ, RZ, R61 ;  /* 0x000000ffff207224 */ /* 0x000fca00078e003d */
[----:B------:R-:W-:Y:S01]  /*3100*/  PRMT R120, R20, 0x5410, R32 ;  /* 0x0000541014787816 */ /* 0x000fe20000000020 */
[----:B------:R-:W-:Y:S06]  /*3110*/  @!P3 BRA `(.L_x_8576) ;  /* 0x000000000004b947 */ /* 0x000fec0003800000 */
[----:B------:R-:W-:Y:S01]  /*3120*/  BPT.TRAP 0x1 ;  /* 0x000000040000795c */ /* 0x000fe20000300000 */
.L_x_8576:
[----:B------:R-:W-:Y:S01]  /*3130*/  IMAD R20, R19, 0x8, R18 ;  /* 0x0000000813147824 */ /* 0x000fe200078e0212 */
[----:B------:R-:W-:Y:S01]  /*3140*/  SHF.L.U32 R89, R147, 0x1f, RZ ;  /* 0x0000001f93597819 */ /* 0x000fe200000006ff */
[----:B------:R-:W-:Y:S03]  /*3150*/  BSSY B1, `(.L_x_8577) ;  /* 0x0000003000017945 */ /* 0x000fe60003800000 */
[----:B------:R-:W0:Y:S02]  /*3160*/  SYNCS.PHASECHK.TRANS64.TRYWAIT P5, [R20+URZ+0x31c90], R89 ;  /* 0x031c9059140075a7 */ /* 0x000e2400080a017f */
[----:B0-----:R-:W-:Y:S05]  /*3170*/  @!P5 BRA `(.L_x_8578) ;  /* 0x000001900078d947 */ /* 0x001fea0003800000 */
.L_x_8808:
[----:B------:R-:W-:Y:S05]  /*3180*/  BSYNC B1 ;  /* 0x0000000000017941 */ /* 0x000fea0003800000 */
.L_x_8577:
        /* <DEDUP_REMOVED lines=9> */
[----:B--2---:R-:W-:Y:S01]  /*3220*/  IMAD.MOV.U32 R58, RZ, RZ, R33 ;  /* 0x000000ffff3a7224 */ /* 0x004fe200078e0021 */
[--C-:B------:R-:W-:Y:S02]  /*3230*/  SHF.R.U64 R57, R62, 0x10, R63.reuse ;  /* 0x000000103e397819 */ /* 0x100fe4000000123f */
[----:B------:R-:W-:Y:S01]  /*3240*/  SHF.R.U32.HI R62, RZ, 0x10, R63 ;  /* 0x00000010ff3e7819 */ /* 0x000fe2000001163f */
[----:B------:R-:W-:Y:S02]  /*3250*/  HADD2.F32 R33, -RZ, R56.H0_H0 ;  /* 0x20000038ff217230 */ /* 0x000fe40000004100 */
[--C-:B------:R-:W-:Y:S02]  /*3260*/  HADD2.F32 R56, -RZ, R58.reuse.H1_H1 ;  /* 0x3000003aff387230 */ /* 0x100fe40000004100 */
[----:B------:R-:W-:Y:S02]  /*3270*/  HADD2.F32 R58, -RZ, R58.H0_H0 ;  /* 0x2000003aff3a7230 */ /* 0x000fe40000004100 */
[----:B------:R-:W-:-:S02]  /*3280*/  HADD2.F32 R57, -RZ, R57.H0_H0 ;  /* 0x20000039ff397230 */ /* 0x000fc40000004100 */
[-C--:B------:R-:W-:Y:S01]  /*3290*/  FMUL.FTZ R59, R56, R33.reuse ;  /* 0x00000021383b7220 */ /* 0x080fe20000410000 */
[----:B------:R-:W-:Y:S02]  /*32a0*/  HADD2.F32 R62, -RZ, R62.H0_H0 ;  /* 0x2000003eff3e7230 */ /* 0x000fe40000004100 */
[C---:B------:R-:W-:Y:S01]  /*32b0*/  FMUL.FTZ R97, R58.reuse, R33 ;  /* 0x000000213a617220 */ /* 0x040fe20000410000 */
[-C--:B------:R-:W-:Y:S01]  /*32c0*/  FFMA.FTZ R33, R58, R57.reuse, -R59 ;  /* 0x000000393a217223 */ /* 0x080fe2000001083b */
[----:B------:R-:W-:Y:S02]  /*32d0*/  SHF.R.U32.HI R58, RZ, 0x10, R95 ;  /* 0x00000010ff3a7819 */ /* 0x000fe4000001165f */
[----:B------:R-:W-:Y:S01]  /*32e0*/  FFMA.FTZ R56, R56, R57, R97 ;  /* 0x0000003938387223 */ /* 0x000fe20000010061 */
[----:B------:R-:W-:Y:S01]  /*32f0*/  IMAD.MOV.U32 R57, RZ, RZ, R32 ;  /* 0x000000ffff397224 */ /* 0x000fe200078e0020 */
[----:B------:R-:W-:Y:S01]  /*3300*/  MOV R32, R35 ;  /* 0x0000002300207202 */ /* 0x000fe20000000f00 */
[----:B------:R-:W-:-:S02]  /*3310*/  HADD2.F32 R58, -RZ, R58.H0_H0 ;  /* 0x2000003aff3a7230 */ /* 0x000fc40000004100 */
[----:B------:R-:W-:Y:S02]  /*3320*/  F2FP.F16.F32.PACK_AB R33, R56, R33 ;  /* 0x000000213821723e */ /* 0x000fe400000000ff */
[--C-:B------:R-:W-:Y:S02]  /*3330*/  HADD2.F32 R35, -RZ, R32.reuse.H1_H1 ;  /* 0x30000020ff237230 */ /* 0x100fe40000004100 */
[----:B------:R-:W-:-:S03]  /*3340*/  HADD2.F32 R32, -RZ, R32.H0_H0 ;  /* 0x20000020ff207230 */ /* 0x000fc60000004100 */
[CC--:B------:R-:W-:Y:S02]  /*3350*/  FMUL.FTZ R59, R35.reuse, R58.reuse ;  /* 0x0000003a233b7220 */ /* 0x0c0fe40000410000 */
[C---:B------:R-:W-:Y:S02]  /*3360*/  FMUL.FTZ R58, R32.reuse, R58 ;  /* 0x0000003a203a7220 */ /* 0x040fe40000410000 */
[-C--:B------:R-:W-:Y:S01]  /*3370*/  FFMA.FTZ R32, R32, R62.reuse, -R59 ;  /* 0x0000003e20207223 */ /* 0x080fe2000001083b */
[----:B------:R-:W-:Y:S02]  /*3380*/  HADD2.F32 R59, -RZ, R121.H1_H1 ;  /* 0x30000079ff3b7230 */ /* 0x000fe40000004100 */
[----:B------:R-:W-:Y:S01]  /*3390*/  FFMA.FTZ R35, R35, R62, R58 ;  /* 0x0000003e23237223 */ /* 0x000fe2000001003a */
[----:B------:R-:W-:Y:S02]  /*33a0*/  IMAD.MOV.U32 R58, RZ, RZ, R34 ;  /* 0x000000ffff3a7224 */ /* 0x000fe400078e0022 */
[----:B------:R-:W-:-:S02]  /*33b0*/  HADD2.F32 R34, -RZ, R57.H0_H0 ;  /* 0x20000039ff227230 */ /* 0x000fc40000004100 */
[----:B------:R-:W-:Y:S01]  /*33c0*/  HADD2.F32 R57, -RZ, R57.H1_H1 ;  /* 0x30000039ff397230 */ /* 0x000fe20000004100 */
[----:B------:R-:W-:Y:S01]  /*33d0*/  F2FP.F16.F32.PACK_AB R35, R35, R32 ;  /* 0x000000202323723e */ /* 0x000fe200000000ff */
[----:B------:R-:W-:-:S05]  /*33e0*/  HADD2.F32 R62, -RZ, R122.H0_H0 ;  /* 0x2000007aff3e7230 */ /* 0x000fca0000004100 */
[-C--:B------:R-:W-:Y:S01]  /*33f0*/  FMUL.FTZ R63, R57, R62.reuse ;  /* 0x0000003e393f7220 */ /* 0x080fe20000410000 */
[----:B------:R-:W-:-:S03]  /*3400*/  FMUL.FTZ R62, R34, R62 ;  /* 0x0000003e223e7220 */ /* 0x000fc60000410000 */
[-C--:B------:R-:W-:Y:S01]  /*3410*/  FFMA.FTZ R34, R34, R59.reuse, -R63 ;  /* 0x0000003b22227223 */ /* 0x080fe2000001083f */
[----:B------:R-:W-:Y:S01]  /*3420*/  FFMA.FTZ R57, R57, R59, R62 ;  /* 0x0000003b39397223 */ /* 0x000fe2000001003e */
[--C-:B------:R-:W-:Y:S02]  /*3430*/  HADD2.F32 R59, -RZ, R58.reuse.H0_H0 ;  /* 0x2000003aff3b7230 */ /* 0x100fe40000004100 */
[----:B------:R-:W-:Y:S02]  /*3440*/  HADD2.F32 R58, -RZ, R58.H1_H1 ;  /* 0x3000003aff3a7230 */ /* 0x000fe40000004100 */
[----:B------:R-:W-:Y:S01]  /*3450*/  HADD2.F32 R63, -RZ, R122.H1_H1 ;  /* 0x3000007aff3f7230 */ /* 0x000fe20000004100 */
[----:B------:R-:W-:Y:S01]  /*3460*/  F2FP.F16.F32.PACK_AB R32, R57, R34 ;  /* 0x000000223920723e */ /* 0x000fe200000000ff */
[----:B------:R-:W-:-:S03]  /*3470*/  HADD2.F32 R62, -RZ, R121.H0_H0 ;  /* 0x20000079ff3e7230 */ /* 0x000fc60000004100 */
[-C--:B------:R-:W-:Y:S01]  /*3480*/  FMUL.FTZ R94, R58, R63.reuse ;  /* 0x0000003f3a5e7220 */ /* 0x080fe20000410000 */
[----:B------:R-:W-:-:S03]  /*3490*/  FMUL.FTZ R63, R59, R63 ;  /* 0x0000003f3b3f7220 */ /* 0x000fc60000410000 */
[-C--:B------:R-:W-:Y:S01]  /*34a0*/  FFMA.FTZ R94, R59, R62.reuse, -R94 ;  /* 0x0000003e3b5e7223 */ /* 0x080fe2000001085e */
[----:B------:R-:W-:-:S05]  /*34b0*/  FFMA.FTZ R63, R58, R62, R63 ;  /* 0x0000003e3a3f7223 */ /* 0x000fca000001003f */
[----:B------:R-:W-:-:S07]  /*34c0*/  F2FP.F16.F32.PACK_AB R34, R63, R94 ;  /* 0x0000005e3f22723e */ /* 0x000fce00000000ff */
.L_x_8583:
[----:B------:R-:W-:Y:S05]  /*34d0*/  BSYNC B2 ;  /* 0x0000000000027941 */ /* 0x000fea0003800000 */
.L_x_8582:
[----:B--2---:R1:W-:Y:S02]  /*34e0*/  STG.E.128 desc[UR60][R36.64], R32 ;  /* 0x0000002024007986 */ /* 0x0043e4000c101d3c */
.L_x_8581:
[----:B------:R-:W-:Y:S05]  /*34f0*/  BSYNC B1 ;  /* 0x0000000000017941 */ /* 0x000fea0003800000 */
.L_x_8580:
        /* <DEDUP_REMOVED lines=9> */
[----:B--2---:R-:W-:Y:S01]  /*3590*/  IMAD.MOV.U32 R56, RZ, RZ, R33 ;  /* 0x000000ffff387224 */ /* 0x004fe200078e0021 */
[----:B------:R-:W-:Y:S01]  /*35a0*/  SHF.R.U64 R54, R54, 0x10, R55 ;  /* 0x0000001036367819 */ /* 0x000fe20000001237 */
[----:B------:R-:W-:Y:S01]  /*35b0*/  HADD2.F32 R63, -RZ, R34.H0_H0 ;  /* 0x20000022ff3f7230 */ /* 0x000fe20000004100 */
        /* <DEDUP_REMOVED lines=8> */
[----:B------:R-:W-:Y:S02]  /*3640*/  HADD2.F32 R61, -RZ, R34.H1_H1 ;  /* 0x30000022ff3d7230 */ /* 0x000fe40000004100 */
[-C--:B------:R-:W-:Y:S01]  /*3650*/  FFMA.FTZ R56, R57, R54.reuse, -R56 ;  /* 0x0000003639387223 */ /* 0x080fe20000010838 */
[----:B------:R-:W-:Y:S02]  /*3660*/  HADD2.F32 R57, -RZ, R118.H0_H0 ;  /* 0x20000076ff397230 */ /* 0x000fe40000004100 */
[----:B------:R-:W-:Y:S01]  /*3670*/  FFMA.FTZ R33, R33, R54, R58 ;  /* 0x0000003621217223 */ /* 0x000fe2000001003a */
[----:B------:R-:W-:Y:S01]  /*3680*/  SHF.R.U32.HI R54, RZ, 0x10, R55 ;  /* 0x00000010ff367819 */ /* 0x000fe20000011637 */
[----:B------:R-:W-:-:S02]  /*3690*/  HADD2.F32 R55, -RZ, R35.H1_H1 ;  /* 0x30000023ff377230 */ /* 0x000fc40000004100 */
[----:B------:R-:W-:Y:S01]  /*36a0*/  HADD2.F32 R35, -RZ, R35.H0_H0 ;  /* 0x20000023ff237230 */ /* 0x000fe20000004100 */
[----:B------:R-:W-:Y:S01]  /*36b0*/  F2FP.F16.F32.PACK_AB R33, R33, R56 ;  /* 0x000000382121723e */ /* 0x000fe200000000ff */
[----:B------:R-:W-:Y:S02]  /*36c0*/  HADD2.F32 R54, -RZ, R54.H0_H0 ;  /* 0x20000036ff367230 */ /* 0x000fe40000004100 */
[-C--:B------:R-:W-:Y:S01]  /*36d0*/  FMUL.FTZ R58, R55, R60.reuse ;  /* 0x0000003c373a7220 */ /* 0x080fe20000410000 */
[----:B------:R-:W-:Y:S02]  /*36e0*/  HADD2.F32 R118, -RZ, R118.H1_H1 ;  /* 0x30000076ff767230 */ /* 0x000fe40000004100 */
[C---:B------:R-:W-:Y:S01]  /*36f0*/  FMUL.FTZ R60, R35.reuse, R60 ;  /* 0x0000003c233c7220 */ /* 0x040fe20000410000 */
[-C--:B------:R-:W-:Y:S01]  /*3700*/  FFMA.FTZ R58, R35, R54.reuse, -R58 ;  /* 0x00000036233a7223 */ /* 0x080fe2000001083a */
[----:B------:R-:W-:Y:S02]  /*3710*/  HADD2.F32 R35, -RZ, R120.H0_H0 ;  /* 0x20000078ff237230 */ /* 0x000fe40000004100 */
[----:B------:R-:W-:Y:S01]  /*3720*/  FFMA.FTZ R55, R55, R54, R60 ;  /* 0x0000003637377223 */ /* 0x000fe2000001003c */
[----:B------:R-:W-:-:S02]  /*3730*/  HADD2.F32 R54, -RZ, R32.H1_H1 ;  /* 0x30000020ff367230 */ /* 0x000fc40000004100 */
[----:B------:R-:W-:-:S03]  /*3740*/  HADD2.F32 R32, -RZ, R32.H0_H0 ;  /* 0x20000020ff207230 */ /* 0x000fc60000004100 */
[-C--:B------:R-:W-:Y:S02]  /*3750*/  FMUL.FTZ R59, R54, R35.reuse ;  /* 0x00000023363b7220 */ /* 0x080fe40000410000 */
[C---:B------:R-:W-:Y:S02]  /*3760*/  FMUL.FTZ R35, R32.reuse, R35 ;  /* 0x0000002320237220 */ /* 0x040fe40000410000 */
[-C--:B------:R-:W-:Y:S01]  /*3770*/  FFMA.FTZ R59, R32, R57.reuse, -R59 ;  /* 0x00000039203b7223 */ /* 0x080fe2000001083b */
[----:B------:R-:W-:Y:S02]  /*3780*/  HADD2.F32 R32, -RZ, R120.H1_H1 ;  /* 0x30000078ff207230 */ /* 0x000fe40000004100 */
[----:B------:R-:W-:Y:S01]  /*3790*/  FFMA.FTZ R54, R54, R57, R35 ;  /* 0x0000003936367223 */ /* 0x000fe20000010023 */
[----:B------:R-:W-:Y:S02]  /*37a0*/  F2FP.F16.F32.PACK_AB R35, R55, R58 ;  /* 0x0000003a3723723e */ /* 0x000fe400000000ff */
[-C--:B------:R-:W-:Y:S01]  /*37b0*/  FMUL.FTZ R34, R61, R32.reuse ;  /* 0x000000203d227220 */ /* 0x080fe20000410000 */
[----:B------:R-:W-:-:S03]  /*37c0*/  FMUL.FTZ R32, R63, R32 ;  /* 0x000000203f207220 */ /* 0x000fc60000410000 */
[-C--:B------:R-:W-:Y:S01]  /*37d0*/  FFMA.FTZ R34, R63, R118.reuse, -R34 ;  /* 0x000000763f227223 */ /* 0x080fe20000010822 */
[----:B------:R-:W-:Y:S01]  /*37e0*/  FFMA.FTZ R61, R61, R118, R32 ;  /* 0x000000763d3d7223 */ /* 0x000fe20000010020 */
[----:B------:R-:W-:-:S04]  /*37f0*/  F2FP.F16.F32.PACK_AB R32, R54, R59 ;  /* 0x0000003b3620723e */ /* 0x000fc800000000ff */
[----:B------:R-:W-:-:S07]  /*3800*/  F2FP.F16.F32.PACK_AB R34, R61, R34 ;  /* 0x000000223d22723e */ /* 0x000fce00000000ff */
.L_x_8587:
[----:B------:R-:W-:Y:S05]  /*3810*/  BSYNC B2 ;  /* 0x0000000000027941 */ /* 0x000fea0003800000 */
.L_x_8586:
[----:B--2---:R2:W-:Y:S02]  /*3820*/  STG.E.128 desc[UR60][R36.64+0x20], R32 ;  /* 0x0000202024007986 */ /* 0x0045e4000c101d3c */
.L_x_8585:
[----:B------:R-:W-:Y:S05]  /*3830*/  BSYNC B1 ;  /* 0x0000000000017941 */ /* 0x000fea0003800000 */
.L_x_8584:
        /* <DEDUP_REMOVED lines=49> */
.L_x_8591:
[----:B------:R-:W-:Y:S05]  /*3b50*/  BSYNC B2 ;  /* 0x0000000000027941 */ /* 0x000fea0003800000 */
.L_x_8590:
[----:B--2---:R3:W-:Y:S02]  /*3b60*/  STG.E.128 desc[UR60][R36.64+0x40], R32 ;  /* 0x0000402024007986 */ /* 0x0047e4000c101d3c */
.L_x_8589:
[----:B------:R-:W-:Y:S05]  /*3b70*/  BSYNC B1 ;  /* 0x0000000000017941 */ /* 0x000fea0003800000 */
.L_x_8588:
        /* <DEDUP_REMOVED lines=9> */
[--C-:B------:R-:W-:Y:S01]  /*3c10*/  SHF.R.U64 R50, R48, 0x10, R49.reuse ;  /* 0x0000001030327819 */ /* 0x100fe20000001231 */
[--C-:B--2---:R-:W-:Y:S01]  /*3c20*/  HADD2.F32 R48, -RZ, R35.reuse.H1_H1 ;  /* 0x30000023ff307230 */ /* 0x104fe20000004100 */
[----:B------:R-:W-:Y:S01]  /*3c30*/  SHF.R.U32.HI R51, RZ, 0x10, R49 ;  /* 0x00000010ff337819 */ /* 0x000fe20000011631 */
[----:B------:R-:W-:Y:S01]  /*3c40*/  HADD2.F32 R35, -RZ, R35.H0_H0 ;  /* 0x20000023ff237230 */ /* 0x000fe20000004100 */
[----:B------:R-:W-:Y:S01]  /*3c50*/  SHF.R.U32.HI R52, RZ, 0x10, R47 ;  /* 0x00000010ff347819 */ /* 0x000fe2000001162f */
[----:B------:R-:W-:Y:S02]  /*3c60*/  HADD2.F32 R47, -RZ, R46.H0_H0 ;  /* 0x2000002eff2f7230 */ /* 0x000fe40000004100 */
[----:B------:R-:W-:Y:S02]  /*3c70*/  HADD2.F32 R46, -RZ, R33.H1_H1 ;  /* 0x30000021ff2e7230 */ /* 0x000fe40000004100 */
[----:B------:R-:W-:-:S02]  /*3c80*/  HADD2.F32 R50, -RZ, R50.H0_H0 ;  /* 0x20000032ff327230 */ /* 0x000fc40000004100 */
[----:B------:R-:W-:Y:S02]  /*3c90*/  HADD2.F32 R33, -RZ, R33.H0_H0 ;  /* 0x20000021ff217230 */ /* 0x000fe40000004100 */
[----:B------:R-:W-:Y:S02]  /*3ca0*/  HADD2.F32 R51, -RZ, R51.H0_H0 ;  /* 0x20000033ff337230 */ /* 0x000fe40000004100 */
[----:B------:R-:W-:Y:S02]  /*3cb0*/  HADD2.F32 R49, -RZ, R52.H0_H0 ;  /* 0x20000034ff317230 */ /* 0x000fe40000004100 */
[-C--:B------:R-:W-:Y:S01]  /*3cc0*/  FMUL.FTZ R52, R46, R50.reuse ;  /* 0x000000322e347220 */ /* 0x080fe20000410000 */
[----:B------:R-:W-:Y:S01]  /*3cd0*/  FMUL.FTZ R53, R33, R50 ;  /* 0x0000003221357220 */ /* 0x000fe20000410000 */
[-C--:B------:R-:W-:Y:S01]  /*3ce0*/  FMUL.FTZ R50, R48, R51.reuse ;  /* 0x0000003330327220 */ /* 0x080fe20000410000 */
[----:B------:R-:W-:Y:S01]  /*3cf0*/  FMUL.FTZ R51, R35, R51 ;  /* 0x0000003323337220 */ /* 0x000fe20000410000 */
[-C--:B------:R-:W-:Y:S01]  /*3d00*/  FFMA.FTZ R33, R33, R47.reuse, -R52 ;  /* 0x0000002f21217223 */ /* 0x080fe20000010834 */
[----:B------:R-:W-:Y:S01]  /*3d10*/  FFMA.FTZ R46, R46, R47, R53 ;  /* 0x0000002f2e2e7223 */ /* 0x000fe20000010035 */
[----:B------:R-:W-:-:S02]  /*3d20*/  HADD2.F32 R47, -RZ, R32.H1_H1 ;  /* 0x30000020ff2f7230 */ /* 0x000fc40000004100 */
[-C--:B------:R-:W-:Y:S01]  /*3d30*/  FFMA.FTZ R48, R48, R49.reuse, R51 ;  /* 0x0000003130307223 */ /* 0x080fe20000010033 */
[----:B------:R-:W-:Y:S01]  /*3d40*/  FFMA.FTZ R35, R35, R49, -R50 ;  /* 0x0000003123237223 */ /* 0x000fe20000010832 */
[----:B------:R-:W-:Y:S01]  /*3d50*/  HADD2.F32 R51, -RZ, R116.H0_H0 ;  /* 0x20000074ff337230 */ /* 0x000fe20000004100 */
        /* <DEDUP_REMOVED lines=18> */
.L_x_8595:
[----:B------:R-:W-:Y:S05]  /*3e80*/  BSYNC B2 ;  /* 0x0000000000027941 */ /* 0x000fea0003800000 */
.L_x_8594:
[----:B--2---:R4:W-:Y:S02]  /*3e90*/  STG.E.128 desc[UR60][R36.64+0x60], R32 ;  /* 0x0000602024007986 */ /* 0x0049e4000c101d3c */
.L_x_8593:
[----:B------:R-:W-:Y:S05]  /*3ea0*/  BSYNC B1 ;  /* 0x0000000000017941 */ /* 0x000fea0003800000 */
.L_x_8592:
        /* <DEDUP_REMOVED lines=11> */
[----:B------:R-:W-:Y:S01]  /*3f60*/  HADD2.F32 R32, -RZ, R33.H0_H0 ;  /* 0x20000021ff207230 */ /* 0x000fe20000004100 */
[--C-:B------:R-:W-:Y:S01]  /*3f70*/  SHF.R.U64 R46, R44, 0x10, R45.reuse ;  /* 0x000000102c2e7819 */ /* 0x100fe2000000122d */
[----:B------:R-:W-:Y:S01]  /*3f80*/  HADD2.F32 R44, -RZ, R49.H0_H0 ;  /* 0x20000031ff2c7230 */ /* 0x000fe20000004100 */
[----:B------:R-:W-:Y:S02]  /*3f90*/  SHF.R.U32.HI R48, RZ, 0x10, R45 ;  /* 0x00000010ff307819 */ /* 0x000fe4000001162d */
[----:B------:R-:W-:Y:S01]  /*3fa0*/  MOV R43, R35 ;  /* 0x00000023002b7202 */ /* 0x000fe20000000f00 */
[----:B------:R-:W-:Y:S02]  /*3fb0*/  HADD2.F32 R45, -RZ, R46.H0_H0 ;  /* 0x2000002eff2d7230 */ /* 0x000fe40000004100 */
[----:B------:R-:W-:-:S02]  /*3fc0*/  HADD2.F32 R35, -RZ, R33.H1_H1 ;  /* 0x30000021ff237230 */ /* 0x000fc40000004100 */
[----:B------:R-:W-:Y:S02]  /*3fd0*/  HADD2.F32 R48, -RZ, R48.H0_H0 ;  /* 0x20000030ff307230 */ /* 0x000fe40000004100 */
[-C--:B------:R-:W-:Y:S01]  /*3fe0*/  FMUL.FTZ R50, R32, R45.reuse ;  /* 0x0000002d20327220 */ /* 0x080fe20000410000 */
[--C-:B------:R-:W-:Y:S02]  /*3ff0*/  HADD2.F32 R33, -RZ, R43.reuse.H1_H1 ;  /* 0x3000002bff217230 */ /* 0x100fe40000004100 */
[----:B------:R-:W-:Y:S02]  /*4000*/  HADD2.F32 R43, -RZ, R43.H0_H0 ;  /* 0x2000002bff2b7230 */ /* 0x000fe40000004100 */
[----:B------:R-:W-:Y:S02]  /*4010*/  HADD2.F32 R46, -RZ, R47.H0_H0 ;  /* 0x2000002fff2e7230 */ /* 0x000fe40000004100 */
[----:B------:R-:W-:Y:S01]  /*4020*/  FMUL.FTZ R47, R35, R45 ;  /* 0x0000002d232f7220 */ /* 0x000fe20000410000 */
[-C--:B------:R-:W-:Y:S01]  /*4030*/  FMUL.FTZ R52, R33, R48.reuse ;  /* 0x0000003021347220 */ /* 0x080fe20000410000 */
[----:B------:R-:W-:-:S02]  /*4040*/  FMUL.FTZ R48, R43, R48 ;  /* 0x000000302b307220 */ /* 0x000fc40000410000 */
[-C--:B------:R-:W-:Y:S01]  /*4050*/  FFMA.FTZ R32, R32, R44.reuse, -R47 ;  /* 0x0000002c20207223 */ /* 0x080fe2000001082f */
[----:B------:R-:W-:Y:S01]  /*4060*/  FFMA.FTZ R47, R35, R44, R50 ;  /* 0x0000002c232f7223 */ /* 0x000fe20000010032 */
[-C--:B------:R-:W-:Y:S01]  /*4070*/  FFMA.FTZ R51, R33, R46.reuse, R48 ;  /* 0x0000002e21337223 */ /* 0x080fe20000010030 */
[--C-:B------:R-:W-:Y:S02]  /*4080*/  HADD2.F32 R44, -RZ, R114.reuse.H0_H0 ;  /* 0x20000072ff2c7230 */ /* 0x100fe40000004100 */
[----:B------:R-:W-:Y:S01]  /*4090*/  FFMA.FTZ R52, R43, R46, -R52 ;  /* 0x0000002e2b347223 */ /* 0x000fe20000010834 */
[----:B------:R-:W-:Y:S02]  /*40a0*/  HADD2.F32 R114, -RZ, R114.H1_H1 ;  /* 0x30000072ff727230 */ /* 0x000fe40000004100 */
[----:B------:R-:W-:Y:S02]  /*40b0*/  HADD2.F32 R33, -RZ, R42.H1_H1 ;  /* 0x3000002aff217230 */ /* 0x000fe40000004100 */
[----:B------:R-:W-:-:S02]  /*40c0*/  HADD2.F32 R35, -RZ, R34.H1_H1 ;  /* 0x30000022ff237230 */ /* 0x000fc40000004100 */
[----:B------:R-:W-:Y:S02]  /*40d0*/  HADD2.F32 R42, -RZ, R42.H0_H0 ;  /* 0x2000002aff2a7230 */ /* 0x000fe40000004100 */
[----:B------:R-:W-:Y:S01]  /*40e0*/  FMUL.FTZ R45, R33, R44 ;  /* 0x0000002c212d7220 */ /* 0x000fe20000410000 */
[----:B------:R-:W-:Y:S02]  /*40f0*/  HADD2.F32 R34, -RZ, R34.H0_H0 ;  /* 0x20000022ff227230 */ /* 0x000fe40000004100 */
[----:B------:R-:W-:Y:S01]  /*4100*/  FMUL.FTZ R49, R35, R114 ;  /* 0x0000007223317220 */ /* 0x000fe20000410000 */
        /* <DEDUP_REMOVED lines=12> */
.L_x_8599:
[----:B------:R-:W-:Y:S05]  /*41d0*/  BSYNC B2 ;  /* 0x0000000000027941 */ /* 0x000fea0003800000 */
.L_x_8598:
[----:B--2---:R1:W-:Y:S02]  /*41e0*/  STG.E.128 desc[UR60][R36.64+0x80], R32 ;  /* 0x0000802024007986 */ /* 0x0043e4000c101d3c */
.L_x_8597:
[----:B------:R-:W-:Y:S05]  /*41f0*/  BSYNC B1 ;  /* 0x0000000000017941 */ /* 0x000fea0003800000 */
.L_x_8596:
        /* <DEDUP_REMOVED lines=48> */
.L_x_8601:
[----:B------:R-:W-:Y:S05]  /*4500*/  BSYNC B1 ;  /* 0x0000000000017941 */ /* 0x000fea0003800000 */
.L_x_8600:
[----:B--2---:R1:W-:Y:S01]  /*4510*/  STG.E.128 desc[UR60][R36.64+0xa0], R32 ;  /* 0x0000a02024007986 */ /* 0x0043e2000c101d3c */
[----:B------:R-:W-:Y:S05]  /*4520*/  BRA `(.L_x_8579) ;  /* 0x0000002000847947 */ /* 0x000fea0003800000 */
.L_x_8573:
        /* <DEDUP_REMOVED lines=15> */
[----:B------:R-:W2:Y:S04]  /*4620*/  LDL R63, [R1+0x38] ;  /* 0x00003800013f7983 */ /* 0x000ea80000100800 */
[----:B------:R-:W3:Y:S01]  /*4630*/  LDL R62, [R1+0x3c] ;  /* 0x00003c00013e7983 */ /* 0x000ee20000100800 */
[----:B------:R-:W-:Y:S01]  /*4640*/  IADD3 R58, P3, R70, R58, RZ ;  /* 0x0000003a463a7210 */ /* 0x000fe20007f7e0ff */
[----:B------:R-:W-:Y:S01]  /*4650*/  ULDC.64 UR4, c[0x0][0x3c8] ;  /* 0x0000f20000047ab9 */ /* 0x000fe20000000a00 */
[----:B------:R-:W-:Y:S02]  /*4660*/  CS2R R42, SRZ ;  /* 0x00000000002a7805 */ /* 0x000fe4000001ff00 */
[----:B------:R-:W-:Y:S02]  /*4670*/  CS2R R40, SRZ ;  /* 0x0000000000287805 */ /* 0x000fe4000001ff00 */
[----:B------:R-:W-:Y:S01]  /*4680*/  CS2R R54, SRZ ;  /* 0x0000000000367805 */ /* 0x000fe2000001ff00 */
[----:B------:R-:W-:Y:S01]  /*4690*/  IMAD.X R33, R20, 0x1, R84, P3 ;  /* 0x0000000114217824 */ /* 0x000fe200018e0654 */
[----:B------:R-:W-:-:S02]  /*46a0*/  IADD3 R20, P3, R64, R56, RZ ;  /* 0x0000003840147210 */ /* 0x000fc40007f7e0ff */
[----:B------:R-:W-:-:S03]  /*46b0*/  CS2R R52, SRZ ;  /* 0x0000000000347805 */ /* 0x000fc6000001ff00 */
[----:B------:R-:W-:Y:S01]  /*46c0*/  IMAD.X R89, R89, 0x1, R85, P3 ;  /* 0x0000000159597824 */ /* 0x000fe200018e0655 */
        /* <DEDUP_REMOVED lines=12> */
[----:B------:R-:W-:Y:S02]  /*4790*/  CS2R R34, SRZ ;  /* 0x0000000000227805 */ /* 0x000fe4000001ff00 */
[----:B------:R-:W-:Y:S02]  /*47a0*/  CS2R R32, SRZ ;  /* 0x0000000000207805 */ /* 0x000fe4000001ff00 */
[----:B------:R-:W-:Y:S02]  /*47b0*/  CS2R R46, SRZ ;  /* 0x00000000002e7805 */ /* 0x000fe4000001ff00 */
[----:B------:R-:W-:-:S02]  /*47c0*/  CS2R R44, SRZ ;  /* 0x00000000002c7805 */ /* 0x000fc4000001ff00 */
[----:B--2---:R-:W-:-:S13]  /*47d0*/  ISETP.GE.AND P3, PT, R63, R105, PT ;  /* 0x000000693f00720c */ /* 0x004fda0003f66270 */
[----:B------:R0:W5:Y:S04]  /*47e0*/  @!P3 LDG.E.128 R36, desc[UR60][R56.64+0x20] ;  /* 0x0000203c3824b981 */ /* 0x000168000c1e1d00 */
[----:B------:R0:W5:Y:S01]  /*47f0*/  @!P3 LDG.E.128 R48, desc[UR60][R58.64+0x20] ;  /* 0x0000203c3a30b981 */ /* 0x000162000c1e1d00 */
[----:B---3--:R-:W-:-:S13]  /*4800*/  ISETP.GE.AND P3, PT, R62, R105, PT ;  /* 0x000000693e00720c */ /* 0x008fda0003f66270 */
[----:B------:R0:W5:Y:S04]  /*4810*/  @!P3 LDG.E.128 R32, desc[UR60][R56.64+0x40] ;  /* 0x0000403c3820b981 */ /* 0x000168000c1e1d00 */
[----:B------:R0:W5:Y:S02]  /*4820*/  @!P3 LDG.E.128 R44, desc[UR60][R58.64+0x40] ;  /* 0x0000403c3a2cb981 */ /* 0x000164000c1e1d00 */
.L_x_8603:
[----:B------:R-:W-:Y:S05]  /*4830*/  BSYNC B1 ;  /* 0x0000000000017941 */ /* 0x000fea0003800000 */
.L_x_8602:
[----:B------:R-:W2:Y:S01]  /*4840*/  LDL R20, [R1+0x4c] ;  /* 0x00004c0001147983 */ /* 0x000ea20000100800 */
[----:B0----5:R-:W-:Y:S02]  /*4850*/  IMAD.MOV.U32 R56, RZ, RZ, R35 ;  /* 0x000000ffff387224 */ /* 0x021fe400078e0023 */
[----:B------:R-:W-:Y:S02]  /*4860*/  IMAD.MOV.U32 R57, RZ, RZ, R32 ;  /* 0x000000ffff397224 */ /* 0x000fe400078e0020 */
        /* <DEDUP_REMOVED lines=38> */
[----:B------:R-:W-:Y:S01]  /*4ad0*/  PRMT R131, R56, 0x7610, R131 ;  /* 0x0000761038837816 */ /* 0x000fe20000000083 */
[----:B------:R-:W-:Y:S01]  /*4ae0*/  IMAD.MOV.U32 R56, RZ, RZ, R53 ;  /* 0x000000ffff387224 */ /* 0x000fe200078e0035 */
[----:B------:R-:W-:Y:S02]  /*4af0*/  PRMT R130, R130, 0x5410, R20 ;  /* 0x0000541082827816 */ /* 0x000fe40000000014 */
[----:B------:R-:W-:Y:S02]  /*4b00*/  MOV R20, R52 ;  /* 0x0000003400147202 */ /* 0x000fe40000000f00 */
[----:B------:R-:W-:Y:S02]  /*4b10*/  PRMT R116, R56, 0x7610, R116 ;  /* 0x0000761038747816 */ /* 0x000fe40000000074 */
[----:B------:R-:W-:Y:S01]  /*4b20*/  PRMT R131, R131, 0x5410, R20 ;  /* 0x0000541083837816 */ /* 0x000fe20000000014 */
[----:B------:R-:W-:Y:S06]  /*4b30*/  @!P3 BRA `(.L_x_8604) ;  /* 0x000000000004b947 */ /* 0x000fec0003800000 */
[----:B------:R-:W-:Y:S01]  /*4b40*/  BPT.TRAP 0x1 ;  /* 0x000000040000795c */ /* 0x000fe20000300000 */
.L_x_8604:
[----:B------:R-:W-:Y:S01]  /*4b50*/  IMAD R20, R19, 0x8, R18 ;  /* 0x0000000813147824 */ /* 0x000fe200078e0212 */
[----:B------:R-:W-:Y:S01]  /*4b60*/  SHF.L.U32 R89, R147, 0x1f, RZ ;  /* 0x0000001f93597819 */ /* 0x000fe200000006ff */
[----:B------:R-:W-:Y:S03]  /*4b70*/  BSSY B1, `(.L_x_8605) ;  /* 0x0000003000017945 */ /* 0x000fe60003800000 */
[----:B------:R-:W0:Y:S02]  /*4b80*/  SYNCS.PHASECHK.TRANS64.TRYWAIT P5, [R20+URZ+0x31c90], R89 ;  /* 0x031c9059140075a7 */ /* 0x000e2400080a017f */
[----:B0-----:R-:W-:Y:S05]  /*4b90*/  @!P5 BRA `(.L_x_8606) ;  /* 0x000001780004d947 */ /* 0x001fea0003800000 */
.L_x_8809:
[----:B------:R-:W-:Y:S05]  /*4ba0*/  BSYNC B1 ;  /* 0x0000000000017941 */ /* 0x000fea0003800000 */
.L_x_8605:
[----:B------:R-:W-:Y:S05]  /*4bb0*/  @P4 BRA `(.L_x_8579) ;  /* 0x0000001800e04947 */ /* 0x000fea0003800000 */
[----:B------:R-:W1:Y:S01]  /*4bc0*/  LDC R111, c[0x0][0x2e4] ;  /* 0x0000b900ff6f7b82 */ /* 0x000e620000000800 */
[----:B------:R-:W-:Y:S01]  /*4bd0*/  ISETP.NE.AND P4, PT, R10, RZ, PT ;  /* 0x000000ff0a00720c */ /* 0x000fe20003f85270 */
[----:B------:R-:W-:Y:S01]  /*4be0*/  ULDC.64 UR4, c[0x0][0x2f0] ;  /* 0x0000bc0000047ab9 */ /* 0x000fe20000000a00 */
[----:B------:R-:W-:Y:S01]  /*4bf0*/  SHF.R.S32.HI R56, RZ, 0x1f, R23 ;  /* 0x0000001fff387819 */ /* 0x000fe20000011417 */
[----:B------:R-:W-:Y:S01]  /*4c00*/  IMAD.MOV.U32 R97, RZ, RZ, R96 ;  /* 0x000000ffff617224 */ /* 0x000fe200078e0060 */
[----:B------:R-:W-:Y:S01]  /*4c10*/  BSSY B1, `(.L_x_8607) ;  /* 0x0000088000017945 */ /* 0x000fe20003800000 */
[----:B------:R-:W-:Y:S02]  /*4c20*/  IMAD.MOV.U32 R96, RZ, RZ, R60 ;  /* 0x000000ffff607224 */ /* 0x000fe400078e003c */
[----:B------:R-:W-:Y:S02]  /*4c30*/  IMAD R56, R56, UR4, RZ ;  /* 0x0000000438387c24 */ /* 0x000fe4000f8e02ff */
[----:B------:R-:W-:-:S04]  /*4c40*/  IMAD.WIDE.U32 R96, R23, UR4, R96 ;  /* 0x0000000417607c25 */ /* 0x000fc8000f8e0060 */
[----:B------:R-:W-:-:S04]  /*4c50*/  IMAD R56, R23, UR5, R56 ;  /* 0x0000000517387c24 */ /* 0x000fc8000f8e0238 */
[----:B------:R-:W-:Y:S02]  /*4c60*/  IMAD.IADD R113, R56, 0x1, R97 ;  /* 0x0000000138717824 */ /* 0x000fe400078e0261 */
[----:B-1----:R-:W-:Y:S01]  /*4c70*/  IMAD.IADD R114, R111, 0x1, -R106 ;  /* 0x000000016f727824 */ /* 0x002fe200078e0a6a */
[----:B------:R-:W-:Y:S06]  /*4c80*/  @!P4 BRA `(.L_x_8608) ;  /* 0x000000080000c947 */ /* 0x000fec0003800000 */
[----:B------:R-:W2:Y:S04]  /*4c90*/  LDL R62, [R1+0x34] ;  /* 0x00003400013e7983 */ /* 0x000ea80000100800 */
[----:B------:R-:W3:Y:S04]  /*4ca0*/  LDL R59, [R1+0x44] ;  /* 0x00004400013b7983 */ /* 0x000ee80000100800 */
[----:B------:R-:W4:Y:S01]  /*4cb0*/  LDL R58, [R1+0x40] ;  /* 0x00004000013a7983 */ /* 0x000f220000100800 */
[----:B------:R-:W-:Y:S01]  /*4cc0*/  SEL R56, R106, R114, !P0 ;  /* 0x000000726a387207 */ /* 0x000fe20004000000 */
[----:B------:R-:W-:Y:S01]  /*4cd0*/  BSSY B2, `(.L_x_8609) ;  /* 0x000006f000027945 */ /* 0x000fe20003800000 */
[----:B------:R-:W-:-:S02]  /*4ce0*/  ISETP.GE.AND P4, PT, R144, R105, PT ;  /* 0x000000699000720c */ /* 0x000fc40003f86270 */
[----:B------:R-:W-:-:S04]  /*4cf0*/  SHF.R.S32.HI R57, RZ, 0x1f, R56 ;  /* 0x0000001fff397819 */ /* 0x000fc80000011438 */
[----:B------:R-:W-:-:S04]  /*4d00*/  LEA.HI R57, R57, R56, RZ, 0x4 ;  /* 0x0000003839397211 */ /* 0x000fc800078f20ff */
[----:B------:R-:W-:-:S04]  /*4d10*/  SHF.R.S32.HI R57, RZ, 0x4, R57 ;  /* 0x00000004ff397819 */ /* 0x000fc80000011439 */
[----:B------:R-:W-:-:S04]  /*4d20*/  LEA.HI.SX32 R115, R5, R57, 0x1d ;  /* 0x0000003905737211 */ /* 0x000fc800078feaff */
[----:B------:R-:W-:-:S04]  /*4d30*/  SHF.R.S32.HI R57, RZ, 0x1f, R115 ;  /* 0x0000001fff397819 */ /* 0x000fc80000011473 */
[----:B------:R-:W-:Y:S01]  /*4d40*/  LEA.HI R57, R57, R115, RZ, 0x2 ;  /* 0x0000007339397211 */ /* 0x000fe200078f10ff */
[----:B------:R-:W-:-:S03]  /*4d50*/  IMAD.SHL.U32 R115, R115, 0x8, RZ ;  /* 0x0000000873737824 */ /* 0x000fc600078e00ff */
[----:B------:R-:W-:Y:S02]  /*4d60*/  SHF.R.S32.HI R57, RZ, 0x2, R57 ;  /* 0x00000002ff397819 */ /* 0x000fe40000011439 */
[----:B--2---:R-:W-:-:S03]  /*4d70*/  LOP3.LUT R56, R62, 0x18, R115, 0xf8, !PT ;  /* 0x000000183e387812 */ /* 0x004fc600078ef873 */
[----:B---3--:R-:W-:Y:S01]  /*4d80*/  IMAD R57, R57, 0x1200, R59 ;  /* 0x0000120039397824 */ /* 0x008fe200078e023b */
[----:B----4-:R-:W-:-:S04]  /*4d90*/  LOP3.LUT R56, R56, R58, RZ, 0x3c, !PT ;  /* 0x0000003a38387212 */ /* 0x010fc800078e3cff */
[----:B------:R-:W-:-:S05]  /*4da0*/  IADD3 R56, R57, R56, RZ ;  /* 0x0000003839387210 */ /* 0x000fca0007ffe0ff */
[C---:B------:R-:W-:Y:S02]  /*4db0*/  IMAD R60, R19.reuse, 0x3600, R56 ;  /* 0x00003600133c7824 */ /* 0x040fe400078e0238 */
[----:B------:R-:W-:Y:S02]  /*4dc0*/  IMAD R56, R19, 0x3600, R103 ;  /* 0x0000360013387824 */ /* 0x000fe400078e0267 */
[--C-:B------:R-:W-:Y:S02]  /*4dd0*/  IMAD R60, R60, 0x2, R18.reuse ;  /* 0x000000023c3c7824 */ /* 0x100fe400078e0212 */
[----:B------:R-:W-:-:S04]  /*4de0*/  IMAD R56, R56, 0x2, R18 ;  /* 0x0000000238387824 */ /* 0x000fc800078e0212 */
[----:B------:R-:W1:Y:S04]  /*4df0*/  LDS.128 R60, [R60+0x16a00] ;  /* 0x016a00003c3c7984 */ /* 0x000e680000000c00 */
[----:B------:R-:W2:Y:S01]  /*4e00*/  LDS.128 R56, [R56+0x16a00] ;  /* 0x016a000038387984 */ /* 0x000ea20000000c00 */
[----:B------:R-:W-:Y:S05]  /*4e10*/  @P4 BRA `(.L_x_8610) ;  /* 0x0000000400684947 */ /* 0x000fea0003800000 */
[----:B-1----:R-:W-:Y:S01]  /*4e20*/  IMAD.MOV.U32 R118, RZ, RZ, R61 ;  /* 0x000000ffff767224 */ /* 0x002fe200078e003d */
[----:B------:R-:W-:Y:S01]  /*4e30*/  SHF.R.U64 R40, R40, 0x10, R41 ;  /* 0x0000001028287819 */ /* 0x000fe20000001229 */
[----:B--2---:R-:W-:Y:S01]  /*4e40*/  IMAD.MOV.U32 R117, RZ, RZ, R57 ;  /* 0x000000ffff757224 */ /* 0x004fe200078e0039 */
[----:B------:R-:W-:Y:S01]  /*4e50*/  SHF.R.U32.HI R41, RZ, 0x10, R41 ;  /* 0x00000010ff297819 */ /* 0x000fe20000011629 */
[----:B------:R-:W-:Y:S01]  /*4e60*/  HADD2.F32 R116, -RZ, R116.H0_H0 ;  /* 0x20000074ff747230 */ /* 0x000fe20000004100 */
[----:B------:R-:W-:Y:S01]  /*4e70*/  SHF.R.U64 R42, R42, 0x10, R43 ;  /* 0x000000102a2a7819 */ /* 0x000fe2000000122b */
[----:B------:R-:W-:Y:S02]  /*4e80*/  HADD2.F32 R57, -RZ, R118.H0_H0 ;  /* 0x20000076ff397230 */ /* 0x000fe40000004100 */
[----:B------:R-:W-:Y:S02]  /*4e90*/  HADD2.F32 R120, -RZ, R117.H0_H0 ;  /* 0x20000075ff787230 */ /* 0x000fe40000004100 */
[----:B------:R-:W-:-:S02]  /*4ea0*/  HADD2.F32 R119, -RZ, R119.H0_H0 ;  /* 0x20000077ff777230 */ /* 0x000fc40000004100 */
[CC--:B------:R-:W-:Y:S01]  /*4eb0*/  FMUL.FTZ R61, R57.reuse, R116.reuse ;  /* 0x00000074393d7220 */ /* 0x0c0fe20000410000 */
[----:B------:R-:W-:Y:S02]  /*4ec0*/  HADD2.F32 R41, -RZ, R41.H0_H0 ;  /* 0x20000029ff297230 */ /* 0x000fe40000004100 */
[C---:B------:R-:W-:Y:S01]  /*4ed0*/  FMUL.FTZ R116, R120.reuse, R116 ;  /* 0x0000007478747220 */ /* 0x040fe20000410000 */
[----:B------:R-:W-:Y:S02]  /*4ee0*/  HADD2.F32 R42, -RZ, R42.H0_H0 ;  /* 0x2000002aff2a7230 */ /* 0x000fe40000004100 */
[-C--:B------:R-:W-:Y:S01]  /*4ef0*/  FFMA.FTZ R61, R120, R119.reuse, -R61 ;  /* 0x00000077783d7223 */ /* 0x080fe2000001083d */
[----:B------:R-:W-:Y:S01]  /*4f00*/  FFMA.FTZ R57, R57, R119, R116 ;  /* 0x0000007739397223 */ /* 0x000fe20000010074 */
[--C-:B------:R-:W-:Y:S02]  /*4f10*/  SHF.R.U32.HI R119, RZ, 0x10, R53.reuse ;  /* 0x00000010ff777819 */ /* 0x100fe40000011635 */
[----:B------:R-:W-:Y:S01]  /*4f20*/  SHF.R.U64 R116, R52, 0x10, R53 ;  /* 0x0000001034747819 */ /* 0x000fe20000001235 */
[----:B------:R-:W-:-:S02]  /*4f30*/  HADD2.F32 R52, -RZ, R118.H1_H1 ;  /* 0x30000076ff347230 */ /* 0x000fc40000004100 */
[----:B------:R-:W-:Y:S02]  /*4f40*/  HADD2.F32 R119, -RZ, R119.H0_H0 ;  /* 0x20000077ff777230 */ /* 0x000fe40000004100 */
[----:B------:R-:W-:Y:S02]  /*4f50*/  HADD2.F32 R53, -RZ, R117.H1_H1 ;  /* 0x30000075ff357230 */ /* 0x000fe40000004100 */
[----:B------:R-:W-:Y:S02]  /*4f60*/  HADD2.F32 R118, -RZ, R63.H0_H0 ;  /* 0x2000003fff767230 */ /* 0x000fe40000004100 */
[-C--:B------:R-:W-:Y:S01]  /*4f70*/  FMUL.FTZ R117, R52, R119.reuse ;  /* 0x0000007734757220 */ /* 0x080fe20000410000 */
[----:B------:R-:W-:Y:S02]  /*4f80*/  HADD2.F32 R116, -RZ, R116.H0_H0 ;  /* 0x20000074ff747230 */ /* 0x000fe40000004100 */
[C---:B------:R-:W-:Y:S01]  /*4f90*/  FMUL.FTZ R119, R53.reuse, R119 ;  /* 0x0000007735777220 */ /* 0x040fe20000410000 */
[----:B------:R-:W-:Y:S01]  /*4fa0*/  FFMA.FTZ R53, R53, R41, -R117 ;  /* 0x0000002935357223 */ /* 0x000fe20000010875 */
[----:B------:R-:W-:-:S02]  /*4fb0*/  HADD2.F32 R117, -RZ, R131.H0_H0 ;  /* 0x20000083ff757230 */ /* 0x000fc40000004100 */
[----:B------:R-:W-:Y:S01]  /*4fc0*/  FFMA.FTZ R41, R52, R41, R119 ;  /* 0x0000002934297223 */ /* 0x000fe20000010077 */
[----:B------:R-:W-:Y:S02]  /*4fd0*/  IMAD.MOV.U32 R52, RZ, RZ, R59 ;  /* 0x000000ffff347224 */ /* 0x000fe400078e003b */
[----:B------:R-:W-:Y:S02]  /*4fe0*/  HADD2.F32 R119, -RZ, R129.H1_H1 ;  /* 0x30000081ff777230 */ /* 0x000fe40000004100 */
[----:B------:R-:W-:Y:S01]  /*4ff0*/  FMUL.FTZ R59, R118, R117 ;  /* 0x00000075763b7220 */ /* 0x000fe20000410000 */
[----:B------:R-:W-:Y:S01]  /*5000*/  F2FP.F16.F32.PACK_AB R53, R53, R61 ;  /* 0x0000003d3535723e */ /* 0x000fe200000000ff */
[--C-:B------:R-:W-:Y:S01]  /*5010*/  HADD2.F32 R120, -RZ, R52.reuse.H0_H0 ;  /* 0x20000034ff787230 */ /* 0x100fe20000004100 */
[----:B------:R-:W-:Y:S01]  /*5020*/  F2FP.F16.F32.PACK_AB R41, R41, R57 ;  /* 0x000000392929723e */ /* 0x000fe200000000ff */
[----:B------:R-:W-:Y:S02]  /*5030*/  HADD2.F32 R52, -RZ, R52.H1_H1 ;  /* 0x30000034ff347230 */ /* 0x000fe40000004100 */
[----:B------:R-:W-:-:S02]  /*5040*/  IMAD.MOV.U32 R57, RZ, RZ, R53 ;  /* 0x000000ffff397224 */ /* 0x000fc400078e0035 */
[C---:B------:R-:W-:Y:S01]  /*5050*/  FMUL.FTZ R117, R120.reuse, R117 ;  /* 0x0000007578757220 */ /* 0x040fe20000410000 */
[-C--:B------:R-:W-:Y:S01]  /*5060*/  FFMA.FTZ R59, R120, R119.reuse, -R59 ;  /* 0x00000077783b7223 */ /* 0x080fe2000001083b */
[----:B------:R-:W-:Y:S02]  /*5070*/  HADD2.F32 R120, -RZ, R131.H1_H1 ;  /* 0x30000083ff787230 */ /* 0x000fe40000004100 */
[----:B------:R-:W-:Y:S01]  /*5080*/  FFMA.FTZ R118, R118, R119, R117 ;  /* 0x0000007776767223 */ /* 0x000fe20000010075 */
[----:B------:R-:W-:Y:S01]  /*5090*/  SHF.R.U32.HI R117, RZ, 0x10, R43 ;  /* 0x00000010ff757819 */ /* 0x000fe2000001162b */
[----:B------:R-:W-:Y:S01]  /*50a0*/  IMAD.MOV.U32 R61, RZ, RZ, R41 ;  /* 0x000000ffff3d7224 */ /* 0x000fe200078e0029 */
[--C-:B------:R-:W-:Y:S01]  /*50b0*/  SHF.R.U64 R43, R54, 0x10, R55.reuse ;  /* 0x00000010362b7819 */ /* 0x100fe20000001237 */
[----:B------:R-:W-:Y:S01]  /*50c0*/  HADD2.F32 R54, -RZ, R63.H1_H1 ;  /* 0x3000003fff367230 */ /* 0x000fe20000004100 */
[----:B------:R-:W-:Y:S01]  /*50d0*/  SHF.R.U32.HI R55, RZ, 0x10, R55 ;  /* 0x00000010ff377819 */ /* 0x000fe20000011637 */
[----:B------:R-:W-:-:S02]  /*50e0*/  HADD2.F32 R117, -RZ, R117.H0_H0 ;  /* 0x20000075ff757230 */ /* 0x000fc40000004100 */
[----:B------:R-:W-:Y:S02]  /*50f0*/  HADD2.F32 R43, -RZ, R43.H0_H0 ;  /* 0x2000002bff2b7230 */ /* 0x000fe40000004100 */
[----:B------:R-:W-:-:S05]  /*5100*/  HADD2.F32 R55, -RZ, R55.H0_H0 ;  /* 0x20000037ff377230 */ /* 0x000fca0000004100 */
[----:B------:R-:W-:-:S04]  /*5110*/  FMUL.FTZ R63, R54, R55 ;  /* 0x00000037363f7220 */ /* 0x000fc80000410000 */
[C---:B------:R-:W-:Y:S01]  /*5120*/  FFMA.FTZ R63, R52.reuse, R117, -R63 ;  /* 0x00000075343f7223 */ /* 0x040fe2000001083f */
[----:B------:R-:W-:Y:S01]  /*5130*/  FMUL.FTZ R52, R52, R55 ;  /* 0x0000003734347220 */ /* 0x000fe20000410000 */
[----:B------:R-:W-:-:S03]  /*5140*/  HADD2.F32 R55, -RZ, R130.H0_H0 ;  /* 0x20000082ff377230 */ /* 0x000fc60000004100 */
[----:B------:R-:W-:Y:S01]  /*5150*/  FFMA.FTZ R52, R54, R117, R52 ;  /* 0x0000007536347223 */ /* 0x000fe20000010034 */
[----:B------:R-:W-:Y:S01]  /*5160*/  HADD2.F32 R54, -RZ, R60.H0_H0 ;  /* 0x2000003cff367230 */ /* 0x000fe20000004100 */
[----:B------:R-:W-:Y:S01]  /*5170*/  F2FP.F16.F32.PACK_AB R59, R63, R59 ;  /* 0x0000003b3f3b723e */ /* 0x000fe200000000ff */
[--C-:B------:R-:W-:Y:S02]  /*5180*/  HADD2.F32 R117, -RZ, R56.reuse.H0_H0 ;  /* 0x20000038ff757230 */ /* 0x100fe40000004100 */
[----:B------:R-:W-:Y:S02]  /*5190*/  HADD2.F32 R56, -RZ, R56.H1_H1 ;  /* 0x30000038ff387230 */ /* 0x000fe40000004100 */
[----:B------:R-:W-:Y:S01]  /*51a0*/  FMUL.FTZ R119, R54, R120 ;  /* 0x0000007836777220 */ /* 0x000fe20000410000 */
[----:B------:R-:W-:Y:S01]  /*51b0*/  F2FP.F16.F32.PACK_AB R52, R52, R118 ;  /* 0x000000763434723e */ /* 0x000fe200000000ff */
[C---:B------:R-:W-:Y:S02]  /*51c0*/  FMUL.FTZ R120, R117.reuse, R120 ;  /* 0x0000007875787220 */ /* 0x040fe40000410000 */
[----:B------:R-:W-:Y:S01]  /*51d0*/  FFMA.FTZ R119, R117, R55, -R119 ;  /* 0x0000003775777223 */ /* 0x000fe20000010877 */
[----:B------:R-:W-:-:S02]  /*51e0*/  HADD2.F32 R117, -RZ, R130.H1_H1 ;  /* 0x30000082ff757230 */ /* 0x000fc40000004100 */
[----:B------:R-:W-:Y:S01]  /*51f0*/  FFMA.FTZ R120, R54, R55, R120 ;  /* 0x0000003736787223 */ /* 0x000fe20000010078 */
[----:B------:R-:W-:Y:S02]  /*5200*/  HADD2.F32 R54, -RZ, R60.H1_H1 ;  /* 0x3000003cff367230 */ /* 0x000fe40000004100 */
[----:B------:R-:W-:Y:S02]  /*5210*/  HADD2.F32 R55, -RZ, R40.H0_H0 ;  /* 0x20000028ff377230 */ /* 0x000fe40000004100 */
[--C-:B------:R-:W-:Y:S02]  /*5220*/  HADD2.F32 R60, -RZ, R58.reuse.H0_H0 ;  /* 0x2000003aff3c7230 */ /* 0x100fe40000004100 */
[-C--:B------:R-:W-:Y:S01]  /*5230*/  FMUL.FTZ R40, R54, R116.reuse ;  /* 0x0000007436287220 */ /* 0x080fe20000410000 */
[C---:B------:R-:W-:Y:S01]  /*5240*/  FMUL.FTZ R116, R56.reuse, R116 ;  /* 0x0000007438747220 */ /* 0x040fe20000410000 */
[----:B------:R-:W-:Y:S02]  /*5250*/  HADD2.F32 R58, -RZ, R58.H1_H1 ;  /* 0x3000003aff3a7230 */ /* 0x000fe40000004100 */
[-C--:B------:R-:W-:Y:S01]  /*5260*/  FFMA.FTZ R40, R56, R55.reuse, -R40 ;  /* 0x0000003738287223 */ /* 0x080fe20000010828 */
[----:B------:R-:W-:Y:S01]  /*5270*/  FFMA.FTZ R54, R54, R55, R116 ;  /* 0x0000003736367223 */ /* 0x000fe20000010074 */
[----:B------:R-:W-:-:S02]  /*5280*/  HADD2.F32 R55, -RZ, R62.H0_H0 ;  /* 0x2000003eff377230 */ /* 0x000fc40000004100 */
[----:B------:R-:W-:Y:S01]  /*5290*/  HADD2.F32 R56, -RZ, R129.H0_H0 ;  /* 0x20000081ff387230 */ /* 0x000fe20000004100 */
[----:B------:R-:W-:Y:S01]  /*52a0*/  F2FP.F16.F32.PACK_AB R40, R40, R119 ;  /* 0x000000772828723e */ /* 0x000fe200000000ff */
[----:B------:R-:W-:Y:S02]  /*52b0*/  HADD2.F32 R62, -RZ, R62.H1_H1 ;  /* 0x3000003eff3e7230 */ /* 0x000fe40000004100 */
[CC--:B------:R-:W-:Y:S01]  /*52c0*/  FMUL.FTZ R116, R55.reuse, R117.reuse ;  /* 0x0000007537747220 */ /* 0x0c0fe20000410000 */
[----:B------:R-:W-:Y:S01]  /*52d0*/  FMUL.FTZ R117, R60, R117 ;  /* 0x000000753c757220 */ /* 0x000fe20000410000 */
[----:B------:R-:W-:Y:S01]  /*52e0*/  F2FP.F16.F32.PACK_AB R54, R54, R120 ;  /* 0x000000783636723e */ /* 0x000fe200000000ff */
[----:B------:R-:W-:Y:S02]  /*52f0*/  IMAD.MOV.U32 R63, RZ, RZ, R52 ;  /* 0x000000ffff3f7224 */ /* 0x000fe400078e0034 */
[-C--:B------:R-:W-:Y:S01]  /*5300*/  FFMA.FTZ R116, R60, R56.reuse, -R116 ;  /* 0x000000383c747223 */ /* 0x080fe20000010874 */
[----:B------:R-:W-:Y:S01]  /*5310*/  FFMA.FTZ R117, R55, R56, R117 ;  /* 0x0000003837757223 */ /* 0x000fe20000010075 */
[-C--:B------:R-:W-:Y:S01]  /*5320*/  FMUL.FTZ R55, R62, R43.reuse ;  /* 0x0000002b3e377220 */ /* 0x080fe20000410000 */
[C---:B------:R-:W-:Y:S01]  /*5330*/  FMUL.FTZ R43, R58.reuse, R43 ;  /* 0x0000002b3a2b7220 */ /* 0x040fe20000410000 */
[----:B------:R-:W-:Y:S01]  /*5340*/  IMAD.MOV.U32 R56, RZ, RZ, R40 ;  /* 0x000000ffff387224 */ /* 0x000fe200078e0028 */
[----:B------:R-:W-:Y:S01]  /*5350*/  MOV R60, R54 ;  /* 0x00000036003c7202 */ /* 0x000fe20000000f00 */
[-C--:B------:R-:W-:Y:S01]  /*5360*/  FFMA.FTZ R55, R58, R42.reuse, -R55 ;  /* 0x0000002a3a377223 */ /* 0x080fe20000010837 */
[----:B------:R-:W-:-:S04]  /*5370*/  FFMA.FTZ R43, R62, R42, R43 ;  /* 0x0000002a3e2b7223 */ /* 0x000fc8000001002b */
[----:B------:R-:W-:Y:S02]  /*5380*/  F2FP.F16.F32.PACK_AB R55, R55, R116 ;  /* 0x000000743737723e */ /* 0x000fe400000000ff */
[----:B------:R-:W-:-:S03]  /*5390*/  F2FP.F16.F32.PACK_AB R43, R43, R117 ;  /* 0x000000752b2b723e */ /* 0x000fc600000000ff */
[----:B------:R-:W-:Y:S02]  /*53a0*/  IMAD.MOV.U32 R58, RZ, RZ, R55 ;  /* 0x000000ffff3a7224 */ /* 0x000fe400078e0037 */
[----:B------:R-:W-:-:S07]  /*53b0*/  IMAD.MOV.U32 R62, RZ, RZ, R43 ;  /* 0x000000ffff3e7224 */ /* 0x000fce00078e002b */
.L_x_8610:
[----:B------:R-:W-:Y:S05]  /*53c0*/  BSYNC B2 ;  /* 0x0000000000027941 */ /* 0x000fea0003800000 */
.L_x_8609:
[----:B------:R-:W-:-:S13]  /*53d0*/  ISETP.GE.AND P4, PT, R115, R111, PT ;  /* 0x0000006f7300720c */ /* 0x000fda0003f86270 */
[--C-:B------:R-:W-:Y:S02]  /*53e0*/  @!P4 SHF.R.S32.HI R43, RZ, 0x1f, R115.reuse ;  /* 0x0000001fff2bc819 */ /* 0x100fe40000011473 */
[----:B------:R-:W-:-:S04]  /*53f0*/  @!P4 IADD3 R115, P5, P6, R26, R96, R115 ;  /* 0x000000601a73c210 */ /* 0x000fc80007ebe073 */
[----:B------:R-:W-:Y:S02]  /*5400*/  @!P4 IADD3.X R43, R0, R113, R43, P5, P6 ;  /* 0x00000071002bc210 */ /* 0x000fe40002fec42b */
[----:B------:R-:W-:-:S04]  /*5410*/  IADD3 R41, P5, P6, R26, R96, R78 ;  /* 0x000000601a297210 */ /* 0x000fc80007ebe04e */
[----:B------:R-:W-:Y:S02]  /*5420*/  IADD3.X R42, R0, R113, R100, P5, P6 ;  /* 0x00000071002a7210 */ /* 0x000fe40002fec464 */
[----:B------:R-:W-:-:S04]  /*5430*/  LEA R40, P5, R41, R94, 0x1 ;  /* 0x0000005e29287211 */ /* 0x000fc800078a08ff */
[----:B------:R-:W-:Y:S02]  /*5440*/  LEA.HI.X R41, R41, R95, R42, 0x1, P5 ;  /* 0x0000005f29297211 */ /* 0x000fe400028f0c2a */
[----:B------:R-:W-:-:S03]  /*5450*/  @!P4 LEA R42, P5, R115, R94, 0x1 ;  /* 0x0000005e732ac211 */ /* 0x000fc600078a08ff */
[----:B--2---:R2:W-:Y:S01]  /*5460*/  STG.E.128 desc[UR60][R40.64], R56 ;  /* 0x0000003828007986 */ /* 0x0045e2000c101d3c */
[----:B------:R-:W-:-:S05]  /*5470*/  @!P4 LEA.HI.X R43, R115, R95, R43, 0x1, P5 ;  /* 0x0000005f732bc211 */ /* 0x000fca00028f0c2b */
[----:B-1----:R2:W-:Y:S04]  /*5480*/  @!P4 STG.E.128 desc[UR60][R42.64], R60 ;  /* 0x0000003c2a00c986 */ /* 0x0025e8000c101d3c */
.L_x_8608:
[----:B------:R-:W-:Y:S05]  /*5490*/  BSYNC B1 ;  /* 0x0000000000017941 */ /* 0x000fea0003800000 */
.L_x_8607:
[----:B------:R-:W-:Y:S01]  /*54a0*/  ISETP.NE.AND P4, PT, R11, RZ, PT ;  /* 0x000000ff0b00720c */ /* 0x000fe20003f85270 */
[----:B------:R-:W-:-:S12]  /*54b0*/  BSSY B1, `(.L_x_8611) ;  /* 0x0000080000017945 */ /* 0x000fd80003800000 */
[----:B------:R-:W-:Y:S05]  /*54c0*/  @!P4 BRA `(.L_x_8612) ;  /* 0x0000000400f8c947 */ /* 0x000fea0003800000 */
[----:B------:R-:W3:Y:S04]  /*54d0*/  LDL R52, [R1+0x34] ;  /* 0x0000340001347983 */ /* 0x000ee80000100800 */
[----:B--2---:R-:W2:Y:S04]  /*54e0*/  LDL R42, [R1+0x40] ;  /* 0x00004000012a7983 */ /* 0x004ea80000100800 */
[----:B------:R-:W4:Y:S04]  /*54f0*/  LDL R43, [R1+0x44] ;  /* 0x00004400012b7983 */ /* 0x000f280000100800 */
[----:B------:R-:W5:Y:S01]  /*5500*/  LDL R57, [R1+0x38] ;  /* 0x0000380001397983 */ /* 0x000f620000100800 */
[----:B------:R-:W-:-:S04]  /*5510*/  SEL R40, R106, R114, !P1 ;  /* 0x000000726a287207 */ /* 0x000fc80004800000 */
[----:B------:R-:W-:-:S04]  /*5520*/  SHF.R.S32.HI R41, RZ, 0x1f, R40 ;  /* 0x0000001fff297819 */ /* 0x000fc80000011428 */
[----:B------:R-:W-:-:S04]  /*5530*/  LEA.HI R41, R41, R40, RZ, 0x4 ;  /* 0x0000002829297211 */ /* 0x000fc800078f20ff */
[----:B------:R-:W-:-:S04]  /*5540*/  SHF.R.S32.HI R41, RZ, 0x4, R41 ;  /* 0x00000004ff297819 */ /* 0x000fc80000011429 */
[----:B------:R-:W-:-:S04]  /*5550*/  LEA.HI.SX32 R41, R6, R41, 0x1d ;  /* 0x0000002906297211 */ /* 0x000fc800078feaff */
[----:B------:R-:W-:Y:S01]  /*5560*/  SHF.R.S32.HI R40, RZ, 0x1f, R41 ;  /* 0x0000001fff287819 */ /* 0x000fe20000011429 */
[----:B------:R-:W-:-:S03]  /*5570*/  IMAD.SHL.U32 R56, R41, 0x8, RZ ;  /* 0x0000000829387824 */ /* 0x000fc600078e00ff */
[----:B------:R-:W-:-:S04]  /*5580*/  LEA.HI R40, R40, R41, RZ, 0x2 ;  /* 0x0000002928287211 */ /* 0x000fc800078f10ff */
[----:B------:R-:W-:Y:S01]  /*5590*/  SHF.R.S32.HI R41, RZ, 0x2, R40 ;  /* 0x00000002ff297819 */ /* 0x000fe20000011428 */
[----:B------:R-:W-:Y:S01]  /*55a0*/  BSSY B2, `(.L_x_8613) ;  /* 0x0000064000027945 */ /* 0x000fe20003800000 */
[----:B---3--:R-:W-:-:S04]  /*55b0*/  LOP3.LUT R40, R52, 0x18, R56, 0xf8, !PT ;  /* 0x0000001834287812 */ /* 0x008fc800078ef838 */
[----:B--2---:R-:W-:Y:S01]  /*55c0*/  LOP3.LUT R40, R40, R42, RZ, 0x3c, !PT ;  /* 0x0000002a28287212 */ /* 0x004fe200078e3cff */
[----:B----4-:R-:W-:-:S04]  /*55d0*/  IMAD R41, R41, 0x1200, R43 ;  /* 0x0000120029297824 */ /* 0x010fc800078e022b */
[----:B------:R-:W-:Y:S02]  /*55e0*/  IMAD.IADD R40, R41, 0x1, R40 ;  /* 0x0000000129287824 */ /* 0x000fe400078e0228 */
[C---:B------:R-:W-:Y:S02]  /*55f0*/  IMAD R41, R19.reuse, 0x3600, R102 ;  /* 0x0000360013297824 */ /* 0x040fe400078e0266 */
[----:B------:R-:W-:Y:S02]  /*5600*/  IMAD R43, R19, 0x3600, R40 ;  /* 0x00003600132b7824 */ /* 0x000fe400078e0228 */
[----:B------:R-:W-:-:S03]  /*5610*/  IMAD R41, R41, 0x2, R18 ;  /* 0x0000000229297824 */ /* 0x000fc600078e0212 */
[----:B------:R-:W-:-:S03]  /*5620*/  LEA R52, R43, R18, 0x1 ;  /* 0x000000122b347211 */ /* 0x000fc600078e08ff */
[----:B------:R-:W1:Y:S04]  /*5630*/  LDS.128 R40, [R41+0x16a00] ;  /* 0x016a000029287984 */ /* 0x000e680000000c00 */
[----:B------:R-:W2:Y:S01]  /*5640*/  LDS.128 R52, [R52+0x16a00] ;  /* 0x016a000034347984 */ /* 0x000ea20000000c00 */
[----:B-----5:R-:W-:-:S13]  /*5650*/  ISETP.GE.AND P4, PT, R57, R105, PT ;  /* 0x000000693900720c */ /* 0x020fda0003f86270 */
[----:B------:R-:W-:Y:S05]  /*5660*/  @P4 BRA `(.L_x_8614) ;  /* 0x00000004005c4947 */ /* 0x000fea0003800000 */
[----:B--2---:R-:W-:Y:S01]  /*5670*/  IMAD.MOV.U32 R59, RZ, RZ, R53 ;  /* 0x000000ffff3b7224 */ /* 0x004fe200078e0035 */
[----:B------:R-:W-:Y:S01]  /*5680*/  SHF.R.U64 R36, R36, 0x10, R37 ;  /* 0x0000001024247819 */ /* 0x000fe20000001225 */
[----:B-1----:R-:W-:Y:S01]  /*5690*/  IMAD.MOV.U32 R53, RZ, RZ, R41 ;  /* 0x000000ffff357224 */ /* 0x002fe200078e0029 */
[----:B------:R-:W-:Y:S01]  /*56a0*/  SHF.R.U64 R48, R48, 0x10, R49 ;  /* 0x0000001030307819 */ /* 0x000fe20000001231 */
[--C-:B------:R-:W-:Y:S01]  /*56b0*/  HADD2.F32 R60, -RZ, R128.reuse.H1_H1 ;  /* 0x30000080ff3c7230 */ /* 0x100fe20000004100 */
[----:B------:R-:W-:Y:S01]  /*56c0*/  SHF.R.U64 R50, R50, 0x10, R51 ;  /* 0x0000001032327819 */ /* 0x000fe20000001233 */
[----:B------:R-:W-:Y:S01]  /*56d0*/  HADD2.F32 R57, -RZ, R59.H0_H0 ;  /* 0x2000003bff397230 */ /* 0x000fe20000004100 */
[----:B------:R-:W-:Y:S01]  /*56e0*/  SHF.R.U64 R38, R38, 0x10, R39 ;  /* 0x0000001026267819 */ /* 0x000fe20000001227 */
[----:B------:R-:W-:Y:S02]  /*56f0*/  HADD2.F32 R58, -RZ, R53.H0_H0 ;  /* 0x20000035ff3a7230 */ /* 0x000fe40000004100 */
[----:B------:R-:W-:-:S02]  /*5700*/  HADD2.F32 R41, -RZ, R128.H0_H0 ;  /* 0x20000080ff297230 */ /* 0x000fc40000004100 */
[CC--:B------:R-:W-:Y:S01]  /*5710*/  FMUL.FTZ R61, R57.reuse, R60.reuse ;  /* 0x0000003c393d7220 */ /* 0x0c0fe20000410000 */
[----:B------:R-:W-:Y:S02]  /*5720*/  HADD2.F32 R53, -RZ, R53.H1_H1 ;  /* 0x30000035ff357230 */ /* 0x000fe40000004100 */
[C---:B------:R-:W-:Y:S01]  /*5730*/  FMUL.FTZ R60, R58.reuse, R60 ;  /* 0x0000003c3a3c7220 */ /* 0x040fe20000410000 */
[----:B------:R-:W-:Y:S02]  /*5740*/  HADD2.F32 R63, -RZ, R126.H1_H1 ;  /* 0x3000007eff3f7230 */ /* 0x000fe40000004100 */
[-C--:B------:R-:W-:Y:S01]  /*5750*/  FFMA.FTZ R58, R58, R41.reuse, -R61 ;  /* 0x000000293a3a7223 */ /* 0x080fe2000001083d */
[----:B------:R-:W-:Y:S02]  /*5760*/  HADD2.F32 R48, -RZ, R48.H0_H0 ;  /* 0x20000030ff307230 */ /* 0x000fe40000004100 */
[----:B------:R-:W-:Y:S01]  /*5770*/  FFMA.FTZ R57, R57, R41, R60 ;  /* 0x0000002939397223 */ /* 0x000fe2000001003c */
[----:B------:R-:W-:Y:S01]  /*5780*/  SHF.R.U32.HI R60, RZ, 0x10, R49 ;  /* 0x00000010ff3c7819 */ /* 0x000fe20000011631 */
[----:B------:R-:W-:Y:S01]  /*5790*/  HADD2.F32 R41, -RZ, R59.H1_H1 ;  /* 0x3000003bff297230 */ /* 0x000fe20000004100 */
[----:B------:R-:W-:Y:S01]  /*57a0*/  SHF.R.U32.HI R59, RZ, 0x10, R37 ;  /* 0x00000010ff3b7819 */ /* 0x000fe20000011625 */
[----:B------:R-:W-:-:S02]  /*57b0*/  IMAD.MOV.U32 R37, RZ, RZ, R55 ;  /* 0x000000ffff257224 */ /* 0x000fc400078e0037 */
[----:B------:R-:W-:Y:S02]  /*57c0*/  HADD2.F32 R60, -RZ, R60.H0_H0 ;  /* 0x2000003cff3c7230 */ /* 0x000fe40000004100 */
[----:B------:R-:W-:Y:S02]  /*57d0*/  HADD2.F32 R59, -RZ, R59.H0_H0 ;  /* 0x2000003bff3b7230 */ /* 0x000fe40000004100 */
[----:B------:R-:W-:Y:S02]  /*57e0*/  HADD2.F32 R55, -RZ, R37.H0_H0 ;  /* 0x20000025ff377230 */ /* 0x000fe40000004100 */
[-C--:B------:R-:W-:Y:S01]  /*57f0*/  FMUL.FTZ R61, R41, R60.reuse ;  /* 0x0000003c293d7220 */ /* 0x080fe20000410000 */
[C---:B------:R-:W-:Y:S01]  /*5800*/  FMUL.FTZ R60, R53.reuse, R60 ;  /* 0x0000003c353c7220 */ /* 0x040fe20000410000 */
[----:B------:R-:W-:Y:S02]  /*5810*/  HADD2.F32 R49, -RZ, R43.H0_H0 ;  /* 0x2000002bff317230 */ /* 0x000fe40000004100 */
[-C--:B------:R-:W-:Y:S01]  /*5820*/  FFMA.FTZ R53, R53, R59.reuse, -R61 ;  /* 0x0000003b35357223 */ /* 0x080fe2000001083d */
[----:B------:R-:W-:Y:S01]  /*5830*/  FFMA.FTZ R41, R41, R59, R60 ;  /* 0x0000003b29297223 */ /* 0x000fe2000001003c */
[----:B------:R-:W-:-:S02]  /*5840*/  HADD2.F32 R60, -RZ, R127.H1_H1 ;  /* 0x3000007fff3c7230 */ /* 0x000fc40000004100 */
[----:B------:R-:W-:Y:S01]  /*5850*/  HADD2.F32 R59, -RZ, R127.H0_H0 ;  /* 0x2000007fff3b7230 */ /* 0x000fe20000004100 */
[----:B------:R-:W-:Y:S01]  /*5860*/  F2FP.F16.F32.PACK_AB R53, R53, R58 ;  /* 0x0000003a3535723e */ /* 0x000fe200000000ff */
[----:B------:R-:W-:Y:S02]  /*5870*/  HADD2.F32 R37, -RZ, R37.H1_H1 ;  /* 0x30000025ff257230 */ /* 0x000fe40000004100 */
        /* <DEDUP_REMOVED lines=9> */
[----:B------:R-:W-:-:S02]  /*5910*/  HADD2.F32 R51, -RZ, R125.H1_H1 ;  /* 0x3000007dff337230 */ /* 0x000fc40000004100 */
        /* <DEDUP_REMOVED lines=14> */
[C---:B------:R-:W-:Y:S01]  /*5a00*/  FMUL.FTZ R63, R61.reuse, R63 ;  /* 0x0000003f3d3f7220 */ /* 0x040fe20000410000 */
[----:B------:R-:W-:Y:S02]  /*5a10*/  HADD2.F32 R40, -RZ, R40.H1_H1 ;  /* 0x30000028ff287230 */ /* 0x000fe40000004100 */
[----:B------:R-:W-:Y:S01]  /*5a20*/  FFMA.FTZ R62, R61, R59, -R62 ;  /* 0x0000003b3d3e7223 */ /* 0x000fe2000001083e */
[----:B------:R-:W-:-:S02]  /*5a30*/  HADD2.F32 R39, -RZ, R54.H1_H1 ;  /* 0x30000036ff277230 */ /* 0x000fc40000004100 */
[----:B------:R-:W-:Y:S01]  /*5a40*/  FFMA.FTZ R63, R55, R59, R63 ;  /* 0x0000003b373f7223 */ /* 0x000fe2000001003f */
[-C--:B------:R-:W-:Y:S01]  /*5a50*/  FMUL.FTZ R55, R52, R48.reuse ;  /* 0x0000003034377220 */ /* 0x080fe20000410000 */
[C---:B------:R-:W-:Y:S01]  /*5a60*/  FMUL.FTZ R48, R40.reuse, R48 ;  /* 0x0000003028307220 */ /* 0x040fe20000410000 */
[----:B------:R-:W-:Y:S01]  /*5a70*/  HADD2.F32 R59, -RZ, R42.H1_H1 ;  /* 0x3000002aff3b7230 */ /* 0x000fe20000004100 */
[----:B------:R-:W-:Y:S01]  /*5a80*/  F2FP.F16.F32.PACK_AB R37, R37, R60 ;  /* 0x0000003c2525723e */ /* 0x000fe200000000ff */
[-C--:B------:R-:W-:Y:S01]  /*5a90*/  FFMA.FTZ R55, R40, R36.reuse, -R55 ;  /* 0x0000002428377223 */ /* 0x080fe20000010837 */
[----:B------:R-:W-:Y:S01]  /*5aa0*/  FFMA.FTZ R48, R52, R36, R48 ;  /* 0x0000002434307223 */ /* 0x000fe20000010030 */
[----:B------:R-:W-:Y:S02]  /*5ab0*/  HADD2.F32 R36, -RZ, R54.H0_H0 ;  /* 0x20000036ff247230 */ /* 0x000fe40000004100 */
[----:B------:R-:W-:Y:S02]  /*5ac0*/  HADD2.F32 R40, -RZ, R42.H0_H0 ;  /* 0x2000002aff287230 */ /* 0x000fe40000004100 */
[----:B------:R-:W-:-:S02]  /*5ad0*/  HADD2.F32 R38, -RZ, R38.H0_H0 ;  /* 0x20000026ff267230 */ /* 0x000fc40000004100 */
[----:B------:R-:W-:Y:S01]  /*5ae0*/  FMUL.FTZ R52, R36, R51 ;  /* 0x0000003324347220 */ /* 0x000fe20000410000 */
[----:B------:R-:W-:Y:S01]  /*5af0*/  F2FP.F16.F32.PACK_AB R48, R48, R63 ;  /* 0x0000003f3030723e */ /* 0x000fe200000000ff */
[C---:B------:R-:W-:Y:S01]  /*5b00*/  FMUL.FTZ R51, R40.reuse, R51 ;  /* 0x0000003328337220 */ /* 0x040fe20000410000 */
[----:B------:R-:W-:Y:S02]  /*5b10*/  IMAD.MOV.U32 R41, RZ, RZ, R53 ;  /* 0x000000ffff297224 */ /* 0x000fe400078e0035 */
[-C--:B------:R-:W-:Y:S01]  /*5b20*/  FFMA.FTZ R52, R40, R125.reuse, -R52 ;  /* 0x0000007d28347223 */ /* 0x080fe20000010834 */
[----:B------:R-:W-:Y:S01]  /*5b30*/  F2FP.F16.F32.PACK_AB R40, R55, R62 ;  /* 0x0000003e3728723e */ /* 0x000fe200000000ff */
[----:B------:R-:W-:Y:S01]  /*5b40*/  FFMA.FTZ R51, R36, R125, R51 ;  /* 0x0000007d24337223 */ /* 0x000fe20000010033 */
[-C--:B------:R-:W-:Y:S01]  /*5b50*/  FMUL.FTZ R36, R39, R50.reuse ;  /* 0x0000003227247220 */ /* 0x080fe20000410000 */
[----:B------:R-:W-:Y:S01]  /*5b60*/  FMUL.FTZ R50, R59, R50 ;  /* 0x000000323b327220 */ /* 0x000fe20000410000 */
[----:B------:R-:W-:-:S02]  /*5b70*/  IMAD.MOV.U32 R53, RZ, RZ, R57 ;  /* 0x000000ffff357224 */ /* 0x000fc400078e0039 */
[-C--:B------:R-:W-:Y:S01]  /*5b80*/  FFMA.FTZ R59, R59, R38.reuse, -R36 ;  /* 0x000000263b3b7223 */ /* 0x080fe20000010824 */
[----:B------:R-:W-:Y:S01]  /*5b90*/  FFMA.FTZ R50, R39, R38, R50 ;  /* 0x0000002627327223 */ /* 0x000fe20000010032 */
[----:B------:R-:W-:-:S03]  /*5ba0*/  IMAD.MOV.U32 R55, RZ, RZ, R37 ;  /* 0x000000ffff377224 */ /* 0x000fc600078e0025 */
[----:B------:R-:W-:Y:S01]  /*5bb0*/  F2FP.F16.F32.PACK_AB R42, R59, R52 ;  /* 0x000000343b2a723e */ /* 0x000fe200000000ff */
[----:B------:R-:W-:Y:S01]  /*5bc0*/  IMAD.MOV.U32 R52, RZ, RZ, R48 ;  /* 0x000000ffff347224 */ /* 0x000fe200078e0030 */
[----:B------:R-:W-:-:S07]  /*5bd0*/  F2FP.F16.F32.PACK_AB R54, R50, R51 ;  /* 0x000000333236723e */ /* 0x000fce00000000ff */
.L_x_8614:
[----:B------:R-:W-:Y:S05]  /*5be0*/  BSYNC B2 ;  /* 0x0000000000027941 */ /* 0x000fea0003800000 */
.L_x_8613:
[----:B------:R-:W-:-:S04]  /*5bf0*/  IADD3 R37, P4, P5, R26, R96, R8 ;  /* 0x000000601a257210 */ /* 0x000fc80007d9e008 */
[----:B------:R-:W-:Y:S02]  /*5c00*/  IADD3.X R38, R0, R113, R99, P4, P5 ;  /* 0x0000007100267210 */ /* 0x000fe400027ea463 */
[----:B------:R-:W-:-:S13]  /*5c10*/  ISETP.GE.AND P4, PT, R56, R111, PT ;  /* 0x0000006f3800720c */ /* 0x000fda0003f86270 */
[--C-:B------:R-:W-:Y:S02]  /*5c20*/  @!P4 SHF.R.S32.HI R36, RZ, 0x1f, R56.reuse ;  /* 0x0000001fff24c819 */ /* 0x100fe40000011438 */
[----:B------:R-:W-:-:S04]  /*5c30*/  @!P4 IADD3 R56, P5, P6, R26, R96, R56 ;  /* 0x000000601a38c210 */ /* 0x000fc80007ebe038 */
[----:B------:R-:W-:Y:S02]  /*5c40*/  @!P4 IADD3.X R39, R0, R113, R36, P5, P6 ;  /* 0x000000710027c210 */ /* 0x000fe40002fec424 */
[----:B------:R-:W-:-:S04]  /*5c50*/  LEA R36, P5, R37, R94, 0x1 ;  /* 0x0000005e25247211 */ /* 0x000fc800078a08ff */
[----:B------:R-:W-:Y:S02]  /*5c60*/  LEA.HI.X R37, R37, R95, R38, 0x1, P5 ;  /* 0x0000005f25257211 */ /* 0x000fe400028f0c26 */
[----:B------:R-:W-:-:S03]  /*5c70*/  @!P4 LEA R38, P5, R56, R94, 0x1 ;  /* 0x0000005e3826c211 */ /* 0x000fc600078a08ff */
[----:B-1----:R1:W-:Y:S01]  /*5c80*/  STG.E.128 desc[UR60][R36.64], R40 ;  /* 0x0000002824007986 */ /* 0x0023e2000c101d3c */
[----:B------:R-:W-:-:S05]  /*5c90*/  @!P4 LEA.HI.X R39, R56, R95, R39, 0x1, P5 ;  /* 0x0000005f3827c211 */ /* 0x000fca00028f0c27 */
[----:B--2---:R1:W-:Y:S04]  /*5ca0*/  @!P4 STG.E.128 desc[UR60][R38.64], R52 ;  /* 0x000000342600c986 */ /* 0x0043e8000c101d3c */
.L_x_8612:
[----:B------:R-:W-:Y:S05]  /*5cb0*/  BSYNC B1 ;  /* 0x0000000000017941 */ /* 0x000fea0003800000 */
.L_x_8611:
[----:B------:R-:W-:-:S13]  /*5cc0*/  ISETP.NE.AND P4, PT, R12, RZ, PT ;  /* 0x000000ff0c00720c */ /* 0x000fda0003f85270 */
[----:B------:R-:W-:Y:S05]  /*5cd0*/  @!P4 BRA `(.L_x_8579) ;  /* 0x000000080098c947 */ /* 0x000fea0003800000 */
[----:B-1----:R-:W3:Y:S04]  /*5ce0*/  LDL R36, [R1+0x2c] ;  /* 0x00002c0001247983 */ /* 0x002ee80000100800 */
[----:B------:R-:W2:Y:S04]  /*5cf0*/  LDL R39, [R1+0x34] ;  /* 0x0000340001277983 */ /* 0x000ea80000100800 */
[----:B------:R-:W4:Y:S04]  /*5d00*/  LDL R38, [R1+0x44] ;  /* 0x0000440001267983 */ /* 0x000f280000100800 */
[----:B------:R-:W5:Y:S04]  /*5d10*/  LDL R37, [R1+0x40] ;  /* 0x0000400001257983 */ /* 0x000f680000100800 */
[----:B------:R-:W5:Y:S01]  /*5d20*/  LDL R50, [R1+0x3c] ;  /* 0x00003c0001327983 */ /* 0x000f620000100800 */
[----:B------:R-:W-:Y:S01]  /*5d30*/  BSSY B1, `(.L_x_8615) ;  /* 0x0000074000017945 */ /* 0x000fe20003800000 */
[----:B---3--:R-:W-:-:S02]  /*5d40*/  LOP3.LUT P6, RZ, R36, 0x1, RZ, 0xc0, !PT ;  /* 0x0000000124ff7812 */ /* 0x008fc400078cc0ff */
[----:B------:R-:W-:Y:S02]  /*5d50*/  IADD3 R36, P4, P5, R26, R96, R9 ;  /* 0x000000601a247210 */ /* 0x000fe40007d9e009 */
[----:B--2---:R-:W-:Y:S01]  /*5d60*/  MOV R40, R39 ;  /* 0x0000002700287202 */ /* 0x004fe20000000f00 */
[----:B----4-:R-:W-:Y:S01]  /*5d70*/  IMAD.MOV.U32 R39, RZ, RZ, R38 ;  /* 0x000000ffff277224 */ /* 0x010fe200078e0026 */
[----:B------:R-:W-:Y:S01]  /*5d80*/  SEL R114, R106, R114, !P6 ;  /* 0x000000726a727207 */ /* 0x000fe20007000000 */
[----:B-----5:R-:W-:Y:S01]  /*5d90*/  IMAD.MOV.U32 R38, RZ, RZ, R37 ;  /* 0x000000ffff267224 */ /* 0x020fe200078e0025 */
[----:B------:R-:W-:Y:S02]  /*5da0*/  IADD3.X R37, R0, R113, R98, P4, P5 ;  /* 0x0000007100257210 */ /* 0x000fe400027ea462 */
[----:B------:R-:W-:-:S04]  /*5db0*/  LEA R48, P4, R36, R94, 0x1 ;  /* 0x0000005e24307211 */ /* 0x000fc800078808ff */
[----:B------:R-:W-:Y:S02]  /*5dc0*/  LEA.HI.X R49, R36, R95, R37, 0x1, P4 ;  /* 0x0000005f24317211 */ /* 0x000fe400020f0c25 */
[----:B------:R-:W-:-:S04]  /*5dd0*/  SHF.R.S32.HI R37, RZ, 0x1f, R114 ;  /* 0x0000001fff257819 */ /* 0x000fc80000011472 */
[----:B------:R-:W-:-:S04]  /*5de0*/  LEA.HI R37, R37, R114, RZ, 0x4 ;  /* 0x0000007225257211 */ /* 0x000fc800078f20ff */
[----:B------:R-:W-:-:S04]  /*5df0*/  SHF.R.S32.HI R36, RZ, 0x4, R37 ;  /* 0x00000004ff247819 */ /* 0x000fc80000011425 */
        /* <DEDUP_REMOVED lines=10> */
[----:B------:R-:W-:Y:S02]  /*5ea0*/  IMAD R39, R19, 0x3600, R36 ;  /* 0x0000360013277824 */ /* 0x000fe400078e0224 */
[--C-:B------:R-:W-:Y:S02]  /*5eb0*/  IMAD R37, R37, 0x2, R18.reuse ;  /* 0x0000000225257824 */ /* 0x100fe400078e0212 */
[----:B------:R-:W-:-:S04]  /*5ec0*/  IMAD R40, R39, 0x2, R18 ;  /* 0x0000000227287824 */ /* 0x000fc800078e0212 */
[----:B------:R-:W1:Y:S04]  /*5ed0*/  LDS.128 R36, [R37+0x16a00] ;  /* 0x016a000025247984 */ /* 0x000e680000000c00 */
[----:B------:R-:W2:Y:S01]  /*5ee0*/  LDS.128 R40, [R40+0x16a00] ;  /* 0x016a000028287984 */ /* 0x000ea20000000c00 */
[----:B------:R-:W-:-:S13]  /*5ef0*/  ISETP.GE.AND P4, PT, R50, R105, PT ;  /* 0x000000693200720c */ /* 0x000fda0003f86270 */
[----:B------:R-:W-:Y:S05]  /*5f00*/  @P4 BRA `(.L_x_8616) ;  /* 0x0000000400584947 */ /* 0x000fea0003800000 */
[----:B------:R-:W-:Y:S01]  /*5f10*/  SHF.R.U64 R32, R32, 0x10, R33 ;  /* 0x0000001020207819 */ /* 0x000fe20000001221 */
[----:B--2---:R-:W-:Y:S01]  /*5f20*/  IMAD.MOV.U32 R52, RZ, RZ, R41 ;  /* 0x000000ffff347224 */ /* 0x004fe200078e0029 */
[----:B------:R-:W-:Y:S01]  /*5f30*/  SHF.R.U32.HI R50, RZ, 0x10, R33 ;  /* 0x00000010ff327819 */ /* 0x000fe20000011621 */
[----:B------:R-:W-:Y:S01]  /*5f40*/  HADD2.F32 R53, -RZ, R124.H1_H1 ;  /* 0x3000007cff357230 */ /* 0x000fe20000004100 */
[--C-:B------:R-:W-:Y:S01]  /*5f50*/  SHF.R.U64 R33, R44, 0x10, R45.reuse ;  /* 0x000000102c217819 */ /* 0x100fe2000000122d */
[----:B-1----:R-:W-:Y:S01]  /*5f60*/  HADD2.F32 R54, -RZ, R37.H0_H0 ;  /* 0x20000025ff367230 */ /* 0x002fe20000004100 */
[----:B------:R-:W-:Y:S01]  /*5f70*/  SHF.R.U32.HI R45, RZ, 0x10, R45 ;  /* 0x00000010ff2d7819 */ /* 0x000fe2000001162d */
[--C-:B------:R-:W-:Y:S01]  /*5f80*/  HADD2.F32 R56, -RZ, R52.reuse.H0_H0 ;  /* 0x20000034ff387230 */ /* 0x100fe20000004100 */
[----:B------:R-:W-:Y:S01]  /*5f90*/  MOV R41, R39 ;  /* 0x0000002700297202 */ /* 0x000fe20000000f00 */
[----:B------:R-:W-:Y:S01]  /*5fa0*/  HADD2.F32 R52, -RZ, R52.H1_H1 ;  /* 0x30000034ff347230 */ /* 0x000fe20000004100 */
        /* <DEDUP_REMOVED lines=8> */
[----:B------:R-:W-:Y:S01]  /*6030*/  FMUL.FTZ R53, R54, R53 ;  /* 0x0000003536357220 */ /* 0x000fe20000410000 */
[----:B------:R-:W-:Y:S01]  /*6040*/  FMUL.FTZ R50, R52, R55 ;  /* 0x0000003734327220 */ /* 0x000fe20000410000 */
[-C--:B------:R-:W-:Y:S01]  /*6050*/  FFMA.FTZ R37, R54, R39.reuse, -R37 ;  /* 0x0000002736257223 */ /* 0x080fe20000010825 */
[----:B------:R-:W-:Y:S01]  /*6060*/  SHF.R.U32.HI R35, RZ, 0x10, R35 ;  /* 0x00000010ff237819 */ /* 0x000fe20000011623 */
[----:B------:R-:W-:Y:S01]  /*6070*/  FFMA.FTZ R39, R56, R39, R53 ;  /* 0x0000002738277223 */ /* 0x000fe20000010035 */
[C---:B------:R-:W-:Y:S01]  /*6080*/  FMUL.FTZ R55, R45.reuse, R55 ;  /* 0x000000372d377220 */ /* 0x040fe20000410000 */
[----:B------:R-:W-:Y:S01]  /*6090*/  FFMA.FTZ R50, R45, R47, -R50 ;  /* 0x0000002f2d327223 */ /* 0x000fe20000010832 */
[----:B------:R-:W-:-:S02]  /*60a0*/  HADD2.F32 R54, -RZ, R43.H1_H1 ;  /* 0x3000002bff367230 */ /* 0x000fc40000004100 */
[----:B------:R-:W-:Y:S02]  /*60b0*/  HADD2.F32 R53, -RZ, R46.H0_H0 ;  /* 0x2000002eff357230 */ /* 0x000fe40000004100 */
[----:B------:R-:W-:Y:S01]  /*60c0*/  FFMA.FTZ R52, R52, R47, R55 ;  /* 0x0000002f34347223 */ /* 0x000fe20000010037 */
[----:B------:R-:W-:Y:S01]  /*60d0*/  HADD2.F32 R58, -RZ, R123.H1_H1 ;  /* 0x3000007bff3a7230 */ /* 0x000fe20000004100 */
[----:B------:R-:W-:Y:S01]  /*60e0*/  F2FP.F16.F32.PACK_AB R37, R50, R37 ;  /* 0x000000253225723e */ /* 0x000fe200000000ff */
        /* <DEDUP_REMOVED lines=9> */
[----:B------:R-:W-:Y:S02]  /*6180*/  HADD2.F32 R124, -RZ, R124.H0_H0 ;  /* 0x2000007cff7c7230 */ /* 0x000fe40000004100 */
[C---:B------:R-:W-:Y:S01]  /*6190*/  FMUL.FTZ R58, R43.reuse, R58 ;  /* 0x0000003a2b3a7220 */ /* 0x040fe20000410000 */
[----:B------:R-:W-:Y:S01]  /*61a0*/  FFMA.FTZ R35, R43, R56, -R60 ;  /* 0x000000382b237223 */ /* 0x000fe2000001083c */
[-C--:B------:R-:W-:Y:S01]  /*61b0*/  FFMA.FTZ R46, R46, R47.reuse, -R55 ;  /* 0x0000002f2e2e7223 */ /* 0x080fe20000010837 */
[----:B------:R-:W-:Y:S01]  /*61c0*/  FFMA.FTZ R54, R54, R47, R53 ;  /* 0x0000002f36367223 */ /* 0x000fe20000010035 */
[----:B------:R-:W-:-:S02]  /*61d0*/  HADD2.F32 R47, -RZ, R33.H0_H0 ;  /* 0x20000021ff2f7230 */ /* 0x000fc40000004100 */
[----:B------:R-:W-:Y:S01]  /*61e0*/  FFMA.FTZ R41, R45, R56, R58 ;  /* 0x000000382d297223 */ /* 0x000fe2000001003a */
[----:B------:R-:W-:Y:S01]  /*61f0*/  HADD2.F32 R43, -RZ, R40.H0_H0 ;  /* 0x20000028ff2b7230 */ /* 0x000fe20000004100 */
[----:B------:R-:W-:Y:S01]  /*6200*/  F2FP.F16.F32.PACK_AB R35, R46, R35 ;  /* 0x000000232e23723e */ /* 0x000fe200000000ff */
[----:B------:R-:W-:Y:S02]  /*6210*/  HADD2.F32 R33, -RZ, R36.H0_H0 ;  /* 0x20000024ff217230 */ /* 0x000fe40000004100 */
[----:B------:R-:W-:Y:S01]  /*6220*/  HADD2.F32 R40, -RZ, R40.H1_H1 ;  /* 0x30000028ff287230 */ /* 0x000fe20000004100 */
[----:B------:R-:W-:Y:S01]  /*6230*/  F2FP.F16.F32.PACK_AB R54, R54, R41 ;  /* 0x000000293636723e */ /* 0x000fe200000000ff */
[----:B------:R-:W-:Y:S02]  /*6240*/  HADD2.F32 R36, -RZ, R36.H1_H1 ;  /* 0x30000024ff247230 */ /* 0x000fe40000004100 */
[----:B------:R-:W-:Y:S02]  /*6250*/  HADD2.F32 R122, -RZ, R122.H0_H0 ;  /* 0x2000007aff7a7230 */ /* 0x000fe40000004100 */
[----:B------:R-:W-:Y:S01]  /*6260*/  FMUL.FTZ R53, R40, R47 ;  /* 0x0000002f28357220 */ /* 0x000fe20000410000 */
[----:B------:R-:W-:-:S02]  /*6270*/  HADD2.F32 R45, -RZ, R32.H0_H0 ;  /* 0x20000020ff2d7230 */ /* 0x000fc40000004100 */
[-C--:B------:R-:W-:Y:S01]  /*6280*/  FMUL.FTZ R32, R43, R124.reuse ;  /* 0x0000007c2b207220 */ /* 0x080fe20000410000 */
[C---:B------:R-:W-:Y:S01]  /*6290*/  FMUL.FTZ R124, R33.reuse, R124 ;  /* 0x0000007c217c7220 */ /* 0x040fe20000410000 */
[C---:B------:R-:W-:Y:S01]  /*62a0*/  FMUL.FTZ R47, R36.reuse, R47 ;  /* 0x0000002f242f7220 */ /* 0x040fe20000410000 */
        /* <DEDUP_REMOVED lines=8> */
[----:B------:R-:W-:-:S02]  /*6330*/  HADD2.F32 R40, -RZ, R38.H0_H0 ;  /* 0x20000026ff287230 */ /* 0x000fc40000004100 */
[----:B------:R-:W-:Y:S02]  /*6340*/  HADD2.F32 R42, -RZ, R42.H1_H1 ;  /* 0x3000002aff2a7230 */ /* 0x000fe40000004100 */
        /* <DEDUP_REMOVED lines=13> */
[----:B------:R-:W-:Y:S02]  /*6420*/  IMAD.MOV.U32 R36, RZ, RZ, R32 ;  /* 0x000000ffff247224 */ /* 0x000fe400078e0020 */
[----:B------:R-:W-:Y:S01]  /*6430*/  F2FP.F16.F32.PACK_AB R38, R38, R53 ;  /* 0x000000352626723e */ /* 0x000fe200000000ff */
[----:B------:R-:W-:Y:S01]  /*6440*/  IMAD.MOV.U32 R39, RZ, RZ, R35 ;  /* 0x000000ffff277224 */ /* 0x000fe200078e0023 */
[----:B------:R-:W-:Y:S01]  /*6450*/  F2FP.F16.F32.PACK_AB R42, R42, R123 ;  /* 0x0000007b2a2a723e */ /* 0x000fe200000000ff */
[----:B------:R-:W-:-:S07]  /*6460*/  IMAD.MOV.U32 R43, RZ, RZ, R54 ;  /* 0x000000ffff2b7224 */ /* 0x000fce00078e0036 */
.L_x_8616:
[----:B------:R-:W-:Y:S05]  /*6470*/  BSYNC B1 ;  /* 0x0000000000017941 */ /* 0x000fea0003800000 */
.L_x_8615:
[----:B-1----:R3:W-:Y:S01]  /*6480*/  STG.E.128 desc[UR60][R48.64], R36 ;  /* 0x0000002430007986 */ /* 0x0027e2000c101d3c */
[----:B------:R-:W-:-:S13]  /*6490*/  ISETP.GE.AND P4, PT, R51, R111, PT ;  /* 0x0000006f3300720c */ /* 0x000fda0003f86270 */
[----:B------:R-:W-:Y:S05]  /*64a0*/  @P4 BRA `(.L_x_8579) ;  /* 0x0000000000a44947 */ /* 0x000fea0003800000 */
[--C-:B------:R-:W-:Y:S02]  /*64b0*/  SHF.R.S32.HI R32, RZ, 0x1f, R51.reuse ;  /* 0x0000001fff207819 */ /* 0x100fe40000011433 */
[----:B------:R-:W-:-:S04]  /*64c0*/  IADD3 R51, P4, P5, R26, R96, R51 ;  /* 0x000000601a337210 */ /* 0x000fc80007d9e033 */
[----:B------:R-:W-:Y:S02]  /*64d0*/  IADD3.X R32, R0, R113, R32, P4, P5 ;  /* 0x0000007100207210 */ /* 0x000fe400027ea420 */
[----:B------:R-:W-:-:S04]  /*64e0*/  LEA R94, P4, R51, R94, 0x1 ;  /* 0x0000005e335e7211 */ /* 0x000fc800078808ff */
[----:B------:R-:W-:-:S05]  /*64f0*/  LEA.HI.X R95, R51, R95, R32, 0x1, P4 ;  /* 0x0000005f335f7211 */ /* 0x000fca00020f0c20 */
[----:B--2---:R4:W-:Y:S01]  /*6500*/  STG.E.128 desc[UR60][R94.64], R40 ;  /* 0x000000285e007986 */ /* 0x0049e2000c101d3c */
[----:B------:R-:W-:Y:S05]  /*6510*/  BRA `(.L_x_8579) ;  /* 0x0000000000887947 */ /* 0x000fea0003800000 */
.L_x_8572:
[----:B------:R-:W2:Y:S02]  /*6520*/  LDL R32, [R1+0x4c] ;  /* 0x00004c0001207983 */ /* 0x000ea40000100800 */
[----:B--2---:R-:W-:-:S13]  /*6530*/  R2UR UR4, R32 ;  /* 0x00000000200472ca */ /* 0x004fda00000e0000 */
[----:B------:R-:W-:-:S06]  /*6540*/  UISETP.NE.AND UP0, UPT, UR4, 0x3, UPT ;  /* 0x000000030400788c */ /* 0x000fcc000bf05270 */
[----:B------:R-:W-:-:S13]  /*6550*/  PLOP3.LUT P3, PT, PT, PT, UP0, 0x80, 0x0 ;  /* 0x000000000000781c */ /* 0x000fda0003f6f008 */
[----:B------:R-:W-:Y:S05]  /*6560*/  @!P3 BRA `(.L_x_8617) ;  /* 0x000000000004b947 */ /* 0x000fea0003800000 */
[----:B------:R-:W-:Y:S01]  /*6570*/  BPT.TRAP 0x1 ;  /* 0x000000040000795c */ /* 0x000fe20000300000 */
.L_x_8617:
[----:B------:R-:W-:Y:S01]  /*6580*/  IMAD R20, R19, 0x8, R18 ;  /* 0x0000000813147824 */ /* 0x000fe200078e0212 */
[----:B------:R-:W-:Y:S01]  /*6590*/  SHF.L.U32 R89, R147, 0x1f, RZ ;  /* 0x0000001f93597819 */ /* 0x000fe200000006ff */
[----:B------:R-:W-:Y:S01]  /*65a0*/  IMAD R88, R24, -0x90, R2 ;  /* 0xffffff7018587824 */ /* 0x000fe200078e0202 */
[----:B------:R-:W-:Y:S02]  /*65b0*/  BSSY B1, `(.L_x_8618) ;  /* 0x0000004000017945 */ /* 0x000fe40003800000 */
[----:B------:R-:W0:Y:S02]  /*65c0*/  SYNCS.PHASECHK.TRANS64.TRYWAIT P4, [R20+URZ+0x31c90], R89 ;  /* 0x031c9059140075a7 */ /* 0x000e24000808017f */
[----:B------:R-:W-:Y:S01]  /*65d0*/  VIMNMX R88, R88, 0x90, PT ;  /* 0x0000009058587848 */ /* 0x000fe20003fe0100 */
[----:B0-----:R-:W-:Y:S06]  /*65e0*/  @!P4 BRA `(.L_x_8619) ;  /* 0x0000015c0084c947 */ /* 0x001fec0003800000 */
.L_x_8810:
[----:B------:R-:W-:Y:S05]  /*65f0*/  BSYNC B1 ;  /* 0x0000000000017941 */ /* 0x000fea0003800000 */
.L_x_8618:
[----:B------:R-:W-:-:S13]  /*6600*/  ISETP.GE.AND P4, PT, R23, R88, PT ;  /* 0x000000581700720c */ /* 0x000fda0003f86270 */
[----:B------:R-:W-:Y:S05]  /*6610*/  @P4 BRA `(.L_x_8579) ;  /* 0x0000000000484947 */ /* 0x000fea0003800000 */
        /* <DEDUP_REMOVED lines=18> */
.L_x_8579:
[----:B------:R-:W-:Y:S05]  /*6740*/  BSYNC B0 ;  /* 0x0000000000007941 */ /* 0x000fea0003800000 */
.L_x_8571:
        /* <DEDUP_REMOVED lines=17> */
.L_x_8621:
[----:B------:R-:W-:Y:S05]  /*6860*/  BSYNC B0 ;  /* 0x0000000000007941 */ /* 0x000fea0003800000 */
.L_x_8620:
[----:B------:R-:W2:Y:S01]  /*6870*/  SYNCS.PHASECHK.TRANS64.TRYWAIT P3, [R20+URZ+0x31cb0], R89 ;  /* 0x031cb059140075a7 */ /* 0x000ea2000806017f */
[----:B------:R-:W-:Y:S04]  /*6880*/  BSSY B0, `(.L_x_8622) ;  /* 0x0000002000007945 */ /* 0x000fe80003800000 */
[----:B--2---:R-:W-:Y:S05]  /*6890*/  @!P3 BRA `(.L_x_8623) ;  /* 0x0000015800ecb947 */ /* 0x004fea0003800000 */
.L_x_8811:
[----:B------:R-:W-:Y:S05]  /*68a0*/  BSYNC B0 ;  /* 0x0000000000007941 */ /* 0x000fea0003800000 */
.L_x_8622:
[----:B------:R-:W-:Y:S01]  /*68b0*/  ISETP.GE.AND P3, PT, R23, R88, PT ;  /* 0x000000581700720c */ /* 0x000fe20003f66270 */
[----:B------:R-:W-:-:S12]  /*68c0*/  BSSY B0, `(.L_x_8624) ;  /* 0x0000022000007945 */ /* 0x000fd80003800000 */
[----:B------:R-:W-:Y:S05]  /*68d0*/  @P3 BRA `(.L_x_8625) ;  /* 0x0000000000803947 */ /* 0x000fea0003800000 */
[----:B------:R-:W3:Y:S04]  /*68e0*/  LDL R39, [R1+0x3c] ;  /* 0x00003c0001277983 */ /* 0x000ee80000100800 */
[----:B------:R-:W4:Y:S01]  /*68f0*/  LDL R38, [R1+0x38] ;  /* 0x0000380001267983 */ /* 0x000f220000100800 */
[----:B------:R-:W-:Y:S01]  /*6900*/  IMAD.WIDE R34, R24, 0x90, R76 ;  /* 0x0000009018227825 */ /* 0x000fe200078e024c */
[----:B------:R-:W-:Y:S01]  /*6910*/  ULDC.64 UR4, c[0x0][0x318] ;  /* 0x0000c60000047ab9 */ /* 0x000fe20000000a00 */
[----:B------:R-:W-:Y:S02]  /*6920*/  MOV R33, R86 ;  /* 0x0000005600217202 */ /* 0x000fe40000000f00 */
[----:B------:R-:W-:Y:S02]  /*6930*/  IMAD R35, R35, UR4, RZ ;  /* 0x0000000423237c24 */ /* 0x000fe4000f8e02ff */
[----:B-1----:R-:W-:-:S02]  /*6940*/  IMAD.MOV.U32 R32, RZ, RZ, R28 ;  /* 0x000000ffff207224 */ /* 0x002fc400078e001c */
[C---:B------:R-:W-:Y:S02]  /*6950*/  IMAD R35, R34.reuse, UR5, R35 ;  /* 0x0000000522237c24 */ /* 0x040fe4000f8e0223 */
[----:B------:R-:W-:Y:S01]  /*6960*/  IMAD.WIDE.U32 R32, R34, UR4, R32 ;  /* 0x0000000422207c25 */ /* 0x000fe2000f8e0020 */
[----:B------:R-:W-:-:S03]  /*6970*/  ULDC.64 UR4, c[0x0][0x308] ;  /* 0x0000c20000047ab9 */ /* 0x000fc60000000a00 */
[----:B------:R-:W-:Y:S01]  /*6980*/  IMAD.IADD R33, R33, 0x1, R35 ;  /* 0x0000000121217824 */ /* 0x000fe200078e0223 */
[----:B------:R-:W-:Y:S01]  /*6990*/  LEA R36, P3, R32, UR4, 0x1 ;  /* 0x0000000420247c11 */ /* 0x000fe2000f8608ff */
[----:B------:R-:W-:-:S03]  /*69a0*/  ULDC UR4, c[0x0][0x2e4] ;  /* 0x0000b90000047ab9 */ /* 0x000fc60000000800 */
[----:B------:R-:W-:Y:S02]  /*69b0*/  LEA.HI.X R37, R32, UR5, R33, 0x1, P3 ;  /* 0x0000000520257c11 */ /* 0x000fe400098f0c21 */
[----:B------:R-:W-:-:S13]  /*69c0*/  ISETP.GE.AND P3, PT, R144, UR4, PT ;  /* 0x0000000490007c0c */ /* 0x000fda000bf66270 */
[----:B------:R-:W1:Y:S04]  /*69d0*/  @!P3 LDS.128 R32, [R81] ;  /* 0x000000005120b984 */ /* 0x000e680000000c00 */
[----:B-1----:R-:W-:Y:S01]  /*69e0*/  @!P3 STG.E.128 desc[UR60][R36.64], R32 ;  /* 0x000000202400b986 */ /* 0x002fe2000c101d3c */
[----:B---3--:R-:W-:-:S13]  /*69f0*/  ISETP.GE.AND P3, PT, R39, UR4, PT ;  /* 0x0000000427007c0c */ /* 0x008fda000bf66270 */
[----:B------:R-:W1:Y:S04]  /*6a00*/  @!P3 LDS.128 R32, [R81+0x2400] ;  /* 0x002400005120b984 */ /* 0x000e680000000c00 */
[----:B-1----:R-:W-:Y:S01]  /*6a10*/  @!P3 STG.E.128 desc[UR60][R36.64+0x40], R32 ;  /* 0x000040202400b986 */ /* 0x002fe2000c101d3c */
[----:B------:R-:W-:-:S13]  /*6a20*/  ISETP.GE.AND P3, PT, R4, UR4, PT ;  /* 0x0000000404007c0c */ /* 0x000fda000bf66270 */
[----:B------:R-:W1:Y:S04]  /*6a30*/  @!P3 LDS.128 R32, [R81+0x4800] ;  /* 0x004800005120b984 */ /* 0x000e680000000c00 */
[----:B-1----:R-:W-:Y:S01]  /*6a40*/  @!P3 STG.E.128 desc[UR60][R36.64+0x80], R32 ;  /* 0x000080202400b986 */ /* 0x002fe2000c101d3c */
[----:B----4-:R-:W-:-:S13]  /*6a50*/  ISETP.GE.AND P3, PT, R38, UR4, PT ;  /* 0x0000000426007c0c */ /* 0x010fda000bf66270 */
[----:B------:R-:W1:Y:S04]  /*6a60*/  @!P3 LDS.128 R32, [R21] ;  /* 0x000000001520b984 */ /* 0x000e680000000c00 */
[----:B-1----:R-:W-:Y:S01]  /*6a70*/  @!P3 STG.E.128 desc[UR60][R36.64+0x20], R32 ;  /* 0x000020202400b986 */ /* 0x002fe2000c101d3c */
[----:B------:R-:W-:-:S13]  /*6a80*/  ISETP.GE.AND P3, PT, R3, UR4, PT ;  /* 0x0000000403007c0c */ /* 0x000fda000bf66270 */
[----:B------:R-:W1:Y:S04]  /*6a90*/  @!P3 LDS.128 R32, [R21+0x2400] ;  /* 0x002400001520b984 */ /* 0x000e680000000c00 */
[----:B-1----:R-:W-:Y:S01]  /*6aa0*/  @!P3 STG.E.128 desc[UR60][R36.64+0x60], R32 ;  /* 0x000060202400b986 */ /* 0x002fe2000c101d3c */
[----:B------:R-:W-:-:S13]  /*6ab0*/  ISETP.GE.AND P3, PT, R79, UR4, PT ;  /* 0x000000044f007c0c */ /* 0x000fda000bf66270 */
[----:B------:R-:W1:Y:S04]  /*6ac0*/  @!P3 LDS.128 R32, [R21+0x4800] ;  /* 0x004800001520b984 */ /* 0x000e680000000c00 */
[----:B-1----:R3:W-:Y:S02]  /*6ad0*/  @!P3 STG.E.128 desc[UR60][R36.64+0xa0], R32 ;  /* 0x0000a0202400b986 */ /* 0x0027e4000c101d3c */
.L_x_8625:
[----:B------:R-:W-:Y:S05]  /*6ae0*/  BSYNC B0 ;  /* 0x0000000000007941 */ /* 0x000fea0003800000 */
.L_x_8624:
[----:B------:R-:W-:Y:S01]  /*6af0*/  @!PT LDS RZ, [RZ] ;  /* 0x00000000fffff984 */ /* 0x000fe20000000800 */
[----:B------:R-:W-:Y:S01]  /*6b00*/  @!PT LDS RZ, [RZ] ;  /* 0x00000000fffff984 */ /* 0x000fe20000000800 */
[----:B------:R-:W-:Y:S01]  /*6b10*/  @!PT LDS RZ, [RZ] ;  /* 0x00000000fffff984 */ /* 0x000fe20000000800 */
[----:B------:R-:W-:Y:S01]  /*6b20*/  @!PT LDS RZ, [RZ] ;  /* 0x00000000fffff984 */ /* 0x000fe20000000800 */
[----:B------:R4:W-:Y:S06]  /*6b30*/  MEMBAR.ALL.CTA ;  /* 0x0000000000007992 */ /* 0x0009ec0000008000 */
[----:B----4-:R-:W4:Y:S01]  /*6b40*/  FENCE.VIEW.ASYNC.S ;  /* 0x00000000000073c6 */ /* 0x010f220000000000 */
[----:B0-2---:R-:W-:Y:S02]  /*6b50*/  @!P4 VIADD R20, R20, 0x31cc0 ;  /* 0x00031cc01414c836 */ /* 0x005fe40000000000 */
[----:B------:R-:W-:-:S03]  /*6b60*/  VIADD R19, R19, 0x1 ;  /* 0x0000000113137836 */ /* 0x000fc60000000000 */
[----:B------:R-:W-:Y:S01]  /*6b70*/  @!P4 PRMT R20, RZ, 0x654, R20 ;  /* 0x00000654ff14c816 */ /* 0x000fe20000000014 */
[----:B----4-:R0:W-:Y:S01]  /*6b80*/  BAR.SYNC.DEFER_BLOCKING R110, 0x80 ;  /* 0x0002006e0000751d */ /* 0x0101e20000010000 */
[----:B------:R-:W-:-:S04]  /*6b90*/  ISETP.NE.AND P3, PT, R19, 0x2, PT ;  /* 0x000000021300780c */ /* 0x000fc80003f65270 */
[----:B------:R-:W-:Y:S01]  /*6ba0*/  SEL R19, R19, RZ, P3 ;  /* 0x000000ff13137207 */ /* 0x000fe20001800000 */
[----:B------:R2:W-:Y:S02]  /*6bb0*/  @!P4 SYNCS.ARRIVE.TRANS64.RED.A1T0 RZ, [R20+URZ], RZ ;  /* 0x000000ff14ffc9a7 */ /* 0x0005e4000810043f */
[----:B--2---:R-:W-:-:S04]  /*6bc0*/  SEL R20, RZ, 0x1, P3 ;  /* 0x00000001ff147807 */ /* 0x004fc80001800000 */
[----:B------:R-:W-:Y:S01]  /*6bd0*/  LOP3.LUT R147, R147, R20, RZ, 0x3c, !PT ;  /* 0x0000001493937212 */ /* 0x000fe200078e3cff */
[----:B0-----:R-:W-:Y:S06]  /*6be0*/  @P2 BRA `(.L_x_8626) ;  /* 0xffffffbc00182947 */ /* 0x001fec000383ffff */
[----:B------:R-:W0:Y:S01]  /*6bf0*/  S2R R21, SR_TID.X ;  /* 0x0000000000157919 */ /* 0x000e220000002100 */
[----:B------:R-:W-:Y:S02]  /*6c00*/  PLOP3.LUT P0, PT, PT, PT, PT, 0x8, 0x0 ;  /* 0x000000000000781c */ /* 0x000fe40003f0e170 */
[----:B0-----:R-:W-:-:S04]  /*6c10*/  SHF.R.U32.HI R21, RZ, 0x7, R21 ;  /* 0x00000007ff157819 */ /* 0x001fc80000011615 */
[----:B------:R-:W-:-:S13]  /*6c20*/  ISETP.NE.AND P5, PT, R21, 0x1, PT ;  /* 0x000000011500780c */ /* 0x000fda0003fa5270 */
[----:B------:R-:W-:Y:S06]  /*6c30*/  @!P5 BAR.ARV 0x9, 0x100 ;  /* 0x024400000000db1d */ /* 0x000fec0000002000 */
.L_x_8566:
[----:B------:R-:W-:Y:S02]  /*6c40*/  ISETP.GE.AND P2, PT, R108, 0x1, PT ;  /* 0x000000016c00780c */ /* 0x000fe40003f46270 */
[----:B------:R-:W-:Y:S02]  /*6c50*/  CS2R R2, SRZ ;  /* 0x0000000000027805 */ /* 0x000fe4000001ff00 */
[----:B------:R-:W-:Y:S01]  /*6c60*/  PLOP3.LUT P1, PT, PT, PT, PT, 0x80, 0x0 ;  /* 0x000000000000781c */ /* 0x000fe20003f2f070 */
[----:B------:R-:W-:Y:S01]  /*6c70*/  IMAD.MOV.U32 R0, RZ, RZ, RZ ;  /* 0x000000ffff007224 */ /* 0x000fe200078e00ff */
[----:B------:R-:W-:Y:S02]  /*6c80*/  CS2R R38, SRZ ;  /* 0x0000000000267805 */ /* 0x000fe4000001ff00 */
[----:B---3--:R-:W-:Y:S02]  /*6c90*/  CS2R R34, SRZ ;  /* 0x0000000000227805 */ /* 0x008fe4000001ff00 */
[----:B------:R-:W-:-:S02]  /*6ca0*/  CS2R R48, SRZ ;  /* 0x0000000000307805 */ /* 0x000fc4000001ff00 */
[----:B------:R-:W-:Y:S02]  /*6cb0*/  CS2R R36, SRZ ;  /* 0x0000000000247805 */ /* 0x000fe4000001ff00 */
[----:B------:R-:W-:Y:S02]  /*6cc0*/  CS2R R56, SRZ ;  /* 0x0000000000387805 */ /* 0x000fe4000001ff00 */
[----:B-1----:R-:W-:Y:S01]  /*6cd0*/  CS2R R32, SRZ ;  /* 0x0000000000207805 */ /* 0x002fe2000001ff00 */
[----:B------:R-:W-:Y:S01]  /*6ce0*/  IMAD.MOV.U32 R51, RZ, RZ, RZ ;  /* 0x000000ffff337224 */ /* 0x000fe200078e00ff */
        /* <DEDUP_REMOVED lines=15> */
[----:B------:R-:W-:Y:S01]  /*6de0*/  MOV R82, RZ ;  /* 0x000000ff00527202 */ /* 0x000fe20000000f00 */
[----:B------:R-:W-:Y:S01]  /*6df0*/  IMAD.MOV.U32 R6, RZ, RZ, RZ ;  /* 0x000000ffff067224 */ /* 0x000fe200078e00ff */
[----:B------:R-:W-:Y:S01]  /*6e00*/  CS2R R80, SRZ ;  /* 0x0000000000507805 */ /* 0x000fe2000001ff00 */
[----:B------:R-:W-:Y:S06]  /*6e10*/  @P0 BRA `(.L_x_8627) ;  /* 0x00000000000c0947 */ /* 0x000fec0003800000 */
[----:B------:R-:W0:Y:S01]  /*6e20*/  FENCE.VIEW.ASYNC.G ;  /* 0x00000000000073c6 */ /* 0x000e220000000100 */
[----:B------:R-:W-:Y:S05]  /*6e30*/  WARPSYNC.ALL ;  /* 0x0000000000007948 */ /* 0x000fea0003800000 */
[----:B0-----:R-:W-:Y:S06]  /*6e40*/  BAR.ARV 0xc, 0x1a0 ;  /* 0x0306800000007b1d */ /* 0x001fec0000002000 */
.L_x_8627:
[----:B------:R-:W-:Y:S02]  /*6e50*/  IMAD.MOV.U32 R76, RZ, RZ, RZ ;  /* 0x000000ffff4c7224 */ /* 0x000fe400078e00ff */
        /* <DEDUP_REMOVED lines=11> */
.L_x_8814:
[----:B------:R-:W1:Y:S01]  /*6f10*/  LDL R3, [R1+0x50] ;  /* 0x0000500001037983 */ /* 0x000e620000100800 */
[----:B------:R-:W-:Y:S01]  /*6f20*/  BSSY B6, `(.L_x_8630) ;  /* 0x000001b000067945 */ /* 0x000fe20003800000 */
[----:B-1----:R-:W-:-:S05]  /*6f30*/  IMAD.HI R0, R3, 0x55555556, RZ ;  /* 0x5555555603007827 */ /* 0x002fca00078e02ff */
[----:B------:R-:W-:-:S05]  /*6f40*/  LEA.HI R2, R0, R0, RZ, 0x1 ;  /* 0x0000000000027211 */ /* 0x000fca00078f08ff */
[----:B------:R-:W-:Y:S02]  /*6f50*/  IMAD R2, R2, -0x3, R3 ;  /* 0xfffffffd02027824 */ /* 0x000fe400078e0203 */
[----:B------:R-:W-:-:S04]  /*6f60*/  VIADD R3, R18, 0x24300 ;  /* 0x0002430012037836 */ /* 0x000fc80000000000 */
[----:B------:R-:W-:Y:S01]  /*6f70*/  IMAD R0, R2, 0x800, R3 ;  /* 0x0000080002007824 */ /* 0x000fe200078e0203 */
[----:B------:R-:W-:-:S04]  /*6f80*/  LOP3.LUT P0, RZ, R3, 0x9f, RZ, 0xc0, !PT ;  /* 0x0000009f03ff7812 */ /* 0x000fc8000780c0ff */
[----:B------:R-:W-:-:S04]  /*6f90*/  SHF.R.U32.HI R0, RZ, 0x4, R0 ;  /* 0x00000004ff007819 */ /* 0x000fc80000011600 */
[----:B------:R-:W-:-:S05]  /*6fa0*/  LOP3.LUT R0, R0, 0x3fff, RZ, 0xc0, !PT ;  /* 0x00003fff00007812 */ /* 0x000fca00078ec0ff */
[----:B------:R1:W-:Y:S01]  /*6fb0*/  STL [R1+0x58], R0 ;  /* 0x0000580001007387 */ /* 0x0003e20000100800 */
[----:B------:R-:W-:Y:S05]  /*6fc0*/  @!P0 BRA `(.L_x_8631) ;  /* 0x0000000000408947 */ /* 0x000fea0003800000 */
[----:B-1----:R-:W-:Y:S01]  /*6fd0*/  MOV R0, 0x0 ;  /* 0x0000000000007802 */ /* 0x002fe20000000f00 */
[----:B------:R-:W-:Y:S01]  /*6fe0*/  ULDC.64 UR4, c[0x4][0x1b8] ;  /* 0x01006e0000047ab9 */ /* 0x000fe20000000a00 */
[----:B------:R-:W-:Y:S01]  /*6ff0*/  ULDC.64 UR6, c[0x4][0x1c0] ;  /* 0x0100700000067ab9 */ /* 0x000fe20000000a00 */
[----:B------:R-:W-:Y:S01]  /*7000*/  IMAD.U32 R4, RZ, RZ, UR4 ;  /* 0x00000004ff047e24 */ /* 0x000fe2000f8e00ff */
[----:B0-----:R0:W1:Y:S01]  /*7010*/  LDC.64 R14, c[0x4][R0] ;  /* 0x01000000000e7b82 */ /* 0x0010620000000a00 */
        /* <DEDUP_REMOVED lines=10> */
[----:B-1---5:R-:W-:Y:S05]  /*70c0*/  CALL.ABS.NOINC R14 ;  /* 0x000000000e007343 */ /* 0x022fea0003c00000 */
.L_x_8631:
[----:B------:R-:W-:Y:S05]  /*70d0*/  BSYNC B6 ;  /* 0x0000000000067941 */ /* 0x000fea0003800000 */
.L_x_8630:
[----:B------:R-:W-:Y:S02]  /*70e0*/  ULDC UR4, c[0x0][0x3d4] ;  /* 0x0000f50000047ab9 */ /* 0x000fe40000000800 */
[----:B------:R-:W-:-:S13]  /*70f0*/  ISETP.LT.AND P0, PT, RZ, UR4, PT ;  /* 0x00000004ff007c0c */ /* 0x000fda000bf01270 */
[----:B------:R-:W-:Y:S05]  /*7100*/  @P0 BRA `(.L_x_8632) ;  /* 0x0000000000400947 */ /* 0x000fea0003800000 */
[----:B------:R-:W1:Y:S02]  /*7110*/  LDL R20, [R1+0x78] ;  /* 0x0000780001147983 */ /* 0x000e640000100800 */
[----:B-1----:R-:W-:-:S04]  /*7120*/  LEA.HI R0, R20, R20, RZ, 0x1 ;  /* 0x0000001414007211 */ /* 0x002fc800078f08ff */
[----:B------:R-:W-:-:S04]  /*7130*/  LOP3.LUT R0, R0, 0xfffffffe, RZ, 0xc0, !PT ;  /* 0xfffffffe00007812 */ /* 0x000fc800078ec0ff */
[----:B------:R-:W-:-:S04]  /*7140*/  IADD3 R0, R20, -R0, RZ ;  /* 0x8000000014007210 */ /* 0x000fc80007ffe0ff */
[----:B------:R-:W-:-:S04]  /*7150*/  SHF.L.U32 R3, R0, 0x1f, RZ ;  /* 0x0000001f00037819 */ /* 0x000fc800000006ff */
[----:B------:R1:W2:Y:S03]  /*7160*/  SYNCS.PHASECHK.TRANS64.TRYWAIT P0, [R18+URZ+0x31c00], R3 ;  /* 0x031c0003120075a7 */ /* 0x0002a6000800017f */
[----:B--2---:R-:W-:Y:S05]  /*7170*/  @!P0 NANOSLEEP.SYNCS 0x989680 ;  /* 0x009896800000895d */ /* 0x004fea0003900000 */
[----:B------:R-:W2:Y:S01]  /*7180*/  @!P0 SYNCS.PHASECHK.TRANS64 P0, [R18+URZ+0x31c00], R3 ;  /* 0x031c0003120085a7 */ /* 0x000ea2000800007f */
[----:B------:R-:W-:Y:S04]  /*7190*/  BSSY B0, `(.L_x_8633) ;  /* 0x0000006000007945 */ /* 0x000fe80003800000 */
[----:B--2---:R-:W-:Y:S05]  /*71a0*/  @P0 BRA `(.L_x_8634) ;  /* 0x0000000000100947 */ /* 0x004fea0003800000 */
.L_x_8635:
[----:B--2---:R2:W3:Y:S02]  /*71b0*/  SYNCS.PHASECHK.TRANS64.TRYWAIT P0, [R18+URZ+0x31c00], R3 ;  /* 0x031c0003120075a7 */ /* 0x0044e4000800017f */
[----:B---3--:R-:W-:Y:S05]  /*71c0*/  @!P0 NANOSLEEP.SYNCS 0x989680 ;  /* 0x009896800000895d */ /* 0x008fea0003900000 */
[----:B------:R-:W3:Y:S02]  /*71d0*/  @!P0 SYNCS.PHASECHK.TRANS64 P0, [R18+URZ+0x31c00], R3 ;  /* 0x031c0003120085a7 */ /* 0x000ee4000800007f */
[----:B---3--:R-:W-:Y:S05]  /*71e0*/  @!P0 BRA `(.L_x_8635) ;  /* 0xfffffffc00f08947 */ /* 0x008fea000383ffff */
.L_x_8634:
[----:B------:R-:W-:Y:S05]  /*71f0*/  BSYNC B0 ;  /* 0x0000000000007941 */ /* 0x000fea0003800000 */
.L_x_8633:
[----:B------:R-:W-:Y:S05]  /*7200*/  BRA `(.L_x_8636) ;  /* 0x0000003400a87947 */ /* 0x000fea0003800000 */
.L_x_8632:
[----:B-1----:R-:W2:Y:S01]  /*7210*/  LDL R0, [R1+0xa4] ;  /* 0x0000a40001007983 */ /* 0x002ea20000100800 */
[----:B------:R-:W-:Y:S01]  /*7220*/  ULDC.64 UR4, c[0x0][0x3d8] ;  /* 0x0000f60000047ab9 */ /* 0x000fe20000000a00 */
[----:B------:R-:W-:Y:S01]  /*7230*/  ULDC.64 UR6, c[0x0][0x3e8] ;  /* 0x0000fa0000067ab9 */ /* 0x000fe20000000a00 */
[----:B-----5:R-:W-:Y:S01]  /*7240*/  IMAD.WIDE.U32 R50, R104, UR4, RZ ;  /* 0x0000000468327c25 */ /* 0x020fe2000f8e00ff */
[----:B------:R-:W-:Y:S02]  /*7250*/  SHF.R.S32.HI R8, RZ, 0x1f, R16 ;  /* 0x0000001fff087819 */ /* 0x000fe40000011410 */
[----:B------:R-:W-:Y:S02]  /*7260*/  SHF.R.S32.HI R10, RZ, 0x1f, R144 ;  /* 0x0000001fff0a7819 */ /* 0x000fe40000011490 */
[----:B--2---:R-:W-:Y:S02]  /*7270*/  R2UR UR8, R0 ;  /* 0x00000000000872ca */ /* 0x004fe400000e0000 */
[----:B------:R-:W-:-:S05]  /*7280*/  SHF.R.S32.HI R0, RZ, 0x1f, R104 ;  /* 0x0000001fff007819 */ /* 0x000fca0000011468 */
[C---:B------:R-:W-:Y:S02]  /*7290*/  IMAD R3, R0.reuse, UR4, RZ ;  /* 0x0000000400037c24 */ /* 0x040fe4000f8e02ff */
[----:B------:R-:W-:Y:S01]  /*72a0*/  IMAD R5, R0, UR6, RZ ;  /* 0x0000000600057c24 */ /* 0x000fe2000f8e02ff */
[----:B------:R-:W-:Y:S01]  /*72b0*/  IADD3 R0, P0, R16, R50, RZ ;  /* 0x0000003210007210 */ /* 0x000fe20007f1e0ff */
[C---:B------:R-:W-:Y:S01]  /*72c0*/  IMAD R3, R104.reuse, UR5, R3 ;  /* 0x0000000568037c24 */ /* 0x040fe2000f8e0203 */
[----:B------:R-:W-:Y:S01]  /*72d0*/  ULDC.64 UR4, c[0x0][0x3c8] ;  /* 0x0000f20000047ab9 */ /* 0x000fe20000000a00 */
[----:B------:R-:W-:Y:S01]  /*72e0*/  IMAD R7, R104, UR7, R5 ;  /* 0x0000000768077c24 */ /* 0x000fe2000f8e0205 */
[----:B------:R-:W-:Y:S01]  /*72f0*/  ULOP3.LUT UP0, URZ, UR8, 0x1bf, URZ, 0xc0, !UPT ;  /* 0x000001bf083f7892 */ /* 0x000fe2000f80c03f */
[----:B------:R-:W-:Y:S01]  /*7300*/  IMAD.IADD R5, R3, 0x1, R51 ;  /* 0x0000000103057824 */ /* 0x000fe200078e0233 */
[----:B------:R-:W-:Y:S01]  /*7310*/  LEA R48, P1, R50, UR4, 0x1 ;  /* 0x0000000432307c11 */ /* 0x000fe2000f8208ff */
[----:B------:R-:W-:Y:S01]  /*7320*/  IMAD.WIDE.U32 R104, R104, UR6, RZ ;  /* 0x0000000668687c25 */ /* 0x000fe2000f8e00ff */
[----:B------:R-:W-:Y:S01]  /*7330*/  LEA R28, P2, R0, UR4, 0x1 ;  /* 0x00000004001c7c11 */ /* 0x000fe2000f8408ff */
[----:B------:R-:W-:-:S02]  /*7340*/  ULDC.64 UR6, c[0x0][0x3e0] ;  /* 0x0000f80000067ab9 */ /* 0x000fc40000000a00 */
[----:B------:R-:W-:Y:S01]  /*7350*/  IMAD.X R3, R8, 0x1, R5, P0 ;  /* 0x0000000108037824 */ /* 0x000fe200000e0605 */
[----:B------:R-:W-:Y:S01]  /*7360*/  IADD3 R4, P0, R144, R50, RZ ;  /* 0x0000003290047210 */ /* 0x000fe20007f1e0ff */
[----:B------:R-:W-:Y:S01]  /*7370*/  IMAD.IADD R51, R7, 0x1, R105 ;  /* 0x0000000107337824 */ /* 0x000fe200078e0269 */
[--C-:B------:R-:W-:Y:S02]  /*7380*/  LEA.HI.X R50, R50, UR5, R5.reuse, 0x1, P1 ;  /* 0x0000000532327c11 */ /* 0x100fe400088f0c05 */
[----:B------:R-:W-:Y:S01]  /*7390*/  PLOP3.LUT P1, PT, PT, PT, UP0, 0x80, 0x0 ;  /* 0x000000000000781c */ /* 0x000fe20003f2f008 */
[----:B------:R-:W-:Y:S01]  /*73a0*/  IMAD.X R5, R10, 0x1, R5, P0 ;  /* 0x000000010a057824 */ /* 0x000fe200000e0605 */
[----:B------:R-:W-:Y:S02]  /*73b0*/  LEA.HI.X R29, R0, UR5, R3, 0x1, P2 ;  /* 0x00000005001d7c11 */ /* 0x000fe400090f0c03 */
[-C--:B------:R-:W-:Y:S02]  /*73c0*/  IADD3 R6, P4, R16, R104.reuse, RZ ;  /* 0x0000006810067210 */ /* 0x080fe40007f9e0ff */
[----:B------:R-:W-:-:S02]  /*73d0*/  IADD3 R0, P3, R144, R104, RZ ;  /* 0x0000006890007210 */ /* 0x000fc40007f7e0ff */
[----:B------:R-:W-:Y:S01]  /*73e0*/  LEA R30, P2, R6, UR6, 0x1 ;  /* 0x00000006061e7c11 */ /* 0x000fe2000f8408ff */
[--C-:B------:R-:W-:Y:S01]  /*73f0*/  IMAD.X R7, R8, 0x1, R51.reuse, P4 ;  /* 0x0000000108077824 */ /* 0x100fe200020e0633 */
[----:B------:R-:W-:Y:S01]  /*7400*/  LEA R44, P0, R4, UR4, 0x1 ;  /* 0x00000004042c7c11 */ /* 0x000fe2000f8008ff */
[----:B------:R-:W-:Y:S01]  /*7410*/  IMAD.X R3, R10, 0x1, R51, P3 ;  /* 0x000000010a037824 */ /* 0x000fe200018e0633 */
[----:B------:R-:W-:Y:S02]  /*7420*/  LEA R46, P4, R0, UR6, 0x1 ;  /* 0x00000006002e7c11 */ /* 0x000fe4000f8808ff */
[----:B------:R-:W-:Y:S02]  /*7430*/  LEA R49, P3, R104, UR6, 0x1 ;  /* 0x0000000668317c11 */ /* 0x000fe4000f8608ff */
[----:B------:R-:W-:Y:S02]  /*7440*/  LEA.HI.X R31, R6, UR7, R7, 0x1, P2 ;  /* 0x00000007061f7c11 */ /* 0x000fe400090f0c07 */
[----:B------:R-:W-:-:S02]  /*7450*/  LEA.HI.X R45, R4, UR5, R5, 0x1, P0 ;  /* 0x00000005042d7c11 */ /* 0x000fc400080f0c05 */
[----:B------:R-:W-:Y:S02]  /*7460*/  LEA.HI.X R47, R0, UR7, R3, 0x1, P4 ;  /* 0x00000007002f7c11 */ /* 0x000fe4000a0f0c03 */
[----:B------:R-:W-:Y:S01]  /*7470*/  LEA.HI.X R51, R104, UR7, R51, 0x1, P3 ;  /* 0x0000000768337c11 */ /* 0x000fe200098f0c33 */
[----:B------:R-:W-:Y:S06]  /*7480*/  @!P1 BRA `(.L_x_8637) ;  /* 0x0000000000409947 */ /* 0x000fec0003800000 */
[----:B------:R-:W-:Y:S01]  /*7490*/  MOV R0, 0x0 ;  /* 0x0000000000007802 */ /* 0x000fe20000000f00 */
        /* <DEDUP_REMOVED lines=15> */
.L_x_8637:
        /* <DEDUP_REMOVED lines=22> */
[C---:B------:R-:W-:Y:S01]  /*76f0*/  IADD3 R0, R16.reuse, 0x8, RZ ;  /* 0x0000000810007810 */ /* 0x040fe20007ffe0ff */
[C---:B------:R-:W-:Y:S01]  /*7700*/  VIADD R3, R16.reuse, 0x10 ;  /* 0x0000001010037836 */ /* 0x040fe20000000000 */
[----:B------:R-:W-:Y:S02]  /*7710*/  ISETP.GE.AND P5, PT, R16, UR4, PT ;  /* 0x0000000410007c0c */ /* 0x000fe4000bfa6270 */
[----:B------:R-:W-:Y:S02]  /*7720*/  CS2R R44, SRZ ;  /* 0x00000000002c7805 */ /* 0x000fe4000001ff00 */
[----:B------:R-:W-:Y:S01]  /*7730*/  ISETP.GE.AND P4, PT, R0, UR4, PT ;  /* 0x0000000400007c0c */ /* 0x000fe2000bf86270 */
[C---:B------:R-:W-:Y:S01]  /*7740*/  VIADD R0, R16.reuse, 0x18 ;  /* 0x0000001810007836 */ /* 0x040fe20000000000 */
[----:B------:R-:W-:Y:S02]  /*7750*/  CS2R R46, SRZ ;  /* 0x00000000002e7805 */ /* 0x000fe4000001ff00 */
[----:B------:R-:W-:Y:S01]  /*7760*/  ISETP.GE.AND P3, PT, R3, UR4, PT ;  /* 0x0000000403007c0c */ /* 0x000fe2000bf66270 */
[----:B------:R-:W-:Y:S01]  /*7770*/  VIADD R3, R16, 0x20 ;  /* 0x0000002010037836 */ /* 0x000fe20000000000 */
[----:B------:R-:W-:Y:S01]  /*7780*/  ISETP.GE.AND P2, PT, R0, UR4, PT ;  /* 0x0000000400007c0c */ /* 0x000fe2000bf46270 */
[----:B------:R-:W-:-:S03]  /*7790*/  VIADD R0, R16, 0x28 ;  /* 0x0000002810007836 */ /* 0x000fc60000000000 */
[----:B------:R-:W-:Y:S01]  /*77a0*/  ISETP.GE.AND P1, PT, R3, UR4, PT ;  /* 0x0000000403007c0c */ /* 0x000fe2000bf26270 */
[----:B------:R1:W5:Y:S04]  /*77b0*/  @!P5 LDG.E.64 R44, desc[UR60][R28.64] ;  /* 0x0000003c1c2cd981 */ /* 0x000368000c1e1b00 */
[----:B------:R1:W5:Y:S01]  /*77c0*/  @!P5 LDG.E.64 R46, desc[UR60][R30.64] ;  /* 0x0000003c1e2ed981 */ /* 0x000362000c1e1b00 */
[----:B------:R-:W-:Y:S02]  /*77d0*/  ISETP.GE.AND P5, PT, R0, UR4, PT ;  /* 0x0000000400007c0c */ /* 0x000fe4000bfa6270 */
        /* <DEDUP_REMOVED lines=20> */
.L_x_8641:
[----:B------:R-:W-:Y:S05]  /*7920*/  BSYNC B1 ;  /* 0x0000000000017941 */ /* 0x000fea0003800000 */
.L_x_8640:
[----:B------:R-:W2:Y:S01]  /*7930*/  LDL R6, [R1+0x78] ;  /* 0x0000780001067983 */ /* 0x000ea20000100800 */
[----:B-----5:R-:W-:Y:S01]  /*7940*/  IMAD.MOV.U32 R3, RZ, RZ, R47 ;  /* 0x000000ffff037224 */ /* 0x020fe200078e002f */
[----:B------:R-:W-:Y:S01]  /*7950*/  UMOV UR4, 0xffffffff ;  /* 0xffffffff00047882 */ /* 0x000fe20000000000 */
[----:B------:R-:W-:Y:S02]  /*7960*/  IMAD.MOV.U32 R4, RZ, RZ, R42 ;  /* 0x000000ffff047224 */ /* 0x000fe400078e002a */
[----:B------:R-:W-:Y:S02]  /*7970*/  IMAD.MOV.U32 R0, RZ, RZ, R46 ;  /* 0x000000ffff007224 */ /* 0x000fe400078e002e */
[----:B------:R-:W-:Y:S01]  /*7980*/  IMAD.MOV.U32 R5, RZ, RZ, R37 ;  /* 0x000000ffff057224 */ /* 0x000fe200078e0025 */
[----:B------:R-:W-:Y:S01]  /*7990*/  PRMT R56, R3, 0x5410, R4 ;  /* 0x0000541003387816 */ /* 0x000fe20000000004 */
[----:B------:R-:W-:Y:S01]  /*79a0*/  IMAD.MOV.U32 R3, RZ, RZ, R36 ;  /* 0x000000ffff037224 */ /* 0x000fe200078e0024 */
[----:B-1----:R-:W-:-:S02]  /*79b0*/  PRMT R30, R30, 0x5410, R0 ;  /* 0x000054101e1e7816 */ /* 0x002fc40000000000 */
[----:B------:R-:W-:Y:S02]  /*79c0*/  MOV R0, R43 ;  /* 0x0000002b00007202 */ /* 0x000fe40000000f00 */
[----:B------:R-:W-:Y:S02]  /*79d0*/  PRMT R28, R5, 0x7610, R28 ;  /* 0x00007610051c7816 */ /* 0x000fe4000000001c */
[----:B------:R-:W-:Y:S02]  /*79e0*/  PRMT R29, R3, 0x5410, R0 ;  /* 0x00005410031d7816 */ /* 0x000fe40000000000 */
[----:B--2---:R-:W-:Y:S01]  /*79f0*/  LEA.HI R0, R6, R6, RZ, 0x1 ;  /* 0x0000000606007211 */ /* 0x004fe200078f08ff */
[----:B------:R-:W-:Y:S06]  /*7a00*/  BRA.DIV UR4, `(.L_x_8642) ;  /* 0x0000014a04e47947 */ /* 0x000fec000b800000 */
.L_x_8817:
[----:B------:R-:W-:Y:S01]  /*7a10*/  UMOV UR4, 0xffffffff ;  /* 0xffffffff00047882 */ /* 0x000fe20000000000 */
[----:B------:R-:W-:Y:S02]  /*7a20*/  LOP3.LUT R0, R0, 0xfffffffe, RZ, 0xc0, !PT ;  /* 0xfffffffe00007812 */ /* 0x000fe400078ec0ff */
[----:B------:R-:W-:Y:S05]  /*7a30*/  BRA.DIV UR4, `(.L_x_8643) ;  /* 0x0000014e04007947 */ /* 0x000fea000b800000 */
.L_x_8820:
[----:B------:R-:W-:Y:S01]  /*7a40*/  UMOV UR4, 0xffffffff ;  /* 0xffffffff00047882 */ /* 0x000fe20000000000 */
[----:B------:R-:W-:Y:S02]  /*7a50*/  IMAD.IADD R0, R6, 0x1, -R0 ;  /* 0x0000000106007824 */ /* 0x000fe400078e0a00 */
[----:B------:R-:W-:Y:S05]  /*7a60*/  BRA.DIV UR4, `(.L_x_8644) ;  /* 0x0000014e041c7947 */ /* 0x000fea000b800000 */
.L_x_8823:
[----:B------:R-:W-:Y:S01]  /*7a70*/  UMOV UR4, 0xffffffff ;  /* 0xffffffff00047882 */ /* 0x000fe20000000000 */
[----:B------:R-:W-:Y:S02]  /*7a80*/  SHF.L.U32 R3, R0, 0x1f, RZ ;  /* 0x0000001f00037819 */ /* 0x000fe400000006ff */
[----:B------:R-:W-:Y:S05]  /*7a90*/  BRA.DIV UR4, `(.L_x_8645) ;  /* 0x0000014e04387947 */ /* 0x000fea000b800000 */
.L_x_8826:
[----:B------:R-:W1:Y:S01]  /*7aa0*/  SYNCS.PHASECHK.TRANS64.TRYWAIT P1, [R18+URZ+0x31c00], R3 ;  /* 0x031c0003120075a7 */ /* 0x000e62000802017f */
[----:B------:R-:W-:Y:S01]  /*7ab0*/  IMAD.MOV.U32 R0, RZ, RZ, R32 ;  /* 0x000000ffff007224 */ /* 0x000fe200078e0020 */
[----:B------:R-:W-:Y:S01]  /*7ac0*/  BSSY B1, `(.L_x_8646) ;  /* 0x000001e000017945 */ /* 0x000fe20003800000 */
[----:B------:R-:W-:Y:S02]  /*7ad0*/  IMAD.MOV.U32 R4, RZ, RZ, R33 ;  /* 0x000000ffff047224 */ /* 0x000fe400078e0021 */
[----:B------:R-:W-:Y:S02]  /*7ae0*/  IMAD.MOV.U32 R5, RZ, RZ, R24 ;  /* 0x000000ffff057224 */ /* 0x000fe400078e0018 */
[----:B------:R-:W-:Y:S01]  /*7af0*/  IMAD.MOV.U32 R6, RZ, RZ, R25 ;  /* 0x000000ffff067224 */ /* 0x000fe200078e0019 */
[----:B0-----:R-:W-:Y:S01]  /*7b00*/  PRMT R14, R0, 0x5410, R4 ;  /* 0x00005410000e7816 */ /* 0x001fe20000000004 */
[----:B------:R-:W-:Y:S01]  /*7b10*/  IMAD.MOV.U32 R4, RZ, RZ, R9 ;  /* 0x000000ffff047224 */ /* 0x000fe200078e0009 */
[----:B------:R-:W-:-:S02]  /*7b20*/  MOV R0, R8 ;  /* 0x0000000800007202 */ /* 0x000fc40000000f00 */
        /* <DEDUP_REMOVED lines=22> */
[----:B-1----:R-:W-:Y:S06]  /*7c90*/  @!P1 BRA `(.L_x_8647) ;  /* 0x0000014800e09947 */ /* 0x002fec0003800000 */
.L_x_8827:
[----:B------:R-:W-:Y:S05]  /*7ca0*/  BSYNC B1 ;  /* 0x0000000000017941 */ /* 0x000fea0003800000 */
.L_x_8646:
[----:B------:R-:W-:Y:S01]  /*7cb0*/  PRMT R11, R0, 0x5410, R4 ;  /* 0x00005410000b7816 */ /* 0x000fe20000000004 */
[----:B------:R-:W-:Y:S06]  /*7cc0*/  @P0 BRA `(.L_x_8648) ;  /* 0x0000002800d40947 */ /* 0x000fec0003800000 */
[----:B------:R-:W0:Y:S01]  /*7cd0*/  LDL R48, [R1+0x60] ;  /* 0x0000600001307983 */ /* 0x000e220000100800 */
[----:B------:R-:W1:Y:S03]  /*7ce0*/  LDC R5, c[0x0][0x3d4] ;  /* 0x0000f500ff057b82 */ /* 0x000e660000000800 */
[----:B------:R-:W2:Y:S01]  /*7cf0*/  LDL R7, [R1+0x80] ;  /* 0x0000800001077983 */ /* 0x000ea20000100800 */
[C---:B------:R-:W-:Y:S01]  /*7d00*/  VIADD R0, R16.reuse, 0x8 ;  /* 0x0000000810007836 */ /* 0x040fe20000000000 */
        /* <DEDUP_REMOVED lines=10> */
[----:B------:R-:W-:Y:S01]  /*7db0*/  ISETP.GE.AND P4, PT, R4, R5, PT ;  /* 0x000000050400720c */ /* 0x000fe20003f86270 */
[----:B0-----:R-:W-:-:S04]  /*7dc0*/  IMAD R3, R48, 0x2, R18 ;  /* 0x0000000230037824 */ /* 0x001fc800078e0212 */
[----:B------:R-:W-:Y:S01]  /*7dd0*/  VIADD R0, R3, 0x20 ;  /* 0x0000002003007836 */ /* 0x000fe20000000000 */
[----:B--2---:R-:W-:Y:S01]  /*7de0*/  LOP3.LUT P5, RZ, R7, 0x2, RZ, 0xc0, !PT ;  /* 0x0000000207ff7812 */ /* 0x004fe200078ac0ff */
[----:B------:R-:W-:-:S12]  /*7df0*/  @P6 BRA `(.L_x_8650) ;  /* 0x0000000000a86947 */ /* 0x000fd80003800000 */
[----:B------:R-:W0:Y:S01]  /*7e00*/  LDS.128 R4, [R3+0xda00] ;  /* 0x00da000003047984 */ /* 0x000e220000000c00 */
[----:B------:R-:W-:Y:S01]  /*7e10*/  SHF.R.U32.HI R48, RZ, 0x10, R45 ;  /* 0x00000010ff307819 */ /* 0x000fe2000001162d */
[----:B------:R-:W-:Y:S01]  /*7e20*/  HADD2.F32 R49, -RZ, R30.H1_H1 ;  /* 0x3000001eff317230 */ /* 0x000fe20000004100 */
[----:B------:R-:W-:Y:S02]  /*7e30*/  SHF.R.U32.HI R50, RZ, 0x10, R47 ;  /* 0x00000010ff327819 */ /* 0x000fe4000001162f */
[----:B------:R-:W-:Y:S01]  /*7e40*/  SHF.R.U64 R55, R44, 0x10, R45 ;  /* 0x000000102c377819 */ /* 0x000fe2000000122d */
[----:B------:R-:W-:Y:S01]  /*7e50*/  HADD2.F32 R48, -RZ, R48.H0_H0 ;  /* 0x20000030ff307230 */ /* 0x000fe20000004100 */
[----:B------:R-:W-:Y:S01]  /*7e60*/  SHF.R.U64 R54, R46, 0x10, R47 ;  /* 0x000000102e367819 */ /* 0x000fe2000000122f */
[----:B------:R-:W-:Y:S02]  /*7e70*/  HADD2.F32 R50, -RZ, R50.H0_H0 ;  /* 0x20000032ff327230 */ /* 0x000fe40000004100 */
[----:B------:R-:W-:-:S02]  /*7e80*/  HADD2.F32 R47, -RZ, R31.H0_H0 ;  /* 0x2000001fff2f7230 */ /* 0x000fc40000004100 */
[--C-:B0-----:R-:W-:Y:S02]  /*7e90*/  HADD2.F32 R45, -RZ, R7.reuse.H0_H0 ;  /* 0x20000007ff2d7230 */ /* 0x101fe40000004100 */
[----:B------:R-:W-:Y:S02]  /*7ea0*/  HADD2.F32 R46, -RZ, R7.H1_H1 ;  /* 0x30000007ff2e7230 */ /* 0x000fe40000004100 */
[--C-:B------:R-:W-:Y:S02]  /*7eb0*/  HADD2.F32 R7, -RZ, R4.reuse.H0_H0 ;  /* 0x20000004ff077230 */ /* 0x100fe40000004100 */
[----:B------:R-:W-:Y:S02]  /*7ec0*/  HADD2.F32 R4, -RZ, R4.H1_H1 ;  /* 0x30000004ff047230 */ /* 0x000fe40000004100 */
        /* <DEDUP_REMOVED lines=8> */
[C---:B------:R-:W-:Y:S01]  /*7f50*/  FFMA.FTZ R48, R7.reuse, R47, -R46 ;  /* 0x0000002f07307223 */ /* 0x040fe2000001082e */
[--C-:B------:R-:W-:Y:S02]  /*7f60*/  HADD2.F32 R6, -RZ, R5.reuse.H0_H0 ;  /* 0x20000005ff067230 */ /* 0x100fe40000004100 */
[----:B------:R-:W-:Y:S02]  /*7f70*/  HADD2.F32 R47, -RZ, R56.H0_H0 ;  /* 0x20000038ff2f7230 */ /* 0x000fe40000004100 */
[----:B------:R-:W-:Y:S01]  /*7f80*/  FFMA.FTZ R49, R7, R49, R50 ;  /* 0x0000003107317223 */ /* 0x000fe20000010032 */
[----:B------:R-:W-:-:S02]  /*7f90*/  HADD2.F32 R5, -RZ, R5.H1_H1 ;  /* 0x30000005ff057230 */ /* 0x000fc40000004100 */
[----:B------:R-:W-:Y:S02]  /*7fa0*/  HADD2.F32 R45, -RZ, R57.H0_H0 ;  /* 0x20000039ff2d7230 */ /* 0x000fe40000004100 */
[C---:B------:R-:W-:Y:S01]  /*7fb0*/  FMUL.FTZ R50, R44.reuse, R47 ;  /* 0x0000002f2c327220 */ /* 0x040fe20000410000 */
[----:B------:R-:W-:Y:S02]  /*7fc0*/  HADD2.F32 R46, -RZ, R54.H0_H0 ;  /* 0x20000036ff2e7230 */ /* 0x000fe40000004100 */
[----:B------:R-:W-:Y:S02]  /*7fd0*/  HADD2.F32 R4, -RZ, R55.H0_H0 ;  /* 0x20000037ff047230 */ /* 0x000fe40000004100 */
[-C--:B------:R-:W-:Y:S01]  /*7fe0*/  FMUL.FTZ R44, R44, R45.reuse ;  /* 0x0000002d2c2c7220 */ /* 0x080fe20000410000 */
[----:B------:R-:W-:Y:S01]  /*7ff0*/  FFMA.FTZ R50, R31, R45, -R50 ;  /* 0x0000002d1f327223 */ /* 0x000fe20000010832 */
[C---:B------:R-:W-:Y:S01]  /*8000*/  FMUL.FTZ R7, R5.reuse, R46 ;  /* 0x0000002e05077220 */ /* 0x040fe20000410000 */
[----:B------:R-:W-:Y:S01]  /*8010*/  FMUL.FTZ R51, R5, R4 ;  /* 0x0000000405337220 */ /* 0x000fe20000410000 */
[----:B------:R-:W-:-:S02]  /*8020*/  FFMA.FTZ R31, R31, R47, R44 ;  /* 0x0000002f1f1f7223 */ /* 0x000fc4000001002c */
[C---:B------:R-:W-:Y:S01]  /*8030*/  FFMA.FTZ R5, R6.reuse, R4, -R7 ;  /* 0x0000000406057223 */ /* 0x040fe20000010807 */
[----:B------:R-:W-:Y:S01]  /*8040*/  F2FP.F16.F32.PACK_AB R7, R53, R52 ;  /* 0x000000343507723e */ /* 0x000fe200000000ff */
[----:B------:R-:W-:Y:S01]  /*8050*/  FFMA.FTZ R46, R6, R46, R51 ;  /* 0x0000002e062e7223 */ /* 0x000fe20000010033 */
[----:B------:R-:W-:Y:S02]  /*8060*/  F2FP.F16.F32.PACK_AB R4, R49, R48 ;  /* 0x000000303104723e */ /* 0x000fe400000000ff */
[----:B------:R-:W-:Y:S02]  /*8070*/  F2FP.F16.F32.PACK_AB R6, R31, R50 ;  /* 0x000000321f06723e */ /* 0x000fe400000000ff */
[----:B------:R-:W-:-:S05]  /*8080*/  F2FP.F16.F32.PACK_AB R5, R46, R5 ;  /* 0x000000052e05723e */ /* 0x000fca00000000ff */
[----:B------:R0:W-:Y:S02]  /*8090*/  STS.128 [R3+0xda00], R4 ;  /* 0x00da000403007388 */ /* 0x0001e40000000c00 */
.L_x_8650:
[----:B------:R-:W-:Y:S05]  /*80a0*/  BSYNC B1 ;  /* 0x0000000000017941 */ /* 0x000fea0003800000 */
.L_x_8649:
[----:B------:R-:W-:Y:S01]  /*80b0*/  BSSY B1, `(.L_x_8651) ;  /* 0x000002d000017945 */ /* 0x000fe20003800000 */
[----:B------:R-:W-:-:S03]  /*80c0*/  @P5 VIADD R0, R3, 0xffffffe0 ;  /* 0xffffffe003005836 */ /* 0x000fc60000000000 */
[----:B------:R-:W-:Y:S05]  /*80d0*/  @P0 BRA `(.L_x_8652) ;  /* 0x0000000000a80947 */ /* 0x000fea0003800000 */
[----:B0-----:R-:W0:Y:S01]  /*80e0*/  LDS.128 R4, [R0+0xda00] ;  /* 0x00da000000047984 */ /* 0x001e220000000c00 */
        /* <DEDUP_REMOVED lines=21> */
[----:B------:R-:W-:Y:S02]  /*8240*/  HADD2.F32 R6, -RZ, R5.H0_H0 ;  /* 0x20000005ff067230 */ /* 0x000fe40000004100 */
[----:B------:R-:W-:Y:S02]  /*8250*/  HADD2.F32 R43, -RZ, R29.H1_H1 ;  /* 0x3000001dff2b7230 */ /* 0x000fe40000004100 */
        /* <DEDUP_REMOVED lines=18> */
.L_x_8652:
[----:B------:R-:W-:Y:S05]  /*8380*/  BSYNC B1 ;  /* 0x0000000000017941 */ /* 0x000fea0003800000 */
.L_x_8651:
[----:B------:R-:W-:Y:S04]  /*8390*/  BSSY B1, `(.L_x_8653) ;  /* 0x000002c000017945 */ /* 0x000fe80003800000 */
[----:B------:R-:W-:Y:S05]  /*83a0*/  @P1 BRA `(.L_x_8654) ;  /* 0x0000000000a81947 */ /* 0x000fea0003800000 */
[----:B01----:R-:W0:Y:S01]  /*83b0*/  LDS.128 R4, [R3+0x10a00] ;  /* 0x010a000003047984 */ /* 0x003e220000000c00 */
[----:B------:R-:W-:Y:S02]  /*83c0*/  SHF.R.U64 R44, R38, 0x10, R39 ;  /* 0x00000010262c7819 */ /* 0x000fe40000001227 */
[----:B------:R-:W-:Y:S02]  /*83d0*/  SHF.R.U32.HI R40, RZ, 0x10, R37 ;  /* 0x00000010ff287819 */ /* 0x000fe40000011625 */
[----:B------:R-:W-:Y:S01]  /*83e0*/  SHF.R.U32.HI R38, RZ, 0x10, R39 ;  /* 0x00000010ff267819 */ /* 0x000fe20000011627 */
[----:B------:R-:W-:Y:S01]  /*83f0*/  HADD2.F32 R39, -RZ, R29.H0_H0 ;  /* 0x2000001dff277230 */ /* 0x000fe20000004100 */
[----:B------:R-:W-:Y:S01]  /*8400*/  SHF.R.U64 R43, R36, 0x10, R37 ;  /* 0x00000010242b7819 */ /* 0x000fe20000001225 */
[----:B------:R-:W-:Y:S02]  /*8410*/  HADD2.F32 R40, -RZ, R40.H0_H0 ;  /* 0x20000028ff287230 */ /* 0x000fe40000004100 */
[----:B------:R-:W-:-:S02]  /*8420*/  HADD2.F32 R38, -RZ, R38.H0_H0 ;  /* 0x20000026ff267230 */ /* 0x000fc40000004100 */
[----:B------:R-:W-:Y:S02]  /*8430*/  HADD2.F32 R37, -RZ, R30.H0_H0 ;  /* 0x2000001eff257230 */ /* 0x000fe40000004100 */
        /* <DEDUP_REMOVED lines=8> */
[----:B------:R-:W-:Y:S01]  /*84c0*/  FFMA.FTZ R42, R31, R38, -R42 ;  /* 0x000000261f2a7223 */ /* 0x000fe2000001082a */
[-C--:B------:R-:W-:Y:S01]  /*84d0*/  FMUL.FTZ R38, R4, R37.reuse ;  /* 0x0000002504267220 */ /* 0x080fe20000410000 */
[----:B------:R-:W-:Y:S02]  /*84e0*/  HADD2.F32 R30, -RZ, R6.H1_H1 ;  /* 0x30000006ff1e7230 */ /* 0x000fe40000004100 */
[----:B------:R-:W-:Y:S01]  /*84f0*/  FFMA.FTZ R37, R7, R37, -R36 ;  /* 0x0000002507257223 */ /* 0x000fe20000010824 */
[--C-:B------:R-:W-:Y:S02]  /*8500*/  HADD2.F32 R36, -RZ, R28.reuse.H0_H0 ;  /* 0x2000001cff247230 */ /* 0x100fe40000004100 */
[----:B------:R-:W-:Y:S01]  /*8510*/  FFMA.FTZ R41, R31, R40, R41 ;  /* 0x000000281f297223 */ /* 0x000fe20000010029 */
[----:B------:R-:W-:Y:S02]  /*8520*/  HADD2.F32 R6, -RZ, R5.H0_H0 ;  /* 0x20000005ff067230 */ /* 0x000fe40000004100 */
[----:B------:R-:W-:Y:S01]  /*8530*/  FFMA.FTZ R38, R7, R39, R38 ;  /* 0x0000002707267223 */ /* 0x000fe20000010026 */
[----:B------:R-:W-:-:S02]  /*8540*/  HADD2.F32 R28, -RZ, R28.H1_H1 ;  /* 0x3000001cff1c7230 */ /* 0x000fc40000004100 */
[C---:B------:R-:W-:Y:S01]  /*8550*/  FMUL.FTZ R40, R30.reuse, R36 ;  /* 0x000000241e287220 */ /* 0x040fe20000410000 */
[----:B------:R-:W-:Y:S02]  /*8560*/  HADD2.F32 R5, -RZ, R5.H1_H1 ;  /* 0x30000005ff057230 */ /* 0x000fe40000004100 */
[----:B------:R-:W-:Y:S02]  /*8570*/  HADD2.F32 R31, -RZ, R43.H0_H0 ;  /* 0x2000002bff1f7230 */ /* 0x000fe40000004100 */
[-C--:B------:R-:W-:Y:S01]  /*8580*/  FMUL.FTZ R39, R30, R28.reuse ;  /* 0x0000001c1e277220 */ /* 0x080fe20000410000 */
[----:B------:R-:W-:Y:S02]  /*8590*/  HADD2.F32 R4, -RZ, R44.H0_H0 ;  /* 0x2000002cff047230 */ /* 0x000fe40000004100 */
[----:B------:R-:W-:Y:S01]  /*85a0*/  FFMA.FTZ R40, R29, R28, -R40 ;  /* 0x0000001c1d287223 */ /* 0x000fe20000010828 */
[----:B------:R-:W-:Y:S01]  /*85b0*/  FMUL.FTZ R7, R5, R31 ;  /* 0x0000001f05077220 */ /* 0x000fe20000410000 */
[----:B------:R-:W-:Y:S01]  /*85c0*/  FFMA.FTZ R39, R29, R36, R39 ;  /* 0x000000241d277223 */ /* 0x000fe20000010027 */
[----:B------:R-:W-:-:S02]  /*85d0*/  FMUL.FTZ R30, R5, R4 ;  /* 0x00000004051e7220 */ /* 0x000fc40000410000 */
[C---:B------:R-:W-:Y:S01]  /*85e0*/  FFMA.FTZ R5, R6.reuse, R4, -R7 ;  /* 0x0000000406057223 */ /* 0x040fe20000010807 */
[----:B------:R-:W-:Y:S01]  /*85f0*/  F2FP.F16.F32.PACK_AB R7, R41, R42 ;  /* 0x0000002a2907723e */ /* 0x000fe200000000ff */
[----:B------:R-:W-:Y:S01]  /*8600*/  FFMA.FTZ R30, R6, R31, R30 ;  /* 0x0000001f061e7223 */ /* 0x000fe2000001001e */
[----:B------:R-:W-:Y:S02]  /*8610*/  F2FP.F16.F32.PACK_AB R6, R39, R40 ;  /* 0x000000282706723e */ /* 0x000fe400000000ff */
[----:B------:R-:W-:Y:S02]  /*8620*/  F2FP.F16.F32.PACK_AB R4, R38, R37 ;  /* 0x000000252604723e */ /* 0x000fe400000000ff */
[----:B------:R-:W-:-:S05]  /*8630*/  F2FP.F16.F32.PACK_AB R5, R30, R5 ;  /* 0x000000051e05723e */ /* 0x000fca00000000ff */
[----:B------:R2:W-:Y:S02]  /*8640*/  STS.128 [R3+0x10a00], R4 ;  /* 0x010a000403007388 */ /* 0x0005e40000000c00 */
.L_x_8654:
[----:B------:R-:W-:Y:S05]  /*8650*/  BSYNC B1 ;  /* 0x0000000000017941 */ /* 0x000fea0003800000 */
.L_x_8653:
[----:B------:R-:W-:Y:S04]  /*8660*/  BSSY B1, `(.L_x_8655) ;  /* 0x000002c000017945 */ /* 0x000fe80003800000 */
[----:B------:R-:W-:Y:S05]  /*8670*/  @P2 BRA `(.L_x_8656) ;  /* 0x0000000000a82947 */ /* 0x000fea0003800000 */
[----:B012---:R-:W0:Y:S01]  /*8680*/  LDS.128 R4, [R0+0x10a00] ;  /* 0x010a000000047984 */ /* 0x007e220000000c00 */
[--C-:B------:R-:W-:Y:S01]  /*8690*/  SHF.R.U64 R41, R34, 0x10, R35.reuse ;  /* 0x0000001022297819 */ /* 0x100fe20000001223 */
[----:B------:R-:W-:Y:S01]  /*86a0*/  HADD2.F32 R34, -RZ, R14.H0_H0 ;  /* 0x2000000eff227230 */ /* 0x000fe20000004100 */
[----:B------:R-:W-:Y:S02]  /*86b0*/  SHF.R.U32.HI R28, RZ, 0x10, R35 ;  /* 0x00000010ff1c7819 */ /* 0x000fe40000011623 */
        /* <DEDUP_REMOVED lines=38> */
.L_x_8656:
[----:B------:R-:W-:Y:S05]  /*8920*/  BSYNC B1 ;  /* 0x0000000000017941 */ /* 0x000fea0003800000 */
.L_x_8655:
[----:B------:R-:W-:Y:S04]  /*8930*/  BSSY B1, `(.L_x_8657) ;  /* 0x000002c000017945 */ /* 0x000fe80003800000 */
[----:B------:R-:W-:Y:S05]  /*8940*/  @P3 BRA `(.L_x_8658) ;  /* 0x0000000000a83947 */ /* 0x000fea0003800000 */
[----:B0123--:R-:W0:Y:S01]  /*8950*/  LDS.128 R4, [R3+0x13a00] ;  /* 0x013a000003047984 */ /* 0x00fe220000000c00 */
[--C-:B------:R-:W-:Y:S01]  /*8960*/  SHF.R.U64 R35, R26, 0x10, R27.reuse ;  /* 0x000000101a237819 */ /* 0x100fe2000000121b */
[--C-:B------:R-:W-:Y:S01]  /*8970*/  HADD2.F32 R26, -RZ, R13.reuse.H0_H0 ;  /* 0x2000000dff1a7230 */ /* 0x100fe20000004100 */
[----:B------:R-:W-:Y:S01]  /*8980*/  SHF.R.U32.HI R27, RZ, 0x10, R27 ;  /* 0x00000010ff1b7819 */ /* 0x000fe2000001161b */
[----:B------:R-:W-:Y:S01]  /*8990*/  HADD2.F32 R28, -RZ, R12.H0_H0 ;  /* 0x2000000cff1c7230 */ /* 0x000fe20000004100 */
[--C-:B------:R-:W-:Y:S01]  /*89a0*/  SHF.R.U32.HI R29, RZ, 0x10, R25.reuse ;  /* 0x00000010ff1d7819 */ /* 0x100fe20000011619 */
[----:B------:R-:W-:Y:S01]  /*89b0*/  HADD2.F32 R13, -RZ, R13.H1_H1 ;  /* 0x3000000dff0d7230 */ /* 0x000fe20000004100 */
        /* <DEDUP_REMOVED lines=35> */
.L_x_8658:
[----:B------:R-:W-:Y:S05]  /*8bf0*/  BSYNC B1 ;  /* 0x0000000000017941 */ /* 0x000fea0003800000 */
.L_x_8657:
[----:B------:R-:W-:Y:S05]  /*8c00*/  @P4 BRA `(.L_x_8648) ;  /* 0x0000001c00044947 */ /* 0x000fea0003800000 */
[----:B01234-:R-:W0:Y:S01]  /*8c10*/  LDS.128 R4, [R0+0x13a00] ;  /* 0x013a000000047984 */ /* 0x01fe220000000c00 */
[----:B------:R-:W-:Y:S01]  /*8c20*/  SHF.R.U64 R26, R20, 0x10, R21 ;  /* 0x00000010141a7819 */ /* 0x000fe20000001215 */
[--C-:B------:R-:W-:Y:S01]  /*8c30*/  HADD2.F32 R15, -RZ, R10.reuse.H0_H0 ;  /* 0x2000000aff0f7230 */ /* 0x100fe20000004100 */
[----:B------:R-:W-:Y:S01]  /*8c40*/  SHF.R.U32.HI R20, RZ, 0x10, R9 ;  /* 0x00000010ff147819 */ /* 0x000fe20000011609 */
[----:B------:R-:W-:Y:S01]  /*8c50*/  HADD2.F32 R13, -RZ, R11.H0_H0 ;  /* 0x2000000bff0d7230 */ /* 0x000fe20000004100 */
[----:B------:R-:W-:Y:S01]  /*8c60*/  SHF.R.U32.HI R14, RZ, 0x10, R21 ;  /* 0x00000010ff0e7819 */ /* 0x000fe20000011615 */
[----:B------:R-:W-:Y:S01]  /*8c70*/  HADD2.F32 R10, -RZ, R10.H1_H1 ;  /* 0x3000000aff0a7230 */ /* 0x000fe20000004100 */
[----:B------:R-:W-:Y:S01]  /*8c80*/  SHF.R.U64 R25, R8, 0x10, R9 ;  /* 0x0000001008197819 */ /* 0x000fe20000001209 */
[----:B------:R-:W-:Y:S02]  /*8c90*/  HADD2.F32 R20, -RZ, R20.H0_H0 ;  /* 0x20000014ff147230 */ /* 0x000fe40000004100 */
[----:B------:R-:W-:-:S02]  /*8ca0*/  HADD2.F32 R14, -RZ, R14.H0_H0 ;  /* 0x2000000eff0e7230 */ /* 0x000fc40000004100 */
[----:B------:R-:W-:Y:S02]  /*8cb0*/  HADD2.F32 R11, -RZ, R11.H1_H1 ;  /* 0x3000000bff0b7230 */ /* 0x000fe40000004100 */
[--C-:B0-----:R-:W-:Y:S02]  /*8cc0*/  HADD2.F32 R12, -RZ, R7.reuse.H1_H1 ;  /* 0x30000007ff0c7230 */ /* 0x101fe40000004100 */
[--C-:B------:R-:W-:Y:S02]  /*8cd0*/  HADD2.F32 R3, -RZ, R4.reuse.H0_H0 ;  /* 0x20000004ff037230 */ /* 0x100fe40000004100 */
[----:B------:R-:W-:Y:S02]  /*8ce0*/  HADD2.F32 R9, -RZ, R7.H0_H0 ;  /* 0x20000007ff097230 */ /* 0x000fe40000004100 */
        /* <DEDUP_REMOVED lines=27> */
[----:B------:R0:W-:Y:S01]  /*8ea0*/  STS.128 [R0+0x13a00], R4 ;  /* 0x013a000400007388 */ /* 0x0001e20000000c00 */
[----:B------:R-:W-:Y:S05]  /*8eb0*/  BRA `(.L_x_8648) ;  /* 0x0000001800587947 */ /* 0x000fea0003800000 */
.L_x_8639:
        /* <DEDUP_REMOVED lines=15> */
[----:B------:R-:W2:Y:S01]  /*8fb0*/  LDL R8, [R1+0x38] ;  /* 0x0000380001087983 */ /* 0x000ea20000100800 */
[----:B------:R-:W-:-:S03]  /*8fc0*/  ULDC UR4, c[0x0][0x3d4] ;  /* 0x0000f50000047ab9 */ /* 0x000fc60000000800 */
[----:B------:R-:W3:Y:S01]  /*8fd0*/  LDL R3, [R1+0x3c] ;  /* 0x00003c0001037983 */ /* 0x000ee20000100800 */
        /* <DEDUP_REMOVED lines=13> */
[----:B------:R1:W5:Y:S04]  /*90b0*/  @!P1 LDG.E.128 R32, desc[UR60][R44.64] ;  /* 0x0000003c2c209981 */ /* 0x000368000c1e1d00 */
[----:B------:R1:W5:Y:S01]  /*90c0*/  @!P1 LDG.E.128 R4, desc[UR60][R46.64] ;  /* 0x0000003c2e049981 */ /* 0x000362000c1e1d00 */
[----:B--2---:R-:W-:Y:S02]  /*90d0*/  ISETP.GE.AND P2, PT, R8, UR4, PT ;  /* 0x0000000408007c0c */ /* 0x004fe4000bf46270 */
[----:B---3--:R-:W-:-:S11]  /*90e0*/  ISETP.GE.AND P3, PT, R3, UR4, PT ;  /* 0x0000000403007c0c */ /* 0x008fd6000bf66270 */
[----:B------:R1:W5:Y:S04]  /*90f0*/  @!P2 LDG.E.128 R36, desc[UR60][R44.64+0x20] ;  /* 0x0000203c2c24a981 */ /* 0x000368000c1e1d00 */
[----:B------:R1:W5:Y:S04]  /*9100*/  @!P3 LDG.E.128 R40, desc[UR60][R44.64+0x40] ;  /* 0x0000403c2c28b981 */ /* 0x000368000c1e1d00 */
[----:B------:R1:W5:Y:S04]  /*9110*/  @!P2 LDG.E.128 R24, desc[UR60][R46.64+0x20] ;  /* 0x0000203c2e18a981 */ /* 0x000368000c1e1d00 */
[----:B------:R1:W5:Y:S02]  /*9120*/  @!P3 LDG.E.128 R28, desc[UR60][R46.64+0x40] ;  /* 0x0000403c2e1cb981 */ /* 0x000364000c1e1d00 */
.L_x_8660:
[----:B------:R-:W-:Y:S05]  /*9130*/  BSYNC B1 ;  /* 0x0000000000017941 */ /* 0x000fea0003800000 */
.L_x_8659:
[----:B------:R-:W2:Y:S01]  /*9140*/  LDL R10, [R1+0x78] ;  /* 0x00007800010a7983 */ /* 0x000ea20000100800 */
[----:B-----5:R-:W-:Y:S01]  /*9150*/  IMAD.MOV.U32 R0, RZ, RZ, R4 ;  /* 0x000000ffff007224 */ /* 0x020fe200078e0004 */
[----:B------:R-:W-:Y:S01]  /*9160*/  MOV R8, R6 ;  /* 0x0000000600087202 */ /* 0x000fe20000000f00 */
[----:B------:R-:W-:Y:S01]  /*9170*/  IMAD.MOV.U32 R3, RZ, RZ, R5 ;  /* 0x000000ffff037224 */ /* 0x000fe200078e0005 */
[----:B------:R-:W-:Y:S01]  /*9180*/  UMOV UR4, 0xffffffff ;  /* 0xffffffff00047882 */ /* 0x000fe20000000000 */
[----:B------:R-:W-:Y:S01]  /*9190*/  IMAD.MOV.U32 R9, RZ, RZ, R25 ;  /* 0x000000ffff097224 */ /* 0x000fe200078e0019 */
[----:B------:R-:W-:Y:S01]  /*91a0*/  PRMT R56, R0, 0x7610, R56 ;  /* 0x0000761000387816 */ /* 0x000fe20000000038 */
[----:B------:R-:W-:Y:S01]  /*91b0*/  IMAD.MOV.U32 R0, RZ, RZ, R7 ;  /* 0x000000ffff007224 */ /* 0x000fe200078e0007 */
[----:B------:R-:W-:Y:S01]  /*91c0*/  PRMT R57, R3, 0x7610, R57 ;  /* 0x0000761003397816 */ /* 0x000fe20000000039 */
[----:B------:R-:W-:-:S03]  /*91d0*/  IMAD.MOV.U32 R3, RZ, RZ, R24 ;  /* 0x000000ffff037224 */ /* 0x000fc600078e0018 */
[----:B------:R-:W-:Y:S02]  /*91e0*/  PRMT R65, R8, 0x5410, R0 ;  /* 0x0000541008417816 */ /* 0x000fe40000000000 */
[----:B-1----:R-:W-:Y:S02]  /*91f0*/  PRMT R46, R3, 0x5410, R9 ;  /* 0x00005410032e7816 */ /* 0x002fe40000000009 */
[----:B--2---:R-:W-:Y:S01]  /*9200*/  LEA.HI R0, R10, R10, RZ, 0x1 ;  /* 0x0000000a0a007211 */ /* 0x004fe200078f08ff */
[----:B------:R-:W-:Y:S06]  /*9210*/  BRA.DIV UR4, `(.L_x_8661) ;  /* 0x0000013604947947 */ /* 0x000fec000b800000 */
.L_x_8830:
[----:B------:R-:W-:Y:S01]  /*9220*/  UMOV UR4, 0xffffffff ;  /* 0xffffffff00047882 */ /* 0x000fe20000000000 */
[----:B------:R-:W-:Y:S02]  /*9230*/  LOP3.LUT R0, R0, 0xfffffffe, RZ, 0xc0, !PT ;  /* 0xfffffffe00007812 */ /* 0x000fe400078ec0ff */
[----:B------:R-:W-:Y:S05]  /*9240*/  BRA.DIV UR4, `(.L_x_8662) ;  /* 0x0000013604b07947 */ /* 0x000fea000b800000 */
.L_x_8833:
[----:B------:R-:W-:Y:S01]  /*9250*/  UMOV UR4, 0xffffffff ;  /* 0xffffffff00047882 */ /* 0x000fe20000000000 */
[----:B------:R-:W-:Y:S02]  /*9260*/  IMAD.IADD R0, R10, 0x1, -R0 ;  /* 0x000000010a007824 */ /* 0x000fe400078e0a00 */
[----:B------:R-:W-:Y:S05]  /*9270*/  BRA.DIV UR4, `(.L_x_8663) ;  /* 0x0000013604cc7947 */ /* 0x000fea000b800000 */
.L_x_8836:
[----:B------:R-:W-:Y:S01]  /*9280*/  UMOV UR4, 0xffffffff ;  /* 0xffffffff00047882 */ /* 0x000fe20000000000 */
[----:B------:R-:W-:Y:S02]  /*9290*/  SHF.L.U32 R3, R0, 0x1f, RZ ;  /* 0x0000001f00037819 */ /* 0x000fe400000006ff */
[----:B------:R-:W-:Y:S05]  /*92a0*/  BRA.DIV UR4, `(.L_x_8664) ;  /* 0x0000013604e87947 */ /* 0x000fea000b800000 */
.L_x_8839:
[----:B------:R-:W1:Y:S01]  /*92b0*/  SYNCS.PHASECHK.TRANS64.TRYWAIT P1, [R18+URZ+0x31c00], R3 ;  /* 0x031c0003120075a7 */ /* 0x000e62000802017f */
[----:B------:R-:W-:Y:S01]  /*92c0*/  IMAD.MOV.U32 R0, RZ, RZ, R26 ;  /* 0x000000ffff007224 */ /* 0x000fe200078e001a */
[----:B------:R-:W-:Y:S01]  /*92d0*/  MOV R10, R29 ;  /* 0x0000001d000a7202 */ /* 0x000fe20000000f00 */
[----:B------:R-:W-:Y:S01]  /*92e0*/  IMAD.MOV.U32 R8, RZ, RZ, R27 ;  /* 0x000000ffff087224 */ /* 0x000fe200078e001b */
[----:B------:R-:W-:Y:S01]  /*92f0*/  BSSY B1, `(.L_x_8665) ;  /* 0x000001c000017945 */ /* 0x000fe20003800000 */
        /* <DEDUP_REMOVED lines=26> */
[----:B-1----:R-:W-:Y:S06]  /*94a0*/  @!P1 BRA `(.L_x_8666) ;  /* 0x0000013400909947 */ /* 0x002fec0003800000 */
.L_x_8840:
[----:B------:R-:W-:Y:S05]  /*94b0*/  BSYNC B1 ;  /* 0x0000000000017941 */ /* 0x000fea0003800000 */
.L_x_8665:
[----:B------:R-:W-:Y:S01]  /*94c0*/  PRMT R45, R0, 0x5410, R8 ;  /* 0x00005410002d7816 */ /* 0x000fe20000000008 */
[----:B------:R-:W-:Y:S06]  /*94d0*/  @P0 BRA `(.L_x_8648) ;  /* 0x0000001000d00947 */ /* 0x000fec0003800000 */
[----:B------:R-:W2:Y:S01]  /*94e0*/  LDL R10, [R1+0x38] ;  /* 0x00003800010a7983 */ /* 0x000ea20000100800 */
[----:B-1----:R-:W1:Y:S03]  /*94f0*/  LDC R3, c[0x0][0x3d4] ;  /* 0x0000f500ff037b82 */ /* 0x002e660000000800 */
[----:B------:R-:W3:Y:S04]  /*9500*/  LDL R9, [R1+0x3c] ;  /* 0x00003c0001097983 */ /* 0x000ee80000100800 */
[----:B------:R4:W5:Y:S04]  /*9510*/  LDL R69, [R1+0x34] ;  /* 0x0000340001457983 */ /* 0x0009680000100800 */
[----:B------:R4:W5:Y:S04]  /*9520*/  LDL R68, [R1+0x44] ;  /* 0x0000440001447983 */ /* 0x0009680000100800 */
[----:B------:R4:W5:Y:S01]  /*9530*/  LDL R67, [R1+0x40] ;  /* 0x0000400001437983 */ /* 0x0009620000100800 */
[----:B------:R-:W-:Y:S01]  /*9540*/  BSSY B1, `(.L_x_8667) ;  /* 0x0000069000017945 */ /* 0x000fe20003800000 */
[----:B-1----:R-:W-:-:S02]  /*9550*/  ISETP.GE.AND P0, PT, R144, R3, PT ;  /* 0x000000039000720c */ /* 0x002fc40003f06270 */
[-C--:B--2---:R-:W-:Y:S02]  /*9560*/  ISETP.GE.AND P1, PT, R10, R3.reuse, PT ;  /* 0x000000030a00720c */ /* 0x084fe40003f26270 */
[----:B---3--:R-:W-:-:S09]  /*9570*/  ISETP.GE.AND P2, PT, R9, R3, PT ;  /* 0x000000030900720c */ /* 0x008fd20003f46270 */
[----:B----4-:R-:W-:Y:S05]  /*9580*/  @P0 BRA `(.L_x_8668) ;  /* 0x0000000400900947 */ /* 0x010fea0003800000 */
[----:B------:R-:W2:Y:S01]  /*9590*/  LDL R70, [R1+0x8c] ;  /* 0x00008c0001467983 */ /* 0x000ea20000100800 */
[----:B------:R-:W1:Y:S02]  /*95a0*/  S2R R9, SR_TID.X ;  /* 0x0000000000097919 */ /* 0x000e640000002100 */
[----:B-1----:R-:W-:-:S05]  /*95b0*/  VIADD R10, R9, 0xffffff80 ;  /* 0xffffff80090a7836 */ /* 0x002fca0000000000 */
[----:B------:R-:W-:-:S04]  /*95c0*/  LEA.HI R9, R10, R10, RZ, 0x1 ;  /* 0x0000000a0a097211 */ /* 0x000fc800078f08ff */
[----:B------:R-:W-:-:S04]  /*95d0*/  LOP3.LUT R9, R9, 0xfffffffe, RZ, 0xc0, !PT ;  /* 0xfffffffe09097812 */ /* 0x000fc800078ec0ff */
[----:B------:R-:W-:-:S04]  /*95e0*/  IADD3 R9, R10, -R9, RZ ;  /* 0x800000090a097210 */ /* 0x000fc80007ffe0ff */
[----:B------:R-:W-:-:S04]  /*95f0*/  LEA.HI R0, R3, R9, RZ, 0x1d ;  /* 0x0000000903007211 */ /* 0x000fc800078fe8ff */
[----:B------:R-:W-:-:S04]  /*9600*/  SHF.R.S32.HI R9, RZ, 0x1f, R0 ;  /* 0x0000001fff097819 */ /* 0x000fc80000011400 */
[----:B------:R-:W-:Y:S01]  /*9610*/  LEA.HI R9, R9, R0, RZ, 0x2 ;  /* 0x0000000009097211 */ /* 0x000fe200078f10ff */
[----:B------:R-:W-:-:S03]  /*9620*/  IMAD.SHL.U32 R0, R0, 0x8, RZ ;  /* 0x0000000800007824 */ /* 0x000fc600078e00ff */
[----:B------:R-:W-:Y:S02]  /*9630*/  SHF.R.S32.HI R9, RZ, 0x2, R9 ;  /* 0x00000002ff097819 */ /* 0x000fe40000011409 */
[----:B-----5:R-:W-:-:S03]  /*9640*/  LOP3.LUT R0, R69, 0x18, R0, 0xf8, !PT ;  /* 0x0000001845007812 */ /* 0x020fc600078ef800 */
[----:B------:R-:W-:Y:S01]  /*9650*/  IMAD R12, R9, 0x1800, R68 ;  /* 0x00001800090c7824 */ /* 0x000fe200078e0244 */
[----:B------:R-:W-:-:S05]  /*9660*/  LOP3.LUT R13, R0, R67, RZ, 0x3c, !PT ;  /* 0x00000043000d7212 */ /* 0x000fca00078e3cff */
[----:B------:R-:W-:-:S04]  /*9670*/  IMAD.IADD R13, R12, 0x1, R13 ;  /* 0x000000010c0d7824 */ /* 0x000fc800078e020d */
[----:B------:R-:W-:-:S05]  /*9680*/  IMAD R0, R13, 0x2, R18 ;  /* 0x000000020d007824 */ /* 0x000fca00078e0212 */
[----:B0-----:R-:W0:Y:S01]  /*9690*/  LDS.128 R12, [R0+0xda00] ;  /* 0x00da0000000c7984 */ /* 0x001e220000000c00 */
[--C-:B------:R-:W-:Y:S02]  /*96a0*/  SHF.R.U64 R32, R32, 0x10, R33.reuse ;  /* 0x0000001020207819 */ /* 0x100fe40000001221 */
[----:B------:R-:W-:Y:S02]  /*96b0*/  SHF.R.U32.HI R54, RZ, 0x10, R33 ;  /* 0x00000010ff367819 */ /* 0x000fe40000011621 */
[--C-:B------:R-:W-:Y:S02]  /*96c0*/  SHF.R.U64 R33, R4, 0x10, R5.reuse ;  /* 0x0000001004217819 */ /* 0x100fe40000001205 */
[----:B------:R-:W-:Y:S01]  /*96d0*/  SHF.R.U32.HI R58, RZ, 0x10, R5 ;  /* 0x00000010ff3a7819 */ /* 0x000fe20000011605 */
[----:B------:R-:W-:Y:S01]  /*96e0*/  HADD2.F32 R55, -RZ, R55.H0_H0 ;  /* 0x20000037ff377230 */ /* 0x000fe20000004100 */
[----:B------:R-:W-:Y:S01]  /*96f0*/  SHF.R.U64 R5, R6, 0x10, R7 ;  /* 0x0000001006057819 */ /* 0x000fe20000001207 */
[----:B------:R-:W-:Y:S01]  /*9700*/  HADD2.F32 R57, -RZ, R57.H0_H0 ;  /* 0x20000039ff397230 */ /* 0x000fe20000004100 */
[----:B------:R-:W-:Y:S01]  /*9710*/  SHF.R.U64 R4, R34, 0x10, R35 ;  /* 0x0000001022047819 */ /* 0x000fe20000001223 */
[----:B------:R-:W-:-:S02]  /*9720*/  HADD2.F32 R58, -RZ, R58.H0_H0 ;  /* 0x2000003aff3a7230 */ /* 0x000fc40000004100 */
[----:B------:R-:W-:Y:S02]  /*9730*/  HADD2.F32 R54, -RZ, R54.H0_H0 ;  /* 0x20000036ff367230 */ /* 0x000fe40000004100 */
[----:B------:R-:W-:Y:S01]  /*9740*/  HADD2.F32 R56, -RZ, R56.H0_H0 ;  /* 0x20000038ff387230 */ /* 0x000fe20000004100 */
[----:B------:R-:W-:Y:S02]  /*9750*/  SHF.R.U32.HI R63, RZ, 0x10, R7 ;  /* 0x00000010ff3f7819 */ /* 0x000fe40000011607 */
[----:B------:R-:W-:Y:S01]  /*9760*/  SHF.R.U32.HI R64, RZ, 0x10, R35 ;  /* 0x00000010ff407819 */ /* 0x000fe20000011623 */
[--C-:B0-----:R-:W-:Y:S02]  /*9770*/  HADD2.F32 R6, -RZ, R13.reuse.H0_H0 ;  /* 0x2000000dff067230 */ /* 0x101fe40000004100 */
[----:B------:R-:W-:-:S03]  /*9780*/  HADD2.F32 R51, -RZ, R13.H1_H1 ;  /* 0x3000000dff337230 */ /* 0x000fc60000004100 */
[C---:B------:R-:W-:Y:S01]  /*9790*/  FMUL.FTZ R59, R6.reuse, R57 ;  /* 0x00000039063b7220 */ /* 0x040fe20000410000 */
[----:B------:R-:W-:Y:S01]  /*97a0*/  FMUL.FTZ R61, R6, R55 ;  /* 0x00000037063d7220 */ /* 0x000fe20000410000 */
[----:B------:R-:W-:Y:S02]  /*97b0*/  HADD2.F32 R13, -RZ, R12.H0_H0 ;  /* 0x2000000cff0d7230 */ /* 0x000fe40000004100 */
[----:B------:R-:W-:Y:S01]  /*97c0*/  FMUL.FTZ R60, R51, R58 ;  /* 0x0000003a333c7220 */ /* 0x000fe20000410000 */
[----:B------:R-:W-:Y:S02]  /*97d0*/  HADD2.F32 R52, -RZ, R14.H0_H0 ;  /* 0x2000000eff347230 */ /* 0x000fe40000004100 */
[--C-:B------:R-:W-:Y:S02]  /*97e0*/  HADD2.F32 R53, -RZ, R15.reuse.H0_H0 ;  /* 0x2000000fff357230 */ /* 0x100fe40000004100 */
[----:B------:R-:W-:Y:S02]  /*97f0*/  HADD2.F32 R15, -RZ, R15.H1_H1 ;  /* 0x3000000fff0f7230 */ /* 0x000fe40000004100 */
[----:B------:R-:W-:-:S02]  /*9800*/  HADD2.F32 R12, -RZ, R12.H1_H1 ;  /* 0x3000000cff0c7230 */ /* 0x000fc40000004100 */
[----:B------:R-:W-:Y:S02]  /*9810*/  HADD2.F32 R33, -RZ, R33.H0_H0 ;  /* 0x20000021ff217230 */ /* 0x000fe40000004100 */
[----:B------:R-:W-:Y:S01]  /*9820*/  HADD2.F32 R14, -RZ, R14.H1_H1 ;  /* 0x3000000eff0e7230 */ /* 0x000fe20000004100 */
[----:B--2---:R-:W0:Y:S02]  /*9830*/  LDS.128 R8, [R70] ;  /* 0x0000000046087984 */ /* 0x004e240000000c00 */
[--C-:B0-----:R-:W-:Y:S02]  /*9840*/  HADD2.F32 R34, -RZ, R9.reuse.H0_H0 ;  /* 0x20000009ff227230 */ /* 0x101fe40000004100 */
[----:B------:R-:W-:-:S03]  /*9850*/  HADD2.F32 R9, -RZ, R9.H1_H1 ;  /* 0x30000009ff097230 */ /* 0x000fc60000004100 */
[C---:B------:R-:W-:Y:S01]  /*9860*/  FFMA.FTZ R6, R34.reuse, R55, -R59 ;  /* 0x0000003722067223 */ /* 0x040fe2000001083b */
[----:B------:R-:W-:Y:S01]  /*9870*/  FFMA.FTZ R61, R34, R57, R61 ;  /* 0x00000039223d7223 */ /* 0x000fe2000001003d */
[----:B------:R-:W-:Y:S02]  /*9880*/  HADD2.F32 R34, -RZ, R62.H0_H0 ;  /* 0x2000003eff227230 */ /* 0x000fe40000004100 */
[-C--:B------:R-:W-:Y:S01]  /*9890*/  FMUL.FTZ R62, R51, R54.reuse ;  /* 0x00000036333e7220 */ /* 0x080fe20000410000 */
[----:B------:R-:W-:Y:S01]  /*98a0*/  FFMA.FTZ R55, R9, R54, -R60 ;  /* 0x0000003609377223 */ /* 0x000fe2000001083c */
[----:B------:R-:W-:Y:S02]  /*98b0*/  HADD2.F32 R7, -RZ, R8.H0_H0 ;  /* 0x20000008ff077230 */ /* 0x000fe40000004100 */
[C---:B------:R-:W-:Y:S01]  /*98c0*/  FMUL.FTZ R54, R13.reuse, R56 ;  /* 0x000000380d367220 */ /* 0x040fe20000410000 */
[----:B------:R-:W-:Y:S02]  /*98d0*/  HADD2.F32 R51, -RZ, R65.H0_H0 ;  /* 0x20000041ff337230 */ /* 0x000fe40000004100 */
[----:B------:R-:W-:Y:S01]  /*98e0*/  FMUL.FTZ R13, R13, R34 ;  /* 0x000000220d0d7220 */ /* 0x000fe20000410000 */
[----:B------:R-:W-:Y:S01]  /*98f0*/  FFMA.FTZ R62, R9, R58, R62 ;  /* 0x0000003a093e7223 */ /* 0x000fe2000001003e */
[----:B------:R-:W-:-:S02]  /*9900*/  HADD2.F32 R35, -RZ, R10.H0_H0 ;  /* 0x2000000aff237230 */ /* 0x000fc40000004100 */
[C---:B------:R-:W-:Y:S01]  /*9910*/  FFMA.FTZ R54, R7.reuse, R34, -R54 ;  /* 0x0000002207367223 */ /* 0x040fe20000010836 */
[--C-:B------:R-:W-:Y:S02]  /*9920*/  HADD2.F32 R9, -RZ, R66.reuse.H0_H0 ;  /* 0x20000042ff097230 */ /* 0x100fe40000004100 */
[----:B------:R-:W-:Y:S01]  /*9930*/  FFMA.FTZ R56, R7, R56, R13 ;  /* 0x0000003807387223 */ /* 0x000fe2000001000d */
[C---:B------:R-:W-:Y:S01]  /*9940*/  FMUL.FTZ R34, R52.reuse, R51 ;  /* 0x0000003334227220 */ /* 0x040fe20000410000 */
[----:B------:R-:W-:Y:S02]  /*9950*/  HADD2.F32 R7, -RZ, R66.H1_H1 ;  /* 0x30000042ff077230 */ /* 0x000fe40000004100 */
[----:B------:R-:W-:Y:S02]  /*9960*/  HADD2.F32 R13, -RZ, R65.H1_H1 ;  /* 0x30000041ff0d7230 */ /* 0x000fe40000004100 */
[----:B------:R-:W-:Y:S01]  /*9970*/  FMUL.FTZ R58, R52, R9 ;  /* 0x00000009343a7220 */ /* 0x000fe20000410000 */
[----:B------:R-:W-:-:S02]  /*9980*/  HADD2.F32 R50, -RZ, R11.H0_H0 ;  /* 0x2000000bff327230 */ /* 0x000fc40000004100 */
[----:B------:R-:W-:Y:S01]  /*9990*/  FFMA.FTZ R57, R35, R9, -R34 ;  /* 0x0000000923397223 */ /* 0x000fe20000010822 */
[----:B------:R-:W-:Y:S02]  /*99a0*/  HADD2.F32 R52, -RZ, R63.H0_H0 ;  /* 0x2000003fff347230 */ /* 0x000fe40000004100 */
[C---:B------:R-:W-:Y:S01]  /*99b0*/  FMUL.FTZ R9, R53.reuse, R13 ;  /* 0x0000000d35097220 */ /* 0x040fe20000410000 */
[----:B------:R-:W-:Y:S02]  /*99c0*/  HADD2.F32 R34, -RZ, R64.H0_H0 ;  /* 0x20000040ff227230 */ /* 0x000fe40000004100 */
[----:B------:R-:W-:Y:S01]  /*99d0*/  FMUL.FTZ R60, R53, R7 ;  /* 0x00000007353c7220 */ /* 0x000fe20000410000 */
[----:B------:R-:W-:Y:S01]  /*99e0*/  FFMA.FTZ R58, R35, R51, R58 ;  /* 0x00000033233a7223 */ /* 0x000fe2000001003a */
[----:B------:R-:W-:Y:S02]  /*99f0*/  HADD2.F32 R11, -RZ, R11.H1_H1 ;  /* 0x3000000bff0b7230 */ /* 0x000fe40000004100 */
[C---:B------:R-:W-:Y:S01]  /*9a00*/  FFMA.FTZ R35, R50.reuse, R7, -R9 ;  /* 0x0000000732237223 */ /* 0x040fe20000010809 */
[----:B------:R-:W-:Y:S01]  /*9a10*/  FFMA.FTZ R60, R50, R13, R60 ;  /* 0x0000000d323c7223 */ /* 0x000fe2000001003c */
[C---:B------:R-:W-:Y:S01]  /*9a20*/  FMUL.FTZ R64, R15.reuse, R52 ;  /* 0x000000340f407220 */ /* 0x040fe20000410000 */
[----:B------:R-:W-:Y:S01]  /*9a30*/  FMUL.FTZ R50, R15, R34 ;  /* 0x000000220f327220 */ /* 0x000fe20000410000 */
[----:B------:R-:W-:-:S02]  /*9a40*/  HADD2.F32 R7, -RZ, R32.H0_H0 ;  /* 0x20000020ff077230 */ /* 0x000fc40000004100 */
[----:B------:R-:W-:Y:S02]  /*9a50*/  HADD2.F32 R9, -RZ, R5.H0_H0 ;  /* 0x20000005ff097230 */ /* 0x000fe40000004100 */
[C---:B------:R-:W-:Y:S01]  /*9a60*/  FFMA.FTZ R64, R11.reuse, R34, -R64 ;  /* 0x000000220b407223 */ /* 0x040fe20000010840 */
[----:B------:R-:W-:Y:S02]  /*9a70*/  HADD2.F32 R5, -RZ, R4.H0_H0 ;  /* 0x20000004ff057230 */ /* 0x000fe40000004100 */
[----:B------:R-:W-:Y:S01]  /*9a80*/  FFMA.FTZ R51, R11, R52, R50 ;  /* 0x000000340b337223 */ /* 0x000fe20000010032 */
[----:B------:R-:W-:Y:S02]  /*9a90*/  HADD2.F32 R8, -RZ, R8.H1_H1 ;  /* 0x30000008ff087230 */ /* 0x000fe40000004100 */
[C---:B------:R-:W-:Y:S01]  /*9aa0*/  FMUL.FTZ R11, R12.reuse, R33 ;  /* 0x000000210c0b7220 */ /* 0x040fe20000410000 */
[----:B------:R-:W-:Y:S02]  /*9ab0*/  HADD2.F32 R10, -RZ, R10.H1_H1 ;  /* 0x3000000aff0a7230 */ /* 0x000fe40000004100 */
        /* <DEDUP_REMOVED lines=12> */
[----:B------:R-:W-:Y:S02]  /*9b80*/  F2FP.F16.F32.PACK_AB R9, R62, R61 ;  /* 0x0000003d3e09723e */ /* 0x000fe400000000ff */
[----:B------:R-:W-:-:S02]  /*9b90*/  F2FP.F16.F32.PACK_AB R8, R33, R56 ;  /* 0x000000382108723e */ /* 0x000fc400000000ff */
[----:B------:R-:W-:Y:S01]  /*9ba0*/  F2FP.F16.F32.PACK_AB R10, R15, R58 ;  /* 0x0000003a0f0a723e */ /* 0x000fe200000000ff */
[----:B------:R1:W-:Y:S04]  /*9bb0*/  STS.128 [R70], R4 ;  /* 0x0000000446007388 */ /* 0x0003e80000000c00 */
[----:B------:R1:W-:Y:S02]  /*9bc0*/  STS.128 [R0+0xda00], R8 ;  /* 0x00da000800007388 */ /* 0x0003e40000000c00 */
.L_x_8668:
[----:B------:R-:W-:Y:S05]  /*9bd0*/  BSYNC B1 ;  /* 0x0000000000017941 */ /* 0x000fea0003800000 */
.L_x_8667:
[----:B------:R-:W-:Y:S04]  /*9be0*/  BSSY B1, `(.L_x_8669) ;  /* 0x0000062000017945 */ /* 0x000fe80003800000 */
[----:B------:R-:W-:Y:S05]  /*9bf0*/  @P1 BRA `(.L_x_8670) ;  /* 0x0000000400801947 */ /* 0x000fea0003800000 */
[----:B-1----:R-:W2:Y:S04]  /*9c00*/  LDL R0, [R1+0x94] ;  /* 0x0000940001007983 */ /* 0x002ea80000100800 */
        /* <DEDUP_REMOVED lines=10> */
[----:B------:R-:W-:Y:S02]  /*9cb0*/  SHF.R.U32.HI R53, RZ, 0x10, R39 ;  /* 0x00000010ff357819 */ /* 0x000fe40000011627 */
[--C-:B------:R-:W-:Y:S02]  /*9cc0*/  SHF.R.U64 R51, R26, 0x10, R27.reuse ;  /* 0x000000101a337819 */ /* 0x100fe4000000121b */
[----:B------:R-:W-:Y:S02]  /*9cd0*/  SHF.R.U32.HI R50, RZ, 0x10, R27 ;  /* 0x00000010ff327819 */ /* 0x000fe4000001161b */
[----:B--2---:R-:W-:-:S04]  /*9ce0*/  LEA.HI R0, R3, R0, RZ, 0x1d ;  /* 0x0000000003007211 */ /* 0x004fc800078fe8ff */
[----:B------:R-:W-:-:S04]  /*9cf0*/  SHF.R.S32.HI R5, RZ, 0x1f, R0 ;  /* 0x0000001fff057819 */ /* 0x000fc80000011400 */
[----:B------:R-:W-:Y:S01]  /*9d00*/  LEA.HI R5, R5, R0, RZ, 0x2 ;  /* 0x0000000005057211 */ /* 0x000fe200078f10ff */
[----:B------:R-:W-:-:S03]  /*9d10*/  IMAD.SHL.U32 R0, R0, 0x8, RZ ;  /* 0x0000000800007824 */ /* 0x000fc600078e00ff */
[----:B------:R-:W-:Y:S02]  /*9d20*/  SHF.R.S32.HI R5, RZ, 0x2, R5 ;  /* 0x00000002ff057819 */ /* 0x000fe40000011405 */
[----:B-----5:R-:W-:-:S03]  /*9d30*/  LOP3.LUT R0, R69, 0x18, R0, 0xf8, !PT ;  /* 0x0000001845007812 */ /* 0x020fc600078ef800 */
[----:B------:R-:W-:Y:S01]  /*9d40*/  IMAD R8, R5, 0x1800, R68 ;  /* 0x0000180005087824 */ /* 0x000fe200078e0244 */
[----:B------:R-:W-:Y:S01]  /*9d50*/  LOP3.LUT R9, R0, R67, RZ, 0x3c, !PT ;  /* 0x0000004300097212 */ /* 0x000fe200078e3cff */
[----:B---3--:R-:W1:Y:S04]  /*9d60*/  LDS.128 R4, [R56] ;  /* 0x0000000038047984 */ /* 0x008e680000000c00 */
[----:B------:R-:W-:-:S04]  /*9d70*/  IMAD.IADD R9, R8, 0x1, R9 ;  /* 0x0000000108097824 */ /* 0x000fc800078e0209 */
[----:B------:R-:W-:-:S05]  /*9d80*/  IMAD R0, R9, 0x2, R18 ;  /* 0x0000000209007824 */ /* 0x000fca00078e0212 */
[----:B------:R-:W2:Y:S01]  /*9d90*/  LDS.128 R8, [R0+0xda00] ;  /* 0x00da000000087984 */ /* 0x000ea20000000c00 */
[--C-:B-1----:R-:W-:Y:S02]  /*9da0*/  HADD2.F32 R12, -RZ, R5.reuse.H0_H0 ;  /* 0x20000005ff0c7230 */ /* 0x102fe40000004100 */
[----:B------:R-:W-:Y:S02]  /*9db0*/  HADD2.F32 R13, -RZ, R5.H1_H1 ;  /* 0x30000005ff0d7230 */ /* 0x000fe40000004100 */
[----:B------:R-:W-:Y:S02]  /*9dc0*/  HADD2.F32 R5, -RZ, R4.H0_H0 ;  /* 0x20000004ff057230 */ /* 0x000fe40000004100 */
[----:B0-----:R-:W-:Y:S02]  /*9dd0*/  HADD2.F32 R14, -RZ, R6.H0_H0 ;  /* 0x20000006ff0e7230 */ /* 0x001fe40000004100 */
[--C-:B------:R-:W-:Y:S02]  /*9de0*/  HADD2.F32 R15, -RZ, R7.reuse.H0_H0 ;  /* 0x20000007ff0f7230 */ /* 0x100fe40000004100 */
[----:B------:R-:W-:-:S02]  /*9df0*/  HADD2.F32 R7, -RZ, R7.H1_H1 ;  /* 0x30000007ff077230 */ /* 0x000fc40000004100 */
[----:B------:R-:W-:Y:S02]  /*9e00*/  HADD2.F32 R4, -RZ, R4.H1_H1 ;  /* 0x30000004ff047230 */ /* 0x000fe40000004100 */
[--C-:B--2---:R-:W-:Y:S02]  /*9e10*/  HADD2.F32 R24, -RZ, R9.reuse.H0_H0 ;  /* 0x20000009ff187230 */ /* 0x104fe40000004100 */
        /* <DEDUP_REMOVED lines=12> */
[----:B------:R-:W-:Y:S02]  /*9ee0*/  HADD2.F32 R26, -RZ, R10.H0_H0 ;  /* 0x2000000aff1a7230 */ /* 0x000fe40000004100 */
[----:B------:R-:W-:Y:S01]  /*9ef0*/  FMUL.FTZ R35, R9, R12 ;  /* 0x0000000c09237220 */ /* 0x000fe20000410000 */
[----:B------:R-:W-:-:S02]  /*9f00*/  HADD2.F32 R25, -RZ, R47.H0_H0 ;  /* 0x2000002fff197230 */ /* 0x000fc40000004100 */
[----:B------:R-:W-:Y:S01]  /*9f10*/  FFMA.FTZ R36, R13, R32, R36 ;  /* 0x000000200d247223 */ /* 0x000fe20000010024 */
[----:B------:R-:W-:Y:S02]  /*9f20*/  HADD2.F32 R9, -RZ, R48.H0_H0 ;  /* 0x20000030ff097230 */ /* 0x000fe40000004100 */
[C---:B------:R-:W-:Y:S01]  /*9f30*/  FFMA.FTZ R33, R5.reuse, R12, -R24 ;  /* 0x0000000c05217223 */ /* 0x040fe20000010818 */
[----:B------:R-:W-:Y:S02]  /*9f40*/  HADD2.F32 R27, -RZ, R11.H0_H0 ;  /* 0x2000000bff1b7230 */ /* 0x000fe40000004100 */
[----:B------:R-:W-:Y:S01]  /*9f50*/  FFMA.FTZ R35, R5, R46, R35 ;  /* 0x0000002e05237223 */ /* 0x000fe20000010023 */
[----:B------:R-:W-:Y:S02]  /*9f60*/  HADD2.F32 R32, -RZ, R47.H1_H1 ;  /* 0x3000002fff207230 */ /* 0x000fe40000004100 */
[----:B------:R-:W-:Y:S01]  /*9f70*/  FMUL.FTZ R5, R26, R25 ;  /* 0x000000191a057220 */ /* 0x000fe20000410000 */
[----:B------:R-:W-:-:S02]  /*9f80*/  HADD2.F32 R12, -RZ, R49.H0_H0 ;  /* 0x20000031ff0c7230 */ /* 0x000fc40000004100 */
[-C--:B------:R-:W-:Y:S01]  /*9f90*/  FMUL.FTZ R13, R26, R9.reuse ;  /* 0x000000091a0d7220 */ /* 0x080fe20000410000 */
[----:B------:R-:W-:Y:S02]  /*9fa0*/  HADD2.F32 R11, -RZ, R11.H1_H1 ;  /* 0x3000000bff0b7230 */ /* 0x000fe40000004100 */
[C---:B------:R-:W-:Y:S01]  /*9fb0*/  FMUL.FTZ R46, R27.reuse, R32 ;  /* 0x000000201b2e7220 */ /* 0x040fe20000410000 */
[----:B------:R-:W-:Y:S02]  /*9fc0*/  HADD2.F32 R26, -RZ, R50.H0_H0 ;  /* 0x20000032ff1a7230 */ /* 0x000fe40000004100 */
[C---:B------:R-:W-:Y:S01]  /*9fd0*/  FFMA.FTZ R38, R14.reuse, R9, -R5 ;  /* 0x000000090e267223 */ /* 0x040fe20000010805 */
[----:B------:R-:W-:Y:S02]  /*9fe0*/  HADD2.F32 R24, -RZ, R53.H0_H0 ;  /* 0x20000035ff187230 */ /* 0x000fe40000004100 */
[-C--:B------:R-:W-:Y:S01]  /*9ff0*/  FMUL.FTZ R27, R27, R12.reuse ;  /* 0x0000000c1b1b7220 */ /* 0x080fe20000410000 */
[----:B------:R-:W-:Y:S01]  /*a000*/  FFMA.FTZ R46, R15, R12, -R46 ;  /* 0x0000000c0f2e7223 */ /* 0x000fe2000001082e */
[----:B------:R-:W-:Y:S01]  /*a010*/  FFMA.FTZ R14, R14, R25, R13 ;  /* 0x000000190e0e7223 */ /* 0x000fe2000001000d */
[C---:B------:R-:W-:Y:S01]  /*a020*/  FMUL.FTZ R48, R11.reuse, R26 ;  /* 0x0000001a0b307220 */ /* 0x040fe20000410000 */
[----:B------:R-:W-:Y:S01]  /*a030*/  FMUL.FTZ R12, R11, R24 ;  /* 0x000000180b0c7220 */ /* 0x000fe20000410000 */
[----:B------:R-:W-:-:S02]  /*a040*/  HADD2.F32 R8, -RZ, R8.H1_H1 ;  /* 0x30000008ff087230 */ /* 0x000fc40000004100 */
[----:B------:R-:W-:Y:S01]  /*a050*/  FFMA.FTZ R27, R15, R32, R27 ;  /* 0x000000200f1b7223 */ /* 0x000fe2000001001b */
        /* <DEDUP_REMOVED lines=26> */
.L_x_8670:
[----:B------:R-:W-:Y:S05]  /*a200*/  BSYNC B1 ;  /* 0x0000000000017941 */ /* 0x000fea0003800000 */
.L_x_8669:
[----:B------:R-:W-:Y:S05]  /*a210*/  @P2 BRA `(.L_x_8648) ;  /* 0x0000000400802947 */ /* 0x000fea0003800000 */
[----:B-12---:R-:W2:Y:S04]  /*a220*/  LDL R0, [R1+0x90] ;  /* 0x0000900001007983 */ /* 0x006ea80000100800 */
        /* <DEDUP_REMOVED lines=9> */
[--C-:B------:R-:W-:Y:S01]  /*a2c0*/  SHF.R.U64 R35, R30, 0x10, R31.reuse ;  /* 0x000000101e237819 */ /* 0x100fe2000000121f */
[----:B------:R-:W-:Y:S01]  /*a2d0*/  HADD2.F32 R44, -RZ, R44.H0_H0 ;  /* 0x2000002cff2c7230 */ /* 0x000fe20000004100 */
[----:B------:R-:W-:-:S02]  /*a2e0*/  SHF.R.U32.HI R34, RZ, 0x10, R31 ;  /* 0x00000010ff227819 */ /* 0x000fc4000001161f */
[--C-:B------:R-:W-:Y:S02]  /*a2f0*/  SHF.R.U64 R37, R42, 0x10, R43.reuse ;  /* 0x000000102a257819 */ /* 0x100fe4000000122b */
[----:B------:R-:W-:Y:S02]  /*a300*/  SHF.R.U32.HI R42, RZ, 0x10, R43 ;  /* 0x00000010ff2a7819 */ /* 0x000fe4000001162b */
[----:B--2---:R-:W-:-:S04]  /*a310*/  LEA.HI R3, R3, R0, RZ, 0x1d ;  /* 0x0000000003037211 */ /* 0x004fc800078fe8ff */
[----:B------:R-:W-:Y:S01]  /*a320*/  SHF.R.S32.HI R0, RZ, 0x1f, R3 ;  /* 0x0000001fff007819 */ /* 0x000fe20000011403 */
[----:B---3--:R-:W1:Y:S03]  /*a330*/  LDS.128 R4, [R39] ;  /* 0x0000000027047984 */ /* 0x008e660000000c00 */
[----:B------:R-:W-:Y:S01]  /*a340*/  LEA.HI R0, R0, R3, RZ, 0x2 ;  /* 0x0000000300007211 */ /* 0x000fe200078f10ff */
[----:B------:R-:W-:-:S03]  /*a350*/  IMAD.SHL.U32 R3, R3, 0x8, RZ ;  /* 0x0000000803037824 */ /* 0x000fc600078e00ff */
[----:B------:R-:W-:Y:S02]  /*a360*/  SHF.R.S32.HI R0, RZ, 0x2, R0 ;  /* 0x00000002ff007819 */ /* 0x000fe40000011400 */
[----:B-----5:R-:W-:-:S03]  /*a370*/  LOP3.LUT R3, R69, 0x18, R3, 0xf8, !PT ;  /* 0x0000001845037812 */ /* 0x020fc600078ef803 */
[----:B------:R-:W-:Y:S01]  /*a380*/  IMAD R0, R0, 0x1800, R68 ;  /* 0x0000180000007824 */ /* 0x000fe200078e0244 */
[----:B------:R-:W-:-:S04]  /*a390*/  LOP3.LUT R3, R3, R67, RZ, 0x3c, !PT ;  /* 0x0000004303037212 */ /* 0x000fc800078e3cff */
[----:B------:R-:W-:-:S05]  /*a3a0*/  IADD3 R3, R0, R3, RZ ;  /* 0x0000000300037210 */ /* 0x000fca0007ffe0ff */
[----:B------:R-:W-:-:S05]  /*a3b0*/  IMAD R3, R3, 0x2, R18 ;  /* 0x0000000203037824 */ /* 0x000fca00078e0212 */
[----:B------:R-:W2:Y:S01]  /*a3c0*/  LDS.128 R8, [R3+0xda00] ;  /* 0x00da000003087984 */ /* 0x000ea20000000c00 */
[--C-:B-1----:R-:W-:Y:S02]  /*a3d0*/  HADD2.F32 R12, -RZ, R5.reuse.H0_H0 ;  /* 0x20000005ff0c7230 */ /* 0x102fe40000004100 */
[----:B------:R-:W-:Y:S02]  /*a3e0*/  HADD2.F32 R5, -RZ, R5.H1_H1 ;  /* 0x30000005ff057230 */ /* 0x000fe40000004100 */
[----:B------:R-:W-:Y:S02]  /*a3f0*/  HADD2.F32 R0, -RZ, R4.H0_H0 ;  /* 0x20000004ff007230 */ /* 0x000fe40000004100 */
[----:B------:R-:W-:Y:S02]  /*a400*/  HADD2.F32 R13, -RZ, R6.H0_H0 ;  /* 0x20000006ff0d7230 */ /* 0x000fe40000004100 */
[--C-:B0-----:R-:W-:Y:S02]  /*a410*/  HADD2.F32 R14, -RZ, R7.reuse.H0_H0 ;  /* 0x20000007ff0e7230 */ /* 0x101fe40000004100 */
[----:B------:R-:W-:-:S02]  /*a420*/  HADD2.F32 R7, -RZ, R7.H1_H1 ;  /* 0x30000007ff077230 */ /* 0x000fc40000004100 */
[----:B------:R-:W-:Y:S02]  /*a430*/  HADD2.F32 R4, -RZ, R4.H1_H1 ;  /* 0x30000004ff047230 */ /* 0x000fe40000004100 */
[----:B------:R-:W-:Y:S02]  /*a440*/  HADD2.F32 R6, -RZ, R6.H1_H1 ;  /* 0x30000006ff067230 */ /* 0x000fe40000004100 */
[--C-:B--2---:R-:W-:Y:S02]  /*a450*/  HADD2.F32 R15, -RZ, R9.reuse.H0_H0 ;  /* 0x20000009ff0f7230 */ /* 0x104fe40000004100 */
        /* <DEDUP_REMOVED lines=8> */
[----:B------:R-:W-:Y:S02]  /*a4e0*/  HADD2.F32 R25, -RZ, R10.H0_H0 ;  /* 0x2000000aff197230 */ /* 0x000fe40000004100 */
[-C--:B------:R-:W-:Y:S01]  /*a4f0*/  FMUL.FTZ R12, R24, R15.reuse ;  /* 0x0000000f180c7220 */ /* 0x080fe20000410000 */
[----:B------:R-:W-:Y:S01]  /*a500*/  FFMA.FTZ R30, R5, R15, -R30 ;  /* 0x0000000f051e7223 */ /* 0x000fe2000001081e */
[C---:B------:R-:W-:Y:S01]  /*a510*/  FMUL.FTZ R15, R9.reuse, R20 ;  /* 0x00000014090f7220 */ /* 0x040fe20000410000 */
[----:B------:R-:W-:Y:S02]  /*a520*/  HADD2.F32 R24, -RZ, R21.H0_H0 ;  /* 0x20000015ff187230 */ /* 0x000fe40000004100 */
[----:B------:R-:W-:Y:S01]  /*a530*/  FMUL.FTZ R9, R9, R44 ;  /* 0x0000002c09097220 */ /* 0x000fe20000410000 */
        /* <DEDUP_REMOVED lines=37> */
[----:B------:R-:W-:Y:S02]  /*a790*/  F2FP.F16.F32.PACK_AB R5, R30, R31 ;  /* 0x0000001f1e05723e */ /* 0x000fe400000000ff */
[----:B------:R-:W-:-:S02]  /*a7a0*/  F2FP.F16.F32.PACK_AB R4, R0, R15 ;  /* 0x0000000f0004723e */ /* 0x000fc400000000ff */
[----:B------:R-:W-:Y:S02]  /*a7b0*/  F2FP.F16.F32.PACK_AB R6, R10, R25 ;  /* 0x000000190a06723e */ /* 0x000fe400000000ff */
[----:B------:R-:W-:Y:S02]  /*a7c0*/  F2FP.F16.F32.PACK_AB R11, R29, R26 ;  /* 0x0000001a1d0b723e */ /* 0x000fe400000000ff */
[----:B------:R-:W-:Y:S01]  /*a7d0*/  F2FP.F16.F32.PACK_AB R9, R28, R33 ;  /* 0x000000211c09723e */ /* 0x000fe200000000ff */
[----:B------:R0:W-:Y:S01]  /*a7e0*/  STS.128 [R39], R4 ;  /* 0x0000000427007388 */ /* 0x0001e20000000c00 */
[----:B------:R-:W-:Y:S02]  /*a7f0*/  F2FP.F16.F32.PACK_AB R8, R21, R20 ;  /* 0x000000141508723e */ /* 0x000fe400000000ff */
[----:B------:R-:W-:-:S05]  /*a800*/  F2FP.F16.F32.PACK_AB R10, R13, R32 ;  /* 0x000000200d0a723e */ /* 0x000fca00000000ff */
[----:B------:R0:W-:Y:S02]  /*a810*/  STS.128 [R3+0xda00], R8 ;  /* 0x00da000803007388 */ /* 0x0001e40000000c00 */
.L_x_8648:
[----:B------:R-:W-:Y:S05]  /*a820*/  BSYNC B0 ;  /* 0x0000000000007941 */ /* 0x000fea0003800000 */
.L_x_8638:
[----:B------:R-:W-:Y:S01]  /*a830*/  @!PT LDS RZ, [RZ] ;  /* 0x00000000fffff984 */ /* 0x000fe20000000800 */
[----:B------:R-:W-:Y:S01]  /*a840*/  @!PT LDS RZ, [RZ] ;  /* 0x00000000fffff984 */ /* 0x000fe20000000800 */
[----:B------:R-:W-:Y:S01]  /*a850*/  @!PT LDS RZ, [RZ] ;  /* 0x00000000fffff984 */ /* 0x000fe20000000800 */
[----:B------:R-:W-:Y:S01]  /*a860*/  @!PT LDS RZ, [RZ] ;  /* 0x00000000fffff984 */ /* 0x000fe20000000800 */
[----:B------:R1:W-:Y:S06]  /*a870*/  MEMBAR.ALL.CTA ;  /* 0x0000000000007992 */ /* 0x0003ec0000008000 */
[----:B-1----:R-:W1:Y:S01]  /*a880*/  FENCE.VIEW.ASYNC.S ;  /* 0x00000000000073c6 */ /* 0x002e620000000000 */
[----:B------:R-:W-:Y:S05]  /*a890*/  WARPSYNC.ALL ;  /* 0x0000000000007948 */ /* 0x000fea0003800000 */
[----:B-1----:R-:W-:Y:S06]  /*a8a0*/  BAR.SYNC.DEFER_BLOCKING 0xd, 0x180 ;  /* 0x0346000000007b1d */ /* 0x002fec0000010000 */
.L_x_8636:
[----:B0-23--:R-:W2:Y:S02]  /*a8b0*/  LDL R0, [R1+0x4c] ;  /* 0x00004c0001007983 */ /* 0x00dea40000100800 */
[----:B--2---:R-:W-:-:S13]  /*a8c0*/  R2UR UR4, R0 ;  /* 0x00000000000472ca */ /* 0x004fda00000e0000 */
[----:B------:R-:W-:-:S05]  /*a8d0*/  IMAD.U32 R0, RZ, RZ, UR4 ;  /* 0x00000004ff007e24 */ /* 0x000fca000f8e00ff */
[----:B------:R-:W-:-:S13]  /*a8e0*/  ISETP.NE.AND P0, PT, R0, 0x3, PT ;  /* 0x000000030000780c */ /* 0x000fda0003f05270 */
[----:B------:R-:W-:Y:S05]  /*a8f0*/  @!P0 BRA `(.L_x_8671) ;  /* 0x0000000000048947 */ /* 0x000fea0003800000 */
[----:B------:R-:W-:Y:S01]  /*a900*/  BPT.TRAP 0x1 ;  /* 0x000000040000795c */ /* 0x000fe20000300000 */
.L_x_8671:
[----:B-1--4-:R-:W2:Y:S01]  /*a910*/  LDL R3, [R1+0x48] ;  /* 0x0000480001037983 */ /* 0x012ea20000100800 */
[----:B------:R-:W-:Y:S01]  /*a920*/  IMAD R0, R146, 0x8, R18 ;  /* 0x0000000892007824 */ /* 0x000fe200078e0212 */
[----:B--2---:R-:W-:-:S04]  /*a930*/  SHF.L.U32 R5, R3, 0x1f, RZ ;  /* 0x0000001f03057819 */ /* 0x004fc800000006ff */
[----:B------:R0:W1:Y:S01]  /*a940*/  SYNCS.PHASECHK.TRANS64.TRYWAIT P1, [R0+URZ+0x31c30], R5 ;  /* 0x031c3005000075a7 */ /* 0x000062000802017f */
[----:B------:R-:W-:Y:S05]  /*a950*/  @!P0 BRA `(.L_x_8672) ;  /* 0x0000000000048947 */ /* 0x000fea0003800000 */
[----:B------:R-:W-:Y:S01]  /*a960*/  BPT.TRAP 0x1 ;  /* 0x000000040000795c */ /* 0x000fe20000300000 */
.L_x_8672:
[----:B------:R-:W-:Y:S02]  /*a970*/  IMAD R2, R2, 0x1000, R18 ;  /* 0x0000100002027824 */ /* 0x000fe400078e0212 */
[----:B------:R-:W-:Y:S02]  /*a980*/  VIADD R4, R18, 0x16a00 ;  /* 0x00016a0012047836 */ /* 0x000fe40000000000 */
[----:B------:R-:W-:-:S03]  /*a990*/  VIADD R3, R2, 0xda00 ;  /* 0x0000da0002037836 */ /* 0x000fc60000000000 */
[----:B------:R-:W-:Y:S02]  /*a9a0*/  SHF.R.U32.HI R2, RZ, 0x4, R4 ;  /* 0x00000004ff027819 */ /* 0x000fe40000011604 */
[----:B------:R-:W-:Y:S02]  /*a9b0*/  SHF.R.U32.HI R3, RZ, 0x4, R3 ;  /* 0x00000004ff037819 */ /* 0x000fe40000011603 */
[----:B------:R-:W-:Y:S02]  /*a9c0*/  LOP3.LUT R2, R2, 0x3fff, RZ, 0xc0, !PT ;  /* 0x00003fff02027812 */ /* 0x000fe400078ec0ff */
[----:B------:R-:W-:Y:S02]  /*a9d0*/  LOP3.LUT R3, R3, 0x3fff, RZ, 0xc0, !PT ;  /* 0x00003fff03037812 */ /* 0x000fe400078ec0ff */
[----:B------:R-:W-:-:S05]  /*a9e0*/  LOP3.LUT R2, R2, 0x10000, RZ, 0xfc, !PT ;  /* 0x0001000002027812 */ /* 0x000fca00078efcff */
[----:B------:R2:W-:Y:S01]  /*a9f0*/  STL [R1+0x54], R2 ;  /* 0x0000540201007387 */ /* 0x0005e20000100800 */
[----:B-1----:R-:W-:Y:S05]  /*aa00*/  @P1 BRA `(.L_x_8673) ;  /* 0x0000000000081947 */ /* 0x002fea0003800000 */
[----:B------:R-:W1:Y:S02]  /*aa10*/  SYNCS.PHASECHK.TRANS64.TRYWAIT P1, [R0+URZ+0x31c30], R5 ;  /* 0x031c3005000075a7 */ /* 0x000e64000802017f */
[----:B-1----:R-:W-:Y:S05]  /*aa20*/  @!P1 BRA `(.L_x_8674) ;  /* 0x0000012000449947 */ /* 0x002fea0003800000 */
.L_x_8673:
[----:B------:R-:W3:Y:S01]  /*aa30*/  LDL R4, [R1+0x54] ;  /* 0x0000540001047983 */ /* 0x000ee20000100800 */
[----:B--2---:R-:W-:Y:S01]  /*aa40*/  LOP3.LUT R2, R3, 0x10000, RZ, 0xfc, !PT ;  /* 0x0001000003027812 */ /* 0x004fe200078efcff */
[----:B------:R-:W-:Y:S01]  /*aa50*/  IMAD.MOV.U32 R15, RZ, RZ, -0x7fffffe0 ;  /* 0x80000020ff0f7424 */ /* 0x000fe200078e00ff */
[----:B------:R-:W-:Y:S01]  /*aa60*/  MOV R3, 0x80000020 ;  /* 0x8000002000037802 */ /* 0x000fe20000000f00 */
[----:B------:R-:W-:Y:S05]  /*aa70*/  WARPSYNC.ALL ;  /* 0x0000000000007948 */ /* 0x000fea0003800000 */
[----:B------:R-:W-:Y:S01]  /*aa80*/  R2UR UR7, R15 ;  /* 0x000000000f0772ca */ /* 0x000fe200000e0000 */
[----:B------:R-:W2:Y:S01]  /*aa90*/  LDL R98, [R1+0x98] ;  /* 0x0000980001627983 */ /* 0x000ea20000100800 */
[----:B------:R-:W-:-:S02]  /*aaa0*/  R2UR UR4, R2 ;  /* 0x00000000020472ca */ /* 0x000fc400000e0000 */
[C---:B------:R-:W-:Y:S01]  /*aab0*/  R2UR UR5, R3.reuse ;  /* 0x00000000030572ca */ /* 0x040fe200000e0000 */
[----:B------:R-:W-:Y:S01]  /*aac0*/  WARPGROUP.ARRIVE ;  /* 0x00000000000079c5 */ /* 0x000fe20000000000 */
[----:B01----:R-:W-:Y:S02]  /*aad0*/  IMAD.MOV.U32 R5, RZ, RZ, -0x7fffffe0 ;  /* 0x80000020ff057424 */ /* 0x003fe400078e00ff */
[----:B------:R-:W-:Y:S01]  /*aae0*/  IMAD.MOV.U32 R7, RZ, RZ, -0x7fffffe0 ;  /* 0x80000020ff077424 */ /* 0x000fe200078e00ff */
[C---:B------:R-:W-:Y:S02]  /*aaf0*/  R2UR UR8, R2.reuse ;  /* 0x00000000020872ca */ /* 0x040fe400000e0000 */
[----:B------:R-:W-:Y:S02]  /*ab00*/  R2UR UR9, R3 ;  /* 0x00000000030972ca */ /* 0x000fe400000e0000 */
[----:B------:R-:W-:Y:S02]  /*ab10*/  R2UR UR11, R7 ;  /* 0x00000000070b72ca */ /* 0x000fe400000e0000 */
[----:B------:R-:W-:-:S02]  /*ab20*/  R2UR UR12, R2 ;  /* 0x00000000020c72ca */ /* 0x000fc400000e0000 */
[C---:B------:R-:W-:Y:S01]  /*ab30*/  R2UR UR13, R3.reuse ;  /* 0x00000000030d72ca */ /* 0x040fe200000e0000 */
[----:B------:R-:W-:Y:S01]  /*ab40*/  IMAD.MOV.U32 R9, RZ, RZ, -0x7fffffe0 ;  /* 0x80000020ff097424 */ /* 0x000fe200078e00ff */
[----:B------:R-:W-:Y:S02]  /*ab50*/  R2UR UR16, R2 ;  /* 0x00000000021072ca */ /* 0x000fe400000e0000 */
[----:B------:R-:W-:Y:S02]  /*ab60*/  R2UR UR17, R3 ;  /* 0x00000000031172ca */ /* 0x000fe400000e0000 */
[----:B------:R-:W-:Y:S01]  /*ab70*/  R2UR UR19, R9 ;  /* 0x00000000091372ca */ /* 0x000fe200000e0000 */
[----:B---3--:R-:W-:-:S05]  /*ab80*/  IMAD R14, R146, 0x6c0, R4 ;  /* 0x000006c0920e7824 */ /* 0x008fca00078e0204 */
[----:B------:R-:W-:-:S13]  /*ab90*/  R2UR UR6, R14 ;  /* 0x000000000e0672ca */ /* 0x000fda00000e0000 */
[----:B------:R-:W-:Y:S01]  /*aba0*/  HGMMA.64x16x16.F32 R88, gdesc[UR4], RZ, !UPT, gsb0 ;  /* 0x00200000045879f0 */ /* 0x000fe2000c0008ff */
[----:B------:R-:W-:Y:S01]  /*abb0*/  VIADD R4, R14, 0x40 ;  /* 0x000000400e047836 */ /* 0x000fe20000000000 */
[----:B------:R-:W-:Y:S02]  /*abc0*/  R2UR UR7, R5 ;  /* 0x00000000050772ca */ /* 0x000fe400000e0000 */
[----:B------:R-:W-:Y:S02]  /*abd0*/  R2UR UR4, R2 ;  /* 0x00000000020472ca */ /* 0x000fe400000e0000 */
[----:B------:R-:W-:Y:S02]  /*abe0*/  R2UR UR6, R4 ;  /* 0x00000000040672ca */ /* 0x000fe400000e0000 */
[----:B------:R-:W-:Y:S01]  /*abf0*/  R2UR UR5, R3 ;  /* 0x00000000030572ca */ /* 0x000fe200000e0000 */
[----:B------:R-:W-:Y:S02]  /*ac00*/  WARPGROUP.DEPBAR.LE gsb0, 0x0 ;  /* 0x00008000000079c5 */ /* 0x000fe40000010000 */
[----:B------:R-:W-:-:S10]  /*ac10*/  WARPGROUP.ARRIVE ;  /* 0x00000000000079c5 */ /* 0x000fd40000000000 */
[----:B------:R-:W-:Y:S01]  /*ac20*/  HGMMA.64x16x16.F32 R80, gdesc[UR4], RZ, !UPT, gsb0 ;  /* 0x00200000045079f0 */ /* 0x000fe2000c0008ff */
[----:B------:R-:W-:-:S05]  /*ac30*/  VIADD R6, R14, 0x80 ;  /* 0x000000800e067836 */ /* 0x000fca0000000000 */
[----:B------:R-:W-:Y:S01]  /*ac40*/  R2UR UR10, R6 ;  /* 0x00000000060a72ca */ /* 0x000fe200000e0000 */
[----:B------:R-:W-:Y:S02]  /*ac50*/  WARPGROUP.DEPBAR.LE gsb0, 0x0 ;  /* 0x00008000000079c5 */ /* 0x000fe40000010000 */
[----:B------:R-:W-:-:S10]  /*ac60*/  WARPGROUP.ARRIVE ;  /* 0x00000000000079c5 */ /* 0x000fd40000000000 */
[----:B------:R-:W-:Y:S01]  /*ac70*/  HGMMA.64x16x16.F32 R72, gdesc[UR8], RZ, !UPT, gsb0 ;  /* 0x00200000084879f0 */ /* 0x000fe2000c0008ff */
[----:B------:R-:W-:Y:S01]  /*ac80*/  VIADD R4, R14, 0xc0 ;  /* 0x000000c00e047836 */ /* 0x000fe20000000000 */
[----:B------:R-:W-:-:S04]  /*ac90*/  MOV R5, 0x80000020 ;  /* 0x8000002000057802 */ /* 0x000fc80000000f00 */
[----:B------:R-:W-:Y:S02]  /*aca0*/  R2UR UR14, R4 ;  /* 0x00000000040e72ca */ /* 0x000fe400000e0000 */
[----:B------:R-:W-:Y:S01]  /*acb0*/  R2UR UR15, R5 ;  /* 0x00000000050f72ca */ /* 0x000fe200000e0000 */
[----:B------:R-:W-:Y:S02]  /*acc0*/  WARPGROUP.DEPBAR.LE gsb0, 0x0 ;  /* 0x00008000000079c5 */ /* 0x000fe40000010000 */
[----:B-----5:R-:W-:-:S10]  /*acd0*/  WARPGROUP.ARRIVE ;  /* 0x00000000000079c5 */ /* 0x020fd40000000000 */
[----:B------:R-:W-:Y:S01]  /*ace0*/  HGMMA.64x16x16.F32 R64, gdesc[UR12], RZ, !UPT, gsb0 ;  /* 0x002000000c4079f0 */ /* 0x000fe2000c0008ff */
[----:B------:R-:W-:-:S05]  /*acf0*/  VIADD R8, R14, 0x100 ;  /* 0x000001000e087836 */ /* 0x000fca0000000000 */
[----:B------:R-:W-:Y:S01]  /*ad00*/  R2UR UR18, R8 ;  /* 0x00000000081272ca */ /* 0x000fe200000e0000 */
[----:B------:R-:W-:Y:S02]  /*ad10*/  WARPGROUP.DEPBAR.LE gsb0, 0x0 ;  /* 0x00008000000079c5 */ /* 0x000fe40000010000 */
[----:B------:R-:W-:-:S10]  /*ad20*/  WARPGROUP.ARRIVE ;  /* 0x00000000000079c5 */ /* 0x000fd40000000000 */
[----:B------:R-:W-:Y:S01]  /*ad30*/  HGMMA.64x16x16.F32 R56, gdesc[UR16], RZ, !UPT, gsb0 ;  /* 0x00200000103879f0 */ /* 0x000fe2000c0008ff */
[----:B------:R-:W-:Y:S02]  /*ad40*/  VIADD R6, R14, 0x140 ;  /* 0x000001400e067836 */ /* 0x000fe40000000000 */
[----:B------:R-:W-:Y:S01]  /*ad50*/  IMAD.MOV.U32 R7, RZ, RZ, -0x7fffffe0 ;  /* 0x80000020ff077424 */ /* 0x000fe200078e00ff */
[----:B------:R-:W-:Y:S02]  /*ad60*/  R2UR UR20, R2 ;  /* 0x00000000021472ca */ /* 0x000fe400000e0000 */
[----:B------:R-:W-:Y:S02]  /*ad70*/  R2UR UR22, R6 ;  /* 0x00000000061672ca */ /* 0x000fe400000e0000 */
[----:B------:R-:W-:Y:S02]  /*ad80*/  R2UR UR23, R7 ;  /* 0x00000000071772ca */ /* 0x000fe400000e0000 */
[----:B------:R-:W-:Y:S01]  /*ad90*/  R2UR UR21, R3 ;  /* 0x00000000031572ca */ /* 0x000fe200000e0000 */
[----:B------:R-:W-:-:S02]  /*ada0*/  WARPGROUP.DEPBAR.LE gsb0, 0x0 ;  /* 0x00008000000079c5 */ /* 0x000fc40000010000 */
        /* <DEDUP_REMOVED lines=11> */
[----:B------:R-:W-:Y:S01]  /*ae60*/  VIADD R6, R14, 0x1c0 ;  /* 0x000001c00e067836 */ /* 0x000fe20000000000 */
[----:B------:R-:W-:Y:S02]  /*ae70*/  MOV R7, 0x80000020 ;  /* 0x8000002000077802 */ /* 0x000fe40000000f00 */
        /* <DEDUP_REMOVED lines=17> */
[----:B------:R-:W-:Y:S02]  /*af90*/  IMAD.MOV.U32 R5, RZ, RZ, -0x7fffffe0 ;  /* 0x80000020ff057424 */ /* 0x000fe400078e00ff */
[----:B------:R-:W-:Y:S02]  /*afa0*/  VIADD R8, R2, 0x2 ;  /* 0x0000000202087836 */ /* 0x000fe40000000000 */
[----:B------:R-:W-:Y:S01]  /*afb0*/  IMAD.MOV.U32 R9, RZ, RZ, -0x7fffffe0 ;  /* 0x80000020ff097424 */ /* 0x000fe200078e00ff */
[----:B------:R-:W-:Y:S02]  /*afc0*/  R2UR UR38, R4 ;  /* 0x00000000042672ca */ /* 0x000fe400000e0000 */
[----:B------:R-:W-:-:S02]  /*afd0*/  R2UR UR39, R5 ;  /* 0x00000000052772ca */ /* 0x000fc400000e0000 */
[----:B------:R-:W-:Y:S02]  /*afe0*/  R2UR UR36, R8 ;  /* 0x00000000082472ca */ /* 0x000fe400000e0000 */
[----:B------:R-:W-:Y:S01]  /*aff0*/  R2UR UR37, R9 ;  /* 0x00000000092572ca */ /* 0x000fe200000e0000 */
[----:B------:R-:W-:Y:S02]  /*b000*/  WARPGROUP.DEPBAR.LE gsb0, 0x0 ;  /* 0x00008000000079c5 */ /* 0x000fe40000010000 */
[----:B------:R-:W-:-:S10]  /*b010*/  WARPGROUP.ARRIVE ;  /* 0x00000000000079c5 */ /* 0x000fd40000000000 */
[----:B------:R-:W-:Y:S01]  /*b020*/  HGMMA.64x16x16.F32 R88, gdesc[UR36], R88, gsb0 ;  /* 0x00200000245879f0 */ /* 0x000fe20008000858 */
        /* <DEDUP_REMOVED lines=18> */
[----:B------:R-:W-:Y:S01]  /*b150*/  IMAD.MOV.U32 R7, RZ, RZ, -0x7fffffe0 ;  /* 0x80000020ff077424 */ /* 0x000fe200078e00ff */
[----:B------:R-:W-:Y:S02]  /*b160*/  IADD3 R6, R14, 0xc2, RZ ;  /* 0x000000c20e067810 */ /* 0x000fe40007ffe0ff */
        /* <DEDUP_REMOVED lines=52> */
[----:B------:R-:W-:Y:S01]  /*b4b0*/  VIADD R6, R14, 0x240 ;  /* 0x000002400e067836 */ /* 0x000fe20000000000 */
[----:B------:R-:W-:Y:S01]  /*b4c0*/  MOV R13, 0x80000020 ;  /* 0x80000020000d7802 */ /* 0x000fe20000000f00 */
[----:B------:R-:W-:Y:S02]  /*b4d0*/  IMAD.MOV.U32 R7, RZ, RZ, -0x7fffffe0 ;  /* 0x80000020ff077424 */ /* 0x000fe400078e00ff */
[----:B------:R-:W-:Y:S01]  /*b4e0*/  VIADD R12, R2, 0x300 ;  /* 0x00000300020c7836 */ /* 0x000fe20000000000 */
[----:B------:R-:W-:Y:S02]  /*b4f0*/  R2UR UR38, R6 ;  /* 0x00000000062672ca */ /* 0x000fe400000e0000 */
[----:B------:R-:W-:Y:S02]  /*b500*/  R2UR UR39, R7 ;  /* 0x00000000072772ca */ /* 0x000fe400000e0000 */
[----:B------:R-:W-:-:S02]  /*b510*/  R2UR UR36, R12 ;  /* 0x000000000c2472ca */ /* 0x000fc400000e0000 */
        /* <DEDUP_REMOVED lines=160> */
[----:B------:R-:W-:-:S03]  /*bf20*/  IMAD.MOV.U32 R7, RZ, RZ, -0x7fffffe0 ;  /* 0x80000020ff077424 */ /* 0x000fc600078e00ff */
[----:B------:R-:W-:Y:S01]  /*bf30*/  R2UR UR38, R6 ;  /* 0x00000000062672ca */ /* 0x000fe200000e0000 */
[----:B------:R-:W-:Y:S01]  /*bf40*/  VIADD R6, R2, 0x600 ;  /* 0x0000060002067836 */ /* 0x000fe20000000000 */
[----:B------:R-:W-:Y:S02]  /*bf50*/  R2UR UR39, R7 ;  /* 0x00000000072772ca */ /* 0x000fe400000e0000 */
[----:B------:R-:W-:Y:S02]  /*bf60*/  MOV R7, 0x80000020 ;  /* 0x8000002000077802 */ /* 0x000fe40000000f00 */
        /* <DEDUP_REMOVED lines=78> */
[----:B------:R-:W-:Y:S02]  /*c450*/  VIADD R4, R2, 0x602 ;  /* 0x0000060202047836 */ /* 0x000fe40000000000 */
[----:B------:R-:W-:Y:S02]  /*c460*/  IMAD.MOV.U32 R97, RZ, RZ, -0x7fffffe0 ;  /* 0x80000020ff617424 */ /* 0x000fe400078e00ff */
        /* <DEDUP_REMOVED lines=19> */
[----:B------:R-:W-:Y:S01]  /*c5a0*/  ULDC UR4, c[0x0][0x9d8] ;  /* 0x0002760000047ab9 */ /* 0x000fe20000000800 */
[----:B------:R-:W-:Y:S01]  /*c5b0*/  R2UR UR8, R4 ;  /* 0x00000000040872ca */ /* 0x000fe200000e0000 */
[----:B------:R-:W-:Y:S01]  /*c5c0*/  ULDC UR5, c[0x0][0x988] ;  /* 0x0002620000057ab9 */ /* 0x000fe20000000800 */
        /* <DEDUP_REMOVED lines=42> */
[----:B--2---:R-:W-:Y:S02]  /*c870*/  IMAD.IADD R21, R98, 0x1, R108 ;  /* 0x0000000162157824 */ /* 0x004fe400078e026c */
[----:B------:R-:W-:Y:S01]  /*c880*/  VIADD R20, R14, 0x642 ;  /* 0x000006420e147836 */ /* 0x000fe20000000000 */
[----:B------:R-:W-:Y:S01]  /*c890*/  R2UR UR8, R4 ;  /* 0x00000000040872ca */ /* 0x000fe200000e0000 */
[----:B------:R-:W-:Y:S01]  /*c8a0*/  FMUL.FTZ R15, R88, UR4 ;  /* 0x00000004580f7c20 */ /* 0x000fe20008410000 */
[----:B------:R-:W-:Y:S02]  /*c8b0*/  R2UR UR9, R5 ;  /* 0x00000000050972ca */ /* 0x000fe400000e0000 */
        /* <DEDUP_REMOVED lines=9> */
[----:B------:R-:W-:Y:S08]  /*c950*/  MUFU.TANH R15, R15 ;  /* 0x0000000f000f7308 */ /* 0x000ff00000002400 */
[----:B------:R-:W-:Y:S01]  /*c960*/  MUFU.TANH R92, R92 ;  /* 0x0000005c005c7308 */ /* 0x000fe20000002400 */
[----:B------:R-:W-:-:S02]  /*c970*/  WARPGROUP.DEPBAR.LE gsb0, 0x0 ;  /* 0x00008000000079c5 */ /* 0x000fc40000010000 */
[----:B------:R-:W-:Y:S01]  /*c980*/  FMUL.FTZ R98, R40, UR4 ;  /* 0x0000000428627c20 */ /* 0x000fe20008410000 */
[----:B------:R-:W-:Y:S02]  /*c990*/  VIADD R40, R14, 0x682 ;  /* 0x000006820e287836 */ /* 0x000fe40000000000 */
[----:B------:R-:W-:Y:S02]  /*c9a0*/  IMAD R14, R112, -0x90, R21 ;  /* 0xffffff70700e7824 */ /* 0x000fe400078e0215 */
[----:B------:R-:W-:-:S05]  /*c9b0*/  IMAD.MOV.U32 R21, RZ, RZ, -0x7fffffe0 ;  /* 0x80000020ff157424 */ /* 0x000fca00078e00ff */
[----:B------:R-:W-:Y:S01]  /*c9c0*/  R2UR UR11, R21 ;  /* 0x00000000150b72ca */ /* 0x000fe200000e0000 */
[----:B------:R-:W-:Y:S01]  /*c9d0*/  WARPGROUP.ARRIVE ;  /* 0x00000000000079c5 */ /* 0x000fe20000000000 */
[----:B------:R-:W0:Y:S01]  /*c9e0*/  MUFU.TANH R94, R94 ;  /* 0x0000005e005e7308 */ /* 0x000e220000002400 */
[----:B------:R-:W-:-:S07]  /*c9f0*/  FMUL.FTZ R80, R80, UR4 ;  /* 0x0000000450507c20 */ /* 0x000fce0008410000 */
[----:B------:R-:W1:Y:S03]  /*ca00*/  MUFU.TANH R88, R88 ;  /* 0x0000005800587308 */ /* 0x000e660000002400 */
[----:B------:R-:W-:Y:S05]  /*ca10*/  HGMMA.64x16x16.F32 R32, gdesc[UR8], R32, gsb0 ;  /* 0x00200000082079f0 */ /* 0x000fea0008000820 */
[----:B------:R-:W-:Y:S01]  /*ca20*/  MUFU.TANH R74, R74 ;  /* 0x0000004a004a7308 */ /* 0x000fe20000002400 */
[----:B------:R-:W-:-:S07]  /*ca30*/  FMUL.FTZ R81, R81, UR4 ;  /* 0x0000000451517c20 */ /* 0x000fce0008410000 */
[----:B------:R-:W2:Y:S01]  /*ca40*/  MUFU.TANH R91, R91 ;  /* 0x0000005b005b7308 */ /* 0x000ea20000002400 */
[----:B------:R-:W-:Y:S01]  /*ca50*/  FMUL.FTZ R97, R55, UR4 ;  /* 0x0000000437617c20 */ /* 0x000fe20008410000 */
[C---:B------:R-:W-:Y:S01]  /*ca60*/  ISETP.GT.AND P3, PT, R14.reuse, 0x9, PT ;  /* 0x000000090e00780c */ /* 0x040fe20003f64270 */
[----:B------:R-:W-:Y:S01]  /*ca70*/  FMUL.FTZ R55, R41, UR4 ;  /* 0x0000000429377c20 */ /* 0x000fe20008410000 */
[----:B------:R-:W-:Y:S01]  /*ca80*/  IMAD.MOV.U32 R41, RZ, RZ, -0x7fffffe0 ;  /* 0x80000020ff297424 */ /* 0x000fe200078e00ff */
[----:B------:R-:W-:-:S03]  /*ca90*/  ISETP.GT.AND P5, PT, R14, RZ, PT ;  /* 0x000000ff0e00720c */ /* 0x000fc60003fa4270 */
[----:B------:R-:W3:Y:S01]  /*caa0*/  MUFU.TANH R89, R89 ;  /* 0x0000005900597308 */ /* 0x000ee20000002400 */
[----:B------:R-:W-:Y:S01]  /*cab0*/  ISETP.GT.AND P1, PT, R14, 0x1, PT ;  /* 0x000000010e00780c */ /* 0x000fe20003f24270 */
[----:B------:R-:W-:Y:S01]  /*cac0*/  FMUL.FTZ R84, R84, UR4 ;  /* 0x0000000454547c20 */ /* 0x000fe20008410000 */
[----:B------:R-:W-:Y:S01]  /*cad0*/  FMUL.FTZ R95, R53, UR4 ;  /* 0x00000004355f7c20 */ /* 0x000fe20008410000 */
[----:B------:R-:W-:Y:S01]  /*cae0*/  FMUL.FTZ R53, R42, UR4 ;  /* 0x000000042a357c20 */ /* 0x000fe20008410000 */
[----:B0-----:R-:W-:-:S03]  /*caf0*/  FSEL R94, R94, -INF , P3 ;  /* 0xff8000005e5e7808 */ /* 0x001fc60001800000 */
[----:B------:R-:W0:Y:S01]  /*cb00*/  MUFU.TANH R80, R80 ;  /* 0x0000005000507308 */ /* 0x000e220000002400 */
[----:B------:R-:W-:Y:S02]  /*cb10*/  FSEL R92, R92, -INF , P3 ;  /* 0xff8000005c5c7808 */ /* 0x000fe40001800000 */
[C---:B------:R-:W-:Y:S01]  /*cb20*/  ISETP.GT.AND P3, PT, R14.reuse, 0x20, PT ;  /* 0x000000200e00780c */ /* 0x040fe20003f64270 */
[----:B------:R-:W-:Y:S01]  /*cb30*/  FMUL.FTZ R85, R85, UR4 ;  /* 0x0000000455557c20 */ /* 0x000fe20008410000 */
[----:B------:R-:W-:-:S03]  /*cb40*/  ISETP.GT.AND P2, PT, R14, 0x8, PT ;  /* 0x000000080e00780c */ /* 0x000fc60003f44270 */
[----:B------:R-:W4:Y:S01]  /*cb50*/  MUFU.TANH R90, R90 ;  /* 0x0000005a005a7308 */ /* 0x000f220000002400 */
[----:B------:R-:W-:Y:S02]  /*cb60*/  FSEL R21, R15, -INF , P5 ;  /* 0xff8000000f157808 */ /* 0x000fe40002800000 */
[----:B-1----:R-:W-:Y:S02]  /*cb70*/  FSEL R88, R88, -INF , P1 ;  /* 0xff80000058587808 */ /* 0x002fe40000800000 */
[----:B------:R-:W-:-:S03]  /*cb80*/  R2UR UR15, R41 ;  /* 0x00000000290f72ca */ /* 0x000fc600000e0000 */
[----:B------:R-:W1:Y:S01]  /*cb90*/  MUFU.TANH R81, R81 ;  /* 0x0000005100517308 */ /* 0x000e620000002400 */
[----:B------:R-:W-:Y:S01]  /*cba0*/  FMUL.FTZ R82, R82, UR4 ;  /* 0x0000000452527c20 */ /* 0x000fe20008410000 */
[----:B--2---:R-:W-:Y:S01]  /*cbb0*/  FSEL R91, R91, -INF , P2 ;  /* 0xff8000005b5b7808 */ /* 0x004fe20001000000 */
[----:B------:R-:W-:Y:S01]  /*cbc0*/  FMUL.FTZ R72, R72, UR4 ;  /* 0x0000000448487c20 */ /* 0x000fe20008410000 */
[----:B------:R-:W-:-:S04]  /*cbd0*/  R2UR UR14, R40 ;  /* 0x00000000280e72ca */ /* 0x000fc800000e0000 */
[----:B------:R-:W2:Y:S01]  /*cbe0*/  MUFU.TANH R93, R93 ;  /* 0x0000005d005d7308 */ /* 0x000ea20000002400 */
[----:B------:R-:W-:Y:S01]  /*cbf0*/  FMUL.FTZ R83, R83, UR4 ;  /* 0x0000000453537c20 */ /* 0x000fe20008410000 */
[----:B------:R-:W-:-:S06]  /*cc00*/  ISETP.GT.AND P4, PT, R14, 0x10, PT ;  /* 0x000000100e00780c */ /* 0x000fcc0003f84270 */
[----:B------:R3:W-:Y:S01]  /*cc10*/  MUFU.TANH R41, R53 ;  /* 0x0000003500297308 */ /* 0x0007e20000002400 */
[----:B------:R-:W-:-:S07]  /*cc20*/  FMUL.FTZ R73, R73, UR4 ;  /* 0x0000000449497c20 */ /* 0x000fce0008410000 */
[----:B------:R-:W2:Y:S01]  /*cc30*/  MUFU.TANH R84, R84 ;  /* 0x0000005400547308 */ /* 0x000ea20000002400 */
[----:B---3--:R-:W-:Y:S02]  /*cc40*/  FSEL R53, R74, -INF , P3 ;  /* 0xff8000004a357808 */ /* 0x008fe40001800000 */
[----:B------:R-:W-:-:S05]  /*cc50*/  FMNMX.FTZ R74, R21, R88, !PT ;  /* 0x00000058154a7209 */ /* 0x000fca0007810000 */
[----:B------:R-:W3:Y:S01]  /*cc60*/  MUFU.TANH R85, R85 ;  /* 0x0000005500557308 */ /* 0x000ee20000002400 */
[----:B------:R-:W-:Y:S01]  /*cc70*/  FSEL R89, R89, -INF , P5 ;  /* 0xff80000059597808 */ /* 0x000fe20002800000 */
[----:B------:R-:W-:Y:S01]  /*cc80*/  FMUL.FTZ R86, R86, UR4 ;  /* 0x0000000456567c20 */ /* 0x000fe20008410000 */
[----:B------:R-:W-:-:S05]  /*cc90*/  ISETP.GT.AND P5, PT, R14, 0x11, PT ;  /* 0x000000110e00780c */ /* 0x000fca0003fa4270 */
[----:B------:R4:W-:Y:S01]  /*cca0*/  MUFU.TANH R40, R55 ;  /* 0x0000003700287308 */ /* 0x0009e20000002400 */
[----:B0-----:R-:W-:Y:S01]  /*ccb0*/  FSEL R80, R80, -INF , P4 ;  /* 0xff80000050507808 */ /* 0x001fe20002000000 */
[----:B------:R-:W-:Y:S01]  /*ccc0*/  FMUL.FTZ R76, R76, UR4 ;  /* 0x000000044c4c7c20 */ /* 0x000fe20008410000 */
[----:B----4-:R-:W-:-:S05]  /*ccd0*/  FMNMX.FTZ R55, R91, R74, !PT ;  /* 0x0000004a5b377209 */ /* 0x010fca0007810000 */
[----:B------:R-:W0:Y:S01]  /*cce0*/  MUFU.TANH R82, R82 ;  /* 0x0000005200527308 */ /* 0x000e220000002400 */
[----:B------:R-:W-:-:S07]  /*ccf0*/  FMNMX.FTZ R55, R92, R55, !PT ;  /* 0x000000375c377209 */ /* 0x000fce0007810000 */
[----:B------:R-:W4:Y:S01]  /*cd00*/  MUFU.TANH R72, R72 ;  /* 0x0000004800487308 */ /* 0x000f220000002400 */
[----:B------:R-:W-:Y:S01]  /*cd10*/  FSEL R90, R90, -INF , P1 ;  /* 0xff8000005a5a7808 */ /* 0x000fe20000800000 */
[----:B------:R-:W-:Y:S01]  /*cd20*/  FMUL.FTZ R87, R87, UR4 ;  /* 0x0000000457577c20 */ /* 0x000fe20008410000 */
[----:B------:R-:W-:Y:S01]  /*cd30*/  ISETP.GT.AND P1, PT, R14, 0x18, PT ;  /* 0x000000180e00780c */ /* 0x000fe20003f24270 */
[----:B------:R-:W-:Y:S01]  /*cd40*/  FMUL.FTZ R77, R77, UR4 ;  /* 0x000000044d4d7c20 */ /* 0x000fe20008410000 */
[----:B-1----:R-:W-:-:S03]  /*cd50*/  FSEL R81, R81, -INF , P5 ;  /* 0xff80000051517808 */ /* 0x002fc60002800000 */
[----:B------:R-:W1:Y:S01]  /*cd60*/  MUFU.TANH R83, R83 ;  /* 0x0000005300537308 */ /* 0x000e620000002400 */
[----:B------:R-:W-:Y:S02]  /*cd70*/  FMNMX.FTZ R74, R80, R55, !PT ;  /* 0x00000037504a7209 */ /* 0x000fe40007810000 */
[----:B--2---:R-:W-:-:S05]  /*cd80*/  FSEL R93, R93, -INF , P2 ;  /* 0xff8000005d5d7808 */ /* 0x004fca0001000000 */
[----:B------:R-:W2:Y:S01]  /*cd90*/  MUFU.TANH R73, R73 ;  /* 0x0000004900497308 */ /* 0x000ea20000002400 */
[----:B------:R-:W-:Y:S01]  /*cda0*/  ISETP.GT.AND P2, PT, R14, 0x19, PT ;  /* 0x000000190e00780c */ /* 0x000fe20003f44270 */
[----:B------:R-:W-:Y:S01]  /*cdb0*/  FMUL.FTZ R64, R64, UR4 ;  /* 0x0000000440407c20 */ /* 0x000fe20008410000 */
[----:B------:R-:W-:Y:S02]  /*cdc0*/  FSEL R84, R84, -INF , P1 ;  /* 0xff80000054547808 */ /* 0x000fe40000800000 */
[----:B------:R-:W-:-:S03]  /*cdd0*/  FMNMX.FTZ R55, R81, R74, !PT ;  /* 0x0000004a51377209 */ /* 0x000fc60007810000 */
[----:B------:R-:W2:Y:S01]  /*cde0*/  MUFU.TANH R86, R86 ;  /* 0x0000005600567308 */ /* 0x000ea20000002400 */
[----:B------:R-:W-:Y:S01]  /*cdf0*/  FMUL.FTZ R75, R75, UR4 ;  /* 0x000000044b4b7c20 */ /* 0x000fe20008410000 */
[----:B---3--:R-:W-:-:S06]  /*ce00*/  FSEL R85, R85, -INF , P2 ;  /* 0xff80000055557808 */ /* 0x008fcc0001000000 */
[----:B------:R-:W3:Y:S01]  /*ce10*/  MUFU.TANH R76, R76 ;  /* 0x0000004c004c7308 */ /* 0x000ee20000002400 */
[----:B------:R-:W-:Y:S01]  /*ce20*/  FMNMX.FTZ R74, R84, R55, !PT ;  /* 0x00000037544a7209 */ /* 0x000fe20007810000 */
[----:B------:R-:W-:Y:S01]  /*ce30*/  FMUL.FTZ R65, R65, UR4 ;  /* 0x0000000441417c20 */ /* 0x000fe20008410000 */
[----:B------:R-:W-:-:S05]  /*ce40*/  R2UR UR12, R4 ;  /* 0x00000000040c72ca */ /* 0x000fca00000e0000 */
[----:B------:R-:W3:Y:S01]  /*ce50*/  MUFU.TANH R87, R87 ;  /* 0x0000005700577308 */ /* 0x000ee20000002400 */
[----:B------:R-:W-:Y:S01]  /*ce60*/  R2UR UR13, R5 ;  /* 0x00000000050d72ca */ /* 0x000fe200000e0000 */
[----:B------:R-:W-:Y:S01]  /*ce70*/  FMUL.FTZ R78, R78, UR4 ;  /* 0x000000044e4e7c20 */ /* 0x000fe20008410000 */
[----:B0-----:R-:W-:-:S05]  /*ce80*/  FSEL R82, R82, -INF , P4 ;  /* 0xff80000052527808 */ /* 0x001fca0002000000 */
[----:B------:R-:W0:Y:S01]  /*ce90*/  MUFU.TANH R77, R77 ;  /* 0x0000004d004d7308 */ /* 0x000e220000002400 */
[----:B------:R-:W-:Y:S01]  /*cea0*/  ISETP.GT.AND P4, PT, R14, 0x21, PT ;  /* 0x000000210e00780c */ /* 0x000fe20003f84270 */
[----:B------:R-:W-:Y:S01]  /*ceb0*/  FMUL.FTZ R68, R68, UR4 ;  /* 0x0000000444447c20 */ /* 0x000fe20008410000 */
[----:B----4-:R-:W-:Y:S02]  /*cec0*/  FSEL R72, R72, -INF , P3 ;  /* 0xff80000048487808 */ /* 0x010fe40001800000 */
[----:B------:R-:W-:-:S03]  /*ced0*/  FMNMX.FTZ R55, R85, R74, !PT ;  /* 0x0000004a55377209 */ /* 0x000fc60007810000 */
[----:B------:R-:W4:Y:S01]  /*cee0*/  MUFU.TANH R64, R64 ;  /* 0x0000004000407308 */ /* 0x000f220000002400 */
[----:B-1----:R-:W-:Y:S01]  /*cef0*/  FSEL R83, R83, -INF , P5 ;  /* 0xff80000053537808 */ /* 0x002fe20002800000 */
[----:B------:R-:W-:Y:S01]  /*cf00*/  FMUL.FTZ R79, R79, UR4 ;  /* 0x000000044f4f7c20 */ /* 0x000fe20008410000 */
[----:B------:R-:W-:Y:S02]  /*cf10*/  WARPGROUP.DEPBAR.LE gsb0, 0x0 ;  /* 0x00008000000079c5 */ /* 0x000fe40000010000 */
[----:B------:R-:W-:-:S03]  /*cf20*/  ISETP.GT.AND P5, PT, R14, 0x28, PT ;  /* 0x000000280e00780c */ /* 0x000fc60003fa4270 */
[----:B------:R-:W1:Y:S01]  /*cf30*/  MUFU.TANH R75, R75 ;  /* 0x0000004b004b7308 */ /* 0x000e620000002400 */
[----:B--2---:R-:W-:Y:S01]  /*cf40*/  FSEL R73, R73, -INF , P4 ;  /* 0xff80000049497808 */ /* 0x004fe20002000000 */
[----:B------:R-:W-:Y:S01]  /*cf50*/  FMUL.FTZ R69, R69, UR4 ;  /* 0x0000000445457c20 */ /* 0x000fe20008410000 */
[----:B------:R-:W-:Y:S01]  /*cf60*/  FMNMX.FTZ R74, R72, R55, !PT ;  /* 0x00000037484a7209 */ /* 0x000fe20007810000 */
[----:B------:R-:W-:-:S04]  /*cf70*/  WARPGROUP.ARRIVE ;  /* 0x00000000000079c5 */ /* 0x000fc80000000000 */
[----:B------:R-:W2:Y:S01]  /*cf80*/  MUFU.TANH R65, R65 ;  /* 0x0000004100417308 */ /* 0x000ea20000002400 */
[----:B------:R-:W-:Y:S01]  /*cf90*/  FSEL R86, R86, -INF , P1 ;  /* 0xff80000056567808 */ /* 0x000fe20000800000 */
[----:B------:R-:W-:Y:S01]  /*cfa0*/  FMUL.FTZ R66, R66, UR4 ;  /* 0x0000000442427c20 */ /* 0x000fe20008410000 */
[----:B------:R-:W-:Y:S01]  /*cfb0*/  ISETP.GT.AND P1, PT, R14, 0x29, PT ;  /* 0x000000290e00780c */ /* 0x000fe20003f24270 */
[----:B------:R-:W-:Y:S01]  /*cfc0*/  FMUL.FTZ R56, R56, UR4 ;  /* 0x0000000438387c20 */ /* 0x000fe20008410000 */
[----:B---3--:R-:W-:Y:S01]  /*cfd0*/  FSEL R76, R76, -INF , P5 ;  /* 0xff8000004c4c7808 */ /* 0x008fe20002800000 */
[----:B------:R-:W-:Y:S02]  /*cfe0*/  HGMMA.64x16x16.F32 R24, gdesc[UR12], R24, gsb0 ;  /* 0x002000000c1879f0 */ /* 0x000fe40008000818 */
[----:B------:R-:W3:Y:S01]  /*cff0*/  MUFU.TANH R78, R78 ;  /* 0x0000004e004e7308 */ /* 0x000ee20000002400 */
[----:B------:R-:W-:Y:S01]  /*d000*/  FMNMX.FTZ R55, R73, R74, !PT ;  /* 0x0000004a49377209 */ /* 0x000fe20007810000 */
[----:B------:R-:W-:Y:S01]  /*d010*/  FMUL.FTZ R67, R67, UR4 ;  /* 0x0000000443437c20 */ /* 0x000fe20008410000 */
[----:B------:R-:W-:-:S05]  /*d020*/  FSEL R87, R87, -INF , P2 ;  /* 0xff80000057577808 */ /* 0x000fca0001000000 */
[----:B------:R-:W3:Y:S01]  /*d030*/  MUFU.TANH R68, R68 ;  /* 0x0000004400447308 */ /* 0x000ee20000002400 */
[----:B------:R-:W-:Y:S01]  /*d040*/  ISETP.GT.AND P2, PT, R14, 0x30, PT ;  /* 0x000000300e00780c */ /* 0x000fe20003f44270 */
[----:B------:R-:W-:Y:S01]  /*d050*/  FMUL.FTZ R57, R57, UR4 ;  /* 0x0000000439397c20 */ /* 0x000fe20008410000 */
[----:B0-----:R-:W-:Y:S02]  /*d060*/  FSEL R77, R77, -INF , P1 ;  /* 0xff8000004d4d7808 */ /* 0x001fe40000800000 */
[----:B------:R-:W-:-:S03]  /*d070*/  FMNMX.FTZ R74, R76, R55, !PT ;  /* 0x000000374c4a7209 */ /* 0x000fc60007810000 */
[----:B------:R-:W0:Y:S01]  /*d080*/  MUFU.TANH R79, R79 ;  /* 0x0000004f004f7308 */ /* 0x000e220000002400 */
[----:B------:R-:W-:Y:S01]  /*d090*/  FMUL.FTZ R70, R70, UR4 ;  /* 0x0000000446467c20 */ /* 0x000fe20008410000 */
[----:B------:R-:W-:-:S06]  /*d0a0*/  ISETP.GT.AND P3, PT, R14, 0x31, PT ;  /* 0x000000310e00780c */ /* 0x000fcc0003f64270 */
[----:B------:R-:W0:Y:S01]  /*d0b0*/  MUFU.TANH R69, R69 ;  /* 0x0000004500457308 */ /* 0x000e220000002400 */
[----:B----4-:R-:W-:Y:S01]  /*d0c0*/  FSEL R64, R64, -INF , P2 ;  /* 0xff80000040407808 */ /* 0x010fe20001000000 */
[----:B------:R-:W-:Y:S01]  /*d0d0*/  FMUL.FTZ R60, R60, UR4 ;  /* 0x000000043c3c7c20 */ /* 0x000fe20008410000 */
[----:B------:R-:W-:-:S05]  /*d0e0*/  FMNMX.FTZ R55, R77, R74, !PT ;  /* 0x0000004a4d377209 */ /* 0x000fca0007810000 */
[----:B------:R-:W4:Y:S01]  /*d0f0*/  MUFU.TANH R66, R66 ;  /* 0x0000004200427308 */ /* 0x000f220000002400 */
[----:B-1----:R-:W-:Y:S01]  /*d100*/  FSEL R75, R75, -INF , P4 ;  /* 0xff8000004b4b7808 */ /* 0x002fe20002000000 */
[----:B------:R-:W-:Y:S01]  /*d110*/  FMUL.FTZ R71, R71, UR4 ;  /* 0x0000000447477c20 */ /* 0x000fe20008410000 */
[----:B------:R-:W-:-:S05]  /*d120*/  ISETP.GT.AND P4, PT, R14, 0x38, PT ;  /* 0x000000380e00780c */ /* 0x000fca0003f84270 */
[----:B------:R-:W1:Y:S01]  /*d130*/  MUFU.TANH R56, R56 ;  /* 0x0000003800387308 */ /* 0x000e620000002400 */
[----:B--2---:R-:W-:Y:S01]  /*d140*/  FSEL R65, R65, -INF , P3 ;  /* 0xff80000041417808 */ /* 0x004fe20001800000 */
[----:B------:R-:W-:Y:S01]  /*d150*/  FMUL.FTZ R61, R61, UR4 ;  /* 0x000000043d3d7c20 */ /* 0x000fe20008410000 */
[----:B------:R-:W-:-:S05]  /*d160*/  FMNMX.FTZ R74, R64, R55, !PT ;  /* 0x00000037404a7209 */ /* 0x000fca0007810000 */
[----:B------:R-:W2:Y:S01]  /*d170*/  MUFU.TANH R67, R67 ;  /* 0x0000004300437308 */ /* 0x000ea20000002400 */
[----:B---3--:R-:W-:Y:S01]  /*d180*/  FSEL R78, R78, -INF , P5 ;  /* 0xff8000004e4e7808 */ /* 0x008fe20002800000 */
[----:B------:R-:W-:Y:S01]  /*d190*/  FMUL.FTZ R58, R58, UR4 ;  /* 0x000000043a3a7c20 */ /* 0x000fe20008410000 */
[----:B------:R-:W-:-:S05]  /*d1a0*/  ISETP.GT.AND P5, PT, R14, 0x39, PT ;  /* 0x000000390e00780c */ /* 0x000fca0003fa4270 */
[----:B------:R-:W3:Y:S01]  /*d1b0*/  MUFU.TANH R57, R57 ;  /* 0x0000003900397308 */ /* 0x000ee20000002400 */
[----:B------:R-:W-:Y:S01]  /*d1c0*/  FSEL R68, R68, -INF , P4 ;  /* 0xff80000044447808 */ /* 0x000fe20002000000 */
[----:B------:R-:W-:Y:S01]  /*d1d0*/  FMUL.FTZ R48, R48, UR4 ;  /* 0x0000000430307c20 */ /* 0x000fe20008410000 */
[----:B------:R-:W-:-:S05]  /*d1e0*/  FMNMX.FTZ R55, R65, R74, !PT ;  /* 0x0000004a41377209 */ /* 0x000fca0007810000 */
[----:B------:R-:W3:Y:S01]  /*d1f0*/  MUFU.TANH R70, R70 ;  /* 0x0000004600467308 */ /* 0x000ee20000002400 */
[----:B0-----:R-:W-:Y:S01]  /*d200*/  FSEL R79, R79, -INF , P1 ;  /* 0xff8000004f4f7808 */ /* 0x001fe20000800000 */
[----:B------:R-:W-:Y:S01]  /*d210*/  FMUL.FTZ R59, R59, UR4 ;  /* 0x000000043b3b7c20 */ /* 0x000fe20008410000 */
[----:B------:R-:W-:-:S05]  /*d220*/  ISETP.GT.AND P1, PT, R14, 0x40, PT ;  /* 0x000000400e00780c */ /* 0x000fca0003f24270 */
[----:B------:R-:W0:Y:S01]  /*d230*/  MUFU.TANH R60, R60 ;  /* 0x0000003c003c7308 */ /* 0x000e220000002400 */
[----:B------:R-:W-:Y:S01]  /*d240*/  FSEL R69, R69, -INF , P5 ;  /* 0xff80000045457808 */ /* 0x000fe20002800000 */
[----:B------:R-:W-:Y:S01]  /*d250*/  FMUL.FTZ R49, R49, UR4 ;  /* 0x0000000431317c20 */ /* 0x000fe20008410000 */
[----:B----4-:R-:W-:-:S05]  /*d260*/  FSEL R66, R66, -INF , P2 ;  /* 0xff80000042427808 */ /* 0x010fca0001000000 */
[----:B------:R-:W4:Y:S01]  /*d270*/  MUFU.TANH R71, R71 ;  /* 0x0000004700477308 */ /* 0x000f220000002400 */
[----:B------:R-:W-:Y:S01]  /*d280*/  FMUL.FTZ R62, R62, UR4 ;  /* 0x000000043e3e7c20 */ /* 0x000fe20008410000 */
[----:B------:R-:W-:-:S06]  /*d290*/  ISETP.GT.AND P2, PT, R14, 0x41, PT ;  /* 0x000000410e00780c */ /* 0x000fcc0003f44270 */
[----:B------:R2:W-:Y:S01]  /*d2a0*/  MUFU.TANH R42, R95 ;  /* 0x0000005f002a7308 */ /* 0x0005e20000002400 */
[----:B-1----:R-:W-:Y:S01]  /*d2b0*/  FSEL R56, R56, -INF , P1 ;  /* 0xff80000038387808 */ /* 0x002fe20000800000 */
[----:B------:R-:W-:-:S06]  /*d2c0*/  FMUL.FTZ R52, R52, UR4 ;  /* 0x0000000434347c20 */ /* 0x000fcc0008410000 */
[----:B------:R-:W1:Y:S01]  /*d2d0*/  MUFU.TANH R61, R61 ;  /* 0x0000003d003d7308 */ /* 0x000e620000002400 */
[----:B--2---:R-:W-:Y:S01]  /*d2e0*/  FMUL.FTZ R95, R34, UR4 ;  /* 0x00000004225f7c20 */ /* 0x004fe20008410000 */
[----:B------:R-:W-:-:S04]  /*d2f0*/  FMNMX.FTZ R34, R68, R55, !PT ;  /* 0x0000003744227209 */ /* 0x000fc80007810000 */
[----:B------:R-:W-:Y:S02]  /*d300*/  FMNMX.FTZ R55, R69, R34, !PT ;  /* 0x0000002245377209 */ /* 0x000fe40007810000 */
[----:B------:R-:W2:Y:S01]  /*d310*/  MUFU.TANH R58, R58 ;  /* 0x0000003a003a7308 */ /* 0x000ea20000002400 */
[----:B------:R-:W-:Y:S01]  /*d320*/  FSEL R67, R67, -INF , P3 ;  /* 0xff80000043437808 */ /* 0x000fe20001800000 */
[----:B------:R-:W-:Y:S01]  /*d330*/  FMUL.FTZ R63, R63, UR4 ;  /* 0x000000043f3f7c20 */ /* 0x000fe20008410000 */
[----:B------:R-:W-:-:S05]  /*d340*/  ISETP.GT.AND P3, PT, R14, 0x48, PT ;  /* 0x000000480e00780c */ /* 0x000fca0003f64270 */
[----:B------:R-:W2:Y:S01]  /*d350*/  MUFU.TANH R48, R48 ;  /* 0x0000003000307308 */ /* 0x000ea20000002400 */
[----:B---3--:R-:W-:Y:S02]  /*d360*/  FSEL R57, R57, -INF , P2 ;  /* 0xff80000039397808 */ /* 0x008fe40001000000 */
[----:B------:R-:W-:-:S05]  /*d370*/  FMNMX.FTZ R34, R56, R55, !PT ;  /* 0x0000003738227209 */ /* 0x000fca0007810000 */
[----:B------:R-:W3:Y:S01]  /*d380*/  MUFU.TANH R59, R59 ;  /* 0x0000003b003b7308 */ /* 0x000ee20000002400 */
[----:B------:R-:W-:Y:S01]  /*d390*/  FSEL R70, R70, -INF , P4 ;  /* 0xff80000046467808 */ /* 0x000fe20002000000 */
[----:B------:R-:W-:Y:S01]  /*d3a0*/  FMUL.FTZ R50, R50, UR4 ;  /* 0x0000000432327c20 */ /* 0x000fe20008410000 */
[----:B------:R-:W-:-:S05]  /*d3b0*/  ISETP.GT.AND P4, PT, R14, 0x49, PT ;  /* 0x000000490e00780c */ /* 0x000fca0003f84270 */
[----:B------:R-:W3:Y:S01]  /*d3c0*/  MUFU.TANH R49, R49 ;  /* 0x0000003100317308 */ /* 0x000ee20000002400 */
[----:B0-----:R-:W-:Y:S01]  /*d3d0*/  FSEL R60, R60, -INF , P3 ;  /* 0xff8000003c3c7808 */ /* 0x001fe20001800000 */
[----:B------:R-:W-:Y:S01]  /*d3e0*/  FMUL.FTZ R51, R51, UR4 ;  /* 0x0000000433337c20 */ /* 0x000fe20008410000 */
[----:B----4-:R-:W-:-:S05]  /*d3f0*/  FSEL R71, R71, -INF , P5 ;  /* 0xff80000047477808 */ /* 0x010fca0002800000 */
[----:B------:R-:W0:Y:S01]  /*d400*/  MUFU.TANH R62, R62 ;  /* 0x0000003e003e7308 */ /* 0x000e220000002400 */
[----:B------:R-:W-:Y:S02]  /*d410*/  ISETP.GT.AND P5, PT, R14, 0x50, PT ;  /* 0x000000500e00780c */ /* 0x000fe40003fa4270 */
[----:B-1----:R-:W-:-:S05]  /*d420*/  FSEL R61, R61, -INF , P4 ;  /* 0xff8000003d3d7808 */ /* 0x002fca0002000000 */
[----:B------:R-:W1:Y:S08]  /*d430*/  MUFU.TANH R52, R52 ;  /* 0x0000003400347308 */ /* 0x000e700000002400 */
[----:B------:R4:W-:Y:S01]  /*d440*/  MUFU.TANH R20, R97 ;  /* 0x0000006100147308 */ /* 0x0009e20000002400 */
[----:B--2---:R-:W-:Y:S01]  /*d450*/  FSEL R58, R58, -INF , P1 ;  /* 0xff8000003a3a7808 */ /* 0x004fe20000800000 */
[----:B------:R-:W-:Y:S01]  /*d460*/  FMUL.FTZ R55, R37, UR4 ;  /* 0x0000000425377c20 */ /* 0x000fe20008410000 */
[----:B----4-:R-:W-:-:S05]  /*d470*/  FMNMX.FTZ R97, R57, R34, !PT ;  /* 0x0000002239617209 */ /* 0x010fca0007810000 */
[----:B------:R-:W2:Y:S01]  /*d480*/  MUFU.TANH R63, R63 ;  /* 0x0000003f003f7308 */ /* 0x000ea20000002400 */
[----:B------:R-:W-:Y:S01]  /*d490*/  FMNMX.FTZ R34, R60, R97, !PT ;  /* 0x000000613c227209 */ /* 0x000fe20007810000 */
[----:B------:R-:W-:Y:S01]  /*d4a0*/  FMUL.FTZ R44, R44, UR4 ;  /* 0x000000042c2c7c20 */ /* 0x000fe20008410000 */
[----:B------:R-:W-:-:S05]  /*d4b0*/  ISETP.GT.AND P1, PT, R14, 0x51, PT ;  /* 0x000000510e00780c */ /* 0x000fca0003f24270 */
[----:B------:R-:W4:Y:S01]  /*d4c0*/  MUFU.TANH R50, R50 ;  /* 0x0000003200327308 */ /* 0x000f220000002400 */
[----:B------:R-:W-:Y:S02]  /*d4d0*/  FSEL R48, R48, -INF , P5 ;  /* 0xff80000030307808 */ /* 0x000fe40002800000 */
[----:B------:R-:W-:Y:S01]  /*d4e0*/  FMNMX.FTZ R37, R61, R34, !PT ;  /* 0x000000223d257209 */ /* 0x000fe20007810000 */
[----:B------:R-:W-:-:S04]  /*d4f0*/  FMUL.FTZ R96, R54, UR4 ;  /* 0x0000000436607c20 */ /* 0x000fc80008410000 */
[----:B------:R-:W4:Y:S01]  /*d500*/  MUFU.TANH R15, R98 ;  /* 0x00000062000f7308 */ /* 0x000f220000002400 */
[----:B---3--:R-:W-:Y:S01]  /*d510*/  FSEL R59, R59, -INF , P2 ;  /* 0xff8000003b3b7808 */ /* 0x008fe20001000000 */
[----:B------:R-:W-:Y:S01]  /*d520*/  FMUL.FTZ R54, R43, UR4 ;  /* 0x000000042b367c20 */ /* 0x000fe20008410000 */
[----:B------:R-:W-:Y:S01]  /*d530*/  ISETP.GT.AND P2, PT, R14, 0x58, PT ;  /* 0x000000580e00780c */ /* 0x000fe20003f44270 */
[----:B------:R-:W-:Y:S01]  /*d540*/  FMUL.FTZ R45, R45, UR4 ;  /* 0x000000042d2d7c20 */ /* 0x000fe20008410000 */
[----:B------:R-:W-:-:S03]  /*d550*/  FSEL R49, R49, -INF , P1 ;  /* 0xff80000031317808 */ /* 0x000fc60000800000 */
[----:B------:R-:W3:Y:S01]  /*d560*/  MUFU.TANH R51, R51 ;  /* 0x0000003300337308 */ /* 0x000ee20000002400 */
[----:B------:R-:W-:Y:S02]  /*d570*/  FMNMX.FTZ R34, R48, R37, !PT ;  /* 0x0000002530227209 */ /* 0x000fe40007810000 */
[----:B0-----:R-:W-:Y:S01]  /*d580*/  FSEL R62, R62, -INF , P3 ;  /* 0xff8000003e3e7808 */ /* 0x001fe20001800000 */
[----:B------:R-:W-:Y:S01]  /*d590*/  FMUL.FTZ R32, R32, UR4 ;  /* 0x0000000420207c20 */ /* 0x000fe20008410000 */
[----:B------:R-:W-:-:S03]  /*d5a0*/  ISETP.GT.AND P3, PT, R14, 0x59, PT ;  /* 0x000000590e00780c */ /* 0x000fc60003f64270 */
[----:B------:R-:W0:Y:S01]  /*d5b0*/  MUFU.TANH R43, R96 ;  /* 0x00000060002b7308 */ /* 0x000e220000002400 */
[----:B-1----:R-:W-:Y:S02]  /*d5c0*/  FSEL R52, R52, -INF , P2 ;  /* 0xff80000034347808 */ /* 0x002fe40001000000 */
[----:B------:R-:W-:-:S05]  /*d5d0*/  FMNMX.FTZ R37, R49, R34, !PT ;  /* 0x0000002231257209 */ /* 0x000fca0007810000 */
[----:B------:R-:W1:Y:S01]  /*d5e0*/  MUFU.TANH R44, R44 ;  /* 0x0000002c002c7308 */ /* 0x000e620000002400 */
[----:B--2---:R-:W-:Y:S01]  /*d5f0*/  FSEL R63, R63, -INF , P4 ;  /* 0xff8000003f3f7808 */ /* 0x004fe20002000000 */
[----:B------:R-:W-:Y:S01]  /*d600*/  FMUL.FTZ R33, R33, UR4 ;  /* 0x0000000421217c20 */ /* 0x000fe20008410000 */
[----:B------:R-:W-:Y:S02]  /*d610*/  ISETP.GT.AND P4, PT, R14, 0x60, PT ;  /* 0x000000600e00780c */ /* 0x000fe40003f84270 */
[----:B------:R-:W-:Y:S02]  /*d620*/  FSEL R42, R42, -INF , P3 ;  /* 0xff8000002a2a7808 */ /* 0x000fe40001800000 */
[----:B------:R-:W-:Y:S01]  /*d630*/  FMNMX.FTZ R37, R52, R37, !PT ;  /* 0x0000002534257209 */ /* 0x000fe20007810000 */
[----:B------:R-:W2:Y:S01]  /*d640*/  MUFU.TANH R45, R45 ;  /* 0x0000002d002d7308 */ /* 0x000ea20000002400 */
[----:B------:R-:W-:Y:S02]  /*d650*/  WARPGROUP.DEPBAR.LE gsb0, 0x0 ;  /* 0x00008000000079c5 */ /* 0x000fe40000010000 */
[----:B----4-:R-:W-:Y:S01]  /*d660*/  FSEL R50, R50, -INF , P5 ;  /* 0xff80000032327808 */ /* 0x010fe20002800000 */
[----:B------:R-:W-:Y:S01]  /*d670*/  FMUL.FTZ R34, R24, UR4 ;  /* 0x0000000418227c20 */ /* 0x000fe20008410000 */
[----:B------:R-:W-:Y:S01]  /*d680*/  FMUL.FTZ R46, R46, UR4 ;  /* 0x000000042e2e7c20 */ /* 0x000fe20008410000 */
[----:B------:R-:W-:Y:S01]  /*d690*/  FMUL.FTZ R47, R47, UR4 ;  /* 0x000000042f2f7c20 */ /* 0x000fe20008410000 */
[----:B------:R-:W-:Y:S01]  /*d6a0*/  ISETP.GT.AND P5, PT, R14, 0x61, PT ;  /* 0x000000610e00780c */ /* 0x000fe20003fa4270 */
[----:B------:R-:W-:Y:S01]  /*d6b0*/  MUFU.TANH R32, R32 ;  /* 0x0000002000207308 */ /* 0x000fe20000002400 */
[----:B------:R-:W-:Y:S01]  /*d6c0*/  FSEL R24, R15, -INF , P4 ;  /* 0xff8000000f187808 */ /* 0x000fe20002000000 */
[----:B------:R-:W-:Y:S01]  /*d6d0*/  FMUL.FTZ R74, R36, UR4 ;  /* 0x00000004244a7c20 */ /* 0x000fe20008410000 */
[----:B------:R-:W-:-:S02]  /*d6e0*/  FMNMX.FTZ R37, R42, R37, !PT ;  /* 0x000000252a257209 */ /* 0x000fc40007810000 */
[----:B---3--:R-:W-:-:S03]  /*d6f0*/  FSEL R51, R51, -INF , P1 ;  /* 0xff80000033337808 */ /* 0x008fc60000800000 */
[----:B------:R-:W3:Y:S01]  /*d700*/  MUFU.TANH R54, R54 ;  /* 0x0000003600367308 */ /* 0x000ee20000002400 */
[----:B------:R-:W-:Y:S02]  /*d710*/  ISETP.GT.AND P1, PT, R14, 0x68, PT ;  /* 0x000000680e00780c */ /* 0x000fe40003f24270 */
[----:B------:R-:W-:Y:S02]  /*d720*/  FSEL R40, R40, -INF , P5 ;  /* 0xff80000028287808 */ /* 0x000fe40002800000 */
[----:B------:R-:W-:-:S03]  /*d730*/  FMNMX.FTZ R37, R24, R37, !PT ;  /* 0x0000002518257209 */ /* 0x000fc60007810000 */
[----:B------:R-:W4:Y:S01]  /*d740*/  MUFU.TANH R33, R33 ;  /* 0x0000002100217308 */ /* 0x000f220000002400 */
[----:B0-----:R-:W-:Y:S02]  /*d750*/  FSEL R43, R43, -INF , P2 ;  /* 0xff8000002b2b7808 */ /* 0x001fe40001000000 */
[----:B------:R-:W-:Y:S02]  /*d760*/  ISETP.GT.AND P2, PT, R14, 0x69, PT ;  /* 0x000000690e00780c */ /* 0x000fe40003f44270 */
[----:B-1----:R-:W-:-:S03]  /*d770*/  FSEL R44, R44, -INF , P1 ;  /* 0xff8000002c2c7808 */ /* 0x002fc60000800000 */
[----:B------:R-:W0:Y:S01]  /*d780*/  MUFU.TANH R46, R46 ;  /* 0x0000002e002e7308 */ /* 0x000e220000002400 */
[----:B------:R-:W-:Y:S01]  /*d790*/  FMNMX.FTZ R37, R40, R37, !PT ;  /* 0x0000002528257209 */ /* 0x000fe20007810000 */
[----:B------:R-:W-:Y:S01]  /*d7a0*/  FMUL.FTZ R36, R38, UR4 ;  /* 0x0000000426247c20 */ /* 0x000fe20008410000 */
[----:B------:R-:W-:-:S05]  /*d7b0*/  FSEL R20, R20, -INF , P3 ;  /* 0xff80000014147808 */ /* 0x000fca0001800000 */
[----:B------:R-:W1:Y:S01]  /*d7c0*/  MUFU.TANH R47, R47 ;  /* 0x0000002f002f7308 */ /* 0x000e620000002400 */
[----:B------:R-:W-:Y:S01]  /*d7d0*/  FMUL.FTZ R35, R35, UR4 ;  /* 0x0000000423237c20 */ /* 0x000fe20008410000 */
[----:B------:R-:W-:-:S06]  /*d7e0*/  ISETP.GT.AND P3, PT, R14, 0x70, PT ;  /* 0x000000700e00780c */ /* 0x000fcc0003f64270 */
[----:B------:R-:W1:Y:S01]  /*d7f0*/  MUFU.TANH R74, R74 ;  /* 0x0000004a004a7308 */ /* 0x000e620000002400 */
[----:B--2---:R-:W-:Y:S01]  /*d800*/  FSEL R45, R45, -INF , P2 ;  /* 0xff8000002d2d7808 */ /* 0x004fe20001000000 */
[----:B------:R-:W-:Y:S01]  /*d810*/  FMUL.FTZ R25, R25, UR4 ;  /* 0x0000000419197c20 */ /* 0x000fe20008410000 */
[----:B------:R-:W-:-:S05]  /*d820*/  FMNMX.FTZ R38, R44, R37, !PT ;  /* 0x000000252c267209 */ /* 0x000fca0007810000 */
[----:B------:R-:W2:Y:S01]  /*d830*/  MUFU.TANH R55, R55 ;  /* 0x0000003700377308 */ /* 0x000ea20000002400 */
[----:B------:R-:W-:Y:S02]  /*d840*/  FSEL R41, R41, -INF , P4 ;  /* 0xff80000029297808 */ /* 0x000fe40002000000 */
[----:B------:R-:W-:Y:S02]  /*d850*/  ISETP.GT.AND P4, PT, R14, 0x71, PT ;  /* 0x000000710e00780c */ /* 0x000fe40003f84270 */
[----:B------:R-:W-:-:S03]  /*d860*/  FMNMX.FTZ R97, R45, R38, !PT ;  /* 0x000000262d617209 */ /* 0x000fc60007810000 */
[----:B------:R-:W2:Y:S01]  /*d870*/  MUFU.TANH R95, R95 ;  /* 0x0000005f005f7308 */ /* 0x000ea20000002400 */
[----:B---3--:R-:W-:Y:S01]  /*d880*/  FSEL R54, R54, -INF , P5 ;  /* 0xff80000036367808 */ /* 0x008fe20002800000 */
[----:B------:R-:W-:Y:S01]  /*d890*/  FMUL.FTZ R28, R28, UR4 ;  /* 0x000000041c1c7c20 */ /* 0x000fe20008410000 */
[----:B------:R-:W-:-:S05]  /*d8a0*/  ISETP.GT.AND P5, PT, R14, 0x78, PT ;  /* 0x000000780e00780c */ /* 0x000fca0003fa4270 */
[----:B------:R3:W2:Y:S01]  /*d8b0*/  MUFU.TANH R15, R34 ;  /* 0x00000022000f7308 */ /* 0x0006a20000002400 */
[----:B----4-:R-:W-:Y:S01]  /*d8c0*/  FSEL R33, R33, -INF , P4 ;  /* 0xff80000021217808 */ /* 0x010fe20002000000 */
[----:B------:R-:W-:Y:S01]  /*d8d0*/  FMUL.FTZ R96, R29, UR4 ;  /* 0x000000041d607c20 */ /* 0x000fe20008410000 */
[----:B---3--:R-:W-:-:S05]  /*d8e0*/  FSEL R34, R32, -INF , P3 ;  /* 0xff80000020227808 */ /* 0x008fca0001800000 */
[----:B------:R-:W3:Y:S01]  /*d8f0*/  MUFU.TANH R35, R35 ;  /* 0x0000002300237308 */ /* 0x000ee20000002400 */
[----:B------:R-:W-:-:S07]  /*d900*/  FMNMX.FTZ R32, R34, R97, !PT ;  /* 0x0000006122207209 */ /* 0x000fce0007810000 */
[----:B------:R-:W4:Y:S01]  /*d910*/  MUFU.TANH R25, R25 ;  /* 0x0000001900197308 */ /* 0x000f220000002400 */
[----:B0-----:R-:W-:Y:S02]  /*d920*/  FSEL R46, R46, -INF , P1 ;  /* 0xff8000002e2e7808 */ /* 0x001fe40000800000 */
[----:B-1----:R-:W-:Y:S02]  /*d930*/  FSEL R29, R47, -INF , P2 ;  /* 0xff8000002f1d7808 */ /* 0x002fe40001000000 */
[----:B------:R-:W-:-:S03]  /*d940*/  ISETP.GT.AND P1, PT, R14, 0x79, PT ;  /* 0x000000790e00780c */ /* 0x000fc60003f24270 */
[----:B------:R-:W0:Y:S01]  /*d950*/  MUFU.TANH R36, R36 ;  /* 0x0000002400247308 */ /* 0x000e220000002400 */
[----:B------:R-:W-:Y:S02]  /*d960*/  FSEL R74, R74, -INF , P5 ;  /* 0xff8000004a4a7808 */ /* 0x000fe40002800000 */
[----:B------:R-:W-:-:S05]  /*d970*/  FMNMX.FTZ R47, R33, R32, !PT ;  /* 0x00000020212f7209 */ /* 0x000fca0007810000 */
[----:B------:R3:W1:Y:S01]  /*d980*/  MUFU.TANH R37, R28 ;  /* 0x0000001c00257308 */ /* 0x0006620000002400 */
[----:B------:R-:W-:Y:S02]  /*d990*/  ISETP.GT.AND P2, PT, R14, 0x80, PT ;  /* 0x000000800e00780c */ /* 0x000fe40003f44270 */
[----:B--2---:R-:W-:Y:S02]  /*d9a0*/  FSEL R55, R55, -INF , P1 ;  /* 0xff80000037377808 */ /* 0x004fe40000800000 */
[----:B------:R-:W-:-:S03]  /*d9b0*/  FMNMX.FTZ R38, R74, R47, !PT ;  /* 0x0000002f4a267209 */ /* 0x000fc60007810000 */
[----:B------:R-:W2:Y:S01]  /*d9c0*/  MUFU.TANH R96, R96 ;  /* 0x0000006000607308 */ /* 0x000ea20000002400 */
[----:B------:R-:W-:Y:S02]  /*d9d0*/  FSEL R32, R95, -INF , P3 ;  /* 0xff8000005f207808 */ /* 0x000fe40001800000 */
[C---:B------:R-:W-:Y:S02]  /*d9e0*/  ISETP.GT.AND P3, PT, R14.reuse, 0x81, PT ;  /* 0x000000810e00780c */ /* 0x040fe40003f64270 */
[----:B------:R-:W-:Y:S02]  /*d9f0*/  FSEL R47, R15, -INF , P2 ;  /* 0xff8000000f2f7808 */ /* 0x000fe40001000000 */
[----:B------:R-:W-:Y:S02]  /*da00*/  FMNMX.FTZ R98, R55, R38, !PT ;  /* 0x0000002637627209 */ /* 0x000fe40007810000 */
[----:B---3--:R-:W-:Y:S02]  /*da10*/  FSEL R28, R35, -INF , P4 ;  /* 0xff800000231c7808 */ /* 0x008fe40002000000 */
[----:B------:R-:W-:-:S02]  /*da20*/  ISETP.GT.AND P4, PT, R14, 0x88, PT ;  /* 0x000000880e00780c */ /* 0x000fc40003f84270 */
[----:B----4-:R-:W-:Y:S02]  /*da30*/  FSEL R38, R25, -INF , P3 ;  /* 0xff80000019267808 */ /* 0x010fe40001800000 */
[----:B------:R-:W-:Y:S02]  /*da40*/  FMNMX.FTZ R15, R47, R98, !PT ;  /* 0x000000622f0f7209 */ /* 0x000fe40007810000 */
[----:B0-----:R-:W-:Y:S02]  /*da50*/  FSEL R25, R36, -INF , P5 ;  /* 0xff80000024197808 */ /* 0x001fe40002800000 */
[----:B------:R-:W-:Y:S02]  /*da60*/  ISETP.GT.AND P5, PT, R14, 0x89, PT ;  /* 0x000000890e00780c */ /* 0x000fe40003fa4270 */
[----:B-1----:R-:W-:Y:S02]  /*da70*/  FSEL R37, R37, -INF , P4 ;  /* 0xff80000025257808 */ /* 0x002fe40002000000 */
[----:B------:R-:W-:-:S02]  /*da80*/  FMNMX.FTZ R14, R38, R15, !PT ;  /* 0x0000000f260e7209 */ /* 0x000fc40007810000 */
[----:B--2---:R-:W-:Y:S02]  /*da90*/  FSEL R35, R96, -INF , P5 ;  /* 0xff80000060237808 */ /* 0x004fe40002800000 */
[----:B------:R-:W-:-:S04]  /*daa0*/  FMNMX.FTZ R14, R37, R14, !PT ;  /* 0x0000000e250e7209 */ /* 0x000fc80007810000 */
[----:B------:R-:W-:-:S05]  /*dab0*/  FMNMX.FTZ R95, R35, R14, !PT ;  /* 0x0000000e235f7209 */ /* 0x000fca0007810000 */
[----:B------:R-:W0:Y:S02]  /*dac0*/  SHFL.BFLY PT, R14, R95, 0x2, 0x1f ;  /* 0x0c401f005f0e7f89 */ /* 0x000e2400000e0000 */
[----:B0-----:R-:W-:-:S05]  /*dad0*/  FMNMX.FTZ R98, R95, R14, !PT ;  /* 0x0000000e5f627209 */ /* 0x001fca0007810000 */
[----:B------:R-:W0:Y:S01]  /*dae0*/  SHFL.BFLY PT, R15, R98, 0x1, 0x1f ;  /* 0x0c201f00620f7f89 */ /* 0x000e2200000e0000 */
[----:B------:R-:W-:Y:S01]  /*daf0*/  FMUL.FTZ R97, R26, UR4 ;  /* 0x000000041a617c20 */ /* 0x000fe20008410000 */
[----:B0-----:R-:W-:Y:S01]  /*db00*/  FMNMX.FTZ R14, R98, R15, !PT ;  /* 0x0000000f620e7209 */ /* 0x001fe20007810000 */
[----:B------:R-:W-:-:S03]  /*db10*/  IMAD.U32 R15, RZ, RZ, UR5 ;  /* 0x00000005ff0f7e24 */ /* 0x000fc6000f8e00ff */
[C---:B------:R-:W-:Y:S01]  /*db20*/  FSETP.NEU.FTZ.AND P6, PT, R14.reuse, -INF , PT ;  /* 0xff8000000e00780b */ /* 0x040fe20003fdd000 */
[----:B------:R-:W-:Y:S01]  /*db30*/  FMUL.FTZ R36, R14, R15 ;  /* 0x0000000f0e247220 */ /* 0x000fe20000410000 */
[----:B------:R-:W-:-:S04]  /*db40*/  FMUL.FTZ R98, R27, UR4 ;  /* 0x000000041b627c20 */ /* 0x000fc80008410000 */
[----:B------:R-:W-:-:S05]  /*db50*/  FSEL R36, R36, RZ, P6 ;  /* 0x000000ff24247208 */ /* 0x000fca0003000000 */
[-CC-:B------:R-:W-:Y:S01]  /*db60*/  FFMA.FTZ R27, R88, R15.reuse, -R36.reuse ;  /* 0x0000000f581b7223 */ /* 0x180fe20000010824 */
[----:B------:R-:W-:Y:S01]  /*db70*/  FMNMX.FTZ R88, R89, R90, !PT ;  /* 0x0000005a59587209 */ /* 0x000fe20007810000 */
[----:B------:R-:W-:-:S03]  /*db80*/  FFMA.FTZ R26, R21, R15, -R36 ;  /* 0x0000000f151a7223 */ /* 0x000fc60000010824 */
[----:B------:R-:W-:-:S04]  /*db90*/  FMNMX.FTZ R21, R93, R88, !PT ;  /* 0x000000585d157209 */ /* 0x000fc80007810000 */
[----:B------:R-:W-:-:S04]  /*dba0*/  FMNMX.FTZ R21, R94, R21, !PT ;  /* 0x000000155e157209 */ /* 0x000fc80007810000 */
[----:B------:R-:W-:-:S04]  /*dbb0*/  FMNMX.FTZ R88, R82, R21, !PT ;  /* 0x0000001552587209 */ /* 0x000fc80007810000 */
[----:B------:R-:W-:Y:S01]  /*dbc0*/  FMNMX.FTZ R21, R83, R88, !PT ;  /* 0x0000005853157209 */ /* 0x000fe20007810000 */
[----:B------:R-:W-:-:S03]  /*dbd0*/  FMUL.FTZ R96, R39, UR4 ;  /* 0x0000000427607c20 */ /* 0x000fc60008410000 */
[----:B------:R-:W-:Y:S01]  /*dbe0*/  FMNMX.FTZ R88, R86, R21, !PT ;  /* 0x0000001556587209 */ /* 0x000fe20007810000 */
[----:B------:R-:W-:-:S03]  /*dbf0*/  FFMA.FTZ R39, R72, R15, -R36 ;  /* 0x0000000f48277223 */ /* 0x000fc60000010824 */
        /* <DEDUP_REMOVED lines=8> */
[----:B------:R0:W-:Y:S03]  /*dc80*/  MUFU.EX2 R88, R39 ;  /* 0x0000002700587308 */ /* 0x0001e60000000800 */
[----:B------:R-:W-:Y:S01]  /*dc90*/  FMNMX.FTZ R21, R71, R72, !PT ;  /* 0x0000004847157209 */ /* 0x000fe20007810000 */
[----:B0-----:R-:W-:-:S03]  /*dca0*/  FFMA.FTZ R39, R64, R15, -R36 ;  /* 0x0000000f40277223 */ /* 0x001fc60000010824 */
[----:B------:R-:W-:-:S04]  /*dcb0*/  FMNMX.FTZ R64, R58, R21, !PT ;  /* 0x000000153a407209 */ /* 0x000fc80007810000 */
[----:B------:R-:W-:Y:S01]  /*dcc0*/  FMNMX.FTZ R21, R59, R64, !PT ;  /* 0x000000403b157209 */ /* 0x000fe20007810000 */
[----:B------:R-:W-:-:S03]  /*dcd0*/  FMUL.FTZ R99, R30, UR4 ;  /* 0x000000041e637c20 */ /* 0x000fc60008410000 */
[----:B------:R-:W-:Y:S01]  /*dce0*/  FMNMX.FTZ R72, R62, R21, !PT ;  /* 0x000000153e487209 */ /* 0x000fe20007810000 */
[-CC-:B------:R-:W-:Y:S01]  /*dcf0*/  FFMA.FTZ R30, R91, R15.reuse, -R36.reuse ;  /* 0x0000000f5b1e7223 */ /* 0x180fe20000010824 */
[-CC-:B------:R-:W-:Y:S02]  /*dd00*/  FFMA.FTZ R91, R73, R15.reuse, -R36.reuse ;  /* 0x0000000f495b7223 */ /* 0x180fe40000010824 */
[----:B------:R-:W-:Y:S01]  /*dd10*/  FMNMX.FTZ R21, R63, R72, !PT ;  /* 0x000000483f157209 */ /* 0x000fe20007810000 */
[-CC-:B------:R-:W-:Y:S01]  /*dd20*/  FFMA.FTZ R73, R65, R15.reuse, -R36.reuse ;  /* 0x0000000f41497223 */ /* 0x180fe20000010824 */
[----:B------:R-:W-:Y:S02]  /*dd30*/  FFMA.FTZ R65, R68, R15, -R36 ;  /* 0x0000000f44417223 */ /* 0x000fe40000010824 */
        /* <DEDUP_REMOVED lines=8> */
[----:B------:R-:W-:-:S04]  /*ddc0*/  FMNMX.FTZ R56, R20, R21, !PT ;  /* 0x0000001514387209 */ /* 0x000fc80007810000 */
[----:B------:R-:W-:Y:S01]  /*ddd0*/  FMNMX.FTZ R21, R41, R56, !PT ;  /* 0x0000003829157209 */ /* 0x000fe20007810000 */
[----:B------:R-:W0:Y:S03]  /*dde0*/  MUFU.TANH R96, R96 ;  /* 0x0000006000607308 */ /* 0x000e260000002400 */
[----:B------:R-:W-:-:S04]  /*ddf0*/  FMNMX.FTZ R21, R54, R21, !PT ;  /* 0x0000001536157209 */ /* 0x000fc80007810000 */
[----:B------:R-:W-:Y:S01]  /*de00*/  FMNMX.FTZ R56, R46, R21, !PT ;  /* 0x000000152e387209 */ /* 0x000fe20007810000 */
[----:B------:R-:W1:Y:S03]  /*de10*/  MUFU.TANH R97, R97 ;  /* 0x0000006100617308 */ /* 0x000e660000002400 */
[----:B------:R-:W-:-:S04]  /*de20*/  FMNMX.FTZ R21, R29, R56, !PT ;  /* 0x000000381d157209 */ /* 0x000fc80007810000 */
[----:B------:R-:W-:Y:S01]  /*de30*/  FMNMX.FTZ R21, R32, R21, !PT ;  /* 0x0000001520157209 */ /* 0x000fe20007810000 */
[----:B------:R-:W2:Y:S03]  /*de40*/  MUFU.TANH R98, R98 ;  /* 0x0000006200627308 */ /* 0x000ea60000002400 */
[----:B------:R-:W-:-:S05]  /*de50*/  FMNMX.FTZ R56, R28, R21, !PT ;  /* 0x000000151c387209 */ /* 0x000fca0007810000 */
[----:B------:R-:W3:Y:S01]  /*de60*/  MUFU.TANH R99, R99 ;  /* 0x0000006300637308 */ /* 0x000ee20000002400 */
[----:B0-----:R-:W-:Y:S02]  /*de70*/  FSEL R96, R96, -INF , P1 ;  /* 0xff80000060607808 */ /* 0x001fe40000800000 */
[----:B------:R-:W-:-:S05]  /*de80*/  FMNMX.FTZ R21, R25, R56, !PT ;  /* 0x0000003819157209 */ /* 0x000fca0007810000 */
[----:B------:R-:W0:Y:S01]  /*de90*/  MUFU.TANH R100, R100 ;  /* 0x0000006400647308 */ /* 0x000e220000002400 */
[----:B-1----:R-:W-:Y:S02]  /*dea0*/  FSEL R97, R97, -INF , P2 ;  /* 0xff80000061617808 */ /* 0x002fe40001000000 */
[----:B------:R-:W-:Y:S02]  /*deb0*/  FMNMX.FTZ R56, R96, R21, !PT ;  /* 0x0000001560387209 */ /* 0x000fe40007810000 */
[----:B--2---:R-:W-:Y:S02]  /*dec0*/  FSEL R98, R98, -INF , P3 ;  /* 0xff80000062627808 */ /* 0x004fe40001800000 */
[----:B------:R-:W-:Y:S02]  /*ded0*/  FMNMX.FTZ R21, R97, R56, !PT ;  /* 0x0000003861157209 */ /* 0x000fe40007810000 */
[----:B---3--:R-:W-:Y:S02]  /*dee0*/  FSEL R99, R99, -INF , P4 ;  /* 0xff80000063637808 */ /* 0x008fe40002000000 */
[----:B------:R-:W-:-:S04]  /*def0*/  FMNMX.FTZ R56, R98, R21, !PT ;  /* 0x0000001562387209 */ /* 0x000fc80007810000 */
[----:B------:R-:W-:Y:S02]  /*df00*/  FMNMX.FTZ R21, R99, R56, !PT ;  /* 0x0000003863157209 */ /* 0x000fe40007810000 */
[----:B0-----:R-:W-:-:S04]  /*df10*/  FSEL R100, R100, -INF , P5 ;  /* 0xff80000064647808 */ /* 0x001fc80002800000 */
[----:B------:R-:W-:Y:S01]  /*df20*/  FMNMX.FTZ R21, R100, R21, !PT ;  /* 0x0000001564157209 */ /* 0x000fe20007810000 */
[----:B------:R-:W-:-:S04]  /*df30*/  FFMA.FTZ R56, R42, R15, -R36 ;  /* 0x0000000f2a387223 */ /* 0x000fc80000010824 */
[----:B------:R-:W0:Y:S01]  /*df40*/  SHFL.BFLY PT, R42, R21, 0x2, 0x1f ;  /* 0x0c401f00152a7f89 */ /* 0x000e2200000e0000 */
[-CC-:B------:R-:W-:Y:S01]  /*df50*/  FFMA.FTZ R72, R57, R15.reuse, -R36.reuse ;  /* 0x0000000f39487223 */ /* 0x180fe20000010824 */
[----:B------:R-:W-:Y:S01]  /*df60*/  FFMA.FTZ R57, R24, R15, -R36 ;  /* 0x0000000f18397223 */ /* 0x000fe20000010824 */
[----:B0-----:R-:W-:-:S05]  /*df70*/  FMNMX.FTZ R24, R21, R42, !PT ;  /* 0x0000002a15187209 */ /* 0x001fca0007810000 */
[----:B------:R-:W0:Y:S01]  /*df80*/  SHFL.BFLY PT, R21, R24, 0x1, 0x1f ;  /* 0x0c201f0018157f89 */ /* 0x000e2200000e0000 */
[----:B------:R-:W1:Y:S01]  /*df90*/  S2R R101, SR_TID.X ;  /* 0x0000000000657919 */ /* 0x000e620000002100 */
[----:B------:R2:W-:Y:S02]  /*dfa0*/  MUFU.EX2 R64, R73 ;  /* 0x0000004900407308 */ /* 0x0005e40000000800 */
[-CC-:B--2---:R-:W-:Y:S01]  /*dfb0*/  FFMA.FTZ R73, R44, R15.reuse, -R36.reuse ;  /* 0x0000000f2c497223 */ /* 0x184fe20000010824 */
[----:B------:R-:W-:Y:S01]  /*dfc0*/  FFMA.FTZ R44, R74, R15, -R36 ;  /* 0x0000000f4a2c7223 */ /* 0x000fe20000010824 */
[----:B0-----:R-:W-:-:S04]  /*dfd0*/  FMNMX.FTZ R74, R24, R21, !PT ;  /* 0x00000015184a7209 */ /* 0x001fc80007810000 */
[C---:B------:R-:W-:Y:S01]  /*dfe0*/  FSETP.NEU.FTZ.AND P1, PT, R74.reuse, -INF , PT ;  /* 0xff8000004a00780b */ /* 0x040fe20003f3d000 */
[-C--:B------:R-:W-:Y:S01]  /*dff0*/  FMUL.FTZ R24, R74, R15.reuse ;  /* 0x0000000f4a187220 */ /* 0x080fe20000410000 */
[----:B------:R0:W-:Y:S01]  /*e000*/  MUFU.EX2 R68, R76 ;  /* 0x0000004c00447308 */ /* 0x0001e20000000800 */
[-CC-:B------:R-:W-:Y:S01]  /*e010*/  FFMA.FTZ R95, R77, R15.reuse, -R36.reuse ;  /* 0x0000000f4d5f7223 */ /* 0x180fe20000010824 */
[-CC-:B------:R-:W-:Y:S02]  /*e020*/  FFMA.FTZ R77, R45, R15.reuse, -R36.reuse ;  /* 0x0000000f2d4d7223 */ /* 0x180fe40000010824 */
[----:B------:R-:W-:Y:S01]  /*e030*/  FSEL R24, R24, RZ, P1 ;  /* 0x000000ff18187208 */ /* 0x000fe20000800000 */
[-CC-:B------:R-:W-:Y:S01]  /*e040*/  FFMA.FTZ R80, R80, R15.reuse, -R36.reuse ;  /* 0x0000000f50507223 */ /* 0x180fe20000010824 */
[-CC-:B------:R-:W-:Y:S01]  /*e050*/  FFMA.FTZ R81, R81, R15.reuse, -R36.reuse ;  /* 0x0000000f51517223 */ /* 0x180fe20000010824 */
[-CC-:B------:R-:W-:Y:S01]  /*e060*/  FFMA.FTZ R84, R84, R15.reuse, -R36.reuse ;  /* 0x0000000f54547223 */ /* 0x180fe20000010824 */
[-CC-:B0-----:R-:W-:Y:S01]  /*e070*/  FFMA.FTZ R76, R61, R15.reuse, -R36.reuse ;  /* 0x0000000f3d4c7223 */ /* 0x181fe20000010824 */
        /* <DEDUP_REMOVED lines=13> */
[-CC-:B------:R-:W-:Y:S01]  /*e150*/  FFMA.FTZ R33, R89, R15.reuse, -R24.reuse ;  /* 0x0000000f59217223 */ /* 0x180fe20000010818 */
[-CC-:B------:R-:W-:Y:S01]  /*e160*/  FFMA.FTZ R35, R90, R15.reuse, -R24.reuse ;  /* 0x0000000f5a237223 */ /* 0x180fe20000010818 */
[----:B------:R-:W-:Y:S01]  /*e170*/  MUFU.EX2 R26, R26 ;  /* 0x0000001a001a7308 */ /* 0x000fe20000000800 */
[-CC-:B------:R-:W-:Y:S01]  /*e180*/  FFMA.FTZ R37, R93, R15.reuse, -R24.reuse ;  /* 0x0000000f5d257223 */ /* 0x180fe20000010818 */
[----:B------:R-:W-:Y:S01]  /*e190*/  FFMA.FTZ R55, R94, R15, -R24 ;  /* 0x0000000f5e377223 */ /* 0x000fe20000010818 */
[----:B-1----:R-:W-:-:S05]  /*e1a0*/  LOP3.LUT R101, R101, 0x7f, RZ, 0xc0, !PT ;  /* 0x0000007f65657812 */ /* 0x002fca00078ec0ff */
[----:B------:R-:W0:Y:S01]  /*e1b0*/  MUFU.EX2 R27, R27 ;  /* 0x0000001b001b7308 */ /* 0x000e220000000800 */
[----:B------:R-:W-:-:S07]  /*e1c0*/  FFMA.FTZ R82, R82, R15, -R24 ;  /* 0x0000000f52527223 */ /* 0x000fce0000010818 */
[----:B------:R-:W-:Y:S01]  /*e1d0*/  MUFU.EX2 R33, R33 ;  /* 0x0000002100217308 */ /* 0x000fe20000000800 */
[----:B------:R-:W-:-:S07]  /*e1e0*/  ISETP.NE.AND P1, PT, R101, RZ, PT ;  /* 0x000000ff6500720c */ /* 0x000fce0003f25270 */
[----:B------:R-:W1:Y:S08]  /*e1f0*/  MUFU.EX2 R35, R35 ;  /* 0x0000002300237308 */ /* 0x000e700000000800 */
[----:B------:R-:W2:Y:S01]  /*e200*/  MUFU.EX2 R30, R30 ;  /* 0x0000001e001e7308 */ /* 0x000ea20000000800 */
[----:B------:R-:W-:-:S07]  /*e210*/  FFMA.FTZ R83, R83, R15, -R24 ;  /* 0x0000000f53537223 */ /* 0x000fce0000010818 */
[----:B------:R-:W3:Y:S08]  /*e220*/  MUFU.EX2 R37, R37 ;  /* 0x0000002500257308 */ /* 0x000ef00000000800 */
[----:B------:R-:W4:Y:S01]  /*e230*/  MUFU.EX2 R31, R31 ;  /* 0x0000001f001f7308 */ /* 0x000f220000000800 */
[-CC-:B------:R-:W-:Y:S01]  /*e240*/  FFMA.FTZ R86, R86, R15.reuse, -R24.reuse ;  /* 0x0000000f56567223 */ /* 0x180fe20000010818 */
[----:B------:R-:W-:-:S06]  /*e250*/  FFMA.FTZ R94, R51, R15, -R24 ;  /* 0x0000000f335e7223 */ /* 0x000fcc0000010818 */
[----:B------:R-:W4:Y:S01]  /*e260*/  MUFU.EX2 R55, R55 ;  /* 0x0000003700377308 */ /* 0x000f220000000800 */
[----:B------:R-:W-:Y:S01]  /*e270*/  FFMA.FTZ R101, R43, R15, -R24 ;  /* 0x0000000f2b657223 */ /* 0x000fe20000010818 */
[----:B0-----:R-:W-:-:S06]  /*e280*/  FADD.FTZ R51, R26, R27 ;  /* 0x0000001b1a337221 */ /* 0x001fcc0000010000 */
[----:B------:R-:W0:Y:S01]  /*e290*/  MUFU.EX2 R80, R80 ;  /* 0x0000005000507308 */ /* 0x000e220000000800 */
[----:B------:R-:W-:Y:S01]  /*e2a0*/  FFMA.FTZ R43, R20, R15, -R24 ;  /* 0x0000000f142b7223 */ /* 0x000fe20000010818 */
[----:B-1----:R-:W-:-:S06]  /*e2b0*/  FADD.FTZ R20, R33, R35 ;  /* 0x0000002321147221 */ /* 0x002fcc0000010000 */
[----:B------:R-:W1:Y:S01]  /*e2c0*/  MUFU.EX2 R82, R82 ;  /* 0x0000005200527308 */ /* 0x000e620000000800 */
[-CC-:B------:R-:W-:Y:S01]  /*e2d0*/  FFMA.FTZ R87, R87, R15.reuse, -R24.reuse ;  /* 0x0000000f57577223 */ /* 0x180fe20000010818 */
[-CC-:B------:R-:W-:Y:S01]  /*e2e0*/  FFMA.FTZ R93, R54, R15.reuse, -R24.reuse ;  /* 0x0000000f365d7223 */ /* 0x180fe20000010818 */
[----:B------:R-:W-:-:S05]  /*e2f0*/  FFMA.FTZ R89, R53, R15, -R24 ;  /* 0x0000000f35597223 */ /* 0x000fca0000010818 */
[----:B------:R-:W1:Y:S01]  /*e300*/  MUFU.EX2 R81, R81 ;  /* 0x0000005100517308 */ /* 0x000e620000000800 */
[----:B--2---:R-:W-:Y:S01]  /*e310*/  FADD.FTZ R54, R30, R51 ;  /* 0x000000331e367221 */ /* 0x004fe20000010000 */
[----:B------:R-:W-:Y:S01]  /*e320*/  FFMA.FTZ R53, R66, R15, -R24 ;  /* 0x0000000f42357223 */ /* 0x000fe20000010818 */
[----:B------:R-:W-:-:S05]  /*e330*/  @!P1 VIADD R0, R0, 0x31c40 ;  /* 0x00031c4000009836 */ /* 0x000fca0000000000 */
[----:B------:R-:W2:Y:S01]  /*e340*/  MUFU.EX2 R83, R83 ;  /* 0x0000005300537308 */ /* 0x000ea20000000800 */
[-C--:B------:R-:W-:Y:S01]  /*e350*/  FFMA.FTZ R66, R67, R15.reuse, -R24 ;  /* 0x0000000f43427223 */ /* 0x080fe20000010818 */
[----:B---3--:R-:W-:Y:S01]  /*e360*/  FADD.FTZ R20, R37, R20 ;  /* 0x0000001425147221 */ /* 0x008fe20000010000 */
[----:B------:R-:W-:-:S05]  /*e370*/  FFMA.FTZ R67, R70, R15, -R24 ;  /* 0x0000000f46437223 */ /* 0x000fca0000010818 */
[----:B------:R-:W3:Y:S01]  /*e380*/  MUFU.EX2 R84, R84 ;  /* 0x0000005400547308 */ /* 0x000ee20000000800 */
[-C--:B------:R-:W-:Y:S01]  /*e390*/  FFMA.FTZ R70, R71, R15.reuse, -R24 ;  /* 0x0000000f47467223 */ /* 0x080fe20000010818 */
[----:B----4-:R-:W-:Y:S01]  /*e3a0*/  FADD.FTZ R103, R31, R54 ;  /* 0x000000361f677221 */ /* 0x010fe20000010000 */
[----:B------:R-:W-:-:S05]  /*e3b0*/  FFMA.FTZ R71, R29, R15, -R24 ;  /* 0x0000000f1d477223 */ /* 0x000fca0000010818 */
[----:B------:R-:W4:Y:S01]  /*e3c0*/  MUFU.EX2 R86, R86 ;  /* 0x0000005600567308 */ /* 0x000f220000000800 */
[----:B------:R-:W-:Y:S01]  /*e3d0*/  @!P1 PRMT R0, RZ, 0x654, R0 ;  /* 0x00000654ff009816 */ /* 0x000fe20000000000 */
[----:B------:R-:W-:Y:S01]  /*e3e0*/  FADD.FTZ R29, R55, R20 ;  /* 0x00000014371d7221 */ /* 0x000fe20000010000 */
[-CC-:B------:R-:W-:Y:S01]  /*e3f0*/  FFMA.FTZ R75, R75, R15.reuse, -R24.reuse ;  /* 0x0000000f4b4b7223 */ /* 0x180fe20000010818 */
[----:B------:R-:W-:-:S04]  /*e400*/  FFMA.FTZ R51, R32, R15, -R24 ;  /* 0x0000000f20337223 */ /* 0x000fc80000010818 */
[----:B------:R-:W4:Y:S01]  /*e410*/  MUFU.EX2 R85, R85 ;  /* 0x0000005500557308 */ /* 0x000f220000000800 */
[-CC-:B------:R-:W-:Y:S01]  /*e420*/  FFMA.FTZ R50, R50, R15.reuse, -R24.reuse ;  /* 0x0000000f32327223 */ /* 0x180fe20000010818 */
[----:B0-----:R-:W-:Y:S01]  /*e430*/  FADD.FTZ R32, R80, R103 ;  /* 0x0000006750207221 */ /* 0x001fe20000010000 */
[----:B------:R-:W-:-:S05]  /*e440*/  FFMA.FTZ R54, R28, R15, -R24 ;  /* 0x0000000f1c367223 */ /* 0x000fca0000010818 */
[----:B------:R-:W0:Y:S01]  /*e450*/  MUFU.EX2 R87, R87 ;  /* 0x0000005700577308 */ /* 0x000e220000000800 */
[----:B-1----:R-:W-:Y:S01]  /*e460*/  FADD.FTZ R28, R82, R29 ;  /* 0x0000001d521c7221 */ /* 0x002fe20000010000 */
[----:B------:R-:W-:Y:S01]  /*e470*/  FFMA.FTZ R78, R78, R15, -R24 ;  /* 0x0000000f4e4e7223 */ /* 0x000fe20000010818 */
[----:B------:R1:W-:Y:S01]  /*e480*/  @!P1 SYNCS.ARRIVE.TRANS64.RED.A1T0 RZ, [R0+URZ], RZ ;  /* 0x000000ff00ff99a7 */ /* 0x0003e2000810043f */
[----:B------:R-:W-:-:S04]  /*e490*/  FADD.FTZ R29, R81, R32 ;  /* 0x00000020511d7221 */ /* 0x000fc80000010000 */
[----:B------:R-:W0:Y:S01]  /*e4a0*/  MUFU.EX2 R89, R89 ;  /* 0x0000005900597308 */ /* 0x000e220000000800 */
[----:B------:R-:W-:-:S07]  /*e4b0*/  FFMA.FTZ R79, R79, R15, -R24 ;  /* 0x0000000f4f4f7223 */ /* 0x000fce0000010818 */
[----:B------:R-:W0:Y:S08]  /*e4c0*/  MUFU.EX2 R91, R91 ;  /* 0x0000005b005b7308 */ /* 0x000e300000000800 */
[----:B-1----:R1:W-:Y:S08]  /*e4d0*/  MUFU.EX2 R0, R50 ;  /* 0x0000003200007308 */ /* 0x0023f00000000800 */
[----:B------:R-:W0:Y:S01]  /*e4e0*/  MUFU.EX2 R75, R75 ;  /* 0x0000004b004b7308 */ /* 0x000e220000000800 */
[----:B-1----:R-:W-:Y:S01]  /*e4f0*/  FFMA.FTZ R50, R25, R15, -R24 ;  /* 0x0000000f19327223 */ /* 0x002fe20000010818 */
[----:B--2---:R-:W-:Y:S01]  /*e500*/  FADD.FTZ R25, R83, R28 ;  /* 0x0000001c53197221 */ /* 0x004fe20000010000 */
[----:B---3--:R-:W-:-:S05]  /*e510*/  FADD.FTZ R28, R84, R29 ;  /* 0x0000001d541c7221 */ /* 0x008fca0000010000 */
[----:B------:R-:W1:Y:S01]  /*e520*/  MUFU.EX2 R92, R92 ;  /* 0x0000005c005c7308 */ /* 0x000e620000000800 */
[----:B----4-:R-:W-:Y:S01]  /*e530*/  FADD.FTZ R32, R86, R25 ;  /* 0x0000001956207221 */ /* 0x010fe20000010000 */
[----:B------:R-:W-:-:S06]  /*e540*/  FADD.FTZ R25, R85, R28 ;  /* 0x0000001c55197221 */ /* 0x000fcc0000010000 */
[----:B------:R-:W2:Y:S01]  /*e550*/  MUFU.EX2 R78, R78 ;  /* 0x0000004e004e7308 */ /* 0x000ea20000000800 */
[----:B0-----:R-:W-:Y:S01]  /*e560*/  FADD.FTZ R32, R87, R32 ;  /* 0x0000002057207221 */ /* 0x001fe20000010000 */
[----:B------:R-:W-:-:S06]  /*e570*/  FADD.FTZ R28, R88, R25 ;  /* 0x00000019581c7221 */ /* 0x000fcc0000010000 */
[----:B------:R-:W0:Y:S01]  /*e580*/  MUFU.EX2 R95, R95 ;  /* 0x0000005f005f7308 */ /* 0x000e220000000800 */
[----:B------:R-:W-:-:S07]  /*e590*/  FADD.FTZ R32, R89, R32 ;  /* 0x0000002059207221 */ /* 0x000fce0000010000 */
[----:B------:R-:W3:Y:S01]  /*e5a0*/  MUFU.EX2 R79, R79 ;  /* 0x0000004f004f7308 */ /* 0x000ee20000000800 */
[-CC-:B------:R-:W-:Y:S01]  /*e5b0*/  FFMA.FTZ R58, R58, R15.reuse, -R24.reuse ;  /* 0x0000000f3a3a7223 */ /* 0x180fe20000010818 */
[-CC-:B------:R-:W-:Y:S01]  /*e5c0*/  FFMA.FTZ R59, R59, R15.reuse, -R24.reuse ;  /* 0x0000000f3b3b7223 */ /* 0x180fe20000010818 */
[----:B------:R-:W-:-:S05]  /*e5d0*/  FFMA.FTZ R62, R62, R15, -R24 ;  /* 0x0000000f3e3e7223 */ /* 0x000fca0000010818 */
[----:B------:R-:W4:Y:S01]  /*e5e0*/  MUFU.EX2 R39, R39 ;  /* 0x0000002700277308 */ /* 0x000f220000000800 */
        /* <DEDUP_REMOVED lines=9> */
[----:B------:R-:W-:Y:S01]  /*e680*/  FADD.FTZ R25, R91, R28 ;  /* 0x0000001c5b197221 */ /* 0x000fe20000010000 */
[----:B------:R-:W-:Y:S01]  /*e690*/  F2FP.F16.F32.PACK_AB R24, R27, R26 ;  /* 0x0000001a1b18723e */ /* 0x000fe200000000ff */
[----:B------:R-:W-:Y:S02]  /*e6a0*/  FADD.FTZ R27, R75, R32 ;  /* 0x000000204b1b7221 */ /* 0x000fe40000010000 */
[----:B------:R-:W4:Y:S01]  /*e6b0*/  MUFU.EX2 R66, R66 ;  /* 0x0000004200427308 */ /* 0x000f220000000800 */
[----:B------:R-:W-:Y:S01]  /*e6c0*/  F2FP.F16.F32.PACK_AB R26, R31, R30 ;  /* 0x0000001e1f1a723e */ /* 0x000fe200000000ff */
[----:B-1----:R-:W-:Y:S01]  /*e6d0*/  FADD.FTZ R30, R92, R25 ;  /* 0x000000195c1e7221 */ /* 0x002fe20000010000 */
[----:B------:R-:W-:Y:S01]  /*e6e0*/  F2FP.F16.F32.PACK_AB R28, R81, R80 ;  /* 0x00000050511c723e */ /* 0x000fe200000000ff */
[----:B--2---:R-:W-:-:S04]  /*e6f0*/  FADD.FTZ R80, R78, R27 ;  /* 0x0000001b4e507221 */ /* 0x004fc80000010000 */
[----:B------:R-:W1:Y:S08]  /*e700*/  MUFU.EX2 R65, R65 ;  /* 0x0000004100417308 */ /* 0x000e700000000800 */
[----:B------:R-:W2:Y:S08]  /*e710*/  MUFU.EX2 R67, R67 ;  /* 0x0000004300437308 */ /* 0x000eb00000000800 */
[----:B------:R0:W-:Y:S08]  /*e720*/  MUFU.EX2 R41, R94 ;  /* 0x0000005e00297308 */ /* 0x0001f00000000800 */
[----:B------:R-:W2:Y:S01]  /*e730*/  MUFU.EX2 R70, R70 ;  /* 0x0000004600467308 */ /* 0x000ea20000000800 */
[----:B0-----:R-:W-:Y:S01]  /*e740*/  FADD.FTZ R94, R95, R30 ;  /* 0x0000001e5f5e7221 */ /* 0x001fe20000010000 */
[----:B------:R-:W-:Y:S01]  /*e750*/  F2FP.F16.F32.PACK_AB R30, R85, R84 ;  /* 0x00000054551e723e */ /* 0x000fe200000000ff */
[----:B---3--:R-:W-:-:S02]  /*e760*/  FADD.FTZ R84, R79, R80 ;  /* 0x000000504f547221 */ /* 0x008fc40000010000 */
[----:B----4-:R-:W-:-:S03]  /*e770*/  FADD.FTZ R25, R39, R94 ;  /* 0x0000005e27197221 */ /* 0x010fc60000010000 */
[----:B------:R-:W0:Y:S01]  /*e780*/  MUFU.EX2 R69, R69 ;  /* 0x0000004500457308 */ /* 0x000e220000000800 */
[----:B------:R-:W-:Y:S01]  /*e790*/  FADD.FTZ R29, R53, R84 ;  /* 0x00000054351d7221 */ /* 0x000fe20000010000 */
[----:B------:R-:W-:Y:S01]  /*e7a0*/  FADD.FTZ R84, R64, R25 ;  /* 0x0000001940547221 */ /* 0x000fe20000010000 */
[----:B------:R-:W-:-:S05]  /*e7b0*/  F2FP.F16.F32.PACK_AB R32, R91, R88 ;  /* 0x000000585b20723e */ /* 0x000fca00000000ff */
[----:B------:R-:W3:Y:S01]  /*e7c0*/  MUFU.EX2 R58, R58 ;  /* 0x0000003a003a7308 */ /* 0x000ee20000000800 */
[----:B------:R-:W-:Y:S01]  /*e7d0*/  FADD.FTZ R88, R66, R29 ;  /* 0x0000001d42587221 */ /* 0x000fe20000010000 */
[----:B-1----:R-:W-:-:S06]  /*e7e0*/  FADD.FTZ R31, R65, R84 ;  /* 0x00000054411f7221 */ /* 0x002fcc0000010000 */
[----:B------:R-:W1:Y:S01]  /*e7f0*/  MUFU.EX2 R72, R72 ;  /* 0x0000004800487308 */ /* 0x000e620000000800 */
[----:B------:R-:W-:Y:S01]  /*e800*/  F2FP.F16.F32.PACK_AB R25, R35, R33 ;  /* 0x000000212319723e */ /* 0x000fe200000000ff */
[----:B--2---:R-:W-:-:S06]  /*e810*/  FADD.FTZ R35, R67, R88 ;  /* 0x0000005843237221 */ /* 0x004fcc0000010000 */
[----:B------:R-:W2:Y:S01]  /*e820*/  MUFU.EX2 R59, R59 ;  /* 0x0000003b003b7308 */ /* 0x000ea20000000800 */
[----:B------:R-:W-:Y:S01]  /*e830*/  F2FP.F16.F32.PACK_AB R29, R83, R82 ;  /* 0x00000052531d723e */ /* 0x000fe200000000ff */
[----:B------:R-:W-:-:S06]  /*e840*/  FADD.FTZ R82, R68, R31 ;  /* 0x0000001f44527221 */ /* 0x000fcc0000010000 */
[----:B------:R-:W4:Y:S01]  /*e850*/  MUFU.EX2 R60, R60 ;  /* 0x0000003c003c7308 */ /* 0x000f220000000800 */
[----:B------:R-:W-:Y:S01]  /*e860*/  F2FP.F16.F32.PACK_AB R27, R55, R37 ;  /* 0x00000025371b723e */ /* 0x000fe200000000ff */
[----:B------:R-:W-:-:S06]  /*e870*/  FADD.FTZ R37, R70, R35 ;  /* 0x0000002346257221 */ /* 0x000fcc0000010000 */
[----:B------:R-:W4:Y:S01]  /*e880*/  MUFU.EX2 R62, R62 ;  /* 0x0000003e003e7308 */ /* 0x000f220000000800 */
[----:B0-----:R-:W-:Y:S01]  /*e890*/  FADD.FTZ R55, R69, R82 ;  /* 0x0000005245377221 */ /* 0x001fe20000010000 */
[----:B------:R-:W-:-:S06]  /*e8a0*/  F2FP.F16.F32.PACK_AB R35, R79, R78 ;  /* 0x0000004e4f23723e */ /* 0x000fcc00000000ff */
[----:B------:R-:W0:Y:S01]  /*e8b0*/  MUFU.EX2 R76, R76 ;  /* 0x0000004c004c7308 */ /* 0x000e220000000800 */
[----:B---3--:R-:W-:-:S07]  /*e8c0*/  FADD.FTZ R78, R58, R37 ;  /* 0x000000253a4e7221 */ /* 0x008fce0000010000 */
[----:B------:R-:W3:Y:S01]  /*e8d0*/  MUFU.EX2 R63, R63 ;  /* 0x0000003f003f7308 */ /* 0x000ee20000000800 */
[----:B-1----:R-:W-:-:S07]  /*e8e0*/  FADD.FTZ R55, R72, R55 ;  /* 0x0000003748377221 */ /* 0x002fce0000010000 */
[----:B------:R-:W1:Y:S01]  /*e8f0*/  MUFU.EX2 R48, R48 ;  /* 0x0000003000307308 */ /* 0x000e620000000800 */
[----:B--2---:R-:W-:Y:S01]  /*e900*/  FADD.FTZ R37, R59, R78 ;  /* 0x0000004e3b257221 */ /* 0x004fe20000010000 */
[----:B----4-:R-:W-:-:S06]  /*e910*/  FADD.FTZ R55, R60, R55 ;  /* 0x000000373c377221 */ /* 0x010fcc0000010000 */
[----:B------:R-:W2:Y:S01]  /*e920*/  MUFU.EX2 R49, R49 ;  /* 0x0000003100317308 */ /* 0x000ea20000000800 */
[----:B------:R-:W-:Y:S01]  /*e930*/  FADD.FTZ R78, R62, R37 ;  /* 0x000000253e4e7221 */ /* 0x000fe20000010000 */
[----:B0-----:R-:W-:-:S06]  /*e940*/  FADD.FTZ R55, R76, R55 ;  /* 0x000000374c377221 */ /* 0x001fcc0000010000 */
[----:B------:R-:W0:Y:S01]  /*e950*/  MUFU.EX2 R52, R52 ;  /* 0x0000003400347308 */ /* 0x000e220000000800 */
[----:B------:R4:W-:Y:S01]  /*e960*/  STSM.16.M88.4 [R22+0x24300], R24 ;  /* 0x0243001816007844 */ /* 0x0009e20000000200 */
[----:B---3--:R-:W-:-:S06]  /*e970*/  FADD.FTZ R37, R63, R78 ;  /* 0x0000004e3f257221 */ /* 0x008fcc0000010000 */
[----:B------:R-:W3:Y:S01]  /*e980*/  MUFU.EX2 R20, R101 ;  /* 0x0000006500147308 */ /* 0x000ee20000000800 */
[----:B------:R-:W-:-:S07]  /*e990*/  F2FP.F16.F32.PACK_AB R31, R87, R86 ;  /* 0x00000056571f723e */ /* 0x000fce00000000ff */
[----:B------:R-:W3:Y:S01]  /*e9a0*/  MUFU.EX2 R56, R56 ;  /* 0x0000003800387308 */ /* 0x000ee20000000800 */
[----:B----4-:R-:W-:Y:S01]  /*e9b0*/  F2FP.F16.F32.PACK_AB R24, R64, R39 ;  /* 0x000000274018723e */ /* 0x010fe200000000ff */
[----:B-1----:R-:W-:Y:S01]  /*e9c0*/  FADD.FTZ R64, R48, R55 ;  /* 0x0000003730407221 */ /* 0x002fe20000010000 */
[----:B------:R-:W-:-:S05]  /*e9d0*/  F2FP.F16.F32.PACK_AB R26, R68, R65 ;  /* 0x00000041441a723e */ /* 0x000fca00000000ff */
[----:B------:R-:W1:Y:S01]  /*e9e0*/  MUFU.EX2 R43, R43 ;  /* 0x0000002b002b7308 */ /* 0x000e620000000800 */
[----:B------:R-:W-:Y:S01]  /*e9f0*/  FADD.FTZ R68, R0, R37 ;  /* 0x0000002500447221 */ /* 0x000fe20000010000 */
[----:B------:R-:W-:Y:S01]  /*ea00*/  F2FP.F16.F32.PACK_AB R33, R75, R89 ;  /* 0x000000594b21723e */ /* 0x000fe200000000ff */
[----:B--2---:R-:W-:-:S05]  /*ea10*/  FADD.FTZ R27, R49, R64 ;  /* 0x00000040311b7221 */ /* 0x004fca0000010000 */
[----:B------:R-:W2:Y:S01]  /*ea20*/  MUFU.EX2 R57, R57 ;  /* 0x0000003900397308 */ /* 0x000ea20000000800 */
[----:B------:R4:W-:Y:S07]  /*ea30*/  STSM.16.M88.4 [R22+0x25b00], R28 ;  /* 0x025b001c16007844 */ /* 0x0009ee0000000200 */
[----:B------:R0:W2:Y:S08]  /*ea40*/  MUFU.EX2 R46, R34 ;  /* 0x00000022002e7308 */ /* 0x0000b00000000800 */
[----:B------:R-:W2:Y:S01]  /*ea50*/  MUFU.EX2 R61, R61 ;  /* 0x0000003d003d7308 */ /* 0x000ea20000000800 */
[----:B0-----:R-:W-:Y:S01]  /*ea60*/  F2FP.F16.F32.PACK_AB R34, R95, R92 ;  /* 0x0000005c5f22723e */ /* 0x001fe200000000ff */
[----:B----4-:R-:W-:Y:S01]  /*ea70*/  FADD.FTZ R29, R41, R68 ;  /* 0x00000044291d7221 */ /* 0x010fe20000010000 */
[----:B------:R-:W-:-:S05]  /*ea80*/  FADD.FTZ R31, R52, R27 ;  /* 0x0000001b341f7221 */ /* 0x000fca0000010000 */
[----:B------:R-:W0:Y:S01]  /*ea90*/  MUFU.EX2 R81, R93 ;  /* 0x0000005d00517308 */ /* 0x000e220000000800 */
[----:B------:R3:W-:Y:S07]  /*eaa0*/  STSM.16.M88.4 [R22+0x27300], R32 ;  /* 0x0273002016007844 */ /* 0x0007ee0000000200 */
[----:B------:R-:W4:Y:S08]  /*eab0*/  MUFU.EX2 R73, R73 ;  /* 0x0000004900497308 */ /* 0x000f300000000800 */
[----:B------:R-:W4:Y:S01]  /*eac0*/  MUFU.EX2 R80, R90 ;  /* 0x0000005a00507308 */ /* 0x000f220000000800 */
[----:B---3--:R-:W-:Y:S01]  /*ead0*/  FADD.FTZ R32, R20, R29 ;  /* 0x0000001d14207221 */ /* 0x008fe20000010000 */
[----:B------:R-:W-:-:S03]  /*eae0*/  FADD.FTZ R34, R56, R31 ;  /* 0x0000001f38227221 */ /* 0x000fc60000010000 */
[----:B-1----:R-:W-:-:S03]  /*eaf0*/  FADD.FTZ R33, R43, R32 ;  /* 0x000000202b217221 */ /* 0x002fc60000010000 */
[----:B------:R-:W1:Y:S01]  /*eb00*/  MUFU.EX2 R77, R77 ;  /* 0x0000004d004d7308 */ /* 0x000e620000000800 */
[----:B--2---:R-:W-:Y:S01]  /*eb10*/  FADD.FTZ R34, R57, R34 ;  /* 0x0000002239227221 */ /* 0x004fe20000010000 */
[----:B------:R-:W-:-:S06]  /*eb20*/  FADD.FTZ R32, R46, R33 ;  /* 0x000000212e207221 */ /* 0x000fcc0000010000 */
[----:B------:R-:W2:Y:S01]  /*eb30*/  MUFU.EX2 R71, R71 ;  /* 0x0000004700477308 */ /* 0x000ea20000000800 */
[----:B------:R-:W-:-:S07]  /*eb40*/  FADD.FTZ R34, R61, R34 ;  /* 0x000000223d227221 */ /* 0x000fce0000010000 */
[----:B------:R-:W3:Y:S01]  /*eb50*/  MUFU.EX2 R40, R40 ;  /* 0x0000002800287308 */ /* 0x000ee20000000800 */
[----:B------:R-:W-:Y:S01]  /*eb60*/  F2FP.F16.F32.PACK_AB R25, R66, R53 ;  /* 0x000000354219723e */ /* 0x000fe200000000ff */
[----:B0-----:R-:W-:Y:S01]  /*eb70*/  FADD.FTZ R33, R81, R32 ;  /* 0x0000002051217221 */ /* 0x001fe20000010000 */
[----:B------:R-:W-:-:S05]  /*eb80*/  F2FP.F16.F32.PACK_AB R27, R70, R67 ;  /* 0x00000043461b723e */ /* 0x000fca00000000ff */
[----:B------:R-:W-:Y:S01]  /*eb90*/  MUFU.EX2 R51, R51 ;  /* 0x0000003300337308 */ /* 0x000fe20000000800 */
[----:B----4-:R-:W-:-:S07]  /*eba0*/  FADD.FTZ R34, R73, R34 ;  /* 0x0000002249227221 */ /* 0x010fce0000010000 */
[----:B------:R-:W0:Y:S01]  /*ebb0*/  MUFU.EX2 R42, R42 ;  /* 0x0000002a002a7308 */ /* 0x000e220000000800 */
[----:B------:R-:W-:Y:S01]  /*ebc0*/  FADD.FTZ R32, R80, R33 ;  /* 0x0000002150207221 */ /* 0x000fe20000010000 */
[----:B------:R1:W-:Y:S06]  /*ebd0*/  STSM.16.M88.4 [R22+0x28b00], R24 ;  /* 0x028b001816007844 */ /* 0x0003ec0000000200 */
[----:B------:R-:W4:Y:S01]  /*ebe0*/  MUFU.EX2 R54, R54 ;  /* 0x0000003600367308 */ /* 0x000f220000000800 */
[----:B------:R-:W-:Y:S02]  /*ebf0*/  F2FP.F16.F32.PACK_AB R28, R72, R69 ;  /* 0x00000045481c723e */ /* 0x000fe400000000ff */
[----:B------:R-:W-:-:S05]  /*ec00*/  F2FP.F16.F32.PACK_AB R30, R76, R60 ;  /* 0x0000003c4c1e723e */ /* 0x000fca00000000ff */
[----:B------:R-:W4:Y:S01]  /*ec10*/  MUFU.EX2 R44, R44 ;  /* 0x0000002c002c7308 */ /* 0x000f220000000800 */
[----:B------:R-:W-:Y:S01]  /*ec20*/  F2FP.F16.F32.PACK_AB R29, R59, R58 ;  /* 0x0000003a3b1d723e */ /* 0x000fe200000000ff */
[----:B-1----:R-:W-:Y:S01]  /*ec30*/  FADD.FTZ R25, R77, R34 ;  /* 0x000000224d197221 */ /* 0x002fe20000010000 */
[----:B------:R-:W-:-:S05]  /*ec40*/  F2FP.F16.F32.PACK_AB R31, R63, R62 ;  /* 0x0000003e3f1f723e */ /* 0x000fca00000000ff */
[----:B------:R-:W1:Y:S01]  /*ec50*/  MUFU.EX2 R50, R50 ;  /* 0x0000003200327308 */ /* 0x000e620000000800 */
[----:B--2---:R-:W-:Y:S01]  /*ec60*/  FADD.FTZ R32, R71, R32 ;  /* 0x0000002047207221 */ /* 0x004fe20000010000 */
[----:B---3--:R-:W-:-:S06]  /*ec70*/  FADD.FTZ R27, R40, R25 ;  /* 0x00000019281b7221 */ /* 0x008fcc0000010000 */
[----:B------:R-:W2:Y:S01]  /*ec80*/  MUFU.EX2 R45, R45 ;  /* 0x0000002d002d7308 */ /* 0x000ea20000000800 */
[----:B------:R3:W-:Y:S07]  /*ec90*/  STSM.16.M88.4 [R22+0x2a300], R28 ;  /* 0x02a3001c16007844 */ /* 0x0007ee0000000200 */
[----:B------:R-:W2:Y:S01]  /*eca0*/  MUFU.EX2 R35, R96 ;  /* 0x0000006000237308 */ /* 0x000ea20000000800 */
[----:B0-----:R-:W-:-:S07]  /*ecb0*/  FADD.FTZ R33, R42, R27 ;  /* 0x0000001b2a217221 */ /* 0x001fce0000010000 */
[----:B------:R-:W0:Y:S01]  /*ecc0*/  MUFU.EX2 R47, R47 ;  /* 0x0000002f002f7308 */ /* 0x000e220000000800 */
[----:B---3--:R-:W-:Y:S01]  /*ecd0*/  FADD.FTZ R31, R51, R32 ;  /* 0x00000020331f7221 */ /* 0x008fe20000010000 */
[----:B------:R-:W-:-:S06]  /*ece0*/  F2FP.F16.F32.PACK_AB R25, R41, R0 ;  /* 0x000000002919723e */ /* 0x000fcc00000000ff */
[----:B------:R-:W3:Y:S01]  /*ecf0*/  MUFU.EX2 R97, R97 ;  /* 0x0000006100617308 */ /* 0x000ee20000000800 */
[----:B----4-:R-:W-:Y:S01]  /*ed00*/  FADD.FTZ R37, R54, R31 ;  /* 0x0000001f36257221 */ /* 0x010fe20000010000 */
[----:B------:R-:W-:-:S06]  /*ed10*/  FADD.FTZ R0, R44, R33 ;  /* 0x000000212c007221 */ /* 0x000fcc0000010000 */
[----:B------:R-:W4:Y:S01]  /*ed20*/  MUFU.EX2 R38, R38 ;  /* 0x0000002600267308 */ /* 0x000f220000000800 */
[----:B------:R-:W-:Y:S01]  /*ed30*/  F2FP.F16.F32.PACK_AB R27, R43, R20 ;  /* 0x000000142b1b723e */ /* 0x000fe200000000ff */
[----:B-1----:R-:W-:-:S06]  /*ed40*/  FADD.FTZ R20, R50, R37 ;  /* 0x0000002532147221 */ /* 0x002fcc0000010000 */
[----:B------:R-:W-:Y:S01]  /*ed50*/  MUFU.EX2 R21, R21 ;  /* 0x0000001500157308 */ /* 0x000fe20000000800 */
[----:B--2---:R-:W-:-:S07]  /*ed60*/  FADD.FTZ R0, R45, R0 ;  /* 0x000000002d007221 */ /* 0x004fce0000010000 */
[----:B------:R-:W-:Y:S08]  /*ed70*/  MUFU.EX2 R36, R36 ;  /* 0x0000002400247308 */ /* 0x000ff00000000800 */
[----:B------:R-:W1:Y:S08]  /*ed80*/  MUFU.EX2 R98, R98 ;  /* 0x0000006200627308 */ /* 0x000e700000000800 */
[----:B------:R-:W-:Y:S08]  /*ed90*/  MUFU.EX2 R99, R99 ;  /* 0x0000006300637308 */ /* 0x000ff00000000800 */
[----:B------:R-:W2:Y:S01]  /*eda0*/  MUFU.EX2 R100, R100 ;  /* 0x0000006400647308 */ /* 0x000ea20000000800 */
[----:B------:R-:W-:Y:S01]  /*edb0*/  FADD.FTZ R20, R35, R20 ;  /* 0x0000001423147221 */ /* 0x000fe20000010000 */
[----:B------:R-:W-:Y:S01]  /*edc0*/  F2FP.F16.F32.PACK_AB R24, R49, R48 ;  /* 0x000000303118723e */ /* 0x000fe200000000ff */
[----:B0-----:R-:W-:Y:S01]  /*edd0*/  FADD.FTZ R33, R47, R0 ;  /* 0x000000002f217221 */ /* 0x001fe20000010000 */
[----:B------:R-:W-:Y:S01]  /*ede0*/  F2FP.F16.F32.PACK_AB R26, R56, R52 ;  /* 0x00000034381a723e */ /* 0x000fe200000000ff */
[----:B---3--:R-:W-:Y:S01]  /*edf0*/  FADD.FTZ R37, R97, R20 ;  /* 0x0000001461257221 */ /* 0x008fe20000010000 */
[----:B------:R-:W-:Y:S01]  /*ee00*/  F2FP.F16.F32.PACK_AB R28, R61, R57 ;  /* 0x000000393d1c723e */ /* 0x000fe200000000ff */
[----:B----4-:R-:W-:Y:S01]  /*ee10*/  FADD.FTZ R0, R38, R33 ;  /* 0x0000002126007221 */ /* 0x010fe20000010000 */
[----:B------:R-:W-:Y:S01]  /*ee20*/  F2FP.F16.F32.PACK_AB R30, R77, R73 ;  /* 0x000000494d1e723e */ /* 0x000fe200000000ff */
[----:B------:R0:W-:Y:S01]  /*ee30*/  STSM.16.M88.4 [R22+0x2bb00], R24 ;  /* 0x02bb001816007844 */ /* 0x0001e20000000200 */
[----:B------:R-:W-:-:S02]  /*ee40*/  F2FP.F16.F32.PACK_AB R29, R81, R46 ;  /* 0x0000002e511d723e */ /* 0x000fc400000000ff */
[----:B------:R-:W-:Y:S01]  /*ee50*/  F2FP.F16.F32.PACK_AB R31, R71, R80 ;  /* 0x00000050471f723e */ /* 0x000fe200000000ff */
[----:B-1----:R-:W-:Y:S01]  /*ee60*/  FADD.FTZ R20, R98, R37 ;  /* 0x0000002562147221 */ /* 0x002fe20000010000 */
[----:B------:R-:W-:Y:S02]  /*ee70*/  F2FP.F16.F32.PACK_AB R32, R42, R40 ;  /* 0x000000282a20723e */ /* 0x000fe400000000ff */
[----:B------:R-:W-:Y:S02]  /*ee80*/  F2FP.F16.F32.PACK_AB R34, R45, R44 ;  /* 0x0000002c2d22723e */ /* 0x000fe400000000ff */
[----:B------:R-:W-:Y:S02]  /*ee90*/  F2FP.F16.F32.PACK_AB R33, R54, R51 ;  /* 0x000000333621723e */ /* 0x000fe400000000ff */
[----:B------:R-:W-:Y:S01]  /*eea0*/  F2FP.F16.F32.PACK_AB R35, R35, R50 ;  /* 0x000000322323723e */ /* 0x000fe200000000ff */
[----:B------:R1:W-:Y:S01]  /*eeb0*/  STSM.16.M88.4 [R22+0x2d300], R28 ;  /* 0x02d3001c16007844 */ /* 0x0003e20000000200 */
[----:B0-----:R-:W-:-:S02]  /*eec0*/  F2FP.F16.F32.PACK_AB R24, R38, R47 ;  /* 0x0000002f2618723e */ /* 0x001fc400000000ff */
[----:B------:R-:W-:Y:S02]  /*eed0*/  F2FP.F16.F32.PACK_AB R25, R98, R97 ;  /* 0x000000616219723e */ /* 0x000fe400000000ff */
[----:B------:R-:W-:Y:S02]  /*eee0*/  F2FP.F16.F32.PACK_AB R26, R36, R21 ;  /* 0x00000015241a723e */ /* 0x000fe400000000ff */
[----:B--2---:R-:W-:Y:S01]  /*eef0*/  F2FP.F16.F32.PACK_AB R27, R100, R99 ;  /* 0x00000063641b723e */ /* 0x004fe200000000ff */
[----:B------:R-:W-:Y:S01]  /*ef00*/  FADD.FTZ R21, R21, R0 ;  /* 0x0000000015157221 */ /* 0x000fe20000010000 */
[----:B------:R0:W-:Y:S01]  /*ef10*/  STSM.16.M88.4 [R22+0x2eb00], R32 ;  /* 0x02eb002016007844 */ /* 0x0001e20000000200 */
[----:B------:R-:W-:-:S03]  /*ef20*/  FADD.FTZ R99, R99, R20 ;  /* 0x0000001463637221 */ /* 0x000fc60000010000 */
[----:B------:R2:W-:Y:S01]  /*ef30*/  STSM.16.M88.4 [R22+0x30300], R24 ;  /* 0x0303001816007844 */ /* 0x0005e20000000200 */
[----:B------:R-:W-:Y:S01]  /*ef40*/  FADD.FTZ R20, R36, R21 ;  /* 0x0000001524147221 */ /* 0x000fe20000010000 */
[----:B------:R-:W-:Y:S01]  /*ef50*/  FADD.FTZ R0, R100, R99 ;  /* 0x0000006364007221 */ /* 0x000fe20000010000 */
[----:B------:R3:W-:Y:S06]  /*ef60*/  MEMBAR.ALL.CTA ;  /* 0x0000000000007992 */ /* 0x0007ec0000008000 */
[----:B---3--:R-:W3:Y:S04]  /*ef70*/  FENCE.VIEW.ASYNC.S ;  /* 0x00000000000073c6 */ /* 0x008ee80000000000 */
[----:B------:R4:W-:Y:S04]  /*ef80*/  STL [R1+0x20], R20 ;  /* 0x0000201401007387 */ /* 0x0009e80000100800 */
[----:B------:R4:W-:Y:S01]  /*ef90*/  STL [R1+0x28], R0 ;  /* 0x0000280001007387 */ /* 0x0009e20000100800 */
[----:B------:R-:W-:-:S02]  /*efa0*/  ISETP.GE.AND P2, PT, R108, 0x91, PT ;  /* 0x000000916c00780c */ /* 0x000fc40003f46270 */
[----:B------:R-:W-:-:S04]  /*efb0*/  MOV R71, RZ ;  /* 0x000000ff00477202 */ /* 0x000fc80000000f00 */
        /* <DEDUP_REMOVED lines=8> */
[----:B-1----:R-:W-:Y:S01]  /*f040*/  MOV R31, R71 ;  /* 0x00000047001f7202 */ /* 0x002fe20000000f00 */
        /* <DEDUP_REMOVED lines=27> */
[--C-:B0-----:R-:W-:Y:S02]  /*f200*/  IMAD.MOV.U32 R35, RZ, RZ, R71.reuse ;  /* 0x000000ffff237224 */ /* 0x101fe400078e0047 */
[--C-:B------:R-:W-:Y:S02]  /*f210*/  IMAD.MOV.U32 R34, RZ, RZ, R71.reuse ;  /* 0x000000ffff227224 */ /* 0x100fe400078e0047 */
[--C-:B------:R-:W-:Y:S02]  /*f220*/  IMAD.MOV.U32 R33, RZ, RZ, R71.reuse ;  /* 0x000000ffff217224 */ /* 0x100fe400078e0047 */
[--C-:B------:R-:W-:Y:S02]  /*f230*/  IMAD.MOV.U32 R32, RZ, RZ, R71.reuse ;  /* 0x000000ffff207224 */ /* 0x100fe400078e0047 */
[----:B------:R-:W-:-:S02]  /*f240*/  IMAD.MOV.U32 R30, RZ, RZ, R71 ;  /* 0x000000ffff1e7224 */ /* 0x000fc400078e0047 */
[--C-:B------:R-:W-:Y:S02]  /*f250*/  IMAD.MOV.U32 R29, RZ, RZ, R71.reuse ;  /* 0x000000ffff1d7224 */ /* 0x100fe400078e0047 */
[--C-:B------:R-:W-:Y:S02]  /*f260*/  IMAD.MOV.U32 R28, RZ, RZ, R71.reuse ;  /* 0x000000ffff1c7224 */ /* 0x100fe400078e0047 */
[--C-:B--2---:R-:W-:Y:S02]  /*f270*/  IMAD.MOV.U32 R27, RZ, RZ, R71.reuse ;  /* 0x000000ffff1b7224 */ /* 0x104fe400078e0047 */
[--C-:B------:R-:W-:Y:S02]  /*f280*/  IMAD.MOV.U32 R26, RZ, RZ, R71.reuse ;  /* 0x000000ffff1a7224 */ /* 0x100fe400078e0047 */
[--C-:B------:R-:W-:Y:S02]  /*f290*/  IMAD.MOV.U32 R25, RZ, RZ, R71.reuse ;  /* 0x000000ffff197224 */ /* 0x100fe400078e0047 */
[----:B------:R-:W-:Y:S01]  /*f2a0*/  IMAD.MOV.U32 R24, RZ, RZ, R71 ;  /* 0x000000ffff187224 */ /* 0x000fe200078e0047 */
[----:B---3--:R-:W-:Y:S01]  /*f2b0*/  NOP ;  /* 0x0000000000007918 */ /* 0x008fe20000000000 */
[----:B----4-:R-:W-:Y:S05]  /*f2c0*/  @!P2 BRA `(.L_x_8675) ;  /* 0x00000054000ca947 */ /* 0x010fea0003800000 */
[----:B------:R-:W-:Y:S01]  /*f2d0*/  IADD3 R0, R112, -0x2, RZ ;  /* 0xfffffffe70007810 */ /* 0x000fe20007ffe0ff */
[----:B------:R-:W-:Y:S01]  /*f2e0*/  STL [R1+0x1c], R74 ;  /* 0x00001c4a01007387 */ /* 0x000fe20000100800 */
[----:B------:R-:W-:-:S03]  /*f2f0*/  IMAD.MOV.U32 R152, RZ, RZ, R14 ;  /* 0x000000ffff987224 */ /* 0x000fc600078e000e */
[----:B------:R0:W-:Y:S04]  /*f300*/  STL [R1+0x24], R0 ;  /* 0x0000240001007387 */ /* 0x0001e80000100800 */
[----:B------:R1:W5:Y:S01]  /*f310*/  LDL.LU R153, [R1+0x48] ;  /* 0x0000480001997983 */ /* 0x0003620000300800 */
[----:B------:R-:W-:Y:S02]  /*f320*/  CS2R R70, SRZ ;  /* 0x0000000000467805 */ /* 0x000fe4000001ff00 */
[----:B------:R-:W-:Y:S02]  /*f330*/  CS2R R68, SRZ ;  /* 0x0000000000447805 */ /* 0x000fe4000001ff00 */
[----:B------:R-:W-:Y:S02]  /*f340*/  CS2R R66, SRZ ;  /* 0x0000000000427805 */ /* 0x000fe4000001ff00 */
[----:B------:R-:W-:-:S02]  /*f350*/  CS2R R64, SRZ ;  /* 0x0000000000407805 */ /* 0x000fc4000001ff00 */
[----:B------:R-:W-:Y:S01]  /*f360*/  CS2R R62, SRZ ;  /* 0x00000000003e7805 */ /* 0x000fe2000001ff00 */
[----:B0-----:R-:W-:Y:S01]  /*f370*/  IMAD.MOV.U32 R0, RZ, RZ, R146 ;  /* 0x000000ffff007224 */ /* 0x001fe200078e0092 */
        /* <DEDUP_REMOVED lines=18> */
[----:B-1----:R-:W-:-:S07]  /*f4a0*/  CS2R R24, SRZ ;  /* 0x0000000000187805 */ /* 0x002fce000001ff00 */
.L_x_8685:
[----:B------:R-:W2:Y:S01]  /*f4b0*/  LDL R15, [R1+0x50] ;  /* 0x00005000010f7983 */ /* 0x000ea20000100800 */
[----:B------:R-:W-:Y:S01]  /*f4c0*/  VIADD R146, R0, 0x1 ;  /* 0x0000000100927836 */ /* 0x000fe20000000000 */
[----:B------:R-:W-:Y:S05]  /*f4d0*/  YIELD ;  /* 0x0000000000007946 */ /* 0x000fea0003800000 */
[----:B------:R-:W-:-:S04]  /*f4e0*/  ISETP.NE.AND P3, PT, R146, 0x2, PT ;  /* 0x000000029200780c */ /* 0x000fc80003f65270 */
[----:B------:R-:W-:Y:S02]  /*f4f0*/  SEL R14, RZ, 0x1, P3 ;  /* 0x00000001ff0e7807 */ /* 0x000fe40001800000 */
[----:B------:R-:W-:Y:S02]  /*f500*/  SEL R146, R146, RZ, P3 ;  /* 0x000000ff92927207 */ /* 0x000fe40001800000 */
[----:B--2---:R-:W-:Y:S02]  /*f510*/  ISETP.NE.AND P2, PT, R15, RZ, PT ;  /* 0x000000ff0f00720c */ /* 0x004fe40003f45270 */
[----:B-----5:R-:W-:-:S05]  /*f520*/  LOP3.LUT R15, R153, R14, RZ, 0x3c, !PT ;  /* 0x0000000e990f7212 */ /* 0x020fca00078e3cff */
[----:B------:R0:W-:Y:S06]  /*f530*/  STL [R1+0x48], R15 ;  /* 0x0000480f01007387 */ /* 0x0001ec0000100800 */
[----:B------:R-:W-:Y:S05]  /*f540*/  @P2 BRA `(.L_x_8676) ;  /* 0x0000000000302947 */ /* 0x000fea0003800000 */
[----:B------:R-:W-:Y:S05]  /*f550*/  @!P0 BRA `(.L_x_8677) ;  /* 0x0000000000048947 */ /* 0x000fea0003800000 */
[----:B------:R-:W-:Y:S01]  /*f560*/  BPT.TRAP 0x1 ;  /* 0x000000040000795c */ /* 0x000fe20000300000 */
.L_x_8677:
[----:B------:R-:W-:Y:S01]  /*f570*/  IMAD R14, R146, 0x8, R18 ;  /* 0x00000008920e7824 */ /* 0x000fe200078e0212 */
[----:B0-----:R-:W-:-:S04]  /*f580*/  SHF.L.U32 R15, R15, 0x1f, RZ ;  /* 0x0000001f0f0f7819 */ /* 0x001fc800000006ff */
[----:B------:R0:W1:Y:S01]  /*f590*/  SYNCS.PHASECHK.TRANS64.TRYWAIT P3, [R14+URZ+0x31c30], R15 ;  /* 0x031c300f0e0075a7 */ /* 0x000062000806017f */
[----:B------:R-:W-:Y:S05]  /*f5a0*/  @!P0 BRA `(.L_x_8678) ;  /* 0x0000000000048947 */ /* 0x000fea0003800000 */
[----:B------:R-:W-:Y:S01]  /*f5b0*/  BPT.TRAP 0x1 ;  /* 0x000000040000795c */ /* 0x000fe20000300000 */
.L_x_8678:
[----:B------:R-:W-:Y:S04]  /*f5c0*/  BSSY B0, `(.L_x_8676) ;  /* 0x0000004000007945 */ /* 0x000fe80003800000 */
[----:B-1----:R-:W-:Y:S05]  /*f5d0*/  @P3 BRA `(.L_x_8679) ;  /* 0x0000000000083947 */ /* 0x002fea0003800000 */
[----:B------:R-:W1:Y:S02]  /*f5e0*/  SYNCS.PHASECHK.TRANS64.TRYWAIT P3, [R14+URZ+0x31c30], R15 ;  /* 0x031c300f0e0075a7 */ /* 0x000e64000806017f */
[----:B-1----:R-:W-:Y:S05]  /*f5f0*/  @!P3 BRA `(.L_x_8680) ;  /* 0x000000d40064b947 */ /* 0x002fea0003800000 */
.L_x_8679:
[----:B------:R-:W-:Y:S05]  /*f600*/  BSYNC B0 ;  /* 0x0000000000007941 */ /* 0x000fea0003800000 */
.L_x_8676:
[----:B01----:R-:W2:Y:S01]  /*f610*/  LDL R14, [R1+0x54] ;  /* 0x00005400010e7983 */ /* 0x003ea20000100800 */
[----:B------:R-:W-:Y:S01]  /*f620*/  IMAD.MOV.U32 R21, RZ, RZ, -0x7fffffe0 ;  /* 0x80000020ff157424 */ /* 0x000fe200078e00ff */
[----:B------:R-:W-:Y:S05]  /*f630*/  WARPSYNC.ALL ;  /* 0x0000000000007948 */ /* 0x000fea0003800000 */
[----:B------:R-:W0:Y:S01]  /*f640*/  S2R R20, SR_TID.X ;  /* 0x0000000000147919 */ /* 0x000e220000002100 */
[----:B------:R-:W-:Y:S01]  /*f650*/  R2UR UR59, R21 ;  /* 0x00000000153b72ca */ /* 0x000fe200000e0000 */
[----:B------:R-:W-:Y:S01]  /*f660*/  IMAD.MOV.U32 R73, RZ, RZ, -0x7fffffe0 ;  /* 0x80000020ff497424 */ /* 0x000fe200078e00ff */
[----:B------:R-:W-:Y:S01]  /*f670*/  MOV R149, 0x80000020 ;  /* 0x8000002000957802 */ /* 0x000fe20000000f00 */
[----:B------:R-:W-:Y:S01]  /*f680*/  IMAD.MOV.U32 R15, RZ, RZ, -0x7fffffe0 ;  /* 0x80000020ff0f7424 */ /* 0x000fe200078e00ff */
[----:B------:R-:W-:Y:S01]  /*f690*/  R2UR UR56, R2 ;  /* 0x00000000023872ca */ /* 0x000fe200000e0000 */
[----:B------:R-:W-:Y:S01]  /*f6a0*/  STL [R1+0xc0], R22 ;  /* 0x0000c01601007387 */ /* 0x000fe20000100800 */
[----:B------:R-:W-:Y:S01]  /*f6b0*/  R2UR UR57, R3 ;  /* 0x00000000033972ca */ /* 0x000fe200000e0000 */
[----:B------:R-:W-:Y:S01]  /*f6c0*/  IMAD.MOV.U32 R151, RZ, RZ, -0x7fffffe0 ;  /* 0x80000020ff977424 */ /* 0x000fe200078e00ff */
[C---:B------:R-:W-:Y:S01]  /*f6d0*/  R2UR UR7, R73.reuse ;  /* 0x00000000490772ca */ /* 0x040fe200000e0000 */
[----:B------:R-:W-:Y:S01]  /*f6e0*/  STL [R1+0xbc], R19 ;  /* 0x0000bc1301007387 */ /* 0x000fe20000100800 */
[----:B------:R-:W-:-:S02]  /*f6f0*/  R2UR UR11, R73 ;  /* 0x00000000490b72ca */ /* 0x000fc400000e0000 */
[----:B------:R-:W-:Y:S01]  /*f700*/  R2UR UR9, R15 ;  /* 0x000000000f0972ca */ /* 0x000fe200000e0000 */
[----:B------:R1:W-:Y:S01]  /*f710*/  STL [R1+0xb8], R18 ;  /* 0x0000b81201007387 */ /* 0x0003e20000100800 */
[----:B------:R-:W-:Y:S02]  /*f720*/  MOV R80, UR59 ;  /* 0x0000003b00507c02 */ /* 0x000fe40008000f00 */
[----:B------:R-:W-:Y:S01]  /*f730*/  R2UR UR59, R149 ;  /* 0x00000000953b72ca */ /* 0x000fe200000e0000 */
[----:B------:R3:W-:Y:S01]  /*f740*/  STL [R1+0xb4], R17 ;  /* 0x0000b41101007387 */ /* 0x0007e20000100800 */
[C---:B------:R-:W-:Y:S02]  /*f750*/  R2UR UR5, R15.reuse ;  /* 0x000000000f0572ca */ /* 0x040fe400000e0000 */
[C---:B------:R-:W-:Y:S01]  /*f760*/  R2UR UR15, R15.reuse ;  /* 0x000000000f0f72ca */ /* 0x040fe200000e0000 */
[----:B------:R-:W-:Y:S01]  /*f770*/  STL [R1+0xb0], R16 ;  /* 0x0000b01001007387 */ /* 0x000fe20000100800 */
[----:B------:R-:W-:-:S02]  /*f780*/  R2UR UR23, R15 ;  /* 0x000000000f1772ca */ /* 0x000fc400000e0000 */
[----:B------:R-:W-:Y:S01]  /*f790*/  R2UR UR35, R15 ;  /* 0x000000000f2372ca */ /* 0x000fe200000e0000 */
[----:B------:R4:W-:Y:S01]  /*f7a0*/  STL [R1+0xac], R0 ;  /* 0x0000ac0001007387 */ /* 0x0009e20000100800 */
[----:B------:R-:W-:Y:S02]  /*f7b0*/  MOV R77, UR9 ;  /* 0x00000009004d7c02 */ /* 0x000fe40008000f00 */
[----:B------:R-:W-:Y:S02]  /*f7c0*/  R2UR UR9, R3 ;  /* 0x00000000030972ca */ /* 0x000fe400000e0000 */
[C---:B------:R-:W-:Y:S02]  /*f7d0*/  R2UR UR47, R15.reuse ;  /* 0x000000000f2f72ca */ /* 0x040fe400000e0000 */
[----:B0-----:R-:W-:Y:S02]  /*f7e0*/  SHF.R.U32.HI R20, RZ, 0x7, R20 ;  /* 0x00000007ff147819 */ /* 0x001fe40000011614 */
[----:B------:R-:W-:-:S02]  /*f7f0*/  R2UR UR55, R15 ;  /* 0x000000000f3772ca */ /* 0x000fc400000e0000 */
[C---:B------:R-:W-:Y:S01]  /*f800*/  R2UR UR19, R21.reuse ;  /* 0x00000000151372ca */ /* 0x040fe200000e0000 */
[----:B------:R-:W-:Y:S01]  /*f810*/  VIADD R74, R20, 0x8 ;  /* 0x00000008144a7836 */ /* 0x000fe20000000000 */
[C---:B------:R-:W-:Y:S02]  /*f820*/  R2UR UR31, R21.reuse ;  /* 0x00000000151f72ca */ /* 0x040fe400000e0000 */
[C---:B------:R-:W-:Y:S02]  /*f830*/  R2UR UR39, R21.reuse ;  /* 0x00000000152772ca */ /* 0x040fe400000e0000 */
[----:B------:R0:W-:Y:S01]  /*f840*/  BAR.SYNC.DEFER_BLOCKING R74, 0x100 ;  /* 0x0004004a0000751d */ /* 0x0001e20000010000 */
[C---:B------:R-:W-:Y:S02]  /*f850*/  R2UR UR41, R21.reuse ;  /* 0x00000000152972ca */ /* 0x040fe400000e0000 */
[----:B------:R-:W-:Y:S02]  /*f860*/  R2UR UR45, R21 ;  /* 0x00000000152d72ca */ /* 0x000fe400000e0000 */
[----:B------:R-:W-:-:S02]  /*f870*/  R2UR UR12, R2 ;  /* 0x00000000020c72ca */ /* 0x000fc400000e0000 */
[----:B------:R-:W-:Y:S02]  /*f880*/  R2UR UR13, R3 ;  /* 0x00000000030d72ca */ /* 0x000fe400000e0000 */
[----:B0-----:R-:W-:Y:S01]  /*f890*/  MOV R74, UR7 ;  /* 0x00000007004a7c02 */ /* 0x001fe20008000f00 */
[----:B------:R-:W-:Y:S01]  /*f8a0*/  UMOV UR7, UR11 ;  /* 0x0000000b00077c82 */ /* 0x000fe20008000000 */
[----:B------:R-:W-:Y:S02]  /*f8b0*/  R2UR UR11, R21 ;  /* 0x00000000150b72ca */ /* 0x000fe400000e0000 */
[C---:B------:R-:W-:Y:S02]  /*f8c0*/  R2UR UR27, R73.reuse ;  /* 0x00000000491b72ca */ /* 0x040fe400000e0000 */
[C---:B------:R-:W-:Y:S02]  /*f8d0*/  R2UR UR43, R73.reuse ;  /* 0x00000000492b72ca */ /* 0x040fe400000e0000 */
[----:B------:R-:W-:-:S02]  /*f8e0*/  R2UR UR51, R73 ;  /* 0x00000000493372ca */ /* 0x000fc400000e0000 */
[C---:B------:R-:W-:Y:S02]  /*f8f0*/  R2UR UR29, R73.reuse ;  /* 0x00000000491d72ca */ /* 0x040fe400000e0000 */
[C---:B------:R-:W-:Y:S02]  /*f900*/  R2UR UR49, R73.reuse ;  /* 0x00000000493172ca */ /* 0x040fe400000e0000 */
[----:B------:R-:W-:Y:S01]  /*f910*/  R2UR UR37, R73 ;  /* 0x00000000492572ca */ /* 0x000fe200000e0000 */
[----:B------:R-:W-:Y:S01]  /*f920*/  WARPGROUP.ARRIVE ;  /* 0x00000000000079c5 */ /* 0x000fe20000000000 */
[----:B------:R-:W-:Y:S01]  /*f930*/  MOV R78, UR11 ;  /* 0x0000000b004e7c02 */ /* 0x000fe20008000f00 */
[----:B------:R-:W-:Y:S01]  /*f940*/  UMOV UR11, UR5 ;  /* 0x00000005000b7c82 */ /* 0x000fe20008000000 */
[----:B------:R-:W-:Y:S01]  /*f950*/  R2UR UR5, R21 ;  /* 0x00000000150572ca */ /* 0x000fe200000e0000 */
[----:B------:R-:W-:Y:S01]  /*f960*/  IMAD.MOV.U32 R21, RZ, RZ, -0x7fffffe0 ;  /* 0x80000020ff157424 */ /* 0x000fe200078e00ff */
[----:B-1----:R-:W-:Y:S01]  /*f970*/  MOV R18, UR61 ;  /* 0x0000003d00127c02 */ /* 0x002fe20008000f00 */
[----:B------:R-:W-:Y:S01]  /*f980*/  IMAD.MOV.U32 R73, RZ, RZ, -0x7fffffe0 ;  /* 0x80000020ff497424 */ /* 0x000fe200078e00ff */
[----:B---3--:R-:W-:-:S02]  /*f990*/  MOV R17, UR60 ;  /* 0x0000003c00117c02 */ /* 0x008fc40008000f00 */
[----:B------:R-:W-:Y:S01]  /*f9a0*/  R2UR UR25, R21 ;  /* 0x00000000151972ca */ /* 0x000fe200000e0000 */
[----:B------:R-:W-:Y:S01]  /*f9b0*/  IMAD.MOV.U32 R21, RZ, RZ, -0x7fffffe0 ;  /* 0x80000020ff157424 */ /* 0x000fe200078e00ff */
[----:B------:R-:W-:Y:S01]  /*f9c0*/  R2UR UR33, R73 ;  /* 0x00000000492172ca */ /* 0x000fe200000e0000 */
[----:B------:R-:W-:Y:S01]  /*f9d0*/  IMAD.MOV.U32 R73, RZ, RZ, -0x7fffffe0 ;  /* 0x80000020ff497424 */ /* 0x000fe200078e00ff */
[----:B------:R-:W-:Y:S02]  /*f9e0*/  R2UR UR16, R2 ;  /* 0x00000000021072ca */ /* 0x000fe400000e0000 */
[C---:B------:R-:W-:Y:S01]  /*f9f0*/  R2UR UR17, R3.reuse ;  /* 0x00000000031172ca */ /* 0x040fe200000e0000 */
[----:B------:R-:W-:Y:S01]  /*fa00*/  IMAD.U32 R15, RZ, RZ, UR5 ;  /* 0x00000005ff0f7e24 */ /* 0x000fe2000f8e00ff */
[----:B------:R-:W-:Y:S02]  /*fa10*/  R2UR UR5, R3 ;  /* 0x00000000030572ca */ /* 0x000fe400000e0000 */
[----:B------:R-:W-:Y:S01]  /*fa20*/  R2UR UR61, R73 ;  /* 0x00000000493d72ca */ /* 0x000fe200000e0000 */
[----:B------:R-:W-:Y:S01]  /*fa30*/  IMAD.MOV.U32 R73, RZ, RZ, -0x7fffffe0 ;  /* 0x80000020ff497424 */ /* 0x000fe200078e00ff */
[----:B------:R-:W-:-:S02]  /*fa40*/  R2UR UR20, R8 ;  /* 0x00000000081472ca */ /* 0x000fc400000e0000 */
[C---:B------:R-:W-:Y:S02]  /*fa50*/  R2UR UR21, R9.reuse ;  /* 0x00000000091572ca */ /* 0x040fe400000e0000 */
[----:B------:R-:W-:Y:S02]  /*fa60*/  R2UR UR52, R8 ;  /* 0x00000000083472ca */ /* 0x000fe400000e0000 */
[----:B------:R-:W-:Y:S01]  /*fa70*/  R2UR UR53, R9 ;  /* 0x00000000093572ca */ /* 0x000fe200000e0000 */
[----:B--2---:R-:W-:-:S04]  /*fa80*/  IMAD R148, R146, 0x6c0, R14 ;  /* 0x000006c092947824 */ /* 0x004fc800078e020e */
[C---:B------:R-:W-:Y:S02]  /*fa90*/  VIADD R20, R148.reuse, 0xc0 ;  /* 0x000000c094147836 */ /* 0x040fe40000000000 */
[C---:B------:R-:W-:Y:S02]  /*faa0*/  VIADD R72, R148.reuse, 0x80 ;  /* 0x0000008094487836 */ /* 0x040fe40000000000 */
[----:B------:R-:W-:Y:S01]  /*fab0*/  VIADD R14, R148, 0x40 ;  /* 0x00000040940e7836 */ /* 0x000fe20000000000 */
[----:B------:R-:W-:Y:S01]  /*fac0*/  R2UR UR58, R20 ;  /* 0x00000000143a72ca */ /* 0x000fe200000e0000 */
[----:B------:R-:W-:Y:S01]  /*fad0*/  VIADD R20, R148, 0x180 ;  /* 0x0000018094147836 */ /* 0x000fe20000000000 */
[----:B------:R-:W-:Y:S01]  /*fae0*/  R2UR UR10, R72 ;  /* 0x00000000480a72ca */ /* 0x000fe200000e0000 */
[----:B------:R-:W-:Y:S01]  /*faf0*/  VIADD R72, R148, 0x140 ;  /* 0x0000014094487836 */ /* 0x000fe20000000000 */
[----:B------:R-:W-:Y:S01]  /*fb00*/  R2UR UR4, R14 ;  /* 0x000000000e0472ca */ /* 0x000fe200000e0000 */
[----:B------:R-:W-:-:S02]  /*fb10*/  VIADD R14, R148, 0x100 ;  /* 0x00000100940e7836 */ /* 0x000fc40000000000 */
[----:B------:R-:W-:Y:S01]  /*fb20*/  VIADD R150, R148, 0x382 ;  /* 0x0000038294967836 */ /* 0x000fe20000000000 */
[----:B------:R-:W-:Y:S01]  /*fb30*/  R2UR UR6, R72 ;  /* 0x00000000480672ca */ /* 0x000fe200000e0000 */
[----:B------:R-:W-:Y:S01]  /*fb40*/  VIADD R72, R148, 0x42 ;  /* 0x0000004294487836 */ /* 0x000fe20000000000 */
[----:B------:R-:W-:Y:S02]  /*fb50*/  R2UR UR8, R14 ;  /* 0x000000000e0872ca */ /* 0x000fe400000e0000 */
[C---:B------:R-:W-:Y:S02]  /*fb60*/  IADD3 R14, R148.reuse, 0x1c0, RZ ;  /* 0x000001c0940e7810 */ /* 0x040fe40007ffe0ff */
[----:B------:R-:W-:Y:S02]  /*fb70*/  MOV R81, UR58 ;  /* 0x0000003a00517c02 */ /* 0x000fe40008000f00 */
[----:B------:R-:W-:Y:S02]  /*fb80*/  R2UR UR58, R148 ;  /* 0x00000000943a72ca */ /* 0x000fe400000e0000 */
[----:B------:R-:W-:Y:S01]  /*fb90*/  R2UR UR14, R14 ;  /* 0x000000000e0e72ca */ /* 0x000fe200000e0000 */
[----:B------:R-:W-:Y:S01]  /*fba0*/  VIADD R14, R148, 0x2 ;  /* 0x00000002940e7836 */ /* 0x000fe20000000000 */
[----:B------:R-:W-:Y:S01]  /*fbb0*/  R2UR UR26, R72 ;  /* 0x00000000481a72ca */ /* 0x000fe200000e0000 */
[----:B------:R-:W-:Y:S01]  /*fbc0*/  VIADD R72, R148, 0x142 ;  /* 0x0000014294487836 */ /* 0x000fe20000000000 */
[----:B------:R-:W-:Y:S01]  /*fbd0*/  MOV R75, UR6 ;  /* 0x00000006004b7c02 */ /* 0x000fe20008000f00 */
[----:B------:R-:W-:Y:S01]  /*fbe0*/  UMOV UR6, UR10 ;  /* 0x0000000a00067c82 */ /* 0x000fe20008000000 */
[----:B------:R-:W-:Y:S01]  /*fbf0*/  R2UR UR10, R20 ;  /* 0x00000000140a72ca */ /* 0x000fe200000e0000 */
[----:B------:R-:W-:Y:S01]  /*fc00*/  VIADD R20, R148, 0x200 ;  /* 0x0000020094147836 */ /* 0x000fe20000000000 */
[----:B------:R-:W-:-:S02]  /*fc10*/  MOV R76, UR8 ;  /* 0x00000008004c7c02 */ /* 0x000fc40008000f00 */
[----:B------:R-:W-:Y:S01]  /*fc20*/  R2UR UR8, R2 ;  /* 0x00000000020872ca */ /* 0x000fe200000e0000 */
[----:B------:R-:W-:Y:S01]  /*fc30*/  HGMMA.64x16x16.F32 R136, gdesc[UR56], RZ, !UPT, gsb0 ;  /* 0x00200000388879f0 */ /* 0x000fe2000c0008ff */
[----:B------:R-:W-:Y:S01]  /*fc40*/  R2UR UR18, R20 ;  /* 0x00000000141272ca */ /* 0x000fe200000e0000 */
[----:B------:R-:W-:Y:S01]  /*fc50*/  VIADD R20, R148, 0x82 ;  /* 0x0000008294147836 */ /* 0x000fe20000000000 */
[----:B------:R-:W-:Y:S01]  /*fc60*/  R2UR UR22, R14 ;  /* 0x000000000e1672ca */ /* 0x000fe200000e0000 */
[----:B------:R-:W-:Y:S01]  /*fc70*/  VIADD R14, R148, 0xc2 ;  /* 0x000000c2940e7836 */ /* 0x000fe20000000000 */
[----:B------:R-:W-:Y:S02]  /*fc80*/  R2UR UR59, R80 ;  /* 0x00000000503b72ca */ /* 0x000fe400000e0000 */
[----:B------:R-:W-:Y:S01]  /*fc90*/  R2UR UR30, R20 ;  /* 0x00000000141e72ca */ /* 0x000fe200000e0000 */
[----:B------:R-:W-:Y:S01]  /*fca0*/  VIADD R20, R148, 0x102 ;  /* 0x0000010294147836 */ /* 0x000fe20000000000 */
[----:B------:R-:W-:Y:S01]  /*fcb0*/  MOV R79, UR10 ;  /* 0x0000000a004f7c02 */ /* 0x000fe20008000f00 */
[----:B------:R-:W-:Y:S01]  /*fcc0*/  UMOV UR10, UR4 ;  /* 0x00000004000a7c82 */ /* 0x000fe20008000000 */
[----:B------:R-:W-:-:S02]  /*fcd0*/  R2UR UR34, R14 ;  /* 0x000000000e2272ca */ /* 0x000fc400000e0000 */
[----:B------:R-:W-:Y:S01]  /*fce0*/  R2UR UR38, R20 ;  /* 0x00000000142672ca */ /* 0x000fe200000e0000 */
[C---:B------:R-:W-:Y:S01]  /*fcf0*/  VIADD R20, R148.reuse, 0x240 ;  /* 0x0000024094147836 */ /* 0x040fe20000000000 */
[----:B------:R-:W-:Y:S02]  /*fd00*/  IADD3 R14, R148, 0x182, RZ ;  /* 0x00000182940e7810 */ /* 0x000fe40007ffe0ff */
[----:B------:R-:W-:Y:S02]  /*fd10*/  R2UR UR58, R81 ;  /* 0x00000000513a72ca */ /* 0x000fe400000e0000 */
[----:B------:R-:W-:Y:S01]  /*fd20*/  R2UR UR4, R20 ;  /* 0x00000000140472ca */ /* 0x000fe200000e0000 */
[----:B------:R-:W-:Y:S01]  /*fd30*/  VIADD R20, R148, 0x2c0 ;  /* 0x000002c094147836 */ /* 0x000fe20000000000 */
[----:B------:R-:W-:Y:S01]  /*fd40*/  R2UR UR46, R14 ;  /* 0x000000000e2e72ca */ /* 0x000fe200000e0000 */
[----:B------:R-:W-:Y:S01]  /*fd50*/  VIADD R14, R148, 0x202 ;  /* 0x00000202940e7836 */ /* 0x000fe20000000000 */
[----:B------:R-:W-:-:S02]  /*fd60*/  R2UR UR56, R2 ;  /* 0x00000000023872ca */ /* 0x000fc400000e0000 */
[----:B------:R-:W-:Y:S02]  /*fd70*/  R2UR UR57, R3 ;  /* 0x00000000033972ca */ /* 0x000fe400000e0000 */
[----:B------:R-:W-:Y:S02]  /*fd80*/  R2UR UR54, R14 ;  /* 0x000000000e3672ca */ /* 0x000fe400000e0000 */
[----:B------:R-:W-:Y:S01]  /*fd90*/  R2UR UR40, R20 ;  /* 0x00000000142872ca */ /* 0x000fe200000e0000 */
[----:B------:R-:W-:Y:S01]  /*fda0*/  VIADD R20, R148, 0x340 ;  /* 0x0000034094147836 */ /* 0x000fe20000000000 */
[----:B------:R-:W-:Y:S01]  /*fdb0*/  R2UR UR42, R72 ;  /* 0x00000000482a72ca */ /* 0x000fe200000e0000 */
[----:B------:R-:W-:Y:S01]  /*fdc0*/  IMAD.U32 R14, RZ, RZ, UR4 ;  /* 0x00000004ff0e7e24 */ /* 0x000fe2000f8e00ff */
[----:B------:R-:W-:Y:S01]  /*fdd0*/  R2UR UR4, R2 ;  /* 0x00000000020472ca */ /* 0x000fe200000e0000 */
[----:B------:R-:W-:Y:S01]  /*fde0*/  VIADD R72, R148, 0x1c2 ;  /* 0x000001c294487836 */ /* 0x000fe20000000000 */
[----:B------:R-:W-:Y:S01]  /*fdf0*/  R2UR UR44, R20 ;  /* 0x00000000142c72ca */ /* 0x000fe200000e0000 */
[----:B------:R-:W-:-:S03]  /*fe00*/  VIADD R20, R148, 0x3c0 ;  /* 0x000003c094147836 */ /* 0x000fc60000000000 */
[----:B------:R-:W-:Y:S01]  /*fe10*/  R2UR UR50, R72 ;  /* 0x00000000483272ca */ /* 0x000fe200000e0000 */
[----:B------:R-:W-:Y:S01]  /*fe20*/  VIADD R72, R148, 0x280 ;  /* 0x0000028094487836 */ /* 0x000fe20000000000 */
[----:B------:R-:W-:Y:S01]  /*fe30*/  R2UR UR24, R20 ;  /* 0x00000000141872ca */ /* 0x000fe200000e0000 */
[----:B------:R-:W-:-:S03]  /*fe40*/  VIADD R20, R148, 0x440 ;  /* 0x0000044094147836 */ /* 0x000fc60000000000 */
[----:B------:R-:W-:Y:S02]  /*fe50*/  R2UR UR28, R72 ;  /* 0x00000000481c72ca */ /* 0x000fe400000e0000 */
[----:B------:R-:W-:-:S04]  /*fe60*/  IADD3 R72, R148, 0x300, RZ ;  /* 0x0000030094487810 */ /* 0x000fc80007ffe0ff */
[----:B------:R-:W-:Y:S01]  /*fe70*/  R2UR UR48, R72 ;  /* 0x00000000483072ca */ /* 0x000fe200000e0000 */
[----:B------:R-:W-:Y:S02]  /*fe80*/  WARPGROUP.DEPBAR.LE gsb0, 0x0 ;  /* 0x00008000000079c5 */ /* 0x000fe40000010000 */
[----:B------:R-:W-:Y:S01]  /*fe90*/  WARPGROUP.ARRIVE ;  /* 0x00000000000079c5 */ /* 0x000fe20000000000 */
[----:B------:R-:W-:-:S05]  /*fea0*/  VIADD R72, R148, 0x380 ;  /* 0x0000038094487836 */ /* 0x000fca0000000000 */
[----:B------:R-:W-:Y:S01]  /*feb0*/  HGMMA.64x16x16.F32 R128, gdesc[UR8], RZ, !UPT, gsb0 ;  /* 0x00200000088079f0 */ /* 0x000fe2000c0008ff */
[----:B------:R-:W-:Y:S02]  /*fec0*/  R2UR UR9, R77 ;  /* 0x000000004d0972ca */ /* 0x000fe400000e0000 */
[----:B------:R-:W-:Y:S02]  /*fed0*/  R2UR UR8, R76 ;  /* 0x000000004c0872ca */ /* 0x000fe400000e0000 */
[----:B------:R-:W-:Y:S02]  /*fee0*/  R2UR UR11, R78 ;  /* 0x000000004e0b72ca */ /* 0x000fe400000e0000 */
[----:B------:R-:W-:Y:S02]  /*fef0*/  R2UR UR10, R79 ;  /* 0x000000004f0a72ca */ /* 0x000fe400000e0000 */
[----:B------:R-:W-:Y:S01]  /*ff00*/  R2UR UR36, R72 ;  /* 0x00000000482472ca */ /* 0x000fe200000e0000 */
[----:B------:R-:W-:-:S05]  /*ff10*/  VIADD R72, R148, 0x400 ;  /* 0x0000040094487836 */ /* 0x000fca0000000000 */
[----:B------:R-:W-:Y:S02]  /*ff20*/  R2UR UR32, R72 ;  /* 0x00000000482072ca */ /* 0x000fe400000e0000 */
[----:B------:R-:W-:-:S04]  /*ff30*/  IADD3 R72, R148, 0x242, RZ ;  /* 0x0000024294487810 */ /* 0x000fc80007ffe0ff */
[----:B------:R-:W-:Y:S01]  /*ff40*/  R2UR UR60, R72 ;  /* 0x00000000483c72ca */ /* 0x000fe200000e0000 */
[----:B------:R-:W-:Y:S01]  /*ff50*/  VIADD R72, R148, 0x2c2 ;  /* 0x000002c294487836 */ /* 0x000fe20000000000 */
[----:B------:R-:W-:Y:S02]  /*ff60*/  WARPGROUP.DEPBAR.LE gsb0, 0x0 ;  /* 0x00008000000079c5 */ /* 0x000fe40000010000 */
[----:B------:R-:W-:-:S06]  /*ff70*/  WARPGROUP.ARRIVE ;  /* 0x00000000000079c5 */ /* 0x000fcc0000000000 */
[----:B------:R-:W-:Y:S01]  /*ff80*/  HGMMA.64x16x16.F32 R120, gdesc[UR4], RZ, !UPT, gsb0 ;  /* 0x00200000047879f0 */ /* 0x000fe2000c0008ff */
[----:B------:R-:W-:Y:S01]  /*ff90*/  R2UR UR7, R74 ;  /* 0x000000004a0772ca */ /* 0x000fe200000e0000 */
[----:B------:R-:W-:Y:S01]  /*ffa0*/  VIADD R74, R148, 0x302 ;  /* 0x00000302944a7836 */ /* 0x000fe20000000000 */
[----:B------:R-:W-:Y:S01]  /*ffb0*/  R2UR UR6, R75 ;  /* 0x000000004b0672ca */ /* 0x000fe200000e0000 */
[----:B------:R-:W-:Y:S01]  /*ffc0*/  IMAD.MOV.U32 R75, RZ, RZ, -0x7fffffe0 ;  /* 0x80000020ff4b7424 */ /* 0x000fe200078e00ff */
[----:B------:R-:W-:Y:S02]  /*ffd0*/  R2UR UR4, R2 ;  /* 0x00000000020472ca */ /* 0x000fe400000e0000 */
[----:B------:R-:W-:Y:S01]  /*ffe0*/  R2UR UR5, R3 ;  /* 0x00000000030572ca */ /* 0x000fe200000e0000 */
        /* <DEDUP_REMOVED lines=8> */
[----:B------:R-:W-:-:S07]  /*10070*/  R2UR UR57, R3 ;  /* 0x00000000033972ca */ /* 0x000fce00000e0000 */
[----:B------:R-:W-:Y:S01]  /*10080*/  MOV R22, UR58 ;  /* 0x0000003a00167c02 */ /* 0x000fe20008000f00 */
[----:B------:R-:W-:Y:S01]  /*10090*/  UMOV UR58, UR8 ;  /* 0x00000008003a7c82 */ /* 0x000fe20008000000 */
[----:B------:R-:W-:Y:S01]  /*100a0*/  MOV R154, UR59 ;  /* 0x0000003b009a7c02 */ /* 0x000fe20008000f00 */
[----:B------:R-:W-:Y:S01]  /*100b0*/  UMOV UR59, UR9 ;  /* 0x00000009003b7c82 */ /* 0x000fe20008000000 */
        /* <DEDUP_REMOVED lines=8> */
[----:B------:R-:W-:-:S03]  /*10140*/  IMAD.MOV.U32 R73, RZ, RZ, -0x7fffffe0 ;  /* 0x80000020ff497424 */ /* 0x000fc600078e00ff */
[----:B------:R-:W-:Y:S02]  /*10150*/  R2UR UR56, R72 ;  /* 0x00000000483872ca */ /* 0x000fe400000e0000 */
[----:B------:R-:W-:Y:S01]  /*10160*/  R2UR UR57, R73 ;  /* 0x00000000493972ca */ /* 0x000fe200000e0000 */
[----:B------:R-:W-:Y:S02]  /*10170*/  WARPGROUP.DEPBAR.LE gsb0, 0x0 ;  /* 0x00008000000079c5 */ /* 0x000fe40000010000 */
[----:B------:R-:W-:-:S06]  /*10180*/  WARPGROUP.ARRIVE ;  /* 0x00000000000079c5 */ /* 0x000fcc0000000000 */
[----:B------:R-:W-:Y:S01]  /*10190*/  HGMMA.64x16x16.F32 R96, gdesc[UR4], RZ, !UPT, gsb0 ;  /* 0x00200000046079f0 */ /* 0x000fe2000c0008ff */
[----:B------:R-:W-:Y:S02]  /*101a0*/  R2UR UR4, R20 ;  /* 0x00000000140472ca */ /* 0x000fe400000e0000 */
[----:B------:R-:W-:Y:S02]  /*101b0*/  R2UR UR5, R21 ;  /* 0x00000000150572ca */ /* 0x000fe400000e0000 */
[----:B------:R-:W-:Y:S01]  /*101c0*/  R2UR UR6, R150 ;  /* 0x00000000960672ca */ /* 0x000fe200000e0000 */
[----:B------:R-:W-:Y:S01]  /*101d0*/  VIADD R150, R148, 0x3c2 ;  /* 0x000003c294967836 */ /* 0x000fe20000000000 */
[----:B------:R-:W-:Y:S02]  /*101e0*/  R2UR UR7, R151 ;  /* 0x00000000970772ca */ /* 0x000fe400000e0000 */
[----:B------:R-:W-:-:S05]  /*101f0*/  MOV R151, 0x80000020 ;  /* 0x8000002000977802 */ /* 0x000fca0000000f00 */
[----:B------:R-:W-:Y:S01]  /*10200*/  MOV R20, UR4 ;  /* 0x0000000400147c02 */ /* 0x000fe20008000f00 */
[----:B------:R-:W-:Y:S01]  /*10210*/  UMOV UR4, UR44 ;  /* 0x0000002c00047c82 */ /* 0x000fe20008000000 */
[----:B------:R-:W-:Y:S01]  /*10220*/  IMAD.U32 R21, RZ, RZ, UR5 ;  /* 0x00000005ff157e24 */ /* 0x000fe2000f8e00ff */
[----:B------:R-:W-:Y:S01]  /*10230*/  UMOV UR5, UR45 ;  /* 0x0000002d00057c82 */ /* 0x000fe20008000000 */
[C---:B------:R-:W-:Y:S02]  /*10240*/  R2UR UR44, R8.reuse ;  /* 0x00000000082c72ca */ /* 0x040fe400000e0000 */
[----:B------:R-:W-:Y:S02]  /*10250*/  R2UR UR45, R9 ;  /* 0x00000000092d72ca */ /* 0x000fe400000e0000 */
[----:B------:R-:W-:Y:S01]  /*10260*/  MOV R19, UR7 ;  /* 0x0000000700137c02 */ /* 0x000fe20008000f00 */
[----:B------:R-:W-:Y:S01]  /*10270*/  UMOV UR7, UR49 ;  /* 0x0000003100077c82 */ /* 0x000fe20008000000 */
[----:B------:R-:W-:Y:S01]  /*10280*/  MOV R157, UR6 ;  /* 0x00000006009d7c02 */ /* 0x000fe20008000f00 */
[----:B------:R-:W-:Y:S01]  /*10290*/  UMOV UR6, UR48 ;  /* 0x0000003000067c82 */ /* 0x000fe20008000000 */
[----:B------:R-:W-:-:S02]  /*102a0*/  R2UR UR48, R8 ;  /* 0x00000000083072ca */ /* 0x000fc400000e0000 */
        /* <DEDUP_REMOVED lines=8> */
[----:B------:R-:W-:Y:S01]  /*10330*/  R2UR UR11, R151 ;  /* 0x00000000970b72ca */ /* 0x000fe200000e0000 */
[----:B------:R-:W-:Y:S01]  /*10340*/  IMAD.MOV.U32 R151, RZ, RZ, -0x7fffffe0 ;  /* 0x80000020ff977424 */ /* 0x000fe200078e00ff */
[----:B------:R-:W-:Y:S02]  /*10350*/  WARPGROUP.DEPBAR.LE gsb0, 0x0 ;  /* 0x00008000000079c5 */ /* 0x000fe40000010000 */
[----:B------:R-:W-:-:S06]  /*10360*/  WARPGROUP.ARRIVE ;  /* 0x00000000000079c5 */ /* 0x000fcc0000000000 */
[----:B------:R-:W-:Y:S01]  /*10370*/  HGMMA.64x16x16.F32 R80, gdesc[UR12], RZ, !UPT, gsb0 ;  /* 0x002000000c5079f0 */ /* 0x000fe2000c0008ff */
[----:B------:R-:W-:Y:S01]  /*10380*/  UMOV UR12, UR36 ;  /* 0x00000024000c7c82 */ /* 0x000fe20008000000 */
[----:B------:R-:W-:Y:S01]  /*10390*/  UMOV UR13, UR37 ;  /* 0x00000025000d7c82 */ /* 0x000fe20008000000 */
[----:B------:R-:W-:Y:S02]  /*103a0*/  R2UR UR36, R8 ;  /* 0x00000000082472ca */ /* 0x000fe400000e0000 */
[----:B------:R-:W-:Y:S02]  /*103b0*/  R2UR UR37, R9 ;  /* 0x00000000092572ca */ /* 0x000fe400000e0000 */
[----:B------:R-:W-:Y:S01]  /*103c0*/  R2UR UR14, R150 ;  /* 0x00000000960e72ca */ /* 0x000fe200000e0000 */
[----:B------:R-:W-:Y:S01]  /*103d0*/  VIADD R150, R148, 0x442 ;  /* 0x0000044294967836 */ /* 0x000fe20000000000 */
[----:B------:R-:W-:Y:S01]  /*103e0*/  R2UR UR15, R151 ;  /* 0x00000000970f72ca */ /* 0x000fe200000e0000 */
[----:B------:R-:W-:Y:S01]  /*103f0*/  IMAD.MOV.U32 R151, RZ, RZ, -0x7fffffe0 ;  /* 0x80000020ff977424 */ /* 0x000fe200078e00ff */
[----:B------:R-:W-:-:S02]  /*10400*/  WARPGROUP.DEPBAR.LE gsb0, 0x0 ;  /* 0x00008000000079c5 */ /* 0x000fc40000010000 */
        /* <DEDUP_REMOVED lines=12> */
[----:B------:R-:W-:Y:S01]  /*104d0*/  HGMMA.64x16x16.F32 R136, gdesc[UR20], R136, gsb0 ;  /* 0x00200000148879f0 */ /* 0x000fe20008000888 */
[----:B------:R-:W-:Y:S01]  /*104e0*/  UMOV UR20, UR28 ;  /* 0x0000001c00147c82 */ /* 0x000fe20008000000 */
[----:B------:R-:W-:Y:S01]  /*104f0*/  UMOV UR21, UR29 ;  /* 0x0000001d00157c82 */ /* 0x000fe20008000000 */
[C---:B------:R-:W-:Y:S01]  /*10500*/  R2UR UR28, R8.reuse ;  /* 0x00000000081c72ca */ /* 0x040fe200000e0000 */
[----:B------:R-:W-:Y:S01]  /*10510*/  UMOV UR22, UR32 ;  /* 0x0000002000167c82 */ /* 0x000fe20008000000 */
[C---:B------:R-:W-:Y:S01]  /*10520*/  R2UR UR29, R9.reuse ;  /* 0x00000000091d72ca */ /* 0x040fe200000e0000 */
[----:B------:R-:W-:Y:S01]  /*10530*/  UMOV UR23, UR33 ;  /* 0x0000002100177c82 */ /* 0x000fe20008000000 */
[----:B------:R-:W-:Y:S02]  /*10540*/  R2UR UR32, R8 ;  /* 0x00000000082072ca */ /* 0x000fe400000e0000 */
[----:B------:R-:W-:Y:S01]  /*10550*/  R2UR UR33, R9 ;  /* 0x00000000092172ca */ /* 0x000fe200000e0000 */
[----:B------:R-:W-:-:S02]  /*10560*/  WARPGROUP.DEPBAR.LE gsb0, 0x0 ;  /* 0x00008000000079c5 */ /* 0x000fc40000010000 */
        /* <DEDUP_REMOVED lines=10> */
[----:B------:R-:W-:Y:S02]  /*10610*/  R2UR UR40, R8 ;  /* 0x00000000082872ca */ /* 0x000fe400000e0000 */
[----:B------:R-:W-:Y:S02]  /*10620*/  R2UR UR41, R9 ;  /* 0x00000000092972ca */ /* 0x000fe400000e0000 */
[----:B------:R-:W-:Y:S02]  /*10630*/  R2UR UR32, R12 ;  /* 0x000000000c2072ca */ /* 0x000fe400000e0000 */
[----:B------:R-:W-:Y:S01]  /*10640*/  R2UR UR33, R13 ;  /* 0x000000000d2172ca */ /* 0x000fe200000e0000 */
[----:B------:R-:W-:-:S02]  /*10650*/  WARPGROUP.DEPBAR.LE gsb0, 0x0 ;  /* 0x00008000000079c5 */ /* 0x000fc40000010000 */
[----:B------:R-:W-:-:S06]  /*10660*/  WARPGROUP.ARRIVE ;  /* 0x00000000000079c5 */ /* 0x000fcc0000000000 */
[----:B------:R-:W-:Y:S01]  /*10670*/  HGMMA.64x16x16.F32 R104, gdesc[UR36], R104, gsb0 ;  /* 0x00200000246879f0 */ /* 0x000fe20008000868 */
[----:B------:R-:W-:Y:S02]  /*10680*/  R2UR UR36, R12 ;  /* 0x000000000c2472ca */ /* 0x000fe400000e0000 */
[----:B------:R-:W-:Y:S01]  /*10690*/  R2UR UR37, R13 ;  /* 0x000000000d2572ca */ /* 0x000fe200000e0000 */
[----:B------:R-:W-:Y:S02]  /*106a0*/  WARPGROUP.DEPBAR.LE gsb0, 0x0 ;  /* 0x00008000000079c5 */ /* 0x000fe40000010000 */
[----:B------:R-:W-:-:S06]  /*106b0*/  WARPGROUP.ARRIVE ;  /* 0x00000000000079c5 */ /* 0x000fcc0000000000 */
[----:B------:R-:W-:Y:S01]  /*106c0*/  HGMMA.64x16x16.F32 R96, gdesc[UR40], R96, gsb0 ;  /* 0x00200000286079f0 */ /* 0x000fe20008000860 */
[----:B------:R-:W-:Y:S01]  /*106d0*/  UMOV UR42, UR22 ;  /* 0x00000016002a7c82 */ /* 0x000fe20008000000 */
[----:B------:R-:W-:Y:S01]  /*106e0*/  UMOV UR43, UR23 ;  /* 0x00000017002b7c82 */ /* 0x000fe20008000000 */
[----:B------:R-:W-:Y:S01]  /*106f0*/  R2UR UR22, R150 ;  /* 0x00000000961672ca */ /* 0x000fe200000e0000 */
[----:B------:R-:W-:Y:S01]  /*10700*/  VIADD R150, R148, 0x4c0 ;  /* 0x000004c094967836 */ /* 0x000fe20000000000 */
[----:B------:R-:W-:Y:S02]  /*10710*/  R2UR UR23, R151 ;  /* 0x00000000971772ca */ /* 0x000fe400000e0000 */
[----:B------:R-:W-:Y:S02]  /*10720*/  MOV R151, 0x80000020 ;  /* 0x8000002000977802 */ /* 0x000fe40000000f00 */
[----:B------:R-:W-:Y:S01]  /*10730*/  R2UR UR38, R150 ;  /* 0x00000000962672ca */ /* 0x000fe200000e0000 */
[----:B------:R-:W-:Y:S01]  /*10740*/  IMAD.MOV.U32 R150, RZ, RZ, R154 ;  /* 0x000000ffff967224 */ /* 0x000fe200078e009a */
[----:B------:R-:W-:-:S05]  /*10750*/  R2UR UR39, R151 ;  /* 0x00000000972772ca */ /* 0x000fca00000e0000 */
[----:B----4-:R-:W-:Y:S01]  /*10760*/  MOV R0, UR22 ;  /* 0x0000001600007c02 */ /* 0x010fe20008000f00 */
[----:B------:R-:W-:Y:S01]  /*10770*/  UMOV UR22, UR20 ;  /* 0x0000001400167c82 */ /* 0x000fe20008000000 */
[----:B------:R-:W-:Y:S01]  /*10780*/  MOV R16, UR23 ;  /* 0x0000001700107c02 */ /* 0x000fe20008000f00 */
[----:B------:R-:W-:Y:S01]  /*10790*/  UMOV UR23, UR21 ;  /* 0x0000001500177c82 */ /* 0x000fe20008000000 */
[----:B------:R-:W-:Y:S02]  /*107a0*/  R2UR UR20, R12 ;  /* 0x000000000c1472ca */ /* 0x000fe400000e0000 */
[----:B------:R-:W-:Y:S02]  /*107b0*/  MOV R155, UR38 ;  /* 0x00000026009b7c02 */ /* 0x000fe40008000f00 */
[----:B------:R-:W-:Y:S02]  /*107c0*/  MOV R156, UR39 ;  /* 0x00000027009c7c02 */ /* 0x000fe40008000f00 */
[----:B------:R-:W-:Y:S01]  /*107d0*/  R2UR UR38, R14 ;  /* 0x000000000e2672ca */ /* 0x000fe200000e0000 */
[----:B------:R-:W-:Y:S01]  /*107e0*/  VIADD R14, R148, 0x500 ;  /* 0x00000500940e7836 */ /* 0x000fe20000000000 */
[----:B------:R-:W-:Y:S01]  /*107f0*/  R2UR UR39, R15 ;  /* 0x000000000f2772ca */ /* 0x000fe200000e0000 */
[----:B------:R-:W-:Y:S01]  /*10800*/  IMAD.MOV.U32 R15, RZ, RZ, -0x7fffffe0 ;  /* 0x80000020ff0f7424 */ /* 0x000fe200078e00ff */
[----:B------:R-:W-:-:S02]  /*10810*/  R2UR UR21, R13 ;  /* 0x000000000d1572ca */ /* 0x000fc400000e0000 */
[----:B------:R-:W-:Y:S02]  /*10820*/  R2UR UR40, R12 ;  /* 0x000000000c2872ca */ /* 0x000fe400000e0000 */
[----:B------:R-:W-:Y:S02]  /*10830*/  R2UR UR41, R13 ;  /* 0x000000000d2972ca */ /* 0x000fe400000e0000 */
[----:B------:R-:W-:Y:S01]  /*10840*/  R2UR UR30, R14 ;  /* 0x000000000e1e72ca */ /* 0x000fe200000e0000 */
[----:B------:R-:W-:Y:S01]  /*10850*/  VIADD R14, R148, 0x540 ;  /* 0x00000540940e7836 */ /* 0x000fe20000000000 */
[----:B------:R-:W-:Y:S01]  /*10860*/  R2UR UR31, R15 ;  /* 0x000000000f1f72ca */ /* 0x000fe200000e0000 */
[----:B------:R-:W-:-:S03]  /*10870*/  IMAD.MOV.U32 R15, RZ, RZ, -0x7fffffe0 ;  /* 0x80000020ff0f7424 */ /* 0x000fc600078e00ff */
[----:B------:R-:W-:Y:S01]  /*10880*/  R2UR UR26, R14 ;  /* 0x000000000e1a72ca */ /* 0x000fe200000e0000 */
[----:B------:R-:W-:Y:S01]  /*10890*/  IMAD.MOV.U32 R14, RZ, RZ, R150 ;  /* 0x000000ffff0e7224 */ /* 0x000fe200078e0096 */
[----:B------:R-:W-:-:S05]  /*108a0*/  R2UR UR27, R15 ;  /* 0x000000000f1b72ca */ /* 0x000fca00000e0000 */
[----:B------:R-:W-:Y:S01]  /*108b0*/  MOV R151, UR30 ;  /* 0x0000001e00977c02 */ /* 0x000fe20008000f00 */
[----:B------:R-:W-:Y:S01]  /*108c0*/  UMOV UR30, UR58 ;  /* 0x0000003a001e7c82 */ /* 0x000fe20008000000 */
[----:B------:R-:W-:Y:S01]  /*108d0*/  MOV R154, UR31 ;  /* 0x0000001f009a7c02 */ /* 0x000fe20008000f00 */
[----:B------:R-:W-:Y:S02]  /*108e0*/  WARPGROUP.DEPBAR.LE gsb0, 0x0 ;  /* 0x00008000000079c5 */ /* 0x000fe40000010000 */
[----:B------:R-:W-:Y:S01]  /*108f0*/  WARPGROUP.ARRIVE ;  /* 0x00000000000079c5 */ /* 0x000fe20000000000 */
[----:B------:R-:W-:Y:S01]  /*10900*/  UMOV UR31, UR59 ;  /* 0x0000003b001f7c82 */ /* 0x000fe20008000000 */
[----:B------:R-:W-:Y:S02]  /*10910*/  R2UR UR59, R14 ;  /* 0x000000000e3b72ca */ /* 0x000fe400000e0000 */
[----:B------:R-:W-:Y:S02]  /*10920*/  R2UR UR58, R22 ;  /* 0x00000000163a72ca */ /* 0x000fe400000e0000 */
[----:B------:R-:W-:Y:S01]  /*10930*/  HGMMA.64x16x16.F32 R88, gdesc[UR44], R88, gsb0 ;  /* 0x002000002c5879f0 */ /* 0x000fe20008000858 */
[----:B------:R-:W-:Y:S01]  /*10940*/  R2UR UR44, R12 ;  /* 0x000000000c2c72ca */ /* 0x000fe200000e0000 */
[----:B------:R-:W-:Y:S01]  /*10950*/  UMOV UR46, UR16 ;  /* 0x00000010002e7c82 */ /* 0x000fe20008000000 */
[----:B------:R-:W-:Y:S01]  /*10960*/  R2UR UR45, R13 ;  /* 0x000000000d2d72ca */ /* 0x000fe200000e0000 */
[----:B------:R-:W-:Y:S01]  /*10970*/  UMOV UR47, UR17 ;  /* 0x00000011002f7c82 */ /* 0x000fe20008000000 */
[----:B------:R-:W-:-:S02]  /*10980*/  MOV R150, UR27 ;  /* 0x0000001b00967c02 */ /* 0x000fc40008000f00 */
[----:B------:R-:W-:Y:S02]  /*10990*/  MOV R149, UR26 ;  /* 0x0000001a00957c02 */ /* 0x000fe40008000f00 */
[C---:B------:R-:W-:Y:S02]  /*109a0*/  R2UR UR24, R10.reuse ;  /* 0x000000000a1872ca */ /* 0x040fe400000e0000 */
[C---:B------:R-:W-:Y:S02]  /*109b0*/  R2UR UR25, R11.reuse ;  /* 0x000000000b1972ca */ /* 0x040fe400000e0000 */
[----:B------:R-:W-:Y:S02]  /*109c0*/  R2UR UR28, R10 ;  /* 0x000000000a1c72ca */ /* 0x000fe400000e0000 */
[----:B------:R-:W-:Y:S01]  /*109d0*/  R2UR UR29, R11 ;  /* 0x000000000b1d72ca */ /* 0x000fe200000e0000 */
[----:B------:R-:W-:Y:S01]  /*109e0*/  VIADD R14, R148, 0x580 ;  /* 0x00000580940e7836 */ /* 0x000fe20000000000 */
[----:B------:R-:W-:Y:S01]  /*109f0*/  R2UR UR26, R20 ;  /* 0x00000000141a72ca */ /* 0x000fe200000e0000 */
[----:B------:R0:W5:Y:S01]  /*10a00*/  LDL.LU R22, [R1+0xc0] ;  /* 0x0000c00001167983 */ /* 0x0001620000300800 */
[----:B------:R-:W-:Y:S01]  /*10a10*/  R2UR UR27, R21 ;  /* 0x00000000151b72ca */ /* 0x000fe200000e0000 */
        /* <DEDUP_REMOVED lines=10> */
[----:B------:R-:W-:Y:S01]  /*10ac0*/  UMOV UR54, UR4 ;  /* 0x0000000400367c82 */ /* 0x000fe20008000000 */
[----:B------:R-:W-:Y:S01]  /*10ad0*/  UMOV UR55, UR5 ;  /* 0x0000000500377c82 */ /* 0x000fe20008000000 */
[C---:B------:R-:W-:Y:S02]  /*10ae0*/  R2UR UR4, R12.reuse ;  /* 0x000000000c0472ca */ /* 0x040fe400000e0000 */
[C---:B------:R-:W-:Y:S02]  /*10af0*/  R2UR UR5, R13.reuse ;  /* 0x000000000d0572ca */ /* 0x040fe400000e0000 */
        /* <DEDUP_REMOVED lines=29> */
[----:B------:R-:W-:Y:S01]  /*10cd0*/  R2UR UR57, R13 ;  /* 0x000000000d3972ca */ /* 0x000fe200000e0000 */
[----:B------:R-:W-:Y:S02]  /*10ce0*/  WARPGROUP.DEPBAR.LE gsb0, 0x0 ;  /* 0x00008000000079c5 */ /* 0x000fe40000010000 */
[----:B------:R-:W-:-:S10]  /*10cf0*/  WARPGROUP.ARRIVE ;  /* 0x00000000000079c5 */ /* 0x000fd40000000000 */
[----:B------:R-:W-:Y:S01]  /*10d00*/  HGMMA.64x16x16.F32 R72, gdesc[UR56], R72, gsb0 ;  /* 0x00200000384879f0 */ /* 0x000fe20008000848 */
[----:B------:R-:W-:Y:S02]  /*10d10*/  R2UR UR56, R10 ;  /* 0x000000000a3872ca */ /* 0x000fe400000e0000 */
[----:B------:R-:W-:Y:S01]  /*10d20*/  R2UR UR57, R11 ;  /* 0x000000000b3972ca */ /* 0x000fe200000e0000 */
[----:B------:R-:W-:Y:S01]  /*10d30*/  UMOV UR58, UR60 ;  /* 0x0000003c003a7c82 */ /* 0x000fe20008000000 */
[----:B------:R-:W-:Y:S01]  /*10d40*/  UMOV UR59, UR61 ;  /* 0x0000003d003b7c82 */ /* 0x000fe20008000000 */
[----:B------:R-:W-:Y:S02]  /*10d50*/  WARPGROUP.DEPBAR.LE gsb0, 0x0 ;  /* 0x00008000000079c5 */ /* 0x000fe40000010000 */
[----:B------:R-:W-:-:S08]  /*10d60*/  WARPGROUP.ARRIVE ;  /* 0x00000000000079c5 */ /* 0x000fd00000000000 */
        /* <DEDUP_REMOVED lines=21> */
[----:B------:R0:W5:Y:S01]  /*10ec0*/  LDL.LU R19, [R1+0xbc] ;  /* 0x0000bc0001137983 */ /* 0x0001620000300800 */
[----:B------:R-:W-:Y:S02]  /*10ed0*/  R2UR UR4, R10 ;  /* 0x000000000a0472ca */ /* 0x000fe400000e0000 */
[----:B------:R-:W-:Y:S01]  /*10ee0*/  R2UR UR5, R11 ;  /* 0x000000000b0572ca */ /* 0x000fe200000e0000 */
[----:B------:R-:W-:Y:S02]  /*10ef0*/  WARPGROUP.DEPBAR.LE gsb0, 0x0 ;  /* 0x00008000000079c5 */ /* 0x000fe40000010000 */
[----:B------:R-:W-:-:S10]  /*10f00*/  WARPGROUP.ARRIVE ;  /* 0x00000000000079c5 */ /* 0x000fd40000000000 */
        /* <DEDUP_REMOVED lines=17> */
[----:B------:R-:W-:Y:S02]  /*11020*/  R2UR UR22, R0 ;  /* 0x00000000001672ca */ /* 0x000fe400000e0000 */
        /* <DEDUP_REMOVED lines=111> */
[----:B------:R-:W-:-:S02]  /*11720*/  R2UR UR17, R5 ;  /* 0x00000000051172ca */ /* 0x000fc400000e0000 */
[----:B------:R-:W-:Y:S02]  /*11730*/  R2UR UR61, R18 ;  /* 0x00000000123d72ca */ /* 0x000fe400000e0000 */
[----:B------:R0:W5:Y:S01]  /*11740*/  LDL.LU R18, [R1+0xb8] ;  /* 0x0000b80001127983 */ /* 0x0001620000300800 */
[----:B------:R-:W-:-:S03]  /*11750*/  R2UR UR60, R17 ;  /* 0x00000000113c72ca */ /* 0x000fc600000e0000 */
[----:B------:R0:W5:Y:S04]  /*11760*/  LDL.LU R17, [R1+0xb4] ;  /* 0x0000b40001117983 */ /* 0x0001680000300800 */
[----:B------:R0:W5:Y:S04]  /*11770*/  LDL.LU R16, [R1+0xb0] ;  /* 0x0000b00001107983 */ /* 0x0001680000300800 */
[----:B------:R0:W5:Y:S01]  /*11780*/  LDL.LU R0, [R1+0xac] ;  /* 0x0000ac0001007983 */ /* 0x0001620000300800 */
[----:B------:R-:W-:Y:S02]  /*11790*/  WARPGROUP.DEPBAR.LE gsb0, 0x0 ;  /* 0x00008000000079c5 */ /* 0x000fe40000010000 */
[----:B------:R-:W-:-:S06]  /*117a0*/  WARPGROUP.ARRIVE ;  /* 0x00000000000079c5 */ /* 0x000fcc0000000000 */
        /* <DEDUP_REMOVED lines=36> */
[----:B------:R-:W-:Y:S03]  /*119f0*/  HGMMA.64x16x16.F32 R72, gdesc[UR32], R72, gsb0 ;  /* 0x00200000204879f0 */ /* 0x000fe60008000848 */
[----:B------:R-:W-:Y:S02]  /*11a00*/  WARPGROUP.DEPBAR.LE gsb0, 0x0 ;  /* 0x00008000000079c5 */ /* 0x000fe40000010000 */
[----:B0-----:R-:W-:Y:S05]  /*11a10*/  @P2 BRA `(.L_x_8681) ;  /* 0x0000000000282947 */ /* 0x001fea0003800000 */
[----:B------:R-:W-:Y:S05]  /*11a20*/  @!P0 BRA `(.L_x_8682) ;  /* 0x0000000000048947 */ /* 0x000fea0003800000 */
[----:B------:R-:W-:Y:S01]  /*11a30*/  BPT.TRAP 0x1 ;  /* 0x000000040000795c */ /* 0x000fe20000300000 */
.L_x_8682:
[----:B------:R-:W-:Y:S01]  /*11a40*/  SHF.L.U32 R14, R153, 0x1f, RZ ;  /* 0x0000001f990e7819 */ /* 0x000fe200000006ff */
[----:B-----5:R-:W-:-:S04]  /*11a50*/  IMAD R15, R0, 0x8, R18 ;  /* 0x00000008000f7824 */ /* 0x020fc800078e0212 */
[----:B------:R0:W1:Y:S01]  /*11a60*/  SYNCS.PHASECHK.TRANS64.TRYWAIT P2, [R15+URZ+0x31c50], R14 ;  /* 0x031c500e0f0075a7 */ /* 0x000062000804017f */
[----:B------:R-:W-:Y:S05]  /*11a70*/  @!P0 BRA `(.L_x_8683) ;  /* 0x0000000000048947 */ /* 0x000fea0003800000 */
[----:B------:R-:W-:Y:S01]  /*11a80*/  BPT.TRAP 0x1 ;  /* 0x000000040000795c */ /* 0x000fe20000300000 */
.L_x_8683:
[----:B-1----:R-:W-:Y:S05]  /*11a90*/  @P2 BRA `(.L_x_8681) ;  /* 0x0000000000082947 */ /* 0x002fea0003800000 */
[----:B------:R-:W1:Y:S02]  /*11aa0*/  SYNCS.PHASECHK.TRANS64.TRYWAIT P2, [R15+URZ+0x31c50], R14 ;  /* 0x031c500e0f0075a7 */ /* 0x000e64000804017f */
[----:B-1----:R-:W-:Y:S05]  /*11ab0*/  @!P2 BRA `(.L_x_8684) ;  /* 0x000000b00048a947 */ /* 0x002fea0003800000 */
.L_x_8681:
[----:B------:R-:W-:Y:S05]  /*11ac0*/  WARPSYNC.ALL ;  /* 0x0000000000007948 */ /* 0x000fea0003800000 */
[----:B------:R-:W-:Y:S01]  /*11ad0*/  ULDC UR4, c[0x0][0x9d8] ;  /* 0x0002760000047ab9 */ /* 0x000fe20000000800 */
[----:B------:R-:W-:Y:S01]  /*11ae0*/  STL [R1+0xc4], R8 ;  /* 0x0000c40801007387 */ /* 0x000fe20000100800 */
[----:B------:R-:W-:Y:S01]  /*11af0*/  FMUL.FTZ R157, R136, UR4 ;  /* 0x00000004889d7c20 */ /* 0x000fe20008410000 */
[----:B------:R-:W-:Y:S01]  /*11b00*/  FMUL.FTZ R156, R137, UR4 ;  /* 0x00000004899c7c20 */ /* 0x000fe20008410000 */
[----:B------:R-:W-:Y:S01]  /*11b10*/  FMUL.FTZ R138, R138, UR4 ;  /* 0x000000048a8a7c20 */ /* 0x000fe20008410000 */
[----:B------:R-:W-:Y:S01]  /*11b20*/  STL [R1+0xc0], R7 ;  /* 0x0000c00701007387 */ /* 0x000fe20000100800 */
[----:B------:R-:W-:Y:S01]  /*11b30*/  FMUL.FTZ R140, R140, UR4 ;  /* 0x000000048c8c7c20 */ /* 0x000fe20008410000 */
[----:B------:R-:W-:Y:S01]  /*11b40*/  FMUL.FTZ R137, R128, UR4 ;  /* 0x0000000480897c20 */ /* 0x000fe20008410000 */
[----:B------:R-:W0:Y:S01]  /*11b50*/  MUFU.TANH R157, R157 ;  /* 0x0000009d009d7308 */ /* 0x000e220000002400 */
[----:B------:R-:W-:Y:S01]  /*11b60*/  STL [R1+0xbc], R6 ;  /* 0x0000bc0601007387 */ /* 0x000fe20000100800 */
[----:B------:R-:W-:Y:S01]  /*11b70*/  FMUL.FTZ R136, R129, UR4 ;  /* 0x0000000481887c20 */ /* 0x000fe20008410000 */
[----:B------:R-:W-:Y:S01]  /*11b80*/  FMUL.FTZ R129, R132, UR4 ;  /* 0x0000000484817c20 */ /* 0x000fe20008410000 */
[----:B------:R-:W-:Y:S01]  /*11b90*/  FMUL.FTZ R128, R133, UR4 ;  /* 0x0000000485807c20 */ /* 0x000fe20008410000 */
[----:B------:R-:W-:Y:S01]  /*11ba0*/  STL [R1+0xb8], R5 ;  /* 0x0000b80501007387 */ /* 0x000fe20000100800 */
[----:B------:R-:W-:Y:S01]  /*11bb0*/  FMUL.FTZ R133, R120, UR4 ;  /* 0x0000000478857c20 */ /* 0x000fe20008410000 */
[----:B------:R-:W-:Y:S01]  /*11bc0*/  FMUL.FTZ R132, R121, UR4 ;  /* 0x0000000479847c20 */ /* 0x000fe20008410000 */
[----:B------:R-:W2:Y:S01]  /*11bd0*/  MUFU.TANH R156, R156 ;  /* 0x0000009c009c7308 */ /* 0x000ea20000002400 */
[----:B------:R-:W-:Y:S01]  /*11be0*/  STL [R1+0xb4], R4 ;  /* 0x0000b40401007387 */ /* 0x000fe20000100800 */
[----:B------:R-:W-:Y:S01]  /*11bf0*/  FMUL.FTZ R121, R124, UR4 ;  /* 0x000000047c797c20 */ /* 0x000fe20008410000 */
[----:B------:R-:W-:Y:S01]  /*11c00*/  FMUL.FTZ R124, R125, UR4 ;  /* 0x000000047d7c7c20 */ /* 0x000fe20008410000 */
[----:B------:R-:W-:Y:S01]  /*11c10*/  FMUL.FTZ R120, R112, UR4 ;  /* 0x0000000470787c20 */ /* 0x000fe20008410000 */
[----:B------:R-:W-:Y:S01]  /*11c20*/  STL [R1+0xb0], R3 ;  /* 0x0000b00301007387 */ /* 0x000fe20000100800 */
[----:B------:R-:W-:Y:S01]  /*11c30*/  FMUL.FTZ R20, R113, UR4 ;  /* 0x0000000471147c20 */ /* 0x000fe20008410000 */
[----:B------:R-:W-:Y:S01]  /*11c40*/  FMUL.FTZ R21, R116, UR4 ;  /* 0x0000000474157c20 */ /* 0x000fe20008410000 */
[----:B------:R-:W3:Y:S01]  /*11c50*/  MUFU.TANH R140, R140 ;  /* 0x0000008c008c7308 */ /* 0x000ee20000002400 */
[----:B------:R4:W-:Y:S01]  /*11c60*/  STL [R1+0xac], R2 ;  /* 0x0000ac0201007387 */ /* 0x0009e20000100800 */
[----:B01----:R-:W-:Y:S01]  /*11c70*/  FMNMX.FTZ R14, R157, R152, !PT ;  /* 0x000000989d0e7209 */ /* 0x003fe20007810000 */
        /* <DEDUP_REMOVED lines=13> */
[----:B----4-:R0:W1:Y:S01]  /*11d50*/  MUFU.TANH R2, R138 ;  /* 0x0000008a00027308 */ /* 0x0100620000002400 */
        /* <DEDUP_REMOVED lines=8> */
[----:B0-----:R-:W-:Y:S01]  /*11de0*/  FMUL.FTZ R138, R141, UR4 ;  /* 0x000000048d8a7c20 */ /* 0x001fe20008410000 */
[----:B------:R-:W-:Y:S01]  /*11df0*/  FMUL.FTZ R141, R80, UR4 ;  /* 0x00000004508d7c20 */ /* 0x000fe20008410000 */
[----:B------:R-:W-:Y:S01]  /*11e00*/  FMUL.FTZ R148, R73, UR4 ;  /* 0x0000000449947c20 */ /* 0x000fe20008410000 */
[----:B------:R-:W-:Y:S01]  /*11e10*/  FMUL.FTZ R154, R76, UR4 ;  /* 0x000000044c9a7c20 */ /* 0x000fe20008410000 */
[----:B------:R-:W-:Y:S01]  /*11e20*/  FMUL.FTZ R155, R77, UR4 ;  /* 0x000000044d9b7c20 */ /* 0x000fe20008410000 */
[----:B------:R-:W-:Y:S01]  /*11e30*/  FMUL.FTZ R115, R115, UR4 ;  /* 0x0000000473737c20 */ /* 0x000fe20008410000 */
[----:B------:R-:W-:Y:S01]  /*11e40*/  FMUL.FTZ R126, R126, UR4 ;  /* 0x000000047e7e7c20 */ /* 0x000fe20008410000 */
[----:B------:R-:W0:Y:S01]  /*11e50*/  MUFU.TANH R138, R138 ;  /* 0x0000008a008a7308 */ /* 0x000e220000002400 */
[----:B------:R-:W-:Y:S01]  /*11e60*/  ULDC UR5, c[0x0][0x988] ;  /* 0x0002620000057ab9 */ /* 0x000fe20000000800 */
[----:B------:R-:W-:Y:S01]  /*11e70*/  FMUL.FTZ R134, R134, UR4 ;  /* 0x0000000486867c20 */ /* 0x000fe20008410000 */
[----:B-1----:R1:W-:Y:S01]  /*11e80*/  STL [R1+0x30], R2 ;  /* 0x0000300201007387 */ /* 0x0023e20000100800 */
        /* <DEDUP_REMOVED lines=13> */
[----:B0-----:R-:W-:-:S04]  /*11f60*/  FMNMX.FTZ R14, R138, R14, !PT ;  /* 0x0000000e8a0e7209 */ /* 0x001fc80007810000 */
[----:B------:R-:W-:-:S03]  /*11f70*/  FMNMX.FTZ R14, R137, R14, !PT ;  /* 0x0000000e890e7209 */ /* 0x000fc60007810000 */
[----:B------:R-:W0:Y:S01]  /*11f80*/  MUFU.TANH R133, R133 ;  /* 0x0000008500857308 */ /* 0x000e220000002400 */
[----:B------:R-:W-:-:S04]  /*11f90*/  FMNMX.FTZ R14, R136, R14, !PT ;  /* 0x0000000e880e7209 */ /* 0x000fc80007810000 */
[----:B--2---:R-:W-:-:S03]  /*11fa0*/  FMNMX.FTZ R14, R129, R14, !PT ;  /* 0x0000000e810e7209 */ /* 0x004fc60007810000 */
[----:B------:R-:W2:Y:S01]  /*11fb0*/  MUFU.TANH R132, R132 ;  /* 0x0000008400847308 */ /* 0x000ea20000002400 */
[----:B---3--:R-:W-:-:S07]  /*11fc0*/  FMNMX.FTZ R14, R128, R14, !PT ;  /* 0x0000000e800e7209 */ /* 0x008fce0007810000 */
[----:B------:R-:W3:Y:S01]  /*11fd0*/  MUFU.TANH R121, R121 ;  /* 0x0000007900797308 */ /* 0x000ee20000002400 */
[----:B0-----:R-:W-:-:S07]  /*11fe0*/  FMNMX.FTZ R14, R133, R14, !PT ;  /* 0x0000000e850e7209 */ /* 0x001fce0007810000 */
[----:B------:R-:W0:Y:S01]  /*11ff0*/  MUFU.TANH R124, R124 ;  /* 0x0000007c007c7308 */ /* 0x000e220000002400 */
[----:B--2---:R-:W-:-:S07]  /*12000*/  FMNMX.FTZ R14, R132, R14, !PT ;  /* 0x0000000e840e7209 */ /* 0x004fce0007810000 */
        /* <DEDUP_REMOVED lines=51> */
[----:B0-----:R-:W-:-:S05]  /*12340*/  FMNMX.FTZ R14, R155, R14, !PT ;  /* 0x0000000e9b0e7209 */ /* 0x001fca0007810000 */
[----:B------:R-:W0:Y:S02]  /*12350*/  SHFL.BFLY PT, R15, R14, 0x2, 0x1f ;  /* 0x0c401f000e0f7f89 */ /* 0x000e2400000e0000 */
[----:B------:R4:W-:Y:S08]  /*12360*/  MUFU.TANH R3, R134 ;  /* 0x0000008600037308 */ /* 0x0009f00000002400 */
[----:B-1----:R1:W-:Y:S08]  /*12370*/  MUFU.TANH R2, R135 ;  /* 0x0000008700027308 */ /* 0x0023f00000002400 */
[----:B------:R3:W-:Y:S01]  /*12380*/  MUFU.TANH R85, R114 ;  /* 0x0000007200557308 */ /* 0x0007e20000002400 */
[----:B0-----:R-:W-:-:S07]  /*12390*/  FMNMX.FTZ R14, R14, R15, !PT ;  /* 0x0000000f0e0e7209 */ /* 0x001fce0007810000 */
[----:B------:R0:W-:Y:S01]  /*123a0*/  MUFU.TANH R92, R118 ;  /* 0x00000076005c7308 */ /* 0x0001e20000002400 */
[----:B------:R-:W2:Y:S07]  /*123b0*/  SHFL.BFLY PT, R15, R14, 0x1, 0x1f ;  /* 0x0c201f000e0f7f89 */ /* 0x000eae00000e0000 */
[----:B------:R0:W-:Y:S08]  /*123c0*/  MUFU.TANH R81, R122 ;  /* 0x0000007a00517308 */ /* 0x0001f00000002400 */
[----:B------:R-:W0:Y:S08]  /*123d0*/  MUFU.TANH R93, R127 ;  /* 0x0000007f005d7308 */ /* 0x000e300000002400 */
[----:B------:R-:W0:Y:S01]  /*123e0*/  MUFU.TANH R84, R123 ;  /* 0x0000007b00547308 */ /* 0x000e220000002400 */
[----:B--2---:R-:W-:Y:S01]  /*123f0*/  FMNMX.FTZ R14, R14, R15, !PT ;  /* 0x0000000f0e0e7209 */ /* 0x004fe20007810000 */
[----:B------:R-:W-:-:S04]  /*12400*/  IMAD.U32 R15, RZ, RZ, UR5 ;  /* 0x00000005ff0f7e24 */ /* 0x000fc8000f8e00ff */
[CC--:B----4-:R-:W-:Y:S01]  /*12410*/  FMUL.FTZ R134, R14.reuse, R15.reuse ;  /* 0x0000000f0e867220 */ /* 0x0d0fe20000410000 */
[----:B-1----:R-:W-:Y:S01]  /*12420*/  FADD.FTZ R135, -R14, R152 ;  /* 0x000000980e877221 */ /* 0x002fe20000010100 */
[----:B------:R-:W-:Y:S02]  /*12430*/  MUFU.TANH R8, R139 ;  /* 0x0000008b00087308 */ /* 0x000fe40000002400 */
[-CC-:B------:R-:W-:Y:S01]  /*12440*/  FFMA.FTZ R117, R138, R15.reuse, -R134.reuse ;  /* 0x0000000f8a757223 */ /* 0x180fe20000010886 */
[-CC-:B------:R-:W-:Y:S01]  /*12450*/  FFMA.FTZ R115, R140, R15.reuse, -R134.reuse ;  /* 0x0000000f8c737223 */ /* 0x180fe20000010886 */
[-CC-:B------:R-:W-:Y:S01]  /*12460*/  FFMA.FTZ R126, R132, R15.reuse, -R134.reuse ;  /* 0x0000000f847e7223 */ /* 0x180fe20000010886 */
[----:B------:R-:W-:Y:S01]  /*12470*/  IMAD.MOV.U32 R138, RZ, RZ, R125 ;  /* 0x000000ffff8a7224 */ /* 0x000fe200078e007d */
[----:B------:R-:W2:Y:S01]  /*12480*/  LDL.LU R140, [R1+0x1c] ;  /* 0x00001c00018c7983 */ /* 0x000ea20000300800 */
[----:B---3--:R-:W-:Y:S01]  /*12490*/  MOV R132, R80 ;  /* 0x0000005000847202 */ /* 0x008fe20000000f00 */
[-CC-:B------:R-:W-:Y:S01]  /*124a0*/  FFMA.FTZ R125, R121, R15.reuse, -R134.reuse ;  /* 0x0000000f797d7223 */ /* 0x180fe20000010886 */
[-CC-:B------:R-:W-:Y:S01]  /*124b0*/  FFMA.FTZ R80, R105, R15.reuse, -R134.reuse ;  /* 0x0000000f69507223 */ /* 0x180fe20000010886 */
[----:B------:R-:W2:Y:S01]  /*124c0*/  LDL.LU R121, [R1+0x30] ;  /* 0x0000300001797983 */ /* 0x000ea20000300800 */
[-C--:B------:R-:W-:Y:S01]  /*124d0*/  FMUL.FTZ R135, R135, R15.reuse ;  /* 0x0000000f87877220 */ /* 0x080fe20000410000 */
[-CC-:B------:R-:W-:Y:S01]  /*124e0*/  FFMA.FTZ R114, R157, R15.reuse, -R134.reuse ;  /* 0x0000000f9d727223 */ /* 0x180fe20000010886 */
[-CC-:B0-----:R-:W-:Y:S01]  /*124f0*/  FFMA.FTZ R118, R156, R15.reuse, -R134.reuse ;  /* 0x0000000f9c767223 */ /* 0x181fe20000010886 */
[----:B------:R-:W3:Y:S01]  /*12500*/  LDL.LU R105, [R1+0x20] ;  /* 0x0000200001697983 */ /* 0x000ee20000300800 */
[-CC-:B------:R-:W-:Y:S01]  /*12510*/  FFMA.FTZ R122, R20, R15.reuse, -R134.reuse ;  /* 0x0000000f147a7223 */ /* 0x180fe20000010886 */
[-CC-:B------:R-:W-:Y:S01]  /*12520*/  FFMA.FTZ R73, R104, R15.reuse, -R134.reuse ;  /* 0x0000000f68497223 */ /* 0x180fe20000010886 */
[----:B------:R-:W-:Y:S08]  /*12530*/  MUFU.EX2 R20, R135 ;  /* 0x0000008700147308 */ /* 0x000ff00000000800 */
[----:B------:R0:W3:Y:S01]  /*12540*/  MUFU.EX2 R104, R114 ;  /* 0x0000007200687308 */ /* 0x0000e20000000800 */
[----:B------:R-:W-:-:S07]  /*12550*/  FFMA.FTZ R72, R97, R15, -R134 ;  /* 0x0000000f61487223 */ /* 0x000fce0000010886 */
[----:B------:R-:W1:Y:S01]  /*12560*/  MUFU.EX2 R118, R118 ;  /* 0x0000007600767308 */ /* 0x000e620000000800 */
[----:B0-----:R-:W-:Y:S01]  /*12570*/  FMUL.FTZ R114, R106, UR4 ;  /* 0x000000046a727c20 */ /* 0x001fe20008410000 */
[----:B------:R-:W-:-:S06]  /*12580*/  FFMA.FTZ R123, R120, R15, -R134 ;  /* 0x0000000f787b7223 */ /* 0x000fcc0000010886 */
[----:B------:R-:W0:Y:S01]  /*12590*/  MUFU.EX2 R106, R115 ;  /* 0x00000073006a7308 */ /* 0x000e220000000800 */
[----:B------:R-:W-:Y:S02]  /*125a0*/  IMAD.MOV.U32 R120, RZ, RZ, R93 ;  /* 0x000000ffff787224 */ /* 0x000fe400078e005d */
[----:B------:R-:W-:-:S05]  /*125b0*/  FFMA.FTZ R93, R96, R15, -R134 ;  /* 0x0000000f605d7223 */ /* 0x000fca0000010886 */
[----:B------:R-:W4:Y:S08]  /*125c0*/  MUFU.EX2 R97, R117 ;  /* 0x0000007500617308 */ /* 0x000f300000000800 */
[----:B------:R-:W2:Y:S08]  /*125d0*/  MUFU.TANH R7, R142 ;  /* 0x0000008e00077308 */ /* 0x000eb00000002400 */
[----:B------:R-:W2:Y:S08]  /*125e0*/  MUFU.TANH R6, R143 ;  /* 0x0000008f00067308 */ /* 0x000eb00000002400 */
[----:B------:R-:W2:Y:S08]  /*125f0*/  MUFU.TANH R5, R130 ;  /* 0x0000008200057308 */ /* 0x000eb00000002400 */
[----:B------:R1:W2:Y:S01]  /*12600*/  MUFU.TANH R4, R131 ;  /* 0x0000008300047308 */ /* 0x0002a20000002400 */
[----:B------:R-:W-:Y:S01]  /*12610*/  FFMA.FTZ R127, R133, R15, -R134 ;  /* 0x0000000f857f7223 */ /* 0x000fe20000010886 */
[----:B------:R-:W-:-:S02]  /*12620*/  IMAD.MOV.U32 R133, RZ, RZ, R81 ;  /* 0x000000ffff857224 */ /* 0x000fc400078e0051 */
[-C--:B-1----:R-:W-:Y:S01]  /*12630*/  FFMA.FTZ R131, R137, R15.reuse, -R134 ;  /* 0x0000000f89837223 */ /* 0x082fe20000010886 */
[----:B------:R-:W-:Y:S02]  /*12640*/  IMAD.MOV.U32 R137, RZ, RZ, R84 ;  /* 0x000000ffff897224 */ /* 0x000fe400078e0054 */
[-CC-:B------:R-:W-:Y:S01]  /*12650*/  FFMA.FTZ R84, R89, R15.reuse, -R134.reuse ;  /* 0x0000000f59547223 */ /* 0x180fe20000010886 */
[-CC-:B------:R-:W-:Y:S01]  /*12660*/  FFMA.FTZ R89, R113, R15.reuse, -R134.reuse ;  /* 0x0000000f71597223 */ /* 0x180fe20000010886 */
[----:B------:R-:W-:Y:S01]  /*12670*/  FMUL.FTZ R113, R119, UR4 ;  /* 0x0000000477717c20 */ /* 0x000fe20008410000 */
[----:B------:R-:W-:Y:S01]  /*12680*/  FMUL.FTZ R119, R99, UR4 ;  /* 0x0000000463777c20 */ /* 0x000fe20008410000 */
[----:B------:R-:W-:Y:S02]  /*12690*/  IMAD.MOV.U32 R99, RZ, RZ, R137 ;  /* 0x000000ffff637224 */ /* 0x000fe400078e0089 */
[----:B------:R-:W-:Y:S01]  /*126a0*/  FFMA.FTZ R81, R112, R15, -R134 ;  /* 0x0000000f70517223 */ /* 0x000fe20000010886 */
[----:B------:R-:W-:-:S02]  /*126b0*/  IMAD.MOV.U32 R112, RZ, RZ, R92 ;  /* 0x000000ffff707224 */ /* 0x000fc400078e005c */
[-C--:B------:R-:W-:Y:S01]  /*126c0*/  FFMA.FTZ R92, R100, R15.reuse, -R134 ;  /* 0x0000000f645c7223 */ /* 0x080fe20000010886 */
[----:B------:R-:W-:Y:S02]  /*126d0*/  IMAD.MOV.U32 R100, RZ, RZ, R132 ;  /* 0x000000ffff647224 */ /* 0x000fe400078e0084 */
[-CC-:B------:R-:W-:Y:S01]  /*126e0*/  FFMA.FTZ R76, R21, R15.reuse, -R134.reuse ;  /* 0x0000000f154c7223 */ /* 0x180fe20000010886 */
[-CC-:B------:R-:W-:Y:S01]  /*126f0*/  FFMA.FTZ R130, R136, R15.reuse, -R134.reuse ;  /* 0x0000000f88827223 */ /* 0x180fe20000010886 */
[-C--:B------:R-:W-:Y:S01]  /*12700*/  FFMA.FTZ R21, R101, R15.reuse, -R134 ;  /* 0x0000000f65157223 */ /* 0x080fe20000010886 */
[----:B------:R-:W-:Y:S02]  /*12710*/  IMAD.MOV.U32 R136, RZ, RZ, R85 ;  /* 0x000000ffff887224 */ /* 0x000fe400078e0055 */
[----:B------:R-:W-:Y:S01]  /*12720*/  IMAD.MOV.U32 R101, RZ, RZ, R120 ;  /* 0x000000ffff657224 */ /* 0x000fe200078e0078 */
[----:B------:R-:W1:Y:S01]  /*12730*/  MUFU.TANH R113, R113 ;  /* 0x0000007100717308 */ /* 0x000e620000002400 */
[----:B------:R-:W-:Y:S01]  /*12740*/  FMUL.FTZ R137, R102, UR4 ;  /* 0x0000000466897c20 */ /* 0x000fe20008410000 */
[----:B------:R-:W-:Y:S01]  /*12750*/  MOV R102, R136 ;  /* 0x0000008800667202 */ /* 0x000fe20000000f00 */
[----:B------:R-:W-:Y:S01]  /*12760*/  FFMA.FTZ R85, R108, R15, -R134 ;  /* 0x0000000f6c557223 */ /* 0x000fe20000010886 */
[----:B------:R-:W-:Y:S01]  /*12770*/  FMUL.FTZ R115, R107, UR4 ;  /* 0x000000046b737c20 */ /* 0x000fe20008410000 */
[----:B------:R-:W-:Y:S01]  /*12780*/  FMUL.FTZ R108, R103, UR4 ;  /* 0x00000004676c7c20 */ /* 0x000fe20008410000 */
[----:B------:R-:W-:-:S02]  /*12790*/  IMAD.MOV.U32 R103, RZ, RZ, R138 ;  /* 0x000000ffff677224 */ /* 0x000fc400078e008a */
[----:B------:R-:W-:Y:S01]  /*127a0*/  FFMA.FTZ R139, R116, R15, -R134 ;  /* 0x0000000f748b7223 */ /* 0x000fe20000010886 */
[----:B------:R-:W1:Y:S01]  /*127b0*/  MUFU.TANH R114, R114 ;  /* 0x0000007200727308 */ /* 0x000e620000002400 */
[----:B------:R-:W-:Y:S01]  /*127c0*/  FMUL.FTZ R116, R110, UR4 ;  /* 0x000000046e747c20 */ /* 0x000fe20008410000 */
[----:B------:R-:W-:-:S06]  /*127d0*/  FMUL.FTZ R117, R111, UR4 ;  /* 0x000000046f757c20 */ /* 0x000fcc0008410000 */
[----:B------:R-:W1:Y:S08]  /*127e0*/  MUFU.TANH R115, R115 ;  /* 0x0000007300737308 */ /* 0x000e700000002400 */
[----:B------:R-:W1:Y:S08]  /*127f0*/  MUFU.TANH R116, R116 ;  /* 0x0000007400747308 */ /* 0x000e700000002400 */
[----:B------:R-:W1:Y:S01]  /*12800*/  MUFU.TANH R117, R117 ;  /* 0x0000007500757308 */ /* 0x000e620000002400 */
[----:B------:R-:W-:Y:S01]  /*12810*/  FFMA.FTZ R77, R109, R15, -R134 ;  /* 0x0000000f6d4d7223 */ /* 0x000fe20000010886 */
[----:B------:R-:W-:-:S06]  /*12820*/  FMUL.FTZ R109, R90, UR4 ;  /* 0x000000045a6d7c20 */ /* 0x000fcc0008410000 */
[----:B------:R-:W-:Y:S01]  /*12830*/  MUFU.TANH R119, R119 ;  /* 0x0000007700777308 */ /* 0x000fe20000002400 */
[----:B------:R-:W-:-:S07]  /*12840*/  FMUL.FTZ R110, R91, UR4 ;  /* 0x000000045b6e7c20 */ /* 0x000fce0008410000 */
[----:B------:R-:W-:Y:S01]  /*12850*/  MUFU.TANH R137, R137 ;  /* 0x0000008900897308 */ /* 0x000fe20000002400 */
[----:B------:R-:W-:-:S07]  /*12860*/  FMUL.FTZ R111, R94, UR4 ;  /* 0x000000045e6f7c20 */ /* 0x000fce0008410000 */
[----:B------:R-:W-:Y:S01]  /*12870*/  MUFU.TANH R108, R108 ;  /* 0x0000006c006c7308 */ /* 0x000fe20000002400 */
[----:B------:R-:W-:-:S07]  /*12880*/  FMUL.FTZ R132, R95, UR4 ;  /* 0x000000045f847c20 */ /* 0x000fce0008410000 */
[----:B------:R-:W-:Y:S08]  /*12890*/  MUFU.TANH R109, R109 ;  /* 0x0000006d006d7308 */ /* 0x000ff00000002400 */
[----:B------:R-:W-:Y:S01]  /*128a0*/  MUFU.TANH R110, R110 ;  /* 0x0000006e006e7308 */ /* 0x000fe20000002400 */
[-CC-:B------:R-:W-:Y:S01]  /*128b0*/  FFMA.FTZ R129, R129, R15.reuse, -R134.reuse ;  /* 0x0000000f81817223 */ /* 0x180fe20000010886 */
[-CC-:B------:R-:W-:Y:S01]  /*128c0*/  FFMA.FTZ R128, R128, R15.reuse, -R134.reuse ;  /* 0x0000000f80807223 */ /* 0x180fe20000010886 */
[----:B------:R-:W-:-:S05]  /*128d0*/  FFMA.FTZ R124, R124, R15, -R134 ;  /* 0x0000000f7c7c7223 */ /* 0x000fca0000010886 */
        /* <DEDUP_REMOVED lines=10> */
[----:B------:R-:W-:Y:S01]  /*12980*/  FFMA.FTZ R155, R155, R15, -R134 ;  /* 0x0000000f9b9b7223 */ /* 0x000fe20000010886 */
[----:B------:R-:W-:Y:S01]  /*12990*/  FMUL.FTZ R134, R83, UR4 ;  /* 0x0000000453867c20 */ /* 0x000fe20008410000 */
[----:B------:R-:W-:Y:S01]  /*129a0*/  FMUL.FTZ R135, R86, UR4 ;  /* 0x0000000456877c20 */ /* 0x000fe20008410000 */
[----:B---3--:R-:W-:-:S04]  /*129b0*/  FFMA.FTZ R96, R20, R105, R104 ;  /* 0x0000006914607223 */ /* 0x008fc80000010068 */
[----:B------:R-:W-:-:S04]  /*129c0*/  FADD.FTZ R96, R118, R96 ;  /* 0x0000006076607221 */ /* 0x000fc80000010000 */
[----:B0-----:R-:W-:-:S04]  /*129d0*/  FADD.FTZ R96, R106, R96 ;  /* 0x000000606a607221 */ /* 0x001fc80000010000 */
[----:B----4-:R-:W-:Y:S01]  /*129e0*/  FADD.FTZ R157, R97, R96 ;  /* 0x00000060619d7221 */ /* 0x010fe20000010000 */
[----:B--2---:R-:W-:-:S04]  /*129f0*/  FMNMX.FTZ R96, R121, R140, !PT ;  /* 0x0000008c79607209 */ /* 0x004fc80007810000 */
[----:B------:R-:W-:-:S04]  /*12a00*/  FMNMX.FTZ R96, R8, R96, !PT ;  /* 0x0000006008607209 */ /* 0x000fc80007810000 */
[----:B------:R-:W-:-:S04]  /*12a10*/  FMNMX.FTZ R96, R7, R96, !PT ;  /* 0x0000006007607209 */ /* 0x000fc80007810000 */
[----:B------:R-:W-:-:S04]  /*12a20*/  FMNMX.FTZ R96, R6, R96, !PT ;  /* 0x0000006006607209 */ /* 0x000fc80007810000 */
[----:B------:R-:W-:-:S04]  /*12a30*/  FMNMX.FTZ R96, R5, R96, !PT ;  /* 0x0000006005607209 */ /* 0x000fc80007810000 */
[----:B------:R-:W-:Y:S02]  /*12a40*/  FMNMX.FTZ R96, R4, R96, !PT ;  /* 0x0000006004607209 */ /* 0x000fe40007810000 */
[----:B------:R-:W-:Y:S02]  /*12a50*/  F2FP.F16.F32.PACK_AB R104, R118, R104 ;  /* 0x000000687668723e */ /* 0x000fe400000000ff */
[----:B------:R-:W-:Y:S01]  /*12a60*/  FMNMX.FTZ R96, R3, R96, !PT ;  /* 0x0000006003607209 */ /* 0x000fe20007810000 */
[----:B------:R-:W-:Y:S01]  /*12a70*/  FMUL.FTZ R118, R98, UR4 ;  /* 0x0000000462767c20 */ /* 0x000fe20008410000 */
[----:B------:R-:W-:Y:S02]  /*12a80*/  IMAD.MOV.U32 R98, RZ, RZ, R133 ;  /* 0x000000ffff627224 */ /* 0x000fe400078e0085 */
        /* <DEDUP_REMOVED lines=8> */
[----:B------:R-:W0:Y:S03]  /*12b10*/  MUFU.TANH R118, R118 ;  /* 0x0000007600767308 */ /* 0x000e260000002400 */
[----:B-1----:R-:W-:-:S04]  /*12b20*/  FMNMX.FTZ R96, R113, R96, !PT ;  /* 0x0000006071607209 */ /* 0x002fc80007810000 */
[----:B------:R-:W-:-:S04]  /*12b30*/  FMNMX.FTZ R96, R114, R96, !PT ;  /* 0x0000006072607209 */ /* 0x000fc80007810000 */
[----:B------:R-:W-:-:S04]  /*12b40*/  FMNMX.FTZ R96, R115, R96, !PT ;  /* 0x0000006073607209 */ /* 0x000fc80007810000 */
[----:B------:R-:W-:-:S04]  /*12b50*/  FMNMX.FTZ R96, R116, R96, !PT ;  /* 0x0000006074607209 */ /* 0x000fc80007810000 */
[----:B------:R-:W-:-:S04]  /*12b60*/  FMNMX.FTZ R96, R117, R96, !PT ;  /* 0x0000006075607209 */ /* 0x000fc80007810000 */
[----:B0-----:R-:W-:-:S04]  /*12b70*/  FMNMX.FTZ R96, R118, R96, !PT ;  /* 0x0000006076607209 */ /* 0x001fc80007810000 */
[----:B------:R-:W-:Y:S01]  /*12b80*/  FMNMX.FTZ R96, R119, R96, !PT ;  /* 0x0000006077607209 */ /* 0x000fe20007810000 */
[----:B------:R-:W-:-:S03]  /*12b90*/  FMUL.FTZ R133, R82, UR4 ;  /* 0x0000000452857c20 */ /* 0x000fc60008410000 */
[----:B------:R-:W-:-:S04]  /*12ba0*/  FMNMX.FTZ R96, R137, R96, !PT ;  /* 0x0000006089607209 */ /* 0x000fc80007810000 */
[----:B------:R-:W-:Y:S01]  /*12bb0*/  FMNMX.FTZ R96, R108, R96, !PT ;  /* 0x000000606c607209 */ /* 0x000fe20007810000 */
[----:B------:R-:W0:Y:S03]  /*12bc0*/  MUFU.TANH R133, R133 ;  /* 0x0000008500857308 */ /* 0x000e260000002400 */
[----:B------:R-:W-:Y:S01]  /*12bd0*/  FMNMX.FTZ R96, R109, R96, !PT ;  /* 0x000000606d607209 */ /* 0x000fe20007810000 */
[----:B------:R-:W-:Y:S02]  /*12be0*/  IMAD.MOV.U32 R91, RZ, RZ, R140 ;  /* 0x000000ffff5b7224 */ /* 0x000fe400078e008c */
[----:B------:R-:W-:Y:S01]  /*12bf0*/  FMUL.FTZ R140, R87, UR4 ;  /* 0x00000004578c7c20 */ /* 0x000fe20008410000 */
[----:B------:R-:W-:Y:S01]  /*12c00*/  FMNMX.FTZ R96, R110, R96, !PT ;  /* 0x000000606e607209 */ /* 0x000fe20007810000 */
[----:B------:R-:W1:Y:S01]  /*12c10*/  MUFU.TANH R134, R134 ;  /* 0x0000008600867308 */ /* 0x000e620000002400 */
[----:B------:R-:W-:-:S02]  /*12c20*/  FMUL.FTZ R148, R74, UR4 ;  /* 0x000000044a947c20 */ /* 0x000fc40008410000 */
[----:B------:R-:W-:-:S05]  /*12c30*/  FMNMX.FTZ R96, R111, R96, !PT ;  /* 0x000000606f607209 */ /* 0x000fca0007810000 */
[----:B------:R-:W2:Y:S01]  /*12c40*/  MUFU.TANH R135, R135 ;  /* 0x0000008700877308 */ /* 0x000ea20000002400 */
[----:B------:R-:W-:Y:S01]  /*12c50*/  FMNMX.FTZ R96, R132, R96, !PT ;  /* 0x0000006084607209 */ /* 0x000fe20007810000 */
[----:B------:R-:W-:-:S06]  /*12c60*/  FMUL.FTZ R150, R75, UR4 ;  /* 0x000000044b967c20 */ /* 0x000fcc0008410000 */
[----:B------:R-:W3:Y:S01]  /*12c70*/  MUFU.TANH R140, R140 ;  /* 0x0000008c008c7308 */ /* 0x000ee20000002400 */
[----:B0-----:R-:W-:Y:S01]  /*12c80*/  FMNMX.FTZ R96, R133, R96, !PT ;  /* 0x0000006085607209 */ /* 0x001fe20007810000 */
[----:B------:R-:W-:-:S06]  /*12c90*/  FMUL.FTZ R153, R78, UR4 ;  /* 0x000000044e997c20 */ /* 0x000fcc0008410000 */
[----:B------:R-:W0:Y:S01]  /*12ca0*/  MUFU.TANH R148, R148 ;  /* 0x0000009400947308 */ /* 0x000e220000002400 */
[----:B-1----:R-:W-:Y:S01]  /*12cb0*/  FMNMX.FTZ R96, R134, R96, !PT ;  /* 0x0000006086607209 */ /* 0x002fe20007810000 */
[----:B------:R-:W-:-:S06]  /*12cc0*/  FMUL.FTZ R136, R79, UR4 ;  /* 0x000000044f887c20 */ /* 0x000fcc0008410000 */
[----:B------:R-:W1:Y:S01]  /*12cd0*/  MUFU.TANH R150, R150 ;  /* 0x0000009600967308 */ /* 0x000e620000002400 */
[----:B--2---:R-:W-:-:S07]  /*12ce0*/  FMNMX.FTZ R96, R135, R96, !PT ;  /* 0x0000006087607209 */ /* 0x004fce0007810000 */
[----:B------:R-:W2:Y:S01]  /*12cf0*/  MUFU.TANH R153, R153 ;  /* 0x0000009900997308 */ /* 0x000ea20000002400 */
[----:B---3--:R-:W-:-:S07]  /*12d00*/  FMNMX.FTZ R96, R140, R96, !PT ;  /* 0x000000608c607209 */ /* 0x008fce0007810000 */
[----:B------:R-:W3:Y:S01]  /*12d10*/  MUFU.TANH R136, R136 ;  /* 0x0000008800887308 */ /* 0x000ee20000002400 */
[----:B0-----:R-:W-:-:S04]  /*12d20*/  FMNMX.FTZ R96, R148, R96, !PT ;  /* 0x0000006094607209 */ /* 0x001fc80007810000 */
[----:B-1----:R-:W-:-:S04]  /*12d30*/  FMNMX.FTZ R96, R150, R96, !PT ;  /* 0x0000006096607209 */ /* 0x002fc80007810000 */
[----:B--2---:R-:W-:-:S04]  /*12d40*/  FMNMX.FTZ R74, R153, R96, !PT ;  /* 0x00000060994a7209 */ /* 0x004fc80007810000 */
[----:B---3--:R-:W-:-:S05]  /*12d50*/  FMNMX.FTZ R74, R136, R74, !PT ;  /* 0x0000004a884a7209 */ /* 0x008fca0007810000 */
[----:B------:R-:W0:Y:S02]  /*12d60*/  SHFL.BFLY PT, R75, R74, 0x2, 0x1f ;  /* 0x0c401f004a4b7f89 */ /* 0x000e2400000e0000 */
[----:B0-----:R-:W-:-:S05]  /*12d70*/  FMNMX.FTZ R74, R74, R75, !PT ;  /* 0x0000004b4a4a7209 */ /* 0x001fca0007810000 */
[----:B------:R-:W0:Y:S01]  /*12d80*/  SHFL.BFLY PT, R75, R74, 0x1, 0x1f ;  /* 0x0c201f004a4b7f89 */ /* 0x000e2200000e0000 */
[----:B------:R-:W-:Y:S02]  /*12d90*/  F2FP.F16.F32.PACK_AB R106, R97, R106 ;  /* 0x0000006a616a723e */ /* 0x000fe400000000ff */
[----:B0-----:R-:W-:-:S05]  /*12da0*/  FMNMX.FTZ R74, R74, R75, !PT ;  /* 0x0000004b4a4a7209 */ /* 0x001fca0007810000 */
[----:B------:R-:W-:-:S04]  /*12db0*/  FMUL.FTZ R138, R74, R15 ;  /* 0x0000000f4a8a7220 */ /* 0x000fc80000410000 */
[-CC-:B------:R-:W-:Y:S01]  /*12dc0*/  FFMA.FTZ R107, R8, R15.reuse, -R138.reuse ;  /* 0x0000000f086b7223 */ /* 0x180fe2000001088a */
[-CC-:B------:R-:W-:Y:S01]  /*12dd0*/  FFMA.FTZ R105, R121, R15.reuse, -R138.reuse ;  /* 0x0000000f79697223 */ /* 0x180fe2000001088a */
[----:B------:R0:W5:Y:S01]  /*12de0*/  LDL.LU R8, [R1+0xc4] ;  /* 0x0000c40001087983 */ /* 0x0001620000300800 */
[-CC-:B------:R-:W-:Y:S01]  /*12df0*/  FFMA.FTZ R120, R7, R15.reuse, -R138.reuse ;  /* 0x0000000f07787223 */ /* 0x180fe2000001088a */
[-CC-:B------:R-:W-:Y:S01]  /*12e00*/  FFMA.FTZ R121, R6, R15.reuse, -R138.reuse ;  /* 0x0000000f06797223 */ /* 0x180fe2000001088a */
[-CC-:B------:R-:W-:Y:S01]  /*12e10*/  FFMA.FTZ R94, R5, R15.reuse, -R138.reuse ;  /* 0x0000000f055e7223 */ /* 0x180fe2000001088a */
[----:B------:R0:W5:Y:S01]  /*12e20*/  LDL.LU R7, [R1+0xc0] ;  /* 0x0000c00001077983 */ /* 0x0001620000300800 */
[-CC-:B------:R-:W-:Y:S01]  /*12e30*/  FFMA.FTZ R95, R4, R15.reuse, -R138.reuse ;  /* 0x0000000f045f7223 */ /* 0x180fe2000001088a */
[-CC-:B------:R-:W-:Y:S02]  /*12e40*/  FFMA.FTZ R96, R3, R15.reuse, -R138.reuse ;  /* 0x0000000f03607223 */ /* 0x180fe4000001088a */
[----:B------:R0:W5:Y:S01]  /*12e50*/  LDL.LU R6, [R1+0xbc] ;  /* 0x0000bc0001067983 */ /* 0x0001620000300800 */
[----:B------:R-:W-:-:S03]  /*12e60*/  FFMA.FTZ R97, R2, R15, -R138 ;  /* 0x0000000f02617223 */ /* 0x000fc6000001088a */
[----:B------:R0:W5:Y:S01]  /*12e70*/  LDL.LU R5, [R1+0xb8] ;  /* 0x0000b80001057983 */ /* 0x0001620000300800 */
[----:B------:R-:W-:-:S03]  /*12e80*/  FFMA.FTZ R87, R132, R15, -R138 ;  /* 0x0000000f84577223 */ /* 0x000fc6000001088a */
[----:B------:R0:W5:Y:S04]  /*12e90*/  LDL.LU R4, [R1+0xb4] ;  /* 0x0000b40001047983 */ /* 0x0001680000300800 */
[----:B------:R0:W5:Y:S04]  /*12ea0*/  LDL.LU R3, [R1+0xb0] ;  /* 0x0000b00001037983 */ /* 0x0001680000300800 */
[----:B------:R0:W5:Y:S04]  /*12eb0*/  LDL.LU R2, [R1+0xac] ;  /* 0x0000ac0001027983 */ /* 0x0001680000300800 */
[----:B------:R-:W2:Y:S01]  /*12ec0*/  LDL R132, [R1+0x58] ;  /* 0x0000580001847983 */ /* 0x000ea20000100800 */
[----:B------:R-:W-:Y:S01]  /*12ed0*/  FFMA.FTZ R90, R137, R15, -R138 ;  /* 0x0000000f895a7223 */ /* 0x000fe2000001088a */
[----:B------:R-:W-:-:S02]  /*12ee0*/  IMAD.MOV.U32 R137, RZ, RZ, R91 ;  /* 0x000000ffff897224 */ /* 0x000fc400078e005b */
[----:B------:R-:W-:Y:S01]  /*12ef0*/  FFMA.FTZ R91, R108, R15, -R138 ;  /* 0x0000000f6c5b7223 */ /* 0x000fe2000001088a */
[----:B-----5:R-:W-:-:S05]  /*12f00*/  VIADD R108, R18, 0x200 ;  /* 0x00000200126c7836 */ /* 0x020fca0000000000 */
[----:B------:R-:W-:-:S04]  /*12f10*/  SHF.R.U32.HI R108, RZ, 0x4, R108 ;  /* 0x00000004ff6c7819 */ /* 0x000fc8000001166c */
[----:B------:R-:W-:-:S04]  /*12f20*/  LOP3.LUT R108, R108, 0x3fff, RZ, 0xc0, !PT ;  /* 0x00003fff6c6c7812 */ /* 0x000fc800078ec0ff */
[----:B------:R-:W-:Y:S01]  /*12f30*/  LOP3.LUT R108, R108, 0x2400000, RZ, 0xfc, !PT ;  /* 0x024000006c6c7812 */ /* 0x000fe200078efcff */
[----:B------:R-:W-:-:S04]  /*12f40*/  FFMA.FTZ R83, R110, R15, -R138 ;  /* 0x0000000f6e537223 */ /* 0x000fc8000001088a */
[----:B------:R-:W-:-:S04]  /*12f50*/  IMAD R108, R0, 0x6c0, R108 ;  /* 0x000006c0006c7824 */ /* 0x000fc800078e026c */
[----:B------:R-:W-:-:S05]  /*12f60*/  VIADD R110, R108, 0x40 ;  /* 0x000000406c6e7836 */ /* 0x000fca0000000000 */
[----:B------:R-:W-:Y:S02]  /*12f70*/  R2UR UR10, R110 ;  /* 0x000000006e0a72ca */ /* 0x000fe400000e0000 */
[----:B------:R-:W-:-:S04]  /*12f80*/  IADD3 R110, R108, 0x80, RZ ;  /* 0x000000806c6e7810 */ /* 0x000fc80007ffe0ff */
[----:B------:R-:W-:Y:S01]  /*12f90*/  R2UR UR14, R110 ;  /* 0x000000006e0e72ca */ /* 0x000fe200000e0000 */
[----:B------:R-:W-:-:S05]  /*12fa0*/  VIADD R110, R108, 0xc0 ;  /* 0x000000c06c6e7836 */ /* 0x000fca0000000000 */
[----:B------:R-:W-:Y:S01]  /*12fb0*/  R2UR UR18, R110 ;  /* 0x000000006e1272ca */ /* 0x000fe200000e0000 */
[----:B------:R-:W-:-:S05]  /*12fc0*/  VIADD R110, R108, 0x100 ;  /* 0x000001006c6e7836 */ /* 0x000fca0000000000 */
[----:B------:R-:W-:Y:S01]  /*12fd0*/  R2UR UR22, R110 ;  /* 0x000000006e1672ca */ /* 0x000fe200000e0000 */
[----:B------:R-:W-:-:S05]  /*12fe0*/  VIADD R110, R108, 0x140 ;  /* 0x000001406c6e7836 */ /* 0x000fca0000000000 */
[----:B------:R-:W-:Y:S01]  /*12ff0*/  R2UR UR26, R110 ;  /* 0x000000006e1a72ca */ /* 0x000fe200000e0000 */
[C---:B------:R-:W-:Y:S02]  /*13000*/  VIADD R110, R108.reuse, 0x180 ;  /* 0x000001806c6e7836 */ /* 0x040fe40000000000 */
[----:B------:R-:W-:Y:S01]  /*13010*/  FFMA.FTZ R82, R109, R15, -R138 ;  /* 0x0000000f6d527223 */ /* 0x000fe2000001088a */
[----:B------:R-:W-:Y:S01]  /*13020*/  IMAD.MOV.U32 R109, RZ, RZ, -0x7fffffe0 ;  /* 0x80000020ff6d7424 */ /* 0x000fe200078e00ff */
[----:B------:R-:W-:Y:S02]  /*13030*/  R2UR UR6, R108 ;  /* 0x000000006c0672ca */ /* 0x000fe400000e0000 */
[----:B------:R-:W-:Y:S01]  /*13040*/  R2UR UR30, R110 ;  /* 0x000000006e1e72ca */ /* 0x000fe200000e0000 */
[C---:B------:R-:W-:Y:S02]  /*13050*/  VIADD R110, R108.reuse, 0x1c0 ;  /* 0x000001c06c6e7836 */ /* 0x040fe40000000000 */
[----:B------:R-:W-:Y:S01]  /*13060*/  VIADD R108, R108, 0x200 ;  /* 0x000002006c6c7836 */ /* 0x000fe20000000000 */
[----:B------:R-:W-:-:S02]  /*13070*/  R2UR UR7, R109 ;  /* 0x000000006d0772ca */ /* 0x000fc400000e0000 */
[----:B------:R-:W-:Y:S01]  /*13080*/  R2UR UR39, R109 ;  /* 0x000000006d2772ca */ /* 0x000fe200000e0000 */
[----:B------:R-:W-:Y:S01]  /*13090*/  IMAD.MOV.U32 R109, RZ, RZ, -0x3ffffff0 ;  /* 0xc0000010ff6d7424 */ /* 0x000fe200078e00ff */
[----:B------:R-:W-:-:S04]  /*130a0*/  R2UR UR38, R108 ;  /* 0x000000006c2672ca */ /* 0x000fc800000e0000 */
[----:B------:R-:W-:Y:S01]  /*130b0*/  R2UR UR5, R109 ;  /* 0x000000006d0572ca */ /* 0x000fe200000e0000 */
[----:B------:R-:W-:Y:S01]  /*130c0*/  WARPGROUP.ARRIVE ;  /* 0x00000000000079c5 */ /* 0x000fe20000000000 */
[----:B------:R-:W-:Y:S01]  /*130d0*/  FFMA.FTZ R86, R111, R15, -R138 ;  /* 0x0000000f6f567223 */ /* 0x000fe2000001088a */
[----:B------:R-:W-:Y:S01]  /*130e0*/  IMAD.MOV.U32 R111, RZ, RZ, -0x7fffffe0 ;  /* 0x80000020ff6f7424 */ /* 0x000fe200078e00ff */
[----:B------:R-:W-:-:S04]  /*130f0*/  R2UR UR34, R110 ;  /* 0x000000006e2272ca */ /* 0x000fc800000e0000 */
[C---:B------:R-:W-:Y:S02]  /*13100*/  R2UR UR11, R111.reuse ;  /* 0x000000006f0b72ca */ /* 0x040fe400000e0000 */
[C---:B------:R-:W-:Y:S02]  /*13110*/  R2UR UR15, R111.reuse ;  /* 0x000000006f0f72ca */ /* 0x040fe400000e0000 */
[C---:B------:R-:W-:Y:S02]  /*13120*/  R2UR UR19, R111.reuse ;  /* 0x000000006f1372ca */ /* 0x040fe400000e0000 */
[C---:B------:R-:W-:Y:S02]  /*13130*/  R2UR UR23, R111.reuse ;  /* 0x000000006f1772ca */ /* 0x040fe400000e0000 */
[C---:B------:R-:W-:Y:S02]  /*13140*/  R2UR UR27, R111.reuse ;  /* 0x000000006f1b72ca */ /* 0x040fe400000e0000 */
[----:B------:R-:W-:-:S02]  /*13150*/  R2UR UR31, R111 ;  /* 0x000000006f1f72ca */ /* 0x000fc400000e0000 */
[----:B------:R-:W-:Y:S01]  /*13160*/  R2UR UR35, R111 ;  /* 0x000000006f2372ca */ /* 0x000fe200000e0000 */
[----:B------:R-:W-:-:S05]  /*13170*/  IMAD.MOV.U32 R111, RZ, RZ, -0x3ffffff0 ;  /* 0xc0000010ff6f7424 */ /* 0x000fca00078e00ff */
[----:B------:R-:W-:Y:S01]  /*13180*/  R2UR UR9, R111 ;  /* 0x000000006f0972ca */ /* 0x000fe200000e0000 */
[----:B------:R-:W-:Y:S01]  /*13190*/  IMAD.MOV.U32 R111, RZ, RZ, -0x3ffffff0 ;  /* 0xc0000010ff6f7424 */ /* 0x000fe200078e00ff */
[----:B--2---:R-:W-:-:S04]  /*131a0*/  LOP3.LUT R108, R132, 0x10000, RZ, 0xfc, !PT ;  /* 0x00010000846c7812 */ /* 0x004fc800078efcff */
[----:B------:R-:W-:Y:S01]  /*131b0*/  R2UR UR13, R111 ;  /* 0x000000006f0d72ca */ /* 0x000fe200000e0000 */
[----:B------:R-:W2:Y:S01]  /*131c0*/  LDL.LU R132, [R1+0x28] ;  /* 0x0000280001847983 */ /* 0x000ea20000300800 */
[----:B------:R-:W-:-:S13]  /*131d0*/  R2UR UR4, R108 ;  /* 0x000000006c0472ca */ /* 0x000fda00000e0000 */
[----:B------:R-:W-:Y:S01]  /*131e0*/  HGMMA.64x96x16.F32 R24, gdesc[UR4].tnspB, R24, gsb0 ;  /* 0x41600000041879f0 */ /* 0x000fe20008000818 */
[----:B------:R-:W-:-:S04]  /*131f0*/  IADD3 R110, R108, 0x180, RZ ;  /* 0x000001806c6e7810 */ /* 0x000fc80007ffe0ff */
[----:B------:R-:W-:Y:S01]  /*13200*/  R2UR UR8, R110 ;  /* 0x000000006e0872ca */ /* 0x000fe200000e0000 */
[----:B------:R-:W-:Y:S01]  /*13210*/  VIADD R110, R108, 0x300 ;  /* 0x000003006c6e7836 */ /* 0x000fe20000000000 */
[----:B------:R-:W-:Y:S02]  /*13220*/  WARPGROUP.DEPBAR.LE gsb0, 0x0 ;  /* 0x00008000000079c5 */ /* 0x000fe40000010000 */
[----:B------:R-:W-:-:S09]  /*13230*/  WARPGROUP.ARRIVE ;  /* 0x00000000000079c5 */ /* 0x000fd20000000000 */
[----:B------:R-:W-:Y:S01]  /*13240*/  HGMMA.64x96x16.F32 R24, gdesc[UR8].tnspB, R24, gsb0 ;  /* 0x41600000081879f0 */ /* 0x000fe20008000818 */
[----:B------:R-:W-:Y:S01]  /*13250*/  R2UR UR12, R110 ;  /* 0x000000006e0c72ca */ /* 0x000fe200000e0000 */
[----:B------:R-:W-:Y:S02]  /*13260*/  VIADD R110, R108, 0x480 ;  /* 0x000004806c6e7836 */ /* 0x000fe40000000000 */
[----:B------:R-:W-:-:S03]  /*13270*/  IMAD.MOV.U32 R111, RZ, RZ, -0x3ffffff0 ;  /* 0xc0000010ff6f7424 */ /* 0x000fc600078e00ff */
[----:B------:R-:W-:Y:S02]  /*13280*/  R2UR UR16, R110 ;  /* 0x000000006e1072ca */ /* 0x000fe400000e0000 */
[----:B------:R-:W-:Y:S01]  /*13290*/  R2UR UR17, R111 ;  /* 0x000000006f1172ca */ /* 0x000fe200000e0000 */
[----:B------:R-:W-:Y:S02]  /*132a0*/  WARPGROUP.DEPBAR.LE gsb0, 0x0 ;  /* 0x00008000000079c5 */ /* 0x000fe40000010000 */
[----:B------:R-:W-:-:S06]  /*132b0*/  WARPGROUP.ARRIVE ;  /* 0x00000000000079c5 */ /* 0x000fcc0000000000 */
[----:B------:R-:W-:Y:S01]  /*132c0*/  HGMMA.64x96x16.F32 R24, gdesc[UR12].tnspB, R24, gsb0 ;  /* 0x416000000c1879f0 */ /* 0x000fe20008000818 */
[----:B------:R-:W-:Y:S02]  /*132d0*/  VIADD R110, R108, 0x600 ;  /* 0x000006006c6e7836 */ /* 0x000fe40000000000 */
[----:B------:R-:W-:-:S03]  /*132e0*/  IMAD.MOV.U32 R111, RZ, RZ, -0x3ffffff0 ;  /* 0xc0000010ff6f7424 */ /* 0x000fc600078e00ff */
[----:B------:R-:W-:Y:S02]  /*132f0*/  R2UR UR20, R110 ;  /* 0x000000006e1472ca */ /* 0x000fe400000e0000 */
[----:B------:R-:W-:Y:S01]  /*13300*/  R2UR UR21, R111 ;  /* 0x000000006f1572ca */ /* 0x000fe200000e0000 */
[----:B------:R-:W-:Y:S02]  /*13310*/  WARPGROUP.DEPBAR.LE gsb0, 0x0 ;  /* 0x00008000000079c5 */ /* 0x000fe40000010000 */
[----:B------:R-:W-:-:S06]  /*13320*/  WARPGROUP.ARRIVE ;  /* 0x00000000000079c5 */ /* 0x000fcc0000000000 */
[----:B------:R-:W-:Y:S01]  /*13330*/  HGMMA.64x96x16.F32 R24, gdesc[UR16].tnspB, R24, gsb0 ;  /* 0x41600000101879f0 */ /* 0x000fe20008000818 */
[----:B------:R-:W-:Y:S01]  /*13340*/  IMAD.MOV.U32 R111, RZ, RZ, -0x3ffffff0 ;  /* 0xc0000010ff6f7424 */ /* 0x000fe200078e00ff */
[----:B------:R-:W-:-:S04]  /*13350*/  IADD3 R110, R108, 0x780, RZ ;  /* 0x000007806c6e7810 */ /* 0x000fc80007ffe0ff */
        /* <DEDUP_REMOVED lines=19> */
[----:B------:R-:W-:-:S04]  /*13490*/  FADD.FTZ R109, -R74, R137 ;  /* 0x000000894a6d7221 */ /* 0x000fc80000010100 */
[----:B------:R-:W-:Y:S01]  /*134a0*/  FMUL.FTZ R109, R109, R15 ;  /* 0x0000000f6d6d7220 */ /* 0x000fe20000410000 */
[----:B------:R-:W-:-:S03]  /*134b0*/  VIADD R108, R108, 0xc00 ;  /* 0x00000c006c6c7836 */ /* 0x000fc60000000000 */
[----:B------:R1:W-:Y:S01]  /*134c0*/  MUFU.EX2 R110, R109 ;  /* 0x0000006d006e7308 */ /* 0x0003e20000000800 */
[----:B------:R-:W-:Y:S02]  /*134d0*/  WARPGROUP.DEPBAR.LE gsb0, 0x0 ;  /* 0x00008000000079c5 */ /* 0x000fe40000010000 */
[----:B------:R-:W-:-:S06]  /*134e0*/  WARPGROUP.ARRIVE ;  /* 0x00000000000079c5 */ /* 0x000fcc0000000000 */
[----:B------:R-:W-:Y:S01]  /*134f0*/  HGMMA.64x96x16.F32 R24, gdesc[UR32].tnspB, R24, gsb0 ;  /* 0x41600000201879f0 */ /* 0x000fe20008000818 */
[----:B-1----:R-:W-:Y:S01]  /*13500*/  IMAD.MOV.U32 R109, RZ, RZ, -0x3ffffff0 ;  /* 0xc0000010ff6d7424 */ /* 0x002fe200078e00ff */
[----:B------:R-:W-:-:S04]  /*13510*/  R2UR UR36, R108 ;  /* 0x000000006c2472ca */ /* 0x000fc800000e0000 */
[----:B------:R-:W-:Y:S01]  /*13520*/  R2UR UR37, R109 ;  /* 0x000000006d2572ca */ /* 0x000fe200000e0000 */
[----:B------:R-:W1:Y:S01]  /*13530*/  S2R R137, SR_TID.X ;  /* 0x0000000000897919 */ /* 0x000e620000002100 */
[----:B------:R-:W2:Y:S01]  /*13540*/  MUFU.EX2 R105, R105 ;  /* 0x0000006900697308 */ /* 0x000ea20000000800 */
[----:B------:R-:W-:-:S07]  /*13550*/  FFMA.FTZ R79, R133, R15, -R138 ;  /* 0x0000000f854f7223 */ /* 0x000fce000001088a */
[----:B------:R-:W3:Y:S01]  /*13560*/  MUFU.EX2 R108, R107 ;  /* 0x0000006b006c7308 */ /* 0x000ee20000000800 */
[----:B------:R-:W-:Y:S02]  /*13570*/  WARPGROUP.DEPBAR.LE gsb0, 0x0 ;  /* 0x00008000000079c5 */ /* 0x000fe40000010000 */
[----:B------:R-:W-:-:S06]  /*13580*/  WARPGROUP.ARRIVE ;  /* 0x00000000000079c5 */ /* 0x000fcc0000000000 */
[----:B------:R-:W-:Y:S01]  /*13590*/  HGMMA.64x96x16.F32 R24, gdesc[UR36].tnspB, R24, gsb0 ;  /* 0x41600000241879f0 */ /* 0x000fe20008000818 */
[----:B-1----:R-:W-:Y:S01]  /*135a0*/  SHF.R.U32.HI R133, RZ, 0x7, R137 ;  /* 0x00000007ff857819 */ /* 0x002fe20000011689 */
[----:B------:R-:W-:Y:S01]  /*135b0*/  MUFU.EX2 R107, R120 ;  /* 0x00000078006b7308 */ /* 0x000fe20000000800 */
[----:B------:R-:W-:Y:S02]  /*135c0*/  ISETP.GE.U32.AND P2, PT, R137, 0x180, PT ;  /* 0x000001808900780c */ /* 0x000fe40003f46070 */
[----:B------:R-:W-:-:S05]  /*135d0*/  IADD3 R109, R133, 0x9, RZ ;  /* 0x00000009856d7810 */ /* 0x000fca0007ffe0ff */
[----:B------:R-:W1:Y:S01]  /*135e0*/  MUFU.EX2 R131, R131 ;  /* 0x0000008300837308 */ /* 0x000e620000000800 */
[----:B------:R-:W-:Y:S01]  /*135f0*/  SEL R109, R109, 0x9, !P2 ;  /* 0x000000096d6d7807 */ /* 0x000fe20005000000 */
[----:B--2---:R-:W-:-:S06]  /*13600*/  FFMA.FTZ R111, R110, R132, R105 ;  /* 0x000000846e6f7223 */ /* 0x004fcc0000010069 */
[----:B------:R-:W-:Y:S08]  /*13610*/  MUFU.EX2 R121, R121 ;  /* 0x0000007900797308 */ /* 0x000ff00000000800 */
[----:B------:R-:W2:Y:S08]  /*13620*/  MUFU.EX2 R130, R130 ;  /* 0x0000008200827308 */ /* 0x000eb00000000800 */
[----:B------:R-:W-:Y:S01]  /*13630*/  MUFU.EX2 R120, R89 ;  /* 0x0000005900787308 */ /* 0x000fe20000000800 */
[----:B---3--:R-:W-:-:S07]  /*13640*/  F2FP.F16.F32.PACK_AB R105, R108, R105 ;  /* 0x000000696c69723e */ /* 0x008fce00000000ff */
[----:B------:R-:W-:Y:S08]  /*13650*/  MUFU.EX2 R89, R94 ;  /* 0x0000005e00597308 */ /* 0x000ff00000000800 */
[----:B------:R-:W3:Y:S01]  /*13660*/  MUFU.EX2 R129, R129 ;  /* 0x0000008100817308 */ /* 0x000ee20000000800 */
[----:B-1----:R-:W-:-:S07]  /*13670*/  FADD.FTZ R157, R131, R157 ;  /* 0x0000009d839d7221 */ /* 0x002fce0000010000 */
[----:B------:R-:W-:Y:S01]  /*13680*/  MUFU.EX2 R95, R95 ;  /* 0x0000005f005f7308 */ /* 0x000fe20000000800 */
[----:B------:R-:W-:-:S07]  /*13690*/  FFMA.FTZ R98, R98, R15, -R138 ;  /* 0x0000000f62627223 */ /* 0x000fce000001088a */
[----:B------:R-:W1:Y:S01]  /*136a0*/  MUFU.EX2 R128, R128 ;  /* 0x0000008000807308 */ /* 0x000e620000000800 */
[----:B--2---:R-:W-:-:S07]  /*136b0*/  FADD.FTZ R157, R130, R157 ;  /* 0x0000009d829d7221 */ /* 0x004fce0000010000 */
[----:B------:R-:W2:Y:S01]  /*136c0*/  MUFU.EX2 R96, R96 ;  /* 0x0000006000607308 */ /* 0x000ea20000000800 */
[----:B------:R-:W-:-:S07]  /*136d0*/  FFMA.FTZ R75, R134, R15, -R138 ;  /* 0x0000000f864b7223 */ /* 0x000fce000001088a */
[----:B------:R-:W4:Y:S01]  /*136e0*/  MUFU.EX2 R127, R127 ;  /* 0x0000007f007f7308 */ /* 0x000f220000000800 */
[----:B---3--:R-:W-:-:S07]  /*136f0*/  FADD.FTZ R157, R129, R157 ;  /* 0x0000009d819d7221 */ /* 0x008fce0000010000 */
[----:B------:R-:W-:Y:S01]  /*13700*/  MUFU.EX2 R97, R97 ;  /* 0x0000006100617308 */ /* 0x000fe20000000800 */
[----:B------:R-:W-:Y:S02]  /*13710*/  WARPGROUP.DEPBAR.LE gsb0, 0x0 ;  /* 0x00008000000079c5 */ /* 0x000fe40000010000 */
[----:B------:R3:W-:Y:S06]  /*13720*/  BAR.ARV R109, 0x100 ;  /* 0x0004006d0000751d */ /* 0x0007ec0000002000 */
[----:B---3--:R-:W-:Y:S01]  /*13730*/  FADD.FTZ R109, R108, R111 ;  /* 0x0000006f6c6d7221 */ /* 0x008fe20000010000 */
[----:B------:R-:W-:-:S03]  /*13740*/  @!P1 IMAD R108, R0, 0x8, R18 ;  /* 0x00000008006c9824 */ /* 0x000fc600078e0212 */
[----:B------:R-:W-:Y:S01]  /*13750*/  FADD.FTZ R0, R107, R109 ;  /* 0x0000006d6b007221 */ /* 0x000fe20000010000 */
[C---:B------:R-:W-:Y:S01]  /*13760*/  F2FP.F16.F32.PACK_AB R107, R121.reuse, R107 ;  /* 0x0000006b796b723e */ /* 0x040fe200000000ff */
[----:B------:R-:W3:Y:S02]  /*13770*/  MUFU.EX2 R126, R126 ;  /* 0x0000007e007e7308 */ /* 0x000ee40000000800 */
[----:B------:R-:W-:Y:S01]  /*13780*/  FADD.FTZ R121, R121, R0 ;  /* 0x0000000079797221 */ /* 0x000fe20000010000 */
[----:B------:R-:W-:-:S05]  /*13790*/  @!P1 IMAD R111, R146, 0x8, R18 ;  /* 0x00000008926f9824 */ /* 0x000fca00078e0212 */
[----:B------:R-:W-:Y:S01]  /*137a0*/  MUFU.EX2 R133, R81 ;  /* 0x0000005100857308 */ /* 0x000fe20000000800 */
[----:B------:R-:W-:Y:S01]  /*137b0*/  FFMA.FTZ R99, R99, R15, -R138 ;  /* 0x0000000f63637223 */ /* 0x000fe2000001088a */
[----:B------:R-:W-:-:S06]  /*137c0*/  @!P1 VIADD R111, R111, 0x31c40 ;  /* 0x00031c406f6f9836 */ /* 0x000fcc0000000000 */
[----:B------:R0:W-:Y:S01]  /*137d0*/  MUFU.EX2 R134, R80 ;  /* 0x0000005000867308 */ /* 0x0001e20000000800 */
[----:B-1----:R-:W-:-:S07]  /*137e0*/  FADD.FTZ R157, R128, R157 ;  /* 0x0000009d809d7221 */ /* 0x002fce0000010000 */
[----:B------:R-:W1:Y:S01]  /*137f0*/  MUFU.EX2 R81, R98 ;  /* 0x0000006200517308 */ /* 0x000e620000000800 */
[----:B0-----:R-:W-:-:S07]  /*13800*/  FADD.FTZ R80, R89, R121 ;  /* 0x0000007959507221 */ /* 0x001fce0000010000 */
[----:B------:R-:W0:Y:S01]  /*13810*/  MUFU.EX2 R125, R125 ;  /* 0x0000007d007d7308 */ /* 0x000e220000000800 */
[----:B------:R-:W-:Y:S01]  /*13820*/  FADD.FTZ R80, R95, R80 ;  /* 0x000000505f507221 */ /* 0x000fe20000010000 */
[----:B------:R-:W-:Y:S01]  /*13830*/  FFMA.FTZ R100, R100, R15, -R138 ;  /* 0x0000000f64647223 */ /* 0x000fe2000001088a */
[----:B------:R-:W-:-:S05]  /*13840*/  @!P1 VIADD R108, R108, 0x31c60 ;  /* 0x00031c606c6c9836 */ /* 0x000fca0000000000 */
[----:B------:R-:W0:Y:S01]  /*13850*/  MUFU.EX2 R124, R124 ;  /* 0x0000007c007c7308 */ /* 0x000e220000000800 */
[----:B--2---:R-:W-:Y:S01]  /*13860*/  FADD.FTZ R80, R96, R80 ;  /* 0x0000005060507221 */ /* 0x004fe20000010000 */
[----:B----4-:R-:W-:Y:S01]  /*13870*/  FADD.FTZ R157, R127, R157 ;  /* 0x0000009d7f9d7221 */ /* 0x010fe20000010000 */
[-CC-:B------:R-:W-:Y:S01]  /*13880*/  FFMA.FTZ R101, R101, R15.reuse, -R138.reuse ;  /* 0x0000000f65657223 */ /* 0x180fe2000001088a */
[-CC-:B------:R-:W-:Y:S01]  /*13890*/  FFMA.FTZ R102, R102, R15.reuse, -R138.reuse ;  /* 0x0000000f66667223 */ /* 0x180fe2000001088a */
[-CC-:B------:R-:W-:Y:S01]  /*138a0*/  FFMA.FTZ R103, R103, R15.reuse, -R138.reuse ;  /* 0x0000000f67677223 */ /* 0x180fe2000001088a */
[-CC-:B------:R-:W-:Y:S02]  /*138b0*/  FFMA.FTZ R112, R112, R15.reuse, -R138.reuse ;  /* 0x0000000f70707223 */ /* 0x180fe4000001088a */
        /* <DEDUP_REMOVED lines=14> */
[----:B------:R-:W-:Y:S01]  /*139a0*/  FFMA.FTZ R156, R136, R15, -R138 ;  /* 0x0000000f889c7223 */ /* 0x000fe2000001088a */
[----:B------:R-:W-:Y:S01]  /*139b0*/  @!P1 PRMT R111, RZ, 0x654, R111 ;  /* 0x00000654ff6f9816 */ /* 0x000fe2000000006f */
[----:B------:R4:W-:Y:S01]  /*139c0*/  MUFU.EX2 R138, R84 ;  /* 0x00000054008a7308 */ /* 0x0009e20000000800 */
[----:B---3--:R-:W-:Y:S01]  /*139d0*/  FADD.FTZ R157, R126, R157 ;  /* 0x0000009d7e9d7221 */ /* 0x008fe20000010000 */
[----:B------:R-:W-:Y:S01]  /*139e0*/  @!P1 PRMT R108, RZ, 0x654, R108 ;  /* 0x00000654ff6c9816 */ /* 0x000fe2000000006c */
[----:B------:R3:W-:Y:S01]  /*139f0*/  @!P1 SYNCS.ARRIVE.TRANS64.RED.A1T0 RZ, [R111+URZ], RZ ;  /* 0x000000ff6fff99a7 */ /* 0x0007e2000810043f */
[----:B------:R-:W-:-:S04]  /*13a00*/  F2FP.F16.F32.PACK_AB R89, R95, R89 ;  /* 0x000000595f59723e */ /* 0x000fc800000000ff */
[----:B------:R-:W-:Y:S01]  /*13a10*/  MUFU.EX2 R132, R122 ;  /* 0x0000007a00847308 */ /* 0x000fe20000000800 */
[----:B----4-:R-:W-:Y:S01]  /*13a20*/  FADD.FTZ R84, R97, R80 ;  /* 0x0000005061547221 */ /* 0x010fe20000010000 */
[----:B------:R4:W-:Y:S06]  /*13a30*/  @!P1 SYNCS.ARRIVE.TRANS64.RED.A1T0 RZ, [R108+URZ], RZ ;  /* 0x000000ff6cff99a7 */ /* 0x0009ec000810043f */
[----:B------:R-:W4:Y:S08]  /*13a40*/  MUFU.EX2 R100, R100 ;  /* 0x0000006400647308 */ /* 0x000f300000000800 */
[----:B------:R1:W-:Y:S08]  /*13a50*/  MUFU.EX2 R95, R82 ;  /* 0x00000052005f7308 */ /* 0x0003f00000000800 */
[----:B---3--:R-:W3:Y:S01]  /*13a60*/  MUFU.EX2 R111, R76 ;  /* 0x0000004c006f7308 */ /* 0x008ee20000000800 */
[----:B-1----:R-:W-:Y:S01]  /*13a70*/  FADD.FTZ R82, R81, R84 ;  /* 0x0000005451527221 */ /* 0x002fe20000010000 */
[----:B0-----:R-:W-:-:S06]  /*13a80*/  FADD.FTZ R84, R125, R157 ;  /* 0x0000009d7d547221 */ /* 0x001fcc0000010000 */
[----:B------:R-:W0:Y:S01]  /*13a90*/  MUFU.EX2 R101, R101 ;  /* 0x0000006500657308 */ /* 0x000e220000000800 */
[----:B------:R-:W-:Y:S01]  /*13aa0*/  FADD.FTZ R84, R124, R84 ;  /* 0x000000547c547221 */ /* 0x000fe20000010000 */
[----:B--2---:R-:W-:-:S06]  /*13ab0*/  FADD.FTZ R82, R99, R82 ;  /* 0x0000005263527221 */ /* 0x004fcc0000010000 */
[----:B----4-:R-:W-:Y:S08]  /*13ac0*/  MUFU.EX2 R108, R85 ;  /* 0x00000055006c7308 */ /* 0x010ff00000000800 */
[----:B------:R-:W1:Y:S01]  /*13ad0*/  MUFU.EX2 R85, R102 ;  /* 0x0000006600557308 */ /* 0x000e620000000800 */
[----:B------:R-:W-:-:S07]  /*13ae0*/  FADD.FTZ R82, R100, R82 ;  /* 0x0000005264527221 */ /* 0x000fce0000010000 */
[----:B------:R-:W2:Y:S08]  /*13af0*/  MUFU.EX2 R109, R73 ;  /* 0x00000049006d7308 */ /* 0x000eb00000000800 */
[----:B------:R4:W-:Y:S08]  /*13b00*/  MUFU.EX2 R98, R83 ;  /* 0x0000005300627308 */ /* 0x0009f00000000800 */
[----:B------:R-:W2:Y:S01]  /*13b10*/  MUFU.EX2 R103, R103 ;  /* 0x0000006700677308 */ /* 0x000ea20000000800 */
[----:B----4-:R-:W-:-:S04]  /*13b20*/  FADD.FTZ R83, R123, R84 ;  /* 0x000000547b537221 */ /* 0x010fc80000010000 */
[----:B------:R-:W-:-:S03]  /*13b30*/  FADD.FTZ R83, R132, R83 ;  /* 0x0000005384537221 */ /* 0x000fc60000010000 */
[----:B------:R-:W4:Y:S01]  /*13b40*/  MUFU.EX2 R112, R112 ;  /* 0x0000007000707308 */ /* 0x000f220000000800 */
[----:B---3--:R-:W-:Y:S01]  /*13b50*/  FADD.FTZ R83, R111, R83 ;  /* 0x000000536f537221 */ /* 0x008fe20000010000 */
[----:B0-----:R-:W-:-:S06]  /*13b60*/  FADD.FTZ R82, R101, R82 ;  /* 0x0000005265527221 */ /* 0x001fcc0000010000 */
[----:B------:R-:W0:Y:S01]  /*13b70*/  MUFU.EX2 R113, R113 ;  /* 0x0000007100717308 */ /* 0x000e220000000800 */
[----:B------:R-:W-:Y:S01]  /*13b80*/  FADD.FTZ R83, R133, R83 ;  /* 0x0000005385537221 */ /* 0x000fe20000010000 */
[----:B-1----:R-:W-:Y:S01]  /*13b90*/  FADD.FTZ R82, R85, R82 ;  /* 0x0000005255527221 */ /* 0x002fe20000010000 */
[----:B------:R1:W-:Y:S05]  /*13ba0*/  STSM.16.M88.4 [R22+0x24300], R104 ;  /* 0x0243006816007844 */ /* 0x0003ea0000000200 */
[----:B------:R-:W-:Y:S01]  /*13bb0*/  MUFU.EX2 R135, R77 ;  /* 0x0000004d00877308 */ /* 0x000fe20000000800 */
[----:B--2---:R-:W-:Y:S01]  /*13bc0*/  FADD.FTZ R83, R109, R83 ;  /* 0x000000536d537221 */ /* 0x004fe20000010000 */
[----:B------:R-:W-:-:S06]  /*13bd0*/  FADD.FTZ R82, R103, R82 ;  /* 0x0000005267527221 */ /* 0x000fcc0000010000 */
[----:B------:R-:W2:Y:S01]  /*13be0*/  MUFU.EX2 R114, R114 ;  /* 0x0000007200727308 */ /* 0x000ea20000000800 */
[----:B------:R-:W-:Y:S01]  /*13bf0*/  FADD.FTZ R83, R134, R83 ;  /* 0x0000005386537221 */ /* 0x000fe20000010000 */
[----:B----4-:R-:W-:-:S06]  /*13c00*/  FADD.FTZ R82, R112, R82 ;  /* 0x0000005270527221 */ /* 0x010fcc0000010000 */
[----:B-1----:R-:W1:Y:S01]  /*13c10*/  MUFU.EX2 R107, R93 ;  /* 0x0000005d006b7308 */ /* 0x002e620000000800 */
[----:B0-----:R-:W-:-:S07]  /*13c20*/  FADD.FTZ R82, R113, R82 ;  /* 0x0000005271527221 */ /* 0x001fce0000010000 */
[----:B------:R-:W0:Y:S08]  /*13c30*/  MUFU.EX2 R136, R72 ;  /* 0x0000004800887308 */ /* 0x000e300000000800 */
[----:B------:R3:W-:Y:S01]  /*13c40*/  MUFU.EX2 R94, R91 ;  /* 0x0000005b005e7308 */ /* 0x0007e20000000800 */
[----:B--2---:R-:W-:-:S07]  /*13c50*/  FADD.FTZ R84, R114, R82 ;  /* 0x0000005272547221 */ /* 0x004fce0000010000 */
[----:B------:R-:W2:Y:S01]  /*13c60*/  MUFU.EX2 R106, R92 ;  /* 0x0000005c006a7308 */ /* 0x000ea20000000800 */
[----:B---3--:R-:W-:-:S07]  /*13c70*/  F2FP.F16.F32.PACK_AB R91, R97, R96 ;  /* 0x00000060615b723e */ /* 0x008fce00000000ff */
[----:B------:R3:W-:Y:S01]  /*13c80*/  MUFU.EX2 R96, R86 ;  /* 0x0000005600607308 */ /* 0x0007e20000000800 */
[----:B------:R-:W-:Y:S02]  /*13c90*/  F2FP.F16.F32.PACK_AB R80, R126, R127 ;  /* 0x0000007f7e50723e */ /* 0x000fe400000000ff */
[----:B------:R-:W-:Y:S01]  /*13ca0*/  F2FP.F16.F32.PACK_AB R81, R99, R81 ;  /* 0x000000516351723e */ /* 0x000fe200000000ff */
[----:B---3--:R-:W-:-:S04]  /*13cb0*/  FADD.FTZ R86, R108, R83 ;  /* 0x000000536c567221 */ /* 0x008fc80000010000 */
[----:B------:R-:W-:Y:S01]  /*13cc0*/  MUFU.EX2 R137, R21 ;  /* 0x0000001500897308 */ /* 0x000fe20000000800 */
[----:B------:R-:W-:Y:S01]  /*13cd0*/  F2FP.F16.F32.PACK_AB R82, R124, R125 ;  /* 0x0000007d7c52723e */ /* 0x000fe200000000ff */
[----:B------:R-:W-:Y:S01]  /*13ce0*/  FADD.FTZ R86, R135, R86 ;  /* 0x0000005687567221 */ /* 0x000fe20000010000 */
[----:B------:R-:W-:-:S05]  /*13cf0*/  F2FP.F16.F32.PACK_AB R83, R101, R100 ;  /* 0x000000646553723e */ /* 0x000fca00000000ff */
[----:B------:R3:W-:Y:S01]  /*13d00*/  MUFU.EX2 R105, R88 ;  /* 0x0000005800697308 */ /* 0x0007e20000000800 */
[----:B-1----:R-:W-:-:S07]  /*13d10*/  FADD.FTZ R86, R107, R86 ;  /* 0x000000566b567221 */ /* 0x002fce0000010000 */
[----:B------:R1:W-:Y:S01]  /*13d20*/  MUFU.EX2 R0, R90 ;  /* 0x0000005a00007308 */ /* 0x0003e20000000800 */
[----:B---3--:R-:W-:-:S07]  /*13d30*/  F2FP.F16.F32.PACK_AB R88, R130, R131 ;  /* 0x000000838258723e */ /* 0x008fce00000000ff */
[----:B------:R-:W3:Y:S01]  /*13d40*/  MUFU.EX2 R115, R115 ;  /* 0x0000007300737308 */ /* 0x000ee20000000800 */
[----:B-1----:R-:W-:-:S05]  /*13d50*/  F2FP.F16.F32.PACK_AB R90, R128, R129 ;  /* 0x00000081805a723e */ /* 0x002fca00000000ff */
[----:B------:R-:W-:Y:S02]  /*13d60*/  STSM.16.M88.4 [R22+0x25b00], R88 ;  /* 0x025b005816007844 */ /* 0x000fe40000000200 */
[----:B------:R-:W1:Y:S02]  /*13d70*/  MUFU.EX2 R116, R116 ;  /* 0x0000007400747308 */ /* 0x000e640000000800 */
[----:B------:R0:W-:Y:S06]  /*13d80*/  STSM.16.M88.4 [R22+0x27300], R80 ;  /* 0x0273005016007844 */ /* 0x0001ec0000000200 */
[----:B------:R-:W4:Y:S01]  /*13d90*/  MUFU.EX2 R117, R117 ;  /* 0x0000007500757308 */ /* 0x000f220000000800 */
[----:B0-----:R-:W-:-:S07]  /*13da0*/  FADD.FTZ R80, R136, R86 ;  /* 0x0000005688507221 */ /* 0x001fce0000010000 */
[----:B------:R-:W0:Y:S01]  /*13db0*/  MUFU.EX2 R118, R118 ;  /* 0x0000007600767308 */ /* 0x000e220000000800 */
[----:B--2---:R-:W-:Y:S01]  /*13dc0*/  FADD.FTZ R80, R106, R80 ;  /* 0x000000506a507221 */ /* 0x004fe20000010000 */
[----:B---3--:R-:W-:-:S03]  /*13dd0*/  FADD.FTZ R84, R115, R84 ;  /* 0x0000005473547221 */ /* 0x008fc60000010000 */
[----:B------:R-:W-:-:S03]  /*13de0*/  FADD.FTZ R80, R137, R80 ;  /* 0x0000005089507221 */ /* 0x000fc60000010000 */
[----:B------:R-:W2:Y:S01]  /*13df0*/  MUFU.EX2 R122, R139 ;  /* 0x0000008b007a7308 */ /* 0x000ea20000000800 */
[----:B------:R-:W-:-:S07]  /*13e00*/  FADD.FTZ R80, R105, R80 ;  /* 0x0000005069507221 */ /* 0x000fce0000010000 */
[----:B------:R-:W3:Y:S01]  /*13e10*/  MUFU.EX2 R119, R119 ;  /* 0x0000007700777308 */ /* 0x000ee20000000800 */
[----:B------:R-:W-:-:S07]  /*13e20*/  FADD.FTZ R83, R138, R80 ;  /* 0x000000508a537221 */ /* 0x000fce0000010000 */
[----:B------:R-:W3:Y:S01]  /*13e30*/  MUFU.EX2 R93, R141 ;  /* 0x0000008d005d7308 */ /* 0x000ee20000000800 */
[----:B------:R-:W-:-:S07]  /*13e40*/  FADD.FTZ R83, R120, R83 ;  /* 0x0000005378537221 */ /* 0x000fce0000010000 */
[----:B------:R1:W-:Y:S08]  /*13e50*/  MUFU.EX2 R97, R87 ;  /* 0x0000005700617308 */ /* 0x0003f00000000800 */
[----:B------:R-:W3:Y:S01]  /*13e60*/  MUFU.EX2 R104, R142 ;  /* 0x0000008e00687308 */ /* 0x000ee20000000800 */
[----:B-1----:R-:W-:-:S04]  /*13e70*/  FADD.FTZ R87, R116, R84 ;  /* 0x0000005474577221 */ /* 0x002fc80000010000 */
[----:B----4-:R-:W-:-:S03]  /*13e80*/  FADD.FTZ R87, R117, R87 ;  /* 0x0000005775577221 */ /* 0x010fc60000010000 */
[----:B------:R-:W1:Y:S01]  /*13e90*/  MUFU.EX2 R77, R143 ;  /* 0x0000008f004d7308 */ /* 0x000e620000000800 */
[----:B0-----:R-:W-:Y:S01]  /*13ea0*/  FADD.FTZ R81, R118, R87 ;  /* 0x0000005776517221 */ /* 0x001fe20000010000 */
[----:B--2---:R-:W-:-:S06]  /*13eb0*/  FADD.FTZ R82, R122, R83 ;  /* 0x000000537a527221 */ /* 0x004fcc0000010000 */
[----:B------:R-:W0:Y:S01]  /*13ec0*/  MUFU.EX2 R92, R149 ;  /* 0x00000095005c7308 */ /* 0x000e220000000800 */
[----:B---3--:R-:W-:Y:S01]  /*13ed0*/  FADD.FTZ R81, R119, R81 ;  /* 0x0000005177517221 */ /* 0x008fe20000010000 */
[----:B------:R-:W-:Y:S01]  /*13ee0*/  FADD.FTZ R101, R93, R82 ;  /* 0x000000525d657221 */ /* 0x000fe20000010000 */
[----:B------:R-:W-:Y:S02]  /*13ef0*/  F2FP.F16.F32.PACK_AB R84, R132, R123 ;  /* 0x0000007b8454723e */ /* 0x000fe400000000ff */
[----:B------:R-:W-:-:S03]  /*13f00*/  F2FP.F16.F32.PACK_AB R85, R103, R85 ;  /* 0x000000556755723e */ /* 0x000fc600000000ff */
[----:B------:R-:W-:Y:S01]  /*13f10*/  MUFU.EX2 R21, R151 ;  /* 0x0000009700157308 */ /* 0x000fe20000000800 */
[----:B------:R-:W-:Y:S02]  /*13f20*/  F2FP.F16.F32.PACK_AB R86, R133, R111 ;  /* 0x0000006f8556723e */ /* 0x000fe400000000ff */
[----:B------:R-:W-:Y:S01]  /*13f30*/  F2FP.F16.F32.PACK_AB R87, R113, R112 ;  /* 0x000000707157723e */ /* 0x000fe200000000ff */
[----:B------:R-:W-:Y:S01]  /*13f40*/  FADD.FTZ R81, R0, R81 ;  /* 0x0000005100517221 */ /* 0x000fe20000010000 */
[----:B------:R-:W-:-:S03]  /*13f50*/  F2FP.F16.F32.PACK_AB R88, R134, R109 ;  /* 0x0000006d8658723e */ /* 0x000fc600000000ff */
[----:B------:R-:W2:Y:S01]  /*13f60*/  MUFU.EX2 R72, R152 ;  /* 0x0000009800487308 */ /* 0x000ea20000000800 */
[----:B------:R-:W-:Y:S02]  /*13f70*/  F2FP.F16.F32.PACK_AB R89, R115, R114 ;  /* 0x000000727359723e */ /* 0x000fe400000000ff */
[----:B------:R-:W-:Y:S02]  /*13f80*/  F2FP.F16.F32.PACK_AB R90, R135, R108 ;  /* 0x0000006c875a723e */ /* 0x000fe400000000ff */
[----:B------:R-:W-:Y:S02]  /*13f90*/  F2FP.F16.F32.PACK_AB R91, R117, R116 ;  /* 0x00000074755b723e */ /* 0x000fe400000000ff */
[----:B------:R-:W-:Y:S01]  /*13fa0*/  F2FP.F16.F32.PACK_AB R83, R94, R0 ;  /* 0x000000005e53723e */ /* 0x000fe200000000ff */
[----:B------:R-:W-:Y:S01]  /*13fb0*/  FADD.FTZ R0, R104, R101 ;  /* 0x0000006568007221 */ /* 0x000fe20000010000 */
[----:B------:R-:W-:Y:S04]  /*13fc0*/  STSM.16.M88.4 [R22+0x28b00], R84 ;  /* 0x028b005416007844 */ /* 0x000fe80000000200 */
[----:B------:R1:W-:Y:S01]  /*13fd0*/  STSM.16.M88.4 [R22+0x2a300], R88 ;  /* 0x02a3005816007844 */ /* 0x0003e20000000200 */
[----:B------:R-:W-:-:S04]  /*13fe0*/  FADD.FTZ R81, R94, R81 ;  /* 0x000000515e517221 */ /* 0x000fc80000010000 */
[----:B------:R-:W-:Y:S01]  /*13ff0*/  FADD.FTZ R81, R95, R81 ;  /* 0x000000515f517221 */ /* 0x000fe20000010000 */
[----:B-1----:R-:W-:Y:S01]  /*14000*/  FADD.FTZ R89, R77, R0 ;  /* 0x000000004d597221 */ /* 0x002fe20000010000 */
[----:B------:R-:W-:-:S03]  /*14010*/  F2FP.F16.F32.PACK_AB R85, R98, R95 ;  /* 0x0000005f6255723e */ /* 0x000fc600000000ff */
[C---:B0-----:R-:W-:Y:S01]  /*14020*/  FADD.FTZ R0, R92.reuse, R89 ;  /* 0x000000595c007221 */ /* 0x041fe20000010000 */
[----:B------:R-:W-:Y:S02]  /*14030*/  F2FP.F16.F32.PACK_AB R90, R92, R77 ;  /* 0x0000004d5c5a723e */ /* 0x000fe400000000ff */
[----:B--2---:R-:W-:Y:S01]  /*14040*/  F2FP.F16.F32.PACK_AB R92, R72, R21 ;  /* 0x00000015485c723e */ /* 0x004fe200000000ff */
[----:B------:R-:W-:Y:S02]  /*14050*/  FADD.FTZ R95, R21, R0 ;  /* 0x00000000155f7221 */ /* 0x000fe40000010000 */
[----:B------:R-:W2:Y:S01]  /*14060*/  LDL.LU R21, [R1+0x24] ;  /* 0x0000240001157983 */ /* 0x000ea20000300800 */
[----:B------:R-:W0:Y:S01]  /*14070*/  MUFU.EX2 R79, R79 ;  /* 0x0000004f004f7308 */ /* 0x000e220000000800 */
[----:B------:R-:W-:-:S07]  /*14080*/  FADD.FTZ R81, R98, R81 ;  /* 0x0000005162517221 */ /* 0x000fce0000010000 */
[----:B------:R-:W1:Y:S01]  /*14090*/  MUFU.EX2 R75, R75 ;  /* 0x0000004b004b7308 */ /* 0x000e620000000800 */
[----:B------:R-:W-:-:S07]  /*140a0*/  FADD.FTZ R100, R96, R81 ;  /* 0x0000005160647221 */ /* 0x000fce0000010000 */
[----:B------:R-:W3:Y:S01]  /*140b0*/  MUFU.EX2 R78, R78 ;  /* 0x0000004e004e7308 */ /* 0x000ee20000000800 */
[----:B------:R-:W-:-:S07]  /*140c0*/  FADD.FTZ R100, R97, R100 ;  /* 0x0000006461647221 */ /* 0x000fce0000010000 */
[----:B------:R-:W4:Y:S01]  /*140d0*/  MUFU.EX2 R140, R140 ;  /* 0x0000008c008c7308 */ /* 0x000f220000000800 */
[----:B0-----:R-:W-:-:S07]  /*140e0*/  FADD.FTZ R100, R79, R100 ;  /* 0x000000644f647221 */ /* 0x001fce0000010000 */
[----:B------:R-:W0:Y:S01]  /*140f0*/  MUFU.EX2 R148, R148 ;  /* 0x0000009400947308 */ /* 0x000e220000000800 */
[----:B-1----:R-:W-:-:S07]  /*14100*/  FADD.FTZ R87, R75, R100 ;  /* 0x000000644b577221 */ /* 0x002fce0000010000 */
[----:B------:R-:W1:Y:S01]  /*14110*/  MUFU.EX2 R99, R150 ;  /* 0x0000009600637308 */ /* 0x000e620000000800 */
[----:B---3--:R-:W-:-:S07]  /*14120*/  FADD.FTZ R89, R78, R87 ;  /* 0x000000574e597221 */ /* 0x008fce0000010000 */
[----:B------:R-:W3:Y:S01]  /*14130*/  MUFU.EX2 R73, R154 ;  /* 0x0000009a00497308 */ /* 0x000ee20000000800 */
[----:B----4-:R-:W-:-:S07]  /*14140*/  FADD.FTZ R91, R140, R89 ;  /* 0x000000598c5b7221 */ /* 0x010fce0000010000 */
[----:B------:R-:W-:Y:S08]  /*14150*/  MUFU.EX2 R153, R153 ;  /* 0x0000009900997308 */ /* 0x000ff00000000800 */
[----:B------:R-:W4:Y:S01]  /*14160*/  MUFU.EX2 R156, R156 ;  /* 0x0000009c009c7308 */ /* 0x000f220000000800 */
[----:B0-----:R-:W-:-:S07]  /*14170*/  FADD.FTZ R0, R148, R91 ;  /* 0x0000005b94007221 */ /* 0x001fce0000010000 */
[----:B------:R-:W0:Y:S01]  /*14180*/  MUFU.EX2 R76, R155 ;  /* 0x0000009b004c7308 */ /* 0x000e220000000800 */
[----:B------:R-:W-:Y:S01]  /*14190*/  FADD.FTZ R94, R72, R95 ;  /* 0x0000005f485e7221 */ /* 0x000fe20000010000 */
[----:B-1----:R-:W-:Y:S01]  /*141a0*/  FADD.FTZ R0, R99, R0 ;  /* 0x0000000063007221 */ /* 0x002fe20000010000 */
[----:B------:R-:W-:Y:S02]  /*141b0*/  F2FP.F16.F32.PACK_AB R89, R75, R79 ;  /* 0x0000004f4b59723e */ /* 0x000fe400000000ff */
[----:B---3--:R-:W-:Y:S01]  /*141c0*/  FADD.FTZ R75, R73, R94 ;  /* 0x0000005e494b7221 */ /* 0x008fe20000010000 */
[----:B------:R-:W-:Y:S02]  /*141d0*/  F2FP.F16.F32.PACK_AB R80, R136, R107 ;  /* 0x0000006b8850723e */ /* 0x000fe400000000ff */
[----:B------:R-:W-:Y:S02]  /*141e0*/  F2FP.F16.F32.PACK_AB R81, R119, R118 ;  /* 0x000000767751723e */ /* 0x000fe400000000ff */
[----:B----4-:R-:W-:Y:S01]  /*141f0*/  F2FP.F16.F32.PACK_AB R95, R156, R153 ;  /* 0x000000999c5f723e */ /* 0x010fe200000000ff */
[----:B------:R-:W-:Y:S01]  /*14200*/  FADD.FTZ R153, R153, R0 ;  /* 0x0000000099997221 */ /* 0x000fe20000010000 */
[----:B------:R-:W-:-:S02]  /*14210*/  F2FP.F16.F32.PACK_AB R82, R137, R106 ;  /* 0x0000006a8952723e */ /* 0x000fc400000000ff */
[----:B------:R-:W-:Y:S02]  /*14220*/  F2FP.F16.F32.PACK_AB R84, R138, R105 ;  /* 0x000000698a54723e */ /* 0x000fe400000000ff */
[----:B------:R-:W-:Y:S02]  /*14230*/  F2FP.F16.F32.PACK_AB R86, R122, R120 ;  /* 0x000000787a56723e */ /* 0x000fe400000000ff */
[----:B------:R-:W-:Y:S01]  /*14240*/  F2FP.F16.F32.PACK_AB R87, R97, R96 ;  /* 0x000000606157723e */ /* 0x000fe200000000ff */
[----:B0-----:R-:W-:Y:S01]  /*14250*/  FADD.FTZ R72, R76, R75 ;  /* 0x0000004b4c487221 */ /* 0x001fe20000010000 */
[----:B------:R-:W-:Y:S02]  /*14260*/  F2FP.F16.F32.PACK_AB R88, R104, R93 ;  /* 0x0000005d6858723e */ /* 0x000fe400000000ff */
[----:B------:R-:W-:Y:S01]  /*14270*/  F2FP.F16.F32.PACK_AB R91, R140, R78 ;  /* 0x0000004e8c5b723e */ /* 0x000fe200000000ff */
[----:B------:R-:W-:Y:S01]  /*14280*/  FADD.FTZ R0, R156, R153 ;  /* 0x000000999c007221 */ /* 0x000fe20000010000 */
[----:B------:R-:W-:-:S02]  /*14290*/  F2FP.F16.F32.PACK_AB R93, R99, R148 ;  /* 0x00000094635d723e */ /* 0x000fc400000000ff */
[----:B------:R-:W-:Y:S01]  /*142a0*/  F2FP.F16.F32.PACK_AB R94, R76, R73 ;  /* 0x000000494c5e723e */ /* 0x000fe200000000ff */
[----:B------:R-:W-:Y:S04]  /*142b0*/  STSM.16.M88.4 [R22+0x2bb00], R80 ;  /* 0x02bb005016007844 */ /* 0x000fe80000000200 */
[----:B------:R-:W-:Y:S04]  /*142c0*/  STSM.16.M88.4 [R22+0x2d300], R84 ;  /* 0x02d3005416007844 */ /* 0x000fe80000000200 */
[----:B------:R-:W-:Y:S04]  /*142d0*/  STSM.16.M88.4 [R22+0x2eb00], R88 ;  /* 0x02eb005816007844 */ /* 0x000fe80000000200 */
[----:B------:R-:W-:Y:S04]  /*142e0*/  STL [R1+0x20], R72 ;  /* 0x0000204801007387 */ /* 0x000fe80000100800 */
[----:B------:R-:W-:Y:S04]  /*142f0*/  STSM.16.M88.4 [R22+0x30300], R92 ;  /* 0x0303005c16007844 */ /* 0x000fe80000000200 */
[----:B------:R2:W-:Y:S01]  /*14300*/  STL [R1+0x28], R0 ;  /* 0x0000280001007387 */ /* 0x0005e20000100800 */
[----:B------:R-:W-:Y:S01]  /*14310*/  @!PT LDS RZ, [RZ] ;  /* 0x00000000fffff984 */ /* 0x000fe20000000800 */
[----:B------:R-:W-:Y:S01]  /*14320*/  @!PT LDS RZ, [RZ] ;  /* 0x00000000fffff984 */ /* 0x000fe20000000800 */
[----:B------:R-:W-:Y:S01]  /*14330*/  @!PT LDS RZ, [RZ] ;  /* 0x00000000fffff984 */ /* 0x000fe20000000800 */
[----:B------:R-:W-:Y:S01]  /*14340*/  @!PT LDS RZ, [RZ] ;  /* 0x00000000fffff984 */ /* 0x000fe20000000800 */
[----:B------:R0:W-:Y:S06]  /*14350*/  MEMBAR.ALL.CTA ;  /* 0x0000000000007992 */ /* 0x0001ec0000008000 */
[----:B0-----:R-:W0:Y:S04]  /*14360*/  FENCE.VIEW.ASYNC.S ;  /* 0x00000000000073c6 */ /* 0x001e280000000000 */
        /* <DEDUP_REMOVED lines=50> */
[----:B--2---:R-:W-:-:S05]  /*14690*/  VIADD R0, R21, 0xffffffff ;  /* 0xffffffff15007836 */ /* 0x004fca0000000000 */
[----:B------:R2:W-:Y:S04]  /*146a0*/  STL [R1+0x24], R0 ;  /* 0x0000240001007387 */ /* 0x0005e80000100800 */
[----:B------:R1:W-:Y:S01]  /*146b0*/  STL [R1+0x1c], R74 ;  /* 0x00001c4a01007387 */ /* 0x0003e20000100800 */
[----:B------:R-:W-:Y:S01]  /*146c0*/  ISETP.GT.AND P2, PT, R21, RZ, PT ;  /* 0x000000ff1500720c */ /* 0x000fe20003f44270 */
[----:B--2---:R-:W-:Y:S01]  /*146d0*/  IMAD.MOV.U32 R0, RZ, RZ, R146 ;  /* 0x000000ffff007224 */ /* 0x004fe200078e0092 */
[----:B0-----:R-:W-:-:S11]  /*146e0*/  NOP ;  /* 0x0000000000007918 */ /* 0x001fd60000000000 */
[----:B-1----:R-:W-:Y:S05]  /*146f0*/  @P2 BRA `(.L_x_8685) ;  /* 0xffffffac006c2947 */ /* 0x002fea000383ffff */
.L_x_8675:
[----:B------:R-:W-:Y:S05]  /*14700*/  WARPSYNC.ALL ;  /* 0x0000000000007948 */ /* 0x000fea0003800000 */
[----:B------:R-:W-:Y:S06]  /*14710*/  BAR.ARV 0x8, 0x1a0 ;  /* 0x0206800000007b1d */ /* 0x000fec0000002000 */
[----:B------:R-:W-:Y:S05]  /*14720*/  @!P0 BRA `(.L_x_8686) ;  /* 0x0000000000048947 */ /* 0x000fea0003800000 */
[----:B------:R-:W-:Y:S01]  /*14730*/  BPT.TRAP 0x1 ;  /* 0x000000040000795c */ /* 0x000fe20000300000 */
.L_x_8686:
[----:B------:R-:W2:Y:S01]  /*14740*/  LDL R0, [R1+0x48] ;  /* 0x0000480001007983 */ /* 0x000ea20000100800 */
[----:B------:R-:W-:Y:S02]  /*14750*/  LEA R9, R146, R18, 0x3 ;  /* 0x0000001292097211 */ /* 0x000fe400078e18ff */
[----:B--2---:R-:W-:-:S04]  /*14760*/  SHF.L.U32 R0, R0, 0x1f, RZ ;  /* 0x0000001f00007819 */ /* 0x004fc800000006ff */
[----:B------:R0:W1:Y:S01]  /*14770*/  SYNCS.PHASECHK.TRANS64.TRYWAIT P2, [R9+URZ+0x31c50], R0 ;  /* 0x031c5000090075a7 */ /* 0x000062000804017f */
[----:B------:R-:W-:Y:S05]  /*14780*/  @!P0 BRA `(.L_x_8687) ;  /* 0x0000000000048947 */ /* 0x000fea0003800000 */
[----:B------:R-:W-:Y:S01]  /*14790*/  BPT.TRAP 0x1 ;  /* 0x000000040000795c */ /* 0x000fe20000300000 */
.L_x_8687:
[----:B------:R-:W2:Y:S01]  /*147a0*/  LDL.LU R2, [R1+0x58] ;  /* 0x0000580001027983 */ /* 0x000ea20000300800 */
[----:B------:R-:W-:Y:S02]  /*147b0*/  VIADD R18, R18, 0x200 ;  /* 0x0000020012127836 */ /* 0x000fe40000000000 */
[----:B------:R-:W-:-:S03]  /*147c0*/  IMAD.MOV.U32 R3, RZ, RZ, -0x3ffffff0 ;  /* 0xc0000010ff037424 */ /* 0x000fc600078e00ff */
[----:B------:R-:W-:-:S04]  /*147d0*/  SHF.R.U32.HI R18, RZ, 0x4, R18 ;  /* 0x00000004ff127819 */ /* 0x000fc80000011612 */
[----:B------:R-:W-:-:S04]  /*147e0*/  LOP3.LUT R18, R18, 0x3fff, RZ, 0xc0, !PT ;  /* 0x00003fff12127812 */ /* 0x000fc800078ec0ff */
[----:B------:R-:W-:Y:S02]  /*147f0*/  LOP3.LUT R5, R18, 0x2400000, RZ, 0xfc, !PT ;  /* 0x0240000012057812 */ /* 0x000fe400078efcff */
[----:B--2---:R-:W-:Y:S01]  /*14800*/  LOP3.LUT R2, R2, 0x10000, RZ, 0xfc, !PT ;  /* 0x0001000002027812 */ /* 0x004fe200078efcff */
[----:B-1----:R-:W-:Y:S06]  /*14810*/  @P2 BRA `(.L_x_8688) ;  /* 0x0000000000082947 */ /* 0x002fec0003800000 */
[----:B------:R-:W1:Y:S02]  /*14820*/  SYNCS.PHASECHK.TRANS64.TRYWAIT P0, [R9+URZ+0x31c50], R0 ;  /* 0x031c5000090075a7 */ /* 0x000e64000800017f */
[----:B-1----:R-:W-:Y:S05]  /*14830*/  @!P0 BRA `(.L_x_8689) ;  /* 0x0000008000fc8947 */ /* 0x002fea0003800000 */
.L_x_8688:
[----:B------:R-:W-:Y:S01]  /*14840*/  IMAD R4, R146, 0x6c0, R5 ;  /* 0x000006c092047824 */ /* 0x000fe200078e0205 */
[----:B------:R-:W0:Y:S01]  /*14850*/  LDL.LU R13, [R1+0x20] ;  /* 0x00002000010d7983 */ /* 0x000e220000300800 */
[----:B------:R-:W-:Y:S01]  /*14860*/  IMAD.MOV.U32 R5, RZ, RZ, -0x7fffffe0 ;  /* 0x80000020ff057424 */ /* 0x000fe200078e00ff */
[----:B------:R-:W-:Y:S05]  /*14870*/  WARPSYNC.ALL ;  /* 0x0000000000007948 */ /* 0x000fea0003800000 */
[C---:B------:R-:W-:Y:S01]  /*14880*/  R2UR UR4, R2.reuse ;  /* 0x00000000020472ca */ /* 0x040fe200000e0000 */
[----:B------:R-:W-:Y:S01]  /*14890*/  VIADD R10, R2, 0x180 ;  /* 0x00000180020a7836 */ /* 0x000fe20000000000 */
[----:B------:R-:W-:Y:S01]  /*148a0*/  R2UR UR5, R3 ;  /* 0x00000000030572ca */ /* 0x000fe200000e0000 */
[C---:B------:R-:W-:Y:S01]  /*148b0*/  VIADD R6, R4.reuse, 0x40 ;  /* 0x0000004004067836 */ /* 0x040fe20000000000 */
[----:B------:R-:W-:Y:S01]  /*148c0*/  R2UR UR6, R4 ;  /* 0x00000000040672ca */ /* 0x000fe200000e0000 */
[----:B------:R-:W-:Y:S01]  /*148d0*/  IMAD.MOV.U32 R11, RZ, RZ, -0x3ffffff0 ;  /* 0xc0000010ff0b7424 */ /* 0x000fe200078e00ff */
[----:B------:R-:W-:Y:S01]  /*148e0*/  R2UR UR7, R5 ;  /* 0x00000000050772ca */ /* 0x000fe200000e0000 */
[----:B------:R-:W-:Y:S01]  /*148f0*/  WARPGROUP.ARRIVE ;  /* 0x00000000000079c5 */ /* 0x000fe20000000000 */
[----:B------:R-:W-:Y:S01]  /*14900*/  IMAD.MOV.U32 R7, RZ, RZ, -0x7fffffe0 ;  /* 0x80000020ff077424 */ /* 0x000fe200078e00ff */
[----:B------:R-:W2:Y:S01]  /*14910*/  LDL.LU R12, [R1+0x28] ;  /* 0x00002800010c7983 */ /* 0x000ea20000300800 */
[----:B------:R-:W-:-:S02]  /*14920*/  IMAD.MOV.U32 R3, RZ, RZ, -0x3ffffff0 ;  /* 0xc0000010ff037424 */ /* 0x000fc400078e00ff */
[----:B------:R-:W-:Y:S01]  /*14930*/  IMAD.MOV.U32 R5, RZ, RZ, -0x7fffffe0 ;  /* 0x80000020ff057424 */ /* 0x000fe200078e00ff */
[----:B------:R-:W3:Y:S01]  /*14940*/  LDL.LU R8, [R1+0x48] ;  /* 0x0000480001087983 */ /* 0x000ee20000300800 */
[----:B------:R-:W-:-:S05]  /*14950*/  VIADD R146, R146, 0x1 ;  /* 0x0000000192927836 */ /* 0x000fca0000000000 */
[----:B------:R-:W-:Y:S01]  /*14960*/  HGMMA.64x96x16.F32 R24, gdesc[UR4].tnspB, R24, gsb0 ;  /* 0x41600000041879f0 */ /* 0x000fe20008000818 */
[----:B------:R-:W-:Y:S02]  /*14970*/  R2UR UR4, R10 ;  /* 0x000000000a0472ca */ /* 0x000fe400000e0000 */
[----:B------:R-:W-:Y:S01]  /*14980*/  R2UR UR5, R11 ;  /* 0x000000000b0572ca */ /* 0x000fe200000e0000 */
[----:B------:R-:W-:Y:S01]  /*14990*/  IMAD.MOV.U32 R11, RZ, RZ, -0x3ffffff0 ;  /* 0xc0000010ff0b7424 */ /* 0x000fe200078e00ff */
[----:B------:R-:W-:Y:S01]  /*149a0*/  R2UR UR6, R6 ;  /* 0x00000000060672ca */ /* 0x000fe200000e0000 */
[----:B------:R-:W-:Y:S01]  /*149b0*/  VIADD R6, R4, 0x80 ;  /* 0x0000008004067836 */ /* 0x000fe20000000000 */
[----:B------:R-:W-:Y:S01]  /*149c0*/  R2UR UR7, R7 ;  /* 0x00000000070772ca */ /* 0x000fe200000e0000 */
[----:B------:R-:W-:Y:S01]  /*149d0*/  IMAD.MOV.U32 R7, RZ, RZ, -0x7fffffe0 ;  /* 0x80000020ff077424 */ /* 0x000fe200078e00ff */
[----:B------:R-:W-:Y:S02]  /*149e0*/  IADD3 R10, R2, 0x300, RZ ;  /* 0x00000300020a7810 */ /* 0x000fe40007ffe0ff */
[----:B------:R-:W-:Y:S01]  /*149f0*/  ISETP.NE.AND P0, PT, R146, 0x2, PT ;  /* 0x000000029200780c */ /* 0x000fe20003f05270 */
[----:B------:R-:W-:-:S02]  /*14a00*/  WARPGROUP.DEPBAR.LE gsb0, 0x0 ;  /* 0x00008000000079c5 */ /* 0x000fc40000010000 */
[----:B------:R-:W-:-:S06]  /*14a10*/  WARPGROUP.ARRIVE ;  /* 0x00000000000079c5 */ /* 0x000fcc0000000000 */
[----:B------:R-:W-:Y:S01]  /*14a20*/  HGMMA.64x96x16.F32 R24, gdesc[UR4].tnspB, R24, gsb0 ;  /* 0x41600000041879f0 */ /* 0x000fe20008000818 */
[----:B------:R-:W-:Y:S01]  /*14a30*/  R2UR UR4, R10 ;  /* 0x000000000a0472ca */ /* 0x000fe200000e0000 */
[----:B------:R-:W-:Y:S01]  /*14a40*/  VIADD R10, R2, 0x480 ;  /* 0x00000480020a7836 */ /* 0x000fe20000000000 */
[----:B------:R-:W-:Y:S01]  /*14a50*/  R2UR UR5, R11 ;  /* 0x000000000b0572ca */ /* 0x000fe200000e0000 */
[----:B------:R-:W-:Y:S01]  /*14a60*/  IMAD.MOV.U32 R11, RZ, RZ, -0x3ffffff0 ;  /* 0xc0000010ff0b7424 */ /* 0x000fe200078e00ff */
[----:B------:R-:W-:Y:S01]  /*14a70*/  R2UR UR6, R6 ;  /* 0x00000000060672ca */ /* 0x000fe200000e0000 */
[----:B------:R-:W-:Y:S01]  /*14a80*/  VIADD R6, R4, 0xc0 ;  /* 0x000000c004067836 */ /* 0x000fe20000000000 */
[----:B------:R-:W-:Y:S01]  /*14a90*/  R2UR UR7, R7 ;  /* 0x00000000070772ca */ /* 0x000fe200000e0000 */
[----:B------:R-:W-:Y:S01]  /*14aa0*/  IMAD.MOV.U32 R7, RZ, RZ, -0x7fffffe0 ;  /* 0x80000020ff077424 */ /* 0x000fe200078e00ff */
[----:B------:R-:W-:Y:S02]  /*14ab0*/  WARPGROUP.DEPBAR.LE gsb0, 0x0 ;  /* 0x00008000000079c5 */ /* 0x000fe40000010000 */
[----:B------:R-:W-:-:S09]  /*14ac0*/  WARPGROUP.ARRIVE ;  /* 0x00000000000079c5 */ /* 0x000fd20000000000 */
        /* <DEDUP_REMOVED lines=8> */
[----:B------:R-:W-:Y:S01]  /*14b50*/  IADD3 R10, R2, 0x600, RZ ;  /* 0x00000600020a7810 */ /* 0x000fe20007ffe0ff */
[----:B01----:R-:W0:Y:S02]  /*14b60*/  SHFL.BFLY PT, R0, R13, 0x2, 0x1f ;  /* 0x0c401f000d007f89 */ /* 0x003e2400000e0000 */
[----:B0-----:R-:W-:Y:S01]  /*14b70*/  FADD.FTZ R0, R0, R13 ;  /* 0x0000000d00007221 */ /* 0x001fe20000010000 */
        /* <DEDUP_REMOVED lines=22> */
[----:B------:R-:W-:-:S02]  /*14ce0*/  WARPGROUP.DEPBAR.LE gsb0, 0x0 ;  /* 0x00008000000079c5 */ /* 0x000fc40000010000 */
[----:B------:R-:W-:-:S08]  /*14cf0*/  WARPGROUP.ARRIVE ;  /* 0x00000000000079c5 */ /* 0x000fd00000000000 */
        /* <DEDUP_REMOVED lines=9> */
[----:B------:R-:W-:Y:S01]  /*14d90*/  IADD3 R2, R2, 0xc00, RZ ;  /* 0x00000c0002027810 */ /* 0x000fe20007ffe0ff */
[----:B------:R-:W-:Y:S01]  /*14da0*/  VIADD R4, R4, 0x200 ;  /* 0x0000020004047836 */ /* 0x000fe20000000000 */
[----:B------:R-:W-:-:S02]  /*14db0*/  WARPGROUP.DEPBAR.LE gsb0, 0x0 ;  /* 0x00008000000079c5 */ /* 0x000fc40000010000 */
[----:B------:R-:W-:-:S07]  /*14dc0*/  WARPGROUP.ARRIVE ;  /* 0x00000000000079c5 */ /* 0x000fce0000000000 */
[----:B------:R-:W-:Y:S01]  /*14dd0*/  HGMMA.64x96x16.F32 R24, gdesc[UR4].tnspB, R24, gsb0 ;  /* 0x41600000041879f0 */ /* 0x000fe20008000818 */
[----:B------:R-:W-:Y:S02]  /*14de0*/  R2UR UR4, R10 ;  /* 0x000000000a0472ca */ /* 0x000fe400000e0000 */
[----:B------:R-:W-:Y:S02]  /*14df0*/  R2UR UR5, R11 ;  /* 0x000000000b0572ca */ /* 0x000fe400000e0000 */
[----:B------:R-:W-:Y:S02]  /*14e00*/  R2UR UR6, R6 ;  /* 0x00000000060672ca */ /* 0x000fe400000e0000 */
[----:B------:R-:W-:Y:S01]  /*14e10*/  R2UR UR7, R7 ;  /* 0x00000000070772ca */ /* 0x000fe200000e0000 */
[----:B------:R-:W-:Y:S02]  /*14e20*/  WARPGROUP.DEPBAR.LE gsb0, 0x0 ;  /* 0x00008000000079c5 */ /* 0x000fe40000010000 */
[----:B------:R-:W-:-:S10]  /*14e30*/  WARPGROUP.ARRIVE ;  /* 0x00000000000079c5 */ /* 0x000fd40000000000 */
[----:B------:R-:W-:Y:S01]  /*14e40*/  HGMMA.64x96x16.F32 R24, gdesc[UR4].tnspB, R24, gsb0 ;  /* 0x41600000041879f0 */ /* 0x000fe20008000818 */
[----:B------:R-:W-:Y:S02]  /*14e50*/  R2UR UR4, R2 ;  /* 0x00000000020472ca */ /* 0x000fe400000e0000 */
[----:B--2---:R-:W0:Y:S01]  /*14e60*/  SHFL.BFLY PT, R2, R12, 0x2, 0x1f ;  /* 0x0c401f000c027f89 */ /* 0x004e2200000e0000 */
[----:B------:R-:W-:Y:S02]  /*14e70*/  R2UR UR5, R3 ;  /* 0x00000000030572ca */ /* 0x000fe400000e0000 */
[----:B------:R-:W-:Y:S01]  /*14e80*/  R2UR UR7, R5 ;  /* 0x00000000050772ca */ /* 0x000fe200000e0000 */
[----:B------:R-:W1:Y:S01]  /*14e90*/  SHFL.BFLY PT, R3, R0, 0x1, 0x1f ;  /* 0x0c201f0000037f89 */ /* 0x000e6200000e0000 */
[----:B------:R-:W-:Y:S01]  /*14ea0*/  R2UR UR6, R4 ;  /* 0x00000000040672ca */ /* 0x000fe200000e0000 */
[----:B------:R-:W-:Y:S02]  /*14eb0*/  IMAD.MOV.U32 R4, RZ, RZ, RZ ;  /* 0x000000ffff047224 */ /* 0x000fe400078e00ff */
[----:B0-----:R-:W-:Y:S01]  /*14ec0*/  FADD.FTZ R2, R2, R12 ;  /* 0x0000000c02027221 */ /* 0x001fe20000010000 */
[----:B-1----:R-:W-:-:S04]  /*14ed0*/  FADD.FTZ R10, R0, R3 ;  /* 0x00000003000a7221 */ /* 0x002fc80000010000 */
[----:B------:R-:W0:Y:S01]  /*14ee0*/  SHFL.BFLY PT, R5, R2, 0x1, 0x1f ;  /* 0x0c201f0002057f89 */ /* 0x000e2200000e0000 */
[----:B------:R-:W-:Y:S02]  /*14ef0*/  SEL R0, RZ, 0x1, P0 ;  /* 0x00000001ff007807 */ /* 0x000fe40000000000 */
[----:B------:R-:W-:Y:S02]  /*14f00*/  FSETP.NE.FTZ.AND P2, PT, R10, RZ, PT ;  /* 0x000000ff0a00720b */ /* 0x000fe40003f55000 */
[----:B---3--:R-:W-:-:S11]  /*14f10*/  LOP3.LUT R8, R8, R0, RZ, 0x3c, !PT ;  /* 0x0000000008087212 */ /* 0x008fd600078e3cff */
[----:B------:R-:W-:Y:S01]  /*14f20*/  @P2 MUFU.RCP R4, R10 ;  /* 0x0000000a00042308 */ /* 0x000fe20000001000 */
[----:B0-----:R-:W-:-:S07]  /*14f30*/  FADD.FTZ R11, R2, R5 ;  /* 0x00000005020b7221 */ /* 0x001fce0000010000 */
[----:B------:R0:W1:Y:S01]  /*14f40*/  @P2 MUFU.LG2 R5, R10 ;  /* 0x0000000a00052308 */ /* 0x0000620000000c00 */
[----:B------:R-:W-:Y:S01]  /*14f50*/  FSETP.NE.FTZ.AND P3, PT, R11, RZ, PT ;  /* 0x000000ff0b00720b */ /* 0x000fe20003f75000 */
[----:B0-----:R-:W2:Y:S01]  /*14f60*/  LDL.LU R10, [R1+0x78] ;  /* 0x00007800010a7983 */ /* 0x001ea20000300800 */
[----:B------:R-:W-:Y:S02]  /*14f70*/  WARPGROUP.DEPBAR.LE gsb0, 0x0 ;  /* 0x00008000000079c5 */ /* 0x000fe40000010000 */
[----:B------:R-:W-:-:S09]  /*14f80*/  WARPGROUP.ARRIVE ;  /* 0x00000000000079c5 */ /* 0x000fd20000000000 */
[----:B------:R-:W0:Y:S01]  /*14f90*/  @P3 MUFU.LG2 R7, R11 ;  /* 0x0000000b00073308 */ /* 0x000e220000000c00 */
[----:B------:R-:W-:Y:S01]  /*14fa0*/  HGMMA.64x96x16.F32 R24, gdesc[UR4].tnspB, R24, gsb0 ;  /* 0x41600000041879f0 */ /* 0x000fe20008000818 */
[----:B------:R3:W-:Y:S02]  /*14fb0*/  STL [R1+0x48], R8 ;  /* 0x0000480801007387 */ /* 0x0007e40000100800 */
[----:B---3--:R-:W-:-:S06]  /*14fc0*/  MOV R8, RZ ;  /* 0x000000ff00087202 */ /* 0x008fcc0000000f00 */
[----:B------:R-:W3:Y:S01]  /*14fd0*/  @P3 MUFU.RCP R8, R11 ;  /* 0x0000000b00083308 */ /* 0x000ee20000001000 */
[----:B------:R-:W-:Y:S02]  /*14fe0*/  @!P1 VIADD R9, R9, 0x31c60 ;  /* 0x00031c6009099836 */ /* 0x000fe40000000000 */
[----:B------:R-:W-:Y:S01]  /*14ff0*/  @P2 FMUL.FTZ R3, R15, 0.69314718246459960938 ;  /* 0x3f3172180f032820 */ /* 0x000fe20000410000 */
[----:B-1----:R-:W-:Y:S01]  /*15000*/  @P2 FMUL.FTZ R6, R5, 0.69314718246459960938 ;  /* 0x3f31721805062820 */ /* 0x002fe20000410000 */
[----:B------:R-:W-:Y:S01]  /*15010*/  @P3 FMUL.FTZ R12, R15, 0.69314718246459960938 ;  /* 0x3f3172180f0c3820 */ /* 0x000fe20000410000 */
[----:B0-----:R-:W-:Y:S01]  /*15020*/  @P3 FMUL.FTZ R7, R7, 0.69314718246459960938 ;  /* 0x3f31721807073820 */ /* 0x001fe20000410000 */
[----:B------:R-:W-:Y:S01]  /*15030*/  IMAD.MOV.U32 R0, RZ, RZ, -0x800000 ;  /* 0xff800000ff007424 */ /* 0x000fe200078e00ff */
[----:B------:R-:W-:Y:S01]  /*15040*/  @!P1 PRMT R9, RZ, 0x654, R9 ;  /* 0x00000654ff099816 */ /* 0x000fe20000000009 */
[----:B------:R-:W-:Y:S02]  /*15050*/  IMAD.MOV.U32 R2, RZ, RZ, -0x800000 ;  /* 0xff800000ff027424 */ /* 0x000fe400078e00ff */
[----:B------:R-:W-:Y:S01]  /*15060*/  @P2 FFMA.FTZ R0, R3, R14, R6 ;  /* 0x0000000e03002223 */ /* 0x000fe20000010006 */
[----:B------:R-:W-:Y:S01]  /*15070*/  @P3 FFMA.FTZ R2, R12, R74, R7 ;  /* 0x0000004a0c023223 */ /* 0x000fe20000010007 */
[----:B------:R-:W-:Y:S01]  /*15080*/  SEL R146, R146, RZ, P0 ;  /* 0x000000ff92927207 */ /* 0x000fe20000000000 */
        /* <DEDUP_REMOVED lines=12> */
[----:B---3--:R-:W-:Y:S01]  /*15150*/  FMUL.FTZ R81, R27, R8 ;  /* 0x000000081b517220 */ /* 0x008fe20000410000 */
        /* <DEDUP_REMOVED lines=10> */
[----:B------:R0:W-:Y:S01]  /*15200*/  @!P1 SYNCS.ARRIVE.TRANS64.RED.A1T0 RZ, [R9+URZ], RZ ;  /* 0x000000ff09ff99a7 */ /* 0x0001e2000810043f */
        /* <DEDUP_REMOVED lines=27> */
[----:B--2---:R-:W-:-:S05]  /*153c0*/  VIADD R10, R10, 0x1 ;  /* 0x000000010a0a7836 */ /* 0x004fca0000000000 */
[----:B------:R0:W-:Y:S02]  /*153d0*/  STL [R1+0x78], R10 ;  /* 0x0000780a01007387 */ /* 0x0001e40000100800 */
.L_x_8628:
        /* <DEDUP_REMOVED lines=15> */
[----:B------:R-:W1:Y:S01]  /*154d0*/  S2R R5, SR_SWINHI ;  /* 0x0000000000057919 */ /* 0x000e620000002f00 */
[----:B------:R-:W-:Y:S05]  /*154e0*/  WARPSYNC.ALL ;  /* 0x0000000000007948 */ /* 0x000fea0003800000 */
[----:B------:R-:W-:Y:S01]  /*154f0*/  F2FP.F16.F32.PACK_AB R6, R79, R6 ;  /* 0x000000064f06723e */ /* 0x000fe200000000ff */
[----:B------:R-:W-:Y:S01]  /*15500*/  ULDC.64 UR4, c[0x0][0xbd8] ;  /* 0x0002f60000047ab9 */ /* 0x000fe20000000a00 */
[----:B------:R-:W3:Y:S01]  /*15510*/  LDL R70, [R1+0x74] ;  /* 0x0000740001467983 */ /* 0x000ee20000100800 */
[----:B------:R-:W-:-:S02]  /*15520*/  MOV R20, R18 ;  /* 0x0000001200147202 */ /* 0x000fc40000000f00 */
[----:B-1----:R-:W-:Y:S02]  /*15530*/  MOV R21, R5 ;  /* 0x0000000500157202 */ /* 0x002fe40000000f00 */
[----:B------:R-:W-:Y:S01]  /*15540*/  F2FP.F16.F32.PACK_AB R27, R64, R27 ;  /* 0x0000001b401b723e */ /* 0x000fe200000000ff */
[----:B------:R-:W-:Y:S01]  /*15550*/  BAR.SYNC.DEFER_BLOCKING 0x1, 0x180 ;  /* 0x0046000000007b1d */ /* 0x000fe20000010000 */
[----:B--2---:R-:W-:-:S03]  /*15560*/  IMAD.WIDE R4, R4, 0x2, R20 ;  /* 0x0000000204047825 */ /* 0x004fc600078e0214 */
[----:B------:R-:W-:-:S04]  /*15570*/  IADD3 R55, P4, R4, 0x20, RZ ;  /* 0x0000002004377810 */ /* 0x000fc80007f9e0ff */
[----:B------:R-:W-:Y:S02]  /*15580*/  LOP3.LUT R8, R55, 0x180, RZ, 0xc0, !PT ;  /* 0x0000018037087812 */ /* 0x000fe400078ec0ff */
[----:B------:R-:W-:Y:S02]  /*15590*/  IADD3 R63, P2, R4, 0x3020, RZ ;  /* 0x00003020043f7810 */ /* 0x000fe40007f5e0ff */
[----:B------:R-:W-:Y:S02]  /*155a0*/  SHF.R.U64 R8, R8, 0x3, RZ ;  /* 0x0000000308087819 */ /* 0x000fe400000012ff */
[C---:B------:R-:W-:Y:S02]  /*155b0*/  IADD3 R59, P3, R4.reuse, 0x3000, RZ ;  /* 0x00003000043b7810 */ /* 0x040fe40007f7e0ff */
[C---:B------:R-:W-:Y:S02]  /*155c0*/  IADD3 R67, P0, R4.reuse, 0x6020, RZ ;  /* 0x0000602004437810 */ /* 0x040fe40007f1e0ff */
[----:B0-----:R-:W-:-:S02]  /*155d0*/  LOP3.LUT R9, R4, 0x180, RZ, 0xc0, !PT ;  /* 0x0000018004097812 */ /* 0x001fc400078ec0ff */
[----:B------:R-:W-:Y:S02]  /*155e0*/  IADD3 R58, P1, R4, 0x6000, RZ ;  /* 0x00006000043a7810 */ /* 0x000fe40007f3e0ff */
[----:B------:R-:W-:Y:S02]  /*155f0*/  LOP3.LUT R12, R8, R55, RZ, 0x3c, !PT ;  /* 0x00000037080c7212 */ /* 0x000fe400078e3cff */
        /* <DEDUP_REMOVED lines=8> */
[----:B------:R-:W-:Y:S01]  /*15680*/  LOP3.LUT R4, R9, R4, RZ, 0x3c, !PT ;  /* 0x0000000409047212 */ /* 0x000fe200078e3cff */
[--C-:B------:R-:W-:Y:S01]  /*15690*/  IMAD.X R13, RZ, RZ, R5.reuse, P4 ;  /* 0x000000ffff0d7224 */ /* 0x100fe200020e0605 */
[----:B------:R-:W-:Y:S01]  /*156a0*/  SHF.R.U64 R55, R55, 0x3, RZ ;  /* 0x0000000337377819 */ /* 0x000fe200000012ff */
[--C-:B------:R-:W-:Y:S01]  /*156b0*/  IMAD.X R15, RZ, RZ, R5.reuse, P3 ;  /* 0x000000ffff0f7224 */ /* 0x100fe200018e0605 */
[----:B------:R-:W-:Y:S01]  /*156c0*/  LOP3.LUT R24, R10, R63, RZ, 0x3c, !PT ;  /* 0x0000003f0a187212 */ /* 0x000fe200078e3cff */
[----:B------:R-:W-:Y:S01]  /*156d0*/  IMAD.X R25, RZ, RZ, R5, P2 ;  /* 0x000000ffff197224 */ /* 0x000fe200010e0605 */
[----:B------:R-:W-:-:S02]  /*156e0*/  LOP3.LUT R14, R8, R59, RZ, 0x3c, !PT ;  /* 0x0000003b080e7212 */ /* 0x000fc400078e3cff */
[----:B------:R-:W-:Y:S01]  /*156f0*/  LOP3.LUT R10, R62, R67, RZ, 0x3c, !PT ;  /* 0x000000433e0a7212 */ /* 0x000fe200078e3cff */
[----:B------:R-:W-:Y:S01]  /*15700*/  IMAD.X R11, RZ, RZ, R5, P0 ;  /* 0x000000ffff0b7224 */ /* 0x000fe200000e0605 */
[----:B------:R-:W-:Y:S02]  /*15710*/  MOV R62, R4 ;  /* 0x00000004003e7202 */ /* 0x000fe40000000f00 */
[----:B------:R-:W-:Y:S02]  /*15720*/  IADD3.X R9, RZ, R5, RZ, P1, !PT ;  /* 0x00000005ff097210 */ /* 0x000fe40000ffe4ff */
[----:B------:R-:W-:Y:S02]  /*15730*/  F2FP.F16.F32.PACK_AB R4, R76, R7 ;  /* 0x000000074c04723e */ /* 0x000fe400000000ff */
[----:B------:R-:W-:Y:S02]  /*15740*/  LOP3.LUT R8, R55, R58, RZ, 0x3c, !PT ;  /* 0x0000003a37087212 */ /* 0x000fe400078e3cff */
[----:B------:R-:W-:-:S02]  /*15750*/  F2FP.F16.F32.PACK_AB R5, R81, R80 ;  /* 0x000000505105723e */ /* 0x000fc400000000ff */
[----:B------:R-:W-:Y:S02]  /*15760*/  F2FP.F16.F32.PACK_AB R7, R82, R69 ;  /* 0x000000455207723e */ /* 0x000fe400000000ff */
[----:B------:R-:W-:Y:S02]  /*15770*/  MOV R59, R12 ;  /* 0x0000000c003b7202 */ /* 0x000fe40000000f00 */
[----:B------:R-:W-:Y:S02]  /*15780*/  MOV R58, R14 ;  /* 0x0000000e003a7202 */ /* 0x000fe40000000f00 */
[----:B------:R-:W-:Y:S02]  /*15790*/  MOV R55, R24 ;  /* 0x0000001800377202 */ /* 0x000fe40000000f00 */
[----:B------:R-:W-:Y:S02]  /*157a0*/  F2FP.F16.F32.PACK_AB R12, R74, R73 ;  /* 0x000000494a0c723e */ /* 0x000fe400000000ff */
[----:B------:R-:W-:-:S02]  /*157b0*/  F2FP.F16.F32.PACK_AB R13, R68, R61 ;  /* 0x0000003d440d723e */ /* 0x000fc400000000ff */
[----:B------:R-:W-:Y:S02]  /*157c0*/  F2FP.F16.F32.PACK_AB R14, R77, R72 ;  /* 0x000000484d0e723e */ /* 0x000fe400000000ff */
[----:B------:R-:W-:Y:S02]  /*157d0*/  F2FP.F16.F32.PACK_AB R15, R78, R57 ;  /* 0x000000394e0f723e */ /* 0x000fe400000000ff */
[----:B------:R-:W-:Y:S02]  /*157e0*/  F2FP.F16.F32.PACK_AB R25, R65, R26 ;  /* 0x0000001a4119723e */ /* 0x000fe400000000ff */
[----:B------:R-:W-:Y:S02]  /*157f0*/  F2FP.F16.F32.PACK_AB R24, R75, R40 ;  /* 0x000000284b18723e */ /* 0x000fe400000000ff */
[----:B------:R-:W-:Y:S01]  /*15800*/  F2FP.F16.F32.PACK_AB R26, R44, R37 ;  /* 0x000000252c1a723e */ /* 0x000fe200000000ff */
[----:B------:R0:W-:Y:S01]  /*15810*/  STSM.16.M88.4 [R62], R4 ;  /* 0x000000043e007844 */ /* 0x0001e20000000200 */
[----:B------:R-:W-:-:S02]  /*15820*/  MOV R44, R8 ;  /* 0x00000008002c7202 */ /* 0x000fc40000000f00 */
[----:B------:R-:W-:Y:S01]  /*15830*/  MOV R37, R10 ;  /* 0x0000000a00257202 */ /* 0x000fe20000000f00 */
[----:B------:R1:W-:Y:S01]  /*15840*/  STSM.16.M88.4 [R59], R12 ;  /* 0x0000000c3b007844 */ /* 0x0003e20000000200 */
[----:B------:R-:W-:Y:S02]  /*15850*/  F2FP.F16.F32.PACK_AB R8, R52, R29 ;  /* 0x0000001d3408723e */ /* 0x000fe400000000ff */
[----:B------:R-:W-:Y:S01]  /*15860*/  F2FP.F16.F32.PACK_AB R9, R54, R43 ;  /* 0x0000002b3609723e */ /* 0x000fe200000000ff */
[----:B------:R2:W-:Y:S01]  /*15870*/  STSM.16.M88.4 [R58], R24 ;  /* 0x000000183a007844 */ /* 0x0005e20000000200 */
[----:B------:R-:W-:Y:S02]  /*15880*/  F2FP.F16.F32.PACK_AB R10, R45, R32 ;  /* 0x000000202d0a723e */ /* 0x000fe400000000ff */
[----:B------:R-:W-:Y:S02]  /*15890*/  F2FP.F16.F32.PACK_AB R11, R51, R42 ;  /* 0x0000002a330b723e */ /* 0x000fe400000000ff */
[----:B------:R-:W-:-:S02]  /*158a0*/  ISETP.NE.U32.AND P0, PT, RZ, UR4, PT ;  /* 0x00000004ff007c0c */ /* 0x000fc4000bf05070 */
[----:B0-----:R-:W-:Y:S02]  /*158b0*/  F2FP.F16.F32.PACK_AB R4, R48, R3 ;  /* 0x000000033004723e */ /* 0x001fe400000000ff */
[----:B------:R-:W-:Y:S02]  /*158c0*/  F2FP.F16.F32.PACK_AB R5, R60, R47 ;  /* 0x0000002f3c05723e */ /* 0x000fe400000000ff */
[----:B------:R-:W-:Y:S02]  /*158d0*/  F2FP.F16.F32.PACK_AB R6, R41, R28 ;  /* 0x0000001c2906723e */ /* 0x000fe400000000ff */
[----:B------:R-:W-:Y:S02]  /*158e0*/  F2FP.F16.F32.PACK_AB R7, R53, R46 ;  /* 0x0000002e3507723e */ /* 0x000fe400000000ff */
[----:B-1----:R-:W-:Y:S02]  /*158f0*/  F2FP.F16.F32.PACK_AB R12, R56, R33 ;  /* 0x00000021380c723e */ /* 0x002fe400000000ff */
[----:B------:R-:W-:-:S02]  /*15900*/  F2FP.F16.F32.PACK_AB R13, R39, R34 ;  /* 0x00000022270d723e */ /* 0x000fc400000000ff */
[----:B------:R-:W-:Y:S02]  /*15910*/  F2FP.F16.F32.PACK_AB R14, R49, R36 ;  /* 0x00000024310e723e */ /* 0x000fe400000000ff */
[----:B------:R-:W-:Y:S02]  /*15920*/  F2FP.F16.F32.PACK_AB R15, R38, R35 ;  /* 0x00000023260f723e */ /* 0x000fe400000000ff */
[----:B--2---:R-:W-:Y:S01]  /*15930*/  IADD3 R24, P1, R50, UR4, RZ ;  /* 0x0000000432187c10 */ /* 0x004fe2000ff3e0ff */
        /* <DEDUP_REMOVED lines=8> */
[----:B------:R-:W-:Y:S01]  /*159c0*/  ISETP.NE.AND.EX P1, PT, RZ, UR5, PT, P1 ;  /* 0x00000005ff007c0c */ /* 0x000fe2000bf25310 */
[----:B------:R-:W-:-:S12]  /*159d0*/  IMAD.MOV.U32 R41, RZ, RZ, RZ ;  /* 0x000000ffff297224 */ /* 0x000fd800078e00ff */
[----:B------:R-:W-:Y:S01]  /*159e0*/  @P1 IADD3 R50, P2, R50, UR4, RZ ;  /* 0x0000000432321c10 */ /* 0x000fe2000ff5e0ff */
[----:B------:R-:W-:Y:S02]  /*159f0*/  ULDC UR4, c[0x0][0xa88] ;  /* 0x0002a20000047ab9 */ /* 0x000fe40000000800 */
[----:B------:R-:W-:Y:S01]  /*15a00*/  IMAD.U32 R40, RZ, RZ, UR4 ;  /* 0x00000004ff287e24 */ /* 0x000fe2000f8e00ff */
[----:B------:R-:W-:Y:S01]  /*15a10*/  @P1 IADD3.X R51, R31, UR5, RZ, P2, !PT ;  /* 0x000000051f331c10 */ /* 0x000fe200097fe4ff */
[----:B------:R-:W2:Y:S04]  /*15a20*/  @P0 LDG.E R41, desc[UR60][R24.64] ;  /* 0x0000003c18290981 */ /* 0x000ea8000c1e1900 */
[----:B------:R0:W5:Y:S01]  /*15a30*/  @P1 LDG.E R40, desc[UR60][R50.64] ;  /* 0x0000003c32281981 */ /* 0x000162000c1e1900 */
[----:B---3--:R-:W-:-:S02]  /*15a40*/  SHF.R.S32.HI R43, RZ, 0x1f, R70 ;  /* 0x0000001fff2b7819 */ /* 0x008fc40000011446 */
[----:B--2---:R-:W-:Y:S01]  /*15a50*/  SHF.R.S32.HI R42, RZ, 0x1f, R41 ;  /* 0x0000001fff2a7819 */ /* 0x004fe20000011429 */
[----:B0-----:R-:W-:Y:S06]  /*15a60*/  @P1 BRA `(.L_x_8692) ;  /* 0x0000000000101947 */ /* 0x001fec0003800000 */
[----:B------:R-:W-:Y:S05]  /*15a70*/  @!P0 BRA `(.L_x_8692) ;  /* 0x00000000000c8947 */ /* 0x000fea0003800000 */
[----:B------:R-:W2:Y:S04]  /*15a80*/  LDG.E R3, desc[UR60][R24.64] ;  /* 0x0000003c18037981 */ /* 0x000ea8000c1e1900 */
[----:B-----5:R-:W2:Y:S02]  /*15a90*/  LDG.E R40, desc[UR60][R24.64+0x4] ;  /* 0x0000043c18287981 */ /* 0x020ea4000c1e1900 */
[----:B--2---:R-:W-:-:S07]  /*15aa0*/  IMAD.IADD R40, R40, 0x1, -R3 ;  /* 0x0000000128287824 */ /* 0x004fce00078e0a03 */
.L_x_8692:
[----:B------:R-:W2:Y:S01]  /*15ab0*/  LDL.64 R4, [R1+0x68] ;  /* 0x0000680001047983 */ /* 0x000ea20000100a00 */
[----:B------:R-:W-:-:S03]  /*15ac0*/  ULDC.64 UR4, c[0x0][0xb70] ;  /* 0x0002dc0000047ab9 */ /* 0x000fc60000000a00 */
[----:B------:R-:W3:Y:S04]  /*15ad0*/  LDL.64 R48, [R1+0x68] ;  /* 0x0000680001307983 */ /* 0x000ee80000100a00 */
[----:B------:R-:W4:Y:S04]  /*15ae0*/  LDL R8, [R1+0x9c] ;  /* 0x00009c0001087983 */ /* 0x000f280000100800 */
[----:B------:R-:W4:Y:S04]  /*15af0*/  LDL.LU R47, [R1+0x7c] ;  /* 0x00007c00012f7983 */ /* 0x000f280000300800 */
[----:B------:R-:W4:Y:S01]  /*15b00*/  LDL R46, [R1+0x5c] ;  /* 0x00005c00012e7983 */ /* 0x000f220000100800 */
[----:B------:R-:W0:Y:S01]  /*15b10*/  S2R R10, SR_TID.X ;  /* 0x00000000000a7919 */ /* 0x000e220000002100 */
[----:B------:R-:W-:Y:S01]  /*15b20*/  IMAD R6, R43, UR4, RZ ;  /* 0x000000042b067c24 */ /* 0x000fe2000f8e02ff */
[----:B------:R-:W-:-:S03]  /*15b30*/  SEL R44, R30, RZ, !P0 ;  /* 0x000000ff1e2c7207 */ /* 0x000fc60004000000 */
[----:B------:R-:W-:Y:S01]  /*15b40*/  IMAD R7, R70, UR5, R6 ;  /* 0x0000000546077c24 */ /* 0x000fe2000f8e0206 */
[----:B------:R-:W-:Y:S01]  /*15b50*/  SEL R45, R66, RZ, !P0 ;  /* 0x000000ff422d7207 */ /* 0x000fe20004000000 */
[----:B0-----:R-:W-:-:S05]  /*15b60*/  VIADD R11, R10, 0xffffff80 ;  /* 0xffffff800a0b7836 */ /* 0x001fca0000000000 */
[----:B------:R-:W-:-:S04]  /*15b70*/  SHF.R.S32.HI R10, RZ, 0x1f, R11 ;  /* 0x0000001fff0a7819 */ /* 0x000fc8000001140b */
[----:B------:R-:W-:-:S04]  /*15b80*/  LEA.HI R10, R10, R11, RZ, 0x7 ;  /* 0x0000000b0a0a7211 */ /* 0x000fc800078f38ff */
[----:B------:R-:W-:-:S05]  /*15b90*/  LOP3.LUT R10, R10, 0xffffff80, RZ, 0xc0, !PT ;  /* 0xffffff800a0a7812 */ /* 0x000fca00078ec0ff */
[----:B------:R-:W-:Y:S01]  /*15ba0*/  IMAD.IADD R10, R11, 0x1, -R10 ;  /* 0x000000010b0a7824 */ /* 0x000fe200078e0a0a */
[----:B------:R-:W-:Y:S01]  /*15bb0*/  BSSY B1, `(.L_x_8693) ;  /* 0x0000070000017945 */ /* 0x000fe20003800000 */
[----:B--2---:R-:W-:Y:S01]  /*15bc0*/  MOV R5, R42 ;  /* 0x0000002a00057202 */ /* 0x004fe20000000f00 */
[----:B---3--:R-:W-:Y:S02]  /*15bd0*/  IMAD.MOV.U32 R48, RZ, RZ, R4 ;  /* 0x000000ffff307224 */ /* 0x008fe400078e0004 */
[----:B------:R-:W-:-:S04]  /*15be0*/  IMAD.MOV.U32 R4, RZ, RZ, R41 ;  /* 0x000000ffff047224 */ /* 0x000fc800078e0029 */
[----:B------:R-:W-:Y:S01]  /*15bf0*/  IMAD.WIDE.U32 R4, R70, UR4, R4 ;  /* 0x0000000446047c25 */ /* 0x000fe2000f8e0004 */
[----:B------:R-:W-:-:S03]  /*15c00*/  ULDC.64 UR4, c[0x0][0xb78] ;  /* 0x0002de0000047ab9 */ /* 0x000fc60000000a00 */
[----:B----4-:R-:W-:Y:S02]  /*15c10*/  IMAD R3, R48, 0x20, R46 ;  /* 0x0000002030037824 */ /* 0x010fe400078e022e */
[----:B------:R-:W-:Y:S02]  /*15c20*/  IMAD.IADD R5, R5, 0x1, R7 ;  /* 0x0000000105057824 */ /* 0x000fe400078e0207 */
[----:B------:R-:W-:-:S04]  /*15c30*/  IMAD.WIDE R20, R3, 0x2, R20 ;  /* 0x0000000203147825 */ /* 0x000fc800078e0214 */
[----:B------:R-:W-:Y:S02]  /*15c40*/  IMAD R3, R44, UR4, RZ ;  /* 0x000000042c037c24 */ /* 0x000fe4000f8e02ff */
[----:B------:R-:W-:Y:S02]  /*15c50*/  IMAD R7, R47, 0xc0, R8 ;  /* 0x000000c02f077824 */ /* 0x000fe400078e0208 */
[----:B------:R-:W-:Y:S01]  /*15c60*/  IMAD.WIDE.U32 R4, R45, UR4, R4 ;  /* 0x000000042d047c25 */ /* 0x000fe2000f8e0004 */
[----:B------:R-:W-:-:S03]  /*15c70*/  IADD3 R9, P2, R20, 0x1800, RZ ;  /* 0x0000180014097810 */ /* 0x000fc60007f5e0ff */
[----:B------:R-:W-:Y:S01]  /*15c80*/  IMAD R6, R45, UR5, R3 ;  /* 0x000000052d067c24 */ /* 0x000fe2000f8e0203 */
[----:B------:R-:W-:Y:S01]  /*15c90*/  SHF.R.S32.HI R3, RZ, 0x1f, R7 ;  /* 0x0000001fff037819 */ /* 0x000fe20000011407 */
[----:B------:R-:W-:Y:S01]  /*15ca0*/  ULDC.64 UR4, c[0x0][0xb40] ;  /* 0x0002d00000047ab9 */ /* 0x000fe20000000a00 */
[----:B------:R-:W-:Y:S02]  /*15cb0*/  IADD3 R4, P0, R7, R4, RZ ;  /* 0x0000000407047210 */ /* 0x000fe40007f1e0ff */
[----:B------:R-:W-:Y:S02]  /*15cc0*/  LOP3.LUT R8, R9, 0x180, RZ, 0xc0, !PT ;  /* 0x0000018009087812 */ /* 0x000fe400078ec0ff */
[----:B------:R-:W-:Y:S02]  /*15cd0*/  IADD3.X R3, R3, R5, R6, P0, !PT ;  /* 0x0000000503037210 */ /* 0x000fe400007fe406 */
[----:B------:R-:W-:Y:S02]  /*15ce0*/  LEA R38, P1, R4, UR4, 0x2 ;  /* 0x0000000404267c11 */ /* 0x000fe4000f8210ff */
[----:B------:R-:W-:-:S02]  /*15cf0*/  SHF.R.U64 R8, R8, 0x3, RZ ;  /* 0x0000000308087819 */ /* 0x000fc400000012ff */
[----:B------:R-:W-:Y:S01]  /*15d00*/  LEA.HI.X R39, R4, UR5, R3, 0x2, P1 ;  /* 0x0000000504277c11 */ /* 0x000fe200088f1403 */
[----:B------:R-:W-:Y:S01]  /*15d10*/  VIADD R3, R7, 0x8 ;  /* 0x0000000807037836 */ /* 0x000fe20000000000 */
[----:B------:R-:W-:Y:S01]  /*15d20*/  LOP3.LUT R8, R8, R9, RZ, 0x3c, !PT ;  /* 0x0000000908087212 */ /* 0x000fe200078e3cff */
[----:B------:R-:W-:Y:S01]  /*15d30*/  IMAD.X R9, RZ, RZ, R21, P2 ;  /* 0x000000ffff097224 */ /* 0x000fe200010e0615 */
[----:B------:R-:W-:Y:S01]  /*15d40*/  LOP3.LUT P0, RZ, R10, 0x3, RZ, 0xc0, !PT ;  /* 0x000000030aff7812 */ /* 0x000fe2000780c0ff */
[----:B------:R-:W-:Y:S01]  /*15d50*/  ULDC.64 UR4, c[0x0][0xaa0] ;  /* 0x0002a80000047ab9 */ /* 0x000fe20000000a00 */
[C---:B------:R-:W-:Y:S02]  /*15d60*/  IADD3 R13, P5, R20.reuse, 0x3000, RZ ;  /* 0x00003000140d7810 */ /* 0x040fe40007fbe0ff */
[C---:B------:R-:W-:Y:S02]  /*15d70*/  IADD3 R25, P4, R20.reuse, 0x4800, RZ ;  /* 0x0000480014197810 */ /* 0x040fe40007f9e0ff */
[----:B------:R-:W-:-:S02]  /*15d80*/  IADD3 R29, P3, R20, 0x6000, RZ ;  /* 0x00006000141d7810 */ /* 0x000fc40007f7e0ff */
[----:B------:R-:W-:Y:S02]  /*15d90*/  IADD3 R4, P2, R20, 0x7800, RZ ;  /* 0x0000780014047810 */ /* 0x000fe40007f5e0ff */
[-C--:B-----5:R-:W-:Y:S02]  /*15da0*/  ISETP.GE.OR P1, PT, R7, R40.reuse, P0 ;  /* 0x000000280700720c */ /* 0x0a0fe40000726670 */
[----:B------:R-:W-:Y:S02]  /*15db0*/  LOP3.LUT R12, R13, 0x180, RZ, 0xc0, !PT ;  /* 0x000001800d0c7812 */ /* 0x000fe400078ec0ff */
[----:B------:R-:W-:Y:S02]  /*15dc0*/  LOP3.LUT R24, R25, 0x180, RZ, 0xc0, !PT ;  /* 0x0000018019187812 */ /* 0x000fe400078ec0ff */
[----:B------:R-:W-:Y:S02]  /*15dd0*/  LOP3.LUT R28, R29, 0x180, RZ, 0xc0, !PT ;  /* 0x000001801d1c7812 */ /* 0x000fe400078ec0ff */
[----:B------:R-:W-:-:S02]  /*15de0*/  ISETP.GE.OR P0, PT, R3, R40, P0 ;  /* 0x000000280300720c */ /* 0x000fc40000706670 */
[----:B------:R-:W-:Y:S02]  /*15df0*/  LOP3.LUT R3, R4, 0x180, RZ, 0xc0, !PT ;  /* 0x0000018004037812 */ /* 0x000fe400078ec0ff */
[----:B------:R-:W-:Y:S02]  /*15e00*/  LOP3.LUT R5, R20, 0x180, RZ, 0xc0, !PT ;  /* 0x0000018014057812 */ /* 0x000fe400078ec0ff */
[----:B------:R-:W-:Y:S02]  /*15e10*/  SHF.R.U64 R12, R12, 0x3, RZ ;  /* 0x000000030c0c7819 */ /* 0x000fe400000012ff */
[----:B------:R-:W-:Y:S02]  /*15e20*/  SHF.R.U64 R24, R24, 0x3, RZ ;  /* 0x0000000318187819 */ /* 0x000fe400000012ff */
[----:B------:R-:W-:Y:S02]  /*15e30*/  SHF.R.U64 R28, R28, 0x3, RZ ;  /* 0x000000031c1c7819 */ /* 0x000fe400000012ff */
[----:B------:R-:W-:-:S02]  /*15e40*/  SHF.R.U64 R3, R3, 0x3, RZ ;  /* 0x0000000303037819 */ /* 0x000fc400000012ff */
[----:B------:R-:W-:Y:S01]  /*15e50*/  SHF.R.U64 R5, R5, 0x3, RZ ;  /* 0x0000000305057819 */ /* 0x000fe200000012ff */
[--C-:B------:R-:W-:Y:S01]  /*15e60*/  IMAD.X R33, RZ, RZ, R21.reuse, P2 ;  /* 0x000000ffff217224 */ /* 0x100fe200010e0615 */
[----:B------:R-:W-:Y:S01]  /*15e70*/  LOP3.LUT R12, R12, R13, RZ, 0x3c, !PT ;  /* 0x0000000d0c0c7212 */ /* 0x000fe200078e3cff */
[--C-:B------:R-:W-:Y:S01]  /*15e80*/  IMAD.X R13, RZ, RZ, R21.reuse, P5 ;  /* 0x000000ffff0d7224 */ /* 0x100fe200028e0615 */
[----:B------:R-:W-:Y:S01]  /*15e90*/  LOP3.LUT R24, R24, R25, RZ, 0x3c, !PT ;  /* 0x0000001918187212 */ /* 0x000fe200078e3cff */
[----:B------:R-:W-:Y:S01]  /*15ea0*/  IMAD.X R25, RZ, RZ, R21, P4 ;  /* 0x000000ffff197224 */ /* 0x000fe200020e0615 */
[----:B------:R-:W-:Y:S02]  /*15eb0*/  LOP3.LUT R28, R28, R29, RZ, 0x3c, !PT ;  /* 0x0000001d1c1c7212 */ /* 0x000fe400078e3cff */
[----:B------:R-:W-:Y:S02]  /*15ec0*/  IADD3.X R29, RZ, R21, RZ, P3, !PT ;  /* 0x00000015ff1d7210 */ /* 0x000fe40001ffe4ff */
[----:B------:R-:W-:-:S02]  /*15ed0*/  LOP3.LUT R32, R3, R4, RZ, 0x3c, !PT ;  /* 0x0000000403207212 */ /* 0x000fc400078e3cff */
[----:B------:R-:W-:Y:S01]  /*15ee0*/  LOP3.LUT R20, R5, R20, RZ, 0x3c, !PT ;  /* 0x0000001405147212 */ /* 0x000fe200078e3cff */
[----:B------:R-:W-:Y:S01]  /*15ef0*/  @!P1 STG.E desc[UR60][R38.64], R0 ;  /* 0x0000000026009986 */ /* 0x000fe2000c10193c */
[----:B------:R-:W-:-:S03]  /*15f00*/  SHF.R.S32.HI R37, RZ, 0x1f, R46 ;  /* 0x0000001fff257819 */ /* 0x000fc6000001142e */
[----:B------:R0:W-:Y:S01]  /*15f10*/  @!P0 STG.E desc[UR60][R38.64+0x20], R2 ;  /* 0x0000200226008986 */ /* 0x0001e2000c10193c */
[----:B------:R-:W-:-:S03]  /*15f20*/  IMAD.MOV.U32 R36, RZ, RZ, R46 ;  /* 0x000000ffff247224 */ /* 0x000fc600078e002e */
[----:B------:R1:W5:Y:S01]  /*15f30*/  LD.E.128 R4, desc[UR60][R20.64] ;  /* 0x0000003c14047980 */ /* 0x000362000c101d00 */
[----:B------:R-:W-:-:S03]  /*15f40*/  SHF.R.S32.HI R49, RZ, 0x1f, R48 ;  /* 0x0000001fff317819 */ /* 0x000fc60000011430 */
[----:B------:R-:W5:Y:S04]  /*15f50*/  LD.E.128 R8, desc[UR60][R8.64] ;  /* 0x0000003c08087980 */ /* 0x000f68000c101d00 */
[----:B------:R-:W5:Y:S04]  /*15f60*/  LD.E.128 R12, desc[UR60][R12.64] ;  /* 0x0000003c0c0c7980 */ /* 0x000f68000c101d00 */
        /* <DEDUP_REMOVED lines=10> */
[----:B0-----:R-:W-:-:S03]  /*16010*/  IMAD.WIDE.U32 R2, R41, UR4, R36 ;  /* 0x0000000429027c25 */ /* 0x001fc6000f8e0024 */
[----:B------:R0:W-:Y:S01]  /*16020*/  STL [R1+0x6c], R49 ;  /* 0x00006c3101007387 */ /* 0x0001e20000100800 */
[----:B------:R-:W-:Y:S01]  /*16030*/  IMAD R41, R41, UR5, R42 ;  /* 0x0000000529297c24 */ /* 0x000fe2000f8e022a */
[----:B------:R-:W-:Y:S01]  /*16040*/  ULDC.64 UR4, c[0x0][0xae0] ;  /* 0x0002b80000047ab9 */ /* 0x000fe20000000a00 */
[----:B------:R-:W-:Y:S02]  /*16050*/  IMAD R37, R47, -0xc0, R40 ;  /* 0xffffff402f257824 */ /* 0x000fe400078e0228 */
[----:B------:R-:W-:Y:S02]  /*16060*/  IMAD.IADD R3, R3, 0x1, R41 ;  /* 0x0000000103037824 */ /* 0x000fe400078e0229 */
[----:B-1----:R-:W-:Y:S01]  /*16070*/  IMAD R21, R43, UR4, RZ ;  /* 0x000000042b157c24 */ /* 0x002fe2000f8e02ff */
[C---:B------:R-:W-:Y:S01]  /*16080*/  ISETP.GE.AND P0, PT, R48.reuse, R37, PT ;  /* 0x000000253000720c */ /* 0x040fe20003f06270 */
[----:B------:R-:W-:Y:S02]  /*16090*/  VIADD R20, R48, 0x60 ;  /* 0x0000006030147836 */ /* 0x000fe40000000000 */
[----:B------:R-:W-:-:S02]  /*160a0*/  VIADD R0, R18, 0x31c20 ;  /* 0x00031c2012007836 */ /* 0x000fc40000000000 */
[C---:B------:R-:W-:Y:S02]  /*160b0*/  IMAD R21, R70.reuse, UR5, R21 ;  /* 0x0000000546157c24 */ /* 0x040fe4000f8e0215 */
[----:B------:R-:W-:Y:S01]  /*160c0*/  IMAD.WIDE.U32 R2, R70, UR4, R2 ;  /* 0x0000000446027c25 */ /* 0x000fe2000f8e0002 */
[----:B------:R-:W-:Y:S01]  /*160d0*/  ULDC.64 UR4, c[0x0][0xae8] ;  /* 0x0002ba0000047ab9 */ /* 0x000fe20000000a00 */
[----:B------:R-:W-:Y:S02]  /*160e0*/  ISETP.GE.AND P3, PT, R20, R37, PT ;  /* 0x000000251400720c */ /* 0x000fe40003f66270 */
[----:B------:R-:W-:Y:S01]  /*160f0*/  IMAD.IADD R3, R3, 0x1, R21 ;  /* 0x0000000103037824 */ /* 0x000fe200078e0215 */
[----:B------:R-:W-:Y:S01]  /*16100*/  PRMT R0, RZ, 0x654, R0 ;  /* 0x00000654ff007816 */ /* 0x000fe20000000000 */
[----:B------:R-:W-:Y:S02]  /*16110*/  IMAD R20, R44, UR4, RZ ;  /* 0x000000042c147c24 */ /* 0x000fe4000f8e02ff */
[C---:B------:R-:W-:Y:S01]  /*16120*/  IMAD.WIDE.U32 R36, R45.reuse, UR4, R2 ;  /* 0x000000042d247c25 */ /* 0x040fe2000f8e0002 */
[----:B--2---:R0:W-:Y:S03]  /*16130*/  SYNCS.ARRIVE.TRANS64.RED.A1T0 RZ, [R0+URZ], RZ ;  /* 0x000000ff00ff79a7 */ /* 0x0041e6000810043f */
[----:B------:R-:W-:-:S02]  /*16140*/  IMAD R39, R45, UR5, R20 ;  /* 0x000000052d277c24 */ /* 0x000fc4000f8e0214 */
        /* <DEDUP_REMOVED lines=22> */
.L_x_8694:
[----:B------:R-:W-:Y:S05]  /*162b0*/  BSYNC B1 ;  /* 0x0000000000017941 */ /* 0x000fea0003800000 */
.L_x_8693:
[----:B------:R-:W-:Y:S05]  /*162c0*/  @P3 BRA `(.L_x_8695) ;  /* 0x0000000800503947 */ /* 0x000fea0003800000 */
[----:B0----5:R-:W-:Y:S01]  /*162d0*/  IADD3 R5, P0, R20, 0x60, RZ ;  /* 0x0000006014057810 */ /* 0x021fe20007f1e0ff */
[----:B------:R-:W-:Y:S01]  /*162e0*/  ULDC.64 UR4, c[0x0][0xad8] ;  /* 0x0002b60000047ab9 */ /* 0x000fe20000000a00 */
[----:B------:R-:W-:Y:S01]  /*162f0*/  IMAD.MOV.U32 R2, RZ, RZ, R36 ;  /* 0x000000ffff027224 */ /* 0x000fe200078e0024 */
[----:B------:R-:W-:Y:S01]  /*16300*/  IADD3 R0, R46, 0x20, RZ ;  /* 0x000000202e007810 */ /* 0x000fe20007ffe0ff */
[----:B------:R-:W-:Y:S01]  /*16310*/  IMAD.MOV.U32 R3, RZ, RZ, R41 ;  /* 0x000000ffff037224 */ /* 0x000fe200078e0029 */
[----:B------:R-:W-:Y:S01]  /*16320*/  ULDC.64 UR6, c[0x0][0xa80] ;  /* 0x0002a00000067ab9 */ /* 0x000fe20000000a00 */
[----:B------:R-:W-:Y:S02]  /*16330*/  IMAD.X R20, RZ, RZ, R21, P0 ;  /* 0x000000ffff147224 */ /* 0x000fe400000e0615 */
        /* <DEDUP_REMOVED lines=16> */
.L_x_8691:
[----:B------:R-:W1:Y:S01]  /*16440*/  S2R R0, SR_TID.X ;  /* 0x0000000000007919 */ /* 0x000e620000002100 */
[----:B------:R-:W-:Y:S01]  /*16450*/  ULDC.64 UR4, c[0x0][0xbd8] ;  /* 0x0002f60000047ab9 */ /* 0x000fe20000000a00 */
[----:B------:R-:W-:Y:S01]  /*16460*/  IMAD.MOV.U32 R7, RZ, RZ, RZ ;  /* 0x000000ffff077224 */ /* 0x000fe200078e00ff */
        /* <DEDUP_REMOVED lines=9> */
[----:B------:R-:W-:Y:S01]  /*16500*/  ULDC UR4, c[0x0][0xa88] ;  /* 0x0002a20000047ab9 */ /* 0x000fe20000000800 */
[----:B-1----:R-:W-:-:S02]  /*16510*/  VIADD R4, R0, 0xffffff80 ;  /* 0xffffff8000047836 */ /* 0x002fc40000000000 */
[----:B------:R-:W-:Y:S01]  /*16520*/  @P1 IADD3.X R51, R31, UR5, RZ, P2, !PT ;  /* 0x000000051f331c10 */ /* 0x000fe200097fe4ff */
[----:B------:R-:W-:-:S06]  /*16530*/  IMAD.U32 R0, RZ, RZ, UR4 ;  /* 0x00000004ff007e24 */ /* 0x000fcc000f8e00ff */
[----:B------:R2:W5:Y:S01]  /*16540*/  @P1 LDG.E R0, desc[UR60][R50.64] ;  /* 0x0000003c32001981 */ /* 0x000562000c1e1900 */
[----:B------:R-:W-:Y:S01]  /*16550*/  ISETP.GT.AND P2, PT, R4, 0xbf, PT ;  /* 0x000000bf0400780c */ /* 0x000fe20003f44270 */
[----:B------:R-:W-:-:S12]  /*16560*/  @P1 BRA `(.L_x_8696) ;  /* 0x0000000000101947 */ /* 0x000fd80003800000 */
[----:B------:R-:W-:Y:S05]  /*16570*/  @!P0 BRA `(.L_x_8696) ;  /* 0x00000000000c8947 */ /* 0x000fea0003800000 */
[----:B------:R-:W3:Y:S04]  /*16580*/  LDG.E R5, desc[UR60][R2.64] ;  /* 0x0000003c02057981 */ /* 0x000ee8000c1e1900 */
[----:B-----5:R-:W3:Y:S02]  /*16590*/  LDG.E R0, desc[UR60][R2.64+0x4] ;  /* 0x0000043c02007981 */ /* 0x020ee4000c1e1900 */
[----:B---3--:R-:W-:-:S07]  /*165a0*/  IMAD.IADD R0, R0, 0x1, -R5 ;  /* 0x0000000100007824 */ /* 0x008fce00078e0a05 */
.L_x_8696:
[----:B------:R-:W3:Y:S04]  /*165b0*/  LDL R13, [R1+0x74] ;  /* 0x00007400010d7983 */ /* 0x000ee80000100800 */
[----:B0-----:R-:W4:Y:S04]  /*165c0*/  LDL R10, [R1+0x5c] ;  /* 0x00005c00010a7983 */ /* 0x001f280000100800 */
[----:B------:R0:W5:Y:S01]  /*165d0*/  LDL R12, [R1+0x7c] ;  /* 0x00007c00010c7983 */ /* 0x0001620000100800 */
[----:B------:R-:W-:Y:S01]  /*165e0*/  BSSY B1, `(.L_x_8697) ;  /* 0x000001d000017945 */ /* 0x000fe20003800000 */
[----:B------:R-:W-:-:S02]  /*165f0*/  SEL R11, R66, RZ, !P0 ;  /* 0x000000ff420b7207 */ /* 0x000fc40004000000 */
[----:B------:R-:W-:Y:S02]  /*16600*/  SEL R30, R30, RZ, !P0 ;  /* 0x000000ff1e1e7207 */ /* 0x000fe40004000000 */
[----:B-----5:R-:W-:Y:S02]  /*16610*/  SHF.R.S32.HI R6, RZ, 0x1f, R7 ;  /* 0x0000001fff067819 */ /* 0x020fe40000011407 */
[----:B---3--:R-:W-:Y:S02]  /*16620*/  SHF.R.S32.HI R8, RZ, 0x1f, R13 ;  /* 0x0000001fff087819 */ /* 0x008fe4000001140d */
[----:B----4-:R-:W-:Y:S01]  /*16630*/  SHF.R.S32.HI R9, RZ, 0x1f, R10 ;  /* 0x0000001fff097819 */ /* 0x010fe2000001140a */
[----:B0-----:R-:W-:Y:S06]  /*16640*/  @P2 BRA `(.L_x_8698) ;  /* 0x0000000000582947 */ /* 0x001fec0003800000 */
[----:B--2---:R-:W0:Y:S02]  /*16650*/  S2R R2, SR_TID.X ;  /* 0x0000000000027919 */ /* 0x004e240000002100 */
[----:B0-----:R-:W-:-:S04]  /*16660*/  IMAD R2, R12, 0xc0, R2 ;  /* 0x000000c00c027824 */ /* 0x001fc800078e0202 */
[----:B------:R-:W-:-:S05]  /*16670*/  VIADD R3, R2, 0xffffff80 ;  /* 0xffffff8002037836 */ /* 0x000fca0000000000 */
[----:B------:R-:W-:-:S13]  /*16680*/  ISETP.GE.AND P0, PT, R3, R0, PT ;  /* 0x000000000300720c */ /* 0x000fda0003f06270 */
[----:B------:R-:W-:Y:S05]  /*16690*/  @P0 BRA `(.L_x_8698) ;  /* 0x0000000000440947 */ /* 0x000fea0003800000 */
[C---:B------:R-:W-:Y:S01]  /*166a0*/  IADD3 R2, P0, R3.reuse, R7, RZ ;  /* 0x0000000703027210 */ /* 0x040fe20007f1e0ff */
        /* <DEDUP_REMOVED lines=16> */
.L_x_8698:
[----:B------:R-:W-:Y:S05]  /*167b0*/  BSYNC B1 ;  /* 0x0000000000017941 */ /* 0x000fea0003800000 */
.L_x_8697:
[----:B------:R-:W3:Y:S01]  /*167c0*/  LDL.64 R14, [R1+0x68] ;  /* 0x00006800010e7983 */ /* 0x000ee20000100a00 */
[----:B------:R-:W-:Y:S01]  /*167d0*/  ULDC.64 UR4, c[0x0][0xaa0] ;  /* 0x0002a80000047ab9 */ /* 0x000fe20000000a00 */
[----:B--2---:R-:W-:Y:S01]  /*167e0*/  IMAD.MOV.U32 R2, RZ, RZ, R10 ;  /* 0x000000ffff027224 */ /* 0x004fe200078e000a */
[----:B------:R-:W-:Y:S01]  /*167f0*/  BSSY B1, `(.L_x_8699) ;  /* 0x000002b000017945 */ /* 0x000fe20003800000 */
[----:B0-----:R-:W-:Y:S02]  /*16800*/  IMAD.MOV.U32 R3, RZ, RZ, R9 ;  /* 0x000000ffff037224 */ /* 0x001fe400078e0009 */
[----:B------:R-:W-:Y:S02]  /*16810*/  IMAD R4, R6, UR4, RZ ;  /* 0x0000000406047c24 */ /* 0x000fe4000f8e02ff */
[----:B------:R-:W-:-:S04]  /*16820*/  IMAD.WIDE.U32 R2, R7, UR4, R2 ;  /* 0x0000000407027c25 */ /* 0x000fc8000f8e0002 */
[----:B------:R-:W-:Y:S01]  /*16830*/  IMAD R7, R7, UR5, R4 ;  /* 0x0000000507077c24 */ /* 0x000fe2000f8e0204 */
[----:B------:R-:W-:Y:S02]  /*16840*/  ULDC.64 UR4, c[0x0][0xae0] ;  /* 0x0002b80000047ab9 */ /* 0x000fe40000000a00 */
[----:B------:R-:W-:Y:S02]  /*16850*/  IMAD R4, R8, UR4, RZ ;  /* 0x0000000408047c24 */ /* 0x000fe4000f8e02ff */
[----:B------:R-:W-:Y:S02]  /*16860*/  IMAD.IADD R3, R3, 0x1, R7 ;  /* 0x0000000103037824 */ /* 0x000fe400078e0207 */
[C---:B------:R-:W-:Y:S02]  /*16870*/  IMAD R5, R13.reuse, UR5, R4 ;  /* 0x000000050d057c24 */ /* 0x040fe4000f8e0204 */
[----:B------:R-:W-:Y:S02]  /*16880*/  IMAD R4, R12, -0xc0, R0 ;  /* 0xffffff400c047824 */ /* 0x000fe400078e0200 */
[----:B------:R-:W-:Y:S01]  /*16890*/  IMAD.WIDE.U32 R2, R13, UR4, R2 ;  /* 0x000000040d027c25 */ /* 0x000fe2000f8e0002 */
[----:B------:R-:W-:-:S03]  /*168a0*/  ULDC.64 UR4, c[0x0][0xae8] ;  /* 0x0002ba0000047ab9 */ /* 0x000fc60000000a00 */
[----:B------:R-:W-:Y:S02]  /*168b0*/  IMAD.IADD R3, R3, 0x1, R5 ;  /* 0x0000000103037824 */ /* 0x000fe400078e0205 */
[----:B------:R-:W-:-:S04]  /*168c0*/  IMAD R0, R30, UR4, RZ ;  /* 0x000000041e007c24 */ /* 0x000fc8000f8e02ff */
[----:B------:R-:W-:Y:S01]  /*168d0*/  IMAD R9, R11, UR5, R0 ;  /* 0x000000050b097c24 */ /* 0x000fe2000f8e0200 */
[C---:B---3--:R-:W-:Y:S01]  /*168e0*/  ISETP.GE.AND P0, PT, R14.reuse, R4, PT ;  /* 0x000000040e00720c */ /* 0x048fe20003f06270 */
[----:B------:R-:W-:Y:S01]  /*168f0*/  VIADD R7, R14, 0x60 ;  /* 0x000000600e077836 */ /* 0x000fe20000000000 */
[----:B------:R-:W-:-:S04]  /*16900*/  MOV R6, R14 ;  /* 0x0000000e00067202 */ /* 0x000fc80000000f00 */
[----:B------:R-:W-:Y:S01]  /*16910*/  ISETP.GE.AND P1, PT, R7, R4, PT ;  /* 0x000000040700720c */ /* 0x000fe20003f26270 */
[----:B------:R-:W-:Y:S01]  /*16920*/  IMAD.WIDE.U32 R4, R11, UR4, R2 ;  /* 0x000000040b047c25 */ /* 0x000fe2000f8e0002 */
[----:B------:R-:W-:-:S03]  /*16930*/  SHF.R.S32.HI R7, RZ, 0x1f, R14 ;  /* 0x0000001fff077819 */ /* 0x000fc6000001140e */
[----:B------:R-:W-:Y:S02]  /*16940*/  IMAD.IADD R11, R5, 0x1, R9 ;  /* 0x00000001050b7824 */ /* 0x000fe400078e0209 */
        /* <DEDUP_REMOVED lines=21> */
.L_x_8700:
[----:B------:R-:W-:Y:S05]  /*16aa0*/  BSYNC B1 ;  /* 0x0000000000017941 */ /* 0x000fea0003800000 */
.L_x_8699:
        /* <DEDUP_REMOVED lines=22> */
.L_x_8695:
[----:B------:R-:W-:Y:S05]  /*16c10*/  BSYNC B0 ;  /* 0x0000000000007941 */ /* 0x000fea0003800000 */
.L_x_8690:
[----:B------:R-:W-:Y:S02]  /*16c20*/  ULDC UR4, c[0x0][0xc14] ;  /* 0x0003050000047ab9 */ /* 0x000fe40000000800 */
[----:B------:R-:W-:-:S13]  /*16c30*/  ISETP.GE.AND P0, PT, R111, UR4, PT ;  /* 0x000000046f007c0c */ /* 0x000fda000bf06270 */
[----:B------:R-:W-:Y:S05]  /*16c40*/  @!P0 BRA `(.L_x_8701) ;  /* 0xfffffea400f88947 */ /* 0x000fea000383ffff */
[----:B------:R-:W-:Y:S05]  /*16c50*/  BRA `(.L_x_8562) ;  /* 0x0000005400b87947 */ /* 0x000fea0003800000 */
.L_x_8560:
        /* <DEDUP_REMOVED lines=9> */
[----:B------:R-:W-:Y:S01]  /*16cf0*/  IMAD.MOV.U32 R0, RZ, RZ, RZ ;  /* 0x000000ffff007224 */ /* 0x000fe200078e00ff */
        /* <DEDUP_REMOVED lines=17> */
[----:B------:R-:W-:Y:S02]  /*16e10*/  IMAD.MOV.U32 R16, RZ, RZ, RZ ;  /* 0x000000ffff107224 */ /* 0x000fe400078e00ff */
[----:B------:R-:W-:Y:S01]  /*16e20*/  IMAD.MOV.U32 R19, RZ, RZ, RZ ;  /* 0x000000ffff137224 */ /* 0x000fe200078e00ff */
[----:B--2---:R-:W0:Y:S02]  /*16e30*/  SHFL.UP PT, R4, R0, 0x1, RZ ;  /* 0x0420000000047989 */ /* 0x004e2400000e00ff */
[----:B0-----:R-:W-:-:S05]  /*16e40*/  SEL R5, R4, RZ, P1 ;  /* 0x000000ff04057207 */ /* 0x001fca0000800000 */
[----:B------:R-:W-:-:S05]  /*16e50*/  IMAD.IADD R5, R0, 0x1, R5 ;  /* 0x0000000100057824 */ /* 0x000fca00078e0205 */
[----:B------:R-:W0:Y:S02]  /*16e60*/  SHFL.UP PT, R4, R5, 0x2, RZ ;  /* 0x0440000005047989 */ /* 0x000e2400000e00ff */
[----:B0-----:R-:W-:-:S05]  /*16e70*/  SEL R4, R4, RZ, P0 ;  /* 0x000000ff04047207 */ /* 0x001fca0000000000 */
[----:B------:R-:W-:-:S05]  /*16e80*/  IMAD.IADD R4, R5, 0x1, R4 ;  /* 0x0000000105047824 */ /* 0x000fca00078e0204 */
[----:B------:R-:W0:Y:S01]  /*16e90*/  SHFL.UP PT, R6, R4, 0x4, RZ ;  /* 0x0480000004067989 */ /* 0x000e2200000e00ff */
[----:B------:R-:W-:-:S04]  /*16ea0*/  ISETP.GE.U32.AND P0, PT, R28, 0x4, PT ;  /* 0x000000041c00780c */ /* 0x000fc80003f06070 */
[----:B0-----:R-:W-:-:S04]  /*16eb0*/  SEL R3, R6, RZ, P0 ;  /* 0x000000ff06037207 */ /* 0x001fc80000000000 */
[----:B------:R-:W-:-:S05]  /*16ec0*/  IADD3 R3, R4, R3, RZ ;  /* 0x0000000304037210 */ /* 0x000fca0007ffe0ff */
        /* <DEDUP_REMOVED lines=9> */
[----:B0-----:R-:W-:-:S05]  /*16f60*/  SEL R5, R5, RZ, P0 ;  /* 0x000000ff05057207 */ /* 0x001fca0000000000 */
[----:B------:R-:W-:-:S05]  /*16f70*/  IMAD.IADD R6, R2, 0x1, R5 ;  /* 0x0000000102067824 */ /* 0x000fca00078e0205 */
        /* <DEDUP_REMOVED lines=8> */
[----:B------:R-:W-:Y:S01]  /*17000*/  IMAD.MOV.U32 R4, RZ, RZ, R3 ;  /* 0x000000ffff047224 */ /* 0x000fe200078e0003 */
[----:B------:R-:W-:Y:S01]  /*17010*/  ULDC UR5, c[0x0][0xc14] ;  /* 0x0003050000057ab9 */ /* 0x000fe20000000800 */
[----:B------:R-:W-:Y:S01]  /*17020*/  IMAD.MOV.U32 R19, RZ, RZ, RZ ;  /* 0x000000ffff137224 */ /* 0x000fe200078e00ff */
[----:B------:R-:W-:Y:S01]  /*17030*/  ULDC UR7, c[0x0][0xc14] ;  /* 0x0003050000077ab9 */ /* 0x000fe20000000800 */
[----:B------:R-:W-:-:S05]  /*17040*/  ULDC UR4, c[0x0][0xc10] ;  /* 0x0003040000047ab9 */ /* 0x000fca0000000800 */
.L_x_8706:
[----:B------:R-:W-:Y:S01]  /*17050*/  IADD3 R0, R19, 0x1f, RZ ;  /* 0x0000001f13007810 */ /* 0x000fe20007ffe0ff */
[----:B------:R-:W-:-:S03]  /*17060*/  IMAD.U32 R19, RZ, RZ, UR7 ;  /* 0x00000007ff137e24 */ /* 0x000fc6000f8e00ff */
[----:B------:R-:W-:-:S13]  /*17070*/  ISETP.GE.AND P0, PT, R0, UR5, PT ;  /* 0x0000000500007c0c */ /* 0x000fda000bf06270 */
[----:B------:R-:W-:Y:S05]  /*17080*/  @P0 BRA `(.L_x_8703) ;  /* 0x00000004003c0947 */ /* 0x000fea0003800000 */
[----:B------:R-:W-:Y:S01]  /*17090*/  IMAD.MOV.U32 R19, RZ, RZ, R0 ;  /* 0x000000ffff137224 */ /* 0x000fe200078e0000 */
[C---:B------:R-:W-:Y:S01]  /*170a0*/  ISETP.NE.AND P1, PT, R28.reuse, 0x1f, PT ;  /* 0x0000001f1c00780c */ /* 0x040fe20003f25270 */
[----:B------:R-:W-:Y:S01]  /*170b0*/  BSSY B0, `(.L_x_8704) ;  /* 0x0000008000007945 */ /* 0x000fe20003800000 */
[----:B------:R-:W-:Y:S02]  /*170c0*/  IMAD.MOV.U32 R0, RZ, RZ, RZ ;  /* 0x000000ffff007224 */ /* 0x000fe400078e00ff */
[----:B------:R-:W-:-:S05]  /*170d0*/  IMAD.IADD R5, R28, 0x1, R19 ;  /* 0x000000011c057824 */ /* 0x000fca00078e0213 */
[----:B------:R-:W-:-:S13]  /*170e0*/  ISETP.GE.OR P0, PT, R5, UR5, !P1 ;  /* 0x0000000505007c0c */ /* 0x000fda000cf06670 */
[----:B------:R-:W-:Y:S05]  /*170f0*/  @P0 BRA `(.L_x_8705) ;  /* 0x00000000000c0947 */ /* 0x000fea0003800000 */
[----:B------:R-:W0:Y:S02]  /*17100*/  LDC.64 R2, c[0x0][0xc58] ;  /* 0x00031600ff027b82 */ /* 0x000e240000000a00 */
[----:B0-----:R-:W-:-:S05]  /*17110*/  IMAD.WIDE R2, R5, 0x4, R2 ;  /* 0x0000000405027825 */ /* 0x001fca00078e0202 */
[----:B------:R0:W5:Y:S02]  /*17120*/  LDG.E R0, desc[UR60][R2.64] ;  /* 0x0000003c02007981 */ /* 0x000164000c1e1900 */
.L_x_8705:
[----:B------:R-:W-:Y:S05]  /*17130*/  BSYNC B0 ;  /* 0x0000000000007941 */ /* 0x000fea0003800000 */
.L_x_8704:
        /* <DEDUP_REMOVED lines=25> */
.L_x_8702:
        /* <DEDUP_REMOVED lines=13> */
[----:B------:R-:W-:-:S05]  /*173a0*/  VIADD R7, R4, 0xffffffff ;  /* 0xffffffff04077836 */ /* 0x000fca0000000000 */
[----:B------:R2:W3:Y:S02]  /*173b0*/  SHFL.IDX PT, R16, R6, R7, 0x1f ;  /* 0x00001f0706107589 */ /* 0x0004e400000e0000 */
.L_x_8707:
[----:B---3--:R-:W-:Y:S01]  /*173c0*/  IMAD R16, R16, UR4, R9 ;  /* 0x0000000410107c24 */ /* 0x008fe2000f8e0209 */
[----:B------:R-:W-:Y:S01]  /*173d0*/  IABS R8, R0 ;  /* 0x0000000000087213 */ /* 0x000fe20000000000 */
[----:B01----:R-:W-:Y:S01]  /*173e0*/  IMAD.MOV R2, RZ, RZ, -R3 ;  /* 0x000000ffff027224 */ /* 0x003fe200078e0a03 */
[----:B------:R-:W-:Y:S02]  /*173f0*/  IADD3 R19, R4, R19, RZ ;  /* 0x0000001304137210 */ /* 0x000fe40007ffe0ff */
[----:B------:R-:W-:Y:S01]  /*17400*/  IADD3 R9, -R16, UR6, RZ ;  /* 0x0000000610097c10 */ /* 0x000fe2000fffe1ff */
[----:B--2---:R-:W-:Y:S01]  /*17410*/  IMAD R7, R2, R5, RZ ;  /* 0x0000000502077224 */ /* 0x004fe200078e02ff */
[----:B------:R-:W-:Y:S01]  /*17420*/  MOV R2, RZ ;  /* 0x000000ff00027202 */ /* 0x000fe20000000f00 */
[----:B------:R-:W-:Y:S01]  /*17430*/  IMAD.MOV R8, RZ, RZ, -R8 ;  /* 0x000000ffff087224 */ /* 0x000fe200078e0a08 */
[----:B------:R-:W-:-:S03]  /*17440*/  IABS R6, R9 ;  /* 0x0000000900067213 */ /* 0x000fc60000000000 */
[----:B------:R-:W-:-:S04]  /*17450*/  IMAD.HI.U32 R2, R3, R7, R2 ;  /* 0x0000000703027227 */ /* 0x000fc800078e0002 */
[----:B------:R-:W-:Y:S02]  /*17460*/  IMAD.MOV.U32 R3, RZ, RZ, R6 ;  /* 0x000000ffff037224 */ /* 0x000fe400078e0006 */
[----:B------:R-:W-:Y:S02]  /*17470*/  IMAD.MOV.U32 R6, RZ, RZ, R8 ;  /* 0x000000ffff067224 */ /* 0x000fe400078e0008 */
        /* <DEDUP_REMOVED lines=16> */
.L_x_8703:
[----:B------:R-:W-:Y:S02]  /*17580*/  IMAD.MOV.U32 R17, RZ, RZ, RZ ;  /* 0x000000ffff117224 */ /* 0x000fe400078e00ff */
[----:B------:R-:W-:Y:S02]  /*17590*/  IMAD.U32 R16, RZ, RZ, UR6 ;  /* 0x00000006ff107e24 */ /* 0x000fe4000f8e00ff */
[----:B------:R-:W-:-:S07]  /*175a0*/  IMAD.MOV.U32 R18, RZ, RZ, RZ ;  /* 0x000000ffff127224 */ /* 0x000fce00078e00ff */
.L_x_8708:
[----:B------:R-:W2:Y:S01]  /*175b0*/  LDL.LU R2, [R1+0x2c] ;  /* 0x00002c0001027983 */ /* 0x000ea20000300800 */
[----:B------:R-:W-:Y:S01]  /*175c0*/  ISETP.NE.AND P0, PT, R28, RZ, PT ;  /* 0x000000ff1c00720c */ /* 0x000fe20003f05270 */
[----:B------:R-:W-:Y:S02]  /*175d0*/  IMAD.MOV.U32 R24, RZ, RZ, 0x1 ;  /* 0x00000001ff187424 */ /* 0x000fe400078e00ff */
[----:B------:R-:W-:-:S10]  /*175e0*/  IMAD.MOV.U32 R22, RZ, RZ, RZ ;  /* 0x000000ffff167224 */ /* 0x000fd400078e00ff */
[----:B------:R-:W0:Y:S01]  /*175f0*/  @!P0 S2R R3, SR_CgaCtaId ;  /* 0x0000000000038919 */ /* 0x000e220000008800 */
[----:B------:R-:W-:-:S04]  /*17600*/  @!P0 MOV R0, 0x400 ;  /* 0x0000040000008802 */ /* 0x000fc80000000f00 */
[----:B0-----:R-:W-:-:S05]  /*17610*/  @!P0 LEA R0, R3, R0, 0x18 ;  /* 0x0000000003008211 */ /* 0x001fca00078ec0ff */
[----:B------:R0:W-:Y:S01]  /*17620*/  @!P0 STS.128 [R0+0x31cd0], R16 ;  /* 0x031cd01000008388 */ /* 0x0001e20000000c00 */
[----:B------:R-:W-:Y:S06]  /*17630*/  BAR.ARV 0x5, 0x1a0 ;  /* 0x0146800000007b1d */ /* 0x000fec0000002000 */
[----:B--2---:R-:W-:-:S04]  /*17640*/  LOP3.LUT R2, R2, 0xfffffeff, RZ, 0xc0, !PT ;  /* 0xfffffeff02027812 */ /* 0x004fc800078ec0ff */
[----:B------:R-:W-:Y:S02]  /*17650*/  @P0 LOP3.LUT R2, R2, 0x100, RZ, 0xfc, !PT ;  /* 0x0000010002020812 */ /* 0x000fe400078efcff */
[----:B------:R-:W-:-:S03]  /*17660*/  ISETP.GE.AND P0, PT, R19, UR5, PT ;  /* 0x0000000513007c0c */ /* 0x000fc6000bf06270 */
[----:B------:R0:W-:Y:S04]  /*17670*/  STL [R1+0x2c], R2 ;  /* 0x00002c0201007387 */ /* 0x0001e80000100800 */
[----:B------:R0:W-:Y:S06]  /*17680*/  STL [R1+0x10], RZ ;  /* 0x000010ff01007387 */ /* 0x0001ec0000100800 */
[----:B------:R-:W-:Y:S05]  /*17690*/  @P0 BRA `(.L_x_8709) ;  /* 0x0000004800440947 */ /* 0x000fea0003800000 */
[----:B------:R-:W2:Y:S01]  /*176a0*/  LDL R4, [R1+0xa8] ;  /* 0x0000a80001047983 */ /* 0x000ea20000100800 */
[----:B------:R-:W-:Y:S01]  /*176b0*/  ISETP.NE.AND P1, PT, R28, RZ, PT ;  /* 0x000000ff1c00720c */ /* 0x000fe20003f25270 */
[----:B------:R-:W-:Y:S01]  /*176c0*/  IMAD.MOV.U32 R27, RZ, RZ, 0x1 ;  /* 0x00000001ff1b7424 */ /* 0x000fe200078e00ff */
[----:B0-----:R-:W-:Y:S01]  /*176d0*/  LOP3.LUT R2, R2, 0xffffffbf, RZ, 0xc0, !PT ;  /* 0xffffffbf02027812 */ /* 0x001fe200078ec0ff */
[----:B------:R0:W-:Y:S01]  /*176e0*/  STL [R1+0x10], RZ ;  /* 0x000010ff01007387 */ /* 0x0001e20000100800 */
[----:B------:R-:W-:Y:S01]  /*176f0*/  MOV R26, RZ ;  /* 0x000000ff001a7202 */ /* 0x000fe20000000f00 */
[----:B------:R-:W-:Y:S01]  /*17700*/  IMAD.MOV.U32 R24, RZ, RZ, 0x1 ;  /* 0x00000001ff187424 */ /* 0x000fe200078e00ff */
[----:B------:R-:W-:Y:S01]  /*17710*/  LOP3.LUT R2, R2, 0xfffffffd, RZ, 0xc0, !PT ;  /* 0xfffffffd02027812 */ /* 0x000fe200078ec0ff */
[----:B------:R-:W-:Y:S01]  /*17720*/  IMAD.MOV.U32 R22, RZ, RZ, RZ ;  /* 0x000000ffff167224 */ /* 0x000fe200078e00ff */
[----:B------:R-:W-:Y:S01]  /*17730*/  ULDC.64 UR36, c[0x0][0x198] ;  /* 0x0000660000247ab9 */ /* 0x000fe20000000a00 */
[----:B------:R-:W-:Y:S01]  /*17740*/  ULDC UR39, c[0x0][0xc] ;  /* 0x0000030000277ab9 */ /* 0x000fe20000000800 */
        /* <DEDUP_REMOVED lines=9> */
.L_x_8797:
[----:B01----:R-:W0:Y:S02]  /*177e0*/  LDC.64 R2, c[0x0][0xc60] ;  /* 0x00031800ff027b82 */ /* 0x003e240000000a00 */
[----:B0-----:R-:W-:-:S05]  /*177f0*/  IMAD.WIDE R2, R19, 0x4, R2 ;  /* 0x0000000413027825 */ /* 0x001fca00078e0202 */
[----:B------:R-:W2:Y:S01]  /*17800*/  LDG.E R9, desc[UR60][R2.64] ;  /* 0x0000003c02097981 */ /* 0x000ea2000c1e1900 */
[----:B------:R-:W-:Y:S05]  /*17810*/  YIELD ;  /* 0x0000000000007946 */ /* 0x000fea0003800000 */
[----:B------:R-:W-:Y:S01]  /*17820*/  ULDC.64 UR4, c[0x0][0xa28] ;  /* 0x00028a0000047ab9 */ /* 0x000fe20000000a00 */
[----:B------:R-:W-:Y:S01]  /*17830*/  IMAD.MOV.U32 R6, RZ, RZ, RZ ;  /* 0x000000ffff067224 */ /* 0x000fe200078e00ff */
[----:B------:R-:W-:Y:S01]  /*17840*/  ISETP.NE.U32.AND P1, PT, RZ, UR4, PT ;  /* 0x00000004ff007c0c */ /* 0x000fe2000bf25070 */
[----:B------:R-:W-:Y:S01]  /*17850*/  IMAD.MOV.U32 R23, RZ, RZ, RZ ;  /* 0x000000ffff177224 */ /* 0x000fe200078e00ff */
[----:B------:R-:W-:-:S02]  /*17860*/  ULDC.64 UR6, c[0x0][0xa10] ;  /* 0x0002840000067ab9 */ /* 0x000fc40000000a00 */
[----:B------:R-:W-:Y:S02]  /*17870*/  ISETP.NE.AND.EX P1, PT, RZ, UR5, PT, P1 ;  /* 0x00000005ff007c0c */ /* 0x000fe4000bf25310 */
[----:B--2---:R-:W-:Y:S01]  /*17880*/  SHF.R.S32.HI R0, RZ, 0x1f, R9 ;  /* 0x0000001fff007819 */ /* 0x004fe20000011409 */
[----:B------:R-:W-:Y:S10]  /*17890*/  STL [R1], R9 ;  /* 0x0000000901007387 */ /* 0x000ff40000100800 */
[----:B------:R-:W-:-:S04]  /*178a0*/  @P1 LEA R4, P0, R9, UR4, 0x2 ;  /* 0x0000000409041c11 */ /* 0x000fc8000f8010ff */
[----:B------:R-:W-:Y:S01]  /*178b0*/  @P1 LEA.HI.X R5, R9, UR5, R0, 0x2, P0 ;  /* 0x0000000509051c11 */ /* 0x000fe200080f1400 */
[----:B------:R-:W-:Y:S02]  /*178c0*/  ULDC.64 UR4, c[0x0][0xa00] ;  /* 0x0002800000047ab9 */ /* 0x000fe40000000a00 */
[----:B------:R-:W-:Y:S02]  /*178d0*/  ISETP.NE.U32.AND P0, PT, RZ, UR4, PT ;  /* 0x00000004ff007c0c */ /* 0x000fe4000bf05070 */
[----:B------:R0:W5:Y:S02]  /*178e0*/  @P1 LDG.E R23, desc[UR60][R4.64] ;  /* 0x0000003c04171981 */ /* 0x000164000c1e1900 */
[----:B------:R-:W-:-:S13]  /*178f0*/  ISETP.NE.AND.EX P0, PT, RZ, UR5, PT, P0 ;  /* 0x00000005ff007c0c */ /* 0x000fda000bf05300 */
[----:B------:R-:W-:-:S04]  /*17900*/  @P0 LEA R2, P2, R9, UR4, 0x2 ;  /* 0x0000000409020c11 */ /* 0x000fc8000f8410ff */
[----:B------:R-:W-:Y:S01]  /*17910*/  @P0 LEA.HI.X R3, R9, UR5, R0, 0x2, P2 ;  /* 0x0000000509030c11 */ /* 0x000fe200090f1400 */
[----:B------:R-:W-:-:S04]  /*17920*/  ULDC.64 UR4, c[0x0][0xa20] ;  /* 0x0002880000047ab9 */ /* 0x000fc80000000a00 */
[----:B------:R-:W2:Y:S01]  /*17930*/  @P0 LDG.E R6, desc[UR60][R2.64] ;  /* 0x0000003c02060981 */ /* 0x000ea2000c1e1900 */
[----:B------:R-:W-:-:S04]  /*17940*/  ISETP.NE.U32.AND P1, PT, RZ, UR4, PT ;  /* 0x00000004ff007c0c */ /* 0x000fc8000bf25070 */
[----:B------:R-:W-:Y:S01]  /*17950*/  ISETP.NE.AND.EX P1, PT, RZ, UR5, PT, P1 ;  /* 0x00000005ff007c0c */ /* 0x000fe2000bf25310 */
[C---:B0-----:R-:W-:Y:S01]  /*17960*/  IMAD.SHL.U32 R4, R9.reuse, 0x4, RZ ;  /* 0x0000000409047824 */ /* 0x041fe200078e00ff */
[----:B------:R-:W-:-:S04]  /*17970*/  SHF.L.U64.HI R0, R9, 0x2, R0 ;  /* 0x0000000209007819 */ /* 0x000fc80000010200 */
[----:B------:R-:W-:Y:S01]  /*17980*/  STL [R1+0x8], R4 ;  /* 0x0000080401007387 */ /* 0x000fe20000100800 */
[----:B------:R-:W-:-:S03]  /*17990*/  IMAD.MOV.U32 R8, RZ, RZ, RZ ;  /* 0x000000ffff087224 */ /* 0x000fc600078e00ff */
[----:B--2---:R0:W-:Y:S03]  /*179a0*/  STL [R1+0x18], R6 ;  /* 0x0000180601007387 */ /* 0x0041e60000100800 */
[----:B0-----:R-:W-:-:S04]  /*179b0*/  @P1 IADD3 R6, P0, R4, UR4, RZ ;  /* 0x0000000404061c10 */ /* 0x001fc8000ff1e0ff */
[----:B------:R-:W-:Y:S01]  /*179c0*/  @P1 IADD3.X R7, R0, UR5, RZ, P0, !PT ;  /* 0x0000000500071c10 */ /* 0x000fe200087fe4ff */
[----:B------:R-:W-:Y:S02]  /*179d0*/  ULDC.64 UR4, c[0x0][0xa08] ;  /* 0x0002820000047ab9 */ /* 0x000fe40000000a00 */
[----:B------:R-:W-:Y:S02]  /*179e0*/  IADD3 R2, P0, R4, UR4, RZ ;  /* 0x0000000404027c10 */ /* 0x000fe4000ff1e0ff */
[----:B------:R-:W-:Y:S02]  /*179f0*/  ISETP.NE.U32.AND P2, PT, RZ, UR4, PT ;  /* 0x00000004ff007c0c */ /* 0x000fe4000bf45070 */
[----:B------:R-:W-:Y:S02]  /*17a00*/  IADD3.X R3, R0, UR5, RZ, P0, !PT ;  /* 0x0000000500037c10 */ /* 0x000fe400087fe4ff */
[----:B------:R-:W-:Y:S01]  /*17a10*/  ISETP.NE.AND.EX P2, PT, RZ, UR5, PT, P2 ;  /* 0x00000005ff007c0c */ /* 0x000fe2000bf45320 */
[----:B------:R-:W-:-:S02]  /*17a20*/  ULDC.64 UR4, c[0x0][0x3f8] ;  /* 0x0000fe0000047ab9 */ /* 0x000fc40000000a00 */
[----:B------:R-:W-:-:S03]  /*17a30*/  UISETP.NE.U32.AND UP0, UPT, UR4, URZ, UPT ;  /* 0x0000003f0400728c */ /* 0x000fc6000bf05070 */
[----:B------:R-:W-:Y:S01]  /*17a40*/  ULDC UR4, c[0x0][0x404] ;  /* 0x0001010000047ab9 */ /* 0x000fe20000000800 */
[----:B------:R-:W-:-:S03]  /*17a50*/  UISETP.NE.AND.EX UP0, UPT, UR5, URZ, UPT, UP0 ;  /* 0x0000003f0500728c */ /* 0x000fc6000bf05300 */
[----:B------:R-:W-:Y:S01]  /*17a60*/  ULDC UR5, c[0x0][0x2e0] ;  /* 0x0000b80000057ab9 */ /* 0x000fe20000000800 */
[----:B------:R-:W-:Y:S02]  /*17a70*/  USEL UR4, UR4, 0x1, UP0 ;  /* 0x0000000104047887 */ /* 0x000fe40008000000 */
[----:B------:R0:W5:Y:S02]  /*17a80*/  @P2 LDG.E R8, desc[UR60][R2.64] ;  /* 0x0000003c02082981 */ /* 0x000164000c1e1900 */
[----:B------:R-:W-:-:S06]  /*17a90*/  UIMAD UR4, UR4, UR5, URZ ;  /* 0x00000005040472a4 */ /* 0x000fcc000f8e023f */
[----:B------:R-:W-:-:S06]  /*17aa0*/  IMAD.U32 R10, RZ, RZ, UR4 ;  /* 0x00000004ff0a7e24 */ /* 0x000fcc000f8e00ff */
[----:B------:R0:W5:Y:S01]  /*17ab0*/  @P1 LDG.E R10, desc[UR60][R6.64] ;  /* 0x0000003c060a1981 */ /* 0x000162000c1e1900 */
[----:B------:R-:W-:Y:S01]  /*17ac0*/  IADD3 R4, P0, R4, UR6, RZ ;  /* 0x0000000604047c10 */ /* 0x000fe2000ff1e0ff */
[----:B------:R-:W-:-:S03]  /*17ad0*/  ULDC UR4, c[0x0][0x338] ;  /* 0x0000ce0000047ab9 */ /* 0x000fc60000000800 */
[----:B------:R-:W-:Y:S02]  /*17ae0*/  IADD3.X R5, R0, UR7, RZ, P0, !PT ;  /* 0x0000000700057c10 */ /* 0x000fe400087fe4ff */
[----:B------:R-:W-:Y:S01]  /*17af0*/  ISETP.NE.U32.AND P0, PT, RZ, UR6, PT ;  /* 0x00000006ff007c0c */ /* 0x000fe2000bf05070 */
[----:B------:R1:W-:Y:S03]  /*17b00*/  STL [R1+0xc], R0 ;  /* 0x00000c0001007387 */ /* 0x0003e60000100800 */
[----:B------:R-:W-:Y:S02]  /*17b10*/  ISETP.NE.AND.EX P0, PT, RZ, UR7, PT, P0 ;  /* 0x00000007ff007c0c */ /* 0x000fe4000bf05300 */
[----:B-1----:R-:W-:Y:S01]  /*17b20*/  MOV R0, UR4 ;  /* 0x0000000400007c02 */ /* 0x002fe20008000f00 */
[----:B0-----:R-:W-:Y:S10]  /*17b30*/  @P1 BRA `(.L_x_8710) ;  /* 0x0000000000101947 */ /* 0x001ff40003800000 */
[----:B------:R-:W-:Y:S05]  /*17b40*/  @!P2 BRA `(.L_x_8710) ;  /* 0x00000000000ca947 */ /* 0x000fea0003800000 */
[----:B------:R-:W2:Y:S04]  /*17b50*/  LDG.E R7, desc[UR60][R2.64] ;  /* 0x0000003c02077981 */ /* 0x000ea8000c1e1900 */
[----:B-----5:R-:W2:Y:S02]  /*17b60*/  LDG.E R10, desc[UR60][R2.64+0x4] ;  /* 0x0000043c020a7981 */ /* 0x020ea4000c1e1900 */
[----:B--2---:R-:W-:-:S07]  /*17b70*/  IMAD.IADD R10, R10, 0x1, -R7 ;  /* 0x000000010a0a7824 */ /* 0x004fce00078e0a07 */
.L_x_8710:
[----:B------:R-:W2:Y:S04]  /*17b80*/  @P0 LDG.E R3, desc[UR60][R4.64] ;  /* 0x0000003c04030981 */ /* 0x000ea8000c1e1900 */
[----:B------:R-:W2:Y:S02]  /*17b90*/  @P0 LDG.E R2, desc[UR60][R4.64+0x4] ;  /* 0x0000043c04020981 */ /* 0x000ea4000c1e1900 */
[----:B--2---:R-:W-:Y:S02]  /*17ba0*/  @P0 IMAD.IADD R0, R2, 0x1, -R3 ;  /* 0x0000000102000824 */ /* 0x004fe400078e0a03 */
[----:B-----5:R-:W-:-:S04]  /*17bb0*/  IMAD.IADD R3, R10, 0x1, -R23 ;  /* 0x000000010a037824 */ /* 0x020fc800078e0a17 */
[----:B------:R-:W-:-:S04]  /*17bc0*/  IMAD.IADD R6, R3, 0x1, R0 ;  /* 0x0000000103067824 */ /* 0x000fc800078e0200 */
[----:B------:R-:W-:Y:S01]  /*17bd0*/  VIADD R2, R6, 0x8f ;  /* 0x0000008f06027836 */ /* 0x000fe20000000000 */
[----:B------:R0:W-:Y:S03]  /*17be0*/  STL [R1+0x14], R6 ;  /* 0x0000140601007387 */ /* 0x0001e60000100800 */
[----:B------:R-:W-:-:S05]  /*17bf0*/  IMAD.HI R2, R2, 0x38e38e39, RZ ;  /* 0x38e38e3902027827 */ /* 0x000fca00078e02ff */
[----:B------:R-:W-:-:S04]  /*17c00*/  SHF.R.U32.HI R7, RZ, 0x1f, R2 ;  /* 0x0000001fff077819 */ /* 0x000fc80000011602 */
[----:B0-----:R-:W-:Y:S01]  /*17c10*/  LEA.HI.SX32 R6, R2, R7, 0x1b ;  /* 0x0000000702067211 */ /* 0x001fe200078fdaff */
[----:B------:R-:W-:-:S04]  /*17c20*/  IMAD.MOV R2, RZ, RZ, -R3 ;  /* 0x000000ffff027224 */ /* 0x000fc800078e0a03 */
[----:B------:R-:W-:Y:S01]  /*17c30*/  IMAD R7, R6, 0x90, -R3 ;  /* 0x0000009006077824 */ /* 0x000fe200078e0a03 */
[----:B------:R-:W-:Y:S01]  /*17c40*/  VIMNMX R2, RZ, R2, !PT ;  /* 0x00000002ff027248 */ /* 0x000fe20007fe0100 */
[----:B------:R0:W-:Y:S03]  /*17c50*/  STL [R1+0x4], R6 ;  /* 0x0000040601007387 */ /* 0x0001e60000100800 */
[----:B------:R-:W-:-:S04]  /*17c60*/  VIMNMX R7, R7, R0, PT ;  /* 0x0000000007077248 */ /* 0x000fc80003fe0100 */
[----:B------:R-:W-:Y:S01]  /*17c70*/  ISETP.GT.AND P1, PT, R7, R2, PT ;  /* 0x000000020700720c */ /* 0x000fe20003f24270 */
[----:B------:R-:W-:-:S05]  /*17c80*/  IMAD.WIDE.U32 R2, R2, 0x38e38e39, RZ ;  /* 0x38e38e3902027825 */ /* 0x000fca00078e00ff */
[----:B------:R-:W-:-:S04]  /*17c90*/  SHF.R.U32.HI R0, RZ, 0x5, R3 ;  /* 0x00000005ff007819 */ /* 0x000fc80000011603 */
[----:B------:R-:W-:-:S03]  /*17ca0*/  MOV R2, R0 ;  /* 0x0000000000027202 */ /* 0x000fc60000000f00 */
[----:B0-----:R-:W-:-:S04]  /*17cb0*/  @P1 VIADD R6, R7, 0x8f ;  /* 0x0000008f07061836 */ /* 0x001fc80000000000 */
[----:B------:R-:W-:-:S05]  /*17cc0*/  @P1 IMAD.HI R6, R6, 0x38e38e39, RZ ;  /* 0x38e38e3906061827 */ /* 0x000fca00078e02ff */
[----:B------:R-:W-:-:S04]  /*17cd0*/  @P1 SHF.R.U32.HI R3, RZ, 0x1f, R6 ;  /* 0x0000001fff031819 */ /* 0x000fc80000011606 */
[----:B------:R-:W-:Y:S01]  /*17ce0*/  @P1 LEA.HI.SX32 R2, R6, R3, 0x1b ;  /* 0x0000000306021211 */ /* 0x000fe200078fdaff */
[----:B------:R-:W-:-:S06]  /*17cf0*/  IMAD.MOV.U32 R3, RZ, RZ, RZ ;  /* 0x000000ffff037224 */ /* 0x000fcc00078e00ff */
[----:B------:R0:W5:Y:S01]  /*17d00*/  @P0 LDG.E R3, desc[UR60][R4.64] ;  /* 0x0000003c04030981 */ /* 0x000162000c1e1900 */
[----:B------:R-:W-:Y:S01]  /*17d10*/  ISETP.GT.AND P1, PT, R2, R0, PT ;  /* 0x000000000200720c */ /* 0x000fe20003f24270 */
[----:B------:R-:W-:Y:S01]  /*17d20*/  BSSY B0, `(.L_x_8711) ;  /* 0x00000c3000007945 */ /* 0x000fe20003800000 */
[----:B------:R-:W-:Y:S01]  /*17d30*/  IMAD.IADD R23, R8, 0x1, R23 ;  /* 0x0000000108177824 */ /* 0x000fe200078e0217 */
[----:B------:R-:W-:-:S10]  /*17d40*/  PLOP3.LUT P2, PT, PT, PT, PT, 0x80, 0x0 ;  /* 0x000000000000781c */ /* 0x000fd40003f4f070 */
[----:B0-----:R-:W-:Y:S05]  /*17d50*/  @!P1 BRA `(.L_x_8712) ;  /* 0x0000000800fc9947 */ /* 0x001fea0003800000 */
[----:B------:R-:W0:Y:S01]  /*17d60*/  LDC R4, c[0x0][0x428] ;  /* 0x00010a00ff047b82 */ /* 0x000e220000000800 */
[----:B------:R-:W-:Y:S01]  /*17d70*/  UMOV UR4, 0xffffffff ;  /* 0xffffffff00047882 */ /* 0x000fe20000000000 */
[----:B0-----:R-:W-:-:S13]  /*17d80*/  ISETP.NE.AND P1, PT, R4, 0x1, PT ;  /* 0x000000010400780c */ /* 0x001fda0003f25270 */
[----:B------:R-:W0:Y:S08]  /*17d90*/  @P1 LDC R5, c[0x0][0x42c] ;  /* 0x00010b00ff051b82 */ /* 0x000e300000000800 */
[----:B------:R-:W1:Y:S01]  /*17da0*/  @P1 LDC R7, c[0x0][0x430] ;  /* 0x00010c00ff071b82 */ /* 0x000e620000000800 */
[----:B0-----:R-:W-:-:S04]  /*17db0*/  @P1 IMAD.HI.U32 R4, R18, R5, RZ ;  /* 0x0000000512041227 */ /* 0x001fc800078e00ff */
[----:B------:R-:W-:Y:S01]  /*17dc0*/  IMAD.MOV.U32 R5, RZ, RZ, R18 ;  /* 0x000000ffff057224 */ /* 0x000fe200078e0012 */
[----:B-1----:R-:W-:Y:S02]  /*17dd0*/  @P1 SHF.R.U32.HI R5, RZ, R7, R4 ;  /* 0x00000007ff051219 */ /* 0x002fe40000011604 */
[----:B------:R-:W-:Y:S01]  /*17de0*/  SEL R4, R9, RZ, !P0 ;  /* 0x000000ff09047207 */ /* 0x000fe20004000000 */
[----:B------:R-:W-:Y:S06]  /*17df0*/  BRA.DIV UR4, `(.L_x_8713) ;  /* 0x0000004e04a07947 */ /* 0x000fec000b800000 */
.L_x_8843:
[----:B------:R-:W-:-:S03]  /*17e00*/  UMOV UR4, 0xffffffff ;  /* 0xffffffff00047882 */ /* 0x000fc60000000000 */
[----:B------:R-:W-:Y:S05]  /*17e10*/  BRA.DIV UR4, `(.L_x_8714) ;  /* 0x0000004e04cc7947 */ /* 0x000fea000b800000 */
[----:B------:R-:W-:-:S13]  /*17e20*/  ELECT P6, URZ, PT ;  /* 0x00000000003f782f */ /* 0x000fda00038c0000 */
.L_x_8846:
[----:B------:R-:W2:Y:S01]  /*17e30*/  LDL R6, [R1+0x10] ;  /* 0x0000100001067983 */ /* 0x000ea20000100800 */
[----:B------:R-:W-:Y:S01]  /*17e40*/  MOV R8, 0x400 ;  /* 0x0000040000087802 */ /* 0x000fe20000000f00 */
[----:B------:R-:W-:Y:S01]  /*17e50*/  BSSY B1, `(.L_x_8715) ;  /* 0x000000a000017945 */ /* 0x000fe20003800000 */
[----:B--2---:R-:W-:-:S05]  /*17e60*/  VIADD R7, R6, 0x1 ;  /* 0x0000000106077836 */ /* 0x004fca0000000000 */
[----:B------:R-:W-:-:S04]  /*17e70*/  LEA.HI R6, R7, R7, RZ, 0x1 ;  /* 0x0000000707067211 */ /* 0x000fc800078f08ff */
[----:B------:R-:W-:-:S05]  /*17e80*/  LOP3.LUT R6, R6, 0xfffffffe, RZ, 0xc0, !PT ;  /* 0xfffffffe06067812 */ /* 0x000fca00078ec0ff */
[----:B------:R-:W-:Y:S02]  /*17e90*/  IMAD.IADD R7, R7, 0x1, -R6 ;  /* 0x0000000107077824 */ /* 0x000fe400078e0a06 */
[----:B------:R-:W0:Y:S03]  /*17ea0*/  S2R R6, SR_CgaCtaId ;  /* 0x0000000000067919 */ /* 0x000e260000008800 */
[----:B------:R-:W-:Y:S02]  /*17eb0*/  SHF.L.U32 R7, R7, 0x1f, RZ ;  /* 0x0000001f07077819 */ /* 0x000fe400000006ff */
[----:B0-----:R-:W-:-:S04]  /*17ec0*/  LEA R6, R6, R8, 0x18 ;  /* 0x0000000806067211 */ /* 0x001fc800078ec0ff */
[----:B------:R-:W0:Y:S02]  /*17ed0*/  SYNCS.PHASECHK.TRANS64.TRYWAIT P0, [R6+URZ+0x31c20], R7 ;  /* 0x031c2007060075a7 */ /* 0x000e24000800017f */
[----:B0-----:R-:W-:Y:S05]  /*17ee0*/  @!P0 BRA `(.L_x_8716) ;  /* 0x0000004c00b88947 */ /* 0x001fea0003800000 */
.L_x_8847:
[----:B------:R-:W-:Y:S05]  /*17ef0*/  BSYNC B1 ;  /* 0x0000000000017941 */ /* 0x000fea0003800000 */
.L_x_8715:
[----:B------:R-:W-:Y:S04]  /*17f00*/  BSSY B1, `(.L_x_8717) ;  /* 0x0000049000017945 */ /* 0x000fe80003800000 */
[----:B------:R-:W-:Y:S05]  /*17f10*/  @!P6 BRA `(.L_x_8718) ;  /* 0x00000004001ce947 */ /* 0x000fea0003800000 */
[----:B0-----:R-:W-:Y:S01]  /*17f20*/  IMAD R7, R26, 0x8, R6 ;  /* 0x000000081a077824 */ /* 0x001fe200078e0206 */
[----:B------:R-:W-:-:S04]  /*17f30*/  SHF.L.U32 R8, R27, 0x1f, RZ ;  /* 0x0000001f1b087819 */ /* 0x000fc800000006ff */
[----:B------:R-:W0:Y:S02]  /*17f40*/  SYNCS.PHASECHK.TRANS64.TRYWAIT P0, [R7+URZ+0x31ca0], R8 ;  /* 0x031ca008070075a7 */ /* 0x000e24000800017f */
[----:B0-----:R-:W-:Y:S05]  /*17f50*/  @!P0 BRA `(.L_x_8719) ;  /* 0x0000004c00b08947 */ /* 0x001fea0003800000 */
.L_x_8848:
[----:B------:R-:W1:Y:S02]  /*17f60*/  S2R R9, SR_TID.X ;  /* 0x0000000000097919 */ /* 0x000e640000002100 */
[----:B-1----:R-:W-:-:S04]  /*17f70*/  LOP3.LUT R9, R9, 0x7f, RZ, 0xc0, !PT ;  /* 0x0000007f09097812 */ /* 0x002fc800078ec0ff */
[----:B------:R-:W-:-:S13]  /*17f80*/  ISETP.NE.AND P1, PT, R9, RZ, PT ;  /* 0x000000ff0900720c */ /* 0x000fda0003f25270 */
[----:B------:R-:W-:Y:S05]  /*17f90*/  @P1 BRA `(.L_x_8720) ;  /* 0x0000000000141947 */ /* 0x000fea0003800000 */
[----:B------:R-:W-:Y:S01]  /*17fa0*/  ISETP.NE.AND P0, PT, R28, RZ, PT ;  /* 0x000000ff1c00720c */ /* 0x000fe20003f05270 */
[----:B------:R-:W-:-:S04]  /*17fb0*/  IMAD.MOV.U32 R9, RZ, RZ, 0x6c00 ;  /* 0x00006c00ff097424 */ /* 0x000fc800078e00ff */
[----:B------:R1:W-:Y:S08]  /*17fc0*/  SYNCS.ARRIVE.TRANS64 RZ, [R7+URZ+0x31c90], R9 ;  /* 0x031c900907ff79a7 */ /* 0x0003f0000800003f */
[----:B------:R-:W-:Y:S05]  /*17fd0*/  @!P0 BRA `(.L_x_8720) ;  /* 0x0000000000048947 */ /* 0x000fea0003800000 */
[----:B------:R-:W-:Y:S01]  /*17fe0*/  BPT.TRAP 0x1 ;  /* 0x000000040000795c */ /* 0x000fe20000300000 */
.L_x_8720:
[----:B-1----:R-:W-:Y:S01]  /*17ff0*/  IMAD R9, R26, 0x6c00, R6 ;  /* 0x00006c001a097824 */ /* 0x002fe200078e0206 */
        /* <DEDUP_REMOVED lines=9> */
[----:B------:R-:W-:Y:S01]  /*18090*/  R2UR UR13, R4 ;  /* 0x00000000040d72ca */ /* 0x000fe200000e0000 */
[----:B------:R-:W-:Y:S01]  /*180a0*/  UMOV UR7, 0x12f00000 ;  /* 0x12f0000000077882 */ /* 0x000fe20000000000 */
[----:B------:R-:W-:Y:S01]  /*180b0*/  R2UR UR11, R10 ;  /* 0x000000000a0b72ca */ /* 0x000fe200000e0000 */
[----:B------:R-:W-:Y:S01]  /*180c0*/  UMOV UR16, 0x20 ;  /* 0x0000002000107882 */ /* 0x000fe20000000000 */
[----:B------:R-:W-:-:S05]  /*180d0*/  UIADD3 UR9, UR9, 0x31c90, URZ ;  /* 0x00031c9009097890 */ /* 0x000fca000fffe03f */
        /* <DEDUP_REMOVED lines=13> */
.L_x_8849:
[----:B------:R-:W-:Y:S05]  /*181b0*/  @P1 BRA `(.L_x_8722) ;  /* 0x0000000000141947 */ /* 0x000fea0003800000 */
[----:B------:R-:W-:Y:S01]  /*181c0*/  ISETP.NE.AND P0, PT, R28, RZ, PT ;  /* 0x000000ff1c00720c */ /* 0x000fe20003f05270 */
[----:B01----:R-:W-:-:S04]  /*181d0*/  IMAD.MOV.U32 R8, RZ, RZ, 0x6c00 ;  /* 0x00006c00ff087424 */ /* 0x003fc800078e00ff */
[----:B------:R2:W-:Y:S08]  /*181e0*/  SYNCS.ARRIVE.TRANS64 RZ, [R7+URZ+0x31cb0], R8 ;  /* 0x031cb00807ff79a7 */ /* 0x0005f0000800003f */
[----:B------:R-:W-:Y:S05]  /*181f0*/  @!P0 BRA `(.L_x_8722) ;  /* 0x0000000000048947 */ /* 0x000fea0003800000 */
[----:B------:R-:W-:Y:S01]  /*18200*/  BPT.TRAP 0x1 ;  /* 0x000000040000795c */ /* 0x000fe20000300000 */
.L_x_8722:
        /* <DEDUP_REMOVED lines=24> */
.L_x_8718:
[----:B------:R-:W-:Y:S05]  /*18390*/  BSYNC B1 ;  /* 0x0000000000017941 */ /* 0x000fea0003800000 */
.L_x_8717:
[----:B------:R-:W-:Y:S01]  /*183a0*/  VIADD R26, R26, 0x1 ;  /* 0x000000011a1a7836 */ /* 0x000fe20000000000 */
[----:B------:R-:W-:Y:S01]  /*183b0*/  PLOP3.LUT P2, PT, PT, PT, PT, 0x8, 0x0 ;  /* 0x000000000000781c */ /* 0x000fe20003f4e170 */
[----:B------:R-:W-:-:S03]  /*183c0*/  VIADD R2, R2, 0xfffffffe ;  /* 0xfffffffe02027836 */ /* 0x000fc60000000000 */
[----:B------:R-:W-:-:S04]  /*183d0*/  ISETP.NE.AND P0, PT, R26, 0x2, PT ;  /* 0x000000021a00780c */ /* 0x000fc80003f05270 */
[----:B------:R-:W-:Y:S02]  /*183e0*/  SEL R26, R26, RZ, P0 ;  /* 0x000000ff1a1a7207 */ /* 0x000fe40000000000 */
[----:B012---:R-:W-:Y:S02]  /*183f0*/  SEL R8, RZ, 0x1, P0 ;  /* 0x00000001ff087807 */ /* 0x007fe40000000000 */
[----:B------:R-:W-:Y:S02]  /*18400*/  ISETP.GE.AND P0, PT, R2, R0, PT ;  /* 0x000000000200720c */ /* 0x000fe40003f06270 */
[----:B------:R-:W-:-:S11]  /*18410*/  LOP3.LUT R27, R27, R8, RZ, 0x3c, !PT ;  /* 0x000000081b1b7212 */ /* 0x000fd600078e3cff */
[----:B------:R-:W-:Y:S05]  /*18420*/  @!P0 BRA `(.L_x_8712) ;  /* 0x0000000400488947 */ /* 0x000fea0003800000 */
.L_x_8729:
[----:B------:R-:W-:Y:S05]  /*18430*/  YIELD ;  /* 0x0000000000007946 */ /* 0x000fea0003800000 */
[----:B------:R-:W-:Y:S04]  /*18440*/  BSSY B1, `(.L_x_8723) ;  /* 0x0000048000017945 */ /* 0x000fe80003800000 */
[----:B------:R-:W-:Y:S05]  /*18450*/  @!P6 BRA `(.L_x_8724) ;  /* 0x000000040018e947 */ /* 0x000fea0003800000 */
[----:B------:R-:W-:Y:S01]  /*18460*/  IMAD R7, R26, 0x8, R6 ;  /* 0x000000081a077824 */ /* 0x000fe200078e0206 */
[----:B------:R-:W-:-:S04]  /*18470*/  SHF.L.U32 R8, R27, 0x1f, RZ ;  /* 0x0000001f1b087819 */ /* 0x000fc800000006ff */
[----:B------:R-:W0:Y:S02]  /*18480*/  SYNCS.PHASECHK.TRANS64.TRYWAIT P0, [R7+URZ+0x31ca0], R8 ;  /* 0x031ca008070075a7 */ /* 0x000e24000800017f */
[----:B0-----:R-:W-:Y:S05]  /*18490*/  @!P0 BRA `(.L_x_8725) ;  /* 0x0000004800888947 */ /* 0x001fea0003800000 */
.L_x_8850:
        /* <DEDUP_REMOVED lines=9> */
.L_x_8726:
        /* <DEDUP_REMOVED lines=12> */
[----:B------:R-:W-:-:S02]  /*185f0*/  UMOV UR16, 0x20 ;  /* 0x0000002000107882 */ /* 0x000fc40000000000 */
        /* <DEDUP_REMOVED lines=14> */
.L_x_8851:
[----:B------:R-:W-:Y:S05]  /*186e0*/  @P0 BRA `(.L_x_8728) ;  /* 0x0000000000140947 */ /* 0x000fea0003800000 */
[----:B------:R-:W-:Y:S01]  /*186f0*/  ISETP.NE.AND P1, PT, R28, RZ, PT ;  /* 0x000000ff1c00720c */ /* 0x000fe20003f25270 */
[----:B01----:R-:W-:-:S04]  /*18700*/  IMAD.MOV.U32 R8, RZ, RZ, 0x6c00 ;  /* 0x00006c00ff087424 */ /* 0x003fc800078e00ff */
[----:B------:R2:W-:Y:S08]  /*18710*/  SYNCS.ARRIVE.TRANS64 RZ, [R7+URZ+0x31cb0], R8 ;  /* 0x031cb00807ff79a7 */ /* 0x0005f0000800003f */
[----:B------:R-:W-:Y:S05]  /*18720*/  @!P1 BRA `(.L_x_8728) ;  /* 0x0000000000049947 */ /* 0x000fea0003800000 */
[----:B------:R-:W-:Y:S01]  /*18730*/  BPT.TRAP 0x1 ;  /* 0x000000040000795c */ /* 0x000fe20000300000 */
.L_x_8728:
        /* <DEDUP_REMOVED lines=24> */
.L_x_8724:
[----:B------:R-:W-:Y:S05]  /*188c0*/  BSYNC B1 ;  /* 0x0000000000017941 */ /* 0x000fea0003800000 */
.L_x_8723:
[----:B------:R-:W-:-:S05]  /*188d0*/  VIADD R26, R26, 0x1 ;  /* 0x000000011a1a7836 */ /* 0x000fca0000000000 */
[----:B------:R-:W-:-:S04]  /*188e0*/  ISETP.NE.AND P0, PT, R26, 0x2, PT ;  /* 0x000000021a00780c */ /* 0x000fc80003f05270 */
[----:B012---:R-:W-:Y:S02]  /*188f0*/  SEL R8, RZ, 0x1, P0 ;  /* 0x00000001ff087807 */ /* 0x007fe40000000000 */
[----:B------:R-:W-:Y:S02]  /*18900*/  SEL R26, R26, RZ, P0 ;  /* 0x000000ff1a1a7207 */ /* 0x000fe40000000000 */
[C---:B------:R-:W-:Y:S02]  /*18910*/  ISETP.GT.AND P0, PT, R2.reuse, R0, PT ;  /* 0x000000000200720c */ /* 0x040fe40003f04270 */
[----:B------:R-:W-:Y:S02]  /*18920*/  LOP3.LUT R27, R27, R8, RZ, 0x3c, !PT ;  /* 0x000000081b1b7212 */ /* 0x000fe400078e3cff */
[----:B------:R-:W-:-:S09]  /*18930*/  IADD3 R2, R2, -0x1, RZ ;  /* 0xffffffff02027810 */ /* 0x000fd20007ffe0ff */
[----:B------:R-:W-:Y:S05]  /*18940*/  @P0 BRA `(.L_x_8729) ;  /* 0xfffffff800b80947 */ /* 0x000fea000383ffff */
.L_x_8712:
[----:B------:R-:W-:Y:S05]  /*18950*/  BSYNC B0 ;  /* 0x0000000000007941 */ /* 0x000fea0003800000 */
.L_x_8711:
[----:B------:R-:W2:Y:S01]  /*18960*/  LDL R7, [R1+0x14] ;  /* 0x0000140001077983 */ /* 0x000ea20000100800 */
[----:B------:R-:W-:Y:S05]  /*18970*/  @!P2 WARPSYNC.ALL ;  /* 0x000000000000a948 */ /* 0x000fea0003800000 */
[----:B------:R-:W-:Y:S01]  /*18980*/  BSSY B6, `(.L_x_8730) ;  /* 0x00002cb000067945 */ /* 0x000fe20003800000 */
[----:B------:R-:W-:Y:S01]  /*18990*/  @!P2 BAR.SYNC.DEFER_BLOCKING 0xc, 0x1a0 ;  /* 0x030680000000ab1d */ /* 0x000fe20000010000 */
[----:B--2---:R-:W-:-:S13]  /*189a0*/  ISETP.GT.AND P0, PT, R7, RZ, PT ;  /* 0x000000ff0700720c */ /* 0x004fda0003f04270 */
[----:B------:R-:W-:Y:S05]  /*189b0*/  @P0 BRA `(.L_x_8731) ;  /* 0x00000000003c0947 */ /* 0x000fea0003800000 */
[----:B------:R-:W-:-:S13]  /*189c0*/  ISETP.NE.AND P1, PT, R28, RZ, PT ;  /* 0x000000ff1c00720c */ /* 0x000fda0003f25270 */
[----:B------:R-:W-:Y:S05]  /*189d0*/  @P1 BRA `(.L_x_8732) ;  /* 0x0000002c00141947 */ /* 0x000fea0003800000 */
[----:B------:R-:W0:Y:S01]  /*189e0*/  S2R R7, SR_LANEID ;  /* 0x0000000000077919 */ /* 0x000e220000000000 */
[----:B------:R-:W-:Y:S01]  /*189f0*/  VOTEU.ANY UR4, UPT, PT ;  /* 0x0000000000047886 */ /* 0x000fe200038e0100 */
[----:B-----5:R-:W1:Y:S01]  /*18a00*/  LDC.64 R2, c[0x0][0xc38] ;  /* 0x00030e00ff027b82 */ /* 0x020e620000000a00 */
        /* <DEDUP_REMOVED lines=10> */
.L_x_8731:
        /* <DEDUP_REMOVED lines=11> */
[----:B------:R-:W-:Y:S01]  /*18b60*/  MOV R8, 0x70 ;  /* 0x0000007000087802 */ /* 0x000fe20000000f00 */
[----:B-----5:R-:W0:Y:S01]  /*18b70*/  LDC.64 R2, c[0x4][R2] ;  /* 0x0100000002027b82 */ /* 0x020e220000000a00 */
        /* <DEDUP_REMOVED lines=8> */
[----:B0-----:R-:W-:Y:S05]  /*18c00*/  CALL.ABS.NOINC R2 ;  /* 0x0000000002007343 */ /* 0x001fea0003c00000 */
.L_x_8733:
[----:B------:R-:W-:-:S05]  /*18c10*/  VIADD R0, R29, 0x200 ;  /* 0x000002001d007836 */ /* 0x000fca0000000000 */
[----:B------:R-:W-:-:S13]  /*18c20*/  LOP3.LUT P0, RZ, R0, 0x1bf, RZ, 0xc0, !PT ;  /* 0x000001bf00ff7812 */ /* 0x000fda000780c0ff */
[----:B------:R-:W-:Y:S05]  /*18c30*/  @!P0 BRA `(.L_x_8734) ;  /* 0x0000000000808947 */ /* 0x000fea0003800000 */
[----:B------:R-:W-:Y:S01]  /*18c40*/  MOV R0, 0x0 ;  /* 0x0000000000007802 */ /* 0x000fe20000000f00 */
[----:B------:R-:W-:Y:S01]  /*18c50*/  ULDC.64 UR6, c[0x4][0x1b8] ;  /* 0x01006e0000067ab9 */ /* 0x000fe20000000a00 */
[----:B------:R-:W-:Y:S01]  /*18c60*/  ULDC.64 UR8, c[0x4][0x1c0] ;  /* 0x0100700000087ab9 */ /* 0x000fe20000000a00 */
[----:B------:R-:W-:Y:S01]  /*18c70*/  ULDC.64 UR4, c[0x4][0x58] ;  /* 0x0100160000047ab9 */ /* 0x000fe20000000a00 */
[----:B-----5:R0:W1:Y:S01]  /*18c80*/  LDC.64 R2, c[0x4][R0] ;  /* 0x0100000000027b82 */ /* 0x0200620000000a00 */
        /* <DEDUP_REMOVED lines=11> */
.L_x_8735:
        /* <DEDUP_REMOVED lines=16> */
.L_x_8734:
[----:B------:R-:W2:Y:S01]  /*18e40*/  LDL.LU R2, [R1+0x8] ;  /* 0x0000080001027983 */ /* 0x000ea20000300800 */
[----:B------:R-:W-:-:S03]  /*18e50*/  ULDC.64 UR4, c[0x0][0x9f8] ;  /* 0x00027e0000047ab9 */ /* 0x000fc60000000a00 */
[----:B------:R-:W3:Y:S04]  /*18e60*/  LDL.LU R0, [R1+0xc] ;  /* 0x00000c0001007983 */ /* 0x000ee80000300800 */
[----:B------:R-:W4:Y:S04]  /*18e70*/  LDL.LU R21, [R1] ;  /* 0x0000000001157983 */ /* 0x000f280000300800 */
[----:B------:R-:W4:Y:S01]  /*18e80*/  LDL.LU R20, [R1+0x18] ;  /* 0x0000180001147983 */ /* 0x000f220000300800 */
[----:B------:R-:W-:-:S04]  /*18e90*/  ISETP.NE.U32.AND P0, PT, RZ, UR4, PT ;  /* 0x00000004ff007c0c */ /* 0x000fc8000bf05070 */
[----:B------:R-:W-:Y:S02]  /*18ea0*/  ISETP.NE.AND.EX P0, PT, RZ, UR5, PT, P0 ;  /* 0x00000005ff007c0c */ /* 0x000fe4000bf05300 */
[----:B------:R-:W-:-:S13]  /*18eb0*/  ISETP.NE.AND P6, PT, R28, RZ, PT ;  /* 0x000000ff1c00720c */ /* 0x000fda0003fc5270 */
[----:B------:R-:W-:-:S05]  /*18ec0*/  VOTEU.ALL UP1, P6 ;  /* 0x00000000003f7886 */ /* 0x000fca0003020000 */
[----:B------:R-:W-:-:S04]  /*18ed0*/  @!UP1 UIADD3 UR8, UP0, UR36, 0x270, URZ ;  /* 0x0000027024089890 */ /* 0x000fc8000ff1e03f */
[----:B------:R-:W-:-:S03]  /*18ee0*/  @!UP1 UIADD3.X UR9, URZ, UR37, URZ, UP0, !UPT ;  /* 0x000000253f099290 */ /* 0x000fc600087fe43f */
[----:B------:R-:W-:Y:S01]  /*18ef0*/  VOTEU.ALL UP0, P6 ;  /* 0x00000000003f7886 */ /* 0x000fe20003000000 */
[----:B--2---:R-:W-:-:S04]  /*18f00*/  @P0 IADD3 R2, P1, R2, UR4, RZ ;  /* 0x0000000402020c10 */ /* 0x004fc8000ff3e0ff */
[----:B---3-5:R-:W-:Y:S01]  /*18f10*/  @P0 IADD3.X R3, R0, UR5, RZ, P1, !PT ;  /* 0x0000000500030c10 */ /* 0x028fe20008ffe4ff */
[----:B------:R-:W-:Y:S01]  /*18f20*/  ULDC.64 UR4, c[0x0][0xa00] ;  /* 0x0002800000047ab9 */ /* 0x000fe20000000a00 */
[----:B------:R-:W0:Y:S01]  /*18f30*/  LDC R0, c[0x0][0x428] ;  /* 0x00010a00ff007b82 */ /* 0x000e220000000800 */
[----:B----4-:R-:W-:-:S06]  /*18f40*/  IMAD.MOV.U32 R6, RZ, RZ, R21 ;  /* 0x000000ffff067224 */ /* 0x010fcc00078e0015 */
[----:B------:R1:W5:Y:S01]  /*18f50*/  @P0 LDG.E R6, desc[UR60][R2.64] ;  /* 0x0000003c02060981 */ /* 0x000362000c1e1900 */
[----:B------:R-:W-:Y:S01]  /*18f60*/  IMAD R17, R17, 0xc0, R20 ;  /* 0x000000c011117824 */ /* 0x000fe200078e0214 */
        /* <DEDUP_REMOVED lines=10> */
.L_x_8736:
        /* <DEDUP_REMOVED lines=14> */
.L_x_8737:
        /* <DEDUP_REMOVED lines=13> */
.L_x_8738:
        /* <DEDUP_REMOVED lines=16> */
.L_x_8854:
[----:B------:R-:W2:Y:S01]  /*192c0*/  LDL R4, [R1+0x4] ;  /* 0x0000040001047983 */ /* 0x000ea20000100800 */
[----:B------:R-:W-:Y:S01]  /*192d0*/  UMOV UR4, 0xffffffff ;  /* 0xffffffff00047882 */ /* 0x000fe20000000000 */
[----:B------:R-:W-:Y:S02]  /*192e0*/  SHF.R.S32.HI R11, RZ, 0x1f, R6 ;  /* 0x0000001fff0b7819 */ /* 0x000fe40000011406 */
[----:B--2---:R-:W-:Y:S01]  /*192f0*/  IADD3 R9, R4, -0x1, RZ ;  /* 0xffffffff04097810 */ /* 0x004fe20007ffe0ff */
[----:B------:R-:W-:Y:S06]  /*19300*/  BRA.DIV UR4, `(.L_x_8740) ;  /* 0x0000003e04487947 */ /* 0x000fec000b800000 */
[----:B------:R-:W-:-:S13]  /*19310*/  ELECT P6, URZ, PT ;  /* 0x00000000003f782f */ /* 0x000fda00038c0000 */
.L_x_8857:
[----:B------:R-:W-:Y:S05]  /*19320*/  @!P6 BRA `(.L_x_8741) ;  /* 0x0000000000f8e947 */ /* 0x000fea0003800000 */
[----:B------:R-:W-:Y:S01]  /*19330*/  ISETP.NE.U32.AND P0, PT, R2, RZ, PT ;  /* 0x000000ff0200720c */ /* 0x000fe20003f05070 */
[----:B------:R-:W-:-:S03]  /*19340*/  IMAD.MOV.U32 R25, RZ, RZ, R9 ;  /* 0x000000ffff197224 */ /* 0x000fc600078e0009 */
[----:B------:R-:W-:-:S13]  /*19350*/  ISETP.NE.AND.EX P0, PT, R3, RZ, PT, P0 ;  /* 0x000000ff0300720c */ /* 0x000fda0003f05300 */
[----:B------:R-:W-:Y:S05]  /*19360*/  @!P0 BRA `(.L_x_8742) ;  /* 0x0000000000448947 */ /* 0x000fea0003800000 */
[----:B------:R-:W0:Y:S01]  /*19370*/  LDC R10, c[0x0][0x41c] ;  /* 0x00010700ff0a7b82 */ /* 0x000e220000000800 */
[----:B------:R-:W-:Y:S02]  /*19380*/  ULDC.64 UR4, c[0x0][0x408] ;  /* 0x0001020000047ab9 */ /* 0x000fe40000000a00 */
[----:B------:R-:W-:-:S04]  /*19390*/  IMAD R7, R11, UR4, RZ ;  /* 0x000000040b077c24 */ /* 0x000fc8000f8e02ff */
[----:B------:R-:W-:Y:S01]  /*193a0*/  IMAD R7, R6, UR5, R7 ;  /* 0x0000000506077c24 */ /* 0x000fe2000f8e0207 */
[----:B0-----:R-:W-:-:S13]  /*193b0*/  ISETP.NE.AND P0, PT, R10, 0x1, PT ;  /* 0x000000010a00780c */ /* 0x001fda0003f05270 */
[----:B------:R-:W0:Y:S02]  /*193c0*/  @P0 LDC.64 R4, c[0x0][0x420] ;  /* 0x00010800ff040b82 */ /* 0x000e240000000a00 */
[----:B0-----:R-:W-:-:S04]  /*193d0*/  @P0 IMAD.HI.U32 R12, R9, R4, RZ ;  /* 0x00000004090c0227 */ /* 0x001fc800078e00ff */
[----:B------:R-:W-:Y:S01]  /*193e0*/  IMAD.MOV.U32 R4, RZ, RZ, R9 ;  /* 0x000000ffff047224 */ /* 0x000fe200078e0009 */
[----:B------:R-:W-:-:S04]  /*193f0*/  @P0 SHF.R.U32.HI R4, RZ, R5, R12 ;  /* 0x00000005ff040219 */ /* 0x000fc8000001160c */
[--C-:B------:R-:W-:Y:S01]  /*19400*/  SHF.R.S32.HI R5, RZ, 0x1f, R4.reuse ;  /* 0x0000001fff057819 */ /* 0x100fe20000011404 */
[--C-:B------:R-:W-:Y:S02]  /*19410*/  IMAD.MOV R25, RZ, RZ, -R4.reuse ;  /* 0x000000ffff197224 */ /* 0x100fe400078e0a04 */
[----:B------:R-:W-:-:S04]  /*19420*/  IMAD.WIDE.U32 R4, R6, UR4, R4 ;  /* 0x0000000406047c25 */ /* 0x000fc8000f8e0004 */
[----:B------:R-:W-:Y:S01]  /*19430*/  IMAD.IADD R7, R5, 0x1, R7 ;  /* 0x0000000105077824 */ /* 0x000fe200078e0207 */
[----:B------:R-:W-:Y:S01]  /*19440*/  LEA R12, P0, R4, R2, 0x2 ;  /* 0x00000002040c7211 */ /* 0x000fe200078010ff */
[----:B------:R-:W-:-:S03]  /*19450*/  IMAD R25, R10, R25, R9 ;  /* 0x000000190a197224 */ /* 0x000fc600078e0209 */
[----:B------:R-:W-:-:S05]  /*19460*/  LEA.HI.X R13, R4, R3, R7, 0x2, P0 ;  /* 0x00000003040d7211 */ /* 0x000fca00000f1407 */
[----:B------:R0:W5:Y:S04]  /*19470*/  LDG.E R7, desc[UR60][R12.64] ;  /* 0x0000003c0c077981 */ /* 0x000168000c1e1900 */
.L_x_8742:
[----:B------:R-:W-:Y:S01]  /*19480*/  IMAD R4, R22, 0x8, R29 ;  /* 0x0000000816047824 */ /* 0x000fe200078e021d */
[----:B------:R-:W-:-:S04]  /*19490*/  SHF.L.U32 R5, R24, 0x1f, RZ ;  /* 0x0000001f18057819 */ /* 0x000fc800000006ff */
[----:B------:R-:W1:Y:S02]  /*194a0*/  SYNCS.PHASECHK.TRANS64.TRYWAIT P0, [R4+URZ+0x31c40], R5 ;  /* 0x031c4005040075a7 */ /* 0x000e64000800017f */
[----:B-1----:R-:W-:Y:S05]  /*194b0*/  @!P0 BRA `(.L_x_8743) ;  /* 0x0000003800fc8947 */ /* 0x002fea0003800000 */
.L_x_8858:
[----:B------:R-:W2:Y:S02]  /*194c0*/  S2R R10, SR_TID.X ;  /* 0x00000000000a7919 */ /* 0x000ea40000002100 */
[----:B--2---:R-:W-:-:S04]  /*194d0*/  LOP3.LUT R10, R10, 0x7f, RZ, 0xc0, !PT ;  /* 0x0000007f0a0a7812 */ /* 0x004fc800078ec0ff */
[----:B------:R-:W-:-:S13]  /*194e0*/  ISETP.NE.AND P0, PT, R10, RZ, PT ;  /* 0x000000ff0a00720c */ /* 0x000fda0003f05270 */
[----:B------:R-:W-:Y:S05]  /*194f0*/  @P0 BRA `(.L_x_8744) ;  /* 0x0000000000140947 */ /* 0x000fea0003800000 */
[----:B------:R-:W-:Y:S01]  /*19500*/  ISETP.NE.AND P1, PT, R28, RZ, PT ;  /* 0x000000ff1c00720c */ /* 0x000fe20003f25270 */
[----:B-1----:R-:W-:-:S04]  /*19510*/  IMAD.MOV.U32 R5, RZ, RZ, 0x6c00 ;  /* 0x00006c00ff057424 */ /* 0x002fc800078e00ff */
[----:B------:R2:W-:Y:S08]  /*19520*/  SYNCS.ARRIVE.TRANS64 RZ, [R4+URZ+0x31c30], R5 ;  /* 0x031c300504ff79a7 */ /* 0x0005f0000800003f */
[----:B------:R-:W-:Y:S05]  /*19530*/  @!P1 BRA `(.L_x_8744) ;  /* 0x0000000000049947 */ /* 0x000fea0003800000 */
[----:B------:R-:W-:Y:S01]  /*19540*/  BPT.TRAP 0x1 ;  /* 0x000000040000795c */ /* 0x000fe20000300000 */
.L_x_8744:
[----:B------:R-:W-:Y:S01]  /*19550*/  R2UR UR9, R4 ;  /* 0x00000000040972ca */ /* 0x000fe200000e0000 */
[----:B-12---:R-:W-:Y:S01]  /*19560*/  IMAD R4, R22, 0x6c00, R29 ;  /* 0x00006c0016047824 */ /* 0x006fe200078e021d */
        /* <DEDUP_REMOVED lines=8> */
[----:B-----5:R-:W-:Y:S01]  /*195f0*/  R2UR UR13, R7 ;  /* 0x00000000070d72ca */ /* 0x020fe200000e0000 */
[----:B------:R-:W-:-:S02]  /*19600*/  UMOV UR17, 0x20 ;  /* 0x0000002000117882 */ /* 0x000fc40000000000 */
[----:B------:R-:W-:-:S04]  /*19610*/  UIADD3 UR9, UR9, 0x31c30, URZ ;  /* 0x00031c3009097890 */ /* 0x000fc8000fffe03f */
[----:B------:R-:W-:Y:S02]  /*19620*/  UIMAD UR11, UR11, 0x90, UR5 ;  /* 0x000000900b0b78a4 */ /* 0x000fe4000f8e0205 */
[----:B------:R-:W-:Y:S02]  /*19630*/  UIADD3 UR14, UR8, 0x16a00, URZ ;  /* 0x00016a00080e7890 */ /* 0x000fe4000fffe03f */
[----:B------:R-:W-:Y:S02]  /*19640*/  UIADD3.X UR5, URZ, UR37, URZ, UP0, !UPT ;  /* 0x000000253f057290 */ /* 0x000fe400087fe43f */
        /* <DEDUP_REMOVED lines=12> */
.L_x_8741:
[----:B------:R-:W2:Y:S01]  /*19710*/  LDL.LU R5, [R1+0x10] ;  /* 0x0000100001057983 */ /* 0x000ea20000300800 */
[----:B------:R-:W-:Y:S05]  /*19720*/  WARPSYNC.ALL ;  /* 0x0000000000007948 */ /* 0x000fea0003800000 */
[----:B------:R-:W-:Y:S02]  /*19730*/  R2UR UR24, R29 ;  /* 0x000000001d1872ca */ /* 0x000fe400000e0000 */
        /* <DEDUP_REMOVED lines=27> */
[----:B---3--:R-:W-:Y:S01]  /*198f0*/  @P0 R2UR UR13, R8 ;  /* 0x00000000080d02ca */ /* 0x008fe200000e0000 */
[----:B------:R-:W-:Y:S01]  /*19900*/  UIADD3 UR8, UR24, 0x13a00, URZ ;  /* 0x00013a0018087890 */ /* 0x000fe2000fffe03f */
[----:B------:R-:W-:Y:S01]  /*19910*/  @P0 R2UR UR12, R18 ;  /* 0x00000000120c02ca */ /* 0x000fe200000e0000 */
[----:B------:R-:W-:Y:S01]  /*19920*/  UMOV UR10, 0x40 ;  /* 0x00000040000a7882 */ /* 0x000fe20000000000 */
[----:B------:R-:W-:-:S13]  /*19930*/  @P0 R2UR UR11, R17 ;  /* 0x00000000110b02ca */ /* 0x000fda00000e0000 */
[----:B------:R4:W-:Y:S01]  /*19940*/  UTMALDG.4D [UR8], [UR4], desc[UR22] ;  /* 0x00001608040075b4 */ /* 0x0009e20008019000 */
[----:B--2---:R-:W-:-:S04]  /*19950*/  IADD3 R5, R5, 0x1, RZ ;  /* 0x0000000105057810 */ /* 0x004fc80007ffe0ff */
[----:B-1----:R-:W-:Y:S01]  /*19960*/  LEA.HI R4, R5, R5, RZ, 0x1 ;  /* 0x0000000505047211 */ /* 0x002fe200078f08ff */
[----:B------:R4:W-:Y:S03]  /*19970*/  STL [R1+0x10], R5 ;  /* 0x0000100501007387 */ /* 0x0009e60000100800 */
[----:B------:R-:W-:-:S05]  /*19980*/  LOP3.LUT R4, R4, 0xfffffffe, RZ, 0xc0, !PT ;  /* 0xfffffffe04047812 */ /* 0x000fca00078ec0ff */
[----:B------:R-:W-:-:S05]  /*19990*/  IMAD.IADD R4, R5, 0x1, -R4 ;  /* 0x0000000105047824 */ /* 0x000fca00078e0a04 */
[----:B------:R-:W-:-:S04]  /*199a0*/  SHF.L.U32 R4, R4, 0x1f, RZ ;  /* 0x0000001f04047819 */ /* 0x000fc800000006ff */
[----:B------:R-:W1:Y:S02]  /*199b0*/  SYNCS.PHASECHK.TRANS64.TRYWAIT P0, [R29+URZ+0x31c20], R4 ;  /* 0x031c20041d0075a7 */ /* 0x000e64000800017f */
[----:B-1--4-:R-:W-:Y:S05]  /*199c0*/  @!P0 BRA `(.L_x_8746) ;  /* 0x0000003400cc8947 */ /* 0x012fea0003800000 */
.L_x_8859:
[----:B------:R-:W-:Y:S05]  /*199d0*/  BSYNC B0 ;  /* 0x0000000000007941 */ /* 0x000fea0003800000 */
.L_x_8745:
[----:B------:R-:W2:Y:S01]  /*199e0*/  LDL.LU R5, [R1+0x14] ;  /* 0x0000140001057983 */ /* 0x000ea20000300800 */
[----:B------:R-:W-:Y:S01]  /*199f0*/  BSSY B0, `(.L_x_8747) ;  /* 0x000017d000007945 */ /* 0x000fe20003800000 */
[----:B--2---:R-:W-:-:S13]  /*19a00*/  ISETP.GE.AND P0, PT, R5, 0x91, PT ;  /* 0x000000910500780c */ /* 0x004fda0003f06270 */
[----:B------:R-:W-:Y:S05]  /*19a10*/  @!P0 BRA `(.L_x_8748) ;  /* 0x0000001400e88947 */ /* 0x000fea0003800000 */
[----:B------:R-:W0:Y:S01]  /*19a20*/  LDL R5, [R1+0x4] ;  /* 0x0000040001057983 */ /* 0x000e220000100800 */
[----:B-1----:R-:W-:Y:S01]  /*19a30*/  IMAD.MOV.U32 R4, RZ, RZ, 0x1 ;  /* 0x00000001ff047424 */ /* 0x002fe200078e00ff */
[----:B------:R-:W-:Y:S01]  /*19a40*/  BSSY B1, `(.L_x_8749) ;  /* 0x0000081000017945 */ /* 0x000fe20003800000 */
[----:B0-----:R-:W-:Y:S02]  /*19a50*/  IMAD.MOV R13, RZ, RZ, -R5 ;  /* 0x000000ffff0d7224 */ /* 0x001fe400078e0a05 */
        /* <DEDUP_REMOVED lines=35> */
.L_x_8753:
[----:B0-----:R-:W-:Y:S01]  /*19c90*/  IMAD R3, R10, 0x8, R29 ;  /* 0x000000080a037824 */ /* 0x001fe200078e021d */
[----:B------:R-:W-:-:S04]  /*19ca0*/  SHF.L.U32 R2, R14, 0x1f, RZ ;  /* 0x0000001f0e027819 */ /* 0x000fc800000006ff */
[----:B------:R-:W0:Y:S02]  /*19cb0*/  SYNCS.PHASECHK.TRANS64.TRYWAIT P0, [R3+URZ+0x31c40], R2 ;  /* 0x031c4002030075a7 */ /* 0x000e24000800017f */
[----:B0-----:R-:W-:Y:S05]  /*19cc0*/  @!P0 BRA `(.L_x_8754) ;  /* 0x0000003400208947 */ /* 0x001fea0003800000 */
.L_x_8860:
[----:B------:R-:W1:Y:S02]  /*19cd0*/  S2R R5, SR_TID.X ;  /* 0x0000000000057919 */ /* 0x000e640000002100 */
[----:B-1----:R-:W-:-:S04]  /*19ce0*/  LOP3.LUT R5, R5, 0x7f, RZ, 0xc0, !PT ;  /* 0x0000007f05057812 */ /* 0x002fc800078ec0ff */
[----:B------:R-:W-:-:S13]  /*19cf0*/  ISETP.NE.AND P0, PT, R5, RZ, PT ;  /* 0x000000ff0500720c */ /* 0x000fda0003f05270 */
[----:B------:R-:W-:Y:S05]  /*19d00*/  @P0 BRA `(.L_x_8755) ;  /* 0x0000000000140947 */ /* 0x000fea0003800000 */
[----:B------:R-:W-:Y:S01]  /*19d10*/  ISETP.NE.AND P1, PT, R28, RZ, PT ;  /* 0x000000ff1c00720c */ /* 0x000fe20003f25270 */
[----:B0-----:R-:W-:-:S04]  /*19d20*/  IMAD.MOV.U32 R2, RZ, RZ, 0x6c00 ;  /* 0x00006c00ff027424 */ /* 0x001fc800078e00ff */
[----:B------:R1:W-:Y:S08]  /*19d30*/  SYNCS.ARRIVE.TRANS64 RZ, [R3+URZ+0x31c30], R2 ;  /* 0x031c300203ff79a7 */ /* 0x0003f0000800003f */
[----:B------:R-:W-:Y:S05]  /*19d40*/  @!P1 BRA `(.L_x_8755) ;  /* 0x0000000000049947 */ /* 0x000fea0003800000 */
[----:B------:R-:W-:Y:S01]  /*19d50*/  BPT.TRAP 0x1 ;  /* 0x000000040000795c */ /* 0x000fe20000300000 */
.L_x_8755:
[--C-:B01----:R-:W-:Y:S01]  /*19d60*/  IMAD R2, R10, 0x6c00, R29.reuse ;  /* 0x00006c000a027824 */ /* 0x103fe200078e021d */
        /* <DEDUP_REMOVED lines=12> */
[----:B------:R-:W-:Y:S01]  /*19e30*/  SHF.L.U32 R3, R24, 0x1f, RZ ;  /* 0x0000001f18037819 */ /* 0x000fe200000006ff */
[----:B------:R-:W-:-:S02]  /*19e40*/  IMAD R2, R22, 0x8, R29 ;  /* 0x0000000816027824 */ /* 0x000fc400078e021d */
[----:B------:R-:W-:Y:S02]  /*19e50*/  UIMAD UR11, UR11, 0x90, UR5 ;  /* 0x000000900b0b78a4 */ /* 0x000fe4000f8e0205 */
[----:B------:R-:W-:Y:S02]  /*19e60*/  UIADD3 UR9, UR9, 0x31c30, URZ ;  /* 0x00031c3009097890 */ /* 0x000fe4000fffe03f */
        /* <DEDUP_REMOVED lines=14> */
.L_x_8861:
        /* <DEDUP_REMOVED lines=10> */
.L_x_8757:
[----:B------:R-:W2:Y:S02]  /*19ff0*/  LDL R3, [R1+0x2c] ;  /* 0x00002c0001037983 */ /* 0x000ea40000100800 */
[----:B--2---:R-:W-:-:S13]  /*1a000*/  LOP3.LUT P0, RZ, R3, 0x40, RZ, 0xc0, !PT ;  /* 0x0000004003ff7812 */ /* 0x004fda000780c0ff */
[----:B------:R-:W-:Y:S05]  /*1a010*/  @P0 BRA `(.L_x_8758) ;  /* 0x0000000000040947 */ /* 0x000fea0003800000 */
[----:B------:R-:W-:Y:S01]  /*1a020*/  BPT.TRAP 0x1 ;  /* 0x000000040000795c */ /* 0x000fe20000300000 */
.L_x_8758:
        /* <DEDUP_REMOVED lines=12> */
[----:B------:R-:W-:Y:S01]  /*1a0f0*/  IMAD.MOV.U32 R25, RZ, RZ, R8 ;  /* 0x000000ffff197224 */ /* 0x000fe200078e0008 */
[----:B------:R-:W-:-:S03]  /*1a100*/  MOV R7, R4 ;  /* 0x0000000400077202 */ /* 0x000fc60000000f00 */
        /* <DEDUP_REMOVED lines=15> */
.L_x_8752:
[----:B------:R-:W-:Y:S05]  /*1a200*/  BSYNC B2 ;  /* 0x0000000000027941 */ /* 0x000fea0003800000 */
.L_x_8751:
[----:B------:R-:W2:Y:S01]  /*1a210*/  LDL.LU R2, [R1+0x4] ;  /* 0x0000040001027983 */ /* 0x000ea20000300800 */
[----:B------:R-:W-:Y:S02]  /*1a220*/  IMAD.MOV.U32 R22, RZ, RZ, R10 ;  /* 0x000000ffff167224 */ /* 0x000fe400078e000a */
[----:B------:R-:W-:Y:S02]  /*1a230*/  IMAD.MOV.U32 R24, RZ, RZ, R14 ;  /* 0x000000ffff187224 */ /* 0x000fe400078e000e */
[----:B--2---:R-:W-:-:S07]  /*1a240*/  VIADD R8, R2, 0xfffffffd ;  /* 0xfffffffd02087836 */ /* 0x004fce0000000000 */
.L_x_8750:
[----:B------:R-:W-:Y:S05]  /*1a250*/  BSYNC B1 ;  /* 0x0000000000017941 */ /* 0x000fea0003800000 */
.L_x_8749:
[----:B------:R-:W-:-:S05]  /*1a260*/  IMAD.MOV R2, RZ, RZ, -R13 ;  /* 0x000000ffff027224 */ /* 0x000fca00078e0a0d */
[----:B------:R-:W-:-:S13]  /*1a270*/  ISETP.NE.AND P0, PT, R9, R2, PT ;  /* 0x000000020900720c */ /* 0x000fda0003f05270 */
[----:B------:R-:W-:Y:S05]  /*1a280*/  @!P0 BRA `(.L_x_8748) ;  /* 0x0000000c00cc8947 */ /* 0x000fea0003800000 */
[----:B------:R-:W-:-:S07]  /*1a290*/  IMAD.MOV.U32 R4, RZ, RZ, R7 ;  /* 0x000000ffff047224 */ /* 0x000fce00078e0007 */
.L_x_8775:
        /* <DEDUP_REMOVED lines=9> */
[----:B------:R-:W-:Y:S02]  /*1a330*/  MOV R12, R8 ;  /* 0x00000008000c7202 */ /* 0x000fe40000000f00 */
        /* <DEDUP_REMOVED lines=16> */
[----:B------:R-:W-:-:S04]  /*1a440*/  LEA R4, P0, R2, UR4, 0x2 ;  /* 0x0000000402047c11 */ /* 0x000fc8000f8010ff */
[----:B------:R-:W-:-:S05]  /*1a450*/  LEA.HI.X R5, R2, UR5, R3, 0x2, P0 ;  /* 0x0000000502057c11 */ /* 0x000fca00080f1403 */
[----:B------:R0:W5:Y:S01]  /*1a460*/  LDG.E R4, desc[UR60][R4.64] ;  /* 0x0000003c04047981 */ /* 0x000162000c1e1900 */
[----:B------:R-:W-:-:S04]  /*1a470*/  IMAD.MOV R3, RZ, RZ, -R13 ;  /* 0x000000ffff037224 */ /* 0x000fc800078e0a0d */
[----:B------:R-:W-:-:S07]  /*1a480*/  IMAD R12, R12, R3, R8 ;  /* 0x000000030c0c7224 */ /* 0x000fce00078e0208 */
.L_x_8761:
[----:B------:R-:W-:Y:S01]  /*1a490*/  IMAD R3, R9, 0x8, R29 ;  /* 0x0000000809037824 */ /* 0x000fe200078e021d */
[----:B------:R-:W-:-:S04]  /*1a4a0*/  SHF.L.U32 R2, R10, 0x1f, RZ ;  /* 0x0000001f0a027819 */ /* 0x000fc800000006ff */
[----:B------:R-:W1:Y:S02]  /*1a4b0*/  SYNCS.PHASECHK.TRANS64.TRYWAIT P0, [R3+URZ+0x31c40], R2 ;  /* 0x031c4002030075a7 */ /* 0x000e64000800017f */
[----:B-1----:R-:W-:Y:S05]  /*1a4c0*/  @!P0 BRA `(.L_x_8762) ;  /* 0x0000002c00488947 */ /* 0x002fea0003800000 */
.L_x_8862:
[----:B0-----:R-:W0:Y:S02]  /*1a4d0*/  S2R R5, SR_TID.X ;  /* 0x0000000000057919 */ /* 0x001e240000002100 */
[----:B0-----:R-:W-:-:S04]  /*1a4e0*/  LOP3.LUT R5, R5, 0x7f, RZ, 0xc0, !PT ;  /* 0x0000007f05057812 */ /* 0x001fc800078ec0ff */
[----:B------:R-:W-:-:S13]  /*1a4f0*/  ISETP.NE.AND P0, PT, R5, RZ, PT ;  /* 0x000000ff0500720c */ /* 0x000fda0003f05270 */
[----:B------:R-:W-:Y:S05]  /*1a500*/  @P0 BRA `(.L_x_8763) ;  /* 0x0000000000140947 */ /* 0x000fea0003800000 */
[----:B------:R-:W-:Y:S01]  /*1a510*/  ISETP.NE.AND P1, PT, R28, RZ, PT ;  /* 0x000000ff1c00720c */ /* 0x000fe20003f25270 */
[----:B-1----:R-:W-:-:S04]  /*1a520*/  IMAD.MOV.U32 R2, RZ, RZ, 0x6c00 ;  /* 0x00006c00ff027424 */ /* 0x002fc800078e00ff */
[----:B------:R0:W-:Y:S08]  /*1a530*/  SYNCS.ARRIVE.TRANS64 RZ, [R3+URZ+0x31c30], R2 ;  /* 0x031c300203ff79a7 */ /* 0x0001f0000800003f */
[----:B------:R-:W-:Y:S05]  /*1a540*/  @!P1 BRA `(.L_x_8763) ;  /* 0x0000000000049947 */ /* 0x000fea0003800000 */
[----:B------:R-:W-:Y:S01]  /*1a550*/  BPT.TRAP 0x1 ;  /* 0x000000040000795c */ /* 0x000fe20000300000 */
.L_x_8763:
        /* <DEDUP_REMOVED lines=31> */
.L_x_8863:
        /* <DEDUP_REMOVED lines=10> */
.L_x_8765:
[----:B------:R-:W2:Y:S02]  /*1a7f0*/  LDL R2, [R1+0x2c] ;  /* 0x00002c0001027983 */ /* 0x000ea40000100800 */
[----:B--2---:R-:W-:-:S13]  /*1a800*/  LOP3.LUT P0, RZ, R2, 0x40, RZ, 0xc0, !PT ;  /* 0x0000004002ff7812 */ /* 0x004fda000780c0ff */
[----:B------:R-:W-:Y:S05]  /*1a810*/  @P0 BRA `(.L_x_8766) ;  /* 0x0000000000040947 */ /* 0x000fea0003800000 */
[----:B------:R-:W-:Y:S01]  /*1a820*/  BPT.TRAP 0x1 ;  /* 0x000000040000795c */ /* 0x000fe20000300000 */
.L_x_8766:
        /* <DEDUP_REMOVED lines=30> */
.L_x_8760:
[----:B------:R-:W-:Y:S05]  /*1aa10*/  BSYNC B1 ;  /* 0x0000000000017941 */ /* 0x000fea0003800000 */
.L_x_8759:
        /* <DEDUP_REMOVED lines=26> */
[----:B------:R-:W-:Y:S02]  /*1abc0*/  LEA.HI.X R5, R2, UR5, R3, 0x2, P0 ;  /* 0x0000000502057c11 */ /* 0x000fe400080f1403 */
[----:B------:R-:W-:-:S03]  /*1abd0*/  IADD3 R2, -R14, RZ, RZ ;  /* 0x000000ff0e027210 */ /* 0x000fc60007ffe1ff */
[----:B------:R0:W5:Y:S02]  /*1abe0*/  LDG.E R4, desc[UR60][R4.64] ;  /* 0x0000003c04047981 */ /* 0x000164000c1e1900 */
[----:B------:R-:W-:-:S07]  /*1abf0*/  IMAD R13, R12, R2, R13 ;  /* 0x000000020c0d7224 */ /* 0x000fce00078e020d */
.L_x_8769:
[----:B------:R-:W-:Y:S01]  /*1ac00*/  IMAD R2, R22, 0x8, R29 ;  /* 0x0000000816027824 */ /* 0x000fe200078e021d */
[----:B------:R-:W-:-:S04]  /*1ac10*/  SHF.L.U32 R3, R24, 0x1f, RZ ;  /* 0x0000001f18037819 */ /* 0x000fc800000006ff */
[----:B------:R-:W1:Y:S02]  /*1ac20*/  SYNCS.PHASECHK.TRANS64.TRYWAIT P0, [R2+URZ+0x31c40], R3 ;  /* 0x031c4003020075a7 */ /* 0x000e64000800017f */
[----:B-1----:R-:W-:Y:S05]  /*1ac30*/  @!P0 BRA `(.L_x_8770) ;  /* 0x0000002400948947 */ /* 0x002fea0003800000 */
.L_x_8864:
        /* <DEDUP_REMOVED lines=9> */
.L_x_8771:
[----:B------:R-:W-:Y:S01]  /*1acd0*/  R2UR UR9, R2 ;  /* 0x00000000020972ca */ /* 0x000fe200000e0000 */
        /* <DEDUP_REMOVED lines=12> */
[----:B------:R-:W-:Y:S01]  /*1ada0*/  UIADD3 UR9, UR9, 0x31c30, URZ ;  /* 0x00031c3009097890 */ /* 0x000fe2000fffe03f */
[----:B------:R-:W-:Y:S01]  /*1adb0*/  SHF.L.U32 R3, R10, 0x1f, RZ ;  /* 0x0000001f0a037819 */ /* 0x000fe200000006ff */
[----:B------:R-:W-:-:S02]  /*1adc0*/  IMAD R2, R9, 0x8, R29 ;  /* 0x0000000809027824 */ /* 0x000fc400078e021d */
[----:B------:R-:W-:Y:S02]  /*1add0*/  UIMAD UR11, UR11, 0x90, UR5 ;  /* 0x000000900b0b78a4 */ /* 0x000fe4000f8e0205 */
        /* <DEDUP_REMOVED lines=14> */
.L_x_8865:
        /* <DEDUP_REMOVED lines=10> */
.L_x_8773:
[----:B------:R-:W2:Y:S02]  /*1af60*/  LDL R3, [R1+0x2c] ;  /* 0x00002c0001037983 */ /* 0x000ea40000100800 */
[----:B--2---:R-:W-:-:S13]  /*1af70*/  LOP3.LUT P0, RZ, R3, 0x40, RZ, 0xc0, !PT ;  /* 0x0000004003ff7812 */ /* 0x004fda000780c0ff */
[----:B------:R-:W-:Y:S05]  /*1af80*/  @P0 BRA `(.L_x_8774) ;  /* 0x0000000000040947 */ /* 0x000fea0003800000 */
[----:B------:R-:W-:Y:S01]  /*1af90*/  BPT.TRAP 0x1 ;  /* 0x000000040000795c */ /* 0x000fe20000300000 */
.L_x_8774:
        /* <DEDUP_REMOVED lines=29> */
.L_x_8768:
[----:B------:R-:W-:Y:S05]  /*1b170*/  BSYNC B1 ;  /* 0x0000000000017941 */ /* 0x000fea0003800000 */
.L_x_8767:
[C---:B------:R-:W-:Y:S01]  /*1b180*/  ISETP.GT.AND P0, PT, R8.reuse, 0x1, PT ;  /* 0x000000010800780c */ /* 0x040fe20003f04270 */
[----:B------:R-:W-:-:S05]  /*1b190*/  VIADD R2, R8, 0xfffffffe ;  /* 0xfffffffe08027836 */ /* 0x000fca0000000000 */
[----:B------:R-:W-:-:S07]  /*1b1a0*/  MOV R8, R2 ;  /* 0x0000000200087202 */ /* 0x000fce0000000f00 */
[----:B------:R-:W-:Y:S05]  /*1b1b0*/  @P0 BRA `(.L_x_8775) ;  /* 0xfffffff000380947 */ /* 0x000fea000383ffff */
.L_x_8748:
[----:B------:R-:W-:Y:S05]  /*1b1c0*/  BSYNC B0 ;  /* 0x0000000000007941 */ /* 0x000fea0003800000 */
.L_x_8747:
[----:B------:R-:W-:Y:S01]  /*1b1d0*/  ISETP.NE.AND P0, PT, R28, RZ, PT ;  /* 0x000000ff1c00720c */ /* 0x000fe20003f05270 */
[----:B------:R-:W-:-:S12]  /*1b1e0*/  BSSY B0, `(.L_x_8776) ;  /* 0x000000e000007945 */ /* 0x000fd80003800000 */
[----:B------:R-:W-:Y:S05]  /*1b1f0*/  @P0 BRA `(.L_x_8777) ;  /* 0x0000000000300947 */ /* 0x000fea0003800000 */
[----:B------:R-:W2:Y:S01]  /*1b200*/  S2R R9, SR_LANEID ;  /* 0x0000000000097919 */ /* 0x000ea20000000000 */
[----:B------:R-:W-:Y:S01]  /*1b210*/  VOTEU.ANY UR4, UPT, PT ;  /* 0x0000000000047886 */ /* 0x000fe200038e0100 */
[----:B------:R-:W3:Y:S01]  /*1b220*/  LDC.64 R2, c[0x0][0xc38] ;  /* 0x00030e00ff027b82 */ /* 0x000ee20000000a00 */
[----:B-1----:R-:W2:Y:S08]  /*1b230*/  FLO.U32 R4, UR4 ;  /* 0x0000000400047d00 */ /* 0x002eb000080e0000 */
[----:B------:R-:W3:Y:S01]  /*1b240*/  POPC R5, UR4 ;  /* 0x0000000400057d09 */ /* 0x000ee20008000000 */
[----:B--2---:R-:W-:-:S13]  /*1b250*/  ISETP.EQ.U32.AND P0, PT, R4, R9, PT ;  /* 0x000000090400720c */ /* 0x004fda0003f02070 */
[----:B---3--:R-:W2:Y:S01]  /*1b260*/  @P0 ATOMG.E.ADD.STRONG.GPU PT, R3, desc[UR60][R2.64], R5 ;  /* 0x00000005020309a8 */ /* 0x008ea200081ee1fc */
[----:B------:R-:W1:Y:S02]  /*1b270*/  S2R R6, SR_LTMASK ;  /* 0x0000000000067919 */ /* 0x000e640000003900 */
[----:B-1----:R-:W-:-:S04]  /*1b280*/  LOP3.LUT R6, R6, UR4, RZ, 0xc0, !PT ;  /* 0x0000000406067c12 */ /* 0x002fc8000f8ec0ff */
[----:B------:R-:W1:Y:S01]  /*1b290*/  POPC R9, R6 ;  /* 0x0000000600097309 */ /* 0x000e620000000000 */
[----:B--2---:R-:W1:Y:S02]  /*1b2a0*/  SHFL.IDX PT, R4, R3, R4, 0x1f ;  /* 0x00001f0403047589 */ /* 0x004e6400000e0000 */
[----:B-1----:R-:W-:-:S07]  /*1b2b0*/  IADD3 R16, R4, UR39, R9 ;  /* 0x0000002704107c10 */ /* 0x002fce000fffe009 */
.L_x_8777:
[----:B------:R-:W-:Y:S05]  /*1b2c0*/  BSYNC B0 ;  /* 0x0000000000007941 */ /* 0x000fea0003800000 */
.L_x_8776:
[----:B------:R-:W-:Y:S04]  /*1b2d0*/  BSSY B0, `(.L_x_8778) ;  /* 0x0000030000007945 */ /* 0x000fe80003800000 */
[----:B------:R-:W-:Y:S05]  /*1b2e0*/  @!P6 BRA `(.L_x_8779) ;  /* 0x0000000000b8e947 */ /* 0x000fea0003800000 */
[----:B------:R-:W-:Y:S01]  /*1b2f0*/  IMAD R3, R22, 0x8, R29 ;  /* 0x0000000816037824 */ /* 0x000fe200078e021d */
[----:B------:R-:W-:-:S04]  /*1b300*/  SHF.L.U32 R2, R24, 0x1f, RZ ;  /* 0x0000001f18027819 */ /* 0x000fc800000006ff */
[----:B------:R-:W2:Y:S02]  /*1b310*/  SYNCS.PHASECHK.TRANS64.TRYWAIT P0, [R3+URZ+0x31c60], R2 ;  /* 0x031c6002030075a7 */ /* 0x000ea4000800017f */
[----:B--2---:R-:W-:Y:S05]  /*1b320*/  @!P0 BRA `(.L_x_8780) ;  /* 0x0000002000008947 */ /* 0x004fea0003800000 */
.L_x_8866:
[----:B-1----:R-:W1:Y:S01]  /*1b330*/  S2R R4, SR_TID.X ;  /* 0x0000000000047919 */ /* 0x002e620000002100 */
[----:B------:R-:W-:-:S04]  /*1b340*/  UPRMT UR4, UR38, 0x9910, URZ ;  /* 0x0000991026047896 */ /* 0x000fc8000800003f */
[----:B------:R-:W-:Y:S01]  /*1b350*/  UISETP.NE.AND UP0, UPT, UR4, 0x2, UPT ;  /* 0x000000020400788c */ /* 0x000fe2000bf05270 */
[----:B-1----:R-:W-:-:S04]  /*1b360*/  LOP3.LUT R4, R4, 0x7f, RZ, 0xc0, !PT ;  /* 0x0000007f04047812 */ /* 0x002fc800078ec0ff */
[----:B------:R-:W-:-:S13]  /*1b370*/  ISETP.NE.AND P0, PT, R4, RZ, PT ;  /* 0x000000ff0400720c */ /* 0x000fda0003f05270 */
[----:B--2---:R-:W-:-:S04]  /*1b380*/  @!P0 IMAD.MOV.U32 R2, RZ, RZ, 0x6c00 ;  /* 0x00006c00ff028424 */ /* 0x004fc800078e00ff */
[----:B------:R1:W-:Y:S01]  /*1b390*/  @!P0 SYNCS.ARRIVE.TRANS64 RZ, [R3+URZ+0x31c50], R2 ;  /* 0x031c500203ff89a7 */ /* 0x0003e2000800003f */
[----:B------:R-:W-:-:S13]  /*1b3a0*/  PLOP3.LUT P0, PT, PT, PT, UP0, 0x40, 0x0 ;  /* 0x000000000000781c */ /* 0x000fda0003f0e808 */
[----:B-1----:R-:W-:Y:S05]  /*1b3b0*/  @!P0 BRA `(.L_x_8781) ;  /* 0x0000000000048947 */ /* 0x002fea0003800000 */
[----:B------:R-:W-:Y:S01]  /*1b3c0*/  BPT.TRAP 0x1 ;  /* 0x000000040000795c */ /* 0x000fe20000300000 */
.L_x_8781:
[----:B------:R-:W2:Y:S02]  /*1b3d0*/  LDL R2, [R1+0x2c] ;  /* 0x00002c0001027983 */ /* 0x000ea40000100800 */
[----:B--2---:R-:W-:-:S13]  /*1b3e0*/  LOP3.LUT P0, RZ, R2, 0x40, RZ, 0xc0, !PT ;  /* 0x0000004002ff7812 */ /* 0x004fda000780c0ff */
[----:B------:R-:W-:Y:S05]  /*1b3f0*/  @P0 BRA `(.L_x_8782) ;  /* 0x0000000000040947 */ /* 0x000fea0003800000 */
[----:B------:R-:W-:Y:S01]  /*1b400*/  BPT.TRAP 0x1 ;  /* 0x000000040000795c */ /* 0x000fe20000300000 */
.L_x_8782:
        /* <DEDUP_REMOVED lines=27> */
[----:B--2---:R-:W-:Y:S01]  /*1b5c0*/  NOP ;  /* 0x0000000000007918 */ /* 0x004fe20000000000 */
.L_x_8779:
[----:B------:R-:W-:Y:S05]  /*1b5d0*/  BSYNC B0 ;  /* 0x0000000000007941 */ /* 0x000fea0003800000 */
.L_x_8778:
[----:B------:R-:W-:-:S05]  /*1b5e0*/  VIADD R22, R22, 0x1 ;  /* 0x0000000116167836 */ /* 0x000fca0000000000 */
[----:B------:R-:W-:-:S04]  /*1b5f0*/  ISETP.NE.AND P0, PT, R22, 0x2, PT ;  /* 0x000000021600780c */ /* 0x000fc80003f05270 */
[----:B------:R-:W-:Y:S02]  /*1b600*/  SEL R3, RZ, 0x1, P0 ;  /* 0x00000001ff037807 */ /* 0x000fe40000000000 */
[----:B------:R-:W-:Y:S02]  /*1b610*/  SEL R22, R22, RZ, P0 ;  /* 0x000000ff16167207 */ /* 0x000fe40000000000 */
[----:B------:R-:W-:-:S07]  /*1b620*/  LOP3.LUT R24, R24, R3, RZ, 0x3c, !PT ;  /* 0x0000000318187212 */ /* 0x000fce00078e3cff */
.L_x_8732:
[----:B------:R-:W-:Y:S05]  /*1b630*/  BSYNC B6 ;  /* 0x0000000000067941 */ /* 0x000fea0003800000 */
.L_x_8730:
[----:B------:R-:W-:-:S03]  /*1b640*/  UMOV UR4, 0xffffffff ;  /* 0xffffffff00047882 */ /* 0x000fc60000000000 */
[----:B------:R-:W-:Y:S05]  /*1b650*/  BRA.DIV UR4, `(.L_x_8783) ;  /* 0x0000001e04487947 */ /* 0x000fea000b800000 */
[----:B-1----:R1:W2:Y:S04]  /*1b660*/  SHFL.IDX PT, R4, R16, RZ, 0x1f ;  /* 0x00001fff10047589 */ /* 0x0022a800000e0000 */
[----:B------:R1:W3:Y:S02]  /*1b670*/  SHFL.IDX PT, R5, R16, 0x1, 0x1f ;  /* 0x00201f0010057f89 */ /* 0x0002e400000e0000 */
.L_x_8870:
        /* <DEDUP_REMOVED lines=8> */
[----:B-----5:R-:W4:Y:S02]  /*1b700*/  LDC.64 R2, c[0x0][0xc58] ;  /* 0x00031600ff027b82 */ /* 0x020f240000000a00 */
[----:B----4-:R-:W-:-:S06]  /*1b710*/  IMAD.WIDE R2, R7, 0x4, R2 ;  /* 0x0000000407027825 */ /* 0x010fcc00078e0202 */
[----:B------:R4:W5:Y:S02]  /*1b720*/  LDG.E R2, desc[UR60][R2.64] ;  /* 0x0000003c02027981 */ /* 0x000964000c1e1900 */
.L_x_8785:
[----:B------:R-:W-:Y:S05]  /*1b730*/  BSYNC B0 ;  /* 0x0000000000007941 */ /* 0x000fea0003800000 */
.L_x_8784:
[----:B------:R-:W-:-:S03]  /*1b740*/  UMOV UR4, 0xffffffff ;  /* 0xffffffff00047882 */ /* 0x000fc60000000000 */
[----:B------:R-:W-:Y:S05]  /*1b750*/  BRA.DIV UR4, `(.L_x_8786) ;  /* 0x0000001e04547947 */ /* 0x000fea000b800000 */
[----:B-----5:R-:W0:Y:S01]  /*1b760*/  SHFL.UP PT, R14, R2, 0x1, RZ ;  /* 0x04200000020e7989 */ /* 0x020e2200000e00ff */
        /* <DEDUP_REMOVED lines=8> */
[----:B----4-:R-:W-:-:S05]  /*1b7f0*/  IADD3 R3, R13, R14, RZ ;  /* 0x0000000e0d037210 */ /* 0x010fca0007ffe0ff */
        /* <DEDUP_REMOVED lines=10> */
[----:B------:R0:W4:Y:S02]  /*1b8a0*/  SHFL.IDX PT, R14, R3, 0x1f, 0x1f ;  /* 0x03e01f00030e7f89 */ /* 0x00012400000e0000 */
.L_x_8878:
[----:B------:R-:W-:Y:S02]  /*1b8b0*/  ULDC UR4, c[0x0][0xc10] ;  /* 0x0003040000047ab9 */ /* 0x000fe40000000800 */
[----:B-1----:R-:W-:-:S04]  /*1b8c0*/  IMAD.U32 R16, RZ, RZ, UR4 ;  /* 0x00000004ff107e24 */ /* 0x002fc8000f8e00ff */
[----:B----4-:R-:W-:-:S04]  /*1b8d0*/  IMAD R14, R14, R16, RZ ;  /* 0x000000100e0e7224 */ /* 0x010fc800078e02ff */
[----:B---3--:R-:W-:-:S05]  /*1b8e0*/  IMAD.IADD R5, R5, 0x1, R14 ;  /* 0x0000000105057824 */ /* 0x008fca00078e020e */
[----:B--2---:R-:W-:-:S13]  /*1b8f0*/  ISETP.GT.AND P0, PT, R5, R4, PT ;  /* 0x000000040500720c */ /* 0x004fda0003f04270 */
[----:B------:R-:W-:Y:S05]  /*1b900*/  @P0 BRA `(.L_x_8787) ;  /* 0x0000000000ac0947 */ /* 0x000fea0003800000 */
[----:B------:R-:W1:Y:S02]  /*1b910*/  LDC R0, c[0x0][0xc14] ;  /* 0x00030500ff007b82 */ /* 0x000e640000000800 */
.L_x_8792:
[----:B------:R-:W-:-:S05]  /*1b920*/  VIADD R19, R19, 0x1f ;  /* 0x0000001f13137836 */ /* 0x000fca0000000000 */
[----:B-1----:R-:W-:-:S13]  /*1b930*/  ISETP.GE.AND P0, PT, R19, R0, PT ;  /* 0x000000001300720c */ /* 0x002fda0003f06270 */
[----:B------:R-:W-:Y:S05]  /*1b940*/  @P0 BRA `(.L_x_8788) ;  /* 0x0000000400540947 */ /* 0x000fea0003800000 */
[C---:B------:R-:W-:Y:S01]  /*1b950*/  IMAD.IADD R7, R28.reuse, 0x1, R19 ;  /* 0x000000011c077824 */ /* 0x040fe200078e0213 */
[----:B------:R-:W-:Y:S01]  /*1b960*/  ISETP.NE.AND P1, PT, R28, 0x1f, PT ;  /* 0x0000001f1c00780c */ /* 0x000fe20003f25270 */
[----:B------:R-:W-:Y:S01]  /*1b970*/  BSSY B0, `(.L_x_8789) ;  /* 0x0000007000007945 */ /* 0x000fe20003800000 */
[----:B------:R-:W-:Y:S02]  /*1b980*/  MOV R2, RZ ;  /* 0x000000ff00027202 */ /* 0x000fe40000000f00 */
[----:B------:R-:W-:-:S13]  /*1b990*/  ISETP.GE.OR P0, PT, R7, R0, !P1 ;  /* 0x000000000700720c */ /* 0x000fda0004f06670 */
[----:B------:R-:W-:Y:S05]  /*1b9a0*/  @P0 BRA `(.L_x_8790) ;  /* 0x00000000000c0947 */ /* 0x000fea0003800000 */
[----:B0-----:R-:W0:Y:S02]  /*1b9b0*/  LDC.64 R2, c[0x0][0xc58] ;  /* 0x00031600ff027b82 */ /* 0x001e240000000a00 */
[----:B0-----:R-:W-:-:S06]  /*1b9c0*/  IMAD.WIDE R2, R7, 0x4, R2 ;  /* 0x0000000407027825 */ /* 0x001fcc00078e0202 */
[----:B------:R1:W5:Y:S02]  /*1b9d0*/  LDG.E R2, desc[UR60][R2.64] ;  /* 0x0000003c02027981 */ /* 0x000364000c1e1900 */
.L_x_8790:
[----:B------:R-:W-:Y:S05]  /*1b9e0*/  BSYNC B0 ;  /* 0x0000000000007941 */ /* 0x000fea0003800000 */
.L_x_8789:
[----:B------:R-:W-:-:S03]  /*1b9f0*/  UMOV UR4, 0xffffffff ;  /* 0xffffffff00047882 */ /* 0x000fc60000000000 */
[----:B------:R-:W-:Y:S05]  /*1ba00*/  BRA.DIV UR4, `(.L_x_8791) ;  /* 0x0000001e04787947 */ /* 0x000fea000b800000 */
[----:B-----5:R-:W2:Y:S01]  /*1ba10*/  SHFL.UP PT, R14, R2, 0x1, RZ ;  /* 0x04200000020e7989 */ /* 0x020ea200000e00ff */
[C---:B------:R-:W-:Y:S02]  /*1ba20*/  ISETP.NE.AND P0, PT, R28.reuse, RZ, PT ;  /* 0x000000ff1c00720c */ /* 0x040fe40003f05270 */
[----:B------:R-:W-:Y:S02]  /*1ba30*/  ISETP.GE.U32.AND P1, PT, R28, 0x2, PT ;  /* 0x000000021c00780c */ /* 0x000fe40003f26070 */
[----:B--2---:R-:W-:Y:S02]  /*1ba40*/  SEL R13, R14, RZ, P0 ;  /* 0x000000ff0e0d7207 */ /* 0x004fe40000000000 */
[----:B------:R-:W-:-:S03]  /*1ba50*/  ISETP.GE.U32.AND P0, PT, R28, 0x4, PT ;  /* 0x000000041c00780c */ /* 0x000fc60003f06070 */
[----:B------:R-:W-:-:S05]  /*1ba60*/  IMAD.IADD R13, R2, 0x1, R13 ;  /* 0x00000001020d7824 */ /* 0x000fca00078e020d */
[----:B------:R-:W2:Y:S02]  /*1ba70*/  SHFL.UP PT, R14, R13, 0x2, RZ ;  /* 0x044000000d0e7989 */ /* 0x000ea400000e00ff */
[----:B--2---:R-:W-:Y:S02]  /*1ba80*/  SEL R14, R14, RZ, P1 ;  /* 0x000000ff0e0e7207 */ /* 0x004fe40000800000 */
[----:B------:R-:W-:-:S03]  /*1ba90*/  ISETP.GE.U32.AND P1, PT, R28, 0x8, PT ;  /* 0x000000081c00780c */ /* 0x000fc60003f26070 */
[----:B01----:R-:W-:-:S05]  /*1baa0*/  IMAD.IADD R3, R13, 0x1, R14 ;  /* 0x000000010d037824 */ /* 0x003fca00078e020e */
        /* <DEDUP_REMOVED lines=11> */
.L_x_8886:
[----:B------:R-:W-:Y:S02]  /*1bb60*/  ULDC UR4, c[0x0][0xc10] ;  /* 0x0003040000047ab9 */ /* 0x000fe40000000800 */
[----:B------:R-:W-:-:S04]  /*1bb70*/  IMAD.U32 R16, RZ, RZ, UR4 ;  /* 0x00000004ff107e24 */ /* 0x000fc8000f8e00ff */
[----:B-1----:R-:W-:-:S04]  /*1bb80*/  IMAD R14, R14, R16, RZ ;  /* 0x000000100e0e7224 */ /* 0x002fc800078e02ff */
[----:B------:R-:W-:-:S05]  /*1bb90*/  IMAD.IADD R5, R14, 0x1, R5 ;  /* 0x000000010e057824 */ /* 0x000fca00078e0205 */
[----:B------:R-:W-:-:S13]  /*1bba0*/  ISETP.GT.AND P0, PT, R5, R4, PT ;  /* 0x000000040500720c */ /* 0x000fda0003f04270 */
[----:B------:R-:W-:Y:S05]  /*1bbb0*/  @!P0 BRA `(.L_x_8792) ;  /* 0xfffffffc00588947 */ /* 0x000fea000383ffff */
.L_x_8787:
        /* <DEDUP_REMOVED lines=8> */
.L_x_8890:
[----:B------:R-:W-:Y:S01]  /*1bc40*/  ISETP.NE.AND P0, PT, R6, RZ, PT ;  /* 0x000000ff0600720c */ /* 0x000fe20003f05270 */
[----:B------:R-:W-:-:S12]  /*1bc50*/  IMAD.MOV.U32 R14, RZ, RZ, RZ ;  /* 0x000000ffff0e7224 */ /* 0x000fd800078e00ff */
[----:B------:R-:W-:Y:S05]  /*1bc60*/  @!P0 BRA `(.L_x_8794) ;  /* 0x0000000000108947 */ /* 0x000fea0003800000 */
[----:B------:R-:W-:Y:S01]  /*1bc70*/  UMOV UR4, 0xffffffff ;  /* 0xffffffff00047882 */ /* 0x000fe20000000000 */
[----:B------:R-:W-:Y:S02]  /*1bc80*/  VIADD R12, R5, 0xffffffff ;  /* 0xffffffff050c7836 */ /* 0x000fe40000000000 */
[----:B------:R-:W-:Y:S05]  /*1bc90*/  BRA.DIV UR4, `(.L_x_8795) ;  /* 0x0000001e04ec7947 */ /* 0x000fea000b800000 */
[----:B------:R3:W4:Y:S02]  /*1bca0*/  SHFL.IDX PT, R14, R3, R12, 0x1f ;  /* 0x00001f0c030e7589 */ /* 0x00072400000e0000 */
.L_x_8794:
[-C--:B--2---:R-:W-:Y:S01]  /*1bcb0*/  IABS R6, R17.reuse ;  /* 0x0000001100067213 */ /* 0x084fe20000000000 */
[----:B----4-:R-:W-:Y:S01]  /*1bcc0*/  IMAD R16, R14, R16, R7 ;  /* 0x000000100e107224 */ /* 0x010fe200078e0207 */
[----:B------:R-:W-:Y:S01]  /*1bcd0*/  IABS R9, R17 ;  /* 0x0000001100097213 */ /* 0x000fe20000000000 */
[----:B-1----:R-:W-:Y:S01]  /*1bce0*/  IMAD.MOV.U32 R2, RZ, RZ, RZ ;  /* 0x000000ffff027224 */ /* 0x002fe200078e00ff */
[----:B------:R-:W1:Y:S01]  /*1bcf0*/  I2F.RP R8, R6 ;  /* 0x0000000600087306 */ /* 0x000e620000209400 */
[----:B------:R-:W-:-:S07]  /*1bd00*/  IMAD.IADD R19, R5, 0x1, R19 ;  /* 0x0000000105137824 */ /* 0x000fce00078e0213 */
[----:B-1----:R-:W0:Y:S02]  /*1bd10*/  MUFU.RCP R8, R8 ;  /* 0x0000000800087308 */ /* 0x002e240000001000 */
[----:B0--3--:R-:W-:-:S06]  /*1bd20*/  VIADD R3, R8, 0xffffffe ;  /* 0x0ffffffe08037836 */ /* 0x009fcc0000000000 */
[----:B------:R-:W0:Y:S02]  /*1bd30*/  F2I.FTZ.U32.TRUNC.NTZ R3, R3 ;  /* 0x0000000300037305 */ /* 0x000e24000021f000 */
[----:B0-----:R-:W-:-:S04]  /*1bd40*/  IMAD.MOV R7, RZ, RZ, -R3 ;  /* 0x000000ffff077224 */ /* 0x001fc800078e0a03 */
[----:B------:R-:W-:-:S04]  /*1bd50*/  IMAD R7, R7, R6, RZ ;  /* 0x0000000607077224 */ /* 0x000fc800078e02ff */
[----:B------:R-:W-:-:S04]  /*1bd60*/  IMAD.HI.U32 R7, R3, R7, R2 ;  /* 0x0000000703077227 */ /* 0x000fc800078e0002 */
[----:B------:R-:W-:Y:S02]  /*1bd70*/  IMAD.IADD R2, R4, 0x1, -R16 ;  /* 0x0000000104027824 */ /* 0x000fe400078e0a10 */
[----:B------:R-:W-:-:S03]  /*1bd80*/  IMAD.MOV R3, RZ, RZ, -R9 ;  /* 0x000000ffff037224 */ /* 0x000fc600078e0a09 */
        /* <DEDUP_REMOVED lines=17> */
.L_x_8788:
[----:B------:R-:W-:Y:S01]  /*1bea0*/  UMOV UR4, URZ ;  /* 0x0000003f00047c82 */ /* 0x000fe20008000000 */
[----:B------:R-:W-:Y:S01]  /*1beb0*/  UMOV UR5, URZ ;  /* 0x0000003f00057c82 */ /* 0x000fe20008000000 */
[----:B------:R-:W-:Y:S01]  /*1bec0*/  ULDC UR6, c[0x0][0xc14] ;  /* 0x0003050000067ab9 */ /* 0x000fe20000000800 */
[----:B------:R-:W-:Y:S01]  /*1bed0*/  IMAD.MOV.U32 R16, RZ, RZ, R4 ;  /* 0x000000ffff107224 */ /* 0x000fe200078e0004 */
[----:B------:R-:W-:Y:S01]  /*1bee0*/  MOV R17, UR4 ;  /* 0x0000000400117c02 */ /* 0x000fe20008000f00 */
[----:B------:R-:W-:Y:S02]  /*1bef0*/  IMAD.U32 R18, RZ, RZ, UR5 ;  /* 0x00000005ff127e24 */ /* 0x000fe4000f8e00ff */
[----:B------:R-:W-:-:S07]  /*1bf00*/  IMAD.U32 R19, RZ, RZ, UR6 ;  /* 0x00000006ff137e24 */ /* 0x000fce000f8e00ff */
.L_x_8796:
[----:B------:R-:W-:Y:S01]  /*1bf10*/  ISETP.NE.AND P0, PT, R28, RZ, PT ;  /* 0x000000ff1c00720c */ /* 0x000fe20003f05270 */
[----:B------:R-:W-:Y:S05]  /*1bf20*/  WARPSYNC.ALL ;  /* 0x0000000000007948 */ /* 0x000fea0003800000 */
[----:B------:R-:W-:Y:S07]  /*1bf30*/  BAR.SYNC.DEFER_BLOCKING 0x4, 0x1a0 ;  /* 0x0106800000007b1d */ /* 0x000fee0000010000 */
[----:B------:R-:W-:Y:S01]  /*1bf40*/  @!P0 MOV R2, 0x400 ;  /* 0x0000040000028802 */ /* 0x000fe20000000f00 */
[----:B0-----:R-:W0:Y:S03]  /*1bf50*/  @!P0 S2R R3, SR_CgaCtaId ;  /* 0x0000000000038919 */ /* 0x001e260000008800 */
[----:B0-----:R-:W-:-:S05]  /*1bf60*/  @!P0 LEA R2, R3, R2, 0x18 ;  /* 0x0000000203028211 */ /* 0x001fca00078ec0ff */
[----:B------:R1:W-:Y:S01]  /*1bf70*/  @!P0 STS.128 [R2+0x31cd0], R16 ;  /* 0x031cd01002008388 */ /* 0x0003e20000000c00 */
[----:B------:R-:W-:Y:S06]  /*1bf80*/  BAR.ARV 0x5, 0x1a0 ;  /* 0x0146800000007b1d */ /* 0x000fec0000002000 */
[----:B------:R-:W-:-:S13]  /*1bf90*/  ISETP.GE.AND P0, PT, R19, R0, PT ;  /* 0x000000001300720c */ /* 0x000fda0003f06270 */
[----:B------:R-:W-:Y:S05]  /*1bfa0*/  @!P0 BRA `(.L_x_8797) ;  /* 0xffffffb8000c8947 */ /* 0x000fea000383ffff */
.L_x_8709:
[----:B0-----:R-:W2:Y:S01]  /*1bfb0*/  LDL.LU R0, [R1+0x10] ;  /* 0x0000100001007983 */ /* 0x001ea20000300800 */
[----:B------:R-:W-:Y:S01]  /*1bfc0*/  BSSY B0, `(.L_x_8798) ;  /* 0x000000b000007945 */ /* 0x000fe20003800000 */
[----:B------:R-:W0:Y:S01]  /*1bfd0*/  S2R R5, SR_CgaCtaId ;  /* 0x0000000000057919 */ /* 0x000e220000008800 */
[----:B--2---:R-:W-:-:S05]  /*1bfe0*/  VIADD R0, R0, 0x1 ;  /* 0x0000000100007836 */ /* 0x004fca0000000000 */
[----:B-1----:R-:W-:-:S04]  /*1bff0*/  LEA.HI R2, R0, R0, RZ, 0x1 ;  /* 0x0000000000027211 */ /* 0x002fc800078f08ff */
[----:B------:R-:W-:Y:S02]  /*1c000*/  LOP3.LUT R3, R2, 0xfffffffe, RZ, 0xc0, !PT ;  /* 0xfffffffe02037812 */ /* 0x000fe400078ec0ff */
[----:B------:R-:W-:-:S03]  /*1c010*/  MOV R2, 0x400 ;  /* 0x0000040000027802 */ /* 0x000fc60000000f00 */
[----:B------:R-:W-:Y:S01]  /*1c020*/  IMAD.IADD R0, R0, 0x1, -R3 ;  /* 0x0000000100007824 */ /* 0x000fe200078e0a03 */
[----:B0-----:R-:W-:-:S04]  /*1c030*/  LEA R9, R5, R2, 0x18 ;  /* 0x0000000205097211 */ /* 0x001fc800078ec0ff */
[----:B------:R-:W-:-:S04]  /*1c040*/  SHF.L.U32 R0, R0, 0x1f, RZ ;  /* 0x0000001f00007819 */ /* 0x000fc800000006ff */
[----:B------:R-:W0:Y:S02]  /*1c050*/  SYNCS.PHASECHK.TRANS64.TRYWAIT P0, [R9+URZ+0x31c20], R0 ;  /* 0x031c2000090075a7 */ /* 0x000e24000800017f */
[----:B0-----:R-:W-:Y:S05]  /*1c060*/  @!P0 BRA `(.L_x_8799) ;  /* 0x0000001c001c8947 */ /* 0x001fea0003800000 */
.L_x_8893:
[----:B------:R-:W-:Y:S05]  /*1c070*/  BSYNC B0 ;  /* 0x0000000000007941 */ /* 0x000fea0003800000 */
.L_x_8798:
[----:B------:R-:W-:-:S03]  /*1c080*/  UMOV UR4, 0xffffffff ;  /* 0xffffffff00047882 */ /* 0x000fc60000000000 */
[----:B------:R-:W-:Y:S05]  /*1c090*/  BRA.DIV UR4, `(.L_x_8800) ;  /* 0x0000001e04247947 */ /* 0x000fea000b800000 */
[----:B0-----:R-:W0:Y:S02]  /*1c0a0*/  S2R R0, SR_TID.X ;  /* 0x0000000000007919 */ /* 0x001e240000002100 */
[----:B0-----:R-:W-:-:S04]  /*1c0b0*/  SHF.R.U32.HI R0, RZ, 0x5, R0 ;  /* 0x00000005ff007819 */ /* 0x001fc80000011600 */
[----:B------:R-:W-:-:S05]  /*1c0c0*/  LOP3.LUT R0, R0, 0x3, RZ, 0xc0, !PT ;  /* 0x0000000300007812 */ /* 0x000fca00078ec0ff */
[----:B------:R0:W1:Y:S02]  /*1c0d0*/  SHFL.IDX PT, R14, R0, RZ, 0x1f ;  /* 0x00001fff000e7589 */ /* 0x00006400000e0000 */
.L_x_8896:
[----:B-1----:R-:W-:-:S13]  /*1c0e0*/  ISETP.NE.AND P0, PT, R14, RZ, PT ;  /* 0x000000ff0e00720c */ /* 0x002fda0003f05270 */
[----:B------:R-:W-:Y:S05]  /*1c0f0*/  @P0 BRA `(.L_x_8562) ;  /* 0x0000000000900947 */ /* 0x000fea0003800000 */
[----:B------:R-:W-:-:S03]  /*1c100*/  UMOV UR4, 0xffffffff ;  /* 0xffffffff00047882 */ /* 0x000fc60000000000 */
[----:B------:R-:W-:Y:S05]  /*1c110*/  BRA.DIV UR4, `(.L_x_8801) ;  /* 0x0000001e04387947 */ /* 0x000fea000b800000 */
[----:B------:R-:W-:-:S13]  /*1c120*/  ELECT P6, URZ, PT ;  /* 0x00000000003f782f */ /* 0x000fda00038c0000 */
.L_x_8899:
[----:B------:R-:W-:Y:S05]  /*1c130*/  @!P6 BRA `(.L_x_8562) ;  /* 0x000000000080e947 */ /* 0x000fea0003800000 */
[----:B0-----:R-:W2:Y:S02]  /*1c140*/  LDL R0, [R1+0xa8] ;  /* 0x0000a80001007983 */ /* 0x001ea40000100800 */
[----:B--2---:R-:W-:-:S13]  /*1c150*/  R2UR UR4, R0 ;  /* 0x00000000000472ca */ /* 0x004fda00000e0000 */
[----:B------:R-:W-:-:S06]  /*1c160*/  ULOP3.LUT UR4, UR4, 0x2, URZ, 0xfc, !UPT ;  /* 0x0000000204047892 */ /* 0x000fcc000f8efc3f */
[----:B------:R-:W-:-:S05]  /*1c170*/  IMAD.U32 R0, RZ, RZ, UR4 ;  /* 0x00000004ff007e24 */ /* 0x000fca000f8e00ff */
[----:B------:R-:W-:-:S13]  /*1c180*/  ISETP.NE.AND P2, PT, R0, 0x3, PT ;  /* 0x000000030000780c */ /* 0x000fda0003f45270 */
[----:B------:R-:W-:Y:S05]  /*1c190*/  @!P2 BRA `(.L_x_8802) ;  /* 0x000000000004a947 */ /* 0x000fea0003800000 */
[----:B------:R-:W-:Y:S01]  /*1c1a0*/  BPT.TRAP 0x1 ;  /* 0x000000040000795c */ /* 0x000fe20000300000 */
.L_x_8802:
[----:B------:R-:W-:Y:S01]  /*1c1b0*/  VIADD R3, R9, 0x31c40 ;  /* 0x00031c4009037836 */ /* 0x000fe20000000000 */
[----:B------:R-:W-:Y:S02]  /*1c1c0*/  SHF.L.U32 R2, R24, 0x1f, RZ ;  /* 0x0000001f18027819 */ /* 0x000fe400000006ff */
[C---:B------:R-:W-:Y:S01]  /*1c1d0*/  IADD3 R0, R22.reuse, 0x1, RZ ;  /* 0x0000000116007810 */ /* 0x040fe20007ffe0ff */
[----:B------:R-:W-:-:S03]  /*1c1e0*/  IMAD R7, R22, 0x8, R3 ;  /* 0x0000000816077824 */ /* 0x000fc600078e0203 */
        /* <DEDUP_REMOVED lines=8> */
.L_x_8900:
[----:B------:R-:W1:Y:S02]  /*1c270*/  SYNCS.PHASECHK.TRANS64.TRYWAIT P0, [R3+URZ], R0 ;  /* 0x00000000030075a7 */ /* 0x000e64000800017f */
[----:B-1----:R-:W-:Y:S05]  /*1c280*/  @!P0 BRA `(.L_x_8804) ;  /* 0x0000001c00108947 */ /* 0x002fea0003800000 */
.L_x_8901:
[----:B------:R-:W-:Y:S05]  /*1c290*/  @!P2 BRA `(.L_x_8805) ;  /* 0x000000000004a947 */ /* 0x000fea0003800000 */
[----:B------:R-:W-:Y:S01]  /*1c2a0*/  BPT.TRAP 0x1 ;  /* 0x000000040000795c */ /* 0x000fe20000300000 */
.L_x_8805:
[----:B-1----:R-:W-:-:S04]  /*1c2b0*/  VIADD R3, R9, 0x31c60 ;  /* 0x00031c6009037836 */ /* 0x002fc80000000000 */
[----:B------:R-:W-:-:S04]  /*1c2c0*/  IMAD R5, R22, 0x8, R3 ;  /* 0x0000000816057824 */ /* 0x000fc800078e0203 */
[----:B------:R-:W1:Y:S02]  /*1c2d0*/  SYNCS.PHASECHK.TRANS64.TRYWAIT P0, [R5+URZ], R2 ;  /* 0x00000002050075a7 */ /* 0x000e64000800017f */
[----:B-1----:R-:W-:Y:S05]  /*1c2e0*/  @!P0 BRA `(.L_x_8806) ;  /* 0x0000001c000c8947 */ /* 0x002fea0003800000 */
.L_x_8902:
[----:B------:R-:W-:-:S07]  /*1c2f0*/  IMAD R3, R4, 0x8, R3 ;  /* 0x0000000804037824 */ /* 0x000fce00078e0203 */
.L_x_8807:
[----:B--2---:R2:W3:Y:S02]  /*1c300*/  SYNCS.PHASECHK.TRANS64.TRYWAIT P0, [R3+URZ], R0 ;  /* 0x00000000030075a7 */ /* 0x0044e4000800017f */
[----:B---3--:R-:W-:Y:S05]  /*1c310*/  @!P0 NANOSLEEP.SYNCS 0x989680 ;  /* 0x009896800000895d */ /* 0x008fea0003900000 */
[----:B------:R-:W3:Y:S02]  /*1c320*/  @!P0 SYNCS.PHASECHK.TRANS64 P0, [R3+URZ], R0 ;  /* 0x00000000030085a7 */ /* 0x000ee4000800007f */
[----:B---3--:R-:W-:Y:S05]  /*1c330*/  @!P0 BRA `(.L_x_8807) ;  /* 0xfffffffc00f08947 */ /* 0x008fea000383ffff */
.L_x_8562:
[----:B------:R-:W-:Y:S05]  /*1c340*/  BSYNC B7 ;  /* 0x0000000000077941 */ /* 0x000fea0003800000 */
.L_x_8559:
[----:B------:R-:W-:Y:S05]  /*1c350*/  EXIT ;  /* 0x000000000000794d */ /* 0x000fea0003800000 */
.L_x_8578:
[----:B0-----:R0:W1:Y:S02]  /*1c360*/  SYNCS.PHASECHK.TRANS64.TRYWAIT P5, [R20+URZ+0x31c90], R89 ;  /* 0x031c9059140075a7 */ /* 0x00106400080a017f */
[----:B-1----:R-:W-:Y:S05]  /*1c370*/  @!P5 NANOSLEEP.SYNCS 0x989680 ;  /* 0x009896800000d95d */ /* 0x002fea0003900000 */
[----:B------:R-:W1:Y:S02]  /*1c380*/  @!P5 SYNCS.PHASECHK.TRANS64 P5, [R20+URZ+0x31c90], R89 ;  /* 0x031c90591400d5a7 */ /* 0x000e6400080a007f */
[----:B-1----:R-:W-:Y:S05]  /*1c390*/  @!P5 BRA `(.L_x_8578) ;  /* 0xfffffffc00f0d947 */ /* 0x002fea000383ffff */
[----:B------:R-:W-:Y:S05]  /*1c3a0*/  BRA `(.L_x_8808) ;  /* 0xfffffe6c00747947 */ /* 0x000fea000383ffff */
.L_x_8606:
[----:B0-----:R0:W1:Y:S02]  /*1c3b0*/  SYNCS.PHASECHK.TRANS64.TRYWAIT P5, [R20+URZ+0x31c90], R89 ;  /* 0x031c9059140075a7 */ /* 0x00106400080a017f */
[----:B-1----:R-:W-:Y:S05]  /*1c3c0*/  @!P5 NANOSLEEP.SYNCS 0x989680 ;  /* 0x009896800000d95d */ /* 0x002fea0003900000 */
[----:B------:R-:W1:Y:S02]  /*1c3d0*/  @!P5 SYNCS.PHASECHK.TRANS64 P5, [R20+URZ+0x31c90], R89 ;  /* 0x031c90591400d5a7 */ /* 0x000e6400080a007f */
[----:B-1----:R-:W-:Y:S05]  /*1c3e0*/  @!P5 BRA `(.L_x_8606) ;  /* 0xfffffffc00f0d947 */ /* 0x002fea000383ffff */
[----:B------:R-:W-:Y:S05]  /*1c3f0*/  BRA `(.L_x_8809) ;  /* 0xfffffe8400e87947 */ /* 0x000fea000383ffff */
.L_x_8619:
[----:B0-----:R0:W1:Y:S02]  /*1c400*/  SYNCS.PHASECHK.TRANS64.TRYWAIT P4, [R20+URZ+0x31c90], R89 ;  /* 0x031c9059140075a7 */ /* 0x001064000808017f */
[----:B-1----:R-:W-:Y:S05]  /*1c410*/  @!P4 NANOSLEEP.SYNCS 0x989680 ;  /* 0x009896800000c95d */ /* 0x002fea0003900000 */
[----:B------:R-:W1:Y:S02]  /*1c420*/  @!P4 SYNCS.PHASECHK.TRANS64 P4, [R20+URZ+0x31c90], R89 ;  /* 0x031c90591400c5a7 */ /* 0x000e64000808007f */
[----:B-1----:R-:W-:Y:S05]  /*1c430*/  @!P4 BRA `(.L_x_8619) ;  /* 0xfffffffc00f0c947 */ /* 0x002fea000383ffff */
[----:B------:R-:W-:Y:S05]  /*1c440*/  BRA `(.L_x_8810) ;  /* 0xfffffea000687947 */ /* 0x000fea000383ffff */
.L_x_8623:
[----:B--2---:R2:W3:Y:S02]  /*1c450*/  SYNCS.PHASECHK.TRANS64.TRYWAIT P3, [R20+URZ+0x31cb0], R89 ;  /* 0x031cb059140075a7 */ /* 0x0044e4000806017f */
[----:B---3--:R-:W-:Y:S05]  /*1c460*/  @!P3 NANOSLEEP.SYNCS 0x989680 ;  /* 0x009896800000b95d */ /* 0x008fea0003900000 */
[----:B------:R-:W3:Y:S02]  /*1c470*/  @!P3 SYNCS.PHASECHK.TRANS64 P3, [R20+URZ+0x31cb0], R89 ;  /* 0x031cb0591400b5a7 */ /* 0x000ee4000806007f */
[----:B---3--:R-:W-:Y:S05]  /*1c480*/  @!P3 BRA `(.L_x_8623) ;  /* 0xfffffffc00f0b947 */ /* 0x008fea000383ffff */
[----:B------:R-:W-:Y:S05]  /*1c490*/  BRA `(.L_x_8811) ;  /* 0xfffffea400007947 */ /* 0x000fea000383ffff */
.L_x_8629:
[----:B------:R-:W0:Y:S01]  /*1c4a0*/  S2R R4, SR_TID.X ;  /* 0x0000000000047919 */ /* 0x000e220000002100 */
[----:B------:R-:W-:Y:S01]  /*1c4b0*/  BSSY B0, `(.L_x_8812) ;  /* 0x000000c000007945 */ /* 0x000fe20003800000 */
[----:B------:R-:W-:Y:S01]  /*1c4c0*/  IMAD.MOV.U32 R12, RZ, RZ, RZ ;  /* 0x000000ffff0c7224 */ /* 0x000fe200078e00ff */
[----:B------:R-:W-:Y:S01]  /*1c4d0*/  MOV R11, 0x1f ;  /* 0x0000001f000b7802 */ /* 0x000fe20000000f00 */
[----:B------:R-:W-:Y:S02]  /*1c4e0*/  IMAD.MOV.U32 R15, RZ, RZ, -0x1 ;  /* 0xffffffffff0f7424 */ /* 0x000fe400078e00ff */
[----:B0-----:R-:W-:-:S05]  /*1c4f0*/  VIADD R5, R4, 0xffffff80 ;  /* 0xffffff8004057836 */ /* 0x001fca0000000000 */
[----:B------:R-:W-:-:S04]  /*1c500*/  SHF.R.S32.HI R4, RZ, 0x1f, R5 ;  /* 0x0000001fff047819 */ /* 0x000fc80000011405 */
[----:B------:R-:W-:-:S04]  /*1c510*/  LEA.HI R4, R4, R5, RZ, 0x7 ;  /* 0x0000000504047211 */ /* 0x000fc800078f38ff */
[----:B------:R-:W-:-:S05]  /*1c520*/  SHF.R.S32.HI R4, RZ, 0x7, R4 ;  /* 0x00000007ff047819 */ /* 0x000fca0000011404 */
[----:B------:R-:W-:-:S07]  /*1c530*/  IMAD.MOV.U32 R13, RZ, RZ, R4 ;  /* 0x000000ffff0d7224 */ /* 0x000fce00078e0004 */
[----:B-----5:R-:W-:Y:S05]  /*1c540*/  WARPSYNC.COLLECTIVE R15, `(.L_x_8813) ;  /* 0x000000000f087348 */ /* 0x020fea0003c00000 */
[----:B------:R0:W1:Y:S02]  /*1c550*/  SHFL.IDX P6, R14, R13, R12, R11 ;  /* 0x0000000c0d0e7389 */ /* 0x00006400000c000b */
[----:B01---5:R-:W-:Y:S01]  /*1c560*/  ENDCOLLECTIVE ;  /* 0x000000000000791b */ /* 0x023fe20003800000 */
.L_x_8813:
[----:B------:R-:W-:Y:S05]  /*1c570*/  BSYNC B0 ;  /* 0x0000000000007941 */ /* 0x000fea0003800000 */
.L_x_8812:
[----:B------:R0:W-:Y:S01]  /*1c580*/  STL [R1+0x50], R14 ;  /* 0x0000500e01007387 */ /* 0x0001e20000100800 */
[----:B------:R-:W-:Y:S05]  /*1c590*/  BRA `(.L_x_8814) ;  /* 0xfffffea8005c7947 */ /* 0x000fea000383ffff */
.L_x_8642:
[----:B------:R-:W-:Y:S01]  /*1c5a0*/  BSSY B1, `(.L_x_8815) ;  /* 0x0000008000017945 */ /* 0x000fe20003800000 */
[----:B------:R-:W-:Y:S02]  /*1c5b0*/  IMAD.MOV.U32 R13, RZ, RZ, R50 ;  /* 0x000000ffff0d7224 */ /* 0x000fe400078e0032 */
[----:B------:R-:W-:Y:S02]  /*1c5c0*/  IMAD.MOV.U32 R12, RZ, RZ, RZ ;  /* 0x000000ffff0c7224 */ /* 0x000fe400078e00ff */
[----:B------:R-:W-:Y:S02]  /*1c5d0*/  IMAD.MOV.U32 R11, RZ, RZ, 0x1e1f ;  /* 0x00001e1fff0b7424 */ /* 0x000fe400078e00ff */
[----:B------:R-:W-:-:S07]  /*1c5e0*/  IMAD.MOV.U32 R15, RZ, RZ, -0x1 ;  /* 0xffffffffff0f7424 */ /* 0x000fce00078e00ff */
[----:B0-----:R-:W-:Y:S05]  /*1c5f0*/  WARPSYNC.COLLECTIVE R15, `(.L_x_8816) ;  /* 0x000000000f087348 */ /* 0x001fea0003c00000 */
[----:B0-----:R0:W1:Y:S02]  /*1c600*/  SHFL.IDX P6, R14, R13, R12, R11 ;  /* 0x0000000c0d0e7389 */ /* 0x00106400000c000b */
[----:B01----:R-:W-:Y:S01]  /*1c610*/  ENDCOLLECTIVE ;  /* 0x000000000000791b */ /* 0x003fe20003800000 */
.L_x_8816:
[----:B------:R-:W-:Y:S05]  /*1c620*/  BSYNC B1 ;  /* 0x0000000000017941 */ /* 0x000fea0003800000 */
.L_x_8815:
[----:B------:R-:W-:Y:S05]  /*1c630*/  BRA `(.L_x_8817) ;  /* 0xfffffeb000f47947 */ /* 0x000fea000383ffff */
.L_x_8643:
[----:B------:R-:W-:Y:S01]  /*1c640*/  BSSY B1, `(.L_x_8818) ;  /* 0x0000008000017945 */ /* 0x000fe20003800000 */
[----:B------:R-:W-:Y:S01]  /*1c650*/  IMAD.MOV.U32 R13, RZ, RZ, R48 ;  /* 0x000000ffff0d7224 */ /* 0x000fe200078e0030 */
[----:B------:R-:W-:Y:S01]  /*1c660*/  MOV R11, 0x1e1f ;  /* 0x00001e1f000b7802 */ /* 0x000fe20000000f00 */
[----:B------:R-:W-:Y:S02]  /*1c670*/  IMAD.MOV.U32 R12, RZ, RZ, RZ ;  /* 0x000000ffff0c7224 */ /* 0x000fe400078e00ff */
[----:B------:R-:W-:-:S07]  /*1c680*/  IMAD.MOV.U32 R15, RZ, RZ, -0x1 ;  /* 0xffffffffff0f7424 */ /* 0x000fce00078e00ff */
[----:B0-----:R-:W-:Y:S05]  /*1c690*/  WARPSYNC.COLLECTIVE R15, `(.L_x_8819) ;  /* 0x000000000f087348 */ /* 0x001fea0003c00000 */
[----:B0-----:R0:W1:Y:S02]  /*1c6a0*/  SHFL.IDX P6, R14, R13, R12, R11 ;  /* 0x0000000c0d0e7389 */ /* 0x00106400000c000b */
[----:B01----:R-:W-:Y:S01]  /*1c6b0*/  ENDCOLLECTIVE ;  /* 0x000000000000791b */ /* 0x003fe20003800000 */
.L_x_8819:
[----:B------:R-:W-:Y:S05]  /*1c6c0*/  BSYNC B1 ;  /* 0x0000000000017941 */ /* 0x000fea0003800000 */
.L_x_8818:
[----:B------:R-:W-:Y:S05]  /*1c6d0*/  BRA `(.L_x_8820) ;  /* 0xfffffeb000d87947 */ /* 0x000fea000383ffff */
.L_x_8644:
        /* <DEDUP_REMOVED lines=8> */
.L_x_8822:
[----:B------:R-:W-:Y:S05]  /*1c760*/  BSYNC B1 ;  /* 0x0000000000017941 */ /* 0x000fea0003800000 */
.L_x_8821:
[----:B------:R-:W-:Y:S05]  /*1c770*/  BRA `(.L_x_8823) ;  /* 0xfffffeb000bc7947 */ /* 0x000fea000383ffff */
.L_x_8645:
        /* <DEDUP_REMOVED lines=8> */
.L_x_8825:
[----:B------:R-:W-:Y:S05]  /*1c800*/  BSYNC B1 ;  /* 0x0000000000017941 */ /* 0x000fea0003800000 */
.L_x_8824:
[----:B------:R-:W-:Y:S05]  /*1c810*/  BRA `(.L_x_8826) ;  /* 0xfffffeb000a07947 */ /* 0x000fea000383ffff */
.L_x_8647:
[----:B0-----:R0:W1:Y:S02]  /*1c820*/  SYNCS.PHASECHK.TRANS64.TRYWAIT P1, [R18+URZ+0x31c00], R3 ;  /* 0x031c0003120075a7 */ /* 0x001064000802017f */
[----:B-1----:R-:W-:Y:S05]  /*1c830*/  @!P1 NANOSLEEP.SYNCS 0x989680 ;  /* 0x009896800000995d */ /* 0x002fea0003900000 */
[----:B------:R-:W1:Y:S02]  /*1c840*/  @!P1 SYNCS.PHASECHK.TRANS64 P1, [R18+URZ+0x31c00], R3 ;  /* 0x031c0003120095a7 */ /* 0x000e64000802007f */
[----:B-1----:R-:W-:Y:S05]  /*1c850*/  @!P1 BRA `(.L_x_8647) ;  /* 0xfffffffc00f09947 */ /* 0x002fea000383ffff */
[----:B------:R-:W-:Y:S05]  /*1c860*/  BRA `(.L_x_8827) ;  /* 0xfffffeb4000c7947 */ /* 0x000fea000383ffff */
.L_x_8661:
        /* <DEDUP_REMOVED lines=8> */
.L_x_8829:
[----:B------:R-:W-:Y:S05]  /*1c8f0*/  BSYNC B1 ;  /* 0x0000000000017941 */ /* 0x000fea0003800000 */
.L_x_8828:
[----:B------:R-:W-:Y:S05]  /*1c900*/  BRA `(.L_x_8830) ;  /* 0xfffffec800447947 */ /* 0x000fea000383ffff */
.L_x_8662:
        /* <DEDUP_REMOVED lines=8> */
.L_x_8832:
[----:B------:R-:W-:Y:S05]  /*1c990*/  BSYNC B1 ;  /* 0x0000000000017941 */ /* 0x000fea0003800000 */
.L_x_8831:
[----:B------:R-:W-:Y:S05]  /*1c9a0*/  BRA `(.L_x_8833) ;  /* 0xfffffec800287947 */ /* 0x000fea000383ffff */
.L_x_8663:
        /* <DEDUP_REMOVED lines=8> */
.L_x_8835:
[----:B------:R-:W-:Y:S05]  /*1ca30*/  BSYNC B1 ;  /* 0x0000000000017941 */ /* 0x000fea0003800000 */
.L_x_8834:
[----:B------:R-:W-:Y:S05]  /*1ca40*/  BRA `(.L_x_8836) ;  /* 0xfffffec8000c7947 */ /* 0x000fea000383ffff */
.L_x_8664:
        /* <DEDUP_REMOVED lines=8> */
.L_x_8838:
[----:B------:R-:W-:Y:S05]  /*1cad0*/  BSYNC B1 ;  /* 0x0000000000017941 */ /* 0x000fea0003800000 */
.L_x_8837:
[----:B------:R-:W-:Y:S05]  /*1cae0*/  BRA `(.L_x_8839) ;  /* 0xfffffec400f07947 */ /* 0x000fea000383ffff */
.L_x_8666:
[----:B-1----:R1:W2:Y:S02]  /*1caf0*/  SYNCS.PHASECHK.TRANS64.TRYWAIT P1, [R18+URZ+0x31c00], R3 ;  /* 0x031c0003120075a7 */ /* 0x0022a4000802017f */
[----:B--2---:R-:W-:Y:S05]  /*1cb00*/  @!P1 NANOSLEEP.SYNCS 0x989680 ;  /* 0x009896800000995d */ /* 0x004fea0003900000 */
[----:B------:R-:W2:Y:S02]  /*1cb10*/  @!P1 SYNCS.PHASECHK.TRANS64 P1, [R18+URZ+0x31c00], R3 ;  /* 0x031c0003120095a7 */ /* 0x000ea4000802007f */
[----:B--2---:R-:W-:Y:S05]  /*1cb20*/  @!P1 BRA `(.L_x_8666) ;  /* 0xfffffffc00f09947 */ /* 0x004fea000383ffff */
[----:B------:R-:W-:Y:S05]  /*1cb30*/  BRA `(.L_x_8840) ;  /* 0xfffffec8005c7947 */ /* 0x000fea000383ffff */
.L_x_8674:
[----:B-1----:R1:W3:Y:S02]  /*1cb40*/  SYNCS.PHASECHK.TRANS64.TRYWAIT P1, [R0+URZ+0x31c30], R5 ;  /* 0x031c3005000075a7 */ /* 0x0022e4000802017f */
[----:B---3--:R-:W-:Y:S05]  /*1cb50*/  @!P1 NANOSLEEP.SYNCS 0x989680 ;  /* 0x009896800000995d */ /* 0x008fea0003900000 */
[----:B------:R-:W3:Y:S02]  /*1cb60*/  @!P1 SYNCS.PHASECHK.TRANS64 P1, [R0+URZ+0x31c30], R5 ;  /* 0x031c3005000095a7 */ /* 0x000ee4000802007f */
[----:B---3--:R-:W-:Y:S05]  /*1cb70*/  @!P1 BRA `(.L_x_8674) ;  /* 0xfffffffc00f09947 */ /* 0x008fea000383ffff */
[----:B------:R-:W-:Y:S05]  /*1cb80*/  BRA `(.L_x_8673) ;  /* 0xfffffedc00a87947 */ /* 0x000fea000383ffff */
.L_x_8680:
[----:B-1----:R1:W2:Y:S02]  /*1cb90*/  SYNCS.PHASECHK.TRANS64.TRYWAIT P3, [R14+URZ+0x31c30], R15 ;  /* 0x031c300f0e0075a7 */ /* 0x0022a4000806017f */
[----:B--2---:R-:W-:Y:S05]  /*1cba0*/  @!P3 NANOSLEEP.SYNCS 0x989680 ;  /* 0x009896800000b95d */ /* 0x004fea0003900000 */
[----:B------:R-:W2:Y:S02]  /*1cbb0*/  @!P3 SYNCS.PHASECHK.TRANS64 P3, [R14+URZ+0x31c30], R15 ;  /* 0x031c300f0e00b5a7 */ /* 0x000ea4000806007f */
[----:B--2---:R-:W-:Y:S05]  /*1cbc0*/  @!P3 BRA `(.L_x_8680) ;  /* 0xfffffffc00f0b947 */ /* 0x004fea000383ffff */
[----:B------:R-:W-:Y:S05]  /*1cbd0*/  BRA `(.L_x_8679) ;  /* 0xffffff2800887947 */ /* 0x000fea000383ffff */
.L_x_8684:
[----:B-1----:R1:W2:Y:S02]  /*1cbe0*/  SYNCS.PHASECHK.TRANS64.TRYWAIT P2, [R15+URZ+0x31c50], R14 ;  /* 0x031c500e0f0075a7 */ /* 0x0022a4000804017f */
[----:B--2---:R-:W-:Y:S05]  /*1cbf0*/  @!P2 NANOSLEEP.SYNCS 0x989680 ;  /* 0x009896800000a95d */ /* 0x004fea0003900000 */
[----:B------:R-:W2:Y:S02]  /*1cc00*/  @!P2 SYNCS.PHASECHK.TRANS64 P2, [R15+URZ+0x31c50], R14 ;  /* 0x031c500e0f00a5a7 */ /* 0x000ea4000804007f */
[----:B--2---:R-:W-:Y:S05]  /*1cc10*/  @!P2 BRA `(.L_x_8684) ;  /* 0xfffffffc00f0a947 */ /* 0x004fea000383ffff */
[----:B------:R-:W-:Y:S05]  /*1cc20*/  BRA `(.L_x_8681) ;  /* 0xffffff4c00a47947 */ /* 0x000fea000383ffff */
.L_x_8689:
[----:B-1----:R1:W2:Y:S02]  /*1cc30*/  SYNCS.PHASECHK.TRANS64.TRYWAIT P0, [R9+URZ+0x31c50], R0 ;  /* 0x031c5000090075a7 */ /* 0x0022a4000800017f */
[----:B--2---:R-:W-:Y:S05]  /*1cc40*/  @!P0 NANOSLEEP.SYNCS 0x989680 ;  /* 0x009896800000895d */ /* 0x004fea0003900000 */
[----:B------:R-:W2:Y:S02]  /*1cc50*/  @!P0 SYNCS.PHASECHK.TRANS64 P0, [R9+URZ+0x31c50], R0 ;  /* 0x031c5000090085a7 */ /* 0x000ea4000800007f */
[----:B--2---:R-:W-:Y:S05]  /*1cc60*/  @!P0 BRA `(.L_x_8689) ;  /* 0xfffffffc00f08947 */ /* 0x004fea000383ffff */
[----:B------:R-:W-:Y:S05]  /*1cc70*/  BRA `(.L_x_8688) ;  /* 0xffffff7800f07947 */ /* 0x000fea000383ffff */
.L_x_8713:
        /* <DEDUP_REMOVED lines=8> */
[----:B-----5:R-:W-:Y:S05]  /*1cd00*/  WARPSYNC.COLLECTIVE R15, `(.L_x_8842) ;  /* 0x000000000f087348 */ /* 0x020fea0003c00000 */
[----:B------:R0:W1:Y:S02]  /*1cd10*/  SHFL.IDX P6, R14, R13, R12, R11 ;  /* 0x0000000c0d0e7389 */ /* 0x00006400000c000b */
[----:B01---5:R-:W-:Y:S01]  /*1cd20*/  ENDCOLLECTIVE ;  /* 0x000000000000791b */ /* 0x023fe20003800000 */
.L_x_8842:
[----:B------:R-:W-:Y:S05]  /*1cd30*/  BSYNC B1 ;  /* 0x0000000000017941 */ /* 0x000fea0003800000 */
.L_x_8841:
[----:B------:R-:W-:Y:S05]  /*1cd40*/  BRA `(.L_x_8843) ;  /* 0xffffffb0002c7947 */ /* 0x000fea000383ffff */
.L_x_8714:
[----:B------:R-:W-:Y:S01]  /*1cd50*/  BSSY B1, `(.L_x_8844) ;  /* 0x0000006000017945 */ /* 0x000fe20003800000 */
[----:B------:R-:W-:-:S07]  /*1cd60*/  IMAD.MOV.U32 R15, RZ, RZ, -0x1 ;  /* 0xffffffffff0f7424 */ /* 0x000fce00078e00ff */
[----:B-----5:R-:W-:Y:S05]  /*1cd70*/  WARPSYNC.COLLECTIVE R15, `(.L_x_8845) ;  /* 0x000000000f0c7348 */ /* 0x020fea0003c00000 */
[----:B------:R-:W-:Y:S02]  /*1cd80*/  ELECT P6, UR62, PT ;  /* 0x00000000003e782f */ /* 0x000fe400038c0000 */
[----:B------:R-:W-:Y:S01]  /*1cd90*/  MOV R14, UR62 ;  /* 0x0000003e000e7c02 */ /* 0x000fe20008000f00 */
[----:B-----5:R-:W-:Y:S10]  /*1cda0*/  ENDCOLLECTIVE ;  /* 0x000000000000791b */ /* 0x020ff40003800000 */
.L_x_8845:
[----:B------:R-:W-:Y:S05]  /*1cdb0*/  BSYNC B1 ;  /* 0x0000000000017941 */ /* 0x000fea0003800000 */
.L_x_8844:
[----:B------:R-:W-:Y:S05]  /*1cdc0*/  BRA `(.L_x_8846) ;  /* 0xffffffb000187947 */ /* 0x000fea000383ffff */
.L_x_8716:
[----:B0-----:R0:W1:Y:S02]  /*1cdd0*/  SYNCS.PHASECHK.TRANS64.TRYWAIT P0, [R6+URZ+0x31c20], R7 ;  /* 0x031c2007060075a7 */ /* 0x001064000800017f */
[----:B-1----:R-:W-:Y:S05]  /*1cde0*/  @!P0 NANOSLEEP.SYNCS 0x989680 ;  /* 0x009896800000895d */ /* 0x002fea0003900000 */
[----:B------:R-:W1:Y:S02]  /*1cdf0*/  @!P0 SYNCS.PHASECHK.TRANS64 P0, [R6+URZ+0x31c20], R7 ;  /* 0x031c2007060085a7 */ /* 0x000e64000800007f */
[----:B-1----:R-:W-:Y:S05]  /*1ce00*/  @!P0 BRA `(.L_x_8716) ;  /* 0xfffffffc00f08947 */ /* 0x002fea000383ffff */
[----:B------:R-:W-:Y:S05]  /*1ce10*/  BRA `(.L_x_8847) ;  /* 0xffffffb000347947 */ /* 0x000fea000383ffff */
.L_x_8719:
[----:B0-----:R0:W1:Y:S02]  /*1ce20*/  SYNCS.PHASECHK.TRANS64.TRYWAIT P0, [R7+URZ+0x31ca0], R8 ;  /* 0x031ca008070075a7 */ /* 0x001064000800017f */
[----:B-1----:R-:W-:Y:S05]  /*1ce30*/  @!P0 NANOSLEEP.SYNCS 0x989680 ;  /* 0x009896800000895d */ /* 0x002fea0003900000 */
[----:B------:R-:W1:Y:S02]  /*1ce40*/  @!P0 SYNCS.PHASECHK.TRANS64 P0, [R7+URZ+0x31ca0], R8 ;  /* 0x031ca008070085a7 */ /* 0x000e64000800007f */
[----:B-1----:R-:W-:Y:S05]  /*1ce50*/  @!P0 BRA `(.L_x_8719) ;  /* 0xfffffffc00f08947 */ /* 0x002fea000383ffff */
[----:B------:R-:W-:Y:S05]  /*1ce60*/  BRA `(.L_x_8848) ;  /* 0xffffffb0003c7947 */ /* 0x000fea000383ffff */
.L_x_8721:
[----:B-1----:R1:W2:Y:S02]  /*1ce70*/  SYNCS.PHASECHK.TRANS64.TRYWAIT P0, [R7+URZ+0x31cc0], R8 ;  /* 0x031cc008070075a7 */ /* 0x0022a4000800017f */
[----:B--2---:R-:W-:Y:S05]  /*1ce80*/  @!P0 NANOSLEEP.SYNCS 0x989680 ;  /* 0x009896800000895d */ /* 0x004fea0003900000 */
[----:B------:R-:W2:Y:S02]  /*1ce90*/  @!P0 SYNCS.PHASECHK.TRANS64 P0, [R7+URZ+0x31cc0], R8 ;  /* 0x031cc008070085a7 */ /* 0x000ea4000800007f */
[----:B--2---:R-:W-:Y:S05]  /*1cea0*/  @!P0 BRA `(.L_x_8721) ;  /* 0xfffffffc00f08947 */ /* 0x004fea000383ffff */
[----:B------:R-:W-:Y:S05]  /*1ceb0*/  BRA `(.L_x_8849) ;  /* 0xffffffb000bc7947 */ /* 0x000fea000383ffff */
.L_x_8725:
[----:B0-----:R0:W1:Y:S02]  /*1cec0*/  SYNCS.PHASECHK.TRANS64.TRYWAIT P0, [R7+URZ+0x31ca0], R8 ;  /* 0x031ca008070075a7 */ /* 0x001064000800017f */
[----:B-1----:R-:W-:Y:S05]  /*1ced0*/  @!P0 NANOSLEEP.SYNCS 0x989680 ;  /* 0x009896800000895d */ /* 0x002fea0003900000 */
[----:B------:R-:W1:Y:S02]  /*1cee0*/  @!P0 SYNCS.PHASECHK.TRANS64 P0, [R7+URZ+0x31ca0], R8 ;  /* 0x031ca008070085a7 */ /* 0x000e64000800007f */
[----:B-1----:R-:W-:Y:S05]  /*1cef0*/  @!P0 BRA `(.L_x_8725) ;  /* 0xfffffffc00f08947 */ /* 0x002fea000383ffff */
[----:B------:R-:W-:Y:S05]  /*1cf00*/  BRA `(.L_x_8850) ;  /* 0xffffffb400647947 */ /* 0x000fea000383ffff */
.L_x_8727:
[----:B-1----:R1:W2:Y:S02]  /*1cf10*/  SYNCS.PHASECHK.TRANS64.TRYWAIT P1, [R7+URZ+0x31cc0], R8 ;  /* 0x031cc008070075a7 */ /* 0x0022a4000802017f */
[----:B--2---:R-:W-:Y:S05]  /*1cf20*/  @!P1 NANOSLEEP.SYNCS 0x989680 ;  /* 0x009896800000995d */ /* 0x004fea0003900000 */
[----:B------:R-:W2:Y:S02]  /*1cf30*/  @!P1 SYNCS.PHASECHK.TRANS64 P1, [R7+URZ+0x31cc0], R8 ;  /* 0x031cc008070095a7 */ /* 0x000ea4000802007f */
[----:B--2---:R-:W-:Y:S05]  /*1cf40*/  @!P1 BRA `(.L_x_8727) ;  /* 0xfffffffc00f09947 */ /* 0x004fea000383ffff */
[----:B------:R-:W-:Y:S05]  /*1cf50*/  BRA `(.L_x_8851) ;  /* 0xffffffb400e07947 */ /* 0x000fea000383ffff */
.L_x_8739:
        /* <DEDUP_REMOVED lines=11> */
.L_x_8853:
[----:B------:R-:W-:Y:S05]  /*1d010*/  BSYNC B0 ;  /* 0x0000000000007941 */ /* 0x000fea0003800000 */
.L_x_8852:
[----:B------:R-:W-:Y:S05]  /*1d020*/  BRA `(.L_x_8854) ;  /* 0xffffffc000a47947 */ /* 0x000fea000383ffff */
.L_x_8740:
[----:B------:R-:W-:Y:S01]  /*1d030*/  BSSY B0, `(.L_x_8855) ;  /* 0x0000006000007945 */ /* 0x000fe20003800000 */
[----:B------:R-:W-:-:S07]  /*1d040*/  IMAD.MOV.U32 R15, RZ, RZ, -0x1 ;  /* 0xffffffffff0f7424 */ /* 0x000fce00078e00ff */
[----:B------:R-:W-:Y:S05]  /*1d050*/  WARPSYNC.COLLECTIVE R15, `(.L_x_8856) ;  /* 0x000000000f0c7348 */ /* 0x000fea0003c00000 */
[----:B------:R-:W-:Y:S02]  /*1d060*/  ELECT P6, UR62, PT ;  /* 0x00000000003e782f */ /* 0x000fe400038c0000 */
[----:B------:R-:W-:Y:S01]  /*1d070*/  MOV R14, UR62 ;  /* 0x0000003e000e7c02 */ /* 0x000fe20008000f00 */
[----:B------:R-:W-:Y:S10]  /*1d080*/  ENDCOLLECTIVE ;  /* 0x000000000000791b */ /* 0x000ff40003800000 */
.L_x_8856:
[----:B------:R-:W-:Y:S05]  /*1d090*/  BSYNC B0 ;  /* 0x0000000000007941 */ /* 0x000fea0003800000 */
.L_x_8855:
[----:B------:R-:W-:Y:S05]  /*1d0a0*/  BRA `(.L_x_8857) ;  /* 0xffffffc0009c7947 */ /* 0x000fea000383ffff */
.L_x_8743:
[----:B-1----:R1:W2:Y:S02]  /*1d0b0*/  SYNCS.PHASECHK.TRANS64.TRYWAIT P0, [R4+URZ+0x31c40], R5 ;  /* 0x031c4005040075a7 */ /* 0x0022a4000800017f */
[----:B--2---:R-:W-:Y:S05]  /*1d0c0*/  @!P0 NANOSLEEP.SYNCS 0x989680 ;  /* 0x009896800000895d */ /* 0x004fea0003900000 */
[----:B------:R-:W2:Y:S02]  /*1d0d0*/  @!P0 SYNCS.PHASECHK.TRANS64 P0, [R4+URZ+0x31c40], R5 ;  /* 0x031c4005040085a7 */ /* 0x000ea4000800007f */
[----:B--2---:R-:W-:Y:S05]  /*1d0e0*/  @!P0 BRA `(.L_x_8743) ;  /* 0xfffffffc00f08947 */ /* 0x004fea000383ffff */
[----:B------:R-:W-:Y:S05]  /*1d0f0*/  BRA `(.L_x_8858) ;  /* 0xffffffc000f07947 */ /* 0x000fea000383ffff */
.L_x_8746:
[----:B-1----:R1:W2:Y:S02]  /*1d100*/  SYNCS.PHASECHK.TRANS64.TRYWAIT P0, [R29+URZ+0x31c20], R4 ;  /* 0x031c20041d0075a7 */ /* 0x0022a4000800017f */
[----:B--2---:R-:W-:Y:S05]  /*1d110*/  @!P0 NANOSLEEP.SYNCS 0x989680 ;  /* 0x009896800000895d */ /* 0x004fea0003900000 */
[----:B------:R-:W2:Y:S02]  /*1d120*/  @!P0 SYNCS.PHASECHK.TRANS64 P0, [R29+URZ+0x31c20], R4 ;  /* 0x031c20041d0085a7 */ /* 0x000ea4000800007f */
[----:B--2---:R-:W-:Y:S05]  /*1d130*/  @!P0 BRA `(.L_x_8746) ;  /* 0xfffffffc00f08947 */ /* 0x004fea000383ffff */
[----:B------:R-:W-:Y:S05]  /*1d140*/  BRA `(.L_x_8859) ;  /* 0xffffffc800207947 */ /* 0x000fea000383ffff */
.L_x_8754:
[----:B0-----:R0:W1:Y:S02]  /*1d150*/  SYNCS.PHASECHK.TRANS64.TRYWAIT P0, [R3+URZ+0x31c40], R2 ;  /* 0x031c4002030075a7 */ /* 0x001064000800017f */
[----:B-1----:R-:W-:Y:S05]  /*1d160*/  @!P0 NANOSLEEP.SYNCS 0x989680 ;  /* 0x009896800000895d */ /* 0x002fea0003900000 */
[----:B------:R-:W1:Y:S02]  /*1d170*/  @!P0 SYNCS.PHASECHK.TRANS64 P0, [R3+URZ+0x31c40], R2 ;  /* 0x031c4002030085a7 */ /* 0x000e64000800007f */
[----:B-1----:R-:W-:Y:S05]  /*1d180*/  @!P0 BRA `(.L_x_8754) ;  /* 0xfffffffc00f08947 */ /* 0x002fea000383ffff */
[----:B------:R-:W-:Y:S05]  /*1d190*/  BRA `(.L_x_8860) ;  /* 0xffffffc800cc7947 */ /* 0x000fea000383ffff */
.L_x_8756:
[----:B0-----:R0:W1:Y:S02]  /*1d1a0*/  SYNCS.PHASECHK.TRANS64.TRYWAIT P0, [R2+URZ+0x31c60], R3 ;  /* 0x031c6003020075a7 */ /* 0x001064000800017f */
[----:B-1----:R-:W-:Y:S05]  /*1d1b0*/  @!P0 NANOSLEEP.SYNCS 0x989680 ;  /* 0x009896800000895d */ /* 0x002fea0003900000 */
[----:B------:R-:W1:Y:S02]  /*1d1c0*/  @!P0 SYNCS.PHASECHK.TRANS64 P0, [R2+URZ+0x31c60], R3 ;  /* 0x031c6003020085a7 */ /* 0x000e64000800007f */
[----:B-1----:R-:W-:Y:S05]  /*1d1d0*/  @!P0 BRA `(.L_x_8756) ;  /* 0xfffffffc00f08947 */ /* 0x002fea000383ffff */
[----:B------:R-:W-:Y:S05]  /*1d1e0*/  BRA `(.L_x_8861) ;  /* 0xffffffcc00587947 */ /* 0x000fea000383ffff */
.L_x_8762:
[----:B-1----:R1:W2:Y:S02]  /*1d1f0*/  SYNCS.PHASECHK.TRANS64.TRYWAIT P0, [R3+URZ+0x31c40], R2 ;  /* 0x031c4002030075a7 */ /* 0x0022a4000800017f */
[----:B--2---:R-:W-:Y:S05]  /*1d200*/  @!P0 NANOSLEEP.SYNCS 0x989680 ;  /* 0x009896800000895d */ /* 0x004fea0003900000 */
[----:B------:R-:W2:Y:S02]  /*1d210*/  @!P0 SYNCS.PHASECHK.TRANS64 P0, [R3+URZ+0x31c40], R2 ;  /* 0x031c4002030085a7 */ /* 0x000ea4000800007f */
[----:B--2---:R-:W-:Y:S05]  /*1d220*/  @!P0 BRA `(.L_x_8762) ;  /* 0xfffffffc00f08947 */ /* 0x004fea000383ffff */
[----:B------:R-:W-:Y:S05]  /*1d230*/  BRA `(.L_x_8862) ;  /* 0xffffffd000a47947 */ /* 0x000fea000383ffff */
.L_x_8764:
[----:B0-----:R0:W1:Y:S02]  /*1d240*/  SYNCS.PHASECHK.TRANS64.TRYWAIT P0, [R3+URZ+0x31c60], R24 ;  /* 0x031c6018030075a7 */ /* 0x001064000800017f */
[----:B-1----:R-:W-:Y:S05]  /*1d250*/  @!P0 NANOSLEEP.SYNCS 0x989680 ;  /* 0x009896800000895d */ /* 0x002fea0003900000 */
[----:B------:R-:W1:Y:S02]  /*1d260*/  @!P0 SYNCS.PHASECHK.TRANS64 P0, [R3+URZ+0x31c60], R24 ;  /* 0x031c6018030085a7 */ /* 0x000e64000800007f */
[----:B-1----:R-:W-:Y:S05]  /*1d270*/  @!P0 BRA `(.L_x_8764) ;  /* 0xfffffffc00f08947 */ /* 0x002fea000383ffff */
[----:B------:R-:W-:Y:S05]  /*1d280*/  BRA `(.L_x_8863) ;  /* 0xffffffd400307947 */ /* 0x000fea000383ffff */
.L_x_8770:
[----:B-1----:R1:W2:Y:S02]  /*1d290*/  SYNCS.PHASECHK.TRANS64.TRYWAIT P0, [R2+URZ+0x31c40], R3 ;  /* 0x031c4003020075a7 */ /* 0x0022a4000800017f */
[----:B--2---:R-:W-:Y:S05]  /*1d2a0*/  @!P0 NANOSLEEP.SYNCS 0x989680 ;  /* 0x009896800000895d */ /* 0x004fea0003900000 */
[----:B------:R-:W2:Y:S02]  /*1d2b0*/  @!P0 SYNCS.PHASECHK.TRANS64 P0, [R2+URZ+0x31c40], R3 ;  /* 0x031c4003020085a7 */ /* 0x000ea4000800007f */
[----:B--2---:R-:W-:Y:S05]  /*1d2c0*/  @!P0 BRA `(.L_x_8770) ;  /* 0xfffffffc00f08947 */ /* 0x004fea000383ffff */
[----:B------:R-:W-:Y:S05]  /*1d2d0*/  BRA `(.L_x_8864) ;  /* 0xffffffd800587947 */ /* 0x000fea000383ffff */
.L_x_8772:
[----:B0-----:R0:W1:Y:S02]  /*1d2e0*/  SYNCS.PHASECHK.TRANS64.TRYWAIT P0, [R2+URZ+0x31c60], R3 ;  /* 0x031c6003020075a7 */ /* 0x001064000800017f */
[----:B-1----:R-:W-:Y:S05]  /*1d2f0*/  @!P0 NANOSLEEP.SYNCS 0x989680 ;  /* 0x009896800000895d */ /* 0x002fea0003900000 */
[----:B------:R-:W1:Y:S02]  /*1d300*/  @!P0 SYNCS.PHASECHK.TRANS64 P0, [R2+URZ+0x31c60], R3 ;  /* 0x031c6003020085a7 */ /* 0x000e64000800007f */
[----:B-1----:R-:W-:Y:S05]  /*1d310*/  @!P0 BRA `(.L_x_8772) ;  /* 0xfffffffc00f08947 */ /* 0x002fea000383ffff */
[----:B------:R-:W-:Y:S05]  /*1d320*/  BRA `(.L_x_8865) ;  /* 0xffffffd800e47947 */ /* 0x000fea000383ffff */
.L_x_8780:
[----:B--2---:R2:W3:Y:S02]  /*1d330*/  SYNCS.PHASECHK.TRANS64.TRYWAIT P0, [R3+URZ+0x31c60], R2 ;  /* 0x031c6002030075a7 */ /* 0x0044e4000800017f */
[----:B---3--:R-:W-:Y:S05]  /*1d340*/  @!P0 NANOSLEEP.SYNCS 0x989680 ;  /* 0x009896800000895d */ /* 0x008fea0003900000 */
[----:B------:R-:W3:Y:S02]  /*1d350*/  @!P0 SYNCS.PHASECHK.TRANS64 P0, [R3+URZ+0x31c60], R2 ;  /* 0x031c6002030085a7 */ /* 0x000ee4000800007f */
[----:B---3--:R-:W-:Y:S05]  /*1d360*/  @!P0 BRA `(.L_x_8780) ;  /* 0xfffffffc00f08947 */ /* 0x008fea000383ffff */
[----:B------:R-:W-:Y:S05]  /*1d370*/  BRA `(.L_x_8866) ;  /* 0xffffffdc00ec7947 */ /* 0x000fea000383ffff */
.L_x_8783:
[----:B------:R-:W-:Y:S01]  /*1d380*/  BSSY B0, `(.L_x_8867) ;  /* 0x0000008000007945 */ /* 0x000fe20003800000 */
[----:B0-----:R-:W-:Y:S02]  /*1d390*/  IMAD.MOV.U32 R13, RZ, RZ, R16 ;  /* 0x000000ffff0d7224 */ /* 0x001fe400078e0010 */
[----:B------:R-:W-:Y:S02]  /*1d3a0*/  IMAD.MOV.U32 R12, RZ, RZ, RZ ;  /* 0x000000ffff0c7224 */ /* 0x000fe400078e00ff */
[----:B------:R-:W-:Y:S02]  /*1d3b0*/  IMAD.MOV.U32 R11, RZ, RZ, 0x1f ;  /* 0x0000001fff0b7424 */ /* 0x000fe400078e00ff */
[----:B------:R-:W-:-:S07]  /*1d3c0*/  IMAD.MOV.U32 R15, RZ, RZ, -0x1 ;  /* 0xffffffffff0f7424 */ /* 0x000fce00078e00ff */
[----:B-1---5:R-:W-:Y:S05]  /*1d3d0*/  WARPSYNC.COLLECTIVE R15, `(.L_x_8868) ;  /* 0x000000000f087348 */ /* 0x022fea0003c00000 */
[----:B------:R0:W2:Y:S02]  /*1d3e0*/  SHFL.IDX P6, R14, R13, R12, R11 ;  /* 0x0000000c0d0e7389 */ /* 0x0000a400000c000b */
[----:B012--5:R-:W-:Y:S01]  /*1d3f0*/  ENDCOLLECTIVE ;  /* 0x000000000000791b */ /* 0x027fe20003800000 */
.L_x_8868:
[----:B------:R-:W-:Y:S05]  /*1d400*/  BSYNC B0 ;  /* 0x0000000000007941 */ /* 0x000fea0003800000 */
.L_x_8867:
        /* <DEDUP_REMOVED lines=8> */
.L_x_8869:
[----:B------:R-:W-:Y:S01]  /*1d490*/  IMAD.MOV.U32 R5, RZ, RZ, R14 ;  /* 0x000000ffff057224 */ /* 0x000fe200078e000e */
[----:B------:R-:W-:Y:S06]  /*1d4a0*/  BRA `(.L_x_8870) ;  /* 0xffffffe000747947 */ /* 0x000fec000383ffff */
.L_x_8786:
[----:B------:R-:W-:Y:S01]  /*1d4b0*/  BSSY B0, `(.L_x_8871) ;  /* 0x0000008000007945 */ /* 0x000fe20003800000 */
[----:B0----5:R-:W-:Y:S01]  /*1d4c0*/  IMAD.MOV.U32 R13, RZ, RZ, R2 ;  /* 0x000000ffff0d7224 */ /* 0x021fe200078e0002 */
[----:B------:R-:W-:Y:S01]  /*1d4d0*/  MOV R11, RZ ;  /* 0x000000ff000b7202 */ /* 0x000fe20000000f00 */
[----:B------:R-:W-:Y:S02]  /*1d4e0*/  IMAD.MOV.U32 R12, RZ, RZ, 0x1 ;  /* 0x00000001ff0c7424 */ /* 0x000fe400078e00ff */
[----:B------:R-:W-:-:S07]  /*1d4f0*/  IMAD.MOV.U32 R15, RZ, RZ, -0x1 ;  /* 0xffffffffff0f7424 */ /* 0x000fce00078e00ff */
[----:B-1234-:R-:W-:Y:S05]  /*1d500*/  WARPSYNC.COLLECTIVE R15, `(.L_x_8872) ;  /* 0x000000000f087348 */ /* 0x01efea0003c00000 */
[----:B------:R0:W0:Y:S02]  /*1d510*/  SHFL.UP P6, R14, R13, R12, R11 ;  /* 0x0400000c0d0e7389 */ /* 0x00002400000c000b */
[----:B01234-:R-:W-:Y:S01]  /*1d520*/  ENDCOLLECTIVE ;  /* 0x000000000000791b */ /* 0x01ffe20003800000 */
.L_x_8872:
[----:B------:R-:W-:Y:S05]  /*1d530*/  BSYNC B0 ;  /* 0x0000000000007941 */ /* 0x000fea0003800000 */
.L_x_8871:
        /* <DEDUP_REMOVED lines=10> */
.L_x_8873:
        /* <DEDUP_REMOVED lines=8> */
.L_x_8874:
        /* <DEDUP_REMOVED lines=8> */
.L_x_8875:
        /* <DEDUP_REMOVED lines=8> */
.L_x_8876:
        /* <DEDUP_REMOVED lines=8> */
.L_x_8877:
[----:B------:R-:W-:Y:S05]  /*1d7e0*/  BRA `(.L_x_8878) ;  /* 0xffffffe000307947 */ /* 0x000fea000383ffff */
.L_x_8791:
[----:B------:R-:W-:Y:S01]  /*1d7f0*/  BSSY B0, `(.L_x_8879) ;  /* 0x0000008000007945 */ /* 0x000fe20003800000 */
[----:B-----5:R-:W-:Y:S02]  /*1d800*/  IMAD.MOV.U32 R13, RZ, RZ, R2 ;  /* 0x000000ffff0d7224 */ /* 0x020fe400078e0002 */
[----:B------:R-:W-:Y:S02]  /*1d810*/  IMAD.MOV.U32 R12, RZ, RZ, 0x1 ;  /* 0x00000001ff0c7424 */ /* 0x000fe400078e00ff */
[----:B------:R-:W-:Y:S02]  /*1d820*/  IMAD.MOV.U32 R11, RZ, RZ, RZ ;  /* 0x000000ffff0b7224 */ /* 0x000fe400078e00ff */
[----:B------:R-:W-:-:S07]  /*1d830*/  IMAD.MOV.U32 R15, RZ, RZ, -0x1 ;  /* 0xffffffffff0f7424 */ /* 0x000fce00078e00ff */
[----:B01----:R-:W-:Y:S05]  /*1d840*/  WARPSYNC.COLLECTIVE R15, `(.L_x_8880) ;  /* 0x000000000f087348 */ /* 0x003fea0003c00000 */
[----:B------:R2:W3:Y:S02]  /*1d850*/  SHFL.UP P6, R14, R13, R12, R11 ;  /* 0x0400000c0d0e7389 */ /* 0x0004e400000c000b */
[----:B0123--:R-:W-:Y:S01]  /*1d860*/  ENDCOLLECTIVE ;  /* 0x000000000000791b */ /* 0x00ffe20003800000 */
.L_x_8880:
[----:B------:R-:W-:Y:S05]  /*1d870*/  BSYNC B0 ;  /* 0x0000000000007941 */ /* 0x000fea0003800000 */
.L_x_8879:
        /* <DEDUP_REMOVED lines=10> */
.L_x_8881:
        /* <DEDUP_REMOVED lines=8> */
.L_x_8882:
        /* <DEDUP_REMOVED lines=8> */
.L_x_8883:
        /* <DEDUP_REMOVED lines=8> */
.L_x_8884:
        /* <DEDUP_REMOVED lines=8> */
.L_x_8885:
[----:B------:R-:W-:Y:S05]  /*1db20*/  BRA `(.L_x_8886) ;  /* 0xffffffe0000c7947 */ /* 0x000fea000383ffff */
.L_x_8793:
[----:B------:R-:W-:Y:S01]  /*1db30*/  BSSY B0, `(.L_x_8887) ;  /* 0x0000006000007945 */ /* 0x000fe20003800000 */
[----:B------:R-:W-:Y:S02]  /*1db40*/  PLOP3.LUT P6, PT, P6, PT, PT, 0x8, 0x0 ;  /* 0x000000000000781c */ /* 0x000fe400037ce170 */
[----:B------:R-:W-:-:S11]  /*1db50*/  MOV R15, 0xffffffff ;  /* 0xffffffff000f7802 */ /* 0x000fd60000000f00 */
[----:B0-----:R-:W-:Y:S05]  /*1db60*/  WARPSYNC.COLLECTIVE R15, `(.L_x_8888) ;  /* 0x000000000f087348 */ /* 0x001fea0003c00000 */
[----:B------:R-:W-:Y:S01]  /*1db70*/  VOTE.ANY R14, PT, P6 ;  /* 0x00000000000e7806 */ /* 0x000fe200030e0100 */
[----:B0-----:R-:W-:Y:S06]  /*1db80*/  ENDCOLLECTIVE ;  /* 0x000000000000791b */ /* 0x001fec0003800000 */
.L_x_8888:
[----:B------:R-:W-:Y:S05]  /*1db90*/  BSYNC B0 ;  /* 0x0000000000007941 */ /* 0x000fea0003800000 */
.L_x_8887:
        /* <DEDUP_REMOVED lines=9> */
.L_x_8889:
[----:B------:R-:W-:Y:S01]  /*1dc30*/  IMAD.MOV.U32 R17, RZ, RZ, R14 ;  /* 0x000000ffff117224 */ /* 0x000fe200078e000e */
[----:B------:R-:W-:Y:S06]  /*1dc40*/  BRA `(.L_x_8890) ;  /* 0xffffffdc00fc7947 */ /* 0x000fec000383ffff */
.L_x_8795:
[----:B------:R-:W-:Y:S01]  /*1dc50*/  BSSY B0, `(.L_x_8891) ;  /* 0x0000007000007945 */ /* 0x000fe20003800000 */
[----:B------:R-:W-:Y:S01]  /*1dc60*/  IMAD.MOV.U32 R13, RZ, RZ, R3 ;  /* 0x000000ffff0d7224 */ /* 0x000fe200078e0003 */
[----:B------:R-:W-:Y:S01]  /*1dc70*/  MOV R11, 0x1f ;  /* 0x0000001f000b7802 */ /* 0x000fe20000000f00 */
[----:B------:R-:W-:-:S07]  /*1dc80*/  IMAD.MOV.U32 R15, RZ, RZ, -0x1 ;  /* 0xffffffffff0f7424 */ /* 0x000fce00078e00ff */
[----:B012---:R-:W-:Y:S05]  /*1dc90*/  WARPSYNC.COLLECTIVE R15, `(.L_x_8892) ;  /* 0x000000000f087348 */ /* 0x007fea0003c00000 */
[----:B------:R3:W4:Y:S02]  /*1dca0*/  SHFL.IDX P6, R14, R13, R12, R11 ;  /* 0x0000000c0d0e7389 */ /* 0x00072400000c000b */
[----:B01234-:R-:W-:Y:S01]  /*1dcb0*/  ENDCOLLECTIVE ;  /* 0x000000000000791b */ /* 0x01ffe20003800000 */
.L_x_8892:
[----:B------:R-:W-:Y:S05]  /*1dcc0*/  BSYNC B0 ;  /* 0x0000000000007941 */ /* 0x000fea0003800000 */
.L_x_8891:
[----:B------:R-:W-:Y:S05]  /*1dcd0*/  BRA `(.L_x_8794) ;  /* 0xffffffdc00f47947 */ /* 0x000fea000383ffff */
.L_x_8799:
[----:B0-----:R0:W1:Y:S02]  /*1dce0*/  SYNCS.PHASECHK.TRANS64.TRYWAIT P0, [R9+URZ+0x31c20], R0 ;  /* 0x031c2000090075a7 */ /* 0x001064000800017f */
[----:B-1----:R-:W-:Y:S05]  /*1dcf0*/  @!P0 NANOSLEEP.SYNCS 0x989680 ;  /* 0x009896800000895d */ /* 0x002fea0003900000 */
[----:B------:R-:W1:Y:S02]  /*1dd00*/  @!P0 SYNCS.PHASECHK.TRANS64 P0, [R9+URZ+0x31c20], R0 ;  /* 0x031c2000090085a7 */ /* 0x000e64000800007f */
[----:B-1----:R-:W-:Y:S05]  /*1dd10*/  @!P0 BRA `(.L_x_8799) ;  /* 0xfffffffc00f08947 */ /* 0x002fea000383ffff */
[----:B------:R-:W-:Y:S05]  /*1dd20*/  BRA `(.L_x_8893) ;  /* 0xffffffe000d07947 */ /* 0x000fea000383ffff */
.L_x_8800:
        /* <DEDUP_REMOVED lines=11> */
.L_x_8895:
[----:B------:R-:W-:Y:S05]  /*1dde0*/  BSYNC B0 ;  /* 0x0000000000007941 */ /* 0x000fea0003800000 */
.L_x_8894:
[----:B------:R-:W-:Y:S05]  /*1ddf0*/  BRA `(.L_x_8896) ;  /* 0xffffffe000b87947 */ /* 0x000fea000383ffff */
.L_x_8801:
[----:B------:R-:W-:Y:S01]  /*1de00*/  BSSY B0, `(.L_x_8897) ;  /* 0x0000006000007945 */ /* 0x000fe20003800000 */
[----:B------:R-:W-:-:S07]  /*1de10*/  IMAD.MOV.U32 R15, RZ, RZ, -0x1 ;  /* 0xffffffffff0f7424 */ /* 0x000fce00078e00ff */
[----:B0-----:R-:W-:Y:S05]  /*1de20*/  WARPSYNC.COLLECTIVE R15, `(.L_x_8898) ;  /* 0x000000000f0c7348 */ /* 0x001fea0003c00000 */
[----:B------:R-:W-:Y:S02]  /*1de30*/  ELECT P6, UR62, PT ;  /* 0x00000000003e782f */ /* 0x000fe400038c0000 */
[----:B------:R-:W-:Y:S01]  /*1de40*/  MOV R14, UR62 ;  /* 0x0000003e000e7c02 */ /* 0x000fe20008000f00 */
[----:B0-----:R-:W-:Y:S10]  /*1de50*/  ENDCOLLECTIVE ;  /* 0x000000000000791b */ /* 0x001ff40003800000 */
.L_x_8898:
[----:B------:R-:W-:Y:S05]  /*1de60*/  BSYNC B0 ;  /* 0x0000000000007941 */ /* 0x000fea0003800000 */
.L_x_8897:
[----:B------:R-:W-:Y:S05]  /*1de70*/  BRA `(.L_x_8899) ;  /* 0xffffffe000ac7947 */ /* 0x000fea000383ffff */
.L_x_8803:
[----:B0-----:R0:W1:Y:S02]  /*1de80*/  SYNCS.PHASECHK.TRANS64.TRYWAIT P0, [R7+URZ], R2 ;  /* 0x00000002070075a7 */ /* 0x001064000800017f */
[----:B-1----:R-:W-:Y:S05]  /*1de90*/  @!P0 NANOSLEEP.SYNCS 0x989680 ;  /* 0x009896800000895d */ /* 0x002fea0003900000 */
[----:B------:R-:W1:Y:S02]  /*1dea0*/  @!P0 SYNCS.PHASECHK.TRANS64 P0, [R7+URZ], R2 ;  /* 0x00000002070085a7 */ /* 0x000e64000800007f */
[----:B-1----:R-:W-:Y:S05]  /*1deb0*/  @!P0 BRA `(.L_x_8803) ;  /* 0xfffffffc00f08947 */ /* 0x002fea000383ffff */
[----:B------:R-:W-:Y:S05]  /*1dec0*/  BRA `(.L_x_8900) ;  /* 0xffffffe000e87947 */ /* 0x000fea000383ffff */
.L_x_8804:
[----:B-1----:R1:W2:Y:S02]  /*1ded0*/  SYNCS.PHASECHK.TRANS64.TRYWAIT P0, [R3+URZ], R0 ;  /* 0x00000000030075a7 */ /* 0x0022a4000800017f */
[----:B--2---:R-:W-:Y:S05]  /*1dee0*/  @!P0 NANOSLEEP.SYNCS 0x989680 ;  /* 0x009896800000895d */ /* 0x004fea0003900000 */
[----:B------:R-:W2:Y:S02]  /*1def0*/  @!P0 SYNCS.PHASECHK.TRANS64 P0, [R3+URZ], R0 ;  /* 0x00000000030085a7 */ /* 0x000ea4000800007f */
[----:B--2---:R-:W-:Y:S05]  /*1df00*/  @!P0 BRA `(.L_x_8804) ;  /* 0xfffffffc00f08947 */ /* 0x004fea000383ffff */
[----:B------:R-:W-:Y:S05]  /*1df10*/  BRA `(.L_x_8901) ;  /* 0xffffffe000dc7947 */ /* 0x000fea000383ffff */
.L_x_8806:
[----:B-1----:R1:W2:Y:S02]  /*1df20*/  SYNCS.PHASECHK.TRANS64.TRYWAIT P0, [R5+URZ], R2 ;  /* 0x00000002050075a7 */ /* 0x0022a4000800017f */
[----:B--2---:R-:W-:Y:S05]  /*1df30*/  @!P0 NANOSLEEP.SYNCS 0x989680 ;  /* 0x009896800000895d */ /* 0x004fea0003900000 */
[----:B------:R-:W2:Y:S02]  /*1df40*/  @!P0 SYNCS.PHASECHK.TRANS64 P0, [R5+URZ], R2 ;  /* 0x00000002050085a7 */ /* 0x000ea4000800007f */
[----:B--2---:R-:W-:Y:S05]  /*1df50*/  @!P0 BRA `(.L_x_8806) ;  /* 0xfffffffc00f08947 */ /* 0x004fea000383ffff */
[----:B------:R-:W-:Y:S05]  /*1df60*/  BRA `(.L_x_8902) ;  /* 0xffffffe000e07947 */ /* 0x000fea000383ffff */
.L_x_8903:
        /* <DEDUP_REMOVED lines=9> */
.L_x_12778:


//--------------------- .text._ZN7cutlass13device_kernelIN5flash11enable_sm90INS1_16FlashAttnFwdSm90INS1_25CollectiveMainloopFwdSm90ILi2EN4cute5tupleIJNS5_1CILi1EEES8_S8_EEENS6_IJNS7_ILi192EEENS7_ILi128EEENS7_ILi96EEEEEELi96ENS_6half_tEfNS_4arch4Sm90ELb0ELb1ELb1ELb0ELb0ELb0ELb0ELb0ELb1ELb0ELb0ELb0EEENS1_21CollectiveEpilogueFwdINS6_IJSA_SC_SB_EEES9_SE_SG_Li384ELb0ELb0ELb0ELb0EEENS1_30DynamicPersistentTileSchedulerILi384ELi32ELb0ELb0ELb1EEEEEEEEEvNT_6ParamsE --------------------------
	.section	.text._ZN7cutlass13device_kernelIN5flash11enable_sm90INS1_16FlashAttnFwdSm90INS1_25CollectiveMainloopFwdSm90ILi2EN4cute5tupleIJNS5_1CILi1EEES8_S8_EEENS6_IJNS7_ILi192EEENS7_ILi128EEENS7_ILi96EEEEEELi96ENS_6half_tEfNS_4arch4Sm90ELb0ELb1ELb1ELb0ELb0ELb0ELb0ELb0ELb1ELb0ELb0ELb0EEENS1_21CollectiveEpilogueFwdINS6_IJSA_SC_SB_EEES9_SE_SG_Li384ELb0ELb0ELb0ELb0EEENS1_30DynamicPersistentTileSchedulerILi384ELi32ELb0ELb0ELb1EEEEEEEEEvNT_6ParamsE,"ax",@progbits
	.align	128
.text._ZN7cutlass13device_kernelIN5flash11enable_sm90INS1_16FlashAttnFwdSm90INS1_25CollectiveMainloopFwdSm90ILi2EN4cute5tupleIJNS5_1CILi1EEES8_S8_EEENS6_IJNS7_ILi192EEENS7_ILi128EEENS7_ILi96EEEEEELi96ENS_6half_tEfNS_4arch4Sm90ELb0ELb1ELb1ELb0ELb0ELb0ELb0ELb0ELb1ELb0ELb0ELb0EEENS1_21CollectiveEpilogueFwdINS6_IJSA_SC_SB_EEES9_SE_SG_Li384ELb0ELb0ELb0ELb0EEENS1_30DynamicPersistentTileSchedulerILi384ELi32ELb0ELb0ELb1EEEEEEEEEvNT_6ParamsE:
        .type           _ZN7cutlass13device_kernelIN5flash11enable_sm90INS1_16FlashAttnFwdSm90INS1_25CollectiveMainloopFwdSm90ILi2EN4cute5tupleIJNS5_1CILi1EEES8_S8_EEENS6_IJNS7_ILi192EEENS7_ILi128EEENS7_ILi96EEEEEELi96ENS_6half_tEfNS_4arch4Sm90ELb0ELb1ELb1ELb0ELb0ELb0ELb0ELb0ELb1ELb0ELb0ELb0EEENS1_21CollectiveEpilogueFwdINS6_IJSA_SC_SB_EEES9_SE_SG_Li384ELb0ELb0ELb0ELb0EEENS1_30DynamicPersistentTileSchedulerILi384ELi32ELb0ELb0ELb1EEEEEEEEEvNT_6ParamsE,@function
        .size           _ZN7cutlass13device_kernelIN5flash11enable_sm90INS1_16FlashAttnFwdSm90INS1_25CollectiveMainloopFwdSm90ILi2EN4cute5tupleIJNS5_1CILi1EEES8_S8_EEENS6_IJNS7_ILi192EEENS7_ILi128EEENS7_ILi96EEEEEELi96ENS_6half_tEfNS_4arch4Sm90ELb0ELb1ELb1ELb0ELb0ELb0ELb0ELb0ELb1ELb0ELb0ELb0EEENS1_21CollectiveEpilogueFwdINS6_IJSA_SC_SB_EEES9_SE_SG_Li384ELb0ELb0ELb0ELb0EEENS1_30DynamicPersistentTileSchedulerILi384ELi32ELb0ELb0ELb1EEEEEEEEEvNT_6ParamsE,(.L_x_12779 - _ZN7cutlass13device_kernelIN5flash11enable_sm90INS1_16FlashAttnFwdSm90INS1_25CollectiveMainloopFwdSm90ILi2EN4cute5tupleIJNS5_1CILi1EEES8_S8_EEENS6_IJNS7_ILi192EEENS7_ILi128EEENS7_ILi96EEEEEELi96ENS_6half_tEfNS_4arch4Sm90ELb0ELb1ELb1ELb0ELb0ELb0ELb0ELb0ELb1ELb0ELb0ELb0EEENS1_21CollectiveEpilogueFwdINS6_IJSA_SC_SB_EEES9_SE_SG_Li384ELb0ELb0ELb0ELb0EEENS1_30DynamicPersistentTileSchedulerILi384ELi32ELb0ELb0ELb1EEEEEEEEEvNT_6ParamsE)
        .other          _ZN7cutlass13device_kernelIN5flash11enable_sm90INS1_16FlashAttnFwdSm90INS1_25CollectiveMainloopFwdSm90ILi2EN4cute5tupleIJNS5_1CILi1EEES8_S8_EEENS6_IJNS7_ILi192EEENS7_ILi128EEENS7_ILi96EEEEEELi96ENS_6half_tEfNS_4arch4Sm90ELb0ELb1ELb1ELb0ELb0ELb0ELb0ELb0ELb1ELb0ELb0ELb0EEENS1_21CollectiveEpilogueFwdINS6_IJSA_SC_SB_EEES9_SE_SG_Li384ELb0ELb0ELb0ELb0EEENS1_30DynamicPersistentTileSchedulerILi384ELi32ELb0ELb0ELb1EEEEEEEEEvNT_6ParamsE,@"STO_CUDA_ENTRY STV_DEFAULT"
_ZN7cutlass13device_kernelIN5flash11enable_sm90INS1_16FlashAttnFwdSm90INS1_25CollectiveMainloopFwdSm90ILi2EN4cute5tupleIJNS5_1CILi1EEES8_S8_EEENS6_IJNS7_ILi192EEENS7_ILi128EEENS7_ILi96EEEEEELi96ENS_6half_tEfNS_4arch4Sm90ELb0ELb1ELb1ELb0ELb0ELb0ELb0ELb0ELb1ELb0ELb0ELb0EEENS1_21CollectiveEpilogueFwdINS6_IJSA_SC_SB_EEES9_SE_SG_Li384ELb0ELb0ELb0ELb0EEENS1_30DynamicPersistentTileSchedulerILi384ELi32ELb0ELb0ELb1EEEEEEEEEvNT_6ParamsE:
        /* <DEDUP_REMOVED lines=23> */
.L_x_8905:
[----:B------:R-:W-:Y:S05]  /*0170*/  BSYNC B0 ;  /* 0x0000000000007941 */ /* 0x000fea0003800000 */
.L_x_8904:
        /* <DEDUP_REMOVED lines=37> */
.L_x_8906:
        /* <DEDUP_REMOVED lines=22> */
.L_x_8907:
        /* <DEDUP_REMOVED lines=18> */
.L_x_8908:
        /* <DEDUP_REMOVED lines=22> */
.L_x_8909:
        /* <DEDUP_REMOVED lines=22> */
.L_x_8910:
[----:B------:R-:W-:Y:S01]  /*0910*/  PLOP3.LUT P0, PT, PT, PT, UP0, 0x80, 0x0 ;  /* 0x000000000000781c */ /* 0x000fe20003f0f008 */
[----:B------:R-:W-:Y:S01]  /*0920*/  UMOV UR46, 0x1 ;  /* 0x00000001002e7882 */ /* 0x000fe20000000000 */
[----:B------:R-:W-:Y:S01]  /*0930*/  NOP ;  /* 0x0000000000007918 */ /* 0x000fe20000000000 */
[----:B------:R-:W-:Y:S01]  /*0940*/  USEL UR46, UR46, 0x2, !UP0 ;  /* 0x000000022e2e7887 */ /* 0x000fe2000c000000 */
[----:B------:R-:W-:Y:S01]  /*0950*/  LOP3.LUT R17, R2, 0x7f, RZ, 0xc0, !PT ;  /* 0x0000007f02117812 */ /* 0x000fe200078ec0ff */
[----:B------:R-:W-:Y:S01]  /*0960*/  ULDC.64 UR50, c[0x0][0x208] ;  /* 0x0000820000327ab9 */ /* 0x000fe20000000a00 */
[----:B-123--:R-:W-:Y:S07]  /*0970*/  BAR.SYNC.DEFER_BLOCKING 0x0 ;  /* 0x0000000000007b1d */ /* 0x00efee0000010000 */
[----:B------:R-:W-:Y:S05]  /*0980*/  @!P0 BRA `(.L_x_8911) ;  /* 0x0000010000488947 */ /* 0x000fea0003800000 */
.L_x_8912:
[----:B------:R-:W-:-:S08]  /*0990*/  NOP ;  /* 0x0000000000007918 */ /* 0x000fd00000000000 */
[----:B------:R-:W1:Y:S02]  /*09a0*/  USETMAXREG.TRY_ALLOC.CTAPOOL UP0, 0xa0 ;  /* 0x000000a0000079c8 */ /* 0x000e640008000600 */
[----:B-1----:R-:W-:-:S13]  /*09b0*/  PLOP3.LUT P0, PT, PT, PT, UP0, 0x80, 0x0 ;  /* 0x000000000000781c */ /* 0x002fda0003f0f008 */
[----:B------:R-:W-:Y:S05]  /*09c0*/  @!P0 BRA `(.L_x_8912) ;  /* 0xfffffffc00f08947 */ /* 0x000fea000383ffff */
[----:B------:R-:W-:Y:S01]  /*09d0*/  LOP3.LUT R0, R2, 0xffffff80, RZ, 0xc0, !PT ;  /* 0xffffff8002007812 */ /* 0x000fe200078ec0ff */
[----:B------:R-:W1:Y:S08]  /*09e0*/  S2UR UR7, SR_CTAID.X ;  /* 0x00000000000779c3 */ /* 0x000e700000002500 */
[----:B------:R-:W-:Y:S08]  /*09f0*/  BAR.ARV 0x4, 0x1a0 ;  /* 0x0106800000007b1d */ /* 0x000ff00000002000 */
[----:B------:R-:W-:Y:S06]  /*0a00*/  BAR.ARV 0x8, 0x1a0 ;  /* 0x0206800000007b1d */ /* 0x000fec0000002000 */
[----:B------:R-:W-:-:S02]  /*0a10*/  ISETP.NE.AND P0, PT, R0, 0x80, PT ;  /* 0x000000800000780c */ /* 0x000fc40003f05270 */
[----:B------:R-:W1:Y:S11]  /*0a20*/  LDC R0, c[0x0][0xda8] ;  /* 0x00036a00ff007b82 */ /* 0x000e760000000800 */
[----:B------:R-:W-:Y:S06]  /*0a30*/  @!P0 BAR.ARV 0x9, 0x100 ;  /* 0x0244000000008b1d */ /* 0x000fec0000002000 */
[----:B-1----:R-:W-:-:S13]  /*0a40*/  ISETP.LE.AND P0, PT, R0, UR7, PT ;  /* 0x0000000700007c0c */ /* 0x002fda000bf03270 */
[----:B------:R-:W-:Y:S05]  /*0a50*/  @P0 EXIT ;  /* 0x000000000000094d */ /* 0x000fea0003800000 */
[----:B------:R-:W-:Y:S01]  /*0a60*/  VIADD R0, R2, 0xffffff80 ;  /* 0xffffff8002007836 */ /* 0x000fe20000000000 */
[----:B------:R-:W1:Y:S01]  /*0a70*/  S2UR UR4, SR_CgaCtaId ;  /* 0x00000000000479c3 */ /* 0x000e620000008800 */
[----:B------:R-:W-:Y:S01]  /*0a80*/  UMOV UR39, 0x400 ;  /* 0x0000040000277882 */ /* 0x000fe20000000000 */
[----:B------:R-:W-:Y:S01]  /*0a90*/  IMAD.MOV.U32 R18, RZ, RZ, 0x40 ;  /* 0x00000040ff127424 */ /* 0x000fe200078e00ff */
[----:B------:R-:W-:Y:S01]  /*0aa0*/  ULOP3.LUT UR38, UR46, 0x1, URZ, 0xfc, !UPT ;  /* 0x000000012e267892 */ /* 0x000fe2000f8efc3f */
[----:B------:R-:W-:Y:S01]  /*0ab0*/  SHF.R.S32.HI R3, RZ, 0x1f, R0 ;  /* 0x0000001fff037819 */ /* 0x000fe20000011400 */
[----:B------:R-:W-:Y:S01]  /*0ac0*/  UMOV UR37, URZ ;  /* 0x0000003f00257c82 */ /* 0x000fe20008000000 */
[----:B------:R-:W-:Y:S01]  /*0ad0*/  UMOV UR49, URZ ;  /* 0x0000003f00317c82 */ /* 0x000fe20008000000 */
[----:B------:R-:W-:Y:S01]  /*0ae0*/  UMOV UR36, URZ ;  /* 0x0000003f00247c82 */ /* 0x000fe20008000000 */
[CC--:B------:R-:W-:Y:S01]  /*0af0*/  LEA.HI R6, R3.reuse, R0.reuse, RZ, 0x4 ;  /* 0x0000000003067211 */ /* 0x0c0fe200078f20ff */
[----:B------:R-:W2:Y:S01]  /*0b00*/  S2UR UR6, SR_SWINHI ;  /* 0x00000000000679c3 */ /* 0x000ea20000002f00 */
[----:B------:R-:W-:-:S02]  /*0b10*/  LEA.HI R4, R3, R0, RZ, 0x7 ;  /* 0x0000000003047211 */ /* 0x000fc400078f38ff */
[----:B------:R-:W-:Y:S02]  /*0b20*/  LOP3.LUT R5, R6, 0xfffffff0, RZ, 0xc0, !PT ;  /* 0xfffffff006057812 */ /* 0x000fe400078ec0ff */
[----:B------:R-:W-:Y:S02]  /*0b30*/  LOP3.LUT R11, R4, 0xffffff80, RZ, 0xc0, !PT ;  /* 0xffffff80040b7812 */ /* 0x000fe400078ec0ff */
[----:B------:R-:W-:Y:S01]  /*0b40*/  SHF.R.S32.HI R9, RZ, 0x4, R6 ;  /* 0x00000004ff097819 */ /* 0x000fe20000011406 */
[C---:B------:R-:W-:Y:S01]  /*0b50*/  IMAD.IADD R7, R0.reuse, 0x1, -R5 ;  /* 0x0000000100077824 */ /* 0x040fe200078e0a05 */
[----:B------:R-:W-:Y:S01]  /*0b60*/  SHF.R.S32.HI R5, RZ, 0x7, R4 ;  /* 0x00000007ff057819 */ /* 0x000fe20000011404 */
[----:B------:R-:W-:Y:S01]  /*0b70*/  IMAD.IADD R11, R0, 0x1, -R11 ;  /* 0x00000001000b7824 */ /* 0x000fe200078e0a0b */
[----:B------:R-:W-:Y:S02]  /*0b80*/  LEA.HI R3, R3, R0, RZ, 0x5 ;  /* 0x0000000003037211 */ /* 0x000fe400078f28ff */
[----:B------:R-:W-:Y:S01]  /*0b90*/  SHF.R.S32.HI R4, RZ, 0x1f, R7 ;  /* 0x0000001fff047819 */ /* 0x000fe20000011407 */
[----:B------:R-:W-:Y:S01]  /*0ba0*/  IMAD.HI R8, R5, 0x55555556, RZ ;  /* 0x5555555605087827 */ /* 0x000fe200078e02ff */
[----:B------:R-:W-:Y:S01]  /*0bb0*/  LEA.HI R6, R6, R9, RZ, 0x1 ;  /* 0x0000000906067211 */ /* 0x000fe200078f08ff */
[----:B-1----:R-:W-:Y:S01]  /*0bc0*/  ULEA UR39, UR4, UR39, 0x18 ;  /* 0x0000002704277291 */ /* 0x002fe2000f8ec03f */
[----:B------:R-:W-:-:S02]  /*0bd0*/  LEA.HI R4, R4, R7, RZ, 0x3 ;  /* 0x0000000704047211 */ /* 0x000fc400078f18ff */
[----:B------:R-:W-:Y:S02]  /*0be0*/  LEA.HI R8, R8, R8, RZ, 0x1 ;  /* 0x0000000808087211 */ /* 0x000fe400078f08ff */
[C---:B------:R-:W-:Y:S01]  /*0bf0*/  LOP3.LUT R0, R4.reuse, 0xfffffff8, RZ, 0xc0, !PT ;  /* 0xfffffff804007812 */ /* 0x040fe200078ec0ff */
[----:B------:R-:W-:Y:S01]  /*0c00*/  IMAD.SHL.U32 R4, R4, 0x40, RZ ;  /* 0x0000004004047824 */ /* 0x000fe200078e00ff */
[----:B------:R-:W-:Y:S01]  /*0c10*/  LOP3.LUT R6, R6, 0x1ffffffe, RZ, 0xc0, !PT ;  /* 0x1ffffffe06067812 */ /* 0x000fe200078ec0ff */
[----:B------:R-:W-:Y:S01]  /*0c20*/  IMAD R137, R8, -0x3, R5 ;  /* 0xfffffffd08897824 */ /* 0x000fe200078e0205 */
[----:B------:R-:W-:Y:S01]  /*0c30*/  SHF.R.S32.HI R8, RZ, 0x5, R3 ;  /* 0x00000005ff087819 */ /* 0x000fe20000011403 */
[----:B------:R-:W-:Y:S01]  /*0c40*/  IMAD.IADD R0, R7, 0x1, -R0 ;  /* 0x0000000107007824 */ /* 0x000fe200078e0a00 */
[----:B------:R-:W-:Y:S01]  /*0c50*/  SHF.R.S32.HI R10, RZ, 0x1f, R11 ;  /* 0x0000001fff0a7819 */ /* 0x000fe2000001140b */
[----:B------:R-:W-:Y:S01]  /*0c60*/  IMAD.IADD R6, R9, 0x1, -R6 ;  /* 0x0000000109067824 */ /* 0x000fe200078e0a06 */
[----:B------:R-:W-:Y:S01]  /*0c70*/  LOP3.LUT R5, R4, 0x7ffffe00, RZ, 0xc0, !PT ;  /* 0x7ffffe0004057812 */ /* 0x000fe200078ec0ff */
[C---:B------:R-:W-:Y:S01]  /*0c80*/  IMAD.SHL.U32 R3, R0.reuse, 0x40, RZ ;  /* 0x0000004000037824 */ /* 0x040fe200078e00ff */
[----:B------:R-:W-:Y:S01]  /*0c90*/  R2P PR, R0, 0x6 ;  /* 0x0000000600007804 */ /* 0x000fe20000000000 */
[----:B------:R-:W-:Y:S01]  /*0ca0*/  IMAD.SHL.U32 R6, R6, 0x8, RZ ;  /* 0x0000000806067824 */ /* 0x000fe200078e00ff */
[----:B------:R-:W-:Y:S01]  /*0cb0*/  UMOV UR4, UR39 ;  /* 0x0000002700047c82 */ /* 0x000fe20008000000 */
[----:B--2---:R-:W-:Y:S01]  /*0cc0*/  UMOV UR5, UR6 ;  /* 0x0000000600057c82 */ /* 0x004fe20008000000 */
[C---:B------:R-:W-:Y:S01]  /*0cd0*/  IMAD R13, R8.reuse, 0x10, R7 ;  /* 0x00000010080d7824 */ /* 0x040fe200078e0207 */
[----:B------:R-:W-:Y:S01]  /*0ce0*/  LOP3.LUT R3, R3, 0x1c0, RZ, 0xc0, !PT ;  /* 0x000001c003037812 */ /* 0x000fe200078ec0ff */
[----:B------:R-:W-:Y:S01]  /*0cf0*/  IMAD R5, R8, 0x400, R5 ;  /* 0x0000040008057824 */ /* 0x000fe200078e0205 */
[----:B------:R-:W-:Y:S01]  /*0d00*/  LEA.HI R7, R10, R11, RZ, 0x2 ;  /* 0x0000000b0a077211 */ /* 0x000fe200078f10ff */
[----:B------:R-:W-:Y:S01]  /*0d10*/  IMAD.U32 R140, RZ, RZ, UR4 ;  /* 0x00000004ff8c7e24 */ /* 0x000fe2000f8e00ff */
[----:B------:R-:W-:Y:S01]  /*0d20*/  LOP3.LUT R4, R3, 0x8, R6, 0xf8, !PT ;  /* 0x0000000803047812 */ /* 0x000fe200078ef806 */
[----:B------:R-:W-:Y:S01]  /*0d30*/  IMAD.U32 R141, RZ, RZ, UR5 ;  /* 0x00000005ff8d7e24 */ /* 0x000fe2000f8e00ff */
[----:B------:R-:W-:Y:S01]  /*0d40*/  SHF.R.U32.HI R3, RZ, 0x3, R3 ;  /* 0x00000003ff037819 */ /* 0x000fe20000011603 */
[----:B------:R-:W-:Y:S01]  /*0d50*/  UMOV UR4, UR7 ;  /* 0x0000000700047c82 */ /* 0x000fe20008000000 */
[----:B------:R-:W-:-:S02]  /*0d60*/  SHF.R.S32.HI R9, RZ, 0x2, R7 ;  /* 0x00000002ff097819 */ /* 0x000fc40000011407 */
[----:B------:R-:W-:Y:S01]  /*0d70*/  LOP3.LUT R4, R4, R3, RZ, 0x3c, !PT ;  /* 0x0000000304047212 */ /* 0x000fe200078e3cff */
[----:B------:R-:W-:Y:S01]  /*0d80*/  IMAD.U32 R3, R13, 0x20, R6 ;  /* 0x000000200d037824 */ /* 0x000fe200078e0006 */
[----:B------:R-:W-:Y:S02]  /*0d90*/  SHF.R.S32.HI R12, RZ, 0x1f, R7 ;  /* 0x0000001fff0c7819 */ /* 0x000fe40000011407 */
[----:B------:R-:W-:Y:S01]  /*0da0*/  LEA.HI R10, R10, R11, RZ, 0x5 ;  /* 0x0000000b0a0a7211 */ /* 0x000fe200078f28ff */
[----:B------:R-:W-:Y:S01]  /*0db0*/  IMAD.IADD R4, R5, 0x1, R4 ;  /* 0x0000000105047824 */ /* 0x000fe200078e0204 */
[----:B------:R-:W-:Y:S01]  /*0dc0*/  LEA.HI R12, R12, R9, RZ, 0x3 ;  /* 0x000000090c0c7211 */ /* 0x000fe200078f18ff */
[----:B------:R-:W-:Y:S01]  /*0dd0*/  IMAD.WIDE R140, R3, 0x2, R140 ;  /* 0x00000002038c7825 */ /* 0x000fe200078e028c */
[----:B------:R-:W-:Y:S02]  /*0de0*/  SHF.R.S32.HI R10, RZ, 0x5, R10 ;  /* 0x00000005ff0a7819 */ /* 0x000fe4000001140a */
[----:B------:R-:W-:-:S02]  /*0df0*/  LOP3.LUT R12, R12, 0xfffffff8, RZ, 0xc0, !PT ;  /* 0xfffffff80c0c7812 */ /* 0x000fc400078ec0ff */
[----:B------:R-:W-:Y:S02]  /*0e00*/  LEA R136, R4, UR39, 0x1 ;  /* 0x0000002704887c11 */ /* 0x000fe4000f8e08ff */
[----:B------:R-:W-:Y:S01]  /*0e10*/  SEL R18, R18, 0xffffffc0, !P2 ;  /* 0xffffffc012127807 */ /* 0x000fe20005000000 */
[----:B------:R-:W-:Y:S01]  /*0e20*/  IMAD.IADD R9, R9, 0x1, -R12 ;  /* 0x0000000109097824 */ /* 0x000fe200078e0a0c */
[----:B------:R-:W-:Y:S01]  /*0e30*/  LOP3.LUT R0, R7, 0x7ffffffc, RZ, 0xc0, !PT ;  /* 0x7ffffffc07007812 */ /* 0x000fe200078ec0ff */
[C---:B------:R-:W-:Y:S02]  /*0e40*/  VIADD R22, R136.reuse, 0x21800 ;  /* 0x0002180088167836 */ /* 0x040fe40000000000 */
[----:B------:R-:W-:Y:S02]  /*0e50*/  VIADD R23, R136, 0x21820 ;  /* 0x0002182088177836 */ /* 0x000fe40000000000 */
[----:B------:R-:W-:Y:S02]  /*0e60*/  IMAD R10, R10, 0x10, R9 ;  /* 0x000000100a0a7824 */ /* 0x000fe400078e0209 */
[----:B------:R-:W-:-:S02]  /*0e70*/  @P1 VIADD R23, R22, 0xffffffe0 ;  /* 0xffffffe016171836 */ /* 0x000fc40000000000 */
[----:B------:R-:W-:Y:S02]  /*0e80*/  IMAD.IADD R22, R22, 0x1, R18 ;  /* 0x0000000116167824 */ /* 0x000fe400078e0212 */
[----:B------:R-:W-:Y:S02]  /*0e90*/  IMAD.IADD R19, R11, 0x1, -R0 ;  /* 0x000000010b137824 */ /* 0x000fe400078e0a00 */
[----:B------:R-:W-:Y:S02]  /*0ea0*/  IMAD R137, R137, 0x40, R10 ;  /* 0x0000004089897824 */ /* 0x000fe400078e020a */
[----:B------:R-:W-:Y:S02]  /*0eb0*/  IMAD.IADD R18, R18, 0x1, R23 ;  /* 0x0000000112127824 */ /* 0x000fe400078e0217 */
[----:B------:R-:W-:-:S07]  /*0ec0*/  VIADD R17, R23, 0x6000 ;  /* 0x0000600017117836 */ /* 0x000fce0000000000 */
.L_x_9001:
        /* <DEDUP_REMOVED lines=11> */
[----:B--2---:R-:W-:Y:S05]  /*0f80*/  @!P0 BRA `(.L_x_8913) ;  /* 0x0000000000208947 */ /* 0x004fea0003800000 */
        /* <DEDUP_REMOVED lines=8> */
.L_x_8913:
[----:B------:R-:W-:Y:S01]  /*1010*/  ULDC UR6, c[0x0][0xdc4] ;  /* 0x0003710000067ab9 */ /* 0x000fe20000000800 */
[----:B------:R-:W-:Y:S01]  /*1020*/  UMOV UR48, UR7 ;  /* 0x0000000700307c82 */ /* 0x000fe20008000000 */
[----:B------:R-:W-:-:S11]  /*1030*/  UISETP.NE.AND UP0, UPT, UR6, 0x1, UPT ;  /* 0x000000010600788c */ /* 0x000fd6000bf05270 */
[----:B------:R-:W-:Y:S02]  /*1040*/  @UP0 ULDC.64 UR10, c[0x0][0xdc8] ;  /* 0x00037200000a0ab9 */ /* 0x000fe40000000a00 */
[----:B------:R-:W-:-:S04]  /*1050*/  UIMAD.WIDE.U32 UR4, UR7, UR10, URZ ;  /* 0x0000000a070472a5 */ /* 0x000fc8000f8e003f */
[----:B------:R-:W-:-:S04]  /*1060*/  @UP0 USHF.R.U32.HI UR48, URZ, UR11, UR5 ;  /* 0x0000000b3f300299 */ /* 0x000fc80008011605 */
[----:B------:R-:W-:-:S12]  /*1070*/  UIMAD UR4, UR48, UR6, URZ ;  /* 0x00000006300472a4 */ /* 0x000fd8000f8e023f */
.L_x_8914:
        /* <DEDUP_REMOVED lines=12> */
[----:B------:R-:W-:Y:S01]  /*1140*/  UIMAD UR42, UR42, 0xc0, URZ ;  /* 0x000000c02a2a78a4 */ /* 0x000fe2000f8e023f */
        /* <DEDUP_REMOVED lines=28> */
.L_x_8916:
[----:B------:R-:W-:-:S11]  /*1310*/  UISETP.NE.AND UP0, UPT, UR5, 0x1, UPT ;  /* 0x000000010500788c */ /* 0x000fd6000bf05270 */
[----:B------:R-:W-:Y:S02]  /*1320*/  @UP0 ULDC.64 UR12, c[0x0][0x9e8] ;  /* 0x00027a00000c0ab9 */ /* 0x000fe40000000a00 */
[----:B------:R-:W-:-:S04]  /*1330*/  UIMAD.WIDE.U32 UR6, UR4, UR12, URZ ;  /* 0x0000000c040672a5 */ /* 0x000fc8000f8e003f */
[----:B------:R-:W-:-:S12]  /*1340*/  @UP0 USHF.R.U32.HI UR4, URZ, UR13, UR7 ;  /* 0x0000000d3f040299 */ /* 0x000fd80008011607 */
.L_x_8917:
[----:B------:R-:W-:-:S06]  /*1350*/  UIMAD UR4, UR4, UR5, UR5 ;  /* 0x00000005040472a4 */ /* 0x000fcc000f8e0205 */
[----:B------:R-:W-:-:S07]  /*1360*/  VIMNMX R0, R0, UR4, PT ;  /* 0x0000000400007c48 */ /* 0x000fce000bfe0100 */
.L_x_8915:
        /* <DEDUP_REMOVED lines=25> */
.L_x_8919:
[----:B------:R-:W-:-:S11]  /*1500*/  UISETP.NE.AND UP0, UPT, UR5, 0x1, UPT ;  /* 0x000000010500788c */ /* 0x000fd6000bf05270 */
[----:B------:R-:W-:Y:S02]  /*1510*/  @UP0 ULDC.64 UR10, c[0x0][0x9e8] ;  /* 0x00027a00000a0ab9 */ /* 0x000fe40000000a00 */
[----:B------:R-:W-:-:S04]  /*1520*/  UIMAD.WIDE.U32 UR6, UR4, UR10, URZ ;  /* 0x0000000a040672a5 */ /* 0x000fc8000f8e003f */
[----:B------:R-:W-:-:S12]  /*1530*/  @UP0 USHF.R.U32.HI UR4, URZ, UR11, UR7 ;  /* 0x0000000b3f040299 */ /* 0x000fd80008011607 */
.L_x_8920:
[----:B------:R-:W-:-:S04]  /*1540*/  UIMAD UR4, UR4, UR5, URZ ;  /* 0x00000005040472a4 */ /* 0x000fc8000f8e023f */
[----:B------:R-:W-:-:S04]  /*1550*/  UISETP.LT.AND UP0, UPT, UR8, UR4, UPT ;  /* 0x000000040800728c */ /* 0x000fc8000bf01270 */
[----:B------:R-:W-:-:S12]  /*1560*/  USEL UR8, UR8, UR4, !UP0 ;  /* 0x0000000408087287 */ /* 0x000fd8000c000000 */
.L_x_8918:
        /* <DEDUP_REMOVED lines=9> */
[----:B------:R-:W-:Y:S01]  /*1600*/  CS2R R128, SRZ ;  /* 0x0000000000807805 */ /* 0x000fe2000001ff00 */
[----:B------:R-:W-:Y:S01]  /*1610*/  IMAD.MOV.U32 R123, RZ, RZ, RZ ;  /* 0x000000ffff7b7224 */ /* 0x000fe200078e00ff */
[----:B------:R-:W-:Y:S01]  /*1620*/  CS2R R124, SRZ ;  /* 0x00000000007c7805 */ /* 0x000fe2000001ff00 */
[----:B------:R-:W-:Y:S01]  /*1630*/  UISETP.LT.AND UP0, UPT, URZ, UR4, UPT ;  /* 0x000000043f00728c */ /* 0x000fe2000bf01270 */
[----:B------:R-:W-:Y:S01]  /*1640*/  IMAD.MOV.U32 R126, RZ, RZ, RZ ;  /* 0x000000ffff7e7224 */ /* 0x000fe200078e00ff */
[----:B------:R-:W-:-:S02]  /*1650*/  CS2R R26, SRZ ;  /* 0x00000000001a7805 */ /* 0x000fc4000001ff00 */
[----:B------:R-:W-:Y:S01]  /*1660*/  CS2R R120, SRZ ;  /* 0x0000000000787805 */ /* 0x000fe2000001ff00 */
[----:B------:R-:W-:Y:S01]  /*1670*/  USEL UR40, URZ, UR4, !UP0 ;  /* 0x000000043f287287 */ /* 0x000fe2000c000000 */
[----:B------:R-:W-:Y:S01]  /*1680*/  CS2R R14, SRZ ;  /* 0x00000000000e7805 */ /* 0x000fe2000001ff00 */
[----:B------:R-:W-:Y:S01]  /*1690*/  IMAD.MOV.U32 R118, RZ, RZ, RZ ;  /* 0x000000ffff767224 */ /* 0x000fe200078e00ff */
[----:B------:R-:W-:Y:S01]  /*16a0*/  CS2R R114, SRZ ;  /* 0x0000000000727805 */ /* 0x000fe2000001ff00 */
[----:B------:R-:W-:Y:S01]  /*16b0*/  IMAD.MOV.U32 R117, RZ, RZ, RZ ;  /* 0x000000ffff757224 */ /* 0x000fe200078e00ff */
        /* <DEDUP_REMOVED lines=17> */
[----:B------:R-:W-:-:S05]  /*17d0*/  VIADD R0, R2, 0xffffff80 ;  /* 0xffffff8002007836 */ /* 0x000fca0000000000 */
[----:B------:R-:W-:-:S04]  /*17e0*/  SHF.R.S32.HI R3, RZ, 0x1f, R0 ;  /* 0x0000001fff037819 */ /* 0x000fc80000011400 */
[----:B------:R-:W-:-:S04]  /*17f0*/  LEA.HI R3, R3, R0, RZ, 0x7 ;  /* 0x0000000003037211 */ /* 0x000fc800078f38ff */
[----:B------:R-:W-:-:S06]  /*1800*/  SHF.R.S32.HI R3, RZ, 0x7, R3 ;  /* 0x00000007ff037819 */ /* 0x000fcc0000011403 */
[----:B------:R-:W1:Y:S02]  /*1810*/  SHFL.IDX PT, R3, R3, RZ, 0x1f ;  /* 0x00001fff03037589 */ /* 0x000e6400000e0000 */
[----:B-1----:R-:W-:-:S13]  /*1820*/  R2UR UR45, R3 ;  /* 0x00000000032d72ca */ /* 0x002fda00000e0000 */
[----:B------:R-:W-:-:S04]  /*1830*/  UIMAD.WIDE UR4, UR45, 0x55555556, URZ ;  /* 0x555555562d0478a5 */ /* 0x000fc8000f8e023f */
[----:B------:R-:W-:Y:S02]  /*1840*/  ULEA.HI UR52, UR5, UR5, URZ, 0x1 ;  /* 0x0000000505347291 */ /* 0x000fe4000f8f083f */
[----:B------:R-:W-:Y:S02]  /*1850*/  UIADD3 UR5, UR39, 0x21800, URZ ;  /* 0x0002180027057890 */ /* 0x000fe4000fffe03f */
[----:B------:R-:W-:Y:S02]  /*1860*/  UIMAD UR52, UR52, -0x3, UR45 ;  /* 0xfffffffd343478a4 */ /* 0x000fe4000f8e022d */
[----:B------:R-:W-:Y:S02]  /*1870*/  ULOP3.LUT UP0, URZ, UR5, 0x3ff, URZ, 0xc0, !UPT ;  /* 0x000003ff053f7892 */ /* 0x000fe4000f80c03f */
[----:B------:R-:W-:Y:S02]  /*1880*/  ULEA UR4, UR52, UR39, 0xc ;  /* 0x0000002734047291 */ /* 0x000fe4000f8e603f */
[----:B------:R-:W-:-:S02]  /*1890*/  ULEA UR5, UR52, UR5, 0xd ;  /* 0x0000000534057291 */ /* 0x000fc4000f8e683f */
[----:B------:R-:W-:Y:S01]  /*18a0*/  PLOP3.LUT P0, PT, PT, PT, UP0, 0x80, 0x0 ;  /* 0x000000000000781c */ /* 0x000fe20003f0f008 */
[----:B------:R-:W-:Y:S02]  /*18b0*/  UIADD3 UR4, UR4, 0xc400, URZ ;  /* 0x0000c40004047890 */ /* 0x000fe4000fffe03f */
[----:B------:R-:W-:Y:S02]  /*18c0*/  USHF.R.U32.HI UR5, URZ, 0x4, UR5 ;  /* 0x000000043f057899 */ /* 0x000fe40008011605 */
[----:B------:R-:W-:Y:S02]  /*18d0*/  USHF.R.U32.HI UR4, URZ, 0x4, UR4 ;  /* 0x000000043f047899 */ /* 0x000fe40008011604 */
[----:B------:R-:W-:Y:S02]  /*18e0*/  ULOP3.LUT UR41, UR5, 0x3fff, URZ, 0xc0, !UPT ;  /* 0x00003fff05297892 */ /* 0x000fe4000f8ec03f */
[----:B------:R-:W-:-:S04]  /*18f0*/  ULOP3.LUT UR54, UR4, 0x3fff, URZ, 0xc0, !UPT ;  /* 0x00003fff04367892 */ /* 0x000fc8000f8ec03f */
[----:B------:R-:W-:Y:S08]  /*1900*/  @!P0 BRA `(.L_x_8922) ;  /* 0x0000000000408947 */ /* 0x000ff00003800000 */
        /* <DEDUP_REMOVED lines=16> */
.L_x_8922:
        /* <DEDUP_REMOVED lines=9> */
.L_x_9066:
[----:B------:R-:W-:Y:S05]  /*1aa0*/  @!P0 BRA `(.L_x_8924) ;  /* 0x0000000000048947 */ /* 0x000fea0003800000 */
[----:B------:R-:W-:Y:S01]  /*1ab0*/  BPT.TRAP 0x1 ;  /* 0x000000040000795c */ /* 0x000fe20000300000 */
.L_x_8924:
[----:B-1----:R-:W-:Y:S02]  /*1ac0*/  IMAD.U32 R3, RZ, RZ, UR36 ;  /* 0x00000024ff037e24 */ /* 0x002fe4000f8e00ff */
[----:B------:R-:W-:-:S03]  /*1ad0*/  IMAD.U32 R0, RZ, RZ, UR49 ;  /* 0x00000031ff007e24 */ /* 0x000fc6000f8e00ff */
[----:B------:R-:W-:Y:S02]  /*1ae0*/  LEA R3, R3, UR39, 0x3 ;  /* 0x0000002703037c11 */ /* 0x000fe4000f8e18ff */
[----:B------:R-:W-:-:S04]  /*1af0*/  SHF.L.U32 R0, R0, 0x1f, RZ ;  /* 0x0000001f00007819 */ /* 0x000fc800000006ff */
[----:B------:R1:W2:Y:S01]  /*1b00*/  SYNCS.PHASECHK.TRANS64.TRYWAIT P2, [R3+URZ+0x2d830], R0 ;  /* 0x02d83000030075a7 */ /* 0x0002a2000804017f */
[----:B------:R-:W-:Y:S05]  /*1b10*/  @!P0 BRA `(.L_x_8925) ;  /* 0x0000000000048947 */ /* 0x000fea0003800000 */
[----:B------:R-:W-:Y:S01]  /*1b20*/  BPT.TRAP 0x1 ;  /* 0x000000040000795c */ /* 0x000fe20000300000 */
.L_x_8925:
[----:B------:R-:W-:Y:S01]  /*1b30*/  LOP3.LUT P1, RZ, R2, 0x7f, RZ, 0xc0, !PT ;  /* 0x0000007f02ff7812 */ /* 0x000fe2000782c0ff */
[----:B--2---:R-:W-:-:S12]  /*1b40*/  @P2 BRA `(.L_x_8926) ;  /* 0x0000000000082947 */ /* 0x004fd80003800000 */
[----:B------:R-:W2:Y:S02]  /*1b50*/  SYNCS.PHASECHK.TRANS64.TRYWAIT P2, [R3+URZ+0x2d830], R0 ;  /* 0x02d83000030075a7 */ /* 0x000ea4000804017f */
[----:B--2---:R-:W-:Y:S05]  /*1b60*/  @!P2 BRA `(.L_x_8927) ;  /* 0x0000012000b8a947 */ /* 0x004fea0003800000 */
.L_x_8926:
[----:B------:R-:W-:Y:S05]  /*1b70*/  WARPSYNC.ALL ;  /* 0x0000000000007948 */ /* 0x000fea0003800000 */
[----:B------:R-:W-:Y:S01]  /*1b80*/  UIADD3 UR4, UR39, 0x15400, URZ ;  /* 0x0001540027047890 */ /* 0x000fe2000fffe03f */
[----:B------:R-:W-:Y:S01]  /*1b90*/  WARPGROUP.ARRIVE ;  /* 0x00000000000079c5 */ /* 0x000fe20000000000 */
[----:B------:R-:W-:Y:S01]  /*1ba0*/  UMOV UR5, 0x80000020 ;  /* 0x8000002000057882 */ /* 0x000fe20000000000 */
[----:B------:R-:W-:Y:S01]  /*1bb0*/  UMOV UR7, 0x80000020 ;  /* 0x8000002000077882 */ /* 0x000fe20000000000 */
[----:B------:R-:W-:Y:S01]  /*1bc0*/  USHF.R.U32.HI UR4, URZ, 0x4, UR4 ;  /* 0x000000043f047899 */ /* 0x000fe20008011604 */
[----:B------:R-:W3:Y:S01]  /*1bd0*/  LDC R9, c[0x0][0x2e0] ;  /* 0x0000b800ff097b82 */ /* 0x000ee20000000800 */
[----:B------:R-:W-:Y:S01]  /*1be0*/  UMOV UR9, 0x80000020 ;  /* 0x8000002000097882 */ /* 0x000fe20000000000 */
[----:B------:R-:W-:Y:S01]  /*1bf0*/  UMOV UR11, 0x80000020 ;  /* 0x80000020000b7882 */ /* 0x000fe20000000000 */
[----:B------:R-:W-:Y:S01]  /*1c00*/  ULOP3.LUT UR4, UR4, 0x3fff, URZ, 0xc0, !UPT ;  /* 0x00003fff04047892 */ /* 0x000fe2000f8ec03f */
[----:B-12---:R-:W-:Y:S01]  /*1c10*/  @!P1 VIADD R3, R3, 0x2d840 ;  /* 0x0002d84003039836 */ /* 0x006fe20000000000 */
[----:B------:R-:W-:Y:S01]  /*1c20*/  UMOV UR13, 0x80000020 ;  /* 0x80000020000d7882 */ /* 0x000fe20000000000 */
[----:B------:R-:W-:Y:S01]  /*1c30*/  UMOV UR15, 0x80000020 ;  /* 0x80000020000f7882 */ /* 0x000fe20000000000 */
[----:B------:R-:W-:Y:S01]  /*1c40*/  ULOP3.LUT UR32, UR4, 0x10000, URZ, 0xfc, !UPT ;  /* 0x0001000004207892 */ /* 0x000fe2000f8efc3f */
[----:B------:R-:W1:Y:S01]  /*1c50*/  LDC R10, c[0x0][0x288] ;  /* 0x0000a200ff0a7b82 */ /* 0x000e620000000800 */
[----:B------:R-:W-:Y:S01]  /*1c60*/  ULOP3.LUT UR4, UR54, 0x10000, URZ, 0xfc, !UPT ;  /* 0x0001000036047892 */ /* 0x000fe2000f8efc3f */
[----:B------:R-:W-:Y:S01]  /*1c70*/  @!P1 PRMT R3, RZ, 0x654, R3 ;  /* 0x00000654ff039816 */ /* 0x000fe20000000003 */
[----:B------:R-:W-:-:S02]  /*1c80*/  UIMAD UR6, UR36, 0x600, UR32 ;  /* 0x00000600240678a4 */ /* 0x000fc4000f8e0220 */
[----:B------:R-:W-:Y:S02]  /*1c90*/  UIADD3 UR8, UR4, 0x2, URZ ;  /* 0x0000000204087890 */ /* 0x000fe4000fffe03f */
[----:B------:R-:W-:Y:S02]  /*1ca0*/  UIADD3 UR10, UR6, 0x2, URZ ;  /* 0x00000002060a7890 */ /* 0x000fe4000fffe03f */
[----:B------:R-:W-:Y:S02]  /*1cb0*/  UIADD3 UR12, UR4, 0x300, URZ ;  /* 0x00000300040c7890 */ /* 0x000fe4000fffe03f */
[----:B------:R-:W-:Y:S02]  /*1cc0*/  UIADD3 UR14, UR6, 0x200, URZ ;  /* 0x00000200060e7890 */ /* 0x000fe4000fffe03f */
[----:B------:R-:W-:Y:S01]  /*1cd0*/  HGMMA.64x128x16.F32 R24, gdesc[UR4], RZ, !UPT, gsb0 ;  /* 0x01e00000041879f0 */ /* 0x000fe2000c0008ff */
        /* <DEDUP_REMOVED lines=34> */
[----:B------:R-:W-:Y:S02]  /*1f00*/  IMAD.MOV.U32 R27, RZ, RZ, -0x80 ;  /* 0xffffff80ff1b7424 */ /* 0x000fe400078e00ff */
[----:B------:R-:W-:Y:S01]  /*1f10*/  FMUL.FTZ R0, R24, UR10 ;  /* 0x0000000a18007c20 */ /* 0x000fe20008410000 */
[----:B------:R-:W-:Y:S01]  /*1f20*/  FMUL.FTZ R92, R33, UR10 ;  /* 0x0000000a215c7c20 */ /* 0x000fe20008410000 */
        /* <DEDUP_REMOVED lines=30> */
[----:B---3--:R-:W-:-:S02]  /*2110*/  IMAD R60, R9, UR47, R82 ;  /* 0x0000002f093c7c24 */ /* 0x008fc4000f8e0252 */
        /* <DEDUP_REMOVED lines=30> */
[----:B-1----:R-:W-:Y:S01]  /*2300*/  IADD3 R62, R60, 0x1, -R10 ;  /* 0x000000013c3e7810 */ /* 0x002fe20007ffe80a */
[----:B------:R-:W1:Y:S01]  /*2310*/  MUFU.TANH R0, R0 ;  /* 0x0000000000007308 */ /* 0x000e620000002400 */
[----:B------:R2:W-:Y:S01]  /*2320*/  @!P1 SYNCS.ARRIVE.TRANS64.RED.A1T0 RZ, [R3+URZ], RZ ;  /* 0x000000ff03ff99a7 */ /* 0x0005e2000810043f */
[----:B------:R-:W-:Y:S01]  /*2330*/  FMUL.FTZ R72, R72, UR10 ;  /* 0x0000000a48487c20 */ /* 0x000fe20008410000 */
[----:B------:R-:W-:Y:S01]  /*2340*/  FMUL.FTZ R73, R73, UR10 ;  /* 0x0000000a49497c20 */ /* 0x000fe20008410000 */
[C---:B------:R-:W-:Y:S01]  /*2350*/  IMAD R62, R19.reuse, -0x2, R62 ;  /* 0xfffffffe133e7824 */ /* 0x040fe200078e023e */
[----:B------:R-:W-:Y:S01]  /*2360*/  LEA R78, R88, 0xffffff80, 0x7 ;  /* 0xffffff80584e7811 */ /* 0x000fe200078e38ff */
[----:B------:R-:W-:-:S02]  /*2370*/  IMAD R79, R19, -0x2, R60 ;  /* 0xfffffffe134f7824 */ /* 0x000fc400078e023c */
[----:B------:R-:W3:Y:S01]  /*2380*/  MUFU.TANH R89, R89 ;  /* 0x0000005900597308 */ /* 0x000ee20000002400 */
[----:B--2---:R-:W-:Y:S02]  /*2390*/  VIADD R3, R137, UR42 ;  /* 0x0000002a89037c36 */ /* 0x004fe40008000000 */
[C---:B------:R-:W-:Y:S02]  /*23a0*/  VIADD R86, R62.reuse, UR6 ;  /* 0x000000063e567c36 */ /* 0x040fe40008000000 */
[----:B------:R-:W-:-:S03]  /*23b0*/  VIADD R83, R62, UR33 ;  /* 0x000000213e537c36 */ /* 0x000fc60008000000 */
        /* <DEDUP_REMOVED lines=62> */
[----:B-----5:R-:W-:Y:S01]  /*27a0*/  VIADDMNMX R72, R3, R86, R79, PT ;  /* 0x0000005603487246 */ /* 0x020fe2000380014f */
[----:B---3--:R-:W-:Y:S01]  /*27b0*/  IMAD.IADD R73, R83, 0x1, R3 ;  /* 0x0000000153497824 */ /* 0x008fe200078e0203 */
        /* <DEDUP_REMOVED lines=14> */
.L_x_8930:
[----:B------:R-:W-:-:S06]  /*28a0*/  UISETP.NE.AND UP1, UPT, UR7, 0x1, UPT ;  /* 0x000000010700788c */ /* 0x000fcc000bf25270 */
[----:B------:R-:W-:-:S05]  /*28b0*/  PLOP3.LUT P2, PT, PT, PT, UP1, 0x80, 0x0 ;  /* 0x000000000000781c */ /* 0x000fca0003f4f018 */
[----:B------:R-:W-:-:S08]  /*28c0*/  @UP1 ULDC.64 UR10, c[0x0][0x9e8] ;  /* 0x00027a00000a1ab9 */ /* 0x000fd00000000a00 */
[----:B------:R-:W-:-:S05]  /*28d0*/  @P2 IMAD.HI.U32 R60, R61, UR10, RZ ;  /* 0x0000000a3d3c2c27 */ /* 0x000fca000f8e00ff */
[----:B------:R-:W-:-:S07]  /*28e0*/  @P2 SHF.R.U32.HI R61, RZ, UR11, R60 ;  /* 0x0000000bff3d2c19 */ /* 0x000fce000801163c */
.L_x_8931:
[----:B------:R-:W-:Y:S05]  /*28f0*/  BSYNC B0 ;  /* 0x0000000000007941 */ /* 0x000fea0003800000 */
.L_x_8929:
[----:B------:R-:W-:-:S04]  /*2900*/  IMAD R60, R61, UR7, -R78 ;  /* 0x000000073d3c7c24 */ /* 0x000fc8000f8e0a4e */
[----:B------:R-:W-:-:S05]  /*2910*/  IMAD R60, R19, -0x2, R60 ;  /* 0xfffffffe133c7824 */ /* 0x000fca00078e023c */
[----:B------:R-:W-:Y:S02]  /*2920*/  VIMNMX R73, R73, R60, !PT ;  /* 0x0000003c49497248 */ /* 0x000fe40007fe0100 */
[----:B------:R-:W-:-:S07]  /*2930*/  VIADDMNMX R72, R60, UR7, R72, PT ;  /* 0x000000073c487c46 */ /* 0x000fce000b800148 */
.L_x_8928:
[C---:B------:R-:W-:Y:S02]  /*2940*/  ISETP.GE.AND P4, PT, R82.reuse, 0x9, PT ;  /* 0x000000095200780c */ /* 0x040fe40003f86270 */
[C---:B------:R-:W-:Y:S02]  /*2950*/  ISETP.GE.AND P2, PT, R82.reuse, 0x2, PT ;  /* 0x000000025200780c */ /* 0x040fe40003f46270 */
[----:B------:R-:W-:Y:S02]  /*2960*/  ISETP.GE.AND P5, PT, R82, 0xa, PT ;  /* 0x0000000a5200780c */ /* 0x000fe40003fa6270 */
[----:B------:R-:W-:Y:S02]  /*2970*/  LOP3.LUT R138, R138, 0xfffffffd, RZ, 0xc0, !PT ;  /* 0xfffffffd8a8a7812 */ /* 0x000fe400078ec0ff */
[----:B------:R-:W-:-:S04]  /*2980*/  ISETP.GT.AND P3, PT, R73, 0x1, !P2 ;  /* 0x000000014900780c */ /* 0x000fc80005764270 */
[----:B------:R-:W-:Y:S02]  /*2990*/  ISETP.LT.OR P3, PT, R72, 0x2, P3 ;  /* 0x000000024800780c */ /* 0x000fe40001f61670 */
[----:B------:R-:W-:Y:S02]  /*29a0*/  @P4 LOP3.LUT R138, R138, 0x2, RZ, 0xfc, !PT ;  /* 0x000000028a8a4812 */ /* 0x000fe400078efcff */
[----:B------:R-:W-:Y:S02]  /*29b0*/  FSEL R89, R89, -INF , !P3 ;  /* 0xff80000059597808 */ /* 0x000fe40005800000 */
[----:B------:R-:W-:Y:S02]  /*29c0*/  LOP3.LUT R138, R138, 0xfffffffb, RZ, 0xc0, !PT ;  /* 0xfffffffb8a8a7812 */ /* 0x000fe400078ec0ff */
[----:B------:R-:W-:Y:S02]  /*29d0*/  ISETP.GT.AND P4, PT, R73, 0x8, !P4 ;  /* 0x000000084900780c */ /* 0x000fe40006784270 */
[----:B------:R-:W-:-:S02]  /*29e0*/  @P5 LOP3.LUT R138, R138, 0x4, RZ, 0xfc, !PT ;  /* 0x000000048a8a5812 */ /* 0x000fc400078efcff */
[----:B------:R-:W-:Y:S02]  /*29f0*/  ISETP.GT.AND P3, PT, R73, 0x9, !P5 ;  /* 0x000000094900780c */ /* 0x000fe40006f64270 */
[----:B------:R-:W-:Y:S02]  /*2a00*/  ISETP.GE.AND P5, PT, R82, 0x11, PT ;  /* 0x000000115200780c */ /* 0x000fe40003fa6270 */
[C---:B------:R-:W-:Y:S02]  /*2a10*/  ISETP.LT.OR P4, PT, R72.reuse, 0x9, P4 ;  /* 0x000000094800780c */ /* 0x040fe40002781670 */
[----:B------:R-:W-:Y:S02]  /*2a20*/  ISETP.LT.OR P3, PT, R72, 0xa, P3 ;  /* 0x0000000a4800780c */ /* 0x000fe40001f61670 */
[----:B-1----:R-:W-:Y:S02]  /*2a30*/  FSEL R90, R90, -INF , !P4 ;  /* 0xff8000005a5a7808 */ /* 0x002fe40006000000 */
[----:B------:R-:W-:-:S02]  /*2a40*/  ISETP.GE.AND P4, PT, R82, 0x12, PT ;  /* 0x000000125200780c */ /* 0x000fc40003f86270 */
[----:B------:R-:W-:Y:S02]  /*2a50*/  LOP3.LUT R138, R138, 0xfffffff7, RZ, 0xc0, !PT ;  /* 0xfffffff78a8a7812 */ /* 0x000fe400078ec0ff */
[----:B------:R-:W-:Y:S02]  /*2a60*/  FSEL R91, R91, -INF , !P3 ;  /* 0xff8000005b5b7808 */ /* 0x000fe40005800000 */
[----:B------:R-:W-:Y:S02]  /*2a70*/  ISETP.GT.AND P3, PT, R73, 0x10, !P5 ;  /* 0x000000104900780c */ /* 0x000fe40006f64270 */
[----:B------:R-:W-:Y:S02]  /*2a80*/  @P5 LOP3.LUT R138, R138, 0x8, RZ, 0xfc, !PT ;  /* 0x000000088a8a5812 */ /* 0x000fe400078efcff */
[----:B------:R-:W-:Y:S02]  /*2a90*/  ISETP.LT.OR P3, PT, R72, 0x11, P3 ;  /* 0x000000114800780c */ /* 0x000fe40001f61670 */
[----:B------:R-:W-:-:S02]  /*2aa0*/  LOP3.LUT R138, R138, 0xfdffffff, RZ, 0xc0, !PT ;  /* 0xfdffffff8a8a7812 */ /* 0x000fc400078ec0ff */
[----:B------:R-:W-:Y:S02]  /*2ab0*/  FSEL R74, R32, -INF , !P3 ;  /* 0xff800000204a7808 */ /* 0x000fe40005800000 */
[----:B------:R-:W-:Y:S02]  /*2ac0*/  @P4 LOP3.LUT R138, R138, 0x2000000, RZ, 0xfc, !PT ;  /* 0x020000008a8a4812 */ /* 0x000fe400078efcff */
[----:B------:R-:W-:Y:S02]  /*2ad0*/  ISETP.GT.AND P3, PT, R73, 0x11, !P4 ;  /* 0x000000114900780c */ /* 0x000fe40006764270 */
[----:B------:R-:W-:Y:S02]  /*2ae0*/  ISETP.GE.AND P4, PT, R82, 0x19, PT ;  /* 0x000000195200780c */ /* 0x000fe40003f86270 */
[----:B------:R-:W-:Y:S02]  /*2af0*/  ISETP.LT.OR P3, PT, R72, 0x12, P3 ;  /* 0x000000124800780c */ /* 0x000fe40001f61670 */
[----:B------:R-:W-:-:S02]  /*2b00*/  LOP3.LUT R138, R138, 0xfeffffff, RZ, 0xc0, !PT ;  /* 0xfeffffff8a8a7812 */ /* 0x000fc400078ec0ff */
[----:B------:R-:W-:Y:S02]  /*2b10*/  FSEL R92, R92, -INF , !P3 ;  /* 0xff8000005c5c7808 */ /* 0x000fe40005800000 */
[----:B------:R-:W-:-:S04]  /*2b20*/  ISETP.GT.AND P3, PT, R73, 0x18, !P4 ;  /* 0x000000184900780c */ /* 0x000fc80006764270 */
[----:B------:R-:W-:Y:S02]  /*2b30*/  ISETP.LT.OR P3, PT, R72, 0x19, P3 ;  /* 0x000000194800780c */ /* 0x000fe40001f61670 */
        /* <DEDUP_REMOVED lines=146> */
[----:B------:R-:W-:Y:S01]  /*3460*/  FSEL R75, R0, -INF , !P6 ;  /* 0xff800000004b7808 */ /* 0x000fe20007000000 */
[----:B------:R-:W-:Y:S01]  /*3470*/  VIADD R0, R3, 0x8 ;  /* 0x0000000803007836 */ /* 0x000fe20000000000 */
[----:B------:R-:W-:-:S13]  /*3480*/  ISETP.GE.AND P6, PT, R82, 0x7a, PT ;  /* 0x0000007a5200780c */ /* 0x000fda0003fc6270 */
[----:B------:R-:W-:Y:S02]  /*3490*/  @P6 LOP3.LUT R138, R138, 0x8000000, RZ, 0xfc, !PT ;  /* 0x080000008a8a6812 */ /* 0x000fe400078efcff */
[----:B------:R-:W-:Y:S01]  /*34a0*/  ISETP.GT.AND P6, PT, R73, 0x79, !P6 ;  /* 0x000000794900780c */ /* 0x000fe200077c4270 */
[----:B------:R-:W-:-:S03]  /*34b0*/  IMAD.IADD R73, R83, 0x1, R0 ;  /* 0x0000000153497824 */ /* 0x000fc600078e0200 */
[----:B------:R-:W-:Y:S02]  /*34c0*/  ISETP.LT.OR P6, PT, R72, 0x7a, P6 ;  /* 0x0000007a4800780c */ /* 0x000fe400037c1670 */
[----:B------:R-:W-:Y:S02]  /*34d0*/  VIADDMNMX R72, R0, R86, R79, PT ;  /* 0x0000005600487246 */ /* 0x000fe4000380014f */
[----:B------:R-:W-:Y:S02]  /*34e0*/  FSEL R35, R85, -INF , !P6 ;  /* 0xff80000055237808 */ /* 0x000fe40007000000 */
        /* <DEDUP_REMOVED lines=16> */
.L_x_8934:
[----:B------:R-:W-:-:S06]  /*35f0*/  UISETP.NE.AND UP1, UPT, UR7, 0x1, UPT ;  /* 0x000000010700788c */ /* 0x000fcc000bf25270 */
[----:B------:R-:W-:-:S05]  /*3600*/  PLOP3.LUT P6, PT, PT, PT, UP1, 0x80, 0x0 ;  /* 0x000000000000781c */ /* 0x000fca0003fcf018 */
[----:B------:R-:W-:-:S08]  /*3610*/  @UP1 ULDC.64 UR10, c[0x0][0x9e8] ;  /* 0x00027a00000a1ab9 */ /* 0x000fd00000000a00 */
[----:B------:R-:W-:Y:S01]  /*3620*/  @P6 IMAD.HI.U32 R58, R59, UR10, RZ ;  /* 0x0000000a3b3a6c27 */ /* 0x000fe2000f8e00ff */
[----:B------:R-:W-:-:S13]  /*3630*/  PLOP3.LUT P6, PT, PT, PT, UP1, 0x80, 0x0 ;  /* 0x000000000000781c */ /* 0x000fda0003fcf018 */
[----:B------:R-:W-:-:S07]  /*3640*/  @P6 SHF.R.U32.HI R59, RZ, UR11, R58 ;  /* 0x0000000bff3b6c19 */ /* 0x000fce000801163a */
.L_x_8935:
[----:B------:R-:W-:Y:S05]  /*3650*/  BSYNC B0 ;  /* 0x0000000000007941 */ /* 0x000fea0003800000 */
.L_x_8933:
[----:B------:R-:W-:-:S04]  /*3660*/  IMAD R58, R59, UR7, -R78 ;  /* 0x000000073b3a7c24 */ /* 0x000fc8000f8e0a4e */
[----:B------:R-:W-:-:S05]  /*3670*/  IMAD R58, R19, -0x2, R58 ;  /* 0xfffffffe133a7824 */ /* 0x000fca00078e023a */
[----:B------:R-:W-:Y:S02]  /*3680*/  VIMNMX R73, R73, R58, !PT ;  /* 0x0000003a49497248 */ /* 0x000fe40007fe0100 */
[----:B------:R-:W-:-:S07]  /*3690*/  VIADDMNMX R72, R58, UR7, R72, PT ;  /* 0x000000073a487c46 */ /* 0x000fce000b800148 */
.L_x_8932:
[C---:B------:R-:W-:Y:S01]  /*36a0*/  ISETP.GT.AND P2, PT, R73.reuse, 0x1, !P2 ;  /* 0x000000014900780c */ /* 0x040fe20005744270 */
[----:B------:R-:W-:Y:S01]  /*36b0*/  ULDC UR34, c[0x0][0x988] ;  /* 0x0002620000227ab9 */ /* 0x000fe20000000800 */
[----:B------:R-:W-:Y:S02]  /*36c0*/  LOP3.LUT P6, RZ, R138, 0x8, RZ, 0xc0, !PT ;  /* 0x000000088aff7812 */ /* 0x000fe400078cc0ff */
[----:B------:R-:W-:Y:S02]  /*36d0*/  ISETP.LT.OR P2, PT, R72, 0x2, P2 ;  /* 0x000000024800780c */ /* 0x000fe40001741670 */
[----:B------:R-:W-:Y:S02]  /*36e0*/  ISETP.GT.AND P3, PT, R73, 0x70, !P3 ;  /* 0x000000704900780c */ /* 0x000fe40005f64270 */
[----:B------:R-:W-:Y:S02]  /*36f0*/  FSEL R5, R5, -INF , !P2 ;  /* 0xff80000005057808 */ /* 0x000fe40005000000 */
[----:B------:R-:W-:-:S02]  /*3700*/  LOP3.LUT P2, RZ, R138, 0x2, RZ, 0xc0, !PT ;  /* 0x000000028aff7812 */ /* 0x000fc4000784c0ff */
[C---:B------:R-:W-:Y:S02]  /*3710*/  ISETP.GT.AND P4, PT, R73.reuse, 0x71, !P4 ;  /* 0x000000714900780c */ /* 0x040fe40006784270 */
[C---:B------:R-:W-:Y:S02]  /*3720*/  ISETP.GT.AND P2, PT, R73.reuse, 0x8, !P2 ;  /* 0x000000084900780c */ /* 0x040fe40005744270 */
[----:B------:R-:W-:Y:S02]  /*3730*/  ISETP.GT.AND P5, PT, R73, 0x78, !P5 ;  /* 0x000000784900780c */ /* 0x000fe40006fa4270 */
[C---:B------:R-:W-:Y:S02]  /*3740*/  ISETP.LT.OR P2, PT, R72.reuse, 0x9, P2 ;  /* 0x000000094800780c */ /* 0x040fe40001741670 */
[----:B------:R-:W-:Y:S02]  /*3750*/  ISETP.LT.OR P3, PT, R72, 0x71, P3 ;  /* 0x000000714800780c */ /* 0x000fe40001f61670 */
[----:B------:R-:W-:-:S02]  /*3760*/  FSEL R7, R7, -INF , !P2 ;  /* 0xff80000007077808 */ /* 0x000fc40005000000 */
[----:B------:R-:W-:Y:S02]  /*3770*/  LOP3.LUT P2, RZ, R138, 0x4, RZ, 0xc0, !PT ;  /* 0x000000048aff7812 */ /* 0x000fe4000784c0ff */
[----:B------:R-:W-:Y:S02]  /*3780*/  ISETP.LT.OR P4, PT, R72, 0x72, P4 ;  /* 0x000000724800780c */ /* 0x000fe40002781670 */
[----:B------:R-:W-:Y:S02]  /*3790*/  ISETP.GT.AND P2, PT, R73, 0x9, !P2 ;  /* 0x000000094900780c */ /* 0x000fe40005744270 */
[----:B------:R-:W-:Y:S02]  /*37a0*/  FSEL R24, R24, -INF , !P3 ;  /* 0xff80000018187808 */ /* 0x000fe40005800000 */
[C---:B------:R-:W-:Y:S02]  /*37b0*/  ISETP.LT.OR P2, PT, R72.reuse, 0xa, P2 ;  /* 0x0000000a4800780c */ /* 0x040fe40001741670 */
[----:B------:R-:W-:-:S02]  /*37c0*/  ISETP.LT.OR P5, PT, R72, 0x79, P5 ;  /* 0x000000794800780c */ /* 0x000fc40002fa1670 */
[----:B------:R-:W-:Y:S02]  /*37d0*/  FSEL R6, R6, -INF , !P2 ;  /* 0xff80000006067808 */ /* 0x000fe40005000000 */
[----:B------:R-:W-:Y:S02]  /*37e0*/  ISETP.GT.AND P2, PT, R73, 0x10, !P6 ;  /* 0x000000104900780c */ /* 0x000fe40007744270 */
[----:B------:R-:W-:Y:S02]  /*37f0*/  LOP3.LUT P6, RZ, R138, 0x8000, RZ, 0xc0, !PT ;  /* 0x000080008aff7812 */ /* 0x000fe400078cc0ff */
[----:B------:R-:W-:Y:S02]  /*3800*/  ISETP.LT.OR P2, PT, R72, 0x11, P2 ;  /* 0x000000114800780c */ /* 0x000fe40001741670 */
[----:B------:R-:W-:Y:S02]  /*3810*/  FSEL R81, R15, -INF , !P4 ;  /* 0xff8000000f517808 */ /* 0x000fe40006000000 */
[----:B------:R-:W-:-:S02]  /*3820*/  FSEL R58, R11, -INF , !P2 ;  /* 0xff8000000b3a7808 */ /* 0x000fc40005000000 */
[----:B------:R-:W-:Y:S02]  /*3830*/  LOP3.LUT P2, RZ, R138, 0x2000000, RZ, 0xc0, !PT ;  /* 0x020000008aff7812 */ /* 0x000fe4000784c0ff */
[----:B------:R-:W-:Y:S02]  /*3840*/  FMNMX.FTZ R11, R75, R89, !PT ;  /* 0x000000594b0b7209 */ /* 0x000fe40007810000 */
[----:B------:R-:W-:Y:S02]  /*3850*/  ISETP.GT.AND P2, PT, R73, 0x11, !P2 ;  /* 0x000000114900780c */ /* 0x000fe40005744270 */
[----:B------:R-:W-:Y:S02]  /*3860*/  FSEL R28, R28, -INF , !P5 ;  /* 0xff8000001c1c7808 */ /* 0x000fe40006800000 */
[----:B------:R-:W-:-:S04]  /*3870*/  ISETP.LT.OR P2, PT, R72, 0x12, P2 ;  /* 0x000000124800780c */ /* 0x000fc80001741670 */
[----:B------:R-:W-:Y:S02]  /*3880*/  FSEL R59, R8, -INF , !P2 ;  /* 0xff800000083b7808 */ /* 0x000fe40005000000 */
[----:B------:R-:W-:Y:S02]  /*3890*/  LOP3.LUT P2, RZ, R138, 0x1000000, RZ, 0xc0, !PT ;  /* 0x010000008aff7812 */ /* 0x000fe4000784c0ff */
[----:B------:R-:W-:Y:S02]  /*38a0*/  FMNMX.FTZ R8, R90, R11, !PT ;  /* 0x0000000b5a087209 */ /* 0x000fe40007810000 */
[----:B------:R-:W-:Y:S02]  /*38b0*/  ISETP.GT.AND P2, PT, R73, 0x18, !P2 ;  /* 0x000000184900780c */ /* 0x000fe40005744270 */
[----:B------:R-:W-:Y:S02]  /*38c0*/  FMNMX.FTZ R11, R91, R8, !PT ;  /* 0x000000085b0b7209 */ /* 0x000fe40007810000 */
[----:B------:R-:W-:-:S02]  /*38d0*/  ISETP.LT.OR P2, PT, R72, 0x19, P2 ;  /* 0x000000194800780c */ /* 0x000fc40001741670 */
[----:B------:R-:W-:Y:S02]  /*38e0*/  FMNMX.FTZ R11, R74, R11, !PT ;  /* 0x0000000b4a0b7209 */ /* 0x000fe40007810000 */
[----:B------:R-:W-:Y:S02]  /*38f0*/  FSEL R13, R13, -INF , !P2 ;  /* 0xff8000000d0d7808 */ /* 0x000fe40005000000 */
[----:B------:R-:W-:Y:S02]  /*3900*/  LOP3.LUT P2, RZ, R138, 0x800000, RZ, 0xc0, !PT ;  /* 0x008000008aff7812 */ /* 0x000fe4000784c0ff */
[----:B------:R-:W-:Y:S02]  /*3910*/  FMNMX.FTZ R8, R92, R11, !PT ;  /* 0x0000000b5c087209 */ /* 0x000fe40007810000 */
[----:B------:R-:W-:Y:S02]  /*3920*/  ISETP.GT.AND P2, PT, R73, 0x19, !P2 ;  /* 0x000000194900780c */ /* 0x000fe40005744270 */
[----:B------:R-:W-:-:S02]  /*3930*/  FMNMX.FTZ R11, R71, R8, !PT ;  /* 0x00000008470b7209 */ /* 0x000fc40007810000 */
[----:B------:R-:W-:Y:S02]  /*3940*/  ISETP.LT.OR P2, PT, R72, 0x1a, P2 ;  /* 0x0000001a4800780c */ /* 0x000fe40001741670 */
[----:B------:R-:W-:Y:S02]  /*3950*/  FMNMX.FTZ R11, R62, R11, !PT ;  /* 0x0000000b3e0b7209 */ /* 0x000fe40007810000 */
[----:B------:R-:W-:Y:S02]  /*3960*/  FSEL R12, R12, -INF , !P2 ;  /* 0xff8000000c0c7808 */ /* 0x000fe40005000000 */
[----:B------:R-:W-:Y:S02]  /*3970*/  LOP3.LUT P2, RZ, R138, 0x400000, RZ, 0xc0, !PT ;  /* 0x004000008aff7812 */ /* 0x000fe4000784c0ff */
[----:B------:R-:W-:Y:S02]  /*3980*/  FMNMX.FTZ R8, R70, R11, !PT ;  /* 0x0000000b46087209 */ /* 0x000fe40007810000 */
[----:B------:R-:W-:-:S02]  /*3990*/  ISETP.GT.AND P2, PT, R73, 0x20, !P2 ;  /* 0x000000204900780c */ /* 0x000fc40005744270 */
[----:B------:R-:W-:Y:S02]  /*39a0*/  FMNMX.FTZ R8, R67, R8, !PT ;  /* 0x0000000843087209 */ /* 0x000fe40007810000 */
[----:B------:R-:W-:Y:S02]  /*39b0*/  ISETP.LT.OR P2, PT, R72, 0x21, P2 ;  /* 0x000000214800780c */ /* 0x000fe40001741670 */
[----:B------:R-:W-:Y:S02]  /*39c0*/  FMNMX.FTZ R11, R69, R8, !PT ;  /* 0x00000008450b7209 */ /* 0x000fe40007810000 */
[----:B------:R-:W-:Y:S02]  /*39d0*/  FSEL R21, R21, -INF , !P2 ;  /* 0xff80000015157808 */ /* 0x000fe40005000000 */
[----:B------:R-:W-:Y:S02]  /*39e0*/  LOP3.LUT P2, RZ, R138, 0x200000, RZ, 0xc0, !PT ;  /* 0x002000008aff7812 */ /* 0x000fe4000784c0ff */
[----:B------:R-:W-:-:S02]  /*39f0*/  FMNMX.FTZ R11, R68, R11, !PT ;  /* 0x0000000b440b7209 */ /* 0x000fc40007810000 */
[----:B------:R-:W-:Y:S02]  /*3a00*/  ISETP.GT.AND P2, PT, R73, 0x21, !P2 ;  /* 0x000000214900780c */ /* 0x000fe40005744270 */
[----:B------:R-:W-:Y:S02]  /*3a10*/  FMNMX.FTZ R8, R66, R11, !PT ;  /* 0x0000000b42087209 */ /* 0x000fe40007810000 */
[----:B------:R-:W-:Y:S02]  /*3a20*/  ISETP.LT.OR P2, PT, R72, 0x22, P2 ;  /* 0x000000224800780c */ /* 0x000fe40001741670 */
[----:B------:R-:W-:Y:S02]  /*3a30*/  FMNMX.FTZ R8, R63, R8, !PT ;  /* 0x000000083f087209 */ /* 0x000fe40007810000 */
[----:B------:R-:W-:Y:S02]  /*3a40*/  FSEL R20, R20, -INF , !P2 ;  /* 0xff80000014147808 */ /* 0x000fe40005000000 */
[----:B------:R-:W-:-:S02]  /*3a50*/  LOP3.LUT P2, RZ, R138, 0x100000, RZ, 0xc0, !PT ;  /* 0x001000008aff7812 */ /* 0x000fc4000784c0ff */
[----:B------:R-:W-:Y:S02]  /*3a60*/  FMNMX.FTZ R11, R65, R8, !PT ;  /* 0x00000008410b7209 */ /* 0x000fe40007810000 */
[----:B------:R-:W-:Y:S02]  /*3a70*/  ISETP.GT.AND P2, PT, R73, 0x28, !P2 ;  /* 0x000000284900780c */ /* 0x000fe40005744270 */
[----:B------:R-:W-:Y:S02]  /*3a80*/  FMNMX.FTZ R8, R64, R11, !PT ;  /* 0x0000000b40087209 */ /* 0x000fe40007810000 */
[----:B------:R-:W-:Y:S02]  /*3a90*/  ISETP.LT.OR P2, PT, R72, 0x29, P2 ;  /* 0x000000294800780c */ /* 0x000fe40001741670 */
[----:B------:R-:W-:Y:S02]  /*3aa0*/  FMNMX.FTZ R11, R61, R8, !PT ;  /* 0x000000083d0b7209 */ /* 0x000fe40007810000 */
[----:B------:R-:W-:-:S02]  /*3ab0*/  FSEL R26, R26, -INF , !P2 ;  /* 0xff8000001a1a7808 */ /* 0x000fc40005000000 */
[----:B------:R-:W-:Y:S02]  /*3ac0*/  LOP3.LUT P2, RZ, R138, 0x80000, RZ, 0xc0, !PT ;  /* 0x000800008aff7812 */ /* 0x000fe4000784c0ff */
[----:B------:R-:W-:Y:S02]  /*3ad0*/  FMNMX.FTZ R8, R60, R11, !PT ;  /* 0x0000000b3c087209 */ /* 0x000fe40007810000 */
[----:B------:R-:W-:Y:S02]  /*3ae0*/  ISETP.GT.AND P2, PT, R73, 0x29, !P2 ;  /* 0x000000294900780c */ /* 0x000fe40005744270 */
[----:B------:R-:W-:Y:S02]  /*3af0*/  FMNMX.FTZ R8, R57, R8, !PT ;  /* 0x0000000839087209 */ /* 0x000fe40007810000 */
[----:B------:R-:W-:Y:S02]  /*3b00*/  ISETP.LT.OR P2, PT, R72, 0x2a, P2 ;  /* 0x0000002a4800780c */ /* 0x000fe40001741670 */
[----:B------:R-:W-:-:S02]  /*3b10*/  FMNMX.FTZ R8, R49, R8, !PT ;  /* 0x0000000831087209 */ /* 0x000fc40007810000 */
        /* <DEDUP_REMOVED lines=30> */
[----:B------:R-:W-:Y:S01]  /*3d00*/  LOP3.LUT P6, RZ, R138, 0x10, RZ, 0xc0, !PT ;  /* 0x000000108aff7812 */ /* 0x000fe200078cc0ff */
[----:B------:R-:W1:Y:S01]  /*3d10*/  SHFL.BFLY PT, R8, R11, 0x2, 0x1f ;  /* 0x0c401f000b087f89 */ /* 0x000e6200000e0000 */
[----:B------:R-:W-:-:S04]  /*3d20*/  ISETP.LT.OR P2, PT, R72, 0x41, P2 ;  /* 0x000000414800780c */ /* 0x000fc80001741670 */
[----:B------:R-:W-:Y:S02]  /*3d30*/  FSEL R34, R34, -INF , !P2 ;  /* 0xff80000022227808 */ /* 0x000fe40005000000 */
[----:B------:R-:W-:-:S04]  /*3d40*/  LOP3.LUT P2, RZ, R138, 0x2000, RZ, 0xc0, !PT ;  /* 0x000020008aff7812 */ /* 0x000fc8000784c0ff */
[----:B------:R-:W-:-:S04]  /*3d50*/  ISETP.GT.AND P2, PT, R73, 0x41, !P2 ;  /* 0x000000414900780c */ /* 0x000fc80005744270 */
[----:B------:R-:W-:-:S04]  /*3d60*/  ISETP.LT.OR P2, PT, R72, 0x42, P2 ;  /* 0x000000424800780c */ /* 0x000fc80001741670 */
[----:B------:R-:W-:Y:S02]  /*3d70*/  FSEL R36, R36, -INF , !P2 ;  /* 0xff80000024247808 */ /* 0x000fe40005000000 */
[----:B------:R-:W-:Y:S02]  /*3d80*/  LOP3.LUT P2, RZ, R138, 0x1000, RZ, 0xc0, !PT ;  /* 0x000010008aff7812 */ /* 0x000fe4000784c0ff */
[----:B-1----:R-:W-:Y:S02]  /*3d90*/  FMNMX.FTZ R76, R11, R8, !PT ;  /* 0x000000080b4c7209 */ /* 0x002fe40007810000 */
[----:B------:R-:W-:-:S03]  /*3da0*/  ISETP.GT.AND P2, PT, R73, 0x48, !P2 ;  /* 0x000000484900780c */ /* 0x000fc60005744270 */
        /* <DEDUP_REMOVED lines=10> */
[----:B------:R-:W-:Y:S01]  /*3e50*/  FMUL.FTZ R80, R8, UR34 ;  /* 0x0000002208507c20 */ /* 0x000fe20008410000 */
        /* <DEDUP_REMOVED lines=26> */
[----:B------:R-:W-:-:S04]  /*4000*/  FSETP.NEU.FTZ.AND P2, PT, R8, -INF , PT ;  /* 0xff8000000800780b */ /* 0x000fc80003f5d000 */
[----:B------:R-:W-:Y:S02]  /*4010*/  FSEL R80, R80, RZ, P2 ;  /* 0x000000ff50507208 */ /* 0x000fe40001000000 */
[----:B------:R-:W-:Y:S02]  /*4020*/  ISETP.GT.AND P2, PT, R73, RZ, !P6 ;  /* 0x000000ff4900720c */ /* 0x000fe40007744270 */
[----:B------:R-:W-:Y:S01]  /*4030*/  LOP3.LUT P6, RZ, R138, 0x8000000, RZ, 0xc0, !PT ;  /* 0x080000008aff7812 */ /* 0x000fe200078cc0ff */
[--C-:B------:R-:W-:Y:S01]  /*4040*/  FFMA.FTZ R75, R75, UR34, -R80.reuse ;  /* 0x000000224b4b7c23 */ /* 0x100fe20008010850 */
[----:B------:R-:W-:Y:S01]  /*4050*/  ISETP.LT.OR P2, PT, R72, 0x1, P2 ;  /* 0x000000014800780c */ /* 0x000fe20001741670 */
[--C-:B------:R-:W-:Y:S01]  /*4060*/  FFMA.FTZ R76, R89, UR34, -R80.reuse ;  /* 0x00000022594c7c23 */ /* 0x100fe20008010850 */
[----:B------:R-:W-:Y:S01]  /*4070*/  ISETP.GT.AND P6, PT, R73, 0x79, !P6 ;  /* 0x000000794900780c */ /* 0x000fe200077c4270 */
[--C-:B------:R-:W-:Y:S01]  /*4080*/  FFMA.FTZ R77, R90, UR34, -R80.reuse ;  /* 0x000000225a4d7c23 */ /* 0x100fe20008010850 */
[----:B------:R-:W-:Y:S01]  /*4090*/  FSEL R4, R4, -INF , !P2 ;  /* 0xff80000004047808 */ /* 0x000fe20005000000 */
[--C-:B------:R-:W-:Y:S01]  /*40a0*/  FFMA.FTZ R90, R37, UR34, -R80.reuse ;  /* 0x00000022255a7c23 */ /* 0x100fe20008010850 */
[----:B------:R-:W-:Y:S01]  /*40b0*/  LOP3.LUT P2, RZ, R138, 0x4000000, RZ, 0xc0, !PT ;  /* 0x040000008aff7812 */ /* 0x000fe2000784c0ff */
[--C-:B------:R-:W-:Y:S01]  /*40c0*/  FFMA.FTZ R78, R91, UR34, -R80.reuse ;  /* 0x000000225b4e7c23 */ /* 0x100fe20008010850 */
[----:B------:R-:W-:Y:S01]  /*40d0*/  FMNMX.FTZ R82, R4, R5, !PT ;  /* 0x0000000504527209 */ /* 0x000fe20007810000 */
        /* <DEDUP_REMOVED lines=40> */
[----:B------:R-:W-:Y:S03]  /*4360*/  MUFU.EX2 R75, R75 ;  /* 0x0000004b004b7308 */ /* 0x000fe60000000800 */
[----:B------:R-:W-:-:S04]  /*4370*/  FMNMX.FTZ R11, R29, R82, !PT ;  /* 0x000000521d0b7209 */ /* 0x000fc80007810000 */
[----:B------:R-:W-:Y:S01]  /*4380*/  FMNMX.FTZ R82, R30, R11, !PT ;  /* 0x0000000b1e527209 */ /* 0x000fe20007810000 */
[----:B------:R-:W1:Y:S03]  /*4390*/  MUFU.EX2 R76, R76 ;  /* 0x0000004c004c7308 */ /* 0x000e660000000800 */
[----:B------:R-:W-:-:S04]  /*43a0*/  FMNMX.FTZ R82, R31, R82, !PT ;  /* 0x000000521f527209 */ /* 0x000fc80007810000 */
[----:B------:R-:W-:Y:S01]  /*43b0*/  FMNMX.FTZ R11, R33, R82, !PT ;  /* 0x00000052210b7209 */ /* 0x000fe20007810000 */
[--C-:B------:R-:W-:Y:S01]  /*43c0*/  FFMA.FTZ R82, R45, UR34, -R80.reuse ;  /* 0x000000222d527c23 */ /* 0x100fe20008010850 */
[----:B------:R-:W-:Y:S01]  /*43d0*/  FFMA.FTZ R80, R35, UR34, -R80 ;  /* 0x0000002223507c23 */ /* 0x000fe20008010850 */
[----:B------:R-:W2:Y:S01]  /*43e0*/  MUFU.EX2 R77, R77 ;  /* 0x0000004d004d7308 */ /* 0x000ea20000000800 */
[----:B------:R-:W-:-:S04]  /*43f0*/  FMNMX.FTZ R11, R34, R11, !PT ;  /* 0x0000000b220b7209 */ /* 0x000fc80007810000 */
[----:B------:R-:W-:-:S03]  /*4400*/  FMNMX.FTZ R11, R36, R11, !PT ;  /* 0x0000000b240b7209 */ /* 0x000fc60007810000 */
[----:B------:R-:W3:Y:S01]  /*4410*/  MUFU.EX2 R78, R78 ;  /* 0x0000004e004e7308 */ /* 0x000ee20000000800 */
        /* <DEDUP_REMOVED lines=21> */
[----:B------:R-:W4:Y:S06]  /*4570*/  SHFL.BFLY PT, R11, R14, 0x2, 0x1f ;  /* 0x0c401f000e0b7f89 */ /* 0x000f2c00000e0000 */
[----:B------:R-:W-:Y:S08]  /*4580*/  MUFU.EX2 R68, R68 ;  /* 0x0000004400447308 */ /* 0x000ff00000000800 */
[----:B------:R-:W-:Y:S08]  /*4590*/  MUFU.EX2 R66, R66 ;  /* 0x0000004200427308 */ /* 0x000ff00000000800 */
[----:B------:R-:W-:Y:S01]  /*45a0*/  MUFU.EX2 R63, R63 ;  /* 0x0000003f003f7308 */ /* 0x000fe20000000800 */
[----:B----4-:R-:W-:-:S05]  /*45b0*/  FMNMX.FTZ R15, R14, R11, !PT ;  /* 0x0000000b0e0f7209 */ /* 0x010fca0007810000 */
[----:B------:R-:W4:Y:S02]  /*45c0*/  SHFL.BFLY PT, R14, R15, 0x1, 0x1f ;  /* 0x0c201f000f0e7f89 */ /* 0x000f2400000e0000 */
[----:B------:R-:W-:Y:S08]  /*45d0*/  MUFU.EX2 R65, R65 ;  /* 0x0000004100417308 */ /* 0x000ff00000000800 */
[----:B------:R-:W-:Y:S08]  /*45e0*/  MUFU.EX2 R64, R64 ;  /* 0x0000004000407308 */ /* 0x000ff00000000800 */
[----:B------:R-:W-:Y:S01]  /*45f0*/  MUFU.EX2 R61, R61 ;  /* 0x0000003d003d7308 */ /* 0x000fe20000000800 */
[----:B----4-:R-:W-:-:S07]  /*4600*/  FMNMX.FTZ R11, R15, R14, !PT ;  /* 0x0000000e0f0b7209 */ /* 0x010fce0007810000 */
[----:B------:R-:W-:Y:S01]  /*4610*/  MUFU.EX2 R60, R60 ;  /* 0x0000003c003c7308 */ /* 0x000fe20000000800 */
[C---:B------:R-:W-:Y:S01]  /*4620*/  FSETP.NEU.FTZ.AND P2, PT, R11.reuse, -INF , PT ;  /* 0xff8000000b00780b */ /* 0x040fe20003f5d000 */
[----:B------:R-:W-:-:S06]  /*4630*/  FMUL.FTZ R14, R11, UR34 ;  /* 0x000000220b0e7c20 */ /* 0x000fcc0008410000 */
[----:B------:R-:W-:Y:S01]  /*4640*/  MUFU.EX2 R57, R57 ;  /* 0x0000003900397308 */ /* 0x000fe20000000800 */
[----:B------:R-:W-:Y:S02]  /*4650*/  FSEL R35, R14, RZ, P2 ;  /* 0x000000ff0e237208 */ /* 0x000fe40001000000 */
[----:B------:R-:W-:-:S03]  /*4660*/  PLOP3.LUT P2, PT, PT, PT, UP0, 0x40, 0x0 ;  /* 0x000000000000781c */ /* 0x000fc60003f4e808 */
[--C-:B------:R-:W-:Y:S01]  /*4670*/  FFMA.FTZ R4, R4, UR34, -R35.reuse ;  /* 0x0000002204047c23 */ /* 0x100fe20008010823 */
[--C-:B------:R-:W-:Y:S01]  /*4680*/  FFMA.FTZ R14, R5, UR34, -R35.reuse ;  /* 0x00000022050e7c23 */ /* 0x100fe20008010823 */
[--C-:B------:R-:W-:Y:S01]  /*4690*/  FFMA.FTZ R7, R7, UR34, -R35.reuse ;  /* 0x0000002207077c23 */ /* 0x100fe20008010823 */
[--C-:B------:R-:W-:Y:S01]  /*46a0*/  FFMA.FTZ R53, R6, UR34, -R35.reuse ;  /* 0x0000002206357c23 */ /* 0x100fe20008010823 */
[----:B------:R1:W-:Y:S01]  /*46b0*/  MUFU.EX2 R15, R4 ;  /* 0x00000004000f7308 */ /* 0x0003e20000000800 */
[--C-:B------:R-:W-:Y:S01]  /*46c0*/  FFMA.FTZ R5, R58, UR34, -R35.reuse ;  /* 0x000000223a057c23 */ /* 0x100fe20008010823 */
[--C-:B------:R-:W-:Y:S01]  /*46d0*/  FFMA.FTZ R6, R59, UR34, -R35.reuse ;  /* 0x000000223b067c23 */ /* 0x100fe20008010823 */
[--C-:B------:R-:W-:Y:S01]  /*46e0*/  FFMA.FTZ R32, R13, UR34, -R35.reuse ;  /* 0x000000220d207c23 */ /* 0x100fe20008010823 */
[--C-:B------:R-:W-:Y:S01]  /*46f0*/  FFMA.FTZ R41, R12, UR34, -R35.reuse ;  /* 0x000000220c297c23 */ /* 0x100fe20008010823 */
[--C-:B------:R-:W-:Y:S01]  /*4700*/  FFMA.FTZ R94, R25, UR34, -R35.reuse ;  /* 0x00000022195e7c23 */ /* 0x100fe20008010823 */
        /* <DEDUP_REMOVED lines=8> */
[----:B------:R-:W-:-:S02]  /*4790*/  IMAD R4, R9, UR47, -R10 ;  /* 0x0000002f09047c24 */ /* 0x000fc4000f8e0a0a */
[----:B------:R-:W-:Y:S01]  /*47a0*/  FFMA.FTZ R33, R34, UR34, -R35 ;  /* 0x0000002222217c23 */ /* 0x000fe20008010823 */
[----:B------:R1:W2:Y:S01]  /*47b0*/  MUFU.EX2 R83, R7 ;  /* 0x0000000700537308 */ /* 0x0002a20000000800 */
[----:B---3--:R-:W-:Y:S01]  /*47c0*/  FADD.FTZ R13, R78, R13 ;  /* 0x0000000d4e0d7221 */ /* 0x008fe20000010000 */
[--C-:B------:R-:W-:Y:S01]  /*47d0*/  FFMA.FTZ R55, R40, UR34, -R35.reuse ;  /* 0x0000002228377c23 */ /* 0x100fe20008010823 */
[--C-:B------:R-:W-:Y:S01]  /*47e0*/  FFMA.FTZ R40, R28, UR34, -R35.reuse ;  /* 0x000000221c287c23 */ /* 0x100fe20008010823 */
[--C-:B------:R-:W-:Y:S01]  /*47f0*/  FFMA.FTZ R36, R36, UR34, -R35.reuse ;  /* 0x0000002224247c23 */ /* 0x100fe20008010823 */
[--C-:B------:R-:W-:Y:S01]  /*4800*/  FFMA.FTZ R9, R42, UR34, -R35.reuse ;  /* 0x000000222a097c23 */ /* 0x100fe20008010823 */
[----:B------:R-:W-:Y:S01]  /*4810*/  F2FP.F16.F32.PACK_AB R12, R76, R75 ;  /* 0x0000004b4c0c723e */ /* 0x000fe200000000ff */
[--C-:B------:R-:W-:Y:S01]  /*4820*/  FFMA.FTZ R42, R27, UR34, -R35.reuse ;  /* 0x000000221b2a7c23 */ /* 0x100fe20008010823 */
[----:B------:R3:W5:Y:S01]  /*4830*/  MUFU.EX2 R98, R53 ;  /* 0x0000003500627308 */ /* 0x0007620000000800 */
[----:B----4-:R-:W-:Y:S01]  /*4840*/  FADD.FTZ R10, R15, R96 ;  /* 0x000000600f0a7221 */ /* 0x010fe20000010000 */
[--C-:B-1----:R-:W-:Y:S01]  /*4850*/  FFMA.FTZ R7, R29, UR34, -R35.reuse ;  /* 0x000000221d077c23 */ /* 0x102fe20008010823 */
[----:B------:R-:W-:Y:S01]  /*4860*/  F2FP.F16.F32.PACK_AB R14, R78, R77 ;  /* 0x0000004d4e0e723e */ /* 0x000fe200000000ff */
[--C-:B------:R-:W-:Y:S01]  /*4870*/  FFMA.FTZ R38, R38, UR34, -R35.reuse ;  /* 0x0000002226267c23 */ /* 0x100fe20008010823 */
[--C-:B------:R-:W-:Y:S01]  /*4880*/  FFMA.FTZ R44, R44, UR34, -R35.reuse ;  /* 0x000000222c2c7c23 */ /* 0x100fe20008010823 */
[--C-:B------:R-:W-:Y:S01]  /*4890*/  FFMA.FTZ R46, R46, UR34, -R35.reuse ;  /* 0x000000222e2e7c23 */ /* 0x100fe20008010823 */
[--C-:B------:R-:W-:Y:S01]  /*48a0*/  FFMA.FTZ R48, R48, UR34, -R35.reuse ;  /* 0x0000002230307c23 */ /* 0x100fe20008010823 */
[----:B------:R-:W1:Y:S01]  /*48b0*/  MUFU.EX2 R5, R5 ;  /* 0x0000000500057308 */ /* 0x000e620000000800 */
[----:B---3--:R-:W-:Y:S01]  /*48c0*/  FFMA.FTZ R53, R26, UR34, -R35 ;  /* 0x000000221a357c23 */ /* 0x008fe20008010823 */
[----:B------:R-:W-:Y:S01]  /*48d0*/  FADD.FTZ R26, R74, R13 ;  /* 0x0000000d4a1a7221 */ /* 0x000fe20000010000 */
[----:B--2---:R-:W-:Y:S01]  /*48e0*/  FADD.FTZ R25, R83, R10 ;  /* 0x0000000a53197221 */ /* 0x004fe20000010000 */
[----:B------:R-:W-:Y:S01]  /*48f0*/  F2FP.F16.F32.PACK_AB R13, R96, R15 ;  /* 0x0000000f600d723e */ /* 0x000fe200000000ff */
[--C-:B------:R-:W-:Y:S01]  /*4900*/  FFMA.FTZ R50, R50, UR34, -R35.reuse ;  /* 0x0000002232327c23 */ /* 0x100fe20008010823 */
[----:B------:R-:W-:Y:S01]  /*4910*/  FADD.FTZ R26, R79, R26 ;  /* 0x0000001a4f1a7221 */ /* 0x000fe20000010000 */
[----:B------:R-:W-:Y:S01]  /*4920*/  FFMA.FTZ R54, R54, UR34, -R35 ;  /* 0x0000002236367c23 */ /* 0x000fe20008010823 */
[----:B------:R-:W2:Y:S01]  /*4930*/  MUFU.EX2 R6, R6 ;  /* 0x0000000600067308 */ /* 0x000ea20000000800 */
[C---:B-----5:R-:W-:Y:S01]  /*4940*/  FADD.FTZ R10, R98.reuse, R25 ;  /* 0x00000019620a7221 */ /* 0x060fe20000010000 */
[----:B------:R-:W-:Y:S01]  /*4950*/  FADD.FTZ R29, R71, R26 ;  /* 0x0000001a471d7221 */ /* 0x000fe20000010000 */
[----:B------:R-:W-:Y:S01]  /*4960*/  F2FP.F16.F32.PACK_AB R15, R98, R83 ;  /* 0x00000053620f723e */ /* 0x000fe200000000ff */
[--C-:B------:R-:W-:Y:S01]  /*4970*/  FFMA.FTZ R73, R73, UR34, -R35.reuse ;  /* 0x0000002249497c23 */ /* 0x100fe20008010823 */
[----:B------:R-:W-:Y:S01]  /*4980*/  FFMA.FTZ R81, R81, UR34, -R35 ;  /* 0x0000002251517c23 */ /* 0x000fe20008010823 */
[----:B------:R-:W-:Y:S01]  /*4990*/  FADD.FTZ R29, R62, R29 ;  /* 0x0000001d3e1d7221 */ /* 0x000fe20000010000 */
[----:B------:R-:W-:Y:S01]  /*49a0*/  FFMA.FTZ R52, R52, UR34, -R35 ;  /* 0x0000002234347c23 */ /* 0x000fe20008010823 */
[----:B------:R-:W3:Y:S01]  /*49b0*/  MUFU.EX2 R32, R32 ;  /* 0x0000002000207308 */ /* 0x000ee20000000800 */
[----:B-1----:R-:W-:Y:S01]  /*49c0*/  FADD.FTZ R25, R5, R10 ;  /* 0x0000000a05197221 */ /* 0x002fe20000010000 */
[----:B------:R-:W-:Y:S01]  /*49d0*/  FADD.FTZ R26, R70, R29 ;  /* 0x0000001d461a7221 */ /* 0x000fe20000010000 */
[----:B------:R1:W-:Y:S01]  /*49e0*/  STSM.16.M88.4 [R136+0x21800], R12 ;  /* 0x0218000c88007844 */ /* 0x0003e20000000200 */
[----:B------:R-:W-:-:S02]  /*49f0*/  R2UR UR10, R4 ;  /* 0x00000000040a72ca */ /* 0x000fc400000e0000 */
[----:B------:R-:W-:Y:S02]  /*4a00*/  FADD.FTZ R30, R67, R26 ;  /* 0x0000001a431e7221 */ /* 0x000fe40000010000 */
[----:B------:R-:W4:Y:S01]  /*4a10*/  MUFU.EX2 R41, R41 ;  /* 0x0000002900297308 */ /* 0x000f220000000800 */
[----:B--2---:R-:W-:Y:S01]  /*4a20*/  FADD.FTZ R25, R6, R25 ;  /* 0x0000001906197221 */ /* 0x004fe20000010000 */
[----:B------:R-:W-:-:S04]  /*4a30*/  FADD.FTZ R29, R69, R30 ;  /* 0x0000001e451d7221 */ /* 0x000fc80000010000 */
[----:B------:R-:W-:Y:S02]  /*4a40*/  FADD.FTZ R29, R68, R29 ;  /* 0x0000001d441d7221 */ /* 0x000fe40000010000 */
[----:B------:R-:W2:Y:S01]  /*4a50*/  MUFU.EX2 R45, R45 ;  /* 0x0000002d002d7308 */ /* 0x000ea20000000800 */
[----:B---3--:R-:W-:Y:S01]  /*4a60*/  FADD.FTZ R10, R32, R25 ;  /* 0x00000019200a7221 */ /* 0x008fe20000010000 */
[----:B------:R-:W-:Y:S01]  /*4a70*/  UIADD3 UR10, UR42, UR10, URZ ;  /* 0x0000000a2a0a7290 */ /* 0x000fe2000fffe03f */
[----:B-1----:R-:W-:-:S03]  /*4a80*/  F2FP.F16.F32.PACK_AB R14, R64, R65 ;  /* 0x00000041400e723e */ /* 0x002fc600000000ff */
[----:B------:R-:W-:Y:S02]  /*4a90*/  UIADD3 UR6, UR10, UR6, URZ ;  /* 0x000000060a067290 */ /* 0x000fe4000fffe03f */
[----:B------:R-:W1:Y:S01]  /*4aa0*/  MUFU.EX2 R58, R58 ;  /* 0x0000003a003a7308 */ /* 0x000e620000000800 */
[----:B----4-:R-:W-:Y:S01]  /*4ab0*/  FADD.FTZ R26, R41, R10 ;  /* 0x0000000a291a7221 */ /* 0x010fe20000010000 */
[----:B------:R-:W-:-:S06]  /*4ac0*/  FFMA.FTZ R10, R24, UR34, -R35 ;  /* 0x00000022180a7c23 */ /* 0x000fcc0008010823 */
[----:B------:R-:W3:Y:S01]  /*4ad0*/  MUFU.EX2 R53, R53 ;  /* 0x0000003500357308 */ /* 0x000ee20000000800 */
[----:B--2---:R-:W-:Y:S01]  /*4ae0*/  FADD.FTZ R25, R45, R26 ;  /* 0x0000001a2d197221 */ /* 0x004fe20000010000 */
[----:B------:R-:W-:-:S04]  /*4af0*/  FADD.FTZ R26, R66, R29 ;  /* 0x0000001d421a7221 */ /* 0x000fc80000010000 */
[----:B------:R-:W-:Y:S01]  /*4b00*/  FADD.FTZ R30, R63, R26 ;  /* 0x0000001a3f1e7221 */ /* 0x000fe20000010000 */
[----:B------:R-:W-:Y:S01]  /*4b10*/  F2FP.F16.F32.PACK_AB R26, R62, R71 ;  /* 0x000000473e1a723e */ /* 0x000fe200000000ff */
[----:B------:R-:W2:Y:S01]  /*4b20*/  MUFU.EX2 R94, R94 ;  /* 0x0000005e005e7308 */ /* 0x000ea20000000800 */
[----:B-1----:R-:W-:Y:S01]  /*4b30*/  FADD.FTZ R24, R58, R25 ;  /* 0x000000193a187221 */ /* 0x002fe20000010000 */
[----:B------:R-:W-:Y:S01]  /*4b40*/  FADD.FTZ R27, R65, R30 ;  /* 0x0000001e411b7221 */ /* 0x000fe20000010000 */
[----:B------:R-:W-:Y:S02]  /*4b50*/  F2FP.F16.F32.PACK_AB R30, R68, R69 ;  /* 0x00000045441e723e */ /* 0x000fe400000000ff */
[----:B------:R-:W-:Y:S01]  /*4b60*/  F2FP.F16.F32.PACK_AB R29, R58, R45 ;  /* 0x0000002d3a1d723e */ /* 0x000fe200000000ff */
[----:B------:R-:W-:Y:S01]  /*4b70*/  FADD.FTZ R34, R64, R27 ;  /* 0x0000001b40227221 */ /* 0x000fe20000010000 */
[----:B------:R-:W-:Y:S01]  /*4b80*/  F2FP.F16.F32.PACK_AB R27, R41, R32 ;  /* 0x00000020291b723e */ /* 0x000fe200000000ff */
[----:B------:R-:W1:Y:S01]  /*4b90*/  MUFU.EX2 R7, R7 ;  /* 0x0000000700077308 */ /* 0x000e620000000800 */
[----:B---3--:R-:W-:Y:S01]  /*4ba0*/  FADD.FTZ R25, R53, R24 ;  /* 0x0000001835197221 */ /* 0x008fe20000010000 */
[----:B------:R-:W-:Y:S01]  /*4bb0*/  FADD.FTZ R13, R61, R34 ;  /* 0x000000223d0d7221 */ /* 0x000fe20000010000 */
[----:B------:R-:W-:-:S02]  /*4bc0*/  F2FP.F16.F32.PACK_AB R24, R79, R74 ;  /* 0x0000004a4f18723e */ /* 0x000fc400000000ff */
[----:B------:R-:W-:-:S03]  /*4bd0*/  F2FP.F16.F32.PACK_AB R32, R60, R61 ;  /* 0x0000003d3c20723e */ /* 0x000fc600000000ff */
[----:B------:R-:W3:Y:S01]  /*4be0*/  MUFU.EX2 R20, R20 ;  /* 0x0000001400147308 */ /* 0x000ee20000000800 */
[C---:B--2---:R-:W-:Y:S01]  /*4bf0*/  FADD.FTZ R28, R94.reuse, R25 ;  /* 0x000000195e1c7221 */ /* 0x044fe20000010000 */
[----:B------:R-:W-:-:S06]  /*4c00*/  F2FP.F16.F32.PACK_AB R31, R94, R53 ;  /* 0x000000355e1f723e */ /* 0x000fcc00000000ff */
[----:B------:R-:W2:Y:S01]  /*4c10*/  MUFU.EX2 R21, R21 ;  /* 0x0000001500157308 */ /* 0x000ea20000000800 */
[----:B-1----:R-:W-:Y:S01]  /*4c20*/  FADD.FTZ R25, R7, R28 ;  /* 0x0000001c07197221 */ /* 0x002fe20000010000 */
[----:B------:R-:W-:-:S06]  /*4c30*/  F2FP.F16.F32.PACK_AB R28, R67, R70 ;  /* 0x00000046431c723e */ /* 0x000fcc00000000ff */
[----:B------:R-:W1:Y:S01]  /*4c40*/  MUFU.EX2 R92, R92 ;  /* 0x0000005c005c7308 */ /* 0x000e620000000800 */
[----:B---3--:R-:W-:Y:S01]  /*4c50*/  FADD.FTZ R12, R20, R25 ;  /* 0x00000019140c7221 */ /* 0x008fe20000010000 */
[----:B------:R-:W-:-:S05]  /*4c60*/  F2FP.F16.F32.PACK_AB R25, R6, R5 ;  /* 0x000000050619723e */ /* 0x000fca00000000ff */
[----:B------:R3:W-:Y:S01]  /*4c70*/  STSM.16.M88.4 [R23], R24 ;  /* 0x0000001817007844 */ /* 0x0007e20000000200 */
[----:B------:R-:W4:Y:S01]  /*4c80*/  MUFU.EX2 R33, R33 ;  /* 0x0000002100217308 */ /* 0x000f220000000800 */
[----:B--2---:R-:W-:Y:S01]  /*4c90*/  FADD.FTZ R5, R21, R12 ;  /* 0x0000000c15057221 */ /* 0x004fe20000010000 */
[----:B------:R-:W-:Y:S01]  /*4ca0*/  FADD.FTZ R12, R60, R13 ;  /* 0x0000000d3c0c7221 */ /* 0x000fe20000010000 */
[----:B------:R2:W-:Y:S03]  /*4cb0*/  STSM.16.M88.4 [R22], R28 ;  /* 0x0000001c16007844 */ /* 0x0005e60000000200 */
[----:B------:R-:W-:Y:S01]  /*4cc0*/  FADD.FTZ R13, R57, R12 ;  /* 0x0000000c390d7221 */ /* 0x000fe20000010000 */
[----:B------:R-:W-:Y:S01]  /*4cd0*/  F2FP.F16.F32.PACK_AB R12, R63, R66 ;  /* 0x000000423f0c723e */ /* 0x000fe200000000ff */
[----:B------:R-:W5:Y:S01]  /*4ce0*/  MUFU.EX2 R72, R72 ;  /* 0x0000004800487308 */ /* 0x000f620000000800 */
[C---:B-1----:R-:W-:Y:S01]  /*4cf0*/  FADD.FTZ R6, R92.reuse, R5 ;  /* 0x000000055c067221 */ /* 0x042fe20000010000 */
[----:B------:R-:W-:-:S06]  /*4d00*/  F2FP.F16.F32.PACK_AB R15, R92, R21 ;  /* 0x000000155c0f723e */ /* 0x000fcc00000000ff */
[----:B------:R-:W1:Y:S01]  /*4d10*/  MUFU.EX2 R36, R36 ;  /* 0x0000002400247308 */ /* 0x000e620000000800 */
[----:B----4-:R-:W-:-:S07]  /*4d20*/  FADD.FTZ R5, R33, R6 ;  /* 0x0000000621057221 */ /* 0x010fce0000010000 */
[----:B------:R-:W4:Y:S01]  /*4d30*/  MUFU.EX2 R49, R49 ;  /* 0x0000003100317308 */ /* 0x000f220000000800 */
[C---:B-----5:R-:W-:Y:S01]  /*4d40*/  FADD.FTZ R6, R72.reuse, R13 ;  /* 0x0000000d48067221 */ /* 0x060fe20000010000 */
[----:B------:R-:W-:-:S06]  /*4d50*/  F2FP.F16.F32.PACK_AB R34, R72, R57 ;  /* 0x000000394822723e */ /* 0x000fcc00000000ff */
[----:B------:R-:W5:Y:S01]  /*4d60*/  MUFU.EX2 R38, R38 ;  /* 0x0000002600267308 */ /* 0x000f620000000800 */
[C---:B-1----:R-:W-:Y:S01]  /*4d70*/  FADD.FTZ R5, R36.reuse, R5 ;  /* 0x0000000524057221 */ /* 0x042fe20000010000 */
[----:B------:R-:W-:-:S06]  /*4d80*/  F2FP.F16.F32.PACK_AB R33, R36, R33 ;  /* 0x000000212421723e */ /* 0x000fcc00000000ff */
[----:B------:R-:W1:Y:S01]  /*4d90*/  MUFU.EX2 R55, R55 ;  /* 0x0000003700377308 */ /* 0x000e620000000800 */
[----:B----4-:R-:W-:-:S07]  /*4da0*/  FADD.FTZ R13, R49, R6 ;  /* 0x00000006310d7221 */ /* 0x010fce0000010000 */
[----:B------:R-:W4:Y:S01]  /*4db0*/  MUFU.EX2 R9, R9 ;  /* 0x0000000900097308 */ /* 0x000f220000000800 */
[----:B-----5:R-:W-:-:S07]  /*4dc0*/  FADD.FTZ R6, R38, R5 ;  /* 0x0000000526067221 */ /* 0x020fce0000010000 */
[----:B------:R-:W3:Y:S01]  /*4dd0*/  MUFU.EX2 R56, R56 ;  /* 0x0000003800387308 */ /* 0x000ee20000000800 */
[C---:B-1----:R-:W-:Y:S01]  /*4de0*/  FADD.FTZ R6, R55.reuse, R6 ;  /* 0x0000000637067221 */ /* 0x042fe20000010000 */
[----:B------:R-:W-:-:S06]  /*4df0*/  F2FP.F16.F32.PACK_AB R35, R55, R38 ;  /* 0x000000263723723e */ /* 0x000fcc00000000ff */
[----:B------:R-:W1:Y:S01]  /*4e00*/  MUFU.EX2 R44, R44 ;  /* 0x0000002c002c7308 */ /* 0x000e620000000800 */
[----:B----4-:R-:W-:-:S07]  /*4e10*/  FADD.FTZ R5, R9, R6 ;  /* 0x0000000609057221 */ /* 0x010fce0000010000 */
[----:B------:R-:W-:Y:S01]  /*4e20*/  MUFU.EX2 R51, R51 ;  /* 0x0000003300337308 */ /* 0x000fe20000000800 */
[----:B---3--:R-:W-:-:S07]  /*4e30*/  F2FP.F16.F32.PACK_AB R24, R56, R49 ;  /* 0x000000313818723e */ /* 0x008fce00000000ff */
[----:B------:R-:W3:Y:S01]  /*4e40*/  MUFU.EX2 R84, R84 ;  /* 0x0000005400547308 */ /* 0x000ee20000000800 */
[C---:B-1----:R-:W-:Y:S01]  /*4e50*/  FADD.FTZ R5, R44.reuse, R5 ;  /* 0x000000052c057221 */ /* 0x042fe20000010000 */
[----:B------:R-:W-:-:S06]  /*4e60*/  F2FP.F16.F32.PACK_AB R25, R44, R9 ;  /* 0x000000092c19723e */ /* 0x000fcc00000000ff */
[----:B------:R-:W1:Y:S08]  /*4e70*/  MUFU.EX2 R46, R46 ;  /* 0x0000002e002e7308 */ /* 0x000e700000000800 */
[----:B------:R-:W-:Y:S01]  /*4e80*/  MUFU.EX2 R47, R47 ;  /* 0x0000002f002f7308 */ /* 0x000fe20000000800 */
[----:B---3--:R-:W-:-:S07]  /*4e90*/  F2FP.F16.F32.PACK_AB R26, R84, R51 ;  /* 0x00000033541a723e */ /* 0x008fce00000000ff */
[----:B------:R-:W-:Y:S01]  /*4ea0*/  MUFU.EX2 R82, R82 ;  /* 0x0000005200527308 */ /* 0x000fe20000000800 */
[----:B-1----:R-:W-:-:S07]  /*4eb0*/  FADD.FTZ R6, R46, R5 ;  /* 0x000000052e067221 */ /* 0x002fce0000010000 */
[----:B------:R1:W3:Y:S08]  /*4ec0*/  MUFU.EX2 R59, R48 ;  /* 0x00000030003b7308 */ /* 0x0002f00000000800 */
[----:B------:R-:W4:Y:S01]  /*4ed0*/  MUFU.EX2 R43, R43 ;  /* 0x0000002b002b7308 */ /* 0x000f220000000800 */
[----:B-1----:R-:W-:-:S04]  /*4ee0*/  FADD.FTZ R48, R56, R13 ;  /* 0x0000000d38307221 */ /* 0x002fc80000010000 */
[----:B------:R-:W-:-:S03]  /*4ef0*/  FADD.FTZ R13, R51, R48 ;  /* 0x00000030330d7221 */ /* 0x000fc60000010000 */
[----:B------:R-:W1:Y:S01]  /*4f00*/  MUFU.EX2 R86, R86 ;  /* 0x0000005600567308 */ /* 0x000e620000000800 */
[----:B--2---:R-:W-:Y:S01]  /*4f10*/  FADD.FTZ R28, R84, R13 ;  /* 0x0000000d541c7221 */ /* 0x004fe20000010000 */
[----:B------:R-:W-:Y:S01]  /*4f20*/  F2FP.F16.F32.PACK_AB R13, R20, R7 ;  /* 0x00000007140d723e */ /* 0x000fe200000000ff */
[C---:B---3--:R-:W-:Y:S01]  /*4f30*/  FADD.FTZ R7, R59.reuse, R6 ;  /* 0x000000063b077221 */ /* 0x048fe20000010000 */
[----:B------:R-:W-:Y:S01]  /*4f40*/  F2FP.F16.F32.PACK_AB R27, R59, R46 ;  /* 0x0000002e3b1b723e */ /* 0x000fe200000000ff */
[----:B------:R-:W-:Y:S01]  /*4f50*/  FADD.FTZ R9, R47, R28 ;  /* 0x0000001c2f097221 */ /* 0x000fe20000010000 */
[C---:B------:R-:W-:Y:S01]  /*4f60*/  F2FP.F16.F32.PACK_AB R84, R82.reuse, R47 ;  /* 0x0000002f5254723e */ /* 0x040fe200000000ff */
[----:B------:R2:W-:Y:S01]  /*4f70*/  STSM.16.M88.4 [R18], R12 ;  /* 0x0000000c12007844 */ /* 0x0005e20000000200 */
[----:B------:R-:W3:Y:S01]  /*4f80*/  MUFU.EX2 R50, R50 ;  /* 0x0000003200327308 */ /* 0x000ee20000000800 */
[----:B------:R-:W-:Y:S02]  /*4f90*/  FADD.FTZ R20, R82, R9 ;  /* 0x0000000952147221 */ /* 0x000fe40000010000 */
[----:B------:R2:W-:Y:S02]  /*4fa0*/  STSM.16.M88.4 [R136+0x27800], R32 ;  /* 0x0278002088007844 */ /* 0x0005e40000000200 */
[----:B----4-:R-:W-:-:S02]  /*4fb0*/  FADD.FTZ R9, R43, R20 ;  /* 0x000000142b097221 */ /* 0x010fc40000010000 */
[----:B------:R4:W-:Y:S01]  /*4fc0*/  STSM.16.M88.4 [R17], R24 ;  /* 0x0000001811007844 */ /* 0x0009e20000000200 */
[----:B------:R-:W5:Y:S01]  /*4fd0*/  MUFU.EX2 R71, R52 ;  /* 0x0000003400477308 */ /* 0x000f620000000800 */
[C---:B-1----:R-:W-:Y:S01]  /*4fe0*/  FADD.FTZ R20, R86.reuse, R9 ;  /* 0x0000000956147221 */ /* 0x042fe20000010000 */
[----:B------:R-:W-:-:S06]  /*4ff0*/  F2FP.F16.F32.PACK_AB R86, R86, R43 ;  /* 0x0000002b5656723e */ /* 0x000fcc00000000ff */
[----:B------:R-:W1:Y:S01]  /*5000*/  MUFU.EX2 R54, R54 ;  /* 0x0000003600367308 */ /* 0x000e620000000800 */
[----:B---3--:R-:W-:-:S07]  /*5010*/  FADD.FTZ R6, R50, R7 ;  /* 0x0000000732067221 */ /* 0x008fce0000010000 */
[----:B------:R-:W3:Y:S01]  /*5020*/  MUFU.EX2 R73, R73 ;  /* 0x0000004900497308 */ /* 0x000ee20000000800 */
[C---:B-----5:R-:W-:Y:S01]  /*5030*/  F2FP.F16.F32.PACK_AB R85, R71.reuse, R50 ;  /* 0x000000324755723e */ /* 0x060fe200000000ff */
[----:B------:R-:W-:-:S06]  /*5040*/  FADD.FTZ R7, R71, R6 ;  /* 0x0000000647077221 */ /* 0x000fcc0000010000 */
[----:B------:R-:W-:Y:S01]  /*5050*/  MUFU.EX2 R39, R39 ;  /* 0x0000002700277308 */ /* 0x000fe20000000800 */
[----:B-1----:R-:W-:-:S07]  /*5060*/  FADD.FTZ R6, R54, R7 ;  /* 0x0000000736067221 */ /* 0x002fce0000010000 */
[----:B------:R-:W2:Y:S01]  /*5070*/  MUFU.EX2 R90, R90 ;  /* 0x0000005a005a7308 */ /* 0x000ea20000000800 */
[C---:B---3--:R-:W-:Y:S01]  /*5080*/  F2FP.F16.F32.PACK_AB R87, R73.reuse, R54 ;  /* 0x000000364957723e */ /* 0x048fe200000000ff */
[----:B------:R-:W-:-:S04]  /*5090*/  FADD.FTZ R7, R73, R6 ;  /* 0x0000000649077221 */ /* 0x000fc80000010000 */
[----:B------:R4:W-:Y:S02]  /*50a0*/  STSM.16.M88.4 [R22+0x6000], R84 ;  /* 0x0060005416007844 */ /* 0x0009e40000000200 */
[----:B------:R-:W-:Y:S08]  /*50b0*/  MUFU.EX2 R37, R37 ;  /* 0x0000002500257308 */ /* 0x000ff00000000800 */
[----:B------:R-:W1:Y:S01]  /*50c0*/  MUFU.EX2 R80, R80 ;  /* 0x0000005000507308 */ /* 0x000e620000000800 */
[----:B--2---:R-:W-:Y:S01]  /*50d0*/  F2FP.F16.F32.PACK_AB R12, R90, R39 ;  /* 0x000000275a0c723e */ /* 0x004fe200000000ff */
[----:B------:R-:W-:-:S04]  /*50e0*/  FADD.FTZ R39, R39, R20 ;  /* 0x0000001427277221 */ /* 0x000fc80000010000 */
[----:B------:R-:W-:Y:S02]  /*50f0*/  FADD.FTZ R90, R90, R39 ;  /* 0x000000275a5a7221 */ /* 0x000fe40000010000 */
[----:B------:R-:W-:Y:S08]  /*5100*/  MUFU.EX2 R10, R10 ;  /* 0x0000000a000a7308 */ /* 0x000ff00000000800 */
[----:B------:R-:W2:Y:S01]  /*5110*/  MUFU.EX2 R81, R81 ;  /* 0x0000005100517308 */ /* 0x000ea20000000800 */
[----:B-1----:R-:W-:Y:S01]  /*5120*/  F2FP.F16.F32.PACK_AB R14, R80, R37 ;  /* 0x00000025500e723e */ /* 0x002fe200000000ff */
[----:B------:R-:W-:-:S04]  /*5130*/  FADD.FTZ R37, R37, R90 ;  /* 0x0000005a25257221 */ /* 0x000fc80000010000 */
[----:B------:R-:W-:Y:S02]  /*5140*/  FADD.FTZ R6, R80, R37 ;  /* 0x0000002550067221 */ /* 0x000fe40000010000 */
[----:B------:R-:W-:Y:S08]  /*5150*/  MUFU.EX2 R40, R40 ;  /* 0x0000002800287308 */ /* 0x000ff00000000800 */
[----:B------:R-:W1:Y:S01]  /*5160*/  MUFU.EX2 R5, R42 ;  /* 0x0000002a00057308 */ /* 0x000e620000000800 */
[----:B--2---:R-:W-:Y:S01]  /*5170*/  F2FP.F16.F32.PACK_AB R13, R81, R10 ;  /* 0x0000000a510d723e */ /* 0x004fe200000000ff */
[----:B------:R-:W-:Y:S01]  /*5180*/  FADD.FTZ R10, R10, R7 ;  /* 0x000000070a0a7221 */ /* 0x000fe20000010000 */
[----:B------:R-:W-:-:S03]  /*5190*/  VIADD R7, R88, 0xfffffffe ;  /* 0xfffffffe58077836 */ /* 0x000fc60000000000 */
[----:B------:R-:W-:Y:S01]  /*51a0*/  FADD.FTZ R81, R81, R10 ;  /* 0x0000000a51517221 */ /* 0x000fe20000010000 */
[----:B-1----:R-:W-:-:S03]  /*51b0*/  F2FP.F16.F32.PACK_AB R15, R5, R40 ;  /* 0x00000028050f723e */ /* 0x002fc600000000ff */
[----:B------:R-:W-:Y:S02]  /*51c0*/  FADD.FTZ R40, R40, R81 ;  /* 0x0000005128287221 */ /* 0x000fe40000010000 */
[----:B------:R4:W-:Y:S02]  /*51d0*/  STSM.16.M88.4 [R18+0x6000], R12 ;  /* 0x0060000c12007844 */ /* 0x0009e40000000200 */
[----:B------:R-:W-:Y:S01]  /*51e0*/  FADD.FTZ R5, R5, R40 ;  /* 0x0000002805057221 */ /* 0x000fe20000010000 */
[----:B------:R1:W-:Y:S06]  /*51f0*/  MEMBAR.ALL.CTA ;  /* 0x0000000000007992 */ /* 0x0003ec0000008000 */
[----:B-1----:R-:W1:Y:S02]  /*5200*/  FENCE.VIEW.ASYNC.S ;  /* 0x00000000000073c6 */ /* 0x002e640000000000 */
[----:B-1----:R-:W-:Y:S01]  /*5210*/  NOP ;  /* 0x0000000000007918 */ /* 0x002fe20000000000 */
[----:B------:R-:W-:Y:S05]  /*5220*/  @P2 BRA `(.L_x_8936) ;  /* 0x0000000000442947 */ /* 0x000fea0003800000 */
        /* <DEDUP_REMOVED lines=10> */
.L_x_8937:
[----:B------:R-:W-:-:S11]  /*52d0*/  UISETP.NE.AND UP1, UPT, UR7, 0x1, UPT ;  /* 0x000000010700788c */ /* 0x000fd6000bf25270 */
[----:B------:R-:W-:Y:S02]  /*52e0*/  @UP1 ULDC.64 UR10, c[0x0][0x9e8] ;  /* 0x00027a00000a1ab9 */ /* 0x000fe40000000a00 */
[----:B------:R-:W-:-:S04]  /*52f0*/  UIMAD.WIDE.U32 UR14, UR18, UR10, URZ ;  /* 0x0000000a120e72a5 */ /* 0x000fc8000f8e003f */
[----:B------:R-:W-:-:S12]  /*5300*/  @UP1 USHF.R.U32.HI UR18, URZ, UR11, UR15 ;  /* 0x0000000b3f121299 */ /* 0x000fd8000801160f */
.L_x_8938:
[----:B------:R-:W-:-:S04]  /*5310*/  UIMAD UR7, UR18, UR7, UR7 ;  /* 0x00000007120772a4 */ /* 0x000fc8000f8e0207 */
[----:B------:R-:W-:-:S04]  /*5320*/  UISETP.LT.AND UP1, UPT, UR6, UR7, UPT ;  /* 0x000000070600728c */ /* 0x000fc8000bf21270 */
[----:B------:R-:W-:-:S12]  /*5330*/  USEL UR6, UR6, UR7, UP1 ;  /* 0x0000000706067287 */ /* 0x000fd80008800000 */
.L_x_8936:
        /* <DEDUP_REMOVED lines=33> */
[----:B------:R-:W-:Y:S01]  /*5550*/  IMAD.MOV.U32 R135, RZ, RZ, RZ ;  /* 0x000000ffff877224 */ /* 0x000fe200078e00ff */
[----:B------:R-:W-:Y:S01]  /*5560*/  ULDC UR55, c[0x0][0x288] ;  /* 0x0000a20000377ab9 */ /* 0x000fe20000000800 */
[----:B------:R-:W-:Y:S01]  /*5570*/  ULDC UR34, c[0x0][0x988] ;  /* 0x0002620000227ab9 */ /* 0x000fe20000000800 */
[----:B------:R-:W-:Y:S01]  /*5580*/  ULDC UR56, c[0x0][0x9d8] ;  /* 0x0002760000387ab9 */ /* 0x000fe20000000800 */
[----:B------:R-:W-:-:S05]  /*5590*/  ULDC UR54, c[0x0][0x9e0] ;  /* 0x0002780000367ab9 */ /* 0x000fca0000000800 */
.L_x_8956:
[----:B------:R-:W-:Y:S01]  /*55a0*/  UIADD3 UR58, UR36, 0x1, URZ ;  /* 0x00000001243a7890 */ /* 0x000fe2000fffe03f */
[----:B------:R-:W-:-:S03]  /*55b0*/  ISETP.NE.AND P3, PT, RZ, UR45, PT ;  /* 0x0000002dff007c0c */ /* 0x000fc6000bf65270 */
[----:B------:R-:W-:-:S04]  /*55c0*/  UISETP.NE.AND UP1, UPT, UR58, 0x2, UPT ;  /* 0x000000023a00788c */ /* 0x000fc8000bf25270 */
[----:B------:R-:W-:Y:S02]  /*55d0*/  USEL UR57, URZ, 0x1, UP1 ;  /* 0x000000013f397887 */ /* 0x000fe40008800000 */
[----:B------:R-:W-:Y:S02]  /*55e0*/  USEL UR58, UR58, URZ, UP1 ;  /* 0x0000003f3a3a7287 */ /* 0x000fe40008800000 */
[----:B------:R-:W-:Y:S02]  /*55f0*/  ULOP3.LUT UR57, UR49, UR57, URZ, 0x3c, !UPT ;  /* 0x0000003931397292 */ /* 0x000fe4000f8e3c3f */
[----:B----4-:R-:W-:Y:S10]  /*5600*/  @P3 BRA `(.L_x_8940) ;  /* 0x00000000002c3947 */ /* 0x010ff40003800000 */
[----:B------:R-:W-:Y:S05]  /*5610*/  @!P0 BRA `(.L_x_8941) ;  /* 0x0000000000048947 */ /* 0x000fea0003800000 */
[----:B------:R-:W-:Y:S01]  /*5620*/  BPT.TRAP 0x1 ;  /* 0x000000040000795c */ /* 0x000fe20000300000 */
.L_x_8941:
[----:B------:R-:W-:Y:S01]  /*5630*/  ULEA UR6, UR58, UR39, 0x3 ;  /* 0x000000273a067291 */ /* 0x000fe2000f8e183f */
[----:B------:R-:W-:-:S05]  /*5640*/  IMAD.U32 R10, RZ, RZ, UR57 ;  /* 0x00000039ff0a7e24 */ /* 0x000fca000f8e00ff */
[----:B------:R-:W-:-:S04]  /*5650*/  SHF.L.U32 R10, R10, 0x1f, RZ ;  /* 0x0000001f0a0a7819 */ /* 0x000fc800000006ff */
[----:B------:R1:W2:Y:S01]  /*5660*/  SYNCS.PHASECHK.TRANS64.TRYWAIT P2, [UR6+0x2d830], R10 ;  /* 0x02d8300aff0075a7 */ /* 0x0002a20008040146 */
[----:B------:R-:W-:Y:S05]  /*5670*/  @!P0 BRA `(.L_x_8942) ;  /* 0x0000000000048947 */ /* 0x000fea0003800000 */
[----:B------:R-:W-:Y:S01]  /*5680*/  BPT.TRAP 0x1 ;  /* 0x000000040000795c */ /* 0x000fe20000300000 */
.L_x_8942:
[----:B--2---:R-:W-:Y:S05]  /*5690*/  @P2 BRA `(.L_x_8940) ;  /* 0x0000000000082947 */ /* 0x004fea0003800000 */
[----:B------:R-:W2:Y:S02]  /*56a0*/  SYNCS.PHASECHK.TRANS64.TRYWAIT P2, [UR6+0x2d830], R10 ;  /* 0x02d8300aff0075a7 */ /* 0x000ea40008040146 */
[----:B--2---:R-:W-:Y:S05]  /*56b0*/  @!P2 BRA `(.L_x_8943) ;  /* 0x000000e400f8a947 */ /* 0x004fea0003800000 */
.L_x_8940:
[----:B-12---:R-:W-:Y:S01]  /*56c0*/  VIADD R10, R16, 0x8 ;  /* 0x00000008100a7836 */ /* 0x006fe20000000000 */
[----:B------:R-:W-:Y:S01]  /*56d0*/  UIMAD UR6, UR58, 0x600, UR32 ;  /* 0x000006003a0678a4 */ /* 0x000fe2000f8e0220 */
        /* <DEDUP_REMOVED lines=12> */
[----:B----4-:R-:W-:-:S06]  /*57a0*/  WARPGROUP.ARRIVE ;  /* 0x00000000000079c5 */ /* 0x010fcc0000000000 */
        /* <DEDUP_REMOVED lines=20> */
.L_x_8945:
[----:B------:R-:W-:Y:S01]  /*58f0*/  ULEA UR6, UR36, UR39, 0x3 ;  /* 0x0000002724067291 */ /* 0x000fe2000f8e183f */
[----:B------:R-:W-:-:S05]  /*5900*/  IMAD.U32 R10, RZ, RZ, UR49 ;  /* 0x00000031ff0a7e24 */ /* 0x000fca000f8e00ff */
[----:B------:R-:W-:-:S04]  /*5910*/  SHF.L.U32 R10, R10, 0x1f, RZ ;  /* 0x0000001f0a0a7819 */ /* 0x000fc800000006ff */
[----:B------:R1:W2:Y:S01]  /*5920*/  SYNCS.PHASECHK.TRANS64.TRYWAIT P2, [UR6+0x2d850], R10 ;  /* 0x02d8500aff0075a7 */ /* 0x0002a20008040146 */
[----:B------:R-:W-:Y:S05]  /*5930*/  @!P0 BRA `(.L_x_8946) ;  /* 0x0000000000048947 */ /* 0x000fea0003800000 */
[----:B------:R-:W-:Y:S01]  /*5940*/  BPT.TRAP 0x1 ;  /* 0x000000040000795c */ /* 0x000fe20000300000 */
.L_x_8946:
[----:B--2---:R-:W-:Y:S05]  /*5950*/  @P2 BRA `(.L_x_8944) ;  /* 0x0000000000082947 */ /* 0x004fea0003800000 */
[----:B------:R-:W2:Y:S02]  /*5960*/  SYNCS.PHASECHK.TRANS64.TRYWAIT P2, [UR6+0x2d850], R10 ;  /* 0x02d8500aff0075a7 */ /* 0x000ea40008040146 */
[----:B--2---:R-:W-:Y:S05]  /*5970*/  @!P2 BRA `(.L_x_8947) ;  /* 0x000000e40060a947 */ /* 0x004fea0003800000 */
.L_x_8944:
[----:B------:R-:W-:Y:S01]  /*5980*/  UIADD3 UR6, UR39, 0x400, URZ ;  /* 0x0000040027067890 */ /* 0x000fe2000fffe03f */
[----:B------:R-:W-:Y:S01]  /*5990*/  WARPGROUP.ARRIVE ;  /* 0x00000000000079c5 */ /* 0x000fe20000000000 */
[----:B------:R-:W-:Y:S01]  /*59a0*/  ULEA UR7, UR52, UR39, 0xd ;  /* 0x0000002734077291 */ /* 0x000fe2000f8e683f */
[----:B------:R-:W3:Y:S01]  /*59b0*/  LDC R142, c[0x0][0x2e0] ;  /* 0x0000b800ff8e7b82 */ /* 0x000ee20000000800 */
[----:B------:R-:W-:Y:S01]  /*59c0*/  USHF.R.U32.HI UR6, URZ, 0x4, UR6 ;  /* 0x000000043f067899 */ /* 0x000fe20008011606 */
[----:B------:R-:W-:Y:S01]  /*59d0*/  FMUL.FTZ R14, R27, UR56 ;  /* 0x000000381b0e7c20 */ /* 0x000fe20008410000 */
[----:B------:R-:W-:Y:S01]  /*59e0*/  UIADD3 UR7, UR7, 0x21800, URZ ;  /* 0x0002180007077890 */ /* 0x000fe2000fffe03f */
[----:B------:R-:W-:Y:S01]  /*59f0*/  FMUL.FTZ R27, R34, UR56 ;  /* 0x00000038221b7c20 */ /* 0x000fe20008410000 */
[----:B------:R-:W-:Y:S01]  /*5a00*/  ULOP3.LUT UR6, UR6, 0x3fff, URZ, 0xc0, !UPT ;  /* 0x00003fff06067892 */ /* 0x000fe2000f8ec03f */
[----:B------:R-:W-:Y:S01]  /*5a10*/  FMUL.FTZ R34, R41, UR56 ;  /* 0x0000003829227c20 */ /* 0x000fe20008410000 */
[----:B------:R-:W-:Y:S01]  /*5a20*/  USHF.R.U32.HI UR7, URZ, 0x4, UR7 ;  /* 0x000000043f077899 */ /* 0x000fe20008011607 */
[----:B------:R-:W-:Y:S01]  /*5a30*/  FMUL.FTZ R41, R48, UR56 ;  /* 0x0000003830297c20 */ /* 0x000fe20008410000 */
[----:B------:R-:W-:Y:S01]  /*5a40*/  ULOP3.LUT UR10, UR6, 0x2000000, URZ, 0xfc, !UPT ;  /* 0x02000000060a7892 */ /* 0x000fe2000f8efc3f */
[----:B------:R-:W-:Y:S01]  /*5a50*/  FMUL.FTZ R12, R25, UR56 ;  /* 0x00000038190c7c20 */ /* 0x000fe20008410000 */
[----:B------:R-:W-:Y:S01]  /*5a60*/  ULOP3.LUT UR6, UR7, 0x3fff, URZ, 0xc0, !UPT ;  /* 0x00003fff07067892 */ /* 0x000fe2000f8ec03f */
[----:B------:R-:W-:Y:S01]  /*5a70*/  FMUL.FTZ R48, R55, UR56 ;  /* 0x0000003837307c20 */ /* 0x000fe20008410000 */
[----:B------:R-:W-:Y:S01]  /*5a80*/  UIMAD UR7, UR36, 0x600, UR10 ;  /* 0x00000600240778a4 */ /* 0x000fe2000f8e020a */
[----:B------:R-:W-:Y:S01]  /*5a90*/  FMUL.FTZ R25, R32, UR56 ;  /* 0x0000003820197c20 */ /* 0x000fe20008410000 */
[----:B------:R-:W-:Y:S01]  /*5aa0*/  ULOP3.LUT UR6, UR6, 0x10000, URZ, 0xfc, !UPT ;  /* 0x0001000006067892 */ /* 0x000fe2000f8efc3f */
[----:B------:R-:W-:Y:S01]  /*5ab0*/  FMUL.FTZ R55, R60, UR56 ;  /* 0x000000383c377c20 */ /* 0x000fe20008410000 */
[----:B------:R-:W-:Y:S01]  /*5ac0*/  UMOV UR31, 0x80000020 ;  /* 0x80000020001f7882 */ /* 0x000fe20000000000 */
[----:B------:R-:W-:Y:S01]  /*5ad0*/  UMOV UR29, 0x40000040 ;  /* 0x40000040001d7882 */ /* 0x000fe20000000000 */
[----:B------:R-:W-:Y:S01]  /*5ae0*/  FMUL.FTZ R32, R39, UR56 ;  /* 0x0000003827207c20 */ /* 0x000fe20008410000 */
[----:B------:R-:W-:Y:S01]  /*5af0*/  UMOV UR30, UR7 ;  /* 0x00000007001e7c82 */ /* 0x000fe20008000000 */
[----:B------:R-:W-:Y:S01]  /*5b00*/  FMUL.FTZ R60, R65, UR56 ;  /* 0x00000038413c7c20 */ /* 0x000fe20008410000 */
[----:B------:R-:W-:Y:S01]  /*5b10*/  UMOV UR28, UR6 ;  /* 0x00000006001c7c82 */ /* 0x000fe20008000000 */
[----:B------:R-:W-:Y:S01]  /*5b20*/  FMUL.FTZ R39, R46, UR56 ;  /* 0x000000382e277c20 */ /* 0x000fe20008410000 */
[----:B------:R-:W-:Y:S01]  /*5b30*/  HGMMA.64x96x16.F32 R88, gdesc[UR28].tnspB, R88, gsb0 ;  /* 0x416000001c5879f0 */ /* 0x000fe20008000858 */
[----:B------:R-:W-:Y:S01]  /*5b40*/  UIADD3 UR30, UR7, 0x40, URZ ;  /* 0x00000040071e7890 */ /* 0x000fe2000fffe03f */
[----:B------:R-:W-:Y:S01]  /*5b50*/  FMUL.FTZ R65, R70, UR56 ;  /* 0x0000003846417c20 */ /* 0x000fe20008410000 */
[----:B------:R-:W-:Y:S01]  /*5b60*/  UIADD3 UR28, UR6, 0x2, URZ ;  /* 0x00000002061c7890 */ /* 0x000fe2000fffe03f */
[----:B------:R-:W-:Y:S01]  /*5b70*/  FMUL.FTZ R46, R53, UR56 ;  /* 0x00000038352e7c20 */ /* 0x000fe20008410000 */
[----:B------:R-:W-:Y:S01]  /*5b80*/  UMOV UR31, 0x80000020 ;  /* 0x80000020001f7882 */ /* 0x000fe20000000000 */
[----:B------:R-:W-:Y:S01]  /*5b90*/  UMOV UR29, 0x40000040 ;  /* 0x40000040001d7882 */ /* 0x000fe20000000000 */
[----:B------:R-:W-:Y:S01]  /*5ba0*/  FMUL.FTZ R70, R75, UR56 ;  /* 0x000000384b467c20 */ /* 0x000fe20008410000 */
[----:B--2---:R-:W-:Y:S01]  /*5bb0*/  FMUL.FTZ R13, R26, UR56 ;  /* 0x000000381a0d7c20 */ /* 0x004fe20008410000 */
[----:B------:R-:W-:Y:S01]  /*5bc0*/  FMUL.FTZ R53, R58, UR56 ;  /* 0x000000383a357c20 */ /* 0x000fe20008410000 */
[----:B------:R-:W-:Y:S01]  /*5bd0*/  FMUL.FTZ R75, R80, UR56 ;  /* 0x00000038504b7c20 */ /* 0x000fe20008410000 */
[----:B-1----:R-:W-:Y:S01]  /*5be0*/  FMUL.FTZ R10, R24, UR56 ;  /* 0x00000038180a7c20 */ /* 0x002fe20008410000 */
[----:B------:R-:W-:Y:S01]  /*5bf0*/  FMUL.FTZ R26, R33, UR56 ;  /* 0x00000038211a7c20 */ /* 0x000fe20008410000 */
[----:B------:R-:W-:Y:S01]  /*5c00*/  FMUL.FTZ R58, R63, UR56 ;  /* 0x000000383f3a7c20 */ /* 0x000fe20008410000 */
[----:B------:R-:W-:-:S02]  /*5c10*/  IMAD.SHL.U32 R80, R7, 0x80, RZ ;  /* 0x0000008007507824 */ /* 0x000fc400078e00ff */
        /* <DEDUP_REMOVED lines=34> */
[----:B------:R-:W-:-:S02]  /*5e40*/  IMAD.U32 R51, RZ, RZ, UR58 ;  /* 0x0000003aff337e24 */ /* 0x000fc4000f8e00ff */
[----:B------:R-:W-:Y:S01]  /*5e50*/  FMUL.FTZ R66, R71, UR56 ;  /* 0x0000003847427c20 */ /* 0x000fe20008410000 */
[----:B------:R-:W-:Y:S01]  /*5e60*/  FMUL.FTZ R67, R72, UR56 ;  /* 0x0000003848437c20 */ /* 0x000fe20008410000 */
[----:B------:R-:W-:Y:S01]  /*5e70*/  FMUL.FTZ R74, R79, UR56 ;  /* 0x000000384f4a7c20 */ /* 0x000fe20008410000 */
[----:B------:R-:W-:Y:S02]  /*5e80*/  VIADD R50, R16, 0x9 ;  /* 0x0000000910327836 */ /* 0x000fe40000000000 */
[----:B------:R-:W-:Y:S01]  /*5e90*/  FMUL.FTZ R71, R76, UR56 ;  /* 0x000000384c477c20 */ /* 0x000fe20008410000 */
[----:B------:R-:W-:Y:S01]  /*5ea0*/  FMUL.FTZ R72, R77, UR56 ;  /* 0x000000384d487c20 */ /* 0x000fe20008410000 */
[----:B------:R-:W-:Y:S01]  /*5eb0*/  FMUL.FTZ R79, R84, UR56 ;  /* 0x00000038544f7c20 */ /* 0x000fe20008410000 */
[----:B------:R-:W-:Y:S01]  /*5ec0*/  ISETP.GE.U32.AND P2, PT, R2, 0x180, PT ;  /* 0x000001800200780c */ /* 0x000fe20003f46070 */
[----:B------:R-:W-:Y:S01]  /*5ed0*/  FMUL.FTZ R76, R81, UR56 ;  /* 0x00000038514c7c20 */ /* 0x000fe20008410000 */
[----:B------:R-:W-:Y:S01]  /*5ee0*/  FMUL.FTZ R77, R82, UR56 ;  /* 0x00000038524d7c20 */ /* 0x000fe20008410000 */
[----:B---3--:R-:W-:-:S02]  /*5ef0*/  IMAD R84, R142, UR47, R83 ;  /* 0x0000002f8e547c24 */ /* 0x008fc4000f8e0253 */
[----:B------:R-:W-:Y:S01]  /*5f00*/  FMUL.FTZ R81, R85, UR56 ;  /* 0x0000003855517c20 */ /* 0x000fe20008410000 */
[----:B------:R-:W-:Y:S01]  /*5f10*/  FMUL.FTZ R82, R86, UR56 ;  /* 0x0000003856527c20 */ /* 0x000fe20008410000 */
[----:B------:R-:W-:Y:S01]  /*5f20*/  FMUL.FTZ R83, R87, UR56 ;  /* 0x0000003857537c20 */ /* 0x000fe20008410000 */
[----:B------:R-:W-:Y:S01]  /*5f30*/  @!P1 LEA R51, R51, UR39, 0x3 ;  /* 0x0000002733339c11 */ /* 0x000fe2000f8e18ff */
[----:B------:R-:W1:Y:S01]  /*5f40*/  MUFU.TANH R10, R10 ;  /* 0x0000000a000a7308 */ /* 0x000e620000002400 */
[----:B------:R-:W-:Y:S01]  /*5f50*/  SEL R50, R50, 0x9, !P2 ;  /* 0x0000000932327807 */ /* 0x000fe20005000000 */
[----:B------:R-:W-:Y:S01]  /*5f60*/  VIADD R84, R84, -UR55 ;  /* 0x8000003754547c36 */ /* 0x000fe20008000000 */
[----:B------:R-:W-:Y:S01]  /*5f70*/  PLOP3.LUT P2, PT, PT, PT, UP0, 0x40, 0x0 ;  /* 0x000000000000781c */ /* 0x000fe20003f4e808 */
[----:B------:R-:W-:Y:S02]  /*5f80*/  @!P1 VIADD R51, R51, 0x2d840 ;  /* 0x0002d84033339836 */ /* 0x000fe40000000000 */
[----:B------:R-:W-:-:S02]  /*5f90*/  IMAD R84, R19, -0x2, R84 ;  /* 0xfffffffe13547824 */ /* 0x000fc400078e0254 */
[----:B------:R-:W2:Y:S01]  /*5fa0*/  MUFU.TANH R12, R12 ;  /* 0x0000000c000c7308 */ /* 0x000ea20000002400 */
[----:B------:R-:W-:Y:S01]  /*5fb0*/  @!P1 PRMT R51, RZ, 0x654, R51 ;  /* 0x00000654ff339816 */ /* 0x000fe20000000033 */
[C---:B------:R-:W-:Y:S02]  /*5fc0*/  VIADD R87, R84.reuse, UR54 ;  /* 0x0000003654577c36 */ /* 0x040fe40008000000 */
[----:B------:R-:W-:Y:S02]  /*5fd0*/  VIADD R86, R84, UR33 ;  /* 0x0000002154567c36 */ /* 0x000fe40008000000 */
[C---:B------:R-:W-:Y:S02]  /*5fe0*/  IMAD.IADD R85, R3.reuse, 0x1, R87 ;  /* 0x0000000103557824 */ /* 0x040fe400078e0257 */
[----:B------:R-:W3:Y:S01]  /*5ff0*/  MUFU.TANH R13, R13 ;  /* 0x0000000d000d7308 */ /* 0x000ee20000002400 */
[----:B------:R-:W-:-:S07]  /*6000*/  IMAD.IADD R84, R3, 0x1, R86 ;  /* 0x0000000103547824 */ /* 0x000fce00078e0256 */
[----:B------:R-:W4:Y:S08]  /*6010*/  MUFU.TANH R14, R14 ;  /* 0x0000000e000e7308 */ /* 0x000f300000002400 */
[----:B------:R-:W1:Y:S01]  /*6020*/  MUFU.TANH R15, R15 ;  /* 0x0000000f000f7308 */ /* 0x000e620000002400 */
[----:B------:R-:W-:Y:S02]  /*6030*/  WARPGROUP.DEPBAR.LE gsb0, 0x0 ;  /* 0x00008000000079c5 */ /* 0x000fe40000010000 */
[----:B------:R-:W-:-:S05]  /*6040*/  WARPGROUP.ARRIVE ;  /* 0x00000000000079c5 */ /* 0x000fca0000000000 */
[----:B------:R-:W1:Y:S01]  /*6050*/  MUFU.TANH R20, R20 ;  /* 0x0000001400147308 */ /* 0x000e620000002400 */
[----:B------:R-:W-:Y:S01]  /*6060*/  HGMMA.64x96x16.F32 R88, gdesc[UR28].tnspB, R88, gsb0 ;  /* 0x416000001c5879f0 */ /* 0x000fe20008000858 */
[----:B------:R-:W-:Y:S02]  /*6070*/  UIADD3 UR30, UR7, 0x80, URZ ;  /* 0x00000080071e7890 */ /* 0x000fe4000fffe03f */
[----:B------:R-:W-:-:S04]  /*6080*/  UIADD3 UR28, UR6, 0x4, URZ ;  /* 0x00000004061c7890 */ /* 0x000fc8000fffe03f */
[----:B------:R-:W1:Y:S01]  /*6090*/  MUFU.TANH R21, R21 ;  /* 0x0000001500157308 */ /* 0x000e620000002400 */
[----:B------:R-:W-:Y:S01]  /*60a0*/  UMOV UR31, 0x80000020 ;  /* 0x80000020001f7882 */ /* 0x000fe20000000000 */
[----:B------:R-:W-:-:S06]  /*60b0*/  UMOV UR29, 0x40000040 ;  /* 0x40000040001d7882 */ /* 0x000fcc0000000000 */
        /* <DEDUP_REMOVED lines=15> */
[----:B------:R-:W-:Y:S01]  /*61b0*/  HGMMA.64x96x16.F32 R88, gdesc[UR28].tnspB, R88, gsb0 ;  /* 0x416000001c5879f0 */ /* 0x000fe20008000858 */
[----:B------:R-:W-:Y:S02]  /*61c0*/  UIADD3 UR30, UR7, 0xc0, URZ ;  /* 0x000000c0071e7890 */ /* 0x000fe4000fffe03f */
[----:B------:R-:W-:Y:S01]  /*61d0*/  UIADD3 UR28, UR6, 0x6, URZ ;  /* 0x00000006061c7890 */ /* 0x000fe2000fffe03f */
[----:B------:R-:W-:Y:S01]  /*61e0*/  UMOV UR31, 0x80000020 ;  /* 0x80000020001f7882 */ /* 0x000fe20000000000 */
[----:B------:R-:W-:Y:S02]  /*61f0*/  UMOV UR29, 0x40000040 ;  /* 0x40000040001d7882 */ /* 0x000fe40000000000 */
        /* <DEDUP_REMOVED lines=64> */
[----:B------:R-:W1:Y:S01]  /*6600*/  MUFU.TANH R83, R83 ;  /* 0x0000005300537308 */ /* 0x000e620000002400 */
[----:B------:R-:W-:-:S02]  /*6610*/  WARPGROUP.DEPBAR.LE gsb0, 0x0 ;  /* 0x00008000000079c5 */ /* 0x000fc40000010000 */
        /* <DEDUP_REMOVED lines=8> */
[----:B------:R-:W-:Y:S03]  /*66a0*/  HGMMA.64x96x16.F32 R88, gdesc[UR28].tnspB, R88, gsb0 ;  /* 0x416000001c5879f0 */ /* 0x000fe60008000858 */
[----:B------:R-:W-:Y:S02]  /*66b0*/  WARPGROUP.DEPBAR.LE gsb0, 0x0 ;  /* 0x00008000000079c5 */ /* 0x000fe40000010000 */
[----:B------:R1:W-:Y:S06]  /*66c0*/  BAR.ARV R50, 0x100 ;  /* 0x000400320000751d */ /* 0x0003ec0000002000 */
[----:B------:R1:W-:Y:S01]  /*66d0*/  @!P1 SYNCS.ARRIVE.TRANS64.RED.A1T0 RZ, [R51+URZ], RZ ;  /* 0x000000ff33ff99a7 */ /* 0x0003e2000810043f */
        /* <DEDUP_REMOVED lines=12> */
.L_x_8950:
[----:B------:R-:W-:-:S05]  /*67a0*/  IMAD.U32 R142, RZ, RZ, UR35 ;  /* 0x00000023ff8e7e24 */ /* 0x000fca000f8e00ff */
[----:B------:R-:W-:-:S13]  /*67b0*/  ISETP.NE.AND P2, PT, R142, 0x1, PT ;  /* 0x000000018e00780c */ /* 0x000fda0003f45270 */
[----:B-1----:R-:W1:Y:S01]  /*67c0*/  @P2 LDC.64 R50, c[0x0][0x9e8] ;  /* 0x00027a00ff322b82 */ /* 0x002e620000000a00 */
[----:B------:R-:W-:-:S04]  /*67d0*/  @P2 IMAD.IADD R139, R3, 0x1, R4 ;  /* 0x00000001038b2824 */ /* 0x000fc800078e0204 */
[----:B-1----:R-:W-:-:S04]  /*67e0*/  @P2 IMAD.HI.U32 R50, R139, R50, RZ ;  /* 0x000000328b322227 */ /* 0x002fc800078e00ff */
[----:B------:R-:W-:Y:S01]  /*67f0*/  IMAD.MOV.U32 R139, RZ, RZ, R9 ;  /* 0x000000ffff8b7224 */ /* 0x000fe200078e0009 */
[----:B------:R-:W-:-:S07]  /*6800*/  @P2 SHF.R.U32.HI R139, RZ, R51, R50 ;  /* 0x00000033ff8b2219 */ /* 0x000fce0000011632 */
.L_x_8951:
[----:B------:R-:W-:Y:S05]  /*6810*/  BSYNC B0 ;  /* 0x0000000000007941 */ /* 0x000fea0003800000 */
.L_x_8949:
[----:B------:R-:W-:-:S04]  /*6820*/  IMAD R50, R139, R142, -R80 ;  /* 0x0000008e8b327224 */ /* 0x000fc800078e0a50 */
[----:B------:R-:W-:-:S05]  /*6830*/  IMAD R50, R19, -0x2, R50 ;  /* 0xfffffffe13327824 */ /* 0x000fca00078e0232 */
[----:B------:R-:W-:Y:S02]  /*6840*/  VIADDMNMX R85, R50, R142, R85, PT ;  /* 0x0000008e32557246 */ /* 0x000fe40003800155 */
[----:B------:R-:W-:-:S07]  /*6850*/  VIMNMX R84, R84, R50, !PT ;  /* 0x0000003254547248 */ /* 0x000fce0007fe0100 */
.L_x_8948:
[----:B------:R-:W-:Y:S01]  /*6860*/  ISETP.GT.AND P2, PT, R7, -0x1, PT ;  /* 0xffffffff0700780c */ /* 0x000fe20003f44270 */
[C---:B------:R-:W-:Y:S02]  /*6870*/  IMAD.IADD R87, R0.reuse, 0x1, R87 ;  /* 0x0000000100577824 */ /* 0x040fe400078e0257 */
[----:B------:R-:W-:Y:S01]  /*6880*/  IMAD.IADD R86, R0, 0x1, R86 ;  /* 0x0000000100567824 */ /* 0x000fe200078e0256 */
[C---:B------:R-:W-:Y:S02]  /*6890*/  ISETP.GT.AND P5, PT, R84.reuse, RZ, P2 ;  /* 0x000000ff5400720c */ /* 0x040fe400017a4270 */
[C---:B------:R-:W-:Y:S02]  /*68a0*/  ISETP.GT.AND P4, PT, R84.reuse, 0x1, P2 ;  /* 0x000000015400780c */ /* 0x040fe40001784270 */
[----:B------:R-:W-:Y:S02]  /*68b0*/  ISETP.LT.OR P5, PT, R85, 0x1, P5 ;  /* 0x000000015500780c */ /* 0x000fe40002fa1670 */
[----:B------:R-:W-:-:S02]  /*68c0*/  ISETP.GT.AND P6, PT, R84, 0x8, P2 ;  /* 0x000000085400780c */ /* 0x000fc400017c4270 */
[----:B-1----:R-:W-:Y:S02]  /*68d0*/  FSEL R139, R10, -INF , !P5 ;  /* 0xff8000000a8b7808 */ /* 0x002fe40006800000 */
[C---:B------:R-:W-:Y:S02]  /*68e0*/  ISETP.GT.AND P5, PT, R84.reuse, 0x10, P2 ;  /* 0x000000105400780c */ /* 0x040fe400017a4270 */
[----:B------:R-:W-:Y:S02]  /*68f0*/  ISETP.GT.AND P3, PT, R84, 0x9, P2 ;  /* 0x000000095400780c */ /* 0x000fe40001764270 */
[C---:B------:R-:W-:Y:S02]  /*6900*/  ISETP.LT.OR P5, PT, R85.reuse, 0x11, P5 ;  /* 0x000000115500780c */ /* 0x040fe40002fa1670 */
[----:B------:R-:W-:Y:S02]  /*6910*/  ISETP.LT.OR P4, PT, R85, 0x2, P4 ;  /* 0x000000025500780c */ /* 0x000fe40002781670 */
[----:B------:R-:W-:-:S02]  /*6920*/  FSEL R25, R25, -INF , !P5 ;  /* 0xff80000019197808 */ /* 0x000fc40006800000 */
        /* <DEDUP_REMOVED lines=9> */
[C---:B------:R-:W-:Y:S02]  /*69c0*/  ISETP.GT.AND P3, PT, R84.reuse, 0x19, P2 ;  /* 0x000000195400780c */ /* 0x040fe40001764270 */
[----:B------:R-:W-:Y:S02]  /*69d0*/  FSEL R33, R33, -INF , !P5 ;  /* 0xff80000021217808 */ /* 0x000fe40006800000 */
[----:B------:R-:W-:-:S02]  /*69e0*/  ISETP.GT.AND P5, PT, R84, 0x30, P2 ;  /* 0x000000305400780c */ /* 0x000fc400017a4270 */
[C---:B------:R-:W-:Y:S02]  /*69f0*/  ISETP.LT.OR P4, PT, R85.reuse, 0x12, P4 ;  /* 0x000000125500780c */ /* 0x040fe40002781670 */
        /* <DEDUP_REMOVED lines=57> */
[----:B------:R-:W-:Y:S02]  /*6d90*/  FSEL R75, R75, -INF , !P5 ;  /* 0xff8000004b4b7808 */ /* 0x000fe40006800000 */
[----:B------:R-:W-:-:S02]  /*6da0*/  PLOP3.LUT P5, PT, PT, PT, UP0, 0x40, 0x0 ;  /* 0x000000000000781c */ /* 0x000fc40003fae808 */
        /* <DEDUP_REMOVED lines=28> */
.L_x_8954:
[----:B------:R-:W-:-:S05]  /*6f70*/  IMAD.U32 R10, RZ, RZ, UR35 ;  /* 0x00000023ff0a7e24 */ /* 0x000fca000f8e00ff */
[----:B------:R-:W-:-:S13]  /*6f80*/  ISETP.NE.AND P3, PT, R10, 0x1, PT ;  /* 0x000000010a00780c */ /* 0x000fda0003f65270 */
[----:B------:R-:W1:Y:S02]  /*6f90*/  @P3 LDC.64 R50, c[0x0][0x9e8] ;  /* 0x00027a00ff323b82 */ /* 0x000e640000000a00 */
[----:B-1----:R-:W-:-:S05]  /*6fa0*/  @P3 IMAD.HI.U32 R50, R85, R50, RZ ;  /* 0x0000003255323227 */ /* 0x002fca00078e00ff */
[----:B------:R-:W-:-:S07]  /*6fb0*/  @P3 SHF.R.U32.HI R85, RZ, R51, R50 ;  /* 0x00000033ff553219 */ /* 0x000fce0000011632 */
.L_x_8955:
[----:B------:R-:W-:Y:S05]  /*6fc0*/  BSYNC B0 ;  /* 0x0000000000007941 */ /* 0x000fea0003800000 */
.L_x_8953:
[----:B------:R-:W-:-:S04]  /*6fd0*/  IMAD R80, R85, R10, -R80 ;  /* 0x0000000a55507224 */ /* 0x000fc800078e0a50 */
[----:B------:R-:W-:-:S05]  /*6fe0*/  IMAD R80, R19, -0x2, R80 ;  /* 0xfffffffe13507824 */ /* 0x000fca00078e0250 */
[----:B------:R-:W-:Y:S02]  /*6ff0*/  VIADDMNMX R87, R80, R10, R87, PT ;  /* 0x0000000a50577246 */ /* 0x000fe40003800157 */
[----:B------:R-:W-:-:S07]  /*7000*/  VIMNMX R86, R86, R80, !PT ;  /* 0x0000005056567248 */ /* 0x000fce0007fe0100 */
.L_x_8952:
        /* <DEDUP_REMOVED lines=24> */
[----:B------:R-:W-:-:S02]  /*7190*/  ISETP.GT.AND P4, PT, R86, 0x1, P2 ;  /* 0x000000015600780c */ /* 0x000fc40001784270 */
[----:B------:R-:W-:Y:S02]  /*71a0*/  FMNMX.FTZ R51, R41, R10, !PT ;  /* 0x0000000a29337209 */ /* 0x000fe40007810000 */
[C---:B------:R-:W-:Y:S02]  /*71b0*/  ISETP.LT.OR P5, PT, R87.reuse, 0x1, P5 ;  /* 0x000000015700780c */ /* 0x040fe40002fa1670 */
        /* <DEDUP_REMOVED lines=37> */
[----:B------:R-:W-:-:S03]  /*7410*/  ISETP.LT.OR P4, PT, R87, 0x29, P4 ;  /* 0x000000295700780c */ /* 0x000fc60002781670 */
[----:B------:R-:W1:Y:S01]  /*7420*/  SHFL.BFLY PT, R51, R50, 0x2, 0x1f ;  /* 0x0c401f0032337f89 */ /* 0x000e6200000e0000 */
[----:B------:R-:W-:Y:S02]  /*7430*/  FSEL R39, R39, -INF , !P4 ;  /* 0xff80000027277808 */ /* 0x000fe40006000000 */
[----:B------:R-:W-:-:S04]  /*7440*/  ISETP.GT.AND P4, PT, R86, 0x30, P2 ;  /* 0x000000305600780c */ /* 0x000fc80001784270 */
[----:B------:R-:W-:-:S04]  /*7450*/  ISETP.LT.OR P4, PT, R87, 0x31, P4 ;  /* 0x000000315700780c */ /* 0x000fc80002781670 */
[----:B------:R-:W-:Y:S02]  /*7460*/  FSEL R43, R43, -INF , !P4 ;  /* 0xff8000002b2b7808 */ /* 0x000fe40006000000 */
[----:B------:R-:W-:-:S04]  /*7470*/  ISETP.GT.AND P4, PT, R86, 0x39, P2 ;  /* 0x000000395600780c */ /* 0x000fc80001784270 */
[----:B------:R-:W-:-:S04]  /*7480*/  ISETP.LT.OR P4, PT, R87, 0x3a, P4 ;  /* 0x0000003a5700780c */ /* 0x000fc80002781670 */
[----:B------:R-:W-:Y:S02]  /*7490*/  FSEL R48, R48, -INF , !P4 ;  /* 0xff80000030307808 */ /* 0x000fe40006000000 */
[----:B------:R-:W-:Y:S02]  /*74a0*/  ISETP.GT.AND P4, PT, R86, 0x48, P2 ;  /* 0x000000485600780c */ /* 0x000fe40001784270 */
[----:B-1----:R-:W-:Y:S02]  /*74b0*/  FMNMX.FTZ R51, R50, R51, !PT ;  /* 0x0000003332337209 */ /* 0x002fe40007810000 */
        /* <DEDUP_REMOVED lines=11> */
[----:B------:R-:W-:Y:S02]  /*7570*/  ISETP.LT.OR P4, PT, R87, 0x6a, P4 ;  /* 0x0000006a5700780c */ /* 0x000fe40002781670 */
[C---:B------:R-:W-:Y:S01]  /*7580*/  FSETP.NEU.FTZ.AND P6, PT, R10.reuse, -INF , PT ;  /* 0xff8000000a00780b */ /* 0x040fe20003fdd000 */
[----:B------:R-:W-:-:S05]  /*7590*/  FMUL.FTZ R80, R10, UR34 ;  /* 0x000000220a507c20 */ /* 0x000fca0008410000 */
[----:B------:R-:W-:Y:S02]  /*75a0*/  FSEL R50, R80, RZ, P6 ;  /* 0x000000ff50327208 */ /* 0x000fe40003000000 */
[----:B------:R-:W-:Y:S02]  /*75b0*/  FSEL R80, R13, -INF , !P5 ;  /* 0xff8000000d507808 */ /* 0x000fe40006800000 */
[----:B------:R-:W-:Y:S01]  /*75c0*/  ISETP.LT.OR P5, PT, R87, 0x2a, P3 ;  /* 0x0000002a5700780c */ /* 0x000fe20001fa1670 */
[--C-:B------:R-:W-:Y:S01]  /*75d0*/  FFMA.FTZ R85, R25, UR34, -R50.reuse ;  /* 0x0000002219557c23 */ /* 0x100fe20008010832 */
[----:B------:R-:W-:Y:S01]  /*75e0*/  FMNMX.FTZ R25, R80, R11, !PT ;  /* 0x0000000b50197209 */ /* 0x000fe20007810000 */
[--C-:B------:R-:W-:Y:S01]  /*75f0*/  FFMA.FTZ R51, R139, UR34, -R50.reuse ;  /* 0x000000228b337c23 */ /* 0x100fe20008010832 */
[----:B------:R-:W-:Y:S01]  /*7600*/  FSEL R40, R40, -INF , !P5 ;  /* 0xff80000028287808 */ /* 0x000fe20006800000 */
[----:B------:R1:W-:Y:S01]  /*7610*/  MUFU.EX2 R13, R85 ;  /* 0x00000055000d7308 */ /* 0x0003e20000000800 */
        /* <DEDUP_REMOVED lines=9> */
[--C-:B-1----:R-:W-:Y:S01]  /*76b0*/  FFMA.FTZ R85, R29, UR34, -R50.reuse ;  /* 0x000000221d557c23 */ /* 0x102fe20008010832 */
[----:B------:R-:W-:Y:S01]  /*76c0*/  FSEL R47, R47, -INF , !P5 ;  /* 0xff8000002f2f7808 */ /* 0x000fe20006800000 */
[--C-:B------:R-:W-:Y:S01]  /*76d0*/  FFMA.FTZ R30, R30, UR34, -R50.reuse ;  /* 0x000000221e1e7c23 */ /* 0x100fe20008010832 */
[----:B------:R-:W-:Y:S01]  /*76e0*/  FMNMX.FTZ R29, R27, R84, !PT ;  /* 0x000000541b1d7209 */ /* 0x000fe20007810000 */
[----:B------:R1:W-:Y:S01]  /*76f0*/  MUFU.EX2 R25, R85 ;  /* 0x0000005500197308 */ /* 0x0003e20000000800 */
        /* <DEDUP_REMOVED lines=8> */
[--C-:B-1----:R-:W-:Y:S01]  /*7780*/  FFMA.FTZ R85, R33, UR34, -R50.reuse ;  /* 0x0000002221557c23 */ /* 0x102fe20008010832 */
[----:B------:R-:W-:Y:S01]  /*7790*/  ISETP.GT.AND P3, PT, R86, 0x31, P2 ;  /* 0x000000315600780c */ /* 0x000fe20001764270 */
        /* <DEDUP_REMOVED lines=28> */
[--C-:B------:R-:W-:Y:S01]  /*7960*/  FFMA.FTZ R72, R72, UR34, -R50.reuse ;  /* 0x0000002248487c23 */ /* 0x100fe20008010832 */
[----:B------:R-:W-:Y:S01]  /*7970*/  FMNMX.FTZ R37, R47, R38, !PT ;  /* 0x000000262f257209 */ /* 0x000fe20007810000 */
[----:B------:R-:W-:Y:S01]  /*7980*/  FFMA.FTZ R81, R81, UR34, -R50 ;  /* 0x0000002251517c23 */ /* 0x000fe20008010832 */
[----:B------:R-:W-:Y:S01]  /*7990*/  ISETP.GT.AND P5, PT, R86, 0x50, P2 ;  /* 0x000000505600780c */ /* 0x000fe200017a4270 */
[----:B------:R-:W-:Y:S01]  /*79a0*/  MUFU.EX2 R51, R51 ;  /* 0x0000003300337308 */ /* 0x000fe20000000800 */
[----:B------:R-:W-:-:S02]  /*79b0*/  FMNMX.FTZ R38, R48, R37, !PT ;  /* 0x0000002530267209 */ /* 0x000fc40007810000 */
[----:B------:R-:W-:Y:S02]  /*79c0*/  ISETP.LT.OR P3, PT, R87, 0x4a, P3 ;  /* 0x0000004a5700780c */ /* 0x000fe40001f61670 */
[----:B------:R-:W-:Y:S02]  /*79d0*/  FMNMX.FTZ R37, R53, R38, !PT ;  /* 0x0000002635257209 */ /* 0x000fe40007810000 */
[----:B------:R-:W-:Y:S01]  /*79e0*/  FSEL R58, R58, -INF , !P3 ;  /* 0xff8000003a3a7808 */ /* 0x000fe20005800000 */
[----:B------:R-:W-:Y:S01]  /*79f0*/  MUFU.EX2 R12, R12 ;  /* 0x0000000c000c7308 */ /* 0x000fe20000000800 */
[----:B------:R-:W-:Y:S02]  /*7a00*/  FMNMX.FTZ R38, R84, R37, !PT ;  /* 0x0000002554267209 */ /* 0x000fe40007810000 */
[----:B------:R-:W-:Y:S02]  /*7a10*/  ISETP.LT.OR P5, PT, R87, 0x51, P5 ;  /* 0x000000515700780c */ /* 0x000fe40002fa1670 */
[----:B------:R-:W-:-:S02]  /*7a20*/  FMNMX.FTZ R37, R57, R38, !PT ;  /* 0x0000002639257209 */ /* 0x000fc40007810000 */
[----:B------:R-:W-:Y:S01]  /*7a30*/  ISETP.GT.AND P3, PT, R86, 0x58, P2 ;  /* 0x000000585600780c */ /* 0x000fe20001764270 */
[----:B------:R-:W-:Y:S01]  /*7a40*/  MUFU.EX2 R15, R15 ;  /* 0x0000000f000f7308 */ /* 0x000fe20000000800 */
[----:B------:R-:W-:Y:S02]  /*7a50*/  FSEL R61, R61, -INF , !P5 ;  /* 0xff8000003d3d7808 */ /* 0x000fe40006800000 */
[----:B------:R-:W-:Y:S02]  /*7a60*/  FMNMX.FTZ R38, R58, R37, !PT ;  /* 0x000000253a267209 */ /* 0x000fe40007810000 */
[----:B------:R-:W-:Y:S02]  /*7a70*/  ISETP.GT.AND P5, PT, R86, 0x59, P2 ;  /* 0x000000595600780c */ /* 0x000fe400017a4270 */
[----:B------:R-:W-:Y:S01]  /*7a80*/  ISETP.LT.OR P3, PT, R87, 0x59, P3 ;  /* 0x000000595700780c */ /* 0x000fe20001f61670 */
[----:B------:R-:W-:Y:S01]  /*7a90*/  MUFU.EX2 R20, R20 ;  /* 0x0000001400147308 */ /* 0x000fe20000000800 */
[----:B------:R-:W-:-:S02]  /*7aa0*/  FMNMX.FTZ R37, R61, R38, !PT ;  /* 0x000000263d257209 */ /* 0x000fc40007810000 */
[----:B------:R-:W-:Y:S02]  /*7ab0*/  ISETP.LT.OR P5, PT, R87, 0x5a, P5 ;  /* 0x0000005a5700780c */ /* 0x000fe40002fa1670 */
[----:B------:R-:W-:Y:S02]  /*7ac0*/  FSEL R65, R65, -INF , !P3 ;  /* 0xff80000041417808 */ /* 0x000fe40005800000 */
[----:B------:R-:W-:Y:S01]  /*7ad0*/  FMNMX.FTZ R38, R62, R37, !PT ;  /* 0x000000253e267209 */ /* 0x000fe20007810000 */
[----:B------:R-:W-:Y:S01]  /*7ae0*/  MUFU.EX2 R26, R26 ;  /* 0x0000001a001a7308 */ /* 0x000fe20000000800 */
[----:B------:R-:W-:Y:S02]  /*7af0*/  ISETP.GT.AND P3, PT, R86, 0x61, P2 ;  /* 0x000000615600780c */ /* 0x000fe40001764270 */
[----:B------:R-:W-:Y:S02]  /*7b00*/  FSEL R66, R66, -INF , !P5 ;  /* 0xff80000042427808 */ /* 0x000fe40006800000 */
[----:B------:R-:W-:-:S02]  /*7b10*/  FMNMX.FTZ R37, R65, R38, !PT ;  /* 0x0000002641257209 */ /* 0x000fc40007810000 */
[----:B------:R-:W-:Y:S01]  /*7b20*/  ISETP.GT.AND P5, PT, R86, 0x68, P2 ;  /* 0x000000685600780c */ /* 0x000fe200017a4270 */
[----:B------:R-:W-:Y:S01]  /*7b30*/  MUFU.EX2 R30, R30 ;  /* 0x0000001e001e7308 */ /* 0x000fe20000000800 */
[C---:B------:R-:W-:Y:S02]  /*7b40*/  ISETP.LT.OR P3, PT, R87.reuse, 0x62, P3 ;  /* 0x000000625700780c */ /* 0x040fe40001f61670 */
[----:B------:R-:W-:Y:S02]  /*7b50*/  FMNMX.FTZ R38, R66, R37, !PT ;  /* 0x0000002542267209 */ /* 0x000fe40007810000 */
[----:B-1----:R-:W-:Y:S01]  /*7b60*/  FSEL R85, R70, -INF , !P3 ;  /* 0xff80000046557808 */ /* 0x002fe20005800000 */
[----:B------:R-:W-:Y:S01]  /*7b70*/  FFMA.FTZ R70, R52, UR34, -R50 ;  /* 0x0000002234467c23 */ /* 0x000fe20008010832 */
[----:B------:R-:W-:Y:S01]  /*7b80*/  ISETP.LT.OR P5, PT, R87, 0x69, P5 ;  /* 0x000000695700780c */ /* 0x000fe20002fa1670 */
[----:B------:R-:W-:Y:S01]  /*7b90*/  MUFU.EX2 R34, R34 ;  /* 0x0000002200227308 */ /* 0x000fe20000000800 */
[----:B------:R-:W-:-:S02]  /*7ba0*/  FMNMX.FTZ R38, R69, R38, !PT ;  /* 0x0000002645267209 */ /* 0x000fc40007810000 */
[C---:B------:R-:W-:Y:S02]  /*7bb0*/  ISETP.GT.AND P3, PT, R86.reuse, 0x70, P2 ;  /* 0x000000705600780c */ /* 0x040fe40001764270 */
[----:B------:R-:W-:Y:S01]  /*7bc0*/  FSEL R139, R73, -INF , !P5 ;  /* 0xff800000498b7808 */ /* 0x000fe20006800000 */
[--C-:B------:R-:W-:Y:S01]  /*7bd0*/  FFMA.FTZ R73, R55, UR34, -R50.reuse ;  /* 0x0000002237497c23 */ /* 0x100fe20008010832 */
[----:B------:R-:W-:Y:S01]  /*7be0*/  FMNMX.FTZ R38, R85, R38, !PT ;  /* 0x0000002655267209 */ /* 0x000fe20007810000 */
[----:B------:R-:W-:Y:S01]  /*7bf0*/  MUFU.EX2 R54, R54 ;  /* 0x0000003600367308 */ /* 0x000fe20000000800 */
[----:B------:R-:W-:Y:S02]  /*7c00*/  ISETP.GT.AND P5, PT, R86, 0x71, P2 ;  /* 0x000000715600780c */ /* 0x000fe400017a4270 */
[----:B------:R-:W-:Y:S01]  /*7c10*/  FSEL R142, R74, -INF , !P4 ;  /* 0xff8000004a8e7808 */ /* 0x000fe20006000000 */
[--C-:B------:R-:W-:Y:S01]  /*7c20*/  FFMA.FTZ R74, R75, UR34, -R50.reuse ;  /* 0x000000224b4a7c23 */ /* 0x100fe20008010832 */
[----:B------:R-:W-:Y:S01]  /*7c30*/  ISETP.LT.OR P3, PT, R87, 0x71, P3 ;  /* 0x000000715700780c */ /* 0x000fe20001f61670 */
[----:B------:R-:W-:Y:S01]  /*7c40*/  FFMA.FTZ R75, R79, UR34, -R50 ;  /* 0x000000224f4b7c23 */ /* 0x000fe20008010832 */
[----:B------:R-:W-:Y:S01]  /*7c50*/  FMNMX.FTZ R37, R139, R38, !PT ;  /* 0x000000268b257209 */ /* 0x000fe20007810000 */
[----:B------:R-:W-:Y:S01]  /*7c60*/  MUFU.EX2 R41, R41 ;  /* 0x0000002900297308 */ /* 0x000fe20000000800 */
[----:B------:R-:W-:-:S02]  /*7c70*/  ISETP.GT.AND P4, PT, R86, 0x78, P2 ;  /* 0x000000785600780c */ /* 0x000fc40001784270 */
[----:B------:R-:W-:Y:S02]  /*7c80*/  ISETP.LT.OR P5, PT, R87, 0x72, P5 ;  /* 0x000000725700780c */ /* 0x000fe40002fa1670 */
[----:B------:R-:W-:Y:S01]  /*7c90*/  FSEL R52, R77, -INF , !P3 ;  /* 0xff8000004d347808 */ /* 0x000fe20005800000 */
[----:B------:R-:W-:Y:S01]  /*7ca0*/  FFMA.FTZ R77, R76, UR34, -R50 ;  /* 0x000000224c4d7c23 */ /* 0x000fe20008010832 */
[----:B------:R-:W-:Y:S01]  /*7cb0*/  FMNMX.FTZ R37, R142, R37, !PT ;  /* 0x000000258e257209 */ /* 0x000fe20007810000 */
[----:B------:R-:W-:Y:S01]  /*7cc0*/  MUFU.EX2 R42, R42 ;  /* 0x0000002a002a7308 */ /* 0x000fe20000000800 */
[----:B------:R-:W-:Y:S02]  /*7cd0*/  ISETP.GT.AND P2, PT, R86, 0x79, P2 ;  /* 0x000000795600780c */ /* 0x000fe40001744270 */
[----:B------:R-:W-:Y:S02]  /*7ce0*/  ISETP.LT.OR P4, PT, R87, 0x79, P4 ;  /* 0x000000795700780c */ /* 0x000fe40002781670 */
[----:B------:R-:W-:-:S02]  /*7cf0*/  FSEL R78, R78, -INF , !P5 ;  /* 0xff8000004e4e7808 */ /* 0x000fc40006800000 */
[----:B------:R-:W-:Y:S01]  /*7d00*/  FMNMX.FTZ R37, R52, R37, !PT ;  /* 0x0000002534257209 */ /* 0x000fe20007810000 */
[----:B------:R-:W-:Y:S01]  /*7d10*/  MUFU.EX2 R45, R45 ;  /* 0x0000002d002d7308 */ /* 0x000fe20000000800 */
[----:B------:R-:W-:Y:S02]  /*7d20*/  ISETP.LT.OR P2, PT, R87, 0x7a, P2 ;  /* 0x0000007a5700780c */ /* 0x000fe40001741670 */
[----:B------:R-:W-:Y:S02]  /*7d30*/  FSEL R82, R82, -INF , !P4 ;  /* 0xff80000052527808 */ /* 0x000fe40006000000 */
[----:B------:R-:W-:Y:S02]  /*7d40*/  FMNMX.FTZ R37, R78, R37, !PT ;  /* 0x000000254e257209 */ /* 0x000fe40007810000 */
[----:B------:R-:W-:Y:S01]  /*7d50*/  FSEL R83, R83, -INF , !P2 ;  /* 0xff80000053537808 */ /* 0x000fe20005000000 */
[----:B------:R-:W-:Y:S01]  /*7d60*/  MUFU.EX2 R46, R46 ;  /* 0x0000002e002e7308 */ /* 0x000fe20000000800 */
[----:B------:R-:W-:-:S02]  /*7d70*/  FMNMX.FTZ R38, R82, R37, !PT ;  /* 0x0000002552267209 */ /* 0x000fc40007810000 */
[----:B------:R-:W-:Y:S02]  /*7d80*/  FSEL R55, R10, RZ, P6 ;  /* 0x000000ff0a377208 */ /* 0x000fe40003000000 */
[----:B------:R-:W-:-:S03]  /*7d90*/  FMNMX.FTZ R38, R83, R38, !PT ;  /* 0x0000002653267209 */ /* 0x000fc60007810000 */
[----:B------:R-:W-:Y:S01]  /*7da0*/  FADD.FTZ R55, -R55, R8 ;  /* 0x0000000837377221 */ /* 0x000fe20000010100 */
[----:B------:R-:W-:Y:S01]  /*7db0*/  MUFU.EX2 R49, R49 ;  /* 0x0000003100317308 */ /* 0x000fe20000000800 */
[----:B------:R-:W1:Y:S02]  /*7dc0*/  SHFL.BFLY PT, R37, R38, 0x2, 0x1f ;  /* 0x0c401f0026257f89 */ /* 0x000e6400000e0000 */
[----:B------:R-:W-:-:S05]  /*7dd0*/  FMUL.FTZ R76, R55, UR34 ;  /* 0x00000022374c7c20 */ /* 0x000fca0008410000 */
[----:B------:R-:W-:Y:S08]  /*7de0*/  MUFU.EX2 R8, R81 ;  /* 0x0000005100087308 */ /* 0x000ff00000000800 */
[----:B------:R-:W2:Y:S08]  /*7df0*/  MUFU.EX2 R76, R76 ;  /* 0x0000004c004c7308 */ /* 0x000eb00000000800 */
[----:B------:R-:W-:Y:S01]  /*7e00*/  MUFU.EX2 R70, R70 ;  /* 0x0000004600467308 */ /* 0x000fe20000000800 */
[----:B-1----:R-:W-:-:S05]  /*7e10*/  FMNMX.FTZ R37, R38, R37, !PT ;  /* 0x0000002526257209 */ /* 0x002fca0007810000 */
[----:B------:R-:W1:Y:S02]  /*7e20*/  SHFL.BFLY PT, R38, R37, 0x1, 0x1f ;  /* 0x0c201f0025267f89 */ /* 0x000e6400000e0000 */
[----:B------:R-:W-:Y:S01]  /*7e30*/  MUFU.EX2 R73, R73 ;  /* 0x0000004900497308 */ /* 0x000fe20000000800 */
[-C--:B--2---:R-:W-:Y:S01]  /*7e40*/  FMUL.FTZ R88, R88, R76.reuse ;  /* 0x0000004c58587220 */ /* 0x084fe20000410000 */
        /* <DEDUP_REMOVED lines=19> */
[----:B------:R-:W-:Y:S01]  /*7f80*/  FMUL.FTZ R124, R124, R76 ;  /* 0x0000004c7c7c7220 */ /* 0x000fe20000410000 */
[----:B-1----:R-:W-:Y:S01]  /*7f90*/  FMNMX.FTZ R50, R37, R38, !PT ;  /* 0x0000002625327209 */ /* 0x002fe20007810000 */
[-C--:B------:R-:W-:Y:S01]  /*7fa0*/  FMUL.FTZ R125, R125, R76.reuse ;  /* 0x0000004c7d7d7220 */ /* 0x080fe20000410000 */
[----:B------:R-:W-:Y:S01]  /*7fb0*/  MUFU.EX2 R60, R60 ;  /* 0x0000003c003c7308 */ /* 0x000fe20000000800 */
[----:B------:R-:W-:Y:S01]  /*7fc0*/  F2FP.F16.F32.PACK_AB R38, R20, R15 ;  /* 0x0000000f1426723e */ /* 0x000fe200000000ff */
[-C--:B------:R-:W-:Y:S01]  /*7fd0*/  FMUL.FTZ R128, R128, R76.reuse ;  /* 0x0000004c80807220 */ /* 0x080fe20000410000 */
[C---:B------:R-:W-:Y:S01]  /*7fe0*/  FMUL.FTZ R37, R50.reuse, UR34 ;  /* 0x0000002232257c20 */ /* 0x040fe20008410000 */
[----:B------:R-:W-:Y:S01]  /*7ff0*/  FSETP.NEU.FTZ.AND P2, PT, R50, -INF , PT ;  /* 0xff8000003200780b */ /* 0x000fe20003f5d000 */
[-C--:B------:R-:W-:Y:S01]  /*8000*/  FMUL.FTZ R129, R129, R76.reuse ;  /* 0x0000004c81817220 */ /* 0x080fe20000410000 */
[-C--:B------:R-:W-:Y:S01]  /*8010*/  FMUL.FTZ R132, R132, R76.reuse ;  /* 0x0000004c84847220 */ /* 0x080fe20000410000 */
[----:B------:R-:W-:Y:S01]  /*8020*/  FMUL.FTZ R133, R133, R76 ;  /* 0x0000004c85857220 */ /* 0x000fe20000410000 */
[----:B------:R-:W-:Y:S01]  /*8030*/  FSEL R55, R37, RZ, P2 ;  /* 0x000000ff25377208 */ /* 0x000fe20001000000 */
[----:B------:R-:W-:Y:S04]  /*8040*/  MUFU.EX2 R63, R63 ;  /* 0x0000003f003f7308 */ /* 0x000fe80000000800 */
[--C-:B------:R-:W-:Y:S01]  /*8050*/  FFMA.FTZ R148, R24, UR34, -R55.reuse ;  /* 0x0000002218947c23 */ /* 0x100fe20008010837 */
[----:B------:R-:W-:Y:S01]  /*8060*/  FSEL R24, R50, RZ, P2 ;  /* 0x000000ff32187208 */ /* 0x000fe20001000000 */
[--C-:B------:R-:W-:Y:S01]  /*8070*/  FFMA.FTZ R37, R80, UR34, -R55.reuse ;  /* 0x0000002250257c23 */ /* 0x100fe20008010837 */
[--C-:B------:R-:W-:Y:S01]  /*8080*/  FFMA.FTZ R146, R14, UR34, -R55.reuse ;  /* 0x000000220e927c23 */ /* 0x100fe20008010837 */
[--C-:B------:R-:W-:Y:S01]  /*8090*/  FFMA.FTZ R14, R27, UR34, -R55.reuse ;  /* 0x000000221b0e7c23 */ /* 0x100fe20008010837 */
[----:B------:R-:W-:Y:S01]  /*80a0*/  FFMA.FTZ R27, R28, UR34, -R55 ;  /* 0x000000221c1b7c23 */ /* 0x000fe20008010837 */
[----:B------:R-:W-:Y:S01]  /*80b0*/  FADD.FTZ R24, -R24, R11 ;  /* 0x0000000b18187221 */ /* 0x000fe20000010100 */
[----:B------:R-:W-:Y:S01]  /*80c0*/  IMAD.U32 R28, RZ, RZ, UR36 ;  /* 0x00000024ff1c7e24 */ /* 0x000fe2000f8e00ff */
[----:B------:R-:W-:Y:S01]  /*80d0*/  MUFU.EX2 R37, R37 ;  /* 0x0000002500257308 */ /* 0x000fe20000000800 */
[--C-:B------:R-:W-:Y:S01]  /*80e0*/  FFMA.FTZ R21, R21, UR34, -R55.reuse ;  /* 0x0000002215157c23 */ /* 0x100fe20008010837 */
[----:B------:R-:W-:Y:S01]  /*80f0*/  FMUL.FTZ R24, R24, UR34 ;  /* 0x0000002218187c20 */ /* 0x000fe20008410000 */
[----:B------:R-:W-:Y:S01]  /*8100*/  FFMA.FTZ R79, R39, UR34, -R55 ;  /* 0x00000022274f7c23 */ /* 0x000fe20008010837 */
[----:B------:R-:W-:Y:S01]  /*8110*/  @!P1 LEA R28, R28, UR39, 0x3 ;  /* 0x000000271c1c9c11 */ /* 0x000fe2000f8e18ff */
[----:B------:R-:W-:Y:S01]  /*8120*/  FFMA.FTZ R39, R76, R6, R51 ;  /* 0x000000064c277223 */ /* 0x000fe20000010033 */
[--C-:B------:R-:W-:Y:S01]  /*8130*/  FFMA.FTZ R86, R36, UR34, -R55.reuse ;  /* 0x0000002224567c23 */ /* 0x100fe20008010837 */
[----:B------:R-:W-:Y:S01]  /*8140*/  FFMA.FTZ R31, R31, UR34, -R55 ;  /* 0x000000221f1f7c23 */ /* 0x000fe20008010837 */
[----:B------:R-:W1:Y:S01]  /*8150*/  MUFU.EX2 R24, R24 ;  /* 0x0000001800187308 */ /* 0x000e620000000800 */
[----:B------:R-:W-:-:S02]  /*8160*/  @!P1 VIADD R28, R28, 0x2d860 ;  /* 0x0002d8601c1c9836 */ /* 0x000fc40000000000 */
[--C-:B------:R-:W-:Y:S01]  /*8170*/  FFMA.FTZ R80, R32, UR34, -R55.reuse ;  /* 0x0000002220507c23 */ /* 0x100fe20008010837 */
[--C-:B------:R-:W-:Y:S01]  /*8180*/  FFMA.FTZ R35, R35, UR34, -R55.reuse ;  /* 0x0000002223237c23 */ /* 0x100fe20008010837 */
[--C-:B------:R-:W-:Y:S01]  /*8190*/  FFMA.FTZ R144, R40, UR34, -R55.reuse ;  /* 0x0000002228907c23 */ /* 0x100fe20008010837 */
[----:B------:R-:W-:Y:S01]  /*81a0*/  FFMA.FTZ R32, R44, UR34, -R55 ;  /* 0x000000222c207c23 */ /* 0x000fe20008010837 */
[----:B------:R-:W-:Y:S01]  /*81b0*/  @!P1 PRMT R36, RZ, 0x654, R28 ;  /* 0x00000654ff249816 */ /* 0x000fe2000000001c */
[----:B------:R-:W-:Y:S01]  /*81c0*/  FADD.FTZ R28, R12, R39 ;  /* 0x000000270c1c7221 */ /* 0x000fe20000010000 */
[----:B------:R-:W2:Y:S01]  /*81d0*/  MUFU.EX2 R146, R146 ;  /* 0x0000009200927308 */ /* 0x000ea20000000800 */
[--C-:B------:R-:W-:Y:S01]  /*81e0*/  FFMA.FTZ R11, R53, UR34, -R55.reuse ;  /* 0x00000022350b7c23 */ /* 0x100fe20008010837 */
[----:B------:R3:W-:Y:S01]  /*81f0*/  @!P1 SYNCS.ARRIVE.TRANS64.RED.A1T0 RZ, [R36+URZ], RZ ;  /* 0x000000ff24ff99a7 */ /* 0x0007e2000810043f */
[----:B------:R-:W-:Y:S01]  /*8200*/  FADD.FTZ R39, R15, R28 ;  /* 0x0000001c0f277221 */ /* 0x000fe20000010000 */
[--C-:B------:R-:W-:Y:S01]  /*8210*/  FFMA.FTZ R47, R47, UR34, -R55.reuse ;  /* 0x000000222f2f7c23 */ /* 0x100fe20008010837 */
[--C-:B------:R-:W-:Y:S01]  /*8220*/  FFMA.FTZ R40, R48, UR34, -R55.reuse ;  /* 0x0000002230287c23 */ /* 0x100fe20008010837 */
[----:B------:R-:W-:Y:S01]  /*8230*/  FFMA.FTZ R48, R84, UR34, -R55 ;  /* 0x0000002254307c23 */ /* 0x000fe20008010837 */
[----:B------:R-:W-:Y:S01]  /*8240*/  FADD.FTZ R28, R20, R39 ;  /* 0x00000027141c7221 */ /* 0x000fe20000010000 */
[----:B------:R4:W5:Y:S01]  /*8250*/  MUFU.EX2 R81, R21 ;  /* 0x0000001500517308 */ /* 0x0009620000000800 */
[----:B-1----:R-:W-:Y:S01]  /*8260*/  FFMA.FTZ R5, R24, R5, R37 ;  /* 0x0000000518057223 */ /* 0x002fe20000010025 */
[----:B---3--:R-:W-:Y:S01]  /*8270*/  F2FP.F16.F32.PACK_AB R36, R12, R51 ;  /* 0x000000330c24723e */ /* 0x008fe200000000ff */
[--C-:B------:R-:W-:Y:S01]  /*8280*/  FFMA.FTZ R6, R57, UR34, -R55.reuse ;  /* 0x0000002239067c23 */ /* 0x100fe20008010837 */
[--C-:B------:R-:W-:Y:S01]  /*8290*/  FFMA.FTZ R58, R58, UR34, -R55.reuse ;  /* 0x000000223a3a7c23 */ /* 0x100fe20008010837 */
[--C-:B------:R-:W-:Y:S01]  /*82a0*/  FFMA.FTZ R61, R61, UR34, -R55.reuse ;  /* 0x000000223d3d7c23 */ /* 0x100fe20008010837 */
[--C-:B------:R-:W-:Y:S01]  /*82b0*/  FFMA.FTZ R20, R62, UR34, -R55.reuse ;  /* 0x000000223e147c23 */ /* 0x100fe20008010837 */
[----:B------:R-:W-:Y:S01]  /*82c0*/  FFMA.FTZ R69, R69, UR34, -R55 ;  /* 0x0000002245457c23 */ /* 0x000fe20008010837 */
[----:B------:R-:W1:Y:S01]  /*82d0*/  MUFU.EX2 R148, R148 ;  /* 0x0000009400947308 */ /* 0x000e620000000800 */
[C---:B--2---:R-:W-:Y:S01]  /*82e0*/  FADD.FTZ R12, R146.reuse, R5 ;  /* 0x00000005920c7221 */ /* 0x044fe20000010000 */
[--C-:B----4-:R-:W-:Y:S01]  /*82f0*/  FFMA.FTZ R21, R43, UR34, -R55.reuse ;  /* 0x000000222b157c23 */ /* 0x110fe20008010837 */
[----:B------:R-:W-:Y:S01]  /*8300*/  FADD.FTZ R43, R13, R28 ;  /* 0x0000001c0d2b7221 */ /* 0x000fe20000010000 */
[----:B------:R-:W-:Y:S01]  /*8310*/  F2FP.F16.F32.PACK_AB R37, R146, R37 ;  /* 0x000000259225723e */ /* 0x000fe200000000ff */
[--C-:B------:R-:W-:Y:S01]  /*8320*/  FFMA.FTZ R139, R139, UR34, -R55.reuse ;  /* 0x000000228b8b7c23 */ /* 0x100fe20008010837 */
[----:B------:R-:W-:Y:S01]  /*8330*/  FFMA.FTZ R142, R142, UR34, -R55 ;  /* 0x000000228e8e7c23 */ /* 0x000fe20008010837 */
[----:B------:R-:W-:Y:S01]  /*8340*/  FADD.FTZ R28, R26, R43 ;  /* 0x0000002b1a1c7221 */ /* 0x000fe20000010000 */
[----:B------:R-:W2:Y:S01]  /*8350*/  MUFU.EX2 R14, R14 ;  /* 0x0000000e000e7308 */ /* 0x000ea20000000800 */
[----:B-----5:R-:W-:Y:S01]  /*8360*/  FADD.FTZ R5, R81, R12 ;  /* 0x0000000c51057221 */ /* 0x020fe20000010000 */
[--C-:B------:R-:W-:Y:S01]  /*8370*/  FFMA.FTZ R78, R78, UR34, -R55.reuse ;  /* 0x000000224e4e7c23 */ /* 0x100fe20008010837 */
[----:B------:R-:W-:Y:S01]  /*8380*/  FADD.FTZ R43, R25, R28 ;  /* 0x0000001c192b7221 */ /* 0x000fe20000010000 */
[--C-:B------:R-:W-:Y:S01]  /*8390*/  FFMA.FTZ R85, R85, UR34, -R55.reuse ;  /* 0x0000002255557c23 */ /* 0x100fe20008010837 */
[--C-:B------:R-:W-:Y:S01]  /*83a0*/  FFMA.FTZ R82, R82, UR34, -R55.reuse ;  /* 0x0000002252527c23 */ /* 0x100fe20008010837 */
[----:B------:R-:W-:Y:S01]  /*83b0*/  FFMA.FTZ R83, R83, UR34, -R55 ;  /* 0x0000002253537c23 */ /* 0x000fe20008010837 */
[----:B------:R-:W-:Y:S01]  /*83c0*/  FADD.FTZ R28, R30, R43 ;  /* 0x0000002b1e1c7221 */ /* 0x000fe20000010000 */
[----:B------:R-:W3:Y:S01]  /*83d0*/  MUFU.EX2 R27, R27 ;  /* 0x0000001b001b7308 */ /* 0x000ee20000000800 */
[----:B-1----:R-:W-:Y:S01]  /*83e0*/  FADD.FTZ R5, R148, R5 ;  /* 0x0000000594057221 */ /* 0x002fe20000010000 */
[----:B------:R-:W-:Y:S01]  /*83f0*/  F2FP.F16.F32.PACK_AB R30, R30, R25 ;  /* 0x000000191e1e723e */ /* 0x000fe200000000ff */
[----:B------:R-:W-:Y:S01]  /*8400*/  FADD.FTZ R51, R29, R28 ;  /* 0x0000001c1d337221 */ /* 0x000fe20000010000 */
[----:B------:R-:W-:Y:S01]  /*8410*/  F2FP.F16.F32.PACK_AB R39, R148, R81 ;  /* 0x000000519427723e */ /* 0x000fe200000000ff */
[----:B------:R-:W-:Y:S01]  /*8420*/  UMOV UR36, UR58 ;  /* 0x0000003a00247c82 */ /* 0x000fe20008000000 */
[----:B------:R-:W-:Y:S01]  /*8430*/  ISETP.GT.AND P2, PT, R7, UR59, PT ;  /* 0x0000003b07007c0c */ /* 0x000fe2000bf44270 */
[----:B------:R-:W-:Y:S01]  /*8440*/  FADD.FTZ R28, R34, R51 ;  /* 0x00000033221c7221 */ /* 0x000fe20000010000 */
[----:B------:R-:W1:Y:S01]  /*8450*/  MUFU.EX2 R31, R31 ;  /* 0x0000001f001f7308 */ /* 0x000e620000000800 */
[----:B--2---:R-:W-:Y:S01]  /*8460*/  FADD.FTZ R12, R14, R5 ;  /* 0x000000050e0c7221 */ /* 0x004fe20000010000 */
[----:B------:R-:W-:Y:S01]  /*8470*/  FFMA.FTZ R5, R65, UR34, -R55 ;  /* 0x0000002241057c23 */ /* 0x000fe20008010837 */
[----:B------:R-:W-:Y:S01]  /*8480*/  FADD.FTZ R53, R33, R28 ;  /* 0x0000001c21357221 */ /* 0x000fe20000010000 */
[----:B------:R-:W-:Y:S01]  /*8490*/  STSM.16.M88.4 [R136+0x21800], R36 ;  /* 0x0218002488007844 */ /* 0x000fe20000000200 */
[----:B------:R-:W-:-:S02]  /*84a0*/  VIADD R7, R7, 0xffffffff ;  /* 0xffffffff07077836 */ /* 0x000fc40000000000 */
[-C--:B------:R-:W-:Y:S01]  /*84b0*/  FMUL.FTZ R90, R90, R24.reuse ;  /* 0x000000185a5a7220 */ /* 0x080fe20000410000 */
[C---:B------:R-:W-:Y:S01]  /*84c0*/  FADD.FTZ R28, R54.reuse, R53 ;  /* 0x00000035361c7221 */ /* 0x040fe20000010000 */
[----:B------:R-:W2:Y:S01]  /*84d0*/  MUFU.EX2 R80, R80 ;  /* 0x0000005000507308 */ /* 0x000ea20000000800 */
[----:B---3--:R-:W-:Y:S01]  /*84e0*/  FADD.FTZ R12, R27, R12 ;  /* 0x0000000c1b0c7221 */ /* 0x008fe20000010000 */
[----:B------:R-:W-:Y:S01]  /*84f0*/  F2FP.F16.F32.PACK_AB R54, R54, R33 ;  /* 0x000000213636723e */ /* 0x000fe200000000ff */
[----:B------:R-:W-:Y:S01]  /*8500*/  FADD.FTZ R53, R41, R28 ;  /* 0x0000001c29357221 */ /* 0x000fe20000010000 */
[----:B------:R-:W-:Y:S01]  /*8510*/  F2FP.F16.F32.PACK_AB R28, R26, R13 ;  /* 0x0000000d1a1c723e */ /* 0x000fe200000000ff */
[-C--:B------:R-:W-:Y:S01]  /*8520*/  FMUL.FTZ R91, R91, R24.reuse ;  /* 0x000000185b5b7220 */ /* 0x080fe20000410000 */
[-C--:B------:R-:W-:Y:S01]  /*8530*/  FMUL.FTZ R94, R94, R24.reuse ;  /* 0x000000185e5e7220 */ /* 0x080fe20000410000 */
[----:B------:R-:W-:Y:S01]  /*8540*/  FADD.FTZ R44, R42, R53 ;  /* 0x000000352a2c7221 */ /* 0x000fe20000010000 */
        /* <DEDUP_REMOVED lines=10> */
[----:B------:R-:W-:Y:S01]  /*85f0*/  FFMA.FTZ R43, R52, UR34, -R55 ;  /* 0x00000022342b7c23 */ /* 0x000fe20008010837 */
[----:B------:R-:W-:Y:S01]  /*8600*/  F2FP.F16.F32.PACK_AB R52, R34, R29 ;  /* 0x0000001d2234723e */ /* 0x000fe200000000ff */
[----:B------:R-:W-:Y:S01]  /*8610*/  FMUL.FTZ R107, R107, R24 ;  /* 0x000000186b6b7220 */ /* 0x000fe20000410000 */
[----:B------:R-:W-:Y:S01]  /*8620*/  F2FP.F16.F32.PACK_AB R29, R27, R14 ;  /* 0x0000000e1b1d723e */ /* 0x000fe200000000ff */
[-C--:B------:R-:W-:Y:S01]  /*8630*/  FMUL.FTZ R110, R110, R24.reuse ;  /* 0x000000186e6e7220 */ /* 0x080fe20000410000 */
[----:B------:R-:W-:Y:S01]  /*8640*/  F2FP.F16.F32.PACK_AB R31, R80, R31 ;  /* 0x0000001f501f723e */ /* 0x000fe200000000ff */
[----:B------:R-:W2:Y:S01]  /*8650*/  MUFU.EX2 R79, R79 ;  /* 0x0000004f004f7308 */ /* 0x000ea20000000800 */
[----:B---3--:R-:W-:Y:S01]  /*8660*/  FADD.FTZ R51, R35, R12 ;  /* 0x0000000c23337221 */ /* 0x008fe20000010000 */
[-C--:B------:R-:W-:Y:S01]  /*8670*/  FMUL.FTZ R111, R111, R24.reuse ;  /* 0x000000186f6f7220 */ /* 0x080fe20000410000 */
[-C--:B------:R-:W-:Y:S01]  /*8680*/  FMUL.FTZ R114, R114, R24.reuse ;  /* 0x0000001872727220 */ /* 0x080fe20000410000 */
[----:B------:R3:W-:Y:S01]  /*8690*/  STSM.16.M88.4 [R23], R28 ;  /* 0x0000001c17007844 */ /* 0x0007e20000000200 */
[-C--:B------:R-:W-:Y:S01]  /*86a0*/  FMUL.FTZ R115, R115, R24.reuse ;  /* 0x0000001873737220 */ /* 0x080fe20000410000 */
[-C--:B------:R-:W-:Y:S01]  /*86b0*/  FMUL.FTZ R118, R118, R24.reuse ;  /* 0x0000001876767220 */ /* 0x080fe20000410000 */
[-C--:B------:R-:W-:Y:S01]  /*86c0*/  FMUL.FTZ R119, R119, R24.reuse ;  /* 0x0000001877777220 */ /* 0x080fe20000410000 */
[----:B------:R-:W4:Y:S01]  /*86d0*/  MUFU.EX2 R144, R144 ;  /* 0x0000009000907308 */ /* 0x000f220000000800 */
        /* <DEDUP_REMOVED lines=11> */
[----:B------:R-:W-:-:S04]  /*8790*/  FMUL.FTZ R135, R135, R24 ;  /* 0x0000001887877220 */ /* 0x000fc80000410000 */
[----:B------:R-:W2:Y:S01]  /*87a0*/  MUFU.EX2 R32, R32 ;  /* 0x0000002000207308 */ /* 0x000ea20000000800 */
[----:B----4-:R-:W-:Y:S01]  /*87b0*/  FADD.FTZ R12, R144, R51 ;  /* 0x00000033900c7221 */ /* 0x010fe20000010000 */
[----:B------:R-:W-:Y:S01]  /*87c0*/  FADD.FTZ R51, R45, R44 ;  /* 0x0000002c2d337221 */ /* 0x000fe20000010000 */
[----:B------:R-:W-:-:S03]  /*87d0*/  F2FP.F16.F32.PACK_AB R44, R42, R41 ;  /* 0x000000292a2c723e */ /* 0x000fc600000000ff */
[C---:B------:R-:W-:Y:S01]  /*87e0*/  FADD.FTZ R34, R46.reuse, R51 ;  /* 0x000000332e227221 */ /* 0x040fe20000010000 */
[----:B------:R-:W-:Y:S01]  /*87f0*/  F2FP.F16.F32.PACK_AB R46, R46, R45 ;  /* 0x0000002d2e2e723e */ /* 0x000fe200000000ff */
[----:B------:R-:W4:Y:S01]  /*8800*/  MUFU.EX2 R47, R47 ;  /* 0x0000002f002f7308 */ /* 0x000f220000000800 */
[----:B-1----:R-:W-:Y:S01]  /*8810*/  FADD.FTZ R13, R21, R12 ;  /* 0x0000000c150d7221 */ /* 0x002fe20000010000 */
[----:B------:R-:W-:-:S04]  /*8820*/  FADD.FTZ R25, R49, R34 ;  /* 0x0000002231197221 */ /* 0x000fc80000010000 */
[----:B------:R-:W-:Y:S02]  /*8830*/  FADD.FTZ R14, R70, R25 ;  /* 0x00000019460e7221 */ /* 0x000fe40000010000 */
[----:B------:R-:W1:Y:S01]  /*8840*/  MUFU.EX2 R40, R40 ;  /* 0x0000002800287308 */ /* 0x000e620000000800 */
[C---:B--2---:R-:W-:Y:S01]  /*8850*/  FADD.FTZ R12, R32.reuse, R13 ;  /* 0x0000000d200c7221 */ /* 0x044fe20000010000 */
[----:B------:R-:W-:Y:S01]  /*8860*/  FADD.FTZ R25, R73, R14 ;  /* 0x0000000e49197221 */ /* 0x000fe20000010000 */
[----:B------:R-:W-:-:S03]  /*8870*/  F2FP.F16.F32.PACK_AB R45, R32, R21 ;  /* 0x00000015202d723e */ /* 0x000fc600000000ff */
[----:B------:R-:W-:Y:S02]  /*8880*/  FADD.FTZ R14, R56, R25 ;  /* 0x00000019380e7221 */ /* 0x000fe40000010000 */
[----:B------:R-:W2:Y:S01]  /*8890*/  MUFU.EX2 R11, R11 ;  /* 0x0000000b000b7308 */ /* 0x000ea20000000800 */
[----:B----4-:R-:W-:-:S07]  /*88a0*/  FADD.FTZ R13, R47, R12 ;  /* 0x0000000c2f0d7221 */ /* 0x010fce0000010000 */
[----:B------:R-:W4:Y:S01]  /*88b0*/  MUFU.EX2 R48, R48 ;  /* 0x0000003000307308 */ /* 0x000f220000000800 */
[C---:B-1----:R-:W-:Y:S01]  /*88c0*/  FADD.FTZ R12, R40.reuse, R13 ;  /* 0x0000000d280c7221 */ /* 0x042fe20000010000 */
[----:B------:R-:W-:-:S06]  /*88d0*/  F2FP.F16.F32.PACK_AB R47, R40, R47 ;  /* 0x0000002f282f723e */ /* 0x000fcc00000000ff */
[----:B------:R-:W1:Y:S01]  /*88e0*/  MUFU.EX2 R6, R6 ;  /* 0x0000000600067308 */ /* 0x000e620000000800 */
[----:B--2---:R-:W-:-:S07]  /*88f0*/  FADD.FTZ R13, R11, R12 ;  /* 0x0000000c0b0d7221 */ /* 0x004fce0000010000 */
[----:B------:R2:W5:Y:S01]  /*8900*/  MUFU.EX2 R15, R58 ;  /* 0x0000003a000f7308 */ /* 0x0005620000000800 */
[----:B----4-:R-:W-:-:S07]  /*8910*/  FADD.FTZ R13, R48, R13 ;  /* 0x0000000d300d7221 */ /* 0x010fce0000010000 */
[----:B------:R-:W3:Y:S01]  /*8920*/  MUFU.EX2 R64, R64 ;  /* 0x0000004000407308 */ /* 0x000ee20000000800 */
[----:B-1----:R-:W-:Y:S01]  /*8930*/  FADD.FTZ R12, R6, R13 ;  /* 0x0000000d060c7221 */ /* 0x002fe20000010000 */
[----:B------:R-:W-:Y:S01]  /*8940*/  FADD.FTZ R13, R59, R14 ;  /* 0x0000000e3b0d7221 */ /* 0x000fe20000010000 */
[----:B--2---:R-:W-:Y:S01]  /*8950*/  FFMA.FTZ R58, R66, UR34, -R55 ;  /* 0x00000022423a7c23 */ /* 0x004fe20008010837 */
[----:B------:R-:W-:Y:S02]  /*8960*/  F2FP.F16.F32.PACK_AB R55, R144, R79 ;  /* 0x0000004f9037723e */ /* 0x000fe400000000ff */
[C---:B------:R-:W-:Y:S01]  /*8970*/  FADD.FTZ R34, R60.reuse, R13 ;  /* 0x0000000d3c227221 */ /* 0x040fe20000010000 */
[----:B------:R-:W-:Y:S01]  /*8980*/  F2FP.F16.F32.PACK_AB R60, R60, R59 ;  /* 0x0000003b3c3c723e */ /* 0x000fe200000000ff */
[----:B------:R-:W1:Y:S01]  /*8990*/  MUFU.EX2 R61, R61 ;  /* 0x0000003d003d7308 */ /* 0x000e620000000800 */
[----:B-----5:R-:W-:Y:S01]  /*89a0*/  FADD.FTZ R14, R15, R12 ;  /* 0x0000000c0f0e7221 */ /* 0x020fe20000010000 */
[----:B------:R-:W-:Y:S01]  /*89b0*/  FADD.FTZ R25, R63, R34 ;  /* 0x000000223f197221 */ /* 0x000fe20000010000 */
[----:B------:R-:W-:Y:S01]  /*89c0*/  F2FP.F16.F32.PACK_AB R15, R15, R6 ;  /* 0x000000060f0f723e */ /* 0x000fe200000000ff */
[----:B------:R-:W-:Y:S01]  /*89d0*/  STSM.16.M88.4 [R22], R52 ;  /* 0x0000003416007844 */ /* 0x000fe20000000200 */
[----:B------:R-:W-:-:S03]  /*89e0*/  F2FP.F16.F32.PACK_AB R12, R70, R49 ;  /* 0x00000031460c723e */ /* 0x000fc600000000ff */
[----:B------:R-:W2:Y:S01]  /*89f0*/  MUFU.EX2 R67, R67 ;  /* 0x0000004300437308 */ /* 0x000ea20000000800 */
[C---:B---3--:R-:W-:Y:S01]  /*8a00*/  FADD.FTZ R30, R64.reuse, R25 ;  /* 0x00000019401e7221 */ /* 0x048fe20000010000 */
[----:B------:R-:W-:Y:S01]  /*8a10*/  F2FP.F16.F32.PACK_AB R62, R64, R63 ;  /* 0x0000003f403e723e */ /* 0x000fe200000000ff */
[----:B------:R-:W-:Y:S05]  /*8a20*/  STSM.16.M88.4 [R18], R44 ;  /* 0x0000002c12007844 */ /* 0x000fea0000000200 */
[----:B------:R-:W3:Y:S01]  /*8a30*/  MUFU.EX2 R20, R20 ;  /* 0x0000001400147308 */ /* 0x000ee20000000800 */
[----:B-1----:R-:W-:Y:S01]  /*8a40*/  FADD.FTZ R13, R61, R14 ;  /* 0x0000000e3d0d7221 */ /* 0x002fe20000010000 */
[----:B------:R-:W-:-:S06]  /*8a50*/  F2FP.F16.F32.PACK_AB R14, R56, R73 ;  /* 0x00000049380e723e */ /* 0x000fcc00000000ff */
[----:B------:R-:W1:Y:S01]  /*8a60*/  MUFU.EX2 R5, R5 ;  /* 0x0000000500057308 */ /* 0x000e620000000800 */
[----:B--2---:R-:W-:-:S07]  /*8a70*/  FADD.FTZ R25, R67, R30 ;  /* 0x0000001e43197221 */ /* 0x004fce0000010000 */
[----:B------:R-:W2:Y:S01]  /*8a80*/  MUFU.EX2 R68, R68 ;  /* 0x0000004400447308 */ /* 0x000ea20000000800 */
[----:B---3--:R-:W-:Y:S01]  /*8a90*/  FADD.FTZ R28, R20, R13 ;  /* 0x0000000d141c7221 */ /* 0x008fe20000010000 */
[----:B------:R-:W-:Y:S02]  /*8aa0*/  F2FP.F16.F32.PACK_AB R13, R48, R11 ;  /* 0x0000000b300d723e */ /* 0x000fe400000000ff */
[----:B------:R-:W-:-:S03]  /*8ab0*/  F2FP.F16.F32.PACK_AB R61, R20, R61 ;  /* 0x0000003d143d723e */ /* 0x000fc600000000ff */
[----:B------:R3:W-:Y:S01]  /*8ac0*/  STSM.16.M88.4 [R136+0x27800], R12 ;  /* 0x0278000c88007844 */ /* 0x0007e20000000200 */
[----:B------:R-:W4:Y:S01]  /*8ad0*/  MUFU.EX2 R58, R58 ;  /* 0x0000003a003a7308 */ /* 0x000f220000000800 */
[----:B-1----:R-:W-:-:S07]  /*8ae0*/  FADD.FTZ R21, R5, R28 ;  /* 0x0000001c05157221 */ /* 0x002fce0000010000 */
[----:B------:R-:W1:Y:S01]  /*8af0*/  MUFU.EX2 R71, R71 ;  /* 0x0000004700477308 */ /* 0x000e620000000800 */
[C---:B--2---:R-:W-:Y:S01]  /*8b00*/  FADD.FTZ R28, R68.reuse, R25 ;  /* 0x00000019441c7221 */ /* 0x044fe20000010000 */
[----:B------:R-:W-:-:S06]  /*8b10*/  F2FP.F16.F32.PACK_AB R68, R68, R67 ;  /* 0x000000434444723e */ /* 0x000fcc00000000ff */
[----:B------:R-:W2:Y:S01]  /*8b20*/  MUFU.EX2 R72, R72 ;  /* 0x0000004800487308 */ /* 0x000ea20000000800 */
[C---:B----4-:R-:W-:Y:S01]  /*8b30*/  FADD.FTZ R6, R58.reuse, R21 ;  /* 0x000000153a067221 */ /* 0x050fe20000010000 */
[----:B------:R-:W-:-:S05]  /*8b40*/  F2FP.F16.F32.PACK_AB R63, R58, R5 ;  /* 0x000000053a3f723e */ /* 0x000fca00000000ff */
[----:B------:R4:W-:Y:S01]  /*8b50*/  STSM.16.M88.4 [R17], R60 ;  /* 0x0000003c11007844 */ /* 0x0009e20000000200 */
[----:B------:R-:W5:Y:S01]  /*8b60*/  MUFU.EX2 R69, R69 ;  /* 0x0000004500457308 */ /* 0x000f620000000800 */
[----:B-1----:R-:W-:-:S07]  /*8b70*/  FADD.FTZ R21, R71, R28 ;  /* 0x0000001c47157221 */ /* 0x002fce0000010000 */
[----:B------:R-:W1:Y:S01]  /*8b80*/  MUFU.EX2 R26, R85 ;  /* 0x00000055001a7308 */ /* 0x000e620000000800 */
[C---:B--2---:R-:W-:Y:S01]  /*8b90*/  F2FP.F16.F32.PACK_AB R70, R72.reuse, R71 ;  /* 0x000000474846723e */ /* 0x044fe200000000ff */
[----:B------:R-:W-:-:S06]  /*8ba0*/  FADD.FTZ R21, R72, R21 ;  /* 0x0000001548157221 */ /* 0x000fcc0000010000 */
[----:B------:R-:W2:Y:S01]  /*8bb0*/  MUFU.EX2 R139, R139 ;  /* 0x0000008b008b7308 */ /* 0x000ea20000000800 */
[----:B-----5:R-:W-:-:S07]  /*8bc0*/  FADD.FTZ R11, R69, R6 ;  /* 0x00000006450b7221 */ /* 0x020fce0000010000 */
[----:B------:R-:W5:Y:S01]  /*8bd0*/  MUFU.EX2 R142, R142 ;  /* 0x0000008e008e7308 */ /* 0x000f620000000800 */
[C---:B-1----:R-:W-:Y:S01]  /*8be0*/  F2FP.F16.F32.PACK_AB R69, R26.reuse, R69 ;  /* 0x000000451a45723e */ /* 0x042fe200000000ff */
[----:B------:R-:W-:Y:S01]  /*8bf0*/  FADD.FTZ R6, R26, R11 ;  /* 0x0000000b1a067221 */ /* 0x000fe20000010000 */
[----:B------:R-:W-:-:S05]  /*8c00*/  IMAD.MOV.U32 R11, RZ, RZ, R50 ;  /* 0x000000ffff0b7224 */ /* 0x000fca00078e0032 */
[----:B------:R-:W1:Y:S01]  /*8c10*/  MUFU.EX2 R74, R74 ;  /* 0x0000004a004a7308 */ /* 0x000e620000000800 */
[----:B--2---:R-:W-:-:S07]  /*8c20*/  FADD.FTZ R6, R139, R6 ;  /* 0x000000068b067221 */ /* 0x004fce0000010000 */
[----:B------:R-:W3:Y:S01]  /*8c30*/  MUFU.EX2 R77, R77 ;  /* 0x0000004d004d7308 */ /* 0x000ee20000000800 */
[C---:B-----5:R-:W-:Y:S01]  /*8c40*/  F2FP.F16.F32.PACK_AB R71, R142.reuse, R139 ;  /* 0x0000008b8e47723e */ /* 0x060fe200000000ff */
[----:B------:R-:W-:-:S04]  /*8c50*/  FADD.FTZ R6, R142, R6 ;  /* 0x000000068e067221 */ /* 0x000fc80000010000 */
[----:B------:R4:W-:Y:S02]  /*8c60*/  STSM.16.M88.4 [R22+0x6000], R68 ;  /* 0x0060004416007844 */ /* 0x0009e40000000200 */
[----:B------:R-:W2:Y:S01]  /*8c70*/  MUFU.EX2 R75, R75 ;  /* 0x0000004b004b7308 */ /* 0x000ea20000000800 */
[----:B-1----:R-:W-:-:S07]  /*8c80*/  FADD.FTZ R28, R74, R21 ;  /* 0x000000154a1c7221 */ /* 0x002fce0000010000 */
[----:B------:R-:W1:Y:S01]  /*8c90*/  MUFU.EX2 R43, R43 ;  /* 0x0000002b002b7308 */ /* 0x000e620000000800 */
[C---:B---3--:R-:W-:Y:S01]  /*8ca0*/  F2FP.F16.F32.PACK_AB R12, R77.reuse, R74 ;  /* 0x0000004a4d0c723e */ /* 0x048fe200000000ff */
[----:B------:R-:W-:-:S06]  /*8cb0*/  FADD.FTZ R28, R77, R28 ;  /* 0x0000001c4d1c7221 */ /* 0x000fcc0000010000 */
[----:B------:R-:W3:Y:S01]  /*8cc0*/  MUFU.EX2 R78, R78 ;  /* 0x0000004e004e7308 */ /* 0x000ee20000000800 */
[----:B--2---:R-:W-:Y:S01]  /*8cd0*/  F2FP.F16.F32.PACK_AB R14, R8, R75 ;  /* 0x0000004b080e723e */ /* 0x004fe200000000ff */
[----:B------:R-:W-:-:S06]  /*8ce0*/  FADD.FTZ R75, R75, R28 ;  /* 0x0000001c4b4b7221 */ /* 0x000fcc0000010000 */
[----:B------:R-:W2:Y:S01]  /*8cf0*/  MUFU.EX2 R25, R82 ;  /* 0x0000005200197308 */ /* 0x000ea20000000800 */
[----:B-1----:R-:W-:-:S07]  /*8d00*/  FADD.FTZ R6, R43, R6 ;  /* 0x000000062b067221 */ /* 0x002fce0000010000 */
[----:B------:R-:W1:Y:S01]  /*8d10*/  MUFU.EX2 R30, R83 ;  /* 0x00000053001e7308 */ /* 0x000e620000000800 */
[C---:B---3--:R-:W-:Y:S01]  /*8d20*/  F2FP.F16.F32.PACK_AB R13, R78.reuse, R43 ;  /* 0x0000002b4e0d723e */ /* 0x048fe200000000ff */
[----:B------:R-:W-:-:S04]  /*8d30*/  FADD.FTZ R6, R78, R6 ;  /* 0x000000064e067221 */ /* 0x000fc80000010000 */
[----:B--2---:R-:W-:Y:S01]  /*8d40*/  FADD.FTZ R5, R25, R6 ;  /* 0x0000000619057221 */ /* 0x004fe20000010000 */
[----:B------:R-:W-:Y:S01]  /*8d50*/  FADD.FTZ R6, R8, R75 ;  /* 0x0000004b08067221 */ /* 0x000fe20000010000 */
[----:B------:R-:W-:Y:S01]  /*8d60*/  IMAD.MOV.U32 R8, RZ, RZ, R10 ;  /* 0x000000ffff087224 */ /* 0x000fe200078e000a */
[C---:B-1----:R-:W-:Y:S01]  /*8d70*/  F2FP.F16.F32.PACK_AB R15, R30.reuse, R25 ;  /* 0x000000191e0f723e */ /* 0x042fe200000000ff */
[----:B------:R-:W-:-:S04]  /*8d80*/  FADD.FTZ R5, R30, R5 ;  /* 0x000000051e057221 */ /* 0x000fc80000010000 */
[----:B------:R4:W-:Y:S01]  /*8d90*/  STSM.16.M88.4 [R18+0x6000], R12 ;  /* 0x0060000c12007844 */ /* 0x0009e20000000200 */
[----:B------:R1:W-:Y:S06]  /*8da0*/  MEMBAR.ALL.CTA ;  /* 0x0000000000007992 */ /* 0x0003ec0000008000 */
[----:B-1----:R-:W1:Y:S02]  /*8db0*/  FENCE.VIEW.ASYNC.S ;  /* 0x00000000000073c6 */ /* 0x002e640000000000 */
[----:B-1----:R-:W-:Y:S01]  /*8dc0*/  NOP ;  /* 0x0000000000007918 */ /* 0x002fe20000000000 */
[----:B------:R-:W-:Y:S05]  /*8dd0*/  @P2 BRA `(.L_x_8956) ;  /* 0xffffffc400f02947 */ /* 0x000fea000383ffff */
[----:B------:R-:W-:Y:S01]  /*8de0*/  IMAD.MOV.U32 R11, RZ, RZ, R50 ;  /* 0x000000ffff0b7224 */ /* 0x000fe200078e0032 */
[----:B------:R-:W-:Y:S01]  /*8df0*/  UMOV UR36, UR58 ;  /* 0x0000003a00247c82 */ /* 0x000fe20008000000 */
[----:B------:R-:W-:Y:S01]  /*8e00*/  IMAD.MOV.U32 R8, RZ, RZ, R10 ;  /* 0x000000ffff087224 */ /* 0x000fe200078e000a */
[----:B------:R-:W-:-:S06]  /*8e10*/  UMOV UR49, UR57 ;  /* 0x0000003900317c82 */ /* 0x000fcc0008000000 */
.L_x_8939:
        /* <DEDUP_REMOVED lines=16> */
.L_x_8958:
[----:B------:R-:W-:-:S11]  /*8f20*/  UISETP.NE.AND UP0, UPT, UR11, 0x1, UPT ;  /* 0x000000010b00788c */ /* 0x000fd6000bf05270 */
[----:B------:R-:W-:Y:S02]  /*8f30*/  @UP0 ULDC.64 UR14, c[0x0][0x9e8] ;  /* 0x00027a00000e0ab9 */ /* 0x000fe40000000a00 */
[----:B------:R-:W-:-:S04]  /*8f40*/  UIMAD.WIDE.U32 UR6, UR53, UR14, URZ ;  /* 0x0000000e350672a5 */ /* 0x000fc8000f8e003f */
[----:B------:R-:W-:-:S12]  /*8f50*/  @UP0 USHF.R.U32.HI UR53, URZ, UR15, UR7 ;  /* 0x0000000f3f350299 */ /* 0x000fd80008011607 */
.L_x_8959:
[----:B------:R-:W-:-:S04]  /*8f60*/  UIMAD UR53, UR53, UR11, URZ ;  /* 0x0000000b353572a4 */ /* 0x000fc8000f8e023f */
[----:B------:R-:W-:-:S04]  /*8f70*/  UISETP.LT.AND UP0, UPT, UR10, UR53, UPT ;  /* 0x000000350a00728c */ /* 0x000fc8000bf01270 */
[----:B------:R-:W-:-:S12]  /*8f80*/  USEL UR10, UR10, UR53, !UP0 ;  /* 0x000000350a0a7287 */ /* 0x000fd8000c000000 */
.L_x_8957:
        /* <DEDUP_REMOVED lines=14> */
.L_x_8969:
        /* <DEDUP_REMOVED lines=9> */
.L_x_8962:
[----:B------:R-:W-:Y:S01]  /*9100*/  ULEA UR6, UR36, UR39, 0x3 ;  /* 0x0000002724067291 */ /* 0x000fe2000f8e183f */
[----:B------:R-:W-:-:S05]  /*9110*/  IMAD.U32 R8, RZ, RZ, UR49 ;  /* 0x00000031ff087e24 */ /* 0x000fca000f8e00ff */
[----:B------:R-:W-:-:S04]  /*9120*/  SHF.L.U32 R8, R8, 0x1f, RZ ;  /* 0x0000001f08087819 */ /* 0x000fc800000006ff */
[----:B------:R1:W2:Y:S01]  /*9130*/  SYNCS.PHASECHK.TRANS64.TRYWAIT P2, [UR6+0x2d830], R8 ;  /* 0x02d83008ff0075a7 */ /* 0x0002a20008040146 */
[----:B------:R-:W-:Y:S05]  /*9140*/  @!P0 BRA `(.L_x_8963) ;  /* 0x0000000000048947 */ /* 0x000fea0003800000 */
[----:B------:R-:W-:Y:S01]  /*9150*/  BPT.TRAP 0x1 ;  /* 0x000000040000795c */ /* 0x000fe20000300000 */
.L_x_8963:
[----:B--2---:R-:W-:Y:S05]  /*9160*/  @P2 BRA `(.L_x_8961) ;  /* 0x0000000000082947 */ /* 0x004fea0003800000 */
[----:B------:R-:W2:Y:S02]  /*9170*/  SYNCS.PHASECHK.TRANS64.TRYWAIT P2, [UR6+0x2d830], R8 ;  /* 0x02d83008ff0075a7 */ /* 0x000ea40008040146 */
[----:B--2---:R-:W-:Y:S05]  /*9180*/  @!P2 BRA `(.L_x_8964) ;  /* 0x000000ac0074a947 */ /* 0x004fea0003800000 */
.L_x_8961:
        /* <DEDUP_REMOVED lines=35> */
.L_x_8966:
[----:B------:R-:W-:Y:S01]  /*93c0*/  ULEA UR6, UR53, UR39, 0x3 ;  /* 0x0000002735067291 */ /* 0x000fe2000f8e183f */
[----:B------:R-:W-:-:S05]  /*93d0*/  IMAD.U32 R8, RZ, RZ, UR28 ;  /* 0x0000001cff087e24 */ /* 0x000fca000f8e00ff */
[----:B------:R-:W-:-:S04]  /*93e0*/  SHF.L.U32 R8, R8, 0x1f, RZ ;  /* 0x0000001f08087819 */ /* 0x000fc800000006ff */
[----:B------:R1:W2:Y:S01]  /*93f0*/  SYNCS.PHASECHK.TRANS64.TRYWAIT P2, [UR6+0x2d850], R8 ;  /* 0x02d85008ff0075a7 */ /* 0x0002a20008040146 */
[----:B------:R-:W-:Y:S05]  /*9400*/  @!P0 BRA `(.L_x_8967) ;  /* 0x0000000000048947 */ /* 0x000fea0003800000 */
[----:B------:R-:W-:Y:S01]  /*9410*/  BPT.TRAP 0x1 ;  /* 0x000000040000795c */ /* 0x000fe20000300000 */
.L_x_8967:
[----:B--2---:R-:W-:Y:S05]  /*9420*/  @P2 BRA `(.L_x_8965) ;  /* 0x0000000000082947 */ /* 0x004fea0003800000 */
[----:B------:R-:W2:Y:S02]  /*9430*/  SYNCS.PHASECHK.TRANS64.TRYWAIT P2, [UR6+0x2d850], R8 ;  /* 0x02d85008ff0075a7 */ /* 0x000ea40008040146 */
[----:B--2---:R-:W-:Y:S05]  /*9440*/  @!P2 BRA `(.L_x_8968) ;  /* 0x000000a800dca947 */ /* 0x004fea0003800000 */
.L_x_8965:
[----:B------:R-:W-:Y:S01]  /*9450*/  UIADD3 UR6, UR39, 0x400, URZ ;  /* 0x0000040027067890 */ /* 0x000fe2000fffe03f */
[----:B------:R-:W-:Y:S01]  /*9460*/  WARPGROUP.ARRIVE ;  /* 0x00000000000079c5 */ /* 0x000fe20000000000 */
[----:B------:R-:W-:Y:S01]  /*9470*/  UMOV UR29, 0x40000040 ;  /* 0x40000040001d7882 */ /* 0x000fe20000000000 */
[----:B------:R-:W-:Y:S01]  /*9480*/  UMOV UR31, 0x80000020 ;  /* 0x80000020001f7882 */ /* 0x000fe20000000000 */
[----:B------:R-:W-:Y:S01]  /*9490*/  USHF.R.U32.HI UR6, URZ, 0x4, UR6 ;  /* 0x000000043f067899 */ /* 0x000fe20008011606 */
[----:B------:R-:W-:Y:S01]  /*94a0*/  FMUL.FTZ R12, R24, UR35 ;  /* 0x00000023180c7c20 */ /* 0x000fe20008410000 */
[----:B--2---:R-:W-:Y:S01]  /*94b0*/  FMUL.FTZ R11, R25, UR35 ;  /* 0x00000023190b7c20 */ /* 0x004fe20008410000 */
        /* <DEDUP_REMOVED lines=80> */
[----:B------:R-:W-:-:S04]  /*99c0*/  ISETP.GE.U32.AND P2, PT, R2, 0x180, PT ;  /* 0x000001800200780c */ /* 0x000fc80003f46070 */
        /* <DEDUP_REMOVED lines=14> */
[----:B------:R-:W-:Y:S01]  /*9ab0*/  FMUL.FTZ R63, R76, UR35 ;  /* 0x000000234c3f7c20 */ /* 0x000fe20008410000 */
[----:B------:R-:W-:Y:S01]  /*9ac0*/  FMUL.FTZ R76, R79, UR35 ;  /* 0x000000234f4c7c20 */ /* 0x000fe20008410000 */
[----:B------:R-:W-:Y:S01]  /*9ad0*/  HGMMA.64x96x16.F32 R88, gdesc[UR28].tnspB, R88, gsb0 ;  /* 0x416000001c5879f0 */ /* 0x000fe20008000858 */
[----:B------:R-:W-:Y:S01]  /*9ae0*/  UIADD3 UR28, UR6, 0x4, URZ ;  /* 0x00000004061c7890 */ /* 0x000fe2000fffe03f */
[----:B------:R-:W-:Y:S01]  /*9af0*/  FMUL.FTZ R79, R86, UR35 ;  /* 0x00000023564f7c20 */ /* 0x000fe20008410000 */
[----:B------:R-:W-:Y:S01]  /*9b00*/  UIADD3 UR30, UR7, 0x80, URZ ;  /* 0x00000080071e7890 */ /* 0x000fe2000fffe03f */
[----:B------:R-:W2:Y:S01]  /*9b10*/  MUFU.TANH R49, R49 ;  /* 0x0000003100317308 */ /* 0x000ea20000002400 */
[----:B------:R-:W-:Y:S01]  /*9b20*/  UMOV UR29, 0x40000040 ;  /* 0x40000040001d7882 */ /* 0x000fe20000000000 */
[----:B------:R-:W-:Y:S01]  /*9b30*/  UMOV UR31, 0x80000020 ;  /* 0x80000020001f7882 */ /* 0x000fe20000000000 */
[----:B---3--:R-:W-:-:S05]  /*9b40*/  FMNMX.FTZ R8, R45, R8, !PT ;  /* 0x000000082d087209 */ /* 0x008fca0007810000 */
[----:B------:R-:W3:Y:S01]  /*9b50*/  MUFU.TANH R50, R50 ;  /* 0x0000003200327308 */ /* 0x000ee20000002400 */
[----:B-1----:R-:W-:-:S07]  /*9b60*/  FMNMX.FTZ R8, R47, R8, !PT ;  /* 0x000000082f087209 */ /* 0x002fce0007810000 */
[----:B------:R-:W1:Y:S01]  /*9b70*/  MUFU.TANH R53, R53 ;  /* 0x0000003500357308 */ /* 0x000e620000002400 */
[----:B--2---:R-:W-:-:S07]  /*9b80*/  FMNMX.FTZ R65, R49, R8, !PT ;  /* 0x0000000831417209 */ /* 0x004fce0007810000 */
[----:B------:R-:W2:Y:S01]  /*9b90*/  MUFU.TANH R54, R54 ;  /* 0x0000003600367308 */ /* 0x000ea20000002400 */
[----:B---3--:R-:W-:Y:S01]  /*9ba0*/  FMNMX.FTZ R8, R50, R65, !PT ;  /* 0x0000004132087209 */ /* 0x008fe20007810000 */
[----:B------:R-:W-:Y:S01]  /*9bb0*/  FMUL.FTZ R65, R80, UR35 ;  /* 0x0000002350417c20 */ /* 0x000fe20008410000 */
[----:B------:R-:W-:-:S05]  /*9bc0*/  FMUL.FTZ R80, R87, UR35 ;  /* 0x0000002357507c20 */ /* 0x000fca0008410000 */
        /* <DEDUP_REMOVED lines=11> */
[----:B---3--:R-:W-:Y:S01]  /*9c80*/  FMNMX.FTZ R8, R60, R69, !PT ;  /* 0x000000453c087209 */ /* 0x008fe20007810000 */
[----:B------:R-:W-:-:S06]  /*9c90*/  FMUL.FTZ R69, R85, UR35 ;  /* 0x0000002355457c20 */ /* 0x000fcc0008410000 */
[----:B------:R-:W3:Y:S01]  /*9ca0*/  MUFU.TANH R63, R63 ;  /* 0x0000003f003f7308 */ /* 0x000ee20000002400 */
[----:B-1----:R-:W-:-:S07]  /*9cb0*/  FMNMX.FTZ R73, R61, R8, !PT ;  /* 0x000000083d497209 */ /* 0x002fce0007810000 */
[----:B------:R-:W1:Y:S01]  /*9cc0*/  MUFU.TANH R64, R64 ;  /* 0x0000004000407308 */ /* 0x000e620000002400 */
[----:B--2---:R-:W-:-:S07]  /*9cd0*/  FMNMX.FTZ R8, R62, R73, !PT ;  /* 0x000000493e087209 */ /* 0x004fce0007810000 */
[----:B------:R-:W2:Y:S01]  /*9ce0*/  MUFU.TANH R65, R65 ;  /* 0x0000004100417308 */ /* 0x000ea20000002400 */
[----:B---3--:R-:W-:Y:S01]  /*9cf0*/  FMNMX.FTZ R73, R63, R8, !PT ;  /* 0x000000083f497209 */ /* 0x008fe20007810000 */
[----:B------:R-:W-:Y:S02]  /*9d00*/  WARPGROUP.DEPBAR.LE gsb0, 0x0 ;  /* 0x00008000000079c5 */ /* 0x000fe40000010000 */
[----:B------:R-:W-:-:S04]  /*9d10*/  WARPGROUP.ARRIVE ;  /* 0x00000000000079c5 */ /* 0x000fc80000000000 */
[----:B------:R-:W3:Y:S01]  /*9d20*/  MUFU.TANH R68, R68 ;  /* 0x0000004400447308 */ /* 0x000ee20000002400 */
[----:B-1----:R-:W-:Y:S01]  /*9d30*/  FMNMX.FTZ R8, R64, R73, !PT ;  /* 0x0000004940087209 */ /* 0x002fe20007810000 */
[----:B------:R-:W-:Y:S01]  /*9d40*/  HGMMA.64x96x16.F32 R88, gdesc[UR28].tnspB, R88, gsb0 ;  /* 0x416000001c5879f0 */ /* 0x000fe20008000858 */
[----:B------:R-:W-:Y:S02]  /*9d50*/  UIADD3 UR28, UR6, 0x6, URZ ;  /* 0x00000006061c7890 */ /* 0x000fe4000fffe03f */
[----:B------:R-:W-:Y:S01]  /*9d60*/  UIADD3 UR30, UR7, 0xc0, URZ ;  /* 0x000000c0071e7890 */ /* 0x000fe2000fffe03f */
[----:B------:R-:W-:Y:S01]  /*9d70*/  UMOV UR29, 0x40000040 ;  /* 0x40000040001d7882 */ /* 0x000fe20000000000 */
[----:B------:R-:W-:Y:S01]  /*9d80*/  UMOV UR31, 0x80000020 ;  /* 0x80000020001f7882 */ /* 0x000fe20000000000 */
[----:B------:R-:W1:Y:S01]  /*9d90*/  MUFU.TANH R72, R72 ;  /* 0x0000004800487308 */ /* 0x000e620000002400 */
[----:B--2---:R-:W-:-:S07]  /*9da0*/  FMNMX.FTZ R73, R65, R8, !PT ;  /* 0x0000000841497209 */ /* 0x004fce0007810000 */
[----:B------:R-:W2:Y:S01]  /*9db0*/  MUFU.TANH R69, R69 ;  /* 0x0000004500457308 */ /* 0x000ea20000002400 */
[----:B---3--:R-:W-:-:S07]  /*9dc0*/  FMNMX.FTZ R73, R68, R73, !PT ;  /* 0x0000004944497209 */ /* 0x008fce0007810000 */
[----:B------:R-:W3:Y:S01]  /*9dd0*/  MUFU.TANH R13, R13 ;  /* 0x0000000d000d7308 */ /* 0x000ee20000002400 */
[----:B-1----:R-:W-:Y:S01]  /*9de0*/  FMNMX.FTZ R8, R72, R73, !PT ;  /* 0x0000004948087209 */ /* 0x002fe20007810000 */
[----:B------:R-:W-:Y:S01]  /*9df0*/  FMUL.FTZ R73, R74, UR35 ;  /* 0x000000234a497c20 */ /* 0x000fe20008410000 */
[----:B------:R-:W-:Y:S01]  /*9e00*/  FMUL.FTZ R74, R75, UR35 ;  /* 0x000000234b4a7c20 */ /* 0x000fe20008410000 */
[----:B------:R-:W-:Y:S01]  /*9e10*/  FMUL.FTZ R75, R78, UR35 ;  /* 0x000000234e4b7c20 */ /* 0x000fe20008410000 */
[----:B------:R-:W-:-:S03]  /*9e20*/  FMUL.FTZ R78, R83, UR35 ;  /* 0x00000023534e7c20 */ /* 0x000fc60008410000 */
[----:B------:R-:W1:Y:S01]  /*9e30*/  MUFU.TANH R14, R14 ;  /* 0x0000000e000e7308 */ /* 0x000e620000002400 */
[----:B--2---:R-:W-:-:S05]  /*9e40*/  FMNMX.FTZ R8, R69, R8, !PT ;  /* 0x0000000845087209 */ /* 0x004fca0007810000 */
[----:B------:R-:W2:Y:S02]  /*9e50*/  SHFL.BFLY PT, R77, R8, 0x2, 0x1f ;  /* 0x0c401f00084d7f89 */ /* 0x000ea400000e0000 */
[----:B------:R-:W4:Y:S08]  /*9e60*/  MUFU.TANH R21, R21 ;  /* 0x0000001500157308 */ /* 0x000f300000002400 */
[----:B------:R-:W5:Y:S08]  /*9e70*/  MUFU.TANH R24, R24 ;  /* 0x0000001800187308 */ /* 0x000f700000002400 */
[----:B------:R-:W5:Y:S01]  /*9e80*/  MUFU.TANH R26, R26 ;  /* 0x0000001a001a7308 */ /* 0x000f620000002400 */
[----:B--2---:R-:W-:Y:S01]  /*9e90*/  FMNMX.FTZ R81, R8, R77, !PT ;  /* 0x0000004d08517209 */ /* 0x004fe20007810000 */
[----:B------:R-:W-:-:S06]  /*9ea0*/  FMUL.FTZ R77, R82, UR35 ;  /* 0x00000023524d7c20 */ /* 0x000fcc0008410000 */
[----:B------:R-:W2:Y:S01]  /*9eb0*/  MUFU.TANH R28, R28 ;  /* 0x0000001c001c7308 */ /* 0x000ea20000002400 */
[----:B------:R-:W3:Y:S07]  /*9ec0*/  SHFL.BFLY PT, R8, R81, 0x1, 0x1f ;  /* 0x0c201f0051087f89 */ /* 0x000eee00000e0000 */
[----:B------:R-:W2:Y:S08]  /*9ed0*/  MUFU.TANH R30, R30 ;  /* 0x0000001e001e7308 */ /* 0x000eb00000002400 */
[----:B------:R-:W2:Y:S08]  /*9ee0*/  MUFU.TANH R32, R32 ;  /* 0x0000002000207308 */ /* 0x000eb00000002400 */
[----:B------:R-:W2:Y:S01]  /*9ef0*/  MUFU.TANH R34, R34 ;  /* 0x0000002200227308 */ /* 0x000ea20000002400 */
[----:B---3--:R-:W-:-:S05]  /*9f00*/  FMNMX.FTZ R8, R81, R8, !PT ;  /* 0x0000000851087209 */ /* 0x008fca0007810000 */
[C---:B------:R-:W-:Y:S02]  /*9f10*/  FMUL.FTZ R82, R8.reuse, UR34 ;  /* 0x0000002208527c20 */ /* 0x040fe40008410000 */
[----:B------:R-:W3:Y:S01]  /*9f20*/  MUFU.TANH R36, R36 ;  /* 0x0000002400247308 */ /* 0x000ee20000002400 */
[----:B------:R-:W-:Y:S01]  /*9f30*/  FADD.FTZ R9, -R8, R9 ;  /* 0x0000000908097221 */ /* 0x000fe20000010100 */
[--C-:B------:R-:W-:Y:S01]  /*9f40*/  FFMA.FTZ R81, R11, UR34, -R82.reuse ;  /* 0x000000220b517c23 */ /* 0x100fe20008010852 */
[----:B------:R-:W-:Y:S02]  /*9f50*/  FMNMX.FTZ R11, R13, R10, !PT ;  /* 0x0000000a0d0b7209 */ /* 0x000fe40007810000 */
[----:B------:R-:W-:Y:S01]  /*9f60*/  FMUL.FTZ R9, R9, UR34 ;  /* 0x0000002209097c20 */ /* 0x000fe20008410000 */
[----:B------:R-:W-:Y:S02]  /*9f70*/  WARPGROUP.DEPBAR.LE gsb0, 0x0 ;  /* 0x00008000000079c5 */ /* 0x000fe40000010000 */
[----:B------:R-:W-:Y:S01]  /*9f80*/  WARPGROUP.ARRIVE ;  /* 0x00000000000079c5 */ /* 0x000fe20000000000 */
[----:B-1----:R-:W-:Y:S01]  /*9f90*/  FMNMX.FTZ R84, R14, R11, !PT ;  /* 0x0000000b0e547209 */ /* 0x002fe20007810000 */
[----:B------:R-:W1:Y:S01]  /*9fa0*/  MUFU.TANH R38, R38 ;  /* 0x0000002600267308 */ /* 0x000e620000002400 */
[--C-:B------:R-:W-:Y:S01]  /*9fb0*/  FFMA.FTZ R12, R12, UR34, -R82.reuse ;  /* 0x000000220c0c7c23 */ /* 0x100fe20008010852 */
[--C-:B------:R-:W-:Y:S01]  /*9fc0*/  FFMA.FTZ R47, R47, UR34, -R82.reuse ;  /* 0x000000222f2f7c23 */ /* 0x100fe20008010852 */
[----:B----4-:R-:W-:Y:S01]  /*9fd0*/  FMNMX.FTZ R11, R21, R84, !PT ;  /* 0x00000054150b7209 */ /* 0x010fe20007810000 */
[----:B------:R-:W-:Y:S01]  /*9fe0*/  HGMMA.64x96x16.F32 R88, gdesc[UR28].tnspB, R88, gsb0 ;  /* 0x416000001c5879f0 */ /* 0x000fe20008000858 */
[----:B------:R-:W-:Y:S01]  /*9ff0*/  UIADD3 UR28, UR6, 0x600, URZ ;  /* 0x00000600061c7890 */ /* 0x000fe2000fffe03f */
[--C-:B------:R-:W-:Y:S01]  /*a000*/  FFMA.FTZ R84, R27, UR34, -R82.reuse ;  /* 0x000000221b547c23 */ /* 0x100fe20008010852 */
[----:B------:R-:W-:Y:S01]  /*a010*/  UIADD3 UR30, UR7, 0x100, URZ ;  /* 0x00000100071e7890 */ /* 0x000fe2000fffe03f */
[----:B-----5:R-:W-:Y:S01]  /*a020*/  FMNMX.FTZ R11, R24, R11, !PT ;  /* 0x0000000b180b7209 */ /* 0x020fe20007810000 */
[----:B------:R-:W-:Y:S01]  /*a030*/  UMOV UR29, 0x40000040 ;  /* 0x40000040001d7882 */ /* 0x000fe20000000000 */
[----:B------:R-:W-:Y:S01]  /*a040*/  UMOV UR31, 0x80000020 ;  /* 0x80000020001f7882 */ /* 0x000fe20000000000 */
[----:B------:R-:W4:Y:S01]  /*a050*/  MUFU.TANH R40, R40 ;  /* 0x0000002800287308 */ /* 0x000f220000002400 */
[----:B------:R-:W-:Y:S01]  /*a060*/  FMNMX.FTZ R11, R26, R11, !PT ;  /* 0x0000000b1a0b7209 */ /* 0x000fe20007810000 */
[--C-:B------:R-:W-:Y:S01]  /*a070*/  FFMA.FTZ R27, R29, UR34, -R82.reuse ;  /* 0x000000221d1b7c23 */ /* 0x100fe20008010852 */
[--C-:B------:R-:W-:Y:S01]  /*a080*/  FFMA.FTZ R29, R33, UR34, -R82.reuse ;  /* 0x00000022211d7c23 */ /* 0x100fe20008010852 */
[--C-:B------:R-:W-:Y:S01]  /*a090*/  FFMA.FTZ R33, R41, UR34, -R82.reuse ;  /* 0x0000002229217c23 */ /* 0x100fe20008010852 */
[----:B--2---:R-:W-:Y:S01]  /*a0a0*/  FMNMX.FTZ R11, R28, R11, !PT ;  /* 0x0000000b1c0b7209 */ /* 0x004fe20007810000 */
[--C-:B------:R-:W-:Y:S01]  /*a0b0*/  FFMA.FTZ R41, R57, UR34, -R82.reuse ;  /* 0x0000002239297c23 */ /* 0x100fe20008010852 */
[--C-:B------:R-:W-:Y:S01]  /*a0c0*/  FFMA.FTZ R57, R65, UR34, -R82.reuse ;  /* 0x0000002241397c23 */ /* 0x100fe20008010852 */
[----:B------:R-:W2:Y:S01]  /*a0d0*/  MUFU.TANH R43, R43 ;  /* 0x0000002b002b7308 */ /* 0x000ea20000002400 */
[----:B------:R-:W-:Y:S01]  /*a0e0*/  FMNMX.FTZ R11, R30, R11, !PT ;  /* 0x0000000b1e0b7209 */ /* 0x000fe20007810000 */
[--C-:B------:R-:W-:Y:S01]  /*a0f0*/  FFMA.FTZ R86, R31, UR34, -R82.reuse ;  /* 0x000000221f567c23 */ /* 0x100fe20008010852 */
[--C-:B------:R-:W-:Y:S01]  /*a100*/  FFMA.FTZ R142, R35, UR34, -R82.reuse ;  /* 0x00000022238e7c23 */ /* 0x100fe20008010852 */
[--C-:B------:R-:W-:Y:S01]  /*a110*/  FFMA.FTZ R31, R37, UR34, -R82.reuse ;  /* 0x00000022251f7c23 */ /* 0x100fe20008010852 */
[----:B------:R-:W-:Y:S01]  /*a120*/  FMNMX.FTZ R11, R32, R11, !PT ;  /* 0x0000000b200b7209 */ /* 0x000fe20007810000 */
[--C-:B------:R-:W-:Y:S01]  /*a130*/  FFMA.FTZ R35, R45, UR34, -R82.reuse ;  /* 0x000000222d237c23 */ /* 0x100fe20008010852 */
[--C-:B------:R-:W-:Y:S01]  /*a140*/  FFMA.FTZ R37, R49, UR34, -R82.reuse ;  /* 0x0000002231257c23 */ /* 0x100fe20008010852 */
[----:B------:R-:W5:Y:S01]  /*a150*/  MUFU.TANH R44, R44 ;  /* 0x0000002c002c7308 */ /* 0x000f620000002400 */
[----:B------:R-:W-:Y:S01]  /*a160*/  FMNMX.FTZ R11, R34, R11, !PT ;  /* 0x0000000b220b7209 */ /* 0x000fe20007810000 */
[--C-:B------:R-:W-:Y:S01]  /*a170*/  FFMA.FTZ R45, R59, UR34, -R82.reuse ;  /* 0x000000223b2d7c23 */ /* 0x100fe20008010852 */
[--C-:B------:R-:W-:Y:S01]  /*a180*/  FFMA.FTZ R15, R15, UR34, -R82.reuse ;  /* 0x000000220f0f7c23 */ /* 0x100fe20008010852 */
[--C-:B------:R-:W-:Y:S01]  /*a190*/  FFMA.FTZ R20, R20, UR34, -R82.reuse ;  /* 0x0000002214147c23 */ /* 0x100fe20008010852 */
[----:B---3--:R-:W-:Y:S01]  /*a1a0*/  FMNMX.FTZ R11, R36, R11, !PT ;  /* 0x0000000b240b7209 */ /* 0x008fe20007810000 */
[--C-:B------:R-:W-:Y:S01]  /*a1b0*/  FFMA.FTZ R25, R25, UR34, -R82.reuse ;  /* 0x0000002219197c23 */ /* 0x100fe20008010852 */
[--C-:B------:R-:W-:Y:S01]  /*a1c0*/  FFMA.FTZ R42, R42, UR34, -R82.reuse ;  /* 0x000000222a2a7c23 */ /* 0x100fe20008010852 */
[----:B------:R-:W3:Y:S01]  /*a1d0*/  MUFU.TANH R46, R46 ;  /* 0x0000002e002e7308 */ /* 0x000ee20000002400 */
[----:B-1----:R-:W-:Y:S01]  /*a1e0*/  FMNMX.FTZ R11, R38, R11, !PT ;  /* 0x0000000b260b7209 */ /* 0x002fe20007810000 */
[--C-:B------:R-:W-:Y:S01]  /*a1f0*/  FFMA.FTZ R50, R50, UR34, -R82.reuse ;  /* 0x0000002232327c23 */ /* 0x100fe20008010852 */
[--C-:B------:R-:W-:Y:S01]  /*a200*/  FFMA.FTZ R54, R54, UR34, -R82.reuse ;  /* 0x0000002236367c23 */ /* 0x100fe20008010852 */
[--C-:B------:R-:W-:Y:S01]  /*a210*/  FFMA.FTZ R58, R58, UR34, -R82.reuse ;  /* 0x000000223a3a7c23 */ /* 0x100fe20008010852 */
[----:B----4-:R-:W-:Y:S01]  /*a220*/  FMNMX.FTZ R144, R40, R11, !PT ;  /* 0x0000000b28907209 */ /* 0x010fe20007810000 */
[--C-:B------:R-:W-:Y:S01]  /*a230*/  FFMA.FTZ R60, R60, UR34, -R82.reuse ;  /* 0x000000223c3c7c23 */ /* 0x100fe20008010852 */
[--C-:B------:R-:W-:Y:S01]  /*a240*/  FFMA.FTZ R62, R62, UR34, -R82.reuse ;  /* 0x000000223e3e7c23 */ /* 0x100fe20008010852 */
[----:B------:R-:W1:Y:S01]  /*a250*/  MUFU.TANH R48, R48 ;  /* 0x0000003000307308 */ /* 0x000e620000002400 */
[----:B--2---:R-:W-:Y:S01]  /*a260*/  FMNMX.FTZ R11, R43, R144, !PT ;  /* 0x000000902b0b7209 */ /* 0x004fe20007810000 */
[--C-:B------:R-:W-:Y:S01]  /*a270*/  FFMA.FTZ R144, R39, UR34, -R82.reuse ;  /* 0x0000002227907c23 */ /* 0x100fe20008010852 */
[--C-:B------:R-:W-:Y:S01]  /*a280*/  FFMA.FTZ R39, R53, UR34, -R82.reuse ;  /* 0x0000002235277c23 */ /* 0x100fe20008010852 */
[--C-:B------:R-:W-:Y:S01]  /*a290*/  FFMA.FTZ R49, R63, UR34, -R82.reuse ;  /* 0x000000223f317c23 */ /* 0x100fe20008010852 */
[----:B-----5:R-:W-:Y:S01]  /*a2a0*/  FMNMX.FTZ R11, R44, R11, !PT ;  /* 0x0000000b2c0b7209 */ /* 0x020fe20007810000 */
[--C-:B------:R-:W-:Y:S01]  /*a2b0*/  FFMA.FTZ R64, R64, UR34, -R82.reuse ;  /* 0x0000002240407c23 */ /* 0x100fe20008010852 */
[--C-:B------:R-:W-:Y:S01]  /*a2c0*/  FFMA.FTZ R68, R68, UR34, -R82.reuse ;  /* 0x0000002244447c23 */ /* 0x100fe20008010852 */
[----:B------:R-:W2:Y:S01]  /*a2d0*/  MUFU.TANH R51, R51 ;  /* 0x0000003300337308 */ /* 0x000ea20000002400 */
[----:B---3--:R-:W-:Y:S01]  /*a2e0*/  FMNMX.FTZ R11, R46, R11, !PT ;  /* 0x0000000b2e0b7209 */ /* 0x008fe20007810000 */
[--C-:B------:R-:W-:Y:S01]  /*a2f0*/  FFMA.FTZ R59, R72, UR34, -R82.reuse ;  /* 0x00000022483b7c23 */ /* 0x100fe20008010852 */
[----:B------:R-:W-:-:S05]  /*a300*/  FFMA.FTZ R69, R69, UR34, -R82 ;  /* 0x0000002245457c23 */ /* 0x000fca0008010852 */
        /* <DEDUP_REMOVED lines=37> */
[----:B------:R3:W-:Y:S01]  /*a560*/  MUFU.EX2 R146, R47 ;  /* 0x0000002f00927308 */ /* 0x0007e20000000800 */
[----:B-1----:R-:W-:-:S07]  /*a570*/  FMNMX.FTZ R11, R79, R148, !PT ;  /* 0x000000944f0b7209 */ /* 0x002fce0007810000 */
[----:B------:R-:W-:Y:S01]  /*a580*/  MUFU.EX2 R9, R9 ;  /* 0x0000000900097308 */ /* 0x000fe20000000800 */
[----:B--2---:R-:W-:Y:S01]  /*a590*/  FMNMX.FTZ R11, R80, R11, !PT ;  /* 0x0000000b500b7209 */ /* 0x004fe20007810000 */
[----:B---3--:R-:W-:-:S04]  /*a5a0*/  FFMA.FTZ R47, R61, UR34, -R82 ;  /* 0x000000223d2f7c23 */ /* 0x008fc80008010852 */
[----:B------:R-:W1:Y:S02]  /*a5b0*/  SHFL.BFLY PT, R148, R11, 0x2, 0x1f ;  /* 0x0c401f000b947f89 */ /* 0x000e6400000e0000 */
[----:B------:R-:W2:Y:S08]  /*a5c0*/  MUFU.EX2 R12, R12 ;  /* 0x0000000c000c7308 */ /* 0x000eb00000000800 */
[----:B------:R-:W3:Y:S08]  /*a5d0*/  MUFU.EX2 R81, R81 ;  /* 0x0000005100517308 */ /* 0x000ef00000000800 */
[----:B------:R-:W-:Y:S01]  /*a5e0*/  MUFU.EX2 R15, R15 ;  /* 0x0000000f000f7308 */ /* 0x000fe20000000800 */
[----:B--2---:R-:W-:Y:S01]  /*a5f0*/  FFMA.FTZ R6, R9, R6, R12 ;  /* 0x0000000609067223 */ /* 0x004fe2000001000c */
[----:B------:R-:W-:-:S02]  /*a600*/  WARPGROUP.DEPBAR.LE gsb0, 0x0 ;  /* 0x00008000000079c5 */ /* 0x000fc40000010000 */
[----:B------:R-:W-:Y:S01]  /*a610*/  WARPGROUP.ARRIVE ;  /* 0x00000000000079c5 */ /* 0x000fe20000000000 */
[----:B-1----:R-:W-:-:S03]  /*a620*/  FMNMX.FTZ R148, R11, R148, !PT ;  /* 0x000000940b947209 */ /* 0x002fc60007810000 */
[----:B------:R-:W-:Y:S01]  /*a630*/  MUFU.EX2 R20, R20 ;  /* 0x0000001400147308 */ /* 0x000fe20000000800 */
[----:B---3--:R-:W-:Y:S01]  /*a640*/  F2FP.F16.F32.PACK_AB R12, R81, R12 ;  /* 0x0000000c510c723e */ /* 0x008fe200000000ff */
[----:B------:R-:W-:Y:S01]  /*a650*/  HGMMA.64x96x16.F32 R88, gdesc[UR28].tnspB, R88, gsb0 ;  /* 0x416000001c5879f0 */ /* 0x000fe20008000858 */
[----:B------:R-:W-:Y:S01]  /*a660*/  UIADD3 UR28, UR6, 0x604, URZ ;  /* 0x00000604061c7890 */ /* 0x000fe2000fffe03f */
[----:B------:R-:W1:Y:S01]  /*a670*/  SHFL.BFLY PT, R11, R148, 0x1, 0x1f ;  /* 0x0c201f00940b7f89 */ /* 0x000e6200000e0000 */
[----:B------:R-:W-:Y:S01]  /*a680*/  UIADD3 UR30, UR7, 0x180, URZ ;  /* 0x00000180071e7890 */ /* 0x000fe2000fffe03f */
[----:B------:R-:W-:Y:S01]  /*a690*/  UMOV UR29, 0x40000040 ;  /* 0x40000040001d7882 */ /* 0x000fe20000000000 */
[----:B------:R-:W-:Y:S01]  /*a6a0*/  UMOV UR31, 0x80000020 ;  /* 0x80000020001f7882 */ /* 0x000fe20000000000 */
[----:B------:R-:W-:Y:S08]  /*a6b0*/  MUFU.EX2 R25, R25 ;  /* 0x0000001900197308 */ /* 0x000ff00000000800 */
[----:B------:R-:W-:Y:S08]  /*a6c0*/  MUFU.EX2 R84, R84 ;  /* 0x0000005400547308 */ /* 0x000ff00000000800 */
[----:B------:R-:W-:Y:S01]  /*a6d0*/  MUFU.EX2 R27, R27 ;  /* 0x0000001b001b7308 */ /* 0x000fe20000000800 */
[----:B-1----:R-:W-:-:S05]  /*a6e0*/  FMNMX.FTZ R11, R148, R11, !PT ;  /* 0x0000000b940b7209 */ /* 0x002fca0007810000 */
[C---:B------:R-:W-:Y:S01]  /*a6f0*/  FMUL.FTZ R65, R11.reuse, UR34 ;  /* 0x000000220b417c20 */ /* 0x040fe20008410000 */
[----:B------:R-:W-:Y:S01]  /*a700*/  FADD.FTZ R53, -R11, R10 ;  /* 0x0000000a0b357221 */ /* 0x000fe20000010100 */
[----:B------:R-:W-:Y:S02]  /*a710*/  MUFU.EX2 R86, R86 ;  /* 0x0000005600567308 */ /* 0x000fe40000000800 */
[--C-:B------:R-:W-:Y:S01]  /*a720*/  FFMA.FTZ R13, R13, UR34, -R65.reuse ;  /* 0x000000220d0d7c23 */ /* 0x100fe20008010841 */
[----:B------:R-:W-:Y:S01]  /*a730*/  FMUL.FTZ R53, R53, UR34 ;  /* 0x0000002235357c20 */ /* 0x000fe20008410000 */
[--C-:B------:R-:W-:Y:S01]  /*a740*/  FFMA.FTZ R150, R24, UR34, -R65.reuse ;  /* 0x0000002218967c23 */ /* 0x100fe20008010841 */
[--C-:B------:R-:W-:Y:S01]  /*a750*/  FFMA.FTZ R24, R28, UR34, -R65.reuse ;  /* 0x000000221c187c23 */ /* 0x100fe20008010841 */
[--C-:B------:R-:W-:Y:S01]  /*a760*/  FFMA.FTZ R82, R14, UR34, -R65.reuse ;  /* 0x000000220e527c23 */ /* 0x100fe20008010841 */
[----:B------:R-:W-:Y:S01]  /*a770*/  IMAD.U32 R28, RZ, RZ, UR36 ;  /* 0x00000024ff1c7e24 */ /* 0x000fe2000f8e00ff */
[----:B------:R1:W-:Y:S01]  /*a780*/  MUFU.EX2 R72, R53 ;  /* 0x0000003500487308 */ /* 0x0003e20000000800 */
[----:B------:R-:W-:Y:S01]  /*a790*/  FFMA.FTZ R61, R21, UR34, -R65 ;  /* 0x00000022153d7c23 */ /* 0x000fe20008010841 */
[----:B------:R-:W-:-:S02]  /*a7a0*/  VIADD R14, R16, 0x9 ;  /* 0x00000009100e7836 */ /* 0x000fc40000000000 */
[--C-:B------:R-:W-:Y:S01]  /*a7b0*/  FFMA.FTZ R21, R38, UR34, -R65.reuse ;  /* 0x0000002226157c23 */ /* 0x100fe20008010841 */
[----:B------:R-:W-:Y:S01]  /*a7c0*/  @!P1 LEA R28, R28, UR39, 0x3 ;  /* 0x000000271c1c9c11 */ /* 0x000fe2000f8e18ff */
[--C-:B------:R-:W-:Y:S01]  /*a7d0*/  FFMA.FTZ R85, R26, UR34, -R65.reuse ;  /* 0x000000221a557c23 */ /* 0x100fe20008010841 */
[--C-:B------:R-:W-:Y:S01]  /*a7e0*/  FFMA.FTZ R87, R30, UR34, -R65.reuse ;  /* 0x000000221e577c23 */ /* 0x100fe20008010841 */
[----:B------:R-:W-:Y:S01]  /*a7f0*/  SEL R38, R14, 0x9, !P2 ;  /* 0x000000090e267807 */ /* 0x000fe20005000000 */
[----:B------:R-:W2:Y:S01]  /*a800*/  MUFU.EX2 R13, R13 ;  /* 0x0000000d000d7308 */ /* 0x000ea20000000800 */
[----:B------:R-:W-:Y:S02]  /*a810*/  @!P1 VIADD R14, R28, 0x2d840 ;  /* 0x0002d8401c0e9836 */ /* 0x000fe40000000000 */
[--C-:B------:R-:W-:Y:S01]  /*a820*/  FFMA.FTZ R30, R40, UR34, -R65.reuse ;  /* 0x00000022281e7c23 */ /* 0x100fe20008010841 */
[--C-:B------:R-:W-:Y:S01]  /*a830*/  FFMA.FTZ R148, R32, UR34, -R65.reuse ;  /* 0x0000002220947c23 */ /* 0x100fe20008010841 */
[--C-:B------:R-:W-:Y:S01]  /*a840*/  FFMA.FTZ R145, R43, UR34, -R65.reuse ;  /* 0x000000222b917c23 */ /* 0x100fe20008010841 */
[--C-:B------:R-:W-:Y:S01]  /*a850*/  FFMA.FTZ R26, R34, UR34, -R65.reuse ;  /* 0x00000022221a7c23 */ /* 0x100fe20008010841 */
[----:B------:R-:W-:Y:S01]  /*a860*/  @!P1 PRMT R14, RZ, 0x654, R14 ;  /* 0x00000654ff0e9816 */ /* 0x000fe2000000000e */
[--C-:B------:R-:W-:Y:S01]  /*a870*/  FFMA.FTZ R63, R36, UR34, -R65.reuse ;  /* 0x00000022243f7c23 */ /* 0x100fe20008010841 */
[----:B------:R-:W3:Y:S01]  /*a880*/  MUFU.EX2 R82, R82 ;  /* 0x0000005200527308 */ /* 0x000ee20000000800 */
[--C-:B-1----:R-:W-:Y:S01]  /*a890*/  FFMA.FTZ R53, R51, UR34, -R65.reuse ;  /* 0x0000002233357c23 */ /* 0x102fe20008010841 */
[--C-:B------:R-:W-:Y:S01]  /*a8a0*/  FFMA.FTZ R34, R44, UR34, -R65.reuse ;  /* 0x000000222c227c23 */ /* 0x100fe20008010841 */
[--C-:B------:R-:W-:Y:S01]  /*a8b0*/  FFMA.FTZ R147, R46, UR34, -R65.reuse ;  /* 0x000000222e937c23 */ /* 0x100fe20008010841 */
[----:B------:R-:W-:Y:S01]  /*a8c0*/  FFMA.FTZ R32, R48, UR34, -R65 ;  /* 0x0000002230207c23 */ /* 0x000fe20008010841 */
[----:B------:R-:W-:-:S02]  /*a8d0*/  IMAD.U32 R36, RZ, RZ, UR53 ;  /* 0x00000035ff247e24 */ /* 0x000fc4000f8e00ff */
[--C-:B------:R-:W-:Y:S01]  /*a8e0*/  FFMA.FTZ R28, R52, UR34, -R65.reuse ;  /* 0x00000022341c7c23 */ /* 0x100fe20008010841 */
[----:B------:R-:W-:Y:S01]  /*a8f0*/  FFMA.FTZ R55, R55, UR34, -R65 ;  /* 0x0000002237377c23 */ /* 0x000fe20008010841 */
[----:B------:R-:W1:Y:S01]  /*a900*/  MUFU.EX2 R61, R61 ;  /* 0x0000003d003d7308 */ /* 0x000e620000000800 */
[----:B--2---:R-:W-:Y:S01]  /*a910*/  FFMA.FTZ R5, R72, R5, R13 ;  /* 0x0000000548057223 */ /* 0x004fe2000001000d */
[----:B------:R-:W-:Y:S01]  /*a920*/  @!P1 LEA R36, R36, UR39, 0x3 ;  /* 0x0000002724249c11 */ /* 0x000fe2000f8e18ff */
[--C-:B------:R-:W-:Y:S01]  /*a930*/  FFMA.FTZ R56, R56, UR34, -R65.reuse ;  /* 0x0000002238387c23 */ /* 0x100fe20008010841 */
[--C-:B------:R-:W-:Y:S01]  /*a940*/  FFMA.FTZ R66, R66, UR34, -R65.reuse ;  /* 0x0000002242427c23 */ /* 0x100fe20008010841 */
[--C-:B------:R-:W-:Y:S01]  /*a950*/  FFMA.FTZ R71, R71, UR34, -R65.reuse ;  /* 0x0000002247477c23 */ /* 0x100fe20008010841 */
[----:B------:R-:W-:Y:S01]  /*a960*/  FFMA.FTZ R73, R73, UR34, -R65 ;  /* 0x0000002249497c23 */ /* 0x000fe20008010841 */
[----:B------:R-:W-:Y:S01]  /*a970*/  @!P1 VIADD R36, R36, 0x2d860 ;  /* 0x0002d86024249836 */ /* 0x000fe20000000000 */
[----:B------:R-:W2:Y:S01]  /*a980*/  MUFU.EX2 R150, R150 ;  /* 0x0000009600967308 */ /* 0x000ea20000000800 */
[C---:B---3--:R-:W-:Y:S01]  /*a990*/  FADD.FTZ R40, R82.reuse, R5 ;  /* 0x0000000552287221 */ /* 0x048fe20000010000 */
[----:B------:R-:W-:Y:S01]  /*a9a0*/  F2FP.F16.F32.PACK_AB R13, R82, R13 ;  /* 0x0000000d520d723e */ /* 0x000fe200000000ff */
[--C-:B------:R-:W-:Y:S01]  /*a9b0*/  FFMA.FTZ R74, R74, UR34, -R65.reuse ;  /* 0x000000224a4a7c23 */ /* 0x100fe20008010841 */
[----:B------:R-:W-:Y:S01]  /*a9c0*/  @!P1 PRMT R36, RZ, 0x654, R36 ;  /* 0x00000654ff249816 */ /* 0x000fe20000000024 */
[--C-:B------:R-:W-:Y:S01]  /*a9d0*/  FFMA.FTZ R75, R75, UR34, -R65.reuse ;  /* 0x000000224b4b7c23 */ /* 0x100fe20008010841 */
[--C-:B------:R-:W-:Y:S01]  /*a9e0*/  FFMA.FTZ R76, R76, UR34, -R65.reuse ;  /* 0x000000224c4c7c23 */ /* 0x100fe20008010841 */
[--C-:B------:R-:W-:Y:S01]  /*a9f0*/  FFMA.FTZ R77, R77, UR34, -R65.reuse ;  /* 0x000000224d4d7c23 */ /* 0x100fe20008010841 */
[----:B------:R-:W3:Y:S01]  /*aa00*/  MUFU.EX2 R85, R85 ;  /* 0x0000005500557308 */ /* 0x000ee20000000800 */
[----:B-1----:R-:W-:Y:S01]  /*aa10*/  FADD.FTZ R43, R61, R40 ;  /* 0x000000283d2b7221 */ /* 0x002fe20000010000 */
[--C-:B------:R-:W-:Y:S01]  /*aa20*/  FFMA.FTZ R78, R78, UR34, -R65.reuse ;  /* 0x000000224e4e7c23 */ /* 0x100fe20008010841 */
[----:B------:R-:W-:Y:S01]  /*aa30*/  FFMA.FTZ R79, R79, UR34, -R65 ;  /* 0x000000224f4f7c23 */ /* 0x000fe20008010841 */
[C---:B------:R-:W-:Y:S01]  /*aa40*/  ISETP.GT.AND P2, PT, R7.reuse, UR52, PT ;  /* 0x0000003407007c0c */ /* 0x040fe2000bf44270 */
[----:B------:R-:W-:Y:S01]  /*aa50*/  UMOV UR53, UR36 ;  /* 0x0000002400357c82 */ /* 0x000fe20008000000 */
[----:B------:R-:W-:-:S02]  /*aa60*/  VIADD R7, R7, 0xffffffff ;  /* 0xffffffff07077836 */ /* 0x000fc40000000000 */
[----:B------:R-:W1:Y:S01]  /*aa70*/  MUFU.EX2 R24, R24 ;  /* 0x0000001800187308 */ /* 0x000e620000000800 */
[----:B--2---:R-:W-:-:S07]  /*aa80*/  FADD.FTZ R40, R150, R43 ;  /* 0x0000002b96287221 */ /* 0x004fce0000010000 */
[----:B------:R-:W2:Y:S01]  /*aa90*/  MUFU.EX2 R87, R87 ;  /* 0x0000005700577308 */ /* 0x000ea20000000800 */
[----:B---3--:R-:W-:Y:S01]  /*aaa0*/  FADD.FTZ R51, R85, R40 ;  /* 0x0000002855337221 */ /* 0x008fe20000010000 */
[----:B------:R-:W-:Y:S02]  /*aab0*/  WARPGROUP.DEPBAR.LE gsb0, 0x0 ;  /* 0x00008000000079c5 */ /* 0x000fe40000010000 */
[----:B------:R-:W-:-:S04]  /*aac0*/  WARPGROUP.ARRIVE ;  /* 0x00000000000079c5 */ /* 0x000fc80000000000 */
[----:B------:R-:W3:Y:S01]  /*aad0*/  MUFU.EX2 R148, R148 ;  /* 0x0000009400947308 */ /* 0x000ee20000000800 */
[C---:B-1----:R-:W-:Y:S01]  /*aae0*/  FADD.FTZ R40, R24.reuse, R51 ;  /* 0x0000003318287221 */ /* 0x042fe20000010000 */
[----:B------:R-:W-:Y:S01]  /*aaf0*/  F2FP.F16.F32.PACK_AB R85, R24, R85 ;  /* 0x000000551855723e */ /* 0x000fe200000000ff */
[----:B------:R-:W-:Y:S01]  /*ab00*/  HGMMA.64x96x16.F32 R88, gdesc[UR28].tnspB, R88, gsb0 ;  /* 0x416000001c5879f0 */ /* 0x000fe20008000858 */
[----:B------:R-:W-:Y:S02]  /*ab10*/  UIADD3 UR28, UR6, 0x606, URZ ;  /* 0x00000606061c7890 */ /* 0x000fe4000fffe03f */
[----:B------:R-:W-:Y:S02]  /*ab20*/  UIADD3 UR30, UR7, 0x1c0, URZ ;  /* 0x000001c0071e7890 */ /* 0x000fe4000fffe03f */
[----:B------:R-:W-:Y:S01]  /*ab30*/  MUFU.EX2 R29, R29 ;  /* 0x0000001d001d7308 */ /* 0x000fe20000000800 */
[----:B------:R-:W-:Y:S01]  /*ab40*/  UMOV UR29, 0x40000040 ;  /* 0x40000040001d7882 */ /* 0x000fe20000000000 */
[----:B------:R-:W-:Y:S01]  /*ab50*/  UMOV UR31, 0x80000020 ;  /* 0x80000020001f7882 */ /* 0x000fe20000000000 */
[----:B--2---:R-:W-:-:S05]  /*ab60*/  FADD.FTZ R51, R87, R40 ;  /* 0x0000002857337221 */ /* 0x004fca0000010000 */
[----:B------:R-:W1:Y:S01]  /*ab70*/  MUFU.EX2 R26, R26 ;  /* 0x0000001a001a7308 */ /* 0x000e620000000800 */
[C---:B---3--:R-:W-:Y:S01]  /*ab80*/  FADD.FTZ R51, R148.reuse, R51 ;  /* 0x0000003394337221 */ /* 0x048fe20000010000 */
[----:B------:R-:W-:-:S06]  /*ab90*/  F2FP.F16.F32.PACK_AB R87, R148, R87 ;  /* 0x000000579457723e */ /* 0x000fcc00000000ff */
[----:B------:R-:W-:Y:S08]  /*aba0*/  MUFU.EX2 R142, R142 ;  /* 0x0000008e008e7308 */ /* 0x000ff00000000800 */
[----:B------:R-:W2:Y:S01]  /*abb0*/  MUFU.EX2 R63, R63 ;  /* 0x0000003f003f7308 */ /* 0x000ea20000000800 */
[----:B-1----:R-:W-:-:S07]  /*abc0*/  FADD.FTZ R40, R26, R51 ;  /* 0x000000331a287221 */ /* 0x002fce0000010000 */
[----:B------:R-:W-:Y:S08]  /*abd0*/  MUFU.EX2 R31, R31 ;  /* 0x0000001f001f7308 */ /* 0x000ff00000000800 */
[----:B------:R-:W1:Y:S01]  /*abe0*/  MUFU.EX2 R21, R21 ;  /* 0x0000001500157308 */ /* 0x000e620000000800 */
[----:B--2---:R-:W-:-:S07]  /*abf0*/  FADD.FTZ R40, R63, R40 ;  /* 0x000000283f287221 */ /* 0x004fce0000010000 */
[----:B------:R-:W-:Y:S08]  /*ac00*/  MUFU.EX2 R144, R144 ;  /* 0x0000009000907308 */ /* 0x000ff00000000800 */
[----:B------:R-:W2:Y:S01]  /*ac10*/  MUFU.EX2 R30, R30 ;  /* 0x0000001e001e7308 */ /* 0x000ea20000000800 */
[----:B-1----:R-:W-:-:S07]  /*ac20*/  FADD.FTZ R51, R21, R40 ;  /* 0x0000002815337221 */ /* 0x002fce0000010000 */
[----:B------:R-:W-:Y:S08]  /*ac30*/  MUFU.EX2 R33, R33 ;  /* 0x0000002100217308 */ /* 0x000ff00000000800 */
[----:B------:R-:W-:Y:S01]  /*ac40*/  MUFU.EX2 R145, R145 ;  /* 0x0000009100917308 */ /* 0x000fe20000000800 */
[----:B--2---:R-:W-:-:S07]  /*ac50*/  FADD.FTZ R24, R30, R51 ;  /* 0x000000331e187221 */ /* 0x004fce0000010000 */
[----:B------:R-:W-:Y:S08]  /*ac60*/  MUFU.EX2 R42, R42 ;  /* 0x0000002a002a7308 */ /* 0x000ff00000000800 */
[----:B------:R-:W-:Y:S08]  /*ac70*/  MUFU.EX2 R34, R34 ;  /* 0x0000002200227308 */ /* 0x000ff00000000800 */
[----:B------:R-:W-:Y:S01]  /*ac80*/  MUFU.EX2 R35, R35 ;  /* 0x0000002300237308 */ /* 0x000fe20000000800 */
[----:B------:R-:W-:-:S02]  /*ac90*/  WARPGROUP.DEPBAR.LE gsb0, 0x0 ;  /* 0x00008000000079c5 */ /* 0x000fc40000010000 */
[----:B------:R-:W-:-:S05]  /*aca0*/  WARPGROUP.ARRIVE ;  /* 0x00000000000079c5 */ /* 0x000fca0000000000 */
[----:B------:R-:W-:Y:S01]  /*acb0*/  MUFU.EX2 R147, R147 ;  /* 0x0000009300937308 */ /* 0x000fe20000000800 */
[----:B------:R-:W-:Y:S01]  /*acc0*/  HGMMA.64x96x16.F32 R88, gdesc[UR28].tnspB, R88, gsb0 ;  /* 0x416000001c5879f0 */ /* 0x000fe20008000858 */
[----:B------:R-:W-:-:S06]  /*acd0*/  UMOV UR28, UR49 ;  /* 0x00000031001c7c82 */ /* 0x000fcc0008000000 */
[----:B------:R-:W-:Y:S08]  /*ace0*/  MUFU.EX2 R37, R37 ;  /* 0x0000002500257308 */ /* 0x000ff00000000800 */
[----:B------:R-:W-:Y:S08]  /*acf0*/  MUFU.EX2 R32, R32 ;  /* 0x0000002000207308 */ /* 0x000ff00000000800 */
[----:B------:R-:W1:Y:S08]  /*ad00*/  MUFU.EX2 R50, R50 ;  /* 0x0000003200327308 */ /* 0x000e700000000800 */
[----:B------:R-:W2:Y:S08]  /*ad10*/  MUFU.EX2 R53, R53 ;  /* 0x0000003500357308 */ /* 0x000eb00000000800 */
[----:B------:R-:W-:Y:S01]  /*ad20*/  MUFU.EX2 R39, R39 ;  /* 0x0000002700277308 */ /* 0x000fe20000000800 */
[----:B-1----:R-:W-:-:S07]  /*ad30*/  F2FP.F16.F32.PACK_AB R52, R50, R37 ;  /* 0x000000253234723e */ /* 0x002fce00000000ff */
[----:B------:R-:W1:Y:S08]  /*ad40*/  MUFU.EX2 R28, R28 ;  /* 0x0000001c001c7308 */ /* 0x000e700000000800 */
[----:B------:R-:W-:Y:S08]  /*ad50*/  MUFU.EX2 R54, R54 ;  /* 0x0000003600367308 */ /* 0x000ff00000000800 */
[----:B------:R-:W3:Y:S08]  /*ad60*/  MUFU.EX2 R55, R55 ;  /* 0x0000003700377308 */ /* 0x000ef00000000800 */
        /* <DEDUP_REMOVED lines=8> */
[----:B----4-:R-:W-:Y:S01]  /*adf0*/  FFMA.FTZ R38, R70, UR34, -R65 ;  /* 0x0000002246267c23 */ /* 0x010fe20008010841 */
[-C--:B------:R-:W-:Y:S01]  /*ae00*/  FMUL.FTZ R88, R88, R9.reuse ;  /* 0x0000000958587220 */ /* 0x080fe20000410000 */
[-C--:B------:R-:W-:Y:S01]  /*ae10*/  FMUL.FTZ R89, R89, R9.reuse ;  /* 0x0000000959597220 */ /* 0x080fe20000410000 */
[-C--:B------:R-:W-:Y:S01]  /*ae20*/  FMUL.FTZ R92, R92, R9.reuse ;  /* 0x000000095c5c7220 */ /* 0x080fe20000410000 */
[-C--:B------:R-:W-:Y:S01]  /*ae30*/  FMUL.FTZ R93, R93, R9.reuse ;  /* 0x000000095d5d7220 */ /* 0x080fe20000410000 */
[-C--:B------:R-:W-:Y:S01]  /*ae40*/  FMUL.FTZ R96, R96, R9.reuse ;  /* 0x0000000960607220 */ /* 0x080fe20000410000 */
[----:B-----5:R-:W-:Y:S01]  /*ae50*/  FADD.FTZ R14, R81, R6 ;  /* 0x00000006510e7221 */ /* 0x020fe20000010000 */
[----:B------:R4:W-:Y:S01]  /*ae60*/  @!P1 SYNCS.ARRIVE.TRANS64.RED.A1T0 RZ, [R36+URZ], RZ ;  /* 0x000000ff24ff99a7 */ /* 0x0009e2000810043f */
[----:B------:R-:W5:Y:S01]  /*ae70*/  MUFU.EX2 R6, R56 ;  /* 0x0000003800067308 */ /* 0x000f620000000800 */
[-C--:B------:R-:W-:Y:S01]  /*ae80*/  FMUL.FTZ R97, R97, R9.reuse ;  /* 0x0000000961617220 */ /* 0x080fe20000410000 */
[----:B------:R-:W-:Y:S01]  /*ae90*/  FADD.FTZ R5, R15, R14 ;  /* 0x0000000e0f057221 */ /* 0x000fe20000010000 */
[-C--:B------:R-:W-:Y:S01]  /*aea0*/  FMUL.FTZ R100, R100, R9.reuse ;  /* 0x0000000964647220 */ /* 0x080fe20000410000 */
[-C--:B------:R-:W-:Y:S01]  /*aeb0*/  FMUL.FTZ R101, R101, R9.reuse ;  /* 0x0000000965657220 */ /* 0x080fe20000410000 */
[-C--:B------:R-:W-:Y:S01]  /*aec0*/  FMUL.FTZ R104, R104, R9.reuse ;  /* 0x0000000968687220 */ /* 0x080fe20000410000 */
[----:B------:R-:W-:Y:S01]  /*aed0*/  FADD.FTZ R14, R20, R5 ;  /* 0x00000005140e7221 */ /* 0x000fe20000010000 */
[--C-:B----4-:R-:W-:Y:S01]  /*aee0*/  FFMA.FTZ R36, R67, UR34, -R65.reuse ;  /* 0x0000002243247c23 */ /* 0x110fe20008010841 */
[----:B------:R-:W4:Y:S01]  /*aef0*/  MUFU.EX2 R5, R66 ;  /* 0x0000004200057308 */ /* 0x000f220000000800 */
[----:B------:R-:W-:Y:S01]  /*af00*/  FFMA.FTZ R65, R80, UR34, -R65 ;  /* 0x0000002250417c23 */ /* 0x000fe20008010841 */
[----:B------:R-:W-:Y:S01]  /*af10*/  FADD.FTZ R43, R25, R14 ;  /* 0x0000000e192b7221 */ /* 0x000fe20000010000 */
[-C--:B------:R-:W-:Y:S01]  /*af20*/  FMUL.FTZ R105, R105, R9.reuse ;  /* 0x0000000969697220 */ /* 0x080fe20000410000 */
[-C--:B------:R-:W-:Y:S01]  /*af30*/  FMUL.FTZ R108, R108, R9.reuse ;  /* 0x000000096c6c7220 */ /* 0x080fe20000410000 */
[----:B------:R-:W-:Y:S01]  /*af40*/  FMUL.FTZ R109, R109, R9 ;  /* 0x000000096d6d7220 */ /* 0x000fe20000410000 */
[C---:B------:R-:W-:Y:S01]  /*af50*/  FADD.FTZ R14, R84.reuse, R43 ;  /* 0x0000002b540e7221 */ /* 0x040fe20000010000 */
[----:B------:R-:W-:Y:S01]  /*af60*/  F2FP.F16.F32.PACK_AB R84, R84, R25 ;  /* 0x000000195454723e */ /* 0x000fe200000000ff */
[----:B------:R-:W-:Y:S01]  /*af70*/  MUFU.EX2 R36, R36 ;  /* 0x0000002400247308 */ /* 0x000fe20000000800 */
[-C--:B------:R-:W-:Y:S01]  /*af80*/  FMUL.FTZ R112, R112, R9.reuse ;  /* 0x0000000970707220 */ /* 0x080fe20000410000 */
[----:B------:R-:W-:Y:S01]  /*af90*/  FADD.FTZ R43, R27, R14 ;  /* 0x0000000e1b2b7221 */ /* 0x000fe20000010000 */
[-C--:B------:R-:W-:Y:S01]  /*afa0*/  FMUL.FTZ R113, R113, R9.reuse ;  /* 0x0000000971717220 */ /* 0x080fe20000410000 */
[-C--:B------:R-:W-:Y:S01]  /*afb0*/  FMUL.FTZ R116, R116, R9.reuse ;  /* 0x0000000974747220 */ /* 0x080fe20000410000 */
[----:B------:R-:W-:Y:S01]  /*afc0*/  FMUL.FTZ R117, R117, R9 ;  /* 0x0000000975757220 */ /* 0x000fe20000410000 */
[C---:B------:R-:W-:Y:S01]  /*afd0*/  FADD.FTZ R14, R86.reuse, R43 ;  /* 0x0000002b560e7221 */ /* 0x040fe20000010000 */
        /* <DEDUP_REMOVED lines=8> */
[----:B------:R-:W-:Y:S01]  /*b060*/  MUFU.EX2 R38, R38 ;  /* 0x0000002600267308 */ /* 0x000fe20000000800 */
[----:B------:R-:W-:Y:S01]  /*b070*/  FADD.FTZ R29, R147, R40 ;  /* 0x00000028931d7221 */ /* 0x000fe20000010000 */
[----:B------:R-:W-:Y:S01]  /*b080*/  F2FP.F16.F32.PACK_AB R145, R34, R145 ;  /* 0x000000912291723e */ /* 0x000fe200000000ff */
[----:B------:R-:W-:Y:S01]  /*b090*/  FADD.FTZ R43, R31, R20 ;  /* 0x000000141f2b7221 */ /* 0x000fe20000010000 */
[----:B------:R4:W-:Y:S01]  /*b0a0*/  STSM.16.M88.4 [R136+0x21800], R12 ;  /* 0x0218000c88007844 */ /* 0x0009e20000000200 */
[----:B------:R-:W-:Y:S01]  /*b0b0*/  F2FP.F16.F32.PACK_AB R147, R32, R147 ;  /* 0x000000932093723e */ /* 0x000fe200000000ff */
[-C--:B------:R-:W-:Y:S01]  /*b0c0*/  FMUL.FTZ R120, R120, R9.reuse ;  /* 0x0000000978787220 */ /* 0x080fe20000410000 */
[----:B------:R-:W-:Y:S01]  /*b0d0*/  FADD.FTZ R20, R144, R43 ;  /* 0x0000002b90147221 */ /* 0x000fe20000010000 */
[----:B------:R-:W-:Y:S01]  /*b0e0*/  MUFU.EX2 R71, R71 ;  /* 0x0000004700477308 */ /* 0x000fe20000000800 */
[----:B------:R-:W-:Y:S01]  /*b0f0*/  STSM.16.M88.4 [R23], R84 ;  /* 0x0000005417007844 */ /* 0x000fe20000000200 */
[-C--:B------:R-:W-:Y:S01]  /*b100*/  FMUL.FTZ R121, R121, R9.reuse ;  /* 0x0000000979797220 */ /* 0x080fe20000410000 */
[----:B------:R-:W-:Y:S01]  /*b110*/  FADD.FTZ R25, R33, R20 ;  /* 0x0000001421197221 */ /* 0x000fe20000010000 */
[-C--:B------:R-:W-:Y:S01]  /*b120*/  FMUL.FTZ R124, R124, R9.reuse ;  /* 0x000000097c7c7220 */ /* 0x080fe20000410000 */
[-C--:B------:R-:W-:Y:S01]  /*b130*/  FMUL.FTZ R125, R125, R9.reuse ;  /* 0x000000097d7d7220 */ /* 0x080fe20000410000 */
[-C--:B------:R-:W-:Y:S01]  /*b140*/  FMUL.FTZ R128, R128, R9.reuse ;  /* 0x0000000980807220 */ /* 0x080fe20000410000 */
[----:B------:R-:W-:Y:S01]  /*b150*/  FADD.FTZ R20, R42, R25 ;  /* 0x000000192a147221 */ /* 0x000fe20000010000 */
[----:B------:R-:W4:Y:S01]  /*b160*/  MUFU.EX2 R62, R62 ;  /* 0x0000003e003e7308 */ /* 0x000f220000000800 */
[----:B------:R-:W-:Y:S01]  /*b170*/  F2FP.F16.F32.PACK_AB R25, R63, R26 ;  /* 0x0000001a3f19723e */ /* 0x000fe200000000ff */
[----:B------:R-:W-:Y:S01]  /*b180*/  FMUL.FTZ R129, R129, R9 ;  /* 0x0000000981817220 */ /* 0x000fe20000410000 */
[----:B------:R-:W-:Y:S01]  /*b190*/  FADD.FTZ R27, R35, R20 ;  /* 0x00000014231b7221 */ /* 0x000fe20000010000 */
[----:B------:R-:W-:Y:S01]  /*b1a0*/  F2FP.F16.F32.PACK_AB R26, R144, R31 ;  /* 0x0000001f901a723e */ /* 0x000fe200000000ff */
[----:B------:R-:W-:Y:S01]  /*b1b0*/  FMUL.FTZ R132, R132, R9 ;  /* 0x0000000984847220 */ /* 0x000fe20000410000 */
[----:B------:R-:W-:Y:S01]  /*b1c0*/  F2FP.F16.F32.PACK_AB R144, R42, R33 ;  /* 0x000000212a90723e */ /* 0x000fe200000000ff */
[----:B------:R-:W-:Y:S01]  /*b1d0*/  FADD.FTZ R20, R146, R27 ;  /* 0x0000001b92147221 */ /* 0x000fe20000010000 */
[----:B------:R-:W-:Y:S01]  /*b1e0*/  F2FP.F16.F32.PACK_AB R27, R30, R21 ;  /* 0x000000151e1b723e */ /* 0x000fe200000000ff */
[----:B------:R-:W-:Y:S01]  /*b1f0*/  FADD.FTZ R30, R32, R29 ;  /* 0x0000001d201e7221 */ /* 0x000fe20000010000 */
[----:B------:R-:W-:Y:S01]  /*b200*/  MUFU.EX2 R73, R73 ;  /* 0x0000004900497308 */ /* 0x000fe20000000800 */
[----:B------:R-:W-:Y:S01]  /*b210*/  FADD.FTZ R21, R37, R20 ;  /* 0x0000001425157221 */ /* 0x000fe20000010000 */
[----:B------:R-:W-:Y:S01]  /*b220*/  F2FP.F16.F32.PACK_AB R146, R146, R35 ;  /* 0x000000239292723e */ /* 0x000fe200000000ff */
[----:B--2---:R-:W-:Y:S01]  /*b230*/  FADD.FTZ R29, R53, R30 ;  /* 0x0000001e351d7221 */ /* 0x004fe20000010000 */
[----:B-1----:R-:W-:Y:S01]  /*b240*/  F2FP.F16.F32.PACK_AB R53, R28, R53 ;  /* 0x000000351c35723e */ /* 0x002fe200000000ff */
[----:B------:R-:W-:Y:S01]  /*b250*/  FADD.FTZ R20, R50, R21 ;  /* 0x0000001532147221 */ /* 0x000fe20000010000 */
[----:B------:R1:W-:Y:S01]  /*b260*/  STSM.16.M88.4 [R22], R24 ;  /* 0x0000001816007844 */ /* 0x0003e20000000200 */
[----:B------:R-:W-:Y:S01]  /*b270*/  FADD.FTZ R30, R28, R29 ;  /* 0x0000001d1c1e7221 */ /* 0x000fe20000010000 */
[----:B------:R-:W-:Y:S01]  /*b280*/  MUFU.EX2 R49, R49 ;  /* 0x0000003100317308 */ /* 0x000fe20000000800 */
[----:B------:R-:W-:Y:S01]  /*b290*/  FADD.FTZ R21, R39, R20 ;  /* 0x0000001427157221 */ /* 0x000fe20000010000 */
[----:B------:R2:W-:Y:S01]  /*b2a0*/  STSM.16.M88.4 [R18], R144 ;  /* 0x0000009012007844 */ /* 0x0005e20000000200 */
[----:B---3--:R-:W-:Y:S01]  /*b2b0*/  FADD.FTZ R29, R55, R30 ;  /* 0x0000001e371d7221 */ /* 0x008fe20000010000 */
[----:B-----5:R-:W-:Y:S01]  /*b2c0*/  F2FP.F16.F32.PACK_AB R55, R6, R55 ;  /* 0x000000370637723e */ /* 0x020fe200000000ff */
[C---:B----4-:R-:W-:Y:S01]  /*b2d0*/  FADD.FTZ R12, R54.reuse, R21 ;  /* 0x00000015360c7221 */ /* 0x050fe20000010000 */
[----:B------:R-:W-:Y:S01]  /*b2e0*/  F2FP.F16.F32.PACK_AB R54, R54, R39 ;  /* 0x000000273636723e */ /* 0x000fe200000000ff */
[----:B------:R-:W-:Y:S01]  /*b2f0*/  FADD.FTZ R14, R6, R29 ;  /* 0x0000001d060e7221 */ /* 0x000fe20000010000 */
[----:B------:R-:W3:Y:S01]  /*b300*/  MUFU.EX2 R74, R74 ;  /* 0x0000004a004a7308 */ /* 0x000ee20000000800 */
[----:B------:R-:W-:Y:S01]  /*b310*/  FADD.FTZ R13, R41, R12 ;  /* 0x0000000c290d7221 */ /* 0x000fe20000010000 */
[----:B------:R-:W-:Y:S01]  /*b320*/  FMUL.FTZ R133, R133, R9 ;  /* 0x0000000985857220 */ /* 0x000fe20000410000 */
[----:B------:R-:W-:Y:S01]  /*b330*/  FADD.FTZ R15, R5, R14 ;  /* 0x0000000e050f7221 */ /* 0x000fe20000010000 */
[----:B------:R-:W-:Y:S01]  /*b340*/  F2FP.F16.F32.PACK_AB R14, R60, R45 ;  /* 0x0000002d3c0e723e */ /* 0x000fe200000000ff */
[----:B------:R-:W-:Y:S01]  /*b350*/  FADD.FTZ R12, R58, R13 ;  /* 0x0000000d3a0c7221 */ /* 0x000fe20000010000 */
[----:B-1----:R-:W-:Y:S01]  /*b360*/  F2FP.F16.F32.PACK_AB R24, R62, R47 ;  /* 0x0000002f3e18723e */ /* 0x002fe200000000ff */
[----:B------:R-:W-:Y:S01]  /*b370*/  FADD.FTZ R15, R36, R15 ;  /* 0x0000000f240f7221 */ /* 0x000fe20000010000 */
[----:B------:R-:W1:Y:S01]  /*b380*/  MUFU.EX2 R64, R64 ;  /* 0x0000004000407308 */ /* 0x000e620000000800 */
[----:B------:R-:W-:Y:S01]  /*b390*/  FADD.FTZ R13, R45, R12 ;  /* 0x0000000c2d0d7221 */ /* 0x000fe20000010000 */
[----:B------:R2:W-:Y:S01]  /*b3a0*/  STSM.16.M88.4 [R136+0x27800], R52 ;  /* 0x0278003488007844 */ /* 0x0005e20000000200 */
[----:B------:R-:W-:Y:S01]  /*b3b0*/  FADD.FTZ R12, R38, R15 ;  /* 0x0000000f260c7221 */ /* 0x000fe20000010000 */
[-C--:B------:R-:W-:Y:S01]  /*b3c0*/  FMUL.FTZ R90, R90, R72.reuse ;  /* 0x000000485a5a7220 */ /* 0x080fe20000410000 */
[----:B------:R-:W-:Y:S01]  /*b3d0*/  FADD.FTZ R6, R60, R13 ;  /* 0x0000000d3c067221 */ /* 0x000fe20000010000 */
[----:B------:R-:W-:Y:S01]  /*b3e0*/  FMUL.FTZ R91, R91, R72 ;  /* 0x000000485b5b7220 */ /* 0x000fe20000410000 */
[----:B------:R-:W-:Y:S01]  /*b3f0*/  FADD.FTZ R12, R71, R12 ;  /* 0x0000000c470c7221 */ /* 0x000fe20000010000 */
[----:B------:R-:W4:Y:S01]  /*b400*/  MUFU.EX2 R75, R75 ;  /* 0x0000004b004b7308 */ /* 0x000f220000000800 */
[----:B------:R-:W-:Y:S01]  /*b410*/  FADD.FTZ R13, R47, R6 ;  /* 0x000000062f0d7221 */ /* 0x000fe20000010000 */
[----:B---3--:R-:W-:Y:S01]  /*b420*/  F2FP.F16.F32.PACK_AB R25, R74, R73 ;  /* 0x000000494a19723e */ /* 0x008fe200000000ff */
[----:B------:R-:W-:Y:S01]  /*b430*/  FADD.FTZ R15, R73, R12 ;  /* 0x0000000c490f7221 */ /* 0x000fe20000010000 */
[----:B------:R-:W-:Y:S01]  /*b440*/  F2FP.F16.F32.PACK_AB R12, R58, R41 ;  /* 0x000000293a0c723e */ /* 0x000fe200000000ff */
[----:B------:R-:W-:Y:S01]  /*b450*/  FADD.FTZ R6, R62, R13 ;  /* 0x0000000d3e067221 */ /* 0x000fe20000010000 */
[----:B------:R-:W-:Y:S01]  /*b460*/  F2FP.F16.F32.PACK_AB R13, R36, R5 ;  /* 0x00000005240d723e */ /* 0x000fe200000000ff */
[----:B------:R-:W-:Y:S01]  /*b470*/  FADD.FTZ R20, R74, R15 ;  /* 0x0000000f4a147221 */ /* 0x000fe20000010000 */
[----:B------:R-:W3:Y:S01]  /*b480*/  MUFU.EX2 R57, R57 ;  /* 0x0000003900397308 */ /* 0x000ee20000000800 */
[----:B------:R-:W-:Y:S01]  /*b490*/  FADD.FTZ R5, R49, R6 ;  /* 0x0000000631057221 */ /* 0x000fe20000010000 */
[----:B------:R-:W-:Y:S01]  /*b4a0*/  F2FP.F16.F32.PACK_AB R15, R71, R38 ;  /* 0x00000026470f723e */ /* 0x000fe200000000ff */
[-C--:B------:R-:W-:Y:S01]  /*b4b0*/  FMUL.FTZ R94, R94, R72.reuse ;  /* 0x000000485e5e7220 */ /* 0x080fe20000410000 */
[C---:B-1----:R-:W-:Y:S01]  /*b4c0*/  F2FP.F16.F32.PACK_AB R26, R64.reuse, R49 ;  /* 0x00000031401a723e */ /* 0x042fe200000000ff */
[----:B------:R-:W-:Y:S01]  /*b4d0*/  FADD.FTZ R6, R64, R5 ;  /* 0x0000000540067221 */ /* 0x000fe20000010000 */
[-C--:B------:R-:W-:Y:S01]  /*b4e0*/  FMUL.FTZ R95, R95, R72.reuse ;  /* 0x000000485f5f7220 */ /* 0x080fe20000410000 */
[----:B------:R2:W-:Y:S01]  /*b4f0*/  STSM.16.M88.4 [R17], R12 ;  /* 0x0000000c11007844 */ /* 0x0005e20000000200 */
[----:B------:R-:W1:Y:S01]  /*b500*/  MUFU.EX2 R76, R76 ;  /* 0x0000004c004c7308 */ /* 0x000e620000000800 */
[----:B----4-:R-:W-:Y:S01]  /*b510*/  FADD.FTZ R20, R75, R20 ;  /* 0x000000144b147221 */ /* 0x010fe20000010000 */
[-C--:B------:R-:W-:Y:S01]  /*b520*/  FMUL.FTZ R98, R98, R72.reuse ;  /* 0x0000004862627220 */ /* 0x080fe20000410000 */
[-C--:B------:R-:W-:Y:S01]  /*b530*/  FMUL.FTZ R99, R99, R72.reuse ;  /* 0x0000004863637220 */ /* 0x080fe20000410000 */
[-C--:B------:R-:W-:Y:S01]  /*b540*/  FMUL.FTZ R102, R102, R72.reuse ;  /* 0x0000004866667220 */ /* 0x080fe20000410000 */
[-C--:B------:R-:W-:Y:S01]  /*b550*/  FMUL.FTZ R103, R103, R72.reuse ;  /* 0x0000004867677220 */ /* 0x080fe20000410000 */
[-C--:B------:R-:W-:Y:S01]  /*b560*/  FMUL.FTZ R106, R106, R72.reuse ;  /* 0x000000486a6a7220 */ /* 0x080fe20000410000 */
[-C--:B------:R-:W-:Y:S01]  /*b570*/  FMUL.FTZ R107, R107, R72.reuse ;  /* 0x000000486b6b7220 */ /* 0x080fe20000410000 */
[----:B------:R-:W-:Y:S01]  /*b580*/  MUFU.EX2 R10, R69 ;  /* 0x00000045000a7308 */ /* 0x000fe20000000800 */
        /* <DEDUP_REMOVED lines=16> */
[-C--:B------:R-:W-:Y:S01]  /*b690*/  FMUL.FTZ R130, R130, R72.reuse ;  /* 0x0000004882827220 */ /* 0x080fe20000410000 */
[-C--:B------:R-:W-:Y:S01]  /*b6a0*/  FMUL.FTZ R131, R131, R72.reuse ;  /* 0x0000004883837220 */ /* 0x080fe20000410000 */
[-C--:B------:R-:W-:Y:S01]  /*b6b0*/  FMUL.FTZ R134, R134, R72.reuse ;  /* 0x0000004886867220 */ /* 0x080fe20000410000 */
[----:B------:R-:W-:Y:S01]  /*b6c0*/  FMUL.FTZ R135, R135, R72 ;  /* 0x0000004887877220 */ /* 0x000fe20000410000 */
[----:B------:R-:W-:-:S03]  /*b6d0*/  IMAD.MOV.U32 R9, RZ, RZ, R8 ;  /* 0x000000ffff097224 */ /* 0x000fc600078e0008 */
[----:B------:R-:W4:Y:S01]  /*b6e0*/  MUFU.EX2 R59, R59 ;  /* 0x0000003b003b7308 */ /* 0x000f220000000800 */
[C---:B---3--:R-:W-:Y:S01]  /*b6f0*/  FADD.FTZ R6, R68.reuse, R5 ;  /* 0x0000000544067221 */ /* 0x048fe20000010000 */
[----:B------:R-:W-:-:S06]  /*b700*/  F2FP.F16.F32.PACK_AB R68, R68, R57 ;  /* 0x000000394444723e */ /* 0x000fcc00000000ff */
[----:B------:R-:W3:Y:S01]  /*b710*/  MUFU.EX2 R78, R78 ;  /* 0x0000004e004e7308 */ /* 0x000ee20000000800 */
[----:B-1----:R-:W-:-:S07]  /*b720*/  FADD.FTZ R20, R69, R20 ;  /* 0x0000001445147221 */ /* 0x002fce0000010000 */
[----:B------:R-:W1:Y:S01]  /*b730*/  MUFU.EX2 R79, R79 ;  /* 0x0000004f004f7308 */ /* 0x000e620000000800 */
[----:B----4-:R-:W-:Y:S01]  /*b740*/  F2FP.F16.F32.PACK_AB R70, R10, R59 ;  /* 0x0000003b0a46723e */ /* 0x010fe200000000ff */
[----:B------:R-:W-:-:S04]  /*b750*/  FADD.FTZ R59, R59, R6 ;  /* 0x000000063b3b7221 */ /* 0x000fc80000010000 */
[----:B------:R-:W-:Y:S01]  /*b760*/  FADD.FTZ R6, R10, R59 ;  /* 0x0000003b0a067221 */ /* 0x000fe20000010000 */
[----:B------:R-:W-:Y:S01]  /*b770*/  IMAD.MOV.U32 R10, RZ, RZ, R11 ;  /* 0x000000ffff0a7224 */ /* 0x000fe200078e000b */
[----:B------:R-:W4:Y:S01]  /*b780*/  MUFU.EX2 R65, R65 ;  /* 0x0000004100417308 */ /* 0x000f220000000800 */
[C---:B---3--:R-:W-:Y:S01]  /*b790*/  F2FP.F16.F32.PACK_AB R69, R78.reuse, R69 ;  /* 0x000000454e45723e */ /* 0x048fe200000000ff */
[----:B------:R-:W-:-:S04]  /*b7a0*/  FADD.FTZ R20, R78, R20 ;  /* 0x000000144e147221 */ /* 0x000fc80000010000 */
[----:B-1----:R-:W-:Y:S01]  /*b7b0*/  FADD.FTZ R20, R79, R20 ;  /* 0x000000144f147221 */ /* 0x002fe20000010000 */
[----:B----4-:R-:W-:-:S03]  /*b7c0*/  F2FP.F16.F32.PACK_AB R71, R65, R79 ;  /* 0x0000004f4147723e */ /* 0x010fc600000000ff */
        /* <DEDUP_REMOVED lines=10> */
.L_x_8960:
[----:B------:R-:W-:-:S13]  /*b870*/  ISETP.GE.AND P2, PT, R7, UR40, PT ;  /* 0x0000002807007c0c */ /* 0x000fda000bf46270 */
[----:B------:R-:W-:Y:S05]  /*b880*/  @!P2 BRA `(.L_x_8970) ;  /* 0x000000380020a947 */ /* 0x000fea0003800000 */
[----:B--2-4-:R-:W-:Y:S01]  /*b890*/  IMAD.MOV.U32 R12, RZ, RZ, R11 ;  /* 0x000000ffff0c7224 */ /* 0x014fe200078e000b */
[----:B------:R-:W-:Y:S01]  /*b8a0*/  UMOV UR28, UR49 ;  /* 0x00000031001c7c82 */ /* 0x000fe20008000000 */
[----:B------:R-:W-:Y:S01]  /*b8b0*/  IMAD.MOV.U32 R10, RZ, RZ, R8 ;  /* 0x000000ffff0a7224 */ /* 0x000fe200078e0008 */
[----:B------:R-:W-:Y:S01]  /*b8c0*/  UMOV UR55, UR36 ;  /* 0x0000002400377c82 */ /* 0x000fe20008000000 */
[----:B------:R-:W-:Y:S01]  /*b8d0*/  IMAD.IADD R9, R3, 0x1, R4 ;  /* 0x0000000103097824 */ /* 0x000fe200078e0204 */
[----:B------:R-:W-:Y:S01]  /*b8e0*/  ULDC UR35, c[0x0][0x9e4] ;  /* 0x0002790000237ab9 */ /* 0x000fe20000000800 */
[----:B------:R-:W-:Y:S01]  /*b8f0*/  ULDC UR53, c[0x0][0x288] ;  /* 0x0000a20000357ab9 */ /* 0x000fe20000000800 */
[----:B------:R-:W-:Y:S01]  /*b900*/  ULDC UR34, c[0x0][0x988] ;  /* 0x0002620000227ab9 */ /* 0x000fe20000000800 */
[----:B------:R-:W-:Y:S01]  /*b910*/  ULDC UR54, c[0x0][0x9d8] ;  /* 0x0002760000367ab9 */ /* 0x000fe20000000800 */
[----:B------:R-:W-:-:S05]  /*b920*/  ULDC UR52, c[0x0][0x9e0] ;  /* 0x0002780000347ab9 */ /* 0x000fca0000000800 */
.L_x_8987:
        /* <DEDUP_REMOVED lines=9> */
.L_x_8972:
[----:B------:R-:W-:Y:S01]  /*b9c0*/  ULEA UR6, UR36, UR39, 0x3 ;  /* 0x0000002724067291 */ /* 0x000fe2000f8e183f */
[----:B------:R-:W-:-:S05]  /*b9d0*/  IMAD.U32 R8, RZ, RZ, UR49 ;  /* 0x00000031ff087e24 */ /* 0x000fca000f8e00ff */
[----:B------:R-:W-:-:S04]  /*b9e0*/  SHF.L.U32 R8, R8, 0x1f, RZ ;  /* 0x0000001f08087819 */ /* 0x000fc800000006ff */
[----:B------:R1:W2:Y:S01]  /*b9f0*/  SYNCS.PHASECHK.TRANS64.TRYWAIT P2, [UR6+0x2d830], R8 ;  /* 0x02d83008ff0075a7 */ /* 0x0002a20008040146 */
[----:B------:R-:W-:Y:S05]  /*ba00*/  @!P0 BRA `(.L_x_8973) ;  /* 0x0000000000048947 */ /* 0x000fea0003800000 */
[----:B------:R-:W-:Y:S01]  /*ba10*/  BPT.TRAP 0x1 ;  /* 0x000000040000795c */ /* 0x000fe20000300000 */
.L_x_8973:
[----:B--2---:R-:W-:Y:S05]  /*ba20*/  @P2 BRA `(.L_x_8971) ;  /* 0x0000000000082947 */ /* 0x004fea0003800000 */
[----:B------:R-:W2:Y:S02]  /*ba30*/  SYNCS.PHASECHK.TRANS64.TRYWAIT P2, [UR6+0x2d830], R8 ;  /* 0x02d83008ff0075a7 */ /* 0x000ea40008040146 */
[----:B--2---:R-:W-:Y:S05]  /*ba40*/  @!P2 BRA `(.L_x_8974) ;  /* 0x000000840074a947 */ /* 0x004fea0003800000 */
.L_x_8971:
        /* <DEDUP_REMOVED lines=35> */
.L_x_8976:
[----:B------:R-:W-:Y:S01]  /*bc80*/  ULEA UR6, UR55, UR39, 0x3 ;  /* 0x0000002737067291 */ /* 0x000fe2000f8e183f */
[----:B------:R-:W-:-:S05]  /*bc90*/  IMAD.U32 R8, RZ, RZ, UR28 ;  /* 0x0000001cff087e24 */ /* 0x000fca000f8e00ff */
[----:B------:R-:W-:-:S04]  /*bca0*/  SHF.L.U32 R8, R8, 0x1f, RZ ;  /* 0x0000001f08087819 */ /* 0x000fc800000006ff */
[----:B------:R1:W2:Y:S01]  /*bcb0*/  SYNCS.PHASECHK.TRANS64.TRYWAIT P2, [UR6+0x2d850], R8 ;  /* 0x02d85008ff0075a7 */ /* 0x0002a20008040146 */
[----:B------:R-:W-:Y:S05]  /*bcc0*/  @!P0 BRA `(.L_x_8977) ;  /* 0x0000000000048947 */ /* 0x000fea0003800000 */
[----:B------:R-:W-:Y:S01]  /*bcd0*/  BPT.TRAP 0x1 ;  /* 0x000000040000795c */ /* 0x000fe20000300000 */
.L_x_8977:
[----:B--2---:R-:W-:Y:S05]  /*bce0*/  @P2 BRA `(.L_x_8975) ;  /* 0x0000000000082947 */ /* 0x004fea0003800000 */
[----:B------:R-:W2:Y:S02]  /*bcf0*/  SYNCS.PHASECHK.TRANS64.TRYWAIT P2, [UR6+0x2d850], R8 ;  /* 0x02d85008ff0075a7 */ /* 0x000ea40008040146 */
[----:B--2---:R-:W-:Y:S05]  /*bd00*/  @!P2 BRA `(.L_x_8978) ;  /* 0x0000008000dca947 */ /* 0x004fea0003800000 */
.L_x_8975:
[----:B------:R-:W-:Y:S01]  /*bd10*/  UIADD3 UR6, UR39, 0x400, URZ ;  /* 0x0000040027067890 */ /* 0x000fe2000fffe03f */
[----:B------:R-:W-:Y:S01]  /*bd20*/  WARPGROUP.ARRIVE ;  /* 0x00000000000079c5 */ /* 0x000fe20000000000 */
[----:B------:R-:W-:Y:S01]  /*bd30*/  UMOV UR29, 0x40000040 ;  /* 0x40000040001d7882 */ /* 0x000fe20000000000 */
[----:B------:R-:W-:Y:S01]  /*bd40*/  UMOV UR31, 0x80000020 ;  /* 0x80000020001f7882 */ /* 0x000fe20000000000 */
        /* <DEDUP_REMOVED lines=10> */
[----:B------:R-:W-:Y:S01]  /*bdf0*/  ULOP3.LUT UR6, UR41, 0x10000, URZ, 0xfc, !UPT ;  /* 0x0001000029067892 */ /* 0x000fe2000f8efc3f */
[----:B------:R-:W-:Y:S01]  /*be00*/  FMUL.FTZ R67, R72, UR54 ;  /* 0x0000003648437c20 */ /* 0x000fe20008410000 */
[----:B------:R-:W-:Y:S01]  /*be10*/  UIMAD UR7, UR55, 0x600, UR7 ;  /* 0x00000600370778a4 */ /* 0x000fe2000f8e0207 */
[----:B------:R-:W-:Y:S01]  /*be20*/  FMUL.FTZ R72, R78, UR54 ;  /* 0x000000364e487c20 */ /* 0x000fe20008410000 */
[----:B------:R-:W3:Y:S01]  /*be30*/  LDC R139, c[0x0][0x2e0] ;  /* 0x0000b800ff8b7b82 */ /* 0x000ee20000000800 */
[----:B------:R-:W-:Y:S01]  /*be40*/  FMUL.FTZ R78, R83, UR54 ;  /* 0x00000036534e7c20 */ /* 0x000fe20008410000 */
[----:B--2---:R-:W-:Y:S01]  /*be50*/  FMUL.FTZ R11, R26, UR54 ;  /* 0x000000361a0b7c20 */ /* 0x004fe20008410000 */
[----:B------:R-:W-:Y:S01]  /*be60*/  UMOV UR28, UR6 ;  /* 0x00000006001c7c82 */ /* 0x000fe20008000000 */
[----:B------:R-:W-:Y:S01]  /*be70*/  IMAD.U32 R83, RZ, RZ, UR36 ;  /* 0x00000024ff537e24 */ /* 0x000fe2000f8e00ff */
[----:B------:R-:W-:Y:S01]  /*be80*/  UMOV UR30, UR7 ;  /* 0x00000007001e7c82 */ /* 0x000fe20008000000 */
[----:B------:R-:W-:Y:S01]  /*be90*/  FMUL.FTZ R26, R33, UR54 ;  /* 0x00000036211a7c20 */ /* 0x000fe20008410000 */
[----:B------:R-:W-:Y:S01]  /*bea0*/  HGMMA.64x96x16.F32 R88, gdesc[UR28].tnspB, R88, gsb0 ;  /* 0x416000001c5879f0 */ /* 0x000fe20008000858 */
[----:B------:R-:W-:Y:S01]  /*beb0*/  UIADD3 UR28, UR6, 0x2, URZ ;  /* 0x00000002061c7890 */ /* 0x000fe2000fffe03f */
[----:B------:R-:W-:Y:S01]  /*bec0*/  FMUL.FTZ R33, R40, UR54 ;  /* 0x0000003628217c20 */ /* 0x000fe20008410000 */
[----:B------:R-:W-:Y:S01]  /*bed0*/  UIADD3 UR30, UR7, 0x40, URZ ;  /* 0x00000040071e7890 */ /* 0x000fe2000fffe03f */
[----:B-1----:R-:W-:Y:S01]  /*bee0*/  FMUL.FTZ R8, R24, UR54 ;  /* 0x0000003618087c20 */ /* 0x002fe20008410000 */
[----:B------:R-:W-:Y:S01]  /*bef0*/  UMOV UR29, 0x40000040 ;  /* 0x40000040001d7882 */ /* 0x000fe20000000000 */
[----:B------:R-:W-:Y:S01]  /*bf00*/  UMOV UR31, 0x80000020 ;  /* 0x80000020001f7882 */ /* 0x000fe20000000000 */
[----:B------:R-:W-:Y:S01]  /*bf10*/  FMUL.FTZ R40, R47, UR54 ;  /* 0x000000362f287c20 */ /* 0x000fe20008410000 */
        /* <DEDUP_REMOVED lines=8> */
[----:B------:R-:W-:Y:S01]  /*bfa0*/  FMUL.FTZ R61, R65, UR54 ;  /* 0x00000036413d7c20 */ /* 0x000fe20008410000 */
[----:B------:R-:W-:Y:S01]  /*bfb0*/  FMUL.FTZ R65, R69, UR54 ;  /* 0x0000003645417c20 */ /* 0x000fe20008410000 */
[----:B------:R-:W-:-:S02]  /*bfc0*/  VIADD R51, R16, 0x9 ;  /* 0x0000000910337836 */ /* 0x000fc40000000000 */
[----:B------:R-:W-:Y:S01]  /*bfd0*/  FMUL.FTZ R69, R73, UR54 ;  /* 0x0000003649457c20 */ /* 0x000fe20008410000 */
[----:B------:R-:W-:Y:S01]  /*bfe0*/  ISETP.GE.U32.AND P2, PT, R2, 0x180, PT ;  /* 0x000001800200780c */ /* 0x000fe20003f46070 */
[----:B------:R-:W-:Y:S01]  /*bff0*/  FMUL.FTZ R13, R25, UR54 ;  /* 0x00000036190d7c20 */ /* 0x000fe20008410000 */
[----:B------:R-:W-:Y:S01]  /*c000*/  FMUL.FTZ R15, R28, UR54 ;  /* 0x000000361c0f7c20 */ /* 0x000fe20008410000 */
[----:B------:R-:W-:Y:S01]  /*c010*/  FMUL.FTZ R73, R77, UR54 ;  /* 0x000000364d497c20 */ /* 0x000fe20008410000 */
[----:B------:R-:W-:Y:S02]  /*c020*/  @!P1 VIADD R83, R83, 0x2d840 ;  /* 0x0002d84053539836 */ /* 0x000fe40000000000 */
[----:B------:R-:W-:Y:S01]  /*c030*/  FMUL.FTZ R20, R30, UR54 ;  /* 0x000000361e147c20 */ /* 0x000fe20008410000 */
[----:B------:R-:W-:Y:S01]  /*c040*/  FMUL.FTZ R25, R32, UR54 ;  /* 0x0000003620197c20 */ /* 0x000fe20008410000 */
[----:B------:R-:W-:Y:S01]  /*c050*/  FMUL.FTZ R28, R35, UR54 ;  /* 0x00000036231c7c20 */ /* 0x000fe20008410000 */
[----:B------:R-:W-:Y:S01]  /*c060*/  FMUL.FTZ R77, R81, UR54 ;  /* 0x00000036514d7c20 */ /* 0x000fe20008410000 */
[----:B------:R-:W-:Y:S01]  /*c070*/  FMUL.FTZ R30, R38, UR54 ;  /* 0x00000036261e7c20 */ /* 0x000fe20008410000 */
[----:B------:R-:W-:Y:S01]  /*c080*/  FMUL.FTZ R32, R39, UR54 ;  /* 0x0000003627207c20 */ /* 0x000fe20008410000 */
[----:B------:R-:W-:Y:S01]  /*c090*/  FMUL.FTZ R35, R41, UR54 ;  /* 0x0000003629237c20 */ /* 0x000fe20008410000 */
[----:B------:R-:W-:-:S02]  /*c0a0*/  IMAD.SHL.U32 R81, R7, 0x80, RZ ;  /* 0x0000008007517824 */ /* 0x000fc400078e00ff */
[----:B------:R-:W-:Y:S01]  /*c0b0*/  FMUL.FTZ R14, R27, UR54 ;  /* 0x000000361b0e7c20 */ /* 0x000fe20008410000 */
[----:B------:R-:W-:Y:S01]  /*c0c0*/  FMUL.FTZ R39, R45, UR54 ;  /* 0x000000362d277c20 */ /* 0x000fe20008410000 */
[----:B------:R-:W-:Y:S01]  /*c0d0*/  FMUL.FTZ R38, R46, UR54 ;  /* 0x000000362e267c20 */ /* 0x000fe20008410000 */
[----:B------:R-:W-:Y:S01]  /*c0e0*/  FMUL.FTZ R41, R48, UR54 ;  /* 0x0000003630297c20 */ /* 0x000fe20008410000 */
[----:B------:R-:W-:Y:S01]  /*c0f0*/  SEL R51, R51, 0x9, !P2 ;  /* 0x0000000933337807 */ /* 0x000fe20005000000 */
        /* <DEDUP_REMOVED lines=26> */
[----:B---3--:R-:W-:Y:S01]  /*c2a0*/  IMAD R50, R139, UR47, R50 ;  /* 0x0000002f8b327c24 */ /* 0x008fe2000f8e0232 */
[----:B------:R-:W1:Y:S03]  /*c2b0*/  MUFU.TANH R8, R8 ;  /* 0x0000000800087308 */ /* 0x000e660000002400 */
[----:B------:R-:W-:-:S04]  /*c2c0*/  VIADD R50, R50, -UR53 ;  /* 0x8000003532327c36 */ /* 0x000fc80008000000 */
[----:B------:R-:W-:Y:S01]  /*c2d0*/  IMAD R50, R19, -0x2, R50 ;  /* 0xfffffffe13327824 */ /* 0x000fe200078e0232 */
[----:B------:R-:W2:Y:S03]  /*c2e0*/  MUFU.TANH R13, R13 ;  /* 0x0000000d000d7308 */ /* 0x000ea60000002400 */
[----:B------:R-:W-:-:S04]  /*c2f0*/  VIADD R139, R50, UR52 ;  /* 0x00000034328b7c36 */ /* 0x000fc80008000000 */
[----:B------:R-:W-:Y:S01]  /*c300*/  IMAD.IADD R86, R3, 0x1, R139 ;  /* 0x0000000103567824 */ /* 0x000fe200078e028b */
[----:B------:R-:W3:Y:S08]  /*c310*/  MUFU.TANH R11, R11 ;  /* 0x0000000b000b7308 */ /* 0x000ef00000002400 */
[----:B------:R-:W4:Y:S08]  /*c320*/  MUFU.TANH R14, R14 ;  /* 0x0000000e000e7308 */ /* 0x000f300000002400 */
        /* <DEDUP_REMOVED lines=93> */
[----:B------:R-:W1:Y:S01]  /*c900*/  MUFU.TANH R80, R80 ;  /* 0x0000005000507308 */ /* 0x000e620000002400 */
        /* <DEDUP_REMOVED lines=12> */
[----:B------:R5:W-:Y:S02]  /*c9d0*/  @!P1 SYNCS.ARRIVE.TRANS64.RED.A1T0 RZ, [R83+URZ], RZ ;  /* 0x000000ff53ff99a7 */ /* 0x000be4000810043f */
        /* <DEDUP_REMOVED lines=16> */
.L_x_8981:
[----:B------:R-:W-:-:S05]  /*cae0*/  IMAD.U32 R142, RZ, RZ, UR35 ;  /* 0x00000023ff8e7e24 */ /* 0x000fca000f8e00ff */
[----:B------:R-:W-:-:S13]  /*caf0*/  ISETP.NE.AND P2, PT, R142, 0x1, PT ;  /* 0x000000018e00780c */ /* 0x000fda0003f45270 */
[----:B-1----:R-:W1:Y:S01]  /*cb00*/  @P2 LDC.64 R50, c[0x0][0x9e8] ;  /* 0x00027a00ff322b82 */ /* 0x002e620000000a00 */
[----:B------:R-:W-:-:S04]  /*cb10*/  @P2 IMAD.IADD R85, R3, 0x1, R4 ;  /* 0x0000000103552824 */ /* 0x000fc800078e0204 */
[----:B-1----:R-:W-:-:S04]  /*cb20*/  @P2 IMAD.HI.U32 R144, R85, R50, RZ ;  /* 0x0000003255902227 */ /* 0x002fc800078e00ff */
[----:B------:R-:W-:Y:S01]  /*cb30*/  IMAD.MOV.U32 R50, RZ, RZ, R9 ;  /* 0x000000ffff327224 */ /* 0x000fe200078e0009 */
[----:B------:R-:W-:-:S07]  /*cb40*/  @P2 SHF.R.U32.HI R50, RZ, R51, R144 ;  /* 0x00000033ff322219 */ /* 0x000fce0000011690 */
.L_x_8982:
[----:B------:R-:W-:Y:S05]  /*cb50*/  BSYNC B0 ;  /* 0x0000000000007941 */ /* 0x000fea0003800000 */
.L_x_8980:
[----:B------:R-:W-:-:S04]  /*cb60*/  IMAD R50, R50, R142, -R81 ;  /* 0x0000008e32327224 */ /* 0x000fc800078e0a51 */
[----:B------:R-:W-:-:S05]  /*cb70*/  IMAD R51, R19, -0x2, R50 ;  /* 0xfffffffe13337824 */ /* 0x000fca00078e0232 */
[----:B------:R-:W-:Y:S02]  /*cb80*/  VIADDMNMX R86, R51, R142, R86, PT ;  /* 0x0000008e33567246 */ /* 0x000fe40003800156 */
[----:B------:R-:W-:-:S07]  /*cb90*/  VIMNMX R84, R84, R51, !PT ;  /* 0x0000003354547248 */ /* 0x000fce0007fe0100 */
.L_x_8979:
[----:B------:R-:W-:Y:S01]  /*cba0*/  ISETP.GT.AND P2, PT, R7, -0x1, PT ;  /* 0xffffffff0700780c */ /* 0x000fe20003f44270 */
[C---:B------:R-:W-:Y:S02]  /*cbb0*/  IMAD.IADD R139, R0.reuse, 0x1, R139 ;  /* 0x00000001008b7824 */ /* 0x040fe400078e028b */
[----:B------:R-:W-:Y:S01]  /*cbc0*/  IMAD.IADD R87, R0, 0x1, R87 ;  /* 0x0000000100577824 */ /* 0x000fe200078e0257 */
[C---:B------:R-:W-:Y:S02]  /*cbd0*/  ISETP.GT.AND P4, PT, R84.reuse, RZ, P2 ;  /* 0x000000ff5400720c */ /* 0x040fe40001784270 */
[----:B------:R-:W-:Y:S02]  /*cbe0*/  ISETP.GT.AND P6, PT, R84, 0x1, P2 ;  /* 0x000000015400780c */ /* 0x000fe400017c4270 */
[C---:B------:R-:W-:Y:S02]  /*cbf0*/  ISETP.LT.OR P4, PT, R86.reuse, 0x1, P4 ;  /* 0x000000015600780c */ /* 0x040fe40002781670 */
[----:B------:R-:W-:-:S02]  /*cc00*/  ISETP.LT.OR P6, PT, R86, 0x2, P6 ;  /* 0x000000025600780c */ /* 0x000fc400037c1670 */
[----:B-1----:R-:W-:Y:S02]  /*cc10*/  FSEL R85, R8, -INF , !P4 ;  /* 0xff80000008557808 */ /* 0x002fe40006000000 */
        /* <DEDUP_REMOVED lines=104> */
.L_x_8985:
[----:B------:R-:W-:-:S05]  /*d2a0*/  IMAD.U32 R84, RZ, RZ, UR35 ;  /* 0x00000023ff547e24 */ /* 0x000fca000f8e00ff */
[----:B------:R-:W-:-:S13]  /*d2b0*/  ISETP.NE.AND P3, PT, R84, 0x1, PT ;  /* 0x000000015400780c */ /* 0x000fda0003f65270 */
[----:B------:R-:W1:Y:S02]  /*d2c0*/  @P3 LDC.64 R50, c[0x0][0x9e8] ;  /* 0x00027a00ff323b82 */ /* 0x000e640000000a00 */
[----:B-1----:R-:W-:-:S05]  /*d2d0*/  @P3 IMAD.HI.U32 R50, R8, R50, RZ ;  /* 0x0000003208323227 */ /* 0x002fca00078e00ff */
[----:B------:R-:W-:-:S07]  /*d2e0*/  @P3 SHF.R.U32.HI R8, RZ, R51, R50 ;  /* 0x00000033ff083219 */ /* 0x000fce0000011632 */
.L_x_8986:
[----:B------:R-:W-:Y:S05]  /*d2f0*/  BSYNC B0 ;  /* 0x0000000000007941 */ /* 0x000fea0003800000 */
.L_x_8984:
[----:B------:R-:W-:-:S04]  /*d300*/  IMAD R8, R8, R84, -R81 ;  /* 0x0000005408087224 */ /* 0x000fc800078e0a51 */
[----:B------:R-:W-:-:S05]  /*d310*/  IMAD R8, R19, -0x2, R8 ;  /* 0xfffffffe13087824 */ /* 0x000fca00078e0208 */
[----:B------:R-:W-:Y:S02]  /*d320*/  VIADDMNMX R139, R8, R84, R139, PT ;  /* 0x00000054088b7246 */ /* 0x000fe4000380018b */
[----:B------:R-:W-:-:S07]  /*d330*/  VIMNMX R87, R87, R8, !PT ;  /* 0x0000000857577248 */ /* 0x000fce0007fe0100 */
.L_x_8983:
[----:B------:R-:W-:Y:S01]  /*d340*/  FMNMX.FTZ R8, R85, R10, !PT ;  /* 0x0000000a55087209 */ /* 0x000fe20007810000 */
[----:B------:R-:W-:Y:S01]  /*d350*/  UMOV UR28, UR49 ;  /* 0x00000031001c7c82 */ /* 0x000fe20008000000 */
[----:B------:R-:W-:Y:S02]  /*d360*/  ISETP.GT.AND P3, PT, R87, 0x9, P2 ;  /* 0x000000095700780c */ /* 0x000fe40001764270 */
[----:B------:R-:W-:Y:S02]  /*d370*/  FMNMX.FTZ R8, R13, R8, !PT ;  /* 0x000000080d087209 */ /* 0x000fe40007810000 */
[----:B------:R-:W-:Y:S02]  /*d380*/  ISETP.LT.OR P3, PT, R139, 0xa, P3 ;  /* 0x0000000a8b00780c */ /* 0x000fe40001f61670 */
        /* <DEDUP_REMOVED lines=11> */
[----:B------:R-:W-:Y:S02]  /*d440*/  ISETP.GT.AND P4, PT, R87, 0x1, P2 ;  /* 0x000000015700780c */ /* 0x000fe40001784270 */
[----:B------:R-:W-:Y:S02]  /*d450*/  FMNMX.FTZ R8, R33, R8, !PT ;  /* 0x0000000821087209 */ /* 0x000fe40007810000 */
[----:B------:R-:W-:-:S02]  /*d460*/  FSEL R20, R20, -INF , !P6 ;  /* 0xff80000014147808 */ /* 0x000fc40007000000 */
[----:B------:R-:W-:Y:S02]  /*d470*/  FMNMX.FTZ R8, R35, R8, !PT ;  /* 0x0000000823087209 */ /* 0x000fe40007810000 */
[----:B------:R-:W-:Y:S02]  /*d480*/  FSEL R28, R28, -INF , !P3 ;  /* 0xff8000001c1c7808 */ /* 0x000fe40005800000 */
[----:B------:R-:W-:Y:S02]  /*d490*/  FMNMX.FTZ R8, R37, R8, !PT ;  /* 0x0000000825087209 */ /* 0x000fe40007810000 */
[----:B------:R-:W-:Y:S02]  /*d4a0*/  ISETP.LT.OR P4, PT, R139, 0x2, P4 ;  /* 0x000000028b00780c */ /* 0x000fe40002781670 */
        /* <DEDUP_REMOVED lines=36> */
[----:B-1----:R-:W-:-:S05]  /*d6f0*/  FMNMX.FTZ R50, R51, R8, !PT ;  /* 0x0000000833327209 */ /* 0x002fca0007810000 */
[----:B------:R-:W1:Y:S02]  /*d700*/  SHFL.BFLY PT, R81, R50, 0x1, 0x1f ;  /* 0x0c201f0032517f89 */ /* 0x000e6400000e0000 */
[----:B-1----:R-:W-:-:S04]  /*d710*/  FMNMX.FTZ R8, R50, R81, !PT ;  /* 0x0000005132087209 */ /* 0x002fc80007810000 */
[C---:B------:R-:W-:Y:S01]  /*d720*/  FSETP.NEU.FTZ.AND P6, PT, R8.reuse, -INF , PT ;  /* 0xff8000000800780b */ /* 0x040fe20003fdd000 */
[----:B------:R-:W-:-:S05]  /*d730*/  FMUL.FTZ R50, R8, UR34 ;  /* 0x0000002208327c20 */ /* 0x000fca0008410000 */
[----:B------:R-:W-:-:S05]  /*d740*/  FSEL R50, R50, RZ, P6 ;  /* 0x000000ff32327208 */ /* 0x000fca0003000000 */
[--C-:B------:R-:W-:Y:S01]  /*d750*/  FFMA.FTZ R81, R13, UR34, -R50.reuse ;  /* 0x000000220d517c23 */ /* 0x100fe20008010832 */
[----:B------:R-:W-:Y:S01]  /*d760*/  FSEL R13, R32, -INF , !P3 ;  /* 0xff800000200d7808 */ /* 0x000fe20005800000 */
[--C-:B------:R-:W-:Y:S01]  /*d770*/  FFMA.FTZ R84, R21, UR34, -R50.reuse ;  /* 0x0000002215547c23 */ /* 0x100fe20008010832 */
[----:B------:R-:W-:Y:S01]  /*d780*/  ISETP.GT.AND P3, PT, R87, 0x21, P2 ;  /* 0x000000215700780c */ /* 0x000fe20001764270 */
[----:B------:R1:W-:Y:S01]  /*d790*/  MUFU.EX2 R32, R81 ;  /* 0x0000005100207308 */ /* 0x0003e20000000800 */
[----:B------:R-:W-:Y:S01]  /*d7a0*/  FSEL R21, R38, -INF , !P4 ;  /* 0xff80000026157808 */ /* 0x000fe20006000000 */
[--C-:B------:R-:W-:Y:S01]  /*d7b0*/  FFMA.FTZ R51, R85, UR34, -R50.reuse ;  /* 0x0000002255337c23 */ /* 0x100fe20008010832 */
[----:B------:R-:W-:Y:S01]  /*d7c0*/  ISETP.LT.OR P3, PT, R139, 0x22, P3 ;  /* 0x000000228b00780c */ /* 0x000fe20001f61670 */
[--C-:B------:R-:W-:Y:S01]  /*d7d0*/  FFMA.FTZ R15, R15, UR34, -R50.reuse ;  /* 0x000000220f0f7c23 */ /* 0x100fe20008010832 */
[----:B------:R-:W-:Y:S01]  /*d7e0*/  ISETP.GT.AND P4, PT, R87, 0x29, P2 ;  /* 0x000000295700780c */ /* 0x000fe20001784270 */
[--C-:B------:R-:W-:Y:S01]  /*d7f0*/  FFMA.FTZ R25, R25, UR34, -R50.reuse ;  /* 0x0000002219197c23 */ /* 0x100fe20008010832 */
[----:B------:R-:W-:Y:S01]  /*d800*/  FSEL R36, R36, -INF , !P3 ;  /* 0xff80000024247808 */ /* 0x000fe20005800000 */
[----:B------:R2:W-:Y:S01]  /*d810*/  MUFU.EX2 R38, R84 ;  /* 0x0000005400267308 */ /* 0x0005e20000000800 */
[----:B------:R-:W-:Y:S01]  /*d820*/  ISETP.GT.AND P3, PT, R87, RZ, P2 ;  /* 0x000000ff5700720c */ /* 0x000fe20001764270 */
[--C-:B------:R-:W-:Y:S01]  /*d830*/  FFMA.FTZ R26, R26, UR34, -R50.reuse ;  /* 0x000000221a1a7c23 */ /* 0x100fe20008010832 */
[----:B------:R-:W-:Y:S01]  /*d840*/  ISETP.LT.OR P4, PT, R139, 0x2a, P4 ;  /* 0x0000002a8b00780c */ /* 0x000fe20002781670 */
[--C-:B------:R-:W-:Y:S01]  /*d850*/  FFMA.FTZ R29, R29, UR34, -R50.reuse ;  /* 0x000000221d1d7c23 */ /* 0x100fe20008010832 */
[----:B------:R-:W-:Y:S01]  /*d860*/  ISETP.LT.OR P3, PT, R139, 0x1, P3 ;  /* 0x000000018b00780c */ /* 0x000fe20001f61670 */
[--C-:B------:R-:W-:Y:S01]  /*d870*/  FFMA.FTZ R37, R37, UR34, -R50.reuse ;  /* 0x0000002225257c23 */ /* 0x100fe20008010832 */
[----:B------:R-:W-:Y:S01]  /*d880*/  FSEL R40, R40, -INF , !P4 ;  /* 0xff80000028287808 */ /* 0x000fe20006000000 */
[----:B------:R-:W-:Y:S01]  /*d890*/  FFMA.FTZ R144, R77, UR34, -R50 ;  /* 0x000000224d907c23 */ /* 0x000fe20008010832 */
[----:B-1----:R-:W-:Y:S01]  /*d8a0*/  FSEL R81, R11, -INF , !P3 ;  /* 0xff8000000b517808 */ /* 0x002fe20005800000 */
[----:B------:R-:W-:Y:S01]  /*d8b0*/  MUFU.EX2 R51, R51 ;  /* 0x0000003300337308 */ /* 0x000fe20000000800 */
[----:B------:R-:W-:-:S02]  /*d8c0*/  ISETP.GT.AND P3, PT, R87, 0x30, P2 ;  /* 0x000000305700780c */ /* 0x000fc40001764270 */
[----:B------:R-:W-:Y:S02]  /*d8d0*/  FMNMX.FTZ R11, R81, R12, !PT ;  /* 0x0000000c510b7209 */ /* 0x000fe40007810000 */
[----:B------:R-:W-:Y:S02]  /*d8e0*/  ISETP.LT.OR P3, PT, R139, 0x31, P3 ;  /* 0x000000318b00780c */ /* 0x000fe40001f61670 */
[----:B------:R-:W-:Y:S01]  /*d8f0*/  FMNMX.FTZ R11, R14, R11, !PT ;  /* 0x0000000b0e0b7209 */ /* 0x000fe20007810000 */
[----:B------:R-:W-:Y:S01]  /*d900*/  MUFU.EX2 R15, R15 ;  /* 0x0000000f000f7308 */ /* 0x000fe20000000800 */
[----:B------:R-:W-:Y:S02]  /*d910*/  ISETP.GT.AND P4, PT, R87, 0x31, P2 ;  /* 0x000000315700780c */ /* 0x000fe40001784270 */
[----:B------:R-:W-:Y:S02]  /*d920*/  FMNMX.FTZ R11, R20, R11, !PT ;  /* 0x0000000b140b7209 */ /* 0x000fe40007810000 */
[----:B------:R-:W-:-:S02]  /*d930*/  FSEL R42, R42, -INF , !P3 ;  /* 0xff8000002a2a7808 */ /* 0x000fc40005800000 */
[----:B--2---:R-:W-:Y:S01]  /*d940*/  FMNMX.FTZ R84, R24, R11, !PT ;  /* 0x0000000b18547209 */ /* 0x004fe20007810000 */
[----:B------:R-:W-:Y:S01]  /*d950*/  MUFU.EX2 R25, R25 ;  /* 0x0000001900197308 */ /* 0x000fe20000000800 */
[----:B------:R-:W-:Y:S02]  /*d960*/  ISETP.GT.AND P3, PT, R87, 0x38, P2 ;  /* 0x000000385700780c */ /* 0x000fe40001764270 */
[----:B------:R-:W-:Y:S01]  /*d970*/  FMNMX.FTZ R11, R27, R84, !PT ;  /* 0x000000541b0b7209 */ /* 0x000fe20007810000 */
[--C-:B------:R-:W-:Y:S01]  /*d980*/  FFMA.FTZ R84, R31, UR34, -R50.reuse ;  /* 0x000000221f547c23 */ /* 0x100fe20008010832 */
[----:B------:R-:W-:Y:S01]  /*d990*/  ISETP.LT.OR P4, PT, R139, 0x32, P4 ;  /* 0x000000328b00780c */ /* 0x000fe20002781670 */
[----:B------:R-:W-:Y:S01]  /*d9a0*/  FFMA.FTZ R31, R33, UR34, -R50 ;  /* 0x00000022211f7c23 */ /* 0x000fe20008010832 */
[----:B------:R-:W-:Y:S01]  /*d9b0*/  FMNMX.FTZ R11, R28, R11, !PT ;  /* 0x0000000b1c0b7209 */ /* 0x000fe20007810000 */
[----:B------:R-:W-:Y:S01]  /*d9c0*/  MUFU.EX2 R26, R26 ;  /* 0x0000001a001a7308 */ /* 0x000fe20000000800 */
[----:B------:R-:W-:-:S02]  /*d9d0*/  ISETP.LT.OR P3, PT, R139, 0x39, P3 ;  /* 0x000000398b00780c */ /* 0x000fc40001f61670 */
[----:B------:R-:W-:Y:S02]  /*d9e0*/  FMNMX.FTZ R86, R30, R11, !PT ;  /* 0x0000000b1e567209 */ /* 0x000fe40007810000 */
[----:B------:R-:W-:Y:S02]  /*d9f0*/  FSEL R44, R44, -INF , !P4 ;  /* 0xff8000002c2c7808 */ /* 0x000fe40006000000 */
[----:B------:R-:W-:Y:S01]  /*da00*/  FMNMX.FTZ R11, R13, R86, !PT ;  /* 0x000000560d0b7209 */ /* 0x000fe20007810000 */
[----:B------:R-:W-:Y:S01]  /*da10*/  MUFU.EX2 R29, R29 ;  /* 0x0000001d001d7308 */ /* 0x000fe20000000800 */
[C---:B------:R-:W-:Y:S02]  /*da20*/  ISETP.GT.AND P4, PT, R87.reuse, 0x39, P2 ;  /* 0x000000395700780c */ /* 0x040fe40001784270 */
[----:B------:R-:W-:Y:S02]  /*da30*/  FSEL R46, R46, -INF , !P3 ;  /* 0xff8000002e2e7808 */ /* 0x000fe40005800000 */
[----:B------:R-:W-:-:S02]  /*da40*/  ISETP.GT.AND P3, PT, R87, 0x40, P2 ;  /* 0x000000405700780c */ /* 0x000fc40001764270 */
[----:B------:R-:W-:Y:S01]  /*da50*/  FMNMX.FTZ R11, R34, R11, !PT ;  /* 0x0000000b220b7209 */ /* 0x000fe20007810000 */
[----:B------:R-:W-:Y:S01]  /*da60*/  MUFU.EX2 R84, R84 ;  /* 0x0000005400547308 */ /* 0x000fe20000000800 */
[C---:B------:R-:W-:Y:S02]  /*da70*/  ISETP.LT.OR P4, PT, R139.reuse, 0x3a, P4 ;  /* 0x0000003a8b00780c */ /* 0x040fe40002781670 */
[----:B------:R-:W-:Y:S02]  /*da80*/  ISETP.LT.OR P3, PT, R139, 0x41, P3 ;  /* 0x000000418b00780c */ /* 0x000fe40001f61670 */
[----:B------:R-:W-:Y:S02]  /*da90*/  FMNMX.FTZ R86, R36, R11, !PT ;  /* 0x0000000b24567209 */ /* 0x000fe40007810000 */
[----:B------:R-:W-:Y:S01]  /*daa0*/  FSEL R85, R48, -INF , !P4 ;  /* 0xff80000030557808 */ /* 0x000fe20006000000 */
[----:B------:R-:W-:Y:S01]  /*dab0*/  FFMA.FTZ R48, R35, UR34, -R50 ;  /* 0x0000002223307c23 */ /* 0x000fe20008010832 */
[----:B------:R-:W-:Y:S01]  /*dac0*/  ISETP.GT.AND P4, PT, R87, 0x41, P2 ;  /* 0x000000415700780c */ /* 0x000fe20001784270 */
[----:B------:R-:W-:Y:S01]  /*dad0*/  MUFU.EX2 R31, R31 ;  /* 0x0000001f001f7308 */ /* 0x000fe20000000800 */
[----:B------:R-:W-:-:S02]  /*dae0*/  FSEL R52, R52, -INF , !P3 ;  /* 0xff80000034347808 */ /* 0x000fc40005800000 */
[----:B------:R-:W-:Y:S02]  /*daf0*/  FMNMX.FTZ R11, R21, R86, !PT ;  /* 0x00000056150b7209 */ /* 0x000fe40007810000 */
[----:B------:R-:W-:Y:S02]  /*db00*/  ISETP.GT.AND P3, PT, R87, 0x48, P2 ;  /* 0x000000485700780c */ /* 0x000fe40001764270 */
[C---:B------:R-:W-:Y:S01]  /*db10*/  ISETP.LT.OR P4, PT, R139.reuse, 0x42, P4 ;  /* 0x000000428b00780c */ /* 0x040fe20002781670 */
[----:B------:R-:W-:Y:S01]  /*db20*/  MUFU.EX2 R48, R48 ;  /* 0x0000003000307308 */ /* 0x000fe20000000800 */
[----:B------:R-:W-:Y:S02]  /*db30*/  FMNMX.FTZ R11, R40, R11, !PT ;  /* 0x0000000b280b7209 */ /* 0x000fe40007810000 */
[----:B------:R-:W-:Y:S02]  /*db40*/  ISETP.LT.OR P3, PT, R139, 0x49, P3 ;  /* 0x000000498b00780c */ /* 0x000fe40001f61670 */
[----:B------:R-:W-:-:S02]  /*db50*/  FSEL R54, R54, -INF , !P4 ;  /* 0xff80000036367808 */ /* 0x000fc40006000000 */
[----:B------:R-:W-:Y:S01]  /*db60*/  ISETP.GT.AND P4, PT, R87, 0x49, P2 ;  /* 0x000000495700780c */ /* 0x000fe20001784270 */
[----:B------:R-:W-:Y:S01]  /*db70*/  MUFU.EX2 R37, R37 ;  /* 0x0000002500257308 */ /* 0x000fe20000000800 */
[----:B------:R-:W-:Y:S02]  /*db80*/  FMNMX.FTZ R11, R42, R11, !PT ;  /* 0x0000000b2a0b7209 */ /* 0x000fe40007810000 */
[----:B------:R-:W-:Y:S01]  /*db90*/  FSEL R33, R56, -INF , !P3 ;  /* 0xff80000038217808 */ /* 0x000fe20005800000 */
[--C-:B------:R-:W-:Y:S01]  /*dba0*/  FFMA.FTZ R56, R39, UR34, -R50.reuse ;  /* 0x0000002227387c23 */ /* 0x100fe20008010832 */
[----:B------:R-:W-:Y:S01]  /*dbb0*/  ISETP.GT.AND P3, PT, R87, 0x50, P2 ;  /* 0x000000505700780c */ /* 0x000fe20001764270 */
[--C-:B------:R-:W-:Y:S01]  /*dbc0*/  FFMA.FTZ R39, R41, UR34, -R50.reuse ;  /* 0x0000002229277c23 */ /* 0x100fe20008010832 */
[----:B------:R-:W-:Y:S01]  /*dbd0*/  ISETP.LT.OR P4, PT, R139, 0x4a, P4 ;  /* 0x0000004a8b00780c */ /* 0x000fe20002781670 */
[----:B------:R-:W-:Y:S01]  /*dbe0*/  FFMA.FTZ R41, R45, UR34, -R50 ;  /* 0x000000222d297c23 */ /* 0x000fe20008010832 */
[----:B------:R-:W-:Y:S01]  /*dbf0*/  FMNMX.FTZ R11, R44, R11, !PT ;  /* 0x0000000b2c0b7209 */ /* 0x000fe20007810000 */
[----:B------:R-:W-:Y:S01]  /*dc00*/  MUFU.EX2 R56, R56 ;  /* 0x0000003800387308 */ /* 0x000fe20000000800 */
[----:B------:R-:W-:-:S02]  /*dc10*/  ISETP.LT.OR P3, PT, R139, 0x51, P3 ;  /* 0x000000518b00780c */ /* 0x000fc40001f61670 */
[----:B------:R-:W-:Y:S02]  /*dc20*/  FSEL R35, R58, -INF , !P4 ;  /* 0xff8000003a237808 */ /* 0x000fe40006000000 */
[----:B------:R-:W-:Y:S02]  /*dc30*/  FMNMX.FTZ R58, R46, R11, !PT ;  /* 0x0000000b2e3a7209 */ /* 0x000fe40007810000 */
[----:B------:R-:W-:Y:S01]  /*dc40*/  FSEL R60, R60, -INF , !P3 ;  /* 0xff8000003c3c7808 */ /* 0x000fe20005800000 */
        /* <DEDUP_REMOVED lines=8> */
[----:B------:R-:W-:-:S02]  /*dcd0*/  FSEL R86, R64, -INF , !P3 ;  /* 0xff80000040567808 */ /* 0x000fc40005800000 */
[----:B------:R-:W-:Y:S02]  /*dce0*/  ISETP.GT.AND P4, PT, R87, 0x51, P2 ;  /* 0x000000515700780c */ /* 0x000fe40001784270 */
[----:B------:R-:W-:Y:S02]  /*dcf0*/  FMNMX.FTZ R64, R54, R11, !PT ;  /* 0x0000000b36407209 */ /* 0x000fe40007810000 */
[----:B------:R-:W-:Y:S01]  /*dd00*/  ISETP.LT.OR P4, PT, R139, 0x52, P4 ;  /* 0x000000528b00780c */ /* 0x000fe20002781670 */
[----:B------:R-:W-:Y:S01]  /*dd10*/  MUFU.EX2 R58, R58 ;  /* 0x0000003a003a7308 */ /* 0x000fe20000000800 */
[----:B------:R-:W-:Y:S02]  /*dd20*/  FMNMX.FTZ R64, R33, R64, !PT ;  /* 0x0000004021407209 */ /* 0x000fe40007810000 */
[----:B------:R-:W-:Y:S02]  /*dd30*/  FSEL R62, R62, -INF , !P4 ;  /* 0xff8000003e3e7808 */ /* 0x000fe40006000000 */
[----:B------:R-:W-:Y:S01]  /*dd40*/  FMNMX.FTZ R11, R35, R64, !PT ;  /* 0x00000040230b7209 */ /* 0x000fe20007810000 */
[--C-:B------:R-:W-:Y:S01]  /*dd50*/  FFMA.FTZ R64, R47, UR34, -R50.reuse ;  /* 0x000000222f407c23 */ /* 0x100fe20008010832 */
[----:B------:R-:W-:Y:S01]  /*dd60*/  ISETP.GT.AND P4, PT, R87, 0x59, P2 ;  /* 0x000000595700780c */ /* 0x000fe20001784270 */
[--C-:B------:R-:W-:Y:S01]  /*dd70*/  FFMA.FTZ R47, R55, UR34, -R50.reuse ;  /* 0x00000022372f7c23 */ /* 0x100fe20008010832 */
[----:B------:R-:W-:Y:S01]  /*dd80*/  FMNMX.FTZ R11, R60, R11, !PT ;  /* 0x0000000b3c0b7209 */ /* 0x000fe20007810000 */
[--C-:B------:R-:W-:Y:S01]  /*dd90*/  FFMA.FTZ R55, R63, UR34, -R50.reuse ;  /* 0x000000223f377c23 */ /* 0x100fe20008010832 */
[----:B------:R-:W-:Y:S01]  /*dda0*/  ISETP.GT.AND P3, PT, R87, 0x60, P2 ;  /* 0x000000605700780c */ /* 0x000fe20001764270 */
[----:B------:R-:W-:Y:S01]  /*ddb0*/  FFMA.FTZ R63, R75, UR34, -R50 ;  /* 0x000000224b3f7c23 */ /* 0x000fe20008010832 */
        /* <DEDUP_REMOVED lines=14> */
[----:B------:R-:W-:Y:S02]  /*dea0*/  FSEL R70, R70, -INF , !P4 ;  /* 0xff80000046467808 */ /* 0x000fe40006000000 */
[----:B------:R-:W-:Y:S01]  /*deb0*/  ISETP.GT.AND P4, PT, R87, 0x69, P2 ;  /* 0x000000695700780c */ /* 0x000fe20001784270 */
[----:B------:R-:W-:Y:S01]  /*dec0*/  MUFU.EX2 R55, R55 ;  /* 0x0000003700377308 */ /* 0x000fe20000000800 */
[----:B------:R-:W-:Y:S01]  /*ded0*/  FMNMX.FTZ R11, R45, R68, !PT ;  /* 0x000000442d0b7209 */ /* 0x000fe20007810000 */
[--C-:B------:R-:W-:Y:S01]  /*dee0*/  FFMA.FTZ R68, R53, UR34, -R50.reuse ;  /* 0x0000002235447c23 */ /* 0x100fe20008010832 */
[----:B------:R-:W-:Y:S01]  /*def0*/  FSEL R72, R72, -INF , !P3 ;  /* 0xff80000048487808 */ /* 0x000fe20005800000 */
        /* <DEDUP_REMOVED lines=8> */
[----:B------:R-:W-:Y:S01]  /*df80*/  ISETP.GT.AND P4, PT, R87, 0x71, P2 ;  /* 0x000000715700780c */ /* 0x000fe20001784270 */
[----:B------:R-:W-:Y:S01]  /*df90*/  MUFU.EX2 R53, R53 ;  /* 0x0000003500357308 */ /* 0x000fe20000000800 */
[----:B------:R-:W-:Y:S02]  /*dfa0*/  FMNMX.FTZ R74, R72, R11, !PT ;  /* 0x0000000b484a7209 */ /* 0x000fe40007810000 */
[----:B------:R-:W-:Y:S01]  /*dfb0*/  FSEL R143, R76, -INF , !P3 ;  /* 0xff8000004c8f7808 */ /* 0x000fe20005800000 */
[----:B------:R-:W-:Y:S01]  /*dfc0*/  FFMA.FTZ R76, R65, UR34, -R50 ;  /* 0x00000022414c7c23 */ /* 0x000fe20008010832 */
[----:B------:R-:W-:-:S02]  /*dfd0*/  ISETP.GT.AND P3, PT, R87, 0x78, P2 ;  /* 0x000000785700780c */ /* 0x000fc40001764270 */
[----:B------:R-:W-:Y:S01]  /*dfe0*/  ISETP.LT.OR P4, PT, R139, 0x72, P4 ;  /* 0x000000728b00780c */ /* 0x000fe20002781670 */
[----:B------:R-:W-:Y:S01]  /*dff0*/  MUFU.EX2 R59, R59 ;  /* 0x0000003b003b7308 */ /* 0x000fe20000000800 */
[----:B------:R-:W-:Y:S02]  /*e000*/  FMNMX.FTZ R74, R49, R74, !PT ;  /* 0x0000004a314a7209 */ /* 0x000fe40007810000 */
[----:B------:R-:W-:Y:S02]  /*e010*/  ISETP.GT.AND P2, PT, R87, 0x79, P2 ;  /* 0x000000795700780c */ /* 0x000fe40001744270 */
[----:B------:R-:W-:Y:S02]  /*e020*/  ISETP.LT.OR P3, PT, R139, 0x79, P3 ;  /* 0x000000798b00780c */ /* 0x000fe40001f61670 */
[----:B------:R-:W-:Y:S01]  /*e030*/  FSEL R87, R78, -INF , !P4 ;  /* 0xff8000004e577808 */ /* 0x000fe20006000000 */
[--C-:B------:R-:W-:Y:S01]  /*e040*/  FFMA.FTZ R78, R57, UR34, -R50.reuse ;  /* 0x00000022394e7c23 */ /* 0x100fe20008010832 */
[----:B------:R-:W-:Y:S01]  /*e050*/  FMNMX.FTZ R74, R143, R74, !PT ;  /* 0x0000004a8f4a7209 */ /* 0x000fe20007810000 */
[--C-:B------:R-:W-:Y:S01]  /*e060*/  FFMA.FTZ R57, R67, UR34, -R50.reuse ;  /* 0x0000002243397c23 */ /* 0x100fe20008010832 */
[----:B------:R-:W-:Y:S01]  /*e070*/  ISETP.LT.OR P2, PT, R139, 0x7a, P2 ;  /* 0x0000007a8b00780c */ /* 0x000fe20001741670 */
[----:B------:R-:W-:Y:S01]  /*e080*/  MUFU.EX2 R76, R76 ;  /* 0x0000004c004c7308 */ /* 0x000fe20000000800 */
[----:B------:R-:W-:Y:S01]  /*e090*/  FSEL R139, R80, -INF , !P3 ;  /* 0xff800000508b7808 */ /* 0x000fe20005800000 */
[----:B------:R-:W-:Y:S01]  /*e0a0*/  FFMA.FTZ R80, R69, UR34, -R50 ;  /* 0x0000002245507c23 */ /* 0x000fe20008010832 */
[----:B------:R-:W-:-:S02]  /*e0b0*/  FMNMX.FTZ R74, R87, R74, !PT ;  /* 0x0000004a574a7209 */ /* 0x000fc40007810000 */
[----:B------:R-:W-:Y:S02]  /*e0c0*/  FSEL R83, R83, -INF , !P2 ;  /* 0xff80000053537808 */ /* 0x000fe40005000000 */
[----:B------:R-:W-:Y:S01]  /*e0d0*/  FMNMX.FTZ R74, R139, R74, !PT ;  /* 0x0000004a8b4a7209 */ /* 0x000fe20007810000 */
[----:B------:R-:W-:Y:S01]  /*e0e0*/  MUFU.EX2 R78, R78 ;  /* 0x0000004e004e7308 */ /* 0x000fe20000000800 */
[----:B------:R-:W-:Y:S02]  /*e0f0*/  FSEL R67, R8, RZ, P6 ;  /* 0x000000ff08437208 */ /* 0x000fe40003000000 */
[----:B------:R-:W-:Y:S01]  /*e100*/  FMNMX.FTZ R11, R83, R74, !PT ;  /* 0x0000004a530b7209 */ /* 0x000fe20007810000 */
[--C-:B------:R-:W-:Y:S01]  /*e110*/  FFMA.FTZ R74, R61, UR34, -R50.reuse ;  /* 0x000000223d4a7c23 */ /* 0x100fe20008010832 */
[----:B------:R-:W-:Y:S01]  /*e120*/  FFMA.FTZ R61, R79, UR34, -R50 ;  /* 0x000000224f3d7c23 */ /* 0x000fe20008010832 */
[----:B------:R-:W-:Y:S02]  /*e130*/  FADD.FTZ R67, -R67, R10 ;  /* 0x0000000a43437221 */ /* 0x000fe40000010100 */
[----:B------:R-:W1:Y:S01]  /*e140*/  SHFL.BFLY PT, R142, R11, 0x2, 0x1f ;  /* 0x0c401f000b8e7f89 */ /* 0x000e6200000e0000 */
[----:B------:R-:W-:Y:S01]  /*e150*/  MUFU.EX2 R57, R57 ;  /* 0x0000003900397308 */ /* 0x000fe20000000800 */
[----:B------:R-:W-:-:S07]  /*e160*/  FMUL.FTZ R67, R67, UR34 ;  /* 0x0000002243437c20 */ /* 0x000fce0008410000 */
[----:B------:R-:W-:Y:S08]  /*e170*/  MUFU.EX2 R74, R74 ;  /* 0x0000004a004a7308 */ /* 0x000ff00000000800 */
[----:B------:R-:W-:Y:S01]  /*e180*/  MUFU.EX2 R80, R80 ;  /* 0x0000005000507308 */ /* 0x000fe20000000800 */
[----:B-1----:R-:W-:Y:S01]  /*e190*/  FMNMX.FTZ R65, R11, R142, !PT ;  /* 0x0000008e0b417209 */ /* 0x002fe20007810000 */
[--C-:B------:R-:W-:Y:S01]  /*e1a0*/  FFMA.FTZ R142, R73, UR34, -R50.reuse ;  /* 0x00000022498e7c23 */ /* 0x100fe20008010832 */
[----:B------:R-:W-:-:S05]  /*e1b0*/  FFMA.FTZ R50, R82, UR34, -R50 ;  /* 0x0000002252327c23 */ /* 0x000fca0008010832 */
[----:B------:R-:W-:Y:S01]  /*e1c0*/  MUFU.EX2 R63, R63 ;  /* 0x0000003f003f7308 */ /* 0x000fe20000000800 */
[----:B------:R-:W1:Y:S07]  /*e1d0*/  SHFL.BFLY PT, R146, R65, 0x1, 0x1f ;  /* 0x0c201f0041927f89 */ /* 0x000e6e00000e0000 */
[----:B------:R-:W-:Y:S08]  /*e1e0*/  MUFU.EX2 R10, R50 ;  /* 0x00000032000a7308 */ /* 0x000ff00000000800 */
[----:B------:R-:W-:Y:S08]  /*e1f0*/  MUFU.EX2 R142, R142 ;  /* 0x0000008e008e7308 */ /* 0x000ff00000000800 */
[----:B------:R-:W-:Y:S01]  /*e200*/  MUFU.EX2 R144, R144 ;  /* 0x0000009000907308 */ /* 0x000fe20000000800 */
[----:B-1----:R-:W-:-:S04]  /*e210*/  FMNMX.FTZ R11, R65, R146, !PT ;  /* 0x00000092410b7209 */ /* 0x002fc80007810000 */
[C---:B------:R-:W-:Y:S01]  /*e220*/  FSETP.NEU.FTZ.AND P2, PT, R11.reuse, -INF , PT ;  /* 0xff8000000b00780b */ /* 0x040fe20003f5d000 */
[----:B------:R-:W-:Y:S02]  /*e230*/  FMUL.FTZ R65, R11, UR34 ;  /* 0x000000220b417c20 */ /* 0x000fe40008410000 */
[----:B------:R-:W1:Y:S03]  /*e240*/  MUFU.EX2 R146, R67 ;  /* 0x0000004300927308 */ /* 0x000e660000000800 */
[----:B------:R-:W-:-:S05]  /*e250*/  FSEL R65, R65, RZ, P2 ;  /* 0x000000ff41417208 */ /* 0x000fca0001000000 */
[----:B------:R-:W-:Y:S01]  /*e260*/  MUFU.EX2 R61, R61 ;  /* 0x0000003d003d7308 */ /* 0x000fe20000000800 */
[--C-:B------:R-:W-:Y:S01]  /*e270*/  FFMA.FTZ R69, R13, UR34, -R65.reuse ;  /* 0x000000220d457c23 */ /* 0x100fe20008010841 */
[----:B------:R-:W-:Y:S01]  /*e280*/  FSEL R13, R11, RZ, P2 ;  /* 0x000000ff0b0d7208 */ /* 0x000fe20001000000 */
[--C-:B------:R-:W-:Y:S01]  /*e290*/  FFMA.FTZ R77, R81, UR34, -R65.reuse ;  /* 0x00000022514d7c23 */ /* 0x100fe20008010841 */
[--C-:B------:R-:W-:Y:S01]  /*e2a0*/  FFMA.FTZ R20, R20, UR34, -R65.reuse ;  /* 0x0000002214147c23 */ /* 0x100fe20008010841 */
[--C-:B------:R-:W-:Y:S01]  /*e2b0*/  FFMA.FTZ R14, R14, UR34, -R65.reuse ;  /* 0x000000220e0e7c23 */ /* 0x100fe20008010841 */
[--C-:B------:R-:W-:Y:S01]  /*e2c0*/  FFMA.FTZ R81, R24, UR34, -R65.reuse ;  /* 0x0000002218517c23 */ /* 0x100fe20008010841 */
[----:B------:R-:W-:Y:S01]  /*e2d0*/  FADD.FTZ R13, -R13, R12 ;  /* 0x0000000c0d0d7221 */ /* 0x000fe20000010100 */
[----:B------:R-:W-:Y:S01]  /*e2e0*/  IMAD.U32 R12, RZ, RZ, UR55 ;  /* 0x00000037ff0c7e24 */ /* 0x000fe2000f8e00ff */
[----:B------:R-:W-:Y:S01]  /*e2f0*/  MUFU.EX2 R50, R20 ;  /* 0x0000001400327308 */ /* 0x000fe20000000800 */
[----:B------:R-:W-:Y:S01]  /*e300*/  FFMA.FTZ R24, R27, UR34, -R65 ;  /* 0x000000221b187c23 */ /* 0x000fe20008010841 */
[----:B------:R-:W-:Y:S01]  /*e310*/  FMUL.FTZ R13, R13, UR34 ;  /* 0x000000220d0d7c20 */ /* 0x000fe20008410000 */
[----:B-1----:R-:W-:Y:S01]  /*e320*/  FFMA.FTZ R79, R146, R6, R51 ;  /* 0x00000006924f7223 */ /* 0x002fe20000010033 */
[----:B------:R-:W-:Y:S01]  /*e330*/  @!P1 LEA R12, R12, UR39, 0x3 ;  /* 0x000000270c0c9c11 */ /* 0x000fe2000f8e18ff */
[--C-:B------:R-:W-:Y:S01]  /*e340*/  FFMA.FTZ R71, R34, UR34, -R65.reuse ;  /* 0x0000002222477c23 */ /* 0x100fe20008010841 */
[--C-:B------:R-:W-:Y:S01]  /*e350*/  FFMA.FTZ R67, R28, UR34, -R65.reuse ;  /* 0x000000221c437c23 */ /* 0x100fe20008010841 */
[----:B------:R-:W-:Y:S01]  /*e360*/  FFMA.FTZ R30, R30, UR34, -R65 ;  /* 0x000000221e1e7c23 */ /* 0x000fe20008010841 */
[----:B------:R-:W-:Y:S01]  /*e370*/  MUFU.EX2 R77, R77 ;  /* 0x0000004d004d7308 */ /* 0x000fe20000000800 */
[----:B------:R-:W-:-:S02]  /*e380*/  @!P1 VIADD R12, R12, 0x2d860 ;  /* 0x0002d8600c0c9836 */ /* 0x000fc40000000000 */
[--C-:B------:R-:W-:Y:S01]  /*e390*/  FFMA.FTZ R28, R44, UR34, -R65.reuse ;  /* 0x000000222c1c7c23 */ /* 0x100fe20008010841 */
[--C-:B------:R-:W-:Y:S01]  /*e3a0*/  FFMA.FTZ R6, R33, UR34, -R65.reuse ;  /* 0x0000002221067c23 */ /* 0x100fe20008010841 */
[--C-:B------:R-:W-:Y:S01]  /*e3b0*/  FFMA.FTZ R36, R36, UR34, -R65.reuse ;  /* 0x0000002224247c23 */ /* 0x100fe20008010841 */
[----:B------:R-:W-:Y:S01]  /*e3c0*/  FFMA.FTZ R73, R21, UR34, -R65 ;  /* 0x0000002215497c23 */ /* 0x000fe20008010841 */
[----:B------:R-:W-:Y:S01]  /*e3d0*/  @!P1 PRMT R34, RZ, 0x654, R12 ;  /* 0x00000654ff229816 */ /* 0x000fe2000000000c */
[----:B------:R-:W-:Y:S01]  /*e3e0*/  FADD.FTZ R12, R32, R79 ;  /* 0x0000004f200c7221 */ /* 0x000fe20000010000 */
[----:B------:R1:W2:Y:S01]  /*e3f0*/  MUFU.EX2 R20, R13 ;  /* 0x0000000d00147308 */ /* 0x0002a20000000800 */
[--C-:B------:R-:W-:Y:S01]  /*e400*/  FFMA.FTZ R82, R40, UR34, -R65.reuse ;  /* 0x0000002228527c23 */ /* 0x100fe20008010841 */
[----:B------:R3:W-:Y:S01]  /*e410*/  @!P1 SYNCS.ARRIVE.TRANS64.RED.A1T0 RZ, [R34+URZ], RZ ;  /* 0x000000ff22ff99a7 */ /* 0x0007e2000810043f */
[--C-:B------:R-:W-:Y:S01]  /*e420*/  FFMA.FTZ R21, R42, UR34, -R65.reuse ;  /* 0x000000222a157c23 */ /* 0x100fe20008010841 */
[--C-:B------:R-:W-:Y:S01]  /*e430*/  FFMA.FTZ R27, R46, UR34, -R65.reuse ;  /* 0x000000222e1b7c23 */ /* 0x100fe20008010841 */
[--C-:B------:R-:W-:Y:S01]  /*e440*/  FFMA.FTZ R40, R85, UR34, -R65.reuse ;  /* 0x0000002255287c23 */ /* 0x100fe20008010841 */
[--C-:B------:R-:W-:Y:S01]  /*e450*/  FFMA.FTZ R42, R52, UR34, -R65.reuse ;  /* 0x00000022342a7c23 */ /* 0x100fe20008010841 */
[--C-:B------:R-:W-:Y:S01]  /*e460*/  FFMA.FTZ R79, R35, UR34, -R65.reuse ;  /* 0x00000022234f7c23 */ /* 0x100fe20008010841 */
[----:B------:R-:W4:Y:S01]  /*e470*/  MUFU.EX2 R14, R14 ;  /* 0x0000000e000e7308 */ /* 0x000f220000000800 */
[----:B-1----:R-:W-:Y:S01]  /*e480*/  FADD.FTZ R13, R15, R12 ;  /* 0x0000000c0f0d7221 */ /* 0x002fe20000010000 */
[----:B---3--:R-:W-:Y:S01]  /*e490*/  F2FP.F16.F32.PACK_AB R34, R38, R15 ;  /* 0x0000000f2622723e */ /* 0x008fe200000000ff */
[----:B------:R-:W-:Y:S01]  /*e4a0*/  FFMA.FTZ R75, R54, UR34, -R65 ;  /* 0x00000022364b7c23 */ /* 0x000fe20008010841 */
[----:B------:R-:W-:Y:S01]  /*e4b0*/  F2FP.F16.F32.PACK_AB R32, R32, R51 ;  /* 0x000000332020723e */ /* 0x000fe200000000ff */
[----:B------:R-:W-:Y:S01]  /*e4c0*/  FADD.FTZ R44, R38, R13 ;  /* 0x0000000d262c7221 */ /* 0x000fe20000010000 */
[--C-:B------:R-:W-:Y:S01]  /*e4d0*/  FFMA.FTZ R38, R62, UR34, -R65.reuse ;  /* 0x000000223e267c23 */ /* 0x100fe20008010841 */
[----:B------:R-:W-:Y:S01]  /*e4e0*/  FFMA.FTZ R66, R66, UR34, -R65 ;  /* 0x0000002242427c23 */ /* 0x000fe20008010841 */
[----:B------:R-:W1:Y:S01]  /*e4f0*/  MUFU.EX2 R81, R81 ;  /* 0x0000005100517308 */ /* 0x000e620000000800 */
[----:B--2---:R-:W-:Y:S01]  /*e500*/  FFMA.FTZ R5, R20, R5, R77 ;  /* 0x0000000514057223 */ /* 0x004fe2000001004d */
[----:B------:R-:W-:Y:S01]  /*e510*/  FADD.FTZ R15, R25, R44 ;  /* 0x0000002c190f7221 */ /* 0x000fe20000010000 */
[--C-:B------:R-:W-:Y:S01]  /*e520*/  FFMA.FTZ R44, R86, UR34, -R65.reuse ;  /* 0x00000022562c7c23 */ /* 0x100fe20008010841 */
[--C-:B------:R-:W-:Y:S01]  /*e530*/  FFMA.FTZ R70, R70, UR34, -R65.reuse ;  /* 0x0000002246467c23 */ /* 0x100fe20008010841 */
[--C-:B------:R-:W-:Y:S01]  /*e540*/  FFMA.FTZ R72, R72, UR34, -R65.reuse ;  /* 0x0000002248487c23 */ /* 0x100fe20008010841 */
[--C-:B------:R-:W-:Y:S01]  /*e550*/  FFMA.FTZ R46, R49, UR34, -R65.reuse ;  /* 0x00000022312e7c23 */ /* 0x100fe20008010841 */
[----:B------:R-:W-:Y:S01]  /*e560*/  FFMA.FTZ R143, R143, UR34, -R65 ;  /* 0x000000228f8f7c23 */ /* 0x000fe20008010841 */
[----:B------:R-:W2:Y:S01]  /*e570*/  MUFU.EX2 R24, R24 ;  /* 0x0000001800187308 */ /* 0x000ea20000000800 */
[C---:B----4-:R-:W-:Y:S01]  /*e580*/  FADD.FTZ R5, R14.reuse, R5 ;  /* 0x000000050e057221 */ /* 0x050fe20000010000 */
[----:B------:R-:W-:Y:S01]  /*e590*/  F2FP.F16.F32.PACK_AB R33, R14, R77 ;  /* 0x0000004d0e21723e */ /* 0x000fe200000000ff */
[----:B------:R-:W-:Y:S01]  /*e5a0*/  FADD.FTZ R14, R26, R15 ;  /* 0x0000000f1a0e7221 */ /* 0x000fe20000010000 */
[----:B------:R-:W-:Y:S01]  /*e5b0*/  FFMA.FTZ R87, R87, UR34, -R65 ;  /* 0x0000002257577c23 */ /* 0x000fe20008010841 */
[----:B------:R-:W-:Y:S01]  /*e5c0*/  FADD.FTZ R12, R50, R5 ;  /* 0x00000005320c7221 */ /* 0x000fe20000010000 */
[----:B------:R-:W-:Y:S01]  /*e5d0*/  FFMA.FTZ R5, R60, UR34, -R65 ;  /* 0x000000223c057c23 */ /* 0x000fe20008010841 */
[----:B------:R-:W-:Y:S01]  /*e5e0*/  FADD.FTZ R15, R29, R14 ;  /* 0x0000000e1d0f7221 */ /* 0x000fe20000010000 */
[----:B------:R-:W3:Y:S01]  /*e5f0*/  MUFU.EX2 R67, R67 ;  /* 0x0000004300437308 */ /* 0x000ee20000000800 */
[C---:B-1----:R-:W-:Y:S01]  /*e600*/  FADD.FTZ R13, R81.reuse, R12 ;  /* 0x0000000c510d7221 */ /* 0x042fe20000010000 */
[----:B------:R-:W-:Y:S01]  /*e610*/  F2FP.F16.F32.PACK_AB R35, R81, R50 ;  /* 0x000000325123723e */ /* 0x000fe200000000ff */
[----:B------:R-:W-:Y:S01]  /*e620*/  FADD.FTZ R14, R84, R15 ;  /* 0x0000000f540e7221 */ /* 0x000fe20000010000 */
[--C-:B------:R-:W-:Y:S01]  /*e630*/  FFMA.FTZ R81, R45, UR34, -R65.reuse ;  /* 0x000000222d517c23 */ /* 0x100fe20008010841 */
[--C-:B------:R-:W-:Y:S01]  /*e640*/  FFMA.FTZ R139, R139, UR34, -R65.reuse ;  /* 0x000000228b8b7c23 */ /* 0x100fe20008010841 */
[----:B------:R-:W-:Y:S01]  /*e650*/  FFMA.FTZ R65, R83, UR34, -R65 ;  /* 0x0000002253417c23 */ /* 0x000fe20008010841 */
[----:B------:R1:W-:Y:S01]  /*e660*/  STSM.16.M88.4 [R136+0x21800], R32 ;  /* 0x0218002088007844 */ /* 0x0003e20000000200 */
[----:B------:R-:W4:Y:S01]  /*e670*/  MUFU.EX2 R30, R30 ;  /* 0x0000001e001e7308 */ /* 0x000f220000000800 */
[----:B--2---:R-:W-:Y:S01]  /*e680*/  FADD.FTZ R12, R24, R13 ;  /* 0x0000000d180c7221 */ /* 0x004fe20000010000 */
[----:B------:R-:W-:Y:S01]  /*e690*/  ISETP.GT.AND P2, PT, R7, UR40, PT ;  /* 0x0000002807007c0c */ /* 0x000fe2000bf44270 */
[----:B------:R-:W-:Y:S01]  /*e6a0*/  UMOV UR55, UR36 ;  /* 0x0000002400377c82 */ /* 0x000fe20008000000 */
        /* <DEDUP_REMOVED lines=13> */
[----:B----4-:R-:W-:Y:S01]  /*e780*/  FADD.FTZ R12, R30, R13 ;  /* 0x0000000d1e0c7221 */ /* 0x010fe20000010000 */
[----:B------:R-:W-:Y:S01]  /*e790*/  FADD.FTZ R13, R31, R14 ;  /* 0x0000000e1f0d7221 */ /* 0x000fe20000010000 */
[-C--:B------:R-:W-:Y:S01]  /*e7a0*/  FMUL.FTZ R108, R108, R146.reuse ;  /* 0x000000926c6c7220 */ /* 0x080fe20000410000 */
[-C--:B------:R-:W-:Y:S01]  /*e7b0*/  FMUL.FTZ R109, R109, R146.reuse ;  /* 0x000000926d6d7220 */ /* 0x080fe20000410000 */
[-C--:B------:R-:W-:Y:S01]  /*e7c0*/  FMUL.FTZ R112, R112, R146.reuse ;  /* 0x0000009270707220 */ /* 0x080fe20000410000 */
[C---:B------:R-:W-:Y:S01]  /*e7d0*/  FADD.FTZ R14, R48.reuse, R13 ;  /* 0x0000000d300e7221 */ /* 0x040fe20000010000 */
[----:B------:R-:W-:Y:S01]  /*e7e0*/  F2FP.F16.F32.PACK_AB R48, R48, R31 ;  /* 0x0000001f3030723e */ /* 0x000fe200000000ff */
[----:B------:R-:W4:Y:S01]  /*e7f0*/  MUFU.EX2 R36, R36 ;  /* 0x0000002400247308 */ /* 0x000f220000000800 */
[----:B--2---:R-:W-:Y:S01]  /*e800*/  FADD.FTZ R12, R69, R12 ;  /* 0x0000000c450c7221 */ /* 0x004fe20000010000 */
[----:B------:R-:W-:Y:S01]  /*e810*/  FADD.FTZ R15, R37, R14 ;  /* 0x0000000e250f7221 */ /* 0x000fe20000010000 */
[-C--:B------:R-:W-:Y:S01]  /*e820*/  FMUL.FTZ R113, R113, R146.reuse ;  /* 0x0000009271717220 */ /* 0x080fe20000410000 */
[-C--:B------:R-:W-:Y:S01]  /*e830*/  FMUL.FTZ R116, R116, R146.reuse ;  /* 0x0000009274747220 */ /* 0x080fe20000410000 */
[-C--:B------:R-:W-:Y:S01]  /*e840*/  FMUL.FTZ R117, R117, R146.reuse ;  /* 0x0000009275757220 */ /* 0x080fe20000410000 */
[----:B------:R-:W-:Y:S01]  /*e850*/  FADD.FTZ R14, R56, R15 ;  /* 0x0000000f380e7221 */ /* 0x000fe20000010000 */
[-C--:B------:R-:W-:Y:S01]  /*e860*/  FMUL.FTZ R120, R120, R146.reuse ;  /* 0x0000009278787220 */ /* 0x080fe20000410000 */
[----:B------:R-:W2:Y:S01]  /*e870*/  MUFU.EX2 R73, R73 ;  /* 0x0000004900497308 */ /* 0x000ea20000000800 */
[----:B---3--:R-:W-:Y:S01]  /*e880*/  FADD.FTZ R13, R71, R12 ;  /* 0x0000000c470d7221 */ /* 0x008fe20000010000 */
[----:B------:R-:W-:Y:S01]  /*e890*/  FADD.FTZ R15, R39, R14 ;  /* 0x0000000e270f7221 */ /* 0x000fe20000010000 */
[-C--:B------:R-:W-:Y:S01]  /*e8a0*/  FMUL.FTZ R121, R121, R146.reuse ;  /* 0x0000009279797220 */ /* 0x080fe20000410000 */
[-C--:B------:R-:W-:Y:S01]  /*e8b0*/  FMUL.FTZ R124, R124, R146.reuse ;  /* 0x000000927c7c7220 */ /* 0x080fe20000410000 */
[-C--:B------:R-:W-:Y:S01]  /*e8c0*/  FMUL.FTZ R125, R125, R146.reuse ;  /* 0x000000927d7d7220 */ /* 0x080fe20000410000 */
[----:B------:R-:W-:Y:S01]  /*e8d0*/  FADD.FTZ R50, R58, R15 ;  /* 0x0000000f3a327221 */ /* 0x000fe20000010000 */
[-C--:B------:R-:W-:Y:S01]  /*e8e0*/  FMUL.FTZ R128, R128, R146.reuse ;  /* 0x0000009280807220 */ /* 0x080fe20000410000 */
[----:B------:R-:W3:Y:S01]  /*e8f0*/  MUFU.EX2 R82, R82 ;  /* 0x0000005200527308 */ /* 0x000ee20000000800 */
[C---:B----4-:R-:W-:Y:S01]  /*e900*/  FADD.FTZ R12, R36.reuse, R13 ;  /* 0x0000000d240c7221 */ /* 0x050fe20000010000 */
[----:B------:R-:W-:Y:S01]  /*e910*/  FADD.FTZ R15, R41, R50 ;  /* 0x00000032290f7221 */ /* 0x000fe20000010000 */
[----:B------:R-:W-:Y:S01]  /*e920*/  F2FP.F16.F32.PACK_AB R49, R36, R71 ;  /* 0x000000472431723e */ /* 0x000fe200000000ff */
[----:B------:R-:W-:Y:S01]  /*e930*/  FMUL.FTZ R129, R129, R146 ;  /* 0x0000009281817220 */ /* 0x000fe20000410000 */
[----:B------:R-:W-:Y:S01]  /*e940*/  F2FP.F16.F32.PACK_AB R50, R56, R37 ;  /* 0x000000253832723e */ /* 0x000fe200000000ff */
[----:B------:R-:W-:Y:S01]  /*e950*/  FADD.FTZ R52, R64, R15 ;  /* 0x0000000f40347221 */ /* 0x000fe20000010000 */
[----:B------:R-:W-:Y:S01]  /*e960*/  F2FP.F16.F32.PACK_AB R15, R69, R30 ;  /* 0x0000001e450f723e */ /* 0x000fe200000000ff */
[----:B------:R-:W4:Y:S01]  /*e970*/  MUFU.EX2 R21, R21 ;  /* 0x0000001500157308 */ /* 0x000f220000000800 */
[----:B--2---:R-:W-:Y:S01]  /*e980*/  FADD.FTZ R13, R73, R12 ;  /* 0x0000000c490d7221 */ /* 0x004fe20000010000 */
[----:B------:R-:W-:Y:S01]  /*e990*/  F2FP.F16.F32.PACK_AB R12, R26, R25 ;  /* 0x000000191a0c723e */ /* 0x000fe200000000ff */
[-C--:B------:R-:W-:Y:S01]  /*e9a0*/  FMUL.FTZ R132, R132, R146.reuse ;  /* 0x0000009284847220 */ /* 0x080fe20000410000 */
[----:B------:R-:W-:Y:S01]  /*e9b0*/  FMUL.FTZ R133, R133, R146 ;  /* 0x0000009285857220 */ /* 0x000fe20000410000 */
[----:B------:R-:W-:-:S02]  /*e9c0*/  VIADD R7, R7, 0xffffffff ;  /* 0xffffffff07077836 */ /* 0x000fc40000000000 */
[-C--:B------:R-:W-:Y:S01]  /*e9d0*/  FMUL.FTZ R90, R90, R20.reuse ;  /* 0x000000145a5a7220 */ /* 0x080fe20000410000 */
[-C--:B------:R-:W-:Y:S01]  /*e9e0*/  FMUL.FTZ R91, R91, R20.reuse ;  /* 0x000000145b5b7220 */ /* 0x080fe20000410000 */
[----:B------:R-:W2:Y:S01]  /*e9f0*/  MUFU.EX2 R28, R28 ;  /* 0x0000001c001c7308 */ /* 0x000ea20000000800 */
[C---:B---3--:R-:W-:Y:S01]  /*ea00*/  FADD.FTZ R14, R82.reuse, R13 ;  /* 0x0000000d520e7221 */ /* 0x048fe20000010000 */
[----:B------:R-:W-:Y:S01]  /*ea10*/  F2FP.F16.F32.PACK_AB R51, R82, R73 ;  /* 0x000000495233723e */ /* 0x000fe200000000ff */
[-C--:B------:R-:W-:Y:S01]  /*ea20*/  FMUL.FTZ R94, R94, R20.reuse ;  /* 0x000000145e5e7220 */ /* 0x080fe20000410000 */
[----:B------:R-:W-:Y:S01]  /*ea30*/  F2FP.F16.F32.PACK_AB R82, R142, R59 ;  /* 0x0000003b8e52723e */ /* 0x000fe200000000ff */
[-C--:B------:R-:W-:Y:S01]  /*ea40*/  FMUL.FTZ R95, R95, R20.reuse ;  /* 0x000000145f5f7220 */ /* 0x080fe20000410000 */
[-C--:B------:R-:W-:Y:S01]  /*ea50*/  FMUL.FTZ R98, R98, R20.reuse ;  /* 0x0000001462627220 */ /* 0x080fe20000410000 */
[-C--:B------:R-:W-:Y:S01]  /*ea60*/  FMUL.FTZ R99, R99, R20.reuse ;  /* 0x0000001463637220 */ /* 0x080fe20000410000 */
[----:B------:R-:W3:Y:S01]  /*ea70*/  MUFU.EX2 R27, R27 ;  /* 0x0000001b001b7308 */ /* 0x000ee20000000800 */
[----:B----4-:R-:W-:Y:S01]  /*ea80*/  FADD.FTZ R13, R21, R14 ;  /* 0x0000000e150d7221 */ /* 0x010fe20000010000 */
[----:B------:R-:W-:Y:S01]  /*ea90*/  F2FP.F16.F32.PACK_AB R14, R84, R29 ;  /* 0x0000001d540e723e */ /* 0x000fe200000000ff */
[----:B------:R-:W-:Y:S01]  /*eaa0*/  FADD.FTZ R29, R43, R52 ;  /* 0x000000342b1d7221 */ /* 0x000fe20000010000 */
[-C--:B------:R-:W-:Y:S01]  /*eab0*/  FMUL.FTZ R102, R102, R20.reuse ;  /* 0x0000001466667220 */ /* 0x080fe20000410000 */
[-C--:B------:R-:W-:Y:S01]  /*eac0*/  FMUL.FTZ R103, R103, R20.reuse ;  /* 0x0000001467677220 */ /* 0x080fe20000410000 */
[-C--:B------:R-:W-:Y:S01]  /*ead0*/  FMUL.FTZ R106, R106, R20.reuse ;  /* 0x000000146a6a7220 */ /* 0x080fe20000410000 */
[----:B------:R-:W-:Y:S01]  /*eae0*/  FMUL.FTZ R107, R107, R20 ;  /* 0x000000146b6b7220 */ /* 0x000fe20000410000 */
[----:B------:R-:W4:Y:S01]  /*eaf0*/  MUFU.EX2 R40, R40 ;  /* 0x0000002800287308 */ /* 0x000f220000000800 */
[----:B--2---:R-:W-:Y:S01]  /*eb00*/  FADD.FTZ R26, R28, R13 ;  /* 0x0000000d1c1a7221 */ /* 0x004fe20000010000 */
[----:B------:R-:W-:Y:S01]  /*eb10*/  F2FP.F16.F32.PACK_AB R13, R67, R24 ;  /* 0x00000018430d723e */ /* 0x000fe200000000ff */
[-C--:B------:R-:W-:Y:S01]  /*eb20*/  FMUL.FTZ R110, R110, R20.reuse ;  /* 0x000000146e6e7220 */ /* 0x080fe20000410000 */
[-C--:B------:R-:W-:Y:S01]  /*eb30*/  FMUL.FTZ R111, R111, R20.reuse ;  /* 0x000000146f6f7220 */ /* 0x080fe20000410000 */
[-C--:B------:R-:W-:Y:S01]  /*eb40*/  FMUL.FTZ R114, R114, R20.reuse ;  /* 0x0000001472727220 */ /* 0x080fe20000410000 */
[-C--:B------:R-:W-:Y:S01]  /*eb50*/  FMUL.FTZ R115, R115, R20.reuse ;  /* 0x0000001473737220 */ /* 0x080fe20000410000 */
[----:B------:R2:W-:Y:S01]  /*eb60*/  STSM.16.M88.4 [R23], R12 ;  /* 0x0000000c17007844 */ /* 0x0005e20000000200 */
[----:B------:R-:W5:Y:S01]  /*eb70*/  MUFU.EX2 R42, R42 ;  /* 0x0000002a002a7308 */ /* 0x000f620000000800 */
[----:B---3--:R-:W-:Y:S01]  /*eb80*/  FADD.FTZ R25, R27, R26 ;  /* 0x0000001a1b197221 */ /* 0x008fe20000010000 */
[C---:B------:R-:W-:Y:S01]  /*eb90*/  FADD.FTZ R26, R68.reuse, R29 ;  /* 0x0000001d441a7221 */ /* 0x040fe20000010000 */
[----:B------:R-:W-:Y:S01]  /*eba0*/  F2FP.F16.F32.PACK_AB R68, R68, R43 ;  /* 0x0000002b4444723e */ /* 0x000fe200000000ff */
[----:B------:R-:W-:Y:S01]  /*ebb0*/  STSM.16.M88.4 [R22], R48 ;  /* 0x0000003016007844 */ /* 0x000fe20000000200 */
[-C--:B------:R-:W-:Y:S01]  /*ebc0*/  FMUL.FTZ R118, R118, R20.reuse ;  /* 0x0000001476767220 */ /* 0x080fe20000410000 */
[----:B------:R-:W-:Y:S01]  /*ebd0*/  FADD.FTZ R29, R47, R26 ;  /* 0x0000001a2f1d7221 */ /* 0x000fe20000010000 */
[----:B------:R-:W-:Y:S01]  /*ebe0*/  F2FP.F16.F32.PACK_AB R26, R64, R41 ;  /* 0x00000029401a723e */ /* 0x000fe200000000ff */
[----:B------:R-:W3:Y:S01]  /*ebf0*/  MUFU.EX2 R75, R75 ;  /* 0x0000004b004b7308 */ /* 0x000ee20000000800 */
[C---:B----4-:R-:W-:Y:S01]  /*ec00*/  FADD.FTZ R25, R40.reuse, R25 ;  /* 0x0000001928197221 */ /* 0x050fe20000010000 */
[----:B------:R-:W-:Y:S01]  /*ec10*/  F2FP.F16.F32.PACK_AB R27, R40, R27 ;  /* 0x0000001b281b723e */ /* 0x000fe200000000ff */
[-C--:B------:R-:W-:Y:S01]  /*ec20*/  FMUL.FTZ R119, R119, R20.reuse ;  /* 0x0000001477777220 */ /* 0x080fe20000410000 */
[-C--:B------:R-:W-:Y:S01]  /*ec30*/  FMUL.FTZ R122, R122, R20.reuse ;  /* 0x000000147a7a7220 */ /* 0x080fe20000410000 */
[-C--:B------:R-:W-:Y:S01]  /*ec40*/  FMUL.FTZ R123, R123, R20.reuse ;  /* 0x000000147b7b7220 */ /* 0x080fe20000410000 */
[-C--:B------:R-:W-:Y:S01]  /*ec50*/  FMUL.FTZ R126, R126, R20.reuse ;  /* 0x000000147e7e7220 */ /* 0x080fe20000410000 */
[-C--:B------:R-:W-:Y:S01]  /*ec60*/  FMUL.FTZ R127, R127, R20.reuse ;  /* 0x000000147f7f7220 */ /* 0x080fe20000410000 */
[----:B------:R-:W4:Y:S01]  /*ec70*/  MUFU.EX2 R6, R6 ;  /* 0x0000000600067308 */ /* 0x000f220000000800 */
[----:B-----5:R-:W-:Y:S01]  /*ec80*/  FADD.FTZ R24, R42, R25 ;  /* 0x000000192a187221 */ /* 0x020fe20000010000 */
[-C--:B------:R-:W-:Y:S01]  /*ec90*/  FMUL.FTZ R130, R130, R20.reuse ;  /* 0x0000001482827220 */ /* 0x080fe20000410000 */
[-C--:B------:R-:W-:Y:S01]  /*eca0*/  FMUL.FTZ R131, R131, R20.reuse ;  /* 0x0000001483837220 */ /* 0x080fe20000410000 */
[-C--:B------:R-:W-:Y:S01]  /*ecb0*/  FMUL.FTZ R134, R134, R20.reuse ;  /* 0x0000001486867220 */ /* 0x080fe20000410000 */
[----:B------:R-:W-:-:S03]  /*ecc0*/  FMUL.FTZ R135, R135, R20 ;  /* 0x0000001487877220 */ /* 0x000fc60000410000 */
[----:B------:R-:W5:Y:S01]  /*ecd0*/  MUFU.EX2 R79, R79 ;  /* 0x0000004f004f7308 */ /* 0x000f620000000800 */
[C---:B---3--:R-:W-:Y:S01]  /*ece0*/  FADD.FTZ R25, R75.reuse, R24 ;  /* 0x000000184b197221 */ /* 0x048fe20000010000 */
[----:B------:R-:W-:Y:S01]  /*ecf0*/  FADD.FTZ R24, R78, R29 ;  /* 0x0000001d4e187221 */ /* 0x000fe20000010000 */
[----:B------:R-:W-:-:S05]  /*ed00*/  F2FP.F16.F32.PACK_AB R69, R75, R42 ;  /* 0x0000002a4b45723e */ /* 0x000fca00000000ff */
[----:B------:R-:W3:Y:S01]  /*ed10*/  MUFU.EX2 R5, R5 ;  /* 0x0000000500057308 */ /* 0x000ee20000000800 */
[----:B----4-:R-:W-:Y:S01]  /*ed20*/  FADD.FTZ R30, R6, R25 ;  /* 0x00000019061e7221 */ /* 0x010fe20000010000 */
[----:B------:R-:W-:Y:S01]  /*ed30*/  FADD.FTZ R25, R53, R24 ;  /* 0x0000001835197221 */ /* 0x000fe20000010000 */
[----:B------:R-:W-:-:S03]  /*ed40*/  F2FP.F16.F32.PACK_AB R24, R58, R39 ;  /* 0x000000273a18723e */ /* 0x000fc600000000ff */
[----:B-1----:R-:W-:Y:S01]  /*ed50*/  FADD.FTZ R34, R74, R25 ;  /* 0x000000194a227221 */ /* 0x002fe20000010000 */
[----:B------:R-:W-:Y:S01]  /*ed60*/  F2FP.F16.F32.PACK_AB R25, R28, R21 ;  /* 0x000000151c19723e */ /* 0x000fe200000000ff */
[----:B------:R-:W1:Y:S01]  /*ed70*/  MUFU.EX2 R38, R38 ;  /* 0x0000002600267308 */ /* 0x000e620000000800 */
[----:B-----5:R-:W-:Y:S01]  /*ed80*/  FADD.FTZ R30, R79, R30 ;  /* 0x0000001e4f1e7221 */ /* 0x020fe20000010000 */
[----:B--2---:R-:W-:Y:S01]  /*ed90*/  FADD.FTZ R15, R55, R34 ;  /* 0x00000022370f7221 */ /* 0x004fe20000010000 */
[----:B------:R-:W-:Y:S01]  /*eda0*/  F2FP.F16.F32.PACK_AB R71, R79, R6 ;  /* 0x000000064f47723e */ /* 0x000fe200000000ff */
[----:B------:R2:W-:Y:S02]  /*edb0*/  STSM.16.M88.4 [R18], R24 ;  /* 0x0000001812007844 */ /* 0x0005e40000000200 */
[----:B------:R-:W-:Y:S02]  /*edc0*/  FADD.FTZ R14, R76, R15 ;  /* 0x0000000f4c0e7221 */ /* 0x000fe40000010000 */
[----:B------:R-:W4:Y:S01]  /*edd0*/  MUFU.EX2 R44, R44 ;  /* 0x0000002c002c7308 */ /* 0x000f220000000800 */
[----:B---3--:R-:W-:-:S07]  /*ede0*/  FADD.FTZ R13, R5, R30 ;  /* 0x0000001e050d7221 */ /* 0x008fce0000010000 */
[----:B------:R-:W3:Y:S01]  /*edf0*/  MUFU.EX2 R45, R66 ;  /* 0x00000042002d7308 */ /* 0x000ee20000000800 */
[----:B-1----:R-:W-:Y:S01]  /*ee00*/  FADD.FTZ R13, R38, R13 ;  /* 0x0000000d260d7221 */ /* 0x002fe20000010000 */
[----:B--2---:R-:W-:Y:S02]  /*ee10*/  F2FP.F16.F32.PACK_AB R24, R144, R63 ;  /* 0x0000003f9018723e */ /* 0x004fe400000000ff */
[----:B------:R-:W-:-:S04]  /*ee20*/  F2FP.F16.F32.PACK_AB R26, R10, R61 ;  /* 0x0000003d0a1a723e */ /* 0x000fc800000000ff */
[----:B------:R-:W1:Y:S01]  /*ee30*/  MUFU.EX2 R81, R81 ;  /* 0x0000005100517308 */ /* 0x000e620000000800 */
[----:B----4-:R-:W-:Y:S01]  /*ee40*/  FADD.FTZ R12, R44, R13 ;  /* 0x0000000d2c0c7221 */ /* 0x010fe20000010000 */
[----:B------:R-:W-:Y:S01]  /*ee50*/  FADD.FTZ R13, R57, R14 ;  /* 0x0000000e390d7221 */ /* 0x000fe20000010000 */
[----:B------:R-:W-:-:S03]  /*ee60*/  F2FP.F16.F32.PACK_AB R14, R76, R55 ;  /* 0x000000374c0e723e */ /* 0x000fc600000000ff */
[C---:B------:R-:W-:Y:S01]  /*ee70*/  FADD.FTZ R6, R80.reuse, R13 ;  /* 0x0000000d50067221 */ /* 0x040fe20000010000 */
[----:B------:R-:W-:Y:S01]  /*ee80*/  F2FP.F16.F32.PACK_AB R80, R80, R57 ;  /* 0x000000395050723e */ /* 0x000fe200000000ff */
[----:B------:R2:W4:Y:S01]  /*ee90*/  MUFU.EX2 R32, R70 ;  /* 0x0000004600207308 */ /* 0x0005220000000800 */
[----:B---3--:R-:W-:Y:S01]  /*eea0*/  FADD.FTZ R12, R45, R12 ;  /* 0x0000000c2d0c7221 */ /* 0x008fe20000010000 */
[----:B------:R-:W-:-:S04]  /*eeb0*/  FADD.FTZ R15, R59, R6 ;  /* 0x000000063b0f7221 */ /* 0x000fc80000010000 */
[----:B------:R-:W-:Y:S02]  /*eec0*/  FADD.FTZ R6, R142, R15 ;  /* 0x0000000f8e067221 */ /* 0x000fe40000010000 */
[----:B------:R-:W3:Y:S01]  /*eed0*/  MUFU.EX2 R72, R72 ;  /* 0x0000004800487308 */ /* 0x000ee20000000800 */
[----:B-1----:R-:W-:Y:S01]  /*eee0*/  FADD.FTZ R13, R81, R12 ;  /* 0x0000000c510d7221 */ /* 0x002fe20000010000 */
[----:B------:R-:W-:Y:S01]  /*eef0*/  FADD.FTZ R15, R63, R6 ;  /* 0x000000063f0f7221 */ /* 0x000fe20000010000 */
[----:B--2---:R-:W-:Y:S02]  /*ef00*/  F2FP.F16.F32.PACK_AB R70, R78, R47 ;  /* 0x0000002f4e46723e */ /* 0x004fe400000000ff */
[----:B------:R-:W-:Y:S01]  /*ef10*/  F2FP.F16.F32.PACK_AB R12, R74, R53 ;  /* 0x000000354a0c723e */ /* 0x000fe200000000ff */
[----:B------:R-:W-:Y:S01]  /*ef20*/  FADD.FTZ R28, R144, R15 ;  /* 0x0000000f901c7221 */ /* 0x000fe20000010000 */
[----:B------:R-:W-:Y:S01]  /*ef30*/  F2FP.F16.F32.PACK_AB R15, R45, R44 ;  /* 0x0000002c2d0f723e */ /* 0x000fe200000000ff */
[----:B------:R-:W1:Y:S01]  /*ef40*/  MUFU.EX2 R46, R46 ;  /* 0x0000002e002e7308 */ /* 0x000e620000000800 */
[C---:B----4-:R-:W-:Y:S01]  /*ef50*/  FADD.FTZ R13, R32.reuse, R13 ;  /* 0x0000000d200d7221 */ /* 0x050fe20000010000 */
[----:B------:R-:W-:Y:S01]  /*ef60*/  F2FP.F16.F32.PACK_AB R81, R32, R81 ;  /* 0x000000512051723e */ /* 0x000fe200000000ff */
[----:B------:R-:W-:Y:S01]  /*ef70*/  STSM.16.M88.4 [R136+0x27800], R68 ;  /* 0x0278004488007844 */ /* 0x000fe20000000200 */
[----:B------:R-:W-:-:S04]  /*ef80*/  FADD.FTZ R61, R61, R28 ;  /* 0x0000001c3d3d7221 */ /* 0x000fc80000010000 */
[----:B------:R-:W2:Y:S01]  /*ef90*/  MUFU.EX2 R143, R143 ;  /* 0x0000008f008f7308 */ /* 0x000ea20000000800 */
[----:B---3--:R-:W-:-:S07]  /*efa0*/  FADD.FTZ R13, R72, R13 ;  /* 0x0000000d480d7221 */ /* 0x008fce0000010000 */
[----:B------:R-:W3:Y:S01]  /*efb0*/  MUFU.EX2 R87, R87 ;  /* 0x0000005700577308 */ /* 0x000ee20000000800 */
[----:B-1----:R-:W-:Y:S01]  /*efc0*/  FADD.FTZ R6, R46, R13 ;  /* 0x0000000d2e067221 */ /* 0x002fe20000010000 */
[----:B------:R-:W-:Y:S02]  /*efd0*/  F2FP.F16.F32.PACK_AB R13, R38, R5 ;  /* 0x00000005260d723e */ /* 0x000fe400000000ff */
[----:B------:R-:W-:-:S03]  /*efe0*/  F2FP.F16.F32.PACK_AB R83, R46, R72 ;  /* 0x000000482e53723e */ /* 0x000fc600000000ff */
[----:B------:R1:W-:Y:S01]  /*eff0*/  STSM.16.M88.4 [R17], R12 ;  /* 0x0000000c11007844 */ /* 0x0003e20000000200 */
[----:B------:R-:W4:Y:S01]  /*f000*/  MUFU.EX2 R139, R139 ;  /* 0x0000008b008b7308 */ /* 0x000f220000000800 */
[----:B--2---:R-:W-:Y:S02]  /*f010*/  FADD.FTZ R6, R143, R6 ;  /* 0x000000068f067221 */ /* 0x004fe40000010000 */
[----:B------:R2:W-:Y:S05]  /*f020*/  STSM.16.M88.4 [R22+0x6000], R80 ;  /* 0x0060005016007844 */ /* 0x0005ea0000000200 */
[----:B------:R-:W5:Y:S01]  /*f030*/  MUFU.EX2 R30, R65 ;  /* 0x00000041001e7308 */ /* 0x000f620000000800 */
[C---:B---3--:R-:W-:Y:S01]  /*f040*/  F2FP.F16.F32.PACK_AB R25, R87.reuse, R143 ;  /* 0x0000008f5719723e */ /* 0x048fe200000000ff */
[----:B------:R-:W-:Y:S01]  /*f050*/  FADD.FTZ R6, R87, R6 ;  /* 0x0000000657067221 */ /* 0x000fe20000010000 */
[----:B-1----:R-:W-:-:S03]  /*f060*/  IMAD.MOV.U32 R12, RZ, RZ, R11 ;  /* 0x000000ffff0c7224 */ /* 0x002fc600078e000b */
[----:B----4-:R-:W-:Y:S01]  /*f070*/  FADD.FTZ R5, R139, R6 ;  /* 0x000000068b057221 */ /* 0x010fe20000010000 */
[----:B------:R-:W-:Y:S01]  /*f080*/  FADD.FTZ R6, R10, R61 ;  /* 0x0000003d0a067221 */ /* 0x000fe20000010000 */
[----:B------:R-:W-:Y:S01]  /*f090*/  IMAD.MOV.U32 R10, RZ, RZ, R8 ;  /* 0x000000ffff0a7224 */ /* 0x000fe200078e0008 */
[C---:B-----5:R-:W-:Y:S01]  /*f0a0*/  F2FP.F16.F32.PACK_AB R27, R30.reuse, R139 ;  /* 0x0000008b1e1b723e */ /* 0x060fe200000000ff */
[----:B------:R-:W-:-:S04]  /*f0b0*/  FADD.FTZ R5, R30, R5 ;  /* 0x000000051e057221 */ /* 0x000fc80000010000 */
[----:B------:R2:W-:Y:S01]  /*f0c0*/  STSM.16.M88.4 [R18+0x6000], R24 ;  /* 0x0060001812007844 */ /* 0x0005e20000000200 */
[----:B------:R1:W-:Y:S06]  /*f0d0*/  MEMBAR.ALL.CTA ;  /* 0x0000000000007992 */ /* 0x0003ec0000008000 */
[----:B-1----:R-:W1:Y:S02]  /*f0e0*/  FENCE.VIEW.ASYNC.S ;  /* 0x00000000000073c6 */ /* 0x002e640000000000 */
[----:B-1----:R-:W-:Y:S01]  /*f0f0*/  NOP ;  /* 0x0000000000007918 */ /* 0x002fe20000000000 */
[----:B------:R-:W-:Y:S05]  /*f100*/  @P2 BRA `(.L_x_8987) ;  /* 0xffffffc800082947 */ /* 0x000fea000383ffff */
.L_x_8970:
[----:B------:R-:W-:Y:S06]  /*f110*/  BAR.ARV 0x8, 0x1a0 ;  /* 0x0206800000007b1d */ /* 0x000fec0000002000 */
[----:B------:R-:W-:Y:S05]  /*f120*/  @!P0 BRA `(.L_x_8988) ;  /* 0x0000000000048947 */ /* 0x000fea0003800000 */
[----:B------:R-:W-:Y:S01]  /*f130*/  BPT.TRAP 0x1 ;  /* 0x000000040000795c */ /* 0x000fe20000300000 */
.L_x_8988:
[----:B------:R-:W-:Y:S01]  /*f140*/  ULEA UR9, UR36, UR39, 0x3 ;  /* 0x0000002724097291 */ /* 0x000fe2000f8e183f */
[----:B------:R-:W-:-:S05]  /*f150*/  IMAD.U32 R0, RZ, RZ, UR49 ;  /* 0x00000031ff007e24 */ /* 0x000fca000f8e00ff */
[----:B------:R-:W-:-:S04]  /*f160*/  SHF.L.U32 R0, R0, 0x1f, RZ ;  /* 0x0000001f00007819 */ /* 0x000fc800000006ff */
[----:B------:R1:W3:Y:S01]  /*f170*/  SYNCS.PHASECHK.TRANS64.TRYWAIT P2, [UR9+0x2d850], R0 ;  /* 0x02d85000ff0075a7 */ /* 0x0002e20008040149 */
[----:B------:R-:W-:Y:S05]  /*f180*/  @!P0 BRA `(.L_x_8989) ;  /* 0x0000000000048947 */ /* 0x000fea0003800000 */
[----:B------:R-:W-:Y:S01]  /*f190*/  BPT.TRAP 0x1 ;  /* 0x000000040000795c */ /* 0x000fe20000300000 */
.L_x_8989:
[----:B---3--:R-:W-:Y:S05]  /*f1a0*/  @P2 BRA `(.L_x_8990) ;  /* 0x0000000000082947 */ /* 0x008fea0003800000 */
[----:B------:R-:W3:Y:S02]  /*f1b0*/  SYNCS.PHASECHK.TRANS64.TRYWAIT P0, [UR9+0x2d850], R0 ;  /* 0x02d85000ff0075a7 */ /* 0x000ee40008000149 */
[----:B---3--:R-:W-:Y:S05]  /*f1c0*/  @!P0 BRA `(.L_x_8991) ;  /* 0x0000004c00c48947 */ /* 0x008fea0003800000 */
.L_x_8990:
[----:B------:R-:W-:Y:S01]  /*f1d0*/  UIADD3 UR39, UR39, 0x400, URZ ;  /* 0x0000040027277890 */ /* 0x000fe2000fffe03f */
[----:B------:R-:W-:Y:S01]  /*f1e0*/  WARPGROUP.ARRIVE ;  /* 0x00000000000079c5 */ /* 0x000fe20000000000 */
[----:B------:R-:W-:Y:S01]  /*f1f0*/  ULOP3.LUT UR41, UR41, 0x10000, URZ, 0xfc, !UPT ;  /* 0x0001000029297892 */ /* 0x000fe2000f8efc3f */
[----:B-1-3--:R-:W1:Y:S01]  /*f200*/  SHFL.BFLY PT, R0, R5, 0x2, 0x1f ;  /* 0x0c401f0005007f89 */ /* 0x00ae6200000e0000 */
[----:B------:R-:W-:Y:S01]  /*f210*/  USHF.R.U32.HI UR39, URZ, 0x4, UR39 ;  /* 0x000000043f277899 */ /* 0x000fe20008011627 */
[----:B--2-4-:R-:W-:Y:S01]  /*f220*/  IMAD.U32 R15, RZ, RZ, UR34 ;  /* 0x00000022ff0f7e24 */ /* 0x014fe2000f8e00ff */
[----:B------:R-:W-:Y:S01]  /*f230*/  UMOV UR5, 0x40000040 ;  /* 0x4000004000057882 */ /* 0x000fe20000000000 */
[----:B------:R-:W-:Y:S01]  /*f240*/  UMOV UR7, 0x80000020 ;  /* 0x8000002000077882 */ /* 0x000fe20000000000 */
[----:B------:R-:W-:Y:S01]  /*f250*/  ULOP3.LUT UR39, UR39, 0x3fff, URZ, 0xc0, !UPT ;  /* 0x00003fff27277892 */ /* 0x000fe2000f8ec03f */
[----:B------:R-:W2:Y:S01]  /*f260*/  SHFL.BFLY PT, R3, R6, 0x2, 0x1f ;  /* 0x0c401f0006037f89 */ /* 0x000ea200000e0000 */
[----:B------:R-:W-:Y:S01]  /*f270*/  UMOV UR4, UR41 ;  /* 0x0000002900047c82 */ /* 0x000fe20008000000 */
[----:B------:R-:W-:Y:S01]  /*f280*/  IMAD.U32 R14, RZ, RZ, UR9 ;  /* 0x00000009ff0e7e24 */ /* 0x000fe2000f8e00ff */
[----:B------:R-:W-:Y:S01]  /*f290*/  ULOP3.LUT UR8, UR39, 0x2000000, URZ, 0xfc, !UPT ;  /* 0x0200000027087892 */ /* 0x000fe2000f8efc3f */
[----:B------:R-:W-:Y:S01]  /*f2a0*/  IMAD.MOV.U32 R10, RZ, RZ, RZ ;  /* 0x000000ffff0a7224 */ /* 0x000fe200078e00ff */
[----:B------:R-:W-:-:S02]  /*f2b0*/  UIADD3 UR37, UR37, 0x1, URZ ;  /* 0x0000000125257890 */ /* 0x000fc4000fffe03f */
[----:B------:R-:W-:Y:S02]  /*f2c0*/  UIMAD UR8, UR36, 0x600, UR8 ;  /* 0x00000600240878a4 */ /* 0x000fe4000f8e0208 */
[----:B------:R-:W-:-:S04]  /*f2d0*/  UIADD3 UR36, UR36, 0x1, URZ ;  /* 0x0000000124247890 */ /* 0x000fc8000fffe03f */
[----:B------:R-:W-:Y:S01]  /*f2e0*/  UISETP.NE.AND UP0, UPT, UR36, 0x2, UPT ;  /* 0x000000022400788c */ /* 0x000fe2000bf05270 */
[----:B------:R-:W-:Y:S02]  /*f2f0*/  UMOV UR6, UR8 ;  /* 0x0000000800067c82 */ /* 0x000fe40008000000 */
[----:B------:R-:W-:Y:S01]  /*f300*/  HGMMA.64x96x16.F32 R88, gdesc[UR4].tnspB, R88, gsb0 ;  /* 0x41600000045879f0 */ /* 0x000fe20008000858 */
[----:B------:R-:W-:Y:S01]  /*f310*/  UIADD3 UR4, UR41, 0x2, URZ ;  /* 0x0000000229047890 */ /* 0x000fe2000fffe03f */
[----:B-1----:R-:W-:Y:S01]  /*f320*/  FADD.FTZ R4, R0, R5 ;  /* 0x0000000500047221 */ /* 0x002fe20000010000 */
[----:B------:R-:W-:Y:S01]  /*f330*/  UIADD3 UR6, UR8, 0x40, URZ ;  /* 0x0000004008067890 */ /* 0x000fe2000fffe03f */
[----:B------:R-:W-:Y:S01]  /*f340*/  IMAD.MOV.U32 R5, RZ, RZ, RZ ;  /* 0x000000ffff057224 */ /* 0x000fe200078e00ff */
[----:B------:R-:W-:Y:S01]  /*f350*/  UMOV UR5, 0x40000040 ;  /* 0x4000004000057882 */ /* 0x000fe20000000000 */
[----:B------:R-:W-:Y:S01]  /*f360*/  UMOV UR7, 0x80000020 ;  /* 0x8000002000077882 */ /* 0x000fe20000000000 */
[----:B------:R-:W1:Y:S01]  /*f370*/  SHFL.BFLY PT, R7, R4, 0x1, 0x1f ;  /* 0x0c201f0004077f89 */ /* 0x000e6200000e0000 */
[----:B--2---:R-:W-:Y:S01]  /*f380*/  FADD.FTZ R3, R3, R6 ;  /* 0x0000000603037221 */ /* 0x004fe20000010000 */
[----:B------:R-:W-:-:S04]  /*f390*/  USEL UR36, UR36, URZ, UP0 ;  /* 0x0000003f24247287 */ /* 0x000fc80008000000 */
[----:B------:R-:W2:Y:S01]  /*f3a0*/  SHFL.BFLY PT, R0, R3, 0x1, 0x1f ;  /* 0x0c201f0003007f89 */ /* 0x000ea200000e0000 */
[----:B-1----:R-:W-:Y:S01]  /*f3b0*/  FADD.FTZ R13, R4, R7 ;  /* 0x00000007040d7221 */ /* 0x002fe20000010000 */
[----:B------:R-:W-:-:S04]  /*f3c0*/  IMAD.U32 R7, RZ, RZ, UR34 ;  /* 0x00000022ff077e24 */ /* 0x000fc8000f8e00ff */
[----:B------:R-:W-:Y:S01]  /*f3d0*/  FSETP.NE.FTZ.AND P2, PT, R13, RZ, PT ;  /* 0x000000ff0d00720b */ /* 0x000fe20003f55000 */
[----:B--2---:R-:W-:Y:S01]  /*f3e0*/  FADD.FTZ R12, R3, R0 ;  /* 0x00000000030c7221 */ /* 0x004fe20000010000 */
[----:B------:R-:W-:Y:S02]  /*f3f0*/  IMAD.MOV.U32 R0, RZ, RZ, -0x800000 ;  /* 0xff800000ff007424 */ /* 0x000fe400078e00ff */
[----:B------:R-:W-:Y:S02]  /*f400*/  IMAD.MOV.U32 R3, RZ, RZ, -0x800000 ;  /* 0xff800000ff037424 */ /* 0x000fe400078e00ff */
[----:B------:R-:W-:-:S07]  /*f410*/  FSETP.NE.FTZ.AND P0, PT, R12, RZ, PT ;  /* 0x000000ff0c00720b */ /* 0x000fce0003f15000 */
[----:B------:R-:W1:Y:S01]  /*f420*/  @P2 MUFU.LG2 R9, R13 ;  /* 0x0000000d00092308 */ /* 0x000e620000000c00 */
[----:B------:R-:W-:-:S05]  /*f430*/  @P2 FMUL.FTZ R15, R15, 0.69314718246459960938 ;  /* 0x3f3172180f0f2820 */ /* 0x000fca0000410000 */
[----:B------:R-:W-:Y:S02]  /*f440*/  @P0 FMUL.FTZ R7, R7, 0.69314718246459960938 ;  /* 0x3f31721807070820 */ /* 0x000fe40000410000 */
[----:B------:R-:W2:Y:S08]  /*f450*/  @P0 MUFU.LG2 R6, R12 ;  /* 0x0000000c00060308 */ /* 0x000eb00000000c00 */
[----:B------:R-:W3:Y:S01]  /*f460*/  @P2 MUFU.RCP R10, R13 ;  /* 0x0000000d000a2308 */ /* 0x000ee20000001000 */
[----:B-1----:R-:W-:Y:S01]  /*f470*/  @P2 FMUL.FTZ R4, R9, 0.69314718246459960938 ;  /* 0x3f31721809042820 */ /* 0x002fe20000410000 */
[----:B------:R-:W-:-:S03]  /*f480*/  @!P1 VIADD R9, R14, 0x2d860 ;  /* 0x0002d8600e099836 */ /* 0x000fc60000000000 */
[----:B------:R-:W-:Y:S02]  /*f490*/  @P2 FFMA.FTZ R0, R15, R11, R4 ;  /* 0x0000000b0f002223 */ /* 0x000fe40000010004 */
[----:B------:R-:W-:Y:S01]  /*f4a0*/  @!P1 PRMT R4, RZ, 0x654, R9 ;  /* 0x00000654ff049816 */ /* 0x000fe20000000009 */
[----:B------:R-:W1:Y:S01]  /*f4b0*/  @P0 MUFU.RCP R5, R12 ;  /* 0x0000000c00050308 */ /* 0x000e620000001000 */
[----:B--2---:R-:W-:-:S04]  /*f4c0*/  @P0 FMUL.FTZ R6, R6, 0.69314718246459960938 ;  /* 0x3f31721806060820 */ /* 0x004fc80000410000 */
        /* <DEDUP_REMOVED lines=47> */
[----:B------:R-:W-:-:S04]  /*f7c0*/  USEL UR4, URZ, 0x1, UP0 ;  /* 0x000000013f047887 */ /* 0x000fc80008000000 */
[----:B------:R-:W-:Y:S01]  /*f7d0*/  ULOP3.LUT UR49, UR49, UR4, URZ, 0x3c, !UPT ;  /* 0x0000000431317292 */ /* 0x000fe2000f8e3c3f */
        /* <DEDUP_REMOVED lines=50> */
.L_x_8921:
[----:B------:R-:W1:Y:S08]  /*fb00*/  S2UR UR4, SR_CgaCtaId ;  /* 0x00000000000479c3 */ /* 0x000e700000008800 */
[----:B------:R-:W-:Y:S01]  /*fb10*/  BAR.SYNC.DEFER_BLOCKING 0x5, 0x1a0 ;  /* 0x0146800000007b1d */ /* 0x000fe20000010000 */
[----:B------:R-:W-:-:S05]  /*fb20*/  VIADD R29, R2, 0xffffff80 ;  /* 0xffffff80021d7836 */ /* 0x000fca0000000000 */
[----:B------:R-:W-:Y:S02]  /*fb30*/  UMOV UR39, 0x400 ;  /* 0x0000040000277882 */ /* 0x000fe40000000000 */
        /* <DEDUP_REMOVED lines=10> */
[----:B------:R-:W-:-:S03]  /*fbe0*/  IADD3 R25, P1, R140, 0x6020, RZ ;  /* 0x000060208c197810 */ /* 0x000fc60007f3e0ff */
[----:B------:R-:W1:Y:S01]  /*fbf0*/  LDC.64 R34, c[0x0][0xb78] ;  /* 0x0002de00ff227b82 */ /* 0x000e620000000a00 */
[----:B------:R-:W-:Y:S01]  /*fc00*/  SHF.R.U64 R8, R8, 0x3, RZ ;  /* 0x0000000308087819 */ /* 0x000fe200000012ff */
[----:B------:R-:W-:Y:S01]  /*fc10*/  ULDC.64 UR6, c[0x0][0xb70] ;  /* 0x0002dc0000067ab9 */ /* 0x000fe20000000a00 */
[----:B------:R-:W-:Y:S01]  /*fc20*/  IADD3 R13, P3, R140, 0x3020, RZ ;  /* 0x000030208c0d7810 */ /* 0x000fe20007f7e0ff */
[----:B------:R-:W-:Y:S01]  /*fc30*/  UIMAD UR5, UR5, UR6, URZ ;  /* 0x00000006050572a4 */ /* 0x000fe2000f8e023f */
[----:B------:R-:W-:Y:S01]  /*fc40*/  LOP3.LUT R8, R8, R5, RZ, 0x3c, !PT ;  /* 0x0000000508087212 */ /* 0x000fe200078e3cff */
[----:B------:R-:W-:Y:S01]  /*fc50*/  UIMAD.WIDE.U32 UR8, UR43, UR6, URZ ;  /* 0x000000062b0872a5 */ /* 0x000fe2000f8e003f */
[----:B------:R-:W-:Y:S01]  /*fc60*/  LOP3.LUT R5, R140, 0x180, RZ, 0xc0, !PT ;  /* 0x000001808c057812 */ /* 0x000fe200078ec0ff */
[----:B------:R-:W-:Y:S01]  /*fc70*/  UIMAD UR5, UR43, UR7, UR5 ;  /* 0x000000072b0572a4 */ /* 0x000fe2000f8e0205 */
[----:B------:R-:W-:Y:S01]  /*fc80*/  LOP3.LUT R10, R11, 0x180, RZ, 0xc0, !PT ;  /* 0x000001800b0a7812 */ /* 0x000fe200078ec0ff */
[----:B------:R-:W-:Y:S01]  /*fc90*/  USHF.R.S32.HI UR6, URZ, 0x1f, UR44 ;  /* 0x0000001f3f067899 */ /* 0x000fe2000801142c */
[----:B------:R-:W-:Y:S01]  /*fca0*/  SHF.R.U64 R5, R5, 0x3, RZ ;  /* 0x0000000305057819 */ /* 0x000fe200000012ff */
[----:B------:R-:W-:Y:S01]  /*fcb0*/  UIADD3 UR5, UR9, UR5, URZ ;  /* 0x0000000509057290 */ /* 0x000fe2000fffe03f */
[----:B------:R-:W-:-:S02]  /*fcc0*/  LOP3.LUT R24, R25, 0x180, RZ, 0xc0, !PT ;  /* 0x0000018019187812 */ /* 0x000fc400078ec0ff */
[----:B------:R-:W-:Y:S02]  /*fcd0*/  LOP3.LUT R12, R13, 0x180, RZ, 0xc0, !PT ;  /* 0x000001800d0c7812 */ /* 0x000fe400078ec0ff */
[----:B------:R-:W-:Y:S01]  /*fce0*/  LOP3.LUT R4, R5, R140, RZ, 0x3c, !PT ;  /* 0x0000008c05047212 */ /* 0x000fe200078e3cff */
[----:B------:R-:W-:Y:S01]  /*fcf0*/  IMAD.MOV.U32 R5, RZ, RZ, R141 ;  /* 0x000000ffff057224 */ /* 0x000fe200078e008d */
[----:B------:R-:W-:Y:S02]  /*fd00*/  SHF.R.U64 R10, R10, 0x3, RZ ;  /* 0x000000030a0a7819 */ /* 0x000fe400000012ff */
[----:B------:R-:W-:Y:S02]  /*fd10*/  SHF.R.U64 R24, R24, 0x3, RZ ;  /* 0x0000000318187819 */ /* 0x000fe400000012ff */
[----:B------:R-:W-:Y:S02]  /*fd20*/  SHF.R.S32.HI R30, RZ, 0x1f, R29 ;  /* 0x0000001fff1e7819 */ /* 0x000fe4000001141d */
[----:B------:R-:W-:-:S02]  /*fd30*/  SHF.R.U64 R12, R12, 0x3, RZ ;  /* 0x000000030c0c7819 */ /* 0x000fc400000012ff */
[----:B------:R-:W-:Y:S02]  /*fd40*/  LOP3.LUT R10, R10, R11, RZ, 0x3c, !PT ;  /* 0x0000000b0a0a7212 */ /* 0x000fe400078e3cff */
[----:B------:R-:W-:Y:S02]  /*fd50*/  IADD3 R21, P2, R140, 0x6000, RZ ;  /* 0x000060008c157810 */ /* 0x000fe40007f5e0ff */
[----:B------:R-:W-:Y:S02]  /*fd60*/  LOP3.LUT R24, R24, R25, RZ, 0x3c, !PT ;  /* 0x0000001918187212 */ /* 0x000fe400078e3cff */
[----:B------:R-:W-:Y:S02]  /*fd70*/  LEA.HI R11, R30, R29, RZ, 0x7 ;  /* 0x0000001d1e0b7211 */ /* 0x000fe400078f38ff */
[----:B------:R-:W-:Y:S02]  /*fd80*/  MOV R25, R4 ;  /* 0x0000000400197202 */ /* 0x000fe40000000f00 */
[----:B------:R-:W-:-:S02]  /*fd90*/  F2FP.F16.F32.PACK_AB R4, R89, R28 ;  /* 0x0000001c5904723e */ /* 0x000fc400000000ff */
[----:B------:R-:W-:Y:S02]  /*fda0*/  F2FP.F16.F32.PACK_AB R5, R91, R90 ;  /* 0x0000005a5b05723e */ /* 0x000fe400000000ff */
[----:B------:R-:W-:Y:S01]  /*fdb0*/  F2FP.F16.F32.PACK_AB R6, R6, R9 ;  /* 0x000000090606723e */ /* 0x000fe200000000ff */
[--C-:B------:R-:W-:Y:S01]  /*fdc0*/  IMAD.X R9, RZ, RZ, R141.reuse, P5 ;  /* 0x000000ffff097224 */ /* 0x100fe200028e068d */
[----:B------:R-:W-:Y:S02]  /*fdd0*/  F2FP.F16.F32.PACK_AB R7, R7, R94 ;  /* 0x0000005e0707723e */ /* 0x000fe400000000ff */
[----:B------:R-:W-:Y:S01]  /*fde0*/  LOP3.LUT R12, R12, R13, RZ, 0x3c, !PT ;  /* 0x0000000d0c0c7212 */ /* 0x000fe200078e3cff */
[--C-:B------:R-:W-:Y:S01]  /*fdf0*/  IMAD.X R13, RZ, RZ, R141.reuse, P3 ;  /* 0x000000ffff0d7224 */ /* 0x100fe200018e068d */
[----:B------:R-:W-:Y:S01]  /*fe00*/  LOP3.LUT R20, R21, 0x180, RZ, 0xc0, !PT ;  /* 0x0000018015147812 */ /* 0x000fe200078ec0ff */
[----:B------:R2:W-:Y:S01]  /*fe10*/  STSM.16.M88.4 [R25], R4 ;  /* 0x0000000419007844 */ /* 0x0005e20000000200 */
[----:B------:R-:W-:Y:S01]  /*fe20*/  LOP3.LUT R32, R11, 0xffffff80, RZ, 0xc0, !PT ;  /* 0xffffff800b207812 */ /* 0x000fe200078ec0ff */
[----:B------:R-:W-:Y:S01]  /*fe30*/  IMAD.X R11, RZ, RZ, R141, P4 ;  /* 0x000000ffff0b7224 */ /* 0x000fe200020e068d */
[----:B------:R-:W-:-:S02]  /*fe40*/  SHF.R.U64 R20, R20, 0x3, RZ ;  /* 0x0000000314147819 */ /* 0x000fc400000012ff */
[----:B------:R-:W-:Y:S01]  /*fe50*/  MOV R28, R12 ;  /* 0x0000000c001c7202 */ /* 0x000fe20000000f00 */
[----:B------:R-:W-:Y:S01]  /*fe60*/  IMAD.IADD R32, R29, 0x1, -R32 ;  /* 0x000000011d207824 */ /* 0x000fe200078e0a20 */
[----:B------:R-:W-:Y:S01]  /*fe70*/  LOP3.LUT R20, R20, R21, RZ, 0x3c, !PT ;  /* 0x0000001514147212 */ /* 0x000fe200078e3cff */
[----:B------:R-:W-:Y:S01]  /*fe80*/  IMAD.U32 R13, RZ, RZ, UR9 ;  /* 0x00000009ff0d7e24 */ /* 0x000fe2000f8e00ff */
[----:B------:R-:W-:Y:S01]  /*fe90*/  LEA.HI R31, R30, R29, RZ, 0x5 ;  /* 0x0000001d1e1f7211 */ /* 0x000fe200078f28ff */
[----:B------:R-:W-:Y:S01]  /*fea0*/  IMAD.U32 R12, RZ, RZ, UR8 ;  /* 0x00000008ff0c7e24 */ /* 0x000fe2000f8e00ff */
[----:B------:R-:W-:Y:S01]  /*feb0*/  LOP3.LUT P0, RZ, R32, 0x3, RZ, 0xc0, !PT ;  /* 0x0000000320ff7812 */ /* 0x000fe2000780c0ff */
[----:B------:R-:W-:Y:S01]  /*fec0*/  IMAD.U32 R13, RZ, RZ, UR5 ;  /* 0x00000005ff0d7e24 */ /* 0x000fe2000f8e00ff */
[----:B------:R-:W-:Y:S01]  /*fed0*/  ULDC UR5, c[0x0][0xa88] ;  /* 0x0002a20000057ab9 */ /* 0x000fe20000000800 */
[--C-:B------:R-:W-:Y:S01]  /*fee0*/  IMAD.X R21, RZ, RZ, R141.reuse, P2 ;  /* 0x000000ffff157224 */ /* 0x100fe200010e068d */
[----:B------:R-:W-:Y:S01]  /*fef0*/  MOV R30, R8 ;  /* 0x00000008001e7202 */ /* 0x000fe20000000f00 */
[----:B--2---:R-:W-:Y:S01]  /*ff00*/  IMAD.X R25, RZ, RZ, R141, P1 ;  /* 0x000000ffff197224 */ /* 0x004fe200008e068d */
[----:B------:R-:W-:Y:S01]  /*ff10*/  MOV R29, R10 ;  /* 0x0000000a001d7202 */ /* 0x000fe20000000f00 */
[C---:B-1----:R-:W-:Y:S01]  /*ff20*/  IMAD R4, R34.reuse, UR6, RZ ;  /* 0x0000000622047c24 */ /* 0x042fe2000f8e02ff */
[----:B------:R-:W-:Y:S01]  /*ff30*/  MOV R20, R20 ;  /* 0x0000001400147202 */ /* 0x000fe20000000f00 */
[----:B------:R-:W-:Y:S01]  /*ff40*/  IMAD.WIDE.U32 R12, R34, UR44, R12 ;  /* 0x0000002c220c7c25 */ /* 0x000fe2000f8e000c */
[----:B------:R-:W-:Y:S01]  /*ff50*/  MOV R24, R24 ;  /* 0x0000001800187202 */ /* 0x000fe20000000f00 */
[----:B------:R-:W-:Y:S01]  /*ff60*/  ULDC.64 UR6, c[0x0][0xb40] ;  /* 0x0002d00000067ab9 */ /* 0x000fe20000000a00 */
[----:B------:R-:W-:Y:S01]  /*ff70*/  F2FP.F16.F32.PACK_AB R5, R99, R98 ;  /* 0x000000626305723e */ /* 0x000fe200000000ff */
[----:B------:R-:W-:Y:S01]  /*ff80*/  VIADD R25, R137, UR42 ;  /* 0x0000002a89197c36 */ /* 0x000fe20008000000 */
[----:B------:R-:W-:Y:S01]  /*ff90*/  F2FP.F16.F32.PACK_AB R6, R101, R100 ;  /* 0x000000646506723e */ /* 0x000fe200000000ff */
[----:B------:R-:W-:Y:S01]  /*ffa0*/  IMAD R32, R35, UR44, R4 ;  /* 0x0000002c23207c24 */ /* 0x000fe2000f8e0204 */
[----:B------:R-:W-:Y:S01]  /*ffb0*/  F2FP.F16.F32.PACK_AB R4, R97, R96 ;  /* 0x000000606104723e */ /* 0x000fe200000000ff */
[----:B------:R-:W-:Y:S01]  /*ffc0*/  VIADD R33, R25, 0x8 ;  /* 0x0000000819217836 */ /* 0x000fe20000000000 */
[----:B------:R-:W-:-:S02]  /*ffd0*/  SHF.R.S32.HI R21, RZ, 0x1f, R25 ;  /* 0x0000001fff157819 */ /* 0x000fc40000011419 */
[C---:B------:R-:W-:Y:S02]  /*ffe0*/  ISETP.GE.OR P1, PT, R25.reuse, UR5, P0 ;  /* 0x0000000519007c0c */ /* 0x040fe40008726670 */
[----:B------:R-:W-:Y:S02]  /*fff0*/  IADD3 R25, P2, R25, R12, RZ ;  /* 0x0000000c19197210 */ /* 0x000fe40007f5e0ff */
[----:B------:R-:W-:Y:S02]  /*10000*/  F2FP.F16.F32.PACK_AB R7, R103, R102 ;  /* 0x000000666707723e */ /* 0x000fe400000000ff */
[----:B------:R-:W-:Y:S02]  /*10010*/  F2FP.F16.F32.PACK_AB R8, R105, R104 ;  /* 0x000000686908723e */ /* 0x000fe400000000ff */
[----:B------:R-:W-:Y:S01]  /*10020*/  F2FP.F16.F32.PACK_AB R9, R107, R106 ;  /* 0x0000006a6b09723e */ /* 0x000fe200000000ff */
[----:B------:R1:W-:Y:S01]  /*10030*/  STSM.16.M88.4 [R30], R4 ;  /* 0x000000041e007844 */ /* 0x0003e20000000200 */
[----:B------:R-:W-:-:S02]  /*10040*/  F2FP.F16.F32.PACK_AB R10, R109, R108 ;  /* 0x0000006c6d0a723e */ /* 0x000fc400000000ff */
[----:B------:R-:W-:Y:S02]  /*10050*/  F2FP.F16.F32.PACK_AB R11, R111, R110 ;  /* 0x0000006e6f0b723e */ /* 0x000fe400000000ff */
[----:B------:R-:W-:Y:S02]  /*10060*/  IADD3.X R32, R21, R13, R32, P2, !PT ;  /* 0x0000000d15207210 */ /* 0x000fe400017fe420 */
[----:B------:R-:W-:Y:S01]  /*10070*/  F2FP.F16.F32.PACK_AB R12, R113, R112 ;  /* 0x00000070710c723e */ /* 0x000fe200000000ff */
[----:B------:R-:W-:Y:S01]  /*10080*/  STSM.16.M88.4 [R29], R8 ;  /* 0x000000081d007844 */ /* 0x000fe20000000200 */
        /* <DEDUP_REMOVED lines=9> */
[----:B------:R-:W-:-:S02]  /*10120*/  F2FP.F16.F32.PACK_AB R129, R131, R130 ;  /* 0x000000828381723e */ /* 0x000fc400000000ff */
[----:B------:R-:W-:Y:S01]  /*10130*/  F2FP.F16.F32.PACK_AB R130, R133, R132 ;  /* 0x000000848582723e */ /* 0x000fe200000000ff */
[----:B------:R-:W-:Y:S01]  /*10140*/  STSM.16.M88.4 [R20], R120 ;  /* 0x0000007814007844 */ /* 0x000fe20000000200 */
[----:B------:R-:W-:Y:S02]  /*10150*/  F2FP.F16.F32.PACK_AB R131, R135, R134 ;  /* 0x000000868783723e */ /* 0x000fe400000000ff */
[----:B-1----:R-:W-:Y:S02]  /*10160*/  SHF.R.S32.HI R6, RZ, 0x5, R31 ;  /* 0x00000005ff067819 */ /* 0x002fe4000001141f */
[----:B------:R-:W-:Y:S01]  /*10170*/  ISETP.GE.OR P0, PT, R33, UR5, P0 ;  /* 0x0000000521007c0c */ /* 0x000fe20008706670 */
[----:B------:R-:W-:Y:S01]  /*10180*/  STSM.16.M88.4 [R24], R128 ;  /* 0x0000008018007844 */ /* 0x000fe20000000200 */
[C---:B------:R-:W-:Y:S01]  /*10190*/  LEA R4, P2, R25.reuse, UR6, 0x2 ;  /* 0x0000000619047c11 */ /* 0x040fe2000f8410ff */
[----:B------:R-:W-:Y:S01]  /*101a0*/  @!PT LDS RZ, [RZ] ;  /* 0x00000000fffff984 */ /* 0x000fe20000000800 */
[----:B------:R-:W-:Y:S01]  /*101b0*/  @!PT LDS RZ, [RZ] ;  /* 0x00000000fffff984 */ /* 0x000fe20000000800 */
[----:B------:R-:W-:Y:S01]  /*101c0*/  @!PT LDS RZ, [RZ] ;  /* 0x00000000fffff984 */ /* 0x000fe20000000800 */
[----:B------:R-:W-:Y:S01]  /*101d0*/  @!PT LDS RZ, [RZ] ;  /* 0x00000000fffff984 */ /* 0x000fe20000000800 */
[----:B------:R1:W-:Y:S06]  /*101e0*/  MEMBAR.ALL.CTA ;  /* 0x0000000000007992 */ /* 0x0003ec0000008000 */
[----:B-1----:R-:W1:Y:S01]  /*101f0*/  FENCE.VIEW.ASYNC.S ;  /* 0x00000000000073c6 */ /* 0x002e620000000000 */
[----:B------:R-:W-:-:S03]  /*10200*/  LEA.HI.X R5, R25, UR7, R32, 0x2, P2 ;  /* 0x0000000719057c11 */ /* 0x000fc600090f1420 */
[----:B-1----:R-:W1:Y:S01]  /*10210*/  SHFL.IDX PT, R6, R6, RZ, 0x1f ;  /* 0x00001fff06067589 */ /* 0x002e6200000e0000 */
[----:B------:R-:W-:Y:S06]  /*10220*/  BAR.ARV 0x1, 0x1a0 ;  /* 0x0046800000007b1d */ /* 0x000fec0000002000 */
[----:B------:R3:W-:Y:S04]  /*10230*/  @!P1 STG.E desc[UR50][R4.64], R3 ;  /* 0x0000000304009986 */ /* 0x0007e8000c101932 */
[----:B------:R3:W-:Y:S01]  /*10240*/  @!P0 STG.E desc[UR50][R4.64+0x20], R0 ;  /* 0x0000200004008986 */ /* 0x0007e2000c101932 */
[----:B-1----:R-:W-:-:S13]  /*10250*/  ISETP.NE.AND P0, PT, R6, 0xb, PT ;  /* 0x0000000b0600780c */ /* 0x002fda0003f05270 */
[----:B---3--:R-:W-:Y:S05]  /*10260*/  @P0 BRA `(.L_x_8993) ;  /* 0x0000000800000947 */ /* 0x008fea0003800000 */
        /* <DEDUP_REMOVED lines=26> */
.L_x_8995:
[----:B------:R-:W-:Y:S05]  /*10410*/  BSYNC B0 ;  /* 0x0000000000007941 */ /* 0x000fea0003800000 */
.L_x_8994:
[----:B------:R-:W-:Y:S05]  /*10420*/  BRA `(.L_x_8993) ;  /* 0x0000000400907947 */ /* 0x000fea0003800000 */
.L_x_8992:
[----:B------:R-:W1:Y:S01]  /*10430*/  LDC.64 R12, c[0x0][0xae0] ;  /* 0x0002b800ff0c7b82 */ /* 0x000e620000000a00 */
[----:B------:R-:W-:Y:S01]  /*10440*/  SHF.R.S32.HI R0, RZ, 0x1f, R29 ;  /* 0x0000001fff007819 */ /* 0x000fe2000001141d */
[----:B------:R-:W-:Y:S01]  /*10450*/  USHF.R.S32.HI UR5, URZ, 0x1f, UR43 ;  /* 0x0000001f3f057899 */ /* 0x000fe2000801142b */
[----:B------:R-:W-:Y:S01]  /*10460*/  ISETP.GT.AND P0, PT, R29, 0xbf, PT ;  /* 0x000000bf1d00780c */ /* 0x000fe20003f04270 */
[----:B------:R-:W-:Y:S01]  /*10470*/  USHF.R.S32.HI UR6, URZ, 0x1f, UR44 ;  /* 0x0000001f3f067899 */ /* 0x000fe2000801142c */
[----:B------:R-:W-:Y:S01]  /*10480*/  LEA.HI R25, R0, R29, RZ, 0x2 ;  /* 0x0000001d00197211 */ /* 0x000fe200078f10ff */
[----:B------:R-:W-:Y:S02]  /*10490*/  BSSY B0, `(.L_x_8996) ;  /* 0x000001e000007945 */ /* 0x000fe40003800000 */
[----:B------:R-:W2:Y:S01]  /*104a0*/  LDC R11, c[0x0][0xdac] ;  /* 0x00036b00ff0b7b82 */ /* 0x000ea20000000800 */
[----:B------:R-:W-:-:S05]  /*104b0*/  LOP3.LUT R0, R25, 0x1ffffffc, RZ, 0xc0, !PT ;  /* 0x1ffffffc19007812 */ /* 0x000fca00078ec0ff */
[----:B------:R-:W-:Y:S02]  /*104c0*/  IMAD.IADD R0, R29, 0x1, -R0 ;  /* 0x000000011d007824 */ /* 0x000fe400078e0a00 */
[----:B------:R-:W3:Y:S02]  /*104d0*/  LDC R24, c[0x0][0xa88] ;  /* 0x0002a200ff187b82 */ /* 0x000ee40000000800 */
[----:B------:R-:W-:-:S06]  /*104e0*/  IMAD.SHL.U32 R8, R0, 0x8, RZ ;  /* 0x0000000800087824 */ /* 0x000fcc00078e00ff */
[----:B------:R-:W4:Y:S01]  /*104f0*/  LDC.64 R14, c[0x0][0xae8] ;  /* 0x0002ba00ff0e7b82 */ /* 0x000f220000000a00 */
[----:B-1----:R-:W-:Y:S01]  /*10500*/  IMAD R10, R12, UR5, RZ ;  /* 0x000000050c0a7c24 */ /* 0x002fe2000f8e02ff */
[----:B------:R-:W-:Y:S06]  /*10510*/  @P0 BRA `(.L_x_8997) ;  /* 0x0000000000540947 */ /* 0x000fec0003800000 */
[----:B------:R-:W-:Y:S01]  /*10520*/  IMAD.U32 R5, RZ, RZ, UR42 ;  /* 0x0000002aff057e24 */ /* 0x000fe2000f8e00ff */
[----:B------:R-:W-:-:S04]  /*10530*/  ULDC UR7, c[0x0][0xa88] ;  /* 0x0002a20000077ab9 */ /* 0x000fc80000000800 */
[----:B------:R-:W-:-:S04]  /*10540*/  IADD3 R4, R5, -0x80, R2 ;  /* 0xffffff8005047810 */ /* 0x000fc80007ffe002 */
[----:B------:R-:W-:-:S13]  /*10550*/  ISETP.GE.AND P0, PT, R4, UR7, PT ;  /* 0x0000000704007c0c */ /* 0x000fda000bf06270 */
[----:B------:R-:W-:Y:S05]  /*10560*/  @P0 BRA `(.L_x_8997) ;  /* 0x0000000000400947 */ /* 0x000fea0003800000 */
[----:B------:R-:W1:Y:S01]  /*10570*/  LDC.64 R6, c[0x0][0xb70] ;  /* 0x0002dc00ff067b82 */ /* 0x000e620000000a00 */
[----:B------:R-:W-:Y:S01]  /*10580*/  SHF.R.S32.HI R5, RZ, 0x1f, R4 ;  /* 0x0000001fff057819 */ /* 0x000fe20000011404 */
[----:B------:R-:W-:-:S06]  /*10590*/  ULDC.64 UR8, c[0x0][0xb40] ;  /* 0x0002d00000087ab9 */ /* 0x000fcc0000000a00 */
[----:B------:R-:W5:Y:S01]  /*105a0*/  LDC.64 R20, c[0x0][0xb78] ;  /* 0x0002de00ff147b82 */ /* 0x000f620000000a00 */
[C---:B-1----:R-:W-:Y:S02]  /*105b0*/  IMAD R0, R6.reuse, UR5, RZ ;  /* 0x0000000506007c24 */ /* 0x042fe4000f8e02ff */
        /* <DEDUP_REMOVED lines=11> */
.L_x_8997:
[----:B------:R-:W-:Y:S05]  /*10670*/  BSYNC B0 ;  /* 0x0000000000007941 */ /* 0x000fea0003800000 */
.L_x_8996:
[----:B------:R-:W-:Y:S01]  /*10680*/  ULOP3.LUT UR48, URZ, UR48, URZ, 0x33, !UPT ;  /* 0x000000303f307292 */ /* 0x000fe2000f8e333f */
[----:B-1----:R-:W-:Y:S01]  /*10690*/  IMAD R3, R13, UR43, R10 ;  /* 0x0000002b0d037c24 */ /* 0x002fe2000f8e020a */
[----:B------:R-:W-:Y:S01]  /*106a0*/  SHF.R.S32.HI R4, RZ, 0x2, R25 ;  /* 0x00000002ff047819 */ /* 0x000fe20000011419 */
[----:B----4-:R-:W-:Y:S01]  /*106b0*/  IMAD R10, R14, UR6, RZ ;  /* 0x000000060e0a7c24 */ /* 0x010fe2000f8e02ff */
[----:B------:R-:W-:Y:S01]  /*106c0*/  SHF.R.S32.HI R9, RZ, 0x1f, R8 ;  /* 0x0000001fff097819 */ /* 0x000fe20000011408 */
[----:B------:R-:W-:Y:S01]  /*106d0*/  BSSY B0, `(.L_x_8998) ;  /* 0x0000021000007945 */ /* 0x000fe20003800000 */
[----:B--2---:R-:W-:Y:S02]  /*106e0*/  VIADD R13, R11, UR48 ;  /* 0x000000300b0d7c36 */ /* 0x004fe40008000000 */
[----:B------:R-:W-:Y:S02]  /*106f0*/  VIADD R0, R4, 0x60 ;  /* 0x0000006004007836 */ /* 0x000fe40000000000 */
[----:B---3--:R-:W-:-:S02]  /*10700*/  IMAD R5, R13, -0xc0, R24 ;  /* 0xffffff400d057824 */ /* 0x008fc400078e0218 */
[----:B------:R-:W-:-:S03]  /*10710*/  IMAD.WIDE.U32 R6, R12, UR43, R8 ;  /* 0x0000002b0c067c25 */ /* 0x000fc6000f8e0008 */
[-C--:B------:R-:W-:Y:S01]  /*10720*/  ISETP.GE.AND P0, PT, R4, R5.reuse, PT ;  /* 0x000000050400720c */ /* 0x080fe20003f06270 */
[----:B------:R-:W-:Y:S01]  /*10730*/  IMAD.IADD R7, R7, 0x1, R3 ;  /* 0x0000000107077824 */ /* 0x000fe200078e0203 */
[----:B------:R-:W-:Y:S01]  /*10740*/  ISETP.GE.AND P3, PT, R0, R5, PT ;  /* 0x000000050000720c */ /* 0x000fe20003f66270 */
[----:B------:R-:W-:Y:S01]  /*10750*/  IMAD R3, R15, UR44, R10 ;  /* 0x0000002c0f037c24 */ /* 0x000fe2000f8e020a */
[----:B------:R-:W-:Y:S01]  /*10760*/  SHF.R.S32.HI R5, RZ, 0x1f, R4 ;  /* 0x0000001fff057819 */ /* 0x000fe20000011404 */
        /* <DEDUP_REMOVED lines=23> */
.L_x_8999:
[----:B------:R-:W-:Y:S05]  /*108e0*/  BSYNC B0 ;  /* 0x0000000000007941 */ /* 0x000fea0003800000 */
.L_x_8998:
[----:B------:R-:W-:Y:S04]  /*108f0*/  BSSY B0, `(.L_x_8993) ;  /* 0x0000017000007945 */ /* 0x000fe80003800000 */
[----:B------:R-:W-:Y:S05]  /*10900*/  @P3 BRA `(.L_x_9000) ;  /* 0x0000000000543947 */ /* 0x000fea0003800000 */
[----:B------:R-:W-:Y:S01]  /*10910*/  IADD3 R3, P0, R6, 0x60, RZ ;  /* 0x0000006006037810 */ /* 0x000fe20007f1e0ff */
[----:B------:R-:W-:Y:S01]  /*10920*/  ULDC UR5, c[0x0][0xa8c] ;  /* 0x0002a30000057ab9 */ /* 0x000fe20000000800 */
[----:B------:R-:W-:Y:S01]  /*10930*/  ULDC.64 UR6, c[0x0][0xad8] ;  /* 0x0002b60000067ab9 */ /* 0x000fe20000000a00 */
[----:B------:R-:W-:Y:S01]  /*10940*/  IMAD.MOV.U32 R4, RZ, RZ, R10 ;  /* 0x000000ffff047224 */ /* 0x000fe200078e000a */
[C---:B------:R-:W-:Y:S01]  /*10950*/  ISETP.GE.AND P1, PT, R8.reuse, UR5, PT ;  /* 0x0000000508007c0c */ /* 0x040fe2000bf26270 */
[----:B------:R-:W-:Y:S02]  /*10960*/  IMAD.X R6, RZ, RZ, R7, P0 ;  /* 0x000000ffff067224 */ /* 0x000fe400000e0607 */
[----:B------:R-:W-:Y:S02]  /*10970*/  IMAD.MOV.U32 R5, RZ, RZ, R13 ;  /* 0x000000ffff057224 */ /* 0x000fe400078e000d */
[----:B------:R-:W-:Y:S02]  /*10980*/  VIADD R0, R8, 0x20 ;  /* 0x0000002008007836 */ /* 0x000fe40000000000 */
        /* <DEDUP_REMOVED lines=13> */
.L_x_9000:
[----:B------:R-:W-:Y:S05]  /*10a60*/  BSYNC B0 ;  /* 0x0000000000007941 */ /* 0x000fea0003800000 */
.L_x_8993:
[----:B------:R-:W3:Y:S02]  /*10a70*/  LDC R0, c[0x0][0xda8] ;  /* 0x00036a00ff007b82 */ /* 0x000ee40000000800 */
[----:B---3--:R-:W-:-:S13]  /*10a80*/  ISETP.LE.AND P0, PT, R0, UR4, PT ;  /* 0x0000000400007c0c */ /* 0x008fda000bf03270 */
[----:B------:R-:W-:Y:S05]  /*10a90*/  @!P0 BRA `(.L_x_9001) ;  /* 0xffffff04000c8947 */ /* 0x000fea000383ffff */
[----:B------:R-:W-:Y:S05]  /*10aa0*/  EXIT ;  /* 0x000000000000794d */ /* 0x000fea0003800000 */
.L_x_8911:
[----:B------:R-:W-:-:S08]  /*10ab0*/  NOP ;  /* 0x0000000000007918 */ /* 0x000fd00000000000 */
[----:B------:R-:W1:-:S00]  /*10ac0*/  USETMAXREG.DEALLOC.CTAPOOL 0x20 ;  /* 0x00000020000079c8 */ /* 0x000e4000080e0500 */
[----:B-1----:R-:W-:-:S05]  /*10ad0*/  LOP3.LUT R16, R0, 0x3, RZ, 0xc0, !PT ;  /* 0x0000000300107812 */ /* 0x002fca00078ec0ff */
        /* <DEDUP_REMOVED lines=10> */
[----:B------:R-:W-:Y:S01]  /*10b80*/  LOP3.LUT R23, R2, 0x1f, RZ, 0xc0, !PT ;  /* 0x0000001f02177812 */ /* 0x000fe200078ec0ff */
[----:B------:R-:W-:Y:S01]  /*10b90*/  IMAD.U32 R22, RZ, RZ, UR4 ;  /* 0x00000004ff167e24 */ /* 0x000fe2000f8e00ff */
[----:B------:R-:W-:Y:S01]  /*10ba0*/  ULDC UR45, c[0x0][0xc] ;  /* 0x00000300002d7ab9 */ /* 0x000fe20000000800 */
[----:B------:R-:W-:Y:S01]  /*10bb0*/  IMAD.MOV.U32 R18, RZ, RZ, 0x1 ;  /* 0x00000001ff127424 */ /* 0x000fe200078e00ff */
[----:B------:R-:W-:Y:S01]  /*10bc0*/  ULDC.64 UR48, c[0x0][0x198] ;  /* 0x0000660000307ab9 */ /* 0x000fe20000000a00 */
[----:B------:R-:W-:Y:S01]  /*10bd0*/  IMAD.MOV.U32 R19, RZ, RZ, RZ ;  /* 0x000000ffff137224 */ /* 0x000fe200078e00ff */
[----:B------:R-:W-:-:S06]  /*10be0*/  UMOV UR47, URZ ;  /* 0x0000003f002f7c82 */ /* 0x000fcc0008000000 */
.L_x_9056:
        /* <DEDUP_REMOVED lines=21> */
.L_x_9003:
[----:B------:R-:W-:Y:S01]  /*10d40*/  ULDC UR9, c[0x0][0xdc4] ;  /* 0x0003710000097ab9 */ /* 0x000fe20000000800 */
[----:B------:R-:W-:Y:S01]  /*10d50*/  UMOV UR7, UR8 ;  /* 0x0000000800077c82 */ /* 0x000fe20008000000 */
[----:B------:R-:W-:-:S11]  /*10d60*/  UISETP.NE.AND UP0, UPT, UR9, 0x1, UPT ;  /* 0x000000010900788c */ /* 0x000fd6000bf05270 */
[----:B------:R-:W-:Y:S02]  /*10d70*/  @UP0 ULDC.64 UR10, c[0x0][0xdc8] ;  /* 0x00037200000a0ab9 */ /* 0x000fe40000000a00 */
[----:B------:R-:W-:-:S04]  /*10d80*/  UIMAD.WIDE.U32 UR4, UR8, UR10, URZ ;  /* 0x0000000a080472a5 */ /* 0x000fc8000f8e003f */
[----:B------:R-:W-:-:S04]  /*10d90*/  @UP0 USHF.R.U32.HI UR7, URZ, UR11, UR5 ;  /* 0x0000000b3f070299 */ /* 0x000fc80008011605 */
[----:B------:R-:W-:-:S12]  /*10da0*/  UIMAD UR4, UR7, UR9, URZ ;  /* 0x00000009070472a4 */ /* 0x000fd8000f8e023f */
.L_x_9004:
        /* <DEDUP_REMOVED lines=15> */
[----:B------:R-:W-:Y:S02]  /*10ea0*/  UIMAD UR37, UR37, 0xc0, URZ ;  /* 0x000000c0252578a4 */ /* 0x000fe4000f8e023f */
        /* <DEDUP_REMOVED lines=24> */
.L_x_9006:
[----:B------:R-:W-:-:S11]  /*11030*/  UISETP.NE.AND UP0, UPT, UR5, 0x1, UPT ;  /* 0x000000010500788c */ /* 0x000fd6000bf05270 */
[----:B------:R-:W-:Y:S02]  /*11040*/  @UP0 ULDC.64 UR14, c[0x0][0x9e8] ;  /* 0x00027a00000e0ab9 */ /* 0x000fe40000000a00 */
[----:B------:R-:W-:-:S04]  /*11050*/  UIMAD.WIDE.U32 UR6, UR8, UR14, URZ ;  /* 0x0000000e080672a5 */ /* 0x000fc8000f8e003f */
[----:B------:R-:W-:-:S12]  /*11060*/  @UP0 USHF.R.U32.HI UR8, URZ, UR15, UR7 ;  /* 0x0000000f3f080299 */ /* 0x000fd80008011607 */
.L_x_9007:
[----:B------:R-:W-:-:S04]  /*11070*/  UIMAD UR8, UR8, UR5, UR5 ;  /* 0x00000005080872a4 */ /* 0x000fc8000f8e0205 */
[----:B------:R-:W-:-:S04]  /*11080*/  UISETP.LT.AND UP0, UPT, UR4, UR8, UPT ;  /* 0x000000080400728c */ /* 0x000fc8000bf01270 */
[----:B------:R-:W-:-:S12]  /*11090*/  USEL UR4, UR4, UR8, UP0 ;  /* 0x0000000804047287 */ /* 0x000fd80008000000 */
.L_x_9005:
        /* <DEDUP_REMOVED lines=25> */
.L_x_9009:
[----:B------:R-:W-:-:S11]  /*11230*/  UISETP.NE.AND UP0, UPT, UR5, 0x1, UPT ;  /* 0x000000010500788c */ /* 0x000fd6000bf05270 */
[----:B------:R-:W-:Y:S02]  /*11240*/  @UP0 ULDC.64 UR10, c[0x0][0x9e8] ;  /* 0x00027a00000a0ab9 */ /* 0x000fe40000000a00 */
[----:B------:R-:W-:-:S04]  /*11250*/  UIMAD.WIDE.U32 UR6, UR4, UR10, URZ ;  /* 0x0000000a040672a5 */ /* 0x000fc8000f8e003f */
[----:B------:R-:W-:-:S12]  /*11260*/  @UP0 USHF.R.U32.HI UR4, URZ, UR11, UR7 ;  /* 0x0000000b3f040299 */ /* 0x000fd80008011607 */
.L_x_9010:
[----:B------:R-:W-:-:S04]  /*11270*/  UIMAD UR4, UR4, UR5, URZ ;  /* 0x00000005040472a4 */ /* 0x000fc8000f8e023f */
[----:B------:R-:W-:-:S04]  /*11280*/  UISETP.LT.AND UP0, UPT, UR8, UR4, UPT ;  /* 0x000000040800728c */ /* 0x000fc8000bf01270 */
[----:B------:R-:W-:-:S12]  /*11290*/  USEL UR8, UR8, UR4, !UP0 ;  /* 0x0000000408087287 */ /* 0x000fd8000c000000 */
.L_x_9008:
        /* <DEDUP_REMOVED lines=9> */
[----:B------:R-:W-:Y:S01]  /*11330*/  ISETP.NE.AND P0, PT, R23, RZ, PT ;  /* 0x000000ff1700720c */ /* 0x000fe20003f05270 */
[----:B------:R-:W-:-:S12]  /*11340*/  IMAD.MOV.U32 R13, RZ, RZ, R22 ;  /* 0x000000ffff0d7224 */ /* 0x000fd800078e0016 */
        /* <DEDUP_REMOVED lines=14> */
.L_x_9012:
        /* <DEDUP_REMOVED lines=10> */
[----:B------:R-:W-:Y:S02]  /*114d0*/  IMAD.U32 R4, RZ, RZ, UR4 ;  /* 0x00000004ff047e24 */ /* 0x000fe4000f8e00ff */
[----:B------:R-:W-:Y:S01]  /*114e0*/  IMAD.U32 R5, RZ, RZ, UR5 ;  /* 0x00000005ff057e24 */ /* 0x000fe2000f8e00ff */
[----:B------:R-:W1:Y:S01]  /*114f0*/  LDC.64 R2, c[0x4][R2] ;  /* 0x0100000002027b82 */ /* 0x000e620000000a00 */
[----:B------:R-:W-:Y:S01]  /*11500*/  ULDC.64 UR4, c[0x4][0x78] ;  /* 0x01001e0000047ab9 */ /* 0x000fe20000000a00 */
        /* <DEDUP_REMOVED lines=9> */
.L_x_9014:
[----:B------:R-:W-:-:S04]  /*115a0*/  UIADD3 UR4, UR42, 0x400, URZ ;  /* 0x000004002a047890 */ /* 0x000fc8000fffe03f */
[----:B------:R-:W-:-:S06]  /*115b0*/  ULOP3.LUT UP0, URZ, UR4, 0x1bf, URZ, 0xc0, !UPT ;  /* 0x000001bf043f7892 */ /* 0x000fcc000f80c03f */
[----:B------:R-:W-:-:S13]  /*115c0*/  PLOP3.LUT P0, PT, PT, PT, UP0, 0x80, 0x0 ;  /* 0x000000000000781c */ /* 0x000fda0003f0f008 */
[----:B------:R-:W-:Y:S05]  /*115d0*/  @!P0 BRA `(.L_x_9015) ;  /* 0x00000000007c8947 */ /* 0x000fea0003800000 */
        /* <DEDUP_REMOVED lines=16> */
.L_x_9016:
[----:B------:R1:W2:Y:S01]  /*116e0*/  LDC.64 R2, c[0x4][R24] ;  /* 0x0100000018027b82 */ /* 0x0002a20000000a00 */
[----:B------:R-:W-:Y:S01]  /*116f0*/  ULDC.64 UR4, c[0x4][0x1b8] ;  /* 0x01006e0000047ab9 */ /* 0x000fe20000000a00 */
[----:B------:R-:W-:Y:S01]  /*11700*/  ULDC.64 UR6, c[0x4][0x1c0] ;  /* 0x0100700000067ab9 */ /* 0x000fe20000000a00 */
[----:B------:R-:W-:Y:S02]  /*11710*/  IMAD.U32 R4, RZ, RZ, UR4 ;  /* 0x00000004ff047e24 */ /* 0x000fe4000f8e00ff */
        /* <DEDUP_REMOVED lines=11> */
.L_x_9015:
[----:B------:R-:W-:Y:S01]  /*117d0*/  ULDC.64 UR4, c[0x0][0x9f8] ;  /* 0x00027e0000047ab9 */ /* 0x000fe20000000a00 */
[----:B------:R-:W-:Y:S01]  /*117e0*/  IMAD.U32 R5, RZ, RZ, UR39 ;  /* 0x00000027ff057e24 */ /* 0x000fe2000f8e00ff */
[----:B------:R-:W-:Y:S01]  /*117f0*/  ISETP.NE.U32.AND P0, PT, RZ, UR4, PT ;  /* 0x00000004ff007c0c */ /* 0x000fe2000bf05070 */
[----:B------:R-:W-:-:S03]  /*11800*/  IMAD.U32 R0, RZ, RZ, UR39 ;  /* 0x00000027ff007e24 */ /* 0x000fc6000f8e00ff */
[----:B------:R-:W-:-:S13]  /*11810*/  ISETP.NE.AND.EX P0, PT, RZ, UR5, PT, P0 ;  /* 0x00000005ff007c0c */ /* 0x000fda000bf05300 */
[----:B------:R-:W1:Y:S02]  /*11820*/  @P0 LDC.64 R2, c[0x0][0x9f8] ;  /* 0x00027e00ff020b82 */ /* 0x000e640000000a00 */
[----:B-1----:R-:W-:-:S06]  /*11830*/  @P0 IMAD.WIDE R4, R5, 0x4, R2 ;  /* 0x0000000405040825 */ /* 0x002fcc00078e0202 */
[----:B------:R-:W1:Y:S01]  /*11840*/  LDC R2, c[0x0][0x428] ;  /* 0x00010a00ff027b82 */ /* 0x000e620000000800 */
[----:B------:R2:W3:Y:S01]  /*11850*/  @P0 LDG.E R0, desc[UR50][R4.64] ;  /* 0x0000003204000981 */ /* 0x0004e2000c1e1900 */
[----:B------:R-:W-:Y:S01]  /*11860*/  ISETP.NE.AND P1, PT, R23, RZ, PT ;  /* 0x000000ff1700720c */ /* 0x000fe20003f25270 */
[----:B------:R-:W-:Y:S01]  /*11870*/  UMOV UR36, URZ ;  /* 0x0000003f00247c82 */ /* 0x000fe20008000000 */
[----:B------:R-:W-:Y:S01]  /*11880*/  UMOV UR12, 0x20 ;  /* 0x00000020000c7882 */ /* 0x000fe20000000000 */
[----:B------:R-:W-:Y:S01]  /*11890*/  UMOV UR13, UR37 ;  /* 0x00000025000d7c82 */ /* 0x000fe20008000000 */
[----:B------:R-:W-:Y:S01]  /*118a0*/  UMOV UR14, UR38 ;  /* 0x00000026000e7c82 */ /* 0x000fe20008000000 */
[----:B------:R-:W-:Y:S01]  /*118b0*/  UMOV UR15, UR39 ;  /* 0x00000027000f7c82 */ /* 0x000fe20008000000 */
[----:B------:R-:W-:Y:S01]  /*118c0*/  UMOV UR8, 0x40 ;  /* 0x0000004000087882 */ /* 0x000fe20000000000 */
[----:B------:R-:W-:Y:S01]  /*118d0*/  UMOV UR9, UR37 ;  /* 0x0000002500097c82 */ /* 0x000fe20008000000 */
[----:B------:R-:W-:Y:S01]  /*118e0*/  UMOV UR10, UR38 ;  /* 0x00000026000a7c82 */ /* 0x000fe20008000000 */
[----:B------:R-:W-:Y:S01]  /*118f0*/  UMOV UR11, UR39 ;  /* 0x00000027000b7c82 */ /* 0x000fe20008000000 */
[----:B------:R-:W-:Y:S01]  /*11900*/  UMOV UR6, 0xffffffff ;  /* 0xffffffff00067882 */ /* 0x000fe20000000000 */
[----:B------:R-:W-:-:S02]  /*11910*/  IMAD.U32 R7, RZ, RZ, UR44 ;  /* 0x0000002cff077e24 */ /* 0x000fc4000f8e00ff */
[----:B------:R-:W-:Y:S02]  /*11920*/  VOTEU.ALL UP1, P1 ;  /* 0x00000000003f7886 */ /* 0x000fe40000820000 */
[----:B------:R-:W-:-:S03]  /*11930*/  VIADD R7, R7, 0xffffffff ;  /* 0xffffffff07077836 */ /* 0x000fc60000000000 */
[----:B------:R-:W-:Y:S01]  /*11940*/  @!UP1 UIADD3 UR4, UP0, UR48, 0x270, URZ ;  /* 0x0000027030049890 */ /* 0x000fe2000ff1e03f */
[----:B-1----:R-:W-:Y:S02]  /*11950*/  ISETP.NE.AND P2, PT, R2, 0x1, PT ;  /* 0x000000010200780c */ /* 0x002fe40003f45270 */
[----:B------:R-:W1:Y:S01]  /*11960*/  LDC.64 R2, c[0x0][0x3f8] ;  /* 0x0000fe00ff027b82 */ /* 0x000e620000000a00 */
[----:B------:R-:W-:-:S09]  /*11970*/  @!UP1 UIADD3.X UR5, URZ, UR49, URZ, UP0, !UPT ;  /* 0x000000313f059290 */ /* 0x000fd200087fe43f */
[----:B------:R4:W-:Y:S01]  /*11980*/  @!UP1 UTMAPF.L2.4D [UR36], [UR4] ;  /* 0x00000024040095b8 */ /* 0x0009e20008018000 */
[----:B------:R-:W2:Y:S01]  /*11990*/  @P2 LDC R6, c[0x0][0x42c] ;  /* 0x00010b00ff062b82 */ /* 0x000ea20000000800 */
[----:B------:R4:W-:Y:S07]  /*119a0*/  @!UP1 UTMAPF.L2.4D [UR12], [UR4] ;  /* 0x0000000c040095b8 */ /* 0x0009ee0008018000 */
[----:B------:R-:W5:Y:S01]  /*119b0*/  @P2 LDC R9, c[0x0][0x430] ;  /* 0x00010c00ff092b82 */ /* 0x000f620000000800 */
[----:B-1----:R-:W-:Y:S01]  /*119c0*/  ISETP.NE.U32.AND P0, PT, R2, RZ, PT ;  /* 0x000000ff0200720c */ /* 0x002fe20003f05070 */
[----:B------:R4:W-:Y:S03]  /*119d0*/  @!UP1 UTMAPF.L2.4D [UR8], [UR4] ;  /* 0x00000008040095b8 */ /* 0x0009e60008018000 */
[----:B------:R-:W-:Y:S01]  /*119e0*/  ISETP.NE.AND.EX P0, PT, R3, RZ, PT, P0 ;  /* 0x000000ff0300720c */ /* 0x000fe20003f05300 */
[----:B--2---:R-:W-:-:S04]  /*119f0*/  @P2 IMAD.HI.U32 R4, R6, UR38, RZ ;  /* 0x0000002606042c27 */ /* 0x004fc8000f8e00ff */
[----:B------:R-:W-:Y:S01]  /*11a00*/  IMAD.U32 R6, RZ, RZ, UR38 ;  /* 0x00000026ff067e24 */ /* 0x000fe2000f8e00ff */
[----:B-----5:R-:W-:Y:S02]  /*11a10*/  @P2 SHF.R.U32.HI R6, RZ, R9, R4 ;  /* 0x00000009ff062219 */ /* 0x020fe40000011604 */
[----:B---3--:R-:W-:Y:S01]  /*11a20*/  SEL R9, R0, RZ, !P0 ;  /* 0x000000ff00097207 */ /* 0x008fe20004000000 */
[----:B----4-:R-:W-:Y:S06]  /*11a30*/  BRA.DIV UR6, `(.L_x_9017) ;  /* 0x0000002606c07947 */ /* 0x010fec000b800000 */
.L_x_9068:
[----:B------:R-:W-:Y:S01]  /*11a40*/  UMOV UR4, 0xffffffff ;  /* 0xffffffff00047882 */ /* 0x000fe20000000000 */
[----:B------:R-:W-:Y:S02]  /*11a50*/  SHF.R.S32.HI R8, RZ, 0x1f, R0 ;  /* 0x0000001fff087819 */ /* 0x000fe40000011400 */
[----:B------:R-:W-:Y:S05]  /*11a60*/  BRA.DIV UR4, `(.L_x_9018) ;  /* 0x0000002604d47947 */ /* 0x000fea000b800000 */
[----:B------:R-:W-:-:S13]  /*11a70*/  ELECT P6, URZ, PT ;  /* 0x00000000003f782f */ /* 0x000fda00038c0000 */
.L_x_9071:
[----:B------:R-:W-:Y:S05]  /*11a80*/  @!P6 BRA `(.L_x_9019) ;  /* 0x0000000000e8e947 */ /* 0x000fea0003800000 */
[----:B------:R-:W-:Y:S01]  /*11a90*/  LEA R13, R19, UR42, 0x3 ;  /* 0x0000002a130d7c11 */ /* 0x000fe2000f8e18ff */
[----:B------:R-:W-:Y:S01]  /*11aa0*/  IMAD.MOV.U32 R9, RZ, RZ, R0 ;  /* 0x000000ffff097224 */ /* 0x000fe200078e0000 */
[----:B------:R-:W-:Y:S01]  /*11ab0*/  SHF.L.U32 R12, R18, 0x1f, RZ ;  /* 0x0000001f120c7819 */ /* 0x000fe200000006ff */
        /* <DEDUP_REMOVED lines=19> */
.L_x_9020:
[----:B------:R-:W2:Y:S01]  /*11bf0*/  SYNCS.PHASECHK.TRANS64.TRYWAIT P2, [R13+URZ+0x2d840], R12 ;  /* 0x02d8400c0d0075a7 */ /* 0x000ea2000804017f */
[----:B------:R-:W-:Y:S01]  /*11c00*/  ISETP.NE.AND P3, PT, R17, RZ, PT ;  /* 0x000000ff1100720c */ /* 0x000fe20003f65270 */
[----:B--2---:R-:W-:-:S12]  /*11c10*/  @!P2 BRA `(.L_x_9021) ;  /* 0x000000240088a947 */ /* 0x004fd80003800000 */
.L_x_9072:
[----:B------:R-:W-:Y:S05]  /*11c20*/  @P3 BRA `(.L_x_9022) ;  /* 0x0000000000143947 */ /* 0x000fea0003800000 */
[----:B------:R-:W-:Y:S01]  /*11c30*/  ISETP.NE.AND P2, PT, R23, RZ, PT ;  /* 0x000000ff1700720c */ /* 0x000fe20003f45270 */
[----:B-1----:R-:W-:-:S04]  /*11c40*/  IMAD.MOV.U32 R4, RZ, RZ, 0x6000 ;  /* 0x00006000ff047424 */ /* 0x002fc800078e00ff */
[----:B------:R3:W-:Y:S08]  /*11c50*/  SYNCS.ARRIVE.TRANS64 RZ, [R13+URZ+0x2d830], R4 ;  /* 0x02d830040dff79a7 */ /* 0x0007f0000800003f */
[----:B------:R-:W-:Y:S05]  /*11c60*/  @!P2 BRA `(.L_x_9022) ;  /* 0x000000000004a947 */ /* 0x000fea0003800000 */
[----:B------:R-:W-:Y:S01]  /*11c70*/  BPT.TRAP 0x1 ;  /* 0x000000040000795c */ /* 0x000fe20000300000 */
.L_x_9022:
        /* <DEDUP_REMOVED lines=12> */
[----:B------:R-:W-:Y:S02]  /*11d40*/  USHF.L.U32 UR11, UR11, 0x7, URZ ;  /* 0x000000070b0b7899 */ /* 0x000fe4000800063f */
[----:B------:R-:W-:Y:S02]  /*11d50*/  UIADD3 UR9, UR9, 0x2d830, URZ ;  /* 0x0002d83009097890 */ /* 0x000fe4000fffe03f */
[----:B------:R-:W-:Y:S02]  /*11d60*/  UIADD3 UR14, UR8, 0x15400, URZ ;  /* 0x00015400080e7890 */ /* 0x000fe4000fffe03f */
[----:B------:R-:W-:Y:S02]  /*11d70*/  UIADD3 UR15, UR8, 0x17400, URZ ;  /* 0x00017400080f7890 */ /* 0x000fe4000fffe03f */
[----:B------:R-:W-:-:S03]  /*11d80*/  UIADD3 UR17, UR8, 0x19400, URZ ;  /* 0x0001940008117890 */ /* 0x000fc6000fffe03f */
[----:B------:R-:W-:Y:S01]  /*11d90*/  UMOV UR8, UR14 ;  /* 0x0000000e00087c82 */ /* 0x000fe20008000000 */
[----:B------:R-:W-:Y:S01]  /*11da0*/  UMOV UR14, 0x40 ;  /* 0x00000040000e7882 */ /* 0x000fe20000000000 */
[----:B------:R4:W-:Y:S02]  /*11db0*/  UTMALDG.4D [UR8], [UR4], desc[UR6] ;  /* 0x00000608040075b4 */ /* 0x0009e40008019000 */
[----:B----4-:R-:W-:Y:S01]  /*11dc0*/  UMOV UR8, UR15 ;  /* 0x0000000f00087c82 */ /* 0x010fe20008000000 */
[----:B------:R-:W-:Y:S02]  /*11dd0*/  UMOV UR10, UR16 ;  /* 0x00000010000a7c82 */ /* 0x000fe40008000000 */
[----:B------:R4:W-:Y:S02]  /*11de0*/  UTMALDG.4D [UR8], [UR4], desc[UR6] ;  /* 0x00000608040075b4 */ /* 0x0009e40008019000 */
[----:B----4-:R-:W-:Y:S01]  /*11df0*/  UMOV UR8, UR17 ;  /* 0x0000001100087c82 */ /* 0x010fe20008000000 */
[----:B------:R-:W-:-:S02]  /*11e00*/  UMOV UR10, UR14 ;  /* 0x0000000e000a7c82 */ /* 0x000fc40008000000 */
[----:B------:R4:W-:Y:S02]  /*11e10*/  UTMALDG.4D [UR8], [UR4], desc[UR6] ;  /* 0x00000608040075b4 */ /* 0x0009e40008019000 */
[----:B----4-:R-:W-:Y:S01]  /*11e20*/  NOP ;  /* 0x0000000000007918 */ /* 0x010fe20000000000 */
.L_x_9019:
        /* <DEDUP_REMOVED lines=9> */
[----:B-1-3--:R-:W-:Y:S01]  /*11ec0*/  @P2 IMAD.MOV.U32 R4, RZ, RZ, 0x9000 ;  /* 0x00009000ff042424 */ /* 0x00afe200078e00ff */
        /* <DEDUP_REMOVED lines=26> */
[----:B------:R-:W3:Y:S02]  /*12070*/  SYNCS.PHASECHK.TRANS64.TRYWAIT P2, [UR42+0x2d820], R4 ;  /* 0x02d82004ff0075a7 */ /* 0x000ee4000804016a */
[----:B-1-3--:R-:W-:Y:S05]  /*12080*/  @!P2 BRA `(.L_x_9023) ;  /* 0x000000200080a947 */ /* 0x00afea0003800000 */
.L_x_9073:
[----:B------:R-:W-:-:S04]  /*12090*/  UIADD3 UR4, UR44, -0x2, URZ ;  /* 0xfffffffe2c047890 */ /* 0x000fc8000fffe03f */
[----:B------:R-:W-:-:S06]  /*120a0*/  UISETP.GE.AND UP0, UPT, UR4, UR43, UPT ;  /* 0x0000002b0400728c */ /* 0x000fcc000bf06270 */
[----:B------:R-:W-:-:S13]  /*120b0*/  PLOP3.LUT P2, PT, PT, PT, UP0, 0x80, 0x0 ;  /* 0x000000000000781c */ /* 0x000fda0003f4f008 */
[----:B------:R-:W-:Y:S05]  /*120c0*/  @!P2 BRA `(.L_x_9024) ;  /* 0x00000014004ca947 */ /* 0x000fea0003800000 */
[----:B-1----:R-:W-:Y:S01]  /*120d0*/  IMAD R5, RZ, RZ, -UR44 ;  /* 0x8000002cff057e24 */ /* 0x002fe2000f8e02ff */
[----:B------:R-:W-:Y:S01]  /*120e0*/  LOP3.LUT R10, RZ, UR43, RZ, 0x33, !PT ;  /* 0x0000002bff0a7c12 */ /* 0x000fe2000f8e33ff */
[----:B------:R-:W-:Y:S01]  /*120f0*/  IMAD.U32 R11, RZ, RZ, UR4 ;  /* 0x00000004ff0b7e24 */ /* 0x000fe2000f8e00ff */
[----:B------:R-:W-:Y:S02]  /*12100*/  ULDC.64 UR40, c[0x0][0x408] ;  /* 0x0001020000287ab9 */ /* 0x000fe40000000a00 */
[----:B------:R-:W-:-:S05]  /*12110*/  VIADDMNMX R10, R5, 0x1, R10, !PT ;  /* 0x00000001050a7846 */ /* 0x000fca000780010a */
[----:B------:R-:W-:-:S05]  /*12120*/  VIADD R4, R10, UR44 ;  /* 0x0000002c0a047c36 */ /* 0x000fca0008000000 */
[----:B------:R-:W-:-:S04]  /*12130*/  LOP3.LUT R4, R4, 0x1, RZ, 0xc0, !PT ;  /* 0x0000000104047812 */ /* 0x000fc800078ec0ff */
[----:B------:R-:W-:-:S13]  /*12140*/  ISETP.NE.U32.AND P2, PT, R4, 0x1, PT ;  /* 0x000000010400780c */ /* 0x000fda0003f45070 */
[----:B------:R-:W-:Y:S05]  /*12150*/  @P2 BRA `(.L_x_9025) ;  /* 0x0000000400b42947 */ /* 0x000fea0003800000 */
[----:B--2---:R-:W-:Y:S01]  /*12160*/  VIADD R12, R19, 0x1 ;  /* 0x00000001130c7836 */ /* 0x004fe20000000000 */
        /* <DEDUP_REMOVED lines=26> */
.L_x_9028:
[----:B-1----:R-:W-:Y:S02]  /*12310*/  LEA R3, R12, UR42, 0x3 ;  /* 0x0000002a0c037c11 */ /* 0x002fe4000f8e18ff */
[----:B------:R-:W-:Y:S02]  /*12320*/  SHF.L.U32 R2, R13, 0x1f, RZ ;  /* 0x0000001f0d027819 */ /* 0x000fe400000006ff */
[----:B------:R-:W-:Y:S02]  /*12330*/  ISETP.NE.AND P2, PT, R17, RZ, PT ;  /* 0x000000ff1100720c */ /* 0x000fe40003f45270 */
[----:B------:R-:W1:Y:S02]  /*12340*/  SYNCS.PHASECHK.TRANS64.TRYWAIT P3, [R3+URZ+0x2d840], R2 ;  /* 0x02d84002030075a7 */ /* 0x000e64000806017f */
[----:B-1----:R-:W-:Y:S09]  /*12350*/  @!P3 BRA `(.L_x_9029) ;  /* 0x0000001c00e4b947 */ /* 0x002ff20003800000 */
.L_x_9074:
[----:B------:R-:W-:Y:S05]  /*12360*/  @P2 BRA `(.L_x_9030) ;  /* 0x0000000000142947 */ /* 0x000fea0003800000 */
[----:B------:R-:W-:Y:S01]  /*12370*/  ISETP.NE.AND P3, PT, R23, RZ, PT ;  /* 0x000000ff1700720c */ /* 0x000fe20003f65270 */
[----:B-1----:R-:W-:-:S04]  /*12380*/  IMAD.MOV.U32 R2, RZ, RZ, 0x6000 ;  /* 0x00006000ff027424 */ /* 0x002fc800078e00ff */
[----:B------:R2:W-:Y:S08]  /*12390*/  SYNCS.ARRIVE.TRANS64 RZ, [R3+URZ+0x2d830], R2 ;  /* 0x02d8300203ff79a7 */ /* 0x0005f0000800003f */
[----:B------:R-:W-:Y:S05]  /*123a0*/  @!P3 BRA `(.L_x_9030) ;  /* 0x000000000004b947 */ /* 0x000fea0003800000 */
[----:B------:R-:W-:Y:S01]  /*123b0*/  BPT.TRAP 0x1 ;  /* 0x000000040000795c */ /* 0x000fe20000300000 */
.L_x_9030:
        /* <DEDUP_REMOVED lines=14> */
[----:B-12---:R-:W-:Y:S01]  /*124a0*/  SHF.L.U32 R3, R18, 0x1f, RZ ;  /* 0x0000001f12037819 */ /* 0x006fe200000006ff */
[----:B------:R-:W-:Y:S01]  /*124b0*/  UIADD3 UR9, UR9, 0x2d830, URZ ;  /* 0x0002d83009097890 */ /* 0x000fe2000fffe03f */
[----:B------:R-:W-:Y:S01]  /*124c0*/  LEA R2, R19, UR19, 0x3 ;  /* 0x0000001313027c11 */ /* 0x000fe2000f8e18ff */
[----:B------:R-:W-:-:S02]  /*124d0*/  USHF.L.U32 UR11, UR11, 0x7, URZ ;  /* 0x000000070b0b7899 */ /* 0x000fc4000800063f */
        /* <DEDUP_REMOVED lines=13> */
.L_x_9075:
[----:B------:R-:W-:Y:S05]  /*125b0*/  @P2 BRA `(.L_x_9032) ;  /* 0x0000000000182947 */ /* 0x000fea0003800000 */
[----:B------:R-:W-:Y:S01]  /*125c0*/  ISETP.NE.AND P2, PT, R23, RZ, PT ;  /* 0x000000ff1700720c */ /* 0x000fe20003f45270 */
[----:B-1----:R-:W-:Y:S01]  /*125d0*/  IMAD.MOV.U32 R3, RZ, RZ, 0x6000 ;  /* 0x00006000ff037424 */ /* 0x002fe200078e00ff */
[----:B------:R-:W-:-:S04]  /*125e0*/  LEA R2, R19, UR42, 0x3 ;  /* 0x0000002a13027c11 */ /* 0x000fc8000f8e18ff */
[----:B------:R2:W-:Y:S07]  /*125f0*/  SYNCS.ARRIVE.TRANS64 RZ, [R2+URZ+0x2d850], R3 ;  /* 0x02d8500302ff79a7 */ /* 0x0005ee000800003f */
[----:B------:R-:W-:Y:S05]  /*12600*/  @!P2 BRA `(.L_x_9032) ;  /* 0x000000000004a947 */ /* 0x000fea0003800000 */
[----:B------:R-:W-:Y:S01]  /*12610*/  BPT.TRAP 0x1 ;  /* 0x000000040000795c */ /* 0x000fe20000300000 */
.L_x_9032:
        /* <DEDUP_REMOVED lines=14> */
[----:B------:R-:W-:Y:S02]  /*12700*/  USHF.L.U32 UR11, UR11, 0x7, URZ ;  /* 0x000000070b0b7899 */ /* 0x000fe4000800063f */
[----:B------:R-:W-:Y:S02]  /*12710*/  UIADD3 UR8, UR15, 0x400, URZ ;  /* 0x000004000f087890 */ /* 0x000fe4000fffe03f */
[----:B------:R-:W-:Y:S02]  /*12720*/  UIADD3 UR9, UR9, 0x2d850, URZ ;  /* 0x0002d85009097890 */ /* 0x000fe4000fffe03f */
        /* <DEDUP_REMOVED lines=11> */
.L_x_9027:
[----:B------:R-:W-:Y:S05]  /*127e0*/  BSYNC B0 ;  /* 0x0000000000007941 */ /* 0x000fea0003800000 */
.L_x_9026:
[----:B------:R-:W-:Y:S01]  /*127f0*/  UIADD3 UR4, UR44, -0x3, URZ ;  /* 0xfffffffd2c047890 */ /* 0x000fe2000fffe03f */
[----:B------:R-:W-:Y:S02]  /*12800*/  IMAD.MOV.U32 R19, RZ, RZ, R12 ;  /* 0x000000ffff137224 */ /* 0x000fe400078e000c */
[----:B------:R-:W-:-:S03]  /*12810*/  IMAD.MOV.U32 R18, RZ, RZ, R13 ;  /* 0x000000ffff127224 */ /* 0x000fc600078e000d */
[----:B------:R-:W-:-:S07]  /*12820*/  IMAD.U32 R11, RZ, RZ, UR4 ;  /* 0x00000004ff0b7e24 */ /* 0x000fce000f8e00ff */
.L_x_9025:
[----:B------:R-:W-:Y:S01]  /*12830*/  ULOP3.LUT UR4, URZ, UR44, URZ, 0x33, !UPT ;  /* 0x0000002c3f047292 */ /* 0x000fe2000f8e333f */
[----:B------:R-:W-:Y:S01]  /*12840*/  VIADD R10, R10, 0xfffffffe ;  /* 0xfffffffe0a0a7836 */ /* 0x000fe20000000000 */
[----:B------:R-:W-:Y:S04]  /*12850*/  BSSY B0, `(.L_x_9024) ;  /* 0x00000da000007945 */ /* 0x000fe80003800000 */
[----:B------:R-:W-:-:S13]  /*12860*/  ISETP.NE.AND P2, PT, R10, UR4, PT ;  /* 0x000000040a007c0c */ /* 0x000fda000bf45270 */
[----:B------:R-:W-:Y:S05]  /*12870*/  @!P2 BRA `(.L_x_9033) ;  /* 0x0000000c005ca947 */ /* 0x000fea0003800000 */
[----:B-12---:R-:W-:-:S07]  /*12880*/  IMAD.MOV.U32 R2, RZ, RZ, R9 ;  /* 0x000000ffff027224 */ /* 0x006fce00078e0009 */
.L_x_9048:
[----:B------:R-:W-:Y:S01]  /*12890*/  VIADD R10, R19, 0x1 ;  /* 0x00000001130a7836 */ /* 0x000fe20000000000 */
        /* <DEDUP_REMOVED lines=10> */
[----:B------:R-:W-:Y:S02]  /*12940*/  IMAD.MOV.U32 R13, RZ, RZ, R11 ;  /* 0x000000ffff0d7224 */ /* 0x000fe400078e000b */
[----:B------:R-:W-:-:S04]  /*12950*/  IMAD R15, R8, UR40, RZ ;  /* 0x00000028080f7c24 */ /* 0x000fc8000f8e02ff */
[----:B------:R-:W-:Y:S01]  /*12960*/  IMAD R15, R0, UR41, R15 ;  /* 0x00000029000f7c24 */ /* 0x000fe2000f8e020f */
[----:B------:R-:W2:Y:S01]  /*12970*/  LDC.64 R2, c[0x0][0x3f8] ;  /* 0x0000fe00ff027b82 */ /* 0x000ea20000000a00 */
        /* <DEDUP_REMOVED lines=8> */
[----:B--2---:R-:W-:-:S04]  /*12a00*/  LEA R2, P2, R4, R2, 0x2 ;  /* 0x0000000204027211 */ /* 0x004fc800078410ff */
[----:B------:R-:W-:-:S05]  /*12a10*/  LEA.HI.X R3, R4, R3, R5, 0x2, P2 ;  /* 0x0000000304037211 */ /* 0x000fca00010f1405 */
[----:B------:R1:W5:Y:S01]  /*12a20*/  LDG.E R2, desc[UR50][R2.64] ;  /* 0x0000003202027981 */ /* 0x000362000c1e1900 */
[----:B------:R-:W-:-:S04]  /*12a30*/  IMAD.MOV R4, RZ, RZ, -R13 ;  /* 0x000000ffff047224 */ /* 0x000fc800078e0a0d */
[----:B------:R-:W-:-:S07]  /*12a40*/  IMAD R14, R14, R4, R11 ;  /* 0x000000040e0e7224 */ /* 0x000fce00078e020b */
.L_x_9036:
[----:B------:R-:W-:Y:S02]  /*12a50*/  LEA R4, R10, UR42, 0x3 ;  /* 0x0000002a0a047c11 */ /* 0x000fe4000f8e18ff */
[----:B-1----:R-:W-:Y:S02]  /*12a60*/  SHF.L.U32 R3, R12, 0x1f, RZ ;  /* 0x0000001f0c037819 */ /* 0x002fe400000006ff */
[----:B------:R-:W-:Y:S02]  /*12a70*/  ISETP.NE.AND P2, PT, R17, RZ, PT ;  /* 0x000000ff1100720c */ /* 0x000fe40003f45270 */
[----:B------:R-:W1:Y:S02]  /*12a80*/  SYNCS.PHASECHK.TRANS64.TRYWAIT P3, [R4+URZ+0x2d840], R3 ;  /* 0x02d84003040075a7 */ /* 0x000e64000806017f */
[----:B-1----:R-:W-:Y:S09]  /*12a90*/  @!P3 BRA `(.L_x_9037) ;  /* 0x00000018003cb947 */ /* 0x002ff20003800000 */
.L_x_9076:
[----:B------:R-:W-:Y:S05]  /*12aa0*/  @P2 BRA `(.L_x_9038) ;  /* 0x0000000000142947 */ /* 0x000fea0003800000 */
[----:B------:R-:W-:Y:S01]  /*12ab0*/  ISETP.NE.AND P3, PT, R23, RZ, PT ;  /* 0x000000ff1700720c */ /* 0x000fe20003f65270 */
[----:B-1----:R-:W-:-:S04]  /*12ac0*/  IMAD.MOV.U32 R3, RZ, RZ, 0x6000 ;  /* 0x00006000ff037424 */ /* 0x002fc800078e00ff */
[----:B------:R2:W-:Y:S08]  /*12ad0*/  SYNCS.ARRIVE.TRANS64 RZ, [R4+URZ+0x2d830], R3 ;  /* 0x02d8300304ff79a7 */ /* 0x0005f0000800003f */
[----:B------:R-:W-:Y:S05]  /*12ae0*/  @!P3 BRA `(.L_x_9038) ;  /* 0x000000000004b947 */ /* 0x000fea0003800000 */
[----:B------:R-:W-:Y:S01]  /*12af0*/  BPT.TRAP 0x1 ;  /* 0x000000040000795c */ /* 0x000fe20000300000 */
.L_x_9038:
        /* <DEDUP_REMOVED lines=16> */
[----:B-12---:R-:W-:Y:S01]  /*12c00*/  LEA R3, R19, UR19, 0x3 ;  /* 0x0000001313037c11 */ /* 0x006fe2000f8e18ff */
        /* <DEDUP_REMOVED lines=14> */
.L_x_9077:
[----:B------:R-:W-:Y:S05]  /*12cf0*/  @P2 BRA `(.L_x_9040) ;  /* 0x0000000000142947 */ /* 0x000fea0003800000 */
[----:B------:R-:W-:Y:S01]  /*12d00*/  ISETP.NE.AND P2, PT, R23, RZ, PT ;  /* 0x000000ff1700720c */ /* 0x000fe20003f45270 */
[----:B------:R-:W-:-:S04]  /*12d10*/  IMAD.MOV.U32 R4, RZ, RZ, 0x6000 ;  /* 0x00006000ff047424 */ /* 0x000fc800078e00ff */
[----:B------:R2:W-:Y:S08]  /*12d20*/  SYNCS.ARRIVE.TRANS64 RZ, [R3+URZ+0x50], R4 ;  /* 0x0000500403ff79a7 */ /* 0x0005f0000800003f */
[----:B------:R-:W-:Y:S05]  /*12d30*/  @!P2 BRA `(.L_x_9040) ;  /* 0x000000000004a947 */ /* 0x000fea0003800000 */
[----:B------:R-:W-:Y:S01]  /*12d40*/  BPT.TRAP 0x1 ;  /* 0x000000040000795c */ /* 0x000fe20000300000 */
.L_x_9040:
        /* <DEDUP_REMOVED lines=29> */
.L_x_9035:
[----:B------:R-:W-:Y:S05]  /*12f20*/  BSYNC B1 ;  /* 0x0000000000017941 */ /* 0x000fea0003800000 */
.L_x_9034:
[----:B------:R-:W-:Y:S01]  /*12f30*/  VIADD R19, R10, 0x1 ;  /* 0x000000010a137836 */ /* 0x000fe20000000000 */
[----:B------:R-:W-:Y:S01]  /*12f40*/  BSSY B1, `(.L_x_9041) ;  /* 0x0000067000017945 */ /* 0x000fe20003800000 */
[----:B------:R-:W-:-:S03]  /*12f50*/  VIADD R13, R11, 0xffffffff ;  /* 0xffffffff0b0d7836 */ /* 0x000fc60000000000 */
[----:B------:R-:W-:-:S04]  /*12f60*/  ISETP.NE.AND P2, PT, R19, 0x2, PT ;  /* 0x000000021300780c */ /* 0x000fc80003f45270 */
[----:B-12---:R-:W-:Y:S02]  /*12f70*/  SEL R3, RZ, 0x1, P2 ;  /* 0x00000001ff037807 */ /* 0x006fe40001000000 */
        /* <DEDUP_REMOVED lines=9> */
[----:B-1----:R-:W-:-:S13]  /*13010*/  ISETP.NE.AND P2, PT, R14, 0x1, PT ;  /* 0x000000010e00780c */ /* 0x002fda0003f45270 */
[----:B------:R-:W1:Y:S02]  /*13020*/  @P2 LDC.64 R2, c[0x0][0x420] ;  /* 0x00010800ff022b82 */ /* 0x000e640000000a00 */
[----:B-1----:R-:W-:-:S05]  /*13030*/  @P2 IMAD.HI.U32 R2, R13, R2, RZ ;  /* 0x000000020d022227 */ /* 0x002fca00078e00ff */
[----:B------:R-:W-:Y:S02]  /*13040*/  @P2 SHF.R.U32.HI R15, RZ, R3, R2 ;  /* 0x00000003ff0f2219 */ /* 0x000fe40000011602 */
[----:B------:R-:W1:Y:S02]  /*13050*/  LDC.64 R2, c[0x0][0x3f8] ;  /* 0x0000fe00ff027b82 */ /* 0x000e640000000a00 */
[--C-:B------:R-:W-:Y:S01]  /*13060*/  SHF.R.S32.HI R5, RZ, 0x1f, R15.reuse ;  /* 0x0000001fff057819 */ /* 0x100fe2000001140f */
[----:B------:R-:W-:-:S04]  /*13070*/  IMAD.MOV.U32 R4, RZ, RZ, R15 ;  /* 0x000000ffff047224 */ /* 0x000fc800078e000f */
[----:B------:R-:W-:-:S04]  /*13080*/  IMAD.WIDE.U32 R4, R0, UR40, R4 ;  /* 0x0000002800047c25 */ /* 0x000fc8000f8e0004 */
[----:B------:R-:W-:Y:S01]  /*13090*/  IMAD.IADD R5, R21, 0x1, R5 ;  /* 0x0000000115057824 */ /* 0x000fe200078e0205 */
[----:B-1----:R-:W-:-:S04]  /*130a0*/  LEA R2, P2, R4, R2, 0x2 ;  /* 0x0000000204027211 */ /* 0x002fc800078410ff */
[----:B------:R-:W-:-:S05]  /*130b0*/  LEA.HI.X R3, R4, R3, R5, 0x2, P2 ;  /* 0x0000000304037211 */ /* 0x000fca00010f1405 */
[----:B------:R1:W5:Y:S01]  /*130c0*/  LDG.E R2, desc[UR50][R2.64] ;  /* 0x0000003202027981 */ /* 0x000362000c1e1900 */
[----:B------:R-:W-:-:S04]  /*130d0*/  IMAD.MOV R4, RZ, RZ, -R15 ;  /* 0x000000ffff047224 */ /* 0x000fc800078e0a0f */
[----:B------:R-:W-:-:S07]  /*130e0*/  IMAD R14, R14, R4, R13 ;  /* 0x000000040e0e7224 */ /* 0x000fce00078e020d */
.L_x_9043:
[----:B-1----:R-:W-:Y:S02]  /*130f0*/  LEA R3, R19, UR42, 0x3 ;  /* 0x0000002a13037c11 */ /* 0x002fe4000f8e18ff */
[----:B------:R-:W-:Y:S02]  /*13100*/  SHF.L.U32 R4, R18, 0x1f, RZ ;  /* 0x0000001f12047819 */ /* 0x000fe400000006ff */
[----:B------:R-:W-:Y:S02]  /*13110*/  ISETP.NE.AND P2, PT, R17, RZ, PT ;  /* 0x000000ff1100720c */ /* 0x000fe40003f45270 */
[----:B------:R-:W1:Y:S02]  /*13120*/  SYNCS.PHASECHK.TRANS64.TRYWAIT P3, [R3+URZ+0x2d840], R4 ;  /* 0x02d84004030075a7 */ /* 0x000e64000806017f */
[----:B-1----:R-:W-:Y:S09]  /*13130*/  @!P3 BRA `(.L_x_9044) ;  /* 0x0000001000bcb947 */ /* 0x002ff20003800000 */
.L_x_9078:
[----:B------:R-:W-:Y:S05]  /*13140*/  @P2 BRA `(.L_x_9045) ;  /* 0x0000000000142947 */ /* 0x000fea0003800000 */
[----:B------:R-:W-:Y:S01]  /*13150*/  ISETP.NE.AND P3, PT, R23, RZ, PT ;  /* 0x000000ff1700720c */ /* 0x000fe20003f65270 */
[----:B-1----:R-:W-:-:S04]  /*13160*/  IMAD.MOV.U32 R4, RZ, RZ, 0x6000 ;  /* 0x00006000ff047424 */ /* 0x002fc800078e00ff */
[----:B------:R2:W-:Y:S08]  /*13170*/  SYNCS.ARRIVE.TRANS64 RZ, [R3+URZ+0x2d830], R4 ;  /* 0x02d8300403ff79a7 */ /* 0x0005f0000800003f */
[----:B------:R-:W-:Y:S05]  /*13180*/  @!P3 BRA `(.L_x_9045) ;  /* 0x000000000004b947 */ /* 0x000fea0003800000 */
[----:B------:R-:W-:Y:S01]  /*13190*/  BPT.TRAP 0x1 ;  /* 0x000000040000795c */ /* 0x000fe20000300000 */
.L_x_9045:
        /* <DEDUP_REMOVED lines=16> */
[----:B------:R-:W-:Y:S02]  /*132a0*/  USHF.L.U32 UR11, UR11, 0x7, URZ ;  /* 0x000000070b0b7899 */ /* 0x000fe4000800063f */
        /* <DEDUP_REMOVED lines=14> */
.L_x_9079:
[----:B------:R-:W-:Y:S05]  /*13390*/  @P2 BRA `(.L_x_9047) ;  /* 0x0000000000142947 */ /* 0x000fea0003800000 */
[----:B------:R-:W-:Y:S01]  /*133a0*/  ISETP.NE.AND P2, PT, R23, RZ, PT ;  /* 0x000000ff1700720c */ /* 0x000fe20003f45270 */
[----:B------:R-:W-:-:S04]  /*133b0*/  IMAD.MOV.U32 R4, RZ, RZ, 0x6000 ;  /* 0x00006000ff047424 */ /* 0x000fc800078e00ff */
[----:B------:R2:W-:Y:S08]  /*133c0*/  SYNCS.ARRIVE.TRANS64 RZ, [R3+URZ+0x50], R4 ;  /* 0x0000500403ff79a7 */ /* 0x0005f0000800003f */
[----:B------:R-:W-:Y:S05]  /*133d0*/  @!P2 BRA `(.L_x_9047) ;  /* 0x000000000004a947 */ /* 0x000fea0003800000 */
[----:B------:R-:W-:Y:S01]  /*133e0*/  BPT.TRAP 0x1 ;  /* 0x000000040000795c */ /* 0x000fe20000300000 */
.L_x_9047:
        /* <DEDUP_REMOVED lines=28> */
.L_x_9042:
[----:B------:R-:W-:Y:S05]  /*135b0*/  BSYNC B1 ;  /* 0x0000000000017941 */ /* 0x000fea0003800000 */
.L_x_9041:
[----:B------:R-:W-:Y:S01]  /*135c0*/  ISETP.GT.AND P2, PT, R13, UR43, PT ;  /* 0x0000002b0d007c0c */ /* 0x000fe2000bf44270 */
[----:B------:R-:W-:-:S12]  /*135d0*/  VIADD R11, R11, 0xfffffffe ;  /* 0xfffffffe0b0b7836 */ /* 0x000fd80000000000 */
[----:B------:R-:W-:Y:S05]  /*135e0*/  @P2 BRA `(.L_x_9048) ;  /* 0xfffffff000a82947 */ /* 0x000fea000383ffff */
.L_x_9033:
[----:B------:R-:W-:Y:S05]  /*135f0*/  BSYNC B0 ;  /* 0x0000000000007941 */ /* 0x000fea0003800000 */
.L_x_9024:
[----:B------:R-:W-:Y:S04]  /*13600*/  BSSY B0, `(.L_x_9049) ;  /* 0x000000e000007945 */ /* 0x000fe80003800000 */
[----:B------:R-:W-:Y:S05]  /*13610*/  @P1 BRA `(.L_x_9050) ;  /* 0x0000000000301947 */ /* 0x000fea0003800000 */
[----:B------:R-:W3:Y:S01]  /*13620*/  S2R R11, SR_LANEID ;  /* 0x00000000000b7919 */ /* 0x000ee20000000000 */
[----:B------:R-:W-:Y:S01]  /*13630*/  VOTEU.ANY UR4, UPT, PT ;  /* 0x0000000000047886 */ /* 0x000fe200038e0100 */
[----:B-12---:R-:W1:Y:S01]  /*13640*/  LDC.64 R2, c[0x0][0xdf0] ;  /* 0x00037c00ff027b82 */ /* 0x006e620000000a00 */
[----:B------:R-:W3:Y:S08]  /*13650*/  FLO.U32 R0, UR4 ;  /* 0x0000000400007d00 */ /* 0x000ef000080e0000 */
[----:B------:R-:W1:Y:S01]  /*13660*/  POPC R5, UR4 ;  /* 0x0000000400057d09 */ /* 0x000e620008000000 */
[----:B---3--:R-:W-:-:S13]  /*13670*/  ISETP.EQ.U32.AND P0, PT, R0, R11, PT ;  /* 0x0000000b0000720c */ /* 0x008fda0003f02070 */
[----:B-1----:R-:W2:Y:S01]  /*13680*/  @P0 ATOMG.E.ADD.STRONG.GPU PT, R3, desc[UR50][R2.64], R5 ;  /* 0x00000005020309a8 */ /* 0x002ea200081ee1f2 */
[----:B------:R-:W1:Y:S02]  /*13690*/  S2R R4, SR_LTMASK ;  /* 0x0000000000047919 */ /* 0x000e640000003900 */
[----:B-1----:R-:W-:-:S04]  /*136a0*/  LOP3.LUT R4, R4, UR4, RZ, 0xc0, !PT ;  /* 0x0000000404047c12 */ /* 0x002fc8000f8ec0ff */
[----:B------:R-:W1:Y:S01]  /*136b0*/  POPC R11, R4 ;  /* 0x00000004000b7309 */ /* 0x000e620000000000 */
[----:B--2---:R-:W1:Y:S02]  /*136c0*/  SHFL.IDX PT, R0, R3, R0, 0x1f ;  /* 0x00001f0003007589 */ /* 0x004e6400000e0000 */
[----:B-1----:R-:W-:-:S07]  /*136d0*/  IADD3 R22, R0, UR45, R11 ;  /* 0x0000002d00167c10 */ /* 0x002fce000fffe00b */
.L_x_9050:
[----:B------:R-:W-:Y:S05]  /*136e0*/  BSYNC B0 ;  /* 0x0000000000007941 */ /* 0x000fea0003800000 */
.L_x_9049:
[----:B------:R-:W-:Y:S04]  /*136f0*/  BSSY B0, `(.L_x_9051) ;  /* 0x0000028000007945 */ /* 0x000fe80003800000 */
[----:B------:R-:W-:Y:S05]  /*13700*/  @!P6 BRA `(.L_x_9052) ;  /* 0x000000000098e947 */ /* 0x000fea0003800000 */
[----:B-12---:R-:W-:Y:S02]  /*13710*/  LEA R3, R19, UR42, 0x3 ;  /* 0x0000002a13037c11 */ /* 0x006fe4000f8e18ff */
[----:B------:R-:W-:Y:S02]  /*13720*/  SHF.L.U32 R0, R18, 0x1f, RZ ;  /* 0x0000001f12007819 */ /* 0x000fe400000006ff */
[----:B------:R-:W-:Y:S02]  /*13730*/  ISETP.NE.AND P1, PT, R17, RZ, PT ;  /* 0x000000ff1100720c */ /* 0x000fe40003f25270 */
[----:B------:R-:W1:Y:S02]  /*13740*/  SYNCS.PHASECHK.TRANS64.TRYWAIT P0, [R3+URZ+0x2d860], R0 ;  /* 0x02d86000030075a7 */ /* 0x000e64000800017f */
[----:B-1----:R-:W-:Y:S09]  /*13750*/  @!P0 BRA `(.L_x_9053) ;  /* 0x0000000c005c8947 */ /* 0x002ff20003800000 */
.L_x_9080:
[----:B------:R-:W-:Y:S05]  /*13760*/  @P1 BRA `(.L_x_9054) ;  /* 0x0000000000141947 */ /* 0x000fea0003800000 */
[----:B------:R-:W-:Y:S01]  /*13770*/  ISETP.NE.AND P0, PT, R23, RZ, PT ;  /* 0x000000ff1700720c */ /* 0x000fe20003f05270 */
[----:B-1----:R-:W-:-:S04]  /*13780*/  IMAD.MOV.U32 R0, RZ, RZ, 0x6000 ;  /* 0x00006000ff007424 */ /* 0x002fc800078e00ff */
[----:B------:R2:W-:Y:S08]  /*13790*/  SYNCS.ARRIVE.TRANS64 RZ, [R3+URZ+0x2d850], R0 ;  /* 0x02d8500003ff79a7 */ /* 0x0005f0000800003f */
[----:B------:R-:W-:Y:S05]  /*137a0*/  @!P0 BRA `(.L_x_9054) ;  /* 0x0000000000048947 */ /* 0x000fea0003800000 */
[----:B------:R-:W-:Y:S01]  /*137b0*/  BPT.TRAP 0x1 ;  /* 0x000000040000795c */ /* 0x000fe20000300000 */
.L_x_9054:
        /* <DEDUP_REMOVED lines=27> */
.L_x_9052:
[----:B------:R-:W-:Y:S05]  /*13970*/  BSYNC B0 ;  /* 0x0000000000007941 */ /* 0x000fea0003800000 */
.L_x_9051:
[----:B------:R-:W-:Y:S02]  /*13980*/  VIADD R19, R19, 0x1 ;  /* 0x0000000113137836 */ /* 0x000fe40000000000 */
[----:B--2---:R-:W-:-:S03]  /*13990*/  IMAD.MOV.U32 R13, RZ, RZ, R22 ;  /* 0x000000ffff0d7224 */ /* 0x004fc600078e0016 */
[----:B------:R-:W-:-:S04]  /*139a0*/  ISETP.NE.AND P0, PT, R19, 0x2, PT ;  /* 0x000000021300780c */ /* 0x000fc80003f05270 */
[----:B-1----:R-:W-:Y:S02]  /*139b0*/  SEL R3, RZ, 0x1, P0 ;  /* 0x00000001ff037807 */ /* 0x002fe40000000000 */
[----:B------:R-:W-:Y:S02]  /*139c0*/  SEL R19, R19, RZ, P0 ;  /* 0x000000ff13137207 */ /* 0x000fe40000000000 */
[----:B------:R-:W-:-:S07]  /*139d0*/  LOP3.LUT R18, R18, R3, RZ, 0x3c, !PT ;  /* 0x0000000312127212 */ /* 0x000fce00078e3cff */
.L_x_9013:
[----:B------:R-:W-:Y:S05]  /*139e0*/  BSYNC B6 ;  /* 0x0000000000067941 */ /* 0x000fea0003800000 */
.L_x_9011:
[----:B------:R-:W-:-:S03]  /*139f0*/  UMOV UR4, 0xffffffff ;  /* 0xffffffff00047882 */ /* 0x000fc60000000000 */
[----:B------:R-:W-:Y:S05]  /*13a00*/  BRA.DIV UR4, `(.L_x_9055) ;  /* 0x0000000a04c47947 */ /* 0x000fea000b800000 */
[----:B------:R1:W2:Y:S02]  /*13a10*/  SHFL.IDX PT, R14, R13, RZ, 0x1f ;  /* 0x00001fff0d0e7589 */ /* 0x0002a400000e0000 */
.L_x_9083:
        /* <DEDUP_REMOVED lines=12> */
.L_x_9002:
[----:B------:R-:W2:Y:S01]  /*13ae0*/  S2R R3, SR_CgaCtaId ;  /* 0x0000000000037919 */ /* 0x000ea20000008800 */
[----:B------:R-:W-:Y:S01]  /*13af0*/  UIADD3 UR47, UR47, 0x1, URZ ;  /* 0x000000012f2f7890 */ /* 0x000fe2000fffe03f */
[----:B------:R-:W-:-:S03]  /*13b00*/  MOV R0, 0x400 ;  /* 0x0000040000007802 */ /* 0x000fc60000000f00 */
[----:B------:R-:W-:-:S04]  /*13b10*/  ULEA.HI UR4, UR47, UR47, URZ, 0x1 ;  /* 0x0000002f2f047291 */ /* 0x000fc8000f8f083f */
[----:B------:R-:W-:-:S04]  /*13b20*/  ULOP3.LUT UR4, UR4, 0xfffffffe, URZ, 0xc0, !UPT ;  /* 0xfffffffe04047892 */ /* 0x000fc8000f8ec03f */
[----:B------:R-:W-:-:S06]  /*13b30*/  UIADD3 UR4, UR47, -UR4, URZ ;  /* 0x800000042f047290 */ /* 0x000fcc000fffe03f */
[----:B------:R-:W-:Y:S01]  /*13b40*/  IMAD.U32 R2, RZ, RZ, UR4 ;  /* 0x00000004ff027e24 */ /* 0x000fe2000f8e00ff */
[----:B--2---:R-:W-:-:S04]  /*13b50*/  LEA R9, R3, R0, 0x18 ;  /* 0x0000000003097211 */ /* 0x004fc800078ec0ff */
[----:B------:R-:W-:-:S04]  /*13b60*/  SHF.L.U32 R0, R2, 0x1f, RZ ;  /* 0x0000001f02007819 */ /* 0x000fc800000006ff */
[----:B------:R-:W2:Y:S02]  /*13b70*/  SYNCS.PHASECHK.TRANS64.TRYWAIT P0, [R9+URZ+0x2d820], R0 ;  /* 0x02d82000090075a7 */ /* 0x000ea4000800017f */
[----:B--2---:R-:W-:Y:S05]  /*13b80*/  @!P0 BRA `(.L_x_9057) ;  /* 0x0000000800888947 */ /* 0x004fea0003800000 */
.L_x_9084:
[----:B------:R-:W3:Y:S02]  /*13b90*/  SHFL.IDX PT, R16, R16, RZ, 0x1f ;  /* 0x00001fff10107589 */ /* 0x000ee400000e0000 */
[----:B---3--:R-:W-:-:S13]  /*13ba0*/  ISETP.NE.AND P0, PT, R16, RZ, PT ;  /* 0x000000ff1000720c */ /* 0x008fda0003f05270 */
[----:B------:R-:W-:Y:S05]  /*13bb0*/  @P0 EXIT ;  /* 0x000000000000094d */ /* 0x000fea0003800000 */
[----:B------:R-:W-:Y:S01]  /*13bc0*/  ELECT P0, URZ, PT ;  /* 0x00000000003f782f */ /* 0x000fe20003800000 */
[----:B------:R-:W-:-:S12]  /*13bd0*/  BSSY B0, `(.L_x_9058) ;  /* 0x0000020000007945 */ /* 0x000fd80003800000 */
[----:B------:R-:W-:Y:S05]  /*13be0*/  @!P0 BRA `(.L_x_9059) ;  /* 0x0000000000788947 */ /* 0x000fea0003800000 */
[----:B------:R-:W-:-:S06]  /*13bf0*/  ULOP3.LUT UR4, UR46, 0x2, URZ, 0xfc, !UPT ;  /* 0x000000022e047892 */ /* 0x000fcc000f8efc3f */
[----:B--2---:R-:W-:-:S05]  /*13c00*/  IMAD.U32 R0, RZ, RZ, UR4 ;  /* 0x00000004ff007e24 */ /* 0x004fca000f8e00ff */
[----:B------:R-:W-:-:S13]  /*13c10*/  ISETP.NE.AND P2, PT, R0, 0x3, PT ;  /* 0x000000030000780c */ /* 0x000fda0003f45270 */
[----:B------:R-:W-:Y:S05]  /*13c20*/  @!P2 BRA `(.L_x_9060) ;  /* 0x000000000004a947 */ /* 0x000fea0003800000 */
[----:B------:R-:W-:Y:S01]  /*13c30*/  BPT.TRAP 0x1 ;  /* 0x000000040000795c */ /* 0x000fe20000300000 */
.L_x_9060:
[----:B------:R-:W-:Y:S01]  /*13c40*/  VIADD R0, R9, 0x2d840 ;  /* 0x0002d84009007836 */ /* 0x000fe20000000000 */
[----:B------:R-:W-:Y:S01]  /*13c50*/  SHF.L.U32 R4, R18, 0x1f, RZ ;  /* 0x0000001f12047819 */ /* 0x000fe200000006ff */
[C---:B------:R-:W-:Y:S02]  /*13c60*/  VIADD R2, R19.reuse, 0x1 ;  /* 0x0000000113027836 */ /* 0x040fe40000000000 */
[----:B------:R-:W-:-:S03]  /*13c70*/  IMAD R5, R19, 0x8, R0 ;  /* 0x0000000813057824 */ /* 0x000fc600078e0200 */
[C---:B------:R-:W-:Y:S01]  /*13c80*/  ISETP.NE.AND P1, PT, R2.reuse, 0x2, PT ;  /* 0x000000020200780c */ /* 0x040fe20003f25270 */
[----:B------:R-:W2:Y:S03]  /*13c90*/  SYNCS.PHASECHK.TRANS64.TRYWAIT P0, [R5+URZ], R4 ;  /* 0x00000004050075a7 */ /* 0x000ea6000800017f */
[----:B------:R-:W-:Y:S02]  /*13ca0*/  SEL R3, RZ, 0x1, P1 ;  /* 0x00000001ff037807 */ /* 0x000fe40000800000 */
[----:B------:R-:W-:Y:S02]  /*13cb0*/  SEL R7, R2, RZ, P1 ;  /* 0x000000ff02077207 */ /* 0x000fe40000800000 */
[----:B------:R-:W-:-:S03]  /*13cc0*/  LOP3.LUT R2, R18, R3, RZ, 0x3c, !PT ;  /* 0x0000000312027212 */ /* 0x000fc600078e3cff */
[----:B------:R-:W-:Y:S01]  /*13cd0*/  IMAD R3, R7, 0x8, R0 ;  /* 0x0000000807037824 */ /* 0x000fe200078e0200 */
[----:B------:R-:W-:Y:S01]  /*13ce0*/  SHF.L.U32 R2, R2, 0x1f, RZ ;  /* 0x0000001f02027819 */ /* 0x000fe200000006ff */
[----:B--2---:R-:W-:Y:S06]  /*13cf0*/  @!P0 BRA `(.L_x_9061) ;  /* 0x0000000800408947 */ /* 0x004fec0003800000 */
.L_x_9085:
[----:B------:R-:W3:Y:S02]  /*13d00*/  SYNCS.PHASECHK.TRANS64.TRYWAIT P0, [R3+URZ], R2 ;  /* 0x00000002030075a7 */ /* 0x000ee4000800017f */
[----:B---3--:R-:W-:Y:S05]  /*13d10*/  @!P0 BRA `(.L_x_9062) ;  /* 0x00000008004c8947 */ /* 0x008fea0003800000 */
.L_x_9086:
[----:B------:R-:W-:Y:S05]  /*13d20*/  @!P2 BRA `(.L_x_9063) ;  /* 0x000000000004a947 */ /* 0x000fea0003800000 */
[----:B------:R-:W-:Y:S01]  /*13d30*/  BPT.TRAP 0x1 ;  /* 0x000000040000795c */ /* 0x000fe20000300000 */
.L_x_9063:
[----:B------:R-:W-:-:S04]  /*13d40*/  VIADD R0, R9, 0x2d860 ;  /* 0x0002d86009007836 */ /* 0x000fc80000000000 */
[----:B------:R-:W-:-:S04]  /*13d50*/  IMAD R19, R19, 0x8, R0 ;  /* 0x0000000813137824 */ /* 0x000fc800078e0200 */
[----:B------:R-:W4:Y:S02]  /*13d60*/  SYNCS.PHASECHK.TRANS64.TRYWAIT P0, [R19+URZ], R4 ;  /* 0x00000004130075a7 */ /* 0x000f24000800017f */
[----:B----4-:R-:W-:Y:S05]  /*13d70*/  @!P0 BRA `(.L_x_9064) ;  /* 0x0000000800488947 */ /* 0x010fea0003800000 */
.L_x_9087:
[----:B------:R-:W-:-:S07]  /*13d80*/  IMAD R7, R7, 0x8, R0 ;  /* 0x0000000807077824 */ /* 0x000fce00078e0200 */
.L_x_9065:
[----:B------:R1:W1:Y:S02]  /*13d90*/  SYNCS.PHASECHK.TRANS64.TRYWAIT P0, [R7+URZ], R2 ;  /* 0x00000002070075a7 */ /* 0x000264000800017f */
[----:B-1----:R-:W-:Y:S05]  /*13da0*/  @!P0 NANOSLEEP.SYNCS 0x989680 ;  /* 0x009896800000895d */ /* 0x002fea0003900000 */
[----:B------:R-:W1:Y:S02]  /*13db0*/  @!P0 SYNCS.PHASECHK.TRANS64 P0, [R7+URZ], R2 ;  /* 0x00000002070085a7 */ /* 0x000e64000800007f */
[----:B-1----:R-:W-:Y:S05]  /*13dc0*/  @!P0 BRA `(.L_x_9065) ;  /* 0xfffffffc00f08947 */ /* 0x002fea000383ffff */
.L_x_9059:
[----:B------:R-:W-:Y:S05]  /*13dd0*/  BSYNC B0 ;  /* 0x0000000000007941 */ /* 0x000fea0003800000 */
.L_x_9058:
[----:B------:R-:W-:Y:S05]  /*13de0*/  EXIT ;  /* 0x000000000000794d */ /* 0x000fea0003800000 */
.L_x_8923:
[----:B-1----:R-:W-:-:S04]  /*13df0*/  IMAD.U32 R3, RZ, RZ, UR39 ;  /* 0x00000027ff037e24 */ /* 0x002fc8000f8e00ff */
[----:B------:R1:W2:Y:S03]  /*13e00*/  SYNCS.PHASECHK.TRANS64.TRYWAIT P1, [R3+URZ+0x2d800], R0 ;  /* 0x02d80000030075a7 */ /* 0x0002a6000802017f */
[----:B--2---:R-:W-:Y:S05]  /*13e10*/  @!P1 NANOSLEEP.SYNCS 0x989680 ;  /* 0x009896800000995d */ /* 0x004fea0003900000 */
[----:B------:R-:W2:Y:S02]  /*13e20*/  @!P1 SYNCS.PHASECHK.TRANS64 P1, [R3+URZ+0x2d800], R0 ;  /* 0x02d80000030095a7 */ /* 0x000ea4000802007f */
[----:B--2---:R-:W-:Y:S05]  /*13e30*/  @!P1 BRA `(.L_x_8923) ;  /* 0xfffffffc00ec9947 */ /* 0x004fea000383ffff */
[----:B------:R-:W-:Y:S05]  /*13e40*/  BRA `(.L_x_9066) ;  /* 0xfffffedc00147947 */ /* 0x000fea000383ffff */
.L_x_8927:
[----:B--2---:R2:W3:Y:S02]  /*13e50*/  SYNCS.PHASECHK.TRANS64.TRYWAIT P2, [R3+URZ+0x2d830], R0 ;  /* 0x02d83000030075a7 */ /* 0x0044e4000804017f */
[----:B---3--:R-:W-:Y:S05]  /*13e60*/  @!P2 NANOSLEEP.SYNCS 0x989680 ;  /* 0x009896800000a95d */ /* 0x008fea0003900000 */
[----:B------:R-:W3:Y:S02]  /*13e70*/  @!P2 SYNCS.PHASECHK.TRANS64 P2, [R3+URZ+0x2d830], R0 ;  /* 0x02d830000300a5a7 */ /* 0x000ee4000804007f */
[----:B---3--:R-:W-:Y:S05]  /*13e80*/  @!P2 BRA `(.L_x_8927) ;  /* 0xfffffffc00f0a947 */ /* 0x008fea000383ffff */
[----:B------:R-:W-:Y:S05]  /*13e90*/  BRA `(.L_x_8926) ;  /* 0xfffffedc00347947 */ /* 0x000fea000383ffff */
.L_x_8943:
[----:B--2-4-:R-:W-:-:S04]  /*13ea0*/  IMAD.U32 R13, RZ, RZ, UR6 ;  /* 0x00000006ff0d7e24 */ /* 0x014fc8000f8e00ff */
[----:B------:R2:W3:Y:S03]  /*13eb0*/  SYNCS.PHASECHK.TRANS64.TRYWAIT P2, [R13+URZ+0x2d830], R10 ;  /* 0x02d8300a0d0075a7 */ /* 0x0004e6000804017f */
[----:B---3--:R-:W-:Y:S05]  /*13ec0*/  @!P2 NANOSLEEP.SYNCS 0x989680 ;  /* 0x009896800000a95d */ /* 0x008fea0003900000 */
[----:B------:R-:W3:Y:S02]  /*13ed0*/  @!P2 SYNCS.PHASECHK.TRANS64 P2, [R13+URZ+0x2d830], R10 ;  /* 0x02d8300a0d00a5a7 */ /* 0x000ee4000804007f */
[----:B---3--:R-:W-:Y:S05]  /*13ee0*/  @!P2 BRA `(.L_x_8943) ;  /* 0xfffffffc00eca947 */ /* 0x008fea000383ffff */
[----:B------:R-:W-:Y:S05]  /*13ef0*/  BRA `(.L_x_8940) ;  /* 0xffffff1400f07947 */ /* 0x000fea000383ffff */
.L_x_8947:
[----:B--2---:R-:W-:-:S04]  /*13f00*/  IMAD.U32 R13, RZ, RZ, UR6 ;  /* 0x00000006ff0d7e24 */ /* 0x004fc8000f8e00ff */
[----:B------:R2:W3:Y:S03]  /*13f10*/  SYNCS.PHASECHK.TRANS64.TRYWAIT P2, [R13+URZ+0x2d850], R10 ;  /* 0x02d8500a0d0075a7 */ /* 0x0004e6000804017f */
[----:B---3--:R-:W-:Y:S05]  /*13f20*/  @!P2 NANOSLEEP.SYNCS 0x989680 ;  /* 0x009896800000a95d */ /* 0x008fea0003900000 */
[----:B------:R-:W3:Y:S02]  /*13f30*/  @!P2 SYNCS.PHASECHK.TRANS64 P2, [R13+URZ+0x2d850], R10 ;  /* 0x02d8500a0d00a5a7 */ /* 0x000ee4000804007f */
[----:B---3--:R-:W-:Y:S05]  /*13f40*/  @!P2 BRA `(.L_x_8947) ;  /* 0xfffffffc00eca947 */ /* 0x008fea000383ffff */
[----:B------:R-:W-:Y:S05]  /*13f50*/  BRA `(.L_x_8944) ;  /* 0xffffff1800887947 */ /* 0x000fea000383ffff */
.L_x_8964:
[----:B--2---:R-:W-:-:S04]  /*13f60*/  IMAD.U32 R11, RZ, RZ, UR6 ;  /* 0x00000006ff0b7e24 */ /* 0x004fc8000f8e00ff */
[----:B------:R2:W3:Y:S03]  /*13f70*/  SYNCS.PHASECHK.TRANS64.TRYWAIT P2, [R11+URZ+0x2d830], R8 ;  /* 0x02d830080b0075a7 */ /* 0x0004e6000804017f */
[----:B---3--:R-:W-:Y:S05]  /*13f80*/  @!P2 NANOSLEEP.SYNCS 0x989680 ;  /* 0x009896800000a95d */ /* 0x008fea0003900000 */
[----:B------:R-:W3:Y:S02]  /*13f90*/  @!P2 SYNCS.PHASECHK.TRANS64 P2, [R11+URZ+0x2d830], R8 ;  /* 0x02d830080b00a5a7 */ /* 0x000ee4000804007f */
[----:B---3--:R-:W-:Y:S05]  /*13fa0*/  @!P2 BRA `(.L_x_8964) ;  /* 0xfffffffc00eca947 */ /* 0x008fea000383ffff */
[----:B------:R-:W-:Y:S05]  /*13fb0*/  BRA `(.L_x_8961) ;  /* 0xffffff5000747947 */ /* 0x000fea000383ffff */
.L_x_8968:
[----:B--2---:R-:W-:-:S04]  /*13fc0*/  IMAD.U32 R11, RZ, RZ, UR6 ;  /* 0x00000006ff0b7e24 */ /* 0x004fc8000f8e00ff */
[----:B------:R2:W3:Y:S03]  /*13fd0*/  SYNCS.PHASECHK.TRANS64.TRYWAIT P2, [R11+URZ+0x2d850], R8 ;  /* 0x02d850080b0075a7 */ /* 0x0004e6000804017f */
[----:B---3--:R-:W-:Y:S05]  /*13fe0*/  @!P2 NANOSLEEP.SYNCS 0x989680 ;  /* 0x009896800000a95d */ /* 0x008fea0003900000 */
[----:B------:R-:W3:Y:S02]  /*13ff0*/  @!P2 SYNCS.PHASECHK.TRANS64 P2, [R11+URZ+0x2d850], R8 ;  /* 0x02d850080b00a5a7 */ /* 0x000ee4000804007f */
[----:B---3--:R-:W-:Y:S05]  /*14000*/  @!P2 BRA `(.L_x_8968) ;  /* 0xfffffffc00eca947 */ /* 0x008fea000383ffff */
[----:B------:R-:W-:Y:S05]  /*14010*/  BRA `(.L_x_8965) ;  /* 0xffffff54000c7947 */ /* 0x000fea000383ffff */
.L_x_8974:
[----:B--2---:R-:W-:-:S04]  /*14020*/  IMAD.U32 R11, RZ, RZ, UR6 ;  /* 0x00000006ff0b7e24 */ /* 0x004fc8000f8e00ff */
[----:B------:R2:W3:Y:S03]  /*14030*/  SYNCS.PHASECHK.TRANS64.TRYWAIT P2, [R11+URZ+0x2d830], R8 ;  /* 0x02d830080b0075a7 */ /* 0x0004e6000804017f */
[----:B---3--:R-:W-:Y:S05]  /*14040*/  @!P2 NANOSLEEP.SYNCS 0x989680 ;  /* 0x009896800000a95d */ /* 0x008fea0003900000 */
[----:B------:R-:W3:Y:S02]  /*14050*/  @!P2 SYNCS.PHASECHK.TRANS64 P2, [R11+URZ+0x2d830], R8 ;  /* 0x02d830080b00a5a7 */ /* 0x000ee4000804007f */
[----:B---3--:R-:W-:Y:S05]  /*14060*/  @!P2 BRA `(.L_x_8974) ;  /* 0xfffffffc00eca947 */ /* 0x008fea000383ffff */
[----:B------:R-:W-:Y:S05]  /*14070*/  BRA `(.L_x_8971) ;  /* 0xffffff7800747947 */ /* 0x000fea000383ffff */
.L_x_8978:
[----:B--2---:R-:W-:-:S04]  /*14080*/  IMAD.U32 R11, RZ, RZ, UR6 ;  /* 0x00000006ff0b7e24 */ /* 0x004fc8000f8e00ff */
[----:B------:R2:W3:Y:S03]  /*14090*/  SYNCS.PHASECHK.TRANS64.TRYWAIT P2, [R11+URZ+0x2d850], R8 ;  /* 0x02d850080b0075a7 */ /* 0x0004e6000804017f */
[----:B---3--:R-:W-:Y:S05]  /*140a0*/  @!P2 NANOSLEEP.SYNCS 0x989680 ;  /* 0x009896800000a95d */ /* 0x008fea0003900000 */
[----:B------:R-:W3:Y:S02]  /*140b0*/  @!P2 SYNCS.PHASECHK.TRANS64 P2, [R11+URZ+0x2d850], R8 ;  /* 0x02d850080b00a5a7 */ /* 0x000ee4000804007f */
[----:B---3--:R-:W-:Y:S05]  /*140c0*/  @!P2 BRA `(.L_x_8978) ;  /* 0xfffffffc00eca947 */ /* 0x008fea000383ffff */
[----:B------:R-:W-:Y:S05]  /*140d0*/  BRA `(.L_x_8975) ;  /* 0xffffff7c000c7947 */ /* 0x000fea000383ffff */
.L_x_8991:
[----:B---3--:R-:W-:-:S04]  /*140e0*/  IMAD.U32 R3, RZ, RZ, UR9 ;  /* 0x00000009ff037e24 */ /* 0x008fc8000f8e00ff */
[----:B------:R3:W1:Y:S03]  /*140f0*/  SYNCS.PHASECHK.TRANS64.TRYWAIT P0, [R3+URZ+0x2d850], R0 ;  /* 0x02d85000030075a7 */ /* 0x000666000800017f */
[----:B-1----:R-:W-:Y:S05]  /*14100*/  @!P0 NANOSLEEP.SYNCS 0x989680 ;  /* 0x009896800000895d */ /* 0x002fea0003900000 */
[----:B------:R-:W1:Y:S02]  /*14110*/  @!P0 SYNCS.PHASECHK.TRANS64 P0, [R3+URZ+0x2d850], R0 ;  /* 0x02d85000030085a7 */ /* 0x000e64000800007f */
[----:B-1----:R-:W-:Y:S05]  /*14120*/  @!P0 BRA `(.L_x_8991) ;  /* 0xfffffffc00ec8947 */ /* 0x002fea000383ffff */
[----:B------:R-:W-:Y:S05]  /*14130*/  BRA `(.L_x_8990) ;  /* 0xffffffb000247947 */ /* 0x000fea000383ffff */
.L_x_9017:
[----:B------:R-:W-:Y:S02]  /*14140*/  IMAD.MOV.U32 R13, RZ, RZ, R16 ;  /* 0x000000ffff0d7224 */ /* 0x000fe400078e0010 */
[----:B------:R-:W-:Y:S02]  /*14150*/  IMAD.MOV.U32 R12, RZ, RZ, RZ ;  /* 0x000000ffff0c7224 */ /* 0x000fe400078e00ff */
[----:B------:R-:W-:Y:S02]  /*14160*/  IMAD.MOV.U32 R11, RZ, RZ, 0x1f ;  /* 0x0000001fff0b7424 */ /* 0x000fe400078e00ff */
[----:B------:R-:W-:-:S07]  /*14170*/  IMAD.MOV.U32 R15, RZ, RZ, -0x1 ;  /* 0xffffffffff0f7424 */ /* 0x000fce00078e00ff */
[----:B------:R-:W-:Y:S05]  /*14180*/  WARPSYNC.COLLECTIVE R15, `(.L_x_9067) ;  /* 0x000000000f087348 */ /* 0x000fea0003c00000 */
[----:B------:R1:W2:Y:S02]  /*14190*/  SHFL.IDX P6, R14, R13, R12, R11 ;  /* 0x0000000c0d0e7389 */ /* 0x0002a400000c000b */
[----:B-12---:R-:W-:Y:S01]  /*141a0*/  ENDCOLLECTIVE ;  /* 0x000000000000791b */ /* 0x006fe20003800000 */
.L_x_9067:
[----:B------:R-:W-:Y:S05]  /*141b0*/  BRA `(.L_x_9068) ;  /* 0xffffffd800207947 */ /* 0x000fea000383ffff */
.L_x_9018:
[----:B------:R-:W-:Y:S01]  /*141c0*/  BSSY B0, `(.L_x_9069) ;  /* 0x0000006000007945 */ /* 0x000fe20003800000 */
[----:B------:R-:W-:-:S07]  /*141d0*/  IMAD.MOV.U32 R15, RZ, RZ, -0x1 ;  /* 0xffffffffff0f7424 */ /* 0x000fce00078e00ff */
[----:B------:R-:W-:Y:S05]  /*141e0*/  WARPSYNC.COLLECTIVE R15, `(.L_x_9070) ;  /* 0x000000000f0c7348 */ /* 0x000fea0003c00000 */
[----:B------:R-:W-:Y:S02]  /*141f0*/  ELECT P6, UR62, PT ;  /* 0x00000000003e782f */ /* 0x000fe400038c0000 */
[----:B------:R-:W-:Y:S01]  /*14200*/  MOV R14, UR62 ;  /* 0x0000003e000e7c02 */ /* 0x000fe20008000f00 */
[----:B------:R-:W-:Y:S10]  /*14210*/  ENDCOLLECTIVE ;  /* 0x000000000000791b */ /* 0x000ff40003800000 */
.L_x_9070:
[----:B------:R-:W-:Y:S05]  /*14220*/  BSYNC B0 ;  /* 0x0000000000007941 */ /* 0x000fea0003800000 */
.L_x_9069:
[----:B------:R-:W-:Y:S05]  /*14230*/  BRA `(.L_x_9071) ;  /* 0xffffffd800107947 */ /* 0x000fea000383ffff */
.L_x_9021:
[----:B--2---:R2:W3:Y:S02]  /*14240*/  SYNCS.PHASECHK.TRANS64.TRYWAIT P2, [R13+URZ+0x2d840], R12 ;  /* 0x02d8400c0d0075a7 */ /* 0x0044e4000804017f */
[----:B---3--:R-:W-:Y:S05]  /*14250*/  @!P2 NANOSLEEP.SYNCS 0x989680 ;  /* 0x009896800000a95d */ /* 0x008fea0003900000 */
[----:B------:R-:W3:Y:S02]  /*14260*/  @!P2 SYNCS.PHASECHK.TRANS64 P2, [R13+URZ+0x2d840], R12 ;  /* 0x02d8400c0d00a5a7 */ /* 0x000ee4000804007f */
[----:B---3--:R-:W-:Y:S05]  /*14270*/  @!P2 BRA `(.L_x_9021) ;  /* 0xfffffffc00f0a947 */ /* 0x008fea000383ffff */
[----:B------:R-:W-:Y:S05]  /*14280*/  BRA `(.L_x_9072) ;  /* 0xffffffd800647947 */ /* 0x000fea000383ffff */
.L_x_9023:
[----:B-1----:R-:W-:-:S04]  /*14290*/  IMAD.U32 R5, RZ, RZ, UR42 ;  /* 0x0000002aff057e24 */ /* 0x002fc8000f8e00ff */
[----:B------:R1:W3:Y:S03]  /*142a0*/  SYNCS.PHASECHK.TRANS64.TRYWAIT P2, [R5+URZ+0x2d820], R4 ;  /* 0x02d82004050075a7 */ /* 0x0002e6000804017f */
[----:B---3--:R-:W-:Y:S05]  /*142b0*/  @!P2 NANOSLEEP.SYNCS 0x989680 ;  /* 0x009896800000a95d */ /* 0x008fea0003900000 */
[----:B------:R-:W3:Y:S02]  /*142c0*/  @!P2 SYNCS.PHASECHK.TRANS64 P2, [R5+URZ+0x2d820], R4 ;  /* 0x02d820040500a5a7 */ /* 0x000ee4000804007f */
[----:B---3--:R-:W-:Y:S05]  /*142d0*/  @!P2 BRA `(.L_x_9023) ;  /* 0xfffffffc00eca947 */ /* 0x008fea000383ffff */
[----:B------:R-:W-:Y:S05]  /*142e0*/  BRA `(.L_x_9073) ;  /* 0xffffffdc00687947 */ /* 0x000fea000383ffff */
.L_x_9029:
[----:B-1----:R1:W2:Y:S02]  /*142f0*/  SYNCS.PHASECHK.TRANS64.TRYWAIT P3, [R3+URZ+0x2d840], R2 ;  /* 0x02d84002030075a7 */ /* 0x0022a4000806017f */
[----:B--2---:R-:W-:Y:S05]  /*14300*/  @!P3 NANOSLEEP.SYNCS 0x989680 ;  /* 0x009896800000b95d */ /* 0x004fea0003900000 */
[----:B------:R-:W2:Y:S02]  /*14310*/  @!P3 SYNCS.PHASECHK.TRANS64 P3, [R3+URZ+0x2d840], R2 ;  /* 0x02d840020300b5a7 */ /* 0x000ea4000806007f */
[----:B--2---:R-:W-:Y:S05]  /*14320*/  @!P3 BRA `(.L_x_9029) ;  /* 0xfffffffc00f0b947 */ /* 0x004fea000383ffff */
[----:B------:R-:W-:Y:S05]  /*14330*/  BRA `(.L_x_9074) ;  /* 0xffffffe000087947 */ /* 0x000fea000383ffff */
.L_x_9031:
[----:B-1----:R1:W2:Y:S02]  /*14340*/  SYNCS.PHASECHK.TRANS64.TRYWAIT P3, [R2+URZ+0x60], R3 ;  /* 0x00006003020075a7 */ /* 0x0022a4000806017f */
[----:B--2---:R-:W-:Y:S05]  /*14350*/  @!P3 NANOSLEEP.SYNCS 0x989680 ;  /* 0x009896800000b95d */ /* 0x004fea0003900000 */
[----:B------:R-:W2:Y:S02]  /*14360*/  @!P3 SYNCS.PHASECHK.TRANS64 P3, [R2+URZ+0x60], R3 ;  /* 0x000060030200b5a7 */ /* 0x000ea4000806007f */
[----:B--2---:R-:W-:Y:S05]  /*14370*/  @!P3 BRA `(.L_x_9031) ;  /* 0xfffffffc00f0b947 */ /* 0x004fea000383ffff */
[----:B------:R-:W-:Y:S05]  /*14380*/  BRA `(.L_x_9075) ;  /* 0xffffffe000887947 */ /* 0x000fea000383ffff */
.L_x_9037:
[----:B-1----:R1:W2:Y:S02]  /*14390*/  SYNCS.PHASECHK.TRANS64.TRYWAIT P3, [R4+URZ+0x2d840], R3 ;  /* 0x02d84003040075a7 */ /* 0x0022a4000806017f */
[----:B--2---:R-:W-:Y:S05]  /*143a0*/  @!P3 NANOSLEEP.SYNCS 0x989680 ;  /* 0x009896800000b95d */ /* 0x004fea0003900000 */
[----:B------:R-:W2:Y:S02]  /*143b0*/  @!P3 SYNCS.PHASECHK.TRANS64 P3, [R4+URZ+0x2d840], R3 ;  /* 0x02d840030400b5a7 */ /* 0x000ea4000806007f */
[----:B--2---:R-:W-:Y:S05]  /*143c0*/  @!P3 BRA `(.L_x_9037) ;  /* 0xfffffffc00f0b947 */ /* 0x004fea000383ffff */
[----:B------:R-:W-:Y:S05]  /*143d0*/  BRA `(.L_x_9076) ;  /* 0xffffffe400b07947 */ /* 0x000fea000383ffff */
.L_x_9039:
[----:B-1----:R1:W2:Y:S02]  /*143e0*/  SYNCS.PHASECHK.TRANS64.TRYWAIT P3, [R3+URZ+0x60], R18 ;  /* 0x00006012030075a7 */ /* 0x0022a4000806017f */
[----:B--2---:R-:W-:Y:S05]  /*143f0*/  @!P3 NANOSLEEP.SYNCS 0x989680 ;  /* 0x009896800000b95d */ /* 0x004fea0003900000 */
[----:B------:R-:W2:Y:S02]  /*14400*/  @!P3 SYNCS.PHASECHK.TRANS64 P3, [R3+URZ+0x60], R18 ;  /* 0x000060120300b5a7 */ /* 0x000ea4000806007f */
[----:B--2---:R-:W-:Y:S05]  /*14410*/  @!P3 BRA `(.L_x_9039) ;  /* 0xfffffffc00f0b947 */ /* 0x004fea000383ffff */
[----:B------:R-:W-:Y:S05]  /*14420*/  BRA `(.L_x_9077) ;  /* 0xffffffe800307947 */ /* 0x000fea000383ffff */
.L_x_9044:
[----:B-1----:R1:W2:Y:S02]  /*14430*/  SYNCS.PHASECHK.TRANS64.TRYWAIT P3, [R3+URZ+0x2d840], R4 ;  /* 0x02d84004030075a7 */ /* 0x0022a4000806017f */
[----:B--2---:R-:W-:Y:S05]  /*14440*/  @!P3 NANOSLEEP.SYNCS 0x989680 ;  /* 0x009896800000b95d */ /* 0x004fea0003900000 */
[----:B------:R-:W2:Y:S02]  /*14450*/  @!P3 SYNCS.PHASECHK.TRANS64 P3, [R3+URZ+0x2d840], R4 ;  /* 0x02d840040300b5a7 */ /* 0x000ea4000806007f */
[----:B--2---:R-:W-:Y:S05]  /*14460*/  @!P3 BRA `(.L_x_9044) ;  /* 0xfffffffc00f0b947 */ /* 0x004fea000383ffff */
[----:B------:R-:W-:Y:S05]  /*14470*/  BRA `(.L_x_9078) ;  /* 0xffffffec00307947 */ /* 0x000fea000383ffff */
.L_x_9046:
[----:B-1----:R1:W2:Y:S02]  /*14480*/  SYNCS.PHASECHK.TRANS64.TRYWAIT P3, [R3+URZ+0x60], R12 ;  /* 0x0000600c030075a7 */ /* 0x0022a4000806017f */
[----:B--2---:R-:W-:Y:S05]  /*14490*/  @!P3 NANOSLEEP.SYNCS 0x989680 ;  /* 0x009896800000b95d */ /* 0x004fea0003900000 */
[----:B------:R-:W2:Y:S02]  /*144a0*/  @!P3 SYNCS.PHASECHK.TRANS64 P3, [R3+URZ+0x60], R12 ;  /* 0x0000600c0300b5a7 */ /* 0x000ea4000806007f */
[----:B--2---:R-:W-:Y:S05]  /*144b0*/  @!P3 BRA `(.L_x_9046) ;  /* 0xfffffffc00f0b947 */ /* 0x004fea000383ffff */
[----:B------:R-:W-:Y:S05]  /*144c0*/  BRA `(.L_x_9079) ;  /* 0xffffffec00b07947 */ /* 0x000fea000383ffff */
.L_x_9053:
[----:B-1----:R1:W2:Y:S02]  /*144d0*/  SYNCS.PHASECHK.TRANS64.TRYWAIT P0, [R3+URZ+0x2d860], R0 ;  /* 0x02d86000030075a7 */ /* 0x0022a4000800017f */
[----:B--2---:R-:W-:Y:S05]  /*144e0*/  @!P0 NANOSLEEP.SYNCS 0x989680 ;  /* 0x009896800000895d */ /* 0x004fea0003900000 */
[----:B------:R-:W2:Y:S02]  /*144f0*/  @!P0 SYNCS.PHASECHK.TRANS64 P0, [R3+URZ+0x2d860], R0 ;  /* 0x02d86000030085a7 */ /* 0x000ea4000800007f */
[----:B--2---:R-:W-:Y:S05]  /*14500*/  @!P0 BRA `(.L_x_9053) ;  /* 0xfffffffc00f08947 */ /* 0x004fea000383ffff */
[----:B------:R-:W-:Y:S05]  /*14510*/  BRA `(.L_x_9080) ;  /* 0xfffffff000907947 */ /* 0x000fea000383ffff */
.L_x_9055:
[----:B------:R-:W-:Y:S01]  /*14520*/  BSSY B0, `(.L_x_9081) ;  /* 0x0000007000007945 */ /* 0x000fe20003800000 */
[----:B------:R-:W-:Y:S02]  /*14530*/  IMAD.MOV.U32 R12, RZ, RZ, RZ ;  /* 0x000000ffff0c7224 */ /* 0x000fe400078e00ff */
[----:B------:R-:W-:Y:S02]  /*14540*/  IMAD.MOV.U32 R11, RZ, RZ, 0x1f ;  /* 0x0000001fff0b7424 */ /* 0x000fe400078e00ff */
[----:B------:R-:W-:-:S07]  /*14550*/  IMAD.MOV.U32 R15, RZ, RZ, -0x1 ;  /* 0xffffffffff0f7424 */ /* 0x000fce00078e00ff */
[----:B------:R-:W-:Y:S05]  /*14560*/  WARPSYNC.COLLECTIVE R15, `(.L_x_9082) ;  /* 0x000000000f087348 */ /* 0x000fea0003c00000 */
[----:B------:R1:W2:Y:S02]  /*14570*/  SHFL.IDX P6, R14, R13, R12, R11 ;  /* 0x0000000c0d0e7389 */ /* 0x0002a400000c000b */
[----:B-12---:R-:W-:Y:S01]  /*14580*/  ENDCOLLECTIVE ;  /* 0x000000000000791b */ /* 0x006fe20003800000 */
.L_x_9082:
[----:B------:R-:W-:Y:S05]  /*14590*/  BSYNC B0 ;  /* 0x0000000000007941 */ /* 0x000fea0003800000 */
.L_x_9081:
[----:B------:R-:W-:Y:S05]  /*145a0*/  BRA `(.L_x_9083) ;  /* 0xfffffff4001c7947 */ /* 0x000fea000383ffff */
.L_x_9057:
[----:B--2---:R2:W3:Y:S02]  /*145b0*/  SYNCS.PHASECHK.TRANS64.TRYWAIT P0, [R9+URZ+0x2d820], R0 ;  /* 0x02d82000090075a7 */ /* 0x0044e4000800017f */
[----:B---3--:R-:W-:Y:S05]  /*145c0*/  @!P0 NANOSLEEP.SYNCS 0x989680 ;  /* 0x009896800000895d */ /* 0x008fea0003900000 */
[----:B------:R-:W3:Y:S02]  /*145d0*/  @!P0 SYNCS.PHASECHK.TRANS64 P0, [R9+URZ+0x2d820], R0 ;  /* 0x02d82000090085a7 */ /* 0x000ee4000800007f */
[----:B---3--:R-:W-:Y:S05]  /*145e0*/  @!P0 BRA `(.L_x_9057) ;  /* 0xfffffffc00f08947 */ /* 0x008fea000383ffff */
[----:B------:R-:W-:Y:S05]  /*145f0*/  BRA `(.L_x_9084) ;  /* 0xfffffff400647947 */ /* 0x000fea000383ffff */
.L_x_9061:
[----:B--2---:R2:W3:Y:S02]  /*14600*/  SYNCS.PHASECHK.TRANS64.TRYWAIT P0, [R5+URZ], R4 ;  /* 0x00000004050075a7 */ /* 0x0044e4000800017f */
[----:B---3--:R-:W-:Y:S05]  /*14610*/  @!P0 NANOSLEEP.SYNCS 0x989680 ;  /* 0x009896800000895d */ /* 0x008fea0003900000 */
[----:B------:R-:W3:Y:S02]  /*14620*/  @!P0 SYNCS.PHASECHK.TRANS64 P0, [R5+URZ], R4 ;  /* 0x00000004050085a7 */ /* 0x000ee4000800007f */
[----:B---3--:R-:W-:Y:S05]  /*14630*/  @!P0 BRA `(.L_x_9061) ;  /* 0xfffffffc00f08947 */ /* 0x008fea000383ffff */
[----:B------:R-:W-:Y:S05]  /*14640*/  BRA `(.L_x_9085) ;  /* 0xfffffff400ac7947 */ /* 0x000fea000383ffff */
.L_x_9062:
[----:B---3--:R3:W4:Y:S02]  /*14650*/  SYNCS.PHASECHK.TRANS64.TRYWAIT P0, [R3+URZ], R2 ;  /* 0x00000002030075a7 */ /* 0x008724000800017f */
[----:B----4-:R-:W-:Y:S05]  /*14660*/  @!P0 NANOSLEEP.SYNCS 0x989680 ;  /* 0x009896800000895d */ /* 0x010fea0003900000 */
[----:B------:R-:W4:Y:S02]  /*14670*/  @!P0 SYNCS.PHASECHK.TRANS64 P0, [R3+URZ], R2 ;  /* 0x00000002030085a7 */ /* 0x000f24000800007f */
[----:B----4-:R-:W-:Y:S05]  /*14680*/  @!P0 BRA `(.L_x_9062) ;  /* 0xfffffffc00f08947 */ /* 0x010fea000383ffff */
[----:B------:R-:W-:Y:S05]  /*14690*/  BRA `(.L_x_9086) ;  /* 0xfffffff400a07947 */ /* 0x000fea000383ffff */
.L_x_9064:
[----:B----4-:R4:W1:Y:S02]  /*146a0*/  SYNCS.PHASECHK.TRANS64.TRYWAIT P0, [R19+URZ], R4 ;  /* 0x00000004130075a7 */ /* 0x010864000800017f */
[----:B-1----:R-:W-:Y:S05]  /*146b0*/  @!P0 NANOSLEEP.SYNCS 0x989680 ;  /* 0x009896800000895d */ /* 0x002fea0003900000 */
[----:B------:R-:W1:Y:S02]  /*146c0*/  @!P0 SYNCS.PHASECHK.TRANS64 P0, [R19+URZ], R4 ;  /* 0x00000004130085a7 */ /* 0x000e64000800007f */
[----:B-1----:R-:W-:Y:S05]  /*146d0*/  @!P0 BRA `(.L_x_9064) ;  /* 0xfffffffc00f08947 */ /* 0x002fea000383ffff */
[----:B------:R-:W-:Y:S05]  /*146e0*/  BRA `(.L_x_9087) ;  /* 0xfffffff400a47947 */ /* 0x000fea000383ffff */
.L_x_9088:
        /* <DEDUP_REMOVED lines=9> */
.L_x_12779:


//--------------------- .text._ZN7cutlass13device_kernelIN5flash11enable_sm90INS1_16FlashAttnFwdSm90INS1_25CollectiveMainloopFwdSm90ILi2EN4cute5tupleIJNS5_1CILi1EEES8_S8_EEENS6_IJNS7_ILi192EEENS7_ILi128EEENS7_ILi96EEEEEELi96ENS_6half_tEfNS_4arch4Sm90ELb0ELb1ELb1ELb1ELb0ELb0ELb0ELb0ELb1ELb0ELb0ELb0EEENS1_21CollectiveEpilogueFwdINS6_IJSA_SC_SB_EEES9_SE_SG_Li384ELb1ELb0ELb0ELb0EEENS1_36VarlenDynamicPersistentTileSchedulerILi192ELi128ELi384ELi32ELb0ELb0ELb1ELb1ELb0ELb1EEEEEEEEEvNT_6ParamsE --------------------------
	.section	.text._ZN7cutlass13device_kernelIN5flash11enable_sm90INS1_16FlashAttnFwdSm90INS1_25CollectiveMainloopFwdSm90ILi2EN4cute5tupleIJNS5_1CILi1EEES8_S8_EEENS6_IJNS7_ILi192EEENS7_ILi128EEENS7_ILi96EEEEEELi96ENS_6half_tEfNS_4arch4Sm90ELb0ELb1ELb1ELb1ELb0ELb0ELb0ELb0ELb1ELb0ELb0ELb0EEENS1_21CollectiveEpilogueFwdINS6_IJSA_SC_SB_EEES9_SE_SG_Li384ELb1ELb0ELb0ELb0EEENS1_36VarlenDynamicPersistentTileSchedulerILi192ELi128ELi384ELi32ELb0ELb0ELb1ELb1ELb0ELb1EEEEEEEEEvNT_6ParamsE,"ax",@progbits
	.align	128
.text._ZN7cutlass13device_kernelIN5flash11enable_sm90INS1_16FlashAttnFwdSm90INS1_25CollectiveMainloopFwdSm90ILi2EN4cute5tupleIJNS5_1CILi1EEES8_S8_EEENS6_IJNS7_ILi192EEENS7_ILi128EEENS7_ILi96EEEEEELi96ENS_6half_tEfNS_4arch4Sm90ELb0ELb1ELb1ELb1ELb0ELb0ELb0ELb0ELb1ELb0ELb0ELb0EEENS1_21CollectiveEpilogueFwdINS6_IJSA_SC_SB_EEES9_SE_SG_Li384ELb1ELb0ELb0ELb0EEENS1_36VarlenDynamicPersistentTileSchedulerILi192ELi128ELi384ELi32ELb0ELb0ELb1ELb1ELb0ELb1EEEEEEEEEvNT_6ParamsE:
        .type           _ZN7cutlass13device_kernelIN5flash11enable_sm90INS1_16FlashAttnFwdSm90INS1_25CollectiveMainloopFwdSm90ILi2EN4cute5tupleIJNS5_1CILi1EEES8_S8_EEENS6_IJNS7_ILi192EEENS7_ILi128EEENS7_ILi96EEEEEELi96ENS_6half_tEfNS_4arch4Sm90ELb0ELb1ELb1ELb1ELb0ELb0ELb0ELb0ELb1ELb0ELb0ELb0EEENS1_21CollectiveEpilogueFwdINS6_IJSA_SC_SB_EEES9_SE_SG_Li384ELb1ELb0ELb0ELb0EEENS1_36VarlenDynamicPersistentTileSchedulerILi192ELi128ELi384ELi32ELb0ELb0ELb1ELb1ELb0ELb1EEEEEEEEEvNT_6ParamsE,@function
        .size           _ZN7cutlass13device_kernelIN5flash11enable_sm90INS1_16FlashAttnFwdSm90INS1_25CollectiveMainloopFwdSm90ILi2EN4cute5tupleIJNS5_1CILi1EEES8_S8_EEENS6_IJNS7_ILi192EEENS7_ILi128EEENS7_ILi96EEEEEELi96ENS_6half_tEfNS_4arch4Sm90ELb0ELb1ELb1ELb1ELb0ELb0ELb0ELb0ELb1ELb0ELb0ELb0EEENS1_21CollectiveEpilogueFwdINS6_IJSA_SC_SB_EEES9_SE_SG_Li384ELb1ELb0ELb0ELb0EEENS1_36VarlenDynamicPersistentTileSchedulerILi192ELi128ELi384ELi32ELb0ELb0ELb1ELb1ELb0ELb1EEEEEEEEEvNT_6ParamsE,(.L_x_12780 - _ZN7cutlass13device_kernelIN5flash11enable_sm90INS1_16FlashAttnFwdSm90INS1_25CollectiveMainloopFwdSm90ILi2EN4cute5tupleIJNS5_1CILi1EEES8_S8_EEENS6_IJNS7_ILi192EEENS7_ILi128EEENS7_ILi96EEEEEELi96ENS_6half_tEfNS_4arch4Sm90ELb0ELb1ELb1ELb1ELb0ELb0ELb0ELb0ELb1ELb0ELb0ELb0EEENS1_21CollectiveEpilogueFwdINS6_IJSA_SC_SB_EEES9_SE_SG_Li384ELb1ELb0ELb0ELb0EEENS1_36VarlenDynamicPersistentTileSchedulerILi192ELi128ELi384ELi32ELb0ELb0ELb1ELb1ELb0ELb1EEEEEEEEEvNT_6ParamsE)
        .other          _ZN7cutlass13device_kernelIN5flash11enable_sm90INS1_16FlashAttnFwdSm90INS1_25CollectiveMainloopFwdSm90ILi2EN4cute5tupleIJNS5_1CILi1EEES8_S8_EEENS6_IJNS7_ILi192EEENS7_ILi128EEENS7_ILi96EEEEEELi96ENS_6half_tEfNS_4arch4Sm90ELb0ELb1ELb1ELb1ELb0ELb0ELb0ELb0ELb1ELb0ELb0ELb0EEENS1_21CollectiveEpilogueFwdINS6_IJSA_SC_SB_EEES9_SE_SG_Li384ELb1ELb0ELb0ELb0EEENS1_36VarlenDynamicPersistentTileSchedulerILi192ELi128ELi384ELi32ELb0ELb0ELb1ELb1ELb0ELb1EEEEEEEEEvNT_6ParamsE,@"STO_CUDA_ENTRY STV_DEFAULT"
_ZN7cutlass13device_kernelIN5flash11enable_sm90INS1_16FlashAttnFwdSm90INS1_25CollectiveMainloopFwdSm90ILi2EN4cute5tupleIJNS5_1CILi1EEES8_S8_EEENS6_IJNS7_ILi192EEENS7_ILi128EEENS7_ILi96EEEEEELi96ENS_6half_tEfNS_4arch4Sm90ELb0ELb1ELb1ELb1ELb0ELb0ELb0ELb0ELb1ELb0ELb0ELb0EEENS1_21CollectiveEpilogueFwdINS6_IJSA_SC_SB_EEES9_SE_SG_Li384ELb1ELb0ELb0ELb0EEENS1_36VarlenDynamicPersistentTileSchedulerILi192ELi128ELi384ELi32ELb0ELb0ELb1ELb1ELb0ELb1EEEEEEEEEvNT_6ParamsE:
        /* <DEDUP_REMOVED lines=21> */
.L_x_9090:
[----:B------:R-:W-:Y:S05]  /*0150*/  BSYNC B0 ;  /* 0x0000000000007941 */ /* 0x000fea0003800000 */
.L_x_9089:
        /* <DEDUP_REMOVED lines=41> */
.L_x_9091:
        /* <DEDUP_REMOVED lines=22> */
.L_x_9092:
        /* <DEDUP_REMOVED lines=18> */
.L_x_9093:
        /* <DEDUP_REMOVED lines=22> */
.L_x_9094:
        /* <DEDUP_REMOVED lines=22> */
.L_x_9095:
[----:B------:R-:W-:Y:S01]  /*0930*/  PLOP3.LUT P0, PT, PT, PT, UP0, 0x80, 0x0 ;  /* 0x000000000000781c */ /* 0x000fe20003f0f008 */
[----:B------:R-:W-:Y:S01]  /*0940*/  UMOV UR36, 0x1 ;  /* 0x0000000100247882 */ /* 0x000fe20000000000 */
[----:B------:R-:W-:Y:S01]  /*0950*/  NOP ;  /* 0x0000000000007918 */ /* 0x000fe20000000000 */
[----:B------:R-:W-:Y:S01]  /*0960*/  USEL UR36, UR36, 0x2, !UP0 ;  /* 0x0000000224247887 */ /* 0x000fe2000c000000 */
[----:B------:R-:W-:Y:S01]  /*0970*/  ULDC.64 UR48, c[0x0][0x208] ;  /* 0x0000820000307ab9 */ /* 0x000fe20000000a00 */
[----:B012-4-:R-:W-:Y:S08]  /*0980*/  BAR.SYNC.DEFER_BLOCKING 0x0 ;  /* 0x0000000000007b1d */ /* 0x017ff00000010000 */
[----:B------:R-:W-:Y:S05]  /*0990*/  @!P0 BRA `(.L_x_9096) ;  /* 0x0000010800bc8947 */ /* 0x000fea0003800000 */
.L_x_9097:
        /* <DEDUP_REMOVED lines=18> */
[----:B------:R-:W-:Y:S01]  /*0ac0*/  VIADD R154, R2, 0xffffff80 ;  /* 0xffffff80029a7836 */ /* 0x000fe20000000000 */
[----:B------:R-:W-:Y:S01]  /*0ad0*/  R2UR UR6, R146 ;  /* 0x00000000920672ca */ /* 0x000fe200000e0000 */
[----:B------:R-:W-:Y:S01]  /*0ae0*/  IMAD.MOV.U32 R18, RZ, RZ, 0x40 ;  /* 0x00000040ff127424 */ /* 0x000fe200078e00ff */
[----:B------:R-:W-:Y:S01]  /*0af0*/  R2UR UR5, R147 ;  /* 0x00000000930572ca */ /* 0x000fe200000e0000 */
[----:B------:R-:W-:Y:S01]  /*0b00*/  ULOP3.LUT UR45, UR36, 0x1, URZ, 0xfc, !UPT ;  /* 0x00000001242d7892 */ /* 0x000fe2000f8efc3f */
[----:B------:R-:W-:Y:S01]  /*0b10*/  SHF.R.S32.HI R3, RZ, 0x1f, R154 ;  /* 0x0000001fff037819 */ /* 0x000fe2000001149a */
[----:B------:R-:W-:Y:S01]  /*0b20*/  UMOV UR44, URZ ;  /* 0x0000003f002c7c82 */ /* 0x000fe20008000000 */
[----:B------:R-:W-:Y:S01]  /*0b30*/  UMOV UR46, URZ ;  /* 0x0000003f002e7c82 */ /* 0x000fe20008000000 */
[----:B------:R-:W-:Y:S01]  /*0b40*/  UMOV UR43, URZ ;  /* 0x0000003f002b7c82 */ /* 0x000fe20008000000 */
[CC--:B------:R-:W-:Y:S02]  /*0b50*/  LEA.HI R152, R3.reuse, R154.reuse, RZ, 0x7 ;  /* 0x0000009a03987211 */ /* 0x0c0fe400078f38ff */
[----:B------:R-:W-:-:S02]  /*0b60*/  LEA.HI R0, R3, R154, RZ, 0x4 ;  /* 0x0000009a03007211 */ /* 0x000fc400078f20ff */
[----:B------:R-:W-:Y:S02]  /*0b70*/  LOP3.LUT R5, R152, 0xffffff80, RZ, 0xc0, !PT ;  /* 0xffffff8098057812 */ /* 0x000fe400078ec0ff */
[----:B------:R-:W-:Y:S02]  /*0b80*/  SHF.R.S32.HI R7, RZ, 0x4, R0 ;  /* 0x00000004ff077819 */ /* 0x000fe40000011400 */
[----:B------:R-:W-:Y:S01]  /*0b90*/  LEA.HI R6, R3, R154, RZ, 0x5 ;  /* 0x0000009a03067211 */ /* 0x000fe200078f28ff */
[----:B------:R-:W-:Y:S01]  /*0ba0*/  IMAD.IADD R150, R154, 0x1, -R5 ;  /* 0x000000019a967824 */ /* 0x000fe200078e0a05 */
[C---:B------:R-:W-:Y:S02]  /*0bb0*/  LOP3.LUT R5, R0.reuse, 0xfffffff0, RZ, 0xc0, !PT ;  /* 0xfffffff000057812 */ /* 0x040fe400078ec0ff */
[----:B------:R-:W-:Y:S02]  /*0bc0*/  LEA.HI R0, R0, R7, RZ, 0x1 ;  /* 0x0000000700007211 */ /* 0x000fe400078f08ff */
[----:B------:R-:W-:Y:S01]  /*0bd0*/  SHF.R.S32.HI R9, RZ, 0x1f, R150 ;  /* 0x0000001fff097819 */ /* 0x000fe20000011496 */
[----:B------:R-:W-:Y:S01]  /*0be0*/  IMAD.IADD R5, R154, 0x1, -R5 ;  /* 0x000000019a057824 */ /* 0x000fe200078e0a05 */
[----:B------:R-:W-:-:S02]  /*0bf0*/  LOP3.LUT R4, R0, 0x1ffffffe, RZ, 0xc0, !PT ;  /* 0x1ffffffe00047812 */ /* 0x000fc400078ec0ff */
[----:B------:R-:W-:Y:S02]  /*0c00*/  LEA.HI R8, R9, R150, RZ, 0x2 ;  /* 0x0000009609087211 */ /* 0x000fe400078f10ff */
[----:B------:R-:W-:Y:S01]  /*0c10*/  SHF.R.S32.HI R2, RZ, 0x1f, R5 ;  /* 0x0000001fff027819 */ /* 0x000fe20000011405 */
[----:B------:R-:W-:Y:S01]  /*0c20*/  IMAD.IADD R4, R7, 0x1, -R4 ;  /* 0x0000000107047824 */ /* 0x000fe200078e0a04 */
[--C-:B------:R-:W-:Y:S02]  /*0c30*/  SHF.R.S32.HI R10, RZ, 0x2, R8.reuse ;  /* 0x00000002ff0a7819 */ /* 0x100fe40000011408 */
[----:B------:R-:W-:Y:S01]  /*0c40*/  LEA.HI R2, R2, R5, RZ, 0x3 ;  /* 0x0000000502027211 */ /* 0x000fe200078f18ff */
[----:B------:R-:W-:Y:S01]  /*0c50*/  IMAD.SHL.U32 R4, R4, 0x8, RZ ;  /* 0x0000000804047824 */ /* 0x000fe200078e00ff */
[----:B------:R-:W-:Y:S02]  /*0c60*/  SHF.R.S32.HI R11, RZ, 0x1f, R8 ;  /* 0x0000001fff0b7819 */ /* 0x000fe40000011408 */
[C---:B------:R-:W-:Y:S01]  /*0c70*/  LOP3.LUT R0, R2.reuse, 0xfffffff8, RZ, 0xc0, !PT ;  /* 0xfffffff802007812 */ /* 0x040fe200078ec0ff */
[----:B------:R-:W-:Y:S01]  /*0c80*/  IMAD.SHL.U32 R2, R2, 0x40, RZ ;  /* 0x0000004002027824 */ /* 0x000fe200078e00ff */
[----:B------:R-:W-:-:S02]  /*0c90*/  SHF.R.S32.HI R7, RZ, 0x5, R6 ;  /* 0x00000005ff077819 */ /* 0x000fc40000011406 */
[----:B------:R-:W-:Y:S01]  /*0ca0*/  LEA.HI R11, R11, R10, RZ, 0x3 ;  /* 0x0000000a0b0b7211 */ /* 0x000fe200078f18ff */
[----:B------:R-:W-:Y:S01]  /*0cb0*/  IMAD.IADD R0, R5, 0x1, -R0 ;  /* 0x0000000105007824 */ /* 0x000fe200078e0a00 */
[----:B------:R-:W-:Y:S01]  /*0cc0*/  SHF.R.S32.HI R152, RZ, 0x7, R152 ;  /* 0x00000007ff987819 */ /* 0x000fe20000011498 */
[----:B------:R-:W-:Y:S01]  /*0cd0*/  IMAD R153, R7, 0x10, R5 ;  /* 0x0000001007997824 */ /* 0x000fe200078e0205 */
[----:B------:R-:W-:Y:S01]  /*0ce0*/  LOP3.LUT R11, R11, 0xfffffff8, RZ, 0xc0, !PT ;  /* 0xfffffff80b0b7812 */ /* 0x000fe200078ec0ff */
[C---:B------:R-:W-:Y:S01]  /*0cf0*/  IMAD.SHL.U32 R5, R0.reuse, 0x40, RZ ;  /* 0x0000004000057824 */ /* 0x040fe200078e00ff */
[----:B------:R-:W-:Y:S01]  /*0d00*/  R2P PR, R0, 0x6 ;  /* 0x0000000600007804 */ /* 0x000fe20000000000 */
[----:B------:R-:W-:Y:S01]  /*0d10*/  IMAD.HI R6, R152, 0x55555556, RZ ;  /* 0x5555555698067827 */ /* 0x000fe200078e02ff */
[----:B------:R-:W-:Y:S02]  /*0d20*/  LEA.HI R3, R3, R154, RZ, 0x2 ;  /* 0x0000009a03037211 */ /* 0x000fe400078f10ff */
[----:B------:R-:W-:Y:S01]  /*0d30*/  LOP3.LUT R5, R5, 0x1c0, RZ, 0xc0, !PT ;  /* 0x000001c005057812 */ /* 0x000fe200078ec0ff */
[----:B------:R-:W-:Y:S01]  /*0d40*/  IMAD.IADD R11, R10, 0x1, -R11 ;  /* 0x000000010a0b7824 */ /* 0x000fe200078e0a0b */
[----:B------:R-:W-:Y:S01]  /*0d50*/  LEA.HI R10, R9, R150, RZ, 0x5 ;  /* 0x00000096090a7211 */ /* 0x000fe200078f28ff */
[----:B------:R-:W-:Y:S01]  /*0d60*/  IMAD.U32 R153, R153, 0x20, R4 ;  /* 0x0000002099997824 */ /* 0x000fe200078e0004 */
[----:B------:R-:W-:-:S02]  /*0d70*/  LEA.HI R9, R6, R6, RZ, 0x1 ;  /* 0x0000000606097211 */ /* 0x000fc400078f08ff */
[----:B------:R-:W-:Y:S02]  /*0d80*/  LOP3.LUT R6, R2, 0x7ffffe00, RZ, 0xc0, !PT ;  /* 0x7ffffe0002067812 */ /* 0x000fe400078ec0ff */
[----:B------:R-:W-:Y:S01]  /*0d90*/  LOP3.LUT R2, R5, 0x8, R4, 0xf8, !PT ;  /* 0x0000000805027812 */ /* 0x000fe200078ef804 */
[----:B------:R-:W-:Y:S01]  /*0da0*/  IMAD R9, R9, -0x3, R152 ;  /* 0xfffffffd09097824 */ /* 0x000fe200078e0298 */
[----:B------:R-:W-:Y:S01]  /*0db0*/  SHF.R.U32.HI R5, RZ, 0x3, R5 ;  /* 0x00000003ff057819 */ /* 0x000fe20000011605 */
[----:B------:R-:W-:Y:S01]  /*0dc0*/  IMAD R6, R7, 0x400, R6 ;  /* 0x0000040007067824 */ /* 0x000fe200078e0206 */
[----:B------:R-:W-:Y:S02]  /*0dd0*/  SHF.R.S32.HI R10, RZ, 0x5, R10 ;  /* 0x00000005ff0a7819 */ /* 0x000fe4000001140a */
[----:B------:R-:W-:Y:S02]  /*0de0*/  LOP3.LUT R5, R2, R5, RZ, 0x3c, !PT ;  /* 0x0000000502057212 */ /* 0x000fe400078e3cff */
[----:B------:R-:W-:Y:S01]  /*0df0*/  SHF.R.S32.HI R142, RZ, 0x2, R3 ;  /* 0x00000002ff8e7819 */ /* 0x000fe20000011403 */
[----:B------:R-:W-:Y:S01]  /*0e00*/  IMAD R10, R10, 0x10, R11 ;  /* 0x000000100a0a7824 */ /* 0x000fe200078e020b */
[----:B------:R-:W-:Y:S01]  /*0e10*/  SEL R18, R18, 0xffffffc0, !P2 ;  /* 0xffffffc012127807 */ /* 0x000fe20005000000 */
[----:B------:R-:W-:-:S02]  /*0e20*/  IMAD.IADD R5, R6, 0x1, R5 ;  /* 0x0000000106057824 */ /* 0x000fc400078e0205 */
[----:B------:R-:W-:-:S03]  /*0e30*/  IMAD R151, R9, 0x40, R10 ;  /* 0x0000004009977824 */ /* 0x000fc600078e020a */
[----:B------:R-:W-:Y:S02]  /*0e40*/  LEA R17, R5, UR42, 0x1 ;  /* 0x0000002a05117c11 */ /* 0x000fe4000f8e08ff */
[----:B------:R-:W-:Y:S02]  /*0e50*/  LOP3.LUT R5, R3, 0x1ffffffc, RZ, 0xc0, !PT ;  /* 0x1ffffffc03057812 */ /* 0x000fe400078ec0ff */
[----:B------:R-:W-:Y:S01]  /*0e60*/  LOP3.LUT R3, R8, 0x7ffffffc, RZ, 0xc0, !PT ;  /* 0x7ffffffc08037812 */ /* 0x000fe200078ec0ff */
[C---:B------:R-:W-:Y:S02]  /*0e70*/  VIADD R19, R17.reuse, 0x21800 ;  /* 0x0002180011137836 */ /* 0x040fe40000000000 */
[----:B------:R-:W-:Y:S02]  /*0e80*/  VIADD R23, R17, 0x21820 ;  /* 0x0002182011177836 */ /* 0x000fe40000000000 */
[----:B------:R-:W-:Y:S02]  /*0e90*/  IMAD.IADD R5, R154, 0x1, -R5 ;  /* 0x000000019a057824 */ /* 0x000fe400078e0a05 */
[----:B------:R-:W-:-:S02]  /*0ea0*/  @P1 VIADD R23, R19, 0xffffffe0 ;  /* 0xffffffe013171836 */ /* 0x000fc40000000000 */
[----:B------:R-:W-:Y:S02]  /*0eb0*/  IMAD.IADD R19, R19, 0x1, R18 ;  /* 0x0000000113137824 */ /* 0x000fe400078e0212 */
[----:B------:R-:W-:Y:S02]  /*0ec0*/  IMAD.SHL.U32 R140, R5, 0x8, RZ ;  /* 0x00000008058c7824 */ /* 0x000fe400078e00ff */
[----:B------:R-:W-:Y:S02]  /*0ed0*/  IMAD.IADD R16, R150, 0x1, -R3 ;  /* 0x0000000196107824 */ /* 0x000fe400078e0a03 */
[----:B------:R-:W-:Y:S02]  /*0ee0*/  IMAD.IADD R18, R18, 0x1, R23 ;  /* 0x0000000112127824 */ /* 0x000fe400078e0217 */
[----:B------:R-:W-:-:S07]  /*0ef0*/  VIADD R136, R23, 0x6000 ;  /* 0x0000600017887836 */ /* 0x000fce0000000000 */
.L_x_9189:
[----:B------:R-:W-:Y:S01]  /*0f00*/  ULDC.64 UR8, c[0x0][0xa28] ;  /* 0x00028a0000087ab9 */ /* 0x000fe20000000a00 */
[----:B0-----:R-:W0:Y:S01]  /*0f10*/  LDC R139, c[0x0][0x288] ;  /* 0x0000a200ff8b7b82 */ /* 0x001e220000000800 */
[----:B------:R-:W-:Y:S01]  /*0f20*/  UISETP.NE.U32.AND UP0, UPT, UR8, URZ, UPT ;  /* 0x0000003f0800728c */ /* 0x000fe2000bf05070 */
[----:B-1---5:R-:W-:-:S03]  /*0f30*/  IMAD.MOV.U32 R6, RZ, RZ, RZ ;  /* 0x000000ffff067224 */ /* 0x022fc600078e00ff */
[----:B------:R-:W-:-:S03]  /*0f40*/  UISETP.NE.AND.EX UP0, UPT, UR9, URZ, UPT, UP0 ;  /* 0x0000003f0900728c */ /* 0x000fc6000bf05300 */
[----:B------:R-:W-:Y:S01]  /*0f50*/  ULDC.64 UR8, c[0x0][0xa18] ;  /* 0x0002860000087ab9 */ /* 0x000fe20000000a00 */
[----:B--2---:R-:W1:Y:S01]  /*0f60*/  LDC.64 R8, c[0x0][0x3f8] ;  /* 0x0000fe00ff087b82 */ /* 0x004e620000000a00 */
        /* <DEDUP_REMOVED lines=12> */
[----:B----4-:R4:W5:Y:S02]  /*1030*/  @P0 LDG.E R6, desc[UR48][R2.64] ;  /* 0x0000003002060981 */ /* 0x010964000c1e1900 */
        /* <DEDUP_REMOVED lines=22> */
.L_x_9098:
        /* <DEDUP_REMOVED lines=10> */
.L_x_9099:
        /* <DEDUP_REMOVED lines=11> */
.L_x_9100:
[----:B------:R-:W1:Y:S01]  /*12f0*/  LDC.64 R8, c[0x0][0x9e0] ;  /* 0x00027800ff087b82 */ /* 0x000e620000000a00 */
[----:B------:R-:W-:Y:S02]  /*1300*/  IMAD.MOV.U32 R0, RZ, RZ, 0xc0 ;  /* 0x000000c0ff007424 */ /* 0x000fe400078e00ff */
[----:B-----5:R-:W-:Y:S02]  /*1310*/  IMAD.IADD R137, R137, 0x1, -R6 ;  /* 0x0000000189897824 */ /* 0x020fe400078e0a06 */
[----:B------:R-:W-:-:S05]  /*1320*/  IMAD R0, R145, R0, 0xc0 ;  /* 0x000000c091007424 */ /* 0x000fca00078e0200 */
        /* <DEDUP_REMOVED lines=14> */
.L_x_9102:
[----:B------:R-:W-:-:S13]  /*1410*/  ISETP.NE.AND P0, PT, R9, 0x1, PT ;  /* 0x000000010900780c */ /* 0x000fda0003f05270 */
[----:B------:R-:W0:Y:S02]  /*1420*/  @P0 LDC.64 R4, c[0x0][0x9e8] ;  /* 0x00027a00ff040b82 */ /* 0x000e240000000a00 */
[----:B0-----:R-:W-:-:S05]  /*1430*/  @P0 IMAD.HI.U32 R4, R2, R4, RZ ;  /* 0x0000000402040227 */ /* 0x001fca00078e00ff */
[----:B------:R-:W-:-:S07]  /*1440*/  @P0 SHF.R.U32.HI R2, RZ, R5, R4 ;  /* 0x00000005ff020219 */ /* 0x000fce0000011604 */
.L_x_9103:
[----:B------:R-:W-:-:S05]  /*1450*/  IMAD R3, R2, R9, R9 ;  /* 0x0000000902037224 */ /* 0x000fca00078e0209 */
[----:B------:R-:W-:-:S07]  /*1460*/  VIMNMX R0, R0, R3, PT ;  /* 0x0000000300007248 */ /* 0x000fce0003fe0100 */
.L_x_9101:
        /* <DEDUP_REMOVED lines=24> */
.L_x_9105:
[----:B------:R-:W-:-:S13]  /*15f0*/  ISETP.NE.AND P0, PT, R9, 0x1, PT ;  /* 0x000000010900780c */ /* 0x000fda0003f05270 */
[----:B------:R-:W0:Y:S02]  /*1600*/  @P0 LDC.64 R2, c[0x0][0x9e8] ;  /* 0x00027a00ff020b82 */ /* 0x000e240000000a00 */
[----:B0-----:R-:W-:-:S05]  /*1610*/  @P0 IMAD.HI.U32 R0, R4, R2, RZ ;  /* 0x0000000204000227 */ /* 0x001fca00078e00ff */
[----:B------:R-:W-:-:S07]  /*1620*/  @P0 SHF.R.U32.HI R4, RZ, R3, R0 ;  /* 0x00000003ff040219 */ /* 0x000fce0000011600 */
.L_x_9106:
[----:B------:R-:W-:-:S05]  /*1630*/  IMAD R4, R4, R9, RZ ;  /* 0x0000000904047224 */ /* 0x000fca00078e02ff */
[----:B------:R-:W-:-:S13]  /*1640*/  R2UR UR5, R4 ;  /* 0x00000000040572ca */ /* 0x000fda00000e0000 */
[----:B------:R-:W-:-:S04]  /*1650*/  UISETP.LT.AND UP0, UPT, UR4, UR5, UPT ;  /* 0x000000050400728c */ /* 0x000fc8000bf01270 */
[----:B------:R-:W-:-:S12]  /*1660*/  USEL UR4, UR4, UR5, !UP0 ;  /* 0x0000000504047287 */ /* 0x000fd8000c000000 */
.L_x_9104:
        /* <DEDUP_REMOVED lines=10> */
[----:B------:R-:W-:Y:S01]  /*1710*/  CS2R R26, SRZ ;  /* 0x00000000001a7805 */ /* 0x000fe2000001ff00 */
[----:B------:R-:W-:Y:S01]  /*1720*/  IMAD.MOV.U32 R126, RZ, RZ, RZ ;  /* 0x000000ffff7e7224 */ /* 0x000fe200078e00ff */
[----:B------:R-:W-:Y:S01]  /*1730*/  UISETP.LT.AND UP0, UPT, URZ, UR5, UPT ;  /* 0x000000053f00728c */ /* 0x000fe2000bf01270 */
[----:B------:R-:W-:Y:S01]  /*1740*/  IMAD.MOV.U32 R125, RZ, RZ, RZ ;  /* 0x000000ffff7d7224 */ /* 0x000fe200078e00ff */
[----:B------:R-:W-:Y:S02]  /*1750*/  CS2R R122, SRZ ;  /* 0x00000000007a7805 */ /* 0x000fe4000001ff00 */
[----:B------:R-:W-:Y:S01]  /*1760*/  CS2R R120, SRZ ;  /* 0x0000000000787805 */ /* 0x000fe2000001ff00 */
[----:B------:R-:W-:Y:S01]  /*1770*/  USEL UR39, URZ, UR5, !UP0 ;  /* 0x000000053f277287 */ /* 0x000fe2000c000000 */
[----:B------:R-:W-:Y:S02]  /*1780*/  CS2R R118, SRZ ;  /* 0x0000000000767805 */ /* 0x000fe4000001ff00 */
[----:B------:R-:W-:-:S02]  /*1790*/  CS2R R116, SRZ ;  /* 0x0000000000747805 */ /* 0x000fc4000001ff00 */
[----:B------:R-:W-:Y:S02]  /*17a0*/  CS2R R114, SRZ ;  /* 0x0000000000727805 */ /* 0x000fe4000001ff00 */
[----:B------:R-:W-:Y:S02]  /*17b0*/  CS2R R112, SRZ ;  /* 0x0000000000707805 */ /* 0x000fe4000001ff00 */
[----:B------:R-:W-:Y:S02]  /*17c0*/  CS2R R110, SRZ ;  /* 0x00000000006e7805 */ /* 0x000fe4000001ff00 */
[----:B------:R-:W-:Y:S02]  /*17d0*/  ISETP.GT.AND P1, PT, R88, UR39, PT ;  /* 0x0000002758007c0c */ /* 0x000fe4000bf24270 */
        /* <DEDUP_REMOVED lines=10> */
[----:B------:R-:W-:-:S02]  /*1880*/  IMAD.MOV.U32 R89, RZ, RZ, RZ ;  /* 0x000000ffff597224 */ /* 0x000fc400078e00ff */
[----:B------:R-:W-:Y:S01]  /*1890*/  IMAD.MOV.U32 R8, RZ, RZ, RZ ;  /* 0x000000ffff087224 */ /* 0x000fe200078e00ff */
[----:B------:R-:W-:Y:S06]  /*18a0*/  @!P1 BRA `(.L_x_9107) ;  /* 0x000000e000f09947 */ /* 0x000fec0003800000 */
[----:B------:R-:W0:Y:S02]  /*18b0*/  SHFL.IDX PT, R0, R152, RZ, 0x1f ;  /* 0x00001fff98007589 */ /* 0x000e2400000e0000 */
[----:B0-----:R-:W-:-:S13]  /*18c0*/  R2UR UR38, R0 ;  /* 0x00000000002672ca */ /* 0x001fda00000e0000 */
        /* <DEDUP_REMOVED lines=30> */
.L_x_9108:
        /* <DEDUP_REMOVED lines=9> */
.L_x_9285:
[----:B------:R-:W-:Y:S05]  /*1b40*/  @!P0 BRA `(.L_x_9110) ;  /* 0x0000000000048947 */ /* 0x000fea0003800000 */
[----:B------:R-:W-:Y:S01]  /*1b50*/  BPT.TRAP 0x1 ;  /* 0x000000040000795c */ /* 0x000fe20000300000 */
.L_x_9110:
[----:B------:R-:W-:Y:S02]  /*1b60*/  IMAD.U32 R4, RZ, RZ, UR43 ;  /* 0x0000002bff047e24 */ /* 0x000fe4000f8e00ff */
[----:B0-----:R-:W-:-:S03]  /*1b70*/  IMAD.U32 R3, RZ, RZ, UR46 ;  /* 0x0000002eff037e24 */ /* 0x001fc6000f8e00ff */
[----:B------:R-:W-:Y:S02]  /*1b80*/  LEA R4, R4, UR42, 0x3 ;  /* 0x0000002a04047c11 */ /* 0x000fe4000f8e18ff */
[----:B------:R-:W-:-:S04]  /*1b90*/  SHF.L.U32 R3, R3, 0x1f, RZ ;  /* 0x0000001f03037819 */ /* 0x000fc800000006ff */
[----:B------:R0:W1:Y:S01]  /*1ba0*/  SYNCS.PHASECHK.TRANS64.TRYWAIT P2, [R4+URZ+0x2d830], R3 ;  /* 0x02d83003040075a7 */ /* 0x000062000804017f */
[----:B------:R-:W-:Y:S05]  /*1bb0*/  @!P0 BRA `(.L_x_9111) ;  /* 0x0000000000048947 */ /* 0x000fea0003800000 */
[----:B------:R-:W-:Y:S01]  /*1bc0*/  BPT.TRAP 0x1 ;  /* 0x000000040000795c */ /* 0x000fe20000300000 */
.L_x_9111:
[----:B------:R-:W2:Y:S02]  /*1bd0*/  S2R R0, SR_TID.X ;  /* 0x0000000000007919 */ /* 0x000ea40000002100 */
[----:B--2---:R-:W-:Y:S01]  /*1be0*/  LOP3.LUT P1, RZ, R0, 0x7f, RZ, 0xc0, !PT ;  /* 0x0000007f00ff7812 */ /* 0x004fe2000782c0ff */
[----:B-1----:R-:W-:-:S12]  /*1bf0*/  @P2 BRA `(.L_x_9112) ;  /* 0x0000000000082947 */ /* 0x002fd80003800000 */
[----:B------:R-:W1:Y:S02]  /*1c00*/  SYNCS.PHASECHK.TRANS64.TRYWAIT P2, [R4+URZ+0x2d830], R3 ;  /* 0x02d83003040075a7 */ /* 0x000e64000804017f */
[----:B-1----:R-:W-:Y:S05]  /*1c10*/  @!P2 BRA `(.L_x_9113) ;  /* 0x00000144009ca947 */ /* 0x002fea0003800000 */
.L_x_9112:
[----:B------:R-:W-:Y:S05]  /*1c20*/  WARPSYNC.ALL ;  /* 0x0000000000007948 */ /* 0x000fea0003800000 */
[----:B------:R-:W-:Y:S01]  /*1c30*/  UIADD3 UR4, UR42, 0x15400, URZ ;  /* 0x000154002a047890 */ /* 0x000fe2000fffe03f */
[----:B------:R-:W-:Y:S01]  /*1c40*/  WARPGROUP.ARRIVE ;  /* 0x00000000000079c5 */ /* 0x000fe20000000000 */
[----:B------:R-:W-:Y:S01]  /*1c50*/  UMOV UR5, 0x80000020 ;  /* 0x8000002000057882 */ /* 0x000fe20000000000 */
[----:B------:R-:W-:Y:S01]  /*1c60*/  UMOV UR7, 0x80000020 ;  /* 0x8000002000077882 */ /* 0x000fe20000000000 */
[----:B------:R-:W-:Y:S01]  /*1c70*/  USHF.R.U32.HI UR4, URZ, 0x4, UR4 ;  /* 0x000000043f047899 */ /* 0x000fe20008011604 */
[----:B01----:R-:W-:Y:S01]  /*1c80*/  @!P1 VIADD R4, R4, 0x2d840 ;  /* 0x0002d84004049836 */ /* 0x003fe20000000000 */
[----:B------:R-:W-:Y:S01]  /*1c90*/  UMOV UR9, 0x80000020 ;  /* 0x8000002000097882 */ /* 0x000fe20000000000 */
[----:B------:R-:W-:Y:S01]  /*1ca0*/  UMOV UR11, 0x80000020 ;  /* 0x80000020000b7882 */ /* 0x000fe20000000000 */
[----:B------:R-:W-:Y:S01]  /*1cb0*/  ULOP3.LUT UR4, UR4, 0x3fff, URZ, 0xc0, !UPT ;  /* 0x00003fff04047892 */ /* 0x000fe2000f8ec03f */
[----:B------:R-:W-:Y:S01]  /*1cc0*/  UMOV UR13, 0x80000020 ;  /* 0x80000020000d7882 */ /* 0x000fe20000000000 */
[----:B------:R-:W-:-:S02]  /*1cd0*/  UMOV UR15, 0x80000020 ;  /* 0x80000020000f7882 */ /* 0x000fc40000000000 */
[----:B------:R-:W-:Y:S01]  /*1ce0*/  ULOP3.LUT UR32, UR4, 0x10000, URZ, 0xfc, !UPT ;  /* 0x0001000004207892 */ /* 0x000fe2000f8efc3f */
[----:B------:R-:W-:Y:S01]  /*1cf0*/  @!P1 PRMT R4, RZ, 0x654, R4 ;  /* 0x00000654ff049816 */ /* 0x000fe20000000004 */
[----:B------:R-:W-:Y:S02]  /*1d00*/  ULOP3.LUT UR4, UR50, 0x10000, URZ, 0xfc, !UPT ;  /* 0x0001000032047892 */ /* 0x000fe4000f8efc3f */
[----:B------:R-:W-:Y:S02]  /*1d10*/  UIMAD UR6, UR43, 0x600, UR32 ;  /* 0x000006002b0678a4 */ /* 0x000fe4000f8e0220 */
[----:B------:R-:W-:Y:S02]  /*1d20*/  UIADD3 UR8, UR4, 0x2, URZ ;  /* 0x0000000204087890 */ /* 0x000fe4000fffe03f */
[----:B------:R-:W-:Y:S02]  /*1d30*/  UIADD3 UR10, UR6, 0x2, URZ ;  /* 0x00000002060a7890 */ /* 0x000fe4000fffe03f */
[----:B------:R-:W-:-:S02]  /*1d40*/  UIADD3 UR12, UR4, 0x300, URZ ;  /* 0x00000300040c7890 */ /* 0x000fc4000fffe03f */
[----:B------:R-:W-:Y:S02]  /*1d50*/  UIADD3 UR14, UR6, 0x200, URZ ;  /* 0x00000200060e7890 */ /* 0x000fe4000fffe03f */
[----:B------:R-:W-:Y:S01]  /*1d60*/  HGMMA.64x128x16.F32 R24, gdesc[UR4], RZ, !UPT, gsb0 ;  /* 0x01e00000041879f0 */ /* 0x000fe2000c0008ff */
        /* <DEDUP_REMOVED lines=72> */
[----:B------:R-:W-:-:S02]  /*21f0*/  IMAD.IADD R56, R137, 0x1, R78 ;  /* 0x0000000189387824 */ /* 0x000fc400078e024e */
        /* <DEDUP_REMOVED lines=27> */
[--C-:B------:R-:W-:Y:S01]  /*23b0*/  IADD3 R59, -R139, 0x1, R56.reuse ;  /* 0x000000018b3b7810 */ /* 0x100fe20007ffe138 */
[----:B------:R-:W0:Y:S01]  /*23c0*/  MUFU.TANH R2, R2 ;  /* 0x0000000200027308 */ /* 0x000e220000002400 */
[----:B------:R1:W-:Y:S01]  /*23d0*/  @!P1 SYNCS.ARRIVE.TRANS64.RED.A1T0 RZ, [R4+URZ], RZ ;  /* 0x000000ff04ff99a7 */ /* 0x0003e2000810043f */
[----:B------:R-:W-:Y:S01]  /*23e0*/  IMAD R79, R16, -0x2, R56 ;  /* 0xfffffffe104f7824 */ /* 0x000fe200078e0238 */
[----:B------:R-:W-:Y:S01]  /*23f0*/  LEA R75, R88, 0xffffff80, 0x7 ;  /* 0xffffff80584b7811 */ /* 0x000fe200078e38ff */
[----:B------:R-:W-:-:S04]  /*2400*/  IMAD R59, R16, -0x2, R59 ;  /* 0xfffffffe103b7824 */ /* 0x000fc800078e023b */
[----:B------:R-:W2:Y:S01]  /*2410*/  MUFU.TANH R5, R5 ;  /* 0x0000000500057308 */ /* 0x000ea20000002400 */
[----:B-1----:R-:W-:Y:S02]  /*2420*/  IMAD R4, R145, 0xc0, R151 ;  /* 0x000000c091047824 */ /* 0x002fe400078e0297 */
[C---:B------:R-:W-:Y:S02]  /*2430*/  VIADD R82, R59.reuse, UR6 ;  /* 0x000000063b527c36 */ /* 0x040fe40008000000 */
[----:B------:R-:W-:-:S03]  /*2440*/  VIADD R83, R59, UR33 ;  /* 0x000000213b537c36 */ /* 0x000fc60008000000 */
[----:B------:R-:W1:Y:S01]  /*2450*/  MUFU.TANH R0, R0 ;  /* 0x0000000000007308 */ /* 0x000e620000002400 */
[----:B------:R-:W-:Y:S01]  /*2460*/  VIADDMNMX R72, R4, R82, R79, PT ;  /* 0x0000005204487246 */ /* 0x000fe2000380014f */
[----:B------:R-:W-:-:S06]  /*2470*/  IMAD.IADD R74, R83, 0x1, R4 ;  /* 0x00000001534a7824 */ /* 0x000fcc00078e0204 */
        /* <DEDUP_REMOVED lines=74> */
.L_x_9116:
[----:B------:R-:W-:-:S06]  /*2920*/  UISETP.NE.AND UP1, UPT, UR7, 0x1, UPT ;  /* 0x000000010700788c */ /* 0x000fcc000bf25270 */
[----:B------:R-:W-:-:S05]  /*2930*/  PLOP3.LUT P2, PT, PT, PT, UP1, 0x80, 0x0 ;  /* 0x000000000000781c */ /* 0x000fca0003f4f018 */
[----:B------:R-:W-:-:S08]  /*2940*/  @UP1 ULDC.64 UR10, c[0x0][0x9e8] ;  /* 0x00027a00000a1ab9 */ /* 0x000fd00000000a00 */
[----:B------:R-:W-:-:S05]  /*2950*/  @P2 IMAD.HI.U32 R59, R56, UR10, RZ ;  /* 0x0000000a383b2c27 */ /* 0x000fca000f8e00ff */
[----:B------:R-:W-:-:S07]  /*2960*/  @P2 SHF.R.U32.HI R56, RZ, UR11, R59 ;  /* 0x0000000bff382c19 */ /* 0x000fce000801163b */
.L_x_9117:
[----:B------:R-:W-:Y:S05]  /*2970*/  BSYNC B0 ;  /* 0x0000000000007941 */ /* 0x000fea0003800000 */
.L_x_9115:
[----:B------:R-:W-:-:S04]  /*2980*/  IMAD R59, R56, UR7, -R75 ;  /* 0x00000007383b7c24 */ /* 0x000fc8000f8e0a4b */
[----:B------:R-:W-:-:S05]  /*2990*/  IMAD R59, R16, -0x2, R59 ;  /* 0xfffffffe103b7824 */ /* 0x000fca00078e023b */
[----:B------:R-:W-:Y:S02]  /*29a0*/  VIMNMX R74, R74, R59, !PT ;  /* 0x0000003b4a4a7248 */ /* 0x000fe40007fe0100 */
[----:B------:R-:W-:-:S07]  /*29b0*/  VIADDMNMX R72, R59, UR7, R72, PT ;  /* 0x000000073b487c46 */ /* 0x000fce000b800148 */
.L_x_9114:
[C---:B------:R-:W-:Y:S02]  /*29c0*/  ISETP.GE.AND P4, PT, R78.reuse, 0x9, PT ;  /* 0x000000094e00780c */ /* 0x040fe40003f86270 */
[C---:B------:R-:W-:Y:S02]  /*29d0*/  ISETP.GE.AND P2, PT, R78.reuse, 0x2, PT ;  /* 0x000000024e00780c */ /* 0x040fe40003f46270 */
[----:B------:R-:W-:Y:S02]  /*29e0*/  ISETP.GE.AND P5, PT, R78, 0xa, PT ;  /* 0x0000000a4e00780c */ /* 0x000fe40003fa6270 */
[----:B------:R-:W-:Y:S02]  /*29f0*/  LOP3.LUT R22, R22, 0xfffffffd, RZ, 0xc0, !PT ;  /* 0xfffffffd16167812 */ /* 0x000fe400078ec0ff */
[----:B------:R-:W-:-:S04]  /*2a00*/  ISETP.GT.AND P3, PT, R74, 0x1, !P2 ;  /* 0x000000014a00780c */ /* 0x000fc80005764270 */
[----:B------:R-:W-:Y:S02]  /*2a10*/  ISETP.LT.OR P3, PT, R72, 0x2, P3 ;  /* 0x000000024800780c */ /* 0x000fe40001f61670 */
[----:B------:R-:W-:Y:S02]  /*2a20*/  @P4 LOP3.LUT R22, R22, 0x2, RZ, 0xfc, !PT ;  /* 0x0000000216164812 */ /* 0x000fe400078efcff */
[----:B------:R-:W-:Y:S01]  /*2a30*/  FSEL R69, R5, -INF , !P3 ;  /* 0xff80000005457808 */ /* 0x000fe20005800000 */
[----:B------:R-:W-:Y:S01]  /*2a40*/  VIADD R5, R4, 0x8 ;  /* 0x0000000804057836 */ /* 0x000fe20000000000 */
[----:B------:R-:W-:Y:S02]  /*2a50*/  LOP3.LUT R22, R22, 0xfffffffb, RZ, 0xc0, !PT ;  /* 0xfffffffb16167812 */ /* 0x000fe400078ec0ff */
[----:B------:R-:W-:Y:S02]  /*2a60*/  ISETP.GT.AND P4, PT, R74, 0x8, !P4 ;  /* 0x000000084a00780c */ /* 0x000fe40006784270 */
[----:B------:R-:W-:-:S02]  /*2a70*/  @P5 LOP3.LUT R22, R22, 0x4, RZ, 0xfc, !PT ;  /* 0x0000000416165812 */ /* 0x000fc400078efcff */
[----:B------:R-:W-:Y:S02]  /*2a80*/  ISETP.GT.AND P3, PT, R74, 0x9, !P5 ;  /* 0x000000094a00780c */ /* 0x000fe40006f64270 */
[----:B------:R-:W-:Y:S02]  /*2a90*/  ISETP.GE.AND P5, PT, R78, 0x11, PT ;  /* 0x000000114e00780c */ /* 0x000fe40003fa6270 */
[C---:B------:R-:W-:Y:S02]  /*2aa0*/  ISETP.LT.OR P4, PT, R72.reuse, 0x9, P4 ;  /* 0x000000094800780c */ /* 0x040fe40002781670 */
[----:B------:R-:W-:Y:S02]  /*2ab0*/  ISETP.LT.OR P3, PT, R72, 0xa, P3 ;  /* 0x0000000a4800780c */ /* 0x000fe40001f61670 */
[----:B------:R-:W-:Y:S02]  /*2ac0*/  FSEL R89, R89, -INF , !P4 ;  /* 0xff80000059597808 */ /* 0x000fe40006000000 */
[----:B------:R-:W-:-:S02]  /*2ad0*/  ISETP.GE.AND P4, PT, R78, 0x12, PT ;  /* 0x000000124e00780c */ /* 0x000fc40003f86270 */
[----:B------:R-:W-:Y:S02]  /*2ae0*/  LOP3.LUT R22, R22, 0xfffffff7, RZ, 0xc0, !PT ;  /* 0xfffffff716167812 */ /* 0x000fe400078ec0ff */
[----:B0-----:R-:W-:Y:S02]  /*2af0*/  FSEL R90, R90, -INF , !P3 ;  /* 0xff8000005a5a7808 */ /* 0x001fe40005800000 */
        /* <DEDUP_REMOVED lines=125> */
[----:B------:R-:W-:Y:S02]  /*32d0*/  ISETP.GT.AND P3, PT, R74, 0x61, !P4 ;  /* 0x000000614a00780c */ /* 0x000fe40006764270 */
[----:B------:R-:W-:-:S02]  /*32e0*/  VIADDMNMX R70, R5, R82, R79, PT ;  /* 0x0000005205467246 */ /* 0x000fc4000380014f */
[----:B------:R-:W-:-:S03]  /*32f0*/  ISETP.LT.OR P3, PT, R72, 0x62, P3 ;  /* 0x000000624800780c */ /* 0x000fc60001f61670 */
[----:B------:R-:W-:Y:S02]  /*3300*/  @P4 LOP3.LUT R22, R22, 0x20, RZ, 0xfc, !PT ;  /* 0x0000002016164812 */ /* 0x000fe400078efcff */
[----:B------:R-:W-:Y:S02]  /*3310*/  ISETP.GE.AND P4, PT, R78, 0x69, PT ;  /* 0x000000694e00780c */ /* 0x000fe40003f86270 */
[----:B------:R-:W-:Y:S01]  /*3320*/  FSEL R49, R71, -INF , !P3 ;  /* 0xff80000047317808 */ /* 0x000fe20005800000 */
[----:B------:R-:W-:Y:S01]  /*3330*/  IMAD.IADD R71, R83, 0x1, R5 ;  /* 0x0000000153477824 */ /* 0x000fe200078e0205 */
        /* <DEDUP_REMOVED lines=51> */
.L_x_9120:
[----:B------:R-:W-:-:S06]  /*3670*/  UISETP.NE.AND UP1, UPT, UR7, 0x1, UPT ;  /* 0x000000010700788c */ /* 0x000fcc000bf25270 */
[----:B------:R-:W-:-:S05]  /*3680*/  PLOP3.LUT P6, PT, PT, PT, UP1, 0x80, 0x0 ;  /* 0x000000000000781c */ /* 0x000fca0003fcf018 */
[----:B------:R-:W-:-:S08]  /*3690*/  @UP1 ULDC.64 UR10, c[0x0][0x9e8] ;  /* 0x00027a00000a1ab9 */ /* 0x000fd00000000a00 */
[----:B------:R-:W-:Y:S01]  /*36a0*/  @P6 IMAD.HI.U32 R57, R2, UR10, RZ ;  /* 0x0000000a02396c27 */ /* 0x000fe2000f8e00ff */
[----:B------:R-:W-:-:S13]  /*36b0*/  PLOP3.LUT P6, PT, PT, PT, UP1, 0x80, 0x0 ;  /* 0x000000000000781c */ /* 0x000fda0003fcf018 */
[----:B------:R-:W-:-:S07]  /*36c0*/  @P6 SHF.R.U32.HI R2, RZ, UR11, R57 ;  /* 0x0000000bff026c19 */ /* 0x000fce0008011639 */
.L_x_9121:
[----:B------:R-:W-:Y:S05]  /*36d0*/  BSYNC B0 ;  /* 0x0000000000007941 */ /* 0x000fea0003800000 */
.L_x_9119:
[----:B------:R-:W-:-:S04]  /*36e0*/  IMAD R57, R2, UR7, -R75 ;  /* 0x0000000702397c24 */ /* 0x000fc8000f8e0a4b */
[----:B------:R-:W-:-:S05]  /*36f0*/  IMAD R57, R16, -0x2, R57 ;  /* 0xfffffffe10397824 */ /* 0x000fca00078e0239 */
[----:B------:R-:W-:Y:S02]  /*3700*/  VIMNMX R71, R71, R57, !PT ;  /* 0x0000003947477248 */ /* 0x000fe40007fe0100 */
[----:B------:R-:W-:-:S07]  /*3710*/  VIADDMNMX R70, R57, UR7, R70, PT ;  /* 0x0000000739467c46 */ /* 0x000fce000b800146 */
.L_x_9118:
        /* <DEDUP_REMOVED lines=9> */
[C---:B------:R-:W-:Y:S02]  /*37b0*/  ISETP.LT.OR P3, PT, R70.reuse, 0x71, P3 ;  /* 0x000000714600780c */ /* 0x040fe40001f61670 */
[----:B------:R-:W-:Y:S02]  /*37c0*/  ISETP.LT.OR P2, PT, R70, 0x9, P2 ;  /* 0x000000094600780c */ /* 0x000fe40001741670 */
[----:B------:R-:W-:Y:S02]  /*37d0*/  ISETP.GT.AND P5, PT, R71, 0x78, !P5 ;  /* 0x000000784700780c */ /* 0x000fe40006fa4270 */
[----:B------:R-:W-:-:S02]  /*37e0*/  FSEL R7, R7, -INF , !P2 ;  /* 0xff80000007077808 */ /* 0x000fc40005000000 */
[----:B------:R-:W-:Y:S02]  /*37f0*/  LOP3.LUT P2, RZ, R22, 0x4, RZ, 0xc0, !PT ;  /* 0x0000000416ff7812 */ /* 0x000fe4000784c0ff */
[C---:B------:R-:W-:Y:S02]  /*3800*/  ISETP.LT.OR P4, PT, R70.reuse, 0x72, P4 ;  /* 0x000000724600780c */ /* 0x040fe40002781670 */
        /* <DEDUP_REMOVED lines=11> */
[----:B------:R-:W-:Y:S02]  /*38c0*/  FSEL R29, R29, -INF , !P5 ;  /* 0xff8000001d1d7808 */ /* 0x000fe40006800000 */
        /* <DEDUP_REMOVED lines=92> */
[C---:B------:R-:W-:Y:S01]  /*3e90*/  LOP3.LUT P6, RZ, R22.reuse, 0x10, RZ, 0xc0, !PT ;  /* 0x0000001016ff7812 */ /* 0x040fe200078cc0ff */
[----:B------:R-:W0:Y:S01]  /*3ea0*/  SHFL.BFLY PT, R12, R13, 0x2, 0x1f ;  /* 0x0c401f000d0c7f89 */ /* 0x000e2200000e0000 */
[----:B------:R-:W-:Y:S02]  /*3eb0*/  FSEL R35, R35, -INF , !P2 ;  /* 0xff80000023237808 */ /* 0x000fe40005000000 */
[----:B------:R-:W-:-:S04]  /*3ec0*/  LOP3.LUT P2, RZ, R22, 0x200, RZ, 0xc0, !PT ;  /* 0x0000020016ff7812 */ /* 0x000fc8000784c0ff */
[----:B------:R-:W-:-:S04]  /*3ed0*/  ISETP.GT.AND P2, PT, R71, 0x51, !P2 ;  /* 0x000000514700780c */ /* 0x000fc80005744270 */
[----:B------:R-:W-:-:S04]  /*3ee0*/  ISETP.LT.OR P2, PT, R70, 0x52, P2 ;  /* 0x000000524600780c */ /* 0x000fc80001741670 */
[----:B------:R-:W-:Y:S02]  /*3ef0*/  FSEL R36, R36, -INF , !P2 ;  /* 0xff80000024247808 */ /* 0x000fe40005000000 */
[----:B------:R-:W-:-:S04]  /*3f00*/  LOP3.LUT P2, RZ, R22, 0x100, RZ, 0xc0, !PT ;  /* 0x0000010016ff7812 */ /* 0x000fc8000784c0ff */
[----:B------:R-:W-:Y:S02]  /*3f10*/  ISETP.GT.AND P2, PT, R71, 0x58, !P2 ;  /* 0x000000584700780c */ /* 0x000fe40005744270 */
[----:B0-----:R-:W-:Y:S02]  /*3f20*/  FMNMX.FTZ R72, R13, R12, !PT ;  /* 0x0000000c0d487209 */ /* 0x001fe40007810000 */
[----:B------:R-:W-:-:S03]  /*3f30*/  ISETP.LT.OR P2, PT, R70, 0x59, P2 ;  /* 0x000000594600780c */ /* 0x000fc60001741670 */
        /* <DEDUP_REMOVED lines=10> */
[----:B------:R-:W-:Y:S01]  /*3fe0*/  FMUL.FTZ R78, R12, UR34 ;  /* 0x000000220c4e7c20 */ /* 0x000fe20008410000 */
        /* <DEDUP_REMOVED lines=16> */
[--C-:B------:R-:W-:Y:S01]  /*40f0*/  FFMA.FTZ R67, R60, UR34, -R78.reuse ;  /* 0x000000223c437c23 */ /* 0x100fe2000801084e */
        /* <DEDUP_REMOVED lines=16> */
[----:B------:R-:W0:Y:S01]  /*4200*/  MUFU.EX2 R73, R73 ;  /* 0x0000004900497308 */ /* 0x000e220000000800 */
[----:B------:R-:W-:Y:S01]  /*4210*/  FMNMX.FTZ R13, R9, R74, !PT ;  /* 0x0000004a090d7209 */ /* 0x000fe20007810000 */
[--C-:B------:R-:W-:Y:S01]  /*4220*/  FFMA.FTZ R93, R93, UR34, -R78.reuse ;  /* 0x000000225d5d7c23 */ /* 0x100fe2000801084e */
[----:B------:R-:W-:Y:S01]  /*4230*/  ISETP.GT.AND P6, PT, R71, 0x79, !P6 ;  /* 0x000000794700780c */ /* 0x000fe200077c4270 */
        /* <DEDUP_REMOVED lines=25> */
[----:B------:R-:W-:Y:S01]  /*43d0*/  FMNMX.FTZ R80, R14, R13, !PT ;  /* 0x0000000d0e507209 */ /* 0x000fe20007810000 */
[----:B------:R-:W-:-:S02]  /*43e0*/  FFMA.FTZ R38, R38, UR34, -R78 ;  /* 0x0000002226267c23 */ /* 0x000fc4000801084e */
[----:B------:R2:W-:Y:S01]  /*43f0*/  MUFU.EX2 R62, R79 ;  /* 0x0000004f003e7308 */ /* 0x0005e20000000800 */
[----:B------:R-:W-:Y:S01]  /*4400*/  FMNMX.FTZ R13, R21, R80, !PT ;  /* 0x00000050150d7209 */ /* 0x000fe20007810000 */
[----:B------:R-:W-:-:S03]  /*4410*/  FFMA.FTZ R80, R43, UR34, -R78 ;  /* 0x000000222b507c23 */ /* 0x000fc6000801084e */
        /* <DEDUP_REMOVED lines=30> */
[----:B------:R-:W-:-:S03]  /*4600*/  FFMA.FTZ R68, R51, UR34, -R78 ;  /* 0x0000002233447c23 */ /* 0x000fc6000801084e */
[----:B------:R-:W-:-:S03]  /*4610*/  FMNMX.FTZ R13, R30, R13, !PT ;  /* 0x0000000d1e0d7209 */ /* 0x000fc60007810000 */
[----:B------:R-:W-:Y:S02]  /*4620*/  MUFU.EX2 R64, R64 ;  /* 0x0000004000407308 */ /* 0x000fe40000000800 */
[----:B------:R-:W2:Y:S06]  /*4630*/  SHFL.BFLY PT, R70, R13, 0x2, 0x1f ;  /* 0x0c401f000d467f89 */ /* 0x000eac00000e0000 */
[----:B------:R-:W-:Y:S08]  /*4640*/  MUFU.EX2 R59, R59 ;  /* 0x0000003b003b7308 */ /* 0x000ff00000000800 */
[----:B------:R-:W-:Y:S08]  /*4650*/  MUFU.EX2 R56, R56 ;  /* 0x0000003800387308 */ /* 0x000ff00000000800 */
[----:B------:R-:W-:Y:S01]  /*4660*/  MUFU.EX2 R53, R53 ;  /* 0x0000003500357308 */ /* 0x000fe20000000800 */
[----:B--2---:R-:W-:Y:S01]  /*4670*/  FMNMX.FTZ R51, R13, R70, !PT ;  /* 0x000000460d337209 */ /* 0x004fe20007810000 */
[----:B------:R-:W-:-:S04]  /*4680*/  FFMA.FTZ R70, R49, UR34, -R78 ;  /* 0x0000002231467c23 */ /* 0x000fc8000801084e */
[----:B------:R-:W2:Y:S02]  /*4690*/  SHFL.BFLY PT, R82, R51, 0x1, 0x1f ;  /* 0x0c201f0033527f89 */ /* 0x000ea400000e0000 */
[----:B------:R-:W-:Y:S08]  /*46a0*/  MUFU.EX2 R54, R54 ;  /* 0x0000003600367308 */ /* 0x000ff00000000800 */
[----:B------:R-:W-:Y:S08]  /*46b0*/  MUFU.EX2 R55, R55 ;  /* 0x0000003700377308 */ /* 0x000ff00000000800 */
[----:B------:R-:W-:Y:S01]  /*46c0*/  MUFU.EX2 R52, R52 ;  /* 0x0000003400347308 */ /* 0x000fe20000000800 */
[----:B--2---:R-:W-:-:S07]  /*46d0*/  FMNMX.FTZ R13, R51, R82, !PT ;  /* 0x00000052330d7209 */ /* 0x004fce0007810000 */
        /* <DEDUP_REMOVED lines=18> */
[----:B------:R3:W4:Y:S01]  /*4800*/  MUFU.EX2 R86, R49 ;  /* 0x0000003100567308 */ /* 0x0007220000000800 */
[--C-:B--2---:R-:W-:Y:S01]  /*4810*/  FFMA.FTZ R76, R10, UR34, -R43.reuse ;  /* 0x000000220a4c7c23 */ /* 0x104fe2000801082b */
[--C-:B------:R-:W-:Y:S01]  /*4820*/  FFMA.FTZ R15, R15, UR34, -R43.reuse ;  /* 0x000000220f0f7c23 */ /* 0x100fe2000801082b */
[--C-:B------:R-:W-:Y:S01]  /*4830*/  FFMA.FTZ R21, R21, UR34, -R43.reuse ;  /* 0x0000002215157c23 */ /* 0x100fe2000801082b */
[--C-:B------:R-:W-:Y:S01]  /*4840*/  FFMA.FTZ R20, R20, UR34, -R43.reuse ;  /* 0x0000002214147c23 */ /* 0x100fe2000801082b */
[--C-:B------:R-:W-:Y:S01]  /*4850*/  FFMA.FTZ R82, R33, UR34, -R43.reuse ;  /* 0x0000002221527c23 */ /* 0x100fe2000801082b */
[--C-:B------:R-:W-:Y:S01]  /*4860*/  FFMA.FTZ R35, R35, UR34, -R43.reuse ;  /* 0x0000002223237c23 */ /* 0x100fe2000801082b */
[--C-:B------:R-:W-:Y:S01]  /*4870*/  FFMA.FTZ R33, R25, UR34, -R43.reuse ;  /* 0x0000002219217c23 */ /* 0x100fe2000801082b */
[----:B------:R2:W5:Y:S01]  /*4880*/  MUFU.EX2 R81, R51 ;  /* 0x0000003300517308 */ /* 0x0005620000000800 */
[----:B---3--:R-:W-:Y:S01]  /*4890*/  FFMA.FTZ R49, R8, UR34, -R43 ;  /* 0x0000002208317c23 */ /* 0x008fe2000801082b */
[----:B0-----:R-:W-:Y:S01]  /*48a0*/  FADD.FTZ R8, R42, R73 ;  /* 0x000000492a087221 */ /* 0x001fe20000010000 */
[----:B-1----:R-:W-:Y:S01]  /*48b0*/  F2FP.F16.F32.PACK_AB R10, R72, R69 ;  /* 0x00000045480a723e */ /* 0x002fe200000000ff */
[--C-:B------:R-:W-:Y:S01]  /*48c0*/  FFMA.FTZ R57, R34, UR34, -R43.reuse ;  /* 0x0000002222397c23 */ /* 0x100fe2000801082b */
[--C-:B------:R-:W-:Y:S01]  /*48d0*/  FFMA.FTZ R2, R2, UR34, -R43.reuse ;  /* 0x0000002202027c23 */ /* 0x100fe2000801082b */
[----:B------:R-:W-:Y:S01]  /*48e0*/  FADD.FTZ R9, R69, R8 ;  /* 0x0000000845097221 */ /* 0x000fe20000010000 */
[----:B------:R-:W-:Y:S01]  /*48f0*/  F2FP.F16.F32.PACK_AB R8, R73, R42 ;  /* 0x0000002a4908723e */ /* 0x000fe200000000ff */
[----:B------:R0:W1:Y:S01]  /*4900*/  MUFU.EX2 R90, R71 ;  /* 0x00000047005a7308 */ /* 0x0000620000000800 */
[----:B--2---:R-:W-:Y:S01]  /*4910*/  FFMA.FTZ R51, R31, UR34, -R43 ;  /* 0x000000221f337c23 */ /* 0x004fe2000801082b */
[----:B------:R-:W-:Y:S01]  /*4920*/  FADD.FTZ R27, R72, R9 ;  /* 0x00000009481b7221 */ /* 0x000fe20000010000 */
[----:B----4-:R-:W-:Y:S01]  /*4930*/  F2FP.F16.F32.PACK_AB R9, R86, R79 ;  /* 0x0000004f5609723e */ /* 0x010fe200000000ff */
[--C-:B------:R-:W-:Y:S01]  /*4940*/  FFMA.FTZ R69, R36, UR34, -R43.reuse ;  /* 0x0000002224457c23 */ /* 0x100fe2000801082b */
[----:B------:R-:W-:Y:S01]  /*4950*/  FFMA.FTZ R44, R44, UR34, -R43 ;  /* 0x000000222c2c7c23 */ /* 0x000fe2000801082b */
[----:B------:R-:W-:Y:S01]  /*4960*/  FADD.FTZ R32, R0, R27 ;  /* 0x0000001b00207221 */ /* 0x000fe20000010000 */
[--C-:B------:R-:W-:Y:S01]  /*4970*/  FFMA.FTZ R46, R46, UR34, -R43.reuse ;  /* 0x000000222e2e7c23 */ /* 0x100fe2000801082b */
[----:B------:R-:W2:Y:S01]  /*4980*/  MUFU.EX2 R3, R3 ;  /* 0x0000000300037308 */ /* 0x000ea20000000800 */
[--C-:B0-----:R-:W-:Y:S01]  /*4990*/  FFMA.FTZ R71, R28, UR34, -R43.reuse ;  /* 0x000000221c477c23 */ /* 0x101fe2000801082b */
[----:B------:R-:W-:Y:S01]  /*49a0*/  FADD.FTZ R28, R79, R86 ;  /* 0x000000564f1c7221 */ /* 0x000fe20000010000 */
[----:B------:R-:W-:Y:S01]  /*49b0*/  FADD.FTZ R31, R75, R32 ;  /* 0x000000204b1f7221 */ /* 0x000fe20000010000 */
[--C-:B------:R-:W-:Y:S01]  /*49c0*/  FFMA.FTZ R48, R48, UR34, -R43.reuse ;  /* 0x0000002230307c23 */ /* 0x100fe2000801082b */
[----:B------:R-:W-:Y:S01]  /*49d0*/  FFMA.FTZ R50, R50, UR34, -R43 ;  /* 0x0000002232327c23 */ /* 0x000fe2000801082b */
[----:B-----5:R-:W-:Y:S01]  /*49e0*/  FADD.FTZ R11, R81, R28 ;  /* 0x0000001c510b7221 */ /* 0x020fe20000010000 */
[----:B------:R-:W-:Y:S01]  /*49f0*/  FADD.FTZ R32, R74, R31 ;  /* 0x0000001f4a207221 */ /* 0x000fe20000010000 */
[----:B------:R-:W0:Y:S01]  /*4a00*/  MUFU.EX2 R6, R6 ;  /* 0x0000000600067308 */ /* 0x000e220000000800 */
[----:B------:R-:W-:Y:S01]  /*4a10*/  FFMA.FTZ R36, R29, UR34, -R43 ;  /* 0x000000221d247c23 */ /* 0x000fe2000801082b */
[----:B-1----:R-:W-:Y:S01]  /*4a20*/  FADD.FTZ R28, R90, R11 ;  /* 0x0000000b5a1c7221 */ /* 0x002fe20000010000 */
[----:B------:R-:W-:Y:S01]  /*4a30*/  FADD.FTZ R31, R77, R32 ;  /* 0x000000204d1f7221 */ /* 0x000fe20000010000 */
[--C-:B------:R-:W-:Y:S01]  /*4a40*/  FFMA.FTZ R32, R24, UR34, -R43.reuse ;  /* 0x0000002218207c23 */ /* 0x100fe2000801082b */
[----:B------:R-:W-:Y:S01]  /*4a50*/  F2FP.F16.F32.PACK_AB R11, R90, R81 ;  /* 0x000000515a0b723e */ /* 0x000fe200000000ff */
[----:B------:R-:W-:Y:S01]  /*4a60*/  FFMA.FTZ R72, R30, UR34, -R43 ;  /* 0x000000221e487c23 */ /* 0x000fe2000801082b */
[----:B------:R-:W-:Y:S01]  /*4a70*/  F2FP.F16.F32.PACK_AB R30, R61, R60 ;  /* 0x0000003c3d1e723e */ /* 0x000fe200000000ff */
[----:B------:R-:W1:Y:S01]  /*4a80*/  MUFU.EX2 R7, R7 ;  /* 0x0000000700077308 */ /* 0x000e620000000800 */
[----:B--2---:R-:W-:Y:S01]  /*4a90*/  FADD.FTZ R27, R3, R28 ;  /* 0x0000001c031b7221 */ /* 0x004fe20000010000 */
[----:B------:R2:W-:Y:S06]  /*4aa0*/  STSM.16.M88.4 [R17+0x21800], R8 ;  /* 0x0218000811007844 */ /* 0x0005ec0000000200 */
[----:B------:R-:W3:Y:S01]  /*4ab0*/  MUFU.EX2 R58, R58 ;  /* 0x0000003a003a7308 */ /* 0x000ee20000000800 */
[----:B0-----:R-:W-:-:S07]  /*4ac0*/  FADD.FTZ R28, R6, R27 ;  /* 0x0000001b061c7221 */ /* 0x001fce0000010000 */
[----:B------:R-:W0:Y:S01]  /*4ad0*/  MUFU.EX2 R49, R49 ;  /* 0x0000003100317308 */ /* 0x000e220000000800 */
[----:B-1----:R-:W-:Y:S01]  /*4ae0*/  FADD.FTZ R27, R7, R28 ;  /* 0x0000001c071b7221 */ /* 0x002fe20000010000 */
[----:B------:R-:W-:Y:S01]  /*4af0*/  FADD.FTZ R28, R62, R31 ;  /* 0x0000001f3e1c7221 */ /* 0x000fe20000010000 */
[----:B--2---:R-:W-:Y:S02]  /*4b00*/  F2FP.F16.F32.PACK_AB R8, R66, R65 ;  /* 0x000000414208723e */ /* 0x004fe400000000ff */
[----:B------:R-:W-:-:S03]  /*4b10*/  F2FP.F16.F32.PACK_AB R10, R64, R63 ;  /* 0x0000003f400a723e */ /* 0x000fc600000000ff */
[----:B------:R-:W1:Y:S01]  /*4b20*/  MUFU.EX2 R76, R76 ;  /* 0x0000004c004c7308 */ /* 0x000e620000000800 */
[----:B---3--:R-:W-:Y:S01]  /*4b30*/  FADD.FTZ R24, R58, R27 ;  /* 0x0000001b3a187221 */ /* 0x008fe20000010000 */
[----:B------:R-:W-:-:S06]  /*4b40*/  FADD.FTZ R27, R67, R28 ;  /* 0x0000001c431b7221 */ /* 0x000fcc0000010000 */
[----:B------:R-:W-:Y:S01]  /*4b50*/  MUFU.EX2 R15, R15 ;  /* 0x0000000f000f7308 */ /* 0x000fe20000000800 */
[----:B0-----:R-:W-:Y:S01]  /*4b60*/  FADD.FTZ R25, R49, R24 ;  /* 0x0000001831197221 */ /* 0x001fe20000010000 */
[----:B------:R-:W-:-:S04]  /*4b70*/  FADD.FTZ R24, R60, R27 ;  /* 0x0000001b3c187221 */ /* 0x000fc80000010000 */
[----:B------:R-:W-:Y:S01]  /*4b80*/  FADD.FTZ R28, R61, R24 ;  /* 0x000000183d1c7221 */ /* 0x000fe20000010000 */
[----:B------:R-:W-:Y:S01]  /*4b90*/  F2FP.F16.F32.PACK_AB R24, R75, R0 ;  /* 0x000000004b18723e */ /* 0x000fe200000000ff */
[----:B------:R-:W0:Y:S01]  /*4ba0*/  MUFU.EX2 R78, R78 ;  /* 0x0000004e004e7308 */ /* 0x000e220000000800 */
[----:B-1----:R-:W-:Y:S01]  /*4bb0*/  F2FP.F16.F32.PACK_AB R29, R76, R49 ;  /* 0x000000314c1d723e */ /* 0x002fe200000000ff */
[----:B------:R-:W-:Y:S01]  /*4bc0*/  FADD.FTZ R27, R65, R28 ;  /* 0x0000001c411b7221 */ /* 0x000fe20000010000 */
[----:B------:R-:W-:-:S03]  /*4bd0*/  F2FP.F16.F32.PACK_AB R28, R67, R62 ;  /* 0x0000003e431c723e */ /* 0x000fc600000000ff */
[----:B------:R-:W-:Y:S01]  /*4be0*/  FADD.FTZ R34, R66, R27 ;  /* 0x0000001b42227221 */ /* 0x000fe20000010000 */
[----:B------:R-:W-:Y:S01]  /*4bf0*/  F2FP.F16.F32.PACK_AB R27, R58, R7 ;  /* 0x000000073a1b723e */ /* 0x000fe200000000ff */
[----:B------:R-:W1:Y:S02]  /*4c00*/  MUFU.EX2 R21, R21 ;  /* 0x0000001500157308 */ /* 0x000e640000000800 */
[----:B------:R-:W-:-:S04]  /*4c10*/  FADD.FTZ R9, R63, R34 ;  /* 0x000000223f097221 */ /* 0x000fc80000010000 */
[----:B------:R-:W-:Y:S02]  /*4c20*/  FADD.FTZ R34, R64, R9 ;  /* 0x0000000940227221 */ /* 0x000fe40000010000 */
[----:B------:R2:W-:Y:S01]  /*4c30*/  MUFU.EX2 R42, R35 ;  /* 0x00000023002a7308 */ /* 0x0005e20000000800 */
[----:B0-----:R-:W-:Y:S01]  /*4c40*/  F2FP.F16.F32.PACK_AB R31, R78, R15 ;  /* 0x0000000f4e1f723e */ /* 0x001fe200000000ff */
[----:B------:R-:W-:Y:S01]  /*4c50*/  FADD.FTZ R9, R59, R34 ;  /* 0x000000223b097221 */ /* 0x000fe20000010000 */
[----:B------:R-:W-:-:S05]  /*4c60*/  F2FP.F16.F32.PACK_AB R34, R54, R53 ;  /* 0x000000353622723e */ /* 0x000fca00000000ff */
[----:B------:R-:W0:Y:S01]  /*4c70*/  MUFU.EX2 R20, R20 ;  /* 0x0000001400147308 */ /* 0x000e220000000800 */
[----:B--2---:R-:W-:Y:S01]  /*4c80*/  FFMA.FTZ R35, R26, UR34, -R43 ;  /* 0x000000221a237c23 */ /* 0x004fe2000801082b */
[----:B------:R-:W-:-:S04]  /*4c90*/  FADD.FTZ R26, R76, R25 ;  /* 0x000000194c1a7221 */ /* 0x000fc80000010000 */
[----:B------:R-:W-:Y:S01]  /*4ca0*/  FADD.FTZ R25, R15, R26 ;  /* 0x0000001a0f197221 */ /* 0x000fe20000010000 */
[----:B------:R-:W-:Y:S01]  /*4cb0*/  F2FP.F16.F32.PACK_AB R26, R77, R74 ;  /* 0x0000004a4d1a723e */ /* 0x000fe200000000ff */
[----:B------:R-:W2:Y:S02]  /*4cc0*/  MUFU.EX2 R71, R71 ;  /* 0x0000004700477308 */ /* 0x000ea40000000800 */
[----:B------:R-:W-:-:S04]  /*4cd0*/  FADD.FTZ R0, R78, R25 ;  /* 0x000000194e007221 */ /* 0x000fc80000010000 */
[----:B-1----:R-:W-:Y:S02]  /*4ce0*/  FADD.FTZ R25, R21, R0 ;  /* 0x0000000015197221 */ /* 0x002fe40000010000 */
[----:B------:R-:W1:Y:S02]  /*4cf0*/  MUFU.EX2 R84, R84 ;  /* 0x0000005400547308 */ /* 0x000e640000000800 */
[----:B0-----:R-:W-:Y:S01]  /*4d00*/  FADD.FTZ R0, R20, R25 ;  /* 0x0000001914007221 */ /* 0x001fe20000010000 */
[----:B------:R-:W-:Y:S01]  /*4d10*/  F2FP.F16.F32.PACK_AB R25, R6, R3 ;  /* 0x000000030619723e */ /* 0x000fe200000000ff */
[----:B------:R-:W-:Y:S01]  /*4d20*/  FADD.FTZ R6, R56, R9 ;  /* 0x0000000938067221 */ /* 0x000fe20000010000 */
[----:B------:R-:W-:-:S03]  /*4d30*/  F2FP.F16.F32.PACK_AB R9, R20, R21 ;  /* 0x000000151409723e */ /* 0x000fc600000000ff */
[----:B------:R-:W0:Y:S01]  /*4d40*/  MUFU.EX2 R14, R14 ;  /* 0x0000000e000e7308 */ /* 0x000e220000000800 */
[----:B--2---:R-:W-:Y:S01]  /*4d50*/  FADD.FTZ R3, R71, R0 ;  /* 0x0000000047037221 */ /* 0x004fe20000010000 */
[----:B------:R2:W-:Y:S04]  /*4d60*/  STSM.16.M88.4 [R23], R24 ;  /* 0x0000001817007844 */ /* 0x0005e80000000200 */
[----:B------:R-:W-:Y:S02]  /*4d70*/  STSM.16.M88.4 [R19], R28 ;  /* 0x0000001c13007844 */ /* 0x000fe40000000200 */
[----:B------:R-:W3:Y:S01]  /*4d80*/  MUFU.EX2 R51, R51 ;  /* 0x0000003300337308 */ /* 0x000ee20000000800 */
[C---:B-1----:R-:W-:Y:S01]  /*4d90*/  FADD.FTZ R7, R84.reuse, R3 ;  /* 0x0000000354077221 */ /* 0x042fe20000010000 */
[----:B------:R-:W-:-:S05]  /*4da0*/  F2FP.F16.F32.PACK_AB R11, R84, R71 ;  /* 0x00000047540b723e */ /* 0x000fca00000000ff */
[----:B------:R1:W-:Y:S01]  /*4db0*/  STSM.16.M88.4 [R18], R8 ;  /* 0x0000000812007844 */ /* 0x0003e20000000200 */
[----:B------:R-:W4:Y:S01]  /*4dc0*/  MUFU.EX2 R57, R57 ;  /* 0x0000003900397308 */ /* 0x000f220000000800 */
[----:B0-----:R-:W-:Y:S01]  /*4dd0*/  FADD.FTZ R0, R14, R7 ;  /* 0x000000070e007221 */ /* 0x001fe20000010000 */
[----:B------:R-:W-:Y:S01]  /*4de0*/  FADD.FTZ R7, R53, R6 ;  /* 0x0000000635077221 */ /* 0x000fe20000010000 */
[----:B--2---:R-:W-:Y:S02]  /*4df0*/  F2FP.F16.F32.PACK_AB R24, R52, R55 ;  /* 0x000000373418723e */ /* 0x004fe400000000ff */
[----:B------:R-:W-:Y:S01]  /*4e00*/  F2FP.F16.F32.PACK_AB R26, R68, R47 ;  /* 0x0000002f441a723e */ /* 0x000fe200000000ff */
[----:B------:R-:W-:Y:S02]  /*4e10*/  FADD.FTZ R20, R54, R7 ;  /* 0x0000000736147221 */ /* 0x000fe40000010000 */
[----:B------:R-:W0:Y:S01]  /*4e20*/  MUFU.EX2 R82, R82 ;  /* 0x0000005200527308 */ /* 0x000e220000000800 */
[----:B---3--:R-:W-:Y:S01]  /*4e30*/  FADD.FTZ R6, R51, R0 ;  /* 0x0000000033067221 */ /* 0x008fe20000010000 */
[----:B------:R-:W-:-:S04]  /*4e40*/  FADD.FTZ R21, R55, R20 ;  /* 0x0000001437157221 */ /* 0x000fc80000010000 */
[----:B------:R-:W-:Y:S02]  /*4e50*/  FADD.FTZ R20, R52, R21 ;  /* 0x0000001534147221 */ /* 0x000fe40000010000 */
[----:B------:R-:W2:Y:S01]  /*4e60*/  MUFU.EX2 R69, R69 ;  /* 0x0000004500457308 */ /* 0x000ea20000000800 */
[----:B----4-:R-:W-:Y:S01]  /*4e70*/  FADD.FTZ R7, R57, R6 ;  /* 0x0000000639077221 */ /* 0x010fe20000010000 */
[----:B------:R-:W-:-:S04]  /*4e80*/  FADD.FTZ R21, R47, R20 ;  /* 0x000000142f157221 */ /* 0x000fc80000010000 */
[----:B-1----:R-:W-:Y:S02]  /*4e90*/  FADD.FTZ R8, R68, R21 ;  /* 0x0000001544087221 */ /* 0x002fe40000010000 */
[----:B------:R-:W1:Y:S01]  /*4ea0*/  MUFU.EX2 R2, R2 ;  /* 0x0000000200027308 */ /* 0x000e620000000800 */
[----:B0-----:R-:W-:-:S04]  /*4eb0*/  FADD.FTZ R15, R82, R7 ;  /* 0x00000007520f7221 */ /* 0x001fc80000010000 */
[----:B------:R-:W-:-:S03]  /*4ec0*/  FADD.FTZ R6, R42, R15 ;  /* 0x0000000f2a067221 */ /* 0x000fc60000010000 */
        /* <DEDUP_REMOVED lines=20> */
[----:B------:R1:W3:Y:S01]  /*5010*/  MUFU.EX2 R3, R32 ;  /* 0x0000002000037308 */ /* 0x0002e20000000800 */
[C---:B0-----:R-:W-:Y:S01]  /*5020*/  F2FP.F16.F32.PACK_AB R10, R41.reuse, R80 ;  /* 0x00000050290a723e */ /* 0x041fe200000000ff */
[----:B------:R-:W-:-:S06]  /*5030*/  FADD.FTZ R41, R41, R2 ;  /* 0x0000000229297221 */ /* 0x000fcc0000010000 */
[----:B------:R-:W-:Y:S01]  /*5040*/  MUFU.EX2 R40, R40 ;  /* 0x0000002800287308 */ /* 0x000fe20000000800 */
[----:B-1----:R-:W-:Y:S01]  /*5050*/  F2FP.F16.F32.PACK_AB R32, R56, R59 ;  /* 0x0000003b3820723e */ /* 0x002fe200000000ff */
[----:B--2---:R-:W-:-:S06]  /*5060*/  FADD.FTZ R6, R50, R21 ;  /* 0x0000001532067221 */ /* 0x004fcc0000010000 */
[----:B------:R-:W0:Y:S01]  /*5070*/  MUFU.EX2 R39, R39 ;  /* 0x0000002700277308 */ /* 0x000e220000000800 */
[C---:B---3--:R-:W-:Y:S01]  /*5080*/  F2FP.F16.F32.PACK_AB R11, R3.reuse, R50 ;  /* 0x00000032030b723e */ /* 0x048fe200000000ff */
[----:B------:R-:W-:-:S06]  /*5090*/  FADD.FTZ R3, R3, R6 ;  /* 0x0000000603037221 */ /* 0x000fcc0000010000 */
[----:B------:R-:W-:Y:S08]  /*50a0*/  MUFU.EX2 R37, R37 ;  /* 0x0000002500257308 */ /* 0x000ff00000000800 */
[----:B------:R-:W1:Y:S01]  /*50b0*/  MUFU.EX2 R38, R38 ;  /* 0x0000002600267308 */ /* 0x000e620000000800 */
[----:B0-----:R-:W-:Y:S01]  /*50c0*/  F2FP.F16.F32.PACK_AB R28, R39, R40 ;  /* 0x00000028271c723e */ /* 0x001fe200000000ff */
[----:B------:R-:W-:-:S04]  /*50d0*/  FADD.FTZ R40, R40, R41 ;  /* 0x0000002928287221 */ /* 0x000fc80000010000 */
[----:B------:R-:W-:Y:S02]  /*50e0*/  FADD.FTZ R40, R39, R40 ;  /* 0x0000002827287221 */ /* 0x000fe40000010000 */
[----:B------:R0:W-:Y:S08]  /*50f0*/  MUFU.EX2 R0, R33 ;  /* 0x0000002100007308 */ /* 0x0001f00000000800 */
[----:B------:R2:W3:Y:S01]  /*5100*/  MUFU.EX2 R7, R35 ;  /* 0x0000002300077308 */ /* 0x0004e20000000800 */
[----:B0-----:R-:W-:Y:S01]  /*5110*/  F2FP.F16.F32.PACK_AB R33, R51, R14 ;  /* 0x0000000e3321723e */ /* 0x001fe200000000ff */
[----:B------:R-:W-:Y:S01]  /*5120*/  IMAD.IADD R14, R137, 0x1, -R139 ;  /* 0x00000001890e7824 */ /* 0x000fe200078e0a8b */
[----:B-1----:R-:W-:-:S03]  /*5130*/  F2FP.F16.F32.PACK_AB R30, R38, R37 ;  /* 0x00000025261e723e */ /* 0x002fc600000000ff */
[----:B------:R-:W-:Y:S02]  /*5140*/  IMAD R14, R145, 0xc0, R14 ;  /* 0x000000c0910e7824 */ /* 0x000fe400078e020e */
[----:B------:R-:W0:Y:S01]  /*5150*/  MUFU.EX2 R36, R36 ;  /* 0x0000002400247308 */ /* 0x000e220000000800 */
[----:B--2---:R-:W-:Y:S02]  /*5160*/  F2FP.F16.F32.PACK_AB R35, R82, R57 ;  /* 0x000000395223723e */ /* 0x004fe400000000ff */
[----:B------:R-:W-:-:S03]  /*5170*/  R2UR UR10, R14 ;  /* 0x000000000e0a72ca */ /* 0x000fc600000e0000 */
[----:B------:R1:W-:Y:S02]  /*5180*/  STSM.16.M88.4 [R17+0x27800], R32 ;  /* 0x0278002011007844 */ /* 0x0003e40000000200 */
[----:B------:R-:W2:Y:S01]  /*5190*/  MUFU.EX2 R15, R72 ;  /* 0x00000048000f7308 */ /* 0x000ea20000000800 */
[----:B---3--:R-:W-:Y:S01]  /*51a0*/  F2FP.F16.F32.PACK_AB R29, R7, R0 ;  /* 0x00000000071d723e */ /* 0x008fe200000000ff */
[----:B------:R1:W-:Y:S01]  /*51b0*/  STSM.16.M88.4 [R136], R24 ;  /* 0x0000001888007844 */ /* 0x0003e20000000200 */
[----:B------:R-:W-:Y:S01]  /*51c0*/  FADD.FTZ R0, R0, R3 ;  /* 0x0000000300007221 */ /* 0x000fe20000010000 */
[----:B------:R-:W-:Y:S02]  /*51d0*/  FADD.FTZ R3, R37, R40 ;  /* 0x0000002825037221 */ /* 0x000fe40000010000 */
[----:B------:R1:W-:Y:S01]  /*51e0*/  STSM.16.M88.4 [R19+0x6000], R8 ;  /* 0x0060000813007844 */ /* 0x0003e20000000200 */
[----:B------:R-:W-:Y:S01]  /*51f0*/  FADD.FTZ R7, R7, R0 ;  /* 0x0000000007077221 */ /* 0x000fe20000010000 */
[----:B------:R-:W-:Y:S01]  /*5200*/  UIADD3 UR6, UR10, UR6, URZ ;  /* 0x000000060a067290 */ /* 0x000fe2000fffe03f */
[----:B------:R-:W-:Y:S01]  /*5210*/  FADD.FTZ R3, R38, R3 ;  /* 0x0000000326037221 */ /* 0x000fe20000010000 */
[----:B------:R-:W-:-:S02]  /*5220*/  VIADD R0, R88, 0xfffffffe ;  /* 0xfffffffe58007836 */ /* 0x000fc40000000000 */
[----:B0-----:R-:W-:Y:S01]  /*5230*/  FADD.FTZ R2, R36, R7 ;  /* 0x0000000724027221 */ /* 0x001fe20000010000 */
[----:B--2---:R-:W-:-:S03]  /*5240*/  F2FP.F16.F32.PACK_AB R31, R15, R36 ;  /* 0x000000240f1f723e */ /* 0x004fc600000000ff */
[----:B------:R-:W-:Y:S02]  /*5250*/  FADD.FTZ R2, R15, R2 ;  /* 0x000000020f027221 */ /* 0x000fe40000010000 */
[----:B------:R1:W-:Y:S01]  /*5260*/  STSM.16.M88.4 [R18+0x6000], R28 ;  /* 0x0060001c12007844 */ /* 0x0003e20000000200 */
[----:B------:R0:W-:Y:S06]  /*5270*/  MEMBAR.ALL.CTA ;  /* 0x0000000000007992 */ /* 0x0001ec0000008000 */
[----:B0-----:R-:W0:Y:S02]  /*5280*/  FENCE.VIEW.ASYNC.S ;  /* 0x00000000000073c6 */ /* 0x001e240000000000 */
[----:B0-----:R-:W-:Y:S01]  /*5290*/  NOP ;  /* 0x0000000000007918 */ /* 0x001fe20000000000 */
[----:B------:R-:W-:Y:S05]  /*52a0*/  @P2 BRA `(.L_x_9122) ;  /* 0x0000000000482947 */ /* 0x000fea0003800000 */
        /* <DEDUP_REMOVED lines=11> */
.L_x_9123:
[----:B------:R-:W-:-:S11]  /*5360*/  UISETP.NE.AND UP1, UPT, UR7, 0x1, UPT ;  /* 0x000000010700788c */ /* 0x000fd6000bf25270 */
[----:B------:R-:W-:Y:S02]  /*5370*/  @UP1 ULDC.64 UR18, c[0x0][0x9e8] ;  /* 0x00027a0000121ab9 */ /* 0x000fe40000000a00 */
[----:B------:R-:W-:-:S04]  /*5380*/  UIMAD.WIDE.U32 UR10, UR14, UR18, URZ ;  /* 0x000000120e0a72a5 */ /* 0x000fc8000f8e003f */
[----:B------:R-:W-:-:S12]  /*5390*/  @UP1 USHF.R.U32.HI UR14, URZ, UR19, UR11 ;  /* 0x000000133f0e1299 */ /* 0x000fd8000801160b */
.L_x_9124:
[----:B------:R-:W-:-:S04]  /*53a0*/  UIMAD UR7, UR14, UR7, UR7 ;  /* 0x000000070e0772a4 */ /* 0x000fc8000f8e0207 */
[----:B------:R-:W-:-:S04]  /*53b0*/  UISETP.LT.AND UP1, UPT, UR6, UR7, UPT ;  /* 0x000000070600728c */ /* 0x000fc8000bf21270 */
[----:B------:R-:W-:-:S12]  /*53c0*/  USEL UR6, UR6, UR7, UP1 ;  /* 0x0000000706067287 */ /* 0x000fd80008800000 */
.L_x_9122:
        /* <DEDUP_REMOVED lines=31> */
[----:B-1----:R-:W-:Y:S01]  /*55c0*/  IADD3 R9, R4, R137, -R139 ;  /* 0x0000008904097210 */ /* 0x002fe20007ffe88b */
[----:B------:R-:W-:Y:S01]  /*55d0*/  IMAD.MOV.U32 R135, RZ, RZ, RZ ;  /* 0x000000ffff877224 */ /* 0x000fe200078e00ff */
[----:B------:R-:W-:Y:S01]  /*55e0*/  ULDC UR35, c[0x0][0x9e4] ;  /* 0x0002790000237ab9 */ /* 0x000fe20000000800 */
[----:B------:R-:W-:Y:S01]  /*55f0*/  ULDC UR34, c[0x0][0x988] ;  /* 0x0002620000227ab9 */ /* 0x000fe20000000800 */
[----:B------:R-:W-:Y:S01]  /*5600*/  LOP3.LUT R7, RZ, R9, RZ, 0x33, !PT ;  /* 0x00000009ff077212 */ /* 0x000fe200078e33ff */
[----:B------:R-:W-:Y:S01]  /*5610*/  VIADD R8, R9, 0x8 ;  /* 0x0000000809087836 */ /* 0x000fe20000000000 */
[----:B------:R-:W-:Y:S01]  /*5620*/  ULDC UR51, c[0x0][0x9d8] ;  /* 0x0002760000337ab9 */ /* 0x000fe20000000800 */
[----:B------:R-:W-:-:S03]  /*5630*/  ULDC UR50, c[0x0][0x9e0] ;  /* 0x0002780000327ab9 */ /* 0x000fc60000000800 */
[----:B------:R-:W-:-:S07]  /*5640*/  LOP3.LUT R6, RZ, R8, RZ, 0x33, !PT ;  /* 0x00000008ff067212 */ /* 0x000fce00078e33ff */
.L_x_9142:
        /* <DEDUP_REMOVED lines=9> */
.L_x_9127:
[----:B------:R-:W-:Y:S01]  /*56e0*/  ULEA UR6, UR53, UR42, 0x3 ;  /* 0x0000002a35067291 */ /* 0x000fe2000f8e183f */
[----:B------:R-:W-:-:S05]  /*56f0*/  IMAD.U32 R10, RZ, RZ, UR52 ;  /* 0x00000034ff0a7e24 */ /* 0x000fca000f8e00ff */
[----:B------:R-:W-:-:S04]  /*5700*/  SHF.L.U32 R10, R10, 0x1f, RZ ;  /* 0x0000001f0a0a7819 */ /* 0x000fc800000006ff */
[----:B------:R0:W1:Y:S01]  /*5710*/  SYNCS.PHASECHK.TRANS64.TRYWAIT P2, [UR6+0x2d830], R10 ;  /* 0x02d8300aff0075a7 */ /* 0x0000620008040146 */
[----:B------:R-:W-:Y:S05]  /*5720*/  @!P0 BRA `(.L_x_9128) ;  /* 0x0000000000048947 */ /* 0x000fea0003800000 */
[----:B------:R-:W-:Y:S01]  /*5730*/  BPT.TRAP 0x1 ;  /* 0x000000040000795c */ /* 0x000fe20000300000 */
.L_x_9128:
[----:B-1----:R-:W-:Y:S05]  /*5740*/  @P2 BRA `(.L_x_9126) ;  /* 0x0000000000082947 */ /* 0x002fea0003800000 */
[----:B------:R-:W1:Y:S02]  /*5750*/  SYNCS.PHASECHK.TRANS64.TRYWAIT P2, [UR6+0x2d830], R10 ;  /* 0x02d8300aff0075a7 */ /* 0x000e640008040146 */
[----:B-1----:R-:W-:Y:S05]  /*5760*/  @!P2 BRA `(.L_x_9129) ;  /* 0x0000010800dca947 */ /* 0x002fea0003800000 */
.L_x_9126:
[----:B-1----:R-:W1:Y:S01]  /*5770*/  S2R R11, SR_TID.X ;  /* 0x00000000000b7919 */ /* 0x002e620000002100 */
[----:B------:R-:W-:Y:S01]  /*5780*/  UIMAD UR6, UR53, 0x600, UR32 ;  /* 0x00000600350678a4 */ /* 0x000fe2000f8e0220 */
        /* <DEDUP_REMOVED lines=35> */
.L_x_9131:
[----:B------:R-:W-:Y:S01]  /*59c0*/  ULEA UR6, UR43, UR42, 0x3 ;  /* 0x0000002a2b067291 */ /* 0x000fe2000f8e183f */
[----:B------:R-:W-:-:S05]  /*59d0*/  IMAD.U32 R10, RZ, RZ, UR46 ;  /* 0x0000002eff0a7e24 */ /* 0x000fca000f8e00ff */
[----:B------:R-:W-:-:S04]  /*59e0*/  SHF.L.U32 R10, R10, 0x1f, RZ ;  /* 0x0000001f0a0a7819 */ /* 0x000fc800000006ff */
[----:B------:R0:W1:Y:S01]  /*59f0*/  SYNCS.PHASECHK.TRANS64.TRYWAIT P2, [UR6+0x2d850], R10 ;  /* 0x02d8500aff0075a7 */ /* 0x0000620008040146 */
[----:B------:R-:W-:Y:S05]  /*5a00*/  @!P0 BRA `(.L_x_9132) ;  /* 0x0000000000048947 */ /* 0x000fea0003800000 */
[----:B------:R-:W-:Y:S01]  /*5a10*/  BPT.TRAP 0x1 ;  /* 0x000000040000795c */ /* 0x000fe20000300000 */
.L_x_9132:
[----:B-1----:R-:W-:Y:S05]  /*5a20*/  @P2 BRA `(.L_x_9130) ;  /* 0x0000000000082947 */ /* 0x002fea0003800000 */
[----:B------:R-:W1:Y:S02]  /*5a30*/  SYNCS.PHASECHK.TRANS64.TRYWAIT P2, [UR6+0x2d850], R10 ;  /* 0x02d8500aff0075a7 */ /* 0x000e640008040146 */
[----:B-1----:R-:W-:Y:S05]  /*5a40*/  @!P2 BRA `(.L_x_9133) ;  /* 0x00000108003ca947 */ /* 0x002fea0003800000 */
.L_x_9130:
[----:B------:R-:W-:Y:S01]  /*5a50*/  UIADD3 UR6, UR42, 0x400, URZ ;  /* 0x000004002a067890 */ /* 0x000fe2000fffe03f */
[----:B------:R-:W-:Y:S01]  /*5a60*/  WARPGROUP.ARRIVE ;  /* 0x00000000000079c5 */ /* 0x000fe20000000000 */
[----:B------:R-:W-:-:S05]  /*5a70*/  ULEA UR7, UR47, UR42, 0xd ;  /* 0x0000002a2f077291 */ /* 0x000fca000f8e683f */
[----:B------:R-:W2:Y:S01]  /*5a80*/  S2R R141, SR_TID.X ;  /* 0x00000000008d7919 */ /* 0x000ea20000002100 */
[----:B------:R-:W-:Y:S01]  /*5a90*/  USHF.R.U32.HI UR6, URZ, 0x4, UR6 ;  /* 0x000000043f067899 */ /* 0x000fe20008011606 */
[----:B------:R-:W-:Y:S01]  /*5aa0*/  FMUL.FTZ R21, R29, UR51 ;  /* 0x000000331d157c20 */ /* 0x000fe20008410000 */
[----:B------:R-:W-:Y:S01]  /*5ab0*/  UIADD3 UR7, UR7, 0x21800, URZ ;  /* 0x0002180007077890 */ /* 0x000fe2000fffe03f */
[----:B------:R-:W-:Y:S01]  /*5ac0*/  FMUL.FTZ R29, R35, UR51 ;  /* 0x00000033231d7c20 */ /* 0x000fe20008410000 */
[----:B------:R-:W-:Y:S01]  /*5ad0*/  ULOP3.LUT UR6, UR6, 0x3fff, URZ, 0xc0, !UPT ;  /* 0x00003fff06067892 */ /* 0x000fe2000f8ec03f */
[----:B-1----:R-:W-:Y:S01]  /*5ae0*/  FMUL.FTZ R11, R25, UR51 ;  /* 0x00000033190b7c20 */ /* 0x002fe20008410000 */
        /* <DEDUP_REMOVED lines=14> */
[----:B------:R-:W-:Y:S01]  /*5bd0*/  IMAD.U32 R53, RZ, RZ, UR53 ;  /* 0x00000035ff357e24 */ /* 0x000fe2000f8e00ff */
[----:B------:R-:W-:Y:S01]  /*5be0*/  UMOV UR28, UR6 ;  /* 0x00000006001c7c82 */ /* 0x000fe20008000000 */
[----:B0-----:R-:W-:Y:S01]  /*5bf0*/  FMUL.FTZ R10, R24, UR51 ;  /* 0x00000033180a7c20 */ /* 0x001fe20008410000 */
        /* <DEDUP_REMOVED lines=42> */
[----:B------:R-:W-:-:S02]  /*5ea0*/  VIADD R52, R138, 0x9 ;  /* 0x000000098a347836 */ /* 0x000fc40000000000 */
[----:B------:R-:W-:Y:S01]  /*5eb0*/  FMUL.FTZ R61, R65, UR51 ;  /* 0x00000033413d7c20 */ /* 0x000fe20008410000 */
[----:B------:R-:W-:Y:S01]  /*5ec0*/  FMUL.FTZ R62, R66, UR51 ;  /* 0x00000033423e7c20 */ /* 0x000fe20008410000 */
[----:B------:R-:W-:Y:S01]  /*5ed0*/  FMUL.FTZ R64, R68, UR51 ;  /* 0x0000003344407c20 */ /* 0x000fe20008410000 */
[----:B------:R-:W-:Y:S01]  /*5ee0*/  FMUL.FTZ R79, R83, UR51 ;  /* 0x00000033534f7c20 */ /* 0x000fe20008410000 */
[----:B------:R-:W-:Y:S01]  /*5ef0*/  ISETP.GE.U32.AND P2, PT, R141, 0x180, PT ;  /* 0x000001808d00780c */ /* 0x000fe20003f46070 */
[----:B------:R-:W-:Y:S01]  /*5f00*/  FMUL.FTZ R65, R69, UR51 ;  /* 0x0000003345417c20 */ /* 0x000fe20008410000 */
[----:B------:R-:W-:Y:S01]  /*5f10*/  FMUL.FTZ R66, R70, UR51 ;  /* 0x0000003346427c20 */ /* 0x000fe20008410000 */
[----:B------:R-:W-:Y:S01]  /*5f20*/  FMUL.FTZ R68, R72, UR51 ;  /* 0x0000003348447c20 */ /* 0x000fe20008410000 */
[----:B------:R-:W-:Y:S02]  /*5f30*/  @!P1 VIADD R53, R53, 0x2d840 ;  /* 0x0002d84035359836 */ /* 0x000fe40000000000 */
        /* <DEDUP_REMOVED lines=14> */
[----:B------:R-:W-:Y:S01]  /*6020*/  @!P1 PRMT R53, RZ, 0x654, R53 ;  /* 0x00000654ff359816 */ /* 0x000fe20000000035 */
[----:B------:R-:W0:Y:S01]  /*6030*/  MUFU.TANH R10, R10 ;  /* 0x0000000a000a7308 */ /* 0x000e220000002400 */
[----:B------:R-:W-:-:S02]  /*6040*/  IADD3 R86, R137, 0x1, -R83 ;  /* 0x0000000189567810 */ /* 0x000fc40007ffe853 */
[----:B------:R-:W-:-:S05]  /*6050*/  PLOP3.LUT P2, PT, PT, PT, UP0, 0x40, 0x0 ;  /* 0x000000000000781c */ /* 0x000fca0003f4e808 */
[----:B------:R-:W1:Y:S08]  /*6060*/  MUFU.TANH R11, R11 ;  /* 0x0000000b000b7308 */ /* 0x000e700000002400 */
[----:B------:R-:W2:Y:S08]  /*6070*/  MUFU.TANH R14, R14 ;  /* 0x0000000e000e7308 */ /* 0x000eb00000002400 */
[----:B------:R-:W3:Y:S08]  /*6080*/  MUFU.TANH R15, R15 ;  /* 0x0000000f000f7308 */ /* 0x000ef00000002400 */
[----:B------:R-:W4:Y:S01]  /*6090*/  MUFU.TANH R20, R20 ;  /* 0x0000001400147308 */ /* 0x000f220000002400 */
[----:B------:R-:W-:-:S02]  /*60a0*/  WARPGROUP.DEPBAR.LE gsb0, 0x0 ;  /* 0x00008000000079c5 */ /* 0x000fc40000010000 */
[----:B------:R-:W-:-:S05]  /*60b0*/  WARPGROUP.ARRIVE ;  /* 0x00000000000079c5 */ /* 0x000fca0000000000 */
[----:B------:R-:W0:Y:S01]  /*60c0*/  MUFU.TANH R21, R21 ;  /* 0x0000001500157308 */ /* 0x000e220000002400 */
[----:B------:R-:W-:Y:S01]  /*60d0*/  HGMMA.64x96x16.F32 R88, gdesc[UR28].tnspB, R88, gsb0 ;  /* 0x416000001c5879f0 */ /* 0x000fe20008000858 */
[----:B------:R-:W-:Y:S02]  /*60e0*/  UIADD3 UR30, UR7, 0x80, URZ ;  /* 0x00000080071e7890 */ /* 0x000fe4000fffe03f */
[----:B------:R-:W-:Y:S01]  /*60f0*/  UIADD3 UR28, UR6, 0x4, URZ ;  /* 0x00000004061c7890 */ /* 0x000fe2000fffe03f */
[----:B------:R-:W-:Y:S01]  /*6100*/  UMOV UR31, 0x80000020 ;  /* 0x80000020001f7882 */ /* 0x000fe20000000000 */
[----:B------:R-:W-:Y:S02]  /*6110*/  UMOV UR29, 0x40000040 ;  /* 0x40000040001d7882 */ /* 0x000fe40000000000 */
        /* <DEDUP_REMOVED lines=15> */
[----:B------:R-:W-:Y:S01]  /*6210*/  HGMMA.64x96x16.F32 R88, gdesc[UR28].tnspB, R88, gsb0 ;  /* 0x416000001c5879f0 */ /* 0x000fe20008000858 */
[----:B------:R-:W-:Y:S02]  /*6220*/  UIADD3 UR30, UR7, 0xc0, URZ ;  /* 0x000000c0071e7890 */ /* 0x000fe4000fffe03f */
[----:B------:R-:W-:-:S04]  /*6230*/  UIADD3 UR28, UR6, 0x6, URZ ;  /* 0x00000006061c7890 */ /* 0x000fc8000fffe03f */
[----:B------:R-:W0:Y:S01]  /*6240*/  MUFU.TANH R37, R37 ;  /* 0x0000002500257308 */ /* 0x000e220000002400 */
[----:B------:R-:W-:Y:S01]  /*6250*/  UMOV UR31, 0x80000020 ;  /* 0x80000020001f7882 */ /* 0x000fe20000000000 */
[----:B------:R-:W-:-:S06]  /*6260*/  UMOV UR29, 0x40000040 ;  /* 0x40000040001d7882 */ /* 0x000fcc0000000000 */
        /* <DEDUP_REMOVED lines=64> */
[----:B------:R-:W0:Y:S01]  /*6670*/  MUFU.TANH R84, R84 ;  /* 0x0000005400547308 */ /* 0x000e220000002400 */
        /* <DEDUP_REMOVED lines=13> */
[----:B-----5:R-:W-:-:S04]  /*6750*/  IMAD.IADD R53, R86, 0x1, -R139 ;  /* 0x0000000156357824 */ /* 0x020fc800078e0a8b */
[----:B------:R-:W-:-:S04]  /*6760*/  IMAD R53, R16, -0x2, R53 ;  /* 0xfffffffe10357824 */ /* 0x000fc800078e0235 */
[C---:B------:R-:W-:Y:S02]  /*6770*/  VIADD R138, R53.reuse, UR50 ;  /* 0x00000032358a7c36 */ /* 0x040fe40008000000 */
[----:B------:R-:W-:Y:S02]  /*6780*/  VIADD R87, R53, UR33 ;  /* 0x0000002135577c36 */ /* 0x000fe40008000000 */
[C---:B------:R-:W-:Y:S02]  /*6790*/  IMAD.IADD R86, R4.reuse, 0x1, R138 ;  /* 0x0000000104567824 */ /* 0x040fe400078e028a */
[----:B------:R-:W-:Y:S01]  /*67a0*/  IMAD.IADD R85, R4, 0x1, R87 ;  /* 0x0000000104557824 */ /* 0x000fe200078e0257 */
[----:B01234-:R-:W-:Y:S06]  /*67b0*/  @P2 BRA `(.L_x_9134) ;  /* 0x0000000000582947 */ /* 0x01ffec0003800000 */
        /* <DEDUP_REMOVED lines=11> */
.L_x_9136:
[----:B------:R-:W-:-:S05]  /*6870*/  IMAD.U32 R141, RZ, RZ, UR35 ;  /* 0x00000023ff8d7e24 */ /* 0x000fca000f8e00ff */
[----:B------:R-:W-:-:S13]  /*6880*/  ISETP.NE.AND P2, PT, R141, 0x1, PT ;  /* 0x000000018d00780c */ /* 0x000fda0003f45270 */
[----:B------:R-:W0:Y:S02]  /*6890*/  @P2 LDC.64 R52, c[0x0][0x9e8] ;  /* 0x00027a00ff342b82 */ /* 0x000e240000000a00 */
[----:B0-----:R-:W-:-:S04]  /*68a0*/  @P2 IMAD.HI.U32 R144, R9, R52, RZ ;  /* 0x0000003409902227 */ /* 0x001fc800078e00ff */
[----:B------:R-:W-:Y:S01]  /*68b0*/  IMAD.MOV.U32 R52, RZ, RZ, R9 ;  /* 0x000000ffff347224 */ /* 0x000fe200078e0009 */
[----:B------:R-:W-:-:S07]  /*68c0*/  @P2 SHF.R.U32.HI R52, RZ, R53, R144 ;  /* 0x00000035ff342219 */ /* 0x000fce0000011690 */
.L_x_9137:
[----:B------:R-:W-:Y:S05]  /*68d0*/  BSYNC B0 ;  /* 0x0000000000007941 */ /* 0x000fea0003800000 */
.L_x_9135:
[----:B------:R-:W-:-:S04]  /*68e0*/  IMAD R53, R52, R141, -R83 ;  /* 0x0000008d34357224 */ /* 0x000fc800078e0a53 */
[----:B------:R-:W-:-:S05]  /*68f0*/  IMAD R52, R16, -0x2, R53 ;  /* 0xfffffffe10347824 */ /* 0x000fca00078e0235 */
[----:B------:R-:W-:Y:S02]  /*6900*/  VIADDMNMX R86, R52, R141, R86, PT ;  /* 0x0000008d34567246 */ /* 0x000fe40003800156 */
[----:B------:R-:W-:-:S07]  /*6910*/  VIMNMX R85, R85, R52, !PT ;  /* 0x0000003455557248 */ /* 0x000fce0007fe0100 */
.L_x_9134:
[----:B------:R-:W-:Y:S01]  /*6920*/  ISETP.GT.AND P2, PT, R0, -0x1, PT ;  /* 0xffffffff0000780c */ /* 0x000fe20003f44270 */
[C---:B------:R-:W-:Y:S02]  /*6930*/  IMAD.IADD R138, R5.reuse, 0x1, R138 ;  /* 0x00000001058a7824 */ /* 0x040fe400078e028a */
[----:B------:R-:W-:Y:S01]  /*6940*/  IMAD.IADD R87, R5, 0x1, R87 ;  /* 0x0000000105577824 */ /* 0x000fe200078e0257 */
[C---:B------:R-:W-:Y:S02]  /*6950*/  ISETP.GT.AND P5, PT, R85.reuse, RZ, P2 ;  /* 0x000000ff5500720c */ /* 0x040fe400017a4270 */
[C---:B------:R-:W-:Y:S02]  /*6960*/  ISETP.GT.AND P4, PT, R85.reuse, 0x1, P2 ;  /* 0x000000015500780c */ /* 0x040fe40001784270 */
[----:B------:R-:W-:Y:S02]  /*6970*/  ISETP.LT.OR P5, PT, R86, 0x1, P5 ;  /* 0x000000015600780c */ /* 0x000fe40002fa1670 */
[----:B------:R-:W-:-:S02]  /*6980*/  ISETP.GT.AND P6, PT, R85, 0x8, P2 ;  /* 0x000000085500780c */ /* 0x000fc400017c4270 */
[----:B------:R-:W-:Y:S02]  /*6990*/  FSEL R10, R10, -INF , !P5 ;  /* 0xff8000000a0a7808 */ /* 0x000fe40006800000 */
        /* <DEDUP_REMOVED lines=104> */
.L_x_9140:
[----:B------:R-:W-:-:S05]  /*7020*/  IMAD.U32 R85, RZ, RZ, UR35 ;  /* 0x00000023ff557e24 */ /* 0x000fca000f8e00ff */
[----:B------:R-:W-:-:S13]  /*7030*/  ISETP.NE.AND P3, PT, R85, 0x1, PT ;  /* 0x000000015500780c */ /* 0x000fda0003f65270 */
[----:B------:R-:W0:Y:S02]  /*7040*/  @P3 LDC.64 R20, c[0x0][0x9e8] ;  /* 0x00027a00ff143b82 */ /* 0x000e240000000a00 */
[----:B0-----:R-:W-:-:S04]  /*7050*/  @P3 IMAD.HI.U32 R86, R8, R20, RZ ;  /* 0x0000001408563227 */ /* 0x001fc800078e00ff */
[----:B------:R-:W-:Y:S01]  /*7060*/  IMAD.MOV.U32 R20, RZ, RZ, R8 ;  /* 0x000000ffff147224 */ /* 0x000fe200078e0008 */
[----:B------:R-:W-:-:S07]  /*7070*/  @P3 SHF.R.U32.HI R20, RZ, R21, R86 ;  /* 0x00000015ff143219 */ /* 0x000fce0000011656 */
.L_x_9141:
[----:B------:R-:W-:Y:S05]  /*7080*/  BSYNC B0 ;  /* 0x0000000000007941 */ /* 0x000fea0003800000 */
.L_x_9139:
[----:B------:R-:W-:-:S04]  /*7090*/  IMAD R83, R20, R85, -R83 ;  /* 0x0000005514537224 */ /* 0x000fc800078e0a53 */
[----:B------:R-:W-:-:S05]  /*70a0*/  IMAD R20, R16, -0x2, R83 ;  /* 0xfffffffe10147824 */ /* 0x000fca00078e0253 */
[----:B------:R-:W-:Y:S02]  /*70b0*/  VIADDMNMX R138, R20, R85, R138, PT ;  /* 0x00000055148a7246 */ /* 0x000fe4000380018a */
[----:B------:R-:W-:-:S07]  /*70c0*/  VIMNMX R87, R87, R20, !PT ;  /* 0x0000001457577248 */ /* 0x000fce0007fe0100 */
.L_x_9138:
        /* <DEDUP_REMOVED lines=60> */
[----:B------:R-:W-:-:S02]  /*7490*/  FMNMX.FTZ R86, R14, R13, !PT ;  /* 0x0000000d0e567209 */ /* 0x000fc40007810000 */
[----:B------:R-:W-:Y:S02]  /*74a0*/  FMNMX.FTZ R20, R80, R21, !PT ;  /* 0x0000001550147209 */ /* 0x000fe40007810000 */
[----:B------:R-:W-:Y:S02]  /*74b0*/  ISETP.GT.AND P6, PT, R87, 0x10, P2 ;  /* 0x000000105700780c */ /* 0x000fe400017c4270 */
[----:B------:R-:W-:Y:S02]  /*74c0*/  FMNMX.FTZ R21, R81, R20, !PT ;  /* 0x0000001451157209 */ /* 0x000fe40007810000 */
[----:B------:R-:W-:Y:S02]  /*74d0*/  FSEL R24, R24, -INF , !P5 ;  /* 0xff80000018187808 */ /* 0x000fe40006800000 */
[----:B------:R-:W-:Y:S01]  /*74e0*/  ISETP.GT.AND P3, PT, R87, 0x11, P2 ;  /* 0x000000115700780c */ /* 0x000fe20001764270 */
[----:B------:R-:W0:Y:S01]  /*74f0*/  SHFL.BFLY PT, R20, R21, 0x2, 0x1f ;  /* 0x0c401f0015147f89 */ /* 0x000e2200000e0000 */
[----:B------:R-:W-:-:S02]  /*7500*/  ISETP.LT.OR P6, PT, R138, 0x11, P6 ;  /* 0x000000118a00780c */ /* 0x000fc400037c1670 */
[----:B------:R-:W-:Y:S02]  /*7510*/  ISETP.GT.AND P5, PT, R87, 0x18, P2 ;  /* 0x000000185700780c */ /* 0x000fe400017a4270 */
[----:B------:R-:W-:Y:S02]  /*7520*/  ISETP.LT.OR P3, PT, R138, 0x12, P3 ;  /* 0x000000128a00780c */ /* 0x000fe40001f61670 */
[----:B------:R-:W-:Y:S02]  /*7530*/  FSEL R28, R28, -INF , !P6 ;  /* 0xff8000001c1c7808 */ /* 0x000fe40007000000 */
        /* <DEDUP_REMOVED lines=8> */
[----:B0-----:R-:W-:-:S02]  /*75c0*/  FMNMX.FTZ R83, R21, R20, !PT ;  /* 0x0000001415537209 */ /* 0x001fc40007810000 */
[----:B------:R-:W-:Y:S02]  /*75d0*/  FSEL R36, R36, -INF , !P6 ;  /* 0xff80000024247808 */ /* 0x000fe40007000000 */
[----:B------:R-:W-:Y:S01]  /*75e0*/  ISETP.LT.OR P5, PT, R138, 0x29, P5 ;  /* 0x000000298a00780c */ /* 0x000fe20002fa1670 */
[----:B------:R-:W0:Y:S01]  /*75f0*/  SHFL.BFLY PT, R20, R83, 0x1, 0x1f ;  /* 0x0c201f0053147f89 */ /* 0x000e2200000e0000 */
[----:B------:R-:W-:Y:S02]  /*7600*/  FSEL R37, R37, -INF , !P3 ;  /* 0xff80000025257808 */ /* 0x000fe40005800000 */
[C---:B------:R-:W-:Y:S02]  /*7610*/  ISETP.GT.AND P6, PT, R87.reuse, 0x30, P2 ;  /* 0x000000305700780c */ /* 0x040fe400017c4270 */
[----:B------:R-:W-:Y:S02]  /*7620*/  FSEL R40, R40, -INF , !P5 ;  /* 0xff80000028287808 */ /* 0x000fe40006800000 */
[----:B------:R-:W-:-:S02]  /*7630*/  ISETP.GT.AND P3, PT, R87, 0x31, P2 ;  /* 0x000000315700780c */ /* 0x000fc40001764270 */
[C---:B------:R-:W-:Y:S02]  /*7640*/  ISETP.LT.OR P6, PT, R138.reuse, 0x31, P6 ;  /* 0x000000318a00780c */ /* 0x040fe400037c1670 */
[----:B------:R-:W-:Y:S02]  /*7650*/  ISETP.GT.AND P5, PT, R87, 0x38, P2 ;  /* 0x000000385700780c */ /* 0x000fe400017a4270 */
[----:B------:R-:W-:Y:S02]  /*7660*/  ISETP.LT.OR P3, PT, R138, 0x32, P3 ;  /* 0x000000328a00780c */ /* 0x000fe40001f61670 */
[----:B------:R-:W-:Y:S02]  /*7670*/  FSEL R44, R44, -INF , !P6 ;  /* 0xff8000002c2c7808 */ /* 0x000fe40007000000 */
[----:B------:R-:W-:Y:S02]  /*7680*/  ISETP.LT.OR P5, PT, R138, 0x39, P5 ;  /* 0x000000398a00780c */ /* 0x000fe40002fa1670 */
[----:B------:R-:W-:-:S02]  /*7690*/  FSEL R45, R45, -INF , !P3 ;  /* 0xff8000002d2d7808 */ /* 0x000fc40005800000 */
[----:B------:R-:W-:Y:S02]  /*76a0*/  ISETP.GT.AND P6, PT, R87, 0x40, P2 ;  /* 0x000000405700780c */ /* 0x000fe400017c4270 */
[----:B------:R-:W-:Y:S02]  /*76b0*/  FSEL R48, R48, -INF , !P5 ;  /* 0xff80000030307808 */ /* 0x000fe40006800000 */
[----:B0-----:R-:W-:Y:S02]  /*76c0*/  FMNMX.FTZ R20, R83, R20, !PT ;  /* 0x0000001453147209 */ /* 0x001fe40007810000 */
[----:B------:R-:W-:Y:S02]  /*76d0*/  FMNMX.FTZ R83, R15, R86, !PT ;  /* 0x000000560f537209 */ /* 0x000fe40007810000 */
[----:B------:R-:W-:Y:S01]  /*76e0*/  ISETP.GT.AND P3, PT, R87, 0x41, P2 ;  /* 0x000000415700780c */ /* 0x000fe20001764270 */
[----:B------:R-:W-:Y:S01]  /*76f0*/  FMUL.FTZ R21, R20, UR34 ;  /* 0x0000002214157c20 */ /* 0x000fe20008410000 */
[----:B------:R-:W-:-:S02]  /*7700*/  FMNMX.FTZ R86, R24, R83, !PT ;  /* 0x0000005318567209 */ /* 0x000fc40007810000 */
[----:B------:R-:W-:Y:S02]  /*7710*/  ISETP.LT.OR P6, PT, R138, 0x41, P6 ;  /* 0x000000418a00780c */ /* 0x000fe400037c1670 */
[----:B------:R-:W-:Y:S02]  /*7720*/  FMNMX.FTZ R83, R25, R86, !PT ;  /* 0x0000005619537209 */ /* 0x000fe40007810000 */
[----:B------:R-:W-:Y:S02]  /*7730*/  ISETP.GT.AND P5, PT, R87, 0x48, P2 ;  /* 0x000000485700780c */ /* 0x000fe400017a4270 */
[----:B------:R-:W-:Y:S02]  /*7740*/  FMNMX.FTZ R86, R28, R83, !PT ;  /* 0x000000531c567209 */ /* 0x000fe40007810000 */
[----:B------:R-:W-:Y:S02]  /*7750*/  ISETP.LT.OR P3, PT, R138, 0x42, P3 ;  /* 0x000000428a00780c */ /* 0x000fe40001f61670 */
[----:B------:R-:W-:-:S02]  /*7760*/  FMNMX.FTZ R83, R29, R86, !PT ;  /* 0x000000561d537209 */ /* 0x000fc40007810000 */
[----:B------:R-:W-:Y:S02]  /*7770*/  FSEL R54, R54, -INF , !P6 ;  /* 0xff80000036367808 */ /* 0x000fe40007000000 */
[----:B------:R-:W-:Y:S02]  /*7780*/  FMNMX.FTZ R86, R32, R83, !PT ;  /* 0x0000005320567209 */ /* 0x000fe40007810000 */
[----:B------:R-:W-:Y:S02]  /*7790*/  ISETP.LT.OR P5, PT, R138, 0x49, P5 ;  /* 0x000000498a00780c */ /* 0x000fe40002fa1670 */
[----:B------:R-:W-:Y:S02]  /*77a0*/  FMNMX.FTZ R83, R33, R86, !PT ;  /* 0x0000005621537209 */ /* 0x000fe40007810000 */
[----:B------:R-:W-:Y:S02]  /*77b0*/  FSEL R55, R55, -INF , !P3 ;  /* 0xff80000037377808 */ /* 0x000fe40005800000 */
[----:B------:R-:W-:-:S02]  /*77c0*/  FMNMX.FTZ R86, R36, R83, !PT ;  /* 0x0000005324567209 */ /* 0x000fc40007810000 */
[----:B------:R-:W-:Y:S02]  /*77d0*/  ISETP.GT.AND P6, PT, R87, 0x50, P2 ;  /* 0x000000505700780c */ /* 0x000fe400017c4270 */
[----:B------:R-:W-:Y:S02]  /*77e0*/  FMNMX.FTZ R83, R37, R86, !PT ;  /* 0x0000005625537209 */ /* 0x000fe40007810000 */
[----:B------:R-:W-:Y:S02]  /*77f0*/  FSEL R58, R58, -INF , !P5 ;  /* 0xff8000003a3a7808 */ /* 0x000fe40006800000 */
[----:B------:R-:W-:Y:S02]  /*7800*/  FMNMX.FTZ R86, R40, R83, !PT ;  /* 0x0000005328567209 */ /* 0x000fe40007810000 */
[----:B------:R-:W-:Y:S02]  /*7810*/  ISETP.GT.AND P3, PT, R87, 0x51, P2 ;  /* 0x000000515700780c */ /* 0x000fe40001764270 */
[----:B------:R-:W-:-:S02]  /*7820*/  FMNMX.FTZ R83, R41, R86, !PT ;  /* 0x0000005629537209 */ /* 0x000fc40007810000 */
[----:B------:R-:W-:Y:S02]  /*7830*/  ISETP.LT.OR P6, PT, R138, 0x51, P6 ;  /* 0x000000518a00780c */ /* 0x000fe400037c1670 */
        /* <DEDUP_REMOVED lines=26> */
[----:B------:R-:W-:Y:S02]  /*79e0*/  FSEL R74, R74, -INF , !P6 ;  /* 0xff8000004a4a7808 */ /* 0x000fe40007000000 */
[----:B------:R-:W-:Y:S02]  /*79f0*/  ISETP.GT.AND P6, PT, R87, 0x70, P2 ;  /* 0x000000705700780c */ /* 0x000fe400017c4270 */
[----:B------:R-:W-:-:S02]  /*7a00*/  FMNMX.FTZ R83, R71, R86, !PT ;  /* 0x0000005647537209 */ /* 0x000fc40007810000 */
[----:B------:R-:W-:Y:S02]  /*7a10*/  FSEL R75, R75, -INF , !P3 ;  /* 0xff8000004b4b7808 */ /* 0x000fe40005800000 */
[C---:B------:R-:W-:Y:S02]  /*7a20*/  ISETP.GT.AND P3, PT, R87.reuse, 0x71, P2 ;  /* 0x000000715700780c */ /* 0x040fe40001764270 */
[----:B------:R-:W-:Y:S02]  /*7a30*/  ISETP.LT.OR P6, PT, R138, 0x71, P6 ;  /* 0x000000718a00780c */ /* 0x000fe400037c1670 */
[----:B------:R-:W-:Y:S02]  /*7a40*/  FMNMX.FTZ R86, R74, R83, !PT ;  /* 0x000000534a567209 */ /* 0x000fe40007810000 */
[----:B------:R-:W-:Y:S02]  /*7a50*/  ISETP.GT.AND P4, PT, R87, 0x78, P2 ;  /* 0x000000785700780c */ /* 0x000fe40001784270 */
[----:B------:R-:W-:-:S02]  /*7a60*/  ISETP.LT.OR P3, PT, R138, 0x72, P3 ;  /* 0x000000728a00780c */ /* 0x000fc40001f61670 */
[----:B------:R-:W-:Y:S02]  /*7a70*/  FSEL R83, R78, -INF , !P6 ;  /* 0xff8000004e537808 */ /* 0x000fe40007000000 */
[----:B------:R-:W-:Y:S02]  /*7a80*/  FMNMX.FTZ R86, R75, R86, !PT ;  /* 0x000000564b567209 */ /* 0x000fe40007810000 */
[----:B------:R-:W-:Y:S02]  /*7a90*/  ISETP.GT.AND P2, PT, R87, 0x79, P2 ;  /* 0x000000795700780c */ /* 0x000fe40001744270 */
[----:B------:R-:W-:Y:S02]  /*7aa0*/  ISETP.LT.OR P4, PT, R138, 0x79, P4 ;  /* 0x000000798a00780c */ /* 0x000fe40002781670 */
[----:B------:R-:W-:Y:S02]  /*7ab0*/  FSEL R85, R79, -INF , !P3 ;  /* 0xff8000004f557808 */ /* 0x000fe40005800000 */
[----:B------:R-:W-:-:S02]  /*7ac0*/  FMNMX.FTZ R86, R83, R86, !PT ;  /* 0x0000005653567209 */ /* 0x000fc40007810000 */
[----:B------:R-:W-:Y:S02]  /*7ad0*/  ISETP.LT.OR P2, PT, R138, 0x7a, P2 ;  /* 0x0000007a8a00780c */ /* 0x000fe40001741670 */
[----:B------:R-:W-:Y:S02]  /*7ae0*/  FSEL R82, R82, -INF , !P4 ;  /* 0xff80000052527808 */ /* 0x000fe40006000000 */
[----:B------:R-:W-:Y:S02]  /*7af0*/  FMNMX.FTZ R79, R85, R86, !PT ;  /* 0x00000056554f7209 */ /* 0x000fe40007810000 */
[----:B------:R-:W-:Y:S02]  /*7b00*/  FSEL R84, R84, -INF , !P2 ;  /* 0xff80000054547808 */ /* 0x000fe40005000000 */
[----:B------:R-:W-:Y:S02]  /*7b10*/  FMNMX.FTZ R79, R82, R79, !PT ;  /* 0x0000004f524f7209 */ /* 0x000fe40007810000 */
[----:B------:R-:W-:-:S02]  /*7b20*/  FSETP.NEU.FTZ.AND P5, PT, R20, -INF , PT ;  /* 0xff8000001400780b */ /* 0x000fc40003fbd000 */
[----:B------:R-:W-:Y:S02]  /*7b30*/  FMNMX.FTZ R78, R84, R79, !PT ;  /* 0x0000004f544e7209 */ /* 0x000fe40007810000 */
[----:B------:R-:W-:-:S03]  /*7b40*/  FSEL R21, R21, RZ, P5 ;  /* 0x000000ff15157208 */ /* 0x000fc60002800000 */
[----:B------:R-:W0:Y:S02]  /*7b50*/  SHFL.BFLY PT, R79, R78, 0x2, 0x1f ;  /* 0x0c401f004e4f7f89 */ /* 0x000e2400000e0000 */
        /* <DEDUP_REMOVED lines=22> */
[----:B0-----:R-:W-:Y:S01]  /*7cc0*/  FMNMX.FTZ R79, R78, R79, !PT ;  /* 0x0000004f4e4f7209 */ /* 0x001fe20007810000 */
[--C-:B------:R-:W-:Y:S01]  /*7cd0*/  FFMA.FTZ R64, R64, UR34, -R21.reuse ;  /* 0x0000002240407c23 */ /* 0x100fe20008010815 */
[--C-:B------:R-:W-:Y:S01]  /*7ce0*/  FFMA.FTZ R65, R65, UR34, -R21.reuse ;  /* 0x0000002241417c23 */ /* 0x100fe20008010815 */
[--C-:B------:R-:W-:Y:S01]  /*7cf0*/  FFMA.FTZ R68, R68, UR34, -R21.reuse ;  /* 0x0000002244447c23 */ /* 0x100fe20008010815 */
[--C-:B------:R-:W-:Y:S01]  /*7d00*/  FFMA.FTZ R69, R69, UR34, -R21.reuse ;  /* 0x0000002245457c23 */ /* 0x100fe20008010815 */
[----:B------:R-:W0:Y:S01]  /*7d10*/  SHFL.BFLY PT, R86, R79, 0x1, 0x1f ;  /* 0x0c201f004f567f89 */ /* 0x000e2200000e0000 */
[--C-:B------:R-:W-:Y:S01]  /*7d20*/  FFMA.FTZ R72, R72, UR34, -R21.reuse ;  /* 0x0000002248487c23 */ /* 0x100fe20008010815 */
[--C-:B------:R-:W-:Y:S01]  /*7d30*/  FFMA.FTZ R73, R73, UR34, -R21.reuse ;  /* 0x0000002249497c23 */ /* 0x100fe20008010815 */
[--C-:B------:R-:W-:Y:S01]  /*7d40*/  FFMA.FTZ R76, R76, UR34, -R21.reuse ;  /* 0x000000224c4c7c23 */ /* 0x100fe20008010815 */
[--C-:B------:R-:W-:Y:S01]  /*7d50*/  FFMA.FTZ R77, R77, UR34, -R21.reuse ;  /* 0x000000224d4d7c23 */ /* 0x100fe20008010815 */
[--C-:B------:R-:W-:Y:S01]  /*7d60*/  FFMA.FTZ R78, R80, UR34, -R21.reuse ;  /* 0x00000022504e7c23 */ /* 0x100fe20008010815 */
[----:B------:R-:W-:Y:S01]  /*7d70*/  FFMA.FTZ R87, R81, UR34, -R21 ;  /* 0x0000002251577c23 */ /* 0x000fe20008010815 */
[----:B------:R-:W-:Y:S08]  /*7d80*/  MUFU.EX2 R10, R10 ;  /* 0x0000000a000a7308 */ /* 0x000ff00000000800 */
[----:B------:R-:W-:Y:S08]  /*7d90*/  MUFU.EX2 R11, R11 ;  /* 0x0000000b000b7308 */ /* 0x000ff00000000800 */
[----:B------:R-:W-:Y:S01]  /*7da0*/  MUFU.EX2 R52, R52 ;  /* 0x0000003400347308 */ /* 0x000fe20000000800 */
[----:B0-----:R-:W-:-:S02]  /*7db0*/  FMNMX.FTZ R21, R79, R86, !PT ;  /* 0x000000564f157209 */ /* 0x001fc40007810000 */
[----:B------:R-:W-:Y:S02]  /*7dc0*/  FSEL R79, R20, RZ, P5 ;  /* 0x000000ff144f7208 */ /* 0x000fe40002800000 */
[C---:B------:R-:W-:Y:S01]  /*7dd0*/  FSETP.NEU.FTZ.AND P2, PT, R21.reuse, -INF , PT ;  /* 0xff8000001500780b */ /* 0x040fe20003f5d000 */
[----:B------:R-:W-:Y:S02]  /*7de0*/  FMUL.FTZ R81, R21, UR34 ;  /* 0x0000002215517c20 */ /* 0x000fe40008410000 */
[----:B------:R-:W-:Y:S01]  /*7df0*/  FADD.FTZ R12, -R79, R12 ;  /* 0x0000000c4f0c7221 */ /* 0x000fe20000010100 */
[----:B------:R-:W-:Y:S02]  /*7e00*/  MUFU.EX2 R53, R53 ;  /* 0x0000003500357308 */ /* 0x000fe40000000800 */
[----:B------:R-:W-:Y:S01]  /*7e10*/  FSEL R81, R81, RZ, P2 ;  /* 0x000000ff51517208 */ /* 0x000fe20001000000 */
[----:B------:R-:W-:-:S04]  /*7e20*/  FMUL.FTZ R12, R12, UR34 ;  /* 0x000000220c0c7c20 */ /* 0x000fc80008410000 */
[--C-:B------:R-:W-:Y:S01]  /*7e30*/  FFMA.FTZ R141, R14, UR34, -R81.reuse ;  /* 0x000000220e8d7c23 */ /* 0x100fe20008010851 */
[----:B------:R0:W1:Y:S01]  /*7e40*/  MUFU.EX2 R80, R12 ;  /* 0x0000000c00507308 */ /* 0x0000620000000800 */
        /* <DEDUP_REMOVED lines=8> */
[----:B0-----:R-:W-:Y:S01]  /*7ed0*/  FSEL R12, R21, RZ, P2 ;  /* 0x000000ff150c7208 */ /* 0x001fe20001000000 */
[--C-:B------:R-:W-:Y:S01]  /*7ee0*/  FFMA.FTZ R40, R49, UR34, -R81.reuse ;  /* 0x0000002231287c23 */ /* 0x100fe20008010851 */
[--C-:B------:R-:W-:Y:S01]  /*7ef0*/  FFMA.FTZ R138, R36, UR34, -R81.reuse ;  /* 0x00000022248a7c23 */ /* 0x100fe20008010851 */
[--C-:B------:R-:W-:Y:S01]  /*7f00*/  FFMA.FTZ R37, R37, UR34, -R81.reuse ;  /* 0x0000002225257c23 */ /* 0x100fe20008010851 */
[----:B------:R-:W-:Y:S01]  /*7f10*/  FFMA.FTZ R148, R41, UR34, -R81 ;  /* 0x0000002229947c23 */ /* 0x000fe20008010851 */
[----:B------:R-:W-:Y:S01]  /*7f20*/  FADD.FTZ R12, -R12, R13 ;  /* 0x0000000d0c0c7221 */ /* 0x000fe20000010100 */
[----:B------:R-:W-:Y:S01]  /*7f30*/  IMAD.U32 R13, RZ, RZ, UR43 ;  /* 0x0000002bff0d7e24 */ /* 0x000fe2000f8e00ff */
[----:B------:R-:W-:Y:S01]  /*7f40*/  MUFU.EX2 R15, R15 ;  /* 0x0000000f000f7308 */ /* 0x000fe20000000800 */
[----:B-1----:R-:W-:Y:S01]  /*7f50*/  FFMA.FTZ R14, R80, R3, R10 ;  /* 0x00000003500e7223 */ /* 0x002fe2000001000a */
[----:B------:R-:W-:Y:S01]  /*7f60*/  FMUL.FTZ R12, R12, UR34 ;  /* 0x000000220c0c7c20 */ /* 0x000fe20008410000 */
[--C-:B------:R-:W-:Y:S01]  /*7f70*/  FFMA.FTZ R32, R44, UR34, -R81.reuse ;  /* 0x000000222c207c23 */ /* 0x100fe20008010851 */
[----:B------:R-:W-:Y:S01]  /*7f80*/  @!P1 LEA R13, R13, UR42, 0x3 ;  /* 0x0000002a0d0d9c11 */ /* 0x000fe2000f8e18ff */
[--C-:B------:R-:W-:Y:S01]  /*7f90*/  FFMA.FTZ R45, R45, UR34, -R81.reuse ;  /* 0x000000222d2d7c23 */ /* 0x100fe20008010851 */
[--C-:B------:R-:W-:Y:S01]  /*7fa0*/  FFMA.FTZ R41, R54, UR34, -R81.reuse ;  /* 0x0000002236297c23 */ /* 0x100fe20008010851 */
[----:B------:R-:W-:Y:S01]  /*7fb0*/  FFMA.FTZ R3, R58, UR34, -R81 ;  /* 0x000000223a037c23 */ /* 0x000fe20008010851 */
[----:B------:R0:W1:Y:S01]  /*7fc0*/  MUFU.EX2 R24, R12 ;  /* 0x0000000c00187308 */ /* 0x0000620000000800 */
[----:B------:R-:W-:-:S02]  /*7fd0*/  @!P1 VIADD R13, R13, 0x2d860 ;  /* 0x0002d8600d0d9836 */ /* 0x000fc40000000000 */
[--C-:B------:R-:W-:Y:S01]  /*7fe0*/  FFMA.FTZ R71, R71, UR34, -R81.reuse ;  /* 0x0000002247477c23 */ /* 0x100fe20008010851 */
[--C-:B------:R-:W-:Y:S01]  /*7ff0*/  FFMA.FTZ R74, R74, UR34, -R81.reuse ;  /* 0x000000224a4a7c23 */ /* 0x100fe20008010851 */
[--C-:B------:R-:W-:Y:S01]  /*8000*/  FFMA.FTZ R75, R75, UR34, -R81.reuse ;  /* 0x000000224b4b7c23 */ /* 0x100fe20008010851 */
[----:B------:R-:W-:Y:S01]  /*8010*/  FFMA.FTZ R83, R83, UR34, -R81 ;  /* 0x0000002253537c23 */ /* 0x000fe20008010851 */
[----:B------:R-:W-:Y:S01]  /*8020*/  @!P1 PRMT R13, RZ, 0x654, R13 ;  /* 0x00000654ff0d9816 */ /* 0x000fe2000000000d */
[--C-:B------:R-:W-:Y:S01]  /*8030*/  FFMA.FTZ R85, R85, UR34, -R81.reuse ;  /* 0x0000002255557c23 */ /* 0x100fe20008010851 */
[----:B------:R-:W2:Y:S01]  /*8040*/  MUFU.EX2 R146, R146 ;  /* 0x0000009200927308 */ /* 0x000ea20000000800 */
[----:B0-----:R-:W-:Y:S01]  /*8050*/  F2FP.F16.F32.PACK_AB R12, R11, R10 ;  /* 0x0000000a0b0c723e */ /* 0x001fe200000000ff */
[----:B------:R0:W-:Y:S01]  /*8060*/  @!P1 SYNCS.ARRIVE.TRANS64.RED.A1T0 RZ, [R13+URZ], RZ ;  /* 0x000000ff0dff99a7 */ /* 0x0001e2000810043f */
[--C-:B------:R-:W-:Y:S01]  /*8070*/  FFMA.FTZ R10, R59, UR34, -R81.reuse ;  /* 0x000000223b0a7c23 */ /* 0x100fe20008010851 */
[----:B------:R-:W-:Y:S01]  /*8080*/  FFMA.FTZ R82, R82, UR34, -R81 ;  /* 0x0000002252527c23 */ /* 0x000fe20008010851 */
[----:B------:R-:W-:Y:S01]  /*8090*/  ISETP.GT.AND P2, PT, R0, UR54, PT ;  /* 0x0000003600007c0c */ /* 0x000fe2000bf44270 */
[----:B------:R-:W-:Y:S01]  /*80a0*/  UMOV UR43, UR53 ;  /* 0x00000035002b7c82 */ /* 0x000fe20008000000 */
[----:B------:R-:W-:Y:S01]  /*80b0*/  FMUL.FTZ R88, R88, R80 ;  /* 0x0000005058587220 */ /* 0x000fe20000410000 */
[----:B------:R-:W3:Y:S01]  /*80c0*/  MUFU.EX2 R26, R26 ;  /* 0x0000001a001a7308 */ /* 0x000ee20000000800 */
[----:B-1----:R-:W-:Y:S01]  /*80d0*/  FFMA.FTZ R2, R24, R2, R141 ;  /* 0x0000000218027223 */ /* 0x002fe2000001008d */
[----:B0-----:R-:W-:Y:S01]  /*80e0*/  FADD.FTZ R13, R11, R14 ;  /* 0x0000000e0b0d7221 */ /* 0x001fe20000010000 */
[-C--:B------:R-:W-:Y:S01]  /*80f0*/  FMUL.FTZ R89, R89, R80.reuse ;  /* 0x0000005059597220 */ /* 0x080fe20000410000 */
[----:B------:R-:W-:Y:S01]  /*8100*/  FMUL.FTZ R92, R92, R80 ;  /* 0x000000505c5c7220 */ /* 0x000fe20000410000 */
[C---:B------:R-:W-:Y:S01]  /*8110*/  FADD.FTZ R11, R15.reuse, R2 ;  /* 0x000000020f0b7221 */ /* 0x040fe20000010000 */
[----:B------:R-:W-:Y:S01]  /*8120*/  FADD.FTZ R14, R52, R13 ;  /* 0x0000000d340e7221 */ /* 0x000fe20000010000 */
[----:B------:R-:W-:Y:S01]  /*8130*/  F2FP.F16.F32.PACK_AB R13, R15, R141 ;  /* 0x0000008d0f0d723e */ /* 0x000fe200000000ff */
[----:B------:R-:W0:Y:S01]  /*8140*/  MUFU.EX2 R147, R147 ;  /* 0x0000009300937308 */ /* 0x000e220000000800 */
[----:B--2---:R-:W-:Y:S01]  /*8150*/  FADD.FTZ R28, R146, R11 ;  /* 0x0000000b921c7221 */ /* 0x004fe20000010000 */
[C---:B------:R-:W-:Y:S01]  /*8160*/  FADD.FTZ R49, R53.reuse, R14 ;  /* 0x0000000e35317221 */ /* 0x040fe20000010000 */
[----:B------:R-:W-:Y:S01]  /*8170*/  F2FP.F16.F32.PACK_AB R14, R53, R52 ;  /* 0x00000034350e723e */ /* 0x000fe200000000ff */
[--C-:B------:R-:W-:Y:S01]  /*8180*/  FFMA.FTZ R2, R62, UR34, -R81.reuse ;  /* 0x000000223e027c23 */ /* 0x100fe20008010851 */
[--C-:B------:R-:W-:Y:S01]  /*8190*/  FFMA.FTZ R11, R63, UR34, -R81.reuse ;  /* 0x000000223f0b7c23 */ /* 0x100fe20008010851 */
[--C-:B------:R-:W-:Y:S01]  /*81a0*/  FFMA.FTZ R63, R66, UR34, -R81.reuse ;  /* 0x00000022423f7c23 */ /* 0x100fe20008010851 */
[----:B------:R-:W-:Y:S01]  /*81b0*/  FFMA.FTZ R52, R67, UR34, -R81 ;  /* 0x0000002243347c23 */ /* 0x000fe20008010851 */
[----:B------:R-:W1:Y:S01]  /*81c0*/  MUFU.EX2 R27, R27 ;  /* 0x0000001b001b7308 */ /* 0x000e620000000800 */
[----:B---3--:R-:W-:Y:S01]  /*81d0*/  FADD.FTZ R36, R26, R49 ;  /* 0x000000311a247221 */ /* 0x008fe20000010000 */
[-C--:B------:R-:W-:Y:S01]  /*81e0*/  FMUL.FTZ R93, R93, R80.reuse ;  /* 0x000000505d5d7220 */ /* 0x080fe20000410000 */
[-C--:B------:R-:W-:Y:S01]  /*81f0*/  FMUL.FTZ R96, R96, R80.reuse ;  /* 0x0000005060607220 */ /* 0x080fe20000410000 */
[-C--:B------:R-:W-:Y:S01]  /*8200*/  FMUL.FTZ R97, R97, R80.reuse ;  /* 0x0000005061617220 */ /* 0x080fe20000410000 */
[-C--:B------:R-:W-:Y:S01]  /*8210*/  FMUL.FTZ R100, R100, R80.reuse ;  /* 0x0000005064647220 */ /* 0x080fe20000410000 */
[-C--:B------:R-:W-:Y:S01]  /*8220*/  FMUL.FTZ R101, R101, R80.reuse ;  /* 0x0000005065657220 */ /* 0x080fe20000410000 */
[----:B------:R-:W-:Y:S01]  /*8230*/  FMUL.FTZ R104, R104, R80 ;  /* 0x0000005068687220 */ /* 0x000fe20000410000 */
[----:B------:R-:W2:Y:S01]  /*8240*/  MUFU.EX2 R25, R25 ;  /* 0x0000001900197308 */ /* 0x000ea20000000800 */
[C---:B0-----:R-:W-:Y:S01]  /*8250*/  FADD.FTZ R28, R147.reuse, R28 ;  /* 0x0000001c931c7221 */ /* 0x041fe20000010000 */
[----:B------:R-:W-:Y:S01]  /*8260*/  F2FP.F16.F32.PACK_AB R15, R147, R146 ;  /* 0x00000092930f723e */ /* 0x000fe200000000ff */
[-C--:B------:R-:W-:Y:S01]  /*8270*/  FMUL.FTZ R105, R105, R80.reuse ;  /* 0x0000005069697220 */ /* 0x080fe20000410000 */
[-C--:B------:R-:W-:Y:S01]  /*8280*/  FMUL.FTZ R108, R108, R80.reuse ;  /* 0x000000506c6c7220 */ /* 0x080fe20000410000 */
[-C--:B------:R-:W-:Y:S01]  /*8290*/  FMUL.FTZ R109, R109, R80.reuse ;  /* 0x000000506d6d7220 */ /* 0x080fe20000410000 */
[-C--:B------:R-:W-:Y:S01]  /*82a0*/  FMUL.FTZ R112, R112, R80.reuse ;  /* 0x0000005070707220 */ /* 0x080fe20000410000 */
[----:B------:R0:W-:Y:S01]  /*82b0*/  STSM.16.M88.4 [R17+0x21800], R12 ;  /* 0x0218000c11007844 */ /* 0x0001e20000000200 */
        /* <DEDUP_REMOVED lines=14> */
[----:B------:R-:W-:Y:S01]  /*83a0*/  FMUL.FTZ R133, R133, R80 ;  /* 0x0000005085857220 */ /* 0x000fe20000410000 */
[----:B------:R-:W-:Y:S01]  /*83b0*/  VIADD R0, R0, 0xffffffff ;  /* 0xffffffff00007836 */ /* 0x000fe20000000000 */
[----:B------:R2:W-:Y:S01]  /*83c0*/  MUFU.EX2 R79, R87 ;  /* 0x00000057004f7308 */ /* 0x0005e20000000800 */
[----:B---3--:R-:W-:Y:S01]  /*83d0*/  FADD.FTZ R36, R30, R49 ;  /* 0x000000311e247221 */ /* 0x008fe20000010000 */
[--C-:B------:R-:W-:Y:S01]  /*83e0*/  FFMA.FTZ R49, R70, UR34, -R81.reuse ;  /* 0x0000002246317c23 */ /* 0x100fe20008010851 */
[-C--:B------:R-:W-:Y:S01]  /*83f0*/  FMUL.FTZ R90, R90, R24.reuse ;  /* 0x000000185a5a7220 */ /* 0x080fe20000410000 */
[-C--:B------:R-:W-:Y:S01]  /*8400*/  FMUL.FTZ R91, R91, R24.reuse ;  /* 0x000000185b5b7220 */ /* 0x080fe20000410000 */
[-C--:B------:R-:W-:Y:S01]  /*8410*/  FMUL.FTZ R94, R94, R24.reuse ;  /* 0x000000185e5e7220 */ /* 0x080fe20000410000 */
[-C--:B------:R-:W-:Y:S01]  /*8420*/  FMUL.FTZ R95, R95, R24.reuse ;  /* 0x000000185f5f7220 */ /* 0x080fe20000410000 */
[-C--:B------:R-:W-:Y:S01]  /*8430*/  FMUL.FTZ R98, R98, R24.reuse ;  /* 0x0000001862627220 */ /* 0x080fe20000410000 */
[----:B------:R-:W3:Y:S01]  /*8440*/  MUFU.EX2 R31, R31 ;  /* 0x0000001f001f7308 */ /* 0x000ee20000000800 */
[--C-:B--2---:R-:W-:Y:S01]  /*8450*/  FFMA.FTZ R87, R33, UR34, -R81.reuse ;  /* 0x0000002221577c23 */ /* 0x104fe20008010851 */
[--C-:B------:R-:W-:Y:S01]  /*8460*/  FFMA.FTZ R33, R48, UR34, -R81.reuse ;  /* 0x0000002230217c23 */ /* 0x100fe20008010851 */
[----:B-1----:R-:W-:Y:S01]  /*8470*/  FADD.FTZ R53, R29, R28 ;  /* 0x0000001c1d357221 */ /* 0x002fe20000010000 */
[--C-:B------:R-:W-:Y:S01]  /*8480*/  FFMA.FTZ R48, R55, UR34, -R81.reuse ;  /* 0x0000002237307c23 */ /* 0x100fe20008010851 */
[----:B------:R-:W-:Y:S01]  /*8490*/  F2FP.F16.F32.PACK_AB R29, R29, R25 ;  /* 0x000000191d1d723e */ /* 0x000fe200000000ff */
[----:B------:R-:W-:Y:S01]  /*84a0*/  FFMA.FTZ R81, R84, UR34, -R81 ;  /* 0x0000002254517c23 */ /* 0x000fe20008010851 */
[-C--:B------:R-:W-:Y:S01]  /*84b0*/  FMUL.FTZ R99, R99, R24.reuse ;  /* 0x0000001863637220 */ /* 0x080fe20000410000 */
[----:B------:R-:W1:Y:S01]  /*84c0*/  MUFU.EX2 R86, R86 ;  /* 0x0000005600567308 */ /* 0x000e620000000800 */
[-C--:B------:R-:W-:Y:S01]  /*84d0*/  FMUL.FTZ R102, R102, R24.reuse ;  /* 0x0000001866667220 */ /* 0x080fe20000410000 */
[-C--:B------:R-:W-:Y:S01]  /*84e0*/  FMUL.FTZ R103, R103, R24.reuse ;  /* 0x0000001867677220 */ /* 0x080fe20000410000 */
[-C--:B------:R-:W-:Y:S01]  /*84f0*/  FMUL.FTZ R106, R106, R24.reuse ;  /* 0x000000186a6a7220 */ /* 0x080fe20000410000 */
[-C--:B------:R-:W-:Y:S01]  /*8500*/  FMUL.FTZ R107, R107, R24.reuse ;  /* 0x000000186b6b7220 */ /* 0x080fe20000410000 */
[-C--:B------:R-:W-:Y:S01]  /*8510*/  FMUL.FTZ R110, R110, R24.reuse ;  /* 0x000000186e6e7220 */ /* 0x080fe20000410000 */
[-C--:B------:R-:W-:Y:S01]  /*8520*/  FMUL.FTZ R111, R111, R24.reuse ;  /* 0x000000186f6f7220 */ /* 0x080fe20000410000 */
[----:B------:R-:W-:Y:S01]  /*8530*/  FMUL.FTZ R114, R114, R24 ;  /* 0x0000001872727220 */ /* 0x000fe20000410000 */
[----:B------:R-:W2:Y:S01]  /*8540*/  MUFU.EX2 R34, R34 ;  /* 0x0000002200227308 */ /* 0x000ea20000000800 */
        /* <DEDUP_REMOVED lines=30> */
[----:B--2---:R-:W-:Y:S01]  /*8730*/  FADD.FTZ R55, R39, R36 ;  /* 0x0000002427377221 */ /* 0x004fe20000010000 */
[----:B------:R-:W-:Y:S02]  /*8740*/  F2FP.F16.F32.PACK_AB R36, R35, R34 ;  /* 0x000000222324723e */ /* 0x000fe400000000ff */
[----:B------:R-:W-:-:S04]  /*8750*/  F2FP.F16.F32.PACK_AB R38, R39, R38 ;  /* 0x000000262726723e */ /* 0x000fc800000000ff */
        /* <DEDUP_REMOVED lines=8> */
[----:B---3--:R-:W-:Y:S01]  /*87e0*/  FADD.FTZ R55, R43, R28 ;  /* 0x0000001c2b377221 */ /* 0x008fe20000010000 */
[----:B------:R-:W-:-:S05]  /*87f0*/  F2FP.F16.F32.PACK_AB R28, R27, R26 ;  /* 0x0000001a1b1c723e */ /* 0x000fca00000000ff */
[----:B------:R3:W-:Y:S01]  /*8800*/  STSM.16.M88.4 [R23], R28 ;  /* 0x0000001c17007844 */ /* 0x0007e20000000200 */
[----:B------:R-:W4:Y:S01]  /*8810*/  MUFU.EX2 R45, R45 ;  /* 0x0000002d002d7308 */ /* 0x000f220000000800 */
[----:B-1----:R-:W-:Y:S02]  /*8820*/  FADD.FTZ R26, R32, R53 ;  /* 0x00000035201a7221 */ /* 0x002fe40000010000 */
[----:B------:R-:W-:Y:S05]  /*8830*/  STSM.16.M88.4 [R19], R36 ;  /* 0x0000002413007844 */ /* 0x000fea0000000200 */
[----:B------:R-:W1:Y:S01]  /*8840*/  MUFU.EX2 R47, R47 ;  /* 0x0000002f002f7308 */ /* 0x000e620000000800 */
[----:B--2---:R-:W-:-:S07]  /*8850*/  FADD.FTZ R44, R46, R55 ;  /* 0x000000372e2c7221 */ /* 0x004fce0000010000 */
[----:B------:R-:W0:Y:S01]  /*8860*/  MUFU.EX2 R33, R33 ;  /* 0x0000002100217308 */ /* 0x000e220000000800 */
[C---:B----4-:R-:W-:Y:S01]  /*8870*/  FADD.FTZ R34, R45.reuse, R26 ;  /* 0x0000001a2d227221 */ /* 0x050fe20000010000 */
[----:B------:R-:W-:-:S06]  /*8880*/  F2FP.F16.F32.PACK_AB R45, R45, R32 ;  /* 0x000000202d2d723e */ /* 0x000fcc00000000ff */
[----:B------:R-:W2:Y:S01]  /*8890*/  MUFU.EX2 R50, R50 ;  /* 0x0000003200327308 */ /* 0x000ea20000000800 */
[C---:B-1----:R-:W-:Y:S01]  /*88a0*/  FADD.FTZ R27, R47.reuse, R44 ;  /* 0x0000002c2f1b7221 */ /* 0x042fe20000010000 */
[----:B------:R-:W-:Y:S02]  /*88b0*/  F2FP.F16.F32.PACK_AB R46, R47, R46 ;  /* 0x0000002e2f2e723e */ /* 0x000fe400000000ff */
[----:B------:R-:W-:-:S04]  /*88c0*/  F2FP.F16.F32.PACK_AB R44, R43, R42 ;  /* 0x0000002a2b2c723e */ /* 0x000fc800000000ff */
[----:B------:R-:W1:Y:S01]  /*88d0*/  MUFU.EX2 R40, R40 ;  /* 0x0000002800287308 */ /* 0x000e620000000800 */
[----:B0-----:R-:W-:-:S07]  /*88e0*/  FADD.FTZ R13, R33, R34 ;  /* 0x00000022210d7221 */ /* 0x001fce0000010000 */
[----:B------:R-:W0:Y:S01]  /*88f0*/  MUFU.EX2 R51, R51 ;  /* 0x0000003300337308 */ /* 0x000e220000000800 */
[----:B--2---:R-:W-:-:S07]  /*8900*/  FADD.FTZ R14, R50, R27 ;  /* 0x0000001b320e7221 */ /* 0x004fce0000010000 */
[----:B------:R-:W2:Y:S01]  /*8910*/  MUFU.EX2 R41, R41 ;  /* 0x0000002900297308 */ /* 0x000ea20000000800 */
[C---:B-1----:R-:W-:Y:S01]  /*8920*/  FADD.FTZ R12, R40.reuse, R13 ;  /* 0x0000000d280c7221 */ /* 0x042fe20000010000 */
[----:B------:R-:W-:-:S05]  /*8930*/  F2FP.F16.F32.PACK_AB R47, R40, R33 ;  /* 0x00000021282f723e */ /* 0x000fca00000000ff */
[----:B------:R-:W-:Y:S01]  /*8940*/  STSM.16.M88.4 [R18], R44 ;  /* 0x0000002c12007844 */ /* 0x000fe20000000200 */
[----:B------:R-:W1:Y:S01]  /*8950*/  MUFU.EX2 R56, R56 ;  /* 0x0000003800387308 */ /* 0x000e620000000800 */
[----:B0-----:R-:W-:-:S07]  /*8960*/  FADD.FTZ R15, R51, R14 ;  /* 0x0000000e330f7221 */ /* 0x001fce0000010000 */
[----:B------:R-:W0:Y:S01]  /*8970*/  MUFU.EX2 R48, R48 ;  /* 0x0000003000307308 */ /* 0x000e220000000800 */
[----:B--2---:R-:W-:-:S07]  /*8980*/  FADD.FTZ R13, R41, R12 ;  /* 0x0000000c290d7221 */ /* 0x004fce0000010000 */
        /* <DEDUP_REMOVED lines=10> */
[----:B0-----:R-:W-:-:S07]  /*8a30*/  FADD.FTZ R12, R60, R15 ;  /* 0x0000000f3c0c7221 */ /* 0x001fce0000010000 */
[----:B------:R-:W3:Y:S01]  /*8a40*/  MUFU.EX2 R2, R2 ;  /* 0x0000000200027308 */ /* 0x000ee20000000800 */
[----:B--2---:R-:W-:-:S07]  /*8a50*/  FADD.FTZ R13, R10, R13 ;  /* 0x0000000d0a0d7221 */ /* 0x004fce0000010000 */
[----:B------:R-:W0:Y:S01]  /*8a60*/  MUFU.EX2 R64, R64 ;  /* 0x0000004000407308 */ /* 0x000e220000000800 */
[----:B-1----:R-:W-:Y:S01]  /*8a70*/  FADD.FTZ R15, R61, R12 ;  /* 0x0000000c3d0f7221 */ /* 0x002fe20000010000 */
[----:B------:R-:W-:Y:S02]  /*8a80*/  F2FP.F16.F32.PACK_AB R12, R51, R50 ;  /* 0x00000032330c723e */ /* 0x000fe400000000ff */
[----:B------:R-:W-:-:S04]  /*8a90*/  F2FP.F16.F32.PACK_AB R60, R61, R60 ;  /* 0x0000003c3d3c723e */ /* 0x000fc800000000ff */
[----:B------:R-:W1:Y:S01]  /*8aa0*/  MUFU.EX2 R11, R11 ;  /* 0x0000000b000b7308 */ /* 0x000e620000000800 */
[----:B---3--:R-:W-:-:S07]  /*8ab0*/  FADD.FTZ R28, R2, R13 ;  /* 0x0000000d021c7221 */ /* 0x008fce0000010000 */
[----:B------:R-:W2:Y:S01]  /*8ac0*/  MUFU.EX2 R65, R65 ;  /* 0x0000004100417308 */ /* 0x000ea20000000800 */
[----:B0-----:R-:W-:Y:S01]  /*8ad0*/  FADD.FTZ R30, R64, R15 ;  /* 0x0000000f401e7221 */ /* 0x001fe20000010000 */
[----:B------:R-:W-:-:S06]  /*8ae0*/  F2FP.F16.F32.PACK_AB R15, R10, R3 ;  /* 0x000000030a0f723e */ /* 0x000fcc00000000ff */
        /* <DEDUP_REMOVED lines=9> */
[----:B-1----:R-:W-:Y:S01]  /*8b80*/  FADD.FTZ R28, R68, R13 ;  /* 0x0000000d441c7221 */ /* 0x002fe20000010000 */
[----:B------:R-:W-:-:S05]  /*8b90*/  F2FP.F16.F32.PACK_AB R13, R48, R41 ;  /* 0x00000029300d723e */ /* 0x000fca00000000ff */
[----:B------:R1:W-:Y:S01]  /*8ba0*/  STSM.16.M88.4 [R17+0x27800], R12 ;  /* 0x0278000c11007844 */ /* 0x0003e20000000200 */
[----:B------:R-:W3:Y:S01]  /*8bb0*/  MUFU.EX2 R49, R49 ;  /* 0x0000003100317308 */ /* 0x000ee20000000800 */
[C---:B--2---:R-:W-:Y:S01]  /*8bc0*/  FADD.FTZ R10, R52.reuse, R25 ;  /* 0x00000019340a7221 */ /* 0x044fe20000010000 */
[----:B------:R-:W-:-:S05]  /*8bd0*/  F2FP.F16.F32.PACK_AB R63, R52, R63 ;  /* 0x0000003f343f723e */ /* 0x000fca00000000ff */
[----:B------:R-:W-:Y:S01]  /*8be0*/  STSM.16.M88.4 [R136], R60 ;  /* 0x0000003c88007844 */ /* 0x000fe20000000200 */
[----:B------:R-:W2:Y:S01]  /*8bf0*/  MUFU.EX2 R72, R72 ;  /* 0x0000004800487308 */ /* 0x000ea20000000800 */
[C---:B0-----:R-:W-:Y:S01]  /*8c00*/  FADD.FTZ R25, R69.reuse, R28 ;  /* 0x0000001c45197221 */ /* 0x041fe20000010000 */
[----:B------:R-:W-:-:S06]  /*8c10*/  F2FP.F16.F32.PACK_AB R68, R69, R68 ;  /* 0x000000444544723e */ /* 0x000fcc00000000ff */
[----:B------:R-:W0:Y:S01]  /*8c20*/  MUFU.EX2 R26, R71 ;  /* 0x00000047001a7308 */ /* 0x000e220000000800 */
[----:B---3--:R-:W-:-:S07]  /*8c30*/  FADD.FTZ R3, R49, R10 ;  /* 0x0000000a31037221 */ /* 0x008fce0000010000 */
[----:B------:R-:W3:Y:S01]  /*8c40*/  MUFU.EX2 R73, R73 ;  /* 0x0000004900497308 */ /* 0x000ee20000000800 */
[----:B--2---:R-:W-:-:S07]  /*8c50*/  FADD.FTZ R10, R72, R25 ;  /* 0x00000019480a7221 */ /* 0x004fce0000010000 */
[----:B------:R-:W2:Y:S01]  /*8c60*/  MUFU.EX2 R74, R74 ;  /* 0x0000004a004a7308 */ /* 0x000ea20000000800 */
[C---:B0-----:R-:W-:Y:S01]  /*8c70*/  FADD.FTZ R3, R26.reuse, R3 ;  /* 0x000000031a037221 */ /* 0x041fe20000010000 */
[----:B------:R-:W-:-:S06]  /*8c80*/  F2FP.F16.F32.PACK_AB R69, R26, R49 ;  /* 0x000000311a45723e */ /* 0x000fcc00000000ff */
[----:B------:R-:W0:Y:S01]  /*8c90*/  MUFU.EX2 R71, R75 ;  /* 0x0000004b00477308 */ /* 0x000e220000000800 */
[C---:B---3--:R-:W-:Y:S01]  /*8ca0*/  FADD.FTZ R25, R73.reuse, R10 ;  /* 0x0000000a49197221 */ /* 0x048fe20000010000 */
[----:B------:R-:W-:-:S06]  /*8cb0*/  F2FP.F16.F32.PACK_AB R70, R73, R72 ;  /* 0x000000484946723e */ /* 0x000fcc00000000ff */
[----:B------:R-:W3:Y:S01]  /*8cc0*/  MUFU.EX2 R76, R76 ;  /* 0x0000004c004c7308 */ /* 0x000ee20000000800 */
[----:B--2---:R-:W-:-:S07]  /*8cd0*/  FADD.FTZ R10, R74, R3 ;  /* 0x000000034a0a7221 */ /* 0x004fce0000010000 */
[----:B------:R-:W1:Y:S01]  /*8ce0*/  MUFU.EX2 R77, R77 ;  /* 0x0000004d004d7308 */ /* 0x000e620000000800 */
[C---:B0-----:R-:W-:Y:S01]  /*8cf0*/  FADD.FTZ R10, R71.reuse, R10 ;  /* 0x0000000a470a7221 */ /* 0x041fe20000010000 */
[----:B------:R-:W-:-:S05]  /*8d00*/  F2FP.F16.F32.PACK_AB R71, R71, R74 ;  /* 0x0000004a4747723e */ /* 0x000fca00000000ff */
[----:B------:R-:W-:Y:S01]  /*8d10*/  STSM.16.M88.4 [R19+0x6000], R68 ;  /* 0x0060004413007844 */ /* 0x000fe20000000200 */
[----:B------:R-:W0:Y:S01]  /*8d20*/  MUFU.EX2 R78, R78 ;  /* 0x0000004e004e7308 */ /* 0x000e220000000800 */
[----:B---3--:R-:W-:-:S07]  /*8d30*/  FADD.FTZ R28, R76, R25 ;  /* 0x000000194c1c7221 */ /* 0x008fce0000010000 */
[----:B------:R-:W2:Y:S01]  /*8d40*/  MUFU.EX2 R83, R83 ;  /* 0x0000005300537308 */ /* 0x000ea20000000800 */
[C---:B-1----:R-:W-:Y:S01]  /*8d50*/  F2FP.F16.F32.PACK_AB R12, R77.reuse, R76 ;  /* 0x0000004c4d0c723e */ /* 0x042fe200000000ff */
[----:B------:R-:W-:-:S06]  /*8d60*/  FADD.FTZ R3, R77, R28 ;  /* 0x0000001c4d037221 */ /* 0x000fcc0000010000 */
[----:B------:R-:W1:Y:S01]  /*8d70*/  MUFU.EX2 R85, R85 ;  /* 0x0000005500557308 */ /* 0x000e620000000800 */
[----:B0-----:R-:W-:Y:S01]  /*8d80*/  F2FP.F16.F32.PACK_AB R14, R79, R78 ;  /* 0x0000004e4f0e723e */ /* 0x001fe200000000ff */
[----:B------:R-:W-:-:S04]  /*8d90*/  FADD.FTZ R78, R78, R3 ;  /* 0x000000034e4e7221 */ /* 0x000fc80000010000 */
[----:B------:R-:W-:Y:S02]  /*8da0*/  FADD.FTZ R3, R79, R78 ;  /* 0x0000004e4f037221 */ /* 0x000fe40000010000 */
[----:B------:R-:W0:Y:S01]  /*8db0*/  MUFU.EX2 R27, R82 ;  /* 0x00000052001b7308 */ /* 0x000e220000000800 */
[----:B--2---:R-:W-:-:S07]  /*8dc0*/  FADD.FTZ R10, R83, R10 ;  /* 0x0000000a530a7221 */ /* 0x004fce0000010000 */
[----:B------:R-:W2:Y:S01]  /*8dd0*/  MUFU.EX2 R81, R81 ;  /* 0x0000005100517308 */ /* 0x000ea20000000800 */
[C---:B-1----:R-:W-:Y:S01]  /*8de0*/  F2FP.F16.F32.PACK_AB R13, R85.reuse, R83 ;  /* 0x00000053550d723e */ /* 0x042fe200000000ff */
[----:B------:R-:W-:-:S04]  /*8df0*/  FADD.FTZ R10, R85, R10 ;  /* 0x0000000a550a7221 */ /* 0x000fc80000010000 */
[----:B0-----:R-:W-:Y:S01]  /*8e00*/  FADD.FTZ R10, R27, R10 ;  /* 0x0000000a1b0a7221 */ /* 0x001fe20000010000 */
[----:B--2---:R-:W-:-:S03]  /*8e10*/  F2FP.F16.F32.PACK_AB R15, R81, R27 ;  /* 0x0000001b510f723e */ /* 0x004fc600000000ff */
[----:B------:R-:W-:Y:S02]  /*8e20*/  FADD.FTZ R2, R81, R10 ;  /* 0x0000000a51027221 */ /* 0x000fe40000010000 */
[----:B------:R0:W-:Y:S01]  /*8e30*/  STSM.16.M88.4 [R18+0x6000], R12 ;  /* 0x0060000c12007844 */ /* 0x0001e20000000200 */
[----:B------:R1:W-:Y:S06]  /*8e40*/  MEMBAR.ALL.CTA ;  /* 0x0000000000007992 */ /* 0x0003ec0000008000 */
[----:B-1----:R-:W1:Y:S01]  /*8e50*/  FENCE.VIEW.ASYNC.S ;  /* 0x00000000000073c6 */ /* 0x002e620000000000 */
[----:B0-----:R-:W-:-:S02]  /*8e60*/  IMAD.MOV.U32 R12, RZ, RZ, R20 ;  /* 0x000000ffff0c7224 */ /* 0x001fc400078e0014 */
[----:B------:R-:W-:Y:S01]  /*8e70*/  IMAD.MOV.U32 R13, RZ, RZ, R21 ;  /* 0x000000ffff0d7224 */ /* 0x000fe200078e0015 */
[----:B-1----:R-:W-:Y:S01]  /*8e80*/  NOP ;  /* 0x0000000000007918 */ /* 0x002fe20000000000 */
[----:B------:R-:W-:Y:S05]  /*8e90*/  @P2 BRA `(.L_x_9142) ;  /* 0xffffffc400ec2947 */ /* 0x000fea000383ffff */
[----:B------:R-:W-:Y:S01]  /*8ea0*/  IMAD.MOV.U32 R13, RZ, RZ, R21 ;  /* 0x000000ffff0d7224 */ /* 0x000fe200078e0015 */
[----:B------:R-:W-:Y:S01]  /*8eb0*/  UMOV UR43, UR53 ;  /* 0x00000035002b7c82 */ /* 0x000fe20008000000 */
[----:B------:R-:W-:Y:S01]  /*8ec0*/  IMAD.MOV.U32 R12, RZ, RZ, R20 ;  /* 0x000000ffff0c7224 */ /* 0x000fe200078e0014 */
[----:B------:R-:W-:-:S06]  /*8ed0*/  UMOV UR46, UR52 ;  /* 0x00000034002e7c82 */ /* 0x000fcc0008000000 */
.L_x_9125:
        /* <DEDUP_REMOVED lines=19> */
.L_x_9144:
[----:B------:R-:W-:-:S11]  /*9010*/  UISETP.NE.AND UP0, UPT, UR14, 0x1, UPT ;  /* 0x000000010e00788c */ /* 0x000fd6000bf05270 */
[----:B------:R-:W-:Y:S02]  /*9020*/  @UP0 ULDC.64 UR18, c[0x0][0x9e8] ;  /* 0x00027a0000120ab9 */ /* 0x000fe40000000a00 */
[----:B------:R-:W-:-:S04]  /*9030*/  UIMAD.WIDE.U32 UR6, UR10, UR18, URZ ;  /* 0x000000120a0672a5 */ /* 0x000fc8000f8e003f */
[----:B------:R-:W-:-:S12]  /*9040*/  @UP0 USHF.R.U32.HI UR10, URZ, UR19, UR7 ;  /* 0x000000133f0a0299 */ /* 0x000fd80008011607 */
.L_x_9145:
[----:B------:R-:W-:-:S04]  /*9050*/  UIMAD UR10, UR10, UR14, URZ ;  /* 0x0000000e0a0a72a4 */ /* 0x000fc8000f8e023f */
[----:B------:R-:W-:-:S04]  /*9060*/  UISETP.LT.AND UP0, UPT, UR11, UR10, UPT ;  /* 0x0000000a0b00728c */ /* 0x000fc8000bf01270 */
[----:B------:R-:W-:-:S12]  /*9070*/  USEL UR11, UR11, UR10, !UP0 ;  /* 0x0000000a0b0b7287 */ /* 0x000fd8000c000000 */
.L_x_9143:
        /* <DEDUP_REMOVED lines=14> */
.L_x_9155:
        /* <DEDUP_REMOVED lines=9> */
.L_x_9148:
[----:B------:R-:W-:Y:S01]  /*91f0*/  ULEA UR6, UR43, UR42, 0x3 ;  /* 0x0000002a2b067291 */ /* 0x000fe2000f8e183f */
[----:B-1----:R-:W-:-:S05]  /*9200*/  IMAD.U32 R8, RZ, RZ, UR46 ;  /* 0x0000002eff087e24 */ /* 0x002fca000f8e00ff */
[----:B------:R-:W-:-:S04]  /*9210*/  SHF.L.U32 R8, R8, 0x1f, RZ ;  /* 0x0000001f08087819 */ /* 0x000fc800000006ff */
[----:B------:R0:W1:Y:S01]  /*9220*/  SYNCS.PHASECHK.TRANS64.TRYWAIT P2, [UR6+0x2d830], R8 ;  /* 0x02d83008ff0075a7 */ /* 0x0000620008040146 */
[----:B------:R-:W-:Y:S05]  /*9230*/  @!P0 BRA `(.L_x_9149) ;  /* 0x0000000000048947 */ /* 0x000fea0003800000 */
[----:B------:R-:W-:Y:S01]  /*9240*/  BPT.TRAP 0x1 ;  /* 0x000000040000795c */ /* 0x000fe20000300000 */
.L_x_9149:
[----:B-1----:R-:W-:Y:S05]  /*9250*/  @P2 BRA `(.L_x_9147) ;  /* 0x0000000000082947 */ /* 0x002fea0003800000 */
[----:B------:R-:W1:Y:S02]  /*9260*/  SYNCS.PHASECHK.TRANS64.TRYWAIT P2, [UR6+0x2d830], R8 ;  /* 0x02d83008ff0075a7 */ /* 0x000e640008040146 */
[----:B-1----:R-:W-:Y:S05]  /*9270*/  @!P2 BRA `(.L_x_9150) ;  /* 0x000000d00048a947 */ /* 0x002fea0003800000 */
.L_x_9147:
        /* <DEDUP_REMOVED lines=37> */
.L_x_9152:
[----:B------:R-:W-:Y:S01]  /*94d0*/  ULEA UR6, UR50, UR42, 0x3 ;  /* 0x0000002a32067291 */ /* 0x000fe2000f8e183f */
[----:B------:R-:W-:-:S05]  /*94e0*/  IMAD.U32 R8, RZ, RZ, UR28 ;  /* 0x0000001cff087e24 */ /* 0x000fca000f8e00ff */
[----:B------:R-:W-:-:S04]  /*94f0*/  SHF.L.U32 R8, R8, 0x1f, RZ ;  /* 0x0000001f08087819 */ /* 0x000fc800000006ff */
[----:B------:R0:W1:Y:S01]  /*9500*/  SYNCS.PHASECHK.TRANS64.TRYWAIT P2, [UR6+0x2d850], R8 ;  /* 0x02d85008ff0075a7 */ /* 0x0000620008040146 */
[----:B------:R-:W-:Y:S05]  /*9510*/  @!P0 BRA `(.L_x_9153) ;  /* 0x0000000000048947 */ /* 0x000fea0003800000 */
[----:B------:R-:W-:Y:S01]  /*9520*/  BPT.TRAP 0x1 ;  /* 0x000000040000795c */ /* 0x000fe20000300000 */
.L_x_9153:
[----:B-1----:R-:W-:Y:S05]  /*9530*/  @P2 BRA `(.L_x_9151) ;  /* 0x0000000000082947 */ /* 0x002fea0003800000 */
[----:B------:R-:W1:Y:S02]  /*9540*/  SYNCS.PHASECHK.TRANS64.TRYWAIT P2, [UR6+0x2d850], R8 ;  /* 0x02d85008ff0075a7 */ /* 0x000e640008040146 */
[----:B-1----:R-:W-:Y:S05]  /*9550*/  @!P2 BRA `(.L_x_9154) ;  /* 0x000000cc00a8a947 */ /* 0x002fea0003800000 */
.L_x_9151:
[----:B------:R-:W-:Y:S01]  /*9560*/  UIADD3 UR6, UR42, 0x400, URZ ;  /* 0x000004002a067890 */ /* 0x000fe2000fffe03f */
[----:B------:R-:W-:Y:S01]  /*9570*/  WARPGROUP.ARRIVE ;  /* 0x00000000000079c5 */ /* 0x000fe20000000000 */
[----:B------:R-:W-:Y:S01]  /*9580*/  UMOV UR29, 0x40000040 ;  /* 0x40000040001d7882 */ /* 0x000fe20000000000 */
[----:B------:R-:W-:Y:S01]  /*9590*/  UMOV UR31, 0x80000020 ;  /* 0x80000020001f7882 */ /* 0x000fe20000000000 */
[----:B------:R-:W-:Y:S01]  /*95a0*/  USHF.R.U32.HI UR6, URZ, 0x4, UR6 ;  /* 0x000000043f067899 */ /* 0x000fe20008011606 */
[----:B01----:R-:W-:Y:S01]  /*95b0*/  FMUL.FTZ R8, R24, UR35 ;  /* 0x0000002318087c20 */ /* 0x003fe20008410000 */
[----:B------:R-:W-:Y:S01]  /*95c0*/  FMUL.FTZ R10, R25, UR35 ;  /* 0x00000023190a7c20 */ /* 0x000fe20008410000 */
[----:B------:R-:W-:Y:S01]  /*95d0*/  FMUL.FTZ R13, R28, UR35 ;  /* 0x000000231c0d7c20 */ /* 0x000fe20008410000 */
[----:B------:R-:W-:Y:S01]  /*95e0*/  ULOP3.LUT UR6, UR6, 0x3fff, URZ, 0xc0, !UPT ;  /* 0x00003fff06067892 */ /* 0x000fe2000f8ec03f */
[----:B------:R-:W-:Y:S01]  /*95f0*/  FMUL.FTZ R14, R29, UR35 ;  /* 0x000000231d0e7c20 */ /* 0x000fe20008410000 */
[----:B------:R-:W-:Y:S01]  /*9600*/  FMUL.FTZ R21, R32, UR35 ;  /* 0x0000002320157c20 */ /* 0x000fe20008410000 */
[----:B------:R-:W0:Y:S01]  /*9610*/  MUFU.TANH R8, R8 ;  /* 0x0000000800087308 */ /* 0x000e220000002400 */
[----:B------:R-:W-:Y:S01]  /*9620*/  ULOP3.LUT UR7, UR6, 0x2000000, URZ, 0xfc, !UPT ;  /* 0x0200000006077892 */ /* 0x000fe2000f8efc3f */
[----:B------:R-:W-:Y:S01]  /*9630*/  FMUL.FTZ R11, R27, UR35 ;  /* 0x000000231b0b7c20 */ /* 0x000fe20008410000 */
[----:B------:R-:W-:Y:S01]  /*9640*/  ULOP3.LUT UR6, UR37, 0x10000, URZ, 0xfc, !UPT ;  /* 0x0001000025067892 */ /* 0x000fe2000f8efc3f */
[----:B------:R-:W-:Y:S01]  /*9650*/  FMUL.FTZ R25, R33, UR35 ;  /* 0x0000002321197c20 */ /* 0x000fe20008410000 */
[----:B------:R-:W-:Y:S01]  /*9660*/  UIMAD UR7, UR50, 0x600, UR7 ;  /* 0x00000600320778a4 */ /* 0x000fe2000f8e0207 */
[----:B------:R-:W-:Y:S01]  /*9670*/  FMUL.FTZ R27, R36, UR35 ;  /* 0x00000023241b7c20 */ /* 0x000fe20008410000 */
[----:B------:R-:W-:Y:S01]  /*9680*/  FMUL.FTZ R36, R46, UR35 ;  /* 0x000000232e247c20 */ /* 0x000fe20008410000 */
[----:B------:R-:W1:Y:S01]  /*9690*/  MUFU.TANH R10, R10 ;  /* 0x0000000a000a7308 */ /* 0x000e620000002400 */
[----:B------:R-:W-:Y:S01]  /*96a0*/  FMUL.FTZ R46, R55, UR35 ;  /* 0x00000023372e7c20 */ /* 0x000fe20008410000 */
[----:B------:R-:W-:Y:S01]  /*96b0*/  UMOV UR28, UR6 ;  /* 0x00000006001c7c82 */ /* 0x000fe20008000000 */
        /* <DEDUP_REMOVED lines=66> */
[----:B------:R-:W1:Y:S03]  /*9ae0*/  S2R R141, SR_TID.X ;  /* 0x00000000008d7919 */ /* 0x000e660000002100 */
        /* <DEDUP_REMOVED lines=8> */
[----:B-1----:R-:W-:Y:S02]  /*9b70*/  SHF.R.U32.HI R138, RZ, 0x7, R141 ;  /* 0x00000007ff8a7819 */ /* 0x002fe4000001168d */
[----:B------:R-:W-:-:S03]  /*9b80*/  ISETP.GE.U32.AND P2, PT, R141, 0x180, PT ;  /* 0x000001808d00780c */ /* 0x000fc60003f46070 */
[----:B------:R-:W1:Y:S01]  /*9b90*/  MUFU.TANH R43, R43 ;  /* 0x0000002b002b7308 */ /* 0x000e620000002400 */
[----:B0-----:R-:W-:Y:S01]  /*9ba0*/  FMNMX.FTZ R61, R39, R12, !PT ;  /* 0x0000000c273d7209 */ /* 0x001fe20007810000 */
[----:B------:R-:W-:Y:S02]  /*9bb0*/  WARPGROUP.DEPBAR.LE gsb0, 0x0 ;  /* 0x00008000000079c5 */ /* 0x000fe40000010000 */
[----:B------:R-:W-:-:S04]  /*9bc0*/  WARPGROUP.ARRIVE ;  /* 0x00000000000079c5 */ /* 0x000fc80000000000 */
[----:B------:R-:W0:Y:S01]  /*9bd0*/  MUFU.TANH R45, R45 ;  /* 0x0000002d002d7308 */ /* 0x000e220000002400 */
[----:B---3--:R-:W-:Y:S01]  /*9be0*/  FMNMX.FTZ R12, R40, R61, !PT ;  /* 0x0000003d280c7209 */ /* 0x008fe20007810000 */
[----:B------:R-:W-:Y:S01]  /*9bf0*/  FMUL.FTZ R61, R76, UR35 ;  /* 0x000000234c3d7c20 */ /* 0x000fe20008410000 */
[----:B------:R-:W-:Y:S01]  /*9c00*/  FMUL.FTZ R76, R83, UR35 ;  /* 0x00000023534c7c20 */ /* 0x000fe20008410000 */
[----:B------:R-:W-:Y:S01]  /*9c10*/  HGMMA.64x96x16.F32 R88, gdesc[UR28].tnspB, R88, gsb0 ;  /* 0x416000001c5879f0 */ /* 0x000fe20008000858 */
[----:B------:R-:W-:Y:S02]  /*9c20*/  UIADD3 UR28, UR6, 0x4, URZ ;  /* 0x00000004061c7890 */ /* 0x000fe4000fffe03f */
[----:B------:R-:W-:Y:S01]  /*9c30*/  UIADD3 UR30, UR7, 0x80, URZ ;  /* 0x00000080071e7890 */ /* 0x000fe2000fffe03f */
[----:B------:R-:W2:Y:S01]  /*9c40*/  MUFU.TANH R47, R47 ;  /* 0x0000002f002f7308 */ /* 0x000ea20000002400 */
[----:B------:R-:W-:Y:S01]  /*9c50*/  UMOV UR29, 0x40000040 ;  /* 0x40000040001d7882 */ /* 0x000fe20000000000 */
[----:B------:R-:W-:Y:S01]  /*9c60*/  UMOV UR31, 0x80000020 ;  /* 0x80000020001f7882 */ /* 0x000fe20000000000 */
[----:B-1----:R-:W-:-:S05]  /*9c70*/  FMNMX.FTZ R12, R43, R12, !PT ;  /* 0x0000000c2b0c7209 */ /* 0x002fca0007810000 */
[----:B------:R-:W1:Y:S01]  /*9c80*/  MUFU.TANH R48, R48 ;  /* 0x0000003000307308 */ /* 0x000e620000002400 */
[----:B0-----:R-:W-:-:S07]  /*9c90*/  FMNMX.FTZ R12, R45, R12, !PT ;  /* 0x0000000c2d0c7209 */ /* 0x001fce0007810000 */
[----:B------:R-:W0:Y:S01]  /*9ca0*/  MUFU.TANH R51, R51 ;  /* 0x0000003300337308 */ /* 0x000e220000002400 */
[----:B--2---:R-:W-:-:S07]  /*9cb0*/  FMNMX.FTZ R63, R47, R12, !PT ;  /* 0x0000000c2f3f7209 */ /* 0x004fce0007810000 */
[----:B------:R-:W2:Y:S01]  /*9cc0*/  MUFU.TANH R52, R52 ;  /* 0x0000003400347308 */ /* 0x000ea20000002400 */
[----:B-1----:R-:W-:Y:S01]  /*9cd0*/  FMNMX.FTZ R12, R48, R63, !PT ;  /* 0x0000003f300c7209 */ /* 0x002fe20007810000 */
[----:B------:R-:W-:-:S06]  /*9ce0*/  FMUL.FTZ R63, R80, UR35 ;  /* 0x00000023503f7c20 */ /* 0x000fcc0008410000 */
        /* <DEDUP_REMOVED lines=33> */
[----:B0-----:R-:W-:Y:S01]  /*9f00*/  FMNMX.FTZ R12, R68, R69, !PT ;  /* 0x00000045440c7209 */ /* 0x001fe20007810000 */
[----:B------:R-:W-:Y:S01]  /*9f10*/  FMUL.FTZ R69, R70, UR35 ;  /* 0x0000002346457c20 */ /* 0x000fe20008410000 */
[----:B------:R-:W-:Y:S01]  /*9f20*/  FMUL.FTZ R70, R71, UR35 ;  /* 0x0000002347467c20 */ /* 0x000fe20008410000 */
[----:B------:R-:W-:Y:S01]  /*9f30*/  FMUL.FTZ R71, R74, UR35 ;  /* 0x000000234a477c20 */ /* 0x000fe20008410000 */
[----:B------:R-:W-:-:S03]  /*9f40*/  FMUL.FTZ R74, R79, UR35 ;  /* 0x000000234f4a7c20 */ /* 0x000fc60008410000 */
[----:B------:R-:W0:Y:S01]  /*9f50*/  MUFU.TANH R11, R11 ;  /* 0x0000000b000b7308 */ /* 0x000e220000002400 */
[----:B--2---:R-:W-:-:S05]  /*9f60*/  FMNMX.FTZ R12, R65, R12, !PT ;  /* 0x0000000c410c7209 */ /* 0x004fca0007810000 */
[----:B------:R-:W2:Y:S02]  /*9f70*/  SHFL.BFLY PT, R73, R12, 0x2, 0x1f ;  /* 0x0c401f000c497f89 */ /* 0x000ea400000e0000 */
[----:B------:R-:W3:Y:S01]  /*9f80*/  MUFU.TANH R15, R15 ;  /* 0x0000000f000f7308 */ /* 0x000ee20000002400 */
[----:B-1----:R-:W-:-:S07]  /*9f90*/  FMNMX.FTZ R82, R9, R7, !PT ;  /* 0x0000000709527209 */ /* 0x002fce0007810000 */
[----:B------:R-:W1:Y:S01]  /*9fa0*/  MUFU.TANH R20, R20 ;  /* 0x0000001400147308 */ /* 0x000e620000002400 */
[----:B0-----:R-:W-:-:S07]  /*9fb0*/  FMNMX.FTZ R82, R11, R82, !PT ;  /* 0x000000520b527209 */ /* 0x001fce0007810000 */
[----:B------:R-:W0:Y:S01]  /*9fc0*/  MUFU.TANH R24, R24 ;  /* 0x0000001800187308 */ /* 0x000e220000002400 */
[----:B--2---:R-:W-:Y:S01]  /*9fd0*/  FMNMX.FTZ R80, R12, R73, !PT ;  /* 0x000000490c507209 */ /* 0x004fe20007810000 */
[----:B------:R-:W-:-:S06]  /*9fe0*/  FMUL.FTZ R73, R78, UR35 ;  /* 0x000000234e497c20 */ /* 0x000fcc0008410000 */
[----:B------:R-:W2:Y:S01]  /*9ff0*/  MUFU.TANH R26, R26 ;  /* 0x0000001a001a7308 */ /* 0x000ea20000002400 */
[----:B------:R-:W-:Y:S01]  /*a000*/  FMUL.FTZ R78, R87, UR35 ;  /* 0x00000023574e7c20 */ /* 0x000fe20008410000 */
[----:B------:R-:W4:Y:S06]  /*a010*/  SHFL.BFLY PT, R81, R80, 0x1, 0x1f ;  /* 0x0c201f0050517f89 */ /* 0x000f2c00000e0000 */
[----:B------:R-:W5:Y:S08]  /*a020*/  MUFU.TANH R28, R28 ;  /* 0x0000001c001c7308 */ /* 0x000f700000002400 */
[----:B------:R-:W5:Y:S08]  /*a030*/  MUFU.TANH R30, R30 ;  /* 0x0000001e001e7308 */ /* 0x000f700000002400 */
[----:B------:R-:W5:Y:S01]  /*a040*/  MUFU.TANH R32, R32 ;  /* 0x0000002000207308 */ /* 0x000f620000002400 */
[----:B----4-:R-:W-:-:S05]  /*a050*/  FMNMX.FTZ R12, R80, R81, !PT ;  /* 0x00000051500c7209 */ /* 0x010fca0007810000 */
[C---:B------:R-:W-:Y:S02]  /*a060*/  FMUL.FTZ R80, R12.reuse, UR34 ;  /* 0x000000220c507c20 */ /* 0x040fe40008410000 */
[----:B------:R-:W4:Y:S01]  /*a070*/  MUFU.TANH R34, R34 ;  /* 0x0000002200227308 */ /* 0x000f220000002400 */
[----:B------:R-:W-:Y:S01]  /*a080*/  FADD.FTZ R6, -R12, R6 ;  /* 0x000000060c067221 */ /* 0x000fe20000010100 */
[--C-:B------:R-:W-:Y:S01]  /*a090*/  FFMA.FTZ R79, R13, UR34, -R80.reuse ;  /* 0x000000220d4f7c23 */ /* 0x100fe20008010850 */
[----:B---3--:R-:W-:Y:S02]  /*a0a0*/  FMNMX.FTZ R13, R15, R82, !PT ;  /* 0x000000520f0d7209 */ /* 0x008fe40007810000 */
[----:B------:R-:W-:Y:S01]  /*a0b0*/  FMUL.FTZ R6, R6, UR34 ;  /* 0x0000002206067c20 */ /* 0x000fe20008410000 */
[----:B------:R-:W-:Y:S02]  /*a0c0*/  WARPGROUP.DEPBAR.LE gsb0, 0x0 ;  /* 0x00008000000079c5 */ /* 0x000fe40000010000 */
[----:B------:R-:W-:Y:S01]  /*a0d0*/  WARPGROUP.ARRIVE ;  /* 0x00000000000079c5 */ /* 0x000fe20000000000 */
[----:B-1----:R-:W-:Y:S01]  /*a0e0*/  FMNMX.FTZ R13, R20, R13, !PT ;  /* 0x0000000d140d7209 */ /* 0x002fe20007810000 */
[----:B------:R-:W1:Y:S01]  /*a0f0*/  MUFU.TANH R36, R36 ;  /* 0x0000002400247308 */ /* 0x000e620000002400 */
[--C-:B------:R-:W-:Y:S01]  /*a100*/  FFMA.FTZ R8, R8, UR34, -R80.reuse ;  /* 0x0000002208087c23 */ /* 0x100fe20008010850 */
[--C-:B------:R-:W-:Y:S01]  /*a110*/  FFMA.FTZ R10, R10, UR34, -R80.reuse ;  /* 0x000000220a0a7c23 */ /* 0x100fe20008010850 */
[----:B0-----:R-:W-:Y:S01]  /*a120*/  FMNMX.FTZ R13, R24, R13, !PT ;  /* 0x0000000d180d7209 */ /* 0x001fe20007810000 */
[----:B------:R-:W-:Y:S01]  /*a130*/  HGMMA.64x96x16.F32 R88, gdesc[UR28].tnspB, R88, gsb0 ;  /* 0x416000001c5879f0 */ /* 0x000fe20008000858 */
[----:B------:R-:W-:Y:S01]  /*a140*/  UIADD3 UR28, UR6, 0x600, URZ ;  /* 0x00000600061c7890 */ /* 0x000fe2000fffe03f */
[--C-:B------:R-:W-:Y:S01]  /*a150*/  FFMA.FTZ R14, R14, UR34, -R80.reuse ;  /* 0x000000220e0e7c23 */ /* 0x100fe20008010850 */
[----:B------:R-:W-:Y:S01]  /*a160*/  UIADD3 UR30, UR7, 0x100, URZ ;  /* 0x00000100071e7890 */ /* 0x000fe2000fffe03f */
[----:B--2---:R-:W-:Y:S01]  /*a170*/  FMNMX.FTZ R13, R26, R13, !PT ;  /* 0x0000000d1a0d7209 */ /* 0x004fe20007810000 */
[----:B------:R-:W-:Y:S01]  /*a180*/  UMOV UR29, 0x40000040 ;  /* 0x40000040001d7882 */ /* 0x000fe20000000000 */
[----:B------:R-:W-:Y:S01]  /*a190*/  UMOV UR31, 0x80000020 ;  /* 0x80000020001f7882 */ /* 0x000fe20000000000 */
[----:B------:R-:W0:Y:S01]  /*a1a0*/  MUFU.TANH R38, R38 ;  /* 0x0000002600267308 */ /* 0x000e220000002400 */
[----:B-----5:R-:W-:Y:S01]  /*a1b0*/  FMNMX.FTZ R13, R28, R13, !PT ;  /* 0x0000000d1c0d7209 */ /* 0x020fe20007810000 */
[--C-:B------:R-:W-:Y:S01]  /*a1c0*/  FFMA.FTZ R21, R21, UR34, -R80.reuse ;  /* 0x0000002215157c23 */ /* 0x100fe20008010850 */
[--C-:B------:R-:W-:Y:S01]  /*a1d0*/  FFMA.FTZ R25, R25, UR34, -R80.reuse ;  /* 0x0000002219197c23 */ /* 0x100fe20008010850 */
[--C-:B------:R-:W-:Y:S01]  /*a1e0*/  FFMA.FTZ R27, R27, UR34, -R80.reuse ;  /* 0x000000221b1b7c23 */ /* 0x100fe20008010850 */
[----:B------:R-:W-:Y:S01]  /*a1f0*/  FMNMX.FTZ R13, R30, R13, !PT ;  /* 0x0000000d1e0d7209 */ /* 0x000fe20007810000 */
[--C-:B------:R-:W-:Y:S01]  /*a200*/  FFMA.FTZ R29, R29, UR34, -R80.reuse ;  /* 0x000000221d1d7c23 */ /* 0x100fe20008010850 */
[--C-:B------:R-:W-:Y:S01]  /*a210*/  FFMA.FTZ R31, R31, UR34, -R80.reuse ;  /* 0x000000221f1f7c23 */ /* 0x100fe20008010850 */
[----:B------:R-:W2:Y:S01]  /*a220*/  MUFU.TANH R41, R41 ;  /* 0x0000002900297308 */ /* 0x000ea20000002400 */
[----:B------:R-:W-:Y:S01]  /*a230*/  FMNMX.FTZ R13, R32, R13, !PT ;  /* 0x0000000d200d7209 */ /* 0x000fe20007810000 */
[--C-:B------:R-:W-:Y:S01]  /*a240*/  FFMA.FTZ R33, R33, UR34, -R80.reuse ;  /* 0x0000002221217c23 */ /* 0x100fe20008010850 */
[--C-:B------:R-:W-:Y:S01]  /*a250*/  FFMA.FTZ R35, R35, UR34, -R80.reuse ;  /* 0x0000002223237c23 */ /* 0x100fe20008010850 */
[--C-:B------:R-:W-:Y:S01]  /*a260*/  FFMA.FTZ R37, R37, UR34, -R80.reuse ;  /* 0x0000002225257c23 */ /* 0x100fe20008010850 */
[----:B----4-:R-:W-:Y:S01]  /*a270*/  FMNMX.FTZ R13, R34, R13, !PT ;  /* 0x0000000d220d7209 */ /* 0x010fe20007810000 */
[--C-:B------:R-:W-:Y:S01]  /*a280*/  FFMA.FTZ R39, R39, UR34, -R80.reuse ;  /* 0x0000002227277c23 */ /* 0x100fe20008010850 */
[--C-:B------:R-:W-:Y:S01]  /*a290*/  FFMA.FTZ R40, R40, UR34, -R80.reuse ;  /* 0x0000002228287c23 */ /* 0x100fe20008010850 */
[----:B------:R-:W3:Y:S01]  /*a2a0*/  MUFU.TANH R42, R42 ;  /* 0x0000002a002a7308 */ /* 0x000ee20000002400 */
[----:B-1----:R-:W-:Y:S01]  /*a2b0*/  FMNMX.FTZ R13, R36, R13, !PT ;  /* 0x0000000d240d7209 */ /* 0x002fe20007810000 */
[--C-:B------:R-:W-:Y:S01]  /*a2c0*/  FFMA.FTZ R43, R43, UR34, -R80.reuse ;  /* 0x000000222b2b7c23 */ /* 0x100fe20008010850 */
[--C-:B------:R-:W-:Y:S01]  /*a2d0*/  FFMA.FTZ R45, R45, UR34, -R80.reuse ;  /* 0x000000222d2d7c23 */ /* 0x100fe20008010850 */
[--C-:B------:R-:W-:Y:S01]  /*a2e0*/  FFMA.FTZ R47, R47, UR34, -R80.reuse ;  /* 0x000000222f2f7c23 */ /* 0x100fe20008010850 */
[----:B0-----:R-:W-:Y:S01]  /*a2f0*/  FMNMX.FTZ R82, R38, R13, !PT ;  /* 0x0000000d26527209 */ /* 0x001fe20007810000 */
[--C-:B------:R-:W-:Y:S01]  /*a300*/  FFMA.FTZ R48, R48, UR34, -R80.reuse ;  /* 0x0000002230307c23 */ /* 0x100fe20008010850 */
[--C-:B------:R-:W-:Y:S01]  /*a310*/  FFMA.FTZ R51, R51, UR34, -R80.reuse ;  /* 0x0000002233337c23 */ /* 0x100fe20008010850 */
[----:B------:R-:W0:Y:S01]  /*a320*/  MUFU.TANH R44, R44 ;  /* 0x0000002c002c7308 */ /* 0x000e220000002400 */
[----:B--2---:R-:W-:Y:S01]  /*a330*/  FMNMX.FTZ R13, R41, R82, !PT ;  /* 0x00000052290d7209 */ /* 0x004fe20007810000 */
[--C-:B------:R-:W-:Y:S01]  /*a340*/  FFMA.FTZ R52, R52, UR34, -R80.reuse ;  /* 0x0000002234347c23 */ /* 0x100fe20008010850 */
[--C-:B------:R-:W-:Y:S01]  /*a350*/  FFMA.FTZ R55, R55, UR34, -R80.reuse ;  /* 0x0000002237377c23 */ /* 0x100fe20008010850 */
[--C-:B------:R-:W-:Y:S01]  /*a360*/  FFMA.FTZ R56, R56, UR34, -R80.reuse ;  /* 0x0000002238387c23 */ /* 0x100fe20008010850 */
[--C-:B------:R-:W-:Y:S01]  /*a370*/  FFMA.FTZ R57, R57, UR34, -R80.reuse ;  /* 0x0000002239397c23 */ /* 0x100fe20008010850 */
[--C-:B------:R-:W-:Y:S01]  /*a380*/  FFMA.FTZ R58, R58, UR34, -R80.reuse ;  /* 0x000000223a3a7c23 */ /* 0x100fe20008010850 */
[--C-:B------:R-:W-:Y:S01]  /*a390*/  FFMA.FTZ R59, R59, UR34, -R80.reuse ;  /* 0x000000223b3b7c23 */ /* 0x100fe20008010850 */
[----:B------:R-:W1:Y:S01]  /*a3a0*/  MUFU.TANH R46, R46 ;  /* 0x0000002e002e7308 */ /* 0x000e620000002400 */
[----:B---3--:R-:W-:Y:S01]  /*a3b0*/  FMNMX.FTZ R13, R42, R13, !PT ;  /* 0x0000000d2a0d7209 */ /* 0x008fe20007810000 */
[--C-:B------:R-:W-:Y:S01]  /*a3c0*/  FFMA.FTZ R60, R60, UR34, -R80.reuse ;  /* 0x000000223c3c7c23 */ /* 0x100fe20008010850 */
[--C-:B------:R-:W-:Y:S01]  /*a3d0*/  FFMA.FTZ R61, R61, UR34, -R80.reuse ;  /* 0x000000223d3d7c23 */ /* 0x100fe20008010850 */
[--C-:B------:R-:W-:Y:S01]  /*a3e0*/  FFMA.FTZ R62, R62, UR34, -R80.reuse ;  /* 0x000000223e3e7c23 */ /* 0x100fe20008010850 */
[--C-:B------:R-:W-:Y:S01]  /*a3f0*/  FFMA.FTZ R63, R63, UR34, -R80.reuse ;  /* 0x000000223f3f7c23 */ /* 0x100fe20008010850 */
[--C-:B------:R-:W-:Y:S01]  /*a400*/  FFMA.FTZ R64, R64, UR34, -R80.reuse ;  /* 0x0000002240407c23 */ /* 0x100fe20008010850 */
[--C-:B------:R-:W-:Y:S01]  /*a410*/  FFMA.FTZ R68, R68, UR34, -R80.reuse ;  /* 0x0000002244447c23 */ /* 0x100fe20008010850 */
[----:B------:R-:W2:Y:S01]  /*a420*/  MUFU.TANH R49, R49 ;  /* 0x0000003100317308 */ /* 0x000ea20000002400 */
[----:B0-----:R-:W-:Y:S01]  /*a430*/  FMNMX.FTZ R13, R44, R13, !PT ;  /* 0x0000000d2c0d7209 */ /* 0x001fe20007810000 */
[----:B------:R-:W-:-:S06]  /*a440*/  FFMA.FTZ R65, R65, UR34, -R80 ;  /* 0x0000002241417c23 */ /* 0x000fcc0008010850 */
        /* <DEDUP_REMOVED lines=37> */
[----:B------:R-:W-:Y:S01]  /*a6a0*/  MUFU.EX2 R6, R6 ;  /* 0x0000000600067308 */ /* 0x000fe20000000800 */
[----:B-1----:R-:W-:-:S07]  /*a6b0*/  FMNMX.FTZ R13, R77, R82, !PT ;  /* 0x000000524d0d7209 */ /* 0x002fce0007810000 */
[----:B------:R-:W0:Y:S01]  /*a6c0*/  MUFU.EX2 R8, R8 ;  /* 0x0000000800087308 */ /* 0x000e220000000800 */
[----:B--2---:R-:W-:-:S05]  /*a6d0*/  FMNMX.FTZ R13, R78, R13, !PT ;  /* 0x0000000d4e0d7209 */ /* 0x004fca0007810000 */
[----:B------:R-:W1:Y:S02]  /*a6e0*/  SHFL.BFLY PT, R82, R13, 0x2, 0x1f ;  /* 0x0c401f000d527f89 */ /* 0x000e6400000e0000 */
[----:B------:R-:W2:Y:S08]  /*a6f0*/  MUFU.EX2 R10, R10 ;  /* 0x0000000a000a7308 */ /* 0x000eb00000000800 */
[----:B------:R-:W-:Y:S01]  /*a700*/  MUFU.EX2 R79, R79 ;  /* 0x0000004f004f7308 */ /* 0x000fe20000000800 */
[----:B0-----:R-:W-:-:S07]  /*a710*/  FFMA.FTZ R3, R6, R3, R8 ;  /* 0x0000000306037223 */ /* 0x001fce0000010008 */
[----:B------:R-:W-:Y:S01]  /*a720*/  MUFU.EX2 R14, R14 ;  /* 0x0000000e000e7308 */ /* 0x000fe20000000800 */
[----:B--2---:R-:W-:Y:S01]  /*a730*/  F2FP.F16.F32.PACK_AB R8, R10, R8 ;  /* 0x000000080a08723e */ /* 0x004fe200000000ff */
[----:B------:R-:W-:Y:S02]  /*a740*/  WARPGROUP.DEPBAR.LE gsb0, 0x0 ;  /* 0x00008000000079c5 */ /* 0x000fe40000010000 */
[----:B------:R-:W-:Y:S01]  /*a750*/  WARPGROUP.ARRIVE ;  /* 0x00000000000079c5 */ /* 0x000fe20000000000 */
[----:B-1----:R-:W-:-:S03]  /*a760*/  FMNMX.FTZ R82, R13, R82, !PT ;  /* 0x000000520d527209 */ /* 0x002fc60007810000 */
[----:B------:R-:W-:Y:S02]  /*a770*/  MUFU.EX2 R21, R21 ;  /* 0x0000001500157308 */ /* 0x000fe40000000800 */
[----:B------:R-:W-:Y:S01]  /*a780*/  HGMMA.64x96x16.F32 R88, gdesc[UR28].tnspB, R88, gsb0 ;  /* 0x416000001c5879f0 */ /* 0x000fe20008000858 */
[----:B------:R-:W-:Y:S01]  /*a790*/  UIADD3 UR28, UR6, 0x604, URZ ;  /* 0x00000604061c7890 */ /* 0x000fe2000fffe03f */
[----:B------:R-:W0:Y:S01]  /*a7a0*/  SHFL.BFLY PT, R13, R82, 0x1, 0x1f ;  /* 0x0c201f00520d7f89 */ /* 0x000e2200000e0000 */
[----:B------:R-:W-:Y:S01]  /*a7b0*/  UIADD3 UR30, UR7, 0x180, URZ ;  /* 0x00000180071e7890 */ /* 0x000fe2000fffe03f */
[----:B------:R-:W-:Y:S01]  /*a7c0*/  UMOV UR29, 0x40000040 ;  /* 0x40000040001d7882 */ /* 0x000fe20000000000 */
[----:B------:R-:W-:Y:S01]  /*a7d0*/  UMOV UR31, 0x80000020 ;  /* 0x80000020001f7882 */ /* 0x000fe20000000000 */
[----:B------:R-:W-:Y:S08]  /*a7e0*/  MUFU.EX2 R25, R25 ;  /* 0x0000001900197308 */ /* 0x000ff00000000800 */
[----:B------:R-:W-:Y:S08]  /*a7f0*/  MUFU.EX2 R27, R27 ;  /* 0x0000001b001b7308 */ /* 0x000ff00000000800 */
[----:B------:R-:W-:Y:S01]  /*a800*/  MUFU.EX2 R29, R29 ;  /* 0x0000001d001d7308 */ /* 0x000fe20000000800 */
[----:B0-----:R-:W-:-:S05]  /*a810*/  FMNMX.FTZ R13, R82, R13, !PT ;  /* 0x0000000d520d7209 */ /* 0x001fca0007810000 */
[C---:B------:R-:W-:Y:S01]  /*a820*/  FADD.FTZ R7, -R13.reuse, R7 ;  /* 0x000000070d077221 */ /* 0x040fe20000010100 */
[----:B------:R-:W-:Y:S01]  /*a830*/  FMUL.FTZ R81, R13, UR34 ;  /* 0x000000220d517c20 */ /* 0x000fe20008410000 */
[----:B------:R-:W-:Y:S02]  /*a840*/  MUFU.EX2 R31, R31 ;  /* 0x0000001f001f7308 */ /* 0x000fe40000000800 */
[----:B------:R-:W-:Y:S01]  /*a850*/  FMUL.FTZ R7, R7, UR34 ;  /* 0x0000002207077c20 */ /* 0x000fe20008410000 */
[--C-:B------:R-:W-:Y:S01]  /*a860*/  FFMA.FTZ R9, R9, UR34, -R81.reuse ;  /* 0x0000002209097c23 */ /* 0x100fe20008010851 */
        /* <DEDUP_REMOVED lines=8> */
[----:B------:R-:W-:-:S02]  /*a8f0*/  IMAD.U32 R44, RZ, RZ, UR50 ;  /* 0x00000032ff2c7e24 */ /* 0x000fc4000f8e00ff */
[--C-:B------:R-:W-:Y:S01]  /*a900*/  FFMA.FTZ R80, R24, UR34, -R81.reuse ;  /* 0x0000002218507c23 */ /* 0x100fe20008010851 */
[----:B------:R-:W-:Y:S01]  /*a910*/  VIADD R24, R138, 0x9 ;  /* 0x000000098a187836 */ /* 0x000fe20000000000 */
[----:B------:R-:W-:Y:S01]  /*a920*/  @!P1 LEA R42, R42, UR42, 0x3 ;  /* 0x0000002a2a2a9c11 */ /* 0x000fe2000f8e18ff */
[--C-:B------:R-:W-:Y:S01]  /*a930*/  FFMA.FTZ R26, R26, UR34, -R81.reuse ;  /* 0x000000221a1a7c23 */ /* 0x100fe20008010851 */
[----:B------:R-:W-:Y:S01]  /*a940*/  @!P1 LEA R44, R44, UR42, 0x3 ;  /* 0x0000002a2c2c9c11 */ /* 0x000fe2000f8e18ff */
[--C-:B------:R-:W-:Y:S01]  /*a950*/  FFMA.FTZ R28, R28, UR34, -R81.reuse ;  /* 0x000000221c1c7c23 */ /* 0x100fe20008010851 */
[----:B------:R-:W0:Y:S01]  /*a960*/  MUFU.EX2 R9, R9 ;  /* 0x0000000900097308 */ /* 0x000e220000000800 */
[----:B------:R-:W-:Y:S01]  /*a970*/  SEL R85, R24, 0x9, !P2 ;  /* 0x0000000918557807 */ /* 0x000fe20005000000 */
[----:B------:R-:W-:Y:S02]  /*a980*/  @!P1 VIADD R24, R42, 0x2d840 ;  /* 0x0002d8402a189836 */ /* 0x000fe40000000000 */
[----:B------:R-:W-:Y:S01]  /*a990*/  FFMA.FTZ R84, R30, UR34, -R81 ;  /* 0x000000221e547c23 */ /* 0x000fe20008010851 */
[----:B------:R-:W-:-:S02]  /*a9a0*/  @!P1 VIADD R42, R44, 0x2d860 ;  /* 0x0002d8602c2a9836 */ /* 0x000fc40000000000 */
[--C-:B------:R-:W-:Y:S01]  /*a9b0*/  FFMA.FTZ R30, R32, UR34, -R81.reuse ;  /* 0x00000022201e7c23 */ /* 0x100fe20008010851 */
[--C-:B------:R-:W-:Y:S01]  /*a9c0*/  FFMA.FTZ R32, R34, UR34, -R81.reuse ;  /* 0x0000002222207c23 */ /* 0x100fe20008010851 */
[----:B------:R-:W-:Y:S01]  /*a9d0*/  @!P1 PRMT R24, RZ, 0x654, R24 ;  /* 0x00000654ff189816 */ /* 0x000fe20000000018 */
[----:B------:R-:W1:Y:S01]  /*a9e0*/  MUFU.EX2 R11, R11 ;  /* 0x0000000b000b7308 */ /* 0x000e620000000800 */
[----:B------:R-:W-:Y:S01]  /*a9f0*/  @!P1 PRMT R42, RZ, 0x654, R42 ;  /* 0x00000654ff2a9816 */ /* 0x000fe2000000002a */
[--C-:B------:R-:W-:Y:S01]  /*aa00*/  FFMA.FTZ R34, R38, UR34, -R81.reuse ;  /* 0x0000002226227c23 */ /* 0x100fe20008010851 */
[--C-:B------:R-:W-:Y:S01]  /*aa10*/  FFMA.FTZ R41, R41, UR34, -R81.reuse ;  /* 0x0000002229297c23 */ /* 0x100fe20008010851 */
[--C-:B------:R-:W-:Y:S01]  /*aa20*/  FFMA.FTZ R38, R46, UR34, -R81.reuse ;  /* 0x000000222e267c23 */ /* 0x100fe20008010851 */
[--C-:B------:R-:W-:Y:S01]  /*aa30*/  FFMA.FTZ R49, R49, UR34, -R81.reuse ;  /* 0x0000002231317c23 */ /* 0x100fe20008010851 */
        /* <DEDUP_REMOVED lines=9> */
[--C-:B------:R-:W-:Y:S01]  /*aad0*/  FFMA.FTZ R73, R73, UR34, -R81.reuse ;  /* 0x0000002249497c23 */ /* 0x100fe20008010851 */
[----:B------:R-:W-:Y:S01]  /*aae0*/  MUFU.EX2 R83, R83 ;  /* 0x0000005300537308 */ /* 0x000fe20000000800 */
[----:B-1----:R-:W-:Y:S01]  /*aaf0*/  F2FP.F16.F32.PACK_AB R9, R11, R9 ;  /* 0x000000090b09723e */ /* 0x002fe200000000ff */
[--C-:B------:R-:W-:Y:S01]  /*ab00*/  FFMA.FTZ R74, R74, UR34, -R81.reuse ;  /* 0x000000224a4a7c23 */ /* 0x100fe20008010851 */
[--C-:B------:R-:W-:Y:S01]  /*ab10*/  FFMA.FTZ R75, R75, UR34, -R81.reuse ;  /* 0x000000224b4b7c23 */ /* 0x100fe20008010851 */
[--C-:B------:R-:W-:Y:S01]  /*ab20*/  FFMA.FTZ R78, R78, UR34, -R81.reuse ;  /* 0x000000224e4e7c23 */ /* 0x100fe20008010851 */
[--C-:B------:R-:W-:Y:S01]  /*ab30*/  FFMA.FTZ R76, R76, UR34, -R81.reuse ;  /* 0x000000224c4c7c23 */ /* 0x100fe20008010851 */
[----:B------:R-:W-:Y:S01]  /*ab40*/  FFMA.FTZ R77, R77, UR34, -R81 ;  /* 0x000000224d4d7c23 */ /* 0x000fe20008010851 */
[C---:B------:R-:W-:Y:S01]  /*ab50*/  ISETP.GT.AND P2, PT, R0.reuse, UR47, PT ;  /* 0x0000002f00007c0c */ /* 0x040fe2000bf44270 */
[----:B------:R-:W-:Y:S01]  /*ab60*/  MUFU.EX2 R80, R80 ;  /* 0x0000005000507308 */ /* 0x000fe20000000800 */
[----:B------:R-:W-:Y:S01]  /*ab70*/  UMOV UR50, UR43 ;  /* 0x0000002b00327c82 */ /* 0x000fe20008000000 */
[----:B------:R-:W-:-:S06]  /*ab80*/  VIADD R0, R0, 0xffffffff ;  /* 0xffffffff00007836 */ /* 0x000fcc0000000000 */
[----:B------:R-:W-:Y:S08]  /*ab90*/  MUFU.EX2 R26, R26 ;  /* 0x0000001a001a7308 */ /* 0x000ff00000000800 */
[----:B------:R-:W-:Y:S01]  /*aba0*/  MUFU.EX2 R28, R28 ;  /* 0x0000001c001c7308 */ /* 0x000fe20000000800 */
[----:B------:R-:W-:Y:S02]  /*abb0*/  WARPGROUP.DEPBAR.LE gsb0, 0x0 ;  /* 0x00008000000079c5 */ /* 0x000fe40000010000 */
[----:B------:R-:W-:-:S05]  /*abc0*/  WARPGROUP.ARRIVE ;  /* 0x00000000000079c5 */ /* 0x000fca0000000000 */
[----:B------:R-:W-:Y:S01]  /*abd0*/  MUFU.EX2 R84, R84 ;  /* 0x0000005400547308 */ /* 0x000fe20000000800 */
[----:B------:R-:W-:Y:S01]  /*abe0*/  HGMMA.64x96x16.F32 R88, gdesc[UR28].tnspB, R88, gsb0 ;  /* 0x416000001c5879f0 */ /* 0x000fe20008000858 */
[----:B------:R-:W-:Y:S02]  /*abf0*/  UIADD3 UR28, UR6, 0x606, URZ ;  /* 0x00000606061c7890 */ /* 0x000fe4000fffe03f */
[----:B------:R-:W-:Y:S01]  /*ac00*/  UIADD3 UR30, UR7, 0x1c0, URZ ;  /* 0x000001c0071e7890 */ /* 0x000fe2000fffe03f */
[----:B------:R-:W-:Y:S01]  /*ac10*/  UMOV UR29, 0x40000040 ;  /* 0x40000040001d7882 */ /* 0x000fe20000000000 */
[----:B------:R-:W-:Y:S02]  /*ac20*/  UMOV UR31, 0x80000020 ;  /* 0x80000020001f7882 */ /* 0x000fe40000000000 */
        /* <DEDUP_REMOVED lines=27> */
[----:B------:R-:W-:Y:S01]  /*ade0*/  MUFU.EX2 R53, R53 ;  /* 0x0000003500357308 */ /* 0x000fe20000000800 */
[----:B0-----:R-:W-:-:S07]  /*adf0*/  F2FP.F16.F32.PACK_AB R50, R52, R51 ;  /* 0x000000333432723e */ /* 0x001fce00000000ff */
[----:B------:R-:W-:Y:S08]  /*ae00*/  MUFU.EX2 R56, R56 ;  /* 0x0000003800387308 */ /* 0x000ff00000000800 */
[----:B------:R-:W-:Y:S01]  /*ae10*/  MUFU.EX2 R57, R57 ;  /* 0x0000003900397308 */ /* 0x000fe20000000800 */
[----:B------:R-:W-:Y:S02]  /*ae20*/  WARPGROUP.DEPBAR.LE gsb0, 0x0 ;  /* 0x00008000000079c5 */ /* 0x000fe40000010000 */
[----:B------:R0:W-:Y:S06]  /*ae30*/  BAR.ARV R85, 0x100 ;  /* 0x000400550000751d */ /* 0x0001ec0000002000 */
[----:B------:R1:W-:Y:S01]  /*ae40*/  @!P1 SYNCS.ARRIVE.TRANS64.RED.A1T0 RZ, [R24+URZ], RZ ;  /* 0x000000ff18ff99a7 */ /* 0x0003e2000810043f */
[----:B------:R-:W-:Y:S01]  /*ae50*/  MUFU.EX2 R67, R67 ;  /* 0x0000004300437308 */ /* 0x000fe20000000800 */
[-C--:B------:R-:W-:Y:S01]  /*ae60*/  FMUL.FTZ R88, R88, R6.reuse ;  /* 0x0000000658587220 */ /* 0x080fe20000410000 */
[-C--:B------:R-:W-:Y:S01]  /*ae70*/  FMUL.FTZ R89, R89, R6.reuse ;  /* 0x0000000659597220 */ /* 0x080fe20000410000 */
[-C--:B------:R-:W-:Y:S01]  /*ae80*/  FMUL.FTZ R92, R92, R6.reuse ;  /* 0x000000065c5c7220 */ /* 0x080fe20000410000 */
[-C--:B------:R-:W-:Y:S01]  /*ae90*/  FMUL.FTZ R93, R93, R6.reuse ;  /* 0x000000065d5d7220 */ /* 0x080fe20000410000 */
[-C--:B------:R-:W-:Y:S01]  /*aea0*/  FMUL.FTZ R96, R96, R6.reuse ;  /* 0x0000000660607220 */ /* 0x080fe20000410000 */
[----:B------:R-:W-:Y:S01]  /*aeb0*/  FMUL.FTZ R97, R97, R6 ;  /* 0x0000000661617220 */ /* 0x000fe20000410000 */
[----:B------:R2:W-:Y:S01]  /*aec0*/  @!P1 SYNCS.ARRIVE.TRANS64.RED.A1T0 RZ, [R42+URZ], RZ ;  /* 0x000000ff2aff99a7 */ /* 0x0005e2000810043f */
[--C-:B-1----:R-:W-:Y:S01]  /*aed0*/  FFMA.FTZ R24, R54, UR34, -R81.reuse ;  /* 0x0000002236187c23 */ /* 0x102fe20008010851 */
[----:B------:R-:W-:Y:S01]  /*aee0*/  FFMA.FTZ R54, R69, UR34, -R81 ;  /* 0x0000002245367c23 */ /* 0x000fe20008010851 */
[----:B------:R-:W-:Y:S01]  /*aef0*/  FADD.FTZ R69, R11, R2 ;  /* 0x000000020b457221 */ /* 0x000fe20000010000 */
[----:B------:R-:W-:Y:S01]  /*af00*/  F2FP.F16.F32.PACK_AB R11, R83, R82 ;  /* 0x00000052530b723e */ /* 0x000fe200000000ff */
[----:B------:R-:W-:Y:S01]  /*af10*/  MUFU.EX2 R58, R58 ;  /* 0x0000003a003a7308 */ /* 0x000fe20000000800 */
[-C--:B------:R-:W-:Y:S01]  /*af20*/  FMUL.FTZ R100, R100, R6.reuse ;  /* 0x0000000664647220 */ /* 0x080fe20000410000 */
[----:B------:R-:W-:Y:S01]  /*af30*/  FADD.FTZ R2, R82, R69 ;  /* 0x0000004552027221 */ /* 0x000fe20000010000 */
[----:B--2---:R-:W-:Y:S01]  /*af40*/  FADD.FTZ R42, R10, R3 ;  /* 0x000000030a2a7221 */ /* 0x004fe20000010000 */
[----:B------:R-:W-:Y:S01]  /*af50*/  F2FP.F16.F32.PACK_AB R10, R14, R79 ;  /* 0x0000004f0e0a723e */ /* 0x000fe200000000ff */
[-C--:B------:R-:W-:Y:S01]  /*af60*/  FMUL.FTZ R101, R101, R6.reuse ;  /* 0x0000000665657220 */ /* 0x080fe20000410000 */
[----:B------:R-:W-:Y:S01]  /*af70*/  FADD.FTZ R69, R83, R2 ;  /* 0x0000000253457221 */ /* 0x000fe20000010000 */
[----:B0-----:R-:W-:Y:S01]  /*af80*/  FADD.FTZ R85, R79, R42 ;  /* 0x0000002a4f557221 */ /* 0x001fe20000010000 */
[----:B------:R0:W1:Y:S01]  /*af90*/  MUFU.EX2 R3, R24 ;  /* 0x0000001800037308 */ /* 0x0000620000000800 */
[----:B------:R2:W-:Y:S01]  /*afa0*/  STSM.16.M88.4 [R17+0x21800], R8 ;  /* 0x0218000811007844 */ /* 0x0005e20000000200 */
[----:B------:R-:W-:Y:S01]  /*afb0*/  FADD.FTZ R69, R80, R69 ;  /* 0x0000004550457221 */ /* 0x000fe20000010000 */
[----:B------:R-:W-:Y:S01]  /*afc0*/  FADD.FTZ R42, R14, R85 ;  /* 0x000000550e2a7221 */ /* 0x000fe20000010000 */
[-C--:B------:R-:W-:Y:S01]  /*afd0*/  FMUL.FTZ R104, R104, R6.reuse ;  /* 0x0000000668687220 */ /* 0x080fe20000410000 */
[----:B------:R-:W-:Y:S01]  /*afe0*/  FMUL.FTZ R105, R105, R6 ;  /* 0x0000000669697220 */ /* 0x000fe20000410000 */
[----:B------:R-:W-:Y:S01]  /*aff0*/  FADD.FTZ R69, R26, R69 ;  /* 0x000000451a457221 */ /* 0x000fe20000010000 */
[----:B------:R-:W-:Y:S01]  /*b000*/  FADD.FTZ R42, R21, R42 ;  /* 0x0000002a152a7221 */ /* 0x000fe20000010000 */
[----:B------:R-:W3:Y:S01]  /*b010*/  MUFU.EX2 R2, R66 ;  /* 0x0000004200027308 */ /* 0x000ee20000000800 */
[C---:B0-----:R-:W-:Y:S01]  /*b020*/  F2FP.F16.F32.PACK_AB R24, R25.reuse, R21 ;  /* 0x000000151918723e */ /* 0x041fe200000000ff */
[----:B------:R-:W-:Y:S01]  /*b030*/  FADD.FTZ R69, R28, R69 ;  /* 0x000000451c457221 */ /* 0x000fe20000010000 */
[----:B------:R-:W-:Y:S01]  /*b040*/  FADD.FTZ R42, R25, R42 ;  /* 0x0000002a192a7221 */ /* 0x000fe20000010000 */
[----:B------:R-:W-:Y:S01]  /*b050*/  F2FP.F16.F32.PACK_AB R25, R26, R80 ;  /* 0x000000501a19723e */ /* 0x000fe200000000ff */
[----:B------:R-:W-:Y:S01]  /*b060*/  FMUL.FTZ R108, R108, R6 ;  /* 0x000000066c6c7220 */ /* 0x000fe20000410000 */
[----:B------:R-:W-:Y:S01]  /*b070*/  FADD.FTZ R69, R84, R69 ;  /* 0x0000004554457221 */ /* 0x000fe20000010000 */
[----:B------:R-:W-:Y:S01]  /*b080*/  FADD.FTZ R42, R27, R42 ;  /* 0x0000002a1b2a7221 */ /* 0x000fe20000010000 */
[C---:B------:R-:W-:Y:S01]  /*b090*/  F2FP.F16.F32.PACK_AB R26, R29.reuse, R27 ;  /* 0x0000001b1d1a723e */ /* 0x040fe200000000ff */
[----:B------:R-:W-:Y:S01]  /*b0a0*/  MUFU.EX2 R54, R54 ;  /* 0x0000003600367308 */ /* 0x000fe20000000800 */
        /* <DEDUP_REMOVED lines=10> */
[C---:B------:R-:W-:Y:S01]  /*b150*/  F2FP.F16.F32.PACK_AB R31, R34.reuse, R20 ;  /* 0x00000014221f723e */ /* 0x040fe200000000ff */
[----:B------:R0:W-:Y:S01]  /*b160*/  STSM.16.M88.4 [R23], R24 ;  /* 0x0000001817007844 */ /* 0x0001e20000000200 */
[----:B------:R-:W-:Y:S01]  /*b170*/  FADD.FTZ R14, R34, R69 ;  /* 0x00000045220e7221 */ /* 0x000fe20000010000 */
[----:B------:R-:W-:Y:S01]  /*b180*/  FADD.FTZ R42, R35, R42 ;  /* 0x0000002a232a7221 */ /* 0x000fe20000010000 */
[-C--:B------:R-:W-:Y:S01]  /*b190*/  FMUL.FTZ R112, R112, R6.reuse ;  /* 0x0000000670707220 */ /* 0x080fe20000410000 */
[----:B------:R-:W0:Y:S01]  /*b1a0*/  MUFU.EX2 R72, R72 ;  /* 0x0000004800487308 */ /* 0x000e220000000800 */
[----:B------:R-:W-:Y:S01]  /*b1b0*/  FADD.FTZ R29, R41, R14 ;  /* 0x0000000e291d7221 */ /* 0x000fe20000010000 */
[----:B------:R-:W-:Y:S01]  /*b1c0*/  FADD.FTZ R42, R37, R42 ;  /* 0x0000002a252a7221 */ /* 0x000fe20000010000 */
[----:B------:R-:W-:Y:S01]  /*b1d0*/  F2FP.F16.F32.PACK_AB R41, R36, R41 ;  /* 0x000000292429723e */ /* 0x000fe200000000ff */
[-C--:B------:R-:W-:Y:S01]  /*b1e0*/  FMUL.FTZ R113, R113, R6.reuse ;  /* 0x0000000671717220 */ /* 0x080fe20000410000 */
[----:B------:R-:W-:Y:S01]  /*b1f0*/  FMUL.FTZ R116, R116, R6 ;  /* 0x0000000674747220 */ /* 0x000fe20000410000 */
        /* <DEDUP_REMOVED lines=11> */
[----:B------:R4:W-:Y:S01]  /*b2b0*/  STSM.16.M88.4 [R19], R28 ;  /* 0x0000001c13007844 */ /* 0x0009e20000000200 */
[----:B------:R-:W-:Y:S01]  /*b2c0*/  FADD.FTZ R14, R45, R14 ;  /* 0x0000000e2d0e7221 */ /* 0x000fe20000010000 */
[----:B------:R-:W-:Y:S01]  /*b2d0*/  FADD.FTZ R33, R49, R20 ;  /* 0x0000001431217221 */ /* 0x000fe20000010000 */
[----:B------:R-:W-:Y:S01]  /*b2e0*/  F2FP.F16.F32.PACK_AB R42, R45, R43 ;  /* 0x0000002b2d2a723e */ /* 0x000fe200000000ff */
[-C--:B------:R-:W-:Y:S01]  /*b2f0*/  FMUL.FTZ R120, R120, R6.reuse ;  /* 0x0000000678787220 */ /* 0x080fe20000410000 */
[----:B------:R-:W-:Y:S01]  /*b300*/  FADD.FTZ R21, R47, R14 ;  /* 0x0000000e2f157221 */ /* 0x000fe20000010000 */
[----:B------:R-:W-:Y:S01]  /*b310*/  FADD.FTZ R33, R44, R33 ;  /* 0x000000212c217221 */ /* 0x000fe20000010000 */
[----:B------:R-:W5:Y:S01]  /*b320*/  MUFU.EX2 R74, R74 ;  /* 0x0000004a004a7308 */ /* 0x000f620000000800 */
[----:B------:R-:W-:Y:S01]  /*b330*/  F2FP.F16.F32.PACK_AB R43, R38, R15 ;  /* 0x0000000f262b723e */ /* 0x000fe200000000ff */
[----:B------:R-:W-:Y:S01]  /*b340*/  FADD.FTZ R14, R48, R21 ;  /* 0x00000015300e7221 */ /* 0x000fe20000010000 */
[----:B------:R-:W-:Y:S01]  /*b350*/  F2FP.F16.F32.PACK_AB R40, R40, R39 ;  /* 0x000000272828723e */ /* 0x000fe200000000ff */
[----:B------:R-:W-:Y:S01]  /*b360*/  FMUL.FTZ R121, R121, R6 ;  /* 0x0000000679797220 */ /* 0x000fe20000410000 */
[----:B------:R-:W-:Y:S01]  /*b370*/  F2FP.F16.F32.PACK_AB R48, R48, R47 ;  /* 0x0000002f3030723e */ /* 0x000fe200000000ff */
[----:B------:R-:W-:Y:S01]  /*b380*/  FADD.FTZ R21, R51, R14 ;  /* 0x0000000e33157221 */ /* 0x000fe20000010000 */
[----:B------:R-:W-:Y:S01]  /*b390*/  FADD.FTZ R14, R46, R33 ;  /* 0x000000212e0e7221 */ /* 0x000fe20000010000 */
[----:B------:R-:W4:Y:S01]  /*b3a0*/  MUFU.EX2 R60, R60 ;  /* 0x0000003c003c7308 */ /* 0x000f220000000800 */
[C---:B-1----:R-:W-:Y:S01]  /*b3b0*/  F2FP.F16.F32.PACK_AB R51, R3.reuse, R46 ;  /* 0x0000002e0333723e */ /* 0x042fe200000000ff */
[----:B--2---:R-:W-:Y:S01]  /*b3c0*/  FADD.FTZ R8, R52, R21 ;  /* 0x0000001534087221 */ /* 0x004fe20000010000 */
[----:B------:R-:W-:Y:S01]  /*b3d0*/  FADD.FTZ R9, R3, R14 ;  /* 0x0000000e03097221 */ /* 0x000fe20000010000 */
[----:B------:R-:W-:Y:S01]  /*b3e0*/  F2FP.F16.F32.PACK_AB R49, R44, R49 ;  /* 0x000000312c31723e */ /* 0x000fe200000000ff */
[----:B------:R2:W-:Y:S01]  /*b3f0*/  STSM.16.M88.4 [R18], R40 ;  /* 0x0000002812007844 */ /* 0x0005e20000000200 */
[----:B------:R-:W-:Y:S01]  /*b400*/  FADD.FTZ R11, R55, R8 ;  /* 0x00000008370b7221 */ /* 0x000fe20000010000 */
[----:B---3--:R-:W-:Y:S01]  /*b410*/  FADD.FTZ R8, R2, R9 ;  /* 0x0000000902087221 */ /* 0x008fe20000010000 */
[----:B------:R-:W-:Y:S01]  /*b420*/  MUFU.EX2 R14, R75 ;  /* 0x0000004b000e7308 */ /* 0x000fe20000000800 */
[----:B0-----:R-:W-:Y:S01]  /*b430*/  F2FP.F16.F32.PACK_AB R25, R72, R71 ;  /* 0x000000474819723e */ /* 0x001fe200000000ff */
[----:B------:R-:W-:Y:S01]  /*b440*/  FADD.FTZ R10, R56, R11 ;  /* 0x0000000b380a7221 */ /* 0x000fe20000010000 */
[----:B------:R-:W-:Y:S01]  /*b450*/  FADD.FTZ R9, R53, R8 ;  /* 0x0000000835097221 */ /* 0x000fe20000010000 */
[----:B-----5:R-:W-:Y:S01]  /*b460*/  F2FP.F16.F32.PACK_AB R27, R74, R73 ;  /* 0x000000494a1b723e */ /* 0x020fe200000000ff */
[----:B------:R2:W-:Y:S01]  /*b470*/  STSM.16.M88.4 [R17+0x27800], R48 ;  /* 0x0278003011007844 */ /* 0x0005e20000000200 */
[----:B------:R-:W-:Y:S01]  /*b480*/  FADD.FTZ R11, R57, R10 ;  /* 0x0000000a390b7221 */ /* 0x000fe20000010000 */
[----:B------:R-:W-:Y:S01]  /*b490*/  FADD.FTZ R8, R54, R9 ;  /* 0x0000000936087221 */ /* 0x000fe20000010000 */
[----:B------:R-:W0:Y:S01]  /*b4a0*/  MUFU.EX2 R61, R61 ;  /* 0x0000003d003d7308 */ /* 0x000e220000000800 */
[----:B------:R-:W-:Y:S01]  /*b4b0*/  F2FP.F16.F32.PACK_AB R9, R53, R2 ;  /* 0x000000023509723e */ /* 0x000fe200000000ff */
[----:B------:R-:W-:Y:S01]  /*b4c0*/  FADD.FTZ R10, R58, R11 ;  /* 0x0000000b3a0a7221 */ /* 0x000fe20000010000 */
[----:B------:R-:W-:Y:S01]  /*b4d0*/  FADD.FTZ R8, R67, R8 ;  /* 0x0000000843087221 */ /* 0x000fe20000010000 */
[----:B----4-:R-:W-:Y:S01]  /*b4e0*/  F2FP.F16.F32.PACK_AB R24, R60, R59 ;  /* 0x0000003b3c18723e */ /* 0x010fe200000000ff */
[----:B------:R-:W-:Y:S01]  /*b4f0*/  FMUL.FTZ R124, R124, R6 ;  /* 0x000000067c7c7220 */ /* 0x000fe20000410000 */
        /* <DEDUP_REMOVED lines=8> */
[-C--:B------:R-:W-:Y:S01]  /*b580*/  FMUL.FTZ R128, R128, R6.reuse ;  /* 0x0000000680807220 */ /* 0x080fe20000410000 */
[----:B------:R-:W-:Y:S01]  /*b590*/  FADD.FTZ R15, R73, R2 ;  /* 0x00000002490f7221 */ /* 0x000fe20000010000 */
[----:B------:R-:W3:Y:S01]  /*b5a0*/  MUFU.EX2 R29, R76 ;  /* 0x0000004c001d7308 */ /* 0x000ee20000000800 */
[----:B0-----:R-:W-:Y:S01]  /*b5b0*/  FADD.FTZ R3, R61, R10 ;  /* 0x0000000a3d037221 */ /* 0x001fe20000010000 */
[----:B------:R-:W-:Y:S01]  /*b5c0*/  F2FP.F16.F32.PACK_AB R10, R58, R57 ;  /* 0x000000393a0a723e */ /* 0x000fe200000000ff */
[----:B------:R-:W-:Y:S01]  /*b5d0*/  FADD.FTZ R15, R74, R15 ;  /* 0x0000000f4a0f7221 */ /* 0x000fe20000010000 */
[-C--:B------:R-:W-:Y:S01]  /*b5e0*/  FMUL.FTZ R129, R129, R6.reuse ;  /* 0x0000000681817220 */ /* 0x080fe20000410000 */
[-C--:B------:R-:W-:Y:S01]  /*b5f0*/  FMUL.FTZ R132, R132, R6.reuse ;  /* 0x0000000684847220 */ /* 0x080fe20000410000 */
[----:B------:R-:W-:Y:S01]  /*b600*/  FMUL.FTZ R133, R133, R6 ;  /* 0x0000000685857220 */ /* 0x000fe20000410000 */
[----:B------:R-:W-:Y:S01]  /*b610*/  FADD.FTZ R15, R14, R15 ;  /* 0x0000000f0e0f7221 */ /* 0x000fe20000010000 */
[----:B------:R-:W0:Y:S01]  /*b620*/  MUFU.EX2 R63, R63 ;  /* 0x0000003f003f7308 */ /* 0x000e220000000800 */
[C---:B-1----:R-:W-:Y:S01]  /*b630*/  F2FP.F16.F32.PACK_AB R26, R62.reuse, R61 ;  /* 0x0000003d3e1a723e */ /* 0x042fe200000000ff */
[----:B------:R2:W-:Y:S01]  /*b640*/  STSM.16.M88.4 [R136], R8 ;  /* 0x0000000888007844 */ /* 0x0005e20000000200 */
[----:B------:R-:W-:Y:S01]  /*b650*/  FADD.FTZ R2, R62, R3 ;  /* 0x000000033e027221 */ /* 0x000fe20000010000 */
[-C--:B------:R-:W-:Y:S01]  /*b660*/  FMUL.FTZ R90, R90, R7.reuse ;  /* 0x000000075a5a7220 */ /* 0x080fe20000410000 */
[-C--:B------:R-:W-:Y:S01]  /*b670*/  FMUL.FTZ R91, R91, R7.reuse ;  /* 0x000000075b5b7220 */ /* 0x080fe20000410000 */
[----:B------:R2:W-:Y:S01]  /*b680*/  STSM.16.M88.4 [R19+0x6000], R24 ;  /* 0x0060001813007844 */ /* 0x0005e20000000200 */
        /* <DEDUP_REMOVED lines=9> */
[----:B------:R-:W-:Y:S01]  /*b720*/  MUFU.EX2 R68, R68 ;  /* 0x0000004400447308 */ /* 0x000fe20000000800 */
        /* <DEDUP_REMOVED lines=8> */
[C---:B-1----:R-:W-:Y:S01]  /*b7b0*/  F2FP.F16.F32.PACK_AB R28, R64.reuse, R63 ;  /* 0x0000003f401c723e */ /* 0x042fe200000000ff */
[----:B------:R-:W-:Y:S01]  /*b7c0*/  FADD.FTZ R3, R64, R3 ;  /* 0x0000000340037221 */ /* 0x000fe20000010000 */
[-C--:B------:R-:W-:Y:S01]  /*b7d0*/  FMUL.FTZ R118, R118, R7.reuse ;  /* 0x0000000776767220 */ /* 0x080fe20000410000 */
[-C--:B------:R-:W-:Y:S01]  /*b7e0*/  FMUL.FTZ R119, R119, R7.reuse ;  /* 0x0000000777777220 */ /* 0x080fe20000410000 */
[-C--:B------:R-:W-:Y:S01]  /*b7f0*/  FMUL.FTZ R122, R122, R7.reuse ;  /* 0x000000077a7a7220 */ /* 0x080fe20000410000 */
[-C--:B------:R-:W-:Y:S01]  /*b800*/  FMUL.FTZ R123, R123, R7.reuse ;  /* 0x000000077b7b7220 */ /* 0x080fe20000410000 */
[-C--:B------:R-:W-:Y:S01]  /*b810*/  FMUL.FTZ R126, R126, R7.reuse ;  /* 0x000000077e7e7220 */ /* 0x080fe20000410000 */
[----:B------:R-:W1:Y:S01]  /*b820*/  MUFU.EX2 R20, R77 ;  /* 0x0000004d00147308 */ /* 0x000e620000000800 */
[-C--:B------:R-:W-:Y:S01]  /*b830*/  FMUL.FTZ R127, R127, R7.reuse ;  /* 0x000000077f7f7220 */ /* 0x080fe20000410000 */
[-C--:B------:R-:W-:Y:S01]  /*b840*/  FMUL.FTZ R130, R130, R7.reuse ;  /* 0x0000000782827220 */ /* 0x080fe20000410000 */
[-C--:B------:R-:W-:Y:S01]  /*b850*/  FMUL.FTZ R131, R131, R7.reuse ;  /* 0x0000000783837220 */ /* 0x080fe20000410000 */
[-C--:B------:R-:W-:Y:S01]  /*b860*/  FMUL.FTZ R134, R134, R7.reuse ;  /* 0x0000000786867220 */ /* 0x080fe20000410000 */
[----:B------:R-:W-:Y:S01]  /*b870*/  FMUL.FTZ R135, R135, R7 ;  /* 0x0000000787877220 */ /* 0x000fe20000410000 */
[----:B------:R-:W-:-:S02]  /*b880*/  IMAD.MOV.U32 R7, RZ, RZ, R13 ;  /* 0x000000ffff077224 */ /* 0x000fc400078e000d */
[----:B------:R-:W3:Y:S01]  /*b890*/  MUFU.EX2 R78, R78 ;  /* 0x0000004e004e7308 */ /* 0x000ee20000000800 */
[----:B0-----:R-:W-:Y:S01]  /*b8a0*/  F2FP.F16.F32.PACK_AB R30, R65, R68 ;  /* 0x00000044411e723e */ /* 0x001fe200000000ff */
[----:B------:R-:W-:Y:S01]  /*b8b0*/  FADD.FTZ R68, R68, R3 ;  /* 0x0000000344447221 */ /* 0x000fe20000010000 */
[----:B------:R-:W-:-:S03]  /*b8c0*/  IMAD.MOV.U32 R6, RZ, RZ, R12 ;  /* 0x000000ffff067224 */ /* 0x000fc600078e000c */
[----:B------:R-:W-:Y:S01]  /*b8d0*/  FADD.FTZ R3, R65, R68 ;  /* 0x0000004441037221 */ /* 0x000fe20000010000 */
[----:B-1----:R-:W-:Y:S01]  /*b8e0*/  FADD.FTZ R15, R20, R15 ;  /* 0x0000000f140f7221 */ /* 0x002fe20000010000 */
[----:B---3--:R-:W-:-:S03]  /*b8f0*/  F2FP.F16.F32.PACK_AB R31, R78, R20 ;  /* 0x000000144e1f723e */ /* 0x008fc600000000ff */
[----:B------:R-:W-:Y:S02]  /*b900*/  FADD.FTZ R2, R78, R15 ;  /* 0x0000000f4e027221 */ /* 0x000fe40000010000 */
        /* <DEDUP_REMOVED lines=9> */
.L_x_9146:
[----:B------:R-:W-:-:S13]  /*b9a0*/  ISETP.GE.AND P2, PT, R0, UR39, PT ;  /* 0x0000002700007c0c */ /* 0x000fda000bf46270 */
[----:B------:R-:W-:Y:S05]  /*b9b0*/  @!P2 BRA `(.L_x_9156) ;  /* 0x000000380030a947 */ /* 0x000fea0003800000 */
[----:B-12---:R-:W-:Y:S01]  /*b9c0*/  IMAD.IADD R8, R137, 0x1, -R139 ;  /* 0x0000000189087824 */ /* 0x006fe200078e0a8b */
[----:B------:R-:W-:Y:S01]  /*b9d0*/  UMOV UR28, UR46 ;  /* 0x0000002e001c7c82 */ /* 0x000fe20008000000 */
[----:B------:R-:W-:Y:S01]  /*b9e0*/  IMAD.MOV.U32 R11, RZ, RZ, R13 ;  /* 0x000000ffff0b7224 */ /* 0x000fe200078e000d */
[----:B------:R-:W-:Y:S01]  /*b9f0*/  UMOV UR51, UR43 ;  /* 0x0000002b00337c82 */ /* 0x000fe20008000000 */
[--C-:B------:R-:W-:Y:S01]  /*ba00*/  IMAD.IADD R9, R4, 0x1, R8.reuse ;  /* 0x0000000104097824 */ /* 0x100fe200078e0208 */
[----:B------:R-:W-:Y:S01]  /*ba10*/  ULDC UR35, c[0x0][0x9e4] ;  /* 0x0002790000237ab9 */ /* 0x000fe20000000800 */
[----:B------:R-:W-:Y:S01]  /*ba20*/  IMAD.IADD R8, R5, 0x1, R8 ;  /* 0x0000000105087824 */ /* 0x000fe200078e0208 */
[----:B------:R-:W-:Y:S01]  /*ba30*/  ULDC UR34, c[0x0][0x988] ;  /* 0x0002620000227ab9 */ /* 0x000fe20000000800 */
[----:B------:R-:W-:Y:S01]  /*ba40*/  IMAD.MOV.U32 R10, RZ, RZ, R12 ;  /* 0x000000ffff0a7224 */ /* 0x000fe200078e000c */
[----:B------:R-:W-:Y:S01]  /*ba50*/  LOP3.LUT R7, RZ, R9, RZ, 0x33, !PT ;  /* 0x00000009ff077212 */ /* 0x000fe200078e33ff */
[----:B------:R-:W-:Y:S01]  /*ba60*/  ULDC UR50, c[0x0][0x9d8] ;  /* 0x0002760000327ab9 */ /* 0x000fe20000000800 */
[----:B------:R-:W-:Y:S01]  /*ba70*/  LOP3.LUT R6, RZ, R8, RZ, 0x33, !PT ;  /* 0x00000008ff067212 */ /* 0x000fe200078e33ff */
[----:B------:R-:W-:-:S06]  /*ba80*/  ULDC UR47, c[0x0][0x9e0] ;  /* 0x00027800002f7ab9 */ /* 0x000fcc0000000800 */
.L_x_9173:
[----:B------:R-:W-:Y:S01]  /*ba90*/  UIADD3 UR43, UR51, 0x1, URZ ;  /* 0x00000001332b7890 */ /* 0x000fe2000fffe03f */
[----:B------:R-:W-:-:S03]  /*baa0*/  ISETP.NE.AND P3, PT, RZ, UR38, PT ;  /* 0x00000026ff007c0c */ /* 0x000fc6000bf65270 */
[----:B------:R-:W-:-:S04]  /*bab0*/  UISETP.NE.AND UP0, UPT, UR43, 0x2, UPT ;  /* 0x000000022b00788c */ /* 0x000fc8000bf05270 */
[----:B------:R-:W-:Y:S02]  /*bac0*/  USEL UR46, URZ, 0x1, UP0 ;  /* 0x000000013f2e7887 */ /* 0x000fe40008000000 */
[----:B------:R-:W-:Y:S02]  /*bad0*/  USEL UR43, UR43, URZ, UP0 ;  /* 0x0000003f2b2b7287 */ /* 0x000fe40008000000 */
[----:B------:R-:W-:Y:S02]  /*bae0*/  ULOP3.LUT UR46, UR28, UR46, URZ, 0x3c, !UPT ;  /* 0x0000002e1c2e7292 */ /* 0x000fe4000f8e3c3f */
[----:B---3--:R-:W-:Y:S10]  /*baf0*/  @P3 BRA `(.L_x_9157) ;  /* 0x00000000002c3947 */ /* 0x008ff40003800000 */
[----:B------:R-:W-:Y:S05]  /*bb00*/  @!P0 BRA `(.L_x_9158) ;  /* 0x0000000000048947 */ /* 0x000fea0003800000 */
[----:B------:R-:W-:Y:S01]  /*bb10*/  BPT.TRAP 0x1 ;  /* 0x000000040000795c */ /* 0x000fe20000300000 */
.L_x_9158:
[----:B------:R-:W-:Y:S01]  /*bb20*/  ULEA UR6, UR43, UR42, 0x3 ;  /* 0x0000002a2b067291 */ /* 0x000fe2000f8e183f */
[----:B------:R-:W-:-:S05]  /*bb30*/  IMAD.U32 R12, RZ, RZ, UR46 ;  /* 0x0000002eff0c7e24 */ /* 0x000fca000f8e00ff */
[----:B------:R-:W-:-:S04]  /*bb40*/  SHF.L.U32 R12, R12, 0x1f, RZ ;  /* 0x0000001f0c0c7819 */ /* 0x000fc800000006ff */
[----:B------:R0:W1:Y:S01]  /*bb50*/  SYNCS.PHASECHK.TRANS64.TRYWAIT P2, [UR6+0x2d830], R12 ;  /* 0x02d8300cff0075a7 */ /* 0x0000620008040146 */
[----:B------:R-:W-:Y:S05]  /*bb60*/  @!P0 BRA `(.L_x_9159) ;  /* 0x0000000000048947 */ /* 0x000fea0003800000 */
[----:B------:R-:W-:Y:S01]  /*bb70*/  BPT.TRAP 0x1 ;  /* 0x000000040000795c */ /* 0x000fe20000300000 */
.L_x_9159:
[----:B-1----:R-:W-:Y:S05]  /*bb80*/  @P2 BRA `(.L_x_9157) ;  /* 0x0000000000082947 */ /* 0x002fea0003800000 */
[----:B------:R-:W1:Y:S02]  /*bb90*/  SYNCS.PHASECHK.TRANS64.TRYWAIT P2, [UR6+0x2d830], R12 ;  /* 0x02d8300cff0075a7 */ /* 0x000e640008040146 */
[----:B-1----:R-:W-:Y:S05]  /*bba0*/  @!P2 BRA `(.L_x_9160) ;  /* 0x000000a8002ca947 */ /* 0x002fea0003800000 */
.L_x_9157:
        /* <DEDUP_REMOVED lines=37> */
.L_x_9162:
[----:B------:R-:W-:Y:S01]  /*be00*/  ULEA UR6, UR51, UR42, 0x3 ;  /* 0x0000002a33067291 */ /* 0x000fe2000f8e183f */
[----:B------:R-:W-:-:S05]  /*be10*/  IMAD.U32 R12, RZ, RZ, UR28 ;  /* 0x0000001cff0c7e24 */ /* 0x000fca000f8e00ff */
[----:B------:R-:W-:-:S04]  /*be20*/  SHF.L.U32 R12, R12, 0x1f, RZ ;  /* 0x0000001f0c0c7819 */ /* 0x000fc800000006ff */
[----:B------:R0:W1:Y:S01]  /*be30*/  SYNCS.PHASECHK.TRANS64.TRYWAIT P2, [UR6+0x2d850], R12 ;  /* 0x02d8500cff0075a7 */ /* 0x0000620008040146 */
[----:B------:R-:W-:Y:S05]  /*be40*/  @!P0 BRA `(.L_x_9163) ;  /* 0x0000000000048947 */ /* 0x000fea0003800000 */
[----:B------:R-:W-:Y:S01]  /*be50*/  BPT.TRAP 0x1 ;  /* 0x000000040000795c */ /* 0x000fe20000300000 */
.L_x_9163:
[----:B-1----:R-:W-:Y:S05]  /*be60*/  @P2 BRA `(.L_x_9161) ;  /* 0x0000000000082947 */ /* 0x002fea0003800000 */
[----:B------:R-:W1:Y:S02]  /*be70*/  SYNCS.PHASECHK.TRANS64.TRYWAIT P2, [UR6+0x2d850], R12 ;  /* 0x02d8500cff0075a7 */ /* 0x000e640008040146 */
[----:B-1----:R-:W-:Y:S05]  /*be80*/  @!P2 BRA `(.L_x_9164) ;  /* 0x000000a4008ca947 */ /* 0x002fea0003800000 */
.L_x_9161:
[----:B------:R-:W-:Y:S01]  /*be90*/  UIADD3 UR6, UR42, 0x400, URZ ;  /* 0x000004002a067890 */ /* 0x000fe2000fffe03f */
[----:B------:R-:W-:Y:S01]  /*bea0*/  WARPGROUP.ARRIVE ;  /* 0x00000000000079c5 */ /* 0x000fe20000000000 */
[----:B------:R-:W-:Y:S01]  /*beb0*/  UMOV UR29, 0x40000040 ;  /* 0x40000040001d7882 */ /* 0x000fe20000000000 */
[----:B------:R-:W-:Y:S01]  /*bec0*/  UMOV UR31, 0x80000020 ;  /* 0x80000020001f7882 */ /* 0x000fe20000000000 */
[----:B------:R-:W-:-:S03]  /*bed0*/  USHF.R.U32.HI UR6, URZ, 0x4, UR6 ;  /* 0x000000043f067899 */ /* 0x000fc60008011606 */
[----:B------:R-:W2:Y:S01]  /*bee0*/  S2R R141, SR_TID.X ;  /* 0x00000000008d7919 */ /* 0x000ea20000002100 */
[----:B------:R-:W-:Y:S01]  /*bef0*/  FMUL.FTZ R21, R29, UR50 ;  /* 0x000000321d157c20 */ /* 0x000fe20008410000 */
[----:B------:R-:W-:Y:S01]  /*bf00*/  FMUL.FTZ R29, R35, UR50 ;  /* 0x00000032231d7c20 */ /* 0x000fe20008410000 */
[----:B------:R-:W-:Y:S01]  /*bf10*/  ULOP3.LUT UR6, UR6, 0x3fff, URZ, 0xc0, !UPT ;  /* 0x00003fff06067892 */ /* 0x000fe2000f8ec03f */
[----:B-1----:R-:W-:Y:S01]  /*bf20*/  FMUL.FTZ R13, R25, UR50 ;  /* 0x00000032190d7c20 */ /* 0x002fe20008410000 */
        /* <DEDUP_REMOVED lines=8> */
[----:B------:R-:W-:Y:S01]  /*bfb0*/  FMUL.FTZ R47, R53, UR50 ;  /* 0x00000032352f7c20 */ /* 0x000fe20008410000 */
[----:B------:R-:W-:Y:S01]  /*bfc0*/  FMUL.FTZ R26, R32, UR50 ;  /* 0x00000032201a7c20 */ /* 0x000fe20008410000 */
        /* <DEDUP_REMOVED lines=56> */
[----:B------:R-:W-:Y:S02]  /*c350*/  IMAD.SHL.U32 R83, R0, 0x80, RZ ;  /* 0x0000008000537824 */ /* 0x000fe400078e00ff */
[----:B------:R-:W-:Y:S01]  /*c360*/  FMUL.FTZ R70, R73, UR50 ;  /* 0x0000003249467c20 */ /* 0x000fe20008410000 */
[----:B------:R-:W-:-:S02]  /*c370*/  @!P1 VIADD R53, R53, 0x2d840 ;  /* 0x0002d84035359836 */ /* 0x000fc40000000000 */
        /* <DEDUP_REMOVED lines=10> */
[----:B------:R-:W-:Y:S01]  /*c420*/  @!P1 PRMT R53, RZ, 0x654, R53 ;  /* 0x00000654ff359816 */ /* 0x000fe20000000035 */
[----:B------:R-:W0:Y:S01]  /*c430*/  MUFU.TANH R12, R12 ;  /* 0x0000000c000c7308 */ /* 0x000e220000002400 */
[----:B------:R-:W-:-:S07]  /*c440*/  IADD3 R52, R137, 0x1, -R83 ;  /* 0x0000000189347810 */ /* 0x000fce0007ffe853 */
        /* <DEDUP_REMOVED lines=111> */
[----:B-1----:R-:W-:-:S04]  /*cb40*/  IMAD.IADD R53, R52, 0x1, -R139 ;  /* 0x0000000134357824 */ /* 0x002fc800078e0a8b */
[----:B------:R-:W-:-:S04]  /*cb50*/  IMAD R53, R16, -0x2, R53 ;  /* 0xfffffffe10357824 */ /* 0x000fc800078e0235 */
[C---:B------:R-:W-:Y:S02]  /*cb60*/  VIADD R138, R53.reuse, UR47 ;  /* 0x0000002f358a7c36 */ /* 0x040fe40008000000 */
[----:B------:R-:W-:Y:S02]  /*cb70*/  VIADD R87, R53, UR33 ;  /* 0x0000002135577c36 */ /* 0x000fe40008000000 */
[C---:B------:R-:W-:Y:S02]  /*cb80*/  IMAD.IADD R86, R4.reuse, 0x1, R138 ;  /* 0x0000000104567824 */ /* 0x040fe400078e028a */
[----:B-----5:R-:W-:Y:S01]  /*cb90*/  IMAD.IADD R85, R4, 0x1, R87 ;  /* 0x0000000104557824 */ /* 0x020fe200078e0257 */
[----:B0-234-:R-:W-:Y:S06]  /*cba0*/  @!P5 BRA `(.L_x_9165) ;  /* 0x000000000058d947 */ /* 0x01dfec0003800000 */
        /* <DEDUP_REMOVED lines=11> */
.L_x_9167:
[----:B------:R-:W-:-:S05]  /*cc60*/  IMAD.U32 R141, RZ, RZ, UR35 ;  /* 0x00000023ff8d7e24 */ /* 0x000fca000f8e00ff */
[----:B------:R-:W-:-:S13]  /*cc70*/  ISETP.NE.AND P2, PT, R141, 0x1, PT ;  /* 0x000000018d00780c */ /* 0x000fda0003f45270 */
[----:B------:R-:W0:Y:S02]  /*cc80*/  @P2 LDC.64 R52, c[0x0][0x9e8] ;  /* 0x00027a00ff342b82 */ /* 0x000e240000000a00 */
[----:B0-----:R-:W-:-:S04]  /*cc90*/  @P2 IMAD.HI.U32 R144, R9, R52, RZ ;  /* 0x0000003409902227 */ /* 0x001fc800078e00ff */
[----:B------:R-:W-:Y:S01]  /*cca0*/  IMAD.MOV.U32 R52, RZ, RZ, R9 ;  /* 0x000000ffff347224 */ /* 0x000fe200078e0009 */
[----:B------:R-:W-:-:S07]  /*ccb0*/  @P2 SHF.R.U32.HI R52, RZ, R53, R144 ;  /* 0x00000035ff342219 */ /* 0x000fce0000011690 */
.L_x_9168:
[----:B------:R-:W-:Y:S05]  /*ccc0*/  BSYNC B0 ;  /* 0x0000000000007941 */ /* 0x000fea0003800000 */
.L_x_9166:
[----:B------:R-:W-:-:S04]  /*ccd0*/  IMAD R53, R52, R141, -R83 ;  /* 0x0000008d34357224 */ /* 0x000fc800078e0a53 */
[----:B------:R-:W-:-:S05]  /*cce0*/  IMAD R52, R16, -0x2, R53 ;  /* 0xfffffffe10347824 */ /* 0x000fca00078e0235 */
[----:B------:R-:W-:Y:S02]  /*ccf0*/  VIADDMNMX R86, R52, R141, R86, PT ;  /* 0x0000008d34567246 */ /* 0x000fe40003800156 */
[----:B------:R-:W-:-:S07]  /*cd00*/  VIMNMX R85, R85, R52, !PT ;  /* 0x0000003455557248 */ /* 0x000fce0007fe0100 */
.L_x_9165:
[----:B------:R-:W-:Y:S01]  /*cd10*/  ISETP.GT.AND P2, PT, R0, -0x1, PT ;  /* 0xffffffff0000780c */ /* 0x000fe20003f44270 */
[C---:B------:R-:W-:Y:S02]  /*cd20*/  IMAD.IADD R138, R5.reuse, 0x1, R138 ;  /* 0x00000001058a7824 */ /* 0x040fe400078e028a */
[----:B------:R-:W-:Y:S01]  /*cd30*/  IMAD.IADD R87, R5, 0x1, R87 ;  /* 0x0000000105577824 */ /* 0x000fe200078e0257 */
[C---:B------:R-:W-:Y:S02]  /*cd40*/  ISETP.GT.AND P4, PT, R85.reuse, RZ, P2 ;  /* 0x000000ff5500720c */ /* 0x040fe40001784270 */
[----:B------:R-:W-:Y:S02]  /*cd50*/  ISETP.GT.AND P6, PT, R85, 0x1, P2 ;  /* 0x000000015500780c */ /* 0x000fe400017c4270 */
[C---:B------:R-:W-:Y:S02]  /*cd60*/  ISETP.LT.OR P4, PT, R86.reuse, 0x1, P4 ;  /* 0x000000015600780c */ /* 0x040fe40002781670 */
[----:B------:R-:W-:-:S02]  /*cd70*/  ISETP.LT.OR P6, PT, R86, 0x2, P6 ;  /* 0x000000025600780c */ /* 0x000fc400037c1670 */
        /* <DEDUP_REMOVED lines=104> */
.L_x_9171:
[----:B------:R-:W-:-:S05]  /*d400*/  IMAD.U32 R85, RZ, RZ, UR35 ;  /* 0x00000023ff557e24 */ /* 0x000fca000f8e00ff */
[----:B------:R-:W-:-:S13]  /*d410*/  ISETP.NE.AND P3, PT, R85, 0x1, PT ;  /* 0x000000015500780c */ /* 0x000fda0003f65270 */
[----:B------:R-:W0:Y:S02]  /*d420*/  @P3 LDC.64 R12, c[0x0][0x9e8] ;  /* 0x00027a00ff0c3b82 */ /* 0x000e240000000a00 */
[----:B0-----:R-:W-:-:S04]  /*d430*/  @P3 IMAD.HI.U32 R86, R8, R12, RZ ;  /* 0x0000000c08563227 */ /* 0x001fc800078e00ff */
[----:B------:R-:W-:Y:S01]  /*d440*/  IMAD.MOV.U32 R12, RZ, RZ, R8 ;  /* 0x000000ffff0c7224 */ /* 0x000fe200078e0008 */
[----:B------:R-:W-:-:S07]  /*d450*/  @P3 SHF.R.U32.HI R12, RZ, R13, R86 ;  /* 0x0000000dff0c3219 */ /* 0x000fce0000011656 */
.L_x_9172:
[----:B------:R-:W-:Y:S05]  /*d460*/  BSYNC B0 ;  /* 0x0000000000007941 */ /* 0x000fea0003800000 */
.L_x_9170:
[----:B------:R-:W-:-:S04]  /*d470*/  IMAD R83, R12, R85, -R83 ;  /* 0x000000550c537224 */ /* 0x000fc800078e0a53 */
[----:B------:R-:W-:-:S05]  /*d480*/  IMAD R83, R16, -0x2, R83 ;  /* 0xfffffffe10537824 */ /* 0x000fca00078e0253 */
[----:B------:R-:W-:Y:S02]  /*d490*/  VIADDMNMX R138, R83, R85, R138, PT ;  /* 0x00000055538a7246 */ /* 0x000fe4000380018a */
[----:B------:R-:W-:-:S07]  /*d4a0*/  VIMNMX R87, R87, R83, !PT ;  /* 0x0000005357577248 */ /* 0x000fce0007fe0100 */
.L_x_9169:
        /* <DEDUP_REMOVED lines=36> */
[----:B------:R-:W-:-:S02]  /*d6f0*/  ISETP.GT.AND P4, PT, R87, 0x10, P2 ;  /* 0x000000105700780c */ /* 0x000fc40001784270 */
[----:B------:R-:W-:Y:S02]  /*d700*/  FMNMX.FTZ R13, R56, R13, !PT ;  /* 0x0000000d380d7209 */ /* 0x000fe40007810000 */
[----:B------:R-:W-:Y:S02]  /*d710*/  ISETP.LT.OR P3, PT, R138, 0x9, P3 ;  /* 0x000000098a00780c */ /* 0x000fe40001f61670 */
[----:B------:R-:W-:Y:S02]  /*d720*/  FMNMX.FTZ R13, R58, R13, !PT ;  /* 0x0000000d3a0d7209 */ /* 0x000fe40007810000 */
[----:B------:R-:W-:Y:S02]  /*d730*/  ISETP.LT.OR P6, PT, R138, 0x3a, P6 ;  /* 0x0000003a8a00780c */ /* 0x000fe400037c1670 */
        /* <DEDUP_REMOVED lines=11> */
[C---:B------:R-:W-:Y:S02]  /*d7f0*/  ISETP.GT.AND P6, PT, R87.reuse, 0x48, P2 ;  /* 0x000000485700780c */ /* 0x040fe400017c4270 */
        /* <DEDUP_REMOVED lines=12> */
[----:B------:R-:W-:Y:S01]  /*d8c0*/  ISETP.GT.AND P3, PT, R87, 0x20, P2 ;  /* 0x000000205700780c */ /* 0x000fe20001764270 */
[----:B------:R-:W0:Y:S01]  /*d8d0*/  SHFL.BFLY PT, R12, R13, 0x2, 0x1f ;  /* 0x0c401f000d0c7f89 */ /* 0x000e2200000e0000 */
[----:B------:R-:W-:-:S02]  /*d8e0*/  FSEL R33, R33, -INF , !P4 ;  /* 0xff80000021217808 */ /* 0x000fc40006000000 */
[C---:B------:R-:W-:Y:S02]  /*d8f0*/  ISETP.GT.AND P6, PT, R87.reuse, 0x51, P2 ;  /* 0x000000515700780c */ /* 0x040fe400017c4270 */
[----:B------:R-:W-:Y:S02]  /*d900*/  ISETP.GT.AND P4, PT, R87, 0x28, P2 ;  /* 0x000000285700780c */ /* 0x000fe40001784270 */
[C---:B------:R-:W-:Y:S02]  /*d910*/  ISETP.LT.OR P3, PT, R138.reuse, 0x21, P3 ;  /* 0x000000218a00780c */ /* 0x040fe40001f61670 */
[C---:B------:R-:W-:Y:S02]  /*d920*/  ISETP.LT.OR P6, PT, R138.reuse, 0x52, P6 ;  /* 0x000000528a00780c */ /* 0x040fe400037c1670 */
[----:B------:R-:W-:Y:S02]  /*d930*/  ISETP.LT.OR P4, PT, R138, 0x29, P4 ;  /* 0x000000298a00780c */ /* 0x000fe40002781670 */
[----:B------:R-:W-:-:S02]  /*d940*/  FSEL R36, R36, -INF , !P3 ;  /* 0xff80000024247808 */ /* 0x000fc40005800000 */
[----:B------:R-:W-:Y:S02]  /*d950*/  FSEL R63, R63, -INF , !P6 ;  /* 0xff8000003f3f7808 */ /* 0x000fe40007000000 */
[C---:B------:R-:W-:Y:S02]  /*d960*/  ISETP.GT.AND P3, PT, R87.reuse, 0x29, P2 ;  /* 0x000000295700780c */ /* 0x040fe40001764270 */
[----:B------:R-:W-:Y:S02]  /*d970*/  FSEL R40, R40, -INF , !P4 ;  /* 0xff80000028287808 */ /* 0x000fe40006000000 */
[C---:B------:R-:W-:Y:S02]  /*d980*/  ISETP.GT.AND P6, PT, R87.reuse, 0x59, P2 ;  /* 0x000000595700780c */ /* 0x040fe400017c4270 */
[----:B------:R-:W-:Y:S02]  /*d990*/  ISETP.GT.AND P4, PT, R87, 0x31, P2 ;  /* 0x000000315700780c */ /* 0x000fe40001784270 */
[----:B0-----:R-:W-:-:S02]  /*d9a0*/  FMNMX.FTZ R12, R13, R12, !PT ;  /* 0x0000000c0d0c7209 */ /* 0x001fc40007810000 */
[C---:B------:R-:W-:Y:S02]  /*d9b0*/  ISETP.LT.OR P3, PT, R138.reuse, 0x2a, P3 ;  /* 0x0000002a8a00780c */ /* 0x040fe40001f61670 */
[C---:B------:R-:W-:Y:S01]  /*d9c0*/  ISETP.LT.OR P6, PT, R138.reuse, 0x5a, P6 ;  /* 0x0000005a8a00780c */ /* 0x040fe200037c1670 */
[----:B------:R-:W0:Y:S01]  /*d9d0*/  SHFL.BFLY PT, R13, R12, 0x1, 0x1f ;  /* 0x0c201f000c0d7f89 */ /* 0x000e2200000e0000 */
[----:B------:R-:W-:Y:S02]  /*d9e0*/  ISETP.LT.OR P4, PT, R138, 0x32, P4 ;  /* 0x000000328a00780c */ /* 0x000fe40002781670 */
[----:B------:R-:W-:Y:S02]  /*d9f0*/  FSEL R41, R41, -INF , !P3 ;  /* 0xff80000029297808 */ /* 0x000fe40005800000 */
[----:B------:R-:W-:Y:S02]  /*da00*/  FSEL R67, R67, -INF , !P6 ;  /* 0xff80000043437808 */ /* 0x000fe40007000000 */
[----:B------:R-:W-:-:S02]  /*da10*/  ISETP.GT.AND P3, PT, R87, 0x38, P2 ;  /* 0x000000385700780c */ /* 0x000fc40001764270 */
[----:B------:R-:W-:Y:S02]  /*da20*/  FSEL R45, R45, -INF , !P4 ;  /* 0xff8000002d2d7808 */ /* 0x000fe40006000000 */
[C---:B------:R-:W-:Y:S02]  /*da30*/  ISETP.GT.AND P6, PT, R87.reuse, 0x61, P2 ;  /* 0x000000615700780c */ /* 0x040fe400017c4270 */
[----:B------:R-:W-:Y:S02]  /*da40*/  ISETP.GT.AND P4, PT, R87, 0x40, P2 ;  /* 0x000000405700780c */ /* 0x000fe40001784270 */
[C---:B------:R-:W-:Y:S02]  /*da50*/  ISETP.LT.OR P3, PT, R138.reuse, 0x39, P3 ;  /* 0x000000398a00780c */ /* 0x040fe40001f61670 */
[C---:B------:R-:W-:Y:S02]  /*da60*/  ISETP.LT.OR P6, PT, R138.reuse, 0x62, P6 ;  /* 0x000000628a00780c */ /* 0x040fe400037c1670 */
[----:B------:R-:W-:-:S02]  /*da70*/  ISETP.LT.OR P4, PT, R138, 0x41, P4 ;  /* 0x000000418a00780c */ /* 0x000fc40002781670 */
[----:B------:R-:W-:Y:S02]  /*da80*/  FSEL R48, R48, -INF , !P3 ;  /* 0xff80000030307808 */ /* 0x000fe40005800000 */
[----:B------:R-:W-:Y:S02]  /*da90*/  FSEL R71, R71, -INF , !P6 ;  /* 0xff80000047477808 */ /* 0x000fe40007000000 */
[C---:B------:R-:W-:Y:S02]  /*daa0*/  ISETP.GT.AND P3, PT, R87.reuse, 0x41, P2 ;  /* 0x000000415700780c */ /* 0x040fe40001764270 */
[----:B------:R-:W-:Y:S02]  /*dab0*/  FSEL R54, R54, -INF , !P4 ;  /* 0xff80000036367808 */ /* 0x000fe40006000000 */
[C---:B------:R-:W-:Y:S02]  /*dac0*/  ISETP.GT.AND P6, PT, R87.reuse, 0x69, P2 ;  /* 0x000000695700780c */ /* 0x040fe400017c4270 */
[----:B------:R-:W-:-:S02]  /*dad0*/  ISETP.GT.AND P4, PT, R87, 0x49, P2 ;  /* 0x000000495700780c */ /* 0x000fc40001784270 */
[----:B0-----:R-:W-:Y:S02]  /*dae0*/  FMNMX.FTZ R12, R12, R13, !PT ;  /* 0x0000000d0c0c7209 */ /* 0x001fe40007810000 */
[C---:B------:R-:W-:Y:S02]  /*daf0*/  ISETP.LT.OR P3, PT, R138.reuse, 0x42, P3 ;  /* 0x000000428a00780c */ /* 0x040fe40001f61670 */
[----:B------:R-:W-:Y:S01]  /*db00*/  ISETP.LT.OR P6, PT, R138, 0x6a, P6 ;  /* 0x0000006a8a00780c */ /* 0x000fe200037c1670 */
[----:B------:R-:W-:Y:S01]  /*db10*/  FMUL.FTZ R13, R12, UR34 ;  /* 0x000000220c0d7c20 */ /* 0x000fe20008410000 */
[----:B------:R-:W-:Y:S02]  /*db20*/  ISETP.LT.OR P4, PT, R138, 0x4a, P4 ;  /* 0x0000004a8a00780c */ /* 0x000fe40002781670 */
[----:B------:R-:W-:Y:S02]  /*db30*/  FSEL R55, R55, -INF , !P3 ;  /* 0xff80000037377808 */ /* 0x000fe40005800000 */
[----:B------:R-:W-:-:S02]  /*db40*/  FSEL R75, R75, -INF , !P6 ;  /* 0xff8000004b4b7808 */ /* 0x000fc40007000000 */
[----:B------:R-:W-:Y:S02]  /*db50*/  ISETP.GT.AND P3, PT, R87, 0x50, P2 ;  /* 0x000000505700780c */ /* 0x000fe40001764270 */
[----:B------:R-:W-:Y:S02]  /*db60*/  FSEL R59, R59, -INF , !P4 ;  /* 0xff8000003b3b7808 */ /* 0x000fe40006000000 */
[----:B------:R-:W-:Y:S02]  /*db70*/  ISETP.GT.AND P6, PT, R87, RZ, P2 ;  /* 0x000000ff5700720c */ /* 0x000fe400017c4270 */
[----:B------:R-:W-:Y:S02]  /*db80*/  FSETP.NEU.FTZ.AND P4, PT, R12, -INF , PT ;  /* 0xff8000000c00780b */ /* 0x000fe40003f9d000 */
[C---:B------:R-:W-:Y:S02]  /*db90*/  ISETP.LT.OR P3, PT, R138.reuse, 0x51, P3 ;  /* 0x000000518a00780c */ /* 0x040fe40001f61670 */
[----:B------:R-:W-:-:S02]  /*dba0*/  ISETP.LT.OR P6, PT, R138, 0x1, P6 ;  /* 0x000000018a00780c */ /* 0x000fc400037c1670 */
[----:B------:R-:W-:Y:S02]  /*dbb0*/  FSEL R13, R13, RZ, P4 ;  /* 0x000000ff0d0d7208 */ /* 0x000fe40002000000 */
[----:B------:R-:W-:Y:S02]  /*dbc0*/  FSEL R61, R61, -INF , !P3 ;  /* 0xff8000003d3d7808 */ /* 0x000fe40005800000 */
[----:B------:R-:W-:Y:S01]  /*dbd0*/  FSEL R85, R14, -INF , !P6 ;  /* 0xff8000000e557808 */ /* 0x000fe20007000000 */
        /* <DEDUP_REMOVED lines=11> */
[----:B------:R-:W-:Y:S01]  /*dc90*/  ISETP.GT.AND P3, PT, R87, 0x60, P2 ;  /* 0x000000605700780c */ /* 0x000fe20001764270 */
[--C-:B------:R-:W-:Y:S01]  /*dca0*/  FFMA.FTZ R52, R52, UR34, -R13.reuse ;  /* 0x0000002234347c23 */ /* 0x100fe2000801080d */
        /* <DEDUP_REMOVED lines=10> */
[----:B------:R0:W-:Y:S01]  /*dd50*/  MUFU.EX2 R27, R86 ;  /* 0x00000056001b7308 */ /* 0x0001e20000000800 */
[----:B------:R-:W-:Y:S01]  /*dd60*/  FMNMX.FTZ R31, R29, R30, !PT ;  /* 0x0000001e1d1f7209 */ /* 0x000fe20007810000 */
[----:B------:R-:W-:Y:S01]  /*dd70*/  FFMA.FTZ R30, R34, UR34, -R13 ;  /* 0x00000022221e7c23 */ /* 0x000fe2000801080d */
[----:B------:R-:W-:Y:S02]  /*dd80*/  FSEL R73, R73, -INF , !P3 ;  /* 0xff80000049497808 */ /* 0x000fe40005800000 */
[----:B------:R-:W-:-:S02]  /*dd90*/  ISETP.GT.AND P3, PT, R87, 0x70, P2 ;  /* 0x000000705700780c */ /* 0x000fc40001764270 */
[----:B------:R-:W-:Y:S01]  /*dda0*/  FMNMX.FTZ R34, R32, R31, !PT ;  /* 0x0000001f20227209 */ /* 0x000fe20007810000 */
[----:B------:R-:W-:Y:S01]  /*ddb0*/  MUFU.EX2 R53, R53 ;  /* 0x0000003500357308 */ /* 0x000fe20000000800 */
[----:B------:R-:W-:Y:S01]  /*ddc0*/  ISETP.LT.OR P3, PT, R138, 0x71, P3 ;  /* 0x000000718a00780c */ /* 0x000fe20001f61670 */
[----:B0-----:R-:W-:Y:S01]  /*ddd0*/  FFMA.FTZ R86, R39, UR34, -R13 ;  /* 0x0000002227567c23 */ /* 0x001fe2000801080d */
[----:B------:R-:W-:Y:S02]  /*dde0*/  FMNMX.FTZ R31, R33, R34, !PT ;  /* 0x00000022211f7209 */ /* 0x000fe40007810000 */
[----:B------:R-:W-:Y:S02]  /*ddf0*/  FSEL R77, R77, -INF , !P3 ;  /* 0xff8000004d4d7808 */ /* 0x000fe40005800000 */
[----:B------:R-:W-:Y:S01]  /*de00*/  FMNMX.FTZ R34, R36, R31, !PT ;  /* 0x0000001f24227209 */ /* 0x000fe20007810000 */
[----:B------:R-:W-:Y:S01]  /*de10*/  MUFU.EX2 R20, R20 ;  /* 0x0000001400147308 */ /* 0x000fe20000000800 */
[----:B------:R-:W-:-:S02]  /*de20*/  ISETP.GT.AND P3, PT, R87, 0x71, P2 ;  /* 0x000000715700780c */ /* 0x000fc40001764270 */
[C---:B------:R-:W-:Y:S02]  /*de30*/  ISETP.GT.AND P6, PT, R87.reuse, 0x78, P2 ;  /* 0x000000785700780c */ /* 0x040fe400017c4270 */
[----:B------:R-:W-:Y:S01]  /*de40*/  ISETP.GT.AND P2, PT, R87, 0x79, P2 ;  /* 0x000000795700780c */ /* 0x000fe20001744270 */
[--C-:B------:R-:W-:Y:S01]  /*de50*/  FFMA.FTZ R87, R35, UR34, -R13.reuse ;  /* 0x0000002223577c23 */ /* 0x100fe2000801080d */
[----:B------:R-:W-:Y:S01]  /*de60*/  FMNMX.FTZ R35, R37, R34, !PT ;  /* 0x0000002225237209 */ /* 0x000fe20007810000 */
[----:B------:R-:W-:Y:S01]  /*de70*/  FFMA.FTZ R34, R38, UR34, -R13 ;  /* 0x0000002226227c23 */ /* 0x000fe2000801080d */
[----:B------:R-:W-:Y:S01]  /*de80*/  ISETP.LT.OR P3, PT, R138, 0x72, P3 ;  /* 0x000000728a00780c */ /* 0x000fe20001f61670 */
[----:B------:R0:W-:Y:S01]  /*de90*/  MUFU.EX2 R31, R87 ;  /* 0x00000057001f7308 */ /* 0x0001e20000000800 */
[----:B------:R-:W-:Y:S02]  /*dea0*/  FMNMX.FTZ R38, R40, R35, !PT ;  /* 0x0000002328267209 */ /* 0x000fe40007810000 */
[----:B------:R-:W-:-:S02]  /*deb0*/  ISETP.LT.OR P6, PT, R138, 0x79, P6 ;  /* 0x000000798a00780c */ /* 0x000fc400037c1670 */
[----:B------:R-:W-:Y:S02]  /*dec0*/  FMNMX.FTZ R35, R41, R38, !PT ;  /* 0x0000002629237209 */ /* 0x000fe40007810000 */
[----:B------:R-:W-:Y:S01]  /*ded0*/  FSEL R79, R79, -INF , !P3 ;  /* 0xff8000004f4f7808 */ /* 0x000fe20005800000 */
[----:B------:R-:W-:Y:S01]  /*dee0*/  MUFU.EX2 R83, R83 ;  /* 0x0000005300537308 */ /* 0x000fe20000000800 */
[----:B------:R-:W-:Y:S01]  /*def0*/  FMNMX.FTZ R38, R44, R35, !PT ;  /* 0x000000232c267209 */ /* 0x000fe20007810000 */
[--C-:B0-----:R-:W-:Y:S01]  /*df00*/  FFMA.FTZ R87, R43, UR34, -R13.reuse ;  /* 0x000000222b577c23 */ /* 0x101fe2000801080d */
        /* <DEDUP_REMOVED lines=15> */
[--C-:B0-----:R-:W-:Y:S01]  /*e000*/  FFMA.FTZ R86, R50, UR34, -R13.reuse ;  /* 0x0000002232567c23 */ /* 0x101fe2000801080d */
[----:B------:R-:W-:Y:S01]  /*e010*/  MUFU.EX2 R39, R87 ;  /* 0x0000005700277308 */ /* 0x000fe20000000800 */
[--C-:B------:R-:W-:Y:S01]  /*e020*/  FFMA.FTZ R62, R66, UR34, -R13.reuse ;  /* 0x00000022423e7c23 */ /* 0x100fe2000801080d */
[----:B------:R-:W-:Y:S01]  /*e030*/  FMNMX.FTZ R42, R55, R42, !PT ;  /* 0x0000002a372a7209 */ /* 0x000fe20007810000 */
[--C-:B------:R-:W-:Y:S01]  /*e040*/  FFMA.FTZ R64, R68, UR34, -R13.reuse ;  /* 0x0000002244407c23 */ /* 0x100fe2000801080d */
[--C-:B------:R-:W-:Y:S01]  /*e050*/  FFMA.FTZ R66, R70, UR34, -R13.reuse ;  /* 0x0000002246427c23 */ /* 0x100fe2000801080d */
[--C-:B------:R-:W-:Y:S01]  /*e060*/  FFMA.FTZ R68, R72, UR34, -R13.reuse ;  /* 0x0000002248447c23 */ /* 0x100fe2000801080d */
[----:B------:R-:W-:Y:S01]  /*e070*/  FMNMX.FTZ R46, R57, R42, !PT ;  /* 0x0000002a392e7209 */ /* 0x000fe20007810000 */
[--C-:B------:R-:W-:Y:S01]  /*e080*/  FFMA.FTZ R70, R74, UR34, -R13.reuse ;  /* 0x000000224a467c23 */ /* 0x100fe2000801080d */
[----:B------:R0:W-:Y:S01]  /*e090*/  MUFU.EX2 R42, R141 ;  /* 0x0000008d002a7308 */ /* 0x0001e20000000800 */
[--C-:B------:R-:W-:Y:S01]  /*e0a0*/  FFMA.FTZ R72, R76, UR34, -R13.reuse ;  /* 0x000000224c487c23 */ /* 0x100fe2000801080d */
[----:B------:R-:W-:Y:S01]  /*e0b0*/  FMNMX.FTZ R46, R59, R46, !PT ;  /* 0x0000002e3b2e7209 */ /* 0x000fe20007810000 */
[--C-:B------:R-:W-:Y:S01]  /*e0c0*/  FFMA.FTZ R74, R78, UR34, -R13.reuse ;  /* 0x000000224e4a7c23 */ /* 0x100fe2000801080d */
[--C-:B------:R-:W-:Y:S01]  /*e0d0*/  FFMA.FTZ R76, R80, UR34, -R13.reuse ;  /* 0x00000022504c7c23 */ /* 0x100fe2000801080d */
[----:B------:R-:W-:Y:S01]  /*e0e0*/  FFMA.FTZ R78, R84, UR34, -R13 ;  /* 0x00000022544e7c23 */ /* 0x000fe2000801080d */
[----:B------:R-:W-:-:S02]  /*e0f0*/  FMNMX.FTZ R46, R61, R46, !PT ;  /* 0x0000002e3d2e7209 */ /* 0x000fc40007810000 */
[----:B------:R-:W-:Y:S01]  /*e100*/  MUFU.EX2 R21, R21 ;  /* 0x0000001500157308 */ /* 0x000fe20000000800 */
[----:B0-----:R-:W-:Y:S01]  /*e110*/  FFMA.FTZ R141, R56, UR34, -R13 ;  /* 0x00000022388d7c23 */ /* 0x001fe2000801080d */
        /* <DEDUP_REMOVED lines=8> */
[----:B------:R0:W-:Y:S02]  /*e1a0*/  MUFU.EX2 R50, R141 ;  /* 0x0000008d00327308 */ /* 0x0001e40000000800 */
[----:B------:R-:W-:-:S04]  /*e1b0*/  FMNMX.FTZ R56, R75, R56, !PT ;  /* 0x000000384b387209 */ /* 0x000fc80007810000 */
[----:B------:R-:W-:Y:S02]  /*e1c0*/  FMNMX.FTZ R56, R77, R56, !PT ;  /* 0x000000384d387209 */ /* 0x000fe40007810000 */
[----:B------:R-:W-:Y:S01]  /*e1d0*/  MUFU.EX2 R26, R26 ;  /* 0x0000001a001a7308 */ /* 0x000fe20000000800 */
[----:B0-----:R-:W-:Y:S02]  /*e1e0*/  FSEL R141, R12, RZ, P4 ;  /* 0x000000ff0c8d7208 */ /* 0x001fe40002000000 */
[----:B------:R-:W-:-:S03]  /*e1f0*/  FMNMX.FTZ R56, R79, R56, !PT ;  /* 0x000000384f387209 */ /* 0x000fc60007810000 */
[----:B------:R-:W-:Y:S01]  /*e200*/  FADD.FTZ R141, -R141, R10 ;  /* 0x0000000a8d8d7221 */ /* 0x000fe20000010100 */
[----:B------:R-:W-:Y:S01]  /*e210*/  FMNMX.FTZ R87, R81, R56, !PT ;  /* 0x0000003851577209 */ /* 0x000fe20007810000 */
[----:B------:R-:W-:Y:S02]  /*e220*/  MUFU.EX2 R30, R30 ;  /* 0x0000001e001e7308 */ /* 0x000fe40000000800 */
[----:B------:R-:W-:Y:S01]  /*e230*/  FMUL.FTZ R10, R141, UR34 ;  /* 0x000000228d0a7c20 */ /* 0x000fe20008410000 */
[----:B------:R-:W-:-:S05]  /*e240*/  FMNMX.FTZ R87, R82, R87, !PT ;  /* 0x0000005752577209 */ /* 0x000fca0007810000 */
[----:B------:R-:W0:Y:S01]  /*e250*/  SHFL.BFLY PT, R86, R87, 0x2, 0x1f ;  /* 0x0c401f0057567f89 */ /* 0x000e2200000e0000 */
[----:B------:R-:W1:Y:S08]  /*e260*/  MUFU.EX2 R10, R10 ;  /* 0x0000000a000a7308 */ /* 0x000e700000000800 */
[----:B------:R2:W-:Y:S08]  /*e270*/  MUFU.EX2 R56, R138 ;  /* 0x0000008a00387308 */ /* 0x0005f00000000800 */
[----:B------:R-:W-:Y:S01]  /*e280*/  MUFU.EX2 R34, R34 ;  /* 0x0000002200227308 */ /* 0x000fe20000000800 */
[-C--:B-1----:R-:W-:Y:S01]  /*e290*/  FMUL.FTZ R88, R88, R10.reuse ;  /* 0x0000000a58587220 */ /* 0x082fe20000410000 */
[-C--:B------:R-:W-:Y:S01]  /*e2a0*/  FMUL.FTZ R89, R89, R10.reuse ;  /* 0x0000000a59597220 */ /* 0x080fe20000410000 */
[-C--:B------:R-:W-:Y:S01]  /*e2b0*/  FMUL.FTZ R92, R92, R10.reuse ;  /* 0x0000000a5c5c7220 */ /* 0x080fe20000410000 */
[-C--:B------:R-:W-:Y:S01]  /*e2c0*/  FMUL.FTZ R93, R93, R10.reuse ;  /* 0x0000000a5d5d7220 */ /* 0x080fe20000410000 */
[-C--:B------:R-:W-:Y:S01]  /*e2d0*/  FMUL.FTZ R96, R96, R10.reuse ;  /* 0x0000000a60607220 */ /* 0x080fe20000410000 */
[----:B------:R-:W-:Y:S01]  /*e2e0*/  FMUL.FTZ R97, R97, R10 ;  /* 0x0000000a61617220 */ /* 0x000fe20000410000 */
[----:B0-----:R-:W-:Y:S01]  /*e2f0*/  FMNMX.FTZ R86, R87, R86, !PT ;  /* 0x0000005657567209 */ /* 0x001fe20007810000 */
[----:B------:R-:W-:Y:S01]  /*e300*/  MUFU.EX2 R38, R38 ;  /* 0x0000002600267308 */ /* 0x000fe20000000800 */
[-C--:B------:R-:W-:Y:S01]  /*e310*/  FMUL.FTZ R100, R100, R10.reuse ;  /* 0x0000000a64647220 */ /* 0x080fe20000410000 */
[-C--:B------:R-:W-:Y:S01]  /*e320*/  FMUL.FTZ R101, R101, R10.reuse ;  /* 0x0000000a65657220 */ /* 0x080fe20000410000 */
[-C--:B------:R-:W-:Y:S01]  /*e330*/  FMUL.FTZ R104, R104, R10.reuse ;  /* 0x0000000a68687220 */ /* 0x080fe20000410000 */
[----:B------:R-:W0:Y:S01]  /*e340*/  SHFL.BFLY PT, R87, R86, 0x1, 0x1f ;  /* 0x0c201f0056577f89 */ /* 0x000e2200000e0000 */
        /* <DEDUP_REMOVED lines=16> */
[----:B------:R-:W-:-:S03]  /*e450*/  FMUL.FTZ R133, R133, R10 ;  /* 0x0000000a85857220 */ /* 0x000fc60000410000 */
[----:B------:R-:W-:Y:S01]  /*e460*/  MUFU.EX2 R51, R51 ;  /* 0x0000003300337308 */ /* 0x000fe20000000800 */
[----:B0-----:R-:W-:-:S04]  /*e470*/  FMNMX.FTZ R13, R86, R87, !PT ;  /* 0x00000057560d7209 */ /* 0x001fc80007810000 */
        /* <DEDUP_REMOVED lines=10> */
[--C-:B--2---:R-:W-:Y:S01]  /*e520*/  FFMA.FTZ R138, R25, UR34, -R80.reuse ;  /* 0x00000022198a7c23 */ /* 0x104fe20008010850 */
[----:B------:R-:W-:Y:S01]  /*e530*/  FADD.FTZ R32, -R32, R11 ;  /* 0x0000000b20207221 */ /* 0x000fe20000010100 */
[--C-:B------:R-:W-:Y:S01]  /*e540*/  FFMA.FTZ R25, R28, UR34, -R80.reuse ;  /* 0x000000221c197c23 */ /* 0x100fe20008010850 */
[----:B------:R-:W-:Y:S01]  /*e550*/  MUFU.EX2 R85, R85 ;  /* 0x0000005500557308 */ /* 0x000fe20000000800 */
[----:B------:R-:W-:Y:S01]  /*e560*/  FFMA.FTZ R29, R29, UR34, -R80 ;  /* 0x000000221d1d7c23 */ /* 0x000fe20008010850 */
[----:B------:R-:W-:Y:S01]  /*e570*/  FMUL.FTZ R11, R32, UR34 ;  /* 0x00000022200b7c20 */ /* 0x000fe20008410000 */
[----:B------:R-:W-:-:S02]  /*e580*/  IMAD.U32 R32, RZ, RZ, UR51 ;  /* 0x00000033ff207e24 */ /* 0x000fc4000f8e00ff */
[--C-:B------:R-:W-:Y:S01]  /*e590*/  FFMA.FTZ R15, R45, UR34, -R80.reuse ;  /* 0x000000222d0f7c23 */ /* 0x100fe20008010850 */
[--C-:B------:R-:W-:Y:S01]  /*e5a0*/  FFMA.FTZ R45, R55, UR34, -R80.reuse ;  /* 0x00000022372d7c23 */ /* 0x100fe20008010850 */
[--C-:B------:R-:W-:Y:S01]  /*e5b0*/  FFMA.FTZ R33, R33, UR34, -R80.reuse ;  /* 0x0000002221217c23 */ /* 0x100fe20008010850 */
[--C-:B------:R-:W-:Y:S01]  /*e5c0*/  FFMA.FTZ R36, R36, UR34, -R80.reuse ;  /* 0x0000002224247c23 */ /* 0x100fe20008010850 */
[----:B------:R-:W-:Y:S01]  /*e5d0*/  @!P1 LEA R32, R32, UR42, 0x3 ;  /* 0x0000002a20209c11 */ /* 0x000fe2000f8e18ff */
[----:B------:R-:W0:Y:S01]  /*e5e0*/  MUFU.EX2 R11, R11 ;  /* 0x0000000b000b7308 */ /* 0x000e220000000800 */
[--C-:B------:R-:W-:Y:S01]  /*e5f0*/  FFMA.FTZ R37, R37, UR34, -R80.reuse ;  /* 0x0000002225257c23 */ /* 0x100fe20008010850 */
[--C-:B------:R-:W-:Y:S01]  /*e600*/  FFMA.FTZ R40, R40, UR34, -R80.reuse ;  /* 0x0000002228287c23 */ /* 0x100fe20008010850 */
[--C-:B------:R-:W-:Y:S01]  /*e610*/  FFMA.FTZ R87, R41, UR34, -R80.reuse ;  /* 0x0000002229577c23 */ /* 0x100fe20008010850 */
[----:B------:R-:W-:Y:S02]  /*e620*/  @!P1 VIADD R32, R32, 0x2d860 ;  /* 0x0002d86020209836 */ /* 0x000fe40000000000 */
[--C-:B------:R-:W-:Y:S01]  /*e630*/  FFMA.FTZ R41, R44, UR34, -R80.reuse ;  /* 0x000000222c297c23 */ /* 0x100fe20008010850 */
[--C-:B------:R-:W-:Y:S01]  /*e640*/  FFMA.FTZ R44, R49, UR34, -R80.reuse ;  /* 0x00000022312c7c23 */ /* 0x100fe20008010850 */
[----:B------:R-:W-:Y:S01]  /*e650*/  FFMA.FTZ R49, R54, UR34, -R80 ;  /* 0x0000002236317c23 */ /* 0x000fe20008010850 */
[----:B------:R-:W1:Y:S01]  /*e660*/  MUFU.EX2 R86, R86 ;  /* 0x0000005600567308 */ /* 0x000e620000000800 */
[----:B------:R-:W-:Y:S01]  /*e670*/  @!P1 PRMT R32, RZ, 0x654, R32 ;  /* 0x00000654ff209816 */ /* 0x000fe20000000020 */
[--C-:B------:R-:W-:Y:S01]  /*e680*/  FFMA.FTZ R28, R48, UR34, -R80.reuse ;  /* 0x00000022301c7c23 */ /* 0x100fe20008010850 */
[----:B------:R-:W-:Y:S01]  /*e690*/  F2FP.F16.F32.PACK_AB R54, R83, R20 ;  /* 0x000000145336723e */ /* 0x000fe200000000ff */
[--C-:B------:R-:W-:Y:S01]  /*e6a0*/  FFMA.FTZ R71, R71, UR34, -R80.reuse ;  /* 0x0000002247477c23 */ /* 0x100fe20008010850 */
[----:B------:R2:W-:Y:S01]  /*e6b0*/  @!P1 SYNCS.ARRIVE.TRANS64.RED.A1T0 RZ, [R32+URZ], RZ ;  /* 0x000000ff20ff99a7 */ /* 0x0005e2000810043f */
[--C-:B------:R-:W-:Y:S01]  /*e6c0*/  FFMA.FTZ R73, R73, UR34, -R80.reuse ;  /* 0x0000002249497c23 */ /* 0x100fe20008010850 */
[--C-:B------:R-:W-:Y:S01]  /*e6d0*/  FFMA.FTZ R75, R75, UR34, -R80.reuse ;  /* 0x000000224b4b7c23 */ /* 0x100fe20008010850 */
[----:B------:R-:W3:Y:S01]  /*e6e0*/  MUFU.EX2 R24, R24 ;  /* 0x0000001800187308 */ /* 0x000ee20000000800 */
[----:B0-----:R-:W-:Y:S01]  /*e6f0*/  FFMA.FTZ R55, R11, R2, R85 ;  /* 0x000000020b377223 */ /* 0x001fe20000010055 */
[--C-:B------:R-:W-:Y:S01]  /*e700*/  FFMA.FTZ R2, R59, UR34, -R80.reuse ;  /* 0x000000223b027c23 */ /* 0x100fe20008010850 */
[--C-:B------:R-:W-:Y:S01]  /*e710*/  FFMA.FTZ R77, R77, UR34, -R80.reuse ;  /* 0x000000224d4d7c23 */ /* 0x100fe20008010850 */
[----:B------:R-:W-:Y:S01]  /*e720*/  FFMA.FTZ R79, R79, UR34, -R80 ;  /* 0x000000224f4f7c23 */ /* 0x000fe20008010850 */
[----:B--2---:R-:W-:Y:S01]  /*e730*/  FFMA.FTZ R32, R10, R3, R52 ;  /* 0x000000030a207223 */ /* 0x004fe20000010034 */
[----:B------:R-:W-:Y:S01]  /*e740*/  FFMA.FTZ R3, R57, UR34, -R80 ;  /* 0x0000002239037c23 */ /* 0x000fe20008010850 */
[C---:B------:R-:W-:Y:S01]  /*e750*/  F2FP.F16.F32.PACK_AB R52, R53.reuse, R52 ;  /* 0x000000343534723e */ /* 0x040fe200000000ff */
[----:B------:R-:W0:Y:S01]  /*e760*/  MUFU.EX2 R138, R138 ;  /* 0x0000008a008a7308 */ /* 0x000e220000000800 */
[----:B------:R-:W-:Y:S01]  /*e770*/  FADD.FTZ R57, R53, R32 ;  /* 0x0000002035397221 */ /* 0x000fe20000010000 */
[C---:B-1----:R-:W-:Y:S01]  /*e780*/  FADD.FTZ R55, R86.reuse, R55 ;  /* 0x0000003756377221 */ /* 0x042fe20000010000 */
[----:B------:R-:W-:Y:S01]  /*e790*/  F2FP.F16.F32.PACK_AB R53, R86, R85 ;  /* 0x000000555635723e */ /* 0x000fe200000000ff */
[--C-:B------:R-:W-:Y:S01]  /*e7a0*/  FFMA.FTZ R86, R67, UR34, -R80.reuse ;  /* 0x0000002243567c23 */ /* 0x100fe20008010850 */
[----:B------:R-:W-:Y:S01]  /*e7b0*/  FADD.FTZ R32, R20, R57 ;  /* 0x0000003914207221 */ /* 0x000fe20000010000 */
[--C-:B------:R-:W-:Y:S01]  /*e7c0*/  FFMA.FTZ R57, R61, UR34, -R80.reuse ;  /* 0x000000223d397c23 */ /* 0x100fe20008010850 */
[----:B------:R-:W-:Y:S01]  /*e7d0*/  FFMA.FTZ R20, R63, UR34, -R80 ;  /* 0x000000223f147c23 */ /* 0x000fe20008010850 */
[----:B------:R-:W1:Y:S01]  /*e7e0*/  MUFU.EX2 R25, R25 ;  /* 0x0000001900197308 */ /* 0x000e620000000800 */
[----:B------:R-:W-:Y:S01]  /*e7f0*/  FADD.FTZ R32, R83, R32 ;  /* 0x0000002053207221 */ /* 0x000fe20000010000 */
[----:B---3--:R-:W-:Y:S01]  /*e800*/  FADD.FTZ R55, R24, R55 ;  /* 0x0000003718377221 */ /* 0x008fe20000010000 */
[----:B------:R-:W-:Y:S01]  /*e810*/  FFMA.FTZ R81, R81, UR34, -R80 ;  /* 0x0000002251517c23 */ /* 0x000fe20008010850 */
[----:B------:R-:W-:Y:S01]  /*e820*/  ISETP.GT.AND P2, PT, R0, UR39, PT ;  /* 0x0000002700007c0c */ /* 0x000fe2000bf44270 */
[----:B------:R-:W-:Y:S01]  /*e830*/  FADD.FTZ R59, R21, R32 ;  /* 0x00000020153b7221 */ /* 0x000fe20000010000 */
[----:B------:R-:W-:Y:S01]  /*e840*/  UMOV UR51, UR43 ;  /* 0x0000002b00337c82 */ /* 0x000fe20008000000 */
[-C--:B------:R-:W-:Y:S01]  /*e850*/  FMUL.FTZ R90, R90, R11.reuse ;  /* 0x0000000b5a5a7220 */ /* 0x080fe20000410000 */
[----:B------:R-:W2:Y:S01]  /*e860*/  MUFU.EX2 R29, R29 ;  /* 0x0000001d001d7308 */ /* 0x000ea20000000800 */
[----:B0-----:R-:W-:Y:S01]  /*e870*/  FADD.FTZ R32, R138, R55 ;  /* 0x000000378a207221 */ /* 0x001fe20000010000 */
[----:B------:R-:W-:Y:S01]  /*e880*/  FADD.FTZ R59, R14, R59 ;  /* 0x0000003b0e3b7221 */ /* 0x000fe20000010000 */
[----:B------:R-:W-:Y:S01]  /*e890*/  F2FP.F16.F32.PACK_AB R55, R138, R24 ;  /* 0x000000188a37723e */ /* 0x000fe200000000ff */
[-C--:B------:R-:W-:Y:S01]  /*e8a0*/  FMUL.FTZ R91, R91, R11.reuse ;  /* 0x0000000b5b5b7220 */ /* 0x080fe20000410000 */
[-C--:B------:R-:W-:Y:S01]  /*e8b0*/  FMUL.FTZ R94, R94, R11.reuse ;  /* 0x0000000b5e5e7220 */ /* 0x080fe20000410000 */
[----:B------:R-:W-:Y:S01]  /*e8c0*/  FADD.FTZ R24, R26, R59 ;  /* 0x0000003b1a187221 */ /* 0x000fe20000010000 */
[----:B------:R-:W-:Y:S01]  /*e8d0*/  F2FP.F16.F32.PACK_AB R26, R27, R26 ;  /* 0x0000001a1b1a723e */ /* 0x000fe200000000ff */
[----:B------:R-:W0:Y:S01]  /*e8e0*/  MUFU.EX2 R84, R84 ;  /* 0x0000005400547308 */ /* 0x000e220000000800 */
[----:B-1----:R-:W-:Y:S01]  /*e8f0*/  FADD.FTZ R32, R25, R32 ;  /* 0x0000002019207221 */ /* 0x002fe20000010000 */
[----:B------:R-:W-:Y:S01]  /*e900*/  FADD.FTZ R63, R27, R24 ;  /* 0x000000181b3f7221 */ /* 0x000fe20000010000 */
[--C-:B------:R-:W-:Y:S01]  /*e910*/  FFMA.FTZ R59, R65, UR34, -R80.reuse ;  /* 0x00000022413b7c23 */ /* 0x100fe20008010850 */
[--C-:B------:R-:W-:Y:S01]  /*e920*/  FFMA.FTZ R65, R69, UR34, -R80.reuse ;  /* 0x0000002245417c23 */ /* 0x100fe20008010850 */
[----:B------:R-:W-:Y:S01]  /*e930*/  STSM.16.M88.4 [R17+0x21800], R52 ;  /* 0x0218003411007844 */ /* 0x000fe20000000200 */
[----:B------:R-:W-:Y:S01]  /*e940*/  FFMA.FTZ R80, R82, UR34, -R80 ;  /* 0x0000002252507c23 */ /* 0x000fe20008010850 */
[----:B------:R-:W-:Y:S01]  /*e950*/  FMUL.FTZ R95, R95, R11 ;  /* 0x0000000b5f5f7220 */ /* 0x000fe20000410000 */
[----:B------:R-:W1:Y:S01]  /*e960*/  MUFU.EX2 R33, R33 ;  /* 0x0000002100217308 */ /* 0x000e620000000800 */
[C---:B--2---:R-:W-:Y:S01]  /*e970*/  FADD.FTZ R61, R29.reuse, R32 ;  /* 0x000000201d3d7221 */ /* 0x044fe20000010000 */
[----:B------:R-:W-:Y:S01]  /*e980*/  FADD.FTZ R32, R30, R63 ;  /* 0x0000003f1e207221 */ /* 0x000fe20000010000 */
[----:B------:R-:W-:Y:S01]  /*e990*/  F2FP.F16.F32.PACK_AB R25, R29, R25 ;  /* 0x000000191d19723e */ /* 0x000fe200000000ff */
[-C--:B------:R-:W-:Y:S01]  /*e9a0*/  FMUL.FTZ R98, R98, R11.reuse ;  /* 0x0000000b62627220 */ /* 0x080fe20000410000 */
[-C--:B------:R-:W-:Y:S01]  /*e9b0*/  FMUL.FTZ R99, R99, R11.reuse ;  /* 0x0000000b63637220 */ /* 0x080fe20000410000 */
[----:B------:R-:W-:Y:S01]  /*e9c0*/  FADD.FTZ R63, R31, R32 ;  /* 0x000000201f3f7221 */ /* 0x000fe20000010000 */
        /* <DEDUP_REMOVED lines=8> */
[-C--:B------:R-:W-:Y:S01]  /*ea50*/  FMUL.FTZ R107, R107, R11.reuse ;  /* 0x0000000b6b6b7220 */ /* 0x080fe20000410000 */
[----:B------:R-:W0:Y:S01]  /*ea60*/  MUFU.EX2 R37, R37 ;  /* 0x0000002500257308 */ /* 0x000e220000000800 */
[----:B-1----:R-:W-:Y:S01]  /*ea70*/  FADD.FTZ R61, R33, R24 ;  /* 0x00000018213d7221 */ /* 0x002fe20000010000 */
[----:B------:R-:W-:Y:S01]  /*ea80*/  FADD.FTZ R48, R38, R63 ;  /* 0x0000003f26307221 */ /* 0x000fe20000010000 */
        /* <DEDUP_REMOVED lines=17> */
[----:B------:R-:W-:Y:S01]  /*eba0*/  FMUL.FTZ R135, R135, R11 ;  /* 0x0000000b87877220 */ /* 0x000fe20000410000 */
[----:B------:R-:W-:-:S02]  /*ebb0*/  VIADD R0, R0, 0xffffffff ;  /* 0xffffffff00007836 */ /* 0x000fc40000000000 */
[----:B------:R-:W-:Y:S01]  /*ebc0*/  IMAD.MOV.U32 R10, RZ, RZ, R12 ;  /* 0x000000ffff0a7224 */ /* 0x000fe200078e000c */
[----:B------:R-:W0:Y:S01]  /*ebd0*/  MUFU.EX2 R41, R41 ;  /* 0x0000002900297308 */ /* 0x000e220000000800 */
[----:B-1----:R-:W-:Y:S01]  /*ebe0*/  FADD.FTZ R24, R40, R61 ;  /* 0x0000003d28187221 */ /* 0x002fe20000010000 */
[----:B------:R-:W-:Y:S01]  /*ebf0*/  FADD.FTZ R61, R39, R48 ;  /* 0x00000030273d7221 */ /* 0x000fe20000010000 */
[----:B------:R-:W-:-:S03]  /*ec00*/  IMAD.MOV.U32 R11, RZ, RZ, R13 ;  /* 0x000000ffff0b7224 */ /* 0x000fc600078e000d */
[----:B------:R-:W-:Y:S01]  /*ec10*/  FADD.FTZ R48, R42, R61 ;  /* 0x0000003d2a307221 */ /* 0x000fe20000010000 */
[----:B------:R-:W-:Y:S01]  /*ec20*/  F2FP.F16.F32.PACK_AB R42, R43, R42 ;  /* 0x0000002a2b2a723e */ /* 0x000fe200000000ff */
[----:B------:R-:W1:Y:S01]  /*ec30*/  MUFU.EX2 R15, R15 ;  /* 0x0000000f000f7308 */ /* 0x000e620000000800 */
[----:B--2---:R-:W-:Y:S01]  /*ec40*/  FADD.FTZ R32, R87, R24 ;  /* 0x0000001857207221 */ /* 0x004fe20000010000 */
[----:B------:R-:W-:Y:S01]  /*ec50*/  F2FP.F16.F32.PACK_AB R24, R14, R21 ;  /* 0x000000150e18723e */ /* 0x000fe200000000ff */
[----:B------:R-:W-:Y:S01]  /*ec60*/  FADD.FTZ R27, R43, R48 ;  /* 0x000000302b1b7221 */ /* 0x000fe20000010000 */
[----:B------:R-:W-:Y:S02]  /*ec70*/  F2FP.F16.F32.PACK_AB R35, R87, R40 ;  /* 0x000000285723723e */ /* 0x000fe400000000ff */
[----:B------:R-:W-:Y:S01]  /*ec80*/  F2FP.F16.F32.PACK_AB R40, R39, R38 ;  /* 0x000000262728723e */ /* 0x000fe200000000ff */
[----:B------:R-:W-:Y:S01]  /*ec90*/  FADD.FTZ R48, R46, R27 ;  /* 0x0000001b2e307221 */ /* 0x000fe20000010000 */
[----:B------:R-:W2:Y:S01]  /*eca0*/  MUFU.EX2 R28, R28 ;  /* 0x0000001c001c7308 */ /* 0x000ea20000000800 */
[----:B0-----:R-:W-:Y:S01]  /*ecb0*/  FADD.FTZ R14, R41, R32 ;  /* 0x00000020290e7221 */ /* 0x001fe20000010000 */
[----:B------:R-:W-:-:S02]  /*ecc0*/  F2FP.F16.F32.PACK_AB R32, R31, R30 ;  /* 0x0000001e1f20723e */ /* 0x000fc400000000ff */
[----:B------:R-:W-:Y:S02]  /*ecd0*/  F2FP.F16.F32.PACK_AB R27, R33, R84 ;  /* 0x00000054211b723e */ /* 0x000fe400000000ff */
[----:B------:R-:W-:Y:S02]  /*ece0*/  F2FP.F16.F32.PACK_AB R33, R37, R36 ;  /* 0x000000242521723e */ /* 0x000fe400000000ff */
[----:B------:R-:W0:Y:S01]  /*ecf0*/  MUFU.EX2 R44, R44 ;  /* 0x0000002c002c7308 */ /* 0x000e220000000800 */
[C---:B-1----:R-:W-:Y:S01]  /*ed00*/  FADD.FTZ R21, R15.reuse, R14 ;  /* 0x0000000e0f157221 */ /* 0x042fe20000010000 */
[----:B------:R1:W-:Y:S01]  /*ed10*/  STSM.16.M88.4 [R23], R24 ;  /* 0x0000001817007844 */ /* 0x0003e20000000200 */
[----:B------:R-:W-:-:S03]  /*ed20*/  F2FP.F16.F32.PACK_AB R41, R15, R41 ;  /* 0x000000290f29723e */ /* 0x000fc600000000ff */
[----:B------:R3:W-:Y:S02]  /*ed30*/  STSM.16.M88.4 [R19], R32 ;  /* 0x0000002013007844 */ /* 0x0007e40000000200 */
[----:B------:R-:W4:Y:S01]  /*ed40*/  MUFU.EX2 R49, R49 ;  /* 0x0000003100317308 */ /* 0x000f220000000800 */
[----:B--2---:R-:W-:-:S07]  /*ed50*/  FADD.FTZ R21, R28, R21 ;  /* 0x000000151c157221 */ /* 0x004fce0000010000 */
[----:B------:R-:W2:Y:S01]  /*ed60*/  MUFU.EX2 R45, R45 ;  /* 0x0000002d002d7308 */ /* 0x000ea20000000800 */
[C---:B0-----:R-:W-:Y:S01]  /*ed70*/  FADD.FTZ R30, R44.reuse, R21 ;  /* 0x000000152c1e7221 */ /* 0x041fe20000010000 */
[----:B------:R-:W-:Y:S01]  /*ed80*/  FADD.FTZ R21, R47, R48 ;  /* 0x000000302f157221 */ /* 0x000fe20000010000 */
[----:B------:R-:W-:-:S03]  /*ed90*/  F2FP.F16.F32.PACK_AB R43, R44, R28 ;  /* 0x0000001c2c2b723e */ /* 0x000fc600000000ff */
[----:B------:R-:W-:Y:S01]  /*eda0*/  FADD.FTZ R48, R50, R21 ;  /* 0x0000001532307221 */ /* 0x000fe20000010000 */
[----:B------:R-:W-:Y:S01]  /*edb0*/  F2FP.F16.F32.PACK_AB R50, R51, R50 ;  /* 0x000000323332723e */ /* 0x000fe200000000ff */
[----:B------:R-:W0:Y:S01]  /*edc0*/  MUFU.EX2 R3, R3 ;  /* 0x0000000300037308 */ /* 0x000e220000000800 */
[----:B----4-:R-:W-:Y:S01]  /*edd0*/  FADD.FTZ R30, R49, R30 ;  /* 0x0000001e311e7221 */ /* 0x010fe20000010000 */
[----:B------:R-:W-:Y:S01]  /*ede0*/  FADD.FTZ R29, R51, R48 ;  /* 0x00000030331d7221 */ /* 0x000fe20000010000 */
[----:B------:R-:W-:Y:S01]  /*edf0*/  F2FP.F16.F32.PACK_AB R48, R47, R46 ;  /* 0x0000002e2f30723e */ /* 0x000fe200000000ff */
[----:B------:R3:W-:Y:S02]  /*ee00*/  STSM.16.M88.4 [R18], R40 ;  /* 0x0000002812007844 */ /* 0x0007e40000000200 */
[----:B------:R-:W-:Y:S01]  /*ee10*/  FADD.FTZ R29, R56, R29 ;  /* 0x0000001d381d7221 */ /* 0x000fe20000010000 */
[C---:B------:R-:W-:Y:S01]  /*ee20*/  F2FP.F16.F32.PACK_AB R56, R58.reuse, R56 ;  /* 0x000000383a38723e */ /* 0x040fe200000000ff */
[----:B------:R-:W4:Y:S01]  /*ee30*/  MUFU.EX2 R2, R2 ;  /* 0x0000000200027308 */ /* 0x000f220000000800 */
[C---:B--2---:R-:W-:Y:S01]  /*ee40*/  FADD.FTZ R36, R45.reuse, R30 ;  /* 0x0000001e2d247221 */ /* 0x044fe20000010000 */
[----:B------:R-:W-:Y:S01]  /*ee50*/  FADD.FTZ R29, R58, R29 ;  /* 0x0000001d3a1d7221 */ /* 0x000fe20000010000 */
[----:B------:R-:W-:-:S03]  /*ee60*/  F2FP.F16.F32.PACK_AB R49, R45, R49 ;  /* 0x000000312d31723e */ /* 0x000fc600000000ff */
[----:B------:R-:W-:Y:S02]  /*ee70*/  FADD.FTZ R29, R60, R29 ;  /* 0x0000001d3c1d7221 */ /* 0x000fe40000010000 */
[----:B------:R-:W2:Y:S01]  /*ee80*/  MUFU.EX2 R57, R57 ;  /* 0x0000003900397308 */ /* 0x000ea20000000800 */
[----:B0-----:R-:W-:-:S07]  /*ee90*/  FADD.FTZ R21, R3, R36 ;  /* 0x0000002403157221 */ /* 0x001fce0000010000 */
[----:B------:R-:W1:Y:S01]  /*eea0*/  MUFU.EX2 R20, R20 ;  /* 0x0000001400147308 */ /* 0x000e620000000800 */
[C---:B----4-:R-:W-:Y:S01]  /*eeb0*/  FADD.FTZ R36, R2.reuse, R21 ;  /* 0x0000001502247221 */ /* 0x050fe20000010000 */
[----:B------:R-:W-:-:S05]  /*eec0*/  F2FP.F16.F32.PACK_AB R51, R2, R3 ;  /* 0x000000030233723e */ /* 0x000fca00000000ff */
[----:B------:R3:W-:Y:S01]  /*eed0*/  STSM.16.M88.4 [R17+0x27800], R48 ;  /* 0x0278003011007844 */ /* 0x0007e20000000200 */
        /* <DEDUP_REMOVED lines=11> */
[C---:B-1----:R-:W-:Y:S01]  /*ef90*/  FADD.FTZ R2, R86.reuse, R15 ;  /* 0x0000000f56027221 */ /* 0x042fe20000010000 */
[----:B------:R-:W-:-:S05]  /*efa0*/  F2FP.F16.F32.PACK_AB R59, R86, R59 ;  /* 0x0000003b563b723e */ /* 0x000fca00000000ff */
[----:B------:R3:W-:Y:S01]  /*efb0*/  STSM.16.M88.4 [R136], R56 ;  /* 0x0000003888007844 */ /* 0x0007e20000000200 */
        /* <DEDUP_REMOVED lines=19> */
[----:B------:R-:W-:-:S05]  /*f0f0*/  F2FP.F16.F32.PACK_AB R67, R30, R67 ;  /* 0x000000431e43723e */ /* 0x000fca00000000ff */
[----:B------:R3:W-:Y:S01]  /*f100*/  STSM.16.M88.4 [R19+0x6000], R64 ;  /* 0x0060004013007844 */ /* 0x0007e20000000200 */
        /* <DEDUP_REMOVED lines=10> */
[----:B------:R-:W1:Y:S01]  /*f1b0*/  MUFU.EX2 R24, R81 ;  /* 0x0000005100187308 */ /* 0x000e620000000800 */
[----:B0-----:R-:W-:-:S07]  /*f1c0*/  FADD.FTZ R29, R76, R29 ;  /* 0x0000001d4c1d7221 */ /* 0x001fce0000010000 */
[----:B------:R-:W0:Y:S01]  /*f1d0*/  MUFU.EX2 R15, R80 ;  /* 0x00000050000f7308 */ /* 0x000e220000000800 */
[----:B--2---:R-:W-:Y:S01]  /*f1e0*/  F2FP.F16.F32.PACK_AB R74, R78, R76 ;  /* 0x0000004c4e4a723e */ /* 0x004fe200000000ff */
[----:B-1----:R-:W-:Y:S01]  /*f1f0*/  FADD.FTZ R2, R24, R3 ;  /* 0x0000000318027221 */ /* 0x002fe20000010000 */
[----:B------:R-:W-:Y:S01]  /*f200*/  FADD.FTZ R3, R78, R29 ;  /* 0x0000001d4e037221 */ /* 0x000fe20000010000 */
[C---:B0-----:R-:W-:Y:S02]  /*f210*/  F2FP.F16.F32.PACK_AB R75, R15.reuse, R24 ;  /* 0x000000180f4b723e */ /* 0x041fe400000000ff */
[----:B------:R-:W-:-:S03]  /*f220*/  FADD.FTZ R2, R15, R2 ;  /* 0x000000020f027221 */ /* 0x000fc60000010000 */
[----:B------:R3:W-:Y:S01]  /*f230*/  STSM.16.M88.4 [R18+0x6000], R72 ;  /* 0x0060004812007844 */ /* 0x0007e20000000200 */
[----:B------:R0:W-:Y:S06]  /*f240*/  MEMBAR.ALL.CTA ;  /* 0x0000000000007992 */ /* 0x0001ec0000008000 */
[----:B0-----:R-:W0:Y:S02]  /*f250*/  FENCE.VIEW.ASYNC.S ;  /* 0x00000000000073c6 */ /* 0x001e240000000000 */
[----:B0-----:R-:W-:Y:S01]  /*f260*/  NOP ;  /* 0x0000000000007918 */ /* 0x001fe20000000000 */
[----:B------:R-:W-:Y:S05]  /*f270*/  @P2 BRA `(.L_x_9173) ;  /* 0xffffffc800042947 */ /* 0x000fea000383ffff */
.L_x_9156:
[----:B------:R-:W-:Y:S06]  /*f280*/  BAR.ARV 0x8, 0x1a0 ;  /* 0x0206800000007b1d */ /* 0x000fec0000002000 */
[----:B------:R-:W-:Y:S05]  /*f290*/  @!P0 BRA `(.L_x_9174) ;  /* 0x0000000000048947 */ /* 0x000fea0003800000 */
[----:B------:R-:W-:Y:S01]  /*f2a0*/  BPT.TRAP 0x1 ;  /* 0x000000040000795c */ /* 0x000fe20000300000 */
.L_x_9174:
[----:B------:R-:W-:Y:S01]  /*f2b0*/  ULEA UR9, UR43, UR42, 0x3 ;  /* 0x0000002a2b097291 */ /* 0x000fe2000f8e183f */
[----:B------:R-:W-:-:S05]  /*f2c0*/  IMAD.U32 R0, RZ, RZ, UR46 ;  /* 0x0000002eff007e24 */ /* 0x000fca000f8e00ff */
[----:B------:R-:W-:-:S04]  /*f2d0*/  SHF.L.U32 R0, R0, 0x1f, RZ ;  /* 0x0000001f00007819 */ /* 0x000fc800000006ff */
[----:B------:R0:W4:Y:S01]  /*f2e0*/  SYNCS.PHASECHK.TRANS64.TRYWAIT P2, [UR9+0x2d850], R0 ;  /* 0x02d85000ff0075a7 */ /* 0x0001220008040149 */
[----:B------:R-:W-:Y:S05]  /*f2f0*/  @!P0 BRA `(.L_x_9175) ;  /* 0x0000000000048947 */ /* 0x000fea0003800000 */
[----:B------:R-:W-:Y:S01]  /*f300*/  BPT.TRAP 0x1 ;  /* 0x000000040000795c */ /* 0x000fe20000300000 */
.L_x_9175:
[----:B----4-:R-:W-:Y:S05]  /*f310*/  @P2 BRA `(.L_x_9176) ;  /* 0x0000000000082947 */ /* 0x010fea0003800000 */
[----:B------:R-:W4:Y:S02]  /*f320*/  SYNCS.PHASECHK.TRANS64.TRYWAIT P0, [UR9+0x2d850], R0 ;  /* 0x02d85000ff0075a7 */ /* 0x000f240008000149 */
[----:B----4-:R-:W-:Y:S05]  /*f330*/  @!P0 BRA `(.L_x_9177) ;  /* 0x0000007000788947 */ /* 0x010fea0003800000 */
.L_x_9176:
[----:B------:R-:W-:Y:S01]  /*f340*/  UIADD3 UR42, UR42, 0x400, URZ ;  /* 0x000004002a2a7890 */ /* 0x000fe2000fffe03f */
[----:B------:R-:W-:Y:S01]  /*f350*/  WARPGROUP.ARRIVE ;  /* 0x00000000000079c5 */ /* 0x000fe20000000000 */
[----:B------:R-:W-:Y:S01]  /*f360*/  ULOP3.LUT UR37, UR37, 0x10000, URZ, 0xfc, !UPT ;  /* 0x0001000025257892 */ /* 0x000fe2000f8efc3f */
[----:B----4-:R-:W4:Y:S01]  /*f370*/  SHFL.BFLY PT, R5, R2, 0x2, 0x1f ;  /* 0x0c401f0002057f89 */ /* 0x010f2200000e0000 */
[----:B------:R-:W-:Y:S01]  /*f380*/  USHF.R.U32.HI UR42, URZ, 0x4, UR42 ;  /* 0x000000043f2a7899 */ /* 0x000fe2000801162a */
[----:B-12---:R-:W-:Y:S01]  /*f390*/  IMAD.MOV.U32 R9, RZ, RZ, RZ ;  /* 0x000000ffff097224 */ /* 0x006fe200078e00ff */
[----:B------:R-:W-:Y:S01]  /*f3a0*/  UMOV UR5, 0x40000040 ;  /* 0x4000004000057882 */ /* 0x000fe20000000000 */
[----:B------:R-:W-:Y:S01]  /*f3b0*/  UMOV UR7, 0x80000020 ;  /* 0x8000002000077882 */ /* 0x000fe20000000000 */
[----:B------:R-:W-:Y:S01]  /*f3c0*/  ULOP3.LUT UR42, UR42, 0x3fff, URZ, 0xc0, !UPT ;  /* 0x00003fff2a2a7892 */ /* 0x000fe2000f8ec03f */
[----:B0-----:R-:W0:Y:S01]  /*f3d0*/  SHFL.BFLY PT, R0, R3, 0x2, 0x1f ;  /* 0x0c401f0003007f89 */ /* 0x001e2200000e0000 */
[----:B------:R-:W-:Y:S01]  /*f3e0*/  UMOV UR4, UR37 ;  /* 0x0000002500047c82 */ /* 0x000fe20008000000 */
[----:B------:R-:W-:Y:S01]  /*f3f0*/  IMAD.U32 R14, RZ, RZ, UR9 ;  /* 0x00000009ff0e7e24 */ /* 0x000fe2000f8e00ff */
[----:B------:R-:W-:Y:S01]  /*f400*/  ULOP3.LUT UR8, UR42, 0x2000000, URZ, 0xfc, !UPT ;  /* 0x020000002a087892 */ /* 0x000fe2000f8efc3f */
[----:B------:R-:W-:Y:S01]  /*f410*/  IMAD.U32 R11, RZ, RZ, UR34 ;  /* 0x00000022ff0b7e24 */ /* 0x000fe2000f8e00ff */
[----:B------:R-:W-:-:S02]  /*f420*/  UIADD3 UR44, UR44, 0x1, URZ ;  /* 0x000000012c2c7890 */ /* 0x000fc4000fffe03f */
[----:B------:R-:W-:Y:S02]  /*f430*/  UIMAD UR8, UR43, 0x600, UR8 ;  /* 0x000006002b0878a4 */ /* 0x000fe4000f8e0208 */
[----:B------:R-:W-:-:S04]  /*f440*/  UIADD3 UR43, UR43, 0x1, URZ ;  /* 0x000000012b2b7890 */ /* 0x000fc8000fffe03f */
[----:B------:R-:W-:Y:S01]  /*f450*/  UISETP.NE.AND UP0, UPT, UR43, 0x2, UPT ;  /* 0x000000022b00788c */ /* 0x000fe2000bf05270 */
[----:B------:R-:W-:Y:S02]  /*f460*/  UMOV UR6, UR8 ;  /* 0x0000000800067c82 */ /* 0x000fe40008000000 */
[----:B------:R-:W-:Y:S01]  /*f470*/  HGMMA.64x96x16.F32 R88, gdesc[UR4].tnspB, R88, gsb0 ;  /* 0x41600000045879f0 */ /* 0x000fe20008000858 */
[----:B------:R-:W-:Y:S01]  /*f480*/  UIADD3 UR4, UR37, 0x2, URZ ;  /* 0x0000000225047890 */ /* 0x000fe2000fffe03f */
[----:B----4-:R-:W-:Y:S01]  /*f490*/  FADD.FTZ R4, R5, R2 ;  /* 0x0000000205047221 */ /* 0x010fe20000010000 */
[----:B------:R-:W-:Y:S01]  /*f4a0*/  UIADD3 UR6, UR8, 0x40, URZ ;  /* 0x0000004008067890 */ /* 0x000fe2000fffe03f */
[----:B------:R-:W-:Y:S01]  /*f4b0*/  IMAD.MOV.U32 R2, RZ, RZ, -0x800000 ;  /* 0xff800000ff027424 */ /* 0x000fe200078e00ff */
[----:B------:R-:W-:Y:S01]  /*f4c0*/  UMOV UR5, 0x40000040 ;  /* 0x4000004000057882 */ /* 0x000fe20000000000 */
[----:B------:R-:W-:Y:S01]  /*f4d0*/  UMOV UR7, 0x80000020 ;  /* 0x8000002000077882 */ /* 0x000fe20000000000 */
[----:B------:R-:W1:Y:S01]  /*f4e0*/  SHFL.BFLY PT, R7, R4, 0x1, 0x1f ;  /* 0x0c201f0004077f89 */ /* 0x000e6200000e0000 */
[----:B0-----:R-:W-:Y:S01]  /*f4f0*/  FADD.FTZ R0, R0, R3 ;  /* 0x0000000300007221 */ /* 0x001fe20000010000 */
[----:B------:R-:W-:Y:S01]  /*f500*/  IMAD.U32 R3, RZ, RZ, UR34 ;  /* 0x00000022ff037e24 */ /* 0x000fe2000f8e00ff */
[----:B------:R-:W-:-:S03]  /*f510*/  USEL UR43, UR43, URZ, UP0 ;  /* 0x0000003f2b2b7287 */ /* 0x000fc60008000000 */
[----:B------:R-:W0:Y:S01]  /*f520*/  SHFL.BFLY PT, R5, R0, 0x1, 0x1f ;  /* 0x0c201f0000057f89 */ /* 0x000e2200000e0000 */
[----:B-1----:R-:W-:-:S05]  /*f530*/  FADD.FTZ R10, R4, R7 ;  /* 0x00000007040a7221 */ /* 0x002fca0000010000 */
[----:B------:R-:W-:Y:S01]  /*f540*/  FSETP.NE.FTZ.AND P2, PT, R10, RZ, PT ;  /* 0x000000ff0a00720b */ /* 0x000fe20003f55000 */
[----:B0-----:R-:W-:Y:S01]  /*f550*/  FADD.FTZ R8, R0, R5 ;  /* 0x0000000500087221 */ /* 0x001fe20000010000 */
[----:B------:R-:W-:Y:S02]  /*f560*/  IMAD.MOV.U32 R5, RZ, RZ, RZ ;  /* 0x000000ffff057224 */ /* 0x000fe400078e00ff */
[----:B------:R-:W-:Y:S02]  /*f570*/  IMAD.MOV.U32 R0, RZ, RZ, -0x800000 ;  /* 0xff800000ff007424 */ /* 0x000fe400078e00ff */
[----:B------:R-:W-:-:S07]  /*f580*/  FSETP.NE.FTZ.AND P0, PT, R8, RZ, PT ;  /* 0x000000ff0800720b */ /* 0x000fce0003f15000 */
[----:B------:R-:W0:Y:S01]  /*f590*/  @P2 MUFU.LG2 R7, R10 ;  /* 0x0000000a00072308 */ /* 0x000e220000000c00 */
[----:B------:R-:W-:-:S05]  /*f5a0*/  @P2 FMUL.FTZ R11, R11, 0.69314718246459960938 ;  /* 0x3f3172180b0b2820 */ /* 0x000fca0000410000 */
[----:B------:R-:W-:Y:S02]  /*f5b0*/  @P0 FMUL.FTZ R3, R3, 0.69314718246459960938 ;  /* 0x3f31721803030820 */ /* 0x000fe40000410000 */
        /* <DEDUP_REMOVED lines=107> */
.L_x_9107:
[----:B------:R-:W0:Y:S08]  /*fc70*/  S2UR UR4, SR_CgaCtaId ;  /* 0x00000000000479c3 */ /* 0x000e300000008800 */
[----:B------:R-:W-:Y:S06]  /*fc80*/  BAR.SYNC.DEFER_BLOCKING 0x5, 0x1a0 ;  /* 0x0146800000007b1d */ /* 0x000fec0000010000 */
[----:B------:R-:W-:Y:S01]  /*fc90*/  UMOV UR42, 0x400 ;  /* 0x00000400002a7882 */ /* 0x000fe20000000000 */
[----:B------:R-:W-:Y:S01]  /*fca0*/  BSSY B0, `(.L_x_9178) ;  /* 0x0000179000007945 */ /* 0x000fe20003800000 */
[----:B0-----:R-:W-:-:S09]  /*fcb0*/  ULEA UR42, UR4, UR42, 0x18 ;  /* 0x0000002a042a7291 */ /* 0x001fd2000f8ec03f */
[----:B------:R-:W0:Y:S02]  /*fcc0*/  LDS.128 R144, [UR42+0x2d8d0] ;  /* 0x02d8d02aff907984 */ /* 0x000e240008000c00 */
[----:B0-----:R-:W-:Y:S02]  /*fcd0*/  R2UR UR6, R146 ;  /* 0x00000000920672ca */ /* 0x001fe400000e0000 */
[----:B------:R-:W-:Y:S01]  /*fce0*/  R2UR UR5, R147 ;  /* 0x00000000930572ca */ /* 0x000fe200000e0000 */
[----:B------:R-:W-:Y:S06]  /*fcf0*/  BAR.ARV 0x4, 0x1a0 ;  /* 0x0106800000007b1d */ /* 0x000fec0000002000 */
[----:B------:R-:W-:Y:S08]  /*fd00*/  @P0 BRA `(.L_x_9179) ;  /* 0x0000000c00cc0947 */ /* 0x000ff00003800000 */
[----:B------:R-:W0:Y:S08]  /*fd10*/  S2UR UR4, SR_SWINHI ;  /* 0x00000000000479c3 */ /* 0x000e300000002f00 */
[----:B------:R-:W-:Y:S01]  /*fd20*/  BAR.SYNC.DEFER_BLOCKING 0x1, 0x180 ;  /* 0x0046000000007b1d */ /* 0x000fe20000010000 */
[----:B------:R-:W-:Y:S02]  /*fd30*/  F2FP.F16.F32.PACK_AB R6, R6, R3 ;  /* 0x000000030606723e */ /* 0x000fe400000000ff */
[----:B------:R-:W-:-:S02]  /*fd40*/  F2FP.F16.F32.PACK_AB R7, R7, R94 ;  /* 0x0000005e0707723e */ /* 0x000fc400000000ff */
[----:B------:R-:W-:Y:S02]  /*fd50*/  F2FP.F16.F32.PACK_AB R128, R129, R128 ;  /* 0x000000808180723e */ /* 0x000fe400000000ff */
[----:B------:R-:W-:Y:S02]  /*fd60*/  F2FP.F16.F32.PACK_AB R26, R125, R26 ;  /* 0x0000001a7d1a723e */ /* 0x000fe400000000ff */
[----:B------:R-:W-:Y:S02]  /*fd70*/  F2FP.F16.F32.PACK_AB R27, R27, R126 ;  /* 0x0000007e1b1b723e */ /* 0x000fe400000000ff */
[----:B------:R-:W-:Y:S02]  /*fd80*/  F2FP.F16.F32.PACK_AB R129, R131, R130 ;  /* 0x000000828381723e */ /* 0x000fe400000000ff */
[----:B------:R-:W-:Y:S02]  /*fd90*/  F2FP.F16.F32.PACK_AB R130, R133, R132 ;  /* 0x000000848582723e */ /* 0x000fe400000000ff */
[----:B------:R-:W-:Y:S01]  /*fda0*/  F2FP.F16.F32.PACK_AB R131, R135, R134 ;  /* 0x000000868783723e */ /* 0x000fe200000000ff */
[----:B------:R-:W-:Y:S01]  /*fdb0*/  UMOV UR8, UR42 ;  /* 0x0000002a00087c82 */ /* 0x000fe20008000000 */
[----:B0-----:R-:W-:Y:S01]  /*fdc0*/  UMOV UR9, UR4 ;  /* 0x0000000400097c82 */ /* 0x001fe20008000000 */
[----:B------:R-:W-:-:S02]  /*fdd0*/  IMAD.U32 R20, RZ, RZ, UR8 ;  /* 0x00000008ff147e24 */ /* 0x000fc4000f8e00ff */
[----:B------:R-:W-:Y:S01]  /*fde0*/  IMAD.U32 R21, RZ, RZ, UR9 ;  /* 0x00000009ff157e24 */ /* 0x000fe2000f8e00ff */
[----:B------:R-:W-:Y:S02]  /*fdf0*/  ULDC.64 UR8, c[0x0][0xbd8] ;  /* 0x0002f60000087ab9 */ /* 0x000fe40000000a00 */
[----:B------:R-:W-:Y:S01]  /*fe00*/  UISETP.NE.U32.AND UP0, UPT, UR8, URZ, UPT ;  /* 0x0000003f0800728c */ /* 0x000fe2000bf05070 */
[----:B------:R-:W-:-:S03]  /*fe10*/  IMAD.WIDE R4, R153, 0x2, R20 ;  /* 0x0000000299047825 */ /* 0x000fc600078e0214 */
[----:B------:R-:W-:Y:S01]  /*fe20*/  UISETP.NE.AND.EX UP0, UPT, UR9, URZ, UPT, UP0 ;  /* 0x0000003f0900728c */ /* 0x000fe2000bf05300 */
[C---:B------:R-:W-:Y:S02]  /*fe30*/  LOP3.LUT R9, R4.reuse, 0x180, RZ, 0xc0, !PT ;  /* 0x0000018004097812 */ /* 0x040fe400078ec0ff */
[----:B------:R-:W-:Y:S01]  /*fe40*/  ULDC.64 UR8, c[0x0][0xbd8] ;  /* 0x0002f60000087ab9 */ /* 0x000fe20000000a00 */
[C---:B------:R-:W-:Y:S01]  /*fe50*/  IADD3 R25, P0, R4.reuse, 0x6020, RZ ;  /* 0x0000602004197810 */ /* 0x040fe20007f1e0ff */
[----:B------:R-:W-:Y:S01]  /*fe60*/  UIMAD.WIDE UR8, UR40, 0x4, UR8 ;  /* 0x00000004280878a5 */ /* 0x000fe2000f8e0208 */
[----:B------:R-:W-:Y:S02]  /*fe70*/  SHF.R.U64 R9, R9, 0x3, RZ ;  /* 0x0000000309097819 */ /* 0x000fe400000012ff */
[C---:B------:R-:W-:Y:S02]  /*fe80*/  IADD3 R11, P1, R4.reuse, 0x6000, RZ ;  /* 0x00006000040b7810 */ /* 0x040fe40007f3e0ff */
[----:B---3--:R-:W-:-:S02]  /*fe90*/  IADD3 R33, P2, R4, 0x3020, RZ ;  /* 0x0000302004217810 */ /* 0x008fc40007f5e0ff */
[C---:B------:R-:W-:Y:S02]  /*fea0*/  IADD3 R29, P3, R4.reuse, 0x3000, RZ ;  /* 0x00003000041d7810 */ /* 0x040fe40007f7e0ff */
[----:B------:R-:W-:Y:S01]  /*feb0*/  IADD3 R28, P4, R4, 0x20, RZ ;  /* 0x00000020041c7810 */ /* 0x000fe20007f9e0ff */
[--C-:B------:R-:W-:Y:S01]  /*fec0*/  IMAD.X R13, RZ, RZ, R5.reuse, P2 ;  /* 0x000000ffff0d7224 */ /* 0x100fe200010e0605 */
[----:B------:R-:W-:Y:S01]  /*fed0*/  LOP3.LUT R4, R9, R4, RZ, 0x3c, !PT ;  /* 0x0000000409047212 */ /* 0x000fe200078e3cff */
[--C-:B------:R-:W-:Y:S01]  /*fee0*/  IMAD.X R15, RZ, RZ, R5.reuse, P3 ;  /* 0x000000ffff0f7224 */ /* 0x100fe200018e0605 */
[----:B------:R-:W-:Y:S01]  /*fef0*/  LOP3.LUT R24, R25, 0x180, RZ, 0xc0, !PT ;  /* 0x0000018019187812 */ /* 0x000fe200078ec0ff */
[----:B------:R-:W-:Y:S01]  /*ff00*/  IMAD.X R9, RZ, RZ, R5, P4 ;  /* 0x000000ffff097224 */ /* 0x000fe200020e0605 */
[----:B------:R-:W-:Y:S02]  /*ff10*/  LOP3.LUT R10, R11, 0x180, RZ, 0xc0, !PT ;  /* 0x000001800b0a7812 */ /* 0x000fe400078ec0ff */
[----:B------:R-:W-:-:S02]  /*ff20*/  MOV R31, R4 ;  /* 0x00000004001f7202 */ /* 0x000fc40000000f00 */
[----:B------:R-:W-:Y:S02]  /*ff30*/  F2FP.F16.F32.PACK_AB R4, R89, R8 ;  /* 0x000000085904723e */ /* 0x000fe400000000ff */
[----:B------:R-:W-:Y:S02]  /*ff40*/  LOP3.LUT R8, R28, 0x180, RZ, 0xc0, !PT ;  /* 0x000001801c087812 */ /* 0x000fe400078ec0ff */
[----:B------:R-:W-:Y:S02]  /*ff50*/  SHF.R.U64 R24, R24, 0x3, RZ ;  /* 0x0000000318187819 */ /* 0x000fe400000012ff */
[----:B------:R-:W-:Y:S02]  /*ff60*/  SHF.R.U64 R10, R10, 0x3, RZ ;  /* 0x000000030a0a7819 */ /* 0x000fe400000012ff */
[----:B------:R-:W-:Y:S02]  /*ff70*/  LOP3.LUT R12, R33, 0x180, RZ, 0xc0, !PT ;  /* 0x00000180210c7812 */ /* 0x000fe400078ec0ff */
[----:B------:R-:W-:-:S02]  /*ff80*/  LOP3.LUT R14, R29, 0x180, RZ, 0xc0, !PT ;  /* 0x000001801d0e7812 */ /* 0x000fc400078ec0ff */
[----:B------:R-:W-:Y:S02]  /*ff90*/  SHF.R.U64 R3, R8, 0x3, RZ ;  /* 0x0000000308037819 */ /* 0x000fe400000012ff */
[----:B------:R-:W-:Y:S01]  /*ffa0*/  LOP3.LUT R24, R24, R25, RZ, 0x3c, !PT ;  /* 0x0000001918187212 */ /* 0x000fe200078e3cff */
[--C-:B------:R-:W-:Y:S01]  /*ffb0*/  IMAD.X R25, RZ, RZ, R5.reuse, P0 ;  /* 0x000000ffff197224 */ /* 0x100fe200000e0605 */
[----:B------:R-:W-:Y:S01]  /*ffc0*/  LOP3.LUT R10, R10, R11, RZ, 0x3c, !PT ;  /* 0x0000000b0a0a7212 */ /* 0x000fe200078e3cff */
[----:B------:R-:W-:Y:S01]  /*ffd0*/  IMAD.X R11, RZ, RZ, R5, P1 ;  /* 0x000000ffff0b7224 */ /* 0x000fe200008e0605 */
[----:B------:R-:W-:Y:S02]  /*ffe0*/  SHF.R.U64 R12, R12, 0x3, RZ ;  /* 0x000000030c0c7819 */ /* 0x000fe400000012ff */
[----:B------:R-:W-:Y:S02]  /*fff0*/  SHF.R.U64 R14, R14, 0x3, RZ ;  /* 0x000000030e0e7819 */ /* 0x000fe400000012ff */
[----:B------:R-:W-:-:S02]  /*10000*/  F2FP.F16.F32.PACK_AB R5, R91, R90 ;  /* 0x0000005a5b05723e */ /* 0x000fc400000000ff */
[----:B------:R-:W-:Y:S02]  /*10010*/  LOP3.LUT R8, R3, R28, RZ, 0x3c, !PT ;  /* 0x0000001c03087212 */ /* 0x000fe400078e3cff */
[----:B------:R-:W-:Y:S01]  /*10020*/  LOP3.LUT R12, R12, R33, RZ, 0x3c, !PT ;  /* 0x000000210c0c7212 */ /* 0x000fe200078e3cff */
[----:B------:R0:W-:Y:S01]  /*10030*/  STSM.16.M88.4 [R31], R4 ;  /* 0x000000041f007844 */ /* 0x0001e20000000200 */
[----:B------:R-:W-:Y:S02]  /*10040*/  LOP3.LUT R14, R14, R29, RZ, 0x3c, !PT ;  /* 0x0000001d0e0e7212 */ /* 0x000fe400078e3cff */
[----:B------:R-:W-:Y:S02]  /*10050*/  MOV R29, R10 ;  /* 0x0000000a001d7202 */ /* 0x000fe40000000f00 */
[----:B------:R-:W-:Y:S02]  /*10060*/  MOV R3, R8 ;  /* 0x0000000800037202 */ /* 0x000fe40000000f00 */
[----:B------:R-:W-:-:S02]  /*10070*/  F2FP.F16.F32.PACK_AB R8, R97, R96 ;  /* 0x000000606108723e */ /* 0x000fc400000000ff */
[----:B------:R-:W-:Y:S02]  /*10080*/  F2FP.F16.F32.PACK_AB R9, R99, R98 ;  /* 0x000000626309723e */ /* 0x000fe400000000ff */
[----:B------:R-:W-:Y:S02]  /*10090*/  F2FP.F16.F32.PACK_AB R10, R101, R100 ;  /* 0x00000064650a723e */ /* 0x000fe400000000ff */
[----:B------:R-:W-:Y:S02]  /*100a0*/  F2FP.F16.F32.PACK_AB R11, R103, R102 ;  /* 0x00000066670b723e */ /* 0x000fe400000000ff */
[----:B------:R-:W-:Y:S02]  /*100b0*/  MOV R30, R12 ;  /* 0x0000000c001e7202 */ /* 0x000fe40000000f00 */
[----:B0-----:R-:W-:Y:S01]  /*100c0*/  MOV R31, R14 ;  /* 0x0000000e001f7202 */ /* 0x001fe20000000f00 */
[----:B------:R0:W-:Y:S01]  /*100d0*/  STSM.16.M88.4 [R3], R8 ;  /* 0x0000000803007844 */ /* 0x0001e20000000200 */
[----:B------:R-:W-:-:S02]  /*100e0*/  F2FP.F16.F32.PACK_AB R4, R105, R104 ;  /* 0x000000686904723e */ /* 0x000fc400000000ff */
[----:B------:R-:W-:Y:S02]  /*100f0*/  F2FP.F16.F32.PACK_AB R5, R107, R106 ;  /* 0x0000006a6b05723e */ /* 0x000fe400000000ff */
[----:B------:R-:W-:Y:S02]  /*10100*/  F2FP.F16.F32.PACK_AB R6, R109, R108 ;  /* 0x0000006c6d06723e */ /* 0x000fe400000000ff */
[----:B------:R-:W-:Y:S02]  /*10110*/  F2FP.F16.F32.PACK_AB R7, R111, R110 ;  /* 0x0000006e6f07723e */ /* 0x000fe400000000ff */
[----:B------:R-:W-:Y:S02]  /*10120*/  MOV R28, R24 ;  /* 0x00000018001c7202 */ /* 0x000fe40000000f00 */
[----:B------:R-:W-:Y:S01]  /*10130*/  F2FP.F16.F32.PACK_AB R12, R113, R112 ;  /* 0x00000070710c723e */ /* 0x000fe200000000ff */
[----:B------:R1:W-:Y:S01]  /*10140*/  STSM.16.M88.4 [R31], R4 ;  /* 0x000000041f007844 */ /* 0x0003e20000000200 */
[----:B------:R-:W-:-:S02]  /*10150*/  F2FP.F16.F32.PACK_AB R13, R115, R114 ;  /* 0x00000072730d723e */ /* 0x000fc400000000ff */
[----:B------:R-:W-:Y:S01]  /*10160*/  F2FP.F16.F32.PACK_AB R14, R117, R116 ;  /* 0x00000074750e723e */ /* 0x000fe200000000ff */
[----:B0-----:R-:W-:Y:S01]  /*10170*/  IMAD.U32 R8, RZ, RZ, UR8 ;  /* 0x00000008ff087e24 */ /* 0x001fe2000f8e00ff */
[----:B------:R-:W-:Y:S01]  /*10180*/  F2FP.F16.F32.PACK_AB R15, R119, R118 ;  /* 0x00000076770f723e */ /* 0x000fe200000000ff */
[----:B------:R-:W-:Y:S01]  /*10190*/  IMAD.U32 R9, RZ, RZ, UR9 ;  /* 0x00000009ff097e24 */ /* 0x000fe2000f8e00ff */
[----:B------:R-:W-:Y:S01]  /*101a0*/  F2FP.F16.F32.PACK_AB R24, R121, R120 ;  /* 0x000000787918723e */ /* 0x000fe200000000ff */
[----:B------:R-:W-:Y:S01]  /*101b0*/  ULDC.64 UR8, c[0x0][0xbe0] ;  /* 0x0002f80000087ab9 */ /* 0x000fe20000000a00 */
[----:B------:R-:W-:Y:S01]  /*101c0*/  F2FP.F16.F32.PACK_AB R25, R123, R122 ;  /* 0x0000007a7b19723e */ /* 0x000fe200000000ff */
[----:B------:R0:W-:Y:S01]  /*101d0*/  STSM.16.M88.4 [R30], R12 ;  /* 0x0000000c1e007844 */ /* 0x0001e20000000200 */
[----:B------:R-:W2:Y:S01]  /*101e0*/  LDC R38, c[0x0][0xa88] ;  /* 0x0002a200ff267b82 */ /* 0x000ea20000000800 */
[----:B------:R-:W-:Y:S02]  /*101f0*/  PLOP3.LUT P0, PT, PT, PT, UP0, 0x80, 0x0 ;  /* 0x000000000000781c */ /* 0x000fe40003f0f008 */
[----:B------:R0:W-:Y:S04]  /*10200*/  STSM.16.M88.4 [R29], R24 ;  /* 0x000000181d007844 */ /* 0x0001e80000000200 */
[----:B------:R0:W-:Y:S01]  /*10210*/  STSM.16.M88.4 [R28], R128 ;  /* 0x000000801c007844 */ /* 0x0001e20000000200 */
[----:B------:R-:W-:Y:S01]  /*10220*/  UISETP.NE.U32.AND UP1, UPT, UR8, URZ, UPT ;  /* 0x0000003f0800728c */ /* 0x000fe2000bf25070 */
[----:B------:R-:W-:Y:S03]  /*10230*/  BAR.SYNC.DEFER_BLOCKING 0x1, 0x180 ;  /* 0x0046000000007b1d */ /* 0x000fe60000010000 */
[----:B------:R-:W-:-:S06]  /*10240*/  UISETP.NE.AND.EX UP1, UPT, UR9, URZ, UPT, UP1 ;  /* 0x0000003f0900728c */ /* 0x000fcc000bf25310 */
[----:B------:R-:W-:-:S05]  /*10250*/  PLOP3.LUT P1, PT, PT, PT, UP1, 0x80, 0x0 ;  /* 0x000000000000781c */ /* 0x000fca0003f2f018 */
[----:B------:R-:W-:Y:S02]  /*10260*/  @UP1 ULDC.64 UR8, c[0x0][0xbe0] ;  /* 0x0002f80000081ab9 */ /* 0x000fe40000000a00 */
[----:B------:R-:W-:-:S06]  /*10270*/  @UP1 UIMAD.WIDE UR8, UR40, 0x4, UR8 ;  /* 0x00000004280818a5 */ /* 0x000fcc000f8e0208 */
[----:B-1----:R-:W-:Y:S02]  /*10280*/  IMAD.U32 R6, RZ, RZ, UR8 ;  /* 0x00000008ff067e24 */ /* 0x002fe4000f8e00ff */
[----:B------:R-:W-:Y:S01]  /*10290*/  IMAD.U32 R7, RZ, RZ, UR9 ;  /* 0x00000009ff077e24 */ /* 0x000fe2000f8e00ff */
[----:B------:R-:W3:Y:S01]  /*102a0*/  @P0 LDG.E R3, desc[UR48][R8.64] ;  /* 0x0000003008030981 */ /* 0x000ee2000c1e1900 */
[----:B------:R-:W-:Y:S01]  /*102b0*/  IMAD R5, R142, 0x20, R140 ;  /* 0x000000208e057824 */ /* 0x000fe200078e028c */
[----:B------:R-:W-:Y:S02]  /*102c0*/  UMOV UR4, URZ ;  /* 0x0000003f00047c82 */ /* 0x000fe40008000000 */
[----:B--2---:R0:W5:Y:S01]  /*102d0*/  @P1 LDG.E R38, desc[UR48][R6.64] ;  /* 0x0000003006261981 */ /* 0x004162000c1e1900 */
[----:B------:R-:W-:-:S03]  /*102e0*/  IMAD.WIDE R20, R5, 0x2, R20 ;  /* 0x0000000205147825 */ /* 0x000fc600078e0214 */
[----:B------:R-:W-:Y:S02]  /*102f0*/  IADD3 R5, P6, R20, 0x1800, RZ ;  /* 0x0000180014057810 */ /* 0x000fe40007fde0ff */
[----:B---3--:R-:W-:Y:S01]  /*10300*/  @P0 R2UR UR4, R3 ;  /* 0x00000000030402ca */ /* 0x008fe200000e0000 */
[----:B0-----:R-:W-:-:S14]  /*10310*/  @P1 BRA `(.L_x_9180) ;  /* 0x0000000000101947 */ /* 0x001fdc0003800000 */
[----:B------:R-:W-:Y:S05]  /*10320*/  @!P0 BRA `(.L_x_9180) ;  /* 0x00000000000c8947 */ /* 0x000fea0003800000 */
[----:B------:R-:W2:Y:S04]  /*10330*/  LDG.E R3, desc[UR48][R8.64] ;  /* 0x0000003008037981 */ /* 0x000ea8000c1e1900 */
[----:B-----5:R-:W2:Y:S02]  /*10340*/  LDG.E R38, desc[UR48][R8.64+0x4] ;  /* 0x0000043008267981 */ /* 0x020ea4000c1e1900 */
[----:B--2---:R-:W-:-:S07]  /*10350*/  IMAD.IADD R38, R38, 0x1, -R3 ;  /* 0x0000000126267824 */ /* 0x004fce00078e0a03 */
.L_x_9180:
[----:B------:R-:W-:Y:S01]  /*10360*/  USHF.R.S32.HI UR14, URZ, 0x1f, UR41 ;  /* 0x0000001f3f0e7899 */ /* 0x000fe20008011429 */
[----:B------:R-:W-:Y:S01]  /*10370*/  LOP3.LUT R4, R5, 0x180, RZ, 0xc0, !PT ;  /* 0x0000018005047812 */ /* 0x000fe200078ec0ff */
[----:B------:R-:W-:Y:S01]  /*10380*/  ULDC.64 UR12, c[0x0][0xb70] ;  /* 0x0002dc00000c7ab9 */ /* 0x000fe20000000a00 */
[----:B------:R-:W-:Y:S01]  /*10390*/  USHF.R.S32.HI UR11, URZ, 0x1f, UR4 ;  /* 0x0000001f3f0b7899 */ /* 0x000fe20008011404 */
[----:B------:R-:W-:Y:S01]  /*103a0*/  IMAD R7, R149, 0xc0, R151 ;  /* 0x000000c095077824 */ /* 0x000fe200078e0297 */
[----:B------:R-:W-:Y:S01]  /*103b0*/  UIMAD UR7, UR14, UR12, URZ ;  /* 0x0000000c0e0772a4 */ /* 0x000fe2000f8e023f */
[----:B------:R-:W-:Y:S01]  /*103c0*/  SHF.R.U64 R4, R4, 0x3, RZ ;  /* 0x0000000304047819 */ /* 0x000fe200000012ff */
[----:B------:R-:W-:Y:S01]  /*103d0*/  UMOV UR10, UR4 ;  /* 0x00000004000a7c82 */ /* 0x000fe20008000000 */
[----:B------:R-:W-:Y:S01]  /*103e0*/  USEL UR16, UR40, URZ, !UP0 ;  /* 0x0000003f28107287 */ /* 0x000fe2000c000000 */
[----:B------:R-:W-:Y:S01]  /*103f0*/  SHF.R.S32.HI R3, RZ, 0x1f, R7 ;  /* 0x0000001fff037819 */ /* 0x000fe20000011407 */
[----:B------:R-:W-:Y:S01]  /*10400*/  UIMAD.WIDE.U32 UR8, UR41, UR12, UR10 ;  /* 0x0000000c290872a5 */ /* 0x000fe2000f8e000a */
[----:B------:R-:W-:Y:S01]  /*10410*/  LOP3.LUT R4, R4, R5, RZ, 0x3c, !PT ;  /* 0x0000000504047212 */ /* 0x000fe200078e3cff */
[----:B------:R-:W-:Y:S01]  /*10420*/  UIMAD UR10, UR41, UR13, UR7 ;  /* 0x0000000d290a72a4 */ /* 0x000fe2000f8e0207 */
[----:B------:R-:W-:Y:S01]  /*10430*/  LOP3.LUT P0, RZ, R150, 0x3, RZ, 0xc0, !PT ;  /* 0x0000000396ff7812 */ /* 0x000fe2000780c0ff */
[----:B------:R-:W-:Y:S01]  /*10440*/  USHF.R.S32.HI UR7, URZ, 0x1f, UR40 ;  /* 0x0000001f3f077899 */ /* 0x000fe20008011428 */
[C---:B------:R-:W-:Y:S01]  /*10450*/  IADD3 R25, P5, R20.reuse, 0x3000, RZ ;  /* 0x0000300014197810 */ /* 0x040fe20007fbe0ff */
[----:B------:R-:W-:Y:S01]  /*10460*/  ULDC.64 UR12, c[0x0][0xb78] ;  /* 0x0002de00000c7ab9 */ /* 0x000fe20000000a00 */
[----:B------:R-:W-:Y:S01]  /*10470*/  UIADD3 UR9, UR9, UR10, URZ ;  /* 0x0000000a09097290 */ /* 0x000fe2000fffe03f */
[C---:B------:R-:W-:Y:S01]  /*10480*/  IADD3 R13, P4, R20.reuse, 0x4800, RZ ;  /* 0x00004800140d7810 */ /* 0x040fe20007f9e0ff */
[----:B------:R-:W-:Y:S01]  /*10490*/  USEL UR15, UR7, URZ, !UP0 ;  /* 0x0000003f070f7287 */ /* 0x000fe2000c000000 */
[----:B------:R-:W-:Y:S01]  /*104a0*/  IADD3 R33, P3, R20, 0x6000, RZ ;  /* 0x0000600014217810 */ /* 0x000fe20007f7e0ff */
[----:B------:R-:W-:Y:S01]  /*104b0*/  UIMAD.WIDE.U32 UR8, UR16, UR12, UR8 ;  /* 0x0000000c100872a5 */ /* 0x000fe2000f8e0008 */
[----:B------:R-:W-:Y:S01]  /*104c0*/  LOP3.LUT R24, R25, 0x180, RZ, 0xc0, !PT ;  /* 0x0000018019187812 */ /* 0x000fe200078ec0ff */
[----:B------:R-:W-:Y:S01]  /*104d0*/  UIMAD UR7, UR15, UR12, URZ ;  /* 0x0000000c0f0772a4 */ /* 0x000fe2000f8e023f */
[----:B------:R-:W-:-:S02]  /*104e0*/  LOP3.LUT R12, R13, 0x180, RZ, 0xc0, !PT ;  /* 0x000001800d0c7812 */ /* 0x000fc400078ec0ff */
[----:B------:R-:W-:Y:S01]  /*104f0*/  LOP3.LUT R32, R33, 0x180, RZ, 0xc0, !PT ;  /* 0x0000018021207812 */ /* 0x000fe200078ec0ff */
[----:B------:R-:W-:Y:S01]  /*10500*/  UIMAD UR7, UR16, UR13, UR7 ;  /* 0x0000000d100772a4 */ /* 0x000fe2000f8e0207 */
[----:B------:R-:W-:Y:S02]  /*10510*/  IADD3 R5, P1, R7, UR8, RZ ;  /* 0x0000000807057c10 */ /* 0x000fe4000ff3e0ff */
[----:B------:R-:W-:Y:S01]  /*10520*/  ULDC.64 UR12, c[0x0][0xb40] ;  /* 0x0002d000000c7ab9 */ /* 0x000fe20000000a00 */
[----:B------:R-:W-:Y:S02]  /*10530*/  SHF.R.U64 R24, R24, 0x3, RZ ;  /* 0x0000000318187819 */ /* 0x000fe400000012ff */
[----:B------:R-:W-:Y:S01]  /*10540*/  IMAD.U32 R6, RZ, RZ, UR7 ;  /* 0x00000007ff067e24 */ /* 0x000fe2000f8e00ff */
[----:B------:R-:W-:Y:S02]  /*10550*/  LEA R36, P2, R5, UR12, 0x2 ;  /* 0x0000000c05247c11 */ /* 0x000fe4000f8410ff */
[----:B------:R-:W-:-:S02]  /*10560*/  SHF.R.U64 R12, R12, 0x3, RZ ;  /* 0x000000030c0c7819 */ /* 0x000fc400000012ff */
[----:B------:R-:W-:Y:S01]  /*10570*/  IADD3.X R6, R3, UR9, R6, P1, !PT ;  /* 0x0000000903067c10 */ /* 0x000fe20008ffe406 */
[C---:B------:R-:W-:Y:S01]  /*10580*/  VIADD R3, R7.reuse, 0x8 ;  /* 0x0000000807037836 */ /* 0x040fe20000000000 */
[-C--:B-----5:R-:W-:Y:S01]  /*10590*/  ISETP.GE.OR P1, PT, R7, R38.reuse, P0 ;  /* 0x000000260700720c */ /* 0x0a0fe20000726670 */
[----:B------:R-:W-:Y:S01]  /*105a0*/  ULDC.64 UR8, c[0x0][0xaa0] ;  /* 0x0002a80000087ab9 */ /* 0x000fe20000000a00 */
[----:B------:R-:W-:Y:S01]  /*105b0*/  LEA.HI.X R37, R5, UR13, R6, 0x2, P2 ;  /* 0x0000000d05257c11 */ /* 0x000fe200090f1406 */
[--C-:B------:R-:W-:Y:S01]  /*105c0*/  IMAD.X R5, RZ, RZ, R21.reuse, P6 ;  /* 0x000000ffff057224 */ /* 0x100fe200030e0615 */
[----:B------:R-:W-:Y:S02]  /*105d0*/  IADD3 R6, P2, R20, 0x7800, RZ ;  /* 0x0000780014067810 */ /* 0x000fe40007f5e0ff */
[----:B------:R-:W-:Y:S02]  /*105e0*/  ISETP.GE.OR P0, PT, R3, R38, P0 ;  /* 0x000000260300720c */ /* 0x000fe40000706670 */
[----:B------:R-:W-:Y:S01]  /*105f0*/  LOP3.LUT R3, R6, 0x180, RZ, 0xc0, !PT ;  /* 0x0000018006037812 */ /* 0x000fe200078ec0ff */
[----:B------:R-:W-:Y:S01]  /*10600*/  IMAD.X R29, RZ, RZ, R21, P2 ;  /* 0x000000ffff1d7224 */ /* 0x000fe200010e0615 */
[----:B------:R-:W-:-:S02]  /*10610*/  LOP3.LUT R7, R20, 0x180, RZ, 0xc0, !PT ;  /* 0x0000018014077812 */ /* 0x000fc400078ec0ff */
[----:B------:R-:W-:Y:S02]  /*10620*/  SHF.R.U64 R32, R32, 0x3, RZ ;  /* 0x0000000320207819 */ /* 0x000fe400000012ff */
[----:B------:R-:W-:Y:S01]  /*10630*/  LOP3.LUT R24, R24, R25, RZ, 0x3c, !PT ;  /* 0x0000001918187212 */ /* 0x000fe200078e3cff */
[--C-:B------:R-:W-:Y:S01]  /*10640*/  IMAD.X R25, RZ, RZ, R21.reuse, P5 ;  /* 0x000000ffff197224 */ /* 0x100fe200028e0615 */
[----:B------:R-:W-:Y:S02]  /*10650*/  SHF.R.U64 R3, R3, 0x3, RZ ;  /* 0x0000000303037819 */ /* 0x000fe400000012ff */
[----:B------:R-:W-:Y:S01]  /*10660*/  LOP3.LUT R12, R12, R13, RZ, 0x3c, !PT ;  /* 0x0000000d0c0c7212 */ /* 0x000fe200078e3cff */
[--C-:B------:R-:W-:Y:S01]  /*10670*/  IMAD.X R13, RZ, RZ, R21.reuse, P4 ;  /* 0x000000ffff0d7224 */ /* 0x100fe200020e0615 */
[----:B------:R-:W-:Y:S01]  /*10680*/  SHF.R.U64 R7, R7, 0x3, RZ ;  /* 0x0000000307077819 */ /* 0x000fe200000012ff */
[----:B------:R-:W-:Y:S01]  /*10690*/  UIMAD UR7, UR11, UR8, URZ ;  /* 0x000000080b0772a4 */ /* 0x000fe2000f8e023f */
[----:B------:R-:W-:Y:S01]  /*106a0*/  LOP3.LUT R32, R32, R33, RZ, 0x3c, !PT ;  /* 0x0000002120207212 */ /* 0x000fe200078e3cff */
[----:B------:R-:W-:Y:S01]  /*106b0*/  IMAD.X R33, RZ, RZ, R21, P3 ;  /* 0x000000ffff217224 */ /* 0x000fe200018e0615 */
[----:B------:R-:W-:Y:S01]  /*106c0*/  LOP3.LUT R28, R3, R6, RZ, 0x3c, !PT ;  /* 0x00000006031c7212 */ /* 0x000fe200078e3cff */
[----:B------:R-:W-:Y:S01]  /*106d0*/  @!P1 STG.E desc[UR48][R36.64], R0 ;  /* 0x0000000024009986 */ /* 0x000fe2000c101930 */
[----:B------:R-:W-:Y:S01]  /*106e0*/  LOP3.LUT R20, R7, R20, RZ, 0x3c, !PT ;  /* 0x0000001407147212 */ /* 0x000fe200078e3cff */
[----:B------:R-:W-:Y:S01]  /*106f0*/  IMAD.U32 R3, RZ, RZ, UR8 ;  /* 0x00000008ff037e24 */ /* 0x000fe2000f8e00ff */
[----:B------:R-:W-:Y:S01]  /*10700*/  SHF.R.S32.HI R141, RZ, 0x1f, R140 ;  /* 0x0000001fff8d7819 */ /* 0x000fe2000001148c */
[----:B------:R0:W-:Y:S01]  /*10710*/  @!P0 STG.E desc[UR48][R36.64+0x20], R2 ;  /* 0x0000200224008986 */ /* 0x0001e2000c101930 */
[----:B------:R-:W-:-:S03]  /*10720*/  UIMAD UR7, UR4, UR9, UR7 ;  /* 0x00000009040772a4 */ /* 0x000fc6000f8e0207 */
[----:B------:R1:W5:Y:S01]  /*10730*/  LD.E.128 R8, desc[UR48][R20.64] ;  /* 0x0000003014087980 */ /* 0x000362000c101d00 */
[----:B------:R-:W-:-:S03]  /*10740*/  ULDC.64 UR8, c[0x0][0xae0] ;  /* 0x0002b80000087ab9 */ /* 0x000fc60000000a00 */
[----:B------:R-:W5:Y:S04]  /*10750*/  LD.E.128 R4, desc[UR48][R4.64] ;  /* 0x0000003004047980 */ /* 0x000f68000c101d00 */
[----:B------:R-:W5:Y:S01]  /*10760*/  LD.E.128 R24, desc[UR48][R24.64] ;  /* 0x0000003018187980 */ /* 0x000f62000c101d00 */
[----:B0-----:R-:W-:-:S03]  /*10770*/  IMAD.WIDE.U32 R2, R3, UR4, R140 ;  /* 0x0000000403027c25 */ /* 0x001fc6000f8e008c */
[----:B------:R-:W5:Y:S04]  /*10780*/  LD.E.128 R12, desc[UR48][R12.64] ;  /* 0x000000300c0c7980 */ /* 0x000f68000c101d00 */
[----:B------:R-:W5:Y:S04]  /*10790*/  LD.E.128 R32, desc[UR48][R32.64] ;  /* 0x0000003020207980 */ /* 0x000f68000c101d00 */
[----:B------:R-:W5:Y:S01]  /*107a0*/  LD.E.128 R28, desc[UR48][R28.64] ;  /* 0x000000301c1c7980 */ /* 0x000f62000c101d00 */
[----:B------:R-:W-:Y:S01]  /*107b0*/  UIMAD UR4, UR14, UR8, URZ ;  /* 0x000000080e0472a4 */ /* 0x000fe2000f8e023f */
[----:B------:R-:W-:Y:S01]  /*107c0*/  VIADD R3, R3, UR7 ;  /* 0x0000000703037c36 */ /* 0x000fe20008000000 */
[----:B------:R-:W-:Y:S01]  /*107d0*/  SHF.R.S32.HI R143, RZ, 0x1f, R142 ;  /* 0x0000001fff8f7819 */ /* 0x000fe2000001148e */
[----:B------:R-:W-:Y:S01]  /*107e0*/  @!PT LDS RZ, [RZ] ;  /* 0x00000000fffff984 */ /* 0x000fe20000000800 */
[----:B------:R-:W-:Y:S01]  /*107f0*/  @!PT LDS RZ, [RZ] ;  /* 0x00000000fffff984 */ /* 0x000fe20000000800 */
[----:B------:R-:W-:Y:S01]  /*10800*/  @!PT LDS RZ, [RZ] ;  /* 0x00000000fffff984 */ /* 0x000fe20000000800 */
[----:B------:R-:W-:Y:S01]  /*10810*/  @!PT LDS RZ, [RZ] ;  /* 0x00000000fffff984 */ /* 0x000fe20000000800 */
[----:B------:R0:W-:Y:S06]  /*10820*/  MEMBAR.ALL.CTA ;  /* 0x0000000000007992 */ /* 0x0001ec0000008000 */
[----:B0-----:R-:W0:Y:S01]  /*10830*/  FENCE.VIEW.ASYNC.S ;  /* 0x00000000000073c6 */ /* 0x001e220000000000 */
[----:B------:R-:W-:Y:S01]  /*10840*/  IMAD.U32 R37, RZ, RZ, UR8 ;  /* 0x00000008ff257e24 */ /* 0x000fe2000f8e00ff */
[----:B------:R-:W-:Y:S01]  /*10850*/  UIMAD UR7, UR41, UR9, UR4 ;  /* 0x00000009290772a4 */ /* 0x000fe2000f8e0204 */
[----:B-1----:R-:W-:Y:S01]  /*10860*/  IMAD R21, R149, -0xc0, R38 ;  /* 0xffffff4095157824 */ /* 0x002fe200078e0226 */
[----:B------:R-:W-:Y:S01]  /*10870*/  UIADD3 UR4, UR42, 0x2d820, URZ ;  /* 0x0002d8202a047890 */ /* 0x000fe2000fffe03f */
[----:B------:R-:W-:Y:S01]  /*10880*/  IMAD.WIDE.U32 R2, R37, UR41, R2 ;  /* 0x0000002925027c25 */ /* 0x000fe2000f8e0002 */
[----:B------:R-:W-:Y:S01]  /*10890*/  ULDC.64 UR8, c[0x0][0xae8] ;  /* 0x0002ba0000087ab9 */ /* 0x000fe20000000a00 */
[----:B------:R-:W-:Y:S01]  /*108a0*/  BSSY B1, `(.L_x_9181) ;  /* 0x0000021000017945 */ /* 0x000fe20003800000 */
[----:B------:R-:W-:Y:S01]  /*108b0*/  ISETP.GE.AND P0, PT, R142, R21, PT ;  /* 0x000000158e00720c */ /* 0x000fe20003f06270 */
[----:B------:R-:W-:Y:S01]  /*108c0*/  VIADD R3, R3, UR7 ;  /* 0x0000000703037c36 */ /* 0x000fe20008000000 */
[----:B------:R-:W-:-:S02]  /*108d0*/  UIMAD UR7, UR15, UR8, URZ ;  /* 0x000000080f0772a4 */ /* 0x000fc4000f8e023f */
[----:B------:R-:W-:Y:S01]  /*108e0*/  IMAD.U32 R37, RZ, RZ, UR8 ;  /* 0x00000008ff257e24 */ /* 0x000fe2000f8e00ff */
[----:B------:R-:W-:Y:S01]  /*108f0*/  UPRMT UR4, URZ, 0x654, UR4 ;  /* 0x000006543f047896 */ /* 0x000fe20008000004 */
[----:B------:R-:W-:Y:S01]  /*10900*/  VIADD R0, R142, 0x60 ;  /* 0x000000608e007836 */ /* 0x000fe20000000000 */
[----:B------:R-:W-:Y:S02]  /*10910*/  UIMAD UR7, UR16, UR9, UR7 ;  /* 0x00000009100772a4 */ /* 0x000fe4000f8e0207 */
[----:B------:R-:W-:Y:S02]  /*10920*/  IMAD.WIDE.U32 R36, R37, UR16, R2 ;  /* 0x0000001025247c25 */ /* 0x000fe4000f8e0002 */
[----:B------:R-:W-:Y:S02]  /*10930*/  ISETP.GE.AND P3, PT, R0, R21, PT ;  /* 0x000000150000720c */ /* 0x000fe40003f66270 */
[----:B------:R-:W-:-:S04]  /*10940*/  IMAD.WIDE R20, R149, 0xc0, R142 ;  /* 0x000000c095147825 */ /* 0x000fc800078e028e */
[----:B------:R-:W-:Y:S01]  /*10950*/  VIADD R41, R37, UR7 ;  /* 0x0000000725297c36 */ /* 0x000fe20008000000 */
[----:B0-----:R-:W-:Y:S01]  /*10960*/  SYNCS.ARRIVE.TRANS64.RED.A1T0 RZ, [UR4], RZ ;  /* 0x000000ffffff79a7 */ /* 0x001fe20008100404 */
[----:B------:R-:W-:Y:S05]  /*10970*/  @P0 BRA `(.L_x_9182) ;  /* 0x00000000004c0947 */ /* 0x000fea0003800000 */
        /* <DEDUP_REMOVED lines=19> */
.L_x_9182:
[----:B------:R-:W-:Y:S05]  /*10ab0*/  BSYNC B1 ;  /* 0x0000000000017941 */ /* 0x000fea0003800000 */
.L_x_9181:
[----:B------:R-:W-:Y:S05]  /*10ac0*/  @P3 BRA `(.L_x_9183) ;  /* 0x0000000800583947 */ /* 0x000fea0003800000 */
[----:B0----5:R-:W-:Y:S01]  /*10ad0*/  IADD3 R9, P0, R20, 0x60, RZ ;  /* 0x0000006014097810 */ /* 0x021fe20007f1e0ff */
        /* <DEDUP_REMOVED lines=22> */
.L_x_9179:
        /* <DEDUP_REMOVED lines=24> */
[----:B-1----:R-:W2:Y:S04]  /*10dc0*/  LDG.E R5, desc[UR48][R2.64] ;  /* 0x0000003002057981 */ /* 0x002ea8000c1e1900 */
[----:B-----5:R-:W2:Y:S02]  /*10dd0*/  LDG.E R0, desc[UR48][R2.64+0x4] ;  /* 0x0000043002007981 */ /* 0x020ea4000c1e1900 */
[----:B--2---:R-:W-:-:S07]  /*10de0*/  IMAD.IADD R0, R0, 0x1, -R5 ;  /* 0x0000000100007824 */ /* 0x004fce00078e0a05 */
.L_x_9184:
[----:B------:R-:W-:Y:S01]  /*10df0*/  USHF.R.S32.HI UR4, URZ, 0x1f, UR40 ;  /* 0x0000001f3f047899 */ /* 0x000fe20008011428 */
[----:B------:R-:W-:Y:S01]  /*10e00*/  BSSY B1, `(.L_x_9185) ;  /* 0x000001e000017945 */ /* 0x000fe20003800000 */
[----:B------:R-:W-:Y:S01]  /*10e10*/  USEL UR10, UR40, URZ, !UP0 ;  /* 0x0000003f280a7287 */ /* 0x000fe2000c000000 */
[----:B------:R-:W-:Y:S01]  /*10e20*/  SHF.R.S32.HI R141, RZ, 0x1f, R140 ;  /* 0x0000001fff8d7819 */ /* 0x000fe2000001148c */
[----:B------:R-:W-:Y:S01]  /*10e30*/  USEL UR9, UR4, URZ, !UP0 ;  /* 0x0000003f04097287 */ /* 0x000fe2000c000000 */
[----:B-----5:R-:W-:Y:S01]  /*10e40*/  SHF.R.S32.HI R6, RZ, 0x1f, R7 ;  /* 0x0000001fff067819 */ /* 0x020fe20000011407 */
[----:B------:R-:W-:Y:S10]  /*10e50*/  @P0 BRA `(.L_x_9186) ;  /* 0x0000000000600947 */ /* 0x000ff40003800000 */
[----:B-1----:R-:W0:Y:S02]  /*10e60*/  S2R R2, SR_TID.X ;  /* 0x0000000000027919 */ /* 0x002e240000002100 */
[----:B0-----:R-:W-:-:S04]  /*10e70*/  IMAD R2, R149, 0xc0, R2 ;  /* 0x000000c095027824 */ /* 0x001fc800078e0202 */
[----:B------:R-:W-:-:S05]  /*10e80*/  VIADD R3, R2, 0xffffff80 ;  /* 0xffffff8002037836 */ /* 0x000fca0000000000 */
[----:B------:R-:W-:-:S13]  /*10e90*/  ISETP.GE.AND P0, PT, R3, R0, PT ;  /* 0x000000000300720c */ /* 0x000fda0003f06270 */
        /* <DEDUP_REMOVED lines=20> */
.L_x_9186:
[----:B------:R-:W-:Y:S05]  /*10fe0*/  BSYNC B1 ;  /* 0x0000000000017941 */ /* 0x000fea0003800000 */
.L_x_9185:
[----:B------:R-:W-:Y:S01]  /*10ff0*/  ULDC.64 UR12, c[0x0][0xaa0] ;  /* 0x0002a800000c7ab9 */ /* 0x000fe20000000a00 */
[----:B------:R-:W-:Y:S01]  /*11000*/  BSSY B1, `(.L_x_9187) ;  /* 0x000002c000017945 */ /* 0x000fe20003800000 */
[----:B01----:R-:W-:Y:S02]  /*11010*/  IMAD R4, R6, UR12, RZ ;  /* 0x0000000c06047c24 */ /* 0x003fe4000f8e02ff */
[----:B------:R-:W-:-:S04]  /*11020*/  IMAD.WIDE.U32 R2, R7, UR12, R140 ;  /* 0x0000000c07027c25 */ /* 0x000fc8000f8e008c */
[----:B------:R-:W-:Y:S01]  /*11030*/  IMAD R7, R7, UR13, R4 ;  /* 0x0000000d07077c24 */ /* 0x000fe2000f8e0204 */
[----:B------:R-:W-:Y:S01]  /*11040*/  ULDC.64 UR12, c[0x0][0xae0] ;  /* 0x0002b800000c7ab9 */ /* 0x000fe20000000a00 */
[--C-:B------:R-:W-:Y:S01]  /*11050*/  IMAD.MOV.U32 R6, RZ, RZ, R142.reuse ;  /* 0x000000ffff067224 */ /* 0x100fe200078e008e */
[----:B------:R-:W-:Y:S01]  /*11060*/  UIMAD UR4, UR8, UR12, URZ ;  /* 0x0000000c080472a4 */ /* 0x000fe2000f8e023f */
[----:B------:R-:W-:Y:S01]  /*11070*/  IMAD.IADD R3, R3, 0x1, R7 ;  /* 0x0000000103037824 */ /* 0x000fe200078e0207 */
[----:B------:R-:W-:Y:S01]  /*11080*/  SHF.R.S32.HI R7, RZ, 0x1f, R142 ;  /* 0x0000001fff077819 */ /* 0x000fe2000001148e */
[----:B------:R-:W-:Y:S01]  /*11090*/  IMAD.U32 R5, RZ, RZ, UR12 ;  /* 0x0000000cff057e24 */ /* 0x000fe2000f8e00ff */
[----:B------:R-:W-:-:S03]  /*110a0*/  UIMAD UR4, UR41, UR13, UR4 ;  /* 0x0000000d290472a4 */ /* 0x000fc6000f8e0204 */
[----:B------:R-:W-:Y:S01]  /*110b0*/  IMAD.WIDE.U32 R2, R5, UR41, R2 ;  /* 0x0000002905027c25 */ /* 0x000fe2000f8e0002 */
[----:B------:R-:W-:-:S03]  /*110c0*/  ULDC.64 UR12, c[0x0][0xae8] ;  /* 0x0002ba00000c7ab9 */ /* 0x000fc60000000a00 */
[----:B------:R-:W-:Y:S02]  /*110d0*/  IMAD R5, R149, -0xc0, R0 ;  /* 0xffffff4095057824 */ /* 0x000fe400078e0200 */
[----:B------:R-:W-:Y:S01]  /*110e0*/  VIADD R3, R3, UR4 ;  /* 0x0000000403037c36 */ /* 0x000fe20008000000 */
[----:B------:R-:W-:Y:S01]  /*110f0*/  UIMAD UR4, UR9, UR12, URZ ;  /* 0x0000000c090472a4 */ /* 0x000fe2000f8e023f */
[C---:B------:R-:W-:Y:S01]  /*11100*/  VIADD R0, R142.reuse, 0x60 ;  /* 0x000000608e007836 */ /* 0x040fe20000000000 */
[-C--:B------:R-:W-:Y:S01]  /*11110*/  ISETP.GE.AND P0, PT, R142, R5.reuse, PT ;  /* 0x000000058e00720c */ /* 0x080fe20003f06270 */
[----:B------:R-:W-:Y:S01]  /*11120*/  IMAD.U32 R9, RZ, RZ, UR12 ;  /* 0x0000000cff097e24 */ /* 0x000fe2000f8e00ff */
[----:B------:R-:W-:Y:S01]  /*11130*/  UIMAD UR4, UR10, UR13, UR4 ;  /* 0x0000000d0a0472a4 */ /* 0x000fe2000f8e0204 */
[----:B------:R-:W-:Y:S01]  /*11140*/  IMAD.WIDE R6, R149, 0xc0, R6 ;  /* 0x000000c095067825 */ /* 0x000fe200078e0206 */
[----:B------:R-:W-:-:S03]  /*11150*/  ISETP.GE.AND P1, PT, R0, R5, PT ;  /* 0x000000050000720c */ /* 0x000fc60003f26270 */
[----:B------:R-:W-:-:S04]  /*11160*/  IMAD.WIDE.U32 R4, R9, UR10, R2 ;  /* 0x0000000a09047c25 */ /* 0x000fc8000f8e0002 */
[----:B------:R-:W-:Y:S02]  /*11170*/  VIADD R11, R5, UR4 ;  /* 0x00000004050b7c36 */ /* 0x000fe40008000000 */
        /* <DEDUP_REMOVED lines=20> */
.L_x_9188:
[----:B------:R-:W-:Y:S05]  /*112c0*/  BSYNC B1 ;  /* 0x0000000000017941 */ /* 0x000fea0003800000 */
.L_x_9187:
        /* <DEDUP_REMOVED lines=22> */
.L_x_9183:
[----:B------:R-:W-:Y:S05]  /*11430*/  BSYNC B0 ;  /* 0x0000000000007941 */ /* 0x000fea0003800000 */
.L_x_9178:
[----:B------:R-:W-:Y:S02]  /*11440*/  ULDC UR4, c[0x0][0xc14] ;  /* 0x0003050000047ab9 */ /* 0x000fe40000000800 */
[----:B------:R-:W-:-:S06]  /*11450*/  UISETP.GE.AND UP0, UPT, UR5, UR4, UPT ;  /* 0x000000040500728c */ /* 0x000fcc000bf06270 */
[----:B------:R-:W-:-:S13]  /*11460*/  PLOP3.LUT P0, PT, PT, PT, UP0, 0x80, 0x0 ;  /* 0x000000000000781c */ /* 0x000fda0003f0f008 */
[----:B------:R-:W-:Y:S05]  /*11470*/  @!P0 BRA `(.L_x_9189) ;  /* 0xfffffef800a08947 */ /* 0x000fea000383ffff */
[----:B------:R-:W-:Y:S05]  /*11480*/  EXIT ;  /* 0x000000000000794d */ /* 0x000fea0003800000 */
.L_x_9096:
        /* <DEDUP_REMOVED lines=61> */
.L_x_9194:
        /* <DEDUP_REMOVED lines=13> */
.L_x_9193:
[----:B------:R-:W-:Y:S05]  /*11930*/  BSYNC B0 ;  /* 0x0000000000007941 */ /* 0x000fea0003800000 */
.L_x_9192:
        /* <DEDUP_REMOVED lines=26> */
.L_x_9190:
        /* <DEDUP_REMOVED lines=18> */
[----:B------:R-:W-:-:S06]  /*11c00*/  VIADD R16, R13, 0xffffffff ;  /* 0xffffffff0d107836 */ /* 0x000fcc0000000000 */
[----:B------:R2:W3:Y:S02]  /*11c10*/  SHFL.IDX PT, R16, R5, R16, 0x1f ;  /* 0x00001f1005107589 */ /* 0x0004e400000e0000 */
.L_x_9195:
[----:B---3--:R-:W-:Y:S01]  /*11c20*/  IMAD R16, R16, UR4, R11 ;  /* 0x0000000410107c24 */ /* 0x008fe2000f8e020b */
[----:B------:R-:W-:Y:S01]  /*11c30*/  IABS R2, R4 ;  /* 0x0000000400027213 */ /* 0x000fe20000000000 */
[----:B-1----:R-:W-:-:S03]  /*11c40*/  IMAD.MOV R9, RZ, RZ, -R3 ;  /* 0x000000ffff097224 */ /* 0x002fc600078e0a03 */
[----:B--2---:R-:W-:Y:S01]  /*11c50*/  IADD3 R5, -R16, UR6, RZ ;  /* 0x0000000610057c10 */ /* 0x004fe2000fffe1ff */
[----:B0-----:R-:W-:Y:S02]  /*11c60*/  IMAD.MOV R10, RZ, RZ, -R2 ;  /* 0x000000ffff0a7224 */ /* 0x001fe400078e0a02 */
[----:B------:R-:W-:Y:S01]  /*11c70*/  IMAD R9, R9, R6, RZ ;  /* 0x0000000609097224 */ /* 0x000fe200078e02ff */
[----:B------:R-:W-:Y:S01]  /*11c80*/  IABS R8, R5 ;  /* 0x0000000500087213 */ /* 0x000fe20000000000 */
[----:B------:R-:W-:-:S04]  /*11c90*/  IMAD.MOV.U32 R2, RZ, RZ, RZ ;  /* 0x000000ffff027224 */ /* 0x000fc800078e00ff */
[----:B------:R-:W-:-:S04]  /*11ca0*/  IMAD.HI.U32 R2, R3, R9, R2 ;  /* 0x0000000903027227 */ /* 0x000fc800078e0002 */
[----:B------:R-:W-:Y:S02]  /*11cb0*/  IMAD.MOV.U32 R3, RZ, RZ, R8 ;  /* 0x000000ffff037224 */ /* 0x000fe400078e0008 */
[----:B------:R-:W-:Y:S02]  /*11cc0*/  IMAD.MOV.U32 R8, RZ, RZ, R10 ;  /* 0x000000ffff087224 */ /* 0x000fe400078e000a */
        /* <DEDUP_REMOVED lines=17> */
[----:B------:R-:W-:Y:S02]  /*11de0*/  VIADDMNMX R7, R8, UR4, R7, PT ;  /* 0x0000000408077c46 */ /* 0x000fe4000b800107 */
[----:B------:R-:W-:-:S02]  /*11df0*/  IABS R11, R4 ;  /* 0x00000004000b7213 */ /* 0x000fc40000000000 */
[----:B------:R-:W-:-:S04]  /*11e00*/  IABS R8, R7 ;  /* 0x0000000700087213 */ /* 0x000fc80000000000 */
[----:B------:R-:W0:Y:S08]  /*11e10*/  I2F.RP R9, R8 ;  /* 0x0000000800097306 */ /* 0x000e300000209400 */
[----:B0-----:R-:W0:Y:S02]  /*11e20*/  MUFU.RCP R9, R9 ;  /* 0x0000000900097308 */ /* 0x001e240000001000 */
[----:B0-----:R-:W-:-:S06]  /*11e30*/  VIADD R3, R9, 0xffffffe ;  /* 0x0ffffffe09037836 */ /* 0x001fcc0000000000 */
[----:B------:R-:W0:Y:S02]  /*11e40*/  F2I.FTZ.U32.TRUNC.NTZ R3, R3 ;  /* 0x0000000300037305 */ /* 0x000e24000021f000 */
[----:B0-----:R-:W-:-:S04]  /*11e50*/  IMAD.MOV R10, RZ, RZ, -R3 ;  /* 0x000000ffff0a7224 */ /* 0x001fc800078e0a03 */
[----:B------:R-:W-:Y:S01]  /*11e60*/  IMAD.MOV.U32 R5, RZ, RZ, R10 ;  /* 0x000000ffff057224 */ /* 0x000fe200078e000a */
[----:B------:R-:W-:-:S03]  /*11e70*/  IABS R10, R7 ;  /* 0x00000007000a7213 */ /* 0x000fc60000000000 */
        /* <DEDUP_REMOVED lines=11> */
[----:B------:R-:W-:Y:S01]  /*11f30*/  ISETP.GE.AND P0, PT, R3, RZ, PT ;  /* 0x000000ff0300720c */ /* 0x000fe20003f06270 */
[----:B------:R-:W-:-:S12]  /*11f40*/  IMAD.IADD R3, R4, 0x1, R6 ;  /* 0x0000000104037824 */ /* 0x000fd800078e0206 */
        /* <DEDUP_REMOVED lines=8> */
.L_x_9191:
[----:B------:R-:W-:Y:S02]  /*11fd0*/  IMAD.MOV.U32 R17, RZ, RZ, RZ ;  /* 0x000000ffff117224 */ /* 0x000fe400078e00ff */
[----:B------:R-:W-:Y:S02]  /*11fe0*/  IMAD.U32 R16, RZ, RZ, UR6 ;  /* 0x00000006ff107e24 */ /* 0x000fe4000f8e00ff */
[----:B------:R-:W-:-:S07]  /*11ff0*/  IMAD.MOV.U32 R18, RZ, RZ, RZ ;  /* 0x000000ffff127224 */ /* 0x000fce00078e00ff */
.L_x_9196:
[----:B------:R-:W-:Y:S01]  /*12000*/  ISETP.NE.AND P0, PT, R27, RZ, PT ;  /* 0x000000ff1b00720c */ /* 0x000fe20003f05270 */
[----:B------:R-:W-:Y:S02]  /*12010*/  IMAD.MOV.U32 R24, RZ, RZ, 0x1 ;  /* 0x00000001ff187424 */ /* 0x000fe400078e00ff */
[----:B------:R-:W-:Y:S02]  /*12020*/  IMAD.MOV.U32 R22, RZ, RZ, RZ ;  /* 0x000000ffff167224 */ /* 0x000fe400078e00ff */
[----:B------:R-:W-:-:S08]  /*12030*/  IMAD.MOV.U32 R29, RZ, RZ, RZ ;  /* 0x000000ffff1d7224 */ /* 0x000fd000078e00ff */
[----:B------:R-:W0:Y:S01]  /*12040*/  @!P0 S2R R3, SR_CgaCtaId ;  /* 0x0000000000038919 */ /* 0x000e220000008800 */
[----:B------:R-:W-:-:S04]  /*12050*/  @!P0 MOV R0, 0x400 ;  /* 0x0000040000008802 */ /* 0x000fc80000000f00 */
[----:B0-----:R-:W-:-:S05]  /*12060*/  @!P0 LEA R0, R3, R0, 0x18 ;  /* 0x0000000003008211 */ /* 0x001fca00078ec0ff */
[----:B------:R0:W-:Y:S01]  /*12070*/  @!P0 STS.128 [R0+0x2d8d0], R16 ;  /* 0x02d8d01000008388 */ /* 0x0001e20000000c00 */
[----:B------:R-:W-:Y:S06]  /*12080*/  BAR.ARV 0x5, 0x1a0 ;  /* 0x0146800000007b1d */ /* 0x000fec0000002000 */
[----:B------:R-:W-:-:S13]  /*12090*/  ISETP.GE.AND P0, PT, R19, UR5, PT ;  /* 0x0000000513007c0c */ /* 0x000fda000bf06270 */
[----:B------:R-:W-:Y:S05]  /*120a0*/  @P0 BRA `(.L_x_9197) ;  /* 0x0000003c007c0947 */ /* 0x000fea0003800000 */
[----:B------:R-:W-:Y:S01]  /*120b0*/  IMAD.MOV.U32 R24, RZ, RZ, 0x1 ;  /* 0x00000001ff187424 */ /* 0x000fe200078e00ff */
[----:B------:R-:W-:Y:S01]  /*120c0*/  ULDC UR37, c[0x0][0xc] ;  /* 0x0000030000257ab9 */ /* 0x000fe20000000800 */
[----:B------:R-:W-:Y:S01]  /*120d0*/  IMAD.MOV.U32 R29, RZ, RZ, RZ ;  /* 0x000000ffff1d7224 */ /* 0x000fe200078e00ff */
[----:B------:R-:W-:Y:S01]  /*120e0*/  ULDC.64 UR38, c[0x0][0x198] ;  /* 0x0000660000267ab9 */ /* 0x000fe20000000a00 */
[----:B------:R-:W-:-:S07]  /*120f0*/  IMAD.MOV.U32 R22, RZ, RZ, RZ ;  /* 0x000000ffff167224 */ /* 0x000fce00078e00ff */
.L_x_9272:
[----:B------:R-:W-:Y:S05]  /*12100*/  YIELD ;  /* 0x0000000000007946 */ /* 0x000fea0003800000 */
[----:B------:R-:W-:Y:S01]  /*12110*/  ULDC.64 UR4, c[0x0][0xa28] ;  /* 0x00028a0000047ab9 */ /* 0x000fe20000000a00 */
[----:B0-----:R-:W-:Y:S01]  /*12120*/  IMAD.MOV.U32 R0, RZ, RZ, RZ ;  /* 0x000000ffff007224 */ /* 0x001fe200078e00ff */
[----:B------:R-:W-:-:S04]  /*12130*/  ISETP.NE.U32.AND P0, PT, RZ, UR4, PT ;  /* 0x00000004ff007c0c */ /* 0x000fc8000bf05070 */
[----:B------:R-:W-:Y:S01]  /*12140*/  ISETP.NE.AND.EX P0, PT, RZ, UR5, PT, P0 ;  /* 0x00000005ff007c0c */ /* 0x000fe2000bf05300 */
[----:B------:R-:W-:-:S12]  /*12150*/  ULDC.64 UR4, c[0x0][0xa00] ;  /* 0x0002800000047ab9 */ /* 0x000fd80000000a00 */
[----:B-1----:R-:W0:Y:S01]  /*12160*/  @P0 LDC.64 R2, c[0x0][0xa28] ;  /* 0x00028a00ff020b82 */ /* 0x002e220000000a00 */
[----:B------:R-:W-:Y:S01]  /*12170*/  ISETP.NE.U32.AND P2, PT, RZ, UR4, PT ;  /* 0x00000004ff007c0c */ /* 0x000fe2000bf45070 */
[----:B0-----:R-:W-:-:S05]  /*12180*/  @P0 IMAD.WIDE R2, R19, 0x4, R2 ;  /* 0x0000000413020825 */ /* 0x001fca00078e0202 */
[----:B------:R0:W5:Y:S01]  /*12190*/  @P0 LDG.E R0, desc[UR48][R2.64] ;  /* 0x0000003002000981 */ /* 0x000162000c1e1900 */
[----:B------:R-:W-:Y:S01]  /*121a0*/  ISETP.NE.AND.EX P2, PT, RZ, UR5, PT, P2 ;  /* 0x00000005ff007c0c */ /* 0x000fe2000bf45320 */
[----:B------:R-:W-:Y:S01]  /*121b0*/  IMAD.MOV.U32 R4, RZ, RZ, RZ ;  /* 0x000000ffff047224 */ /* 0x000fe200078e00ff */
[----:B------:R-:W-:Y:S01]  /*121c0*/  ULDC.64 UR4, c[0x0][0xa18] ;  /* 0x0002860000047ab9 */ /* 0x000fe20000000a00 */
[----:B0-----:R-:W0:Y:S02]  /*121d0*/  LDC.64 R2, c[0x0][0xa00] ;  /* 0x00028000ff027b82 */ /* 0x001e240000000a00 */
[----:B0-----:R-:W-:-:S08]  /*121e0*/  IMAD.WIDE R2, R19, 0x4, R2 ;  /* 0x0000000413027825 */ /* 0x001fd000078e0202 */
[----:B------:R-:W2:Y:S01]  /*121f0*/  @P2 LDG.E R4, desc[UR48][R2.64] ;  /* 0x0000003002042981 */ /* 0x000ea2000c1e1900 */
[----:B------:R-:W-:Y:S01]  /*12200*/  ISETP.NE.U32.AND P1, PT, RZ, UR4, PT ;  /* 0x00000004ff007c0c */ /* 0x000fe2000bf25070 */
[----:B------:R-:W-:Y:S02]  /*12210*/  ULDC UR6, c[0x0][0x288] ;  /* 0x0000a20000067ab9 */ /* 0x000fe40000000800 */
[----:B------:R-:W-:Y:S01]  /*12220*/  IMAD.U32 R6, RZ, RZ, UR6 ;  /* 0x00000006ff067e24 */ /* 0x000fe2000f8e00ff */
[----:B------:R-:W-:Y:S01]  /*12230*/  ISETP.NE.AND.EX P1, PT, RZ, UR5, PT, P1 ;  /* 0x00000005ff007c0c */ /* 0x000fe2000bf25310 */
[----:B------:R-:W-:Y:S01]  /*12240*/  ULDC.64 UR4, c[0x0][0x3f8] ;  /* 0x0000fe0000047ab9 */ /* 0x000fe20000000a00 */
[----:B------:R-:W-:Y:S01]  /*12250*/  ULDC.64 UR6, c[0x0][0xa08] ;  /* 0x0002820000067ab9 */ /* 0x000fe20000000a00 */
[----:B------:R-:W-:-:S03]  /*12260*/  UISETP.NE.U32.AND UP0, UPT, UR4, URZ, UPT ;  /* 0x0000003f0400728c */ /* 0x000fc6000bf05070 */
[----:B------:R-:W-:Y:S01]  /*12270*/  ULDC UR4, c[0x0][0x404] ;  /* 0x0001010000047ab9 */ /* 0x000fe20000000800 */
[----:B--2---:R0:W-:Y:S06]  /*12280*/  STL [R1], R4 ;  /* 0x0000000401007387 */ /* 0x0041ec0000100800 */
[----:B0-----:R-:W0:Y:S02]  /*12290*/  @P1 LDC.64 R4, c[0x0][0xa18] ;  /* 0x00028600ff041b82 */ /* 0x001e240000000a00 */
[----:B0-----:R-:W-:-:S05]  /*122a0*/  @P1 IMAD.WIDE R4, R19, 0x4, R4 ;  /* 0x0000000413041825 */ /* 0x001fca00078e0204 */
[----:B------:R0:W5:Y:S01]  /*122b0*/  @P1 LDG.E R6, desc[UR48][R4.64] ;  /* 0x0000003004061981 */ /* 0x000162000c1e1900 */
[----:B------:R-:W-:Y:S01]  /*122c0*/  UISETP.NE.AND.EX UP0, UPT, UR5, URZ, UPT, UP0 ;  /* 0x0000003f0500728c */ /* 0x000fe2000bf05300 */
[----:B------:R-:W-:Y:S02]  /*122d0*/  ISETP.NE.U32.AND P0, PT, RZ, UR6, PT ;  /* 0x00000006ff007c0c */ /* 0x000fe4000bf05070 */
[----:B------:R-:W-:Y:S01]  /*122e0*/  ULDC UR5, c[0x0][0x2e0] ;  /* 0x0000b80000057ab9 */ /* 0x000fe20000000800 */
[----:B------:R-:W-:Y:S01]  /*122f0*/  USEL UR4, UR4, 0x1, UP0 ;  /* 0x0000000104047887 */ /* 0x000fe20008000000 */
[----:B------:R-:W-:-:S03]  /*12300*/  ISETP.NE.AND.EX P0, PT, RZ, UR7, PT, P0 ;  /* 0x00000007ff007c0c */ /* 0x000fc6000bf05300 */
[----:B------:R-:W-:-:S06]  /*12310*/  UIMAD UR4, UR4, UR5, URZ ;  /* 0x00000005040472a4 */ /* 0x000fcc000f8e023f */
[----:B------:R-:W-:Y:S01]  /*12320*/  IMAD.U32 R7, RZ, RZ, UR4 ;  /* 0x00000004ff077e24 */ /* 0x000fe2000f8e00ff */
[----:B0--3--:R-:W-:Y:S06]  /*12330*/  @P1 BRA `(.L_x_9198) ;  /* 0x0000000000101947 */ /* 0x009fec0003800000 */
[----:B------:R-:W-:Y:S05]  /*12340*/  @!P2 BRA `(.L_x_9198) ;  /* 0x00000000000ca947 */ /* 0x000fea0003800000 */
[----:B------:R-:W2:Y:S04]  /*12350*/  LDG.E R5, desc[UR48][R2.64] ;  /* 0x0000003002057981 */ /* 0x000ea8000c1e1900 */
[----:B-----5:R-:W2:Y:S02]  /*12360*/  LDG.E R6, desc[UR48][R2.64+0x4] ;  /* 0x0000043002067981 */ /* 0x020ea4000c1e1900 */
[----:B--2---:R-:W-:-:S07]  /*12370*/  IMAD.IADD R6, R6, 0x1, -R5 ;  /* 0x0000000106067824 */ /* 0x004fce00078e0a05 */
.L_x_9198:
[----:B------:R-:W0:Y:S01]  /*12380*/  LDC.64 R2, c[0x0][0xa08] ;  /* 0x00028200ff027b82 */ /* 0x000e220000000a00 */
[----:B------:R-:W-:Y:S01]  /*12390*/  IMAD.MOV.U32 R23, RZ, RZ, RZ ;  /* 0x000000ffff177224 */ /* 0x000fe200078e00ff */
[----:B------:R-:W-:Y:S01]  /*123a0*/  ULDC.64 UR4, c[0x0][0xa20] ;  /* 0x0002880000047ab9 */ /* 0x000fe20000000a00 */
[----:B0-----:R-:W-:-:S05]  /*123b0*/  IMAD.WIDE R2, R19, 0x4, R2 ;  /* 0x0000000413027825 */ /* 0x001fca00078e0202 */
[----:B------:R-:W2:Y:S01]  /*123c0*/  @P0 LDG.E R23, desc[UR48][R2.64] ;  /* 0x0000003002170981 */ /* 0x000ea2000c1e1900 */
[----:B------:R-:W-:-:S04]  /*123d0*/  ISETP.NE.U32.AND P1, PT, RZ, UR4, PT ;  /* 0x00000004ff007c0c */ /* 0x000fc8000bf25070 */
[----:B------:R-:W-:Y:S01]  /*123e0*/  ISETP.NE.AND.EX P1, PT, RZ, UR5, PT, P1 ;  /* 0x00000005ff007c0c */ /* 0x000fe2000bf25310 */
[----:B--2--5:R-:W-:-:S12]  /*123f0*/  IMAD.IADD R23, R23, 0x1, R0 ;  /* 0x0000000117177824 */ /* 0x024fd800078e0200 */
[----:B------:R-:W-:Y:S05]  /*12400*/  @!P1 BRA `(.L_x_9199) ;  /* 0x0000000000109947 */ /* 0x000fea0003800000 */
[----:B------:R-:W0:Y:S02]  /*12410*/  LDC.64 R2, c[0x0][0xa20] ;  /* 0x00028800ff027b82 */ /* 0x000e240000000a00 */
[----:B0-----:R-:W-:-:S05]  /*12420*/  IMAD.WIDE R2, R19, 0x4, R2 ;  /* 0x0000000413027825 */ /* 0x001fca00078e0202 */
[----:B------:R0:W5:Y:S01]  /*12430*/  LDG.E R7, desc[UR48][R2.64] ;  /* 0x0000003002077981 */ /* 0x000162000c1e1900 */
[----:B------:R-:W-:Y:S05]  /*12440*/  BRA `(.L_x_9200) ;  /* 0x0000000000107947 */ /* 0x000fea0003800000 */
.L_x_9199:
[----:B------:R-:W-:Y:S05]  /*12450*/  @!P0 BRA `(.L_x_9200) ;  /* 0x00000000000c8947 */ /* 0x000fea0003800000 */
[----:B------:R-:W2:Y:S04]  /*12460*/  LDG.E R4, desc[UR48][R2.64] ;  /* 0x0000003002047981 */ /* 0x000ea8000c1e1900 */
[----:B------:R-:W2:Y:S02]  /*12470*/  LDG.E R7, desc[UR48][R2.64+0x4] ;  /* 0x0000043002077981 */ /* 0x000ea4000c1e1900 */
[----:B--2---:R-:W-:-:S07]  /*12480*/  IMAD.IADD R7, R7, 0x1, -R4 ;  /* 0x0000000107077824 */ /* 0x004fce00078e0a04 */
.L_x_9200:
[----:B0-----:R-:W0:Y:S01]  /*12490*/  LDC.64 R2, c[0x0][0x9e0] ;  /* 0x00027800ff027b82 */ /* 0x001e220000000a00 */
[----:B------:R-:W-:Y:S02]  /*124a0*/  IMAD R5, R17, 0xc0, RZ ;  /* 0x000000c011057824 */ /* 0x000fe400078e02ff */
[----:B-----5:R-:W-:-:S03]  /*124b0*/  IMAD.IADD R0, R7, 0x1, -R0 ;  /* 0x0000000107007824 */ /* 0x020fc600078e0a00 */
[----:B------:R-:W-:-:S05]  /*124c0*/  IADD3 R5, -R6, 0xc0, R5 ;  /* 0x000000c006057810 */ /* 0x000fca0007ffe105 */
[----:B------:R-:W-:Y:S01]  /*124d0*/  IMAD.IADD R9, R0, 0x1, R5 ;  /* 0x0000000100097824 */ /* 0x000fe200078e0205 */
[----:B0-----:R-:W-:-:S03]  /*124e0*/  ISETP.GE.AND P0, PT, R3, 0x1, PT ;  /* 0x000000010300780c */ /* 0x001fc60003f06270 */
[----:B------:R-:W-:-:S10]  /*124f0*/  IMAD.IADD R2, R9, 0x1, R2 ;  /* 0x0000000109027824 */ /* 0x000fd400078e0202 */
[----:B------:R-:W-:Y:S05]  /*12500*/  @!P0 BRA `(.L_x_9201) ;  /* 0x0000000000488947 */ /* 0x000fea0003800000 */
        /* <DEDUP_REMOVED lines=11> */
.L_x_9203:
[----:B------:R-:W-:-:S13]  /*125c0*/  ISETP.NE.AND P1, PT, R3, 0x1, PT ;  /* 0x000000010300780c */ /* 0x000fda0003f25270 */
[----:B------:R-:W0:Y:S02]  /*125d0*/  @P1 LDC.64 R4, c[0x0][0x9e8] ;  /* 0x00027a00ff041b82 */ /* 0x000e240000000a00 */
[----:B0-----:R-:W-:-:S05]  /*125e0*/  @P1 IMAD.HI.U32 R4, R7, R4, RZ ;  /* 0x0000000407041227 */ /* 0x001fca00078e00ff */
[----:B------:R-:W-:-:S07]  /*125f0*/  @P1 SHF.R.U32.HI R7, RZ, R5, R4 ;  /* 0x00000005ff071219 */ /* 0x000fce0000011604 */
.L_x_9204:
[----:B------:R-:W-:Y:S05]  /*12600*/  BSYNC B0 ;  /* 0x0000000000007941 */ /* 0x000fea0003800000 */
.L_x_9202:
[----:B------:R-:W-:-:S05]  /*12610*/  IMAD R7, R7, R3, R3 ;  /* 0x0000000307077224 */ /* 0x000fca00078e0203 */
[----:B------:R-:W-:-:S07]  /*12620*/  VIMNMX R2, R2, R7, PT ;  /* 0x0000000702027248 */ /* 0x000fce0003fe0100 */
.L_x_9201:
[----:B------:R-:W-:Y:S01]  /*12630*/  VIADD R2, R2, 0x7f ;  /* 0x0000007f02027836 */ /* 0x000fe20000000000 */
[----:B------:R-:W-:Y:S01]  /*12640*/  ULDC UR4, c[0x0][0x9dc] ;  /* 0x0002770000047ab9 */ /* 0x000fe20000000800 */
[----:B------:R-:W-:-:S03]  /*12650*/  IMAD R7, R17, 0xc0, -R6 ;  /* 0x000000c011077824 */ /* 0x000fc600078e0a06 */
[----:B------:R-:W-:Y:S01]  /*12660*/  SHF.R.S32.HI R5, RZ, 0x1f, R2 ;  /* 0x0000001fff057819 */ /* 0x000fe20000011402 */
[----:B------:R-:W-:-:S03]  /*12670*/  IMAD.IADD R7, R0, 0x1, R7 ;  /* 0x0000000100077824 */ /* 0x000fc600078e0207 */
[----:B------:R-:W-:Y:S01]  /*12680*/  LEA.HI R4, R5, R2, RZ, 0x7 ;  /* 0x0000000205047211 */ /* 0x000fe200078f38ff */
[----:B------:R-:W-:Y:S02]  /*12690*/  VIADD R2, R0, 0x7f ;  /* 0x0000007f00027836 */ /* 0x000fe40000000000 */
[----:B------:R-:W-:Y:S01]  /*126a0*/  VIADD R0, R7, -UR4 ;  /* 0x8000000407007c36 */ /* 0x000fe20008000000 */
[----:B------:R-:W-:Y:S02]  /*126b0*/  SHF.R.S32.HI R4, RZ, 0x7, R4 ;  /* 0x00000007ff047819 */ /* 0x000fe40000011404 */
        /* <DEDUP_REMOVED lines=15> */
.L_x_9207:
[----:B------:R-:W-:-:S13]  /*127b0*/  ISETP.NE.AND P0, PT, R3, 0x1, PT ;  /* 0x000000010300780c */ /* 0x000fda0003f05270 */
[----:B------:R-:W0:Y:S02]  /*127c0*/  @P0 LDC.64 R4, c[0x0][0x9e8] ;  /* 0x00027a00ff040b82 */ /* 0x000e240000000a00 */
[----:B0-----:R-:W-:-:S05]  /*127d0*/  @P0 IMAD.HI.U32 R4, R7, R4, RZ ;  /* 0x0000000407040227 */ /* 0x001fca00078e00ff */
[----:B------:R-:W-:-:S07]  /*127e0*/  @P0 SHF.R.U32.HI R7, RZ, R5, R4 ;  /* 0x00000005ff070219 */ /* 0x000fce0000011604 */
.L_x_9208:
[----:B------:R-:W-:Y:S05]  /*127f0*/  BSYNC B0 ;  /* 0x0000000000007941 */ /* 0x000fea0003800000 */
.L_x_9206:
[----:B------:R-:W-:-:S05]  /*12800*/  IMAD R3, R7, R3, RZ ;  /* 0x0000000307037224 */ /* 0x000fca00078e02ff */
[----:B------:R-:W-:-:S07]  /*12810*/  VIMNMX R0, R0, R3, !PT ;  /* 0x0000000300007248 */ /* 0x000fce0007fe0100 */
.L_x_9205:
[----:B------:R-:W-:Y:S01]  /*12820*/  SHF.R.S32.HI R3, RZ, 0x1f, R0 ;  /* 0x0000001fff037819 */ /* 0x000fe20000011400 */
[----:B------:R-:W-:Y:S03]  /*12830*/  BSSY B6, `(.L_x_9209) ;  /* 0x00002ac000067945 */ /* 0x000fe60003800000 */
[----:B------:R-:W-:-:S04]  /*12840*/  LEA.HI R3, R3, R0, RZ, 0x7 ;  /* 0x0000000003037211 */ /* 0x000fc800078f38ff */
[----:B------:R-:W-:-:S04]  /*12850*/  SHF.R.S32.HI R3, RZ, 0x7, R3 ;  /* 0x00000007ff037819 */ /* 0x000fc80000011403 */
[----:B------:R-:W-:-:S04]  /*12860*/  VIMNMX R26, RZ, R3, !PT ;  /* 0x00000003ff1a7248 */ /* 0x000fc80007fe0100 */
[----:B------:R-:W-:-:S13]  /*12870*/  ISETP.GT.AND P0, PT, R28, R26, PT ;  /* 0x0000001a1c00720c */ /* 0x000fda0003f04270 */
[----:B------:R-:W-:Y:S05]  /*12880*/  @P0 BRA `(.L_x_9210) ;  /* 0x00000000003c0947 */ /* 0x000fea0003800000 */
[----:B------:R-:W-:-:S13]  /*12890*/  ISETP.NE.AND P1, PT, R27, RZ, PT ;  /* 0x000000ff1b00720c */ /* 0x000fda0003f25270 */
[----:B------:R-:W-:Y:S05]  /*128a0*/  @P1 BRA `(.L_x_9211) ;  /* 0x0000002800901947 */ /* 0x000fea0003800000 */
[----:B------:R-:W0:Y:S01]  /*128b0*/  S2R R7, SR_LANEID ;  /* 0x0000000000077919 */ /* 0x000e220000000000 */
        /* <DEDUP_REMOVED lines=12> */
.L_x_9210:
        /* <DEDUP_REMOVED lines=22> */
.L_x_9212:
[----:B------:R-:W-:-:S05]  /*12ae0*/  VIADD R0, R25, 0x400 ;  /* 0x0000040019007836 */ /* 0x000fca0000000000 */
[----:B------:R-:W-:-:S13]  /*12af0*/  LOP3.LUT P0, RZ, R0, 0x1bf, RZ, 0xc0, !PT ;  /* 0x000001bf00ff7812 */ /* 0x000fda000780c0ff */
[----:B------:R-:W-:Y:S05]  /*12b00*/  @!P0 BRA `(.L_x_9213) ;  /* 0x0000000000808947 */ /* 0x000fea0003800000 */
[----:B------:R-:W-:Y:S01]  /*12b10*/  MOV R0, 0x0 ;  /* 0x0000000000007802 */ /* 0x000fe20000000f00 */
[----:B------:R-:W-:Y:S01]  /*12b20*/  ULDC.64 UR6, c[0x4][0x1b8] ;  /* 0x01006e0000067ab9 */ /* 0x000fe20000000a00 */
[----:B------:R-:W-:Y:S01]  /*12b30*/  ULDC.64 UR8, c[0x4][0x1c0] ;  /* 0x0100700000087ab9 */ /* 0x000fe20000000a00 */
[----:B------:R-:W-:Y:S01]  /*12b40*/  ULDC.64 UR4, c[0x4][0x80] ;  /* 0x0100200000047ab9 */ /* 0x000fe20000000a00 */
[----:B------:R0:W1:Y:S01]  /*12b50*/  LDC.64 R2, c[0x4][R0] ;  /* 0x0100000000027b82 */ /* 0x0000620000000a00 */
        /* <DEDUP_REMOVED lines=11> */
.L_x_9214:
        /* <DEDUP_REMOVED lines=16> */
.L_x_9213:
[----:B------:R-:W2:Y:S01]  /*12d10*/  LDL.LU R20, [R1] ;  /* 0x0000000001147983 */ /* 0x000ea20000300800 */
[----:B------:R-:W-:Y:S01]  /*12d20*/  ULDC.64 UR4, c[0x0][0x9f8] ;  /* 0x00027e0000047ab9 */ /* 0x000fe20000000a00 */
[----:B------:R-:W0:Y:S01]  /*12d30*/  LDC R0, c[0x0][0x428] ;  /* 0x00010a00ff007b82 */ /* 0x000e220000000800 */
[----:B------:R-:W-:Y:S01]  /*12d40*/  ISETP.NE.U32.AND P0, PT, RZ, UR4, PT ;  /* 0x00000004ff007c0c */ /* 0x000fe2000bf05070 */
[----:B------:R-:W-:-:S03]  /*12d50*/  IMAD.MOV.U32 R6, RZ, RZ, R19 ;  /* 0x000000ffff067224 */ /* 0x000fc600078e0013 */
[----:B------:R-:W-:Y:S01]  /*12d60*/  ISETP.NE.AND.EX P0, PT, RZ, UR5, PT, P0 ;  /* 0x00000005ff007c0c */ /* 0x000fe2000bf05300 */
[----:B------:R-:W-:-:S12]  /*12d70*/  ULDC.64 UR4, c[0x0][0xa00] ;  /* 0x0002800000047ab9 */ /* 0x000fd80000000a00 */
[----:B------:R-:W1:Y:S02]  /*12d80*/  @P0 LDC.64 R2, c[0x0][0x9f8] ;  /* 0x00027e00ff020b82 */ /* 0x000e640000000a00 */
[----:B-1----:R-:W-:-:S05]  /*12d90*/  @P0 IMAD.WIDE R2, R19, 0x4, R2 ;  /* 0x0000000413020825 */ /* 0x002fca00078e0202 */
[----:B------:R1:W5:Y:S01]  /*12da0*/  @P0 LDG.E R6, desc[UR48][R2.64] ;  /* 0x0000003002060981 */ /* 0x000362000c1e1900 */
[----:B0-----:R-:W-:Y:S01]  /*12db0*/  ISETP.NE.AND P0, PT, R0, 0x1, PT ;  /* 0x000000010000780c */ /* 0x001fe20003f05270 */
[----:B------:R-:W-:Y:S01]  /*12dc0*/  IMAD.MOV.U32 R0, RZ, RZ, R18 ;  /* 0x000000ffff007224 */ /* 0x000fe200078e0012 */
[----:B------:R-:W-:-:S04]  /*12dd0*/  ISETP.NE.AND P6, PT, R27, RZ, PT ;  /* 0x000000ff1b00720c */ /* 0x000fc80003fc5270 */
[----:B------:R-:W-:-:S07]  /*12de0*/  PLOP3.LUT P1, PT, P6, PT, PT, 0x8, 0x0 ;  /* 0x000000000000781c */ /* 0x000fce000372e170 */
[----:B------:R-:W0:Y:S02]  /*12df0*/  @P0 LDC R5, c[0x0][0x42c] ;  /* 0x00010b00ff050b82 */ /* 0x000e240000000800 */
[----:B------:R-:W-:-:S05]  /*12e00*/  VOTEU.ALL UP1, P6 ;  /* 0x00000000003f7886 */ /* 0x000fca0003020000 */
[----:B------:R-:W-:Y:S01]  /*12e10*/  @!UP1 UIADD3 UR8, UP0, UR38, 0x270, URZ ;  /* 0x0000027026089890 */ /* 0x000fe2000ff1e03f */
[----:B------:R-:W3:Y:S03]  /*12e20*/  @P0 LDC R7, c[0x0][0x430] ;  /* 0x00010c00ff070b82 */ /* 0x000ee60000000800 */
[----:B------:R-:W-:-:S03]  /*12e30*/  @!UP1 UIADD3.X UR9, URZ, UR39, URZ, UP0, !UPT ;  /* 0x000000273f099290 */ /* 0x000fc600087fe43f */
[----:B------:R-:W-:Y:S01]  /*12e40*/  VOTEU.ALL UP0, P6 ;  /* 0x00000000003f7886 */ /* 0x000fe20003000000 */
[----:B0-----:R-:W-:-:S05]  /*12e50*/  @P0 IMAD.HI.U32 R4, R18, R5, RZ ;  /* 0x0000000512040227 */ /* 0x001fca00078e00ff */
[----:B---3--:R-:W-:Y:S02]  /*12e60*/  @P0 SHF.R.U32.HI R0, RZ, R7, R4 ;  /* 0x00000007ff000219 */ /* 0x008fe40000011604 */
[----:B------:R-:W-:-:S04]  /*12e70*/  ISETP.NE.U32.AND P0, PT, RZ, UR4, PT ;  /* 0x00000004ff007c0c */ /* 0x000fc8000bf05070 */
[----:B------:R-:W-:-:S04]  /*12e80*/  ISETP.NE.AND.EX P0, PT, RZ, UR5, PT, P0 ;  /* 0x00000005ff007c0c */ /* 0x000fc8000bf05300 */
[----:B------:R-:W-:Y:S01]  /*12e90*/  SEL R10, R19, RZ, !P0 ;  /* 0x000000ff130a7207 */ /* 0x000fe20004000000 */
[----:B-12---:R-:W-:-:S08]  /*12ea0*/  IMAD R17, R17, 0xc0, R20 ;  /* 0x000000c011117824 */ /* 0x006fd000078e0214 */
.L_x_9215:
        /* <DEDUP_REMOVED lines=14> */
.L_x_9216:
        /* <DEDUP_REMOVED lines=13> */
.L_x_9217:
        /* <DEDUP_REMOVED lines=10> */
[----:B------:R-:W-:Y:S01]  /*13100*/  ULDC.64 UR4, c[0x0][0xa08] ;  /* 0x0002820000047ab9 */ /* 0x000fe20000000a00 */
[----:B------:R-:W-:Y:S01]  /*13110*/  VIADD R7, R28, 0xffffffff ;  /* 0xffffffff1c077836 */ /* 0x000fe20000000000 */
[----:B0-----:R-:W-:Y:S01]  /*13120*/  LOP3.LUT P0, RZ, R2, UR4, RZ, 0xfc, !PT ;  /* 0x0000000402ff7c12 */ /* 0x001fe2000f80fcff */
[----:B------:R-:W-:-:S03]  /*13130*/  UMOV UR4, 0xffffffff ;  /* 0xffffffff00047882 */ /* 0x000fc60000000000 */
[----:B------:R-:W-:-:S04]  /*13140*/  LOP3.LUT P0, RZ, R3, UR5, RZ, 0xfc, P0 ;  /* 0x0000000503ff7c12 */ /* 0x000fc8000800fcff */
[----:B-----5:R-:W-:Y:S01]  /*13150*/  SEL R8, R6, RZ, !P0 ;  /* 0x000000ff06087207 */ /* 0x020fe20004000000 */
[----:B------:R-:W-:Y:S08]  /*13160*/  BRA.DIV UR4, `(.L_x_9218) ;  /* 0x0000003604047947 */ /* 0x000ff0000b800000 */
.L_x_9288:
[----:B------:R-:W-:Y:S01]  /*13170*/  UMOV UR4, 0xffffffff ;  /* 0xffffffff00047882 */ /* 0x000fe20000000000 */
[----:B------:R-:W-:Y:S02]  /*13180*/  SHF.R.S32.HI R9, RZ, 0x1f, R6 ;  /* 0x0000001fff097819 */ /* 0x000fe40000011406 */
[----:B------:R-:W-:Y:S05]  /*13190*/  BRA.DIV UR4, `(.L_x_9219) ;  /* 0x00000036042c7947 */ /* 0x000fea000b800000 */
[----:B------:R-:W-:-:S13]  /*131a0*/  ELECT P6, URZ, PT ;  /* 0x00000000003f782f */ /* 0x000fda00038c0000 */
.L_x_9291:
[----:B------:R-:W-:Y:S05]  /*131b0*/  @!P6 BRA `(.L_x_9220) ;  /* 0x0000000000f8e947 */ /* 0x000fea0003800000 */
[----:B------:R-:W-:-:S04]  /*131c0*/  ISETP.NE.U32.AND P0, PT, R2, RZ, PT ;  /* 0x000000ff0200720c */ /* 0x000fc80003f05070 */
        /* <DEDUP_REMOVED lines=20> */
.L_x_9221:
[----:B------:R-:W-:Y:S01]  /*13310*/  IMAD R5, R22, 0x8, R25 ;  /* 0x0000000816057824 */ /* 0x000fe200078e0219 */
[----:B------:R-:W-:-:S04]  /*13320*/  SHF.L.U32 R4, R24, 0x1f, RZ ;  /* 0x0000001f18047819 */ /* 0x000fc800000006ff */
[----:B------:R-:W1:Y:S02]  /*13330*/  SYNCS.PHASECHK.TRANS64.TRYWAIT P0, [R5+URZ+0x2d840], R4 ;  /* 0x02d84004050075a7 */ /* 0x000e64000800017f */
[----:B-1----:R-:W-:Y:S05]  /*13340*/  @!P0 BRA `(.L_x_9222) ;  /* 0x0000003000e08947 */ /* 0x002fea0003800000 */
.L_x_9292:
        /* <DEDUP_REMOVED lines=9> */
.L_x_9223:
        /* <DEDUP_REMOVED lines=12> */
[----:B------:R-:W-:Y:S02]  /*134a0*/  ULEA UR11, UR11, UR5, 0x7 ;  /* 0x000000050b0b7291 */ /* 0x000fe4000f8e383f */
        /* <DEDUP_REMOVED lines=15> */
.L_x_9220:
[----:B------:R-:W-:Y:S05]  /*135a0*/  WARPSYNC.ALL ;  /* 0x0000000000007948 */ /* 0x000fea0003800000 */
[----:B------:R-:W-:Y:S01]  /*135b0*/  BAR.SYNC.DEFER_BLOCKING 0x8, 0x1a0 ;  /* 0x0206800000007b1d */ /* 0x000fe20000010000 */
[----:B------:R-:W-:Y:S02]  /*135c0*/  R2UR UR24, R25 ;  /* 0x00000000191872ca */ /* 0x000fe400000e0000 */
[----:B------:R-:W-:-:S13]  /*135d0*/  ELECT P0, URZ, PT ;  /* 0x00000000003f782f */ /* 0x000fda0003800000 */
[----:B------:R-:W-:Y:S01]  /*135e0*/  @P0 R2UR UR13, R10 ;  /* 0x000000000a0d02ca */ /* 0x000fe200000e0000 */
[----:B------:R-:W-:Y:S01]  /*135f0*/  UIADD3 UR4, UP0, UR38, 0x270, URZ ;  /* 0x0000027026047890 */ /* 0x000fe2000ff1e03f */
[----:B------:R-:W-:Y:S01]  /*13600*/  @P0 R2UR UR12, R18 ;  /* 0x00000000120c02ca */ /* 0x000fe200000e0000 */
[----:B------:R-:W-:Y:S01]  /*13610*/  VIADD R29, R29, 0x1 ;  /* 0x000000011d1d7836 */ /* 0x000fe20000000000 */
[C---:B------:R-:W-:Y:S01]  /*13620*/  @P0 R2UR UR11, R17.reuse ;  /* 0x00000000110b02ca */ /* 0x040fe200000e0000 */
[----:B------:R-:W-:Y:S01]  /*13630*/  UIADD3.X UR5, URZ, UR39, URZ, UP0, !UPT ;  /* 0x000000273f057290 */ /* 0x000fe200087fe43f */
[----:B------:R-:W-:Y:S01]  /*13640*/  @P0 R2UR UR21, R10 ;  /* 0x000000000a1502ca */ /* 0x000fe200000e0000 */
[----:B------:R-:W-:Y:S01]  /*13650*/  UMOV UR6, 0x0 ;  /* 0x0000000000067882 */ /* 0x000fe20000000000 */
[----:B------:R-:W-:Y:S01]  /*13660*/  UMOV UR7, 0x12f00000 ;  /* 0x12f0000000077882 */ /* 0x000fe20000000000 */
[----:B------:R-:W-:Y:S01]  /*13670*/  UMOV UR10, URZ ;  /* 0x0000003f000a7c82 */ /* 0x000fe20008000000 */
[----:B------:R-:W-:Y:S01]  /*13680*/  @P0 R2UR UR20, R18 ;  /* 0x00000000121402ca */ /* 0x000fe200000e0000 */
        /* <DEDUP_REMOVED lines=13> */
[----:B------:R-:W-:-:S03]  /*13760*/  UMOV UR23, 0x12f00000 ;  /* 0x12f0000000177882 */ /* 0x000fc60000000000 */
[----:B------:R3:W-:Y:S01]  /*13770*/  UTMALDG.4D [UR16], [UR4], desc[UR14] ;  /* 0x00000e10040075b4 */ /* 0x0007e20008019000 */
[----:B-1----:R-:W-:-:S04]  /*13780*/  LEA.HI R4, R29, R29, RZ, 0x1 ;  /* 0x0000001d1d047211 */ /* 0x002fc800078f08ff */
[----:B------:R-:W-:-:S05]  /*13790*/  LOP3.LUT R4, R4, 0xfffffffe, RZ, 0xc0, !PT ;  /* 0xfffffffe04047812 */ /* 0x000fca00078ec0ff */
[----:B------:R-:W-:-:S05]  /*137a0*/  IMAD.IADD R4, R29, 0x1, -R4 ;  /* 0x000000011d047824 */ /* 0x000fca00078e0a04 */
[----:B------:R-:W-:Y:S02]  /*137b0*/  SHF.L.U32 R4, R4, 0x1f, RZ ;  /* 0x0000001f04047819 */ /* 0x000fe400000006ff */
[----:B--2---:R-:W-:Y:S01]  /*137c0*/  @P0 R2UR UR13, R10 ;  /* 0x000000000a0d02ca */ /* 0x004fe200000e0000 */
[----:B------:R-:W-:Y:S01]  /*137d0*/  UIADD3 UR8, UR24, 0x12400, URZ ;  /* 0x0001240018087890 */ /* 0x000fe2000fffe03f */
[----:B------:R-:W-:Y:S01]  /*137e0*/  @P0 R2UR UR12, R18 ;  /* 0x00000000120c02ca */ /* 0x000fe200000e0000 */
[----:B------:R-:W-:Y:S01]  /*137f0*/  UMOV UR10, 0x40 ;  /* 0x00000040000a7882 */ /* 0x000fe20000000000 */
[----:B------:R-:W-:-:S13]  /*13800*/  @P0 R2UR UR11, R17 ;  /* 0x00000000110b02ca */ /* 0x000fda00000e0000 */
[----:B------:R3:W-:Y:S01]  /*13810*/  UTMALDG.4D [UR8], [UR4], desc[UR22] ;  /* 0x00001608040075b4 */ /* 0x0007e20008019000 */
[----:B------:R-:W1:Y:S02]  /*13820*/  SYNCS.PHASECHK.TRANS64.TRYWAIT P0, [R25+URZ+0x2d820], R4 ;  /* 0x02d82004190075a7 */ /* 0x000e64000800017f */
[----:B-1-3--:R-:W-:Y:S05]  /*13830*/  @!P0 BRA `(.L_x_9225) ;  /* 0x0000002c00b88947 */ /* 0x00afea0003800000 */
.L_x_9293:
[----:B------:R-:W-:Y:S05]  /*13840*/  BSYNC B0 ;  /* 0x0000000000007941 */ /* 0x000fea0003800000 */
.L_x_9224:
[----:B------:R-:W-:Y:S01]  /*13850*/  VIADD R10, R28, 0xfffffffe ;  /* 0xfffffffe1c0a7836 */ /* 0x000fe20000000000 */
[----:B------:R-:W-:Y:S04]  /*13860*/  BSSY B0, `(.L_x_9226) ;  /* 0x0000167000007945 */ /* 0x000fe80003800000 */
[----:B------:R-:W-:-:S13]  /*13870*/  ISETP.GE.AND P0, PT, R10, R26, PT ;  /* 0x0000001a0a00720c */ /* 0x000fda0003f06270 */
[----:B------:R-:W-:Y:S05]  /*13880*/  @!P0 BRA `(.L_x_9227) ;  /* 0x0000001400908947 */ /* 0x000fea0003800000 */
[----:B-1----:R-:W-:Y:S01]  /*13890*/  IMAD.MOV R4, RZ, RZ, -R28 ;  /* 0x000000ffff047224 */ /* 0x002fe200078e0a1c */
[----:B------:R-:W-:Y:S01]  /*138a0*/  LOP3.LUT R11, RZ, R26, RZ, 0x33, !PT ;  /* 0x0000001aff0b7212 */ /* 0x000fe200078e33ff */
[----:B------:R-:W-:Y:S03]  /*138b0*/  BSSY B1, `(.L_x_9228) ;  /* 0x0000078000017945 */ /* 0x000fe60003800000 */
[----:B------:R-:W-:-:S05]  /*138c0*/  VIADDMNMX R11, R4, 0x1, R11, !PT ;  /* 0x00000001040b7846 */ /* 0x000fca000780010b */
[----:B------:R-:W-:-:S05]  /*138d0*/  IMAD.IADD R4, R28, 0x1, R11 ;  /* 0x000000011c047824 */ /* 0x000fca00078e020b */
[----:B------:R-:W-:-:S04]  /*138e0*/  LOP3.LUT R4, R4, 0x1, RZ, 0xc0, !PT ;  /* 0x0000000104047812 */ /* 0x000fc800078ec0ff */
[----:B------:R-:W-:-:S13]  /*138f0*/  ISETP.NE.U32.AND P0, PT, R4, 0x1, PT ;  /* 0x000000010400780c */ /* 0x000fda0003f05070 */
[----:B------:R-:W-:Y:S05]  /*13900*/  @P0 BRA `(.L_x_9229) ;  /* 0x0000000400c80947 */ /* 0x000fea0003800000 */
[----:B0-----:R-:W-:Y:S01]  /*13910*/  VIADD R12, R22, 0x1 ;  /* 0x00000001160c7836 */ /* 0x001fe20000000000 */
        /* <DEDUP_REMOVED lines=28> */
.L_x_9232:
[----:B0-----:R-:W-:Y:S01]  /*13ae0*/  IMAD R3, R12, 0x8, R25 ;  /* 0x000000080c037824 */ /* 0x001fe200078e0219 */
[----:B------:R-:W-:-:S04]  /*13af0*/  SHF.L.U32 R2, R13, 0x1f, RZ ;  /* 0x0000001f0d027819 */ /* 0x000fc800000006ff */
[----:B------:R-:W0:Y:S02]  /*13b00*/  SYNCS.PHASECHK.TRANS64.TRYWAIT P0, [R3+URZ+0x2d840], R2 ;  /* 0x02d84002030075a7 */ /* 0x000e24000800017f */
[----:B0-----:R-:W-:Y:S05]  /*13b10*/  @!P0 BRA `(.L_x_9233) ;  /* 0x0000002c00148947 */ /* 0x001fea0003800000 */
.L_x_9294:
        /* <DEDUP_REMOVED lines=9> */
.L_x_9234:
[----:B01----:R-:W-:Y:S01]  /*13bb0*/  IMAD R2, R12, 0x6000, R25 ;  /* 0x000060000c027824 */ /* 0x003fe200078e0219 */
        /* <DEDUP_REMOVED lines=14> */
[----:B------:R-:W-:Y:S01]  /*13ca0*/  ULEA UR11, UR11, UR5, 0x7 ;  /* 0x000000050b0b7291 */ /* 0x000fe2000f8e383f */
        /* <DEDUP_REMOVED lines=15> */
.L_x_9295:
[----:B------:R-:W-:Y:S05]  /*13da0*/  @P1 BRA `(.L_x_9236) ;  /* 0x0000000000181947 */ /* 0x000fea0003800000 */
[----:B------:R-:W-:Y:S01]  /*13db0*/  ISETP.NE.AND P0, PT, R27, RZ, PT ;  /* 0x000000ff1b00720c */ /* 0x000fe20003f05270 */
[----:B0-----:R-:W-:Y:S02]  /*13dc0*/  IMAD R2, R22, 0x8, R25 ;  /* 0x0000000816027824 */ /* 0x001fe400078e0219 */
[----:B------:R-:W-:-:S04]  /*13dd0*/  IMAD.MOV.U32 R3, RZ, RZ, 0x6000 ;  /* 0x00006000ff037424 */ /* 0x000fc800078e00ff */
[----:B------:R1:W-:Y:S06]  /*13de0*/  SYNCS.ARRIVE.TRANS64 RZ, [R2+URZ+0x2d850], R3 ;  /* 0x02d8500302ff79a7 */ /* 0x0003ec000800003f */
[----:B------:R-:W-:Y:S05]  /*13df0*/  @!P0 BRA `(.L_x_9236) ;  /* 0x0000000000048947 */ /* 0x000fea0003800000 */
[----:B------:R-:W-:Y:S01]  /*13e00*/  BPT.TRAP 0x1 ;  /* 0x000000040000795c */ /* 0x000fe20000300000 */
.L_x_9236:
[C-C-:B01----:R-:W-:Y:S01]  /*13e10*/  IMAD R2, R22.reuse, 0x8, R25.reuse ;  /* 0x0000000816027824 */ /* 0x143fe200078e0219 */
        /* <DEDUP_REMOVED lines=14> */
[----:B------:R-:W-:Y:S02]  /*13f00*/  ULEA UR11, UR11, UR5, 0x7 ;  /* 0x000000050b0b7291 */ /* 0x000fe4000f8e383f */
        /* <DEDUP_REMOVED lines=14> */
.L_x_9231:
[----:B------:R-:W-:Y:S05]  /*13ff0*/  BSYNC B2 ;  /* 0x0000000000027941 */ /* 0x000fea0003800000 */
.L_x_9230:
[----:B------:R-:W-:Y:S02]  /*14000*/  IMAD.MOV.U32 R22, RZ, RZ, R12 ;  /* 0x000000ffff167224 */ /* 0x000fe400078e000c */
[----:B------:R-:W-:Y:S02]  /*14010*/  IMAD.MOV.U32 R24, RZ, RZ, R13 ;  /* 0x000000ffff187224 */ /* 0x000fe400078e000d */
[----:B------:R-:W-:-:S07]  /*14020*/  VIADD R10, R28, 0xfffffffd ;  /* 0xfffffffd1c0a7836 */ /* 0x000fce0000000000 */
.L_x_9229:
[----:B------:R-:W-:Y:S05]  /*14030*/  BSYNC B1 ;  /* 0x0000000000017941 */ /* 0x000fea0003800000 */
.L_x_9228:
[----:B------:R-:W-:Y:S01]  /*14040*/  VIADD R11, R11, 0xfffffffe ;  /* 0xfffffffe0b0b7836 */ /* 0x000fe20000000000 */
[----:B------:R-:W-:-:S04]  /*14050*/  LOP3.LUT R28, RZ, R28, RZ, 0x33, !PT ;  /* 0x0000001cff1c7212 */ /* 0x000fc800078e33ff */
[----:B------:R-:W-:-:S13]  /*14060*/  ISETP.NE.AND P0, PT, R11, R28, PT ;  /* 0x0000001c0b00720c */ /* 0x000fda0003f05270 */
[----:B------:R-:W-:Y:S05]  /*14070*/  @!P0 BRA `(.L_x_9227) ;  /* 0x0000000c00948947 */ /* 0x000fea0003800000 */
[----:B------:R-:W-:-:S07]  /*14080*/  IMAD.MOV.U32 R4, RZ, RZ, R8 ;  /* 0x000000ffff047224 */ /* 0x000fce00078e0008 */
.L_x_9251:
[----:B------:R-:W-:Y:S01]  /*14090*/  VIADD R11, R22, 0x1 ;  /* 0x00000001160b7836 */ /* 0x000fe20000000000 */
[----:B------:R-:W-:Y:S05]  /*140a0*/  YIELD ;  /* 0x0000000000007946 */ /* 0x000fea0003800000 */
[----:B------:R-:W-:Y:S01]  /*140b0*/  ISETP.NE.AND P0, PT, R11, 0x2, PT ;  /* 0x000000020b00780c */ /* 0x000fe20003f05270 */
[----:B------:R-:W-:Y:S03]  /*140c0*/  BSSY B1, `(.L_x_9237) ;  /* 0x000006c000017945 */ /* 0x000fe60003800000 */
[----:B01----:R-:W-:-:S02]  /*140d0*/  SEL R3, RZ, 0x1, P0 ;  /* 0x00000001ff037807 */ /* 0x003fc40000000000 */
[----:B------:R-:W-:Y:S02]  /*140e0*/  SEL R11, R11, RZ, P0 ;  /* 0x000000ff0b0b7207 */ /* 0x000fe40000000000 */
[----:B0-----:R-:W-:Y:S01]  /*140f0*/  LOP3.LUT R12, R24, R3, RZ, 0x3c, !PT ;  /* 0x00000003180c7212 */ /* 0x001fe200078e3cff */
[----:B------:R-:W-:Y:S06]  /*14100*/  @!P6 BRA `(.L_x_9238) ;  /* 0x00000004009ce947 */ /* 0x000fec0003800000 */
[----:B------:R-:W-:Y:S01]  /*14110*/  ULDC.64 UR4, c[0x0][0x3f8] ;  /* 0x0000fe0000047ab9 */ /* 0x000fe20000000a00 */
[----:B------:R-:W-:Y:S01]  /*14120*/  IMAD.MOV.U32 R13, RZ, RZ, R10 ;  /* 0x000000ffff0d7224 */ /* 0x000fe200078e000a */
        /* <DEDUP_REMOVED lines=21> */
.L_x_9239:
[----:B------:R-:W-:Y:S01]  /*14280*/  IMAD R3, R11, 0x8, R25 ;  /* 0x000000080b037824 */ /* 0x000fe200078e0219 */
[----:B------:R-:W-:-:S04]  /*14290*/  SHF.L.U32 R2, R12, 0x1f, RZ ;  /* 0x0000001f0c027819 */ /* 0x000fc800000006ff */
[----:B------:R-:W1:Y:S02]  /*142a0*/  SYNCS.PHASECHK.TRANS64.TRYWAIT P0, [R3+URZ+0x2d840], R2 ;  /* 0x02d84002030075a7 */ /* 0x000e64000800017f */
[----:B-1----:R-:W-:Y:S05]  /*142b0*/  @!P0 BRA `(.L_x_9240) ;  /* 0x0000002400548947 */ /* 0x002fea0003800000 */
.L_x_9296:
        /* <DEDUP_REMOVED lines=9> */
.L_x_9241:
        /* <DEDUP_REMOVED lines=31> */
.L_x_9297:
[----:B------:R-:W-:Y:S05]  /*14540*/  @P0 BRA `(.L_x_9243) ;  /* 0x0000000000140947 */ /* 0x000fea0003800000 */
[----:B------:R-:W-:Y:S01]  /*14550*/  ISETP.NE.AND P1, PT, R27, RZ, PT ;  /* 0x000000ff1b00720c */ /* 0x000fe20003f25270 */
[----:B------:R-:W-:-:S04]  /*14560*/  IMAD.MOV.U32 R2, RZ, RZ, 0x6000 ;  /* 0x00006000ff027424 */ /* 0x000fc800078e00ff */
[----:B------:R1:W-:Y:S08]  /*14570*/  SYNCS.ARRIVE.TRANS64 RZ, [R3+URZ+0x50], R2 ;  /* 0x0000500203ff79a7 */ /* 0x0003f0000800003f */
[----:B------:R-:W-:Y:S05]  /*14580*/  @!P1 BRA `(.L_x_9243) ;  /* 0x0000000000049947 */ /* 0x000fea0003800000 */
[----:B------:R-:W-:Y:S01]  /*14590*/  BPT.TRAP 0x1 ;  /* 0x000000040000795c */ /* 0x000fe20000300000 */
.L_x_9243:
        /* <DEDUP_REMOVED lines=14> */
[----:B------:R-:W-:Y:S02]  /*14680*/  ULEA UR11, UR11, UR5, 0x7 ;  /* 0x000000050b0b7291 */ /* 0x000fe4000f8e383f */
        /* <DEDUP_REMOVED lines=15> */
.L_x_9238:
[----:B------:R-:W-:Y:S05]  /*14780*/  BSYNC B1 ;  /* 0x0000000000017941 */ /* 0x000fea0003800000 */
.L_x_9237:
[----:B------:R-:W-:Y:S01]  /*14790*/  VIADD R22, R11, 0x1 ;  /* 0x000000010b167836 */ /* 0x000fe20000000000 */
[----:B------:R-:W-:Y:S01]  /*147a0*/  BSSY B1, `(.L_x_9244) ;  /* 0x000006f000017945 */ /* 0x000fe20003800000 */
[----:B------:R-:W-:-:S03]  /*147b0*/  VIADD R13, R10, 0xffffffff ;  /* 0xffffffff0a0d7836 */ /* 0x000fc60000000000 */
[----:B------:R-:W-:-:S04]  /*147c0*/  ISETP.NE.AND P0, PT, R22, 0x2, PT ;  /* 0x000000021600780c */ /* 0x000fc80003f05270 */
[----:B01----:R-:W-:Y:S02]  /*147d0*/  SEL R3, RZ, 0x1, P0 ;  /* 0x00000001ff037807 */ /* 0x003fe40000000000 */
        /* <DEDUP_REMOVED lines=26> */
.L_x_9246:
[----:B------:R-:W-:Y:S01]  /*14980*/  IMAD R2, R22, 0x8, R25 ;  /* 0x0000000816027824 */ /* 0x000fe200078e0219 */
[----:B------:R-:W-:-:S04]  /*14990*/  SHF.L.U32 R3, R24, 0x1f, RZ ;  /* 0x0000001f18037819 */ /* 0x000fc800000006ff */
[----:B------:R-:W1:Y:S02]  /*149a0*/  SYNCS.PHASECHK.TRANS64.TRYWAIT P0, [R2+URZ+0x2d840], R3 ;  /* 0x02d84003020075a7 */ /* 0x000e64000800017f */
[----:B-1----:R-:W-:Y:S05]  /*149b0*/  @!P0 BRA `(.L_x_9247) ;  /* 0x0000001c00bc8947 */ /* 0x002fea0003800000 */
.L_x_9298:
        /* <DEDUP_REMOVED lines=9> */
.L_x_9248:
[----:B01----:R-:W-:Y:S01]  /*14a50*/  IMAD R2, R22, 0x6000, R25 ;  /* 0x0000600016027824 */ /* 0x003fe200078e0219 */
[----:B------:R-:W-:Y:S01]  /*14a60*/  R2UR UR11, R14 ;  /* 0x000000000e0b72ca */ /* 0x000fe200000e0000 */
[----:B------:R-:W-:Y:S01]  /*14a70*/  UIADD3 UR4, UP0, UR38, 0x370, URZ ;  /* 0x0000037026047890 */ /* 0x000fe2000ff1e03f */
[----:B------:R-:W-:Y:S01]  /*14a80*/  R2UR UR5, R23 ;  /* 0x00000000170572ca */ /* 0x000fe200000e0000 */
[----:B------:R-:W-:Y:S01]  /*14a90*/  UMOV UR10, URZ ;  /* 0x0000003f000a7c82 */ /* 0x000fe20008000000 */
[----:B------:R-:W-:Y:S01]  /*14aa0*/  R2UR UR8, R2 ;  /* 0x00000000020872ca */ /* 0x000fe200000e0000 */
[----:B------:R-:W-:Y:S01]  /*14ab0*/  VIADD R2, R25, 0x2d800 ;  /* 0x0002d80019027836 */ /* 0x000fe20000000000 */
[----:B------:R-:W-:Y:S01]  /*14ac0*/  R2UR UR12, R0 ;  /* 0x00000000000c72ca */ /* 0x000fe200000e0000 */
[----:B------:R-:W-:Y:S01]  /*14ad0*/  UMOV UR6, 0x0 ;  /* 0x0000000000067882 */ /* 0x000fe20000000000 */
[----:B-----5:R-:W-:Y:S01]  /*14ae0*/  R2UR UR13, R4 ;  /* 0x00000000040d72ca */ /* 0x020fe200000e0000 */
[--C-:B------:R-:W-:Y:S01]  /*14af0*/  IMAD R3, R22, 0x8, R2.reuse ;  /* 0x0000000816037824 */ /* 0x100fe200078e0202 */
[----:B------:R-:W-:Y:S01]  /*14b00*/  UMOV UR7, 0x14f00000 ;  /* 0x14f0000000077882 */ /* 0x000fe20000000000 */
[----:B------:R-:W-:Y:S01]  /*14b10*/  UMOV UR17, 0x20 ;  /* 0x0000002000117882 */ /* 0x000fe20000000000 */
[----:B------:R-:W-:Y:S01]  /*14b20*/  UMOV UR18, 0x40 ;  /* 0x0000004000127882 */ /* 0x000fe20000000000 */
[----:B------:R-:W-:Y:S01]  /*14b30*/  IMAD R2, R11, 0x8, R2 ;  /* 0x000000080b027824 */ /* 0x000fe200078e0202 */
[----:B------:R-:W-:Y:S01]  /*14b40*/  R2UR UR9, R3 ;  /* 0x00000000030972ca */ /* 0x000fe200000e0000 */
[----:B------:R-:W-:Y:S01]  /*14b50*/  ULEA UR11, UR11, UR5, 0x7 ;  /* 0x000000050b0b7291 */ /* 0x000fe2000f8e383f */
[----:B------:R-:W-:Y:S01]  /*14b60*/  SHF.L.U32 R3, R12, 0x1f, RZ ;  /* 0x0000001f0c037819 */ /* 0x000fe200000006ff */
[----:B------:R-:W-:-:S02]  /*14b70*/  UIADD3 UR14, UR8, 0x15400, URZ ;  /* 0x00015400080e7890 */ /* 0x000fc4000fffe03f */
[----:B------:R-:W-:Y:S02]  /*14b80*/  UIADD3.X UR5, URZ, UR39, URZ, UP0, !UPT ;  /* 0x000000273f057290 */ /* 0x000fe400087fe43f */
[----:B------:R-:W-:Y:S02]  /*14b90*/  UIADD3 UR15, UR8, 0x17400, URZ ;  /* 0x00017400080f7890 */ /* 0x000fe4000fffe03f */
[----:B------:R-:W-:-:S03]  /*14ba0*/  UIADD3 UR16, UR8, 0x19400, URZ ;  /* 0x0001940008107890 */ /* 0x000fc6000fffe03f */
[----:B------:R-:W-:Y:S01]  /*14bb0*/  UMOV UR8, UR14 ;  /* 0x0000000e00087c82 */ /* 0x000fe20008000000 */
[----:B------:R-:W-:-:S09]  /*14bc0*/  UIADD3 UR9, UR9, 0x30, URZ ;  /* 0x0000003009097890 */ /* 0x000fd2000fffe03f */
        /* <DEDUP_REMOVED lines=9> */
.L_x_9299:
[----:B------:R-:W-:Y:S05]  /*14c60*/  @P0 BRA `(.L_x_9250) ;  /* 0x0000000000140947 */ /* 0x000fea0003800000 */
[----:B------:R-:W-:Y:S01]  /*14c70*/  ISETP.NE.AND P1, PT, R27, RZ, PT ;  /* 0x000000ff1b00720c */ /* 0x000fe20003f25270 */
[----:B0-----:R-:W-:-:S04]  /*14c80*/  IMAD.MOV.U32 R3, RZ, RZ, 0x6000 ;  /* 0x00006000ff037424 */ /* 0x001fc800078e00ff */
[----:B------:R1:W-:Y:S08]  /*14c90*/  SYNCS.ARRIVE.TRANS64 RZ, [R2+URZ+0x50], R3 ;  /* 0x0000500302ff79a7 */ /* 0x0003f0000800003f */
[----:B------:R-:W-:Y:S05]  /*14ca0*/  @!P1 BRA `(.L_x_9250) ;  /* 0x0000000000049947 */ /* 0x000fea0003800000 */
[----:B------:R-:W-:Y:S01]  /*14cb0*/  BPT.TRAP 0x1 ;  /* 0x000000040000795c */ /* 0x000fe20000300000 */
.L_x_9250:
        /* <DEDUP_REMOVED lines=29> */
.L_x_9245:
[----:B------:R-:W-:Y:S05]  /*14e90*/  BSYNC B1 ;  /* 0x0000000000017941 */ /* 0x000fea0003800000 */
.L_x_9244:
[----:B------:R-:W-:Y:S01]  /*14ea0*/  ISETP.GT.AND P0, PT, R13, R26, PT ;  /* 0x0000001a0d00720c */ /* 0x000fe20003f04270 */
[----:B------:R-:W-:-:S12]  /*14eb0*/  VIADD R10, R10, 0xfffffffe ;  /* 0xfffffffe0a0a7836 */ /* 0x000fd80000000000 */
[----:B------:R-:W-:Y:S05]  /*14ec0*/  @P0 BRA `(.L_x_9251) ;  /* 0xfffffff000700947 */ /* 0x000fea000383ffff */
.L_x_9227:
[----:B------:R-:W-:Y:S05]  /*14ed0*/  BSYNC B0 ;  /* 0x0000000000007941 */ /* 0x000fea0003800000 */
.L_x_9226:
[----:B------:R-:W-:Y:S01]  /*14ee0*/  ISETP.NE.AND P0, PT, R27, RZ, PT ;  /* 0x000000ff1b00720c */ /* 0x000fe20003f05270 */
[----:B------:R-:W-:-:S12]  /*14ef0*/  BSSY B0, `(.L_x_9252) ;  /* 0x000000e000007945 */ /* 0x000fd80003800000 */
[----:B------:R-:W-:Y:S05]  /*14f00*/  @P0 BRA `(.L_x_9253) ;  /* 0x0000000000300947 */ /* 0x000fea0003800000 */
[----:B------:R-:W2:Y:S01]  /*14f10*/  S2R R9, SR_LANEID ;  /* 0x0000000000097919 */ /* 0x000ea20000000000 */
[----:B------:R-:W-:Y:S01]  /*14f20*/  VOTEU.ANY UR4, UPT, PT ;  /* 0x0000000000047886 */ /* 0x000fe200038e0100 */
[----:B01----:R-:W0:Y:S01]  /*14f30*/  LDC.64 R2, c[0x0][0xc38] ;  /* 0x00030e00ff027b82 */ /* 0x003e220000000a00 */
[----:B------:R-:W2:Y:S08]  /*14f40*/  FLO.U32 R4, UR4 ;  /* 0x0000000400047d00 */ /* 0x000eb000080e0000 */
[----:B------:R-:W0:Y:S01]  /*14f50*/  POPC R5, UR4 ;  /* 0x0000000400057d09 */ /* 0x000e220008000000 */
[----:B--2---:R-:W-:-:S13]  /*14f60*/  ISETP.EQ.U32.AND P0, PT, R4, R9, PT ;  /* 0x000000090400720c */ /* 0x004fda0003f02070 */
[----:B0-----:R-:W2:Y:S01]  /*14f70*/  @P0 ATOMG.E.ADD.STRONG.GPU PT, R3, desc[UR48][R2.64], R5 ;  /* 0x00000005020309a8 */ /* 0x001ea200081ee1f0 */
[----:B------:R-:W0:Y:S02]  /*14f80*/  S2R R6, SR_LTMASK ;  /* 0x0000000000067919 */ /* 0x000e240000003900 */
[----:B0-----:R-:W-:-:S04]  /*14f90*/  LOP3.LUT R6, R6, UR4, RZ, 0xc0, !PT ;  /* 0x0000000406067c12 */ /* 0x001fc8000f8ec0ff */
[----:B------:R-:W0:Y:S01]  /*14fa0*/  POPC R9, R6 ;  /* 0x0000000600097309 */ /* 0x000e220000000000 */
[----:B--2---:R-:W0:Y:S02]  /*14fb0*/  SHFL.IDX PT, R4, R3, R4, 0x1f ;  /* 0x00001f0403047589 */ /* 0x004e2400000e0000 */
[----:B0-----:R-:W-:-:S07]  /*14fc0*/  IADD3 R16, R4, UR37, R9 ;  /* 0x0000002504107c10 */ /* 0x001fce000fffe009 */
.L_x_9253:
[----:B------:R-:W-:Y:S05]  /*14fd0*/  BSYNC B0 ;  /* 0x0000000000007941 */ /* 0x000fea0003800000 */
.L_x_9252:
[----:B------:R-:W-:Y:S04]  /*14fe0*/  BSSY B0, `(.L_x_9254) ;  /* 0x000002b000007945 */ /* 0x000fe80003800000 */
[----:B------:R-:W-:Y:S05]  /*14ff0*/  @!P6 BRA `(.L_x_9255) ;  /* 0x0000000000a4e947 */ /* 0x000fea0003800000 */
[----:B01----:R-:W-:Y:S01]  /*15000*/  IMAD R3, R22, 0x8, R25 ;  /* 0x0000000816037824 */ /* 0x003fe200078e0219 */
[----:B------:R-:W-:-:S04]  /*15010*/  SHF.L.U32 R2, R24, 0x1f, RZ ;  /* 0x0000001f18027819 */ /* 0x000fc800000006ff */
[----:B------:R-:W0:Y:S02]  /*15020*/  SYNCS.PHASECHK.TRANS64.TRYWAIT P0, [R3+URZ+0x2d860], R2 ;  /* 0x02d86002030075a7 */ /* 0x000e24000800017f */
[----:B0-----:R-:W-:Y:S05]  /*15030*/  @!P0 BRA `(.L_x_9256) ;  /* 0x0000001800448947 */ /* 0x001fea0003800000 */
.L_x_9300:
        /* <DEDUP_REMOVED lines=9> */
.L_x_9257:
        /* <DEDUP_REMOVED lines=28> */
.L_x_9255:
[----:B------:R-:W-:Y:S05]  /*15290*/  BSYNC B0 ;  /* 0x0000000000007941 */ /* 0x000fea0003800000 */
.L_x_9254:
[----:B------:R-:W-:-:S05]  /*152a0*/  VIADD R22, R22, 0x1 ;  /* 0x0000000116167836 */ /* 0x000fca0000000000 */
[----:B------:R-:W-:-:S04]  /*152b0*/  ISETP.NE.AND P0, PT, R22, 0x2, PT ;  /* 0x000000021600780c */ /* 0x000fc80003f05270 */
[----:B01----:R-:W-:Y:S02]  /*152c0*/  SEL R3, RZ, 0x1, P0 ;  /* 0x00000001ff037807 */ /* 0x003fe40000000000 */
[----:B------:R-:W-:Y:S02]  /*152d0*/  SEL R22, R22, RZ, P0 ;  /* 0x000000ff16167207 */ /* 0x000fe40000000000 */
[----:B------:R-:W-:-:S07]  /*152e0*/  LOP3.LUT R24, R24, R3, RZ, 0x3c, !PT ;  /* 0x0000000318187212 */ /* 0x000fce00078e3cff */
.L_x_9211:
[----:B------:R-:W-:Y:S05]  /*152f0*/  BSYNC B6 ;  /* 0x0000000000067941 */ /* 0x000fea0003800000 */
.L_x_9209:
[----:B------:R-:W-:-:S03]  /*15300*/  UMOV UR4, 0xffffffff ;  /* 0xffffffff00047882 */ /* 0x000fc60000000000 */
[----:B------:R-:W-:Y:S05]  /*15310*/  BRA.DIV UR4, `(.L_x_9258) ;  /* 0x0000001604a07947 */ /* 0x000fea000b800000 */
[----:B------:R0:W1:Y:S04]  /*15320*/  SHFL.IDX PT, R5, R16, RZ, 0x1f ;  /* 0x00001fff10057589 */ /* 0x00006800000e0000 */
[----:B------:R0:W2:Y:S02]  /*15330*/  SHFL.IDX PT, R4, R16, 0x1, 0x1f ;  /* 0x00201f0010047f89 */ /* 0x0000a400000e0000 */
.L_x_9304:
        /* <DEDUP_REMOVED lines=8> */
[----:B------:R-:W3:Y:S02]  /*153c0*/  LDC.64 R2, c[0x0][0xc58] ;  /* 0x00031600ff027b82 */ /* 0x000ee40000000a00 */
[----:B---3--:R-:W-:-:S06]  /*153d0*/  IMAD.WIDE R2, R7, 0x4, R2 ;  /* 0x0000000407027825 */ /* 0x008fcc00078e0202 */
[----:B------:R3:W5:Y:S02]  /*153e0*/  LDG.E R2, desc[UR48][R2.64] ;  /* 0x0000003002027981 */ /* 0x000764000c1e1900 */
.L_x_9260:
[----:B------:R-:W-:Y:S05]  /*153f0*/  BSYNC B0 ;  /* 0x0000000000007941 */ /* 0x000fea0003800000 */
.L_x_9259:
[----:B------:R-:W-:-:S03]  /*15400*/  UMOV UR4, 0xffffffff ;  /* 0xffffffff00047882 */ /* 0x000fc60000000000 */
[----:B------:R-:W-:Y:S05]  /*15410*/  BRA.DIV UR4, `(.L_x_9261) ;  /* 0x0000001604ac7947 */ /* 0x000fea000b800000 */
[----:B-----5:R-:W4:Y:S01]  /*15420*/  SHFL.UP PT, R14, R2, 0x1, RZ ;  /* 0x04200000020e7989 */ /* 0x020f2200000e00ff */
[C---:B------:R-:W-:Y:S02]  /*15430*/  ISETP.NE.AND P0, PT, R27.reuse, RZ, PT ;  /* 0x000000ff1b00720c */ /* 0x040fe40003f05270 */
[C---:B------:R-:W-:Y:S02]  /*15440*/  ISETP.GE.U32.AND P1, PT, R27.reuse, 0x2, PT ;  /* 0x000000021b00780c */ /* 0x040fe40003f26070 */
[----:B----4-:R-:W-:Y:S02]  /*15450*/  SEL R13, R14, RZ, P0 ;  /* 0x000000ff0e0d7207 */ /* 0x010fe40000000000 */
[----:B------:R-:W-:-:S03]  /*15460*/  ISETP.GE.U32.AND P0, PT, R27, 0x4, PT ;  /* 0x000000041b00780c */ /* 0x000fc60003f06070 */
[----:B------:R-:W-:-:S05]  /*15470*/  IMAD.IADD R13, R2, 0x1, R13 ;  /* 0x00000001020d7824 */ /* 0x000fca00078e020d */
[----:B------:R-:W4:Y:S02]  /*15480*/  SHFL.UP PT, R14, R13, 0x2, RZ ;  /* 0x044000000d0e7989 */ /* 0x000f2400000e00ff */
[----:B----4-:R-:W-:Y:S02]  /*15490*/  SEL R14, R14, RZ, P1 ;  /* 0x000000ff0e0e7207 */ /* 0x010fe40000800000 */
[----:B------:R-:W-:-:S03]  /*154a0*/  ISETP.GE.U32.AND P1, PT, R27, 0x8, PT ;  /* 0x000000081b00780c */ /* 0x000fc60003f26070 */
[----:B---3--:R-:W-:-:S05]  /*154b0*/  IMAD.IADD R3, R13, 0x1, R14 ;  /* 0x000000010d037824 */ /* 0x008fca00078e020e */
[----:B------:R-:W3:Y:S02]  /*154c0*/  SHFL.UP PT, R14, R3, 0x4, RZ ;  /* 0x04800000030e7989 */ /* 0x000ee400000e00ff */
[----:B---3--:R-:W-:Y:S02]  /*154d0*/  SEL R6, R14, RZ, P0 ;  /* 0x000000ff0e067207 */ /* 0x008fe40000000000 */
[----:B------:R-:W-:-:S03]  /*154e0*/  ISETP.GE.U32.AND P0, PT, R27, 0x10, PT ;  /* 0x000000101b00780c */ /* 0x000fc60003f06070 */
[----:B------:R-:W-:-:S05]  /*154f0*/  IMAD.IADD R6, R3, 0x1, R6 ;  /* 0x0000000103067824 */ /* 0x000fca00078e0206 */
[----:B------:R-:W3:Y:S02]  /*15500*/  SHFL.UP PT, R14, R6, 0x8, RZ ;  /* 0x05000000060e7989 */ /* 0x000ee400000e00ff */
[----:B---3--:R-:W-:-:S05]  /*15510*/  SEL R7, R14, RZ, P1 ;  /* 0x000000ff0e077207 */ /* 0x008fca0000800000 */
[----:B------:R-:W-:-:S05]  /*15520*/  IMAD.IADD R7, R6, 0x1, R7 ;  /* 0x0000000106077824 */ /* 0x000fca00078e0207 */
[----:B------:R-:W3:Y:S02]  /*15530*/  SHFL.UP PT, R14, R7, 0x10, RZ ;  /* 0x06000000070e7989 */ /* 0x000ee400000e00ff */
[----:B---3--:R-:W-:-:S05]  /*15540*/  SEL R8, R14, RZ, P0 ;  /* 0x000000ff0e087207 */ /* 0x008fca0000000000 */
[----:B------:R-:W-:-:S05]  /*15550*/  IMAD.IADD R8, R7, 0x1, R8 ;  /* 0x0000000107087824 */ /* 0x000fca00078e0208 */
[----:B------:R3:W4:Y:S02]  /*15560*/  SHFL.IDX PT, R14, R8, 0x1f, 0x1f ;  /* 0x03e01f00080e7f89 */ /* 0x00072400000e0000 */
.L_x_9312:
[----:B------:R-:W-:Y:S02]  /*15570*/  ULDC UR4, c[0x0][0xc10] ;  /* 0x0003040000047ab9 */ /* 0x000fe40000000800 */
[----:B------:R-:W-:-:S04]  /*15580*/  IMAD.U32 R6, RZ, RZ, UR4 ;  /* 0x00000004ff067e24 */ /* 0x000fc8000f8e00ff */
[----:B----4-:R-:W-:-:S04]  /*15590*/  IMAD R7, R14, R6, RZ ;  /* 0x000000060e077224 */ /* 0x010fc800078e02ff */
[----:B--2---:R-:W-:-:S05]  /*155a0*/  IMAD.IADD R4, R4, 0x1, R7 ;  /* 0x0000000104047824 */ /* 0x004fca00078e0207 */
[----:B-1----:R-:W-:-:S13]  /*155b0*/  ISETP.GT.AND P0, PT, R4, R5, PT ;  /* 0x000000050400720c */ /* 0x002fda0003f04270 */
[----:B------:R-:W-:Y:S05]  /*155c0*/  @P0 BRA `(.L_x_9262) ;  /* 0x0000000000ac0947 */ /* 0x000fea0003800000 */
[----:B------:R-:W1:Y:S02]  /*155d0*/  LDC R0, c[0x0][0xc14] ;  /* 0x00030500ff007b82 */ /* 0x000e640000000800 */
.L_x_9267:
[----:B------:R-:W-:-:S05]  /*155e0*/  VIADD R19, R19, 0x1f ;  /* 0x0000001f13137836 */ /* 0x000fca0000000000 */
[----:B-1----:R-:W-:-:S13]  /*155f0*/  ISETP.GE.AND P0, PT, R19, R0, PT ;  /* 0x000000001300720c */ /* 0x002fda0003f06270 */
[----:B------:R-:W-:Y:S05]  /*15600*/  @P0 BRA `(.L_x_9263) ;  /* 0x0000000400e00947 */ /* 0x000fea0003800000 */
[C---:B------:R-:W-:Y:S01]  /*15610*/  IMAD.IADD R7, R27.reuse, 0x1, R19 ;  /* 0x000000011b077824 */ /* 0x040fe200078e0213 */
[----:B------:R-:W-:Y:S01]  /*15620*/  ISETP.NE.AND P1, PT, R27, 0x1f, PT ;  /* 0x0000001f1b00780c */ /* 0x000fe20003f25270 */
[----:B------:R-:W-:Y:S01]  /*15630*/  BSSY B0, `(.L_x_9264) ;  /* 0x0000007000007945 */ /* 0x000fe20003800000 */
[----:B------:R-:W-:Y:S02]  /*15640*/  IMAD.MOV.U32 R2, RZ, RZ, RZ ;  /* 0x000000ffff027224 */ /* 0x000fe400078e00ff */
[----:B------:R-:W-:-:S13]  /*15650*/  ISETP.GE.OR P0, PT, R7, R0, !P1 ;  /* 0x000000000700720c */ /* 0x000fda0004f06670 */
[----:B------:R-:W-:Y:S05]  /*15660*/  @P0 BRA `(.L_x_9265) ;  /* 0x00000000000c0947 */ /* 0x000fea0003800000 */
[----:B------:R-:W1:Y:S02]  /*15670*/  LDC.64 R2, c[0x0][0xc58] ;  /* 0x00031600ff027b82 */ /* 0x000e640000000a00 */
[----:B-1----:R-:W-:-:S06]  /*15680*/  IMAD.WIDE R2, R7, 0x4, R2 ;  /* 0x0000000407027825 */ /* 0x002fcc00078e0202 */
[----:B------:R1:W5:Y:S02]  /*15690*/  LDG.E R2, desc[UR48][R2.64] ;  /* 0x0000003002027981 */ /* 0x000364000c1e1900 */
.L_x_9265:
[----:B------:R-:W-:Y:S05]  /*156a0*/  BSYNC B0 ;  /* 0x0000000000007941 */ /* 0x000fea0003800000 */
.L_x_9264:
        /* <DEDUP_REMOVED lines=14> */
[----:B------:R-:W-:-:S03]  /*15790*/  ISETP.GE.U32.AND P0, PT, R27, 0x10, PT ;  /* 0x000000101b00780c */ /* 0x000fc60003f06070 */
[----:B------:R-:W-:-:S05]  /*157a0*/  IMAD.IADD R6, R3, 0x1, R6 ;  /* 0x0000000103067824 */ /* 0x000fca00078e0206 */
[----:B------:R-:W1:Y:S02]  /*157b0*/  SHFL.UP PT, R14, R6, 0x8, RZ ;  /* 0x05000000060e7989 */ /* 0x000e6400000e00ff */
[----:B-1----:R-:W-:-:S05]  /*157c0*/  SEL R7, R14, RZ, P1 ;  /* 0x000000ff0e077207 */ /* 0x002fca0000800000 */
[----:B------:R-:W-:-:S05]  /*157d0*/  IMAD.IADD R7, R6, 0x1, R7 ;  /* 0x0000000106077824 */ /* 0x000fca00078e0207 */
[----:B------:R-:W3:Y:S02]  /*157e0*/  SHFL.UP PT, R14, R7, 0x10, RZ ;  /* 0x06000000070e7989 */ /* 0x000ee400000e00ff */
[----:B---3--:R-:W-:-:S05]  /*157f0*/  SEL R8, R14, RZ, P0 ;  /* 0x000000ff0e087207 */ /* 0x008fca0000000000 */
[----:B------:R-:W-:-:S05]  /*15800*/  IMAD.IADD R8, R7, 0x1, R8 ;  /* 0x0000000107087824 */ /* 0x000fca00078e0208 */
[----:B------:R1:W2:Y:S02]  /*15810*/  SHFL.IDX PT, R14, R8, 0x1f, 0x1f ;  /* 0x03e01f00080e7f89 */ /* 0x0002a400000e0000 */
.L_x_9320:
[----:B------:R-:W-:Y:S02]  /*15820*/  ULDC UR4, c[0x0][0xc10] ;  /* 0x0003040000047ab9 */ /* 0x000fe40000000800 */
[----:B------:R-:W-:-:S04]  /*15830*/  IMAD.U32 R6, RZ, RZ, UR4 ;  /* 0x00000004ff067e24 */ /* 0x000fc8000f8e00ff */
[----:B--2---:R-:W-:-:S04]  /*15840*/  IMAD R7, R14, R6, RZ ;  /* 0x000000060e077224 */ /* 0x004fc800078e02ff */
[----:B------:R-:W-:-:S05]  /*15850*/  IMAD.IADD R4, R7, 0x1, R4 ;  /* 0x0000000107047824 */ /* 0x000fca00078e0204 */
[----:B------:R-:W-:-:S13]  /*15860*/  ISETP.GT.AND P0, PT, R4, R5, PT ;  /* 0x000000050400720c */ /* 0x000fda0003f04270 */
[----:B------:R-:W-:Y:S05]  /*15870*/  @!P0 BRA `(.L_x_9267) ;  /* 0xfffffffc00588947 */ /* 0x000fea000383ffff */
.L_x_9262:
[----:B------:R-:W-:Y:S01]  /*15880*/  IMAD.IADD R7, R4, 0x1, -R7 ;  /* 0x0000000104077824 */ /* 0x000fe200078e0a07 */
[----:B------:R-:W-:-:S03]  /*15890*/  UMOV UR4, 0xffffffff ;  /* 0xffffffff00047882 */ /* 0x000fc60000000000 */
[----:B------:R-:W-:-:S05]  /*158a0*/  IMAD R4, R8, R6, R7 ;  /* 0x0000000608047224 */ /* 0x000fca00078e0207 */
[----:B------:R-:W-:Y:S01]  /*158b0*/  ISETP.GT.AND P6, PT, R4, R5, PT ;  /* 0x000000050400720c */ /* 0x000fe20003fc4270 */
[----:B------:R-:W-:-:S12]  /*158c0*/  BRA.DIV UR4, `(.L_x_9268) ;  /* 0x0000001a04207947 */ /* 0x000fd8000b800000 */
[----:B------:R-:W-:-:S04]  /*158d0*/  VOTE.ANY R3, PT, !P6 ;  /* 0x0000000000037806 */ /* 0x000fc800070e0100 */
[----:B------:R-:W2:Y:S02]  /*158e0*/  POPC R4, R3 ;  /* 0x0000000300047309 */ /* 0x000ea40000000000 */
[----:B--2---:R2:W4:Y:S02]  /*158f0*/  SHFL.IDX PT, R17, R2, R4, 0x1f ;  /* 0x00001f0402117589 */ /* 0x00452400000e0000 */
.L_x_9324:
[----:B------:R-:W-:Y:S01]  /*15900*/  ISETP.NE.AND P0, PT, R3, RZ, PT ;  /* 0x000000ff0300720c */ /* 0x000fe20003f05270 */
[----:B------:R-:W-:-:S12]  /*15910*/  IMAD.MOV.U32 R14, RZ, RZ, RZ ;  /* 0x000000ffff0e7224 */ /* 0x000fd800078e00ff */
[----:B------:R-:W-:Y:S05]  /*15920*/  @!P0 BRA `(.L_x_9269) ;  /* 0x0000000000108947 */ /* 0x000fea0003800000 */
[----:B------:R-:W-:Y:S01]  /*15930*/  UMOV UR4, 0xffffffff ;  /* 0xffffffff00047882 */ /* 0x000fe20000000000 */
[----:B------:R-:W-:Y:S02]  /*15940*/  VIADD R12, R4, 0xffffffff ;  /* 0xffffffff040c7836 */ /* 0x000fe40000000000 */
[----:B------:R-:W-:Y:S05]  /*15950*/  BRA.DIV UR4, `(.L_x_9270) ;  /* 0x0000001a04447947 */ /* 0x000fea000b800000 */
[----:B------:R0:W0:Y:S02]  /*15960*/  SHFL.IDX PT, R14, R8, R12, 0x1f ;  /* 0x00001f0c080e7589 */ /* 0x00002400000e0000 */
.L_x_9269:
[----:B--2---:R-:W2:Y:S01]  /*15970*/  LDC.64 R2, c[0x0][0xc68] ;  /* 0x00031a00ff027b82 */ /* 0x004ea20000000a00 */
[----:B------:R-:W-:-:S04]  /*15980*/  IMAD.IADD R19, R4, 0x1, R19 ;  /* 0x0000000104137824 */ /* 0x000fc800078e0213 */
[----:B--2---:R-:W-:-:S05]  /*15990*/  IMAD.WIDE R2, R19, 0x4, R2 ;  /* 0x0000000413027825 */ /* 0x004fca00078e0202 */
[----:B01-3--:R0:W4:Y:S01]  /*159a0*/  LDG.E R8, desc[UR48][R2.64] ;  /* 0x0000003002087981 */ /* 0x00b122000c1e1900 */
[----:B------:R-:W-:-:S04]  /*159b0*/  IMAD R16, R14, R6, R7 ;  /* 0x000000060e107224 */ /* 0x000fc800078e0207 */
[----:B------:R-:W-:Y:S02]  /*159c0*/  IMAD.IADD R5, R5, 0x1, -R16 ;  /* 0x0000000105057824 */ /* 0x000fe400078e0a10 */
[----:B0-----:R-:W-:Y:S02]  /*159d0*/  IMAD.MOV.U32 R2, RZ, RZ, RZ ;  /* 0x000000ffff027224 */ /* 0x001fe400078e00ff */
[----:B----4-:R-:W-:-:S05]  /*159e0*/  IMAD R4, R17, R8, RZ ;  /* 0x0000000811047224 */ /* 0x010fca00078e02ff */
        /* <DEDUP_REMOVED lines=28> */
[----:B------:R-:W-:Y:S01]  /*15bb0*/  VIADDMNMX R6, R3, R6, R8, PT ;  /* 0x0000000603067246 */ /* 0x000fe20003800108 */
[----:B------:R-:W-:-:S03]  /*15bc0*/  IMAD.IADD R7, R4, 0x1, R7 ;  /* 0x0000000104077824 */ /* 0x000fc600078e0207 */
[----:B------:R-:W-:-:S04]  /*15bd0*/  IABS R8, R6 ;  /* 0x0000000600087213 */ /* 0x000fc80000000000 */
[----:B------:R-:W0:Y:S08]  /*15be0*/  I2F.RP R9, R8 ;  /* 0x0000000800097306 */ /* 0x000e300000209400 */
[----:B0-----:R-:W0:Y:S02]  /*15bf0*/  MUFU.RCP R9, R9 ;  /* 0x0000000900097308 */ /* 0x001e240000001000 */
[----:B0-----:R-:W-:Y:S01]  /*15c00*/  VIADD R3, R9, 0xffffffe ;  /* 0x0ffffffe09037836 */ /* 0x001fe20000000000 */
[----:B------:R-:W-:-:S05]  /*15c10*/  IABS R9, R6 ;  /* 0x0000000600097213 */ /* 0x000fca0000000000 */
[----:B------:R-:W0:Y:S02]  /*15c20*/  F2I.FTZ.U32.TRUNC.NTZ R3, R3 ;  /* 0x0000000300037305 */ /* 0x000e24000021f000 */
[----:B0-----:R-:W-:-:S04]  /*15c30*/  IMAD.MOV R11, RZ, RZ, -R3 ;  /* 0x000000ffff0b7224 */ /* 0x001fc800078e0a03 */
[----:B------:R-:W-:-:S04]  /*15c40*/  IMAD R5, R11, R8, RZ ;  /* 0x000000080b057224 */ /* 0x000fc800078e02ff */
[----:B------:R-:W-:Y:S01]  /*15c50*/  IMAD.HI.U32 R2, R3, R5, R2 ;  /* 0x0000000503027227 */ /* 0x000fe200078e0002 */
        /* <DEDUP_REMOVED lines=19> */
.L_x_9263:
[----:B------:R-:W-:Y:S01]  /*15d90*/  UMOV UR4, URZ ;  /* 0x0000003f00047c82 */ /* 0x000fe20008000000 */
[----:B------:R-:W-:Y:S01]  /*15da0*/  UMOV UR5, URZ ;  /* 0x0000003f00057c82 */ /* 0x000fe20008000000 */
[----:B------:R-:W-:Y:S01]  /*15db0*/  ULDC UR6, c[0x0][0xc14] ;  /* 0x0003050000067ab9 */ /* 0x000fe20000000800 */
[----:B0-----:R-:W-:Y:S02]  /*15dc0*/  IMAD.MOV.U32 R16, RZ, RZ, R5 ;  /* 0x000000ffff107224 */ /* 0x001fe400078e0005 */
[----:B------:R-:W-:Y:S02]  /*15dd0*/  IMAD.U32 R17, RZ, RZ, UR4 ;  /* 0x00000004ff117e24 */ /* 0x000fe4000f8e00ff */
[----:B------:R-:W-:Y:S02]  /*15de0*/  IMAD.U32 R18, RZ, RZ, UR5 ;  /* 0x00000005ff127e24 */ /* 0x000fe4000f8e00ff */
[----:B------:R-:W-:-:S07]  /*15df0*/  IMAD.U32 R19, RZ, RZ, UR6 ;  /* 0x00000006ff137e24 */ /* 0x000fce000f8e00ff */
.L_x_9271:
[----:B------:R-:W-:Y:S01]  /*15e00*/  ISETP.NE.AND P0, PT, R27, RZ, PT ;  /* 0x000000ff1b00720c */ /* 0x000fe20003f05270 */
[----:B------:R-:W-:Y:S05]  /*15e10*/  WARPSYNC.ALL ;  /* 0x0000000000007948 */ /* 0x000fea0003800000 */
[----:B------:R-:W-:Y:S07]  /*15e20*/  BAR.SYNC.DEFER_BLOCKING 0x4, 0x1a0 ;  /* 0x0106800000007b1d */ /* 0x000fee0000010000 */
[----:B------:R-:W-:Y:S01]  /*15e30*/  @!P0 MOV R2, 0x400 ;  /* 0x0000040000028802 */ /* 0x000fe20000000f00 */
[----:B------:R-:W0:Y:S03]  /*15e40*/  @!P0 S2R R3, SR_CgaCtaId ;  /* 0x0000000000038919 */ /* 0x000e260000008800 */
[----:B0-----:R-:W-:-:S05]  /*15e50*/  @!P0 LEA R2, R3, R2, 0x18 ;  /* 0x0000000203028211 */ /* 0x001fca00078ec0ff */
[----:B------:R1:W-:Y:S01]  /*15e60*/  @!P0 STS.128 [R2+0x2d8d0], R16 ;  /* 0x02d8d01002008388 */ /* 0x0003e20000000c00 */
[----:B------:R-:W-:Y:S06]  /*15e70*/  BAR.ARV 0x5, 0x1a0 ;  /* 0x0146800000007b1d */ /* 0x000fec0000002000 */
[----:B------:R-:W-:-:S13]  /*15e80*/  ISETP.GE.AND P0, PT, R19, R0, PT ;  /* 0x000000001300720c */ /* 0x000fda0003f06270 */
[----:B------:R-:W-:Y:S05]  /*15e90*/  @!P0 BRA `(.L_x_9272) ;  /* 0xffffffc000988947 */ /* 0x000fea000383ffff */
.L_x_9197:
[----:B------:R-:W2:Y:S01]  /*15ea0*/  S2R R3, SR_CgaCtaId ;  /* 0x0000000000037919 */ /* 0x000ea20000008800 */
[----:B------:R-:W-:Y:S01]  /*15eb0*/  VIADD R29, R29, 0x1 ;  /* 0x000000011d1d7836 */ /* 0x000fe20000000000 */
[----:B-1----:R-:W-:Y:S01]  /*15ec0*/  MOV R2, 0x400 ;  /* 0x0000040000027802 */ /* 0x002fe20000000f00 */
[----:B------:R-:W-:Y:S03]  /*15ed0*/  BSSY B0, `(.L_x_9273) ;  /* 0x0000008000007945 */ /* 0x000fe60003800000 */
[----:B0-----:R-:W-:-:S04]  /*15ee0*/  LEA.HI R0, R29, R29, RZ, 0x1 ;  /* 0x0000001d1d007211 */ /* 0x001fc800078f08ff */
[----:B------:R-:W-:-:S05]  /*15ef0*/  LOP3.LUT R0, R0, 0xfffffffe, RZ, 0xc0, !PT ;  /* 0xfffffffe00007812 */ /* 0x000fca00078ec0ff */
[----:B------:R-:W-:-:S05]  /*15f00*/  IMAD.IADD R0, R29, 0x1, -R0 ;  /* 0x000000011d007824 */ /* 0x000fca00078e0a00 */
[----:B------:R-:W-:Y:S02]  /*15f10*/  SHF.L.U32 R0, R0, 0x1f, RZ ;  /* 0x0000001f00007819 */ /* 0x000fe400000006ff */
[----:B--2---:R-:W-:-:S04]  /*15f20*/  LEA R9, R3, R2, 0x18 ;  /* 0x0000000203097211 */ /* 0x004fc800078ec0ff */
[----:B------:R-:W0:Y:S02]  /*15f30*/  SYNCS.PHASECHK.TRANS64.TRYWAIT P0, [R9+URZ+0x2d820], R0 ;  /* 0x02d82000090075a7 */ /* 0x000e24000800017f */
[----:B0-----:R-:W-:Y:S05]  /*15f40*/  @!P0 BRA `(.L_x_9274) ;  /* 0x0000001000ec8947 */ /* 0x001fea0003800000 */
.L_x_9327:
[----:B------:R-:W-:Y:S05]  /*15f50*/  BSYNC B0 ;  /* 0x0000000000007941 */ /* 0x000fea0003800000 */
.L_x_9273:
[----:B------:R-:W-:-:S03]  /*15f60*/  UMOV UR4, 0xffffffff ;  /* 0xffffffff00047882 */ /* 0x000fc60000000000 */
[----:B------:R-:W-:Y:S05]  /*15f70*/  BRA.DIV UR4, `(.L_x_9275) ;  /* 0x0000001204f47947 */ /* 0x000fea000b800000 */
[----:B0-----:R-:W0:Y:S02]  /*15f80*/  S2R R0, SR_TID.X ;  /* 0x0000000000007919 */ /* 0x001e240000002100 */
[----:B0-----:R-:W-:-:S04]  /*15f90*/  SHF.R.U32.HI R0, RZ, 0x5, R0 ;  /* 0x00000005ff007819 */ /* 0x001fc80000011600 */
[----:B------:R-:W-:-:S05]  /*15fa0*/  LOP3.LUT R0, R0, 0x3, RZ, 0xc0, !PT ;  /* 0x0000000300007812 */ /* 0x000fca00078ec0ff */
[----:B------:R0:W1:Y:S02]  /*15fb0*/  SHFL.IDX PT, R14, R0, RZ, 0x1f ;  /* 0x00001fff000e7589 */ /* 0x00006400000e0000 */
.L_x_9330:
[----:B-1----:R-:W-:Y:S01]  /*15fc0*/  ISETP.NE.AND P0, PT, R14, RZ, PT ;  /* 0x000000ff0e00720c */ /* 0x002fe20003f05270 */
[----:B------:R-:W-:-:S12]  /*15fd0*/  BSSY B0, `(.L_x_9276) ;  /* 0x0000024000007945 */ /* 0x000fd80003800000 */
[----:B------:R-:W-:Y:S05]  /*15fe0*/  @P0 BRA `(.L_x_9277) ;  /* 0x0000000000880947 */ /* 0x000fea0003800000 */
[----:B------:R-:W-:-:S03]  /*15ff0*/  UMOV UR4, 0xffffffff ;  /* 0xffffffff00047882 */ /* 0x000fc60000000000 */
[----:B------:R-:W-:Y:S05]  /*16000*/  BRA.DIV UR4, `(.L_x_9278) ;  /* 0x0000001604047947 */ /* 0x000fea000b800000 */
[----:B------:R-:W-:-:S13]  /*16010*/  ELECT P6, URZ, PT ;  /* 0x00000000003f782f */ /* 0x000fda00038c0000 */
.L_x_9333:
[----:B------:R-:W-:Y:S05]  /*16020*/  @!P6 BRA `(.L_x_9277) ;  /* 0x000000000078e947 */ /* 0x000fea0003800000 */
[----:B------:R-:W-:-:S06]  /*16030*/  ULOP3.LUT UR4, UR36, 0x2, URZ, 0xfc, !UPT ;  /* 0x0000000224047892 */ /* 0x000fcc000f8efc3f */
[----:B0-----:R-:W-:-:S05]  /*16040*/  IMAD.U32 R0, RZ, RZ, UR4 ;  /* 0x00000004ff007e24 */ /* 0x001fca000f8e00ff */
[----:B------:R-:W-:-:S13]  /*16050*/  ISETP.NE.AND P2, PT, R0, 0x3, PT ;  /* 0x000000030000780c */ /* 0x000fda0003f45270 */
[----:B------:R-:W-:Y:S05]  /*16060*/  @!P2 BRA `(.L_x_9279) ;  /* 0x000000000004a947 */ /* 0x000fea0003800000 */
[----:B------:R-:W-:Y:S01]  /*16070*/  BPT.TRAP 0x1 ;  /* 0x000000040000795c */ /* 0x000fe20000300000 */
.L_x_9279:
[----:B------:R-:W-:Y:S01]  /*16080*/  VIADD R3, R9, 0x2d840 ;  /* 0x0002d84009037836 */ /* 0x000fe20000000000 */
[----:B------:R-:W-:Y:S01]  /*16090*/  SHF.L.U32 R2, R24, 0x1f, RZ ;  /* 0x0000001f18027819 */ /* 0x000fe200000006ff */
[C---:B------:R-:W-:Y:S02]  /*160a0*/  VIADD R0, R22.reuse, 0x1 ;  /* 0x0000000116007836 */ /* 0x040fe40000000000 */
        /* <DEDUP_REMOVED lines=9> */
.L_x_9334:
[----:B------:R-:W1:Y:S02]  /*16140*/  SYNCS.PHASECHK.TRANS64.TRYWAIT P0, [R3+URZ], R0 ;  /* 0x00000000030075a7 */ /* 0x000e64000800017f */
[----:B-1----:R-:W-:Y:S05]  /*16150*/  @!P0 BRA `(.L_x_9281) ;  /* 0x0000001000e48947 */ /* 0x002fea0003800000 */
.L_x_9335:
[----:B------:R-:W-:Y:S05]  /*16160*/  @!P2 BRA `(.L_x_9282) ;  /* 0x000000000004a947 */ /* 0x000fea0003800000 */
[----:B------:R-:W-:Y:S01]  /*16170*/  BPT.TRAP 0x1 ;  /* 0x000000040000795c */ /* 0x000fe20000300000 */
.L_x_9282:
[----:B-1----:R-:W-:-:S04]  /*16180*/  VIADD R3, R9, 0x2d860 ;  /* 0x0002d86009037836 */ /* 0x002fc80000000000 */
[----:B------:R-:W-:-:S04]  /*16190*/  IMAD R5, R22, 0x8, R3 ;  /* 0x0000000816057824 */ /* 0x000fc800078e0203 */
[----:B------:R-:W1:Y:S02]  /*161a0*/  SYNCS.PHASECHK.TRANS64.TRYWAIT P0, [R5+URZ], R2 ;  /* 0x00000002050075a7 */ /* 0x000e64000800017f */
[----:B-1----:R-:W-:Y:S05]  /*161b0*/  @!P0 BRA `(.L_x_9283) ;  /* 0x0000001000e08947 */ /* 0x002fea0003800000 */
.L_x_9336:
[----:B------:R-:W-:-:S07]  /*161c0*/  IMAD R3, R4, 0x8, R3 ;  /* 0x0000000804037824 */ /* 0x000fce00078e0203 */
.L_x_9284:
[----:B--2---:R2:W4:Y:S02]  /*161d0*/  SYNCS.PHASECHK.TRANS64.TRYWAIT P0, [R3+URZ], R0 ;  /* 0x00000000030075a7 */ /* 0x004524000800017f */
[----:B----4-:R-:W-:Y:S05]  /*161e0*/  @!P0 NANOSLEEP.SYNCS 0x989680 ;  /* 0x009896800000895d */ /* 0x010fea0003900000 */
[----:B------:R-:W4:Y:S02]  /*161f0*/  @!P0 SYNCS.PHASECHK.TRANS64 P0, [R3+URZ], R0 ;  /* 0x00000000030085a7 */ /* 0x000f24000800007f */
[----:B----4-:R-:W-:Y:S05]  /*16200*/  @!P0 BRA `(.L_x_9284) ;  /* 0xfffffffc00f08947 */ /* 0x010fea000383ffff */
.L_x_9277:
[----:B------:R-:W-:Y:S05]  /*16210*/  BSYNC B0 ;  /* 0x0000000000007941 */ /* 0x000fea0003800000 */
.L_x_9276:
[----:B------:R-:W-:Y:S05]  /*16220*/  EXIT ;  /* 0x000000000000794d */ /* 0x000fea0003800000 */
.L_x_9109:
[----:B0-----:R-:W-:-:S04]  /*16230*/  IMAD.U32 R3, RZ, RZ, UR42 ;  /* 0x0000002aff037e24 */ /* 0x001fc8000f8e00ff */
[----:B------:R0:W1:Y:S03]  /*16240*/  SYNCS.PHASECHK.TRANS64.TRYWAIT P1, [R3+URZ+0x2d800], R0 ;  /* 0x02d80000030075a7 */ /* 0x000066000802017f */
[----:B-1----:R-:W-:Y:S05]  /*16250*/  @!P1 NANOSLEEP.SYNCS 0x989680 ;  /* 0x009896800000995d */ /* 0x002fea0003900000 */
[----:B------:R-:W1:Y:S02]  /*16260*/  @!P1 SYNCS.PHASECHK.TRANS64 P1, [R3+URZ+0x2d800], R0 ;  /* 0x02d80000030095a7 */ /* 0x000e64000802007f */
[----:B-1----:R-:W-:Y:S05]  /*16270*/  @!P1 BRA `(.L_x_9109) ;  /* 0xfffffffc00ec9947 */ /* 0x002fea000383ffff */
[----:B------:R-:W-:Y:S05]  /*16280*/  BRA `(.L_x_9285) ;  /* 0xfffffeb8002c7947 */ /* 0x000fea000383ffff */
.L_x_9113:
[----:B-1----:R1:W2:Y:S02]  /*16290*/  SYNCS.PHASECHK.TRANS64.TRYWAIT P2, [R4+URZ+0x2d830], R3 ;  /* 0x02d83003040075a7 */ /* 0x0022a4000804017f */
[----:B--2---:R-:W-:Y:S05]  /*162a0*/  @!P2 NANOSLEEP.SYNCS 0x989680 ;  /* 0x009896800000a95d */ /* 0x004fea0003900000 */
[----:B------:R-:W2:Y:S02]  /*162b0*/  @!P2 SYNCS.PHASECHK.TRANS64 P2, [R4+URZ+0x2d830], R3 ;  /* 0x02d830030400a5a7 */ /* 0x000ea4000804007f */
[----:B--2---:R-:W-:Y:S05]  /*162c0*/  @!P2 BRA `(.L_x_9113) ;  /* 0xfffffffc00f0a947 */ /* 0x004fea000383ffff */
[----:B------:R-:W-:Y:S05]  /*162d0*/  BRA `(.L_x_9112) ;  /* 0xfffffeb800507947 */ /* 0x000fea000383ffff */
.L_x_9129:
[----:B-1----:R-:W-:-:S04]  /*162e0*/  IMAD.U32 R11, RZ, RZ, UR6 ;  /* 0x00000006ff0b7e24 */ /* 0x002fc8000f8e00ff */
[----:B------:R1:W2:Y:S03]  /*162f0*/  SYNCS.PHASECHK.TRANS64.TRYWAIT P2, [R11+URZ+0x2d830], R10 ;  /* 0x02d8300a0b0075a7 */ /* 0x0002a6000804017f */
[----:B--2---:R-:W-:Y:S05]  /*16300*/  @!P2 NANOSLEEP.SYNCS 0x989680 ;  /* 0x009896800000a95d */ /* 0x004fea0003900000 */
[----:B------:R-:W2:Y:S02]  /*16310*/  @!P2 SYNCS.PHASECHK.TRANS64 P2, [R11+URZ+0x2d830], R10 ;  /* 0x02d8300a0b00a5a7 */ /* 0x000ea4000804007f */
[----:B--2---:R-:W-:Y:S05]  /*16320*/  @!P2 BRA `(.L_x_9129) ;  /* 0xfffffffc00eca947 */ /* 0x004fea000383ffff */
[----:B------:R-:W-:Y:S05]  /*16330*/  BRA `(.L_x_9126) ;  /* 0xfffffef4000c7947 */ /* 0x000fea000383ffff */
.L_x_9133:
[----:B-1----:R-:W-:-:S04]  /*16340*/  IMAD.U32 R11, RZ, RZ, UR6 ;  /* 0x00000006ff0b7e24 */ /* 0x002fc8000f8e00ff */
[----:B------:R1:W2:Y:S03]  /*16350*/  SYNCS.PHASECHK.TRANS64.TRYWAIT P2, [R11+URZ+0x2d850], R10 ;  /* 0x02d8500a0b0075a7 */ /* 0x0002a6000804017f */
[----:B--2---:R-:W-:Y:S05]  /*16360*/  @!P2 NANOSLEEP.SYNCS 0x989680 ;  /* 0x009896800000a95d */ /* 0x004fea0003900000 */
[----:B------:R-:W2:Y:S02]  /*16370*/  @!P2 SYNCS.PHASECHK.TRANS64 P2, [R11+URZ+0x2d850], R10 ;  /* 0x02d8500a0b00a5a7 */ /* 0x000ea4000804007f */
[----:B--2---:R-:W-:Y:S05]  /*16380*/  @!P2 BRA `(.L_x_9133) ;  /* 0xfffffffc00eca947 */ /* 0x004fea000383ffff */
[----:B------:R-:W-:Y:S05]  /*16390*/  BRA `(.L_x_9130) ;  /* 0xfffffef400ac7947 */ /* 0x000fea000383ffff */
.L_x_9150:
[----:B-1----:R-:W-:-:S04]  /*163a0*/  IMAD.U32 R9, RZ, RZ, UR6 ;  /* 0x00000006ff097e24 */ /* 0x002fc8000f8e00ff */
[----:B------:R1:W2:Y:S03]  /*163b0*/  SYNCS.PHASECHK.TRANS64.TRYWAIT P2, [R9+URZ+0x2d830], R8 ;  /* 0x02d83008090075a7 */ /* 0x0002a6000804017f */
[----:B--2---:R-:W-:Y:S05]  /*163c0*/  @!P2 NANOSLEEP.SYNCS 0x989680 ;  /* 0x009896800000a95d */ /* 0x004fea0003900000 */
[----:B------:R-:W2:Y:S02]  /*163d0*/  @!P2 SYNCS.PHASECHK.TRANS64 P2, [R9+URZ+0x2d830], R8 ;  /* 0x02d830080900a5a7 */ /* 0x000ea4000804007f */
[----:B--2---:R-:W-:Y:S05]  /*163e0*/  @!P2 BRA `(.L_x_9150) ;  /* 0xfffffffc00eca947 */ /* 0x004fea000383ffff */
[----:B------:R-:W-:Y:S05]  /*163f0*/  BRA `(.L_x_9147) ;  /* 0xffffff2c00a07947 */ /* 0x000fea000383ffff */
.L_x_9154:
[----:B-1----:R-:W-:-:S04]  /*16400*/  IMAD.U32 R9, RZ, RZ, UR6 ;  /* 0x00000006ff097e24 */ /* 0x002fc8000f8e00ff */
[----:B------:R1:W2:Y:S03]  /*16410*/  SYNCS.PHASECHK.TRANS64.TRYWAIT P2, [R9+URZ+0x2d850], R8 ;  /* 0x02d85008090075a7 */ /* 0x0002a6000804017f */
[----:B--2---:R-:W-:Y:S05]  /*16420*/  @!P2 NANOSLEEP.SYNCS 0x989680 ;  /* 0x009896800000a95d */ /* 0x004fea0003900000 */
[----:B------:R-:W2:Y:S02]  /*16430*/  @!P2 SYNCS.PHASECHK.TRANS64 P2, [R9+URZ+0x2d850], R8 ;  /* 0x02d850080900a5a7 */ /* 0x000ea4000804007f */
[----:B--2---:R-:W-:Y:S05]  /*16440*/  @!P2 BRA `(.L_x_9154) ;  /* 0xfffffffc00eca947 */ /* 0x004fea000383ffff */
[----:B------:R-:W-:Y:S05]  /*16450*/  BRA `(.L_x_9151) ;  /* 0xffffff3000407947 */ /* 0x000fea000383ffff */
.L_x_9160:
[----:B-1----:R-:W-:-:S04]  /*16460*/  IMAD.U32 R13, RZ, RZ, UR6 ;  /* 0x00000006ff0d7e24 */ /* 0x002fc8000f8e00ff */
[----:B------:R1:W2:Y:S03]  /*16470*/  SYNCS.PHASECHK.TRANS64.TRYWAIT P2, [R13+URZ+0x2d830], R12 ;  /* 0x02d8300c0d0075a7 */ /* 0x0002a6000804017f */
[----:B--2---:R-:W-:Y:S05]  /*16480*/  @!P2 NANOSLEEP.SYNCS 0x989680 ;  /* 0x009896800000a95d */ /* 0x004fea0003900000 */
[----:B------:R-:W2:Y:S02]  /*16490*/  @!P2 SYNCS.PHASECHK.TRANS64 P2, [R13+URZ+0x2d830], R12 ;  /* 0x02d8300c0d00a5a7 */ /* 0x000ea4000804007f */
[----:B--2---:R-:W-:Y:S05]  /*164a0*/  @!P2 BRA `(.L_x_9160) ;  /* 0xfffffffc00eca947 */ /* 0x004fea000383ffff */
[----:B------:R-:W-:Y:S05]  /*164b0*/  BRA `(.L_x_9157) ;  /* 0xffffff5400bc7947 */ /* 0x000fea000383ffff */
.L_x_9164:
[----:B-1----:R-:W-:-:S04]  /*164c0*/  IMAD.U32 R13, RZ, RZ, UR6 ;  /* 0x00000006ff0d7e24 */ /* 0x002fc8000f8e00ff */
[----:B------:R1:W2:Y:S03]  /*164d0*/  SYNCS.PHASECHK.TRANS64.TRYWAIT P2, [R13+URZ+0x2d850], R12 ;  /* 0x02d8500c0d0075a7 */ /* 0x0002a6000804017f */
[----:B--2---:R-:W-:Y:S05]  /*164e0*/  @!P2 NANOSLEEP.SYNCS 0x989680 ;  /* 0x009896800000a95d */ /* 0x004fea0003900000 */
[----:B------:R-:W2:Y:S02]  /*164f0*/  @!P2 SYNCS.PHASECHK.TRANS64 P2, [R13+URZ+0x2d850], R12 ;  /* 0x02d8500c0d00a5a7 */ /* 0x000ea4000804007f */
[----:B--2---:R-:W-:Y:S05]  /*16500*/  @!P2 BRA `(.L_x_9164) ;  /* 0xfffffffc00eca947 */ /* 0x004fea000383ffff */
[----:B------:R-:W-:Y:S05]  /*16510*/  BRA `(.L_x_9161) ;  /* 0xffffff58005c7947 */ /* 0x000fea000383ffff */
.L_x_9177:
[----:B----4-:R-:W-:-:S04]  /*16520*/  IMAD.U32 R5, RZ, RZ, UR9 ;  /* 0x00000009ff057e24 */ /* 0x010fc8000f8e00ff */
[----:B------:R4:W0:Y:S03]  /*16530*/  SYNCS.PHASECHK.TRANS64.TRYWAIT P0, [R5+URZ+0x2d850], R0 ;  /* 0x02d85000050075a7 */ /* 0x000826000800017f */
[----:B0-----:R-:W-:Y:S05]  /*16540*/  @!P0 NANOSLEEP.SYNCS 0x989680 ;  /* 0x009896800000895d */ /* 0x001fea0003900000 */
[----:B------:R-:W0:Y:S02]  /*16550*/  @!P0 SYNCS.PHASECHK.TRANS64 P0, [R5+URZ+0x2d850], R0 ;  /* 0x02d85000050085a7 */ /* 0x000e24000800007f */
[----:B0-----:R-:W-:Y:S05]  /*16560*/  @!P0 BRA `(.L_x_9177) ;  /* 0xfffffffc00ec8947 */ /* 0x001fea000383ffff */
[----:B------:R-:W-:Y:S05]  /*16570*/  BRA `(.L_x_9176) ;  /* 0xffffff8c00707947 */ /* 0x000fea000383ffff */
.L_x_9218:
        /* <DEDUP_REMOVED lines=11> */
.L_x_9287:
[----:B------:R-:W-:Y:S05]  /*16630*/  BSYNC B0 ;  /* 0x0000000000007941 */ /* 0x000fea0003800000 */
.L_x_9286:
[----:B------:R-:W-:Y:S05]  /*16640*/  BRA `(.L_x_9288) ;  /* 0xffffffc800c87947 */ /* 0x000fea000383ffff */
.L_x_9219:
[----:B------:R-:W-:Y:S01]  /*16650*/  BSSY B0, `(.L_x_9289) ;  /* 0x0000006000007945 */ /* 0x000fe20003800000 */
[----:B------:R-:W-:-:S07]  /*16660*/  IMAD.MOV.U32 R15, RZ, RZ, -0x1 ;  /* 0xffffffffff0f7424 */ /* 0x000fce00078e00ff */
[----:B------:R-:W-:Y:S05]  /*16670*/  WARPSYNC.COLLECTIVE R15, `(.L_x_9290) ;  /* 0x000000000f0c7348 */ /* 0x000fea0003c00000 */
[----:B------:R-:W-:Y:S02]  /*16680*/  ELECT P6, UR62, PT ;  /* 0x00000000003e782f */ /* 0x000fe400038c0000 */
[----:B------:R-:W-:Y:S01]  /*16690*/  MOV R14, UR62 ;  /* 0x0000003e000e7c02 */ /* 0x000fe20008000f00 */
[----:B------:R-:W-:Y:S10]  /*166a0*/  ENDCOLLECTIVE ;  /* 0x000000000000791b */ /* 0x000ff40003800000 */
.L_x_9290:
[----:B------:R-:W-:Y:S05]  /*166b0*/  BSYNC B0 ;  /* 0x0000000000007941 */ /* 0x000fea0003800000 */
.L_x_9289:
[----:B------:R-:W-:Y:S05]  /*166c0*/  BRA `(.L_x_9291) ;  /* 0xffffffc800b87947 */ /* 0x000fea000383ffff */
.L_x_9222:
[----:B-1----:R1:W2:Y:S02]  /*166d0*/  SYNCS.PHASECHK.TRANS64.TRYWAIT P0, [R5+URZ+0x2d840], R4 ;  /* 0x02d84004050075a7 */ /* 0x0022a4000800017f */
[----:B--2---:R-:W-:Y:S05]  /*166e0*/  @!P0 NANOSLEEP.SYNCS 0x989680 ;  /* 0x009896800000895d */ /* 0x004fea0003900000 */
[----:B------:R-:W2:Y:S02]  /*166f0*/  @!P0 SYNCS.PHASECHK.TRANS64 P0, [R5+URZ+0x2d840], R4 ;  /* 0x02d84004050085a7 */ /* 0x000ea4000800007f */
[----:B--2---:R-:W-:Y:S05]  /*16700*/  @!P0 BRA `(.L_x_9222) ;  /* 0xfffffffc00f08947 */ /* 0x004fea000383ffff */
[----:B------:R-:W-:Y:S05]  /*16710*/  BRA `(.L_x_9292) ;  /* 0xffffffcc000c7947 */ /* 0x000fea000383ffff */
.L_x_9225:
[----:B-1----:R1:W2:Y:S02]  /*16720*/  SYNCS.PHASECHK.TRANS64.TRYWAIT P0, [R25+URZ+0x2d820], R4 ;  /* 0x02d82004190075a7 */ /* 0x0022a4000800017f */
[----:B--2---:R-:W-:Y:S05]  /*16730*/  @!P0 NANOSLEEP.SYNCS 0x989680 ;  /* 0x009896800000895d */ /* 0x004fea0003900000 */
[----:B------:R-:W2:Y:S02]  /*16740*/  @!P0 SYNCS.PHASECHK.TRANS64 P0, [R25+URZ+0x2d820], R4 ;  /* 0x02d82004190085a7 */ /* 0x000ea4000800007f */
[----:B--2---:R-:W-:Y:S05]  /*16750*/  @!P0 BRA `(.L_x_9225) ;  /* 0xfffffffc00f08947 */ /* 0x004fea000383ffff */
[----:B------:R-:W-:Y:S05]  /*16760*/  BRA `(.L_x_9293) ;  /* 0xffffffd000347947 */ /* 0x000fea000383ffff */
.L_x_9233:
[----:B0-----:R0:W1:Y:S02]  /*16770*/  SYNCS.PHASECHK.TRANS64.TRYWAIT P0, [R3+URZ+0x2d840], R2 ;  /* 0x02d84002030075a7 */ /* 0x001064000800017f */
[----:B-1----:R-:W-:Y:S05]  /*16780*/  @!P0 NANOSLEEP.SYNCS 0x989680 ;  /* 0x009896800000895d */ /* 0x002fea0003900000 */
[----:B------:R-:W1:Y:S02]  /*16790*/  @!P0 SYNCS.PHASECHK.TRANS64 P0, [R3+URZ+0x2d840], R2 ;  /* 0x02d84002030085a7 */ /* 0x000e64000800007f */
[----:B-1----:R-:W-:Y:S05]  /*167a0*/  @!P0 BRA `(.L_x_9233) ;  /* 0xfffffffc00f08947 */ /* 0x002fea000383ffff */
[----:B------:R-:W-:Y:S05]  /*167b0*/  BRA `(.L_x_9294) ;  /* 0xffffffd000d87947 */ /* 0x000fea000383ffff */
.L_x_9235:
[----:B0-----:R0:W1:Y:S02]  /*167c0*/  SYNCS.PHASECHK.TRANS64.TRYWAIT P0, [R2+URZ+0x60], R5 ;  /* 0x00006005020075a7 */ /* 0x001064000800017f */
[----:B-1----:R-:W-:Y:S05]  /*167d0*/  @!P0 NANOSLEEP.SYNCS 0x989680 ;  /* 0x009896800000895d */ /* 0x002fea0003900000 */
[----:B------:R-:W1:Y:S02]  /*167e0*/  @!P0 SYNCS.PHASECHK.TRANS64 P0, [R2+URZ+0x60], R5 ;  /* 0x00006005020085a7 */ /* 0x000e64000800007f */
[----:B-1----:R-:W-:Y:S05]  /*167f0*/  @!P0 BRA `(.L_x_9235) ;  /* 0xfffffffc00f08947 */ /* 0x002fea000383ffff */
[----:B------:R-:W-:Y:S05]  /*16800*/  BRA `(.L_x_9295) ;  /* 0xffffffd400647947 */ /* 0x000fea000383ffff */
.L_x_9240:
[----:B-1----:R1:W2:Y:S02]  /*16810*/  SYNCS.PHASECHK.TRANS64.TRYWAIT P0, [R3+URZ+0x2d840], R2 ;  /* 0x02d84002030075a7 */ /* 0x0022a4000800017f */
[----:B--2---:R-:W-:Y:S05]  /*16820*/  @!P0 NANOSLEEP.SYNCS 0x989680 ;  /* 0x009896800000895d */ /* 0x004fea0003900000 */
[----:B------:R-:W2:Y:S02]  /*16830*/  @!P0 SYNCS.PHASECHK.TRANS64 P0, [R3+URZ+0x2d840], R2 ;  /* 0x02d84002030085a7 */ /* 0x000ea4000800007f */
[----:B--2---:R-:W-:Y:S05]  /*16840*/  @!P0 BRA `(.L_x_9240) ;  /* 0xfffffffc00f08947 */ /* 0x004fea000383ffff */
[----:B------:R-:W-:Y:S05]  /*16850*/  BRA `(.L_x_9296) ;  /* 0xffffffd800987947 */ /* 0x000fea000383ffff */
.L_x_9242:
[----:B0-----:R0:W1:Y:S02]  /*16860*/  SYNCS.PHASECHK.TRANS64.TRYWAIT P1, [R3+URZ+0x60], R24 ;  /* 0x00006018030075a7 */ /* 0x001064000802017f */
[----:B-1----:R-:W-:Y:S05]  /*16870*/  @!P1 NANOSLEEP.SYNCS 0x989680 ;  /* 0x009896800000995d */ /* 0x002fea0003900000 */
[----:B------:R-:W1:Y:S02]  /*16880*/  @!P1 SYNCS.PHASECHK.TRANS64 P1, [R3+URZ+0x60], R24 ;  /* 0x00006018030095a7 */ /* 0x000e64000802007f */
[----:B-1----:R-:W-:Y:S05]  /*16890*/  @!P1 BRA `(.L_x_9242) ;  /* 0xfffffffc00f09947 */ /* 0x002fea000383ffff */
[----:B------:R-:W-:Y:S05]  /*168a0*/  BRA `(.L_x_9297) ;  /* 0xffffffdc00247947 */ /* 0x000fea000383ffff */
.L_x_9247:
[----:B-1----:R1:W2:Y:S02]  /*168b0*/  SYNCS.PHASECHK.TRANS64.TRYWAIT P0, [R2+URZ+0x2d840], R3 ;  /* 0x02d84003020075a7 */ /* 0x0022a4000800017f */
[----:B--2---:R-:W-:Y:S05]  /*168c0*/  @!P0 NANOSLEEP.SYNCS 0x989680 ;  /* 0x009896800000895d */ /* 0x004fea0003900000 */
[----:B------:R-:W2:Y:S02]  /*168d0*/  @!P0 SYNCS.PHASECHK.TRANS64 P0, [R2+URZ+0x2d840], R3 ;  /* 0x02d84003020085a7 */ /* 0x000ea4000800007f */
[----:B--2---:R-:W-:Y:S05]  /*168e0*/  @!P0 BRA `(.L_x_9247) ;  /* 0xfffffffc00f08947 */ /* 0x004fea000383ffff */
[----:B------:R-:W-:Y:S05]  /*168f0*/  BRA `(.L_x_9298) ;  /* 0xffffffe000307947 */ /* 0x000fea000383ffff */
.L_x_9249:
[----:B0-----:R0:W1:Y:S02]  /*16900*/  SYNCS.PHASECHK.TRANS64.TRYWAIT P1, [R2+URZ+0x60], R3 ;  /* 0x00006003020075a7 */ /* 0x001064000802017f */
[----:B-1----:R-:W-:Y:S05]  /*16910*/  @!P1 NANOSLEEP.SYNCS 0x989680 ;  /* 0x009896800000995d */ /* 0x002fea0003900000 */
[----:B------:R-:W1:Y:S02]  /*16920*/  @!P1 SYNCS.PHASECHK.TRANS64 P1, [R2+URZ+0x60], R3 ;  /* 0x00006003020095a7 */ /* 0x000e64000802007f */
[----:B-1----:R-:W-:Y:S05]  /*16930*/  @!P1 BRA `(.L_x_9249) ;  /* 0xfffffffc00f09947 */ /* 0x002fea000383ffff */
[----:B------:R-:W-:Y:S05]  /*16940*/  BRA `(.L_x_9299) ;  /* 0xffffffe000c47947 */ /* 0x000fea000383ffff */
.L_x_9256:
[----:B0-----:R0:W1:Y:S02]  /*16950*/  SYNCS.PHASECHK.TRANS64.TRYWAIT P0, [R3+URZ+0x2d860], R2 ;  /* 0x02d86002030075a7 */ /* 0x001064000800017f */
[----:B-1----:R-:W-:Y:S05]  /*16960*/  @!P0 NANOSLEEP.SYNCS 0x989680 ;  /* 0x009896800000895d */ /* 0x002fea0003900000 */
[----:B------:R-:W1:Y:S02]  /*16970*/  @!P0 SYNCS.PHASECHK.TRANS64 P0, [R3+URZ+0x2d860], R2 ;  /* 0x02d86002030085a7 */ /* 0x000e64000800007f */
[----:B-1----:R-:W-:Y:S05]  /*16980*/  @!P0 BRA `(.L_x_9256) ;  /* 0xfffffffc00f08947 */ /* 0x002fea000383ffff */
[----:B------:R-:W-:Y:S05]  /*16990*/  BRA `(.L_x_9300) ;  /* 0xffffffe400a87947 */ /* 0x000fea000383ffff */
.L_x_9258:
[----:B------:R-:W-:Y:S01]  /*169a0*/  BSSY B0, `(.L_x_9301) ;  /* 0x0000008000007945 */ /* 0x000fe20003800000 */
[----:B------:R-:W-:Y:S02]  /*169b0*/  IMAD.MOV.U32 R13, RZ, RZ, R16 ;  /* 0x000000ffff0d7224 */ /* 0x000fe400078e0010 */
[----:B------:R-:W-:Y:S02]  /*169c0*/  IMAD.MOV.U32 R12, RZ, RZ, RZ ;  /* 0x000000ffff0c7224 */ /* 0x000fe400078e00ff */
[----:B------:R-:W-:Y:S02]  /*169d0*/  IMAD.MOV.U32 R11, RZ, RZ, 0x1f ;  /* 0x0000001fff0b7424 */ /* 0x000fe400078e00ff */
[----:B------:R-:W-:-:S07]  /*169e0*/  IMAD.MOV.U32 R15, RZ, RZ, -0x1 ;  /* 0xffffffffff0f7424 */ /* 0x000fce00078e00ff */
[----:B------:R-:W-:Y:S05]  /*169f0*/  WARPSYNC.COLLECTIVE R15, `(.L_x_9302) ;  /* 0x000000000f087348 */ /* 0x000fea0003c00000 */
[----:B------:R0:W1:Y:S02]  /*16a00*/  SHFL.IDX P6, R14, R13, R12, R11 ;  /* 0x0000000c0d0e7389 */ /* 0x00006400000c000b */
[----:B01----:R-:W-:Y:S01]  /*16a10*/  ENDCOLLECTIVE ;  /* 0x000000000000791b */ /* 0x003fe20003800000 */
.L_x_9302:
[----:B------:R-:W-:Y:S05]  /*16a20*/  BSYNC B0 ;  /* 0x0000000000007941 */ /* 0x000fea0003800000 */
.L_x_9301:
        /* <DEDUP_REMOVED lines=8> */
.L_x_9303:
[----:B------:R-:W-:Y:S01]  /*16ab0*/  IMAD.MOV.U32 R4, RZ, RZ, R14 ;  /* 0x000000ffff047224 */ /* 0x000fe200078e000e */
[----:B------:R-:W-:Y:S06]  /*16ac0*/  BRA `(.L_x_9304) ;  /* 0xffffffe8001c7947 */ /* 0x000fec000383ffff */
.L_x_9261:
[----:B------:R-:W-:Y:S01]  /*16ad0*/  BSSY B0, `(.L_x_9305) ;  /* 0x0000008000007945 */ /* 0x000fe20003800000 */
[----:B-----5:R-:W-:Y:S02]  /*16ae0*/  IMAD.MOV.U32 R13, RZ, RZ, R2 ;  /* 0x000000ffff0d7224 */ /* 0x020fe400078e0002 */
[----:B------:R-:W-:Y:S02]  /*16af0*/  IMAD.MOV.U32 R12, RZ, RZ, 0x1 ;  /* 0x00000001ff0c7424 */ /* 0x000fe400078e00ff */
[----:B------:R-:W-:Y:S02]  /*16b00*/  IMAD.MOV.U32 R11, RZ, RZ, RZ ;  /* 0x000000ffff0b7224 */ /* 0x000fe400078e00ff */
[----:B------:R-:W-:-:S07]  /*16b10*/  IMAD.MOV.U32 R15, RZ, RZ, -0x1 ;  /* 0xffffffffff0f7424 */ /* 0x000fce00078e00ff */
[----:B0123--:R-:W-:Y:S05]  /*16b20*/  WARPSYNC.COLLECTIVE R15, `(.L_x_9306) ;  /* 0x000000000f087348 */ /* 0x00ffea0003c00000 */
[----:B------:R4:W0:Y:S02]  /*16b30*/  SHFL.UP P6, R14, R13, R12, R11 ;  /* 0x0400000c0d0e7389 */ /* 0x00082400000c000b */
[----:B01234-:R-:W-:Y:S01]  /*16b40*/  ENDCOLLECTIVE ;  /* 0x000000000000791b */ /* 0x01ffe20003800000 */
.L_x_9306:
[----:B------:R-:W-:Y:S05]  /*16b50*/  BSYNC B0 ;  /* 0x0000000000007941 */ /* 0x000fea0003800000 */
.L_x_9305:
        /* <DEDUP_REMOVED lines=10> */
.L_x_9307:
        /* <DEDUP_REMOVED lines=8> */
.L_x_9308:
        /* <DEDUP_REMOVED lines=8> */
.L_x_9309:
        /* <DEDUP_REMOVED lines=8> */
.L_x_9310:
        /* <DEDUP_REMOVED lines=8> */
.L_x_9311:
[----:B------:R-:W-:Y:S05]  /*16e00*/  BRA `(.L_x_9312) ;  /* 0xffffffe400d87947 */ /* 0x000fea000383ffff */
.L_x_9266:
[----:B------:R-:W-:Y:S01]  /*16e10*/  BSSY B0, `(.L_x_9313) ;  /* 0x0000008000007945 */ /* 0x000fe20003800000 */
[----:B-----5:R-:W-:Y:S02]  /*16e20*/  IMAD.MOV.U32 R13, RZ, RZ, R2 ;  /* 0x000000ffff0d7224 */ /* 0x020fe400078e0002 */
[----:B------:R-:W-:Y:S02]  /*16e30*/  IMAD.MOV.U32 R12, RZ, RZ, 0x1 ;  /* 0x00000001ff0c7424 */ /* 0x000fe400078e00ff */
[----:B------:R-:W-:Y:S02]  /*16e40*/  IMAD.MOV.U32 R11, RZ, RZ, RZ ;  /* 0x000000ffff0b7224 */ /* 0x000fe400078e00ff */
[----:B------:R-:W-:-:S07]  /*16e50*/  IMAD.MOV.U32 R15, RZ, RZ, -0x1 ;  /* 0xffffffffff0f7424 */ /* 0x000fce00078e00ff */
[----:B01-3--:R-:W-:Y:S05]  /*16e60*/  WARPSYNC.COLLECTIVE R15, `(.L_x_9314) ;  /* 0x000000000f087348 */ /* 0x00bfea0003c00000 */
[----:B------:R2:W4:Y:S02]  /*16e70*/  SHFL.UP P6, R14, R13, R12, R11 ;  /* 0x0400000c0d0e7389 */ /* 0x00052400000c000b */
[----:B01234-:R-:W-:Y:S01]  /*16e80*/  ENDCOLLECTIVE ;  /* 0x000000000000791b */ /* 0x01ffe20003800000 */
.L_x_9314:
[----:B------:R-:W-:Y:S05]  /*16e90*/  BSYNC B0 ;  /* 0x0000000000007941 */ /* 0x000fea0003800000 */
.L_x_9313:
        /* <DEDUP_REMOVED lines=10> */
.L_x_9315:
        /* <DEDUP_REMOVED lines=8> */
.L_x_9316:
        /* <DEDUP_REMOVED lines=8> */
.L_x_9317:
        /* <DEDUP_REMOVED lines=8> */
.L_x_9318:
        /* <DEDUP_REMOVED lines=8> */
.L_x_9319:
[----:B------:R-:W-:Y:S05]  /*17140*/  BRA `(.L_x_9320) ;  /* 0xffffffe400b47947 */ /* 0x000fea000383ffff */
.L_x_9268:
[----:B------:R-:W-:Y:S01]  /*17150*/  BSSY B0, `(.L_x_9321) ;  /* 0x0000006000007945 */ /* 0x000fe20003800000 */
[----:B------:R-:W-:Y:S01]  /*17160*/  PLOP3.LUT P6, PT, P6, PT, PT, 0x8, 0x0 ;  /* 0x000000000000781c */ /* 0x000fe200037ce170 */
[----:B------:R-:W-:-:S12]  /*17170*/  IMAD.MOV.U32 R15, RZ, RZ, -0x1 ;  /* 0xffffffffff0f7424 */ /* 0x000fd800078e00ff */
[----:B01-3--:R-:W-:Y:S05]  /*17180*/  WARPSYNC.COLLECTIVE R15, `(.L_x_9322) ;  /* 0x000000000f087348 */ /* 0x00bfea0003c00000 */
[----:B------:R-:W-:Y:S01]  /*17190*/  VOTE.ANY R14, PT, P6 ;  /* 0x00000000000e7806 */ /* 0x000fe200030e0100 */
[----:B01-3--:R-:W-:Y:S06]  /*171a0*/  ENDCOLLECTIVE ;  /* 0x000000000000791b */ /* 0x00bfec0003800000 */
.L_x_9322:
[----:B------:R-:W-:Y:S05]  /*171b0*/  BSYNC B0 ;  /* 0x0000000000007941 */ /* 0x000fea0003800000 */
.L_x_9321:
        /* <DEDUP_REMOVED lines=9> */
.L_x_9323:
[----:B------:R-:W-:Y:S01]  /*17250*/  IMAD.MOV.U32 R17, RZ, RZ, R14 ;  /* 0x000000ffff117224 */ /* 0x000fe200078e000e */
[----:B------:R-:W-:Y:S06]  /*17260*/  BRA `(.L_x_9324) ;  /* 0xffffffe400a47947 */ /* 0x000fec000383ffff */
.L_x_9270:
[----:B------:R-:W-:Y:S01]  /*17270*/  BSSY B0, `(.L_x_9325) ;  /* 0x0000007000007945 */ /* 0x000fe20003800000 */
[----:B------:R-:W-:Y:S02]  /*17280*/  IMAD.MOV.U32 R13, RZ, RZ, R8 ;  /* 0x000000ffff0d7224 */ /* 0x000fe400078e0008 */
[----:B------:R-:W-:Y:S02]  /*17290*/  IMAD.MOV.U32 R11, RZ, RZ, 0x1f ;  /* 0x0000001fff0b7424 */ /* 0x000fe400078e00ff */
[----:B------:R-:W-:-:S07]  /*172a0*/  IMAD.MOV.U32 R15, RZ, RZ, -0x1 ;  /* 0xffffffffff0f7424 */ /* 0x000fce00078e00ff */
[----:B01234-:R-:W-:Y:S05]  /*172b0*/  WARPSYNC.COLLECTIVE R15, `(.L_x_9326) ;  /* 0x000000000f087348 */ /* 0x01ffea0003c00000 */
[----:B------:R0:W0:Y:S02]  /*172c0*/  SHFL.IDX P6, R14, R13, R12, R11 ;  /* 0x0000000c0d0e7389 */ /* 0x00002400000c000b */
[----:B01234-:R-:W-:Y:S01]  /*172d0*/  ENDCOLLECTIVE ;  /* 0x000000000000791b */ /* 0x01ffe20003800000 */
.L_x_9326:
[----:B------:R-:W-:Y:S05]  /*172e0*/  BSYNC B0 ;  /* 0x0000000000007941 */ /* 0x000fea0003800000 */
.L_x_9325:
[----:B------:R-:W-:Y:S05]  /*172f0*/  BRA `(.L_x_9269) ;  /* 0xffffffe4009c7947 */ /* 0x000fea000383ffff */
.L_x_9274:
[----:B0-----:R0:W1:Y:S02]  /*17300*/  SYNCS.PHASECHK.TRANS64.TRYWAIT P0, [R9+URZ+0x2d820], R0 ;  /* 0x02d82000090075a7 */ /* 0x001064000800017f */
[----:B-1----:R-:W-:Y:S05]  /*17310*/  @!P0 NANOSLEEP.SYNCS 0x989680 ;  /* 0x009896800000895d */ /* 0x002fea0003900000 */
[----:B------:R-:W1:Y:S02]  /*17320*/  @!P0 SYNCS.PHASECHK.TRANS64 P0, [R9+URZ+0x2d820], R0 ;  /* 0x02d82000090085a7 */ /* 0x000e64000800007f */
[----:B-1----:R-:W-:Y:S05]  /*17330*/  @!P0 BRA `(.L_x_9274) ;  /* 0xfffffffc00f08947 */ /* 0x002fea000383ffff */
[----:B------:R-:W-:Y:S05]  /*17340*/  BRA `(.L_x_9327) ;  /* 0xffffffec00007947 */ /* 0x000fea000383ffff */
.L_x_9275:
        /* <DEDUP_REMOVED lines=8> */
[----:B0--3--:R-:W-:Y:S05]  /*173d0*/  WARPSYNC.COLLECTIVE R15, `(.L_x_9329) ;  /* 0x000000000f087348 */ /* 0x009fea0003c00000 */
[----:B------:R1:W2:Y:S02]  /*173e0*/  SHFL.IDX P6, R14, R13, R12, R11 ;  /* 0x0000000c0d0e7389 */ /* 0x0002a400000c000b */
[----:B0123--:R-:W-:Y:S01]  /*173f0*/  ENDCOLLECTIVE ;  /* 0x000000000000791b */ /* 0x00ffe20003800000 */
.L_x_9329:
[----:B------:R-:W-:Y:S05]  /*17400*/  BSYNC B0 ;  /* 0x0000000000007941 */ /* 0x000fea0003800000 */
.L_x_9328:
[----:B------:R-:W-:Y:S05]  /*17410*/  BRA `(.L_x_9330) ;  /* 0xffffffe800e87947 */ /* 0x000fea000383ffff */
.L_x_9278:
[----:B------:R-:W-:Y:S01]  /*17420*/  BSSY B1, `(.L_x_9331) ;  /* 0x0000006000017945 */ /* 0x000fe20003800000 */
[----:B------:R-:W-:-:S07]  /*17430*/  IMAD.MOV.U32 R15, RZ, RZ, -0x1 ;  /* 0xffffffffff0f7424 */ /* 0x000fce00078e00ff */
[----:B0--3--:R-:W-:Y:S05]  /*17440*/  WARPSYNC.COLLECTIVE R15, `(.L_x_9332) ;  /* 0x000000000f0c7348 */ /* 0x009fea0003c00000 */
[----:B------:R-:W-:Y:S02]  /*17450*/  ELECT P6, UR62, PT ;  /* 0x00000000003e782f */ /* 0x000fe400038c0000 */
[----:B------:R-:W-:Y:S01]  /*17460*/  MOV R14, UR62 ;  /* 0x0000003e000e7c02 */ /* 0x000fe20008000f00 */
[----:B0--3--:R-:W-:Y:S10]  /*17470*/  ENDCOLLECTIVE ;  /* 0x000000000000791b */ /* 0x009ff40003800000 */
.L_x_9332:
[----:B------:R-:W-:Y:S05]  /*17480*/  BSYNC B1 ;  /* 0x0000000000017941 */ /* 0x000fea0003800000 */
.L_x_9331:
[----:B------:R-:W-:Y:S05]  /*17490*/  BRA `(.L_x_9333) ;  /* 0xffffffe800e07947 */ /* 0x000fea000383ffff */
.L_x_9280:
[----:B0-----:R0:W1:Y:S02]  /*174a0*/  SYNCS.PHASECHK.TRANS64.TRYWAIT P0, [R7+URZ], R2 ;  /* 0x00000002070075a7 */ /* 0x001064000800017f */
[----:B-1----:R-:W-:Y:S05]  /*174b0*/  @!P0 NANOSLEEP.SYNCS 0x989680 ;  /* 0x009896800000895d */ /* 0x002fea0003900000 */
[----:B------:R-:W1:Y:S02]  /*174c0*/  @!P0 SYNCS.PHASECHK.TRANS64 P0, [R7+URZ], R2 ;  /* 0x00000002070085a7 */ /* 0x000e64000800007f */
[----:B-1----:R-:W-:Y:S05]  /*174d0*/  @!P0 BRA `(.L_x_9280) ;  /* 0xfffffffc00f08947 */ /* 0x002fea000383ffff */
[----:B------:R-:W-:Y:S05]  /*174e0*/  BRA `(.L_x_9334) ;  /* 0xffffffec00147947 */ /* 0x000fea000383ffff */
.L_x_9281:
[----:B-1----:R1:W2:Y:S02]  /*174f0*/  SYNCS.PHASECHK.TRANS64.TRYWAIT P0, [R3+URZ], R0 ;  /* 0x00000000030075a7 */ /* 0x0022a4000800017f */
[----:B--2---:R-:W-:Y:S05]  /*17500*/  @!P0 NANOSLEEP.SYNCS 0x989680 ;  /* 0x009896800000895d */ /* 0x004fea0003900000 */
[----:B------:R-:W2:Y:S02]  /*17510*/  @!P0 SYNCS.PHASECHK.TRANS64 P0, [R3+URZ], R0 ;  /* 0x00000000030085a7 */ /* 0x000ea4000800007f */
[----:B--2---:R-:W-:Y:S05]  /*17520*/  @!P0 BRA `(.L_x_9281) ;  /* 0xfffffffc00f08947 */ /* 0x004fea000383ffff */
[----:B------:R-:W-:Y:S05]  /*17530*/  BRA `(.L_x_9335) ;  /* 0xffffffec00087947 */ /* 0x000fea000383ffff */
.L_x_9283:
[----:B-1----:R1:W2:Y:S02]  /*17540*/  SYNCS.PHASECHK.TRANS64.TRYWAIT P0, [R5+URZ], R2 ;  /* 0x00000002050075a7 */ /* 0x0022a4000800017f */
[----:B--2---:R-:W-:Y:S05]  /*17550*/  @!P0 NANOSLEEP.SYNCS 0x989680 ;  /* 0x009896800000895d */ /* 0x004fea0003900000 */
[----:B------:R-:W2:Y:S02]  /*17560*/  @!P0 SYNCS.PHASECHK.TRANS64 P0, [R5+URZ], R2 ;  /* 0x00000002050085a7 */ /* 0x000ea4000800007f */
[----:B--2---:R-:W-:Y:S05]  /*17570*/  @!P0 BRA `(.L_x_9283) ;  /* 0xfffffffc00f08947 */ /* 0x004fea000383ffff */
[----:B------:R-:W-:Y:S05]  /*17580*/  BRA `(.L_x_9336) ;  /* 0xffffffec000c7947 */ /* 0x000fea000383ffff */
.L_x_9337:
        /* <DEDUP_REMOVED lines=15> */
.L_x_12780:


//--------------------- .text._ZN7cutlass13device_kernelIN5flash11enable_sm90INS1_16FlashAttnFwdSm90INS1_25CollectiveMainloopFwdSm90ILi2EN4cute5tupleIJNS5_1CILi1EEES8_S8_EEENS6_IJNS7_ILi192EEENS7_ILi128EEENS7_ILi96EEEEEELi96ENS_6half_tEfNS_4arch4Sm90ELb0ELb1ELb1ELb1ELb0ELb1ELb0ELb0ELb1ELb0ELb0ELb0EEENS1_21CollectiveEpilogueFwdINS6_IJSA_SC_SB_EEES9_SE_SG_Li384ELb1ELb0ELb0ELb0EEENS1_36VarlenDynamicPersistentTileSchedulerILi192ELi128ELi384ELi32ELb0ELb0ELb1ELb1ELb0ELb1EEEEEEEEEvNT_6ParamsE --------------------------
	.section	.text._ZN7cutlass13device_kernelIN5flash11enable_sm90INS1_16FlashAttnFwdSm90INS1_25CollectiveMainloopFwdSm90ILi2EN4cute5tupleIJNS5_1CILi1EEES8_S8_EEENS6_IJNS7_ILi192EEENS7_ILi128EEENS7_ILi96EEEEEELi96ENS_6half_tEfNS_4arch4Sm90ELb0ELb1ELb1ELb1ELb0ELb1ELb0ELb0ELb1ELb0ELb0ELb0EEENS1_21CollectiveEpilogueFwdINS6_IJSA_SC_SB_EEES9_SE_SG_Li384ELb1ELb0ELb0ELb0EEENS1_36VarlenDynamicPersistentTileSchedulerILi192ELi128ELi384ELi32ELb0ELb0ELb1ELb1ELb0ELb1EEEEEEEEEvNT_6ParamsE,"ax",@progbits
	.align	128
.text._ZN7cutlass13device_kernelIN5flash11enable_sm90INS1_16FlashAttnFwdSm90INS1_25CollectiveMainloopFwdSm90ILi2EN4cute5tupleIJNS5_1CILi1EEES8_S8_EEENS6_IJNS7_ILi192EEENS7_ILi128EEENS7_ILi96EEEEEELi96ENS_6half_tEfNS_4arch4Sm90ELb0ELb1ELb1ELb1ELb0ELb1ELb0ELb0ELb1ELb0ELb0ELb0EEENS1_21CollectiveEpilogueFwdINS6_IJSA_SC_SB_EEES9_SE_SG_Li384ELb1ELb0ELb0ELb0EEENS1_36VarlenDynamicPersistentTileSchedulerILi192ELi128ELi384ELi32ELb0ELb0ELb1ELb1ELb0ELb1EEEEEEEEEvNT_6ParamsE:
        .type           _ZN7cutlass13device_kernelIN5flash11enable_sm90INS1_16FlashAttnFwdSm90INS1_25CollectiveMainloopFwdSm90ILi2EN4cute5tupleIJNS5_1CILi1EEES8_S8_EEENS6_IJNS7_ILi192EEENS7_ILi128EEENS7_ILi96EEEEEELi96ENS_6half_tEfNS_4arch4Sm90ELb0ELb1ELb1ELb1ELb0ELb1ELb0ELb0ELb1ELb0ELb0ELb0EEENS1_21CollectiveEpilogueFwdINS6_IJSA_SC_SB_EEES9_SE_SG_Li384ELb1ELb0ELb0ELb0EEENS1_36VarlenDynamicPersistentTileSchedulerILi192ELi128ELi384ELi32ELb0ELb0ELb1ELb1ELb0ELb1EEEEEEEEEvNT_6ParamsE,@function
        .size           _ZN7cutlass13device_kernelIN5flash11enable_sm90INS1_16FlashAttnFwdSm90INS1_25CollectiveMainloopFwdSm90ILi2EN4cute5tupleIJNS5_1CILi1EEES8_S8_EEENS6_IJNS7_ILi192EEENS7_ILi128EEENS7_ILi96EEEEEELi96ENS_6half_tEfNS_4arch4Sm90ELb0ELb1ELb1ELb1ELb0ELb1ELb0ELb0ELb1ELb0ELb0ELb0EEENS1_21CollectiveEpilogueFwdINS6_IJSA_SC_SB_EEES9_SE_SG_Li384ELb1ELb0ELb0ELb0EEENS1_36VarlenDynamicPersistentTileSchedulerILi192ELi128ELi384ELi32ELb0ELb0ELb1ELb1ELb0ELb1EEEEEEEEEvNT_6ParamsE,(.L_x_12781 - _ZN7cutlass13device_kernelIN5flash11enable_sm90INS1_16FlashAttnFwdSm90INS1_25CollectiveMainloopFwdSm90ILi2EN4cute5tupleIJNS5_1CILi1EEES8_S8_EEENS6_IJNS7_ILi192EEENS7_ILi128EEENS7_ILi96EEEEEELi96ENS_6half_tEfNS_4arch4Sm90ELb0ELb1ELb1ELb1ELb0ELb1ELb0ELb0ELb1ELb0ELb0ELb0EEENS1_21CollectiveEpilogueFwdINS6_IJSA_SC_SB_EEES9_SE_SG_Li384ELb1ELb0ELb0ELb0EEENS1_36VarlenDynamicPersistentTileSchedulerILi192ELi128ELi384ELi32ELb0ELb0ELb1ELb1ELb0ELb1EEEEEEEEEvNT_6ParamsE)
        .other          _ZN7cutlass13device_kernelIN5flash11enable_sm90INS1_16FlashAttnFwdSm90INS1_25CollectiveMainloopFwdSm90ILi2EN4cute5tupleIJNS5_1CILi1EEES8_S8_EEENS6_IJNS7_ILi192EEENS7_ILi128EEENS7_ILi96EEEEEELi96ENS_6half_tEfNS_4arch4Sm90ELb0ELb1ELb1ELb1ELb0ELb1ELb0ELb0ELb1ELb0ELb0ELb0EEENS1_21CollectiveEpilogueFwdINS6_IJSA_SC_SB_EEES9_SE_SG_Li384ELb1ELb0ELb0ELb0EEENS1_36VarlenDynamicPersistentTileSchedulerILi192ELi128ELi384ELi32ELb0ELb0ELb1ELb1ELb0ELb1EEEEEEEEEvNT_6ParamsE,@"STO_CUDA_ENTRY STV_DEFAULT"
_ZN7cutlass13device_kernelIN5flash11enable_sm90INS1_16FlashAttnFwdSm90INS1_25CollectiveMainloopFwdSm90ILi2EN4cute5tupleIJNS5_1CILi1EEES8_S8_EEENS6_IJNS7_ILi192EEENS7_ILi128EEENS7_ILi96EEEEEELi96ENS_6half_tEfNS_4arch4Sm90ELb0ELb1ELb1ELb1ELb0ELb1ELb0ELb0ELb1ELb0ELb0ELb0EEENS1_21CollectiveEpilogueFwdINS6_IJSA_SC_SB_EEES9_SE_SG_Li384ELb1ELb0ELb0ELb0EEENS1_36VarlenDynamicPersistentTileSchedulerILi192ELi128ELi384ELi32ELb0ELb0ELb1ELb1ELb0ELb1EEEEEEEEEvNT_6ParamsE:
        /* <DEDUP_REMOVED lines=27> */
.L_x_9339:
[----:B------:R-:W-:Y:S05]  /*01b0*/  BSYNC B0 ;  /* 0x0000000000007941 */ /* 0x000fea0003800000 */
.L_x_9338:
        /* <DEDUP_REMOVED lines=41> */
.L_x_9340:
        /* <DEDUP_REMOVED lines=22> */
.L_x_9341:
        /* <DEDUP_REMOVED lines=18> */
.L_x_9342:
        /* <DEDUP_REMOVED lines=22> */
.L_x_9343:
        /* <DEDUP_REMOVED lines=22> */
.L_x_9344:
        /* <DEDUP_REMOVED lines=8> */
.L_x_9347:
[----:B------:R-:W-:-:S08]  /*0a10*/  NOP ;  /* 0x0000000000007918 */ /* 0x000fd00000000000 */
[----:B------:R-:W0:Y:S02]  /*0a20*/  USETMAXREG.TRY_ALLOC.CTAPOOL UP0, 0xa0 ;  /* 0x000000a0000079c8 */ /* 0x000e240008000600 */
[----:B0-----:R-:W-:-:S13]  /*0a30*/  PLOP3.LUT P0, PT, PT, PT, UP0, 0x80, 0x0 ;  /* 0x000000000000781c */ /* 0x001fda0003f0f008 */
[----:B------:R-:W-:Y:S05]  /*0a40*/  @!P0 BRA `(.L_x_9347) ;  /* 0xfffffffc00f08947 */ /* 0x000fea000383ffff */
[----:B------:R-:W2:Y:S01]  /*0a50*/  LDL.LU R0, [R1] ;  /* 0x0000000001007983 */ /* 0x000ea20000300800 */
[----:B------:R-:W0:Y:S01]  /*0a60*/  S2R R2, SR_TID.X ;  /* 0x0000000000027919 */ /* 0x000e220000002100 */
        /* <DEDUP_REMOVED lines=14> */
[----:B------:R1:W-:Y:S01]  /*0b50*/  STL [R1], R0 ;  /* 0x0000000001007387 */ /* 0x0003e20000100800 */
[----:B0-----:R-:W-:-:S13]  /*0b60*/  ISETP.GE.AND P0, PT, R11, UR4, PT ;  /* 0x000000040b007c0c */ /* 0x001fda000bf06270 */
[----:B-1----:R-:W-:Y:S05]  /*0b70*/  @P0 BRA `(.L_x_9348) ;  /* 0x0000021000940947 */ /* 0x002fea0003800000 */
[----:B------:R-:W0:Y:S01]  /*0b80*/  S2R R0, SR_TID.X ;  /* 0x0000000000007919 */ /* 0x000e220000002100 */
[----:B------:R-:W-:Y:S01]  /*0b90*/  IMAD.MOV.U32 R138, RZ, RZ, 0x40 ;  /* 0x00000040ff8a7424 */ /* 0x000fe200078e00ff */
[----:B------:R-:W-:Y:S01]  /*0ba0*/  R2UR UR38, R2 ;  /* 0x00000000022672ca */ /* 0x000fe200000e0000 */
[----:B------:R-:W-:Y:S01]  /*0bb0*/  IMAD.MOV.U32 R18, RZ, RZ, RZ ;  /* 0x000000ffff127224 */ /* 0x000fe200078e00ff */
[----:B------:R-:W-:Y:S01]  /*0bc0*/  STL [R1+0x34], R9 ;  /* 0x0000340901007387 */ /* 0x000fe20000100800 */
[----:B------:R-:W-:Y:S01]  /*0bd0*/  IMAD.MOV.U32 R157, RZ, RZ, RZ ;  /* 0x000000ffff9d7224 */ /* 0x000fe200078e00ff */
[----:B------:R-:W-:Y:S01]  /*0be0*/  MOV R22, RZ ;  /* 0x000000ff00167202 */ /* 0x000fe20000000f00 */
[----:B------:R-:W-:Y:S01]  /*0bf0*/  IMAD.MOV.U32 R17, RZ, RZ, RZ ;  /* 0x000000ffff117224 */ /* 0x000fe200078e00ff */
[----:B------:R-:W-:Y:S01]  /*0c00*/  STL [R1+0x38], R10 ;  /* 0x0000380a01007387 */ /* 0x000fe20000100800 */
[----:B------:R-:W-:-:S03]  /*0c10*/  ULOP3.LUT UR37, UR36, 0x1, URZ, 0xfc, !UPT ;  /* 0x0000000124257892 */ /* 0x000fc6000f8efc3f */
[----:B------:R-:W-:Y:S03]  /*0c20*/  STL [R1+0x3c], R11 ;  /* 0x00003c0b01007387 */ /* 0x000fe60000100800 */
[----:B------:R-:W-:Y:S01]  /*0c30*/  UIADD3 UR38, UR38, 0xc400, URZ ;  /* 0x0000c40026267890 */ /* 0x000fe2000fffe03f */
[----:B------:R-:W-:Y:S01]  /*0c40*/  STL [R1+0x4c], RZ ;  /* 0x00004cff01007387 */ /* 0x000fe20000100800 */
[----:B0-----:R-:W-:-:S05]  /*0c50*/  VIADD R0, R0, 0xffffff80 ;  /* 0xffffff8000007836 */ /* 0x001fca0000000000 */
[----:B------:R-:W-:Y:S02]  /*0c60*/  SHF.R.S32.HI R3, RZ, 0x1f, R0 ;  /* 0x0000001fff037819 */ /* 0x000fe40000011400 */
[-C--:B------:R-:W-:Y:S02]  /*0c70*/  LEA.HI R12, R0, R0.reuse, RZ, 0x1 ;  /* 0x00000000000c7211 */ /* 0x080fe400078f08ff */
[CC--:B------:R-:W-:Y:S02]  /*0c80*/  LEA.HI R4, R3.reuse, R0.reuse, RZ, 0x4 ;  /* 0x0000000003047211 */ /* 0x0c0fe400078f20ff */
[CC--:B------:R-:W-:Y:S02]  /*0c90*/  LEA.HI R7, R3.reuse, R0.reuse, RZ, 0x5 ;  /* 0x0000000003077211 */ /* 0x0c0fe400078f28ff */
[----:B------:R-:W-:Y:S02]  /*0ca0*/  LOP3.LUT R5, R4, 0xfffffff0, RZ, 0xc0, !PT ;  /* 0xfffffff004057812 */ /* 0x000fe400078ec0ff */
[----:B------:R-:W-:-:S02]  /*0cb0*/  LEA.HI R6, R3, R0, RZ, 0x2 ;  /* 0x0000000003067211 */ /* 0x000fc400078f10ff */
[----:B------:R-:W-:Y:S01]  /*0cc0*/  LEA.HI R3, R3, R0, RZ, 0x7 ;  /* 0x0000000003037211 */ /* 0x000fe200078f38ff */
[C---:B------:R-:W-:Y:S01]  /*0cd0*/  IMAD.IADD R5, R0.reuse, 0x1, -R5 ;  /* 0x0000000100057824 */ /* 0x040fe200078e0a05 */
[--C-:B------:R-:W-:Y:S02]  /*0ce0*/  SHF.R.S32.HI R8, RZ, 0x2, R6.reuse ;  /* 0x00000002ff087819 */ /* 0x100fe40000011406 */
[----:B------:R-:W-:Y:S02]  /*0cf0*/  LOP3.LUT R3, R3, 0xffffff80, RZ, 0xc0, !PT ;  /* 0xffffff8003037812 */ /* 0x000fe400078ec0ff */
[----:B------:R-:W-:Y:S02]  /*0d00*/  SHF.R.S32.HI R15, RZ, 0x1f, R6 ;  /* 0x0000001fff0f7819 */ /* 0x000fe40000011406 */
[----:B------:R-:W-:Y:S01]  /*0d10*/  SHF.R.S32.HI R6, RZ, 0x1f, R5 ;  /* 0x0000001fff067819 */ /* 0x000fe20000011405 */
[----:B------:R-:W-:Y:S01]  /*0d20*/  IMAD.IADD R136, R0, 0x1, -R3 ;  /* 0x0000000100887824 */ /* 0x000fe200078e0a03 */
[----:B------:R-:W-:-:S02]  /*0d30*/  LOP3.LUT R13, R12, 0xfffffffe, RZ, 0xc0, !PT ;  /* 0xfffffffe0c0d7812 */ /* 0x000fc400078ec0ff */
[----:B------:R-:W-:Y:S02]  /*0d40*/  SHF.R.S32.HI R3, RZ, 0x4, R4 ;  /* 0x00000004ff037819 */ /* 0x000fe40000011404 */
[----:B------:R-:W-:Y:S01]  /*0d50*/  LEA.HI R6, R6, R5, RZ, 0x3 ;  /* 0x0000000506067211 */ /* 0x000fe200078f18ff */
[----:B------:R-:W-:Y:S01]  /*0d60*/  IMAD.IADD R16, R0, 0x1, -R13 ;  /* 0x0000000100107824 */ /* 0x000fe200078e0a0d */
[----:B------:R-:W-:Y:S02]  /*0d70*/  LEA.HI R4, R4, R3, RZ, 0x1 ;  /* 0x0000000304047211 */ /* 0x000fe400078f08ff */
[C---:B------:R-:W-:Y:S01]  /*0d80*/  LOP3.LUT R0, R6.reuse, 0xfffffff8, RZ, 0xc0, !PT ;  /* 0xfffffff806007812 */ /* 0x040fe200078ec0ff */
[----:B------:R-:W-:Y:S01]  /*0d90*/  IMAD.SHL.U32 R6, R6, 0x40, RZ ;  /* 0x0000004006067824 */ /* 0x000fe200078e00ff */
[----:B------:R-:W-:Y:S01]  /*0da0*/  LOP3.LUT R4, R4, 0x1ffffffe, RZ, 0xc0, !PT ;  /* 0x1ffffffe04047812 */ /* 0x000fe200078ec0ff */
[----:B------:R-:W-:Y:S01]  /*0db0*/  IMAD.SHL.U32 R19, R16, 0x8, RZ ;  /* 0x0000000810137824 */ /* 0x000fe200078e00ff */
[----:B------:R-:W-:Y:S01]  /*0dc0*/  LEA.HI R15, R15, R8, RZ, 0x2 ;  /* 0x000000080f0f7211 */ /* 0x000fe200078f10ff */
[----:B------:R-:W-:Y:S01]  /*0dd0*/  IMAD.IADD R0, R5, 0x1, -R0 ;  /* 0x0000000105007824 */ /* 0x000fe200078e0a00 */
[----:B------:R-:W-:Y:S01]  /*0de0*/  SHF.R.S32.HI R23, RZ, 0x1, R12 ;  /* 0x00000001ff177819 */ /* 0x000fe2000001140c */
[----:B------:R-:W-:Y:S01]  /*0df0*/  IMAD.IADD R4, R3, 0x1, -R4 ;  /* 0x0000000103047824 */ /* 0x000fe200078e0a04 */
[----:B------:R-:W-:Y:S01]  /*0e00*/  LOP3.LUT R15, R15, 0xfffffffc, RZ, 0xc0, !PT ;  /* 0xfffffffc0f0f7812 */ /* 0x000fe200078ec0ff */
[----:B------:R-:W-:Y:S01]  /*0e10*/  IMAD.SHL.U32 R5, R0, 0x40, RZ ;  /* 0x0000004000057824 */ /* 0x000fe200078e00ff */
[----:B------:R-:W-:Y:S01]  /*0e20*/  LEA.HI R12, R12, R23, RZ, 0x1 ;  /* 0x000000170c0c7211 */ /* 0x000fe200078f08ff */
[----:B------:R-:W-:Y:S01]  /*0e30*/  IMAD.SHL.U32 R4, R4, 0x8, RZ ;  /* 0x0000000804047824 */ /* 0x000fe200078e00ff */
[----:B------:R-:W-:Y:S01]  /*0e40*/  SHF.R.S32.HI R7, RZ, 0x5, R7 ;  /* 0x00000005ff077819 */ /* 0x000fe20000011407 */
[----:B------:R-:W-:Y:S01]  /*0e50*/  IMAD.IADD R15, R8, 0x1, -R15 ;  /* 0x00000001080f7824 */ /* 0x000fe200078e0a0f */
[----:B------:R-:W-:Y:S01]  /*0e60*/  LOP3.LUT R5, R5, 0x1c0, RZ, 0xc0, !PT ;  /* 0x000001c005057812 */ /* 0x000fe200078ec0ff */
[----:B------:R-:W-:Y:S01]  /*0e70*/  IMAD.SHL.U32 R16, R16, 0x4, RZ ;  /* 0x0000000410107824 */ /* 0x000fe200078e00ff */
[----:B------:R-:W-:Y:S01]  /*0e80*/  LOP3.LUT R12, R12, 0x7fffffe, RZ, 0xc0, !PT ;  /* 0x07fffffe0c0c7812 */ /* 0x000fe200078ec0ff */
[----:B------:R-:W-:Y:S01]  /*0e90*/  IMAD.SHL.U32 R15, R15, 0x40, RZ ;  /* 0x000000400f0f7824 */ /* 0x000fe200078e00ff */
[----:B------:R-:W-:-:S02]  /*0ea0*/  LOP3.LUT R4, R5, 0x8, R4, 0xf8, !PT ;  /* 0x0000000805047812 */ /* 0x000fc400078ef804 */
[----:B------:R-:W-:Y:S01]  /*0eb0*/  LOP3.LUT R6, R6, 0x7ffffe00, RZ, 0xc0, !PT ;  /* 0x7ffffe0006067812 */ /* 0x000fe200078ec0ff */
[----:B------:R-:W-:Y:S01]  /*0ec0*/  IMAD.IADD R12, R23, 0x1, -R12 ;  /* 0x00000001170c7824 */ /* 0x000fe200078e0a0c */
[----:B------:R-:W-:Y:S02]  /*0ed0*/  SHF.R.U32.HI R5, RZ, 0x3, R5 ;  /* 0x00000003ff057819 */ /* 0x000fe40000011605 */
[----:B------:R-:W-:Y:S01]  /*0ee0*/  R2P PR, R0, 0x6 ;  /* 0x0000000600007804 */ /* 0x000fe20000000000 */
[----:B------:R-:W-:Y:S01]  /*0ef0*/  IMAD R6, R7, 0x400, R6 ;  /* 0x0000040007067824 */ /* 0x000fe200078e0206 */
[----:B------:R-:W-:Y:S01]  /*0f00*/  LOP3.LUT R5, R4, R5, RZ, 0x3c, !PT ;  /* 0x0000000504057212 */ /* 0x000fe200078e3cff */
[----:B------:R-:W-:Y:S01]  /*0f10*/  IMAD R12, R3, 0x8, R12 ;  /* 0x00000008030c7824 */ /* 0x000fe200078e020c */
[----:B------:R-:W-:Y:S01]  /*0f20*/  LOP3.LUT R3, R15, 0xc0, RZ, 0xc0, !PT ;  /* 0x000000c00f037812 */ /* 0x000fe200078ec0ff */
[----:B------:R-:W-:Y:S01]  /*0f30*/  VIADD R4, R19, 0x10 ;  /* 0x0000001013047836 */ /* 0x000fe20000000000 */
[----:B------:R-:W-:Y:S01]  /*0f40*/  SHF.R.S32.HI R0, RZ, 0x1f, R23 ;  /* 0x0000001fff007819 */ /* 0x000fe20000011417 */
[----:B------:R-:W-:Y:S01]  /*0f50*/  IMAD.IADD R5, R6, 0x1, R5 ;  /* 0x0000000106057824 */ /* 0x000fe200078e0205 */
[----:B------:R-:W-:Y:S01]  /*0f60*/  LOP3.LUT R0, R3, 0x8, R19, 0xf8, !PT ;  /* 0x0000000803007812 */ /* 0x000fe200078ef813 */
[----:B------:R-:W-:Y:S01]  /*0f70*/  IMAD.SHL.U32 R4, R12, 0x20, RZ ;  /* 0x000000200c047824 */ /* 0x000fe200078e00ff */
[----:B------:R0:W-:Y:S01]  /*0f80*/  STL [R1+0xc], R3 ;  /* 0x00000c0301007387 */ /* 0x0001e20000100800 */
[----:B------:R-:W-:Y:S01]  /*0f90*/  IMAD R137, R5, 0x2, R2 ;  /* 0x0000000205897824 */ /* 0x000fe200078e0202 */
[----:B------:R-:W-:-:S02]  /*0fa0*/  SHF.R.U32.HI R5, RZ, 0x3, R3 ;  /* 0x00000003ff057819 */ /* 0x000fc40000011603 */
[----:B------:R-:W-:Y:S01]  /*0fb0*/  SHF.R.S32.HI R13, RZ, 0x1f, R136 ;  /* 0x0000001fff0d7819 */ /* 0x000fe20000011488 */
[----:B------:R-:W-:Y:S01]  /*0fc0*/  VIADD R139, R137, 0x21800 ;  /* 0x00021800898b7836 */ /* 0x000fe20000000000 */
[----:B------:R-:W-:Y:S01]  /*0fd0*/  LOP3.LUT R0, R0, R5, RZ, 0x3c, !PT ;  /* 0x0000000500007212 */ /* 0x000fe200078e3cff */
[----:B------:R1:W-:Y:S01]  /*0fe0*/  STL [R1+0x10], R5 ;  /* 0x0000100501007387 */ /* 0x0003e20000100800 */
[----:B------:R-:W-:Y:S01]  /*0ff0*/  LEA.HI R13, R13, R136, RZ, 0x2 ;  /* 0x000000880d0d7211 */ /* 0x000fe200078f10ff */
[----:B0-----:R-:W-:Y:S02]  /*1000*/  VIADD R3, R137, 0x21820 ;  /* 0x0002182089037836 */ /* 0x001fe40000000000 */
[----:B------:R-:W-:Y:S01]  /*1010*/  STL [R1+0x14], R4 ;  /* 0x0000140401007387 */ /* 0x000fe20000100800 */
[----:B------:R-:W-:Y:S01]  /*1020*/  @P1 VIADD R3, R139, 0xffffffe0 ;  /* 0xffffffe08b031836 */ /* 0x000fe20000000000 */
[----:B------:R-:W-:Y:S01]  /*1030*/  SEL R138, R138, 0xffffffc0, !P2 ;  /* 0xffffffc08a8a7807 */ /* 0x000fe20005000000 */
[----:B------:R-:W-:Y:S01]  /*1040*/  IMAD.IADD R0, R4, 0x1, R0 ;  /* 0x0000000104007824 */ /* 0x000fe200078e0200 */
[----:B------:R-:W-:-:S02]  /*1050*/  LOP3.LUT R13, R13, 0x7ffffffc, RZ, 0xc0, !PT ;  /* 0x7ffffffc0d0d7812 */ /* 0x000fc400078ec0ff */
[----:B------:R-:W-:Y:S01]  /*1060*/  STL [R1+0x1c], R3 ;  /* 0x00001c0301007387 */ /* 0x000fe20000100800 */
[----:B------:R-:W-:Y:S02]  /*1070*/  IMAD.IADD R139, R139, 0x1, R138 ;  /* 0x000000018b8b7824 */ /* 0x000fe400078e028a */
[----:B------:R-:W-:Y:S01]  /*1080*/  IMAD.IADD R136, R136, 0x1, -R13 ;  /* 0x0000000188887824 */ /* 0x000fe200078e0a0d */
[----:B------:R0:W-:Y:S01]  /*1090*/  STL [R1+0x40], R0 ;  /* 0x0000400001007387 */ /* 0x0001e20000100800 */
[----:B-1----:R-:W-:Y:S02]  /*10a0*/  VIADD R5, R19, 0x20 ;  /* 0x0000002013057836 */ /* 0x002fe40000000000 */
[----:B------:R-:W-:Y:S02]  /*10b0*/  IMAD.IADD R138, R138, 0x1, R3 ;  /* 0x000000018a8a7824 */ /* 0x000fe400078e0203 */
[----:B0-----:R-:W-:-:S05]  /*10c0*/  VIADD R0, R3, 0x6000 ;  /* 0x0000600003007836 */ /* 0x001fca0000000000 */
[----:B------:R0:W-:Y:S02]  /*10d0*/  STL [R1+0x20], R0 ;  /* 0x0000200001007387 */ /* 0x0001e40000100800 */
.L_x_9557:
[----:B0-2--5:R-:W2:Y:S01]  /*10e0*/  LDL R30, [R1+0x3c] ;  /* 0x00003c00011e7983 */ /* 0x025ea20000100800 */
[----:B------:R-:W-:Y:S05]  /*10f0*/  YIELD ;  /* 0x0000000000007946 */ /* 0x000fea0003800000 */
[----:B------:R-:W-:Y:S01]  /*1100*/  ULDC.64 UR4, c[0x0][0xa28] ;  /* 0x00028a0000047ab9 */ /* 0x000fe20000000a00 */
[----:B-1-3--:R-:W2:Y:S01]  /*1110*/  LDC.64 R6, c[0x0][0xa08] ;  /* 0x00028200ff067b82 */ /* 0x00aea20000000a00 */
[----:B------:R-:W-:Y:S01]  /*1120*/  ISETP.NE.U32.AND P1, PT, RZ, UR4, PT ;  /* 0x00000004ff007c0c */ /* 0x000fe2000bf25070 */
[----:B0-----:R-:W-:Y:S02]  /*1130*/  IMAD.MOV.U32 R0, RZ, RZ, RZ ;  /* 0x000000ffff007224 */ /* 0x001fe400078e00ff */
[----:B------:R-:W-:Y:S01]  /*1140*/  IMAD.MOV.U32 R72, RZ, RZ, RZ ;  /* 0x000000ffff487224 */ /* 0x000fe200078e00ff */
[----:B------:R-:W-:Y:S01]  /*1150*/  ISETP.NE.AND.EX P1, PT, RZ, UR5, PT, P1 ;  /* 0x00000005ff007c0c */ /* 0x000fe2000bf25310 */
[----:B------:R-:W-:-:S02]  /*1160*/  ULDC.64 UR4, c[0x0][0xa18] ;  /* 0x0002860000047ab9 */ /* 0x000fc40000000a00 */
[----:B------:R-:W-:-:S04]  /*1170*/  ISETP.NE.U32.AND P2, PT, RZ, UR4, PT ;  /* 0x00000004ff007c0c */ /* 0x000fc8000bf45070 */
[----:B------:R-:W-:Y:S01]  /*1180*/  ISETP.NE.AND.EX P2, PT, RZ, UR5, PT, P2 ;  /* 0x00000005ff007c0c */ /* 0x000fe2000bf45320 */
[----:B------:R-:W-:Y:S02]  /*1190*/  ULDC.64 UR4, c[0x0][0xa08] ;  /* 0x0002820000047ab9 */ /* 0x000fe40000000a00 */
[----:B------:R-:W-:-:S03]  /*11a0*/  ISETP.NE.U32.AND P0, PT, RZ, UR4, PT ;  /* 0x00000004ff007c0c */ /* 0x000fc6000bf05070 */
[----:B------:R-:W0:Y:S08]  /*11b0*/  @P1 LDC.64 R4, c[0x0][0xa28] ;  /* 0x00028a00ff041b82 */ /* 0x000e300000000a00 */
[----:B------:R-:W1:Y:S01]  /*11c0*/  @P2 LDC.64 R8, c[0x0][0xa18] ;  /* 0x00028600ff082b82 */ /* 0x000e620000000a00 */
[----:B------:R-:W-:Y:S01]  /*11d0*/  ULDC UR4, c[0x0][0x288] ;  /* 0x0000a20000047ab9 */ /* 0x000fe20000000800 */
[----:B------:R-:W-:Y:S01]  /*11e0*/  ISETP.NE.AND.EX P0, PT, RZ, UR5, PT, P0 ;  /* 0x00000005ff007c0c */ /* 0x000fe2000bf05300 */
[----:B------:R-:W-:Y:S01]  /*11f0*/  IMAD.U32 R3, RZ, RZ, UR4 ;  /* 0x00000004ff037e24 */ /* 0x000fe2000f8e00ff */
[----:B------:R-:W-:Y:S01]  /*1200*/  ULDC.64 UR4, c[0x0][0x3f8] ;  /* 0x0000fe0000047ab9 */ /* 0x000fe20000000a00 */
[----:B--2---:R-:W-:-:S04]  /*1210*/  IMAD.WIDE R10, R30, 0x4, R6 ;  /* 0x000000041e0a7825 */ /* 0x004fc800078e0206 */
[----:B-1----:R-:W-:-:S06]  /*1220*/  @P2 IMAD.WIDE R6, R30, 0x4, R8 ;  /* 0x000000041e062825 */ /* 0x002fcc00078e0208 */
[----:B------:R1:W5:Y:S01]  /*1230*/  @P0 LDG.E R72, desc[UR52][R10.64] ;  /* 0x000000340a480981 */ /* 0x000362000c1e1900 */
[----:B0-----:R-:W-:-:S03]  /*1240*/  @P1 IMAD.WIDE R4, R30, 0x4, R4 ;  /* 0x000000041e041825 */ /* 0x001fc600078e0204 */
[----:B------:R-:W2:Y:S04]  /*1250*/  @P2 LDG.E R3, desc[UR52][R6.64] ;  /* 0x0000003406032981 */ /* 0x000ea8000c1e1900 */
        /* <DEDUP_REMOVED lines=10> */
[----:B--2---:R1:W-:Y:S01]  /*1300*/  STL [R1+0x30], R3 ;  /* 0x0000300301007387 */ /* 0x0043e20000100800 */
[----:B------:R-:W-:Y:S01]  /*1310*/  IMAD.MOV.U32 R14, RZ, RZ, R3 ;  /* 0x000000ffff0e7224 */ /* 0x000fe200078e0003 */
[----:B------:R-:W-:Y:S06]  /*1320*/  @P2 BRA `(.L_x_9349) ;  /* 0x0000000000282947 */ /* 0x000fec0003800000 */
[----:B------:R-:W-:Y:S02]  /*1330*/  ULDC.64 UR4, c[0x0][0xa00] ;  /* 0x0002800000047ab9 */ /* 0x000fe40000000a00 */
[----:B------:R-:W-:-:S04]  /*1340*/  ISETP.NE.U32.AND P1, PT, RZ, UR4, PT ;  /* 0x00000004ff007c0c */ /* 0x000fc8000bf25070 */
[----:B------:R-:W-:-:S13]  /*1350*/  ISETP.NE.AND.EX P1, PT, RZ, UR5, PT, P1 ;  /* 0x00000005ff007c0c */ /* 0x000fda000bf25310 */
[----:B------:R-:W-:Y:S05]  /*1360*/  @!P1 BRA `(.L_x_9349) ;  /* 0x0000000000189947 */ /* 0x000fea0003800000 */
[----:B-1----:R-:W0:Y:S02]  /*1370*/  LDC.64 R4, c[0x0][0xa00] ;  /* 0x00028000ff047b82 */ /* 0x002e240000000a00 */
[----:B0-----:R-:W-:-:S05]  /*1380*/  IMAD.WIDE R4, R30, 0x4, R4 ;  /* 0x000000041e047825 */ /* 0x001fca00078e0204 */
[----:B------:R-:W2:Y:S04]  /*1390*/  LDG.E R3, desc[UR52][R4.64] ;  /* 0x0000003404037981 */ /* 0x000ea8000c1e1900 */
[----:B------:R-:W2:Y:S02]  /*13a0*/  LDG.E R6, desc[UR52][R4.64+0x4] ;  /* 0x0000043404067981 */ /* 0x000ea4000c1e1900 */
[----:B--2---:R-:W-:-:S05]  /*13b0*/  IMAD.IADD R14, R6, 0x1, -R3 ;  /* 0x00000001060e7824 */ /* 0x004fca00078e0a03 */
[----:B------:R0:W-:Y:S02]  /*13c0*/  STL [R1+0x30], R14 ;  /* 0x0000300e01007387 */ /* 0x0001e40000100800 */
.L_x_9349:
[----:B------:R-:W2:Y:S01]  /*13d0*/  LDL R13, [R1+0x34] ;  /* 0x00003400010d7983 */ /* 0x000ea20000100800 */
[----:B------:R-:W-:-:S03]  /*13e0*/  ULDC.64 UR4, c[0x0][0xa20] ;  /* 0x0002880000047ab9 */ /* 0x000fc60000000a00 */
[----:B------:R-:W3:Y:S01]  /*13f0*/  LDL R29, [R1+0x38] ;  /* 0x00003800011d7983 */ /* 0x000ee20000100800 */
[----:B------:R-:W-:-:S04]  /*1400*/  ISETP.NE.U32.AND P1, PT, RZ, UR4, PT ;  /* 0x00000004ff007c0c */ /* 0x000fc8000bf25070 */
[----:B------:R-:W-:Y:S01]  /*1410*/  ISETP.NE.AND.EX P1, PT, RZ, UR5, PT, P1 ;  /* 0x00000005ff007c0c */ /* 0x000fe2000bf25310 */
[----:B--2---:R2:W-:Y:S04]  /*1420*/  STL [R1+0x50], R13 ;  /* 0x0000500d01007387 */ /* 0x0045e80000100800 */
[----:B---3--:R2:W-:Y:S04]  /*1430*/  STL [R1+0x44], R29 ;  /* 0x0000441d01007387 */ /* 0x0085e80000100800 */
[----:B------:R2:W-:Y:S04]  /*1440*/  STL [R1+0x48], R30 ;  /* 0x0000481e01007387 */ /* 0x0005e80000100800 */
[----:B------:R-:W-:Y:S05]  /*1450*/  @!P1 BRA `(.L_x_9350) ;  /* 0x0000000000109947 */ /* 0x000fea0003800000 */
[----:B-1----:R-:W1:Y:S02]  /*1460*/  LDC.64 R4, c[0x0][0xa20] ;  /* 0x00028800ff047b82 */ /* 0x002e640000000a00 */
[----:B-1----:R-:W-:-:S05]  /*1470*/  IMAD.WIDE R4, R30, 0x4, R4 ;  /* 0x000000041e047825 */ /* 0x002fca00078e0204 */
[----:B------:R3:W5:Y:S01]  /*1480*/  LDG.E R27, desc[UR52][R4.64] ;  /* 0x00000034041b7981 */ /* 0x000762000c1e1900 */
[----:B------:R-:W-:Y:S05]  /*1490*/  BRA `(.L_x_9351) ;  /* 0x0000000000107947 */ /* 0x000fea0003800000 */
.L_x_9350:
[----:B------:R-:W-:Y:S05]  /*14a0*/  @!P0 BRA `(.L_x_9351) ;  /* 0x00000000000c8947 */ /* 0x000fea0003800000 */
[----:B-1----:R-:W3:Y:S04]  /*14b0*/  LDG.E R4, desc[UR52][R10.64] ;  /* 0x000000340a047981 */ /* 0x002ee8000c1e1900 */
[----:B------:R-:W3:Y:S02]  /*14c0*/  LDG.E R27, desc[UR52][R10.64+0x4] ;  /* 0x000004340a1b7981 */ /* 0x000ee4000c1e1900 */
[----:B---3--:R-:W-:-:S07]  /*14d0*/  IMAD.IADD R27, R27, 0x1, -R4 ;  /* 0x000000011b1b7824 */ /* 0x008fce00078e0a04 */
.L_x_9351:
[----:B------:R-:W-:Y:S01]  /*14e0*/  ULDC.64 UR4, c[0x0][0xa10] ;  /* 0x0002840000047ab9 */ /* 0x000fe20000000a00 */
[----:B-1----:R-:W1:Y:S01]  /*14f0*/  LDC.64 R10, c[0x0][0x9e0] ;  /* 0x00027800ff0a7b82 */ /* 0x002e620000000a00 */
[----:B------:R-:W-:-:S04]  /*1500*/  ISETP.NE.U32.AND P0, PT, RZ, UR4, PT ;  /* 0x00000004ff007c0c */ /* 0x000fc8000bf05070 */
[----:B------:R-:W-:Y:S01]  /*1510*/  ISETP.NE.AND.EX P0, PT, RZ, UR5, PT, P0 ;  /* 0x00000005ff007c0c */ /* 0x000fe2000bf05300 */
[----:B------:R-:W-:Y:S02]  /*1520*/  ULDC.64 UR4, c[0x0][0xa30] ;  /* 0x00028c0000047ab9 */ /* 0x000fe40000000a00 */
[----:B------:R-:W-:-:S04]  /*1530*/  ISETP.NE.U32.AND P1, PT, RZ, UR4, PT ;  /* 0x00000004ff007c0c */ /* 0x000fc8000bf25070 */
[----:B------:R-:W-:-:S06]  /*1540*/  ISETP.NE.AND.EX P1, PT, RZ, UR5, PT, P1 ;  /* 0x00000005ff007c0c */ /* 0x000fcc000bf25310 */
[----:B---3--:R-:W3:Y:S08]  /*1550*/  @P0 LDC.64 R4, c[0x0][0xa10] ;  /* 0x00028400ff040b82 */ /* 0x008ef00000000a00 */
[----:B------:R-:W4:Y:S01]  /*1560*/  @P1 LDC.64 R6, c[0x0][0xa30] ;  /* 0x00028c00ff061b82 */ /* 0x000f220000000a00 */
[----:B---3--:R-:W-:-:S05]  /*1570*/  @P0 IMAD.WIDE R4, R30, 0x4, R4 ;  /* 0x000000041e040825 */ /* 0x008fca00078e0204 */
[----:B------:R-:W3:Y:S04]  /*1580*/  @P0 LDG.E R3, desc[UR52][R4.64] ;  /* 0x0000003404030981 */ /* 0x000ee8000c1e1900 */
[----:B------:R-:W3:Y:S01]  /*1590*/  @P0 LDG.E R8, desc[UR52][R4.64+0x4] ;  /* 0x0000043404080981 */ /* 0x000ee2000c1e1900 */
[----:B-----5:R-:W-:Y:S02]  /*15a0*/  IMAD.IADD R9, R27, 0x1, -R0 ;  /* 0x000000011b097824 */ /* 0x020fe400078e0a00 */
[----:B------:R-:W-:Y:S02]  /*15b0*/  IMAD.MOV.U32 R105, RZ, RZ, R27 ;  /* 0x000000ffff697224 */ /* 0x000fe400078e001b */
[----:B----4-:R-:W-:-:S05]  /*15c0*/  @P1 IMAD.WIDE R6, R30, 0x4, R6 ;  /* 0x000000041e061825 */ /* 0x010fca00078e0206 */
[----:B------:R4:W5:Y:S01]  /*15d0*/  @P1 LDG.E R105, desc[UR52][R6.64] ;  /* 0x0000003406691981 */ /* 0x000962000c1e1900 */
[----:B-1----:R-:W-:Y:S01]  /*15e0*/  ISETP.GE.AND P1, PT, R11, 0x1, PT ;  /* 0x000000010b00780c */ /* 0x002fe20003f26270 */
[----:B------:R-:W-:-:S04]  /*15f0*/  IMAD.MOV.U32 R108, RZ, RZ, 0xc0 ;  /* 0x000000c0ff6c7424 */ /* 0x000fc800078e00ff */
[----:B------:R-:W-:Y:S02]  /*1600*/  IMAD R108, R13, R108, 0xc0 ;  /* 0x000000c00d6c7424 */ /* 0x000fe400078e026c */
[----:B---3--:R-:W-:-:S04]  /*1610*/  @P0 IMAD.IADD R24, R8, 0x1, -R3 ;  /* 0x0000000108180824 */ /* 0x008fc800078e0a03 */
[----:B------:R-:W-:-:S04]  /*1620*/  IMAD.IADD R12, R9, 0x1, R24 ;  /* 0x00000001090c7824 */ /* 0x000fc800078e0218 */
[C---:B------:R-:W-:Y:S01]  /*1630*/  VIADD R0, R12.reuse, 0x7f ;  /* 0x0000007f0c007836 */ /* 0x040fe20000000000 */
[----:B------:R4:W-:Y:S01]  /*1640*/  STL [R1+0x28], R12 ;  /* 0x0000280c01007387 */ /* 0x0009e20000100800 */
[----:B------:R-:W-:-:S03]  /*1650*/  IADD3 R108, R12, R108, -R14 ;  /* 0x0000006c0c6c7210 */ /* 0x000fc60007ffe80e */
[----:B------:R-:W-:-:S04]  /*1660*/  SHF.R.S32.HI R3, RZ, 0x1f, R0 ;  /* 0x0000001fff037819 */ /* 0x000fc80000011400 */
[----:B------:R-:W-:Y:S01]  /*1670*/  LEA.HI R3, R3, R0, RZ, 0x7 ;  /* 0x0000000003037211 */ /* 0x000fe200078f38ff */
[----:B------:R-:W-:-:S03]  /*1680*/  IMAD.IADD R0, R108, 0x1, R10 ;  /* 0x000000016c007824 */ /* 0x000fc600078e020a */
[----:B------:R-:W-:Y:S01]  /*1690*/  SHF.R.S32.HI R110, RZ, 0x7, R3 ;  /* 0x00000007ff6e7819 */ /* 0x000fe20000011403 */
[----:B----4-:R-:W-:Y:S06]  /*16a0*/  @!P1 BRA `(.L_x_9352) ;  /* 0x0000000000489947 */ /* 0x010fec0003800000 */
        /* <DEDUP_REMOVED lines=11> */
.L_x_9354:
[----:B------:R-:W-:-:S13]  /*1760*/  ISETP.NE.AND P0, PT, R11, 0x1, PT ;  /* 0x000000010b00780c */ /* 0x000fda0003f05270 */
[----:B------:R-:W1:Y:S02]  /*1770*/  @P0 LDC.64 R4, c[0x0][0x9e8] ;  /* 0x00027a00ff040b82 */ /* 0x000e640000000a00 */
[----:B-1----:R-:W-:-:S05]  /*1780*/  @P0 IMAD.HI.U32 R4, R3, R4, RZ ;  /* 0x0000000403040227 */ /* 0x002fca00078e00ff */
[----:B------:R-:W-:-:S07]  /*1790*/  @P0 SHF.R.U32.HI R3, RZ, R5, R4 ;  /* 0x00000005ff030219 */ /* 0x000fce0000011604 */
.L_x_9355:
[----:B------:R-:W-:Y:S05]  /*17a0*/  BSYNC B0 ;  /* 0x0000000000007941 */ /* 0x000fea0003800000 */
.L_x_9353:
[----:B------:R-:W-:-:S05]  /*17b0*/  IMAD R3, R3, R11, R11 ;  /* 0x0000000b03037224 */ /* 0x000fca00078e020b */
[----:B------:R-:W-:-:S07]  /*17c0*/  VIMNMX R0, R0, R3, PT ;  /* 0x0000000300007248 */ /* 0x000fce0003fe0100 */
.L_x_9352:
        /* <DEDUP_REMOVED lines=15> */
.L_x_9358:
[----:B------:R-:W-:Y:S01]  /*18c0*/  ISETP.NE.AND P0, PT, R11, 0x1, PT ;  /* 0x000000010b00780c */ /* 0x000fe20003f05270 */
[----:B------:R-:W-:-:S12]  /*18d0*/  IMAD.MOV.U32 R4, RZ, RZ, R106 ;  /* 0x000000ffff047224 */ /* 0x000fd800078e006a */
[----:B------:R-:W1:Y:S02]  /*18e0*/  @P0 LDC.64 R6, c[0x0][0x9e8] ;  /* 0x00027a00ff060b82 */ /* 0x000e640000000a00 */
[----:B-1----:R-:W-:-:S05]  /*18f0*/  @P0 IMAD.HI.U32 R6, R106, R6, RZ ;  /* 0x000000066a060227 */ /* 0x002fca00078e00ff */
[----:B------:R-:W-:-:S07]  /*1900*/  @P0 SHF.R.U32.HI R4, RZ, R7, R6 ;  /* 0x00000007ff040219 */ /* 0x000fce0000011606 */
.L_x_9359:
[----:B------:R-:W-:Y:S05]  /*1910*/  BSYNC B0 ;  /* 0x0000000000007941 */ /* 0x000fea0003800000 */
.L_x_9357:
[----:B------:R-:W-:-:S05]  /*1920*/  IMAD R4, R4, R11, RZ ;  /* 0x0000000b04047224 */ /* 0x000fca00078e02ff */
[----:B------:R-:W-:-:S07]  /*1930*/  VIMNMX R3, R3, R4, !PT ;  /* 0x0000000403037248 */ /* 0x000fce0007fe0100 */
.L_x_9356:
        /* <DEDUP_REMOVED lines=31> */
[----:B0-----:R0:W1:Y:S01]  /*1b30*/  LDC.64 R14, c[0x4][R0] ;  /* 0x01000000000e7b82 */ /* 0x0010620000000a00 */
        /* <DEDUP_REMOVED lines=8> */
[----:B0-2---:R-:W-:-:S07]  /*1bc0*/  IMAD.MOV.U32 R13, RZ, RZ, RZ ;  /* 0x000000ffff0d7224 */ /* 0x005fce00078e00ff */
[----:B------:R-:W-:-:S07]  /*1bd0*/  LEPC R20, `(.L_x_9362) ;  /* 0x000000001014794e */ /* 0x000fce0000000000 */
[----:B-1---5:R-:W-:Y:S05]  /*1be0*/  CALL.ABS.NOINC R14 ;  /* 0x000000000e007343 */ /* 0x022fea0003c00000 */
.L_x_9362:
[----:B------:R-:W-:Y:S05]  /*1bf0*/  BSYNC B6 ;  /* 0x0000000000067941 */ /* 0x000fea0003800000 */
.L_x_9361:
        /* <DEDUP_REMOVED lines=20> */
.L_x_9364:
[----:B------:R-:W-:Y:S05]  /*1d40*/  BSYNC B6 ;  /* 0x0000000000067941 */ /* 0x000fea0003800000 */
.L_x_9363:
[----:B------:R-:W-:Y:S01]  /*1d50*/  ULDC.64 UR4, c[0x0][0x9f8] ;  /* 0x00027e0000047ab9 */ /* 0x000fe20000000a00 */
[----:B------:R-:W-:Y:S01]  /*1d60*/  IMAD.MOV.U32 R3, RZ, RZ, R30 ;  /* 0x000000ffff037224 */ /* 0x000fe200078e001e */
[----:B------:R-:W-:Y:S01]  /*1d70*/  ISETP.NE.U32.AND P0, PT, RZ, UR4, PT ;  /* 0x00000004ff007c0c */ /* 0x000fe2000bf05070 */
[----:B------:R-:W3:Y:S01]  /*1d80*/  LDL.LU R38, [R1] ;  /* 0x0000000001267983 */ /* 0x000ee20000300800 */
[----:B------:R-:W1:Y:S01]  /*1d90*/  LDC R0, c[0x0][0x428] ;  /* 0x00010a00ff007b82 */ /* 0x000e620000000800 */
[----:B------:R-:W4:Y:S01]  /*1da0*/  S2R R20, SR_TID.X ;  /* 0x0000000000147919 */ /* 0x000f220000002100 */
[----:B------:R-:W-:-:S06]  /*1db0*/  ISETP.NE.AND.EX P0, PT, RZ, UR5, PT, P0 ;  /* 0x00000005ff007c0c */ /* 0x000fcc000bf05300 */
[----:B------:R-:W0:Y:S01]  /*1dc0*/  LDC.64 R6, c[0x0][0x2f0] ;  /* 0x0000bc00ff067b82 */ /* 0x000e220000000a00 */
[----:B------:R-:W-:Y:S01]  /*1dd0*/  IMAD.IADD R72, R72, 0x1, R27 ;  /* 0x0000000148487824 */ /* 0x000fe200078e021b */
[----:B------:R-:W-:Y:S01]  /*1de0*/  MOV R15, R29 ;  /* 0x0000001d000f7202 */ /* 0x000fe20000000f00 */
[----:B------:R-:W-:Y:S01]  /*1df0*/  ULDC.64 UR6, c[0x0][0xa08] ;  /* 0x0002820000067ab9 */ /* 0x000fe20000000a00 */
[----:B------:R-:W-:Y:S01]  /*1e00*/  ULDC.64 UR4, c[0x0][0x2f8] ;  /* 0x0000be0000047ab9 */ /* 0x000fe20000000a00 */
[----:B------:R-:W-:Y:S01]  /*1e10*/  SHF.R.S32.HI R32, RZ, 0x1f, R23 ;  /* 0x0000001fff207819 */ /* 0x000fe20000011417 */
[C---:B------:R-:W-:Y:S01]  /*1e20*/  VIADD R37, R19.reuse, 0x10 ;  /* 0x0000001013257836 */ /* 0x040fe20000000000 */
[----:B------:R-:W3:Y:S01]  /*1e30*/  LDL R36, [R1+0xc] ;  /* 0x00000c0001247983 */ /* 0x000ee20000100800 */
[C---:B------:R-:W-:Y:S01]  /*1e40*/  VIADD R103, R19.reuse, 0x30 ;  /* 0x0000003013677836 */ /* 0x040fe20000000000 */
[----:B------:R-:W2:Y:S01]  /*1e50*/  @P0 LDC.64 R4, c[0x0][0x9f8] ;  /* 0x00027e00ff040b82 */ /* 0x000ea20000000a00 */
[----:B------:R-:W-:Y:S01]  /*1e60*/  VIADD R31, R19, 0x20 ;  /* 0x00000020131f7836 */ /* 0x000fe20000000000 */
[----:B------:R-:W3:Y:S06]  /*1e70*/  LDL R35, [R1+0x10] ;  /* 0x0000100001237983 */ /* 0x000eec0000100800 */
[----:B------:R-:W3:Y:S01]  /*1e80*/  LDC R104, c[0x0][0x3d4] ;  /* 0x0000f500ff687b82 */ /* 0x000ee20000000800 */
[----:B--2---:R-:W-:-:S05]  /*1e90*/  @P0 IMAD.WIDE R4, R30, 0x4, R4 ;  /* 0x000000041e040825 */ /* 0x004fca00078e0204 */
[----:B------:R2:W3:Y:S01]  /*1ea0*/  @P0 LDG.E R3, desc[UR52][R4.64] ;  /* 0x0000003404030981 */ /* 0x0004e2000c1e1900 */
[----:B-1----:R-:W-:Y:S02]  /*1eb0*/  ISETP.NE.AND P0, PT, R0, 0x1, PT ;  /* 0x000000010000780c */ /* 0x002fe40003f05270 */
[----:B------:R-:W-:Y:S02]  /*1ec0*/  SHF.R.S32.HI R13, RZ, 0x1f, R72 ;  /* 0x0000001fff0d7819 */ /* 0x000fe40000011448 */
[----:B----4-:R-:W-:-:S03]  /*1ed0*/  SHF.R.U32.HI R34, RZ, 0x7, R20 ;  /* 0x00000007ff227819 */ /* 0x010fc60000011614 */
[-C--:B0-----:R-:W-:Y:S02]  /*1ee0*/  IMAD R8, R13, R6.reuse, RZ ;  /* 0x000000060d087224 */ /* 0x081fe400078e02ff */
[----:B--2---:R-:W-:-:S04]  /*1ef0*/  IMAD.WIDE.U32 R4, R72, R6, RZ ;  /* 0x0000000648047225 */ /* 0x004fc800078e00ff */
[----:B------:R-:W0:Y:S08]  /*1f00*/  @P0 LDC R0, c[0x0][0x42c] ;  /* 0x00010b00ff000b82 */ /* 0x000e300000000800 */
[----:B------:R-:W1:Y:S01]  /*1f10*/  @P0 LDC R9, c[0x0][0x430] ;  /* 0x00010c00ff090b82 */ /* 0x000e620000000800 */
[----:B0-----:R-:W-:-:S05]  /*1f20*/  @P0 IMAD.HI.U32 R0, R29, R0, RZ ;  /* 0x000000001d000227 */ /* 0x001fca00078e00ff */
[----:B-1----:R-:W-:Y:S01]  /*1f30*/  @P0 SHF.R.U32.HI R15, RZ, R9, R0 ;  /* 0x00000009ff0f0219 */ /* 0x002fe20000011600 */
[----:B------:R-:W-:Y:S01]  /*1f40*/  VIADD R0, R20, 0xffffff80 ;  /* 0xffffff8014007836 */ /* 0x000fe20000000000 */
[----:B------:R-:W-:Y:S01]  /*1f50*/  ISETP.NE.U32.AND P0, PT, RZ, UR6, PT ;  /* 0x00000006ff007c0c */ /* 0x000fe2000bf05070 */
[----:B------:R-:W-:Y:S01]  /*1f60*/  IMAD R9, R72, R7, R8 ;  /* 0x0000000748097224 */ /* 0x000fe200078e0208 */
[----:B------:R-:W-:Y:S02]  /*1f70*/  SHF.R.S32.HI R10, RZ, 0x1f, R15 ;  /* 0x0000001fff0a7819 */ /* 0x000fe4000001140f */
[----:B------:R-:W-:Y:S01]  /*1f80*/  SHF.R.S32.HI R11, RZ, 0x1f, R0 ;  /* 0x0000001fff0b7819 */ /* 0x000fe20000011400 */
[----:B------:R-:W-:Y:S01]  /*1f90*/  IMAD.IADD R5, R5, 0x1, R9 ;  /* 0x0000000105057824 */ /* 0x000fe200078e0209 */
[----:B------:R-:W-:Y:S01]  /*1fa0*/  ISETP.NE.AND.EX P0, PT, RZ, UR7, PT, P0 ;  /* 0x00000007ff007c0c */ /* 0x000fe2000bf05300 */
[----:B------:R-:W-:Y:S01]  /*1fb0*/  IMAD R8, R10, UR4, RZ ;  /* 0x000000040a087c24 */ /* 0x000fe2000f8e02ff */
[----:B------:R-:W-:Y:S01]  /*1fc0*/  LEA.HI R11, R11, R0, RZ, 0x2 ;  /* 0x000000000b0b7211 */ /* 0x000fe200078f10ff */
[----:B------:R-:W-:Y:S01]  /*1fd0*/  IMAD.WIDE.U32 R4, R15, UR4, R4 ;  /* 0x000000040f047c25 */ /* 0x000fe2000f8e0004 */
[----:B------:R-:W-:-:S02]  /*1fe0*/  ISETP.NE.AND P6, PT, R34, 0x1, PT ;  /* 0x000000012200780c */ /* 0x000fc40003fc5270 */
[--C-:B------:R-:W-:Y:S01]  /*1ff0*/  SHF.R.S32.HI R21, RZ, 0x2, R11.reuse ;  /* 0x00000002ff157819 */ /* 0x100fe2000001140b */
[----:B------:R-:W-:Y:S01]  /*2000*/  IMAD R9, R15, UR5, R8 ;  /* 0x000000050f097c24 */ /* 0x000fe2000f8e0208 */
[----:B------:R-:W-:Y:S01]  /*2010*/  ULDC.64 UR4, c[0x0][0x300] ;  /* 0x0000c00000047ab9 */ /* 0x000fe20000000a00 */
[----:B------:R-:W-:Y:S02]  /*2020*/  SHF.R.S32.HI R8, RZ, 0x1f, R11 ;  /* 0x0000001fff087819 */ /* 0x000fe4000001140b */
[----:B------:R-:W-:Y:S02]  /*2030*/  IMAD.IADD R5, R5, 0x1, R9 ;  /* 0x0000000105057824 */ /* 0x000fe400078e0209 */
[----:B------:R-:W-:-:S04]  /*2040*/  LEA.HI R8, R8, R21, RZ, 0x2 ;  /* 0x0000001508087211 */ /* 0x000fc800078f10ff */
[----:B------:R-:W-:-:S05]  /*2050*/  LOP3.LUT R8, R8, 0xfffffffc, RZ, 0xc0, !PT ;  /* 0xfffffffc08087812 */ /* 0x000fca00078ec0ff */
[----:B------:R-:W-:Y:S01]  /*2060*/  IMAD.IADD R21, R21, 0x1, -R8 ;  /* 0x0000000115157824 */ /* 0x000fe200078e0a08 */
[----:B---3--:R-:W-:Y:S02]  /*2070*/  LOP3.LUT R38, R38, 0xfffffffd, RZ, 0xc0, !PT ;  /* 0xfffffffd26267812 */ /* 0x008fe400078ec0ff */
[----:B------:R-:W-:Y:S02]  /*2080*/  SHF.R.S32.HI R0, RZ, 0x1f, R3 ;  /* 0x0000001fff007819 */ /* 0x000fe40000011403 */
[----:B------:R-:W-:Y:S02]  /*2090*/  SEL R63, R3, RZ, !P0 ;  /* 0x000000ff033f7207 */ /* 0x000fe40004000000 */
[----:B------:R-:W-:-:S05]  /*20a0*/  SEL R30, R0, RZ, !P0 ;  /* 0x000000ff001e7207 */ /* 0x000fca0004000000 */
[----:B------:R-:W-:Y:S02]  /*20b0*/  IMAD R0, R30, UR4, RZ ;  /* 0x000000041e007c24 */ /* 0x000fe4000f8e02ff */
[----:B------:R-:W-:-:S04]  /*20c0*/  IMAD.WIDE.U32 R60, R63, UR4, R4 ;  /* 0x000000043f3c7c25 */ /* 0x000fc8000f8e0004 */
[----:B------:R-:W-:Y:S01]  /*20d0*/  IMAD R3, R63, UR5, R0 ;  /* 0x000000053f037c24 */ /* 0x000fe2000f8e0200 */
[----:B------:R-:W-:Y:S05]  /*20e0*/  @!P6 WARPSYNC.ALL ;  /* 0x000000000000e948 */ /* 0x000fea0003800000 */
[----:B------:R-:W-:Y:S01]  /*20f0*/  ULDC.64 UR4, c[0x0][0x320] ;  /* 0x0000c80000047ab9 */ /* 0x000fe20000000a00 */
[--C-:B------:R-:W-:Y:S01]  /*2100*/  SHF.R.S32.HI R5, RZ, 0x1f, R19.reuse ;  /* 0x0000001fff057819 */ /* 0x100fe20000011413 */
[----:B------:R-:W-:Y:S01]  /*2110*/  IMAD R0, R10, UR4, RZ ;  /* 0x000000040a007c24 */ /* 0x000fe2000f8e02ff */
[----:B------:R-:W-:Y:S01]  /*2120*/  ULDC.64 UR6, c[0x0][0x328] ;  /* 0x0000ca0000067ab9 */ /* 0x000fe20000000a00 */
[----:B------:R-:W-:Y:S01]  /*2130*/  IMAD.MOV.U32 R4, RZ, RZ, R19 ;  /* 0x000000ffff047224 */ /* 0x000fe200078e0013 */
[----:B------:R-:W0:Y:S01]  /*2140*/  LDC.64 R10, c[0x0][0x3e8] ;  /* 0x0000fa00ff0a7b82 */ /* 0x000e220000000a00 */
[----:B------:R-:W-:-:S02]  /*2150*/  IMAD R27, R15, UR5, R0 ;  /* 0x000000050f1b7c24 */ /* 0x000fc4000f8e0200 */
[----:B------:R-:W-:Y:S01]  /*2160*/  IMAD.WIDE.U32 R14, R15, UR4, R4 ;  /* 0x000000040f0e7c25 */ /* 0x000fe2000f8e0004 */
[----:B------:R-:W-:-:S03]  /*2170*/  ULDC UR4, c[0x0][0x2e4] ;  /* 0x0000b90000047ab9 */ /* 0x000fc60000000800 */
[-C--:B------:R-:W-:Y:S01]  /*2180*/  IMAD R0, R32, R6.reuse, RZ ;  /* 0x0000000620007224 */ /* 0x080fe200078e02ff */
[----:B------:R-:W-:Y:S02]  /*2190*/  ISETP.GE.AND P0, PT, R19, UR4, PT ;  /* 0x0000000413007c0c */ /* 0x000fe4000bf06270 */
[----:B------:R-:W-:Y:S01]  /*21a0*/  ISETP.GE.AND P1, PT, R37, UR4, PT ;  /* 0x0000000425007c0c */ /* 0x000fe2000bf26270 */
[----:B------:R-:W-:Y:S02]  /*21b0*/  IMAD R83, R23, R7, R0 ;  /* 0x0000000717537224 */ /* 0x000fe400078e0200 */
[----:B------:R-:W-:Y:S01]  /*21c0*/  IMAD.IADD R0, R61, 0x1, R3 ;  /* 0x000000013d007824 */ /* 0x000fe200078e0203 */
[----:B------:R-:W-:Y:S02]  /*21d0*/  SEL R3, RZ, 0x1, P0 ;  /* 0x00000001ff037807 */ /* 0x000fe40000000000 */
[----:B------:R-:W-:Y:S02]  /*21e0*/  LOP3.LUT P0, RZ, R21, 0x2, RZ, 0xc0, !PT ;  /* 0x0000000215ff7812 */ /* 0x000fe4000780c0ff */
[----:B------:R-:W-:Y:S01]  /*21f0*/  SEL R12, RZ, 0xffffffff, P1 ;  /* 0xffffffffff0c7807 */ /* 0x000fe20000800000 */
[----:B------:R-:W-:-:S04]  /*2200*/  IMAD.WIDE.U32 R8, R23, R6, R4 ;  /* 0x0000000617087225 */ /* 0x000fc800078e0004 */
[----:B------:R-:W-:Y:S01]  /*2210*/  IMAD.SHL.U32 R12, R12, 0x2, RZ ;  /* 0x000000020c0c7824 */ /* 0x000fe200078e00ff */
[----:B------:R-:W-:-:S04]  /*2220*/  IADD3 R84, P1, R60, R8, RZ ;  /* 0x000000083c547210 */ /* 0x000fc80007f3e0ff */
[----:B------:R-:W-:Y:S01]  /*2230*/  LOP3.LUT R3, R12, 0x2, R3, 0xe2, !PT ;  /* 0x000000020c037812 */ /* 0x000fe200078ee203 */
[----:B0-----:R-:W-:Y:S01]  /*2240*/  IMAD R12, R32, R10, RZ ;  /* 0x0000000a200c7224 */ /* 0x001fe200078e02ff */
[----:B------:R-:W-:Y:S02]  /*2250*/  IADD3.X R83, R0, R9, R83, P1, !PT ;  /* 0x0000000900537210 */ /* 0x000fe40000ffe453 */
[----:B------:R-:W-:Y:S01]  /*2260*/  @P0 LOP3.LUT R38, R38, 0x2, RZ, 0xfc, !PT ;  /* 0x0000000226260812 */ /* 0x000fe200078efcff */
[----:B------:R-:W-:Y:S01]  /*2270*/  IMAD.IADD R15, R15, 0x1, R27 ;  /* 0x000000010f0f7824 */ /* 0x000fe200078e021b */
[----:B------:R-:W-:Y:S01]  /*2280*/  ISETP.GE.AND P0, PT, R31, UR4, PT ;  /* 0x000000041f007c0c */ /* 0x000fe2000bf06270 */
[----:B------:R-:W0:Y:S01]  /*2290*/  LDC.64 R8, c[0x0][0x3d8] ;  /* 0x0000f600ff087b82 */ /* 0x000e220000000a00 */
[----:B------:R-:W-:Y:S01]  /*22a0*/  ISETP.GE.AND P1, PT, R103, UR4, PT ;  /* 0x0000000467007c0c */ /* 0x000fe2000bf26270 */
[----:B------:R-:W-:Y:S01]  /*22b0*/  IMAD R27, R23, R11, R12 ;  /* 0x0000000b171b7224 */ /* 0x000fe200078e020c */
[----:B------:R-:W-:-:S02]  /*22c0*/  SEL R12, RZ, 0x4, P0 ;  /* 0x00000004ff0c7807 */ /* 0x000fc40000000000 */
[----:B------:R-:W-:-:S04]  /*22d0*/  SEL R20, RZ, 0x8, P1 ;  /* 0x00000008ff147807 */ /* 0x000fc80000800000 */
[----:B------:R-:W-:Y:S01]  /*22e0*/  LOP3.LUT R3, R20, R3, R12, 0xfe, !PT ;  /* 0x0000000314037212 */ /* 0x000fe200078efe0c */
[----:B------:R-:W-:Y:S02]  /*22f0*/  IMAD R20, R30, UR6, RZ ;  /* 0x000000061e147c24 */ /* 0x000fe4000f8e02ff */
[----:B------:R-:W2:Y:S01]  /*2300*/  LDL R30, [R1+0x14] ;  /* 0x00001400011e7983 */ /* 0x000ea20000100800 */
[----:B------:R-:W-:-:S05]  /*2310*/  VIADD R102, R19, 0x40 ;  /* 0x0000004013667836 */ /* 0x000fca0000000000 */
[----:B------:R-:W-:Y:S01]  /*2320*/  ISETP.GE.AND P0, PT, R102, UR4, PT ;  /* 0x0000000466007c0c */ /* 0x000fe2000bf06270 */
[----:B------:R-:W-:-:S03]  /*2330*/  IMAD R33, R63, UR7, R20 ;  /* 0x000000073f217c24 */ /* 0x000fc6000f8e0214 */
[----:B------:R-:W-:Y:S02]  /*2340*/  SEL R12, RZ, 0x10, P0 ;  /* 0x00000010ff0c7807 */ /* 0x000fe40000000000 */
[-C--:B------:R-:W-:Y:S01]  /*2350*/  ISETP.GE.AND P0, PT, R19, R104.reuse, PT ;  /* 0x000000681300720c */ /* 0x080fe20003f06270 */
[----:B------:R-:W-:Y:S01]  /*2360*/  IMAD.WIDE.U32 R62, R63, UR6, R14 ;  /* 0x000000063f3e7c25 */ /* 0x000fe2000f8e000e */
[--C-:B------:R-:W-:Y:S02]  /*2370*/  SHF.R.S32.HI R29, RZ, 0x1f, R16.reuse ;  /* 0x0000001fff1d7819 */ /* 0x100fe40000011410 */
[----:B------:R-:W-:Y:S01]  /*2380*/  ISETP.GE.AND P1, PT, R37, R104, PT ;  /* 0x000000682500720c */ /* 0x000fe20003f26270 */
[----:B------:R-:W-:Y:S02]  /*2390*/  IMAD.MOV.U32 R28, RZ, RZ, R16 ;  /* 0x000000ffff1c7224 */ /* 0x000fe400078e0010 */
[----:B------:R-:W-:Y:S01]  /*23a0*/  IMAD.WIDE.U32 R64, R23, R10, R4 ;  /* 0x0000000a17407225 */ /* 0x000fe200078e0004 */
[----:B------:R-:W-:-:S03]  /*23b0*/  ISETP.GE.AND P2, PT, R31, R104, PT ;  /* 0x000000681f00720c */ /* 0x000fc60003f46270 */
[-C--:B0-----:R-:W-:Y:S02]  /*23c0*/  IMAD R14, R32, R8.reuse, RZ ;  /* 0x00000008200e7224 */ /* 0x081fe400078e02ff */
[----:B------:R-:W-:Y:S01]  /*23d0*/  IMAD.WIDE.U32 R68, R23, R8, R4 ;  /* 0x0000000817447225 */ /* 0x000fe200078e0004 */
[C---:B------:R-:W-:Y:S02]  /*23e0*/  SEL R4, R104.reuse, RZ, P0 ;  /* 0x000000ff68047207 */ /* 0x040fe40000000000 */
[----:B------:R-:W-:Y:S01]  /*23f0*/  LOP3.LUT R12, R3, R12, RZ, 0xfc, !PT ;  /* 0x0000000c030c7212 */ /* 0x000fe200078efcff */
[C---:B------:R-:W-:Y:S01]  /*2400*/  IMAD R15, R23.reuse, R9, R14 ;  /* 0x00000009170f7224 */ /* 0x040fe200078e020e */
[C---:B------:R-:W-:Y:S01]  /*2410*/  SEL R3, R104.reuse, RZ, P1 ;  /* 0x000000ff68037207 */ /* 0x040fe20000800000 */
[----:B------:R-:W-:Y:S01]  /*2420*/  IMAD.WIDE.U32 R70, R23, R8, R28 ;  /* 0x0000000817467225 */ /* 0x000fe200078e001c */
[----:B------:R-:W-:-:S03]  /*2430*/  SEL R5, R104, RZ, P2 ;  /* 0x000000ff68057207 */ /* 0x000fc60001000000 */
[----:B------:R-:W-:-:S04]  /*2440*/  IMAD.WIDE.U32 R66, R23, R10, R28 ;  /* 0x0000000a17427225 */ /* 0x000fc800078e001c */
[----:B------:R-:W-:Y:S02]  /*2450*/  IMAD.IADD R4, R19, 0x1, R4 ;  /* 0x0000000113047824 */ /* 0x000fe400078e0204 */
[----:B------:R-:W-:Y:S02]  /*2460*/  IMAD.IADD R69, R69, 0x1, R15 ;  /* 0x0000000145457824 */ /* 0x000fe400078e020f */
[----:B------:R-:W-:Y:S02]  /*2470*/  IMAD.IADD R71, R15, 0x1, R71 ;  /* 0x000000010f477824 */ /* 0x000fe400078e0247 */
[----:B------:R-:W-:Y:S02]  /*2480*/  IMAD.IADD R65, R65, 0x1, R27 ;  /* 0x0000000141417824 */ /* 0x000fe400078e021b */
[----:B------:R-:W-:Y:S01]  /*2490*/  IMAD.IADD R67, R27, 0x1, R67 ;  /* 0x000000011b437824 */ /* 0x000fe200078e0243 */
[----:B------:R-:W-:Y:S01]  /*24a0*/  IADD3 R27, R31, R5, RZ ;  /* 0x000000051f1b7210 */ /* 0x000fe20007ffe0ff */
[----:B------:R-:W-:Y:S01]  /*24b0*/  IMAD.IADD R15, R37, 0x1, R3 ;  /* 0x00000001250f7824 */ /* 0x000fe200078e0203 */
[----:B------:R-:W-:-:S04]  /*24c0*/  SHF.R.S32.HI R5, RZ, 0x1f, R4 ;  /* 0x0000001fff057819 */ /* 0x000fc80000011404 */
[----:B------:R-:W-:Y:S02]  /*24d0*/  SHF.R.S32.HI R20, RZ, 0x1f, R15 ;  /* 0x0000001fff147819 */ /* 0x000fe4000001140f */
[CC--:B------:R-:W-:Y:S02]  /*24e0*/  LEA.HI R14, R5.reuse, R4.reuse, RZ, 0x5 ;  /* 0x00000004050e7211 */ /* 0x0c0fe400078f28ff */
[----:B------:R-:W-:Y:S02]  /*24f0*/  LEA.HI R3, R5, R4, RZ, 0x3 ;  /* 0x0000000405037211 */ /* 0x000fe400078f18ff */
[CC--:B------:R-:W-:Y:S02]  /*2500*/  LEA.HI R4, R20.reuse, R15.reuse, RZ, 0x3 ;  /* 0x0000000f14047211 */ /* 0x0c0fe400078f18ff */
[----:B------:R-:W-:Y:S01]  /*2510*/  LEA.HI R20, R20, R15, RZ, 0x5 ;  /* 0x0000000f14147211 */ /* 0x000fe200078f28ff */
[----:B------:R-:W-:Y:S01]  /*2520*/  IMAD.SHL.U32 R15, R14, 0x80, RZ ;  /* 0x000000800e0f7824 */ /* 0x000fe200078e00ff */
[----:B------:R-:W-:-:S02]  /*2530*/  LOP3.LUT R38, R38, 0xfffffffe, RZ, 0xc0, !PT ;  /* 0xfffffffe26267812 */ /* 0x000fc400078ec0ff */
[----:B------:R-:W-:Y:S02]  /*2540*/  LOP3.LUT R14, R36, 0x18, R3, 0xf8, !PT ;  /* 0x00000018240e7812 */ /* 0x000fe400078ef803 */
[----:B------:R-:W-:Y:S02]  /*2550*/  @P2 LOP3.LUT R38, R38, 0x1, RZ, 0xfc, !PT ;  /* 0x0000000126262812 */ /* 0x000fe400078efcff */
[----:B-----5:R-:W-:Y:S02]  /*2560*/  SHF.R.S32.HI R31, RZ, 0x1f, R105 ;  /* 0x0000001fff1f7819 */ /* 0x020fe40000011469 */
[----:B------:R-:W-:Y:S02]  /*2570*/  LOP3.LUT R15, R15, 0xfffff000, RZ, 0xc0, !PT ;  /* 0xfffff0000f0f7812 */ /* 0x000fe400078ec0ff */
[----:B------:R-:W-:Y:S01]  /*2580*/  LOP3.LUT R14, R14, R35, RZ, 0x3c, !PT ;  /* 0x000000230e0e7212 */ /* 0x000fe200078e3cff */
[----:B------:R0:W-:Y:S01]  /*2590*/  STL [R1], R38 ;  /* 0x0000002601007387 */ /* 0x0001e20000100800 */
[----:B------:R-:W-:Y:S01]  /*25a0*/  SHF.R.S32.HI R28, RZ, 0x1f, R27 ;  /* 0x0000001fff1c7819 */ /* 0x000fe2000001141b */
[----:B------:R-:W-:Y:S01]  /*25b0*/  VIADD R101, R19, 0x50 ;  /* 0x0000005013657836 */ /* 0x000fe20000000000 */
[----:B------:R-:W-:-:S02]  /*25c0*/  IADD3 R72, P2, R23, R72, RZ ;  /* 0x0000004817487210 */ /* 0x000fc40007f5e0ff */
[CC--:B------:R-:W-:Y:S02]  /*25d0*/  LEA.HI R5, R28.reuse, R27.reuse, RZ, 0x3 ;  /* 0x0000001b1c057211 */ /* 0x0c0fe400078f18ff */
[----:B------:R-:W-:Y:S01]  /*25e0*/  LEA.HI R28, R28, R27, RZ, 0x5 ;  /* 0x0000001b1c1c7211 */ /* 0x000fe200078f28ff */
[----:B------:R-:W-:Y:S01]  /*25f0*/  IMAD.SHL.U32 R27, R20, 0x80, RZ ;  /* 0x00000080141b7824 */ /* 0x000fe200078e00ff */
[----:B------:R-:W-:Y:S01]  /*2600*/  LOP3.LUT R20, R36, 0x18, R4, 0xf8, !PT ;  /* 0x0000001824147812 */ /* 0x000fe200078ef804 */
[----:B------:R-:W-:Y:S01]  /*2610*/  IMAD.X R73, R32, 0x1, R13, P2 ;  /* 0x0000000120497824 */ /* 0x000fe200010e060d */
[----:B------:R-:W-:Y:S01]  /*2620*/  ISETP.GE.AND P2, PT, R101, UR4, PT ;  /* 0x0000000465007c0c */ /* 0x000fe2000bf46270 */
[----:B------:R-:W-:Y:S01]  /*2630*/  IMAD.SHL.U32 R29, R28, 0x80, RZ ;  /* 0x000000801c1d7824 */ /* 0x000fe200078e00ff */
[----:B------:R-:W-:Y:S02]  /*2640*/  SHF.L.U64.HI R93, R8, 0x7, R9 ;  /* 0x00000007085d7819 */ /* 0x000fe40000010209 */
[----:B------:R-:W-:-:S02]  /*2650*/  LOP3.LUT R27, R27, 0xfffff000, RZ, 0xc0, !PT ;  /* 0xfffff0001b1b7812 */ /* 0x000fc400078ec0ff */
[-C--:B------:R-:W-:Y:S02]  /*2660*/  LOP3.LUT R20, R20, R35.reuse, RZ, 0x3c, !PT ;  /* 0x0000002314147212 */ /* 0x080fe400078e3cff */
[----:B------:R-:W-:Y:S01]  /*2670*/  LOP3.LUT R28, R36, 0x18, R5, 0xf8, !PT ;  /* 0x00000018241c7812 */ /* 0x000fe200078ef805 */
[----:B------:R-:W-:Y:S01]  /*2680*/  IMAD.WIDE.U32 R68, R105, R8, R68 ;  /* 0x0000000869447225 */ /* 0x000fe200078e0044 */
[----:B------:R-:W-:Y:S02]  /*2690*/  LOP3.LUT R29, R29, 0xfffff000, RZ, 0xc0, !PT ;  /* 0xfffff0001d1d7812 */ /* 0x000fe400078ec0ff */
[----:B------:R-:W-:Y:S01]  /*26a0*/  LOP3.LUT R28, R28, R35, RZ, 0x3c, !PT ;  /* 0x000000231c1c7212 */ /* 0x000fe200078e3cff */
[-C--:B------:R-:W-:Y:S01]  /*26b0*/  IMAD.WIDE.U32 R64, R105, R10.reuse, R64 ;  /* 0x0000000a69407225 */ /* 0x080fe200078e0040 */
[----:B------:R-:W-:Y:S02]  /*26c0*/  LOP3.LUT R75, R3, 0xfffffff8, RZ, 0xc0, !PT ;  /* 0xfffffff8034b7812 */ /* 0x000fe400078ec0ff */
[----:B------:R-:W-:Y:S01]  /*26d0*/  LOP3.LUT R74, R4, 0xfffffff8, RZ, 0xc0, !PT ;  /* 0xfffffff8044a7812 */ /* 0x000fe200078ec0ff */
[----:B------:R-:W-:Y:S01]  /*26e0*/  IMAD.WIDE.U32 R66, R105, R10, R66 ;  /* 0x0000000a69427225 */ /* 0x000fe200078e0042 */
[----:B------:R-:W-:-:S03]  /*26f0*/  SHF.L.U64.HI R87, R6, 0x7, R7 ;  /* 0x0000000706577819 */ /* 0x000fc60000010207 */
[----:B------:R-:W-:Y:S01]  /*2700*/  IMAD.WIDE.U32 R70, R105, R8, R70 ;  /* 0x0000000869467225 */ /* 0x000fe200078e0046 */
[----:B------:R-:W-:-:S03]  /*2710*/  SHF.L.U64.HI R92, R10, 0x7, R11 ;  /* 0x000000070a5c7819 */ /* 0x000fc6000001020b */
[----:B------:R-:W-:Y:S01]  /*2720*/  IMAD.SHL.U32 R7, R10, 0x80, RZ ;  /* 0x000000800a077824 */ /* 0x000fe200078e00ff */
[----:B------:R-:W-:Y:S01]  /*2730*/  SHF.R.S32.HI R96, RZ, 0x1f, R75 ;  /* 0x0000001fff607819 */ /* 0x000fe2000001144b */
[----:B------:R-:W-:Y:S01]  /*2740*/  IMAD.SHL.U32 R6, R6, 0x80, RZ ;  /* 0x0000008006067824 */ /* 0x000fe200078e00ff */
[----:B------:R-:W-:Y:S01]  /*2750*/  SHF.R.S32.HI R95, RZ, 0x1f, R74 ;  /* 0x0000001fff5f7819 */ /* 0x000fe2000001144a */
[----:B------:R-:W-:Y:S02]  /*2760*/  VIADD R109, R34, 0x8 ;  /* 0x00000008226d7836 */ /* 0x000fe40000000000 */
[----:B------:R-:W-:Y:S02]  /*2770*/  IMAD.SHL.U32 R107, R104, 0x2, RZ ;  /* 0x00000002686b7824 */ /* 0x000fe400078e00ff */
[----:B------:R-:W-:Y:S01]  /*2780*/  IMAD.IADD R82, R63, 0x1, R33 ;  /* 0x000000013f527824 */ /* 0x000fe200078e0221 */
[----:B--2---:R-:W-:Y:S01]  /*2790*/  IADD3 R100, R14, R15, R30 ;  /* 0x0000000f0e647210 */ /* 0x004fe20007ffe01e */
[----:B------:R-:W-:-:S04]  /*27a0*/  IMAD R14, R31, R10, RZ ;  /* 0x0000000a1f0e7224 */ /* 0x000fc800078e02ff */
[----:B------:R-:W-:Y:S02]  /*27b0*/  IMAD R15, R105, R11, R14 ;  /* 0x0000000b690f7224 */ /* 0x000fe400078e020e */
[----:B------:R-:W-:-:S04]  /*27c0*/  IMAD R14, R31, R8, RZ ;  /* 0x000000081f0e7224 */ /* 0x000fc800078e02ff */
[----:B------:R-:W-:Y:S01]  /*27d0*/  IMAD R77, R105, R9, R14 ;  /* 0x00000009694d7224 */ /* 0x000fe200078e020e */
[----:B------:R-:W-:Y:S02]  /*27e0*/  SEL R9, RZ, 0x20, P2 ;  /* 0x00000020ff097807 */ /* 0x000fe40001000000 */
[----:B------:R-:W-:Y:S02]  /*27f0*/  IADD3 R98, R20, R27, R30 ;  /* 0x0000001b14627210 */ /* 0x000fe40007ffe01e */
[C---:B------:R-:W-:Y:S02]  /*2800*/  LOP3.LUT R14, R12.reuse, R9, RZ, 0xfc, !PT ;  /* 0x000000090c0e7212 */ /* 0x040fe400078efcff */
[----:B------:R-:W-:Y:S01]  /*2810*/  LOP3.LUT R27, R5, 0xfffffff8, RZ, 0xc0, !PT ;  /* 0xfffffff8051b7812 */ /* 0x000fe200078ec0ff */
[----:B------:R-:W-:Y:S01]  /*2820*/  IMAD.IADD R79, R69, 0x1, R77 ;  /* 0x00000001454f7824 */ /* 0x000fe200078e024d */
[----:B------:R-:W-:Y:S01]  /*2830*/  LOP3.LUT R9, R12, 0x1, RZ, 0xc0, !PT ;  /* 0x000000010c097812 */ /* 0x000fe200078ec0ff */
[----:B------:R-:W-:Y:S01]  /*2840*/  IMAD.SHL.U32 R8, R8, 0x80, RZ ;  /* 0x0000008008087824 */ /* 0x000fe200078e00ff */
[C---:B------:R-:W-:Y:S01]  /*2850*/  LOP3.LUT R10, R14.reuse, 0x2, RZ, 0xc0, !PT ;  /* 0x000000020e0a7812 */ /* 0x040fe200078ec0ff */
[----:B------:R-:W-:Y:S01]  /*2860*/  IMAD.IADD R81, R65, 0x1, R15 ;  /* 0x0000000141517824 */ /* 0x000fe200078e020f */
[C---:B------:R-:W-:Y:S01]  /*2870*/  LOP3.LUT R11, R14.reuse, 0x4, RZ, 0xc0, !PT ;  /* 0x000000040e0b7812 */ /* 0x040fe200078ec0ff */
[----:B------:R-:W-:Y:S01]  /*2880*/  IMAD.IADD R78, R15, 0x1, R67 ;  /* 0x000000010f4e7824 */ /* 0x000fe200078e0243 */
[C---:B------:R-:W-:Y:S01]  /*2890*/  LOP3.LUT R12, R14.reuse, 0x8, RZ, 0xc0, !PT ;  /* 0x000000080e0c7812 */ /* 0x040fe200078ec0ff */
[----:B------:R-:W-:Y:S01]  /*28a0*/  IMAD.IADD R77, R77, 0x1, R71 ;  /* 0x000000014d4d7824 */ /* 0x000fe200078e0247 */
[----:B------:R-:W-:-:S02]  /*28b0*/  LOP3.LUT R13, R14, 0x10, RZ, 0xc0, !PT ;  /* 0x000000100e0d7812 */ /* 0x000fc400078ec0ff */
[----:B------:R-:W-:Y:S02]  /*28c0*/  IADD3 R97, R28, R29, R30 ;  /* 0x0000001d1c617210 */ /* 0x000fe40007ffe01e */
[----:B------:R-:W-:Y:S02]  /*28d0*/  SHF.R.S32.HI R94, RZ, 0x1f, R27 ;  /* 0x0000001fff5e7819 */ /* 0x000fe4000001141b */
[----:B------:R-:W-:Y:S01]  /*28e0*/  LOP3.LUT R14, R14, 0x20, RZ, 0xc0, !PT ;  /* 0x000000200e0e7812 */ /* 0x000fe200078ec0ff */
[----:B0-----:R-:W-:Y:S06]  /*28f0*/  @!P6 BAR.SYNC.DEFER_BLOCKING 0x9, 0x100 ;  /* 0x024400000000eb1d */ /* 0x001fec0000010000 */
.L_x_9420:
[----:B-1-3--:R-:W2:Y:S01]  /*2900*/  LDL R28, [R1+0x40] ;  /* 0x00004000011c7983 */ /* 0x00aea20000100800 */
[----:B0-----:R-:W0:Y:S01]  /*2910*/  LDC.64 R88, c[0x0][0x2d8] ;  /* 0x0000b600ff587b82 */ /* 0x001e220000000a00 */
[----:B------:R-:W-:Y:S01]  /*2920*/  VIADD R31, R25, 0xffffffff ;  /* 0xffffffff191f7836 */ /* 0x000fe20000000000 */
[----:B------:R-:W-:Y:S01]  /*2930*/  LOP3.LUT P4, RZ, R21, 0x2, RZ, 0xc0, !PT ;  /* 0x0000000215ff7812 */ /* 0x000fe2000788c0ff */
[----:B------:R-:W-:Y:S05]  /*2940*/  YIELD ;  /* 0x0000000000007946 */ /* 0x000fea0003800000 */
[----:B------:R-:W1:Y:S01]  /*2950*/  LDC R99, c[0x0][0x3d4] ;  /* 0x0000f500ff637b82 */ /* 0x000e620000000800 */
[----:B------:R-:W-:Y:S01]  /*2960*/  SHF.R.S32.HI R30, RZ, 0x1f, R31 ;  /* 0x0000001fff1e7819 */ /* 0x000fe2000001141f */
[-C--:B------:R-:W-:Y:S01]  /*2970*/  IMAD R15, R87, R31.reuse, RZ ;  /* 0x0000001f570f7224 */ /* 0x080fe200078e02ff */
[----:B------:R-:W-:Y:S01]  /*2980*/  BSSY B0, `(.L_x_9365) ;  /* 0x00003d0000007945 */ /* 0x000fe20003800000 */
[----:B------:R-:W-:-:S04]  /*2990*/  IMAD.WIDE.U32 R56, R6, R31, RZ ;  /* 0x0000001f06387225 */ /* 0x000fc800078e00ff */
[----:B------:R-:W-:Y:S01]  /*29a0*/  IMAD R15, R30, R6, R15 ;  /* 0x000000061e0f7224 */ /* 0x000fe200078e020f */
[----:B------:R-:W-:-:S03]  /*29b0*/  IADD3 R20, P2, R84, R56, RZ ;  /* 0x0000003854147210 */ /* 0x000fc60007f5e0ff */
[----:B------:R-:W-:-:S04]  /*29c0*/  IMAD.IADD R91, R57, 0x1, R15 ;  /* 0x00000001395b7824 */ /* 0x000fc800078e020f */
[----:B------:R-:W-:Y:S01]  /*29d0*/  IMAD.X R25, R91, 0x1, R83, P2 ;  /* 0x000000015b197824 */ /* 0x000fe200010e0653 */
[C---:B0-----:R-:W-:Y:S02]  /*29e0*/  LEA R32, P3, R20.reuse, R88, 0x1 ;  /* 0x0000005814207211 */ /* 0x041fe400078608ff */
[----:B------:R-:W-:Y:S02]  /*29f0*/  ISETP.GT.AND P2, PT, R31, R76, PT ;  /* 0x0000004c1f00720c */ /* 0x000fe40003f44270 */
[----:B------:R-:W-:Y:S01]  /*2a00*/  LEA.HI.X R33, R20, R89, R25, 0x1, P3 ;  /* 0x0000005914217211 */ /* 0x000fe200018f0c19 */
[----:B------:R-:W-:Y:S01]  /*2a10*/  IMAD.MOV.U32 R25, RZ, RZ, R31 ;  /* 0x000000ffff197224 */ /* 0x000fe200078e001f */
[----:B-1----:R-:W-:Y:S01]  /*2a20*/  ISETP.GE.AND P3, PT, R99, 0x1, PT ;  /* 0x000000016300780c */ /* 0x002fe20003f66270 */
[----:B--2---:R-:W-:-:S04]  /*2a30*/  IMAD R15, R18, 0x3000, R28 ;  /* 0x00003000120f7824 */ /* 0x004fc800078e021c */
[C---:B------:R-:W-:Y:S01]  /*2a40*/  VIADD R29, R15.reuse, 0x10 ;  /* 0x000000100f1d7836 */ /* 0x040fe20000000000 */
[C---:B------:R-:W-:Y:S01]  /*2a50*/  @P4 IADD3 R29, R15.reuse, -0x10, RZ ;  /* 0xfffffff00f1d4810 */ /* 0x040fe20007ffe0ff */
[----:B------:R-:W-:-:S04]  /*2a60*/  IMAD R80, R15, 0x2, R26 ;  /* 0x000000020f507824 */ /* 0x000fc800078e021a */
[----:B------:R-:W-:Y:S02]  /*2a70*/  IMAD R20, R29, 0x2, R26 ;  /* 0x000000021d147824 */ /* 0x000fe400078e021a */
        /* <DEDUP_REMOVED lines=9> */
[----:B------:R-:W-:Y:S02]  /*2b10*/  IMAD R29, R30, R7, R28 ;  /* 0x000000071e1d7224 */ /* 0x000fe400078e021c */
        /* <DEDUP_REMOVED lines=64> */
.L_x_9369:
[----:B------:R-:W-:Y:S05]  /*2f20*/  BSYNC B1 ;  /* 0x0000000000017941 */ /* 0x000fea0003800000 */
.L_x_9368:
[----:B-----5:R-:W-:Y:S01]  /*2f30*/  IMAD.MOV.U32 R15, RZ, RZ, R34 ;  /* 0x000000ffff0f7224 */ /* 0x020fe200078e0022 */
[----:B------:R-:W-:Y:S01]  /*2f40*/  UISETP.NE.AND UP0, UPT, UR37, 0x3, UPT ;  /* 0x000000032500788c */ /* 0x000fe2000bf05270 */
[----:B0-----:R-:W-:Y:S02]  /*2f50*/  IMAD.MOV.U32 R28, RZ, RZ, R35 ;  /* 0x000000ffff1c7224 */ /* 0x001fe400078e0023 */
[----:B------:R-:W-:Y:S02]  /*2f60*/  IMAD.MOV.U32 R29, RZ, RZ, R38 ;  /* 0x000000ffff1d7224 */ /* 0x000fe400078e0026 */
[----:B------:R-:W-:Y:S01]  /*2f70*/  IMAD.MOV.U32 R30, RZ, RZ, R39 ;  /* 0x000000ffff1e7224 */ /* 0x000fe200078e0027 */
[----:B------:R-:W-:Y:S01]  /*2f80*/  PRMT R52, R15, 0x5410, R28 ;  /* 0x000054100f347816 */ /* 0x000fe2000000001c */
[----:B------:R-:W-:Y:S01]  /*2f90*/  IMAD.MOV.U32 R15, RZ, RZ, R42 ;  /* 0x000000ffff0f7224 */ /* 0x000fe200078e002a */
[----:B------:R-:W-:Y:S01]  /*2fa0*/  PLOP3.LUT P3, PT, PT, PT, UP0, 0x80, 0x0 ;  /* 0x000000000000781c */ /* 0x000fe20003f6f008 */
        /* <DEDUP_REMOVED lines=21> */
[----:B------:R-:W-:Y:S02]  /*3100*/  IMAD.MOV.U32 R29, RZ, RZ, R48 ;  /* 0x000000ffff1d7224 */ /* 0x000fe400078e0030 */
[----:B------:R-:W-:Y:S01]  /*3110*/  IMAD.MOV.U32 R30, RZ, RZ, R49 ;  /* 0x000000ffff1e7224 */ /* 0x000fe200078e0031 */
[----:B------:R-:W-:Y:S01]  /*3120*/  PRMT R91, R15, 0x5410, R28 ;  /* 0x000054100f5b7816 */ /* 0x000fe2000000001c */
[----:B------:R-:W-:-:S02]  /*3130*/  IMAD.MOV.U32 R15, RZ, RZ, R56 ;  /* 0x000000ffff0f7224 */ /* 0x000fc400078e0038 */
[----:B------:R-:W-:Y:S01]  /*3140*/  IMAD.MOV.U32 R28, RZ, RZ, R57 ;  /* 0x000000ffff1c7224 */ /* 0x000fe200078e0039 */
[----:B------:R-:W-:Y:S01]  /*3150*/  PRMT R112, R29, 0x5410, R30 ;  /* 0x000054101d707816 */ /* 0x000fe2000000001e */
[----:B------:R-:W-:Y:S02]  /*3160*/  IMAD.MOV.U32 R29, RZ, RZ, R88 ;  /* 0x000000ffff1d7224 */ /* 0x000fe400078e0058 */
[----:B------:R-:W-:Y:S01]  /*3170*/  IMAD.MOV.U32 R30, RZ, RZ, R89 ;  /* 0x000000ffff1e7224 */ /* 0x000fe200078e0059 */
[----:B------:R-:W-:Y:S02]  /*3180*/  PRMT R114, R28, 0x5410, R15 ;  /* 0x000054101c727816 */ /* 0x000fe4000000000f */
[----:B------:R-:W-:Y:S02]  /*3190*/  PRMT R117, R117, 0x5410, R29 ;  /* 0x0000541075757816 */ /* 0x000fe4000000001d */
[----:B------:R-:W-:Y:S01]  /*31a0*/  PRMT R119, R119, 0x5410, R30 ;  /* 0x0000541077777816 */ /* 0x000fe2000000001e */
[----:B------:R-:W-:Y:S06]  /*31b0*/  @!P3 BRA `(.L_x_9370) ;  /* 0x000000000004b947 */ /* 0x000fec0003800000 */
[----:B------:R-:W-:Y:S01]  /*31c0*/  BPT.TRAP 0x1 ;  /* 0x000000040000795c */ /* 0x000fe20000300000 */
.L_x_9370:
[----:B------:R-:W-:Y:S01]  /*31d0*/  IMAD R15, R18, 0x8, R2 ;  /* 0x00000008120f7824 */ /* 0x000fe200078e0202 */
[----:B------:R-:W-:Y:S01]  /*31e0*/  SHF.L.U32 R86, R157, 0x1f, RZ ;  /* 0x0000001f9d567819 */ /* 0x000fe200000006ff */
[----:B------:R-:W-:Y:S03]  /*31f0*/  BSSY B1, `(.L_x_9371) ;  /* 0x0000003000017945 */ /* 0x000fe60003800000 */
[----:B------:R-:W0:Y:S02]  /*3200*/  SYNCS.PHASECHK.TRANS64.TRYWAIT P5, [R15+URZ+0x2d890], R86 ;  /* 0x02d890560f0075a7 */ /* 0x000e2400080a017f */
[----:B0-----:R-:W-:Y:S05]  /*3210*/  @!P5 BRA `(.L_x_9372) ;  /* 0x000001e800f4d947 */ /* 0x001fea0003800000 */
.L_x_9682:
[----:B------:R-:W-:Y:S05]  /*3220*/  BSYNC B1 ;  /* 0x0000000000017941 */ /* 0x000fea0003800000 */
.L_x_9371:
        /* <DEDUP_REMOVED lines=9> */
[--C-:B--2---:R-:W-:Y:S01]  /*32c0*/  HADD2.F32 R120, -RZ, R29.reuse.H0_H0 ;  /* 0x2000001dff787230 */ /* 0x104fe20000004100 */
[----:B------:R-:W-:Y:S02]  /*32d0*/  SHF.R.U64 R88, R88, 0x10, R89 ;  /* 0x0000001058587819 */ /* 0x000fe40000001259 */
[----:B------:R-:W-:Y:S01]  /*32e0*/  SHF.R.U32.HI R58, RZ, 0x10, R59 ;  /* 0x00000010ff3a7819 */ /* 0x000fe2000001163b */
[----:B------:R-:W-:Y:S01]  /*32f0*/  IMAD.MOV.U32 R59, RZ, RZ, R31 ;  /* 0x000000ffff3b7224 */ /* 0x000fe200078e001f */
[----:B------:R-:W-:Y:S01]  /*3300*/  SHF.R.U32.HI R118, RZ, 0x10, R89 ;  /* 0x00000010ff767819 */ /* 0x000fe20000011659 */
[----:B------:R-:W-:Y:S02]  /*3310*/  HADD2.F32 R89, -RZ, R88.H0_H0 ;  /* 0x20000058ff597230 */ /* 0x000fe40000004100 */
[----:B------:R-:W-:Y:S02]  /*3320*/  HADD2.F32 R88, -RZ, R29.H1_H1 ;  /* 0x3000001dff587230 */ /* 0x000fe40000004100 */
[----:B------:R-:W-:-:S02]  /*3330*/  HADD2.F32 R118, -RZ, R118.H0_H0 ;  /* 0x20000076ff767230 */ /* 0x000fc40000004100 */
[--C-:B------:R-:W-:Y:S02]  /*3340*/  HADD2.F32 R29, -RZ, R59.reuse.H1_H1 ;  /* 0x3000003bff1d7230 */ /* 0x100fe40000004100 */
[----:B------:R-:W-:Y:S02]  /*3350*/  HADD2.F32 R59, -RZ, R59.H0_H0 ;  /* 0x2000003bff3b7230 */ /* 0x000fe40000004100 */
[----:B------:R-:W-:Y:S02]  /*3360*/  HADD2.F32 R116, -RZ, R58.H0_H0 ;  /* 0x2000003aff747230 */ /* 0x000fe40000004100 */
        /* <DEDUP_REMOVED lines=9> */
[----:B------:R-:W-:-:S02]  /*3400*/  HADD2.F32 R29, -RZ, R117.H0_H0 ;  /* 0x20000075ff1d7230 */ /* 0x000fc40000004100 */
[----:B------:R-:W-:Y:S02]  /*3410*/  HADD2.F32 R117, -RZ, R117.H1_H1 ;  /* 0x30000075ff757230 */ /* 0x000fe40000004100 */
[--C-:B------:R-:W-:Y:S02]  /*3420*/  HADD2.F32 R88, -RZ, R28.reuse.H1_H1 ;  /* 0x3000001cff587230 */ /* 0x100fe40000004100 */
[----:B------:R-:W-:Y:S02]  /*3430*/  HADD2.F32 R118, -RZ, R28.H0_H0 ;  /* 0x2000001cff767230 */ /* 0x000fe40000004100 */
[----:B------:R-:W-:Y:S02]  /*3440*/  HADD2.F32 R89, -RZ, R119.H1_H1 ;  /* 0x30000077ff597230 */ /* 0x000fe40000004100 */
[--C-:B------:R-:W-:Y:S02]  /*3450*/  HADD2.F32 R28, -RZ, R30.reuse.H1_H1 ;  /* 0x3000001eff1c7230 */ /* 0x100fe40000004100 */
[----:B------:R-:W-:Y:S01]  /*3460*/  FMUL.FTZ R121, R118, R117 ;  /* 0x0000007576797220 */ /* 0x000fe20000410000 */
[----:B------:R-:W-:-:S02]  /*3470*/  HADD2.F32 R30, -RZ, R30.H0_H0 ;  /* 0x2000001eff1e7230 */ /* 0x000fc40000004100 */
        /* <DEDUP_REMOVED lines=8> */
[----:B------:R-:W-:Y:S02]  /*3500*/  F2FP.F16.F32.PACK_AB R29, R31, R58 ;  /* 0x0000003a1f1d723e */ /* 0x000fe400000000ff */
[----:B------:R-:W-:-:S02]  /*3510*/  F2FP.F16.F32.PACK_AB R118, R121, R118 ;  /* 0x000000767976723e */ /* 0x000fc400000000ff */
[----:B------:R-:W-:Y:S02]  /*3520*/  F2FP.F16.F32.PACK_AB R30, R28, R117 ;  /* 0x000000751c1e723e */ /* 0x000fe400000000ff */
[----:B------:R-:W-:Y:S01]  /*3530*/  F2FP.F16.F32.PACK_AB R31, R116, R59 ;  /* 0x0000003b741f723e */ /* 0x000fe200000000ff */
[----:B------:R-:W-:-:S07]  /*3540*/  IMAD.MOV.U32 R28, RZ, RZ, R118 ;  /* 0x000000ffff1c7224 */ /* 0x000fce00078e0076 */
.L_x_9377:
[----:B------:R-:W-:Y:S05]  /*3550*/  BSYNC B2 ;  /* 0x0000000000027941 */ /* 0x000fea0003800000 */
.L_x_9376:
[----:B--2---:R1:W-:Y:S02]  /*3560*/  STG.E.128 desc[UR52][R32.64], R28 ;  /* 0x0000001c20007986 */ /* 0x0043e4000c101d34 */
.L_x_9375:
[----:B------:R-:W-:Y:S05]  /*3570*/  BSYNC B1 ;  /* 0x0000000000017941 */ /* 0x000fea0003800000 */
.L_x_9374:
[----:B------:R-:W-:Y:S01]  /*3580*/  ISETP.NE.AND P4, PT, R10, RZ, PT ;  /* 0x000000ff0a00720c */ /* 0x000fe20003f85270 */
[----:B------:R-:W-:-:S12]  /*3590*/  BSSY B1, `(.L_x_9378) ;  /* 0x0000032000017945 */ /* 0x000fd80003800000 */
[----:B------:R-:W-:Y:S05]  /*35a0*/  @!P4 BRA `(.L_x_9379) ;  /* 0x0000000000c0c947 */ /* 0x000fea0003800000 */
[----:B-1----:R1:W2:Y:S01]  /*35b0*/  LDS.128 R28, [R20+0x15000] ;  /* 0x01500000141c7984 */ /* 0x0022a20000000c00 */
[----:B------:R-:W-:Y:S01]  /*35c0*/  IADD3 R58, R16, 0x8, RZ ;  /* 0x00000008103a7810 */ /* 0x000fe20007ffe0ff */
[----:B------:R-:W-:Y:S03]  /*35d0*/  BSSY B2, `(.L_x_9380) ;  /* 0x000002c000027945 */ /* 0x000fe60003800000 */
[----:B------:R-:W-:-:S13]  /*35e0*/  ISETP.GE.AND P4, PT, R58, R99, PT ;  /* 0x000000633a00720c */ /* 0x000fda0003f86270 */
[----:B-1----:R-:W-:Y:S05]  /*35f0*/  @P4 BRA `(.L_x_9381) ;  /* 0x0000000000a44947 */ /* 0x002fea0003800000 */
[----:B------:R-:W-:Y:S02]  /*3600*/  SHF.R.U64 R58, R50, 0x10, R51 ;  /* 0x00000010323a7819 */ /* 0x000fe40000001233 */
[----:B------:R-:W-:Y:S02]  /*3610*/  SHF.R.U64 R88, R56, 0x10, R57 ;  /* 0x0000001038587819 */ /* 0x000fe40000001239 */
[----:B------:R-:W-:Y:S01]  /*3620*/  SHF.R.U32.HI R50, RZ, 0x10, R51 ;  /* 0x00000010ff327819 */ /* 0x000fe20000011633 */
[----:B--2---:R-:W-:Y:S01]  /*3630*/  IMAD.MOV.U32 R51, RZ, RZ, R31 ;  /* 0x000000ffff337224 */ /* 0x004fe200078e001f */
[----:B------:R-:W-:Y:S01]  /*3640*/  SHF.R.U32.HI R59, RZ, 0x10, R57 ;  /* 0x00000010ff3b7819 */ /* 0x000fe20000011639 */
[----:B------:R-:W-:Y:S02]  /*3650*/  HADD2.F32 R88, -RZ, R88.H0_H0 ;  /* 0x20000058ff587230 */ /* 0x000fe40000004100 */
[--C-:B------:R-:W-:Y:S02]  /*3660*/  HADD2.F32 R31, -RZ, R29.reuse.H1_H1 ;  /* 0x3000001dff1f7230 */ /* 0x100fe40000004100 */
[----:B------:R-:W-:-:S02]  /*3670*/  HADD2.F32 R29, -RZ, R29.H0_H0 ;  /* 0x2000001dff1d7230 */ /* 0x000fc40000004100 */
[----:B------:R-:W-:Y:S02]  /*3680*/  HADD2.F32 R59, -RZ, R59.H0_H0 ;  /* 0x2000003bff3b7230 */ /* 0x000fe40000004100 */
        /* <DEDUP_REMOVED lines=12> */
[----:B------:R-:W-:Y:S02]  /*3750*/  HADD2.F32 R51, -RZ, R28.H1_H1 ;  /* 0x3000001cff337230 */ /* 0x000fe40000004100 */
[----:B------:R-:W-:Y:S01]  /*3760*/  HADD2.F32 R59, -RZ, R114.H1_H1 ;  /* 0x30000072ff3b7230 */ /* 0x000fe20000004100 */
[----:B------:R-:W-:Y:S01]  /*3770*/  F2FP.F16.F32.PACK_AB R29, R50, R29 ;  /* 0x0000001d321d723e */ /* 0x000fe200000000ff */
[----:B------:R-:W-:Y:S01]  /*3780*/  HADD2.F32 R28, -RZ, R28.H0_H0 ;  /* 0x2000001cff1c7230 */ /* 0x000fe20000004100 */
[----:B------:R-:W-:Y:S01]  /*3790*/  F2FP.F16.F32.PACK_AB R31, R56, R31 ;  /* 0x0000001f381f723e */ /* 0x000fe200000000ff */
[----:B------:R-:W-:-:S02]  /*37a0*/  HADD2.F32 R114, -RZ, R114.H0_H0 ;  /* 0x20000072ff727230 */ /* 0x000fc40000004100 */
[-C--:B------:R-:W-:Y:S01]  /*37b0*/  FMUL.FTZ R89, R51, R59.reuse ;  /* 0x0000003b33597220 */ /* 0x080fe20000410000 */
        /* <DEDUP_REMOVED lines=13> */
.L_x_9381:
[----:B------:R-:W-:Y:S05]  /*3890*/  BSYNC B2 ;  /* 0x0000000000027941 */ /* 0x000fea0003800000 */
.L_x_9380:
[----:B--2---:R2:W-:Y:S02]  /*38a0*/  STG.E.128 desc[UR52][R32.64+0x20], R28 ;  /* 0x0000201c20007986 */ /* 0x0045e4000c101d34 */
.L_x_9379:
[----:B------:R-:W-:Y:S05]  /*38b0*/  BSYNC B1 ;  /* 0x0000000000017941 */ /* 0x000fea0003800000 */
.L_x_9378:
        /* <DEDUP_REMOVED lines=50> */
.L_x_9385:
[----:B------:R-:W-:Y:S05]  /*3be0*/  BSYNC B2 ;  /* 0x0000000000027941 */ /* 0x000fea0003800000 */
.L_x_9384:
[----:B--2---:R3:W-:Y:S02]  /*3bf0*/  STG.E.128 desc[UR52][R32.64+0x40], R28 ;  /* 0x0000401c20007986 */ /* 0x0047e4000c101d34 */
.L_x_9383:
[----:B------:R-:W-:Y:S05]  /*3c00*/  BSYNC B1 ;  /* 0x0000000000017941 */ /* 0x000fea0003800000 */
.L_x_9382:
        /* <DEDUP_REMOVED lines=49> */
.L_x_9389:
[----:B------:R-:W-:Y:S05]  /*3f20*/  BSYNC B2 ;  /* 0x0000000000027941 */ /* 0x000fea0003800000 */
.L_x_9388:
[----:B--2---:R4:W-:Y:S02]  /*3f30*/  STG.E.128 desc[UR52][R32.64+0x60], R28 ;  /* 0x0000601c20007986 */ /* 0x0049e4000c101d34 */
.L_x_9387:
[----:B------:R-:W-:Y:S05]  /*3f40*/  BSYNC B1 ;  /* 0x0000000000017941 */ /* 0x000fea0003800000 */
.L_x_9386:
        /* <DEDUP_REMOVED lines=49> */
.L_x_9393:
[----:B------:R-:W-:Y:S05]  /*4260*/  BSYNC B2 ;  /* 0x0000000000027941 */ /* 0x000fea0003800000 */
.L_x_9392:
[----:B--2---:R1:W-:Y:S02]  /*4270*/  STG.E.128 desc[UR52][R32.64+0x80], R28 ;  /* 0x0000801c20007986 */ /* 0x0043e4000c101d34 */
.L_x_9391:
[----:B------:R-:W-:Y:S05]  /*4280*/  BSYNC B1 ;  /* 0x0000000000017941 */ /* 0x000fea0003800000 */
.L_x_9390:
        /* <DEDUP_REMOVED lines=48> */
.L_x_9395:
[----:B------:R-:W-:Y:S05]  /*4590*/  BSYNC B1 ;  /* 0x0000000000017941 */ /* 0x000fea0003800000 */
.L_x_9394:
[----:B--2---:R1:W-:Y:S01]  /*45a0*/  STG.E.128 desc[UR52][R32.64+0xa0], R28 ;  /* 0x0000a01c20007986 */ /* 0x0043e2000c101d34 */
[----:B------:R-:W-:Y:S05]  /*45b0*/  BRA `(.L_x_9373) ;  /* 0x0000002000307947 */ /* 0x000fea0003800000 */
.L_x_9367:
        /* <DEDUP_REMOVED lines=21> */
[----:B------:R-:W-:Y:S02]  /*4710*/  IADD3 R28, P3, R64, R52, RZ ;  /* 0x00000034401c7210 */ /* 0x000fe40007f7e0ff */
[----:B------:R-:W-:-:S03]  /*4720*/  CS2R R48, SRZ ;  /* 0x0000000000307805 */ /* 0x000fc6000001ff00 */
        /* <DEDUP_REMOVED lines=9> */
[----:B------:R-:W-:Y:S02]  /*47c0*/  CS2R R32, SRZ ;  /* 0x0000000000207805 */ /* 0x000fe4000001ff00 */
[----:B------:R-:W-:Y:S02]  /*47d0*/  CS2R R46, SRZ ;  /* 0x00000000002e7805 */ /* 0x000fe4000001ff00 */
[----:B------:R-:W-:-:S05]  /*47e0*/  CS2R R44, SRZ ;  /* 0x00000000002c7805 */ /* 0x000fca000001ff00 */
[----:B------:R0:W5:Y:S04]  /*47f0*/  @!P3 LDG.E.128 R36, desc[UR52][R52.64] ;  /* 0x000000343424b981 */ /* 0x000168000c1e1d00 */
[----:B------:R0:W5:Y:S01]  /*4800*/  @!P3 LDG.E.128 R48, desc[UR52][R54.64] ;  /* 0x000000343630b981 */ /* 0x000162000c1e1d00 */
[----:B------:R-:W-:Y:S01]  /*4810*/  ISETP.GE.AND P3, PT, R58, R99, PT ;  /* 0x000000633a00720c */ /* 0x000fe20003f66270 */
[----:B------:R-:W-:Y:S01]  /*4820*/  VIADD R58, R19, 0x20 ;  /* 0x00000020133a7836 */ /* 0x000fe20000000000 */
        /* <DEDUP_REMOVED lines=9> */
.L_x_9397:
[----:B------:R-:W-:Y:S05]  /*48c0*/  BSYNC B1 ;  /* 0x0000000000017941 */ /* 0x000fea0003800000 */
.L_x_9396:
[----:B-----5:R-:W-:Y:S01]  /*48d0*/  IMAD.MOV.U32 R15, RZ, RZ, R30 ;  /* 0x000000ffff0f7224 */ /* 0x020fe200078e001e */
[----:B------:R-:W-:Y:S01]  /*48e0*/  UISETP.NE.AND UP0, UPT, UR37, 0x3, UPT ;  /* 0x000000032500788c */ /* 0x000fe2000bf05270 */
[----:B0-----:R-:W-:Y:S02]  /*48f0*/  IMAD.MOV.U32 R52, RZ, RZ, R31 ;  /* 0x000000ffff347224 */ /* 0x001fe400078e001f */
        /* <DEDUP_REMOVED lines=38> */
[----:B------:R-:W-:-:S03]  /*4b60*/  IMAD.MOV.U32 R54, RZ, RZ, R49 ;  /* 0x000000ffff367224 */ /* 0x000fc600078e0031 */
[----:B------:R-:W-:Y:S02]  /*4b70*/  PRMT R130, R52, 0x5410, R53 ;  /* 0x0000541034827816 */ /* 0x000fe40000000035 */
[----:B------:R-:W-:Y:S01]  /*4b80*/  PRMT R127, R54, 0x7610, R127 ;  /* 0x00007610367f7816 */ /* 0x000fe2000000007f */
[----:B------:R-:W-:Y:S06]  /*4b90*/  @!P3 BRA `(.L_x_9398) ;  /* 0x000000000004b947 */ /* 0x000fec0003800000 */
[----:B------:R-:W-:Y:S01]  /*4ba0*/  BPT.TRAP 0x1 ;  /* 0x000000040000795c */ /* 0x000fe20000300000 */
.L_x_9398:
[----:B------:R-:W-:Y:S01]  /*4bb0*/  IMAD R15, R18, 0x8, R2 ;  /* 0x00000008120f7824 */ /* 0x000fe200078e0202 */
[----:B------:R-:W-:Y:S01]  /*4bc0*/  SHF.L.U32 R86, R157, 0x1f, RZ ;  /* 0x0000001f9d567819 */ /* 0x000fe200000006ff */
[----:B------:R-:W-:Y:S03]  /*4bd0*/  BSSY B1, `(.L_x_9399) ;  /* 0x0000003000017945 */ /* 0x000fe60003800000 */
[----:B------:R-:W0:Y:S02]  /*4be0*/  SYNCS.PHASECHK.TRANS64.TRYWAIT P5, [R15+URZ+0x2d890], R86 ;  /* 0x02d890560f0075a7 */ /* 0x000e2400080a017f */
[----:B0-----:R-:W-:Y:S05]  /*4bf0*/  @!P5 BRA `(.L_x_9400) ;  /* 0x000001d00090d947 */ /* 0x001fea0003800000 */
.L_x_9683:
[----:B------:R-:W-:Y:S05]  /*4c00*/  BSYNC B1 ;  /* 0x0000000000017941 */ /* 0x000fea0003800000 */
.L_x_9399:
[----:B------:R-:W-:Y:S05]  /*4c10*/  @P4 BRA `(.L_x_9373) ;  /* 0x0000001800984947 */ /* 0x000fea0003800000 */
[----:B------:R-:W1:Y:S01]  /*4c20*/  LDC R111, c[0x0][0x2e4] ;  /* 0x0000b900ff6f7b82 */ /* 0x000e620000000800 */
[----:B------:R-:W-:Y:S01]  /*4c30*/  ISETP.NE.AND P4, PT, R9, RZ, PT ;  /* 0x000000ff0900720c */ /* 0x000fe20003f85270 */
[----:B------:R-:W-:Y:S01]  /*4c40*/  ULDC.64 UR4, c[0x0][0x2f0] ;  /* 0x0000bc0000047ab9 */ /* 0x000fe20000000a00 */
[----:B------:R-:W-:Y:S01]  /*4c50*/  SHF.R.S32.HI R52, RZ, 0x1f, R23 ;  /* 0x0000001fff347819 */ /* 0x000fe20000011417 */
[----:B------:R-:W-:Y:S01]  /*4c60*/  BSSY B1, `(.L_x_9401) ;  /* 0x0000083000017945 */ /* 0x000fe20003800000 */
[----:B------:R-:W-:-:S03]  /*4c70*/  MOV R90, R56 ;  /* 0x00000038005a7202 */ /* 0x000fc60000000f00 */
        /* <DEDUP_REMOVED lines=16> */
[----:B------:R-:W-:Y:S01]  /*4d80*/  SHF.R.S32.HI R53, RZ, 0x1f, R52 ;  /* 0x0000001fff357819 */ /* 0x000fe20000011434 */
[----:B------:R-:W-:-:S03]  /*4d90*/  IMAD.SHL.U32 R119, R52, 0x8, RZ ;  /* 0x0000000834777824 */ /* 0x000fc600078e00ff */
[----:B------:R-:W-:-:S05]  /*4da0*/  LEA.HI R52, R53, R52, RZ, 0x2 ;  /* 0x0000003435347211 */ /* 0x000fca00078f10ff */
[----:B------:R-:W-:-:S05]  /*4db0*/  IMAD.SHL.U32 R52, R52, 0x400, RZ ;  /* 0x0000040034347824 */ /* 0x000fca00078e00ff */
[----:B------:R-:W-:Y:S02]  /*4dc0*/  LOP3.LUT R52, R52, 0x7ffff000, RZ, 0xc0, !PT ;  /* 0x7ffff00034347812 */ /* 0x000fe400078ec0ff */
[----:B--2---:R-:W-:-:S04]  /*4dd0*/  LOP3.LUT R53, R58, 0x18, R119, 0xf8, !PT ;  /* 0x000000183a357812 */ /* 0x004fc800078ef877 */
[----:B---3--:R-:W-:Y:S01]  /*4de0*/  LOP3.LUT R53, R53, R55, RZ, 0x3c, !PT ;  /* 0x0000003735357212 */ /* 0x008fe200078e3cff */
[----:B------:R-:W-:-:S03]  /*4df0*/  IMAD R55, R18, 0x3000, R100 ;  /* 0x0000300012377824 */ /* 0x000fc600078e0264 */
[----:B----4-:R-:W-:Y:S01]  /*4e00*/  IADD3 R53, R53, R52, R54 ;  /* 0x0000003435357210 */ /* 0x010fe20007ffe036 */
[----:B------:R-:W-:-:S04]  /*4e10*/  IMAD R52, R55, 0x2, R2 ;  /* 0x0000000237347824 */ /* 0x000fc800078e0202 */
[----:B------:R-:W-:-:S04]  /*4e20*/  IMAD R53, R18, 0x3000, R53 ;  /* 0x0000300012357824 */ /* 0x000fc800078e0235 */
[----:B------:R-:W-:Y:S02]  /*4e30*/  IMAD R56, R53, 0x2, R2 ;  /* 0x0000000235387824 */ /* 0x000fe400078e0202 */
[----:B------:R-:W1:Y:S04]  /*4e40*/  LDS.128 R52, [R52+0x15400] ;  /* 0x0154000034347984 */ /* 0x000e680000000c00 */
[----:B------:R-:W2:Y:S01]  /*4e50*/  LDS.128 R56, [R56+0x15400] ;  /* 0x0154000038387984 */ /* 0x000ea20000000c00 */
[----:B------:R-:W-:Y:S05]  /*4e60*/  @P4 BRA `(.L_x_9404) ;  /* 0x0000000400544947 */ /* 0x000fea0003800000 */
[----:B--2---:R-:W-:Y:S01]  /*4e70*/  IMAD.MOV.U32 R121, RZ, RZ, R57 ;  /* 0x000000ffff797224 */ /* 0x004fe200078e0039 */
[----:B------:R-:W-:Y:S01]  /*4e80*/  SHF.R.U32.HI R124, RZ, 0x10, R49 ;  /* 0x00000010ff7c7819 */ /* 0x000fe20000011631 */
[----:B-1----:R-:W-:Y:S01]  /*4e90*/  IMAD.MOV.U32 R57, RZ, RZ, R53 ;  /* 0x000000ffff397224 */ /* 0x002fe200078e0035 */
[----:B------:R-:W-:Y:S01]  /*4ea0*/  SHF.R.U64 R48, R48, 0x10, R49 ;  /* 0x0000001030307819 */ /* 0x000fe20000001231 */
[----:B------:R-:W-:Y:S01]  /*4eb0*/  HADD2.F32 R127, -RZ, R127.H0_H0 ;  /* 0x2000007fff7f7230 */ /* 0x000fe20000004100 */
[----:B------:R-:W-:Y:S01]  /*4ec0*/  SHF.R.U64 R36, R36, 0x10, R37 ;  /* 0x0000001024247819 */ /* 0x000fe20000001225 */
[----:B------:R-:W-:Y:S01]  /*4ed0*/  HADD2.F32 R118, -RZ, R121.H0_H0 ;  /* 0x20000079ff767230 */ /* 0x000fe20000004100 */
[----:B------:R-:W-:Y:S01]  /*4ee0*/  SHF.R.U64 R50, R50, 0x10, R51 ;  /* 0x0000001032327819 */ /* 0x000fe20000001233 */
[----:B------:R-:W-:Y:S01]  /*4ef0*/  HADD2.F32 R120, -RZ, R57.H0_H0 ;  /* 0x20000039ff787230 */ /* 0x000fe20000004100 */
[----:B------:R-:W-:Y:S01]  /*4f00*/  SHF.R.U64 R38, R38, 0x10, R39 ;  /* 0x0000001026267819 */ /* 0x000fe20000001227 */
[----:B------:R-:W-:-:S02]  /*4f10*/  HADD2.F32 R53, -RZ, R122.H0_H0 ;  /* 0x2000007aff357230 */ /* 0x000fc40000004100 */
[-C--:B------:R-:W-:Y:S01]  /*4f20*/  FMUL.FTZ R129, R118, R127.reuse ;  /* 0x0000007f76817220 */ /* 0x080fe20000410000 */
[----:B------:R-:W-:Y:S02]  /*4f30*/  HADD2.F32 R124, -RZ, R124.H0_H0 ;  /* 0x2000007cff7c7230 */ /* 0x000fe40000004100 */
[C---:B------:R-:W-:Y:S01]  /*4f40*/  FMUL.FTZ R127, R120.reuse, R127 ;  /* 0x0000007f787f7220 */ /* 0x040fe20000410000 */
[----:B------:R-:W-:Y:S01]  /*4f50*/  SHF.R.U32.HI R122, RZ, 0x10, R37 ;  /* 0x00000010ff7a7819 */ /* 0x000fe20000011625 */
[-C--:B------:R-:W-:Y:S01]  /*4f60*/  FFMA.FTZ R120, R120, R53.reuse, -R129 ;  /* 0x0000003578787223 */ /* 0x080fe20000010881 */
[----:B------:R-:W-:Y:S02]  /*4f70*/  HADD2.F32 R57, -RZ, R57.H1_H1 ;  /* 0x30000039ff397230 */ /* 0x000fe40000004100 */
[----:B------:R-:W-:Y:S01]  /*4f80*/  FFMA.FTZ R118, R118, R53, R127 ;  /* 0x0000003576767223 */ /* 0x000fe2000001007f */
[----:B------:R-:W-:Y:S02]  /*4f90*/  HADD2.F32 R53, -RZ, R121.H1_H1 ;  /* 0x30000079ff357230 */ /* 0x000fe40000004100 */
[----:B------:R-:W-:-:S02]  /*4fa0*/  HADD2.F32 R122, -RZ, R122.H0_H0 ;  /* 0x2000007aff7a7230 */ /* 0x000fc40000004100 */
[----:B------:R-:W-:Y:S02]  /*4fb0*/  HADD2.F32 R49, -RZ, R130.H0_H0 ;  /* 0x20000082ff317230 */ /* 0x000fe40000004100 */
[-C--:B------:R-:W-:Y:S01]  /*4fc0*/  FMUL.FTZ R126, R53, R124.reuse ;  /* 0x0000007c357e7220 */ /* 0x080fe20000410000 */
[C---:B------:R-:W-:Y:S01]  /*4fd0*/  FMUL.FTZ R124, R57.reuse, R124 ;  /* 0x0000007c397c7220 */ /* 0x040fe20000410000 */
[----:B------:R-:W-:Y:S02]  /*4fe0*/  HADD2.F32 R121, -RZ, R128.H0_H0 ;  /* 0x20000080ff797230 */ /* 0x000fe40000004100 */
[-C--:B------:R-:W-:Y:S01]  /*4ff0*/  FFMA.FTZ R57, R57, R122.reuse, -R126 ;  /* 0x0000007a39397223 */ /* 0x080fe2000001087e */
[----:B------:R-:W-:Y:S01]  /*5000*/  FFMA.FTZ R53, R53, R122, R124 ;  /* 0x0000007a35357223 */ /* 0x000fe2000001007c */
[----:B------:R-:W-:Y:S02]  /*5010*/  HADD2.F32 R122, -RZ, R59.H0_H0 ;  /* 0x2000003bff7a7230 */ /* 0x000fe40000004100 */
[----:B------:R-:W-:Y:S01]  /*5020*/  HADD2.F32 R124, -RZ, R55.H0_H0 ;  /* 0x20000037ff7c7230 */ /* 0x000fe20000004100 */
[----:B------:R-:W-:Y:S01]  /*5030*/  F2FP.F16.F32.PACK_AB R57, R57, R120 ;  /* 0x000000783939723e */ /* 0x000fe200000000ff */
[----:B------:R-:W-:-:S02]  /*5040*/  HADD2.F32 R130, -RZ, R130.H1_H1 ;  /* 0x30000082ff827230 */ /* 0x000fc40000004100 */
[-C--:B------:R-:W-:Y:S01]  /*5050*/  FMUL.FTZ R37, R122, R49.reuse ;  /* 0x000000317a257220 */ /* 0x080fe20000410000 */
[----:B------:R-:W-:Y:S02]  /*5060*/  HADD2.F32 R126, -RZ, R128.H1_H1 ;  /* 0x30000080ff7e7230 */ /* 0x000fe40000004100 */
[C---:B------:R-:W-:Y:S01]  /*5070*/  FMUL.FTZ R49, R124.reuse, R49 ;  /* 0x000000317c317220 */ /* 0x040fe20000410000 */
[----:B------:R-:W-:Y:S02]  /*5080*/  HADD2.F32 R48, -RZ, R48.H0_H0 ;  /* 0x20000030ff307230 */ /* 0x000fe40000004100 */
[-C--:B------:R-:W-:Y:S01]  /*5090*/  FFMA.FTZ R37, R124, R121.reuse, -R37 ;  /* 0x000000797c257223 */ /* 0x080fe20000010825 */
[----:B------:R-:W-:Y:S02]  /*50a0*/  HADD2.F32 R124, -RZ, R55.H1_H1 ;  /* 0x30000037ff7c7230 */ /* 0x000fe40000004100 */
[----:B------:R-:W-:Y:S01]  /*50b0*/  FFMA.FTZ R121, R122, R121, R49 ;  /* 0x000000797a797223 */ /* 0x000fe20000010031 */
[----:B------:R-:W-:Y:S01]  /*50c0*/  SHF.R.U32.HI R49, RZ, 0x10, R51 ;  /* 0x00000010ff317819 */ /* 0x000fe20000011633 */
[----:B------:R-:W-:Y:S01]  /*50d0*/  HADD2.F32 R122, -RZ, R59.H1_H1 ;  /* 0x3000003bff7a7230 */ /* 0x000fe20000004100 */
[----:B------:R-:W-:Y:S01]  /*50e0*/  F2FP.F16.F32.PACK_AB R118, R53, R118 ;  /* 0x000000763576723e */ /* 0x000fe200000000ff */
[----:B------:R-:W-:-:S02]  /*50f0*/  HADD2.F32 R36, -RZ, R36.H0_H0 ;  /* 0x20000024ff247230 */ /* 0x000fc40000004100 */
[----:B------:R-:W-:Y:S01]  /*5100*/  HADD2.F32 R51, -RZ, R49.H0_H0 ;  /* 0x20000031ff337230 */ /* 0x000fe20000004100 */
[----:B------:R-:W-:Y:S01]  /*5110*/  SHF.R.U32.HI R49, RZ, 0x10, R39 ;  /* 0x00000010ff317819 */ /* 0x000fe20000011627 */
[----:B------:R-:W-:Y:S02]  /*5120*/  HADD2.F32 R127, -RZ, R133.H1_H1 ;  /* 0x30000085ff7f7230 */ /* 0x000fe40000004100 */
[----:B------:R-:W-:Y:S02]  /*5130*/  HADD2.F32 R50, -RZ, R50.H0_H0 ;  /* 0x20000032ff327230 */ /* 0x000fe40000004100 */
[-C--:B------:R-:W-:Y:S01]  /*5140*/  FMUL.FTZ R55, R122, R51.reuse ;  /* 0x000000337a377220 */ /* 0x080fe20000410000 */
[----:B------:R-:W-:Y:S02]  /*5150*/  HADD2.F32 R49, -RZ, R49.H0_H0 ;  /* 0x20000031ff317230 */ /* 0x000fe40000004100 */
[----:B------:R-:W-:Y:S01]  /*5160*/  FMUL.FTZ R51, R124, R51 ;  /* 0x000000337c337220 */ /* 0x000fe20000410000 */
[----:B------:R-:W-:-:S02]  /*5170*/  HADD2.F32 R39, -RZ, R58.H1_H1 ;  /* 0x3000003aff277230 */ /* 0x000fc40000004100 */
[----:B------:R-:W-:Y:S02]  /*5180*/  HADD2.F32 R38, -RZ, R38.H0_H0 ;  /* 0x20000026ff267230 */ /* 0x000fe40000004100 */
[-C--:B------:R-:W-:Y:S01]  /*5190*/  FFMA.FTZ R124, R124, R49.reuse, -R55 ;  /* 0x000000317c7c7223 */ /* 0x080fe20000010837 */
[----:B------:R-:W-:Y:S01]  /*51a0*/  FFMA.FTZ R122, R122, R49, R51 ;  /* 0x000000317a7a7223 */ /* 0x000fe20000010033 */
[----:B------:R-:W-:Y:S02]  /*51b0*/  HADD2.F32 R49, -RZ, R56.H0_H0 ;  /* 0x20000038ff317230 */ /* 0x000fe40000004100 */
[----:B------:R-:W-:Y:S02]  /*51c0*/  HADD2.F32 R51, -RZ, R52.H0_H0 ;  /* 0x20000034ff337230 */ /* 0x000fe40000004100 */
[----:B------:R-:W-:Y:S02]  /*51d0*/  HADD2.F32 R55, -RZ, R133.H0_H0 ;  /* 0x20000085ff377230 */ /* 0x000fe40000004100 */
[-C--:B------:R-:W-:Y:S01]  /*51e0*/  FMUL.FTZ R128, R49, R130.reuse ;  /* 0x0000008231807220 */ /* 0x080fe20000410000 */
[----:B------:R-:W-:Y:S01]  /*51f0*/  F2FP.F16.F32.PACK_AB R121, R122, R121 ;  /* 0x000000797a79723e */ /* 0x000fe200000000ff */
[----:B------:R-:W-:Y:S01]  /*5200*/  FMUL.FTZ R130, R51, R130 ;  /* 0x0000008233827220 */ /* 0x000fe20000410000 */
[----:B------:R-:W-:-:S02]  /*5210*/  IMAD.MOV.U32 R53, RZ, RZ, R57 ;  /* 0x000000ffff357224 */ /* 0x000fc400078e0039 */
[-C--:B------:R-:W-:Y:S01]  /*5220*/  FFMA.FTZ R128, R51, R126.reuse, -R128 ;  /* 0x0000007e33807223 */ /* 0x080fe20000010880 */
[----:B------:R-:W-:Y:S02]  /*5230*/  HADD2.F32 R51, -RZ, R56.H1_H1 ;  /* 0x30000038ff337230 */ /* 0x000fe40000004100 */
[----:B------:R-:W-:Y:S01]  /*5240*/  FFMA.FTZ R130, R49, R126, R130 ;  /* 0x0000007e31827223 */ /* 0x000fe20000010082 */
[----:B------:R-:W-:Y:S02]  /*5250*/  HADD2.F32 R49, -RZ, R52.H1_H1 ;  /* 0x30000034ff317230 */ /* 0x000fe40000004100 */
[----:B------:R-:W-:Y:S02]  /*5260*/  IMAD.MOV.U32 R57, RZ, RZ, R118 ;  /* 0x000000ffff397224 */ /* 0x000fe400078e0076 */
[-C--:B------:R-:W-:Y:S01]  /*5270*/  FMUL.FTZ R52, R51, R48.reuse ;  /* 0x0000003033347220 */ /* 0x080fe20000410000 */
[----:B------:R-:W-:-:S03]  /*5280*/  FMUL.FTZ R48, R49, R48 ;  /* 0x0000003031307220 */ /* 0x000fc60000410000 */
[-C--:B------:R-:W-:Y:S01]  /*5290*/  FFMA.FTZ R49, R49, R36.reuse, -R52 ;  /* 0x0000002431317223 */ /* 0x080fe20000010834 */
[----:B------:R-:W-:Y:S01]  /*52a0*/  FFMA.FTZ R51, R51, R36, R48 ;  /* 0x0000002433337223 */ /* 0x000fe20000010030 */
[----:B------:R-:W-:Y:S02]  /*52b0*/  HADD2.F32 R36, -RZ, R58.H0_H0 ;  /* 0x2000003aff247230 */ /* 0x000fe40000004100 */
[----:B------:R-:W-:Y:S01]  /*52c0*/  HADD2.F32 R48, -RZ, R54.H0_H0 ;  /* 0x20000036ff307230 */ /* 0x000fe20000004100 */
[----:B------:R-:W-:Y:S02]  /*52d0*/  F2FP.F16.F32.PACK_AB R52, R49, R128 ;  /* 0x000000803134723e */ /* 0x000fe400000000ff */
[-C--:B------:R-:W-:Y:S01]  /*52e0*/  FMUL.FTZ R59, R36, R127.reuse ;  /* 0x0000007f243b7220 */ /* 0x080fe20000410000 */
[----:B------:R-:W-:Y:S01]  /*52f0*/  F2FP.F16.F32.PACK_AB R56, R51, R130 ;  /* 0x000000823338723e */ /* 0x000fe200000000ff */
[C---:B------:R-:W-:Y:S02]  /*5300*/  FMUL.FTZ R127, R48.reuse, R127 ;  /* 0x0000007f307f7220 */ /* 0x040fe40000410000 */
[----:B------:R-:W-:-:S02]  /*5310*/  FFMA.FTZ R59, R48, R55, -R59 ;  /* 0x00000037303b7223 */ /* 0x000fc4000001083b */
[----:B------:R-:W-:Y:S01]  /*5320*/  FFMA.FTZ R127, R36, R55, R127 ;  /* 0x00000037247f7223 */ /* 0x000fe2000001007f */
[----:B------:R-:W-:Y:S02]  /*5330*/  HADD2.F32 R55, -RZ, R54.H1_H1 ;  /* 0x30000036ff377230 */ /* 0x000fe40000004100 */
[----:B------:R-:W-:-:S03]  /*5340*/  FMUL.FTZ R36, R39, R50 ;  /* 0x0000003227247220 */ /* 0x000fc60000410000 */
[C---:B------:R-:W-:Y:S01]  /*5350*/  FMUL.FTZ R50, R55.reuse, R50 ;  /* 0x0000003237327220 */ /* 0x040fe20000410000 */
[-C--:B------:R-:W-:Y:S01]  /*5360*/  FFMA.FTZ R36, R55, R38.reuse, -R36 ;  /* 0x0000002637247223 */ /* 0x080fe20000010824 */
[----:B------:R-:W-:Y:S02]  /*5370*/  F2FP.F16.F32.PACK_AB R55, R124, R37 ;  /* 0x000000257c37723e */ /* 0x000fe400000000ff */
[----:B------:R-:W-:Y:S02]  /*5380*/  FFMA.FTZ R50, R39, R38, R50 ;  /* 0x0000002627327223 */ /* 0x000fe40000010032 */
[----:B------:R-:W-:Y:S01]  /*5390*/  F2FP.F16.F32.PACK_AB R54, R36, R59 ;  /* 0x0000003b2436723e */ /* 0x000fe200000000ff */
[----:B------:R-:W-:Y:S02]  /*53a0*/  IMAD.MOV.U32 R59, RZ, RZ, R121 ;  /* 0x000000ffff3b7224 */ /* 0x000fe400078e0079 */
[----:B------:R-:W-:-:S07]  /*53b0*/  F2FP.F16.F32.PACK_AB R58, R50, R127 ;  /* 0x0000007f323a723e */ /* 0x000fce00000000ff */
.L_x_9404:
[----:B------:R-:W-:Y:S05]  /*53c0*/  BSYNC B2 ;  /* 0x0000000000027941 */ /* 0x000fea0003800000 */
.L_x_9403:
        /* <DEDUP_REMOVED lines=12> */
.L_x_9402:
[----:B------:R-:W-:Y:S05]  /*5490*/  BSYNC B1 ;  /* 0x0000000000017941 */ /* 0x000fea0003800000 */
.L_x_9401:
[----:B------:R-:W-:Y:S01]  /*54a0*/  ISETP.NE.AND P4, PT, R10, RZ, PT ;  /* 0x000000ff0a00720c */ /* 0x000fe20003f85270 */
[----:B------:R-:W-:-:S12]  /*54b0*/  BSSY B1, `(.L_x_9405) ;  /* 0x000007c000017945 */ /* 0x000fd80003800000 */
[----:B------:R-:W-:Y:S05]  /*54c0*/  @!P4 BRA `(.L_x_9406) ;  /* 0x0000000400e8c947 */ /* 0x000fea0003800000 */
[----:B------:R-:W2:Y:S04]  /*54d0*/  LDL R48, [R1+0xc] ;  /* 0x00000c0001307983 */ /* 0x000ea80000100800 */
[----:B-1----:R-:W3:Y:S04]  /*54e0*/  LDL R39, [R1+0x10] ;  /* 0x0000100001277983 */ /* 0x002ee80000100800 */
[----:B------:R-:W4:Y:S01]  /*54f0*/  LDL R38, [R1+0x14] ;  /* 0x0000140001267983 */ /* 0x000f220000100800 */
[----:B------:R-:W-:Y:S01]  /*5500*/  SEL R36, R107, R114, !P1 ;  /* 0x000000726b247207 */ /* 0x000fe20004800000 */
[----:B------:R-:W-:Y:S01]  /*5510*/  VIADD R54, R19, 0x10 ;  /* 0x0000001013367836 */ /* 0x000fe20000000000 */
[----:B------:R-:W-:Y:S01]  /*5520*/  IADD3 R52, P4, P5, R60, R90, R74 ;  /* 0x0000005a3c347210 */ /* 0x000fe20007d9e04a */
[----:B------:R-:W-:Y:S01]  /*5530*/  BSSY B2, `(.L_x_9407) ;  /* 0x0000069000027945 */ /* 0x000fe20003800000 */
[----:B------:R-:W-:-:S02]  /*5540*/  SHF.R.S32.HI R37, RZ, 0x1f, R36 ;  /* 0x0000001fff257819 */ /* 0x000fc40000011424 */
[----:B------:R-:W-:Y:S02]  /*5550*/  IADD3.X R53, R0, R112, R95, P4, P5 ;  /* 0x0000007000357210 */ /* 0x000fe400027ea45f */
[----:B------:R-:W-:Y:S02]  /*5560*/  LEA.HI R37, R37, R36, RZ, 0x4 ;  /* 0x0000002425257211 */ /* 0x000fe400078f20ff */
[----:B------:R-:W-:Y:S02]  /*5570*/  ISETP.GE.AND P4, PT, R54, R99, PT ;  /* 0x000000633600720c */ /* 0x000fe40003f86270 */
        /* <DEDUP_REMOVED lines=8> */
[----:B---3--:R-:W-:-:S04]  /*5600*/  LOP3.LUT R36, R36, R39, RZ, 0x3c, !PT ;  /* 0x0000002724247212 */ /* 0x008fc800078e3cff */
[----:B----4-:R-:W-:Y:S01]  /*5610*/  IADD3 R39, R36, R37, R38 ;  /* 0x0000002524277210 */ /* 0x010fe20007ffe026 */
[----:B------:R-:W-:-:S04]  /*5620*/  IMAD R37, R18, 0x3000, R98 ;  /* 0x0000300012257824 */ /* 0x000fc800078e0262 */
[----:B------:R-:W-:Y:S02]  /*5630*/  IMAD R39, R18, 0x3000, R39 ;  /* 0x0000300012277824 */ /* 0x000fe400078e0227 */
[--C-:B------:R-:W-:Y:S02]  /*5640*/  IMAD R37, R37, 0x2, R2.reuse ;  /* 0x0000000225257824 */ /* 0x100fe400078e0202 */
[----:B------:R-:W-:-:S04]  /*5650*/  IMAD R48, R39, 0x2, R2 ;  /* 0x0000000227307824 */ /* 0x000fc800078e0202 */
[----:B------:R-:W1:Y:S04]  /*5660*/  LDS.128 R36, [R37+0x15400] ;  /* 0x0154000025247984 */ /* 0x000e680000000c00 */
[----:B------:R-:W2:Y:S01]  /*5670*/  LDS.128 R48, [R48+0x15400] ;  /* 0x0154000030307984 */ /* 0x000ea20000000c00 */
[----:B------:R-:W-:Y:S05]  /*5680*/  @P4 BRA `(.L_x_9408) ;  /* 0x00000004004c4947 */ /* 0x000fea0003800000 */
[--C-:B------:R-:W-:Y:S01]  /*5690*/  SHF.R.U64 R32, R32, 0x10, R33.reuse ;  /* 0x0000001020207819 */ /* 0x100fe20000001221 */
[--C-:B------:R-:W-:Y:S01]  /*56a0*/  HADD2.F32 R56, -RZ, R132.reuse.H1_H1 ;  /* 0x30000084ff387230 */ /* 0x100fe20000004100 */
[----:B------:R-:W-:Y:S01]  /*56b0*/  SHF.R.U32.HI R54, RZ, 0x10, R33 ;  /* 0x00000010ff367819 */ /* 0x000fe20000011621 */
[----:B------:R-:W-:Y:S01]  /*56c0*/  HADD2.F32 R132, -RZ, R132.H0_H0 ;  /* 0x20000084ff847230 */ /* 0x000fe20000004100 */
[--C-:B------:R-:W-:Y:S01]  /*56d0*/  SHF.R.U64 R33, R44, 0x10, R45.reuse ;  /* 0x000000102c217819 */ /* 0x100fe2000000122d */
[----:B--2---:R-:W-:Y:S01]  /*56e0*/  HADD2.F32 R57, -RZ, R49.H0_H0 ;  /* 0x20000031ff397230 */ /* 0x004fe20000004100 */
[----:B------:R-:W-:Y:S01]  /*56f0*/  SHF.R.U32.HI R44, RZ, 0x10, R45 ;  /* 0x00000010ff2c7819 */ /* 0x000fe2000001162d */
[----:B-1----:R-:W-:Y:S01]  /*5700*/  HADD2.F32 R59, -RZ, R37.H0_H0 ;  /* 0x20000025ff3b7230 */ /* 0x002fe20000004100 */
[--C-:B------:R-:W-:Y:S01]  /*5710*/  SHF.R.U64 R45, R46, 0x10, R47.reuse ;  /* 0x000000102e2d7819 */ /* 0x100fe2000000122f */
[----:B------:R-:W-:Y:S01]  /*5720*/  HADD2.F32 R58, -RZ, R54.H0_H0 ;  /* 0x20000036ff3a7230 */ /* 0x000fe20000004100 */
[----:B------:R-:W-:Y:S01]  /*5730*/  SHF.R.U32.HI R46, RZ, 0x10, R47 ;  /* 0x00000010ff2e7819 */ /* 0x000fe2000001162f */
[----:B------:R-:W-:-:S02]  /*5740*/  HADD2.F32 R47, -RZ, R49.H1_H1 ;  /* 0x30000031ff2f7230 */ /* 0x000fc40000004100 */
[-C--:B------:R-:W-:Y:S01]  /*5750*/  FMUL.FTZ R54, R57, R132.reuse ;  /* 0x0000008439367220 */ /* 0x080fe20000410000 */
[----:B------:R-:W-:Y:S02]  /*5760*/  HADD2.F32 R44, -RZ, R44.H0_H0 ;  /* 0x2000002cff2c7230 */ /* 0x000fe40000004100 */
[C---:B------:R-:W-:Y:S01]  /*5770*/  FMUL.FTZ R132, R59.reuse, R132 ;  /* 0x000000843b847220 */ /* 0x040fe20000410000 */
[----:B------:R-:W-:Y:S02]  /*5780*/  HADD2.F32 R49, -RZ, R37.H1_H1 ;  /* 0x30000025ff317230 */ /* 0x000fe40000004100 */
[----:B------:R-:W-:Y:S01]  /*5790*/  FFMA.FTZ R37, R59, R56, -R54 ;  /* 0x000000383b257223 */ /* 0x000fe20000010836 */
[--C-:B------:R-:W-:Y:S01]  /*57a0*/  SHF.R.U64 R34, R34, 0x10, R35.reuse ;  /* 0x0000001022227819 */ /* 0x100fe20000001223 */
[-C--:B------:R-:W-:Y:S01]  /*57b0*/  FMUL.FTZ R118, R47, R44.reuse ;  /* 0x0000002c2f767220 */ /* 0x080fe20000410000 */
[----:B------:R-:W-:Y:S01]  /*57c0*/  SHF.R.U32.HI R35, RZ, 0x10, R35 ;  /* 0x00000010ff237819 */ /* 0x000fe20000011623 */
[----:B------:R-:W-:Y:S01]  /*57d0*/  FMUL.FTZ R120, R49, R44 ;  /* 0x0000002c31787220 */ /* 0x000fe20000410000 */
[----:B------:R-:W-:Y:S01]  /*57e0*/  FFMA.FTZ R44, R57, R56, R132 ;  /* 0x00000038392c7223 */ /* 0x000fe20000010084 */
[----:B------:R-:W-:Y:S01]  /*57f0*/  FFMA.FTZ R54, R49, R58, -R118 ;  /* 0x0000003a31367223 */ /* 0x000fe20000010876 */
[----:B------:R-:W-:-:S02]  /*5800*/  HADD2.F32 R49, -RZ, R131.H1_H1 ;  /* 0x30000083ff317230 */ /* 0x000fc40000004100 */
[----:B------:R-:W-:Y:S01]  /*5810*/  FFMA.FTZ R47, R47, R58, R120 ;  /* 0x0000003a2f2f7223 */ /* 0x000fe20000010078 */
[----:B------:R-:W-:Y:S02]  /*5820*/  HADD2.F32 R131, -RZ, R131.H0_H0 ;  /* 0x20000083ff837230 */ /* 0x000fe40000004100 */
[----:B------:R-:W-:Y:S01]  /*5830*/  HADD2.F32 R56, -RZ, R51.H0_H0 ;  /* 0x20000033ff387230 */ /* 0x000fe20000004100 */
[----:B------:R-:W-:Y:S01]  /*5840*/  F2FP.F16.F32.PACK_AB R37, R54, R37 ;  /* 0x000000253625723e */ /* 0x000fe200000000ff */
[----:B------:R-:W-:Y:S01]  /*5850*/  HADD2.F32 R58, -RZ, R39.H0_H0 ;  /* 0x20000027ff3a7230 */ /* 0x000fe20000004100 */
[----:B------:R-:W-:Y:S01]  /*5860*/  F2FP.F16.F32.PACK_AB R44, R47, R44 ;  /* 0x0000002c2f2c723e */ /* 0x000fe200000000ff */
[----:B------:R-:W-:Y:S02]  /*5870*/  HADD2.F32 R59, -RZ, R46.H0_H0 ;  /* 0x2000002eff3b7230 */ /* 0x000fe40000004100 */
[----:B------:R-:W-:Y:S02]  /*5880*/  HADD2.F32 R51, -RZ, R51.H1_H1 ;  /* 0x30000033ff337230 */ /* 0x000fe40000004100 */
[----:B------:R-:W-:-:S02]  /*5890*/  HADD2.F32 R46, -RZ, R39.H1_H1 ;  /* 0x30000027ff2e7230 */ /* 0x000fc40000004100 */
[-C--:B------:R-:W-:Y:S01]  /*58a0*/  FMUL.FTZ R39, R58, R131.reuse ;  /* 0x000000833a277220 */ /* 0x080fe20000410000 */
        /* <DEDUP_REMOVED lines=8> */
[----:B------:R-:W-:-:S02]  /*5930*/  HADD2.F32 R118, -RZ, R125.H1_H1 ;  /* 0x3000007dff767230 */ /* 0x000fc40000004100 */
[----:B------:R-:W-:Y:S01]  /*5940*/  HADD2.F32 R57, -RZ, R33.H0_H0 ;  /* 0x20000021ff397230 */ /* 0x000fe20000004100 */
[----:B------:R-:W-:Y:S01]  /*5950*/  F2FP.F16.F32.PACK_AB R35, R46, R35 ;  /* 0x000000232e23723e */ /* 0x000fe200000000ff */
[----:B------:R-:W-:Y:S02]  /*5960*/  HADD2.F32 R49, -RZ, R48.H0_H0 ;  /* 0x20000030ff317230 */ /* 0x000fe40000004100 */
[----:B------:R-:W-:Y:S02]  /*5970*/  HADD2.F32 R33, -RZ, R36.H0_H0 ;  /* 0x20000024ff217230 */ /* 0x000fe40000004100 */
[----:B------:R-:W-:Y:S02]  /*5980*/  HADD2.F32 R48, -RZ, R48.H1_H1 ;  /* 0x30000030ff307230 */ /* 0x000fe40000004100 */
[----:B------:R-:W-:Y:S02]  /*5990*/  HADD2.F32 R36, -RZ, R36.H1_H1 ;  /* 0x30000024ff247230 */ /* 0x000fe40000004100 */
[----:B------:R-:W-:-:S02]  /*59a0*/  HADD2.F32 R58, -RZ, R125.H0_H0 ;  /* 0x2000007dff3a7230 */ /* 0x000fc40000004100 */
[-C--:B------:R-:W-:Y:S01]  /*59b0*/  FMUL.FTZ R59, R48, R57.reuse ;  /* 0x00000039303b7220 */ /* 0x080fe20000410000 */
[----:B------:R-:W-:Y:S02]  /*59c0*/  HADD2.F32 R51, -RZ, R32.H0_H0 ;  /* 0x20000020ff337230 */ /* 0x000fe40000004100 */
[-C--:B------:R-:W-:Y:S01]  /*59d0*/  FMUL.FTZ R32, R49, R118.reuse ;  /* 0x0000007631207220 */ /* 0x080fe20000410000 */
[C---:B------:R-:W-:Y:S01]  /*59e0*/  FMUL.FTZ R118, R33.reuse, R118 ;  /* 0x0000007621767220 */ /* 0x040fe20000410000 */
[C---:B------:R-:W-:Y:S02]  /*59f0*/  FMUL.FTZ R57, R36.reuse, R57 ;  /* 0x0000003924397220 */ /* 0x040fe40000410000 */
[-C--:B------:R-:W-:Y:S01]  /*5a00*/  FFMA.FTZ R32, R33, R58.reuse, -R32 ;  /* 0x0000003a21207223 */ /* 0x080fe20000010820 */
[----:B------:R-:W-:Y:S01]  /*5a10*/  FFMA.FTZ R33, R49, R58, R118 ;  /* 0x0000003a31217223 */ /* 0x000fe20000010076 */
[-C--:B------:R-:W-:Y:S01]  /*5a20*/  FFMA.FTZ R49, R36, R51.reuse, -R59 ;  /* 0x0000003324317223 */ /* 0x080fe2000001083b */
[----:B------:R-:W-:Y:S01]  /*5a30*/  FFMA.FTZ R36, R48, R51, R57 ;  /* 0x0000003330247223 */ /* 0x000fe20000010039 */
[----:B------:R-:W-:-:S02]  /*5a40*/  HADD2.F32 R51, -RZ, R123.H0_H0 ;  /* 0x2000007bff337230 */ /* 0x000fc40000004100 */
[----:B------:R-:W-:Y:S01]  /*5a50*/  HADD2.F32 R59, -RZ, R45.H0_H0 ;  /* 0x2000002dff3b7230 */ /* 0x000fe20000004100 */
[----:B------:R-:W-:Y:S01]  /*5a60*/  F2FP.F16.F32.PACK_AB R32, R49, R32 ;  /* 0x000000203120723e */ /* 0x000fe200000000ff */
[----:B------:R-:W-:Y:S02]  /*5a70*/  HADD2.F32 R48, -RZ, R50.H0_H0 ;  /* 0x20000032ff307230 */ /* 0x000fe40000004100 */
[----:B------:R-:W-:Y:S02]  /*5a80*/  HADD2.F32 R123, -RZ, R123.H1_H1 ;  /* 0x3000007bff7b7230 */ /* 0x000fe40000004100 */
[----:B------:R-:W-:Y:S02]  /*5a90*/  HADD2.F32 R45, -RZ, R38.H0_H0 ;  /* 0x20000026ff2d7230 */ /* 0x000fe40000004100 */
[----:B------:R-:W-:Y:S02]  /*5aa0*/  HADD2.F32 R50, -RZ, R50.H1_H1 ;  /* 0x30000032ff327230 */ /* 0x000fe40000004100 */
[----:B------:R-:W-:-:S02]  /*5ab0*/  HADD2.F32 R38, -RZ, R38.H1_H1 ;  /* 0x30000026ff267230 */ /* 0x000fc40000004100 */
[----:B------:R-:W-:Y:S02]  /*5ac0*/  HADD2.F32 R57, -RZ, R34.H0_H0 ;  /* 0x20000022ff397230 */ /* 0x000fe40000004100 */
[----:B------:R-:W-:Y:S01]  /*5ad0*/  FMUL.FTZ R34, R48, R123 ;  /* 0x0000007b30227220 */ /* 0x000fe20000410000 */
[----:B------:R-:W-:Y:S01]  /*5ae0*/  FMUL.FTZ R119, R50, R59 ;  /* 0x0000003b32777220 */ /* 0x000fe20000410000 */
[C---:B------:R-:W-:Y:S01]  /*5af0*/  FMUL.FTZ R123, R45.reuse, R123 ;  /* 0x0000007b2d7b7220 */ /* 0x040fe20000410000 */
[C---:B------:R-:W-:Y:S01]  /*5b00*/  FMUL.FTZ R59, R38.reuse, R59 ;  /* 0x0000003b263b7220 */ /* 0x040fe20000410000 */
[----:B------:R-:W-:Y:S01]  /*5b10*/  FFMA.FTZ R34, R45, R51, -R34 ;  /* 0x000000332d227223 */ /* 0x000fe20000010822 */
[----:B------:R-:W-:Y:S01]  /*5b20*/  FFMA.FTZ R119, R38, R57, -R119 ;  /* 0x0000003926777223 */ /* 0x000fe20000010877 */
[----:B------:R-:W-:Y:S01]  /*5b30*/  FFMA.FTZ R123, R48, R51, R123 ;  /* 0x00000033307b7223 */ /* 0x000fe2000001007b */
[----:B------:R-:W-:Y:S01]  /*5b40*/  FFMA.FTZ R50, R50, R57, R59 ;  /* 0x0000003932327223 */ /* 0x000fe2000001003b */
[----:B------:R-:W-:Y:S01]  /*5b50*/  F2FP.F16.F32.PACK_AB R51, R56, R39 ;  /* 0x000000273833723e */ /* 0x000fe200000000ff */
[----:B------:R-:W-:Y:S01]  /*5b60*/  IMAD.MOV.U32 R49, RZ, RZ, R44 ;  /* 0x000000ffff317224 */ /* 0x000fe200078e002c */
[----:B------:R-:W-:Y:S01]  /*5b70*/  F2FP.F16.F32.PACK_AB R48, R36, R33 ;  /* 0x000000212430723e */ /* 0x000fe200000000ff */
[----:B------:R-:W-:Y:S01]  /*5b80*/  IMAD.MOV.U32 R36, RZ, RZ, R32 ;  /* 0x000000ffff247224 */ /* 0x000fe200078e0020 */
[----:B------:R-:W-:Y:S01]  /*5b90*/  F2FP.F16.F32.PACK_AB R38, R119, R34 ;  /* 0x000000227726723e */ /* 0x000fe200000000ff */
[----:B------:R-:W-:Y:S01]  /*5ba0*/  IMAD.MOV.U32 R39, RZ, RZ, R35 ;  /* 0x000000ffff277224 */ /* 0x000fe200078e0023 */
[----:B------:R-:W-:-:S07]  /*5bb0*/  F2FP.F16.F32.PACK_AB R50, R50, R123 ;  /* 0x0000007b3232723e */ /* 0x000fce00000000ff */
.L_x_9408:
[----:B------:R-:W-:Y:S05]  /*5bc0*/  BSYNC B2 ;  /* 0x0000000000027941 */ /* 0x000fea0003800000 */
.L_x_9407:
        /* <DEDUP_REMOVED lines=10> */
.L_x_9406:
[----:B------:R-:W-:Y:S05]  /*5c70*/  BSYNC B1 ;  /* 0x0000000000017941 */ /* 0x000fea0003800000 */
.L_x_9405:
[----:B------:R-:W-:-:S13]  /*5c80*/  ISETP.NE.AND P4, PT, R11, RZ, PT ;  /* 0x000000ff0b00720c */ /* 0x000fda0003f85270 */
[----:B------:R-:W-:Y:S05]  /*5c90*/  @!P4 BRA `(.L_x_9373) ;  /* 0x000000080078c947 */ /* 0x000fea0003800000 */
[----:B-1-3--:R-:W2:Y:S04]  /*5ca0*/  LDL R36, [R1+0xc] ;  /* 0x00000c0001247983 */ /* 0x00aea80000100800 */
[----:B------:R-:W3:Y:S04]  /*5cb0*/  LDL R35, [R1+0x10] ;  /* 0x0000100001237983 */ /* 0x000ee80000100800 */
[----:B------:R-:W4:Y:S01]  /*5cc0*/  LDL R34, [R1+0x14] ;  /* 0x0000140001227983 */ /* 0x000f220000100800 */
[----:B------:R-:W-:Y:S01]  /*5cd0*/  IADD3 R46, R19, 0x20, RZ ;  /* 0x00000020132e7810 */ /* 0x000fe20007ffe0ff */
[----:B------:R-:W-:Y:S01]  /*5ce0*/  BSSY B1, `(.L_x_9409) ;  /* 0x000006f000017945 */ /* 0x000fe20003800000 */
[----:B------:R-:W-:-:S02]  /*5cf0*/  IADD3 R32, P4, P5, R60, R90, R27 ;  /* 0x0000005a3c207210 */ /* 0x000fc40007d9e01b */
[----:B------:R-:W-:Y:S02]  /*5d00*/  ISETP.GE.AND P6, PT, R46, R104, PT ;  /* 0x000000682e00720c */ /* 0x000fe40003fc6270 */
[----:B------:R-:W-:Y:S02]  /*5d10*/  IADD3.X R33, R0, R112, R94, P4, P5 ;  /* 0x0000007000217210 */ /* 0x000fe400027ea45e */
[C---:B------:R-:W-:Y:S02]  /*5d20*/  LEA R44, P4, R32.reuse, R88, 0x1 ;  /* 0x00000058202c7211 */ /* 0x040fe400078808ff */
[----:B------:R-:W-:Y:S02]  /*5d30*/  SEL R114, R107, R114, !P6 ;  /* 0x000000726b727207 */ /* 0x000fe40007000000 */
[----:B------:R-:W-:Y:S02]  /*5d40*/  LEA.HI.X R45, R32, R89, R33, 0x1, P4 ;  /* 0x00000059202d7211 */ /* 0x000fe400020f0c21 */
[----:B------:R-:W-:-:S02]  /*5d50*/  SHF.R.S32.HI R33, RZ, 0x1f, R114 ;  /* 0x0000001fff217819 */ /* 0x000fc40000011472 */
[----:B------:R-:W-:Y:S02]  /*5d60*/  ISETP.GE.AND P4, PT, R46, R99, PT ;  /* 0x000000632e00720c */ /* 0x000fe40003f86270 */
        /* <DEDUP_REMOVED lines=20> */
[--C-:B------:R-:W-:Y:S01]  /*5eb0*/  SHF.R.U64 R28, R28, 0x10, R29.reuse ;  /* 0x000000101c1c7819 */ /* 0x100fe2000000121d */
[----:B------:R-:W-:Y:S01]  /*5ec0*/  HADD2.F32 R50, -RZ, R117.H1_H1 ;  /* 0x30000075ff327230 */ /* 0x000fe20000004100 */
[----:B------:R-:W-:Y:S01]  /*5ed0*/  SHF.R.U32.HI R49, RZ, 0x10, R29 ;  /* 0x00000010ff317819 */ /* 0x000fe2000001161d */
[----:B------:R-:W-:Y:S01]  /*5ee0*/  HADD2.F32 R39, -RZ, R37.H0_H0 ;  /* 0x20000025ff277230 */ /* 0x000fe20000004100 */
[----:B------:R-:W-:Y:S01]  /*5ef0*/  SHF.R.U64 R40, R40, 0x10, R41 ;  /* 0x0000001028287819 */ /* 0x000fe20000001229 */
[----:B------:R-:W-:Y:S01]  /*5f00*/  HADD2.F32 R51, -RZ, R51.H0_H0 ;  /* 0x20000033ff337230 */ /* 0x000fe20000004100 */
[--C-:B------:R-:W-:Y:S01]  /*5f10*/  SHF.R.U64 R29, R30, 0x10, R31.reuse ;  /* 0x000000101e1d7819 */ /* 0x100fe2000000121f */
[----:B------:R-:W-:Y:S01]  /*5f20*/  HADD2.F32 R46, -RZ, R115.H1_H1 ;  /* 0x30000073ff2e7230 */ /* 0x000fe20000004100 */
[----:B------:R-:W-:Y:S01]  /*5f30*/  SHF.R.U32.HI R41, RZ, 0x10, R31 ;  /* 0x00000010ff297819 */ /* 0x000fe2000001161f */
[--C-:B-1----:R-:W-:Y:S01]  /*5f40*/  HADD2.F32 R31, -RZ, R33.reuse.H0_H0 ;  /* 0x20000021ff1f7230 */ /* 0x102fe20000004100 */
[----:B------:R-:W-:Y:S01]  /*5f50*/  SHF.R.U64 R30, R42, 0x10, R43 ;  /* 0x000000102a1e7819 */ /* 0x000fe2000000122b */
[----:B------:R-:W-:-:S02]  /*5f60*/  HADD2.F32 R42, -RZ, R33.H1_H1 ;  /* 0x30000021ff2a7230 */ /* 0x000fc40000004100 */
[-C--:B------:R-:W-:Y:S01]  /*5f70*/  FMUL.FTZ R52, R39, R50.reuse ;  /* 0x0000003227347220 */ /* 0x080fe20000410000 */
[----:B------:R-:W-:Y:S01]  /*5f80*/  SHF.R.U32.HI R43, RZ, 0x10, R43 ;  /* 0x00000010ff2b7819 */ /* 0x000fe2000001162b */
[----:B------:R-:W-:Y:S02]  /*5f90*/  HADD2.F32 R37, -RZ, R37.H1_H1 ;  /* 0x30000025ff257230 */ /* 0x000fe40000004100 */
[C---:B------:R-:W-:Y:S01]  /*5fa0*/  FMUL.FTZ R50, R31.reuse, R50 ;  /* 0x000000321f327220 */ /* 0x040fe20000410000 */
[----:B------:R-:W-:Y:S02]  /*5fb0*/  HADD2.F32 R49, -RZ, R49.H0_H0 ;  /* 0x20000031ff317230 */ /* 0x000fe40000004100 */
[-C--:B------:R-:W-:Y:S01]  /*5fc0*/  FMUL.FTZ R54, R42, R51.reuse ;  /* 0x000000332a367220 */ /* 0x080fe20000410000 */
[-C--:B------:R-:W-:Y:S01]  /*5fd0*/  FFMA.FTZ R31, R31, R46.reuse, -R52 ;  /* 0x0000002e1f1f7223 */ /* 0x080fe20000010834 */
[----:B------:R-:W-:Y:S01]  /*5fe0*/  FFMA.FTZ R33, R39, R46, R50 ;  /* 0x0000002e27217223 */ /* 0x000fe20000010032 */
[C---:B------:R-:W-:Y:S01]  /*5ff0*/  FMUL.FTZ R53, R37.reuse, R51 ;  /* 0x0000003325357220 */ /* 0x040fe20000410000 */
[----:B------:R-:W-:Y:S01]  /*6000*/  FFMA.FTZ R46, R37, R49, R54 ;  /* 0x00000031252e7223 */ /* 0x000fe20000010036 */
[----:B------:R-:W-:-:S02]  /*6010*/  HADD2.F32 R39, -RZ, R48.H0_H0 ;  /* 0x20000030ff277230 */ /* 0x000fc40000004100 */
[----:B------:R-:W-:Y:S02]  /*6020*/  HADD2.F32 R50, -RZ, R48.H1_H1 ;  /* 0x30000030ff327230 */ /* 0x000fe40000004100 */
[----:B------:R-:W-:Y:S01]  /*6030*/  FFMA.FTZ R42, R42, R49, -R53 ;  /* 0x000000312a2a7223 */ /* 0x000fe20000010835 */
[----:B------:R-:W-:Y:S01]  /*6040*/  HADD2.F32 R43, -RZ, R43.H0_H0 ;  /* 0x2000002bff2b7230 */ /* 0x000fe20000004100 */
[----:B------:R-:W-:Y:S01]  /*6050*/  F2FP.F16.F32.PACK_AB R46, R46, R33 ;  /* 0x000000212e2e723e */ /* 0x000fe200000000ff */
[----:B------:R-:W-:Y:S02]  /*6060*/  HADD2.F32 R54, -RZ, R116.H1_H1 ;  /* 0x30000074ff367230 */ /* 0x000fe40000004100 */
[--C-:B------:R-:W-:Y:S02]  /*6070*/  HADD2.F32 R48, -RZ, R35.reuse.H1_H1 ;  /* 0x30000023ff307230 */ /* 0x100fe40000004100 */
[----:B------:R-:W-:Y:S01]  /*6080*/  FMUL.FTZ R49, R50, R43 ;  /* 0x0000002b32317220 */ /* 0x000fe20000410000 */
[----:B------:R-:W-:-:S02]  /*6090*/  HADD2.F32 R37, -RZ, R35.H0_H0 ;  /* 0x20000023ff257230 */ /* 0x000fc40000004100 */
[-C--:B------:R-:W-:Y:S01]  /*60a0*/  FMUL.FTZ R56, R39, R54.reuse ;  /* 0x0000003627387220 */ /* 0x080fe20000410000 */
[----:B------:R-:W-:Y:S02]  /*60b0*/  HADD2.F32 R52, -RZ, R113.H1_H1 ;  /* 0x30000071ff347230 */ /* 0x000fe40000004100 */
[----:B------:R-:W-:Y:S01]  /*60c0*/  FMUL.FTZ R43, R48, R43 ;  /* 0x0000002b302b7220 */ /* 0x000fe20000410000 */
[----:B------:R-:W-:Y:S02]  /*60d0*/  HADD2.F32 R41, -RZ, R41.H0_H0 ;  /* 0x20000029ff297230 */ /* 0x000fe40000004100 */
[C---:B------:R-:W-:Y:S01]  /*60e0*/  FMUL.FTZ R54, R37.reuse, R54 ;  /* 0x0000003625367220 */ /* 0x040fe20000410000 */
[----:B------:R-:W-:Y:S02]  /*60f0*/  HADD2.F32 R117, -RZ, R117.H0_H0 ;  /* 0x20000075ff757230 */ /* 0x000fe40000004100 */
[----:B------:R-:W-:Y:S01]  /*6100*/  FFMA.FTZ R35, R37, R52, -R56 ;  /* 0x0000003425237223 */ /* 0x000fe20000010838 */
[----:B------:R-:W-:-:S02]  /*6110*/  HADD2.F32 R115, -RZ, R115.H0_H0 ;  /* 0x20000073ff737230 */ /* 0x000fc40000004100 */
[-C--:B------:R-:W-:Y:S01]  /*6120*/  FFMA.FTZ R50, R50, R41.reuse, R43 ;  /* 0x0000002932327223 */ /* 0x080fe2000001002b */
[----:B------:R-:W-:Y:S01]  /*6130*/  FFMA.FTZ R37, R39, R52, R54 ;  /* 0x0000003427257223 */ /* 0x000fe20000010036 */
[----:B------:R-:W-:Y:S02]  /*6140*/  HADD2.F32 R43, -RZ, R40.H0_H0 ;  /* 0x20000028ff2b7230 */ /* 0x000fe40000004100 */
[----:B------:R-:W-:Y:S01]  /*6150*/  FFMA.FTZ R48, R48, R41, -R49 ;  /* 0x0000002930307223 */ /* 0x000fe20000010831 */
[----:B------:R-:W-:Y:S01]  /*6160*/  HADD2.F32 R40, -RZ, R36.H0_H0 ;  /* 0x20000024ff287230 */ /* 0x000fe20000004100 */
[----:B------:R-:W-:Y:S01]  /*6170*/  F2FP.F16.F32.PACK_AB R31, R42, R31 ;  /* 0x0000001f2a1f723e */ /* 0x000fe200000000ff */
[----:B------:R-:W-:Y:S01]  /*6180*/  HADD2.F32 R39, -RZ, R32.H0_H0 ;  /* 0x20000020ff277230 */ /* 0x000fe20000004100 */
[----:B------:R-:W-:Y:S01]  /*6190*/  F2FP.F16.F32.PACK_AB R50, R50, R37 ;  /* 0x000000253232723e */ /* 0x000fe200000000ff */
        /* <DEDUP_REMOVED lines=11> */
[----:B------:R-:W-:Y:S02]  /*6250*/  HADD2.F32 R41, -RZ, R30.H0_H0 ;  /* 0x2000001eff297230 */ /* 0x000fe40000004100 */
[----:B------:R-:W-:Y:S01]  /*6260*/  FFMA.FTZ R117, R40, R115, R117 ;  /* 0x0000007328757223 */ /* 0x000fe20000010075 */
[----:B------:R-:W-:Y:S01]  /*6270*/  HADD2.F32 R30, -RZ, R38.H0_H0 ;  /* 0x20000026ff1e7230 */ /* 0x000fe20000004100 */
[----:B------:R-:W-:Y:S01]  /*6280*/  F2FP.F16.F32.PACK_AB R32, R32, R43 ;  /* 0x0000002b2020723e */ /* 0x000fe200000000ff */
        /* <DEDUP_REMOVED lines=10> */
[----:B------:R-:W-:Y:S01]  /*6330*/  FMUL.FTZ R41, R34, R41 ;  /* 0x0000002922297220 */ /* 0x000fe20000410000 */
[----:B------:R-:W-:Y:S02]  /*6340*/  IMAD.MOV.U32 R33, RZ, RZ, R31 ;  /* 0x000000ffff217224 */ /* 0x000fe400078e001f */
[-C--:B------:R-:W-:Y:S01]  /*6350*/  FFMA.FTZ R39, R30, R113.reuse, R39 ;  /* 0x000000711e277223 */ /* 0x080fe20000010027 */
[----:B------:R-:W-:Y:S01]  /*6360*/  FFMA.FTZ R49, R28, R113, -R49 ;  /* 0x000000711c317223 */ /* 0x000fe20000010831 */
[-C--:B------:R-:W-:Y:S01]  /*6370*/  FFMA.FTZ R38, R38, R29.reuse, R41 ;  /* 0x0000001d26267223 */ /* 0x080fe20000010029 */
[----:B------:R-:W-:Y:S01]  /*6380*/  FFMA.FTZ R34, R34, R29, -R51 ;  /* 0x0000001d22227223 */ /* 0x000fe20000010833 */
[----:B------:R-:W-:-:S03]  /*6390*/  IMAD.MOV.U32 R37, RZ, RZ, R46 ;  /* 0x000000ffff257224 */ /* 0x000fc600078e002e */
[----:B------:R-:W-:Y:S01]  /*63a0*/  F2FP.F16.F32.PACK_AB R38, R38, R39 ;  /* 0x000000272626723e */ /* 0x000fe200000000ff */
[----:B------:R-:W-:Y:S01]  /*63b0*/  IMAD.MOV.U32 R39, RZ, RZ, R50 ;  /* 0x000000ffff277224 */ /* 0x000fe200078e0032 */
[----:B------:R-:W-:-:S07]  /*63c0*/  F2FP.F16.F32.PACK_AB R34, R34, R49 ;  /* 0x000000312222723e */ /* 0x000fce00000000ff */
.L_x_9410:
[----:B------:R-:W-:Y:S05]  /*63d0*/  BSYNC B1 ;  /* 0x0000000000017941 */ /* 0x000fea0003800000 */
.L_x_9409:
        /* <DEDUP_REMOVED lines=10> */
.L_x_9366:
[----:B------:R-:W-:-:S06]  /*6480*/  UISETP.NE.AND UP0, UPT, UR37, 0x3, UPT ;  /* 0x000000032500788c */ /* 0x000fcc000bf05270 */
[----:B------:R-:W-:-:S13]  /*6490*/  PLOP3.LUT P3, PT, PT, PT, UP0, 0x80, 0x0 ;  /* 0x000000000000781c */ /* 0x000fda0003f6f008 */
[----:B------:R-:W-:Y:S05]  /*64a0*/  @!P3 BRA `(.L_x_9411) ;  /* 0x000000000004b947 */ /* 0x000fea0003800000 */
[----:B------:R-:W-:Y:S01]  /*64b0*/  BPT.TRAP 0x1 ;  /* 0x000000040000795c */ /* 0x000fe20000300000 */
.L_x_9411:
[----:B------:R-:W-:Y:S01]  /*64c0*/  IMAD R15, R18, 0x8, R2 ;  /* 0x00000008120f7824 */ /* 0x000fe200078e0202 */
[----:B------:R-:W-:Y:S01]  /*64d0*/  SHF.L.U32 R86, R157, 0x1f, RZ ;  /* 0x0000001f9d567819 */ /* 0x000fe200000006ff */
[----:B------:R-:W-:Y:S01]  /*64e0*/  IMAD R85, R25, -0x80, R24 ;  /* 0xffffff8019557824 */ /* 0x000fe200078e0218 */
[----:B------:R-:W-:Y:S02]  /*64f0*/  BSSY B1, `(.L_x_9412) ;  /* 0x0000004000017945 */ /* 0x000fe40003800000 */
[----:B------:R-:W0:Y:S02]  /*6500*/  SYNCS.PHASECHK.TRANS64.TRYWAIT P4, [R15+URZ+0x2d890], R86 ;  /* 0x02d890560f0075a7 */ /* 0x000e24000808017f */
[----:B------:R-:W-:Y:S01]  /*6510*/  VIMNMX R85, R85, 0x80, PT ;  /* 0x0000008055557848 */ /* 0x000fe20003fe0100 */
[----:B0-----:R-:W-:Y:S06]  /*6520*/  @!P4 BRA `(.L_x_9413) ;  /* 0x000001b80058c947 */ /* 0x001fec0003800000 */
.L_x_9684:
[----:B------:R-:W-:Y:S05]  /*6530*/  BSYNC B1 ;  /* 0x0000000000017941 */ /* 0x000fea0003800000 */
.L_x_9412:
        /* <DEDUP_REMOVED lines=20> */
.L_x_9373:
[----:B------:R-:W-:Y:S05]  /*6680*/  BSYNC B0 ;  /* 0x0000000000007941 */ /* 0x000fea0003800000 */
.L_x_9365:
        /* <DEDUP_REMOVED lines=17> */
.L_x_9415:
[----:B------:R-:W-:Y:S05]  /*67a0*/  BSYNC B0 ;  /* 0x0000000000007941 */ /* 0x000fea0003800000 */
.L_x_9414:
[----:B------:R-:W2:Y:S01]  /*67b0*/  SYNCS.PHASECHK.TRANS64.TRYWAIT P3, [R15+URZ+0x2d8b0], R86 ;  /* 0x02d8b0560f0075a7 */ /* 0x000ea2000806017f */
[----:B------:R-:W-:Y:S04]  /*67c0*/  BSSY B0, `(.L_x_9416) ;  /* 0x0000002000007945 */ /* 0x000fe80003800000 */
[----:B--2---:R-:W-:Y:S05]  /*67d0*/  @!P3 BRA `(.L_x_9417) ;  /* 0x000001b400c0b947 */ /* 0x004fea0003800000 */
.L_x_9685:
[----:B------:R-:W-:Y:S05]  /*67e0*/  BSYNC B0 ;  /* 0x0000000000007941 */ /* 0x000fea0003800000 */
.L_x_9416:
[----:B------:R-:W-:Y:S01]  /*67f0*/  ISETP.GE.AND P3, PT, R23, R85, PT ;  /* 0x000000551700720c */ /* 0x000fe20003f66270 */
[----:B------:R-:W-:-:S12]  /*6800*/  BSSY B0, `(.L_x_9418) ;  /* 0x0000022000007945 */ /* 0x000fd80003800000 */
[----:B------:R-:W-:Y:S05]  /*6810*/  @P3 BRA `(.L_x_9419) ;  /* 0x0000000000803947 */ /* 0x000fea0003800000 */
[----:B------:R-:W-:Y:S01]  /*6820*/  IMAD.WIDE R30, R25, 0x80, R72 ;  /* 0x00000080191e7825 */ /* 0x000fe200078e0248 */
[----:B------:R-:W-:-:S03]  /*6830*/  ULDC.64 UR4, c[0x0][0x318] ;  /* 0x0000c60000047ab9 */ /* 0x000fc60000000a00 */
[----:B------:R-:W-:Y:S02]  /*6840*/  IMAD R31, R31, UR4, RZ ;  /* 0x000000041f1f7c24 */ /* 0x000fe4000f8e02ff */
[----:B-1----:R-:W-:Y:S02]  /*6850*/  IMAD.MOV.U32 R28, RZ, RZ, R62 ;  /* 0x000000ffff1c7224 */ /* 0x002fe400078e003e */
[----:B------:R-:W-:Y:S02]  /*6860*/  IMAD.MOV.U32 R29, RZ, RZ, R82 ;  /* 0x000000ffff1d7224 */ /* 0x000fe400078e0052 */
[C---:B------:R-:W-:Y:S02]  /*6870*/  IMAD R31, R30.reuse, UR5, R31 ;  /* 0x000000051e1f7c24 */ /* 0x040fe4000f8e021f */
[----:B------:R-:W-:Y:S01]  /*6880*/  IMAD.WIDE.U32 R28, R30, UR4, R28 ;  /* 0x000000041e1c7c25 */ /* 0x000fe2000f8e001c */
[----:B------:R-:W-:-:S03]  /*6890*/  ULDC.64 UR4, c[0x0][0x308] ;  /* 0x0000c20000047ab9 */ /* 0x000fc60000000a00 */
[----:B------:R-:W-:Y:S01]  /*68a0*/  IMAD.IADD R29, R29, 0x1, R31 ;  /* 0x000000011d1d7824 */ /* 0x000fe200078e021f */
[C---:B------:R-:W-:Y:S01]  /*68b0*/  LEA R32, P3, R28.reuse, UR4, 0x1 ;  /* 0x000000041c207c11 */ /* 0x040fe2000f8608ff */
[----:B------:R-:W-:Y:S01]  /*68c0*/  ULDC UR4, c[0x0][0x2e4] ;  /* 0x0000b90000047ab9 */ /* 0x000fe20000000800 */
[C---:B------:R-:W-:Y:S02]  /*68d0*/  VIADD R34, R19.reuse, 0x20 ;  /* 0x0000002013227836 */ /* 0x040fe40000000000 */
[----:B------:R-:W-:Y:S02]  /*68e0*/  LEA.HI.X R33, R28, UR5, R29, 0x1, P3 ;  /* 0x000000051c217c11 */ /* 0x000fe400098f0c1d */
[----:B------:R-:W-:-:S13]  /*68f0*/  ISETP.GE.AND P3, PT, R19, UR4, PT ;  /* 0x0000000413007c0c */ /* 0x000fda000bf66270 */
[----:B------:R-:W1:Y:S04]  /*6900*/  @!P3 LDS.128 R28, [R80] ;  /* 0x00000000501cb984 */ /* 0x000e680000000c00 */
[----:B-1----:R-:W-:Y:S01]  /*6910*/  @!P3 STG.E.128 desc[UR52][R32.64], R28 ;  /* 0x0000001c2000b986 */ /* 0x002fe2000c101d34 */
[----:B------:R-:W-:Y:S01]  /*6920*/  ISETP.GE.AND P3, PT, R34, UR4, PT ;  /* 0x0000000422007c0c */ /* 0x000fe2000bf66270 */
[----:B------:R-:W-:-:S12]  /*6930*/  VIADD R34, R19, 0x10 ;  /* 0x0000001013227836 */ /* 0x000fd80000000000 */
[----:B------:R-:W1:Y:S04]  /*6940*/  @!P3 LDS.128 R28, [R80+0x2000] ;  /* 0x00200000501cb984 */ /* 0x000e680000000c00 */
[----:B-1----:R-:W-:Y:S01]  /*6950*/  @!P3 STG.E.128 desc[UR52][R32.64+0x40], R28 ;  /* 0x0000401c2000b986 */ /* 0x002fe2000c101d34 */
[----:B------:R-:W-:-:S13]  /*6960*/  ISETP.GE.AND P3, PT, R102, UR4, PT ;  /* 0x0000000466007c0c */ /* 0x000fda000bf66270 */
[----:B------:R-:W1:Y:S04]  /*6970*/  @!P3 LDS.128 R28, [R80+0x4000] ;  /* 0x00400000501cb984 */ /* 0x000e680000000c00 */
        /* <DEDUP_REMOVED lines=10> */
.L_x_9419:
[----:B------:R-:W-:Y:S05]  /*6a20*/  BSYNC B0 ;  /* 0x0000000000007941 */ /* 0x000fea0003800000 */
.L_x_9418:
[----:B------:R-:W-:Y:S01]  /*6a30*/  @!PT LDS RZ, [RZ] ;  /* 0x00000000fffff984 */ /* 0x000fe20000000800 */
[----:B------:R-:W-:Y:S01]  /*6a40*/  @!PT LDS RZ, [RZ] ;  /* 0x00000000fffff984 */ /* 0x000fe20000000800 */
[----:B------:R-:W-:Y:S01]  /*6a50*/  @!PT LDS RZ, [RZ] ;  /* 0x00000000fffff984 */ /* 0x000fe20000000800 */
[----:B------:R-:W-:Y:S01]  /*6a60*/  @!PT LDS RZ, [RZ] ;  /* 0x00000000fffff984 */ /* 0x000fe20000000800 */
[----:B------:R4:W-:Y:S06]  /*6a70*/  MEMBAR.ALL.CTA ;  /* 0x0000000000007992 */ /* 0x0009ec0000008000 */
[----:B----4-:R-:W4:Y:S01]  /*6a80*/  FENCE.VIEW.ASYNC.S ;  /* 0x00000000000073c6 */ /* 0x010f220000000000 */
[----:B------:R-:W-:Y:S02]  /*6a90*/  VIADD R18, R18, 0x1 ;  /* 0x0000000112127836 */ /* 0x000fe40000000000 */
[----:B0-2---:R-:W-:Y:S01]  /*6aa0*/  @!P4 VIADD R15, R15, 0x2d8c0 ;  /* 0x0002d8c00f0fc836 */ /* 0x005fe20000000000 */
[----:B----4-:R0:W-:Y:S02]  /*6ab0*/  BAR.SYNC.DEFER_BLOCKING R109, 0x80 ;  /* 0x0002006d0000751d */ /* 0x0101e40000010000 */
[----:B------:R-:W-:-:S02]  /*6ac0*/  ISETP.NE.AND P3, PT, R18, 0x2, PT ;  /* 0x000000021200780c */ /* 0x000fc40003f65270 */
[----:B------:R-:W-:Y:S02]  /*6ad0*/  @!P4 PRMT R15, RZ, 0x654, R15 ;  /* 0x00000654ff0fc816 */ /* 0x000fe4000000000f */
[----:B------:R-:W-:Y:S02]  /*6ae0*/  SEL R20, RZ, 0x1, P3 ;  /* 0x00000001ff147807 */ /* 0x000fe40001800000 */
[----:B------:R-:W-:Y:S02]  /*6af0*/  SEL R18, R18, RZ, P3 ;  /* 0x000000ff12127207 */ /* 0x000fe40001800000 */
[----:B------:R-:W-:Y:S01]  /*6b00*/  LOP3.LUT R157, R157, R20, RZ, 0x3c, !PT ;  /* 0x000000149d9d7212 */ /* 0x000fe200078e3cff */
[----:B------:R0:W-:Y:S01]  /*6b10*/  @!P4 SYNCS.ARRIVE.TRANS64.RED.A1T0 RZ, [R15+URZ], RZ ;  /* 0x000000ff0fffc9a7 */ /* 0x0001e2000810043f */
[----:B------:R-:W-:Y:S05]  /*6b20*/  @P2 BRA `(.L_x_9420) ;  /* 0xffffffbc00742947 */ /* 0x000fea000383ffff */
[----:B-1-3--:R-:W1:Y:S01]  /*6b30*/  S2R R28, SR_TID.X ;  /* 0x00000000001c7919 */ /* 0x00ae620000002100 */
[----:B------:R-:W-:Y:S02]  /*6b40*/  PLOP3.LUT P0, PT, PT, PT, PT, 0x8, 0x0 ;  /* 0x000000000000781c */ /* 0x000fe40003f0e170 */
[----:B-1----:R-:W-:-:S04]  /*6b50*/  SHF.R.U32.HI R28, RZ, 0x7, R28 ;  /* 0x00000007ff1c7819 */ /* 0x002fc8000001161c */
[----:B------:R-:W-:-:S13]  /*6b60*/  ISETP.NE.AND P5, PT, R28, 0x1, PT ;  /* 0x000000011c00780c */ /* 0x000fda0003fa5270 */
[----:B------:R-:W-:Y:S06]  /*6b70*/  @!P5 BAR.ARV 0x9, 0x100 ;  /* 0x024400000000db1d */ /* 0x000fec0000002000 */
.L_x_9360:
[----:B------:R-:W1:Y:S02]  /*6b80*/  LDC.64 R4, c[0x0][0x9e0] ;  /* 0x00027800ff047b82 */ /* 0x000e640000000a00 */
[----:B-1----:R-:W-:Y:S01]  /*6b90*/  ISETP.GE.AND P1, PT, R5, 0x1, PT ;  /* 0x000000010500780c */ /* 0x002fe20003f26270 */
[----:B------:R-:W-:-:S12]  /*6ba0*/  @P0 BRA `(.L_x_9421) ;  /* 0x00000000000c0947 */ /* 0x000fd80003800000 */
[----:B------:R-:W1:Y:S01]  /*6bb0*/  FENCE.VIEW.ASYNC.G ;  /* 0x00000000000073c6 */ /* 0x000e620000000100 */
[----:B------:R-:W-:Y:S05]  /*6bc0*/  WARPSYNC.ALL ;  /* 0x0000000000007948 */ /* 0x000fea0003800000 */
[----:B-1----:R-:W-:Y:S06]  /*6bd0*/  BAR.ARV 0xc, 0x1a0 ;  /* 0x0306800000007b1d */ /* 0x002fec0000002000 */
.L_x_9421:
[----:B------:R-:W-:Y:S01]  /*6be0*/  IMAD.IADD R0, R108, 0x1, R4 ;  /* 0x000000016c007824 */ /* 0x000fe200078e0204 */
[----:B------:R-:W-:Y:S06]  /*6bf0*/  @!P1 BRA `(.L_x_9422) ;  /* 0x0000000000489947 */ /* 0x000fec0003800000 */
        /* <DEDUP_REMOVED lines=11> */
.L_x_9424:
[----:B------:R-:W-:-:S13]  /*6cb0*/  ISETP.NE.AND P0, PT, R5, 0x1, PT ;  /* 0x000000010500780c */ /* 0x000fda0003f05270 */
[----:B------:R-:W1:Y:S02]  /*6cc0*/  @P0 LDC.64 R6, c[0x0][0x9e8] ;  /* 0x00027a00ff060b82 */ /* 0x000e640000000a00 */
[----:B-1----:R-:W-:-:S05]  /*6cd0*/  @P0 IMAD.HI.U32 R4, R3, R6, RZ ;  /* 0x0000000603040227 */ /* 0x002fca00078e00ff */
[----:B------:R-:W-:-:S07]  /*6ce0*/  @P0 SHF.R.U32.HI R3, RZ, R7, R4 ;  /* 0x00000007ff030219 */ /* 0x000fce0000011604 */
.L_x_9425:
[----:B------:R-:W-:Y:S05]  /*6cf0*/  BSYNC B0 ;  /* 0x0000000000007941 */ /* 0x000fea0003800000 */
.L_x_9423:
[----:B------:R-:W-:-:S05]  /*6d00*/  IMAD R3, R3, R5, R5 ;  /* 0x0000000503037224 */ /* 0x000fca00078e0205 */
[----:B------:R-:W-:-:S07]  /*6d10*/  VIMNMX R0, R0, R3, PT ;  /* 0x0000000300007248 */ /* 0x000fce0003fe0100 */
.L_x_9422:
[----:B------:R-:W-:Y:S01]  /*6d20*/  VIADD R0, R0, 0x7f ;  /* 0x0000007f00007836 */ /* 0x000fe20000000000 */
[----:B------:R-:W-:-:S04]  /*6d30*/  ULDC UR4, c[0x0][0x9dc] ;  /* 0x0002770000047ab9 */ /* 0x000fc80000000800 */
[----:B------:R-:W-:-:S04]  /*6d40*/  SHF.R.S32.HI R3, RZ, 0x1f, R0 ;  /* 0x0000001fff037819 */ /* 0x000fc80000011400 */
[----:B------:R-:W-:Y:S01]  /*6d50*/  LEA.HI R3, R3, R0, RZ, 0x7 ;  /* 0x0000000003037211 */ /* 0x000fe200078f38ff */
[----:B------:R-:W-:-:S03]  /*6d60*/  VIADD R0, R106, -UR4 ;  /* 0x800000046a007c36 */ /* 0x000fc60008000000 */
        /* <DEDUP_REMOVED lines=13> */
.L_x_9428:
[----:B------:R-:W-:-:S13]  /*6e40*/  ISETP.NE.AND P0, PT, R5, 0x1, PT ;  /* 0x000000010500780c */ /* 0x000fda0003f05270 */
[----:B------:R-:W1:Y:S02]  /*6e50*/  @P0 LDC.64 R6, c[0x0][0x9e8] ;  /* 0x00027a00ff060b82 */ /* 0x000e640000000a00 */
[----:B-1----:R-:W-:-:S05]  /*6e60*/  @P0 IMAD.HI.U32 R6, R106, R6, RZ ;  /* 0x000000066a060227 */ /* 0x002fca00078e00ff */
[----:B------:R-:W-:-:S07]  /*6e70*/  @P0 SHF.R.U32.HI R106, RZ, R7, R6 ;  /* 0x00000007ff6a0219 */ /* 0x000fce0000011606 */
.L_x_9429:
[----:B------:R-:W-:Y:S05]  /*6e80*/  BSYNC B0 ;  /* 0x0000000000007941 */ /* 0x000fea0003800000 */
.L_x_9427:
[----:B------:R-:W-:-:S05]  /*6e90*/  IMAD R3, R106, R5, RZ ;  /* 0x000000056a037224 */ /* 0x000fca00078e02ff */
[----:B------:R-:W-:-:S07]  /*6ea0*/  VIMNMX R0, R0, R3, !PT ;  /* 0x0000000300007248 */ /* 0x000fce0007fe0100 */
.L_x_9426:
[----:B------:R-:W-:Y:S01]  /*6eb0*/  SHF.R.S32.HI R5, RZ, 0x1f, R0 ;  /* 0x0000001fff057819 */ /* 0x000fe20000011400 */
[----:B------:R-:W-:Y:S01]  /*6ec0*/  IMAD.MOV.U32 R3, RZ, RZ, RZ ;  /* 0x000000ffff037224 */ /* 0x000fe200078e00ff */
[----:B------:R-:W-:Y:S02]  /*6ed0*/  PLOP3.LUT P0, PT, PT, PT, PT, 0x80, 0x0 ;  /* 0x000000000000781c */ /* 0x000fe40003f0f070 */
[----:B------:R-:W-:Y:S02]  /*6ee0*/  CS2R R134, SRZ ;  /* 0x0000000000867805 */ /* 0x000fe4000001ff00 */
[----:B------:R-:W-:Y:S01]  /*6ef0*/  LEA.HI R5, R5, R0, RZ, 0x7 ;  /* 0x0000000005057211 */ /* 0x000fe200078f38ff */
[----:B------:R-:W-:Y:S01]  /*6f00*/  IMAD.MOV.U32 R0, RZ, RZ, RZ ;  /* 0x000000ffff007224 */ /* 0x000fe200078e00ff */
[----:B------:R-:W-:Y:S02]  /*6f10*/  CS2R R132, SRZ ;  /* 0x0000000000847805 */ /* 0x000fe4000001ff00 */
[----:B------:R-:W-:-:S02]  /*6f20*/  CS2R R130, SRZ ;  /* 0x0000000000827805 */ /* 0x000fc4000001ff00 */
[----:B------:R-:W-:Y:S02]  /*6f30*/  SHF.R.S32.HI R5, RZ, 0x7, R5 ;  /* 0x00000007ff057819 */ /* 0x000fe40000011405 */
[----:B------:R-:W-:Y:S01]  /*6f40*/  CS2R R128, SRZ ;  /* 0x0000000000807805 */ /* 0x000fe2000001ff00 */
[----:B------:R-:W-:Y:S01]  /*6f50*/  IMAD.MOV.U32 R34, RZ, RZ, RZ ;  /* 0x000000ffff227224 */ /* 0x000fe200078e00ff */
[----:B------:R-:W-:Y:S02]  /*6f60*/  CS2R R26, SRZ ;  /* 0x00000000001a7805 */ /* 0x000fe4000001ff00 */
[----:B------:R-:W-:Y:S01]  /*6f70*/  VIMNMX R4, RZ, R5, !PT ;  /* 0x00000005ff047248 */ /* 0x000fe20007fe0100 */
[----:B------:R-:W-:Y:S01]  /*6f80*/  IMAD.MOV.U32 R125, RZ, RZ, RZ ;  /* 0x000000ffff7d7224 */ /* 0x000fe200078e00ff */
[----:B------:R-:W-:Y:S02]  /*6f90*/  CS2R R122, SRZ ;  /* 0x00000000007a7805 */ /* 0x000fe4000001ff00 */
[----:B------:R-:W-:-:S02]  /*6fa0*/  CS2R R120, SRZ ;  /* 0x0000000000787805 */ /* 0x000fc4000001ff00 */
[----:B------:R-:W-:Y:S01]  /*6fb0*/  ISETP.GT.AND P1, PT, R88, R4, PT ;  /* 0x000000045800720c */ /* 0x000fe20003f24270 */
[----:B------:R1:W-:Y:S01]  /*6fc0*/  STL [R1+0x3c], R4 ;  /* 0x00003c0401007387 */ /* 0x0003e20000100800 */
[----:B------:R-:W-:Y:S02]  /*6fd0*/  CS2R R118, SRZ ;  /* 0x0000000000767805 */ /* 0x000fe4000001ff00 */
[----:B------:R-:W-:Y:S02]  /*6fe0*/  CS2R R116, SRZ ;  /* 0x0000000000747805 */ /* 0x000fe4000001ff00 */
[----:B------:R-:W-:Y:S02]  /*6ff0*/  CS2R R114, SRZ ;  /* 0x0000000000727805 */ /* 0x000fe4000001ff00 */
[----:B------:R-:W-:Y:S02]  /*7000*/  CS2R R112, SRZ ;  /* 0x0000000000707805 */ /* 0x000fe4000001ff00 */
[----:B------:R-:W-:-:S02]  /*7010*/  CS2R R110, SRZ ;  /* 0x00000000006e7805 */ /* 0x000fc4000001ff00 */
[----:B0-----:R-:W-:Y:S02]  /*7020*/  CS2R R108, SRZ ;  /* 0x00000000006c7805 */ /* 0x001fe4000001ff00 */
[----:B------:R-:W-:Y:S01]  /*7030*/  CS2R R106, SRZ ;  /* 0x00000000006a7805 */ /* 0x000fe2000001ff00 */
[----:B------:R-:W-:Y:S01]  /*7040*/  IMAD.MOV.U32 R21, RZ, RZ, RZ ;  /* 0x000000ffff157224 */ /* 0x000fe200078e00ff */
        /* <DEDUP_REMOVED lines=8> */
[----:B------:R-:W-:Y:S01]  /*70d0*/  CS2R R90, SRZ ;  /* 0x00000000005a7805 */ /* 0x000fe2000001ff00 */
[----:B--2---:R-:W-:Y:S01]  /*70e0*/  IMAD.MOV.U32 R30, RZ, RZ, RZ ;  /* 0x000000ffff1e7224 */ /* 0x004fe200078e00ff */
[----:B-1----:R-:W-:Y:S06]  /*70f0*/  @!P1 BRA `(.L_x_9430) ;  /* 0x0000013000509947 */ /* 0x002fec0003800000 */
[----:B------:R-:W0:Y:S01]  /*7100*/  S2R R4, SR_TID.X ;  /* 0x0000000000047919 */ /* 0x000e220000002100 */
[----:B------:R-:W-:Y:S01]  /*7110*/  UMOV UR4, 0xffffffff ;  /* 0xffffffff00047882 */ /* 0x000fe20000000000 */
[----:B0-----:R-:W-:-:S05]  /*7120*/  VIADD R46, R4, 0xffffff80 ;  /* 0xffffff80042e7836 */ /* 0x001fca0000000000 */
[----:B------:R-:W-:-:S04]  /*7130*/  SHF.R.S32.HI R59, RZ, 0x1f, R46 ;  /* 0x0000001fff3b7819 */ /* 0x000fc8000001142e */
[----:B------:R-:W-:-:S04]  /*7140*/  LEA.HI R47, R59, R46, RZ, 0x7 ;  /* 0x0000002e3b2f7211 */ /* 0x000fc800078f38ff */
[----:B------:R-:W-:Y:S01]  /*7150*/  SHF.R.S32.HI R44, RZ, 0x7, R47 ;  /* 0x00000007ff2c7819 */ /* 0x000fe2000001142f */
[----:B------:R-:W-:Y:S06]  /*7160*/  BRA.DIV UR4, `(.L_x_9431) ;  /* 0x000001ae04707947 */ /* 0x000fec000b800000 */
[----:B------:R-:W0:Y:S04]  /*7170*/  SHFL.IDX PT, R0, R44, RZ, 0x1f ;  /* 0x00001fff2c007589 */ /* 0x000e2800000e0000 */
[----:B0-----:R0:W-:Y:S02]  /*7180*/  STL [R1+0x4], R0 ;  /* 0x0000040001007387 */ /* 0x0011e40000100800 */
.L_x_9688:
[----:B------:R-:W0:Y:S01]  /*7190*/  LDL R3, [R1+0x4] ;  /* 0x0000040001037983 */ /* 0x000e220000100800 */
[----:B------:R-:W-:Y:S01]  /*71a0*/  BSSY B6, `(.L_x_9432) ;  /* 0x0000020000067945 */ /* 0x000fe20003800000 */
[----:B0-----:R-:W-:-:S05]  /*71b0*/  IMAD.HI R0, R3, 0x55555556, RZ ;  /* 0x5555555603007827 */ /* 0x001fca00078e02ff */
[----:B------:R-:W-:-:S05]  /*71c0*/  LEA.HI R0, R0, R0, RZ, 0x1 ;  /* 0x0000000000007211 */ /* 0x000fca00078f08ff */
[----:B------:R-:W-:Y:S02]  /*71d0*/  IMAD R4, R0, -0x3, R3 ;  /* 0xfffffffd00047824 */ /* 0x000fe400078e0203 */
[----:B------:R-:W-:Y:S02]  /*71e0*/  VIADD R3, R2, 0x21800 ;  /* 0x0002180002037836 */ /* 0x000fe40000000000 */
[----:B------:R-:W-:Y:S01]  /*71f0*/  IMAD R0, R4, 0x1000, R2 ;  /* 0x0000100004007824 */ /* 0x000fe200078e0202 */
[----:B------:R0:W-:Y:S02]  /*7200*/  STL [R1+0x24], R4 ;  /* 0x0000240401007387 */ /* 0x0001e40000100800 */
[----:B------:R-:W-:Y:S01]  /*7210*/  LOP3.LUT P0, RZ, R3, 0x3ff, RZ, 0xc0, !PT ;  /* 0x000003ff03ff7812 */ /* 0x000fe2000780c0ff */
[----:B------:R-:W-:-:S05]  /*7220*/  VIADD R0, R0, 0xc400 ;  /* 0x0000c40000007836 */ /* 0x000fca0000000000 */
[----:B------:R-:W-:Y:S01]  /*7230*/  SHF.R.U32.HI R0, RZ, 0x4, R0 ;  /* 0x00000004ff007819 */ /* 0x000fe20000011600 */
[----:B0-----:R-:W-:-:S03]  /*7240*/  IMAD R4, R4, 0x2000, R3 ;  /* 0x0000200004047824 */ /* 0x001fc600078e0203 */
[----:B------:R-:W-:Y:S02]  /*7250*/  LOP3.LUT R45, R0, 0x3fff, RZ, 0xc0, !PT ;  /* 0x00003fff002d7812 */ /* 0x000fe400078ec0ff */
[----:B------:R-:W-:-:S04]  /*7260*/  SHF.R.U32.HI R4, RZ, 0x4, R4 ;  /* 0x00000004ff047819 */ /* 0x000fc80000011604 */
[----:B------:R-:W-:-:S05]  /*7270*/  LOP3.LUT R3, R4, 0x3fff, RZ, 0xc0, !PT ;  /* 0x00003fff04037812 */ /* 0x000fca00078ec0ff */
[----:B------:R0:W-:Y:S01]  /*7280*/  STL [R1+0x38], R3 ;  /* 0x0000380301007387 */ /* 0x0001e20000100800 */
[----:B------:R-:W-:Y:S05]  /*7290*/  @!P0 BRA `(.L_x_9433) ;  /* 0x0000000000408947 */ /* 0x000fea0003800000 */
[----:B------:R-:W-:Y:S01]  /*72a0*/  MOV R0, 0x0 ;  /* 0x0000000000007802 */ /* 0x000fe20000000f00 */
[----:B------:R-:W-:Y:S01]  /*72b0*/  ULDC.64 UR4, c[0x4][0x1b8] ;  /* 0x01006e0000047ab9 */ /* 0x000fe20000000a00 */
[----:B------:R-:W-:Y:S01]  /*72c0*/  ULDC.64 UR6, c[0x4][0x1c0] ;  /* 0x0100700000067ab9 */ /* 0x000fe20000000a00 */
[----:B------:R-:W-:Y:S01]  /*72d0*/  IMAD.U32 R4, RZ, RZ, UR4 ;  /* 0x00000004ff047e24 */ /* 0x000fe2000f8e00ff */
[----:B-1----:R1:W2:Y:S01]  /*72e0*/  LDC.64 R14, c[0x4][R0] ;  /* 0x01000000000e7b82 */ /* 0x0022a20000000a00 */
        /* <DEDUP_REMOVED lines=11> */
.L_x_9433:
[----:B------:R-:W-:Y:S05]  /*73a0*/  BSYNC B6 ;  /* 0x0000000000067941 */ /* 0x000fea0003800000 */
.L_x_9432:
[----:B------:R-:W-:Y:S02]  /*73b0*/  ULDC UR4, c[0x0][0x3d4] ;  /* 0x0000f50000047ab9 */ /* 0x000fe40000000800 */
[----:B------:R-:W-:-:S13]  /*73c0*/  ISETP.LT.AND P0, PT, RZ, UR4, PT ;  /* 0x00000004ff007c0c */ /* 0x000fda000bf01270 */
[----:B------:R-:W-:Y:S05]  /*73d0*/  @P0 BRA `(.L_x_9434) ;  /* 0x0000000000400947 */ /* 0x000fea0003800000 */
[----:B------:R-:W2:Y:S02]  /*73e0*/  LDL R20, [R1+0x4c] ;  /* 0x00004c0001147983 */ /* 0x000ea40000100800 */
[----:B--2---:R-:W-:-:S04]  /*73f0*/  LEA.HI R0, R20, R20, RZ, 0x1 ;  /* 0x0000001414007211 */ /* 0x004fc800078f08ff */
[----:B------:R-:W-:-:S05]  /*7400*/  LOP3.LUT R0, R0, 0xfffffffe, RZ, 0xc0, !PT ;  /* 0xfffffffe00007812 */ /* 0x000fca00078ec0ff */
[----:B------:R-:W-:-:S05]  /*7410*/  IMAD.IADD R0, R20, 0x1, -R0 ;  /* 0x0000000114007824 */ /* 0x000fca00078e0a00 */
[----:B0-----:R-:W-:-:S04]  /*7420*/  SHF.L.U32 R3, R0, 0x1f, RZ ;  /* 0x0000001f00037819 */ /* 0x001fc800000006ff */
[----:B------:R0:W2:Y:S03]  /*7430*/  SYNCS.PHASECHK.TRANS64.TRYWAIT P0, [R2+URZ+0x2d800], R3 ;  /* 0x02d80003020075a7 */ /* 0x0000a6000800017f */
[----:B--2---:R-:W-:Y:S05]  /*7440*/  @!P0 NANOSLEEP.SYNCS 0x989680 ;  /* 0x009896800000895d */ /* 0x004fea0003900000 */
[----:B------:R-:W2:Y:S01]  /*7450*/  @!P0 SYNCS.PHASECHK.TRANS64 P0, [R2+URZ+0x2d800], R3 ;  /* 0x02d80003020085a7 */ /* 0x000ea2000800007f */
[----:B------:R-:W-:Y:S04]  /*7460*/  BSSY B0, `(.L_x_9435) ;  /* 0x0000006000007945 */ /* 0x000fe80003800000 */
[----:B--2---:R-:W-:Y:S05]  /*7470*/  @P0 BRA `(.L_x_9436) ;  /* 0x0000000000100947 */ /* 0x004fea0003800000 */
.L_x_9437:
[----:B--2---:R2:W3:Y:S02]  /*7480*/  SYNCS.PHASECHK.TRANS64.TRYWAIT P0, [R2+URZ+0x2d800], R3 ;  /* 0x02d80003020075a7 */ /* 0x0044e4000800017f */
[----:B---3--:R-:W-:Y:S05]  /*7490*/  @!P0 NANOSLEEP.SYNCS 0x989680 ;  /* 0x009896800000895d */ /* 0x008fea0003900000 */
[----:B------:R-:W3:Y:S02]  /*74a0*/  @!P0 SYNCS.PHASECHK.TRANS64 P0, [R2+URZ+0x2d800], R3 ;  /* 0x02d80003020085a7 */ /* 0x000ee4000800007f */
[----:B---3--:R-:W-:Y:S05]  /*74b0*/  @!P0 BRA `(.L_x_9437) ;  /* 0xfffffffc00f08947 */ /* 0x008fea000383ffff */
.L_x_9436:
[----:B------:R-:W-:Y:S05]  /*74c0*/  BSYNC B0 ;  /* 0x0000000000007941 */ /* 0x000fea0003800000 */
.L_x_9435:
[----:B------:R-:W-:Y:S05]  /*74d0*/  BRA `(.L_x_9438) ;  /* 0x0000003c00507947 */ /* 0x000fea0003800000 */
.L_x_9434:
[----:B------:R-:W-:Y:S01]  /*74e0*/  ULOP3.LUT UP0, URZ, UR38, 0x1bf, URZ, 0xc0, !UPT ;  /* 0x000001bf263f7892 */ /* 0x000fe2000f80c03f */
[----:B-----5:R-:W-:Y:S01]  /*74f0*/  SHF.R.S32.HI R0, RZ, 0x1f, R105 ;  /* 0x0000001fff007819 */ /* 0x020fe20000011469 */
[----:B------:R-:W-:Y:S01]  /*7500*/  ULDC.64 UR4, c[0x0][0x3d8] ;  /* 0x0000f60000047ab9 */ /* 0x000fe20000000a00 */
[----:B------:R-:W-:Y:S01]  /*7510*/  ULDC.64 UR6, c[0x0][0x3e8] ;  /* 0x0000fa0000067ab9 */ /* 0x000fe20000000a00 */
[----:B------:R-:W-:Y:S01]  /*7520*/  IMAD.WIDE.U32 R48, R105, UR4, RZ ;  /* 0x0000000469307c25 */ /* 0x000fe2000f8e00ff */
[----:B------:R-:W-:Y:S02]  /*7530*/  SHF.R.S32.HI R61, RZ, 0x1f, R16 ;  /* 0x0000001fff3d7819 */ /* 0x000fe40000011410 */
[----:B------:R-:W-:Y:S01]  /*7540*/  PLOP3.LUT P0, PT, PT, PT, UP0, 0x80, 0x0 ;  /* 0x000000000000781c */ /* 0x000fe20003f0f008 */
[C---:B------:R-:W-:Y:S01]  /*7550*/  IMAD R4, R0.reuse, UR4, RZ ;  /* 0x0000000400047c24 */ /* 0x040fe2000f8e02ff */
[----:B------:R-:W-:Y:S01]  /*7560*/  SHF.R.S32.HI R62, RZ, 0x1f, R19 ;  /* 0x0000001fff3e7819 */ /* 0x000fe20000011413 */
[----:B------:R-:W-:-:S02]  /*7570*/  IMAD R0, R0, UR6, RZ ;  /* 0x0000000600007c24 */ /* 0x000fc4000f8e02ff */
[C---:B------:R-:W-:Y:S02]  /*7580*/  IMAD R57, R105.reuse, UR5, R4 ;  /* 0x0000000569397c24 */ /* 0x040fe4000f8e0204 */
[C---:B------:R-:W-:Y:S02]  /*7590*/  IMAD R55, R105.reuse, UR7, R0 ;  /* 0x0000000769377c24 */ /* 0x040fe4000f8e0200 */
[----:B------:R-:W-:-:S04]  /*75a0*/  IMAD.WIDE.U32 R50, R105, UR6, RZ ;  /* 0x0000000669327c25 */ /* 0x000fc8000f8e00ff */
[----:B------:R-:W-:Y:S02]  /*75b0*/  IMAD.IADD R57, R57, 0x1, R49 ;  /* 0x0000000139397824 */ /* 0x000fe400078e0231 */
[----:B------:R-:W-:Y:S01]  /*75c0*/  IMAD.IADD R55, R55, 0x1, R51 ;  /* 0x0000000137377824 */ /* 0x000fe200078e0233 */
[----:B------:R-:W-:Y:S06]  /*75d0*/  @!P0 BRA `(.L_x_9439) ;  /* 0x0000000000408947 */ /* 0x000fec0003800000 */
[----:B------:R-:W-:Y:S01]  /*75e0*/  MOV R0, 0x0 ;  /* 0x0000000000007802 */ /* 0x000fe20000000f00 */
[----:B------:R-:W-:Y:S01]  /*75f0*/  ULDC.64 UR4, c[0x4][0x1b8] ;  /* 0x01006e0000047ab9 */ /* 0x000fe20000000a00 */
[----:B------:R-:W-:Y:S01]  /*7600*/  ULDC.64 UR6, c[0x4][0x1c0] ;  /* 0x0100700000067ab9 */ /* 0x000fe20000000a00 */
[----:B------:R-:W-:Y:S01]  /*7610*/  IMAD.U32 R4, RZ, RZ, UR4 ;  /* 0x00000004ff047e24 */ /* 0x000fe2000f8e00ff */
[----:B-1----:R1:W2:Y:S01]  /*7620*/  LDC.64 R14, c[0x4][R0] ;  /* 0x01000000000e7b82 */ /* 0x0022a20000000a00 */
        /* <DEDUP_REMOVED lines=11> */
.L_x_9439:
[----:B------:R-:W0:Y:S01]  /*76e0*/  LDL R56, [R1+0x34] ;  /* 0x0000340001387983 */ /* 0x000e220000100800 */
[----:B------:R-:W2:Y:S01]  /*76f0*/  LDC.64 R12, c[0x0][0x3d8] ;  /* 0x0000f600ff0c7b82 */ /* 0x000ea20000000a00 */
[----:B------:R-:W-:Y:S02]  /*7700*/  ULDC.U8 UR4, c[0x0][0x3f0] ;  /* 0x0000fc0000047ab9 */ /* 0x000fe40000000000 */
[----:B------:R-:W3:Y:S05]  /*7710*/  LDL R20, [R1+0x30] ;  /* 0x0000300001147983 */ /* 0x000eea0000100800 */
[----:B------:R-:W4:Y:S01]  /*7720*/  LDC.64 R10, c[0x0][0x3e8] ;  /* 0x0000fa00ff0a7b82 */ /* 0x000f220000000a00 */
[----:B------:R-:W-:Y:S01]  /*7730*/  ISETP.NE.AND P0, PT, RZ, UR4, PT ;  /* 0x00000004ff007c0c */ /* 0x000fe2000bf05270 */
[----:B------:R-:W-:Y:S01]  /*7740*/  BSSY B0, `(.L_x_9440) ;  /* 0x00003a5000007945 */ /* 0x000fe20003800000 */
[----:B0-----:R-:W-:Y:S01]  /*7750*/  SHF.R.S32.HI R3, RZ, 0x1f, R56 ;  /* 0x0000001fff037819 */ /* 0x001fe20000011438 */
[----:B--2---:R-:W-:-:S04]  /*7760*/  IMAD.WIDE.U32 R52, R56, R12, RZ ;  /* 0x0000000c38347225 */ /* 0x004fc800078e00ff */
[C---:B------:R-:W-:Y:S02]  /*7770*/  IMAD R4, R3.reuse, R12, RZ ;  /* 0x0000000c03047224 */ /* 0x040fe400078e02ff */
[-C--:B----4-:R-:W-:Y:S02]  /*7780*/  IMAD R6, R3, R10.reuse, RZ ;  /* 0x0000000a03067224 */ /* 0x090fe400078e02ff */
[C---:B---3--:R-:W-:Y:S02]  /*7790*/  IMAD R0, R56.reuse, -0xc0, R20 ;  /* 0xffffff4038007824 */ /* 0x048fe400078e0214 */
[----:B-1----:R-:W-:-:S04]  /*77a0*/  IMAD.WIDE.U32 R14, R56, R10, RZ ;  /* 0x0000000a380e7225 */ /* 0x002fc800078e00ff */
[C---:B------:R-:W-:Y:S02]  /*77b0*/  IMAD R3, R56.reuse, R13, R4 ;  /* 0x0000000d38037224 */ /* 0x040fe400078e0204 */
[----:B------:R-:W-:Y:S01]  /*77c0*/  IMAD R5, R56, R11, R6 ;  /* 0x0000000b38057224 */ /* 0x000fe200078e0206 */
[----:B------:R-:W-:Y:S01]  /*77d0*/  VIMNMX R4, R0, 0xc0, PT ;  /* 0x000000c000047848 */ /* 0x000fe20003fe0100 */
[----:B------:R-:W-:Y:S02]  /*77e0*/  IMAD.IADD R60, R53, 0x1, R3 ;  /* 0x00000001353c7824 */ /* 0x000fe400078e0203 */
[----:B------:R-:W-:Y:S01]  /*77f0*/  IMAD.IADD R0, R15, 0x1, R5 ;  /* 0x000000010f007824 */ /* 0x000fe200078e0205 */
        /* <DEDUP_REMOVED lines=17> */
[----:B------:R-:W-:Y:S01]  /*7910*/  SHF.R.S32.HI R58, RZ, 0x1f, R23 ;  /* 0x0000001fff3a7819 */ /* 0x000fe20000011417 */
[----:B------:R-:W-:Y:S01]  /*7920*/  IMAD.MOV.U32 R4, RZ, RZ, R16 ;  /* 0x000000ffff047224 */ /* 0x000fe200078e0010 */
[----:B------:R-:W-:Y:S01]  /*7930*/  MOV R5, R61 ;  /* 0x0000003d00057202 */ /* 0x000fe20000000f00 */
[----:B------:R-:W-:Y:S01]  /*7940*/  VIADD R3, R16, 0x8 ;  /* 0x0000000810037836 */ /* 0x000fe20000000000 */
[----:B------:R-:W-:Y:S01]  /*7950*/  ULDC UR4, c[0x0][0x3d4] ;  /* 0x0000f50000047ab9 */ /* 0x000fe20000000800 */
[-C--:B------:R-:W-:Y:S01]  /*7960*/  IMAD R20, R58, R12.reuse, RZ ;  /* 0x0000000c3a147224 */ /* 0x080fe200078e02ff */
[----:B------:R-:W-:Y:S01]  /*7970*/  ISETP.GE.AND P4, PT, R16, UR4, PT ;  /* 0x0000000410007c0c */ /* 0x000fe2000bf86270 */
[C-C-:B------:R-:W-:Y:S01]  /*7980*/  IMAD.WIDE.U32 R6, R23.reuse, R12, R4.reuse ;  /* 0x0000000c17067225 */ /* 0x140fe200078e0004 */
[----:B------:R-:W-:Y:S01]  /*7990*/  ULDC.64 UR6, c[0x0][0x3c8] ;  /* 0x0000f20000067ab9 */ /* 0x000fe20000000a00 */
[----:B------:R-:W-:Y:S01]  /*79a0*/  ULDC.64 UR8, c[0x0][0x3e0] ;  /* 0x0000f80000087ab9 */ /* 0x000fe20000000a00 */
[----:B------:R-:W-:Y:S01]  /*79b0*/  CS2R R40, SRZ ;  /* 0x0000000000287805 */ /* 0x000fe2000001ff00 */
[-C--:B------:R-:W-:Y:S01]  /*79c0*/  IMAD R24, R58, R10.reuse, RZ ;  /* 0x0000000a3a187224 */ /* 0x080fe200078e02ff */
[----:B------:R-:W-:Y:S01]  /*79d0*/  CS2R R42, SRZ ;  /* 0x00000000002a7805 */ /* 0x000fe2000001ff00 */
[----:B------:R-:W-:Y:S01]  /*79e0*/  IMAD.WIDE.U32 R8, R23, R10, R4 ;  /* 0x0000000a17087225 */ /* 0x000fe200078e0004 */
[----:B------:R-:W-:-:S03]  /*79f0*/  IADD3 R4, P1, R6, R48, RZ ;  /* 0x0000003006047210 */ /* 0x000fc60007f3e0ff */
[C---:B------:R-:W-:Y:S01]  /*7a00*/  IMAD R20, R23.reuse, R13, R20 ;  /* 0x0000000d17147224 */ /* 0x040fe200078e0214 */
[----:B------:R-:W-:Y:S01]  /*7a10*/  IADD3 R6, P2, R8, R50, RZ ;  /* 0x0000003208067210 */ /* 0x000fe20007f5e0ff */
[----:B------:R-:W-:Y:S02]  /*7a20*/  IMAD R24, R23, R11, R24 ;  /* 0x0000000b17187224 */ /* 0x000fe400078e0218 */
[----:B------:R-:W-:Y:S01]  /*7a30*/  VIADD R8, R16, 0x10 ;  /* 0x0000001010087836 */ /* 0x000fe20000000000 */
[----:B------:R-:W-:Y:S02]  /*7a40*/  IADD3.X R5, R57, R20, R7, P1, !PT ;  /* 0x0000001439057210 */ /* 0x000fe40000ffe407 */
[----:B------:R-:W-:Y:S02]  /*7a50*/  IADD3.X R7, R55, R24, R9, P2, !PT ;  /* 0x0000001837077210 */ /* 0x000fe400017fe409 */
[----:B------:R-:W-:Y:S01]  /*7a60*/  ISETP.GE.AND P1, PT, R3, UR4, PT ;  /* 0x0000000403007c0c */ /* 0x000fe2000bf26270 */
[----:B------:R-:W-:Y:S01]  /*7a70*/  IMAD.WIDE.U32 R52, R52, 0xc0, R4 ;  /* 0x000000c034347825 */ /* 0x000fe200078e0004 */
[----:B------:R-:W-:-:S03]  /*7a80*/  ISETP.GE.AND P3, PT, R8, UR4, PT ;  /* 0x0000000408007c0c */ /* 0x000fc6000bf66270 */
[----:B------:R-:W-:Y:S01]  /*7a90*/  IMAD R5, R60, 0xc0, RZ ;  /* 0x000000c03c057824 */ /* 0x000fe200078e02ff */
[----:B------:R-:W-:Y:S01]  /*7aa0*/  LEA R4, P2, R52, UR6, 0x1 ;  /* 0x0000000634047c11 */ /* 0x000fe2000f8408ff */
[----:B------:R-:W-:-:S04]  /*7ab0*/  IMAD.WIDE.U32 R14, R14, 0xc0, R6 ;  /* 0x000000c00e0e7825 */ /* 0x000fc800078e0006 */
[----:B------:R-:W-:Y:S01]  /*7ac0*/  IMAD R3, R0, 0xc0, RZ ;  /* 0x000000c000037824 */ /* 0x000fe200078e02ff */
[----:B------:R-:W-:Y:S01]  /*7ad0*/  LEA R6, P5, R14, UR8, 0x1 ;  /* 0x000000080e067c11 */ /* 0x000fe2000f8a08ff */
[----:B------:R-:W-:Y:S02]  /*7ae0*/  IMAD.IADD R5, R53, 0x1, R5 ;  /* 0x0000000135057824 */ /* 0x000fe400078e0205 */
[----:B------:R-:W-:Y:S02]  /*7af0*/  VIADD R0, R16, 0x18 ;  /* 0x0000001810007836 */ /* 0x000fe40000000000 */
[----:B------:R-:W-:Y:S01]  /*7b00*/  IMAD.IADD R3, R15, 0x1, R3 ;  /* 0x000000010f037824 */ /* 0x000fe200078e0203 */
[----:B------:R-:W-:Y:S01]  /*7b10*/  LEA.HI.X R5, R52, UR7, R5, 0x1, P2 ;  /* 0x0000000734057c11 */ /* 0x000fe200090f0c05 */
[----:B------:R-:W-:Y:S01]  /*7b20*/  VIADD R8, R16, 0x20 ;  /* 0x0000002010087836 */ /* 0x000fe20000000000 */
[----:B------:R-:W-:Y:S01]  /*7b30*/  ISETP.GE.AND P2, PT, R0, UR4, PT ;  /* 0x0000000400007c0c */ /* 0x000fe2000bf46270 */
[----:B------:R-:W-:Y:S01]  /*7b40*/  VIADD R0, R16, 0x28 ;  /* 0x0000002810007836 */ /* 0x000fe20000000000 */
        /* <DEDUP_REMOVED lines=25> */
.L_x_9443:
[----:B------:R-:W-:Y:S05]  /*7ce0*/  BSYNC B1 ;  /* 0x0000000000017941 */ /* 0x000fea0003800000 */
.L_x_9442:
[----:B------:R-:W2:Y:S01]  /*7cf0*/  LDL R52, [R1+0x4c] ;  /* 0x00004c0001347983 */ /* 0x000ea20000100800 */
[----:B0-----:R-:W-:Y:S01]  /*7d00*/  ISETP.NE.AND P1, PT, R54, 0x1, PT ;  /* 0x000000013600780c */ /* 0x001fe20003f25270 */
[----:B------:R-:W-:Y:S01]  /*7d10*/  IMAD R3, R56, 0xc0, R23 ;  /* 0x000000c038037824 */ /* 0x000fe200078e0217 */
[----:B------:R-:W-:Y:S01]  /*7d20*/  ULDC.64 UR4, c[0x0][0x3c8] ;  /* 0x0000f20000047ab9 */ /* 0x000fe20000000a00 */
[----:B-1---5:R-:W-:Y:S01]  /*7d30*/  IMAD.MOV.U32 R4, RZ, RZ, R43 ;  /* 0x000000ffff047224 */ /* 0x022fe200078e002b */
[----:B------:R-:W-:-:S09]  /*7d40*/  ULDC.64 UR6, c[0x0][0x3e0] ;  /* 0x0000f80000067ab9 */ /* 0x000fd20000000a00 */
[----:B------:R-:W0:Y:S08]  /*7d50*/  @P1 LDC R0, c[0x0][0x42c] ;  /* 0x00010b00ff001b82 */ /* 0x000e300000000800 */
[----:B------:R-:W1:Y:S01]  /*7d60*/  @P1 LDC R5, c[0x0][0x430] ;  /* 0x00010c00ff051b82 */ /* 0x000e620000000800 */
[----:B------:R-:W-:Y:S02]  /*7d70*/  IMAD.MOV.U32 R6, RZ, RZ, R38 ;  /* 0x000000ffff067224 */ /* 0x000fe400078e0026 */
[----:B------:R-:W-:-:S02]  /*7d80*/  IMAD.MOV.U32 R7, RZ, RZ, R39 ;  /* 0x000000ffff077224 */ /* 0x000fc400078e0027 */
[----:B0-----:R-:W-:-:S05]  /*7d90*/  @P1 IMAD.HI.U32 R0, R3, R0, RZ ;  /* 0x0000000003001227 */ /* 0x001fca00078e00ff */
[----:B-1----:R-:W-:Y:S01]  /*7da0*/  @P1 SHF.R.U32.HI R3, RZ, R5, R0 ;  /* 0x00000005ff031219 */ /* 0x002fe20000011600 */
[----:B------:R-:W-:-:S03]  /*7db0*/  IMAD.MOV.U32 R0, RZ, RZ, R42 ;  /* 0x000000ffff007224 */ /* 0x000fc600078e002a */
[----:B------:R-:W-:Y:S01]  /*7dc0*/  SHF.R.S32.HI R5, RZ, 0x1f, R3 ;  /* 0x0000001fff057819 */ /* 0x000fe20000011403 */
[----:B------:R-:W-:Y:S01]  /*7dd0*/  IMAD.MOV.U32 R56, RZ, RZ, R48 ;  /* 0x000000ffff387224 */ /* 0x000fe200078e0030 */
[----:B------:R-:W-:Y:S01]  /*7de0*/  PRMT R58, R0, 0x7610, R58 ;  /* 0x00007610003a7816 */ /* 0x000fe2000000003a */
[----:B------:R-:W-:Y:S01]  /*7df0*/  IMAD.MOV.U32 R54, RZ, RZ, R50 ;  /* 0x000000ffff367224 */ /* 0x000fe200078e0032 */
[----:B------:R-:W-:Y:S01]  /*7e00*/  PRMT R51, R4, 0x7610, R51 ;  /* 0x0000761004337816 */ /* 0x000fe20000000033 */
[C---:B------:R-:W-:Y:S02]  /*7e10*/  IMAD R0, R5.reuse, R12, RZ ;  /* 0x0000000c05007224 */ /* 0x040fe400078e02ff */
[----:B------:R-:W-:Y:S01]  /*7e20*/  IMAD R4, R5, R10, RZ ;  /* 0x0000000a05047224 */ /* 0x000fe200078e02ff */
[----:B------:R-:W-:Y:S01]  /*7e30*/  PRMT R50, R7, 0x5410, R6 ;  /* 0x0000541007327816 */ /* 0x000fe20000000006 */
[----:B------:R-:W-:-:S04]  /*7e40*/  IMAD.WIDE.U32 R6, R3, R12, R56 ;  /* 0x0000000c03067225 */ /* 0x000fc800078e0038 */
[----:B------:R-:W-:-:S04]  /*7e50*/  IMAD.WIDE.U32 R14, R3, R10, R54 ;  /* 0x0000000a030e7225 */ /* 0x000fc800078e0036 */
[C---:B------:R-:W-:Y:S02]  /*7e60*/  IMAD R13, R3.reuse, R13, R0 ;  /* 0x0000000d030d7224 */ /* 0x040fe400078e0200 */
[----:B------:R-:W-:Y:S01]  /*7e70*/  IMAD R3, R3, R11, R4 ;  /* 0x0000000b03037224 */ /* 0x000fe200078e0204 */
[----:B------:R-:W-:Y:S01]  /*7e80*/  LEA R4, P1, R6, UR4, 0x1 ;  /* 0x0000000406047c11 */ /* 0x000fe2000f8208ff */
[----:B------:R-:W-:Y:S01]  /*7e90*/  IMAD.IADD R13, R7, 0x1, R13 ;  /* 0x00000001070d7824 */ /* 0x000fe200078e020d */
[----:B------:R-:W-:Y:S01]  /*7ea0*/  LEA R0, P2, R14, UR6, 0x1 ;  /* 0x000000060e007c11 */ /* 0x000fe2000f8408ff */
[----:B------:R-:W-:Y:S01]  /*7eb0*/  IMAD.IADD R3, R15, 0x1, R3 ;  /* 0x000000010f037824 */ /* 0x000fe200078e0203 */
[----:B------:R-:W-:Y:S01]  /*7ec0*/  UMOV UR4, 0xffffffff ;  /* 0xffffffff00047882 */ /* 0x000fe20000000000 */
[----:B------:R-:W-:Y:S02]  /*7ed0*/  IMAD.MOV.U32 R5, RZ, RZ, R32 ;  /* 0x000000ffff057224 */ /* 0x000fe400078e0020 */
[----:B------:R-:W-:Y:S01]  /*7ee0*/  IMAD.MOV.U32 R10, RZ, RZ, R33 ;  /* 0x000000ffff0a7224 */ /* 0x000fe200078e0021 */
[----:B------:R-:W-:-:S02]  /*7ef0*/  LEA.HI.X R13, R6, UR5, R13, 0x1, P1 ;  /* 0x00000005060d7c11 */ /* 0x000fc400088f0c0d */
[----:B------:R-:W-:Y:S02]  /*7f00*/  LEA.HI.X R3, R14, UR7, R3, 0x1, P2 ;  /* 0x000000070e037c11 */ /* 0x000fe400090f0c03 */
[----:B------:R-:W-:Y:S02]  /*7f10*/  PRMT R48, R5, 0x5410, R10 ;  /* 0x0000541005307816 */ /* 0x000fe4000000000a */
[----:B--2---:R-:W-:Y:S01]  /*7f20*/  LEA.HI R5, R52, R52, RZ, 0x1 ;  /* 0x0000003434057211 */ /* 0x004fe200078f08ff */
[----:B------:R-:W-:Y:S06]  /*7f30*/  BRA.DIV UR4, `(.L_x_9444) ;  /* 0x000001a204287947 */ /* 0x000fec000b800000 */
.L_x_9691:
[----:B------:R-:W-:Y:S01]  /*7f40*/  UMOV UR4, 0xffffffff ;  /* 0xffffffff00047882 */ /* 0x000fe20000000000 */
[----:B------:R-:W-:Y:S02]  /*7f50*/  LOP3.LUT R5, R5, 0xfffffffe, RZ, 0xc0, !PT ;  /* 0xfffffffe05057812 */ /* 0x000fe400078ec0ff */
[----:B------:R-:W-:Y:S05]  /*7f60*/  BRA.DIV UR4, `(.L_x_9445) ;  /* 0x000001a204407947 */ /* 0x000fea000b800000 */
.L_x_9694:
[----:B------:R-:W-:Y:S01]  /*7f70*/  UMOV UR4, 0xffffffff ;  /* 0xffffffff00047882 */ /* 0x000fe20000000000 */
[----:B------:R-:W-:Y:S02]  /*7f80*/  IMAD.IADD R5, R52, 0x1, -R5 ;  /* 0x0000000134057824 */ /* 0x000fe400078e0a05 */
[----:B------:R-:W-:Y:S05]  /*7f90*/  BRA.DIV UR4, `(.L_x_9446) ;  /* 0x000001a2045c7947 */ /* 0x000fea000b800000 */
.L_x_9697:
[----:B------:R-:W-:Y:S01]  /*7fa0*/  UMOV UR4, 0xffffffff ;  /* 0xffffffff00047882 */ /* 0x000fe20000000000 */
[----:B------:R-:W-:Y:S02]  /*7fb0*/  SHF.L.U32 R3, R5, 0x1f, RZ ;  /* 0x0000001f05037819 */ /* 0x000fe400000006ff */
[----:B------:R-:W-:Y:S05]  /*7fc0*/  BRA.DIV UR4, `(.L_x_9447) ;  /* 0x000001a204787947 */ /* 0x000fea000b800000 */
.L_x_9700:
[----:B------:R-:W0:Y:S01]  /*7fd0*/  SYNCS.PHASECHK.TRANS64.TRYWAIT P1, [R2+URZ+0x2d800], R3 ;  /* 0x02d80003020075a7 */ /* 0x000e22000802017f */
[----:B------:R-:W-:Y:S01]  /*7fe0*/  IMAD.MOV.U32 R0, RZ, RZ, R28 ;  /* 0x000000ffff007224 */ /* 0x000fe200078e001c */
[----:B------:R-:W-:Y:S01]  /*7ff0*/  MOV R4, R29 ;  /* 0x0000001d00047202 */ /* 0x000fe20000000f00 */
[----:B------:R-:W-:Y:S01]  /*8000*/  IMAD.MOV.U32 R5, RZ, RZ, R24 ;  /* 0x000000ffff057224 */ /* 0x000fe200078e0018 */
[----:B------:R-:W-:Y:S01]  /*8010*/  BSSY B1, `(.L_x_9448) ;  /* 0x000001b000017945 */ /* 0x000fe20003800000 */
        /* <DEDUP_REMOVED lines=25> */
[----:B0-----:R-:W-:Y:S06]  /*81b0*/  @!P1 BRA `(.L_x_9449) ;  /* 0x000001a000249947 */ /* 0x001fec0003800000 */
.L_x_9701:
[----:B------:R-:W-:Y:S05]  /*81c0*/  BSYNC B1 ;  /* 0x0000000000017941 */ /* 0x000fea0003800000 */
.L_x_9448:
[----:B------:R-:W-:Y:S01]  /*81d0*/  PRMT R11, R0, 0x5410, R4 ;  /* 0x00005410000b7816 */ /* 0x000fe20000000004 */
[----:B------:R-:W-:Y:S06]  /*81e0*/  @P0 BRA `(.L_x_9450) ;  /* 0x0000002c00e80947 */ /* 0x000fec0003800000 */
[----:B------:R-:W2:Y:S01]  /*81f0*/  LDL R6, [R1+0x40] ;  /* 0x0000400001067983 */ /* 0x000ea20000100800 */
[----:B------:R-:W1:Y:S01]  /*8200*/  LDC R5, c[0x0][0x3d4] ;  /* 0x0000f500ff057b82 */ /* 0x000e620000000800 */
[----:B------:R-:W-:Y:S01]  /*8210*/  LEA.HI R59, R59, R46, RZ, 0x2 ;  /* 0x0000002e3b3b7211 */ /* 0x000fe200078f10ff */
[----:B------:R-:W-:Y:S03]  /*8220*/  BSSY B1, `(.L_x_9451) ;  /* 0x000003f000017945 */ /* 0x000fe60003800000 */
[--C-:B0-----:R-:W-:Y:S02]  /*8230*/  SHF.R.S32.HI R3, RZ, 0x2, R59.reuse ;  /* 0x00000002ff037819 */ /* 0x101fe4000001143b */
[----:B------:R-:W-:-:S04]  /*8240*/  SHF.R.S32.HI R0, RZ, 0x1f, R59 ;  /* 0x0000001fff007819 */ /* 0x000fc8000001143b */
[----:B------:R-:W-:-:S04]  /*8250*/  LEA.HI R0, R0, R3, RZ, 0x2 ;  /* 0x0000000300007211 */ /* 0x000fc800078f10ff */
[----:B------:R-:W-:Y:S01]  /*8260*/  LOP3.LUT R4, R0, 0xfffffffc, RZ, 0xc0, !PT ;  /* 0xfffffffc00047812 */ /* 0x000fe200078ec0ff */
[----:B------:R-:W-:-:S04]  /*8270*/  VIADD R0, R16, 0x8 ;  /* 0x0000000810007836 */ /* 0x000fc80000000000 */
[----:B------:R-:W-:Y:S02]  /*8280*/  IMAD.IADD R3, R3, 0x1, -R4 ;  /* 0x0000000103037824 */ /* 0x000fe400078e0a04 */
[C---:B------:R-:W-:Y:S01]  /*8290*/  VIADD R4, R16.reuse, 0x10 ;  /* 0x0000001010047836 */ /* 0x040fe20000000000 */
[-C--:B-1----:R-:W-:Y:S02]  /*82a0*/  ISETP.GE.AND P6, PT, R16, R5.reuse, PT ;  /* 0x000000051000720c */ /* 0x082fe40003fc6270 */
[----:B------:R-:W-:Y:S02]  /*82b0*/  LOP3.LUT P1, RZ, R3, 0x2, RZ, 0xc0, !PT ;  /* 0x0000000203ff7812 */ /* 0x000fe4000782c0ff */
[-C--:B------:R-:W-:Y:S02]  /*82c0*/  ISETP.GE.AND P0, PT, R0, R5.reuse, PT ;  /* 0x000000050000720c */ /* 0x080fe40003f06270 */
[----:B------:R-:W-:Y:S01]  /*82d0*/  ISETP.GE.AND P2, PT, R4, R5, PT ;  /* 0x000000050400720c */ /* 0x000fe20003f46270 */
[C---:B------:R-:W-:Y:S01]  /*82e0*/  VIADD R4, R16.reuse, 0x20 ;  /* 0x0000002010047836 */ /* 0x040fe20000000000 */
[----:B------:R-:W-:-:S04]  /*82f0*/  IADD3 R0, R16, 0x18, RZ ;  /* 0x0000001810007810 */ /* 0x000fc80007ffe0ff */
[-C--:B------:R-:W-:Y:S02]  /*8300*/  ISETP.GE.AND P3, PT, R0, R5.reuse, PT ;  /* 0x000000050000720c */ /* 0x080fe40003f66270 */
[----:B------:R-:W-:Y:S01]  /*8310*/  ISETP.GE.AND P4, PT, R4, R5, PT ;  /* 0x000000050400720c */ /* 0x000fe20003f86270 */
[----:B--2---:R-:W-:Y:S02]  /*8320*/  IMAD R3, R6, 0x2, R2 ;  /* 0x0000000206037824 */ /* 0x004fe400078e0202 */
[----:B------:R-:W-:Y:S02]  /*8330*/  VIADD R6, R16, 0x28 ;  /* 0x0000002810067836 */ /* 0x000fe40000000000 */
[----:B------:R-:W-:-:S03]  /*8340*/  VIADD R0, R3, 0x20 ;  /* 0x0000002003007836 */ /* 0x000fc60000000000 */
        /* <DEDUP_REMOVED lines=11> */
[----:B0-----:R-:W-:-:S02]  /*8400*/  HADD2.F32 R42, -RZ, R7.H0_H0 ;  /* 0x20000007ff2a7230 */ /* 0x001fc40000004100 */
        /* <DEDUP_REMOVED lines=11> */
[----:B------:R-:W-:Y:S02]  /*84c0*/  HADD2.F32 R6, -RZ, R5.H0_H0 ;  /* 0x20000005ff067230 */ /* 0x000fe40000004100 */
[----:B------:R-:W-:Y:S01]  /*84d0*/  FFMA.FTZ R57, R42, R53, -R57 ;  /* 0x000000352a397223 */ /* 0x000fe20000010839 */
[----:B------:R-:W-:Y:S02]  /*84e0*/  HADD2.F32 R52, -RZ, R51.H0_H0 ;  /* 0x20000033ff347230 */ /* 0x000fe40000004100 */
        /* <DEDUP_REMOVED lines=17> */
[----:B------:R0:W-:Y:S02]  /*8600*/  STS.128 [R3+0xc400], R4 ;  /* 0x00c4000403007388 */ /* 0x0001e40000000c00 */
.L_x_9452:
[----:B------:R-:W-:Y:S05]  /*8610*/  BSYNC B1 ;  /* 0x0000000000017941 */ /* 0x000fea0003800000 */
.L_x_9451:
[----:B------:R-:W-:Y:S01]  /*8620*/  BSSY B1, `(.L_x_9453) ;  /* 0x000002d000017945 */ /* 0x000fe20003800000 */
[----:B------:R-:W-:-:S03]  /*8630*/  @P1 VIADD R0, R3, 0xffffffe0 ;  /* 0xffffffe003001836 */ /* 0x000fc60000000000 */
[----:B------:R-:W-:Y:S05]  /*8640*/  @P0 BRA `(.L_x_9454) ;  /* 0x0000000000a80947 */ /* 0x000fea0003800000 */
[----:B0-----:R-:W0:Y:S01]  /*8650*/  LDS.128 R4, [R0+0xc400] ;  /* 0x00c4000000047984 */ /* 0x001e220000000c00 */
        /* <DEDUP_REMOVED lines=41> */
.L_x_9454:
[----:B------:R-:W-:Y:S05]  /*88f0*/  BSYNC B1 ;  /* 0x0000000000017941 */ /* 0x000fea0003800000 */
.L_x_9453:
[----:B------:R-:W-:Y:S04]  /*8900*/  BSSY B1, `(.L_x_9455) ;  /* 0x000002c000017945 */ /* 0x000fe80003800000 */
[----:B------:R-:W-:Y:S05]  /*8910*/  @P2 BRA `(.L_x_9456) ;  /* 0x0000000000a82947 */ /* 0x000fea0003800000 */
[----:B01----:R-:W0:Y:S01]  /*8920*/  LDS.128 R4, [R3+0xf400] ;  /* 0x00f4000003047984 */ /* 0x003e220000000c00 */
        /* <DEDUP_REMOVED lines=41> */
.L_x_9456:
[----:B------:R-:W-:Y:S05]  /*8bc0*/  BSYNC B1 ;  /* 0x0000000000017941 */ /* 0x000fea0003800000 */
.L_x_9455:
[----:B------:R-:W-:Y:S04]  /*8bd0*/  BSSY B1, `(.L_x_9457) ;  /* 0x000002c000017945 */ /* 0x000fe80003800000 */
[----:B------:R-:W-:Y:S05]  /*8be0*/  @P3 BRA `(.L_x_9458) ;  /* 0x0000000000a83947 */ /* 0x000fea0003800000 */
[----:B012---:R-:W0:Y:S01]  /*8bf0*/  LDS.128 R4, [R0+0xf400] ;  /* 0x00f4000000047984 */ /* 0x007e220000000c00 */
        /* <DEDUP_REMOVED lines=41> */
.L_x_9458:
[----:B------:R-:W-:Y:S05]  /*8e90*/  BSYNC B1 ;  /* 0x0000000000017941 */ /* 0x000fea0003800000 */
.L_x_9457:
        /* <DEDUP_REMOVED lines=44> */
.L_x_9460:
[----:B------:R-:W-:Y:S05]  /*9160*/  BSYNC B1 ;  /* 0x0000000000017941 */ /* 0x000fea0003800000 */
.L_x_9459:
        /* <DEDUP_REMOVED lines=44> */
.L_x_9441:
[----:B------:R-:W2:Y:S01]  /*9430*/  LDL R5, [R1+0x34] ;  /* 0x0000340001057983 */ /* 0x000ea20000100800 */
[----:B------:R-:W0:Y:S01]  /*9440*/  LDC R3, c[0x0][0x428] ;  /* 0x00010a00ff037b82 */ /* 0x000e220000000800 */
[----:B------:R-:W-:Y:S01]  /*9450*/  ISETP.GE.AND P0, PT, R23, R4, PT ;  /* 0x000000041700720c */ /* 0x000fe20003f06270 */
[----:B------:R-:W-:Y:S01]  /*9460*/  BSSY B1, `(.L_x_9461) ;  /* 0x0000046000017945 */ /* 0x000fe20003800000 */
        /* <DEDUP_REMOVED lines=13> */
[----:B0-----:R-:W-:-:S13]  /*9540*/  ISETP.NE.AND P1, PT, R3, 0x1, PT ;  /* 0x000000010300780c */ /* 0x001fda0003f25270 */
[----:B------:R-:W0:Y:S08]  /*9550*/  @P1 LDC R58, c[0x0][0x42c] ;  /* 0x00010b00ff3a1b82 */ /* 0x000e300000000800 */
[----:B------:R-:W1:Y:S01]  /*9560*/  @P1 LDC R59, c[0x0][0x430] ;  /* 0x00010c00ff3b1b82 */ /* 0x000e620000000800 */
[----:B--2---:R-:W-:Y:S01]  /*9570*/  IMAD R3, R5, 0xc0, R23 ;  /* 0x000000c005037824 */ /* 0x004fe200078e0217 */
[----:B------:R-:W-:-:S03]  /*9580*/  CS2R R4, SRZ ;  /* 0x0000000000047805 */ /* 0x000fc6000001ff00 */
[----:B0-----:R-:W-:Y:S01]  /*9590*/  @P1 IMAD.HI.U32 R58, R3, R58, RZ ;  /* 0x0000003a033a1227 */ /* 0x001fe200078e00ff */
[----:B-1----:R-:W-:Y:S06]  /*95a0*/  @P0 BRA `(.L_x_9462) ;  /* 0x0000000000c40947 */ /* 0x002fec0003800000 */
[----:B------:R-:W-:Y:S01]  /*95b0*/  IMAD.MOV.U32 R4, RZ, RZ, R19 ;  /* 0x000000ffff047224 */ /* 0x000fe200078e0013 */
[----:B------:R-:W-:Y:S01]  /*95c0*/  SHF.R.S32.HI R9, RZ, 0x1f, R23 ;  /* 0x0000001fff097819 */ /* 0x000fe20000011417 */
[----:B------:R-:W-:Y:S01]  /*95d0*/  IMAD.MOV.U32 R5, RZ, RZ, R62 ;  /* 0x000000ffff057224 */ /* 0x000fe200078e003e */
[----:B------:R-:W-:Y:S01]  /*95e0*/  ULDC.64 UR4, c[0x0][0x3c8] ;  /* 0x0000f20000047ab9 */ /* 0x000fe20000000a00 */
[----:B------:R-:W-:Y:S01]  /*95f0*/  ULDC.64 UR6, c[0x0][0x3e0] ;  /* 0x0000f80000067ab9 */ /* 0x000fe20000000a00 */
[----:B------:R-:W-:Y:S01]  /*9600*/  VIADD R63, R19, 0x10 ;  /* 0x00000010133f7836 */ /* 0x000fe20000000000 */
[----:B------:R-:W-:Y:S01]  /*9610*/  CS2R R32, SRZ ;  /* 0x0000000000207805 */ /* 0x000fe2000001ff00 */
[----:B------:R-:W-:Y:S01]  /*9620*/  IMAD.WIDE.U32 R6, R23, R12, R4 ;  /* 0x0000000c17067225 */ /* 0x000fe200078e0004 */
[----:B------:R-:W-:Y:S02]  /*9630*/  CS2R R34, SRZ ;  /* 0x0000000000227805 */ /* 0x000fe4000001ff00 */
[----:B------:R-:W-:-:S02]  /*9640*/  CS2R R36, SRZ ;  /* 0x0000000000247805 */ /* 0x000fc4000001ff00 */
[----:B------:R-:W-:Y:S01]  /*9650*/  CS2R R38, SRZ ;  /* 0x0000000000267805 */ /* 0x000fe2000001ff00 */
[C---:B------:R-:W-:Y:S01]  /*9660*/  IMAD R8, R9.reuse, R12, RZ ;  /* 0x0000000c09087224 */ /* 0x040fe200078e02ff */
[----:B------:R-:W-:Y:S01]  /*9670*/  IADD3 R48, P2, R6, R48, RZ ;  /* 0x0000003006307210 */ /* 0x000fe20007f5e0ff */
[-C--:B------:R-:W-:Y:S01]  /*9680*/  IMAD R20, R9, R10.reuse, RZ ;  /* 0x0000000a09147224 */ /* 0x080fe200078e02ff */
[----:B------:R-:W-:Y:S01]  /*9690*/  CS2R R40, SRZ ;  /* 0x0000000000287805 */ /* 0x000fe2000001ff00 */
[C---:B------:R-:W-:Y:S01]  /*96a0*/  IMAD.WIDE.U32 R4, R23.reuse, R10, R4 ;  /* 0x0000000a17047225 */ /* 0x040fe200078e0004 */
[----:B------:R-:W-:Y:S02]  /*96b0*/  CS2R R42, SRZ ;  /* 0x00000000002a7805 */ /* 0x000fe4000001ff00 */
[----:B------:R-:W-:Y:S02]  /*96c0*/  CS2R R24, SRZ ;  /* 0x0000000000187805 */ /* 0x000fe4000001ff00 */
[----:B------:R-:W-:Y:S01]  /*96d0*/  CS2R R26, SRZ ;  /* 0x00000000001a7805 */ /* 0x000fe2000001ff00 */
[C---:B------:R-:W-:Y:S01]  /*96e0*/  IMAD R6, R23.reuse, R13, R8 ;  /* 0x0000000d17067224 */ /* 0x040fe200078e0208 */
[----:B------:R-:W-:Y:S01]  /*96f0*/  IADD3 R50, P3, R4, R50, RZ ;  /* 0x0000003204327210 */ /* 0x000fe20007f7e0ff */
[----:B------:R-:W-:Y:S01]  /*9700*/  IMAD R20, R23, R11, R20 ;  /* 0x0000000b17147224 */ /* 0x000fe200078e0214 */
[----:B------:R-:W-:Y:S01]  /*9710*/  CS2R R28, SRZ ;  /* 0x00000000001c7805 */ /* 0x000fe2000001ff00 */
[----:B------:R-:W-:Y:S01]  /*9720*/  VIADD R61, R19, 0x20 ;  /* 0x00000020133d7836 */ /* 0x000fe20000000000 */
[----:B------:R-:W-:Y:S01]  /*9730*/  IADD3.X R49, R57, R7, R6, P2, !PT ;  /* 0x0000000739317210 */ /* 0x000fe200017fe406 */
[----:B------:R-:W-:Y:S01]  /*9740*/  IMAD R7, R60, 0xc0, RZ ;  /* 0x000000c03c077824 */ /* 0x000fe200078e02ff */
[----:B------:R-:W-:Y:S01]  /*9750*/  IADD3.X R51, R55, R5, R20, P3, !PT ;  /* 0x0000000537337210 */ /* 0x000fe20001ffe414 */
[----:B------:R-:W-:Y:S01]  /*9760*/  IMAD R5, R0, 0xc0, RZ ;  /* 0x000000c000057824 */ /* 0x000fe200078e02ff */
[----:B------:R-:W-:Y:S01]  /*9770*/  CS2R R30, SRZ ;  /* 0x00000000001e7805 */ /* 0x000fe2000001ff00 */
[----:B------:R-:W-:-:S04]  /*9780*/  IMAD.WIDE.U32 R52, R52, 0xc0, R48 ;  /* 0x000000c034347825 */ /* 0x000fc800078e0030 */
[----:B------:R-:W-:Y:S01]  /*9790*/  IMAD.WIDE.U32 R14, R14, 0xc0, R50 ;  /* 0x000000c00e0e7825 */ /* 0x000fe200078e0032 */
[----:B------:R-:W-:Y:S01]  /*97a0*/  LEA R8, P2, R52, UR4, 0x1 ;  /* 0x0000000434087c11 */ /* 0x000fe2000f8408ff */
[----:B------:R-:W-:Y:S02]  /*97b0*/  ULDC UR4, c[0x0][0x3d4] ;  /* 0x0000f50000047ab9 */ /* 0x000fe40000000800 */
[----:B------:R-:W-:Y:S01]  /*97c0*/  IMAD.IADD R7, R7, 0x1, R53 ;  /* 0x0000000107077824 */ /* 0x000fe200078e0235 */
[----:B------:R-:W-:Y:S01]  /*97d0*/  LEA R20, P3, R14, UR6, 0x1 ;  /* 0x000000060e147c11 */ /* 0x000fe2000f8608ff */
[----:B------:R-:W-:Y:S01]  /*97e0*/  IMAD.IADD R5, R5, 0x1, R15 ;  /* 0x0000000105057824 */ /* 0x000fe200078e020f */
[----:B------:R-:W-:Y:S02]  /*97f0*/  ISETP.GE.AND P4, PT, R61, UR4, PT ;  /* 0x000000043d007c0c */ /* 0x000fe4000bf86270 */
[----:B------:R-:W-:Y:S02]  /*9800*/  LEA.HI.X R9, R52, UR5, R7, 0x1, P2 ;  /* 0x0000000534097c11 */ /* 0x000fe400090f0c07 */
[----:B------:R-:W-:-:S02]  /*9810*/  CS2R R6, SRZ ;  /* 0x0000000000067805 */ /* 0x000fc4000001ff00 */
[----:B------:R-:W-:Y:S02]  /*9820*/  LEA.HI.X R21, R14, UR7, R5, 0x1, P3 ;  /* 0x000000070e157c11 */ /* 0x000fe400098f0c05 */
[----:B------:R-:W-:Y:S02]  /*9830*/  CS2R R4, SRZ ;  /* 0x0000000000047805 */ /* 0x000fe4000001ff00 */
[----:B------:R-:W-:Y:S02]  /*9840*/  ISETP.GE.AND P2, PT, R19, UR4, PT ;  /* 0x0000000413007c0c */ /* 0x000fe4000bf46270 */
[----:B------:R-:W-:Y:S01]  /*9850*/  ISETP.GE.AND P3, PT, R63, UR4, PT ;  /* 0x000000043f007c0c */ /* 0x000fe2000bf66270 */
[----:B------:R0:W5:Y:S04]  /*9860*/  @!P4 LDG.E.128 R40, desc[UR52][R8.64+0x40] ;  /* 0x000040340828c981 */ /* 0x000168000c1e1d00 */
[----:B------:R0:W5:Y:S06]  /*9870*/  @!P4 LDG.E.128 R28, desc[UR52][R20.64+0x40] ;  /* 0x00004034141cc981 */ /* 0x00016c000c1e1d00 */
[----:B------:R0:W5:Y:S04]  /*9880*/  @!P2 LDG.E.128 R32, desc[UR52][R8.64] ;  /* 0x000000340820a981 */ /* 0x000168000c1e1d00 */
[----:B------:R0:W5:Y:S04]  /*9890*/  @!P3 LDG.E.128 R36, desc[UR52][R8.64+0x20] ;  /* 0x000020340824b981 */ /* 0x000168000c1e1d00 */
[----:B------:R0:W5:Y:S04]  /*98a0*/  @!P2 LDG.E.128 R4, desc[UR52][R20.64] ;  /* 0x000000341404a981 */ /* 0x000168000c1e1d00 */
[----:B------:R0:W5:Y:S02]  /*98b0*/  @!P3 LDG.E.128 R24, desc[UR52][R20.64+0x20] ;  /* 0x000020341418b981 */ /* 0x000164000c1e1d00 */
.L_x_9462:
[----:B------:R-:W-:Y:S05]  /*98c0*/  BSYNC B1 ;  /* 0x0000000000017941 */ /* 0x000fea0003800000 */
.L_x_9461:
[----:B0-----:R-:W2:Y:S01]  /*98d0*/  LDL R20, [R1+0x4c] ;  /* 0x00004c0001147983 */ /* 0x001ea20000100800 */
[----:B------:R-:W-:Y:S01]  /*98e0*/  @P1 SHF.R.U32.HI R3, RZ, R59, R58 ;  /* 0x0000003bff031219 */ /* 0x000fe2000001163a */
[----:B-----5:R-:W-:Y:S01]  /*98f0*/  IMAD.MOV.U32 R0, RZ, RZ, R4 ;  /* 0x000000ffff007224 */ /* 0x020fe200078e0004 */
[----:B------:R-:W-:Y:S01]  /*9900*/  ULDC.64 UR4, c[0x0][0x3c8] ;  /* 0x0000f20000047ab9 */ /* 0x000fe20000000a00 */
[----:B------:R-:W-:Y:S01]  /*9910*/  IMAD.MOV.U32 R8, RZ, RZ, R5 ;  /* 0x000000ffff087224 */ /* 0x000fe200078e0005 */
[----:B------:R-:W-:Y:S01]  /*9920*/  SHF.R.S32.HI R9, RZ, 0x1f, R3 ;  /* 0x0000001fff097819 */ /* 0x000fe20000011403 */
[-C--:B------:R-:W-:Y:S01]  /*9930*/  IMAD.WIDE.U32 R56, R3, R12.reuse, R56 ;  /* 0x0000000c03387225 */ /* 0x080fe200078e0038 */
[----:B------:R-:W-:Y:S02]  /*9940*/  ULDC.64 UR6, c[0x0][0x3e0] ;  /* 0x0000f80000067ab9 */ /* 0x000fe40000000a00 */
[----:B------:R-:W-:Y:S01]  /*9950*/  PRMT R59, R0, 0x5410, R8 ;  /* 0x00005410003b7816 */ /* 0x000fe20000000008 */
[----:B------:R-:W-:-:S02]  /*9960*/  IMAD R0, R9, R12, RZ ;  /* 0x0000000c09007224 */ /* 0x000fc400078e02ff */
        /* <DEDUP_REMOVED lines=11> */
[----:B------:R-:W-:Y:S01]  /*9a20*/  LEA.HI.X R13, R56, UR5, R13, 0x1, P1 ;  /* 0x00000005380d7c11 */ /* 0x000fe200088f0c0d */
[----:B------:R-:W-:Y:S01]  /*9a30*/  IMAD.MOV.U32 R14, RZ, RZ, R6 ;  /* 0x000000ffff0e7224 */ /* 0x000fe200078e0006 */
[----:B------:R-:W-:Y:S01]  /*9a40*/  LEA.HI.X R3, R54, UR7, R3, 0x1, P2 ;  /* 0x0000000736037c11 */ /* 0x000fe200090f0c03 */
[----:B------:R-:W-:Y:S01]  /*9a50*/  IMAD.MOV.U32 R15, RZ, RZ, R7 ;  /* 0x000000ffff0f7224 */ /* 0x000fe200078e0007 */
[----:B------:R-:W-:-:S04]  /*9a60*/  PRMT R49, R9, 0x5410, R10 ;  /* 0x0000541009317816 */ /* 0x000fc8000000000a */
[----:B------:R-:W-:Y:S02]  /*9a70*/  PRMT R58, R15, 0x5410, R14 ;  /* 0x000054100f3a7816 */ /* 0x000fe4000000000e */
[----:B--2---:R-:W-:Y:S01]  /*9a80*/  LEA.HI R9, R20, R20, RZ, 0x1 ;  /* 0x0000001414097211 */ /* 0x004fe200078f08ff */
[----:B------:R-:W-:Y:S06]  /*9a90*/  BRA.DIV UR4, `(.L_x_9463) ;  /* 0x0000018a04007947 */ /* 0x000fec000b800000 */
.L_x_9704:
[----:B------:R-:W-:Y:S01]  /*9aa0*/  UMOV UR4, 0xffffffff ;  /* 0xffffffff00047882 */ /* 0x000fe20000000000 */
[----:B------:R-:W-:Y:S02]  /*9ab0*/  LOP3.LUT R9, R9, 0xfffffffe, RZ, 0xc0, !PT ;  /* 0xfffffffe09097812 */ /* 0x000fe400078ec0ff */
[----:B------:R-:W-:Y:S05]  /*9ac0*/  BRA.DIV UR4, `(.L_x_9464) ;  /* 0x0000018a04187947 */ /* 0x000fea000b800000 */
.L_x_9707:
[----:B------:R-:W-:Y:S01]  /*9ad0*/  UMOV UR4, 0xffffffff ;  /* 0xffffffff00047882 */ /* 0x000fe20000000000 */
[----:B------:R-:W-:Y:S02]  /*9ae0*/  IMAD.IADD R9, R20, 0x1, -R9 ;  /* 0x0000000114097824 */ /* 0x000fe400078e0a09 */
[----:B------:R-:W-:Y:S05]  /*9af0*/  BRA.DIV UR4, `(.L_x_9465) ;  /* 0x0000018a04347947 */ /* 0x000fea000b800000 */
.L_x_9710:
[----:B------:R-:W-:Y:S01]  /*9b00*/  UMOV UR4, 0xffffffff ;  /* 0xffffffff00047882 */ /* 0x000fe20000000000 */
[----:B------:R-:W-:Y:S02]  /*9b10*/  SHF.L.U32 R9, R9, 0x1f, RZ ;  /* 0x0000001f09097819 */ /* 0x000fe400000006ff */
[----:B------:R-:W-:Y:S05]  /*9b20*/  BRA.DIV UR4, `(.L_x_9466) ;  /* 0x0000018a04507947 */ /* 0x000fea000b800000 */
.L_x_9713:
[----:B------:R-:W0:Y:S01]  /*9b30*/  SYNCS.PHASECHK.TRANS64.TRYWAIT P1, [R2+URZ+0x2d800], R9 ;  /* 0x02d80009020075a7 */ /* 0x000e22000802017f */
[----:B------:R-:W-:Y:S01]  /*9b40*/  IMAD.MOV.U32 R0, RZ, RZ, R26 ;  /* 0x000000ffff007224 */ /* 0x000fe200078e001a */
[----:B------:R-:W-:Y:S01]  /*9b50*/  BSSY B1, `(.L_x_9467) ;  /* 0x000001c000017945 */ /* 0x000fe20003800000 */
[----:B------:R-:W-:Y:S02]  /*9b60*/  IMAD.MOV.U32 R3, RZ, RZ, R27 ;  /* 0x000000ffff037224 */ /* 0x000fe400078e001b */
        /* <DEDUP_REMOVED lines=23> */
[----:B------:R-:W-:-:S02]  /*9ce0*/  MOV R8, R43 ;  /* 0x0000002b00087202 */ /* 0x000fc40000000f00 */
[----:B------:R-:W-:Y:S01]  /*9cf0*/  PRMT R21, R10, 0x5410, R11 ;  /* 0x000054100a157816 */ /* 0x000fe2000000000b */
[----:B0-----:R-:W-:Y:S06]  /*9d00*/  @!P1 BRA `(.L_x_9468) ;  /* 0x0000018800009947 */ /* 0x001fec0003800000 */
.L_x_9714:
[----:B------:R-:W-:Y:S05]  /*9d10*/  BSYNC B1 ;  /* 0x0000000000017941 */ /* 0x000fea0003800000 */
.L_x_9467:
[----:B------:R-:W-:Y:S01]  /*9d20*/  PRMT R48, R0, 0x5410, R8 ;  /* 0x0000541000307816 */ /* 0x000fe20000000008 */
[----:B------:R-:W-:Y:S06]  /*9d30*/  @P0 BRA `(.L_x_9450) ;  /* 0x0000001400140947 */ /* 0x000fec0003800000 */
[----:B------:R1:W5:Y:S01]  /*9d40*/  LDL R75, [R1+0xc] ;  /* 0x00000c00014b7983 */ /* 0x0003620000100800 */
[----:B------:R-:W2:Y:S03]  /*9d50*/  LDC R0, c[0x0][0x3d4] ;  /* 0x0000f500ff007b82 */ /* 0x000ea60000000800 */
[----:B------:R1:W5:Y:S04]  /*9d60*/  LDL R74, [R1+0x14] ;  /* 0x00001400014a7983 */ /* 0x0003680000100800 */
[----:B------:R1:W5:Y:S01]  /*9d70*/  LDL R73, [R1+0x10] ;  /* 0x0000100001497983 */ /* 0x0003620000100800 */
[C---:B------:R-:W-:Y:S01]  /*9d80*/  VIADD R77, R19.reuse, 0x10 ;  /* 0x00000010134d7836 */ /* 0x040fe20000000000 */
[----:B------:R-:W-:Y:S01]  /*9d90*/  BSSY B1, `(.L_x_9469) ;  /* 0x000006b000017945 */ /* 0x000fe20003800000 */
[C---:B------:R-:W-:Y:S01]  /*9da0*/  VIADD R76, R19.reuse, 0x20 ;  /* 0x00000020134c7836 */ /* 0x040fe20000000000 */
[----:B--2---:R-:W-:-:S02]  /*9db0*/  ISETP.GE.AND P0, PT, R19, R0, PT ;  /* 0x000000001300720c */ /* 0x004fc40003f06270 */
[-C--:B------:R-:W-:Y:S02]  /*9dc0*/  ISETP.GE.AND P1, PT, R77, R0.reuse, PT ;  /* 0x000000004d00720c */ /* 0x080fe40003f26270 */
[----:B------:R-:W-:-:S09]  /*9dd0*/  ISETP.GE.AND P2, PT, R76, R0, PT ;  /* 0x000000004c00720c */ /* 0x000fd20003f46270 */
[----:B-1----:R-:W-:Y:S05]  /*9de0*/  @P0 BRA `(.L_x_9470) ;  /* 0x0000000400940947 */ /* 0x002fea0003800000 */
[----:B------:R-:W-:Y:S01]  /*9df0*/  LEA.HI R8, R46, R46, RZ, 0x1 ;  /* 0x0000002e2e087211 */ /* 0x000fe200078f08ff */
[----:B------:R-:W-:Y:S01]  /*9e00*/  HADD2.F32 R57, -RZ, R57.H0_H0 ;  /* 0x20000039ff397230 */ /* 0x000fe20000004100 */
[----:B-----5:R-:W-:Y:S01]  /*9e10*/  LOP3.LUT R10, R75, 0x18, R19, 0xf8, !PT ;  /* 0x000000184b0a7812 */ /* 0x020fe200078ef813 */
[----:B------:R-:W-:Y:S01]  /*9e20*/  HADD2.F32 R61, -RZ, R59.H1_H1 ;  /* 0x3000003bff3d7230 */ /* 0x000fe20000004100 */
[----:B0-----:R-:W-:Y:S02]  /*9e30*/  LOP3.LUT R9, R8, 0xfffffffe, RZ, 0xc0, !PT ;  /* 0xfffffffe08097812 */ /* 0x001fe400078ec0ff */
[----:B------:R-:W-:Y:S02]  /*9e40*/  LOP3.LUT R10, R10, R73, RZ, 0x3c, !PT ;  /* 0x000000490a0a7212 */ /* 0x000fe400078e3cff */
[----:B------:R-:W-:Y:S01]  /*9e50*/  SHF.R.U64 R71, R4, 0x10, R5 ;  /* 0x0000001004477819 */ /* 0x000fe20000001205 */
[----:B------:R-:W-:Y:S01]  /*9e60*/  IMAD.IADD R9, R46, 0x1, -R9 ;  /* 0x000000012e097824 */ /* 0x000fe200078e0a09 */
[----:B------:R-:W-:Y:S01]  /*9e70*/  SHF.R.U32.HI R62, RZ, 0x10, R5 ;  /* 0x00000010ff3e7819 */ /* 0x000fe20000011605 */
[----:B------:R-:W-:Y:S01]  /*9e80*/  IMAD.IADD R10, R74, 0x1, R10 ;  /* 0x000000014a0a7824 */ /* 0x000fe200078e020a */
[----:B------:R-:W-:-:S02]  /*9e90*/  SHF.R.U64 R4, R34, 0x10, R35 ;  /* 0x0000001022047819 */ /* 0x000fc40000001223 */
[----:B------:R-:W-:Y:S01]  /*9ea0*/  LEA.HI R8, R0, R9, RZ, 0x1d ;  /* 0x0000000900087211 */ /* 0x000fe200078fe8ff */
[----:B------:R-:W-:Y:S01]  /*9eb0*/  HADD2.F32 R62, -RZ, R62.H0_H0 ;  /* 0x2000003eff3e7230 */ /* 0x000fe20000004100 */
[----:B------:R-:W-:Y:S02]  /*9ec0*/  LEA R50, R10, UR38, 0x1 ;  /* 0x000000260a327c11 */ /* 0x000fe4000f8e08ff */
[----:B------:R-:W-:Y:S02]  /*9ed0*/  SHF.R.S32.HI R9, RZ, 0x1f, R8 ;  /* 0x0000001fff097819 */ /* 0x000fe40000011408 */
[----:B------:R-:W-:Y:S02]  /*9ee0*/  SHF.R.U32.HI R60, RZ, 0x10, R33 ;  /* 0x00000010ff3c7819 */ /* 0x000fe40000011621 */
[----:B------:R-:W-:Y:S01]  /*9ef0*/  LEA.HI R9, R9, R8, RZ, 0x2 ;  /* 0x0000000809097211 */ /* 0x000fe200078f10ff */
[----:B------:R-:W-:Y:S01]  /*9f00*/  IMAD.SHL.U32 R8, R8, 0x8, RZ ;  /* 0x0000000808087824 */ /* 0x000fe200078e00ff */
[----:B------:R-:W-:-:S02]  /*9f10*/  SHF.R.U32.HI R70, RZ, 0x10, R35 ;  /* 0x00000010ff467819 */ /* 0x000fc40000011623 */
[----:B------:R-:W-:Y:S02]  /*9f20*/  SHF.R.S32.HI R9, RZ, 0x2, R9 ;  /* 0x00000002ff097819 */ /* 0x000fe40000011409 */
[----:B------:R-:W-:Y:S02]  /*9f30*/  LOP3.LUT R8, R75, 0x18, R8, 0xf8, !PT ;  /* 0x000000184b087812 */ /* 0x000fe400078ef808 */
[--C-:B------:R-:W-:Y:S01]  /*9f40*/  SHF.R.U64 R69, R6, 0x10, R7.reuse ;  /* 0x0000001006457819 */ /* 0x100fe20000001207 */
[----:B------:R-:W-:Y:S01]  /*9f50*/  IMAD R12, R9, 0x1800, R74 ;  /* 0x00001800090c7824 */ /* 0x000fe200078e024a */
[----:B------:R-:W-:Y:S02]  /*9f60*/  LOP3.LUT R13, R8, R73, RZ, 0x3c, !PT ;  /* 0x00000049080d7212 */ /* 0x000fe400078e3cff */
[----:B------:R-:W0:Y:S01]  /*9f70*/  LDS.128 R8, [R50] ;  /* 0x0000000032087984 */ /* 0x000e220000000c00 */
[----:B------:R-:W-:Y:S02]  /*9f80*/  SHF.R.U32.HI R67, RZ, 0x10, R7 ;  /* 0x00000010ff437819 */ /* 0x000fe40000011607 */
[----:B------:R-:W-:Y:S01]  /*9f90*/  IMAD.IADD R13, R12, 0x1, R13 ;  /* 0x000000010c0d7824 */ /* 0x000fe200078e020d */
[----:B------:R-:W-:-:S03]  /*9fa0*/  SHF.R.U64 R32, R32, 0x10, R33 ;  /* 0x0000001020207819 */ /* 0x000fc60000001221 */
        /* <DEDUP_REMOVED lines=12> */
[----:B------:R-:W-:Y:S01]  /*a070*/  FMUL.FTZ R65, R34, R57 ;  /* 0x0000003922417220 */ /* 0x000fe20000410000 */
[----:B------:R-:W-:Y:S02]  /*a080*/  HADD2.F32 R34, -RZ, R60.H0_H0 ;  /* 0x2000003cff227230 */ /* 0x000fe40000004100 */
[----:B------:R-:W-:Y:S01]  /*a090*/  FMUL.FTZ R64, R35, R62 ;  /* 0x0000003e23407220 */ /* 0x000fe20000410000 */
[----:B------:R-:W-:-:S02]  /*a0a0*/  HADD2.F32 R60, -RZ, R59.H0_H0 ;  /* 0x2000003bff3c7230 */ /* 0x000fc40000004100 */
[C---:B------:R-:W-:Y:S01]  /*a0b0*/  FFMA.FTZ R63, R6.reuse, R57, -R63 ;  /* 0x00000039063f7223 */ /* 0x040fe2000001083f */
[----:B------:R-:W-:Y:S01]  /*a0c0*/  FFMA.FTZ R65, R6, R61, R65 ;  /* 0x0000003d06417223 */ /* 0x000fe20000010041 */
[----:B------:R-:W-:Y:S02]  /*a0d0*/  HADD2.F32 R6, -RZ, R66.H0_H0 ;  /* 0x20000042ff067230 */ /* 0x000fe40000004100 */
[----:B------:R-:W-:Y:S01]  /*a0e0*/  FFMA.FTZ R66, R9, R34, -R64 ;  /* 0x0000002209427223 */ /* 0x000fe20000010840 */
[----:B------:R-:W-:Y:S01]  /*a0f0*/  FMUL.FTZ R64, R13, R60 ;  /* 0x0000003c0d407220 */ /* 0x000fe20000410000 */
[----:B------:R-:W-:Y:S01]  /*a100*/  FMUL.FTZ R68, R35, R34 ;  /* 0x0000002223447220 */ /* 0x000fe20000410000 */
[----:B------:R-:W-:Y:S02]  /*a110*/  HADD2.F32 R55, -RZ, R14.H0_H0 ;  /* 0x2000000eff377230 */ /* 0x000fe40000004100 */
[----:B------:R-:W-:Y:S01]  /*a120*/  FMUL.FTZ R13, R13, R6 ;  /* 0x000000060d0d7220 */ /* 0x000fe20000410000 */
[----:B------:R-:W-:-:S02]  /*a130*/  HADD2.F32 R34, -RZ, R58.H1_H1 ;  /* 0x3000003aff227230 */ /* 0x000fc40000004100 */
[C---:B------:R-:W-:Y:S01]  /*a140*/  FFMA.FTZ R64, R5.reuse, R6, -R64 ;  /* 0x0000000605407223 */ /* 0x040fe20000010840 */
[--C-:B------:R-:W-:Y:S02]  /*a150*/  HADD2.F32 R6, -RZ, R72.reuse.H0_H0 ;  /* 0x20000048ff067230 */ /* 0x100fe40000004100 */
[----:B------:R-:W-:Y:S01]  /*a160*/  FFMA.FTZ R35, R5, R60, R13 ;  /* 0x0000003c05237223 */ /* 0x000fe2000001000d */
[----:B------:R-:W-:Y:S02]  /*a170*/  HADD2.F32 R56, -RZ, R15.H0_H0 ;  /* 0x2000000fff387230 */ /* 0x000fe40000004100 */
[----:B------:R-:W-:Y:S01]  /*a180*/  FMUL.FTZ R60, R55, R34 ;  /* 0x00000022373c7220 */ /* 0x000fe20000410000 */
[----:B------:R-:W-:Y:S02]  /*a190*/  HADD2.F32 R5, -RZ, R72.H1_H1 ;  /* 0x30000048ff057230 */ /* 0x000fe40000004100 */
[----:B------:R-:W-:Y:S01]  /*a1a0*/  FFMA.FTZ R68, R9, R62, R68 ;  /* 0x0000003e09447223 */ /* 0x000fe20000010044 */
[----:B------:R-:W-:-:S02]  /*a1b0*/  HADD2.F32 R58, -RZ, R58.H0_H0 ;  /* 0x2000003aff3a7230 */ /* 0x000fc40000004100 */
[-C--:B------:R-:W-:Y:S01]  /*a1c0*/  FMUL.FTZ R62, R55, R6.reuse ;  /* 0x00000006373e7220 */ /* 0x080fe20000410000 */
[C---:B------:R-:W-:Y:S01]  /*a1d0*/  FFMA.FTZ R55, R7.reuse, R6, -R60 ;  /* 0x0000000607377223 */ /* 0x040fe2000001083c */
[----:B------:R-:W-:Y:S02]  /*a1e0*/  HADD2.F32 R15, -RZ, R15.H1_H1 ;  /* 0x3000000fff0f7230 */ /* 0x000fe40000004100 */
[C---:B------:R-:W-:Y:S01]  /*a1f0*/  FMUL.FTZ R9, R56.reuse, R5 ;  /* 0x0000000538097220 */ /* 0x040fe20000410000 */
[----:B------:R-:W-:Y:S02]  /*a200*/  HADD2.F32 R60, -RZ, R67.H0_H0 ;  /* 0x20000043ff3c7230 */ /* 0x000fe40000004100 */
[----:B------:R-:W-:Y:S01]  /*a210*/  FFMA.FTZ R62, R7, R34, R62 ;  /* 0x00000022073e7223 */ /* 0x000fe2000001003e */
[----:B------:R-:W-:Y:S02]  /*a220*/  HADD2.F32 R6, -RZ, R70.H0_H0 ;  /* 0x20000046ff067230 */ /* 0x000fe40000004100 */
[-C--:B------:R-:W-:Y:S01]  /*a230*/  FMUL.FTZ R70, R56, R58.reuse ;  /* 0x0000003a38467220 */ /* 0x080fe20000410000 */
[----:B------:R-:W-:Y:S01]  /*a240*/  FFMA.FTZ R58, R33, R58, R9 ;  /* 0x0000003a213a7223 */ /* 0x000fe20000010009 */
[----:B------:R-:W-:-:S02]  /*a250*/  HADD2.F32 R12, -RZ, R12.H1_H1 ;  /* 0x3000000cff0c7230 */ /* 0x000fc40000004100 */
[----:B------:R-:W-:Y:S01]  /*a260*/  FMUL.FTZ R34, R15, R60 ;  /* 0x0000003c0f227220 */ /* 0x000fe20000410000 */
[----:B------:R-:W-:Y:S02]  /*a270*/  HADD2.F32 R14, -RZ, R14.H1_H1 ;  /* 0x3000000eff0e7230 */ /* 0x000fe40000004100 */
[----:B------:R-:W-:Y:S01]  /*a280*/  FFMA.FTZ R70, R33, R5, -R70 ;  /* 0x0000000521467223 */ /* 0x000fe20000010846 */
        /* <DEDUP_REMOVED lines=27> */
.L_x_9470:
[----:B------:R-:W-:Y:S05]  /*a440*/  BSYNC B1 ;  /* 0x0000000000017941 */ /* 0x000fea0003800000 */
.L_x_9469:
[----:B------:R-:W-:Y:S04]  /*a450*/  BSSY B1, `(.L_x_9471) ;  /* 0x000006a000017945 */ /* 0x000fe80003800000 */
[----:B------:R-:W-:Y:S05]  /*a460*/  @P1 BRA `(.L_x_9472) ;  /* 0x0000000400a01947 */ /* 0x000fea0003800000 */
[----:B-1----:R-:W-:Y:S01]  /*a470*/  SHF.R.S32.HI R4, RZ, 0x1f, R77 ;  /* 0x0000001fff047819 */ /* 0x002fe2000001144d */
[----:B------:R-:W-:Y:S01]  /*a480*/  HADD2.F32 R35, -RZ, R53.H1_H1 ;  /* 0x30000035ff237230 */ /* 0x000fe20000004100 */
[----:B------:R-:W-:Y:S02]  /*a490*/  SHF.R.U64 R59, R36, 0x10, R37 ;  /* 0x00000010243b7819 */ /* 0x000fe40000001225 */
[CC--:B------:R-:W-:Y:S02]  /*a4a0*/  LEA.HI R5, R4.reuse, R77.reuse, RZ, 0x3 ;  /* 0x0000004d04057211 */ /* 0x0c0fe400078f18ff */
[----:B------:R-:W-:Y:S02]  /*a4b0*/  LEA.HI R6, R4, R77, RZ, 0x5 ;  /* 0x0000004d04067211 */ /* 0x000fe400078f28ff */
[----:B------:R-:W-:Y:S02]  /*a4c0*/  SHF.R.S32.HI R7, RZ, 0x3, R5 ;  /* 0x00000003ff077819 */ /* 0x000fe40000011405 */
[----:B------:R-:W-:Y:S01]  /*a4d0*/  SHF.R.U32.HI R36, RZ, 0x10, R37 ;  /* 0x00000010ff247819 */ /* 0x000fe20000011625 */
[----:B------:R-:W-:Y:S01]  /*a4e0*/  HADD2.F32 R37, -RZ, R49.H1_H1 ;  /* 0x30000031ff257230 */ /* 0x000fe20000004100 */
[----:B------:R-:W-:-:S02]  /*a4f0*/  LEA.HI R4, R0, R7, RZ, 0x1d ;  /* 0x0000000700047211 */ /* 0x000fc400078fe8ff */
[----:B------:R-:W-:Y:S02]  /*a500*/  SHF.R.S32.HI R7, RZ, 0x5, R6 ;  /* 0x00000005ff077819 */ /* 0x000fe40000011406 */
[----:B-----5:R-:W-:Y:S02]  /*a510*/  LOP3.LUT R6, R75, 0x18, R5, 0xf8, !PT ;  /* 0x000000184b067812 */ /* 0x020fe400078ef805 */
[----:B------:R-:W-:Y:S01]  /*a520*/  SHF.R.S32.HI R5, RZ, 0x1f, R4 ;  /* 0x0000001fff057819 */ /* 0x000fe20000011404 */
[----:B------:R-:W-:Y:S01]  /*a530*/  IMAD R7, R7, 0x1800, R74 ;  /* 0x0000180007077824 */ /* 0x000fe200078e024a */
[----:B------:R-:W-:Y:S02]  /*a540*/  LOP3.LUT R6, R6, R73, RZ, 0x3c, !PT ;  /* 0x0000004906067212 */ /* 0x000fe400078e3cff */
[----:B------:R-:W-:Y:S01]  /*a550*/  LEA.HI R5, R5, R4, RZ, 0x2 ;  /* 0x0000000405057211 */ /* 0x000fe200078f10ff */
[----:B------:R-:W-:Y:S01]  /*a560*/  IMAD.SHL.U32 R4, R4, 0x8, RZ ;  /* 0x0000000804047824 */ /* 0x000fe200078e00ff */
[----:B------:R-:W-:Y:S01]  /*a570*/  SHF.R.U64 R55, R26, 0x10, R27 ;  /* 0x000000101a377819 */ /* 0x000fe2000000121b */
[----:B------:R-:W-:Y:S01]  /*a580*/  IMAD.IADD R6, R7, 0x1, R6 ;  /* 0x0000000107067824 */ /* 0x000fe200078e0206 */
[----:B------:R-:W-:-:S02]  /*a590*/  SHF.R.S32.HI R5, RZ, 0x2, R5 ;  /* 0x00000002ff057819 */ /* 0x000fc40000011405 */
[----:B------:R-:W-:Y:S02]  /*a5a0*/  LOP3.LUT R4, R75, 0x18, R4, 0xf8, !PT ;  /* 0x000000184b047812 */ /* 0x000fe400078ef804 */
[----:B------:R-:W-:Y:S01]  /*a5b0*/  LEA R12, R6, UR38, 0x1 ;  /* 0x00000026060c7c11 */ /* 0x000fe2000f8e08ff */
[----:B------:R-:W-:Y:S01]  /*a5c0*/  IMAD R8, R5, 0x1800, R74 ;  /* 0x0000180005087824 */ /* 0x000fe200078e024a */
[----:B0-----:R-:W-:Y:S02]  /*a5d0*/  LOP3.LUT R9, R4, R73, RZ, 0x3c, !PT ;  /* 0x0000004904097212 */ /* 0x001fe400078e3cff */
[----:B------:R-:W-:Y:S01]  /*a5e0*/  SHF.R.U32.HI R34, RZ, 0x10, R25 ;  /* 0x00000010ff227819 */ /* 0x000fe20000011619 */
[----:B------:R-:W0:Y:S01]  /*a5f0*/  LDS.128 R4, [R12] ;  /* 0x000000000c047984 */ /* 0x000e220000000c00 */
[----:B------:R-:W-:Y:S01]  /*a600*/  SHF.R.U64 R58, R38, 0x10, R39 ;  /* 0x00000010263a7819 */ /* 0x000fe20000001227 */
[----:B------:R-:W-:Y:S01]  /*a610*/  IMAD.IADD R9, R8, 0x1, R9 ;  /* 0x0000000108097824 */ /* 0x000fe200078e0209 */
[----:B------:R-:W-:Y:S01]  /*a620*/  SHF.R.U32.HI R56, RZ, 0x10, R39 ;  /* 0x00000010ff387819 */ /* 0x000fe20000011627 */
[----:B------:R-:W-:Y:S01]  /*a630*/  HADD2.F32 R34, -RZ, R34.H0_H0 ;  /* 0x20000022ff227230 */ /* 0x000fe20000004100 */
[----:B------:R-:W-:Y:S01]  /*a640*/  SHF.R.U32.HI R50, RZ, 0x10, R27 ;  /* 0x00000010ff327819 */ /* 0x000fe2000001161b */
[----:B------:R-:W-:Y:S01]  /*a650*/  IMAD R13, R9, 0x2, R2 ;  /* 0x00000002090d7824 */ /* 0x000fe200078e0202 */
[----:B------:R-:W-:-:S04]  /*a660*/  SHF.R.U64 R57, R24, 0x10, R25 ;  /* 0x0000001018397819 */ /* 0x000fc80000001219 */
[----:B------:R-:W1:Y:S01]  /*a670*/  LDS.128 R8, [R13+0xc400] ;  /* 0x00c400000d087984 */ /* 0x000e620000000c00 */
[--C-:B0-----:R-:W-:Y:S02]  /*a680*/  HADD2.F32 R14, -RZ, R5.reuse.H0_H0 ;  /* 0x20000005ff0e7230 */ /* 0x101fe40000004100 */
[----:B------:R-:W-:Y:S02]  /*a690*/  HADD2.F32 R15, -RZ, R5.H1_H1 ;  /* 0x30000005ff0f7230 */ /* 0x000fe40000004100 */
[--C-:B------:R-:W-:Y:S02]  /*a6a0*/  HADD2.F32 R24, -RZ, R7.reuse.H0_H0 ;  /* 0x20000007ff187230 */ /* 0x100fe40000004100 */
[----:B------:R-:W-:Y:S02]  /*a6b0*/  HADD2.F32 R25, -RZ, R7.H1_H1 ;  /* 0x30000007ff197230 */ /* 0x000fe40000004100 */
[----:B------:R-:W-:Y:S02]  /*a6c0*/  HADD2.F32 R5, -RZ, R4.H0_H0 ;  /* 0x20000004ff057230 */ /* 0x000fe40000004100 */
[----:B------:R-:W-:-:S02]  /*a6d0*/  HADD2.F32 R7, -RZ, R6.H0_H0 ;  /* 0x20000006ff077230 */ /* 0x000fc40000004100 */
        /* <DEDUP_REMOVED lines=8> */
[----:B------:R-:W-:-:S02]  /*a760*/  HADD2.F32 R39, -RZ, R52.H1_H1 ;  /* 0x30000034ff277230 */ /* 0x000fc40000004100 */
[----:B------:R-:W-:Y:S01]  /*a770*/  FFMA.FTZ R51, R14, R37, R51 ;  /* 0x000000250e337223 */ /* 0x000fe20000010033 */
[----:B------:R-:W-:Y:S02]  /*a780*/  HADD2.F32 R35, -RZ, R54.H1_H1 ;  /* 0x30000036ff237230 */ /* 0x000fe40000004100 */
[-C--:B------:R-:W-:Y:S01]  /*a790*/  FMUL.FTZ R14, R27, R26.reuse ;  /* 0x0000001a1b0e7220 */ /* 0x080fe20000410000 */
[----:B------:R-:W-:Y:S01]  /*a7a0*/  FFMA.FTZ R37, R15, R26, -R36 ;  /* 0x0000001a0f257223 */ /* 0x000fe20000010824 */
[C---:B------:R-:W-:Y:S01]  /*a7b0*/  FMUL.FTZ R27, R32.reuse, R39 ;  /* 0x00000027201b7220 */ /* 0x040fe20000410000 */
[----:B------:R-:W-:Y:S02]  /*a7c0*/  HADD2.F32 R33, -RZ, R11.H1_H1 ;  /* 0x3000000bff217230 */ /* 0x000fe40000004100 */
[-C--:B------:R-:W-:Y:S01]  /*a7d0*/  FMUL.FTZ R32, R32, R35.reuse ;  /* 0x0000002320207220 */ /* 0x080fe20000410000 */
[----:B------:R-:W-:Y:S02]  /*a7e0*/  HADD2.F32 R36, -RZ, R50.H0_H0 ;  /* 0x20000032ff247230 */ /* 0x000fe40000004100 */
[----:B------:R-:W-:Y:S01]  /*a7f0*/  FFMA.FTZ R35, R24, R35, -R27 ;  /* 0x0000002318237223 */ /* 0x000fe2000001081b */
[----:B------:R-:W-:-:S02]  /*a800*/  HADD2.F32 R26, -RZ, R56.H0_H0 ;  /* 0x20000038ff1a7230 */ /* 0x000fc40000004100 */
[----:B------:R-:W-:Y:S01]  /*a810*/  FFMA.FTZ R39, R24, R39, R32 ;  /* 0x0000002718277223 */ /* 0x000fe20000010020 */
[----:B------:R-:W-:Y:S02]  /*a820*/  HADD2.F32 R9, -RZ, R8.H0_H0 ;  /* 0x20000008ff097230 */ /* 0x000fe40000004100 */
[----:B------:R-:W-:Y:S01]  /*a830*/  FMUL.FTZ R32, R33, R36 ;  /* 0x0000002421207220 */ /* 0x000fe20000410000 */
[----:B------:R-:W-:Y:S02]  /*a840*/  HADD2.F32 R24, -RZ, R49.H0_H0 ;  /* 0x20000031ff187230 */ /* 0x000fe40000004100 */
[----:B------:R-:W-:Y:S01]  /*a850*/  FFMA.FTZ R34, R15, R34, R14 ;  /* 0x000000220f227223 */ /* 0x000fe2000001000e */
[----:B------:R-:W-:Y:S02]  /*a860*/  HADD2.F32 R14, -RZ, R53.H0_H0 ;  /* 0x20000035ff0e7230 */ /* 0x000fe40000004100 */
        /* <DEDUP_REMOVED lines=25> */
[----:B------:R-:W-:Y:S01]  /*aa00*/  FFMA.FTZ R56, R25, R36, R56 ;  /* 0x0000002419387223 */ /* 0x000fe20000010038 */
        /* <DEDUP_REMOVED lines=14> */
.L_x_9472:
[----:B------:R-:W-:Y:S05]  /*aaf0*/  BSYNC B1 ;  /* 0x0000000000017941 */ /* 0x000fea0003800000 */
.L_x_9471:
[----:B------:R-:W-:Y:S05]  /*ab00*/  @P2 BRA `(.L_x_9450) ;  /* 0x0000000400a02947 */ /* 0x000fea0003800000 */
[----:B-12---:R-:W-:Y:S02]  /*ab10*/  SHF.R.S32.HI R4, RZ, 0x1f, R76 ;  /* 0x0000001fff047819 */ /* 0x006fe4000001144c */
[----:B------:R-:W-:Y:S02]  /*ab20*/  SHF.R.U64 R37, R30, 0x10, R31 ;  /* 0x000000101e257819 */ /* 0x000fe4000000121f */
[CC--:B------:R-:W-:Y:S02]  /*ab30*/  LEA.HI R5, R4.reuse, R76.reuse, RZ, 0x3 ;  /* 0x0000004c04057211 */ /* 0x0c0fe400078f18ff */
[----:B------:R-:W-:Y:S02]  /*ab40*/  LEA.HI R4, R4, R76, RZ, 0x5 ;  /* 0x0000004c04047211 */ /* 0x000fe400078f28ff */
[----:B------:R-:W-:Y:S02]  /*ab50*/  SHF.R.S32.HI R7, RZ, 0x3, R5 ;  /* 0x00000003ff077819 */ /* 0x000fe40000011405 */
[----:B------:R-:W-:-:S02]  /*ab60*/  SHF.R.S32.HI R6, RZ, 0x5, R4 ;  /* 0x00000005ff067819 */ /* 0x000fc40000011404 */
[----:B------:R-:W-:Y:S02]  /*ab70*/  LEA.HI R0, R0, R7, RZ, 0x1d ;  /* 0x0000000700007211 */ /* 0x000fe400078fe8ff */
[----:B-----5:R-:W-:Y:S01]  /*ab80*/  LOP3.LUT R4, R75, 0x18, R5, 0xf8, !PT ;  /* 0x000000184b047812 */ /* 0x020fe200078ef805 */
[----:B------:R-:W-:Y:S01]  /*ab90*/  IMAD R6, R6, 0x1800, R74 ;  /* 0x0000180006067824 */ /* 0x000fe200078e024a */
[----:B------:R-:W-:Y:S02]  /*aba0*/  SHF.R.S32.HI R5, RZ, 0x1f, R0 ;  /* 0x0000001fff057819 */ /* 0x000fe40000011400 */
[----:B------:R-:W-:Y:S02]  /*abb0*/  LOP3.LUT R7, R4, R73, RZ, 0x3c, !PT ;  /* 0x0000004904077212 */ /* 0x000fe400078e3cff */
[----:B------:R-:W-:Y:S01]  /*abc0*/  LEA.HI R5, R5, R0, RZ, 0x2 ;  /* 0x0000000005057211 */ /* 0x000fe200078f10ff */
[----:B------:R-:W-:Y:S01]  /*abd0*/  IMAD.SHL.U32 R0, R0, 0x8, RZ ;  /* 0x0000000800007824 */ /* 0x000fe200078e00ff */
[----:B------:R-:W-:Y:S01]  /*abe0*/  SHF.R.U32.HI R34, RZ, 0x10, R31 ;  /* 0x00000010ff227819 */ /* 0x000fe2000001161f */
[----:B------:R-:W-:Y:S01]  /*abf0*/  IMAD.IADD R6, R6, 0x1, R7 ;  /* 0x0000000106067824 */ /* 0x000fe200078e0207 */
[----:B------:R-:W-:Y:S01]  /*ac00*/  SHF.R.S32.HI R5, RZ, 0x2, R5 ;  /* 0x00000002ff057819 */ /* 0x000fe20000011405 */
[----:B------:R-:W-:Y:S01]  /*ac10*/  HADD2.F32 R31, -RZ, R3.H1_H1 ;  /* 0x30000003ff1f7230 */ /* 0x000fe20000004100 */
[----:B------:R-:W-:-:S02]  /*ac20*/  LOP3.LUT R0, R75, 0x18, R0, 0xf8, !PT ;  /* 0x000000184b007812 */ /* 0x000fc400078ef800 */
[----:B------:R-:W-:Y:S01]  /*ac30*/  LEA R50, R6, UR38, 0x1 ;  /* 0x0000002606327c11 */ /* 0x000fe2000f8e08ff */
[----:B------:R-:W-:Y:S01]  /*ac40*/  IMAD R8, R5, 0x1800, R74 ;  /* 0x0000180005087824 */ /* 0x000fe200078e024a */
[----:B0-----:R-:W-:Y:S02]  /*ac50*/  LOP3.LUT R9, R0, R73, RZ, 0x3c, !PT ;  /* 0x0000004900097212 */ /* 0x001fe400078e3cff */
[--C-:B------:R-:W-:Y:S01]  /*ac60*/  SHF.R.U64 R38, R28, 0x10, R29.reuse ;  /* 0x000000101c267819 */ /* 0x100fe2000000121d */
[----:B------:R-:W0:Y:S01]  /*ac70*/  LDS.128 R4, [R50] ;  /* 0x0000000032047984 */ /* 0x000e220000000c00 */
[----:B------:R-:W-:Y:S01]  /*ac80*/  SHF.R.U32.HI R28, RZ, 0x10, R29 ;  /* 0x00000010ff1c7819 */ /* 0x000fe2000001161d */
[----:B------:R-:W-:Y:S01]  /*ac90*/  IMAD.IADD R9, R8, 0x1, R9 ;  /* 0x0000000108097824 */ /* 0x000fe200078e0209 */
[--C-:B------:R-:W-:Y:S01]  /*aca0*/  SHF.R.U64 R49, R40, 0x10, R41.reuse ;  /* 0x0000001028317819 */ /* 0x100fe20000001229 */
[----:B------:R-:W-:Y:S01]  /*acb0*/  HADD2.F32 R29, -RZ, R21.H1_H1 ;  /* 0x30000015ff1d7230 */ /* 0x000fe20000004100 */
[----:B------:R-:W-:Y:S01]  /*acc0*/  SHF.R.U32.HI R40, RZ, 0x10, R41 ;  /* 0x00000010ff287819 */ /* 0x000fe20000011629 */
[----:B------:R-:W-:Y:S01]  /*acd0*/  IMAD R0, R9, 0x2, R2 ;  /* 0x0000000209007824 */ /* 0x000fe200078e0202 */
[--C-:B------:R-:W-:Y:S01]  /*ace0*/  SHF.R.U64 R39, R42, 0x10, R43.reuse ;  /* 0x000000102a277819 */ /* 0x100fe2000000122b */
[----:B------:R-:W-:Y:S01]  /*acf0*/  HADD2.F32 R28, -RZ, R28.H0_H0 ;  /* 0x2000001cff1c7230 */ /* 0x000fe20000004100 */
[----:B------:R-:W-:-:S02]  /*ad00*/  SHF.R.U32.HI R42, RZ, 0x10, R43 ;  /* 0x00000010ff2a7819 */ /* 0x000fc4000001162b */
        /* <DEDUP_REMOVED lines=28> */
[----:B------:R-:W-:Y:S01]  /*aed0*/  FFMA.FTZ R28, R13, R28, R12 ;  /* 0x0000001c0d1c7223 */ /* 0x000fe2000001000c */
[C---:B------:R-:W-:Y:S01]  /*aee0*/  FMUL.FTZ R26, R27.reuse, R30 ;  /* 0x0000001e1b1a7220 */ /* 0x040fe20000410000 */
[----:B------:R-:W-:Y:S02]  /*aef0*/  HADD2.F32 R14, -RZ, R3.H0_H0 ;  /* 0x20000003ff0e7230 */ /* 0x000fe40000004100 */
[-C--:B------:R-:W-:Y:S01]  /*af00*/  FMUL.FTZ R36, R27, R24.reuse ;  /* 0x000000181b247220 */ /* 0x080fe20000410000 */
[----:B------:R-:W-:Y:S02]  /*af10*/  HADD2.F32 R12, -RZ, R21.H0_H0 ;  /* 0x20000015ff0c7230 */ /* 0x000fe40000004100 */
        /* <DEDUP_REMOVED lines=9> */
[----:B------:R-:W-:Y:S01]  /*afb0*/  FFMA.FTZ R14, R5, R14, R9 ;  /* 0x0000000e050e7223 */ /* 0x000fe20000010009 */
        /* <DEDUP_REMOVED lines=29> */
.L_x_9450:
[----:B------:R-:W-:Y:S05]  /*b190*/  BSYNC B0 ;  /* 0x0000000000007941 */ /* 0x000fea0003800000 */
.L_x_9440:
        /* <DEDUP_REMOVED lines=8> */
.L_x_9438:
[----:B0--3--:R-:W-:-:S05]  /*b220*/  IMAD.U32 R0, RZ, RZ, UR37 ;  /* 0x00000025ff007e24 */ /* 0x009fca000f8e00ff */
[----:B------:R-:W-:-:S13]  /*b230*/  ISETP.NE.AND P0, PT, R0, 0x3, PT ;  /* 0x000000030000780c */ /* 0x000fda0003f05270 */
[----:B------:R-:W-:Y:S05]  /*b240*/  @!P0 BRA `(.L_x_9473) ;  /* 0x0000000000048947 */ /* 0x000fea0003800000 */
[----:B------:R-:W-:Y:S01]  /*b250*/  BPT.TRAP 0x1 ;  /* 0x000000040000795c */ /* 0x000fe20000300000 */
.L_x_9473:
[----:B------:R-:W-:Y:S01]  /*b260*/  IMAD R0, R17, 0x8, R2 ;  /* 0x0000000811007824 */ /* 0x000fe200078e0202 */
[----:B--2-4-:R-:W-:-:S04]  /*b270*/  SHF.L.U32 R3, R22, 0x1f, RZ ;  /* 0x0000001f16037819 */ /* 0x014fc800000006ff */
[----:B------:R0:W2:Y:S01]  /*b280*/  SYNCS.PHASECHK.TRANS64.TRYWAIT P2, [R0+URZ+0x2d830], R3 ;  /* 0x02d83003000075a7 */ /* 0x0000a2000804017f */
[----:B------:R-:W-:Y:S05]  /*b290*/  @!P0 BRA `(.L_x_9474) ;  /* 0x0000000000048947 */ /* 0x000fea0003800000 */
[----:B------:R-:W-:Y:S01]  /*b2a0*/  BPT.TRAP 0x1 ;  /* 0x000000040000795c */ /* 0x000fe20000300000 */
.L_x_9474:
[----:B------:R-:W3:Y:S01]  /*b2b0*/  S2R R8, SR_TID.X ;  /* 0x0000000000087919 */ /* 0x000ee20000002100 */
[----:B------:R-:W-:-:S05]  /*b2c0*/  LOP3.LUT R47, R47, 0xffffff80, RZ, 0xc0, !PT ;  /* 0xffffff802f2f7812 */ /* 0x000fca00078ec0ff */
[----:B------:R-:W-:-:S05]  /*b2d0*/  IMAD.IADD R47, R46, 0x1, -R47 ;  /* 0x000000012e2f7824 */ /* 0x000fca00078e0a2f */
[----:B------:R-:W-:-:S04]  /*b2e0*/  SHF.R.S32.HI R6, RZ, 0x1f, R47 ;  /* 0x0000001fff067819 */ /* 0x000fc8000001142f */
[CC--:B------:R-:W-:Y:S02]  /*b2f0*/  LEA.HI R4, R6.reuse, R47.reuse, RZ, 0x2 ;  /* 0x0000002f06047211 */ /* 0x0c0fe400078f10ff */
[----:B------:R-:W-:Y:S02]  /*b300*/  LEA.HI R6, R6, R47, RZ, 0x5 ;  /* 0x0000002f06067211 */ /* 0x000fe400078f28ff */
[--C-:B------:R-:W-:Y:S02]  /*b310*/  SHF.R.S32.HI R7, RZ, 0x2, R4.reuse ;  /* 0x00000002ff077819 */ /* 0x100fe40000011404 */
[----:B------:R-:W-:Y:S02]  /*b320*/  SHF.R.S32.HI R4, RZ, 0x1f, R4 ;  /* 0x0000001fff047819 */ /* 0x000fe40000011404 */
[----:B------:R-:W-:Y:S02]  /*b330*/  SHF.R.S32.HI R6, RZ, 0x5, R6 ;  /* 0x00000005ff067819 */ /* 0x000fe40000011406 */
[----:B------:R-:W-:Y:S01]  /*b340*/  LEA.HI R5, R4, R7, RZ, 0x3 ;  /* 0x0000000704057211 */ /* 0x000fe200078f18ff */
[----:B------:R-:W-:Y:S01]  /*b350*/  IMAD.HI R4, R44, 0x55555556, RZ ;  /* 0x555555562c047827 */ /* 0x000fe200078e02ff */
[----:B---3--:R-:W-:-:S02]  /*b360*/  LOP3.LUT R9, R8, 0x7f, RZ, 0xc0, !PT ;  /* 0x0000007f08097812 */ /* 0x008fc400078ec0ff */
[----:B------:R-:W-:Y:S02]  /*b370*/  LOP3.LUT R8, R5, 0xfffffff8, RZ, 0xc0, !PT ;  /* 0xfffffff805087812 */ /* 0x000fe400078ec0ff */
[----:B------:R-:W-:Y:S02]  /*b380*/  LEA.HI R5, R4, R4, RZ, 0x1 ;  /* 0x0000000404057211 */ /* 0x000fe400078f08ff */
[----:B------:R-:W-:Y:S01]  /*b390*/  ISETP.NE.AND P1, PT, R9, RZ, PT ;  /* 0x000000ff0900720c */ /* 0x000fe20003f25270 */
[----:B------:R-:W-:Y:S02]  /*b3a0*/  IMAD.IADD R7, R7, 0x1, -R8 ;  /* 0x0000000107077824 */ /* 0x000fe400078e0a08 */
[----:B------:R-:W-:-:S03]  /*b3b0*/  IMAD R5, R5, -0x3, R44 ;  /* 0xfffffffd05057824 */ /* 0x000fc600078e022c */
[----:B------:R-:W-:Y:S01]  /*b3c0*/  LEA R6, R6, R7, 0x4 ;  /* 0x0000000706067211 */ /* 0x000fe200078e20ff */
[----:B--2---:R-:W-:Y:S06]  /*b3d0*/  @P2 BRA `(.L_x_9475) ;  /* 0x0000000000082947 */ /* 0x004fec0003800000 */
[----:B------:R-:W2:Y:S02]  /*b3e0*/  SYNCS.PHASECHK.TRANS64.TRYWAIT P2, [R0+URZ+0x2d830], R3 ;  /* 0x02d83003000075a7 */ /* 0x000ea4000804017f */
[----:B--2---:R-:W-:Y:S05]  /*b3f0*/  @!P2 BRA `(.L_x_9476) ;  /* 0x000001700058a947 */ /* 0x004fea0003800000 */
.L_x_9475:
[----:B------:R-:W-:Y:S05]  /*b400*/  WARPSYNC.ALL ;  /* 0x0000000000007948 */ /* 0x000fea0003800000 */
[----:B------:R-:W-:Y:S02]  /*b410*/  IMAD R20, R5, 0x40, R6 ;  /* 0x0000004005147824 */ /* 0x000fe400078e0206 */
[----:B0-2---:R-:W-:Y:S01]  /*b420*/  VIADD R3, R2, 0x15400 ;  /* 0x0001540002037836 */ /* 0x005fe20000000000 */
[----:B------:R-:W-:-:S04]  /*b430*/  LOP3.LUT R6, R45, 0x10000, RZ, 0xfc, !PT ;  /* 0x000100002d067812 */ /* 0x000fc800078efcff */
[----:B------:R-:W-:-:S04]  /*b440*/  SHF.R.U32.HI R3, RZ, 0x4, R3 ;  /* 0x00000004ff037819 */ /* 0x000fc80000011603 */
[----:B------:R-:W-:-:S04]  /*b450*/  LOP3.LUT R3, R3, 0x3fff, RZ, 0xc0, !PT ;  /* 0x00003fff03037812 */ /* 0x000fc800078ec0ff */
[----:B------:R-:W-:Y:S01]  /*b460*/  LOP3.LUT R4, R3, 0x10000, RZ, 0xfc, !PT ;  /* 0x0001000003047812 */ /* 0x000fe200078efcff */
[----:B------:R-:W-:Y:S02]  /*b470*/  IMAD.MOV.U32 R7, RZ, RZ, -0x7fffffe0 ;  /* 0x80000020ff077424 */ /* 0x000fe400078e00ff */
[----:B------:R-:W-:Y:S02]  /*b480*/  IMAD.MOV.U32 R5, RZ, RZ, -0x7fffffe0 ;  /* 0x80000020ff057424 */ /* 0x000fe400078e00ff */
[----:B------:R0:W-:Y:S01]  /*b490*/  STL [R1+0x8], R4 ;  /* 0x0000080401007387 */ /* 0x0001e20000100800 */
[C---:B------:R-:W-:Y:S02]  /*b4a0*/  R2UR UR4, R6.reuse ;  /* 0x00000000060472ca */ /* 0x040fe400000e0000 */
[----:B------:R-:W-:Y:S01]  /*b4b0*/  R2UR UR5, R7 ;  /* 0x00000000070572ca */ /* 0x000fe200000e0000 */
[----:B-----5:R-:W-:Y:S01]  /*b4c0*/  WARPGROUP.ARRIVE ;  /* 0x00000000000079c5 */ /* 0x020fe20000000000 */
[----:B------:R-:W-:Y:S01]  /*b4d0*/  R2UR UR7, R5 ;  /* 0x00000000050772ca */ /* 0x000fe200000e0000 */
[----:B------:R-:W-:Y:S01]  /*b4e0*/  VIADD R154, R6, 0x2 ;  /* 0x00000002069a7836 */ /* 0x000fe20000000000 */
[----:B------:R-:W2:Y:S01]  /*b4f0*/  LDL R97, [R1+0x28] ;  /* 0x0000280001617983 */ /* 0x000ea20000100800 */
[----:B0-----:R-:W-:-:S03]  /*b500*/  IMAD R4, R17, 0x600, R4 ;  /* 0x0000060011047824 */ /* 0x001fc600078e0204 */
[----:B------:R-:W3:Y:S02]  /*b510*/  LDL R98, [R1+0x30] ;  /* 0x0000300001627983 */ /* 0x000ee40000100800 */
[C---:B------:R-:W-:Y:S01]  /*b520*/  R2UR UR6, R4.reuse ;  /* 0x00000000040672ca */ /* 0x040fe200000e0000 */
[----:B------:R-:W-:Y:S01]  /*b530*/  IMAD.MOV.U32 R155, RZ, RZ, -0x7fffffe0 ;  /* 0x80000020ff9b7424 */ /* 0x000fe200078e00ff */
[----:B------:R-:W4:Y:S11]  /*b540*/  LDL R96, [R1+0x34] ;  /* 0x0000340001607983 */ /* 0x000f360000100800 */
[----:B------:R-:W-:Y:S01]  /*b550*/  HGMMA.64x128x16.F32 R24, gdesc[UR4], RZ, !UPT, gsb0 ;  /* 0x01e00000041879f0 */ /* 0x000fe2000c0008ff */
[----:B------:R-:W-:-:S02]  /*b560*/  VIADD R8, R4, 0x2 ;  /* 0x0000000204087836 */ /* 0x000fc40000000000 */
[----:B------:R-:W-:Y:S01]  /*b570*/  IMAD.MOV.U32 R9, RZ, RZ, -0x7fffffe0 ;  /* 0x80000020ff097424 */ /* 0x000fe200078e00ff */
[----:B------:R-:W-:Y:S02]  /*b580*/  R2UR UR4, R154 ;  /* 0x000000009a0472ca */ /* 0x000fe400000e0000 */
[----:B------:R-:W-:Y:S02]  /*b590*/  R2UR UR5, R155 ;  /* 0x000000009b0572ca */ /* 0x000fe400000e0000 */
[----:B------:R-:W-:Y:S02]  /*b5a0*/  R2UR UR6, R8 ;  /* 0x00000000080672ca */ /* 0x000fe400000e0000 */
[----:B------:R-:W-:Y:S01]  /*b5b0*/  R2UR UR7, R9 ;  /* 0x00000000090772ca */ /* 0x000fe200000e0000 */
[----:B------:R-:W-:Y:S02]  /*b5c0*/  VIADD R152, R6, 0x300 ;  /* 0x0000030006987836 */ /* 0x000fe40000000000 */
[----:B------:R-:W-:-:S02]  /*b5d0*/  VIADD R8, R4, 0x200 ;  /* 0x0000020004087836 */ /* 0x000fc40000000000 */
[----:B------:R-:W-:Y:S02]  /*b5e0*/  IMAD.MOV.U32 R153, RZ, RZ, -0x7fffffe0 ;  /* 0x80000020ff997424 */ /* 0x000fe400078e00ff */
[----:B------:R-:W-:Y:S01]  /*b5f0*/  IMAD.MOV.U32 R9, RZ, RZ, -0x7fffffe0 ;  /* 0x80000020ff097424 */ /* 0x000fe200078e00ff */
[----:B------:R-:W-:Y:S02]  /*b600*/  WARPGROUP.DEPBAR.LE gsb0, 0x0 ;  /* 0x00008000000079c5 */ /* 0x000fe40000010000 */
[----:B------:R-:W-:-:S06]  /*b610*/  WARPGROUP.ARRIVE ;  /* 0x00000000000079c5 */ /* 0x000fcc0000000000 */
[----:B------:R-:W-:Y:S01]  /*b620*/  HGMMA.64x128x16.F32 R24, gdesc[UR4], R24, gsb0 ;  /* 0x01e00000041879f0 */ /* 0x000fe20008000818 */
        /* <DEDUP_REMOVED lines=15> */
[----:B------:R-:W-:Y:S01]  /*b720*/  VIADD R148, R6, 0x600 ;  /* 0x0000060006947836 */ /* 0x000fe20000000000 */
[----:B------:R-:W-:Y:S01]  /*b730*/  MOV R9, 0x80000020 ;  /* 0x8000002000097802 */ /* 0x000fe20000000f00 */
[----:B------:R-:W-:-:S02]  /*b740*/  VIADD R8, R4, 0x400 ;  /* 0x0000040004087836 */ /* 0x000fc40000000000 */
        /* <DEDUP_REMOVED lines=19> */
[----:B------:R-:W-:Y:S01]  /*b880*/  @!P1 VIADD R0, R0, 0x2d840 ;  /* 0x0002d84000009836 */ /* 0x000fe20000000000 */
[----:B------:R-:W-:Y:S02]  /*b890*/  WARPGROUP.DEPBAR.LE gsb0, 0x0 ;  /* 0x00008000000079c5 */ /* 0x000fe40000010000 */
[----:B------:R-:W-:-:S09]  /*b8a0*/  WARPGROUP.ARRIVE ;  /* 0x00000000000079c5 */ /* 0x000fd20000000000 */
[----:B------:R-:W-:Y:S01]  /*b8b0*/  HGMMA.64x128x16.F32 R24, gdesc[UR4], R24, gsb0 ;  /* 0x01e00000041879f0 */ /* 0x000fe20008000818 */
[----:B------:R-:W-:Y:S01]  /*b8c0*/  ULDC.64 UR4, c[0x0][0x9d8] ;  /* 0x0002760000047ab9 */ /* 0x000fe20000000a00 */
[----:B------:R-:W-:Y:S02]  /*b8d0*/  ULDC.64 UR6, c[0x0][0x9e0] ;  /* 0x0002780000067ab9 */ /* 0x000fe40000000a00 */
[----:B------:R-:W-:-:S06]  /*b8e0*/  UISETP.GE.AND UP0, UPT, UR7, 0x1, UPT ;  /* 0x000000010700788c */ /* 0x000fcc000bf06270 */
[----:B------:R-:W-:Y:S01]  /*b8f0*/  PLOP3.LUT P2, PT, PT, PT, UP0, 0x40, 0x0 ;  /* 0x000000000000781c */ /* 0x000fe20003f4e808 */
[----:B------:R-:W-:Y:S01]  /*b900*/  ULOP3.LUT UR50, URZ, UR5, URZ, 0x33, !UPT ;  /* 0x000000053f327292 */ /* 0x000fe2000f8e333f */
[----:B----4-:R-:W-:Y:S01]  /*b910*/  IMAD R20, R96, 0xc0, R20 ;  /* 0x000000c060147824 */ /* 0x010fe200078e0214 */
[----:B------:R-:W-:Y:S02]  /*b920*/  WARPGROUP.DEPBAR.LE gsb0, 0x0 ;  /* 0x00008000000079c5 */ /* 0x000fe40000010000 */
[----:B------:R-:W-:Y:S01]  /*b930*/  FMUL.FTZ R12, R35, UR4 ;  /* 0x00000004230c7c20 */ /* 0x000fe20008410000 */
[----:B------:R-:W-:Y:S01]  /*b940*/  FMUL.FTZ R35, R55, UR4 ;  /* 0x0000000437237c20 */ /* 0x000fe20008410000 */
[----:B------:R-:W-:Y:S01]  /*b950*/  FMUL.FTZ R55, R60, UR4 ;  /* 0x000000043c377c20 */ /* 0x000fe20008410000 */
[----:B------:R-:W-:Y:S01]  /*b960*/  FMUL.FTZ R60, R69, UR4 ;  /* 0x00000004453c7c20 */ /* 0x000fe20008410000 */
[----:B------:R-:W-:Y:S02]  /*b970*/  IMAD.MOV.U32 R69, RZ, RZ, -0x80 ;  /* 0xffffff80ff457424 */ /* 0x000fe400078e00ff */
[----:B------:R-:W-:Y:S01]  /*b980*/  FMUL.FTZ R10, R25, UR4 ;  /* 0x00000004190a7c20 */ /* 0x000fe20008410000 */
[----:B------:R-:W-:Y:S01]  /*b990*/  FMUL.FTZ R25, R32, UR4 ;  /* 0x0000000420197c20 */ /* 0x000fe20008410000 */
[----:B------:R-:W-:Y:S01]  /*b9a0*/  FMUL.FTZ R32, R50, UR4 ;  /* 0x0000000432207c20 */ /* 0x000fe20008410000 */
[----:B------:R-:W-:Y:S01]  /*b9b0*/  IMAD R69, R88, R69, 0x80 ;  /* 0x0000008058457424 */ /* 0x000fe200078e0245 */
[----:B------:R-:W-:Y:S01]  /*b9c0*/  @!P1 PRMT R50, RZ, 0x654, R0 ;  /* 0x00000654ff329816 */ /* 0x000fe20000000000 */
[----:B------:R-:W-:Y:S01]  /*b9d0*/  FMUL.FTZ R5, R27, UR4 ;  /* 0x000000041b057c20 */ /* 0x000fe20008410000 */
[----:B-1----:R-:W-:Y:S01]  /*b9e0*/  FMUL.FTZ R14, R28, UR4 ;  /* 0x000000041c0e7c20 */ /* 0x002fe20008410000 */
        /* <DEDUP_REMOVED lines=37> */
[----:B--2---:R-:W-:Y:S01]  /*bc40*/  IMAD.IADD R71, R97, 0x1, R69 ;  /* 0x0000000161477824 */ /* 0x004fe200078e0245 */
        /* <DEDUP_REMOVED lines=19> */
[----:B---3--:R-:W-:Y:S01]  /*bd80*/  IADD3 R51, -R98, 0x1, R71 ;  /* 0x0000000162337810 */ /* 0x008fe20007ffe147 */
[----:B------:R-:W0:Y:S04]  /*bd90*/  MUFU.TANH R4, R4 ;  /* 0x0000000400047308 */ /* 0x000e280000002400 */
[----:B------:R-:W-:-:S04]  /*bda0*/  IMAD R51, R136, -0x2, R51 ;  /* 0xfffffffe88337824 */ /* 0x000fc800078e0233 */
[----:B------:R-:W1:Y:S01]  /*bdb0*/  MUFU.TANH R10, R10 ;  /* 0x0000000a000a7308 */ /* 0x000e620000002400 */
[----:B------:R-:W-:-:S07]  /*bdc0*/  IMAD R71, R136, -0x2, R71 ;  /* 0xfffffffe88477824 */ /* 0x000fce00078e0247 */
[----:B------:R-:W2:Y:S01]  /*bdd0*/  MUFU.TANH R3, R3 ;  /* 0x0000000300037308 */ /* 0x000ea20000002400 */
[----:B------:R-:W-:-:S07]  /*bde0*/  VIADD R72, R51, UR6 ;  /* 0x0000000633487c36 */ /* 0x000fce0008000000 */
        /* <DEDUP_REMOVED lines=60> */
[----:B------:R-:W0:Y:S01]  /*c1b0*/  MUFU.TANH R50, R50 ;  /* 0x0000003200327308 */ /* 0x000e220000002400 */
[----:B------:R-:W-:Y:S01]  /*c1c0*/  VIADD R73, R51, UR50 ;  /* 0x0000003233497c36 */ /* 0x000fe20008000000 */
[----:B------:R-:W-:-:S02]  /*c1d0*/  LEA R70, R88, 0xffffff80, 0x7 ;  /* 0xffffff8058467811 */ /* 0x000fc400078e38ff */
[----:B------:R-:W-:Y:S01]  /*c1e0*/  VIADDMNMX R74, R20, R72, R71, PT ;  /* 0x00000048144a7246 */ /* 0x000fe20003800147 */
[----:B------:R-:W-:Y:S01]  /*c1f0*/  IMAD.IADD R76, R73, 0x1, R20 ;  /* 0x00000001494c7824 */ /* 0x000fe200078e0214 */
        /* <DEDUP_REMOVED lines=13> */
.L_x_9479:
[----:B------:R-:W-:-:S06]  /*c2d0*/  UISETP.NE.AND UP1, UPT, UR7, 0x1, UPT ;  /* 0x000000010700788c */ /* 0x000fcc000bf25270 */
[----:B------:R-:W-:-:S05]  /*c2e0*/  PLOP3.LUT P2, PT, PT, PT, UP1, 0x80, 0x0 ;  /* 0x000000000000781c */ /* 0x000fca0003f4f018 */
[----:B------:R-:W-:-:S08]  /*c2f0*/  @UP1 ULDC.64 UR4, c[0x0][0x9e8] ;  /* 0x00027a0000041ab9 */ /* 0x000fd00000000a00 */
[----:B------:R-:W-:-:S05]  /*c300*/  @P2 IMAD.HI.U32 R75, R51, UR4, RZ ;  /* 0x00000004334b2c27 */ /* 0x000fca000f8e00ff */
[----:B------:R-:W-:-:S07]  /*c310*/  @P2 SHF.R.U32.HI R51, RZ, UR5, R75 ;  /* 0x00000005ff332c19 */ /* 0x000fce000801164b */
.L_x_9480:
[----:B------:R-:W-:Y:S05]  /*c320*/  BSYNC B0 ;  /* 0x0000000000007941 */ /* 0x000fea0003800000 */
.L_x_9478:
[----:B------:R-:W-:-:S04]  /*c330*/  IMAD R51, R51, UR7, -R70 ;  /* 0x0000000733337c24 */ /* 0x000fc8000f8e0a46 */
[----:B------:R-:W-:-:S05]  /*c340*/  IMAD R51, R136, -0x2, R51 ;  /* 0xfffffffe88337824 */ /* 0x000fca00078e0233 */
[----:B------:R-:W-:Y:S02]  /*c350*/  VIMNMX R76, R76, R51, !PT ;  /* 0x000000334c4c7248 */ /* 0x000fe40007fe0100 */
[----:B------:R-:W-:-:S07]  /*c360*/  VIADDMNMX R74, R51, UR7, R74, PT ;  /* 0x00000007334a7c46 */ /* 0x000fce000b80014a */
.L_x_9477:
[----:B------:R-:W2:Y:S01]  /*c370*/  LDL.LU R77, [R1] ;  /* 0x00000000014d7983 */ /* 0x000ea20000300800 */
[C---:B------:R-:W-:Y:S02]  /*c380*/  ISETP.GE.AND P3, PT, R69.reuse, 0x9, PT ;  /* 0x000000094500780c */ /* 0x040fe40003f66270 */
[C---:B------:R-:W-:Y:S02]  /*c390*/  ISETP.GE.AND P2, PT, R69.reuse, 0x2, PT ;  /* 0x000000024500780c */ /* 0x040fe40003f46270 */
[----:B------:R-:W-:Y:S02]  /*c3a0*/  ISETP.GE.AND P5, PT, R69, 0xa, PT ;  /* 0x0000000a4500780c */ /* 0x000fe40003fa6270 */
[----:B------:R-:W-:-:S04]  /*c3b0*/  ISETP.GT.AND P4, PT, R76, 0x1, !P2 ;  /* 0x000000014c00780c */ /* 0x000fc80005784270 */
[----:B------:R-:W-:-:S04]  /*c3c0*/  ISETP.LT.OR P4, PT, R74, 0x2, P4 ;  /* 0x000000024a00780c */ /* 0x000fc80002781670 */
[----:B------:R-:W-:Y:S02]  /*c3d0*/  FSEL R10, R10, -INF , !P4 ;  /* 0xff8000000a0a7808 */ /* 0x000fe40006000000 */
[----:B------:R-:W-:Y:S02]  /*c3e0*/  ISETP.GE.AND P4, PT, R69, 0x11, PT ;  /* 0x000000114500780c */ /* 0x000fe40003f86270 */
[----:B--2---:R-:W-:-:S04]  /*c3f0*/  LOP3.LUT R77, R77, 0xfffffffd, RZ, 0xc0, !PT ;  /* 0xfffffffd4d4d7812 */ /* 0x004fc800078ec0ff */
[----:B------:R-:W-:Y:S02]  /*c400*/  @P3 LOP3.LUT R77, R77, 0x2, RZ, 0xfc, !PT ;  /* 0x000000024d4d3812 */ /* 0x000fe400078efcff */
[----:B------:R-:W-:Y:S02]  /*c410*/  ISETP.GT.AND P3, PT, R76, 0x8, !P3 ;  /* 0x000000084c00780c */ /* 0x000fe40005f64270 */
[----:B------:R-:W-:Y:S02]  /*c420*/  LOP3.LUT R77, R77, 0xfffffffb, RZ, 0xc0, !PT ;  /* 0xfffffffb4d4d7812 */ /* 0x000fe400078ec0ff */
[----:B------:R-:W-:Y:S02]  /*c430*/  ISETP.LT.OR P3, PT, R74, 0x9, P3 ;  /* 0x000000094a00780c */ /* 0x000fe40001f61670 */
[----:B------:R-:W-:Y:S02]  /*c440*/  @P5 LOP3.LUT R77, R77, 0x4, RZ, 0xfc, !PT ;  /* 0x000000044d4d5812 */ /* 0x000fe400078efcff */
[----:B------:R-:W-:-:S02]  /*c450*/  FSEL R14, R14, -INF , !P3 ;  /* 0xff8000000e0e7808 */ /* 0x000fc40005800000 */
[----:B------:R-:W-:Y:S02]  /*c460*/  ISETP.GT.AND P3, PT, R76, 0x9, !P5 ;  /* 0x000000094c00780c */ /* 0x000fe40006f64270 */
[----:B------:R-:W-:Y:S02]  /*c470*/  LOP3.LUT R77, R77, 0xfffffff7, RZ, 0xc0, !PT ;  /* 0xfffffff74d4d7812 */ /* 0x000fe400078ec0ff */
[----:B------:R-:W-:Y:S02]  /*c480*/  ISETP.LT.OR P3, PT, R74, 0xa, P3 ;  /* 0x0000000a4a00780c */ /* 0x000fe40001f61670 */
[----:B------:R-:W-:Y:S02]  /*c490*/  @P4 LOP3.LUT R77, R77, 0x8, RZ, 0xfc, !PT ;  /* 0x000000084d4d4812 */ /* 0x000fe400078efcff */
[----:B0-----:R-:W-:Y:S02]  /*c4a0*/  FSEL R13, R13, -INF , !P3 ;  /* 0xff8000000d0d7808 */ /* 0x001fe40005800000 */
[----:B------:R-:W-:-:S02]  /*c4b0*/  ISETP.GT.AND P3, PT, R76, 0x10, !P4 ;  /* 0x000000104c00780c */ /* 0x000fc40006764270 */
[----:B------:R-:W-:Y:S02]  /*c4c0*/  ISETP.GE.AND P4, PT, R69, 0x12, PT ;  /* 0x000000124500780c */ /* 0x000fe40003f86270 */
[----:B------:R-:W-:Y:S02]  /*c4d0*/  ISETP.LT.OR P3, PT, R74, 0x11, P3 ;  /* 0x000000114a00780c */ /* 0x000fe40001f61670 */
[----:B------:R-:W-:Y:S02]  /*c4e0*/  LOP3.LUT R77, R77, 0xfbffffff, RZ, 0xc0, !PT ;  /* 0xfbffffff4d4d7812 */ /* 0x000fe400078ec0ff */
[----:B------:R-:W-:Y:S02]  /*c4f0*/  FSEL R25, R25, -INF , !P3 ;  /* 0xff80000019197808 */ /* 0x000fe40005800000 */
[----:B------:R-:W-:-:S04]  /*c500*/  ISETP.GT.AND P3, PT, R76, 0x11, !P4 ;  /* 0x000000114c00780c */ /* 0x000fc80006764270 */
[----:B------:R-:W-:Y:S02]  /*c510*/  ISETP.LT.OR P3, PT, R74, 0x12, P3 ;  /* 0x000000124a00780c */ /* 0x000fe40001f61670 */
[----:B------:R-:W-:Y:S02]  /*c520*/  @P4 LOP3.LUT R77, R77, 0x4000000, RZ, 0xfc, !PT ;  /* 0x040000004d4d4812 */ /* 0x000fe400078efcff */
[----:B------:R-:W-:Y:S02]  /*c530*/  ISETP.GE.AND P4, PT, R69, 0x19, PT ;  /* 0x000000194500780c */ /* 0x000fe40003f86270 */
[----:B------:R-:W-:Y:S02]  /*c540*/  LOP3.LUT R77, R77, 0xfdffffff, RZ, 0xc0, !PT ;  /* 0xfdffffff4d4d7812 */ /* 0x000fe400078ec0ff */
[----:B------:R-:W-:Y:S01]  /*c550*/  FSEL R51, R21, -INF , !P3 ;  /* 0xff80000015337808 */ /* 0x000fe20005800000 */
[----:B------:R-:W-:Y:S01]  /*c560*/  VIADD R21, R20, 0x8 ;  /* 0x0000000814157836 */ /* 0x000fe20000000000 */
        /* <DEDUP_REMOVED lines=149> */
[----:B------:R-:W-:Y:S02]  /*cec0*/  ISETP.GE.AND P6, PT, R69, 0x7a, PT ;  /* 0x0000007a4500780c */ /* 0x000fe40003fc6270 */
[----:B------:R-:W-:-:S11]  /*ced0*/  VIADDMNMX R69, R21, R72, R71, PT ;  /* 0x0000004815457246 */ /* 0x000fd60003800147 */
[----:B------:R-:W-:Y:S02]  /*cee0*/  @P6 LOP3.LUT R77, R77, 0x8000000, RZ, 0xfc, !PT ;  /* 0x080000004d4d6812 */ /* 0x000fe400078efcff */
[----:B------:R-:W-:-:S03]  /*cef0*/  ISETP.GT.AND P6, PT, R76, 0x79, !P6 ;  /* 0x000000794c00780c */ /* 0x000fc600077c4270 */
[----:B------:R0:W-:Y:S01]  /*cf00*/  STL [R1], R77 ;  /* 0x0000004d01007387 */ /* 0x0001e20000100800 */
[----:B------:R-:W-:-:S04]  /*cf10*/  ISETP.LT.OR P6, PT, R74, 0x7a, P6 ;  /* 0x0000007a4a00780c */ /* 0x000fc800037c1670 */
[----:B------:R-:W-:Y:S01]  /*cf20*/  FSEL R4, R68, -INF , !P6 ;  /* 0xff80000044047808 */ /* 0x000fe20007000000 */
[----:B------:R-:W-:Y:S01]  /*cf30*/  IMAD.IADD R68, R73, 0x1, R21 ;  /* 0x0000000149447824 */ /* 0x000fe200078e0215 */
[----:B------:R-:W-:-:S13]  /*cf40*/  PLOP3.LUT P6, PT, PT, PT, UP0, 0x40, 0x0 ;  /* 0x000000000000781c */ /* 0x000fda0003fce808 */
[----:B0-----:R-:W-:Y:S05]  /*cf50*/  @P6 BRA `(.L_x_9481) ;  /* 0x0000000000646947 */ /* 0x001fea0003800000 */
        /* <DEDUP_REMOVED lines=14> */
.L_x_9483:
[----:B------:R-:W-:-:S06]  /*d040*/  UISETP.NE.AND UP1, UPT, UR7, 0x1, UPT ;  /* 0x000000010700788c */ /* 0x000fcc000bf25270 */
[----:B------:R-:W-:-:S05]  /*d050*/  PLOP3.LUT P6, PT, PT, PT, UP1, 0x80, 0x0 ;  /* 0x000000000000781c */ /* 0x000fca0003fcf018 */
[----:B------:R-:W-:-:S08]  /*d060*/  @UP1 ULDC.64 UR4, c[0x0][0x9e8] ;  /* 0x00027a0000041ab9 */ /* 0x000fd00000000a00 */
[----:B------:R-:W-:Y:S01]  /*d070*/  @P6 IMAD.HI.U32 R72, R71, UR4, RZ ;  /* 0x0000000447486c27 */ /* 0x000fe2000f8e00ff */
[----:B------:R-:W-:-:S13]  /*d080*/  PLOP3.LUT P6, PT, PT, PT, UP1, 0x80, 0x0 ;  /* 0x000000000000781c */ /* 0x000fda0003fcf018 */
[----:B------:R-:W-:-:S07]  /*d090*/  @P6 SHF.R.U32.HI R71, RZ, UR5, R72 ;  /* 0x00000005ff476c19 */ /* 0x000fce0008011648 */
.L_x_9484:
[----:B------:R-:W-:Y:S05]  /*d0a0*/  BSYNC B0 ;  /* 0x0000000000007941 */ /* 0x000fea0003800000 */
.L_x_9482:
[----:B------:R-:W-:-:S04]  /*d0b0*/  IMAD R71, R71, UR7, -R70 ;  /* 0x0000000747477c24 */ /* 0x000fc8000f8e0a46 */
[----:B------:R-:W-:-:S05]  /*d0c0*/  IMAD R71, R136, -0x2, R71 ;  /* 0xfffffffe88477824 */ /* 0x000fca00078e0247 */
[----:B------:R-:W-:Y:S02]  /*d0d0*/  VIMNMX R68, R68, R71, !PT ;  /* 0x0000004744447248 */ /* 0x000fe40007fe0100 */
[----:B------:R-:W-:-:S07]  /*d0e0*/  VIADDMNMX R69, R71, UR7, R69, PT ;  /* 0x0000000747457c46 */ /* 0x000fce000b800145 */
.L_x_9481:
[----:B------:R-:W-:Y:S01]  /*d0f0*/  ISETP.GT.AND P2, PT, R68, 0x1, !P2 ;  /* 0x000000014400780c */ /* 0x000fe20005744270 */
[----:B------:R-:W-:Y:S01]  /*d100*/  ULDC UR39, c[0x0][0x988] ;  /* 0x0002620000277ab9 */ /* 0x000fe20000000800 */
[----:B------:R-:W-:Y:S01]  /*d110*/  LOP3.LUT P6, RZ, R77, 0x4000000, RZ, 0xc0, !PT ;  /* 0x040000004dff7812 */ /* 0x000fe200078cc0ff */
[----:B------:R-:W2:Y:S01]  /*d120*/  LDL R87, [R1+0x1c] ;  /* 0x00001c0001577983 */ /* 0x000ea20000100800 */
[----:B------:R-:W-:Y:S02]  /*d130*/  ISETP.LT.OR P2, PT, R69, 0x2, P2 ;  /* 0x000000024500780c */ /* 0x000fe40001741670 */
[----:B------:R-:W-:Y:S02]  /*d140*/  FMNMX.FTZ R71, R75, R10, !PT ;  /* 0x0000000a4b477209 */ /* 0x000fe40007810000 */
        /* <DEDUP_REMOVED lines=87> */
[----:B------:R-:W-:Y:S01]  /*d6c0*/  ISETP.GT.AND P2, PT, R68, 0x40, !P6 ;  /* 0x000000404400780c */ /* 0x000fe20007744270 */
[----:B------:R-:W0:Y:S01]  /*d6d0*/  SHFL.BFLY PT, R12, R71, 0x2, 0x1f ;  /* 0x0c401f00470c7f89 */ /* 0x000e2200000e0000 */
[----:B------:R-:W-:-:S02]  /*d6e0*/  LOP3.LUT P6, RZ, R77, 0x10, RZ, 0xc0, !PT ;  /* 0x000000104dff7812 */ /* 0x000fc400078cc0ff */
[----:B------:R-:W-:-:S04]  /*d6f0*/  ISETP.LT.OR P2, PT, R69, 0x41, P2 ;  /* 0x000000414500780c */ /* 0x000fc80001741670 */
[----:B------:R-:W-:Y:S02]  /*d700*/  FSEL R36, R36, -INF , !P2 ;  /* 0xff80000024247808 */ /* 0x000fe40005000000 */
[----:B------:R-:W-:-:S04]  /*d710*/  LOP3.LUT P2, RZ, R77, 0x4000, RZ, 0xc0, !PT ;  /* 0x000040004dff7812 */ /* 0x000fc8000784c0ff */
[----:B------:R-:W-:-:S04]  /*d720*/  ISETP.GT.AND P2, PT, R68, 0x41, !P2 ;  /* 0x000000414400780c */ /* 0x000fc80005744270 */
[----:B------:R-:W-:-:S04]  /*d730*/  ISETP.LT.OR P2, PT, R69, 0x42, P2 ;  /* 0x000000424500780c */ /* 0x000fc80001741670 */
[----:B------:R-:W-:Y:S02]  /*d740*/  FSEL R37, R37, -INF , !P2 ;  /* 0xff80000025257808 */ /* 0x000fe40005000000 */
[----:B------:R-:W-:Y:S02]  /*d750*/  LOP3.LUT P2, RZ, R77, 0x2000, RZ, 0xc0, !PT ;  /* 0x000020004dff7812 */ /* 0x000fe4000784c0ff */
[----:B0-----:R-:W-:Y:S02]  /*d760*/  FMNMX.FTZ R73, R71, R12, !PT ;  /* 0x0000000c47497209 */ /* 0x001fe40007810000 */
[----:B------:R-:W-:-:S03]  /*d770*/  ISETP.GT.AND P2, PT, R68, 0x48, !P2 ;  /* 0x000000484400780c */ /* 0x000fc60005744270 */
[----:B------:R-:W0:Y:S01]  /*d780*/  SHFL.BFLY PT, R12, R73, 0x1, 0x1f ;  /* 0x0c201f00490c7f89 */ /* 0x000e2200000e0000 */
        /* <DEDUP_REMOVED lines=42> */
[C---:B------:R-:W-:Y:S02]  /*da30*/  ISETP.GT.AND P2, PT, R68.reuse, RZ, !P6 ;  /* 0x000000ff4400720c */ /* 0x040fe40007744270 */
[----:B------:R-:W-:Y:S02]  /*da40*/  ISETP.GT.AND P3, PT, R68, 0x70, !P3 ;  /* 0x000000704400780c */ /* 0x000fe40005f64270 */
[----:B------:R-:W-:Y:S01]  /*da50*/  ISETP.LT.OR P2, PT, R69, 0x1, P2 ;  /* 0x000000014500780c */ /* 0x000fe20001741670 */
[--C-:B------:R-:W-:Y:S01]  /*da60*/  FFMA.FTZ R74, R10, UR39, -R86.reuse ;  /* 0x000000270a4a7c23 */ /* 0x100fe20008010856 */
[--C-:B------:R-:W-:Y:S01]  /*da70*/  FFMA.FTZ R73, R13, UR39, -R86.reuse ;  /* 0x000000270d497c23 */ /* 0x100fe20008010856 */
[--C-:B------:R-:W-:Y:S01]  /*da80*/  FFMA.FTZ R80, R28, UR39, -R86.reuse ;  /* 0x000000271c507c23 */ /* 0x100fe20008010856 */
[----:B------:R-:W-:Y:S01]  /*da90*/  FSEL R72, R3, -INF , !P2 ;  /* 0xff80000003487808 */ /* 0x000fe20005000000 */
[----:B------:R-:W-:Y:S01]  /*daa0*/  FFMA.FTZ R10, R14, UR39, -R86 ;  /* 0x000000270e0a7c23 */ /* 0x000fe20008010856 */
[----:B------:R-:W-:-:S02]  /*dab0*/  LOP3.LUT P6, RZ, R77, 0x8000000, RZ, 0xc0, !PT ;  /* 0x080000004dff7812 */ /* 0x000fc400078cc0ff */
        /* <DEDUP_REMOVED lines=24> */
[----:B------:R-:W-:Y:S02]  /*dc40*/  FMNMX.FTZ R13, R45, R82, !PT ;  /* 0x000000522d0d7209 */ /* 0x000fe40007810000 */
[----:B------:R-:W-:Y:S02]  /*dc50*/  ISETP.GT.AND P4, PT, R68, 0x71, !P4 ;  /* 0x000000714400780c */ /* 0x000fe40006784270 */
[----:B------:R-:W-:Y:S02]  /*dc60*/  ISETP.LT.OR P3, PT, R69, 0x71, P3 ;  /* 0x000000714500780c */ /* 0x000fe40001f61670 */
[----:B------:R-:W-:Y:S02]  /*dc70*/  FMNMX.FTZ R82, R46, R13, !PT ;  /* 0x0000000d2e527209 */ /* 0x000fe40007810000 */
[C---:B------:R-:W-:Y:S02]  /*dc80*/  ISETP.GT.AND P5, PT, R68.reuse, 0x78, !P5 ;  /* 0x000000784400780c */ /* 0x040fe40006fa4270 */
[----:B------:R-:W-:-:S02]  /*dc90*/  ISETP.GT.AND P2, PT, R68, 0x79, !P6 ;  /* 0x000000794400780c */ /* 0x000fc40007744270 */
[----:B------:R-:W-:Y:S02]  /*dca0*/  ISETP.LT.OR P4, PT, R69, 0x72, P4 ;  /* 0x000000724500780c */ /* 0x000fe40002781670 */
[----:B------:R-:W-:Y:S02]  /*dcb0*/  FSEL R68, R48, -INF , !P3 ;  /* 0xff80000030447808 */ /* 0x000fe40005800000 */
[----:B------:R-:W-:Y:S02]  /*dcc0*/  FMNMX.FTZ R13, R47, R82, !PT ;  /* 0x000000522f0d7209 */ /* 0x000fe40007810000 */
[----:B------:R-:W-:Y:S02]  /*dcd0*/  ISETP.LT.OR P5, PT, R69, 0x79, P5 ;  /* 0x000000794500780c */ /* 0x000fe40002fa1670 */
[----:B------:R-:W-:Y:S02]  /*dce0*/  FSEL R79, R49, -INF , !P4 ;  /* 0xff800000314f7808 */ /* 0x000fe40006000000 */
[----:B------:R-:W-:-:S02]  /*dcf0*/  FMNMX.FTZ R48, R68, R13, !PT ;  /* 0x0000000d44307209 */ /* 0x000fc40007810000 */
[----:B------:R-:W-:Y:S02]  /*dd00*/  ISETP.LT.OR P2, PT, R69, 0x7a, P2 ;  /* 0x0000007a4500780c */ /* 0x000fe40001741670 */
[----:B------:R-:W-:Y:S02]  /*dd10*/  FSEL R83, R0, -INF , !P5 ;  /* 0xff80000000537808 */ /* 0x000fe40006800000 */
[----:B------:R-:W-:Y:S02]  /*dd20*/  FMNMX.FTZ R48, R79, R48, !PT ;  /* 0x000000304f307209 */ /* 0x000fe40007810000 */
[----:B------:R-:W-:Y:S02]  /*dd30*/  FSEL R84, R50, -INF , !P2 ;  /* 0xff80000032547808 */ /* 0x000fe40005000000 */
[----:B------:R-:W-:-:S04]  /*dd40*/  FMNMX.FTZ R13, R83, R48, !PT ;  /* 0x00000030530d7209 */ /* 0x000fc80007810000 */
[----:B------:R-:W-:-:S05]  /*dd50*/  FMNMX.FTZ R13, R84, R13, !PT ;  /* 0x0000000d540d7209 */ /* 0x000fca0007810000 */
[----:B------:R-:W0:Y:S02]  /*dd60*/  SHFL.BFLY PT, R0, R13, 0x2, 0x1f ;  /* 0x0c401f000d007f89 */ /* 0x000e2400000e0000 */
[----:B0-----:R-:W-:-:S05]  /*dd70*/  FMNMX.FTZ R48, R13, R0, !PT ;  /* 0x000000000d307209 */ /* 0x001fca0007810000 */
[----:B------:R-:W0:Y:S01]  /*dd80*/  SHFL.BFLY PT, R13, R48, 0x1, 0x1f ;  /* 0x0c201f00300d7f89 */ /* 0x000e2200000e0000 */
[--C-:B------:R-:W-:Y:S01]  /*dd90*/  FFMA.FTZ R71, R75, UR39, -R86.reuse ;  /* 0x000000274b477c23 */ /* 0x100fe20008010856 */
[--C-:B------:R-:W-:Y:S01]  /*dda0*/  FFMA.FTZ R53, R53, UR39, -R86.reuse ;  /* 0x0000002735357c23 */ /* 0x100fe20008010856 */
[----:B------:R-:W-:Y:S08]  /*ddb0*/  MUFU.EX2 R74, R74 ;  /* 0x0000004a004a7308 */ /* 0x000ff00000000800 */
[----:B------:R1:W-:Y:S01]  /*ddc0*/  MUFU.EX2 R69, R53 ;  /* 0x0000003500457308 */ /* 0x0003e20000000800 */
[----:B0-----:R-:W-:Y:S01]  /*ddd0*/  FMNMX.FTZ R13, R48, R13, !PT ;  /* 0x0000000d300d7209 */ /* 0x001fe20007810000 */
[----:B------:R-:W-:-:S03]  /*dde0*/  FFMA.FTZ R48, R62, UR39, -R86 ;  /* 0x000000273e307c23 */ /* 0x000fc60008010856 */
[C---:B------:R-:W-:Y:S01]  /*ddf0*/  FSETP.NEU.FTZ.AND P2, PT, R13.reuse, -INF , PT ;  /* 0xff8000000d00780b */ /* 0x040fe20003f5d000 */
[----:B------:R-:W-:Y:S01]  /*de00*/  FMUL.FTZ R62, R13, UR39 ;  /* 0x000000270d3e7c20 */ /* 0x000fe20008410000 */
[--C-:B-1----:R-:W-:Y:S01]  /*de10*/  FFMA.FTZ R53, R4, UR39, -R86.reuse ;  /* 0x0000002704357c23 */ /* 0x102fe20008010856 */
[----:B------:R-:W0:Y:S03]  /*de20*/  MUFU.EX2 R71, R71 ;  /* 0x0000004700477308 */ /* 0x000e260000000800 */
[----:B------:R-:W-:Y:S01]  /*de30*/  FSEL R4, R62, RZ, P2 ;  /* 0x000000ff3e047208 */ /* 0x000fe20001000000 */
[--C-:B------:R-:W-:Y:S01]  /*de40*/  FFMA.FTZ R25, R25, UR39, -R86.reuse ;  /* 0x0000002719197c23 */ /* 0x100fe20008010856 */
[----:B------:R-:W-:-:S03]  /*de50*/  FFMA.FTZ R82, R56, UR39, -R86 ;  /* 0x0000002738527c23 */ /* 0x000fc60008010856 */
[----:B------:R-:W1:Y:S01]  /*de60*/  MUFU.EX2 R10, R10 ;  /* 0x0000000a000a7308 */ /* 0x000e620000000800 */
[--C-:B------:R-:W-:Y:S01]  /*de70*/  FFMA.FTZ R62, R72, UR39, -R4.reuse ;  /* 0x00000027483e7c23 */ /* 0x100fe20008010804 */
[----:B------:R-:W-:Y:S01]  /*de80*/  FFMA.FTZ R5, R5, UR39, -R4 ;  /* 0x0000002705057c23 */ /* 0x000fe20008010804 */
[--C-:B------:R-:W-:Y:S01]  /*de90*/  FFMA.FTZ R56, R59, UR39, -R86.reuse ;  /* 0x000000273b387c23 */ /* 0x100fe20008010856 */
[----:B------:R-:W-:Y:S01]  /*dea0*/  FFMA.FTZ R59, R63, UR39, -R86 ;  /* 0x000000273f3b7c23 */ /* 0x000fe20008010856 */
[----:B------:R-:W-:Y:S01]  /*deb0*/  FFMA.FTZ R63, R8, UR39, -R4 ;  /* 0x00000027083f7c23 */ /* 0x000fe20008010804 */
[--C-:B------:R-:W-:Y:S02]  /*dec0*/  FFMA.FTZ R76, R51, UR39, -R86.reuse ;  /* 0x00000027334c7c23 */ /* 0x100fe40008010856 */
[----:B------:R-:W3:Y:S01]  /*ded0*/  MUFU.EX2 R73, R73 ;  /* 0x0000004900497308 */ /* 0x000ee20000000800 */
[--C-:B------:R-:W-:Y:S01]  /*dee0*/  FFMA.FTZ R77, R29, UR39, -R86.reuse ;  /* 0x000000271d4d7c23 */ /* 0x100fe20008010856 */
[----:B------:R-:W-:Y:S01]  /*def0*/  FFMA.FTZ R0, R66, UR39, -R86 ;  /* 0x0000002742007c23 */ /* 0x000fe20008010856 */
[----:B------:R-:W-:-:S05]  /*df00*/  FFMA.FTZ R66, R9, UR39, -R4 ;  /* 0x0000002709427c23 */ /* 0x000fca0008010804 */
[----:B------:R-:W-:Y:S01]  /*df10*/  MUFU.EX2 R62, R62 ;  /* 0x0000003e003e7308 */ /* 0x000fe20000000800 */
[----:B0-----:R-:W-:-:S07]  /*df20*/  FADD.FTZ R9, R71, R74 ;  /* 0x0000004a47097221 */ /* 0x001fce0000010000 */
[----:B------:R-:W-:Y:S08]  /*df30*/  MUFU.EX2 R5, R5 ;  /* 0x0000000500057308 */ /* 0x000ff00000000800 */
[----:B------:R-:W0:Y:S01]  /*df40*/  MUFU.EX2 R25, R25 ;  /* 0x0000001900197308 */ /* 0x000e220000000800 */
[----:B-1----:R-:W-:-:S07]  /*df50*/  FADD.FTZ R8, R10, R9 ;  /* 0x000000090a087221 */ /* 0x002fce0000010000 */
[----:B------:R-:W1:Y:S01]  /*df60*/  MUFU.EX2 R63, R63 ;  /* 0x0000003f003f7308 */ /* 0x000e620000000800 */
[----:B------:R-:W-:-:S07]  /*df70*/  FFMA.FTZ R90, R90, UR39, -R86 ;  /* 0x000000275a5a7c23 */ /* 0x000fce0008010856 */
[----:B------:R-:W4:Y:S01]  /*df80*/  MUFU.EX2 R76, R76 ;  /* 0x0000004c004c7308 */ /* 0x000f220000000800 */
[--C-:B------:R-:W-:Y:S01]  /*df90*/  FFMA.FTZ R81, R55, UR39, -R86.reuse ;  /* 0x0000002737517c23 */ /* 0x100fe20008010856 */
[----:B------:R-:W-:Y:S01]  /*dfa0*/  FFMA.FTZ R55, R58, UR39, -R86 ;  /* 0x000000273a377c23 */ /* 0x000fe20008010856 */
[----:B---3--:R-:W-:-:S05]  /*dfb0*/  FADD.FTZ R8, R73, R8 ;  /* 0x0000000849087221 */ /* 0x008fca0000010000 */
[----:B------:R-:W3:Y:S01]  /*dfc0*/  MUFU.EX2 R77, R77 ;  /* 0x0000004d004d7308 */ /* 0x000ee20000000800 */
[--C-:B------:R-:W-:Y:S01]  /*dfd0*/  FFMA.FTZ R14, R89, UR39, -R86.reuse ;  /* 0x00000027590e7c23 */ /* 0x100fe20008010856 */
[--C-:B------:R-:W-:Y:S01]  /*dfe0*/  FFMA.FTZ R58, R61, UR39, -R86.reuse ;  /* 0x000000273d3a7c23 */ /* 0x100fe20008010856 */
[----:B------:R-:W-:Y:S01]  /*dff0*/  FFMA.FTZ R61, R67, UR39, -R86 ;  /* 0x00000027433d7c23 */ /* 0x000fe20008010856 */
[----:B------:R-:W-:-:S04]  /*e000*/  FFMA.FTZ R67, R11, UR39, -R4 ;  /* 0x000000270b437c23 */ /* 0x000fc80008010804 */
[----:B------:R-:W5:Y:S01]  /*e010*/  MUFU.EX2 R80, R80 ;  /* 0x0000005000507308 */ /* 0x000f620000000800 */
[----:B0-----:R-:W-:Y:S01]  /*e020*/  FADD.FTZ R11, R25, R8 ;  /* 0x00000008190b7221 */ /* 0x001fe20000010000 */
[----:B------:R-:W-:-:S06]  /*e030*/  FFMA.FTZ R28, R92, UR39, -R86 ;  /* 0x000000275c1c7c23 */ /* 0x000fcc0008010856 */
[----:B------:R0:W2:Y:S01]  /*e040*/  MUFU.EX2 R3, R90 ;  /* 0x0000005a00037308 */ /* 0x0000a20000000800 */
[--C-:B------:R-:W-:Y:S01]  /*e050*/  FFMA.FTZ R72, R31, UR39, -R4.reuse ;  /* 0x000000271f487c23 */ /* 0x100fe20008010804 */
[--C-:B------:R-:W-:Y:S01]  /*e060*/  FFMA.FTZ R31, R32, UR39, -R4.reuse ;  /* 0x00000027201f7c23 */ /* 0x100fe20008010804 */
[----:B0-----:R-:W-:Y:S01]  /*e070*/  FFMA.FTZ R90, R24, UR39, -R4 ;  /* 0x00000027185a7c23 */ /* 0x001fe20008010804 */
[----:B------:R-:W-:-:S04]  /*e080*/  FADD.FTZ R24, R62, R5 ;  /* 0x000000053e187221 */ /* 0x000fc80000010000 */
[----:B------:R-:W0:Y:S01]  /*e090*/  MUFU.EX2 R66, R66 ;  /* 0x0000004200427308 */ /* 0x000e220000000800 */
[----:B------:R-:W-:Y:S01]  /*e0a0*/  FFMA.FTZ R29, R91, UR39, -R86 ;  /* 0x000000275b1d7c23 */ /* 0x000fe20008010856 */
[----:B-1----:R-:W-:Y:S01]  /*e0b0*/  FADD.FTZ R9, R63, R24 ;  /* 0x000000183f097221 */ /* 0x002fe20000010000 */
[----:B----4-:R-:W-:Y:S01]  /*e0c0*/  FADD.FTZ R24, R76, R11 ;  /* 0x0000000b4c187221 */ /* 0x010fe20000010000 */
[--C-:B------:R-:W-:Y:S01]  /*e0d0*/  FFMA.FTZ R70, R70, UR39, -R4.reuse ;  /* 0x0000002746467c23 */ /* 0x100fe20008010804 */
[----:B------:R-:W-:-:S03]  /*e0e0*/  FFMA.FTZ R32, R33, UR39, -R4 ;  /* 0x0000002721207c23 */ /* 0x000fc60008010804 */
[----:B------:R-:W1:Y:S01]  /*e0f0*/  MUFU.EX2 R14, R14 ;  /* 0x0000000e000e7308 */ /* 0x000e620000000800 */
[--C-:B------:R-:W-:Y:S01]  /*e100*/  FFMA.FTZ R33, R34, UR39, -R4.reuse ;  /* 0x0000002722217c23 */ /* 0x100fe20008010804 */
[--C-:B------:R-:W-:Y:S01]  /*e110*/  FFMA.FTZ R34, R35, UR39, -R4.reuse ;  /* 0x0000002723227c23 */ /* 0x100fe20008010804 */
[----:B------:R-:W-:Y:S01]  /*e120*/  FFMA.FTZ R35, R36, UR39, -R4 ;  /* 0x0000002724237c23 */ /* 0x000fe20008010804 */
[----:B---3--:R-:W-:Y:S01]  /*e130*/  FADD.FTZ R11, R77, R24 ;  /* 0x000000184d0b7221 */ /* 0x008fe20000010000 */
[----:B------:R-:W-:Y:S01]  /*e140*/  FFMA.FTZ R51, R94, UR39, -R86 ;  /* 0x000000275e337c23 */ /* 0x000fe20008010856 */
[--C-:B------:R-:W-:Y:S02]  /*e150*/  FFMA.FTZ R36, R37, UR39, -R4.reuse ;  /* 0x0000002725247c23 */ /* 0x100fe40008010804 */
[----:B------:R-:W-:Y:S01]  /*e160*/  MUFU.EX2 R28, R28 ;  /* 0x0000001c001c7308 */ /* 0x000fe20000000800 */
[----:B------:R-:W-:Y:S01]  /*e170*/  FFMA.FTZ R37, R38, UR39, -R4 ;  /* 0x0000002726257c23 */ /* 0x000fe20008010804 */
[----:B------:R-:W-:Y:S01]  /*e180*/  FFMA.FTZ R50, R57, UR39, -R86 ;  /* 0x0000002739327c23 */ /* 0x000fe20008010856 */
[----:B------:R-:W-:-:S05]  /*e190*/  FFMA.FTZ R38, R40, UR39, -R4 ;  /* 0x0000002728267c23 */ /* 0x000fca0008010804 */
[----:B------:R-:W3:Y:S01]  /*e1a0*/  MUFU.EX2 R67, R67 ;  /* 0x0000004300437308 */ /* 0x000ee20000000800 */
[--C-:B------:R-:W-:Y:S01]  /*e1b0*/  FFMA.FTZ R57, R60, UR39, -R86.reuse ;  /* 0x000000273c397c23 */ /* 0x100fe20008010856 */
[----:B-----5:R-:W-:Y:S01]  /*e1c0*/  FADD.FTZ R40, R80, R11 ;  /* 0x0000000b50287221 */ /* 0x020fe20000010000 */
[--C-:B------:R-:W-:Y:S01]  /*e1d0*/  FFMA.FTZ R78, R93, UR39, -R86.reuse ;  /* 0x000000275d4e7c23 */ /* 0x100fe20008010856 */
[--C-:B------:R-:W-:Y:S01]  /*e1e0*/  FFMA.FTZ R75, R95, UR39, -R86.reuse ;  /* 0x000000275f4b7c23 */ /* 0x100fe20008010856 */
[--C-:B------:R-:W-:Y:S01]  /*e1f0*/  FFMA.FTZ R52, R52, UR39, -R86.reuse ;  /* 0x0000002734347c23 */ /* 0x100fe20008010856 */
[--C-:B------:R-:W-:Y:S02]  /*e200*/  FFMA.FTZ R54, R54, UR39, -R86.reuse ;  /* 0x0000002736367c23 */ /* 0x100fe40008010856 */
[----:B------:R-:W-:Y:S01]  /*e210*/  MUFU.EX2 R29, R29 ;  /* 0x0000001d001d7308 */ /* 0x000fe20000000800 */
[--C-:B------:R-:W-:Y:S01]  /*e220*/  FFMA.FTZ R60, R65, UR39, -R86.reuse ;  /* 0x00000027413c7c23 */ /* 0x100fe20008010856 */
[----:B------:R-:W-:Y:S01]  /*e230*/  FFMA.FTZ R49, R64, UR39, -R86 ;  /* 0x0000002740317c23 */ /* 0x000fe20008010856 */
[--C-:B------:R-:W-:Y:S01]  /*e240*/  FFMA.FTZ R86, R39, UR39, -R4.reuse ;  /* 0x0000002727567c23 */ /* 0x100fe20008010804 */
[----:B------:R-:W-:-:S04]  /*e250*/  FFMA.FTZ R39, R41, UR39, -R4 ;  /* 0x0000002729277c23 */ /* 0x000fc80008010804 */
[----:B------:R-:W4:Y:S01]  /*e260*/  MUFU.EX2 R70, R70 ;  /* 0x0000004600467308 */ /* 0x000f220000000800 */
[----:B--2---:R-:W-:Y:S01]  /*e270*/  FADD.FTZ R41, R3, R40 ;  /* 0x0000002803297221 */ /* 0x004fe20000010000 */
[--C-:B------:R-:W-:Y:S01]  /*e280*/  FFMA.FTZ R85, R15, UR39, -R4.reuse ;  /* 0x000000270f557c23 */ /* 0x100fe20008010804 */
[----:B------:R-:W-:Y:S01]  /*e290*/  FFMA.FTZ R15, R26, UR39, -R4 ;  /* 0x000000271a0f7c23 */ /* 0x000fe20008010804 */
[----:B0-----:R-:W-:-:S04]  /*e2a0*/  F2FP.F16.F32.PACK_AB R11, R66, R63 ;  /* 0x0000003f420b723e */ /* 0x001fc800000000ff */
[----:B------:R-:W0:Y:S01]  /*e2b0*/  MUFU.EX2 R51, R51 ;  /* 0x0000003300337308 */ /* 0x000e220000000800 */
[----:B------:R-:W-:Y:S01]  /*e2c0*/  FADD.FTZ R26, R66, R9 ;  /* 0x00000009421a7221 */ /* 0x000fe20000010000 */
[----:B-1----:R-:W-:Y:S01]  /*e2d0*/  FADD.FTZ R63, R14, R41 ;  /* 0x000000290e3f7221 */ /* 0x002fe20000010000 */
[----:B------:R-:W-:-:S05]  /*e2e0*/  FFMA.FTZ R41, R44, UR39, -R4 ;  /* 0x000000272c297c23 */ /* 0x000fca0008010804 */
[----:B------:R-:W1:Y:S01]  /*e2f0*/  MUFU.EX2 R78, R78 ;  /* 0x0000004e004e7308 */ /* 0x000e620000000800 */
[----:B---3--:R-:W-:Y:S01]  /*e300*/  FADD.FTZ R9, R67, R26 ;  /* 0x0000001a43097221 */ /* 0x008fe20000010000 */
[----:B------:R-:W-:Y:S01]  /*e310*/  FADD.FTZ R44, R28, R63 ;  /* 0x0000003f1c2c7221 */ /* 0x000fe20000010000 */
[--C-:B------:R-:W-:Y:S01]  /*e320*/  FFMA.FTZ R42, R42, UR39, -R4.reuse ;  /* 0x000000272a2a7c23 */ /* 0x100fe20008010804 */
[----:B------:R-:W-:-:S04]  /*e330*/  FFMA.FTZ R65, R30, UR39, -R4 ;  /* 0x000000271e417c23 */ /* 0x000fc80008010804 */
[----:B------:R-:W2:Y:S01]  /*e340*/  MUFU.EX2 R75, R75 ;  /* 0x0000004b004b7308 */ /* 0x000ea20000000800 */
[----:B----4-:R-:W-:Y:S01]  /*e350*/  FADD.FTZ R30, R70, R9 ;  /* 0x00000009461e7221 */ /* 0x010fe20000010000 */
[----:B------:R-:W-:Y:S01]  /*e360*/  FADD.FTZ R44, R29, R44 ;  /* 0x0000002c1d2c7221 */ /* 0x000fe20000010000 */
[----:B------:R-:W-:-:S05]  /*e370*/  F2FP.F16.F32.PACK_AB R9, R5, R62 ;  /* 0x0000003e0509723e */ /* 0x000fca00000000ff */
[----:B------:R3:W-:Y:S02]  /*e380*/  MUFU.EX2 R5, R42 ;  /* 0x0000002a00057308 */ /* 0x0007e40000000800 */
[----:B---3--:R-:W-:Y:S01]  /*e390*/  FFMA.FTZ R42, R45, UR39, -R4 ;  /* 0x000000272d2a7c23 */ /* 0x008fe20008010804 */
[----:B0-----:R-:W-:-:S04]  /*e3a0*/  FADD.FTZ R45, R51, R44 ;  /* 0x0000002c332d7221 */ /* 0x001fc80000010000 */
[----:B-1----:R-:W-:-:S04]  /*e3b0*/  FADD.FTZ R44, R78, R45 ;  /* 0x0000002d4e2c7221 */ /* 0x002fc80000010000 */
[----:B--2---:R-:W-:Y:S02]  /*e3c0*/  FADD.FTZ R45, R75, R44 ;  /* 0x0000002c4b2d7221 */ /* 0x004fe40000010000 */
[----:B------:R-:W2:Y:S01]  /*e3d0*/  LDL R44, [R1+0x20] ;  /* 0x00002000012c7983 */ /* 0x000ea20000100800 */
[----:B------:R-:W0:Y:S01]  /*e3e0*/  MUFU.EX2 R85, R85 ;  /* 0x0000005500557308 */ /* 0x000e220000000800 */
[----:B------:R-:W-:-:S07]  /*e3f0*/  FFMA.FTZ R64, R27, UR39, -R4 ;  /* 0x000000271b407c23 */ /* 0x000fce0008010804 */
[----:B------:R-:W1:Y:S08]  /*e400*/  MUFU.EX2 R90, R90 ;  /* 0x0000005a005a7308 */ /* 0x000e700000000800 */
[----:B------:R-:W3:Y:S01]  /*e410*/  MUFU.EX2 R15, R15 ;  /* 0x0000000f000f7308 */ /* 0x000ee20000000800 */
[----:B0-----:R-:W-:-:S07]  /*e420*/  FADD.FTZ R27, R85, R30 ;  /* 0x0000001e551b7221 */ /* 0x001fce0000010000 */
[----:B------:R-:W0:Y:S01]  /*e430*/  MUFU.EX2 R64, R64 ;  /* 0x0000004000407308 */ /* 0x000e220000000800 */
[----:B-1----:R-:W-:-:S07]  /*e440*/  FADD.FTZ R30, R90, R27 ;  /* 0x0000001b5a1e7221 */ /* 0x002fce0000010000 */
[----:B------:R-:W1:Y:S01]  /*e450*/  MUFU.EX2 R65, R65 ;  /* 0x0000004100417308 */ /* 0x000e620000000800 */
[----:B------:R-:W-:Y:S01]  /*e460*/  FFMA.FTZ R40, R43, UR39, -R4 ;  /* 0x000000272b287c23 */ /* 0x000fe20008010804 */
[----:B---3--:R-:W-:-:S06]  /*e470*/  FADD.FTZ R43, R15, R30 ;  /* 0x0000001e0f2b7221 */ /* 0x008fcc0000010000 */
[----:B------:R-:W3:Y:S01]  /*e480*/  MUFU.EX2 R72, R72 ;  /* 0x0000004800487308 */ /* 0x000ee20000000800 */
[----:B0-----:R-:W-:-:S07]  /*e490*/  FADD.FTZ R30, R64, R43 ;  /* 0x0000002b401e7221 */ /* 0x001fce0000010000 */
[----:B------:R-:W0:Y:S01]  /*e4a0*/  MUFU.EX2 R31, R31 ;  /* 0x0000001f001f7308 */ /* 0x000e220000000800 */
[----:B-1----:R-:W-:-:S07]  /*e4b0*/  FADD.FTZ R43, R65, R30 ;  /* 0x0000001e412b7221 */ /* 0x002fce0000010000 */
[----:B------:R-:W1:Y:S08]  /*e4c0*/  MUFU.EX2 R32, R32 ;  /* 0x0000002000207308 */ /* 0x000e700000000800 */
[----:B------:R-:W4:Y:S01]  /*e4d0*/  MUFU.EX2 R52, R52 ;  /* 0x0000003400347308 */ /* 0x000f220000000800 */
[----:B---3--:R-:W-:-:S07]  /*e4e0*/  FADD.FTZ R30, R72, R43 ;  /* 0x0000002b481e7221 */ /* 0x008fce0000010000 */
[----:B------:R-:W3:Y:S08]  /*e4f0*/  MUFU.EX2 R33, R33 ;  /* 0x0000002100217308 */ /* 0x000ef00000000800 */
[----:B------:R-:W5:Y:S01]  /*e500*/  MUFU.EX2 R54, R54 ;  /* 0x0000003600367308 */ /* 0x000f620000000800 */
[----:B0-----:R-:W-:-:S07]  /*e510*/  FADD.FTZ R43, R31, R30 ;  /* 0x0000001e1f2b7221 */ /* 0x001fce0000010000 */
[----:B------:R-:W0:Y:S01]  /*e520*/  MUFU.EX2 R34, R34 ;  /* 0x0000002200227308 */ /* 0x000e220000000800 */
[----:B-1----:R-:W-:Y:S01]  /*e530*/  FADD.FTZ R30, R32, R43 ;  /* 0x0000002b201e7221 */ /* 0x002fe20000010000 */
[----:B------:R-:W-:-:S06]  /*e540*/  F2FP.F16.F32.PACK_AB R8, R74, R71 ;  /* 0x000000474a08723e */ /* 0x000fcc00000000ff */
[----:B------:R-:W1:Y:S01]  /*e550*/  MUFU.EX2 R35, R35 ;  /* 0x0000002300237308 */ /* 0x000e620000000800 */
[----:B------:R-:W-:Y:S01]  /*e560*/  F2FP.F16.F32.PACK_AB R10, R73, R10 ;  /* 0x0000000a490a723e */ /* 0x000fe200000000ff */
[----:B----4-:R-:W-:-:S06]  /*e570*/  FADD.FTZ R45, R52, R45 ;  /* 0x0000002d342d7221 */ /* 0x010fcc0000010000 */
[----:B------:R-:W4:Y:S01]  /*e580*/  MUFU.EX2 R81, R81 ;  /* 0x0000005100517308 */ /* 0x000f220000000800 */
[----:B---3--:R-:W-:Y:S01]  /*e590*/  FADD.FTZ R43, R33, R30 ;  /* 0x0000001e212b7221 */ /* 0x008fe20000010000 */
[----:B-----5:R-:W-:-:S06]  /*e5a0*/  FADD.FTZ R30, R54, R45 ;  /* 0x0000002d361e7221 */ /* 0x020fcc0000010000 */
[----:B------:R-:W3:Y:S01]  /*e5b0*/  MUFU.EX2 R36, R36 ;  /* 0x0000002400247308 */ /* 0x000ee20000000800 */
[----:B------:R5:W-:Y:S07]  /*e5c0*/  STSM.16.M88.4 [R137+0x21800], R8 ;  /* 0x0218000889007844 */ /* 0x000bee0000000200 */
[----:B------:R-:W3:Y:S01]  /*e5d0*/  MUFU.EX2 R82, R82 ;  /* 0x0000005200527308 */ /* 0x000ee20000000800 */
[----:B------:R-:W-:-:S07]  /*e5e0*/  FADD.FTZ R30, R69, R30 ;  /* 0x0000001e451e7221 */ /* 0x000fce0000010000 */
[----:B------:R-:W3:Y:S01]  /*e5f0*/  MUFU.EX2 R37, R37 ;  /* 0x0000002500257308 */ /* 0x000ee20000000800 */
[----:B-----5:R-:W-:Y:S01]  /*e600*/  F2FP.F16.F32.PACK_AB R8, R14, R3 ;  /* 0x000000030e08723e */ /* 0x020fe200000000ff */
[----:B0-----:R-:W-:-:S06]  /*e610*/  FADD.FTZ R14, R34, R43 ;  /* 0x0000002b220e7221 */ /* 0x001fcc0000010000 */
[----:B------:R-:W0:Y:S01]  /*e620*/  MUFU.EX2 R50, R50 ;  /* 0x0000003200327308 */ /* 0x000e220000000800 */
[----:B-1----:R-:W-:Y:S01]  /*e630*/  FADD.FTZ R3, R35, R14 ;  /* 0x0000000e23037221 */ /* 0x002fe20000010000 */
[----:B----4-:R-:W-:-:S06]  /*e640*/  FADD.FTZ R9, R81, R30 ;  /* 0x0000001e51097221 */ /* 0x010fcc0000010000 */
[----:B------:R-:W1:Y:S08]  /*e650*/  MUFU.EX2 R86, R86 ;  /* 0x0000005600567308 */ /* 0x000e700000000800 */
[----:B------:R-:W4:Y:S01]  /*e660*/  MUFU.EX2 R55, R55 ;  /* 0x0000003700377308 */ /* 0x000f220000000800 */
[----:B---3--:R-:W-:Y:S01]  /*e670*/  FADD.FTZ R14, R36, R3 ;  /* 0x00000003240e7221 */ /* 0x008fe20000010000 */
[----:B------:R-:W-:-:S06]  /*e680*/  FADD.FTZ R11, R82, R9 ;  /* 0x00000009520b7221 */ /* 0x000fcc0000010000 */
[----:B------:R-:W3:Y:S08]  /*e690*/  MUFU.EX2 R38, R38 ;  /* 0x0000002600267308 */ /* 0x000ef00000000800 */
[----:B------:R-:W-:Y:S01]  /*e6a0*/  MUFU.EX2 R56, R56 ;  /* 0x0000003800387308 */ /* 0x000fe20000000800 */
[----:B------:R-:W-:Y:S01]  /*e6b0*/  FADD.FTZ R3, R37, R14 ;  /* 0x0000000e25037221 */ /* 0x000fe20000010000 */
[----:B------:R-:W-:-:S06]  /*e6c0*/  F2FP.F16.F32.PACK_AB R24, R76, R25 ;  /* 0x000000194c18723e */ /* 0x000fcc00000000ff */
[----:B------:R-:W5:Y:S01]  /*e6d0*/  MUFU.EX2 R39, R39 ;  /* 0x0000002700277308 */ /* 0x000f620000000800 */
[----:B0-----:R-:W-:Y:S01]  /*e6e0*/  FADD.FTZ R14, R50, R11 ;  /* 0x0000000b320e7221 */ /* 0x001fe20000010000 */
[----:B------:R-:W-:-:S06]  /*e6f0*/  F2FP.F16.F32.PACK_AB R26, R80, R77 ;  /* 0x0000004d501a723e */ /* 0x000fcc00000000ff */
[----:B------:R-:W0:Y:S01]  /*e700*/  MUFU.EX2 R57, R57 ;  /* 0x0000003900397308 */ /* 0x000e220000000800 */
[----:B------:R-:W-:Y:S02]  /*e710*/  F2FP.F16.F32.PACK_AB R25, R70, R67 ;  /* 0x000000434619723e */ /* 0x000fe400000000ff */
[----:B------:R-:W-:Y:S01]  /*e720*/  F2FP.F16.F32.PACK_AB R27, R90, R85 ;  /* 0x000000555a1b723e */ /* 0x000fe200000000ff */
[----:B-1----:R-:W-:-:S04]  /*e730*/  FADD.FTZ R3, R86, R3 ;  /* 0x0000000356037221 */ /* 0x002fc80000010000 */
[----:B------:R-:W1:Y:S01]  /*e740*/  MUFU.EX2 R58, R58 ;  /* 0x0000003a003a7308 */ /* 0x000e620000000800 */
[----:B------:R-:W-:Y:S01]  /*e750*/  F2FP.F16.F32.PACK_AB R9, R64, R15 ;  /* 0x0000000f4009723e */ /* 0x000fe200000000ff */
[----:B----4-:R-:W-:Y:S01]  /*e760*/  FADD.FTZ R15, R55, R14 ;  /* 0x0000000e370f7221 */ /* 0x010fe20000010000 */
[----:B------:R4:W-:Y:S01]  /*e770*/  STSM.16.M88.4 [R87], R24 ;  /* 0x0000001857007844 */ /* 0x0009e20000000200 */
[----:B---3--:R-:W-:-:S04]  /*e780*/  FADD.FTZ R14, R38, R3 ;  /* 0x00000003260e7221 */ /* 0x008fc80000010000 */
[----:B------:R-:W3:Y:S01]  /*e790*/  MUFU.EX2 R59, R59 ;  /* 0x0000003b003b7308 */ /* 0x000ee20000000800 */
[----:B------:R-:W-:Y:S01]  /*e7a0*/  FFMA.FTZ R46, R46, UR39, -R4 ;  /* 0x000000272e2e7c23 */ /* 0x000fe20008010804 */
[----:B-----5:R-:W-:-:S06]  /*e7b0*/  FADD.FTZ R14, R39, R14 ;  /* 0x0000000e270e7221 */ /* 0x020fcc0000010000 */
[----:B------:R-:W5:Y:S01]  /*e7c0*/  MUFU.EX2 R40, R40 ;  /* 0x0000002800287308 */ /* 0x000f620000000800 */
[----:B----4-:R-:W-:Y:S01]  /*e7d0*/  F2FP.F16.F32.PACK_AB R25, R32, R31 ;  /* 0x0000001f2019723e */ /* 0x010fe200000000ff */
[----:B------:R-:W-:-:S06]  /*e7e0*/  FADD.FTZ R32, R56, R15 ;  /* 0x0000000f38207221 */ /* 0x000fcc0000010000 */
[----:B------:R-:W4:Y:S01]  /*e7f0*/  MUFU.EX2 R41, R41 ;  /* 0x0000002900297308 */ /* 0x000f220000000800 */
[----:B0-----:R-:W-:Y:S01]  /*e800*/  FADD.FTZ R15, R57, R32 ;  /* 0x00000020390f7221 */ /* 0x001fe20000010000 */
[----:B------:R-:W-:Y:S01]  /*e810*/  FFMA.FTZ R47, R47, UR39, -R4 ;  /* 0x000000272f2f7c23 */ /* 0x000fe20008010804 */
[----:B------:R-:W-:Y:S01]  /*e820*/  FADD.FTZ R3, R5, R14 ;  /* 0x0000000e05037221 */ /* 0x000fe20000010000 */
[--C-:B------:R-:W-:Y:S01]  /*e830*/  FFMA.FTZ R68, R68, UR39, -R4.reuse ;  /* 0x0000002744447c23 */ /* 0x100fe20008010804 */
[----:B------:R-:W-:-:S03]  /*e840*/  FFMA.FTZ R79, R79, UR39, -R4 ;  /* 0x000000274f4f7c23 */ /* 0x000fc60008010804 */
[----:B------:R-:W0:Y:S01]  /*e850*/  MUFU.EX2 R42, R42 ;  /* 0x0000002a002a7308 */ /* 0x000e220000000800 */
[--C-:B------:R-:W-:Y:S01]  /*e860*/  FFMA.FTZ R83, R83, UR39, -R4.reuse ;  /* 0x0000002753537c23 */ /* 0x100fe20008010804 */
[----:B-1----:R-:W-:Y:S01]  /*e870*/  FADD.FTZ R14, R58, R15 ;  /* 0x0000000f3a0e7221 */ /* 0x002fe20000010000 */
[----:B------:R-:W-:-:S05]  /*e880*/  FFMA.FTZ R4, R84, UR39, -R4 ;  /* 0x0000002754047c23 */ /* 0x000fca0008010804 */
[----:B------:R-:W1:Y:S01]  /*e890*/  MUFU.EX2 R46, R46 ;  /* 0x0000002e002e7308 */ /* 0x000e620000000800 */
[----:B---3--:R-:W-:Y:S01]  /*e8a0*/  FADD.FTZ R15, R59, R14 ;  /* 0x0000000e3b0f7221 */ /* 0x008fe20000010000 */
[----:B-----5:R-:W-:Y:S01]  /*e8b0*/  FADD.FTZ R32, R40, R3 ;  /* 0x0000000328207221 */ /* 0x020fe20000010000 */
[----:B------:R-:W-:-:S05]  /*e8c0*/  F2FP.F16.F32.PACK_AB R10, R29, R28 ;  /* 0x0000001c1d0a723e */ /* 0x000fca00000000ff */
[----:B------:R-:W-:Y:S01]  /*e8d0*/  MUFU.EX2 R60, R60 ;  /* 0x0000003c003c7308 */ /* 0x000fe20000000800 */
[----:B------:R-:W-:Y:S01]  /*e8e0*/  F2FP.F16.F32.PACK_AB R11, R72, R65 ;  /* 0x00000041480b723e */ /* 0x000fe200000000ff */
[----:B----4-:R-:W-:-:S06]  /*e8f0*/  FADD.FTZ R3, R41, R32 ;  /* 0x0000002029037221 */ /* 0x010fcc0000010000 */
[----:B------:R-:W-:Y:S01]  /*e900*/  MUFU.EX2 R61, R61 ;  /* 0x0000003d003d7308 */ /* 0x000fe20000000800 */
[----:B------:R-:W-:-:S07]  /*e910*/  F2FP.F16.F32.PACK_AB R24, R78, R51 ;  /* 0x000000334e18723e */ /* 0x000fce00000000ff */
[----:B------:R-:W3:Y:S01]  /*e920*/  MUFU.EX2 R47, R47 ;  /* 0x0000002f002f7308 */ /* 0x000ee20000000800 */
[----:B------:R-:W-:Y:S02]  /*e930*/  F2FP.F16.F32.PACK_AB R26, R52, R75 ;  /* 0x0000004b341a723e */ /* 0x000fe400000000ff */
[----:B------:R-:W-:-:S05]  /*e940*/  F2FP.F16.F32.PACK_AB R27, R34, R33 ;  /* 0x00000021221b723e */ /* 0x000fca00000000ff */
[----:B------:R-:W-:Y:S01]  /*e950*/  MUFU.EX2 R0, R0 ;  /* 0x0000000000007308 */ /* 0x000fe20000000800 */
[----:B------:R-:W-:-:S07]  /*e960*/  F2FP.F16.F32.PACK_AB R28, R69, R54 ;  /* 0x00000036451c723e */ /* 0x000fce00000000ff */
[----:B------:R-:W4:Y:S01]  /*e970*/  MUFU.EX2 R49, R49 ;  /* 0x0000003100317308 */ /* 0x000f220000000800 */
[----:B------:R-:W-:-:S07]  /*e980*/  F2FP.F16.F32.PACK_AB R30, R82, R81 ;  /* 0x00000051521e723e */ /* 0x000fce00000000ff */
[----:B------:R-:W-:Y:S01]  /*e990*/  MUFU.EX2 R48, R48 ;  /* 0x0000003000307308 */ /* 0x000fe20000000800 */
[----:B------:R-:W-:-:S07]  /*e9a0*/  F2FP.F16.F32.PACK_AB R29, R36, R35 ;  /* 0x00000023241d723e */ /* 0x000fce00000000ff */
[----:B------:R-:W5:Y:S01]  /*e9b0*/  MUFU.EX2 R53, R53 ;  /* 0x0000003500357308 */ /* 0x000f620000000800 */
[----:B------:R-:W-:-:S07]  /*e9c0*/  F2FP.F16.F32.PACK_AB R31, R86, R37 ;  /* 0x00000025561f723e */ /* 0x000fce00000000ff */
[----:B------:R-:W-:Y:S08]  /*e9d0*/  MUFU.EX2 R68, R68 ;  /* 0x0000004400447308 */ /* 0x000ff00000000800 */
[----:B------:R-:W2:Y:S08]  /*e9e0*/  MUFU.EX2 R79, R79 ;  /* 0x0000004f004f7308 */ /* 0x000eb00000000800 */
[----:B------:R-:W-:Y:S08]  /*e9f0*/  MUFU.EX2 R83, R83 ;  /* 0x0000005300537308 */ /* 0x000ff00000000800 */
[----:B------:R-:W2:Y:S01]  /*ea00*/  MUFU.EX2 R14, R4 ;  /* 0x00000004000e7308 */ /* 0x000ea20000000800 */
[----:B0-----:R-:W-:Y:S01]  /*ea10*/  FADD.FTZ R3, R42, R3 ;  /* 0x000000032a037221 */ /* 0x001fe20000010000 */
[----:B------:R0:W-:Y:S04]  /*ea20*/  STSM.16.M88.4 [R139], R8 ;  /* 0x000000088b007844 */ /* 0x0001e80000000200 */
[----:B------:R-:W-:Y:S04]  /*ea30*/  STSM.16.M88.4 [R138], R24 ;  /* 0x000000188a007844 */ /* 0x000fe80000000200 */
[----:B------:R1:W-:Y:S01]  /*ea40*/  STSM.16.M88.4 [R137+0x27800], R28 ;  /* 0x0278001c89007844 */ /* 0x0003e20000000200 */
[----:B0-----:R-:W-:-:S02]  /*ea50*/  F2FP.F16.F32.PACK_AB R8, R55, R50 ;  /* 0x000000323708723e */ /* 0x001fc400000000ff */
[----:B------:R-:W-:Y:S02]  /*ea60*/  F2FP.F16.F32.PACK_AB R10, R57, R56 ;  /* 0x00000038390a723e */ /* 0x000fe400000000ff */
[----:B------:R-:W-:Y:S01]  /*ea70*/  F2FP.F16.F32.PACK_AB R9, R39, R38 ;  /* 0x000000262709723e */ /* 0x000fe200000000ff */
[----:B-1----:R-:W-:Y:S01]  /*ea80*/  FADD.FTZ R28, R46, R3 ;  /* 0x000000032e1c7221 */ /* 0x002fe20000010000 */
[----:B------:R-:W-:Y:S02]  /*ea90*/  F2FP.F16.F32.PACK_AB R11, R40, R5 ;  /* 0x00000005280b723e */ /* 0x000fe400000000ff */
[----:B------:R-:W-:Y:S01]  /*eaa0*/  F2FP.F16.F32.PACK_AB R24, R59, R58 ;  /* 0x0000003a3b18723e */ /* 0x000fe200000000ff */
[----:B---3--:R-:W-:Y:S01]  /*eab0*/  FADD.FTZ R3, R47, R28 ;  /* 0x0000001c2f037221 */ /* 0x008fe20000010000 */
[----:B------:R-:W-:Y:S02]  /*eac0*/  F2FP.F16.F32.PACK_AB R26, R61, R60 ;  /* 0x0000003c3d1a723e */ /* 0x000fe400000000ff */
[----:B------:R-:W-:-:S02]  /*ead0*/  F2FP.F16.F32.PACK_AB R25, R42, R41 ;  /* 0x000000292a19723e */ /* 0x000fc400000000ff */
[----:B------:R-:W-:Y:S02]  /*eae0*/  F2FP.F16.F32.PACK_AB R27, R47, R46 ;  /* 0x0000002e2f1b723e */ /* 0x000fe400000000ff */
[----:B----4-:R-:W-:Y:S02]  /*eaf0*/  F2FP.F16.F32.PACK_AB R28, R49, R0 ;  /* 0x00000000311c723e */ /* 0x010fe400000000ff */
[----:B-----5:R-:W-:Y:S02]  /*eb00*/  F2FP.F16.F32.PACK_AB R30, R53, R48 ;  /* 0x00000030351e723e */ /* 0x020fe400000000ff */
[----:B--2---:R-:W-:Y:S02]  /*eb10*/  F2FP.F16.F32.PACK_AB R29, R79, R68 ;  /* 0x000000444f1d723e */ /* 0x004fe400000000ff */
[----:B------:R-:W-:Y:S01]  /*eb20*/  F2FP.F16.F32.PACK_AB R31, R14, R83 ;  /* 0x000000530e1f723e */ /* 0x000fe200000000ff */
[----:B------:R0:W-:Y:S04]  /*eb30*/  STSM.16.M88.4 [R44], R8 ;  /* 0x000000082c007844 */ /* 0x0001e80000000200 */
[----:B------:R1:W-:Y:S04]  /*eb40*/  STSM.16.M88.4 [R139+0x6000], R24 ;  /* 0x006000188b007844 */ /* 0x0003e80000000200 */
[----:B------:R1:W-:Y:S01]  /*eb50*/  STSM.16.M88.4 [R138+0x6000], R28 ;  /* 0x0060001c8a007844 */ /* 0x0003e20000000200 */
[----:B------:R2:W-:Y:S06]  /*eb60*/  MEMBAR.ALL.CTA ;  /* 0x0000000000007992 */ /* 0x0005ec0000008000 */
[----:B--2---:R-:W2:Y:S01]  /*eb70*/  FENCE.VIEW.ASYNC.S ;  /* 0x00000000000073c6 */ /* 0x004ea20000000000 */
[----:B------:R-:W-:Y:S01]  /*eb80*/  FADD.FTZ R32, R60, R15 ;  /* 0x0000000f3c207221 */ /* 0x000fe20000010000 */
[----:B------:R-:W-:-:S03]  /*eb90*/  PLOP3.LUT P2, PT, PT, PT, UP0, 0x40, 0x0 ;  /* 0x000000000000781c */ /* 0x000fc60003f4e808 */
[----:B------:R-:W-:Y:S01]  /*eba0*/  FADD.FTZ R15, R61, R32 ;  /* 0x000000203d0f7221 */ /* 0x000fe20000010000 */
[----:B------:R-:W-:-:S03]  /*ebb0*/  FADD.FTZ R68, R68, R3 ;  /* 0x0000000344447221 */ /* 0x000fc60000010000 */
[----:B------:R-:W-:Y:S01]  /*ebc0*/  FADD.FTZ R0, R0, R15 ;  /* 0x0000000f00007221 */ /* 0x000fe20000010000 */
[----:B------:R-:W-:Y:S01]  /*ebd0*/  FADD.FTZ R68, R79, R68 ;  /* 0x000000444f447221 */ /* 0x000fe20000010000 */
[----:B------:R-:W-:Y:S02]  /*ebe0*/  IMAD.IADD R141, R97, 0x1, -R98 ;  /* 0x00000001618d7824 */ /* 0x000fe400078e0a62 */
[----:B------:R-:W-:Y:S01]  /*ebf0*/  FADD.FTZ R49, R49, R0 ;  /* 0x0000000031317221 */ /* 0x000fe20000010000 */
[----:B------:R-:W-:Y:S01]  /*ec00*/  FADD.FTZ R3, R83, R68 ;  /* 0x0000004453037221 */ /* 0x000fe20000010000 */
[----:B0-----:R-:W-:Y:S02]  /*ec10*/  IMAD R9, R96, 0xc0, R141 ;  /* 0x000000c060097824 */ /* 0x001fe400078e028d */
[----:B------:R-:W-:Y:S01]  /*ec20*/  FADD.FTZ R4, R48, R49 ;  /* 0x0000003130047221 */ /* 0x000fe20000010000 */
[----:B------:R-:W-:Y:S01]  /*ec30*/  FADD.FTZ R3, R14, R3 ;  /* 0x000000030e037221 */ /* 0x000fe20000010000 */
[----:B------:R-:W-:-:S02]  /*ec40*/  VIADD R0, R88, 0xfffffffe ;  /* 0xfffffffe58007836 */ /* 0x000fc40000000000 */
[----:B------:R-:W-:Y:S01]  /*ec50*/  FADD.FTZ R4, R53, R4 ;  /* 0x0000000435047221 */ /* 0x000fe20000010000 */
[----:B------:R-:W-:Y:S01]  /*ec60*/  VIADD R5, R9, UR6 ;  /* 0x0000000609057c36 */ /* 0x000fe20008000000 */
[----:B--2---:R-:W-:Y:S01]  /*ec70*/  NOP ;  /* 0x0000000000007918 */ /* 0x004fe20000000000 */
[----:B-1----:R-:W-:Y:S05]  /*ec80*/  @P2 BRA `(.L_x_9485) ;  /* 0x0000000000542947 */ /* 0x002fea0003800000 */
[C---:B------:R-:W-:Y:S01]  /*ec90*/  ISETP.GT.AND P2, PT, R9.reuse, RZ, PT ;  /* 0x000000ff0900720c */ /* 0x040fe20003f44270 */
[----:B------:R-:W-:Y:S01]  /*eca0*/  BSSY B0, `(.L_x_9486) ;  /* 0x0000010000007945 */ /* 0x000fe20003800000 */
[----:B------:R-:W-:-:S11]  /*ecb0*/  VIADD R8, R9, 0xffffffff ;  /* 0xffffffff09087836 */ /* 0x000fd60000000000 */
[----:B------:R-:W-:Y:S05]  /*ecc0*/  @P2 BRA `(.L_x_9487) ;  /* 0x0000000000202947 */ /* 0x000fea0003800000 */
[----:B------:R-:W-:Y:S01]  /*ecd0*/  UISETP.NE.AND UP1, UPT, UR7, 0x1, UPT ;  /* 0x000000010700788c */ /* 0x000fe2000bf25270 */
[----:B------:R-:W-:-:S05]  /*ece0*/  IMAD.MOV R8, RZ, RZ, -R9 ;  /* 0x000000ffff087224 */ /* 0x000fca00078e0a09 */
[----:B------:R-:W-:-:S05]  /*ecf0*/  PLOP3.LUT P2, PT, PT, PT, UP1, 0x80, 0x0 ;  /* 0x000000000000781c */ /* 0x000fca0003f4f018 */
[----:B------:R-:W-:-:S08]  /*ed00*/  @UP1 ULDC.64 UR4, c[0x0][0x9e8] ;  /* 0x00027a0000041ab9 */ /* 0x000fd00000000a00 */
[----:B------:R-:W-:-:S05]  /*ed10*/  @P2 IMAD.HI.U32 R9, R8, UR4, RZ ;  /* 0x0000000408092c27 */ /* 0x000fca000f8e00ff */
[----:B------:R-:W-:-:S04]  /*ed20*/  @P2 SHF.R.U32.HI R8, RZ, UR5, R9 ;  /* 0x00000005ff082c19 */ /* 0x000fc80008011609 */
[----:B------:R-:W-:Y:S01]  /*ed30*/  LOP3.LUT R8, RZ, R8, RZ, 0x33, !PT ;  /* 0x00000008ff087212 */ /* 0x000fe200078e33ff */
[----:B------:R-:W-:Y:S06]  /*ed40*/  BRA `(.L_x_9488) ;  /* 0x0000000000147947 */ /* 0x000fec0003800000 */
.L_x_9487:
[----:B------:R-:W-:-:S06]  /*ed50*/  UISETP.NE.AND UP1, UPT, UR7, 0x1, UPT ;  /* 0x000000010700788c */ /* 0x000fcc000bf25270 */
[----:B------:R-:W-:-:S05]  /*ed60*/  PLOP3.LUT P2, PT, PT, PT, UP1, 0x80, 0x0 ;  /* 0x000000000000781c */ /* 0x000fca0003f4f018 */
[----:B------:R-:W-:-:S08]  /*ed70*/  @UP1 ULDC.64 UR4, c[0x0][0x9e8] ;  /* 0x00027a0000041ab9 */ /* 0x000fd00000000a00 */
[----:B------:R-:W-:-:S05]  /*ed80*/  @P2 IMAD.HI.U32 R9, R8, UR4, RZ ;  /* 0x0000000408092c27 */ /* 0x000fca000f8e00ff */
[----:B------:R-:W-:-:S07]  /*ed90*/  @P2 SHF.R.U32.HI R8, RZ, UR5, R9 ;  /* 0x00000005ff082c19 */ /* 0x000fce0008011609 */
.L_x_9488:
[----:B------:R-:W-:Y:S05]  /*eda0*/  BSYNC B0 ;  /* 0x0000000000007941 */ /* 0x000fea0003800000 */
.L_x_9486:
[----:B------:R-:W-:-:S04]  /*edb0*/  IMAD.U32 R9, RZ, RZ, UR7 ;  /* 0x00000007ff097e24 */ /* 0x000fc8000f8e00ff */
[----:B------:R-:W-:-:S05]  /*edc0*/  IMAD R8, R8, UR7, R9 ;  /* 0x0000000708087c24 */ /* 0x000fca000f8e0209 */
[----:B------:R-:W-:-:S07]  /*edd0*/  VIMNMX R5, R5, R8, PT ;  /* 0x0000000805057248 */ /* 0x000fce0003fe0100 */
.L_x_9485:
[----:B------:R-:W2:Y:S01]  /*ede0*/  LDL R9, [R1+0x3c] ;  /* 0x00003c0001097983 */ /* 0x000ea20000100800 */
        /* <DEDUP_REMOVED lines=12> */
[----:B------:R-:W-:Y:S01]  /*eeb0*/  ULDC UR45, c[0x0][0x9e0] ;  /* 0x00027800002d7ab9 */ /* 0x000fe20000000800 */
        /* <DEDUP_REMOVED lines=24> */
[----:B--2---:R-:W-:-:S04]  /*f040*/  VIMNMX R9, R9, R8, !PT ;  /* 0x0000000809097248 */ /* 0x004fc80007fe0100 */
[----:B------:R-:W-:Y:S01]  /*f050*/  ISETP.GE.AND P2, PT, R0, R9, PT ;  /* 0x000000090000720c */ /* 0x000fe20003f46270 */
[----:B------:R0:W-:-:S12]  /*f060*/  STL [R1+0x18], R9 ;  /* 0x0000180901007387 */ /* 0x0001d80000100800 */
[----:B0-----:R-:W-:Y:S05]  /*f070*/  @!P2 BRA `(.L_x_9489) ;  /* 0x0000003800dca947 */ /* 0x001fea0003800000 */
[----:B------:R-:W-:Y:S01]  /*f080*/  IADD3 R141, R20, R141, RZ ;  /* 0x0000008d148d7210 */ /* 0x000fe20007ffe0ff */
[----:B------:R-:W-:-:S03]  /*f090*/  IMAD.MOV.U32 R135, RZ, RZ, RZ ;  /* 0x000000ffff877224 */ /* 0x000fc600078e00ff */
[----:B------:R-:W-:Y:S01]  /*f0a0*/  LOP3.LUT R144, RZ, R141, RZ, 0x33, !PT ;  /* 0x0000008dff907212 */ /* 0x000fe200078e33ff */
[----:B------:R-:W-:-:S05]  /*f0b0*/  VIADD R140, R141, 0x8 ;  /* 0x000000088d8c7836 */ /* 0x000fca0000000000 */
[----:B------:R-:W-:-:S07]  /*f0c0*/  LOP3.LUT R15, RZ, R140, RZ, 0x33, !PT ;  /* 0x0000008cff0f7212 */ /* 0x000fce00078e33ff */
.L_x_9507:
[----:B------:R-:W2:Y:S01]  /*f0d0*/  LDL R8, [R1+0x4] ;  /* 0x0000040001087983 */ /* 0x000ea20000100800 */
[----:B------:R-:W-:Y:S01]  /*f0e0*/  VIADD R14, R17, 0x1 ;  /* 0x00000001110e7836 */ /* 0x000fe20000000000 */
[----:B------:R-:W-:Y:S05]  /*f0f0*/  YIELD ;  /* 0x0000000000007946 */ /* 0x000fea0003800000 */
[----:B------:R-:W-:-:S04]  /*f100*/  ISETP.NE.AND P3, PT, R14, 0x2, PT ;  /* 0x000000020e00780c */ /* 0x000fc80003f65270 */
[----:B------:R-:W-:Y:S02]  /*f110*/  SEL R5, RZ, 0x1, P3 ;  /* 0x00000001ff057807 */ /* 0x000fe40001800000 */
[----:B------:R-:W-:Y:S02]  /*f120*/  SEL R14, R14, RZ, P3 ;  /* 0x000000ff0e0e7207 */ /* 0x000fe40001800000 */
[----:B------:R-:W-:Y:S02]  /*f130*/  LOP3.LUT R5, R22, R5, RZ, 0x3c, !PT ;  /* 0x0000000516057212 */ /* 0x000fe400078e3cff */
[----:B--2---:R-:W-:-:S13]  /*f140*/  ISETP.NE.AND P2, PT, R8, RZ, PT ;  /* 0x000000ff0800720c */ /* 0x004fda0003f45270 */
[----:B------:R-:W-:Y:S05]  /*f150*/  @P2 BRA `(.L_x_9490) ;  /* 0x0000000000302947 */ /* 0x000fea0003800000 */
[----:B------:R-:W-:Y:S05]  /*f160*/  @!P0 BRA `(.L_x_9491) ;  /* 0x0000000000048947 */ /* 0x000fea0003800000 */
[----:B------:R-:W-:Y:S01]  /*f170*/  BPT.TRAP 0x1 ;  /* 0x000000040000795c */ /* 0x000fe20000300000 */
.L_x_9491:
[----:B------:R-:W-:Y:S01]  /*f180*/  IMAD R9, R14, 0x8, R2 ;  /* 0x000000080e097824 */ /* 0x000fe200078e0202 */
[----:B------:R-:W-:-:S04]  /*f190*/  SHF.L.U32 R8, R5, 0x1f, RZ ;  /* 0x0000001f05087819 */ /* 0x000fc800000006ff */
[----:B------:R0:W1:Y:S01]  /*f1a0*/  SYNCS.PHASECHK.TRANS64.TRYWAIT P3, [R9+URZ+0x2d830], R8 ;  /* 0x02d83008090075a7 */ /* 0x000062000806017f */
[----:B------:R-:W-:Y:S05]  /*f1b0*/  @!P0 BRA `(.L_x_9492) ;  /* 0x0000000000048947 */ /* 0x000fea0003800000 */
[----:B------:R-:W-:Y:S01]  /*f1c0*/  BPT.TRAP 0x1 ;  /* 0x000000040000795c */ /* 0x000fe20000300000 */
.L_x_9492:
[----:B------:R-:W-:Y:S04]  /*f1d0*/  BSSY B0, `(.L_x_9490) ;  /* 0x0000004000007945 */ /* 0x000fe80003800000 */
[----:B-1----:R-:W-:Y:S05]  /*f1e0*/  @P3 BRA `(.L_x_9493) ;  /* 0x0000000000083947 */ /* 0x002fea0003800000 */
[----:B------:R-:W1:Y:S02]  /*f1f0*/  SYNCS.PHASECHK.TRANS64.TRYWAIT P3, [R9+URZ+0x2d830], R8 ;  /* 0x02d83008090075a7 */ /* 0x000e64000806017f */
[----:B-1----:R-:W-:Y:S05]  /*f200*/  @!P3 BRA `(.L_x_9494) ;  /* 0x0000013000e8b947 */ /* 0x002fea0003800000 */
.L_x_9493:
[----:B------:R-:W-:Y:S05]  /*f210*/  BSYNC B0 ;  /* 0x0000000000007941 */ /* 0x000fea0003800000 */
.L_x_9490:
[----:B01----:R-:W2:Y:S01]  /*f220*/  LDL R8, [R1+0x8] ;  /* 0x0000080001087983 */ /* 0x003ea20000100800 */
[----:B------:R-:W0:Y:S01]  /*f230*/  S2R R10, SR_TID.X ;  /* 0x00000000000a7919 */ /* 0x000e220000002100 */
[----:B------:R-:W-:Y:S05]  /*f240*/  WARPSYNC.ALL ;  /* 0x0000000000007948 */ /* 0x000fea0003800000 */
[----:B------:R-:W-:Y:S01]  /*f250*/  IMAD.MOV.U32 R9, RZ, RZ, -0x7fffffe0 ;  /* 0x80000020ff097424 */ /* 0x000fe200078e00ff */
[----:B0-----:R-:W-:-:S05]  /*f260*/  SHF.R.U32.HI R10, RZ, 0x7, R10 ;  /* 0x00000007ff0a7819 */ /* 0x001fca000001160a */
[----:B------:R-:W-:Y:S01]  /*f270*/  VIADD R28, R10, 0x8 ;  /* 0x000000080a1c7836 */ /* 0x000fe20000000000 */
[----:B------:R-:W-:Y:S01]  /*f280*/  R2UR UR11, R9 ;  /* 0x00000000090b72ca */ /* 0x000fe200000e0000 */
[----:B------:R-:W-:Y:S01]  /*f290*/  IMAD.MOV.U32 R25, RZ, RZ, -0x7fffffe0 ;  /* 0x80000020ff197424 */ /* 0x000fe200078e00ff */
[----:B------:R-:W-:Y:S01]  /*f2a0*/  R2UR UR8, R6 ;  /* 0x00000000060872ca */ /* 0x000fe200000e0000 */
[----:B------:R-:W-:Y:S01]  /*f2b0*/  IMAD.MOV.U32 R27, RZ, RZ, -0x7fffffe0 ;  /* 0x80000020ff1b7424 */ /* 0x000fe200078e00ff */
[----:B------:R-:W-:Y:S02]  /*f2c0*/  R2UR UR9, R7 ;  /* 0x00000000070972ca */ /* 0x000fe400000e0000 */
[C---:B------:R-:W-:Y:S02]  /*f2d0*/  R2UR UR15, R25.reuse ;  /* 0x00000000190f72ca */ /* 0x040fe400000e0000 */
[----:B------:R-:W-:Y:S02]  /*f2e0*/  R2UR UR23, R25 ;  /* 0x00000000191772ca */ /* 0x000fe400000e0000 */
[----:B------:R-:W-:-:S02]  /*f2f0*/  R2UR UR27, R27 ;  /* 0x000000001b1b72ca */ /* 0x000fc400000e0000 */
[----:B------:R-:W-:Y:S02]  /*f300*/  R2UR UR12, R154 ;  /* 0x000000009a0c72ca */ /* 0x000fe400000e0000 */
[----:B------:R-:W-:Y:S01]  /*f310*/  R2UR UR13, R155 ;  /* 0x000000009b0d72ca */ /* 0x000fe200000e0000 */
[----:B------:R0:W-:Y:S01]  /*f320*/  BAR.SYNC.DEFER_BLOCKING R28, 0x100 ;  /* 0x0004001c0000751d */ /* 0x0001e20000010000 */
[----:B------:R-:W-:Y:S01]  /*f330*/  IMAD.MOV.U32 R11, RZ, RZ, -0x7fffffe0 ;  /* 0x80000020ff0b7424 */ /* 0x000fe200078e00ff */
[----:B------:R-:W-:Y:S02]  /*f340*/  R2UR UR16, R152 ;  /* 0x00000000981072ca */ /* 0x000fe400000e0000 */
[----:B------:R-:W-:Y:S01]  /*f350*/  R2UR UR17, R153 ;  /* 0x00000000991172ca */ /* 0x000fe200000e0000 */
[----:B--2---:R-:W-:-:S04]  /*f360*/  IMAD R8, R14, 0x600, R8 ;  /* 0x000006000e087824 */ /* 0x004fc800078e0208 */
[C---:B------:R-:W-:Y:S01]  /*f370*/  VIADD R24, R8.reuse, 0x2 ;  /* 0x0000000208187836 */ /* 0x040fe20000000000 */
[C---:B------:R-:W-:Y:S01]  /*f380*/  R2UR UR10, R8.reuse ;  /* 0x00000000080a72ca */ /* 0x040fe200000e0000 */
[----:B------:R-:W-:-:S03]  /*f390*/  VIADD R26, R8, 0x400 ;  /* 0x00000400081a7836 */ /* 0x000fc60000000000 */
[----:B------:R-:W-:Y:S01]  /*f3a0*/  R2UR UR14, R24 ;  /* 0x00000000180e72ca */ /* 0x000fe200000e0000 */
[----:B------:R-:W-:Y:S01]  /*f3b0*/  VIADD R24, R8, 0x202 ;  /* 0x0000020208187836 */ /* 0x000fe20000000000 */
[----:B------:R-:W-:-:S04]  /*f3c0*/  R2UR UR26, R26 ;  /* 0x000000001a1a72ca */ /* 0x000fc800000e0000 */
[----:B------:R-:W-:Y:S02]  /*f3d0*/  R2UR UR22, R24 ;  /* 0x00000000181672ca */ /* 0x000fe400000e0000 */
[----:B0-----:R-:W-:-:S06]  /*f3e0*/  WARPGROUP.ARRIVE ;  /* 0x00000000000079c5 */ /* 0x001fcc0000000000 */
[----:B------:R-:W-:Y:S01]  /*f3f0*/  HGMMA.64x128x16.F32 R24, gdesc[UR8], RZ, !UPT, gsb0 ;  /* 0x01e00000081879f0 */ /* 0x000fe2000c0008ff */
[----:B------:R-:W-:Y:S01]  /*f400*/  VIADD R10, R8, 0x200 ;  /* 0x00000200080a7836 */ /* 0x000fe20000000000 */
[----:B------:R-:W-:-:S04]  /*f410*/  R2UR UR19, R11 ;  /* 0x000000000b1372ca */ /* 0x000fc800000e0000 */
[----:B------:R-:W-:Y:S01]  /*f420*/  R2UR UR18, R10 ;  /* 0x000000000a1272ca */ /* 0x000fe200000e0000 */
[----:B------:R-:W-:Y:S02]  /*f430*/  WARPGROUP.DEPBAR.LE gsb0, 0x0 ;  /* 0x00008000000079c5 */ /* 0x000fe40000010000 */
[----:B------:R-:W-:-:S06]  /*f440*/  WARPGROUP.ARRIVE ;  /* 0x00000000000079c5 */ /* 0x000fcc0000000000 */
[----:B------:R-:W-:Y:S01]  /*f450*/  HGMMA.64x128x16.F32 R24, gdesc[UR12], R24, gsb0 ;  /* 0x01e000000c1879f0 */ /* 0x000fe20008000818 */
[----:B------:R-:W-:Y:S02]  /*f460*/  R2UR UR20, R150 ;  /* 0x00000000961472ca */ /* 0x000fe400000e0000 */
        /* <DEDUP_REMOVED lines=9> */
[----:B------:R-:W-:Y:S01]  /*f500*/  VIADD R8, R8, 0x402 ;  /* 0x0000040208087836 */ /* 0x000fe20000000000 */
[----:B------:R-:W-:Y:S02]  /*f510*/  R2UR UR31, R9 ;  /* 0x00000000091f72ca */ /* 0x000fe400000e0000 */
[----:B------:R-:W-:Y:S02]  /*f520*/  R2UR UR28, R146 ;  /* 0x00000000921c72ca */ /* 0x000fe400000e0000 */
        /* <DEDUP_REMOVED lines=12> */
.L_x_9496:
[----:B------:R-:W-:Y:S01]  /*f5f0*/  SHF.L.U32 R8, R22, 0x1f, RZ ;  /* 0x0000001f16087819 */ /* 0x000fe200000006ff */
[----:B------:R-:W-:-:S04]  /*f600*/  IMAD R9, R17, 0x8, R2 ;  /* 0x0000000811097824 */ /* 0x000fc800078e0202 */
[----:B------:R0:W1:Y:S01]  /*f610*/  SYNCS.PHASECHK.TRANS64.TRYWAIT P2, [R9+URZ+0x2d850], R8 ;  /* 0x02d85008090075a7 */ /* 0x000062000804017f */
[----:B------:R-:W-:Y:S05]  /*f620*/  @!P0 BRA `(.L_x_9497) ;  /* 0x0000000000048947 */ /* 0x000fea0003800000 */
[----:B------:R-:W-:Y:S01]  /*f630*/  BPT.TRAP 0x1 ;  /* 0x000000040000795c */ /* 0x000fe20000300000 */
.L_x_9497:
[----:B-1----:R-:W-:Y:S05]  /*f640*/  @P2 BRA `(.L_x_9495) ;  /* 0x0000000000082947 */ /* 0x002fea0003800000 */
[----:B------:R-:W1:Y:S02]  /*f650*/  SYNCS.PHASECHK.TRANS64.TRYWAIT P2, [R9+URZ+0x2d850], R8 ;  /* 0x02d85008090075a7 */ /* 0x000e64000804017f */
[----:B-1----:R-:W-:Y:S05]  /*f660*/  @!P2 BRA `(.L_x_9498) ;  /* 0x0000012c00e4a947 */ /* 0x002fea0003800000 */
.L_x_9495:
[----:B------:R-:W2:Y:S01]  /*f670*/  LDL R22, [R1+0x24] ;  /* 0x0000240001167983 */ /* 0x000ea20000100800 */
[----:B01----:R-:W-:Y:S01]  /*f680*/  VIADD R8, R2, 0x400 ;  /* 0x0000040002087836 */ /* 0x003fe20000000000 */
[----:B------:R-:W-:Y:S05]  /*f690*/  WARPSYNC.ALL ;  /* 0x0000000000007948 */ /* 0x000fea0003800000 */
[----:B------:R-:W-:Y:S01]  /*f6a0*/  SHF.R.U32.HI R8, RZ, 0x4, R8 ;  /* 0x00000004ff087819 */ /* 0x000fe20000011608 */
[----:B------:R-:W-:Y:S01]  /*f6b0*/  IMAD.MOV.U32 R9, RZ, RZ, -0x7fffffe0 ;  /* 0x80000020ff097424 */ /* 0x000fe200078e00ff */
[----:B------:R-:W3:Y:S01]  /*f6c0*/  LDL R143, [R1+0x28] ;  /* 0x00002800018f7983 */ /* 0x000ee20000100800 */
[----:B------:R-:W-:Y:S01]  /*f6d0*/  IMAD.MOV.U32 R11, RZ, RZ, -0x7fffffe0 ;  /* 0x80000020ff0b7424 */ /* 0x000fe200078e00ff */
[----:B------:R-:W-:-:S02]  /*f6e0*/  LOP3.LUT R8, R8, 0x3fff, RZ, 0xc0, !PT ;  /* 0x00003fff08087812 */ /* 0x000fc400078ec0ff */
[----:B------:R-:W-:Y:S01]  /*f6f0*/  R2UR UR11, R9 ;  /* 0x00000000090b72ca */ /* 0x000fe200000e0000 */
[----:B------:R-:W4:Y:S01]  /*f700*/  LDL R142, [R1+0x30] ;  /* 0x00003000018e7983 */ /* 0x000f220000100800 */
[----:B------:R-:W-:Y:S01]  /*f710*/  LOP3.LUT R8, R8, 0x2000000, RZ, 0xfc, !PT ;  /* 0x0200000008087812 */ /* 0x000fe200078efcff */
[----:B------:R-:W-:Y:S01]  /*f720*/  WARPGROUP.ARRIVE ;  /* 0x00000000000079c5 */ /* 0x000fe20000000000 */
[----:B------:R-:W-:Y:S01]  /*f730*/  UMOV UR9, 0x40000040 ;  /* 0x4000004000097882 */ /* 0x000fe20000000000 */
[----:B------:R-:W-:Y:S02]  /*f740*/  R2UR UR15, R11 ;  /* 0x000000000b0f72ca */ /* 0x000fe400000e0000 */
[----:B------:R-:W-:Y:S01]  /*f750*/  IMAD R8, R17, 0x600, R8 ;  /* 0x0000060011087824 */ /* 0x000fe200078e0208 */
[----:B------:R-:W-:Y:S01]  /*f760*/  UMOV UR13, 0x40000040 ;  /* 0x40000040000d7882 */ /* 0x000fe20000000000 */
[C---:B------:R-:W-:Y:S02]  /*f770*/  R2UR UR19, R11.reuse ;  /* 0x000000000b1372ca */ /* 0x040fe400000e0000 */
[C---:B------:R-:W-:Y:S01]  /*f780*/  VIADD R10, R8.reuse, 0x40 ;  /* 0x00000040080a7836 */ /* 0x040fe20000000000 */
[----:B------:R-:W-:Y:S01]  /*f790*/  R2UR UR10, R8 ;  /* 0x00000000080a72ca */ /* 0x000fe200000e0000 */
[----:B------:R-:W-:Y:S01]  /*f7a0*/  UMOV UR17, 0x40000040 ;  /* 0x4000004000117882 */ /* 0x000fe20000000000 */
[----:B------:R-:W-:-:S02]  /*f7b0*/  R2UR UR23, R11 ;  /* 0x000000000b1772ca */ /* 0x000fc400000e0000 */
[----:B------:R-:W-:Y:S02]  /*f7c0*/  R2UR UR14, R10 ;  /* 0x000000000a0e72ca */ /* 0x000fe400000e0000 */
[----:B------:R-:W-:Y:S01]  /*f7d0*/  IADD3 R10, R8, 0x80, RZ ;  /* 0x00000080080a7810 */ /* 0x000fe20007ffe0ff */
[----:B------:R-:W-:Y:S01]  /*f7e0*/  UMOV UR21, 0x40000040 ;  /* 0x4000004000157882 */ /* 0x000fe20000000000 */
[C---:B------:R-:W-:Y:S02]  /*f7f0*/  R2UR UR27, R11.reuse ;  /* 0x000000000b1b72ca */ /* 0x040fe400000e0000 */
[----:B------:R-:W-:Y:S01]  /*f800*/  R2UR UR18, R10 ;  /* 0x000000000a1272ca */ /* 0x000fe200000e0000 */
[----:B------:R-:W-:Y:S01]  /*f810*/  VIADD R10, R8, 0xc0 ;  /* 0x000000c0080a7836 */ /* 0x000fe20000000000 */
[----:B------:R-:W-:Y:S01]  /*f820*/  UMOV UR25, 0x40000040 ;  /* 0x4000004000197882 */ /* 0x000fe20000000000 */
[C---:B------:R-:W-:Y:S01]  /*f830*/  R2UR UR31, R11.reuse ;  /* 0x000000000b1f72ca */ /* 0x040fe200000e0000 */
[----:B------:R-:W-:Y:S01]  /*f840*/  UMOV UR29, 0x40000040 ;  /* 0x40000040001d7882 */ /* 0x000fe20000000000 */
[----:B------:R-:W-:-:S02]  /*f850*/  R2UR UR35, R11 ;  /* 0x000000000b2372ca */ /* 0x000fc400000e0000 */
[----:B------:R-:W-:Y:S01]  /*f860*/  R2UR UR22, R10 ;  /* 0x000000000a1672ca */ /* 0x000fe200000e0000 */
[----:B------:R-:W-:Y:S01]  /*f870*/  VIADD R10, R8, 0x100 ;  /* 0x00000100080a7836 */ /* 0x000fe20000000000 */
[----:B------:R-:W-:Y:S01]  /*f880*/  UMOV UR33, 0x40000040 ;  /* 0x4000004000217882 */ /* 0x000fe20000000000 */
[----:B------:R-:W-:-:S03]  /*f890*/  R2UR UR43, R9 ;  /* 0x00000000092b72ca */ /* 0x000fc600000e0000 */
[----:B------:R-:W-:Y:S01]  /*f8a0*/  R2UR UR26, R10 ;  /* 0x000000000a1a72ca */ /* 0x000fe200000e0000 */
[----:B------:R-:W-:-:S05]  /*f8b0*/  VIADD R10, R8, 0x140 ;  /* 0x00000140080a7836 */ /* 0x000fca0000000000 */
[----:B------:R-:W-:Y:S01]  /*f8c0*/  R2UR UR30, R10 ;  /* 0x000000000a1e72ca */ /* 0x000fe200000e0000 */
[C---:B------:R-:W-:Y:S02]  /*f8d0*/  VIADD R10, R8.reuse, 0x180 ;  /* 0x00000180080a7836 */ /* 0x040fe40000000000 */
[----:B------:R-:W-:-:S03]  /*f8e0*/  VIADD R8, R8, 0x1c0 ;  /* 0x000001c008087836 */ /* 0x000fc60000000000 */
[----:B------:R-:W-:Y:S02]  /*f8f0*/  R2UR UR34, R10 ;  /* 0x000000000a2272ca */ /* 0x000fe400000e0000 */
[----:B------:R-:W-:Y:S01]  /*f900*/  R2UR UR42, R8 ;  /* 0x00000000082a72ca */ /* 0x000fe200000e0000 */
[----:B--2---:R-:W-:-:S05]  /*f910*/  IMAD R8, R22, 0x2000, R2 ;  /* 0x0000200016087824 */ /* 0x004fca00078e0202 */
[----:B------:R-:W-:-:S13]  /*f920*/  R2UR UR8, R8 ;  /* 0x00000000080872ca */ /* 0x000fda00000e0000 */
[----:B------:R-:W-:-:S04]  /*f930*/  UIADD3 UR8, UR8, 0x21800, URZ ;  /* 0x0002180008087890 */ /* 0x000fc8000fffe03f */
[----:B------:R-:W-:-:S04]  /*f940*/  USHF.R.U32.HI UR8, URZ, 0x4, UR8 ;  /* 0x000000043f087899 */ /* 0x000fc80008011608 */
[----:B------:R-:W-:-:S04]  /*f950*/  ULOP3.LUT UR8, UR8, 0x3fff, URZ, 0xc0, !UPT ;  /* 0x00003fff08087892 */ /* 0x000fc8000f8ec03f */
[----:B------:R-:W-:-:S09]  /*f960*/  ULOP3.LUT UR8, UR8, 0x10000, URZ, 0xfc, !UPT ;  /* 0x0001000008087892 */ /* 0x000fd2000f8efc3f */
[----:B------:R-:W-:Y:S01]  /*f970*/  HGMMA.64x96x16.F32 R88, gdesc[UR8].tnspB, R88, gsb0 ;  /* 0x41600000085879f0 */ /* 0x000fe20008000858 */
[----:B------:R-:W-:Y:S02]  /*f980*/  UIADD3 UR12, UR8, 0x2, URZ ;  /* 0x00000002080c7890 */ /* 0x000fe4000fffe03f */
[----:B------:R-:W-:Y:S01]  /*f990*/  UIADD3 UR16, UR8, 0x4, URZ ;  /* 0x0000000408107890 */ /* 0x000fe2000fffe03f */
[----:B------:R-:W-:Y:S02]  /*f9a0*/  WARPGROUP.DEPBAR.LE gsb0, 0x0 ;  /* 0x00008000000079c5 */ /* 0x000fe40000010000 */
[----:B------:R-:W-:-:S06]  /*f9b0*/  WARPGROUP.ARRIVE ;  /* 0x00000000000079c5 */ /* 0x000fcc0000000000 */
[----:B------:R-:W-:Y:S01]  /*f9c0*/  HGMMA.64x96x16.F32 R88, gdesc[UR12].tnspB, R88, gsb0 ;  /* 0x416000000c5879f0 */ /* 0x000fe20008000858 */
[----:B------:R-:W-:Y:S02]  /*f9d0*/  UIADD3 UR20, UR8, 0x6, URZ ;  /* 0x0000000608147890 */ /* 0x000fe4000fffe03f */
        /* <DEDUP_REMOVED lines=19> */
[----:B------:R-:W-:Y:S01]  /*fb10*/  UMOV UR41, 0x40000040 ;  /* 0x4000004000297882 */ /* 0x000fe20000000000 */
[----:B------:R-:W-:Y:S01]  /*fb20*/  FMUL.FTZ R22, R28, UR49 ;  /* 0x000000311c167c20 */ /* 0x000fe20008410000 */
[----:B------:R-:W-:Y:S01]  /*fb30*/  FMUL.FTZ R28, R33, UR49 ;  /* 0x00000031211c7c20 */ /* 0x000fe20008410000 */
[----:B------:R-:W-:Y:S01]  /*fb40*/  FMUL.FTZ R33, R38, UR49 ;  /* 0x0000003126217c20 */ /* 0x000fe20008410000 */
[----:B------:R-:W-:Y:S01]  /*fb50*/  FMUL.FTZ R38, R43, UR49 ;  /* 0x000000312b267c20 */ /* 0x000fe20008410000 */
[----:B------:R-:W-:Y:S02]  /*fb60*/  FMUL.FTZ R43, R48, UR49 ;  /* 0x00000031302b7c20 */ /* 0x000fe40008410000 */
[----:B------:R-:W0:Y:S01]  /*fb70*/  S2R R48, SR_TID.X ;  /* 0x0000000000307919 */ /* 0x000e220000002100 */
[----:B------:R-:W-:Y:S02]  /*fb80*/  WARPGROUP.DEPBAR.LE gsb0, 0x0 ;  /* 0x00008000000079c5 */ /* 0x000fe40000010000 */
[----:B------:R-:W-:-:S06]  /*fb90*/  WARPGROUP.ARRIVE ;  /* 0x00000000000079c5 */ /* 0x000fcc0000000000 */
[----:B------:R-:W-:Y:S01]  /*fba0*/  HGMMA.64x96x16.F32 R88, gdesc[UR40].tnspB, R88, gsb0 ;  /* 0x41600000285879f0 */ /* 0x000fe20008000858 */
[----:B0-----:R-:W-:Y:S02]  /*fbb0*/  SHF.R.U32.HI R145, RZ, 0x7, R48 ;  /* 0x00000007ff917819 */ /* 0x001fe40000011630 */
[----:B------:R-:W-:-:S03]  /*fbc0*/  ISETP.GE.U32.AND P2, PT, R48, 0x180, PT ;  /* 0x000001803000780c */ /* 0x000fc60003f46070 */
[----:B------:R-:W-:Y:S02]  /*fbd0*/  VIADD R48, R145, 0x9 ;  /* 0x0000000991307836 */ /* 0x000fe40000000000 */
        /* <DEDUP_REMOVED lines=63> */
[----:B------:R-:W1:Y:S01]  /*ffd0*/  MUFU.TANH R9, R9 ;  /* 0x0000000900097308 */ /* 0x000e620000002400 */
[----:B------:R-:W-:-:S02]  /*ffe0*/  WARPGROUP.DEPBAR.LE gsb0, 0x0 ;  /* 0x00008000000079c5 */ /* 0x000fc40000010000 */
[----:B------:R2:W-:Y:S06]  /*fff0*/  BAR.ARV R48, 0x100 ;  /* 0x000400300000751d */ /* 0x0005ec0000002000 */
[----:B--2---:R-:W-:-:S04]  /*10000*/  @!P1 IMAD R48, R14, 0x8, R2 ;  /* 0x000000080e309824 */ /* 0x004fc800078e0202 */
[----:B------:R-:W-:-:S05]  /*10010*/  @!P1 VIADD R48, R48, 0x2d840 ;  /* 0x0002d84030309836 */ /* 0x000fca0000000000 */
[----:B------:R-:W-:-:S04]  /*10020*/  @!P1 PRMT R48, RZ, 0x654, R48 ;  /* 0x00000654ff309816 */ /* 0x000fc80000000030 */
[----:B------:R3:W-:Y:S01]  /*10030*/  @!P1 SYNCS.ARRIVE.TRANS64.RED.A1T0 RZ, [R48+URZ], RZ ;  /* 0x000000ff30ff99a7 */ /* 0x0007e2000810043f */
[----:B------:R-:W2:Y:S01]  /*10040*/  MUFU.TANH R10, R10 ;  /* 0x0000000a000a7308 */ /* 0x000ea20000002400 */
[----:B---3--:R-:W-:-:S07]  /*10050*/  IADD3 R48, R143, 0x1, -R82 ;  /* 0x000000018f307810 */ /* 0x008fce0007ffe852 */
[----:B------:R-:W3:Y:S01]  /*10060*/  MUFU.TANH R11, R11 ;  /* 0x0000000b000b7308 */ /* 0x000ee20000002400 */
[----:B----4-:R-:W-:-:S07]  /*10070*/  IMAD.IADD R48, R48, 0x1, -R142 ;  /* 0x0000000130307824 */ /* 0x010fce00078e0a8e */
[----:B------:R-:W4:Y:S01]  /*10080*/  MUFU.TANH R22, R22 ;  /* 0x0000001600167308 */ /* 0x000f220000002400 */
[----:B------:R-:W-:-:S07]  /*10090*/  IMAD R48, R136, -0x2, R48 ;  /* 0xfffffffe88307824 */ /* 0x000fce00078e0230 */
        /* <DEDUP_REMOVED lines=59> */
[----:B------:R-:W-:-:S02]  /*10450*/  VIADD R143, R48, UR48 ;  /* 0x00000030308f7c36 */ /* 0x000fc40008000000 */
[----:B------:R-:W-:Y:S02]  /*10460*/  VIADD R142, R48, UR50 ;  /* 0x00000032308e7c36 */ /* 0x000fe40008000000 */
[C---:B------:R-:W-:Y:S02]  /*10470*/  IMAD.IADD R87, R20.reuse, 0x1, R143 ;  /* 0x0000000114577824 */ /* 0x040fe400078e028f */
[----:B------:R-:W-:Y:S01]  /*10480*/  IMAD.IADD R86, R20, 0x1, R142 ;  /* 0x0000000114567824 */ /* 0x000fe200078e028e */
[----:B-1234-:R-:W-:Y:S06]  /*10490*/  @P2 BRA `(.L_x_9499) ;  /* 0x0000000000582947 */ /* 0x01efec0003800000 */
[----:B------:R-:W-:Y:S01]  /*104a0*/  ISETP.GT.AND P2, PT, R141, -0x1, PT ;  /* 0xffffffff8d00780c */ /* 0x000fe20003f44270 */
[----:B------:R-:W-:-:S12]  /*104b0*/  BSSY B0, `(.L_x_9500) ;  /* 0x0000010000007945 */ /* 0x000fd80003800000 */
[----:B------:R-:W-:Y:S05]  /*104c0*/  @P2 BRA `(.L_x_9501) ;  /* 0x0000000000202947 */ /* 0x000fea0003800000 */
[----:B------:R-:W-:Y:S02]  /*104d0*/  IMAD.U32 R145, RZ, RZ, UR44 ;  /* 0x0000002cff917e24 */ /* 0x000fe4000f8e00ff */
[----:B------:R-:W-:-:S03]  /*104e0*/  IMAD.MOV.U32 R156, RZ, RZ, R144 ;  /* 0x000000ffff9c7224 */ /* 0x000fc600078e0090 */
[----:B------:R-:W-:-:S13]  /*104f0*/  ISETP.NE.AND P2, PT, R145, 0x1, PT ;  /* 0x000000019100780c */ /* 0x000fda0003f45270 */
[----:B------:R-:W1:Y:S02]  /*10500*/  @P2 LDC.64 R48, c[0x0][0x9e8] ;  /* 0x00027a00ff302b82 */ /* 0x000e640000000a00 */
[----:B-1----:R-:W-:-:S05]  /*10510*/  @P2 IMAD.HI.U32 R48, R144, R48, RZ ;  /* 0x0000003090302227 */ /* 0x002fca00078e00ff */
[----:B------:R-:W-:-:S04]  /*10520*/  @P2 SHF.R.U32.HI R156, RZ, R49, R48 ;  /* 0x00000031ff9c2219 */ /* 0x000fc80000011630 */
[----:B------:R-:W-:Y:S01]  /*10530*/  LOP3.LUT R48, RZ, R156, RZ, 0x33, !PT ;  /* 0x0000009cff307212 */ /* 0x000fe200078e33ff */
[----:B------:R-:W-:Y:S06]  /*10540*/  BRA `(.L_x_9502) ;  /* 0x0000000000187947 */ /* 0x000fec0003800000 */
.L_x_9501:
[----:B------:R-:W-:-:S05]  /*10550*/  IMAD.U32 R145, RZ, RZ, UR44 ;  /* 0x0000002cff917e24 */ /* 0x000fca000f8e00ff */
[----:B------:R-:W-:-:S13]  /*10560*/  ISETP.NE.AND P2, PT, R145, 0x1, PT ;  /* 0x000000019100780c */ /* 0x000fda0003f45270 */
[----:B------:R-:W1:Y:S02]  /*10570*/  @P2 LDC.64 R48, c[0x0][0x9e8] ;  /* 0x00027a00ff302b82 */ /* 0x000e640000000a00 */
[----:B-1----:R-:W-:-:S04]  /*10580*/  @P2 IMAD.HI.U32 R156, R141, R48, RZ ;  /* 0x000000308d9c2227 */ /* 0x002fc800078e00ff */
[----:B------:R-:W-:Y:S01]  /*10590*/  IMAD.MOV.U32 R48, RZ, RZ, R141 ;  /* 0x000000ffff307224 */ /* 0x000fe200078e008d */
[----:B------:R-:W-:-:S07]  /*105a0*/  @P2 SHF.R.U32.HI R48, RZ, R49, R156 ;  /* 0x00000031ff302219 */ /* 0x000fce000001169c */
.L_x_9502:
[----:B------:R-:W-:Y:S05]  /*105b0*/  BSYNC B0 ;  /* 0x0000000000007941 */ /* 0x000fea0003800000 */
.L_x_9500:
[----:B------:R-:W-:-:S04]  /*105c0*/  IMAD R48, R48, R145, -R82 ;  /* 0x0000009130307224 */ /* 0x000fc800078e0a52 */
[----:B------:R-:W-:-:S05]  /*105d0*/  IMAD R48, R136, -0x2, R48 ;  /* 0xfffffffe88307824 */ /* 0x000fca00078e0230 */
[----:B------:R-:W-:Y:S02]  /*105e0*/  VIMNMX R86, R86, R48, !PT ;  /* 0x0000003056567248 */ /* 0x000fe40007fe0100 */
[----:B------:R-:W-:-:S07]  /*105f0*/  VIADDMNMX R87, R48, R145, R87, PT ;  /* 0x0000009130577246 */ /* 0x000fce0003800157 */
.L_x_9499:
[----:B------:R-:W-:Y:S01]  /*10600*/  ISETP.GT.AND P2, PT, R0, -0x1, PT ;  /* 0xffffffff0000780c */ /* 0x000fe20003f44270 */
[C---:B------:R-:W-:Y:S01]  /*10610*/  IMAD.IADD R142, R21.reuse, 0x1, R142 ;  /* 0x00000001158e7824 */ /* 0x040fe200078e028e */
[----:B------:R-:W-:Y:S02]  /*10620*/  IADD3 R143, R21, R143, RZ ;  /* 0x0000008f158f7210 */ /* 0x000fe40007ffe0ff */
[C---:B------:R-:W-:Y:S02]  /*10630*/  ISETP.GT.AND P5, PT, R86.reuse, 0x8, P2 ;  /* 0x000000085600780c */ /* 0x040fe400017a4270 */
[C---:B------:R-:W-:Y:S02]  /*10640*/  ISETP.GT.AND P4, PT, R86.reuse, RZ, P2 ;  /* 0x000000ff5600720c */ /* 0x040fe40001784270 */
        /* <DEDUP_REMOVED lines=9> */
[C---:B------:R-:W-:Y:S02]  /*106e0*/  ISETP.GT.AND P4, PT, R86.reuse, 0x9, P2 ;  /* 0x000000095600780c */ /* 0x040fe40001784270 */
[----:B------:R-:W-:Y:S02]  /*106f0*/  ISETP.GT.AND P3, PT, R86, 0x10, P2 ;  /* 0x000000105600780c */ /* 0x000fe40001764270 */
[----:B------:R-:W-:Y:S02]  /*10700*/  FSEL R28, R28, -INF , !P5 ;  /* 0xff8000001c1c7808 */ /* 0x000fe40006800000 */
[----:B------:R-:W-:Y:S02]  /*10710*/  ISETP.GT.AND P5, PT, R86, 0x20, P2 ;  /* 0x000000205600780c */ /* 0x000fe400017a4270 */
[----:B------:R-:W-:-:S02]  /*10720*/  ISETP.LT.OR P4, PT, R87, 0xa, P4 ;  /* 0x0000000a5700780c */ /* 0x000fc40002781670 */
[C---:B------:R-:W-:Y:S02]  /*10730*/  ISETP.LT.OR P3, PT, R87.reuse, 0x11, P3 ;  /* 0x000000115700780c */ /* 0x040fe40001f61670 */
[----:B------:R-:W-:Y:S02]  /*10740*/  ISETP.LT.OR P5, PT, R87, 0x21, P5 ;  /* 0x000000215700780c */ /* 0x000fe40002fa1670 */
[----:B------:R-:W-:Y:S02]  /*10750*/  FSEL R24, R24, -INF , !P4 ;  /* 0xff80000018187808 */ /* 0x000fe40006000000 */
[----:B------:R-:W-:Y:S02]  /*10760*/  FSEL R27, R27, -INF , !P3 ;  /* 0xff8000001b1b7808 */ /* 0x000fe40005800000 */
[C---:B------:R-:W-:Y:S02]  /*10770*/  ISETP.GT.AND P4, PT, R86.reuse, 0x18, P2 ;  /* 0x000000185600780c */ /* 0x040fe40001784270 */
[----:B------:R-:W-:-:S02]  /*10780*/  ISETP.GT.AND P3, PT, R86, 0x19, P2 ;  /* 0x000000195600780c */ /* 0x000fc40001764270 */
[----:B------:R-:W-:Y:S02]  /*10790*/  FSEL R35, R35, -INF , !P5 ;  /* 0xff80000023237808 */ /* 0x000fe40006800000 */
[----:B------:R-:W-:Y:S02]  /*107a0*/  ISETP.GT.AND P5, PT, R86, 0x29, P2 ;  /* 0x000000295600780c */ /* 0x000fe400017a4270 */
[C---:B------:R-:W-:Y:S02]  /*107b0*/  ISETP.LT.OR P4, PT, R87.reuse, 0x19, P4 ;  /* 0x000000195700780c */ /* 0x040fe40002781670 */
[C---:B------:R-:W-:Y:S02]  /*107c0*/  ISETP.LT.OR P3, PT, R87.reuse, 0x1a, P3 ;  /* 0x0000001a5700780c */ /* 0x040fe40001f61670 */
[----:B------:R-:W-:Y:S02]  /*107d0*/  ISETP.LT.OR P5, PT, R87, 0x2a, P5 ;  /* 0x0000002a5700780c */ /* 0x000fe40002fa1670 */
[----:B------:R-:W-:-:S02]  /*107e0*/  FSEL R31, R31, -INF , !P4 ;  /* 0xff8000001f1f7808 */ /* 0x000fc40006000000 */
        /* <DEDUP_REMOVED lines=58> */
[----:B------:R-:W-:Y:S02]  /*10b90*/  PLOP3.LUT P5, PT, PT, PT, UP0, 0x40, 0x0 ;  /* 0x000000000000781c */ /* 0x000fe40003fae808 */
[----:B------:R-:W-:-:S02]  /*10ba0*/  ISETP.LT.OR P4, PT, R87, 0x6a, P4 ;  /* 0x0000006a5700780c */ /* 0x000fc40002781670 */
[----:B------:R-:W-:Y:S02]  /*10bb0*/  ISETP.LT.OR P3, PT, R87, 0x71, P3 ;  /* 0x000000715700780c */ /* 0x000fe40001f61670 */
[----:B------:R-:W-:Y:S02]  /*10bc0*/  FSEL R74, R74, -INF , !P4 ;  /* 0xff8000004a4a7808 */ /* 0x000fe40006000000 */
[----:B------:R-:W-:Y:S02]  /*10bd0*/  FSEL R79, R79, -INF , !P3 ;  /* 0xff8000004f4f7808 */ /* 0x000fe40005800000 */
[C---:B------:R-:W-:Y:S02]  /*10be0*/  ISETP.GT.AND P4, PT, R86.reuse, 0x78, P2 ;  /* 0x000000785600780c */ /* 0x040fe40001784270 */
[----:B------:R-:W-:Y:S02]  /*10bf0*/  ISETP.GT.AND P3, PT, R86, 0x79, P2 ;  /* 0x000000795600780c */ /* 0x000fe40001764270 */
[----:B------:R-:W-:-:S02]  /*10c00*/  ISETP.LT.OR P4, PT, R87, 0x79, P4 ;  /* 0x000000795700780c */ /* 0x000fc40002781670 */
[----:B------:R-:W-:Y:S02]  /*10c10*/  ISETP.LT.OR P3, PT, R87, 0x7a, P3 ;  /* 0x0000007a5700780c */ /* 0x000fe40001f61670 */
[----:B------:R-:W-:Y:S02]  /*10c20*/  FSEL R84, R84, -INF , !P4 ;  /* 0xff80000054547808 */ /* 0x000fe40006000000 */
[----:B------:R-:W-:Y:S01]  /*10c30*/  FSEL R85, R85, -INF , !P3 ;  /* 0xff80000055557808 */ /* 0x000fe20005800000 */
[----:B------:R-:W-:Y:S08]  /*10c40*/  @P5 BRA `(.L_x_9503) ;  /* 0x0000000000585947 */ /* 0x000ff00003800000 */
        /* <DEDUP_REMOVED lines=11> */
.L_x_9505:
[----:B------:R-:W-:-:S05]  /*10d00*/  IMAD.U32 R86, RZ, RZ, UR44 ;  /* 0x0000002cff567e24 */ /* 0x000fca000f8e00ff */
[----:B------:R-:W-:-:S13]  /*10d10*/  ISETP.NE.AND P3, PT, R86, 0x1, PT ;  /* 0x000000015600780c */ /* 0x000fda0003f65270 */
[----:B------:R-:W0:Y:S02]  /*10d20*/  @P3 LDC.64 R8, c[0x0][0x9e8] ;  /* 0x00027a00ff083b82 */ /* 0x000e240000000a00 */
[----:B0-----:R-:W-:-:S04]  /*10d30*/  @P3 IMAD.HI.U32 R87, R140, R8, RZ ;  /* 0x000000088c573227 */ /* 0x001fc800078e00ff */
[----:B------:R-:W-:Y:S01]  /*10d40*/  IMAD.MOV.U32 R8, RZ, RZ, R140 ;  /* 0x000000ffff087224 */ /* 0x000fe200078e008c */
[----:B------:R-:W-:-:S07]  /*10d50*/  @P3 SHF.R.U32.HI R8, RZ, R9, R87 ;  /* 0x00000009ff083219 */ /* 0x000fce0000011657 */
.L_x_9506:
[----:B------:R-:W-:Y:S05]  /*10d60*/  BSYNC B0 ;  /* 0x0000000000007941 */ /* 0x000fea0003800000 */
.L_x_9504:
[----:B------:R-:W-:-:S04]  /*10d70*/  IMAD R82, R8, R86, -R82 ;  /* 0x0000005608527224 */ /* 0x000fc800078e0a52 */
[----:B------:R-:W-:-:S05]  /*10d80*/  IMAD R82, R136, -0x2, R82 ;  /* 0xfffffffe88527824 */ /* 0x000fca00078e0252 */
[----:B------:R-:W-:Y:S02]  /*10d90*/  VIMNMX R142, R142, R82, !PT ;  /* 0x000000528e8e7248 */ /* 0x000fe40007fe0100 */
[----:B------:R-:W-:-:S07]  /*10da0*/  VIADDMNMX R143, R82, R86, R143, PT ;  /* 0x00000056528f7246 */ /* 0x000fce000380018f */
.L_x_9503:
[----:B------:R-:W-:Y:S01]  /*10db0*/  @!P1 IMAD R8, R17, 0x8, R2 ;  /* 0x0000000811089824 */ /* 0x000fe200078e0202 */
[----:B------:R-:W2:Y:S01]  /*10dc0*/  LDL R86, [R1+0x1c] ;  /* 0x00001c0001567983 */ /* 0x000ea20000100800 */
[----:B------:R-:W-:Y:S01]  /*10dd0*/  UMOV UR39, UR7 ;  /* 0x0000000700277c82 */ /* 0x000fe20008000000 */
[----:B------:R-:W-:Y:S01]  /*10de0*/  ISETP.GT.AND P4, PT, R142, 0x8, P2 ;  /* 0x000000088e00780c */ /* 0x000fe20001784270 */
[----:B------:R-:W-:Y:S01]  /*10df0*/  @!P1 VIADD R8, R8, 0x2d860 ;  /* 0x0002d86008089836 */ /* 0x000fe20000000000 */
[----:B------:R-:W-:Y:S02]  /*10e00*/  ISETP.GT.AND P5, PT, R142, 0x9, P2 ;  /* 0x000000098e00780c */ /* 0x000fe400017a4270 */
[C---:B------:R-:W-:Y:S02]  /*10e10*/  ISETP.LT.OR P4, PT, R143.reuse, 0x9, P4 ;  /* 0x000000098f00780c */ /* 0x040fe40002781670 */
[----:B------:R-:W-:Y:S02]  /*10e20*/  @!P1 PRMT R8, RZ, 0x654, R8 ;  /* 0x00000654ff089816 */ /* 0x000fe40000000008 */
[----:B------:R-:W-:-:S02]  /*10e30*/  ISETP.LT.OR P5, PT, R143, 0xa, P5 ;  /* 0x0000000a8f00780c */ /* 0x000fc40002fa1670 */
[----:B------:R0:W-:Y:S01]  /*10e40*/  @!P1 SYNCS.ARRIVE.TRANS64.RED.A1T0 RZ, [R8+URZ], RZ ;  /* 0x000000ff08ff99a7 */ /* 0x0001e2000810043f */
[----:B------:R-:W-:Y:S02]  /*10e50*/  FSEL R25, R25, -INF , !P4 ;  /* 0xff80000019197808 */ /* 0x000fe40006000000 */
[----:B------:R-:W-:Y:S02]  /*10e60*/  ISETP.GT.AND P4, PT, R142, 0x11, P2 ;  /* 0x000000118e00780c */ /* 0x000fe40001784270 */
[----:B------:R-:W-:Y:S02]  /*10e70*/  FSEL R26, R26, -INF , !P5 ;  /* 0xff8000001a1a7808 */ /* 0x000fe40006800000 */
[----:B------:R-:W-:Y:S02]  /*10e80*/  ISETP.GT.AND P5, PT, R142, 0x18, P2 ;  /* 0x000000188e00780c */ /* 0x000fe400017a4270 */
[----:B0-----:R-:W-:Y:S02]  /*10e90*/  FMNMX.FTZ R8, R48, R12, !PT ;  /* 0x0000000c30087209 */ /* 0x001fe40007810000 */
        /* <DEDUP_REMOVED lines=63> */
[----:B------:R-:W-:Y:S01]  /*11290*/  FSEL R63, R63, -INF , !P4 ;  /* 0xff8000003f3f7808 */ /* 0x000fe20006000000 */
[----:B------:R-:W0:Y:S01]  /*112a0*/  SHFL.BFLY PT, R9, R8, 0x2, 0x1f ;  /* 0x0c401f0008097f89 */ /* 0x000e2200000e0000 */
[----:B------:R-:W-:Y:S02]  /*112b0*/  ISETP.GT.AND P4, PT, R142, 0x59, P2 ;  /* 0x000000598e00780c */ /* 0x000fe40001784270 */
[----:B------:R-:W-:Y:S02]  /*112c0*/  FSEL R64, R64, -INF , !P5 ;  /* 0xff80000040407808 */ /* 0x000fe40006800000 */
[----:B------:R-:W-:-:S02]  /*112d0*/  ISETP.GT.AND P5, PT, R142, 0x60, P2 ;  /* 0x000000608e00780c */ /* 0x000fc400017a4270 */
[C---:B------:R-:W-:Y:S02]  /*112e0*/  ISETP.LT.OR P4, PT, R143.reuse, 0x5a, P4 ;  /* 0x0000005a8f00780c */ /* 0x040fe40002781670 */
[----:B------:R-:W-:Y:S02]  /*112f0*/  ISETP.LT.OR P5, PT, R143, 0x61, P5 ;  /* 0x000000618f00780c */ /* 0x000fe40002fa1670 */
[----:B------:R-:W-:Y:S02]  /*11300*/  FSEL R68, R68, -INF , !P4 ;  /* 0xff80000044447808 */ /* 0x000fe40006000000 */
[C---:B------:R-:W-:Y:S02]  /*11310*/  ISETP.GT.AND P4, PT, R142.reuse, 0x68, P2 ;  /* 0x000000688e00780c */ /* 0x040fe40001784270 */
[----:B------:R-:W-:Y:S02]  /*11320*/  FSEL R71, R71, -INF , !P5 ;  /* 0xff80000047477808 */ /* 0x000fe40006800000 */
[----:B------:R-:W-:-:S02]  /*11330*/  ISETP.GT.AND P5, PT, R142, 0x69, P2 ;  /* 0x000000698e00780c */ /* 0x000fc400017a4270 */
[C---:B------:R-:W-:Y:S02]  /*11340*/  ISETP.LT.OR P4, PT, R143.reuse, 0x69, P4 ;  /* 0x000000698f00780c */ /* 0x040fe40002781670 */
[----:B------:R-:W-:Y:S02]  /*11350*/  ISETP.LT.OR P5, PT, R143, 0x6a, P5 ;  /* 0x0000006a8f00780c */ /* 0x000fe40002fa1670 */
[----:B------:R-:W-:Y:S02]  /*11360*/  FSEL R75, R75, -INF , !P4 ;  /* 0xff8000004b4b7808 */ /* 0x000fe40006000000 */
[----:B0-----:R-:W-:Y:S02]  /*11370*/  FMNMX.FTZ R9, R8, R9, !PT ;  /* 0x0000000908097209 */ /* 0x001fe40007810000 */
[----:B------:R-:W-:Y:S02]  /*11380*/  ISETP.GT.AND P4, PT, R142, 0x70, P2 ;  /* 0x000000708e00780c */ /* 0x000fe40001784270 */
[----:B------:R-:W-:Y:S01]  /*11390*/  FSEL R76, R76, -INF , !P5 ;  /* 0xff8000004c4c7808 */ /* 0x000fe20006800000 */
[----:B------:R-:W0:Y:S01]  /*113a0*/  SHFL.BFLY PT, R82, R9, 0x1, 0x1f ;  /* 0x0c201f0009527f89 */ /* 0x000e2200000e0000 */
[----:B------:R-:W-:-:S02]  /*113b0*/  ISETP.GT.AND P5, PT, R142, 0x71, P2 ;  /* 0x000000718e00780c */ /* 0x000fc400017a4270 */
[C---:B------:R-:W-:Y:S02]  /*113c0*/  ISETP.LT.OR P4, PT, R143.reuse, 0x71, P4 ;  /* 0x000000718f00780c */ /* 0x040fe40002781670 */
[----:B------:R-:W-:Y:S02]  /*113d0*/  ISETP.LT.OR P5, PT, R143, 0x72, P5 ;  /* 0x000000728f00780c */ /* 0x000fe40002fa1670 */
[----:B------:R-:W-:Y:S02]  /*113e0*/  FSEL R77, R77, -INF , !P4 ;  /* 0xff8000004d4d7808 */ /* 0x000fe40006000000 */
[----:B------:R-:W-:Y:S02]  /*113f0*/  FSEL R78, R78, -INF , !P5 ;  /* 0xff8000004e4e7808 */ /* 0x000fe40006800000 */
[----:B0-----:R-:W-:-:S04]  /*11400*/  FMNMX.FTZ R82, R9, R82, !PT ;  /* 0x0000005209527209 */ /* 0x001fc80007810000 */
[C---:B------:R-:W-:Y:S01]  /*11410*/  FSETP.NEU.FTZ.AND P3, PT, R82.reuse, -INF , PT ;  /* 0xff8000005200780b */ /* 0x040fe20003f7d000 */
[----:B------:R-:W-:-:S03]  /*11420*/  FMUL.FTZ R9, R82, UR39 ;  /* 0x0000002752097c20 */ /* 0x000fc60008410000 */
[----:B------:R-:W-:Y:S02]  /*11430*/  FSEL R8, R82, RZ, P3 ;  /* 0x000000ff52087208 */ /* 0x000fe40001800000 */
[----:B------:R-:W-:Y:S02]  /*11440*/  FSEL R9, R9, RZ, P3 ;  /* 0x000000ff09097208 */ /* 0x000fe40001800000 */
[----:B------:R-:W-:Y:S01]  /*11450*/  ISETP.GT.AND P3, PT, R142, 0x1, P2 ;  /* 0x000000018e00780c */ /* 0x000fe20001764270 */
[----:B------:R-:W-:Y:S02]  /*11460*/  FADD.FTZ R8, -R8, R12 ;  /* 0x0000000c08087221 */ /* 0x000fe40000010100 */
[--C-:B------:R-:W-:Y:S01]  /*11470*/  FFMA.FTZ R48, R48, UR39, -R9.reuse ;  /* 0x0000002730307c23 */ /* 0x100fe20008010809 */
[----:B------:R-:W-:Y:S01]  /*11480*/  ISETP.LT.OR P3, PT, R143, 0x2, P3 ;  /* 0x000000028f00780c */ /* 0x000fe20001f61670 */
[--C-:B------:R-:W-:Y:S01]  /*11490*/  FFMA.FTZ R49, R49, UR39, -R9.reuse ;  /* 0x0000002731317c23 */ /* 0x100fe20008010809 */
[--C-:B------:R-:W-:Y:S01]  /*114a0*/  FFMA.FTZ R22, R22, UR39, -R9.reuse ;  /* 0x0000002716167c23 */ /* 0x100fe20008010809 */
[--C-:B------:R-:W-:Y:S01]  /*114b0*/  FFMA.FTZ R24, R24, UR39, -R9.reuse ;  /* 0x0000002718187c23 */ /* 0x100fe20008010809 */
[----:B------:R-:W-:Y:S01]  /*114c0*/  FSEL R11, R11, -INF , !P3 ;  /* 0xff8000000b0b7808 */ /* 0x000fe20005800000 */
[--C-:B------:R-:W-:Y:S01]  /*114d0*/  FFMA.FTZ R27, R27, UR39, -R9.reuse ;  /* 0x000000271b1b7c23 */ /* 0x100fe20008010809 */
[----:B------:R-:W-:Y:S01]  /*114e0*/  ISETP.GT.AND P3, PT, R142, 0x10, P2 ;  /* 0x000000108e00780c */ /* 0x000fe20001764270 */
[--C-:B------:R-:W-:Y:S01]  /*114f0*/  FFMA.FTZ R28, R28, UR39, -R9.reuse ;  /* 0x000000271c1c7c23 */ /* 0x100fe20008010809 */
[--C-:B------:R-:W-:Y:S01]  /*11500*/  FFMA.FTZ R31, R31, UR39, -R9.reuse ;  /* 0x000000271f1f7c23 */ /* 0x100fe20008010809 */
        /* <DEDUP_REMOVED lines=34> */
[----:B------:R-:W-:Y:S01]  /*11730*/  FFMA.FTZ R85, R85, UR39, -R9 ;  /* 0x0000002755557c23 */ /* 0x000fe20008010809 */
[----:B------:R-:W-:Y:S01]  /*11740*/  FSEL R46, R46, -INF , !P3 ;  /* 0xff8000002e2e7808 */ /* 0x000fe20005800000 */
[----:B------:R-:W-:Y:S01]  /*11750*/  FMUL.FTZ R8, R8, UR39 ;  /* 0x0000002708087c20 */ /* 0x000fe20008410000 */
[----:B------:R-:W-:Y:S01]  /*11760*/  ISETP.GT.AND P3, PT, R142, 0x40, P2 ;  /* 0x000000408e00780c */ /* 0x000fe20001764270 */
[----:B------:R-:W-:Y:S03]  /*11770*/  MUFU.EX2 R48, R48 ;  /* 0x0000003000307308 */ /* 0x000fe60000000800 */
[----:B------:R-:W-:-:S04]  /*11780*/  ISETP.LT.OR P3, PT, R143, 0x41, P3 ;  /* 0x000000418f00780c */ /* 0x000fc80001f61670 */
[----:B------:R-:W-:Y:S01]  /*11790*/  FSEL R55, R55, -INF , !P3 ;  /* 0xff80000037377808 */ /* 0x000fe20005800000 */
[----:B------:R-:W0:Y:S01]  /*117a0*/  MUFU.EX2 R12, R8 ;  /* 0x00000008000c7308 */ /* 0x000e220000000800 */
[----:B------:R-:W-:-:S04]  /*117b0*/  ISETP.GT.AND P3, PT, R142, 0x49, P2 ;  /* 0x000000498e00780c */ /* 0x000fc80001764270 */
[----:B------:R-:W-:-:S03]  /*117c0*/  ISETP.LT.OR P3, PT, R143, 0x4a, P3 ;  /* 0x0000004a8f00780c */ /* 0x000fc60001f61670 */
[----:B------:R-:W1:Y:S01]  /*117d0*/  MUFU.EX2 R8, R49 ;  /* 0x0000003100087308 */ /* 0x000e620000000800 */
[----:B------:R-:W-:Y:S02]  /*117e0*/  FSEL R60, R60, -INF , !P3 ;  /* 0xff8000003c3c7808 */ /* 0x000fe40005800000 */
[----:B------:R-:W-:-:S04]  /*117f0*/  ISETP.GT.AND P3, PT, R142, 0x58, P2 ;  /* 0x000000588e00780c */ /* 0x000fc80001764270 */
[----:B------:R-:W-:Y:S01]  /*11800*/  ISETP.LT.OR P3, PT, R143, 0x59, P3 ;  /* 0x000000598f00780c */ /* 0x000fe20001f61670 */
[----:B------:R-:W-:Y:S01]  /*11810*/  MUFU.EX2 R28, R28 ;  /* 0x0000001c001c7308 */ /* 0x000fe20000000800 */
[----:B0-----:R-:W-:Y:S02]  /*11820*/  FFMA.FTZ R4, R12, R4, R48 ;  /* 0x000000040c047223 */ /* 0x001fe40000010030 */
[----:B------:R-:W-:Y:S02]  /*11830*/  FSEL R67, R67, -INF , !P3 ;  /* 0xff80000043437808 */ /* 0x000fe40005800000 */
[----:B------:R-:W-:-:S03]  /*11840*/  ISETP.GT.AND P3, PT, R142, 0x61, P2 ;  /* 0x000000618e00780c */ /* 0x000fc60001764270 */
[----:B------:R-:W-:Y:S01]  /*11850*/  MUFU.EX2 R35, R35 ;  /* 0x0000002300237308 */ /* 0x000fe20000000800 */
[C---:B------:R-:W-:Y:S01]  /*11860*/  ISETP.LT.OR P3, PT, R143.reuse, 0x62, P3 ;  /* 0x000000628f00780c */ /* 0x040fe20001f61670 */
[C---:B-1----:R-:W-:Y:S01]  /*11870*/  FADD.FTZ R4, R8.reuse, R4 ;  /* 0x0000000408047221 */ /* 0x042fe20000010000 */
[----:B------:R-:W-:Y:S02]  /*11880*/  F2FP.F16.F32.PACK_AB R8, R8, R48 ;  /* 0x000000300808723e */ /* 0x000fe400000000ff */
[----:B------:R-:W-:Y:S02]  /*11890*/  FSEL R72, R72, -INF , !P3 ;  /* 0xff80000048487808 */ /* 0x000fe40005800000 */
[----:B------:R-:W-:Y:S01]  /*118a0*/  ISETP.GT.AND P3, PT, R142, RZ, P2 ;  /* 0x000000ff8e00720c */ /* 0x000fe20001764270 */
[----:B------:R-:W-:Y:S03]  /*118b0*/  MUFU.EX2 R36, R36 ;  /* 0x0000002400247308 */ /* 0x000fe60000000800 */
[----:B------:R-:W-:-:S04]  /*118c0*/  ISETP.LT.OR P3, PT, R143, 0x1, P3 ;  /* 0x000000018f00780c */ /* 0x000fc80001f61670 */
[----:B------:R-:W-:Y:S01]  /*118d0*/  FSEL R9, R10, -INF , !P3 ;  /* 0xff8000000a097808 */ /* 0x000fe20005800000 */
[----:B------:R-:W-:Y:S01]  /*118e0*/  MUFU.EX2 R39, R39 ;  /* 0x0000002700277308 */ /* 0x000fe20000000800 */
[C---:B------:R-:W-:Y:S02]  /*118f0*/  ISETP.GT.AND P3, PT, R142.reuse, 0x78, P2 ;  /* 0x000000788e00780c */ /* 0x040fe40001764270 */
[----:B------:R-:W-:Y:S02]  /*11900*/  FMNMX.FTZ R10, R9, R13, !PT ;  /* 0x0000000d090a7209 */ /* 0x000fe40007810000 */
[----:B------:R-:W-:Y:S02]  /*11910*/  ISETP.GT.AND P2, PT, R142, 0x79, P2 ;  /* 0x000000798e00780c */ /* 0x000fe40001744270 */
[----:B------:R-:W-:Y:S01]  /*11920*/  FMNMX.FTZ R10, R11, R10, !PT ;  /* 0x0000000a0b0a7209 */ /* 0x000fe20007810000 */
[----:B------:R-:W-:Y:S01]  /*11930*/  MUFU.EX2 R40, R40 ;  /* 0x0000002800287308 */ /* 0x000fe20000000800 */
[----:B------:R-:W-:-:S02]  /*11940*/  ISETP.LT.OR P3, PT, R143, 0x79, P3 ;  /* 0x000000798f00780c */ /* 0x000fc40001f61670 */
[----:B------:R-:W-:Y:S02]  /*11950*/  FMNMX.FTZ R10, R25, R10, !PT ;  /* 0x0000000a190a7209 */ /* 0x000fe40007810000 */
[----:B------:R-:W-:Y:S02]  /*11960*/  ISETP.LT.OR P2, PT, R143, 0x7a, P2 ;  /* 0x0000007a8f00780c */ /* 0x000fe40001741670 */
[----:B------:R-:W-:Y:S01]  /*11970*/  FMNMX.FTZ R10, R26, R10, !PT ;  /* 0x0000000a1a0a7209 */ /* 0x000fe20007810000 */
[----:B------:R-:W-:Y:S01]  /*11980*/  MUFU.EX2 R44, R44 ;  /* 0x0000002c002c7308 */ /* 0x000fe20000000800 */
[----:B------:R-:W-:Y:S02]  /*11990*/  FSEL R81, R81, -INF , !P3 ;  /* 0xff80000051517808 */ /* 0x000fe40005800000 */
[----:B------:R-:W-:Y:S02]  /*119a0*/  FMNMX.FTZ R10, R29, R10, !PT ;  /* 0x0000000a1d0a7209 */ /* 0x000fe40007810000 */
[----:B------:R-:W-:-:S02]  /*119b0*/  FSEL R83, R83, -INF , !P2 ;  /* 0xff80000053537808 */ /* 0x000fc40005000000 */
        /* <DEDUP_REMOVED lines=45> */
[----:B0-----:R-:W-:-:S07]  /*11c90*/  FMNMX.FTZ R17, R17, R10, !PT ;  /* 0x0000000a11117209 */ /* 0x001fce0007810000 */
[----:B------:R-:W0:Y:S01]  /*11ca0*/  MUFU.EX2 R10, R22 ;  /* 0x00000016000a7308 */ /* 0x000e220000000800 */
[----:B------:R-:W1:Y:S07]  /*11cb0*/  SHFL.BFLY PT, R48, R17, 0x1, 0x1f ;  /* 0x0c201f0011307f89 */ /* 0x000e6e00000e0000 */
[----:B------:R1:W3:Y:S08]  /*11cc0*/  MUFU.EX2 R22, R24 ;  /* 0x0000001800167308 */ /* 0x0002f00000000800 */
[----:B------:R-:W-:Y:S01]  /*11cd0*/  MUFU.EX2 R85, R85 ;  /* 0x0000005500557308 */ /* 0x000fe20000000800 */
[----:B0-----:R-:W-:Y:S01]  /*11ce0*/  FADD.FTZ R4, R10, R4 ;  /* 0x000000040a047221 */ /* 0x001fe20000010000 */
[----:B-1----:R-:W-:-:S03]  /*11cf0*/  FMNMX.FTZ R24, R17, R48, !PT ;  /* 0x0000003011187209 */ /* 0x002fc60007810000 */
[C---:B---3--:R-:W-:Y:S01]  /*11d00*/  FADD.FTZ R17, R22.reuse, R4 ;  /* 0x0000000416117221 */ /* 0x048fe20000010000 */
[----:B------:R-:W-:Y:S02]  /*11d10*/  F2FP.F16.F32.PACK_AB R10, R22, R10 ;  /* 0x0000000a160a723e */ /* 0x000fe400000000ff */
[C---:B------:R-:W-:Y:S01]  /*11d20*/  FSETP.NEU.FTZ.AND P2, PT, R24.reuse, -INF , PT ;  /* 0xff8000001800780b */ /* 0x040fe20003f5d000 */
[----:B------:R-:W-:-:S05]  /*11d30*/  FMUL.FTZ R4, R24, UR39 ;  /* 0x0000002718047c20 */ /* 0x000fca0008410000 */
[----:B------:R-:W-:-:S05]  /*11d40*/  FSEL R4, R4, RZ, P2 ;  /* 0x000000ff04047208 */ /* 0x000fca0001000000 */
        /* <DEDUP_REMOVED lines=14> */
[----:B------:R-:W0:Y:S01]  /*11e30*/  MUFU.EX2 R48, R48 ;  /* 0x0000003000307308 */ /* 0x000e220000000800 */
[--C-:B------:R-:W-:Y:S01]  /*11e40*/  FFMA.FTZ R75, R75, UR39, -R4.reuse ;  /* 0x000000274b4b7c23 */ /* 0x100fe20008010804 */
[--C-:B------:R-:W-:Y:S01]  /*11e50*/  FFMA.FTZ R76, R76, UR39, -R4.reuse ;  /* 0x000000274c4c7c23 */ /* 0x100fe20008010804 */
[--C-:B------:R-:W-:Y:S01]  /*11e60*/  FFMA.FTZ R77, R77, UR39, -R4.reuse ;  /* 0x000000274d4d7c23 */ /* 0x100fe20008010804 */
[--C-:B------:R-:W-:Y:S01]  /*11e70*/  FFMA.FTZ R78, R78, UR39, -R4.reuse ;  /* 0x000000274e4e7c23 */ /* 0x100fe20008010804 */
[----:B------:R-:W-:-:S03]  /*11e80*/  FFMA.FTZ R81, R81, UR39, -R4 ;  /* 0x0000002751517c23 */ /* 0x000fc60008010804 */
[----:B------:R-:W-:Y:S08]  /*11e90*/  MUFU.EX2 R25, R25 ;  /* 0x0000001900197308 */ /* 0x000ff00000000800 */
[----:B------:R-:W1:Y:S01]  /*11ea0*/  MUFU.EX2 R26, R26 ;  /* 0x0000001a001a7308 */ /* 0x000e620000000800 */
[----:B0-----:R-:W-:-:S07]  /*11eb0*/  F2FP.F16.F32.PACK_AB R9, R48, R22 ;  /* 0x000000163009723e */ /* 0x001fce00000000ff */
[----:B------:R-:W-:Y:S08]  /*11ec0*/  MUFU.EX2 R41, R41 ;  /* 0x0000002900297308 */ /* 0x000ff00000000800 */
[----:B------:R-:W-:Y:S01]  /*11ed0*/  MUFU.EX2 R42, R42 ;  /* 0x0000002a002a7308 */ /* 0x000fe20000000800 */
[----:B-1----:R-:W-:-:S05]  /*11ee0*/  F2FP.F16.F32.PACK_AB R11, R26, R25 ;  /* 0x000000191a0b723e */ /* 0x002fca00000000ff */
[----:B------:R0:W-:Y:S02]  /*11ef0*/  STSM.16.M88.4 [R137+0x21800], R8 ;  /* 0x0218000889007844 */ /* 0x0001e40000000200 */
[----:B------:R-:W-:Y:S08]  /*11f00*/  MUFU.EX2 R67, R67 ;  /* 0x0000004300437308 */ /* 0x000ff00000000800 */
[----:B------:R-:W-:Y:S01]  /*11f10*/  MUFU.EX2 R68, R68 ;  /* 0x0000004400447308 */ /* 0x000fe20000000800 */
[--C-:B0-----:R-:W-:Y:S01]  /*11f20*/  FFMA.FTZ R11, R29, UR39, -R4.reuse ;  /* 0x000000271d0b7c23 */ /* 0x101fe20008010804 */
[----:B------:R-:W-:-:S06]  /*11f30*/  FFMA.FTZ R29, R33, UR39, -R4 ;  /* 0x00000027211d7c23 */ /* 0x000fcc0008010804 */
[----:B------:R0:W1:Y:S01]  /*11f40*/  MUFU.EX2 R8, R27 ;  /* 0x0000001b00087308 */ /* 0x0000620000000800 */
[--C-:B------:R-:W-:Y:S01]  /*11f50*/  FFMA.FTZ R33, R45, UR39, -R4.reuse ;  /* 0x000000272d217c23 */ /* 0x100fe20008010804 */
[----:B------:R-:W-:-:S06]  /*11f60*/  FFMA.FTZ R45, R59, UR39, -R4 ;  /* 0x000000273b2d7c23 */ /* 0x000fcc0008010804 */
[----:B------:R3:W-:Y:S01]  /*11f70*/  MUFU.EX2 R10, R31 ;  /* 0x0000001f000a7308 */ /* 0x0007e20000000800 */
[----:B0-----:R-:W-:Y:S01]  /*11f80*/  FFMA.FTZ R27, R30, UR39, -R4 ;  /* 0x000000271e1b7c23 */ /* 0x001fe20008010804 */
[----:B------:R-:W-:-:S05]  /*11f90*/  FSEL R30, R24, RZ, P2 ;  /* 0x000000ff181e7208 */ /* 0x000fca0001000000 */
[----:B------:R-:W-:Y:S01]  /*11fa0*/  FADD.FTZ R30, -R30, R13 ;  /* 0x0000000d1e1e7221 */ /* 0x000fe20000010100 */
[----:B------:R-:W-:Y:S01]  /*11fb0*/  MUFU.EX2 R11, R11 ;  /* 0x0000000b000b7308 */ /* 0x000fe20000000800 */
[--C-:B---3--:R-:W-:Y:S01]  /*11fc0*/  FFMA.FTZ R31, R34, UR39, -R4.reuse ;  /* 0x00000027221f7c23 */ /* 0x108fe20008010804 */
[----:B-1----:R-:W-:Y:S01]  /*11fd0*/  FADD.FTZ R17, R8, R17 ;  /* 0x0000001108117221 */ /* 0x002fe20000010000 */
[----:B------:R-:W-:Y:S01]  /*11fe0*/  FMUL.FTZ R13, R30, UR39 ;  /* 0x000000271e0d7c20 */ /* 0x000fe20008410000 */
[--C-:B------:R-:W-:Y:S01]  /*11ff0*/  FFMA.FTZ R34, R37, UR39, -R4.reuse ;  /* 0x0000002725227c23 */ /* 0x100fe20008010804 */
[--C-:B------:R-:W-:Y:S01]  /*12000*/  FFMA.FTZ R37, R46, UR39, -R4.reuse ;  /* 0x000000272e257c23 */ /* 0x100fe20008010804 */
[C---:B------:R-:W-:Y:S01]  /*12010*/  FADD.FTZ R17, R28.reuse, R17 ;  /* 0x000000111c117221 */ /* 0x040fe20000010000 */
[----:B------:R-:W-:Y:S01]  /*12020*/  F2FP.F16.F32.PACK_AB R8, R28, R8 ;  /* 0x000000081c08723e */ /* 0x000fe200000000ff */
[----:B------:R-:W-:Y:S01]  /*12030*/  MUFU.EX2 R9, R32 ;  /* 0x0000002000097308 */ /* 0x000fe20000000800 */
[----:B------:R-:W-:Y:S01]  /*12040*/  F2FP.F16.F32.PACK_AB R28, R36, R35 ;  /* 0x00000023241c723e */ /* 0x000fe200000000ff */
[----:B------:R-:W-:-:S06]  /*12050*/  FFMA.FTZ R46, R60, UR39, -R4 ;  /* 0x000000273c2e7c23 */ /* 0x000fcc0008010804 */
[----:B------:R-:W0:Y:S08]  /*12060*/  MUFU.EX2 R13, R13 ;  /* 0x0000000d000d7308 */ /* 0x000e300000000800 */
[----:B------:R-:W1:Y:S08]  /*12070*/  MUFU.EX2 R27, R27 ;  /* 0x0000001b001b7308 */ /* 0x000e700000000800 */
[----:B------:R-:W3:Y:S01]  /*12080*/  MUFU.EX2 R29, R29 ;  /* 0x0000001d001d7308 */ /* 0x000ee20000000800 */
[----:B0-----:R-:W-:Y:S01]  /*12090*/  FFMA.FTZ R22, R13, R3, R22 ;  /* 0x000000030d167223 */ /* 0x001fe20000010016 */
[----:B------:R-:W-:-:S03]  /*120a0*/  FFMA.FTZ R3, R52, UR39, -R4 ;  /* 0x0000002734037c23 */ /* 0x000fc60008010804 */
[----:B------:R-:W-:-:S03]  /*120b0*/  FADD.FTZ R22, R48, R22 ;  /* 0x0000001630167221 */ /* 0x000fc60000010000 */
[----:B------:R-:W0:Y:S01]  /*120c0*/  MUFU.EX2 R31, R31 ;  /* 0x0000001f001f7308 */ /* 0x000e220000000800 */
[----:B------:R-:W-:Y:S01]  /*120d0*/  FADD.FTZ R30, R25, R22 ;  /* 0x00000016191e7221 */ /* 0x000fe20000010000 */
[----:B------:R-:W-:-:S03]  /*120e0*/  FFMA.FTZ R25, R56, UR39, -R4 ;  /* 0x0000002738197c23 */ /* 0x000fc60008010804 */
[----:B------:R-:W-:Y:S01]  /*120f0*/  FADD.FTZ R30, R26, R30 ;  /* 0x0000001e1a1e7221 */ /* 0x000fe20000010000 */
[----:B------:R-:W-:Y:S01]  /*12100*/  FADD.FTZ R26, R10, R17 ;  /* 0x000000110a1a7221 */ /* 0x000fe20000010000 */
[----:B------:R-:W-:Y:S01]  /*12110*/  F2FP.F16.F32.PACK_AB R10, R9, R10 ;  /* 0x0000000a090a723e */ /* 0x000fe200000000ff */
[----:B------:R4:W5:Y:S01]  /*12120*/  MUFU.EX2 R32, R43 ;  /* 0x0000002b00207308 */ /* 0x0009620000000800 */
[----:B------:R-:W-:Y:S01]  /*12130*/  FADD.FTZ R30, R11, R30 ;  /* 0x0000001e0b1e7221 */ /* 0x000fe20000010000 */
[----:B------:R-:W-:-:S03]  /*12140*/  FADD.FTZ R26, R9, R26 ;  /* 0x0000001a091a7221 */ /* 0x000fc60000010000 */
[----:B-1----:R-:W-:Y:S01]  /*12150*/  FADD.FTZ R30, R27, R30 ;  /* 0x0000001e1b1e7221 */ /* 0x002fe20000010000 */
[----:B------:R-:W-:Y:S02]  /*12160*/  FADD.FTZ R9, R35, R26 ;  /* 0x0000001a23097221 */ /* 0x000fe40000010000 */
[----:B------:R-:W1:Y:S01]  /*12170*/  MUFU.EX2 R34, R34 ;  /* 0x0000002200227308 */ /* 0x000e620000000800 */
[----:B----4-:R-:W-:Y:S01]  /*12180*/  FFMA.FTZ R43, R38, UR39, -R4 ;  /* 0x00000027262b7c23 */ /* 0x010fe20008010804 */
[----:B---3--:R-:W-:Y:S01]  /*12190*/  FADD.FTZ R30, R29, R30 ;  /* 0x0000001e1d1e7221 */ /* 0x008fe20000010000 */
[----:B------:R-:W-:Y:S01]  /*121a0*/  FADD.FTZ R9, R36, R9 ;  /* 0x0000000924097221 */ /* 0x000fe20000010000 */
[--C-:B------:R-:W-:Y:S01]  /*121b0*/  FFMA.FTZ R38, R51, UR39, -R4.reuse ;  /* 0x0000002733267c23 */ /* 0x100fe20008010804 */
[----:B------:R-:W-:Y:S01]  /*121c0*/  FFMA.FTZ R4, R83, UR39, -R4 ;  /* 0x0000002753047c23 */ /* 0x000fe20008010804 */
[----:B0-----:R-:W-:Y:S01]  /*121d0*/  FADD.FTZ R30, R31, R30 ;  /* 0x0000001e1f1e7221 */ /* 0x001fe20000010000 */
[----:B------:R-:W-:Y:S01]  /*121e0*/  FADD.FTZ R9, R39, R9 ;  /* 0x0000000927097221 */ /* 0x000fe20000010000 */
[----:B------:R-:W0:Y:S03]  /*121f0*/  MUFU.EX2 R43, R43 ;  /* 0x0000002b002b7308 */ /* 0x000e260000000800 */
[----:B------:R-:W-:-:S04]  /*12200*/  FADD.FTZ R9, R40, R9 ;  /* 0x0000000928097221 */ /* 0x000fc80000010000 */
[----:B-----5:R-:W-:Y:S01]  /*12210*/  FADD.FTZ R9, R32, R9 ;  /* 0x0000000920097221 */ /* 0x020fe20000010000 */
[----:B------:R-:W3:Y:S01]  /*12220*/  MUFU.EX2 R33, R33 ;  /* 0x0000002100217308 */ /* 0x000ee20000000800 */
[----:B-1----:R-:W-:Y:S01]  /*12230*/  FADD.FTZ R35, R34, R30 ;  /* 0x0000001e22237221 */ /* 0x002fe20000010000 */
[----:B------:R-:W-:Y:S01]  /*12240*/  F2FP.F16.F32.PACK_AB R30, R40, R39 ;  /* 0x00000027281e723e */ /* 0x000fe200000000ff */
[----:B------:R-:W-:Y:S01]  /*12250*/  FADD.FTZ R9, R44, R9 ;  /* 0x000000092c097221 */ /* 0x000fe20000010000 */
[----:B------:R-:W4:Y:S03]  /*12260*/  LDL R39, [R1+0x20] ;  /* 0x0000200001277983 */ /* 0x000f260000100800 */
[----:B------:R-:W-:Y:S01]  /*12270*/  FADD.FTZ R36, R47, R9 ;  /* 0x000000092f247221 */ /* 0x000fe20000010000 */
[----:B------:R-:W1:Y:S01]  /*12280*/  MUFU.EX2 R37, R37 ;  /* 0x0000002500257308 */ /* 0x000e620000000800 */
[----:B0-----:R-:W-:Y:S01]  /*12290*/  FADD.FTZ R35, R43, R35 ;  /* 0x000000232b237221 */ /* 0x001fe20000010000 */
[----:B------:R-:W-:Y:S01]  /*122a0*/  F2FP.F16.F32.PACK_AB R9, R27, R11 ;  /* 0x0000000b1b09723e */ /* 0x000fe200000000ff */
[----:B------:R-:W-:Y:S01]  /*122b0*/  FADD.FTZ R36, R50, R36 ;  /* 0x0000002432247221 */ /* 0x000fe20000010000 */
[----:B------:R-:W-:Y:S01]  /*122c0*/  F2FP.F16.F32.PACK_AB R11, R31, R29 ;  /* 0x0000001d1f0b723e */ /* 0x000fe200000000ff */
[----:B------:R-:W-:Y:S01]  /*122d0*/  FADD.FTZ R35, R41, R35 ;  /* 0x0000002329237221 */ /* 0x000fe20000010000 */
[----:B------:R-:W-:Y:S01]  /*122e0*/  F2FP.F16.F32.PACK_AB R29, R43, R34 ;  /* 0x000000222b1d723e */ /* 0x000fe200000000ff */
[----:B------:R-:W-:Y:S01]  /*122f0*/  FADD.FTZ R36, R53, R36 ;  /* 0x0000002435247221 */ /* 0x000fe20000010000 */
[----:B------:R-:W0:Y:S01]  /*12300*/  MUFU.EX2 R38, R38 ;  /* 0x0000002600267308 */ /* 0x000e220000000800 */
[C---:B------:R-:W-:Y:S01]  /*12310*/  FADD.FTZ R35, R42.reuse, R35 ;  /* 0x000000232a237221 */ /* 0x040fe20000010000 */
[----:B------:R-:W-:Y:S01]  /*12320*/  F2FP.F16.F32.PACK_AB R31, R42, R41 ;  /* 0x000000292a1f723e */ /* 0x000fe200000000ff */
[----:B------:R-:W-:Y:S01]  /*12330*/  FADD.FTZ R36, R54, R36 ;  /* 0x0000002436247221 */ /* 0x000fe20000010000 */
[----:B--2---:R2:W-:Y:S01]  /*12340*/  STSM.16.M88.4 [R86], R8 ;  /* 0x0000000856007844 */ /* 0x0045e20000000200 */
[----:B---3--:R-:W-:-:S02]  /*12350*/  FADD.FTZ R35, R33, R35 ;  /* 0x0000002321237221 */ /* 0x008fc40000010000 */
[----:B------:R-:W-:Y:S01]  /*12360*/  FADD.FTZ R36, R57, R36 ;  /* 0x0000002439247221 */ /* 0x000fe20000010000 */
[----:B------:R-:W3:Y:S01]  /*12370*/  MUFU.EX2 R3, R3 ;  /* 0x0000000300037308 */ /* 0x000ee20000000800 */
[----:B-1----:R-:W-:-:S07]  /*12380*/  FADD.FTZ R35, R37, R35 ;  /* 0x0000002325237221 */ /* 0x002fce0000010000 */
[----:B------:R-:W1:Y:S01]  /*12390*/  MUFU.EX2 R22, R55 ;  /* 0x0000003700167308 */ /* 0x000e620000000800 */
[----:B0-----:R-:W-:-:S07]  /*123a0*/  FADD.FTZ R35, R38, R35 ;  /* 0x0000002326237221 */ /* 0x001fce0000010000 */
[----:B------:R-:W0:Y:S01]  /*123b0*/  MUFU.EX2 R25, R25 ;  /* 0x0000001900197308 */ /* 0x000e220000000800 */
[----:B---3--:R-:W-:-:S07]  /*123c0*/  FADD.FTZ R35, R3, R35 ;  /* 0x0000002303237221 */ /* 0x008fce0000010000 */
[----:B------:R-:W3:Y:S01]  /*123d0*/  MUFU.EX2 R45, R45 ;  /* 0x0000002d002d7308 */ /* 0x000ee20000000800 */
[----:B-1----:R-:W-:-:S07]  /*123e0*/  FADD.FTZ R35, R22, R35 ;  /* 0x0000002316237221 */ /* 0x002fce0000010000 */
[----:B------:R-:W1:Y:S01]  /*123f0*/  MUFU.EX2 R46, R46 ;  /* 0x0000002e002e7308 */ /* 0x000e620000000800 */
[----:B0-----:R-:W-:Y:S01]  /*12400*/  FADD.FTZ R34, R25, R35 ;  /* 0x0000002319227221 */ /* 0x001fe20000010000 */
[----:B------:R-:W-:-:S06]  /*12410*/  FADD.FTZ R36, R58, R36 ;  /* 0x000000243a247221 */ /* 0x000fcc0000010000 */
[----:B------:R-:W0:Y:S01]  /*12420*/  MUFU.EX2 R17, R63 ;  /* 0x0000003f00117308 */ /* 0x000e220000000800 */
[----:B---3--:R-:W-:Y:S01]  /*12430*/  FADD.FTZ R27, R45, R34 ;  /* 0x000000222d1b7221 */ /* 0x008fe20000010000 */
[----:B------:R-:W-:-:S06]  /*12440*/  FADD.FTZ R35, R61, R36 ;  /* 0x000000243d237221 */ /* 0x000fcc0000010000 */
[----:B------:R-:W3:Y:S01]  /*12450*/  MUFU.EX2 R26, R64 ;  /* 0x00000040001a7308 */ /* 0x000ee20000000800 */
[----:B-1----:R-:W-:Y:S01]  /*12460*/  FADD.FTZ R36, R46, R27 ;  /* 0x0000001b2e247221 */ /* 0x002fe20000010000 */
[----:B------:R-:W-:Y:S01]  /*12470*/  FADD.FTZ R40, R62, R35 ;  /* 0x000000233e287221 */ /* 0x000fe20000010000 */
[----:B------:R3:W-:Y:S03]  /*12480*/  STSM.16.M88.4 [R139], R28 ;  /* 0x0000001c8b007844 */ /* 0x0007e60000000200 */
[----:B--2---:R-:W-:Y:S02]  /*12490*/  FADD.FTZ R11, R65, R40 ;  /* 0x00000028410b7221 */ /* 0x004fe40000010000 */
[----:B------:R-:W-:Y:S01]  /*124a0*/  MUFU.EX2 R71, R71 ;  /* 0x0000004700477308 */ /* 0x000fe20000000800 */
[----:B0-----:R-:W-:Y:S01]  /*124b0*/  FADD.FTZ R9, R17, R36 ;  /* 0x0000002411097221 */ /* 0x001fe20000010000 */
[----:B------:R-:W-:-:S02]  /*124c0*/  F2FP.F16.F32.PACK_AB R32, R44, R32 ;  /* 0x000000202c20723e */ /* 0x000fc400000000ff */
[----:B------:R-:W-:Y:S02]  /*124d0*/  F2FP.F16.F32.PACK_AB R34, R50, R47 ;  /* 0x0000002f3222723e */ /* 0x000fe400000000ff */
[----:B------:R-:W-:Y:S02]  /*124e0*/  F2FP.F16.F32.PACK_AB R33, R37, R33 ;  /* 0x000000212521723e */ /* 0x000fe400000000ff */
[----:B------:R-:W-:Y:S01]  /*124f0*/  F2FP.F16.F32.PACK_AB R35, R3, R38 ;  /* 0x000000260323723e */ /* 0x000fe200000000ff */
[----:B------:R-:W0:Y:S01]  /*12500*/  MUFU.EX2 R72, R72 ;  /* 0x0000004800487308 */ /* 0x000e220000000800 */
[----:B------:R-:W-:Y:S01]  /*12510*/  F2FP.F16.F32.PACK_AB R8, R54, R53 ;  /* 0x000000353608723e */ /* 0x000fe200000000ff */
[----:B---3--:R-:W-:Y:S01]  /*12520*/  FADD.FTZ R28, R26, R9 ;  /* 0x000000091a1c7221 */ /* 0x008fe20000010000 */
[----:B------:R-:W-:Y:S01]  /*12530*/  FADD.FTZ R30, R66, R11 ;  /* 0x0000000b421e7221 */ /* 0x000fe20000010000 */
[----:B------:R-:W-:Y:S02]  /*12540*/  F2FP.F16.F32.PACK_AB R10, R58, R57 ;  /* 0x000000393a0a723e */ /* 0x000fe400000000ff */
[----:B------:R-:W-:-:S02]  /*12550*/  F2FP.F16.F32.PACK_AB R9, R25, R22 ;  /* 0x000000161909723e */ /* 0x000fc400000000ff */
[----:B------:R-:W-:Y:S01]  /*12560*/  F2FP.F16.F32.PACK_AB R11, R46, R45 ;  /* 0x0000002d2e0b723e */ /* 0x000fe200000000ff */
[----:B------:R-:W-:Y:S01]  /*12570*/  STSM.16.M88.4 [R138], R32 ;  /* 0x000000208a007844 */ /* 0x000fe20000000200 */
[----:B------:R-:W-:Y:S03]  /*12580*/  MUFU.EX2 R75, R75 ;  /* 0x0000004b004b7308 */ /* 0x000fe60000000800 */
[----:B------:R1:W-:Y:S02]  /*12590*/  STSM.16.M88.4 [R137+0x27800], R8 ;  /* 0x0278000889007844 */ /* 0x0003e40000000200 */
[----:B-1----:R-:W-:Y:S02]  /*125a0*/  F2FP.F16.F32.PACK_AB R9, R26, R17 ;  /* 0x000000111a09723e */ /* 0x002fe400000000ff */
[----:B------:R-:W2:Y:S01]  /*125b0*/  LDL R17, [R1+0x18] ;  /* 0x0000180001117983 */ /* 0x000ea20000100800 */
[----:B------:R-:W1:Y:S01]  /*125c0*/  MUFU.EX2 R76, R76 ;  /* 0x0000004c004c7308 */ /* 0x000e620000000800 */
[----:B------:R-:W-:Y:S01]  /*125d0*/  FADD.FTZ R27, R69, R30 ;  /* 0x0000001e451b7221 */ /* 0x000fe20000010000 */
[----:B------:R-:W-:-:S03]  /*125e0*/  FADD.FTZ R3, R67, R28 ;  /* 0x0000001c43037221 */ /* 0x000fc60000010000 */
[----:B------:R-:W-:-:S03]  /*125f0*/  FADD.FTZ R28, R70, R27 ;  /* 0x0000001b461c7221 */ /* 0x000fc60000010000 */
[----:B------:R-:W-:Y:S01]  /*12600*/  MUFU.EX2 R77, R77 ;  /* 0x0000004d004d7308 */ /* 0x000fe20000000800 */
[----:B------:R-:W-:-:S07]  /*12610*/  FADD.FTZ R25, R73, R28 ;  /* 0x0000001c49197221 */ /* 0x000fce0000010000 */
[----:B------:R-:W3:Y:S08]  /*12620*/  MUFU.EX2 R78, R78 ;  /* 0x0000004e004e7308 */ /* 0x000ef00000000800 */
[----:B------:R-:W-:Y:S08]  /*12630*/  MUFU.EX2 R81, R81 ;  /* 0x0000005100517308 */ /* 0x000ff00000000800 */
[----:B------:R-:W5:Y:S01]  /*12640*/  MUFU.EX2 R36, R4 ;  /* 0x0000000400247308 */ /* 0x000f620000000800 */
[----:B------:R-:W-:Y:S01]  /*12650*/  FADD.FTZ R28, R74, R25 ;  /* 0x000000194a1c7221 */ /* 0x000fe20000010000 */
[----:B------:R-:W-:-:S02]  /*12660*/  F2FP.F16.F32.PACK_AB R8, R62, R61 ;  /* 0x0000003d3e08723e */ /* 0x000fc400000000ff */
[----:B------:R-:W-:Y:S01]  /*12670*/  F2FP.F16.F32.PACK_AB R10, R66, R65 ;  /* 0x00000041420a723e */ /* 0x000fe200000000ff */
[----:B------:R-:W-:Y:S01]  /*12680*/  FADD.FTZ R25, R79, R28 ;  /* 0x0000001c4f197221 */ /* 0x000fe20000010000 */
[----:B------:R-:W-:Y:S02]  /*12690*/  F2FP.F16.F32.PACK_AB R11, R68, R67 ;  /* 0x00000043440b723e */ /* 0x000fe400000000ff */
[----:B------:R-:W-:Y:S02]  /*126a0*/  F2FP.F16.F32.PACK_AB R28, R70, R69 ;  /* 0x00000045461c723e */ /* 0x000fe400000000ff */
[----:B------:R-:W-:Y:S02]  /*126b0*/  F2FP.F16.F32.PACK_AB R30, R74, R73 ;  /* 0x000000494a1e723e */ /* 0x000fe400000000ff */
[----:B0-----:R-:W-:Y:S02]  /*126c0*/  F2FP.F16.F32.PACK_AB R29, R72, R71 ;  /* 0x00000047481d723e */ /* 0x001fe400000000ff */
[----:B-1----:R-:W-:Y:S01]  /*126d0*/  F2FP.F16.F32.PACK_AB R31, R76, R75 ;  /* 0x0000004b4c1f723e */ /* 0x002fe200000000ff */
[----:B------:R-:W-:Y:S01]  /*126e0*/  FADD.FTZ R22, R68, R3 ;  /* 0x0000000344167221 */ /* 0x000fe20000010000 */
[----:B------:R-:W-:-:S02]  /*126f0*/  F2FP.F16.F32.PACK_AB R32, R80, R79 ;  /* 0x0000004f5020723e */ /* 0x000fc400000000ff */
[----:B---3--:R-:W-:Y:S02]  /*12700*/  F2FP.F16.F32.PACK_AB R33, R78, R77 ;  /* 0x0000004d4e21723e */ /* 0x008fe400000000ff */
[----:B------:R-:W-:Y:S02]  /*12710*/  F2FP.F16.F32.PACK_AB R34, R85, R84 ;  /* 0x000000545522723e */ /* 0x000fe400000000ff */
[----:B-----5:R-:W-:Y:S01]  /*12720*/  F2FP.F16.F32.PACK_AB R35, R36, R81 ;  /* 0x000000512423723e */ /* 0x020fe200000000ff */
[----:B------:R-:W-:-:S04]  /*12730*/  FADD.FTZ R3, R71, R22 ;  /* 0x0000001647037221 */ /* 0x000fc80000010000 */
[----:B------:R-:W-:-:S04]  /*12740*/  FADD.FTZ R22, R72, R3 ;  /* 0x0000000348167221 */ /* 0x000fc80000010000 */
[----:B------:R-:W-:-:S04]  /*12750*/  FADD.FTZ R3, R75, R22 ;  /* 0x000000164b037221 */ /* 0x000fc80000010000 */
[----:B------:R-:W-:-:S04]  /*12760*/  FADD.FTZ R22, R76, R3 ;  /* 0x000000034c167221 */ /* 0x000fc80000010000 */
[----:B------:R-:W-:Y:S01]  /*12770*/  FADD.FTZ R3, R77, R22 ;  /* 0x000000164d037221 */ /* 0x000fe20000010000 */
[----:B------:R-:W-:-:S03]  /*12780*/  FADD.FTZ R25, R80, R25 ;  /* 0x0000001950197221 */ /* 0x000fc60000010000 */
[----:B------:R-:W-:Y:S01]  /*12790*/  FADD.FTZ R4, R78, R3 ;  /* 0x000000034e047221 */ /* 0x000fe20000010000 */
[----:B------:R-:W-:-:S03]  /*127a0*/  FADD.FTZ R84, R84, R25 ;  /* 0x0000001954547221 */ /* 0x000fc60000010000 */
        /* <DEDUP_REMOVED lines=49> */
[----:B------:R-:W-:Y:S01]  /*12ac0*/  FADD.FTZ R4, R85, R84 ;  /* 0x0000005455047221 */ /* 0x000fe20000010000 */
[----:B------:R-:W-:Y:S01]  /*12ad0*/  FADD.FTZ R3, R36, R3 ;  /* 0x0000000324037221 */ /* 0x000fe20000010000 */
[----:B------:R-:W-:-:S02]  /*12ae0*/  IMAD.MOV.U32 R22, RZ, RZ, R5 ;  /* 0x000000ffff167224 */ /* 0x000fc400078e0005 */
[----:B------:R-:W-:Y:S02]  /*12af0*/  IMAD.MOV.U32 R12, RZ, RZ, R82 ;  /* 0x000000ffff0c7224 */ /* 0x000fe400078e0052 */
[----:B------:R-:W-:Y:S01]  /*12b00*/  IMAD.MOV.U32 R13, RZ, RZ, R24 ;  /* 0x000000ffff0d7224 */ /* 0x000fe200078e0018 */
[----:B----4-:R0:W-:Y:S04]  /*12b10*/  STSM.16.M88.4 [R39], R8 ;  /* 0x0000000827007844 */ /* 0x0101e80000000200 */
[----:B------:R0:W-:Y:S04]  /*12b20*/  STSM.16.M88.4 [R139+0x6000], R28 ;  /* 0x0060001c8b007844 */ /* 0x0001e80000000200 */
[----:B------:R0:W-:Y:S01]  /*12b30*/  STSM.16.M88.4 [R138+0x6000], R32 ;  /* 0x006000208a007844 */ /* 0x0001e20000000200 */
[----:B------:R1:W-:Y:S06]  /*12b40*/  MEMBAR.ALL.CTA ;  /* 0x0000000000007992 */ /* 0x0003ec0000008000 */
[----:B-1----:R-:W1:Y:S01]  /*12b50*/  FENCE.VIEW.ASYNC.S ;  /* 0x00000000000073c6 */ /* 0x002e620000000000 */
[C---:B--2---:R-:W-:Y:S01]  /*12b60*/  ISETP.GT.AND P2, PT, R0.reuse, R17, PT ;  /* 0x000000110000720c */ /* 0x044fe20003f44270 */
[----:B------:R-:W-:-:S02]  /*12b70*/  VIADD R0, R0, 0xffffffff ;  /* 0xffffffff00007836 */ /* 0x000fc40000000000 */
[----:B------:R-:W-:Y:S01]  /*12b80*/  IMAD.MOV.U32 R17, RZ, RZ, R14 ;  /* 0x000000ffff117224 */ /* 0x000fe200078e000e */
[----:B-1----:R-:W-:-:S09]  /*12b90*/  NOP ;  /* 0x0000000000007918 */ /* 0x002fd20000000000 */
[----:B0-----:R-:W-:Y:S05]  /*12ba0*/  @P2 BRA `(.L_x_9507) ;  /* 0xffffffc400482947 */ /* 0x001fea000383ffff */
[----:B------:R-:W-:Y:S02]  /*12bb0*/  IMAD.MOV.U32 R13, RZ, RZ, R24 ;  /* 0x000000ffff0d7224 */ /* 0x000fe400078e0018 */
[----:B------:R-:W-:Y:S02]  /*12bc0*/  IMAD.MOV.U32 R12, RZ, RZ, R82 ;  /* 0x000000ffff0c7224 */ /* 0x000fe400078e0052 */
[----:B------:R-:W-:Y:S02]  /*12bd0*/  IMAD.MOV.U32 R17, RZ, RZ, R14 ;  /* 0x000000ffff117224 */ /* 0x000fe400078e000e */
[----:B------:R-:W-:-:S07]  /*12be0*/  IMAD.MOV.U32 R22, RZ, RZ, R5 ;  /* 0x000000ffff167224 */ /* 0x000fce00078e0005 */
.L_x_9489:
[----:B------:R-:W2:Y:S01]  /*12bf0*/  LDL R9, [R1+0x30] ;  /* 0x0000300001097983 */ /* 0x000ea20000100800 */
[----:B------:R-:W0:Y:S01]  /*12c00*/  LDC R14, c[0x0][0x9e4] ;  /* 0x00027900ff0e7b82 */ /* 0x000e220000000800 */
[----:B------:R-:W-:Y:S02]  /*12c10*/  ULDC UR8, c[0x0][0x9dc] ;  /* 0x0002770000087ab9 */ /* 0x000fe40000000800 */
[----:B------:R-:W2:Y:S04]  /*12c20*/  LDL R5, [R1+0x28] ;  /* 0x0000280001057983 */ /* 0x000ea80000100800 */
[----:B------:R-:W3:Y:S01]  /*12c30*/  LDL.LU R8, [R1+0x34] ;  /* 0x0000340001087983 */ /* 0x000ee20000300800 */
[----:B0-----:R-:W-:Y:S02]  /*12c40*/  ISETP.GE.AND P5, PT, R14, 0x1, PT ;  /* 0x000000010e00780c */ /* 0x001fe40003fa6270 */
[----:B--2---:R-:W-:-:S05]  /*12c50*/  IADD3 R5, R5, 0xc0, -R9 ;  /* 0x000000c005057810 */ /* 0x004fca0007ffe809 */
[----:B---3--:R-:W-:-:S04]  /*12c60*/  IMAD R5, R8, 0xc0, R5 ;  /* 0x000000c008057824 */ /* 0x008fc800078e0205 */
[----:B------:R-:W-:Y:S02]  /*12c70*/  VIADD R8, R5, -UR8 ;  /* 0x8000000805087c36 */ /* 0x000fe40008000000 */
        /* <DEDUP_REMOVED lines=11> */
.L_x_9510:
[----:B------:R-:W-:-:S13]  /*12d30*/  ISETP.NE.AND P2, PT, R14, 0x1, PT ;  /* 0x000000010e00780c */ /* 0x000fda0003f45270 */
[----:B------:R-:W0:Y:S02]  /*12d40*/  @P2 LDC.64 R10, c[0x0][0x9e8] ;  /* 0x00027a00ff0a2b82 */ /* 0x000e240000000a00 */
[----:B0-----:R-:W-:-:S05]  /*12d50*/  @P2 IMAD.HI.U32 R10, R5, R10, RZ ;  /* 0x0000000a050a2227 */ /* 0x001fca00078e00ff */
[----:B------:R-:W-:-:S07]  /*12d60*/  @P2 SHF.R.U32.HI R5, RZ, R11, R10 ;  /* 0x0000000bff052219 */ /* 0x000fce000001160a */
.L_x_9511:
[----:B------:R-:W-:Y:S05]  /*12d70*/  BSYNC B0 ;  /* 0x0000000000007941 */ /* 0x000fea0003800000 */
.L_x_9509:
[----:B------:R-:W-:-:S05]  /*12d80*/  IMAD R5, R5, R14, RZ ;  /* 0x0000000e05057224 */ /* 0x000fca00078e02ff */
[----:B------:R-:W-:-:S07]  /*12d90*/  VIMNMX R8, R8, R5, !PT ;  /* 0x0000000508087248 */ /* 0x000fce0007fe0100 */
.L_x_9508:
[----:B------:R-:W2:Y:S01]  /*12da0*/  LDL R9, [R1+0x3c] ;  /* 0x00003c0001097983 */ /* 0x000ea20000100800 */
[----:B------:R-:W-:-:S05]  /*12db0*/  VIADD R8, R8, 0x7f ;  /* 0x0000007f08087836 */ /* 0x000fca0000000000 */
[----:B------:R-:W-:-:S04]  /*12dc0*/  SHF.R.S32.HI R5, RZ, 0x1f, R8 ;  /* 0x0000001fff057819 */ /* 0x000fc80000011408 */
[----:B------:R-:W-:-:S04]  /*12dd0*/  LEA.HI R5, R5, R8, RZ, 0x7 ;  /* 0x0000000805057211 */ /* 0x000fc800078f38ff */
[----:B------:R-:W-:-:S04]  /*12de0*/  SHF.R.S32.HI R5, RZ, 0x7, R5 ;  /* 0x00000007ff057819 */ /* 0x000fc80000011405 */
[----:B--2---:R-:W-:-:S04]  /*12df0*/  VIMNMX R140, R9, R5, !PT ;  /* 0x00000005098c7248 */ /* 0x004fc80007fe0100 */
[----:B------:R-:W-:-:S13]  /*12e00*/  ISETP.GE.AND P2, PT, R0, R140, PT ;  /* 0x0000008c0000720c */ /* 0x000fda0003f46270 */
[----:B------:R-:W-:Y:S05]  /*12e10*/  @!P2 BRA `(.L_x_9512) ;  /* 0x0000002800f4a947 */ /* 0x000fea0003800000 */
[----:B------:R-:W-:Y:S01]  /*12e20*/  IMAD.MOV.U32 R5, RZ, RZ, R13 ;  /* 0x000000ffff057224 */ /* 0x000fe200078e000d */
[----:B------:R-:W-:Y:S01]  /*12e30*/  MOV R8, R12 ;  /* 0x0000000c00087202 */ /* 0x000fe20000000f00 */
[----:B------:R-:W-:Y:S02]  /*12e40*/  IMAD.MOV.U32 R10, RZ, RZ, R22 ;  /* 0x000000ffff0a7224 */ /* 0x000fe400078e0016 */
[----:B------:R-:W-:-:S07]  /*12e50*/  IMAD.MOV.U32 R9, RZ, RZ, R17 ;  /* 0x000000ffff097224 */ /* 0x000fce00078e0011 */
.L_x_9522:
        /* <DEDUP_REMOVED lines=11> */
.L_x_9514:
[----:B------:R-:W-:Y:S01]  /*12f10*/  IMAD R11, R17, 0x8, R2 ;  /* 0x00000008110b7824 */ /* 0x000fe200078e0202 */
[----:B------:R-:W-:-:S04]  /*12f20*/  SHF.L.U32 R12, R22, 0x1f, RZ ;  /* 0x0000001f160c7819 */ /* 0x000fc800000006ff */
[----:B------:R0:W1:Y:S01]  /*12f30*/  SYNCS.PHASECHK.TRANS64.TRYWAIT P3, [R11+URZ+0x2d830], R12 ;  /* 0x02d8300c0b0075a7 */ /* 0x000062000806017f */
[----:B------:R-:W-:Y:S05]  /*12f40*/  @!P0 BRA `(.L_x_9515) ;  /* 0x0000000000048947 */ /* 0x000fea0003800000 */
[----:B------:R-:W-:Y:S01]  /*12f50*/  BPT.TRAP 0x1 ;  /* 0x000000040000795c */ /* 0x000fe20000300000 */
.L_x_9515:
[----:B------:R-:W-:Y:S04]  /*12f60*/  BSSY B0, `(.L_x_9513) ;  /* 0x0000004000007945 */ /* 0x000fe80003800000 */
[----:B-1----:R-:W-:Y:S05]  /*12f70*/  @P3 BRA `(.L_x_9516) ;  /* 0x0000000000083947 */ /* 0x002fea0003800000 */
[----:B------:R-:W1:Y:S02]  /*12f80*/  SYNCS.PHASECHK.TRANS64.TRYWAIT P3, [R11+URZ+0x2d830], R12 ;  /* 0x02d8300c0b0075a7 */ /* 0x000e64000806017f */
[----:B-1----:R-:W-:Y:S05]  /*12f90*/  @!P3 BRA `(.L_x_9517) ;  /* 0x000000f400acb947 */ /* 0x002fea0003800000 */
.L_x_9516:
[----:B------:R-:W-:Y:S05]  /*12fa0*/  BSYNC B0 ;  /* 0x0000000000007941 */ /* 0x000fea0003800000 */
.L_x_9513:
        /* <DEDUP_REMOVED lines=28> */
[----:B------:R-:W-:-:S06]  /*13170*/  WARPGROUP.ARRIVE ;  /* 0x00000000000079c5 */ /* 0x000fcc0000000000 */
        /* <DEDUP_REMOVED lines=32> */
.L_x_9519:
[----:B------:R-:W-:Y:S01]  /*13380*/  SHF.L.U32 R10, R10, 0x1f, RZ ;  /* 0x0000001f0a0a7819 */ /* 0x000fe200000006ff */
[----:B------:R-:W-:-:S04]  /*13390*/  IMAD R11, R9, 0x8, R2 ;  /* 0x00000008090b7824 */ /* 0x000fc800078e0202 */
[----:B------:R0:W1:Y:S01]  /*133a0*/  SYNCS.PHASECHK.TRANS64.TRYWAIT P2, [R11+URZ+0x2d850], R10 ;  /* 0x02d8500a0b0075a7 */ /* 0x000062000804017f */
[----:B------:R-:W-:Y:S05]  /*133b0*/  @!P0 BRA `(.L_x_9520) ;  /* 0x0000000000048947 */ /* 0x000fea0003800000 */
[----:B------:R-:W-:Y:S01]  /*133c0*/  BPT.TRAP 0x1 ;  /* 0x000000040000795c */ /* 0x000fe20000300000 */
.L_x_9520:
[----:B-1----:R-:W-:Y:S05]  /*133d0*/  @P2 BRA `(.L_x_9518) ;  /* 0x0000000000082947 */ /* 0x002fea0003800000 */
[----:B------:R-:W1:Y:S02]  /*133e0*/  SYNCS.PHASECHK.TRANS64.TRYWAIT P2, [R11+URZ+0x2d850], R10 ;  /* 0x02d8500a0b0075a7 */ /* 0x000e64000804017f */
[----:B-1----:R-:W-:Y:S05]  /*133f0*/  @!P2 BRA `(.L_x_9521) ;  /* 0x000000f000a8a947 */ /* 0x002fea0003800000 */
.L_x_9518:
[----:B01----:R-:W-:Y:S01]  /*13400*/  VIADD R10, R2, 0x400 ;  /* 0x00000400020a7836 */ /* 0x003fe20000000000 */
[----:B------:R-:W-:Y:S05]  /*13410*/  WARPSYNC.ALL ;  /* 0x0000000000007948 */ /* 0x000fea0003800000 */
[----:B------:R-:W-:-:S04]  /*13420*/  SHF.R.U32.HI R10, RZ, 0x4, R10 ;  /* 0x00000004ff0a7819 */ /* 0x000fc8000001160a */
[----:B------:R-:W-:-:S04]  /*13430*/  LOP3.LUT R10, R10, 0x3fff, RZ, 0xc0, !PT ;  /* 0x00003fff0a0a7812 */ /* 0x000fc800078ec0ff */
[----:B------:R-:W-:-:S05]  /*13440*/  LOP3.LUT R10, R10, 0x2000000, RZ, 0xfc, !PT ;  /* 0x020000000a0a7812 */ /* 0x000fca00078efcff */
[----:B------:R-:W-:Y:S01]  /*13450*/  IMAD R10, R9, 0x600, R10 ;  /* 0x00000600090a7824 */ /* 0x000fe200078e020a */
[----:B------:R-:W2:Y:S01]  /*13460*/  LDL R141, [R1+0x38] ;  /* 0x00003800018d7983 */ /* 0x000ea20000100800 */
[----:B------:R-:W-:Y:S02]  /*13470*/  IMAD.MOV.U32 R11, RZ, RZ, -0x7fffffe0 ;  /* 0x80000020ff0b7424 */ /* 0x000fe400078e00ff */
[----:B------:R-:W-:Y:S01]  /*13480*/  FMUL.FTZ R14, R29, UR47 ;  /* 0x0000002f1d0e7c20 */ /* 0x000fe20008410000 */
[C---:B------:R-:W-:Y:S01]  /*13490*/  VIADD R12, R10.reuse, 0x40 ;  /* 0x000000400a0c7836 */ /* 0x040fe20000000000 */
[----:B------:R-:W-:Y:S01]  /*134a0*/  R2UR UR10, R10 ;  /* 0x000000000a0a72ca */ /* 0x000fe200000e0000 */
[----:B------:R-:W-:Y:S01]  /*134b0*/  IMAD.MOV.U32 R13, RZ, RZ, -0x7fffffe0 ;  /* 0x80000020ff0d7424 */ /* 0x000fe200078e00ff */
[C---:B------:R-:W-:Y:S01]  /*134c0*/  R2UR UR11, R11.reuse ;  /* 0x000000000b0b72ca */ /* 0x040fe200000e0000 */
[----:B------:R-:W-:Y:S01]  /*134d0*/  FMUL.FTZ R15, R32, UR47 ;  /* 0x0000002f200f7c20 */ /* 0x000fe20008410000 */
[----:B------:R-:W-:Y:S01]  /*134e0*/  R2UR UR14, R12 ;  /* 0x000000000c0e72ca */ /* 0x000fe200000e0000 */
[----:B------:R-:W-:Y:S01]  /*134f0*/  MUFU.TANH R14, R14 ;  /* 0x0000000e000e7308 */ /* 0x000fe20000002400 */
[----:B------:R-:W-:Y:S01]  /*13500*/  IADD3 R12, R10, 0x80, RZ ;  /* 0x000000800a0c7810 */ /* 0x000fe20007ffe0ff */
[----:B------:R-:W-:Y:S01]  /*13510*/  FMUL.FTZ R29, R40, UR47 ;  /* 0x0000002f281d7c20 */ /* 0x000fe20008410000 */
[----:B------:R-:W-:Y:S01]  /*13520*/  R2UR UR43, R11 ;  /* 0x000000000b2b72ca */ /* 0x000fe200000e0000 */
[----:B------:R-:W-:Y:S01]  /*13530*/  FMUL.FTZ R11, R25, UR47 ;  /* 0x0000002f190b7c20 */ /* 0x000fe20008410000 */
[----:B------:R-:W-:Y:S01]  /*13540*/  R2UR UR18, R12 ;  /* 0x000000000c1272ca */ /* 0x000fe200000e0000 */
[----:B------:R-:W-:Y:S01]  /*13550*/  VIADD R12, R10, 0xc0 ;  /* 0x000000c00a0c7836 */ /* 0x000fe20000000000 */
[C---:B------:R-:W-:Y:S01]  /*13560*/  R2UR UR15, R13.reuse ;  /* 0x000000000d0f72ca */ /* 0x040fe200000e0000 */
[----:B------:R-:W-:Y:S01]  /*13570*/  MUFU.TANH R15, R15 ;  /* 0x0000000f000f7308 */ /* 0x000fe20000002400 */
[C---:B------:R-:W-:Y:S01]  /*13580*/  R2UR UR19, R13.reuse ;  /* 0x000000000d1372ca */ /* 0x040fe200000e0000 */
[----:B------:R-:W-:Y:S01]  /*13590*/  FMUL.FTZ R25, R36, UR47 ;  /* 0x0000002f24197c20 */ /* 0x000fe20008410000 */
[----:B------:R-:W-:Y:S01]  /*135a0*/  R2UR UR22, R12 ;  /* 0x000000000c1672ca */ /* 0x000fe200000e0000 */
[----:B------:R-:W-:Y:S01]  /*135b0*/  VIADD R12, R10, 0x100 ;  /* 0x000001000a0c7836 */ /* 0x000fe20000000000 */
[----:B------:R-:W-:Y:S01]  /*135c0*/  R2UR UR23, R13 ;  /* 0x000000000d1772ca */ /* 0x000fe200000e0000 */
[----:B------:R-:W-:Y:S01]  /*135d0*/  FMUL.FTZ R32, R41, UR47 ;  /* 0x0000002f29207c20 */ /* 0x000fe20008410000 */
[C---:B------:R-:W-:Y:S01]  /*135e0*/  R2UR UR27, R13.reuse ;  /* 0x000000000d1b72ca */ /* 0x040fe200000e0000 */
[----:B------:R-:W-:Y:S01]  /*135f0*/  MUFU.TANH R11, R11 ;  /* 0x0000000b000b7308 */ /* 0x000fe20000002400 */
[----:B------:R-:W-:Y:S01]  /*13600*/  R2UR UR26, R12 ;  /* 0x000000000c1a72ca */ /* 0x000fe200000e0000 */
[----:B------:R-:W-:Y:S01]  /*13610*/  VIADD R12, R10, 0x140 ;  /* 0x000001400a0c7836 */ /* 0x000fe20000000000 */
[----:B------:R-:W-:Y:S01]  /*13620*/  R2UR UR31, R13 ;  /* 0x000000000d1f72ca */ /* 0x000fe200000e0000 */
[----:B------:R-:W-:Y:S01]  /*13630*/  FMUL.FTZ R36, R45, UR47 ;  /* 0x0000002f2d247c20 */ /* 0x000fe20008410000 */
[----:B------:R-:W-:Y:S01]  /*13640*/  R2UR UR35, R13 ;  /* 0x000000000d2372ca */ /* 0x000fe200000e0000 */
[----:B------:R-:W-:Y:S01]  /*13650*/  FMUL.FTZ R13, R28, UR47 ;  /* 0x0000002f1c0d7c20 */ /* 0x000fe20008410000 */
[----:B------:R-:W-:Y:S01]  /*13660*/  R2UR UR30, R12 ;  /* 0x000000000c1e72ca */ /* 0x000fe200000e0000 */
[----:B------:R-:W-:-:S02]  /*13670*/  VIADD R12, R10, 0x180 ;  /* 0x000001800a0c7836 */ /* 0x000fc40000000000 */
[----:B------:R-:W-:Y:S01]  /*13680*/  FMUL.FTZ R28, R37, UR47 ;  /* 0x0000002f251c7c20 */ /* 0x000fe20008410000 */
[----:B------:R-:W-:Y:S01]  /*13690*/  VIADD R10, R10, 0x1c0 ;  /* 0x000001c00a0a7836 */ /* 0x000fe20000000000 */
[----:B------:R-:W-:Y:S01]  /*136a0*/  MUFU.TANH R25, R25 ;  /* 0x0000001900197308 */ /* 0x000fe20000002400 */
[----:B------:R-:W-:Y:S01]  /*136b0*/  FMUL.FTZ R37, R48, UR47 ;  /* 0x0000002f30257c20 */ /* 0x000fe20008410000 */
[----:B------:R-:W-:Y:S01]  /*136c0*/  R2UR UR34, R12 ;  /* 0x000000000c2272ca */ /* 0x000fe200000e0000 */
[----:B------:R-:W-:Y:S01]  /*136d0*/  FMUL.FTZ R40, R49, UR47 ;  /* 0x0000002f31287c20 */ /* 0x000fe20008410000 */
        /* <DEDUP_REMOVED lines=25> */
[----:B------:R-:W-:Y:S01]  /*13870*/  UMOV UR39, UR6 ;  /* 0x0000000600277c82 */ /* 0x000fe20008000000 */
[----:B------:R-:W-:Y:S01]  /*13880*/  FMUL.FTZ R26, R26, UR47 ;  /* 0x0000002f1a1a7c20 */ /* 0x000fe20008410000 */
[----:B------:R-:W-:Y:S01]  /*13890*/  FMUL.FTZ R27, R27, UR47 ;  /* 0x0000002f1b1b7c20 */ /* 0x000fe20008410000 */
[----:B------:R-:W3:Y:S01]  /*138a0*/  MUFU.TANH R28, R28 ;  /* 0x0000001c001c7308 */ /* 0x000ee20000002400 */
        /* <DEDUP_REMOVED lines=12> */
[----:B------:R-:W-:Y:S01]  /*13970*/  FMNMX.FTZ R12, R14, R12, !PT ;  /* 0x0000000c0e0c7209 */ /* 0x000fe20007810000 */
[----:B------:R-:W-:Y:S01]  /*13980*/  FMUL.FTZ R46, R46, UR47 ;  /* 0x0000002f2e2e7c20 */ /* 0x000fe20008410000 */
[----:B------:R-:W-:Y:S01]  /*13990*/  FMUL.FTZ R47, R47, UR47 ;  /* 0x0000002f2f2f7c20 */ /* 0x000fe20008410000 */
[----:B------:R-:W4:Y:S01]  /*139a0*/  MUFU.TANH R32, R32 ;  /* 0x0000002000207308 */ /* 0x000f220000002400 */
        /* <DEDUP_REMOVED lines=8> */
[----:B------:R-:W-:Y:S01]  /*13a30*/  FMNMX.FTZ R12, R25, R12, !PT ;  /* 0x0000000c190c7209 */ /* 0x000fe20007810000 */
[----:B------:R-:W-:Y:S01]  /*13a40*/  FMUL.FTZ R71, R71, UR47 ;  /* 0x0000002f47477c20 */ /* 0x000fe20008410000 */
[----:B------:R-:W-:Y:S01]  /*13a50*/  FMUL.FTZ R74, R74, UR47 ;  /* 0x0000002f4a4a7c20 */ /* 0x000fe20008410000 */
[----:B------:R-:W-:Y:S01]  /*13a60*/  FMUL.FTZ R75, R75, UR47 ;  /* 0x0000002f4b4b7c20 */ /* 0x000fe20008410000 */
[----:B---3--:R-:W-:Y:S01]  /*13a70*/  FMNMX.FTZ R12, R28, R12, !PT ;  /* 0x0000000c1c0c7209 */ /* 0x008fe20007810000 */
[----:B------:R-:W-:Y:S01]  /*13a80*/  FMUL.FTZ R78, R78, UR47 ;  /* 0x0000002f4e4e7c20 */ /* 0x000fe20008410000 */
[----:B------:R-:W-:Y:S01]  /*13a90*/  FMUL.FTZ R79, R79, UR47 ;  /* 0x0000002f4f4f7c20 */ /* 0x000fe20008410000 */
[----:B------:R-:W3:Y:S01]  /*13aa0*/  MUFU.TANH R36, R36 ;  /* 0x0000002400247308 */ /* 0x000ee20000002400 */
[----:B0-----:R-:W-:Y:S01]  /*13ab0*/  FMNMX.FTZ R12, R29, R12, !PT ;  /* 0x0000000c1d0c7209 */ /* 0x001fe20007810000 */
[----:B------:R-:W-:Y:S01]  /*13ac0*/  FMUL.FTZ R84, R82, UR47 ;  /* 0x0000002f52547c20 */ /* 0x000fe20008410000 */
[----:B------:R-:W-:Y:S01]  /*13ad0*/  FMUL.FTZ R83, R83, UR47 ;  /* 0x0000002f53537c20 */ /* 0x000fe20008410000 */
[----:B------:R-:W-:Y:S01]  /*13ae0*/  FMUL.FTZ R85, R86, UR47 ;  /* 0x0000002f56557c20 */ /* 0x000fe20008410000 */
[----:B----4-:R-:W-:Y:S01]  /*13af0*/  FMNMX.FTZ R12, R32, R12, !PT ;  /* 0x0000000c200c7209 */ /* 0x010fe20007810000 */
[----:B------:R-:W-:Y:S01]  /*13b00*/  FMUL.FTZ R87, R87, UR47 ;  /* 0x0000002f57577c20 */ /* 0x000fe20008410000 */
[----:B------:R-:W-:Y:S01]  /*13b10*/  WARPGROUP.ARRIVE ;  /* 0x00000000000079c5 */ /* 0x000fe20000000000 */
[----:B------:R-:W0:Y:S01]  /*13b20*/  MUFU.TANH R37, R37 ;  /* 0x0000002500257308 */ /* 0x000e220000002400 */
[----:B-1----:R-:W-:-:S07]  /*13b30*/  FMNMX.FTZ R12, R33, R12, !PT ;  /* 0x0000000c210c7209 */ /* 0x002fce0007810000 */
[----:B------:R-:W1:Y:S01]  /*13b40*/  MUFU.TANH R40, R40 ;  /* 0x0000002800287308 */ /* 0x000e620000002400 */
[----:B---3--:R-:W-:-:S07]  /*13b50*/  FMNMX.FTZ R12, R36, R12, !PT ;  /* 0x0000000c240c7209 */ /* 0x008fce0007810000 */
[----:B------:R-:W3:Y:S01]  /*13b60*/  MUFU.TANH R41, R41 ;  /* 0x0000002900297308 */ /* 0x000ee20000002400 */
[----:B0-----:R-:W-:-:S07]  /*13b70*/  FMNMX.FTZ R12, R37, R12, !PT ;  /* 0x0000000c250c7209 */ /* 0x001fce0007810000 */
        /* <DEDUP_REMOVED lines=34> */
[----:B------:R-:W-:Y:S01]  /*13da0*/  MUFU.TANH R26, R26 ;  /* 0x0000001a001a7308 */ /* 0x000fe20000002400 */
[----:B0-----:R-:W-:-:S07]  /*13db0*/  FMNMX.FTZ R12, R73, R12, !PT ;  /* 0x0000000c490c7209 */ /* 0x001fce0007810000 */
[----:B------:R-:W-:Y:S01]  /*13dc0*/  MUFU.TANH R27, R27 ;  /* 0x0000001b001b7308 */ /* 0x000fe20000002400 */
[----:B-1----:R-:W-:-:S05]  /*13dd0*/  FMNMX.FTZ R12, R76, R12, !PT ;  /* 0x0000000c4c0c7209 */ /* 0x002fca0007810000 */
        /* <DEDUP_REMOVED lines=10> */
[----:B0-----:R-:W-:-:S05]  /*13e80*/  FMNMX.FTZ R12, R12, R77, !PT ;  /* 0x0000004d0c0c7209 */ /* 0x001fca0007810000 */
[C---:B------:R-:W-:Y:S01]  /*13e90*/  FADD.FTZ R8, -R12.reuse, R8 ;  /* 0x000000080c087221 */ /* 0x040fe20000010100 */
[----:B------:R-:W-:Y:S01]  /*13ea0*/  FMUL.FTZ R77, R12, UR39 ;  /* 0x000000270c4d7c20 */ /* 0x000fe20008410000 */
[----:B------:R-:W-:Y:S02]  /*13eb0*/  MUFU.TANH R43, R43 ;  /* 0x0000002b002b7308 */ /* 0x000fe40000002400 */
        /* <DEDUP_REMOVED lines=24> */
[--C-:B------:R-:W-:Y:S01]  /*14040*/  FFMA.FTZ R53, R53, UR39, -R77.reuse ;  /* 0x0000002735357c23 */ /* 0x100fe2000801084d */
[--C-:B------:R-:W-:Y:S01]  /*14050*/  FFMA.FTZ R56, R56, UR39, -R77.reuse ;  /* 0x0000002738387c23 */ /* 0x100fe2000801084d */
[--C-:B------:R-:W-:Y:S01]  /*14060*/  FFMA.FTZ R57, R57, UR39, -R77.reuse ;  /* 0x0000002739397c23 */ /* 0x100fe2000801084d */
[--C-:B------:R-:W-:Y:S01]  /*14070*/  FFMA.FTZ R60, R60, UR39, -R77.reuse ;  /* 0x000000273c3c7c23 */ /* 0x100fe2000801084d */
[--C-:B------:R-:W-:Y:S01]  /*14080*/  FFMA.FTZ R61, R61, UR39, -R77.reuse ;  /* 0x000000273d3d7c23 */ /* 0x100fe2000801084d */
[--C-:B------:R-:W-:Y:S01]  /*14090*/  FFMA.FTZ R64, R64, UR39, -R77.reuse ;  /* 0x0000002740407c23 */ /* 0x100fe2000801084d */
[----:B------:R-:W-:Y:S01]  /*140a0*/  MUFU.TANH R46, R46 ;  /* 0x0000002e002e7308 */ /* 0x000fe20000002400 */
[----:B0-----:R-:W-:Y:S01]  /*140b0*/  FFMA.FTZ R4, R80, R4, R8 ;  /* 0x0000000450047223 */ /* 0x001fe20000010008 */
[----:B-1----:R-:W-:Y:S01]  /*140c0*/  FMUL.FTZ R11, R51, UR47 ;  /* 0x0000002f330b7c20 */ /* 0x002fe20008410000 */
[----:B------:R-:W-:Y:S01]  /*140d0*/  FMUL.FTZ R51, R54, UR47 ;  /* 0x0000002f36337c20 */ /* 0x000fe20008410000 */
[----:B------:R-:W-:Y:S01]  /*140e0*/  FMUL.FTZ R54, R58, UR47 ;  /* 0x0000002f3a367c20 */ /* 0x000fe20008410000 */
[----:B------:R-:W-:Y:S01]  /*140f0*/  FMUL.FTZ R58, R59, UR47 ;  /* 0x0000002f3b3a7c20 */ /* 0x000fe20008410000 */
[--C-:B------:R-:W-:Y:S01]  /*14100*/  FFMA.FTZ R65, R65, UR39, -R77.reuse ;  /* 0x0000002741417c23 */ /* 0x100fe2000801084d */
[--C-:B------:R-:W-:Y:S01]  /*14110*/  FFMA.FTZ R68, R68, UR39, -R77.reuse ;  /* 0x0000002744447c23 */ /* 0x100fe2000801084d */
[----:B------:R-:W-:Y:S01]  /*14120*/  MUFU.TANH R47, R47 ;  /* 0x0000002f002f7308 */ /* 0x000fe20000002400 */
[C---:B---3--:R-:W-:Y:S01]  /*14130*/  FADD.FTZ R4, R10.reuse, R4 ;  /* 0x000000040a047221 */ /* 0x048fe20000010000 */
[----:B------:R-:W-:Y:S01]  /*14140*/  F2FP.F16.F32.PACK_AB R8, R10, R8 ;  /* 0x000000080a08723e */ /* 0x000fe200000000ff */
[--C-:B------:R-:W-:Y:S01]  /*14150*/  FFMA.FTZ R69, R69, UR39, -R77.reuse ;  /* 0x0000002745457c23 */ /* 0x100fe2000801084d */
[--C-:B------:R-:W-:Y:S01]  /*14160*/  FFMA.FTZ R72, R72, UR39, -R77.reuse ;  /* 0x0000002748487c23 */ /* 0x100fe2000801084d */
[--C-:B------:R-:W-:Y:S01]  /*14170*/  FFMA.FTZ R73, R73, UR39, -R77.reuse ;  /* 0x0000002749497c23 */ /* 0x100fe2000801084d */
[----:B------:R-:W-:Y:S01]  /*14180*/  FFMA.FTZ R76, R76, UR39, -R77 ;  /* 0x000000274c4c7c23 */ /* 0x000fe2000801084d */
[----:B------:R-:W-:Y:S01]  /*14190*/  FMUL.FTZ R77, R62, UR47 ;  /* 0x0000002f3e4d7c20 */ /* 0x000fe20008410000 */
[----:B------:R-:W0:Y:S08]  /*141a0*/  MUFU.EX2 R10, R13 ;  /* 0x0000000d000a7308 */ /* 0x000e300000000800 */
[----:B------:R1:W3:Y:S08]  /*141b0*/  MUFU.EX2 R13, R14 ;  /* 0x0000000e000d7308 */ /* 0x0002f00000000800 */
[----:B------:R-:W4:Y:S01]  /*141c0*/  MUFU.TANH R50, R50 ;  /* 0x0000003200327308 */ /* 0x000f220000002400 */
[----:B0-----:R-:W-:Y:S01]  /*141d0*/  FADD.FTZ R4, R10, R4 ;  /* 0x000000040a047221 */ /* 0x001fe20000010000 */
[----:B-1----:R-:W-:-:S06]  /*141e0*/  FMUL.FTZ R14, R55, UR47 ;  /* 0x0000002f370e7c20 */ /* 0x002fcc0008410000 */
[----:B------:R-:W0:Y:S01]  /*141f0*/  MUFU.TANH R11, R11 ;  /* 0x0000000b000b7308 */ /* 0x000e220000002400 */
[C---:B---3--:R-:W-:Y:S01]  /*14200*/  FADD.FTZ R4, R13.reuse, R4 ;  /* 0x000000040d047221 */ /* 0x048fe20000010000 */
[----:B------:R-:W-:Y:S02]  /*14210*/  F2FP.F16.F32.PACK_AB R10, R13, R10 ;  /* 0x0000000a0d0a723e */ /* 0x000fe400000000ff */
[----:B------:R-:W-:-:S04]  /*14220*/  FMNMX.FTZ R13, R26, R5, !PT ;  /* 0x000000051a0d7209 */ /* 0x000fc80007810000 */
[----:B------:R-:W-:Y:S01]  /*14230*/  FMNMX.FTZ R13, R27, R13, !PT ;  /* 0x0000000d1b0d7209 */ /* 0x000fe20007810000 */
[----:B------:R-:W1:Y:S03]  /*14240*/  MUFU.TANH R51, R51 ;  /* 0x0000003300337308 */ /* 0x000e660000002400 */
[----:B------:R-:W-:-:S04]  /*14250*/  FMNMX.FTZ R13, R30, R13, !PT ;  /* 0x0000000d1e0d7209 */ /* 0x000fc80007810000 */
[----:B------:R-:W-:Y:S01]  /*14260*/  FMNMX.FTZ R13, R31, R13, !PT ;  /* 0x0000000d1f0d7209 */ /* 0x000fe20007810000 */
[----:B------:R-:W3:Y:S03]  /*14270*/  MUFU.TANH R14, R14 ;  /* 0x0000000e000e7308 */ /* 0x000ee60000002400 */
[----:B------:R-:W-:-:S04]  /*14280*/  FMNMX.FTZ R13, R34, R13, !PT ;  /* 0x0000000d220d7209 */ /* 0x000fc80007810000 */
[----:B------:R-:W-:Y:S01]  /*14290*/  FMNMX.FTZ R13, R35, R13, !PT ;  /* 0x0000000d230d7209 */ /* 0x000fe20007810000 */
[----:B------:R-:W5:Y:S03]  /*142a0*/  MUFU.TANH R54, R54 ;  /* 0x0000003600367308 */ /* 0x000f660000002400 */
[----:B------:R-:W-:-:S04]  /*142b0*/  FMNMX.FTZ R13, R38, R13, !PT ;  /* 0x0000000d260d7209 */ /* 0x000fc80007810000 */
[----:B------:R-:W-:Y:S01]  /*142c0*/  FMNMX.FTZ R13, R39, R13, !PT ;  /* 0x0000000d270d7209 */ /* 0x000fe20007810000 */
[----:B------:R-:W2:Y:S03]  /*142d0*/  MUFU.TANH R58, R58 ;  /* 0x0000003a003a7308 */ /* 0x000ea60000002400 */
[----:B------:R-:W-:-:S04]  /*142e0*/  FMNMX.FTZ R13, R42, R13, !PT ;  /* 0x0000000d2a0d7209 */ /* 0x000fc80007810000 */
[----:B------:R-:W-:Y:S01]  /*142f0*/  FMNMX.FTZ R13, R43, R13, !PT ;  /* 0x0000000d2b0d7209 */ /* 0x000fe20007810000 */
[----:B------:R-:W2:Y:S03]  /*14300*/  MUFU.TANH R77, R77 ;  /* 0x0000004d004d7308 */ /* 0x000ea60000002400 */
[----:B------:R-:W-:-:S04]  /*14310*/  FMNMX.FTZ R13, R46, R13, !PT ;  /* 0x0000000d2e0d7209 */ /* 0x000fc80007810000 */
[----:B------:R-:W-:Y:S01]  /*14320*/  FMNMX.FTZ R13, R47, R13, !PT ;  /* 0x0000000d2f0d7209 */ /* 0x000fe20007810000 */
[----:B------:R-:W2:Y:S03]  /*14330*/  MUFU.TANH R63, R63 ;  /* 0x0000003f003f7308 */ /* 0x000ea60000002400 */
[----:B----4-:R-:W-:-:S04]  /*14340*/  FMNMX.FTZ R13, R50, R13, !PT ;  /* 0x0000000d320d7209 */ /* 0x010fc80007810000 */
[----:B0-----:R-:W-:Y:S01]  /*14350*/  FMNMX.FTZ R13, R11, R13, !PT ;  /* 0x0000000d0b0d7209 */ /* 0x001fe20007810000 */
[----:B------:R-:W0:Y:S03]  /*14360*/  MUFU.TANH R81, R81 ;  /* 0x0000005100517308 */ /* 0x000e260000002400 */
[----:B-1----:R-:W-:-:S04]  /*14370*/  FMNMX.FTZ R13, R51, R13, !PT ;  /* 0x0000000d330d7209 */ /* 0x002fc80007810000 */
[----:B---3--:R-:W-:Y:S01]  /*14380*/  FMNMX.FTZ R13, R14, R13, !PT ;  /* 0x0000000d0e0d7209 */ /* 0x008fe20007810000 */
[----:B------:R-:W1:Y:S03]  /*14390*/  MUFU.TANH R67, R67 ;  /* 0x0000004300437308 */ /* 0x000e660000002400 */
[----:B-----5:R-:W-:-:S04]  /*143a0*/  FMNMX.FTZ R13, R54, R13, !PT ;  /* 0x0000000d360d7209 */ /* 0x020fc80007810000 */
[----:B--2---:R-:W-:Y:S01]  /*143b0*/  FMNMX.FTZ R13, R58, R13, !PT ;  /* 0x0000000d3a0d7209 */ /* 0x004fe20007810000 */
[----:B------:R-:W2:Y:S03]  /*143c0*/  MUFU.TANH R70, R70 ;  /* 0x0000004600467308 */ /* 0x000ea60000002400 */
[----:B------:R-:W-:-:S04]  /*143d0*/  FMNMX.FTZ R13, R77, R13, !PT ;  /* 0x0000000d4d0d7209 */ /* 0x000fc80007810000 */
[----:B------:R-:W-:Y:S01]  /*143e0*/  FMNMX.FTZ R13, R63, R13, !PT ;  /* 0x0000000d3f0d7209 */ /* 0x000fe20007810000 */
[----:B------:R-:W3:Y:S03]  /*143f0*/  MUFU.TANH R71, R71 ;  /* 0x0000004700477308 */ /* 0x000ee60000002400 */
[----:B0-----:R-:W-:-:S04]  /*14400*/  FMNMX.FTZ R13, R81, R13, !PT ;  /* 0x0000000d510d7209 */ /* 0x001fc80007810000 */
[----:B-1----:R-:W-:Y:S01]  /*14410*/  FMNMX.FTZ R13, R67, R13, !PT ;  /* 0x0000000d430d7209 */ /* 0x002fe20007810000 */
[----:B------:R-:W0:Y:S03]  /*14420*/  MUFU.TANH R74, R74 ;  /* 0x0000004a004a7308 */ /* 0x000e260000002400 */
[----:B--2---:R-:W-:-:S05]  /*14430*/  FMNMX.FTZ R13, R70, R13, !PT ;  /* 0x0000000d460d7209 */ /* 0x004fca0007810000 */
        /* <DEDUP_REMOVED lines=13> */
[----:B--2---:R-:W-:-:S04]  /*14510*/  FMNMX.FTZ R13, R83, R13, !PT ;  /* 0x0000000d530d7209 */ /* 0x004fc80007810000 */
[----:B0-----:R-:W-:-:S04]  /*14520*/  FMNMX.FTZ R13, R85, R13, !PT ;  /* 0x0000000d550d7209 */ /* 0x001fc80007810000 */
[----:B-1----:R-:W-:-:S05]  /*14530*/  FMNMX.FTZ R13, R87, R13, !PT ;  /* 0x0000000d570d7209 */ /* 0x002fca0007810000 */
[----:B------:R-:W0:Y:S02]  /*14540*/  SHFL.BFLY PT, R55, R13, 0x2, 0x1f ;  /* 0x0c401f000d377f89 */ /* 0x000e2400000e0000 */
[----:B0-----:R-:W-:-:S05]  /*14550*/  FMNMX.FTZ R13, R13, R55, !PT ;  /* 0x000000370d0d7209 */ /* 0x001fca0007810000 */
[----:B------:R-:W0:Y:S02]  /*14560*/  SHFL.BFLY PT, R55, R13, 0x1, 0x1f ;  /* 0x0c201f000d377f89 */ /* 0x000e2400000e0000 */
[----:B0-----:R-:W-:-:S05]  /*14570*/  FMNMX.FTZ R13, R13, R55, !PT ;  /* 0x000000370d0d7209 */ /* 0x001fca0007810000 */
[C---:B------:R-:W-:Y:S01]  /*14580*/  FMUL.FTZ R86, R13.reuse, UR39 ;  /* 0x000000270d567c20 */ /* 0x040fe20008410000 */
[----:B------:R-:W-:-:S03]  /*14590*/  FADD.FTZ R5, -R13, R5 ;  /* 0x000000050d057221 */ /* 0x000fc60000010100 */
[--C-:B------:R-:W-:Y:S01]  /*145a0*/  FFMA.FTZ R59, R27, UR39, -R86.reuse ;  /* 0x000000271b3b7c23 */ /* 0x100fe20008010856 */
[--C-:B------:R-:W-:Y:S01]  /*145b0*/  FFMA.FTZ R55, R26, UR39, -R86.reuse ;  /* 0x000000271a377c23 */ /* 0x100fe20008010856 */
[----:B------:R-:W-:Y:S01]  /*145c0*/  IMAD.MOV.U32 R27, RZ, RZ, 0x40000040 ;  /* 0x40000040ff1b7424 */ /* 0x000fe200078e00ff */
[----:B------:R-:W-:Y:S01]  /*145d0*/  LOP3.LUT R26, R141, 0x10000, RZ, 0xfc, !PT ;  /* 0x000100008d1a7812 */ /* 0x000fe200078efcff */
[--C-:B------:R-:W-:Y:S01]  /*145e0*/  FFMA.FTZ R62, R30, UR39, -R86.reuse ;  /* 0x000000271e3e7c23 */ /* 0x100fe20008010856 */
[--C-:B------:R-:W-:Y:S01]  /*145f0*/  FFMA.FTZ R66, R31, UR39, -R86.reuse ;  /* 0x000000271f427c23 */ /* 0x100fe20008010856 */
[----:B------:R-:W-:Y:S01]  /*14600*/  IMAD.MOV.U32 R31, RZ, RZ, 0x40000040 ;  /* 0x40000040ff1f7424 */ /* 0x000fe200078e00ff */
[C---:B------:R-:W-:Y:S01]  /*14610*/  R2UR UR8, R26.reuse ;  /* 0x000000001a0872ca */ /* 0x040fe200000e0000 */
[----:B------:R-:W-:Y:S01]  /*14620*/  VIADD R30, R26, 0x2 ;  /* 0x000000021a1e7836 */ /* 0x000fe20000000000 */
[----:B------:R-:W-:Y:S01]  /*14630*/  R2UR UR9, R27 ;  /* 0x000000001b0972ca */ /* 0x000fe200000e0000 */
[----:B------:R-:W0:Y:S01]  /*14640*/  S2R R141, SR_TID.X ;  /* 0x00000000008d7919 */ /* 0x000e220000002100 */
[----:B------:R-:W-:Y:S01]  /*14650*/  R2UR UR13, R31 ;  /* 0x000000001f0d72ca */ /* 0x000fe200000e0000 */
[----:B------:R-:W-:Y:S01]  /*14660*/  IMAD.MOV.U32 R31, RZ, RZ, 0x40000040 ;  /* 0x40000040ff1f7424 */ /* 0x000fe200078e00ff */
[----:B------:R-:W-:Y:S01]  /*14670*/  R2UR UR12, R30 ;  /* 0x000000001e0c72ca */ /* 0x000fe200000e0000 */
[----:B------:R-:W-:Y:S01]  /*14680*/  VIADD R30, R26, 0x4 ;  /* 0x000000041a1e7836 */ /* 0x000fe20000000000 */
[----:B------:R-:W-:Y:S01]  /*14690*/  MOV R27, 0x40000040 ;  /* 0x40000040001b7802 */ /* 0x000fe20000000f00 */
[--C-:B------:R-:W-:Y:S01]  /*146a0*/  FFMA.FTZ R82, R11, UR39, -R86.reuse ;  /* 0x000000270b527c23 */ /* 0x100fe20008010856 */
[----:B------:R-:W-:Y:S01]  /*146b0*/  R2UR UR17, R31 ;  /* 0x000000001f1172ca */ /* 0x000fe200000e0000 */
[----:B------:R-:W-:Y:S01]  /*146c0*/  IMAD.MOV.U32 R31, RZ, RZ, 0x40000040 ;  /* 0x40000040ff1f7424 */ /* 0x000fe200078e00ff */
[----:B------:R-:W-:Y:S01]  /*146d0*/  R2UR UR16, R30 ;  /* 0x000000001e1072ca */ /* 0x000fe200000e0000 */
[----:B------:R-:W-:Y:S01]  /*146e0*/  VIADD R30, R26, 0x6 ;  /* 0x000000061a1e7836 */ /* 0x000fe20000000000 */
[----:B------:R-:W-:Y:S01]  /*146f0*/  R2UR UR41, R27 ;  /* 0x000000001b2972ca */ /* 0x000fe200000e0000 */
[----:B------:R-:W-:Y:S01]  /*14700*/  HGMMA.64x96x16.F32 R88, gdesc[UR8].tnspB, R88, gsb0 ;  /* 0x41600000085879f0 */ /* 0x000fe20008000858 */
[----:B------:R-:W-:Y:S01]  /*14710*/  R2UR UR21, R31 ;  /* 0x000000001f1572ca */ /* 0x000fe200000e0000 */
[----:B------:R-:W-:Y:S01]  /*14720*/  IMAD.MOV.U32 R31, RZ, RZ, 0x40000040 ;  /* 0x40000040ff1f7424 */ /* 0x000fe200078e00ff */
[----:B------:R-:W-:Y:S01]  /*14730*/  R2UR UR20, R30 ;  /* 0x000000001e1472ca */ /* 0x000fe200000e0000 */
[----:B------:R-:W-:Y:S01]  /*14740*/  VIADD R30, R26, 0x600 ;  /* 0x000006001a1e7836 */ /* 0x000fe20000000000 */
[----:B------:R-:W-:Y:S01]  /*14750*/  MUFU.EX2 R55, R55 ;  /* 0x0000003700377308 */ /* 0x000fe20000000800 */
[----:B------:R-:W-:Y:S01]  /*14760*/  FFMA.FTZ R34, R34, UR39, -R86 ;  /* 0x0000002722227c23 */ /* 0x000fe20008010856 */
[----:B------:R-:W-:Y:S01]  /*14770*/  R2UR UR25, R31 ;  /* 0x000000001f1972ca */ /* 0x000fe200000e0000 */
[----:B------:R-:W-:Y:S01]  /*14780*/  IMAD.MOV.U32 R31, RZ, RZ, 0x40000040 ;  /* 0x40000040ff1f7424 */ /* 0x000fe200078e00ff */
[----:B------:R-:W-:Y:S01]  /*14790*/  R2UR UR24, R30 ;  /* 0x000000001e1872ca */ /* 0x000fe200000e0000 */
[----:B------:R-:W-:-:S02]  /*147a0*/  VIADD R30, R26, 0x602 ;  /* 0x000006021a1e7836 */ /* 0x000fc40000000000 */
[--C-:B------:R-:W-:Y:S01]  /*147b0*/  FFMA.FTZ R35, R35, UR39, -R86.reuse ;  /* 0x0000002723237c23 */ /* 0x100fe20008010856 */
[--C-:B------:R-:W-:Y:S01]  /*147c0*/  FFMA.FTZ R38, R38, UR39, -R86.reuse ;  /* 0x0000002726267c23 */ /* 0x100fe20008010856 */
[----:B------:R-:W-:Y:S01]  /*147d0*/  R2UR UR29, R31 ;  /* 0x000000001f1d72ca */ /* 0x000fe200000e0000 */
[----:B------:R-:W-:Y:S01]  /*147e0*/  IMAD.MOV.U32 R31, RZ, RZ, 0x40000040 ;  /* 0x40000040ff1f7424 */ /* 0x000fe200078e00ff */
[----:B------:R-:W-:Y:S01]  /*147f0*/  R2UR UR28, R30 ;  /* 0x000000001e1c72ca */ /* 0x000fe200000e0000 */
[C---:B------:R-:W-:Y:S01]  /*14800*/  VIADD R30, R26.reuse, 0x604 ;  /* 0x000006041a1e7836 */ /* 0x040fe20000000000 */
[----:B------:R-:W-:Y:S01]  /*14810*/  MUFU.EX2 R59, R59 ;  /* 0x0000003b003b7308 */ /* 0x000fe20000000800 */
[----:B------:R-:W-:Y:S01]  /*14820*/  VIADD R26, R26, 0x606 ;  /* 0x000006061a1a7836 */ /* 0x000fe20000000000 */
[----:B------:R-:W-:Y:S01]  /*14830*/  R2UR UR33, R31 ;  /* 0x000000001f2172ca */ /* 0x000fe200000e0000 */
[--C-:B------:R-:W-:Y:S01]  /*14840*/  FFMA.FTZ R39, R39, UR39, -R86.reuse ;  /* 0x0000002727277c23 */ /* 0x100fe20008010856 */
[----:B------:R-:W-:Y:S01]  /*14850*/  R2UR UR32, R30 ;  /* 0x000000001e2072ca */ /* 0x000fe200000e0000 */
[--C-:B------:R-:W-:Y:S01]  /*14860*/  FFMA.FTZ R42, R42, UR39, -R86.reuse ;  /* 0x000000272a2a7c23 */ /* 0x100fe20008010856 */
[----:B------:R-:W-:Y:S01]  /*14870*/  R2UR UR40, R26 ;  /* 0x000000001a2872ca */ /* 0x000fe200000e0000 */
[--C-:B------:R-:W-:Y:S01]  /*14880*/  FFMA.FTZ R43, R43, UR39, -R86.reuse ;  /* 0x000000272b2b7c23 */ /* 0x100fe20008010856 */
[----:B0-----:R-:W-:Y:S01]  /*14890*/  SHF.R.U32.HI R11, RZ, 0x7, R141 ;  /* 0x00000007ff0b7819 */ /* 0x001fe2000001168d */
[--C-:B------:R-:W-:Y:S01]  /*148a0*/  FFMA.FTZ R46, R46, UR39, -R86.reuse ;  /* 0x000000272e2e7c23 */ /* 0x100fe20008010856 */
[----:B------:R-:W-:Y:S01]  /*148b0*/  ISETP.GE.U32.AND P2, PT, R141, 0x180, PT ;  /* 0x000001808d00780c */ /* 0x000fe20003f46070 */
[--C-:B------:R-:W-:Y:S01]  /*148c0*/  FFMA.FTZ R47, R47, UR39, -R86.reuse ;  /* 0x000000272f2f7c23 */ /* 0x100fe20008010856 */
[----:B------:R-:W-:Y:S01]  /*148d0*/  FFMA.FTZ R50, R50, UR39, -R86 ;  /* 0x0000002732327c23 */ /* 0x000fe20008010856 */
[----:B------:R-:W-:-:S02]  /*148e0*/  VIADD R11, R11, 0x9 ;  /* 0x000000090b0b7836 */ /* 0x000fc40000000000 */
        /* <DEDUP_REMOVED lines=16> */
[----:B------:R-:W-:Y:S01]  /*149f0*/  FFMA.FTZ R85, R85, UR39, -R86 ;  /* 0x0000002755557c23 */ /* 0x000fe20008010856 */
[----:B------:R-:W-:-:S02]  /*14a00*/  @!P1 IMAD R9, R9, 0x8, R2 ;  /* 0x0000000809099824 */ /* 0x000fc400078e0202 */
[----:B------:R-:W-:Y:S01]  /*14a10*/  FMUL.FTZ R5, R5, UR39 ;  /* 0x0000002705057c20 */ /* 0x000fe20008410000 */
[----:B------:R-:W-:Y:S02]  /*14a20*/  WARPGROUP.DEPBAR.LE gsb0, 0x0 ;  /* 0x00008000000079c5 */ /* 0x000fe40000010000 */
[----:B------:R-:W-:Y:S01]  /*14a30*/  WARPGROUP.ARRIVE ;  /* 0x00000000000079c5 */ /* 0x000fe20000000000 */
[----:B------:R-:W-:Y:S01]  /*14a40*/  SEL R11, R11, 0x9, !P2 ;  /* 0x000000090b0b7807 */ /* 0x000fe20005000000 */
[----:B------:R-:W-:Y:S01]  /*14a50*/  MUFU.EX2 R62, R62 ;  /* 0x0000003e003e7308 */ /* 0x000fe20000000800 */
[----:B------:R-:W-:Y:S02]  /*14a60*/  FFMA.FTZ R86, R87, UR39, -R86 ;  /* 0x0000002757567c23 */ /* 0x000fe40008010856 */
[----:B------:R-:W2:Y:S01]  /*14a70*/  LDL R87, [R1+0x1c] ;  /* 0x00001c0001577983 */ /* 0x000ea20000100800 */
[----:B------:R-:W-:Y:S04]  /*14a80*/  HGMMA.64x96x16.F32 R88, gdesc[UR12].tnspB, R88, gsb0 ;  /* 0x416000000c5879f0 */ /* 0x000fe80008000858 */
[----:B------:R-:W-:Y:S01]  /*14a90*/  MUFU.EX2 R66, R66 ;  /* 0x0000004200427308 */ /* 0x000fe20000000800 */
[----:B------:R-:W-:-:S07]  /*14aa0*/  @!P1 VIADD R9, R9, 0x2d860 ;  /* 0x0002d86009099836 */ /* 0x000fce0000000000 */
[----:B------:R-:W0:Y:S01]  /*14ab0*/  MUFU.EX2 R5, R5 ;  /* 0x0000000500057308 */ /* 0x000e220000000800 */
[----:B------:R-:W-:Y:S02]  /*14ac0*/  WARPGROUP.DEPBAR.LE gsb0, 0x0 ;  /* 0x00008000000079c5 */ /* 0x000fe40000010000 */
[----:B------:R-:W-:-:S06]  /*14ad0*/  WARPGROUP.ARRIVE ;  /* 0x00000000000079c5 */ /* 0x000fcc0000000000 */
[----:B------:R-:W-:Y:S03]  /*14ae0*/  HGMMA.64x96x16.F32 R88, gdesc[UR16].tnspB, R88, gsb0 ;  /* 0x41600000105879f0 */ /* 0x000fe60008000858 */
        /* <DEDUP_REMOVED lines=14> */
[----:B------:R-:W-:Y:S01]  /*14bd0*/  HGMMA.64x96x16.F32 R88, gdesc[UR40].tnspB, R88, gsb0 ;  /* 0x41600000285879f0 */ /* 0x000fe20008000858 */
[----:B------:R-:W-:Y:S01]  /*14be0*/  @!P1 PRMT R9, RZ, 0x654, R9 ;  /* 0x00000654ff099816 */ /* 0x000fe20000000009 */
[----:B------:R-:W1:Y:S01]  /*14bf0*/  MUFU.EX2 R34, R34 ;  /* 0x0000002200227308 */ /* 0x000e620000000800 */
[----:B0-----:R-:W-:-:S04]  /*14c00*/  FFMA.FTZ R3, R5, R3, R55 ;  /* 0x0000000305037223 */ /* 0x001fc80000010037 */
[----:B------:R-:W-:-:S03]  /*14c10*/  FADD.FTZ R3, R59, R3 ;  /* 0x000000033b037221 */ /* 0x000fc60000010000 */
[----:B------:R-:W0:Y:S01]  /*14c20*/  MUFU.EX2 R35, R35 ;  /* 0x0000002300237308 */ /* 0x000e220000000800 */
[----:B------:R-:W-:-:S07]  /*14c30*/  FADD.FTZ R3, R62, R3 ;  /* 0x000000033e037221 */ /* 0x000fce0000010000 */
[----:B------:R-:W3:Y:S01]  /*14c40*/  MUFU.EX2 R38, R38 ;  /* 0x0000002600267308 */ /* 0x000ee20000000800 */
[----:B------:R-:W-:-:S07]  /*14c50*/  FADD.FTZ R3, R66, R3 ;  /* 0x0000000342037221 */ /* 0x000fce0000010000 */
[----:B------:R-:W-:Y:S01]  /*14c60*/  MUFU.EX2 R39, R39 ;  /* 0x0000002700277308 */ /* 0x000fe20000000800 */
[----:B-1----:R-:W-:-:S04]  /*14c70*/  FADD.FTZ R3, R34, R3 ;  /* 0x0000000322037221 */ /* 0x002fc80000010000 */
[----:B0-----:R-:W-:-:S04]  /*14c80*/  FADD.FTZ R3, R35, R3 ;  /* 0x0000000323037221 */ /* 0x001fc80000010000 */
[----:B---3--:R-:W-:Y:S01]  /*14c90*/  FADD.FTZ R3, R38, R3 ;  /* 0x0000000326037221 */ /* 0x008fe20000010000 */
[----:B------:R-:W-:Y:S02]  /*14ca0*/  WARPGROUP.DEPBAR.LE gsb0, 0x0 ;  /* 0x00008000000079c5 */ /* 0x000fe40000010000 */
[----:B------:R0:W-:Y:S06]  /*14cb0*/  BAR.ARV R11, 0x100 ;  /* 0x0004000b0000751d */ /* 0x0001ec0000002000 */
[----:B0-----:R-:W-:-:S04]  /*14cc0*/  @!P1 IMAD R11, R17, 0x8, R2 ;  /* 0x00000008110b9824 */ /* 0x001fc800078e0202 */
[----:B------:R-:W-:-:S05]  /*14cd0*/  @!P1 VIADD R11, R11, 0x2d840 ;  /* 0x0002d8400b0b9836 */ /* 0x000fca0000000000 */
[----:B------:R-:W-:-:S04]  /*14ce0*/  @!P1 PRMT R11, RZ, 0x654, R11 ;  /* 0x00000654ff0b9816 */ /* 0x000fc8000000000b */
[----:B------:R0:W-:Y:S01]  /*14cf0*/  @!P1 SYNCS.ARRIVE.TRANS64.RED.A1T0 RZ, [R11+URZ], RZ ;  /* 0x000000ff0bff99a7 */ /* 0x0001e2000810043f */
[----:B------:R1:W-:Y:S01]  /*14d00*/  @!P1 SYNCS.ARRIVE.TRANS64.RED.A1T0 RZ, [R9+URZ], RZ ;  /* 0x000000ff09ff99a7 */ /* 0x0003e2000810043f */
[----:B0-----:R-:W-:Y:S02]  /*14d10*/  F2FP.F16.F32.PACK_AB R11, R66, R62 ;  /* 0x0000003e420b723e */ /* 0x001fe400000000ff */
[----:B-1----:R-:W-:-:S05]  /*14d20*/  F2FP.F16.F32.PACK_AB R9, R59, R55 ;  /* 0x000000373b09723e */ /* 0x002fca00000000ff */
[----:B------:R0:W-:Y:S02]  /*14d30*/  STSM.16.M88.4 [R137+0x21800], R8 ;  /* 0x0218000889007844 */ /* 0x0001e40000000200 */
[----:B0-----:R-:W0:Y:S08]  /*14d40*/  MUFU.EX2 R8, R15 ;  /* 0x0000000f00087308 */ /* 0x001e300000000800 */
[----:B------:R-:W1:Y:S08]  /*14d50*/  MUFU.EX2 R9, R24 ;  /* 0x0000001800097308 */ /* 0x000e700000000800 */
[----:B------:R-:W3:Y:S01]  /*14d60*/  MUFU.EX2 R10, R25 ;  /* 0x00000019000a7308 */ /* 0x000ee20000000800 */
[----:B0-----:R-:W-:-:S07]  /*14d70*/  FADD.FTZ R4, R8, R4 ;  /* 0x0000000408047221 */ /* 0x001fce0000010000 */
[----:B------:R-:W0:Y:S01]  /*14d80*/  MUFU.EX2 R11, R28 ;  /* 0x0000001c000b7308 */ /* 0x000e220000000800 */
[----:B-1----:R-:W-:-:S04]  /*14d90*/  FADD.FTZ R4, R9, R4 ;  /* 0x0000000409047221 */ /* 0x002fc80000010000 */
[----:B---3--:R-:W-:-:S04]  /*14da0*/  FADD.FTZ R4, R10, R4 ;  /* 0x000000040a047221 */ /* 0x008fc80000010000 */
[C---:B0-----:R-:W-:Y:S01]  /*14db0*/  FADD.FTZ R4, R11.reuse, R4 ;  /* 0x000000040b047221 */ /* 0x041fe20000010000 */
[----:B------:R-:W-:Y:S02]  /*14dc0*/  F2FP.F16.F32.PACK_AB R10, R11, R10 ;  /* 0x0000000a0b0a723e */ /* 0x000fe400000000ff */
[----:B------:R-:W-:Y:S02]  /*14dd0*/  F2FP.F16.F32.PACK_AB R11, R39, R38 ;  /* 0x00000026270b723e */ /* 0x000fe400000000ff */
[----:B------:R-:W3:Y:S01]  /*14de0*/  LDL R38, [R1+0x20] ;  /* 0x0000200001267983 */ /* 0x000ee20000100800 */
[----:B------:R-:W0:Y:S08]  /*14df0*/  MUFU.EX2 R24, R29 ;  /* 0x0000001d00187308 */ /* 0x000e300000000800 */
[----:B------:R-:W1:Y:S08]  /*14e00*/  MUFU.EX2 R15, R32 ;  /* 0x00000020000f7308 */ /* 0x000e700000000800 */
[----:B------:R-:W4:Y:S08]  /*14e10*/  MUFU.EX2 R25, R42 ;  /* 0x0000002a00197308 */ /* 0x000f300000000800 */
[----:B------:R-:W5:Y:S01]  /*14e20*/  MUFU.EX2 R26, R33 ;  /* 0x00000021001a7308 */ /* 0x000f620000000800 */
[----:B0-----:R-:W-:-:S07]  /*14e30*/  FADD.FTZ R4, R24, R4 ;  /* 0x0000000418047221 */ /* 0x001fce0000010000 */
[----:B------:R-:W0:Y:S08]  /*14e40*/  MUFU.EX2 R43, R43 ;  /* 0x0000002b002b7308 */ /* 0x000e300000000800 */
[----:B------:R-:W0:Y:S01]  /*14e50*/  MUFU.EX2 R36, R36 ;  /* 0x0000002400247308 */ /* 0x000e220000000800 */
[----:B------:R-:W-:Y:S01]  /*14e60*/  FADD.FTZ R3, R39, R3 ;  /* 0x0000000327037221 */ /* 0x000fe20000010000 */
[----:B-1----:R-:W-:-:S06]  /*14e70*/  FADD.FTZ R4, R15, R4 ;  /* 0x000000040f047221 */ /* 0x002fcc0000010000 */
[----:B------:R-:W1:Y:S08]  /*14e80*/  MUFU.EX2 R27, R46 ;  /* 0x0000002e001b7308 */ /* 0x000e700000000800 */
[----:B------:R-:W1:Y:S01]  /*14e90*/  MUFU.EX2 R37, R37 ;  /* 0x0000002500257308 */ /* 0x000e620000000800 */
[----:B----4-:R-:W-:Y:S01]  /*14ea0*/  FADD.FTZ R3, R25, R3 ;  /* 0x0000000319037221 */ /* 0x010fe20000010000 */
[----:B-----5:R-:W-:-:S06]  /*14eb0*/  FADD.FTZ R4, R26, R4 ;  /* 0x000000041a047221 */ /* 0x020fcc0000010000 */
[----:B------:R-:W4:Y:S08]  /*14ec0*/  MUFU.EX2 R47, R47 ;  /* 0x0000002f002f7308 */ /* 0x000f300000000800 */
[----:B------:R-:W5:Y:S01]  /*14ed0*/  MUFU.EX2 R40, R40 ;  /* 0x0000002800287308 */ /* 0x000f620000000800 */
[----:B0-----:R-:W-:Y:S01]  /*14ee0*/  FADD.FTZ R3, R43, R3 ;  /* 0x000000032b037221 */ /* 0x001fe20000010000 */
[----:B------:R-:W-:-:S06]  /*14ef0*/  FADD.FTZ R4, R36, R4 ;  /* 0x0000000424047221 */ /* 0x000fcc0000010000 */
[----:B------:R-:W0:Y:S08]  /*14f00*/  MUFU.EX2 R50, R50 ;  /* 0x0000003200327308 */ /* 0x000e300000000800 */
[----:B------:R-:W0:Y:S01]  /*14f10*/  MUFU.EX2 R41, R41 ;  /* 0x0000002900297308 */ /* 0x000e220000000800 */
[----:B-1----:R-:W-:Y:S01]  /*14f20*/  FADD.FTZ R3, R27, R3 ;  /* 0x000000031b037221 */ /* 0x002fe20000010000 */
[----:B------:R-:W-:-:S06]  /*14f30*/  FADD.FTZ R4, R37, R4 ;  /* 0x0000000425047221 */ /* 0x000fcc0000010000 */
        /* <DEDUP_REMOVED lines=9> */
[----:B------:R-:W2:Y:S01]  /*14fd0*/  MUFU.EX2 R48, R48 ;  /* 0x0000003000307308 */ /* 0x000ea20000000800 */
        /* <DEDUP_REMOVED lines=9> */
[----:B--2---:R-:W-:-:S06]  /*15070*/  FADD.FTZ R33, R48, R33 ;  /* 0x0000002130217221 */ /* 0x004fcc0000010000 */
[----:B------:R-:W0:Y:S01]  /*15080*/  MUFU.EX2 R31, R77 ;  /* 0x0000004d001f7308 */ /* 0x000e220000000800 */
[----:B------:R-:W-:-:S07]  /*15090*/  F2FP.F16.F32.PACK_AB R8, R9, R8 ;  /* 0x000000080908723e */ /* 0x000fce00000000ff */
[----:B------:R-:W2:Y:S01]  /*150a0*/  MUFU.EX2 R53, R53 ;  /* 0x0000003500357308 */ /* 0x000ea20000000800 */
[----:B------:R-:W-:Y:S01]  /*150b0*/  F2FP.F16.F32.PACK_AB R9, R35, R34 ;  /* 0x000000222309723e */ /* 0x000fe200000000ff */
[----:B-1----:R-:W-:-:S06]  /*150c0*/  FADD.FTZ R3, R29, R4 ;  /* 0x000000041d037221 */ /* 0x002fcc0000010000 */
[----:B------:R-:W1:Y:S01]  /*150d0*/  MUFU.EX2 R63, R63 ;  /* 0x0000003f003f7308 */ /* 0x000e620000000800 */
[----:B------:R-:W-:-:S07]  /*150e0*/  FADD.FTZ R33, R30, R33 ;  /* 0x000000211e217221 */ /* 0x000fce0000010000 */
[----:B------:R-:W1:Y:S01]  /*150f0*/  MUFU.EX2 R56, R56 ;  /* 0x0000003800387308 */ /* 0x000e620000000800 */
[----:B------:R5:W-:Y:S01]  /*15100*/  STSM.16.M88.4 [R87], R8 ;  /* 0x0000000857007844 */ /* 0x000be20000000200 */
[----:B----4-:R-:W-:-:S06]  /*15110*/  FADD.FTZ R4, R58, R3 ;  /* 0x000000033a047221 */ /* 0x010fcc0000010000 */
[----:B------:R-:W4:Y:S08]  /*15120*/  MUFU.EX2 R81, R81 ;  /* 0x0000005100517308 */ /* 0x000f300000000800 */
[----:B------:R-:W4:Y:S01]  /*15130*/  MUFU.EX2 R57, R57 ;  /* 0x0000003900397308 */ /* 0x000f220000000800 */
[----:B-----5:R-:W-:Y:S01]  /*15140*/  FADD.FTZ R10, R52, R33 ;  /* 0x00000021340a7221 */ /* 0x020fe20000010000 */
[----:B0-----:R-:W-:-:S06]  /*15150*/  FADD.FTZ R4, R31, R4 ;  /* 0x000000041f047221 */ /* 0x001fcc0000010000 */
[----:B------:R-:W0:Y:S01]  /*15160*/  MUFU.EX2 R67, R67 ;  /* 0x0000004300437308 */ /* 0x000e220000000800 */
[----:B--2---:R-:W-:-:S07]  /*15170*/  FADD.FTZ R3, R53, R10 ;  /* 0x0000000a35037221 */ /* 0x004fce0000010000 */
[----:B------:R-:W2:Y:S01]  /*15180*/  MUFU.EX2 R60, R60 ;  /* 0x0000003c003c7308 */ /* 0x000ea20000000800 */
[----:B-1----:R-:W-:Y:S01]  /*15190*/  FADD.FTZ R4, R63, R4 ;  /* 0x000000043f047221 */ /* 0x002fe20000010000 */
[----:B------:R-:W-:-:S06]  /*151a0*/  F2FP.F16.F32.PACK_AB R11, R14, R51 ;  /* 0x000000330e0b723e */ /* 0x000fcc00000000ff */
[----:B------:R-:W1:Y:S01]  /*151b0*/  MUFU.EX2 R70, R70 ;  /* 0x0000004600467308 */ /* 0x000e620000000800 */
[----:B------:R-:W-:-:S07]  /*151c0*/  FADD.FTZ R14, R56, R3 ;  /* 0x00000003380e7221 */ /* 0x000fce0000010000 */
[----:B------:R-:W5:Y:S01]  /*151d0*/  MUFU.EX2 R61, R61 ;  /* 0x0000003d003d7308 */ /* 0x000f620000000800 */
[----:B------:R-:W-:Y:S01]  /*151e0*/  F2FP.F16.F32.PACK_AB R24, R15, R24 ;  /* 0x000000180f18723e */ /* 0x000fe200000000ff */
[----:B----4-:R-:W-:-:S06]  /*151f0*/  FADD.FTZ R4, R81, R4 ;  /* 0x0000000451047221 */ /* 0x010fcc0000010000 */
[----:B------:R-:W4:Y:S01]  /*15200*/  MUFU.EX2 R71, R71 ;  /* 0x0000004700477308 */ /* 0x000f220000000800 */
[----:B------:R-:W-:-:S07]  /*15210*/  FADD.FTZ R15, R57, R14 ;  /* 0x0000000e390f7221 */ /* 0x000fce0000010000 */
[----:B------:R-:W4:Y:S01]  /*15220*/  MUFU.EX2 R64, R64 ;  /* 0x0000004000407308 */ /* 0x000f220000000800 */
[----:B0-----:R-:W-:Y:S01]  /*15230*/  FADD.FTZ R3, R67, R4 ;  /* 0x0000000443037221 */ /* 0x001fe20000010000 */
[----:B--2---:R-:W-:-:S06]  /*15240*/  FADD.FTZ R34, R60, R15 ;  /* 0x0000000f3c227221 */ /* 0x004fcc0000010000 */
[----:B------:R-:W-:Y:S08]  /*15250*/  MUFU.EX2 R65, R65 ;  /* 0x0000004100417308 */ /* 0x000ff00000000800 */
[----:B------:R-:W0:Y:S01]  /*15260*/  MUFU.EX2 R74, R74 ;  /* 0x0000004a004a7308 */ /* 0x000e220000000800 */
[----:B-1----:R-:W-:Y:S01]  /*15270*/  FADD.FTZ R14, R70, R3 ;  /* 0x00000003460e7221 */ /* 0x002fe20000010000 */
[----:B-----5:R-:W-:-:S06]  /*15280*/  FADD.FTZ R15, R61, R34 ;  /* 0x000000223d0f7221 */ /* 0x020fcc0000010000 */
[----:B------:R-:W-:Y:S01]  /*15290*/  MUFU.EX2 R68, R68 ;  /* 0x0000004400447308 */ /* 0x000fe20000000800 */
[----:B------:R-:W-:-:S07]  /*152a0*/  F2FP.F16.F32.PACK_AB R25, R43, R25 ;  /* 0x000000192b19723e */ /* 0x000fce00000000ff */
[----:B------:R-:W1:Y:S01]  /*152b0*/  MUFU.EX2 R75, R75 ;  /* 0x0000004b004b7308 */ /* 0x000e620000000800 */
[----:B------:R-:W-:Y:S02]  /*152c0*/  F2FP.F16.F32.PACK_AB R26, R36, R26 ;  /* 0x0000001a241a723e */ /* 0x000fe400000000ff */
[----:B------:R-:W-:Y:S01]  /*152d0*/  F2FP.F16.F32.PACK_AB R27, R47, R27 ;  /* 0x0000001b2f1b723e */ /* 0x000fe200000000ff */
[----:B----4-:R-:W-:Y:S01]  /*152e0*/  FADD.FTZ R3, R71, R14 ;  /* 0x0000000e47037221 */ /* 0x010fe20000010000 */
[----:B------:R-:W-:-:S03]  /*152f0*/  F2FP.F16.F32.PACK_AB R8, R40, R37 ;  /* 0x000000252808723e */ /* 0x000fc600000000ff */
[----:B------:R-:W-:Y:S01]  /*15300*/  MUFU.EX2 R32, R69 ;  /* 0x0000004500207308 */ /* 0x000fe20000000800 */
[----:B------:R-:W-:Y:S02]  /*15310*/  F2FP.F16.F32.PACK_AB R9, R82, R50 ;  /* 0x000000325209723e */ /* 0x000fe400000000ff */
[----:B------:R-:W-:-:S05]  /*15320*/  F2FP.F16.F32.PACK_AB R10, R44, R41 ;  /* 0x000000292c0a723e */ /* 0x000fca00000000ff */
[----:B------:R-:W2:Y:S01]  /*15330*/  MUFU.EX2 R78, R78 ;  /* 0x0000004e004e7308 */ /* 0x000ea20000000800 */
[----:B------:R-:W-:Y:S01]  /*15340*/  FADD.FTZ R14, R64, R15 ;  /* 0x0000000f400e7221 */ /* 0x000fe20000010000 */
[----:B------:R-:W-:Y:S06]  /*15350*/  STSM.16.M88.4 [R139], R24 ;  /* 0x000000188b007844 */ /* 0x000fec0000000200 */
[----:B------:R-:W-:Y:S01]  /*15360*/  MUFU.EX2 R72, R72 ;  /* 0x0000004800487308 */ /* 0x000fe20000000800 */
[----:B------:R0:W-:Y:S07]  /*15370*/  STSM.16.M88.4 [R138], R8 ;  /* 0x000000088a007844 */ /* 0x0001ee0000000200 */
[----:B------:R-:W4:Y:S08]  /*15380*/  MUFU.EX2 R79, R79 ;  /* 0x0000004f004f7308 */ /* 0x000f300000000800 */
[----:B------:R-:W-:Y:S01]  /*15390*/  MUFU.EX2 R73, R73 ;  /* 0x0000004900497308 */ /* 0x000fe20000000800 */
[----:B0-----:R-:W-:Y:S01]  /*153a0*/  FADD.FTZ R10, R74, R3 ;  /* 0x000000034a0a7221 */ /* 0x001fe20000010000 */
[----:B------:R-:W-:-:S06]  /*153b0*/  FADD.FTZ R11, R65, R14 ;  /* 0x0000000e410b7221 */ /* 0x000fcc0000010000 */
[----:B------:R-:W0:Y:S01]  /*153c0*/  MUFU.EX2 R33, R84 ;  /* 0x0000005400217308 */ /* 0x000e220000000800 */
[----:B-1----:R-:W-:Y:S01]  /*153d0*/  FADD.FTZ R3, R75, R10 ;  /* 0x0000000a4b037221 */ /* 0x002fe20000010000 */
[----:B------:R-:W-:-:S06]  /*153e0*/  FADD.FTZ R15, R68, R11 ;  /* 0x0000000b440f7221 */ /* 0x000fcc0000010000 */
[----:B------:R-:W-:Y:S08]  /*153f0*/  MUFU.EX2 R76, R76 ;  /* 0x0000004c004c7308 */ /* 0x000ff00000000800 */
[----:B------:R-:W1:Y:S08]  /*15400*/  MUFU.EX2 R4, R83 ;  /* 0x0000005300047308 */ /* 0x000e700000000800 */
[----:B------:R-:W-:Y:S08]  /*15410*/  MUFU.EX2 R85, R85 ;  /* 0x0000005500557308 */ /* 0x000ff00000000800 */
[----:B------:R-:W5:Y:S01]  /*15420*/  MUFU.EX2 R86, R86 ;  /* 0x0000005600567308 */ /* 0x000f620000000800 */
[----:B--2---:R-:W-:Y:S01]  /*15430*/  FADD.FTZ R14, R78, R3 ;  /* 0x000000034e0e7221 */ /* 0x004fe20000010000 */
[----:B------:R-:W-:Y:S01]  /*15440*/  FADD.FTZ R15, R32, R15 ;  /* 0x0000000f200f7221 */ /* 0x000fe20000010000 */
[----:B------:R-:W-:-:S02]  /*15450*/  F2FP.F16.F32.PACK_AB R28, R48, R28 ;  /* 0x0000001c301c723e */ /* 0x000fc400000000ff */
[----:B----4-:R-:W-:Y:S01]  /*15460*/  FADD.FTZ R14, R79, R14 ;  /* 0x0000000e4f0e7221 */ /* 0x010fe20000010000 */
[----:B------:R-:W-:Y:S01]  /*15470*/  FADD.FTZ R34, R72, R15 ;  /* 0x0000000f48227221 */ /* 0x000fe20000010000 */
[----:B------:R-:W-:Y:S02]  /*15480*/  F2FP.F16.F32.PACK_AB R29, R58, R29 ;  /* 0x0000001d3a1d723e */ /* 0x000fe400000000ff */
[----:B------:R-:W-:Y:S02]  /*15490*/  F2FP.F16.F32.PACK_AB R30, R52, R30 ;  /* 0x0000001e341e723e */ /* 0x000fe400000000ff */
[----:B------:R-:W-:Y:S01]  /*154a0*/  F2FP.F16.F32.PACK_AB R31, R63, R31 ;  /* 0x0000001f3f1f723e */ /* 0x000fe200000000ff */
[----:B0-----:R-:W-:Y:S01]  /*154b0*/  FADD.FTZ R3, R33, R14 ;  /* 0x0000000e21037221 */ /* 0x001fe20000010000 */
[----:B------:R-:W-:Y:S01]  /*154c0*/  F2FP.F16.F32.PACK_AB R8, R56, R53 ;  /* 0x000000353808723e */ /* 0x000fe200000000ff */
[----:B------:R-:W-:Y:S01]  /*154d0*/  FADD.FTZ R15, R73, R34 ;  /* 0x00000022490f7221 */ /* 0x000fe20000010000 */
        /* <DEDUP_REMOVED lines=8> */
[----:B-1----:R-:W-:Y:S02]  /*15560*/  F2FP.F16.F32.PACK_AB R33, R4, R33 ;  /* 0x000000210421723e */ /* 0x002fe400000000ff */
[----:B------:R-:W-:Y:S02]  /*15570*/  F2FP.F16.F32.PACK_AB R34, R76, R73 ;  /* 0x000000494c22723e */ /* 0x000fe400000000ff */
[----:B-----5:R-:W-:Y:S01]  /*15580*/  F2FP.F16.F32.PACK_AB R35, R86, R85 ;  /* 0x000000555623723e */ /* 0x020fe200000000ff */
[----:B------:R-:W-:Y:S04]  /*15590*/  STSM.16.M88.4 [R137+0x27800], R28 ;  /* 0x0278001c89007844 */ /* 0x000fe80000000200 */
[----:B---3--:R0:W-:Y:S04]  /*155a0*/  STSM.16.M88.4 [R38], R8 ;  /* 0x0000000826007844 */ /* 0x0081e80000000200 */
[----:B------:R1:W-:Y:S04]  /*155b0*/  STSM.16.M88.4 [R139+0x6000], R24 ;  /* 0x006000188b007844 */ /* 0x0003e80000000200 */
[----:B------:R1:W-:Y:S01]  /*155c0*/  STSM.16.M88.4 [R138+0x6000], R32 ;  /* 0x006000208a007844 */ /* 0x0003e20000000200 */
[----:B------:R-:W-:Y:S01]  /*155d0*/  @!PT LDS RZ, [RZ] ;  /* 0x00000000fffff984 */ /* 0x000fe20000000800 */
[----:B------:R-:W-:Y:S01]  /*155e0*/  @!PT LDS RZ, [RZ] ;  /* 0x00000000fffff984 */ /* 0x000fe20000000800 */
[----:B------:R-:W-:Y:S01]  /*155f0*/  @!PT LDS RZ, [RZ] ;  /* 0x00000000fffff984 */ /* 0x000fe20000000800 */
[----:B------:R-:W-:Y:S01]  /*15600*/  @!PT LDS RZ, [RZ] ;  /* 0x00000000fffff984 */ /* 0x000fe20000000800 */
[----:B------:R2:W-:Y:S06]  /*15610*/  MEMBAR.ALL.CTA ;  /* 0x0000000000007992 */ /* 0x0005ec0000008000 */
[----:B--2---:R-:W2:Y:S01]  /*15620*/  FENCE.VIEW.ASYNC.S ;  /* 0x00000000000073c6 */ /* 0x004ea20000000000 */
[----:B------:R-:W-:Y:S01]  /*15630*/  ISETP.GT.AND P2, PT, R0, R140, PT ;  /* 0x0000008c0000720c */ /* 0x000fe20003f44270 */
[----:B------:R-:W-:Y:S01]  /*15640*/  FADD.FTZ R14, R4, R3 ;  /* 0x00000003040e7221 */ /* 0x000fe20000010000 */
[----:B------:R-:W-:-:S03]  /*15650*/  FMUL.FTZ R90, R90, R5 ;  /* 0x000000055a5a7220 */ /* 0x000fc60000410000 */
        /* <DEDUP_REMOVED lines=50> */
[----:B------:R-:W-:-:S02]  /*15980*/  VIADD R0, R0, 0xffffffff ;  /* 0xffffffff00007836 */ /* 0x000fc40000000000 */
[----:B0-----:R-:W-:Y:S02]  /*15990*/  IMAD.MOV.U32 R10, RZ, RZ, R22 ;  /* 0x000000ffff0a7224 */ /* 0x001fe400078e0016 */
[----:B------:R-:W-:Y:S02]  /*159a0*/  IMAD.MOV.U32 R9, RZ, RZ, R17 ;  /* 0x000000ffff097224 */ /* 0x000fe400078e0011 */
[----:B------:R-:W-:Y:S02]  /*159b0*/  IMAD.MOV.U32 R5, RZ, RZ, R13 ;  /* 0x000000ffff057224 */ /* 0x000fe400078e000d */
[----:B------:R-:W-:Y:S01]  /*159c0*/  IMAD.MOV.U32 R8, RZ, RZ, R12 ;  /* 0x000000ffff087224 */ /* 0x000fe200078e000c */
[----:B--2---:R-:W-:Y:S01]  /*159d0*/  NOP ;  /* 0x0000000000007918 */ /* 0x004fe20000000000 */
[----:B-1----:R-:W-:Y:S05]  /*159e0*/  @P2 BRA `(.L_x_9522) ;  /* 0xffffffd4001c2947 */ /* 0x002fea000383ffff */
.L_x_9512:
[----:B------:R-:W2:Y:S02]  /*159f0*/  LDL R5, [R1+0x3c] ;  /* 0x00003c0001057983 */ /* 0x000ea40000100800 */
[----:B--2---:R-:W-:-:S13]  /*15a00*/  ISETP.GE.AND P2, PT, R0, R5, PT ;  /* 0x000000050000720c */ /* 0x004fda0003f46270 */
[----:B------:R-:W-:Y:S05]  /*15a10*/  @!P2 BRA `(.L_x_9523) ;  /* 0x0000003c0008a947 */ /* 0x000fea0003800000 */
[----:B------:R-:W2:Y:S04]  /*15a20*/  LDL R8, [R1+0x30] ;  /* 0x0000300001087983 */ /* 0x000ea80000100800 */
[----:B------:R-:W2:Y:S01]  /*15a30*/  LDL R5, [R1+0x28] ;  /* 0x0000280001057983 */ /* 0x000ea20000100800 */
[----:B------:R-:W-:Y:S02]  /*15a40*/  IMAD.MOV.U32 R14, RZ, RZ, R22 ;  /* 0x000000ffff0e7224 */ /* 0x000fe400078e0016 */
[----:B------:R-:W-:Y:S02]  /*15a50*/  IMAD.MOV.U32 R11, RZ, RZ, R17 ;  /* 0x000000ffff0b7224 */ /* 0x000fe400078e0011 */
[----:B--2---:R-:W-:Y:S02]  /*15a60*/  IMAD.IADD R10, R5, 0x1, -R8 ;  /* 0x00000001050a7824 */ /* 0x004fe400078e0a08 */
[----:B------:R-:W-:-:S02]  /*15a70*/  IMAD.MOV.U32 R5, RZ, RZ, R13 ;  /* 0x000000ffff057224 */ /* 0x000fc400078e000d */
[--C-:B------:R-:W-:Y:S02]  /*15a80*/  IMAD.IADD R9, R20, 0x1, R10.reuse ;  /* 0x0000000114097824 */ /* 0x100fe400078e020a */
[----:B------:R-:W-:Y:S02]  /*15a90*/  IMAD.IADD R10, R21, 0x1, R10 ;  /* 0x00000001150a7824 */ /* 0x000fe400078e020a */
[----:B------:R-:W-:Y:S01]  /*15aa0*/  IMAD.MOV.U32 R8, RZ, RZ, R12 ;  /* 0x000000ffff087224 */ /* 0x000fe200078e000c */
[----:B------:R-:W-:Y:S02]  /*15ab0*/  LOP3.LUT R145, RZ, R9, RZ, 0x33, !PT ;  /* 0x00000009ff917212 */ /* 0x000fe400078e33ff */
[----:B------:R-:W-:-:S07]  /*15ac0*/  LOP3.LUT R140, RZ, R10, RZ, 0x33, !PT ;  /* 0x0000000aff8c7212 */ /* 0x000fce00078e33ff */
.L_x_9541:
        /* <DEDUP_REMOVED lines=11> */
.L_x_9525:
[----:B------:R-:W-:Y:S01]  /*15b80*/  IMAD R12, R17, 0x8, R2 ;  /* 0x00000008110c7824 */ /* 0x000fe200078e0202 */
[----:B------:R-:W-:-:S04]  /*15b90*/  SHF.L.U32 R13, R22, 0x1f, RZ ;  /* 0x0000001f160d7819 */ /* 0x000fc800000006ff */
[----:B------:R0:W1:Y:S01]  /*15ba0*/  SYNCS.PHASECHK.TRANS64.TRYWAIT P3, [R12+URZ+0x2d830], R13 ;  /* 0x02d8300d0c0075a7 */ /* 0x000062000806017f */
[----:B------:R-:W-:Y:S05]  /*15bb0*/  @!P0 BRA `(.L_x_9526) ;  /* 0x0000000000048947 */ /* 0x000fea0003800000 */
[----:B------:R-:W-:Y:S01]  /*15bc0*/  BPT.TRAP 0x1 ;  /* 0x000000040000795c */ /* 0x000fe20000300000 */
.L_x_9526:
[----:B------:R-:W-:Y:S04]  /*15bd0*/  BSSY B0, `(.L_x_9524) ;  /* 0x0000004000007945 */ /* 0x000fe80003800000 */
[----:B-1----:R-:W-:Y:S05]  /*15be0*/  @P3 BRA `(.L_x_9527) ;  /* 0x0000000000083947 */ /* 0x002fea0003800000 */
[----:B------:R-:W1:Y:S02]  /*15bf0*/  SYNCS.PHASECHK.TRANS64.TRYWAIT P3, [R12+URZ+0x2d830], R13 ;  /* 0x02d8300d0c0075a7 */ /* 0x000e64000806017f */
[----:B-1----:R-:W-:Y:S05]  /*15c00*/  @!P3 BRA `(.L_x_9528) ;  /* 0x000000c800b8b947 */ /* 0x002fea0003800000 */
.L_x_9527:
[----:B------:R-:W-:Y:S05]  /*15c10*/  BSYNC B0 ;  /* 0x0000000000007941 */ /* 0x000fea0003800000 */
.L_x_9524:
[----:B01----:R-:W2:Y:S01]  /*15c20*/  LDL R12, [R1+0x8] ;  /* 0x00000800010c7983 */ /* 0x003ea20000100800 */
[----:B------:R-:W0:Y:S01]  /*15c30*/  S2R R15, SR_TID.X ;  /* 0x00000000000f7919 */ /* 0x000e220000002100 */
[----:B------:R-:W-:Y:S05]  /*15c40*/  WARPSYNC.ALL ;  /* 0x0000000000007948 */ /* 0x000fea0003800000 */
[----:B------:R-:W-:Y:S01]  /*15c50*/  IMAD.MOV.U32 R13, RZ, RZ, -0x7fffffe0 ;  /* 0x80000020ff0d7424 */ /* 0x000fe200078e00ff */
[----:B0-----:R-:W-:-:S04]  /*15c60*/  SHF.R.U32.HI R15, RZ, 0x7, R15 ;  /* 0x00000007ff0f7819 */ /* 0x001fc8000001160f */
[----:B------:R-:W-:Y:S01]  /*15c70*/  IADD3 R15, R15, 0x8, RZ ;  /* 0x000000080f0f7810 */ /* 0x000fe20007ffe0ff */
[----:B------:R-:W-:Y:S01]  /*15c80*/  IMAD.MOV.U32 R27, RZ, RZ, -0x7fffffe0 ;  /* 0x80000020ff1b7424 */ /* 0x000fe200078e00ff */
[----:B------:R-:W-:Y:S01]  /*15c90*/  R2UR UR11, R13 ;  /* 0x000000000d0b72ca */ /* 0x000fe200000e0000 */
[----:B------:R-:W-:Y:S01]  /*15ca0*/  IMAD.MOV.U32 R25, RZ, RZ, -0x7fffffe0 ;  /* 0x80000020ff197424 */ /* 0x000fe200078e00ff */
[----:B------:R-:W-:Y:S01]  /*15cb0*/  R2UR UR8, R6 ;  /* 0x00000000060872ca */ /* 0x000fe200000e0000 */
[----:B------:R-:W-:Y:S01]  /*15cc0*/  IMAD.MOV.U32 R29, RZ, RZ, -0x7fffffe0 ;  /* 0x80000020ff1d7424 */ /* 0x000fe200078e00ff */
[----:B------:R-:W-:Y:S02]  /*15cd0*/  R2UR UR9, R7 ;  /* 0x00000000070972ca */ /* 0x000fe400000e0000 */
[----:B------:R-:W-:Y:S02]  /*15ce0*/  R2UR UR15, R27 ;  /* 0x000000001b0f72ca */ /* 0x000fe400000e0000 */
[----:B------:R-:W-:-:S02]  /*15cf0*/  R2UR UR19, R25 ;  /* 0x00000000191372ca */ /* 0x000fc400000e0000 */
[----:B------:R-:W-:Y:S02]  /*15d00*/  R2UR UR23, R27 ;  /* 0x000000001b1772ca */ /* 0x000fe400000e0000 */
[----:B------:R-:W-:Y:S02]  /*15d10*/  R2UR UR27, R29 ;  /* 0x000000001d1b72ca */ /* 0x000fe400000e0000 */
[----:B------:R-:W-:Y:S02]  /*15d20*/  R2UR UR12, R154 ;  /* 0x000000009a0c72ca */ /* 0x000fe400000e0000 */
[----:B------:R-:W-:Y:S01]  /*15d30*/  R2UR UR13, R155 ;  /* 0x000000009b0d72ca */ /* 0x000fe200000e0000 */
[----:B------:R0:W-:Y:S01]  /*15d40*/  BAR.SYNC.DEFER_BLOCKING R15, 0x100 ;  /* 0x0004000f0000751d */ /* 0x0001e20000010000 */
[----:B------:R-:W-:Y:S01]  /*15d50*/  R2UR UR16, R152 ;  /* 0x00000000981072ca */ /* 0x000fe200000e0000 */
[----:B--2---:R-:W-:-:S04]  /*15d60*/  IMAD R12, R17, 0x600, R12 ;  /* 0x00000600110c7824 */ /* 0x004fc800078e020c */
[C---:B------:R-:W-:Y:S01]  /*15d70*/  VIADD R26, R12.reuse, 0x2 ;  /* 0x000000020c1a7836 */ /* 0x040fe20000000000 */
[C---:B------:R-:W-:Y:S01]  /*15d80*/  R2UR UR10, R12.reuse ;  /* 0x000000000c0a72ca */ /* 0x040fe200000e0000 */
[C---:B------:R-:W-:Y:S02]  /*15d90*/  VIADD R24, R12.reuse, 0x200 ;  /* 0x000002000c187836 */ /* 0x040fe40000000000 */
[----:B------:R-:W-:Y:S01]  /*15da0*/  VIADD R28, R12, 0x400 ;  /* 0x000004000c1c7836 */ /* 0x000fe20000000000 */
[----:B------:R-:W-:Y:S01]  /*15db0*/  R2UR UR14, R26 ;  /* 0x000000001a0e72ca */ /* 0x000fe200000e0000 */
[----:B------:R-:W-:Y:S01]  /*15dc0*/  VIADD R26, R12, 0x202 ;  /* 0x000002020c1a7836 */ /* 0x000fe20000000000 */
[----:B------:R-:W-:Y:S02]  /*15dd0*/  R2UR UR18, R24 ;  /* 0x00000000181272ca */ /* 0x000fe400000e0000 */
[----:B------:R-:W-:Y:S02]  /*15de0*/  R2UR UR26, R28 ;  /* 0x000000001c1a72ca */ /* 0x000fe400000e0000 */
[----:B------:R-:W-:-:S02]  /*15df0*/  R2UR UR22, R26 ;  /* 0x000000001a1672ca */ /* 0x000fc400000e0000 */
[----:B------:R-:W-:-:S06]  /*15e00*/  WARPGROUP.ARRIVE ;  /* 0x00000000000079c5 */ /* 0x000fcc0000000000 */
[----:B------:R-:W-:Y:S01]  /*15e10*/  HGMMA.64x128x16.F32 R24, gdesc[UR8], RZ, !UPT, gsb0 ;  /* 0x01e00000081879f0 */ /* 0x000fe2000c0008ff */
[----:B------:R-:W-:Y:S02]  /*15e20*/  R2UR UR17, R153 ;  /* 0x00000000991172ca */ /* 0x000fe400000e0000 */
[----:B------:R-:W-:Y:S02]  /*15e30*/  WARPGROUP.DEPBAR.LE gsb0, 0x0 ;  /* 0x00008000000079c5 */ /* 0x000fe40000010000 */
[----:B------:R-:W-:-:S07]  /*15e40*/  WARPGROUP.ARRIVE ;  /* 0x00000000000079c5 */ /* 0x000fce0000000000 */
        /* <DEDUP_REMOVED lines=26> */
.L_x_9530:
[----:B------:R-:W-:Y:S01]  /*15ff0*/  SHF.L.U32 R12, R14, 0x1f, RZ ;  /* 0x0000001f0e0c7819 */ /* 0x000fe200000006ff */
[----:B------:R-:W-:-:S04]  /*16000*/  IMAD R13, R11, 0x8, R2 ;  /* 0x000000080b0d7824 */ /* 0x000fc800078e0202 */
[----:B------:R0:W1:Y:S01]  /*16010*/  SYNCS.PHASECHK.TRANS64.TRYWAIT P2, [R13+URZ+0x2d850], R12 ;  /* 0x02d8500c0d0075a7 */ /* 0x000062000804017f */
[----:B------:R-:W-:Y:S05]  /*16020*/  @!P0 BRA `(.L_x_9531) ;  /* 0x0000000000048947 */ /* 0x000fea0003800000 */
[----:B------:R-:W-:Y:S01]  /*16030*/  BPT.TRAP 0x1 ;  /* 0x000000040000795c */ /* 0x000fe20000300000 */
.L_x_9531:
[----:B-1----:R-:W-:Y:S05]  /*16040*/  @P2 BRA `(.L_x_9529) ;  /* 0x0000000000082947 */ /* 0x002fea0003800000 */
[----:B------:R-:W1:Y:S02]  /*16050*/  SYNCS.PHASECHK.TRANS64.TRYWAIT P2, [R13+URZ+0x2d850], R12 ;  /* 0x02d8500c0d0075a7 */ /* 0x000e64000804017f */
[----:B-1----:R-:W-:Y:S05]  /*16060*/  @!P2 BRA `(.L_x_9532) ;  /* 0x000000c400b4a947 */ /* 0x002fea0003800000 */
.L_x_9529:
        /* <DEDUP_REMOVED lines=8> */
[C---:B------:R-:W-:Y:S01]  /*160f0*/  R2UR UR11, R13.reuse ;  /* 0x000000000d0b72ca */ /* 0x040fe200000e0000 */
[----:B------:R-:W4:Y:S01]  /*16100*/  LDL R142, [R1+0x30] ;  /* 0x00003000018e7983 */ /* 0x000f220000100800 */
[----:B------:R-:W-:Y:S02]  /*16110*/  LOP3.LUT R12, R12, 0x2000000, RZ, 0xfc, !PT ;  /* 0x020000000c0c7812 */ /* 0x000fe400078efcff */
[----:B------:R-:W-:Y:S01]  /*16120*/  R2UR UR43, R13 ;  /* 0x000000000d2b72ca */ /* 0x000fe200000e0000 */
[----:B------:R-:W-:Y:S01]  /*16130*/  WARPGROUP.ARRIVE ;  /* 0x00000000000079c5 */ /* 0x000fe20000000000 */
[----:B------:R-:W-:Y:S01]  /*16140*/  R2UR UR15, R15 ;  /* 0x000000000f0f72ca */ /* 0x000fe200000e0000 */
[----:B------:R-:W-:Y:S01]  /*16150*/  IMAD R12, R11, 0x600, R12 ;  /* 0x000006000b0c7824 */ /* 0x000fe200078e020c */
[C---:B------:R-:W-:Y:S02]  /*16160*/  R2UR UR19, R15.reuse ;  /* 0x000000000f1372ca */ /* 0x040fe400000e0000 */
[----:B------:R-:W-:Y:S01]  /*16170*/  R2UR UR23, R15 ;  /* 0x000000000f1772ca */ /* 0x000fe200000e0000 */
[C---:B------:R-:W-:Y:S01]  /*16180*/  VIADD R14, R12.reuse, 0x40 ;  /* 0x000000400c0e7836 */ /* 0x040fe20000000000 */
[----:B------:R-:W-:-:S02]  /*16190*/  R2UR UR10, R12 ;  /* 0x000000000c0a72ca */ /* 0x000fc400000e0000 */
[C---:B------:R-:W-:Y:S02]  /*161a0*/  R2UR UR27, R15.reuse ;  /* 0x000000000f1b72ca */ /* 0x040fe400000e0000 */
[----:B------:R-:W-:Y:S01]  /*161b0*/  R2UR UR14, R14 ;  /* 0x000000000e0e72ca */ /* 0x000fe200000e0000 */
[----:B------:R-:W-:Y:S01]  /*161c0*/  VIADD R14, R12, 0x80 ;  /* 0x000000800c0e7836 */ /* 0x000fe20000000000 */
[C---:B------:R-:W-:Y:S02]  /*161d0*/  R2UR UR31, R15.reuse ;  /* 0x000000000f1f72ca */ /* 0x040fe400000e0000 */
[----:B------:R-:W-:Y:S02]  /*161e0*/  R2UR UR35, R15 ;  /* 0x000000000f2372ca */ /* 0x000fe400000e0000 */
[----:B------:R-:W-:Y:S01]  /*161f0*/  R2UR UR18, R14 ;  /* 0x000000000e1272ca */ /* 0x000fe200000e0000 */
[----:B------:R-:W-:-:S05]  /*16200*/  VIADD R14, R12, 0xc0 ;  /* 0x000000c00c0e7836 */ /* 0x000fca0000000000 */
[----:B------:R-:W-:Y:S01]  /*16210*/  R2UR UR22, R14 ;  /* 0x000000000e1672ca */ /* 0x000fe200000e0000 */
[----:B------:R-:W-:-:S05]  /*16220*/  VIADD R14, R12, 0x100 ;  /* 0x000001000c0e7836 */ /* 0x000fca0000000000 */
[----:B------:R-:W-:Y:S01]  /*16230*/  R2UR UR26, R14 ;  /* 0x000000000e1a72ca */ /* 0x000fe200000e0000 */
[----:B------:R-:W-:-:S05]  /*16240*/  VIADD R14, R12, 0x140 ;  /* 0x000001400c0e7836 */ /* 0x000fca0000000000 */
[----:B------:R-:W-:Y:S01]  /*16250*/  R2UR UR30, R14 ;  /* 0x000000000e1e72ca */ /* 0x000fe200000e0000 */
[C---:B------:R-:W-:Y:S01]  /*16260*/  VIADD R14, R12.reuse, 0x180 ;  /* 0x000001800c0e7836 */ /* 0x040fe20000000000 */
[----:B------:R-:W-:Y:S01]  /*16270*/  IADD3 R12, R12, 0x1c0, RZ ;  /* 0x000001c00c0c7810 */ /* 0x000fe20007ffe0ff */
[----:B------:R-:W-:-:S03]  /*16280*/  IMAD.MOV.U32 R13, RZ, RZ, 0x40000040 ;  /* 0x40000040ff0d7424 */ /* 0x000fc600078e00ff */
[----:B------:R-:W-:Y:S02]  /*16290*/  R2UR UR42, R12 ;  /* 0x000000000c2a72ca */ /* 0x000fe400000e0000 */
[----:B------:R-:W-:Y:S01]  /*162a0*/  R2UR UR9, R13 ;  /* 0x000000000d0972ca */ /* 0x000fe200000e0000 */
[----:B------:R-:W-:Y:S01]  /*162b0*/  IMAD.MOV.U32 R15, RZ, RZ, 0x40000040 ;  /* 0x40000040ff0f7424 */ /* 0x000fe200078e00ff */
[----:B------:R-:W-:-:S04]  /*162c0*/  R2UR UR34, R14 ;  /* 0x000000000e2272ca */ /* 0x000fc800000e0000 */
[----:B------:R-:W-:Y:S01]  /*162d0*/  R2UR UR13, R15 ;  /* 0x000000000f0d72ca */ /* 0x000fe200000e0000 */
[----:B------:R-:W-:-:S05]  /*162e0*/  IMAD.MOV.U32 R15, RZ, RZ, 0x40000040 ;  /* 0x40000040ff0f7424 */ /* 0x000fca00078e00ff */
[----:B------:R-:W-:Y:S02]  /*162f0*/  R2UR UR17, R15 ;  /* 0x000000000f1172ca */ /* 0x000fe400000e0000 */
[----:B--2---:R-:W-:-:S04]  /*16300*/  LOP3.LUT R12, R141, 0x10000, RZ, 0xfc, !PT ;  /* 0x000100008d0c7812 */ /* 0x004fc800078efcff */
[----:B------:R-:W-:-:S13]  /*16310*/  R2UR UR8, R12 ;  /* 0x000000000c0872ca */ /* 0x000fda00000e0000 */
[----:B------:R-:W-:Y:S01]  /*16320*/  HGMMA.64x96x16.F32 R88, gdesc[UR8].tnspB, R88, gsb0 ;  /* 0x41600000085879f0 */ /* 0x000fe20008000858 */
[----:B------:R-:W-:-:S05]  /*16330*/  VIADD R14, R12, 0x2 ;  /* 0x000000020c0e7836 */ /* 0x000fca0000000000 */
[----:B------:R-:W-:Y:S01]  /*16340*/  R2UR UR12, R14 ;  /* 0x000000000e0c72ca */ /* 0x000fe200000e0000 */
[----:B------:R-:W-:Y:S01]  /*16350*/  VIADD R14, R12, 0x4 ;  /* 0x000000040c0e7836 */ /* 0x000fe20000000000 */
[----:B------:R-:W-:Y:S02]  /*16360*/  WARPGROUP.DEPBAR.LE gsb0, 0x0 ;  /* 0x00008000000079c5 */ /* 0x000fe40000010000 */
[----:B------:R-:W-:-:S09]  /*16370*/  WARPGROUP.ARRIVE ;  /* 0x00000000000079c5 */ /* 0x000fd20000000000 */
[----:B------:R-:W-:Y:S01]  /*16380*/  HGMMA.64x96x16.F32 R88, gdesc[UR12].tnspB, R88, gsb0 ;  /* 0x416000000c5879f0 */ /* 0x000fe20008000858 */
[----:B------:R-:W-:Y:S01]  /*16390*/  R2UR UR16, R14 ;  /* 0x000000000e1072ca */ /* 0x000fe200000e0000 */
[----:B------:R-:W-:Y:S02]  /*163a0*/  VIADD R14, R12, 0x6 ;  /* 0x000000060c0e7836 */ /* 0x000fe40000000000 */
[----:B------:R-:W-:-:S03]  /*163b0*/  IMAD.MOV.U32 R15, RZ, RZ, 0x40000040 ;  /* 0x40000040ff0f7424 */ /* 0x000fc600078e00ff */
[----:B------:R-:W-:Y:S02]  /*163c0*/  R2UR UR20, R14 ;  /* 0x000000000e1472ca */ /* 0x000fe400000e0000 */
[----:B------:R-:W-:Y:S01]  /*163d0*/  R2UR UR21, R15 ;  /* 0x000000000f1572ca */ /* 0x000fe200000e0000 */
[----:B------:R-:W-:Y:S02]  /*163e0*/  WARPGROUP.DEPBAR.LE gsb0, 0x0 ;  /* 0x00008000000079c5 */ /* 0x000fe40000010000 */
[----:B------:R-:W-:-:S06]  /*163f0*/  WARPGROUP.ARRIVE ;  /* 0x00000000000079c5 */ /* 0x000fcc0000000000 */
[----:B------:R-:W-:Y:S01]  /*16400*/  HGMMA.64x96x16.F32 R88, gdesc[UR16].tnspB, R88, gsb0 ;  /* 0x41600000105879f0 */ /* 0x000fe20008000858 */
        /* <DEDUP_REMOVED lines=28> */
[----:B------:R-:W-:Y:S01]  /*165d0*/  FMUL.FTZ R14, R25, UR46 ;  /* 0x0000002e190e7c20 */ /* 0x000fe20008410000 */
[----:B------:R-:W-:Y:S01]  /*165e0*/  FMUL.FTZ R25, R30, UR46 ;  /* 0x0000002e1e197c20 */ /* 0x000fe20008410000 */
[----:B------:R-:W-:Y:S01]  /*165f0*/  FMUL.FTZ R30, R34, UR46 ;  /* 0x0000002e221e7c20 */ /* 0x000fe20008410000 */
[----:B------:R-:W-:Y:S01]  /*16600*/  FMUL.FTZ R34, R37, UR46 ;  /* 0x0000002e25227c20 */ /* 0x000fe20008410000 */
[----:B------:R-:W-:Y:S01]  /*16610*/  FMUL.FTZ R37, R42, UR46 ;  /* 0x0000002e2a257c20 */ /* 0x000fe20008410000 */
[----:B------:R-:W-:Y:S01]  /*16620*/  FMUL.FTZ R42, R45, UR46 ;  /* 0x0000002e2d2a7c20 */ /* 0x000fe20008410000 */
[----:B------:R-:W-:Y:S02]  /*16630*/  FMUL.FTZ R45, R50, UR46 ;  /* 0x0000002e322d7c20 */ /* 0x000fe40008410000 */
[----:B------:R-:W0:Y:S01]  /*16640*/  S2R R50, SR_TID.X ;  /* 0x0000000000327919 */ /* 0x000e220000002100 */
[----:B------:R-:W-:Y:S01]  /*16650*/  FMUL.FTZ R12, R24, UR46 ;  /* 0x0000002e180c7c20 */ /* 0x000fe20008410000 */
[----:B------:R-:W-:Y:S01]  /*16660*/  FMUL.FTZ R24, R28, UR46 ;  /* 0x0000002e1c187c20 */ /* 0x000fe20008410000 */
[----:B------:R-:W-:Y:S01]  /*16670*/  FMUL.FTZ R28, R32, UR46 ;  /* 0x0000002e201c7c20 */ /* 0x000fe20008410000 */
[----:B------:R-:W-:-:S02]  /*16680*/  WARPGROUP.DEPBAR.LE gsb0, 0x0 ;  /* 0x00008000000079c5 */ /* 0x000fc40000010000 */
[----:B------:R-:W-:-:S06]  /*16690*/  WARPGROUP.ARRIVE ;  /* 0x00000000000079c5 */ /* 0x000fcc0000000000 */
[----:B------:R-:W-:Y:S01]  /*166a0*/  HGMMA.64x96x16.F32 R88, gdesc[UR40].tnspB, R88, gsb0 ;  /* 0x41600000285879f0 */ /* 0x000fe20008000858 */
[----:B0-----:R-:W-:Y:S01]  /*166b0*/  SHF.R.U32.HI R144, RZ, 0x7, R50 ;  /* 0x00000007ff907819 */ /* 0x001fe20000011632 */
[----:B------:R-:W-:Y:S01]  /*166c0*/  FMUL.FTZ R32, R36, UR46 ;  /* 0x0000002e24207c20 */ /* 0x000fe20008410000 */
[----:B------:R-:W-:Y:S01]  /*166d0*/  ISETP.GE.U32.AND P2, PT, R50, 0x180, PT ;  /* 0x000001803200780c */ /* 0x000fe20003f46070 */
[----:B------:R-:W-:Y:S02]  /*166e0*/  FMUL.FTZ R36, R40, UR46 ;  /* 0x0000002e28247c20 */ /* 0x000fe40008410000 */
[----:B------:R-:W-:Y:S02]  /*166f0*/  VIADD R50, R144, 0x9 ;  /* 0x0000000990327836 */ /* 0x000fe40000000000 */
        /* <DEDUP_REMOVED lines=56> */
[----:B------:R-:W2:Y:S01]  /*16a80*/  MUFU.TANH R13, R13 ;  /* 0x0000000d000d7308 */ /* 0x000ea20000002400 */
[----:B------:R-:W-:-:S02]  /*16a90*/  WARPGROUP.DEPBAR.LE gsb0, 0x0 ;  /* 0x00008000000079c5 */ /* 0x000fc40000010000 */
[----:B------:R5:W-:Y:S06]  /*16aa0*/  BAR.ARV R50, 0x100 ;  /* 0x000400320000751d */ /* 0x000bec0000002000 */
[----:B-----5:R-:W-:-:S04]  /*16ab0*/  @!P1 IMAD R50, R17, 0x8, R2 ;  /* 0x0000000811329824 */ /* 0x020fc800078e0202 */
[----:B------:R-:W-:-:S05]  /*16ac0*/  @!P1 VIADD R50, R50, 0x2d840 ;  /* 0x0002d84032329836 */ /* 0x000fca0000000000 */
[----:B------:R-:W-:-:S04]  /*16ad0*/  @!P1 PRMT R50, RZ, 0x654, R50 ;  /* 0x00000654ff329816 */ /* 0x000fc80000000032 */
[----:B------:R3:W-:Y:S01]  /*16ae0*/  @!P1 SYNCS.ARRIVE.TRANS64.RED.A1T0 RZ, [R50+URZ], RZ ;  /* 0x000000ff32ff99a7 */ /* 0x0007e2000810043f */
[----:B------:R-:W0:Y:S01]  /*16af0*/  MUFU.TANH R15, R15 ;  /* 0x0000000f000f7308 */ /* 0x000e220000002400 */
[----:B---3--:R-:W-:-:S07]  /*16b00*/  IADD3 R50, R143, 0x1, -R83 ;  /* 0x000000018f327810 */ /* 0x008fce0007ffe853 */
[----:B------:R-:W3:Y:S01]  /*16b10*/  MUFU.TANH R24, R24 ;  /* 0x0000001800187308 */ /* 0x000ee20000002400 */
[----:B----4-:R-:W-:-:S07]  /*16b20*/  IADD3 R50, R50, -R142, RZ ;  /* 0x8000008e32327210 */ /* 0x010fce0007ffe0ff */
[----:B------:R-:W4:Y:S01]  /*16b30*/  MUFU.TANH R26, R26 ;  /* 0x0000001a001a7308 */ /* 0x000f220000002400 */
[----:B------:R-:W-:-:S07]  /*16b40*/  IMAD R142, R136, -0x2, R50 ;  /* 0xfffffffe888e7824 */ /* 0x000fce00078e0232 */
        /* <DEDUP_REMOVED lines=60> */
[C---:B------:R-:W-:Y:S02]  /*16f10*/  IMAD.IADD R87, R20.reuse, 0x1, R143 ;  /* 0x0000000114577824 */ /* 0x040fe400078e028f */
[----:B------:R-:W-:Y:S01]  /*16f20*/  IMAD.IADD R86, R20, 0x1, R142 ;  /* 0x0000000114567824 */ /* 0x000fe200078e028e */
[----:B-1234-:R-:W-:Y:S06]  /*16f30*/  @!P5 BRA `(.L_x_9533) ;  /* 0x000000000058d947 */ /* 0x01efec0003800000 */
        /* <DEDUP_REMOVED lines=11> */
.L_x_9535:
[----:B------:R-:W-:-:S05]  /*16ff0*/  IMAD.U32 R144, RZ, RZ, UR4 ;  /* 0x00000004ff907e24 */ /* 0x000fca000f8e00ff */
[----:B------:R-:W-:-:S13]  /*17000*/  ISETP.NE.AND P2, PT, R144, 0x1, PT ;  /* 0x000000019000780c */ /* 0x000fda0003f45270 */
[----:B------:R-:W1:Y:S02]  /*17010*/  @P2 LDC.64 R50, c[0x0][0x9e8] ;  /* 0x00027a00ff322b82 */ /* 0x000e640000000a00 */
[----:B-1----:R-:W-:-:S04]  /*17020*/  @P2 IMAD.HI.U32 R156, R9, R50, RZ ;  /* 0x00000032099c2227 */ /* 0x002fc800078e00ff */
[----:B------:R-:W-:Y:S01]  /*17030*/  IMAD.MOV.U32 R50, RZ, RZ, R9 ;  /* 0x000000ffff327224 */ /* 0x000fe200078e0009 */
[----:B------:R-:W-:-:S07]  /*17040*/  @P2 SHF.R.U32.HI R50, RZ, R51, R156 ;  /* 0x00000033ff322219 */ /* 0x000fce000001169c */
.L_x_9536:
[----:B------:R-:W-:Y:S05]  /*17050*/  BSYNC B0 ;  /* 0x0000000000007941 */ /* 0x000fea0003800000 */
.L_x_9534:
[----:B------:R-:W-:-:S04]  /*17060*/  IMAD R50, R50, R144, -R83 ;  /* 0x0000009032327224 */ /* 0x000fc800078e0a53 */
[----:B------:R-:W-:-:S05]  /*17070*/  IMAD R50, R136, -0x2, R50 ;  /* 0xfffffffe88327824 */ /* 0x000fca00078e0232 */
[----:B------:R-:W-:Y:S02]  /*17080*/  VIMNMX R86, R86, R50, !PT ;  /* 0x0000003256567248 */ /* 0x000fe40007fe0100 */
[----:B------:R-:W-:-:S07]  /*17090*/  VIADDMNMX R87, R50, R144, R87, PT ;  /* 0x0000009032577246 */ /* 0x000fce0003800157 */
.L_x_9533:
[----:B------:R-:W-:Y:S01]  /*170a0*/  ISETP.GT.AND P2, PT, R0, -0x1, PT ;  /* 0xffffffff0000780c */ /* 0x000fe20003f44270 */
[C---:B------:R-:W-:Y:S02]  /*170b0*/  IMAD.IADD R143, R21.reuse, 0x1, R143 ;  /* 0x00000001158f7824 */ /* 0x040fe400078e028f */
[----:B------:R-:W-:Y:S01]  /*170c0*/  IMAD.IADD R142, R21, 0x1, R142 ;  /* 0x00000001158e7824 */ /* 0x000fe200078e028e */
        /* <DEDUP_REMOVED lines=95> */
[----:B------:R-:W-:Y:S01]  /*176c0*/  FSEL R85, R85, -INF , !P3 ;  /* 0xff80000055557808 */ /* 0x000fe20005800000 */
[----:B------:R-:W-:Y:S08]  /*176d0*/  @!P5 BRA `(.L_x_9537) ;  /* 0x000000000058d947 */ /* 0x000ff00003800000 */
        /* <DEDUP_REMOVED lines=11> */
.L_x_9539:
[----:B------:R-:W-:-:S05]  /*17790*/  IMAD.U32 R12, RZ, RZ, UR4 ;  /* 0x00000004ff0c7e24 */ /* 0x000fca000f8e00ff */
[----:B------:R-:W-:-:S13]  /*177a0*/  ISETP.NE.AND P3, PT, R12, 0x1, PT ;  /* 0x000000010c00780c */ /* 0x000fda0003f65270 */
[----:B------:R-:W0:Y:S02]  /*177b0*/  @P3 LDC.64 R28, c[0x0][0x9e8] ;  /* 0x00027a00ff1c3b82 */ /* 0x000e240000000a00 */
[----:B0-----:R-:W-:-:S04]  /*177c0*/  @P3 IMAD.HI.U32 R86, R10, R28, RZ ;  /* 0x0000001c0a563227 */ /* 0x001fc800078e00ff */
[----:B------:R-:W-:Y:S01]  /*177d0*/  IMAD.MOV.U32 R28, RZ, RZ, R10 ;  /* 0x000000ffff1c7224 */ /* 0x000fe200078e000a */
[----:B------:R-:W-:-:S07]  /*177e0*/  @P3 SHF.R.U32.HI R28, RZ, R29, R86 ;  /* 0x0000001dff1c3219 */ /* 0x000fce0000011656 */
.L_x_9540:
[----:B------:R-:W-:Y:S05]  /*177f0*/  BSYNC B0 ;  /* 0x0000000000007941 */ /* 0x000fea0003800000 */
.L_x_9538:
[----:B------:R-:W-:-:S04]  /*17800*/  IMAD R83, R28, R12, -R83 ;  /* 0x0000000c1c537224 */ /* 0x000fc800078e0a53 */
[----:B------:R-:W-:-:S05]  /*17810*/  IMAD R83, R136, -0x2, R83 ;  /* 0xfffffffe88537824 */ /* 0x000fca00078e0253 */
[----:B------:R-:W-:Y:S02]  /*17820*/  VIMNMX R142, R142, R83, !PT ;  /* 0x000000538e8e7248 */ /* 0x000fe40007fe0100 */
[----:B------:R-:W-:-:S07]  /*17830*/  VIADDMNMX R143, R83, R12, R143, PT ;  /* 0x0000000c538f7246 */ /* 0x000fce000380018f */
.L_x_9537:
[----:B------:R-:W-:Y:S01]  /*17840*/  @!P1 IMAD R11, R11, 0x8, R2 ;  /* 0x000000080b0b9824 */ /* 0x000fe200078e0202 */
[----:B------:R-:W2:Y:S01]  /*17850*/  LDL R83, [R1+0x1c] ;  /* 0x00001c0001537983 */ /* 0x000ea20000100800 */
[----:B------:R-:W-:Y:S02]  /*17860*/  UMOV UR39, UR5 ;  /* 0x0000000500277c82 */ /* 0x000fe40008000000 */
[----:B------:R-:W-:-:S05]  /*17870*/  @!P1 VIADD R11, R11, 0x2d860 ;  /* 0x0002d8600b0b9836 */ /* 0x000fca0000000000 */
[----:B------:R-:W-:-:S04]  /*17880*/  @!P1 PRMT R11, RZ, 0x654, R11 ;  /* 0x00000654ff0b9816 */ /* 0x000fc8000000000b */
[----:B------:R0:W-:Y:S02]  /*17890*/  @!P1 SYNCS.ARRIVE.TRANS64.RED.A1T0 RZ, [R11+URZ], RZ ;  /* 0x000000ff0bff99a7 */ /* 0x0001e4000810043f */
        /* <DEDUP_REMOVED lines=36> */
[----:B------:R-:W-:-:S04]  /*17ae0*/  FSETP.NEU.FTZ.AND P3, PT, R12, -INF , PT ;  /* 0xff8000000c00780b */ /* 0x000fc80003f7d000 */
[----:B------:R-:W-:-:S05]  /*17af0*/  FSEL R11, R12, RZ, P3 ;  /* 0x000000ff0c0b7208 */ /* 0x000fca0001800000 */
[----:B------:R-:W-:Y:S01]  /*17b00*/  FADD.FTZ R8, -R11, R8 ;  /* 0x000000080b087221 */ /* 0x000fe20000010100 */
[----:B------:R-:W-:-:S03]  /*17b10*/  FMUL.FTZ R11, R12, UR39 ;  /* 0x000000270c0b7c20 */ /* 0x000fc60008410000 */
[----:B------:R-:W-:Y:S02]  /*17b20*/  FMUL.FTZ R8, R8, UR39 ;  /* 0x0000002708087c20 */ /* 0x000fe40008410000 */
[----:B------:R-:W-:Y:S02]  /*17b30*/  FSEL R11, R11, RZ, P3 ;  /* 0x000000ff0b0b7208 */ /* 0x000fe40001800000 */
[----:B------:R-:W-:Y:S02]  /*17b40*/  ISETP.GT.AND P3, PT, R142, 0x1, P2 ;  /* 0x000000018e00780c */ /* 0x000fe40001764270 */
[----:B------:R-:W-:Y:S01]  /*17b50*/  MUFU.EX2 R8, R8 ;  /* 0x0000000800087308 */ /* 0x000fe20000000800 */
[--C-:B------:R-:W-:Y:S01]  /*17b60*/  FFMA.FTZ R50, R50, UR39, -R11.reuse ;  /* 0x0000002732327c23 */ /* 0x100fe2000801080b */
[----:B------:R-:W-:Y:S01]  /*17b70*/  ISETP.LT.OR P4, PT, R143, 0x2, P3 ;  /* 0x000000028f00780c */ /* 0x000fe20001f81670 */
[--C-:B------:R-:W-:Y:S01]  /*17b80*/  FFMA.FTZ R14, R14, UR39, -R11.reuse ;  /* 0x000000270e0e7c23 */ /* 0x100fe2000801080b */
[----:B------:R-:W-:Y:S01]  /*17b90*/  ISETP.GT.AND P3, PT, R142, 0x8, P2 ;  /* 0x000000088e00780c */ /* 0x000fe20001764270 */
[--C-:B------:R-:W-:Y:S01]  /*17ba0*/  FFMA.FTZ R28, R24, UR39, -R11.reuse ;  /* 0x00000027181c7c23 */ /* 0x100fe2000801080b */
[----:B------:R-:W-:Y:S01]  /*17bb0*/  FSEL R15, R15, -INF , !P4 ;  /* 0xff8000000f0f7808 */ /* 0x000fe20006000000 */
[--C-:B------:R-:W-:Y:S01]  /*17bc0*/  FFMA.FTZ R26, R26, UR39, -R11.reuse ;  /* 0x000000271a1a7c23 */ /* 0x100fe2000801080b */
[----:B------:R-:W-:Y:S01]  /*17bd0*/  ISETP.GT.AND P4, PT, R142, 0x9, P2 ;  /* 0x000000098e00780c */ /* 0x000fe20001784270 */
[----:B------:R-:W0:Y:S01]  /*17be0*/  MUFU.EX2 R24, R50 ;  /* 0x0000003200187308 */ /* 0x000e220000000800 */
[----:B------:R-:W-:Y:S01]  /*17bf0*/  ISETP.LT.OR P3, PT, R143, 0x9, P3 ;  /* 0x000000098f00780c */ /* 0x000fe20001f61670 */
[--C-:B------:R-:W-:Y:S01]  /*17c00*/  FFMA.FTZ R51, R51, UR39, -R11.reuse ;  /* 0x0000002733337c23 */ /* 0x100fe2000801080b */
[----:B------:R-:W-:Y:S01]  /*17c10*/  ISETP.LT.OR P4, PT, R143, 0xa, P4 ;  /* 0x0000000a8f00780c */ /* 0x000fe20002781670 */
[--C-:B------:R-:W-:Y:S01]  /*17c20*/  FFMA.FTZ R144, R144, UR39, -R11.reuse ;  /* 0x0000002790907c23 */ /* 0x100fe2000801080b */
[----:B------:R-:W-:Y:S01]  /*17c30*/  FSEL R25, R25, -INF , !P3 ;  /* 0xff80000019197808 */ /* 0x000fe20005800000 */
[--C-:B------:R-:W-:Y:S01]  /*17c40*/  FFMA.FTZ R32, R32, UR39, -R11.reuse ;  /* 0x0000002720207c23 */ /* 0x100fe2000801080b */
[----:B------:R-:W-:Y:S01]  /*17c50*/  FSEL R27, R27, -INF , !P4 ;  /* 0xff8000001b1b7808 */ /* 0x000fe20006000000 */
[----:B------:R-:W1:Y:S01]  /*17c60*/  MUFU.EX2 R14, R14 ;  /* 0x0000000e000e7308 */ /* 0x000e620000000800 */
[----:B------:R-:W-:Y:S01]  /*17c70*/  ISETP.GT.AND P4, PT, R142, 0x11, P2 ;  /* 0x000000118e00780c */ /* 0x000fe20001784270 */
[--C-:B------:R-:W-:Y:S01]  /*17c80*/  FFMA.FTZ R34, R34, UR39, -R11.reuse ;  /* 0x0000002722227c23 */ /* 0x100fe2000801080b */
[----:B------:R-:W-:Y:S01]  /*17c90*/  ISETP.GT.AND P3, PT, R142, 0x10, P2 ;  /* 0x000000108e00780c */ /* 0x000fe20001764270 */
[--C-:B------:R-:W-:Y:S01]  /*17ca0*/  FFMA.FTZ R36, R36, UR39, -R11.reuse ;  /* 0x0000002724247c23 */ /* 0x100fe2000801080b */
[C---:B------:R-:W-:Y:S01]  /*17cb0*/  ISETP.LT.OR P4, PT, R143.reuse, 0x12, P4 ;  /* 0x000000128f00780c */ /* 0x040fe20002781670 */
[--C-:B------:R-:W-:Y:S01]  /*17cc0*/  FFMA.FTZ R38, R38, UR39, -R11.reuse ;  /* 0x0000002726267c23 */ /* 0x100fe2000801080b */
[----:B------:R-:W-:Y:S01]  /*17cd0*/  ISETP.LT.OR P3, PT, R143, 0x11, P3 ;  /* 0x000000118f00780c */ /* 0x000fe20001f61670 */
[----:B------:R-:W3:Y:S01]  /*17ce0*/  MUFU.EX2 R28, R28 ;  /* 0x0000001c001c7308 */ /* 0x000ee20000000800 */
[----:B------:R-:W-:Y:S01]  /*17cf0*/  FSEL R31, R31, -INF , !P4 ;  /* 0xff8000001f1f7808 */ /* 0x000fe20006000000 */
[----:B0-----:R-:W-:Y:S01]  /*17d00*/  FFMA.FTZ R4, R8, R4, R24 ;  /* 0x0000000408047223 */ /* 0x001fe20000010018 */
[----:B------:R-:W-:Y:S01]  /*17d10*/  ISETP.GT.AND P4, PT, R142, 0x19, P2 ;  /* 0x000000198e00780c */ /* 0x000fe20001784270 */
[--C-:B------:R-:W-:Y:S01]  /*17d20*/  FFMA.FTZ R40, R40, UR39, -R11.reuse ;  /* 0x0000002728287c23 */ /* 0x100fe2000801080b */
[----:B------:R-:W-:Y:S01]  /*17d30*/  FSEL R30, R30, -INF , !P3 ;  /* 0xff8000001e1e7808 */ /* 0x000fe20005800000 */
[--C-:B------:R-:W-:Y:S01]  /*17d40*/  FFMA.FTZ R42, R42, UR39, -R11.reuse ;  /* 0x000000272a2a7c23 */ /* 0x100fe2000801080b */
[----:B------:R-:W-:Y:S01]  /*17d50*/  ISETP.LT.OR P4, PT, R143, 0x1a, P4 ;  /* 0x0000001a8f00780c */ /* 0x000fe20002781670 */
[----:B------:R-:W0:Y:S01]  /*17d60*/  MUFU.EX2 R26, R26 ;  /* 0x0000001a001a7308 */ /* 0x000e220000000800 */
[----:B------:R-:W-:Y:S01]  /*17d70*/  ISETP.GT.AND P3, PT, R142, 0x18, P2 ;  /* 0x000000188e00780c */ /* 0x000fe20001764270 */
[----:B-1----:R-:W-:Y:S01]  /*17d80*/  FADD.FTZ R4, R14, R4 ;  /* 0x000000040e047221 */ /* 0x002fe20000010000 */
[----:B------:R-:W-:Y:S01]  /*17d90*/  FSEL R35, R35, -INF , !P4 ;  /* 0xff80000023237808 */ /* 0x000fe20006000000 */
[--C-:B------:R-:W-:Y:S01]  /*17da0*/  FFMA.FTZ R44, R44, UR39, -R11.reuse ;  /* 0x000000272c2c7c23 */ /* 0x100fe2000801080b */
[----:B------:R-:W-:Y:S01]  /*17db0*/  ISETP.GT.AND P4, PT, R142, 0x21, P2 ;  /* 0x000000218e00780c */ /* 0x000fe20001784270 */
[--C-:B------:R-:W-:Y:S01]  /*17dc0*/  FFMA.FTZ R46, R46, UR39, -R11.reuse ;  /* 0x000000272e2e7c23 */ /* 0x100fe2000801080b */
[C---:B------:R-:W-:Y:S01]  /*17dd0*/  ISETP.LT.OR P3, PT, R143.reuse, 0x19, P3 ;  /* 0x000000198f00780c */ /* 0x040fe20001f61670 */
[----:B------:R-:W1:Y:S01]  /*17de0*/  MUFU.EX2 R51, R51 ;  /* 0x0000003300337308 */ /* 0x000e620000000800 */
[----:B------:R-:W-:Y:S01]  /*17df0*/  ISETP.LT.OR P4, PT, R143, 0x22, P4 ;  /* 0x000000228f00780c */ /* 0x000fe20002781670 */
[----:B---3--:R-:W-:Y:S01]  /*17e00*/  FADD.FTZ R4, R28, R4 ;  /* 0x000000041c047221 */ /* 0x008fe20000010000 */
[----:B------:R-:W-:Y:S01]  /*17e10*/  FSEL R33, R33, -INF , !P3 ;  /* 0xff80000021217808 */ /* 0x000fe20005800000 */
[--C-:B------:R-:W-:Y:S01]  /*17e20*/  FFMA.FTZ R48, R48, UR39, -R11.reuse ;  /* 0x0000002730307c23 */ /* 0x100fe2000801080b */
[----:B------:R-:W-:Y:S01]  /*17e30*/  FSEL R39, R39, -INF , !P4 ;  /* 0xff80000027277808 */ /* 0x000fe20006000000 */
[--C-:B------:R-:W-:Y:S01]  /*17e40*/  FFMA.FTZ R52, R52, UR39, -R11.reuse ;  /* 0x0000002734347c23 */ /* 0x100fe2000801080b */
[C---:B------:R-:W-:Y:S01]  /*17e50*/  ISETP.GT.AND P4, PT, R142.reuse, 0x29, P2 ;  /* 0x000000298e00780c */ /* 0x040fe20001784270 */
[----:B------:R-:W-:Y:S01]  /*17e60*/  MUFU.EX2 R34, R34 ;  /* 0x0000002200227308 */ /* 0x000fe20000000800 */
[----:B------:R-:W-:Y:S01]  /*17e70*/  ISETP.GT.AND P3, PT, R142, 0x20, P2 ;  /* 0x000000208e00780c */ /* 0x000fe20001764270 */
[--C-:B------:R-:W-:Y:S01]  /*17e80*/  FFMA.FTZ R54, R54, UR39, -R11.reuse ;  /* 0x0000002736367c23 */ /* 0x100fe2000801080b */
[C---:B------:R-:W-:Y:S01]  /*17e90*/  ISETP.LT.OR P4, PT, R143.reuse, 0x2a, P4 ;  /* 0x0000002a8f00780c */ /* 0x040fe20002781670 */
[--C-:B------:R-:W-:Y:S01]  /*17ea0*/  FFMA.FTZ R56, R56, UR39, -R11.reuse ;  /* 0x0000002738387c23 */ /* 0x100fe2000801080b */
[----:B------:R-:W-:Y:S01]  /*17eb0*/  ISETP.LT.OR P3, PT, R143, 0x21, P3 ;  /* 0x000000218f00780c */ /* 0x000fe20001f61670 */
[--C-:B------:R-:W-:Y:S01]  /*17ec0*/  FFMA.FTZ R58, R58, UR39, -R11.reuse ;  /* 0x000000273a3a7c23 */ /* 0x100fe2000801080b */
[----:B------:R-:W-:Y:S01]  /*17ed0*/  FSEL R43, R43, -INF , !P4 ;  /* 0xff8000002b2b7808 */ /* 0x000fe20006000000 */
[----:B------:R-:W-:Y:S01]  /*17ee0*/  MUFU.EX2 R36, R36 ;  /* 0x0000002400247308 */ /* 0x000fe20000000800 */
[----:B------:R-:W-:Y:S01]  /*17ef0*/  ISETP.GT.AND P4, PT, R142, 0x31, P2 ;  /* 0x000000318e00780c */ /* 0x000fe20001784270 */
[--C-:B------:R-:W-:Y:S01]  /*17f00*/  FFMA.FTZ R60, R60, UR39, -R11.reuse ;  /* 0x000000273c3c7c23 */ /* 0x100fe2000801080b */
[----:B------:R-:W-:Y:S01]  /*17f10*/  FSEL R37, R37, -INF , !P3 ;  /* 0xff80000025257808 */ /* 0x000fe20005800000 */
[--C-:B------:R-:W-:Y:S01]  /*17f20*/  FFMA.FTZ R62, R62, UR39, -R11.reuse ;  /* 0x000000273e3e7c23 */ /* 0x100fe2000801080b */
[----:B------:R-:W-:Y:S01]  /*17f30*/  ISETP.LT.OR P4, PT, R143, 0x32, P4 ;  /* 0x000000328f00780c */ /* 0x000fe20002781670 */
[--C-:B------:R-:W-:Y:S01]  /*17f40*/  FFMA.FTZ R64, R64, UR39, -R11.reuse ;  /* 0x0000002740407c23 */ /* 0x100fe2000801080b */
[----:B------:R-:W-:Y:S01]  /*17f50*/  ISETP.GT.AND P3, PT, R142, 0x28, P2 ;  /* 0x000000288e00780c */ /* 0x000fe20001764270 */
[----:B------:R-:W-:Y:S01]  /*17f60*/  MUFU.EX2 R38, R38 ;  /* 0x0000002600267308 */ /* 0x000fe20000000800 */
[----:B------:R-:W-:Y:S01]  /*17f70*/  FSEL R47, R47, -INF , !P4 ;  /* 0xff8000002f2f7808 */ /* 0x000fe20006000000 */
[--C-:B------:R-:W-:Y:S01]  /*17f80*/  FFMA.FTZ R66, R66, UR39, -R11.reuse ;  /* 0x0000002742427c23 */ /* 0x100fe2000801080b */
[----:B------:R-:W-:Y:S01]  /*17f90*/  ISETP.GT.AND P4, PT, R142, 0x39, P2 ;  /* 0x000000398e00780c */ /* 0x000fe20001784270 */
[--C-:B------:R-:W-:Y:S01]  /*17fa0*/  FFMA.FTZ R68, R68, UR39, -R11.reuse ;  /* 0x0000002744447c23 */ /* 0x100fe2000801080b */
[C---:B------:R-:W-:Y:S01]  /*17fb0*/  ISETP.LT.OR P3, PT, R143.reuse, 0x29, P3 ;  /* 0x000000298f00780c */ /* 0x040fe20001f61670 */
[--C-:B------:R-:W-:Y:S01]  /*17fc0*/  FFMA.FTZ R70, R70, UR39, -R11.reuse ;  /* 0x0000002746467c23 */ /* 0x100fe2000801080b */
[----:B------:R-:W-:Y:S01]  /*17fd0*/  ISETP.LT.OR P4, PT, R143, 0x3a, P4 ;  /* 0x0000003a8f00780c */ /* 0x000fe20002781670 */
[----:B------:R-:W-:Y:S01]  /*17fe0*/  MUFU.EX2 R40, R40 ;  /* 0x0000002800287308 */ /* 0x000fe20000000800 */
[----:B------:R-:W-:Y:S01]  /*17ff0*/  FSEL R41, R41, -INF , !P3 ;  /* 0xff80000029297808 */ /* 0x000fe20005800000 */
[--C-:B------:R-:W-:Y:S01]  /*18000*/  FFMA.FTZ R72, R72, UR39, -R11.reuse ;  /* 0x0000002748487c23 */ /* 0x100fe2000801080b */
[----:B------:R-:W-:Y:S01]  /*18010*/  FSEL R53, R53, -INF , !P4 ;  /* 0xff80000035357808 */ /* 0x000fe20006000000 */
[--C-:B------:R-:W-:Y:S01]  /*18020*/  FFMA.FTZ R74, R74, UR39, -R11.reuse ;  /* 0x000000274a4a7c23 */ /* 0x100fe2000801080b */
[----:B------:R-:W-:Y:S01]  /*18030*/  ISETP.GT.AND P4, PT, R142, 0x41, P2 ;  /* 0x000000418e00780c */ /* 0x000fe20001784270 */
[--C-:B------:R-:W-:Y:S01]  /*18040*/  FFMA.FTZ R76, R76, UR39, -R11.reuse ;  /* 0x000000274c4c7c23 */ /* 0x100fe2000801080b */
[----:B------:R-:W-:Y:S01]  /*18050*/  ISETP.GT.AND P3, PT, R142, 0x30, P2 ;  /* 0x000000308e00780c */ /* 0x000fe20001764270 */
[----:B------:R-:W-:Y:S01]  /*18060*/  MUFU.EX2 R42, R42 ;  /* 0x0000002a002a7308 */ /* 0x000fe20000000800 */
[C---:B------:R-:W-:Y:S01]  /*18070*/  ISETP.LT.OR P4, PT, R143.reuse, 0x42, P4 ;  /* 0x000000428f00780c */ /* 0x040fe20002781670 */
[--C-:B------:R-:W-:Y:S01]  /*18080*/  FFMA.FTZ R80, R80, UR39, -R11.reuse ;  /* 0x0000002750507c23 */ /* 0x100fe2000801080b */
[----:B------:R-:W-:Y:S01]  /*18090*/  ISETP.LT.OR P3, PT, R143, 0x31, P3 ;  /* 0x000000318f00780c */ /* 0x000fe20001f61670 */
[--C-:B------:R-:W-:Y:S01]  /*180a0*/  FFMA.FTZ R141, R141, UR39, -R11.reuse ;  /* 0x000000278d8d7c23 */ /* 0x100fe2000801080b */
[----:B------:R-:W-:Y:S01]  /*180b0*/  FSEL R57, R57, -INF , !P4 ;  /* 0xff80000039397808 */ /* 0x000fe20006000000 */
[--C-:B------:R-:W-:Y:S01]  /*180c0*/  FFMA.FTZ R84, R84, UR39, -R11.reuse ;  /* 0x0000002754547c23 */ /* 0x100fe2000801080b */
[----:B------:R-:W-:Y:S01]  /*180d0*/  ISETP.GT.AND P4, PT, R142, 0x49, P2 ;  /* 0x000000498e00780c */ /* 0x000fe20001784270 */
[----:B------:R-:W-:Y:S01]  /*180e0*/  MUFU.EX2 R44, R44 ;  /* 0x0000002c002c7308 */ /* 0x000fe20000000800 */
[----:B------:R-:W-:Y:S01]  /*180f0*/  FSEL R45, R45, -INF , !P3 ;  /* 0xff8000002d2d7808 */ /* 0x000fe20005800000 */
[----:B------:R-:W-:Y:S01]  /*18100*/  FFMA.FTZ R11, R85, UR39, -R11 ;  /* 0x00000027550b7c23 */ /* 0x000fe2000801080b */
[----:B------:R-:W-:-:S02]  /*18110*/  ISETP.LT.OR P4, PT, R143, 0x4a, P4 ;  /* 0x0000004a8f00780c */ /* 0x000fc40002781670 */
[C---:B------:R-:W-:Y:S02]  /*18120*/  ISETP.GT.AND P3, PT, R142.reuse, 0x38, P2 ;  /* 0x000000388e00780c */ /* 0x040fe40001764270 */
[----:B------:R-:W-:Y:S01]  /*18130*/  FSEL R61, R61, -INF , !P4 ;  /* 0xff8000003d3d7808 */ /* 0x000fe20006000000 */
[----:B------:R-:W-:Y:S01]  /*18140*/  MUFU.EX2 R46, R46 ;  /* 0x0000002e002e7308 */ /* 0x000fe20000000800 */
[----:B------:R-:W-:Y:S02]  /*18150*/  ISETP.GT.AND P4, PT, R142, 0x51, P2 ;  /* 0x000000518e00780c */ /* 0x000fe40001784270 */
[C---:B------:R-:W-:Y:S02]  /*18160*/  ISETP.LT.OR P3, PT, R143.reuse, 0x39, P3 ;  /* 0x000000398f00780c */ /* 0x040fe40001f61670 */
[----:B------:R-:W-:Y:S02]  /*18170*/  ISETP.LT.OR P4, PT, R143, 0x52, P4 ;  /* 0x000000528f00780c */ /* 0x000fe40002781670 */
[----:B------:R-:W-:Y:S01]  /*18180*/  FSEL R49, R49, -INF , !P3 ;  /* 0xff80000031317808 */ /* 0x000fe20005800000 */
[----:B------:R-:W-:Y:S01]  /*18190*/  MUFU.EX2 R48, R48 ;  /* 0x0000003000307308 */ /* 0x000fe20000000800 */
[----:B------:R-:W-:-:S02]  /*181a0*/  FSEL R65, R65, -INF , !P4 ;  /* 0xff80000041417808 */ /* 0x000fc40006000000 */
[C---:B------:R-:W-:Y:S02]  /*181b0*/  ISETP.GT.AND P4, PT, R142.reuse, 0x59, P2 ;  /* 0x000000598e00780c */ /* 0x040fe40001784270 */
[C---:B------:R-:W-:Y:S02]  /*181c0*/  ISETP.GT.AND P3, PT, R142.reuse, 0x40, P2 ;  /* 0x000000408e00780c */ /* 0x040fe40001764270 */
[C---:B------:R-:W-:Y:S01]  /*181d0*/  ISETP.LT.OR P4, PT, R143.reuse, 0x5a, P4 ;  /* 0x0000005a8f00780c */ /* 0x040fe20002781670 */
[----:B------:R-:W-:Y:S01]  /*181e0*/  MUFU.EX2 R52, R52 ;  /* 0x0000003400347308 */ /* 0x000fe20000000800 */
[----:B------:R-:W-:Y:S02]  /*181f0*/  ISETP.LT.OR P3, PT, R143, 0x41, P3 ;  /* 0x000000418f00780c */ /* 0x000fe40001f61670 */
[----:B------:R-:W-:Y:S02]  /*18200*/  FSEL R69, R69, -INF , !P4 ;  /* 0xff80000045457808 */ /* 0x000fe40006000000 */
[----:B------:R-:W-:-:S02]  /*18210*/  ISETP.GT.AND P4, PT, R142, 0x61, P2 ;  /* 0x000000618e00780c */ /* 0x000fc40001784270 */
[----:B------:R-:W-:Y:S01]  /*18220*/  FSEL R55, R55, -INF , !P3 ;  /* 0xff80000037377808 */ /* 0x000fe20005800000 */
[----:B------:R-:W-:Y:S01]  /*18230*/  MUFU.EX2 R54, R54 ;  /* 0x0000003600367308 */ /* 0x000fe20000000800 */
[----:B------:R-:W-:Y:S02]  /*18240*/  ISETP.LT.OR P4, PT, R143, 0x62, P4 ;  /* 0x000000628f00780c */ /* 0x000fe40002781670 */
[C---:B------:R-:W-:Y:S02]  /*18250*/  ISETP.GT.AND P3, PT, R142.reuse, 0x48, P2 ;  /* 0x000000488e00780c */ /* 0x040fe40001764270 */
[----:B------:R-:W-:Y:S02]  /*18260*/  FSEL R73, R73, -INF , !P4 ;  /* 0xff80000049497808 */ /* 0x000fe40006000000 */
[----:B------:R-:W-:Y:S01]  /*18270*/  ISETP.GT.AND P4, PT, R142, 0x69, P2 ;  /* 0x000000698e00780c */ /* 0x000fe20001784270 */
[----:B------:R-:W-:Y:S01]  /*18280*/  MUFU.EX2 R56, R56 ;  /* 0x0000003800387308 */ /* 0x000fe20000000800 */
[----:B------:R-:W-:-:S02]  /*18290*/  ISETP.LT.OR P3, PT, R143, 0x49, P3 ;  /* 0x000000498f00780c */ /* 0x000fc40001f61670 */
[----:B------:R-:W-:Y:S02]  /*182a0*/  ISETP.LT.OR P4, PT, R143, 0x6a, P4 ;  /* 0x0000006a8f00780c */ /* 0x000fe40002781670 */
[----:B------:R-:W-:Y:S02]  /*182b0*/  FSEL R59, R59, -INF , !P3 ;  /* 0xff8000003b3b7808 */ /* 0x000fe40005800000 */
[----:B------:R-:W-:Y:S01]  /*182c0*/  FSEL R77, R77, -INF , !P4 ;  /* 0xff8000004d4d7808 */ /* 0x000fe20006000000 */
[----:B------:R-:W-:Y:S01]  /*182d0*/  MUFU.EX2 R58, R58 ;  /* 0x0000003a003a7308 */ /* 0x000fe20000000800 */
[C---:B------:R-:W-:Y:S02]  /*182e0*/  ISETP.GT.AND P4, PT, R142.reuse, RZ, P2 ;  /* 0x000000ff8e00720c */ /* 0x040fe40001784270 */
[----:B------:R-:W-:Y:S02]  /*182f0*/  ISETP.GT.AND P3, PT, R142, 0x50, P2 ;  /* 0x000000508e00780c */ /* 0x000fe40001764270 */
[----:B------:R-:W-:-:S02]  /*18300*/  ISETP.LT.OR P4, PT, R143, 0x1, P4 ;  /* 0x000000018f00780c */ /* 0x000fc40002781670 */
[----:B------:R-:W-:Y:S01]  /*18310*/  ISETP.LT.OR P3, PT, R143, 0x51, P3 ;  /* 0x000000518f00780c */ /* 0x000fe20001f61670 */
[----:B------:R-:W-:Y:S01]  /*18320*/  MUFU.EX2 R60, R60 ;  /* 0x0000003c003c7308 */ /* 0x000fe20000000800 */
[----:B------:R-:W-:Y:S02]  /*18330*/  FSEL R29, R13, -INF , !P4 ;  /* 0xff8000000d1d7808 */ /* 0x000fe40006000000 */
[----:B------:R-:W-:Y:S02]  /*18340*/  FSEL R63, R63, -INF , !P3 ;  /* 0xff8000003f3f7808 */ /* 0x000fe40005800000 */
[----:B------:R-:W-:Y:S02]  /*18350*/  FMNMX.FTZ R13, R29, R5, !PT ;  /* 0x000000051d0d7209 */ /* 0x000fe40007810000 */
        /* <DEDUP_REMOVED lines=8> */
[----:B------:R-:W-:Y:S02]  /*183e0*/  ISETP.GT.AND P3, PT, R142, 0x60, P2 ;  /* 0x000000608e00780c */ /* 0x000fe40001764270 */
[----:B------:R-:W-:-:S02]  /*183f0*/  FMNMX.FTZ R13, R30, R13, !PT ;  /* 0x0000000d1e0d7209 */ /* 0x000fc40007810000 */
[----:B------:R-:W-:Y:S01]  /*18400*/  ISETP.LT.OR P3, PT, R143, 0x61, P3 ;  /* 0x000000618f00780c */ /* 0x000fe20001f61670 */
[----:B------:R-:W-:Y:S01]  /*18410*/  MUFU.EX2 R66, R66 ;  /* 0x0000004200427308 */ /* 0x000fe20000000800 */
[----:B------:R-:W-:Y:S02]  /*18420*/  FMNMX.FTZ R13, R31, R13, !PT ;  /* 0x0000000d1f0d7209 */ /* 0x000fe40007810000 */
        /* <DEDUP_REMOVED lines=20> */
[C---:B------:R-:W-:Y:S02]  /*18570*/  ISETP.GT.AND P4, PT, R142.reuse, 0x78, P2 ;  /* 0x000000788e00780c */ /* 0x040fe40001784270 */
[----:B------:R-:W-:Y:S02]  /*18580*/  FMNMX.FTZ R13, R49, R13, !PT ;  /* 0x0000000d310d7209 */ /* 0x000fe40007810000 */
[----:B------:R-:W-:Y:S01]  /*18590*/  ISETP.LT.OR P3, PT, R143, 0x72, P3 ;  /* 0x000000728f00780c */ /* 0x000fe20001f61670 */
        /* <DEDUP_REMOVED lines=16> */
[----:B------:R-:W-:Y:S02]  /*186a0*/  FMNMX.FTZ R13, R65, R13, !PT ;  /* 0x0000000d410d7209 */ /* 0x000fe40007810000 */
[----:B------:R-:W-:Y:S02]  /*186b0*/  F2FP.F16.F32.PACK_AB R24, R14, R24 ;  /* 0x000000180e18723e */ /* 0x000fe400000000ff */
        /* <DEDUP_REMOVED lines=10> */
[----:B------:R-:W3:Y:S02]  /*18760*/  SHFL.BFLY PT, R14, R13, 0x2, 0x1f ;  /* 0x0c401f000d0e7f89 */ /* 0x000ee400000e0000 */
[----:B---3--:R-:W-:-:S05]  /*18770*/  FMNMX.FTZ R13, R13, R14, !PT ;  /* 0x0000000e0d0d7209 */ /* 0x008fca0007810000 */
[----:B------:R-:W3:Y:S02]  /*18780*/  SHFL.BFLY PT, R14, R13, 0x1, 0x1f ;  /* 0x0c201f000d0e7f89 */ /* 0x000ee400000e0000 */
[----:B---3--:R-:W-:Y:S01]  /*18790*/  FMNMX.FTZ R13, R13, R14, !PT ;  /* 0x0000000e0d0d7209 */ /* 0x008fe20007810000 */
[C---:B0-----:R-:W-:Y:S01]  /*187a0*/  FADD.FTZ R14, R26.reuse, R4 ;  /* 0x000000041a0e7221 */ /* 0x041fe20000010000 */
[----:B------:R-:W-:Y:S02]  /*187b0*/  F2FP.F16.F32.PACK_AB R26, R26, R28 ;  /* 0x0000001c1a1a723e */ /* 0x000fe400000000ff */
[C---:B------:R-:W-:Y:S01]  /*187c0*/  FSETP.NEU.FTZ.AND P2, PT, R13.reuse, -INF , PT ;  /* 0xff8000000d00780b */ /* 0x040fe20003f5d000 */
[----:B------:R-:W-:Y:S01]  /*187d0*/  FMUL.FTZ R4, R13, UR39 ;  /* 0x000000270d047c20 */ /* 0x000fe20008410000 */
[----:B-1----:R-:W-:-:S04]  /*187e0*/  FADD.FTZ R14, R51, R14 ;  /* 0x0000000e330e7221 */ /* 0x002fc80000010000 */
        /* <DEDUP_REMOVED lines=21> */
[----:B------:R-:W-:-:S02]  /*18940*/  FFMA.FTZ R79, R79, UR39, -R4 ;  /* 0x000000274f4f7c23 */ /* 0x000fc40008010804 */
        /* <DEDUP_REMOVED lines=10> */
[----:B------:R-:W-:Y:S01]  /*189f0*/  FSEL R30, R13, RZ, P2 ;  /* 0x000000ff0d1e7208 */ /* 0x000fe20001000000 */
[----:B------:R-:W-:-:S05]  /*18a00*/  FFMA.FTZ R27, R31, UR39, -R4 ;  /* 0x000000271f1b7c23 */ /* 0x000fca0008010804 */
[----:B------:R-:W0:Y:S01]  /*18a10*/  MUFU.EX2 R24, R144 ;  /* 0x0000009000187308 */ /* 0x000e220000000800 */
[--C-:B------:R-:W-:Y:S01]  /*18a20*/  FFMA.FTZ R31, R33, UR39, -R4.reuse ;  /* 0x00000027211f7c23 */ /* 0x100fe20008010804 */
[--C-:B------:R-:W-:Y:S01]  /*18a30*/  FFMA.FTZ R33, R35, UR39, -R4.reuse ;  /* 0x0000002723217c23 */ /* 0x100fe20008010804 */
[----:B------:R-:W-:Y:S01]  /*18a40*/  FADD.FTZ R30, -R30, R5 ;  /* 0x000000051e1e7221 */ /* 0x000fe20000010100 */
[--C-:B------:R-:W-:Y:S01]  /*18a50*/  FFMA.FTZ R35, R37, UR39, -R4.reuse ;  /* 0x0000002725237c23 */ /* 0x100fe20008010804 */
[--C-:B------:R-:W-:Y:S01]  /*18a60*/  FFMA.FTZ R37, R47, UR39, -R4.reuse ;  /* 0x000000272f257c23 */ /* 0x100fe20008010804 */
[--C-:B------:R-:W-:Y:S01]  /*18a70*/  FFMA.FTZ R47, R49, UR39, -R4.reuse ;  /* 0x00000027312f7c23 */ /* 0x100fe20008010804 */
[----:B------:R-:W-:Y:S01]  /*18a80*/  FMUL.FTZ R5, R30, UR39 ;  /* 0x000000271e057c20 */ /* 0x000fe20008410000 */
[----:B------:R-:W-:Y:S01]  /*18a90*/  MUFU.EX2 R25, R25 ;  /* 0x0000001900197308 */ /* 0x000fe20000000800 */
[----:B------:R-:W-:-:S07]  /*18aa0*/  FFMA.FTZ R49, R57, UR39, -R4 ;  /* 0x0000002739317c23 */ /* 0x000fce0008010804 */
[----:B------:R-:W1:Y:S01]  /*18ab0*/  MUFU.EX2 R5, R5 ;  /* 0x0000000500057308 */ /* 0x000e620000000800 */
[C---:B0-----:R-:W-:Y:S01]  /*18ac0*/  FADD.FTZ R14, R24.reuse, R14 ;  /* 0x0000000e180e7221 */ /* 0x041fe20000010000 */
[----:B------:R-:W-:-:S06]  /*18ad0*/  F2FP.F16.F32.PACK_AB R24, R24, R51 ;  /* 0x000000331818723e */ /* 0x000fcc00000000ff */
[----:B------:R-:W0:Y:S08]  /*18ae0*/  MUFU.EX2 R26, R32 ;  /* 0x00000020001a7308 */ /* 0x000e300000000800 */
[----:B------:R-:W3:Y:S01]  /*18af0*/  MUFU.EX2 R27, R27 ;  /* 0x0000001b001b7308 */ /* 0x000ee20000000800 */
[----:B-1----:R-:W-:Y:S01]  /*18b00*/  FFMA.FTZ R28, R5, R3, R28 ;  /* 0x00000003051c7223 */ /* 0x002fe2000001001c */
[--C-:B------:R-:W-:Y:S01]  /*18b10*/  FFMA.FTZ R3, R53, UR39, -R4.reuse ;  /* 0x0000002735037c23 */ /* 0x100fe20008010804 */
[----:B------:R-:W-:-:S02]  /*18b20*/  FFMA.FTZ R53, R59, UR39, -R4 ;  /* 0x000000273b357c23 */ /* 0x000fc40008010804 */
[----:B------:R-:W-:Y:S01]  /*18b30*/  FADD.FTZ R28, R15, R28 ;  /* 0x0000001c0f1c7221 */ /* 0x000fe20000010000 */
[--C-:B------:R-:W-:Y:S01]  /*18b40*/  FFMA.FTZ R15, R55, UR39, -R4.reuse ;  /* 0x00000027370f7c23 */ /* 0x100fe20008010804 */
[----:B------:R-:W-:Y:S01]  /*18b50*/  FFMA.FTZ R55, R61, UR39, -R4 ;  /* 0x000000273d377c23 */ /* 0x000fe20008010804 */
[----:B------:R-:W1:Y:S01]  /*18b60*/  MUFU.EX2 R31, R31 ;  /* 0x0000001f001f7308 */ /* 0x000e620000000800 */
[----:B------:R-:W-:Y:S01]  /*18b70*/  FADD.FTZ R29, R29, R28 ;  /* 0x0000001c1d1d7221 */ /* 0x000fe20000010000 */
[----:B0-----:R-:W-:Y:S01]  /*18b80*/  FADD.FTZ R28, R26, R14 ;  /* 0x0000000e1a1c7221 */ /* 0x001fe20000010000 */
[----:B------:R-:W-:Y:S01]  /*18b90*/  F2FP.F16.F32.PACK_AB R26, R34, R26 ;  /* 0x0000001a221a723e */ /* 0x000fe200000000ff */
[----:B------:R-:W-:Y:S01]  /*18ba0*/  FFMA.FTZ R4, R82, UR39, -R4 ;  /* 0x0000002752047c23 */ /* 0x000fe20008010804 */
[----:B------:R-:W-:Y:S01]  /*18bb0*/  FADD.FTZ R29, R50, R29 ;  /* 0x0000001d321d7221 */ /* 0x000fe20000010000 */
[----:B------:R-:W-:Y:S02]  /*18bc0*/  FADD.FTZ R28, R34, R28 ;  /* 0x0000001c221c7221 */ /* 0x000fe40000010000 */
[----:B------:R-:W0:Y:S01]  /*18bd0*/  MUFU.EX2 R33, R33 ;  /* 0x0000002100217308 */ /* 0x000e220000000800 */
[----:B------:R-:W-:Y:S01]  /*18be0*/  FADD.FTZ R29, R25, R29 ;  /* 0x0000001d191d7221 */ /* 0x000fe20000010000 */
[----:B------:R-:W-:Y:S01]  /*18bf0*/  FADD.FTZ R28, R36, R28 ;  /* 0x0000001c241c7221 */ /* 0x000fe20000010000 */
[----:B---3--:R-:W-:-:S02]  /*18c00*/  F2FP.F16.F32.PACK_AB R25, R27, R25 ;  /* 0x000000191b19723e */ /* 0x008fc400000000ff */
[----:B------:R-:W-:Y:S01]  /*18c10*/  FADD.FTZ R29, R27, R29 ;  /* 0x0000001d1b1d7221 */ /* 0x000fe20000010000 */
[C---:B------:R-:W-:Y:S01]  /*18c20*/  FADD.FTZ R30, R38.reuse, R28 ;  /* 0x0000001c261e7221 */ /* 0x040fe20000010000 */
[----:B------:R-:W-:Y:S01]  /*18c30*/  F2FP.F16.F32.PACK_AB R28, R38, R36 ;  /* 0x00000024261c723e */ /* 0x000fe200000000ff */
[----:B------:R-:W3:Y:S01]  /*18c40*/  MUFU.EX2 R35, R35 ;  /* 0x0000002300237308 */ /* 0x000ee20000000800 */
[----:B-1----:R-:W-:Y:S01]  /*18c50*/  FADD.FTZ R29, R31, R29 ;  /* 0x0000001d1f1d7221 */ /* 0x002fe20000010000 */
[----:B------:R-:W-:-:S04]  /*18c60*/  FADD.FTZ R30, R40, R30 ;  /* 0x0000001e281e7221 */ /* 0x000fc80000010000 */
[----:B------:R-:W-:Y:S02]  /*18c70*/  FADD.FTZ R30, R42, R30 ;  /* 0x0000001e2a1e7221 */ /* 0x000fe40000010000 */
[----:B------:R-:W1:Y:S01]  /*18c80*/  MUFU.EX2 R37, R37 ;  /* 0x0000002500257308 */ /* 0x000e620000000800 */
[C---:B0-----:R-:W-:Y:S01]  /*18c90*/  FADD.FTZ R29, R33.reuse, R29 ;  /* 0x0000001d211d7221 */ /* 0x041fe20000010000 */
[----:B------:R-:W-:Y:S01]  /*18ca0*/  FADD.FTZ R30, R44, R30 ;  /* 0x0000001e2c1e7221 */ /* 0x000fe20000010000 */
[----:B------:R-:W-:-:S05]  /*18cb0*/  F2FP.F16.F32.PACK_AB R27, R33, R31 ;  /* 0x0000001f211b723e */ /* 0x000fca00000000ff */
[----:B------:R-:W0:Y:S01]  /*18cc0*/  MUFU.EX2 R47, R47 ;  /* 0x0000002f002f7308 */ /* 0x000e220000000800 */
[----:B---3--:R-:W-:-:S07]  /*18cd0*/  FADD.FTZ R29, R35, R29 ;  /* 0x0000001d231d7221 */ /* 0x008fce0000010000 */
[----:B------:R-:W3:Y:S01]  /*18ce0*/  MUFU.EX2 R3, R3 ;  /* 0x0000000300037308 */ /* 0x000ee20000000800 */
[----:B------:R-:W-:-:S07]  /*18cf0*/  FADD.FTZ R29, R39, R29 ;  /* 0x0000001d271d7221 */ /* 0x000fce0000010000 */
[----:B------:R-:W4:Y:S01]  /*18d00*/  MUFU.EX2 R15, R15 ;  /* 0x0000000f000f7308 */ /* 0x000f220000000800 */
[----:B------:R-:W-:-:S07]  /*18d10*/  FADD.FTZ R29, R41, R29 ;  /* 0x0000001d291d7221 */ /* 0x000fce0000010000 */
[----:B------:R-:W5:Y:S01]  /*18d20*/  MUFU.EX2 R49, R49 ;  /* 0x0000003100317308 */ /* 0x000f620000000800 */
[----:B------:R-:W-:Y:S01]  /*18d30*/  FADD.FTZ R51, R43, R29 ;  /* 0x0000001d2b337221 */ /* 0x000fe20000010000 */
[----:B------:R-:W-:Y:S01]  /*18d40*/  FADD.FTZ R29, R46, R30 ;  /* 0x0000001e2e1d7221 */ /* 0x000fe20000010000 */
[----:B------:R-:W-:Y:S01]  /*18d50*/  F2FP.F16.F32.PACK_AB R30, R42, R40 ;  /* 0x000000282a1e723e */ /* 0x000fe200000000ff */
[----:B--2---:R2:W-:Y:S01]  /*18d60*/  STSM.16.M88.4 [R83], R24 ;  /* 0x0000001853007844 */ /* 0x0045e20000000200 */
[----:B------:R-:W-:Y:S01]  /*18d70*/  FADD.FTZ R51, R45, R51 ;  /* 0x000000332d337221 */ /* 0x000fe20000010000 */
[----:B------:R-:W-:Y:S02]  /*18d80*/  FADD.FTZ R29, R48, R29 ;  /* 0x0000001d301d7221 */ /* 0x000fe40000010000 */
[----:B------:R-:W2:Y:S01]  /*18d90*/  MUFU.EX2 R53, R53 ;  /* 0x0000003500357308 */ /* 0x000ea20000000800 */
[----:B-1----:R-:W-:Y:S01]  /*18da0*/  FADD.FTZ R51, R37, R51 ;  /* 0x0000003325337221 */ /* 0x002fe20000010000 */
[----:B------:R-:W-:-:S03]  /*18db0*/  FADD.FTZ R40, R52, R29 ;  /* 0x0000001d34287221 */ /* 0x000fc60000010000 */
[----:B0-----:R-:W-:-:S03]  /*18dc0*/  FADD.FTZ R29, R47, R51 ;  /* 0x000000332f1d7221 */ /* 0x001fc60000010000 */
[----:B------:R-:W0:Y:S01]  /*18dd0*/  MUFU.EX2 R55, R55 ;  /* 0x0000003700377308 */ /* 0x000e220000000800 */
[----:B---3--:R-:W-:Y:S01]  /*18de0*/  FADD.FTZ R31, R3, R29 ;  /* 0x0000001d031f7221 */ /* 0x008fe20000010000 */
[----:B------:R-:W-:Y:S01]  /*18df0*/  F2FP.F16.F32.PACK_AB R29, R39, R35 ;  /* 0x00000023271d723e */ /* 0x000fe200000000ff */
[----:B------:R-:W-:Y:S02]  /*18e00*/  FADD.FTZ R40, R54, R40 ;  /* 0x0000002836287221 */ /* 0x000fe40000010000 */
[----:B----4-:R-:W-:Y:S01]  /*18e10*/  FADD.FTZ R33, R15, R31 ;  /* 0x0000001f0f217221 */ /* 0x010fe20000010000 */
[----:B------:R-:W-:Y:S01]  /*18e20*/  F2FP.F16.F32.PACK_AB R31, R43, R41 ;  /* 0x000000292b1f723e */ /* 0x000fe200000000ff */
[----:B------:R-:W-:Y:S01]  /*18e30*/  FADD.FTZ R40, R56, R40 ;  /* 0x0000002838287221 */ /* 0x000fe20000010000 */
[----:B------:R-:W1:Y:S01]  /*18e40*/  MUFU.EX2 R14, R63 ;  /* 0x0000003f000e7308 */ /* 0x000e620000000800 */
[----:B------:R-:W3:Y:S01]  /*18e50*/  LDL R41, [R1+0x20] ;  /* 0x0000200001297983 */ /* 0x000ee20000100800 */
[----:B-----5:R-:W-:-:S06]  /*18e60*/  FADD.FTZ R42, R49, R33 ;  /* 0x00000021312a7221 */ /* 0x020fcc0000010000 */
[----:B------:R-:W4:Y:S01]  /*18e70*/  MUFU.EX2 R34, R65 ;  /* 0x0000004100227308 */ /* 0x000f220000000800 */
[----:B--2---:R-:W-:Y:S01]  /*18e80*/  FADD.FTZ R42, R53, R42 ;  /* 0x0000002a352a7221 */ /* 0x004fe20000010000 */
[----:B------:R-:W-:Y:S02]  /*18e90*/  F2FP.F16.F32.PACK_AB R44, R46, R44 ;  /* 0x0000002c2e2c723e */ /* 0x000fe400000000ff */
[----:B------:R-:W-:Y:S02]  /*18ea0*/  F2FP.F16.F32.PACK_AB R45, R37, R45 ;  /* 0x0000002d252d723e */ /* 0x000fe400000000ff */
[----:B------:R-:W-:Y:S02]  /*18eb0*/  F2FP.F16.F32.PACK_AB R47, R3, R47 ;  /* 0x0000002f032f723e */ /* 0x000fe400000000ff */
[----:B------:R-:W-:Y:S01]  /*18ec0*/  F2FP.F16.F32.PACK_AB R24, R56, R54 ;  /* 0x000000363818723e */ /* 0x000fe200000000ff */
[----:B------:R-:W2:Y:S01]  /*18ed0*/  MUFU.EX2 R38, R67 ;  /* 0x0000004300267308 */ /* 0x000ea20000000800 */
[----:B------:R-:W-:-:S02]  /*18ee0*/  F2FP.F16.F32.PACK_AB R46, R52, R48 ;  /* 0x00000030342e723e */ /* 0x000fc400000000ff */
[----:B------:R-:W-:Y:S02]  /*18ef0*/  F2FP.F16.F32.PACK_AB R26, R60, R58 ;  /* 0x0000003a3c1a723e */ /* 0x000fe400000000ff */
[----:B------:R-:W-:Y:S02]  /*18f00*/  F2FP.F16.F32.PACK_AB R25, R49, R15 ;  /* 0x0000000f3119723e */ /* 0x000fe400000000ff */
[C---:B0-----:R-:W-:Y:S01]  /*18f10*/  F2FP.F16.F32.PACK_AB R27, R55.reuse, R53 ;  /* 0x00000035371b723e */ /* 0x041fe200000000ff */
[----:B------:R-:W-:Y:S01]  /*18f20*/  FADD.FTZ R35, R55, R42 ;  /* 0x0000002a37237221 */ /* 0x000fe20000010000 */
[----:B------:R-:W-:Y:S01]  /*18f30*/  STSM.16.M88.4 [R139], R28 ;  /* 0x0000001c8b007844 */ /* 0x000fe20000000200 */
[----:B------:R-:W-:Y:S01]  /*18f40*/  FADD.FTZ R40, R58, R40 ;  /* 0x000000283a287221 */ /* 0x000fe20000010000 */
[----:B------:R-:W0:Y:S02]  /*18f50*/  MUFU.EX2 R50, R69 ;  /* 0x0000004500327308 */ /* 0x000e240000000800 */
[----:B------:R-:W-:Y:S01]  /*18f60*/  STSM.16.M88.4 [R138], R44 ;  /* 0x0000002c8a007844 */ /* 0x000fe20000000200 */
[----:B-1----:R-:W-:-:S03]  /*18f70*/  FADD.FTZ R35, R14, R35 ;  /* 0x000000230e237221 */ /* 0x002fc60000010000 */
[----:B------:R4:W-:Y:S02]  /*18f80*/  STSM.16.M88.4 [R137+0x27800], R24 ;  /* 0x0278001889007844 */ /* 0x0009e40000000200 */
[----:B------:R-:W1:Y:S08]  /*18f90*/  MUFU.EX2 R36, R71 ;  /* 0x0000004700247308 */ /* 0x000e700000000800 */
[----:B------:R-:W5:Y:S01]  /*18fa0*/  MUFU.EX2 R73, R73 ;  /* 0x0000004900497308 */ /* 0x000f620000000800 */
[----:B----4-:R-:W-:-:S02]  /*18fb0*/  F2FP.F16.F32.PACK_AB R25, R34, R14 ;  /* 0x0000000e2219723e */ /* 0x010fc400000000ff */
[----:B------:R-:W4:Y:S01]  /*18fc0*/  LDL R14, [R1+0x3c] ;  /* 0x00003c00010e7983 */ /* 0x000f220000100800 */
[----:B------:R-:W-:-:S04]  /*18fd0*/  FADD.FTZ R33, R60, R40 ;  /* 0x000000283c217221 */ /* 0x000fc80000010000 */
[----:B------:R-:W5:Y:S01]  /*18fe0*/  MUFU.EX2 R75, R75 ;  /* 0x0000004b004b7308 */ /* 0x000f620000000800 */
[----:B------:R-:W-:Y:S01]  /*18ff0*/  FADD.FTZ R33, R62, R33 ;  /* 0x000000213e217221 */ /* 0x000fe20000010000 */
[----:B------:R-:W-:-:S03]  /*19000*/  FADD.FTZ R35, R34, R35 ;  /* 0x0000002322237221 */ /* 0x000fc60000010000 */
[----:B------:R-:W-:Y:S01]  /*19010*/  FADD.FTZ R39, R64, R33 ;  /* 0x0000002140277221 */ /* 0x000fe20000010000 */
[----:B--2---:R-:W-:Y:S02]  /*19020*/  FADD.FTZ R35, R38, R35 ;  /* 0x0000002326237221 */ /* 0x004fe40000010000 */
[----:B------:R-:W2:Y:S01]  /*19030*/  MUFU.EX2 R77, R77 ;  /* 0x0000004d004d7308 */ /* 0x000ea20000000800 */
[----:B------:R-:W-:Y:S01]  /*19040*/  FADD.FTZ R39, R66, R39 ;  /* 0x0000002742277221 */ /* 0x000fe20000010000 */
[----:B0-----:R-:W-:-:S03]  /*19050*/  FADD.FTZ R35, R50, R35 ;  /* 0x0000002332237221 */ /* 0x001fc60000010000 */
[----:B------:R-:W-:Y:S01]  /*19060*/  FADD.FTZ R39, R68, R39 ;  /* 0x0000002744277221 */ /* 0x000fe20000010000 */
[----:B-1----:R-:W-:Y:S02]  /*19070*/  FADD.FTZ R28, R36, R35 ;  /* 0x00000023241c7221 */ /* 0x002fe40000010000 */
[----:B------:R-:W0:Y:S01]  /*19080*/  MUFU.EX2 R32, R80 ;  /* 0x0000005000207308 */ /* 0x000e220000000800 */
[----:B------:R-:W-:Y:S01]  /*19090*/  FADD.FTZ R39, R70, R39 ;  /* 0x0000002746277221 */ /* 0x000fe20000010000 */
[----:B-----5:R-:W-:-:S06]  /*190a0*/  FADD.FTZ R28, R73, R28 ;  /* 0x0000001c491c7221 */ /* 0x020fcc0000010000 */
[----:B------:R-:W1:Y:S01]  /*190b0*/  MUFU.EX2 R33, R78 ;  /* 0x0000004e00217308 */ /* 0x000e620000000800 */
[----:B------:R-:W-:-:S07]  /*190c0*/  FADD.FTZ R39, R72, R39 ;  /* 0x0000002748277221 */ /* 0x000fce0000010000 */
[----:B------:R-:W5:Y:S08]  /*190d0*/  MUFU.EX2 R40, R79 ;  /* 0x0000004f00287308 */ /* 0x000f700000000800 */
[----:B------:R-:W-:Y:S08]  /*190e0*/  MUFU.EX2 R81, R81 ;  /* 0x0000005100517308 */ /* 0x000ff00000000800 */
[----:B------:R-:W5:Y:S01]  /*190f0*/  MUFU.EX2 R52, R4 ;  /* 0x0000000400347308 */ /* 0x000f620000000800 */
[----:B------:R-:W-:Y:S01]  /*19100*/  FADD.FTZ R39, R74, R39 ;  /* 0x000000274a277221 */ /* 0x000fe20000010000 */
[----:B------:R-:W-:-:S03]  /*19110*/  FADD.FTZ R42, R75, R28 ;  /* 0x0000001c4b2a7221 */ /* 0x000fc60000010000 */
[----:B------:R-:W-:Y:S01]  /*19120*/  FADD.FTZ R39, R76, R39 ;  /* 0x000000274c277221 */ /* 0x000fe20000010000 */
[----:B--2---:R-:W-:Y:S01]  /*19130*/  FADD.FTZ R42, R77, R42 ;  /* 0x0000002a4d2a7221 */ /* 0x004fe20000010000 */
[----:B------:R-:W-:Y:S02]  /*19140*/  F2FP.F16.F32.PACK_AB R24, R64, R62 ;  /* 0x0000003e4018723e */ /* 0x000fe400000000ff */
[----:B------:R-:W-:Y:S01]  /*19150*/  F2FP.F16.F32.PACK_AB R26, R68, R66 ;  /* 0x00000042441a723e */ /* 0x000fe200000000ff */
[----:B0-----:R-:W-:Y:S01]  /*19160*/  FADD.FTZ R48, R32, R39 ;  /* 0x0000002720307221 */ /* 0x001fe20000010000 */
[----:B------:R-:W-:Y:S01]  /*19170*/  F2FP.F16.F32.PACK_AB R27, R50, R38 ;  /* 0x00000026321b723e */ /* 0x000fe200000000ff */
[----:B-1----:R-:W-:Y:S01]  /*19180*/  FADD.FTZ R3, R33, R42 ;  /* 0x0000002a21037221 */ /* 0x002fe20000010000 */
[----:B------:R-:W-:Y:S02]  /*19190*/  F2FP.F16.F32.PACK_AB R28, R72, R70 ;  /* 0x00000046481c723e */ /* 0x000fe400000000ff */
[----:B------:R-:W-:-:S02]  /*191a0*/  F2FP.F16.F32.PACK_AB R30, R76, R74 ;  /* 0x0000004a4c1e723e */ /* 0x000fc400000000ff */
[----:B------:R-:W-:Y:S02]  /*191b0*/  F2FP.F16.F32.PACK_AB R29, R73, R36 ;  /* 0x00000024491d723e */ /* 0x000fe400000000ff */
[----:B------:R-:W-:Y:S02]  /*191c0*/  F2FP.F16.F32.PACK_AB R31, R77, R75 ;  /* 0x0000004b4d1f723e */ /* 0x000fe400000000ff */
[----:B------:R-:W-:Y:S02]  /*191d0*/  F2FP.F16.F32.PACK_AB R32, R141, R32 ;  /* 0x000000208d20723e */ /* 0x000fe400000000ff */
[----:B-----5:R-:W-:Y:S02]  /*191e0*/  F2FP.F16.F32.PACK_AB R33, R40, R33 ;  /* 0x000000212821723e */ /* 0x020fe400000000ff */
[----:B------:R-:W-:Y:S02]  /*191f0*/  F2FP.F16.F32.PACK_AB R34, R11, R84 ;  /* 0x000000540b22723e */ /* 0x000fe400000000ff */
[----:B------:R-:W-:Y:S01]  /*19200*/  F2FP.F16.F32.PACK_AB R35, R52, R81 ;  /* 0x000000513423723e */ /* 0x000fe200000000ff */
[----:B------:R-:W-:Y:S01]  /*19210*/  FADD.FTZ R15, R141, R48 ;  /* 0x000000308d0f7221 */ /* 0x000fe20000010000 */
[----:B------:R-:W-:-:S03]  /*19220*/  FADD.FTZ R4, R40, R3 ;  /* 0x0000000328047221 */ /* 0x000fc60000010000 */
        /* <DEDUP_REMOVED lines=52> */
[----:B------:R-:W-:Y:S01]  /*19570*/  IMAD.MOV.U32 R11, RZ, RZ, R17 ;  /* 0x000000ffff0b7224 */ /* 0x000fe200078e0011 */
[----:B------:R-:W-:Y:S01]  /*19580*/  MOV R8, R12 ;  /* 0x0000000c00087202 */ /* 0x000fe20000000f00 */
[----:B------:R-:W-:Y:S01]  /*19590*/  IMAD.MOV.U32 R5, RZ, RZ, R13 ;  /* 0x000000ffff057224 */ /* 0x000fe200078e000d */
[----:B---3--:R0:W-:Y:S04]  /*195a0*/  STSM.16.M88.4 [R41], R24 ;  /* 0x0000001829007844 */ /* 0x0081e80000000200 */
[----:B------:R0:W-:Y:S04]  /*195b0*/  STSM.16.M88.4 [R139+0x6000], R28 ;  /* 0x0060001c8b007844 */ /* 0x0001e80000000200 */
[----:B------:R0:W-:Y:S01]  /*195c0*/  STSM.16.M88.4 [R138+0x6000], R32 ;  /* 0x006000208a007844 */ /* 0x0001e20000000200 */
[----:B------:R1:W-:Y:S06]  /*195d0*/  MEMBAR.ALL.CTA ;  /* 0x0000000000007992 */ /* 0x0003ec0000008000 */
[----:B-1----:R-:W1:Y:S01]  /*195e0*/  FENCE.VIEW.ASYNC.S ;  /* 0x00000000000073c6 */ /* 0x002e620000000000 */
[C---:B----4-:R-:W-:Y:S01]  /*195f0*/  ISETP.GT.AND P2, PT, R0.reuse, R14, PT ;  /* 0x0000000e0000720c */ /* 0x050fe20003f44270 */
[----:B------:R-:W-:-:S02]  /*19600*/  VIADD R0, R0, 0xffffffff ;  /* 0xffffffff00007836 */ /* 0x000fc40000000000 */
[----:B------:R-:W-:Y:S01]  /*19610*/  IMAD.MOV.U32 R14, RZ, RZ, R22 ;  /* 0x000000ffff0e7224 */ /* 0x000fe200078e0016 */
[----:B-1----:R-:W-:-:S09]  /*19620*/  NOP ;  /* 0x0000000000007918 */ /* 0x002fd20000000000 */
[----:B0-----:R-:W-:Y:S05]  /*19630*/  @P2 BRA `(.L_x_9541) ;  /* 0xffffffc400242947 */ /* 0x001fea000383ffff */
.L_x_9523:
[----:B------:R-:W-:Y:S05]  /*19640*/  WARPSYNC.ALL ;  /* 0x0000000000007948 */ /* 0x000fea0003800000 */
[----:B------:R-:W-:Y:S06]  /*19650*/  BAR.ARV 0x8, 0x1a0 ;  /* 0x0206800000007b1d */ /* 0x000fec0000002000 */
[----:B------:R-:W-:Y:S05]  /*19660*/  @!P0 BRA `(.L_x_9542) ;  /* 0x0000000000048947 */ /* 0x000fea0003800000 */
[----:B------:R-:W-:Y:S01]  /*19670*/  BPT.TRAP 0x1 ;  /* 0x000000040000795c */ /* 0x000fe20000300000 */
.L_x_9542:
[----:B------:R-:W-:Y:S01]  /*19680*/  IMAD R11, R17, 0x8, R2 ;  /* 0x00000008110b7824 */ /* 0x000fe200078e0202 */
[----:B------:R-:W-:-:S04]  /*19690*/  SHF.L.U32 R0, R22, 0x1f, RZ ;  /* 0x0000001f16007819 */ /* 0x000fc800000006ff */
[----:B------:R0:W1:Y:S01]  /*196a0*/  SYNCS.PHASECHK.TRANS64.TRYWAIT P2, [R11+URZ+0x2d850], R0 ;  /* 0x02d850000b0075a7 */ /* 0x000062000804017f */
[----:B------:R-:W-:Y:S05]  /*196b0*/  @!P0 BRA `(.L_x_9543) ;  /* 0x0000000000048947 */ /* 0x000fea0003800000 */
[----:B------:R-:W-:Y:S01]  /*196c0*/  BPT.TRAP 0x1 ;  /* 0x000000040000795c */ /* 0x000fe20000300000 */
.L_x_9543:
[----:B------:R-:W2:Y:S01]  /*196d0*/  LDL.LU R5, [R1+0x38] ;  /* 0x0000380001057983 */ /* 0x000ea20000300800 */
[----:B------:R-:W-:Y:S02]  /*196e0*/  VIADD R2, R2, 0x400 ;  /* 0x0000040002027836 */ /* 0x000fe40000000000 */
[----:B------:R-:W-:-:S03]  /*196f0*/  IMAD.MOV.U32 R9, RZ, RZ, 0x40000040 ;  /* 0x40000040ff097424 */ /* 0x000fc600078e00ff */
[----:B------:R-:W-:-:S04]  /*19700*/  SHF.R.U32.HI R2, RZ, 0x4, R2 ;  /* 0x00000004ff027819 */ /* 0x000fc80000011602 */
[----:B------:R-:W-:-:S04]  /*19710*/  LOP3.LUT R2, R2, 0x3fff, RZ, 0xc0, !PT ;  /* 0x00003fff02027812 */ /* 0x000fc800078ec0ff */
[----:B------:R-:W-:Y:S02]  /*19720*/  LOP3.LUT R2, R2, 0x2000000, RZ, 0xfc, !PT ;  /* 0x0200000002027812 */ /* 0x000fe400078efcff */
[----:B--2---:R-:W-:Y:S01]  /*19730*/  LOP3.LUT R8, R5, 0x10000, RZ, 0xfc, !PT ;  /* 0x0001000005087812 */ /* 0x004fe200078efcff */
[----:B-1----:R-:W-:Y:S06]  /*19740*/  @P2 BRA `(.L_x_9544) ;  /* 0x0000000000082947 */ /* 0x002fec0003800000 */
[----:B------:R-:W1:Y:S02]  /*19750*/  SYNCS.PHASECHK.TRANS64.TRYWAIT P0, [R11+URZ+0x2d850], R0 ;  /* 0x02d850000b0075a7 */ /* 0x000e64000800017f */
[----:B-1----:R-:W-:Y:S05]  /*19760*/  @!P0 BRA `(.L_x_9545) ;  /* 0x0000009000088947 */ /* 0x002fea0003800000 */
.L_x_9544:
[----:B------:R-:W-:Y:S01]  /*19770*/  IMAD R6, R17, 0x600, R2 ;  /* 0x0000060011067824 */ /* 0x000fe200078e0202 */
[----:B------:R-:W2:Y:S01]  /*19780*/  LDL.LU R24, [R1+0x4c] ;  /* 0x00004c0001187983 */ /* 0x000ea20000300800 */
[----:B------:R-:W-:Y:S01]  /*19790*/  IMAD.MOV.U32 R7, RZ, RZ, -0x7fffffe0 ;  /* 0x80000020ff077424 */ /* 0x000fe200078e00ff */
[----:B------:R-:W-:Y:S05]  /*197a0*/  WARPSYNC.ALL ;  /* 0x0000000000007948 */ /* 0x000fea0003800000 */
[C---:B------:R-:W-:Y:S01]  /*197b0*/  R2UR UR4, R8.reuse ;  /* 0x00000000080472ca */ /* 0x040fe200000e0000 */
[----:B------:R-:W-:Y:S01]  /*197c0*/  WARPGROUP.ARRIVE ;  /* 0x00000000000079c5 */ /* 0x000fe20000000000 */
[----:B------:R-:W-:Y:S01]  /*197d0*/  R2UR UR5, R9 ;  /* 0x00000000090572ca */ /* 0x000fe200000e0000 */
[----:B------:R-:W-:Y:S01]  /*197e0*/  VIADD R20, R8, 0x2 ;  /* 0x0000000208147836 */ /* 0x000fe20000000000 */
[C---:B------:R-:W-:Y:S01]  /*197f0*/  R2UR UR6, R6.reuse ;  /* 0x00000000060672ca */ /* 0x040fe200000e0000 */
[----:B------:R-:W-:Y:S01]  /*19800*/  VIADD R14, R6, 0x40 ;  /* 0x00000040060e7836 */ /* 0x000fe20000000000 */
[----:B------:R-:W-:Y:S01]  /*19810*/  R2UR UR7, R7 ;  /* 0x00000000070772ca */ /* 0x000fe200000e0000 */
[----:B------:R-:W-:Y:S01]  /*19820*/  IMAD.MOV.U32 R21, RZ, RZ, 0x40000040 ;  /* 0x40000040ff157424 */ /* 0x000fe200078e00ff */
[----:B------:R-:W3:Y:S01]  /*19830*/  SHFL.BFLY PT, R5, R4, 0x2, 0x1f ;  /* 0x0c401f0004057f89 */ /* 0x000ee200000e0000 */
[----:B------:R-:W-:-:S02]  /*19840*/  IMAD.MOV.U32 R15, RZ, RZ, -0x7fffffe0 ;  /* 0x80000020ff0f7424 */ /* 0x000fc400078e00ff */
[----:B------:R-:W-:Y:S01]  /*19850*/  IMAD.MOV.U32 R9, RZ, RZ, 0x40000040 ;  /* 0x40000040ff097424 */ /* 0x000fe200078e00ff */
[----:B01----:R-:W0:Y:S01]  /*19860*/  SHFL.BFLY PT, R0, R3, 0x2, 0x1f ;  /* 0x0c401f0003007f89 */ /* 0x003e2200000e0000 */
[----:B------:R-:W-:Y:S02]  /*19870*/  IMAD.MOV.U32 R7, RZ, RZ, -0x7fffffe0 ;  /* 0x80000020ff077424 */ /* 0x000fe400078e00ff */
[----:B------:R-:W-:-:S04]  /*19880*/  VIADD R17, R17, 0x1 ;  /* 0x0000000111117836 */ /* 0x000fc80000000000 */
[----:B------:R-:W-:Y:S01]  /*19890*/  HGMMA.64x96x16.F32 R88, gdesc[UR4].tnspB, R88, gsb0 ;  /* 0x41600000045879f0 */ /* 0x000fe20008000858 */
[----:B------:R-:W-:Y:S01]  /*198a0*/  R2UR UR4, R20 ;  /* 0x00000000140472ca */ /* 0x000fe200000e0000 */
[----:B------:R-:W-:Y:S01]  /*198b0*/  VIADD R20, R8, 0x4 ;  /* 0x0000000408147836 */ /* 0x000fe20000000000 */
[----:B------:R-:W-:Y:S01]  /*198c0*/  R2UR UR5, R21 ;  /* 0x00000000150572ca */ /* 0x000fe200000e0000 */
[----:B------:R-:W-:Y:S01]  /*198d0*/  IMAD.MOV.U32 R21, RZ, RZ, 0x40000040 ;  /* 0x40000040ff157424 */ /* 0x000fe200078e00ff */
[----:B------:R-:W-:Y:S01]  /*198e0*/  R2UR UR6, R14 ;  /* 0x000000000e0672ca */ /* 0x000fe200000e0000 */
[----:B------:R-:W-:Y:S01]  /*198f0*/  VIADD R14, R6, 0x80 ;  /* 0x00000080060e7836 */ /* 0x000fe20000000000 */
[----:B------:R-:W-:Y:S01]  /*19900*/  R2UR UR7, R15 ;  /* 0x000000000f0772ca */ /* 0x000fe200000e0000 */
[----:B------:R-:W-:Y:S01]  /*19910*/  IMAD.MOV.U32 R15, RZ, RZ, -0x7fffffe0 ;  /* 0x80000020ff0f7424 */ /* 0x000fe200078e00ff */
[----:B------:R-:W-:Y:S01]  /*19920*/  ISETP.NE.AND P2, PT, R17, 0x2, PT ;  /* 0x000000021100780c */ /* 0x000fe20003f45270 */
[----:B---3--:R-:W-:Y:S01]  /*19930*/  FADD.FTZ R5, R5, R4 ;  /* 0x0000000405057221 */ /* 0x008fe20000010000 */
[----:B------:R-:W-:-:S02]  /*19940*/  IMAD.MOV.U32 R4, RZ, RZ, RZ ;  /* 0x000000ffff047224 */ /* 0x000fc400078e00ff */
[----:B------:R-:W-:Y:S01]  /*19950*/  SEL R17, R17, RZ, P2 ;  /* 0x000000ff11117207 */ /* 0x000fe20001000000 */
[----:B0-----:R-:W-:Y:S01]  /*19960*/  FADD.FTZ R2, R0, R3 ;  /* 0x0000000300027221 */ /* 0x001fe20000010000 */
[----:B------:R-:W-:Y:S01]  /*19970*/  SEL R3, RZ, 0x1, P2 ;  /* 0x00000001ff037807 */ /* 0x000fe20001000000 */
[----:B------:R-:W0:Y:S03]  /*19980*/  SHFL.BFLY PT, R0, R5, 0x1, 0x1f ;  /* 0x0c201f0005007f89 */ /* 0x000e2600000e0000 */
[----:B------:R-:W-:Y:S01]  /*19990*/  LOP3.LUT R22, R22, R3, RZ, 0x3c, !PT ;  /* 0x0000000316167212 */ /* 0x000fe200078e3cff */
[----:B------:R-:W-:Y:S01]  /*199a0*/  IMAD.MOV.U32 R3, RZ, RZ, -0x800000 ;  /* 0xff800000ff037424 */ /* 0x000fe200078e00ff */
[----:B------:R-:W-:Y:S02]  /*199b0*/  WARPGROUP.DEPBAR.LE gsb0, 0x0 ;  /* 0x00008000000079c5 */ /* 0x000fe40000010000 */
[----:B------:R-:W-:-:S06]  /*199c0*/  WARPGROUP.ARRIVE ;  /* 0x00000000000079c5 */ /* 0x000fcc0000000000 */
        /* <DEDUP_REMOVED lines=9> */
[----:B------:R-:W-:Y:S02]  /*19a60*/  WARPGROUP.DEPBAR.LE gsb0, 0x0 ;  /* 0x00008000000079c5 */ /* 0x000fe40000010000 */
[----:B------:R-:W-:-:S09]  /*19a70*/  WARPGROUP.ARRIVE ;  /* 0x00000000000079c5 */ /* 0x000fd20000000000 */
[----:B------:R-:W-:Y:S01]  /*19a80*/  HGMMA.64x96x16.F32 R88, gdesc[UR4].tnspB, R88, gsb0 ;  /* 0x41600000045879f0 */ /* 0x000fe20008000858 */
[----:B------:R-:W-:Y:S01]  /*19a90*/  R2UR UR4, R20 ;  /* 0x00000000140472ca */ /* 0x000fe200000e0000 */
[----:B------:R-:W-:Y:S01]  /*19aa0*/  VIADD R20, R8, 0x600 ;  /* 0x0000060008147836 */ /* 0x000fe20000000000 */
[----:B------:R-:W-:Y:S02]  /*19ab0*/  R2UR UR5, R21 ;  /* 0x00000000150572ca */ /* 0x000fe400000e0000 */
[----:B------:R-:W-:Y:S01]  /*19ac0*/  R2UR UR6, R14 ;  /* 0x000000000e0672ca */ /* 0x000fe200000e0000 */
[----:B------:R-:W-:Y:S01]  /*19ad0*/  VIADD R14, R6, 0x100 ;  /* 0x00000100060e7836 */ /* 0x000fe20000000000 */
[----:B------:R-:W-:Y:S01]  /*19ae0*/  R2UR UR7, R15 ;  /* 0x000000000f0772ca */ /* 0x000fe200000e0000 */
[----:B------:R-:W-:Y:S01]  /*19af0*/  IMAD.MOV.U32 R15, RZ, RZ, -0x7fffffe0 ;  /* 0x80000020ff0f7424 */ /* 0x000fe200078e00ff */
[----:B------:R-:W-:Y:S01]  /*19b00*/  MOV R21, 0x40000040 ;  /* 0x4000004000157802 */ /* 0x000fe20000000f00 */
[----:B--2---:R-:W-:-:S05]  /*19b10*/  VIADD R24, R24, 0x1 ;  /* 0x0000000118187836 */ /* 0x004fca0000000000 */
[----:B------:R-:W-:Y:S01]  /*19b20*/  STL [R1+0x4c], R24 ;  /* 0x00004c1801007387 */ /* 0x000fe20000100800 */
        /* <DEDUP_REMOVED lines=21> */
[----:B------:R-:W-:Y:S02]  /*19c80*/  IMAD.MOV.U32 R15, RZ, RZ, -0x7fffffe0 ;  /* 0x80000020ff0f7424 */ /* 0x000fe400078e00ff */
[----:B------:R-:W-:-:S02]  /*19c90*/  VIADD R8, R8, 0x606 ;  /* 0x0000060608087836 */ /* 0x000fc40000000000 */
[----:B------:R-:W-:Y:S01]  /*19ca0*/  VIADD R6, R6, 0x1c0 ;  /* 0x000001c006067836 */ /* 0x000fe20000000000 */
[----:B------:R-:W-:Y:S02]  /*19cb0*/  WARPGROUP.DEPBAR.LE gsb0, 0x0 ;  /* 0x00008000000079c5 */ /* 0x000fe40000010000 */
[----:B------:R-:W-:-:S06]  /*19cc0*/  WARPGROUP.ARRIVE ;  /* 0x00000000000079c5 */ /* 0x000fcc0000000000 */
        /* <DEDUP_REMOVED lines=8> */
[----:B------:R-:W-:Y:S01]  /*19d50*/  R2UR UR4, R8 ;  /* 0x00000000080472ca */ /* 0x000fe200000e0000 */
[----:B0-----:R-:W-:Y:S01]  /*19d60*/  FADD.FTZ R8, R5, R0 ;  /* 0x0000000005087221 */ /* 0x001fe20000010000 */
[----:B------:R-:W-:Y:S01]  /*19d70*/  R2UR UR5, R9 ;  /* 0x00000000090572ca */ /* 0x000fe200000e0000 */
[----:B------:R-:W-:Y:S01]  /*19d80*/  @!P1 VIADD R9, R11, 0x2d860 ;  /* 0x0002d8600b099836 */ /* 0x000fe20000000000 */
[----:B------:R-:W-:Y:S01]  /*19d90*/  R2UR UR6, R6 ;  /* 0x00000000060672ca */ /* 0x000fe200000e0000 */
[----:B------:R-:W-:Y:S01]  /*19da0*/  IMAD.U32 R5, RZ, RZ, UR39 ;  /* 0x00000027ff057e24 */ /* 0x000fe2000f8e00ff */
[----:B------:R-:W-:Y:S01]  /*19db0*/  R2UR UR7, R7 ;  /* 0x00000000070772ca */ /* 0x000fe200000e0000 */
[----:B------:R-:W-:Y:S01]  /*19dc0*/  IMAD.U32 R11, RZ, RZ, UR39 ;  /* 0x00000027ff0b7e24 */ /* 0x000fe2000f8e00ff */
[----:B------:R-:W0:Y:S01]  /*19dd0*/  SHFL.BFLY PT, R7, R2, 0x1, 0x1f ;  /* 0x0c201f0002077f89 */ /* 0x000e2200000e0000 */
[----:B------:R-:W-:Y:S01]  /*19de0*/  FSETP.NE.FTZ.AND P0, PT, R8, RZ, PT ;  /* 0x000000ff0800720b */ /* 0x000fe20003f15000 */
[----:B------:R-:W-:Y:S01]  /*19df0*/  IMAD.MOV.U32 R0, RZ, RZ, -0x800000 ;  /* 0xff800000ff007424 */ /* 0x000fe200078e00ff */
[----:B------:R-:W-:-:S11]  /*19e00*/  @!P1 PRMT R9, RZ, 0x654, R9 ;  /* 0x00000654ff099816 */ /* 0x000fd60000000009 */
[----:B------:R-:W1:Y:S01]  /*19e10*/  @P0 MUFU.LG2 R6, R8 ;  /* 0x0000000800060308 */ /* 0x000e620000000c00 */
[----:B------:R-:W-:-:S07]  /*19e20*/  @P0 FMUL.FTZ R5, R5, 0.69314718246459960938 ;  /* 0x3f31721805050820 */ /* 0x000fce0000410000 */
[----:B------:R-:W-:Y:S01]  /*19e30*/  @P0 MUFU.RCP R4, R8 ;  /* 0x0000000800040308 */ /* 0x000fe20000001000 */
[----:B0-----:R-:W-:Y:S01]  /*19e40*/  FADD.FTZ R10, R2, R7 ;  /* 0x00000007020a7221 */ /* 0x001fe20000010000 */
[----:B------:R-:W-:-:S04]  /*19e50*/  MOV R2, RZ ;  /* 0x000000ff00027202 */ /* 0x000fc80000000f00 */
[----:B------:R-:W-:Y:S01]  /*19e60*/  FSETP.NE.FTZ.AND P3, PT, R10, RZ, PT ;  /* 0x000000ff0a00720b */ /* 0x000fe20003f75000 */
[----:B-1----:R-:W-:-:S04]  /*19e70*/  @P0 FMUL.FTZ R6, R6, 0.69314718246459960938 ;  /* 0x3f31721806060820 */ /* 0x002fc80000410000 */
        /* <DEDUP_REMOVED lines=9> */
[----:B------:R-:W-:Y:S03]  /*19f10*/  HGMMA.64x96x16.F32 R88, gdesc[UR4].tnspB, R88, gsb0 ;  /* 0x41600000045879f0 */ /* 0x000fe60008000858 */
        /* <DEDUP_REMOVED lines=50> */
.L_x_9430:
[----:B------:R-:W-:Y:S05]  /*1a240*/  WARPSYNC.ALL ;  /* 0x0000000000007948 */ /* 0x000fea0003800000 */
[----:B------:R-:W0:Y:S08]  /*1a250*/  S2UR UR5, SR_CgaCtaId ;  /* 0x00000000000579c3 */ /* 0x000e300000008800 */
[----:B------:R-:W-:Y:S06]  /*1a260*/  BAR.SYNC.DEFER_BLOCKING 0x5, 0x1a0 ;  /* 0x0146800000007b1d */ /* 0x000fec0000010000 */
[----:B------:R-:W-:Y:S01]  /*1a270*/  UMOV UR4, 0x400 ;  /* 0x0000040000047882 */ /* 0x000fe20000000000 */
[----:B------:R-:W-:Y:S01]  /*1a280*/  BSSY B0, `(.L_x_9546) ;  /* 0x0000190000007945 */ /* 0x000fe20003800000 */
[----:B------:R-:W1:Y:S01]  /*1a290*/  S2R R46, SR_TID.X ;  /* 0x00000000002e7919 */ /* 0x000e620000002100 */
[----:B0-----:R-:W-:-:S06]  /*1a2a0*/  ULEA UR4, UR5, UR4, 0x18 ;  /* 0x0000000405047291 */ /* 0x001fcc000f8ec03f */
[----:B------:R-:W-:-:S05]  /*1a2b0*/  IMAD.U32 R2, RZ, RZ, UR4 ;  /* 0x00000004ff027e24 */ /* 0x000fca000f8e00ff */
[----:B------:R-:W0:Y:S01]  /*1a2c0*/  LDS.128 R8, [R2+0x2d8d0] ;  /* 0x02d8d00002087984 */ /* 0x000e220000000c00 */
[----:B-1----:R-:W-:-:S05]  /*1a2d0*/  VIADD R32, R46, 0xffffff80 ;  /* 0xffffff802e207836 */ /* 0x002fca0000000000 */
[----:B------:R-:W-:-:S04]  /*1a2e0*/  SHF.R.S32.HI R33, RZ, 0x1f, R32 ;  /* 0x0000001fff217819 */ /* 0x000fc80000011420 */
[----:B------:R-:W-:-:S04]  /*1a2f0*/  LEA.HI R20, R33, R32, RZ, 0x2 ;  /* 0x0000002021147211 */ /* 0x000fc800078f10ff */
[----:B------:R-:W-:Y:S02]  /*1a300*/  LOP3.LUT R5, R20, 0x1ffffffc, RZ, 0xc0, !PT ;  /* 0x1ffffffc14057812 */ /* 0x000fe400078ec0ff */
[----:B------:R-:W-:-:S03]  /*1a310*/  SHF.R.S32.HI R20, RZ, 0x2, R20 ;  /* 0x00000002ff147819 */ /* 0x000fc60000011414 */
[----:B------:R-:W-:-:S04]  /*1a320*/  IMAD.IADD R5, R32, 0x1, -R5 ;  /* 0x0000000120057824 */ /* 0x000fc800078e0a05 */
[----:B------:R-:W-:Y:S01]  /*1a330*/  IMAD.SHL.U32 R36, R5, 0x8, RZ ;  /* 0x0000000805247824 */ /* 0x000fe200078e00ff */
[----:B0-----:R0:W-:Y:S04]  /*1a340*/  STL.64 [R1+0x30], R8 ;  /* 0x0000300801007387 */ /* 0x0011e80000100a00 */
[----:B------:R0:W-:Y:S01]  /*1a350*/  STL.64 [R1+0x38], R10 ;  /* 0x0000380a01007387 */ /* 0x0001e20000100a00 */
[----:B------:R-:W-:Y:S06]  /*1a360*/  BAR.ARV 0x4, 0x1a0 ;  /* 0x0106800000007b1d */ /* 0x000fec0000002000 */
[----:B------:R-:W-:Y:S05]  /*1a370*/  @P0 BRA `(.L_x_9547) ;  /* 0x0000001000240947 */ /* 0x000fea0003800000 */
[----:B------:R-:W2:Y:S01]  /*1a380*/  LDL R45, [R1+0x48] ;  /* 0x00004800012d7983 */ /* 0x000ea20000100800 */
[CC--:B------:R-:W-:Y:S01]  /*1a390*/  LEA.HI R4, R33.reuse, R32.reuse, RZ, 0x4 ;  /* 0x0000002021047211 */ /* 0x0c0fe200078f20ff */
[----:B------:R-:W-:Y:S05]  /*1a3a0*/  WARPSYNC.ALL ;  /* 0x0000000000007948 */ /* 0x000fea0003800000 */
[----:B------:R-:W1:Y:S01]  /*1a3b0*/  S2R R5, SR_SWINHI ;  /* 0x0000000000057919 */ /* 0x000e620000002f00 */
[----:B0-----:R-:W-:Y:S01]  /*1a3c0*/  SHF.R.S32.HI R11, RZ, 0x4, R4 ;  /* 0x00000004ff0b7819 */ /* 0x001fe20000011404 */
[----:B------:R-:W-:Y:S01]  /*1a3d0*/  ULDC.64 UR4, c[0x0][0xbd8] ;  /* 0x0002f60000047ab9 */ /* 0x000fe20000000a00 */
[----:B------:R-:W-:-:S02]  /*1a3e0*/  LEA.HI R10, R33, R32, RZ, 0x5 ;  /* 0x00000020210a7211 */ /* 0x000fc400078f28ff */
[C---:B------:R-:W-:Y:S02]  /*1a3f0*/  LEA.HI R8, R4.reuse, R11, RZ, 0x1 ;  /* 0x0000000b04087211 */ /* 0x040fe400078f08ff */
[----:B------:R-:W-:Y:S02]  /*1a400*/  LOP3.LUT R9, R4, 0xfffffff0, RZ, 0xc0, !PT ;  /* 0xfffffff004097812 */ /* 0x000fe400078ec0ff */
[----:B------:R-:W-:Y:S02]  /*1a410*/  LOP3.LUT R8, R8, 0x1ffffffe, RZ, 0xc0, !PT ;  /* 0x1ffffffe08087812 */ /* 0x000fe400078ec0ff */
[----:B------:R-:W-:Y:S01]  /*1a420*/  SHF.R.S32.HI R10, RZ, 0x5, R10 ;  /* 0x00000005ff0a7819 */ /* 0x000fe2000001140a */
[----:B------:R-:W-:Y:S01]  /*1a430*/  IMAD.IADD R9, R32, 0x1, -R9 ;  /* 0x0000000120097824 */ /* 0x000fe200078e0a09 */
[----:B------:R-:W-:Y:S01]  /*1a440*/  F2FP.F16.F32.PACK_AB R6, R93, R6 ;  /* 0x000000065d06723e */ /* 0x000fe200000000ff */
[----:B------:R-:W-:Y:S01]  /*1a450*/  IMAD.IADD R8, R11, 0x1, -R8 ;  /* 0x000000010b087824 */ /* 0x000fe200078e0a08 */
[----:B------:R-:W-:Y:S01]  /*1a460*/  F2FP.F16.F32.PACK_AB R26, R125, R26 ;  /* 0x0000001a7d1a723e */ /* 0x000fe200000000ff */
[----:B------:R-:W-:Y:S01]  /*1a470*/  IMAD R9, R10, 0x10, R9 ;  /* 0x000000100a097824 */ /* 0x000fe200078e0209 */
[----:B------:R-:W-:Y:S01]  /*1a480*/  F2FP.F16.F32.PACK_AB R27, R34, R27 ;  /* 0x0000001b221b723e */ /* 0x000fe200000000ff */
[----:B------:R-:W-:Y:S01]  /*1a490*/  IMAD.SHL.U32 R8, R8, 0x8, RZ ;  /* 0x0000000808087824 */ /* 0x000fe200078e00ff */
[----:B------:R-:W-:-:S02]  /*1a4a0*/  MOV R28, R2 ;  /* 0x00000002001c7202 */ /* 0x000fc40000000f00 */
[----:B-1----:R-:W-:Y:S01]  /*1a4b0*/  MOV R29, R5 ;  /* 0x00000005001d7202 */ /* 0x002fe20000000f00 */
[----:B------:R-:W-:-:S04]  /*1a4c0*/  IMAD.U32 R5, R9, 0x20, R8 ;  /* 0x0000002009057824 */ /* 0x000fc800078e0008 */
[----:B------:R-:W-:Y:S01]  /*1a4d0*/  IMAD.WIDE R4, R5, 0x2, R28 ;  /* 0x0000000205047825 */ /* 0x000fe200078e021c */
[----:B------:R-:W-:Y:S02]  /*1a4e0*/  BAR.SYNC.DEFER_BLOCKING 0x1, 0x180 ;  /* 0x0046000000007b1d */ /* 0x000fe40000010000 */
[C---:B------:R-:W-:Y:S02]  /*1a4f0*/  IADD3 R39, P1, R4.reuse, 0x6000, RZ ;  /* 0x0000600004277810 */ /* 0x040fe40007f3e0ff */
[C---:B------:R-:W-:Y:S02]  /*1a500*/  IADD3 R31, P4, R4.reuse, 0x20, RZ ;  /* 0x00000020041f7810 */ /* 0x040fe40007f9e0ff */
[C---:B------:R-:W-:Y:S01]  /*1a510*/  IADD3 R35, P3, R4.reuse, 0x3000, RZ ;  /* 0x0000300004237810 */ /* 0x040fe20007f7e0ff */
[--C-:B------:R-:W-:Y:S01]  /*1a520*/  IMAD.X R15, RZ, RZ, R5.reuse, P1 ;  /* 0x000000ffff0f7224 */ /* 0x100fe200008e0605 */
[C---:B------:R-:W-:Y:S01]  /*1a530*/  IADD3 R37, P2, R4.reuse, 0x3020, RZ ;  /* 0x0000302004257810 */ /* 0x040fe20007f5e0ff */
[--C-:B------:R-:W-:Y:S01]  /*1a540*/  IMAD.X R9, RZ, RZ, R5.reuse, P4 ;  /* 0x000000ffff097224 */ /* 0x100fe200020e0605 */
[----:B------:R-:W-:Y:S01]  /*1a550*/  LOP3.LUT R13, R4, 0x180, RZ, 0xc0, !PT ;  /* 0x00000180040d7812 */ /* 0x000fe200078ec0ff */
[----:B------:R-:W-:Y:S01]  /*1a560*/  IMAD.X R11, RZ, RZ, R5, P3 ;  /* 0x000000ffff0b7224 */ /* 0x000fe200018e0605 */
[----:B------:R-:W-:-:S02]  /*1a570*/  ISETP.NE.U32.AND P1, PT, RZ, UR4, PT ;  /* 0x00000004ff007c0c */ /* 0x000fc4000bf25070 */
[----:B------:R-:W-:Y:S02]  /*1a580*/  IADD3 R41, P0, R4, 0x6020, RZ ;  /* 0x0000602004297810 */ /* 0x000fe40007f1e0ff */
[----:B------:R-:W-:Y:S02]  /*1a590*/  LOP3.LUT R8, R31, 0x180, RZ, 0xc0, !PT ;  /* 0x000001801f087812 */ /* 0x000fe400078ec0ff */
[----:B------:R-:W-:Y:S01]  /*1a5a0*/  LOP3.LUT R10, R35, 0x180, RZ, 0xc0, !PT ;  /* 0x00000180230a7812 */ /* 0x000fe200078ec0ff */
[----:B------:R-:W-:Y:S01]  /*1a5b0*/  IMAD.X R25, RZ, RZ, R5, P0 ;  /* 0x000000ffff197224 */ /* 0x000fe200000e0605 */
[----:B------:R-:W-:Y:S02]  /*1a5c0*/  LOP3.LUT R12, R37, 0x180, RZ, 0xc0, !PT ;  /* 0x00000180250c7812 */ /* 0x000fe400078ec0ff */
[----:B------:R-:W-:Y:S02]  /*1a5d0*/  LOP3.LUT R14, R39, 0x180, RZ, 0xc0, !PT ;  /* 0x00000180270e7812 */ /* 0x000fe400078ec0ff */
[----:B------:R-:W-:-:S02]  /*1a5e0*/  SHF.R.U64 R13, R13, 0x3, RZ ;  /* 0x000000030d0d7819 */ /* 0x000fc400000012ff */
[----:B------:R-:W-:Y:S01]  /*1a5f0*/  ISETP.NE.AND.EX P1, PT, RZ, UR5, PT, P1 ;  /* 0x00000005ff007c0c */ /* 0x000fe2000bf25310 */
[----:B------:R-:W-:Y:S01]  /*1a600*/  ULDC.64 UR4, c[0x0][0xbe0] ;  /* 0x0002f80000047ab9 */ /* 0x000fe20000000a00 */
[----:B------:R-:W-:Y:S02]  /*1a610*/  SHF.R.U64 R8, R8, 0x3, RZ ;  /* 0x0000000308087819 */ /* 0x000fe400000012ff */
[----:B------:R-:W-:Y:S02]  /*1a620*/  SHF.R.U64 R10, R10, 0x3, RZ ;  /* 0x000000030a0a7819 */ /* 0x000fe400000012ff */
[----:B------:R-:W-:Y:S02]  /*1a630*/  SHF.R.U64 R12, R12, 0x3, RZ ;  /* 0x000000030c0c7819 */ /* 0x000fe400000012ff */
[----:B------:R-:W-:Y:S02]  /*1a640*/  SHF.R.U64 R14, R14, 0x3, RZ ;  /* 0x000000030e0e7819 */ /* 0x000fe400000012ff */
[----:B------:R-:W-:Y:S01]  /*1a650*/  LOP3.LUT R4, R13, R4, RZ, 0x3c, !PT ;  /* 0x000000040d047212 */ /* 0x000fe200078e3cff */
[----:B------:R-:W-:Y:S01]  /*1a660*/  IMAD.X R13, RZ, RZ, R5, P2 ;  /* 0x000000ffff0d7224 */ /* 0x000fe200010e0605 */
[----:B------:R-:W-:-:S02]  /*1a670*/  ISETP.NE.U32.AND P0, PT, RZ, UR4, PT ;  /* 0x00000004ff007c0c */ /* 0x000fc4000bf05070 */
[----:B------:R-:W-:Y:S02]  /*1a680*/  LOP3.LUT R8, R8, R31, RZ, 0x3c, !PT ;  /* 0x0000001f08087212 */ /* 0x000fe400078e3cff */
[----:B------:R-:W-:Y:S02]  /*1a690*/  LOP3.LUT R24, R41, 0x180, RZ, 0xc0, !PT ;  /* 0x0000018029187812 */ /* 0x000fe400078ec0ff */
[----:B------:R-:W-:Y:S02]  /*1a6a0*/  LOP3.LUT R10, R10, R35, RZ, 0x3c, !PT ;  /* 0x000000230a0a7212 */ /* 0x000fe400078e3cff */
[----:B------:R-:W-:Y:S02]  /*1a6b0*/  LOP3.LUT R12, R12, R37, RZ, 0x3c, !PT ;  /* 0x000000250c0c7212 */ /* 0x000fe400078e3cff */
[----:B------:R-:W-:Y:S02]  /*1a6c0*/  LOP3.LUT R14, R14, R39, RZ, 0x3c, !PT ;  /* 0x000000270e0e7212 */ /* 0x000fe400078e3cff */
[----:B------:R-:W-:-:S02]  /*1a6d0*/  MOV R35, R4 ;  /* 0x0000000400237202 */ /* 0x000fc40000000f00 */
[----:B------:R-:W-:Y:S02]  /*1a6e0*/  ISETP.NE.AND.EX P0, PT, RZ, UR5, PT, P0 ;  /* 0x00000005ff007c0c */ /* 0x000fe4000bf05300 */
[----:B------:R-:W-:Y:S02]  /*1a6f0*/  F2FP.F16.F32.PACK_AB R4, R30, R7 ;  /* 0x000000071e04723e */ /* 0x000fe400000000ff */
[----:B------:R-:W-:Y:S01]  /*1a700*/  SHF.R.U64 R24, R24, 0x3, RZ ;  /* 0x0000000318187819 */ /* 0x000fe200000012ff */
[----:B------:R-:W2:Y:S01]  /*1a710*/  LDC.64 R30, c[0x0][0xbd8] ;  /* 0x0002f600ff1e7b82 */ /* 0x000ea20000000a00 */
[----:B------:R-:W-:Y:S02]  /*1a720*/  F2FP.F16.F32.PACK_AB R5, R91, R90 ;  /* 0x0000005a5b05723e */ /* 0x000fe400000000ff */
[----:B------:R-:W-:Y:S02]  /*1a730*/  F2FP.F16.F32.PACK_AB R7, R95, R94 ;  /* 0x0000005e5f07723e */ /* 0x000fe400000000ff */
[----:B------:R-:W-:-:S02]  /*1a740*/  MOV R40, R8 ;  /* 0x0000000800287202 */ /* 0x000fc40000000f00 */
[----:B------:R-:W-:Y:S01]  /*1a750*/  MOV R38, R10 ;  /* 0x0000000a00267202 */ /* 0x000fe20000000f00 */
[----:B------:R0:W-:Y:S01]  /*1a760*/  STSM.16.M88.4 [R35], R4 ;  /* 0x0000000423007844 */ /* 0x0001e20000000200 */
[----:B------:R-:W-:Y:S02]  /*1a770*/  MOV R39, R12 ;  /* 0x0000000c00277202 */ /* 0x000fe40000000f00 */
[----:B------:R-:W-:Y:S02]  /*1a780*/  MOV R37, R14 ;  /* 0x0000000e00257202 */ /* 0x000fe40000000f00 */
[----:B------:R-:W-:Y:S02]  /*1a790*/  F2FP.F16.F32.PACK_AB R8, R97, R96 ;  /* 0x000000606108723e */ /* 0x000fe400000000ff */
        /* <DEDUP_REMOVED lines=8> */
[----:B------:R-:W-:-:S02]  /*1a820*/  LOP3.LUT R24, R24, R41, RZ, 0x3c, !PT ;  /* 0x0000002918187212 */ /* 0x000fc400078e3cff */
[----:B------:R-:W-:Y:S01]  /*1a830*/  LEA.HI R33, R33, R32, RZ, 0x7 ;  /* 0x0000002021217211 */ /* 0x000fe200078f38ff */
[----:B------:R3:W-:Y:S01]  /*1a840*/  STSM.16.M88.4 [R38], R12 ;  /* 0x0000000c26007844 */ /* 0x0007e20000000200 */
[----:B0-----:R-:W-:Y:S02]  /*1a850*/  MOV R35, R24 ;  /* 0x0000001800237202 */ /* 0x001fe40000000f00 */
[----:B------:R-:W-:Y:S02]  /*1a860*/  F2FP.F16.F32.PACK_AB R4, R113, R112 ;  /* 0x000000707104723e */ /* 0x000fe400000000ff */
[----:B------:R-:W-:Y:S02]  /*1a870*/  F2FP.F16.F32.PACK_AB R5, R115, R114 ;  /* 0x000000727305723e */ /* 0x000fe400000000ff */
[----:B------:R-:W-:Y:S02]  /*1a880*/  F2FP.F16.F32.PACK_AB R6, R117, R116 ;  /* 0x000000747506723e */ /* 0x000fe400000000ff */
[----:B------:R-:W-:-:S02]  /*1a890*/  F2FP.F16.F32.PACK_AB R7, R119, R118 ;  /* 0x000000767707723e */ /* 0x000fc400000000ff */
[----:B------:R-:W-:Y:S02]  /*1a8a0*/  F2FP.F16.F32.PACK_AB R24, R121, R120 ;  /* 0x000000787918723e */ /* 0x000fe400000000ff */
[----:B------:R-:W-:Y:S01]  /*1a8b0*/  F2FP.F16.F32.PACK_AB R25, R123, R122 ;  /* 0x0000007a7b19723e */ /* 0x000fe200000000ff */
[----:B------:R0:W-:Y:S01]  /*1a8c0*/  STSM.16.M88.4 [R39], R4 ;  /* 0x0000000427007844 */ /* 0x0001e20000000200 */
[----:B-1----:R-:W-:Y:S01]  /*1a8d0*/  F2FP.F16.F32.PACK_AB R8, R129, R128 ;  /* 0x000000808108723e */ /* 0x002fe200000000ff */
[----:B---3--:R-:W1:Y:S01]  /*1a8e0*/  @P0 LDC.64 R12, c[0x0][0xbe0] ;  /* 0x0002f800ff0c0b82 */ /* 0x008e620000000a00 */
[----:B------:R-:W-:Y:S01]  /*1a8f0*/  LOP3.LUT R15, R33, 0xffffff80, RZ, 0xc0, !PT ;  /* 0xffffff80210f7812 */ /* 0x000fe200078ec0ff */
[----:B------:R3:W-:Y:S01]  /*1a900*/  STSM.16.M88.4 [R37], R24 ;  /* 0x0000001825007844 */ /* 0x0007e20000000200 */
[----:B------:R-:W-:Y:S01]  /*1a910*/  F2FP.F16.F32.PACK_AB R9, R131, R130 ;  /* 0x000000828309723e */ /* 0x000fe200000000ff */
[----:B------:R-:W-:Y:S01]  /*1a920*/  ULDC UR4, c[0x0][0xa88] ;  /* 0x0002a20000047ab9 */ /* 0x000fe20000000800 */
[----:B------:R-:W-:-:S02]  /*1a930*/  F2FP.F16.F32.PACK_AB R10, R133, R132 ;  /* 0x00000084850a723e */ /* 0x000fc400000000ff */
[----:B------:R-:W-:Y:S01]  /*1a940*/  F2FP.F16.F32.PACK_AB R11, R135, R134 ;  /* 0x00000086870b723e */ /* 0x000fe200000000ff */
[----:B------:R-:W-:Y:S02]  /*1a950*/  IMAD.IADD R15, R32, 0x1, -R15 ;  /* 0x00000001200f7824 */ /* 0x000fe400078e0a0f */
[----:B------:R-:W-:Y:S02]  /*1a960*/  IMAD.MOV.U32 R38, RZ, RZ, RZ ;  /* 0x000000ffff267224 */ /* 0x000fe400078e00ff */
[----:B------:R3:W-:Y:S01]  /*1a970*/  STSM.16.M88.4 [R35], R8 ;  /* 0x0000000823007844 */ /* 0x0007e20000000200 */
[----:B------:R-:W-:-:S04]  /*1a980*/  SHF.R.S32.HI R14, RZ, 0x1f, R15 ;  /* 0x0000001fff0e7819 */ /* 0x000fc8000001140f */
[----:B0-----:R-:W-:-:S04]  /*1a990*/  LEA.HI R4, R14, R15, RZ, 0x2 ;  /* 0x0000000f0e047211 */ /* 0x001fc800078f10ff */
[--C-:B------:R-:W-:Y:S02]  /*1a9a0*/  SHF.R.S32.HI R6, RZ, 0x2, R4.reuse ;  /* 0x00000002ff067819 */ /* 0x100fe40000011404 */
[----:B------:R-:W-:-:S04]  /*1a9b0*/  SHF.R.S32.HI R5, RZ, 0x1f, R4 ;  /* 0x0000001fff057819 */ /* 0x000fc80000011404 */
[----:B------:R-:W-:Y:S01]  /*1a9c0*/  LEA.HI R5, R5, R6, RZ, 0x3 ;  /* 0x0000000605057211 */ /* 0x000fe200078f18ff */
[----:B------:R-:W-:-:S03]  /*1a9d0*/  IMAD.U32 R42, RZ, RZ, UR4 ;  /* 0x00000004ff2a7e24 */ /* 0x000fc6000f8e00ff */
[----:B------:R-:W-:Y:S01]  /*1a9e0*/  LOP3.LUT R7, R5, 0xfffffff8, RZ, 0xc0, !PT ;  /* 0xfffffff805077812 */ /* 0x000fe200078ec0ff */
[C---:B--2---:R-:W-:Y:S01]  /*1a9f0*/  IMAD.WIDE R30, R45.reuse, 0x4, R30 ;  /* 0x000000042d1e7825 */ /* 0x044fe200078e021e */
[----:B------:R-:W-:Y:S03]  /*1aa00*/  BAR.SYNC.DEFER_BLOCKING 0x1, 0x180 ;  /* 0x0046000000007b1d */ /* 0x000fe60000010000 */
[----:B-1----:R-:W-:-:S03]  /*1aa10*/  @P0 IMAD.WIDE R4, R45, 0x4, R12 ;  /* 0x000000042d040825 */ /* 0x002fc600078e020c */
[----:B------:R3:W5:Y:S01]  /*1aa20*/  @P1 LDG.E R38, desc[UR52][R30.64] ;  /* 0x000000341e261981 */ /* 0x000762000c1e1900 */
[----:B------:R-:W-:Y:S02]  /*1aa30*/  SHF.R.S32.HI R33, RZ, 0x7, R33 ;  /* 0x00000007ff217819 */ /* 0x000fe40000011421 */
[----:B------:R-:W-:Y:S01]  /*1aa40*/  IADD3 R7, R6, -R7, RZ ;  /* 0x8000000706077210 */ /* 0x000fe20007ffe0ff */
[----:B------:R3:W5:Y:S01]  /*1aa50*/  @P0 LDG.E R42, desc[UR52][R4.64] ;  /* 0x00000034042a0981 */ /* 0x000762000c1e1900 */
[----:B------:R-:W-:Y:S01]  /*1aa60*/  LEA.HI R14, R14, R15, RZ, 0x5 ;  /* 0x0000000f0e0e7211 */ /* 0x000fe200078f28ff */
[----:B------:R-:W-:Y:S01]  /*1aa70*/  IMAD.HI R6, R33, 0x55555556, RZ ;  /* 0x5555555621067827 */ /* 0x000fe200078e02ff */
[----:B------:R-:W-:Y:S06]  /*1aa80*/  @P0 BRA `(.L_x_9548) ;  /* 0x0000000000100947 */ /* 0x000fec0003800000 */
[----:B------:R-:W-:Y:S05]  /*1aa90*/  @!P1 BRA `(.L_x_9548) ;  /* 0x00000000000c9947 */ /* 0x000fea0003800000 */
[----:B---3--:R-:W2:Y:S04]  /*1aaa0*/  LDG.E R5, desc[UR52][R30.64] ;  /* 0x000000341e057981 */ /* 0x008ea8000c1e1900 */
[----:B-----5:R-:W2:Y:S02]  /*1aab0*/  LDG.E R42, desc[UR52][R30.64+0x4] ;  /* 0x000004341e2a7981 */ /* 0x020ea4000c1e1900 */
[----:B--2---:R-:W-:-:S07]  /*1aac0*/  IMAD.IADD R42, R42, 0x1, -R5 ;  /* 0x000000012a2a7824 */ /* 0x004fce00078e0a05 */
.L_x_9548:
[----:B------:R-:W2:Y:S01]  /*1aad0*/  LDL.LU R47, [R1+0x44] ;  /* 0x00004400012f7983 */ /* 0x000ea20000300800 */
[----:B------:R-:W-:Y:S01]  /*1aae0*/  LEA.HI R6, R6, R6, RZ, 0x1 ;  /* 0x0000000606067211 */ /* 0x000fe200078f08ff */
[----:B------:R-:W-:Y:S02]  /*1aaf0*/  ULDC.64 UR4, c[0x0][0xb70] ;  /* 0x0002dc0000047ab9 */ /* 0x000fe40000000a00 */
[----:B------:R-:W4:Y:S01]  /*1ab00*/  LDL.LU R46, [R1+0x50] ;  /* 0x00005000012e7983 */ /* 0x000f220000300800 */
[----:B------:R-:W-:Y:S01]  /*1ab10*/  SHF.R.S32.HI R14, RZ, 0x5, R14 ;  /* 0x00000005ff0e7819 */ /* 0x000fe2000001140e */
[----:B------:R-:W-:Y:S01]  /*1ab20*/  IMAD R33, R6, -0x3, R33 ;  /* 0xfffffffd06217824 */ /* 0x000fe200078e0221 */
[----:B-----5:R-:W-:Y:S02]  /*1ab30*/  SHF.R.S32.HI R39, RZ, 0x1f, R38 ;  /* 0x0000001fff277819 */ /* 0x020fe40000011426 */
[----:B------:R-:W-:Y:S01]  /*1ab40*/  SHF.R.S32.HI R6, RZ, 0x1f, R45 ;  /* 0x0000001fff067819 */ /* 0x000fe2000001142d */
[----:B------:R-:W-:Y:S01]  /*1ab50*/  IMAD R14, R14, 0x10, R7 ;  /* 0x000000100e0e7824 */ /* 0x000fe200078e0207 */
[----:B------:R-:W-:Y:S01]  /*1ab60*/  SEL R45, R45, RZ, !P1 ;  /* 0x000000ff2d2d7207 */ /* 0x000fe20004800000 */
[----:B------:R-:W-:Y:S01]  /*1ab70*/  IMAD R7, R20, 0x20, R36 ;  /* 0x0000002014077824 */ /* 0x000fe200078e0224 */
[----:B------:R-:W-:Y:S01]  /*1ab80*/  SEL R44, R6, RZ, !P1 ;  /* 0x000000ff062c7207 */ /* 0x000fe20004800000 */
[----:B---3--:R-:W-:Y:S01]  /*1ab90*/  IMAD R11, R33, 0x40, R14 ;  /* 0x00000040210b7824 */ /* 0x008fe200078e020e */
[----:B------:R-:W-:Y:S01]  /*1aba0*/  LOP3.LUT P0, RZ, R15, 0x3, RZ, 0xc0, !PT ;  /* 0x000000030fff7812 */ /* 0x000fe2000780c0ff */
[----:B------:R-:W-:-:S03]  /*1abb0*/  IMAD.WIDE R28, R7, 0x2, R28 ;  /* 0x00000002071c7825 */ /* 0x000fc600078e021c */
[C---:B------:R-:W-:Y:S02]  /*1abc0*/  IADD3 R13, P5, R28.reuse, 0x3000, RZ ;  /* 0x000030001c0d7810 */ /* 0x040fe40007fbe0ff */
[C---:B------:R-:W-:Y:S02]  /*1abd0*/  IADD3 R25, P4, R28.reuse, 0x4800, RZ ;  /* 0x000048001c197810 */ /* 0x040fe40007f9e0ff */
[----:B------:R-:W-:Y:S02]  /*1abe0*/  IADD3 R31, P3, R28, 0x6000, RZ ;  /* 0x000060001c1f7810 */ /* 0x000fe40007f7e0ff */
[----:B------:R-:W-:Y:S02]  /*1abf0*/  LOP3.LUT R12, R13, 0x180, RZ, 0xc0, !PT ;  /* 0x000001800d0c7812 */ /* 0x000fe400078ec0ff */
[----:B------:R-:W-:Y:S02]  /*1ac00*/  LOP3.LUT R24, R25, 0x180, RZ, 0xc0, !PT ;  /* 0x0000018019187812 */ /* 0x000fe400078ec0ff */
[----:B------:R-:W-:-:S02]  /*1ac10*/  LOP3.LUT R30, R31, 0x180, RZ, 0xc0, !PT ;  /* 0x000001801f1e7812 */ /* 0x000fc400078ec0ff */
        /* <DEDUP_REMOVED lines=9> */
[----:B------:R-:W-:Y:S01]  /*1acb0*/  SHF.R.S32.HI R37, RZ, 0x1f, R36 ;  /* 0x0000001fff257819 */ /* 0x000fe20000011424 */
[----:B------:R-:W-:Y:S01]  /*1acc0*/  BSSY B1, `(.L_x_9549) ;  /* 0x000005c000017945 */ /* 0x000fe20003800000 */
[----:B--2---:R-:W-:Y:S01]  /*1acd0*/  SHF.R.S32.HI R43, RZ, 0x1f, R47 ;  /* 0x0000001fff2b7819 */ /* 0x004fe2000001142f */
[----:B----4-:R-:W-:-:S04]  /*1ace0*/  IMAD R11, R46, 0xc0, R11 ;  /* 0x000000c02e0b7824 */ /* 0x010fc800078e020b */
[----:B------:R-:W-:Y:S01]  /*1acf0*/  IMAD R4, R43, UR4, RZ ;  /* 0x000000042b047c24 */ /* 0x000fe2000f8e02ff */
[----:B------:R-:W-:-:S03]  /*1ad00*/  SHF.R.S32.HI R7, RZ, 0x1f, R11 ;  /* 0x0000001fff077819 */ /* 0x000fc6000001140b */
[C---:B------:R-:W-:Y:S02]  /*1ad10*/  IMAD R9, R47.reuse, UR5, R4 ;  /* 0x000000052f097c24 */ /* 0x040fe4000f8e0204 */
[----:B------:R-:W-:Y:S01]  /*1ad20*/  IMAD.WIDE.U32 R4, R47, UR4, R38 ;  /* 0x000000042f047c25 */ /* 0x000fe2000f8e0026 */
[----:B------:R-:W-:-:S03]  /*1ad30*/  ULDC.64 UR4, c[0x0][0xb78] ;  /* 0x0002de0000047ab9 */ /* 0x000fc60000000a00 */
[----:B------:R-:W-:Y:S01]  /*1ad40*/  IMAD.IADD R5, R5, 0x1, R9 ;  /* 0x0000000105057824 */ /* 0x000fe200078e0209 */
[----:B------:R-:W-:Y:S01]  /*1ad50*/  IADD3 R9, P2, R28, 0x1800, RZ ;  /* 0x000018001c097810 */ /* 0x000fe20007f5e0ff */
[----:B------:R-:W-:Y:S02]  /*1ad60*/  IMAD R6, R44, UR4, RZ ;  /* 0x000000042c067c24 */ /* 0x000fe4000f8e02ff */
[----:B------:R-:W-:Y:S01]  /*1ad70*/  IMAD.WIDE.U32 R4, R45, UR4, R4 ;  /* 0x000000042d047c25 */ /* 0x000fe2000f8e0004 */
[----:B------:R-:W-:-:S03]  /*1ad80*/  LOP3.LUT R8, R9, 0x180, RZ, 0xc0, !PT ;  /* 0x0000018009087812 */ /* 0x000fc600078ec0ff */
[----:B------:R-:W-:Y:S01]  /*1ad90*/  IMAD R6, R45, UR5, R6 ;  /* 0x000000052d067c24 */ /* 0x000fe2000f8e0206 */
[----:B------:R-:W-:Y:S01]  /*1ada0*/  IADD3 R4, P1, R11, R4, RZ ;  /* 0x000000040b047210 */ /* 0x000fe20007f3e0ff */
[----:B------:R-:W-:Y:S01]  /*1adb0*/  ULDC.64 UR4, c[0x0][0xb40] ;  /* 0x0002d00000047ab9 */ /* 0x000fe20000000a00 */
[----:B------:R-:W-:Y:S02]  /*1adc0*/  SHF.R.U64 R8, R8, 0x3, RZ ;  /* 0x0000000308087819 */ /* 0x000fe400000012ff */
[----:B------:R-:W-:Y:S01]  /*1add0*/  IADD3.X R7, R7, R5, R6, P1, !PT ;  /* 0x0000000507077210 */ /* 0x000fe20000ffe406 */
[----:B------:R-:W-:Y:S01]  /*1ade0*/  VIADD R5, R11, 0x8 ;  /* 0x000000080b057836 */ /* 0x000fe20000000000 */
[----:B------:R-:W-:Y:S02]  /*1adf0*/  LEA R40, P1, R4, UR4, 0x2 ;  /* 0x0000000404287c11 */ /* 0x000fe4000f8210ff */
[----:B------:R-:W-:Y:S01]  /*1ae00*/  LOP3.LUT R8, R8, R9, RZ, 0x3c, !PT ;  /* 0x0000000908087212 */ /* 0x000fe200078e3cff */
[----:B------:R-:W-:Y:S01]  /*1ae10*/  IMAD.X R9, RZ, RZ, R29, P2 ;  /* 0x000000ffff097224 */ /* 0x000fe200010e061d */
[----:B------:R-:W-:Y:S01]  /*1ae20*/  LEA.HI.X R41, R4, UR5, R7, 0x2, P1 ;  /* 0x0000000504297c11 */ /* 0x000fe200088f1407 */
[----:B------:R-:W-:Y:S01]  /*1ae30*/  ULDC.64 UR4, c[0x0][0xaa0] ;  /* 0x0002a80000047ab9 */ /* 0x000fe20000000a00 */
[----:B------:R-:W-:-:S02]  /*1ae40*/  IADD3 R7, P2, R28, 0x7800, RZ ;  /* 0x000078001c077810 */ /* 0x000fc40007f5e0ff */
[----:B------:R-:W-:Y:S02]  /*1ae50*/  LOP3.LUT R4, R28, 0x180, RZ, 0xc0, !PT ;  /* 0x000001801c047812 */ /* 0x000fe400078ec0ff */
[-C--:B------:R-:W-:Y:S01]  /*1ae60*/  ISETP.GE.OR P1, PT, R11, R42.reuse, P0 ;  /* 0x0000002a0b00720c */ /* 0x080fe20000726670 */
[----:B------:R-:W-:Y:S01]  /*1ae70*/  IMAD.X R33, RZ, RZ, R29, P2 ;  /* 0x000000ffff217224 */ /* 0x000fe200010e061d */
[----:B------:R-:W-:Y:S02]  /*1ae80*/  ISETP.GE.OR P0, PT, R5, R42, P0 ;  /* 0x0000002a0500720c */ /* 0x000fe40000706670 */
[----:B------:R-:W-:Y:S02]  /*1ae90*/  LOP3.LUT R6, R7, 0x180, RZ, 0xc0, !PT ;  /* 0x0000018007067812 */ /* 0x000fe400078ec0ff */
[----:B------:R-:W-:Y:S02]  /*1aea0*/  SHF.R.U64 R5, R4, 0x3, RZ ;  /* 0x0000000304057819 */ /* 0x000fe400000012ff */
[----:B------:R-:W-:-:S02]  /*1aeb0*/  SHF.R.U64 R6, R6, 0x3, RZ ;  /* 0x0000000306067819 */ /* 0x000fc400000012ff */
[----:B------:R-:W-:Y:S01]  /*1aec0*/  LOP3.LUT R4, R5, R28, RZ, 0x3c, !PT ;  /* 0x0000001c05047212 */ /* 0x000fe200078e3cff */
[----:B------:R-:W-:Y:S01]  /*1aed0*/  IMAD.MOV.U32 R5, RZ, RZ, R29 ;  /* 0x000000ffff057224 */ /* 0x000fe200078e001d */
[----:B------:R-:W-:Y:S01]  /*1aee0*/  LOP3.LUT R32, R6, R7, RZ, 0x3c, !PT ;  /* 0x0000000706207212 */ /* 0x000fe200078e3cff */
[----:B------:R-:W-:Y:S04]  /*1aef0*/  @!P1 STG.E desc[UR52][R40.64], R0 ;  /* 0x0000000028009986 */ /* 0x000fe8000c101934 */
[----:B------:R0:W-:Y:S01]  /*1af00*/  @!P0 STG.E desc[UR52][R40.64+0x20], R3 ;  /* 0x0000200328008986 */ /* 0x0001e2000c101934 */
[----:B------:R-:W-:-:S03]  /*1af10*/  IMAD R21, R39, UR4, RZ ;  /* 0x0000000427157c24 */ /* 0x000fc6000f8e02ff */
[----:B------:R-:W5:Y:S04]  /*1af20*/  LD.E.128 R4, desc[UR52][R4.64] ;  /* 0x0000003404047980 */ /* 0x000f68000c101d00 */
[----:B------:R-:W5:Y:S04]  /*1af30*/  LD.E.128 R8, desc[UR52][R8.64] ;  /* 0x0000003408087980 */ /* 0x000f68000c101d00 */
[----:B------:R-:W5:Y:S04]  /*1af40*/  LD.E.128 R12, desc[UR52][R12.64] ;  /* 0x000000340c0c7980 */ /* 0x000f68000c101d00 */
[----:B------:R-:W5:Y:S04]  /*1af50*/  LD.E.128 R24, desc[UR52][R24.64] ;  /* 0x0000003418187980 */ /* 0x000f68000c101d00 */
[----:B------:R-:W5:Y:S04]  /*1af60*/  LD.E.128 R28, desc[UR52][R30.64] ;  /* 0x000000341e1c7980 */ /* 0x000f68000c101d00 */
[----:B------:R-:W5:Y:S01]  /*1af70*/  LD.E.128 R32, desc[UR52][R32.64] ;  /* 0x0000003420207980 */ /* 0x000f62000c101d00 */
[C---:B0-----:R-:W-:Y:S01]  /*1af80*/  IMAD.WIDE.U32 R40, R38.reuse, UR4, R36 ;  /* 0x0000000426287c25 */ /* 0x041fe2000f8e0024 */
[----:B------:R-:W-:Y:S01]  /*1af90*/  @!PT LDS RZ, [RZ] ;  /* 0x00000000fffff984 */ /* 0x000fe20000000800 */
[----:B------:R-:W-:Y:S01]  /*1afa0*/  @!PT LDS RZ, [RZ] ;  /* 0x00000000fffff984 */ /* 0x000fe20000000800 */
[----:B------:R-:W-:Y:S01]  /*1afb0*/  @!PT LDS RZ, [RZ] ;  /* 0x00000000fffff984 */ /* 0x000fe20000000800 */
[----:B------:R-:W-:Y:S01]  /*1afc0*/  @!PT LDS RZ, [RZ] ;  /* 0x00000000fffff984 */ /* 0x000fe20000000800 */
[----:B------:R0:W-:Y:S06]  /*1afd0*/  MEMBAR.ALL.CTA ;  /* 0x0000000000007992 */ /* 0x0001ec0000008000 */
[----:B0-----:R-:W0:Y:S01]  /*1afe0*/  FENCE.VIEW.ASYNC.S ;  /* 0x00000000000073c6 */ /* 0x001e220000000000 */
[----:B------:R-:W-:Y:S01]  /*1aff0*/  IMAD R21, R38, UR5, R21 ;  /* 0x0000000526157c24 */ /* 0x000fe2000f8e0215 */
[----:B------:R-:W-:Y:S01]  /*1b000*/  ULDC.64 UR4, c[0x0][0xae0] ;  /* 0x0002b80000047ab9 */ /* 0x000fe20000000a00 */
[----:B------:R-:W-:-:S02]  /*1b010*/  IMAD R42, R46, -0xc0, R42 ;  /* 0xffffff402e2a7824 */ /* 0x000fc400078e022a */
[----:B------:R-:W-:Y:S02]  /*1b020*/  IMAD.IADD R41, R41, 0x1, R21 ;  /* 0x0000000129297824 */ /* 0x000fe400078e0215 */
[----:B------:R-:W-:Y:S01]  /*1b030*/  IMAD R21, R43, UR4, RZ ;  /* 0x000000042b157c24 */ /* 0x000fe2000f8e02ff */
[CC--:B------:R-:W-:Y:S01]  /*1b040*/  ISETP.GE.AND P0, PT, R20.reuse, R42.reuse, PT ;  /* 0x0000002a1400720c */ /* 0x0c0fe20003f06270 */
[----:B------:R-:W-:Y:S02]  /*1b050*/  VIADD R3, R20, 0x60 ;  /* 0x0000006014037836 */ /* 0x000fe40000000000 */
[----:B------:R-:W-:Y:S02]  /*1b060*/  VIADD R0, R2, 0x2d820 ;  /* 0x0002d82002007836 */ /* 0x000fe40000000000 */
[----:B------:R-:W-:Y:S01]  /*1b070*/  IMAD R21, R47, UR5, R21 ;  /* 0x000000052f157c24 */ /* 0x000fe2000f8e0215 */
[----:B------:R-:W-:Y:S01]  /*1b080*/  ISETP.GE.AND P3, PT, R3, R42, PT ;  /* 0x0000002a0300720c */ /* 0x000fe20003f66270 */
[----:B------:R-:W-:Y:S01]  /*1b090*/  IMAD.WIDE.U32 R38, R47, UR4, R40 ;  /* 0x000000042f267c25 */ /* 0x000fe2000f8e0028 */
[----:B------:R-:W-:Y:S01]  /*1b0a0*/  ULDC.64 UR4, c[0x0][0xae8] ;  /* 0x0002ba0000047ab9 */ /* 0x000fe20000000a00 */
[----:B------:R-:W-:-:S02]  /*1b0b0*/  PRMT R0, RZ, 0x654, R0 ;  /* 0x00000654ff007816 */ /* 0x000fc40000000000 */
[----:B------:R-:W-:Y:S01]  /*1b0c0*/  IMAD.IADD R39, R39, 0x1, R21 ;  /* 0x0000000127277824 */ /* 0x000fe200078e0215 */
[----:B------:R-:W-:Y:S01]  /*1b0d0*/  SHF.R.S32.HI R21, RZ, 0x1f, R20 ;  /* 0x0000001fff157819 */ /* 0x000fe20000011414 */
[----:B------:R-:W-:Y:S02]  /*1b0e0*/  IMAD R3, R44, UR4, RZ ;  /* 0x000000042c037c24 */ /* 0x000fe4000f8e02ff */
[C---:B------:R-:W-:Y:S01]  /*1b0f0*/  IMAD.WIDE.U32 R40, R45.reuse, UR4, R38 ;  /* 0x000000042d287c25 */ /* 0x040fe2000f8e0026 */
[----:B0-----:R0:W-:Y:S03]  /*1b100*/  SYNCS.ARRIVE.TRANS64.RED.A1T0 RZ, [R0+URZ], RZ ;  /* 0x000000ff00ff79a7 */ /* 0x0011e6000810043f */
[----:B------:R-:W-:Y:S02]  /*1b110*/  IMAD R3, R45, UR5, R3 ;  /* 0x000000052d037c24 */ /* 0x000fe4000f8e0203 */
[----:B------:R-:W-:-:S04]  /*1b120*/  IMAD.WIDE R38, R46, 0xc0, R20 ;  /* 0x000000c02e267825 */ /* 0x000fc800078e0214 */
[----:B------:R-:W-:Y:S01]  /*1b130*/  IMAD.IADD R37, R41, 0x1, R3 ;  /* 0x0000000129257824 */ /* 0x000fe200078e0203 */
[----:B0-----:R-:W-:Y:S06]  /*1b140*/  @P0 BRA `(.L_x_9550) ;  /* 0x00000000004c0947 */ /* 0x001fec0003800000 */
        /* <DEDUP_REMOVED lines=19> */
.L_x_9550:
[----:B------:R-:W-:Y:S05]  /*1b280*/  BSYNC B1 ;  /* 0x0000000000017941 */ /* 0x000fea0003800000 */
.L_x_9549:
        /* <DEDUP_REMOVED lines=9> */
[C---:B------:R-:W-:Y:S01]  /*1b320*/  IMAD.WIDE.U32 R4, R3.reuse, UR4, R4 ;  /* 0x0000000403047c25 */ /* 0x040fe2000f8e0004 */
        /* <DEDUP_REMOVED lines=14> */
.L_x_9547:
[----:B0-----:R-:W2:Y:S01]  /*1b410*/  LDL R8, [R1+0x48] ;  /* 0x0000480001087983 */ /* 0x001ea20000100800 */
[----:B------:R-:W-:Y:S01]  /*1b420*/  ULDC.64 UR4, c[0x0][0xbd8] ;  /* 0x0002f60000047ab9 */ /* 0x000fe20000000a00 */
[----:B------:R-:W2:Y:S01]  /*1b430*/  LDC.64 R4, c[0x0][0xbd8] ;  /* 0x0002f600ff047b82 */ /* 0x000ea20000000a00 */
[----:B------:R-:W-:Y:S01]  /*1b440*/  ISETP.NE.U32.AND P0, PT, RZ, UR4, PT ;  /* 0x00000004ff007c0c */ /* 0x000fe2000bf05070 */
[----:B------:R-:W-:-:S03]  /*1b450*/  IMAD.MOV.U32 R3, RZ, RZ, RZ ;  /* 0x000000ffff037224 */ /* 0x000fc600078e00ff */
[----:B------:R-:W-:Y:S01]  /*1b460*/  ISETP.NE.AND.EX P0, PT, RZ, UR5, PT, P0 ;  /* 0x00000005ff007c0c */ /* 0x000fe2000bf05300 */
[----:B------:R-:W-:Y:S02]  /*1b470*/  ULDC.64 UR4, c[0x0][0xbe0] ;  /* 0x0002f80000047ab9 */ /* 0x000fe40000000a00 */
[----:B------:R-:W-:-:S04]  /*1b480*/  ISETP.NE.U32.AND P1, PT, RZ, UR4, PT ;  /* 0x00000004ff007c0c */ /* 0x000fc8000bf25070 */
[----:B------:R-:W-:-:S13]  /*1b490*/  ISETP.NE.AND.EX P1, PT, RZ, UR5, PT, P1 ;  /* 0x00000005ff007c0c */ /* 0x000fda000bf25310 */
[----:B------:R-:W0:Y:S01]  /*1b4a0*/  @P1 LDC.64 R6, c[0x0][0xbe0] ;  /* 0x0002f800ff061b82 */ /* 0x000e220000000a00 */
[----:B------:R-:W-:Y:S02]  /*1b4b0*/  ULDC UR4, c[0x0][0xa88] ;  /* 0x0002a20000047ab9 */ /* 0x000fe40000000800 */
[----:B------:R-:W-:Y:S02]  /*1b4c0*/  IMAD.U32 R0, RZ, RZ, UR4 ;  /* 0x00000004ff007e24 */ /* 0x000fe4000f8e00ff */
[----:B--2---:R-:W-:-:S04]  /*1b4d0*/  IMAD.WIDE R4, R8, 0x4, R4 ;  /* 0x0000000408047825 */ /* 0x004fc800078e0204 */
[----:B0-----:R-:W-:Y:S01]  /*1b4e0*/  @P1 IMAD.WIDE R6, R8, 0x4, R6 ;  /* 0x0000000408061825 */ /* 0x001fe200078e0206 */
[----:B------:R0:W5:Y:S04]  /*1b4f0*/  @P0 LDG.E R3, desc[UR52][R4.64] ;  /* 0x0000003404030981 */ /* 0x000168000c1e1900 */
[----:B------:R0:W5:Y:S01]  /*1b500*/  @P1 LDG.E R0, desc[UR52][R6.64] ;  /* 0x0000003406001981 */ /* 0x000162000c1e1900 */
[----:B------:R-:W-:Y:S01]  /*1b510*/  ISETP.GT.AND P2, PT, R32, 0xbf, PT ;  /* 0x000000bf2000780c */ /* 0x000fe20003f44270 */
[----:B------:R-:W-:-:S12]  /*1b520*/  @P1 BRA `(.L_x_9552) ;  /* 0x0000000000101947 */ /* 0x000fd80003800000 */
[----:B------:R-:W-:Y:S05]  /*1b530*/  @!P0 BRA `(.L_x_9552) ;  /* 0x00000000000c8947 */ /* 0x000fea0003800000 */
[----:B0-----:R-:W2:Y:S04]  /*1b540*/  LDG.E R7, desc[UR52][R4.64] ;  /* 0x0000003404077981 */ /* 0x001ea8000c1e1900 */
[----:B-----5:R-:W2:Y:S02]  /*1b550*/  LDG.E R0, desc[UR52][R4.64+0x4] ;  /* 0x0000043404007981 */ /* 0x020ea4000c1e1900 */
[----:B--2---:R-:W-:-:S07]  /*1b560*/  IMAD.IADD R0, R0, 0x1, -R7 ;  /* 0x0000000100007824 */ /* 0x004fce00078e0a07 */
.L_x_9552:
[----:B------:R-:W2:Y:S04]  /*1b570*/  LDL R13, [R1+0x44] ;  /* 0x00004400010d7983 */ /* 0x000ea80000100800 */
[----:B------:R1:W5:Y:S01]  /*1b580*/  LDL R12, [R1+0x50] ;  /* 0x00005000010c7983 */ /* 0x0003620000100800 */
[----:B0-----:R-:W-:Y:S01]  /*1b590*/  SHF.R.S32.HI R4, RZ, 0x1f, R8 ;  /* 0x0000001fff047819 */ /* 0x001fe20000011408 */
[----:B------:R-:W-:Y:S01]  /*1b5a0*/  BSSY B1, `(.L_x_9553) ;  /* 0x000001c000017945 */ /* 0x000fe20003800000 */
[----:B------:R-:W-:Y:S02]  /*1b5b0*/  SEL R11, R8, RZ, !P0 ;  /* 0x000000ff080b7207 */ /* 0x000fe40004000000 */
[----:B------:R-:W-:Y:S02]  /*1b5c0*/  SHF.R.S32.HI R37, RZ, 0x1f, R36 ;  /* 0x0000001fff257819 */ /* 0x000fe40000011424 */
[----:B------:R-:W-:-:S02]  /*1b5d0*/  SEL R10, R4, RZ, !P0 ;  /* 0x000000ff040a7207 */ /* 0x000fc40004000000 */
[----:B-----5:R-:W-:Y:S02]  /*1b5e0*/  SHF.R.S32.HI R8, RZ, 0x1f, R3 ;  /* 0x0000001fff087819 */ /* 0x020fe40000011403 */
[----:B--2---:R-:W-:Y:S01]  /*1b5f0*/  SHF.R.S32.HI R9, RZ, 0x1f, R13 ;  /* 0x0000001fff097819 */ /* 0x004fe2000001140d */
[----:B-1----:R-:W-:Y:S06]  /*1b600*/  @P2 BRA `(.L_x_9554) ;  /* 0x0000000000542947 */ /* 0x002fec0003800000 */
        /* <DEDUP_REMOVED lines=21> */
.L_x_9554:
[----:B------:R-:W-:Y:S05]  /*1b760*/  BSYNC B1 ;  /* 0x0000000000017941 */ /* 0x000fea0003800000 */
.L_x_9553:
[----:B------:R-:W-:Y:S01]  /*1b770*/  ULDC.64 UR4, c[0x0][0xaa0] ;  /* 0x0002a80000047ab9 */ /* 0x000fe20000000a00 */
[----:B0-----:R-:W-:Y:S01]  /*1b780*/  IMAD R7, R12, -0xc0, R0 ;  /* 0xffffff400c077824 */ /* 0x001fe200078e0200 */
[----:B------:R-:W-:Y:S01]  /*1b790*/  SHF.R.S32.HI R21, RZ, 0x1f, R20 ;  /* 0x0000001fff157819 */ /* 0x000fe20000011414 */
[----:B------:R-:W-:Y:S01]  /*1b7a0*/  IMAD R6, R8, UR4, RZ ;  /* 0x0000000408067c24 */ /* 0x000fe2000f8e02ff */
[----:B------:R-:W-:Y:S01]  /*1b7b0*/  BSSY B1, `(.L_x_9555) ;  /* 0x0000026000017945 */ /* 0x000fe20003800000 */
[----:B------:R-:W-:Y:S01]  /*1b7c0*/  IMAD.WIDE.U32 R4, R3, UR4, R36 ;  /* 0x0000000403047c25 */ /* 0x000fe2000f8e0024 */
[----:B------:R-:W-:-:S03]  /*1b7d0*/  ISETP.GE.AND P0, PT, R20, R7, PT ;  /* 0x000000071400720c */ /* 0x000fc60003f06270 */
[----:B------:R-:W-:Y:S01]  /*1b7e0*/  IMAD R3, R3, UR5, R6 ;  /* 0x0000000503037c24 */ /* 0x000fe2000f8e0206 */
[----:B------:R-:W-:Y:S01]  /*1b7f0*/  ULDC.64 UR4, c[0x0][0xae0] ;  /* 0x0002b80000047ab9 */ /* 0x000fe20000000a00 */
[----:B------:R-:W-:Y:S02]  /*1b800*/  VIADD R0, R20, 0x60 ;  /* 0x0000006014007836 */ /* 0x000fe40000000000 */
[----:B------:R-:W-:Y:S02]  /*1b810*/  IMAD R6, R9, UR4, RZ ;  /* 0x0000000409067c24 */ /* 0x000fe4000f8e02ff */
[----:B------:R-:W-:Y:S01]  /*1b820*/  IMAD.IADD R5, R5, 0x1, R3 ;  /* 0x0000000105057824 */ /* 0x000fe200078e0203 */
[----:B------:R-:W-:Y:S01]  /*1b830*/  ISETP.GE.AND P1, PT, R0, R7, PT ;  /* 0x000000070000720c */ /* 0x000fe20003f26270 */
[C---:B------:R-:W-:Y:S02]  /*1b840*/  IMAD R3, R13.reuse, UR5, R6 ;  /* 0x000000050d037c24 */ /* 0x040fe4000f8e0206 */
[----:B------:R-:W-:Y:S01]  /*1b850*/  IMAD.WIDE.U32 R4, R13, UR4, R4 ;  /* 0x000000040d047c25 */ /* 0x000fe2000f8e0004 */
[----:B------:R-:W-:-:S03]  /*1b860*/  ULDC.64 UR4, c[0x0][0xae8] ;  /* 0x0002ba0000047ab9 */ /* 0x000fc60000000a00 */
[----:B------:R-:W-:Y:S02]  /*1b870*/  IMAD.IADD R5, R5, 0x1, R3 ;  /* 0x0000000105057824 */ /* 0x000fe400078e0203 */
[----:B------:R-:W-:Y:S02]  /*1b880*/  IMAD R0, R10, UR4, RZ ;  /* 0x000000040a007c24 */ /* 0x000fe4000f8e02ff */
[----:B------:R-:W-:-:S04]  /*1b890*/  IMAD.WIDE.U32 R6, R11, UR4, R4 ;  /* 0x000000040b067c25 */ /* 0x000fc8000f8e0004 */
[----:B------:R-:W-:Y:S02]  /*1b8a0*/  IMAD R3, R11, UR5, R0 ;  /* 0x000000050b037c24 */ /* 0x000fe4000f8e0200 */
[----:B------:R-:W-:-:S04]  /*1b8b0*/  IMAD.WIDE R20, R12, 0xc0, R20 ;  /* 0x000000c00c147825 */ /* 0x000fc800078e0214 */
[----:B------:R-:W-:Y:S01]  /*1b8c0*/  IMAD.IADD R9, R7, 0x1, R3 ;  /* 0x0000000107097824 */ /* 0x000fe200078e0203 */
[----:B------:R-:W-:Y:S06]  /*1b8d0*/  @P0 BRA `(.L_x_9556) ;  /* 0x00000000004c0947 */ /* 0x000fec0003800000 */
        /* <DEDUP_REMOVED lines=19> */
.L_x_9556:
[----:B------:R-:W-:Y:S05]  /*1ba10*/  BSYNC B1 ;  /* 0x0000000000017941 */ /* 0x000fea0003800000 */
.L_x_9555:
        /* <DEDUP_REMOVED lines=22> */
.L_x_9551:
[----:B------:R-:W-:Y:S05]  /*1bb80*/  BSYNC B0 ;  /* 0x0000000000007941 */ /* 0x000fea0003800000 */
.L_x_9546:
[----:B------:R-:W4:Y:S01]  /*1bb90*/  LDL R0, [R1+0x3c] ;  /* 0x00003c0001007983 */ /* 0x000f220000100800 */
[----:B------:R-:W-:Y:S02]  /*1bba0*/  ULDC UR4, c[0x0][0xc14] ;  /* 0x0003050000047ab9 */ /* 0x000fe40000000800 */
[----:B----4-:R-:W-:-:S13]  /*1bbb0*/  ISETP.GE.AND P0, PT, R0, UR4, PT ;  /* 0x0000000400007c0c */ /* 0x010fda000bf06270 */
[----:B------:R-:W-:Y:S05]  /*1bbc0*/  @!P0 BRA `(.L_x_9557) ;  /* 0xfffffe5400448947 */ /* 0x000fea000383ffff */
[----:B------:R-:W-:Y:S05]  /*1bbd0*/  BRA `(.L_x_9348) ;  /* 0x00000060007c7947 */ /* 0x000fea0003800000 */
.L_x_9346:
[----:B------:R-:W-:-:S08]  /*1bbe0*/  NOP ;  /* 0x0000000000007918 */ /* 0x000fd00000000000 */
[----:B------:R-:W0:-:S00]  /*1bbf0*/  USETMAXREG.DEALLOC.CTAPOOL 0x20 ;  /* 0x00000020000079c8 */ /* 0x000e0000080e0500 */
[----:B0-----:R-:W-:-:S06]  /*1bc00*/  LOP3.LUT R0, R0, 0x3, RZ, 0xc0, !PT ;  /* 0x0000000300007812 */ /* 0x001fcc00078ec0ff */
[----:B------:R-:W0:Y:S02]  /*1bc10*/  SHFL.IDX PT, R0, R0, RZ, 0x1f ;  /* 0x00001fff00007589 */ /* 0x000e2400000e0000 */
[----:B0-----:R-:W-:-:S13]  /*1bc20*/  ISETP.NE.AND P0, PT, R0, RZ, PT ;  /* 0x000000ff0000720c */ /* 0x001fda0003f05270 */
[----:B------:R-:W-:Y:S05]  /*1bc30*/  @P0 BRA `(.L_x_9348) ;  /* 0x0000006000640947 */ /* 0x000fea0003800000 */
[----:B------:R-:W2:Y:S01]  /*1bc40*/  LDL.LU R7, [R1] ;  /* 0x0000000001077983 */ /* 0x000ea20000300800 */
        /* <DEDUP_REMOVED lines=46> */
[----:B------:R2:W-:Y:S01]  /*1bf30*/  STL [R1], R7 ;  /* 0x0000000701007387 */ /* 0x0005e20000100800 */
        /* <DEDUP_REMOVED lines=9> */
.L_x_9562:
[----:B------:R-:W-:Y:S02]  /*1bfd0*/  VIADD R0, R19, 0x1f ;  /* 0x0000001f13007836 */ /* 0x000fe40000000000 */
        /* <DEDUP_REMOVED lines=13> */
.L_x_9561:
[----:B------:R-:W-:Y:S05]  /*1c0b0*/  BSYNC B0 ;  /* 0x0000000000007941 */ /* 0x000fea0003800000 */
.L_x_9560:
        /* <DEDUP_REMOVED lines=26> */
.L_x_9558:
        /* <DEDUP_REMOVED lines=20> */
.L_x_9563:
[----:B---3--:R-:W-:Y:S01]  /*1c3a0*/  IMAD R16, R16, UR4, R11 ;  /* 0x0000000410107c24 */ /* 0x008fe2000f8e020b */
[----:B------:R-:W-:Y:S01]  /*1c3b0*/  IABS R2, R4 ;  /* 0x0000000400027213 */ /* 0x000fe20000000000 */
[----:B-1----:R-:W-:-:S03]  /*1c3c0*/  IMAD.MOV R9, RZ, RZ, -R3 ;  /* 0x000000ffff097224 */ /* 0x002fc600078e0a03 */
[----:B--2---:R-:W-:Y:S01]  /*1c3d0*/  IADD3 R5, -R16, UR6, RZ ;  /* 0x0000000610057c10 */ /* 0x004fe2000fffe1ff */
[----:B0-----:R-:W-:Y:S01]  /*1c3e0*/  IMAD.MOV R10, RZ, RZ, -R2 ;  /* 0x000000ffff0a7224 */ /* 0x001fe200078e0a02 */
[----:B------:R-:W-:Y:S01]  /*1c3f0*/  MOV R2, RZ ;  /* 0x000000ff00027202 */ /* 0x000fe20000000f00 */
[----:B------:R-:W-:Y:S01]  /*1c400*/  IMAD R9, R9, R6, RZ ;  /* 0x0000000609097224 */ /* 0x000fe200078e02ff */
[----:B------:R-:W-:-:S03]  /*1c410*/  IABS R8, R5 ;  /* 0x0000000500087213 */ /* 0x000fc60000000000 */
        /* <DEDUP_REMOVED lines=51> */
.L_x_9559:
[----:B------:R-:W-:Y:S02]  /*1c750*/  IMAD.MOV.U32 R17, RZ, RZ, RZ ;  /* 0x000000ffff117224 */ /* 0x000fe400078e00ff */
[----:B------:R-:W-:Y:S02]  /*1c760*/  IMAD.U32 R16, RZ, RZ, UR6 ;  /* 0x00000006ff107e24 */ /* 0x000fe4000f8e00ff */
[----:B------:R-:W-:-:S07]  /*1c770*/  IMAD.MOV.U32 R18, RZ, RZ, RZ ;  /* 0x000000ffff127224 */ /* 0x000fce00078e00ff */
.L_x_9564:
[----:B------:R-:W2:Y:S01]  /*1c780*/  LDL.LU R2, [R1] ;  /* 0x0000000001027983 */ /* 0x000ea20000300800 */
        /* <DEDUP_REMOVED lines=11> */
[----:B------:R0:W-:Y:S04]  /*1c840*/  STL [R1], R2 ;  /* 0x0000000201007387 */ /* 0x0001e80000100800 */
[----:B------:R0:W-:Y:S06]  /*1c850*/  STL [R1+0x8], RZ ;  /* 0x000008ff01007387 */ /* 0x0001ec0000100800 */
[----:B------:R-:W-:Y:S05]  /*1c860*/  @P0 BRA `(.L_x_9565) ;  /* 0x00000050007c0947 */ /* 0x000fea0003800000 */
[----:B------:R-:W1:Y:S01]  /*1c870*/  S2R R4, SR_TID.X ;  /* 0x0000000000047919 */ /* 0x000e620000002100 */
[----:B------:R-:W-:Y:S01]  /*1c880*/  ISETP.NE.AND P1, PT, R28, RZ, PT ;  /* 0x000000ff1c00720c */ /* 0x000fe20003f25270 */
[----:B------:R-:W-:Y:S01]  /*1c890*/  IMAD.MOV.U32 R26, RZ, RZ, 0x1 ;  /* 0x00000001ff1a7424 */ /* 0x000fe200078e00ff */
[----:B0-----:R-:W-:Y:S01]  /*1c8a0*/  LOP3.LUT R2, R2, 0xffffffbf, RZ, 0xc0, !PT ;  /* 0xffffffbf02027812 */ /* 0x001fe200078ec0ff */
[----:B------:R0:W-:Y:S01]  /*1c8b0*/  STL [R1+0x8], RZ ;  /* 0x000008ff01007387 */ /* 0x0001e20000100800 */
[----:B------:R-:W-:Y:S01]  /*1c8c0*/  IMAD.MOV.U32 R25, RZ, RZ, RZ ;  /* 0x000000ffff197224 */ /* 0x000fe200078e00ff */
[----:B------:R-:W-:Y:S01]  /*1c8d0*/  ULDC.64 UR40, c[0x0][0x198] ;  /* 0x0000660000287ab9 */ /* 0x000fe20000000a00 */
[----:B------:R-:W-:Y:S01]  /*1c8e0*/  LOP3.LUT R2, R2, 0xfffffffd, RZ, 0xc0, !PT ;  /* 0xfffffffd02027812 */ /* 0x000fe200078ec0ff */
[----:B------:R-:W-:Y:S01]  /*1c8f0*/  IMAD.MOV.U32 R24, RZ, RZ, 0x1 ;  /* 0x00000001ff187424 */ /* 0x000fe200078e00ff */
[----:B------:R-:W-:Y:S01]  /*1c900*/  ULDC UR37, c[0x0][0xc] ;  /* 0x0000030000257ab9 */ /* 0x000fe20000000800 */
[----:B------:R-:W-:Y:S01]  /*1c910*/  IMAD.MOV.U32 R22, RZ, RZ, RZ ;  /* 0x000000ffff167224 */ /* 0x000fe200078e00ff */
[----:B------:R-:W-:Y:S01]  /*1c920*/  ULOP3.LUT UR38, UR36, 0x2, URZ, 0xfc, !UPT ;  /* 0x0000000224267892 */ /* 0x000fe2000f8efc3f */
[----:B-1----:R-:W-:-:S04]  /*1c930*/  LOP3.LUT R4, R4, 0x7f, RZ, 0xc0, !PT ;  /* 0x0000007f04047812 */ /* 0x002fc800078ec0ff */
[C---:B------:R-:W-:Y:S02]  /*1c940*/  ISETP.NE.AND P2, PT, R4.reuse, RZ, PT ;  /* 0x000000ff0400720c */ /* 0x040fe40003f45270 */
[----:B------:R-:W-:-:S11]  /*1c950*/  ISETP.NE.OR P0, PT, R4, RZ, !P1 ;  /* 0x000000ff0400720c */ /* 0x000fd60004f05670 */
[----:B------:R-:W-:-:S04]  /*1c960*/  @P2 LOP3.LUT R2, R2, 0x2, RZ, 0xfc, !PT ;  /* 0x0000000202022812 */ /* 0x000fc800078efcff */
[----:B------:R-:W-:-:S05]  /*1c970*/  @P0 LOP3.LUT R2, R2, 0x40, RZ, 0xfc, !PT ;  /* 0x0000004002020812 */ /* 0x000fca00078efcff */
[----:B------:R0:W-:Y:S02]  /*1c980*/  STL [R1], R2 ;  /* 0x0000000201007387 */ /* 0x0001e40000100800 */
.L_x_9671:
[----:B------:R-:W-:Y:S05]  /*1c990*/  YIELD ;  /* 0x0000000000007946 */ /* 0x000fea0003800000 */
[----:B------:R-:W-:Y:S01]  /*1c9a0*/  ULDC.64 UR4, c[0x0][0xa28] ;  /* 0x00028a0000047ab9 */ /* 0x000fe20000000a00 */
[----:B------:R-:W-:Y:S01]  /*1c9b0*/  IMAD.MOV.U32 R11, RZ, RZ, RZ ;  /* 0x000000ffff0b7224 */ /* 0x000fe200078e00ff */
[----:B------:R-:W-:Y:S01]  /*1c9c0*/  ISETP.NE.U32.AND P0, PT, RZ, UR4, PT ;  /* 0x00000004ff007c0c */ /* 0x000fe2000bf05070 */
[----:B------:R-:W-:Y:S01]  /*1c9d0*/  IMAD.MOV.U32 R0, RZ, RZ, RZ ;  /* 0x000000ffff007224 */ /* 0x000fe200078e00ff */
[----:B------:R-:W-:Y:S01]  /*1c9e0*/  ULDC.64 UR8, c[0x0][0xa08] ;  /* 0x0002820000087ab9 */ /* 0x000fe20000000a00 */
[----:B------:R-:W-:Y:S01]  /*1c9f0*/  ULDC.64 UR10, c[0x0][0xa10] ;  /* 0x00028400000a7ab9 */ /* 0x000fe20000000a00 */
[----:B------:R-:W-:Y:S01]  /*1ca00*/  ISETP.NE.AND.EX P0, PT, RZ, UR5, PT, P0 ;  /* 0x00000005ff007c0c */ /* 0x000fe2000bf05300 */
[----:B------:R-:W-:-:S12]  /*1ca10*/  ULDC.64 UR4, c[0x0][0xa00] ;  /* 0x0002800000047ab9 */ /* 0x000fd80000000a00 */
[----:B01----:R-:W0:Y:S01]  /*1ca20*/  @P0 LDC.64 R2, c[0x0][0xa28] ;  /* 0x00028a00ff020b82 */ /* 0x003e220000000a00 */
[----:B------:R-:W-:-:S04]  /*1ca30*/  ISETP.NE.U32.AND P2, PT, RZ, UR4, PT ;  /* 0x00000004ff007c0c */ /* 0x000fc8000bf45070 */
[----:B------:R-:W-:Y:S01]  /*1ca40*/  ISETP.NE.AND.EX P2, PT, RZ, UR5, PT, P2 ;  /* 0x00000005ff007c0c */ /* 0x000fe2000bf45320 */
[----:B------:R-:W-:Y:S01]  /*1ca50*/  ULDC.64 UR4, c[0x0][0xa18] ;  /* 0x0002860000047ab9 */ /* 0x000fe20000000a00 */
[----:B0-----:R-:W-:-:S05]  /*1ca60*/  @P0 IMAD.WIDE R2, R19, 0x4, R2 ;  /* 0x0000000413020825 */ /* 0x001fca00078e0202 */
[----:B------:R0:W5:Y:S01]  /*1ca70*/  @P0 LDG.E R11, desc[UR52][R2.64] ;  /* 0x00000034020b0981 */ /* 0x000162000c1e1900 */
[----:B------:R-:W-:Y:S01]  /*1ca80*/  ISETP.NE.U32.AND P0, PT, RZ, UR4, PT ;  /* 0x00000004ff007c0c */ /* 0x000fe2000bf05070 */
[----:B0-----:R-:W0:Y:S03]  /*1ca90*/  LDC.64 R2, c[0x0][0xa00] ;  /* 0x00028000ff027b82 */ /* 0x001e260000000a00 */
[----:B------:R-:W-:-:S13]  /*1caa0*/  ISETP.NE.AND.EX P0, PT, RZ, UR5, PT, P0 ;  /* 0x00000005ff007c0c */ /* 0x000fda000bf05300 */
[----:B------:R-:W1:Y:S01]  /*1cab0*/  @P0 LDC.64 R4, c[0x0][0xa18] ;  /* 0x00028600ff040b82 */ /* 0x000e620000000a00 */
[----:B0-----:R-:W-:-:S05]  /*1cac0*/  IMAD.WIDE R2, R19, 0x4, R2 ;  /* 0x0000000413027825 */ /* 0x001fca00078e0202 */
[----:B------:R-:W2:Y:S01]  /*1cad0*/  @P2 LDG.E R0, desc[UR52][R2.64] ;  /* 0x0000003402002981 */ /* 0x000ea2000c1e1900 */
[----:B------:R-:W-:Y:S02]  /*1cae0*/  ULDC UR4, c[0x0][0x288] ;  /* 0x0000a20000047ab9 */ /* 0x000fe40000000800 */
[----:B------:R-:W-:Y:S01]  /*1caf0*/  IMAD.U32 R10, RZ, RZ, UR4 ;  /* 0x00000004ff0a7e24 */ /* 0x000fe2000f8e00ff */
[----:B------:R-:W-:Y:S01]  /*1cb00*/  ULDC.64 UR4, c[0x0][0x3f8] ;  /* 0x0000fe0000047ab9 */ /* 0x000fe20000000a00 */
[----:B-1----:R-:W-:-:S05]  /*1cb10*/  @P0 IMAD.WIDE R4, R19, 0x4, R4 ;  /* 0x0000000413040825 */ /* 0x002fca00078e0204 */
[----:B------:R0:W5:Y:S01]  /*1cb20*/  @P0 LDG.E R10, desc[UR52][R4.64] ;  /* 0x00000034040a0981 */ /* 0x000162000c1e1900 */
[----:B------:R-:W-:Y:S01]  /*1cb30*/  UISETP.NE.U32.AND UP0, UPT, UR4, URZ, UPT ;  /* 0x0000003f0400728c */ /* 0x000fe2000bf05070 */
[----:B------:R-:W-:Y:S01]  /*1cb40*/  ISETP.NE.U32.AND P1, PT, RZ, UR8, PT ;  /* 0x00000008ff007c0c */ /* 0x000fe2000bf25070 */
[----:B------:R-:W-:Y:S01]  /*1cb50*/  ULDC UR6, c[0x0][0x338] ;  /* 0x0000ce0000067ab9 */ /* 0x000fe20000000800 */
[----:B------:R-:W-:Y:S01]  /*1cb60*/  ULDC UR4, c[0x0][0x404] ;  /* 0x0001010000047ab9 */ /* 0x000fe20000000800 */
[----:B------:R-:W-:Y:S01]  /*1cb70*/  UISETP.NE.AND.EX UP0, UPT, UR5, URZ, UPT, UP0 ;  /* 0x0000003f0500728c */ /* 0x000fe2000bf05300 */
[----:B------:R-:W-:Y:S01]  /*1cb80*/  ISETP.NE.AND.EX P3, PT, RZ, UR9, PT, P1 ;  /* 0x00000009ff007c0c */ /* 0x000fe2000bf65310 */
[----:B------:R-:W-:Y:S01]  /*1cb90*/  IMAD.U32 R8, RZ, RZ, UR6 ;  /* 0x00000006ff087e24 */ /* 0x000fe2000f8e00ff */
[----:B------:R-:W-:Y:S01]  /*1cba0*/  ULDC UR5, c[0x0][0x2e0] ;  /* 0x0000b80000057ab9 */ /* 0x000fe20000000800 */
[----:B------:R-:W-:Y:S01]  /*1cbb0*/  USEL UR4, UR4, 0x1, UP0 ;  /* 0x0000000104047887 */ /* 0x000fe20008000000 */
[----:B------:R-:W-:-:S03]  /*1cbc0*/  ISETP.NE.U32.AND P1, PT, RZ, UR10, PT ;  /* 0x0000000aff007c0c */ /* 0x000fc6000bf25070 */
[----:B------:R-:W-:Y:S01]  /*1cbd0*/  UIMAD UR4, UR4, UR5, URZ ;  /* 0x00000005040472a4 */ /* 0x000fe2000f8e023f */
[----:B------:R-:W-:-:S05]  /*1cbe0*/  ISETP.NE.AND.EX P1, PT, RZ, UR11, PT, P1 ;  /* 0x0000000bff007c0c */ /* 0x000fca000bf25310 */
[----:B------:R-:W-:Y:S01]  /*1cbf0*/  IMAD.U32 R6, RZ, RZ, UR4 ;  /* 0x00000004ff067e24 */ /* 0x000fe2000f8e00ff */
[----:B--2---:R0:W-:Y:S01]  /*1cc00*/  STL [R1+0xc], R0 ;  /* 0x00000c0001007387 */ /* 0x0041e20000100800 */
[----:B------:R-:W-:Y:S06]  /*1cc10*/  @P0 BRA `(.L_x_9566) ;  /* 0x0000000000100947 */ /* 0x000fec0003800000 */
[----:B------:R-:W-:Y:S05]  /*1cc20*/  @!P2 BRA `(.L_x_9566) ;  /* 0x00000000000ca947 */ /* 0x000fea0003800000 */
[----:B0-----:R-:W2:Y:S04]  /*1cc30*/  LDG.E R5, desc[UR52][R2.64] ;  /* 0x0000003402057981 */ /* 0x001ea8000c1e1900 */
[----:B-----5:R-:W2:Y:S02]  /*1cc40*/  LDG.E R10, desc[UR52][R2.64+0x4] ;  /* 0x00000434020a7981 */ /* 0x020ea4000c1e1900 */
[----:B--2---:R-:W-:-:S07]  /*1cc50*/  IMAD.IADD R10, R10, 0x1, -R5 ;  /* 0x000000010a0a7824 */ /* 0x004fce00078e0a05 */
.L_x_9566:
[----:B0-----:R-:W0:Y:S01]  /*1cc60*/  LDC.64 R4, c[0x0][0xa08] ;  /* 0x00028200ff047b82 */ /* 0x001e220000000a00 */
[----:B------:R-:W-:Y:S01]  /*1cc70*/  IMAD.MOV.U32 R12, RZ, RZ, RZ ;  /* 0x000000ffff0c7224 */ /* 0x000fe200078e00ff */
[----:B------:R-:W-:-:S06]  /*1cc80*/  ULDC.64 UR4, c[0x0][0xa20] ;  /* 0x0002880000047ab9 */ /* 0x000fcc0000000a00 */
[----:B------:R-:W1:Y:S01]  /*1cc90*/  LDC.64 R2, c[0x0][0xa10] ;  /* 0x00028400ff027b82 */ /* 0x000e620000000a00 */
[----:B------:R-:W-:Y:S02]  /*1cca0*/  IMAD.MOV.U32 R0, RZ, RZ, RZ ;  /* 0x000000ffff007224 */ /* 0x000fe400078e00ff */
[----:B0-----:R-:W-:-:S05]  /*1ccb0*/  IMAD.WIDE R4, R19, 0x4, R4 ;  /* 0x0000000413047825 */ /* 0x001fca00078e0204 */
[----:B------:R-:W2:Y:S01]  /*1ccc0*/  @P3 LDG.E R12, desc[UR52][R4.64] ;  /* 0x00000034040c3981 */ /* 0x000ea2000c1e1900 */
[----:B-1----:R-:W-:-:S05]  /*1ccd0*/  IMAD.WIDE R2, R19, 0x4, R2 ;  /* 0x0000000413027825 */ /* 0x002fca00078e0202 */
[----:B------:R0:W5:Y:S01]  /*1cce0*/  @P1 LDG.E R0, desc[UR52][R2.64] ;  /* 0x0000003402001981 */ /* 0x000162000c1e1900 */
[----:B------:R-:W-:-:S04]  /*1ccf0*/  ISETP.NE.U32.AND P0, PT, RZ, UR4, PT ;  /* 0x00000004ff007c0c */ /* 0x000fc8000bf05070 */
[----:B------:R-:W-:Y:S01]  /*1cd00*/  ISETP.NE.AND.EX P0, PT, RZ, UR5, PT, P0 ;  /* 0x00000005ff007c0c */ /* 0x000fe2000bf05300 */
[----:B--2--5:R-:W-:-:S12]  /*1cd10*/  IMAD.IADD R23, R12, 0x1, R11 ;  /* 0x000000010c177824 */ /* 0x024fd800078e020b */
[----:B0-----:R-:W-:Y:S05]  /*1cd20*/  @!P0 BRA `(.L_x_9567) ;  /* 0x0000000000108947 */ /* 0x001fea0003800000 */
[----:B------:R-:W0:Y:S02]  /*1cd30*/  LDC.64 R4, c[0x0][0xa20] ;  /* 0x00028800ff047b82 */ /* 0x000e240000000a00 */
[----:B0-----:R-:W-:-:S05]  /*1cd40*/  IMAD.WIDE R4, R19, 0x4, R4 ;  /* 0x0000000413047825 */ /* 0x001fca00078e0204 */
[----:B------:R0:W5:Y:S01]  /*1cd50*/  LDG.E R6, desc[UR52][R4.64] ;  /* 0x0000003404067981 */ /* 0x000162000c1e1900 */
[----:B------:R-:W-:Y:S05]  /*1cd60*/  BRA `(.L_x_9568) ;  /* 0x0000000000107947 */ /* 0x000fea0003800000 */
.L_x_9567:
[----:B------:R-:W-:Y:S05]  /*1cd70*/  @!P3 BRA `(.L_x_9568) ;  /* 0x00000000000cb947 */ /* 0x000fea0003800000 */
[----:B------:R-:W2:Y:S04]  /*1cd80*/  LDG.E R7, desc[UR52][R4.64] ;  /* 0x0000003404077981 */ /* 0x000ea8000c1e1900 */
[----:B------:R-:W2:Y:S02]  /*1cd90*/  LDG.E R6, desc[UR52][R4.64+0x4] ;  /* 0x0000043404067981 */ /* 0x000ea4000c1e1900 */
[----:B--2---:R-:W-:-:S07]  /*1cda0*/  IMAD.IADD R6, R6, 0x1, -R7 ;  /* 0x0000000106067824 */ /* 0x004fce00078e0a07 */
.L_x_9568:
[----:B0-----:R-:W2:Y:S04]  /*1cdb0*/  @P1 LDG.E R5, desc[UR52][R2.64] ;  /* 0x0000003402051981 */ /* 0x001ea8000c1e1900 */
[----:B------:R-:W2:Y:S01]  /*1cdc0*/  @P1 LDG.E R4, desc[UR52][R2.64+0x4] ;  /* 0x0000043402041981 */ /* 0x000ea2000c1e1900 */
[----:B-----5:R-:W-:Y:S02]  /*1cdd0*/  IMAD.IADD R11, R6, 0x1, -R11 ;  /* 0x00000001060b7824 */ /* 0x020fe400078e0a0b */
[----:B------:R-:W-:-:S05]  /*1cde0*/  IMAD R7, R17, 0xc0, RZ ;  /* 0x000000c011077824 */ /* 0x000fca00078e02ff */
[----:B------:R-:W-:Y:S02]  /*1cdf0*/  IADD3 R9, -R10, 0xc0, R7 ;  /* 0x000000c00a097810 */ /* 0x000fe40007ffe107 */
[----:B--2---:R-:W-:Y:S02]  /*1ce00*/  @P1 IADD3 R8, -R5, R4, RZ ;  /* 0x0000000405081210 */ /* 0x004fe40007ffe1ff */
[----:B------:R-:W0:Y:S03]  /*1ce10*/  LDC.64 R4, c[0x0][0x9e0] ;  /* 0x00027800ff047b82 */ /* 0x000e260000000a00 */
[----:B------:R-:W-:-:S04]  /*1ce20*/  IMAD.IADD R12, R11, 0x1, R8 ;  /* 0x000000010b0c7824 */ /* 0x000fc800078e0208 */
[C---:B------:R-:W-:Y:S02]  /*1ce30*/  VIADD R6, R12.reuse, 0x7f ;  /* 0x0000007f0c067836 */ /* 0x040fe40000000000 */
[----:B------:R-:W-:-:S03]  /*1ce40*/  IMAD.IADD R2, R12, 0x1, R9 ;  /* 0x000000010c027824 */ /* 0x000fc600078e0209 */
[----:B------:R-:W-:-:S04]  /*1ce50*/  SHF.R.S32.HI R7, RZ, 0x1f, R6 ;  /* 0x0000001fff077819 */ /* 0x000fc80000011406 */
[----:B------:R-:W-:-:S04]  /*1ce60*/  LEA.HI R7, R7, R6, RZ, 0x7 ;  /* 0x0000000607077211 */ /* 0x000fc800078f38ff */
[----:B------:R-:W-:Y:S02]  /*1ce70*/  SHF.R.S32.HI R9, RZ, 0x7, R7 ;  /* 0x00000007ff097819 */ /* 0x000fe40000011407 */
[----:B0-----:R-:W-:Y:S01]  /*1ce80*/  ISETP.GE.AND P2, PT, R5, 0x1, PT ;  /* 0x000000010500780c */ /* 0x001fe20003f46270 */
        /* <DEDUP_REMOVED lines=13> */
.L_x_9571:
[----:B------:R-:W-:-:S13]  /*1cf60*/  ISETP.NE.AND P0, PT, R5, 0x1, PT ;  /* 0x000000010500780c */ /* 0x000fda0003f05270 */
[----:B------:R-:W0:Y:S02]  /*1cf70*/  @P0 LDC.64 R6, c[0x0][0x9e8] ;  /* 0x00027a00ff060b82 */ /* 0x000e240000000a00 */
[----:B0-----:R-:W-:-:S05]  /*1cf80*/  @P0 IMAD.HI.U32 R6, R3, R6, RZ ;  /* 0x0000000603060227 */ /* 0x001fca00078e00ff */
[----:B------:R-:W-:-:S07]  /*1cf90*/  @P0 SHF.R.U32.HI R3, RZ, R7, R6 ;  /* 0x00000007ff030219 */ /* 0x000fce0000011606 */
.L_x_9572:
[----:B------:R-:W-:Y:S05]  /*1cfa0*/  BSYNC B0 ;  /* 0x0000000000007941 */ /* 0x000fea0003800000 */
.L_x_9570:
[----:B------:R-:W-:-:S05]  /*1cfb0*/  IMAD R3, R3, R5, R5 ;  /* 0x0000000503037224 */ /* 0x000fca00078e0205 */
[----:B------:R-:W-:-:S07]  /*1cfc0*/  VIMNMX R4, R4, R3, PT ;  /* 0x0000000304047248 */ /* 0x000fce0003fe0100 */
.L_x_9569:
        /* <DEDUP_REMOVED lines=15> */
.L_x_9575:
[----:B------:R-:W-:-:S13]  /*1d0c0*/  ISETP.NE.AND P0, PT, R5, 0x1, PT ;  /* 0x000000010500780c */ /* 0x000fda0003f05270 */
[----:B------:R-:W0:Y:S02]  /*1d0d0*/  @P0 LDC.64 R6, c[0x0][0x9e8] ;  /* 0x00027a00ff060b82 */ /* 0x000e240000000a00 */
[----:B0-----:R-:W-:-:S04]  /*1d0e0*/  @P0 IMAD.HI.U32 R12, R3, R6, RZ ;  /* 0x00000006030c0227 */ /* 0x001fc800078e00ff */
[----:B------:R-:W-:Y:S01]  /*1d0f0*/  IMAD.MOV.U32 R6, RZ, RZ, R3 ;  /* 0x000000ffff067224 */ /* 0x000fe200078e0003 */
[----:B------:R-:W-:-:S07]  /*1d100*/  @P0 SHF.R.U32.HI R6, RZ, R7, R12 ;  /* 0x00000007ff060219 */ /* 0x000fce000001160c */
.L_x_9576:
[----:B------:R-:W-:Y:S05]  /*1d110*/  BSYNC B0 ;  /* 0x0000000000007941 */ /* 0x000fea0003800000 */
.L_x_9574:
[----:B------:R-:W-:-:S05]  /*1d120*/  IMAD R5, R6, R5, RZ ;  /* 0x0000000506057224 */ /* 0x000fca00078e02ff */
[----:B------:R-:W-:-:S07]  /*1d130*/  VIMNMX R10, R10, R5, !PT ;  /* 0x000000050a0a7248 */ /* 0x000fce0007fe0100 */
.L_x_9573:
[----:B------:R-:W-:Y:S01]  /*1d140*/  VIADD R4, R4, 0x7f ;  /* 0x0000007f04047836 */ /* 0x000fe20000000000 */
[----:B------:R-:W-:Y:S01]  /*1d150*/  SHF.R.S32.HI R7, RZ, 0x1f, R10 ;  /* 0x0000001fff077819 */ /* 0x000fe2000001140a */
[----:B------:R-:W-:Y:S01]  /*1d160*/  BSSY B0, `(.L_x_9577) ;  /* 0x00000d6000007945 */ /* 0x000fe20003800000 */
[----:B------:R-:W-:Y:S02]  /*1d170*/  PLOP3.LUT P2, PT, PT, PT, PT, 0x80, 0x0 ;  /* 0x000000000000781c */ /* 0x000fe40003f4f070 */
[----:B------:R-:W-:Y:S02]  /*1d180*/  SHF.R.S32.HI R5, RZ, 0x1f, R4 ;  /* 0x0000001fff057819 */ /* 0x000fe40000011404 */
[----:B------:R-:W-:Y:S02]  /*1d190*/  LEA.HI R7, R7, R10, RZ, 0x7 ;  /* 0x0000000a07077211 */ /* 0x000fe400078f38ff */
[----:B------:R-:W-:Y:S02]  /*1d1a0*/  LEA.HI R5, R5, R4, RZ, 0x7 ;  /* 0x0000000405057211 */ /* 0x000fe400078f38ff */
[----:B------:R-:W-:-:S02]  /*1d1b0*/  SHF.R.S32.HI R7, RZ, 0x7, R7 ;  /* 0x00000007ff077819 */ /* 0x000fc40000011407 */
[----:B------:R-:W-:-:S04]  /*1d1c0*/  SHF.R.S32.HI R4, RZ, 0x7, R5 ;  /* 0x00000007ff047819 */ /* 0x000fc80000011405 */
[----:B------:R-:W-:Y:S02]  /*1d1d0*/  VIMNMX R6, R9, R4, PT ;  /* 0x0000000409067248 */ /* 0x000fe40003fe0100 */
[----:B------:R-:W-:-:S03]  /*1d1e0*/  VIMNMX R4, RZ, R7, !PT ;  /* 0x00000007ff047248 */ /* 0x000fc60007fe0100 */
[--C-:B------:R-:W-:Y:S02]  /*1d1f0*/  IMAD R5, R6, 0x80, -R11.reuse ;  /* 0x0000008006057824 */ /* 0x100fe400078e0a0b */
[----:B------:R-:W-:-:S03]  /*1d200*/  IMAD R4, R4, 0x80, -R11 ;  /* 0x0000008004047824 */ /* 0x000fc600078e0a0b */
[----:B------:R-:W-:Y:S02]  /*1d210*/  VIMNMX R5, R5, R8, PT ;  /* 0x0000000805057248 */ /* 0x000fe40003fe0100 */
[----:B------:R-:W-:-:S04]  /*1d220*/  VIMNMX R4, RZ, R4, !PT ;  /* 0x00000004ff047248 */ /* 0x000fc80007fe0100 */
[----:B------:R-:W-:Y:S02]  /*1d230*/  ISETP.GT.AND P0, PT, R5, R4, PT ;  /* 0x000000040500720c */ /* 0x000fe40003f04270 */
[----:B------:R-:W-:-:S11]  /*1d240*/  SHF.R.U32.HI R6, RZ, 0x7, R4 ;  /* 0x00000007ff067819 */ /* 0x000fd60000011604 */
[----:B------:R-:W-:-:S05]  /*1d250*/  @P0 VIADD R5, R5, 0x7f ;  /* 0x0000007f05050836 */ /* 0x000fca0000000000 */
[----:B------:R-:W-:-:S04]  /*1d260*/  @P0 SHF.R.S32.HI R4, RZ, 0x1f, R5 ;  /* 0x0000001fff040819 */ /* 0x000fc80000011405 */
[----:B------:R-:W-:Y:S01]  /*1d270*/  @P0 LEA.HI R4, R4, R5, RZ, 0x7 ;  /* 0x0000000504040211 */ /* 0x000fe200078f38ff */
[----:B------:R-:W-:-:S03]  /*1d280*/  IMAD.MOV.U32 R5, RZ, RZ, R6 ;  /* 0x000000ffff057224 */ /* 0x000fc600078e0006 */
[----:B------:R-:W-:-:S04]  /*1d290*/  @P0 SHF.R.S32.HI R5, RZ, 0x7, R4 ;  /* 0x00000007ff050819 */ /* 0x000fc80000011404 */
[----:B------:R-:W-:-:S13]  /*1d2a0*/  ISETP.GT.AND P0, PT, R5, R6, PT ;  /* 0x000000060500720c */ /* 0x000fda0003f04270 */
[----:B------:R-:W-:Y:S05]  /*1d2b0*/  @!P0 BRA `(.L_x_9578) ;  /* 0x0000000c00008947 */ /* 0x000fea0003800000 */
        /* <DEDUP_REMOVED lines=10> */
.L_x_9717:
[----:B------:R-:W-:-:S03]  /*1d360*/  UMOV UR4, 0xffffffff ;  /* 0xffffffff00047882 */ /* 0x000fc60000000000 */
[----:B------:R-:W-:Y:S05]  /*1d370*/  BRA.DIV UR4, `(.L_x_9580) ;  /* 0x00000056044c7947 */ /* 0x000fea000b800000 */
[----:B------:R-:W-:-:S13]  /*1d380*/  ELECT P6, URZ, PT ;  /* 0x00000000003f782f */ /* 0x000fda00038c0000 */
.L_x_9720:
        /* <DEDUP_REMOVED lines=12> */
.L_x_9721:
[----:B------:R-:W-:Y:S05]  /*1d450*/  BSYNC B1 ;  /* 0x0000000000017941 */ /* 0x000fea0003800000 */
.L_x_9581:
[----:B------:R-:W-:Y:S04]  /*1d460*/  BSSY B1, `(.L_x_9583) ;  /* 0x0000049000017945 */ /* 0x000fe80003800000 */
[----:B------:R-:W-:Y:S05]  /*1d470*/  @!P6 BRA `(.L_x_9584) ;  /* 0x00000004001ce947 */ /* 0x000fea0003800000 */
[----:B0-----:R-:W-:Y:S01]  /*1d480*/  IMAD R11, R25, 0x8, R8 ;  /* 0x00000008190b7824 */ /* 0x001fe200078e0208 */
[----:B------:R-:W-:-:S04]  /*1d490*/  SHF.L.U32 R10, R26, 0x1f, RZ ;  /* 0x0000001f1a0a7819 */ /* 0x000fc800000006ff */
[----:B------:R-:W0:Y:S02]  /*1d4a0*/  SYNCS.PHASECHK.TRANS64.TRYWAIT P0, [R11+URZ+0x2d8a0], R10 ;  /* 0x02d8a00a0b0075a7 */ /* 0x000e24000800017f */
[----:B0-----:R-:W-:Y:S05]  /*1d4b0*/  @!P0 BRA `(.L_x_9585) ;  /* 0x0000005400308947 */ /* 0x001fea0003800000 */
.L_x_9722:
[----:B------:R-:W1:Y:S02]  /*1d4c0*/  S2R R12, SR_TID.X ;  /* 0x00000000000c7919 */ /* 0x000e640000002100 */
[----:B-1----:R-:W-:-:S04]  /*1d4d0*/  LOP3.LUT R12, R12, 0x7f, RZ, 0xc0, !PT ;  /* 0x0000007f0c0c7812 */ /* 0x002fc800078ec0ff */
[----:B------:R-:W-:-:S13]  /*1d4e0*/  ISETP.NE.AND P1, PT, R12, RZ, PT ;  /* 0x000000ff0c00720c */ /* 0x000fda0003f25270 */
[----:B------:R-:W-:Y:S05]  /*1d4f0*/  @P1 BRA `(.L_x_9586) ;  /* 0x0000000000141947 */ /* 0x000fea0003800000 */
[----:B------:R-:W-:Y:S02]  /*1d500*/  ISETP.NE.AND P0, PT, R28, RZ, PT ;  /* 0x000000ff1c00720c */ /* 0x000fe40003f05270 */
[----:B------:R-:W-:-:S04]  /*1d510*/  MOV R12, 0x6000 ;  /* 0x00006000000c7802 */ /* 0x000fc80000000f00 */
[----:B------:R1:W-:Y:S07]  /*1d520*/  SYNCS.ARRIVE.TRANS64 RZ, [R11+URZ+0x2d890], R12 ;  /* 0x02d8900c0bff79a7 */ /* 0x0003ee000800003f */
[----:B------:R-:W-:Y:S05]  /*1d530*/  @!P0 BRA `(.L_x_9586) ;  /* 0x0000000000048947 */ /* 0x000fea0003800000 */
[----:B------:R-:W-:Y:S01]  /*1d540*/  BPT.TRAP 0x1 ;  /* 0x000000040000795c */ /* 0x000fe20000300000 */
.L_x_9586:
[----:B------:R-:W-:Y:S01]  /*1d550*/  IMAD R13, R25, 0x6000, R8 ;  /* 0x00006000190d7824 */ /* 0x000fe200078e0208 */
[----:B------:R-:W-:Y:S01]  /*1d560*/  R2UR UR9, R11 ;  /* 0x000000000b0972ca */ /* 0x000fe200000e0000 */
[----:B-1----:R-:W-:Y:S01]  /*1d570*/  IMAD R12, R5, 0x80, R0 ;  /* 0x00000080050c7824 */ /* 0x002fe200078e0200 */
[----:B------:R-:W-:Y:S01]  /*1d580*/  UIADD3 UR4, UP0, UR40, 0x570, URZ ;  /* 0x0000057028047890 */ /* 0x000fe2000ff1e03f */
[----:B------:R-:W-:Y:S01]  /*1d590*/  R2UR UR12, R4 ;  /* 0x00000000040c72ca */ /* 0x000fe200000e0000 */
[----:B------:R-:W-:Y:S01]  /*1d5a0*/  UMOV UR10, URZ ;  /* 0x0000003f000a7c82 */ /* 0x000fe20008000000 */
[----:B------:R-:W-:Y:S01]  /*1d5b0*/  R2UR UR15, R13 ;  /* 0x000000000d0f72ca */ /* 0x000fe200000e0000 */
[----:B------:R-:W-:Y:S01]  /*1d5c0*/  VIADD R12, R12, 0xffffff80 ;  /* 0xffffff800c0c7836 */ /* 0x000fe20000000000 */
[----:B------:R-:W-:Y:S01]  /*1d5d0*/  R2UR UR13, R7 ;  /* 0x00000000070d72ca */ /* 0x000fe200000e0000 */
[----:B------:R-:W-:Y:S01]  /*1d5e0*/  UIADD3.X UR5, URZ, UR41, URZ, UP0, !UPT ;  /* 0x000000293f057290 */ /* 0x000fe200087fe43f */
[----:B------:R-:W-:-:S02]  /*1d5f0*/  UMOV UR6, 0x0 ;  /* 0x0000000000067882 */ /* 0x000fc40000000000 */
[----:B------:R-:W-:Y:S01]  /*1d600*/  R2UR UR11, R12 ;  /* 0x000000000c0b72ca */ /* 0x000fe200000e0000 */
[----:B------:R-:W-:Y:S01]  /*1d610*/  UMOV UR7, 0x12f00000 ;  /* 0x12f0000000077882 */ /* 0x000fe20000000000 */
[----:B------:R-:W-:Y:S01]  /*1d620*/  UIADD3 UR9, UR9, 0x2d890, URZ ;  /* 0x0002d89009097890 */ /* 0x000fe2000fffe03f */
[----:B------:R-:W-:-:S04]  /*1d630*/  UMOV UR16, 0x20 ;  /* 0x0000002000107882 */ /* 0x000fc80000000000 */
        /* <DEDUP_REMOVED lines=13> */
.L_x_9723:
[----:B------:R-:W-:Y:S05]  /*1d710*/  @P1 BRA `(.L_x_9588) ;  /* 0x0000000000141947 */ /* 0x000fea0003800000 */
[----:B------:R-:W-:Y:S01]  /*1d720*/  ISETP.NE.AND P0, PT, R28, RZ, PT ;  /* 0x000000ff1c00720c */ /* 0x000fe20003f05270 */
[----:B01----:R-:W-:-:S04]  /*1d730*/  IMAD.MOV.U32 R10, RZ, RZ, 0x6000 ;  /* 0x00006000ff0a7424 */ /* 0x003fc800078e00ff */
[----:B------:R2:W-:Y:S08]  /*1d740*/  SYNCS.ARRIVE.TRANS64 RZ, [R11+URZ+0x2d8b0], R10 ;  /* 0x02d8b00a0bff79a7 */ /* 0x0005f0000800003f */
[----:B------:R-:W-:Y:S05]  /*1d750*/  @!P0 BRA `(.L_x_9588) ;  /* 0x0000000000048947 */ /* 0x000fea0003800000 */
[----:B------:R-:W-:Y:S01]  /*1d760*/  BPT.TRAP 0x1 ;  /* 0x000000040000795c */ /* 0x000fe20000300000 */
.L_x_9588:
        /* <DEDUP_REMOVED lines=24> */
.L_x_9584:
[----:B------:R-:W-:Y:S05]  /*1d8f0*/  BSYNC B1 ;  /* 0x0000000000017941 */ /* 0x000fea0003800000 */
.L_x_9583:
        /* <DEDUP_REMOVED lines=9> */
.L_x_9595:
[----:B------:R-:W-:Y:S05]  /*1d990*/  YIELD ;  /* 0x0000000000007946 */ /* 0x000fea0003800000 */
[----:B------:R-:W-:Y:S04]  /*1d9a0*/  BSSY B1, `(.L_x_9589) ;  /* 0x0000048000017945 */ /* 0x000fe80003800000 */
[----:B------:R-:W-:Y:S05]  /*1d9b0*/  @!P6 BRA `(.L_x_9590) ;  /* 0x000000040018e947 */ /* 0x000fea0003800000 */
[----:B------:R-:W-:Y:S01]  /*1d9c0*/  IMAD R10, R25, 0x8, R8 ;  /* 0x00000008190a7824 */ /* 0x000fe200078e0208 */
[----:B------:R-:W-:-:S04]  /*1d9d0*/  SHF.L.U32 R11, R26, 0x1f, RZ ;  /* 0x0000001f1a0b7819 */ /* 0x000fc800000006ff */
[----:B------:R-:W0:Y:S02]  /*1d9e0*/  SYNCS.PHASECHK.TRANS64.TRYWAIT P0, [R10+URZ+0x2d8a0], R11 ;  /* 0x02d8a00b0a0075a7 */ /* 0x000e24000800017f */
[----:B0-----:R-:W-:Y:S05]  /*1d9f0*/  @!P0 BRA `(.L_x_9591) ;  /* 0x0000005000088947 */ /* 0x001fea0003800000 */
.L_x_9724:
        /* <DEDUP_REMOVED lines=9> */
.L_x_9592:
[----:B-1----:R-:W-:Y:S01]  /*1da90*/  IMAD R13, R25, 0x6000, R8 ;  /* 0x00006000190d7824 */ /* 0x002fe200078e0208 */
        /* <DEDUP_REMOVED lines=26> */
.L_x_9725:
[----:B------:R-:W-:Y:S05]  /*1dc40*/  @P0 BRA `(.L_x_9594) ;  /* 0x0000000000140947 */ /* 0x000fea0003800000 */
[----:B------:R-:W-:Y:S01]  /*1dc50*/  ISETP.NE.AND P1, PT, R28, RZ, PT ;  /* 0x000000ff1c00720c */ /* 0x000fe20003f25270 */
[----:B01----:R-:W-:-:S04]  /*1dc60*/  IMAD.MOV.U32 R11, RZ, RZ, 0x6000 ;  /* 0x00006000ff0b7424 */ /* 0x003fc800078e00ff */
[----:B------:R2:W-:Y:S08]  /*1dc70*/  SYNCS.ARRIVE.TRANS64 RZ, [R10+URZ+0x2d8b0], R11 ;  /* 0x02d8b00b0aff79a7 */ /* 0x0005f0000800003f */
[----:B------:R-:W-:Y:S05]  /*1dc80*/  @!P1 BRA `(.L_x_9594) ;  /* 0x0000000000049947 */ /* 0x000fea0003800000 */
[----:B------:R-:W-:Y:S01]  /*1dc90*/  BPT.TRAP 0x1 ;  /* 0x000000040000795c */ /* 0x000fe20000300000 */
.L_x_9594:
        /* <DEDUP_REMOVED lines=24> */
.L_x_9590:
[----:B------:R-:W-:Y:S05]  /*1de20*/  BSYNC B1 ;  /* 0x0000000000017941 */ /* 0x000fea0003800000 */
.L_x_9589:
[----:B------:R-:W-:Y:S02]  /*1de30*/  VIADD R25, R25, 0x1 ;  /* 0x0000000119197836 */ /* 0x000fe40000000000 */
[----:B012---:R-:W-:-:S03]  /*1de40*/  VIADD R10, R5, 0xffffffff ;  /* 0xffffffff050a7836 */ /* 0x007fc60000000000 */
[----:B------:R-:W-:-:S04]  /*1de50*/  ISETP.NE.AND P0, PT, R25, 0x2, PT ;  /* 0x000000021900780c */ /* 0x000fc80003f05270 */
[----:B------:R-:W-:Y:S02]  /*1de60*/  SEL R11, RZ, 0x1, P0 ;  /* 0x00000001ff0b7807 */ /* 0x000fe40000000000 */
[----:B------:R-:W-:Y:S02]  /*1de70*/  SEL R25, R25, RZ, P0 ;  /* 0x000000ff19197207 */ /* 0x000fe40000000000 */
[----:B------:R-:W-:Y:S01]  /*1de80*/  ISETP.GT.AND P0, PT, R5, R6, PT ;  /* 0x000000060500720c */ /* 0x000fe20003f04270 */
[----:B------:R-:W-:Y:S01]  /*1de90*/  IMAD.MOV.U32 R5, RZ, RZ, R10 ;  /* 0x000000ffff057224 */ /* 0x000fe200078e000a */
[----:B------:R-:W-:-:S11]  /*1dea0*/  LOP3.LUT R26, R26, R11, RZ, 0x3c, !PT ;  /* 0x0000000b1a1a7212 */ /* 0x000fd600078e3cff */
[----:B------:R-:W-:Y:S05]  /*1deb0*/  @P0 BRA `(.L_x_9595) ;  /* 0xfffffff800b40947 */ /* 0x000fea000383ffff */
.L_x_9578:
[----:B------:R-:W-:Y:S05]  /*1dec0*/  BSYNC B0 ;  /* 0x0000000000007941 */ /* 0x000fea0003800000 */
.L_x_9577:
[----:B------:R-:W0:Y:S01]  /*1ded0*/  LDC.64 R4, c[0x0][0x9e0] ;  /* 0x00027800ff047b82 */ /* 0x000e220000000a00 */
[----:B------:R-:W-:Y:S07]  /*1dee0*/  @!P2 WARPSYNC.ALL ;  /* 0x000000000000a948 */ /* 0x000fee0003800000 */
[----:B------:R-:W-:Y:S01]  /*1def0*/  @!P2 BAR.SYNC.DEFER_BLOCKING 0xc, 0x1a0 ;  /* 0x030680000000ab1d */ /* 0x000fe20000010000 */
        /* <DEDUP_REMOVED lines=14> */
.L_x_9598:
[----:B------:R-:W-:-:S13]  /*1dfe0*/  ISETP.NE.AND P0, PT, R5, 0x1, PT ;  /* 0x000000010500780c */ /* 0x000fda0003f05270 */
[----:B------:R-:W0:Y:S02]  /*1dff0*/  @P0 LDC.64 R6, c[0x0][0x9e8] ;  /* 0x00027a00ff060b82 */ /* 0x000e240000000a00 */
[----:B0-----:R-:W-:-:S05]  /*1e000*/  @P0 IMAD.HI.U32 R6, R0, R6, RZ ;  /* 0x0000000600060227 */ /* 0x001fca00078e00ff */
[----:B------:R-:W-:-:S07]  /*1e010*/  @P0 SHF.R.U32.HI R0, RZ, R7, R6 ;  /* 0x00000007ff000219 */ /* 0x000fce0000011606 */
.L_x_9599:
[----:B------:R-:W-:Y:S05]  /*1e020*/  BSYNC B0 ;  /* 0x0000000000007941 */ /* 0x000fea0003800000 */
.L_x_9597:
[----:B------:R-:W-:-:S05]  /*1e030*/  IMAD R7, R0, R5, R5 ;  /* 0x0000000500077224 */ /* 0x000fca00078e0205 */
[----:B------:R-:W-:-:S07]  /*1e040*/  VIMNMX R4, R4, R7, PT ;  /* 0x0000000704047248 */ /* 0x000fce0003fe0100 */
.L_x_9596:
        /* <DEDUP_REMOVED lines=19> */
.L_x_9602:
[----:B------:R-:W-:-:S13]  /*1e180*/  ISETP.NE.AND P0, PT, R5, 0x1, PT ;  /* 0x000000010500780c */ /* 0x000fda0003f05270 */
[----:B------:R-:W1:Y:S02]  /*1e190*/  @P0 LDC.64 R6, c[0x0][0x9e8] ;  /* 0x00027a00ff060b82 */ /* 0x000e640000000a00 */
[----:B-1----:R-:W-:-:S05]  /*1e1a0*/  @P0 IMAD.HI.U32 R6, R3, R6, RZ ;  /* 0x0000000603060227 */ /* 0x002fca00078e00ff */
[----:B------:R-:W-:-:S07]  /*1e1b0*/  @P0 SHF.R.U32.HI R3, RZ, R7, R6 ;  /* 0x00000007ff030219 */ /* 0x000fce0000011606 */
.L_x_9603:
[----:B------:R-:W-:Y:S05]  /*1e1c0*/  BSYNC B0 ;  /* 0x0000000000007941 */ /* 0x000fea0003800000 */
.L_x_9601:
[----:B------:R-:W-:-:S05]  /*1e1d0*/  IMAD R3, R3, R5, RZ ;  /* 0x0000000503037224 */ /* 0x000fca00078e02ff */
[----:B------:R-:W-:-:S07]  /*1e1e0*/  VIMNMX R0, R0, R3, !PT ;  /* 0x0000000300007248 */ /* 0x000fce0007fe0100 */
.L_x_9600:
        /* <DEDUP_REMOVED lines=9> */
[----:B------:R-:W1:Y:S01]  /*1e280*/  S2R R7, SR_LANEID ;  /* 0x0000000000077919 */ /* 0x000e620000000000 */
[----:B------:R-:W-:Y:S01]  /*1e290*/  VOTEU.ANY UR4, UPT, PT ;  /* 0x0000000000047886 */ /* 0x000fe200038e0100 */
[----:B0-----:R-:W0:Y:S01]  /*1e2a0*/  LDC.64 R2, c[0x0][0xc38] ;  /* 0x00030e00ff027b82 */ /* 0x001e220000000a00 */
[----:B------:R-:W1:Y:S08]  /*1e2b0*/  FLO.U32 R0, UR4 ;  /* 0x0000000400007d00 */ /* 0x000e7000080e0000 */
[----:B------:R-:W0:Y:S01]  /*1e2c0*/  POPC R5, UR4 ;  /* 0x0000000400057d09 */ /* 0x000e220008000000 */
[----:B-1----:R-:W-:-:S13]  /*1e2d0*/  ISETP.EQ.U32.AND P0, PT, R0, R7, PT ;  /* 0x000000070000720c */ /* 0x002fda0003f02070 */
[----:B0-----:R-:W2:Y:S01]  /*1e2e0*/  @P0 ATOMG.E.ADD.STRONG.GPU PT, R3, desc[UR52][R2.64], R5 ;  /* 0x00000005020309a8 */ /* 0x001ea200081ee1f4 */
[----:B------:R-:W0:Y:S02]  /*1e2f0*/  S2R R4, SR_LTMASK ;  /* 0x0000000000047919 */ /* 0x000e240000003900 */
[----:B0-----:R-:W-:-:S04]  /*1e300*/  LOP3.LUT R4, R4, UR4, RZ, 0xc0, !PT ;  /* 0x0000000404047c12 */ /* 0x001fc8000f8ec0ff */
[----:B------:R-:W0:Y:S01]  /*1e310*/  POPC R7, R4 ;  /* 0x0000000400077309 */ /* 0x000e220000000000 */
[----:B--2---:R-:W0:Y:S02]  /*1e320*/  SHFL.IDX PT, R0, R3, R0, 0x1f ;  /* 0x00001f0003007589 */ /* 0x004e2400000e0000 */
[----:B0-----:R-:W-:Y:S01]  /*1e330*/  IADD3 R16, R0, UR37, R7 ;  /* 0x0000002500107c10 */ /* 0x001fe2000fffe007 */
[----:B------:R-:W-:Y:S06]  /*1e340*/  BRA `(.L_x_9606) ;  /* 0x0000002800d47947 */ /* 0x000fec0003800000 */
.L_x_9605:
[----:B------:R-:W1:Y:S01]  /*1e350*/  S2R R0, SR_CgaCtaId ;  /* 0x0000000000007919 */ /* 0x000e620000008800 */
[----:B------:R-:W-:-:S04]  /*1e360*/  MOV R29, 0x400 ;  /* 0x00000400001d7802 */ /* 0x000fc80000000f00 */
[----:B-1----:R-:W-:-:S05]  /*1e370*/  LEA R29, R0, R29, 0x18 ;  /* 0x0000001d001d7211 */ /* 0x002fca00078ec0ff */
[----:B------:R-:W-:-:S05]  /*1e380*/  VIADD R0, R29, 0x15400 ;  /* 0x000154001d007836 */ /* 0x000fca0000000000 */
[----:B------:R-:W-:-:S13]  /*1e390*/  LOP3.LUT P0, RZ, R0, 0x1bf, RZ, 0xc0, !PT ;  /* 0x000001bf00ff7812 */ /* 0x000fda000780c0ff */
[----:B------:R-:W-:Y:S05]  /*1e3a0*/  @!P0 BRA `(.L_x_9607) ;  /* 0x0000000000408947 */ /* 0x000fea0003800000 */
[----:B0-----:R-:W-:Y:S01]  /*1e3b0*/  MOV R2, 0x0 ;  /* 0x0000000000027802 */ /* 0x001fe20000000f00 */
        /* <DEDUP_REMOVED lines=15> */
.L_x_9607:
[----:B------:R-:W-:-:S05]  /*1e4b0*/  VIADD R0, R29, 0x400 ;  /* 0x000004001d007836 */ /* 0x000fca0000000000 */
[----:B------:R-:W-:-:S13]  /*1e4c0*/  LOP3.LUT P0, RZ, R0, 0x1bf, RZ, 0xc0, !PT ;  /* 0x000001bf00ff7812 */ /* 0x000fda000780c0ff */
[----:B------:R-:W-:Y:S05]  /*1e4d0*/  @!P0 BRA `(.L_x_9608) ;  /* 0x0000000000808947 */ /* 0x000fea0003800000 */
[----:B------:R-:W-:Y:S01]  /*1e4e0*/  MOV R0, 0x0 ;  /* 0x0000000000007802 */ /* 0x000fe20000000f00 */
[----:B------:R-:W-:Y:S01]  /*1e4f0*/  ULDC.64 UR6, c[0x4][0x1b8] ;  /* 0x01006e0000067ab9 */ /* 0x000fe20000000a00 */
[----:B------:R-:W-:Y:S01]  /*1e500*/  ULDC.64 UR8, c[0x4][0x1c0] ;  /* 0x0100700000087ab9 */ /* 0x000fe20000000a00 */
[----:B------:R-:W-:Y:S01]  /*1e510*/  ULDC.64 UR4, c[0x4][0x80] ;  /* 0x0100200000047ab9 */ /* 0x000fe20000000a00 */
[----:B0-----:R0:W1:Y:S01]  /*1e520*/  LDC.64 R2, c[0x4][R0] ;  /* 0x0100000000027b82 */ /* 0x0010620000000a00 */
        /* <DEDUP_REMOVED lines=11> */
.L_x_9609:
        /* <DEDUP_REMOVED lines=16> */
.L_x_9608:
[----:B------:R-:W2:Y:S01]  /*1e6e0*/  LDL.LU R20, [R1+0xc] ;  /* 0x00000c0001147983 */ /* 0x000ea20000300800 */
[----:B------:R-:W-:Y:S01]  /*1e6f0*/  ULDC.64 UR4, c[0x0][0x9f8] ;  /* 0x00027e0000047ab9 */ /* 0x000fe20000000a00 */
[----:B------:R-:W1:Y:S01]  /*1e700*/  LDC R0, c[0x0][0x428] ;  /* 0x00010a00ff007b82 */ /* 0x000e620000000800 */
[----:B------:R-:W-:Y:S01]  /*1e710*/  ISETP.NE.U32.AND P0, PT, RZ, UR4, PT ;  /* 0x00000004ff007c0c */ /* 0x000fe2000bf05070 */
[----:B------:R-:W-:-:S03]  /*1e720*/  IMAD.MOV.U32 R6, RZ, RZ, R19 ;  /* 0x000000ffff067224 */ /* 0x000fc600078e0013 */
[----:B------:R-:W-:Y:S01]  /*1e730*/  ISETP.NE.AND.EX P0, PT, RZ, UR5, PT, P0 ;  /* 0x00000005ff007c0c */ /* 0x000fe2000bf05300 */
[----:B------:R-:W-:-:S12]  /*1e740*/  ULDC.64 UR4, c[0x0][0xa00] ;  /* 0x0002800000047ab9 */ /* 0x000fd80000000a00 */
[----:B0-----:R-:W0:Y:S02]  /*1e750*/  @P0 LDC.64 R2, c[0x0][0x9f8] ;  /* 0x00027e00ff020b82 */ /* 0x001e240000000a00 */
[----:B0-----:R-:W-:-:S05]  /*1e760*/  @P0 IMAD.WIDE R2, R19, 0x4, R2 ;  /* 0x0000000413020825 */ /* 0x001fca00078e0202 */
[----:B------:R0:W5:Y:S01]  /*1e770*/  @P0 LDG.E R6, desc[UR52][R2.64] ;  /* 0x0000003402060981 */ /* 0x000162000c1e1900 */
[----:B-1----:R-:W-:Y:S01]  /*1e780*/  ISETP.NE.AND P0, PT, R0, 0x1, PT ;  /* 0x000000010000780c */ /* 0x002fe20003f05270 */
[----:B------:R-:W-:Y:S01]  /*1e790*/  IMAD.MOV.U32 R0, RZ, RZ, R18 ;  /* 0x000000ffff007224 */ /* 0x000fe200078e0012 */
[----:B------:R-:W-:-:S04]  /*1e7a0*/  ISETP.NE.AND P6, PT, R28, RZ, PT ;  /* 0x000000ff1c00720c */ /* 0x000fc80003fc5270 */
[----:B------:R-:W-:-:S07]  /*1e7b0*/  PLOP3.LUT P1, PT, P6, PT, PT, 0x8, 0x0 ;  /* 0x000000000000781c */ /* 0x000fce000372e170 */
[----:B------:R-:W1:Y:S02]  /*1e7c0*/  @P0 LDC R5, c[0x0][0x42c] ;  /* 0x00010b00ff050b82 */ /* 0x000e640000000800 */
[----:B------:R-:W-:-:S05]  /*1e7d0*/  VOTEU.ALL UP1, P6 ;  /* 0x00000000003f7886 */ /* 0x000fca0003020000 */
[----:B------:R-:W-:Y:S01]  /*1e7e0*/  @!UP1 UIADD3 UR8, UP0, UR40, 0x270, URZ ;  /* 0x0000027028089890 */ /* 0x000fe2000ff1e03f */
[----:B------:R-:W3:Y:S03]  /*1e7f0*/  @P0 LDC R4, c[0x0][0x430] ;  /* 0x00010c00ff040b82 */ /* 0x000ee60000000800 */
[----:B------:R-:W-:-:S03]  /*1e800*/  @!UP1 UIADD3.X UR9, URZ, UR41, URZ, UP0, !UPT ;  /* 0x000000293f099290 */ /* 0x000fc600087fe43f */
[----:B------:R-:W-:Y:S01]  /*1e810*/  VOTEU.ALL UP0, P6 ;  /* 0x00000000003f7886 */ /* 0x000fe20003000000 */
[----:B-1----:R-:W-:-:S05]  /*1e820*/  @P0 IMAD.HI.U32 R5, R18, R5, RZ ;  /* 0x0000000512050227 */ /* 0x002fca00078e00ff */
[----:B---3--:R-:W-:Y:S02]  /*1e830*/  @P0 SHF.R.U32.HI R0, RZ, R4, R5 ;  /* 0x00000004ff000219 */ /* 0x008fe40000011605 */
[----:B------:R-:W-:-:S04]  /*1e840*/  ISETP.NE.U32.AND P0, PT, RZ, UR4, PT ;  /* 0x00000004ff007c0c */ /* 0x000fc8000bf05070 */
[----:B------:R-:W-:-:S04]  /*1e850*/  ISETP.NE.AND.EX P0, PT, RZ, UR5, PT, P0 ;  /* 0x00000005ff007c0c */ /* 0x000fc8000bf05300 */
[----:B------:R-:W-:Y:S01]  /*1e860*/  SEL R9, R19, RZ, !P0 ;  /* 0x000000ff13097207 */ /* 0x000fe20004000000 */
[----:B0-2---:R-:W-:-:S08]  /*1e870*/  IMAD R17, R17, 0xc0, R20 ;  /* 0x000000c011117824 */ /* 0x005fd000078e0214 */
.L_x_9610:
        /* <DEDUP_REMOVED lines=14> */
.L_x_9611:
        /* <DEDUP_REMOVED lines=13> */
.L_x_9612:
        /* <DEDUP_REMOVED lines=18> */
.L_x_9728:
[----:B------:R-:W-:Y:S01]  /*1eb50*/  UMOV UR4, 0xffffffff ;  /* 0xffffffff00047882 */ /* 0x000fe20000000000 */
[----:B------:R-:W-:Y:S02]  /*1eb60*/  SHF.R.S32.HI R12, RZ, 0x1f, R6 ;  /* 0x0000001fff0c7819 */ /* 0x000fe40000011406 */
[----:B------:R-:W-:Y:S05]  /*1eb70*/  BRA.DIV UR4, `(.L_x_9614) ;  /* 0x0000004204047947 */ /* 0x000fea000b800000 */
[----:B------:R-:W-:-:S13]  /*1eb80*/  ELECT P6, URZ, PT ;  /* 0x00000000003f782f */ /* 0x000fda00038c0000 */
.L_x_9731:
[----:B------:R-:W-:Y:S05]  /*1eb90*/  @!P6 BRA `(.L_x_9615) ;  /* 0x0000000000f4e947 */ /* 0x000fea0003800000 */
[----:B------:R-:W-:-:S04]  /*1eba0*/  ISETP.NE.U32.AND P0, PT, R2, RZ, PT ;  /* 0x000000ff0200720c */ /* 0x000fc80003f05070 */
        /* <DEDUP_REMOVED lines=19> */
.L_x_9616:
[----:B------:R-:W-:Y:S01]  /*1ece0*/  IMAD R5, R22, 0x8, R29 ;  /* 0x0000000816057824 */ /* 0x000fe200078e021d */
[----:B------:R-:W-:-:S04]  /*1ecf0*/  SHF.L.U32 R4, R24, 0x1f, RZ ;  /* 0x0000001f18047819 */ /* 0x000fc800000006ff */
[----:B------:R-:W1:Y:S02]  /*1ed00*/  SYNCS.PHASECHK.TRANS64.TRYWAIT P0, [R5+URZ+0x2d840], R4 ;  /* 0x02d84004050075a7 */ /* 0x000e64000800017f */
[----:B-1----:R-:W-:Y:S05]  /*1ed10*/  @!P0 BRA `(.L_x_9617) ;  /* 0x0000003c00bc8947 */ /* 0x002fea0003800000 */
.L_x_9732:
        /* <DEDUP_REMOVED lines=9> */
.L_x_9618:
        /* <DEDUP_REMOVED lines=28> */
.L_x_9615:
        /* <DEDUP_REMOVED lines=37> */
[----:B0-----:R-:W-:Y:S01]  /*1f1c0*/  LEA.HI R4, R5, R5, RZ, 0x1 ;  /* 0x0000000505047211 */ /* 0x001fe200078f08ff */
[----:B------:R3:W-:Y:S03]  /*1f1d0*/  STL [R1+0x8], R5 ;  /* 0x0000080501007387 */ /* 0x0007e60000100800 */
[----:B------:R-:W-:-:S05]  /*1f1e0*/  LOP3.LUT R4, R4, 0xfffffffe, RZ, 0xc0, !PT ;  /* 0xfffffffe04047812 */ /* 0x000fca00078ec0ff */
[----:B------:R-:W-:-:S05]  /*1f1f0*/  IMAD.IADD R4, R5, 0x1, -R4 ;  /* 0x0000000105047824 */ /* 0x000fca00078e0a04 */
[----:B------:R-:W-:-:S04]  /*1f200*/  SHF.L.U32 R4, R4, 0x1f, RZ ;  /* 0x0000001f04047819 */ /* 0x000fc800000006ff */
[----:B------:R-:W0:Y:S02]  /*1f210*/  SYNCS.PHASECHK.TRANS64.TRYWAIT P0, [R29+URZ+0x2d820], R4 ;  /* 0x02d820041d0075a7 */ /* 0x000e24000800017f */
[----:B0--3--:R-:W-:Y:S05]  /*1f220*/  @!P0 BRA `(.L_x_9620) ;  /* 0x00000038008c8947 */ /* 0x009fea0003800000 */
.L_x_9733:
[----:B------:R-:W-:Y:S05]  /*1f230*/  BSYNC B0 ;  /* 0x0000000000007941 */ /* 0x000fea0003800000 */
.L_x_9619:
[----:B------:R-:W2:Y:S01]  /*1f240*/  LDL R5, [R1+0x4] ;  /* 0x0000040001057983 */ /* 0x000ea20000100800 */
[----:B------:R-:W-:Y:S01]  /*1f250*/  BSSY B0, `(.L_x_9621) ;  /* 0x000017e000007945 */ /* 0x000fe20003800000 */
[----:B--2---:R-:W-:-:S05]  /*1f260*/  VIADD R9, R5, 0xfffffffe ;  /* 0xfffffffe05097836 */ /* 0x004fca0000000000 */
[----:B------:R-:W-:-:S13]  /*1f270*/  ISETP.GE.AND P0, PT, R9, R27, PT ;  /* 0x0000001b0900720c */ /* 0x000fda0003f06270 */
[----:B------:R-:W-:Y:S05]  /*1f280*/  @!P0 BRA `(.L_x_9622) ;  /* 0x0000001400e88947 */ /* 0x000fea0003800000 */
[----:B0-----:R-:W-:Y:S01]  /*1f290*/  IMAD.MOV R4, RZ, RZ, -R5 ;  /* 0x000000ffff047224 */ /* 0x001fe200078e0a05 */
[----:B------:R-:W-:Y:S01]  /*1f2a0*/  LOP3.LUT R13, RZ, R27, RZ, 0x33, !PT ;  /* 0x0000001bff0d7212 */ /* 0x000fe200078e33ff */
[----:B------:R-:W-:Y:S03]  /*1f2b0*/  BSSY B1, `(.L_x_9623) ;  /* 0x000007f000017945 */ /* 0x000fe60003800000 */
[----:B------:R-:W-:-:S04]  /*1f2c0*/  VIADDMNMX R13, R4, 0x1, R13, !PT ;  /* 0x00000001040d7846 */ /* 0x000fc8000780010d */
[----:B------:R-:W-:-:S04]  /*1f2d0*/  IADD3 R4, R5, R13, RZ ;  /* 0x0000000d05047210 */ /* 0x000fc80007ffe0ff */
        /* <DEDUP_REMOVED lines=32> */
.L_x_9627:
[----:B0-----:R-:W-:Y:S01]  /*1f4e0*/  IMAD R3, R10, 0x8, R29 ;  /* 0x000000080a037824 */ /* 0x001fe200078e021d */
[----:B------:R-:W-:-:S04]  /*1f4f0*/  SHF.L.U32 R2, R14, 0x1f, RZ ;  /* 0x0000001f0e027819 */ /* 0x000fc800000006ff */
[----:B------:R-:W0:Y:S02]  /*1f500*/  SYNCS.PHASECHK.TRANS64.TRYWAIT P0, [R3+URZ+0x2d840], R2 ;  /* 0x02d84002030075a7 */ /* 0x000e24000800017f */
[----:B0-----:R-:W-:Y:S05]  /*1f510*/  @!P0 BRA `(.L_x_9628) ;  /* 0x0000003400e48947 */ /* 0x001fea0003800000 */
.L_x_9734:
        /* <DEDUP_REMOVED lines=9> */
.L_x_9629:
        /* <DEDUP_REMOVED lines=15> */
[----:B------:R-:W-:Y:S02]  /*1f6a0*/  ULEA UR11, UR11, UR5, 0x7 ;  /* 0x000000050b0b7291 */ /* 0x000fe4000f8e383f */
        /* <DEDUP_REMOVED lines=15> */
.L_x_9735:
        /* <DEDUP_REMOVED lines=10> */
.L_x_9631:
[----:B------:R-:W2:Y:S02]  /*1f840*/  LDL R3, [R1] ;  /* 0x0000000001037983 */ /* 0x000ea40000100800 */
[----:B--2---:R-:W-:-:S13]  /*1f850*/  LOP3.LUT P0, RZ, R3, 0x40, RZ, 0xc0, !PT ;  /* 0x0000004003ff7812 */ /* 0x004fda000780c0ff */
[----:B------:R-:W-:Y:S05]  /*1f860*/  @P0 BRA `(.L_x_9632) ;  /* 0x0000000000040947 */ /* 0x000fea0003800000 */
[----:B------:R-:W-:Y:S01]  /*1f870*/  BPT.TRAP 0x1 ;  /* 0x000000040000795c */ /* 0x000fe20000300000 */
.L_x_9632:
        /* <DEDUP_REMOVED lines=29> */
.L_x_9626:
[----:B------:R-:W-:Y:S05]  /*1fa50*/  BSYNC B2 ;  /* 0x0000000000027941 */ /* 0x000fea0003800000 */
.L_x_9625:
[----:B------:R-:W2:Y:S01]  /*1fa60*/  LDL R2, [R1+0x4] ;  /* 0x0000040001027983 */ /* 0x000ea20000100800 */
[----:B------:R-:W-:Y:S02]  /*1fa70*/  IMAD.MOV.U32 R24, RZ, RZ, R14 ;  /* 0x000000ffff187224 */ /* 0x000fe400078e000e */
[----:B------:R-:W-:Y:S02]  /*1fa80*/  IMAD.MOV.U32 R22, RZ, RZ, R10 ;  /* 0x000000ffff167224 */ /* 0x000fe400078e000a */
[----:B--2---:R-:W-:-:S07]  /*1fa90*/  VIADD R9, R2, 0xfffffffd ;  /* 0xfffffffd02097836 */ /* 0x004fce0000000000 */
.L_x_9624:
[----:B------:R-:W-:Y:S05]  /*1faa0*/  BSYNC B1 ;  /* 0x0000000000017941 */ /* 0x000fea0003800000 */
.L_x_9623:
[----:B------:R-:W2:Y:S01]  /*1fab0*/  LDL.LU R2, [R1+0x4] ;  /* 0x0000040001027983 */ /* 0x000ea20000300800 */
[----:B------:R-:W-:Y:S01]  /*1fac0*/  VIADD R13, R13, 0xfffffffe ;  /* 0xfffffffe0d0d7836 */ /* 0x000fe20000000000 */
[----:B--2---:R-:W-:-:S04]  /*1fad0*/  LOP3.LUT R2, RZ, R2, RZ, 0x33, !PT ;  /* 0x00000002ff027212 */ /* 0x004fc800078e33ff */
[----:B------:R-:W-:-:S13]  /*1fae0*/  ISETP.NE.AND P0, PT, R13, R2, PT ;  /* 0x000000020d00720c */ /* 0x000fda0003f05270 */
[----:B------:R-:W-:Y:S05]  /*1faf0*/  @!P0 BRA `(.L_x_9622) ;  /* 0x0000000c00cc8947 */ /* 0x000fea0003800000 */
[----:B------:R-:W-:-:S07]  /*1fb00*/  IMAD.MOV.U32 R4, RZ, RZ, R8 ;  /* 0x000000ffff047224 */ /* 0x000fce00078e0008 */
.L_x_9649:
[----:B------:R-:W-:Y:S01]  /*1fb10*/  VIADD R10, R22, 0x1 ;  /* 0x00000001160a7836 */ /* 0x000fe20000000000 */
[----:B------:R-:W-:Y:S05]  /*1fb20*/  YIELD ;  /* 0x0000000000007946 */ /* 0x000fea0003800000 */
[----:B------:R-:W-:Y:S01]  /*1fb30*/  ISETP.NE.AND P0, PT, R10, 0x2, PT ;  /* 0x000000020a00780c */ /* 0x000fe20003f05270 */
[----:B------:R-:W-:Y:S03]  /*1fb40*/  BSSY B1, `(.L_x_9633) ;  /* 0x0000074000017945 */ /* 0x000fe60003800000 */
[----:B0-----:R-:W-:-:S02]  /*1fb50*/  SEL R11, RZ, 0x1, P0 ;  /* 0x00000001ff0b7807 */ /* 0x001fc40000000000 */
        /* <DEDUP_REMOVED lines=22> */
[----:B------:R-:W-:Y:S01]  /*1fcc0*/  LEA.HI.X R5, R2, UR5, R3, 0x2, P0 ;  /* 0x0000000502057c11 */ /* 0x000fe200080f1403 */
[----:B------:R-:W-:-:S04]  /*1fcd0*/  IMAD.MOV R2, RZ, RZ, -R14 ;  /* 0x000000ffff027224 */ /* 0x000fc800078e0a0e */
[----:B------:R0:W5:Y:S01]  /*1fce0*/  LDG.E R4, desc[UR52][R4.64] ;  /* 0x0000003404047981 */ /* 0x000162000c1e1900 */
[----:B------:R-:W-:-:S07]  /*1fcf0*/  IMAD R13, R13, R2, R9 ;  /* 0x000000020d0d7224 */ /* 0x000fce00078e0209 */
.L_x_9635:
[----:B------:R-:W-:Y:S01]  /*1fd00*/  IMAD R3, R10, 0x8, R29 ;  /* 0x000000080a037824 */ /* 0x000fe200078e021d */
[----:B------:R-:W-:-:S04]  /*1fd10*/  SHF.L.U32 R2, R11, 0x1f, RZ ;  /* 0x0000001f0b027819 */ /* 0x000fc800000006ff */
[----:B------:R-:W1:Y:S02]  /*1fd20*/  SYNCS.PHASECHK.TRANS64.TRYWAIT P0, [R3+URZ+0x2d840], R2 ;  /* 0x02d84002030075a7 */ /* 0x000e64000800017f */
[----:B-1----:R-:W-:Y:S05]  /*1fd30*/  @!P0 BRA `(.L_x_9636) ;  /* 0x0000003000048947 */ /* 0x002fea0003800000 */
.L_x_9736:
        /* <DEDUP_REMOVED lines=9> */
.L_x_9637:
        /* <DEDUP_REMOVED lines=31> */
.L_x_9737:
        /* <DEDUP_REMOVED lines=10> */
.L_x_9639:
[----:B------:R-:W2:Y:S02]  /*20060*/  LDL R2, [R1] ;  /* 0x0000000001027983 */ /* 0x000ea40000100800 */
[----:B--2---:R-:W-:-:S13]  /*20070*/  LOP3.LUT P0, RZ, R2, 0x40, RZ, 0xc0, !PT ;  /* 0x0000004002ff7812 */ /* 0x004fda000780c0ff */
[----:B------:R-:W-:Y:S05]  /*20080*/  @P0 BRA `(.L_x_9640) ;  /* 0x0000000000040947 */ /* 0x000fea0003800000 */
[----:B------:R-:W-:Y:S01]  /*20090*/  BPT.TRAP 0x1 ;  /* 0x000000040000795c */ /* 0x000fe20000300000 */
.L_x_9640:
        /* <DEDUP_REMOVED lines=30> */
.L_x_9634:
[----:B------:R-:W-:Y:S05]  /*20280*/  BSYNC B1 ;  /* 0x0000000000017941 */ /* 0x000fea0003800000 */
.L_x_9633:
[----:B------:R-:W-:Y:S01]  /*20290*/  VIADD R22, R10, 0x1 ;  /* 0x000000010a167836 */ /* 0x000fe20000000000 */
[----:B------:R-:W-:Y:S01]  /*202a0*/  BSSY B1, `(.L_x_9641) ;  /* 0x0000075000017945 */ /* 0x000fe20003800000 */
[----:B------:R-:W-:-:S03]  /*202b0*/  VIADD R13, R9, 0xffffffff ;  /* 0xffffffff090d7836 */ /* 0x000fc60000000000 */
        /* <DEDUP_REMOVED lines=28> */
.L_x_9643:
[----:B------:R-:W-:Y:S01]  /*20480*/  IMAD R2, R22, 0x8, R29 ;  /* 0x0000000816027824 */ /* 0x000fe200078e021d */
[----:B------:R-:W-:-:S04]  /*20490*/  SHF.L.U32 R3, R24, 0x1f, RZ ;  /* 0x0000001f18037819 */ /* 0x000fc800000006ff */
[----:B------:R-:W1:Y:S02]  /*204a0*/  SYNCS.PHASECHK.TRANS64.TRYWAIT P0, [R2+URZ+0x2d840], R3 ;  /* 0x02d84003020075a7 */ /* 0x000e64000800017f */
[----:B-1----:R-:W-:Y:S05]  /*204b0*/  @!P0 BRA `(.L_x_9644) ;  /* 0x00000028004c8947 */ /* 0x002fea0003800000 */
.L_x_9738:
        /* <DEDUP_REMOVED lines=9> */
.L_x_9645:
        /* <DEDUP_REMOVED lines=16> */
[----:B------:R-:W-:Y:S02]  /*20650*/  ULEA UR11, UR11, UR5, 0x7 ;  /* 0x000000050b0b7291 */ /* 0x000fe4000f8e383f */
        /* <DEDUP_REMOVED lines=14> */
.L_x_9739:
        /* <DEDUP_REMOVED lines=10> */
.L_x_9647:
[----:B------:R-:W2:Y:S02]  /*207e0*/  LDL R3, [R1] ;  /* 0x0000000001037983 */ /* 0x000ea40000100800 */
[----:B--2---:R-:W-:-:S13]  /*207f0*/  LOP3.LUT P0, RZ, R3, 0x40, RZ, 0xc0, !PT ;  /* 0x0000004003ff7812 */ /* 0x004fda000780c0ff */
[----:B------:R-:W-:Y:S05]  /*20800*/  @P0 BRA `(.L_x_9648) ;  /* 0x0000000000040947 */ /* 0x000fea0003800000 */
[----:B------:R-:W-:Y:S01]  /*20810*/  BPT.TRAP 0x1 ;  /* 0x000000040000795c */ /* 0x000fe20000300000 */
.L_x_9648:
        /* <DEDUP_REMOVED lines=29> */
.L_x_9642:
[----:B------:R-:W-:Y:S05]  /*209f0*/  BSYNC B1 ;  /* 0x0000000000017941 */ /* 0x000fea0003800000 */
.L_x_9641:
[----:B------:R-:W-:Y:S01]  /*20a00*/  ISETP.GT.AND P0, PT, R13, R27, PT ;  /* 0x0000001b0d00720c */ /* 0x000fe20003f04270 */
[----:B------:R-:W-:-:S12]  /*20a10*/  VIADD R9, R9, 0xfffffffe ;  /* 0xfffffffe09097836 */ /* 0x000fd80000000000 */
[----:B------:R-:W-:Y:S05]  /*20a20*/  @P0 BRA `(.L_x_9649) ;  /* 0xfffffff000380947 */ /* 0x000fea000383ffff */
.L_x_9622:
[----:B------:R-:W-:Y:S05]  /*20a30*/  BSYNC B0 ;  /* 0x0000000000007941 */ /* 0x000fea0003800000 */
.L_x_9621:
[----:B------:R-:W-:Y:S01]  /*20a40*/  ISETP.NE.AND P0, PT, R28, RZ, PT ;  /* 0x000000ff1c00720c */ /* 0x000fe20003f05270 */
[----:B------:R-:W-:-:S12]  /*20a50*/  BSSY B0, `(.L_x_9650) ;  /* 0x000000e000007945 */ /* 0x000fd80003800000 */
        /* <DEDUP_REMOVED lines=12> */
[----:B0-----:R-:W-:-:S07]  /*20b20*/  IADD3 R16, R4, UR37, R9 ;  /* 0x0000002504107c10 */ /* 0x001fce000fffe009 */
.L_x_9651:
[----:B------:R-:W-:Y:S05]  /*20b30*/  BSYNC B0 ;  /* 0x0000000000007941 */ /* 0x000fea0003800000 */
.L_x_9650:
[----:B------:R-:W-:Y:S04]  /*20b40*/  BSSY B0, `(.L_x_9652) ;  /* 0x0000030000007945 */ /* 0x000fe80003800000 */
[----:B------:R-:W-:Y:S05]  /*20b50*/  @!P6 BRA `(.L_x_9653) ;  /* 0x0000000000b8e947 */ /* 0x000fea0003800000 */
[----:B------:R-:W-:Y:S01]  /*20b60*/  IMAD R3, R22, 0x8, R29 ;  /* 0x0000000816037824 */ /* 0x000fe200078e021d */
[----:B0-----:R-:W-:-:S04]  /*20b70*/  SHF.L.U32 R2, R24, 0x1f, RZ ;  /* 0x0000001f18027819 */ /* 0x001fc800000006ff */
[----:B------:R-:W0:Y:S02]  /*20b80*/  SYNCS.PHASECHK.TRANS64.TRYWAIT P0, [R3+URZ+0x2d860], R2 ;  /* 0x02d86002030075a7 */ /* 0x000e24000800017f */
[----:B0-----:R-:W-:Y:S05]  /*20b90*/  @!P0 BRA `(.L_x_9654) ;  /* 0x0000002000bc8947 */ /* 0x001fea0003800000 */
.L_x_9740:
        /* <DEDUP_REMOVED lines=10> */
.L_x_9655:
[----:B------:R-:W2:Y:S02]  /*20c40*/  LDL R2, [R1] ;  /* 0x0000000001027983 */ /* 0x000ea40000100800 */
[----:B--2---:R-:W-:-:S13]  /*20c50*/  LOP3.LUT P0, RZ, R2, 0x40, RZ, 0xc0, !PT ;  /* 0x0000004002ff7812 */ /* 0x004fda000780c0ff */
[----:B------:R-:W-:Y:S05]  /*20c60*/  @P0 BRA `(.L_x_9656) ;  /* 0x0000000000040947 */ /* 0x000fea0003800000 */
[----:B------:R-:W-:Y:S01]  /*20c70*/  BPT.TRAP 0x1 ;  /* 0x000000040000795c */ /* 0x000fe20000300000 */
.L_x_9656:
        /* <DEDUP_REMOVED lines=28> */
.L_x_9653:
[----:B------:R-:W-:Y:S05]  /*20e40*/  BSYNC B0 ;  /* 0x0000000000007941 */ /* 0x000fea0003800000 */
.L_x_9652:
[----:B------:R-:W-:-:S05]  /*20e50*/  VIADD R22, R22, 0x1 ;  /* 0x0000000116167836 */ /* 0x000fca0000000000 */
[----:B------:R-:W-:-:S04]  /*20e60*/  ISETP.NE.AND P0, PT, R22, 0x2, PT ;  /* 0x000000021600780c */ /* 0x000fc80003f05270 */
[----:B------:R-:W-:Y:S02]  /*20e70*/  SEL R3, RZ, 0x1, P0 ;  /* 0x00000001ff037807 */ /* 0x000fe40000000000 */
[----:B------:R-:W-:Y:S02]  /*20e80*/  SEL R22, R22, RZ, P0 ;  /* 0x000000ff16167207 */ /* 0x000fe40000000000 */
[----:B------:R-:W-:-:S07]  /*20e90*/  LOP3.LUT R24, R24, R3, RZ, 0x3c, !PT ;  /* 0x0000000318187212 */ /* 0x000fce00078e3cff */
.L_x_9606:
[----:B------:R-:W-:Y:S05]  /*20ea0*/  BSYNC B6 ;  /* 0x0000000000067941 */ /* 0x000fea0003800000 */
.L_x_9604:
[----:B------:R-:W-:-:S03]  /*20eb0*/  UMOV UR4, 0xffffffff ;  /* 0xffffffff00047882 */ /* 0x000fc60000000000 */
[----:B------:R-:W-:Y:S05]  /*20ec0*/  BRA.DIV UR4, `(.L_x_9657) ;  /* 0x0000002204047947 */ /* 0x000fea000b800000 */
[----:B0-----:R0:W1:Y:S04]  /*20ed0*/  SHFL.IDX PT, R4, R16, RZ, 0x1f ;  /* 0x00001fff10047589 */ /* 0x00106800000e0000 */
[----:B------:R0:W2:Y:S02]  /*20ee0*/  SHFL.IDX PT, R5, R16, 0x1, 0x1f ;  /* 0x00201f0010057f89 */ /* 0x0000a400000e0000 */
.L_x_9744:
        /* <DEDUP_REMOVED lines=11> */
.L_x_9659:
[----:B------:R-:W-:Y:S05]  /*20fa0*/  BSYNC B0 ;  /* 0x0000000000007941 */ /* 0x000fea0003800000 */
.L_x_9658:
[----:B------:R-:W-:-:S03]  /*20fb0*/  UMOV UR4, 0xffffffff ;  /* 0xffffffff00047882 */ /* 0x000fc60000000000 */
[----:B------:R-:W-:Y:S05]  /*20fc0*/  BRA.DIV UR4, `(.L_x_9660) ;  /* 0x0000002204107947 */ /* 0x000fea000b800000 */
[----:B-----5:R-:W4:Y:S01]  /*20fd0*/  SHFL.UP PT, R14, R2, 0x1, RZ ;  /* 0x04200000020e7989 */ /* 0x020f2200000e00ff */
[C---:B------:R-:W-:Y:S02]  /*20fe0*/  ISETP.NE.AND P0, PT, R28.reuse, RZ, PT ;  /* 0x000000ff1c00720c */ /* 0x040fe40003f05270 */
[----:B------:R-:W-:Y:S02]  /*20ff0*/  ISETP.GE.U32.AND P1, PT, R28, 0x2, PT ;  /* 0x000000021c00780c */ /* 0x000fe40003f26070 */
        /* <DEDUP_REMOVED lines=18> */
.L_x_9752:
[----:B------:R-:W-:Y:S02]  /*21120*/  ULDC UR4, c[0x0][0xc10] ;  /* 0x0003040000047ab9 */ /* 0x000fe40000000800 */
[----:B------:R-:W-:-:S04]  /*21130*/  IMAD.U32 R6, RZ, RZ, UR4 ;  /* 0x00000004ff067e24 */ /* 0x000fc8000f8e00ff */
[----:B----4-:R-:W-:-:S04]  /*21140*/  IMAD R14, R14, R6, RZ ;  /* 0x000000060e0e7224 */ /* 0x010fc800078e02ff */
[----:B--2---:R-:W-:-:S05]  /*21150*/  IMAD.IADD R5, R5, 0x1, R14 ;  /* 0x0000000105057824 */ /* 0x004fca00078e020e */
[----:B-1----:R-:W-:-:S13]  /*21160*/  ISETP.GT.AND P0, PT, R5, R4, PT ;  /* 0x000000040500720c */ /* 0x002fda0003f04270 */
[----:B------:R-:W-:Y:S05]  /*21170*/  @P0 BRA `(.L_x_9661) ;  /* 0x0000000000ac0947 */ /* 0x000fea0003800000 */
[----:B------:R-:W1:Y:S02]  /*21180*/  LDC R0, c[0x0][0xc14] ;  /* 0x00030500ff007b82 */ /* 0x000e640000000800 */
.L_x_9666:
        /* <DEDUP_REMOVED lines=9> */
[----:B---3--:R-:W1:Y:S02]  /*21220*/  LDC.64 R2, c[0x0][0xc58] ;  /* 0x00031600ff027b82 */ /* 0x008e640000000a00 */
[----:B-1----:R-:W-:-:S06]  /*21230*/  IMAD.WIDE R2, R7, 0x4, R2 ;  /* 0x0000000407027825 */ /* 0x002fcc00078e0202 */
[----:B------:R1:W5:Y:S02]  /*21240*/  LDG.E R2, desc[UR52][R2.64] ;  /* 0x0000003402027981 */ /* 0x000364000c1e1900 */
.L_x_9664:
[----:B------:R-:W-:Y:S05]  /*21250*/  BSYNC B0 ;  /* 0x0000000000007941 */ /* 0x000fea0003800000 */
.L_x_9663:
[----:B------:R-:W-:-:S03]  /*21260*/  UMOV UR4, 0xffffffff ;  /* 0xffffffff00047882 */ /* 0x000fc60000000000 */
[----:B------:R-:W-:Y:S05]  /*21270*/  BRA.DIV UR4, `(.L_x_9665) ;  /* 0x0000002204347947 */ /* 0x000fea000b800000 */
[----:B-----5:R-:W2:Y:S01]  /*21280*/  SHFL.UP PT, R14, R2, 0x1, RZ ;  /* 0x04200000020e7989 */ /* 0x020ea200000e00ff */
[C---:B------:R-:W-:Y:S02]  /*21290*/  ISETP.NE.AND P0, PT, R28.reuse, RZ, PT ;  /* 0x000000ff1c00720c */ /* 0x040fe40003f05270 */
[----:B------:R-:W-:Y:S02]  /*212a0*/  ISETP.GE.U32.AND P1, PT, R28, 0x2, PT ;  /* 0x000000021c00780c */ /* 0x000fe40003f26070 */
[----:B--2---:R-:W-:Y:S02]  /*212b0*/  SEL R13, R14, RZ, P0 ;  /* 0x000000ff0e0d7207 */ /* 0x004fe40000000000 */
[----:B------:R-:W-:Y:S02]  /*212c0*/  ISETP.GE.U32.AND P0, PT, R28, 0x4, PT ;  /* 0x000000041c00780c */ /* 0x000fe40003f06070 */
[----:B------:R-:W-:-:S05]  /*212d0*/  IADD3 R13, R2, R13, RZ ;  /* 0x0000000d020d7210 */ /* 0x000fca0007ffe0ff */
[----:B------:R-:W2:Y:S02]  /*212e0*/  SHFL.UP PT, R14, R13, 0x2, RZ ;  /* 0x044000000d0e7989 */ /* 0x000ea400000e00ff */
[----:B--2---:R-:W-:Y:S02]  /*212f0*/  SEL R14, R14, RZ, P1 ;  /* 0x000000ff0e0e7207 */ /* 0x004fe40000800000 */
[----:B------:R-:W-:-:S03]  /*21300*/  ISETP.GE.U32.AND P1, PT, R28, 0x8, PT ;  /* 0x000000081c00780c */ /* 0x000fc60003f26070 */
[----:B-1-3--:R-:W-:-:S05]  /*21310*/  IMAD.IADD R3, R13, 0x1, R14 ;  /* 0x000000010d037824 */ /* 0x00afca00078e020e */
        /* <DEDUP_REMOVED lines=9> */
[----:B------:R-:W-:-:S05]  /*213b0*/  IMAD.IADD R3, R7, 0x1, R14 ;  /* 0x0000000107037824 */ /* 0x000fca00078e020e */
[----:B------:R1:W2:Y:S02]  /*213c0*/  SHFL.IDX PT, R14, R3, 0x1f, 0x1f ;  /* 0x03e01f00030e7f89 */ /* 0x0002a400000e0000 */
.L_x_9760:
[----:B------:R-:W-:Y:S02]  /*213d0*/  ULDC UR4, c[0x0][0xc10] ;  /* 0x0003040000047ab9 */ /* 0x000fe40000000800 */
[----:B------:R-:W-:-:S04]  /*213e0*/  IMAD.U32 R6, RZ, RZ, UR4 ;  /* 0x00000004ff067e24 */ /* 0x000fc8000f8e00ff */
[----:B--2---:R-:W-:-:S04]  /*213f0*/  IMAD R14, R14, R6, RZ ;  /* 0x000000060e0e7224 */ /* 0x004fc800078e02ff */
[----:B------:R-:W-:-:S05]  /*21400*/  IMAD.IADD R5, R14, 0x1, R5 ;  /* 0x000000010e057824 */ /* 0x000fca00078e0205 */
[----:B------:R-:W-:-:S13]  /*21410*/  ISETP.GT.AND P0, PT, R5, R4, PT ;  /* 0x000000040500720c */ /* 0x000fda0003f04270 */
[----:B------:R-:W-:Y:S05]  /*21420*/  @!P0 BRA `(.L_x_9666) ;  /* 0xfffffffc00588947 */ /* 0x000fea000383ffff */
.L_x_9661:
        /* <DEDUP_REMOVED lines=8> */
.L_x_9764:
[----:B------:R-:W-:Y:S01]  /*214b0*/  ISETP.NE.AND P0, PT, R5, RZ, PT ;  /* 0x000000ff0500720c */ /* 0x000fe20003f05270 */
[----:B------:R-:W-:-:S12]  /*214c0*/  IMAD.MOV.U32 R14, RZ, RZ, RZ ;  /* 0x000000ffff0e7224 */ /* 0x000fd800078e00ff */
[----:B------:R-:W-:Y:S05]  /*214d0*/  @!P0 BRA `(.L_x_9668) ;  /* 0x0000000000108947 */ /* 0x000fea0003800000 */
[----:B------:R-:W-:Y:S01]  /*214e0*/  UMOV UR4, 0xffffffff ;  /* 0xffffffff00047882 */ /* 0x000fe20000000000 */
[----:B------:R-:W-:Y:S02]  /*214f0*/  VIADD R12, R8, 0xffffffff ;  /* 0xffffffff080c7836 */ /* 0x000fe40000000000 */
[----:B------:R-:W-:Y:S05]  /*21500*/  BRA.DIV UR4, `(.L_x_9669) ;  /* 0x0000002204a87947 */ /* 0x000fea000b800000 */
[----:B------:R0:W0:Y:S02]  /*21510*/  SHFL.IDX PT, R14, R3, R12, 0x1f ;  /* 0x00001f0c030e7589 */ /* 0x00002400000e0000 */
.L_x_9668:
[----:B0123--:R-:W0:Y:S01]  /*21520*/  LDC.64 R2, c[0x0][0xc68] ;  /* 0x00031a00ff027b82 */ /* 0x00fe220000000a00 */
[----:B------:R-:W-:-:S04]  /*21530*/  IMAD.IADD R19, R8, 0x1, R19 ;  /* 0x0000000108137824 */ /* 0x000fc800078e0213 */
[----:B0-----:R-:W-:-:S05]  /*21540*/  IMAD.WIDE R2, R19, 0x4, R2 ;  /* 0x0000000413027825 */ /* 0x001fca00078e0202 */
[----:B------:R0:W4:Y:S01]  /*21550*/  LDG.E R8, desc[UR52][R2.64] ;  /* 0x0000003402087981 */ /* 0x000122000c1e1900 */
[----:B------:R-:W-:Y:S02]  /*21560*/  IMAD R16, R14, R6, R7 ;  /* 0x000000060e107224 */ /* 0x000fe400078e0207 */
        /* <DEDUP_REMOVED lines=10> */
[----:B------:R-:W-:-:S03]  /*21610*/  IABS R7, R5 ;  /* 0x0000000500077213 */ /* 0x000fc60000000000 */
[----:B------:R-:W-:Y:S02]  /*21620*/  IMAD.IADD R2, R4, 0x1, -R16 ;  /* 0x0000000104027824 */ /* 0x000fe400078e0a10 */
[----:B------:R-:W-:-:S03]  /*21630*/  IMAD.MOV R7, RZ, RZ, -R7 ;  /* 0x000000ffff077224 */ /* 0x000fc600078e0a07 */
        /* <DEDUP_REMOVED lines=22> */
[----:B0-----:R-:W-:Y:S01]  /*217a0*/  VIADD R3, R8, 0xffffffe ;  /* 0x0ffffffe08037836 */ /* 0x001fe20000000000 */
[----:B------:R-:W-:-:S05]  /*217b0*/  IABS R8, R6 ;  /* 0x0000000600087213 */ /* 0x000fca0000000000 */
[----:B------:R-:W0:Y:S01]  /*217c0*/  F2I.FTZ.U32.TRUNC.NTZ R3, R3 ;  /* 0x0000000300037305 */ /* 0x000e22000021f000 */
[----:B------:R-:W-:Y:S02]  /*217d0*/  IMAD.MOV R8, RZ, RZ, -R8 ;  /* 0x000000ffff087224 */ /* 0x000fe400078e0a08 */
[----:B0-----:R-:W-:-:S04]  /*217e0*/  IMAD.MOV R2, RZ, RZ, -R3 ;  /* 0x000000ffff027224 */ /* 0x001fc800078e0a03 */
        /* <DEDUP_REMOVED lines=22> */
.L_x_9662:
[----:B------:R-:W-:Y:S01]  /*21950*/  UMOV UR4, URZ ;  /* 0x0000003f00047c82 */ /* 0x000fe20008000000 */
[----:B------:R-:W-:Y:S01]  /*21960*/  UMOV UR5, URZ ;  /* 0x0000003f00057c82 */ /* 0x000fe20008000000 */
[----:B------:R-:W-:Y:S01]  /*21970*/  ULDC UR6, c[0x0][0xc14] ;  /* 0x0003050000067ab9 */ /* 0x000fe20000000800 */
[----:B0-----:R-:W-:Y:S02]  /*21980*/  IMAD.MOV.U32 R16, RZ, RZ, R4 ;  /* 0x000000ffff107224 */ /* 0x001fe400078e0004 */
[----:B------:R-:W-:Y:S02]  /*21990*/  IMAD.U32 R17, RZ, RZ, UR4 ;  /* 0x00000004ff117e24 */ /* 0x000fe4000f8e00ff */
[----:B------:R-:W-:Y:S02]  /*219a0*/  IMAD.U32 R18, RZ, RZ, UR5 ;  /* 0x00000005ff127e24 */ /* 0x000fe4000f8e00ff */
[----:B------:R-:W-:-:S07]  /*219b0*/  IMAD.U32 R19, RZ, RZ, UR6 ;  /* 0x00000006ff137e24 */ /* 0x000fce000f8e00ff */
.L_x_9670:
[----:B------:R-:W-:Y:S01]  /*219c0*/  ISETP.NE.AND P0, PT, R28, RZ, PT ;  /* 0x000000ff1c00720c */ /* 0x000fe20003f05270 */
[----:B------:R-:W-:Y:S05]  /*219d0*/  WARPSYNC.ALL ;  /* 0x0000000000007948 */ /* 0x000fea0003800000 */
[----:B------:R-:W-:Y:S07]  /*219e0*/  BAR.SYNC.DEFER_BLOCKING 0x4, 0x1a0 ;  /* 0x0106800000007b1d */ /* 0x000fee0000010000 */
[----:B------:R-:W-:Y:S01]  /*219f0*/  @!P0 MOV R2, 0x400 ;  /* 0x0000040000028802 */ /* 0x000fe20000000f00 */
[----:B---3--:R-:W0:Y:S03]  /*21a00*/  @!P0 S2R R3, SR_CgaCtaId ;  /* 0x0000000000038919 */ /* 0x008e260000008800 */
[----:B0-----:R-:W-:-:S05]  /*21a10*/  @!P0 LEA R2, R3, R2, 0x18 ;  /* 0x0000000203028211 */ /* 0x001fca00078ec0ff */
[----:B------:R1:W-:Y:S01]  /*21a20*/  @!P0 STS.128 [R2+0x2d8d0], R16 ;  /* 0x02d8d01002008388 */ /* 0x0003e20000000c00 */
[----:B------:R-:W-:Y:S06]  /*21a30*/  BAR.ARV 0x5, 0x1a0 ;  /* 0x0146800000007b1d */ /* 0x000fec0000002000 */
[----:B------:R-:W-:-:S13]  /*21a40*/  ISETP.GE.AND P0, PT, R19, R0, PT ;  /* 0x000000001300720c */ /* 0x000fda0003f06270 */
[----:B------:R-:W-:Y:S05]  /*21a50*/  @!P0 BRA `(.L_x_9671) ;  /* 0xffffffac00cc8947 */ /* 0x000fea000383ffff */
.L_x_9565:
        /* <DEDUP_REMOVED lines=12> */
.L_x_9767:
[----:B------:R-:W-:Y:S05]  /*21b20*/  BSYNC B0 ;  /* 0x0000000000007941 */ /* 0x000fea0003800000 */
.L_x_9672:
[----:B------:R-:W-:-:S03]  /*21b30*/  UMOV UR4, 0xffffffff ;  /* 0xffffffff00047882 */ /* 0x000fc60000000000 */
[----:B------:R-:W-:Y:S05]  /*21b40*/  BRA.DIV UR4, `(.L_x_9674) ;  /* 0x0000001e04507947 */ /* 0x000fea000b800000 */
[----:B0-----:R-:W0:Y:S02]  /*21b50*/  S2R R0, SR_TID.X ;  /* 0x0000000000007919 */ /* 0x001e240000002100 */
[----:B0-----:R-:W-:-:S04]  /*21b60*/  SHF.R.U32.HI R0, RZ, 0x5, R0 ;  /* 0x00000005ff007819 */ /* 0x001fc80000011600 */
[----:B------:R-:W-:-:S05]  /*21b70*/  LOP3.LUT R0, R0, 0x3, RZ, 0xc0, !PT ;  /* 0x0000000300007812 */ /* 0x000fca00078ec0ff */
[----:B------:R0:W1:Y:S02]  /*21b80*/  SHFL.IDX PT, R14, R0, RZ, 0x1f ;  /* 0x00001fff000e7589 */ /* 0x00006400000e0000 */
.L_x_9770:
[----:B-1----:R-:W-:-:S13]  /*21b90*/  ISETP.NE.AND P0, PT, R14, RZ, PT ;  /* 0x000000ff0e00720c */ /* 0x002fda0003f05270 */
[----:B------:R-:W-:Y:S05]  /*21ba0*/  @P0 BRA `(.L_x_9348) ;  /* 0x0000000000880947 */ /* 0x000fea0003800000 */
[----:B------:R-:W-:-:S03]  /*21bb0*/  UMOV UR4, 0xffffffff ;  /* 0xffffffff00047882 */ /* 0x000fc60000000000 */
[----:B------:R-:W-:Y:S05]  /*21bc0*/  BRA.DIV UR4, `(.L_x_9675) ;  /* 0x0000001e04647947 */ /* 0x000fea000b800000 */
[----:B------:R-:W-:-:S13]  /*21bd0*/  ELECT P6, URZ, PT ;  /* 0x00000000003f782f */ /* 0x000fda00038c0000 */
.L_x_9773:
[----:B------:R-:W-:Y:S05]  /*21be0*/  @!P6 BRA `(.L_x_9348) ;  /* 0x000000000078e947 */ /* 0x000fea0003800000 */
[----:B------:R-:W-:-:S06]  /*21bf0*/  ULOP3.LUT UR4, UR36, 0x2, URZ, 0xfc, !UPT ;  /* 0x0000000224047892 */ /* 0x000fcc000f8efc3f */
[----:B0-----:R-:W-:-:S04]  /*21c00*/  MOV R0, UR4 ;  /* 0x0000000400007c02 */ /* 0x001fc80008000f00 */
[----:B------:R-:W-:-:S13]  /*21c10*/  ISETP.NE.AND P2, PT, R0, 0x3, PT ;  /* 0x000000030000780c */ /* 0x000fda0003f45270 */
[----:B------:R-:W-:Y:S05]  /*21c20*/  @!P2 BRA `(.L_x_9676) ;  /* 0x000000000004a947 */ /* 0x000fea0003800000 */
[----:B------:R-:W-:Y:S01]  /*21c30*/  BPT.TRAP 0x1 ;  /* 0x000000040000795c */ /* 0x000fe20000300000 */
.L_x_9676:
        /* <DEDUP_REMOVED lines=12> */
.L_x_9774:
[----:B------:R-:W1:Y:S02]  /*21d00*/  SYNCS.PHASECHK.TRANS64.TRYWAIT P0, [R3+URZ], R0 ;  /* 0x00000000030075a7 */ /* 0x000e64000800017f */
[----:B-1----:R-:W-:Y:S05]  /*21d10*/  @!P0 BRA `(.L_x_9678) ;  /* 0x0000001c00448947 */ /* 0x002fea0003800000 */
.L_x_9775:
[----:B------:R-:W-:Y:S05]  /*21d20*/  @!P2 BRA `(.L_x_9679) ;  /* 0x000000000004a947 */ /* 0x000fea0003800000 */
[----:B------:R-:W-:Y:S01]  /*21d30*/  BPT.TRAP 0x1 ;  /* 0x000000040000795c */ /* 0x000fe20000300000 */
.L_x_9679:
[----:B-1----:R-:W-:-:S04]  /*21d40*/  VIADD R3, R9, 0x2d860 ;  /* 0x0002d86009037836 */ /* 0x002fc80000000000 */
[----:B------:R-:W-:-:S04]  /*21d50*/  IMAD R5, R22, 0x8, R3 ;  /* 0x0000000816057824 */ /* 0x000fc800078e0203 */
[----:B------:R-:W1:Y:S02]  /*21d60*/  SYNCS.PHASECHK.TRANS64.TRYWAIT P0, [R5+URZ], R2 ;  /* 0x00000002050075a7 */ /* 0x000e64000800017f */
[----:B-1----:R-:W-:Y:S05]  /*21d70*/  @!P0 BRA `(.L_x_9680) ;  /* 0x0000001c00408947 */ /* 0x002fea0003800000 */
.L_x_9776:
[----:B------:R-:W-:-:S07]  /*21d80*/  IMAD R3, R4, 0x8, R3 ;  /* 0x0000000804037824 */ /* 0x000fce00078e0203 */
.L_x_9681:
[----:B--2---:R2:W3:Y:S02]  /*21d90*/  SYNCS.PHASECHK.TRANS64.TRYWAIT P0, [R3+URZ], R0 ;  /* 0x00000000030075a7 */ /* 0x0044e4000800017f */
[----:B---3--:R-:W-:Y:S05]  /*21da0*/  @!P0 NANOSLEEP.SYNCS 0x989680 ;  /* 0x009896800000895d */ /* 0x008fea0003900000 */
[----:B------:R-:W3:Y:S02]  /*21db0*/  @!P0 SYNCS.PHASECHK.TRANS64 P0, [R3+URZ], R0 ;  /* 0x00000000030085a7 */ /* 0x000ee4000800007f */
[----:B---3--:R-:W-:Y:S05]  /*21dc0*/  @!P0 BRA `(.L_x_9681) ;  /* 0xfffffffc00f08947 */ /* 0x008fea000383ffff */
.L_x_9348:
[----:B------:R-:W-:Y:S05]  /*21dd0*/  BSYNC B7 ;  /* 0x0000000000077941 */ /* 0x000fea0003800000 */
.L_x_9345:
[----:B------:R-:W-:Y:S05]  /*21de0*/  EXIT ;  /* 0x000000000000794d */ /* 0x000fea0003800000 */
.L_x_9372:
[----:B0-----:R0:W1:Y:S02]  /*21df0*/  SYNCS.PHASECHK.TRANS64.TRYWAIT P5, [R15+URZ+0x2d890], R86 ;  /* 0x02d890560f0075a7 */ /* 0x00106400080a017f */
[----:B-1----:R-:W-:Y:S05]  /*21e00*/  @!P5 NANOSLEEP.SYNCS 0x989680 ;  /* 0x009896800000d95d */ /* 0x002fea0003900000 */
[----:B------:R-:W1:Y:S02]  /*21e10*/  @!P5 SYNCS.PHASECHK.TRANS64 P5, [R15+URZ+0x2d890], R86 ;  /* 0x02d890560f00d5a7 */ /* 0x000e6400080a007f */
[----:B-1----:R-:W-:Y:S05]  /*21e20*/  @!P5 BRA `(.L_x_9372) ;  /* 0xfffffffc00f0d947 */ /* 0x002fea000383ffff */
[----:B------:R-:W-:Y:S05]  /*21e30*/  BRA `(.L_x_9682) ;  /* 0xfffffe1000f87947 */ /* 0x000fea000383ffff */
.L_x_9400:
[----:B0-----:R0:W1:Y:S02]  /*21e40*/  SYNCS.PHASECHK.TRANS64.TRYWAIT P5, [R15+URZ+0x2d890], R86 ;  /* 0x02d890560f0075a7 */ /* 0x00106400080a017f */
[----:B-1----:R-:W-:Y:S05]  /*21e50*/  @!P5 NANOSLEEP.SYNCS 0x989680 ;  /* 0x009896800000d95d */ /* 0x002fea0003900000 */
[----:B------:R-:W1:Y:S02]  /*21e60*/  @!P5 SYNCS.PHASECHK.TRANS64 P5, [R15+URZ+0x2d890], R86 ;  /* 0x02d890560f00d5a7 */ /* 0x000e6400080a007f */
[----:B-1----:R-:W-:Y:S05]  /*21e70*/  @!P5 BRA `(.L_x_9400) ;  /* 0xfffffffc00f0d947 */ /* 0x002fea000383ffff */
[----:B------:R-:W-:Y:S05]  /*21e80*/  BRA `(.L_x_9683) ;  /* 0xfffffe2c005c7947 */ /* 0x000fea000383ffff */
.L_x_9413:
[----:B0-----:R0:W1:Y:S02]  /*21e90*/  SYNCS.PHASECHK.TRANS64.TRYWAIT P4, [R15+URZ+0x2d890], R86 ;  /* 0x02d890560f0075a7 */ /* 0x001064000808017f */
[----:B-1----:R-:W-:Y:S05]  /*21ea0*/  @!P4 NANOSLEEP.SYNCS 0x989680 ;  /* 0x009896800000c95d */ /* 0x002fea0003900000 */
[----:B------:R-:W1:Y:S02]  /*21eb0*/  @!P4 SYNCS.PHASECHK.TRANS64 P4, [R15+URZ+0x2d890], R86 ;  /* 0x02d890560f00c5a7 */ /* 0x000e64000808007f */
[----:B-1----:R-:W-:Y:S05]  /*21ec0*/  @!P4 BRA `(.L_x_9413) ;  /* 0xfffffffc00f0c947 */ /* 0x002fea000383ffff */
[----:B------:R-:W-:Y:S05]  /*21ed0*/  BRA `(.L_x_9684) ;  /* 0xfffffe4400947947 */ /* 0x000fea000383ffff */
.L_x_9417:
[----:B--2---:R2:W3:Y:S02]  /*21ee0*/  SYNCS.PHASECHK.TRANS64.TRYWAIT P3, [R15+URZ+0x2d8b0], R86 ;  /* 0x02d8b0560f0075a7 */ /* 0x0044e4000806017f */
[----:B---3--:R-:W-:Y:S05]  /*21ef0*/  @!P3 NANOSLEEP.SYNCS 0x989680 ;  /* 0x009896800000b95d */ /* 0x008fea0003900000 */
[----:B------:R-:W3:Y:S02]  /*21f00*/  @!P3 SYNCS.PHASECHK.TRANS64 P3, [R15+URZ+0x2d8b0], R86 ;  /* 0x02d8b0560f00b5a7 */ /* 0x000ee4000806007f */
[----:B---3--:R-:W-:Y:S05]  /*21f10*/  @!P3 BRA `(.L_x_9417) ;  /* 0xfffffffc00f0b947 */ /* 0x008fea000383ffff */
[----:B------:R-:W-:Y:S05]  /*21f20*/  BRA `(.L_x_9685) ;  /* 0xfffffe48002c7947 */ /* 0x000fea000383ffff */
.L_x_9431:
[----:B------:R-:W-:Y:S01]  /*21f30*/  BSSY B0, `(.L_x_9686) ;  /* 0x0000008000007945 */ /* 0x000fe20003800000 */
[----:B------:R-:W-:Y:S02]  /*21f40*/  IMAD.MOV.U32 R13, RZ, RZ, R44 ;  /* 0x000000ffff0d7224 */ /* 0x000fe400078e002c */
[----:B------:R-:W-:Y:S02]  /*21f50*/  IMAD.MOV.U32 R12, RZ, RZ, RZ ;  /* 0x000000ffff0c7224 */ /* 0x000fe400078e00ff */
[----:B------:R-:W-:Y:S02]  /*21f60*/  IMAD.MOV.U32 R11, RZ, RZ, 0x1f ;  /* 0x0000001fff0b7424 */ /* 0x000fe400078e00ff */
[----:B------:R-:W-:-:S07]  /*21f70*/  IMAD.MOV.U32 R15, RZ, RZ, -0x1 ;  /* 0xffffffffff0f7424 */ /* 0x000fce00078e00ff */
[----:B-----5:R-:W-:Y:S05]  /*21f80*/  WARPSYNC.COLLECTIVE R15, `(.L_x_9687) ;  /* 0x000000000f087348 */ /* 0x020fea0003c00000 */
[----:B------:R0:W1:Y:S02]  /*21f90*/  SHFL.IDX P6, R14, R13, R12, R11 ;  /* 0x0000000c0d0e7389 */ /* 0x00006400000c000b */
[----:B01---5:R-:W-:Y:S01]  /*21fa0*/  ENDCOLLECTIVE ;  /* 0x000000000000791b */ /* 0x023fe20003800000 */
.L_x_9687:
[----:B------:R-:W-:Y:S05]  /*21fb0*/  BSYNC B0 ;  /* 0x0000000000007941 */ /* 0x000fea0003800000 */
.L_x_9686:
[----:B------:R1:W-:Y:S01]  /*21fc0*/  STL [R1+0x4], R14 ;  /* 0x0000040e01007387 */ /* 0x0003e20000100800 */
[----:B------:R-:W-:Y:S05]  /*21fd0*/  BRA `(.L_x_9688) ;  /* 0xfffffe50006c7947 */ /* 0x000fea000383ffff */
.L_x_9444:
[----:B------:R-:W-:Y:S01]  /*21fe0*/  BSSY B1, `(.L_x_9689) ;  /* 0x0000007000017945 */ /* 0x000fe20003800000 */
[----:B------:R-:W-:Y:S02]  /*21ff0*/  IMAD.MOV.U32 R12, RZ, RZ, RZ ;  /* 0x000000ffff0c7224 */ /* 0x000fe400078e00ff */
[----:B------:R-:W-:Y:S02]  /*22000*/  IMAD.MOV.U32 R11, RZ, RZ, 0x1e1f ;  /* 0x00001e1fff0b7424 */ /* 0x000fe400078e00ff */
[----:B------:R-:W-:-:S07]  /*22010*/  IMAD.MOV.U32 R15, RZ, RZ, -0x1 ;  /* 0xffffffffff0f7424 */ /* 0x000fce00078e00ff */
[----:B------:R-:W-:Y:S05]  /*22020*/  WARPSYNC.COLLECTIVE R15, `(.L_x_9690) ;  /* 0x000000000f087348 */ /* 0x000fea0003c00000 */
[----:B------:R0:W1:Y:S02]  /*22030*/  SHFL.IDX P6, R14, R13, R12, R11 ;  /* 0x0000000c0d0e7389 */ /* 0x00006400000c000b */
[----:B01----:R-:W-:Y:S01]  /*22040*/  ENDCOLLECTIVE ;  /* 0x000000000000791b */ /* 0x003fe20003800000 */
.L_x_9690:
[----:B------:R-:W-:Y:S05]  /*22050*/  BSYNC B1 ;  /* 0x0000000000017941 */ /* 0x000fea0003800000 */
.L_x_9689:
[----:B------:R-:W-:Y:S05]  /*22060*/  BRA `(.L_x_9691) ;  /* 0xfffffe5c00b47947 */ /* 0x000fea000383ffff */
.L_x_9445:
        /* <DEDUP_REMOVED lines=8> */
.L_x_9693:
[----:B------:R-:W-:Y:S05]  /*220f0*/  BSYNC B1 ;  /* 0x0000000000017941 */ /* 0x000fea0003800000 */
.L_x_9692:
[----:B------:R-:W-:Y:S05]  /*22100*/  BRA `(.L_x_9694) ;  /* 0xfffffe5c00987947 */ /* 0x000fea000383ffff */
.L_x_9446:
        /* <DEDUP_REMOVED lines=8> */
.L_x_9696:
[----:B------:R-:W-:Y:S05]  /*22190*/  BSYNC B1 ;  /* 0x0000000000017941 */ /* 0x000fea0003800000 */
.L_x_9695:
[----:B------:R-:W-:Y:S05]  /*221a0*/  BRA `(.L_x_9697) ;  /* 0xfffffe5c007c7947 */ /* 0x000fea000383ffff */
.L_x_9447:
        /* <DEDUP_REMOVED lines=8> */
.L_x_9699:
[----:B------:R-:W-:Y:S05]  /*22230*/  BSYNC B1 ;  /* 0x0000000000017941 */ /* 0x000fea0003800000 */
.L_x_9698:
[----:B------:R-:W-:Y:S05]  /*22240*/  BRA `(.L_x_9700) ;  /* 0xfffffe5c00607947 */ /* 0x000fea000383ffff */
.L_x_9449:
[----:B0-----:R0:W1:Y:S02]  /*22250*/  SYNCS.PHASECHK.TRANS64.TRYWAIT P1, [R2+URZ+0x2d800], R3 ;  /* 0x02d80003020075a7 */ /* 0x001064000802017f */
[----:B-1----:R-:W-:Y:S05]  /*22260*/  @!P1 NANOSLEEP.SYNCS 0x989680 ;  /* 0x009896800000995d */ /* 0x002fea0003900000 */
[----:B------:R-:W1:Y:S02]  /*22270*/  @!P1 SYNCS.PHASECHK.TRANS64 P1, [R2+URZ+0x2d800], R3 ;  /* 0x02d80003020095a7 */ /* 0x000e64000802007f */
[----:B-1----:R-:W-:Y:S05]  /*22280*/  @!P1 BRA `(.L_x_9449) ;  /* 0xfffffffc00f09947 */ /* 0x002fea000383ffff */
[----:B------:R-:W-:Y:S05]  /*22290*/  BRA `(.L_x_9701) ;  /* 0xfffffe5c00c87947 */ /* 0x000fea000383ffff */
.L_x_9463:
[----:B------:R-:W-:Y:S01]  /*222a0*/  BSSY B1, `(.L_x_9702) ;  /* 0x0000007000017945 */ /* 0x000fe20003800000 */
[----:B------:R-:W-:Y:S02]  /*222b0*/  IMAD.MOV.U32 R12, RZ, RZ, RZ ;  /* 0x000000ffff0c7224 */ /* 0x000fe400078e00ff */
[----:B------:R-:W-:Y:S02]  /*222c0*/  IMAD.MOV.U32 R11, RZ, RZ, 0x1e1f ;  /* 0x00001e1fff0b7424 */ /* 0x000fe400078e00ff */
[----:B------:R-:W-:-:S07]  /*222d0*/  IMAD.MOV.U32 R15, RZ, RZ, -0x1 ;  /* 0xffffffffff0f7424 */ /* 0x000fce00078e00ff */
[----:B------:R-:W-:Y:S05]  /*222e0*/  WARPSYNC.COLLECTIVE R15, `(.L_x_9703) ;  /* 0x000000000f087348 */ /* 0x000fea0003c00000 */
[----:B------:R0:W1:Y:S02]  /*222f0*/  SHFL.IDX P6, R14, R13, R12, R11 ;  /* 0x0000000c0d0e7389 */ /* 0x00006400000c000b */
[----:B01----:R-:W-:Y:S01]  /*22300*/  ENDCOLLECTIVE ;  /* 0x000000000000791b */ /* 0x003fe20003800000 */
.L_x_9703:
[----:B------:R-:W-:Y:S05]  /*22310*/  BSYNC B1 ;  /* 0x0000000000017941 */ /* 0x000fea0003800000 */
.L_x_9702:
[----:B------:R-:W-:Y:S05]  /*22320*/  BRA `(.L_x_9704) ;  /* 0xfffffe7400dc7947 */ /* 0x000fea000383ffff */
.L_x_9464:
        /* <DEDUP_REMOVED lines=8> */
.L_x_9706:
[----:B------:R-:W-:Y:S05]  /*223b0*/  BSYNC B1 ;  /* 0x0000000000017941 */ /* 0x000fea0003800000 */
.L_x_9705:
[----:B------:R-:W-:Y:S05]  /*223c0*/  BRA `(.L_x_9707) ;  /* 0xfffffe7400c07947 */ /* 0x000fea000383ffff */
.L_x_9465:
        /* <DEDUP_REMOVED lines=8> */
.L_x_9709:
[----:B------:R-:W-:Y:S05]  /*22450*/  BSYNC B1 ;  /* 0x0000000000017941 */ /* 0x000fea0003800000 */
.L_x_9708:
[----:B------:R-:W-:Y:S05]  /*22460*/  BRA `(.L_x_9710) ;  /* 0xfffffe7400a47947 */ /* 0x000fea000383ffff */
.L_x_9466:
        /* <DEDUP_REMOVED lines=8> */
.L_x_9712:
[----:B------:R-:W-:Y:S05]  /*224f0*/  BSYNC B1 ;  /* 0x0000000000017941 */ /* 0x000fea0003800000 */
.L_x_9711:
[----:B------:R-:W-:Y:S05]  /*22500*/  BRA `(.L_x_9713) ;  /* 0xfffffe7400887947 */ /* 0x000fea000383ffff */
.L_x_9468:
[----:B0-----:R0:W1:Y:S02]  /*22510*/  SYNCS.PHASECHK.TRANS64.TRYWAIT P1, [R2+URZ+0x2d800], R9 ;  /* 0x02d80009020075a7 */ /* 0x001064000802017f */
[----:B-1----:R-:W-:Y:S05]  /*22520*/  @!P1 NANOSLEEP.SYNCS 0x989680 ;  /* 0x009896800000995d */ /* 0x002fea0003900000 */
[----:B------:R-:W1:Y:S02]  /*22530*/  @!P1 SYNCS.PHASECHK.TRANS64 P1, [R2+URZ+0x2d800], R9 ;  /* 0x02d80009020095a7 */ /* 0x000e64000802007f */
[----:B-1----:R-:W-:Y:S05]  /*22540*/  @!P1 BRA `(.L_x_9468) ;  /* 0xfffffffc00f09947 */ /* 0x002fea000383ffff */
[----:B------:R-:W-:Y:S05]  /*22550*/  BRA `(.L_x_9714) ;  /* 0xfffffe7400ec7947 */ /* 0x000fea000383ffff */
.L_x_9476:
[----:B--2---:R2:W3:Y:S02]  /*22560*/  SYNCS.PHASECHK.TRANS64.TRYWAIT P2, [R0+URZ+0x2d830], R3 ;  /* 0x02d83003000075a7 */ /* 0x0044e4000804017f */
[----:B---3--:R-:W-:Y:S05]  /*22570*/  @!P2 NANOSLEEP.SYNCS 0x989680 ;  /* 0x009896800000a95d */ /* 0x008fea0003900000 */
[----:B------:R-:W3:Y:S02]  /*22580*/  @!P2 SYNCS.PHASECHK.TRANS64 P2, [R0+URZ+0x2d830], R3 ;  /* 0x02d830030000a5a7 */ /* 0x000ee4000804007f */
[----:B---3--:R-:W-:Y:S05]  /*22590*/  @!P2 BRA `(.L_x_9476) ;  /* 0xfffffffc00f0a947 */ /* 0x008fea000383ffff */
[----:B------:R-:W-:Y:S05]  /*225a0*/  BRA `(.L_x_9475) ;  /* 0xfffffe8c00947947 */ /* 0x000fea000383ffff */
.L_x_9494:
[----:B-1----:R1:W2:Y:S02]  /*225b0*/  SYNCS.PHASECHK.TRANS64.TRYWAIT P3, [R9+URZ+0x2d830], R8 ;  /* 0x02d83008090075a7 */ /* 0x0022a4000806017f */
[----:B--2---:R-:W-:Y:S05]  /*225c0*/  @!P3 NANOSLEEP.SYNCS 0x989680 ;  /* 0x009896800000b95d */ /* 0x004fea0003900000 */
[----:B------:R-:W2:Y:S02]  /*225d0*/  @!P3 SYNCS.PHASECHK.TRANS64 P3, [R9+URZ+0x2d830], R8 ;  /* 0x02d830080900b5a7 */ /* 0x000ea4000806007f */
[----:B--2---:R-:W-:Y:S05]  /*225e0*/  @!P3 BRA `(.L_x_9494) ;  /* 0xfffffffc00f0b947 */ /* 0x004fea000383ffff */
[----:B------:R-:W-:Y:S05]  /*225f0*/  BRA `(.L_x_9493) ;  /* 0xfffffecc00047947 */ /* 0x000fea000383ffff */
.L_x_9498:
[----:B-1----:R1:W2:Y:S02]  /*22600*/  SYNCS.PHASECHK.TRANS64.TRYWAIT P2, [R9+URZ+0x2d850], R8 ;  /* 0x02d85008090075a7 */ /* 0x0022a4000804017f */
[----:B--2---:R-:W-:Y:S05]  /*22610*/  @!P2 NANOSLEEP.SYNCS 0x989680 ;  /* 0x009896800000a95d */ /* 0x004fea0003900000 */
[----:B------:R-:W2:Y:S02]  /*22620*/  @!P2 SYNCS.PHASECHK.TRANS64 P2, [R9+URZ+0x2d850], R8 ;  /* 0x02d850080900a5a7 */ /* 0x000ea4000804007f */
[----:B--2---:R-:W-:Y:S05]  /*22630*/  @!P2 BRA `(.L_x_9498) ;  /* 0xfffffffc00f0a947 */ /* 0x004fea000383ffff */
[----:B------:R-:W-:Y:S05]  /*22640*/  BRA `(.L_x_9495) ;  /* 0xfffffed000087947 */ /* 0x000fea000383ffff */
.L_x_9517:
[----:B-1----:R1:W2:Y:S02]  /*22650*/  SYNCS.PHASECHK.TRANS64.TRYWAIT P3, [R11+URZ+0x2d830], R12 ;  /* 0x02d8300c0b0075a7 */ /* 0x0022a4000806017f */
[----:B--2---:R-:W-:Y:S05]  /*22660*/  @!P3 NANOSLEEP.SYNCS 0x989680 ;  /* 0x009896800000b95d */ /* 0x004fea0003900000 */
[----:B------:R-:W2:Y:S02]  /*22670*/  @!P3 SYNCS.PHASECHK.TRANS64 P3, [R11+URZ+0x2d830], R12 ;  /* 0x02d8300c0b00b5a7 */ /* 0x000ea4000806007f */
[----:B--2---:R-:W-:Y:S05]  /*22680*/  @!P3 BRA `(.L_x_9517) ;  /* 0xfffffffc00f0b947 */ /* 0x004fea000383ffff */
[----:B------:R-:W-:Y:S05]  /*22690*/  BRA `(.L_x_9516) ;  /* 0xffffff0800407947 */ /* 0x000fea000383ffff */
.L_x_9521:
[----:B-1----:R1:W2:Y:S02]  /*226a0*/  SYNCS.PHASECHK.TRANS64.TRYWAIT P2, [R11+URZ+0x2d850], R10 ;  /* 0x02d8500a0b0075a7 */ /* 0x0022a4000804017f */
[----:B--2---:R-:W-:Y:S05]  /*226b0*/  @!P2 NANOSLEEP.SYNCS 0x989680 ;  /* 0x009896800000a95d */ /* 0x004fea0003900000 */
[----:B------:R-:W2:Y:S02]  /*226c0*/  @!P2 SYNCS.PHASECHK.TRANS64 P2, [R11+URZ+0x2d850], R10 ;  /* 0x02d8500a0b00a5a7 */ /* 0x000ea4000804007f */
[----:B--2---:R-:W-:Y:S05]  /*226d0*/  @!P2 BRA `(.L_x_9521) ;  /* 0xfffffffc00f0a947 */ /* 0x004fea000383ffff */
[----:B------:R-:W-:Y:S05]  /*226e0*/  BRA `(.L_x_9518) ;  /* 0xffffff0c00447947 */ /* 0x000fea000383ffff */
.L_x_9528:
[----:B-1----:R1:W2:Y:S02]  /*226f0*/  SYNCS.PHASECHK.TRANS64.TRYWAIT P3, [R12+URZ+0x2d830], R13 ;  /* 0x02d8300d0c0075a7 */ /* 0x0022a4000806017f */
[----:B--2---:R-:W-:Y:S05]  /*22700*/  @!P3 NANOSLEEP.SYNCS 0x989680 ;  /* 0x009896800000b95d */ /* 0x004fea0003900000 */
[----:B------:R-:W2:Y:S02]  /*22710*/  @!P3 SYNCS.PHASECHK.TRANS64 P3, [R12+URZ+0x2d830], R13 ;  /* 0x02d8300d0c00b5a7 */ /* 0x000ea4000806007f */
[----:B--2---:R-:W-:Y:S05]  /*22720*/  @!P3 BRA `(.L_x_9528) ;  /* 0xfffffffc00f0b947 */ /* 0x004fea000383ffff */
[----:B------:R-:W-:Y:S05]  /*22730*/  BRA `(.L_x_9527) ;  /* 0xffffff3400347947 */ /* 0x000fea000383ffff */
.L_x_9532:
[----:B-1----:R1:W2:Y:S02]  /*22740*/  SYNCS.PHASECHK.TRANS64.TRYWAIT P2, [R13+URZ+0x2d850], R12 ;  /* 0x02d8500c0d0075a7 */ /* 0x0022a4000804017f */
[----:B--2---:R-:W-:Y:S05]  /*22750*/  @!P2 NANOSLEEP.SYNCS 0x989680 ;  /* 0x009896800000a95d */ /* 0x004fea0003900000 */
[----:B------:R-:W2:Y:S02]  /*22760*/  @!P2 SYNCS.PHASECHK.TRANS64 P2, [R13+URZ+0x2d850], R12 ;  /* 0x02d8500c0d00a5a7 */ /* 0x000ea4000804007f */
[----:B--2---:R-:W-:Y:S05]  /*22770*/  @!P2 BRA `(.L_x_9532) ;  /* 0xfffffffc00f0a947 */ /* 0x004fea000383ffff */
[----:B------:R-:W-:Y:S05]  /*22780*/  BRA `(.L_x_9529) ;  /* 0xffffff3800387947 */ /* 0x000fea000383ffff */
.L_x_9545:
[----:B-1----:R1:W2:Y:S02]  /*22790*/  SYNCS.PHASECHK.TRANS64.TRYWAIT P0, [R11+URZ+0x2d850], R0 ;  /* 0x02d850000b0075a7 */ /* 0x0022a4000800017f */
[----:B--2---:R-:W-:Y:S05]  /*227a0*/  @!P0 NANOSLEEP.SYNCS 0x989680 ;  /* 0x009896800000895d */ /* 0x004fea0003900000 */
[----:B------:R-:W2:Y:S02]  /*227b0*/  @!P0 SYNCS.PHASECHK.TRANS64 P0, [R11+URZ+0x2d850], R0 ;  /* 0x02d850000b0085a7 */ /* 0x000ea4000800007f */
[----:B--2---:R-:W-:Y:S05]  /*227c0*/  @!P0 BRA `(.L_x_9545) ;  /* 0xfffffffc00f08947 */ /* 0x004fea000383ffff */
[----:B------:R-:W-:Y:S05]  /*227d0*/  BRA `(.L_x_9544) ;  /* 0xffffff6c00e47947 */ /* 0x000fea000383ffff */
.L_x_9579:
[----:B------:R-:W0:Y:S01]  /*227e0*/  S2R R12, SR_TID.X ;  /* 0x00000000000c7919 */ /* 0x000e220000002100 */
[----:B------:R-:W-:Y:S01]  /*227f0*/  BSSY B1, `(.L_x_9715) ;  /* 0x000000a000017945 */ /* 0x000fe20003800000 */
[----:B------:R-:W-:Y:S02]  /*22800*/  IMAD.MOV.U32 R11, RZ, RZ, 0x1f ;  /* 0x0000001fff0b7424 */ /* 0x000fe400078e00ff */
[----:B------:R-:W-:Y:S01]  /*22810*/  IMAD.MOV.U32 R15, RZ, RZ, -0x1 ;  /* 0xffffffffff0f7424 */ /* 0x000fe200078e00ff */
[----:B0-----:R-:W-:-:S04]  /*22820*/  SHF.R.U32.HI R12, RZ, 0x5, R12 ;  /* 0x00000005ff0c7819 */ /* 0x001fc8000001160c */
[----:B------:R-:W-:-:S05]  /*22830*/  LOP3.LUT R12, R12, 0x3, RZ, 0xc0, !PT ;  /* 0x000000030c0c7812 */ /* 0x000fca00078ec0ff */
[----:B------:R-:W-:Y:S02]  /*22840*/  IMAD.MOV.U32 R13, RZ, RZ, R12 ;  /* 0x000000ffff0d7224 */ /* 0x000fe400078e000c */
[----:B------:R-:W-:-:S07]  /*22850*/  IMAD.MOV.U32 R12, RZ, RZ, RZ ;  /* 0x000000ffff0c7224 */ /* 0x000fce00078e00ff */
[----:B------:R-:W-:Y:S05]  /*22860*/  WARPSYNC.COLLECTIVE R15, `(.L_x_9716) ;  /* 0x000000000f087348 */ /* 0x000fea0003c00000 */
[----:B------:R0:W1:Y:S02]  /*22870*/  SHFL.IDX P6, R14, R13, R12, R11 ;  /* 0x0000000c0d0e7389 */ /* 0x00006400000c000b */
[----:B01----:R-:W-:Y:S01]  /*22880*/  ENDCOLLECTIVE ;  /* 0x000000000000791b */ /* 0x003fe20003800000 */
.L_x_9716:
[----:B------:R-:W-:Y:S05]  /*22890*/  BSYNC B1 ;  /* 0x0000000000017941 */ /* 0x000fea0003800000 */
.L_x_9715:
[----:B------:R-:W-:Y:S05]  /*228a0*/  BRA `(.L_x_9717) ;  /* 0xffffffa800ac7947 */ /* 0x000fea000383ffff */
.L_x_9580:
[----:B------:R-:W-:Y:S01]  /*228b0*/  BSSY B1, `(.L_x_9718) ;  /* 0x0000006000017945 */ /* 0x000fe20003800000 */
[----:B------:R-:W-:-:S07]  /*228c0*/  IMAD.MOV.U32 R15, RZ, RZ, -0x1 ;  /* 0xffffffffff0f7424 */ /* 0x000fce00078e00ff */
[----:B------:R-:W-:Y:S05]  /*228d0*/  WARPSYNC.COLLECTIVE R15, `(.L_x_9719) ;  /* 0x000000000f0c7348 */ /* 0x000fea0003c00000 */
[----:B------:R-:W-:Y:S02]  /*228e0*/  ELECT P6, UR62, PT ;  /* 0x00000000003e782f */ /* 0x000fe400038c0000 */
[----:B------:R-:W-:Y:S01]  /*228f0*/  MOV R14, UR62 ;  /* 0x0000003e000e7c02 */ /* 0x000fe20008000f00 */
[----:B------:R-:W-:Y:S10]  /*22900*/  ENDCOLLECTIVE ;  /* 0x000000000000791b */ /* 0x000ff40003800000 */
.L_x_9719:
[----:B------:R-:W-:Y:S05]  /*22910*/  BSYNC B1 ;  /* 0x0000000000017941 */ /* 0x000fea0003800000 */
.L_x_9718:
[----:B------:R-:W-:Y:S05]  /*22920*/  BRA `(.L_x_9720) ;  /* 0xffffffa800987947 */ /* 0x000fea000383ffff */
.L_x_9582:
[----:B0-----:R0:W1:Y:S02]  /*22930*/  SYNCS.PHASECHK.TRANS64.TRYWAIT P0, [R8+URZ+0x2d820], R11 ;  /* 0x02d8200b080075a7 */ /* 0x001064000800017f */
[----:B-1----:R-:W-:Y:S05]  /*22940*/  @!P0 NANOSLEEP.SYNCS 0x989680 ;  /* 0x009896800000895d */ /* 0x002fea0003900000 */
[----:B------:R-:W1:Y:S02]  /*22950*/  @!P0 SYNCS.PHASECHK.TRANS64 P0, [R8+URZ+0x2d820], R11 ;  /* 0x02d8200b080085a7 */ /* 0x000e64000800007f */
[----:B-1----:R-:W-:Y:S05]  /*22960*/  @!P0 BRA `(.L_x_9582) ;  /* 0xfffffffc00f08947 */ /* 0x002fea000383ffff */
[----:B------:R-:W-:Y:S05]  /*22970*/  BRA `(.L_x_9721) ;  /* 0xffffffa800b47947 */ /* 0x000fea000383ffff */
.L_x_9585:
[----:B0-----:R0:W1:Y:S02]  /*22980*/  SYNCS.PHASECHK.TRANS64.TRYWAIT P0, [R11+URZ+0x2d8a0], R10 ;  /* 0x02d8a00a0b0075a7 */ /* 0x001064000800017f */
[----:B-1----:R-:W-:Y:S05]  /*22990*/  @!P0 NANOSLEEP.SYNCS 0x989680 ;  /* 0x009896800000895d */ /* 0x002fea0003900000 */
[----:B------:R-:W1:Y:S02]  /*229a0*/  @!P0 SYNCS.PHASECHK.TRANS64 P0, [R11+URZ+0x2d8a0], R10 ;  /* 0x02d8a00a0b0085a7 */ /* 0x000e64000800007f */
[----:B-1----:R-:W-:Y:S05]  /*229b0*/  @!P0 BRA `(.L_x_9585) ;  /* 0xfffffffc00f08947 */ /* 0x002fea000383ffff */
[----:B------:R-:W-:Y:S05]  /*229c0*/  BRA `(.L_x_9722) ;  /* 0xffffffa800bc7947 */ /* 0x000fea000383ffff */
.L_x_9587:
[----:B-1----:R1:W2:Y:S02]  /*229d0*/  SYNCS.PHASECHK.TRANS64.TRYWAIT P0, [R11+URZ+0x2d8c0], R10 ;  /* 0x02d8c00a0b0075a7 */ /* 0x0022a4000800017f */
[----:B--2---:R-:W-:Y:S05]  /*229e0*/  @!P0 NANOSLEEP.SYNCS 0x989680 ;  /* 0x009896800000895d */ /* 0x004fea0003900000 */
[----:B------:R-:W2:Y:S02]  /*229f0*/  @!P0 SYNCS.PHASECHK.TRANS64 P0, [R11+URZ+0x2d8c0], R10 ;  /* 0x02d8c00a0b0085a7 */ /* 0x000ea4000800007f */
[----:B--2---:R-:W-:Y:S05]  /*22a00*/  @!P0 BRA `(.L_x_9587) ;  /* 0xfffffffc00f08947 */ /* 0x004fea000383ffff */
[----:B------:R-:W-:Y:S05]  /*22a10*/  BRA `(.L_x_9723) ;  /* 0xffffffac003c7947 */ /* 0x000fea000383ffff */
.L_x_9591:
[----:B0-----:R0:W1:Y:S02]  /*22a20*/  SYNCS.PHASECHK.TRANS64.TRYWAIT P0, [R10+URZ+0x2d8a0], R11 ;  /* 0x02d8a00b0a0075a7 */ /* 0x001064000800017f */
[----:B-1----:R-:W-:Y:S05]  /*22a30*/  @!P0 NANOSLEEP.SYNCS 0x989680 ;  /* 0x009896800000895d */ /* 0x002fea0003900000 */
[----:B------:R-:W1:Y:S02]  /*22a40*/  @!P0 SYNCS.PHASECHK.TRANS64 P0, [R10+URZ+0x2d8a0], R11 ;  /* 0x02d8a00b0a0085a7 */ /* 0x000e64000800007f */
[----:B-1----:R-:W-:Y:S05]  /*22a50*/  @!P0 BRA `(.L_x_9591) ;  /* 0xfffffffc00f08947 */ /* 0x002fea000383ffff */
[----:B------:R-:W-:Y:S05]  /*22a60*/  BRA `(.L_x_9724) ;  /* 0xffffffac00e47947 */ /* 0x000fea000383ffff */
.L_x_9593:
[----:B-1----:R1:W2:Y:S02]  /*22a70*/  SYNCS.PHASECHK.TRANS64.TRYWAIT P1, [R10+URZ+0x2d8c0], R11 ;  /* 0x02d8c00b0a0075a7 */ /* 0x0022a4000802017f */
[----:B--2---:R-:W-:Y:S05]  /*22a80*/  @!P1 NANOSLEEP.SYNCS 0x989680 ;  /* 0x009896800000995d */ /* 0x004fea0003900000 */
[----:B------:R-:W2:Y:S02]  /*22a90*/  @!P1 SYNCS.PHASECHK.TRANS64 P1, [R10+URZ+0x2d8c0], R11 ;  /* 0x02d8c00b0a0095a7 */ /* 0x000ea4000802007f */
[----:B--2---:R-:W-:Y:S05]  /*22aa0*/  @!P1 BRA `(.L_x_9593) ;  /* 0xfffffffc00f09947 */ /* 0x004fea000383ffff */
[----:B------:R-:W-:Y:S05]  /*22ab0*/  BRA `(.L_x_9725) ;  /* 0xffffffb000607947 */ /* 0x000fea000383ffff */
.L_x_9613:
        /* <DEDUP_REMOVED lines=11> */
.L_x_9727:
[----:B------:R-:W-:Y:S05]  /*22b70*/  BSYNC B0 ;  /* 0x0000000000007941 */ /* 0x000fea0003800000 */
.L_x_9726:
[----:B------:R-:W-:Y:S05]  /*22b80*/  BRA `(.L_x_9728) ;  /* 0xffffffbc00f07947 */ /* 0x000fea000383ffff */
.L_x_9614:
[----:B------:R-:W-:Y:S01]  /*22b90*/  BSSY B0, `(.L_x_9729) ;  /* 0x0000006000007945 */ /* 0x000fe20003800000 */
[----:B------:R-:W-:-:S07]  /*22ba0*/  IMAD.MOV.U32 R15, RZ, RZ, -0x1 ;  /* 0xffffffffff0f7424 */ /* 0x000fce00078e00ff */
[----:B------:R-:W-:Y:S05]  /*22bb0*/  WARPSYNC.COLLECTIVE R15, `(.L_x_9730) ;  /* 0x000000000f0c7348 */ /* 0x000fea0003c00000 */
[----:B------:R-:W-:Y:S02]  /*22bc0*/  ELECT P6, UR62, PT ;  /* 0x00000000003e782f */ /* 0x000fe400038c0000 */
[----:B------:R-:W-:Y:S01]  /*22bd0*/  MOV R14, UR62 ;  /* 0x0000003e000e7c02 */ /* 0x000fe20008000f00 */
[----:B------:R-:W-:Y:S10]  /*22be0*/  ENDCOLLECTIVE ;  /* 0x000000000000791b */ /* 0x000ff40003800000 */
.L_x_9730:
[----:B------:R-:W-:Y:S05]  /*22bf0*/  BSYNC B0 ;  /* 0x0000000000007941 */ /* 0x000fea0003800000 */
.L_x_9729:
[----:B------:R-:W-:Y:S05]  /*22c00*/  BRA `(.L_x_9731) ;  /* 0xffffffbc00e07947 */ /* 0x000fea000383ffff */
.L_x_9617:
[----:B-1----:R1:W2:Y:S02]  /*22c10*/  SYNCS.PHASECHK.TRANS64.TRYWAIT P0, [R5+URZ+0x2d840], R4 ;  /* 0x02d84004050075a7 */ /* 0x0022a4000800017f */
[----:B--2---:R-:W-:Y:S05]  /*22c20*/  @!P0 NANOSLEEP.SYNCS 0x989680 ;  /* 0x009896800000895d */ /* 0x004fea0003900000 */
[----:B------:R-:W2:Y:S02]  /*22c30*/  @!P0 SYNCS.PHASECHK.TRANS64 P0, [R5+URZ+0x2d840], R4 ;  /* 0x02d84004050085a7 */ /* 0x000ea4000800007f */
[----:B--2---:R-:W-:Y:S05]  /*22c40*/  @!P0 BRA `(.L_x_9617) ;  /* 0xfffffffc00f08947 */ /* 0x004fea000383ffff */
[----:B------:R-:W-:Y:S05]  /*22c50*/  BRA `(.L_x_9732) ;  /* 0xffffffc000307947 */ /* 0x000fea000383ffff */
.L_x_9620:
[----:B0-----:R0:W1:Y:S02]  /*22c60*/  SYNCS.PHASECHK.TRANS64.TRYWAIT P0, [R29+URZ+0x2d820], R4 ;  /* 0x02d820041d0075a7 */ /* 0x001064000800017f */
[----:B-1----:R-:W-:Y:S05]  /*22c70*/  @!P0 NANOSLEEP.SYNCS 0x989680 ;  /* 0x009896800000895d */ /* 0x002fea0003900000 */
[----:B------:R-:W1:Y:S02]  /*22c80*/  @!P0 SYNCS.PHASECHK.TRANS64 P0, [R29+URZ+0x2d820], R4 ;  /* 0x02d820041d0085a7 */ /* 0x000e64000800007f */
[----:B-1----:R-:W-:Y:S05]  /*22c90*/  @!P0 BRA `(.L_x_9620) ;  /* 0xfffffffc00f08947 */ /* 0x002fea000383ffff */
[----:B------:R-:W-:Y:S05]  /*22ca0*/  BRA `(.L_x_9733) ;  /* 0xffffffc400607947 */ /* 0x000fea000383ffff */
.L_x_9628:
[----:B0-----:R0:W1:Y:S02]  /*22cb0*/  SYNCS.PHASECHK.TRANS64.TRYWAIT P0, [R3+URZ+0x2d840], R2 ;  /* 0x02d84002030075a7 */ /* 0x001064000800017f */
[----:B-1----:R-:W-:Y:S05]  /*22cc0*/  @!P0 NANOSLEEP.SYNCS 0x989680 ;  /* 0x009896800000895d */ /* 0x002fea0003900000 */
[----:B------:R-:W1:Y:S02]  /*22cd0*/  @!P0 SYNCS.PHASECHK.TRANS64 P0, [R3+URZ+0x2d840], R2 ;  /* 0x02d84002030085a7 */ /* 0x000e64000800007f */
[----:B-1----:R-:W-:Y:S05]  /*22ce0*/  @!P0 BRA `(.L_x_9628) ;  /* 0xfffffffc00f08947 */ /* 0x002fea000383ffff */
[----:B------:R-:W-:Y:S05]  /*22cf0*/  BRA `(.L_x_9734) ;  /* 0xffffffc800087947 */ /* 0x000fea000383ffff */
.L_x_9630:
[----:B0-----:R0:W1:Y:S02]  /*22d00*/  SYNCS.PHASECHK.TRANS64.TRYWAIT P0, [R2+URZ+0x2d860], R3 ;  /* 0x02d86003020075a7 */ /* 0x001064000800017f */
[----:B-1----:R-:W-:Y:S05]  /*22d10*/  @!P0 NANOSLEEP.SYNCS 0x989680 ;  /* 0x009896800000895d */ /* 0x002fea0003900000 */
[----:B------:R-:W1:Y:S02]  /*22d20*/  @!P0 SYNCS.PHASECHK.TRANS64 P0, [R2+URZ+0x2d860], R3 ;  /* 0x02d86003020085a7 */ /* 0x000e64000800007f */
[----:B-1----:R-:W-:Y:S05]  /*22d30*/  @!P0 BRA `(.L_x_9630) ;  /* 0xfffffffc00f08947 */ /* 0x002fea000383ffff */
[----:B------:R-:W-:Y:S05]  /*22d40*/  BRA `(.L_x_9735) ;  /* 0xffffffc800947947 */ /* 0x000fea000383ffff */
.L_x_9636:
[----:B-1----:R1:W2:Y:S02]  /*22d50*/  SYNCS.PHASECHK.TRANS64.TRYWAIT P0, [R3+URZ+0x2d840], R2 ;  /* 0x02d84002030075a7 */ /* 0x0022a4000800017f */
[----:B--2---:R-:W-:Y:S05]  /*22d60*/  @!P0 NANOSLEEP.SYNCS 0x989680 ;  /* 0x009896800000895d */ /* 0x004fea0003900000 */
[----:B------:R-:W2:Y:S02]  /*22d70*/  @!P0 SYNCS.PHASECHK.TRANS64 P0, [R3+URZ+0x2d840], R2 ;  /* 0x02d84002030085a7 */ /* 0x000ea4000800007f */
[----:B--2---:R-:W-:Y:S05]  /*22d80*/  @!P0 BRA `(.L_x_9636) ;  /* 0xfffffffc00f08947 */ /* 0x004fea000383ffff */
[----:B------:R-:W-:Y:S05]  /*22d90*/  BRA `(.L_x_9736) ;  /* 0xffffffcc00e87947 */ /* 0x000fea000383ffff */
.L_x_9638:
[----:B0-----:R0:W1:Y:S02]  /*22da0*/  SYNCS.PHASECHK.TRANS64.TRYWAIT P0, [R3+URZ+0x2d860], R24 ;  /* 0x02d86018030075a7 */ /* 0x001064000800017f */
[----:B-1----:R-:W-:Y:S05]  /*22db0*/  @!P0 NANOSLEEP.SYNCS 0x989680 ;  /* 0x009896800000895d */ /* 0x002fea0003900000 */
[----:B------:R-:W1:Y:S02]  /*22dc0*/  @!P0 SYNCS.PHASECHK.TRANS64 P0, [R3+URZ+0x2d860], R24 ;  /* 0x02d86018030085a7 */ /* 0x000e64000800007f */
[----:B-1----:R-:W-:Y:S05]  /*22dd0*/  @!P0 BRA `(.L_x_9638) ;  /* 0xfffffffc00f08947 */ /* 0x002fea000383ffff */
[----:B------:R-:W-:Y:S05]  /*22de0*/  BRA `(.L_x_9737) ;  /* 0xffffffd000747947 */ /* 0x000fea000383ffff */
.L_x_9644:
[----:B-1----:R1:W2:Y:S02]  /*22df0*/  SYNCS.PHASECHK.TRANS64.TRYWAIT P0, [R2+URZ+0x2d840], R3 ;  /* 0x02d84003020075a7 */ /* 0x0022a4000800017f */
[----:B--2---:R-:W-:Y:S05]  /*22e00*/  @!P0 NANOSLEEP.SYNCS 0x989680 ;  /* 0x009896800000895d */ /* 0x004fea0003900000 */
[----:B------:R-:W2:Y:S02]  /*22e10*/  @!P0 SYNCS.PHASECHK.TRANS64 P0, [R2+URZ+0x2d840], R3 ;  /* 0x02d84003020085a7 */ /* 0x000ea4000800007f */
[----:B--2---:R-:W-:Y:S05]  /*22e20*/  @!P0 BRA `(.L_x_9644) ;  /* 0xfffffffc00f08947 */ /* 0x004fea000383ffff */
[----:B------:R-:W-:Y:S05]  /*22e30*/  BRA `(.L_x_9738) ;  /* 0xffffffd400a07947 */ /* 0x000fea000383ffff */
.L_x_9646:
[----:B0-----:R0:W1:Y:S02]  /*22e40*/  SYNCS.PHASECHK.TRANS64.TRYWAIT P0, [R2+URZ+0x2d860], R11 ;  /* 0x02d8600b020075a7 */ /* 0x001064000800017f */
[----:B-1----:R-:W-:Y:S05]  /*22e50*/  @!P0 NANOSLEEP.SYNCS 0x989680 ;  /* 0x009896800000895d */ /* 0x002fea0003900000 */
[----:B------:R-:W1:Y:S02]  /*22e60*/  @!P0 SYNCS.PHASECHK.TRANS64 P0, [R2+URZ+0x2d860], R11 ;  /* 0x02d8600b020085a7 */ /* 0x000e64000800007f */
[----:B-1----:R-:W-:Y:S05]  /*22e70*/  @!P0 BRA `(.L_x_9646) ;  /* 0xfffffffc00f08947 */ /* 0x002fea000383ffff */
[----:B------:R-:W-:Y:S05]  /*22e80*/  BRA `(.L_x_9739) ;  /* 0xffffffd8002c7947 */ /* 0x000fea000383ffff */
.L_x_9654:
[----:B0-----:R0:W1:Y:S02]  /*22e90*/  SYNCS.PHASECHK.TRANS64.TRYWAIT P0, [R3+URZ+0x2d860], R2 ;  /* 0x02d86002030075a7 */ /* 0x001064000800017f */
[----:B-1----:R-:W-:Y:S05]  /*22ea0*/  @!P0 NANOSLEEP.SYNCS 0x989680 ;  /* 0x009896800000895d */ /* 0x002fea0003900000 */
[----:B------:R-:W1:Y:S02]  /*22eb0*/  @!P0 SYNCS.PHASECHK.TRANS64 P0, [R3+URZ+0x2d860], R2 ;  /* 0x02d86002030085a7 */ /* 0x000e64000800007f */
[----:B-1----:R-:W-:Y:S05]  /*22ec0*/  @!P0 BRA `(.L_x_9654) ;  /* 0xfffffffc00f08947 */ /* 0x002fea000383ffff */
[----:B------:R-:W-:Y:S05]  /*22ed0*/  BRA `(.L_x_9740) ;  /* 0xffffffdc00307947 */ /* 0x000fea000383ffff */
.L_x_9657:
[----:B------:R-:W-:Y:S01]  /*22ee0*/  BSSY B0, `(.L_x_9741) ;  /* 0x0000008000007945 */ /* 0x000fe20003800000 */
[----:B------:R-:W-:Y:S02]  /*22ef0*/  IMAD.MOV.U32 R13, RZ, RZ, R16 ;  /* 0x000000ffff0d7224 */ /* 0x000fe400078e0010 */
[----:B------:R-:W-:Y:S02]  /*22f00*/  IMAD.MOV.U32 R12, RZ, RZ, RZ ;  /* 0x000000ffff0c7224 */ /* 0x000fe400078e00ff */
[----:B0-----:R-:W-:Y:S02]  /*22f10*/  IMAD.MOV.U32 R11, RZ, RZ, 0x1f ;  /* 0x0000001fff0b7424 */ /* 0x001fe400078e00ff */
[----:B------:R-:W-:-:S07]  /*22f20*/  IMAD.MOV.U32 R15, RZ, RZ, -0x1 ;  /* 0xffffffffff0f7424 */ /* 0x000fce00078e00ff */
[----:B------:R-:W-:Y:S05]  /*22f30*/  WARPSYNC.COLLECTIVE R15, `(.L_x_9742) ;  /* 0x000000000f087348 */ /* 0x000fea0003c00000 */
[----:B------:R0:W1:Y:S02]  /*22f40*/  SHFL.IDX P6, R14, R13, R12, R11 ;  /* 0x0000000c0d0e7389 */ /* 0x00006400000c000b */
[----:B01----:R-:W-:Y:S01]  /*22f50*/  ENDCOLLECTIVE ;  /* 0x000000000000791b */ /* 0x003fe20003800000 */
.L_x_9742:
[----:B------:R-:W-:Y:S05]  /*22f60*/  BSYNC B0 ;  /* 0x0000000000007941 */ /* 0x000fea0003800000 */
.L_x_9741:
        /* <DEDUP_REMOVED lines=8> */
.L_x_9743:
[----:B------:R-:W-:Y:S01]  /*22ff0*/  IMAD.MOV.U32 R5, RZ, RZ, R14 ;  /* 0x000000ffff057224 */ /* 0x000fe200078e000e */
[----:B------:R-:W-:Y:S06]  /*23000*/  BRA `(.L_x_9744) ;  /* 0xffffffdc00b87947 */ /* 0x000fec000383ffff */
.L_x_9660:
        /* <DEDUP_REMOVED lines=8> */
.L_x_9746:
[----:B------:R-:W-:Y:S05]  /*23090*/  BSYNC B0 ;  /* 0x0000000000007941 */ /* 0x000fea0003800000 */
.L_x_9745:
        /* <DEDUP_REMOVED lines=10> */
.L_x_9747:
        /* <DEDUP_REMOVED lines=8> */
.L_x_9748:
        /* <DEDUP_REMOVED lines=8> */
.L_x_9749:
        /* <DEDUP_REMOVED lines=8> */
.L_x_9750:
        /* <DEDUP_REMOVED lines=8> */
.L_x_9751:
[----:B------:R-:W-:Y:S05]  /*23340*/  BRA `(.L_x_9752) ;  /* 0xffffffdc00747947 */ /* 0x000fea000383ffff */
.L_x_9665:
        /* <DEDUP_REMOVED lines=8> */
.L_x_9754:
[----:B------:R-:W-:Y:S05]  /*233d0*/  BSYNC B0 ;  /* 0x0000000000007941 */ /* 0x000fea0003800000 */
.L_x_9753:
        /* <DEDUP_REMOVED lines=10> */
.L_x_9755:
        /* <DEDUP_REMOVED lines=8> */
.L_x_9756:
        /* <DEDUP_REMOVED lines=8> */
.L_x_9757:
        /* <DEDUP_REMOVED lines=8> */
.L_x_9758:
        /* <DEDUP_REMOVED lines=8> */
.L_x_9759:
[----:B------:R-:W-:Y:S05]  /*23680*/  BRA `(.L_x_9760) ;  /* 0xffffffdc00507947 */ /* 0x000fea000383ffff */
.L_x_9667:
[----:B------:R-:W-:Y:S01]  /*23690*/  BSSY B0, `(.L_x_9761) ;  /* 0x0000006000007945 */ /* 0x000fe20003800000 */
[----:B------:R-:W-:Y:S01]  /*236a0*/  PLOP3.LUT P6, PT, P6, PT, PT, 0x8, 0x0 ;  /* 0x000000000000781c */ /* 0x000fe200037ce170 */
[----:B------:R-:W-:-:S12]  /*236b0*/  IMAD.MOV.U32 R15, RZ, RZ, -0x1 ;  /* 0xffffffffff0f7424 */ /* 0x000fd800078e00ff */
[----:B01-3--:R-:W-:Y:S05]  /*236c0*/  WARPSYNC.COLLECTIVE R15, `(.L_x_9762) ;  /* 0x000000000f087348 */ /* 0x00bfea0003c00000 */
[----:B------:R-:W-:Y:S01]  /*236d0*/  VOTE.ANY R14, PT, P6 ;  /* 0x00000000000e7806 */ /* 0x000fe200030e0100 */
[----:B01-3--:R-:W-:Y:S06]  /*236e0*/  ENDCOLLECTIVE ;  /* 0x000000000000791b */ /* 0x00bfec0003800000 */
.L_x_9762:
[----:B------:R-:W-:Y:S05]  /*236f0*/  BSYNC B0 ;  /* 0x0000000000007941 */ /* 0x000fea0003800000 */
.L_x_9761:
        /* <DEDUP_REMOVED lines=9> */
.L_x_9763:
[----:B------:R-:W-:Y:S01]  /*23790*/  IMAD.MOV.U32 R17, RZ, RZ, R14 ;  /* 0x000000ffff117224 */ /* 0x000fe200078e000e */
[----:B------:R-:W-:Y:S06]  /*237a0*/  BRA `(.L_x_9764) ;  /* 0xffffffdc00407947 */ /* 0x000fec000383ffff */
.L_x_9669:
[----:B------:R-:W-:Y:S01]  /*237b0*/  BSSY B0, `(.L_x_9765) ;  /* 0x0000007000007945 */ /* 0x000fe20003800000 */
[----:B------:R-:W-:Y:S02]  /*237c0*/  IMAD.MOV.U32 R13, RZ, RZ, R3 ;  /* 0x000000ffff0d7224 */ /* 0x000fe400078e0003 */
[----:B------:R-:W-:Y:S02]  /*237d0*/  IMAD.MOV.U32 R11, RZ, RZ, 0x1f ;  /* 0x0000001fff0b7424 */ /* 0x000fe400078e00ff */
[----:B------:R-:W-:-:S07]  /*237e0*/  IMAD.MOV.U32 R15, RZ, RZ, -0x1 ;  /* 0xffffffffff0f7424 */ /* 0x000fce00078e00ff */
[----:B01234-:R-:W-:Y:S05]  /*237f0*/  WARPSYNC.COLLECTIVE R15, `(.L_x_9766) ;  /* 0x000000000f087348 */ /* 0x01ffea0003c00000 */
[----:B------:R0:W0:Y:S02]  /*23800*/  SHFL.IDX P6, R14, R13, R12, R11 ;  /* 0x0000000c0d0e7389 */ /* 0x00002400000c000b */
[----:B01234-:R-:W-:Y:S01]  /*23810*/  ENDCOLLECTIVE ;  /* 0x000000000000791b */ /* 0x01ffe20003800000 */
.L_x_9766:
[----:B------:R-:W-:Y:S05]  /*23820*/  BSYNC B0 ;  /* 0x0000000000007941 */ /* 0x000fea0003800000 */
.L_x_9765:
[----:B------:R-:W-:Y:S05]  /*23830*/  BRA `(.L_x_9668) ;  /* 0xffffffdc00387947 */ /* 0x000fea000383ffff */
.L_x_9673:
[----:B0-----:R0:W1:Y:S02]  /*23840*/  SYNCS.PHASECHK.TRANS64.TRYWAIT P0, [R9+URZ+0x2d820], R0 ;  /* 0x02d82000090075a7 */ /* 0x001064000800017f */
[----:B-1----:R-:W-:Y:S05]  /*23850*/  @!P0 NANOSLEEP.SYNCS 0x989680 ;  /* 0x009896800000895d */ /* 0x002fea0003900000 */
[----:B------:R-:W1:Y:S02]  /*23860*/  @!P0 SYNCS.PHASECHK.TRANS64 P0, [R9+URZ+0x2d820], R0 ;  /* 0x02d82000090085a7 */ /* 0x000e64000800007f */
[----:B-1----:R-:W-:Y:S05]  /*23870*/  @!P0 BRA `(.L_x_9673) ;  /* 0xfffffffc00f08947 */ /* 0x002fea000383ffff */
[----:B------:R-:W-:Y:S05]  /*23880*/  BRA `(.L_x_9767) ;  /* 0xffffffe000a47947 */ /* 0x000fea000383ffff */
.L_x_9674:
        /* <DEDUP_REMOVED lines=11> */
.L_x_9769:
[----:B------:R-:W-:Y:S05]  /*23940*/  BSYNC B0 ;  /* 0x0000000000007941 */ /* 0x000fea0003800000 */
.L_x_9768:
[----:B------:R-:W-:Y:S05]  /*23950*/  BRA `(.L_x_9770) ;  /* 0xffffffe0008c7947 */ /* 0x000fea000383ffff */
.L_x_9675:
[----:B------:R-:W-:Y:S01]  /*23960*/  BSSY B0, `(.L_x_9771) ;  /* 0x0000006000007945 */ /* 0x000fe20003800000 */
[----:B------:R-:W-:-:S07]  /*23970*/  IMAD.MOV.U32 R15, RZ, RZ, -0x1 ;  /* 0xffffffffff0f7424 */ /* 0x000fce00078e00ff */
[----:B0-----:R-:W-:Y:S05]  /*23980*/  WARPSYNC.COLLECTIVE R15, `(.L_x_9772) ;  /* 0x000000000f0c7348 */ /* 0x001fea0003c00000 */
[----:B------:R-:W-:Y:S02]  /*23990*/  ELECT P6, UR62, PT ;  /* 0x00000000003e782f */ /* 0x000fe400038c0000 */
[----:B------:R-:W-:Y:S01]  /*239a0*/  MOV R14, UR62 ;  /* 0x0000003e000e7c02 */ /* 0x000fe20008000f00 */
[----:B0-----:R-:W-:Y:S10]  /*239b0*/  ENDCOLLECTIVE ;  /* 0x000000000000791b */ /* 0x001ff40003800000 */
.L_x_9772:
[----:B------:R-:W-:Y:S05]  /*239c0*/  BSYNC B0 ;  /* 0x0000000000007941 */ /* 0x000fea0003800000 */
.L_x_9771:
[----:B------:R-:W-:Y:S05]  /*239d0*/  BRA `(.L_x_9773) ;  /* 0xffffffe000807947 */ /* 0x000fea000383ffff */
.L_x_9677:
[----:B0-----:R0:W1:Y:S02]  /*239e0*/  SYNCS.PHASECHK.TRANS64.TRYWAIT P0, [R7+URZ], R2 ;  /* 0x00000002070075a7 */ /* 0x001064000800017f */
[----:B-1----:R-:W-:Y:S05]  /*239f0*/  @!P0 NANOSLEEP.SYNCS 0x989680 ;  /* 0x009896800000895d */ /* 0x002fea0003900000 */
[----:B------:R-:W1:Y:S02]  /*23a00*/  @!P0 SYNCS.PHASECHK.TRANS64 P0, [R7+URZ], R2 ;  /* 0x00000002070085a7 */ /* 0x000e64000800007f */
[----:B-1----:R-:W-:Y:S05]  /*23a10*/  @!P0 BRA `(.L_x_9677) ;  /* 0xfffffffc00f08947 */ /* 0x002fea000383ffff */
[----:B------:R-:W-:Y:S05]  /*23a20*/  BRA `(.L_x_9774) ;  /* 0xffffffe000b47947 */ /* 0x000fea000383ffff */
.L_x_9678:
[----:B-1----:R1:W2:Y:S02]  /*23a30*/  SYNCS.PHASECHK.TRANS64.TRYWAIT P0, [R3+URZ], R0 ;  /* 0x00000000030075a7 */ /* 0x0022a4000800017f */
[----:B--2---:R-:W-:Y:S05]  /*23a40*/  @!P0 NANOSLEEP.SYNCS 0x989680 ;  /* 0x009896800000895d */ /* 0x004fea0003900000 */
[----:B------:R-:W2:Y:S02]  /*23a50*/  @!P0 SYNCS.PHASECHK.TRANS64 P0, [R3+URZ], R0 ;  /* 0x00000000030085a7 */ /* 0x000ea4000800007f */
[----:B--2---:R-:W-:Y:S05]  /*23a60*/  @!P0 BRA `(.L_x_9678) ;  /* 0xfffffffc00f08947 */ /* 0x004fea000383ffff */
[----:B------:R-:W-:Y:S05]  /*23a70*/  BRA `(.L_x_9775) ;  /* 0xffffffe000a87947 */ /* 0x000fea000383ffff */
.L_x_9680:
[----:B-1----:R1:W2:Y:S02]  /*23a80*/  SYNCS.PHASECHK.TRANS64.TRYWAIT P0, [R5+URZ], R2 ;  /* 0x00000002050075a7 */ /* 0x0022a4000800017f */
[----:B--2---:R-:W-:Y:S05]  /*23a90*/  @!P0 NANOSLEEP.SYNCS 0x989680 ;  /* 0x009896800000895d */ /* 0x004fea0003900000 */
[----:B------:R-:W2:Y:S02]  /*23aa0*/  @!P0 SYNCS.PHASECHK.TRANS64 P0, [R5+URZ], R2 ;  /* 0x00000002050085a7 */ /* 0x000ea4000800007f */
[----:B--2---:R-:W-:Y:S05]  /*23ab0*/  @!P0 BRA `(.L_x_9680) ;  /* 0xfffffffc00f08947 */ /* 0x004fea000383ffff */
[----:B------:R-:W-:Y:S05]  /*23ac0*/  BRA `(.L_x_9776) ;  /* 0xffffffe000ac7947 */ /* 0x000fea000383ffff */
.L_x_9777:
        /* <DEDUP_REMOVED lines=11> */
.L_x_12781:


//--------------------- .text._ZN7cutlass13device_kernelIN5flash11enable_sm90INS1_16FlashAttnFwdSm90INS1_25CollectiveMainloopFwdSm90ILi2EN4cute5tupleIJNS5_1CILi1EEES8_S8_EEENS6_IJNS7_ILi192EEENS7_ILi144EEENS7_ILi96EEEEEELi96ENS_6half_tEfNS_4arch4Sm90ELb1ELb0ELb1ELb0ELb0ELb0ELb0ELb0ELb1ELb0ELb0ELb0EEENS1_21CollectiveEpilogueFwdINS6_IJSA_SC_SB_EEES9_SE_SG_Li384ELb0ELb0ELb0ELb0EEENS1_30DynamicPersistentTileSchedulerILi384ELi32ELb0ELb0ELb1EEEEEEEEEvNT_6ParamsE --------------------------
	.section	.text._ZN7cutlass13device_kernelIN5flash11enable_sm90INS1_16FlashAttnFwdSm90INS1_25CollectiveMainloopFwdSm90ILi2EN4cute5tupleIJNS5_1CILi1EEES8_S8_EEENS6_IJNS7_ILi192EEENS7_ILi144EEENS7_ILi96EEEEEELi96ENS_6half_tEfNS_4arch4Sm90ELb1ELb0ELb1ELb0ELb0ELb0ELb0ELb0ELb1ELb0ELb0ELb0EEENS1_21CollectiveEpilogueFwdINS6_IJSA_SC_SB_EEES9_SE_SG_Li384ELb0ELb0ELb0ELb0EEENS1_30DynamicPersistentTileSchedulerILi384ELi32ELb0ELb0ELb1EEEEEEEEEvNT_6ParamsE,"ax",@progbits
	.align	128
.text._ZN7cutlass13device_kernelIN5flash11enable_sm90INS1_16FlashAttnFwdSm90INS1_25CollectiveMainloopFwdSm90ILi2EN4cute5tupleIJNS5_1CILi1EEES8_S8_EEENS6_IJNS7_ILi192EEENS7_ILi144EEENS7_ILi96EEEEEELi96ENS_6half_tEfNS_4arch4Sm90ELb1ELb0ELb1ELb0ELb0ELb0ELb0ELb0ELb1ELb0ELb0ELb0EEENS1_21CollectiveEpilogueFwdINS6_IJSA_SC_SB_EEES9_SE_SG_Li384ELb0ELb0ELb0ELb0EEENS1_30DynamicPersistentTileSchedulerILi384ELi32ELb0ELb0ELb1EEEEEEEEEvNT_6ParamsE:
        .type           _ZN7cutlass13device_kernelIN5flash11enable_sm90INS1_16FlashAttnFwdSm90INS1_25CollectiveMainloopFwdSm90ILi2EN4cute5tupleIJNS5_1CILi1EEES8_S8_EEENS6_IJNS7_ILi192EEENS7_ILi144EEENS7_ILi96EEEEEELi96ENS_6half_tEfNS_4arch4Sm90ELb1ELb0ELb1ELb0ELb0ELb0ELb0ELb0ELb1ELb0ELb0ELb0EEENS1_21CollectiveEpilogueFwdINS6_IJSA_SC_SB_EEES9_SE_SG_Li384ELb0ELb0ELb0ELb0EEENS1_30DynamicPersistentTileSchedulerILi384ELi32ELb0ELb0ELb1EEEEEEEEEvNT_6ParamsE,@function
        .size           _ZN7cutlass13device_kernelIN5flash11enable_sm90INS1_16FlashAttnFwdSm90INS1_25CollectiveMainloopFwdSm90ILi2EN4cute5tupleIJNS5_1CILi1EEES8_S8_EEENS6_IJNS7_ILi192EEENS7_ILi144EEENS7_ILi96EEEEEELi96ENS_6half_tEfNS_4arch4Sm90ELb1ELb0ELb1ELb0ELb0ELb0ELb0ELb0ELb1ELb0ELb0ELb0EEENS1_21CollectiveEpilogueFwdINS6_IJSA_SC_SB_EEES9_SE_SG_Li384ELb0ELb0ELb0ELb0EEENS1_30DynamicPersistentTileSchedulerILi384ELi32ELb0ELb0ELb1EEEEEEEEEvNT_6ParamsE,(.L_x_12782 - _ZN7cutlass13device_kernelIN5flash11enable_sm90INS1_16FlashAttnFwdSm90INS1_25CollectiveMainloopFwdSm90ILi2EN4cute5tupleIJNS5_1CILi1EEES8_S8_EEENS6_IJNS7_ILi192EEENS7_ILi144EEENS7_ILi96EEEEEELi96ENS_6half_tEfNS_4arch4Sm90ELb1ELb0ELb1ELb0ELb0ELb0ELb0ELb0ELb1ELb0ELb0ELb0EEENS1_21CollectiveEpilogueFwdINS6_IJSA_SC_SB_EEES9_SE_SG_Li384ELb0ELb0ELb0ELb0EEENS1_30DynamicPersistentTileSchedulerILi384ELi32ELb0ELb0ELb1EEEEEEEEEvNT_6ParamsE)
        .other          _ZN7cutlass13device_kernelIN5flash11enable_sm90INS1_16FlashAttnFwdSm90INS1_25CollectiveMainloopFwdSm90ILi2EN4cute5tupleIJNS5_1CILi1EEES8_S8_EEENS6_IJNS7_ILi192EEENS7_ILi144EEENS7_ILi96EEEEEELi96ENS_6half_tEfNS_4arch4Sm90ELb1ELb0ELb1ELb0ELb0ELb0ELb0ELb0ELb1ELb0ELb0ELb0EEENS1_21CollectiveEpilogueFwdINS6_IJSA_SC_SB_EEES9_SE_SG_Li384ELb0ELb0ELb0ELb0EEENS1_30DynamicPersistentTileSchedulerILi384ELi32ELb0ELb0ELb1EEEEEEEEEvNT_6ParamsE,@"STO_CUDA_ENTRY STV_DEFAULT"
_ZN7cutlass13device_kernelIN5flash11enable_sm90INS1_16FlashAttnFwdSm90INS1_25CollectiveMainloopFwdSm90ILi2EN4cute5tupleIJNS5_1CILi1EEES8_S8_EEENS6_IJNS7_ILi192EEENS7_ILi144EEENS7_ILi96EEEEEELi96ENS_6half_tEfNS_4arch4Sm90ELb1ELb0ELb1ELb0ELb0ELb0ELb0ELb0ELb1ELb0ELb0ELb0EEENS1_21CollectiveEpilogueFwdINS6_IJSA_SC_SB_EEES9_SE_SG_Li384ELb0ELb0ELb0ELb0EEENS1_30DynamicPersistentTileSchedulerILi384ELi32ELb0ELb0ELb1EEEEEEEEEvNT_6ParamsE:
[----:B------:R-:W1:Y:S01]  /*0000*/  LDC R1, c[0x0][0x28] ;  /* 0x00000a00ff017b82 */ /* 0x000e620000000800 */
[----:B------:R-:W2:Y:S01]  /*0010*/  S2R R2, SR_TID.X ;  /* 0x0000000000027919 */ /* 0x000ea20000002100 */
[----:B------:R-:W-:Y:S01]  /*0020*/  ELECT P0, URZ, PT ;  /* 0x00000000003f782f */ /* 0x000fe20003800000 */
[----:B------:R-:W-:Y:S01]  /*0030*/  BSSY B0, `(.L_x_9778) ;  /* 0x0000013000007945 */ /* 0x000fe20003800000 */
[----:B--2---:R-:W-:-:S05]  /*0040*/  SHF.R.U32.HI R0, RZ, 0x5, R2 ;  /* 0x00000005ff007819 */ /* 0x004fca0000011602 */
        /* <DEDUP_REMOVED lines=17> */
.L_x_9779:
[----:B------:R-:W-:Y:S05]  /*0160*/  BSYNC B0 ;  /* 0x0000000000007941 */ /* 0x000fea0003800000 */
.L_x_9778:
        /* <DEDUP_REMOVED lines=36> */
.L_x_9780:
        /* <DEDUP_REMOVED lines=22> */
.L_x_9781:
        /* <DEDUP_REMOVED lines=18> */
.L_x_9782:
        /* <DEDUP_REMOVED lines=22> */
.L_x_9783:
        /* <DEDUP_REMOVED lines=22> */
.L_x_9784:
[----:B---3--:R-:W-:Y:S01]  /*08f0*/  ISETP.NE.AND P0, PT, R3, RZ, PT ;  /* 0x000000ff0300720c */ /* 0x008fe20003f05270 */
[----:B------:R-:W-:Y:S01]  /*0900*/  IMAD.MOV.U32 R17, RZ, RZ, 0x1 ;  /* 0x00000001ff117424 */ /* 0x000fe200078e00ff */
[----:B------:R-:W-:Y:S01]  /*0910*/  NOP ;  /* 0x0000000000007918 */ /* 0x000fe20000000000 */
[----:B------:R-:W-:-:S03]  /*0920*/  LOP3.LUT R18, R2, 0x7f, RZ, 0xc0, !PT ;  /* 0x0000007f02127812 */ /* 0x000fc600078ec0ff */
[----:B------:R-:W-:Y:S01]  /*0930*/  SEL R17, R17, 0x2, !P0 ;  /* 0x0000000211117807 */ /* 0x000fe20004000000 */
[----:B-12-4-:R-:W-:Y:S06]  /*0940*/  BAR.SYNC.DEFER_BLOCKING 0x0 ;  /* 0x0000000000007b1d */ /* 0x016fec0000010000 */
[----:B------:R-:W-:Y:S05]  /*0950*/  @!P0 BRA `(.L_x_9785) ;  /* 0x000000f800508947 */ /* 0x000fea0003800000 */
.L_x_9786:
        /* <DEDUP_REMOVED lines=16> */
[----:B------:R-:W-:Y:S01]  /*0a60*/  LOP3.LUT R144, R17, 0x1, RZ, 0xfc, !PT ;  /* 0x0000000111907812 */ /* 0x000fe200078efcff */
[----:B------:R-:W-:Y:S01]  /*0a70*/  IMAD.MOV.U32 R18, RZ, RZ, RZ ;  /* 0x000000ffff127224 */ /* 0x000fe200078e00ff */
[----:B------:R-:W-:Y:S01]  /*0a80*/  SHF.R.S32.HI R3, RZ, 0x1f, R0 ;  /* 0x0000001fff037819 */ /* 0x000fe20000011400 */
[----:B------:R-:W-:-:S03]  /*0a90*/  UMOV UR46, URZ ;  /* 0x0000003f002e7c82 */ /* 0x000fc60008000000 */
[CC--:B------:R-:W-:Y:S01]  /*0aa0*/  LEA.HI R6, R3.reuse, R0.reuse, RZ, 0x4 ;  /* 0x0000000003067211 */ /* 0x0c0fe200078f20ff */
[----:B------:R-:W2:Y:S01]  /*0ab0*/  S2UR UR6, SR_SWINHI ;  /* 0x00000000000679c3 */ /* 0x000ea20000002f00 */
[CC--:B------:R-:W-:Y:S02]  /*0ac0*/  LEA.HI R4, R3.reuse, R0.reuse, RZ, 0x7 ;  /* 0x0000000003047211 */ /* 0x0c0fe400078f38ff */
[----:B------:R-:W-:Y:S02]  /*0ad0*/  LEA.HI R8, R3, R0, RZ, 0x5 ;  /* 0x0000000003087211 */ /* 0x000fe400078f28ff */
[----:B------:R-:W-:Y:S02]  /*0ae0*/  SHF.R.S32.HI R7, RZ, 0x4, R6 ;  /* 0x00000004ff077819 */ /* 0x000fe40000011406 */
[----:B------:R-:W-:Y:S02]  /*0af0*/  LOP3.LUT R3, R6, 0xfffffff0, RZ, 0xc0, !PT ;  /* 0xfffffff006037812 */ /* 0x000fe400078ec0ff */
[----:B------:R-:W-:-:S02]  /*0b00*/  SHF.R.S32.HI R5, RZ, 0x7, R4 ;  /* 0x00000007ff057819 */ /* 0x000fc40000011404 */
[----:B------:R-:W-:Y:S01]  /*0b10*/  LOP3.LUT R9, R4, 0xffffff80, RZ, 0xc0, !PT ;  /* 0xffffff8004097812 */ /* 0x000fe200078ec0ff */
[----:B------:R-:W-:Y:S01]  /*0b20*/  IMAD.IADD R3, R0, 0x1, -R3 ;  /* 0x0000000100037824 */ /* 0x000fe200078e0a03 */
[----:B------:R-:W-:Y:S01]  /*0b30*/  LEA.HI R4, R6, R7, RZ, 0x1 ;  /* 0x0000000706047211 */ /* 0x000fe200078f08ff */
[----:B------:R-:W-:Y:S01]  /*0b40*/  IMAD.HI R10, R5, 0x55555556, RZ ;  /* 0x55555556050a7827 */ /* 0x000fe200078e02ff */
[----:B------:R-:W-:Y:S01]  /*0b50*/  SHF.R.S32.HI R8, RZ, 0x5, R8 ;  /* 0x00000005ff087819 */ /* 0x000fe20000011408 */
[----:B-1----:R-:W-:Y:S01]  /*0b60*/  ULEA UR47, UR4, UR47, 0x18 ;  /* 0x0000002f042f7291 */ /* 0x002fe2000f8ec03f */
[----:B------:R-:W-:Y:S01]  /*0b70*/  LOP3.LUT R4, R4, 0x1ffffffe, RZ, 0xc0, !PT ;  /* 0x1ffffffe04047812 */ /* 0x000fe200078ec0ff */
[----:B------:R-:W-:Y:S01]  /*0b80*/  IMAD.IADD R9, R0, 0x1, -R9 ;  /* 0x0000000100097824 */ /* 0x000fe200078e0a09 */
[--C-:B------:R-:W-:Y:S01]  /*0b90*/  SHF.R.S32.HI R0, RZ, 0x1f, R3.reuse ;  /* 0x0000001fff007819 */ /* 0x100fe20000011403 */
[----:B------:R-:W-:Y:S01]  /*0ba0*/  IMAD R14, R8, 0x10, R3 ;  /* 0x00000010080e7824 */ /* 0x000fe200078e0203 */
[----:B------:R-:W-:Y:S01]  /*0bb0*/  LEA.HI R10, R10, R10, RZ, 0x1 ;  /* 0x0000000a0a0a7211 */ /* 0x000fe200078f08ff */
[----:B------:R-:W-:Y:S01]  /*0bc0*/  IMAD.IADD R7, R7, 0x1, -R4 ;  /* 0x0000000107077824 */ /* 0x000fe200078e0a04 */
[CC--:B------:R-:W-:Y:S01]  /*0bd0*/  LEA.HI R4, R0.reuse, R3.reuse, RZ, 0x2 ;  /* 0x0000000300047211 */ /* 0x0c0fe200078f10ff */
[----:B------:R-:W-:Y:S01]  /*0be0*/  UMOV UR4, UR47 ;  /* 0x0000002f00047c82 */ /* 0x000fe20008000000 */
[----:B--2---:R-:W-:Y:S01]  /*0bf0*/  UMOV UR5, UR6 ;  /* 0x0000000600057c82 */ /* 0x004fe20008000000 */
[----:B------:R-:W-:Y:S01]  /*0c00*/  LEA.HI R0, R0, R3, RZ, 0x3 ;  /* 0x0000000300007211 */ /* 0x000fe200078f18ff */
[----:B------:R-:W-:Y:S01]  /*0c10*/  IMAD R10, R10, -0x3, R5 ;  /* 0xfffffffd0a0a7824 */ /* 0x000fe200078e0205 */
[----:B------:R-:W-:Y:S01]  /*0c20*/  SHF.R.S32.HI R6, RZ, 0x1f, R9 ;  /* 0x0000001fff067819 */ /* 0x000fe20000011409 */
[----:B------:R-:W-:Y:S01]  /*0c30*/  IMAD.U32 R150, RZ, RZ, UR4 ;  /* 0x00000004ff967e24 */ /* 0x000fe2000f8e00ff */
[----:B------:R-:W-:Y:S01]  /*0c40*/  SHF.L.U32 R5, R0, 0x4, RZ ;  /* 0x0000000400057819 */ /* 0x000fe200000006ff */
[----:B------:R-:W-:Y:S01]  /*0c50*/  IMAD.U32 R151, RZ, RZ, UR5 ;  /* 0x00000005ff977e24 */ /* 0x000fe2000f8e00ff */
[----:B------:R-:W-:Y:S01]  /*0c60*/  LOP3.LUT R0, R4, 0x7fffffc, RZ, 0xc0, !PT ;  /* 0x07fffffc04007812 */ /* 0x000fe200078ec0ff */
[----:B------:R-:W-:Y:S01]  /*0c70*/  UMOV UR5, URZ ;  /* 0x0000003f00057c82 */ /* 0x000fe20008000000 */
[----:B------:R-:W-:Y:S01]  /*0c80*/  SHF.R.S32.HI R4, RZ, 0x2, R4 ;  /* 0x00000002ff047819 */ /* 0x000fe20000011404 */
[----:B------:R-:W-:Y:S01]  /*0c90*/  IMAD.U32 R148, RZ, RZ, UR5 ;  /* 0x00000005ff947e24 */ /* 0x000fe2000f8e00ff */
[----:B------:R-:W-:Y:S01]  /*0ca0*/  LEA.HI R11, R6, R9, RZ, 0x2 ;  /* 0x00000009060b7211 */ /* 0x000fe200078f10ff */
[----:B------:R-:W-:Y:S01]  /*0cb0*/  IMAD.IADD R0, R3, 0x1, -R0 ;  /* 0x0000000103007824 */ /* 0x000fe200078e0a00 */
[----:B------:R-:W-:Y:S01]  /*0cc0*/  SHF.L.U32 R7, R7, 0x3, RZ ;  /* 0x0000000307077819 */ /* 0x000fe200000006ff */
[----:B------:R-:W-:Y:S01]  /*0cd0*/  IMAD.SHL.U32 R4, R4, 0x40, RZ ;  /* 0x0000004004047824 */ /* 0x000fe200078e00ff */
[--C-:B------:R-:W-:Y:S01]  /*0ce0*/  SHF.R.S32.HI R12, RZ, 0x2, R11.reuse ;  /* 0x00000002ff0c7819 */ /* 0x100fe2000001140b */
[----:B------:R-:W-:Y:S01]  /*0cf0*/  UMOV UR4, UR7 ;  /* 0x0000000700047c82 */ /* 0x000fe20008000000 */
[----:B------:R-:W-:Y:S01]  /*0d00*/  SHF.R.S32.HI R13, RZ, 0x1f, R11 ;  /* 0x0000001fff0d7819 */ /* 0x000fe2000001140b */
[----:B------:R-:W-:Y:S01]  /*0d10*/  IMAD.U32 R3, R14, 0x20, R7 ;  /* 0x000000200e037824 */ /* 0x000fe200078e0007 */
[----:B------:R-:W-:-:S02]  /*0d20*/  LOP3.LUT R4, R4, 0x40, RZ, 0xc0, !PT ;  /* 0x0000004004047812 */ /* 0x000fc400078ec0ff */
[----:B------:R-:W-:Y:S01]  /*0d30*/  LOP3.LUT R5, R5, 0x7fffff80, RZ, 0xc0, !PT ;  /* 0x7fffff8005057812 */ /* 0x000fe200078ec0ff */
[----:B------:R-:W-:Y:S01]  /*0d40*/  IMAD.WIDE R150, R3, 0x2, R150 ;  /* 0x0000000203967825 */ /* 0x000fe200078e0296 */
[----:B------:R-:W-:Y:S02]  /*0d50*/  LEA.HI R13, R13, R12, RZ, 0x3 ;  /* 0x0000000c0d0d7211 */ /* 0x000fe400078f18ff */
[----:B------:R-:W-:Y:S01]  /*0d60*/  LOP3.LUT R7, R4, 0x8, R7, 0xf8, !PT ;  /* 0x0000000804077812 */ /* 0x000fe200078ef807 */
[----:B------:R-:W-:Y:S01]  /*0d70*/  IMAD R5, R8, 0x100, R5 ;  /* 0x0000010008057824 */ /* 0x000fe200078e0205 */
[----:B------:R-:W-:Y:S02]  /*0d80*/  SHF.R.U32.HI R4, RZ, 0x3, R4 ;  /* 0x00000003ff047819 */ /* 0x000fe40000011604 */
[----:B------:R-:W-:Y:S01]  /*0d90*/  LOP3.LUT R13, R13, 0xfffffff8, RZ, 0xc0, !PT ;  /* 0xfffffff80d0d7812 */ /* 0x000fe200078ec0ff */
[----:B------:R-:W-:Y:S01]  /*0da0*/  IMAD R5, R0, 0x10, R5 ;  /* 0x0000001000057824 */ /* 0x000fe200078e0205 */
[----:B------:R-:W-:-:S02]  /*0db0*/  LEA.HI R6, R6, R9, RZ, 0x5 ;  /* 0x0000000906067211 */ /* 0x000fc400078f28ff */
[----:B------:R-:W-:Y:S01]  /*0dc0*/  LOP3.LUT R4, R7, R4, RZ, 0x3c, !PT ;  /* 0x0000000407047212 */ /* 0x000fe200078e3cff */
[----:B------:R-:W-:Y:S01]  /*0dd0*/  IMAD.IADD R13, R12, 0x1, -R13 ;  /* 0x000000010c0d7824 */ /* 0x000fe200078e0a0d */
[----:B------:R-:W-:Y:S02]  /*0de0*/  SHF.R.S32.HI R6, RZ, 0x5, R6 ;  /* 0x00000005ff067819 */ /* 0x000fe40000011406 */
[----:B------:R-:W-:Y:S01]  /*0df0*/  LOP3.LUT R8, R11, 0x7ffffffc, RZ, 0xc0, !PT ;  /* 0x7ffffffc0b087812 */ /* 0x000fe200078ec0ff */
[----:B------:R-:W-:Y:S02]  /*0e00*/  IMAD.IADD R4, R4, 0x1, R5 ;  /* 0x0000000104047824 */ /* 0x000fe400078e0205 */
[----:B------:R-:W-:Y:S01]  /*0e10*/  IMAD R13, R6, 0x10, R13 ;  /* 0x00000010060d7824 */ /* 0x000fe200078e020d */
[----:B------:R-:W-:Y:S02]  /*0e20*/  IADD3 R19, R9, -R8, RZ ;  /* 0x8000000809137210 */ /* 0x000fe40007ffe0ff */
[----:B------:R-:W-:Y:S01]  /*0e30*/  LEA R22, R4, UR47, 0x1 ;  /* 0x0000002f04167c11 */ /* 0x000fe2000f8e08ff */
[----:B------:R-:W-:-:S07]  /*0e40*/  IMAD R23, R10, 0x40, R13 ;  /* 0x000000400a177824 */ /* 0x000fce00078e020d */
.L_x_9829:
        /* <DEDUP_REMOVED lines=21> */
.L_x_9787:
[----:B------:R-:W-:Y:S01]  /*0fa0*/  ULDC UR6, c[0x0][0xdc4] ;  /* 0x0003710000067ab9 */ /* 0x000fe20000000800 */
[----:B------:R-:W-:Y:S01]  /*0fb0*/  UMOV UR9, UR7 ;  /* 0x0000000700097c82 */ /* 0x000fe20008000000 */
[----:B------:R-:W-:-:S11]  /*0fc0*/  UISETP.NE.AND UP0, UPT, UR6, 0x1, UPT ;  /* 0x000000010600788c */ /* 0x000fd6000bf05270 */
[----:B------:R-:W-:Y:S02]  /*0fd0*/  @UP0 ULDC.64 UR10, c[0x0][0xdc8] ;  /* 0x00037200000a0ab9 */ /* 0x000fe40000000a00 */
[----:B------:R-:W-:-:S04]  /*0fe0*/  UIMAD.WIDE.U32 UR4, UR7, UR10, URZ ;  /* 0x0000000a070472a5 */ /* 0x000fc8000f8e003f */
[----:B------:R-:W-:-:S04]  /*0ff0*/  @UP0 USHF.R.U32.HI UR9, URZ, UR11, UR5 ;  /* 0x0000000b3f090299 */ /* 0x000fc80008011605 */
[----:B------:R-:W-:Y:S02]  /*1000*/  UIMAD UR4, UR9, UR6, URZ ;  /* 0x00000006090472a4 */ /* 0x000fe4000f8e023f */
[----:B------:R-:W-:-:S10]  /*1010*/  MOV R147, UR9 ;  /* 0x0000000900937c02 */ /* 0x000fd40008000f00 */
.L_x_9788:
[----:B------:R-:W-:Y:S01]  /*1020*/  R2UR UR5, R147 ;  /* 0x00000000930572ca */ /* 0x000fe200000e0000 */
[----:B------:R-:W1:Y:S01]  /*1030*/  LDC R4, c[0x0][0x288] ;  /* 0x0000a200ff047b82 */ /* 0x000e620000000800 */
[----:B------:R-:W-:Y:S01]  /*1040*/  ULDC UR6, c[0x0][0xdac] ;  /* 0x00036b0000067ab9 */ /* 0x000fe20000000800 */
[----:B------:R-:W-:Y:S01]  /*1050*/  ULDC.64 UR10, c[0x0][0x3f8] ;  /* 0x0000fe00000a7ab9 */ /* 0x000fe20000000a00 */
[----:B------:R-:W-:Y:S01]  /*1060*/  ULDC UR43, c[0x0][0xdb8] ;  /* 0x00036e00002b7ab9 */ /* 0x000fe20000000800 */
[----:B------:R-:W-:Y:S01]  /*1070*/  UISETP.NE.U32.AND UP0, UPT, UR10, URZ, UPT ;  /* 0x0000003f0a00728c */ /* 0x000fe2000bf05070 */
[----:B------:R-:W-:Y:S01]  /*1080*/  PLOP3.LUT P0, PT, PT, PT, PT, 0x80, 0x0 ;  /* 0x000000000000781c */ /* 0x000fe20003f0f070 */
[----:B------:R-:W-:Y:S01]  /*1090*/  UIADD3 UR4, UR7, -UR4, URZ ;  /* 0x8000000407047290 */ /* 0x000fe2000fffe03f */
[----:B------:R-:W-:Y:S01]  /*10a0*/  MOV R71, RZ ;  /* 0x000000ff00477202 */ /* 0x000fe20000000f00 */
[----:B------:R-:W2:Y:S01]  /*10b0*/  LDC R65, c[0x0][0x2e0] ;  /* 0x0000b800ff417b82 */ /* 0x000ea20000000800 */
[----:B------:R-:W-:Y:S01]  /*10c0*/  UISETP.NE.AND.EX UP0, UPT, UR11, URZ, UPT, UP0 ;  /* 0x0000003f0b00728c */ /* 0x000fe2000bf05300 */
[----:B------:R-:W-:-:S02]  /*10d0*/  CS2R R38, SRZ ;  /* 0x0000000000267805 */ /* 0x000fc4000001ff00 */
[----:B------:R-:W-:Y:S01]  /*10e0*/  CS2R R20, SRZ ;  /* 0x0000000000147805 */ /* 0x000fe2000001ff00 */
[----:B------:R-:W-:Y:S01]  /*10f0*/  ULOP3.LUT UR5, URZ, UR5, URZ, 0x33, !UPT ;  /* 0x000000053f057292 */ /* 0x000fe2000f8e333f */
[----:B------:R-:W-:Y:S02]  /*1100*/  CS2R R42, SRZ ;  /* 0x00000000002a7805 */ /* 0x000fe4000001ff00 */
[----:B------:R-:W-:Y:S02]  /*1110*/  CS2R R28, SRZ ;  /* 0x00000000001c7805 */ /* 0x000fe4000001ff00 */
[----:B------:R-:W-:Y:S01]  /*1120*/  CS2R R24, SRZ ;  /* 0x0000000000187805 */ /* 0x000fe2000001ff00 */
[----:B------:R-:W-:Y:S01]  /*1130*/  UIADD3 UR5, UR5, UR6, URZ ;  /* 0x0000000605057290 */ /* 0x000fe2000fffe03f */
[----:B------:R-:W-:Y:S02]  /*1140*/  CS2R R44, SRZ ;  /* 0x00000000002c7805 */ /* 0x000fe4000001ff00 */
[----:B------:R-:W-:Y:S01]  /*1150*/  CS2R R32, SRZ ;  /* 0x0000000000207805 */ /* 0x000fe2000001ff00 */
[----:B------:R-:W-:Y:S01]  /*1160*/  ULDC UR6, c[0x0][0x404] ;  /* 0x0001010000067ab9 */ /* 0x000fe20000000800 */
[----:B------:R-:W-:Y:S01]  /*1170*/  UIMAD UR42, UR5, 0xc0, URZ ;  /* 0x000000c0052a78a4 */ /* 0x000fe2000f8e023f */
[----:B------:R-:W-:Y:S01]  /*1180*/  CS2R R46, SRZ ;  /* 0x00000000002e7805 */ /* 0x000fe2000001ff00 */
[----:B------:R-:W-:Y:S01]  /*1190*/  USEL UR5, UR6, 0x1, UP0 ;  /* 0x0000000106057887 */ /* 0x000fe20008000000 */
[----:B------:R-:W-:Y:S01]  /*11a0*/  CS2R R48, SRZ ;  /* 0x0000000000307805 */ /* 0x000fe2000001ff00 */
[----:B------:R-:W-:Y:S01]  /*11b0*/  UISETP.NE.AND UP0, UPT, UR43, 0x1, UPT ;  /* 0x000000012b00788c */ /* 0x000fe2000bf05270 */
[----:B------:R-:W-:Y:S01]  /*11c0*/  CS2R R14, SRZ ;  /* 0x00000000000e7805 */ /* 0x000fe2000001ff00 */
[----:B------:R-:W-:Y:S01]  /*11d0*/  IMAD.U32 R17, RZ, RZ, UR42 ;  /* 0x0000002aff117e24 */ /* 0x000fe2000f8e00ff */
[----:B------:R-:W-:Y:S01]  /*11e0*/  CS2R R12, SRZ ;  /* 0x00000000000c7805 */ /* 0x000fe2000001ff00 */
[----:B------:R-:W-:Y:S01]  /*11f0*/  IMAD.MOV.U32 R50, RZ, RZ, RZ ;  /* 0x000000ffff327224 */ /* 0x000fe200078e00ff */
[----:B------:R-:W-:-:S02]  /*1200*/  CS2R R52, SRZ ;  /* 0x0000000000347805 */ /* 0x000fc4000001ff00 */
[----:B------:R-:W-:Y:S02]  /*1210*/  CS2R R40, SRZ ;  /* 0x0000000000287805 */ /* 0x000fe4000001ff00 */
[----:B-1----:R-:W-:Y:S01]  /*1220*/  IADD3 R4, R17, 0x14f, -R4 ;  /* 0x0000014f11047810 */ /* 0x002fe20007ffe804 */
[----:B--2---:R-:W-:Y:S01]  /*1230*/  IMAD R65, R65, UR5, RZ ;  /* 0x0000000541417c24 */ /* 0x004fe2000f8e02ff */
[----:B------:R-:W-:Y:S01]  /*1240*/  ULDC UR5, c[0x0][0xdc4] ;  /* 0x0003710000057ab9 */ /* 0x000fe20000000800 */
[----:B------:R-:W-:Y:S01]  /*1250*/  CS2R R36, SRZ ;  /* 0x0000000000247805 */ /* 0x000fe2000001ff00 */
[----:B------:R-:W-:Y:S01]  /*1260*/  UIMAD UR8, UR8, UR5, UR4 ;  /* 0x00000005080872a4 */ /* 0x000fe2000f8e0204 */
[C---:B------:R-:W-:Y:S01]  /*1270*/  VIADD R0, R65.reuse, 0x8f ;  /* 0x0000008f41007836 */ /* 0x040fe20000000000 */
[----:B------:R-:W-:Y:S01]  /*1280*/  @UP0 ULDC UR6, c[0x0][0xdc0] ;  /* 0x0003700000060ab9 */ /* 0x000fe20000000800 */
[----:B------:R-:W-:Y:S01]  /*1290*/  IMAD.IADD R4, R65, 0x1, R4 ;  /* 0x0000000141047824 */ /* 0x000fe200078e0204 */
[----:B------:R-:W-:Y:S01]  /*12a0*/  @UP0 ULDC UR4, c[0x0][0xdbc] ;  /* 0x00036f0000040ab9 */ /* 0x000fe20000000800 */
[----:B------:R-:W-:Y:S01]  /*12b0*/  IMAD.HI R0, R0, 0x38e38e39, RZ ;  /* 0x38e38e3900007827 */ /* 0x000fe200078e02ff */
[----:B------:R-:W-:Y:S01]  /*12c0*/  UIMAD.WIDE.U32 UR4, UR8, UR4, URZ ;  /* 0x00000004080472a5 */ /* 0x000fe2000f8e003f */
[----:B------:R-:W-:Y:S01]  /*12d0*/  CS2R R56, SRZ ;  /* 0x0000000000387805 */ /* 0x000fe2000001ff00 */
[----:B------:R-:W-:Y:S01]  /*12e0*/  UMOV UR44, UR8 ;  /* 0x00000008002c7c82 */ /* 0x000fe20008000000 */
[----:B------:R-:W-:Y:S01]  /*12f0*/  IMAD.HI R4, R4, 0x38e38e39, RZ ;  /* 0x38e38e3904047827 */ /* 0x000fe200078e02ff */
[----:B------:R-:W-:Y:S01]  /*1300*/  SHF.R.U32.HI R3, RZ, 0x1f, R0 ;  /* 0x0000001fff037819 */ /* 0x000fe20000011600 */
[----:B------:R-:W-:Y:S01]  /*1310*/  @UP0 USHF.R.U32.HI UR44, URZ, UR6, UR5 ;  /* 0x000000063f2c0299 */ /* 0x000fe20008011605 */
[----:B------:R-:W-:-:S02]  /*1320*/  CS2R R60, SRZ ;  /* 0x00000000003c7805 */ /* 0x000fc4000001ff00 */
[----:B------:R-:W-:Y:S02]  /*1330*/  CS2R R74, SRZ ;  /* 0x00000000004a7805 */ /* 0x000fe4000001ff00 */
[----:B------:R-:W-:Y:S01]  /*1340*/  SHF.R.U32.HI R5, RZ, 0x1f, R4 ;  /* 0x0000001fff057819 */ /* 0x000fe20000011604 */
[----:B------:R-:W-:Y:S01]  /*1350*/  UIADD3 UR4, -UR44, URZ, URZ ;  /* 0x0000003f2c047290 */ /* 0x000fe2000fffe13f */
[----:B------:R-:W-:Y:S01]  /*1360*/  LEA.HI.SX32 R3, R0, R3, 0x1b ;  /* 0x0000000300037211 */ /* 0x000fe200078fdaff */
[----:B------:R-:W-:Y:S01]  /*1370*/  IMAD.MOV.U32 R0, RZ, RZ, RZ ;  /* 0x000000ffff007224 */ /* 0x000fe200078e00ff */
[----:B------:R-:W-:Y:S01]  /*1380*/  LEA.HI.SX32 R64, R4, R5, 0x1b ;  /* 0x0000000504407211 */ /* 0x000fe200078fdaff */
[----:B------:R-:W-:Y:S01]  /*1390*/  UIMAD UR43, UR43, UR4, UR8 ;  /* 0x000000042b2b72a4 */ /* 0x000fe2000f8e0208 */
[----:B------:R-:W-:Y:S02]  /*13a0*/  CS2R R72, SRZ ;  /* 0x0000000000487805 */ /* 0x000fe4000001ff00 */
[----:B------:R-:W-:-:S02]  /*13b0*/  CS2R R68, SRZ ;  /* 0x0000000000447805 */ /* 0x000fc4000001ff00 */
[----:B------:R-:W-:Y:S01]  /*13c0*/  VIMNMX R64, R3, R64, PT ;  /* 0x0000004003407248 */ /* 0x000fe20003fe0100 */
[----:B------:R-:W-:Y:S01]  /*13d0*/  IMAD.MOV.U32 R3, RZ, RZ, RZ ;  /* 0x000000ffff037224 */ /* 0x000fe200078e00ff */
[----:B------:R-:W-:Y:S02]  /*13e0*/  CS2R R6, SRZ ;  /* 0x0000000000067805 */ /* 0x000fe4000001ff00 */
[----:B------:R-:W-:Y:S02]  /*13f0*/  CS2R R76, SRZ ;  /* 0x00000000004c7805 */ /* 0x000fe4000001ff00 */
[----:B------:R-:W-:Y:S01]  /*1400*/  ISETP.GE.AND P1, PT, R64, 0x1, PT ;  /* 0x000000014000780c */ /* 0x000fe20003f26270 */
[----:B------:R-:W-:Y:S02]  /*1410*/  IMAD.MOV.U32 R9, RZ, RZ, RZ ;  /* 0x000000ffff097224 */ /* 0x000fe400078e00ff */
[----:B------:R-:W-:Y:S02]  /*1420*/  IMAD.MOV.U32 R11, RZ, RZ, RZ ;  /* 0x000000ffff0b7224 */ /* 0x000fe400078e00ff */
[----:B------:R-:W-:-:S02]  /*1430*/  IMAD.MOV.U32 R78, RZ, RZ, RZ ;  /* 0x000000ffff4e7224 */ /* 0x000fc400078e00ff */
[----:B------:R-:W-:-:S06]  /*1440*/  IMAD.MOV.U32 R80, RZ, RZ, RZ ;  /* 0x000000ffff507224 */ /* 0x000fcc00078e00ff */
[----:B------:R-:W-:Y:S05]  /*1450*/  @!P1 BRA `(.L_x_9789) ;  /* 0x000000dc00949947 */ /* 0x000fea0003800000 */
[----:B------:R-:W-:Y:S01]  /*1460*/  IADD3 R0, R2, -0x80, RZ ;  /* 0xffffff8002007810 */ /* 0x000fe20007ffe0ff */
[----:B------:R-:W-:-:S03]  /*1470*/  UIADD3 UR6, UR47, 0x24300, URZ ;  /* 0x000243002f067890 */ /* 0x000fc6000fffe03f */
[----:B------:R-:W-:Y:S01]  /*1480*/  SHF.R.S32.HI R3, RZ, 0x1f, R0 ;  /* 0x0000001fff037819 */ /* 0x000fe20000011400 */
[----:B------:R-:W-:-:S03]  /*1490*/  ULOP3.LUT UP0, URZ, UR6, 0x9f, URZ, 0xc0, !UPT ;  /* 0x0000009f063f7892 */ /* 0x000fc6000f80c03f */
[----:B------:R-:W-:-:S03]  /*14a0*/  LEA.HI R3, R3, R0, RZ, 0x7 ;  /* 0x0000000003037211 */ /* 0x000fc600078f38ff */
[----:B------:R-:W-:Y:S02]  /*14b0*/  PLOP3.LUT P0, PT, PT, PT, UP0, 0x80, 0x0 ;  /* 0x000000000000781c */ /* 0x000fe40003f0f008 */
[----:B------:R-:W-:-:S06]  /*14c0*/  SHF.R.S32.HI R3, RZ, 0x7, R3 ;  /* 0x00000007ff037819 */ /* 0x000fcc0000011403 */
[----:B------:R-:W1:Y:S02]  /*14d0*/  SHFL.IDX PT, R3, R3, RZ, 0x1f ;  /* 0x00001fff03037589 */ /* 0x000e6400000e0000 */
[----:B-1----:R-:W-:-:S13]  /*14e0*/  R2UR UR7, R3 ;  /* 0x00000000030772ca */ /* 0x002fda00000e0000 */
[----:B------:R-:W-:Y:S02]  /*14f0*/  UIMAD.WIDE UR4, UR7, 0x55555556, URZ ;  /* 0x55555556070478a5 */ /* 0x000fe4000f8e023f */
[----:B------:R-:W-:Y:S02]  /*1500*/  IMAD.U32 R146, RZ, RZ, UR7 ;  /* 0x00000007ff927e24 */ /* 0x000fe4000f8e00ff */
[----:B------:R-:W-:-:S04]  /*1510*/  ULEA.HI UR5, UR5, UR5, URZ, 0x1 ;  /* 0x0000000505057291 */ /* 0x000fc8000f8f083f */
[----:B------:R-:W-:-:S04]  /*1520*/  UIMAD UR5, UR5, -0x3, UR7 ;  /* 0xfffffffd050578a4 */ /* 0x000fc8000f8e0207 */
[----:B------:R-:W-:Y:S02]  /*1530*/  ULEA UR4, UR5, UR47, 0xc ;  /* 0x0000002f05047291 */ /* 0x000fe4000f8e603f */
[----:B------:R-:W-:Y:S02]  /*1540*/  ULEA UR5, UR5, UR6, 0xb ;  /* 0x0000000605057291 */ /* 0x000fe4000f8e583f */
[----:B------:R-:W-:Y:S02]  /*1550*/  UIADD3 UR4, UR4, 0xda00, URZ ;  /* 0x0000da0004047890 */ /* 0x000fe4000fffe03f */
[----:B------:R-:W-:Y:S02]  /*1560*/  USHF.R.U32.HI UR5, URZ, 0x4, UR5 ;  /* 0x000000043f057899 */ /* 0x000fe40008011605 */
[----:B------:R-:W-:Y:S02]  /*1570*/  USHF.R.U32.HI UR4, URZ, 0x4, UR4 ;  /* 0x000000043f047899 */ /* 0x000fe40008011604 */
[----:B------:R-:W-:-:S02]  /*1580*/  ULOP3.LUT UR5, UR5, 0x3fff, URZ, 0xc0, !UPT ;  /* 0x00003fff05057892 */ /* 0x000fc4000f8ec03f */
[----:B------:R-:W-:-:S04]  /*1590*/  ULOP3.LUT UR36, UR4, 0x3fff, URZ, 0xc0, !UPT ;  /* 0x00003fff04247892 */ /* 0x000fc8000f8ec03f */
        /* <DEDUP_REMOVED lines=18> */
.L_x_9790:
[----:B------:R-:W-:Y:S02]  /*16c0*/  LEA.HI R0, R18, R18, RZ, 0x1 ;  /* 0x0000001212007211 */ /* 0x000fe400078f08ff */
[----:B------:R-:W-:Y:S02]  /*16d0*/  ISETP.NE.AND P0, PT, R144, 0x3, PT ;  /* 0x000000039000780c */ /* 0x000fe40003f05270 */
[----:B------:R-:W-:-:S04]  /*16e0*/  LOP3.LUT R3, R0, 0xfffffffe, RZ, 0xc0, !PT ;  /* 0xfffffffe00037812 */ /* 0x000fc800078ec0ff */
[----:B------:R-:W-:-:S04]  /*16f0*/  IADD3 R0, R18, -R3, RZ ;  /* 0x8000000312007210 */ /* 0x000fc80007ffe0ff */
[----:B------:R-:W-:-:S04]  /*1700*/  SHF.L.U32 R0, R0, 0x1f, RZ ;  /* 0x0000001f00007819 */ /* 0x000fc800000006ff */
[----:B------:R-:W1:Y:S02]  /*1710*/  SYNCS.PHASECHK.TRANS64.TRYWAIT P1, [UR47+0x31c00], R0 ;  /* 0x031c0000ff0075a7 */ /* 0x000e64000802016f */
[----:B-1----:R-:W-:Y:S05]  /*1720*/  @!P1 BRA `(.L_x_9791) ;  /* 0x0000011800d89947 */ /* 0x002fea0003800000 */
.L_x_9888:
[----:B------:R-:W-:Y:S05]  /*1730*/  @!P0 BRA `(.L_x_9792) ;  /* 0x0000000000048947 */ /* 0x000fea0003800000 */
[----:B------:R-:W-:Y:S01]  /*1740*/  BPT.TRAP 0x1 ;  /* 0x000000040000795c */ /* 0x000fe20000300000 */
.L_x_9792:
[----:B------:R-:W-:Y:S01]  /*1750*/  R2UR UR4, R148 ;  /* 0x00000000940472ca */ /* 0x000fe200000e0000 */
[----:B-1----:R-:W-:-:S05]  /*1760*/  IMAD.U32 R0, RZ, RZ, UR46 ;  /* 0x0000002eff007e24 */ /* 0x002fca000f8e00ff */
[----:B------:R-:W-:-:S07]  /*1770*/  LEA R0, R0, UR47, 0x3 ;  /* 0x0000002f00007c11 */ /* 0x000fce000f8e18ff */
[----:B------:R-:W-:-:S05]  /*1780*/  IMAD.U32 R3, RZ, RZ, UR4 ;  /* 0x00000004ff037e24 */ /* 0x000fca000f8e00ff */
[----:B------:R-:W-:-:S04]  /*1790*/  SHF.L.U32 R3, R3, 0x1f, RZ ;  /* 0x0000001f03037819 */ /* 0x000fc800000006ff */
[----:B------:R1:W2:Y:S01]  /*17a0*/  SYNCS.PHASECHK.TRANS64.TRYWAIT P2, [R0+URZ+0x31c30], R3 ;  /* 0x031c3003000075a7 */ /* 0x0002a2000804017f */
[----:B------:R-:W-:Y:S05]  /*17b0*/  @!P0 BRA `(.L_x_9793) ;  /* 0x0000000000048947 */ /* 0x000fea0003800000 */
[----:B------:R-:W-:Y:S01]  /*17c0*/  BPT.TRAP 0x1 ;  /* 0x000000040000795c */ /* 0x000fe20000300000 */
.L_x_9793:
[----:B------:R-:W-:Y:S01]  /*17d0*/  LOP3.LUT P1, RZ, R2, 0x7f, RZ, 0xc0, !PT ;  /* 0x0000007f02ff7812 */ /* 0x000fe2000782c0ff */
[----:B------:R-:W-:Y:S01]  /*17e0*/  IMAD.MOV.U32 R71, RZ, RZ, RZ ;  /* 0x000000ffff477224 */ /* 0x000fe200078e00ff */
[----:B--2---:R-:W-:Y:S11]  /*17f0*/  @P2 BRA `(.L_x_9794) ;  /* 0x0000000000082947 */ /* 0x004ff60003800000 */
[----:B------:R-:W2:Y:S02]  /*1800*/  SYNCS.PHASECHK.TRANS64.TRYWAIT P2, [R0+URZ+0x31c30], R3 ;  /* 0x031c3003000075a7 */ /* 0x000ea4000804017f */
[----:B--2---:R-:W-:Y:S05]  /*1810*/  @!P2 BRA `(.L_x_9795) ;  /* 0x0000011800b4a947 */ /* 0x004fea0003800000 */
.L_x_9794:
[----:B------:R-:W-:Y:S05]  /*1820*/  WARPSYNC.ALL ;  /* 0x0000000000007948 */ /* 0x000fea0003800000 */
[----:B------:R-:W-:Y:S01]  /*1830*/  UIADD3 UR4, UR47, 0x16a00, URZ ;  /* 0x00016a002f047890 */ /* 0x000fe2000fffe03f */
[----:B------:R-:W-:Y:S01]  /*1840*/  WARPGROUP.ARRIVE ;  /* 0x00000000000079c5 */ /* 0x000fe20000000000 */
[----:B------:R-:W-:Y:S01]  /*1850*/  UMOV UR5, 0x80000020 ;  /* 0x8000002000057882 */ /* 0x000fe20000000000 */
[----:B------:R-:W-:Y:S01]  /*1860*/  UMOV UR7, 0x80000020 ;  /* 0x8000002000077882 */ /* 0x000fe20000000000 */
[----:B------:R-:W-:Y:S01]  /*1870*/  USHF.R.U32.HI UR4, URZ, 0x4, UR4 ;  /* 0x000000043f047899 */ /* 0x000fe20008011604 */
[----:B------:R-:W3:Y:S01]  /*1880*/  LDC R14, c[0x0][0x288] ;  /* 0x0000a200ff0e7b82 */ /* 0x000ee20000000800 */
[----:B------:R-:W-:Y:S01]  /*1890*/  UMOV UR9, UR5 ;  /* 0x0000000500097c82 */ /* 0x000fe20008000000 */
[----:B------:R-:W-:Y:S01]  /*18a0*/  UMOV UR11, 0x80000020 ;  /* 0x80000020000b7882 */ /* 0x000fe20000000000 */
[----:B------:R-:W-:Y:S01]  /*18b0*/  ULOP3.LUT UR4, UR4, 0x3fff, URZ, 0xc0, !UPT ;  /* 0x00003fff04047892 */ /* 0x000fe2000f8ec03f */
[----:B------:R-:W-:Y:S01]  /*18c0*/  UMOV UR13, UR5 ;  /* 0x00000005000d7c82 */ /* 0x000fe20008000000 */
[----:B------:R-:W-:-:S02]  /*18d0*/  UMOV UR15, 0x80000020 ;  /* 0x80000020000f7882 */ /* 0x000fc40000000000 */
[----:B------:R-:W-:Y:S02]  /*18e0*/  ULOP3.LUT UR41, UR4, 0x10000, URZ, 0xfc, !UPT ;  /* 0x0001000004297892 */ /* 0x000fe4000f8efc3f */
[----:B------:R-:W-:Y:S02]  /*18f0*/  ULOP3.LUT UR4, UR36, 0x10000, URZ, 0xfc, !UPT ;  /* 0x0001000024047892 */ /* 0x000fe4000f8efc3f */
[----:B------:R-:W-:Y:S01]  /*1900*/  UIMAD UR6, UR46, 0x6c0, UR41 ;  /* 0x000006c02e0678a4 */ /* 0x000fe2000f8e0229 */
[----:B------:R-:W-:Y:S01]  /*1910*/  UMOV UR17, UR5 ;  /* 0x0000000500117c82 */ /* 0x000fe20008000000 */
[----:B------:R-:W-:Y:S02]  /*1920*/  UMOV UR19, 0x80000020 ;  /* 0x8000002000137882 */ /* 0x000fe40000000000 */
[----:B------:R-:W-:Y:S01]  /*1930*/  UIADD3 UR10, UR6, 0x40, URZ ;  /* 0x00000040060a7890 */ /* 0x000fe2000fffe03f */
[----:B------:R-:W-:Y:S01]  /*1940*/  UMOV UR8, UR4 ;  /* 0x0000000400087c82 */ /* 0x000fe20008000000 */
[----:B------:R-:W-:-:S03]  /*1950*/  UIADD3 UR14, UR6, 0x80, URZ ;  /* 0x00000080060e7890 */ /* 0x000fc6000fffe03f */
[----:B------:R-:W-:Y:S01]  /*1960*/  HGMMA.64x16x16.F32 R96, gdesc[UR4], RZ, !UPT, gsb0 ;  /* 0x00200000046079f0 */ /* 0x000fe2000c0008ff */
[----:B------:R-:W-:Y:S01]  /*1970*/  UMOV UR12, UR4 ;  /* 0x00000004000c7c82 */ /* 0x000fe20008000000 */
[----:B------:R-:W-:Y:S01]  /*1980*/  UIADD3 UR18, UR6, 0xc0, URZ ;  /* 0x000000c006127890 */ /* 0x000fe2000fffe03f */
        /* <DEDUP_REMOVED lines=312> */
[----:B-12---:R-:W-:Y:S01]  /*2d10*/  FMUL.FTZ R3, R99, UR7 ;  /* 0x0000000763037c20 */ /* 0x006fe20008410000 */
[----:B------:R-:W-:Y:S01]  /*2d20*/  FMUL.FTZ R4, R98, UR7 ;  /* 0x0000000762047c20 */ /* 0x000fe20008410000 */
[----:B------:R-:W-:-:S04]  /*2d30*/  FMUL.FTZ R5, R102, UR7 ;  /* 0x0000000766057c20 */ /* 0x000fc80008410000 */
[----:B------:R-:W1:Y:S08]  /*2d40*/  MUFU.TANH R69, R69 ;  /* 0x0000004500457308 */ /* 0x000e700000002400 */
[----:B------:R-:W2:Y:S08]  /*2d50*/  MUFU.TANH R70, R70 ;  /* 0x0000004600467308 */ /* 0x000eb00000002400 */
        /* <DEDUP_REMOVED lines=55> */
[----:B------:R-:W5:Y:S01]  /*30d0*/  MUFU.TANH R82, R82 ;  /* 0x0000005200527308 */ /* 0x000f620000002400 */
[----:B------:R-:W-:-:S07]  /*30e0*/  FMUL.FTZ R75, R76, UR7 ;  /* 0x000000074c4b7c20 */ /* 0x000fce0008410000 */
        /* <DEDUP_REMOVED lines=8> */
[----:B------:R-:W-:Y:S02]  /*3170*/  IMAD R61, R64, -0x90, R65 ;  /* 0xffffff70403d7824 */ /* 0x000fe400078e0241 */
[----:B------:R-:W-:Y:S01]  /*3180*/  FMUL.FTZ R77, R56, UR7 ;  /* 0x00000007384d7c20 */ /* 0x000fe20008410000 */
[----:B------:R-:W-:Y:S01]  /*3190*/  FMUL.FTZ R56, R58, UR7 ;  /* 0x000000073a387c20 */ /* 0x000fe20008410000 */
[----:B------:R-:W-:Y:S01]  /*31a0*/  FMUL.FTZ R58, R62, UR7 ;  /* 0x000000073e3a7c20 */ /* 0x000fe20008410000 */
[----:B------:R-:W-:Y:S01]  /*31b0*/  HGMMA.64x16x16.F32 R48, gdesc[UR24], R48, gsb0 ;  /* 0x00200000183079f0 */ /* 0x000fe20008000830 */
[----:B------:R-:W-:Y:S01]  /*31c0*/  UIADD3 UR26, UR6, 0x602, URZ ;  /* 0x00000602061a7890 */ /* 0x000fe2000fffe03f */
[----:B---3--:R-:W-:Y:S01]  /*31d0*/  IADD3 R62, -R14, 0x91, R61 ;  /* 0x000000910e3e7810 */ /* 0x008fe20007ffe13d */
[----:B------:R-:W-:Y:S01]  /*31e0*/  UMOV UR27, 0x80000020 ;  /* 0x80000020001b7882 */ /* 0x000fe20000000000 */
[----:B------:R-:W-:Y:S01]  /*31f0*/  FMUL.FTZ R79, R60, UR7 ;  /* 0x000000073c4f7c20 */ /* 0x000fe20008410000 */
[----:B------:R-:W-:-:S02]  /*3200*/  VIADD R60, R61, 0x90 ;  /* 0x000000903d3c7836 */ /* 0x000fc40000000000 */
[----:B------:R-:W-:Y:S01]  /*3210*/  FMUL.FTZ R76, R57, UR7 ;  /* 0x00000007394c7c20 */ /* 0x000fe20008410000 */
[C---:B------:R-:W-:Y:S01]  /*3220*/  IMAD R101, R19.reuse, -0x2, R62 ;  /* 0xfffffffe13657824 */ /* 0x040fe200078e023e */
[----:B------:R-:W3:Y:S01]  /*3230*/  MUFU.TANH R77, R77 ;  /* 0x0000004d004d7308 */ /* 0x000ee20000002400 */
[----:B------:R-:W-:Y:S02]  /*3240*/  IMAD R60, R19, -0x2, R60 ;  /* 0xfffffffe133c7824 */ /* 0x000fe400078e023c */
[----:B------:R-:W-:Y:S01]  /*3250*/  FMUL.FTZ R57, R59, UR7 ;  /* 0x000000073b397c20 */ /* 0x000fe20008410000 */
[----:B------:R-:W-:Y:S02]  /*3260*/  VIADD R62, R23, UR42 ;  /* 0x0000002a173e7c36 */ /* 0x000fe40008000000 */
[----:B------:R-:W-:Y:S01]  /*3270*/  FMUL.FTZ R59, R63, UR7 ;  /* 0x000000073f3b7c20 */ /* 0x000fe20008410000 */
[----:B------:R-:W-:Y:S01]  /*3280*/  IADD3 R14, -R14, UR42, R65 ;  /* 0x0000002a0e0e7c10 */ /* 0x000fe2000fffe141 */
[----:B------:R-:W-:Y:S01]  /*3290*/  IMAD.MOV.U32 R65, RZ, RZ, R71 ;  /* 0x000000ffff417224 */ /* 0x000fe200078e0047 */
[----:B------:R-:W-:Y:S01]  /*32a0*/  VIADDMNMX R72, R62, R101, R60, PT ;  /* 0x000000653e487246 */ /* 0x000fe2000380013c */
[----:B------:R-:W3:Y:S01]  /*32b0*/  MUFU.TANH R76, R76 ;  /* 0x0000004c004c7308 */ /* 0x000ee20000002400 */
[----:B------:R-:W-:Y:S01]  /*32c0*/  IADD3 R101, R101, 0x8, R62 ;  /* 0x0000000865657810 */ /* 0x000fe20007ffe03e */
[----:B------:R-:W-:Y:S01]  /*32d0*/  IMAD.HI R14, R14, 0x38e38e39, RZ ;  /* 0x38e38e390e0e7827 */ /* 0x000fe200078e02ff */
[----:B------:R-:W-:-:S02]  /*32e0*/  ISETP.GT.AND P3, PT, R72, RZ, PT ;  /* 0x000000ff4800720c */ /* 0x000fc40003f64270 */
[C---:B------:R-:W-:Y:S02]  /*32f0*/  ISETP.GT.AND P4, PT, R72.reuse, 0x1, PT ;  /* 0x000000014800780c */ /* 0x040fe40003f84270 */
[----:B------:R-:W-:Y:S01]  /*3300*/  ISETP.GT.AND P5, PT, R72, 0x8, PT ;  /* 0x000000084800780c */ /* 0x000fe20003fa4270 */
[----:B------:R-:W3:Y:S01]  /*3310*/  MUFU.TANH R79, R79 ;  /* 0x0000004f004f7308 */ /* 0x000ee20000002400 */
[----:B----4-:R-:W-:Y:S02]  /*3320*/  FSEL R109, R68, -INF , P3 ;  /* 0xff800000446d7808 */ /* 0x010fe40001800000 */
[----:B-1----:R-:W-:Y:S02]  /*3330*/  FSEL R115, R69, -INF , P4 ;  /* 0xff80000045737808 */ /* 0x002fe40002000000 */
[----:B------:R-:W-:Y:S02]  /*3340*/  ISETP.GT.AND P6, PT, R72, 0x9, PT ;  /* 0x000000094800780c */ /* 0x000fe40003fc4270 */
[----:B--2---:R-:W-:Y:S01]  /*3350*/  FSEL R117, R70, -INF , P5 ;  /* 0xff80000046757808 */ /* 0x004fe20002800000 */
[----:B------:R-:W1:Y:S01]  /*3360*/  MUFU.TANH R78, R78 ;  /* 0x0000004e004e7308 */ /* 0x000e620000002400 */
[----:B------:R-:W-:-:S02]  /*3370*/  ISETP.GT.AND P2, PT, R72, 0x10, PT ;  /* 0x000000104800780c */ /* 0x000fc40003f44270 */
[----:B-----5:R-:W-:Y:S02]  /*3380*/  FSEL R123, R96, -INF , P6 ;  /* 0xff800000607b7808 */ /* 0x020fe40003000000 */
[----:B------:R-:W-:Y:S02]  /*3390*/  ISETP.GT.AND P3, PT, R72, 0x11, PT ;  /* 0x000000114800780c */ /* 0x000fe40003f64270 */
[----:B------:R-:W-:Y:S01]  /*33a0*/  FSEL R121, R88, -INF , P2 ;  /* 0xff80000058797808 */ /* 0x000fe20001000000 */
[----:B------:R-:W-:Y:S01]  /*33b0*/  MUFU.TANH R13, R13 ;  /* 0x0000000d000d7308 */ /* 0x000fe20000002400 */
[C---:B------:R-:W-:Y:S02]  /*33c0*/  ISETP.GT.AND P4, PT, R72.reuse, 0x18, PT ;  /* 0x000000184800780c */ /* 0x040fe40003f84270 */
[----:B------:R-:W-:Y:S02]  /*33d0*/  FSEL R119, R89, -INF , P3 ;  /* 0xff80000059777808 */ /* 0x000fe40001800000 */
[----:B------:R-:W-:-:S02]  /*33e0*/  ISETP.GT.AND P5, PT, R72, 0x19, PT ;  /* 0x000000194800780c */ /* 0x000fc40003fa4270 */
[----:B------:R-:W-:Y:S01]  /*33f0*/  FSEL R113, R90, -INF , P4 ;  /* 0xff8000005a717808 */ /* 0x000fe20002000000 */
[----:B------:R-:W-:Y:S01]  /*3400*/  MUFU.TANH R15, R15 ;  /* 0x0000000f000f7308 */ /* 0x000fe20000002400 */
[----:B------:R-:W-:Y:S01]  /*3410*/  ISETP.GT.AND P6, PT, R72, 0x20, PT ;  /* 0x000000204800780c */ /* 0x000fe20003fc4270 */
[----:B------:R-:W-:Y:S02]  /*3420*/  WARPGROUP.DEPBAR.LE gsb0, 0x0 ;  /* 0x00008000000079c5 */ /* 0x000fe40000010000 */
[----:B------:R-:W-:Y:S01]  /*3430*/  WARPGROUP.ARRIVE ;  /* 0x00000000000079c5 */ /* 0x000fe20000000000 */
[----:B------:R-:W-:Y:S01]  /*3440*/  FMUL.FTZ R48, R48, UR7 ;  /* 0x0000000730307c20 */ /* 0x000fe20008410000 */
[----:B------:R-:W-:Y:S01]  /*3450*/  FSEL R111, R91, -INF , P5 ;  /* 0xff8000005b6f7808 */ /* 0x000fe20002800000 */
[----:B------:R-:W-:Y:S01]  /*3460*/  FMUL.FTZ R49, R49, UR7 ;  /* 0x0000000731317c20 */ /* 0x000fe20008410000 */
[----:B------:R-:W-:Y:S01]  /*3470*/  ISETP.GT.AND P2, PT, R72, 0x21, PT ;  /* 0x000000214800780c */ /* 0x000fe20003f44270 */
[----:B------:R2:W4:Y:S01]  /*3480*/  MUFU.TANH R83, R48 ;  /* 0x0000003000537308 */ /* 0x0005220000002400 */
[----:B------:R-:W-:Y:S01]  /*3490*/  HGMMA.64x16x16.F32 R40, gdesc[UR24], R40, gsb0 ;  /* 0x00200000182879f0 */ /* 0x000fe20008000828 */
[----:B------:R-:W-:Y:S01]  /*34a0*/  UIADD3 UR26, UR6, 0x642, URZ ;  /* 0x00000642061a7890 */ /* 0x000fe2000fffe03f */
[----:B------:R-:W-:Y:S01]  /*34b0*/  FSEL R107, R80, -INF , P6 ;  /* 0xff800000506b7808 */ /* 0x000fe20003000000 */
[----:B------:R-:W-:Y:S01]  /*34c0*/  UMOV UR27, 0x80000020 ;  /* 0x80000020001b7882 */ /* 0x000fe20000000000 */
[----:B------:R-:W-:Y:S01]  /*34d0*/  ISETP.GT.AND P3, PT, R72, 0x28, PT ;  /* 0x000000284800780c */ /* 0x000fe20003f64270 */
[----:B------:R-:W-:Y:S01]  /*34e0*/  FMUL.FTZ R53, R53, UR7 ;  /* 0x0000000735357c20 */ /* 0x000fe20008410000 */
[----:B------:R-:W-:Y:S01]  /*34f0*/  FSEL R105, R81, -INF , P2 ;  /* 0xff80000051697808 */ /* 0x000fe20001000000 */
[----:B------:R5:W4:Y:S01]  /*3500*/  MUFU.TANH R84, R49 ;  /* 0x0000003100547308 */ /* 0x000b220000002400 */
[----:B--2---:R-:W-:Y:S01]  /*3510*/  FMUL.FTZ R48, R50, UR7 ;  /* 0x0000000732307c20 */ /* 0x004fe20008410000 */
[----:B------:R-:W-:Y:S01]  /*3520*/  FMNMX.FTZ R50, R109, R115, !PT ;  /* 0x000000736d327209 */ /* 0x000fe20007810000 */
[----:B------:R-:W-:Y:S01]  /*3530*/  FMUL.FTZ R52, R52, UR7 ;  /* 0x0000000734347c20 */ /* 0x000fe20008410000 */
[----:B------:R-:W-:Y:S01]  /*3540*/  ISETP.GT.AND P4, PT, R72, 0x29, PT ;  /* 0x000000294800780c */ /* 0x000fe20003f84270 */
[----:B------:R-:W-:Y:S01]  /*3550*/  ULDC UR6, c[0x0][0x988] ;  /* 0x0002620000067ab9 */ /* 0x000fe20000000800 */
[----:B------:R-:W-:-:S02]  /*3560*/  FMNMX.FTZ R50, R117, R50, !PT ;  /* 0x0000003275327209 */ /* 0x000fc40007810000 */
[----:B------:R-:W-:Y:S01]  /*3570*/  FSEL R103, R103, -INF , P3 ;  /* 0xff80000067677808 */ /* 0x000fe20001800000 */
[----:B-----5:R-:W-:Y:S01]  /*3580*/  FMUL.FTZ R49, R51, UR7 ;  /* 0x0000000733317c20 */ /* 0x020fe20008410000 */
[----:B------:R-:W-:Y:S01]  /*3590*/  FMNMX.FTZ R50, R123, R50, !PT ;  /* 0x000000327b327209 */ /* 0x000fe20007810000 */
[----:B------:R-:W2:Y:S01]  /*35a0*/  MUFU.TANH R52, R52 ;  /* 0x0000003400347308 */ /* 0x000ea20000002400 */
[C---:B------:R-:W-:Y:S02]  /*35b0*/  ISETP.GT.AND P5, PT, R72.reuse, 0x30, PT ;  /* 0x000000304800780c */ /* 0x040fe40003fa4270 */
[----:B------:R-:W-:Y:S02]  /*35c0*/  FMNMX.FTZ R50, R121, R50, !PT ;  /* 0x0000003279327209 */ /* 0x000fe40007810000 */
[----:B------:R-:W-:Y:S02]  /*35d0*/  FSEL R99, R99, -INF , P4 ;  /* 0xff80000063637808 */ /* 0x000fe40002000000 */
[----:B------:R-:W-:Y:S01]  /*35e0*/  FMNMX.FTZ R68, R119, R50, !PT ;  /* 0x0000003277447209 */ /* 0x000fe20007810000 */
[----:B------:R-:W-:Y:S01]  /*35f0*/  MUFU.TANH R20, R20 ;  /* 0x0000001400147308 */ /* 0x000fe20000002400 */
[----:B------:R-:W-:-:S02]  /*3600*/  ISETP.GT.AND P2, PT, R72, 0x31, PT ;  /* 0x000000314800780c */ /* 0x000fc40003f44270 */
[----:B------:R-:W-:Y:S02]  /*3610*/  FMNMX.FTZ R68, R113, R68, !PT ;  /* 0x0000004471447209 */ /* 0x000fe40007810000 */
[----:B------:R-:W-:Y:S02]  /*3620*/  FSEL R51, R82, -INF , P5 ;  /* 0xff80000052337808 */ /* 0x000fe40002800000 */
[----:B------:R-:W-:Y:S01]  /*3630*/  FMNMX.FTZ R68, R111, R68, !PT ;  /* 0x000000446f447209 */ /* 0x000fe20007810000 */
[----:B------:R5:W2:Y:S01]  /*3640*/  MUFU.TANH R50, R53 ;  /* 0x0000003500327308 */ /* 0x000aa20000002400 */
[----:B------:R-:W-:Y:S02]  /*3650*/  ISETP.GT.AND P3, PT, R72, 0x38, PT ;  /* 0x000000384800780c */ /* 0x000fe40003f64270 */
[----:B------:R-:W-:Y:S02]  /*3660*/  FMNMX.FTZ R68, R107, R68, !PT ;  /* 0x000000446b447209 */ /* 0x000fe40007810000 */
[----:B------:R-:W-:-:S02]  /*3670*/  MOV R82, UR6 ;  /* 0x0000000600527c02 */ /* 0x000fc40008000f00 */
[----:B------:R-:W-:Y:S01]  /*3680*/  FMNMX.FTZ R70, R105, R68, !PT ;  /* 0x0000004469467209 */ /* 0x000fe20007810000 */
[----:B------:R-:W-:Y:S01]  /*3690*/  MUFU.TANH R21, R21 ;  /* 0x0000001500157308 */ /* 0x000fe20000002400 */
[----:B------:R-:W-:Y:S02]  /*36a0*/  VIMNMX R60, R60, R101, PT ;  /* 0x000000653c3c7248 */ /* 0x000fe40003fe0100 */
[----:B------:R-:W-:Y:S02]  /*36b0*/  FMNMX.FTZ R70, R103, R70, !PT ;  /* 0x0000004667467209 */ /* 0x000fe40007810000 */
[----:B------:R-:W-:Y:S02]  /*36c0*/  ISETP.GT.AND P4, PT, R60, 0x8, PT ;  /* 0x000000083c00780c */ /* 0x000fe40003f84270 */
[----:B------:R-:W-:Y:S01]  /*36d0*/  FMNMX.FTZ R70, R99, R70, !PT ;  /* 0x0000004663467209 */ /* 0x000fe20007810000 */
[----:B------:R-:W-:Y:S01]  /*36e0*/  MUFU.TANH R66, R66 ;  /* 0x0000004200427308 */ /* 0x000fe20000002400 */
[----:B------:R-:W-:-:S02]  /*36f0*/  WARPGROUP.DEPBAR.LE gsb0, 0x0 ;  /* 0x00008000000079c5 */ /* 0x000fc40000010000 */
[----:B------:R-:W-:Y:S01]  /*3700*/  WARPGROUP.ARRIVE ;  /* 0x00000000000079c5 */ /* 0x000fe20000000000 */
[----:B-----5:R-:W-:Y:S01]  /*3710*/  FMUL.FTZ R53, R41, UR7 ;  /* 0x0000000729357c20 */ /* 0x020fe20008410000 */
[----:B------:R-:W-:Y:S01]  /*3720*/  FSEL R41, R73, -INF , P2 ;  /* 0xff80000049297808 */ /* 0x000fe20001000000 */
[----:B------:R-:W-:Y:S01]  /*3730*/  FMUL.FTZ R69, R45, UR7 ;  /* 0x000000072d457c20 */ /* 0x000fe20008410000 */
[----:B------:R-:W-:Y:S01]  /*3740*/  FMNMX.FTZ R70, R51, R70, !PT ;  /* 0x0000004633467209 */ /* 0x000fe20007810000 */
[----:B------:R5:W-:Y:S01]  /*3750*/  MUFU.TANH R68, R53 ;  /* 0x0000003500447308 */ /* 0x000be20000002400 */
[----:B------:R-:W-:Y:S01]  /*3760*/  HGMMA.64x16x16.F32 R32, gdesc[UR24], R32, gsb0 ;  /* 0x00200000182079f0 */ /* 0x000fe20008000820 */
[----:B------:R-:W-:Y:S01]  /*3770*/  ISETP.GT.AND P2, PT, R72, 0x39, PT ;  /* 0x000000394800780c */ /* 0x000fe20003f44270 */
[----:B------:R-:W-:Y:S01]  /*3780*/  FMUL.FTZ R40, R40, UR7 ;  /* 0x0000000728287c20 */ /* 0x000fe20008410000 */
[----:B------:R-:W-:Y:S01]  /*3790*/  FMNMX.FTZ R70, R41, R70, !PT ;  /* 0x0000004629467209 */ /* 0x000fe20007810000 */
[----:B------:R-:W-:Y:S01]  /*37a0*/  FMUL.FTZ R44, R44, UR7 ;  /* 0x000000072c2c7c20 */ /* 0x000fe20008410000 */
[----:B------:R-:W-:Y:S01]  /*37b0*/  FSEL R45, R74, -INF , P2 ;  /* 0xff8000004a2d7808 */ /* 0x000fe20001000000 */
[----:B------:R-:W-:Y:S01]  /*37c0*/  FMUL.FTZ R42, R42, UR7 ;  /* 0x000000072a2a7c20 */ /* 0x000fe20008410000 */
[----:B------:R-:W-:Y:S01]  /*37d0*/  ISETP.GT.AND P2, PT, R72, 0x41, PT ;  /* 0x000000414800780c */ /* 0x000fe20003f44270 */
[----:B------:R1:W-:Y:S01]  /*37e0*/  MUFU.TANH R85, R69 ;  /* 0x0000004500557308 */ /* 0x0003e20000002400 */
[----:B-----5:R-:W-:Y:S01]  /*37f0*/  FSEL R53, R75, -INF , P3 ;  /* 0xff8000004b357808 */ /* 0x020fe20001800000 */
[----:B------:R-:W-:Y:S01]  /*3800*/  FMUL.FTZ R46, R46, UR7 ;  /* 0x000000072e2e7c20 */ /* 0x000fe20008410000 */
[----:B------:R-:W-:-:S02]  /*3810*/  ISETP.GT.AND P3, PT, R72, 0x40, PT ;  /* 0x000000404800780c */ /* 0x000fc40003f64270 */
[----:B------:R-:W-:Y:S02]  /*3820*/  FMNMX.FTZ R70, R53, R70, !PT ;  /* 0x0000004635467209 */ /* 0x000fe40007810000 */
[----:B---3--:R-:W-:Y:S01]  /*3830*/  FSEL R63, R77, -INF , P3 ;  /* 0xff8000004d3f7808 */ /* 0x008fe20001800000 */
        /* <DEDUP_REMOVED lines=11> */
[----:B-1----:R-:W-:Y:S02]  /*38f0*/  FSEL R69, R78, -INF , P2 ;  /* 0xff8000004e457808 */ /* 0x002fe40001000000 */
[----:B------:R-:W-:Y:S02]  /*3900*/  FMNMX.FTZ R74, R79, R74, !PT ;  /* 0x0000004a4f4a7209 */ /* 0x000fe40007810000 */
[----:B------:R-:W-:-:S02]  /*3910*/  ISETP.GT.AND P2, PT, R72, 0x51, PT ;  /* 0x000000514800780c */ /* 0x000fc40003f44270 */
[----:B----4-:R-:W-:Y:S01]  /*3920*/  FSEL R73, R83, -INF , P3 ;  /* 0xff80000053497808 */ /* 0x010fe20001800000 */
[----:B------:R-:W-:Y:S01]  /*3930*/  MUFU.TANH R56, R56 ;  /* 0x0000003800387308 */ /* 0x000fe20000002400 */
[----:B------:R-:W-:Y:S02]  /*3940*/  FMNMX.FTZ R74, R69, R74, !PT ;  /* 0x0000004a454a7209 */ /* 0x000fe40007810000 */
[----:B------:R-:W-:Y:S02]  /*3950*/  ISETP.GT.AND P3, PT, R72, 0x58, PT ;  /* 0x000000584800780c */ /* 0x000fe40003f64270 */
[----:B------:R-:W-:-:S03]  /*3960*/  FMNMX.FTZ R76, R73, R74, !PT ;  /* 0x0000004a494c7209 */ /* 0x000fc60007810000 */
        /* <DEDUP_REMOVED lines=9> */
[----:B--2---:R-:W-:Y:S01]  /*3a00*/  FSEL R37, R52, -INF , P3 ;  /* 0xff80000034257808 */ /* 0x004fe20001800000 */
[----:B------:R-:W-:Y:S01]  /*3a10*/  FMUL.FTZ R36, R36, UR7 ;  /* 0x0000000724247c20 */ /* 0x000fe20008410000 */
[----:B------:R-:W-:Y:S01]  /*3a20*/  FMNMX.FTZ R76, R33, R76, !PT ;  /* 0x0000004c214c7209 */ /* 0x000fe20007810000 */
[----:B------:R-:W1:Y:S01]  /*3a30*/  MUFU.TANH R70, R70 ;  /* 0x0000004600467308 */ /* 0x000e620000002400 */
[----:B------:R-:W-:Y:S01]  /*3a40*/  ISETP.GT.AND P3, PT, R72, 0x60, PT ;  /* 0x000000604800780c */ /* 0x000fe20003f64270 */
[----:B------:R-:W-:Y:S01]  /*3a50*/  FMUL.FTZ R52, R47, UR7 ;  /* 0x000000072f347c20 */ /* 0x000fe20008410000 */
[----:B------:R-:W-:Y:S01]  /*3a60*/  FSEL R77, R50, -INF , P2 ;  /* 0xff800000324d7808 */ /* 0x000fe20001000000 */
[----:B------:R-:W-:Y:S01]  /*3a70*/  FMUL.FTZ R50, R43, UR7 ;  /* 0x000000072b327c20 */ /* 0x000fe20008410000 */
[----:B------:R-:W-:-:S02]  /*3a80*/  FMNMX.FTZ R76, R37, R76, !PT ;  /* 0x0000004c254c7209 */ /* 0x000fc40007810000 */
[----:B------:R-:W-:Y:S01]  /*3a90*/  ISETP.GT.AND P2, PT, R72, 0x61, PT ;  /* 0x000000614800780c */ /* 0x000fe20003f44270 */
[----:B------:R-:W-:Y:S01]  /*3aa0*/  MUFU.TANH R32, R32 ;  /* 0x0000002000207308 */ /* 0x000fe20000002400 */
[----:B---3--:R-:W-:Y:S02]  /*3ab0*/  FSEL R81, R40, -INF , P3 ;  /* 0xff80000028517808 */ /* 0x008fe40001800000 */
[----:B------:R-:W-:Y:S02]  /*3ac0*/  FMNMX.FTZ R76, R77, R76, !PT ;  /* 0x0000004c4d4c7209 */ /* 0x000fe40007810000 */
[----:B------:R-:W-:Y:S02]  /*3ad0*/  ISETP.GT.AND P3, PT, R72, 0x68, PT ;  /* 0x000000684800780c */ /* 0x000fe40003f64270 */
[----:B------:R-:W-:Y:S01]  /*3ae0*/  FSEL R83, R68, -INF , P2 ;  /* 0xff80000044537808 */ /* 0x000fe20001000000 */
[----:B------:R-:W-:Y:S01]  /*3af0*/  MUFU.TANH R36, R36 ;  /* 0x0000002400247308 */ /* 0x000fe20000002400 */
[----:B------:R-:W-:Y:S01]  /*3b00*/  FMNMX.FTZ R76, R81, R76, !PT ;  /* 0x0000004c514c7209 */ /* 0x000fe20007810000 */
[----:B------:R-:W-:Y:S01]  /*3b10*/  FMUL.FTZ R68, R38, UR7 ;  /* 0x0000000726447c20 */ /* 0x000fe20008410000 */
[----:B------:R-:W-:-:S02]  /*3b20*/  ISETP.GT.AND P2, PT, R72, 0x69, PT ;  /* 0x000000694800780c */ /* 0x000fc40003f44270 */
[----:B------:R-:W-:Y:S02]  /*3b30*/  FMNMX.FTZ R76, R83, R76, !PT ;  /* 0x0000004c534c7209 */ /* 0x000fe40007810000 */
[----:B------:R-:W-:Y:S01]  /*3b40*/  FSEL R85, R85, -INF , P2 ;  /* 0xff80000055557808 */ /* 0x000fe20001000000 */
[----:B------:R-:W2:Y:S01]  /*3b50*/  MUFU.TANH R74, R74 ;  /* 0x0000004a004a7308 */ /* 0x000ea20000002400 */
[----:B------:R-:W-:-:S04]  /*3b60*/  ISETP.GT.AND P2, PT, R72, 0x71, PT ;  /* 0x000000714800780c */ /* 0x000fc80003f44270 */
[----:B-1----:R-:W-:Y:S01]  /*3b70*/  FSEL R87, R70, -INF , P2 ;  /* 0xff80000046577808 */ /* 0x002fe20001000000 */
[----:B------:R-:W-:Y:S01]  /*3b80*/  FMUL.FTZ R70, R35, UR7 ;  /* 0x0000000723467c20 */ /* 0x000fe20008410000 */
[----:B------:R-:W-:Y:S01]  /*3b90*/  ISETP.GT.AND P2, PT, R72, 0x79, PT ;  /* 0x000000794800780c */ /* 0x000fe20003f44270 */
[----:B------:R-:W-:Y:S08]  /*3ba0*/  MUFU.TANH R58, R58 ;  /* 0x0000003a003a7308 */ /* 0x000ff00000002400 */
[----:B------:R-:W-:Y:S01]  /*3bb0*/  MUFU.TANH R59, R59 ;  /* 0x0000003b003b7308 */ /* 0x000fe20000002400 */
[----:B--2---:R-:W-:Y:S01]  /*3bc0*/  FSEL R91, R74, -INF , P2 ;  /* 0xff8000004a5b7808 */ /* 0x004fe20001000000 */
[----:B------:R-:W-:Y:S01]  /*3bd0*/  FMUL.FTZ R74, R39, UR7 ;  /* 0x00000007274a7c20 */ /* 0x000fe20008410000 */
[----:B------:R-:W-:-:S02]  /*3be0*/  ISETP.GT.AND P2, PT, R72, 0x81, PT ;  /* 0x000000814800780c */ /* 0x000fc40003f44270 */
[----:B------:R-:W-:Y:S01]  /*3bf0*/  FSEL R39, R5, -INF , P4 ;  /* 0xff80000005277808 */ /* 0x000fe20002000000 */
[----:B------:R-:W-:Y:S02]  /*3c00*/  WARPGROUP.DEPBAR.LE gsb0, 0x0 ;  /* 0x00008000000079c5 */ /* 0x000fe40000010000 */
[----:B------:R-:W-:Y:S01]  /*3c10*/  FMUL.FTZ R40, R25, UR7 ;  /* 0x0000000719287c20 */ /* 0x000fe20008410000 */
[----:B------:R-:W-:Y:S01]  /*3c20*/  FSEL R25, R44, -INF , P3 ;  /* 0xff8000002c197808 */ /* 0x000fe20001800000 */
[----:B------:R-:W-:Y:S01]  /*3c30*/  FMUL.FTZ R24, R24, UR7 ;  /* 0x0000000718187c20 */ /* 0x000fe20008410000 */
[----:B------:R-:W-:Y:S01]  /*3c40*/  ISETP.GT.AND P3, PT, R72, 0x70, PT ;  /* 0x000000704800780c */ /* 0x000fe20003f64270 */
[----:B------:R-:W-:Y:S01]  /*3c50*/  FMUL.FTZ R28, R28, UR7 ;  /* 0x000000071c1c7c20 */ /* 0x000fe20008410000 */
[----:B------:R-:W-:Y:S01]  /*3c60*/  FMNMX.FTZ R76, R25, R76, !PT ;  /* 0x0000004c194c7209 */ /* 0x000fe20007810000 */
[----:B------:R1:W2:Y:S01]  /*3c70*/  MUFU.TANH R95, R40 ;  /* 0x00000028005f7308 */ /* 0x0002a20000002400 */
[----:B------:R-:W-:Y:S01]  /*3c80*/  FSEL R89, R32, -INF , P3 ;  /* 0xff80000020597808 */ /* 0x000fe20001800000 */
[----:B------:R-:W-:Y:S01]  /*3c90*/  FMUL.FTZ R32, R29, UR7 ;  /* 0x000000071d207c20 */ /* 0x000fe20008410000 */
[----:B------:R-:W-:Y:S01]  /*3ca0*/  FMNMX.FTZ R76, R85, R76, !PT ;  /* 0x0000004c554c7209 */ /* 0x000fe20007810000 */
[----:B------:R-:W-:Y:S01]  /*3cb0*/  FMUL.FTZ R44, R55, UR7 ;  /* 0x00000007372c7c20 */ /* 0x000fe20008410000 */
[----:B------:R-:W-:Y:S01]  /*3cc0*/  ISETP.GT.AND P3, PT, R72, 0x78, PT ;  /* 0x000000784800780c */ /* 0x000fe20003f64270 */
[----:B------:R-:W-:Y:S01]  /*3cd0*/  FMUL.FTZ R78, R30, UR7 ;  /* 0x000000071e4e7c20 */ /* 0x000fe20008410000 */
[----:B------:R-:W-:Y:S01]  /*3ce0*/  FMNMX.FTZ R76, R89, R76, !PT ;  /* 0x0000004c594c7209 */ /* 0x000fe20007810000 */
[----:B------:R-:W3:Y:S01]  /*3cf0*/  MUFU.TANH R24, R24 ;  /* 0x0000001800187308 */ /* 0x000ee20000002400 */
[----:B------:R-:W-:Y:S01]  /*3d00*/  FSEL R29, R36, -INF , P3 ;  /* 0xff800000241d7808 */ /* 0x000fe20001800000 */
[----:B-1----:R-:W-:Y:S01]  /*3d10*/  FMUL.FTZ R40, R54, UR7 ;  /* 0x0000000736287c20 */ /* 0x002fe20008410000 */
[----:B------:R-:W-:Y:S01]  /*3d20*/  FMNMX.FTZ R76, R87, R76, !PT ;  /* 0x0000004c574c7209 */ /* 0x000fe20007810000 */
[----:B------:R-:W-:Y:S01]  /*3d30*/  FMUL.FTZ R54, R34, UR7 ;  /* 0x0000000722367c20 */ /* 0x000fe20008410000 */
[----:B------:R-:W-:Y:S01]  /*3d40*/  ISETP.GT.AND P3, PT, R72, 0x80, PT ;  /* 0x000000804800780c */ /* 0x000fe20003f64270 */
[----:B------:R-:W-:Y:S01]  /*3d50*/  FMUL.FTZ R80, R31, UR7 ;  /* 0x000000071f507c20 */ /* 0x000fe20008410000 */
[----:B------:R-:W-:Y:S01]  /*3d60*/  FMNMX.FTZ R76, R29, R76, !PT ;  /* 0x0000004c1d4c7209 */ /* 0x000fe20007810000 */
[----:B------:R-:W1:Y:S01]  /*3d70*/  MUFU.TANH R28, R28 ;  /* 0x0000001c001c7308 */ /* 0x000e620000002400 */
[----:B--2---:R-:W-:-:S02]  /*3d80*/  FSEL R95, R95, -INF , P2 ;  /* 0xff8000005f5f7808 */ /* 0x004fc40001000000 */
[----:B------:R-:W-:Y:S02]  /*3d90*/  FMNMX.FTZ R76, R91, R76, !PT ;  /* 0x0000004c5b4c7209 */ /* 0x000fe40007810000 */
[----:B------:R-:W-:-:S03]  /*3da0*/  ISETP.GT.AND P2, PT, R72, 0x89, PT ;  /* 0x000000894800780c */ /* 0x000fc60003f44270 */
[----:B------:R-:W2:Y:S01]  /*3db0*/  MUFU.TANH R32, R32 ;  /* 0x0000002000207308 */ /* 0x000ea20000002400 */
[----:B---3--:R-:W-:Y:S02]  /*3dc0*/  FSEL R93, R24, -INF , P3 ;  /* 0xff800000185d7808 */ /* 0x008fe40001800000 */
[----:B------:R-:W-:Y:S01]  /*3dd0*/  ISETP.GT.AND P3, PT, R72, 0x88, PT ;  /* 0x000000884800780c */ /* 0x000fe20003f64270 */
[----:B------:R-:W-:Y:S01]  /*3de0*/  FMUL.FTZ R72, R26, UR7 ;  /* 0x000000071a487c20 */ /* 0x000fe20008410000 */
[----:B------:R-:W-:-:S03]  /*3df0*/  FMNMX.FTZ R76, R93, R76, !PT ;  /* 0x0000004c5d4c7209 */ /* 0x000fc60007810000 */
[----:B------:R-:W3:Y:S01]  /*3e00*/  MUFU.TANH R48, R48 ;  /* 0x0000003000307308 */ /* 0x000ee20000002400 */
[----:B-1----:R-:W-:Y:S02]  /*3e10*/  FSEL R55, R28, -INF , P3 ;  /* 0xff8000001c377808 */ /* 0x002fe40001800000 */
[----:B------:R-:W-:Y:S02]  /*3e20*/  FMNMX.FTZ R76, R95, R76, !PT ;  /* 0x0000004c5f4c7209 */ /* 0x000fe40007810000 */
[----:B------:R-:W-:Y:S02]  /*3e30*/  ISETP.GT.AND P3, PT, R60, 0x1, PT ;  /* 0x000000013c00780c */ /* 0x000fe40003f64270 */
[----:B------:R-:W-:Y:S01]  /*3e40*/  FMNMX.FTZ R76, R55, R76, !PT ;  /* 0x0000004c374c7209 */ /* 0x000fe20007810000 */
[----:B------:R-:W1:Y:S01]  /*3e50*/  MUFU.TANH R49, R49 ;  /* 0x0000003100317308 */ /* 0x000e620000002400 */
[----:B--2---:R-:W-:-:S04]  /*3e60*/  FSEL R97, R32, -INF , P2 ;  /* 0xff80000020617808 */ /* 0x004fc80001000000 */
[----:B------:R-:W-:-:S03]  /*3e70*/  FMNMX.FTZ R76, R97, R76, !PT ;  /* 0x0000004c614c7209 */ /* 0x000fc60007810000 */
[----:B------:R-:W2:Y:S02]  /*3e80*/  MUFU.TANH R40, R40 ;  /* 0x0000002800287308 */ /* 0x000ea40000002400 */
[----:B------:R-:W4:Y:S06]  /*3e90*/  SHFL.BFLY PT, R75, R76, 0x2, 0x1f ;  /* 0x0c401f004c4b7f89 */ /* 0x000f2c00000e0000 */
[----:B------:R-:W5:Y:S08]  /*3ea0*/  MUFU.TANH R44, R44 ;  /* 0x0000002c002c7308 */ /* 0x000f700000002400 */
[----:B------:R-:W5:Y:S08]  /*3eb0*/  MUFU.TANH R42, R42 ;  /* 0x0000002a002a7308 */ /* 0x000f700000002400 */
[----:B------:R-:W5:Y:S01]  /*3ec0*/  MUFU.TANH R50, R50 ;  /* 0x0000003200327308 */ /* 0x000f620000002400 */
[----:B----4-:R-:W-:Y:S01]  /*3ed0*/  FMNMX.FTZ R24, R76, R75, !PT ;  /* 0x0000004b4c187209 */ /* 0x010fe20007810000 */
[----:B------:R-:W-:-:S04]  /*3ee0*/  FMUL.FTZ R76, R27, UR7 ;  /* 0x000000071b4c7c20 */ /* 0x000fc80008410000 */
[----:B------:R-:W4:Y:S02]  /*3ef0*/  SHFL.BFLY PT, R75, R24, 0x1, 0x1f ;  /* 0x0c201f00184b7f89 */ /* 0x000f2400000e0000 */
[----:B------:R-:W5:Y:S08]  /*3f00*/  MUFU.TANH R46, R46 ;  /* 0x0000002e002e7308 */ /* 0x000f700000002400 */
[----:B------:R-:W5:Y:S08]  /*3f10*/  MUFU.TANH R52, R52 ;  /* 0x0000003400347308 */ /* 0x000f700000002400 */
[----:B------:R-:W5:Y:S01]  /*3f20*/  MUFU.TANH R54, R54 ;  /* 0x0000003600367308 */ /* 0x000f620000002400 */
[----:B----4-:R-:W-:-:S07]  /*3f30*/  FMNMX.FTZ R75, R24, R75, !PT ;  /* 0x0000004b184b7209 */ /* 0x010fce0007810000 */
[----:B------:R-:W4:Y:S01]  /*3f40*/  MUFU.TANH R70, R70 ;  /* 0x0000004600467308 */ /* 0x000f220000002400 */
[C---:B------:R-:W-:Y:S01]  /*3f50*/  FSETP.NEU.FTZ.AND P2, PT, R75.reuse, -INF , PT ;  /* 0xff8000004b00780b */ /* 0x040fe20003f5d000 */
[----:B------:R-:W-:-:S06]  /*3f60*/  FMUL.FTZ R24, R75, R82 ;  /* 0x000000524b187220 */ /* 0x000fcc0000410000 */
[----:B------:R-:W4:Y:S01]  /*3f70*/  MUFU.TANH R68, R68 ;  /* 0x0000004400447308 */ /* 0x000f220000002400 */
[----:B------:R-:W-:Y:S02]  /*3f80*/  FSEL R24, R24, RZ, P2 ;  /* 0x000000ff18187208 */ /* 0x000fe40001000000 */
[----:B------:R-:W-:-:S03]  /*3f90*/  ISETP.GT.AND P2, PT, R60, RZ, PT ;  /* 0x000000ff3c00720c */ /* 0x000fc60003f44270 */
[-CC-:B------:R-:W-:Y:S01]  /*3fa0*/  FFMA.FTZ R26, R109, R82.reuse, -R24.reuse ;  /* 0x000000526d1a7223 */ /* 0x180fe20000010818 */
[----:B------:R-:W-:Y:S01]  /*3fb0*/  FSEL R35, R4, -INF , P2 ;  /* 0xff80000004237808 */ /* 0x000fe20001000000 */
[-CC-:B------:R-:W-:Y:S01]  /*3fc0*/  FFMA.FTZ R5, R113, R82.reuse, -R24.reuse ;  /* 0x0000005271057223 */ /* 0x180fe20000010818 */
[----:B------:R-:W-:Y:S01]  /*3fd0*/  FSEL R4, R3, -INF , P3 ;  /* 0xff80000003047808 */ /* 0x000fe20001800000 */
[-CC-:B------:R-:W-:Y:S01]  /*3fe0*/  FFMA.FTZ R28, R117, R82.reuse, -R24.reuse ;  /* 0x00000052751c7223 */ /* 0x180fe20000010818 */
[C---:B------:R-:W-:Y:S01]  /*3ff0*/  ISETP.GT.AND P2, PT, R60.reuse, 0x9, PT ;  /* 0x000000093c00780c */ /* 0x040fe20003f44270 */
        /* <DEDUP_REMOVED lines=14> */
[----:B------:R-:W4:Y:S01]  /*40e0*/  MUFU.TANH R74, R74 ;  /* 0x0000004a004a7308 */ /* 0x000f220000002400 */
[C---:B------:R-:W-:Y:S01]  /*40f0*/  ISETP.GT.AND P3, PT, R60.reuse, 0x18, PT ;  /* 0x000000183c00780c */ /* 0x040fe20003f64270 */
[-CC-:B------:R-:W-:Y:S01]  /*4100*/  FFMA.FTZ R34, R51, R82.reuse, -R24.reuse ;  /* 0x0000005233227223 */ /* 0x180fe20000010818 */
[----:B------:R-:W-:Y:S01]  /*4110*/  FSEL R101, R7, -INF , P2 ;  /* 0xff80000007657808 */ /* 0x000fe20001000000 */
[--C-:B------:R-:W-:Y:S01]  /*4120*/  FFMA.FTZ R7, R107, R82, -R24.reuse ;  /* 0x000000526b077223 */ /* 0x100fe20000010818 */
[----:B------:R-:W-:Y:S01]  /*4130*/  FMNMX.FTZ R32, R47, R32, !PT ;  /* 0x000000202f207209 */ /* 0x000fe20007810000 */
[-CC-:B------:R-:W-:Y:S01]  /*4140*/  FFMA.FTZ R51, R69, R82.reuse, -R24.reuse ;  /* 0x0000005245337223 */ /* 0x180fe20000010818 */
[C---:B------:R-:W-:Y:S01]  /*4150*/  ISETP.GT.AND P2, PT, R60.reuse, 0x19, PT ;  /* 0x000000193c00780c */ /* 0x040fe20003f44270 */
[----:B------:R-:W4:Y:S01]  /*4160*/  MUFU.TANH R72, R72 ;  /* 0x0000004800487308 */ /* 0x000f220000002400 */
        /* <DEDUP_REMOVED lines=16> */
[----:B------:R-:W-:Y:S01]  /*4270*/  ISETP.GT.AND P3, PT, R60, 0x28, PT ;  /* 0x000000283c00780c */ /* 0x000fe20003f64270 */
[----:B------:R-:W4:Y:S01]  /*4280*/  MUFU.TANH R78, R78 ;  /* 0x0000004e004e7308 */ /* 0x000f220000002400 */
[----:B------:R-:W-:Y:S01]  /*4290*/  FSEL R107, R12, -INF , P2 ;  /* 0xff8000000c6b7808 */ /* 0x000fe20001000000 */
[----:B------:R-:W-:Y:S01]  /*42a0*/  FFMA.FTZ R55, R55, R82, -R24 ;  /* 0x0000005237377223 */ /* 0x000fe20000010818 */
[----:B------:R-:W-:-:S02]  /*42b0*/  FMNMX.FTZ R32, R11, R32, !PT ;  /* 0x000000200b207209 */ /* 0x000fc40007810000 */
[C---:B------:R-:W-:Y:S02]  /*42c0*/  ISETP.GT.AND P2, PT, R60.reuse, 0x29, PT ;  /* 0x000000293c00780c */ /* 0x040fe40003f44270 */
[----:B------:R-:W-:Y:S01]  /*42d0*/  FSEL R13, R13, -INF , P3 ;  /* 0xff8000000d0d7808 */ /* 0x000fe20001800000 */
[----:B------:R-:W4:Y:S01]  /*42e0*/  MUFU.TANH R80, R80 ;  /* 0x0000005000507308 */ /* 0x000f220000002400 */
[----:B------:R-:W-:Y:S02]  /*42f0*/  FMNMX.FTZ R8, R107, R32, !PT ;  /* 0x000000206b087209 */ /* 0x000fe40007810000 */
[C---:B------:R-:W-:Y:S02]  /*4300*/  ISETP.GT.AND P3, PT, R60.reuse, 0x30, PT ;  /* 0x000000303c00780c */ /* 0x040fe40003f64270 */
[----:B------:R-:W-:Y:S02]  /*4310*/  FSEL R15, R15, -INF , P2 ;  /* 0xff8000000f0f7808 */ /* 0x000fe40001000000 */
[----:B------:R-:W-:Y:S01]  /*4320*/  FMNMX.FTZ R8, R13, R8, !PT ;  /* 0x000000080d087209 */ /* 0x000fe20007810000 */
[----:B------:R4:W-:Y:S01]  /*4330*/  MUFU.EX2 R32, R10 ;  /* 0x0000000a00207308 */ /* 0x0009e20000000800 */
[----:B------:R-:W-:-:S02]  /*4340*/  ISETP.GT.AND P2, PT, R60, 0x31, PT ;  /* 0x000000313c00780c */ /* 0x000fc40003f44270 */
[----:B------:R-:W-:Y:S01]  /*4350*/  FSEL R105, R20, -INF , P3 ;  /* 0xff80000014697808 */ /* 0x000fe20001800000 */
[--C-:B------:R-:W-:Y:S01]  /*4360*/  FFMA.FTZ R20, R103, R82, -R24.reuse ;  /* 0x0000005267147223 */ /* 0x100fe20000010818 */
[----:B------:R-:W-:Y:S02]  /*4370*/  FMNMX.FTZ R8, R15, R8, !PT ;  /* 0x000000080f087209 */ /* 0x000fe40007810000 */
[C---:B------:R-:W-:Y:S01]  /*4380*/  ISETP.GT.AND P3, PT, R60.reuse, 0x38, PT ;  /* 0x000000383c00780c */ /* 0x040fe20003f64270 */
[----:B------:R-:W-:Y:S01]  /*4390*/  MUFU.EX2 R26, R26 ;  /* 0x0000001a001a7308 */ /* 0x000fe20000000800 */
[----:B------:R-:W-:Y:S01]  /*43a0*/  FSEL R103, R21, -INF , P2 ;  /* 0xff80000015677808 */ /* 0x000fe20001000000 */
[----:B------:R-:W-:Y:S01]  /*43b0*/  FFMA.FTZ R21, R99, R82, -R24 ;  /* 0x0000005263157223 */ /* 0x000fe20000010818 */
[----:B------:R-:W-:Y:S02]  /*43c0*/  FMNMX.FTZ R8, R105, R8, !PT ;  /* 0x0000000869087209 */ /* 0x000fe40007810000 */
[----:B------:R-:W-:-:S02]  /*43d0*/  ISETP.GT.AND P2, PT, R60, 0x39, PT ;  /* 0x000000393c00780c */ /* 0x000fc40003f44270 */
[----:B------:R-:W-:Y:S01]  /*43e0*/  FSEL R111, R66, -INF , P3 ;  /* 0xff800000426f7808 */ /* 0x000fe20001800000 */
[----:B------:R-:W4:Y:S01]  /*43f0*/  MUFU.EX2 R27, R27 ;  /* 0x0000001b001b7308 */ /* 0x000f220000000800 */
[----:B------:R-:W-:Y:S02]  /*4400*/  FMNMX.FTZ R8, R103, R8, !PT ;  /* 0x0000000867087209 */ /* 0x000fe40007810000 */
[C---:B------:R-:W-:Y:S02]  /*4410*/  ISETP.GT.AND P3, PT, R60.reuse, 0x40, PT ;  /* 0x000000403c00780c */ /* 0x040fe40003f64270 */
[----:B------:R-:W-:Y:S02]  /*4420*/  FSEL R67, R67, -INF , P2 ;  /* 0xff80000043437808 */ /* 0x000fe40001000000 */
[----:B------:R-:W-:Y:S01]  /*4430*/  FMNMX.FTZ R8, R111, R8, !PT ;  /* 0x000000086f087209 */ /* 0x000fe20007810000 */
[----:B------:R-:W-:Y:S01]  /*4440*/  MUFU.EX2 R28, R28 ;  /* 0x0000001c001c7308 */ /* 0x000fe20000000800 */
[----:B------:R-:W-:-:S02]  /*4450*/  ISETP.GT.AND P2, PT, R60, 0x41, PT ;  /* 0x000000413c00780c */ /* 0x000fc40003f44270 */
[----:B------:R-:W-:Y:S01]  /*4460*/  FSEL R99, R56, -INF , P3 ;  /* 0xff80000038637808 */ /* 0x000fe20001800000 */
[----:B------:R-:W-:Y:S01]  /*4470*/  FFMA.FTZ R56, R97, R82, -R24 ;  /* 0x0000005261387223 */ /* 0x000fe20000010818 */
[----:B------:R-:W-:Y:S02]  /*4480*/  FMNMX.FTZ R8, R67, R8, !PT ;  /* 0x0000000843087209 */ /* 0x000fe40007810000 */
[C---:B------:R-:W-:Y:S01]  /*4490*/  ISETP.GT.AND P3, PT, R60.reuse, 0x48, PT ;  /* 0x000000483c00780c */ /* 0x040fe20003f64270 */
[----:B------:R-:W-:Y:S01]  /*44a0*/  MUFU.EX2 R31, R31 ;  /* 0x0000001f001f7308 */ /* 0x000fe20000000800 */
[----:B------:R-:W-:Y:S02]  /*44b0*/  FSEL R57, R57, -INF , P2 ;  /* 0xff80000039397808 */ /* 0x000fe40001000000 */
[----:B------:R-:W-:Y:S02]  /*44c0*/  FMNMX.FTZ R8, R99, R8, !PT ;  /* 0x0000000863087209 */ /* 0x000fe40007810000 */
[----:B------:R-:W-:-:S02]  /*44d0*/  ISETP.GT.AND P2, PT, R60, 0x49, PT ;  /* 0x000000493c00780c */ /* 0x000fc40003f44270 */
[----:B------:R-:W-:Y:S01]  /*44e0*/  FSEL R113, R58, -INF , P3 ;  /* 0xff8000003a717808 */ /* 0x000fe20001800000 */
[----:B------:R-:W-:Y:S01]  /*44f0*/  MUFU.EX2 R30, R30 ;  /* 0x0000001e001e7308 */ /* 0x000fe20000000800 */
[----:B------:R-:W-:Y:S02]  /*4500*/  FMNMX.FTZ R8, R57, R8, !PT ;  /* 0x0000000839087209 */ /* 0x000fe40007810000 */
[C---:B------:R-:W-:Y:S02]  /*4510*/  ISETP.GT.AND P3, PT, R60.reuse, 0x50, PT ;  /* 0x000000503c00780c */ /* 0x040fe40003f64270 */
[----:B------:R-:W-:Y:S02]  /*4520*/  FSEL R117, R59, -INF , P2 ;  /* 0xff8000003b757808 */ /* 0x000fe40001000000 */
[----:B------:R-:W-:Y:S01]  /*4530*/  FMNMX.FTZ R8, R113, R8, !PT ;  /* 0x0000000871087209 */ /* 0x000fe20007810000 */
[----:B------:R-:W-:Y:S01]  /*4540*/  MUFU.EX2 R3, R3 ;  /* 0x0000000300037308 */ /* 0x000fe20000000800 */
[----:B------:R-:W-:-:S02]  /*4550*/  ISETP.GT.AND P2, PT, R60, 0x51, PT ;  /* 0x000000513c00780c */ /* 0x000fc40003f44270 */
[----:B---3--:R-:W-:Y:S01]  /*4560*/  FSEL R59, R48, -INF , P3 ;  /* 0xff800000303b7808 */ /* 0x008fe20001800000 */
[--C-:B------:R-:W-:Y:S01]  /*4570*/  FFMA.FTZ R48, R77, R82, -R24.reuse ;  /* 0x000000524d307223 */ /* 0x100fe20000010818 */
[----:B------:R-:W-:Y:S02]  /*4580*/  FMNMX.FTZ R8, R117, R8, !PT ;  /* 0x0000000875087209 */ /* 0x000fe40007810000 */
[C---:B------:R-:W-:Y:S01]  /*4590*/  ISETP.GT.AND P3, PT, R60.reuse, 0x58, PT ;  /* 0x000000583c00780c */ /* 0x040fe20003f64270 */
[----:B------:R-:W-:Y:S01]  /*45a0*/  MUFU.EX2 R5, R5 ;  /* 0x0000000500057308 */ /* 0x000fe20000000800 */
[----:B-1----:R-:W-:Y:S01]  /*45b0*/  FSEL R119, R49, -INF , P2 ;  /* 0xff80000031777808 */ /* 0x002fe20001000000 */
[----:B------:R-:W-:Y:S01]  /*45c0*/  FFMA.FTZ R49, R61, R82, -R24 ;  /* 0x000000523d317223 */ /* 0x000fe20000010818 */
[----:B------:R-:W-:Y:S02]  /*45d0*/  FMNMX.FTZ R8, R59, R8, !PT ;  /* 0x000000083b087209 */ /* 0x000fe40007810000 */
[----:B------:R-:W-:-:S02]  /*45e0*/  ISETP.GT.AND P2, PT, R60, 0x59, PT ;  /* 0x000000593c00780c */ /* 0x000fc40003f44270 */
[----:B--2---:R-:W-:Y:S01]  /*45f0*/  FSEL R53, R40, -INF , P3 ;  /* 0xff80000028357808 */ /* 0x004fe20001800000 */
[--C-:B------:R-:W-:Y:S01]  /*4600*/  FFMA.FTZ R40, R79, R82, -R24.reuse ;  /* 0x000000524f287223 */ /* 0x100fe20000010818 */
[----:B------:R-:W-:Y:S01]  /*4610*/  FMNMX.FTZ R8, R119, R8, !PT ;  /* 0x0000000877087209 */ /* 0x000fe20007810000 */
[----:B------:R-:W-:Y:S01]  /*4620*/  MUFU.EX2 R6, R6 ;  /* 0x0000000600067308 */ /* 0x000fe20000000800 */
[----:B------:R-:W-:Y:S02]  /*4630*/  ISETP.GT.AND P3, PT, R60, 0x60, PT ;  /* 0x000000603c00780c */ /* 0x000fe40003f64270 */
[----:B-----5:R-:W-:Y:S01]  /*4640*/  FSEL R115, R44, -INF , P2 ;  /* 0xff8000002c737808 */ /* 0x020fe20001000000 */
        /* <DEDUP_REMOVED lines=8> */
[----:B------:R-:W-:Y:S01]  /*46d0*/  FFMA.FTZ R73, R85, R82, -R24 ;  /* 0x0000005255497223 */ /* 0x000fe20000010818 */
[----:B------:R-:W-:-:S02]  /*46e0*/  ISETP.GT.AND P3, PT, R60, 0x68, PT ;  /* 0x000000683c00780c */ /* 0x000fc40003f64270 */
[----:B------:R-:W-:Y:S01]  /*46f0*/  FSEL R63, R50, -INF , P2 ;  /* 0xff800000323f7808 */ /* 0x000fe20001000000 */
[--C-:B------:R-:W-:Y:S01]  /*4700*/  FFMA.FTZ R50, R89, R82, -R24.reuse ;  /* 0x0000005259327223 */ /* 0x100fe20000010818 */
[----:B------:R-:W-:Y:S01]  /*4710*/  FMNMX.FTZ R8, R121, R8, !PT ;  /* 0x0000000879087209 */ /* 0x000fe20007810000 */
[----:B------:R-:W-:Y:S01]  /*4720*/  MUFU.EX2 R20, R20 ;  /* 0x0000001400147308 */ /* 0x000fe20000000800 */
[----:B------:R-:W-:Y:S02]  /*4730*/  ISETP.GT.AND P2, PT, R60, 0x69, PT ;  /* 0x000000693c00780c */ /* 0x000fe40003f44270 */
[----:B------:R-:W-:Y:S01]  /*4740*/  FSEL R123, R46, -INF , P3 ;  /* 0xff8000002e7b7808 */ /* 0x000fe20001800000 */
[--C-:B------:R-:W-:Y:S01]  /*4750*/  FFMA.FTZ R46, R25, R82, -R24.reuse ;  /* 0x00000052192e7223 */ /* 0x100fe20000010818 */
[----:B------:R-:W-:Y:S02]  /*4760*/  FMNMX.FTZ R8, R63, R8, !PT ;  /* 0x000000083f087209 */ /* 0x000fe40007810000 */
[----:B------:R-:W-:Y:S01]  /*4770*/  ISETP.GT.AND P3, PT, R60, 0x70, PT ;  /* 0x000000703c00780c */ /* 0x000fe20003f64270 */
[----:B------:R-:W-:Y:S01]  /*4780*/  MUFU.EX2 R21, R21 ;  /* 0x0000001500157308 */ /* 0x000fe20000000800 */
[----:B------:R-:W-:Y:S01]  /*4790*/  FSEL R61, R52, -INF , P2 ;  /* 0xff800000343d7808 */ /* 0x000fe20001000000 */
[----:B------:R-:W-:Y:S01]  /*47a0*/  FFMA.FTZ R52, R29, R82, -R24 ;  /* 0x000000521d347223 */ /* 0x000fe20000010818 */
[----:B------:R-:W-:-:S02]  /*47b0*/  FMNMX.FTZ R8, R123, R8, !PT ;  /* 0x000000087b087209 */ /* 0x000fc40007810000 */
[----:B------:R-:W-:Y:S02]  /*47c0*/  ISETP.GT.AND P2, PT, R60, 0x71, PT ;  /* 0x000000713c00780c */ /* 0x000fe40003f44270 */
[----:B------:R-:W-:Y:S01]  /*47d0*/  FSEL R125, R54, -INF , P3 ;  /* 0xff800000367d7808 */ /* 0x000fe20001800000 */
[----:B------:R-:W-:Y:S01]  /*47e0*/  FFMA.FTZ R54, R93, R82, -R24 ;  /* 0x000000525d367223 */ /* 0x000fe20000010818 */
[----:B------:R-:W-:Y:S01]  /*47f0*/  FMNMX.FTZ R8, R61, R8, !PT ;  /* 0x000000083d087209 */ /* 0x000fe20007810000 */
[----:B------:R-:W-:Y:S01]  /*4800*/  MUFU.EX2 R34, R34 ;  /* 0x0000002200227308 */ /* 0x000fe20000000800 */
[----:B------:R-:W-:Y:S02]  /*4810*/  ISETP.GT.AND P3, PT, R60, 0x78, PT ;  /* 0x000000783c00780c */ /* 0x000fe40003f64270 */
[----:B----4-:R-:W-:Y:S02]  /*4820*/  FSEL R79, R70, -INF , P2 ;  /* 0xff800000464f7808 */ /* 0x010fe40001000000 */
[----:B------:R-:W-:-:S02]  /*4830*/  FMNMX.FTZ R8, R125, R8, !PT ;  /* 0x000000087d087209 */ /* 0x000fc40007810000 */
[----:B------:R-:W-:Y:S01]  /*4840*/  ISETP.GT.AND P2, PT, R60, 0x79, PT ;  /* 0x000000793c00780c */ /* 0x000fe20003f44270 */
[----:B------:R-:W-:Y:S01]  /*4850*/  MUFU.EX2 R41, R41 ;  /* 0x0000002900297308 */ /* 0x000fe20000000800 */
[----:B------:R-:W-:Y:S02]  /*4860*/  FSEL R127, R68, -INF , P3 ;  /* 0xff800000447f7808 */ /* 0x000fe40001800000 */
[----:B------:R-:W-:Y:S02]  /*4870*/  FMNMX.FTZ R8, R79, R8, !PT ;  /* 0x000000084f087209 */ /* 0x000fe40007810000 */
[----:B------:R-:W-:Y:S02]  /*4880*/  ISETP.GT.AND P3, PT, R60, 0x80, PT ;  /* 0x000000803c00780c */ /* 0x000fe40003f64270 */
[----:B------:R-:W-:Y:S01]  /*4890*/  FSEL R129, R74, -INF , P2 ;  /* 0xff8000004a817808 */ /* 0x000fe20001000000 */
[----:B------:R-:W-:Y:S01]  /*48a0*/  MUFU.EX2 R36, R36 ;  /* 0x0000002400247308 */ /* 0x000fe20000000800 */
[----:B------:R-:W-:-:S02]  /*48b0*/  FMNMX.FTZ R8, R127, R8, !PT ;  /* 0x000000087f087209 */ /* 0x000fc40007810000 */
[----:B------:R-:W-:Y:S02]  /*48c0*/  ISETP.GT.AND P2, PT, R60, 0x81, PT ;  /* 0x000000813c00780c */ /* 0x000fe40003f44270 */
[----:B------:R-:W-:Y:S02]  /*48d0*/  FSEL R131, R72, -INF , P3 ;  /* 0xff80000048837808 */ /* 0x000fe40001800000 */
[----:B------:R-:W-:Y:S01]  /*48e0*/  FMNMX.FTZ R8, R129, R8, !PT ;  /* 0x0000000881087209 */ /* 0x000fe20007810000 */
[----:B------:R-:W-:Y:S01]  /*48f0*/  MUFU.EX2 R45, R45 ;  /* 0x0000002d002d7308 */ /* 0x000fe20000000800 */
[----:B------:R-:W-:Y:S02]  /*4900*/  ISETP.GT.AND P3, PT, R60, 0x88, PT ;  /* 0x000000883c00780c */ /* 0x000fe40003f64270 */
[----:B------:R-:W-:Y:S02]  /*4910*/  FSEL R133, R76, -INF , P2 ;  /* 0xff8000004c857808 */ /* 0x000fe40001000000 */
[----:B------:R-:W-:-:S02]  /*4920*/  FMNMX.FTZ R8, R131, R8, !PT ;  /* 0x0000000883087209 */ /* 0x000fc40007810000 */
[----:B------:R-:W-:Y:S01]  /*4930*/  ISETP.GT.AND P2, PT, R60, 0x89, PT ;  /* 0x000000893c00780c */ /* 0x000fe20003f44270 */
[----:B------:R-:W-:Y:S01]  /*4940*/  MUFU.EX2 R38, R38 ;  /* 0x0000002600267308 */ /* 0x000fe20000000800 */
[----:B------:R-:W-:Y:S02]  /*4950*/  FSEL R135, R78, -INF , P3 ;  /* 0xff8000004e877808 */ /* 0x000fe40001800000 */
[----:B------:R-:W-:Y:S02]  /*4960*/  FMNMX.FTZ R8, R133, R8, !PT ;  /* 0x0000000885087209 */ /* 0x000fe40007810000 */
[----:B------:R-:W-:Y:S02]  /*4970*/  FSEL R137, R80, -INF , P2 ;  /* 0xff80000050897808 */ /* 0x000fe40001000000 */
        /* <DEDUP_REMOVED lines=8> */
[----:B------:R-:W-:Y:S01]  /*4a00*/  FFMA.FTZ R77, R87, R82, -R24 ;  /* 0x00000052574d7223 */ /* 0x000fe20000010818 */
[----:B------:R-:W-:-:S05]  /*4a10*/  F2FP.F16.F32.PACK_AB R8, R27, R26 ;  /* 0x0000001a1b08723e */ /* 0x000fca00000000ff */
        /* <DEDUP_REMOVED lines=14> */
[-CC-:B------:R-:W-:Y:S01]  /*4b00*/  FFMA.FTZ R25, R9, R82.reuse, -R12.reuse ;  /* 0x0000005209197223 */ /* 0x180fe2000001080c */
[-C--:B------:R-:W-:Y:S01]  /*4b10*/  FFMA.FTZ R43, R43, R82.reuse, -R12 ;  /* 0x000000522b2b7223 */ /* 0x080fe2000001080c */
[----:B------:R-:W-:Y:S01]  /*4b20*/  SHF.R.U32.HI R9, RZ, 0x1f, R14 ;  /* 0x0000001fff097819 */ /* 0x000fe2000001160e */
[-CC-:B------:R-:W-:Y:S01]  /*4b30*/  FFMA.FTZ R24, R47, R82.reuse, -R12.reuse ;  /* 0x000000522f187223 */ /* 0x180fe2000001080c */
[----:B------:R1:W-:Y:S01]  /*4b40*/  MUFU.EX2 R72, R35 ;  /* 0x0000002300487308 */ /* 0x0003e20000000800 */
[-CC-:B------:R-:W-:Y:S01]  /*4b50*/  FFMA.FTZ R29, R101, R82.reuse, -R12.reuse ;  /* 0x00000052651d7223 */ /* 0x180fe2000001080c */
[----:B------:R-:W-:Y:S01]  /*4b60*/  LEA.HI.SX32 R9, R14, R9, 0x1b ;  /* 0x000000090e097211 */ /* 0x000fe200078fdaff */
[-CC-:B------:R-:W-:Y:S01]  /*4b70*/  FFMA.FTZ R58, R109, R82.reuse, -R12.reuse ;  /* 0x000000526d3a7223 */ /* 0x180fe2000001080c */
[-CC-:B------:R-:W-:Y:S01]  /*4b80*/  FFMA.FTZ R62, R15, R82.reuse, -R12.reuse ;  /* 0x000000520f3e7223 */ /* 0x180fe2000001080c */
[-CC-:B------:R-:W-:Y:S01]  /*4b90*/  FFMA.FTZ R60, R107, R82.reuse, -R12.reuse ;  /* 0x000000526b3c7223 */ /* 0x180fe2000001080c */
[-CC-:B------:R-:W-:Y:S01]  /*4ba0*/  FFMA.FTZ R66, R103, R82.reuse, -R12.reuse ;  /* 0x0000005267427223 */ /* 0x180fe2000001080c */
[-CC-:B------:R-:W-:Y:S01]  /*4bb0*/  FFMA.FTZ R68, R111, R82.reuse, -R12.reuse ;  /* 0x000000526f447223 */ /* 0x180fe2000001080c */
[----:B------:R2:W3:Y:S01]  /*4bc0*/  MUFU.EX2 R85, R4 ;  /* 0x0000000400557308 */ /* 0x0004e20000000800 */
[----:B-1----:R-:W-:Y:S01]  /*4bd0*/  FFMA.FTZ R35, R11, R82, -R12 ;  /* 0x000000520b237223 */ /* 0x002fe2000001080c */
[----:B------:R-:W-:-:S02]  /*4be0*/  VIADD R11, R64, 0xfffffffe ;  /* 0xfffffffe400b7836 */ /* 0x000fc40000000000 */
[-CC-:B------:R-:W-:Y:S01]  /*4bf0*/  FFMA.FTZ R67, R67, R82.reuse, -R12.reuse ;  /* 0x0000005243437223 */ /* 0x180fe2000001080c */
[-CC-:B------:R-:W-:Y:S01]  /*4c00*/  FFMA.FTZ R47, R99, R82.reuse, -R12.reuse ;  /* 0x00000052632f7223 */ /* 0x180fe2000001080c */
[-CC-:B------:R-:W-:Y:S01]  /*4c10*/  FFMA.FTZ R70, R57, R82.reuse, -R12.reuse ;  /* 0x0000005239467223 */ /* 0x180fe2000001080c */
[-CC-:B------:R-:W-:Y:S01]  /*4c20*/  FFMA.FTZ R57, R113, R82.reuse, -R12.reuse ;  /* 0x0000005271397223 */ /* 0x180fe2000001080c */
[----:B------:R-:W-:Y:S01]  /*4c30*/  R2UR UR61, R11 ;  /* 0x000000000b3d72ca */ /* 0x000fe200000e0000 */
[----:B------:R1:W4:Y:S01]  /*4c40*/  MUFU.EX2 R74, R39 ;  /* 0x00000027004a7308 */ /* 0x0003220000000800 */
[----:B--2---:R-:W-:Y:S02]  /*4c50*/  @!P1 VIADD R4, R0, 0x31c40 ;  /* 0x00031c4000049836 */ /* 0x004fe40000000000 */
[-CC-:B------:R-:W-:Y:S01]  /*4c60*/  FFMA.FTZ R117, R117, R82.reuse, -R12.reuse ;  /* 0x0000005275757223 */ /* 0x180fe2000001080c */
[-CC-:B------:R-:W-:Y:S01]  /*4c70*/  FFMA.FTZ R59, R59, R82.reuse, -R12.reuse ;  /* 0x000000523b3b7223 */ /* 0x180fe2000001080c */
[-CC-:B------:R-:W-:Y:S01]  /*4c80*/  FFMA.FTZ R64, R119, R82.reuse, -R12.reuse ;  /* 0x0000005277407223 */ /* 0x180fe2000001080c */
[-C--:B------:R-:W-:Y:S01]  /*4c90*/  FFMA.FTZ R53, R53, R82.reuse, -R12 ;  /* 0x0000005235357223 */ /* 0x080fe2000001080c */
[----:B------:R-:W-:Y:S01]  /*4ca0*/  @!P1 PRMT R4, RZ, 0x654, R4 ;  /* 0x00000654ff049816 */ /* 0x000fe20000000004 */
[-CC-:B------:R-:W-:Y:S01]  /*4cb0*/  FFMA.FTZ R121, R121, R82.reuse, -R12.reuse ;  /* 0x0000005279797223 */ /* 0x180fe2000001080c */
[----:B------:R2:W5:Y:S01]  /*4cc0*/  MUFU.EX2 R87, R43 ;  /* 0x0000002b00577308 */ /* 0x0005620000000800 */
[-CC-:B-1----:R-:W-:Y:S01]  /*4cd0*/  FFMA.FTZ R39, R13, R82.reuse, -R12.reuse ;  /* 0x000000520d277223 */ /* 0x182fe2000001080c */
[----:B------:R1:W-:Y:S01]  /*4ce0*/  @!P1 SYNCS.ARRIVE.TRANS64.RED.A1T0 RZ, [R4+URZ], RZ ;  /* 0x000000ff04ff99a7 */ /* 0x0003e2000810043f */
[-CC-:B------:R-:W-:Y:S01]  /*4cf0*/  FFMA.FTZ R123, R123, R82.reuse, -R12.reuse ;  /* 0x000000527b7b7223 */ /* 0x180fe2000001080c */
[-CC-:B------:R-:W-:Y:S01]  /*4d00*/  FFMA.FTZ R125, R125, R82.reuse, -R12.reuse ;  /* 0x000000527d7d7223 */ /* 0x180fe2000001080c */
[-CC-:B------:R-:W-:Y:S01]  /*4d10*/  FFMA.FTZ R79, R79, R82.reuse, -R12.reuse ;  /* 0x000000524f4f7223 */ /* 0x180fe2000001080c */
[-CC-:B------:R-:W-:Y:S01]  /*4d20*/  FFMA.FTZ R127, R127, R82.reuse, -R12.reuse ;  /* 0x000000527f7f7223 */ /* 0x180fe2000001080c */
[-CC-:B------:R-:W-:Y:S01]  /*4d30*/  FFMA.FTZ R129, R129, R82.reuse, -R12.reuse ;  /* 0x0000005281817223 */ /* 0x180fe2000001080c */
[----:B------:R-:W5:Y:S01]  /*4d40*/  MUFU.EX2 R24, R24 ;  /* 0x0000001800187308 */ /* 0x000f620000000800 */
[-CC-:B--2---:R-:W-:Y:S01]  /*4d50*/  FFMA.FTZ R43, R105, R82.reuse, -R12.reuse ;  /* 0x00000052692b7223 */ /* 0x184fe2000001080c */
[----:B-1----:R-:W-:Y:S01]  /*4d60*/  VIMNMX R4, RZ, R9, !PT ;  /* 0x00000009ff047248 */ /* 0x002fe20007fe0100 */
[----:B------:R-:W-:Y:S01]  /*4d70*/  FADD.FTZ R9, R26, R27 ;  /* 0x0000001b1a097221 */ /* 0x000fe20000010000 */
[-CC-:B------:R-:W-:Y:S01]  /*4d80*/  FFMA.FTZ R26, R61, R82.reuse, -R12.reuse ;  /* 0x000000523d1a7223 */ /* 0x180fe2000001080c */
[----:B------:R-:W-:Y:S01]  /*4d90*/  FFMA.FTZ R131, R131, R82, -R12 ;  /* 0x0000005283837223 */ /* 0x000fe2000001080c */
[----:B------:R-:W-:Y:S01]  /*4da0*/  ISETP.GE.AND P2, PT, R11, R4, PT ;  /* 0x000000040b00720c */ /* 0x000fe20003f46270 */
[----:B---3--:R-:W-:Y:S01]  /*4db0*/  FADD.FTZ R11, R72, R85 ;  /* 0x00000055480b7221 */ /* 0x008fe20000010000 */
[----:B------:R-:W1:Y:S01]  /*4dc0*/  MUFU.EX2 R29, R29 ;  /* 0x0000001d001d7308 */ /* 0x000e620000000800 */
[----:B------:R-:W-:Y:S01]  /*4dd0*/  FADD.FTZ R10, R28, R9 ;  /* 0x000000091c0a7221 */ /* 0x000fe20000010000 */
[----:B------:R-:W-:Y:S01]  /*4de0*/  F2FP.F16.F32.PACK_AB R9, R85, R72 ;  /* 0x000000485509723e */ /* 0x000fe200000000ff */
[----:B----4-:R-:W-:Y:S01]  /*4df0*/  FADD.FTZ R14, R74, R11 ;  /* 0x0000000b4a0e7221 */ /* 0x010fe20000010000 */
[----:B-----5:R-:W-:Y:S01]  /*4e00*/  F2FP.F16.F32.PACK_AB R11, R87, R74 ;  /* 0x0000004a570b723e */ /* 0x020fe200000000ff */
[C---:B------:R-:W-:Y:S01]  /*4e10*/  FADD.FTZ R13, R31.reuse, R10 ;  /* 0x0000000a1f0d7221 */ /* 0x040fe20000010000 */
[----:B------:R-:W-:Y:S01]  /*4e20*/  F2FP.F16.F32.PACK_AB R10, R31, R28 ;  /* 0x0000001c1f0a723e */ /* 0x000fe200000000ff */
[----:B------:R-:W-:Y:S01]  /*4e30*/  FADD.FTZ R15, R87, R14 ;  /* 0x0000000e570f7221 */ /* 0x000fe20000010000 */
[----:B------:R-:W2:Y:S01]  /*4e40*/  MUFU.EX2 R25, R25 ;  /* 0x0000001900197308 */ /* 0x000ea20000000800 */
[----:B------:R-:W-:Y:S01]  /*4e50*/  FADD.FTZ R14, R30, R13 ;  /* 0x0000000d1e0e7221 */ /* 0x000fe20000010000 */
[-CC-:B------:R-:W-:Y:S01]  /*4e60*/  FFMA.FTZ R72, R115, R82.reuse, -R12.reuse ;  /* 0x0000005273487223 */ /* 0x180fe2000001080c */
[----:B------:R-:W-:Y:S01]  /*4e70*/  FADD.FTZ R28, R24, R15 ;  /* 0x0000000f181c7221 */ /* 0x000fe20000010000 */
[-C--:B------:R-:W-:Y:S01]  /*4e80*/  FFMA.FTZ R74, R63, R82.reuse, -R12 ;  /* 0x000000523f4a7223 */ /* 0x080fe2000001080c */
[----:B------:R-:W-:Y:S01]  /*4e90*/  FADD.FTZ R14, R3, R14 ;  /* 0x0000000e030e7221 */ /* 0x000fe20000010000 */
[-CC-:B------:R-:W-:Y:S01]  /*4ea0*/  FFMA.FTZ R133, R133, R82.reuse, -R12.reuse ;  /* 0x0000005285857223 */ /* 0x180fe2000001080c */
[-C--:B------:R-:W-:Y:S01]  /*4eb0*/  FFMA.FTZ R135, R135, R82.reuse, -R12 ;  /* 0x0000005287877223 */ /* 0x080fe2000001080c */
[----:B------:R-:W3:Y:S01]  /*4ec0*/  MUFU.EX2 R58, R58 ;  /* 0x0000003a003a7308 */ /* 0x000ee20000000800 */
[----:B-1----:R-:W-:Y:S01]  /*4ed0*/  FADD.FTZ R28, R29, R28 ;  /* 0x0000001c1d1c7221 */ /* 0x002fe20000010000 */
[----:B------:R-:W-:Y:S01]  /*4ee0*/  FADD.FTZ R13, R5, R14 ;  /* 0x0000000e050d7221 */ /* 0x000fe20000010000 */
[----:B------:R-:W-:Y:S01]  /*4ef0*/  FFMA.FTZ R137, R137, R82, -R12 ;  /* 0x0000005289897223 */ /* 0x000fe2000001080c */
[----:B------:R-:W-:Y:S01]  /*4f00*/  F2FP.F16.F32.PACK_AB R12, R3, R30 ;  /* 0x0000001e030c723e */ /* 0x000fe200000000ff */
[----:B------:R1:W-:Y:S01]  /*4f10*/  STSM.16.M88.4 [R22+0x24300], R8 ;  /* 0x0243000816007844 */ /* 0x0003e20000000200 */
[----:B------:R-:W-:Y:S01]  /*4f20*/  FADD.FTZ R14, R6, R13 ;  /* 0x0000000d060e7221 */ /* 0x000fe20000010000 */
[----:B------:R-:W-:Y:S01]  /*4f30*/  IMAD.MOV.U32 R63, RZ, RZ, R71 ;  /* 0x000000ffff3f7224 */ /* 0x000fe200078e0047 */
[----:B------:R-:W4:Y:S01]  /*4f40*/  MUFU.EX2 R35, R35 ;  /* 0x0000002300237308 */ /* 0x000f220000000800 */
[----:B--2---:R-:W-:Y:S01]  /*4f50*/  FADD.FTZ R15, R25, R28 ;  /* 0x0000001c190f7221 */ /* 0x004fe20000010000 */
[----:B------:R-:W-:-:S04]  /*4f60*/  FADD.FTZ R13, R7, R14 ;  /* 0x0000000e070d7221 */ /* 0x000fc80000010000 */
[----:B------:R-:W-:Y:S02]  /*4f70*/  FADD.FTZ R13, R32, R13 ;  /* 0x0000000d200d7221 */ /* 0x000fe40000010000 */
[----:B------:R-:W2:Y:S01]  /*4f80*/  MUFU.EX2 R60, R60 ;  /* 0x0000003c003c7308 */ /* 0x000ea20000000800 */
[----:B---3--:R-:W-:Y:S01]  /*4f90*/  FADD.FTZ R28, R58, R15 ;  /* 0x0000000f3a1c7221 */ /* 0x008fe20000010000 */
[----:B-1----:R-:W-:-:S06]  /*4fa0*/  F2FP.F16.F32.PACK_AB R8, R32, R7 ;  /* 0x000000072008723e */ /* 0x002fcc00000000ff */
[----:B------:R-:W1:Y:S01]  /*4fb0*/  MUFU.EX2 R39, R39 ;  /* 0x0000002700277308 */ /* 0x000e620000000800 */
[----:B----4-:R-:W-:Y:S01]  /*4fc0*/  FADD.FTZ R15, R35, R28 ;  /* 0x0000001c230f7221 */ /* 0x010fe20000010000 */
[----:B------:R-:W-:-:S06]  /*4fd0*/  FADD.FTZ R28, R20, R13 ;  /* 0x0000000d141c7221 */ /* 0x000fcc0000010000 */
[----:B------:R-:W3:Y:S01]  /*4fe0*/  MUFU.EX2 R62, R62 ;  /* 0x0000003e003e7308 */ /* 0x000ee20000000800 */
[C---:B--2---:R-:W-:Y:S01]  /*4ff0*/  FADD.FTZ R14, R60.reuse, R15 ;  /* 0x0000000f3c0e7221 */ /* 0x044fe20000010000 */
[----:B------:R-:W-:Y:S01]  /*5000*/  FADD.FTZ R15, R21, R28 ;  /* 0x0000001c150f7221 */ /* 0x000fe20000010000 */
[----:B------:R-:W-:Y:S01]  /*5010*/  F2FP.F16.F32.PACK_AB R9, R60, R35 ;  /* 0x000000233c09723e */ /* 0x000fe200000000ff */
[----:B------:R-:W-:Y:S02]  /*5020*/  IMAD.MOV.U32 R60, RZ, RZ, R71 ;  /* 0x000000ffff3c7224 */ /* 0x000fe400078e0047 */
[----:B------:R-:W-:Y:S01]  /*5030*/  FADD.FTZ R28, R34, R15 ;  /* 0x0000000f221c7221 */ /* 0x000fe20000010000 */
[----:B------:R-:W-:Y:S01]  /*5040*/  IMAD.MOV.U32 R35, RZ, RZ, R71 ;  /* 0x000000ffff237224 */ /* 0x000fe200078e0047 */
[----:B------:R-:W2:Y:S01]  /*5050*/  MUFU.EX2 R43, R43 ;  /* 0x0000002b002b7308 */ /* 0x000ea20000000800 */
[----:B-1----:R-:W-:Y:S01]  /*5060*/  FADD.FTZ R13, R39, R14 ;  /* 0x0000000e270d7221 */ /* 0x002fe20000010000 */
[----:B------:R-:W-:-:S04]  /*5070*/  FADD.FTZ R15, R41, R28 ;  /* 0x0000001c290f7221 */ /* 0x000fc80000010000 */
[----:B------:R-:W-:Y:S01]  /*5080*/  FADD.FTZ R10, R36, R15 ;  /* 0x0000000f240a7221 */ /* 0x000fe20000010000 */
[----:B------:R-:W-:Y:S01]  /*5090*/  F2FP.F16.F32.PACK_AB R15, R58, R25 ;  /* 0x000000193a0f723e */ /* 0x000fe200000000ff */
[----:B------:R-:W1:Y:S01]  /*50a0*/  MUFU.EX2 R66, R66 ;  /* 0x0000004200427308 */ /* 0x000e620000000800 */
[C---:B---3--:R-:W-:Y:S01]  /*50b0*/  FADD.FTZ R14, R62.reuse, R13 ;  /* 0x0000000d3e0e7221 */ /* 0x048fe20000010000 */
[----:B------:R-:W-:Y:S01]  /*50c0*/  F2FP.F16.F32.PACK_AB R13, R29, R24 ;  /* 0x000000181d0d723e */ /* 0x000fe200000000ff */
[--C-:B------:R-:W-:Y:S01]  /*50d0*/  IMAD.MOV.U32 R58, RZ, RZ, R71.reuse ;  /* 0x000000ffff3a7224 */ /* 0x100fe200078e0047 */
[----:B------:R-:W-:Y:S01]  /*50e0*/  F2FP.F16.F32.PACK_AB R11, R62, R39 ;  /* 0x000000273e0b723e */ /* 0x000fe200000000ff */
[--C-:B------:R-:W-:Y:S02]  /*50f0*/  IMAD.MOV.U32 R62, RZ, RZ, R71.reuse ;  /* 0x000000ffff3e7224 */ /* 0x100fe400078e0047 */
[----:B------:R-:W-:Y:S01]  /*5100*/  IMAD.MOV.U32 R39, RZ, RZ, R71 ;  /* 0x000000ffff277224 */ /* 0x000fe200078e0047 */
[----:B------:R-:W3:Y:S01]  /*5110*/  MUFU.EX2 R68, R68 ;  /* 0x0000004400447308 */ /* 0x000ee20000000800 */
[----:B--2---:R-:W-:Y:S01]  /*5120*/  FADD.FTZ R3, R43, R14 ;  /* 0x0000000e2b037221 */ /* 0x004fe20000010000 */
[----:B------:R-:W-:-:S05]  /*5130*/  F2FP.F16.F32.PACK_AB R14, R6, R5 ;  /* 0x00000005060e723e */ /* 0x000fca00000000ff */
[----:B------:R-:W-:Y:S01]  /*5140*/  STSM.16.M88.4 [R22+0x25b00], R12 ;  /* 0x025b000c16007844 */ /* 0x000fe20000000200 */
[----:B------:R-:W2:Y:S01]  /*5150*/  MUFU.EX2 R67, R67 ;  /* 0x0000004300437308 */ /* 0x000ea20000000800 */
[C---:B-1----:R-:W-:Y:S01]  /*5160*/  FADD.FTZ R3, R66.reuse, R3 ;  /* 0x0000000342037221 */ /* 0x042fe20000010000 */
[----:B------:R-:W-:Y:S01]  /*5170*/  F2FP.F16.F32.PACK_AB R25, R66, R43 ;  /* 0x0000002b4219723e */ /* 0x000fe200000000ff */
[----:B------:R-:W-:Y:S01]  /*5180*/  IMAD.MOV.U32 R66, RZ, RZ, R71 ;  /* 0x000000ffff427224 */ /* 0x000fe200078e0047 */
[----:B------:R-:W-:-:S04]  /*5190*/  MOV R43, R71 ;  /* 0x00000047002b7202 */ /* 0x000fc80000000f00 */
[----:B------:R-:W1:Y:S01]  /*51a0*/  MUFU.EX2 R47, R47 ;  /* 0x0000002f002f7308 */ /* 0x000e620000000800 */
[----:B---3--:R-:W-:Y:S01]  /*51b0*/  FADD.FTZ R24, R68, R3 ;  /* 0x0000000344187221 */ /* 0x008fe20000010000 */
[----:B------:R-:W-:Y:S01]  /*51c0*/  FADD.FTZ R3, R45, R10 ;  /* 0x0000000a2d037221 */ /* 0x000fe20000010000 */
[----:B------:R-:W-:-:S03]  /*51d0*/  F2FP.F16.F32.PACK_AB R10, R21, R20 ;  /* 0x00000014150a723e */ /* 0x000fc600000000ff */
[----:B------:R-:W-:Y:S02]  /*51e0*/  FADD.FTZ R28, R38, R3 ;  /* 0x00000003261c7221 */ /* 0x000fe40000010000 */
[----:B------:R-:W3:Y:S01]  /*51f0*/  MUFU.EX2 R70, R70 ;  /* 0x0000004600467308 */ /* 0x000ee20000000800 */
[----:B--2---:R-:W-:Y:S01]  /*5200*/  FADD.FTZ R24, R67, R24 ;  /* 0x0000001843187221 */ /* 0x004fe20000010000 */
[----:B------:R-:W-:Y:S01]  /*5210*/  FADD.FTZ R5, R49, R28 ;  /* 0x0000001c31057221 */ /* 0x000fe20000010000 */
[----:B------:R2:W-:Y:S01]  /*5220*/  STSM.16.M88.4 [R22+0x27300], R8 ;  /* 0x0273000816007844 */ /* 0x0005e20000000200 */
[----:B------:R-:W-:Y:S01]  /*5230*/  F2FP.F16.F32.PACK_AB R27, R67, R68 ;  /* 0x00000044431b723e */ /* 0x000fe200000000ff */
[----:B------:R-:W-:Y:S02]  /*5240*/  IMAD.MOV.U32 R68, RZ, RZ, R71 ;  /* 0x000000ffff447224 */ /* 0x000fe400078e0047 */
[----:B------:R-:W-:Y:S01]  /*5250*/  FADD.FTZ R28, R40, R5 ;  /* 0x00000005281c7221 */ /* 0x000fe20000010000 */
[----:B------:R-:W-:Y:S01]  /*5260*/  MOV R67, R71 ;  /* 0x0000004700437202 */ /* 0x000fe20000000f00 */
[----:B------:R-:W-:Y:S01]  /*5270*/  MUFU.EX2 R57, R57 ;  /* 0x0000003900397308 */ /* 0x000fe20000000800 */
[----:B-1----:R-:W-:Y:S01]  /*5280*/  FADD.FTZ R3, R47, R24 ;  /* 0x000000182f037221 */ /* 0x002fe20000010000 */
[----:B------:R-:W-:Y:S01]  /*5290*/  FADD.FTZ R5, R51, R28 ;  /* 0x0000001c33057221 */ /* 0x000fe20000010000 */
[----:B------:R-:W-:Y:S01]  /*52a0*/  F2FP.F16.F32.PACK_AB R24, R41, R34 ;  /* 0x000000222918723e */ /* 0x000fe200000000ff */
[----:B------:R-:W-:-:S02]  /*52b0*/  IMAD.MOV.U32 R41, RZ, RZ, R71 ;  /* 0x000000ffff297224 */ /* 0x000fc400078e0047 */
[----:B------:R-:W-:Y:S02]  /*52c0*/  FADD.FTZ R30, R42, R5 ;  /* 0x000000052a1e7221 */ /* 0x000fe40000010000 */
[----:B------:R-:W1:Y:S01]  /*52d0*/  MUFU.EX2 R0, R117 ;  /* 0x0000007500007308 */ /* 0x000e620000000800 */
[----:B---3--:R-:W-:Y:S01]  /*52e0*/  F2FP.F16.F32.PACK_AB R29, R70, R47 ;  /* 0x0000002f461d723e */ /* 0x008fe200000000ff */
[----:B------:R-:W-:-:S06]  /*52f0*/  FADD.FTZ R30, R33, R30 ;  /* 0x0000001e211e7221 */ /* 0x000fcc0000010000 */
[----:B------:R-:W-:Y:S08]  /*5300*/  MUFU.EX2 R59, R59 ;  /* 0x0000003b003b7308 */ /* 0x000ff00000000800 */
[----:B------:R-:W2:Y:S01]  /*5310*/  MUFU.EX2 R64, R64 ;  /* 0x0000004000407308 */ /* 0x000ea20000000800 */
[----:B-1----:R-:W-:-:S07]  /*5320*/  F2FP.F16.F32.PACK_AB R31, R0, R57 ;  /* 0x00000039001f723e */ /* 0x002fce00000000ff */
[----:B------:R1:W-:Y:S08]  /*5330*/  MUFU.EX2 R6, R26 ;  /* 0x0000001a00067308 */ /* 0x0003f00000000800 */
[----:B------:R-:W3:Y:S01]  /*5340*/  MUFU.EX2 R53, R53 ;  /* 0x0000003500357308 */ /* 0x000ee20000000800 */
[----:B-1----:R-:W-:Y:S01]  /*5350*/  FADD.FTZ R26, R70, R3 ;  /* 0x00000003461a7221 */ /* 0x002fe20000010000 */
[----:B--2---:R-:W-:Y:S01]  /*5360*/  F2FP.F16.F32.PACK_AB R9, R64, R59 ;  /* 0x0000003b4009723e */ /* 0x004fe200000000ff */
[----:B------:R-:W-:-:S02]  /*5370*/  IMAD.MOV.U32 R70, RZ, RZ, R71 ;  /* 0x000000ffff467224 */ /* 0x000fc400078e0047 */
[----:B------:R-:W-:Y:S01]  /*5380*/  FADD.FTZ R3, R57, R26 ;  /* 0x0000001a39037221 */ /* 0x000fe20000010000 */
[----:B------:R-:W-:Y:S01]  /*5390*/  F2FP.F16.F32.PACK_AB R26, R45, R36 ;  /* 0x000000242d1a723e */ /* 0x000fe200000000ff */
[----:B------:R-:W-:Y:S01]  /*53a0*/  IMAD.MOV.U32 R57, RZ, RZ, R71 ;  /* 0x000000ffff397224 */ /* 0x000fe200078e0047 */
[----:B------:R-:W1:Y:S01]  /*53b0*/  MUFU.EX2 R72, R72 ;  /* 0x0000004800487308 */ /* 0x000e620000000800 */
[----:B------:R-:W-:Y:S01]  /*53c0*/  FADD.FTZ R28, R0, R3 ;  /* 0x00000003001c7221 */ /* 0x000fe20000010000 */
[--C-:B------:R-:W-:Y:S01]  /*53d0*/  IMAD.MOV.U32 R36, RZ, RZ, R71.reuse ;  /* 0x000000ffff247224 */ /* 0x100fe200078e0047 */
[----:B------:R-:W-:Y:S02]  /*53e0*/  STSM.16.M88.4 [R22+0x28b00], R24 ;  /* 0x028b001816007844 */ /* 0x000fe40000000200 */
[----:B------:R-:W-:Y:S01]  /*53f0*/  FADD.FTZ R3, R59, R28 ;  /* 0x0000001c3b037221 */ /* 0x000fe20000010000 */
[----:B------:R-:W-:Y:S01]  /*5400*/  F2FP.F16.F32.PACK_AB R28, R49, R38 ;  /* 0x00000026311c723e */ /* 0x000fe200000000ff */
[----:B------:R-:W-:Y:S01]  /*5410*/  IMAD.MOV.U32 R59, RZ, RZ, R71 ;  /* 0x000000ffff3b7224 */ /* 0x000fe200078e0047 */
[----:B------:R-:W2:Y:S01]  /*5420*/  MUFU.EX2 R61, R121 ;  /* 0x00000079003d7308 */ /* 0x000ea20000000800 */
[----:B------:R-:W-:Y:S01]  /*5430*/  FADD.FTZ R34, R64, R3 ;  /* 0x0000000340227221 */ /* 0x000fe20000010000 */
[----:B------:R-:W-:Y:S01]  /*5440*/  FADD.FTZ R3, R37, R30 ;  /* 0x0000001e25037221 */ /* 0x000fe20000010000 */
[----:B------:R-:W-:Y:S01]  /*5450*/  F2FP.F16.F32.PACK_AB R30, R51, R40 ;  /* 0x00000028331e723e */ /* 0x000fe200000000ff */
[----:B------:R-:W-:-:S02]  /*5460*/  IMAD.MOV.U32 R64, RZ, RZ, R71 ;  /* 0x000000ffff407224 */ /* 0x000fc400078e0047 */
[----:B---3--:R-:W-:Y:S01]  /*5470*/  FADD.FTZ R5, R53, R34 ;  /* 0x0000002235057221 */ /* 0x008fe20000010000 */
[----:B------:R-:W-:Y:S01]  /*5480*/  FADD.FTZ R3, R48, R3 ;  /* 0x0000000330037221 */ /* 0x000fe20000010000 */
[----:B------:R-:W-:Y:S01]  /*5490*/  IMAD.MOV.U32 R51, RZ, RZ, R71 ;  /* 0x000000ffff337224 */ /* 0x000fe200078e0047 */
[----:B------:R-:W3:Y:S01]  /*54a0*/  MUFU.EX2 R74, R74 ;  /* 0x0000004a004a7308 */ /* 0x000ee20000000800 */
[----:B-1----:R-:W-:Y:S01]  /*54b0*/  FADD.FTZ R8, R72, R5 ;  /* 0x0000000548087221 */ /* 0x002fe20000010000 */
[----:B------:R-:W-:Y:S01]  /*54c0*/  FADD.FTZ R10, R44, R3 ;  /* 0x000000032c0a7221 */ /* 0x000fe20000010000 */
[----:B------:R-:W-:Y:S01]  /*54d0*/  F2FP.F16.F32.PACK_AB R11, R72, R53 ;  /* 0x00000035480b723e */ /* 0x000fe200000000ff */
[----:B------:R1:W-:Y:S01]  /*54e0*/  STSM.16.M88.4 [R22+0x2a300], R28 ;  /* 0x02a3001c16007844 */ /* 0x0003e20000000200 */
[C---:B------:R-:W-:Y:S01]  /*54f0*/  F2FP.F16.F32.PACK_AB R44, R69.reuse, R44 ;  /* 0x0000002c452c723e */ /* 0x040fe200000000ff */
[----:B------:R-:W-:Y:S01]  /*5500*/  FADD.FTZ R5, R69, R10 ;  /* 0x0000000a45057221 */ /* 0x000fe20000010000 */
[----:B------:R-:W-:Y:S01]  /*5510*/  F2FP.F16.F32.PACK_AB R10, R48, R37 ;  /* 0x00000025300a723e */ /* 0x000fe200000000ff */
[----:B------:R-:W4:Y:S01]  /*5520*/  MUFU.EX2 R123, R123 ;  /* 0x0000007b007b7308 */ /* 0x000f220000000800 */
[----:B--2---:R-:W-:Y:S01]  /*5530*/  FADD.FTZ R3, R61, R8 ;  /* 0x000000083d037221 */ /* 0x004fe20000010000 */
[----:B------:R-:W-:Y:S01]  /*5540*/  FADD.FTZ R14, R46, R5 ;  /* 0x000000052e0e7221 */ /* 0x000fe20000010000 */
[----:B------:R-:W-:Y:S01]  /*5550*/  F2FP.F16.F32.PACK_AB R8, R33, R42 ;  /* 0x0000002a2108723e */ /* 0x000fe200000000ff */
[--C-:B------:R-:W-:Y:S01]  /*5560*/  IMAD.MOV.U32 R69, RZ, RZ, R71.reuse ;  /* 0x000000ffff457224 */ /* 0x100fe200078e0047 */
[-C--:B------:R-:W-:Y:S01]  /*5570*/  MOV R49, R71.reuse ;  /* 0x0000004700317202 */ /* 0x080fe20000000f00 */
[----:B------:R-:W-:Y:S01]  /*5580*/  IMAD.MOV.U32 R53, RZ, RZ, R71 ;  /* 0x000000ffff357224 */ /* 0x000fe200078e0047 */
[----:B------:R-:W-:Y:S01]  /*5590*/  MOV R37, R71 ;  /* 0x0000004700257202 */ /* 0x000fe20000000f00 */
[----:B------:R-:W2:Y:S01]  /*55a0*/  MUFU.EX2 R125, R125 ;  /* 0x0000007d007d7308 */ /* 0x000ea20000000800 */
[C---:B---3--:R-:W-:Y:S01]  /*55b0*/  FADD.FTZ R12, R74.reuse, R3 ;  /* 0x000000034a0c7221 */ /* 0x048fe20000010000 */
[----:B------:R3:W-:Y:S01]  /*55c0*/  STSM.16.M88.4 [R22+0x2bb00], R8 ;  /* 0x02bb000816007844 */ /* 0x0007e20000000200 */
[----:B------:R-:W-:Y:S01]  /*55d0*/  F2FP.F16.F32.PACK_AB R45, R74, R61 ;  /* 0x0000003d4a2d723e */ /* 0x000fe200000000ff */
[--C-:B------:R-:W-:Y:S01]  /*55e0*/  IMAD.MOV.U32 R48, RZ, RZ, R71.reuse ;  /* 0x000000ffff307224 */ /* 0x100fe200078e0047 */
[-C--:B------:R-:W-:Y:S01]  /*55f0*/  MOV R61, R71.reuse ;  /* 0x00000047003d7202 */ /* 0x080fe20000000f00 */
[--C-:B------:R-:W-:Y:S01]  /*5600*/  IMAD.MOV.U32 R42, RZ, RZ, R71.reuse ;  /* 0x000000ffff2a7224 */ /* 0x100fe200078e0047 */
[----:B-1----:R-:W-:Y:S01]  /*5610*/  MOV R31, R71 ;  /* 0x00000047001f7202 */ /* 0x002fe20000000f00 */
[----:B------:R-:W1:Y:S01]  /*5620*/  MUFU.EX2 R73, R73 ;  /* 0x0000004900497308 */ /* 0x000e620000000800 */
[----:B----4-:R-:W-:Y:S01]  /*5630*/  FADD.FTZ R3, R123, R12 ;  /* 0x0000000c7b037221 */ /* 0x010fe20000010000 */
[----:B------:R-:W-:Y:S01]  /*5640*/  F2FP.F16.F32.PACK_AB R47, R6, R123 ;  /* 0x0000007b062f723e */ /* 0x000fe200000000ff */
[----:B------:R-:W-:-:S02]  /*5650*/  IMAD.MOV.U32 R40, RZ, RZ, R71 ;  /* 0x000000ffff287224 */ /* 0x000fc400078e0047 */
[----:B------:R-:W-:Y:S01]  /*5660*/  FADD.FTZ R12, R6, R3 ;  /* 0x00000003060c7221 */ /* 0x000fe20000010000 */
[--C-:B------:R-:W-:Y:S02]  /*5670*/  IMAD.MOV.U32 R38, RZ, RZ, R71.reuse ;  /* 0x000000ffff267224 */ /* 0x100fe400078e0047 */
[----:B------:R-:W4:Y:S01]  /*5680*/  MUFU.EX2 R50, R50 ;  /* 0x0000003200327308 */ /* 0x000f220000000800 */
[----:B--2---:R-:W-:Y:S01]  /*5690*/  FADD.FTZ R3, R125, R12 ;  /* 0x0000000c7d037221 */ /* 0x004fe20000010000 */
[--C-:B------:R-:W-:Y:S02]  /*56a0*/  IMAD.MOV.U32 R34, RZ, RZ, R71.reuse ;  /* 0x000000ffff227224 */ /* 0x100fe400078e0047 */
[--C-:B------:R-:W-:Y:S02]  /*56b0*/  IMAD.MOV.U32 R33, RZ, RZ, R71.reuse ;  /* 0x000000ffff217224 */ /* 0x100fe400078e0047 */
[--C-:B------:R-:W-:Y:S02]  /*56c0*/  IMAD.MOV.U32 R30, RZ, RZ, R71.reuse ;  /* 0x000000ffff1e7224 */ /* 0x100fe400078e0047 */
[----:B------:R-:W2:Y:S01]  /*56d0*/  MUFU.EX2 R77, R77 ;  /* 0x0000004d004d7308 */ /* 0x000ea20000000800 */
[C---:B-1----:R-:W-:Y:S01]  /*56e0*/  FADD.FTZ R5, R73.reuse, R14 ;  /* 0x0000000e49057221 */ /* 0x042fe20000010000 */
[----:B------:R-:W-:Y:S01]  /*56f0*/  F2FP.F16.F32.PACK_AB R46, R73, R46 ;  /* 0x0000002e492e723e */ /* 0x000fe200000000ff */
[----:B------:R-:W-:-:S02]  /*5700*/  IMAD.MOV.U32 R29, RZ, RZ, R71 ;  /* 0x000000ffff1d7224 */ /* 0x000fc400078e0047 */
[----:B------:R-:W-:Y:S02]  /*5710*/  IMAD.MOV.U32 R28, RZ, RZ, R71 ;  /* 0x000000ffff1c7224 */ /* 0x000fe400078e0047 */
[----:B------:R1:W-:Y:S01]  /*5720*/  STSM.16.M88.4 [R22+0x2d300], R44 ;  /* 0x02d3002c16007844 */ /* 0x0003e20000000200 */
[----:B------:R-:W5:Y:S01]  /*5730*/  MUFU.EX2 R52, R52 ;  /* 0x0000003400347308 */ /* 0x000f620000000800 */
[----:B----4-:R-:W-:-:S07]  /*5740*/  FADD.FTZ R14, R50, R5 ;  /* 0x00000005320e7221 */ /* 0x010fce0000010000 */
[----:B------:R-:W4:Y:S01]  /*5750*/  MUFU.EX2 R81, R81 ;  /* 0x0000005100517308 */ /* 0x000f220000000800 */
[C---:B--2---:R-:W-:Y:S01]  /*5760*/  FADD.FTZ R5, R77.reuse, R14 ;  /* 0x0000000e4d057221 */ /* 0x044fe20000010000 */
[----:B---3--:R-:W-:Y:S01]  /*5770*/  F2FP.F16.F32.PACK_AB R8, R77, R50 ;  /* 0x000000324d08723e */ /* 0x008fe200000000ff */
[--C-:B------:R-:W-:Y:S02]  /*5780*/  IMAD.MOV.U32 R50, RZ, RZ, R71.reuse ;  /* 0x000000ffff327224 */ /* 0x100fe400078e0047 */
[----:B-1----:R-:W-:-:S03]  /*5790*/  IMAD.MOV.U32 R47, RZ, RZ, R71 ;  /* 0x000000ffff2f7224 */ /* 0x002fc600078e0047 */
[----:B------:R-:W1:Y:S01]  /*57a0*/  MUFU.EX2 R20, R79 ;  /* 0x0000004f00147308 */ /* 0x000e620000000800 */
[----:B-----5:R-:W-:Y:S01]  /*57b0*/  FADD.FTZ R24, R52, R5 ;  /* 0x0000000534187221 */ /* 0x020fe20000010000 */
[--C-:B------:R-:W-:Y:S02]  /*57c0*/  IMAD.MOV.U32 R46, RZ, RZ, R71.reuse ;  /* 0x000000ffff2e7224 */ /* 0x100fe400078e0047 */
[--C-:B------:R-:W-:Y:S02]  /*57d0*/  IMAD.MOV.U32 R45, RZ, RZ, R71.reuse ;  /* 0x000000ffff2d7224 */ /* 0x100fe400078e0047 */
[--C-:B------:R-:W-:Y:S02]  /*57e0*/  IMAD.MOV.U32 R44, RZ, RZ, R71.reuse ;  /* 0x000000ffff2c7224 */ /* 0x100fe400078e0047 */
[----:B------:R-:W2:Y:S01]  /*57f0*/  MUFU.EX2 R127, R127 ;  /* 0x0000007f007f7308 */ /* 0x000ea20000000800 */
[C---:B----4-:R-:W-:Y:S01]  /*5800*/  FADD.FTZ R5, R81.reuse, R24 ;  /* 0x0000001851057221 */ /* 0x050fe20000010000 */
[----:B------:R-:W-:Y:S01]  /*5810*/  F2FP.F16.F32.PACK_AB R10, R81, R52 ;  /* 0x00000034510a723e */ /* 0x000fe200000000ff */
[----:B------:R-:W-:-:S05]  /*5820*/  IMAD.MOV.U32 R52, RZ, RZ, R71 ;  /* 0x000000ffff347224 */ /* 0x000fca00078e0047 */
[----:B------:R-:W3:Y:S01]  /*5830*/  MUFU.EX2 R32, R129 ;  /* 0x0000008100207308 */ /* 0x000ee20000000800 */
[C---:B-1----:R-:W-:Y:S01]  /*5840*/  F2FP.F16.F32.PACK_AB R9, R20.reuse, R125 ;  /* 0x0000007d1409723e */ /* 0x042fe200000000ff */
[----:B------:R-:W-:-:S06]  /*5850*/  FADD.FTZ R14, R20, R3 ;  /* 0x00000003140e7221 */ /* 0x000fcc0000010000 */
[----:B------:R-:W1:Y:S01]  /*5860*/  MUFU.EX2 R54, R54 ;  /* 0x0000003600367308 */ /* 0x000e620000000800 */
[----:B--2---:R-:W-:-:S07]  /*5870*/  FADD.FTZ R3, R127, R14 ;  /* 0x0000000e7f037221 */ /* 0x004fce0000010000 */
[----:B------:R-:W2:Y:S01]  /*5880*/  MUFU.EX2 R83, R83 ;  /* 0x0000005300537308 */ /* 0x000ea20000000800 */
[C---:B---3--:R-:W-:Y:S01]  /*5890*/  F2FP.F16.F32.PACK_AB R11, R32.reuse, R127 ;  /* 0x0000007f200b723e */ /* 0x048fe200000000ff */
[----:B------:R-:W-:Y:S01]  /*58a0*/  FADD.FTZ R6, R32, R3 ;  /* 0x0000000320067221 */ /* 0x000fe20000010000 */
[----:B------:R-:W-:-:S03]  /*58b0*/  IMAD.MOV.U32 R32, RZ, RZ, R71 ;  /* 0x000000ffff207224 */ /* 0x000fc600078e0047 */
[----:B------:R-:W-:Y:S02]  /*58c0*/  STSM.16.M88.4 [R22+0x2eb00], R8 ;  /* 0x02eb000816007844 */ /* 0x000fe40000000200 */
[----:B------:R-:W-:Y:S01]  /*58d0*/  MUFU.EX2 R55, R55 ;  /* 0x0000003700377308 */ /* 0x000fe20000000800 */
[----:B-1----:R-:W-:-:S07]  /*58e0*/  FADD.FTZ R14, R54, R5 ;  /* 0x00000005360e7221 */ /* 0x002fce0000010000 */
[----:B------:R-:W1:Y:S01]  /*58f0*/  MUFU.EX2 R56, R56 ;  /* 0x0000003800387308 */ /* 0x000e620000000800 */
[C---:B--2---:R-:W-:Y:S01]  /*5900*/  F2FP.F16.F32.PACK_AB R24, R83.reuse, R54 ;  /* 0x000000365318723e */ /* 0x044fe200000000ff */
[----:B------:R-:W-:Y:S01]  /*5910*/  FADD.FTZ R14, R83, R14 ;  /* 0x0000000e530e7221 */ /* 0x000fe20000010000 */
[----:B------:R-:W-:-:S05]  /*5920*/  IMAD.MOV.U32 R54, RZ, RZ, R71 ;  /* 0x000000ffff367224 */ /* 0x000fca00078e0047 */
[----:B------:R-:W2:Y:S08]  /*5930*/  MUFU.EX2 R131, R131 ;  /* 0x0000008300837308 */ /* 0x000eb00000000800 */
[----:B------:R-:W3:Y:S01]  /*5940*/  MUFU.EX2 R0, R133 ;  /* 0x0000008500007308 */ /* 0x000ee20000000800 */
[----:B-1----:R-:W-:-:S07]  /*5950*/  F2FP.F16.F32.PACK_AB R26, R56, R55 ;  /* 0x00000037381a723e */ /* 0x002fce00000000ff */
[----:B------:R-:W-:Y:S01]  /*5960*/  MUFU.EX2 R135, R135 ;  /* 0x0000008700877308 */ /* 0x000fe20000000800 */
[----:B--2---:R-:W-:-:S07]  /*5970*/  FADD.FTZ R3, R131, R6 ;  /* 0x0000000683037221 */ /* 0x004fce0000010000 */
[----:B------:R-:W1:Y:S01]  /*5980*/  MUFU.EX2 R12, R137 ;  /* 0x00000089000c7308 */ /* 0x000e620000000800 */
[C---:B---3--:R-:W-:Y:S01]  /*5990*/  F2FP.F16.F32.PACK_AB R25, R0.reuse, R131 ;  /* 0x000000830019723e */ /* 0x048fe200000000ff */
[----:B------:R-:W-:Y:S01]  /*59a0*/  FADD.FTZ R6, R0, R3 ;  /* 0x0000000300067221 */ /* 0x000fe20000010000 */
[----:B------:R-:W-:Y:S01]  /*59b0*/  FADD.FTZ R3, R55, R14 ;  /* 0x0000000e37037221 */ /* 0x000fe20000010000 */
[----:B------:R-:W-:-:S03]  /*59c0*/  MOV R55, R71 ;  /* 0x0000004700377202 */ /* 0x000fc60000000f00 */
[----:B------:R-:W-:Y:S01]  /*59d0*/  FADD.FTZ R3, R56, R3 ;  /* 0x0000000338037221 */ /* 0x000fe20000010000 */
[----:B------:R-:W-:Y:S01]  /*59e0*/  IMAD.MOV.U32 R56, RZ, RZ, R71 ;  /* 0x000000ffff387224 */ /* 0x000fe200078e0047 */
[----:B-1----:R-:W-:Y:S01]  /*59f0*/  F2FP.F16.F32.PACK_AB R27, R12, R135 ;  /* 0x000000870c1b723e */ /* 0x002fe200000000ff */
[----:B------:R-:W-:-:S04]  /*5a00*/  FADD.FTZ R135, R135, R6 ;  /* 0x0000000687877221 */ /* 0x000fc80000010000 */
[----:B------:R1:W-:Y:S01]  /*5a10*/  STSM.16.M88.4 [R22+0x30300], R24 ;  /* 0x0303001816007844 */ /* 0x0003e20000000200 */
[----:B------:R-:W-:Y:S01]  /*5a20*/  FADD.FTZ R0, R12, R135 ;  /* 0x000000870c007221 */ /* 0x000fe20000010000 */
[----:B------:R2:W-:Y:S06]  /*5a30*/  MEMBAR.ALL.CTA ;  /* 0x0000000000007992 */ /* 0x0005ec0000008000 */
[----:B--2---:R-:W2:Y:S01]  /*5a40*/  FENCE.VIEW.ASYNC.S ;  /* 0x00000000000073c6 */ /* 0x004ea20000000000 */
[--C-:B-1----:R-:W-:Y:S01]  /*5a50*/  IMAD.MOV.U32 R27, RZ, RZ, R71.reuse ;  /* 0x000000ffff1b7224 */ /* 0x102fe200078e0047 */
[----:B------:R-:W-:Y:S01]  /*5a60*/  MOV R25, R71 ;  /* 0x0000004700197202 */ /* 0x000fe20000000f00 */
[----:B------:R-:W-:-:S02]  /*5a70*/  IMAD.MOV.U32 R26, RZ, RZ, R71 ;  /* 0x000000ffff1a7224 */ /* 0x000fc400078e0047 */
[----:B------:R-:W-:Y:S01]  /*5a80*/  IMAD.MOV.U32 R24, RZ, RZ, R71 ;  /* 0x000000ffff187224 */ /* 0x000fe200078e0047 */
[----:B--2---:R-:W-:Y:S01]  /*5a90*/  NOP ;  /* 0x0000000000007918 */ /* 0x004fe20000000000 */
[----:B------:R-:W-:Y:S05]  /*5aa0*/  @!P2 BRA `(.L_x_9796) ;  /* 0x0000004c0030a947 */ /* 0x000fea0003800000 */
[----:B------:R-:W-:Y:S01]  /*5ab0*/  UMOV UR60, UR61 ;  /* 0x0000003d003c7c82 */ /* 0x000fe20008000000 */
[----:B------:R-:W-:Y:S01]  /*5ac0*/  R2UR UR61, R148 ;  /* 0x00000000943d72ca */ /* 0x000fe200000e0000 */
[----:B------:R-:W-:Y:S01]  /*5ad0*/  ULDC.64 UR6, c[0x0][0x3f8] ;  /* 0x0000fe0000067ab9 */ /* 0x000fe20000000a00 */
        /* <DEDUP_REMOVED lines=26> */
[----:B------:R-:W-:Y:S01]  /*5c80*/  IMAD.U32 R7, RZ, RZ, UR6 ;  /* 0x00000006ff077e24 */ /* 0x000fe2000f8e00ff */
[----:B------:R-:W-:Y:S01]  /*5c90*/  MOV R6, UR7 ;  /* 0x0000000700067c02 */ /* 0x000fe20008000f00 */
[----:B------:R-:W-:Y:S01]  /*5ca0*/  UMOV UR45, UR46 ;  /* 0x0000002e002d7c82 */ /* 0x000fe20008000000 */
[----:B------:R-:W-:-:S05]  /*5cb0*/  ULDC UR40, c[0x0][0x9d8] ;  /* 0x0002760000287ab9 */ /* 0x000fca0000000800 */
.L_x_9805:
        /* <DEDUP_REMOVED lines=11> */
.L_x_9798:
[----:B------:R-:W-:Y:S01]  /*5d70*/  R2UR UR7, R148 ;  /* 0x00000000940772ca */ /* 0x000fe200000e0000 */
[----:B------:R-:W-:-:S12]  /*5d80*/  ULEA UR6, UR46, UR47, 0x3 ;  /* 0x0000002f2e067291 */ /* 0x000fd8000f8e183f */
[----:B------:R-:W-:-:S05]  /*5d90*/  IMAD.U32 R9, RZ, RZ, UR7 ;  /* 0x00000007ff097e24 */ /* 0x000fca000f8e00ff */
[----:B------:R-:W-:-:S04]  /*5da0*/  SHF.L.U32 R9, R9, 0x1f, RZ ;  /* 0x0000001f09097819 */ /* 0x000fc800000006ff */
[----:B------:R1:W2:Y:S01]  /*5db0*/  SYNCS.PHASECHK.TRANS64.TRYWAIT P2, [UR6+0x31c30], R9 ;  /* 0x031c3009ff0075a7 */ /* 0x0002a20008040146 */
[----:B------:R-:W-:Y:S05]  /*5dc0*/  @!P0 BRA `(.L_x_9799) ;  /* 0x0000000000048947 */ /* 0x000fea0003800000 */
[----:B------:R-:W-:Y:S01]  /*5dd0*/  BPT.TRAP 0x1 ;  /* 0x000000040000795c */ /* 0x000fe20000300000 */
.L_x_9799:
[----:B--2---:R-:W-:Y:S05]  /*5de0*/  @P2 BRA `(.L_x_9797) ;  /* 0x0000000000082947 */ /* 0x004fea0003800000 */
[----:B------:R-:W2:Y:S02]  /*5df0*/  SYNCS.PHASECHK.TRANS64.TRYWAIT P2, [UR6+0x31c30], R9 ;  /* 0x031c3009ff0075a7 */ /* 0x000ea40008040146 */
[----:B--2---:R-:W-:Y:S05]  /*5e00*/  @!P2 BRA `(.L_x_9800) ;  /* 0x000000d4004ca947 */ /* 0x004fea0003800000 */
.L_x_9797:
[----:B-12---:R-:W-:Y:S01]  /*5e10*/  VIADD R9, R16, 0x8 ;  /* 0x0000000810097836 */ /* 0x006fe20000000000 */
[----:B------:R-:W-:Y:S01]  /*5e20*/  UIMAD UR6, UR46, 0x6c0, UR41 ;  /* 0x000006c02e0678a4 */ /* 0x000fe2000f8e0229 */
[----:B------:R-:W-:Y:S01]  /*5e30*/  UMOV UR7, 0x80000020 ;  /* 0x8000002000077882 */ /* 0x000fe20000000000 */
[----:B------:R-:W-:Y:S02]  /*5e40*/  UMOV UR28, UR4 ;  /* 0x00000004001c7c82 */ /* 0x000fe40008000000 */
[----:B------:R1:W-:Y:S01]  /*5e50*/  BAR.SYNC.DEFER_BLOCKING R9, 0x100 ;  /* 0x000400090000751d */ /* 0x0003e20000010000 */
[----:B------:R-:W-:Y:S02]  /*5e60*/  UIADD3 UR30, UR6, 0x40, URZ ;  /* 0x00000040061e7890 */ /* 0x000fe4000fffe03f */
[----:B------:R-:W-:Y:S02]  /*5e70*/  UIADD3 UR34, UR6, 0x80, URZ ;  /* 0x0000008006227890 */ /* 0x000fe4000fffe03f */
[----:B------:R-:W-:Y:S01]  /*5e80*/  UIADD3 UR38, UR6, 0xc0, URZ ;  /* 0x000000c006267890 */ /* 0x000fe2000fffe03f */
        /* <DEDUP_REMOVED lines=15> */
[----:B------:R-:W-:Y:S01]  /*5f80*/  WARPGROUP.ARRIVE ;  /* 0x00000000000079c5 */ /* 0x000fe20000000000 */
[----:B------:R-:W-:Y:S01]  /*5f90*/  UMOV UR55, 0x80000020 ;  /* 0x8000002000377882 */ /* 0x000fe20000000000 */
[----:B------:R-:W-:Y:S01]  /*5fa0*/  UIADD3 UR58, UR6, 0x180, URZ ;  /* 0x00000180063a7890 */ /* 0x000fe2000fffe03f */
[----:B------:R-:W-:Y:S01]  /*5fb0*/  UMOV UR56, UR4 ;  /* 0x0000000400387c82 */ /* 0x000fe20008000000 */
[----:B------:R-:W-:-:S02]  /*5fc0*/  UMOV UR57, UR5 ;  /* 0x0000000500397c82 */ /* 0x000fc40008000000 */
[----:B------:R-:W-:Y:S01]  /*5fd0*/  HGMMA.64x16x16.F32 R136, gdesc[UR4], RZ, !UPT, gsb0 ;  /* 0x00200000048879f0 */ /* 0x000fe2000c0008ff */
[----:B------:R-:W-:Y:S01]  /*5fe0*/  UMOV UR59, 0x80000020 ;  /* 0x80000020003b7882 */ /* 0x000fe20000000000 */
        /* <DEDUP_REMOVED lines=328> */
.L_x_9802:
[----:B------:R-:W-:Y:S01]  /*7470*/  ULEA UR6, UR45, UR47, 0x3 ;  /* 0x0000002f2d067291 */ /* 0x000fe2000f8e183f */
[----:B------:R-:W-:-:S05]  /*7480*/  IMAD.U32 R9, RZ, RZ, UR61 ;  /* 0x0000003dff097e24 */ /* 0x000fca000f8e00ff */
[----:B------:R-:W-:-:S04]  /*7490*/  SHF.L.U32 R9, R9, 0x1f, RZ ;  /* 0x0000001f09097819 */ /* 0x000fc800000006ff */
[----:B------:R1:W2:Y:S01]  /*74a0*/  SYNCS.PHASECHK.TRANS64.TRYWAIT P2, [UR6+0x31c50], R9 ;  /* 0x031c5009ff0075a7 */ /* 0x0002a20008040146 */
[----:B------:R-:W-:Y:S05]  /*74b0*/  @!P0 BRA `(.L_x_9803) ;  /* 0x0000000000048947 */ /* 0x000fea0003800000 */
[----:B------:R-:W-:Y:S01]  /*74c0*/  BPT.TRAP 0x1 ;  /* 0x000000040000795c */ /* 0x000fe20000300000 */
.L_x_9803:
[----:B--2---:R-:W-:Y:S05]  /*74d0*/  @P2 BRA `(.L_x_9801) ;  /* 0x0000000000082947 */ /* 0x004fea0003800000 */
[----:B------:R-:W2:Y:S02]  /*74e0*/  SYNCS.PHASECHK.TRANS64.TRYWAIT P2, [UR6+0x31c50], R9 ;  /* 0x031c5009ff0075a7 */ /* 0x000ea40008040146 */
[----:B--2---:R-:W-:Y:S05]  /*74f0*/  @!P2 BRA `(.L_x_9804) ;  /* 0x000000bc00a8a947 */ /* 0x004fea0003800000 */
.L_x_9801:
[----:B------:R-:W-:Y:S01]  /*7500*/  UIADD3 UR6, UR47, 0x200, URZ ;  /* 0x000002002f067890 */ /* 0x000fe2000fffe03f */
[----:B------:R-:W-:Y:S01]  /*7510*/  R2UR UR10, R145 ;  /* 0x00000000910a72ca */ /* 0x000fe200000e0000 */
[----:B------:R-:W-:Y:S01]  /*7520*/  WARPGROUP.ARRIVE ;  /* 0x00000000000079c5 */ /* 0x000fe20000000000 */
[----:B------:R-:W-:Y:S01]  /*7530*/  UMOV UR29, 0xc0000010 ;  /* 0xc0000010001d7882 */ /* 0x000fe20000000000 */
[----:B------:R-:W-:Y:S01]  /*7540*/  USHF.R.U32.HI UR6, URZ, 0x4, UR6 ;  /* 0x000000043f067899 */ /* 0x000fe20008011606 */
[----:B------:R-:W-:Y:S01]  /*7550*/  R2UR UR11, R6 ;  /* 0x00000000060b72ca */ /* 0x000fe200000e0000 */
[----:B------:R-:W-:Y:S01]  /*7560*/  UMOV UR31, 0x80000020 ;  /* 0x80000020001f7882 */ /* 0x000fe20000000000 */
[----:B------:R-:W-:Y:S01]  /*7570*/  FMUL.FTZ R153, R108, UR40 ;  /* 0x000000286c997c20 */ /* 0x000fe20008410000 */
[----:B------:R-:W-:Y:S01]  /*7580*/  ULOP3.LUT UR6, UR6, 0x3fff, URZ, 0xc0, !UPT ;  /* 0x00003fff06067892 */ /* 0x000fe2000f8ec03f */
[----:B------:R-:W3:Y:S01]  /*7590*/  LDC R108, c[0x0][0x288] ;  /* 0x0000a200ff6c7b82 */ /* 0x000ee20000000800 */
[----:B------:R-:W-:Y:S01]  /*75a0*/  ULDC UR14, c[0x0][0x2e0] ;  /* 0x0000b800000e7ab9 */ /* 0x000fe20000000800 */
[----:B------:R-:W-:Y:S01]  /*75b0*/  FMUL.FTZ R149, R136, UR40 ;  /* 0x0000002888957c20 */ /* 0x000fe20008410000 */
[----:B------:R-:W-:Y:S01]  /*75c0*/  ULOP3.LUT UR7, UR6, 0x2400000, URZ, 0xfc, !UPT ;  /* 0x0240000006077892 */ /* 0x000fe2000f8efc3f */
[----:B------:R-:W-:Y:S01]  /*75d0*/  FMUL.FTZ R154, R96, UR40 ;  /* 0x00000028609a7c20 */ /* 0x000fe20008410000 */
[----:B------:R-:W-:Y:S01]  /*75e0*/  ULOP3.LUT UR6, UR10, 0x10000, URZ, 0xfc, !UPT ;  /* 0x000100000a067892 */ /* 0x000fe2000f8efc3f */
[----:B------:R-:W-:Y:S01]  /*75f0*/  R2UR UR10, R7 ;  /* 0x00000000070a72ca */ /* 0x000fe200000e0000 */
[----:B------:R-:W-:Y:S01]  /*7600*/  UIMAD UR7, UR45, 0x6c0, UR7 ;  /* 0x000006c02d0778a4 */ /* 0x000fe2000f8e0207 */
[----:B------:R-:W-:Y:S01]  /*7610*/  FMUL.FTZ R136, R137, UR40 ;  /* 0x0000002889887c20 */ /* 0x000fe20008410000 */
[----:B------:R-:W-:Y:S01]  /*7620*/  FMUL.FTZ R96, R98, UR40 ;  /* 0x0000002862607c20 */ /* 0x000fe20008410000 */
[----:B------:R-:W4:Y:S01]  /*7630*/  MUFU.TANH R149, R149 ;  /* 0x0000009500957308 */ /* 0x000f220000002400 */
[----:B-12---:R-:W-:Y:S01]  /*7640*/  FMUL.FTZ R9, R138, UR40 ;  /* 0x000000288a097c20 */ /* 0x006fe20008410000 */
[----:B------:R-:W-:Y:S01]  /*7650*/  UMOV UR28, UR6 ;  /* 0x00000006001c7c82 */ /* 0x000fe20008000000 */
[----:B------:R-:W-:Y:S01]  /*7660*/  FMUL.FTZ R138, R140, UR40 ;  /* 0x000000288c8a7c20 */ /* 0x000fe20008410000 */
[----:B------:R-:W-:Y:S01]  /*7670*/  UMOV UR30, UR7 ;  /* 0x00000007001e7c82 */ /* 0x000fe20008000000 */
[----:B------:R-:W-:Y:S01]  /*7680*/  FMUL.FTZ R21, R122, UR40 ;  /* 0x000000287a157c20 */ /* 0x000fe20008410000 */
[----:B------:R-:W-:Y:S01]  /*7690*/  HGMMA.64x96x16.F32 R24, gdesc[UR28].tnspB, R24, gsb0 ;  /* 0x416000001c1879f0 */ /* 0x000fe20008000818 */
[----:B------:R-:W-:Y:S01]  /*76a0*/  UIADD3 UR28, UR6, 0x180, URZ ;  /* 0x00000180061c7890 */ /* 0x000fe2000fffe03f */
[----:B------:R-:W1:Y:S01]  /*76b0*/  MUFU.TANH R136, R136 ;  /* 0x0000008800887308 */ /* 0x000e620000002400 */
[----:B------:R-:W-:Y:S01]  /*76c0*/  UIADD3 UR30, UR7, 0x40, URZ ;  /* 0x00000040071e7890 */ /* 0x000fe2000fffe03f */
[----:B------:R-:W-:Y:S01]  /*76d0*/  FMUL.FTZ R122, R127, UR40 ;  /* 0x000000287f7a7c20 */ /* 0x000fe20008410000 */
[----:B------:R-:W-:Y:S01]  /*76e0*/  UMOV UR29, 0xc0000010 ;  /* 0xc0000010001d7882 */ /* 0x000fe20000000000 */
[----:B------:R-:W-:Y:S01]  /*76f0*/  UMOV UR31, 0x80000020 ;  /* 0x80000020001f7882 */ /* 0x000fe20000000000 */
[----:B------:R-:W-:Y:S01]  /*7700*/  UISETP.NE.U32.AND UP0, UPT, UR10, URZ, UPT ;  /* 0x0000003f0a00728c */ /* 0x000fe2000bf05070 */
[----:B------:R-:W-:Y:S01]  /*7710*/  FMUL.FTZ R137, R141, UR40 ;  /* 0x000000288d897c20 */ /* 0x000fe20008410000 */
[----:B------:R-:W-:Y:S01]  /*7720*/  UIMAD UR10, UR60, -0x90, UR42 ;  /* 0xffffff703c0a78a4 */ /* 0x000fe2000f8e022a */
[----:B------:R-:W-:Y:S01]  /*7730*/  FMUL.FTZ R127, R112, UR40 ;  /* 0x00000028707f7c20 */ /* 0x000fe20008410000 */
[----:B------:R-:W-:Y:S01]  /*7740*/  UISETP.NE.AND.EX UP0, UPT, UR11, URZ, UPT, UP0 ;  /* 0x0000003f0b00728c */ /* 0x000fe2000bf05300 */
[----:B------:R-:W-:Y:S01]  /*7750*/  FMUL.FTZ R112, R114, UR40 ;  /* 0x0000002872707c20 */ /* 0x000fe20008410000 */
[----:B------:R-:W-:Y:S01]  /*7760*/  UIADD3 UR10, UR10, 0x1, URZ ;  /* 0x000000010a0a7890 */ /* 0x000fe2000fffe03f */
[----:B------:R-:W2:Y:S01]  /*7770*/  MUFU.TANH R138, R138 ;  /* 0x0000008a008a7308 */ /* 0x000ea20000002400 */
[----:B------:R-:W-:Y:S01]  /*7780*/  ULDC UR11, c[0x0][0x404] ;  /* 0x00010100000b7ab9 */ /* 0x000fe20000000800 */
[----:B------:R-:W-:Y:S01]  /*7790*/  FMUL.FTZ R114, R118, UR40 ;  /* 0x0000002876727c20 */ /* 0x000fe20008410000 */
[----:B------:R-:W-:Y:S01]  /*77a0*/  USEL UR11, UR11, 0x1, UP0 ;  /* 0x000000010b0b7887 */ /* 0x000fe20008000000 */
[----:B------:R-:W-:Y:S01]  /*77b0*/  FMUL.FTZ R10, R139, UR40 ;  /* 0x000000288b0a7c20 */ /* 0x000fe20008410000 */
[----:B------:R-:W-:Y:S01]  /*77c0*/  FMUL.FTZ R139, R128, UR40 ;  /* 0x00000028808b7c20 */ /* 0x000fe20008410000 */
[----:B------:R-:W-:Y:S01]  /*77d0*/  FMUL.FTZ R129, R129, UR40 ;  /* 0x0000002881817c20 */ /* 0x000fe20008410000 */
[----:B------:R-:W-:Y:S01]  /*77e0*/  UIMAD UR10, UR11, UR14, UR10 ;  /* 0x0000000e0b0a72a4 */ /* 0x000fe2000f8e020a */
[----:B------:R-:W5:Y:S01]  /*77f0*/  MUFU.TANH R137, R137 ;  /* 0x0000008900897308 */ /* 0x000f620000002400 */
[----:B------:R-:W-:Y:S01]  /*7800*/  FMUL.FTZ R140, R132, UR40 ;  /* 0x00000028848c7c20 */ /* 0x000fe20008410000 */
[----:B------:R-:W-:Y:S01]  /*7810*/  FMUL.FTZ R141, R116, UR40 ;  /* 0x00000028748d7c20 */ /* 0x000fe20008410000 */
[----:B------:R-:W-:Y:S01]  /*7820*/  FMUL.FTZ R116, R117, UR40 ;  /* 0x0000002875747c20 */ /* 0x000fe20008410000 */
[----:B------:R-:W-:Y:S01]  /*7830*/  FMUL.FTZ R13, R130, UR40 ;  /* 0x00000028820d7c20 */ /* 0x000fe20008410000 */
[----:B---3--:R-:W-:Y:S01]  /*7840*/  IADD3 R98, -R108, UR10, RZ ;  /* 0x0000000a6c627c10 */ /* 0x008fe2000fffe1ff */
[----:B------:R-:W-:Y:S01]  /*7850*/  FMUL.FTZ R117, R93, UR40 ;  /* 0x000000285d757c20 */ /* 0x000fe20008410000 */
[----:B------:R-:W-:Y:S01]  /*7860*/  FMUL.FTZ R14, R131, UR40 ;  /* 0x00000028830e7c20 */ /* 0x000fe20008410000 */
[----:B------:R-:W3:Y:S01]  /*7870*/  MUFU.TANH R139, R139 ;  /* 0x0000008b008b7308 */ /* 0x000ee20000002400 */
[----:B------:R-:W-:Y:S01]  /*7880*/  FMUL.FTZ R131, R133, UR40 ;  /* 0x0000002885837c20 */ /* 0x000fe20008410000 */
[----:B------:R-:W-:-:S02]  /*7890*/  IMAD R98, R19, -0x2, R98 ;  /* 0xfffffffe13627824 */ /* 0x000fc400078e0262 */
[----:B------:R-:W-:Y:S01]  /*78a0*/  FMUL.FTZ R15, R134, UR40 ;  /* 0x00000028860f7c20 */ /* 0x000fe20008410000 */
[----:B------:R-:W-:Y:S01]  /*78b0*/  FMUL.FTZ R134, R120, UR40 ;  /* 0x0000002878867c20 */ /* 0x000fe20008410000 */
[----:B------:R-:W-:Y:S01]  /*78c0*/  FMUL.FTZ R133, R121, UR40 ;  /* 0x0000002879857c20 */ /* 0x000fe20008410000 */
[----:B------:R-:W-:Y:S01]  /*78d0*/  FMUL.FTZ R121, R126, UR40 ;  /* 0x000000287e797c20 */ /* 0x000fe20008410000 */
[----:B------:R-:W-:Y:S01]  /*78e0*/  IADD3 R118, R23, R98, RZ ;  /* 0x0000006217767210 */ /* 0x000fe20007ffe0ff */
[----:B------:R-:W3:Y:S01]  /*78f0*/  MUFU.TANH R129, R129 ;  /* 0x0000008100817308 */ /* 0x000ee20000002400 */
[----:B------:R-:W-:Y:S01]  /*7900*/  FMUL.FTZ R20, R135, UR40 ;  /* 0x0000002887147c20 */ /* 0x000fe20008410000 */
[----:B------:R-:W-:Y:S01]  /*7910*/  FMUL.FTZ R135, R124, UR40 ;  /* 0x000000287c877c20 */ /* 0x000fe20008410000 */
[C---:B------:R-:W-:Y:S01]  /*7920*/  ISETP.GT.AND P2, PT, R118.reuse, RZ, PT ;  /* 0x000000ff7600720c */ /* 0x040fe20003f44270 */
[----:B------:R-:W-:Y:S01]  /*7930*/  FMUL.FTZ R89, R89, UR40 ;  /* 0x0000002859597c20 */ /* 0x000fe20008410000 */
[C---:B------:R-:W-:Y:S01]  /*7940*/  ISETP.GT.AND P3, PT, R118.reuse, 0x1, PT ;  /* 0x000000017600780c */ /* 0x040fe20003f64270 */
[----:B------:R-:W-:Y:S01]  /*7950*/  FMUL.FTZ R120, R123, UR40 ;  /* 0x000000287b787c20 */ /* 0x000fe20008410000 */
[----:B----4-:R-:W-:Y:S01]  /*7960*/  FSEL R132, R149, -INF , P2 ;  /* 0xff80000095847808 */ /* 0x010fe20001000000 */
[----:B------:R-:W4:Y:S01]  /*7970*/  MUFU.TANH R140, R140 ;  /* 0x0000008c008c7308 */ /* 0x000f220000002400 */
        /* <DEDUP_REMOVED lines=14> */
[----:B-----5:R-:W-:Y:S01]  /*7a60*/  FSEL R128, R137, -INF , P3 ;  /* 0xff80000089807808 */ /* 0x020fe20001800000 */
[----:B------:R-:W2:Y:S01]  /*7a70*/  MUFU.TANH R134, R134 ;  /* 0x0000008600867308 */ /* 0x000ea20000002400 */
[----:B------:R-:W-:Y:S01]  /*7a80*/  FMNMX.FTZ R93, R98, R93, !PT ;  /* 0x0000005d625d7209 */ /* 0x000fe20007810000 */
[----:B------:R-:W-:Y:S01]  /*7a90*/  FMUL.FTZ R110, R97, UR40 ;  /* 0x00000028616e7c20 */ /* 0x000fe20008410000 */
[----:B------:R-:W-:Y:S01]  /*7aa0*/  ISETP.GT.AND P3, PT, R118, 0x11, PT ;  /* 0x000000117600780c */ /* 0x000fe20003f64270 */
[----:B------:R-:W-:Y:S01]  /*7ab0*/  FMUL.FTZ R11, R142, UR40 ;  /* 0x000000288e0b7c20 */ /* 0x000fe20008410000 */
[----:B---3--:R-:W-:Y:S01]  /*7ac0*/  FSEL R126, R139, -INF , P2 ;  /* 0xff8000008b7e7808 */ /* 0x008fe20001000000 */
[----:B------:R-:W-:Y:S01]  /*7ad0*/  FMUL.FTZ R97, R99, UR40 ;  /* 0x0000002863617c20 */ /* 0x000fe20008410000 */
        /* <DEDUP_REMOVED lines=26> */
[----:B----4-:R-:W-:Y:S01]  /*7c80*/  FMNMX.FTZ R89, R108, R93, !PT ;  /* 0x0000005d6c597209 */ /* 0x010fe20007810000 */
[----:B------:R-:W-:Y:S01]  /*7c90*/  FMUL.FTZ R76, R76, UR40 ;  /* 0x000000284c4c7c20 */ /* 0x000fe20008410000 */
[----:B-1----:R-:W-:Y:S01]  /*7ca0*/  FSEL R93, R131, -INF , P3 ;  /* 0xff800000835d7808 */ /* 0x002fe20001800000 */
[----:B------:R-:W-:Y:S01]  /*7cb0*/  FMUL.FTZ R72, R102, UR40 ;  /* 0x0000002866487c20 */ /* 0x000fe20008410000 */
[----:B------:R-:W-:Y:S01]  /*7cc0*/  FMNMX.FTZ R136, R124, R89, !PT ;  /* 0x000000597c887209 */ /* 0x000fe20007810000 */
[----:B------:R-:W-:Y:S01]  /*7cd0*/  FMUL.FTZ R83, R83, UR40 ;  /* 0x0000002853537c20 */ /* 0x000fe20008410000 */
[----:B------:R-:W-:Y:S01]  /*7ce0*/  ISETP.GT.AND P3, PT, R118, 0x21, PT ;  /* 0x000000217600780c */ /* 0x000fe20003f64270 */
[----:B------:R-:W-:-:S02]  /*7cf0*/  WARPGROUP.DEPBAR.LE gsb0, 0x0 ;  /* 0x00008000000079c5 */ /* 0x000fc40000010000 */
[----:B------:R-:W-:Y:S01]  /*7d00*/  WARPGROUP.ARRIVE ;  /* 0x00000000000079c5 */ /* 0x000fe20000000000 */
[----:B------:R-:W-:Y:S01]  /*7d10*/  MUFU.TANH R127, R127 ;  /* 0x0000007f007f7308 */ /* 0x000fe20000002400 */
[----:B--2---:R-:W-:Y:S01]  /*7d20*/  FSEL R89, R134, -INF , P2 ;  /* 0xff80000086597808 */ /* 0x004fe20001000000 */
[----:B------:R-:W-:Y:S01]  /*7d30*/  FMUL.FTZ R86, R86, UR40 ;  /* 0x0000002856567c20 */ /* 0x000fe20008410000 */
[----:B------:R-:W-:Y:S01]  /*7d40*/  FMNMX.FTZ R136, R93, R136, !PT ;  /* 0x000000885d887209 */ /* 0x000fe20007810000 */
[----:B------:R-:W-:Y:S01]  /*7d50*/  FMUL.FTZ R87, R87, UR40 ;  /* 0x0000002857577c20 */ /* 0x000fe20008410000 */
[----:B------:R-:W-:Y:S01]  /*7d60*/  HGMMA.64x96x16.F32 R24, gdesc[UR28].tnspB, R24, gsb0 ;  /* 0x416000001c1879f0 */ /* 0x000fe20008000818 */
[----:B------:R-:W-:Y:S01]  /*7d70*/  UIADD3 UR28, UR6, 0x300, URZ ;  /* 0x00000300061c7890 */ /* 0x000fe2000fffe03f */
[----:B------:R-:W-:Y:S01]  /*7d80*/  ISETP.GT.AND P2, PT, R118, 0x28, PT ;  /* 0x000000287600780c */ /* 0x000fe20003f44270 */
[----:B------:R-:W-:Y:S01]  /*7d90*/  UIADD3 UR30, UR7, 0x80, URZ ;  /* 0x00000080071e7890 */ /* 0x000fe2000fffe03f */
[----:B------:R-:W1:Y:S01]  /*7da0*/  MUFU.TANH R125, R125 ;  /* 0x0000007d007d7308 */ /* 0x000e620000002400 */
[----:B------:R-:W-:Y:S01]  /*7db0*/  UMOV UR29, 0xc0000010 ;  /* 0xc0000010001d7882 */ /* 0x000fe20000000000 */
[----:B------:R-:W-:Y:S01]  /*7dc0*/  UMOV UR31, 0x80000020 ;  /* 0x80000020001f7882 */ /* 0x000fe20000000000 */
[----:B------:R-:W-:Y:S01]  /*7dd0*/  FMNMX.FTZ R136, R89, R136, !PT ;  /* 0x0000008859887209 */ /* 0x000fe20007810000 */
[----:B------:R-:W-:Y:S01]  /*7de0*/  FMUL.FTZ R74, R74, UR40 ;  /* 0x000000284a4a7c20 */ /* 0x000fe20008410000 */
[----:B------:R-:W-:-:S03]  /*7df0*/  R2UR UR61, R148 ;  /* 0x00000000943d72ca */ /* 0x000fc600000e0000 */
[----:B------:R3:W-:Y:S08]  /*7e00*/  MUFU.TANH R92, R99 ;  /* 0x00000063005c7308 */ /* 0x0007f00000002400 */
[----:B------:R-:W-:Y:S01]  /*7e10*/  MUFU.TANH R141, R141 ;  /* 0x0000008d008d7308 */ /* 0x000fe20000002400 */
[----:B---3--:R-:W-:Y:S02]  /*7e20*/  FSEL R99, R133, -INF , P3 ;  /* 0xff80000085637808 */ /* 0x008fe40001800000 */
[----:B------:R-:W-:-:S02]  /*7e30*/  ISETP.GT.AND P3, PT, R118, 0x29, PT ;  /* 0x000000297600780c */ /* 0x000fc40003f64270 */
[----:B------:R-:W-:Y:S02]  /*7e40*/  FMNMX.FTZ R136, R99, R136, !PT ;  /* 0x0000008863887209 */ /* 0x000fe40007810000 */
[----:B-----5:R-:W-:Y:S01]  /*7e50*/  FSEL R109, R123, -INF , P3 ;  /* 0xff8000007b6d7808 */ /* 0x020fe20001800000 */
[----:B------:R2:W-:Y:S01]  /*7e60*/  MUFU.TANH R88, R101 ;  /* 0x0000006500587308 */ /* 0x0005e20000002400 */
[----:B------:R-:W-:-:S04]  /*7e70*/  ISETP.GT.AND P3, PT, R118, 0x31, PT ;  /* 0x000000317600780c */ /* 0x000fc80003f64270 */
[----:B-1----:R-:W-:Y:S02]  /*7e80*/  FSEL R81, R125, -INF , P3 ;  /* 0xff8000007d517808 */ /* 0x002fe40001800000 */
[C---:B------:R-:W-:Y:S01]  /*7e90*/  ISETP.GT.AND P3, PT, R118.reuse, 0x39, PT ;  /* 0x000000397600780c */ /* 0x040fe20003f64270 */
[----:B------:R-:W1:Y:S01]  /*7ea0*/  MUFU.TANH R116, R116 ;  /* 0x0000007400747308 */ /* 0x000e620000002400 */
[----:B--2---:R-:W-:Y:S02]  /*7eb0*/  FSEL R101, R135, -INF , P2 ;  /* 0xff80000087657808 */ /* 0x004fe40001000000 */
[----:B------:R-:W-:Y:S02]  /*7ec0*/  ISETP.GT.AND P2, PT, R118, 0x30, PT ;  /* 0x000000307600780c */ /* 0x000fe40003f44270 */
[----:B------:R-:W-:-:S03]  /*7ed0*/  FMNMX.FTZ R136, R101, R136, !PT ;  /* 0x0000008865887209 */ /* 0x000fc60007810000 */
[----:B------:R-:W2:Y:S01]  /*7ee0*/  MUFU.TANH R143, R143 ;  /* 0x0000008f008f7308 */ /* 0x000ea20000002400 */
[----:B------:R-:W-:-:S07]  /*7ef0*/  FMNMX.FTZ R136, R109, R136, !PT ;  /* 0x000000886d887209 */ /* 0x000fce0007810000 */
[----:B------:R3:W-:Y:S01]  /*7f00*/  MUFU.TANH R134, R111 ;  /* 0x0000006f00867308 */ /* 0x0007e20000002400 */
[----:B-1----:R-:W-:Y:S01]  /*7f10*/  FSEL R119, R116, -INF , P3 ;  /* 0xff80000074777808 */ /* 0x002fe20001800000 */
[----:B------:R-:W-:Y:S01]  /*7f20*/  FMUL.FTZ R116, R78, UR40 ;  /* 0x000000284e747c20 */ /* 0x000fe20008410000 */
[----:B------:R-:W-:-:S05]  /*7f30*/  ISETP.GT.AND P3, PT, R118, 0x41, PT ;  /* 0x000000417600780c */ /* 0x000fca0003f64270 */
[----:B------:R-:W1:Y:S01]  /*7f40*/  MUFU.TANH R142, R142 ;  /* 0x0000008e008e7308 */ /* 0x000e620000002400 */
[----:B---3--:R-:W-:Y:S02]  /*7f50*/  FSEL R111, R127, -INF , P2 ;  /* 0xff8000007f6f7808 */ /* 0x008fe40001000000 */
[----:B------:R-:W-:Y:S02]  /*7f60*/  ISETP.GT.AND P2, PT, R118, 0x38, PT ;  /* 0x000000387600780c */ /* 0x000fe40003f44270 */
[----:B------:R-:W-:-:S03]  /*7f70*/  FMNMX.FTZ R136, R111, R136, !PT ;  /* 0x000000886f887209 */ /* 0x000fc60007810000 */
[----:B------:R-:W3:Y:S01]  /*7f80*/  MUFU.TANH R153, R153 ;  /* 0x0000009900997308 */ /* 0x000ee20000002400 */
[----:B------:R-:W-:-:S07]  /*7f90*/  FMNMX.FTZ R136, R81, R136, !PT ;  /* 0x0000008851887209 */ /* 0x000fce0007810000 */
[----:B------:R4:W-:Y:S08]  /*7fa0*/  MUFU.TANH R80, R117 ;  /* 0x0000007500507308 */ /* 0x0009f00000002400 */
[----:B------:R-:W5:Y:S01]  /*7fb0*/  MUFU.TANH R152, R152 ;  /* 0x0000009800987308 */ /* 0x000f620000002400 */
[----:B----4-:R-:W-:Y:S01]  /*7fc0*/  FSEL R117, R141, -INF , P2 ;  /* 0xff8000008d757808 */ /* 0x010fe20001000000 */
[----:B------:R-:W-:Y:S01]  /*7fd0*/  FMUL.FTZ R141, R85, UR40 ;  /* 0x00000028558d7c20 */ /* 0x000fe20008410000 */
[----:B------:R-:W-:-:S02]  /*7fe0*/  ISETP.GT.AND P2, PT, R118, 0x40, PT ;  /* 0x000000407600780c */ /* 0x000fc40003f44270 */
[----:B------:R-:W-:Y:S02]  /*7ff0*/  FMNMX.FTZ R136, R117, R136, !PT ;  /* 0x0000008875887209 */ /* 0x000fe40007810000 */
[----:B--2---:R-:W-:Y:S01]  /*8000*/  FSEL R123, R143, -INF , P2 ;  /* 0xff8000008f7b7808 */ /* 0x004fe20001000000 */
[----:B------:R-:W2:Y:S01]  /*8010*/  MUFU.TANH R154, R154 ;  /* 0x0000009a009a7308 */ /* 0x000ea20000002400 */
[----:B------:R-:W-:Y:S02]  /*8020*/  FMNMX.FTZ R136, R119, R136, !PT ;  /* 0x0000008877887209 */ /* 0x000fe40007810000 */
[----:B------:R-:W-:Y:S02]  /*8030*/  ISETP.GT.AND P2, PT, R118, 0x48, PT ;  /* 0x000000487600780c */ /* 0x000fe40003f44270 */
[----:B-1----:R-:W-:Y:S02]  /*8040*/  FSEL R85, R142, -INF , P3 ;  /* 0xff8000008e557808 */ /* 0x002fe40001800000 */
[----:B------:R-:W-:Y:S01]  /*8050*/  FMNMX.FTZ R136, R123, R136, !PT ;  /* 0x000000887b887209 */ /* 0x000fe20007810000 */
[----:B------:R-:W1:Y:S01]  /*8060*/  MUFU.TANH R110, R110 ;  /* 0x0000006e006e7308 */ /* 0x000e620000002400 */
[----:B------:R-:W-:Y:S01]  /*8070*/  ISETP.GT.AND P3, PT, R118, 0x49, PT ;  /* 0x000000497600780c */ /* 0x000fe20003f64270 */
[----:B------:R-:W-:-:S02]  /*8080*/  WARPGROUP.DEPBAR.LE gsb0, 0x0 ;  /* 0x00008000000079c5 */ /* 0x000fc40000010000 */
[----:B------:R-:W-:Y:S01]  /*8090*/  WARPGROUP.ARRIVE ;  /* 0x00000000000079c5 */ /* 0x000fe20000000000 */
[----:B---3--:R-:W-:Y:S02]  /*80a0*/  FSEL R127, R153, -INF , P2 ;  /* 0xff800000997f7808 */ /* 0x008fe40001000000 */
[----:B------:R-:W-:Y:S01]  /*80b0*/  FMNMX.FTZ R136, R85, R136, !PT ;  /* 0x0000008855887209 */ /* 0x000fe20007810000 */
[----:B------:R-:W3:Y:S01]  /*80c0*/  MUFU.TANH R100, R100 ;  /* 0x0000006400647308 */ /* 0x000ee20000002400 */
[----:B------:R-:W-:Y:S01]  /*80d0*/  ISETP.GT.AND P2, PT, R118, 0x50, PT ;  /* 0x000000507600780c */ /* 0x000fe20003f44270 */
[----:B------:R-:W-:Y:S01]  /*80e0*/  HGMMA.64x96x16.F32 R24, gdesc[UR28].tnspB, R24, gsb0 ;  /* 0x416000001c1879f0 */ /* 0x000fe20008000818 */
[----:B------:R-:W-:Y:S01]  /*80f0*/  UIADD3 UR28, UR6, 0x480, URZ ;  /* 0x00000480061c7890 */ /* 0x000fe2000fffe03f */
[----:B-----5:R-:W-:Y:S01]  /*8100*/  FSEL R125, R152, -INF , P3 ;  /* 0xff800000987d7808 */ /* 0x020fe20001800000 */
[----:B------:R-:W-:Y:S01]  /*8110*/  UIADD3 UR30, UR7, 0xc0, URZ ;  /* 0x000000c0071e7890 */ /* 0x000fe2000fffe03f */
[----:B------:R-:W-:Y:S01]  /*8120*/  FMNMX.FTZ R136, R127, R136, !PT ;  /* 0x000000887f887209 */ /* 0x000fe20007810000 */
[----:B------:R-:W-:Y:S01]  /*8130*/  UMOV UR29, 0xc0000010 ;  /* 0xc0000010001d7882 */ /* 0x000fe20000000000 */
[----:B------:R-:W-:Y:S01]  /*8140*/  UMOV UR31, 0x80000020 ;  /* 0x80000020001f7882 */ /* 0x000fe20000000000 */
[----:B------:R-:W-:Y:S01]  /*8150*/  ISETP.GT.AND P3, PT, R118, 0x51, PT ;  /* 0x000000517600780c */ /* 0x000fe20003f64270 */
[----:B------:R-:W4:Y:S01]  /*8160*/  MUFU.TANH R137, R137 ;  /* 0x0000008900897308 */ /* 0x000f220000002400 */
[----:B--2---:R-:W-:-:S02]  /*8170*/  FSEL R73, R154, -INF , P2 ;  /* 0xff8000009a497808 */ /* 0x004fc40001000000 */
[----:B------:R-:W-:Y:S02]  /*8180*/  FMNMX.FTZ R136, R125, R136, !PT ;  /* 0x000000887d887209 */ /* 0x000fe40007810000 */
[----:B------:R-:W-:Y:S02]  /*8190*/  ISETP.GT.AND P2, PT, R118, 0x58, PT ;  /* 0x000000587600780c */ /* 0x000fe40003f44270 */
[----:B-1----:R-:W-:Y:S01]  /*81a0*/  FSEL R129, R110, -INF , P3 ;  /* 0xff8000006e817808 */ /* 0x002fe20001800000 */
[----:B------:R-:W1:Y:S01]  /*81b0*/  MUFU.TANH R139, R139 ;  /* 0x0000008b008b7308 */ /* 0x000e620000002400 */
[----:B------:R-:W-:Y:S01]  /*81c0*/  FMNMX.FTZ R136, R73, R136, !PT ;  /* 0x0000008849887209 */ /* 0x000fe20007810000 */
[----:B------:R-:W-:Y:S01]  /*81d0*/  FMUL.FTZ R110, R79, UR40 ;  /* 0x000000284f6e7c20 */ /* 0x000fe20008410000 */
[----:B------:R-:W-:Y:S02]  /*81e0*/  ISETP.GT.AND P3, PT, R118, 0x59, PT ;  /* 0x000000597600780c */ /* 0x000fe40003f64270 */
[----:B---3--:R-:W-:-:S02]  /*81f0*/  FSEL R131, R100, -INF , P2 ;  /* 0xff80000064837808 */ /* 0x008fc40001000000 */
[----:B------:R-:W-:Y:S01]  /*8200*/  FMNMX.FTZ R136, R129, R136, !PT ;  /* 0x0000008881887209 */ /* 0x000fe20007810000 */
[----:B------:R-:W2:Y:S01]  /*8210*/  MUFU.TANH R84, R84 ;  /* 0x0000005400547308 */ /* 0x000ea20000002400 */
[----:B------:R-:W-:Y:S02]  /*8220*/  ISETP.GT.AND P2, PT, R118, 0x60, PT ;  /* 0x000000607600780c */ /* 0x000fe40003f44270 */
[----:B------:R-:W-:Y:S01]  /*8230*/  FSEL R133, R88, -INF , P3 ;  /* 0xff80000058857808 */ /* 0x000fe20001800000 */
[----:B------:R-:W-:Y:S01]  /*8240*/  FMUL.FTZ R88, R77, UR40 ;  /* 0x000000284d587c20 */ /* 0x000fe20008410000 */
[----:B------:R-:W-:Y:S02]  /*8250*/  FMNMX.FTZ R136, R131, R136, !PT ;  /* 0x0000008883887209 */ /* 0x000fe40007810000 */
[----:B------:R-:W-:Y:S01]  /*8260*/  ISETP.GT.AND P3, PT, R118, 0x61, PT ;  /* 0x000000617600780c */ /* 0x000fe20003f64270 */
[----:B------:R-:W3:Y:S01]  /*8270*/  MUFU.TANH R141, R141 ;  /* 0x0000008d008d7308 */ /* 0x000ee20000002400 */
[----:B------:R-:W-:Y:S01]  /*8280*/  FSEL R135, R92, -INF , P2 ;  /* 0xff8000005c877808 */ /* 0x000fe20001000000 */
[----:B------:R-:W-:Y:S01]  /*8290*/  FMUL.FTZ R92, R103, UR40 ;  /* 0x00000028675c7c20 */ /* 0x000fe20008410000 */
[----:B------:R-:W-:-:S02]  /*82a0*/  FMNMX.FTZ R136, R133, R136, !PT ;  /* 0x0000008885887209 */ /* 0x000fc40007810000 */
[C---:B------:R-:W-:Y:S02]  /*82b0*/  ISETP.GT.AND P2, PT, R118.reuse, 0x68, PT ;  /* 0x000000687600780c */ /* 0x040fe40003f44270 */
[----:B------:R-:W-:Y:S01]  /*82c0*/  FSEL R149, R149, -INF , P3 ;  /* 0xff80000095957808 */ /* 0x000fe20001800000 */
[----:B------:R-:W5:Y:S01]  /*82d0*/  MUFU.TANH R155, R155 ;  /* 0x0000009b009b7308 */ /* 0x000f620000002400 */
[----:B------:R-:W-:Y:S02]  /*82e0*/  FMNMX.FTZ R136, R135, R136, !PT ;  /* 0x0000008887887209 */ /* 0x000fe40007810000 */
[----:B------:R-:W-:Y:S02]  /*82f0*/  ISETP.GT.AND P3, PT, R118, 0x69, PT ;  /* 0x000000697600780c */ /* 0x000fe40003f64270 */
[----:B------:R-:W-:Y:S02]  /*8300*/  FSEL R153, R134, -INF , P2 ;  /* 0xff80000086997808 */ /* 0x000fe40001000000 */
[----:B------:R-:W-:Y:S01]  /*8310*/  FMNMX.FTZ R136, R149, R136, !PT ;  /* 0x0000008895887209 */ /* 0x000fe20007810000 */
[----:B------:R-:W5:Y:S01]  /*8320*/  MUFU.TANH R157, R157 ;  /* 0x0000009d009d7308 */ /* 0x000f620000002400 */
[----:B------:R-:W-:-:S02]  /*8330*/  ISETP.GT.AND P2, PT, R118, 0x70, PT ;  /* 0x000000707600780c */ /* 0x000fc40003f44270 */
[----:B------:R-:W-:Y:S02]  /*8340*/  FSEL R143, R80, -INF , P3 ;  /* 0xff800000508f7808 */ /* 0x000fe40001800000 */
[----:B------:R-:W-:Y:S02]  /*8350*/  FMNMX.FTZ R136, R153, R136, !PT ;  /* 0x0000008899887209 */ /* 0x000fe40007810000 */
[C---:B------:R-:W-:Y:S01]  /*8360*/  ISETP.GT.AND P3, PT, R118.reuse, 0x71, PT ;  /* 0x000000717600780c */ /* 0x040fe20003f64270 */
[----:B------:R-:W5:Y:S01]  /*8370*/  MUFU.TANH R76, R76 ;  /* 0x0000004c004c7308 */ /* 0x000f620000002400 */
[----:B----4-:R-:W-:Y:S02]  /*8380*/  FSEL R137, R137, -INF , P2 ;  /* 0xff80000089897808 */ /* 0x010fe40001000000 */
[----:B------:R-:W-:Y:S02]  /*8390*/  FMNMX.FTZ R136, R143, R136, !PT ;  /* 0x000000888f887209 */ /* 0x000fe40007810000 */
[----:B------:R-:W-:-:S02]  /*83a0*/  ISETP.GT.AND P2, PT, R118, 0x78, PT ;  /* 0x000000787600780c */ /* 0x000fc40003f44270 */
[----:B-1----:R-:W-:Y:S01]  /*83b0*/  FSEL R139, R139, -INF , P3 ;  /* 0xff8000008b8b7808 */ /* 0x002fe20001800000 */
[----:B------:R-:W1:Y:S01]  /*83c0*/  MUFU.TANH R88, R88 ;  /* 0x0000005800587308 */ /* 0x000e620000002400 */
[----:B------:R-:W-:Y:S02]  /*83d0*/  FMNMX.FTZ R136, R137, R136, !PT ;  /* 0x0000008889887209 */ /* 0x000fe40007810000 */
[----:B------:R-:W-:Y:S02]  /*83e0*/  ISETP.GT.AND P3, PT, R118, 0x79, PT ;  /* 0x000000797600780c */ /* 0x000fe40003f64270 */
[----:B--2---:R-:W-:Y:S01]  /*83f0*/  FSEL R77, R84, -INF , P2 ;  /* 0xff800000544d7808 */ /* 0x004fe20001000000 */
[----:B------:R-:W-:Y:S01]  /*8400*/  FMUL.FTZ R84, R90, UR40 ;  /* 0x000000285a547c20 */ /* 0x000fe20008410000 */
[----:B------:R-:W-:Y:S01]  /*8410*/  FMNMX.FTZ R136, R139, R136, !PT ;  /* 0x000000888b887209 */ /* 0x000fe20007810000 */
[----:B------:R-:W-:Y:S01]  /*8420*/  FMUL.FTZ R90, R94, UR40 ;  /* 0x000000285e5a7c20 */ /* 0x000fe20008410000 */
[----:B------:R-:W-:Y:S01]  /*8430*/  ISETP.GT.AND P2, PT, R118, 0x80, PT ;  /* 0x000000807600780c */ /* 0x000fe20003f44270 */
[----:B------:R-:W-:Y:S01]  /*8440*/  FMUL.FTZ R94, R75, UR40 ;  /* 0x000000284b5e7c20 */ /* 0x000fe20008410000 */
[----:B---3--:R-:W-:Y:S01]  /*8450*/  FSEL R141, R141, -INF , P3 ;  /* 0xff8000008d8d7808 */ /* 0x008fe20001800000 */
[----:B------:R-:W-:Y:S01]  /*8460*/  MUFU.TANH R9, R9 ;  /* 0x0000000900097308 */ /* 0x000fe20000002400 */
[----:B------:R-:W-:-:S02]  /*8470*/  FMNMX.FTZ R136, R77, R136, !PT ;  /* 0x000000884d887209 */ /* 0x000fc40007810000 */
[C---:B------:R-:W-:Y:S02]  /*8480*/  ISETP.GT.AND P3, PT, R118.reuse, 0x81, PT ;  /* 0x000000817600780c */ /* 0x040fe40003f64270 */
[----:B-----5:R-:W-:Y:S02]  /*8490*/  FSEL R155, R155, -INF , P2 ;  /* 0xff8000009b9b7808 */ /* 0x020fe40001000000 */
[----:B------:R-:W-:Y:S01]  /*84a0*/  FMNMX.FTZ R136, R141, R136, !PT ;  /* 0x000000888d887209 */ /* 0x000fe20007810000 */
[----:B------:R-:W2:Y:S01]  /*84b0*/  MUFU.TANH R10, R10 ;  /* 0x0000000a000a7308 */ /* 0x000ea20000002400 */
[----:B------:R-:W-:Y:S02]  /*84c0*/  ISETP.GT.AND P2, PT, R118, 0x88, PT ;  /* 0x000000887600780c */ /* 0x000fe40003f44270 */
[----:B------:R-:W-:Y:S02]  /*84d0*/  FSEL R157, R157, -INF , P3 ;  /* 0xff8000009d9d7808 */ /* 0x000fe40001800000 */
[----:B------:R-:W-:-:S02]  /*84e0*/  FMNMX.FTZ R136, R155, R136, !PT ;  /* 0x000000889b887209 */ /* 0x000fc40007810000 */
[----:B------:R-:W-:Y:S01]  /*84f0*/  ISETP.GT.AND P3, PT, R118, 0x89, PT ;  /* 0x000000897600780c */ /* 0x000fe20003f64270 */
[----:B------:R-:W-:Y:S01]  /*8500*/  MUFU.TANH R11, R11 ;  /* 0x0000000b000b7308 */ /* 0x000fe20000002400 */
[----:B------:R-:W-:Y:S01]  /*8510*/  FSEL R80, R76, -INF , P2 ;  /* 0xff8000004c507808 */ /* 0x000fe20001000000 */
[----:B------:R-:W-:Y:S01]  /*8520*/  VIADD R118, R118, 0x8 ;  /* 0x0000000876767836 */ /* 0x000fe20000000000 */
[----:B------:R-:W-:Y:S02]  /*8530*/  FMNMX.FTZ R136, R157, R136, !PT ;  /* 0x000000889d887209 */ /* 0x000fe40007810000 */
[----:B-1----:R-:W-:Y:S01]  /*8540*/  FSEL R103, R88, -INF , P3 ;  /* 0xff80000058677808 */ /* 0x002fe20001800000 */
[----:B------:R-:W-:Y:S01]  /*8550*/  FMUL.FTZ R88, R91, UR40 ;  /* 0x000000285b587c20 */ /* 0x000fe20008410000 */
[----:B------:R-:W-:Y:S01]  /*8560*/  FMNMX.FTZ R136, R80, R136, !PT ;  /* 0x0000008850887209 */ /* 0x000fe20007810000 */
[----:B------:R-:W-:Y:S01]  /*8570*/  FMUL.FTZ R91, R95, UR40 ;  /* 0x000000285f5b7c20 */ /* 0x000fe20008410000 */
[----:B------:R1:W-:Y:S01]  /*8580*/  MUFU.TANH R76, R92 ;  /* 0x0000005c004c7308 */ /* 0x0003e20000002400 */
[----:B------:R-:W-:-:S02]  /*8590*/  WARPGROUP.DEPBAR.LE gsb0, 0x0 ;  /* 0x00008000000079c5 */ /* 0x000fc40000010000 */
[----:B------:R-:W-:Y:S01]  /*85a0*/  WARPGROUP.ARRIVE ;  /* 0x00000000000079c5 */ /* 0x000fe20000000000 */
[----:B------:R-:W-:Y:S02]  /*85b0*/  FMNMX.FTZ R136, R103, R136, !PT ;  /* 0x0000008867887209 */ /* 0x000fe40007810000 */
[----:B------:R-:W-:Y:S02]  /*85c0*/  ISETP.GT.AND P5, PT, R118, RZ, PT ;  /* 0x000000ff7600720c */ /* 0x000fe40003fa4270 */
[----:B------:R-:W3:Y:S01]  /*85d0*/  MUFU.TANH R12, R12 ;  /* 0x0000000c000c7308 */ /* 0x000ee20000002400 */
[----:B------:R-:W-:Y:S01]  /*85e0*/  HGMMA.64x96x16.F32 R24, gdesc[UR28].tnspB, R24, gsb0 ;  /* 0x416000001c1879f0 */ /* 0x000fe20008000818 */
[----:B------:R-:W-:Y:S01]  /*85f0*/  UIADD3 UR28, UR6, 0x600, URZ ;  /* 0x00000600061c7890 */ /* 0x000fe2000fffe03f */
[----:B------:R-:W4:Y:S01]  /*8600*/  SHFL.BFLY PT, R100, R136, 0x2, 0x1f ;  /* 0x0c401f0088647f89 */ /* 0x000f2200000e0000 */
[----:B------:R-:W-:Y:S01]  /*8610*/  UIADD3 UR30, UR7, 0x100, URZ ;  /* 0x00000100071e7890 */ /* 0x000fe2000fffe03f */
[----:B-1----:R-:W-:Y:S01]  /*8620*/  FMUL.FTZ R92, R82, UR40 ;  /* 0x00000028525c7c20 */ /* 0x002fe20008410000 */
[----:B------:R-:W-:Y:S01]  /*8630*/  UMOV UR29, 0xc0000010 ;  /* 0xc0000010001d7882 */ /* 0x000fe20000000000 */
[----:B------:R-:W-:Y:S01]  /*8640*/  UMOV UR31, 0x80000020 ;  /* 0x80000020001f7882 */ /* 0x000fe20000000000 */
[----:B------:R-:W1:Y:S01]  /*8650*/  LDC R82, c[0x0][0x988] ;  /* 0x00026200ff527b82 */ /* 0x000e620000000800 */
[----:B------:R-:W-:Y:S01]  /*8660*/  MUFU.TANH R13, R13 ;  /* 0x0000000d000d7308 */ /* 0x000fe20000002400 */
[----:B------:R-:W-:-:S02]  /*8670*/  ISETP.GT.AND P3, PT, R118, 0x1, PT ;  /* 0x000000017600780c */ /* 0x000fc40003f64270 */
[----:B------:R-:W-:Y:S02]  /*8680*/  ISETP.GT.AND P4, PT, R118, 0x8, PT ;  /* 0x000000087600780c */ /* 0x000fe40003f84270 */
[----:B--2---:R-:W-:Y:S02]  /*8690*/  FSEL R10, R10, -INF , P3 ;  /* 0xff8000000a0a7808 */ /* 0x004fe40001800000 */
[C---:B------:R-:W-:Y:S01]  /*86a0*/  ISETP.GT.AND P6, PT, R118.reuse, 0x9, PT ;  /* 0x000000097600780c */ /* 0x040fe20003fc4270 */
[----:B------:R-:W2:Y:S01]  /*86b0*/  MUFU.TANH R14, R14 ;  /* 0x0000000e000e7308 */ /* 0x000ea20000002400 */
[----:B------:R-:W-:Y:S02]  /*86c0*/  ISETP.GT.AND P3, PT, R118, 0x11, PT ;  /* 0x000000117600780c */ /* 0x000fe40003f64270 */
[----:B---3--:R-:W-:Y:S02]  /*86d0*/  FSEL R12, R12, -INF , P6 ;  /* 0xff8000000c0c7808 */ /* 0x008fe40003000000 */
[----:B------:R-:W-:-:S03]  /*86e0*/  ISETP.GT.AND P6, PT, R118, 0x19, PT ;  /* 0x000000197600780c */ /* 0x000fc60003fc4270 */
[----:B------:R-:W-:Y:S01]  /*86f0*/  MUFU.TANH R15, R15 ;  /* 0x0000000f000f7308 */ /* 0x000fe20000002400 */
[----:B----4-:R-:W-:-:S05]  /*8700*/  FMNMX.FTZ R100, R136, R100, !PT ;  /* 0x0000006488647209 */ /* 0x010fca0007810000 */
[----:B------:R-:W3:Y:S02]  /*8710*/  SHFL.BFLY PT, R95, R100, 0x1, 0x1f ;  /* 0x0c201f00645f7f89 */ /* 0x000ee400000e0000 */
[----:B------:R-:W-:Y:S01]  /*8720*/  MUFU.TANH R20, R20 ;  /* 0x0000001400147308 */ /* 0x000fe20000002400 */
[----:B--2---:R-:W-:Y:S02]  /*8730*/  FSEL R14, R14, -INF , P3 ;  /* 0xff8000000e0e7808 */ /* 0x004fe40001800000 */
[----:B------:R-:W-:-:S05]  /*8740*/  ISETP.GT.AND P3, PT, R118, 0x21, PT ;  /* 0x000000217600780c */ /* 0x000fca0003f64270 */
[----:B------:R-:W-:Y:S08]  /*8750*/  MUFU.TANH R21, R21 ;  /* 0x0000001500157308 */ /* 0x000ff00000002400 */
[----:B------:R-:W2:Y:S01]  /*8760*/  MUFU.TANH R120, R120 ;  /* 0x0000007800787308 */ /* 0x000ea20000002400 */
[----:B---3--:R-:W-:-:S07]  /*8770*/  FMNMX.FTZ R75, R100, R95, !PT ;  /* 0x0000005f644b7209 */ /* 0x008fce0007810000 */
[----:B------:R-:W3:Y:S01]  /*8780*/  MUFU.TANH R121, R121 ;  /* 0x0000007900797308 */ /* 0x000ee20000002400 */
[C---:B------:R-:W-:Y:S01]  /*8790*/  FSETP.NEU.FTZ.AND P2, PT, R75.reuse, -INF , PT ;  /* 0xff8000004b00780b */ /* 0x040fe20003f5d000 */
[----:B-1----:R-:W-:-:S06]  /*87a0*/  FMUL.FTZ R100, R75, R82 ;  /* 0x000000524b647220 */ /* 0x002fcc0000410000 */
[----:B------:R-:W1:Y:S01]  /*87b0*/  MUFU.TANH R122, R122 ;  /* 0x0000007a007a7308 */ /* 0x000e620000002400 */
[----:B------:R-:W-:Y:S02]  /*87c0*/  FSEL R100, R100, RZ, P2 ;  /* 0x000000ff64647208 */ /* 0x000fe40001000000 */
[----:B--2---:R-:W-:Y:S02]  /*87d0*/  FSEL R120, R120, -INF , P3 ;  /* 0xff80000078787808 */ /* 0x004fe40001800000 */
[----:B------:R-:W-:Y:S01]  /*87e0*/  ISETP.GT.AND P3, PT, R118, 0x31, PT ;  /* 0x000000317600780c */ /* 0x000fe20003f64270 */
[-CC-:B------:R-:W-:Y:S01]  /*87f0*/  FFMA.FTZ R79, R128, R82.reuse, -R100.reuse ;  /* 0x00000052804f7223 */ /* 0x180fe20000010864 */
[-CC-:B------:R-:W-:Y:S01]  /*8800*/  FFMA.FTZ R128, R108, R82.reuse, -R100.reuse ;  /* 0x000000526c807223 */ /* 0x180fe20000010864 */
[----:B------:R-:W-:Y:S01]  /*8810*/  FSEL R108, R9, -INF , P5 ;  /* 0xff800000096c7808 */ /* 0x000fe20002800000 */
[-CC-:B------:R-:W-:Y:S01]  /*8820*/  FFMA.FTZ R78, R126, R82.reuse, -R100.reuse ;  /* 0x000000527e4e7223 */ /* 0x180fe20000010864 */
[-CC-:B------:R-:W-:Y:S01]  /*8830*/  FFMA.FTZ R95, R130, R82.reuse, -R100.reuse ;  /* 0x00000052825f7223 */ /* 0x180fe20000010864 */
[-CC-:B------:R-:W-:Y:S01]  /*8840*/  FFMA.FTZ R130, R124, R82.reuse, -R100.reuse ;  /* 0x000000527c827223 */ /* 0x180fe20000010864 */
        /* <DEDUP_REMOVED lines=12> */
[----:B--2---:R-:W-:Y:S01]  /*8910*/  FMNMX.FTZ R128, R12, R126, !PT ;  /* 0x0000007e0c807209 */ /* 0x004fe20007810000 */
[-CC-:B------:R-:W-:Y:S01]  /*8920*/  FFMA.FTZ R85, R85, R82.reuse, -R100.reuse ;  /* 0x0000005255557223 */ /* 0x180fe20000010864 */
[----:B------:R-:W-:Y:S01]  /*8930*/  ISETP.GT.AND P4, PT, R118, 0x18, PT ;  /* 0x000000187600780c */ /* 0x000fe20003f84270 */
[--C-:B------:R-:W-:Y:S01]  /*8940*/  FFMA.FTZ R73, R73, R82, -R100.reuse ;  /* 0x0000005249497223 */ /* 0x100fe20000010864 */
[----:B------:R-:W-:Y:S01]  /*8950*/  FMNMX.FTZ R13, R93, R128, !PT ;  /* 0x000000805d0d7209 */ /* 0x000fe20007810000 */
[-CC-:B------:R-:W-:Y:S01]  /*8960*/  FFMA.FTZ R77, R77, R82.reuse, -R100.reuse ;  /* 0x000000524d4d7223 */ /* 0x180fe20000010864 */
[----:B------:R-:W-:Y:S01]  /*8970*/  FSEL R15, R15, -INF , P4 ;  /* 0xff8000000f0f7808 */ /* 0x000fe20002000000 */
[----:B------:R-:W-:Y:S01]  /*8980*/  MUFU.TANH R112, R112 ;  /* 0x0000007000707308 */ /* 0x000fe20000002400 */
[----:B------:R-:W-:Y:S01]  /*8990*/  FMNMX.FTZ R128, R14, R13, !PT ;  /* 0x0000000d0e807209 */ /* 0x000fe20007810000 */
[-CC-:B----4-:R-:W-:Y:S01]  /*89a0*/  FFMA.FTZ R130, R89, R82.reuse, -R100.reuse ;  /* 0x0000005259827223 */ /* 0x190fe20000010864 */
[----:B------:R-:W-:Y:S01]  /*89b0*/  ISETP.GT.AND P5, PT, R118, 0x20, PT ;  /* 0x000000207600780c */ /* 0x000fe20003fa4270 */
[-CC-:B------:R-:W-:Y:S01]  /*89c0*/  FFMA.FTZ R80, R80, R82.reuse, -R100.reuse ;  /* 0x0000005250507223 */ /* 0x180fe20000010864 */
[----:B------:R-:W-:Y:S01]  /*89d0*/  FSEL R89, R20, -INF , P6 ;  /* 0xff80000014597808 */ /* 0x000fe20003000000 */
[----:B------:R-:W-:Y:S01]  /*89e0*/  FFMA.FTZ R20, R99, R82, -R100 ;  /* 0x0000005263147223 */ /* 0x000fe20000010864 */
[----:B------:R-:W-:-:S02]  /*89f0*/  WARPGROUP.DEPBAR.LE gsb0, 0x0 ;  /* 0x00008000000079c5 */ /* 0x000fc40000010000 */
[----:B------:R-:W-:Y:S01]  /*8a00*/  WARPGROUP.ARRIVE ;  /* 0x00000000000079c5 */ /* 0x000fe20000000000 */
[----:B------:R-:W-:Y:S01]  /*8a10*/  FMNMX.FTZ R128, R15, R128, !PT ;  /* 0x000000800f807209 */ /* 0x000fe20007810000 */
[----:B------:R-:W2:Y:S01]  /*8a20*/  MUFU.TANH R113, R113 ;  /* 0x0000007100717308 */ /* 0x000ea20000002400 */
[----:B------:R-:W-:Y:S01]  /*8a30*/  FSEL R99, R21, -INF , P5 ;  /* 0xff80000015637808 */ /* 0x000fe20002800000 */
[----:B------:R-:W-:Y:S01]  /*8a40*/  FFMA.FTZ R103, R103, R82, -R100 ;  /* 0x0000005267677223 */ /* 0x000fe20000010864 */
[----:B------:R-:W-:Y:S01]  /*8a50*/  FMNMX.FTZ R128, R89, R128, !PT ;  /* 0x0000008059807209 */ /* 0x000fe20007810000 */
[----:B------:R-:W-:Y:S01]  /*8a60*/  HGMMA.64x96x16.F32 R24, gdesc[UR28].tnspB, R24, gsb0 ;  /* 0x416000001c1879f0 */ /* 0x000fe20008000818 */
[----:B------:R-:W-:Y:S01]  /*8a70*/  UIADD3 UR28, UR6, 0x780, URZ ;  /* 0x00000780061c7890 */ /* 0x000fe2000fffe03f */
[C---:B------:R-:W-:Y:S01]  /*8a80*/  ISETP.GT.AND P4, PT, R118.reuse, 0x28, PT ;  /* 0x000000287600780c */ /* 0x040fe20003f84270 */
[----:B------:R-:W-:Y:S01]  /*8a90*/  UIADD3 UR30, UR7, 0x140, URZ ;  /* 0x00000140071e7890 */ /* 0x000fe2000fffe03f */
[----:B------:R-:W-:Y:S01]  /*8aa0*/  FMNMX.FTZ R21, R99, R128, !PT ;  /* 0x0000008063157209 */ /* 0x000fe20007810000 */
[----:B------:R-:W-:Y:S01]  /*8ab0*/  UMOV UR29, 0xc0000010 ;  /* 0xc0000010001d7882 */ /* 0x000fe20000000000 */
[----:B------:R-:W-:Y:S01]  /*8ac0*/  UMOV UR31, 0x80000020 ;  /* 0x80000020001f7882 */ /* 0x000fe20000000000 */
[----:B------:R-:W4:Y:S01]  /*8ad0*/  MUFU.TANH R114, R114 ;  /* 0x0000007200727308 */ /* 0x000f220000002400 */
[----:B------:R-:W-:-:S02]  /*8ae0*/  ISETP.GT.AND P6, PT, R118, 0x29, PT ;  /* 0x000000297600780c */ /* 0x000fc40003fc4270 */
[----:B---3--:R-:W-:Y:S02]  /*8af0*/  FSEL R121, R121, -INF , P4 ;  /* 0xff80000079797808 */ /* 0x008fe40002000000 */
[----:B------:R-:W-:Y:S02]  /*8b00*/  FMNMX.FTZ R128, R120, R21, !PT ;  /* 0x0000001578807209 */ /* 0x000fe40007810000 */
[----:B------:R-:W-:Y:S01]  /*8b10*/  ISETP.GT.AND P5, PT, R118, 0x30, PT ;  /* 0x000000307600780c */ /* 0x000fe20003fa4270 */
[----:B------:R3:W-:Y:S01]  /*8b20*/  MUFU.EX2 R13, R130 ;  /* 0x00000082000d7308 */ /* 0x0007e20000000800 */
[----:B-1----:R-:W-:Y:S02]  /*8b30*/  FSEL R122, R122, -INF , P6 ;  /* 0xff8000007a7a7808 */ /* 0x002fe40003000000 */
[----:B------:R-:W-:Y:S02]  /*8b40*/  ISETP.GT.AND P4, PT, R118, 0x38, PT ;  /* 0x000000387600780c */ /* 0x000fe40003f84270 */
[----:B--2---:R-:W-:-:S02]  /*8b50*/  FSEL R113, R113, -INF , P3 ;  /* 0xff80000071717808 */ /* 0x004fc40001800000 */
[C---:B------:R-:W-:Y:S01]  /*8b60*/  ISETP.GT.AND P6, PT, R118.reuse, 0x39, PT ;  /* 0x000000397600780c */ /* 0x040fe20003fc4270 */
[----:B------:R-:W1:Y:S01]  /*8b70*/  MUFU.TANH R115, R115 ;  /* 0x0000007300737308 */ /* 0x000e620000002400 */
[--C-:B---3--:R-:W-:Y:S01]  /*8b80*/  FFMA.FTZ R130, R101, R82, -R100.reuse ;  /* 0x0000005265827223 */ /* 0x108fe20000010864 */
[----:B------:R-:W-:Y:S02]  /*8b90*/  FMNMX.FTZ R101, R121, R128, !PT ;  /* 0x0000008079657209 */ /* 0x000fe40007810000 */
[----:B------:R-:W-:Y:S02]  /*8ba0*/  ISETP.GT.AND P3, PT, R118, 0x41, PT ;  /* 0x000000417600780c */ /* 0x000fe40003f64270 */
[----:B------:R-:W-:Y:S01]  /*8bb0*/  FMNMX.FTZ R128, R122, R101, !PT ;  /* 0x000000657a807209 */ /* 0x000fe20007810000 */
[----:B------:R-:W-:Y:S01]  /*8bc0*/  FFMA.FTZ R101, R111, R82, -R100 ;  /* 0x000000526f657223 */ /* 0x000fe20000010864 */
[----:B------:R2:W-:Y:S01]  /*8bd0*/  MUFU.EX2 R126, R132 ;  /* 0x00000084007e7308 */ /* 0x0005e20000000800 */
[----:B----4-:R-:W-:-:S02]  /*8be0*/  FSEL R111, R114, -INF , P4 ;  /* 0xff800000726f7808 */ /* 0x010fc40002000000 */
[----:B------:R-:W-:-:S05]  /*8bf0*/  ISETP.GT.AND P4, PT, R118, 0x48, PT ;  /* 0x000000487600780c */ /* 0x000fca0003f84270 */
[----:B------:R-:W3:Y:S01]  /*8c00*/  MUFU.TANH R104, R104 ;  /* 0x0000006800687308 */ /* 0x000ee20000002400 */
[----:B--2---:R-:W-:Y:S01]  /*8c10*/  FFMA.FTZ R132, R109, R82, -R100 ;  /* 0x000000526d847223 */ /* 0x004fe20000010864 */
[----:B------:R-:W-:Y:S02]  /*8c20*/  FSEL R109, R112, -INF , P5 ;  /* 0xff800000706d7808 */ /* 0x000fe40002800000 */
[----:B------:R-:W-:Y:S02]  /*8c30*/  ISETP.GT.AND P5, PT, R118, 0x40, PT ;  /* 0x000000407600780c */ /* 0x000fe40003fa4270 */
[----:B------:R-:W-:Y:S02]  /*8c40*/  FMNMX.FTZ R128, R109, R128, !PT ;  /* 0x000000806d807209 */ /* 0x000fe40007810000 */
[----:B------:R-:W2:Y:S01]  /*8c50*/  MUFU.TANH R105, R105 ;  /* 0x0000006900697308 */ /* 0x000ea20000002400 */
[----:B-1----:R-:W-:Y:S02]  /*8c60*/  FSEL R115, R115, -INF , P6 ;  /* 0xff80000073737808 */ /* 0x002fe40003000000 */
[----:B------:R-:W-:-:S04]  /*8c70*/  FMNMX.FTZ R128, R113, R128, !PT ;  /* 0x0000008071807209 */ /* 0x000fc80007810000 */
[----:B------:R-:W-:Y:S01]  /*8c80*/  FMNMX.FTZ R128, R111, R128, !PT ;  /* 0x000000806f807209 */ /* 0x000fe20007810000 */
[----:B------:R-:W-:Y:S01]  /*8c90*/  MUFU.TANH R106, R106 ;  /* 0x0000006a006a7308 */ /* 0x000fe20000002400 */
[----:B---3--:R-:W-:Y:S02]  /*8ca0*/  FSEL R114, R104, -INF , P5 ;  /* 0xff80000068727808 */ /* 0x008fe40002800000 */
[----:B------:R-:W-:-:S05]  /*8cb0*/  ISETP.GT.AND P5, PT, R118, 0x49, PT ;  /* 0x000000497600780c */ /* 0x000fca0003fa4270 */
[----:B------:R-:W1:Y:S01]  /*8cc0*/  MUFU.TANH R107, R107 ;  /* 0x0000006b006b7308 */ /* 0x000e620000002400 */
[----:B--2---:R-:W-:Y:S02]  /*8cd0*/  FSEL R105, R105, -INF , P3 ;  /* 0xff80000069697808 */ /* 0x004fe40001800000 */
[----:B------:R-:W-:-:S05]  /*8ce0*/  ISETP.GT.AND P3, PT, R118, 0x50, PT ;  /* 0x000000507600780c */ /* 0x000fca0003f64270 */
[----:B------:R2:W-:Y:S08]  /*8cf0*/  MUFU.EX2 R21, R130 ;  /* 0x0000008200157308 */ /* 0x0005f00000000800 */
[----:B------:R-:W3:Y:S01]  /*8d00*/  MUFU.TANH R96, R96 ;  /* 0x0000006000607308 */ /* 0x000ee20000002400 */
[----:B--2---:R-:W-:Y:S01]  /*8d10*/  FFMA.FTZ R130, R81, R82, -R100 ;  /* 0x0000005251827223 */ /* 0x004fe20000010864 */
[----:B------:R-:W-:-:S02]  /*8d20*/  FMNMX.FTZ R81, R115, R128, !PT ;  /* 0x0000008073517209 */ /* 0x000fc40007810000 */
[----:B-1----:R-:W-:Y:S02]  /*8d30*/  FSEL R107, R107, -INF , P5 ;  /* 0xff8000006b6b7808 */ /* 0x002fe40002800000 */
[----:B------:R-:W-:Y:S01]  /*8d40*/  FMNMX.FTZ R128, R114, R81, !PT ;  /* 0x0000005172807209 */ /* 0x000fe20007810000 */
[-CC-:B------:R-:W-:Y:S01]  /*8d50*/  FFMA.FTZ R81, R117, R82.reuse, -R100.reuse ;  /* 0x0000005275517223 */ /* 0x180fe20000010864 */
[----:B------:R-:W1:Y:S01]  /*8d60*/  MUFU.TANH R97, R97 ;  /* 0x0000006100617308 */ /* 0x000e620000002400 */
[----:B------:R-:W-:Y:S01]  /*8d70*/  FSEL R117, R106, -INF , P4 ;  /* 0xff8000006a757808 */ /* 0x000fe20002000000 */
[----:B------:R-:W-:Y:S01]  /*8d80*/  FFMA.FTZ R106, R119, R82, -R100 ;  /* 0x00000052776a7223 */ /* 0x000fe20000010864 */
[----:B------:R-:W-:Y:S02]  /*8d90*/  FMNMX.FTZ R128, R105, R128, !PT ;  /* 0x0000008069807209 */ /* 0x000fe40007810000 */
[----:B------:R-:W-:Y:S02]  /*8da0*/  ISETP.GT.AND P4, PT, R118, 0x51, PT ;  /* 0x000000517600780c */ /* 0x000fe40003f84270 */
[----:B------:R-:W-:Y:S01]  /*8db0*/  FMNMX.FTZ R128, R117, R128, !PT ;  /* 0x0000008075807209 */ /* 0x000fe20007810000 */
[----:B------:R-:W2:Y:S01]  /*8dc0*/  MUFU.TANH R72, R72 ;  /* 0x0000004800487308 */ /* 0x000ea20000002400 */
[----:B---3--:R-:W-:-:S02]  /*8dd0*/  FSEL R96, R96, -INF , P3 ;  /* 0xff80000060607808 */ /* 0x008fc40001800000 */
[----:B------:R-:W-:Y:S02]  /*8de0*/  FMNMX.FTZ R119, R107, R128, !PT ;  /* 0x000000806b777209 */ /* 0x000fe40007810000 */
[----:B------:R-:W-:Y:S01]  /*8df0*/  ISETP.GT.AND P5, PT, R118, 0x58, PT ;  /* 0x000000587600780c */ /* 0x000fe20003fa4270 */
[----:B------:R-:W-:Y:S02]  /*8e00*/  WARPGROUP.DEPBAR.LE gsb0, 0x0 ;  /* 0x00008000000079c5 */ /* 0x000fe40000010000 */
[----:B------:R-:W-:Y:S01]  /*8e10*/  WARPGROUP.ARRIVE ;  /* 0x00000000000079c5 */ /* 0x000fe20000000000 */
[----:B------:R-:W3:Y:S01]  /*8e20*/  MUFU.TANH R84, R84 ;  /* 0x0000005400547308 */ /* 0x000ee20000002400 */
[----:B-1----:R-:W-:Y:S02]  /*8e30*/  FSEL R128, R97, -INF , P4 ;  /* 0xff80000061807808 */ /* 0x002fe40002000000 */
[----:B------:R-:W-:Y:S02]  /*8e40*/  FMNMX.FTZ R119, R96, R119, !PT ;  /* 0x0000007760777209 */ /* 0x000fe40007810000 */
[----:B------:R-:W-:Y:S01]  /*8e50*/  HGMMA.64x96x16.F32 R24, gdesc[UR28].tnspB, R24, gsb0 ;  /* 0x416000001c1879f0 */ /* 0x000fe20008000818 */
[----:B------:R-:W-:Y:S01]  /*8e60*/  UIADD3 UR28, UR6, 0x900, URZ ;  /* 0x00000900061c7890 */ /* 0x000fe2000fffe03f */
[----:B------:R-:W-:Y:S01]  /*8e70*/  ISETP.GT.AND P3, PT, R118, 0x59, PT ;  /* 0x000000597600780c */ /* 0x000fe20003f64270 */
[----:B------:R-:W-:Y:S01]  /*8e80*/  UIADD3 UR30, UR7, 0x180, URZ ;  /* 0x00000180071e7890 */ /* 0x000fe2000fffe03f */
[----:B------:R-:W-:Y:S01]  /*8e90*/  MUFU.TANH R88, R88 ;  /* 0x0000005800587308 */ /* 0x000fe20000002400 */
[----:B------:R-:W-:Y:S01]  /*8ea0*/  UMOV UR29, 0xc0000010 ;  /* 0xc0000010001d7882 */ /* 0x000fe20000000000 */
[----:B------:R-:W-:Y:S01]  /*8eb0*/  UMOV UR31, 0x80000020 ;  /* 0x80000020001f7882 */ /* 0x000fe20000000000 */
[----:B------:R-:W-:-:S02]  /*8ec0*/  FMNMX.FTZ R119, R128, R119, !PT ;  /* 0x0000007780777209 */ /* 0x000fc40007810000 */
[----:B------:R-:W-:Y:S02]  /*8ed0*/  FSEL R97, R76, -INF , P3 ;  /* 0xff8000004c617808 */ /* 0x000fe40001800000 */
[C---:B------:R-:W-:Y:S01]  /*8ee0*/  ISETP.GT.AND P4, PT, R118.reuse, 0x60, PT ;  /* 0x000000607600780c */ /* 0x040fe20003f84270 */
[----:B------:R-:W1:Y:S01]  /*8ef0*/  MUFU.TANH R90, R90 ;  /* 0x0000005a005a7308 */ /* 0x000e620000002400 */
[----:B------:R-:W-:-:S07]  /*8f00*/  ISETP.GT.AND P3, PT, R118, 0x68, PT ;  /* 0x000000687600780c */ /* 0x000fce0003f64270 */
[----:B------:R2:W-:Y:S08]  /*8f10*/  MUFU.EX2 R104, R130 ;  /* 0x0000008200687308 */ /* 0x0005f00000000800 */
[----:B------:R-:W4:Y:S01]  /*8f20*/  MUFU.TANH R91, R91 ;  /* 0x0000005b005b7308 */ /* 0x000f220000002400 */
[----:B--2---:R-:W-:Y:S02]  /*8f30*/  FSEL R130, R72, -INF , P5 ;  /* 0xff80000048827808 */ /* 0x004fe40002800000 */
[----:B------:R-:W-:-:S02]  /*8f40*/  ISETP.GT.AND P5, PT, R118, 0x61, PT ;  /* 0x000000617600780c */ /* 0x000fc40003fa4270 */
[----:B------:R-:W-:Y:S02]  /*8f50*/  FMNMX.FTZ R76, R130, R119, !PT ;  /* 0x00000077824c7209 */ /* 0x000fe40007810000 */
[----:B---3--:R-:W-:Y:S01]  /*8f60*/  FSEL R119, R84, -INF , P4 ;  /* 0xff80000054777808 */ /* 0x008fe20002000000 */
[----:B------:R-:W2:Y:S01]  /*8f70*/  MUFU.TANH R92, R92 ;  /* 0x0000005c005c7308 */ /* 0x000ea20000002400 */
[----:B------:R-:W-:Y:S02]  /*8f80*/  FMNMX.FTZ R76, R97, R76, !PT ;  /* 0x0000004c614c7209 */ /* 0x000fe40007810000 */
[----:B------:R-:W-:Y:S02]  /*8f90*/  ISETP.GT.AND P4, PT, R118, 0x69, PT ;  /* 0x000000697600780c */ /* 0x000fe40003f84270 */
[----:B------:R-:W-:Y:S02]  /*8fa0*/  FMNMX.FTZ R76, R119, R76, !PT ;  /* 0x0000004c774c7209 */ /* 0x000fe40007810000 */
[----:B-1----:R-:W-:Y:S01]  /*8fb0*/  FSEL R90, R90, -INF , P3 ;  /* 0xff8000005a5a7808 */ /* 0x002fe20001800000 */
[----:B------:R1:W-:Y:S01]  /*8fc0*/  MUFU.EX2 R112, R132 ;  /* 0x0000008400707308 */ /* 0x0003e20000000800 */
[----:B----4-:R-:W-:Y:S01]  /*8fd0*/  FSEL R84, R91, -INF , P4 ;  /* 0xff8000005b547808 */ /* 0x010fe20002000000 */
[----:B------:R-:W-:Y:S01]  /*8fe0*/  FFMA.FTZ R91, R125, R82, -R100 ;  /* 0x000000527d5b7223 */ /* 0x000fe20000010864 */
[----:B------:R-:W-:-:S02]  /*8ff0*/  ISETP.GT.AND P3, PT, R118, 0x71, PT ;  /* 0x000000717600780c */ /* 0x000fc40003f64270 */
[----:B------:R-:W-:-:S03]  /*9000*/  ISETP.GT.AND P4, PT, R118, 0x78, PT ;  /* 0x000000787600780c */ /* 0x000fc60003f84270 */
[----:B------:R-:W-:Y:S01]  /*9010*/  MUFU.TANH R83, R83 ;  /* 0x0000005300537308 */ /* 0x000fe20000002400 */
[-CC-:B-1----:R-:W-:Y:S01]  /*9020*/  FFMA.FTZ R132, R123, R82.reuse, -R100.reuse ;  /* 0x000000527b847223 */ /* 0x182fe20000010864 */
[----:B------:R-:W-:Y:S01]  /*9030*/  FSEL R123, R88, -INF , P5 ;  /* 0xff800000587b7808 */ /* 0x000fe20002800000 */
[----:B------:R-:W-:Y:S01]  /*9040*/  FFMA.FTZ R88, R127, R82, -R100 ;  /* 0x000000527f587223 */ /* 0x000fe20000010864 */
[----:B------:R-:W-:Y:S02]  /*9050*/  ISETP.GT.AND P5, PT, R118, 0x70, PT ;  /* 0x000000707600780c */ /* 0x000fe40003fa4270 */
[----:B------:R-:W-:Y:S02]  /*9060*/  FMNMX.FTZ R127, R123, R76, !PT ;  /* 0x0000004c7b7f7209 */ /* 0x000fe40007810000 */
[----:B------:R-:W1:Y:S01]  /*9070*/  MUFU.TANH R86, R86 ;  /* 0x0000005600567308 */ /* 0x000e620000002400 */
[----:B--2---:R-:W-:Y:S02]  /*9080*/  FSEL R92, R92, -INF , P5 ;  /* 0xff8000005c5c7808 */ /* 0x004fe40002800000 */
[----:B------:R-:W-:-:S02]  /*9090*/  FMNMX.FTZ R127, R90, R127, !PT ;  /* 0x0000007f5a7f7209 */ /* 0x000fc40007810000 */
[----:B------:R-:W-:Y:S02]  /*90a0*/  ISETP.GT.AND P5, PT, R118, 0x79, PT ;  /* 0x000000797600780c */ /* 0x000fe40003fa4270 */
[----:B------:R-:W-:Y:S01]  /*90b0*/  FMNMX.FTZ R127, R84, R127, !PT ;  /* 0x0000007f547f7209 */ /* 0x000fe20007810000 */
[----:B------:R-:W2:Y:S03]  /*90c0*/  MUFU.TANH R87, R87 ;  /* 0x0000005700577308 */ /* 0x000ea60000002400 */
[----:B------:R-:W-:-:S05]  /*90d0*/  FMNMX.FTZ R127, R92, R127, !PT ;  /* 0x0000007f5c7f7209 */ /* 0x000fca0007810000 */
[----:B------:R-:W3:Y:S01]  /*90e0*/  MUFU.TANH R74, R74 ;  /* 0x0000004a004a7308 */ /* 0x000ee20000002400 */
[----:B-1----:R-:W-:Y:S01]  /*90f0*/  FSEL R134, R86, -INF , P4 ;  /* 0xff80000056867808 */ /* 0x002fe20002000000 */
[----:B------:R-:W-:Y:S01]  /*9100*/  FFMA.FTZ R86, R135, R82, -R100 ;  /* 0x0000005287567223 */ /* 0x000fe20000010864 */
[----:B------:R-:W-:-:S05]  /*9110*/  ISETP.GT.AND P4, PT, R118, 0x81, PT ;  /* 0x000000817600780c */ /* 0x000fca0003f84270 */
[----:B------:R-:W1:Y:S01]  /*9120*/  MUFU.TANH R94, R94 ;  /* 0x0000005e005e7308 */ /* 0x000e620000002400 */
[----:B--2---:R-:W-:Y:S01]  /*9130*/  FSEL R136, R87, -INF , P5 ;  /* 0xff80000057887808 */ /* 0x004fe20002800000 */
[----:B------:R-:W-:Y:S01]  /*9140*/  FFMA.FTZ R87, R149, R82, -R100 ;  /* 0x0000005295577223 */ /* 0x000fe20000010864 */
[----:B------:R-:W-:-:S05]  /*9150*/  ISETP.GT.AND P5, PT, R118, 0x88, PT ;  /* 0x000000887600780c */ /* 0x000fca0003fa4270 */
[----:B------:R2:W-:Y:S08]  /*9160*/  MUFU.EX2 R72, R132 ;  /* 0x0000008400487308 */ /* 0x0005f00000000800 */
[----:B------:R-:W4:Y:S01]  /*9170*/  MUFU.TANH R116, R116 ;  /* 0x0000007400747308 */ /* 0x000f220000002400 */
[----:B--2---:R-:W-:Y:S01]  /*9180*/  FSEL R132, R83, -INF , P3 ;  /* 0xff80000053847808 */ /* 0x004fe20001800000 */
[----:B------:R-:W-:-:S02]  /*9190*/  WARPGROUP.DEPBAR.LE gsb0, 0x0 ;  /* 0x00008000000079c5 */ /* 0x000fc40000010000 */
[----:B------:R-:W-:Y:S01]  /*91a0*/  WARPGROUP.ARRIVE ;  /* 0x00000000000079c5 */ /* 0x000fe20000000000 */
[----:B------:R-:W-:Y:S01]  /*91b0*/  FMNMX.FTZ R127, R132, R127, !PT ;  /* 0x0000007f847f7209 */ /* 0x000fe20007810000 */
[-CC-:B------:R-:W-:Y:S01]  /*91c0*/  FFMA.FTZ R83, R131, R82.reuse, -R100.reuse ;  /* 0x0000005283537223 */ /* 0x180fe20000010864 */
[----:B------:R-:W-:Y:S01]  /*91d0*/  ISETP.GT.AND P3, PT, R118, 0x80, PT ;  /* 0x000000807600780c */ /* 0x000fe20003f64270 */
[----:B------:R-:W2:Y:S01]  /*91e0*/  MUFU.TANH R110, R110 ;  /* 0x0000006e006e7308 */ /* 0x000ea20000002400 */
[----:B------:R-:W-:Y:S01]  /*91f0*/  FMNMX.FTZ R127, R134, R127, !PT ;  /* 0x0000007f867f7209 */ /* 0x000fe20007810000 */
[----:B------:R-:W-:Y:S01]  /*9200*/  HGMMA.64x96x16.F32 R24, gdesc[UR28].tnspB, R24, gsb0 ;  /* 0x416000001c1879f0 */ /* 0x000fe20008000818 */
[----:B------:R-:W-:Y:S01]  /*9210*/  UIADD3 UR28, UR6, 0xa80, URZ ;  /* 0x00000a80061c7890 */ /* 0x000fe2000fffe03f */
[----:B---3--:R-:W-:Y:S01]  /*9220*/  FSEL R138, R74, -INF , P3 ;  /* 0xff8000004a8a7808 */ /* 0x008fe20001800000 */
[----:B------:R-:W-:Y:S01]  /*9230*/  UIADD3 UR30, UR7, 0x1c0, URZ ;  /* 0x000001c0071e7890 */ /* 0x000fe2000fffe03f */
[----:B------:R-:W-:Y:S01]  /*9240*/  FMNMX.FTZ R127, R136, R127, !PT ;  /* 0x0000007f887f7209 */ /* 0x000fe20007810000 */
[----:B------:R-:W-:Y:S01]  /*9250*/  UMOV UR29, 0xc0000010 ;  /* 0xc0000010001d7882 */ /* 0x000fe20000000000 */
[----:B------:R-:W-:Y:S01]  /*9260*/  UMOV UR31, 0x80000020 ;  /* 0x80000020001f7882 */ /* 0x000fe20000000000 */
[----:B-1----:R-:W-:Y:S01]  /*9270*/  FSEL R140, R94, -INF , P4 ;  /* 0xff8000005e8c7808 */ /* 0x002fe20002000000 */
[-CC-:B------:R-:W-:Y:S01]  /*9280*/  FFMA.FTZ R94, R137, R82.reuse, -R100.reuse ;  /* 0x00000052895e7223 */ /* 0x180fe20000010864 */
[----:B------:R-:W-:Y:S01]  /*9290*/  FMNMX.FTZ R127, R138, R127, !PT ;  /* 0x0000007f8a7f7209 */ /* 0x000fe20007810000 */
[----:B------:R1:W-:Y:S01]  /*92a0*/  MUFU.EX2 R76, R88 ;  /* 0x00000058004c7308 */ /* 0x0003e20000000800 */
[----:B------:R-:W-:Y:S01]  /*92b0*/  ISETP.GT.AND P3, PT, R118, 0x89, PT ;  /* 0x000000897600780c */ /* 0x000fe20003f64270 */
[-CC-:B------:R-:W-:Y:S01]  /*92c0*/  FFMA.FTZ R118, R155, R82.reuse, -R100.reuse ;  /* 0x000000529b767223 */ /* 0x180fe20000010864 */
[----:B----4-:R-:W-:Y:S01]  /*92d0*/  FSEL R142, R116, -INF , P5 ;  /* 0xff800000748e7808 */ /* 0x010fe20002800000 */
[----:B------:R-:W-:Y:S01]  /*92e0*/  FFMA.FTZ R131, R139, R82, -R100 ;  /* 0x000000528b837223 */ /* 0x000fe20000010864 */
[----:B------:R-:W-:-:S02]  /*92f0*/  FMNMX.FTZ R127, R140, R127, !PT ;  /* 0x0000007f8c7f7209 */ /* 0x000fc40007810000 */
[----:B--2---:R-:W-:Y:S01]  /*9300*/  FSEL R152, R110, -INF , P3 ;  /* 0xff8000006e987808 */ /* 0x004fe20001800000 */
[----:B------:R2:W-:Y:S01]  /*9310*/  MUFU.EX2 R74, R129 ;  /* 0x00000081004a7308 */ /* 0x0005e20000000800 */
[----:B------:R-:W-:Y:S01]  /*9320*/  FMNMX.FTZ R127, R142, R127, !PT ;  /* 0x0000007f8e7f7209 */ /* 0x000fe20007810000 */
[-CC-:B------:R-:W-:Y:S01]  /*9330*/  FFMA.FTZ R110, R133, R82.reuse, -R100.reuse ;  /* 0x00000052856e7223 */ /* 0x180fe20000010864 */
[-CC-:B-1----:R-:W-:Y:S01]  /*9340*/  FFMA.FTZ R88, R153, R82.reuse, -R100.reuse ;  /* 0x0000005299587223 */ /* 0x182fe20000010864 */
[----:B------:R-:W-:Y:S01]  /*9350*/  FFMA.FTZ R133, R157, R82, -R100 ;  /* 0x000000529d857223 */ /* 0x000fe20000010864 */
[----:B------:R-:W-:-:S03]  /*9360*/  FMNMX.FTZ R127, R152, R127, !PT ;  /* 0x0000007f987f7209 */ /* 0x000fc60007810000 */
[----:B------:R-:W-:Y:S01]  /*9370*/  MUFU.EX2 R102, R102 ;  /* 0x0000006600667308 */ /* 0x000fe20000000800 */
[--C-:B--2---:R-:W-:Y:S01]  /*9380*/  FFMA.FTZ R129, R143, R82, -R100.reuse ;  /* 0x000000528f817223 */ /* 0x104fe20000010864 */
[----:B------:R-:W1:Y:S06]  /*9390*/  SHFL.BFLY PT, R116, R127, 0x2, 0x1f ;  /* 0x0c401f007f747f89 */ /* 0x000e6c00000e0000 */
        /* <DEDUP_REMOVED lines=9> */
[----:B-1----:R-:W-:-:S07]  /*9430*/  FMNMX.FTZ R155, R125, R154, !PT ;  /* 0x0000009a7d9b7209 */ /* 0x002fce0007810000 */
[----:B------:R-:W-:Y:S01]  /*9440*/  MUFU.EX2 R81, R81 ;  /* 0x0000005100517308 */ /* 0x000fe20000000800 */
[----:B------:R-:W-:Y:S02]  /*9450*/  FSEL R125, R75, RZ, P2 ;  /* 0x000000ff4b7d7208 */ /* 0x000fe40001000000 */
[C---:B------:R-:W-:Y:S01]  /*9460*/  FSETP.NEU.FTZ.AND P2, PT, R155.reuse, -INF , PT ;  /* 0xff8000009b00780b */ /* 0x040fe20003f5d000 */
[-C--:B------:R-:W-:Y:S02]  /*9470*/  FMUL.FTZ R137, R155, R82.reuse ;  /* 0x000000529b897220 */ /* 0x080fe40000410000 */
[----:B------:R-:W-:Y:S02]  /*9480*/  FADD.FTZ R125, -R125, R8 ;  /* 0x000000087d7d7221 */ /* 0x000fe40000010100 */
[----:B------:R-:W-:Y:S01]  /*9490*/  MUFU.EX2 R106, R106 ;  /* 0x0000006a006a7308 */ /* 0x000fe20000000800 */
[----:B------:R-:W-:Y:S01]  /*94a0*/  FSEL R137, R137, RZ, P2 ;  /* 0x000000ff89897208 */ /* 0x000fe20001000000 */
[----:B------:R-:W-:-:S04]  /*94b0*/  FMUL.FTZ R135, R125, R82 ;  /* 0x000000527d877220 */ /* 0x000fc80000410000 */
[-CC-:B------:R-:W-:Y:S01]  /*94c0*/  FFMA.FTZ R8, R108, R82.reuse, -R137.reuse ;  /* 0x000000526c087223 */ /* 0x180fe20000010889 */
[----:B------:R-:W-:Y:S01]  /*94d0*/  FSEL R108, R155, RZ, P2 ;  /* 0x000000ff9b6c7208 */ /* 0x000fe20001000000 */
[-CC-:B------:R-:W-:Y:S01]  /*94e0*/  FFMA.FTZ R100, R105, R82.reuse, -R137.reuse ;  /* 0x0000005269647223 */ /* 0x180fe20000010889 */
[----:B------:R-:W-:Y:S01]  /*94f0*/  ISETP.GE.U32.AND P2, PT, R2, 0x180, PT ;  /* 0x000001800200780c */ /* 0x000fe20003f46070 */
[-CC-:B------:R-:W-:Y:S01]  /*9500*/  FFMA.FTZ R139, R12, R82.reuse, -R137.reuse ;  /* 0x000000520c8b7223 */ /* 0x180fe20000010889 */
[-C--:B------:R-:W-:Y:S01]  /*9510*/  FFMA.FTZ R12, R99, R82.reuse, -R137 ;  /* 0x00000052630c7223 */ /* 0x080fe20000010889 */
[----:B------:R-:W-:Y:S02]  /*9520*/  WARPGROUP.DEPBAR.LE gsb0, 0x0 ;  /* 0x00008000000079c5 */ /* 0x000fe40000010000 */
[----:B------:R-:W-:Y:S01]  /*9530*/  WARPGROUP.ARRIVE ;  /* 0x00000000000079c5 */ /* 0x000fe20000000000 */
[----:B------:R-:W-:Y:S01]  /*9540*/  FADD.FTZ R105, -R108, R5 ;  /* 0x000000056c697221 */ /* 0x000fe20000010100 */
[----:B------:R-:W-:Y:S01]  /*9550*/  VIADD R5, R16, 0x9 ;  /* 0x0000000910057836 */ /* 0x000fe20000000000 */
[----:B------:R-:W1:Y:S01]  /*9560*/  MUFU.EX2 R135, R135 ;  /* 0x0000008700877308 */ /* 0x000e620000000800 */
[-CC-:B------:R-:W-:Y:S01]  /*9570*/  FFMA.FTZ R125, R10, R82.reuse, -R137.reuse ;  /* 0x000000520a7d7223 */ /* 0x180fe20000010889 */
[-CC-:B------:R-:W-:Y:S01]  /*9580*/  FFMA.FTZ R156, R89, R82.reuse, -R137.reuse ;  /* 0x00000052599c7223 */ /* 0x180fe20000010889 */
[----:B------:R-:W-:Y:S01]  /*9590*/  HGMMA.64x96x16.F32 R24, gdesc[UR28].tnspB, R24, gsb0 ;  /* 0x416000001c1879f0 */ /* 0x000fe20008000818 */
[----:B------:R-:W-:Y:S01]  /*95a0*/  UIADD3 UR28, UR6, 0xc00, URZ ;  /* 0x00000c00061c7890 */ /* 0x000fe2000fffe03f */
[----:B------:R-:W-:Y:S01]  /*95b0*/  SEL R99, R5, 0x9, !P2 ;  /* 0x0000000905637807 */ /* 0x000fe20005000000 */
[----:B------:R-:W-:Y:S01]  /*95c0*/  UIADD3 UR30, UR7, 0x200, URZ ;  /* 0x00000200071e7890 */ /* 0x000fe2000fffe03f */
[-C--:B------:R-:W-:Y:S01]  /*95d0*/  FMUL.FTZ R5, R105, R82.reuse ;  /* 0x0000005269057220 */ /* 0x080fe20000410000 */
[----:B------:R-:W-:Y:S01]  /*95e0*/  UMOV UR29, 0xc0000010 ;  /* 0xc0000010001d7882 */ /* 0x000fe20000000000 */
[----:B------:R-:W-:Y:S01]  /*95f0*/  UMOV UR31, 0x80000020 ;  /* 0x80000020001f7882 */ /* 0x000fe20000000000 */
[----:B------:R-:W-:Y:S01]  /*9600*/  MUFU.EX2 R8, R8 ;  /* 0x0000000800087308 */ /* 0x000fe20000000800 */
[-CC-:B------:R-:W-:Y:S01]  /*9610*/  FFMA.FTZ R10, R124, R82.reuse, -R137.reuse ;  /* 0x000000527c0a7223 */ /* 0x180fe20000010889 */
        /* <DEDUP_REMOVED lines=8> */
[----:B-1----:R-:W-:Y:S01]  /*96a0*/  FFMA.FTZ R114, R135, R3, R102 ;  /* 0x0000000387727223 */ /* 0x002fe20000010066 */
[-CC-:B------:R-:W-:Y:S01]  /*96b0*/  FFMA.FTZ R93, R109, R82.reuse, -R137.reuse ;  /* 0x000000526d5d7223 */ /* 0x180fe20000010889 */
[-CC-:B------:R-:W-:Y:S01]  /*96c0*/  FFMA.FTZ R109, R111, R82.reuse, -R137.reuse ;  /* 0x000000526f6d7223 */ /* 0x180fe20000010889 */
[-CC-:B------:R-:W-:Y:S01]  /*96d0*/  FFMA.FTZ R111, R107, R82.reuse, -R137.reuse ;  /* 0x000000526b6f7223 */ /* 0x180fe20000010889 */
[----:B------:R-:W-:Y:S01]  /*96e0*/  @!P1 IADD3 R105, R113, 0x31c40, RZ ;  /* 0x00031c4071699810 */ /* 0x000fe20007ffe0ff */
[-CC-:B------:R-:W-:Y:S01]  /*96f0*/  FFMA.FTZ R154, R14, R82.reuse, -R137.reuse ;  /* 0x000000520e9a7223 */ /* 0x180fe20000010889 */
[----:B------:R-:W-:Y:S01]  /*9700*/  MUFU.EX2 R125, R125 ;  /* 0x0000007d007d7308 */ /* 0x000fe20000000800 */
[----:B------:R-:W-:Y:S01]  /*9710*/  FADD.FTZ R107, R95, R114 ;  /* 0x000000725f6b7221 */ /* 0x000fe20000010000 */
[-C--:B------:R-:W-:Y:S01]  /*9720*/  FFMA.FTZ R3, R96, R82.reuse, -R137 ;  /* 0x0000005260037223 */ /* 0x080fe20000010889 */
[----:B------:R-:W-:Y:S01]  /*9730*/  @!P1 PRMT R105, RZ, 0x654, R105 ;  /* 0x00000654ff699816 */ /* 0x000fe20000000069 */
[----:B------:R-:W-:Y:S01]  /*9740*/  FFMA.FTZ R14, R121, R82, -R137 ;  /* 0x00000052790e7223 */ /* 0x000fe20000010889 */
[----:B------:R-:W-:Y:S01]  /*9750*/  FADD.FTZ R114, R98, R107 ;  /* 0x0000006b62727221 */ /* 0x000fe20000010000 */
[----:B------:R-:W-:Y:S01]  /*9760*/  F2FP.F16.F32.PACK_AB R124, R9, R78 ;  /* 0x0000004e097c723e */ /* 0x000fe200000000ff */
[--C-:B------:R-:W-:Y:S01]  /*9770*/  FFMA.FTZ R121, R122, R82, -R137.reuse ;  /* 0x000000527a797223 */ /* 0x100fe20000010889 */
[----:B------:R-:W-:Y:S01]  /*9780*/  MUFU.EX2 R10, R10 ;  /* 0x0000000a000a7308 */ /* 0x000fe20000000800 */
[----:B--2---:R-:W-:Y:S01]  /*9790*/  FFMA.FTZ R96, R5, R0, R8 ;  /* 0x0000000005607223 */ /* 0x004fe20000010008 */
[----:B------:R-:W-:Y:S01]  /*97a0*/  F2FP.F16.F32.PACK_AB R98, R79, R98 ;  /* 0x000000624f62723e */ /* 0x000fe200000000ff */
[----:B------:R-:W-:Y:S01]  /*97b0*/  FFMA.FTZ R122, R115, R82, -R137 ;  /* 0x00000052737a7223 */ /* 0x000fe20000010889 */
[----:B------:R-:W-:-:S02]  /*97c0*/  IMAD.U32 R115, RZ, RZ, UR45 ;  /* 0x0000002dff737e24 */ /* 0x000fc4000f8e00ff */
[-CC-:B------:R-:W-:Y:S01]  /*97d0*/  FFMA.FTZ R108, R117, R82.reuse, -R137.reuse ;  /* 0x00000052756c7223 */ /* 0x180fe20000010889 */
[-CC-:B------:R-:W-:Y:S01]  /*97e0*/  FFMA.FTZ R0, R128, R82.reuse, -R137.reuse ;  /* 0x0000005280007223 */ /* 0x180fe20000010889 */
[-CC-:B------:R-:W-:Y:S01]  /*97f0*/  FFMA.FTZ R130, R130, R82.reuse, -R137.reuse ;  /* 0x0000005282827223 */ /* 0x180fe20000010889 */
[----:B------:R-:W-:Y:S01]  /*9800*/  MUFU.EX2 R139, R139 ;  /* 0x0000008b008b7308 */ /* 0x000fe20000000800 */
[----:B------:R-:W-:Y:S01]  /*9810*/  @!P1 LEA R113, R115, UR47, 0x3 ;  /* 0x0000002f73719c11 */ /* 0x000fe2000f8e18ff */
[-CC-:B------:R-:W-:Y:S01]  /*9820*/  FFMA.FTZ R123, R123, R82.reuse, -R137.reuse ;  /* 0x000000527b7b7223 */ /* 0x180fe20000010889 */
[-CC-:B------:R-:W-:Y:S01]  /*9830*/  FFMA.FTZ R90, R90, R82.reuse, -R137.reuse ;  /* 0x000000525a5a7223 */ /* 0x180fe20000010889 */
[-CC-:B------:R-:W-:Y:S01]  /*9840*/  FFMA.FTZ R92, R92, R82.reuse, -R137.reuse ;  /* 0x000000525c5c7223 */ /* 0x180fe20000010889 */
[-CC-:B------:R-:W-:Y:S01]  /*9850*/  FFMA.FTZ R132, R132, R82.reuse, -R137.reuse ;  /* 0x0000005284847223 */ /* 0x180fe20000010889 */
[----:B------:R-:W-:Y:S02]  /*9860*/  @!P1 VIADD R113, R113, 0x31c60 ;  /* 0x00031c6071719836 */ /* 0x000fe40000000000 */
[-CC-:B------:R-:W-:Y:S01]  /*9870*/  FFMA.FTZ R134, R134, R82.reuse, -R137.reuse ;  /* 0x0000005286867223 */ /* 0x180fe20000010889 */
[----:B------:R-:W-:Y:S01]  /*9880*/  MUFU.EX2 R127, R127 ;  /* 0x0000007f007f7308 */ /* 0x000fe20000000800 */
[-CC-:B------:R-:W-:Y:S01]  /*9890*/  FFMA.FTZ R136, R136, R82.reuse, -R137.reuse ;  /* 0x0000005288887223 */ /* 0x180fe20000010889 */
[-C--:B------:R-:W-:Y:S01]  /*98a0*/  FFMA.FTZ R138, R138, R82.reuse, -R137 ;  /* 0x000000528a8a7223 */ /* 0x080fe20000010889 */
[----:B------:R-:W-:Y:S01]  /*98b0*/  @!P1 PRMT R113, RZ, 0x654, R113 ;  /* 0x00000654ff719816 */ /* 0x000fe20000000071 */
[-CC-:B------:R-:W-:Y:S01]  /*98c0*/  FFMA.FTZ R140, R140, R82.reuse, -R137.reuse ;  /* 0x000000528c8c7223 */ /* 0x180fe20000010889 */
[----:B------:R-:W-:Y:S01]  /*98d0*/  FFMA.FTZ R142, R142, R82, -R137 ;  /* 0x000000528e8e7223 */ /* 0x000fe20000010889 */
[----:B------:R-:W-:Y:S01]  /*98e0*/  ISETP.LT.AND P2, PT, R4, UR60, PT ;  /* 0x0000003c04007c0c */ /* 0x000fe2000bf41270 */
[----:B------:R-:W-:Y:S01]  /*98f0*/  UIADD3 UR6, UR60, -0x1, URZ ;  /* 0xffffffff3c067890 */ /* 0x000fe2000fffe03f */
[----:B------:R-:W-:Y:S01]  /*9900*/  MUFU.EX2 R154, R154 ;  /* 0x0000009a009a7308 */ /* 0x000fe20000000800 */
[----:B------:R-:W-:-:S05]  /*9910*/  UMOV UR45, UR46 ;  /* 0x0000002e002d7c82 */ /* 0x000fca0008000000 */
[----:B------:R-:W-:Y:S02]  /*9920*/  UMOV UR60, UR6 ;  /* 0x00000006003c7c82 */ /* 0x000fe40008000000 */
        /* <DEDUP_REMOVED lines=8> */
[----:B------:R-:W-:Y:S07]  /*99b0*/  HGMMA.64x96x16.F32 R24, gdesc[UR28].tnspB, R24, gsb0 ;  /* 0x416000001c1879f0 */ /* 0x000fee0008000818 */
[----:B------:R-:W-:Y:S08]  /*99c0*/  MUFU.EX2 R93, R93 ;  /* 0x0000005d005d7308 */ /* 0x000ff00000000800 */
[----:B------:R-:W-:Y:S08]  /*99d0*/  MUFU.EX2 R120, R120 ;  /* 0x0000007800787308 */ /* 0x000ff00000000800 */
[----:B------:R-:W-:Y:S08]  /*99e0*/  MUFU.EX2 R109, R109 ;  /* 0x0000006d006d7308 */ /* 0x000ff00000000800 */
[----:B------:R-:W1:Y:S08]  /*99f0*/  MUFU.EX2 R122, R122 ;  /* 0x0000007a007a7308 */ /* 0x000e700000000800 */
[----:B------:R-:W2:Y:S08]  /*9a00*/  MUFU.EX2 R85, R85 ;  /* 0x0000005500557308 */ /* 0x000eb00000000800 */
[----:B------:R-:W3:Y:S01]  /*9a10*/  MUFU.EX2 R15, R15 ;  /* 0x0000000f000f7308 */ /* 0x000ee20000000800 */
[----:B-1----:R-:W-:-:S07]  /*9a20*/  F2FP.F16.F32.PACK_AB R107, R122, R109 ;  /* 0x0000006d7a6b723e */ /* 0x002fce00000000ff */
[----:B------:R-:W1:Y:S08]  /*9a30*/  MUFU.EX2 R100, R100 ;  /* 0x0000006400647308 */ /* 0x000e700000000800 */
[----:B------:R-:W4:Y:S08]  /*9a40*/  MUFU.EX2 R91, R91 ;  /* 0x0000005b005b7308 */ /* 0x000f300000000800 */
[----:B------:R-:W5:Y:S08]  /*9a50*/  MUFU.EX2 R108, R108 ;  /* 0x0000006c006c7308 */ /* 0x000f700000000800 */
[----:B------:R-:W5:Y:S08]  /*9a60*/  MUFU.EX2 R73, R73 ;  /* 0x0000004900497308 */ /* 0x000f700000000800 */
[----:B------:R-:W5:Y:S08]  /*9a70*/  MUFU.EX2 R111, R111 ;  /* 0x0000006f006f7308 */ /* 0x000f700000000800 */
[----:B------:R-:W-:Y:S08]  /*9a80*/  MUFU.EX2 R3, R3 ;  /* 0x0000000300037308 */ /* 0x000ff00000000800 */
[----:B------:R-:W-:Y:S01]  /*9a90*/  MUFU.EX2 R83, R83 ;  /* 0x0000005300537308 */ /* 0x000fe20000000800 */
[----:B------:R-:W-:-:S02]  /*9aa0*/  WARPGROUP.DEPBAR.LE gsb0, 0x0 ;  /* 0x00008000000079c5 */ /* 0x000fc40000010000 */
[----:B------:R2:W-:Y:S06]  /*9ab0*/  BAR.ARV R99, 0x100 ;  /* 0x000400630000751d */ /* 0x0005ec0000002000 */
[----:B------:R3:W-:Y:S01]  /*9ac0*/  @!P1 SYNCS.ARRIVE.TRANS64.RED.A1T0 RZ, [R105+URZ], RZ ;  /* 0x000000ff69ff99a7 */ /* 0x0007e2000810043f */
[----:B------:R-:W-:Y:S01]  /*9ad0*/  MUFU.EX2 R0, R0 ;  /* 0x0000000000007308 */ /* 0x000fe20000000800 */
[----:B--2---:R-:W-:Y:S01]  /*9ae0*/  FADD.FTZ R99, R125, R96 ;  /* 0x000000607d637221 */ /* 0x004fe20000010000 */
[----:B------:R-:W-:Y:S01]  /*9af0*/  F2FP.F16.F32.PACK_AB R96, R95, R102 ;  /* 0x000000665f60723e */ /* 0x000fe200000000ff */
[----:B------:R-:W-:Y:S01]  /*9b00*/  FFMA.FTZ R95, R97, R82, -R137 ;  /* 0x00000052615f7223 */ /* 0x000fe20000010889 */
[----:B------:R-:W-:Y:S01]  /*9b10*/  F2FP.F16.F32.PACK_AB R97, R125, R8 ;  /* 0x000000087d61723e */ /* 0x000fe200000000ff */
[----:B------:R-:W-:Y:S01]  /*9b20*/  FADD.FTZ R102, R10, R99 ;  /* 0x000000630a667221 */ /* 0x000fe20000010000 */
[----:B------:R-:W-:Y:S01]  /*9b30*/  F2FP.F16.F32.PACK_AB R99, R139, R10 ;  /* 0x0000000a8b63723e */ /* 0x000fe200000000ff */
[----:B---3--:R-:W-:Y:S01]  /*9b40*/  FADD.FTZ R105, R79, R114 ;  /* 0x000000724f697221 */ /* 0x008fe20000010000 */
[----:B------:R2:W-:Y:S01]  /*9b50*/  @!P1 SYNCS.ARRIVE.TRANS64.RED.A1T0 RZ, [R113+URZ], RZ ;  /* 0x000000ff71ff99a7 */ /* 0x0005e2000810043f */
[----:B------:R-:W-:Y:S01]  /*9b60*/  FADD.FTZ R102, R139, R102 ;  /* 0x000000668b667221 */ /* 0x000fe20000010000 */
[----:B------:R-:W-:Y:S01]  /*9b70*/  MUFU.EX2 R110, R110 ;  /* 0x0000006e006e7308 */ /* 0x000fe20000000800 */
[----:B------:R-:W-:Y:S01]  /*9b80*/  FADD.FTZ R114, R78, R105 ;  /* 0x000000694e727221 */ /* 0x000fe20000010000 */
[----:B------:R4:W-:Y:S01]  /*9b90*/  STSM.16.M88.4 [R22+0x24300], R96 ;  /* 0x0243006016007844 */ /* 0x0009e20000000200 */
[----:B------:R-:W-:Y:S01]  /*9ba0*/  F2FP.F16.F32.PACK_AB R125, R154, R127 ;  /* 0x0000007f9a7d723e */ /* 0x000fe200000000ff */
[----:B------:R-:W-:Y:S01]  /*9bb0*/  FMUL.FTZ R26, R26, R5 ;  /* 0x000000051a1a7220 */ /* 0x000fe20000410000 */
[----:B------:R-:W-:Y:S01]  /*9bc0*/  FADD.FTZ R114, R9, R114 ;  /* 0x0000007209727221 */ /* 0x000fe20000010000 */
[----:B------:R-:W-:Y:S01]  /*9bd0*/  FADD.FTZ R9, R127, R102 ;  /* 0x000000667f097221 */ /* 0x000fe20000010000 */
[-C--:B--2---:R-:W-:Y:S01]  /*9be0*/  FFMA.FTZ R113, R84, R82.reuse, -R137 ;  /* 0x0000005254717223 */ /* 0x084fe20000010889 */
[----:B------:R-:W-:Y:S01]  /*9bf0*/  MUFU.EX2 R78, R130 ;  /* 0x00000082004e7308 */ /* 0x000fe20000000800 */
[----:B------:R-:W-:Y:S01]  /*9c00*/  FADD.FTZ R79, R11, R114 ;  /* 0x000000720b4f7221 */ /* 0x000fe20000010000 */
[----:B------:R-:W-:Y:S01]  /*9c10*/  FADD.FTZ R102, R154, R9 ;  /* 0x000000099a667221 */ /* 0x000fe20000010000 */
[----:B------:R-:W-:Y:S01]  /*9c20*/  F2FP.F16.F32.PACK_AB R127, R156, R141 ;  /* 0x0000008d9c7f723e */ /* 0x000fe200000000ff */
[----:B------:R-:W-:Y:S01]  /*9c30*/  FMUL.FTZ R27, R27, R5 ;  /* 0x000000051b1b7220 */ /* 0x000fe20000410000 */
[C---:B------:R-:W-:Y:S01]  /*9c40*/  FADD.FTZ R114, R126.reuse, R79 ;  /* 0x0000004f7e727221 */ /* 0x040fe20000010000 */
[----:B------:R-:W-:Y:S01]  /*9c50*/  F2FP.F16.F32.PACK_AB R126, R126, R11 ;  /* 0x0000000b7e7e723e */ /* 0x000fe200000000ff */
[----:B------:R-:W-:Y:S01]  /*9c60*/  FADD.FTZ R9, R141, R102 ;  /* 0x000000668d097221 */ /* 0x000fe20000010000 */
[----:B------:R-:W-:Y:S01]  /*9c70*/  MUFU.EX2 R86, R86 ;  /* 0x0000005600567308 */ /* 0x000fe20000000800 */
[----:B------:R-:W-:Y:S01]  /*9c80*/  FADD.FTZ R11, R13, R114 ;  /* 0x000000720d0b7221 */ /* 0x000fe20000010000 */
[-C--:B------:R-:W-:Y:S01]  /*9c90*/  FFMA.FTZ R79, R119, R82.reuse, -R137 ;  /* 0x00000052774f7223 */ /* 0x080fe20000010889 */
[----:B------:R-:W-:Y:S01]  /*9ca0*/  FADD.FTZ R9, R156, R9 ;  /* 0x000000099c097221 */ /* 0x000fe20000010000 */
[----:B------:R-:W-:Y:S01]  /*9cb0*/  FFMA.FTZ R137, R152, R82, -R137 ;  /* 0x0000005298897223 */ /* 0x000fe20000010889 */
[----:B------:R-:W-:Y:S01]  /*9cc0*/  FADD.FTZ R10, R20, R11 ;  /* 0x0000000b140a7221 */ /* 0x000fe20000010000 */
[----:B------:R-:W-:Y:S01]  /*9cd0*/  STSM.16.M88.4 [R22+0x25b00], R124 ;  /* 0x025b007c16007844 */ /* 0x000fe20000000200 */
[----:B------:R-:W-:Y:S01]  /*9ce0*/  FADD.FTZ R8, R12, R9 ;  /* 0x000000090c087221 */ /* 0x000fe20000010000 */
[----:B------:R-:W-:Y:S01]  /*9cf0*/  MUFU.EX2 R95, R95 ;  /* 0x0000005f005f7308 */ /* 0x000fe20000000800 */
[----:B------:R-:W-:Y:S01]  /*9d00*/  FADD.FTZ R11, R21, R10 ;  /* 0x0000000a150b7221 */ /* 0x000fe20000010000 */
[----:B------:R-:W-:Y:S01]  /*9d10*/  F2FP.F16.F32.PACK_AB R105, R120, R93 ;  /* 0x0000005d7869723e */ /* 0x000fe200000000ff */
[----:B------:R-:W-:Y:S01]  /*9d20*/  FADD.FTZ R9, R89, R8 ;  /* 0x0000000859097221 */ /* 0x000fe20000010000 */
[-C--:B------:R-:W-:Y:S01]  /*9d30*/  FMUL.FTZ R30, R30, R5.reuse ;  /* 0x000000051e1e7220 */ /* 0x080fe20000410000 */
[----:B------:R-:W-:Y:S01]  /*9d40*/  FADD.FTZ R10, R112, R11 ;  /* 0x0000000b700a7221 */ /* 0x000fe20000010000 */
[-C--:B------:R-:W-:Y:S01]  /*9d50*/  FMUL.FTZ R31, R31, R5.reuse ;  /* 0x000000051f1f7220 */ /* 0x080fe20000410000 */
[----:B------:R-:W-:Y:S01]  /*9d60*/  FADD.FTZ R8, R14, R9 ;  /* 0x000000090e087221 */ /* 0x000fe20000010000 */
[----:B------:R-:W2:Y:S01]  /*9d70*/  MUFU.EX2 R87, R87 ;  /* 0x0000005700577308 */ /* 0x000ea20000000800 */
[----:B------:R-:W-:Y:S01]  /*9d80*/  FADD.FTZ R9, R101, R10 ;  /* 0x0000000a65097221 */ /* 0x000fe20000010000 */
[-C--:B------:R-:W-:Y:S01]  /*9d90*/  FMUL.FTZ R34, R34, R5.reuse ;  /* 0x0000000522227220 */ /* 0x080fe20000410000 */
[----:B------:R-:W-:Y:S01]  /*9da0*/  FADD.FTZ R8, R121, R8 ;  /* 0x0000000879087221 */ /* 0x000fe20000010000 */
[----:B------:R-:W-:Y:S01]  /*9db0*/  FMUL.FTZ R35, R35, R5 ;  /* 0x0000000523237220 */ /* 0x000fe20000410000 */
[C---:B------:R-:W-:Y:S01]  /*9dc0*/  FADD.FTZ R10, R104.reuse, R9 ;  /* 0x00000009680a7221 */ /* 0x040fe20000010000 */
[----:B------:R-:W-:Y:S01]  /*9dd0*/  F2FP.F16.F32.PACK_AB R104, R104, R101 ;  /* 0x000000656868723e */ /* 0x000fe200000000ff */
[----:B------:R-:W-:Y:S01]  /*9de0*/  FADD.FTZ R9, R93, R8 ;  /* 0x000000085d097221 */ /* 0x000fe20000010000 */
[----:B------:R-:W3:Y:S01]  /*9df0*/  MUFU.EX2 R79, R79 ;  /* 0x0000004f004f7308 */ /* 0x000ee20000000800 */
        /* <DEDUP_REMOVED lines=12> */
[----:B------:R-:W-:Y:S01]  /*9ec0*/  FADD.FTZ R11, R85, R8 ;  /* 0x00000008550b7221 */ /* 0x000fe20000010000 */
[----:B------:R-:W-:Y:S01]  /*9ed0*/  F2FP.F16.F32.PACK_AB R8, R20, R13 ;  /* 0x0000000d1408723e */ /* 0x000fe200000000ff */
[----:B------:R-:W-:Y:S01]  /*9ee0*/  FADD.FTZ R9, R15, R10 ;  /* 0x0000000a0f097221 */ /* 0x000fe20000010000 */
[----:B------:R-:W-:Y:S01]  /*9ef0*/  MUFU.EX2 R129, R129 ;  /* 0x0000008100817308 */ /* 0x000fe20000000800 */
[----:B------:R-:W-:Y:S01]  /*9f00*/  FADD.FTZ R20, R76, R11 ;  /* 0x0000000b4c147221 */ /* 0x000fe20000010000 */
[----:B------:R-:W-:Y:S01]  /*9f10*/  F2FP.F16.F32.PACK_AB R10, R112, R21 ;  /* 0x00000015700a723e */ /* 0x000fe200000000ff */
[----:B-1----:R-:W-:Y:S01]  /*9f20*/  FADD.FTZ R9, R100, R9 ;  /* 0x0000000964097221 */ /* 0x002fe20000010000 */
[----:B------:R-:W-:Y:S01]  /*9f30*/  F2FP.F16.F32.PACK_AB R11, R121, R14 ;  /* 0x0000000e790b723e */ /* 0x000fe200000000ff */
[C---:B----4-:R-:W-:Y:S01]  /*9f40*/  FADD.FTZ R96, R91.reuse, R20 ;  /* 0x000000145b607221 */ /* 0x050fe20000010000 */
[----:B------:R-:W-:Y:S01]  /*9f50*/  F2FP.F16.F32.PACK_AB R14, R91, R76 ;  /* 0x0000004c5b0e723e */ /* 0x000fe200000000ff */
[----:B-----5:R-:W-:Y:S01]  /*9f60*/  FADD.FTZ R20, R108, R9 ;  /* 0x000000096c147221 */ /* 0x020fe20000010000 */
[----:B------:R-:W-:Y:S01]  /*9f70*/  F2FP.F16.F32.PACK_AB R9, R89, R12 ;  /* 0x0000000c5909723e */ /* 0x000fe200000000ff */
[----:B------:R-:W-:Y:S01]  /*9f80*/  FADD.FTZ R13, R73, R96 ;  /* 0x00000060490d7221 */ /* 0x000fe20000010000 */
[----:B------:R-:W-:Y:S01]  /*9f90*/  MUFU.EX2 R94, R94 ;  /* 0x0000005e005e7308 */ /* 0x000fe20000000800 */
[----:B------:R-:W-:Y:S01]  /*9fa0*/  FADD.FTZ R20, R111, R20 ;  /* 0x000000146f147221 */ /* 0x000fe20000010000 */
[----:B--2---:R-:W-:Y:S01]  /*9fb0*/  F2FP.F16.F32.PACK_AB R76, R87, R86 ;  /* 0x00000056574c723e */ /* 0x004fe200000000ff */
[----:B------:R-:W-:Y:S01]  /*9fc0*/  FADD.FTZ R12, R74, R13 ;  /* 0x0000000d4a0c7221 */ /* 0x000fe20000010000 */
[----:B------:R1:W-:Y:S01]  /*9fd0*/  STSM.16.M88.4 [R22+0x27300], R8 ;  /* 0x0273000816007844 */ /* 0x0003e20000000200 */
[----:B------:R-:W-:Y:S01]  /*9fe0*/  FADD.FTZ R13, R3, R20 ;  /* 0x00000014030d7221 */ /* 0x000fe20000010000 */
[-C--:B------:R-:W-:Y:S01]  /*9ff0*/  FMUL.FTZ R46, R46, R5.reuse ;  /* 0x000000052e2e7220 */ /* 0x080fe20000410000 */
[----:B------:R-:W-:Y:S01]  /*a000*/  FADD.FTZ R81, R83, R12 ;  /* 0x0000000c53517221 */ /* 0x000fe20000010000 */
[----:B------:R-:W2:Y:S01]  /*a010*/  MUFU.EX2 R84, R123 ;  /* 0x0000007b00547308 */ /* 0x000ea20000000800 */
[----:B------:R-:W-:Y:S01]  /*a020*/  FADD.FTZ R13, R0, R13 ;  /* 0x0000000d000d7221 */ /* 0x000fe20000010000 */
[----:B------:R-:W-:Y:S01]  /*a030*/  F2FP.F16.F32.PACK_AB R12, R85, R72 ;  /* 0x00000048550c723e */ /* 0x000fe200000000ff */
[----:B------:R-:W-:Y:S01]  /*a040*/  FADD.FTZ R81, R110, R81 ;  /* 0x000000516e517221 */ /* 0x000fe20000010000 */
[----:B------:R-:W-:Y:S01]  /*a050*/  STSM.16.M88.4 [R22+0x28b00], R104 ;  /* 0x028b006816007844 */ /* 0x000fe20000000200 */
[----:B------:R-:W-:Y:S01]  /*a060*/  FADD.FTZ R20, R78, R13 ;  /* 0x0000000d4e147221 */ /* 0x000fe20000010000 */
[-C--:B------:R-:W-:Y:S01]  /*a070*/  FMUL.FTZ R47, R47, R5.reuse ;  /* 0x000000052f2f7220 */ /* 0x080fe20000410000 */
[----:B------:R-:W-:Y:S01]  /*a080*/  FADD.FTZ R96, R86, R81 ;  /* 0x0000005156607221 */ /* 0x000fe20000010000 */
[----:B------:R-:W4:Y:S01]  /*a090*/  MUFU.EX2 R131, R131 ;  /* 0x0000008300837308 */ /* 0x000f220000000800 */
[----:B------:R-:W-:Y:S01]  /*a0a0*/  FADD.FTZ R20, R95, R20 ;  /* 0x000000145f147221 */ /* 0x000fe20000010000 */
[----:B------:R-:W-:Y:S01]  /*a0b0*/  FMUL.FTZ R50, R50, R5 ;  /* 0x0000000532327220 */ /* 0x000fe20000410000 */
[----:B------:R-:W-:Y:S01]  /*a0c0*/  FADD.FTZ R13, R87, R96 ;  /* 0x00000060570d7221 */ /* 0x000fe20000010000 */
[----:B-1----:R-:W-:Y:S01]  /*a0d0*/  F2FP.F16.F32.PACK_AB R8, R74, R73 ;  /* 0x000000494a08723e */ /* 0x002fe200000000ff */
[----:B---3--:R-:W-:Y:S01]  /*a0e0*/  FADD.FTZ R9, R79, R20 ;  /* 0x000000144f097221 */ /* 0x008fe20000010000 */
[----:B------:R-:W-:Y:S01]  /*a0f0*/  F2FP.F16.F32.PACK_AB R10, R110, R83 ;  /* 0x000000536e0a723e */ /* 0x000fe200000000ff */
[----:B------:R-:W-:Y:S01]  /*a100*/  FADD.FTZ R20, R88, R13 ;  /* 0x0000000d58147221 */ /* 0x000fe20000010000 */
[----:B------:R-:W1:Y:S01]  /*a110*/  MUFU.EX2 R90, R90 ;  /* 0x0000005a005a7308 */ /* 0x000e620000000800 */
[----:B------:R-:W-:Y:S01]  /*a120*/  F2FP.F16.F32.PACK_AB R13, R100, R15 ;  /* 0x0000000f640d723e */ /* 0x000fe200000000ff */
[----:B--2---:R-:W-:Y:S01]  /*a130*/  FADD.FTZ R9, R84, R9 ;  /* 0x0000000954097221 */ /* 0x004fe20000010000 */
[----:B------:R-:W-:Y:S01]  /*a140*/  FADD.FTZ R11, R129, R20 ;  /* 0x00000014810b7221 */ /* 0x000fe20000010000 */
[----:B------:R-:W-:Y:S01]  /*a150*/  F2FP.F16.F32.PACK_AB R15, R111, R108 ;  /* 0x0000006c6f0f723e */ /* 0x000fe200000000ff */
[-C--:B------:R-:W-:Y:S01]  /*a160*/  FMUL.FTZ R51, R51, R5.reuse ;  /* 0x0000000533337220 */ /* 0x080fe20000410000 */
[-C--:B------:R-:W-:Y:S01]  /*a170*/  FMUL.FTZ R54, R54, R5.reuse ;  /* 0x0000000536367220 */ /* 0x080fe20000410000 */
[----:B------:R-:W-:Y:S01]  /*a180*/  FADD.FTZ R72, R94, R11 ;  /* 0x0000000b5e487221 */ /* 0x000fe20000010000 */
[----:B------:R-:W2:Y:S01]  /*a190*/  MUFU.EX2 R77, R77 ;  /* 0x0000004d004d7308 */ /* 0x000ea20000000800 */
[----:B------:R-:W-:Y:S01]  /*a1a0*/  F2FP.F16.F32.PACK_AB R11, R95, R78 ;  /* 0x0000004e5f0b723e */ /* 0x000fe200000000ff */
[----:B------:R3:W-:Y:S01]  /*a1b0*/  STSM.16.M88.4 [R22+0x2a300], R12 ;  /* 0x02a3000c16007844 */ /* 0x0007e20000000200 */
[----:B----4-:R-:W-:Y:S01]  /*a1c0*/  FADD.FTZ R72, R131, R72 ;  /* 0x0000004883487221 */ /* 0x010fe20000010000 */
[----:B------:R-:W-:Y:S01]  /*a1d0*/  F2FP.F16.F32.PACK_AB R78, R129, R88 ;  /* 0x00000058814e723e */ /* 0x000fe200000000ff */
[-C--:B------:R-:W-:Y:S01]  /*a1e0*/  FMUL.FTZ R55, R55, R5.reuse ;  /* 0x0000000537377220 */ /* 0x080fe20000410000 */
[-C--:B------:R-:W-:Y:S01]  /*a1f0*/  FMUL.FTZ R58, R58, R5.reuse ;  /* 0x000000053a3a7220 */ /* 0x080fe20000410000 */
[----:B------:R-:W-:Y:S01]  /*a200*/  FMUL.FTZ R59, R59, R5 ;  /* 0x000000053b3b7220 */ /* 0x000fe20000410000 */
[----:B------:R-:W4:Y:S01]  /*a210*/  MUFU.EX2 R116, R116 ;  /* 0x0000007400747308 */ /* 0x000f220000000800 */
[----:B-1----:R-:W-:Y:S01]  /*a220*/  FADD.FTZ R20, R90, R9 ;  /* 0x000000095a147221 */ /* 0x002fe20000010000 */
[----:B------:R-:W-:Y:S01]  /*a230*/  F2FP.F16.F32.PACK_AB R9, R0, R3 ;  /* 0x000000030009723e */ /* 0x000fe200000000ff */
[-C--:B------:R-:W-:Y:S01]  /*a240*/  FMUL.FTZ R62, R62, R5.reuse ;  /* 0x000000053e3e7220 */ /* 0x080fe20000410000 */
[-C--:B------:R-:W-:Y:S01]  /*a250*/  FMUL.FTZ R63, R63, R5.reuse ;  /* 0x000000053f3f7220 */ /* 0x080fe20000410000 */
[-C--:B------:R-:W-:Y:S01]  /*a260*/  FMUL.FTZ R66, R66, R5.reuse ;  /* 0x0000000542427220 */ /* 0x080fe20000410000 */
[-C--:B------:R-:W-:Y:S01]  /*a270*/  FMUL.FTZ R67, R67, R5.reuse ;  /* 0x0000000543437220 */ /* 0x080fe20000410000 */
[----:B------:R1:W-:Y:S01]  /*a280*/  STSM.16.M88.4 [R22+0x2bb00], R8 ;  /* 0x02bb000816007844 */ /* 0x0003e20000000200 */
[----:B------:R-:W5:Y:S01]  /*a290*/  MUFU.EX2 R113, R113 ;  /* 0x0000007100717308 */ /* 0x000f620000000800 */
[----:B--2---:R-:W-:Y:S01]  /*a2a0*/  FADD.FTZ R73, R77, R72 ;  /* 0x000000484d497221 */ /* 0x004fe20000010000 */
[----:B---3--:R-:W-:Y:S01]  /*a2b0*/  F2FP.F16.F32.PACK_AB R12, R131, R94 ;  /* 0x0000005e830c723e */ /* 0x008fe200000000ff */
[-C--:B------:R-:W-:Y:S01]  /*a2c0*/  FMUL.FTZ R70, R70, R5.reuse ;  /* 0x0000000546467220 */ /* 0x080fe20000410000 */
[----:B------:R-:W-:Y:S01]  /*a2d0*/  FMUL.FTZ R71, R71, R5 ;  /* 0x0000000547477220 */ /* 0x000fe20000410000 */
[-C--:B------:R-:W-:Y:S01]  /*a2e0*/  FMUL.FTZ R24, R24, R135.reuse ;  /* 0x0000008718187220 */ /* 0x080fe20000410000 */
[-C--:B------:R-:W-:Y:S01]  /*a2f0*/  FMUL.FTZ R25, R25, R135.reuse ;  /* 0x0000008719197220 */ /* 0x080fe20000410000 */
[----:B------:R-:W-:Y:S01]  /*a300*/  FMUL.FTZ R28, R28, R135 ;  /* 0x000000871c1c7220 */ /* 0x000fe20000410000 */
[----:B------:R-:W2:Y:S01]  /*a310*/  MUFU.EX2 R92, R92 ;  /* 0x0000005c005c7308 */ /* 0x000ea20000000800 */
[C---:B----4-:R-:W-:Y:S01]  /*a320*/  F2FP.F16.F32.PACK_AB R14, R116.reuse, R77 ;  /* 0x0000004d740e723e */ /* 0x050fe200000000ff */
[----:B------:R-:W-:Y:S01]  /*a330*/  FADD.FTZ R73, R116, R73 ;  /* 0x0000004974497221 */ /* 0x000fe20000010000 */
[----:B------:R-:W-:Y:S01]  /*a340*/  F2FP.F16.F32.PACK_AB R77, R84, R79 ;  /* 0x0000004f544d723e */ /* 0x000fe200000000ff */
[-C--:B------:R-:W-:Y:S01]  /*a350*/  FMUL.FTZ R29, R29, R135.reuse ;  /* 0x000000871d1d7220 */ /* 0x080fe20000410000 */
[-C--:B------:R-:W-:Y:S01]  /*a360*/  FMUL.FTZ R32, R32, R135.reuse ;  /* 0x0000008720207220 */ /* 0x080fe20000410000 */
[-C--:B------:R-:W-:Y:S01]  /*a370*/  FMUL.FTZ R33, R33, R135.reuse ;  /* 0x0000008721217220 */ /* 0x080fe20000410000 */
[-C--:B------:R-:W-:Y:S01]  /*a380*/  FMUL.FTZ R36, R36, R135.reuse ;  /* 0x0000008724247220 */ /* 0x080fe20000410000 */
[----:B------:R-:W3:Y:S01]  /*a390*/  MUFU.EX2 R21, R132 ;  /* 0x0000008400157308 */ /* 0x000ee20000000800 */
[C---:B-----5:R-:W-:Y:S01]  /*a3a0*/  F2FP.F16.F32.PACK_AB R79, R113.reuse, R90 ;  /* 0x0000005a714f723e */ /* 0x060fe200000000ff */
[----:B------:R-:W-:Y:S01]  /*a3b0*/  FADD.FTZ R3, R113, R20 ;  /* 0x0000001471037221 */ /* 0x000fe20000010000 */
[-C--:B------:R-:W-:Y:S01]  /*a3c0*/  FMUL.FTZ R37, R37, R135.reuse ;  /* 0x0000008725257220 */ /* 0x080fe20000410000 */
[-C--:B------:R-:W-:Y:S01]  /*a3d0*/  FMUL.FTZ R40, R40, R135.reuse ;  /* 0x0000008728287220 */ /* 0x080fe20000410000 */
[-C--:B------:R-:W-:Y:S01]  /*a3e0*/  FMUL.FTZ R41, R41, R135.reuse ;  /* 0x0000008729297220 */ /* 0x080fe20000410000 */
[----:B------:R-:W-:Y:S01]  /*a3f0*/  STSM.16.M88.4 [R22+0x2d300], R76 ;  /* 0x02d3004c16007844 */ /* 0x000fe20000000200 */
[-C--:B------:R-:W-:Y:S01]  /*a400*/  FMUL.FTZ R44, R44, R135.reuse ;  /* 0x000000872c2c7220 */ /* 0x080fe20000410000 */
[----:B------:R-:W4:Y:S01]  /*a410*/  MUFU.EX2 R134, R134 ;  /* 0x0000008600867308 */ /* 0x000f220000000800 */
        /* <DEDUP_REMOVED lines=8> */
[C---:B---3--:R-:W-:Y:S01]  /*a4a0*/  F2FP.F16.F32.PACK_AB R13, R21.reuse, R92 ;  /* 0x0000005c150d723e */ /* 0x048fe200000000ff */
[----:B------:R-:W-:Y:S01]  /*a4b0*/  FADD.FTZ R3, R21, R0 ;  /* 0x0000000015037221 */ /* 0x000fe20000010000 */
[-C--:B------:R-:W-:Y:S01]  /*a4c0*/  FMUL.FTZ R57, R57, R135.reuse ;  /* 0x0000008739397220 */ /* 0x080fe20000410000 */
[-C--:B------:R-:W-:Y:S01]  /*a4d0*/  FMUL.FTZ R60, R60, R135.reuse ;  /* 0x000000873c3c7220 */ /* 0x080fe20000410000 */
[-C--:B------:R-:W-:Y:S01]  /*a4e0*/  FMUL.FTZ R61, R61, R135.reuse ;  /* 0x000000873d3d7220 */ /* 0x080fe20000410000 */
[-C--:B------:R-:W-:Y:S01]  /*a4f0*/  FMUL.FTZ R64, R64, R135.reuse ;  /* 0x0000008740407220 */ /* 0x080fe20000410000 */
[-C--:B------:R-:W-:Y:S01]  /*a500*/  FMUL.FTZ R65, R65, R135.reuse ;  /* 0x0000008741417220 */ /* 0x080fe20000410000 */
[----:B------:R-:W3:Y:S01]  /*a510*/  MUFU.EX2 R118, R118 ;  /* 0x0000007600767308 */ /* 0x000ee20000000800 */
[----:B----4-:R-:W-:Y:S01]  /*a520*/  FADD.FTZ R3, R134, R3 ;  /* 0x0000000386037221 */ /* 0x010fe20000010000 */
[-C--:B------:R-:W-:Y:S01]  /*a530*/  FMUL.FTZ R68, R68, R135.reuse ;  /* 0x0000008744447220 */ /* 0x080fe20000410000 */
[----:B------:R-:W-:Y:S01]  /*a540*/  FMUL.FTZ R69, R69, R135 ;  /* 0x0000008745457220 */ /* 0x000fe20000410000 */
[----:B------:R-:W-:-:S04]  /*a550*/  IMAD.MOV.U32 R5, RZ, RZ, R155 ;  /* 0x000000ffff057224 */ /* 0x000fc800078e009b */
[----:B------:R-:W1:Y:S01]  /*a560*/  MUFU.EX2 R133, R133 ;  /* 0x0000008500857308 */ /* 0x000e620000000800 */
[C---:B--2---:R-:W-:Y:S01]  /*a570*/  F2FP.F16.F32.PACK_AB R15, R136.reuse, R134 ;  /* 0x00000086880f723e */ /* 0x044fe200000000ff */
[----:B------:R-:W-:-:S04]  /*a580*/  FADD.FTZ R3, R136, R3 ;  /* 0x0000000388037221 */ /* 0x000fc80000010000 */
[----:B------:R-:W-:Y:S02]  /*a590*/  STSM.16.M88.4 [R22+0x2eb00], R12 ;  /* 0x02eb000c16007844 */ /* 0x000fe40000000200 */
[----:B------:R-:W-:Y:S01]  /*a5a0*/  MUFU.EX2 R80, R80 ;  /* 0x0000005000507308 */ /* 0x000fe20000000800 */
[----:B---3--:R-:W-:-:S07]  /*a5b0*/  FADD.FTZ R0, R118, R73 ;  /* 0x0000004976007221 */ /* 0x008fce0000010000 */
[----:B------:R-:W2:Y:S01]  /*a5c0*/  MUFU.EX2 R103, R103 ;  /* 0x0000006700677308 */ /* 0x000ea20000000800 */
[C---:B-1----:R-:W-:Y:S01]  /*a5d0*/  F2FP.F16.F32.PACK_AB R8, R133.reuse, R118 ;  /* 0x000000768508723e */ /* 0x042fe200000000ff */
[----:B------:R-:W-:-:S06]  /*a5e0*/  FADD.FTZ R73, R133, R0 ;  /* 0x0000000085497221 */ /* 0x000fcc0000010000 */
[----:B------:R-:W1:Y:S08]  /*a5f0*/  MUFU.EX2 R138, R138 ;  /* 0x0000008a008a7308 */ /* 0x000e700000000800 */
        /* <DEDUP_REMOVED lines=10> */
[C---:B-1----:R-:W-:Y:S02]  /*a6a0*/  F2FP.F16.F32.PACK_AB R11, R137.reuse, R142 ;  /* 0x0000008e890b723e */ /* 0x042fe400000000ff */
[----:B------:R-:W-:-:S03]  /*a6b0*/  FADD.FTZ R0, R137, R0 ;  /* 0x0000000089007221 */ /* 0x000fc60000010000 */
[----:B------:R1:W-:Y:S01]  /*a6c0*/  STSM.16.M88.4 [R22+0x30300], R8 ;  /* 0x0303000816007844 */ /* 0x0003e20000000200 */
[----:B------:R-:W-:Y:S01]  /*a6d0*/  @!PT LDS RZ, [RZ] ;  /* 0x00000000fffff984 */ /* 0x000fe20000000800 */
[----:B------:R-:W-:Y:S01]  /*a6e0*/  @!PT LDS RZ, [RZ] ;  /* 0x00000000fffff984 */ /* 0x000fe20000000800 */
[----:B------:R-:W-:Y:S01]  /*a6f0*/  @!PT LDS RZ, [RZ] ;  /* 0x00000000fffff984 */ /* 0x000fe20000000800 */
[----:B------:R-:W-:Y:S01]  /*a700*/  @!PT LDS RZ, [RZ] ;  /* 0x00000000fffff984 */ /* 0x000fe20000000800 */
[----:B------:R2:W-:Y:S06]  /*a710*/  MEMBAR.ALL.CTA ;  /* 0x0000000000007992 */ /* 0x0005ec0000008000 */
[----:B--2---:R-:W2:Y:S01]  /*a720*/  FENCE.VIEW.ASYNC.S ;  /* 0x00000000000073c6 */ /* 0x004ea20000000000 */
[----:B-1----:R-:W-:Y:S01]  /*a730*/  IMAD.MOV.U32 R8, RZ, RZ, R75 ;  /* 0x000000ffff087224 */ /* 0x002fe200078e004b */
[----:B--2---:R-:W-:Y:S01]  /*a740*/  NOP ;  /* 0x0000000000007918 */ /* 0x004fe20000000000 */
[----:B------:R-:W-:Y:S05]  /*a750*/  @P2 BRA `(.L_x_9805) ;  /* 0xffffffb400582947 */ /* 0x000fea000383ffff */
[----:B------:R-:W-:-:S05]  /*a760*/  UMOV UR61, UR6 ;  /* 0x00000006003d7c82 */ /* 0x000fca0008000000 */
.L_x_9796:
[----:B------:R-:W-:-:S13]  /*a770*/  ISETP.LE.AND P2, PT, RZ, UR61, PT ;  /* 0x0000003dff007c0c */ /* 0x000fda000bf43270 */
[----:B------:R-:W-:Y:S05]  /*a780*/  @!P2 BRA `(.L_x_9806) ;  /* 0x000000400028a947 */ /* 0x000fea0003800000 */
[----:B------:R-:W-:Y:S01]  /*a790*/  R2UR UR60, R148 ;  /* 0x00000000943c72ca */ /* 0x000fe200000e0000 */
[----:B------:R-:W-:Y:S01]  /*a7a0*/  IMAD.MOV.U32 R5, RZ, RZ, R155 ;  /* 0x000000ffff057224 */ /* 0x000fe200078e009b */
[----:B------:R-:W-:Y:S01]  /*a7b0*/  MOV R4, R75 ;  /* 0x0000004b00047202 */ /* 0x000fe20000000f00 */
[----:B------:R-:W-:Y:S01]  /*a7c0*/  UMOV UR45, UR46 ;  /* 0x0000002e002d7c82 */ /* 0x000fe20008000000 */
[----:B------:R-:W-:-:S11]  /*a7d0*/  ULDC UR40, c[0x0][0x9d8] ;  /* 0x0002760000287ab9 */ /* 0x000fd60000000800 */
.L_x_9815:
        /* <DEDUP_REMOVED lines=8> */
[----:B-1----:R-:W-:Y:S05]  /*a860*/  @P3 BRA `(.L_x_9807) ;  /* 0x0000000000303947 */ /* 0x002fea0003800000 */
[----:B------:R-:W-:Y:S05]  /*a870*/  @!P0 BRA `(.L_x_9808) ;  /* 0x0000000000048947 */ /* 0x000fea0003800000 */
[----:B------:R-:W-:Y:S01]  /*a880*/  BPT.TRAP 0x1 ;  /* 0x000000040000795c */ /* 0x000fe20000300000 */
.L_x_9808:
[----:B------:R-:W-:Y:S01]  /*a890*/  R2UR UR7, R148 ;  /* 0x00000000940772ca */ /* 0x000fe200000e0000 */
[----:B------:R-:W-:-:S12]  /*a8a0*/  ULEA UR6, UR46, UR47, 0x3 ;  /* 0x0000002f2e067291 */ /* 0x000fd8000f8e183f */
[----:B------:R-:W-:-:S05]  /*a8b0*/  IMAD.U32 R6, RZ, RZ, UR7 ;  /* 0x00000007ff067e24 */ /* 0x000fca000f8e00ff */
[----:B------:R-:W-:-:S04]  /*a8c0*/  SHF.L.U32 R6, R6, 0x1f, RZ ;  /* 0x0000001f06067819 */ /* 0x000fc800000006ff */
[----:B------:R1:W2:Y:S01]  /*a8d0*/  SYNCS.PHASECHK.TRANS64.TRYWAIT P2, [UR6+0x31c30], R6 ;  /* 0x031c3006ff0075a7 */ /* 0x0002a20008040146 */
[----:B------:R-:W-:Y:S05]  /*a8e0*/  @!P0 BRA `(.L_x_9809) ;  /* 0x0000000000048947 */ /* 0x000fea0003800000 */
[----:B------:R-:W-:Y:S01]  /*a8f0*/  BPT.TRAP 0x1 ;  /* 0x000000040000795c */ /* 0x000fe20000300000 */
.L_x_9809:
[----:B--2---:R-:W-:Y:S05]  /*a900*/  @P2 BRA `(.L_x_9807) ;  /* 0x0000000000082947 */ /* 0x004fea0003800000 */
[----:B------:R-:W2:Y:S02]  /*a910*/  SYNCS.PHASECHK.TRANS64.TRYWAIT P2, [UR6+0x31c30], R6 ;  /* 0x031c3006ff0075a7 */ /* 0x000ea40008040146 */
[----:B--2---:R-:W-:Y:S05]  /*a920*/  @!P2 BRA `(.L_x_9810) ;  /* 0x0000008800b4a947 */ /* 0x004fea0003800000 */
.L_x_9807:
        /* <DEDUP_REMOVED lines=358> */
.L_x_9812:
[----:B------:R-:W-:Y:S01]  /*bf90*/  ULEA UR6, UR45, UR47, 0x3 ;  /* 0x0000002f2d067291 */ /* 0x000fe2000f8e183f */
[----:B------:R-:W-:-:S05]  /*bfa0*/  IMAD.U32 R6, RZ, RZ, UR60 ;  /* 0x0000003cff067e24 */ /* 0x000fca000f8e00ff */
[----:B------:R-:W-:-:S04]  /*bfb0*/  SHF.L.U32 R6, R6, 0x1f, RZ ;  /* 0x0000001f06067819 */ /* 0x000fc800000006ff */
[----:B------:R1:W2:Y:S01]  /*bfc0*/  SYNCS.PHASECHK.TRANS64.TRYWAIT P2, [UR6+0x31c50], R6 ;  /* 0x031c5006ff0075a7 */ /* 0x0002a20008040146 */
[----:B------:R-:W-:Y:S05]  /*bfd0*/  @!P0 BRA `(.L_x_9813) ;  /* 0x0000000000048947 */ /* 0x000fea0003800000 */
[----:B------:R-:W-:Y:S01]  /*bfe0*/  BPT.TRAP 0x1 ;  /* 0x000000040000795c */ /* 0x000fe20000300000 */
.L_x_9813:
[----:B--2---:R-:W-:Y:S05]  /*bff0*/  @P2 BRA `(.L_x_9811) ;  /* 0x0000000000082947 */ /* 0x004fea0003800000 */
[----:B------:R-:W2:Y:S02]  /*c000*/  SYNCS.PHASECHK.TRANS64.TRYWAIT P2, [UR6+0x31c50], R6 ;  /* 0x031c5006ff0075a7 */ /* 0x000ea40008040146 */
[----:B--2---:R-:W-:Y:S05]  /*c010*/  @!P2 BRA `(.L_x_9814) ;  /* 0x000000740010a947 */ /* 0x004fea0003800000 */
.L_x_9811:
[----:B------:R-:W-:Y:S01]  /*c020*/  UIADD3 UR6, UR47, 0x200, URZ ;  /* 0x000002002f067890 */ /* 0x000fe2000fffe03f */
[----:B------:R-:W-:Y:S01]  /*c030*/  R2UR UR10, R145 ;  /* 0x00000000910a72ca */ /* 0x000fe200000e0000 */
[----:B------:R-:W-:Y:S01]  /*c040*/  WARPGROUP.ARRIVE ;  /* 0x00000000000079c5 */ /* 0x000fe20000000000 */
[----:B------:R-:W-:Y:S01]  /*c050*/  UMOV UR29, 0xc0000010 ;  /* 0xc0000010001d7882 */ /* 0x000fe20000000000 */
[----:B------:R-:W-:Y:S01]  /*c060*/  USHF.R.U32.HI UR6, URZ, 0x4, UR6 ;  /* 0x000000043f067899 */ /* 0x000fe20008011606 */
[----:B--2---:R-:W-:Y:S01]  /*c070*/  FMUL.FTZ R7, R136, UR40 ;  /* 0x0000002888077c20 */ /* 0x004fe20008410000 */
[----:B------:R-:W-:Y:S01]  /*c080*/  UMOV UR31, 0x80000020 ;  /* 0x80000020001f7882 */ /* 0x000fe20000000000 */
[----:B-1----:R-:W-:Y:S01]  /*c090*/  FMUL.FTZ R6, R137, UR40 ;  /* 0x0000002889067c20 */ /* 0x002fe20008410000 */
        /* <DEDUP_REMOVED lines=65> */
[----:B------:R-:W3:Y:S01]  /*c4b0*/  LDC R82, c[0x0][0x988] ;  /* 0x00026200ff527b82 */ /* 0x000ee20000000800 */
        /* <DEDUP_REMOVED lines=38> */
[----:B------:R-:W-:-:S02]  /*c720*/  ISETP.GE.U32.AND P2, PT, R2, 0x180, PT ;  /* 0x000001800200780c */ /* 0x000fc40003f46070 */
[----:B------:R-:W-:Y:S01]  /*c730*/  R2UR UR60, R148 ;  /* 0x00000000943c72ca */ /* 0x000fe200000e0000 */
[----:B------:R-:W2:Y:S01]  /*c740*/  MUFU.TANH R113, R113 ;  /* 0x0000007100717308 */ /* 0x000ea20000002400 */
[----:B----4-:R-:W-:-:S07]  /*c750*/  FMNMX.FTZ R133, R125, R132, !PT ;  /* 0x000000847d857209 */ /* 0x010fce0007810000 */
[----:B------:R-:W4:Y:S01]  /*c760*/  MUFU.TANH R116, R116 ;  /* 0x0000007400747308 */ /* 0x000f220000002400 */
[----:B-1----:R-:W-:Y:S01]  /*c770*/  FMNMX.FTZ R132, R112, R133, !PT ;  /* 0x0000008570847209 */ /* 0x002fe20007810000 */
[----:B------:R-:W-:Y:S02]  /*c780*/  WARPGROUP.DEPBAR.LE gsb0, 0x0 ;  /* 0x00008000000079c5 */ /* 0x000fe40000010000 */
[----:B------:R-:W-:-:S04]  /*c790*/  WARPGROUP.ARRIVE ;  /* 0x00000000000079c5 */ /* 0x000fc80000000000 */
[----:B------:R-:W1:Y:S01]  /*c7a0*/  MUFU.TANH R117, R117 ;  /* 0x0000007500757308 */ /* 0x000e620000002400 */
[----:B--2---:R-:W-:Y:S01]  /*c7b0*/  FMNMX.FTZ R133, R113, R132, !PT ;  /* 0x0000008471857209 */ /* 0x004fe20007810000 */
[----:B------:R-:W-:Y:S01]  /*c7c0*/  HGMMA.64x96x16.F32 R24, gdesc[UR28].tnspB, R24, gsb0 ;  /* 0x416000001c1879f0 */ /* 0x000fe20008000818 */
[----:B------:R-:W-:Y:S02]  /*c7d0*/  UIADD3 UR28, UR6, 0x300, URZ ;  /* 0x00000300061c7890 */ /* 0x000fe4000fffe03f */
[----:B------:R-:W-:-:S03]  /*c7e0*/  UIADD3 UR30, UR7, 0x80, URZ ;  /* 0x00000080071e7890 */ /* 0x000fc6000fffe03f */
[----:B------:R-:W2:Y:S01]  /*c7f0*/  MUFU.TANH R104, R104 ;  /* 0x0000006800687308 */ /* 0x000ea20000002400 */
[----:B------:R-:W-:Y:S01]  /*c800*/  UMOV UR29, 0xc0000010 ;  /* 0xc0000010001d7882 */ /* 0x000fe20000000000 */
[----:B------:R-:W-:Y:S01]  /*c810*/  UMOV UR31, 0x80000020 ;  /* 0x80000020001f7882 */ /* 0x000fe20000000000 */
[----:B----4-:R-:W-:-:S05]  /*c820*/  FMNMX.FTZ R132, R116, R133, !PT ;  /* 0x0000008574847209 */ /* 0x010fca0007810000 */
[----:B------:R-:W4:Y:S01]  /*c830*/  MUFU.TANH R105, R105 ;  /* 0x0000006900697308 */ /* 0x000f220000002400 */
[----:B-1----:R-:W-:-:S07]  /*c840*/  FMNMX.FTZ R133, R117, R132, !PT ;  /* 0x0000008475857209 */ /* 0x002fce0007810000 */
[----:B------:R-:W1:Y:S01]  /*c850*/  MUFU.TANH R108, R108 ;  /* 0x0000006c006c7308 */ /* 0x000e620000002400 */
[----:B--2---:R-:W-:-:S07]  /*c860*/  FMNMX.FTZ R132, R104, R133, !PT ;  /* 0x0000008568847209 */ /* 0x004fce0007810000 */
[----:B------:R-:W2:Y:S01]  /*c870*/  MUFU.TANH R109, R109 ;  /* 0x0000006d006d7308 */ /* 0x000ea20000002400 */
[----:B----4-:R-:W-:-:S07]  /*c880*/  FMNMX.FTZ R133, R105, R132, !PT ;  /* 0x0000008469857209 */ /* 0x010fce0007810000 */
        /* <DEDUP_REMOVED lines=17> */
[----:B----4-:R-:W-:Y:S01]  /*c9a0*/  FMNMX.FTZ R132, R92, R133, !PT ;  /* 0x000000855c847209 */ /* 0x010fe20007810000 */
[----:B------:R-:W-:Y:S02]  /*c9b0*/  WARPGROUP.DEPBAR.LE gsb0, 0x0 ;  /* 0x00008000000079c5 */ /* 0x000fe40000010000 */
[----:B------:R-:W-:-:S04]  /*c9c0*/  WARPGROUP.ARRIVE ;  /* 0x00000000000079c5 */ /* 0x000fc80000000000 */
[----:B------:R-:W4:Y:S01]  /*c9d0*/  MUFU.TANH R81, R81 ;  /* 0x0000005100517308 */ /* 0x000f220000002400 */
        /* <DEDUP_REMOVED lines=19> */
[----:B--2---:R-:W-:Y:S01]  /*cb10*/  FMNMX.FTZ R132, R76, R133, !PT ;  /* 0x000000854c847209 */ /* 0x004fe20007810000 */
[----:B------:R-:W-:-:S06]  /*cb20*/  FMUL.FTZ R133, R94, UR40 ;  /* 0x000000285e857c20 */ /* 0x000fcc0008410000 */
[----:B------:R-:W2:Y:S01]  /*cb30*/  MUFU.TANH R9, R9 ;  /* 0x0000000900097308 */ /* 0x000ea20000002400 */
[----:B----4-:R-:W-:-:S05]  /*cb40*/  FMNMX.FTZ R132, R77, R132, !PT ;  /* 0x000000844d847209 */ /* 0x010fca0007810000 */
[----:B------:R-:W4:Y:S02]  /*cb50*/  SHFL.BFLY PT, R139, R132, 0x2, 0x1f ;  /* 0x0c401f00848b7f89 */ /* 0x000f2400000e0000 */
[----:B------:R-:W5:Y:S08]  /*cb60*/  MUFU.TANH R12, R12 ;  /* 0x0000000c000c7308 */ /* 0x000f700000002400 */
[----:B------:R-:W5:Y:S08]  /*cb70*/  MUFU.TANH R13, R13 ;  /* 0x0000000d000d7308 */ /* 0x000f700000002400 */
[----:B------:R-:W5:Y:S01]  /*cb80*/  MUFU.TANH R20, R20 ;  /* 0x0000001400147308 */ /* 0x000f620000002400 */
[----:B----4-:R-:W-:Y:S01]  /*cb90*/  FMNMX.FTZ R86, R132, R139, !PT ;  /* 0x0000008b84567209 */ /* 0x010fe20007810000 */
[----:B------:R-:W-:-:S06]  /*cba0*/  FMUL.FTZ R139, R74, UR40 ;  /* 0x000000284a8b7c20 */ /* 0x000fcc0008410000 */
[----:B------:R-:W4:Y:S01]  /*cbb0*/  MUFU.TANH R21, R21 ;  /* 0x0000001500157308 */ /* 0x000f220000002400 */
[----:B------:R-:W3:Y:S01]  /*cbc0*/  SHFL.BFLY PT, R149, R86, 0x1, 0x1f ;  /* 0x0c201f0056957f89 */ /* 0x000ee200000e0000 */
[----:B------:R-:W-:Y:S02]  /*cbd0*/  WARPGROUP.DEPBAR.LE gsb0, 0x0 ;  /* 0x00008000000079c5 */ /* 0x000fe40000010000 */
[----:B------:R-:W-:-:S04]  /*cbe0*/  WARPGROUP.ARRIVE ;  /* 0x00000000000079c5 */ /* 0x000fc80000000000 */
[----:B------:R-:W4:Y:S02]  /*cbf0*/  MUFU.TANH R130, R130 ;  /* 0x0000008200827308 */ /* 0x000f240000002400 */
[----:B------:R-:W-:Y:S01]  /*cc00*/  HGMMA.64x96x16.F32 R24, gdesc[UR28].tnspB, R24, gsb0 ;  /* 0x416000001c1879f0 */ /* 0x000fe20008000818 */
[----:B------:R-:W-:Y:S02]  /*cc10*/  UIADD3 UR28, UR6, 0x600, URZ ;  /* 0x00000600061c7890 */ /* 0x000fe4000fffe03f */
[----:B------:R-:W-:-:S03]  /*cc20*/  UIADD3 UR30, UR7, 0x100, URZ ;  /* 0x00000100071e7890 */ /* 0x000fc6000fffe03f */
[----:B------:R-:W4:Y:S01]  /*cc30*/  MUFU.TANH R131, R131 ;  /* 0x0000008300837308 */ /* 0x000f220000002400 */
[----:B------:R-:W-:Y:S01]  /*cc40*/  UMOV UR29, 0xc0000010 ;  /* 0xc0000010001d7882 */ /* 0x000fe20000000000 */
[----:B------:R-:W-:Y:S01]  /*cc50*/  UMOV UR31, 0x80000020 ;  /* 0x80000020001f7882 */ /* 0x000fe20000000000 */
[----:B---3--:R-:W-:-:S05]  /*cc60*/  FMNMX.FTZ R75, R86, R149, !PT ;  /* 0x00000095564b7209 */ /* 0x008fca0007810000 */
[----:B------:R-:W3:Y:S01]  /*cc70*/  MUFU.TANH R122, R122 ;  /* 0x0000007a007a7308 */ /* 0x000ee20000002400 */
[----:B------:R-:W-:-:S04]  /*cc80*/  FADD.FTZ R149, -R75, R4 ;  /* 0x000000044b957221 */ /* 0x000fc80000010100 */
[-C--:B------:R-:W-:Y:S01]  /*cc90*/  FMUL.FTZ R74, R149, R82.reuse ;  /* 0x00000052954a7220 */ /* 0x080fe20000410000 */
[-C--:B------:R-:W-:Y:S02]  /*cca0*/  FMUL.FTZ R149, R75, R82.reuse ;  /* 0x000000524b957220 */ /* 0x080fe40000410000 */
[----:B------:R-:W3:Y:S02]  /*ccb0*/  MUFU.TANH R123, R123 ;  /* 0x0000007b007b7308 */ /* 0x000ee40000002400 */
[-CC-:B------:R-:W-:Y:S01]  /*ccc0*/  FFMA.FTZ R4, R6, R82.reuse, -R149.reuse ;  /* 0x0000005206047223 */ /* 0x180fe20000010895 */
[-CC-:B------:R-:W-:Y:S01]  /*ccd0*/  FFMA.FTZ R6, R10, R82.reuse, -R149.reuse ;  /* 0x000000520a067223 */ /* 0x180fe20000010895 */
[-CC-:B------:R-:W-:Y:S01]  /*cce0*/  FFMA.FTZ R10, R14, R82.reuse, -R149.reuse ;  /* 0x000000520e0a7223 */ /* 0x180fe20000010895 */
[----:B-1----:R-:W-:Y:S01]  /*ccf0*/  FMNMX.FTZ R14, R8, R5, !PT ;  /* 0x00000005080e7209 */ /* 0x002fe20007810000 */
[-CC-:B------:R-:W-:Y:S01]  /*cd00*/  FFMA.FTZ R153, R11, R82.reuse, -R149.reuse ;  /* 0x000000520b997223 */ /* 0x180fe20000010895 */
[--C-:B------:R-:W-:Y:S01]  /*cd10*/  FFMA.FTZ R11, R15, R82, -R149.reuse ;  /* 0x000000520f0b7223 */ /* 0x100fe20000010895 */
[----:B------:R-:W1:Y:S01]  /*cd20*/  MUFU.TANH R126, R126 ;  /* 0x0000007e007e7308 */ /* 0x000e620000002400 */
[----:B--2---:R-:W-:Y:S01]  /*cd30*/  FMNMX.FTZ R15, R9, R14, !PT ;  /* 0x0000000e090f7209 */ /* 0x004fe20007810000 */
[-CC-:B------:R-:W-:Y:S01]  /*cd40*/  FFMA.FTZ R120, R120, R82.reuse, -R149.reuse ;  /* 0x0000005278787223 */ /* 0x180fe20000010895 */
[-CC-:B------:R-:W-:Y:S01]  /*cd50*/  FFMA.FTZ R124, R124, R82.reuse, -R149.reuse ;  /* 0x000000527c7c7223 */ /* 0x180fe20000010895 */
[-CC-:B------:R-:W-:Y:S01]  /*cd60*/  FFMA.FTZ R128, R128, R82.reuse, -R149.reuse ;  /* 0x0000005280807223 */ /* 0x180fe20000010895 */
[----:B-----5:R-:W-:Y:S01]  /*cd70*/  FMNMX.FTZ R78, R12, R15, !PT ;  /* 0x0000000f0c4e7209 */ /* 0x020fe20007810000 */
[-CC-:B------:R-:W-:Y:S01]  /*cd80*/  FFMA.FTZ R15, R129, R82.reuse, -R149.reuse ;  /* 0x00000052810f7223 */ /* 0x180fe20000010895 */
[--C-:B------:R-:W-:Y:S01]  /*cd90*/  FFMA.FTZ R7, R7, R82, -R149.reuse ;  /* 0x0000005207077223 */ /* 0x100fe20000010895 */
[----:B------:R-:W2:Y:S01]  /*cda0*/  MUFU.TANH R127, R127 ;  /* 0x0000007f007f7308 */ /* 0x000ea20000002400 */
[----:B------:R-:W-:Y:S01]  /*cdb0*/  FMNMX.FTZ R129, R13, R78, !PT ;  /* 0x0000004e0d817209 */ /* 0x000fe20007810000 */
[-CC-:B------:R-:W-:Y:S01]  /*cdc0*/  FFMA.FTZ R121, R121, R82.reuse, -R149.reuse ;  /* 0x0000005279797223 */ /* 0x180fe20000010895 */
[-CC-:B------:R-:W-:Y:S01]  /*cdd0*/  FFMA.FTZ R125, R125, R82.reuse, -R149.reuse ;  /* 0x000000527d7d7223 */ /* 0x180fe20000010895 */
[-CC-:B------:R-:W-:Y:S01]  /*cde0*/  FFMA.FTZ R113, R113, R82.reuse, -R149.reuse ;  /* 0x0000005271717223 */ /* 0x180fe20000010895 */
[----:B------:R-:W-:Y:S01]  /*cdf0*/  FMNMX.FTZ R78, R20, R129, !PT ;  /* 0x00000081144e7209 */ /* 0x000fe20007810000 */
[-CC-:B------:R-:W-:Y:S01]  /*ce00*/  FFMA.FTZ R117, R117, R82.reuse, -R149.reuse ;  /* 0x0000005275757223 */ /* 0x180fe20000010895 */
[--C-:B------:R-:W-:Y:S01]  /*ce10*/  FFMA.FTZ R104, R104, R82, -R149.reuse ;  /* 0x0000005268687223 */ /* 0x100fe20000010895 */
[----:B------:R-:W5:Y:S01]  /*ce20*/  MUFU.TANH R114, R114 ;  /* 0x0000007200727308 */ /* 0x000f620000002400 */
[----:B----4-:R-:W-:Y:S01]  /*ce30*/  FMNMX.FTZ R129, R21, R78, !PT ;  /* 0x0000004e15817209 */ /* 0x010fe20007810000 */
[-CC-:B------:R-:W-:Y:S01]  /*ce40*/  FFMA.FTZ R105, R105, R82.reuse, -R149.reuse ;  /* 0x0000005269697223 */ /* 0x180fe20000010895 */
[-CC-:B------:R-:W-:Y:S01]  /*ce50*/  FFMA.FTZ R108, R108, R82.reuse, -R149.reuse ;  /* 0x000000526c6c7223 */ /* 0x180fe20000010895 */
[-CC-:B------:R-:W-:Y:S01]  /*ce60*/  FFMA.FTZ R109, R109, R82.reuse, -R149.reuse ;  /* 0x000000526d6d7223 */ /* 0x180fe20000010895 */
[----:B------:R-:W-:Y:S01]  /*ce70*/  FMNMX.FTZ R86, R130, R129, !PT ;  /* 0x0000008182567209 */ /* 0x000fe20007810000 */
[-CC-:B------:R-:W-:Y:S01]  /*ce80*/  FFMA.FTZ R96, R96, R82.reuse, -R149.reuse ;  /* 0x0000005260607223 */ /* 0x180fe20000010895 */
[--C-:B------:R-:W-:Y:S01]  /*ce90*/  FFMA.FTZ R97, R97, R82, -R149.reuse ;  /* 0x0000005261617223 */ /* 0x100fe20000010895 */
[----:B------:R-:W4:Y:S01]  /*cea0*/  MUFU.TANH R115, R115 ;  /* 0x0000007300737308 */ /* 0x000f220000002400 */
[----:B------:R-:W-:Y:S01]  /*ceb0*/  FMNMX.FTZ R129, R131, R86, !PT ;  /* 0x0000005683817209 */ /* 0x000fe20007810000 */
[-CC-:B------:R-:W-:Y:S01]  /*cec0*/  FFMA.FTZ R100, R100, R82.reuse, -R149.reuse ;  /* 0x0000005264647223 */ /* 0x180fe20000010895 */
[-CC-:B------:R-:W-:Y:S01]  /*ced0*/  FFMA.FTZ R101, R101, R82.reuse, -R149.reuse ;  /* 0x0000005265657223 */ /* 0x180fe20000010895 */
[-CC-:B------:R-:W-:Y:S01]  /*cee0*/  FFMA.FTZ R88, R88, R82.reuse, -R149.reuse ;  /* 0x0000005258587223 */ /* 0x180fe20000010895 */
[----:B---3--:R-:W-:Y:S01]  /*cef0*/  FMNMX.FTZ R86, R122, R129, !PT ;  /* 0x000000817a567209 */ /* 0x008fe20007810000 */
[-CC-:B------:R-:W-:Y:S01]  /*cf00*/  FFMA.FTZ R89, R89, R82.reuse, -R149.reuse ;  /* 0x0000005259597223 */ /* 0x180fe20000010895 */
[--C-:B------:R-:W-:Y:S01]  /*cf10*/  FFMA.FTZ R92, R92, R82, -R149.reuse ;  /* 0x000000525c5c7223 */ /* 0x100fe20000010895 */
[----:B------:R-:W3:Y:S01]  /*cf20*/  MUFU.TANH R118, R118 ;  /* 0x0000007600767308 */ /* 0x000ee20000002400 */
[----:B------:R-:W-:Y:S01]  /*cf30*/  FMNMX.FTZ R129, R123, R86, !PT ;  /* 0x000000567b817209 */ /* 0x000fe20007810000 */
        /* <DEDUP_REMOVED lines=9> */
[----:B------:R-:W-:-:S02]  /*cfd0*/  FFMA.FTZ R77, R77, R82, -R149 ;  /* 0x000000524d4d7223 */ /* 0x000fc40000010895 */
[----:B-----5:R-:W-:-:S03]  /*cfe0*/  FMNMX.FTZ R94, R114, R129, !PT ;  /* 0x00000081725e7209 */ /* 0x020fc60007810000 */
[----:B------:R-:W2:Y:S01]  /*cff0*/  MUFU.TANH R106, R106 ;  /* 0x0000006a006a7308 */ /* 0x000ea20000002400 */
[----:B----4-:R-:W-:-:S07]  /*d000*/  FMNMX.FTZ R129, R115, R94, !PT ;  /* 0x0000005e73817209 */ /* 0x010fce0007810000 */
[----:B------:R-:W4:Y:S08]  /*d010*/  MUFU.TANH R107, R107 ;  /* 0x0000006b006b7308 */ /* 0x000f300000002400 */
[----:B------:R5:W-:Y:S01]  /*d020*/  MUFU.EX2 R78, R120 ;  /* 0x00000078004e7308 */ /* 0x000be20000000800 */
[----:B------:R-:W-:Y:S02]  /*d030*/  WARPGROUP.DEPBAR.LE gsb0, 0x0 ;  /* 0x00008000000079c5 */ /* 0x000fe40000010000 */
[----:B------:R-:W-:-:S05]  /*d040*/  WARPGROUP.ARRIVE ;  /* 0x00000000000079c5 */ /* 0x000fca0000000000 */
[----:B------:R-:W4:Y:S01]  /*d050*/  MUFU.TANH R110, R110 ;  /* 0x0000006e006e7308 */ /* 0x000f220000002400 */
[----:B-----5:R-:W-:Y:S01]  /*d060*/  FFMA.FTZ R120, R112, R82, -R149 ;  /* 0x0000005270787223 */ /* 0x020fe20000010895 */
[----:B---3--:R-:W-:Y:S01]  /*d070*/  FMNMX.FTZ R112, R118, R129, !PT ;  /* 0x0000008176707209 */ /* 0x008fe20007810000 */
[----:B------:R-:W-:Y:S01]  /*d080*/  HGMMA.64x96x16.F32 R24, gdesc[UR28].tnspB, R24, gsb0 ;  /* 0x416000001c1879f0 */ /* 0x000fe20008000818 */
[----:B------:R-:W-:Y:S02]  /*d090*/  UIADD3 UR28, UR6, 0x780, URZ ;  /* 0x00000780061c7890 */ /* 0x000fe4000fffe03f */
[----:B-1----:R-:W-:Y:S01]  /*d0a0*/  FMNMX.FTZ R129, R119, R112, !PT ;  /* 0x0000007077817209 */ /* 0x002fe20007810000 */
[----:B------:R-:W-:Y:S01]  /*d0b0*/  UIADD3 UR30, UR7, 0x140, URZ ;  /* 0x00000140071e7890 */ /* 0x000fe2000fffe03f */
[----:B------:R-:W1:Y:S01]  /*d0c0*/  MUFU.TANH R111, R111 ;  /* 0x0000006f006f7308 */ /* 0x000e620000002400 */
[----:B------:R-:W-:Y:S01]  /*d0d0*/  UMOV UR29, 0xc0000010 ;  /* 0xc0000010001d7882 */ /* 0x000fe20000000000 */
[----:B------:R-:W-:Y:S01]  /*d0e0*/  UMOV UR31, 0x80000020 ;  /* 0x80000020001f7882 */ /* 0x000fe20000000000 */
[----:B--2---:R-:W-:-:S04]  /*d0f0*/  FMNMX.FTZ R112, R106, R129, !PT ;  /* 0x000000816a707209 */ /* 0x004fc80007810000 */
[----:B----4-:R-:W-:Y:S01]  /*d100*/  FMNMX.FTZ R129, R107, R112, !PT ;  /* 0x000000706b817209 */ /* 0x010fe20007810000 */
[----:B------:R-:W2:Y:S08]  /*d110*/  MUFU.TANH R98, R98 ;  /* 0x0000006200627308 */ /* 0x000eb00000002400 */
[----:B------:R-:W3:Y:S08]  /*d120*/  MUFU.TANH R99, R99 ;  /* 0x0000006300637308 */ /* 0x000ef00000002400 */
[----:B------:R4:W-:Y:S08]  /*d130*/  MUFU.EX2 R86, R124 ;  /* 0x0000007c00567308 */ /* 0x0009f00000000800 */
[----:B------:R-:W5:Y:S01]  /*d140*/  MUFU.TANH R102, R102 ;  /* 0x0000006600667308 */ /* 0x000f620000002400 */
[----:B----4-:R-:W-:Y:S01]  /*d150*/  FFMA.FTZ R124, R116, R82, -R149 ;  /* 0x00000052747c7223 */ /* 0x010fe20000010895 */
[----:B------:R-:W-:-:S04]  /*d160*/  FMNMX.FTZ R116, R110, R129, !PT ;  /* 0x000000816e747209 */ /* 0x000fc80007810000 */
[----:B-1----:R-:W-:Y:S02]  /*d170*/  FMNMX.FTZ R129, R111, R116, !PT ;  /* 0x000000746f817209 */ /* 0x002fe40007810000 */
[----:B------:R-:W1:Y:S02]  /*d180*/  MUFU.TANH R103, R103 ;  /* 0x0000006700677308 */ /* 0x000e640000002400 */
[----:B--2---:R-:W-:-:S04]  /*d190*/  FMNMX.FTZ R116, R98, R129, !PT ;  /* 0x0000008162747209 */ /* 0x004fc80007810000 */
[----:B---3--:R-:W-:Y:S02]  /*d1a0*/  FMNMX.FTZ R129, R99, R116, !PT ;  /* 0x0000007463817209 */ /* 0x008fe40007810000 */
[----:B------:R-:W2:Y:S02]  /*d1b0*/  MUFU.TANH R90, R90 ;  /* 0x0000005a005a7308 */ /* 0x000ea40000002400 */
[----:B-----5:R-:W-:-:S06]  /*d1c0*/  FMNMX.FTZ R116, R102, R129, !PT ;  /* 0x0000008166747209 */ /* 0x020fcc0007810000 */
        /* <DEDUP_REMOVED lines=29> */
[----:B------:R2:W-:Y:S01]  /*d3a0*/  MUFU.EX2 R94, R120 ;  /* 0x00000078005e7308 */ /* 0x0005e20000000800 */
[----:B---3--:R-:W-:-:S07]  /*d3b0*/  FMNMX.FTZ R116, R143, R116, !PT ;  /* 0x000000748f747209 */ /* 0x008fce0007810000 */
[----:B------:R3:W-:Y:S01]  /*d3c0*/  MUFU.EX2 R112, R124 ;  /* 0x0000007c00707308 */ /* 0x0007e20000000800 */
[----:B-1----:R-:W-:-:S05]  /*d3d0*/  FMNMX.FTZ R116, R79, R116, !PT ;  /* 0x000000744f747209 */ /* 0x002fca0007810000 */
[----:B------:R-:W2:Y:S02]  /*d3e0*/  SHFL.BFLY PT, R129, R116, 0x2, 0x1f ;  /* 0x0c401f0074817f89 */ /* 0x000ea400000e0000 */
[----:B------:R1:W-:Y:S08]  /*d3f0*/  MUFU.EX2 R14, R128 ;  /* 0x00000080000e7308 */ /* 0x0003f00000000800 */
[----:B------:R-:W-:Y:S08]  /*d400*/  MUFU.EX2 R74, R74 ;  /* 0x0000004a004a7308 */ /* 0x000ff00000000800 */
[----:B------:R-:W-:Y:S01]  /*d410*/  MUFU.EX2 R7, R7 ;  /* 0x0000000700077308 */ /* 0x000fe20000000800 */
[----:B--2---:R-:W-:Y:S01]  /*d420*/  FMNMX.FTZ R120, R116, R129, !PT ;  /* 0x0000008174787209 */ /* 0x004fe20007810000 */
[-CC-:B------:R-:W-:Y:S01]  /*d430*/  FFMA.FTZ R129, R85, R82.reuse, -R149.reuse ;  /* 0x0000005255817223 */ /* 0x180fe20000010895 */
[----:B------:R-:W-:-:S05]  /*d440*/  FFMA.FTZ R116, R84, R82, -R149 ;  /* 0x0000005254747223 */ /* 0x000fca0000010895 */
[----:B------:R-:W-:Y:S01]  /*d450*/  MUFU.EX2 R4, R4 ;  /* 0x0000000400047308 */ /* 0x000fe20000000800 */
[----:B------:R-:W2:Y:S07]  /*d460*/  SHFL.BFLY PT, R155, R120, 0x1, 0x1f ;  /* 0x0c201f00789b7f89 */ /* 0x000eae00000e0000 */
[----:B------:R-:W-:Y:S08]  /*d470*/  MUFU.EX2 R6, R6 ;  /* 0x0000000600067308 */ /* 0x000ff00000000800 */
[----:B------:R-:W-:Y:S01]  /*d480*/  MUFU.EX2 R153, R153 ;  /* 0x0000009900997308 */ /* 0x000fe20000000800 */
[----:B------:R-:W-:-:S02]  /*d490*/  WARPGROUP.DEPBAR.LE gsb0, 0x0 ;  /* 0x00008000000079c5 */ /* 0x000fc40000010000 */
[----:B------:R-:W-:-:S05]  /*d4a0*/  WARPGROUP.ARRIVE ;  /* 0x00000000000079c5 */ /* 0x000fca0000000000 */
[----:B------:R-:W-:Y:S01]  /*d4b0*/  MUFU.EX2 R10, R10 ;  /* 0x0000000a000a7308 */ /* 0x000fe20000000800 */
[----:B--2---:R-:W-:Y:S01]  /*d4c0*/  FMNMX.FTZ R155, R120, R155, !PT ;  /* 0x0000009b789b7209 */ /* 0x004fe20007810000 */
[----:B------:R-:W-:Y:S01]  /*d4d0*/  HGMMA.64x96x16.F32 R24, gdesc[UR28].tnspB, R24, gsb0 ;  /* 0x416000001c1879f0 */ /* 0x000fe20008000818 */
[----:B------:R-:W-:-:S03]  /*d4e0*/  UIADD3 UR28, UR6, 0xa80, URZ ;  /* 0x00000a80061c7890 */ /* 0x000fc6000fffe03f */
[CC--:B------:R-:W-:Y:S01]  /*d4f0*/  FMUL.FTZ R85, R155.reuse, R82.reuse ;  /* 0x000000529b557220 */ /* 0x0c0fe20000410000 */
[----:B------:R-:W-:Y:S01]  /*d500*/  UIADD3 UR30, UR7, 0x1c0, URZ ;  /* 0x000001c0071e7890 */ /* 0x000fe2000fffe03f */
[----:B------:R-:W-:Y:S01]  /*d510*/  FADD.FTZ R5, -R155, R5 ;  /* 0x000000059b057221 */ /* 0x000fe20000010100 */
[----:B------:R-:W-:Y:S01]  /*d520*/  UMOV UR29, 0xc0000010 ;  /* 0xc0000010001d7882 */ /* 0x000fe20000000000 */
[----:B------:R-:W-:Y:S01]  /*d530*/  UMOV UR31, 0x80000020 ;  /* 0x80000020001f7882 */ /* 0x000fe20000000000 */
[-CC-:B---3--:R-:W-:Y:S01]  /*d540*/  FFMA.FTZ R124, R21, R82.reuse, -R85.reuse ;  /* 0x00000052157c7223 */ /* 0x188fe20000010855 */
[-CC-:B------:R-:W-:Y:S01]  /*d550*/  FFMA.FTZ R21, R114, R82.reuse, -R85.reuse ;  /* 0x0000005272157223 */ /* 0x180fe20000010855 */
[-CC-:B------:R-:W-:Y:S01]  /*d560*/  FFMA.FTZ R114, R115, R82.reuse, -R85.reuse ;  /* 0x0000005273727223 */ /* 0x180fe20000010855 */
[-C--:B------:R-:W-:Y:S01]  /*d570*/  FMUL.FTZ R149, R5, R82.reuse ;  /* 0x0000005205957220 */ /* 0x080fe20000410000 */
[-CC-:B------:R-:W-:Y:S01]  /*d580*/  FFMA.FTZ R8, R8, R82.reuse, -R85.reuse ;  /* 0x0000005208087223 */ /* 0x180fe20000010855 */
[----:B------:R-:W-:Y:S01]  /*d590*/  FFMA.FTZ R115, R119, R82, -R85 ;  /* 0x0000005277737223 */ /* 0x000fe20000010855 */
[----:B------:R-:W-:-:S02]  /*d5a0*/  IMAD.U32 R119, RZ, RZ, UR46 ;  /* 0x0000002eff777e24 */ /* 0x000fc4000f8e00ff */
        /* <DEDUP_REMOVED lines=11> */
[----:B------:R-:W-:Y:S01]  /*d660*/  IADD3 R118, R16, 0x9, RZ ;  /* 0x0000000910767810 */ /* 0x000fe20007ffe0ff */
[----:B------:R-:W-:Y:S01]  /*d670*/  IMAD.U32 R127, RZ, RZ, UR45 ;  /* 0x0000002dff7f7e24 */ /* 0x000fe2000f8e00ff */
[----:B------:R-:W-:Y:S01]  /*d680*/  @!P1 LEA R110, R119, UR47, 0x3 ;  /* 0x0000002f776e9c11 */ /* 0x000fe2000f8e18ff */
[-CC-:B------:R-:W-:Y:S01]  /*d690*/  FFMA.FTZ R12, R12, R82.reuse, -R85.reuse ;  /* 0x000000520c0c7223 */ /* 0x180fe20000010855 */
[-CC-:B------:R-:W-:Y:S01]  /*d6a0*/  FFMA.FTZ R120, R126, R82.reuse, -R85.reuse ;  /* 0x000000527e787223 */ /* 0x180fe20000010855 */
[----:B------:R-:W-:Y:S01]  /*d6b0*/  SEL R126, R118, 0x9, !P2 ;  /* 0x00000009767e7807 */ /* 0x000fe20005000000 */
[----:B------:R-:W1:Y:S01]  /*d6c0*/  MUFU.EX2 R8, R8 ;  /* 0x0000000800087308 */ /* 0x000e620000000800 */
[----:B------:R-:W-:Y:S01]  /*d6d0*/  @!P1 VIADD R118, R110, 0x31c40 ;  /* 0x00031c406e769836 */ /* 0x000fe20000000000 */
[----:B------:R-:W-:Y:S01]  /*d6e0*/  @!P1 LEA R119, R127, UR47, 0x3 ;  /* 0x0000002f7f779c11 */ /* 0x000fe2000f8e18ff */
[-CC-:B------:R-:W-:Y:S01]  /*d6f0*/  FFMA.FTZ R110, R111, R82.reuse, -R85.reuse ;  /* 0x000000526f6e7223 */ /* 0x180fe20000010855 */
[-CC-:B------:R-:W-:Y:S01]  /*d700*/  FFMA.FTZ R84, R130, R82.reuse, -R85.reuse ;  /* 0x0000005282547223 */ /* 0x180fe20000010855 */
[-CC-:B------:R-:W-:Y:S01]  /*d710*/  FFMA.FTZ R98, R98, R82.reuse, -R85.reuse ;  /* 0x0000005262627223 */ /* 0x180fe20000010855 */
[----:B------:R-:W-:Y:S01]  /*d720*/  @!P1 PRMT R111, RZ, 0x654, R118 ;  /* 0x00000654ff6f9816 */ /* 0x000fe20000000076 */
[----:B------:R-:W-:Y:S01]  /*d730*/  @!P1 VIADD R118, R119, 0x31c60 ;  /* 0x00031c6077769836 */ /* 0x000fe20000000000 */
[----:B------:R-:W2:Y:S01]  /*d740*/  MUFU.EX2 R5, R5 ;  /* 0x0000000500057308 */ /* 0x000ea20000000800 */
[-CC-:B------:R-:W-:Y:S01]  /*d750*/  FFMA.FTZ R122, R122, R82.reuse, -R85.reuse ;  /* 0x000000527a7a7223 */ /* 0x180fe20000010855 */
[-CC-:B------:R-:W-:Y:S01]  /*d760*/  FFMA.FTZ R135, R135, R82.reuse, -R85.reuse ;  /* 0x0000005287877223 */ /* 0x180fe20000010855 */
[-CC-:B------:R-:W-:Y:S01]  /*d770*/  FFMA.FTZ R137, R137, R82.reuse, -R85.reuse ;  /* 0x0000005289897223 */ /* 0x180fe20000010855 */
[----:B------:R-:W-:Y:S01]  /*d780*/  @!P1 PRMT R119, RZ, 0x654, R118 ;  /* 0x00000654ff779816 */ /* 0x000fe20000000076 */
[-CC-:B------:R-:W-:Y:S01]  /*d790*/  FFMA.FTZ R139, R139, R82.reuse, -R85.reuse ;  /* 0x000000528b8b7223 */ /* 0x180fe20000010855 */
[-CC-:B------:R-:W-:Y:S01]  /*d7a0*/  FFMA.FTZ R141, R141, R82.reuse, -R85.reuse ;  /* 0x000000528d8d7223 */ /* 0x180fe20000010855 */
[--C-:B------:R-:W-:Y:S01]  /*d7b0*/  FFMA.FTZ R143, R143, R82, -R85.reuse ;  /* 0x000000528f8f7223 */ /* 0x100fe20000010855 */
[----:B------:R-:W3:Y:S01]  /*d7c0*/  MUFU.EX2 R12, R12 ;  /* 0x0000000c000c7308 */ /* 0x000ee20000000800 */
[----:B-1----:R-:W-:Y:S01]  /*d7d0*/  FFMA.FTZ R118, R149, R0, R8 ;  /* 0x0000000095767223 */ /* 0x002fe20000010008 */
[-CC-:B------:R-:W-:Y:S01]  /*d7e0*/  FFMA.FTZ R0, R99, R82.reuse, -R85.reuse ;  /* 0x0000005263007223 */ /* 0x180fe20000010855 */
[----:B------:R-:W-:Y:S01]  /*d7f0*/  FFMA.FTZ R79, R79, R82, -R85 ;  /* 0x000000524f4f7223 */ /* 0x000fe20000010855 */
[----:B------:R-:W-:Y:S01]  /*d800*/  ISETP.LT.AND P2, PT, RZ, UR61, PT ;  /* 0x0000003dff007c0c */ /* 0x000fe2000bf41270 */
[----:B------:R-:W-:-:S03]  /*d810*/  UMOV UR45, UR46 ;  /* 0x0000002e002d7c82 */ /* 0x000fc60008000000 */
[----:B------:R-:W1:Y:S01]  /*d820*/  MUFU.EX2 R128, R128 ;  /* 0x0000008000807308 */ /* 0x000e620000000800 */
[C---:B--2---:R-:W-:Y:S01]  /*d830*/  FADD.FTZ R99, R5.reuse, R118 ;  /* 0x0000007605637221 */ /* 0x044fe20000010000 */
[----:B------:R-:W-:Y:S01]  /*d840*/  F2FP.F16.F32.PACK_AB R5, R5, R8 ;  /* 0x000000080505723e */ /* 0x000fe200000000ff */
[----:B------:R-:W-:-:S05]  /*d850*/  FFMA.FTZ R8, R103, R82, -R85 ;  /* 0x0000005267087223 */ /* 0x000fca0000010855 */
[----:B------:R-:W2:Y:S08]  /*d860*/  MUFU.EX2 R13, R13 ;  /* 0x0000000d000d7308 */ /* 0x000eb00000000800 */
[----:B------:R-:W-:Y:S08]  /*d870*/  MUFU.EX2 R11, R11 ;  /* 0x0000000b000b7308 */ /* 0x000ff00000000800 */
[----:B------:R-:W4:Y:S08]  /*d880*/  MUFU.EX2 R124, R124 ;  /* 0x0000007c007c7308 */ /* 0x000f300000000800 */
        /* <DEDUP_REMOVED lines=8> */
[----:B------:R-:W5:Y:S01]  /*d910*/  MUFU.EX2 R122, R122 ;  /* 0x0000007a007a7308 */ /* 0x000f620000000800 */
[----:B------:R-:W-:Y:S01]  /*d920*/  UMOV UR29, 0xc0000010 ;  /* 0xc0000010001d7882 */ /* 0x000fe20000000000 */
[----:B------:R-:W-:Y:S01]  /*d930*/  UMOV UR31, 0x80000020 ;  /* 0x80000020001f7882 */ /* 0x000fe20000000000 */
[----:B------:R-:W-:-:S05]  /*d940*/  UIADD3 UR6, UR61, -0x1, URZ ;  /* 0xffffffff3d067890 */ /* 0x000fca000fffe03f */
[----:B------:R-:W-:Y:S02]  /*d950*/  MUFU.EX2 R121, R121 ;  /* 0x0000007900797308 */ /* 0x000fe40000000800 */
[----:B------:R-:W-:-:S06]  /*d960*/  UMOV UR61, UR6 ;  /* 0x00000006003d7c82 */ /* 0x000fcc0008000000 */
        /* <DEDUP_REMOVED lines=36> */
[-C--:B------:R-:W-:Y:S01]  /*dbb0*/  FMUL.FTZ R33, R33, R74.reuse ;  /* 0x0000004a21217220 */ /* 0x080fe20000410000 */
[----:B---3--:R-:W-:Y:S01]  /*dbc0*/  FFMA.FTZ R111, R74, R3, R7 ;  /* 0x000000034a6f7223 */ /* 0x008fe20000010007 */
[----:B------:R3:W-:Y:S01]  /*dbd0*/  @!P1 SYNCS.ARRIVE.TRANS64.RED.A1T0 RZ, [R119+URZ], RZ ;  /* 0x000000ff77ff99a7 */ /* 0x0007e2000810043f */
[----:B------:R1:W3:Y:S01]  /*dbe0*/  MUFU.EX2 R3, R98 ;  /* 0x0000006200037308 */ /* 0x0002e20000000800 */
        /* <DEDUP_REMOVED lines=8> */
[C---:B-1----:R-:W-:Y:S01]  /*dc70*/  FADD.FTZ R98, R128.reuse, R7 ;  /* 0x0000000780627221 */ /* 0x042fe20000010000 */
[----:B------:R-:W-:Y:S01]  /*dc80*/  FADD.FTZ R111, R153, R118 ;  /* 0x00000076996f7221 */ /* 0x000fe20000010000 */
[----:B------:R-:W-:Y:S01]  /*dc90*/  F2FP.F16.F32.PACK_AB R7, R128, R12 ;  /* 0x0000000c8007723e */ /* 0x000fe200000000ff */
[-C--:B------:R-:W-:Y:S01]  /*dca0*/  FFMA.FTZ R12, R90, R82.reuse, -R85 ;  /* 0x000000525a0c7223 */ /* 0x080fe20000010855 */
[----:B--2---:R-:W-:Y:S01]  /*dcb0*/  FADD.FTZ R103, R13, R98 ;  /* 0x000000620d677221 */ /* 0x004fe20000010000 */
[----:B------:R-:W-:Y:S01]  /*dcc0*/  FADD.FTZ R102, R10, R111 ;  /* 0x0000006f0a667221 */ /* 0x000fe20000010000 */
[-CC-:B------:R-:W-:Y:S01]  /*dcd0*/  FFMA.FTZ R98, R83, R82.reuse, -R85.reuse ;  /* 0x0000005253627223 */ /* 0x180fe20000010855 */
[-C--:B------:R-:W-:Y:S01]  /*dce0*/  FFMA.FTZ R90, R91, R82.reuse, -R85 ;  /* 0x000000525b5a7223 */ /* 0x080fe20000010855 */
[----:B----4-:R-:W-:Y:S01]  /*dcf0*/  FADD.FTZ R103, R124, R103 ;  /* 0x000000677c677221 */ /* 0x010fe20000010000 */
[----:B------:R-:W-:Y:S01]  /*dd00*/  FADD.FTZ R111, R11, R102 ;  /* 0x000000660b6f7221 */ /* 0x000fe20000010000 */
[-C--:B------:R-:W-:Y:S01]  /*dd10*/  FFMA.FTZ R102, R95, R82.reuse, -R85 ;  /* 0x000000525f667223 */ /* 0x080fe20000010855 */
[----:B------:R1:W-:Y:S01]  /*dd20*/  MUFU.EX2 R83, R12 ;  /* 0x0000000c00537308 */ /* 0x0003e20000000800 */
[----:B-----5:R-:W-:Y:S01]  /*dd30*/  FADD.FTZ R126, R84, R103 ;  /* 0x00000067547e7221 */ /* 0x020fe20000010000 */
[----:B------:R-:W-:Y:S01]  /*dd40*/  FADD.FTZ R118, R14, R111 ;  /* 0x0000006f0e767221 */ /* 0x000fe20000010000 */
[----:B------:R-:W-:Y:S01]  /*dd50*/  FFMA.FTZ R91, R133, R82, -R85 ;  /* 0x00000052855b7223 */ /* 0x000fe20000010855 */
[----:B------:R2:W-:Y:S01]  /*dd60*/  STSM.16.M88.4 [R22+0x24300], R4 ;  /* 0x0243000416007844 */ /* 0x0005e20000000200 */
[----:B------:R-:W-:Y:S01]  /*dd70*/  FADD.FTZ R103, R157, R126 ;  /* 0x0000007e9d677221 */ /* 0x000fe20000010000 */
[C---:B------:R-:W-:Y:S01]  /*dd80*/  FADD.FTZ R95, R15.reuse, R118 ;  /* 0x000000760f5f7221 */ /* 0x040fe20000010000 */
[----:B------:R-:W-:Y:S01]  /*dd90*/  F2FP.F16.F32.PACK_AB R14, R15, R14 ;  /* 0x0000000e0f0e723e */ /* 0x000fe200000000ff */
[----:B------:R-:W4:Y:S01]  /*dda0*/  MUFU.EX2 R99, R99 ;  /* 0x0000006300637308 */ /* 0x000f220000000800 */
[----:B------:R-:W-:Y:S01]  /*ddb0*/  FADD.FTZ R126, R122, R103 ;  /* 0x000000677a7e7221 */ /* 0x000fe20000010000 */
[----:B------:R-:W-:Y:S01]  /*ddc0*/  FADD.FTZ R118, R78, R95 ;  /* 0x0000005f4e767221 */ /* 0x000fe20000010000 */
[----:B------:R-:W-:Y:S01]  /*ddd0*/  FFMA.FTZ R95, R87, R82, -R85 ;  /* 0x00000052575f7223 */ /* 0x000fe20000010855 */
[----:B------:R-:W-:Y:S01]  /*dde0*/  F2FP.F16.F32.PACK_AB R15, R157, R84 ;  /* 0x000000549d0f723e */ /* 0x000fe200000000ff */
[----:B------:R-:W-:Y:S01]  /*ddf0*/  FADD.FTZ R103, R131, R126 ;  /* 0x0000007e83677221 */ /* 0x000fe20000010000 */
[C---:B------:R-:W-:Y:S01]  /*de00*/  FADD.FTZ R87, R121.reuse, R118 ;  /* 0x0000007679577221 */ /* 0x040fe20000010000 */
[----:B------:R-:W-:Y:S01]  /*de10*/  F2FP.F16.F32.PACK_AB R84, R121, R78 ;  /* 0x0000004e7954723e */ /* 0x000fe200000000ff */
[----:B------:R-:W5:Y:S01]  /*de20*/  MUFU.EX2 R90, R90 ;  /* 0x0000005a005a7308 */ /* 0x000f620000000800 */
[----:B-1----:R-:W-:Y:S01]  /*de30*/  FADD.FTZ R12, R120, R103 ;  /* 0x00000067780c7221 */ /* 0x002fe20000010000 */
[----:B------:R-:W-:Y:S01]  /*de40*/  FADD.FTZ R118, R86, R87 ;  /* 0x0000005756767221 */ /* 0x000fe20000010000 */
[----:B------:R-:W-:Y:S01]  /*de50*/  F2FP.F16.F32.PACK_AB R13, R124, R13 ;  /* 0x0000000d7c0d723e */ /* 0x000fe200000000ff */
[----:B------:R-:W-:Y:S01]  /*de60*/  FMUL.FTZ R37, R37, R74 ;  /* 0x0000004a25257220 */ /* 0x000fe20000410000 */
[C---:B------:R-:W-:Y:S01]  /*de70*/  F2FP.F16.F32.PACK_AB R86, R125.reuse, R86 ;  /* 0x000000567d56723e */ /* 0x040fe200000000ff */
[----:B------:R-:W-:Y:S01]  /*de80*/  FADD.FTZ R85, R125, R118 ;  /* 0x000000767d557221 */ /* 0x000fe20000010000 */
[----:B------:R-:W-:Y:S01]  /*de90*/  FADD.FTZ R118, R123, R12 ;  /* 0x0000000c7b767221 */ /* 0x000fe20000010000 */
[----:B------:R-:W-:Y:S01]  /*dea0*/  F2FP.F16.F32.PACK_AB R12, R11, R10 ;  /* 0x0000000a0b0c723e */ /* 0x000fe200000000ff */
[----:B------:R-:W1:Y:S01]  /*deb0*/  MUFU.EX2 R92, R92 ;  /* 0x0000005c005c7308 */ /* 0x000e620000000800 */
[----:B------:R-:W-:Y:S01]  /*dec0*/  FADD.FTZ R126, R94, R85 ;  /* 0x000000555e7e7221 */ /* 0x000fe20000010000 */
[----:B------:R-:W-:Y:S01]  /*ded0*/  FADD.FTZ R11, R21, R118 ;  /* 0x00000076150b7221 */ /* 0x000fe20000010000 */
[----:B------:R-:W-:Y:S01]  /*dee0*/  F2FP.F16.F32.PACK_AB R87, R123, R120 ;  /* 0x000000787b57723e */ /* 0x000fe200000000ff */
[----:B------:R5:W-:Y:S01]  /*def0*/  STSM.16.M88.4 [R22+0x25b00], R12 ;  /* 0x025b000c16007844 */ /* 0x000be20000000200 */
[----:B------:R-:W-:Y:S01]  /*df00*/  FADD.FTZ R85, R113, R126 ;  /* 0x0000007e71557221 */ /* 0x000fe20000010000 */
[----:B------:R-:W-:Y:S01]  /*df10*/  FADD.FTZ R11, R114, R11 ;  /* 0x0000000b720b7221 */ /* 0x000fe20000010000 */
[----:B------:R-:W-:Y:S01]  /*df20*/  FMUL.FTZ R40, R40, R74 ;  /* 0x0000004a28287220 */ /* 0x000fe20000410000 */
[----:B------:R-:W1:Y:S01]  /*df30*/  MUFU.EX2 R91, R91 ;  /* 0x0000005b005b7308 */ /* 0x000e620000000800 */
[----:B--2---:R-:W-:Y:S01]  /*df40*/  FADD.FTZ R4, R112, R85 ;  /* 0x0000005570047221 */ /* 0x004fe20000010000 */
[----:B------:R-:W-:Y:S01]  /*df50*/  FADD.FTZ R6, R20, R11 ;  /* 0x0000000b14067221 */ /* 0x000fe20000010000 */
[----:B------:R-:W-:Y:S01]  /*df60*/  F2FP.F16.F32.PACK_AB R85, R131, R122 ;  /* 0x0000007a8355723e */ /* 0x000fe200000000ff */
        /* <DEDUP_REMOVED lines=8> */
[----:B------:R-:W-:Y:S01]  /*dff0*/  STSM.16.M88.4 [R22+0x27300], R84 ;  /* 0x0273005416007844 */ /* 0x000fe20000000200 */
[----:B------:R-:W-:Y:S01]  /*e000*/  FADD.FTZ R7, R105, R4 ;  /* 0x0000000469077221 */ /* 0x000fe20000010000 */
[----:B------:R-:W-:Y:S01]  /*e010*/  FADD.FTZ R6, R106, R5 ;  /* 0x000000056a067221 */ /* 0x000fe20000010000 */
[----:B------:R-:W-:Y:S01]  /*e020*/  F2FP.F16.F32.PACK_AB R5, R114, R21 ;  /* 0x000000157205723e */ /* 0x000fe200000000ff */
[----:B------:R-:W2:Y:S01]  /*e030*/  MUFU.EX2 R102, R102 ;  /* 0x0000006600667308 */ /* 0x000ea20000000800 */
[----:B------:R-:W-:Y:S01]  /*e040*/  FADD.FTZ R78, R108, R7 ;  /* 0x000000076c4e7221 */ /* 0x000fe20000010000 */
[----:B------:R-:W-:Y:S01]  /*e050*/  FADD.FTZ R11, R107, R6 ;  /* 0x000000066b0b7221 */ /* 0x000fe20000010000 */
[----:B------:R-:W-:Y:S01]  /*e060*/  F2FP.F16.F32.PACK_AB R7, R115, R20 ;  /* 0x000000147307723e */ /* 0x000fe200000000ff */
[----:B------:R-:W-:Y:S01]  /*e070*/  FMUL.FTZ R45, R45, R74 ;  /* 0x0000004a2d2d7220 */ /* 0x000fe20000410000 */
[----:B------:R-:W-:Y:S01]  /*e080*/  FADD.FTZ R21, R109, R78 ;  /* 0x0000004e6d157221 */ /* 0x000fe20000010000 */
[----:B------:R-:W-:Y:S01]  /*e090*/  FADD.FTZ R20, R110, R11 ;  /* 0x0000000b6e147221 */ /* 0x000fe20000010000 */
[----:B------:R-:W-:Y:S01]  /*e0a0*/  F2FP.F16.F32.PACK_AB R4, R113, R94 ;  /* 0x0000005e7104723e */ /* 0x000fe200000000ff */
[----:B------:R-:W2:Y:S01]  /*e0b0*/  MUFU.EX2 R80, R80 ;  /* 0x0000005000507308 */ /* 0x000ea20000000800 */
[----:B------:R-:W-:Y:S01]  /*e0c0*/  FADD.FTZ R78, R96, R21 ;  /* 0x00000015604e7221 */ /* 0x000fe20000010000 */
[----:B---3--:R-:W-:Y:S01]  /*e0d0*/  FADD.FTZ R11, R3, R20 ;  /* 0x00000014030b7221 */ /* 0x008fe20000010000 */
[----:B------:R-:W-:Y:S01]  /*e0e0*/  F2FP.F16.F32.PACK_AB R6, R117, R112 ;  /* 0x000000707506723e */ /* 0x000fe200000000ff */
[----:B------:R-:W-:Y:S01]  /*e0f0*/  FMUL.FTZ R48, R48, R74 ;  /* 0x0000004a30307220 */ /* 0x000fe20000410000 */
[----:B------:R-:W-:Y:S01]  /*e100*/  FADD.FTZ R21, R97, R78 ;  /* 0x0000004e61157221 */ /* 0x000fe20000010000 */
[----:B------:R-:W-:Y:S01]  /*e110*/  FADD.FTZ R20, R0, R11 ;  /* 0x0000000b00147221 */ /* 0x000fe20000010000 */
[----:B------:R-:W-:Y:S01]  /*e120*/  F2FP.F16.F32.PACK_AB R105, R106, R9 ;  /* 0x000000096a69723e */ /* 0x000fe200000000ff */
[----:B------:R-:W3:Y:S01]  /*e130*/  MUFU.EX2 R135, R135 ;  /* 0x0000008700877308 */ /* 0x000ee20000000800 */
[----:B------:R-:W-:Y:S01]  /*e140*/  FADD.FTZ R78, R100, R21 ;  /* 0x00000015644e7221 */ /* 0x000fe20000010000 */
[----:B----4-:R-:W-:Y:S01]  /*e150*/  FADD.FTZ R11, R99, R20 ;  /* 0x00000014630b7221 */ /* 0x010fe20000010000 */
[----:B------:R4:W-:Y:S01]  /*e160*/  STSM.16.M88.4 [R22+0x28b00], R4 ;  /* 0x028b000416007844 */ /* 0x0009e20000000200 */
[----:B------:R-:W-:Y:S01]  /*e170*/  F2FP.F16.F32.PACK_AB R96, R97, R96 ;  /* 0x000000606160723e */ /* 0x000fe200000000ff */
[----:B------:R-:W-:Y:S01]  /*e180*/  FADD.FTZ R9, R101, R78 ;  /* 0x0000004e65097221 */ /* 0x000fe20000010000 */
[----:B-----5:R-:W-:Y:S01]  /*e190*/  FADD.FTZ R12, R8, R11 ;  /* 0x0000000b080c7221 */ /* 0x020fe20000010000 */
[----:B------:R-:W-:Y:S01]  /*e1a0*/  F2FP.F16.F32.PACK_AB R97, R0, R3 ;  /* 0x000000030061723e */ /* 0x000fe200000000ff */
[----:B------:R-:W5:Y:S01]  /*e1b0*/  MUFU.EX2 R81, R81 ;  /* 0x0000005100517308 */ /* 0x000f620000000800 */
[----:B------:R-:W-:Y:S01]  /*e1c0*/  F2FP.F16.F32.PACK_AB R99, R8, R99 ;  /* 0x000000630863723e */ /* 0x000fe200000000ff */
[----:B------:R-:W-:Y:S01]  /*e1d0*/  FMUL.FTZ R49, R49, R74 ;  /* 0x0000004a31317220 */ /* 0x000fe20000410000 */
[----:B------:R-:W-:Y:S01]  /*e1e0*/  F2FP.F16.F32.PACK_AB R106, R109, R108 ;  /* 0x0000006c6d6a723e */ /* 0x000fe200000000ff */
[-C--:B------:R-:W-:Y:S01]  /*e1f0*/  FMUL.FTZ R52, R52, R74.reuse ;  /* 0x0000004a34347220 */ /* 0x080fe20000410000 */
[----:B------:R-:W-:Y:S01]  /*e200*/  F2FP.F16.F32.PACK_AB R107, R110, R107 ;  /* 0x0000006b6e6b723e */ /* 0x000fe200000000ff */
[-C--:B------:R-:W-:Y:S01]  /*e210*/  FMUL.FTZ R53, R53, R74.reuse ;  /* 0x0000004a35357220 */ /* 0x080fe20000410000 */
[-C--:B------:R-:W-:Y:S01]  /*e220*/  FMUL.FTZ R56, R56, R74.reuse ;  /* 0x0000004a38387220 */ /* 0x080fe20000410000 */
[----:B------:R1:W5:Y:S01]  /*e230*/  MUFU.EX2 R10, R98 ;  /* 0x00000062000a7308 */ /* 0x0003620000000800 */
[----:B------:R-:W-:Y:S01]  /*e240*/  FMUL.FTZ R57, R57, R74 ;  /* 0x0000004a39397220 */ /* 0x000fe20000410000 */
[----:B------:R-:W-:Y:S01]  /*e250*/  STSM.16.M88.4 [R22+0x2a300], R104 ;  /* 0x02a3006816007844 */ /* 0x000fe20000000200 */
[----:B----4-:R-:W-:Y:S01]  /*e260*/  FADD.FTZ R4, R88, R9 ;  /* 0x0000000958047221 */ /* 0x010fe20000010000 */
[----:B------:R-:W-:Y:S01]  /*e270*/  FADD.FTZ R5, R83, R12 ;  /* 0x0000000c53057221 */ /* 0x000fe20000010000 */
[C---:B------:R-:W-:Y:S01]  /*e280*/  F2FP.F16.F32.PACK_AB R88, R89.reuse, R88 ;  /* 0x000000585958723e */ /* 0x040fe200000000ff */
[----:B------:R-:W-:Y:S01]  /*e290*/  FMUL.FTZ R60, R60, R74 ;  /* 0x0000004a3c3c7220 */ /* 0x000fe20000410000 */
[----:B------:R-:W-:Y:S01]  /*e2a0*/  FADD.FTZ R7, R89, R4 ;  /* 0x0000000459077221 */ /* 0x000fe20000010000 */
[----:B------:R-:W-:Y:S01]  /*e2b0*/  FADD.FTZ R0, R90, R5 ;  /* 0x000000055a007221 */ /* 0x000fe20000010000 */
[----:B------:R-:W4:Y:S01]  /*e2c0*/  MUFU.EX2 R116, R116 ;  /* 0x0000007400747308 */ /* 0x000f220000000800 */
[----:B-1----:R-:W-:Y:S01]  /*e2d0*/  F2FP.F16.F32.PACK_AB R98, R101, R100 ;  /* 0x000000646562723e */ /* 0x002fe200000000ff */
[----:B------:R-:W-:Y:S01]  /*e2e0*/  FADD.FTZ R4, R92, R7 ;  /* 0x000000075c047221 */ /* 0x000fe20000010000 */
[----:B------:R-:W-:Y:S01]  /*e2f0*/  FADD.FTZ R3, R91, R0 ;  /* 0x000000005b037221 */ /* 0x000fe20000010000 */
[----:B------:R-:W-:Y:S01]  /*e300*/  F2FP.F16.F32.PACK_AB R89, R90, R83 ;  /* 0x000000535a59723e */ /* 0x000fe200000000ff */
[----:B------:R-:W-:Y:S01]  /*e310*/  FMUL.FTZ R61, R61, R74 ;  /* 0x0000004a3d3d7220 */ /* 0x000fe20000410000 */
[C---:B--2---:R-:W-:Y:S01]  /*e320*/  FADD.FTZ R5, R93.reuse, R4 ;  /* 0x000000045d057221 */ /* 0x044fe20000010000 */
[----:B------:R-:W-:Y:S01]  /*e330*/  FADD.FTZ R0, R102, R3 ;  /* 0x0000000366007221 */ /* 0x000fe20000010000 */
[----:B------:R-:W1:Y:S01]  /*e340*/  MUFU.EX2 R137, R137 ;  /* 0x0000008900897308 */ /* 0x000e620000000800 */
[----:B------:R-:W-:Y:S01]  /*e350*/  F2FP.F16.F32.PACK_AB R90, R93, R92 ;  /* 0x0000005c5d5a723e */ /* 0x000fe200000000ff */
[----:B------:R-:W-:Y:S01]  /*e360*/  FADD.FTZ R4, R80, R5 ;  /* 0x0000000550047221 */ /* 0x000fe20000010000 */
[----:B---3--:R-:W-:Y:S01]  /*e370*/  FADD.FTZ R3, R135, R0 ;  /* 0x0000000087037221 */ /* 0x008fe20000010000 */
[----:B------:R-:W-:Y:S01]  /*e380*/  F2FP.F16.F32.PACK_AB R91, R102, R91 ;  /* 0x0000005b665b723e */ /* 0x000fe200000000ff */
[----:B------:R-:W-:Y:S01]  /*e390*/  STSM.16.M88.4 [R22+0x2bb00], R96 ;  /* 0x02bb006016007844 */ /* 0x000fe20000000200 */
[----:B-----5:R-:W-:Y:S01]  /*e3a0*/  FADD.FTZ R5, R81, R4 ;  /* 0x0000000451057221 */ /* 0x020fe20000010000 */
[----:B------:R-:W-:Y:S01]  /*e3b0*/  FADD.FTZ R0, R10, R3 ;  /* 0x000000030a007221 */ /* 0x000fe20000010000 */
[----:B------:R-:W2:Y:S01]  /*e3c0*/  MUFU.EX2 R129, R129 ;  /* 0x0000008100817308 */ /* 0x000ea20000000800 */
[----:B------:R-:W-:Y:S01]  /*e3d0*/  STSM.16.M88.4 [R22+0x2d300], R88 ;  /* 0x02d3005816007844 */ /* 0x000fe20000000200 */
[----:B----4-:R-:W-:Y:S01]  /*e3e0*/  FADD.FTZ R4, R116, R5 ;  /* 0x0000000574047221 */ /* 0x010fe20000010000 */
[----:B------:R-:W-:Y:S01]  /*e3f0*/  F2FP.F16.F32.PACK_AB R5, R10, R135 ;  /* 0x000000870a05723e */ /* 0x000fe200000000ff */
[-C--:B------:R-:W-:Y:S01]  /*e400*/  FMUL.FTZ R64, R64, R74.reuse ;  /* 0x0000004a40407220 */ /* 0x080fe20000410000 */
[-C--:B------:R-:W-:Y:S01]  /*e410*/  FMUL.FTZ R65, R65, R74.reuse ;  /* 0x0000004a41417220 */ /* 0x080fe20000410000 */
[-C--:B------:R-:W-:Y:S01]  /*e420*/  FMUL.FTZ R68, R68, R74.reuse ;  /* 0x0000004a44447220 */ /* 0x080fe20000410000 */
[----:B------:R-:W-:Y:S01]  /*e430*/  FMUL.FTZ R69, R69, R74 ;  /* 0x0000004a45457220 */ /* 0x000fe20000410000 */
        /* <DEDUP_REMOVED lines=10> */
[----:B------:R-:W-:Y:S01]  /*e4e0*/  F2FP.F16.F32.PACK_AB R4, R81, R80 ;  /* 0x000000505104723e */ /* 0x000fe200000000ff */
[-C--:B------:R-:W-:Y:S01]  /*e4f0*/  FMUL.FTZ R38, R38, R149.reuse ;  /* 0x0000009526267220 */ /* 0x080fe20000410000 */
[----:B------:R-:W-:Y:S01]  /*e500*/  F2FP.F16.F32.PACK_AB R6, R129, R116 ;  /* 0x000000748106723e */ /* 0x000fe200000000ff */
        /* <DEDUP_REMOVED lines=24> */
[----:B------:R-:W-:Y:S01]  /*e690*/  FMUL.FTZ R71, R71, R149 ;  /* 0x0000009547477220 */ /* 0x000fe20000410000 */
[----:B---3--:R-:W-:-:S02]  /*e6a0*/  MOV R5, R155 ;  /* 0x0000009b00057202 */ /* 0x008fc40000000f00 */
[----:B------:R-:W-:Y:S01]  /*e6b0*/  MUFU.EX2 R76, R76 ;  /* 0x0000004c004c7308 */ /* 0x000fe20000000800 */
[C---:B----4-:R-:W-:Y:S01]  /*e6c0*/  FADD.FTZ R3, R73.reuse, R8 ;  /* 0x0000000849037221 */ /* 0x050fe20000010000 */
[----:B------:R-:W-:Y:S01]  /*e6d0*/  F2FP.F16.F32.PACK_AB R8, R73, R72 ;  /* 0x000000484908723e */ /* 0x000fe200000000ff */
[----:B------:R-:W-:-:S05]  /*e6e0*/  IMAD.MOV.U32 R4, RZ, RZ, R75 ;  /* 0x000000ffff047224 */ /* 0x000fca00078e004b */
[----:B------:R-:W2:Y:S01]  /*e6f0*/  MUFU.EX2 R77, R77 ;  /* 0x0000004d004d7308 */ /* 0x000ea20000000800 */
[C---:B-1----:R-:W-:Y:S01]  /*e700*/  FADD.FTZ R0, R9.reuse, R0 ;  /* 0x0000000009007221 */ /* 0x042fe20000010000 */
[----:B------:R-:W-:-:S06]  /*e710*/  F2FP.F16.F32.PACK_AB R9, R9, R139 ;  /* 0x0000008b0909723e */ /* 0x000fcc00000000ff */
[----:B------:R-:W1:Y:S08]  /*e720*/  MUFU.EX2 R143, R143 ;  /* 0x0000008f008f7308 */ /* 0x000e700000000800 */
[----:B------:R-:W3:Y:S01]  /*e730*/  MUFU.EX2 R79, R79 ;  /* 0x0000004f004f7308 */ /* 0x000ee20000000800 */
[----:B--2---:R-:W-:Y:S01]  /*e740*/  F2FP.F16.F32.PACK_AB R10, R77, R76 ;  /* 0x0000004c4d0a723e */ /* 0x004fe200000000ff */
[----:B------:R-:W-:-:S04]  /*e750*/  FADD.FTZ R76, R76, R3 ;  /* 0x000000034c4c7221 */ /* 0x000fc80000010000 */
        /* <DEDUP_REMOVED lines=10> */
[----:B--2---:R-:W2:Y:S02]  /*e800*/  FENCE.VIEW.ASYNC.S ;  /* 0x00000000000073c6 */ /* 0x004ea40000000000 */
[----:B--2---:R-:W-:Y:S01]  /*e810*/  NOP ;  /* 0x0000000000007918 */ /* 0x004fe20000000000 */
[----:B------:R-:W-:Y:S05]  /*e820*/  @P2 BRA `(.L_x_9815) ;  /* 0xffffffbc00ec2947 */ /* 0x000fea000383ffff */
.L_x_9806:
[----:B------:R-:W-:Y:S06]  /*e830*/  BAR.ARV 0x8, 0x1a0 ;  /* 0x0206800000007b1d */ /* 0x000fec0000002000 */
[----:B------:R-:W-:Y:S05]  /*e840*/  @!P0 BRA `(.L_x_9816) ;  /* 0x0000000000048947 */ /* 0x000fea0003800000 */
[----:B------:R-:W-:Y:S01]  /*e850*/  BPT.TRAP 0x1 ;  /* 0x000000040000795c */ /* 0x000fe20000300000 */
.L_x_9816:
[----:B------:R-:W-:Y:S01]  /*e860*/  R2UR UR4, R148 ;  /* 0x00000000940472ca */ /* 0x000fe200000e0000 */
[----:B------:R-:W-:-:S12]  /*e870*/  ULEA UR10, UR46, UR47, 0x3 ;  /* 0x0000002f2e0a7291 */ /* 0x000fd8000f8e183f */
[----:B------:R-:W-:-:S05]  /*e880*/  IMAD.U32 R4, RZ, RZ, UR4 ;  /* 0x00000004ff047e24 */ /* 0x000fca000f8e00ff */
[----:B------:R-:W-:-:S04]  /*e890*/  SHF.L.U32 R4, R4, 0x1f, RZ ;  /* 0x0000001f04047819 */ /* 0x000fc800000006ff */
[----:B------:R2:W3:Y:S01]  /*e8a0*/  SYNCS.PHASECHK.TRANS64.TRYWAIT P2, [UR10+0x31c50], R4 ;  /* 0x031c5004ff0075a7 */ /* 0x0004e2000804014a */
[----:B------:R-:W-:Y:S05]  /*e8b0*/  @!P0 BRA `(.L_x_9817) ;  /* 0x0000000000048947 */ /* 0x000fea0003800000 */
[----:B------:R-:W-:Y:S01]  /*e8c0*/  BPT.TRAP 0x1 ;  /* 0x000000040000795c */ /* 0x000fe20000300000 */
.L_x_9817:
[----:B---3--:R-:W-:Y:S05]  /*e8d0*/  @P2 BRA `(.L_x_9818) ;  /* 0x0000000000082947 */ /* 0x008fea0003800000 */
[----:B------:R-:W3:Y:S02]  /*e8e0*/  SYNCS.PHASECHK.TRANS64.TRYWAIT P0, [UR10+0x31c50], R4 ;  /* 0x031c5004ff0075a7 */ /* 0x000ee4000800014a */
[----:B---3--:R-:W-:Y:S05]  /*e8f0*/  @!P0 BRA `(.L_x_9819) ;  /* 0x0000004800f08947 */ /* 0x008fea0003800000 */
.L_x_9818:
[----:B------:R-:W-:Y:S01]  /*e900*/  UIADD3 UR47, UR47, 0x200, URZ ;  /* 0x000002002f2f7890 */ /* 0x000fe2000fffe03f */
[----:B------:R-:W-:Y:S01]  /*e910*/  R2UR UR4, R145 ;  /* 0x00000000910472ca */ /* 0x000fe200000e0000 */
[----:B------:R-:W-:Y:S01]  /*e920*/  WARPGROUP.ARRIVE ;  /* 0x00000000000079c5 */ /* 0x000fe20000000000 */
[----:B------:R-:W-:Y:S01]  /*e930*/  UMOV UR5, 0xc0000010 ;  /* 0xc000001000057882 */ /* 0x000fe20000000000 */
[----:B------:R-:W-:Y:S01]  /*e940*/  USHF.R.U32.HI UR47, URZ, 0x4, UR47 ;  /* 0x000000043f2f7899 */ /* 0x000fe2000801162f */
[----:B---3--:R-:W3:Y:S01]  /*e950*/  SHFL.BFLY PT, R5, R0, 0x2, 0x1f ;  /* 0x0c401f0000057f89 */ /* 0x008ee200000e0000 */
[----:B------:R-:W-:Y:S01]  /*e960*/  UMOV UR7, 0x80000020 ;  /* 0x8000002000077882 */ /* 0x000fe20000000000 */
[----:B------:R-:W-:Y:S01]  /*e970*/  IMAD.MOV.U32 R21, RZ, RZ, RZ ;  /* 0x000000ffff157224 */ /* 0x000fe200078e00ff */
[----:B------:R-:W-:Y:S01]  /*e980*/  ULOP3.LUT UR47, UR47, 0x3fff, URZ, 0xc0, !UPT ;  /* 0x00003fff2f2f7892 */ /* 0x000fe2000f8ec03f */
[----:B--2---:R-:W2:Y:S01]  /*e990*/  SHFL.BFLY PT, R4, R3, 0x2, 0x1f ;  /* 0x0c401f0003047f89 */ /* 0x004ea200000e0000 */
[----:B-1----:R-:W-:Y:S01]  /*e9a0*/  IMAD.MOV.U32 R8, RZ, RZ, RZ ;  /* 0x000000ffff087224 */ /* 0x002fe200078e00ff */
[----:B------:R-:W-:Y:S01]  /*e9b0*/  R2UR UR11, R148 ;  /* 0x00000000940b72ca */ /* 0x000fe200000e0000 */
[----:B------:R-:W-:Y:S01]  /*e9c0*/  ULOP3.LUT UR8, UR47, 0x2400000, URZ, 0xfc, !UPT ;  /* 0x024000002f087892 */ /* 0x000fe2000f8efc3f */
[----:B------:R-:W-:Y:S01]  /*e9d0*/  IMAD.U32 R12, RZ, RZ, UR10 ;  /* 0x0000000aff0c7e24 */ /* 0x000fe2000f8e00ff */
[----:B------:R-:W-:Y:S01]  /*e9e0*/  ULOP3.LUT UR9, UR4, 0x10000, URZ, 0xfc, !UPT ;  /* 0x0001000004097892 */ /* 0x000fe2000f8efc3f */
[----:B------:R-:W-:Y:S01]  /*e9f0*/  IADD3 R18, R18, 0x1, RZ ;  /* 0x0000000112127810 */ /* 0x000fe20007ffe0ff */
[----:B------:R-:W-:-:S02]  /*ea00*/  UIMAD UR8, UR46, 0x6c0, UR8 ;  /* 0x000006c02e0878a4 */ /* 0x000fc4000f8e0208 */
[----:B------:R-:W-:-:S03]  /*ea10*/  UIADD3 UR46, UR46, 0x1, URZ ;  /* 0x000000012e2e7890 */ /* 0x000fc6000fffe03f */
[----:B------:R-:W-:Y:S01]  /*ea20*/  UMOV UR4, UR9 ;  /* 0x0000000900047c82 */ /* 0x000fe20008000000 */
[----:B------:R-:W-:Y:S01]  /*ea30*/  UISETP.NE.AND UP0, UPT, UR46, 0x2, UPT ;  /* 0x000000022e00788c */ /* 0x000fe2000bf05270 */
[----:B------:R-:W-:Y:S02]  /*ea40*/  UMOV UR6, UR8 ;  /* 0x0000000800067c82 */ /* 0x000fe40008000000 */
[----:B------:R-:W-:Y:S01]  /*ea50*/  HGMMA.64x96x16.F32 R24, gdesc[UR4].tnspB, R24, gsb0 ;  /* 0x41600000041879f0 */ /* 0x000fe20008000818 */
[----:B------:R-:W-:Y:S02]  /*ea60*/  UIADD3 UR4, UR9, 0x180, URZ ;  /* 0x0000018009047890 */ /* 0x000fe4000fffe03f */
[----:B------:R-:W-:Y:S01]  /*ea70*/  UIADD3 UR6, UR8, 0x40, URZ ;  /* 0x0000004008067890 */ /* 0x000fe2000fffe03f */
[----:B---3--:R-:W-:Y:S01]  /*ea80*/  FADD.FTZ R6, R5, R0 ;  /* 0x0000000005067221 */ /* 0x008fe20000010000 */
[----:B------:R-:W-:Y:S01]  /*ea90*/  UMOV UR5, 0xc0000010 ;  /* 0xc000001000057882 */ /* 0x000fe20000000000 */
[----:B------:R-:W-:Y:S01]  /*eaa0*/  UMOV UR7, 0x80000020 ;  /* 0x8000002000077882 */ /* 0x000fe20000000000 */
[----:B--2---:R-:W-:Y:S01]  /*eab0*/  FADD.FTZ R4, R4, R3 ;  /* 0x0000000304047221 */ /* 0x004fe20000010000 */
[----:B------:R-:W-:Y:S01]  /*eac0*/  MOV R0, 0xff800000 ;  /* 0xff80000000007802 */ /* 0x000fe20000000f00 */
[----:B------:R-:W1:Y:S01]  /*ead0*/  SHFL.BFLY PT, R7, R6, 0x1, 0x1f ;  /* 0x0c201f0006077f89 */ /* 0x000e6200000e0000 */
[----:B------:R-:W-:Y:S01]  /*eae0*/  IMAD.MOV.U32 R3, RZ, RZ, -0x800000 ;  /* 0xff800000ff037424 */ /* 0x000fe200078e00ff */
[----:B------:R-:W-:-:S02]  /*eaf0*/  USEL UR46, UR46, URZ, UP0 ;  /* 0x0000003f2e2e7287 */ /* 0x000fc40008000000 */
[----:B------:R-:W2:Y:S01]  /*eb00*/  SHFL.BFLY PT, R5, R4, 0x1, 0x1f ;  /* 0x0c201f0004057f89 */ /* 0x000ea200000e0000 */
[----:B-1----:R-:W-:Y:S01]  /*eb10*/  FADD.FTZ R10, R6, R7 ;  /* 0x00000007060a7221 */ /* 0x002fe20000010000 */
[----:B--2---:R-:W-:-:S04]  /*eb20*/  FADD.FTZ R9, R4, R5 ;  /* 0x0000000504097221 */ /* 0x004fc80000010000 */
[----:B------:R-:W-:Y:S02]  /*eb30*/  FSETP.NE.FTZ.AND P2, PT, R10, RZ, PT ;  /* 0x000000ff0a00720b */ /* 0x000fe40003f55000 */
[----:B------:R-:W-:-:S11]  /*eb40*/  FSETP.NE.FTZ.AND P0, PT, R9, RZ, PT ;  /* 0x000000ff0900720b */ /* 0x000fd60003f15000 */
[----:B------:R-:W1:Y:S01]  /*eb50*/  @P2 MUFU.LG2 R7, R10 ;  /* 0x0000000a00072308 */ /* 0x000e620000000c00 */
[C---:B------:R-:W-:Y:S01]  /*eb60*/  @P2 FMUL.FTZ R11, R82.reuse, 0.69314718246459960938 ;  /* 0x3f317218520b2820 */ /* 0x040fe20000410000 */
[----:B------:R-:W-:-:S06]  /*eb70*/  @P0 FMUL.FTZ R4, R82, 0.69314718246459960938 ;  /* 0x3f31721852040820 */ /* 0x000fcc0000410000 */
        /* <DEDUP_REMOVED lines=63> */
[----:B------:R-:W-:-:S06]  /*ef70*/  ULOP3.LUT UR11, UR11, UR4, URZ, 0x3c, !UPT ;  /* 0x000000040b0b7292 */ /* 0x000fcc000f8e3c3f */
[----:B------:R-:W-:Y:S01]  /*ef80*/  IMAD.U32 R148, RZ, RZ, UR11 ;  /* 0x0000000bff947e24 */ /* 0x000fe2000f8e00ff */
[----:B------:R-:W-:Y:S02]  /*ef90*/  WARPGROUP.DEPBAR.LE gsb0, 0x0 ;  /* 0x00008000000079c5 */ /* 0x000fe40000010000 */
        /* <DEDUP_REMOVED lines=49> */
.L_x_9789:
        /* <DEDUP_REMOVED lines=11> */
[----:B------:R-:W-:Y:S01]  /*f360*/  SHF.R.S32.HI R54, RZ, 0x1f, R51 ;  /* 0x0000001fff367819 */ /* 0x000fe20000011433 */
[----:B------:R-:W-:Y:S01]  /*f370*/  USHF.R.S32.HI UR5, URZ, 0x1f, UR43 ;  /* 0x0000001f3f057899 */ /* 0x000fe2000801142b */
[----:B------:R-:W-:Y:S02]  /*f380*/  LOP3.LUT R10, R17, 0x180, RZ, 0xc0, !PT ;  /* 0x00000180110a7812 */ /* 0x000fe400078ec0ff */
[----:B------:R-:W-:Y:S01]  /*f390*/  IADD3 R5, P5, R150, 0x20, RZ ;  /* 0x0000002096057810 */ /* 0x000fe20007fbe0ff */
[----:B------:R-:W-:Y:S01]  /*f3a0*/  ULDC.64 UR6, c[0x0][0xb70] ;  /* 0x0002dc0000067ab9 */ /* 0x000fe20000000a00 */
[----:B------:R-:W-:Y:S01]  /*f3b0*/  SHF.R.U64 R10, R10, 0x3, RZ ;  /* 0x000000030a0a7819 */ /* 0x000fe200000012ff */
[----:B------:R-:W-:Y:S01]  /*f3c0*/  UIMAD UR5, UR5, UR6, URZ ;  /* 0x00000006050572a4 */ /* 0x000fe2000f8e023f */
[----:B------:R-:W-:Y:S01]  /*f3d0*/  LOP3.LUT R8, R5, 0x180, RZ, 0xc0, !PT ;  /* 0x0000018005087812 */ /* 0x000fe200078ec0ff */
[----:B------:R-:W-:Y:S01]  /*f3e0*/  UIMAD.WIDE.U32 UR8, UR43, UR6, URZ ;  /* 0x000000062b0872a5 */ /* 0x000fe2000f8e003f */
[----:B------:R-:W-:Y:S01]  /*f3f0*/  LOP3.LUT R10, R10, R17, RZ, 0x3c, !PT ;  /* 0x000000110a0a7212 */ /* 0x000fe200078e3cff */
[----:B------:R-:W-:Y:S01]  /*f400*/  UIMAD UR5, UR43, UR7, UR5 ;  /* 0x000000072b0572a4 */ /* 0x000fe2000f8e0205 */
[----:B------:R-:W-:Y:S01]  /*f410*/  LEA.HI R17, R54, R51, RZ, 0x7 ;  /* 0x0000003336117211 */ /* 0x000fe200078f38ff */
[----:B------:R-:W-:Y:S01]  /*f420*/  USHF.R.S32.HI UR6, URZ, 0x1f, UR44 ;  /* 0x0000001f3f067899 */ /* 0x000fe2000801142c */
[----:B------:R-:W-:Y:S01]  /*f430*/  SHF.R.U64 R8, R8, 0x3, RZ ;  /* 0x0000000308087819 */ /* 0x000fe200000012ff */
[----:B------:R-:W-:Y:S01]  /*f440*/  UIADD3 UR5, UR9, UR5, URZ ;  /* 0x0000000509057290 */ /* 0x000fe2000fffe03f */
[----:B------:R-:W-:Y:S01]  /*f450*/  LOP3.LUT R58, R17, 0xffffff80, RZ, 0xc0, !PT ;  /* 0xffffff80113a7812 */ /* 0x000fe200078ec0ff */
[----:B------:R-:W-:Y:S01]  /*f460*/  ULDC.64 UR10, c[0x0][0x208] ;  /* 0x00008200000a7ab9 */ /* 0x000fe20000000a00 */
[----:B------:R-:W-:-:S02]  /*f470*/  LOP3.LUT R8, R8, R5, RZ, 0x3c, !PT ;  /* 0x0000000508087212 */ /* 0x000fc400078e3cff */
[C---:B------:R-:W-:Y:S01]  /*f480*/  LOP3.LUT R5, R150.reuse, 0x180, RZ, 0xc0, !PT ;  /* 0x0000018096057812 */ /* 0x040fe200078ec0ff */
[----:B------:R-:W-:Y:S01]  /*f490*/  IMAD.IADD R58, R51, 0x1, -R58 ;  /* 0x00000001333a7824 */ /* 0x000fe200078e0a3a */
[C---:B------:R-:W-:Y:S02]  /*f4a0*/  IADD3 R35, P1, R150.reuse, 0x6020, RZ ;  /* 0x0000602096237810 */ /* 0x040fe40007f3e0ff */
[----:B------:R-:W-:Y:S02]  /*f4b0*/  IADD3 R27, P3, R150, 0x3020, RZ ;  /* 0x00003020961b7810 */ /* 0x000fe40007f7e0ff */
[----:B------:R-:W-:Y:S02]  /*f4c0*/  LOP3.LUT P0, RZ, R58, 0x3, RZ, 0xc0, !PT ;  /* 0x000000033aff7812 */ /* 0x000fe4000780c0ff */
[----:B------:R-:W-:Y:S01]  /*f4d0*/  SHF.R.U64 R5, R5, 0x3, RZ ;  /* 0x0000000305057819 */ /* 0x000fe200000012ff */
[----:B------:R-:W1:Y:S01]  /*f4e0*/  LDC.64 R58, c[0x0][0xb78] ;  /* 0x0002de00ff3a7b82 */ /* 0x000e620000000a00 */
[----:B------:R-:W-:-:S02]  /*f4f0*/  LOP3.LUT R34, R35, 0x180, RZ, 0xc0, !PT ;  /* 0x0000018023227812 */ /* 0x000fc400078ec0ff */
[----:B------:R-:W-:Y:S02]  /*f500*/  LOP3.LUT R26, R27, 0x180, RZ, 0xc0, !PT ;  /* 0x000001801b1a7812 */ /* 0x000fe400078ec0ff */
[----:B------:R-:W-:Y:S01]  /*f510*/  LOP3.LUT R4, R5, R150, RZ, 0x3c, !PT ;  /* 0x0000009605047212 */ /* 0x000fe200078e3cff */
[----:B------:R-:W-:Y:S01]  /*f520*/  IMAD.MOV.U32 R5, RZ, RZ, R151 ;  /* 0x000000ffff057224 */ /* 0x000fe200078e0097 */
[----:B------:R-:W-:Y:S02]  /*f530*/  SHF.R.U64 R34, R34, 0x3, RZ ;  /* 0x0000000322227819 */ /* 0x000fe400000012ff */
[----:B------:R-:W-:Y:S02]  /*f540*/  SHF.R.U64 R26, R26, 0x3, RZ ;  /* 0x000000031a1a7819 */ /* 0x000fe400000012ff */
[----:B------:R-:W-:Y:S02]  /*f550*/  IADD3 R31, P2, R150, 0x6000, RZ ;  /* 0x00006000961f7810 */ /* 0x000fe40007f5e0ff */
[----:B------:R-:W-:-:S02]  /*f560*/  LOP3.LUT R34, R34, R35, RZ, 0x3c, !PT ;  /* 0x0000002322227212 */ /* 0x000fc400078e3cff */
[----:B------:R-:W-:Y:S02]  /*f570*/  MOV R35, R4 ;  /* 0x0000000400237202 */ /* 0x000fe40000000f00 */
[----:B------:R-:W-:Y:S02]  /*f580*/  F2FP.F16.F32.PACK_AB R4, R77, R80 ;  /* 0x000000504d04723e */ /* 0x000fe400000000ff */
[----:B------:R-:W-:Y:S02]  /*f590*/  F2FP.F16.F32.PACK_AB R5, R11, R78 ;  /* 0x0000004e0b05723e */ /* 0x000fe400000000ff */
[----:B------:R-:W-:Y:S01]  /*f5a0*/  F2FP.F16.F32.PACK_AB R6, R6, R9 ;  /* 0x000000090606723e */ /* 0x000fe200000000ff */
[--C-:B------:R-:W-:Y:S01]  /*f5b0*/  IMAD.X R9, RZ, RZ, R151.reuse, P5 ;  /* 0x000000ffff097224 */ /* 0x100fe200028e0697 */
[----:B------:R-:W-:Y:S02]  /*f5c0*/  F2FP.F16.F32.PACK_AB R7, R7, R76 ;  /* 0x0000004c0707723e */ /* 0x000fe400000000ff */
[----:B------:R-:W-:Y:S01]  /*f5d0*/  LOP3.LUT R26, R26, R27, RZ, 0x3c, !PT ;  /* 0x0000001b1a1a7212 */ /* 0x000fe200078e3cff */
[----:B------:R-:W-:Y:S01]  /*f5e0*/  IMAD.X R27, RZ, RZ, R151, P3 ;  /* 0x000000ffff1b7224 */ /* 0x000fe200018e0697 */
[----:B------:R-:W-:Y:S01]  /*f5f0*/  LOP3.LUT R30, R31, 0x180, RZ, 0xc0, !PT ;  /* 0x000001801f1e7812 */ /* 0x000fe200078ec0ff */
[----:B------:R2:W-:Y:S01]  /*f600*/  STSM.16.M88.4 [R35], R4 ;  /* 0x0000000423007844 */ /* 0x0005e20000000200 */
[----:B------:R-:W-:-:S02]  /*f610*/  IADD3.X R11, RZ, R151, RZ, P4, !PT ;  /* 0x00000097ff0b7210 */ /* 0x000fc400027fe4ff */
[----:B------:R-:W-:Y:S02]  /*f620*/  SHF.R.U64 R30, R30, 0x3, RZ ;  /* 0x000000031e1e7819 */ /* 0x000fe400000012ff */
[----:B------:R-:W-:Y:S01]  /*f630*/  MOV R17, R26 ;  /* 0x0000001a00117202 */ /* 0x000fe20000000f00 */
[----:B------:R-:W-:Y:S01]  /*f640*/  IMAD.U32 R26, RZ, RZ, UR8 ;  /* 0x00000008ff1a7e24 */ /* 0x000fe2000f8e00ff */
[----:B------:R-:W-:Y:S01]  /*f650*/  MOV R27, UR9 ;  /* 0x00000009001b7c02 */ /* 0x000fe20008000f00 */
[----:B------:R-:W-:Y:S01]  /*f660*/  IMAD.U32 R27, RZ, RZ, UR5 ;  /* 0x00000005ff1b7e24 */ /* 0x000fe2000f8e00ff */
[----:B------:R-:W-:Y:S01]  /*f670*/  LOP3.LUT R30, R30, R31, RZ, 0x3c, !PT ;  /* 0x0000001f1e1e7212 */ /* 0x000fe200078e3cff */
[----:B------:R-:W-:Y:S01]  /*f680*/  IMAD.X R31, RZ, RZ, R151, P2 ;  /* 0x000000ffff1f7224 */ /* 0x000fe200010e0697 */
[----:B------:R-:W-:Y:S01]  /*f690*/  LEA.HI R62, R54, R51, RZ, 0x5 ;  /* 0x00000033363e7211 */ /* 0x000fe200078f28ff */
[C---:B-1----:R-:W-:Y:S01]  /*f6a0*/  IMAD.WIDE.U32 R26, R58.reuse, UR44, R26 ;  /* 0x0000002c3a1a7c25 */ /* 0x042fe2000f8e001a */
[----:B------:R-:W-:Y:S01]  /*f6b0*/  MOV R54, R10 ;  /* 0x0000000a00367202 */ /* 0x000fe20000000f00 */
[----:B------:R-:W-:Y:S01]  /*f6c0*/  ULDC UR5, c[0x0][0xa88] ;  /* 0x0002a20000057ab9 */ /* 0x000fe20000000800 */
[----:B------:R-:W-:Y:S01]  /*f6d0*/  F2FP.F16.F32.PACK_AB R10, R41, R36 ;  /* 0x00000024290a723e */ /* 0x000fe200000000ff */
[----:B--2---:R-:W-:Y:S01]  /*f6e0*/  IMAD.X R35, RZ, RZ, R151, P1 ;  /* 0x000000ffff237224 */ /* 0x004fe200008e0697 */
[----:B------:R-:W-:Y:S01]  /*f6f0*/  MOV R30, R30 ;  /* 0x0000001e001e7202 */ /* 0x000fe20000000f00 */
[----:B------:R-:W-:Y:S01]  /*f700*/  IMAD R4, R58, UR6, RZ ;  /* 0x000000063a047c24 */ /* 0x000fe2000f8e02ff */
[----:B------:R-:W-:Y:S01]  /*f710*/  MOV R55, R8 ;  /* 0x0000000800377202 */ /* 0x000fe20000000f00 */
[----:B------:R-:W-:Y:S01]  /*f720*/  ULDC.64 UR6, c[0x0][0xb40] ;  /* 0x0002d00000067ab9 */ /* 0x000fe20000000a00 */
[----:B------:R-:W-:Y:S01]  /*f730*/  MOV R34, R34 ;  /* 0x0000002200227202 */ /* 0x000fe20000000f00 */
        /* <DEDUP_REMOVED lines=10> */
[----:B------:R-:W-:Y:S02]  /*f7e0*/  F2FP.F16.F32.PACK_AB R8, R40, R37 ;  /* 0x000000252808723e */ /* 0x000fe400000000ff */
[----:B------:R-:W-:Y:S01]  /*f7f0*/  F2FP.F16.F32.PACK_AB R9, R56, R57 ;  /* 0x000000393809723e */ /* 0x000fe200000000ff */
[----:B------:R1:W-:Y:S01]  /*f800*/  STSM.16.M88.4 [R55], R4 ;  /* 0x0000000437007844 */ /* 0x0003e20000000200 */
[----:B------:R-:W-:-:S02]  /*f810*/  F2FP.F16.F32.PACK_AB R11, R52, R53 ;  /* 0x00000035340b723e */ /* 0x000fc400000000ff */
[----:B------:R-:W-:Y:S02]  /*f820*/  ISETP.GE.OR P0, PT, R36, UR5, P0 ;  /* 0x0000000524007c0c */ /* 0x000fe40008706670 */
[----:B------:R-:W-:Y:S01]  /*f830*/  F2FP.F16.F32.PACK_AB R12, R13, R12 ;  /* 0x0000000c0d0c723e */ /* 0x000fe200000000ff */
[----:B------:R-:W-:Y:S01]  /*f840*/  STSM.16.M88.4 [R54], R8 ;  /* 0x0000000836007844 */ /* 0x000fe20000000200 */
[----:B------:R-:W-:Y:S02]  /*f850*/  F2FP.F16.F32.PACK_AB R14, R15, R14 ;  /* 0x0000000e0f0e723e */ /* 0x000fe400000000ff */
[----:B------:R-:W-:Y:S02]  /*f860*/  IADD3.X R36, R31, R27, R51, P2, !PT ;  /* 0x0000001b1f247210 */ /* 0x000fe400017fe433 */
        /* <DEDUP_REMOVED lines=12> */
[----:B-1----:R-:W-:Y:S02]  /*f930*/  SHF.R.S32.HI R6, RZ, 0x5, R62 ;  /* 0x00000005ff067819 */ /* 0x002fe4000001143e */
[C---:B------:R-:W-:Y:S01]  /*f940*/  LEA R4, P2, R35.reuse, UR6, 0x2 ;  /* 0x0000000623047c11 */ /* 0x040fe2000f8410ff */
[----:B------:R-:W-:Y:S03]  /*f950*/  STSM.16.M88.4 [R34], R24 ;  /* 0x0000001822007844 */ /* 0x000fe60000000200 */
        /* <DEDUP_REMOVED lines=39> */
.L_x_9823:
[----:B------:R-:W-:Y:S05]  /*fbd0*/  BSYNC B0 ;  /* 0x0000000000007941 */ /* 0x000fea0003800000 */
.L_x_9822:
[----:B------:R-:W-:Y:S05]  /*fbe0*/  BRA `(.L_x_9821) ;  /* 0x00000004009c7947 */ /* 0x000fea0003800000 */
.L_x_9820:
[----:B------:R-:W1:Y:S01]  /*fbf0*/  LDC R14, c[0x0][0xdac] ;  /* 0x00036b00ff0e7b82 */ /* 0x000e620000000800 */
[----:B------:R-:W-:Y:S01]  /*fc00*/  ISETP.GT.AND P0, PT, R51, 0xbf, PT ;  /* 0x000000bf3300780c */ /* 0x000fe20003f04270 */
[----:B------:R-:W-:Y:S01]  /*fc10*/  USHF.R.S32.HI UR5, URZ, 0x1f, UR43 ;  /* 0x0000001f3f057899 */ /* 0x000fe2000801142b */
[----:B------:R-:W-:Y:S01]  /*fc20*/  SHF.R.S32.HI R0, RZ, 0x1f, R51 ;  /* 0x0000001fff007819 */ /* 0x000fe20000011433 */
[----:B------:R-:W-:Y:S01]  /*fc30*/  USHF.R.S32.HI UR6, URZ, 0x1f, UR44 ;  /* 0x0000001f3f067899 */ /* 0x000fe2000801142c */
[----:B------:R-:W-:Y:S02]  /*fc40*/  BSSY B0, `(.L_x_9824) ;  /* 0x000001d000007945 */ /* 0x000fe40003800000 */
[----:B------:R-:W-:Y:S01]  /*fc50*/  LEA.HI R15, R0, R51, RZ, 0x2 ;  /* 0x00000033000f7211 */ /* 0x000fe200078f10ff */
[----:B------:R-:W2:Y:S03]  /*fc60*/  LDC R20, c[0x0][0xa88] ;  /* 0x0002a200ff147b82 */ /* 0x000ea60000000800 */
[----:B------:R-:W-:-:S05]  /*fc70*/  LOP3.LUT R0, R15, 0x1ffffffc, RZ, 0xc0, !PT ;  /* 0x1ffffffc0f007812 */ /* 0x000fca00078ec0ff */
[----:B------:R-:W3:Y:S01]  /*fc80*/  LDC.64 R10, c[0x0][0xae0] ;  /* 0x0002b800ff0a7b82 */ /* 0x000ee20000000a00 */
[----:B------:R-:W-:-:S07]  /*fc90*/  IMAD.IADD R51, R51, 0x1, -R0 ;  /* 0x0000000133337824 */ /* 0x000fce00078e0a00 */
[----:B------:R-:W4:Y:S01]  /*fca0*/  LDC.64 R12, c[0x0][0xae8] ;  /* 0x0002ba00ff0c7b82 */ /* 0x000f220000000a00 */
[----:B------:R-:W-:Y:S05]  /*fcb0*/  @P0 BRA `(.L_x_9825) ;  /* 0x0000000000540947 */ /* 0x000fea0003800000 */
[----:B------:R-:W-:Y:S01]  /*fcc0*/  IADD3 R4, R17, -0x80, R2 ;  /* 0xffffff8011047810 */ /* 0x000fe20007ffe002 */
[----:B------:R-:W-:-:S03]  /*fcd0*/  ULDC UR7, c[0x0][0xa88] ;  /* 0x0002a20000077ab9 */ /* 0x000fc60000000800 */
[----:B------:R-:W-:-:S13]  /*fce0*/  ISETP.GE.AND P0, PT, R4, UR7, PT ;  /* 0x0000000704007c0c */ /* 0x000fda000bf06270 */
[----:B------:R-:W-:Y:S05]  /*fcf0*/  @P0 BRA `(.L_x_9825) ;  /* 0x0000000000440947 */ /* 0x000fea0003800000 */
[----:B------:R-:W5:Y:S01]  /*fd00*/  LDC.64 R6, c[0x0][0xb70] ;  /* 0x0002dc00ff067b82 */ /* 0x000f620000000a00 */
[----:B------:R-:W-:Y:S01]  /*fd10*/  SHF.R.S32.HI R5, RZ, 0x1f, R4 ;  /* 0x0000001fff057819 */ /* 0x000fe20000011404 */
[----:B------:R-:W-:Y:S01]  /*fd20*/  ULDC.64 UR8, c[0x0][0xb40] ;  /* 0x0002d00000087ab9 */ /* 0x000fe20000000a00 */
[----:B------:R-:W-:-:S05]  /*fd30*/  ULDC.64 UR10, c[0x0][0x208] ;  /* 0x00008200000a7ab9 */ /* 0x000fca0000000a00 */
[----:B------:R-:W1:Y:S01]  /*fd40*/  LDC.64 R8, c[0x0][0xb78] ;  /* 0x0002de00ff087b82 */ /* 0x000e620000000a00 */
[C---:B-----5:R-:W-:Y:S02]  /*fd50*/  IMAD R0, R6.reuse, UR5, RZ ;  /* 0x0000000506007c24 */ /* 0x060fe4000f8e02ff */
[----:B------:R-:W-:-:S04]  /*fd60*/  IMAD.WIDE.U32 R4, R6, UR43, R4 ;  /* 0x0000002b06047c25 */ /* 0x000fc8000f8e0004 */
[----:B------:R-:W-:Y:S02]  /*fd70*/  IMAD R3, R7, UR43, R0 ;  /* 0x0000002b07037c24 */ /* 0x000fe4000f8e0200 */
[----:B-1----:R-:W-:-:S03]  /*fd80*/  IMAD R0, R8, UR6, RZ ;  /* 0x0000000608007c24 */ /* 0x002fc6000f8e02ff */
        /* <DEDUP_REMOVED lines=8> */
.L_x_9825:
[----:B------:R-:W-:Y:S05]  /*fe10*/  BSYNC B0 ;  /* 0x0000000000007941 */ /* 0x000fea0003800000 */
.L_x_9824:
[----:B------:R-:W-:Y:S01]  /*fe20*/  R2UR UR7, R147 ;  /* 0x00000000930772ca */ /* 0x000fe200000e0000 */
[----:B---3--:R-:W-:Y:S01]  /*fe30*/  IMAD R0, R10, UR5, RZ ;  /* 0x000000050a007c24 */ /* 0x008fe2000f8e02ff */
[----:B------:R-:W-:Y:S01]  /*fe40*/  SHF.R.S32.HI R4, RZ, 0x2, R15 ;  /* 0x00000002ff047819 */ /* 0x000fe2000001140f */
[----:B------:R-:W-:Y:S01]  /*fe50*/  IMAD.SHL.U32 R8, R51, 0x8, RZ ;  /* 0x0000000833087824 */ /* 0x000fe200078e00ff */
[----:B------:R-:W-:Y:S01]  /*fe60*/  BSSY B0, `(.L_x_9826) ;  /* 0x0000026000007945 */ /* 0x000fe20003800000 */
[----:B-1----:R-:W-:Y:S01]  /*fe70*/  IMAD R3, R11, UR43, R0 ;  /* 0x0000002b0b037c24 */ /* 0x002fe2000f8e0200 */
[----:B------:R-:W-:Y:S02]  /*fe80*/  IADD3 R0, R4, 0x60, RZ ;  /* 0x0000006004007810 */ /* 0x000fe40007ffe0ff */
[----:B------:R-:W-:-:S05]  /*fe90*/  SHF.R.S32.HI R9, RZ, 0x1f, R8 ;  /* 0x0000001fff097819 */ /* 0x000fca0000011408 */
[----:B------:R-:W-:Y:S01]  /*fea0*/  ULOP3.LUT UR5, URZ, UR7, URZ, 0x33, !UPT ;  /* 0x000000073f057292 */ /* 0x000fe2000f8e333f */
[----:B------:R-:W-:-:S04]  /*feb0*/  IMAD.WIDE.U32 R6, R10, UR43, R8 ;  /* 0x0000002b0a067c25 */ /* 0x000fc8000f8e0008 */
[----:B----4-:R-:W-:Y:S02]  /*fec0*/  IMAD R10, R12, UR6, RZ ;  /* 0x000000060c0a7c24 */ /* 0x010fe4000f8e02ff */
[----:B------:R-:W-:Y:S02]  /*fed0*/  VIADD R15, R14, UR5 ;  /* 0x000000050e0f7c36 */ /* 0x000fe40008000000 */
[----:B------:R-:W-:Y:S02]  /*fee0*/  IMAD.IADD R7, R7, 0x1, R3 ;  /* 0x0000000107077824 */ /* 0x000fe400078e0203 */
[----:B--2---:R-:W-:Y:S02]  /*fef0*/  IMAD R5, R15, -0xc0, R20 ;  /* 0xffffff400f057824 */ /* 0x004fe400078e0214 */
[----:B------:R-:W-:Y:S02]  /*ff00*/  IMAD R3, R13, UR44, R10 ;  /* 0x0000002c0d037c24 */ /* 0x000fe4000f8e020a */
[----:B------:R-:W-:Y:S01]  /*ff10*/  IMAD.WIDE.U32 R10, R12, UR44, R6 ;  /* 0x0000002c0c0a7c25 */ /* 0x000fe2000f8e0006 */
[----:B------:R-:W-:-:S02]  /*ff20*/  ISETP.GE.AND P0, PT, R4, R5, PT ;  /* 0x000000050400720c */ /* 0x000fc40003f06270 */
[----:B------:R-:W-:Y:S01]  /*ff30*/  ISETP.GE.AND P3, PT, R0, R5, PT ;  /* 0x000000050000720c */ /* 0x000fe20003f66270 */
[----:B------:R-:W-:Y:S01]  /*ff40*/  IMAD.IADD R13, R11, 0x1, R3 ;  /* 0x000000010b0d7824 */ /* 0x000fe200078e0203 */
[----:B------:R-:W-:-:S03]  /*ff50*/  SHF.R.S32.HI R5, RZ, 0x1f, R4 ;  /* 0x0000001fff057819 */ /* 0x000fc60000011404 */
[----:B------:R-:W-:-:S06]  /*ff60*/  IMAD.WIDE R6, R15, 0xc0, R4 ;  /* 0x000000c00f067825 */ /* 0x000fcc00078e0204 */
[----:B------:R-:W-:Y:S05]  /*ff70*/  @P0 BRA `(.L_x_9827) ;  /* 0x0000000000500947 */ /* 0x000fea0003800000 */
        /* <DEDUP_REMOVED lines=20> */
.L_x_9827:
[----:B------:R-:W-:Y:S05]  /*100c0*/  BSYNC B0 ;  /* 0x0000000000007941 */ /* 0x000fea0003800000 */
.L_x_9826:
[----:B------:R-:W-:Y:S04]  /*100d0*/  BSSY B0, `(.L_x_9821) ;  /* 0x0000018000007945 */ /* 0x000fe80003800000 */
[----:B------:R-:W-:Y:S05]  /*100e0*/  @P3 BRA `(.L_x_9828) ;  /* 0x0000000000583947 */ /* 0x000fea0003800000 */
[----:B------:R-:W-:Y:S01]  /*100f0*/  IADD3 R3, P0, R6, 0x60, RZ ;  /* 0x0000006006037810 */ /* 0x000fe20007f1e0ff */
[----:B------:R-:W-:Y:S01]  /*10100*/  ULDC UR5, c[0x0][0xa8c] ;  /* 0x0002a30000057ab9 */ /* 0x000fe20000000800 */
[----:B------:R-:W-:Y:S01]  /*10110*/  MOV R5, R13 ;  /* 0x0000000d00057202 */ /* 0x000fe20000000f00 */
[----:B------:R-:W-:Y:S01]  /*10120*/  ULDC.64 UR6, c[0x0][0xad8] ;  /* 0x0002b60000067ab9 */ /* 0x000fe20000000a00 */
[----:B------:R-:W-:Y:S01]  /*10130*/  IMAD.MOV.U32 R4, RZ, RZ, R10 ;  /* 0x000000ffff047224 */ /* 0x000fe200078e000a */
[C---:B------:R-:W-:Y:S01]  /*10140*/  ISETP.GE.AND P1, PT, R8.reuse, UR5, PT ;  /* 0x0000000508007c0c */ /* 0x040fe2000bf26270 */
[----:B------:R-:W-:Y:S01]  /*10150*/  IMAD.X R6, RZ, RZ, R7, P0 ;  /* 0x000000ffff067224 */ /* 0x000fe200000e0607 */
[----:B------:R-:W-:Y:S01]  /*10160*/  ULDC.64 UR8, c[0x0][0x208] ;  /* 0x0000820000087ab9 */ /* 0x000fe20000000a00 */
        /* <DEDUP_REMOVED lines=14> */
.L_x_9828:
[----:B------:R-:W-:Y:S05]  /*10250*/  BSYNC B0 ;  /* 0x0000000000007941 */ /* 0x000fea0003800000 */
.L_x_9821:
[----:B--2---:R-:W2:Y:S02]  /*10260*/  LDC R0, c[0x0][0xda8] ;  /* 0x00036a00ff007b82 */ /* 0x004ea40000000800 */
[----:B--2---:R-:W-:-:S13]  /*10270*/  ISETP.LE.AND P0, PT, R0, UR4, PT ;  /* 0x0000000400007c0c */ /* 0x004fda000bf03270 */
[----:B------:R-:W-:Y:S05]  /*10280*/  @!P0 BRA `(.L_x_9829) ;  /* 0xffffff0800f08947 */ /* 0x000fea000383ffff */
[----:B------:R-:W-:Y:S05]  /*10290*/  EXIT ;  /* 0x000000000000794d */ /* 0x000fea0003800000 */
.L_x_9785:
[----:B------:R-:W-:-:S08]  /*102a0*/  NOP ;  /* 0x0000000000007918 */ /* 0x000fd00000000000 */
[----:B------:R-:W1:-:S00]  /*102b0*/  USETMAXREG.DEALLOC.CTAPOOL 0x20 ;  /* 0x00000020000079c8 */ /* 0x000e4000080e0500 */
[----:B-1----:R-:W-:-:S05]  /*102c0*/  LOP3.LUT R16, R0, 0x3, RZ, 0xc0, !PT ;  /* 0x0000000300107812 */ /* 0x002fca00078ec0ff */
[----:B------:R-:W1:Y:S02]  /*102d0*/  SHFL.IDX PT, R0, R16, RZ, 0x1f ;  /* 0x00001fff10007589 */ /* 0x000e6400000e0000 */
[----:B-1----:R-:W-:-:S13]  /*102e0*/  ISETP.NE.AND P0, PT, R0, RZ, PT ;  /* 0x000000ff0000720c */ /* 0x002fda0003f05270 */
[----:B------:R-:W-:Y:S05]  /*102f0*/  @P0 EXIT ;  /* 0x000000000000094d */ /* 0x000fea0003800000 */
[----:B------:R-:W1:Y:S01]  /*10300*/  S2UR UR4, SR_CTAID.X ;  /* 0x00000000000479c3 */ /* 0x000e620000002500 */
[----:B------:R-:W-:Y:S01]  /*10310*/  IMAD.MOV.U32 R23, RZ, RZ, RZ ;  /* 0x000000ffff177224 */ /* 0x000fe200078e00ff */
[----:B------:R-:W-:Y:S01]  /*10320*/  MOV R22, 0x1 ;  /* 0x0000000100167802 */ /* 0x000fe20000000f00 */
[----:B------:R-:W-:-:S05]  /*10330*/  IMAD.MOV.U32 R19, RZ, RZ, RZ ;  /* 0x000000ffff137224 */ /* 0x000fca00078e00ff */
[----:B------:R-:W1:Y:S02]  /*10340*/  LDC R0, c[0x0][0xda8] ;  /* 0x00036a00ff007b82 */ /* 0x000e640000000800 */
[----:B-1----:R-:W-:-:S13]  /*10350*/  ISETP.LE.AND P0, PT, R0, UR4, PT ;  /* 0x0000000400007c0c */ /* 0x002fda000bf03270 */
[----:B------:R-:W-:Y:S05]  /*10360*/  @P0 BRA `(.L_x_9830) ;  /* 0x0000002c000c0947 */ /* 0x000fea0003800000 */
[----:B------:R-:W-:Y:S01]  /*10370*/  LOP3.LUT R27, R2, 0x1f, RZ, 0xc0, !PT ;  /* 0x0000001f021b7812 */ /* 0x000fe200078ec0ff */
[----:B------:R-:W-:Y:S01]  /*10380*/  IMAD.U32 R26, RZ, RZ, UR4 ;  /* 0x00000004ff1a7e24 */ /* 0x000fe2000f8e00ff */
[----:B------:R-:W-:Y:S01]  /*10390*/  MOV R23, RZ ;  /* 0x000000ff00177202 */ /* 0x000fe20000000f00 */
[----:B------:R-:W-:Y:S01]  /*103a0*/  IMAD.MOV.U32 R19, RZ, RZ, RZ ;  /* 0x000000ffff137224 */ /* 0x000fe200078e00ff */
[----:B------:R-:W-:Y:S01]  /*103b0*/  ULDC UR44, c[0x0][0xc] ;  /* 0x00000300002c7ab9 */ /* 0x000fe20000000800 */
[----:B------:R-:W-:Y:S01]  /*103c0*/  IMAD.MOV.U32 R22, RZ, RZ, 0x1 ;  /* 0x00000001ff167424 */ /* 0x000fe200078e00ff */
[----:B------:R-:W-:-:S06]  /*103d0*/  ULDC.64 UR38, c[0x0][0x198] ;  /* 0x0000660000267ab9 */ /* 0x000fcc0000000a00 */
.L_x_9878:
        /* <DEDUP_REMOVED lines=21> */
.L_x_9831:
[----:B------:R-:W-:Y:S01]  /*10530*/  ULDC UR9, c[0x0][0xdc4] ;  /* 0x0003710000097ab9 */ /* 0x000fe20000000800 */
[----:B------:R-:W-:Y:S01]  /*10540*/  UMOV UR7, UR8 ;  /* 0x0000000800077c82 */ /* 0x000fe20008000000 */
[----:B------:R-:W-:-:S11]  /*10550*/  UISETP.NE.AND UP0, UPT, UR9, 0x1, UPT ;  /* 0x000000010900788c */ /* 0x000fd6000bf05270 */
[----:B------:R-:W-:Y:S02]  /*10560*/  @UP0 ULDC.64 UR10, c[0x0][0xdc8] ;  /* 0x00037200000a0ab9 */ /* 0x000fe40000000a00 */
[----:B------:R-:W-:-:S04]  /*10570*/  UIMAD.WIDE.U32 UR4, UR8, UR10, URZ ;  /* 0x0000000a080472a5 */ /* 0x000fc8000f8e003f */
[----:B------:R-:W-:-:S04]  /*10580*/  @UP0 USHF.R.U32.HI UR7, URZ, UR11, UR5 ;  /* 0x0000000b3f070299 */ /* 0x000fc80008011605 */
[----:B------:R-:W-:-:S12]  /*10590*/  UIMAD UR4, UR7, UR9, URZ ;  /* 0x00000009070472a4 */ /* 0x000fd8000f8e023f */
.L_x_9832:
        /* <DEDUP_REMOVED lines=9> */
[----:B------:R-:W-:Y:S01]  /*10630*/  UIMAD UR41, UR5, 0xc0, URZ ;  /* 0x000000c0052978a4 */ /* 0x000fe2000f8e023f */
        /* <DEDUP_REMOVED lines=17> */
[----:B------:R-:W-:Y:S02]  /*10750*/  IMAD R2, R3, R4, R2 ;  /* 0x0000000403027224 */ /* 0x000fe400078e0202 */
[----:B------:R-:W-:-:S04]  /*10760*/  IMAD.HI R0, R0, 0x38e38e39, RZ ;  /* 0x38e38e3900007827 */ /* 0x000fc800078e02ff */
[----:B------:R-:W-:Y:S01]  /*10770*/  IMAD.HI R2, R2, 0x38e38e39, RZ ;  /* 0x38e38e3902027827 */ /* 0x000fe200078e02ff */
[----:B------:R-:W-:-:S04]  /*10780*/  SHF.R.U32.HI R3, RZ, 0x1f, R0 ;  /* 0x0000001fff037819 */ /* 0x000fc80000011600 */
[----:B------:R-:W-:Y:S02]  /*10790*/  SHF.R.U32.HI R5, RZ, 0x1f, R2 ;  /* 0x0000001fff057819 */ /* 0x000fe40000011602 */
[----:B------:R-:W-:Y:S02]  /*107a0*/  LEA.HI.SX32 R3, R0, R3, 0x1b ;  /* 0x0000000300037211 */ /* 0x000fe400078fdaff */
[----:B------:R-:W-:-:S04]  /*107b0*/  LEA.HI.SX32 R2, R2, R5, 0x1b ;  /* 0x0000000502027211 */ /* 0x000fc800078fdaff */
[----:B------:R-:W-:-:S04]  /*107c0*/  VIMNMX R25, R3, R2, PT ;  /* 0x0000000203197248 */ /* 0x000fc80003fe0100 */
[----:B------:R-:W-:-:S13]  /*107d0*/  ISETP.GT.AND P0, PT, R25, RZ, PT ;  /* 0x000000ff1900720c */ /* 0x000fda0003f04270 */
[----:B------:R-:W-:Y:S05]  /*107e0*/  @P0 BRA `(.L_x_9834) ;  /* 0x0000000000440947 */ /* 0x000fea0003800000 */
[----:B------:R-:W-:Y:S01]  /*107f0*/  ISETP.NE.AND P0, PT, R27, RZ, PT ;  /* 0x000000ff1b00720c */ /* 0x000fe20003f05270 */
[----:B------:R-:W-:-:S12]  /*10800*/  IMAD.MOV.U32 R13, RZ, RZ, R26 ;  /* 0x000000ffff0d7224 */ /* 0x000fd800078e001a */
        /* <DEDUP_REMOVED lines=15> */
.L_x_9834:
        /* <DEDUP_REMOVED lines=9> */
[----:B------:R-:W-:Y:S01]  /*10990*/  IMAD.U32 R4, RZ, RZ, UR4 ;  /* 0x00000004ff047e24 */ /* 0x000fe2000f8e00ff */
[----:B------:R-:W-:Y:S01]  /*109a0*/  MOV R5, UR5 ;  /* 0x0000000500057c02 */ /* 0x000fe20008000f00 */
[----:B------:R-:W-:Y:S01]  /*109b0*/  ULDC.64 UR4, c[0x4][0x50] ;  /* 0x0100140000047ab9 */ /* 0x000fe20000000a00 */
        /* <DEDUP_REMOVED lines=10> */
.L_x_9836:
[----:B------:R-:W-:-:S05]  /*10a60*/  VIADD R0, R24, 0x200 ;  /* 0x0000020018007836 */ /* 0x000fca0000000000 */
[----:B------:R-:W-:-:S13]  /*10a70*/  LOP3.LUT P0, RZ, R0, 0x1bf, RZ, 0xc0, !PT ;  /* 0x000001bf00ff7812 */ /* 0x000fda000780c0ff */
[----:B------:R-:W-:Y:S05]  /*10a80*/  @!P0 BRA `(.L_x_9837) ;  /* 0x00000000007c8947 */ /* 0x000fea0003800000 */
        /* <DEDUP_REMOVED lines=16> */
.L_x_9838:
[----:B------:R-:W1:Y:S01]  /*10b90*/  LDC.64 R2, c[0x4][R2] ;  /* 0x0100000002027b82 */ /* 0x000e620000000a00 */
[----:B------:R-:W-:Y:S01]  /*10ba0*/  ULDC.64 UR4, c[0x4][0x1b8] ;  /* 0x01006e0000047ab9 */ /* 0x000fe20000000a00 */
[----:B------:R-:W-:Y:S01]  /*10bb0*/  ULDC.64 UR6, c[0x4][0x1c0] ;  /* 0x0100700000067ab9 */ /* 0x000fe20000000a00 */
[----:B------:R-:W-:Y:S01]  /*10bc0*/  IMAD.U32 R4, RZ, RZ, UR4 ;  /* 0x00000004ff047e24 */ /* 0x000fe2000f8e00ff */
[----:B------:R-:W-:Y:S01]  /*10bd0*/  MOV R6, UR6 ;  /* 0x0000000600067c02 */ /* 0x000fe20008000f00 */
[----:B------:R-:W-:Y:S01]  /*10be0*/  IMAD.U32 R5, RZ, RZ, UR5 ;  /* 0x00000005ff057e24 */ /* 0x000fe2000f8e00ff */
[----:B------:R-:W-:Y:S01]  /*10bf0*/  ULDC.64 UR4, c[0x4][0x60] ;  /* 0x0100180000047ab9 */ /* 0x000fe20000000a00 */
[----:B------:R-:W-:Y:S01]  /*10c00*/  IMAD.U32 R7, RZ, RZ, UR7 ;  /* 0x00000007ff077e24 */ /* 0x000fe2000f8e00ff */
[----:B------:R-:W-:Y:S01]  /*10c10*/  MOV R12, 0x1 ;  /* 0x00000001000c7802 */ /* 0x000fe20000000f00 */
[----:B------:R-:W-:Y:S02]  /*10c20*/  IMAD.U32 R10, RZ, RZ, UR4 ;  /* 0x00000004ff0a7e24 */ /* 0x000fe4000f8e00ff */
[----:B------:R-:W-:-:S02]  /*10c30*/  IMAD.U32 R11, RZ, RZ, UR5 ;  /* 0x00000005ff0b7e24 */ /* 0x000fc4000f8e00ff */
[----:B------:R-:W-:Y:S02]  /*10c40*/  IMAD.MOV.U32 R8, RZ, RZ, 0x70 ;  /* 0x00000070ff087424 */ /* 0x000fe400078e00ff */
[----:B------:R-:W-:-:S07]  /*10c50*/  IMAD.MOV.U32 R13, RZ, RZ, RZ ;  /* 0x000000ffff0d7224 */ /* 0x000fce00078e00ff */
[----:B------:R-:W-:-:S07]  /*10c60*/  LEPC R20, `(.L_x_9837) ;  /* 0x000000001014794e */ /* 0x000fce0000000000 */
[----:B-1----:R-:W-:Y:S05]  /*10c70*/  CALL.ABS.NOINC R2 ;  /* 0x0000000002007343 */ /* 0x002fea0003c00000 */
.L_x_9837:
[----:B------:R-:W-:Y:S01]  /*10c80*/  ULDC.64 UR4, c[0x0][0x9f8] ;  /* 0x00027e0000047ab9 */ /* 0x000fe20000000a00 */
[----:B------:R-:W-:Y:S01]  /*10c90*/  IMAD.U32 R5, RZ, RZ, UR43 ;  /* 0x0000002bff057e24 */ /* 0x000fe2000f8e00ff */
[----:B------:R-:W-:Y:S01]  /*10ca0*/  ISETP.NE.U32.AND P0, PT, RZ, UR4, PT ;  /* 0x00000004ff007c0c */ /* 0x000fe2000bf05070 */
[----:B------:R-:W-:Y:S01]  /*10cb0*/  IMAD.U32 R0, RZ, RZ, UR43 ;  /* 0x0000002bff007e24 */ /* 0x000fe2000f8e00ff */
[----:B------:R-:W-:Y:S02]  /*10cc0*/  ULDC.64 UR6, c[0x0][0x208] ;  /* 0x0000820000067ab9 */ /* 0x000fe40000000a00 */
        /* <DEDUP_REMOVED lines=16> */
[----:B--2---:R-:W-:-:S02]  /*10dd0*/  IMAD.U32 R4, RZ, RZ, UR42 ;  /* 0x0000002aff047e24 */ /* 0x004fc4000f8e00ff */
[----:B------:R-:W-:-:S05]  /*10de0*/  VOTEU.ALL UP1, P1 ;  /* 0x00000000003f7886 */ /* 0x000fca0000820000 */
[----:B------:R-:W-:Y:S01]  /*10df0*/  @!UP1 UIADD3 UR4, UP0, UR38, 0x270, URZ ;  /* 0x0000027026049890 */ /* 0x000fe2000ff1e03f */
[----:B-1----:R-:W-:Y:S02]  /*10e00*/  ISETP.NE.AND P2, PT, R2, 0x1, PT ;  /* 0x000000010200780c */ /* 0x002fe40003f45270 */
[----:B------:R-:W1:Y:S01]  /*10e10*/  LDC.64 R2, c[0x0][0x3f8] ;  /* 0x0000fe00ff027b82 */ /* 0x000e620000000a00 */
[----:B------:R-:W-:-:S09]  /*10e20*/  @!UP1 UIADD3.X UR5, URZ, UR39, URZ, UP0, !UPT ;  /* 0x000000273f059290 */ /* 0x000fd200087fe43f */
[----:B------:R2:W-:Y:S01]  /*10e30*/  @!UP1 UTMAPF.L2.4D [UR40], [UR4] ;  /* 0x00000028040095b8 */ /* 0x0005e20008018000 */
[----:B------:R-:W4:Y:S01]  /*10e40*/  @P2 LDC R6, c[0x0][0x42c] ;  /* 0x00010b00ff062b82 */ /* 0x000f220000000800 */
[----:B------:R2:W-:Y:S07]  /*10e50*/  @!UP1 UTMAPF.L2.4D [UR8], [UR4] ;  /* 0x00000008040095b8 */ /* 0x0005ee0008018000 */
[----:B------:R-:W5:Y:S01]  /*10e60*/  @P2 LDC R8, c[0x0][0x430] ;  /* 0x00010c00ff082b82 */ /* 0x000f620000000800 */
[----:B-1----:R-:W-:Y:S01]  /*10e70*/  ISETP.NE.U32.AND P0, PT, R2, RZ, PT ;  /* 0x000000ff0200720c */ /* 0x002fe20003f05070 */
[----:B------:R2:W-:Y:S03]  /*10e80*/  @!UP1 UTMAPF.L2.4D [UR12], [UR4] ;  /* 0x0000000c040095b8 */ /* 0x0005e60008018000 */
[----:B------:R-:W-:Y:S01]  /*10e90*/  ISETP.NE.AND.EX P0, PT, R3, RZ, PT, P0 ;  /* 0x000000ff0300720c */ /* 0x000fe20003f05300 */
[----:B----4-:R-:W-:Y:S01]  /*10ea0*/  @P2 IMAD.HI.U32 R5, R6, UR42, RZ ;  /* 0x0000002a06052c27 */ /* 0x010fe2000f8e00ff */
[----:B------:R-:W-:-:S04]  /*10eb0*/  IADD3 R6, R25, -0x1, RZ ;  /* 0xffffffff19067810 */ /* 0x000fc80007ffe0ff */
[----:B-----5:R-:W-:Y:S01]  /*10ec0*/  @P2 SHF.R.U32.HI R4, RZ, R8, R5 ;  /* 0x00000008ff042219 */ /* 0x020fe20000011605 */
[----:B------:R-:W-:Y:S01]  /*10ed0*/  IMAD.MOV.U32 R5, RZ, RZ, R6 ;  /* 0x000000ffff057224 */ /* 0x000fe200078e0006 */
[----:B---3--:R-:W-:Y:S01]  /*10ee0*/  SEL R9, R0, RZ, !P0 ;  /* 0x000000ff00097207 */ /* 0x008fe20004000000 */
[----:B--2---:R-:W-:Y:S06]  /*10ef0*/  BRA.DIV UR6, `(.L_x_9839) ;  /* 0x0000002606887947 */ /* 0x004fec000b800000 */
.L_x_9890:
[----:B------:R-:W-:Y:S01]  /*10f00*/  UMOV UR4, 0xffffffff ;  /* 0xffffffff00047882 */ /* 0x000fe20000000000 */
[----:B------:R-:W-:Y:S02]  /*10f10*/  SHF.R.S32.HI R8, RZ, 0x1f, R0 ;  /* 0x0000001fff087819 */ /* 0x000fe40000011400 */
[----:B------:R-:W-:Y:S05]  /*10f20*/  BRA.DIV UR4, `(.L_x_9840) ;  /* 0x00000026049c7947 */ /* 0x000fea000b800000 */
[----:B------:R-:W-:-:S13]  /*10f30*/  ELECT P6, URZ, PT ;  /* 0x00000000003f782f */ /* 0x000fda00038c0000 */
.L_x_9893:
[----:B------:R-:W-:Y:S05]  /*10f40*/  @!P6 BRA `(.L_x_9841) ;  /* 0x0000000000ece947 */ /* 0x000fea0003800000 */
[----:B------:R-:W-:Y:S01]  /*10f50*/  IMAD R13, R19, 0x8, R24 ;  /* 0x00000008130d7824 */ /* 0x000fe200078e0218 */
[----:B------:R-:W-:Y:S01]  /*10f60*/  SHF.L.U32 R12, R22, 0x1f, RZ ;  /* 0x0000001f160c7819 */ /* 0x000fe200000006ff */
        /* <DEDUP_REMOVED lines=21> */
.L_x_9842:
[----:B------:R-:W2:Y:S01]  /*110c0*/  SYNCS.PHASECHK.TRANS64.TRYWAIT P2, [R13+URZ+0x31c40], R12 ;  /* 0x031c400c0d0075a7 */ /* 0x000ea2000804017f */
[----:B------:R-:W-:Y:S01]  /*110d0*/  ISETP.NE.AND P3, PT, R18, RZ, PT ;  /* 0x000000ff1200720c */ /* 0x000fe20003f65270 */
[----:B--2---:R-:W-:-:S12]  /*110e0*/  @!P2 BRA `(.L_x_9843) ;  /* 0x00000024004ca947 */ /* 0x004fd80003800000 */
.L_x_9894:
[----:B------:R-:W-:Y:S05]  /*110f0*/  @P3 BRA `(.L_x_9844) ;  /* 0x0000000000143947 */ /* 0x000fea0003800000 */
[----:B------:R-:W-:Y:S01]  /*11100*/  ISETP.NE.AND P2, PT, R27, RZ, PT ;  /* 0x000000ff1b00720c */ /* 0x000fe20003f45270 */
[----:B-1----:R-:W-:-:S04]  /*11110*/  IMAD.MOV.U32 R6, RZ, RZ, 0x6c00 ;  /* 0x00006c00ff067424 */ /* 0x002fc800078e00ff */
[----:B------:R3:W-:Y:S08]  /*11120*/  SYNCS.ARRIVE.TRANS64 RZ, [R13+URZ+0x31c30], R6 ;  /* 0x031c30060dff79a7 */ /* 0x0007f0000800003f */
[----:B------:R-:W-:Y:S05]  /*11130*/  @!P2 BRA `(.L_x_9844) ;  /* 0x000000000004a947 */ /* 0x000fea0003800000 */
[----:B------:R-:W-:Y:S01]  /*11140*/  BPT.TRAP 0x1 ;  /* 0x000000040000795c */ /* 0x000fe20000300000 */
.L_x_9844:
[----:B-1-3--:R-:W-:Y:S01]  /*11150*/  IMAD R6, R19, 0x6c00, R24 ;  /* 0x00006c0013067824 */ /* 0x00afe200078e0218 */
        /* <DEDUP_REMOVED lines=26> */
.L_x_9841:
[----:B------:R-:W-:Y:S05]  /*11300*/  WARPSYNC.ALL ;  /* 0x0000000000007948 */ /* 0x000fea0003800000 */
[----:B------:R-:W-:Y:S01]  /*11310*/  ELECT P2, URZ, PT ;  /* 0x00000000003f782f */ /* 0x000fe20003840000 */
[----:B------:R-:W-:Y:S01]  /*11320*/  BAR.SYNC.DEFER_BLOCKING 0x8, 0x1a0 ;  /* 0x0206800000007b1d */ /* 0x000fe20000010000 */
[----:B------:R-:W-:Y:S01]  /*11330*/  VIADD R23, R23, 0x1 ;  /* 0x0000000117177836 */ /* 0x000fe20000000000 */
[----:B------:R-:W-:Y:S01]  /*11340*/  UIADD3 UR4, UP0, UR38, 0x270, URZ ;  /* 0x0000027026047890 */ /* 0x000fe2000ff1e03f */
[----:B------:R-:W-:-:S03]  /*11350*/  ISETP.GE.AND P3, PT, R25, 0x2, PT ;  /* 0x000000021900780c */ /* 0x000fc60003f66270 */
[----:B------:R-:W-:Y:S01]  /*11360*/  UIADD3.X UR5, URZ, UR39, URZ, UP0, !UPT ;  /* 0x000000273f057290 */ /* 0x000fe200087fe43f */
[----:B------:R-:W-:Y:S01]  /*11370*/  UMOV UR27, UR41 ;  /* 0x00000029001b7c82 */ /* 0x000fe20008000000 */
[----:B------:R-:W-:Y:S01]  /*11380*/  UMOV UR28, UR42 ;  /* 0x0000002a001c7c82 */ /* 0x000fe20008000000 */
[----:B------:R-:W-:Y:S01]  /*11390*/  UMOV UR29, UR43 ;  /* 0x0000002b001d7c82 */ /* 0x000fe20008000000 */
[----:B------:R-:W-:Y:S02]  /*113a0*/  UMOV UR6, 0x0 ;  /* 0x0000000000067882 */ /* 0x000fe40000000000 */
[----:B------:R-:W-:Y:S01]  /*113b0*/  @P2 IADD3 R6, R24, 0xda00, RZ ;  /* 0x0000da0018062810 */ /* 0x000fe20007ffe0ff */
[----:B------:R-:W-:Y:S01]  /*113c0*/  @P2 IMAD.MOV.U32 R7, RZ, RZ, 0x9000 ;  /* 0x00009000ff072424 */ /* 0x000fe200078e00ff */
[----:B------:R-:W-:Y:S01]  /*113d0*/  UMOV UR7, 0x12f00000 ;  /* 0x12f0000000077882 */ /* 0x000fe20000000000 */
[----:B------:R-:W-:Y:S01]  /*113e0*/  UMOV UR26, URZ ;  /* 0x0000003f001a7c82 */ /* 0x000fe20008000000 */
[----:B------:R-:W-:Y:S01]  /*113f0*/  @P2 R2UR UR24, R6 ;  /* 0x00000000061822ca */ /* 0x000fe200000e0000 */
[----:B------:R-:W-:Y:S01]  /*11400*/  @P2 VIADD R6, R24, 0x31c00 ;  /* 0x00031c0018062836 */ /* 0x000fe20000000000 */
[----:B------:R-:W-:Y:S01]  /*11410*/  UMOV UR19, UR41 ;  /* 0x0000002900137c82 */ /* 0x000fe20008000000 */
[----:B------:R-:W-:Y:S01]  /*11420*/  UMOV UR20, UR42 ;  /* 0x0000002a00147c82 */ /* 0x000fe20008000000 */
[----:B------:R-:W-:Y:S01]  /*11430*/  UMOV UR21, UR43 ;  /* 0x0000002b00157c82 */ /* 0x000fe20008000000 */
[----:B------:R-:W-:Y:S01]  /*11440*/  UMOV UR18, 0x20 ;  /* 0x0000002000127882 */ /* 0x000fe20000000000 */
[----:B------:R-:W-:Y:S01]  /*11450*/  @P2 R2UR UR25, R6 ;  /* 0x00000000061922ca */ /* 0x000fe200000e0000 */
[----:B------:R-:W-:Y:S01]  /*11460*/  @P2 VIADD R6, R24, 0x10a00 ;  /* 0x00010a0018062836 */ /* 0x000fe20000000000 */
[----:B------:R1:W-:Y:S01]  /*11470*/  @P2 SYNCS.ARRIVE.TRANS64 RZ, [R24+URZ+0x31c00], R7 ;  /* 0x031c000718ff29a7 */ /* 0x0003e2000800003f */
[----:B------:R-:W-:Y:S01]  /*11480*/  UMOV UR11, UR41 ;  /* 0x00000029000b7c82 */ /* 0x000fe20008000000 */
[----:B------:R-:W-:Y:S01]  /*11490*/  UMOV UR12, UR42 ;  /* 0x0000002a000c7c82 */ /* 0x000fe20008000000 */
[----:B------:R-:W-:Y:S01]  /*114a0*/  UMOV UR13, UR43 ;  /* 0x0000002b000d7c82 */ /* 0x000fe20008000000 */
[----:B------:R-:W-:Y:S01]  /*114b0*/  @P2 R2UR UR16, R6 ;  /* 0x00000000061022ca */ /* 0x000fe200000e0000 */
[----:B------:R-:W-:Y:S01]  /*114c0*/  @P2 VIADD R6, R24, 0x13a00 ;  /* 0x00013a0018062836 */ /* 0x000fe20000000000 */
[----:B------:R-:W-:-:S04]  /*114d0*/  UMOV UR10, 0x40 ;  /* 0x00000040000a7882 */ /* 0x000fc80000000000 */
[----:B------:R-:W-:Y:S01]  /*114e0*/  @P2 R2UR UR8, R6 ;  /* 0x00000000060822ca */ /* 0x000fe200000e0000 */
[----:B------:R-:W-:Y:S01]  /*114f0*/  UMOV UR17, UR25 ;  /* 0x0000001900117c82 */ /* 0x000fe20008000000 */
[----:B------:R-:W-:Y:S01]  /*11500*/  LEA.HI R6, R23, R23, RZ, 0x1 ;  /* 0x0000001717067211 */ /* 0x000fe200078f08ff */
[----:B------:R3:W-:Y:S01]  /*11510*/  UTMALDG.4D [UR24], [UR4], desc[UR6] ;  /* 0x00000618040075b4 */ /* 0x0007e20008019000 */
[----:B------:R-:W-:Y:S02]  /*11520*/  UMOV UR9, UR25 ;  /* 0x0000001900097c82 */ /* 0x000fe40008000000 */
[----:B------:R-:W-:-:S04]  /*11530*/  LOP3.LUT R6, R6, 0xfffffffe, RZ, 0xc0, !PT ;  /* 0xfffffffe06067812 */ /* 0x000fc800078ec0ff */
[----:B------:R-:W-:Y:S01]  /*11540*/  IADD3 R6, R23, -R6, RZ ;  /* 0x8000000617067210 */ /* 0x000fe20007ffe0ff */
[----:B------:R3:W-:Y:S03]  /*11550*/  UTMALDG.4D [UR16], [UR4], desc[UR6] ;  /* 0x00000610040075b4 */ /* 0x0007e60008019000 */
[----:B-1----:R-:W-:Y:S01]  /*11560*/  SHF.L.U32 R7, R6, 0x1f, RZ ;  /* 0x0000001f06077819 */ /* 0x002fe200000006ff */
[----:B------:R3:W-:Y:S03]  /*11570*/  UTMALDG.4D [UR8], [UR4], desc[UR6] ;  /* 0x00000608040075b4 */ /* 0x0007e60008019000 */
[----:B------:R-:W1:Y:S02]  /*11580*/  SYNCS.PHASECHK.TRANS64.TRYWAIT P2, [R24+URZ+0x31c20], R7 ;  /* 0x031c2007180075a7 */ /* 0x000e64000804017f */
[----:B-1-3--:R-:W-:Y:S05]  /*11590*/  @!P2 BRA `(.L_x_9845) ;  /* 0x000000200034a947 */ /* 0x00afea0003800000 */
.L_x_9895:
[----:B------:R-:W-:Y:S05]  /*115a0*/  @!P3 BRA `(.L_x_9846) ;  /* 0x000000140040b947 */ /* 0x000fea0003800000 */
[C---:B------:R-:W-:Y:S01]  /*115b0*/  LOP3.LUT R6, R25.reuse, 0x1, RZ, 0xc0, !PT ;  /* 0x0000000119067812 */ /* 0x040fe200078ec0ff */
[----:B------:R-:W-:Y:S01]  /*115c0*/  VIADD R11, R25, 0xfffffffe ;  /* 0xfffffffe190b7836 */ /* 0x000fe20000000000 */
[----:B------:R-:W-:Y:S02]  /*115d0*/  ULDC.64 UR36, c[0x0][0x408] ;  /* 0x0001020000247ab9 */ /* 0x000fe40000000a00 */
[----:B------:R-:W-:Y:S01]  /*115e0*/  ISETP.NE.U32.AND P2, PT, R6, 0x1, PT ;  /* 0x000000010600780c */ /* 0x000fe20003f45070 */
[----:B-1----:R-:W-:-:S12]  /*115f0*/  IMAD.MOV.U32 R7, RZ, RZ, R11 ;  /* 0x000000ffff077224 */ /* 0x002fd800078e000b */
[----:B------:R-:W-:Y:S05]  /*11600*/  @!P2 BRA `(.L_x_9847) ;  /* 0x0000000400b8a947 */ /* 0x000fea0003800000 */
        /* <DEDUP_REMOVED lines=29> */
.L_x_9850:
[----:B-1----:R-:W-:Y:S02]  /*117e0*/  LEA R3, R13, R24, 0x3 ;  /* 0x000000180d037211 */ /* 0x002fe400078e18ff */
[----:B------:R-:W-:Y:S02]  /*117f0*/  SHF.L.U32 R2, R10, 0x1f, RZ ;  /* 0x0000001f0a027819 */ /* 0x000fe400000006ff */
[----:B------:R-:W-:Y:S02]  /*11800*/  ISETP.NE.AND P2, PT, R18, RZ, PT ;  /* 0x000000ff1200720c */ /* 0x000fe40003f45270 */
[----:B------:R-:W1:Y:S02]  /*11810*/  SYNCS.PHASECHK.TRANS64.TRYWAIT P3, [R3+URZ+0x31c40], R2 ;  /* 0x031c4002030075a7 */ /* 0x000e64000806017f */
[----:B-1----:R-:W-:Y:S09]  /*11820*/  @!P3 BRA `(.L_x_9851) ;  /* 0x0000001c00a4b947 */ /* 0x002ff20003800000 */
.L_x_9896:
[----:B------:R-:W-:Y:S05]  /*11830*/  @P2 BRA `(.L_x_9852) ;  /* 0x0000000000142947 */ /* 0x000fea0003800000 */
[----:B------:R-:W-:Y:S01]  /*11840*/  ISETP.NE.AND P3, PT, R27, RZ, PT ;  /* 0x000000ff1b00720c */ /* 0x000fe20003f65270 */
[----:B-1----:R-:W-:-:S04]  /*11850*/  IMAD.MOV.U32 R2, RZ, RZ, 0x6c00 ;  /* 0x00006c00ff027424 */ /* 0x002fc800078e00ff */
[----:B------:R2:W-:Y:S08]  /*11860*/  SYNCS.ARRIVE.TRANS64 RZ, [R3+URZ+0x31c30], R2 ;  /* 0x031c300203ff79a7 */ /* 0x0005f0000800003f */
[----:B------:R-:W-:Y:S05]  /*11870*/  @!P3 BRA `(.L_x_9852) ;  /* 0x000000000004b947 */ /* 0x000fea0003800000 */
[----:B------:R-:W-:Y:S01]  /*11880*/  BPT.TRAP 0x1 ;  /* 0x000000040000795c */ /* 0x000fe20000300000 */
.L_x_9852:
        /* <DEDUP_REMOVED lines=30> */
.L_x_9897:
[----:B------:R-:W-:Y:S05]  /*11a70*/  @P2 BRA `(.L_x_9854) ;  /* 0x0000000000182947 */ /* 0x000fea0003800000 */
[----:B------:R-:W-:Y:S01]  /*11a80*/  ISETP.NE.AND P2, PT, R27, RZ, PT ;  /* 0x000000ff1b00720c */ /* 0x000fe20003f45270 */
[----:B-1----:R-:W-:Y:S01]  /*11a90*/  IMAD R2, R19, 0x8, R24 ;  /* 0x0000000813027824 */ /* 0x002fe200078e0218 */
[----:B------:R-:W-:-:S04]  /*11aa0*/  MOV R3, 0x6c00 ;  /* 0x00006c0000037802 */ /* 0x000fc80000000f00 */
[----:B------:R2:W-:Y:S07]  /*11ab0*/  SYNCS.ARRIVE.TRANS64 RZ, [R2+URZ+0x31c50], R3 ;  /* 0x031c500302ff79a7 */ /* 0x0005ee000800003f */
[----:B------:R-:W-:Y:S05]  /*11ac0*/  @!P2 BRA `(.L_x_9854) ;  /* 0x000000000004a947 */ /* 0x000fea0003800000 */
[----:B------:R-:W-:Y:S01]  /*11ad0*/  BPT.TRAP 0x1 ;  /* 0x000000040000795c */ /* 0x000fe20000300000 */
.L_x_9854:
[--C-:B-12---:R-:W-:Y:S01]  /*11ae0*/  IMAD R3, R19, 0x6c00, R24.reuse ;  /* 0x00006c0013037824 */ /* 0x106fe200078e0218 */
        /* <DEDUP_REMOVED lines=13> */
[----:B------:R-:W-:Y:S01]  /*11bc0*/  UIMAD UR11, UR11, 0x90, URZ ;  /* 0x000000900b0b78a4 */ /* 0x000fe2000f8e023f */
[----:B------:R-:W-:-:S03]  /*11bd0*/  IMAD.MOV.U32 R5, RZ, RZ, R12 ;  /* 0x000000ffff057224 */ /* 0x000fc600078e000c */
        /* <DEDUP_REMOVED lines=13> */
.L_x_9849:
[----:B------:R-:W-:Y:S05]  /*11cb0*/  BSYNC B0 ;  /* 0x0000000000007941 */ /* 0x000fea0003800000 */
.L_x_9848:
[----:B------:R-:W-:Y:S01]  /*11cc0*/  VIADD R7, R25, 0xfffffffd ;  /* 0xfffffffd19077836 */ /* 0x000fe20000000000 */
[----:B------:R-:W-:Y:S01]  /*11cd0*/  MOV R19, R13 ;  /* 0x0000000d00137202 */ /* 0x000fe20000000f00 */
[----:B------:R-:W-:-:S07]  /*11ce0*/  IMAD.MOV.U32 R22, RZ, RZ, R10 ;  /* 0x000000ffff167224 */ /* 0x000fce00078e000a */
.L_x_9847:
[----:B------:R-:W-:Y:S01]  /*11cf0*/  ISETP.NE.AND P2, PT, R11, RZ, PT ;  /* 0x000000ff0b00720c */ /* 0x000fe20003f45270 */
[----:B------:R-:W-:-:S12]  /*11d00*/  BSSY B0, `(.L_x_9846) ;  /* 0x00000da000007945 */ /* 0x000fd80003800000 */
[----:B------:R-:W-:Y:S05]  /*11d10*/  @!P2 BRA `(.L_x_9855) ;  /* 0x0000000c0060a947 */ /* 0x000fea0003800000 */
[----:B------:R-:W-:-:S07]  /*11d20*/  IMAD.MOV.U32 R2, RZ, RZ, R9 ;  /* 0x000000ffff027224 */ /* 0x000fce00078e0009 */
.L_x_9870:
[----:B--2---:R-:W-:Y:S01]  /*11d30*/  VIADD R13, R19, 0x1 ;  /* 0x00000001130d7836 */ /* 0x004fe20000000000 */
        /* <DEDUP_REMOVED lines=10> */
[----:B------:R-:W-:Y:S01]  /*11de0*/  MOV R15, R7 ;  /* 0x00000007000f7202 */ /* 0x000fe20000000f00 */
[----:B------:R-:W-:Y:S01]  /*11df0*/  IMAD R21, R8, UR36, RZ ;  /* 0x0000002408157c24 */ /* 0x000fe2000f8e02ff */
[----:B------:R-:W-:-:S03]  /*11e00*/  ULDC.64 UR4, c[0x0][0x208] ;  /* 0x0000820000047ab9 */ /* 0x000fc60000000a00 */
        /* <DEDUP_REMOVED lines=15> */
.L_x_9858:
[----:B------:R-:W-:Y:S01]  /*11f00*/  IMAD R10, R13, 0x8, R24 ;  /* 0x000000080d0a7824 */ /* 0x000fe200078e0218 */
[----:B-1----:R-:W-:Y:S02]  /*11f10*/  SHF.L.U32 R3, R6, 0x1f, RZ ;  /* 0x0000001f06037819 */ /* 0x002fe400000006ff */
[----:B------:R-:W-:Y:S02]  /*11f20*/  ISETP.NE.AND P2, PT, R18, RZ, PT ;  /* 0x000000ff1200720c */ /* 0x000fe40003f45270 */
[----:B------:R-:W1:Y:S02]  /*11f30*/  SYNCS.PHASECHK.TRANS64.TRYWAIT P3, [R10+URZ+0x31c40], R3 ;  /* 0x031c40030a0075a7 */ /* 0x000e64000806017f */
[----:B-1----:R-:W-:Y:S09]  /*11f40*/  @!P3 BRA `(.L_x_9859) ;  /* 0x000000180004b947 */ /* 0x002ff20003800000 */
.L_x_9898:
[----:B------:R-:W-:Y:S05]  /*11f50*/  @P2 BRA `(.L_x_9860) ;  /* 0x0000000000142947 */ /* 0x000fea0003800000 */
[----:B------:R-:W-:Y:S02]  /*11f60*/  ISETP.NE.AND P3, PT, R27, RZ, PT ;  /* 0x000000ff1b00720c */ /* 0x000fe40003f65270 */
[----:B-1----:R-:W-:-:S04]  /*11f70*/  MOV R3, 0x6c00 ;  /* 0x00006c0000037802 */ /* 0x002fc80000000f00 */
[----:B------:R2:W-:Y:S07]  /*11f80*/  SYNCS.ARRIVE.TRANS64 RZ, [R10+URZ+0x31c30], R3 ;  /* 0x031c30030aff79a7 */ /* 0x0005ee000800003f */
[----:B------:R-:W-:Y:S05]  /*11f90*/  @!P3 BRA `(.L_x_9860) ;  /* 0x000000000004b947 */ /* 0x000fea0003800000 */
[----:B------:R-:W-:Y:S01]  /*11fa0*/  BPT.TRAP 0x1 ;  /* 0x000000040000795c */ /* 0x000fe20000300000 */
.L_x_9860:
        /* <DEDUP_REMOVED lines=30> */
.L_x_9899:
[----:B------:R-:W-:Y:S05]  /*12190*/  @P2 BRA `(.L_x_9862) ;  /* 0x0000000000142947 */ /* 0x000fea0003800000 */
[----:B------:R-:W-:Y:S01]  /*121a0*/  ISETP.NE.AND P2, PT, R27, RZ, PT ;  /* 0x000000ff1b00720c */ /* 0x000fe20003f45270 */
[----:B------:R-:W-:-:S04]  /*121b0*/  IMAD.MOV.U32 R10, RZ, RZ, 0x6c00 ;  /* 0x00006c00ff0a7424 */ /* 0x000fc800078e00ff */
[----:B------:R2:W-:Y:S08]  /*121c0*/  SYNCS.ARRIVE.TRANS64 RZ, [R3+URZ+0x50], R10 ;  /* 0x0000500a03ff79a7 */ /* 0x0005f0000800003f */
[----:B------:R-:W-:Y:S05]  /*121d0*/  @!P2 BRA `(.L_x_9862) ;  /* 0x000000000004a947 */ /* 0x000fea0003800000 */
[----:B------:R-:W-:Y:S01]  /*121e0*/  BPT.TRAP 0x1 ;  /* 0x000000040000795c */ /* 0x000fe20000300000 */
.L_x_9862:
        /* <DEDUP_REMOVED lines=29> */
.L_x_9857:
[----:B------:R-:W-:Y:S05]  /*123c0*/  BSYNC B1 ;  /* 0x0000000000017941 */ /* 0x000fea0003800000 */
.L_x_9856:
        /* <DEDUP_REMOVED lines=21> */
[----:B------:R-:W-:-:S05]  /*12520*/  IMAD.WIDE.U32 R10, R0, UR36, R10 ;  /* 0x00000024000a7c25 */ /* 0x000fca000f8e000a */
[----:B------:R-:W-:Y:S02]  /*12530*/  IADD3 R11, R25, R11, RZ ;  /* 0x0000000b190b7210 */ /* 0x000fe40007ffe0ff */
[----:B-1----:R-:W-:-:S04]  /*12540*/  LEA R2, P2, R10, R2, 0x2 ;  /* 0x000000020a027211 */ /* 0x002fc800078410ff */
[----:B------:R-:W-:-:S05]  /*12550*/  LEA.HI.X R3, R10, R3, R11, 0x2, P2 ;  /* 0x000000030a037211 */ /* 0x000fca00010f140b */
[----:B------:R1:W5:Y:S01]  /*12560*/  LDG.E R2, desc[UR4][R2.64] ;  /* 0x0000000402027981 */ /* 0x000362000c1e1900 */
[----:B------:R-:W-:-:S04]  /*12570*/  IMAD.MOV R10, RZ, RZ, -R21 ;  /* 0x000000ffff0a7224 */ /* 0x000fc800078e0a15 */
[----:B------:R-:W-:-:S07]  /*12580*/  IMAD R15, R12, R10, R15 ;  /* 0x0000000a0c0f7224 */ /* 0x000fce00078e020f */
.L_x_9865:
[----:B-1----:R-:W-:Y:S01]  /*12590*/  IMAD R3, R19, 0x8, R24 ;  /* 0x0000000813037824 */ /* 0x002fe200078e0218 */
[----:B------:R-:W-:Y:S02]  /*125a0*/  SHF.L.U32 R10, R22, 0x1f, RZ ;  /* 0x0000001f160a7819 */ /* 0x000fe400000006ff */
[----:B------:R-:W-:Y:S02]  /*125b0*/  ISETP.NE.AND P2, PT, R18, RZ, PT ;  /* 0x000000ff1200720c */ /* 0x000fe40003f45270 */
[----:B------:R-:W1:Y:S02]  /*125c0*/  SYNCS.PHASECHK.TRANS64.TRYWAIT P3, [R3+URZ+0x31c40], R10 ;  /* 0x031c400a030075a7 */ /* 0x000e64000806017f */
[----:B-1----:R-:W-:Y:S09]  /*125d0*/  @!P3 BRA `(.L_x_9866) ;  /* 0x000000100088b947 */ /* 0x002ff20003800000 */
.L_x_9900:
[----:B------:R-:W-:Y:S05]  /*125e0*/  @P2 BRA `(.L_x_9867) ;  /* 0x0000000000142947 */ /* 0x000fea0003800000 */
[----:B------:R-:W-:Y:S01]  /*125f0*/  ISETP.NE.AND P3, PT, R27, RZ, PT ;  /* 0x000000ff1b00720c */ /* 0x000fe20003f65270 */
[----:B-1----:R-:W-:-:S04]  /*12600*/  IMAD.MOV.U32 R10, RZ, RZ, 0x6c00 ;  /* 0x00006c00ff0a7424 */ /* 0x002fc800078e00ff */
[----:B------:R2:W-:Y:S08]  /*12610*/  SYNCS.ARRIVE.TRANS64 RZ, [R3+URZ+0x31c30], R10 ;  /* 0x031c300a03ff79a7 */ /* 0x0005f0000800003f */
[----:B------:R-:W-:Y:S05]  /*12620*/  @!P3 BRA `(.L_x_9867) ;  /* 0x000000000004b947 */ /* 0x000fea0003800000 */
[----:B------:R-:W-:Y:S01]  /*12630*/  BPT.TRAP 0x1 ;  /* 0x000000040000795c */ /* 0x000fe20000300000 */
.L_x_9867:
        /* <DEDUP_REMOVED lines=32> */
.L_x_9901:
[----:B------:R-:W-:Y:S05]  /*12840*/  @P2 BRA `(.L_x_9869) ;  /* 0x0000000000142947 */ /* 0x000fea0003800000 */
[----:B------:R-:W-:Y:S01]  /*12850*/  ISETP.NE.AND P2, PT, R27, RZ, PT ;  /* 0x000000ff1b00720c */ /* 0x000fe20003f45270 */
[----:B-1----:R-:W-:-:S04]  /*12860*/  IMAD.MOV.U32 R6, RZ, RZ, 0x6c00 ;  /* 0x00006c00ff067424 */ /* 0x002fc800078e00ff */
[----:B------:R2:W-:Y:S08]  /*12870*/  SYNCS.ARRIVE.TRANS64 RZ, [R3+URZ+0x50], R6 ;  /* 0x0000500603ff79a7 */ /* 0x0005f0000800003f */
[----:B------:R-:W-:Y:S05]  /*12880*/  @!P2 BRA `(.L_x_9869) ;  /* 0x000000000004a947 */ /* 0x000fea0003800000 */
[----:B------:R-:W-:Y:S01]  /*12890*/  BPT.TRAP 0x1 ;  /* 0x000000040000795c */ /* 0x000fe20000300000 */
.L_x_9869:
        /* <DEDUP_REMOVED lines=28> */
.L_x_9864:
[----:B------:R-:W-:Y:S05]  /*12a60*/  BSYNC B1 ;  /* 0x0000000000017941 */ /* 0x000fea0003800000 */
.L_x_9863:
[C---:B------:R-:W-:Y:S02]  /*12a70*/  ISETP.GT.AND P2, PT, R7.reuse, 0x1, PT ;  /* 0x000000010700780c */ /* 0x040fe40003f44270 */
[----:B------:R-:W-:-:S11]  /*12a80*/  IADD3 R7, R7, -0x2, RZ ;  /* 0xfffffffe07077810 */ /* 0x000fd60007ffe0ff */
[----:B------:R-:W-:Y:S05]  /*12a90*/  @P2 BRA `(.L_x_9870) ;  /* 0xfffffff000a42947 */ /* 0x000fea000383ffff */
.L_x_9855:
[----:B------:R-:W-:Y:S05]  /*12aa0*/  BSYNC B0 ;  /* 0x0000000000007941 */ /* 0x000fea0003800000 */
.L_x_9846:
[----:B------:R-:W-:Y:S04]  /*12ab0*/  BSSY B0, `(.L_x_9871) ;  /* 0x000000f000007945 */ /* 0x000fe80003800000 */
[----:B------:R-:W-:Y:S05]  /*12ac0*/  @P1 BRA `(.L_x_9872) ;  /* 0x0000000000341947 */ /* 0x000fea0003800000 */
[----:B------:R-:W3:Y:S01]  /*12ad0*/  S2R R11, SR_LANEID ;  /* 0x00000000000b7919 */ /* 0x000ee20000000000 */
[----:B------:R-:W-:Y:S01]  /*12ae0*/  VOTEU.ANY UR4, UPT, PT ;  /* 0x0000000000047886 */ /* 0x000fe200038e0100 */
[----:B-12---:R-:W1:Y:S01]  /*12af0*/  LDC.64 R2, c[0x0][0xdf0] ;  /* 0x00037c00ff027b82 */ /* 0x006e620000000a00 */
[----:B------:R-:W3:Y:S01]  /*12b00*/  FLO.U32 R0, UR4 ;  /* 0x0000000400007d00 */ /* 0x000ee200080e0000 */
[----:B------:R-:W-:-:S07]  /*12b10*/  ULDC.64 UR6, c[0x0][0x208] ;  /* 0x0000820000067ab9 */ /* 0x000fce0000000a00 */
        /* <DEDUP_REMOVED lines=8> */
.L_x_9872:
[----:B------:R-:W-:Y:S05]  /*12ba0*/  BSYNC B0 ;  /* 0x0000000000007941 */ /* 0x000fea0003800000 */
.L_x_9871:
[----:B------:R-:W-:Y:S04]  /*12bb0*/  BSSY B0, `(.L_x_9873) ;  /* 0x0000028000007945 */ /* 0x000fe80003800000 */
[----:B------:R-:W-:Y:S05]  /*12bc0*/  @!P6 BRA `(.L_x_9874) ;  /* 0x000000000098e947 */ /* 0x000fea0003800000 */
[----:B-12---:R-:W-:Y:S01]  /*12bd0*/  IMAD R3, R19, 0x8, R24 ;  /* 0x0000000813037824 */ /* 0x006fe200078e0218 */
[----:B------:R-:W-:Y:S02]  /*12be0*/  SHF.L.U32 R0, R22, 0x1f, RZ ;  /* 0x0000001f16007819 */ /* 0x000fe400000006ff */
[----:B------:R-:W-:Y:S02]  /*12bf0*/  ISETP.NE.AND P1, PT, R18, RZ, PT ;  /* 0x000000ff1200720c */ /* 0x000fe40003f25270 */
[----:B------:R-:W1:Y:S02]  /*12c00*/  SYNCS.PHASECHK.TRANS64.TRYWAIT P0, [R3+URZ+0x31c60], R0 ;  /* 0x031c6000030075a7 */ /* 0x000e64000800017f */
[----:B-1----:R-:W-:Y:S09]  /*12c10*/  @!P0 BRA `(.L_x_9875) ;  /* 0x0000000c00208947 */ /* 0x002ff20003800000 */
.L_x_9902:
[----:B------:R-:W-:Y:S05]  /*12c20*/  @P1 BRA `(.L_x_9876) ;  /* 0x0000000000141947 */ /* 0x000fea0003800000 */
[----:B------:R-:W-:Y:S01]  /*12c30*/  ISETP.NE.AND P0, PT, R27, RZ, PT ;  /* 0x000000ff1b00720c */ /* 0x000fe20003f05270 */
[----:B-1----:R-:W-:-:S04]  /*12c40*/  IMAD.MOV.U32 R0, RZ, RZ, 0x6c00 ;  /* 0x00006c00ff007424 */ /* 0x002fc800078e00ff */
[----:B------:R2:W-:Y:S08]  /*12c50*/  SYNCS.ARRIVE.TRANS64 RZ, [R3+URZ+0x31c50], R0 ;  /* 0x031c500003ff79a7 */ /* 0x0005f0000800003f */
[----:B------:R-:W-:Y:S05]  /*12c60*/  @!P0 BRA `(.L_x_9876) ;  /* 0x0000000000048947 */ /* 0x000fea0003800000 */
[----:B------:R-:W-:Y:S01]  /*12c70*/  BPT.TRAP 0x1 ;  /* 0x000000040000795c */ /* 0x000fe20000300000 */
.L_x_9876:
        /* <DEDUP_REMOVED lines=27> */
.L_x_9874:
[----:B------:R-:W-:Y:S05]  /*12e30*/  BSYNC B0 ;  /* 0x0000000000007941 */ /* 0x000fea0003800000 */
.L_x_9873:
[----:B------:R-:W-:Y:S02]  /*12e40*/  VIADD R19, R19, 0x1 ;  /* 0x0000000113137836 */ /* 0x000fe40000000000 */
[----:B--2---:R-:W-:-:S03]  /*12e50*/  IMAD.MOV.U32 R13, RZ, RZ, R26 ;  /* 0x000000ffff0d7224 */ /* 0x004fc600078e001a */
[----:B------:R-:W-:-:S04]  /*12e60*/  ISETP.NE.AND P0, PT, R19, 0x2, PT ;  /* 0x000000021300780c */ /* 0x000fc80003f05270 */
[----:B-1----:R-:W-:Y:S02]  /*12e70*/  SEL R3, RZ, 0x1, P0 ;  /* 0x00000001ff037807 */ /* 0x002fe40000000000 */
[----:B------:R-:W-:Y:S02]  /*12e80*/  SEL R19, R19, RZ, P0 ;  /* 0x000000ff13137207 */ /* 0x000fe40000000000 */
[----:B------:R-:W-:-:S07]  /*12e90*/  LOP3.LUT R22, R22, R3, RZ, 0x3c, !PT ;  /* 0x0000000316167212 */ /* 0x000fce00078e3cff */
.L_x_9835:
[----:B------:R-:W-:Y:S05]  /*12ea0*/  BSYNC B6 ;  /* 0x0000000000067941 */ /* 0x000fea0003800000 */
.L_x_9833:
[----:B------:R-:W-:-:S03]  /*12eb0*/  UMOV UR4, 0xffffffff ;  /* 0xffffffff00047882 */ /* 0x000fc60000000000 */
[----:B------:R-:W-:Y:S05]  /*12ec0*/  BRA.DIV UR4, `(.L_x_9877) ;  /* 0x0000000a04887947 */ /* 0x000fea000b800000 */
[----:B------:R1:W2:Y:S02]  /*12ed0*/  SHFL.IDX PT, R14, R13, RZ, 0x1f ;  /* 0x00001fff0d0e7589 */ /* 0x0002a400000e0000 */
.L_x_9905:
        /* <DEDUP_REMOVED lines=12> */
.L_x_9830:
[----:B------:R-:W2:Y:S01]  /*12fa0*/  S2R R3, SR_CgaCtaId ;  /* 0x0000000000037919 */ /* 0x000ea20000008800 */
[----:B------:R-:W-:Y:S01]  /*12fb0*/  VIADD R23, R23, 0x1 ;  /* 0x0000000117177836 */ /* 0x000fe20000000000 */
[----:B------:R-:W-:-:S04]  /*12fc0*/  MOV R2, 0x400 ;  /* 0x0000040000027802 */ /* 0x000fc80000000f00 */
[----:B------:R-:W-:-:S04]  /*12fd0*/  LEA.HI R0, R23, R23, RZ, 0x1 ;  /* 0x0000001717007211 */ /* 0x000fc800078f08ff */
[----:B------:R-:W-:-:S05]  /*12fe0*/  LOP3.LUT R0, R0, 0xfffffffe, RZ, 0xc0, !PT ;  /* 0xfffffffe00007812 */ /* 0x000fca00078ec0ff */
[----:B------:R-:W-:-:S05]  /*12ff0*/  IMAD.IADD R0, R23, 0x1, -R0 ;  /* 0x0000000117007824 */ /* 0x000fca00078e0a00 */
[----:B------:R-:W-:Y:S02]  /*13000*/  SHF.L.U32 R0, R0, 0x1f, RZ ;  /* 0x0000001f00007819 */ /* 0x000fe400000006ff */
[----:B--2---:R-:W-:-:S04]  /*13010*/  LEA R9, R3, R2, 0x18 ;  /* 0x0000000203097211 */ /* 0x004fc800078ec0ff */
[----:B------:R-:W2:Y:S02]  /*13020*/  SYNCS.PHASECHK.TRANS64.TRYWAIT P0, [R9+URZ+0x31c20], R0 ;  /* 0x031c2000090075a7 */ /* 0x000ea4000800017f */
[----:B--2---:R-:W-:Y:S05]  /*13030*/  @!P0 BRA `(.L_x_9879) ;  /* 0x0000000800508947 */ /* 0x004fea0003800000 */
.L_x_9906:
[----:B------:R-:W3:Y:S02]  /*13040*/  SHFL.IDX PT, R16, R16, RZ, 0x1f ;  /* 0x00001fff10107589 */ /* 0x000ee400000e0000 */
[----:B---3--:R-:W-:-:S13]  /*13050*/  ISETP.NE.AND P0, PT, R16, RZ, PT ;  /* 0x000000ff1000720c */ /* 0x008fda0003f05270 */
[----:B------:R-:W-:Y:S05]  /*13060*/  @P0 EXIT ;  /* 0x000000000000094d */ /* 0x000fea0003800000 */
[----:B------:R-:W-:Y:S01]  /*13070*/  ELECT P0, URZ, PT ;  /* 0x00000000003f782f */ /* 0x000fe20003800000 */
[----:B------:R-:W-:-:S12]  /*13080*/  BSSY B0, `(.L_x_9880) ;  /* 0x000001f000007945 */ /* 0x000fd80003800000 */
[----:B------:R-:W-:Y:S05]  /*13090*/  @!P0 BRA `(.L_x_9881) ;  /* 0x0000000000748947 */ /* 0x000fea0003800000 */
[----:B------:R-:W-:-:S04]  /*130a0*/  LOP3.LUT R17, R17, 0x2, RZ, 0xfc, !PT ;  /* 0x0000000211117812 */ /* 0x000fc800078efcff */
[----:B------:R-:W-:-:S13]  /*130b0*/  ISETP.NE.AND P2, PT, R17, 0x3, PT ;  /* 0x000000031100780c */ /* 0x000fda0003f45270 */
[----:B------:R-:W-:Y:S05]  /*130c0*/  @!P2 BRA `(.L_x_9882) ;  /* 0x000000000004a947 */ /* 0x000fea0003800000 */
[----:B------:R-:W-:Y:S01]  /*130d0*/  BPT.TRAP 0x1 ;  /* 0x000000040000795c */ /* 0x000fe20000300000 */
.L_x_9882:
[----:B--2---:R-:W-:Y:S01]  /*130e0*/  VIADD R0, R9, 0x31c40 ;  /* 0x00031c4009007836 */ /* 0x004fe20000000000 */
[----:B------:R-:W-:Y:S02]  /*130f0*/  SHF.L.U32 R4, R22, 0x1f, RZ ;  /* 0x0000001f16047819 */ /* 0x000fe400000006ff */
[C---:B------:R-:W-:Y:S01]  /*13100*/  IADD3 R2, R19.reuse, 0x1, RZ ;  /* 0x0000000113027810 */ /* 0x040fe20007ffe0ff */
        /* <DEDUP_REMOVED lines=9> */
.L_x_9907:
[----:B------:R-:W3:Y:S02]  /*131a0*/  SYNCS.PHASECHK.TRANS64.TRYWAIT P0, [R3+URZ], R2 ;  /* 0x00000002030075a7 */ /* 0x000ee4000800017f */
[----:B---3--:R-:W-:Y:S05]  /*131b0*/  @!P0 BRA `(.L_x_9884) ;  /* 0x0000000800188947 */ /* 0x008fea0003800000 */
.L_x_9908:
[----:B------:R-:W-:Y:S05]  /*131c0*/  @!P2 BRA `(.L_x_9885) ;  /* 0x000000000004a947 */ /* 0x000fea0003800000 */
[----:B------:R-:W-:Y:S01]  /*131d0*/  BPT.TRAP 0x1 ;  /* 0x000000040000795c */ /* 0x000fe20000300000 */
.L_x_9885:
[----:B------:R-:W-:-:S04]  /*131e0*/  VIADD R0, R9, 0x31c60 ;  /* 0x00031c6009007836 */ /* 0x000fc80000000000 */
[----:B------:R-:W-:-:S04]  /*131f0*/  IMAD R19, R19, 0x8, R0 ;  /* 0x0000000813137824 */ /* 0x000fc800078e0200 */
[----:B------:R-:W4:Y:S02]  /*13200*/  SYNCS.PHASECHK.TRANS64.TRYWAIT P0, [R19+URZ], R4 ;  /* 0x00000004130075a7 */ /* 0x000f24000800017f */
[----:B----4-:R-:W-:Y:S05]  /*13210*/  @!P0 BRA `(.L_x_9886) ;  /* 0x0000000800148947 */ /* 0x010fea0003800000 */
.L_x_9909:
[----:B------:R-:W-:-:S07]  /*13220*/  IMAD R7, R7, 0x8, R0 ;  /* 0x0000000807077824 */ /* 0x000fce00078e0200 */
.L_x_9887:
[----:B------:R1:W1:Y:S02]  /*13230*/  SYNCS.PHASECHK.TRANS64.TRYWAIT P0, [R7+URZ], R2 ;  /* 0x00000002070075a7 */ /* 0x000264000800017f */
[----:B-1----:R-:W-:Y:S05]  /*13240*/  @!P0 NANOSLEEP.SYNCS 0x989680 ;  /* 0x009896800000895d */ /* 0x002fea0003900000 */
[----:B------:R-:W1:Y:S02]  /*13250*/  @!P0 SYNCS.PHASECHK.TRANS64 P0, [R7+URZ], R2 ;  /* 0x00000002070085a7 */ /* 0x000e64000800007f */
[----:B-1----:R-:W-:Y:S05]  /*13260*/  @!P0 BRA `(.L_x_9887) ;  /* 0xfffffffc00f08947 */ /* 0x002fea000383ffff */
.L_x_9881:
[----:B------:R-:W-:Y:S05]  /*13270*/  BSYNC B0 ;  /* 0x0000000000007941 */ /* 0x000fea0003800000 */
.L_x_9880:
[----:B------:R-:W-:Y:S05]  /*13280*/  EXIT ;  /* 0x000000000000794d */ /* 0x000fea0003800000 */
.L_x_9791:
[----:B-1----:R-:W-:-:S04]  /*13290*/  MOV R3, UR47 ;  /* 0x0000002f00037c02 */ /* 0x002fc80008000f00 */
[----:B------:R1:W2:Y:S03]  /*132a0*/  SYNCS.PHASECHK.TRANS64.TRYWAIT P1, [R3+URZ+0x31c00], R0 ;  /* 0x031c0000030075a7 */ /* 0x0002a6000802017f */
[----:B--2---:R-:W-:Y:S05]  /*132b0*/  @!P1 NANOSLEEP.SYNCS 0x989680 ;  /* 0x009896800000995d */ /* 0x004fea0003900000 */
[----:B------:R-:W2:Y:S02]  /*132c0*/  @!P1 SYNCS.PHASECHK.TRANS64 P1, [R3+URZ+0x31c00], R0 ;  /* 0x031c0000030095a7 */ /* 0x000ea4000802007f */
[----:B--2---:R-:W-:Y:S05]  /*132d0*/  @!P1 BRA `(.L_x_9791) ;  /* 0xfffffffc00ec9947 */ /* 0x004fea000383ffff */
[----:B------:R-:W-:Y:S05]  /*132e0*/  BRA `(.L_x_9888) ;  /* 0xfffffee400107947 */ /* 0x000fea000383ffff */
.L_x_9795:
[----:B--2---:R2:W3:Y:S02]  /*132f0*/  SYNCS.PHASECHK.TRANS64.TRYWAIT P2, [R0+URZ+0x31c30], R3 ;  /* 0x031c3003000075a7 */ /* 0x0044e4000804017f */
[----:B---3--:R-:W-:Y:S05]  /*13300*/  @!P2 NANOSLEEP.SYNCS 0x989680 ;  /* 0x009896800000a95d */ /* 0x008fea0003900000 */
[----:B------:R-:W3:Y:S02]  /*13310*/  @!P2 SYNCS.PHASECHK.TRANS64 P2, [R0+URZ+0x31c30], R3 ;  /* 0x031c30030000a5a7 */ /* 0x000ee4000804007f */
[----:B---3--:R-:W-:Y:S05]  /*13320*/  @!P2 BRA `(.L_x_9795) ;  /* 0xfffffffc00f0a947 */ /* 0x008fea000383ffff */
[----:B------:R-:W-:Y:S05]  /*13330*/  BRA `(.L_x_9794) ;  /* 0xfffffee400387947 */ /* 0x000fea000383ffff */
.L_x_9800:
[----:B--2---:R-:W-:-:S04]  /*13340*/  IMAD.U32 R10, RZ, RZ, UR6 ;  /* 0x00000006ff0a7e24 */ /* 0x004fc8000f8e00ff */
[----:B------:R2:W3:Y:S03]  /*13350*/  SYNCS.PHASECHK.TRANS64.TRYWAIT P2, [R10+URZ+0x31c30], R9 ;  /* 0x031c30090a0075a7 */ /* 0x0004e6000804017f */
[----:B---3--:R-:W-:Y:S05]  /*13360*/  @!P2 NANOSLEEP.SYNCS 0x989680 ;  /* 0x009896800000a95d */ /* 0x008fea0003900000 */
[----:B------:R-:W3:Y:S02]  /*13370*/  @!P2 SYNCS.PHASECHK.TRANS64 P2, [R10+URZ+0x31c30], R9 ;  /* 0x031c30090a00a5a7 */ /* 0x000ee4000804007f */
[----:B---3--:R-:W-:Y:S05]  /*13380*/  @!P2 BRA `(.L_x_9800) ;  /* 0xfffffffc00eca947 */ /* 0x008fea000383ffff */
[----:B------:R-:W-:Y:S05]  /*13390*/  BRA `(.L_x_9797) ;  /* 0xffffff28009c7947 */ /* 0x000fea000383ffff */
.L_x_9804:
[----:B--2---:R-:W-:-:S04]  /*133a0*/  IMAD.U32 R10, RZ, RZ, UR6 ;  /* 0x00000006ff0a7e24 */ /* 0x004fc8000f8e00ff */
[----:B------:R2:W3:Y:S03]  /*133b0*/  SYNCS.PHASECHK.TRANS64.TRYWAIT P2, [R10+URZ+0x31c50], R9 ;  /* 0x031c50090a0075a7 */ /* 0x0004e6000804017f */
[----:B---3--:R-:W-:Y:S05]  /*133c0*/  @!P2 NANOSLEEP.SYNCS 0x989680 ;  /* 0x009896800000a95d */ /* 0x008fea0003900000 */
[----:B------:R-:W3:Y:S02]  /*133d0*/  @!P2 SYNCS.PHASECHK.TRANS64 P2, [R10+URZ+0x31c50], R9 ;  /* 0x031c50090a00a5a7 */ /* 0x000ee4000804007f */
[----:B---3--:R-:W-:Y:S05]  /*133e0*/  @!P2 BRA `(.L_x_9804) ;  /* 0xfffffffc00eca947 */ /* 0x008fea000383ffff */
[----:B------:R-:W-:Y:S05]  /*133f0*/  BRA `(.L_x_9801) ;  /* 0xffffff4000407947 */ /* 0x000fea000383ffff */
.L_x_9810:
[----:B--2---:R-:W-:-:S04]  /*13400*/  IMAD.U32 R7, RZ, RZ, UR6 ;  /* 0x00000006ff077e24 */ /* 0x004fc8000f8e00ff */
[----:B------:R2:W3:Y:S03]  /*13410*/  SYNCS.PHASECHK.TRANS64.TRYWAIT P2, [R7+URZ+0x31c30], R6 ;  /* 0x031c3006070075a7 */ /* 0x0004e6000804017f */
[----:B---3--:R-:W-:Y:S05]  /*13420*/  @!P2 NANOSLEEP.SYNCS 0x989680 ;  /* 0x009896800000a95d */ /* 0x008fea0003900000 */
[----:B------:R-:W3:Y:S02]  /*13430*/  @!P2 SYNCS.PHASECHK.TRANS64 P2, [R7+URZ+0x31c30], R6 ;  /* 0x031c30060700a5a7 */ /* 0x000ee4000804007f */
[----:B---3--:R-:W-:Y:S05]  /*13440*/  @!P2 BRA `(.L_x_9810) ;  /* 0xfffffffc00eca947 */ /* 0x008fea000383ffff */
[----:B------:R-:W-:Y:S05]  /*13450*/  BRA `(.L_x_9807) ;  /* 0xffffff7400347947 */ /* 0x000fea000383ffff */
.L_x_9814:
[----:B--2---:R-:W-:-:S04]  /*13460*/  IMAD.U32 R7, RZ, RZ, UR6 ;  /* 0x00000006ff077e24 */ /* 0x004fc8000f8e00ff */
[----:B------:R2:W3:Y:S03]  /*13470*/  SYNCS.PHASECHK.TRANS64.TRYWAIT P2, [R7+URZ+0x31c50], R6 ;  /* 0x031c5006070075a7 */ /* 0x0004e6000804017f */
[----:B---3--:R-:W-:Y:S05]  /*13480*/  @!P2 NANOSLEEP.SYNCS 0x989680 ;  /* 0x009896800000a95d */ /* 0x008fea0003900000 */
[----:B------:R-:W3:Y:S02]  /*13490*/  @!P2 SYNCS.PHASECHK.TRANS64 P2, [R7+URZ+0x31c50], R6 ;  /* 0x031c50060700a5a7 */ /* 0x000ee4000804007f */
[----:B---3--:R-:W-:Y:S05]  /*134a0*/  @!P2 BRA `(.L_x_9814) ;  /* 0xfffffffc00eca947 */ /* 0x008fea000383ffff */
[----:B------:R-:W-:Y:S05]  /*134b0*/  BRA `(.L_x_9811) ;  /* 0xffffff8800d87947 */ /* 0x000fea000383ffff */
.L_x_9819:
[----:B---3--:R-:W-:-:S04]  /*134c0*/  MOV R5, UR10 ;  /* 0x0000000a00057c02 */ /* 0x008fc80008000f00 */
[----:B------:R3:W4:Y:S03]  /*134d0*/  SYNCS.PHASECHK.TRANS64.TRYWAIT P0, [R5+URZ+0x31c50], R4 ;  /* 0x031c5004050075a7 */ /* 0x000726000800017f */
[----:B----4-:R-:W-:Y:S05]  /*134e0*/  @!P0 NANOSLEEP.SYNCS 0x989680 ;  /* 0x009896800000895d */ /* 0x010fea0003900000 */
[----:B------:R-:W4:Y:S02]  /*134f0*/  @!P0 SYNCS.PHASECHK.TRANS64 P0, [R5+URZ+0x31c50], R4 ;  /* 0x031c5004050085a7 */ /* 0x000f24000800007f */
[----:B----4-:R-:W-:Y:S05]  /*13500*/  @!P0 BRA `(.L_x_9819) ;  /* 0xfffffffc00ec8947 */ /* 0x010fea000383ffff */
[----:B------:R-:W-:Y:S05]  /*13510*/  BRA `(.L_x_9818) ;  /* 0xffffffb000f87947 */ /* 0x000fea000383ffff */
.L_x_9839:
[----:B------:R-:W-:Y:S02]  /*13520*/  IMAD.MOV.U32 R13, RZ, RZ, R16 ;  /* 0x000000ffff0d7224 */ /* 0x000fe400078e0010 */
[----:B------:R-:W-:Y:S02]  /*13530*/  IMAD.MOV.U32 R12, RZ, RZ, RZ ;  /* 0x000000ffff0c7224 */ /* 0x000fe400078e00ff */
[----:B------:R-:W-:Y:S02]  /*13540*/  IMAD.MOV.U32 R11, RZ, RZ, 0x1f ;  /* 0x0000001fff0b7424 */ /* 0x000fe400078e00ff */
[----:B------:R-:W-:-:S07]  /*13550*/  IMAD.MOV.U32 R15, RZ, RZ, -0x1 ;  /* 0xffffffffff0f7424 */ /* 0x000fce00078e00ff */
[----:B------:R-:W-:Y:S05]  /*13560*/  WARPSYNC.COLLECTIVE R15, `(.L_x_9889) ;  /* 0x000000000f087348 */ /* 0x000fea0003c00000 */
[----:B------:R1:W2:Y:S02]  /*13570*/  SHFL.IDX P6, R14, R13, R12, R11 ;  /* 0x0000000c0d0e7389 */ /* 0x0002a400000c000b */
[----:B-12---:R-:W-:Y:S01]  /*13580*/  ENDCOLLECTIVE ;  /* 0x000000000000791b */ /* 0x006fe20003800000 */
.L_x_9889:
[----:B------:R-:W-:Y:S05]  /*13590*/  BRA `(.L_x_9890) ;  /* 0xffffffd800587947 */ /* 0x000fea000383ffff */
.L_x_9840:
[----:B------:R-:W-:Y:S01]  /*135a0*/  BSSY B0, `(.L_x_9891) ;  /* 0x0000006000007945 */ /* 0x000fe20003800000 */
[----:B------:R-:W-:-:S07]  /*135b0*/  MOV R15, 0xffffffff ;  /* 0xffffffff000f7802 */ /* 0x000fce0000000f00 */
[----:B------:R-:W-:Y:S05]  /*135c0*/  WARPSYNC.COLLECTIVE R15, `(.L_x_9892) ;  /* 0x000000000f0c7348 */ /* 0x000fea0003c00000 */
[----:B------:R-:W-:Y:S02]  /*135d0*/  ELECT P6, UR62, PT ;  /* 0x00000000003e782f */ /* 0x000fe400038c0000 */
[----:B------:R-:W-:Y:S01]  /*135e0*/  MOV R14, UR62 ;  /* 0x0000003e000e7c02 */ /* 0x000fe20008000f00 */
[----:B------:R-:W-:Y:S10]  /*135f0*/  ENDCOLLECTIVE ;  /* 0x000000000000791b */ /* 0x000ff40003800000 */
.L_x_9892:
[----:B------:R-:W-:Y:S05]  /*13600*/  BSYNC B0 ;  /* 0x0000000000007941 */ /* 0x000fea0003800000 */
.L_x_9891:
[----:B------:R-:W-:Y:S05]  /*13610*/  BRA `(.L_x_9893) ;  /* 0xffffffd800487947 */ /* 0x000fea000383ffff */
.L_x_9843:
[----:B--2---:R2:W3:Y:S02]  /*13620*/  SYNCS.PHASECHK.TRANS64.TRYWAIT P2, [R13+URZ+0x31c40], R12 ;  /* 0x031c400c0d0075a7 */ /* 0x0044e4000804017f */
[----:B---3--:R-:W-:Y:S05]  /*13630*/  @!P2 NANOSLEEP.SYNCS 0x989680 ;  /* 0x009896800000a95d */ /* 0x008fea0003900000 */
[----:B------:R-:W3:Y:S02]  /*13640*/  @!P2 SYNCS.PHASECHK.TRANS64 P2, [R13+URZ+0x31c40], R12 ;  /* 0x031c400c0d00a5a7 */ /* 0x000ee4000804007f */
[----:B---3--:R-:W-:Y:S05]  /*13650*/  @!P2 BRA `(.L_x_9843) ;  /* 0xfffffffc00f0a947 */ /* 0x008fea000383ffff */
[----:B------:R-:W-:Y:S05]  /*13660*/  BRA `(.L_x_9894) ;  /* 0xffffffd800a07947 */ /* 0x000fea000383ffff */
.L_x_9845:
[----:B-1----:R1:W3:Y:S02]  /*13670*/  SYNCS.PHASECHK.TRANS64.TRYWAIT P2, [R24+URZ+0x31c20], R7 ;  /* 0x031c2007180075a7 */ /* 0x0022e4000804017f */
[----:B---3--:R-:W-:Y:S05]  /*13680*/  @!P2 NANOSLEEP.SYNCS 0x989680 ;  /* 0x009896800000a95d */ /* 0x008fea0003900000 */
[----:B------:R-:W3:Y:S02]  /*13690*/  @!P2 SYNCS.PHASECHK.TRANS64 P2, [R24+URZ+0x31c20], R7 ;  /* 0x031c20071800a5a7 */ /* 0x000ee4000804007f */
[----:B---3--:R-:W-:Y:S05]  /*136a0*/  @!P2 BRA `(.L_x_9845) ;  /* 0xfffffffc00f0a947 */ /* 0x008fea000383ffff */
[----:B------:R-:W-:Y:S05]  /*136b0*/  BRA `(.L_x_9895) ;  /* 0xffffffdc00b87947 */ /* 0x000fea000383ffff */
.L_x_9851:
[----:B-1----:R1:W2:Y:S02]  /*136c0*/  SYNCS.PHASECHK.TRANS64.TRYWAIT P3, [R3+URZ+0x31c40], R2 ;  /* 0x031c4002030075a7 */ /* 0x0022a4000806017f */
[----:B--2---:R-:W-:Y:S05]  /*136d0*/  @!P3 NANOSLEEP.SYNCS 0x989680 ;  /* 0x009896800000b95d */ /* 0x004fea0003900000 */
[----:B------:R-:W2:Y:S02]  /*136e0*/  @!P3 SYNCS.PHASECHK.TRANS64 P3, [R3+URZ+0x31c40], R2 ;  /* 0x031c40020300b5a7 */ /* 0x000ea4000806007f */
[----:B--2---:R-:W-:Y:S05]  /*136f0*/  @!P3 BRA `(.L_x_9851) ;  /* 0xfffffffc00f0b947 */ /* 0x004fea000383ffff */
[----:B------:R-:W-:Y:S05]  /*13700*/  BRA `(.L_x_9896) ;  /* 0xffffffe000487947 */ /* 0x000fea000383ffff */
.L_x_9853:
[----:B-1----:R1:W2:Y:S02]  /*13710*/  SYNCS.PHASECHK.TRANS64.TRYWAIT P3, [R2+URZ+0x60], R3 ;  /* 0x00006003020075a7 */ /* 0x0022a4000806017f */
[----:B--2---:R-:W-:Y:S05]  /*13720*/  @!P3 NANOSLEEP.SYNCS 0x989680 ;  /* 0x009896800000b95d */ /* 0x004fea0003900000 */
[----:B------:R-:W2:Y:S02]  /*13730*/  @!P3 SYNCS.PHASECHK.TRANS64 P3, [R2+URZ+0x60], R3 ;  /* 0x000060030200b5a7 */ /* 0x000ea4000806007f */
[----:B--2---:R-:W-:Y:S05]  /*13740*/  @!P3 BRA `(.L_x_9853) ;  /* 0xfffffffc00f0b947 */ /* 0x004fea000383ffff */
[----:B------:R-:W-:Y:S05]  /*13750*/  BRA `(.L_x_9897) ;  /* 0xffffffe000c47947 */ /* 0x000fea000383ffff */
.L_x_9859:
[----:B-1----:R1:W2:Y:S02]  /*13760*/  SYNCS.PHASECHK.TRANS64.TRYWAIT P3, [R10+URZ+0x31c40], R3 ;  /* 0x031c40030a0075a7 */ /* 0x0022a4000806017f */
[----:B--2---:R-:W-:Y:S05]  /*13770*/  @!P3 NANOSLEEP.SYNCS 0x989680 ;  /* 0x009896800000b95d */ /* 0x004fea0003900000 */
[----:B------:R-:W2:Y:S02]  /*13780*/  @!P3 SYNCS.PHASECHK.TRANS64 P3, [R10+URZ+0x31c40], R3 ;  /* 0x031c40030a00b5a7 */ /* 0x000ea4000806007f */
[----:B--2---:R-:W-:Y:S05]  /*13790*/  @!P3 BRA `(.L_x_9859) ;  /* 0xfffffffc00f0b947 */ /* 0x004fea000383ffff */
[----:B------:R-:W-:Y:S05]  /*137a0*/  BRA `(.L_x_9898) ;  /* 0xffffffe400e87947 */ /* 0x000fea000383ffff */
.L_x_9861:
[----:B-1----:R1:W2:Y:S02]  /*137b0*/  SYNCS.PHASECHK.TRANS64.TRYWAIT P3, [R3+URZ+0x60], R22 ;  /* 0x00006016030075a7 */ /* 0x0022a4000806017f */
[----:B--2---:R-:W-:Y:S05]  /*137c0*/  @!P3 NANOSLEEP.SYNCS 0x989680 ;  /* 0x009896800000b95d */ /* 0x004fea0003900000 */
[----:B------:R-:W2:Y:S02]  /*137d0*/  @!P3 SYNCS.PHASECHK.TRANS64 P3, [R3+URZ+0x60], R22 ;  /* 0x000060160300b5a7 */ /* 0x000ea4000806007f */
[----:B--2---:R-:W-:Y:S05]  /*137e0*/  @!P3 BRA `(.L_x_9861) ;  /* 0xfffffffc00f0b947 */ /* 0x004fea000383ffff */
[----:B------:R-:W-:Y:S05]  /*137f0*/  BRA `(.L_x_9899) ;  /* 0xffffffe800647947 */ /* 0x000fea000383ffff */
.L_x_9866:
[----:B-1----:R1:W2:Y:S02]  /*13800*/  SYNCS.PHASECHK.TRANS64.TRYWAIT P3, [R3+URZ+0x31c40], R10 ;  /* 0x031c400a030075a7 */ /* 0x0022a4000806017f */
[----:B--2---:R-:W-:Y:S05]  /*13810*/  @!P3 NANOSLEEP.SYNCS 0x989680 ;  /* 0x009896800000b95d */ /* 0x004fea0003900000 */
[----:B------:R-:W2:Y:S02]  /*13820*/  @!P3 SYNCS.PHASECHK.TRANS64 P3, [R3+URZ+0x31c40], R10 ;  /* 0x031c400a0300b5a7 */ /* 0x000ea4000806007f */
[----:B--2---:R-:W-:Y:S05]  /*13830*/  @!P3 BRA `(.L_x_9866) ;  /* 0xfffffffc00f0b947 */ /* 0x004fea000383ffff */
[----:B------:R-:W-:Y:S05]  /*13840*/  BRA `(.L_x_9900) ;  /* 0xffffffec00647947 */ /* 0x000fea000383ffff */
.L_x_9868:
[----:B-1----:R1:W2:Y:S02]  /*13850*/  SYNCS.PHASECHK.TRANS64.TRYWAIT P3, [R3+URZ+0x60], R6 ;  /* 0x00006006030075a7 */ /* 0x0022a4000806017f */
[----:B--2---:R-:W-:Y:S05]  /*13860*/  @!P3 NANOSLEEP.SYNCS 0x989680 ;  /* 0x009896800000b95d */ /* 0x004fea0003900000 */
[----:B------:R-:W2:Y:S02]  /*13870*/  @!P3 SYNCS.PHASECHK.TRANS64 P3, [R3+URZ+0x60], R6 ;  /* 0x000060060300b5a7 */ /* 0x000ea4000806007f */
[----:B--2---:R-:W-:Y:S05]  /*13880*/  @!P3 BRA `(.L_x_9868) ;  /* 0xfffffffc00f0b947 */ /* 0x004fea000383ffff */
[----:B------:R-:W-:Y:S05]  /*13890*/  BRA `(.L_x_9901) ;  /* 0xffffffec00e87947 */ /* 0x000fea000383ffff */
.L_x_9875:
[----:B-1----:R1:W2:Y:S02]  /*138a0*/  SYNCS.PHASECHK.TRANS64.TRYWAIT P0, [R3+URZ+0x31c60], R0 ;  /* 0x031c6000030075a7 */ /* 0x0022a4000800017f */
[----:B--2---:R-:W-:Y:S05]  /*138b0*/  @!P0 NANOSLEEP.SYNCS 0x989680 ;  /* 0x009896800000895d */ /* 0x004fea0003900000 */
[----:B------:R-:W2:Y:S02]  /*138c0*/  @!P0 SYNCS.PHASECHK.TRANS64 P0, [R3+URZ+0x31c60], R0 ;  /* 0x031c6000030085a7 */ /* 0x000ea4000800007f */
[----:B--2---:R-:W-:Y:S05]  /*138d0*/  @!P0 BRA `(.L_x_9875) ;  /* 0xfffffffc00f08947 */ /* 0x004fea000383ffff */
[----:B------:R-:W-:Y:S05]  /*138e0*/  BRA `(.L_x_9902) ;  /* 0xfffffff000cc7947 */ /* 0x000fea000383ffff */
.L_x_9877:
[----:B------:R-:W-:Y:S01]  /*138f0*/  BSSY B0, `(.L_x_9903) ;  /* 0x0000007000007945 */ /* 0x000fe20003800000 */
[----:B------:R-:W-:Y:S02]  /*13900*/  IMAD.MOV.U32 R12, RZ, RZ, RZ ;  /* 0x000000ffff0c7224 */ /* 0x000fe400078e00ff */
[----:B------:R-:W-:Y:S02]  /*13910*/  IMAD.MOV.U32 R11, RZ, RZ, 0x1f ;  /* 0x0000001fff0b7424 */ /* 0x000fe400078e00ff */
[----:B------:R-:W-:-:S07]  /*13920*/  IMAD.MOV.U32 R15, RZ, RZ, -0x1 ;  /* 0xffffffffff0f7424 */ /* 0x000fce00078e00ff */
[----:B------:R-:W-:Y:S05]  /*13930*/  WARPSYNC.COLLECTIVE R15, `(.L_x_9904) ;  /* 0x000000000f087348 */ /* 0x000fea0003c00000 */
[----:B------:R1:W2:Y:S02]  /*13940*/  SHFL.IDX P6, R14, R13, R12, R11 ;  /* 0x0000000c0d0e7389 */ /* 0x0002a400000c000b */
[----:B-12---:R-:W-:Y:S01]  /*13950*/  ENDCOLLECTIVE ;  /* 0x000000000000791b */ /* 0x006fe20003800000 */
.L_x_9904:
[----:B------:R-:W-:Y:S05]  /*13960*/  BSYNC B0 ;  /* 0x0000000000007941 */ /* 0x000fea0003800000 */
.L_x_9903:
[----:B------:R-:W-:Y:S05]  /*13970*/  BRA `(.L_x_9905) ;  /* 0xfffffff400587947 */ /* 0x000fea000383ffff */
.L_x_9879:
[----:B--2---:R2:W3:Y:S02]  /*13980*/  SYNCS.PHASECHK.TRANS64.TRYWAIT P0, [R9+URZ+0x31c20], R0 ;  /* 0x031c2000090075a7 */ /* 0x0044e4000800017f */
[----:B---3--:R-:W-:Y:S05]  /*13990*/  @!P0 NANOSLEEP.SYNCS 0x989680 ;  /* 0x009896800000895d */ /* 0x008fea0003900000 */
[----:B------:R-:W3:Y:S02]  /*139a0*/  @!P0 SYNCS.PHASECHK.TRANS64 P0, [R9+URZ+0x31c20], R0 ;  /* 0x031c2000090085a7 */ /* 0x000ee4000800007f */
[----:B---3--:R-:W-:Y:S05]  /*139b0*/  @!P0 BRA `(.L_x_9879) ;  /* 0xfffffffc00f08947 */ /* 0x008fea000383ffff */
[----:B------:R-:W-:Y:S05]  /*139c0*/  BRA `(.L_x_9906) ;  /* 0xfffffff4009c7947 */ /* 0x000fea000383ffff */
.L_x_9883:
[----:B--2---:R2:W3:Y:S02]  /*139d0*/  SYNCS.PHASECHK.TRANS64.TRYWAIT P0, [R5+URZ], R4 ;  /* 0x00000004050075a7 */ /* 0x0044e4000800017f */
[----:B---3--:R-:W-:Y:S05]  /*139e0*/  @!P0 NANOSLEEP.SYNCS 0x989680 ;  /* 0x009896800000895d */ /* 0x008fea0003900000 */
[----:B------:R-:W3:Y:S02]  /*139f0*/  @!P0 SYNCS.PHASECHK.TRANS64 P0, [R5+URZ], R4 ;  /* 0x00000004050085a7 */ /* 0x000ee4000800007f */
[----:B---3--:R-:W-:Y:S05]  /*13a00*/  @!P0 BRA `(.L_x_9883) ;  /* 0xfffffffc00f08947 */ /* 0x008fea000383ffff */
[----:B------:R-:W-:Y:S05]  /*13a10*/  BRA `(.L_x_9907) ;  /* 0xfffffff400e07947 */ /* 0x000fea000383ffff */
.L_x_9884:
[----:B---3--:R3:W4:Y:S02]  /*13a20*/  SYNCS.PHASECHK.TRANS64.TRYWAIT P0, [R3+URZ], R2 ;  /* 0x00000002030075a7 */ /* 0x008724000800017f */
[----:B----4-:R-:W-:Y:S05]  /*13a30*/  @!P0 NANOSLEEP.SYNCS 0x989680 ;  /* 0x009896800000895d */ /* 0x010fea0003900000 */
[----:B------:R-:W4:Y:S02]  /*13a40*/  @!P0 SYNCS.PHASECHK.TRANS64 P0, [R3+URZ], R2 ;  /* 0x00000002030085a7 */ /* 0x000f24000800007f */
[----:B----4-:R-:W-:Y:S05]  /*13a50*/  @!P0 BRA `(.L_x_9884) ;  /* 0xfffffffc00f08947 */ /* 0x010fea000383ffff */
[----:B------:R-:W-:Y:S05]  /*13a60*/  BRA `(.L_x_9908) ;  /* 0xfffffff400d47947 */ /* 0x000fea000383ffff */
.L_x_9886:
[----:B----4-:R4:W1:Y:S02]  /*13a70*/  SYNCS.PHASECHK.TRANS64.TRYWAIT P0, [R19+URZ], R4 ;  /* 0x00000004130075a7 */ /* 0x010864000800017f */
[----:B-1----:R-:W-:Y:S05]  /*13a80*/  @!P0 NANOSLEEP.SYNCS 0x989680 ;  /* 0x009896800000895d */ /* 0x002fea0003900000 */
[----:B------:R-:W1:Y:S02]  /*13a90*/  @!P0 SYNCS.PHASECHK.TRANS64 P0, [R19+URZ], R4 ;  /* 0x00000004130085a7 */ /* 0x000e64000800007f */
[----:B-1----:R-:W-:Y:S05]  /*13aa0*/  @!P0 BRA `(.L_x_9886) ;  /* 0xfffffffc00f08947 */ /* 0x002fea000383ffff */
[----:B------:R-:W-:Y:S05]  /*13ab0*/  BRA `(.L_x_9909) ;  /* 0xfffffff400d87947 */ /* 0x000fea000383ffff */
.L_x_9910:
        /* <DEDUP_REMOVED lines=12> */
.L_x_12782:


//--------------------- .text._ZN7cutlass13device_kernelIN5flash11enable_sm90INS1_16FlashAttnFwdSm90INS1_25CollectiveMainloopFwdSm90ILi2EN4cute5tupleIJNS5_1CILi1EEES8_S8_EEENS6_IJNS7_ILi192EEENS7_ILi144EEENS7_ILi96EEEEEELi96ENS_6half_tEfNS_4arch4Sm90ELb1ELb0ELb1ELb1ELb0ELb0ELb0ELb0ELb1ELb0ELb0ELb0EEENS1_21CollectiveEpilogueFwdINS6_IJSA_SC_SB_EEES9_SE_SG_Li384ELb1ELb0ELb0ELb0EEENS1_36VarlenDynamicPersistentTileSchedulerILi192ELi144ELi384ELi32ELb0ELb0ELb1ELb1ELb1ELb1EEEEEEEEEvNT_6ParamsE --------------------------
	.section	.text._ZN7cutlass13device_kernelIN5flash11enable_sm90INS1_16FlashAttnFwdSm90INS1_25CollectiveMainloopFwdSm90ILi2EN4cute5tupleIJNS5_1CILi1EEES8_S8_EEENS6_IJNS7_ILi192EEENS7_ILi144EEENS7_ILi96EEEEEELi96ENS_6half_tEfNS_4arch4Sm90ELb1ELb0ELb1ELb1ELb0ELb0ELb0ELb0ELb1ELb0ELb0ELb0EEENS1_21CollectiveEpilogueFwdINS6_IJSA_SC_SB_EEES9_SE_SG_Li384ELb1ELb0ELb0ELb0EEENS1_36VarlenDynamicPersistentTileSchedulerILi192ELi144ELi384ELi32ELb0ELb0ELb1ELb1ELb1ELb1EEEEEEEEEvNT_6ParamsE,"ax",@progbits
	.align	128
.text._ZN7cutlass13device_kernelIN5flash11enable_sm90INS1_16FlashAttnFwdSm90INS1_25CollectiveMainloopFwdSm90ILi2EN4cute5tupleIJNS5_1CILi1EEES8_S8_EEENS6_IJNS7_ILi192EEENS7_ILi144EEENS7_ILi96EEEEEELi96ENS_6half_tEfNS_4arch4Sm90ELb1ELb0ELb1ELb1ELb0ELb0ELb0ELb0ELb1ELb0ELb0ELb0EEENS1_21CollectiveEpilogueFwdINS6_IJSA_SC_SB_EEES9_SE_SG_Li384ELb1ELb0ELb0ELb0EEENS1_36VarlenDynamicPersistentTileSchedulerILi192ELi144ELi384ELi32ELb0ELb0ELb1ELb1ELb1ELb1EEEEEEEEEvNT_6ParamsE:
        .type           _ZN7cutlass13device_kernelIN5flash11enable_sm90INS1_16FlashAttnFwdSm90INS1_25CollectiveMainloopFwdSm90ILi2EN4cute5tupleIJNS5_1CILi1EEES8_S8_EEENS6_IJNS7_ILi192EEENS7_ILi144EEENS7_ILi96EEEEEELi96ENS_6half_tEfNS_4arch4Sm90ELb1ELb0ELb1ELb1ELb0ELb0ELb0ELb0ELb1ELb0ELb0ELb0EEENS1_21CollectiveEpilogueFwdINS6_IJSA_SC_SB_EEES9_SE_SG_Li384ELb1ELb0ELb0ELb0EEENS1_36VarlenDynamicPersistentTileSchedulerILi192ELi144ELi384ELi32ELb0ELb0ELb1ELb1ELb1ELb1EEEEEEEEEvNT_6ParamsE,@function
        .size           _ZN7cutlass13device_kernelIN5flash11enable_sm90INS1_16FlashAttnFwdSm90INS1_25CollectiveMainloopFwdSm90ILi2EN4cute5tupleIJNS5_1CILi1EEES8_S8_EEENS6_IJNS7_ILi192EEENS7_ILi144EEENS7_ILi96EEEEEELi96ENS_6half_tEfNS_4arch4Sm90ELb1ELb0ELb1ELb1ELb0ELb0ELb0ELb0ELb1ELb0ELb0ELb0EEENS1_21CollectiveEpilogueFwdINS6_IJSA_SC_SB_EEES9_SE_SG_Li384ELb1ELb0ELb0ELb0EEENS1_36VarlenDynamicPersistentTileSchedulerILi192ELi144ELi384ELi32ELb0ELb0ELb1ELb1ELb1ELb1EEEEEEEEEvNT_6ParamsE,(.L_x_12783 - _ZN7cutlass13device_kernelIN5flash11enable_sm90INS1_16FlashAttnFwdSm90INS1_25CollectiveMainloopFwdSm90ILi2EN4cute5tupleIJNS5_1CILi1EEES8_S8_EEENS6_IJNS7_ILi192EEENS7_ILi144EEENS7_ILi96EEEEEELi96ENS_6half_tEfNS_4arch4Sm90ELb1ELb0ELb1ELb1ELb0ELb0ELb0ELb0ELb1ELb0ELb0ELb0EEENS1_21CollectiveEpilogueFwdINS6_IJSA_SC_SB_EEES9_SE_SG_Li384ELb1ELb0ELb0ELb0EEENS1_36VarlenDynamicPersistentTileSchedulerILi192ELi144ELi384ELi32ELb0ELb0ELb1ELb1ELb1ELb1EEEEEEEEEvNT_6ParamsE)
        .other          _ZN7cutlass13device_kernelIN5flash11enable_sm90INS1_16FlashAttnFwdSm90INS1_25CollectiveMainloopFwdSm90ILi2EN4cute5tupleIJNS5_1CILi1EEES8_S8_EEENS6_IJNS7_ILi192EEENS7_ILi144EEENS7_ILi96EEEEEELi96ENS_6half_tEfNS_4arch4Sm90ELb1ELb0ELb1ELb1ELb0ELb0ELb0ELb0ELb1ELb0ELb0ELb0EEENS1_21CollectiveEpilogueFwdINS6_IJSA_SC_SB_EEES9_SE_SG_Li384ELb1ELb0ELb0ELb0EEENS1_36VarlenDynamicPersistentTileSchedulerILi192ELi144ELi384ELi32ELb0ELb0ELb1ELb1ELb1ELb1EEEEEEEEEvNT_6ParamsE,@"STO_CUDA_ENTRY STV_DEFAULT"
_ZN7cutlass13device_kernelIN5flash11enable_sm90INS1_16FlashAttnFwdSm90INS1_25CollectiveMainloopFwdSm90ILi2EN4cute5tupleIJNS5_1CILi1EEES8_S8_EEENS6_IJNS7_ILi192EEENS7_ILi144EEENS7_ILi96EEEEEELi96ENS_6half_tEfNS_4arch4Sm90ELb1ELb0ELb1ELb1ELb0ELb0ELb0ELb0ELb1ELb0ELb0ELb0EEENS1_21CollectiveEpilogueFwdINS6_IJSA_SC_SB_EEES9_SE_SG_Li384ELb1ELb0ELb0ELb0EEENS1_36VarlenDynamicPersistentTileSchedulerILi192ELi144ELi384ELi32ELb0ELb0ELb1ELb1ELb1ELb1EEEEEEEEEvNT_6ParamsE:
        /* <DEDUP_REMOVED lines=21> */
.L_x_9912:
[----:B------:R-:W-:Y:S05]  /*0150*/  BSYNC B0 ;  /* 0x0000000000007941 */ /* 0x000fea0003800000 */
.L_x_9911:
        /* <DEDUP_REMOVED lines=41> */
.L_x_9913:
        /* <DEDUP_REMOVED lines=22> */
.L_x_9914:
        /* <DEDUP_REMOVED lines=18> */
.L_x_9915:
        /* <DEDUP_REMOVED lines=22> */
.L_x_9916:
        /* <DEDUP_REMOVED lines=22> */
.L_x_9917:
        /* <DEDUP_REMOVED lines=8> */
.L_x_9919:
[----:B------:R-:W-:-:S08]  /*09b0*/  NOP ;  /* 0x0000000000007918 */ /* 0x000fd00000000000 */
[----:B------:R-:W1:Y:S02]  /*09c0*/  USETMAXREG.TRY_ALLOC.CTAPOOL UP0, 0xa0 ;  /* 0x000000a0000079c8 */ /* 0x000e640008000600 */
[----:B-1----:R-:W-:-:S13]  /*09d0*/  PLOP3.LUT P0, PT, PT, PT, UP0, 0x80, 0x0 ;  /* 0x000000000000781c */ /* 0x002fda0003f0f008 */
[----:B------:R-:W-:Y:S05]  /*09e0*/  @!P0 BRA `(.L_x_9919) ;  /* 0xfffffffc00f08947 */ /* 0x000fea000383ffff */
[----:B0-----:R-:W0:Y:S01]  /*09f0*/  S2R R2, SR_TID.X ;  /* 0x0000000000027919 */ /* 0x001e220000002100 */
        /* <DEDUP_REMOVED lines=13> */
[----:B------:R-:W2:Y:S01]  /*0ad0*/  LDL R3, [R1+0xc] ;  /* 0x00000c0001037983 */ /* 0x000ea20000100800 */
[----:B------:R-:W-:Y:S01]  /*0ae0*/  VIADD R157, R2, 0xffffff80 ;  /* 0xffffff80029d7836 */ /* 0x000fe20000000000 */
[----:B------:R-:W-:Y:S01]  /*0af0*/  R2UR UR5, R29 ;  /* 0x000000001d0572ca */ /* 0x000fe200000e0000 */
[----:B------:R-:W-:Y:S01]  /*0b00*/  UMOV UR60, URZ ;  /* 0x0000003f003c7c82 */ /* 0x000fe20008000000 */
[----:B------:R-:W-:Y:S02]  /*0b10*/  UMOV UR36, URZ ;  /* 0x0000003f00247c82 */ /* 0x000fe40008000000 */
[----:B------:R-:W-:-:S04]  /*0b20*/  SHF.R.S32.HI R0, RZ, 0x1f, R157 ;  /* 0x0000001fff007819 */ /* 0x000fc8000001149d */
[CC--:B------:R-:W-:Y:S02]  /*0b30*/  LEA.HI R2, R0.reuse, R157.reuse, RZ, 0x4 ;  /* 0x0000009d00027211 */ /* 0x0c0fe400078f20ff */
[----:B------:R-:W-:Y:S02]  /*0b40*/  LEA.HI R154, R0, R157, RZ, 0x7 ;  /* 0x0000009d009a7211 */ /* 0x000fe400078f38ff */
[----:B------:R-:W-:Y:S01]  /*0b50*/  SHF.R.S32.HI R5, RZ, 0x4, R2 ;  /* 0x00000004ff057819 */ /* 0x000fe20000011402 */
[----:B------:R-:W-:Y:S01]  /*0b60*/  IMAD.U32 R17, RZ, RZ, UR5 ;  /* 0x00000005ff117e24 */ /* 0x000fe2000f8e00ff */
[C---:B------:R-:W-:Y:S02]  /*0b70*/  LOP3.LUT R4, R2.reuse, 0xfffffff0, RZ, 0xc0, !PT ;  /* 0xfffffff002047812 */ /* 0x040fe400078ec0ff */
[----:B------:R-:W-:Y:S02]  /*0b80*/  LEA.HI R2, R2, R5, RZ, 0x1 ;  /* 0x0000000502027211 */ /* 0x000fe400078f08ff */
[----:B------:R-:W-:Y:S01]  /*0b90*/  LOP3.LUT R6, R154, 0xffffff80, RZ, 0xc0, !PT ;  /* 0xffffff809a067812 */ /* 0x000fe200078ec0ff */
[----:B------:R-:W-:Y:S01]  /*0ba0*/  IMAD.IADD R4, R157, 0x1, -R4 ;  /* 0x000000019d047824 */ /* 0x000fe200078e0a04 */
[----:B------:R-:W-:-:S02]  /*0bb0*/  LOP3.LUT R2, R2, 0x1ffffffe, RZ, 0xc0, !PT ;  /* 0x1ffffffe02027812 */ /* 0x000fc400078ec0ff */
[-C--:B------:R-:W-:Y:S01]  /*0bc0*/  LEA.HI R7, R0, R157.reuse, RZ, 0x5 ;  /* 0x0000009d00077211 */ /* 0x080fe200078f28ff */
[----:B------:R-:W-:Y:S01]  /*0bd0*/  IMAD.IADD R153, R157, 0x1, -R6 ;  /* 0x000000019d997824 */ /* 0x000fe200078e0a06 */
[----:B------:R-:W-:Y:S01]  /*0be0*/  SHF.R.S32.HI R154, RZ, 0x7, R154 ;  /* 0x00000007ff9a7819 */ /* 0x000fe2000001149a */
[----:B------:R-:W-:Y:S01]  /*0bf0*/  IMAD.IADD R2, R5, 0x1, -R2 ;  /* 0x0000000105027824 */ /* 0x000fe200078e0a02 */
[----:B------:R-:W-:Y:S02]  /*0c00*/  SHF.R.S32.HI R7, RZ, 0x5, R7 ;  /* 0x00000005ff077819 */ /* 0x000fe40000011407 */
[----:B------:R-:W-:Y:S01]  /*0c10*/  SHF.R.S32.HI R8, RZ, 0x1f, R153 ;  /* 0x0000001fff087819 */ /* 0x000fe20000011499 */
[----:B------:R-:W-:Y:S01]  /*0c20*/  IMAD.SHL.U32 R2, R2, 0x8, RZ ;  /* 0x0000000802027824 */ /* 0x000fe200078e00ff */
[----:B------:R-:W-:Y:S01]  /*0c30*/  LEA.HI R0, R0, R157, RZ, 0x2 ;  /* 0x0000009d00007211 */ /* 0x000fe200078f10ff */
[----:B------:R-:W-:Y:S01]  /*0c40*/  IMAD R155, R7, 0x10, R4 ;  /* 0x00000010079b7824 */ /* 0x000fe200078e0204 */
[----:B------:R-:W-:-:S02]  /*0c50*/  LEA.HI R9, R8, R153, RZ, 0x2 ;  /* 0x0000009908097211 */ /* 0x000fc400078f10ff */
[----:B------:R-:W-:Y:S01]  /*0c60*/  LEA.HI R8, R8, R153, RZ, 0x5 ;  /* 0x0000009908087211 */ /* 0x000fe200078f28ff */
[----:B------:R-:W-:Y:S01]  /*0c70*/  IMAD.U32 R155, R155, 0x20, R2 ;  /* 0x000000209b9b7824 */ /* 0x000fe200078e0002 */
[----:B------:R-:W-:Y:S02]  /*0c80*/  R2UR UR5, R30 ;  /* 0x000000001e0572ca */ /* 0x000fe400000e0000 */
[----:B------:R-:W-:Y:S02]  /*0c90*/  SHF.R.S32.HI R8, RZ, 0x5, R8 ;  /* 0x00000005ff087819 */ /* 0x000fe40000011408 */
[----:B------:R-:W-:Y:S02]  /*0ca0*/  SHF.R.S32.HI R146, RZ, 0x2, R0 ;  /* 0x00000002ff927819 */ /* 0x000fe40000011400 */
[----:B--2---:R-:W-:Y:S02]  /*0cb0*/  R2UR UR4, R3 ;  /* 0x00000000030472ca */ /* 0x004fe400000e0000 */
[----:B------:R-:W-:-:S04]  /*0cc0*/  SHF.R.S32.HI R3, RZ, 0x1f, R4 ;  /* 0x0000001fff037819 */ /* 0x000fc80000011404 */
[CC--:B------:R-:W-:Y:S02]  /*0cd0*/  LEA.HI R5, R3.reuse, R4.reuse, RZ, 0x3 ;  /* 0x0000000403057211 */ /* 0x0c0fe400078f18ff */
[----:B------:R-:W-:-:S03]  /*0ce0*/  LEA.HI R3, R3, R4, RZ, 0x2 ;  /* 0x0000000403037211 */ /* 0x000fc600078f10ff */
[----:B------:R-:W-:Y:S01]  /*0cf0*/  IMAD.SHL.U32 R6, R5, 0x10, RZ ;  /* 0x0000001005067824 */ /* 0x000fe200078e00ff */
[----:B------:R-:W-:Y:S01]  /*0d00*/  LOP3.LUT R5, R3, 0x7fffffc, RZ, 0xc0, !PT ;  /* 0x07fffffc03057812 */ /* 0x000fe200078ec0ff */
[----:B------:R-:W-:Y:S01]  /*0d10*/  ULOP3.LUT UR4, UR4, 0x1, URZ, 0xfc, !UPT ;  /* 0x0000000104047892 */ /* 0x000fe2000f8efc3f */
[----:B------:R-:W-:Y:S02]  /*0d20*/  SHF.R.S32.HI R3, RZ, 0x2, R3 ;  /* 0x00000002ff037819 */ /* 0x000fe40000011403 */
[----:B------:R-:W-:Y:S01]  /*0d30*/  LOP3.LUT R6, R6, 0x7fffff80, RZ, 0xc0, !PT ;  /* 0x7fffff8006067812 */ /* 0x000fe200078ec0ff */
[----:B------:R-:W-:Y:S01]  /*0d40*/  IMAD.IADD R5, R4, 0x1, -R5 ;  /* 0x0000000104057824 */ /* 0x000fe200078e0a05 */
[--C-:B------:R-:W-:Y:S01]  /*0d50*/  SHF.R.S32.HI R4, RZ, 0x1f, R9.reuse ;  /* 0x0000001fff047819 */ /* 0x100fe20000011409 */
[----:B------:R-:W-:Y:S01]  /*0d60*/  IMAD.SHL.U32 R3, R3, 0x40, RZ ;  /* 0x0000004003037824 */ /* 0x000fe200078e00ff */
[----:B------:R-:W-:Y:S01]  /*0d70*/  LEA R6, R7, R6, 0x8 ;  /* 0x0000000607067211 */ /* 0x000fe200078e40ff */
[----:B------:R-:W-:Y:S01]  /*0d80*/  IMAD.U32 R156, RZ, RZ, UR4 ;  /* 0x00000004ff9c7e24 */ /* 0x000fe2000f8e00ff */
[----:B------:R-:W-:Y:S01]  /*0d90*/  SHF.R.S32.HI R7, RZ, 0x2, R9 ;  /* 0x00000002ff077819 */ /* 0x000fe20000011409 */
[----:B------:R-:W-:Y:S01]  /*0da0*/  UMOV UR4, URZ ;  /* 0x0000003f00047c82 */ /* 0x000fe20008000000 */
[----:B------:R-:W-:Y:S01]  /*0db0*/  LOP3.LUT R3, R3, 0x40, RZ, 0xc0, !PT ;  /* 0x0000004003037812 */ /* 0x000fe200078ec0ff */
[----:B------:R-:W-:Y:S01]  /*0dc0*/  IMAD R6, R5, 0x10, R6 ;  /* 0x0000001005067824 */ /* 0x000fe200078e0206 */
[----:B------:R-:W-:Y:S01]  /*0dd0*/  LEA.HI R4, R4, R7, RZ, 0x3 ;  /* 0x0000000704047211 */ /* 0x000fe200078f18ff */
[----:B------:R-:W-:-:S03]  /*0de0*/  IMAD.HI R5, R154, 0x55555556, RZ ;  /* 0x555555569a057827 */ /* 0x000fc600078e02ff */
[----:B------:R-:W-:Y:S01]  /*0df0*/  LOP3.LUT R10, R4, 0xfffffff8, RZ, 0xc0, !PT ;  /* 0xfffffff8040a7812 */ /* 0x000fe200078ec0ff */
[----:B------:R-:W-:Y:S01]  /*0e00*/  IMAD.U32 R152, RZ, RZ, UR4 ;  /* 0x00000004ff987e24 */ /* 0x000fe2000f8e00ff */
[----:B------:R-:W-:Y:S02]  /*0e10*/  LOP3.LUT R4, R3, 0x8, R2, 0xf8, !PT ;  /* 0x0000000803047812 */ /* 0x000fe400078ef802 */
[----:B------:R-:W-:Y:S01]  /*0e20*/  SHF.R.U32.HI R3, RZ, 0x3, R3 ;  /* 0x00000003ff037819 */ /* 0x000fe20000011603 */
[----:B------:R-:W-:Y:S01]  /*0e30*/  IMAD.IADD R7, R7, 0x1, -R10 ;  /* 0x0000000107077824 */ /* 0x000fe200078e0a0a */
[----:B------:R-:W-:Y:S02]  /*0e40*/  LEA.HI R5, R5, R5, RZ, 0x1 ;  /* 0x0000000505057211 */ /* 0x000fe400078f08ff */
[----:B------:R-:W-:Y:S01]  /*0e50*/  LOP3.LUT R3, R4, R3, RZ, 0x3c, !PT ;  /* 0x0000000304037212 */ /* 0x000fe200078e3cff */
[----:B------:R-:W-:Y:S01]  /*0e60*/  IMAD R8, R8, 0x10, R7 ;  /* 0x0000001008087824 */ /* 0x000fe200078e0207 */
[----:B------:R-:W-:Y:S01]  /*0e70*/  LOP3.LUT R4, R0, 0x1ffffffc, RZ, 0xc0, !PT ;  /* 0x1ffffffc00047812 */ /* 0x000fe200078ec0ff */
[----:B------:R-:W-:-:S02]  /*0e80*/  IMAD R5, R5, -0x3, R154 ;  /* 0xfffffffd05057824 */ /* 0x000fc400078e029a */
[----:B------:R-:W-:Y:S01]  /*0e90*/  IMAD.IADD R2, R3, 0x1, R6 ;  /* 0x0000000103027824 */ /* 0x000fe200078e0206 */
[----:B------:R-:W-:Y:S01]  /*0ea0*/  LOP3.LUT R6, R9, 0x7ffffffc, RZ, 0xc0, !PT ;  /* 0x7ffffffc09067812 */ /* 0x000fe200078ec0ff */
[----:B------:R-:W-:Y:S02]  /*0eb0*/  IMAD.IADD R4, R157, 0x1, -R4 ;  /* 0x000000019d047824 */ /* 0x000fe400078e0a04 */
[----:B------:R-:W-:Y:S01]  /*0ec0*/  IMAD R144, R5, 0x40, R8 ;  /* 0x0000004005907824 */ /* 0x000fe200078e0208 */
[----:B------:R-:W-:Y:S01]  /*0ed0*/  LEA R2, R2, UR37, 0x1 ;  /* 0x0000002502027c11 */ /* 0x000fe2000f8e08ff */
[----:B------:R-:W-:Y:S01]  /*0ee0*/  IMAD.IADD R23, R153, 0x1, -R6 ;  /* 0x0000000199177824 */ /* 0x000fe200078e0a06 */
[----:B------:R-:W-:-:S07]  /*0ef0*/  SHF.L.U32 R22, R4, 0x3, RZ ;  /* 0x0000000304167819 */ /* 0x000fce00000006ff */
.L_x_9965:
[----:B0-2--5:R-:W0:Y:S01]  /*0f00*/  LDC.64 R4, c[0x0][0xc60] ;  /* 0x00031800ff047b82 */ /* 0x025e220000000a00 */
[----:B------:R-:W-:Y:S01]  /*0f10*/  ULDC.64 UR10, c[0x0][0x208] ;  /* 0x00008200000a7ab9 */ /* 0x000fe20000000a00 */
[----:B------:R-:W-:Y:S01]  /*0f20*/  ULDC.64 UR6, c[0x0][0xa28] ;  /* 0x00028a0000067ab9 */ /* 0x000fe20000000a00 */
[----:B------:R-:W-:Y:S01]  /*0f30*/  ULDC.64 UR8, c[0x0][0xa18] ;  /* 0x0002860000087ab9 */ /* 0x000fe20000000a00 */
[----:B0-----:R-:W-:-:S06]  /*0f40*/  IMAD.WIDE R4, R31, 0x4, R4 ;  /* 0x000000041f047825 */ /* 0x001fcc00078e0204 */
[----:B------:R-:W2:Y:S01]  /*0f50*/  LDG.E R4, desc[UR10][R4.64] ;  /* 0x0000000a04047981 */ /* 0x000ea2000c1e1900 */
        /* <DEDUP_REMOVED lines=16> */
[----:B------:R-:W-:Y:S01]  /*1060*/  ULDC.64 UR6, c[0x0][0x3f8] ;  /* 0x0000fe0000067ab9 */ /* 0x000fe20000000a00 */
[----:B-1----:R-:W-:-:S03]  /*1070*/  IMAD.U32 R6, RZ, RZ, UR8 ;  /* 0x00000008ff067e24 */ /* 0x002fc6000f8e00ff */
[----:B------:R-:W-:Y:S01]  /*1080*/  IMAD.U32 R7, RZ, RZ, UR9 ;  /* 0x00000009ff077e24 */ /* 0x000fe2000f8e00ff */
[----:B------:R-:W2:Y:S01]  /*1090*/  @P0 LDG.E R4, desc[UR10][R4.64] ;  /* 0x0000000a04040981 */ /* 0x000ea2000c1e1900 */
[----:B------:R-:W-:Y:S01]  /*10a0*/  UISETP.NE.U32.AND UP0, UPT, UR6, URZ, UPT ;  /* 0x0000003f0600728c */ /* 0x000fe2000bf05070 */
[----:B------:R-:W-:Y:S02]  /*10b0*/  ULDC UR8, c[0x0][0x2e0] ;  /* 0x0000b80000087ab9 */ /* 0x000fe40000000800 */
[----:B---3--:R-:W3:Y:S01]  /*10c0*/  @P2 LDG.E R6, desc[UR10][R6.64] ;  /* 0x0000000a06062981 */ /* 0x008ee2000c1e1900 */
        /* <DEDUP_REMOVED lines=13> */
[----:B------:R-:W-:Y:S06]  /*11a0*/  @P2 BRA `(.L_x_9920) ;  /* 0x0000000000402947 */ /* 0x000fec0003800000 */
        /* <DEDUP_REMOVED lines=16> */
.L_x_9920:
        /* <DEDUP_REMOVED lines=13> */
.L_x_9921:
        /* <DEDUP_REMOVED lines=15> */
.L_x_9922:
[----:B------:R-:W-:Y:S01]  /*1470*/  R2UR UR9, R17 ;  /* 0x00000000110972ca */ /* 0x000fe200000e0000 */
[----:B------:R-:W-:Y:S01]  /*1480*/  UIADD3 UR6, -UR4, UR8, URZ ;  /* 0x0000000804067290 */ /* 0x000fe2000fffe13f */
[----:B------:R-:W-:Y:S01]  /*1490*/  R2UR UR7, R18 ;  /* 0x00000000120772ca */ /* 0x000fe200000e0000 */
[----:B------:R-:W-:Y:S01]  /*14a0*/  UMOV UR5, 0xc0 ;  /* 0x000000c000057882 */ /* 0x000fe20000000000 */
[----:B------:R-:W-:Y:S01]  /*14b0*/  PLOP3.LUT P0, PT, PT, PT, PT, 0x80, 0x0 ;  /* 0x000000000000781c */ /* 0x000fe20003f0f070 */
[----:B------:R-:W-:Y:S01]  /*14c0*/  UIADD3 UR4, UR6, 0x8f, URZ ;  /* 0x0000008f06047890 */ /* 0x000fe2000fffe03f */
[----:B------:R-:W-:Y:S01]  /*14d0*/  IMAD.MOV.U32 R3, RZ, RZ, RZ ;  /* 0x000000ffff037224 */ /* 0x000fe200078e00ff */
[----:B------:R-:W-:Y:S01]  /*14e0*/  MOV R0, RZ ;  /* 0x000000ff00007202 */ /* 0x000fe20000000f00 */
[----:B------:R-:W-:Y:S01]  /*14f0*/  IMAD.U32 R19, RZ, RZ, UR6 ;  /* 0x00000006ff137e24 */ /* 0x000fe2000f8e00ff */
[----:B------:R-:W-:Y:S01]  /*1500*/  CS2R R34, SRZ ;  /* 0x0000000000227805 */ /* 0x000fe2000001ff00 */
[----:B------:R-:W-:Y:S01]  /*1510*/  IMAD.MOV.U32 R71, RZ, RZ, RZ ;  /* 0x000000ffff477224 */ /* 0x000fe200078e00ff */
[----:B------:R-:W-:Y:S01]  /*1520*/  CS2R R48, SRZ ;  /* 0x0000000000307805 */ /* 0x000fe2000001ff00 */
[----:B------:R-:W-:Y:S01]  /*1530*/  IMAD.MOV.U32 R16, RZ, RZ, RZ ;  /* 0x000000ffff107224 */ /* 0x000fe200078e00ff */
[----:B------:R-:W-:Y:S01]  /*1540*/  UIMAD UR5, UR9, UR5, 0x14f ;  /* 0x0000014f090574a4 */ /* 0x000fe2000f8e0205 */
[----:B------:R-:W-:-:S02]  /*1550*/  CS2R R38, SRZ ;  /* 0x0000000000267805 */ /* 0x000fc4000001ff00 */
        /* <DEDUP_REMOVED lines=27> */
[----:B------:R-:W-:Y:S02]  /*1710*/  IMAD.MOV.U32 R12, RZ, RZ, RZ ;  /* 0x000000ffff0c7224 */ /* 0x000fe400078e00ff */
[----:B------:R-:W-:Y:S02]  /*1720*/  IMAD.MOV.U32 R81, RZ, RZ, RZ ;  /* 0x000000ffff517224 */ /* 0x000fe400078e00ff */
[----:B------:R-:W-:Y:S01]  /*1730*/  IMAD.MOV.U32 R14, RZ, RZ, RZ ;  /* 0x000000ffff0e7224 */ /* 0x000fe200078e00ff */
[----:B------:R-:W-:Y:S01]  /*1740*/  PLOP3.LUT P1, PT, PT, PT, UP0, 0x80, 0x0 ;  /* 0x000000000000781c */ /* 0x000fe20003f2f008 */
[----:B------:R-:W-:-:S02]  /*1750*/  IMAD.MOV.U32 R69, RZ, RZ, RZ ;  /* 0x000000ffff457224 */ /* 0x000fc400078e00ff */
[----:B------:R-:W-:Y:S02]  /*1760*/  IMAD.MOV.U32 R20, RZ, RZ, RZ ;  /* 0x000000ffff147224 */ /* 0x000fe400078e00ff */
[----:B------:R-:W-:-:S08]  /*1770*/  IMAD.MOV.U32 R83, RZ, RZ, RZ ;  /* 0x000000ffff537224 */ /* 0x000fd000078e00ff */
[----:B------:R-:W-:Y:S05]  /*1780*/  @!P1 BRA `(.L_x_9923) ;  /* 0x000000dc00849947 */ /* 0x000fea0003800000 */
[----:B------:R-:W0:Y:S01]  /*1790*/  SHFL.IDX PT, R0, R154, RZ, 0x1f ;  /* 0x00001fff9a007589 */ /* 0x000e2200000e0000 */
[----:B------:R-:W-:-:S04]  /*17a0*/  UIADD3 UR6, UR37, 0x24300, URZ ;  /* 0x0002430025067890 */ /* 0x000fc8000fffe03f */
[----:B------:R-:W-:-:S06]  /*17b0*/  ULOP3.LUT UP0, URZ, UR6, 0x9f, URZ, 0xc0, !UPT ;  /* 0x0000009f063f7892 */ /* 0x000fcc000f80c03f */
[----:B------:R-:W-:Y:S02]  /*17c0*/  PLOP3.LUT P0, PT, PT, PT, UP0, 0x80, 0x0 ;  /* 0x000000000000781c */ /* 0x000fe40003f0f008 */
[----:B0-----:R-:W-:-:S13]  /*17d0*/  R2UR UR7, R0 ;  /* 0x00000000000772ca */ /* 0x001fda00000e0000 */
        /* <DEDUP_REMOVED lines=28> */
.L_x_9924:
        /* <DEDUP_REMOVED lines=11> */
.L_x_10053:
[----:B------:R-:W-:Y:S05]  /*1a50*/  @!P0 BRA `(.L_x_9926) ;  /* 0x0000000000048947 */ /* 0x000fea0003800000 */
[----:B------:R-:W-:Y:S01]  /*1a60*/  BPT.TRAP 0x1 ;  /* 0x000000040000795c */ /* 0x000fe20000300000 */
.L_x_9926:
[----:B0-----:R-:W-:Y:S02]  /*1a70*/  IMAD.U32 R0, RZ, RZ, UR36 ;  /* 0x00000024ff007e24 */ /* 0x001fe4000f8e00ff */
[----:B------:R-:W-:-:S03]  /*1a80*/  IMAD.U32 R3, RZ, RZ, UR60 ;  /* 0x0000003cff037e24 */ /* 0x000fc6000f8e00ff */
[----:B------:R-:W-:Y:S02]  /*1a90*/  LEA R0, R0, UR37, 0x3 ;  /* 0x0000002500007c11 */ /* 0x000fe4000f8e18ff */
[----:B------:R-:W-:-:S04]  /*1aa0*/  SHF.L.U32 R3, R3, 0x1f, RZ ;  /* 0x0000001f03037819 */ /* 0x000fc800000006ff */
[----:B------:R0:W1:Y:S01]  /*1ab0*/  SYNCS.PHASECHK.TRANS64.TRYWAIT P2, [R0+URZ+0x31c30], R3 ;  /* 0x031c3003000075a7 */ /* 0x000062000804017f */
[----:B------:R-:W-:Y:S05]  /*1ac0*/  @!P0 BRA `(.L_x_9927) ;  /* 0x0000000000048947 */ /* 0x000fea0003800000 */
[----:B------:R-:W-:Y:S01]  /*1ad0*/  BPT.TRAP 0x1 ;  /* 0x000000040000795c */ /* 0x000fe20000300000 */
.L_x_9927:
[----:B------:R-:W2:Y:S01]  /*1ae0*/  S2R R4, SR_TID.X ;  /* 0x0000000000047919 */ /* 0x000ea20000002100 */
[----:B------:R-:W-:Y:S01]  /*1af0*/  IMAD.MOV.U32 R71, RZ, RZ, RZ ;  /* 0x000000ffff477224 */ /* 0x000fe200078e00ff */
[----:B--2---:R-:W-:Y:S01]  /*1b00*/  LOP3.LUT P1, RZ, R4, 0x7f, RZ, 0xc0, !PT ;  /* 0x0000007f04ff7812 */ /* 0x004fe2000782c0ff */
[----:B-1----:R-:W-:-:S12]  /*1b10*/  @P2 BRA `(.L_x_9928) ;  /* 0x0000000000082947 */ /* 0x002fd80003800000 */
[----:B------:R-:W1:Y:S02]  /*1b20*/  SYNCS.PHASECHK.TRANS64.TRYWAIT P2, [R0+URZ+0x31c30], R3 ;  /* 0x031c3003000075a7 */ /* 0x000e64000804017f */
[----:B-1----:R-:W-:Y:S05]  /*1b30*/  @!P2 BRA `(.L_x_9929) ;  /* 0x000001400078a947 */ /* 0x002fea0003800000 */
.L_x_9928:
[----:B------:R-:W-:Y:S05]  /*1b40*/  WARPSYNC.ALL ;  /* 0x0000000000007948 */ /* 0x000fea0003800000 */
[----:B------:R-:W-:Y:S01]  /*1b50*/  UIADD3 UR4, UR37, 0x16a00, URZ ;  /* 0x00016a0025047890 */ /* 0x000fe2000fffe03f */
[----:B------:R-:W-:Y:S01]  /*1b60*/  WARPGROUP.ARRIVE ;  /* 0x00000000000079c5 */ /* 0x000fe20000000000 */
[----:B------:R-:W-:Y:S01]  /*1b70*/  ULOP3.LUT UR5, UR39, 0x10000, URZ, 0xfc, !UPT ;  /* 0x0001000027057892 */ /* 0x000fe2000f8efc3f */
[----:B------:R-:W-:Y:S01]  /*1b80*/  R2UR UR57, R19 ;  /* 0x00000000133972ca */ /* 0x000fe200000e0000 */
[----:B------:R-:W-:Y:S01]  /*1b90*/  USHF.R.U32.HI UR4, URZ, 0x4, UR4 ;  /* 0x000000043f047899 */ /* 0x000fe20008011604 */
[----:B------:R-:W-:Y:S01]  /*1ba0*/  R2UR UR58, R18 ;  /* 0x00000000123a72ca */ /* 0x000fe200000e0000 */
[----:B------:R-:W-:Y:S01]  /*1bb0*/  UMOV UR29, 0x80000020 ;  /* 0x80000020001d7882 */ /* 0x000fe20000000000 */
[----:B------:R-:W-:Y:S01]  /*1bc0*/  UMOV UR31, 0x80000020 ;  /* 0x80000020001f7882 */ /* 0x000fe20000000000 */
[----:B------:R-:W-:Y:S01]  /*1bd0*/  ULOP3.LUT UR4, UR4, 0x3fff, URZ, 0xc0, !UPT ;  /* 0x00003fff04047892 */ /* 0x000fe2000f8ec03f */
[----:B------:R-:W-:Y:S01]  /*1be0*/  R2UR UR56, R17 ;  /* 0x00000000113872ca */ /* 0x000fe200000e0000 */
[----:B------:R-:W-:Y:S01]  /*1bf0*/  UMOV UR28, UR5 ;  /* 0x00000005001c7c82 */ /* 0x000fe20008000000 */
[----:B------:R-:W-:Y:S01]  /*1c00*/  UMOV UR9, UR29 ;  /* 0x0000001d00097c82 */ /* 0x000fe20008000000 */
[----:B------:R-:W-:Y:S01]  /*1c10*/  ULOP3.LUT UR6, UR4, 0x10000, URZ, 0xfc, !UPT ;  /* 0x0001000004067892 */ /* 0x000fe2000f8efc3f */
[----:B01----:R-:W-:Y:S01]  /*1c20*/  @!P1 VIADD R0, R0, 0x31c40 ;  /* 0x00031c4000009836 */ /* 0x003fe20000000000 */
[----:B------:R-:W-:Y:S01]  /*1c30*/  UMOV UR8, UR28 ;  /* 0x0000001c00087c82 */ /* 0x000fe20008000000 */
[----:B------:R-:W-:Y:S01]  /*1c40*/  UMOV UR11, 0x80000020 ;  /* 0x80000020000b7882 */ /* 0x000fe20000000000 */
[----:B------:R-:W-:Y:S01]  /*1c50*/  UIMAD UR4, UR36, 0x6c0, UR6 ;  /* 0x000006c0240478a4 */ /* 0x000fe2000f8e0206 */
[----:B------:R-:W-:Y:S01]  /*1c60*/  UMOV UR12, UR28 ;  /* 0x0000001c000c7c82 */ /* 0x000fe20008000000 */
[----:B------:R-:W-:-:S02]  /*1c70*/  UMOV UR13, UR29 ;  /* 0x0000001d000d7c82 */ /* 0x000fc40008000000 */
[----:B------:R-:W-:Y:S02]  /*1c80*/  UIADD3 UR10, UR4, 0x40, URZ ;  /* 0x00000040040a7890 */ /* 0x000fe4000fffe03f */
[----:B------:R-:W-:Y:S02]  /*1c90*/  UIADD3 UR14, UR4, 0x80, URZ ;  /* 0x00000080040e7890 */ /* 0x000fe4000fffe03f */
[----:B------:R-:W-:Y:S01]  /*1ca0*/  UMOV UR30, UR4 ;  /* 0x00000004001e7c82 */ /* 0x000fe20008000000 */
[----:B------:R-:W-:Y:S01]  /*1cb0*/  UMOV UR15, 0x80000020 ;  /* 0x80000020000f7882 */ /* 0x000fe20000000000 */
[----:B------:R-:W-:Y:S01]  /*1cc0*/  HGMMA.64x16x16.F32 R96, gdesc[UR28], RZ, !UPT, gsb0 ;  /* 0x002000001c6079f0 */ /* 0x000fe2000c0008ff */
        /* <DEDUP_REMOVED lines=57> */
[----:B------:R-:W-:Y:S03]  /*2060*/  HGMMA.64x16x16.F32 R40, gdesc[UR28], RZ, !UPT, gsb0 ;  /* 0x002000001c2879f0 */ /* 0x000fe6000c0008ff */
        /* <DEDUP_REMOVED lines=161> */
[----:B------:R-:W-:Y:S02]  /*2a80*/  UIMAD UR7, UR38, -0x90, UR57 ;  /* 0xffffff70260778a4 */ /* 0x000fe4000f8e0239 */
[----:B------:R-:W-:Y:S02]  /*2a90*/  UIADD3 UR38, UR38, -0x2, URZ ;  /* 0xfffffffe26267890 */ /* 0x000fe4000fffe03f */
[----:B------:R-:W-:-:S02]  /*2aa0*/  UIADD3 UR10, UR7, 0x90, URZ ;  /* 0x00000090070a7890 */ /* 0x000fc4000fffe03f */
[----:B------:R-:W-:Y:S01]  /*2ab0*/  UIADD3 UR7, -UR58, 0x91, UR7 ;  /* 0x000000913a077890 */ /* 0x000fe2000fffe107 */
        /* <DEDUP_REMOVED lines=148> */
[----:B------:R-:W-:Y:S02]  /*3400*/  IMAD.U32 R73, RZ, RZ, UR56 ;  /* 0x00000038ff497e24 */ /* 0x000fe4000f8e00ff */
[----:B------:R-:W-:Y:S01]  /*3410*/  FMUL.FTZ R15, R74, UR5 ;  /* 0x000000054a0f7c20 */ /* 0x000fe20008410000 */
[----:B------:R-:W-:Y:S01]  /*3420*/  HGMMA.64x16x16.F32 R56, gdesc[UR24], R56, gsb0 ;  /* 0x00200000183879f0 */ /* 0x000fe20008000838 */
[----:B------:R-:W-:Y:S01]  /*3430*/  UIADD3 UR26, UR4, 0x5c2, URZ ;  /* 0x000005c2041a7890 */ /* 0x000fe2000fffe03f */
[----:B------:R-:W-:Y:S01]  /*3440*/  IMAD.U32 R76, RZ, RZ, UR10 ;  /* 0x0000000aff4c7e24 */ /* 0x000fe2000f8e00ff */
[----:B------:R-:W-:Y:S01]  /*3450*/  UMOV UR27, 0x80000020 ;  /* 0x80000020001b7882 */ /* 0x000fe20000000000 */
[----:B------:R-:W-:-:S02]  /*3460*/  IMAD.U32 R78, RZ, RZ, UR7 ;  /* 0x00000007ff4e7e24 */ /* 0x000fc4000f8e00ff */
[----:B------:R-:W-:Y:S01]  /*3470*/  FMUL.FTZ R64, R79, UR5 ;  /* 0x000000054f407c20 */ /* 0x000fe20008410000 */
[----:B------:R-:W-:Y:S02]  /*3480*/  IMAD R73, R73, 0xc0, R144 ;  /* 0x000000c049497824 */ /* 0x000fe400078e0290 */
[----:B------:R-:W-:Y:S01]  /*3490*/  FMUL.FTZ R84, R72, UR5 ;  /* 0x0000000548547c20 */ /* 0x000fe20008410000 */
[----:B------:R-:W-:Y:S02]  /*34a0*/  IMAD R76, R23, -0x2, R76 ;  /* 0xfffffffe174c7824 */ /* 0x000fe400078e024c */
[----:B------:R-:W-:Y:S01]  /*34b0*/  FMUL.FTZ R90, R77, UR5 ;  /* 0x000000054d5a7c20 */ /* 0x000fe20008410000 */
[----:B------:R-:W-:Y:S02]  /*34c0*/  IMAD R78, R23, -0x2, R78 ;  /* 0xfffffffe174e7824 */ /* 0x000fe400078e024e */
[----:B------:R-:W-:Y:S01]  /*34d0*/  FMUL.FTZ R20, R75, UR5 ;  /* 0x000000054b147c20 */ /* 0x000fe20008410000 */
[----:B------:R-:W-:Y:S02]  /*34e0*/  MUFU.TANH R86, R86 ;  /* 0x0000005600567308 */ /* 0x000fe40000002400 */
[----:B------:R-:W-:-:S02]  /*34f0*/  VIADDMNMX R74, R73, R78, R76, PT ;  /* 0x0000004e494a7246 */ /* 0x000fc4000380014c */
[----:B------:R-:W-:Y:S02]  /*3500*/  IADD3 R73, R78, 0x8, R73 ;  /* 0x000000084e497810 */ /* 0x000fe40007ffe049 */
[C---:B------:R-:W-:Y:S02]  /*3510*/  ISETP.GT.AND P3, PT, R74.reuse, RZ, PT ;  /* 0x000000ff4a00720c */ /* 0x040fe40003f64270 */
[----:B------:R-:W5:Y:S01]  /*3520*/  MUFU.TANH R84, R84 ;  /* 0x0000005400547308 */ /* 0x000f620000002400 */
[C---:B------:R-:W-:Y:S02]  /*3530*/  ISETP.GT.AND P2, PT, R74.reuse, 0x1, PT ;  /* 0x000000014a00780c */ /* 0x040fe40003f44270 */
[----:B------:R-:W-:Y:S02]  /*3540*/  ISETP.GT.AND P5, PT, R74, 0x8, PT ;  /* 0x000000084a00780c */ /* 0x000fe40003fa4270 */
[----:B0-----:R-:W-:Y:S02]  /*3550*/  FSEL R79, R65, -INF , P3 ;  /* 0xff800000414f7808 */ /* 0x001fe40001800000 */
[----:B-1----:R-:W-:Y:S01]  /*3560*/  FSEL R91, R66, -INF , P2 ;  /* 0xff800000425b7808 */ /* 0x002fe20001000000 */
[----:B------:R-:W0:Y:S01]  /*3570*/  MUFU.TANH R92, R92 ;  /* 0x0000005c005c7308 */ /* 0x000e220000002400 */
[----:B------:R-:W-:-:S02]  /*3580*/  ISETP.GT.AND P6, PT, R74, 0x9, PT ;  /* 0x000000094a00780c */ /* 0x000fc40003fc4270 */
[----:B--2---:R-:W-:Y:S02]  /*3590*/  FSEL R93, R67, -INF , P5 ;  /* 0xff800000435d7808 */ /* 0x004fe40002800000 */
[----:B------:R-:W-:Y:S02]  /*35a0*/  ISETP.GT.AND P4, PT, R74, 0x10, PT ;  /* 0x000000104a00780c */ /* 0x000fe40003f84270 */
[----:B---3--:R-:W-:Y:S01]  /*35b0*/  FSEL R97, R68, -INF , P6 ;  /* 0xff80000044617808 */ /* 0x008fe20003000000 */
[----:B------:R-:W1:Y:S01]  /*35c0*/  MUFU.TANH R90, R90 ;  /* 0x0000005a005a7308 */ /* 0x000e620000002400 */
[C---:B------:R-:W-:Y:S02]  /*35d0*/  ISETP.GT.AND P3, PT, R74.reuse, 0x11, PT ;  /* 0x000000114a00780c */ /* 0x040fe40003f64270 */
[----:B----4-:R-:W-:Y:S02]  /*35e0*/  FSEL R95, R69, -INF , P4 ;  /* 0xff800000455f7808 */ /* 0x010fe40002000000 */
[----:B------:R-:W-:-:S02]  /*35f0*/  ISETP.GT.AND P2, PT, R74, 0x18, PT ;  /* 0x000000184a00780c */ /* 0x000fc40003f44270 */
[----:B-----5:R-:W-:Y:S01]  /*3600*/  FSEL R87, R70, -INF , P3 ;  /* 0xff80000046577808 */ /* 0x020fe20001800000 */
[----:B------:R-:W-:Y:S01]  /*3610*/  MUFU.TANH R12, R12 ;  /* 0x0000000c000c7308 */ /* 0x000fe20000002400 */
[----:B------:R-:W-:Y:S02]  /*3620*/  ISETP.GT.AND P5, PT, R74, 0x19, PT ;  /* 0x000000194a00780c */ /* 0x000fe40003fa4270 */
[----:B------:R-:W-:Y:S02]  /*3630*/  FSEL R85, R88, -INF , P2 ;  /* 0xff80000058557808 */ /* 0x000fe40001000000 */
[----:B------:R-:W-:Y:S02]  /*3640*/  ISETP.GT.AND P4, PT, R74, 0x20, PT ;  /* 0x000000204a00780c */ /* 0x000fe40003f84270 */
[----:B------:R-:W-:Y:S01]  /*3650*/  FSEL R77, R89, -INF , P5 ;  /* 0xff800000594d7808 */ /* 0x000fe20002800000 */
[----:B------:R-:W-:Y:S02]  /*3660*/  WARPGROUP.DEPBAR.LE gsb0, 0x0 ;  /* 0x00008000000079c5 */ /* 0x000fe40000010000 */
[----:B------:R-:W-:Y:S01]  /*3670*/  WARPGROUP.ARRIVE ;  /* 0x00000000000079c5 */ /* 0x000fe20000000000 */
[----:B------:R-:W-:Y:S01]  /*3680*/  FMUL.FTZ R96, R56, UR5 ;  /* 0x0000000538607c20 */ /* 0x000fe20008410000 */
[----:B------:R-:W-:Y:S01]  /*3690*/  FMUL.FTZ R56, R58, UR5 ;  /* 0x000000053a387c20 */ /* 0x000fe20008410000 */
[----:B------:R-:W-:Y:S01]  /*36a0*/  FMUL.FTZ R58, R62, UR5 ;  /* 0x000000053e3a7c20 */ /* 0x000fe20008410000 */
[----:B------:R-:W-:Y:S01]  /*36b0*/  ISETP.GT.AND P3, PT, R74, 0x21, PT ;  /* 0x000000214a00780c */ /* 0x000fe20003f64270 */
[----:B------:R-:W-:Y:S01]  /*36c0*/  FMUL.FTZ R98, R61, UR5 ;  /* 0x000000053d627c20 */ /* 0x000fe20008410000 */
[----:B------:R-:W-:Y:S01]  /*36d0*/  HGMMA.64x16x16.F32 R48, gdesc[UR24], R48, gsb0 ;  /* 0x00200000183079f0 */ /* 0x000fe20008000830 */
[----:B------:R-:W-:Y:S01]  /*36e0*/  UIADD3 UR26, UR4, 0x602, URZ ;  /* 0x00000602041a7890 */ /* 0x000fe2000fffe03f */
[----:B------:R-:W-:Y:S01]  /*36f0*/  FSEL R75, R80, -INF , P4 ;  /* 0xff800000504b7808 */ /* 0x000fe20002000000 */
[----:B------:R-:W-:Y:S01]  /*3700*/  UMOV UR27, 0x80000020 ;  /* 0x80000020001b7882 */ /* 0x000fe20000000000 */
[C---:B------:R-:W-:Y:S01]  /*3710*/  ISETP.GT.AND P2, PT, R74.reuse, 0x28, PT ;  /* 0x000000284a00780c */ /* 0x040fe20003f44270 */
[----:B------:R-:W-:Y:S01]  /*3720*/  FMUL.FTZ R94, R57, UR5 ;  /* 0x00000005395e7c20 */ /* 0x000fe20008410000 */
[----:B------:R-:W-:Y:S01]  /*3730*/  FSEL R72, R81, -INF , P3 ;  /* 0xff80000051487808 */ /* 0x000fe20001800000 */
[----:B------:R-:W-:Y:S01]  /*3740*/  FMUL.FTZ R57, R59, UR5 ;  /* 0x000000053b397c20 */ /* 0x000fe20008410000 */
[----:B------:R-:W-:Y:S01]  /*3750*/  ISETP.GT.AND P5, PT, R74, 0x29, PT ;  /* 0x000000294a00780c */ /* 0x000fe20003fa4270 */
[----:B------:R-:W-:Y:S01]  /*3760*/  FMUL.FTZ R59, R63, UR5 ;  /* 0x000000053f3b7c20 */ /* 0x000fe20008410000 */
[----:B------:R-:W-:Y:S01]  /*3770*/  FSEL R70, R82, -INF , P2 ;  /* 0xff80000052467808 */ /* 0x000fe20001000000 */
[----:B------:R-:W2:Y:S01]  /*3780*/  MUFU.TANH R96, R96 ;  /* 0x0000006000607308 */ /* 0x000ea20000002400 */
[----:B------:R-:W-:Y:S01]  /*3790*/  ISETP.GT.AND P4, PT, R74, 0x30, PT ;  /* 0x000000304a00780c */ /* 0x000fe20003f84270 */
[----:B------:R-:W-:Y:S01]  /*37a0*/  FMUL.FTZ R60, R60, UR5 ;  /* 0x000000053c3c7c20 */ /* 0x000fe20008410000 */
[----:B------:R-:W-:-:S02]  /*37b0*/  FSEL R63, R83, -INF , P5 ;  /* 0xff800000533f7808 */ /* 0x000fc40002800000 */
[----:B------:R-:W-:Y:S02]  /*37c0*/  ISETP.GT.AND P2, PT, R74, 0x31, PT ;  /* 0x000000314a00780c */ /* 0x000fe40003f44270 */
[----:B------:R-:W-:Y:S01]  /*37d0*/  FSEL R66, R84, -INF , P4 ;  /* 0xff80000054427808 */ /* 0x000fe20002000000 */
[----:B------:R-:W3:Y:S01]  /*37e0*/  MUFU.TANH R94, R94 ;  /* 0x0000005e005e7308 */ /* 0x000ee20000002400 */
[----:B------:R-:W-:Y:S02]  /*37f0*/  ISETP.GT.AND P3, PT, R74, 0x38, PT ;  /* 0x000000384a00780c */ /* 0x000fe40003f64270 */
[----:B------:R-:W-:Y:S02]  /*3800*/  FSEL R67, R86, -INF , P2 ;  /* 0xff80000056437808 */ /* 0x000fe40001000000 */
[----:B------:R-:W-:Y:S02]  /*3810*/  ISETP.GT.AND P2, PT, R74, 0x39, PT ;  /* 0x000000394a00780c */ /* 0x000fe40003f44270 */
[----:B0-----:R-:W-:Y:S01]  /*3820*/  FSEL R69, R92, -INF , P3 ;  /* 0xff8000005c457808 */ /* 0x001fe20001800000 */
[----:B------:R-:W0:Y:S01]  /*3830*/  MUFU.TANH R60, R60 ;  /* 0x0000003c003c7308 */ /* 0x000e220000002400 */
[----:B------:R-:W-:-:S02]  /*3840*/  ISETP.GT.AND P3, PT, R74, 0x40, PT ;  /* 0x000000404a00780c */ /* 0x000fc40003f64270 */
[----:B-1----:R-:W-:Y:S02]  /*3850*/  FSEL R68, R90, -INF , P2 ;  /* 0xff8000005a447808 */ /* 0x002fe40001000000 */
[----:B------:R-:W-:Y:S02]  /*3860*/  ISETP.GT.AND P2, PT, R74, 0x41, PT ;  /* 0x000000414a00780c */ /* 0x000fe40003f44270 */
[----:B--2---:R-:W-:Y:S01]  /*3870*/  FSEL R65, R96, -INF , P3 ;  /* 0xff80000060417808 */ /* 0x004fe20001800000 */
[----:B------:R-:W-:Y:S01]  /*3880*/  MUFU.TANH R98, R98 ;  /* 0x0000006200627308 */ /* 0x000fe20000002400 */
[----:B------:R-:W-:Y:S02]  /*3890*/  ISETP.GT.AND P3, PT, R74, 0x48, PT ;  /* 0x000000484a00780c */ /* 0x000fe40003f64270 */
[----:B------:R-:W-:-:S04]  /*38a0*/  VIMNMX R78, R76, R73, PT ;  /* 0x000000494c4e7248 */ /* 0x000fc80003fe0100 */
[----:B------:R-:W-:Y:S01]  /*38b0*/  ISETP.GT.AND P4, PT, R78, 0x8, PT ;  /* 0x000000084e00780c */ /* 0x000fe20003f84270 */
[----:B------:R-:W-:Y:S03]  /*38c0*/  MUFU.TANH R13, R13 ;  /* 0x0000000d000d7308 */ /* 0x000fe60000002400 */
[----:B------:R-:W-:-:S05]  /*38d0*/  FSEL R5, R5, -INF , P4 ;  /* 0xff80000005057808 */ /* 0x000fca0002000000 */
[----:B------:R-:W-:Y:S01]  /*38e0*/  MUFU.TANH R14, R14 ;  /* 0x0000000e000e7308 */ /* 0x000fe20000002400 */
[----:B------:R-:W-:Y:S02]  /*38f0*/  WARPGROUP.DEPBAR.LE gsb0, 0x0 ;  /* 0x00008000000079c5 */ /* 0x000fe40000010000 */
[----:B------:R-:W-:Y:S01]  /*3900*/  WARPGROUP.ARRIVE ;  /* 0x00000000000079c5 */ /* 0x000fe20000000000 */
[----:B------:R-:W-:Y:S01]  /*3910*/  FMUL.FTZ R99, R48, UR5 ;  /* 0x0000000530637c20 */ /* 0x000fe20008410000 */
[----:B------:R-:W-:Y:S01]  /*3920*/  FMUL.FTZ R48, R50, UR5 ;  /* 0x0000000532307c20 */ /* 0x000fe20008410000 */
[----:B------:R-:W-:Y:S01]  /*3930*/  FMNMX.FTZ R50, R79, R91, !PT ;  /* 0x0000005b4f327209 */ /* 0x000fe20007810000 */
[----:B------:R-:W-:Y:S01]  /*3940*/  FMUL.FTZ R52, R52, UR5 ;  /* 0x0000000534347c20 */ /* 0x000fe20008410000 */
[----:B------:R-:W-:Y:S01]  /*3950*/  FMUL.FTZ R100, R49, UR5 ;  /* 0x0000000531647c20 */ /* 0x000fe20008410000 */
[----:B------:R-:W-:Y:S01]  /*3960*/  HGMMA.64x16x16.F32 R40, gdesc[UR24], R40, gsb0 ;  /* 0x00200000182879f0 */ /* 0x000fe20008000828 */
[----:B------:R-:W-:Y:S01]  /*3970*/  UIADD3 UR26, UR4, 0x642, URZ ;  /* 0x00000642041a7890 */ /* 0x000fe2000fffe03f */
[----:B------:R-:W-:Y:S01]  /*3980*/  FMNMX.FTZ R50, R93, R50, !PT ;  /* 0x000000325d327209 */ /* 0x000fe20007810000 */
[----:B------:R-:W-:Y:S01]  /*3990*/  UMOV UR27, 0x80000020 ;  /* 0x80000020001b7882 */ /* 0x000fe20000000000 */
[----:B------:R-:W-:Y:S01]  /*39a0*/  FMUL.FTZ R49, R51, UR5 ;  /* 0x0000000533317c20 */ /* 0x000fe20008410000 */
[----:B------:R-:W-:Y:S01]  /*39b0*/  FMUL.FTZ R53, R53, UR5 ;  /* 0x0000000535357c20 */ /* 0x000fe20008410000 */
[----:B------:R-:W-:Y:S01]  /*39c0*/  FMNMX.FTZ R50, R97, R50, !PT ;  /* 0x0000003261327209 */ /* 0x000fe20007810000 */
[----:B------:R1:W-:Y:S01]  /*39d0*/  MUFU.TANH R51, R52 ;  /* 0x0000003400337308 */ /* 0x0003e20000002400 */
[----:B------:R-:W-:-:S02]  /*39e0*/  ULDC UR4, c[0x0][0x988] ;  /* 0x0002620000047ab9 */ /* 0x000fc40000000800 */
[----:B------:R-:W-:-:S04]  /*39f0*/  FMNMX.FTZ R50, R95, R50, !PT ;  /* 0x000000325f327209 */ /* 0x000fc80007810000 */
[----:B------:R-:W-:Y:S01]  /*3a00*/  FMNMX.FTZ R62, R87, R50, !PT ;  /* 0x00000032573e7209 */ /* 0x000fe20007810000 */
[----:B------:R-:W2:Y:S03]  /*3a10*/  MUFU.TANH R99, R99 ;  /* 0x0000006300637308 */ /* 0x000ea60000002400 */
[----:B------:R-:W-:-:S04]  /*3a20*/  FMNMX.FTZ R62, R85, R62, !PT ;  /* 0x0000003e553e7209 */ /* 0x000fc80007810000 */
[----:B------:R-:W-:Y:S01]  /*3a30*/  FMNMX.FTZ R62, R77, R62, !PT ;  /* 0x0000003e4d3e7209 */ /* 0x000fe20007810000 */
[----:B------:R4:W-:Y:S03]  /*3a40*/  MUFU.TANH R50, R53 ;  /* 0x0000003500327308 */ /* 0x0009e60000002400 */
[----:B------:R-:W-:Y:S02]  /*3a50*/  FMNMX.FTZ R61, R75, R62, !PT ;  /* 0x0000003e4b3d7209 */ /* 0x000fe40007810000 */
[----:B---3--:R-:W-:Y:S02]  /*3a60*/  FSEL R62, R94, -INF , P2 ;  /* 0xff8000005e3e7808 */ /* 0x008fe40001000000 */
[----:B------:R-:W-:Y:S01]  /*3a70*/  FMNMX.FTZ R61, R72, R61, !PT ;  /* 0x0000003d483d7209 */ /* 0x000fe20007810000 */
[----:B------:R-:W3:Y:S01]  /*3a80*/  MUFU.TANH R100, R100 ;  /* 0x0000006400647308 */ /* 0x000ee20000002400 */
[----:B------:R-:W-:-:S02]  /*3a90*/  ISETP.GT.AND P2, PT, R74, 0x49, PT ;  /* 0x000000494a00780c */ /* 0x000fc40003f44270 */
[----:B-1----:R-:W-:Y:S02]  /*3aa0*/  FMNMX.FTZ R52, R70, R61, !PT ;  /* 0x0000003d46347209 */ /* 0x002fe40007810000 */
[----:B0-----:R-:W-:Y:S02]  /*3ab0*/  FSEL R61, R60, -INF , P3 ;  /* 0xff8000003c3d7808 */ /* 0x001fe40001800000 */
[----:B----4-:R-:W-:Y:S01]  /*3ac0*/  FMNMX.FTZ R53, R63, R52, !PT ;  /* 0x000000343f357209 */ /* 0x010fe20007810000 */
[----:B------:R-:W-:Y:S01]  /*3ad0*/  MUFU.TANH R15, R15 ;  /* 0x0000000f000f7308 */ /* 0x000fe20000002400 */
[----:B------:R-:W-:Y:S02]  /*3ae0*/  ISETP.GT.AND P3, PT, R74, 0x50, PT ;  /* 0x000000504a00780c */ /* 0x000fe40003f64270 */
[----:B------:R-:W-:Y:S02]  /*3af0*/  FMNMX.FTZ R52, R66, R53, !PT ;  /* 0x0000003542347209 */ /* 0x000fe40007810000 */
[----:B--2---:R-:W-:-:S02]  /*3b00*/  FSEL R60, R99, -INF , P3 ;  /* 0xff800000633c7808 */ /* 0x004fc40001800000 */
[----:B------:R-:W-:Y:S01]  /*3b10*/  FMNMX.FTZ R52, R67, R52, !PT ;  /* 0x0000003443347209 */ /* 0x000fe20007810000 */
[----:B------:R-:W-:Y:S01]  /*3b20*/  MUFU.TANH R20, R20 ;  /* 0x0000001400147308 */ /* 0x000fe20000002400 */
[----:B------:R-:W-:Y:S02]  /*3b30*/  ISETP.GT.AND P3, PT, R74, 0x58, PT ;  /* 0x000000584a00780c */ /* 0x000fe40003f64270 */
[----:B------:R-:W-:Y:S01]  /*3b40*/  FMNMX.FTZ R53, R69, R52, !PT ;  /* 0x0000003445357209 */ /* 0x000fe20007810000 */
        /* <DEDUP_REMOVED lines=8> */
[----:B------:R-:W-:Y:S01]  /*3bd0*/  FSEL R51, R51, -INF , P3 ;  /* 0xff80000033337808 */ /* 0x000fe20001800000 */
[----:B------:R-:W-:Y:S01]  /*3be0*/  FMUL.FTZ R86, R47, UR5 ;  /* 0x000000052f567c20 */ /* 0x000fe20008410000 */
[----:B------:R-:W-:-:S04]  /*3bf0*/  ISETP.GT.AND P3, PT, R74, 0x60, PT ;  /* 0x000000604a00780c */ /* 0x000fc80003f64270 */
[----:B------:R-:W1:Y:S01]  /*3c00*/  MUFU.TANH R40, R40 ;  /* 0x0000002800287308 */ /* 0x000e620000002400 */
[----:B0-----:R-:W-:-:S04]  /*3c10*/  FMNMX.FTZ R44, R68, R53, !PT ;  /* 0x00000035442c7209 */ /* 0x001fc80007810000 */
[----:B------:R-:W-:-:S03]  /*3c20*/  FMNMX.FTZ R53, R65, R44, !PT ;  /* 0x0000002c41357209 */ /* 0x000fc60007810000 */
[----:B------:R0:W-:Y:S01]  /*3c30*/  MUFU.TANH R81, R45 ;  /* 0x0000002d00517308 */ /* 0x0001e20000002400 */
[----:B------:R-:W-:Y:S02]  /*3c40*/  FMNMX.FTZ R44, R62, R53, !PT ;  /* 0x000000353e2c7209 */ /* 0x000fe40007810000 */
[----:B------:R-:W-:Y:S02]  /*3c50*/  FSEL R53, R98, -INF , P2 ;  /* 0xff80000062357808 */ /* 0x000fe40001000000 */
[----:B------:R-:W-:Y:S02]  /*3c60*/  FMNMX.FTZ R44, R61, R44, !PT ;  /* 0x0000002c3d2c7209 */ /* 0x000fe40007810000 */
[----:B------:R-:W-:Y:S01]  /*3c70*/  ISETP.GT.AND P2, PT, R74, 0x51, PT ;  /* 0x000000514a00780c */ /* 0x000fe20003f44270 */
[----:B------:R-:W2:Y:S01]  /*3c80*/  MUFU.TANH R41, R41 ;  /* 0x0000002900297308 */ /* 0x000ea20000002400 */
[----:B0-----:R-:W-:Y:S02]  /*3c90*/  FMNMX.FTZ R45, R53, R44, !PT ;  /* 0x0000002c352d7209 */ /* 0x001fe40007810000 */
[----:B---3--:R-:W-:-:S02]  /*3ca0*/  FSEL R52, R100, -INF , P2 ;  /* 0xff80000064347808 */ /* 0x008fc40001000000 */
[----:B------:R-:W-:Y:S02]  /*3cb0*/  FMNMX.FTZ R45, R60, R45, !PT ;  /* 0x0000002d3c2d7209 */ /* 0x000fe40007810000 */
[----:B------:R-:W-:Y:S01]  /*3cc0*/  ISETP.GT.AND P2, PT, R74, 0x59, PT ;  /* 0x000000594a00780c */ /* 0x000fe20003f44270 */
[----:B------:R-:W-:Y:S01]  /*3cd0*/  MUFU.TANH R21, R21 ;  /* 0x0000001500157308 */ /* 0x000fe20000002400 */
[----:B------:R-:W-:Y:S02]  /*3ce0*/  FMNMX.FTZ R44, R52, R45, !PT ;  /* 0x0000002d342c7209 */ /* 0x000fe40007810000 */
[----:B------:R-:W-:Y:S02]  /*3cf0*/  FSEL R50, R50, -INF , P2 ;  /* 0xff80000032327808 */ /* 0x000fe40001000000 */
[----:B------:R-:W-:Y:S02]  /*3d00*/  FMNMX.FTZ R83, R51, R44, !PT ;  /* 0x0000002c33537209 */ /* 0x000fe40007810000 */
[----:B-1----:R-:W-:Y:S01]  /*3d10*/  FSEL R45, R40, -INF , P3 ;  /* 0xff800000282d7808 */ /* 0x002fe20001800000 */
[----:B------:R-:W-:Y:S01]  /*3d20*/  MUFU.TANH R64, R64 ;  /* 0x0000004000407308 */ /* 0x000fe20000002400 */
[----:B------:R-:W-:-:S02]  /*3d30*/  ISETP.GT.AND P2, PT, R74, 0x61, PT ;  /* 0x000000614a00780c */ /* 0x000fc40003f44270 */
[----:B------:R-:W-:Y:S02]  /*3d40*/  FMNMX.FTZ R40, R50, R83, !PT ;  /* 0x0000005332287209 */ /* 0x000fe40007810000 */
[C---:B------:R-:W-:Y:S02]  /*3d50*/  ISETP.GT.AND P3, PT, R74.reuse, 0x68, PT ;  /* 0x000000684a00780c */ /* 0x040fe40003f64270 */
[----:B--2---:R-:W-:Y:S01]  /*3d60*/  FSEL R44, R41, -INF , P2 ;  /* 0xff800000292c7808 */ /* 0x004fe20001000000 */
[----:B------:R-:W-:Y:S01]  /*3d70*/  MUFU.TANH R56, R56 ;  /* 0x0000003800387308 */ /* 0x000fe20000002400 */
[----:B------:R-:W-:Y:S02]  /*3d80*/  FMNMX.FTZ R83, R45, R40, !PT ;  /* 0x000000282d537209 */ /* 0x000fe40007810000 */
[----:B------:R-:W-:Y:S01]  /*3d90*/  ISETP.GT.AND P2, PT, R74, 0x69, PT ;  /* 0x000000694a00780c */ /* 0x000fe20003f44270 */
[----:B------:R-:W-:Y:S02]  /*3da0*/  WARPGROUP.DEPBAR.LE gsb0, 0x0 ;  /* 0x00008000000079c5 */ /* 0x000fe40000010000 */
[----:B------:R-:W-:Y:S01]  /*3db0*/  WARPGROUP.ARRIVE ;  /* 0x00000000000079c5 */ /* 0x000fe20000000000 */
[----:B------:R-:W-:Y:S01]  /*3dc0*/  FMUL.FTZ R32, R32, UR5 ;  /* 0x0000000520207c20 */ /* 0x000fe20008410000 */
[----:B------:R-:W-:Y:S01]  /*3dd0*/  FMUL.FTZ R33, R33, UR5 ;  /* 0x0000000521217c20 */ /* 0x000fe20008410000 */
[----:B------:R-:W-:Y:S01]  /*3de0*/  FMUL.FTZ R36, R36, UR5 ;  /* 0x0000000524247c20 */ /* 0x000fe20008410000 */
[----:B------:R-:W-:Y:S01]  /*3df0*/  FMUL.FTZ R37, R37, UR5 ;  /* 0x0000000525257c20 */ /* 0x000fe20008410000 */
[----:B------:R-:W-:Y:S01]  /*3e00*/  FSEL R41, R80, -INF , P3 ;  /* 0xff80000050297808 */ /* 0x000fe20001800000 */
[----:B------:R-:W-:Y:S01]  /*3e10*/  HGMMA.64x16x16.F32 R24, gdesc[UR32], R24, gsb0 ;  /* 0x00200000201879f0 */ /* 0x000fe20008000818 */
[----:B------:R-:W-:Y:S01]  /*3e20*/  MUFU.TANH R32, R32 ;  /* 0x0000002000207308 */ /* 0x000fe20000002400 */
[----:B------:R-:W-:Y:S01]  /*3e30*/  FMNMX.FTZ R80, R44, R83, !PT ;  /* 0x000000532c507209 */ /* 0x000fe20007810000 */
[----:B------:R-:W-:Y:S01]  /*3e40*/  FMUL.FTZ R88, R34, UR5 ;  /* 0x0000000522587c20 */ /* 0x000fe20008410000 */
[C---:B------:R-:W-:Y:S01]  /*3e50*/  ISETP.GT.AND P3, PT, R74.reuse, 0x70, PT ;  /* 0x000000704a00780c */ /* 0x040fe20003f64270 */
[----:B------:R-:W-:Y:S01]  /*3e60*/  FMUL.FTZ R90, R35, UR5 ;  /* 0x00000005235a7c20 */ /* 0x000fe20008410000 */
[----:B------:R-:W-:Y:S01]  /*3e70*/  FSEL R40, R81, -INF , P2 ;  /* 0xff80000051287808 */ /* 0x000fe20001000000 */
[----:B------:R-:W-:Y:S01]  /*3e80*/  FMUL.FTZ R92, R39, UR5 ;  /* 0x00000005275c7c20 */ /* 0x000fe20008410000 */
[----:B------:R-:W-:Y:S01]  /*3e90*/  FMNMX.FTZ R81, R41, R80, !PT ;  /* 0x0000005029517209 */ /* 0x000fe20007810000 */
[----:B------:R-:W0:Y:S01]  /*3ea0*/  MUFU.TANH R33, R33 ;  /* 0x0000002100217308 */ /* 0x000e220000002400 */
[----:B------:R-:W-:Y:S01]  /*3eb0*/  ISETP.GT.AND P2, PT, R74, 0x71, PT ;  /* 0x000000714a00780c */ /* 0x000fe20003f44270 */
[----:B------:R-:W-:-:S06]  /*3ec0*/  FMUL.FTZ R80, R54, UR5 ;  /* 0x0000000536507c20 */ /* 0x000fcc0008410000 */
[----:B------:R-:W1:Y:S08]  /*3ed0*/  MUFU.TANH R36, R36 ;  /* 0x0000002400247308 */ /* 0x000e700000002400 */
[----:B------:R2:W3:Y:S01]  /*3ee0*/  MUFU.TANH R82, R37 ;  /* 0x0000002500527308 */ /* 0x0004e20000002400 */
[----:B0-----:R-:W-:Y:S02]  /*3ef0*/  FSEL R33, R33, -INF , P2 ;  /* 0xff80000021217808 */ /* 0x001fe40001000000 */
[----:B------:R-:W-:-:S05]  /*3f00*/  ISETP.GT.AND P2, PT, R74, 0x79, PT ;  /* 0x000000794a00780c */ /* 0x000fca0003f44270 */
[----:B------:R-:W-:Y:S01]  /*3f10*/  MUFU.TANH R57, R57 ;  /* 0x0000003900397308 */ /* 0x000fe20000002400 */
[----:B--2---:R-:W-:Y:S02]  /*3f20*/  FSEL R37, R32, -INF , P3 ;  /* 0xff80000020257808 */ /* 0x004fe40001800000 */
[----:B------:R-:W-:Y:S02]  /*3f30*/  FMNMX.FTZ R32, R40, R81, !PT ;  /* 0x0000005128207209 */ /* 0x000fe40007810000 */
[----:B------:R-:W-:Y:S02]  /*3f40*/  ISETP.GT.AND P3, PT, R74, 0x78, PT ;  /* 0x000000784a00780c */ /* 0x000fe40003f64270 */
[----:B------:R-:W-:Y:S01]  /*3f50*/  FMNMX.FTZ R32, R37, R32, !PT ;  /* 0x0000002025207209 */ /* 0x000fe20007810000 */
[----:B------:R-:W-:Y:S01]  /*3f60*/  MUFU.TANH R58, R58 ;  /* 0x0000003a003a7308 */ /* 0x000fe20000002400 */
[----:B-1----:R-:W-:Y:S02]  /*3f70*/  FSEL R36, R36, -INF , P3 ;  /* 0xff80000024247808 */ /* 0x002fe40001800000 */
[----:B------:R-:W-:-:S05]  /*3f80*/  ISETP.GT.AND P3, PT, R74, 0x80, PT ;  /* 0x000000804a00780c */ /* 0x000fca0003f64270 */
[----:B------:R-:W-:Y:S01]  /*3f90*/  MUFU.TANH R59, R59 ;  /* 0x0000003b003b7308 */ /* 0x000fe20000002400 */
[----:B------:R-:W-:Y:S02]  /*3fa0*/  WARPGROUP.DEPBAR.LE gsb0, 0x0 ;  /* 0x00008000000079c5 */ /* 0x000fe40000010000 */
[----:B------:R-:W-:Y:S01]  /*3fb0*/  FMUL.FTZ R24, R24, UR5 ;  /* 0x0000000518187c20 */ /* 0x000fe20008410000 */
[----:B------:R-:W-:Y:S01]  /*3fc0*/  FMUL.FTZ R25, R25, UR5 ;  /* 0x0000000519197c20 */ /* 0x000fe20008410000 */
[----:B------:R-:W-:Y:S01]  /*3fd0*/  FMUL.FTZ R28, R28, UR5 ;  /* 0x000000051c1c7c20 */ /* 0x000fe20008410000 */
[----:B------:R-:W-:Y:S01]  /*3fe0*/  FMUL.FTZ R81, R29, UR5 ;  /* 0x000000051d517c20 */ /* 0x000fe20008410000 */
[----:B------:R-:W-:Y:S01]  /*3ff0*/  FMNMX.FTZ R29, R33, R32, !PT ;  /* 0x00000020211d7209 */ /* 0x000fe20007810000 */
[----:B------:R-:W-:Y:S01]  /*4000*/  MUFU.TANH R48, R48 ;  /* 0x0000003000307308 */ /* 0x000fe20000002400 */
[----:B---3--:R-:W-:Y:S01]  /*4010*/  FSEL R32, R82, -INF , P2 ;  /* 0xff80000052207808 */ /* 0x008fe20001000000 */
[----:B------:R-:W-:Y:S01]  /*4020*/  FMUL.FTZ R82, R42, UR5 ;  /* 0x000000052a527c20 */ /* 0x000fe20008410000 */
[----:B------:R-:W-:Y:S01]  /*4030*/  FMNMX.FTZ R89, R36, R29, !PT ;  /* 0x0000001d24597209 */ /* 0x000fe20007810000 */
[----:B------:R-:W-:Y:S01]  /*4040*/  FMUL.FTZ R47, R31, UR5 ;  /* 0x000000051f2f7c20 */ /* 0x000fe20008410000 */
[----:B------:R-:W-:-:S03]  /*4050*/  ISETP.GT.AND P2, PT, R74, 0x81, PT ;  /* 0x000000814a00780c */ /* 0x000fc60003f44270 */
[----:B------:R-:W0:Y:S08]  /*4060*/  MUFU.TANH R24, R24 ;  /* 0x0000001800187308 */ /* 0x000e300000002400 */
[----:B------:R-:W1:Y:S08]  /*4070*/  MUFU.TANH R25, R25 ;  /* 0x0000001900197308 */ /* 0x000e700000002400 */
[----:B------:R1:W2:Y:S01]  /*4080*/  MUFU.TANH R83, R28 ;  /* 0x0000001c00537308 */ /* 0x0002a20000002400 */
[----:B0-----:R-:W-:-:S02]  /*4090*/  FSEL R29, R24, -INF , P3 ;  /* 0xff800000181d7808 */ /* 0x001fc40001800000 */
[----:B------:R-:W-:Y:S02]  /*40a0*/  FMNMX.FTZ R24, R32, R89, !PT ;  /* 0x0000005920187209 */ /* 0x000fe40007810000 */
[C---:B------:R-:W-:Y:S02]  /*40b0*/  ISETP.GT.AND P3, PT, R74.reuse, 0x88, PT ;  /* 0x000000884a00780c */ /* 0x040fe40003f64270 */
[----:B------:R-:W-:Y:S01]  /*40c0*/  FMNMX.FTZ R89, R29, R24, !PT ;  /* 0x000000181d597209 */ /* 0x000fe20007810000 */
[----:B------:R0:W3:Y:S01]  /*40d0*/  MUFU.TANH R84, R81 ;  /* 0x0000005100547308 */ /* 0x0000e20000002400 */
[----:B-1----:R-:W-:Y:S02]  /*40e0*/  FSEL R28, R25, -INF , P2 ;  /* 0xff800000191c7808 */ /* 0x002fe40001000000 */
[----:B------:R-:W-:Y:S02]  /*40f0*/  ISETP.GT.AND P2, PT, R74, 0x89, PT ;  /* 0x000000894a00780c */ /* 0x000fe40003f44270 */
[----:B------:R-:W-:Y:S01]  /*4100*/  FMNMX.FTZ R54, R28, R89, !PT ;  /* 0x000000591c367209 */ /* 0x000fe20007810000 */
[----:B------:R-:W-:-:S02]  /*4110*/  FMUL.FTZ R89, R38, UR5 ;  /* 0x0000000526597c20 */ /* 0x000fc40008410000 */
[----:B------:R-:W1:Y:S01]  /*4120*/  MUFU.TANH R49, R49 ;  /* 0x0000003100317308 */ /* 0x000e620000002400 */
[----:B--2---:R-:W-:Y:S01]  /*4130*/  FSEL R25, R83, -INF , P3 ;  /* 0xff80000053197808 */ /* 0x004fe20001800000 */
[----:B0-----:R-:W-:Y:S01]  /*4140*/  FMUL.FTZ R81, R55, UR5 ;  /* 0x0000000537517c20 */ /* 0x001fe20008410000 */
[----:B------:R-:W-:Y:S01]  /*4150*/  ISETP.GT.AND P3, PT, R78, 0x1, PT ;  /* 0x000000014e00780c */ /* 0x000fe20003f64270 */
[----:B------:R-:W-:Y:S01]  /*4160*/  FMUL.FTZ R83, R46, UR5 ;  /* 0x000000052e537c20 */ /* 0x000fe20008410000 */
[----:B------:R-:W-:Y:S01]  /*4170*/  FMNMX.FTZ R55, R25, R54, !PT ;  /* 0x0000003619377209 */ /* 0x000fe20007810000 */
[----:B------:R-:W-:Y:S01]  /*4180*/  FMUL.FTZ R46, R30, UR5 ;  /* 0x000000051e2e7c20 */ /* 0x000fe20008410000 */
[----:B------:R-:W-:Y:S01]  /*4190*/  FSEL R39, R3, -INF , P3 ;  /* 0xff80000003277808 */ /* 0x000fe20001800000 */
[----:B------:R-:W0:Y:S01]  /*41a0*/  MUFU.TANH R80, R80 ;  /* 0x0000005000507308 */ /* 0x000e220000002400 */
[----:B---3--:R-:W-:Y:S01]  /*41b0*/  FSEL R24, R84, -INF , P2 ;  /* 0xff80000054187808 */ /* 0x008fe20001000000 */
[----:B------:R-:W-:Y:S01]  /*41c0*/  FMUL.FTZ R84, R43, UR5 ;  /* 0x000000052b547c20 */ /* 0x000fe20008410000 */
[----:B------:R-:W-:Y:S01]  /*41d0*/  ISETP.GT.AND P3, PT, R78, 0x10, PT ;  /* 0x000000104e00780c */ /* 0x000fe20003f64270 */
[----:B------:R-:W-:Y:S01]  /*41e0*/  FMUL.FTZ R43, R27, UR5 ;  /* 0x000000051b2b7c20 */ /* 0x000fe20008410000 */
[----:B------:R-:W-:-:S02]  /*41f0*/  FMNMX.FTZ R55, R24, R55, !PT ;  /* 0x0000003718377209 */ /* 0x000fc40007810000 */
[----:B------:R-:W-:Y:S01]  /*4200*/  FSEL R7, R7, -INF , P3 ;  /* 0xff80000007077808 */ /* 0x000fe20001800000 */
[----:B------:R-:W2:Y:S01]  /*4210*/  MUFU.TANH R81, R81 ;  /* 0x0000005100517308 */ /* 0x000ea20000002400 */
[C---:B------:R-:W-:Y:S01]  /*4220*/  ISETP.GT.AND P3, PT, R78.reuse, 0x18, PT ;  /* 0x000000184e00780c */ /* 0x040fe20003f64270 */
[----:B------:R-:W3:Y:S03]  /*4230*/  SHFL.BFLY PT, R42, R55, 0x2, 0x1f ;  /* 0x0c401f00372a7f89 */ /* 0x000ee600000e0000 */
[----:B------:R-:W-:Y:S02]  /*4240*/  FSEL R9, R9, -INF , P3 ;  /* 0xff80000009097808 */ /* 0x000fe40001800000 */
[----:B------:R-:W-:Y:S01]  /*4250*/  ISETP.GT.AND P3, PT, R78, 0x20, PT ;  /* 0x000000204e00780c */ /* 0x000fe20003f64270 */
[----:B------:R-:W4:Y:S03]  /*4260*/  MUFU.TANH R82, R82 ;  /* 0x0000005200527308 */ /* 0x000f260000002400 */
[----:B------:R-:W-:-:S02]  /*4270*/  FSEL R11, R11, -INF , P3 ;  /* 0xff8000000b0b7808 */ /* 0x000fc40001800000 */
[----:B------:R-:W-:-:S03]  /*4280*/  ISETP.GT.AND P3, PT, R78, 0x28, PT ;  /* 0x000000284e00780c */ /* 0x000fc60003f64270 */
[----:B------:R-:W5:Y:S01]  /*4290*/  MUFU.TANH R84, R84 ;  /* 0x0000005400547308 */ /* 0x000f620000002400 */
[----:B------:R-:W-:Y:S02]  /*42a0*/  FSEL R73, R13, -INF , P3 ;  /* 0xff8000000d497808 */ /* 0x000fe40001800000 */
[----:B------:R-:W-:-:S05]  /*42b0*/  ISETP.GT.AND P3, PT, R78, 0x30, PT ;  /* 0x000000304e00780c */ /* 0x000fca0003f64270 */
[----:B------:R-:W5:Y:S01]  /*42c0*/  MUFU.TANH R83, R83 ;  /* 0x0000005300537308 */ /* 0x000f620000002400 */
[----:B---3--:R-:W-:Y:S01]  /*42d0*/  FMNMX.FTZ R34, R55, R42, !PT ;  /* 0x0000002a37227209 */ /* 0x008fe20007810000 */
[----:B------:R-:W-:Y:S01]  /*42e0*/  FMUL.FTZ R42, R26, UR5 ;  /* 0x000000051a2a7c20 */ /* 0x000fe20008410000 */
[----:B------:R-:W-:-:S03]  /*42f0*/  UIADD3 UR5, UR57, -UR58, URZ ;  /* 0x8000003a39057290 */ /* 0x000fc6000fffe03f */
[----:B------:R-:W3:Y:S02]  /*4300*/  SHFL.BFLY PT, R35, R34, 0x1, 0x1f ;  /* 0x0c201f0022237f89 */ /* 0x000ee400000e0000 */
[----:B------:R-:W5:Y:S01]  /*4310*/  MUFU.TANH R86, R86 ;  /* 0x0000005600567308 */ /* 0x000f620000002400 */
[----:B------:R-:W-:-:S04]  /*4320*/  UIMAD UR5, UR56, 0xc0, UR5 ;  /* 0x000000c0380578a4 */ /* 0x000fc8000f8e0205 */
[----:B------:R-:W-:-:S03]  /*4330*/  UIMAD.WIDE UR10, UR5, 0x38e38e39, URZ ;  /* 0x38e38e39050a78a5 */ /* 0x000fc6000f8e023f */
[----:B------:R-:W5:Y:S01]  /*4340*/  MUFU.TANH R88, R88 ;  /* 0x0000005800587308 */ /* 0x000f620000002400 */
[----:B------:R-:W-:-:S04]  /*4350*/  USHF.R.U32.HI UR5, URZ, 0x1f, UR11 ;  /* 0x0000001f3f057899 */ /* 0x000fc8000801160b */
[----:B------:R-:W-:-:S03]  /*4360*/  ULEA.HI.SX32 UR5, UR11, UR5, 0x1b ;  /* 0x000000050b057291 */ /* 0x000fc6000f8fda3f */
[----:B------:R-:W5:Y:S01]  /*4370*/  MUFU.TANH R90, R90 ;  /* 0x0000005a005a7308 */ /* 0x000f620000002400 */
[----:B------:R-:W-:-:S04]  /*4380*/  UISETP.LT.AND UP0, UPT, URZ, UR5, UPT ;  /* 0x000000053f00728c */ /* 0x000fc8000bf01270 */
[----:B------:R-:W-:Y:S01]  /*4390*/  USEL UR7, URZ, UR5, !UP0 ;  /* 0x000000053f077287 */ /* 0x000fe2000c000000 */
[----:B---3--:R-:W-:Y:S02]  /*43a0*/  FMNMX.FTZ R74, R34, R35, !PT ;  /* 0x00000023224a7209 */ /* 0x008fe40007810000 */
[----:B------:R-:W3:Y:S01]  /*43b0*/  MUFU.TANH R89, R89 ;  /* 0x0000005900597308 */ /* 0x000ee20000002400 */
[----:B------:R-:W-:Y:S01]  /*43c0*/  UISETP.GE.AND UP0, UPT, UR38, UR7, UPT ;  /* 0x000000072600728c */ /* 0x000fe2000bf06270 */
[C---:B------:R-:W-:Y:S01]  /*43d0*/  FSETP.NEU.FTZ.AND P2, PT, R74.reuse, -INF , PT ;  /* 0xff8000004a00780b */ /* 0x040fe20003f5d000 */
[----:B------:R-:W-:-:S05]  /*43e0*/  FMUL.FTZ R26, R74, UR4 ;  /* 0x000000044a1a7c20 */ /* 0x000fca0008410000 */
[----:B------:R-:W3:Y:S01]  /*43f0*/  MUFU.TANH R92, R92 ;  /* 0x0000005c005c7308 */ /* 0x000ee20000002400 */
[----:B------:R-:W-:Y:S02]  /*4400*/  FSEL R26, R26, RZ, P2 ;  /* 0x000000ff1a1a7208 */ /* 0x000fe40001000000 */
[----:B------:R-:W-:-:S03]  /*4410*/  ISETP.GT.AND P2, PT, R78, RZ, PT ;  /* 0x000000ff4e00720c */ /* 0x000fc60003f44270 */
[--C-:B------:R-:W-:Y:S01]  /*4420*/  FFMA.FTZ R77, R77, UR4, -R26.reuse ;  /* 0x000000044d4d7c23 */ /* 0x100fe2000801081a */
[----:B------:R-:W-:Y:S01]  /*4430*/  FSEL R4, R4, -INF , P2 ;  /* 0xff80000004047808 */ /* 0x000fe20001000000 */
[--C-:B------:R-:W-:Y:S01]  /*4440*/  FFMA.FTZ R75, R75, UR4, -R26.reuse ;  /* 0x000000044b4b7c23 */ /* 0x100fe2000801081a */
[----:B------:R-:W-:Y:S01]  /*4450*/  ISETP.GT.AND P2, PT, R78, 0x9, PT ;  /* 0x000000094e00780c */ /* 0x000fe20003f44270 */
[--C-:B------:R-:W-:Y:S01]  /*4460*/  FFMA.FTZ R13, R72, UR4, -R26.reuse ;  /* 0x00000004480d7c23 */ /* 0x100fe2000801081a */
[----:B------:R-:W-:Y:S01]  /*4470*/  FMNMX.FTZ R54, R4, R39, !PT ;  /* 0x0000002704367209 */ /* 0x000fe20007810000 */
[--C-:B------:R-:W-:Y:S01]  /*4480*/  FFMA.FTZ R27, R79, UR4, -R26.reuse ;  /* 0x000000044f1b7c23 */ /* 0x100fe2000801081a */
[----:B------:R-:W-:Y:S01]  /*4490*/  FSEL R6, R6, -INF , P2 ;  /* 0xff80000006067808 */ /* 0x000fe20001000000 */
[--C-:B------:R-:W-:Y:S01]  /*44a0*/  FFMA.FTZ R85, R85, UR4, -R26.reuse ;  /* 0x0000000455557c23 */ /* 0x100fe2000801081a */
[----:B------:R-:W-:Y:S01]  /*44b0*/  FMNMX.FTZ R35, R5, R54, !PT ;  /* 0x0000003605237209 */ /* 0x000fe20007810000 */
[--C-:B------:R-:W-:Y:S01]  /*44c0*/  FFMA.FTZ R3, R87, UR4, -R26.reuse ;  /* 0x0000000457037c23 */ /* 0x100fe2000801081a */
[----:B------:R-:W-:Y:S01]  /*44d0*/  ISETP.GT.AND P2, PT, R78, 0x11, PT ;  /* 0x000000114e00780c */ /* 0x000fe20003f44270 */
[--C-:B------:R-:W-:Y:S01]  /*44e0*/  FFMA.FTZ R63, R63, UR4, -R26.reuse ;  /* 0x000000043f3f7c23 */ /* 0x100fe2000801081a */
[----:B------:R-:W-:Y:S01]  /*44f0*/  FMNMX.FTZ R54, R6, R35, !PT ;  /* 0x0000002306367209 */ /* 0x000fe20007810000 */
[----:B------:R-:W3:Y:S01]  /*4500*/  MUFU.TANH R42, R42 ;  /* 0x0000002a002a7308 */ /* 0x000ee20000002400 */
[----:B------:R-:W-:Y:S01]  /*4510*/  FSEL R8, R8, -INF , P2 ;  /* 0xff80000008087808 */ /* 0x000fe20001000000 */
[--C-:B------:R-:W-:Y:S01]  /*4520*/  FFMA.FTZ R62, R62, UR4, -R26.reuse ;  /* 0x000000043e3e7c23 */ /* 0x100fe2000801081a */
[----:B------:R-:W-:Y:S01]  /*4530*/  FMNMX.FTZ R55, R7, R54, !PT ;  /* 0x0000003607377209 */ /* 0x000fe20007810000 */
[--C-:B------:R-:W-:Y:S01]  /*4540*/  FFMA.FTZ R30, R91, UR4, -R26.reuse ;  /* 0x000000045b1e7c23 */ /* 0x100fe2000801081a */
[----:B------:R-:W-:Y:S01]  /*4550*/  ISETP.GT.AND P2, PT, R78, 0x19, PT ;  /* 0x000000194e00780c */ /* 0x000fe20003f44270 */
[--C-:B------:R-:W-:Y:S01]  /*4560*/  FFMA.FTZ R31, R93, UR4, -R26.reuse ;  /* 0x000000045d1f7c23 */ /* 0x100fe2000801081a */
[----:B------:R-:W-:Y:S01]  /*4570*/  FMNMX.FTZ R76, R8, R55, !PT ;  /* 0x00000037084c7209 */ /* 0x000fe20007810000 */
[----:B------:R-:W-:Y:S01]  /*4580*/  MUFU.EX2 R35, R85 ;  /* 0x0000005500237308 */ /* 0x000fe20000000800 */
[----:B------:R-:W-:Y:S01]  /*4590*/  FSEL R54, R10, -INF , P2 ;  /* 0xff8000000a367808 */ /* 0x000fe20001000000 */
[--C-:B------:R-:W-:Y:S01]  /*45a0*/  FFMA.FTZ R38, R97, UR4, -R26.reuse ;  /* 0x0000000461267c23 */ /* 0x100fe2000801081a */
[----:B------:R-:W-:Y:S01]  /*45b0*/  FMNMX.FTZ R55, R9, R76, !PT ;  /* 0x0000004c09377209 */ /* 0x000fe20007810000 */
[--C-:B------:R-:W-:Y:S01]  /*45c0*/  FFMA.FTZ R34, R95, UR4, -R26.reuse ;  /* 0x000000045f227c23 */ /* 0x100fe2000801081a */
[----:B------:R-:W-:Y:S01]  /*45d0*/  ISETP.GT.AND P2, PT, R78, 0x21, PT ;  /* 0x000000214e00780c */ /* 0x000fe20003f44270 */
[--C-:B------:R-:W-:Y:S01]  /*45e0*/  FFMA.FTZ R53, R53, UR4, -R26.reuse ;  /* 0x0000000435357c23 */ /* 0x100fe2000801081a */
[----:B------:R-:W-:Y:S01]  /*45f0*/  FMNMX.FTZ R76, R54, R55, !PT ;  /* 0x00000037364c7209 */ /* 0x000fe20007810000 */
[----:B------:R1:W-:Y:S01]  /*4600*/  MUFU.EX2 R10, R77 ;  /* 0x0000004d000a7308 */ /* 0x0003e20000000800 */
        /* <DEDUP_REMOVED lines=10> */
[----:B-1----:R-:W-:Y:S01]  /*46b0*/  FMNMX.FTZ R77, R73, R76, !PT ;  /* 0x0000004c494d7209 */ /* 0x002fe20007810000 */
[--C-:B------:R-:W-:Y:S01]  /*46c0*/  FFMA.FTZ R37, R37, UR4, -R26.reuse ;  /* 0x0000000425257c23 */ /* 0x100fe2000801081a */
[----:B------:R-:W-:Y:S01]  /*46d0*/  ISETP.GT.AND P2, PT, R78, 0x31, PT ;  /* 0x000000314e00780c */ /* 0x000fe20003f44270 */
[--C-:B------:R-:W-:Y:S01]  /*46e0*/  FFMA.FTZ R32, R32, UR4, -R26.reuse ;  /* 0x0000000420207c23 */ /* 0x100fe2000801081a */
[----:B------:R-:W-:Y:S01]  /*46f0*/  FMNMX.FTZ R76, R72, R77, !PT ;  /* 0x0000004d484c7209 */ /* 0x000fe20007810000 */
[----:B------:R-:W1:Y:S01]  /*4700*/  MUFU.TANH R43, R43 ;  /* 0x0000002b002b7308 */ /* 0x000e620000002400 */
[----:B0-----:R-:W-:Y:S01]  /*4710*/  FSEL R75, R15, -INF , P3 ;  /* 0xff8000000f4b7808 */ /* 0x001fe20001800000 */
[--C-:B------:R-:W-:Y:S01]  /*4720*/  FFMA.FTZ R29, R29, UR4, -R26.reuse ;  /* 0x000000041d1d7c23 */ /* 0x100fe2000801081a */
[----:B------:R-:W-:Y:S01]  /*4730*/  ISETP.GT.AND P3, PT, R78, 0x38, PT ;  /* 0x000000384e00780c */ /* 0x000fe20003f64270 */
[----:B------:R-:W-:Y:S01]  /*4740*/  FFMA.FTZ R28, R28, UR4, -R26 ;  /* 0x000000041c1c7c23 */ /* 0x000fe2000801081a */
[----:B------:R-:W-:-:S02]  /*4750*/  FSEL R70, R20, -INF , P2 ;  /* 0xff80000014467808 */ /* 0x000fc40001000000 */
[----:B------:R-:W-:Y:S01]  /*4760*/  FMNMX.FTZ R15, R75, R76, !PT ;  /* 0x0000004c4b0f7209 */ /* 0x000fe20007810000 */
[----:B------:R-:W0:Y:S01]  /*4770*/  MUFU.TANH R46, R46 ;  /* 0x0000002e002e7308 */ /* 0x000e220000002400 */
[----:B------:R-:W-:Y:S02]  /*4780*/  FSEL R76, R21, -INF , P3 ;  /* 0xff800000154c7808 */ /* 0x000fe40001800000 */
[----:B------:R-:W-:Y:S02]  /*4790*/  ISETP.GT.AND P2, PT, R78, 0x39, PT ;  /* 0x000000394e00780c */ /* 0x000fe40003f44270 */
[----:B------:R-:W-:Y:S02]  /*47a0*/  FMNMX.FTZ R21, R70, R15, !PT ;  /* 0x0000000f46157209 */ /* 0x000fe40007810000 */
[----:B------:R-:W-:Y:S01]  /*47b0*/  ISETP.GT.AND P3, PT, R78, 0x40, PT ;  /* 0x000000404e00780c */ /* 0x000fe20003f64270 */
[----:B------:R2:W-:Y:S01]  /*47c0*/  MUFU.EX2 R15, R63 ;  /* 0x0000003f000f7308 */ /* 0x0005e20000000800 */
[----:B------:R-:W-:Y:S01]  /*47d0*/  FSEL R77, R64, -INF , P2 ;  /* 0xff800000404d7808 */ /* 0x000fe20001000000 */
[----:B------:R-:W-:Y:S01]  /*47e0*/  FFMA.FTZ R64, R66, UR4, -R26 ;  /* 0x0000000442407c23 */ /* 0x000fe2000801081a */
[----:B------:R-:W-:-:S02]  /*47f0*/  FMNMX.FTZ R20, R76, R21, !PT ;  /* 0x000000154c147209 */ /* 0x000fc40007810000 */
[----:B------:R-:W-:Y:S02]  /*4800*/  FSEL R79, R56, -INF , P3 ;  /* 0xff800000384f7808 */ /* 0x000fe40001800000 */
[C---:B------:R-:W-:Y:S01]  /*4810*/  ISETP.GT.AND P2, PT, R78.reuse, 0x41, PT ;  /* 0x000000414e00780c */ /* 0x040fe20003f44270 */
[----:B------:R-:W0:Y:S01]  /*4820*/  MUFU.TANH R47, R47 ;  /* 0x0000002f002f7308 */ /* 0x000e220000002400 */
[----:B------:R-:W-:Y:S02]  /*4830*/  FMNMX.FTZ R56, R77, R20, !PT ;  /* 0x000000144d387209 */ /* 0x000fe40007810000 */
[C---:B------:R-:W-:Y:S02]  /*4840*/  ISETP.GT.AND P3, PT, R78.reuse, 0x48, PT ;  /* 0x000000484e00780c */ /* 0x040fe40003f64270 */
[----:B------:R-:W-:Y:S01]  /*4850*/  FSEL R66, R57, -INF , P2 ;  /* 0xff80000039427808 */ /* 0x000fe20001000000 */
[----:B------:R-:W-:Y:S01]  /*4860*/  FFMA.FTZ R57, R67, UR4, -R26 ;  /* 0x0000000443397c23 */ /* 0x000fe2000801081a */
[----:B------:R-:W-:Y:S01]  /*4870*/  FMNMX.FTZ R21, R79, R56, !PT ;  /* 0x000000384f157209 */ /* 0x000fe20007810000 */
[----:B------:R4:W-:Y:S01]  /*4880*/  MUFU.EX2 R20, R64 ;  /* 0x0000004000147308 */ /* 0x0009e20000000800 */
[----:B------:R-:W-:-:S02]  /*4890*/  ISETP.GT.AND P2, PT, R78, 0x49, PT ;  /* 0x000000494e00780c */ /* 0x000fc40003f44270 */
[----:B------:R-:W-:Y:S02]  /*48a0*/  FSEL R85, R58, -INF , P3 ;  /* 0xff8000003a557808 */ /* 0x000fe40001800000 */
[----:B------:R-:W-:Y:S02]  /*48b0*/  FMNMX.FTZ R56, R66, R21, !PT ;  /* 0x0000001542387209 */ /* 0x000fe40007810000 */
[C---:B------:R-:W-:Y:S01]  /*48c0*/  ISETP.GT.AND P3, PT, R78.reuse, 0x50, PT ;  /* 0x000000504e00780c */ /* 0x040fe20003f64270 */
[----:B------:R5:W-:Y:S01]  /*48d0*/  MUFU.EX2 R21, R57 ;  /* 0x0000003900157308 */ /* 0x000be20000000800 */
[----:B------:R-:W-:Y:S02]  /*48e0*/  FSEL R87, R59, -INF , P2 ;  /* 0xff8000003b577808 */ /* 0x000fe40001000000 */
[----:B------:R-:W-:Y:S02]  /*48f0*/  FMNMX.FTZ R56, R85, R56, !PT ;  /* 0x0000003855387209 */ /* 0x000fe40007810000 */
[----:B------:R-:W-:-:S02]  /*4900*/  ISETP.GT.AND P2, PT, R78, 0x51, PT ;  /* 0x000000514e00780c */ /* 0x000fc40003f44270 */
[----:B------:R-:W-:Y:S01]  /*4910*/  FSEL R67, R48, -INF , P3 ;  /* 0xff80000030437808 */ /* 0x000fe20001800000 */
[--C-:B------:R-:W-:Y:S01]  /*4920*/  FFMA.FTZ R48, R69, UR4, -R26.reuse ;  /* 0x0000000445307c23 */ /* 0x100fe2000801081a */
[----:B------:R-:W-:Y:S01]  /*4930*/  FMNMX.FTZ R56, R87, R56, !PT ;  /* 0x0000003857387209 */ /* 0x000fe20007810000 */
[----:B------:R-:W-:Y:S01]  /*4940*/  MUFU.EX2 R27, R27 ;  /* 0x0000001b001b7308 */ /* 0x000fe20000000800 */
[----:B------:R-:W-:Y:S02]  /*4950*/  ISETP.GT.AND P3, PT, R78, 0x58, PT ;  /* 0x000000584e00780c */ /* 0x000fe40003f64270 */
[----:B------:R-:W-:Y:S01]  /*4960*/  FSEL R69, R49, -INF , P2 ;  /* 0xff80000031457808 */ /* 0x000fe20001000000 */
[----:B------:R-:W-:Y:S01]  /*4970*/  FFMA.FTZ R49, R68, UR4, -R26 ;  /* 0x0000000444317c23 */ /* 0x000fe2000801081a */
[----:B------:R-:W-:Y:S02]  /*4980*/  FMNMX.FTZ R56, R67, R56, !PT ;  /* 0x0000003843387209 */ /* 0x000fe40007810000 */
[----:B------:R-:W-:Y:S01]  /*4990*/  ISETP.GT.AND P2, PT, R78, 0x59, PT ;  /* 0x000000594e00780c */ /* 0x000fe20003f44270 */
[----:B------:R-:W0:Y:S01]  /*49a0*/  MUFU.EX2 R30, R30 ;  /* 0x0000001e001e7308 */ /* 0x000e220000000800 */
[----:B--2---:R-:W-:-:S02]  /*49b0*/  FSEL R63, R80, -INF , P3 ;  /* 0xff800000503f7808 */ /* 0x004fc40001800000 */
[----:B------:R-:W-:Y:S02]  /*49c0*/  FMNMX.FTZ R56, R69, R56, !PT ;  /* 0x0000003845387209 */ /* 0x000fe40007810000 */
[C---:B------:R-:W-:Y:S02]  /*49d0*/  ISETP.GT.AND P3, PT, R78.reuse, 0x60, PT ;  /* 0x000000604e00780c */ /* 0x040fe40003f64270 */
[----:B----4-:R-:W-:Y:S01]  /*49e0*/  FSEL R64, R81, -INF , P2 ;  /* 0xff80000051407808 */ /* 0x010fe20001000000 */
[----:B------:R-:W-:Y:S01]  /*49f0*/  MUFU.EX2 R31, R31 ;  /* 0x0000001f001f7308 */ /* 0x000fe20000000800 */
[----:B-----5:R-:W-:Y:S01]  /*4a00*/  FMNMX.FTZ R57, R63, R56, !PT ;  /* 0x000000383f397209 */ /* 0x020fe20007810000 */
[----:B------:R-:W-:Y:S01]  /*4a10*/  FFMA.FTZ R56, R65, UR4, -R26 ;  /* 0x0000000441387c23 */ /* 0x000fe2000801081a */
        /* <DEDUP_REMOVED lines=13> */
[----:B------:R2:W-:Y:S01]  /*4af0*/  MUFU.EX2 R57, R62 ;  /* 0x0000003e00397308 */ /* 0x0005e20000000800 */
[----:B------:R-:W-:Y:S01]  /*4b00*/  FMNMX.FTZ R59, R83, R58, !PT ;  /* 0x0000003a533b7209 */ /* 0x000fe20007810000 */
        /* <DEDUP_REMOVED lines=10> */
[----:B---3--:R-:W-:-:S02]  /*4bb0*/  FSEL R89, R89, -INF , P3 ;  /* 0xff80000059597808 */ /* 0x008fc40001800000 */
[----:B--2---:R-:W-:Y:S02]  /*4bc0*/  FMNMX.FTZ R62, R90, R59, !PT ;  /* 0x0000003b5a3e7209 */ /* 0x004fe40007810000 */
[----:B------:R-:W-:Y:S02]  /*4bd0*/  ISETP.GT.AND P3, PT, R78, 0x80, PT ;  /* 0x000000804e00780c */ /* 0x000fe40003f64270 */
[----:B------:R-:W-:Y:S01]  /*4be0*/  FSEL R92, R92, -INF , P2 ;  /* 0xff8000005c5c7808 */ /* 0x000fe20001000000 */
[----:B------:R-:W-:Y:S01]  /*4bf0*/  MUFU.EX2 R14, R14 ;  /* 0x0000000e000e7308 */ /* 0x000fe20000000800 */
[----:B------:R-:W-:Y:S02]  /*4c00*/  FMNMX.FTZ R59, R89, R62, !PT ;  /* 0x0000003e593b7209 */ /* 0x000fe40007810000 */
[----:B------:R-:W-:Y:S02]  /*4c10*/  ISETP.GT.AND P2, PT, R78, 0x81, PT ;  /* 0x000000814e00780c */ /* 0x000fe40003f44270 */
[----:B------:R-:W-:Y:S01]  /*4c20*/  FSEL R61, R42, -INF , P3 ;  /* 0xff8000002a3d7808 */ /* 0x000fe20001800000 */
[--C-:B------:R-:W-:Y:S01]  /*4c30*/  FFMA.FTZ R42, R60, UR4, -R26.reuse ;  /* 0x000000043c2a7c23 */ /* 0x100fe2000801081a */
[----:B------:R-:W-:Y:S01]  /*4c40*/  FMNMX.FTZ R62, R92, R59, !PT ;  /* 0x0000003b5c3e7209 */ /* 0x000fe20007810000 */
[----:B------:R-:W-:Y:S01]  /*4c50*/  FFMA.FTZ R59, R52, UR4, -R26 ;  /* 0x00000004343b7c23 */ /* 0x000fe2000801081a */
[----:B-1----:R-:W-:Y:S01]  /*4c60*/  FSEL R60, R43, -INF , P2 ;  /* 0xff8000002b3c7808 */ /* 0x002fe20001000000 */
[----:B------:R-:W-:Y:S01]  /*4c70*/  MUFU.EX2 R48, R48 ;  /* 0x0000003000307308 */ /* 0x000fe20000000800 */
[----:B------:R-:W-:-:S02]  /*4c80*/  ISETP.GT.AND P3, PT, R78, 0x88, PT ;  /* 0x000000884e00780c */ /* 0x000fc40003f64270 */
[----:B------:R-:W-:Y:S02]  /*4c90*/  FMNMX.FTZ R43, R61, R62, !PT ;  /* 0x0000003e3d2b7209 */ /* 0x000fe40007810000 */
[----:B------:R-:W-:Y:S02]  /*4ca0*/  ISETP.GT.AND P2, PT, R78, 0x89, PT ;  /* 0x000000894e00780c */ /* 0x000fe40003f44270 */
[----:B0-----:R-:W-:Y:S01]  /*4cb0*/  FSEL R62, R46, -INF , P3 ;  /* 0xff8000002e3e7808 */ /* 0x001fe20001800000 */
[--C-:B------:R-:W-:Y:S01]  /*4cc0*/  FFMA.FTZ R46, R51, UR4, -R26.reuse ;  /* 0x00000004332e7c23 */ /* 0x100fe2000801081a */
[----:B------:R-:W-:Y:S01]  /*4cd0*/  FMNMX.FTZ R43, R60, R43, !PT ;  /* 0x0000002b3c2b7209 */ /* 0x000fe20007810000 */
[----:B------:R-:W-:Y:S01]  /*4ce0*/  MUFU.EX2 R49, R49 ;  /* 0x0000003100317308 */ /* 0x000fe20000000800 */
[----:B------:R-:W-:Y:S01]  /*4cf0*/  FSEL R52, R47, -INF , P2 ;  /* 0xff8000002f347808 */ /* 0x000fe20001000000 */
[----:B------:R-:W-:Y:S01]  /*4d00*/  FFMA.FTZ R47, R50, UR4, -R26 ;  /* 0x00000004322f7c23 */ /* 0x000fe2000801081a */
[----:B------:R-:W-:-:S04]  /*4d10*/  FMNMX.FTZ R43, R62, R43, !PT ;  /* 0x0000002b3e2b7209 */ /* 0x000fc80007810000 */
[----:B------:R-:W-:Y:S01]  /*4d20*/  FMNMX.FTZ R51, R52, R43, !PT ;  /* 0x0000002b34337209 */ /* 0x000fe20007810000 */
[--C-:B------:R-:W-:Y:S01]  /*4d30*/  FFMA.FTZ R43, R45, UR4, -R26.reuse ;  /* 0x000000042d2b7c23 */ /* 0x100fe2000801081a */
[----:B------:R-:W-:Y:S03]  /*4d40*/  MUFU.EX2 R56, R56 ;  /* 0x0000003800387308 */ /* 0x000fe60000000800 */
[----:B------:R-:W0:Y:S05]  /*4d50*/  SHFL.BFLY PT, R50, R51, 0x2, 0x1f ;  /* 0x0c401f0033327f89 */ /* 0x000e2a00000e0000 */
[----:B------:R-:W-:Y:S08]  /*4d60*/  MUFU.EX2 R58, R58 ;  /* 0x0000003a003a7308 */ /* 0x000ff00000000800 */
[----:B------:R-:W-:Y:S08]  /*4d70*/  MUFU.EX2 R53, R53 ;  /* 0x0000003500357308 */ /* 0x000ff00000000800 */
[----:B------:R-:W-:Y:S01]  /*4d80*/  MUFU.EX2 R42, R42 ;  /* 0x0000002a002a7308 */ /* 0x000fe20000000800 */
[----:B0-----:R-:W-:Y:S01]  /*4d90*/  FMNMX.FTZ R45, R51, R50, !PT ;  /* 0x00000032332d7209 */ /* 0x001fe20007810000 */
[--C-:B------:R-:W-:Y:S01]  /*4da0*/  FFMA.FTZ R50, R33, UR4, -R26.reuse ;  /* 0x0000000421327c23 */ /* 0x100fe2000801081a */
[--C-:B------:R-:W-:Y:S01]  /*4db0*/  FFMA.FTZ R33, R36, UR4, -R26.reuse ;  /* 0x0000000424217c23 */ /* 0x100fe2000801081a */
[----:B------:R-:W-:-:S02]  /*4dc0*/  FFMA.FTZ R36, R25, UR4, -R26 ;  /* 0x0000000419247c23 */ /* 0x000fc4000801081a */
[----:B------:R-:W0:Y:S02]  /*4dd0*/  SHFL.BFLY PT, R130, R45, 0x1, 0x1f ;  /* 0x0c201f002d827f89 */ /* 0x000e2400000e0000 */
[----:B------:R-:W-:Y:S08]  /*4de0*/  MUFU.EX2 R59, R59 ;  /* 0x0000003b003b7308 */ /* 0x000ff00000000800 */
[----:B------:R-:W-:Y:S08]  /*4df0*/  MUFU.EX2 R46, R46 ;  /* 0x0000002e002e7308 */ /* 0x000ff00000000800 */
[----:B------:R-:W-:Y:S01]  /*4e00*/  MUFU.EX2 R47, R47 ;  /* 0x0000002f002f7308 */ /* 0x000fe20000000800 */
[----:B0-----:R-:W-:Y:S01]  /*4e10*/  FMNMX.FTZ R130, R45, R130, !PT ;  /* 0x000000822d827209 */ /* 0x001fe20007810000 */
[----:B------:R-:W-:-:S06]  /*4e20*/  FFMA.FTZ R45, R24, UR4, -R26 ;  /* 0x00000004182d7c23 */ /* 0x000fcc000801081a */
[----:B------:R-:W-:Y:S01]  /*4e30*/  MUFU.EX2 R43, R43 ;  /* 0x0000002b002b7308 */ /* 0x000fe20000000800 */
[C---:B------:R-:W-:Y:S01]  /*4e40*/  FSETP.NEU.FTZ.AND P2, PT, R130.reuse, -INF , PT ;  /* 0xff8000008200780b */ /* 0x040fe20003f5d000 */
[----:B------:R-:W-:-:S05]  /*4e50*/  FMUL.FTZ R25, R130, UR4 ;  /* 0x0000000482197c20 */ /* 0x000fca0008410000 */
[----:B------:R-:W-:Y:S01]  /*4e60*/  FSEL R24, R25, RZ, P2 ;  /* 0x000000ff19187208 */ /* 0x000fe20001000000 */
[----:B------:R-:W-:Y:S01]  /*4e70*/  MUFU.EX2 R44, R44 ;  /* 0x0000002c002c7308 */ /* 0x000fe20000000800 */
        /* <DEDUP_REMOVED lines=12> */
[----:B------:R-:W-:Y:S01]  /*4f40*/  FFMA.FTZ R55, R75, UR4, -R24 ;  /* 0x000000044b377c23 */ /* 0x000fe20008010818 */
[----:B------:R1:W2:Y:S01]  /*4f50*/  MUFU.EX2 R81, R39 ;  /* 0x0000002700517308 */ /* 0x0002a20000000800 */
[----:B0-----:R-:W-:Y:S01]  /*4f60*/  @!P1 PRMT R4, RZ, 0x654, R0 ;  /* 0x00000654ff049816 */ /* 0x001fe20000000000 */
[--C-:B------:R-:W-:Y:S01]  /*4f70*/  FFMA.FTZ R72, R70, UR4, -R24.reuse ;  /* 0x0000000446487c23 */ /* 0x100fe20008010818 */
[--C-:B------:R-:W-:Y:S01]  /*4f80*/  FFMA.FTZ R70, R79, UR4, -R24.reuse ;  /* 0x000000044f467c23 */ /* 0x100fe20008010818 */
[--C-:B------:R-:W-:Y:S01]  /*4f90*/  FFMA.FTZ R75, R66, UR4, -R24.reuse ;  /* 0x00000004424b7c23 */ /* 0x100fe20008010818 */
[----:B------:R0:W-:Y:S01]  /*4fa0*/  @!P1 SYNCS.ARRIVE.TRANS64.RED.A1T0 RZ, [R4+URZ], RZ ;  /* 0x000000ff04ff99a7 */ /* 0x0001e2000810043f */
[--C-:B------:R-:W-:Y:S01]  /*4fb0*/  FFMA.FTZ R66, R85, UR4, -R24.reuse ;  /* 0x0000000455427c23 */ /* 0x100fe20008010818 */
[--C-:B------:R-:W-:Y:S01]  /*4fc0*/  FFMA.FTZ R84, R84, UR4, -R24.reuse ;  /* 0x0000000454547c23 */ /* 0x100fe20008010818 */
[----:B------:R3:W4:Y:S01]  /*4fd0*/  MUFU.EX2 R91, R5 ;  /* 0x00000005005b7308 */ /* 0x0007220000000800 */
[--C-:B-1----:R-:W-:Y:S01]  /*4fe0*/  FFMA.FTZ R39, R54, UR4, -R24.reuse ;  /* 0x0000000436277c23 */ /* 0x102fe20008010818 */
[--C-:B------:R-:W-:Y:S01]  /*4ff0*/  FFMA.FTZ R54, R73, UR4, -R24.reuse ;  /* 0x0000000449367c23 */ /* 0x100fe20008010818 */
[--C-:B------:R-:W-:Y:S01]  /*5000*/  FFMA.FTZ R73, R76, UR4, -R24.reuse ;  /* 0x000000044c497c23 */ /* 0x100fe20008010818 */
[--C-:B------:R-:W-:Y:S01]  /*5010*/  FFMA.FTZ R76, R77, UR4, -R24.reuse ;  /* 0x000000044d4c7c23 */ /* 0x100fe20008010818 */
[----:B0-----:R-:W-:Y:S01]  /*5020*/  F2FP.F16.F32.PACK_AB R4, R30, R27 ;  /* 0x0000001b1e04723e */ /* 0x001fe200000000ff */
[--C-:B------:R-:W-:Y:S01]  /*5030*/  FFMA.FTZ R77, R87, UR4, -R24.reuse ;  /* 0x00000004574d7c23 */ /* 0x100fe20008010818 */
[--C-:B------:R-:W-:Y:S01]  /*5040*/  FFMA.FTZ R86, R86, UR4, -R24.reuse ;  /* 0x0000000456567c23 */ /* 0x100fe20008010818 */
[----:B------:R0:W1:Y:S01]  /*5050*/  MUFU.EX2 R94, R6 ;  /* 0x00000006005e7308 */ /* 0x0000620000000800 */
[----:B--2---:R-:W-:Y:S01]  /*5060*/  FADD.FTZ R8, R80, R81 ;  /* 0x0000005150087221 */ /* 0x004fe20000010000 */
[--C-:B---3--:R-:W-:Y:S01]  /*5070*/  FFMA.FTZ R5, R67, UR4, -R24.reuse ;  /* 0x0000000443057c23 */ /* 0x108fe20008010818 */
[--C-:B------:R-:W-:Y:S01]  /*5080*/  FFMA.FTZ R67, R69, UR4, -R24.reuse ;  /* 0x0000000445437c23 */ /* 0x100fe20008010818 */
[--C-:B------:R-:W-:Y:S01]  /*5090*/  FFMA.FTZ R88, R88, UR4, -R24.reuse ;  /* 0x0000000458587c23 */ /* 0x100fe20008010818 */
[--C-:B------:R-:W-:Y:S01]  /*50a0*/  FFMA.FTZ R90, R90, UR4, -R24.reuse ;  /* 0x000000045a5a7c23 */ /* 0x100fe20008010818 */
[--C-:B------:R-:W-:Y:S01]  /*50b0*/  FFMA.FTZ R89, R89, UR4, -R24.reuse ;  /* 0x0000000459597c23 */ /* 0x100fe20008010818 */
[----:B------:R-:W-:Y:S01]  /*50c0*/  FFMA.FTZ R92, R92, UR4, -R24 ;  /* 0x000000045c5c7c23 */ /* 0x000fe20008010818 */
[----:B------:R-:W2:Y:S01]  /*50d0*/  MUFU.EX2 R25, R25 ;  /* 0x0000001900197308 */ /* 0x000ea20000000800 */
[----:B0-----:R-:W-:Y:S01]  /*50e0*/  FADD.FTZ R6, R27, R30 ;  /* 0x0000001e1b067221 */ /* 0x001fe20000010000 */
[----:B----4-:R-:W-:Y:S01]  /*50f0*/  FADD.FTZ R9, R91, R8 ;  /* 0x000000085b097221 */ /* 0x010fe20000010000 */
[--C-:B------:R-:W-:Y:S01]  /*5100*/  FFMA.FTZ R30, R63, UR4, -R24.reuse ;  /* 0x000000043f1e7c23 */ /* 0x100fe20008010818 */
[----:B------:R-:W-:Y:S01]  /*5110*/  FFMA.FTZ R63, R83, UR4, -R24 ;  /* 0x00000004533f7c23 */ /* 0x000fe20008010818 */
[----:B------:R-:W-:Y:S01]  /*5120*/  FADD.FTZ R7, R31, R6 ;  /* 0x000000061f077221 */ /* 0x000fe20000010000 */
[----:B------:R-:W-:Y:S01]  /*5130*/  F2FP.F16.F32.PACK_AB R6, R38, R31 ;  /* 0x0000001f2606723e */ /* 0x000fe200000000ff */
[--C-:B------:R-:W-:Y:S01]  /*5140*/  FFMA.FTZ R31, R64, UR4, -R24.reuse ;  /* 0x00000004401f7c23 */ /* 0x100fe20008010818 */
[----:B------:R-:W0:Y:S01]  /*5150*/  MUFU.EX2 R68, R68 ;  /* 0x0000004400447308 */ /* 0x000e220000000800 */
[----:B------:R-:W-:Y:S01]  /*5160*/  FADD.FTZ R11, R38, R7 ;  /* 0x00000007260b7221 */ /* 0x000fe20000010000 */
[----:B-1----:R-:W-:Y:S01]  /*5170*/  FADD.FTZ R8, R94, R9 ;  /* 0x000000095e087221 */ /* 0x002fe20000010000 */
[--C-:B------:R-:W-:Y:S01]  /*5180*/  FFMA.FTZ R38, R82, UR4, -R24.reuse ;  /* 0x0000000452267c23 */ /* 0x100fe20008010818 */
[--C-:B------:R-:W-:Y:S01]  /*5190*/  FFMA.FTZ R60, R60, UR4, -R24.reuse ;  /* 0x000000043c3c7c23 */ /* 0x100fe20008010818 */
[----:B------:R-:W-:Y:S01]  /*51a0*/  FADD.FTZ R64, R34, R11 ;  /* 0x0000000b22407221 */ /* 0x000fe20000010000 */
[--C-:B------:R-:W-:Y:S01]  /*51b0*/  FFMA.FTZ R62, R62, UR4, -R24.reuse ;  /* 0x000000043e3e7c23 */ /* 0x100fe20008010818 */
[----:B------:R-:W-:Y:S01]  /*51c0*/  FFMA.FTZ R52, R52, UR4, -R24 ;  /* 0x0000000434347c23 */ /* 0x000fe20008010818 */
[----:B------:R-:W1:Y:S01]  /*51d0*/  MUFU.EX2 R26, R26 ;  /* 0x0000001a001a7308 */ /* 0x000e620000000800 */
[----:B--2---:R-:W-:Y:S01]  /*51e0*/  FADD.FTZ R9, R25, R8 ;  /* 0x0000000819097221 */ /* 0x004fe20000010000 */
[----:B------:R-:W-:Y:S01]  /*51f0*/  FADD.FTZ R64, R3, R64 ;  /* 0x0000004003407221 */ /* 0x000fe20000010000 */
[----:B------:R-:W-:Y:S01]  /*5200*/  F2FP.F16.F32.PACK_AB R7, R94, R91 ;  /* 0x0000005b5e07723e */ /* 0x000fe200000000ff */
[----:B------:R-:W-:-:S02]  /*5210*/  IMAD.MOV.U32 R69, RZ, RZ, R71 ;  /* 0x000000ffff457224 */ /* 0x000fc400078e0047 */
[----:B------:R-:W-:Y:S01]  /*5220*/  FADD.FTZ R11, R35, R64 ;  /* 0x00000040230b7221 */ /* 0x000fe20000010000 */
[----:B------:R-:W-:Y:S01]  /*5230*/  FFMA.FTZ R64, R61, UR4, -R24 ;  /* 0x000000043d407c23 */ /* 0x000fe20008010818 */
[----:B------:R-:W2:Y:S01]  /*5240*/  MUFU.EX2 R39, R39 ;  /* 0x0000002700277308 */ /* 0x000ea20000000800 */
[----:B0-----:R-:W-:Y:S01]  /*5250*/  FADD.FTZ R9, R68, R9 ;  /* 0x0000000944097221 */ /* 0x001fe20000010000 */
[C---:B------:R-:W-:Y:S01]  /*5260*/  FADD.FTZ R11, R10.reuse, R11 ;  /* 0x0000000b0a0b7221 */ /* 0x040fe20000010000 */
[----:B------:R-:W-:Y:S01]  /*5270*/  F2FP.F16.F32.PACK_AB R10, R10, R35 ;  /* 0x000000230a0a723e */ /* 0x000fe200000000ff */
[----:B------:R-:W-:-:S04]  /*5280*/  IMAD.MOV.U32 R35, RZ, RZ, R71 ;  /* 0x000000ffff237224 */ /* 0x000fc800078e0047 */
[----:B------:R-:W0:Y:S01]  /*5290*/  MUFU.EX2 R51, R51 ;  /* 0x0000003300337308 */ /* 0x000e220000000800 */
[----:B-1----:R-:W-:-:S07]  /*52a0*/  FADD.FTZ R8, R26, R9 ;  /* 0x000000091a087221 */ /* 0x002fce0000010000 */
[----:B------:R-:W1:Y:S01]  /*52b0*/  MUFU.EX2 R78, R78 ;  /* 0x0000004e004e7308 */ /* 0x000e620000000800 */
[----:B--2---:R-:W-:-:S07]  /*52c0*/  FADD.FTZ R8, R39, R8 ;  /* 0x0000000827087221 */ /* 0x004fce0000010000 */
[----:B------:R-:W2:Y:S01]  /*52d0*/  MUFU.EX2 R54, R54 ;  /* 0x0000003600367308 */ /* 0x000ea20000000800 */
[----:B0-----:R-:W-:-:S07]  /*52e0*/  FADD.FTZ R9, R51, R8 ;  /* 0x0000000833097221 */ /* 0x001fce0000010000 */
[----:B------:R-:W0:Y:S01]  /*52f0*/  MUFU.EX2 R65, R65 ;  /* 0x0000004100417308 */ /* 0x000e220000000800 */
[----:B-1----:R-:W-:-:S07]  /*5300*/  FADD.FTZ R9, R78, R9 ;  /* 0x000000094e097221 */ /* 0x002fce0000010000 */
[----:B------:R1:W-:Y:S08]  /*5310*/  MUFU.EX2 R0, R5 ;  /* 0x0000000500007308 */ /* 0x0003f00000000800 */
[----:B------:R-:W3:Y:S01]  /*5320*/  MUFU.EX2 R55, R55 ;  /* 0x0000003700377308 */ /* 0x000ee20000000800 */
[----:B-1----:R-:W-:Y:S01]  /*5330*/  F2FP.F16.F32.PACK_AB R5, R81, R80 ;  /* 0x000000505105723e */ /* 0x002fe200000000ff */
[----:B------:R-:W-:-:S04]  /*5340*/  FADD.FTZ R80, R12, R11 ;  /* 0x0000000b0c507221 */ /* 0x000fc80000010000 */
[----:B------:R-:W-:Y:S01]  /*5350*/  FADD.FTZ R11, R13, R80 ;  /* 0x000000500d0b7221 */ /* 0x000fe20000010000 */
[----:B--2---:R-:W-:Y:S01]  /*5360*/  FADD.FTZ R80, R54, R9 ;  /* 0x0000000936507221 */ /* 0x004fe20000010000 */
[----:B------:R-:W1:Y:S01]  /*5370*/  MUFU.EX2 R72, R72 ;  /* 0x0000004800487308 */ /* 0x000e620000000800 */
[----:B------:R2:W-:Y:S01]  /*5380*/  STSM.16.M88.4 [R2+0x24300], R4 ;  /* 0x0243000402007844 */ /* 0x0005e20000000200 */
[----:B------:R-:W-:Y:S01]  /*5390*/  FADD.FTZ R8, R14, R11 ;  /* 0x0000000b0e087221 */ /* 0x000fe20000010000 */
[----:B0-----:R-:W-:-:S03]  /*53a0*/  FADD.FTZ R80, R65, R80 ;  /* 0x0000005041507221 */ /* 0x001fc60000010000 */
[----:B------:R-:W-:Y:S01]  /*53b0*/  FADD.FTZ R9, R15, R8 ;  /* 0x000000080f097221 */ /* 0x000fe20000010000 */
[----:B------:R-:W-:Y:S01]  /*53c0*/  F2FP.F16.F32.PACK_AB R8, R3, R34 ;  /* 0x000000220308723e */ /* 0x000fe200000000ff */
[----:B------:R-:W0:Y:S01]  /*53d0*/  MUFU.EX2 R73, R73 ;  /* 0x0000004900497308 */ /* 0x000e220000000800 */
[----:B---3--:R-:W-:Y:S01]  /*53e0*/  FADD.FTZ R3, R55, R80 ;  /* 0x0000005037037221 */ /* 0x008fe20000010000 */
[----:B------:R-:W-:Y:S01]  /*53f0*/  FADD.FTZ R24, R20, R9 ;  /* 0x0000000914187221 */ /* 0x000fe20000010000 */
[----:B------:R-:W-:Y:S02]  /*5400*/  F2FP.F16.F32.PACK_AB R9, R68, R25 ;  /* 0x000000194409723e */ /* 0x000fe400000000ff */
[----:B------:R-:W-:Y:S01]  /*5410*/  MOV R68, R71 ;  /* 0x0000004700447202 */ /* 0x000fe20000000f00 */
[----:B------:R-:W-:Y:S02]  /*5420*/  FADD.FTZ R11, R21, R24 ;  /* 0x00000018150b7221 */ /* 0x000fe40000010000 */
[----:B------:R-:W3:Y:S01]  /*5430*/  MUFU.EX2 R76, R76 ;  /* 0x0000004c004c7308 */ /* 0x000ee20000000800 */
[----:B-1----:R-:W-:Y:S01]  /*5440*/  FADD.FTZ R24, R72, R3 ;  /* 0x0000000348187221 */ /* 0x002fe20000010000 */
[----:B--2---:R-:W-:Y:S01]  /*5450*/  FADD.FTZ R6, R48, R11 ;  /* 0x0000000b30067221 */ /* 0x004fe20000010000 */
[----:B------:R-:W-:-:S02]  /*5460*/  F2FP.F16.F32.PACK_AB R4, R13, R12 ;  /* 0x0000000c0d04723e */ /* 0x000fc400000000ff */
[----:B------:R-:W-:Y:S01]  /*5470*/  F2FP.F16.F32.PACK_AB R11, R39, R26 ;  /* 0x0000001a270b723e */ /* 0x000fe200000000ff */
[----:B------:R-:W-:Y:S01]  /*5480*/  FADD.FTZ R7, R49, R6 ;  /* 0x0000000631077221 */ /* 0x000fe20000010000 */
[----:B------:R-:W-:Y:S01]  /*5490*/  F2FP.F16.F32.PACK_AB R6, R15, R14 ;  /* 0x0000000e0f06723e */ /* 0x000fe200000000ff */
[----:B------:R-:W1:Y:S01]  /*54a0*/  MUFU.EX2 R70, R70 ;  /* 0x0000004600467308 */ /* 0x000e620000000800 */
[----:B0-----:R-:W-:Y:S01]  /*54b0*/  FADD.FTZ R3, R73, R24 ;  /* 0x0000001849037221 */ /* 0x001fe20000010000 */
[----:B------:R-:W-:Y:S01]  /*54c0*/  FADD.FTZ R12, R56, R7 ;  /* 0x00000007380c7221 */ /* 0x000fe20000010000 */
[----:B------:R-:W-:Y:S01]  /*54d0*/  F2FP.F16.F32.PACK_AB R5, R78, R51 ;  /* 0x000000334e05723e */ /* 0x000fe200000000ff */
[----:B------:R-:W-:Y:S01]  /*54e0*/  STSM.16.M88.4 [R2+0x25b00], R8 ;  /* 0x025b000802007844 */ /* 0x000fe20000000200 */
[----:B------:R-:W-:Y:S01]  /*54f0*/  F2FP.F16.F32.PACK_AB R7, R65, R54 ;  /* 0x000000364107723e */ /* 0x000fe200000000ff */
[----:B------:R-:W-:Y:S01]  /*5500*/  FADD.FTZ R13, R57, R12 ;  /* 0x0000000c390d7221 */ /* 0x000fe20000010000 */
[----:B------:R-:W-:Y:S01]  /*5510*/  F2FP.F16.F32.PACK_AB R12, R21, R20 ;  /* 0x00000014150c723e */ /* 0x000fe200000000ff */
[----:B------:R-:W0:Y:S01]  /*5520*/  MUFU.EX2 R75, R75 ;  /* 0x0000004b004b7308 */ /* 0x000e220000000800 */
[----:B---3--:R-:W-:Y:S01]  /*5530*/  FADD.FTZ R3, R76, R3 ;  /* 0x000000034c037221 */ /* 0x008fe20000010000 */
[----:B------:R-:W-:Y:S01]  /*5540*/  FADD.FTZ R20, R58, R13 ;  /* 0x0000000d3a147221 */ /* 0x000fe20000010000 */
[----:B------:R2:W-:Y:S01]  /*5550*/  STSM.16.M88.4 [R2+0x27300], R4 ;  /* 0x0273000402007844 */ /* 0x0005e20000000200 */
[----:B------:R-:W-:Y:S01]  /*5560*/  F2FP.F16.F32.PACK_AB R13, R72, R55 ;  /* 0x00000037480d723e */ /* 0x000fe200000000ff */
[----:B------:R-:W-:-:S02]  /*5570*/  IMAD.MOV.U32 R65, RZ, RZ, R71 ;  /* 0x000000ffff417224 */ /* 0x000fc400078e0047 */
[C---:B------:R-:W-:Y:S01]  /*5580*/  FADD.FTZ R21, R53.reuse, R20 ;  /* 0x0000001435157221 */ /* 0x040fe20000010000 */
[----:B------:R-:W-:Y:S01]  /*5590*/  F2FP.F16.F32.PACK_AB R26, R53, R58 ;  /* 0x0000003a351a723e */ /* 0x000fe200000000ff */
[----:B------:R-:W3:Y:S01]  /*55a0*/  MUFU.EX2 R66, R66 ;  /* 0x0000004200427308 */ /* 0x000ee20000000800 */
[----:B-1----:R-:W-:Y:S01]  /*55b0*/  FADD.FTZ R14, R70, R3 ;  /* 0x00000003460e7221 */ /* 0x002fe20000010000 */
[----:B------:R-:W-:Y:S01]  /*55c0*/  FADD.FTZ R20, R42, R21 ;  /* 0x000000152a147221 */ /* 0x000fe20000010000 */
[----:B------:R-:W-:Y:S01]  /*55d0*/  MOV R58, R71 ;  /* 0x00000047003a7202 */ /* 0x000fe20000000f00 */
[--C-:B------:R-:W-:Y:S02]  /*55e0*/  IMAD.MOV.U32 R55, RZ, RZ, R71.reuse ;  /* 0x000000ffff377224 */ /* 0x100fe400078e0047 */
[----:B------:R-:W-:Y:S01]  /*55f0*/  FADD.FTZ R21, R59, R20 ;  /* 0x000000143b157221 */ /* 0x000fe20000010000 */
[----:B------:R-:W-:Y:S01]  /*5600*/  IMAD.MOV.U32 R54, RZ, RZ, R71 ;  /* 0x000000ffff367224 */ /* 0x000fe200078e0047 */
[----:B------:R-:W1:Y:S01]  /*5610*/  MUFU.EX2 R77, R77 ;  /* 0x0000004d004d7308 */ /* 0x000e620000000800 */
[----:B0-----:R-:W-:Y:S01]  /*5620*/  FADD.FTZ R15, R75, R14 ;  /* 0x0000000e4b0f7221 */ /* 0x001fe20000010000 */
[----:B------:R-:W-:Y:S01]  /*5630*/  FADD.FTZ R20, R46, R21 ;  /* 0x000000152e147221 */ /* 0x000fe20000010000 */
[----:B------:R-:W-:Y:S01]  /*5640*/  F2FP.F16.F32.PACK_AB R14, R49, R48 ;  /* 0x00000030310e723e */ /* 0x000fe200000000ff */
[--C-:B------:R-:W-:Y:S01]  /*5650*/  IMAD.MOV.U32 R53, RZ, RZ, R71.reuse ;  /* 0x000000ffff357224 */ /* 0x100fe200078e0047 */
[----:B--2---:R-:W-:Y:S01]  /*5660*/  F2FP.F16.F32.PACK_AB R4, R59, R42 ;  /* 0x0000002a3b04723e */ /* 0x004fe200000000ff */
[----:B------:R-:W-:Y:S01]  /*5670*/  FADD.FTZ R20, R47, R20 ;  /* 0x000000142f147221 */ /* 0x000fe20000010000 */
[----:B------:R-:W-:Y:S01]  /*5680*/  IMAD.MOV.U32 R59, RZ, RZ, R71 ;  /* 0x000000ffff3b7224 */ /* 0x000fe200078e0047 */
[----:B------:R-:W0:Y:S01]  /*5690*/  MUFU.EX2 R67, R67 ;  /* 0x0000004300437308 */ /* 0x000e220000000800 */
[----:B---3--:R-:W-:Y:S01]  /*56a0*/  FADD.FTZ R24, R66, R15 ;  /* 0x0000000f42187221 */ /* 0x008fe20000010000 */
[----:B------:R-:W-:Y:S01]  /*56b0*/  FADD.FTZ R7, R43, R20 ;  /* 0x000000142b077221 */ /* 0x000fe20000010000 */
[----:B------:R-:W-:Y:S01]  /*56c0*/  F2FP.F16.F32.PACK_AB R15, R76, R73 ;  /* 0x000000494c0f723e */ /* 0x000fe200000000ff */
[----:B------:R-:W-:Y:S01]  /*56d0*/  IMAD.MOV.U32 R51, RZ, RZ, R71 ;  /* 0x000000ffff337224 */ /* 0x000fe200078e0047 */
[----:B------:R-:W-:Y:S01]  /*56e0*/  MOV R48, R71 ;  /* 0x0000004700307202 */ /* 0x000fe20000000f00 */
[----:B------:R-:W-:Y:S01]  /*56f0*/  FADD.FTZ R8, R44, R7 ;  /* 0x000000072c087221 */ /* 0x000fe20000010000 */
[--C-:B------:R-:W-:Y:S01]  /*5700*/  IMAD.MOV.U32 R49, RZ, RZ, R71.reuse ;  /* 0x000000ffff317224 */ /* 0x100fe200078e0047 */
[----:B------:R-:W2:Y:S01]  /*5710*/  MUFU.EX2 R30, R30 ;  /* 0x0000001e001e7308 */ /* 0x000ea20000000800 */
[C---:B-1----:R-:W-:Y:S01]  /*5720*/  FADD.FTZ R25, R77.reuse, R24 ;  /* 0x000000184d197221 */ /* 0x042fe20000010000 */
[----:B------:R-:W-:Y:S01]  /*5730*/  STSM.16.M88.4 [R2+0x28b00], R12 ;  /* 0x028b000c02007844 */ /* 0x000fe20000000200 */
[----:B------:R-:W-:Y:S01]  /*5740*/  F2FP.F16.F32.PACK_AB R27, R77, R66 ;  /* 0x000000424d1b723e */ /* 0x000fe200000000ff */
[----:B------:R-:W-:-:S02]  /*5750*/  IMAD.MOV.U32 R66, RZ, RZ, R71 ;  /* 0x000000ffff427224 */ /* 0x000fc400078e0047 */
[----:B------:R-:W-:Y:S01]  /*5760*/  FADD.FTZ R24, R0, R25 ;  /* 0x0000001900187221 */ /* 0x000fe20000010000 */
[--C-:B------:R-:W-:Y:S01]  /*5770*/  IMAD.MOV.U32 R42, RZ, RZ, R71.reuse ;  /* 0x000000ffff2a7224 */ /* 0x100fe200078e0047 */
[----:B------:R-:W1:Y:S02]  /*5780*/  MUFU.EX2 R31, R31 ;  /* 0x0000001f001f7308 */ /* 0x000e640000000800 */
[----:B0-----:R-:W-:Y:S01]  /*5790*/  FADD.FTZ R25, R67, R24 ;  /* 0x0000001843197221 */ /* 0x001fe20000010000 */
[----:B------:R-:W-:Y:S01]  /*57a0*/  F2FP.F16.F32.PACK_AB R24, R57, R56 ;  /* 0x000000383918723e */ /* 0x000fe200000000ff */
[--C-:B------:R-:W-:Y:S02]  /*57b0*/  IMAD.MOV.U32 R57, RZ, RZ, R71.reuse ;  /* 0x000000ffff397224 */ /* 0x100fe400078e0047 */
[--C-:B------:R-:W-:Y:S02]  /*57c0*/  IMAD.MOV.U32 R56, RZ, RZ, R71.reuse ;  /* 0x000000ffff387224 */ /* 0x100fe400078e0047 */
[----:B------:R-:W-:Y:S01]  /*57d0*/  IMAD.MOV.U32 R39, RZ, RZ, R71 ;  /* 0x000000ffff277224 */ /* 0x000fe200078e0047 */
[----:B------:R-:W0:Y:S01]  /*57e0*/  MUFU.EX2 R38, R38 ;  /* 0x0000002600267308 */ /* 0x000e220000000800 */
[----:B--2---:R-:W-:Y:S01]  /*57f0*/  FADD.FTZ R34, R30, R25 ;  /* 0x000000191e227221 */ /* 0x004fe20000010000 */
[----:B------:R-:W-:Y:S01]  /*5800*/  F2FP.F16.F32.PACK_AB R25, R75, R70 ;  /* 0x000000464b19723e */ /* 0x000fe200000000ff */
[----:B------:R-:W-:-:S04]  /*5810*/  IMAD.MOV.U32 R70, RZ, RZ, R71 ;  /* 0x000000ffff467224 */ /* 0x000fc800078e0047 */
[----:B------:R2:W-:Y:S01]  /*5820*/  STSM.16.M88.4 [R2+0x2a300], R24 ;  /* 0x02a3001802007844 */ /* 0x0005e20000000200 */
[----:B------:R-:W3:Y:S01]  /*5830*/  MUFU.EX2 R61, R84 ;  /* 0x00000054003d7308 */ /* 0x000ee20000000800 */
[C---:B-1----:R-:W-:Y:S01]  /*5840*/  FADD.FTZ R5, R31.reuse, R34 ;  /* 0x000000221f057221 */ /* 0x042fe20000010000 */
[----:B------:R-:W-:Y:S01]  /*5850*/  F2FP.F16.F32.PACK_AB R7, R31, R30 ;  /* 0x0000001e1f07723e */ /* 0x000fe200000000ff */
[----:B------:R-:W-:-:S05]  /*5860*/  IMAD.MOV.U32 R34, RZ, RZ, R71 ;  /* 0x000000ffff227224 */ /* 0x000fca00078e0047 */
[----:B------:R-:W1:Y:S01]  /*5870*/  MUFU.EX2 R41, R41 ;  /* 0x0000002900297308 */ /* 0x000e620000000800 */
[----:B0-----:R-:W-:Y:S01]  /*5880*/  FADD.FTZ R6, R38, R5 ;  /* 0x0000000526067221 */ /* 0x001fe20000010000 */
[----:B------:R-:W-:Y:S01]  /*5890*/  F2FP.F16.F32.PACK_AB R5, R67, R0 ;  /* 0x000000004305723e */ /* 0x000fe200000000ff */
[--C-:B------:R-:W-:Y:S02]  /*58a0*/  IMAD.MOV.U32 R67, RZ, RZ, R71.reuse ;  /* 0x000000ffff437224 */ /* 0x100fe400078e0047 */
[----:B--2---:R-:W-:-:S03]  /*58b0*/  IMAD.MOV.U32 R27, RZ, RZ, R71 ;  /* 0x000000ffff1b7224 */ /* 0x004fc600078e0047 */
[----:B------:R-:W0:Y:S01]  /*58c0*/  MUFU.EX2 R63, R63 ;  /* 0x0000003f003f7308 */ /* 0x000e220000000800 */
[----:B---3--:R-:W-:Y:S01]  /*58d0*/  FADD.FTZ R0, R61, R6 ;  /* 0x000000063d007221 */ /* 0x008fe20000010000 */
[----:B------:R-:W-:Y:S01]  /*58e0*/  F2FP.F16.F32.PACK_AB R6, R47, R46 ;  /* 0x0000002e2f06723e */ /* 0x000fe200000000ff */
[--C-:B------:R-:W-:Y:S02]  /*58f0*/  IMAD.MOV.U32 R47, RZ, RZ, R71.reuse ;  /* 0x000000ffff2f7224 */ /* 0x100fe400078e0047 */
[--C-:B------:R-:W-:Y:S02]  /*5900*/  IMAD.MOV.U32 R46, RZ, RZ, R71.reuse ;  /* 0x000000ffff2e7224 */ /* 0x100fe400078e0047 */
[----:B------:R2:W-:Y:S01]  /*5910*/  STSM.16.M88.4 [R2+0x2bb00], R4 ;  /* 0x02bb000402007844 */ /* 0x0005e20000000200 */
[----:B------:R-:W3:Y:S01]  /*5920*/  MUFU.EX2 R40, R40 ;  /* 0x0000002800287308 */ /* 0x000ee20000000800 */
[----:B-1----:R-:W-:Y:S01]  /*5930*/  FADD.FTZ R9, R41, R8 ;  /* 0x0000000829097221 */ /* 0x002fe20000010000 */
[----:B------:R-:W-:Y:S01]  /*5940*/  F2FP.F16.F32.PACK_AB R8, R44, R43 ;  /* 0x0000002b2c08723e */ /* 0x000fe200000000ff */
[----:B------:R-:W-:-:S02]  /*5950*/  IMAD.MOV.U32 R44, RZ, RZ, R71 ;  /* 0x000000ffff2c7224 */ /* 0x000fc400078e0047 */
[--C-:B------:R-:W-:Y:S02]  /*5960*/  IMAD.MOV.U32 R43, RZ, RZ, R71.reuse ;  /* 0x000000ffff2b7224 */ /* 0x100fe400078e0047 */
[--C-:B------:R-:W-:Y:S01]  /*5970*/  IMAD.MOV.U32 R26, RZ, RZ, R71.reuse ;  /* 0x000000ffff1a7224 */ /* 0x100fe200078e0047 */
[----:B------:R-:W1:Y:S01]  /*5980*/  MUFU.EX2 R86, R86 ;  /* 0x0000005600567308 */ /* 0x000e620000000800 */
[----:B0-----:R-:W-:Y:S01]  /*5990*/  FADD.FTZ R11, R63, R0 ;  /* 0x000000003f0b7221 */ /* 0x001fe20000010000 */
[----:B------:R-:W-:-:S06]  /*59a0*/  IMAD.MOV.U32 R24, RZ, RZ, R71 ;  /* 0x000000ffff187224 */ /* 0x000fcc00078e0047 */
[----:B------:R-:W0:Y:S01]  /*59b0*/  MUFU.EX2 R37, R37 ;  /* 0x0000002500257308 */ /* 0x000e220000000800 */
[----:B---3--:R-:W-:-:S07]  /*59c0*/  FADD.FTZ R0, R40, R9 ;  /* 0x0000000928007221 */ /* 0x008fce0000010000 */
[----:B------:R-:W3:Y:S01]  /*59d0*/  MUFU.EX2 R88, R88 ;  /* 0x0000005800587308 */ /* 0x000ee20000000800 */
[----:B-1----:R-:W-:-:S07]  /*59e0*/  FADD.FTZ R11, R86, R11 ;  /* 0x0000000b560b7221 */ /* 0x002fce0000010000 */
[----:B------:R-:W1:Y:S01]  /*59f0*/  MUFU.EX2 R50, R50 ;  /* 0x0000003200327308 */ /* 0x000e620000000800 */
[----:B0-----:R-:W-:-:S07]  /*5a00*/  FADD.FTZ R9, R37, R0 ;  /* 0x0000000025097221 */ /* 0x001fce0000010000 */
[----:B------:R-:W0:Y:S01]  /*5a10*/  MUFU.EX2 R3, R90 ;  /* 0x0000005a00037308 */ /* 0x000e220000000800 */
[----:B---3--:R-:W-:Y:S01]  /*5a20*/  FADD.FTZ R0, R88, R11 ;  /* 0x0000000b58007221 */ /* 0x008fe20000010000 */
[----:B------:R-:W-:Y:S01]  /*5a30*/  F2FP.F16.F32.PACK_AB R11, R86, R63 ;  /* 0x0000003f560b723e */ /* 0x000fe200000000ff */
[----:B------:R-:W-:-:S05]  /*5a40*/  IMAD.MOV.U32 R63, RZ, RZ, R71 ;  /* 0x000000ffff3f7224 */ /* 0x000fca00078e0047 */
[----:B------:R-:W3:Y:S01]  /*5a50*/  MUFU.EX2 R33, R33 ;  /* 0x0000002100217308 */ /* 0x000ee20000000800 */
[C---:B-1----:R-:W-:Y:S01]  /*5a60*/  FADD.FTZ R10, R50.reuse, R9 ;  /* 0x00000009320a7221 */ /* 0x042fe20000010000 */
[----:B------:R-:W-:Y:S01]  /*5a70*/  F2FP.F16.F32.PACK_AB R9, R61, R38 ;  /* 0x000000263d09723e */ /* 0x000fe200000000ff */
[--C-:B------:R-:W-:Y:S01]  /*5a80*/  IMAD.MOV.U32 R61, RZ, RZ, R71.reuse ;  /* 0x000000ffff3d7224 */ /* 0x100fe200078e0047 */
[----:B--2---:R-:W-:Y:S01]  /*5a90*/  F2FP.F16.F32.PACK_AB R4, R50, R37 ;  /* 0x000000253204723e */ /* 0x004fe200000000ff */
[--C-:B------:R-:W-:Y:S01]  /*5aa0*/  IMAD.MOV.U32 R50, RZ, RZ, R71.reuse ;  /* 0x000000ffff327224 */ /* 0x100fe200078e0047 */
[----:B------:R-:W-:Y:S01]  /*5ab0*/  MOV R38, R71 ;  /* 0x0000004700267202 */ /* 0x000fe20000000f00 */
[----:B------:R-:W-:Y:S01]  /*5ac0*/  IMAD.MOV.U32 R37, RZ, RZ, R71 ;  /* 0x000000ffff257224 */ /* 0x000fe200078e0047 */
[----:B------:R-:W1:Y:S01]  /*5ad0*/  MUFU.EX2 R89, R89 ;  /* 0x0000005900597308 */ /* 0x000e620000000800 */
[C---:B0-----:R-:W-:Y:S01]  /*5ae0*/  FADD.FTZ R0, R3.reuse, R0 ;  /* 0x0000000003007221 */ /* 0x041fe20000010000 */
[----:B------:R-:W-:-:S06]  /*5af0*/  F2FP.F16.F32.PACK_AB R5, R3, R88 ;  /* 0x000000580305723e */ /* 0x000fcc00000000ff */
[----:B------:R-:W0:Y:S01]  /*5b00*/  MUFU.EX2 R32, R32 ;  /* 0x0000002000207308 */ /* 0x000e220000000800 */
[----:B---3--:R-:W-:Y:S01]  /*5b10*/  FADD.FTZ R21, R33, R10 ;  /* 0x0000000a21157221 */ /* 0x008fe20000010000 */
[----:B------:R-:W-:Y:S01]  /*5b20*/  F2FP.F16.F32.PACK_AB R10, R40, R41 ;  /* 0x00000029280a723e */ /* 0x000fe200000000ff */
[--C-:B------:R-:W-:Y:S02]  /*5b30*/  IMAD.MOV.U32 R41, RZ, RZ, R71.reuse ;  /* 0x000000ffff297224 */ /* 0x100fe400078e0047 */
[----:B------:R-:W-:Y:S02]  /*5b40*/  IMAD.MOV.U32 R40, RZ, RZ, R71 ;  /* 0x000000ffff287224 */ /* 0x000fe400078e0047 */
[----:B------:R-:W-:Y:S01]  /*5b50*/  STSM.16.M88.4 [R2+0x2d300], R8 ;  /* 0x02d3000802007844 */ /* 0x000fe20000000200 */
[----:B------:R-:W2:Y:S01]  /*5b60*/  MUFU.EX2 R29, R29 ;  /* 0x0000001d001d7308 */ /* 0x000ea20000000800 */
[----:B-1----:R-:W-:-:S07]  /*5b70*/  FADD.FTZ R25, R89, R0 ;  /* 0x0000000059197221 */ /* 0x002fce0000010000 */
[----:B------:R-:W1:Y:S01]  /*5b80*/  MUFU.EX2 R28, R28 ;  /* 0x0000001c001c7308 */ /* 0x000e620000000800 */
[C---:B0-----:R-:W-:Y:S01]  /*5b90*/  FADD.FTZ R0, R32.reuse, R21 ;  /* 0x0000001520007221 */ /* 0x041fe20000010000 */
[----:B------:R-:W-:Y:S01]  /*5ba0*/  F2FP.F16.F32.PACK_AB R6, R32, R33 ;  /* 0x000000212006723e */ /* 0x000fe200000000ff */
[--C-:B------:R-:W-:Y:S02]  /*5bb0*/  IMAD.MOV.U32 R33, RZ, RZ, R71.reuse ;  /* 0x000000ffff217224 */ /* 0x100fe400078e0047 */
[----:B------:R-:W-:-:S03]  /*5bc0*/  IMAD.MOV.U32 R32, RZ, RZ, R71 ;  /* 0x000000ffff207224 */ /* 0x000fc600078e0047 */
[----:B------:R-:W0:Y:S01]  /*5bd0*/  MUFU.EX2 R92, R92 ;  /* 0x0000005c005c7308 */ /* 0x000e220000000800 */
[----:B--2---:R-:W-:-:S07]  /*5be0*/  FADD.FTZ R3, R29, R0 ;  /* 0x000000001d037221 */ /* 0x004fce0000010000 */
[----:B------:R-:W-:Y:S01]  /*5bf0*/  MUFU.EX2 R36, R36 ;  /* 0x0000002400247308 */ /* 0x000fe20000000800 */
[C---:B-1----:R-:W-:Y:S01]  /*5c00*/  FADD.FTZ R3, R28.reuse, R3 ;  /* 0x000000031c037221 */ /* 0x042fe20000010000 */
[----:B------:R-:W-:-:S06]  /*5c10*/  F2FP.F16.F32.PACK_AB R28, R28, R29 ;  /* 0x0000001d1c1c723e */ /* 0x000fcc00000000ff */
[----:B------:R-:W1:Y:S01]  /*5c20*/  MUFU.EX2 R45, R45 ;  /* 0x0000002d002d7308 */ /* 0x000e620000000800 */
[C---:B0-----:R-:W-:Y:S01]  /*5c30*/  F2FP.F16.F32.PACK_AB R7, R92.reuse, R89 ;  /* 0x000000595c07723e */ /* 0x041fe200000000ff */
[----:B------:R-:W-:-:S04]  /*5c40*/  FADD.FTZ R25, R92, R25 ;  /* 0x000000195c197221 */ /* 0x000fc80000010000 */
[----:B------:R0:W-:Y:S02]  /*5c50*/  STSM.16.M88.4 [R2+0x2eb00], R4 ;  /* 0x02eb000402007844 */ /* 0x0001e40000000200 */
[----:B------:R-:W2:Y:S08]  /*5c60*/  MUFU.EX2 R64, R64 ;  /* 0x0000004000407308 */ /* 0x000eb00000000800 */
[----:B------:R3:W4:Y:S01]  /*5c70*/  MUFU.EX2 R13, R60 ;  /* 0x0000003c000d7308 */ /* 0x0007220000000800 */
[----:B-1----:R-:W-:Y:S01]  /*5c80*/  F2FP.F16.F32.PACK_AB R30, R45, R36 ;  /* 0x000000242d1e723e */ /* 0x002fe200000000ff */
[----:B------:R-:W-:Y:S01]  /*5c90*/  FADD.FTZ R36, R36, R3 ;  /* 0x0000000324247221 */ /* 0x000fe20000010000 */
[----:B0-----:R-:W-:-:S03]  /*5ca0*/  IMAD.U32 R5, RZ, RZ, UR7 ;  /* 0x00000007ff057e24 */ /* 0x001fc6000f8e00ff */
[----:B------:R-:W-:Y:S02]  /*5cb0*/  FADD.FTZ R3, R45, R36 ;  /* 0x000000242d037221 */ /* 0x000fe40000010000 */
[----:B------:R-:W0:Y:S01]  /*5cc0*/  MUFU.EX2 R62, R62 ;  /* 0x0000003e003e7308 */ /* 0x000e220000000800 */
[----:B--2---:R-:W-:Y:S01]  /*5cd0*/  FADD.FTZ R0, R64, R25 ;  /* 0x0000001940007221 */ /* 0x004fe20000010000 */
[--C-:B---3--:R-:W-:Y:S02]  /*5ce0*/  IMAD.MOV.U32 R60, RZ, RZ, R71.reuse ;  /* 0x000000ffff3c7224 */ /* 0x108fe400078e0047 */
[--C-:B------:R-:W-:Y:S02]  /*5cf0*/  IMAD.MOV.U32 R45, RZ, RZ, R71.reuse ;  /* 0x000000ffff2d7224 */ /* 0x100fe400078e0047 */
[--C-:B------:R-:W-:Y:S02]  /*5d00*/  IMAD.MOV.U32 R36, RZ, RZ, R71.reuse ;  /* 0x000000ffff247224 */ /* 0x100fe400078e0047 */
[----:B------:R1:W2:Y:S01]  /*5d10*/  MUFU.EX2 R15, R52 ;  /* 0x00000034000f7308 */ /* 0x0002a20000000800 */
[C---:B----4-:R-:W-:Y:S01]  /*5d20*/  F2FP.F16.F32.PACK_AB R29, R13.reuse, R64 ;  /* 0x000000400d1d723e */ /* 0x050fe200000000ff */
[----:B------:R-:W-:Y:S01]  /*5d30*/  FADD.FTZ R21, R13, R0 ;  /* 0x000000000d157221 */ /* 0x000fe20000010000 */
[----:B------:R-:W-:-:S02]  /*5d40*/  IMAD.MOV.U32 R64, RZ, RZ, R71 ;  /* 0x000000ffff407224 */ /* 0x000fc400078e0047 */
[----:B------:R-:W-:Y:S02]  /*5d50*/  IMAD.MOV.U32 R25, RZ, RZ, R71 ;  /* 0x000000ffff197224 */ /* 0x000fe400078e0047 */
[----:B0-----:R-:W-:Y:S01]  /*5d60*/  FADD.FTZ R0, R62, R21 ;  /* 0x000000153e007221 */ /* 0x001fe20000010000 */
[--C-:B-1----:R-:W-:Y:S01]  /*5d70*/  IMAD.MOV.U32 R52, RZ, RZ, R71.reuse ;  /* 0x000000ffff347224 */ /* 0x102fe200078e0047 */
[C---:B--2---:R-:W-:Y:S02]  /*5d80*/  F2FP.F16.F32.PACK_AB R31, R15.reuse, R62 ;  /* 0x0000003e0f1f723e */ /* 0x044fe400000000ff */
[----:B------:R-:W-:Y:S01]  /*5d90*/  FADD.FTZ R0, R15, R0 ;  /* 0x000000000f007221 */ /* 0x000fe20000010000 */
[--C-:B------:R-:W-:Y:S02]  /*5da0*/  IMAD.MOV.U32 R62, RZ, RZ, R71.reuse ;  /* 0x000000ffff3e7224 */ /* 0x100fe400078e0047 */
[----:B------:R0:W-:Y:S01]  /*5db0*/  STSM.16.M88.4 [R2+0x30300], R28 ;  /* 0x0303001c02007844 */ /* 0x0001e20000000200 */
[----:B------:R1:W-:Y:S06]  /*5dc0*/  MEMBAR.ALL.CTA ;  /* 0x0000000000007992 */ /* 0x0003ec0000008000 */
[----:B-1----:R-:W1:Y:S01]  /*5dd0*/  FENCE.VIEW.ASYNC.S ;  /* 0x00000000000073c6 */ /* 0x002e620000000000 */
[--C-:B0-----:R-:W-:Y:S01]  /*5de0*/  IMAD.MOV.U32 R31, RZ, RZ, R71.reuse ;  /* 0x000000ffff1f7224 */ /* 0x101fe200078e0047 */
[----:B------:R-:W-:Y:S01]  /*5df0*/  MOV R29, R71 ;  /* 0x00000047001d7202 */ /* 0x000fe20000000f00 */
[----:B------:R-:W-:-:S02]  /*5e00*/  IMAD.MOV.U32 R30, RZ, RZ, R71 ;  /* 0x000000ffff1e7224 */ /* 0x000fc400078e0047 */
[----:B------:R-:W-:Y:S01]  /*5e10*/  IMAD.MOV.U32 R28, RZ, RZ, R71 ;  /* 0x000000ffff1c7224 */ /* 0x000fe200078e0047 */
[----:B-1----:R-:W-:Y:S01]  /*5e20*/  NOP ;  /* 0x0000000000007918 */ /* 0x002fe20000000000 */
[----:B------:R-:W-:Y:S05]  /*5e30*/  @!P2 BRA `(.L_x_9930) ;  /* 0x0000004c0010a947 */ /* 0x000fea0003800000 */
        /* <DEDUP_REMOVED lines=26> */
[----:B------:R-:W-:Y:S01]  /*5fe0*/  UMOV UR39, UR60 ;  /* 0x0000003c00277c82 */ /* 0x000fe20008000000 */
[----:B------:R-:W-:Y:S01]  /*5ff0*/  UMOV UR7, UR36 ;  /* 0x0000002400077c82 */ /* 0x000fe20008000000 */
[----:B------:R-:W-:-:S05]  /*6000*/  ULDC UR5, c[0x0][0x9d8] ;  /* 0x0002760000057ab9 */ /* 0x000fca0000000800 */
.L_x_9939:
[----:B------:R-:W-:Y:S01]  /*6010*/  R2UR UR4, R16 ;  /* 0x00000000100472ca */ /* 0x000fe200000e0000 */
[----:B------:R-:W-:-:S04]  /*6020*/  UIADD3 UR36, UR7, 0x1, URZ ;  /* 0x0000000107247890 */ /* 0x000fc8000fffe03f */
[----:B------:R-:W-:-:S04]  /*6030*/  UISETP.NE.AND UP0, UPT, UR36, 0x2, UPT ;  /* 0x000000022400788c */ /* 0x000fc8000bf05270 */
[----:B------:R-:W-:Y:S02]  /*6040*/  USEL UR60, URZ, 0x1, UP0 ;  /* 0x000000013f3c7887 */ /* 0x000fe40008000000 */
[----:B------:R-:W-:Y:S02]  /*6050*/  USEL UR36, UR36, URZ, UP0 ;  /* 0x0000003f24247287 */ /* 0x000fe40008000000 */
[----:B------:R-:W-:Y:S01]  /*6060*/  ISETP.NE.AND P3, PT, RZ, UR4, PT ;  /* 0x00000004ff007c0c */ /* 0x000fe2000bf65270 */
[----:B------:R-:W-:-:S12]  /*6070*/  ULOP3.LUT UR60, UR39, UR60, URZ, 0x3c, !UPT ;  /* 0x0000003c273c7292 */ /* 0x000fd8000f8e3c3f */
[----:B-1----:R-:W-:Y:S05]  /*6080*/  @P3 BRA `(.L_x_9931) ;  /* 0x00000000002c3947 */ /* 0x002fea0003800000 */
[----:B------:R-:W-:Y:S05]  /*6090*/  @!P0 BRA `(.L_x_9932) ;  /* 0x0000000000048947 */ /* 0x000fea0003800000 */
[----:B------:R-:W-:Y:S01]  /*60a0*/  BPT.TRAP 0x1 ;  /* 0x000000040000795c */ /* 0x000fe20000300000 */
.L_x_9932:
[----:B------:R-:W-:Y:S01]  /*60b0*/  ULEA UR4, UR36, UR37, 0x3 ;  /* 0x0000002524047291 */ /* 0x000fe2000f8e183f */
[----:B------:R-:W-:-:S05]  /*60c0*/  IMAD.U32 R7, RZ, RZ, UR60 ;  /* 0x0000003cff077e24 */ /* 0x000fca000f8e00ff */
[----:B------:R-:W-:-:S04]  /*60d0*/  SHF.L.U32 R7, R7, 0x1f, RZ ;  /* 0x0000001f07077819 */ /* 0x000fc800000006ff */
[----:B------:R0:W1:Y:S01]  /*60e0*/  SYNCS.PHASECHK.TRANS64.TRYWAIT P2, [UR4+0x31c30], R7 ;  /* 0x031c3007ff0075a7 */ /* 0x0000620008040144 */
[----:B------:R-:W-:Y:S05]  /*60f0*/  @!P0 BRA `(.L_x_9933) ;  /* 0x0000000000048947 */ /* 0x000fea0003800000 */
[----:B------:R-:W-:Y:S01]  /*6100*/  BPT.TRAP 0x1 ;  /* 0x000000040000795c */ /* 0x000fe20000300000 */
.L_x_9933:
[----:B-1----:R-:W-:Y:S05]  /*6110*/  @P2 BRA `(.L_x_9931) ;  /* 0x0000000000082947 */ /* 0x002fea0003800000 */
[----:B------:R-:W1:Y:S02]  /*6120*/  SYNCS.PHASECHK.TRANS64.TRYWAIT P2, [UR4+0x31c30], R7 ;  /* 0x031c3007ff0075a7 */ /* 0x000e640008040144 */
[----:B-1----:R-:W-:Y:S05]  /*6130*/  @!P2 BRA `(.L_x_9934) ;  /* 0x000000fc000ca947 */ /* 0x002fea0003800000 */
.L_x_9931:
[----:B-1----:R-:W1:Y:S01]  /*6140*/  S2R R8, SR_TID.X ;  /* 0x0000000000087919 */ /* 0x002e620000002100 */
        /* <DEDUP_REMOVED lines=24> */
[----:B-1----:R-:W-:Y:S01]  /*62d0*/  SHF.R.U32.HI R8, RZ, 0x7, R8 ;  /* 0x00000007ff087819 */ /* 0x002fe20000011608 */
[----:B------:R-:W-:Y:S01]  /*62e0*/  UMOV UR56, UR28 ;  /* 0x0000001c00387c82 */ /* 0x000fe20008000000 */
[----:B------:R-:W-:Y:S01]  /*62f0*/  UMOV UR57, UR29 ;  /* 0x0000001d00397c82 */ /* 0x000fe20008000000 */
[----:B------:R-:W-:Y:S01]  /*6300*/  UMOV UR59, 0x80000020 ;  /* 0x80000020003b7882 */ /* 0x000fe20000000000 */
[----:B------:R-:W-:Y:S01]  /*6310*/  UIADD3 UR10, UR4, 0x200, URZ ;  /* 0x00000200040a7890 */ /* 0x000fe2000fffe03f */
[----:B0-----:R-:W-:Y:S01]  /*6320*/  VIADD R7, R8, 0x8 ;  /* 0x0000000808077836 */ /* 0x001fe20000000000 */
        /* <DEDUP_REMOVED lines=325> */
.L_x_9936:
[----:B------:R-:W-:Y:S01]  /*7780*/  ULEA UR4, UR7, UR37, 0x3 ;  /* 0x0000002507047291 */ /* 0x000fe2000f8e183f */
[----:B------:R-:W-:-:S04]  /*7790*/  MOV R7, UR39 ;  /* 0x0000002700077c02 */ /* 0x000fc80008000f00 */
[----:B------:R-:W-:-:S04]  /*77a0*/  SHF.L.U32 R7, R7, 0x1f, RZ ;  /* 0x0000001f07077819 */ /* 0x000fc800000006ff */
[----:B------:R0:W1:Y:S01]  /*77b0*/  SYNCS.PHASECHK.TRANS64.TRYWAIT P2, [UR4+0x31c50], R7 ;  /* 0x031c5007ff0075a7 */ /* 0x0000620008040144 */
[----:B------:R-:W-:Y:S05]  /*77c0*/  @!P0 BRA `(.L_x_9937) ;  /* 0x0000000000048947 */ /* 0x000fea0003800000 */
[----:B------:R-:W-:Y:S01]  /*77d0*/  BPT.TRAP 0x1 ;  /* 0x000000040000795c */ /* 0x000fe20000300000 */
.L_x_9937:
[----:B-1----:R-:W-:Y:S05]  /*77e0*/  @P2 BRA `(.L_x_9935) ;  /* 0x0000000000082947 */ /* 0x002fea0003800000 */
[----:B------:R-:W1:Y:S02]  /*77f0*/  SYNCS.PHASECHK.TRANS64.TRYWAIT P2, [UR4+0x31c50], R7 ;  /* 0x031c5007ff0075a7 */ /* 0x000e640008040144 */
[----:B-1----:R-:W-:Y:S05]  /*7800*/  @!P2 BRA `(.L_x_9938) ;  /* 0x000000e40070a947 */ /* 0x002fea0003800000 */
.L_x_9935:
        /* <DEDUP_REMOVED lines=11> */
[----:B------:R-:W-:Y:S01]  /*78c0*/  FMUL.FTZ R145, R136, UR5 ;  /* 0x0000000588917c20 */ /* 0x000fe20008410000 */
[----:B------:R-:W-:Y:S01]  /*78d0*/  ULOP3.LUT UR4, UR4, 0x2400000, URZ, 0xfc, !UPT ;  /* 0x0240000004047892 */ /* 0x000fe2000f8efc3f */
[----:B------:R-:W-:Y:S01]  /*78e0*/  FMUL.FTZ R13, R134, UR5 ;  /* 0x00000005860d7c20 */ /* 0x000fe20008410000 */
[----:B------:R-:W-:Y:S01]  /*78f0*/  FMUL.FTZ R136, R137, UR5 ;  /* 0x0000000589887c20 */ /* 0x000fe20008410000 */
[----:B------:R-:W-:Y:S01]  /*7900*/  FMUL.FTZ R134, R96, UR5 ;  /* 0x0000000560867c20 */ /* 0x000fe20008410000 */
[----:B------:R-:W-:Y:S01]  /*7910*/  UIMAD UR11, UR7, 0x6c0, UR4 ;  /* 0x000006c0070b78a4 */ /* 0x000fe2000f8e0204 */
[----:B------:R-:W-:Y:S01]  /*7920*/  FMUL.FTZ R96, R98, UR5 ;  /* 0x0000000562607c20 */ /* 0x000fe20008410000 */
[----:B------:R-:W-:Y:S01]  /*7930*/  UIMAD UR4, UR18, 0xc0, URZ ;  /* 0x000000c0120478a4 */ /* 0x000fe2000f8e023f */
[----:B------:R-:W2:Y:S01]  /*7940*/  MUFU.TANH R145, R145 ;  /* 0x0000009100917308 */ /* 0x000ea20000002400 */
[----:B------:R-:W-:Y:S01]  /*7950*/  FMUL.FTZ R11, R130, UR5 ;  /* 0x00000005820b7c20 */ /* 0x000fe20008410000 */
[----:B------:R-:W-:Y:S01]  /*7960*/  IMAD.MOV.U32 R98, RZ, RZ, -0x2 ;  /* 0xfffffffeff627424 */ /* 0x000fe200078e00ff */
[----:B------:R-:W-:Y:S01]  /*7970*/  UIMAD UR4, UR38, -0x90, UR4 ;  /* 0xffffff70260478a4 */ /* 0x000fe2000f8e0204 */
[----:B01----:R-:W-:Y:S01]  /*7980*/  FMUL.FTZ R7, R138, UR5 ;  /* 0x000000058a077c20 */ /* 0x003fe20008410000 */
        /* <DEDUP_REMOVED lines=9> */
[----:B------:R-:W-:Y:S01]  /*7a20*/  UIADD3 UR4, UR4, 0x1, UR15 ;  /* 0x0000000104047890 */ /* 0x000fe2000fffe00f */
[----:B------:R-:W-:Y:S01]  /*7a30*/  FMUL.FTZ R97, R99, UR5 ;  /* 0x0000000563617c20 */ /* 0x000fe20008410000 */
[----:B------:R-:W0:Y:S01]  /*7a40*/  MUFU.TANH R136, R136 ;  /* 0x0000008800887308 */ /* 0x000e220000002400 */
[----:B------:R-:W-:Y:S01]  /*7a50*/  FMUL.FTZ R137, R141, UR5 ;  /* 0x000000058d897c20 */ /* 0x000fe20008410000 */
[----:B------:R-:W-:Y:S01]  /*7a60*/  UIADD3 UR4, UR4, -UR14, URZ ;  /* 0x8000000e04047290 */ /* 0x000fe2000fffe03f */
[----:B------:R-:W-:Y:S01]  /*7a70*/  FMUL.FTZ R8, R139, UR5 ;  /* 0x000000058b087c20 */ /* 0x000fe20008410000 */
[----:B------:R-:W-:Y:S01]  /*7a80*/  FMUL.FTZ R139, R128, UR5 ;  /* 0x00000005808b7c20 */ /* 0x000fe20008410000 */
[----:B------:R-:W-:Y:S01]  /*7a90*/  FMUL.FTZ R15, R122, UR5 ;  /* 0x000000057a0f7c20 */ /* 0x000fe20008410000 */
[----:B------:R-:W-:Y:S01]  /*7aa0*/  FMUL.FTZ R128, R129, UR5 ;  /* 0x0000000581807c20 */ /* 0x000fe20008410000 */
[----:B------:R-:W-:Y:S01]  /*7ab0*/  FMUL.FTZ R122, R124, UR5 ;  /* 0x000000057c7a7c20 */ /* 0x000fe20008410000 */
[----:B------:R-:W-:Y:S01]  /*7ac0*/  IMAD R99, R23, R98, UR4 ;  /* 0x0000000417637e24 */ /* 0x000fe2000f8e0262 */
[----:B------:R-:W1:Y:S01]  /*7ad0*/  MUFU.TANH R138, R138 ;  /* 0x0000008a008a7308 */ /* 0x000e620000002400 */
[----:B------:R-:W-:Y:S01]  /*7ae0*/  FMUL.FTZ R124, R112, UR5 ;  /* 0x00000005707c7c20 */ /* 0x000fe20008410000 */
[----:B------:R-:W-:Y:S01]  /*7af0*/  FMUL.FTZ R140, R101, UR5 ;  /* 0x00000005658c7c20 */ /* 0x000fe20008410000 */
[----:B------:R-:W-:-:S02]  /*7b00*/  IMAD.IADD R98, R144, 0x1, R99 ;  /* 0x0000000190627824 */ /* 0x000fc400078e0263 */
[----:B------:R-:W-:Y:S01]  /*7b10*/  FMUL.FTZ R112, R114, UR5 ;  /* 0x0000000572707c20 */ /* 0x000fe20008410000 */
[----:B------:R-:W-:Y:S01]  /*7b20*/  FMUL.FTZ R101, R88, UR5 ;  /* 0x0000000558657c20 */ /* 0x000fe20008410000 */
[----:B------:R-:W-:Y:S01]  /*7b30*/  FMUL.FTZ R114, R118, UR5 ;  /* 0x0000000576727c20 */ /* 0x000fe20008410000 */
[----:B------:R-:W-:Y:S01]  /*7b40*/  FMUL.FTZ R129, R132, UR5 ;  /* 0x0000000584817c20 */ /* 0x000fe20008410000 */
[----:B------:R-:W3:Y:S01]  /*7b50*/  MUFU.TANH R137, R137 ;  /* 0x0000008900897308 */ /* 0x000ee20000002400 */
[C---:B------:R-:W-:Y:S01]  /*7b60*/  ISETP.GT.AND P2, PT, R98.reuse, RZ, PT ;  /* 0x000000ff6200720c */ /* 0x040fe20003f44270 */
[----:B------:R-:W-:Y:S01]  /*7b70*/  FMUL.FTZ R14, R135, UR5 ;  /* 0x00000005870e7c20 */ /* 0x000fe20008410000 */
[----:B------:R-:W-:Y:S01]  /*7b80*/  ISETP.GT.AND P3, PT, R98, 0x1, PT ;  /* 0x000000016200780c */ /* 0x000fe20003f64270 */
[----:B------:R-:W-:Y:S01]  /*7b90*/  FMUL.FTZ R118, R104, UR5 ;  /* 0x0000000568767c20 */ /* 0x000fe20008410000 */
[----:B--2---:R-:W-:Y:S01]  /*7ba0*/  FSEL R88, R145, -INF , P2 ;  /* 0xff80000091587808 */ /* 0x004fe20001000000 */
[----:B------:R-:W-:Y:S01]  /*7bb0*/  FMUL.FTZ R104, R106, UR5 ;  /* 0x000000056a687c20 */ /* 0x000fe20008410000 */
[----:B------:R-:W-:Y:S01]  /*7bc0*/  FMUL.FTZ R135, R100, UR5 ;  /* 0x0000000564877c20 */ /* 0x000fe20008410000 */
[----:B------:R-:W2:Y:S01]  /*7bd0*/  MUFU.TANH R139, R139 ;  /* 0x0000008b008b7308 */ /* 0x000ea20000002400 */
[----:B------:R-:W-:Y:S01]  /*7be0*/  FMUL.FTZ R12, R131, UR5 ;  /* 0x00000005830c7c20 */ /* 0x000fe20008410000 */
[----:B------:R-:W-:Y:S01]  /*7bf0*/  FMUL.FTZ R106, R110, UR5 ;  /* 0x000000056e6a7c20 */ /* 0x000fe20008410000 */
[----:B------:R-:W-:Y:S01]  /*7c00*/  FMUL.FTZ R100, R89, UR5 ;  /* 0x0000000559647c20 */ /* 0x000fe20008410000 */
[----:B------:R-:W-:Y:S01]  /*7c10*/  FMUL.FTZ R131, R120, UR5 ;  /* 0x0000000578837c20 */ /* 0x000fe20008410000 */
[----:B------:R-:W-:Y:S01]  /*7c20*/  ISETP.GT.AND P2, PT, R98, 0x8, PT ;  /* 0x000000086200780c */ /* 0x000fe20003f44270 */
[----:B------:R-:W-:Y:S01]  /*7c30*/  FMUL.FTZ R120, R127, UR5 ;  /* 0x000000057f787c20 */ /* 0x000fe20008410000 */
[----:B0-----:R-:W-:Y:S01]  /*7c40*/  FSEL R110, R136, -INF , P3 ;  /* 0xff800000886e7808 */ /* 0x001fe20001800000 */
[----:B------:R-:W-:Y:S01]  /*7c50*/  MUFU.TANH R128, R128 ;  /* 0x0000008000807308 */ /* 0x000fe20000002400 */
[----:B------:R-:W-:Y:S01]  /*7c60*/  FMNMX.FTZ R89, R88, R6, !PT ;  /* 0x0000000658597209 */ /* 0x000fe20007810000 */
[----:B------:R-:W-:Y:S01]  /*7c70*/  FMUL.FTZ R127, R109, UR5 ;  /* 0x000000056d7f7c20 */ /* 0x000fe20008410000 */
[----:B------:R-:W-:Y:S01]  /*7c80*/  FMUL.FTZ R109, R92, UR5 ;  /* 0x000000055c6d7c20 */ /* 0x000fe20008410000 */
[----:B------:R-:W-:Y:S01]  /*7c90*/  ISETP.GT.AND P3, PT, R98, 0x9, PT ;  /* 0x000000096200780c */ /* 0x000fe20003f64270 */
[----:B------:R-:W-:Y:S01]  /*7ca0*/  FMUL.FTZ R132, R108, UR5 ;  /* 0x000000056c847c20 */ /* 0x000fe20008410000 */
[----:B-1----:R-:W-:Y:S01]  /*7cb0*/  FSEL R99, R138, -INF , P2 ;  /* 0xff8000008a637808 */ /* 0x002fe20001000000 */
[----:B------:R-:W-:Y:S01]  /*7cc0*/  FMUL.FTZ R121, R121, UR5 ;  /* 0x0000000579797c20 */ /* 0x000fe20008410000 */
[----:B------:R-:W0:Y:S01]  /*7cd0*/  MUFU.TANH R129, R129 ;  /* 0x0000008100817308 */ /* 0x000e220000002400 */
[----:B------:R-:W-:Y:S01]  /*7ce0*/  FMNMX.FTZ R92, R110, R89, !PT ;  /* 0x000000596e5c7209 */ /* 0x000fe20007810000 */
[----:B------:R-:W-:Y:S01]  /*7cf0*/  FMUL.FTZ R21, R126, UR5 ;  /* 0x000000057e157c20 */ /* 0x000fe20008410000 */
[----:B------:R-:W-:Y:S01]  /*7d00*/  ISETP.GT.AND P2, PT, R98, 0x10, PT ;  /* 0x000000106200780c */ /* 0x000fe20003f44270 */
[----:B------:R-:W-:Y:S01]  /*7d10*/  FMUL.FTZ R126, R116, UR5 ;  /* 0x00000005747e7c20 */ /* 0x000fe20008410000 */
[----:B---3--:R-:W-:Y:S01]  /*7d20*/  FSEL R108, R137, -INF , P3 ;  /* 0xff800000896c7808 */ /* 0x008fe20001800000 */
[----:B------:R-:W-:Y:S01]  /*7d30*/  FMUL.FTZ R20, R123, UR5 ;  /* 0x000000057b147c20 */ /* 0x000fe20008410000 */
[----:B------:R-:W-:Y:S01]  /*7d40*/  FMNMX.FTZ R89, R99, R92, !PT ;  /* 0x0000005c63597209 */ /* 0x000fe20007810000 */
[----:B------:R-:W-:Y:S01]  /*7d50*/  MUFU.TANH R130, R130 ;  /* 0x0000008200827308 */ /* 0x000fe20000002400 */
[----:B------:R-:W-:Y:S01]  /*7d60*/  ISETP.GT.AND P3, PT, R98, 0x11, PT ;  /* 0x000000116200780c */ /* 0x000fe20003f64270 */
[----:B------:R-:W-:Y:S01]  /*7d70*/  FMUL.FTZ R123, R125, UR5 ;  /* 0x000000057d7b7c20 */ /* 0x000fe20008410000 */
[----:B--2---:R-:W-:Y:S01]  /*7d80*/  FSEL R92, R139, -INF , P2 ;  /* 0xff8000008b5c7808 */ /* 0x004fe20001000000 */
[----:B------:R-:W-:Y:S01]  /*7d90*/  FMUL.FTZ R125, R113, UR5 ;  /* 0x00000005717d7c20 */ /* 0x000fe20008410000 */
[----:B------:R-:W-:Y:S01]  /*7da0*/  FMNMX.FTZ R89, R108, R89, !PT ;  /* 0x000000596c597209 */ /* 0x000fe20007810000 */
[----:B------:R-:W-:Y:S01]  /*7db0*/  FMUL.FTZ R113, R115, UR5 ;  /* 0x0000000573717c20 */ /* 0x000fe20008410000 */
[----:B------:R-:W-:Y:S01]  /*7dc0*/  ISETP.GT.AND P2, PT, R98, 0x18, PT ;  /* 0x000000186200780c */ /* 0x000fe20003f44270 */
[----:B------:R-:W1:Y:S01]  /*7dd0*/  MUFU.TANH R131, R131 ;  /* 0x0000008300837308 */ /* 0x000e620000002400 */
[----:B------:R-:W-:Y:S01]  /*7de0*/  FMNMX.FTZ R116, R92, R89, !PT ;  /* 0x000000595c747209 */ /* 0x000fe20007810000 */
[----:B------:R-:W-:Y:S01]  /*7df0*/  FMUL.FTZ R115, R119, UR5 ;  /* 0x0000000577737c20 */ /* 0x000fe20008410000 */
[----:B0-----:R-:W-:Y:S01]  /*7e00*/  FSEL R89, R129, -INF , P2 ;  /* 0xff80000081597808 */ /* 0x001fe20001000000 */
[----:B------:R-:W-:Y:S01]  /*7e10*/  FMUL.FTZ R119, R105, UR5 ;  /* 0x0000000569777c20 */ /* 0x000fe20008410000 */
[C---:B------:R-:W-:Y:S01]  /*7e20*/  ISETP.GT.AND P2, PT, R98.reuse, 0x20, PT ;  /* 0x000000206200780c */ /* 0x040fe20003f44270 */
[----:B------:R-:W-:Y:S01]  /*7e30*/  FMUL.FTZ R105, R107, UR5 ;  /* 0x000000056b697c20 */ /* 0x000fe20008410000 */
[----:B------:R-:W-:Y:S01]  /*7e40*/  FMUL.FTZ R107, R111, UR5 ;  /* 0x000000056f6b7c20 */ /* 0x000fe20008410000 */
[----:B------:R-:W0:Y:S01]  /*7e50*/  MUFU.TANH R121, R121 ;  /* 0x0000007900797308 */ /* 0x000e220000002400 */
[----:B------:R-:W-:Y:S01]  /*7e60*/  FMUL.FTZ R111, R93, UR5 ;  /* 0x000000055d6f7c20 */ /* 0x000fe20008410000 */
[----:B------:R-:W-:Y:S01]  /*7e70*/  ISETP.GT.AND P4, PT, R98, 0x21, PT ;  /* 0x000000216200780c */ /* 0x000fe20003f84270 */
[----:B------:R-:W-:Y:S01]  /*7e80*/  FMUL.FTZ R117, R117, UR5 ;  /* 0x0000000575757c20 */ /* 0x000fe20008410000 */
[----:B------:R-:W-:Y:S01]  /*7e90*/  FMUL.FTZ R9, R142, UR5 ;  /* 0x000000058e097c20 */ /* 0x000fe20008410000 */
[----:B------:R-:W-:Y:S01]  /*7ea0*/  FMUL.FTZ R10, R143, UR5 ;  /* 0x000000058f0a7c20 */ /* 0x000fe20008410000 */
[----:B------:R-:W-:Y:S01]  /*7eb0*/  ULDC UR14, c[0x0][0x988] ;  /* 0x00026200000e7ab9 */ /* 0x000fe20000000800 */
[----:B------:R-:W-:Y:S01]  /*7ec0*/  FMUL.FTZ R102, R102, UR5 ;  /* 0x0000000566667c20 */ /* 0x000fe20008410000 */
[----:B------:R2:W-:Y:S01]  /*7ed0*/  MUFU.TANH R136, R101 ;  /* 0x0000006500887308 */ /* 0x0005e20000002400 */
[----:B-1----:R-:W-:Y:S01]  /*7ee0*/  FSEL R93, R131, -INF , P2 ;  /* 0xff800000835d7808 */ /* 0x002fe20001000000 */
[----:B------:R-:W-:Y:S01]  /*7ef0*/  UMOV UR4, UR14 ;  /* 0x0000000e00047c82 */ /* 0x000fe20008000000 */
        /* <DEDUP_REMOVED lines=13> */
[----:B------:R-:W-:Y:S01]  /*7fd0*/  MUFU.TANH R123, R123 ;  /* 0x0000007b007b7308 */ /* 0x000fe20000002400 */
[----:B------:R-:W-:Y:S01]  /*7fe0*/  FMNMX.FTZ R129, R89, R116, !PT ;  /* 0x0000007459817209 */ /* 0x000fe20007810000 */
[----:B------:R-:W-:Y:S01]  /*7ff0*/  FMUL.FTZ R87, R87, UR5 ;  /* 0x0000000557577c20 */ /* 0x000fe20008410000 */
[----:B------:R-:W-:Y:S01]  /*8000*/  FMUL.FTZ R75, R75, UR5 ;  /* 0x000000054b4b7c20 */ /* 0x000fe20008410000 */
[----:B------:R-:W-:-:S02]  /*8010*/  WARPGROUP.DEPBAR.LE gsb0, 0x0 ;  /* 0x00008000000079c5 */ /* 0x000fc40000010000 */
[----:B------:R-:W-:Y:S01]  /*8020*/  WARPGROUP.ARRIVE ;  /* 0x00000000000079c5 */ /* 0x000fe20000000000 */
[----:B------:R-:W-:Y:S01]  /*8030*/  FMUL.FTZ R79, R79, UR5 ;  /* 0x000000054f4f7c20 */ /* 0x000fe20008410000 */
[----:B------:R2:W-:Y:S04]  /*8040*/  MUFU.TANH R137, R100 ;  /* 0x0000006400897308 */ /* 0x0005e80000002400 */
[----:B------:R-:W3:Y:S01]  /*8050*/  S2R R143, SR_TID.X ;  /* 0x00000000008f7919 */ /* 0x000ee20000002100 */
[----:B------:R-:W-:Y:S01]  /*8060*/  R2UR UR14, R5 ;  /* 0x00000000050e72ca */ /* 0x000fe200000e0000 */
[----:B------:R-:W-:Y:S01]  /*8070*/  UMOV UR39, UR60 ;  /* 0x0000003c00277c82 */ /* 0x000fe20008000000 */
[----:B------:R-:W-:Y:S01]  /*8080*/  HGMMA.64x96x16.F32 R24, gdesc[UR32].tnspB, R24, gsb0 ;  /* 0x41600000201879f0 */ /* 0x000fe20008000818 */
[----:B------:R-:W-:-:S02]  /*8090*/  UIADD3 UR32, UR10, 0x300, URZ ;  /* 0x000003000a207890 */ /* 0x000fc4000fffe03f */
[----:B------:R-:W-:Y:S01]  /*80a0*/  UIADD3 UR34, UR11, 0x80, URZ ;  /* 0x000000800b227890 */ /* 0x000fe2000fffe03f */
[----:B------:R-:W4:Y:S01]  /*80b0*/  MUFU.TANH R124, R124 ;  /* 0x0000007c007c7308 */ /* 0x000f220000002400 */
[----:B------:R-:W-:Y:S01]  /*80c0*/  UMOV UR33, 0xc0000010 ;  /* 0xc000001000217882 */ /* 0x000fe20000000000 */
[----:B------:R-:W-:Y:S01]  /*80d0*/  UMOV UR35, 0x80000020 ;  /* 0x8000002000237882 */ /* 0x000fe20000000000 */
[----:B--2---:R-:W-:Y:S02]  /*80e0*/  FSEL R100, R130, -INF , P3 ;  /* 0xff80000082647808 */ /* 0x004fe40001800000 */
[----:B------:R-:W-:Y:S02]  /*80f0*/  ISETP.GT.AND P3, PT, R98, 0x29, PT ;  /* 0x000000296200780c */ /* 0x000fe40003f64270 */
[----:B------:R-:W-:Y:S01]  /*8100*/  FMNMX.FTZ R116, R100, R129, !PT ;  /* 0x0000008164747209 */ /* 0x000fe20007810000 */
[----:B------:R-:W2:Y:S01]  /*8110*/  MUFU.TANH R125, R125 ;  /* 0x0000007d007d7308 */ /* 0x000ea20000002400 */
[----:B------:R-:W-:-:S02]  /*8120*/  UISETP.GT.AND UP0, UPT, UR38, UR14, UPT ;  /* 0x0000000e2600728c */ /* 0x000fc4000bf04270 */
[----:B------:R-:W-:-:S05]  /*8130*/  FMNMX.FTZ R116, R93, R116, !PT ;  /* 0x000000745d747209 */ /* 0x000fca0007810000 */
[----:B------:R0:W-:Y:S08]  /*8140*/  MUFU.TANH R129, R109 ;  /* 0x0000006d00817308 */ /* 0x0001f00000002400 */
[----:B------:R-:W5:Y:S01]  /*8150*/  MUFU.TANH R126, R126 ;  /* 0x0000007e007e7308 */ /* 0x000f620000002400 */
[----:B0-----:R-:W-:Y:S01]  /*8160*/  FSEL R109, R121, -INF , P4 ;  /* 0xff800000796d7808 */ /* 0x001fe20002000000 */
[----:B------:R-:W-:Y:S01]  /*8170*/  FMUL.FTZ R121, R80, UR5 ;  /* 0x0000000550797c20 */ /* 0x000fe20008410000 */
[----:B-1----:R-:W-:Y:S01]  /*8180*/  FSEL R80, R122, -INF , P2 ;  /* 0xff8000007a507808 */ /* 0x002fe20001000000 */
[----:B------:R-:W-:Y:S01]  /*8190*/  FMUL.FTZ R122, R81, UR5 ;  /* 0x00000005517a7c20 */ /* 0x000fe20008410000 */
[----:B------:R-:W-:-:S02]  /*81a0*/  FMNMX.FTZ R131, R109, R116, !PT ;  /* 0x000000746d837209 */ /* 0x000fc40007810000 */
[----:B------:R-:W-:Y:S01]  /*81b0*/  ISETP.GT.AND P2, PT, R98, 0x30, PT ;  /* 0x000000306200780c */ /* 0x000fe20003f44270 */
[----:B------:R-:W0:Y:S01]  /*81c0*/  MUFU.TANH R117, R117 ;  /* 0x0000007500757308 */ /* 0x000e220000002400 */
[----:B------:R-:W-:Y:S02]  /*81d0*/  FMNMX.FTZ R128, R80, R131, !PT ;  /* 0x0000008350807209 */ /* 0x000fe40007810000 */
[----:B----4-:R-:W-:Y:S02]  /*81e0*/  FSEL R116, R124, -INF , P2 ;  /* 0xff8000007c747808 */ /* 0x010fe40001000000 */
[C---:B------:R-:W-:Y:S02]  /*81f0*/  ISETP.GT.AND P2, PT, R98.reuse, 0x38, PT ;  /* 0x000000386200780c */ /* 0x040fe40003f44270 */
[----:B------:R-:W-:Y:S01]  /*8200*/  ISETP.GT.AND P4, PT, R98, 0x80, PT ;  /* 0x000000806200780c */ /* 0x000fe20003f84270 */
[----:B------:R1:W-:Y:S01]  /*8210*/  MUFU.TANH R130, R111 ;  /* 0x0000006f00827308 */ /* 0x0003e20000002400 */
[----:B---3--:R-:W-:-:S07]  /*8220*/  SHF.R.U32.HI R142, RZ, 0x7, R143 ;  /* 0x00000007ff8e7819 */ /* 0x008fce000001168f */
[----:B------:R-:W3:Y:S01]  /*8230*/  MUFU.TANH R118, R118 ;  /* 0x0000007600767308 */ /* 0x000ee20000002400 */
[----:B-1----:R-:W-:Y:S02]  /*8240*/  FSEL R111, R123, -INF , P3 ;  /* 0xff8000007b6f7808 */ /* 0x002fe40001800000 */
[----:B------:R-:W-:Y:S02]  /*8250*/  ISETP.GT.AND P3, PT, R98, 0x31, PT ;  /* 0x000000316200780c */ /* 0x000fe40003f64270 */
[----:B------:R-:W-:Y:S02]  /*8260*/  FMNMX.FTZ R123, R111, R128, !PT ;  /* 0x000000806f7b7209 */ /* 0x000fe40007810000 */
[----:B--2---:R-:W-:Y:S01]  /*8270*/  FSEL R81, R125, -INF , P3 ;  /* 0xff8000007d517808 */ /* 0x004fe20001800000 */
[----:B------:R-:W1:Y:S01]  /*8280*/  MUFU.TANH R119, R119 ;  /* 0x0000007700777308 */ /* 0x000e620000002400 */
[----:B------:R-:W-:Y:S01]  /*8290*/  FMNMX.FTZ R128, R116, R123, !PT ;  /* 0x0000007b74807209 */ /* 0x000fe20007810000 */
[----:B------:R-:W-:Y:S01]  /*82a0*/  FMUL.FTZ R123, R84, UR5 ;  /* 0x00000005547b7c20 */ /* 0x000fe20008410000 */
[----:B------:R-:W-:-:S02]  /*82b0*/  ISETP.GT.AND P3, PT, R98, 0x39, PT ;  /* 0x000000396200780c */ /* 0x000fc40003f64270 */
[----:B-----5:R-:W-:Y:S02]  /*82c0*/  FSEL R84, R126, -INF , P2 ;  /* 0xff8000007e547808 */ /* 0x020fe40001000000 */
[----:B------:R-:W-:Y:S01]  /*82d0*/  FMNMX.FTZ R131, R81, R128, !PT ;  /* 0x0000008051837209 */ /* 0x000fe20007810000 */
[----:B------:R-:W2:Y:S01]  /*82e0*/  MUFU.TANH R132, R132 ;  /* 0x0000008400847308 */ /* 0x000ea20000002400 */
[----:B------:R-:W-:Y:S01]  /*82f0*/  ISETP.GT.AND P2, PT, R98, 0x40, PT ;  /* 0x000000406200780c */ /* 0x000fe20003f44270 */
[----:B------:R-:W-:Y:S01]  /*8300*/  FMUL.FTZ R128, R72, UR5 ;  /* 0x0000000548807c20 */ /* 0x000fe20008410000 */
[----:B0-----:R-:W-:Y:S02]  /*8310*/  FSEL R117, R117, -INF , P3 ;  /* 0xff80000075757808 */ /* 0x001fe40001800000 */
[----:B------:R-:W-:Y:S01]  /*8320*/  FMNMX.FTZ R126, R84, R131, !PT ;  /* 0x00000083547e7209 */ /* 0x000fe20007810000 */
[----:B------:R-:W-:Y:S01]  /*8330*/  FMUL.FTZ R131, R85, UR5 ;  /* 0x0000000555837c20 */ /* 0x000fe20008410000 */
[----:B------:R-:W-:Y:S01]  /*8340*/  ISETP.GT.AND P3, PT, R98, 0x41, PT ;  /* 0x000000416200780c */ /* 0x000fe20003f64270 */
[----:B------:R-:W0:Y:S01]  /*8350*/  MUFU.TANH R127, R127 ;  /* 0x0000007f007f7308 */ /* 0x000e220000002400 */
[----:B---3--:R-:W-:-:S02]  /*8360*/  FSEL R118, R118, -INF , P2 ;  /* 0xff80000076767808 */ /* 0x008fc40001000000 */
[C---:B------:R-:W-:Y:S02]  /*8370*/  ISETP.GT.AND P2, PT, R98.reuse, 0x48, PT ;  /* 0x000000486200780c */ /* 0x040fe40003f44270 */
[----:B-1----:R-:W-:Y:S02]  /*8380*/  FSEL R85, R119, -INF , P3 ;  /* 0xff80000077557808 */ /* 0x002fe40001800000 */
[----:B------:R-:W-:Y:S01]  /*8390*/  ISETP.GT.AND P3, PT, R98, 0x49, PT ;  /* 0x000000496200780c */ /* 0x000fe20003f64270 */
[----:B------:R-:W1:Y:S01]  /*83a0*/  MUFU.TANH R134, R134 ;  /* 0x0000008600867308 */ /* 0x000e620000002400 */
[----:B--2---:R-:W-:Y:S02]  /*83b0*/  FSEL R119, R132, -INF , P2 ;  /* 0xff80000084777808 */ /* 0x004fe40001000000 */
[----:B------:R-:W-:-:S05]  /*83c0*/  ISETP.GT.AND P2, PT, R98, 0x50, PT ;  /* 0x000000506200780c */ /* 0x000fca0003f44270 */
[----:B------:R2:W-:Y:S01]  /*83d0*/  MUFU.TANH R124, R121 ;  /* 0x00000079007c7308 */ /* 0x0005e20000002400 */
[----:B0-----:R-:W-:Y:S01]  /*83e0*/  FSEL R72, R127, -INF , P3 ;  /* 0xff8000007f487808 */ /* 0x001fe20001800000 */
[----:B------:R-:W-:Y:S01]  /*83f0*/  FMUL.FTZ R127, R73, UR5 ;  /* 0x00000005497f7c20 */ /* 0x000fe20008410000 */
[----:B------:R-:W-:-:S05]  /*8400*/  ISETP.GT.AND P3, PT, R98, 0x51, PT ;  /* 0x000000516200780c */ /* 0x000fca0003f64270 */
[----:B------:R-:W0:Y:S01]  /*8410*/  MUFU.TANH R133, R133 ;  /* 0x0000008500857308 */ /* 0x000e220000002400 */
[----:B--2---:R-:W-:Y:S01]  /*8420*/  FMNMX.FTZ R121, R117, R126, !PT ;  /* 0x0000007e75797209 */ /* 0x004fe20007810000 */
[----:B------:R-:W-:Y:S02]  /*8430*/  WARPGROUP.DEPBAR.LE gsb0, 0x0 ;  /* 0x00008000000079c5 */ /* 0x000fe40000010000 */
[----:B------:R-:W-:Y:S01]  /*8440*/  WARPGROUP.ARRIVE ;  /* 0x00000000000079c5 */ /* 0x000fe20000000000 */
[----:B-1----:R-:W-:Y:S01]  /*8450*/  FSEL R73, R134, -INF , P2 ;  /* 0xff80000086497808 */ /* 0x002fe20001000000 */
[----:B------:R-:W-:Y:S01]  /*8460*/  FMUL.FTZ R134, R76, UR5 ;  /* 0x000000054c867c20 */ /* 0x000fe20008410000 */
[----:B------:R-:W-:Y:S01]  /*8470*/  ISETP.GT.AND P2, PT, R98, 0x58, PT ;  /* 0x000000586200780c */ /* 0x000fe20003f44270 */
[----:B------:R1:W-:Y:S02]  /*8480*/  MUFU.TANH R125, R122 ;  /* 0x0000007a007d7308 */ /* 0x0003e40000002400 */
[----:B------:R-:W-:Y:S01]  /*8490*/  HGMMA.64x96x16.F32 R24, gdesc[UR32].tnspB, R24, gsb0 ;  /* 0x41600000201879f0 */ /* 0x000fe20008000818 */
[----:B------:R-:W-:-:S02]  /*84a0*/  UIADD3 UR32, UR10, 0x480, URZ ;  /* 0x000004800a207890 */ /* 0x000fc4000fffe03f */
[----:B------:R-:W-:Y:S01]  /*84b0*/  UIADD3 UR34, UR11, 0xc0, URZ ;  /* 0x000000c00b227890 */ /* 0x000fe2000fffe03f */
[----:B------:R-:W-:Y:S01]  /*84c0*/  UMOV UR33, 0xc0000010 ;  /* 0xc000001000217882 */ /* 0x000fe20000000000 */
[----:B------:R-:W-:Y:S01]  /*84d0*/  UMOV UR35, 0x80000020 ;  /* 0x8000002000237882 */ /* 0x000fe20000000000 */
[----:B-1----:R-:W-:Y:S01]  /*84e0*/  FMNMX.FTZ R122, R118, R121, !PT ;  /* 0x00000079767a7209 */ /* 0x002fe20007810000 */
[----:B------:R-:W1:Y:S03]  /*84f0*/  MUFU.TANH R135, R135 ;  /* 0x0000008700877308 */ /* 0x000e660000002400 */
[----:B------:R-:W-:-:S04]  /*8500*/  FMNMX.FTZ R122, R85, R122, !PT ;  /* 0x0000007a557a7209 */ /* 0x000fc80007810000 */
[----:B------:R-:W-:Y:S01]  /*8510*/  FMNMX.FTZ R121, R119, R122, !PT ;  /* 0x0000007a77797209 */ /* 0x000fe20007810000 */
[----:B------:R-:W2:Y:S03]  /*8520*/  MUFU.TANH R140, R140 ;  /* 0x0000008c008c7308 */ /* 0x000ea60000002400 */
[----:B------:R-:W-:Y:S02]  /*8530*/  FMNMX.FTZ R122, R72, R121, !PT ;  /* 0x00000079487a7209 */ /* 0x000fe40007810000 */
[----:B0-----:R-:W-:Y:S02]  /*8540*/  FSEL R121, R133, -INF , P3 ;  /* 0xff80000085797808 */ /* 0x001fe40001800000 */
[----:B------:R-:W-:Y:S01]  /*8550*/  FMNMX.FTZ R122, R73, R122, !PT ;  /* 0x0000007a497a7209 */ /* 0x000fe20007810000 */
[----:B------:R0:W3:Y:S01]  /*8560*/  MUFU.TANH R126, R123 ;  /* 0x0000007b007e7308 */ /* 0x0000e20000002400 */
[----:B------:R-:W-:-:S02]  /*8570*/  ISETP.GT.AND P3, PT, R98, 0x59, PT ;  /* 0x000000596200780c */ /* 0x000fc40003f64270 */
[----:B-1----:R-:W-:Y:S01]  /*8580*/  FSEL R76, R135, -INF , P2 ;  /* 0xff800000874c7808 */ /* 0x002fe20001000000 */
[----:B------:R-:W-:Y:S01]  /*8590*/  FMUL.FTZ R135, R77, UR5 ;  /* 0x000000054d877c20 */ /* 0x000fe20008410000 */
[----:B------:R-:W-:-:S03]  /*85a0*/  ISETP.GT.AND P2, PT, R98, 0x60, PT ;  /* 0x000000606200780c */ /* 0x000fc60003f44270 */
[----:B------:R1:W-:Y:S01]  /*85b0*/  MUFU.TANH R132, R128 ;  /* 0x0000008000847308 */ /* 0x0003e20000002400 */
[----:B0-----:R-:W-:Y:S02]  /*85c0*/  FMNMX.FTZ R123, R121, R122, !PT ;  /* 0x0000007a797b7209 */ /* 0x001fe40007810000 */
[----:B--2---:R-:W-:Y:S02]  /*85d0*/  FSEL R122, R140, -INF , P3 ;  /* 0xff8000008c7a7808 */ /* 0x004fe40001800000 */
[----:B------:R-:W-:Y:S02]  /*85e0*/  FMNMX.FTZ R139, R76, R123, !PT ;  /* 0x0000007b4c8b7209 */ /* 0x000fe40007810000 */
[----:B------:R-:W-:Y:S01]  /*85f0*/  FSEL R123, R136, -INF , P2 ;  /* 0xff800000887b7808 */ /* 0x000fe20001000000 */
[----:B------:R-:W0:Y:S01]  /*8600*/  MUFU.TANH R131, R131 ;  /* 0x0000008300837308 */ /* 0x000e220000002400 */
[----:B------:R-:W-:Y:S02]  /*8610*/  ISETP.GT.AND P3, PT, R98, 0x61, PT ;  /* 0x000000616200780c */ /* 0x000fe40003f64270 */
[----:B------:R-:W-:-:S02]  /*8620*/  FMNMX.FTZ R136, R122, R139, !PT ;  /* 0x0000008b7a887209 */ /* 0x000fc40007810000 */
[C---:B------:R-:W-:Y:S02]  /*8630*/  ISETP.GT.AND P2, PT, R98.reuse, 0x68, PT ;  /* 0x000000686200780c */ /* 0x040fe40003f44270 */
[----:B-1----:R-:W-:Y:S01]  /*8640*/  FSEL R128, R137, -INF , P3 ;  /* 0xff80000089807808 */ /* 0x002fe20001800000 */
[----:B------:R1:W2:Y:S01]  /*8650*/  MUFU.TANH R133, R127 ;  /* 0x0000007f00857308 */ /* 0x0002a20000002400 */
[----:B------:R-:W-:Y:S02]  /*8660*/  FMNMX.FTZ R77, R123, R136, !PT ;  /* 0x000000887b4d7209 */ /* 0x000fe40007810000 */
[----:B------:R-:W-:Y:S02]  /*8670*/  ISETP.GT.AND P3, PT, R98, 0x69, PT ;  /* 0x000000696200780c */ /* 0x000fe40003f64270 */
[----:B------:R-:W-:Y:S02]  /*8680*/  FSEL R129, R129, -INF , P2 ;  /* 0xff80000081817808 */ /* 0x000fe40001000000 */
[----:B------:R-:W-:Y:S01]  /*8690*/  FMNMX.FTZ R136, R128, R77, !PT ;  /* 0x0000004d80887209 */ /* 0x000fe20007810000 */
[----:B------:R-:W4:Y:S01]  /*86a0*/  MUFU.TANH R134, R134 ;  /* 0x0000008600867308 */ /* 0x000f220000002400 */
[----:B------:R-:W-:-:S02]  /*86b0*/  ISETP.GT.AND P2, PT, R98, 0x70, PT ;  /* 0x000000706200780c */ /* 0x000fc40003f44270 */
[----:B-1----:R-:W-:Y:S02]  /*86c0*/  FSEL R127, R130, -INF , P3 ;  /* 0xff800000827f7808 */ /* 0x002fe40001800000 */
[----:B------:R-:W-:Y:S02]  /*86d0*/  FMNMX.FTZ R136, R129, R136, !PT ;  /* 0x0000008881887209 */ /* 0x000fe40007810000 */
[----:B------:R-:W-:Y:S01]  /*86e0*/  ISETP.GT.AND P3, PT, R98, 0x71, PT ;  /* 0x000000716200780c */ /* 0x000fe20003f64270 */
[----:B------:R-:W1:Y:S01]  /*86f0*/  MUFU.TANH R135, R135 ;  /* 0x0000008700877308 */ /* 0x000e620000002400 */
[----:B------:R-:W-:Y:S02]  /*8700*/  FSEL R124, R124, -INF , P2 ;  /* 0xff8000007c7c7808 */ /* 0x000fe40001000000 */
[----:B------:R-:W-:Y:S02]  /*8710*/  FMNMX.FTZ R77, R127, R136, !PT ;  /* 0x000000887f4d7209 */ /* 0x000fe40007810000 */
[----:B------:R-:W-:-:S02]  /*8720*/  ISETP.GT.AND P2, PT, R98, 0x78, PT ;  /* 0x000000786200780c */ /* 0x000fc40003f44270 */
[----:B------:R-:W-:Y:S01]  /*8730*/  FSEL R125, R125, -INF , P3 ;  /* 0xff8000007d7d7808 */ /* 0x000fe20001800000 */
[----:B------:R-:W5:Y:S01]  /*8740*/  MUFU.TANH R7, R7 ;  /* 0x0000000700077308 */ /* 0x000f620000002400 */
[----:B------:R-:W-:Y:S02]  /*8750*/  FMNMX.FTZ R130, R124, R77, !PT ;  /* 0x0000004d7c827209 */ /* 0x000fe40007810000 */
[----:B------:R-:W-:Y:S02]  /*8760*/  ISETP.GT.AND P3, PT, R98, 0x79, PT ;  /* 0x000000796200780c */ /* 0x000fe40003f64270 */
[----:B---3--:R-:W-:Y:S02]  /*8770*/  FSEL R77, R126, -INF , P2 ;  /* 0xff8000007e4d7808 */ /* 0x008fe40001000000 */
[----:B------:R-:W-:Y:S01]  /*8780*/  FMNMX.FTZ R130, R125, R130, !PT ;  /* 0x000000827d827209 */ /* 0x000fe20007810000 */
[----:B------:R-:W3:Y:S01]  /*8790*/  MUFU.TANH R8, R8 ;  /* 0x0000000800087308 */ /* 0x000ee20000002400 */
[----:B0-----:R-:W-:-:S02]  /*87a0*/  FSEL R126, R131, -INF , P3 ;  /* 0xff800000837e7808 */ /* 0x001fc40001800000 */
[----:B------:R-:W-:Y:S02]  /*87b0*/  FMNMX.FTZ R131, R77, R130, !PT ;  /* 0x000000824d837209 */ /* 0x000fe40007810000 */
[----:B------:R-:W-:Y:S02]  /*87c0*/  ISETP.GT.AND P2, PT, R98, 0x81, PT ;  /* 0x000000816200780c */ /* 0x000fe40003f44270 */
[----:B------:R-:W-:Y:S01]  /*87d0*/  FSEL R130, R132, -INF , P4 ;  /* 0xff80000084827808 */ /* 0x000fe20002000000 */
[----:B------:R-:W0:Y:S01]  /*87e0*/  MUFU.TANH R9, R9 ;  /* 0x0000000900097308 */ /* 0x000e220000002400 */
[----:B------:R-:W-:Y:S02]  /*87f0*/  FMNMX.FTZ R137, R126, R131, !PT ;  /* 0x000000837e897209 */ /* 0x000fe40007810000 */
[----:B------:R-:W-:Y:S02]  /*8800*/  ISETP.GT.AND P3, PT, R98, 0x88, PT ;  /* 0x000000886200780c */ /* 0x000fe40003f64270 */
[----:B--2---:R-:W-:-:S02]  /*8810*/  FSEL R131, R133, -INF , P2 ;  /* 0xff80000085837808 */ /* 0x004fc40001000000 */
[----:B------:R-:W-:Y:S01]  /*8820*/  FMNMX.FTZ R132, R130, R137, !PT ;  /* 0x0000008982847209 */ /* 0x000fe20007810000 */
[----:B------:R-:W2:Y:S01]  /*8830*/  MUFU.TANH R10, R10 ;  /* 0x0000000a000a7308 */ /* 0x000ea20000002400 */
[C---:B------:R-:W-:Y:S01]  /*8840*/  ISETP.GT.AND P2, PT, R98.reuse, 0x89, PT ;  /* 0x000000896200780c */ /* 0x040fe20003f44270 */
[----:B------:R-:W-:Y:S01]  /*8850*/  VIADD R98, R98, 0x8 ;  /* 0x0000000862627836 */ /* 0x000fe20000000000 */
[----:B----4-:R-:W-:Y:S02]  /*8860*/  FSEL R133, R134, -INF , P3 ;  /* 0xff80000086857808 */ /* 0x010fe40001800000 */
[----:B------:R-:W-:Y:S01]  /*8870*/  FMNMX.FTZ R134, R131, R132, !PT ;  /* 0x0000008483867209 */ /* 0x000fe20007810000 */
[----:B------:R-:W-:Y:S02]  /*8880*/  WARPGROUP.DEPBAR.LE gsb0, 0x0 ;  /* 0x00008000000079c5 */ /* 0x000fe40000010000 */
[----:B------:R-:W-:Y:S01]  /*8890*/  WARPGROUP.ARRIVE ;  /* 0x00000000000079c5 */ /* 0x000fe20000000000 */
[----:B-1----:R-:W-:Y:S01]  /*88a0*/  FSEL R132, R135, -INF , P2 ;  /* 0xff80000087847808 */ /* 0x002fe20001000000 */
[----:B------:R-:W-:Y:S01]  /*88b0*/  MUFU.TANH R11, R11 ;  /* 0x0000000b000b7308 */ /* 0x000fe20000002400 */
[----:B------:R-:W-:-:S02]  /*88c0*/  FMNMX.FTZ R135, R133, R134, !PT ;  /* 0x0000008685877209 */ /* 0x000fc40007810000 */
[----:B------:R-:W-:Y:S01]  /*88d0*/  ISETP.GT.AND P5, PT, R98, RZ, PT ;  /* 0x000000ff6200720c */ /* 0x000fe20003fa4270 */
[----:B------:R-:W-:Y:S01]  /*88e0*/  HGMMA.64x96x16.F32 R24, gdesc[UR32].tnspB, R24, gsb0 ;  /* 0x41600000201879f0 */ /* 0x000fe20008000818 */
[----:B------:R-:W-:Y:S01]  /*88f0*/  UIADD3 UR32, UR10, 0x600, URZ ;  /* 0x000006000a207890 */ /* 0x000fe2000fffe03f */
[----:B------:R-:W-:Y:S01]  /*8900*/  FMNMX.FTZ R134, R132, R135, !PT ;  /* 0x0000008784867209 */ /* 0x000fe20007810000 */
[----:B------:R-:W-:Y:S01]  /*8910*/  UIADD3 UR34, UR11, 0x100, URZ ;  /* 0x000001000b227890 */ /* 0x000fe2000fffe03f */
[C---:B------:R-:W-:Y:S01]  /*8920*/  ISETP.GT.AND P3, PT, R98.reuse, 0x1, PT ;  /* 0x000000016200780c */ /* 0x040fe20003f64270 */
[----:B------:R-:W-:Y:S01]  /*8930*/  UMOV UR33, 0xc0000010 ;  /* 0xc000001000217882 */ /* 0x000fe20000000000 */
[----:B------:R-:W-:Y:S01]  /*8940*/  UMOV UR35, 0x80000020 ;  /* 0x8000002000237882 */ /* 0x000fe20000000000 */
[----:B------:R-:W1:Y:S01]  /*8950*/  SHFL.BFLY PT, R135, R134, 0x2, 0x1f ;  /* 0x0c401f0086877f89 */ /* 0x000e6200000e0000 */
[----:B-----5:R-:W-:Y:S01]  /*8960*/  FSEL R7, R7, -INF , P5 ;  /* 0xff80000007077808 */ /* 0x020fe20002800000 */
[----:B------:R-:W4:Y:S01]  /*8970*/  MUFU.TANH R12, R12 ;  /* 0x0000000c000c7308 */ /* 0x000f220000002400 */
[----:B------:R-:W-:-:S02]  /*8980*/  ISETP.GT.AND P4, PT, R98, 0x8, PT ;  /* 0x000000086200780c */ /* 0x000fc40003f84270 */
[----:B---3--:R-:W-:Y:S02]  /*8990*/  FSEL R8, R8, -INF , P3 ;  /* 0xff80000008087808 */ /* 0x008fe40001800000 */
[----:B------:R-:W-:Y:S02]  /*89a0*/  FMNMX.FTZ R137, R7, R4, !PT ;  /* 0x0000000407897209 */ /* 0x000fe40007810000 */
[C---:B------:R-:W-:Y:S01]  /*89b0*/  ISETP.GT.AND P6, PT, R98.reuse, 0x9, PT ;  /* 0x000000096200780c */ /* 0x040fe20003fc4270 */
[----:B------:R-:W3:Y:S01]  /*89c0*/  MUFU.TANH R13, R13 ;  /* 0x0000000d000d7308 */ /* 0x000ee20000002400 */
[----:B0-----:R-:W-:Y:S02]  /*89d0*/  FSEL R9, R9, -INF , P4 ;  /* 0xff80000009097808 */ /* 0x001fe40002000000 */
[----:B------:R-:W-:Y:S02]  /*89e0*/  ISETP.GT.AND P5, PT, R98, 0x10, PT ;  /* 0x000000106200780c */ /* 0x000fe40003fa4270 */
[----:B--2---:R-:W-:-:S02]  /*89f0*/  FSEL R10, R10, -INF , P6 ;  /* 0xff8000000a0a7808 */ /* 0x004fc40003000000 */
[C---:B------:R-:W-:Y:S01]  /*8a00*/  ISETP.GT.AND P3, PT, R98.reuse, 0x11, PT ;  /* 0x000000116200780c */ /* 0x040fe20003f64270 */
[----:B------:R-:W0:Y:S01]  /*8a10*/  MUFU.TANH R14, R14 ;  /* 0x0000000e000e7308 */ /* 0x000e220000002400 */
[----:B------:R-:W-:Y:S02]  /*8a20*/  ISETP.GT.AND P4, PT, R98, 0x18, PT ;  /* 0x000000186200780c */ /* 0x000fe40003f84270 */
[----:B----4-:R-:W-:Y:S02]  /*8a30*/  FSEL R12, R12, -INF , P3 ;  /* 0xff8000000c0c7808 */ /* 0x010fe40001800000 */
[----:B------:R-:W-:Y:S02]  /*8a40*/  ISETP.GT.AND P6, PT, R98, 0x19, PT ;  /* 0x000000196200780c */ /* 0x000fe40003fc4270 */
[----:B-1----:R-:W-:Y:S01]  /*8a50*/  FMNMX.FTZ R135, R134, R135, !PT ;  /* 0x0000008786877209 */ /* 0x002fe20007810000 */
[----:B------:R-:W-:Y:S01]  /*8a60*/  FMUL.FTZ R134, R74, UR5 ;  /* 0x000000054a867c20 */ /* 0x000fe20008410000 */
[----:B------:R-:W-:Y:S01]  /*8a70*/  MUFU.TANH R15, R15 ;  /* 0x0000000f000f7308 */ /* 0x000fe20000002400 */
[----:B---3--:R-:W-:-:S02]  /*8a80*/  FSEL R13, R13, -INF , P4 ;  /* 0xff8000000d0d7808 */ /* 0x008fc40002000000 */
[----:B------:R-:W1:Y:S01]  /*8a90*/  SHFL.BFLY PT, R136, R135, 0x1, 0x1f ;  /* 0x0c201f0087887f89 */ /* 0x000e6200000e0000 */
[C---:B------:R-:W-:Y:S02]  /*8aa0*/  ISETP.GT.AND P3, PT, R98.reuse, 0x21, PT ;  /* 0x000000216200780c */ /* 0x040fe40003f64270 */
[----:B------:R-:W-:Y:S02]  /*8ab0*/  ISETP.GT.AND P4, PT, R98, 0x28, PT ;  /* 0x000000286200780c */ /* 0x000fe40003f84270 */
[----:B------:R-:W2:Y:S01]  /*8ac0*/  MUFU.TANH R20, R20 ;  /* 0x0000001400147308 */ /* 0x000ea20000002400 */
[----:B0-----:R-:W-:Y:S02]  /*8ad0*/  FSEL R14, R14, -INF , P6 ;  /* 0xff8000000e0e7808 */ /* 0x001fe40003000000 */
[----:B------:R-:W-:-:S05]  /*8ae0*/  ISETP.GT.AND P6, PT, R98, 0x29, PT ;  /* 0x000000296200780c */ /* 0x000fca0003fc4270 */
[----:B------:R-:W0:Y:S08]  /*8af0*/  MUFU.TANH R21, R21 ;  /* 0x0000001500157308 */ /* 0x000e300000002400 */
[----:B------:R-:W3:Y:S01]  /*8b00*/  MUFU.TANH R120, R120 ;  /* 0x0000007800787308 */ /* 0x000ee20000002400 */
[----:B--2---:R-:W-:Y:S02]  /*8b10*/  FSEL R20, R20, -INF , P3 ;  /* 0xff80000014147808 */ /* 0x004fe40001800000 */
[----:B-1----:R-:W-:Y:S01]  /*8b20*/  FMNMX.FTZ R74, R135, R136, !PT ;  /* 0x00000088874a7209 */ /* 0x002fe20007810000 */
[----:B------:R-:W-:Y:S01]  /*8b30*/  FMUL.FTZ R136, R78, UR5 ;  /* 0x000000054e887c20 */ /* 0x000fe20008410000 */
[----:B------:R-:W-:-:S02]  /*8b40*/  ISETP.GT.AND P3, PT, R98, 0x31, PT ;  /* 0x000000316200780c */ /* 0x000fc40003f64270 */
[C---:B------:R-:W-:Y:S01]  /*8b50*/  FSETP.NEU.FTZ.AND P2, PT, R74.reuse, -INF , PT ;  /* 0xff8000004a00780b */ /* 0x040fe20003f5d000 */
[----:B------:R-:W-:Y:S01]  /*8b60*/  FMUL.FTZ R78, R74, UR4 ;  /* 0x000000044a4e7c20 */ /* 0x000fe20008410000 */
[----:B------:R1:W-:Y:S04]  /*8b70*/  MUFU.TANH R135, R136 ;  /* 0x0000008800877308 */ /* 0x0003e80000002400 */
[----:B------:R-:W-:-:S04]  /*8b80*/  FSEL R78, R78, RZ, P2 ;  /* 0x000000ff4e4e7208 */ /* 0x000fc80001000000 */
[----:B------:R-:W2:Y:S01]  /*8b90*/  MUFU.TANH R112, R112 ;  /* 0x0000007000707308 */ /* 0x000ea20000002400 */
[----:B-1----:R-:W-:Y:S01]  /*8ba0*/  FMNMX.FTZ R136, R8, R137, !PT ;  /* 0x0000008908887209 */ /* 0x002fe20007810000 */
[--C-:B------:R-:W-:Y:S01]  /*8bb0*/  FFMA.FTZ R138, R100, UR4, -R78.reuse ;  /* 0x00000004648a7c23 */ /* 0x100fe2000801084e */
[----:B------:R-:W-:Y:S01]  /*8bc0*/  FSEL R100, R11, -INF , P5 ;  /* 0xff8000000b647808 */ /* 0x000fe20002800000 */
[--C-:B------:R-:W-:Y:S01]  /*8bd0*/  FFMA.FTZ R139, R80, UR4, -R78.reuse ;  /* 0x00000004508b7c23 */ /* 0x100fe2000801084e */
[----:B------:R-:W-:Y:S01]  /*8be0*/  FMNMX.FTZ R137, R9, R136, !PT ;  /* 0x0000008809897209 */ /* 0x000fe20007810000 */
[--C-:B------:R-:W-:Y:S01]  /*8bf0*/  FFMA.FTZ R121, R121, UR4, -R78.reuse ;  /* 0x0000000479797c23 */ /* 0x100fe2000801084e */
[----:B------:R-:W-:Y:S01]  /*8c00*/  ISETP.GT.AND P5, PT, R98, 0x20, PT ;  /* 0x000000206200780c */ /* 0x000fe20003fa4270 */
[----:B------:R1:W-:Y:S01]  /*8c10*/  MUFU.EX2 R11, R138 ;  /* 0x0000008a000b7308 */ /* 0x0003e20000000800 */
[----:B------:R-:W-:Y:S01]  /*8c20*/  FMNMX.FTZ R137, R10, R137, !PT ;  /* 0x000000890a897209 */ /* 0x000fe20007810000 */
[--C-:B------:R-:W-:Y:S01]  /*8c30*/  FFMA.FTZ R88, R88, UR4, -R78.reuse ;  /* 0x0000000458587c23 */ /* 0x100fe2000801084e */
[----:B0-----:R-:W-:Y:S01]  /*8c40*/  FSEL R80, R21, -INF , P4 ;  /* 0xff80000015507808 */ /* 0x001fe20002000000 */
[--C-:B------:R-:W-:Y:S01]  /*8c50*/  FFMA.FTZ R110, R110, UR4, -R78.reuse ;  /* 0x000000046e6e7c23 */ /* 0x100fe2000801084e */
[----:B------:R-:W-:Y:S01]  /*8c60*/  FMNMX.FTZ R137, R100, R137, !PT ;  /* 0x0000008964897209 */ /* 0x000fe20007810000 */
[--C-:B------:R-:W-:Y:S01]  /*8c70*/  FFMA.FTZ R99, R99, UR4, -R78.reuse ;  /* 0x0000000463637c23 */ /* 0x100fe2000801084e */
[----:B---3--:R-:W-:Y:S01]  /*8c80*/  FSEL R120, R120, -INF , P6 ;  /* 0xff80000078787808 */ /* 0x008fe20003000000 */
[----:B------:R-:W0:Y:S01]  /*8c90*/  MUFU.TANH R113, R113 ;  /* 0x0000007100717308 */ /* 0x000e220000002400 */
[----:B------:R-:W-:Y:S01]  /*8ca0*/  FMNMX.FTZ R136, R12, R137, !PT ;  /* 0x000000890c887209 */ /* 0x000fe20007810000 */
[--C-:B-1----:R-:W-:Y:S01]  /*8cb0*/  FFMA.FTZ R138, R109, UR4, -R78.reuse ;  /* 0x000000046d8a7c23 */ /* 0x102fe2000801084e */
[----:B------:R-:W-:Y:S01]  /*8cc0*/  FSEL R109, R15, -INF , P5 ;  /* 0xff8000000f6d7808 */ /* 0x000fe20002800000 */
[--C-:B------:R-:W-:Y:S01]  /*8cd0*/  FFMA.FTZ R108, R108, UR4, -R78.reuse ;  /* 0x000000046c6c7c23 */ /* 0x100fe2000801084e */
[----:B------:R-:W-:Y:S01]  /*8ce0*/  FMNMX.FTZ R137, R13, R136, !PT ;  /* 0x000000880d897209 */ /* 0x000fe20007810000 */
[--C-:B------:R-:W-:Y:S01]  /*8cf0*/  FFMA.FTZ R92, R92, UR4, -R78.reuse ;  /* 0x000000045c5c7c23 */ /* 0x100fe2000801084e */
[----:B------:R-:W-:Y:S01]  /*8d00*/  ISETP.GT.AND P5, PT, R98, 0x30, PT ;  /* 0x000000306200780c */ /* 0x000fe20003fa4270 */
[----:B------:R-:W-:Y:S01]  /*8d10*/  MUFU.TANH R114, R114 ;  /* 0x0000007200727308 */ /* 0x000fe20000002400 */
[----:B------:R-:W-:Y:S01]  /*8d20*/  FMNMX.FTZ R136, R14, R137, !PT ;  /* 0x000000890e887209 */ /* 0x000fe20007810000 */
[----:B------:R-:W-:Y:S01]  /*8d30*/  FFMA.FTZ R101, R101, UR4, -R78 ;  /* 0x0000000465657c23 */ /* 0x000fe2000801084e */
[----:B------:R-:W-:-:S02]  /*8d40*/  WARPGROUP.DEPBAR.LE gsb0, 0x0 ;  /* 0x00008000000079c5 */ /* 0x000fc40000010000 */
[----:B------:R-:W-:Y:S01]  /*8d50*/  WARPGROUP.ARRIVE ;  /* 0x00000000000079c5 */ /* 0x000fe20000000000 */
[----:B------:R-:W-:Y:S01]  /*8d60*/  FMNMX.FTZ R137, R109, R136, !PT ;  /* 0x000000886d897209 */ /* 0x000fe20007810000 */
[--C-:B------:R-:W-:Y:S01]  /*8d70*/  FFMA.FTZ R89, R89, UR4, -R78.reuse ;  /* 0x0000000459597c23 */ /* 0x100fe2000801084e */
[----:B------:R-:W1:Y:S01]  /*8d80*/  MUFU.TANH R115, R115 ;  /* 0x0000007300737308 */ /* 0x000e620000002400 */
[----:B--2---:R-:W-:Y:S01]  /*8d90*/  FSEL R112, R112, -INF , P5 ;  /* 0xff80000070707808 */ /* 0x004fe20002800000 */
[--C-:B------:R-:W-:Y:S01]  /*8da0*/  FFMA.FTZ R93, R93, UR4, -R78.reuse ;  /* 0x000000045d5d7c23 */ /* 0x100fe2000801084e */
[----:B------:R-:W-:Y:S01]  /*8db0*/  HGMMA.64x96x16.F32 R24, gdesc[UR32].tnspB, R24, gsb0 ;  /* 0x41600000201879f0 */ /* 0x000fe20008000818 */
[----:B------:R-:W-:Y:S01]  /*8dc0*/  UIADD3 UR32, UR10, 0x780, URZ ;  /* 0x000007800a207890 */ /* 0x000fe2000fffe03f */
[----:B------:R-:W-:Y:S01]  /*8dd0*/  FMNMX.FTZ R137, R20, R137, !PT ;  /* 0x0000008914897209 */ /* 0x000fe20007810000 */
[----:B------:R-:W-:Y:S01]  /*8de0*/  UIADD3 UR34, UR11, 0x140, URZ ;  /* 0x000001400b227890 */ /* 0x000fe2000fffe03f */
[----:B------:R-:W-:Y:S01]  /*8df0*/  ISETP.GT.AND P4, PT, R98, 0x38, PT ;  /* 0x000000386200780c */ /* 0x000fe20003f84270 */
[----:B------:R-:W-:Y:S01]  /*8e00*/  UMOV UR33, 0xc0000010 ;  /* 0xc000001000217882 */ /* 0x000fe20000000000 */
[----:B------:R-:W-:Y:S01]  /*8e10*/  UMOV UR35, 0x80000020 ;  /* 0x8000002000237882 */ /* 0x000fe20000000000 */
[----:B------:R-:W-:Y:S01]  /*8e20*/  FMNMX.FTZ R137, R80, R137, !PT ;  /* 0x0000008950897209 */ /* 0x000fe20007810000 */
[----:B------:R-:W2:Y:S01]  /*8e30*/  MUFU.TANH R104, R104 ;  /* 0x0000006800687308 */ /* 0x000ea20000002400 */
[----:B0-----:R-:W-:Y:S01]  /*8e40*/  FSEL R113, R113, -INF , P3 ;  /* 0xff80000071717808 */ /* 0x001fe20001800000 */
[--C-:B------:R-:W-:Y:S01]  /*8e50*/  FFMA.FTZ R111, R111, UR4, -R78.reuse ;  /* 0x000000046f6f7c23 */ /* 0x100fe2000801084e */
[----:B------:R-:W-:Y:S01]  /*8e60*/  FMNMX.FTZ R137, R120, R137, !PT ;  /* 0x0000008978897209 */ /* 0x000fe20007810000 */
[--C-:B------:R-:W-:Y:S01]  /*8e70*/  FFMA.FTZ R81, R81, UR4, -R78.reuse ;  /* 0x0000000451517c23 */ /* 0x100fe2000801084e */
[----:B------:R-:W-:Y:S01]  /*8e80*/  ISETP.GT.AND P6, PT, R98, 0x39, PT ;  /* 0x000000396200780c */ /* 0x000fe20003fc4270 */
[--C-:B------:R-:W-:Y:S01]  /*8e90*/  FFMA.FTZ R84, R84, UR4, -R78.reuse ;  /* 0x0000000454547c23 */ /* 0x100fe2000801084e */
[----:B------:R-:W-:Y:S01]  /*8ea0*/  FMNMX.FTZ R136, R112, R137, !PT ;  /* 0x0000008970887209 */ /* 0x000fe20007810000 */
[----:B------:R-:W0:Y:S01]  /*8eb0*/  MUFU.TANH R105, R105 ;  /* 0x0000006900697308 */ /* 0x000e220000002400 */
[----:B------:R-:W-:Y:S01]  /*8ec0*/  ISETP.GT.AND P5, PT, R98, 0x40, PT ;  /* 0x000000406200780c */ /* 0x000fe20003fa4270 */
[--C-:B------:R-:W-:Y:S01]  /*8ed0*/  FFMA.FTZ R85, R85, UR4, -R78.reuse ;  /* 0x0000000455557c23 */ /* 0x100fe2000801084e */
[----:B------:R-:W-:Y:S01]  /*8ee0*/  FMNMX.FTZ R137, R113, R136, !PT ;  /* 0x0000008871897209 */ /* 0x000fe20007810000 */
[--C-:B------:R-:W-:Y:S01]  /*8ef0*/  FFMA.FTZ R72, R72, UR4, -R78.reuse ;  /* 0x0000000448487c23 */ /* 0x100fe2000801084e */
[----:B-1----:R-:W-:Y:S01]  /*8f00*/  FSEL R115, R115, -INF , P6 ;  /* 0xff80000073737808 */ /* 0x002fe20003000000 */
[--C-:B------:R-:W-:Y:S01]  /*8f10*/  FFMA.FTZ R73, R73, UR4, -R78.reuse ;  /* 0x0000000449497c23 */ /* 0x100fe2000801084e */
[----:B------:R-:W-:Y:S01]  /*8f20*/  ISETP.GT.AND P3, PT, R98, 0x41, PT ;  /* 0x000000416200780c */ /* 0x000fe20003f64270 */
[----:B------:R1:W-:Y:S01]  /*8f30*/  MUFU.EX2 R15, R138 ;  /* 0x0000008a000f7308 */ /* 0x0003e20000000800 */
[----:B--2---:R-:W-:Y:S01]  /*8f40*/  FSEL R104, R104, -INF , P5 ;  /* 0xff80000068687808 */ /* 0x004fe20002800000 */
[--C-:B------:R-:W-:Y:S01]  /*8f50*/  FFMA.FTZ R76, R76, UR4, -R78.reuse ;  /* 0x000000044c4c7c23 */ /* 0x100fe2000801084e */
[----:B------:R-:W-:Y:S01]  /*8f60*/  ISETP.GT.AND P5, PT, R98, 0x49, PT ;  /* 0x000000496200780c */ /* 0x000fe20003fa4270 */
[--C-:B------:R-:W-:Y:S01]  /*8f70*/  FFMA.FTZ R127, R127, UR4, -R78.reuse ;  /* 0x000000047f7f7c23 */ /* 0x100fe2000801084e */
[--C-:B------:R-:W-:Y:S01]  /*8f80*/  FFMA.FTZ R124, R124, UR4, -R78.reuse ;  /* 0x000000047c7c7c23 */ /* 0x100fe2000801084e */
[--C-:B------:R-:W-:Y:S01]  /*8f90*/  FFMA.FTZ R125, R125, UR4, -R78.reuse ;  /* 0x000000047d7d7c23 */ /* 0x100fe2000801084e */
[--C-:B------:R-:W-:Y:S01]  /*8fa0*/  FFMA.FTZ R77, R77, UR4, -R78.reuse ;  /* 0x000000044d4d7c23 */ /* 0x100fe2000801084e */
[----:B------:R-:W2:Y:S01]  /*8fb0*/  MUFU.TANH R106, R106 ;  /* 0x0000006a006a7308 */ /* 0x000ea20000002400 */
[--C-:B-1----:R-:W-:Y:S01]  /*8fc0*/  FFMA.FTZ R138, R116, UR4, -R78.reuse ;  /* 0x00000004748a7c23 */ /* 0x102fe2000801084e */
[----:B------:R-:W-:Y:S01]  /*8fd0*/  FSEL R116, R114, -INF , P4 ;  /* 0xff80000072747808 */ /* 0x000fe20002000000 */
[----:B------:R-:W-:Y:S01]  /*8fe0*/  FFMA.FTZ R126, R126, UR4, -R78 ;  /* 0x000000047e7e7c23 */ /* 0x000fe2000801084e */
[----:B------:R-:W-:-:S02]  /*8ff0*/  ISETP.GT.AND P4, PT, R98, 0x48, PT ;  /* 0x000000486200780c */ /* 0x000fc40003f84270 */
[----:B------:R-:W-:Y:S02]  /*9000*/  FMNMX.FTZ R136, R116, R137, !PT ;  /* 0x0000008974887209 */ /* 0x000fe40007810000 */
[----:B------:R-:W1:Y:S01]  /*9010*/  MUFU.TANH R107, R107 ;  /* 0x0000006b006b7308 */ /* 0x000e620000002400 */
[----:B0-----:R-:W-:Y:S02]  /*9020*/  FSEL R105, R105, -INF , P3 ;  /* 0xff80000069697808 */ /* 0x001fe40001800000 */
[----:B------:R-:W-:Y:S02]  /*9030*/  FMNMX.FTZ R137, R115, R136, !PT ;  /* 0x0000008873897209 */ /* 0x000fe40007810000 */
[----:B------:R-:W-:Y:S02]  /*9040*/  ISETP.GT.AND P3, PT, R98, 0x50, PT ;  /* 0x000000506200780c */ /* 0x000fe40003f64270 */
[----:B------:R-:W-:Y:S01]  /*9050*/  FMNMX.FTZ R136, R104, R137, !PT ;  /* 0x0000008968887209 */ /* 0x000fe20007810000 */
[----:B------:R-:W-:Y:S01]  /*9060*/  MUFU.TANH R96, R96 ;  /* 0x0000006000607308 */ /* 0x000fe20000002400 */
[----:B--2---:R-:W-:-:S02]  /*9070*/  FSEL R106, R106, -INF , P4 ;  /* 0xff8000006a6a7808 */ /* 0x004fc40002000000 */
[----:B------:R-:W-:Y:S02]  /*9080*/  FMNMX.FTZ R137, R105, R136, !PT ;  /* 0x0000008869897209 */ /* 0x000fe40007810000 */
[----:B------:R-:W-:Y:S02]  /*9090*/  ISETP.GT.AND P4, PT, R98, 0x51, PT ;  /* 0x000000516200780c */ /* 0x000fe40003f84270 */
[----:B------:R-:W-:Y:S01]  /*90a0*/  FMNMX.FTZ R136, R106, R137, !PT ;  /* 0x000000896a887209 */ /* 0x000fe20007810000 */
[----:B------:R-:W-:Y:S01]  /*90b0*/  MUFU.TANH R97, R97 ;  /* 0x0000006100617308 */ /* 0x000fe20000002400 */
[----:B-1----:R-:W-:Y:S02]  /*90c0*/  FSEL R107, R107, -INF , P5 ;  /* 0xff8000006b6b7808 */ /* 0x002fe40002800000 */
[----:B------:R-:W-:-:S05]  /*90d0*/  ISETP.GT.AND P5, PT, R98, 0x58, PT ;  /* 0x000000586200780c */ /* 0x000fca0003fa4270 */
[----:B------:R-:W0:Y:S08]  /*90e0*/  MUFU.TANH R102, R102 ;  /* 0x0000006600667308 */ /* 0x000e300000002400 */
[----:B------:R-:W1:Y:S08]  /*90f0*/  MUFU.TANH R103, R103 ;  /* 0x0000006700677308 */ /* 0x000e700000002400 */
[----:B------:R2:W-:Y:S01]  /*9100*/  MUFU.EX2 R21, R139 ;  /* 0x0000008b00157308 */ /* 0x0005e20000000800 */
[----:B0-----:R-:W-:-:S02]  /*9110*/  FSEL R137, R102, -INF , P5 ;  /* 0xff80000066897808 */ /* 0x001fc40002800000 */
[----:B------:R-:W-:-:S05]  /*9120*/  ISETP.GT.AND P5, PT, R98, 0x61, PT ;  /* 0x000000616200780c */ /* 0x000fca0003fa4270 */
[----:B------:R-:W0:Y:S01]  /*9130*/  MUFU.TANH R90, R90 ;  /* 0x0000005a005a7308 */ /* 0x000e220000002400 */
[----:B--2---:R-:W-:Y:S01]  /*9140*/  FFMA.FTZ R139, R117, UR4, -R78 ;  /* 0x00000004758b7c23 */ /* 0x004fe2000801084e */
[----:B------:R-:W-:Y:S02]  /*9150*/  FSEL R117, R96, -INF , P3 ;  /* 0xff80000060757808 */ /* 0x000fe40001800000 */
[----:B------:R-:W-:-:S04]  /*9160*/  ISETP.GT.AND P3, PT, R98, 0x59, PT ;  /* 0x000000596200780c */ /* 0x000fc80003f64270 */
[----:B------:R2:W-:Y:S01]  /*9170*/  MUFU.EX2 R114, R138 ;  /* 0x0000008a00727308 */ /* 0x0005e20000000800 */
[----:B-1----:R-:W-:Y:S02]  /*9180*/  FSEL R103, R103, -INF , P3 ;  /* 0xff80000067677808 */ /* 0x002fe40001800000 */
[----:B------:R-:W-:Y:S01]  /*9190*/  ISETP.GT.AND P3, PT, R98, 0x68, PT ;  /* 0x000000686200780c */ /* 0x000fe20003f64270 */
[----:B------:R-:W-:Y:S02]  /*91a0*/  WARPGROUP.DEPBAR.LE gsb0, 0x0 ;  /* 0x00008000000079c5 */ /* 0x000fe40000010000 */
[----:B------:R-:W-:Y:S01]  /*91b0*/  WARPGROUP.ARRIVE ;  /* 0x00000000000079c5 */ /* 0x000fe20000000000 */
[----:B--2---:R-:W-:Y:S01]  /*91c0*/  FMNMX.FTZ R138, R107, R136, !PT ;  /* 0x000000886b8a7209 */ /* 0x004fe20007810000 */
[----:B------:R-:W-:Y:S01]  /*91d0*/  MUFU.TANH R91, R91 ;  /* 0x0000005b005b7308 */ /* 0x000fe20000002400 */
[----:B------:R-:W-:Y:S02]  /*91e0*/  FSEL R136, R97, -INF , P4 ;  /* 0xff80000061887808 */ /* 0x000fe40002000000 */
[----:B------:R-:W-:Y:S01]  /*91f0*/  FMNMX.FTZ R97, R117, R138, !PT ;  /* 0x0000008a75617209 */ /* 0x000fe20007810000 */
[----:B------:R-:W-:Y:S01]  /*9200*/  HGMMA.64x96x16.F32 R24, gdesc[UR32].tnspB, R24, gsb0 ;  /* 0x41600000201879f0 */ /* 0x000fe20008000818 */
[----:B------:R-:W-:Y:S01]  /*9210*/  UIADD3 UR32, UR10, 0x900, URZ ;  /* 0x000009000a207890 */ /* 0x000fe2000fffe03f */
[----:B------:R-:W-:Y:S01]  /*9220*/  FFMA.FTZ R138, R118, UR4, -R78 ;  /* 0x00000004768a7c23 */ /* 0x000fe2000801084e */
[----:B------:R-:W-:Y:S01]  /*9230*/  UIADD3 UR34, UR11, 0x180, URZ ;  /* 0x000001800b227890 */ /* 0x000fe2000fffe03f */
[----:B------:R-:W-:Y:S01]  /*9240*/  MUFU.TANH R94, R94 ;  /* 0x0000005e005e7308 */ /* 0x000fe20000002400 */
[----:B------:R-:W-:Y:S01]  /*9250*/  UMOV UR33, 0xc0000010 ;  /* 0xc000001000217882 */ /* 0x000fe20000000000 */
[----:B------:R-:W-:Y:S01]  /*9260*/  UMOV UR35, 0x80000020 ;  /* 0x8000002000237882 */ /* 0x000fe20000000000 */
[----:B------:R-:W-:-:S02]  /*9270*/  FMNMX.FTZ R102, R136, R97, !PT ;  /* 0x0000006188667209 */ /* 0x000fc40007810000 */
[----:B------:R-:W-:Y:S02]  /*9280*/  ISETP.GT.AND P4, PT, R98, 0x60, PT ;  /* 0x000000606200780c */ /* 0x000fe40003f84270 */
[----:B------:R-:W-:Y:S01]  /*9290*/  FMNMX.FTZ R118, R137, R102, !PT ;  /* 0x0000006689767209 */ /* 0x000fe20007810000 */
[----:B------:R-:W1:Y:S01]  /*92a0*/  MUFU.TANH R95, R95 ;  /* 0x0000005f005f7308 */ /* 0x000e620000002400 */
[----:B0-----:R-:W-:Y:S02]  /*92b0*/  FSEL R102, R90, -INF , P4 ;  /* 0xff8000005a667808 */ /* 0x001fe40002000000 */
[----:B------:R-:W-:-:S05]  /*92c0*/  ISETP.GT.AND P4, PT, R98, 0x69, PT ;  /* 0x000000696200780c */ /* 0x000fca0003f84270 */
[----:B------:R-:W0:Y:S08]  /*92d0*/  MUFU.TANH R82, R82 ;  /* 0x0000005200527308 */ /* 0x000e300000002400 */
[----:B------:R2:W-:Y:S01]  /*92e0*/  MUFU.EX2 R96, R139 ;  /* 0x0000008b00607308 */ /* 0x0005e20000000800 */
[----:B-1----:R-:W-:Y:S02]  /*92f0*/  FSEL R95, R95, -INF , P4 ;  /* 0xff8000005f5f7808 */ /* 0x002fe40002000000 */
[----:B------:R-:W-:-:S05]  /*9300*/  ISETP.GT.AND P4, PT, R98, 0x78, PT ;  /* 0x000000786200780c */ /* 0x000fca0003f84270 */
[----:B------:R-:W1:Y:S01]  /*9310*/  MUFU.TANH R83, R83 ;  /* 0x0000005300537308 */ /* 0x000e620000002400 */
[----:B--2---:R-:W-:Y:S02]  /*9320*/  FMNMX.FTZ R139, R103, R118, !PT ;  /* 0x00000076678b7209 */ /* 0x004fe40007810000 */
[----:B------:R-:W-:Y:S02]  /*9330*/  FSEL R118, R91, -INF , P5 ;  /* 0xff8000005b767808 */ /* 0x000fe40002800000 */
[----:B------:R-:W-:Y:S02]  /*9340*/  FMNMX.FTZ R139, R102, R139, !PT ;  /* 0x0000008b668b7209 */ /* 0x000fe40007810000 */
[----:B------:R-:W-:Y:S01]  /*9350*/  ISETP.GT.AND P5, PT, R98, 0x70, PT ;  /* 0x000000706200780c */ /* 0x000fe20003fa4270 */
[----:B------:R2:W-:Y:S01]  /*9360*/  MUFU.EX2 R97, R138 ;  /* 0x0000008a00617308 */ /* 0x0005e20000000800 */
[----:B------:R-:W-:Y:S01]  /*9370*/  FMNMX.FTZ R90, R118, R139, !PT ;  /* 0x0000008b765a7209 */ /* 0x000fe20007810000 */
[--C-:B------:R-:W-:Y:S01]  /*9380*/  FFMA.FTZ R139, R122, UR4, -R78.reuse ;  /* 0x000000047a8b7c23 */ /* 0x100fe2000801084e */
[----:B0-----:R-:W-:Y:S01]  /*9390*/  FSEL R82, R82, -INF , P5 ;  /* 0xff80000052527808 */ /* 0x001fe20002800000 */
[--C-:B------:R-:W-:Y:S01]  /*93a0*/  FFMA.FTZ R122, R128, UR4, -R78.reuse ;  /* 0x00000004807a7c23 */ /* 0x100fe2000801084e */
[----:B------:R-:W-:Y:S01]  /*93b0*/  ISETP.GT.AND P5, PT, R98, 0x79, PT ;  /* 0x000000796200780c */ /* 0x000fe20003fa4270 */
[----:B------:R-:W-:-:S02]  /*93c0*/  FFMA.FTZ R128, R130, UR4, -R78 ;  /* 0x0000000482807c23 */ /* 0x000fc4000801084e */
[----:B------:R-:W0:Y:S01]  /*93d0*/  MUFU.TANH R86, R86 ;  /* 0x0000005600567308 */ /* 0x000e220000002400 */
[----:B--2---:R-:W-:Y:S01]  /*93e0*/  FFMA.FTZ R138, R119, UR4, -R78 ;  /* 0x00000004778a7c23 */ /* 0x004fe2000801084e */
[----:B------:R-:W-:Y:S02]  /*93f0*/  FSEL R119, R94, -INF , P3 ;  /* 0xff8000005e777808 */ /* 0x000fe40001800000 */
[----:B------:R-:W-:Y:S02]  /*9400*/  ISETP.GT.AND P3, PT, R98, 0x71, PT ;  /* 0x000000716200780c */ /* 0x000fe40003f64270 */
[----:B------:R-:W-:Y:S02]  /*9410*/  FMNMX.FTZ R90, R119, R90, !PT ;  /* 0x0000005a775a7209 */ /* 0x000fe40007810000 */
[----:B------:R-:W2:Y:S01]  /*9420*/  MUFU.TANH R87, R87 ;  /* 0x0000005700577308 */ /* 0x000ea20000002400 */
[----:B-1----:R-:W-:Y:S02]  /*9430*/  FSEL R83, R83, -INF , P3 ;  /* 0xff80000053537808 */ /* 0x002fe40001800000 */
[----:B------:R-:W-:-:S02]  /*9440*/  FMNMX.FTZ R91, R95, R90, !PT ;  /* 0x0000005a5f5b7209 */ /* 0x000fc40007810000 */
[----:B------:R-:W-:Y:S02]  /*9450*/  ISETP.GT.AND P3, PT, R98, 0x80, PT ;  /* 0x000000806200780c */ /* 0x000fe40003f64270 */
[----:B------:R-:W-:Y:S01]  /*9460*/  FMNMX.FTZ R90, R82, R91, !PT ;  /* 0x0000005b525a7209 */ /* 0x000fe20007810000 */
[----:B------:R-:W1:Y:S01]  /*9470*/  MUFU.TANH R134, R134 ;  /* 0x0000008600867308 */ /* 0x000e620000002400 */
[----:B0-----:R-:W-:Y:S02]  /*9480*/  FSEL R86, R86, -INF , P4 ;  /* 0xff80000056567808 */ /* 0x001fe40002000000 */
[----:B------:R-:W-:Y:S02]  /*9490*/  FMNMX.FTZ R91, R83, R90, !PT ;  /* 0x0000005a535b7209 */ /* 0x000fe40007810000 */
[----:B------:R-:W-:Y:S02]  /*94a0*/  ISETP.GT.AND P4, PT, R98, 0x81, PT ;  /* 0x000000816200780c */ /* 0x000fe40003f84270 */
[----:B------:R-:W-:Y:S01]  /*94b0*/  FMNMX.FTZ R90, R86, R91, !PT ;  /* 0x0000005b565a7209 */ /* 0x000fe20007810000 */
[----:B------:R-:W0:Y:S01]  /*94c0*/  MUFU.TANH R75, R75 ;  /* 0x0000004b004b7308 */ /* 0x000e220000002400 */
[----:B--2---:R-:W-:-:S02]  /*94d0*/  FSEL R87, R87, -INF , P5 ;  /* 0xff80000057577808 */ /* 0x004fc40002800000 */
[----:B------:R-:W-:Y:S02]  /*94e0*/  ISETP.GT.AND P5, PT, R98, 0x88, PT ;  /* 0x000000886200780c */ /* 0x000fe40003fa4270 */
[----:B------:R-:W-:Y:S02]  /*94f0*/  FMNMX.FTZ R91, R87, R90, !PT ;  /* 0x0000005a575b7209 */ /* 0x000fe40007810000 */
[----:B------:R-:W-:Y:S01]  /*9500*/  FSEL R135, R135, -INF , P5 ;  /* 0xff80000087877808 */ /* 0x000fe20002800000 */
[----:B------:R-:W2:Y:S01]  /*9510*/  MUFU.TANH R79, R79 ;  /* 0x0000004f004f7308 */ /* 0x000ea20000002400 */
[----:B-1----:R-:W-:Y:S02]  /*9520*/  FSEL R134, R134, -INF , P3 ;  /* 0xff80000086867808 */ /* 0x002fe40001800000 */
[----:B------:R-:W-:Y:S02]  /*9530*/  ISETP.GT.AND P3, PT, R98, 0x89, PT ;  /* 0x000000896200780c */ /* 0x000fe40003f64270 */
[----:B------:R-:W-:-:S03]  /*9540*/  FMNMX.FTZ R90, R134, R91, !PT ;  /* 0x0000005b865a7209 */ /* 0x000fc60007810000 */
[----:B------:R2:W-:Y:S01]  /*9550*/  MUFU.EX2 R94, R138 ;  /* 0x0000008a005e7308 */ /* 0x0005e20000000800 */
[----:B0-----:R-:W-:-:S04]  /*9560*/  FSEL R75, R75, -INF , P4 ;  /* 0xff8000004b4b7808 */ /* 0x001fc80002000000 */
[----:B------:R-:W-:-:S03]  /*9570*/  FMNMX.FTZ R90, R75, R90, !PT ;  /* 0x0000005a4b5a7209 */ /* 0x000fc60007810000 */
[----:B------:R0:W-:Y:S01]  /*9580*/  MUFU.EX2 R98, R121 ;  /* 0x0000007900627308 */ /* 0x0001e20000000800 */
[----:B--2---:R-:W-:Y:S01]  /*9590*/  FSEL R138, R79, -INF , P3 ;  /* 0xff8000004f8a7808 */ /* 0x004fe20001800000 */
[----:B------:R-:W-:Y:S02]  /*95a0*/  WARPGROUP.DEPBAR.LE gsb0, 0x0 ;  /* 0x00008000000079c5 */ /* 0x000fe40000010000 */
[----:B------:R-:W-:Y:S01]  /*95b0*/  WARPGROUP.ARRIVE ;  /* 0x00000000000079c5 */ /* 0x000fe20000000000 */
[----:B------:R-:W-:-:S03]  /*95c0*/  FMNMX.FTZ R79, R135, R90, !PT ;  /* 0x0000005a874f7209 */ /* 0x000fc60007810000 */
[----:B------:R-:W-:Y:S01]  /*95d0*/  MUFU.EX2 R88, R88 ;  /* 0x0000005800587308 */ /* 0x000fe20000000800 */
[----:B------:R-:W-:Y:S01]  /*95e0*/  FMNMX.FTZ R90, R138, R79, !PT ;  /* 0x0000004f8a5a7209 */ /* 0x000fe20007810000 */
[----:B------:R-:W-:Y:S01]  /*95f0*/  HGMMA.64x96x16.F32 R24, gdesc[UR32].tnspB, R24, gsb0 ;  /* 0x41600000201879f0 */ /* 0x000fe20008000818 */
[----:B------:R-:W-:Y:S01]  /*9600*/  UIADD3 UR32, UR10, 0xa80, URZ ;  /* 0x00000a800a207890 */ /* 0x000fe2000fffe03f */
[--C-:B0-----:R-:W-:Y:S01]  /*9610*/  FFMA.FTZ R121, R123, UR4, -R78.reuse ;  /* 0x000000047b797c23 */ /* 0x101fe2000801084e */
[----:B------:R-:W-:Y:S01]  /*9620*/  UIADD3 UR34, UR11, 0x1c0, URZ ;  /* 0x000001c00b227890 */ /* 0x000fe2000fffe03f */
[----:B------:R-:W0:Y:S01]  /*9630*/  SHFL.BFLY PT, R91, R90, 0x2, 0x1f ;  /* 0x0c401f005a5b7f89 */ /* 0x000e2200000e0000 */
[----:B------:R-:W-:Y:S01]  /*9640*/  UMOV UR33, 0xc0000010 ;  /* 0xc000001000217882 */ /* 0x000fe20000000000 */
[----:B------:R-:W-:Y:S01]  /*9650*/  UMOV UR35, 0x80000020 ;  /* 0x8000002000237882 */ /* 0x000fe20000000000 */
[--C-:B------:R-:W-:Y:S01]  /*9660*/  FFMA.FTZ R123, R129, UR4, -R78.reuse ;  /* 0x00000004817b7c23 */ /* 0x100fe2000801084e */
[--C-:B------:R-:W-:Y:S01]  /*9670*/  FFMA.FTZ R129, R131, UR4, -R78.reuse ;  /* 0x0000000483817c23 */ /* 0x100fe2000801084e */
[----:B------:R-:W-:Y:S01]  /*9680*/  FFMA.FTZ R131, R133, UR4, -R78 ;  /* 0x0000000485837c23 */ /* 0x000fe2000801084e */
[----:B------:R-:W-:Y:S08]  /*9690*/  MUFU.EX2 R110, R110 ;  /* 0x0000006e006e7308 */ /* 0x000ff00000000800 */
[----:B------:R-:W-:Y:S08]  /*96a0*/  MUFU.EX2 R99, R99 ;  /* 0x0000006300637308 */ /* 0x000ff00000000800 */
[----:B------:R-:W-:Y:S01]  /*96b0*/  MUFU.EX2 R108, R108 ;  /* 0x0000006c006c7308 */ /* 0x000fe20000000800 */
[----:B0-----:R-:W-:-:S05]  /*96c0*/  FMNMX.FTZ R91, R90, R91, !PT ;  /* 0x0000005b5a5b7209 */ /* 0x001fca0007810000 */
[----:B------:R-:W0:Y:S02]  /*96d0*/  SHFL.BFLY PT, R90, R91, 0x1, 0x1f ;  /* 0x0c201f005b5a7f89 */ /* 0x000e2400000e0000 */
[----:B------:R-:W-:Y:S08]  /*96e0*/  MUFU.EX2 R92, R92 ;  /* 0x0000005c005c7308 */ /* 0x000ff00000000800 */
[----:B------:R1:W-:Y:S08]  /*96f0*/  MUFU.EX2 R79, R139 ;  /* 0x0000008b004f7308 */ /* 0x0003f00000000800 */
[----:B------:R-:W-:Y:S01]  /*9700*/  MUFU.EX2 R101, R101 ;  /* 0x0000006500657308 */ /* 0x000fe20000000800 */
[----:B0-----:R-:W-:Y:S01]  /*9710*/  FMNMX.FTZ R130, R91, R90, !PT ;  /* 0x0000005a5b827209 */ /* 0x001fe20007810000 */
[----:B------:R-:W-:Y:S01]  /*9720*/  FFMA.FTZ R90, R132, UR4, -R78 ;  /* 0x00000004845a7c23 */ /* 0x000fe2000801084e */
[----:B------:R-:W-:-:S05]  /*9730*/  FSEL R91, R74, RZ, P2 ;  /* 0x000000ff4a5b7208 */ /* 0x000fca0001000000 */
[----:B------:R-:W-:Y:S01]  /*9740*/  MUFU.EX2 R89, R89 ;  /* 0x0000005900597308 */ /* 0x000fe20000000800 */
[C---:B------:R-:W-:Y:S01]  /*9750*/  FSETP.NEU.FTZ.AND P2, PT, R130.reuse, -INF , PT ;  /* 0xff8000008200780b */ /* 0x040fe20003f5d000 */
[C---:B------:R-:W-:Y:S01]  /*9760*/  FMUL.FTZ R133, R130.reuse, UR4 ;  /* 0x0000000482857c20 */ /* 0x040fe20008410000 */
[----:B------:R-:W-:Y:S02]  /*9770*/  FADD.FTZ R91, -R91, R6 ;  /* 0x000000065b5b7221 */ /* 0x000fe40000010100 */
[----:B------:R-:W-:Y:S02]  /*9780*/  FSEL R141, R130, RZ, P2 ;  /* 0x000000ff828d7208 */ /* 0x000fe40001000000 */
[----:B------:R-:W-:Y:S01]  /*9790*/  FSEL R133, R133, RZ, P2 ;  /* 0x000000ff85857208 */ /* 0x000fe20001000000 */
[----:B------:R-:W-:Y:S01]  /*97a0*/  FMUL.FTZ R78, R91, UR4 ;  /* 0x000000045b4e7c20 */ /* 0x000fe20008410000 */
[----:B------:R-:W-:Y:S01]  /*97b0*/  ISETP.GE.U32.AND P2, PT, R143, 0x180, PT ;  /* 0x000001808f00780c */ /* 0x000fe20003f46070 */
[----:B------:R-:W-:Y:S01]  /*97c0*/  FADD.FTZ R141, -R141, R4 ;  /* 0x000000048d8d7221 */ /* 0x000fe20000010100 */
[----:B------:R-:W-:-:S02]  /*97d0*/  VIADD R4, R142, 0x9 ;  /* 0x000000098e047836 */ /* 0x000fc40000000000 */
[--C-:B------:R-:W-:Y:S01]  /*97e0*/  FFMA.FTZ R132, R8, UR4, -R133.reuse ;  /* 0x0000000408847c23 */ /* 0x100fe20008010885 */
[--C-:B------:R-:W-:Y:S01]  /*97f0*/  FFMA.FTZ R7, R7, UR4, -R133.reuse ;  /* 0x0000000407077c23 */ /* 0x100fe20008010885 */
[----:B------:R-:W0:Y:S01]  /*9800*/  MUFU.EX2 R78, R78 ;  /* 0x0000004e004e7308 */ /* 0x000e220000000800 */
[--C-:B------:R-:W-:Y:S01]  /*9810*/  FFMA.FTZ R91, R9, UR4, -R133.reuse ;  /* 0x00000004095b7c23 */ /* 0x100fe20008010885 */
[----:B------:R-:W-:Y:S01]  /*9820*/  SEL R8, R4, 0x9, !P2 ;  /* 0x0000000904087807 */ /* 0x000fe20005000000 */
[----:B------:R-:W-:Y:S01]  /*9830*/  FMUL.FTZ R4, R141, UR4 ;  /* 0x000000048d047c20 */ /* 0x000fe20008410000 */
[--C-:B------:R-:W-:Y:S01]  /*9840*/  FFMA.FTZ R9, R10, UR4, -R133.reuse ;  /* 0x000000040a097c23 */ /* 0x100fe20008010885 */
[----:B------:R-:W-:Y:S02]  /*9850*/  IMAD.U32 R10, RZ, RZ, UR36 ;  /* 0x00000024ff0a7e24 */ /* 0x000fe4000f8e00ff */
[--C-:B-1----:R-:W-:Y:S01]  /*9860*/  FFMA.FTZ R139, R100, UR4, -R133.reuse ;  /* 0x00000004648b7c23 */ /* 0x102fe20008010885 */
[--C-:B------:R-:W-:Y:S01]  /*9870*/  FFMA.FTZ R100, R20, UR4, -R133.reuse ;  /* 0x0000000414647c23 */ /* 0x100fe20008010885 */
[----:B------:R-:W-:Y:S01]  /*9880*/  MUFU.EX2 R7, R7 ;  /* 0x0000000700077308 */ /* 0x000fe20000000800 */
[--C-:B------:R-:W-:Y:S01]  /*9890*/  FFMA.FTZ R20, R104, UR4, -R133.reuse ;  /* 0x0000000468147c23 */ /* 0x100fe20008010885 */
[----:B------:R-:W-:Y:S01]  /*98a0*/  @!P1 LEA R10, R10, UR37, 0x3 ;  /* 0x000000250a0a9c11 */ /* 0x000fe2000f8e18ff */
[--C-:B------:R-:W-:Y:S01]  /*98b0*/  FFMA.FTZ R12, R12, UR4, -R133.reuse ;  /* 0x000000040c0c7c23 */ /* 0x100fe20008010885 */
[--C-:B------:R-:W-:Y:S01]  /*98c0*/  FFMA.FTZ R104, R105, UR4, -R133.reuse ;  /* 0x0000000469687c23 */ /* 0x100fe20008010885 */
[--C-:B------:R-:W-:Y:S01]  /*98d0*/  FFMA.FTZ R105, R106, UR4, -R133.reuse ;  /* 0x000000046a697c23 */ /* 0x100fe20008010885 */
[--C-:B------:R-:W-:Y:S01]  /*98e0*/  FFMA.FTZ R106, R117, UR4, -R133.reuse ;  /* 0x00000004756a7c23 */ /* 0x100fe20008010885 */
[----:B------:R-:W-:Y:S01]  /*98f0*/  @!P1 VIADD R10, R10, 0x31c40 ;  /* 0x00031c400a0a9836 */ /* 0x000fe20000000000 */
[----:B------:R-:W1:Y:S01]  /*9900*/  MUFU.EX2 R4, R4 ;  /* 0x0000000400047308 */ /* 0x000e620000000800 */
[----:B0-----:R-:W-:Y:S01]  /*9910*/  FFMA.FTZ R141, R78, R3, R88 ;  /* 0x000000034e8d7223 */ /* 0x001fe20000010058 */
[--C-:B------:R-:W-:Y:S01]  /*9920*/  FFMA.FTZ R140, R13, UR4, -R133.reuse ;  /* 0x000000040d8c7c23 */ /* 0x100fe20008010885 */
[--C-:B------:R-:W-:Y:S01]  /*9930*/  FFMA.FTZ R14, R14, UR4, -R133.reuse ;  /* 0x000000040e0e7c23 */ /* 0x100fe20008010885 */
[----:B------:R-:W-:Y:S01]  /*9940*/  @!P1 PRMT R10, RZ, 0x654, R10 ;  /* 0x00000654ff0a9816 */ /* 0x000fe2000000000a */
[--C-:B------:R-:W-:Y:S01]  /*9950*/  FFMA.FTZ R13, R109, UR4, -R133.reuse ;  /* 0x000000046d0d7c23 */ /* 0x100fe20008010885 */
[----:B------:R-:W-:Y:S01]  /*9960*/  F2FP.F16.F32.PACK_AB R88, R110, R88 ;  /* 0x000000586e58723e */ /* 0x000fe200000000ff */
[--C-:B------:R-:W-:Y:S01]  /*9970*/  FFMA.FTZ R80, R80, UR4, -R133.reuse ;  /* 0x0000000450507c23 */ /* 0x100fe20008010885 */
[----:B------:R-:W0:Y:S01]  /*9980*/  MUFU.EX2 R132, R132 ;  /* 0x0000008400847308 */ /* 0x000e220000000800 */
[--C-:B------:R-:W-:Y:S01]  /*9990*/  FFMA.FTZ R109, R120, UR4, -R133.reuse ;  /* 0x00000004786d7c23 */ /* 0x100fe20008010885 */
[--C-:B------:R-:W-:Y:S01]  /*99a0*/  FFMA.FTZ R112, R112, UR4, -R133.reuse ;  /* 0x0000000470707c23 */ /* 0x100fe20008010885 */
[----:B------:R-:W-:Y:S01]  /*99b0*/  FFMA.FTZ R107, R107, UR4, -R133 ;  /* 0x000000046b6b7c23 */ /* 0x000fe20008010885 */
[----:B------:R-:W-:-:S02]  /*99c0*/  WARPGROUP.DEPBAR.LE gsb0, 0x0 ;  /* 0x00008000000079c5 */ /* 0x000fc40000010000 */
[----:B------:R-:W-:Y:S01]  /*99d0*/  WARPGROUP.ARRIVE ;  /* 0x00000000000079c5 */ /* 0x000fe20000000000 */
[----:B------:R-:W-:Y:S01]  /*99e0*/  FFMA.FTZ R113, R113, UR4, -R133 ;  /* 0x0000000471717c23 */ /* 0x000fe20008010885 */
[----:B------:R-:W2:Y:S01]  /*99f0*/  MUFU.EX2 R91, R91 ;  /* 0x0000005b005b7308 */ /* 0x000ea20000000800 */
[----:B-1----:R-:W-:Y:S01]  /*9a00*/  FFMA.FTZ R117, R4, R0, R7 ;  /* 0x0000000004757223 */ /* 0x002fe20000010007 */
[--C-:B------:R-:W-:Y:S01]  /*9a10*/  FFMA.FTZ R116, R116, UR4, -R133.reuse ;  /* 0x0000000474747c23 */ /* 0x100fe20008010885 */
[--C-:B------:R-:W-:Y:S01]  /*9a20*/  FFMA.FTZ R115, R115, UR4, -R133.reuse ;  /* 0x0000000473737c23 */ /* 0x100fe20008010885 */
[----:B------:R-:W-:Y:S01]  /*9a30*/  HGMMA.64x96x16.F32 R24, gdesc[UR32].tnspB, R24, gsb0 ;  /* 0x41600000201879f0 */ /* 0x000fe20008000818 */
[----:B------:R-:W-:Y:S01]  /*9a40*/  UIADD3 UR32, UR10, 0xc00, URZ ;  /* 0x00000c000a207890 */ /* 0x000fe2000fffe03f */
[----:B------:R-:W-:Y:S01]  /*9a50*/  IMAD.U32 R120, RZ, RZ, UR7 ;  /* 0x00000007ff787e24 */ /* 0x000fe2000f8e00ff */
[----:B------:R-:W-:Y:S01]  /*9a60*/  UIADD3 UR34, UR11, 0x200, URZ ;  /* 0x000002000b227890 */ /* 0x000fe2000fffe03f */
[----:B------:R1:W-:Y:S01]  /*9a70*/  MUFU.EX2 R6, R90 ;  /* 0x0000005a00067308 */ /* 0x0003e20000000800 */
[----:B------:R-:W-:Y:S01]  /*9a80*/  UMOV UR33, 0xc0000010 ;  /* 0xc000001000217882 */ /* 0x000fe20000000000 */
[----:B------:R-:W-:Y:S01]  /*9a90*/  UMOV UR35, 0x80000020 ;  /* 0x8000002000237882 */ /* 0x000fe20000000000 */
[----:B------:R-:W-:Y:S01]  /*9aa0*/  @!P1 LEA R120, R120, UR37, 0x3 ;  /* 0x0000002578789c11 */ /* 0x000fe2000f8e18ff */
        /* <DEDUP_REMOVED lines=8> */
[--C-:B------:R-:W-:Y:S01]  /*9b30*/  FFMA.FTZ R75, R75, UR4, -R133.reuse ;  /* 0x000000044b4b7c23 */ /* 0x100fe20008010885 */
[----:B------:R-:W-:Y:S01]  /*9b40*/  FADD.FTZ R141, R99, R90 ;  /* 0x0000005a638d7221 */ /* 0x000fe20000010000 */
[C---:B------:R-:W-:Y:S01]  /*9b50*/  F2FP.F16.F32.PACK_AB R90, R108.reuse, R99 ;  /* 0x000000636c5a723e */ /* 0x040fe200000000ff */
[----:B------:R-:W-:Y:S01]  /*9b60*/  FFMA.FTZ R99, R137, UR4, -R133 ;  /* 0x0000000489637c23 */ /* 0x000fe20008010885 */
[----:B------:R-:W1:Y:S01]  /*9b70*/  MUFU.EX2 R139, R139 ;  /* 0x0000008b008b7308 */ /* 0x000e620000000800 */
[----:B------:R-:W-:Y:S01]  /*9b80*/  FADD.FTZ R141, R108, R141 ;  /* 0x0000008d6c8d7221 */ /* 0x000fe20000010000 */
[----:B------:R-:W-:Y:S01]  /*9b90*/  @!P1 PRMT R120, RZ, 0x654, R120 ;  /* 0x00000654ff789816 */ /* 0x000fe20000000078 */
[----:B------:R-:W-:Y:S01]  /*9ba0*/  FFMA.FTZ R135, R135, UR4, -R133 ;  /* 0x0000000487877c23 */ /* 0x000fe20008010885 */
[----:B------:R-:W-:Y:S01]  /*9bb0*/  PLOP3.LUT P2, PT, PT, PT, UP0, 0x80, 0x0 ;  /* 0x000000000000781c */ /* 0x000fe20003f4f008 */
[----:B------:R-:W-:Y:S01]  /*9bc0*/  UIADD3 UR10, UR38, -0x1, URZ ;  /* 0xffffffff260a7890 */ /* 0x000fe2000fffe03f */
[----:B------:R-:W-:-:S02]  /*9bd0*/  UMOV UR7, UR36 ;  /* 0x0000002400077c82 */ /* 0x000fc40008000000 */
[----:B------:R-:W4:Y:S04]  /*9be0*/  MUFU.EX2 R12, R12 ;  /* 0x0000000c000c7308 */ /* 0x000f280000000800 */
[----:B------:R-:W-:-:S04]  /*9bf0*/  UMOV UR38, UR10 ;  /* 0x0000000a00267c82 */ /* 0x000fc80008000000 */
[----:B------:R-:W-:Y:S08]  /*9c00*/  MUFU.EX2 R140, R140 ;  /* 0x0000008c008c7308 */ /* 0x000ff00000000800 */
[----:B------:R-:W5:Y:S08]  /*9c10*/  MUFU.EX2 R93, R93 ;  /* 0x0000005d005d7308 */ /* 0x000f700000000800 */
[----:B------:R-:W5:Y:S08]  /*9c20*/  MUFU.EX2 R14, R14 ;  /* 0x0000000e000e7308 */ /* 0x000f700000000800 */
[----:B------:R-:W5:Y:S08]  /*9c30*/  MUFU.EX2 R13, R13 ;  /* 0x0000000d000d7308 */ /* 0x000f700000000800 */
[----:B------:R-:W-:Y:S08]  /*9c40*/  MUFU.EX2 R100, R100 ;  /* 0x0000006400647308 */ /* 0x000ff00000000800 */
[----:B------:R-:W5:Y:S08]  /*9c50*/  MUFU.EX2 R111, R111 ;  /* 0x0000006f006f7308 */ /* 0x000f700000000800 */
[----:B------:R-:W5:Y:S08]  /*9c60*/  MUFU.EX2 R80, R80 ;  /* 0x0000005000507308 */ /* 0x000f700000000800 */
[----:B------:R-:W-:Y:S08]  /*9c70*/  MUFU.EX2 R109, R109 ;  /* 0x0000006d006d7308 */ /* 0x000ff00000000800 */
[----:B------:R-:W5:Y:S01]  /*9c80*/  MUFU.EX2 R81, R81 ;  /* 0x0000005100517308 */ /* 0x000f620000000800 */
[----:B------:R-:W-:-:S02]  /*9c90*/  WARPGROUP.DEPBAR.LE gsb0, 0x0 ;  /* 0x00008000000079c5 */ /* 0x000fc40000010000 */
[----:B------:R-:W-:-:S05]  /*9ca0*/  WARPGROUP.ARRIVE ;  /* 0x00000000000079c5 */ /* 0x000fca0000000000 */
[----:B------:R-:W-:Y:S01]  /*9cb0*/  MUFU.EX2 R112, R112 ;  /* 0x0000007000707308 */ /* 0x000fe20000000800 */
[----:B------:R-:W-:Y:S07]  /*9cc0*/  HGMMA.64x96x16.F32 R24, gdesc[UR32].tnspB, R24, gsb0 ;  /* 0x41600000201879f0 */ /* 0x000fee0008000818 */
[----:B------:R5:W-:Y:S08]  /*9cd0*/  MUFU.EX2 R3, R107 ;  /* 0x0000006b00037308 */ /* 0x000bf00000000800 */
[----:B------:R-:W5:Y:S08]  /*9ce0*/  MUFU.EX2 R84, R84 ;  /* 0x0000005400547308 */ /* 0x000f700000000800 */
[----:B------:R-:W5:Y:S08]  /*9cf0*/  MUFU.EX2 R113, R113 ;  /* 0x0000007100717308 */ /* 0x000f700000000800 */
[----:B------:R-:W5:Y:S08]  /*9d00*/  MUFU.EX2 R116, R116 ;  /* 0x0000007400747308 */ /* 0x000f700000000800 */
[----:B------:R-:W-:Y:S08]  /*9d10*/  MUFU.EX2 R115, R115 ;  /* 0x0000007300737308 */ /* 0x000ff00000000800 */
[----:B------:R-:W5:Y:S08]  /*9d20*/  MUFU.EX2 R85, R85 ;  /* 0x0000005500557308 */ /* 0x000f700000000800 */
[----:B------:R-:W5:Y:S08]  /*9d30*/  MUFU.EX2 R20, R20 ;  /* 0x0000001400147308 */ /* 0x000f700000000800 */
[----:B------:R-:W-:Y:S08]  /*9d40*/  MUFU.EX2 R104, R104 ;  /* 0x0000006800687308 */ /* 0x000ff00000000800 */
[----:B------:R-:W5:Y:S08]  /*9d50*/  MUFU.EX2 R72, R72 ;  /* 0x0000004800487308 */ /* 0x000f700000000800 */
[----:B------:R-:W-:Y:S08]  /*9d60*/  MUFU.EX2 R105, R105 ;  /* 0x0000006900697308 */ /* 0x000ff00000000800 */
[----:B------:R-:W5:Y:S08]  /*9d70*/  MUFU.EX2 R73, R73 ;  /* 0x0000004900497308 */ /* 0x000f700000000800 */
[----:B------:R-:W-:Y:S01]  /*9d80*/  MUFU.EX2 R106, R106 ;  /* 0x0000006a006a7308 */ /* 0x000fe20000000800 */
[----:B------:R-:W-:-:S02]  /*9d90*/  WARPGROUP.DEPBAR.LE gsb0, 0x0 ;  /* 0x00008000000079c5 */ /* 0x000fc40000010000 */
[----:B------:R0:W-:Y:S06]  /*9da0*/  BAR.ARV R8, 0x100 ;  /* 0x000400080000751d */ /* 0x0001ec0000002000 */
[----:B------:R1:W-:Y:S01]  /*9db0*/  @!P1 SYNCS.ARRIVE.TRANS64.RED.A1T0 RZ, [R10+URZ], RZ ;  /* 0x000000ff0aff99a7 */ /* 0x0003e2000810043f */
[----:B------:R-:W5:Y:S01]  /*9dc0*/  MUFU.EX2 R76, R76 ;  /* 0x0000004c004c7308 */ /* 0x000f620000000800 */
[----:B0-----:R-:W-:Y:S01]  /*9dd0*/  FADD.FTZ R8, R132, R117 ;  /* 0x0000007584087221 */ /* 0x001fe20000010000 */
[-C--:B------:R-:W-:Y:S01]  /*9de0*/  FMUL.FTZ R26, R26, R4.reuse ;  /* 0x000000041a1a7220 */ /* 0x080fe20000410000 */
[-C--:B------:R-:W-:Y:S01]  /*9df0*/  FMUL.FTZ R27, R27, R4.reuse ;  /* 0x000000041b1b7220 */ /* 0x080fe20000410000 */
[-C--:B------:R-:W-:Y:S01]  /*9e00*/  FMUL.FTZ R30, R30, R4.reuse ;  /* 0x000000041e1e7220 */ /* 0x080fe20000410000 */
[----:B--2---:R-:W-:Y:S01]  /*9e10*/  FADD.FTZ R8, R91, R8 ;  /* 0x000000085b087221 */ /* 0x004fe20000010000 */
[----:B---3--:R-:W-:Y:S01]  /*9e20*/  F2FP.F16.F32.PACK_AB R91, R9, R91 ;  /* 0x0000005b095b723e */ /* 0x008fe200000000ff */
[----:B-1----:R-:W-:Y:S01]  /*9e30*/  FADD.FTZ R10, R92, R141 ;  /* 0x0000008d5c0a7221 */ /* 0x002fe20000010000 */
[----:B------:R-:W0:Y:S01]  /*9e40*/  MUFU.EX2 R0, R0 ;  /* 0x0000000000007308 */ /* 0x000e220000000800 */
[----:B------:R1:W-:Y:S01]  /*9e50*/  @!P1 SYNCS.ARRIVE.TRANS64.RED.A1T0 RZ, [R120+URZ], RZ ;  /* 0x000000ff78ff99a7 */ /* 0x0003e2000810043f */
[----:B------:R-:W-:Y:S01]  /*9e60*/  FMUL.FTZ R31, R31, R4 ;  /* 0x000000041f1f7220 */ /* 0x000fe20000410000 */
[----:B------:R-:W-:Y:S01]  /*9e70*/  FADD.FTZ R110, R101, R10 ;  /* 0x0000000a656e7221 */ /* 0x000fe20000010000 */
[----:B------:R-:W-:Y:S01]  /*9e80*/  FADD.FTZ R10, R9, R8 ;  /* 0x00000008090a7221 */ /* 0x000fe20000010000 */
[----:B------:R-:W-:Y:S01]  /*9e90*/  F2FP.F16.F32.PACK_AB R8, R101, R92 ;  /* 0x0000005c6508723e */ /* 0x000fe200000000ff */
[----:B------:R-:W-:Y:S01]  /*9ea0*/  FFMA.FTZ R92, R86, UR4, -R133 ;  /* 0x00000004565c7c23 */ /* 0x000fe20008010885 */
[----:B------:R-:W-:Y:S01]  /*9eb0*/  FADD.FTZ R110, R89, R110 ;  /* 0x0000006e596e7221 */ /* 0x000fe20000010000 */
[----:B------:R-:W-:Y:S01]  /*9ec0*/  FADD.FTZ R101, R139, R10 ;  /* 0x0000000a8b657221 */ /* 0x000fe20000010000 */
[C---:B------:R-:W-:Y:S01]  /*9ed0*/  F2FP.F16.F32.PACK_AB R10, R11.reuse, R89 ;  /* 0x000000590b0a723e */ /* 0x040fe200000000ff */
[----:B------:R-:W-:Y:S01]  /*9ee0*/  MUFU.EX2 R99, R99 ;  /* 0x0000006300637308 */ /* 0x000fe20000000800 */
[----:B------:R-:W-:Y:S01]  /*9ef0*/  FADD.FTZ R110, R11, R110 ;  /* 0x0000006e0b6e7221 */ /* 0x000fe20000010000 */
[C---:B----4-:R-:W-:Y:S01]  /*9f00*/  FADD.FTZ R101, R12.reuse, R101 ;  /* 0x000000650c657221 */ /* 0x050fe20000010000 */
[----:B------:R-:W-:Y:S01]  /*9f10*/  F2FP.F16.F32.PACK_AB R9, R12, R139 ;  /* 0x0000008b0c09723e */ /* 0x000fe200000000ff */
[----:B------:R-:W-:Y:S01]  /*9f20*/  FMUL.FTZ R34, R34, R4 ;  /* 0x0000000422227220 */ /* 0x000fe20000410000 */
[----:B-----5:R-:W-:Y:S01]  /*9f30*/  FADD.FTZ R110, R93, R110 ;  /* 0x0000006e5d6e7221 */ /* 0x020fe20000010000 */
[----:B------:R-:W-:Y:S01]  /*9f40*/  FADD.FTZ R11, R140, R101 ;  /* 0x000000658c0b7221 */ /* 0x000fe20000010000 */
[----:B------:R-:W-:Y:S01]  /*9f50*/  F2FP.F16.F32.PACK_AB R89, R132, R7 ;  /* 0x000000078459723e */ /* 0x000fe200000000ff */
[----:B------:R-:W2:Y:S01]  /*9f60*/  MUFU.EX2 R121, R121 ;  /* 0x0000007900797308 */ /* 0x000ea20000000800 */
[----:B------:R-:W-:Y:S01]  /*9f70*/  FADD.FTZ R110, R15, R110 ;  /* 0x0000006e0f6e7221 */ /* 0x000fe20000010000 */
[C---:B------:R-:W-:Y:S01]  /*9f80*/  FADD.FTZ R12, R14.reuse, R11 ;  /* 0x0000000b0e0c7221 */ /* 0x040fe20000010000 */
[----:B------:R-:W-:Y:S01]  /*9f90*/  F2FP.F16.F32.PACK_AB R11, R14, R140 ;  /* 0x0000008c0e0b723e */ /* 0x000fe200000000ff */
[----:B------:R-:W-:Y:S01]  /*9fa0*/  STSM.16.M88.4 [R2+0x24300], R88 ;  /* 0x0243005802007844 */ /* 0x000fe20000000200 */
[----:B------:R-:W-:Y:S01]  /*9fb0*/  FADD.FTZ R110, R21, R110 ;  /* 0x0000006e156e7221 */ /* 0x000fe20000010000 */
[----:B------:R-:W-:Y:S01]  /*9fc0*/  FADD.FTZ R107, R13, R12 ;  /* 0x0000000c0d6b7221 */ /* 0x000fe20000010000 */
[----:B------:R-:W-:Y:S01]  /*9fd0*/  FFMA.FTZ R12, R95, UR4, -R133 ;  /* 0x000000045f0c7c23 */ /* 0x000fe20008010885 */
[----:B------:R3:W-:Y:S01]  /*9fe0*/  STSM.16.M88.4 [R2+0x25b00], R8 ;  /* 0x025b000802007844 */ /* 0x0007e20000000200 */
[----:B------:R-:W-:Y:S01]  /*9ff0*/  FADD.FTZ R95, R111, R110 ;  /* 0x0000006e6f5f7221 */ /* 0x000fe20000010000 */
[----:B------:R-:W-:Y:S01]  /*a000*/  FADD.FTZ R107, R100, R107 ;  /* 0x0000006b646b7221 */ /* 0x000fe20000010000 */
[----:B------:R-:W-:Y:S01]  /*a010*/  FFMA.FTZ R101, R102, UR4, -R133 ;  /* 0x0000000466657c23 */ /* 0x000fe20008010885 */
[----:B------:R4:W-:Y:S01]  /*a020*/  MUFU.EX2 R7, R103 ;  /* 0x0000006700077308 */ /* 0x0009e20000000800 */
[----:B------:R-:W-:Y:S01]  /*a030*/  FADD.FTZ R108, R114, R95 ;  /* 0x0000005f726c7221 */ /* 0x000fe20000010000 */
[----:B------:R-:W-:Y:S01]  /*a040*/  FADD.FTZ R14, R80, R107 ;  /* 0x0000006b500e7221 */ /* 0x000fe20000010000 */
[--C-:B------:R-:W-:Y:S01]  /*a050*/  FFMA.FTZ R95, R87, UR4, -R133.reuse ;  /* 0x00000004575f7c23 */ /* 0x100fe20008010885 */
[----:B------:R-:W-:Y:S01]  /*a060*/  FFMA.FTZ R102, R83, UR4, -R133 ;  /* 0x0000000453667c23 */ /* 0x000fe20008010885 */
[----:B------:R-:W-:Y:S01]  /*a070*/  FADD.FTZ R107, R81, R108 ;  /* 0x0000006c516b7221 */ /* 0x000fe20000010000 */
[----:B------:R-:W-:Y:S01]  /*a080*/  FADD.FTZ R87, R109, R14 ;  /* 0x0000000e6d577221 */ /* 0x000fe20000010000 */
[----:B------:R-:W-:Y:S01]  /*a090*/  FMUL.FTZ R35, R35, R4 ;  /* 0x0000000423237220 */ /* 0x000fe20000410000 */
[----:B------:R-:W5:Y:S01]  /*a0a0*/  MUFU.EX2 R122, R122 ;  /* 0x0000007a007a7308 */ /* 0x000f620000000800 */
[----:B------:R-:W-:Y:S01]  /*a0b0*/  FADD.FTZ R107, R84, R107 ;  /* 0x0000006b546b7221 */ /* 0x000fe20000010000 */
[----:B------:R-:W-:Y:S01]  /*a0c0*/  FADD.FTZ R14, R112, R87 ;  /* 0x00000057700e7221 */ /* 0x000fe20000010000 */
[----:B----4-:R-:W-:Y:S01]  /*a0d0*/  FFMA.FTZ R103, R82, UR4, -R133 ;  /* 0x0000000452677c23 */ /* 0x010fe20008010885 */
[----:B---3--:R-:W-:Y:S01]  /*a0e0*/  F2FP.F16.F32.PACK_AB R10, R111, R21 ;  /* 0x000000156f0a723e */ /* 0x008fe200000000ff */
[----:B------:R-:W-:Y:S01]  /*a0f0*/  FADD.FTZ R108, R96, R107 ;  /* 0x0000006b606c7221 */ /* 0x000fe20000010000 */
[----:B------:R-:W-:Y:S01]  /*a100*/  FADD.FTZ R87, R113, R14 ;  /* 0x0000000e71577221 */ /* 0x000fe20000010000 */
[----:B------:R-:W-:Y:S01]  /*a110*/  F2FP.F16.F32.PACK_AB R8, R15, R93 ;  /* 0x0000005d0f08723e */ /* 0x000fe200000000ff */
[----:B------:R3:W-:Y:S01]  /*a120*/  MUFU.EX2 R86, R12 ;  /* 0x0000000c00567308 */ /* 0x0007e20000000800 */
[----:B------:R-:W-:Y:S01]  /*a130*/  FADD.FTZ R108, R97, R108 ;  /* 0x0000006c616c7221 */ /* 0x000fe20000010000 */
[----:B------:R-:W-:Y:S01]  /*a140*/  FADD.FTZ R14, R116, R87 ;  /* 0x00000057740e7221 */ /* 0x000fe20000010000 */
[----:B------:R-:W-:Y:S01]  /*a150*/  F2FP.F16.F32.PACK_AB R11, R109, R80 ;  /* 0x000000506d0b723e */ /* 0x000fe200000000ff */
[----:B------:R-:W-:Y:S01]  /*a160*/  FFMA.FTZ R133, R138, UR4, -R133 ;  /* 0x000000048a857c23 */ /* 0x000fe20008010885 */
[----:B------:R-:W-:Y:S01]  /*a170*/  FADD.FTZ R117, R85, R108 ;  /* 0x0000006c55757221 */ /* 0x000fe20000010000 */
[----:B------:R-:W-:Y:S01]  /*a180*/  FADD.FTZ R107, R115, R14 ;  /* 0x0000000e736b7221 */ /* 0x000fe20000010000 */
[----:B------:R-:W-:Y:S01]  /*a190*/  F2FP.F16.F32.PACK_AB R14, R96, R84 ;  /* 0x00000054600e723e */ /* 0x000fe200000000ff */
[----:B------:R-:W-:Y:S01]  /*a1a0*/  MUFU.EX2 R101, R101 ;  /* 0x0000006500657308 */ /* 0x000fe20000000800 */
[----:B------:R-:W-:Y:S01]  /*a1b0*/  FADD.FTZ R117, R94, R117 ;  /* 0x000000755e757221 */ /* 0x000fe20000010000 */
[----:B------:R-:W-:Y:S01]  /*a1c0*/  FADD.FTZ R107, R20, R107 ;  /* 0x0000006b146b7221 */ /* 0x000fe20000010000 */
[----:B---3--:R-:W-:Y:S01]  /*a1d0*/  F2FP.F16.F32.PACK_AB R12, R81, R114 ;  /* 0x00000072510c723e */ /* 0x008fe200000000ff */
[----:B------:R-:W-:Y:S01]  /*a1e0*/  FMUL.FTZ R38, R38, R4 ;  /* 0x0000000426267220 */ /* 0x000fe20000410000 */
[----:B------:R-:W-:Y:S01]  /*a1f0*/  FADD.FTZ R88, R72, R117 ;  /* 0x0000007548587221 */ /* 0x000fe20000010000 */
[----:B------:R-:W-:Y:S01]  /*a200*/  FADD.FTZ R108, R104, R107 ;  /* 0x0000006b686c7221 */ /* 0x000fe20000010000 */
[----:B------:R-:W-:Y:S01]  /*a210*/  F2FP.F16.F32.PACK_AB R9, R100, R13 ;  /* 0x0000000d6409723e */ /* 0x000fe200000000ff */
[----:B------:R-:W3:Y:S01]  /*a220*/  MUFU.EX2 R123, R123 ;  /* 0x0000007b007b7308 */ /* 0x000ee20000000800 */
[----:B------:R-:W-:Y:S01]  /*a230*/  FADD.FTZ R21, R73, R88 ;  /* 0x0000005849157221 */ /* 0x000fe20000010000 */
[----:B------:R-:W-:Y:S01]  /*a240*/  FADD.FTZ R108, R105, R108 ;  /* 0x0000006c696c7221 */ /* 0x000fe20000010000 */
[----:B------:R-:W-:Y:S01]  /*a250*/  F2FP.F16.F32.PACK_AB R94, R72, R94 ;  /* 0x0000005e485e723e */ /* 0x000fe200000000ff */
[----:B------:R4:W-:Y:S01]  /*a260*/  STSM.16.M88.4 [R2+0x27300], R8 ;  /* 0x0273000802007844 */ /* 0x0009e20000000200 */
[----:B------:R-:W-:Y:S01]  /*a270*/  FADD.FTZ R89, R98, R21 ;  /* 0x0000001562597221 */ /* 0x000fe20000010000 */
[----:B------:R-:W-:Y:S01]  /*a280*/  FADD.FTZ R15, R3, R108 ;  /* 0x0000006c030f7221 */ /* 0x000fe20000010000 */
[----:B------:R-:W-:Y:S01]  /*a290*/  F2FP.F16.F32.PACK_AB R13, R113, R112 ;  /* 0x00000070710d723e */ /* 0x000fe200000000ff */
[----:B------:R-:W1:Y:S01]  /*a2a0*/  MUFU.EX2 R82, R118 ;  /* 0x0000007600527308 */ /* 0x000e620000000800 */
[----:B------:R-:W-:Y:S01]  /*a2b0*/  FADD.FTZ R80, R76, R89 ;  /* 0x000000594c507221 */ /* 0x000fe20000010000 */
[----:B------:R-:W-:Y:S01]  /*a2c0*/  FADD.FTZ R81, R106, R15 ;  /* 0x0000000f6a517221 */ /* 0x000fe20000010000 */
[----:B------:R-:W-:Y:S01]  /*a2d0*/  F2FP.F16.F32.PACK_AB R15, R115, R116 ;  /* 0x00000074730f723e */ /* 0x000fe200000000ff */
[----:B------:R-:W-:Y:S01]  /*a2e0*/  FMUL.FTZ R39, R39, R4 ;  /* 0x0000000427277220 */ /* 0x000fe20000410000 */
[----:B------:R-:W-:Y:S01]  /*a2f0*/  FADD.FTZ R88, R79, R80 ;  /* 0x000000504f587221 */ /* 0x000fe20000010000 */
[----:B0-----:R-:W-:Y:S01]  /*a300*/  FADD.FTZ R84, R0, R81 ;  /* 0x0000005100547221 */ /* 0x001fe20000010000 */
[----:B------:R-:W-:Y:S01]  /*a310*/  F2FP.F16.F32.PACK_AB R93, R104, R20 ;  /* 0x00000014685d723e */ /* 0x000fe200000000ff */
[----:B------:R-:W0:Y:S01]  /*a320*/  MUFU.EX2 R127, R127 ;  /* 0x0000007f007f7308 */ /* 0x000e220000000800 */
[----:B--2---:R-:W-:Y:S01]  /*a330*/  FADD.FTZ R81, R121, R88 ;  /* 0x0000005879517221 */ /* 0x004fe20000010000 */
[----:B------:R-:W-:Y:S01]  /*a340*/  FADD.FTZ R84, R99, R84 ;  /* 0x0000005463547221 */ /* 0x000fe20000010000 */
[----:B------:R1:W-:Y:S01]  /*a350*/  STSM.16.M88.4 [R2+0x28b00], R12 ;  /* 0x028b000c02007844 */ /* 0x0003e20000000200 */
[----:B----4-:R-:W-:Y:S01]  /*a360*/  F2FP.F16.F32.PACK_AB R8, R98, R73 ;  /* 0x000000496208723e */ /* 0x010fe200000000ff */
[----:B-----5:R-:W-:Y:S01]  /*a370*/  FADD.FTZ R72, R122, R81 ;  /* 0x000000517a487221 */ /* 0x020fe20000010000 */
[----:B------:R-:W-:Y:S01]  /*a380*/  FADD.FTZ R84, R7, R84 ;  /* 0x0000005407547221 */ /* 0x000fe20000010000 */
[----:B------:R-:W-:Y:S01]  /*a390*/  F2FP.F16.F32.PACK_AB R10, R79, R76 ;  /* 0x0000004c4f0a723e */ /* 0x000fe200000000ff */
[----:B------:R-:W2:Y:S01]  /*a3a0*/  MUFU.EX2 R83, R119 ;  /* 0x0000007700537308 */ /* 0x000ea20000000800 */
[----:B---3--:R-:W-:Y:S01]  /*a3b0*/  FADD.FTZ R72, R123, R72 ;  /* 0x000000487b487221 */ /* 0x008fe20000010000 */
[----:B------:R-:W-:Y:S01]  /*a3c0*/  FADD.FTZ R9, R101, R84 ;  /* 0x0000005465097221 */ /* 0x000fe20000010000 */
[----:B------:R-:W-:Y:S01]  /*a3d0*/  F2FP.F16.F32.PACK_AB R11, R7, R99 ;  /* 0x00000063070b723e */ /* 0x000fe200000000ff */
[-C--:B------:R-:W-:Y:S01]  /*a3e0*/  FMUL.FTZ R42, R42, R4.reuse ;  /* 0x000000042a2a7220 */ /* 0x080fe20000410000 */
[-C--:B------:R-:W-:Y:S01]  /*a3f0*/  FMUL.FTZ R43, R43, R4.reuse ;  /* 0x000000042b2b7220 */ /* 0x080fe20000410000 */
[-C--:B------:R-:W-:Y:S01]  /*a400*/  FMUL.FTZ R46, R46, R4.reuse ;  /* 0x000000042e2e7220 */ /* 0x080fe20000410000 */
[-C--:B------:R-:W-:Y:S01]  /*a410*/  FMUL.FTZ R47, R47, R4.reuse ;  /* 0x000000042f2f7220 */ /* 0x080fe20000410000 */
[----:B------:R-:W3:Y:S01]  /*a420*/  MUFU.EX2 R124, R124 ;  /* 0x0000007c007c7308 */ /* 0x000ee20000000800 */
[-C--:B------:R-:W-:Y:S01]  /*a430*/  FMUL.FTZ R50, R50, R4.reuse ;  /* 0x0000000432327220 */ /* 0x080fe20000410000 */
[-C--:B------:R-:W-:Y:S01]  /*a440*/  FMUL.FTZ R51, R51, R4.reuse ;  /* 0x0000000433337220 */ /* 0x080fe20000410000 */
[----:B-1----:R-:W-:Y:S01]  /*a450*/  FADD.FTZ R12, R82, R9 ;  /* 0x00000009520c7221 */ /* 0x002fe20000010000 */
[----:B0-----:R-:W-:Y:S01]  /*a460*/  FADD.FTZ R9, R127, R72 ;  /* 0x000000487f097221 */ /* 0x001fe20000010000 */
[-C--:B------:R-:W-:Y:S01]  /*a470*/  FMUL.FTZ R54, R54, R4.reuse ;  /* 0x0000000436367220 */ /* 0x080fe20000410000 */
[-C--:B------:R-:W-:Y:S01]  /*a480*/  FMUL.FTZ R55, R55, R4.reuse ;  /* 0x0000000437377220 */ /* 0x080fe20000410000 */
[-C--:B------:R-:W-:Y:S01]  /*a490*/  FMUL.FTZ R58, R58, R4.reuse ;  /* 0x000000043a3a7220 */ /* 0x080fe20000410000 */
[----:B------:R-:W0:Y:S01]  /*a4a0*/  MUFU.EX2 R87, R103 ;  /* 0x0000006700577308 */ /* 0x000e220000000800 */
[-C--:B------:R-:W-:Y:S01]  /*a4b0*/  FMUL.FTZ R59, R59, R4.reuse ;  /* 0x000000043b3b7220 */ /* 0x080fe20000410000 */
[-C--:B------:R-:W-:Y:S01]  /*a4c0*/  FMUL.FTZ R62, R62, R4.reuse ;  /* 0x000000043e3e7220 */ /* 0x080fe20000410000 */
[-C--:B------:R-:W-:Y:S01]  /*a4d0*/  FMUL.FTZ R63, R63, R4.reuse ;  /* 0x000000043f3f7220 */ /* 0x080fe20000410000 */
[-C--:B------:R-:W-:Y:S01]  /*a4e0*/  FMUL.FTZ R66, R66, R4.reuse ;  /* 0x0000000442427220 */ /* 0x080fe20000410000 */
[-C--:B------:R-:W-:Y:S01]  /*a4f0*/  FMUL.FTZ R67, R67, R4.reuse ;  /* 0x0000000443437220 */ /* 0x080fe20000410000 */
[-C--:B------:R-:W-:Y:S01]  /*a500*/  FMUL.FTZ R70, R70, R4.reuse ;  /* 0x0000000446467220 */ /* 0x080fe20000410000 */
[----:B------:R-:W-:Y:S01]  /*a510*/  FMUL.FTZ R71, R71, R4 ;  /* 0x0000000447477220 */ /* 0x000fe20000410000 */
[----:B------:R-:W1:Y:S01]  /*a520*/  MUFU.EX2 R102, R102 ;  /* 0x0000006600667308 */ /* 0x000e620000000800 */
[-C--:B------:R-:W-:Y:S01]  /*a530*/  FMUL.FTZ R24, R24, R78.reuse ;  /* 0x0000004e18187220 */ /* 0x080fe20000410000 */
[-C--:B------:R-:W-:Y:S01]  /*a540*/  FMUL.FTZ R25, R25, R78.reuse ;  /* 0x0000004e19197220 */ /* 0x080fe20000410000 */
[-C--:B------:R-:W-:Y:S01]  /*a550*/  FMUL.FTZ R28, R28, R78.reuse ;  /* 0x0000004e1c1c7220 */ /* 0x080fe20000410000 */
[-C--:B------:R-:W-:Y:S01]  /*a560*/  FMUL.FTZ R29, R29, R78.reuse ;  /* 0x0000004e1d1d7220 */ /* 0x080fe20000410000 */
[-C--:B------:R-:W-:Y:S01]  /*a570*/  FMUL.FTZ R32, R32, R78.reuse ;  /* 0x0000004e20207220 */ /* 0x080fe20000410000 */
[-C--:B------:R-:W-:Y:S01]  /*a580*/  FMUL.FTZ R33, R33, R78.reuse ;  /* 0x0000004e21217220 */ /* 0x080fe20000410000 */
[-C--:B------:R-:W-:Y:S01]  /*a590*/  FMUL.FTZ R36, R36, R78.reuse ;  /* 0x0000004e24247220 */ /* 0x080fe20000410000 */
[----:B------:R4:W-:Y:S01]  /*a5a0*/  MUFU.EX2 R80, R95 ;  /* 0x0000005f00507308 */ /* 0x0009e20000000800 */
[-C--:B------:R-:W-:Y:S01]  /*a5b0*/  FMUL.FTZ R37, R37, R78.reuse ;  /* 0x0000004e25257220 */ /* 0x080fe20000410000 */
[-C--:B------:R-:W-:Y:S01]  /*a5c0*/  FMUL.FTZ R40, R40, R78.reuse ;  /* 0x0000004e28287220 */ /* 0x080fe20000410000 */
[-C--:B------:R-:W-:Y:S01]  /*a5d0*/  FMUL.FTZ R41, R41, R78.reuse ;  /* 0x0000004e29297220 */ /* 0x080fe20000410000 */
[-C--:B------:R-:W-:Y:S01]  /*a5e0*/  FMUL.FTZ R44, R44, R78.reuse ;  /* 0x0000004e2c2c7220 */ /* 0x080fe20000410000 */
[-C--:B------:R-:W-:Y:S01]  /*a5f0*/  FMUL.FTZ R45, R45, R78.reuse ;  /* 0x0000004e2d2d7220 */ /* 0x080fe20000410000 */
[-C--:B------:R-:W-:Y:S01]  /*a600*/  FMUL.FTZ R48, R48, R78.reuse ;  /* 0x0000004e30307220 */ /* 0x080fe20000410000 */
[----:B------:R-:W-:Y:S01]  /*a610*/  FMUL.FTZ R49, R49, R78 ;  /* 0x0000004e31317220 */ /* 0x000fe20000410000 */
[----:B------:R5:W1:Y:S01]  /*a620*/  MUFU.EX2 R21, R92 ;  /* 0x0000005c00157308 */ /* 0x000a620000000800 */
[----:B----4-:R-:W-:Y:S01]  /*a630*/  F2FP.F16.F32.PACK_AB R95, R3, R105 ;  /* 0x00000069035f723e */ /* 0x010fe200000000ff */
[----:B--2---:R-:W-:Y:S01]  /*a640*/  FADD.FTZ R3, R83, R12 ;  /* 0x0000000c53037221 */ /* 0x004fe20000010000 */
[----:B---3--:R-:W-:Y:S01]  /*a650*/  FADD.FTZ R12, R124, R9 ;  /* 0x000000097c0c7221 */ /* 0x008fe20000010000 */
[----:B------:R-:W-:Y:S01]  /*a660*/  F2FP.F16.F32.PACK_AB R9, R0, R106 ;  /* 0x0000006a0009723e */ /* 0x000fe200000000ff */
[-C--:B------:R-:W-:Y:S01]  /*a670*/  FMUL.FTZ R52, R52, R78.reuse ;  /* 0x0000004e34347220 */ /* 0x080fe20000410000 */
[----:B------:R-:W-:Y:S01]  /*a680*/  FADD.FTZ R0, R86, R3 ;  /* 0x0000000356007221 */ /* 0x000fe20000010000 */
[-C--:B------:R-:W-:Y:S01]  /*a690*/  FMUL.FTZ R53, R53, R78.reuse ;  /* 0x0000004e35357220 */ /* 0x080fe20000410000 */
[----:B------:R-:W2:Y:S01]  /*a6a0*/  MUFU.EX2 R125, R125 ;  /* 0x0000007d007d7308 */ /* 0x000ea20000000800 */
[----:B-----5:R-:W-:Y:S01]  /*a6b0*/  F2FP.F16.F32.PACK_AB R92, R85, R97 ;  /* 0x00000061555c723e */ /* 0x020fe200000000ff */
[----:B0-----:R-:W-:Y:S01]  /*a6c0*/  FADD.FTZ R3, R87, R0 ;  /* 0x0000000057037221 */ /* 0x001fe20000010000 */
[-C--:B------:R-:W-:Y:S01]  /*a6d0*/  FMUL.FTZ R56, R56, R78.reuse ;  /* 0x0000004e38387220 */ /* 0x080fe20000410000 */
[-C--:B------:R-:W-:Y:S01]  /*a6e0*/  FMUL.FTZ R57, R57, R78.reuse ;  /* 0x0000004e39397220 */ /* 0x080fe20000410000 */
[-C--:B------:R-:W-:Y:S01]  /*a6f0*/  FMUL.FTZ R60, R60, R78.reuse ;  /* 0x0000004e3c3c7220 */ /* 0x080fe20000410000 */
[----:B-1----:R-:W-:Y:S01]  /*a700*/  FADD.FTZ R0, R102, R3 ;  /* 0x0000000366007221 */ /* 0x002fe20000010000 */
[----:B------:R-:W-:Y:S01]  /*a710*/  STSM.16.M88.4 [R2+0x2a300], R92 ;  /* 0x02a3005c02007844 */ /* 0x000fe20000000200 */
[----:B------:R-:W0:Y:S01]  /*a720*/  MUFU.EX2 R77, R77 ;  /* 0x0000004d004d7308 */ /* 0x000e220000000800 */
[-C--:B------:R-:W-:Y:S01]  /*a730*/  FMUL.FTZ R61, R61, R78.reuse ;  /* 0x0000004e3d3d7220 */ /* 0x080fe20000410000 */
[----:B------:R-:W-:Y:S01]  /*a740*/  FADD.FTZ R3, R21, R0 ;  /* 0x0000000015037221 */ /* 0x000fe20000010000 */
[----:B------:R1:W-:Y:S01]  /*a750*/  STSM.16.M88.4 [R2+0x2bb00], R8 ;  /* 0x02bb000802007844 */ /* 0x0003e20000000200 */
[-C--:B------:R-:W-:Y:S01]  /*a760*/  FMUL.FTZ R64, R64, R78.reuse ;  /* 0x0000004e40407220 */ /* 0x080fe20000410000 */
[-C--:B------:R-:W-:Y:S01]  /*a770*/  FMUL.FTZ R65, R65, R78.reuse ;  /* 0x0000004e41417220 */ /* 0x080fe20000410000 */
[----:B------:R-:W-:Y:S01]  /*a780*/  FADD.FTZ R3, R80, R3 ;  /* 0x0000000350037221 */ /* 0x000fe20000010000 */
[----:B------:R-:W-:Y:S01]  /*a790*/  FMUL.FTZ R68, R68, R78 ;  /* 0x0000004e44447220 */ /* 0x000fe20000410000 */
[----:B------:R-:W3:Y:S01]  /*a7a0*/  MUFU.EX2 R134, R134 ;  /* 0x0000008600867308 */ /* 0x000ee20000000800 */
[C---:B--2---:R-:W-:Y:S01]  /*a7b0*/  FADD.FTZ R12, R125.reuse, R12 ;  /* 0x0000000c7d0c7221 */ /* 0x044fe20000010000 */
[----:B------:R-:W-:Y:S01]  /*a7c0*/  F2FP.F16.F32.PACK_AB R124, R125, R124 ;  /* 0x0000007c7d7c723e */ /* 0x000fe200000000ff */
[----:B------:R-:W-:Y:S01]  /*a7d0*/  FMUL.FTZ R69, R69, R78 ;  /* 0x0000004e45457220 */ /* 0x000fe20000410000 */
[----:B------:R-:W-:-:S02]  /*a7e0*/  F2FP.F16.F32.PACK_AB R125, R102, R87 ;  /* 0x00000057667d723e */ /* 0x000fc400000000ff */
[----:B------:R-:W-:Y:S02]  /*a7f0*/  MOV R4, R130 ;  /* 0x0000008200047202 */ /* 0x000fe40000000f00 */
[----:B------:R-:W2:Y:S01]  /*a800*/  MUFU.EX2 R126, R126 ;  /* 0x0000007e007e7308 */ /* 0x000ea20000000800 */
[----:B0-----:R-:W-:Y:S01]  /*a810*/  FADD.FTZ R7, R77, R12 ;  /* 0x0000000c4d077221 */ /* 0x001fe20000010000 */
[----:B-1----:R-:W-:Y:S02]  /*a820*/  F2FP.F16.F32.PACK_AB R8, R122, R121 ;  /* 0x000000797a08723e */ /* 0x002fe400000000ff */
[----:B------:R-:W-:Y:S02]  /*a830*/  F2FP.F16.F32.PACK_AB R10, R127, R123 ;  /* 0x0000007b7f0a723e */ /* 0x000fe400000000ff */
[----:B------:R-:W-:Y:S02]  /*a840*/  F2FP.F16.F32.PACK_AB R9, R82, R101 ;  /* 0x000000655209723e */ /* 0x000fe400000000ff */
[----:B------:R-:W0:Y:S01]  /*a850*/  MUFU.EX2 R13, R75 ;  /* 0x0000004b000d7308 */ /* 0x000e220000000800 */
[----:B---3--:R-:W-:Y:S01]  /*a860*/  FADD.FTZ R3, R134, R3 ;  /* 0x0000000386037221 */ /* 0x008fe20000010000 */
[----:B------:R-:W-:-:S02]  /*a870*/  F2FP.F16.F32.PACK_AB R11, R86, R83 ;  /* 0x00000053560b723e */ /* 0x000fc400000000ff */
[----:B------:R-:W-:-:S03]  /*a880*/  F2FP.F16.F32.PACK_AB R127, R80, R21 ;  /* 0x00000015507f723e */ /* 0x000fc600000000ff */
[----:B------:R1:W-:Y:S01]  /*a890*/  STSM.16.M88.4 [R2+0x2d300], R8 ;  /* 0x02d3000802007844 */ /* 0x0003e20000000200 */
[----:B------:R-:W3:Y:S01]  /*a8a0*/  MUFU.EX2 R128, R128 ;  /* 0x0000008000807308 */ /* 0x000ee20000000800 */
[C---:B--2---:R-:W-:Y:S01]  /*a8b0*/  FADD.FTZ R7, R126.reuse, R7 ;  /* 0x000000077e077221 */ /* 0x044fe20000010000 */
[----:B------:R-:W-:-:S05]  /*a8c0*/  F2FP.F16.F32.PACK_AB R126, R126, R77 ;  /* 0x0000004d7e7e723e */ /* 0x000fca00000000ff */
[----:B------:R1:W-:Y:S01]  /*a8d0*/  STSM.16.M88.4 [R2+0x2eb00], R124 ;  /* 0x02eb007c02007844 */ /* 0x0003e20000000200 */
[----:B------:R-:W2:Y:S01]  /*a8e0*/  MUFU.EX2 R129, R129 ;  /* 0x0000008100817308 */ /* 0x000ea20000000800 */
[C---:B0-----:R-:W-:Y:S01]  /*a8f0*/  FADD.FTZ R3, R13.reuse, R3 ;  /* 0x000000030d037221 */ /* 0x041fe20000010000 */
[----:B------:R-:W-:-:S06]  /*a900*/  F2FP.F16.F32.PACK_AB R13, R13, R134 ;  /* 0x000000860d0d723e */ /* 0x000fcc00000000ff */
[----:B------:R-:W0:Y:S01]  /*a910*/  MUFU.EX2 R131, R131 ;  /* 0x0000008300837308 */ /* 0x000e220000000800 */
[----:B---3--:R-:W-:-:S07]  /*a920*/  FADD.FTZ R0, R128, R7 ;  /* 0x0000000780007221 */ /* 0x008fce0000010000 */
[----:B------:R-:W3:Y:S01]  /*a930*/  MUFU.EX2 R20, R135 ;  /* 0x0000008700147308 */ /* 0x000ee20000000800 */
[C---:B--2---:R-:W-:Y:S01]  /*a940*/  F2FP.F16.F32.PACK_AB R12, R129.reuse, R128 ;  /* 0x00000080810c723e */ /* 0x044fe200000000ff */
[----:B------:R-:W-:-:S06]  /*a950*/  FADD.FTZ R0, R129, R0 ;  /* 0x0000000081007221 */ /* 0x000fcc0000010000 */
[----:B------:R-:W2:Y:S01]  /*a960*/  MUFU.EX2 R133, R133 ;  /* 0x0000008500857308 */ /* 0x000ea20000000800 */
[----:B0-----:R-:W-:Y:S01]  /*a970*/  F2FP.F16.F32.PACK_AB R14, R6, R131 ;  /* 0x00000083060e723e */ /* 0x001fe200000000ff */
[----:B------:R-:W-:Y:S01]  /*a980*/  FADD.FTZ R131, R131, R0 ;  /* 0x0000000083837221 */ /* 0x000fe20000010000 */
[----:B---3--:R-:W-:-:S03]  /*a990*/  FADD.FTZ R0, R20, R3 ;  /* 0x0000000314007221 */ /* 0x008fc60000010000 */
[----:B------:R-:W-:Y:S01]  /*a9a0*/  FADD.FTZ R3, R6, R131 ;  /* 0x0000008306037221 */ /* 0x000fe20000010000 */
[----:B------:R-:W-:Y:S01]  /*a9b0*/  IMAD.MOV.U32 R6, RZ, RZ, R74 ;  /* 0x000000ffff067224 */ /* 0x000fe200078e004a */
[C---:B--2---:R-:W-:Y:S01]  /*a9c0*/  F2FP.F16.F32.PACK_AB R15, R133.reuse, R20 ;  /* 0x00000014850f723e */ /* 0x044fe200000000ff */
[----:B------:R-:W-:-:S04]  /*a9d0*/  FADD.FTZ R0, R133, R0 ;  /* 0x0000000085007221 */ /* 0x000fc80000010000 */
        /* <DEDUP_REMOVED lines=9> */
[----:B------:R-:W-:-:S05]  /*aa70*/  UMOV UR38, UR10 ;  /* 0x0000000a00267c82 */ /* 0x000fca0008000000 */
.L_x_9930:
[----:B------:R-:W-:-:S13]  /*aa80*/  ISETP.LE.AND P2, PT, RZ, UR38, PT ;  /* 0x00000026ff007c0c */ /* 0x000fda000bf43270 */
[----:B------:R-:W-:Y:S05]  /*aa90*/  @!P2 BRA `(.L_x_9940) ;  /* 0x000000400020a947 */ /* 0x000fea0003800000 */
[----:B------:R-:W-:Y:S01]  /*aaa0*/  IMAD.MOV.U32 R5, RZ, RZ, R130 ;  /* 0x000000ffff057224 */ /* 0x000fe200078e0082 */
[----:B------:R-:W-:Y:S01]  /*aab0*/  UMOV UR39, UR60 ;  /* 0x0000003c00277c82 */ /* 0x000fe20008000000 */
[----:B------:R-:W-:Y:S01]  /*aac0*/  IMAD.MOV.U32 R4, RZ, RZ, R74 ;  /* 0x000000ffff047224 */ /* 0x000fe200078e004a */
[----:B------:R-:W-:Y:S01]  /*aad0*/  UMOV UR7, UR36 ;  /* 0x0000002400077c82 */ /* 0x000fe20008000000 */
[----:B------:R-:W-:-:S05]  /*aae0*/  ULDC UR5, c[0x0][0x9d8] ;  /* 0x0002760000057ab9 */ /* 0x000fca0000000800 */
.L_x_9949:
[----:B------:R-:W-:Y:S01]  /*aaf0*/  R2UR UR4, R16 ;  /* 0x00000000100472ca */ /* 0x000fe200000e0000 */
[----:B------:R-:W-:-:S04]  /*ab00*/  UIADD3 UR36, UR7, 0x1, URZ ;  /* 0x0000000107247890 */ /* 0x000fc8000fffe03f */
[----:B------:R-:W-:-:S04]  /*ab10*/  UISETP.NE.AND UP0, UPT, UR36, 0x2, UPT ;  /* 0x000000022400788c */ /* 0x000fc8000bf05270 */
[----:B------:R-:W-:Y:S02]  /*ab20*/  USEL UR60, URZ, 0x1, UP0 ;  /* 0x000000013f3c7887 */ /* 0x000fe40008000000 */
[----:B------:R-:W-:Y:S02]  /*ab30*/  USEL UR36, UR36, URZ, UP0 ;  /* 0x0000003f24247287 */ /* 0x000fe40008000000 */
[----:B------:R-:W-:Y:S01]  /*ab40*/  ISETP.NE.AND P3, PT, RZ, UR4, PT ;  /* 0x00000004ff007c0c */ /* 0x000fe2000bf65270 */
[----:B------:R-:W-:-:S12]  /*ab50*/  ULOP3.LUT UR60, UR39, UR60, URZ, 0x3c, !UPT ;  /* 0x0000003c273c7292 */ /* 0x000fd8000f8e3c3f */
[----:B0-----:R-:W-:Y:S05]  /*ab60*/  @P3 BRA `(.L_x_9941) ;  /* 0x00000000002c3947 */ /* 0x001fea0003800000 */
[----:B------:R-:W-:Y:S05]  /*ab70*/  @!P0 BRA `(.L_x_9942) ;  /* 0x0000000000048947 */ /* 0x000fea0003800000 */
[----:B------:R-:W-:Y:S01]  /*ab80*/  BPT.TRAP 0x1 ;  /* 0x000000040000795c */ /* 0x000fe20000300000 */
.L_x_9942:
[----:B------:R-:W-:Y:S01]  /*ab90*/  ULEA UR4, UR36, UR37, 0x3 ;  /* 0x0000002524047291 */ /* 0x000fe2000f8e183f */
[----:B------:R-:W-:-:S05]  /*aba0*/  IMAD.U32 R6, RZ, RZ, UR60 ;  /* 0x0000003cff067e24 */ /* 0x000fca000f8e00ff */
[----:B------:R-:W-:-:S04]  /*abb0*/  SHF.L.U32 R6, R6, 0x1f, RZ ;  /* 0x0000001f06067819 */ /* 0x000fc800000006ff */
[----:B------:R0:W2:Y:S01]  /*abc0*/  SYNCS.PHASECHK.TRANS64.TRYWAIT P2, [UR4+0x31c30], R6 ;  /* 0x031c3006ff0075a7 */ /* 0x0000a20008040144 */
[----:B------:R-:W-:Y:S05]  /*abd0*/  @!P0 BRA `(.L_x_9943) ;  /* 0x0000000000048947 */ /* 0x000fea0003800000 */
[----:B------:R-:W-:Y:S01]  /*abe0*/  BPT.TRAP 0x1 ;  /* 0x000000040000795c */ /* 0x000fe20000300000 */
.L_x_9943:
[----:B--2---:R-:W-:Y:S05]  /*abf0*/  @P2 BRA `(.L_x_9941) ;  /* 0x0000000000082947 */ /* 0x004fea0003800000 */
[----:B------:R-:W2:Y:S02]  /*ac00*/  SYNCS.PHASECHK.TRANS64.TRYWAIT P2, [UR4+0x31c30], R6 ;  /* 0x031c3006ff0075a7 */ /* 0x000ea40008040144 */
[----:B--2---:R-:W-:Y:S05]  /*ac10*/  @!P2 BRA `(.L_x_9944) ;  /* 0x000000b00084a947 */ /* 0x004fea0003800000 */
.L_x_9941:
[----:B--2---:R-:W2:Y:S01]  /*ac20*/  S2R R7, SR_TID.X ;  /* 0x0000000000077919 */ /* 0x004ea20000002100 */
        /* <DEDUP_REMOVED lines=24> */
[----:B--2---:R-:W-:Y:S01]  /*adb0*/  SHF.R.U32.HI R7, RZ, 0x7, R7 ;  /* 0x00000007ff077819 */ /* 0x004fe20000011607 */
        /* <DEDUP_REMOVED lines=330> */
.L_x_9946:
[----:B------:R-:W-:Y:S01]  /*c260*/  ULEA UR4, UR7, UR37, 0x3 ;  /* 0x0000002507047291 */ /* 0x000fe2000f8e183f */
[----:B------:R-:W-:-:S05]  /*c270*/  IMAD.U32 R6, RZ, RZ, UR39 ;  /* 0x00000027ff067e24 */ /* 0x000fca000f8e00ff */
[----:B------:R-:W-:-:S04]  /*c280*/  SHF.L.U32 R6, R6, 0x1f, RZ ;  /* 0x0000001f06067819 */ /* 0x000fc800000006ff */
[----:B------:R0:W1:Y:S01]  /*c290*/  SYNCS.PHASECHK.TRANS64.TRYWAIT P2, [UR4+0x31c50], R6 ;  /* 0x031c5006ff0075a7 */ /* 0x0000620008040144 */
[----:B------:R-:W-:Y:S05]  /*c2a0*/  @!P0 BRA `(.L_x_9947) ;  /* 0x0000000000048947 */ /* 0x000fea0003800000 */
[----:B------:R-:W-:Y:S01]  /*c2b0*/  BPT.TRAP 0x1 ;  /* 0x000000040000795c */ /* 0x000fe20000300000 */
.L_x_9947:
[----:B-1----:R-:W-:Y:S05]  /*c2c0*/  @P2 BRA `(.L_x_9945) ;  /* 0x0000000000082947 */ /* 0x002fea0003800000 */
[----:B------:R-:W1:Y:S02]  /*c2d0*/  SYNCS.PHASECHK.TRANS64.TRYWAIT P2, [UR4+0x31c50], R6 ;  /* 0x031c5006ff0075a7 */ /* 0x000e640008040144 */
[----:B-1----:R-:W-:Y:S05]  /*c2e0*/  @!P2 BRA `(.L_x_9948) ;  /* 0x0000009800e8a947 */ /* 0x002fea0003800000 */
.L_x_9945:
        /* <DEDUP_REMOVED lines=88> */
[----:B------:R-:W-:Y:S01]  /*c870*/  ULDC UR14, c[0x0][0x988] ;  /* 0x00026200000e7ab9 */ /* 0x000fe20000000800 */
[----:B------:R-:W-:Y:S01]  /*c880*/  FMUL.FTZ R20, R134, UR5 ;  /* 0x0000000586147c20 */ /* 0x000fe20008410000 */
[----:B------:R-:W-:Y:S01]  /*c890*/  UMOV UR4, UR14 ;  /* 0x0000000e00047c82 */ /* 0x000fe20008000000 */
        /* <DEDUP_REMOVED lines=14> */
[----:B------:R-:W0:Y:S01]  /*c980*/  S2R R138, SR_TID.X ;  /* 0x00000000008a7919 */ /* 0x000e220000002100 */
[----:B------:R-:W-:Y:S01]  /*c990*/  UMOV UR39, UR60 ;  /* 0x0000003c00277c82 */ /* 0x000fe20008000000 */
        /* <DEDUP_REMOVED lines=11> */
[----:B------:R-:W-:Y:S01]  /*ca50*/  UIADD3 UR32, UR10, 0x300, URZ ;  /* 0x000003000a207890 */ /* 0x000fe2000fffe03f */
[----:B0-----:R-:W-:Y:S01]  /*ca60*/  SHF.R.U32.HI R145, RZ, 0x7, R138 ;  /* 0x00000007ff917819 */ /* 0x001fe2000001168a */
[----:B------:R-:W-:-:S03]  /*ca70*/  UIADD3 UR34, UR11, 0x80, URZ ;  /* 0x000000800b227890 */ /* 0x000fc6000fffe03f */
[----:B------:R-:W0:Y:S01]  /*ca80*/  MUFU.TANH R104, R104 ;  /* 0x0000006800687308 */ /* 0x000e220000002400 */
[----:B------:R-:W-:Y:S01]  /*ca90*/  UMOV UR33, 0xc0000010 ;  /* 0xc000001000217882 */ /* 0x000fe20000000000 */
[----:B------:R-:W-:Y:S01]  /*caa0*/  UMOV UR35, 0x80000020 ;  /* 0x8000002000237882 */ /* 0x000fe20000000000 */
[----:B--2---:R-:W-:Y:S02]  /*cab0*/  FMNMX.FTZ R130, R115, R130, !PT ;  /* 0x0000008273827209 */ /* 0x004fe40007810000 */
[----:B------:R-:W-:-:S03]  /*cac0*/  ISETP.GE.U32.AND P2, PT, R138, 0x180, PT ;  /* 0x000001808a00780c */ /* 0x000fc60003f46070 */
        /* <DEDUP_REMOVED lines=24> */
[----:B------:R-:W-:Y:S02]  /*cc50*/  WARPGROUP.DEPBAR.LE gsb0, 0x0 ;  /* 0x00008000000079c5 */ /* 0x000fe40000010000 */
[----:B------:R-:W-:Y:S01]  /*cc60*/  WARPGROUP.ARRIVE ;  /* 0x00000000000079c5 */ /* 0x000fe20000000000 */
[----:B------:R-:W-:Y:S01]  /*cc70*/  FMUL.FTZ R103, R76, UR5 ;  /* 0x000000054c677c20 */ /* 0x000fe20008410000 */
[----:B------:R-:W-:Y:S02]  /*cc80*/  FMUL.FTZ R76, R77, UR5 ;  /* 0x000000054d4c7c20 */ /* 0x000fe40008410000 */
[----:B------:R-:W1:Y:S01]  /*cc90*/  MUFU.TANH R81, R81 ;  /* 0x0000005100517308 */ /* 0x000e620000002400 */
[----:B--2---:R-:W-:Y:S01]  /*cca0*/  FMNMX.FTZ R131, R93, R130, !PT ;  /* 0x000000825d837209 */ /* 0x004fe20007810000 */
[----:B------:R-:W-:Y:S01]  /*ccb0*/  HGMMA.64x96x16.F32 R24, gdesc[UR32].tnspB, R24, gsb0 ;  /* 0x41600000201879f0 */ /* 0x000fe20008000818 */
[----:B------:R-:W-:-:S02]  /*ccc0*/  UIADD3 UR32, UR10, 0x480, URZ ;  /* 0x000004800a207890 */ /* 0x000fc4000fffe03f */
[----:B------:R-:W-:Y:S01]  /*ccd0*/  UIADD3 UR34, UR11, 0xc0, URZ ;  /* 0x000000c00b227890 */ /* 0x000fe2000fffe03f */
[----:B------:R-:W-:Y:S01]  /*cce0*/  UMOV UR33, 0xc0000010 ;  /* 0xc000001000217882 */ /* 0x000fe20000000000 */
[----:B------:R-:W-:Y:S01]  /*ccf0*/  UMOV UR35, 0x80000020 ;  /* 0x8000002000237882 */ /* 0x000fe20000000000 */
[----:B------:R-:W2:Y:S01]  /*cd00*/  MUFU.TANH R84, R84 ;  /* 0x0000005400547308 */ /* 0x000ea20000002400 */
[----:B0-----:R-:W-:-:S07]  /*cd10*/  FMNMX.FTZ R130, R80, R131, !PT ;  /* 0x0000008350827209 */ /* 0x001fce0007810000 */
[----:B------:R-:W0:Y:S01]  /*cd20*/  MUFU.TANH R85, R85 ;  /* 0x0000005500557308 */ /* 0x000e220000002400 */
[----:B-1----:R-:W-:-:S07]  /*cd30*/  FMNMX.FTZ R77, R81, R130, !PT ;  /* 0x00000082514d7209 */ /* 0x002fce0007810000 */
[----:B------:R-:W1:Y:S01]  /*cd40*/  MUFU.TANH R72, R72 ;  /* 0x0000004800487308 */ /* 0x000e620000002400 */
[----:B--2---:R-:W-:Y:S01]  /*cd50*/  FMNMX.FTZ R130, R84, R77, !PT ;  /* 0x0000004d54827209 */ /* 0x004fe20007810000 */
[----:B------:R-:W-:Y:S01]  /*cd60*/  FMUL.FTZ R77, R90, UR5 ;  /* 0x000000055a4d7c20 */ /* 0x000fe20008410000 */
[----:B------:R-:W-:Y:S01]  /*cd70*/  FMUL.FTZ R90, R91, UR5 ;  /* 0x000000055b5a7c20 */ /* 0x000fe20008410000 */
[----:B------:R-:W-:Y:S01]  /*cd80*/  FMUL.FTZ R91, R94, UR5 ;  /* 0x000000055e5b7c20 */ /* 0x000fe20008410000 */
[----:B------:R-:W-:Y:S01]  /*cd90*/  FMUL.FTZ R94, R95, UR5 ;  /* 0x000000055f5e7c20 */ /* 0x000fe20008410000 */
[----:B------:R-:W-:Y:S02]  /*cda0*/  FMUL.FTZ R95, R74, UR5 ;  /* 0x000000054a5f7c20 */ /* 0x000fe40008410000 */
        /* <DEDUP_REMOVED lines=16> */
[----:B------:R-:W2:Y:S01]  /*ceb0*/  SHFL.BFLY PT, R131, R130, 0x1, 0x1f ;  /* 0x0c201f0082837f89 */ /* 0x000ea200000e0000 */
[----:B------:R-:W-:Y:S02]  /*cec0*/  WARPGROUP.DEPBAR.LE gsb0, 0x0 ;  /* 0x00008000000079c5 */ /* 0x000fe40000010000 */
[----:B------:R-:W-:-:S04]  /*ced0*/  WARPGROUP.ARRIVE ;  /* 0x00000000000079c5 */ /* 0x000fc80000000000 */
[----:B------:R-:W1:Y:S02]  /*cee0*/  MUFU.TANH R20, R20 ;  /* 0x0000001400147308 */ /* 0x000e640000002400 */
[----:B------:R-:W-:Y:S01]  /*cef0*/  HGMMA.64x96x16.F32 R24, gdesc[UR32].tnspB, R24, gsb0 ;  /* 0x41600000201879f0 */ /* 0x000fe20008000818 */
[----:B------:R-:W-:Y:S02]  /*cf00*/  UIADD3 UR32, UR10, 0x600, URZ ;  /* 0x000006000a207890 */ /* 0x000fe4000fffe03f */
[----:B------:R-:W-:-:S03]  /*cf10*/  UIADD3 UR34, UR11, 0x100, URZ ;  /* 0x000001000b227890 */ /* 0x000fc6000fffe03f */
[----:B------:R-:W1:Y:S01]  /*cf20*/  MUFU.TANH R128, R128 ;  /* 0x0000008000807308 */ /* 0x000e620000002400 */
[----:B------:R-:W-:Y:S01]  /*cf30*/  UMOV UR33, 0xc0000010 ;  /* 0xc000001000217882 */ /* 0x000fe20000000000 */
[----:B------:R-:W-:Y:S01]  /*cf40*/  UMOV UR35, 0x80000020 ;  /* 0x8000002000237882 */ /* 0x000fe20000000000 */
[----:B--2---:R-:W-:-:S05]  /*cf50*/  FMNMX.FTZ R74, R130, R131, !PT ;  /* 0x00000083824a7209 */ /* 0x004fca0007810000 */
[----:B------:R-:W2:Y:S01]  /*cf60*/  MUFU.TANH R121, R121 ;  /* 0x0000007900797308 */ /* 0x000ea20000002400 */
[C---:B------:R-:W-:Y:S01]  /*cf70*/  FMUL.FTZ R132, R74.reuse, UR4 ;  /* 0x000000044a847c20 */ /* 0x040fe20008410000 */
[----:B------:R-:W-:-:S03]  /*cf80*/  FADD.FTZ R4, -R74, R4 ;  /* 0x000000044a047221 */ /* 0x000fc60000010100 */
[--C-:B------:R-:W-:Y:S01]  /*cf90*/  FFMA.FTZ R134, R12, UR4, -R132.reuse ;  /* 0x000000040c867c23 */ /* 0x100fe20008010884 */
[----:B------:R-:W-:Y:S01]  /*cfa0*/  FMNMX.FTZ R12, R7, R5, !PT ;  /* 0x00000005070c7209 */ /* 0x000fe20007810000 */
[--C-:B------:R-:W-:Y:S01]  /*cfb0*/  FFMA.FTZ R131, R10, UR4, -R132.reuse ;  /* 0x000000040a837c23 */ /* 0x100fe20008010884 */
[--C-:B------:R-:W-:Y:S01]  /*cfc0*/  FFMA.FTZ R10, R15, UR4, -R132.reuse ;  /* 0x000000040f0a7c23 */ /* 0x100fe20008010884 */
[----:B------:R-:W2:Y:S01]  /*cfd0*/  MUFU.TANH R122, R122 ;  /* 0x0000007a007a7308 */ /* 0x000ea20000002400 */
[----:B0-----:R-:W-:Y:S01]  /*cfe0*/  FMNMX.FTZ R12, R9, R12, !PT ;  /* 0x0000000c090c7209 */ /* 0x001fe20007810000 */
[--C-:B------:R-:W-:Y:S01]  /*cff0*/  FFMA.FTZ R133, R8, UR4, -R132.reuse ;  /* 0x0000000408857c23 */ /* 0x100fe20008010884 */
[--C-:B------:R-:W-:Y:S01]  /*d000*/  FFMA.FTZ R8, R14, UR4, -R132.reuse ;  /* 0x000000040e087c23 */ /* 0x100fe20008010884 */
[----:B------:R-:W-:Y:S01]  /*d010*/  FMUL.FTZ R4, R4, UR4 ;  /* 0x0000000404047c20 */ /* 0x000fe20008410000 */
[----:B---3--:R-:W-:Y:S01]  /*d020*/  FMNMX.FTZ R12, R11, R12, !PT ;  /* 0x0000000c0b0c7209 */ /* 0x008fe20007810000 */
[--C-:B------:R-:W-:Y:S01]  /*d030*/  FFMA.FTZ R6, R6, UR4, -R132.reuse ;  /* 0x0000000406067c23 */ /* 0x100fe20008010884 */
[--C-:B------:R-:W-:Y:S01]  /*d040*/  FFMA.FTZ R19, R19, UR4, -R132.reuse ;  /* 0x0000000413137c23 */ /* 0x100fe20008010884 */
[----:B------:R-:W0:Y:S01]  /*d050*/  MUFU.TANH R124, R124 ;  /* 0x0000007c007c7308 */ /* 0x000e220000002400 */
[----:B----4-:R-:W-:Y:S01]  /*d060*/  FMNMX.FTZ R12, R13, R12, !PT ;  /* 0x0000000c0d0c7209 */ /* 0x010fe20007810000 */
[--C-:B------:R-:W-:Y:S01]  /*d070*/  FFMA.FTZ R21, R21, UR4, -R132.reuse ;  /* 0x0000000415157c23 */ /* 0x100fe20008010884 */
[--C-:B------:R-:W-:Y:S01]  /*d080*/  FFMA.FTZ R120, R120, UR4, -R132.reuse ;  /* 0x0000000478787c23 */ /* 0x100fe20008010884 */
[--C-:B------:R-:W-:Y:S01]  /*d090*/  FFMA.FTZ R129, R129, UR4, -R132.reuse ;  /* 0x0000000481817c23 */ /* 0x100fe20008010884 */
[----:B-----5:R-:W-:Y:S01]  /*d0a0*/  FMNMX.FTZ R15, R17, R12, !PT ;  /* 0x0000000c110f7209 */ /* 0x020fe20007810000 */
[--C-:B------:R-:W-:Y:S01]  /*d0b0*/  FFMA.FTZ R123, R123, UR4, -R132.reuse ;  /* 0x000000047b7b7c23 */ /* 0x100fe20008010884 */
[--C-:B------:R-:W-:Y:S01]  /*d0c0*/  FFMA.FTZ R125, R125, UR4, -R132.reuse ;  /* 0x000000047d7d7c23 */ /* 0x100fe20008010884 */
[----:B------:R-:W3:Y:S01]  /*d0d0*/  MUFU.TANH R126, R126 ;  /* 0x0000007e007e7308 */ /* 0x000ee20000002400 */
[----:B-1----:R-:W-:Y:S01]  /*d0e0*/  FMNMX.FTZ R15, R18, R15, !PT ;  /* 0x0000000f120f7209 */ /* 0x002fe20007810000 */
[--C-:B------:R-:W-:Y:S01]  /*d0f0*/  FFMA.FTZ R112, R112, UR4, -R132.reuse ;  /* 0x0000000470707c23 */ /* 0x100fe20008010884 */
[--C-:B------:R-:W-:Y:S01]  /*d100*/  FFMA.FTZ R127, R127, UR4, -R132.reuse ;  /* 0x000000047f7f7c23 */ /* 0x100fe20008010884 */
[--C-:B------:R-:W-:Y:S01]  /*d110*/  FFMA.FTZ R115, R115, UR4, -R132.reuse ;  /* 0x0000000473737c23 */ /* 0x100fe20008010884 */
[----:B------:R-:W-:Y:S01]  /*d120*/  FMNMX.FTZ R15, R20, R15, !PT ;  /* 0x0000000f140f7209 */ /* 0x000fe20007810000 */
[--C-:B------:R-:W-:Y:S01]  /*d130*/  FFMA.FTZ R117, R117, UR4, -R132.reuse ;  /* 0x0000000475757c23 */ /* 0x100fe20008010884 */
[--C-:B------:R-:W-:Y:S01]  /*d140*/  FFMA.FTZ R104, R104, UR4, -R132.reuse ;  /* 0x0000000468687c23 */ /* 0x100fe20008010884 */
[----:B------:R-:W1:Y:S01]  /*d150*/  MUFU.TANH R113, R113 ;  /* 0x0000007100717308 */ /* 0x000e620000002400 */
        /* <DEDUP_REMOVED lines=12> */
[----:B0-----:R-:W-:Y:S01]  /*d220*/  FMNMX.FTZ R15, R124, R15, !PT ;  /* 0x0000000f7c0f7209 */ /* 0x001fe20007810000 */
[--C-:B------:R-:W-:Y:S01]  /*d230*/  FFMA.FTZ R89, R89, UR4, -R132.reuse ;  /* 0x0000000459597c23 */ /* 0x100fe20008010884 */
[--C-:B------:R-:W-:Y:S01]  /*d240*/  FFMA.FTZ R92, R92, UR4, -R132.reuse ;  /* 0x000000045c5c7c23 */ /* 0x100fe20008010884 */
[----:B------:R-:W0:Y:S01]  /*d250*/  MUFU.TANH R116, R116 ;  /* 0x0000007400747308 */ /* 0x000e220000002400 */
[----:B---3--:R-:W-:Y:S01]  /*d260*/  FMNMX.FTZ R12, R126, R15, !PT ;  /* 0x0000000f7e0c7209 */ /* 0x008fe20007810000 */
[--C-:B------:R-:W-:Y:S01]  /*d270*/  FFMA.FTZ R93, R93, UR4, -R132.reuse ;  /* 0x000000045d5d7c23 */ /* 0x100fe20008010884 */
[--C-:B------:R-:W-:Y:S01]  /*d280*/  FFMA.FTZ R80, R80, UR4, -R132.reuse ;  /* 0x0000000450507c23 */ /* 0x100fe20008010884 */
[--C-:B------:R-:W-:Y:S01]  /*d290*/  FFMA.FTZ R81, R81, UR4, -R132.reuse ;  /* 0x0000000451517c23 */ /* 0x100fe20008010884 */
[----:B-1----:R-:W-:Y:S01]  /*d2a0*/  FMNMX.FTZ R15, R113, R12, !PT ;  /* 0x0000000c710f7209 */ /* 0x002fe20007810000 */
[--C-:B------:R-:W-:Y:S01]  /*d2b0*/  FFMA.FTZ R84, R84, UR4, -R132.reuse ;  /* 0x0000000454547c23 */ /* 0x100fe20008010884 */
[--C-:B------:R-:W-:Y:S01]  /*d2c0*/  FFMA.FTZ R85, R85, UR4, -R132.reuse ;  /* 0x0000000455557c23 */ /* 0x100fe20008010884 */
[----:B------:R-:W1:Y:S01]  /*d2d0*/  MUFU.TANH R118, R118 ;  /* 0x0000007600767308 */ /* 0x000e620000002400 */
[----:B--2---:R-:W-:Y:S01]  /*d2e0*/  FMNMX.FTZ R15, R114, R15, !PT ;  /* 0x0000000f720f7209 */ /* 0x004fe20007810000 */
[--C-:B------:R-:W-:Y:S01]  /*d2f0*/  FFMA.FTZ R72, R72, UR4, -R132.reuse ;  /* 0x0000000448487c23 */ /* 0x100fe20008010884 */
[--C-:B------:R-:W-:Y:S01]  /*d300*/  FFMA.FTZ R73, R73, UR4, -R132.reuse ;  /* 0x0000000449497c23 */ /* 0x100fe20008010884 */
[--C-:B------:R-:W-:Y:S01]  /*d310*/  FFMA.FTZ R103, R103, UR4, -R132.reuse ;  /* 0x0000000467677c23 */ /* 0x100fe20008010884 */
[----:B------:R-:W-:-:S03]  /*d320*/  FFMA.FTZ R132, R76, UR4, -R132 ;  /* 0x000000044c847c23 */ /* 0x000fc60008010884 */
[----:B------:R-:W2:Y:S01]  /*d330*/  MUFU.TANH R106, R106 ;  /* 0x0000006a006a7308 */ /* 0x000ea20000002400 */
[----:B0-----:R-:W-:-:S07]  /*d340*/  FMNMX.FTZ R15, R116, R15, !PT ;  /* 0x0000000f740f7209 */ /* 0x001fce0007810000 */
[----:B------:R-:W0:Y:S01]  /*d350*/  MUFU.TANH R107, R107 ;  /* 0x0000006b006b7308 */ /* 0x000e220000002400 */
[----:B-1----:R-:W-:-:S07]  /*d360*/  FMNMX.FTZ R15, R118, R15, !PT ;  /* 0x0000000f760f7209 */ /* 0x002fce0007810000 */
[----:B------:R-:W1:Y:S01]  /*d370*/  MUFU.TANH R109, R109 ;  /* 0x0000006d006d7308 */ /* 0x000e620000002400 */
[----:B--2---:R-:W-:Y:S01]  /*d380*/  FMNMX.FTZ R12, R106, R15, !PT ;  /* 0x0000000f6a0c7209 */ /* 0x004fe20007810000 */
[----:B------:R-:W-:Y:S02]  /*d390*/  WARPGROUP.DEPBAR.LE gsb0, 0x0 ;  /* 0x00008000000079c5 */ /* 0x000fe40000010000 */
[----:B------:R-:W-:-:S04]  /*d3a0*/  WARPGROUP.ARRIVE ;  /* 0x00000000000079c5 */ /* 0x000fc80000000000 */
[----:B------:R-:W2:Y:S01]  /*d3b0*/  MUFU.TANH R110, R110 ;  /* 0x0000006e006e7308 */ /* 0x000ea20000002400 */
[----:B0-----:R-:W-:Y:S01]  /*d3c0*/  FMNMX.FTZ R12, R107, R12, !PT ;  /* 0x0000000c6b0c7209 */ /* 0x001fe20007810000 */
[----:B------:R-:W-:Y:S01]  /*d3d0*/  HGMMA.64x96x16.F32 R24, gdesc[UR32].tnspB, R24, gsb0 ;  /* 0x41600000201879f0 */ /* 0x000fe20008000818 */
[----:B------:R-:W-:Y:S02]  /*d3e0*/  UIADD3 UR32, UR10, 0x780, URZ ;  /* 0x000007800a207890 */ /* 0x000fe4000fffe03f */
[----:B------:R-:W-:-:S03]  /*d3f0*/  UIADD3 UR34, UR11, 0x140, URZ ;  /* 0x000001400b227890 */ /* 0x000fc6000fffe03f */
[----:B------:R-:W0:Y:S01]  /*d400*/  MUFU.TANH R97, R97 ;  /* 0x0000006100617308 */ /* 0x000e220000002400 */
[----:B------:R-:W-:Y:S01]  /*d410*/  UMOV UR33, 0xc0000010 ;  /* 0xc000001000217882 */ /* 0x000fe20000000000 */
[----:B------:R-:W-:Y:S01]  /*d420*/  UMOV UR35, 0x80000020 ;  /* 0x8000002000237882 */ /* 0x000fe20000000000 */
[----:B-1----:R-:W-:-:S05]  /*d430*/  FMNMX.FTZ R15, R109, R12, !PT ;  /* 0x0000000c6d0f7209 */ /* 0x002fca0007810000 */
        /* <DEDUP_REMOVED lines=34> */
[----:B0-----:R-:W-:-:S07]  /*d660*/  FMNMX.FTZ R12, R95, R12, !PT ;  /* 0x0000000c5f0c7209 */ /* 0x001fce0007810000 */
[----:B------:R-:W0:Y:S01]  /*d670*/  MUFU.TANH R79, R79 ;  /* 0x0000004f004f7308 */ /* 0x000e220000002400 */
[----:B-1----:R-:W-:-:S07]  /*d680*/  FMNMX.FTZ R15, R75, R12, !PT ;  /* 0x0000000c4b0f7209 */ /* 0x002fce0007810000 */
[----:B------:R-:W-:Y:S01]  /*d690*/  MUFU.EX2 R4, R4 ;  /* 0x0000000400047308 */ /* 0x000fe20000000800 */
[----:B--2---:R-:W-:-:S07]  /*d6a0*/  FMNMX.FTZ R12, R78, R15, !PT ;  /* 0x0000000f4e0c7209 */ /* 0x004fce0007810000 */
        /* <DEDUP_REMOVED lines=12> */
[----:B0-----:R-:W-:-:S05]  /*d770*/  FMNMX.FTZ R130, R14, R15, !PT ;  /* 0x0000000f0e827209 */ /* 0x001fca0007810000 */
[C---:B------:R-:W-:Y:S01]  /*d780*/  FMUL.FTZ R135, R130.reuse, UR4 ;  /* 0x0000000482877c20 */ /* 0x040fe20008410000 */
[----:B------:R-:W-:Y:S01]  /*d790*/  FADD.FTZ R12, -R130, R5 ;  /* 0x00000005820c7221 */ /* 0x000fe20000010100 */
[----:B------:R-:W-:Y:S02]  /*d7a0*/  MUFU.EX2 R120, R120 ;  /* 0x0000007800787308 */ /* 0x000fe40000000800 */
[--C-:B------:R-:W-:Y:S01]  /*d7b0*/  FFMA.FTZ R7, R7, UR4, -R135.reuse ;  /* 0x0000000407077c23 */ /* 0x100fe20008010887 */
[--C-:B------:R-:W-:Y:S01]  /*d7c0*/  FFMA.FTZ R136, R13, UR4, -R135.reuse ;  /* 0x000000040d887c23 */ /* 0x100fe20008010887 */
[----:B------:R-:W-:Y:S01]  /*d7d0*/  IMAD.U32 R13, RZ, RZ, UR36 ;  /* 0x00000024ff0d7e24 */ /* 0x000fe2000f8e00ff */
[----:B------:R-:W-:Y:S02]  /*d7e0*/  WARPGROUP.DEPBAR.LE gsb0, 0x0 ;  /* 0x00008000000079c5 */ /* 0x000fe40000010000 */
[----:B------:R-:W-:Y:S01]  /*d7f0*/  WARPGROUP.ARRIVE ;  /* 0x00000000000079c5 */ /* 0x000fe20000000000 */
[----:B------:R-:W-:Y:S01]  /*d800*/  FMUL.FTZ R12, R12, UR4 ;  /* 0x000000040c0c7c20 */ /* 0x000fe20008410000 */
[--C-:B------:R-:W-:Y:S01]  /*d810*/  FFMA.FTZ R15, R9, UR4, -R135.reuse ;  /* 0x00000004090f7c23 */ /* 0x100fe20008010887 */
[----:B------:R-:W-:Y:S01]  /*d820*/  MUFU.EX2 R7, R7 ;  /* 0x0000000700077308 */ /* 0x000fe20000000800 */
[--C-:B------:R-:W-:Y:S01]  /*d830*/  FFMA.FTZ R14, R11, UR4, -R135.reuse ;  /* 0x000000040b0e7c23 */ /* 0x100fe20008010887 */
[----:B------:R-:W-:Y:S01]  /*d840*/  @!P1 LEA R13, R13, UR37, 0x3 ;  /* 0x000000250d0d9c11 */ /* 0x000fe2000f8e18ff */
[----:B------:R-:W-:Y:S01]  /*d850*/  HGMMA.64x96x16.F32 R24, gdesc[UR32].tnspB, R24, gsb0 ;  /* 0x41600000201879f0 */ /* 0x000fe20008000818 */
[----:B------:R-:W-:Y:S01]  /*d860*/  UIADD3 UR32, UR10, 0xa80, URZ ;  /* 0x00000a800a207890 */ /* 0x000fe2000fffe03f */
[--C-:B------:R-:W-:Y:S01]  /*d870*/  FFMA.FTZ R137, R18, UR4, -R135.reuse ;  /* 0x0000000412897c23 */ /* 0x100fe20008010887 */
[----:B------:R-:W-:Y:S01]  /*d880*/  UIADD3 UR34, UR11, 0x1c0, URZ ;  /* 0x000001c00b227890 */ /* 0x000fe2000fffe03f */
[----:B------:R-:W-:Y:S01]  /*d890*/  @!P1 VIADD R13, R13, 0x31c40 ;  /* 0x00031c400d0d9836 */ /* 0x000fe20000000000 */
[----:B------:R-:W-:Y:S01]  /*d8a0*/  UMOV UR33, 0xc0000010 ;  /* 0xc000001000217882 */ /* 0x000fe20000000000 */
[----:B------:R-:W-:Y:S01]  /*d8b0*/  UMOV UR35, 0x80000020 ;  /* 0x8000002000237882 */ /* 0x000fe20000000000 */
[----:B------:R0:W1:Y:S01]  /*d8c0*/  MUFU.EX2 R76, R12 ;  /* 0x0000000c004c7308 */ /* 0x0000620000000800 */
[--C-:B------:R-:W-:Y:S01]  /*d8d0*/  FFMA.FTZ R18, R116, UR4, -R135.reuse ;  /* 0x0000000474127c23 */ /* 0x100fe20008010887 */
[--C-:B------:R-:W-:Y:S01]  /*d8e0*/  FFMA.FTZ R116, R118, UR4, -R135.reuse ;  /* 0x0000000476747c23 */ /* 0x100fe20008010887 */
[--C-:B------:R-:W-:Y:S01]  /*d8f0*/  FFMA.FTZ R9, R17, UR4, -R135.reuse ;  /* 0x0000000411097c23 */ /* 0x100fe20008010887 */
[--C-:B------:R-:W-:Y:S01]  /*d900*/  FFMA.FTZ R11, R20, UR4, -R135.reuse ;  /* 0x00000004140b7c23 */ /* 0x100fe20008010887 */
[--C-:B------:R-:W-:Y:S01]  /*d910*/  FFMA.FTZ R128, R128, UR4, -R135.reuse ;  /* 0x0000000480807c23 */ /* 0x100fe20008010887 */
[--C-:B------:R-:W-:Y:S01]  /*d920*/  FFMA.FTZ R121, R121, UR4, -R135.reuse ;  /* 0x0000000479797c23 */ /* 0x100fe20008010887 */
[----:B------:R-:W-:Y:S01]  /*d930*/  FFMA.FTZ R122, R122, UR4, -R135 ;  /* 0x000000047a7a7c23 */ /* 0x000fe20008010887 */
[----:B------:R-:W-:Y:S01]  /*d940*/  MUFU.EX2 R5, R132 ;  /* 0x0000008400057308 */ /* 0x000fe20000000800 */
[----:B0-----:R-:W-:-:S02]  /*d950*/  VIADD R12, R145, 0x9 ;  /* 0x00000009910c7836 */ /* 0x001fc40000000000 */
[--C-:B------:R-:W-:Y:S01]  /*d960*/  FFMA.FTZ R20, R124, UR4, -R135.reuse ;  /* 0x000000047c147c23 */ /* 0x100fe20008010887 */
[--C-:B------:R-:W-:Y:S01]  /*d970*/  FFMA.FTZ R124, R126, UR4, -R135.reuse ;  /* 0x000000047e7c7c23 */ /* 0x100fe20008010887 */
[--C-:B------:R-:W-:Y:S01]  /*d980*/  FFMA.FTZ R113, R113, UR4, -R135.reuse ;  /* 0x0000000471717c23 */ /* 0x100fe20008010887 */
[--C-:B------:R-:W-:Y:S01]  /*d990*/  FFMA.FTZ R114, R114, UR4, -R135.reuse ;  /* 0x0000000472727c23 */ /* 0x100fe20008010887 */
[----:B------:R-:W-:Y:S01]  /*d9a0*/  SEL R118, R12, 0x9, !P2 ;  /* 0x000000090c767807 */ /* 0x000fe20005000000 */
[----:B------:R-:W-:Y:S01]  /*d9b0*/  FFMA.FTZ R17, R106, UR4, -R135 ;  /* 0x000000046a117c23 */ /* 0x000fe20008010887 */
[----:B------:R-:W0:Y:S01]  /*d9c0*/  MUFU.EX2 R15, R15 ;  /* 0x0000000f000f7308 */ /* 0x000e220000000800 */
[----:B------:R-:W-:Y:S01]  /*d9d0*/  @!P1 PRMT R12, RZ, 0x654, R13 ;  /* 0x00000654ff0c9816 */ /* 0x000fe2000000000d */
        /* <DEDUP_REMOVED lines=13> */
[----:B------:R-:W-:Y:S01]  /*dab0*/  FFMA.FTZ R79, R79, UR4, -R135 ;  /* 0x000000044f4f7c23 */ /* 0x000fe20008010887 */
[----:B------:R-:W4:Y:S01]  /*dac0*/  MUFU.EX2 R136, R136 ;  /* 0x0000008800887308 */ /* 0x000f220000000800 */
[----:B--2---:R-:W-:-:S02]  /*dad0*/  IMAD.U32 R14, RZ, RZ, UR7 ;  /* 0x00000007ff0e7e24 */ /* 0x004fc4000f8e00ff */
[----:B------:R-:W-:Y:S01]  /*dae0*/  FFMA.FTZ R95, R95, UR4, -R135 ;  /* 0x000000045f5f7c23 */ /* 0x000fe20008010887 */
[----:B------:R-:W-:Y:S01]  /*daf0*/  ISETP.LT.AND P2, PT, RZ, UR38, PT ;  /* 0x00000026ff007c0c */ /* 0x000fe2000bf41270 */
[----:B------:R-:W-:Y:S01]  /*db00*/  UIADD3 UR7, UR38, -0x1, URZ ;  /* 0xffffffff26077890 */ /* 0x000fe2000fffe03f */
[----:B------:R-:W-:Y:S02]  /*db10*/  @!P1 LEA R14, R14, UR37, 0x3 ;  /* 0x000000250e0e9c11 */ /* 0x000fe4000f8e18ff */
[----:B------:R-:W2:Y:S02]  /*db20*/  MUFU.EX2 R9, R9 ;  /* 0x0000000900097308 */ /* 0x000ea40000000800 */
[----:B------:R-:W-:Y:S01]  /*db30*/  @!P1 IADD3 R13, R14, 0x31c60, RZ ;  /* 0x00031c600e0d9810 */ /* 0x000fe20007ffe0ff */
[----:B-1----:R-:W-:Y:S01]  /*db40*/  FFMA.FTZ R14, R76, R0, R7 ;  /* 0x000000004c0e7223 */ /* 0x002fe20000010007 */
[----:B------:R-:W-:Y:S01]  /*db50*/  FFMA.FTZ R0, R98, UR4, -R135 ;  /* 0x0000000462007c23 */ /* 0x000fe20008010887 */
[----:B------:R-:W-:Y:S01]  /*db60*/  UMOV UR38, UR7 ;  /* 0x0000000700267c82 */ /* 0x000fe20008000000 */
[----:B------:R-:W-:Y:S01]  /*db70*/  @!P1 PRMT R13, RZ, 0x654, R13 ;  /* 0x00000654ff0d9816 */ /* 0x000fe2000000000d */
[----:B------:R-:W-:Y:S01]  /*db80*/  UMOV UR7, UR36 ;  /* 0x0000002400077c82 */ /* 0x000fe20008000000 */
[----:B------:R-:W1:Y:S08]  /*db90*/  MUFU.EX2 R137, R137 ;  /* 0x0000008900897308 */ /* 0x000e700000000800 */
[----:B------:R-:W5:Y:S08]  /*dba0*/  MUFU.EX2 R11, R11 ;  /* 0x0000000b000b7308 */ /* 0x000f700000000800 */
[----:B------:R-:W5:Y:S08]  /*dbb0*/  MUFU.EX2 R128, R128 ;  /* 0x0000008000807308 */ /* 0x000f700000000800 */
[----:B------:R-:W5:Y:S08]  /*dbc0*/  MUFU.EX2 R121, R121 ;  /* 0x0000007900797308 */ /* 0x000f700000000800 */
[----:B------:R-:W-:Y:S08]  /*dbd0*/  MUFU.EX2 R129, R129 ;  /* 0x0000008100817308 */ /* 0x000ff00000000800 */
[----:B------:R-:W5:Y:S01]  /*dbe0*/  MUFU.EX2 R122, R122 ;  /* 0x0000007a007a7308 */ /* 0x000f620000000800 */
[----:B------:R-:W-:-:S02]  /*dbf0*/  WARPGROUP.DEPBAR.LE gsb0, 0x0 ;  /* 0x00008000000079c5 */ /* 0x000fc40000010000 */
[----:B------:R-:W-:-:S05]  /*dc00*/  WARPGROUP.ARRIVE ;  /* 0x00000000000079c5 */ /* 0x000fca0000000000 */
[----:B------:R-:W-:Y:S01]  /*dc10*/  MUFU.EX2 R123, R123 ;  /* 0x0000007b007b7308 */ /* 0x000fe20000000800 */
[----:B------:R-:W-:Y:S01]  /*dc20*/  HGMMA.64x96x16.F32 R24, gdesc[UR32].tnspB, R24, gsb0 ;  /* 0x41600000201879f0 */ /* 0x000fe20008000818 */
[----:B------:R-:W-:Y:S02]  /*dc30*/  UIADD3 UR32, UR10, 0xc00, URZ ;  /* 0x00000c000a207890 */ /* 0x000fe4000fffe03f */
[----:B------:R-:W-:-:S04]  /*dc40*/  UIADD3 UR34, UR11, 0x200, URZ ;  /* 0x000002000b227890 */ /* 0x000fc8000fffe03f */
[----:B------:R-:W-:Y:S01]  /*dc50*/  MUFU.EX2 R20, R20 ;  /* 0x0000001400147308 */ /* 0x000fe20000000800 */
[----:B------:R-:W-:Y:S01]  /*dc60*/  UMOV UR33, 0xc0000010 ;  /* 0xc000001000217882 */ /* 0x000fe20000000000 */
[----:B------:R-:W-:-:S06]  /*dc70*/  UMOV UR35, 0x80000020 ;  /* 0x8000002000237882 */ /* 0x000fcc0000000000 */
[----:B------:R-:W5:Y:S08]  /*dc80*/  MUFU.EX2 R125, R125 ;  /* 0x0000007d007d7308 */ /* 0x000f700000000800 */
[----:B------:R-:W5:Y:S08]  /*dc90*/  MUFU.EX2 R124, R124 ;  /* 0x0000007c007c7308 */ /* 0x000f700000000800 */
[----:B------:R-:W5:Y:S08]  /*dca0*/  MUFU.EX2 R112, R112 ;  /* 0x0000007000707308 */ /* 0x000f700000000800 */
[----:B------:R-:W-:Y:S08]  /*dcb0*/  MUFU.EX2 R113, R113 ;  /* 0x0000007100717308 */ /* 0x000ff00000000800 */
[----:B------:R-:W5:Y:S08]  /*dcc0*/  MUFU.EX2 R127, R127 ;  /* 0x0000007f007f7308 */ /* 0x000f700000000800 */
[----:B------:R-:W5:Y:S08]  /*dcd0*/  MUFU.EX2 R114, R114 ;  /* 0x0000007200727308 */ /* 0x000f700000000800 */
[----:B------:R-:W-:Y:S08]  /*dce0*/  MUFU.EX2 R115, R115 ;  /* 0x0000007300737308 */ /* 0x000ff00000000800 */
[----:B------:R-:W-:Y:S08]  /*dcf0*/  MUFU.EX2 R18, R18 ;  /* 0x0000001200127308 */ /* 0x000ff00000000800 */
[----:B------:R-:W5:Y:S08]  /*dd00*/  MUFU.EX2 R117, R117 ;  /* 0x0000007500757308 */ /* 0x000f700000000800 */
[----:B------:R-:W5:Y:S08]  /*dd10*/  MUFU.EX2 R116, R116 ;  /* 0x0000007400747308 */ /* 0x000f700000000800 */
        /* <DEDUP_REMOVED lines=16> */
[----:B------:R-:W5:Y:S08]  /*de20*/  MUFU.EX2 R101, R101 ;  /* 0x0000006500657308 */ /* 0x000f700000000800 */
        /* <DEDUP_REMOVED lines=12> */
[----:B0-----:R-:W-:Y:S01]  /*def0*/  FADD.FTZ R3, R15, R14 ;  /* 0x0000000e0f037221 */ /* 0x001fe20000010000 */
[----:B------:R0:W-:Y:S01]  /*df00*/  @!P1 SYNCS.ARRIVE.TRANS64.RED.A1T0 RZ, [R13+URZ], RZ ;  /* 0x000000ff0dff99a7 */ /* 0x0001e2000810043f */
[----:B------:R-:W-:Y:S01]  /*df10*/  F2FP.F16.F32.PACK_AB R14, R134, R131 ;  /* 0x00000083860e723e */ /* 0x000fe200000000ff */
[----:B------:R-:W-:Y:S01]  /*df20*/  FADD.FTZ R12, R133, R12 ;  /* 0x0000000c850c7221 */ /* 0x000fe20000010000 */
[----:B------:R-:W-:Y:S01]  /*df30*/  MUFU.EX2 R92, R92 ;  /* 0x0000005c005c7308 */ /* 0x000fe20000000800 */
[-C--:B------:R-:W-:Y:S01]  /*df40*/  FMUL.FTZ R36, R36, R4.reuse ;  /* 0x0000000424247220 */ /* 0x080fe20000410000 */
[-C--:B------:R-:W-:Y:S01]  /*df50*/  FMUL.FTZ R37, R37, R4.reuse ;  /* 0x0000000425257220 */ /* 0x080fe20000410000 */
[-C--:B------:R-:W-:Y:S01]  /*df60*/  FMUL.FTZ R40, R40, R4.reuse ;  /* 0x0000000428287220 */ /* 0x080fe20000410000 */
[----:B------:R-:W-:Y:S01]  /*df70*/  FMUL.FTZ R41, R41, R4 ;  /* 0x0000000429297220 */ /* 0x000fe20000410000 */
[----:B0-----:R-:W-:Y:S01]  /*df80*/  FADD.FTZ R13, R131, R12 ;  /* 0x0000000c830d7221 */ /* 0x001fe20000010000 */
[----:B------:R-:W-:Y:S01]  /*df90*/  F2FP.F16.F32.PACK_AB R12, R133, R6 ;  /* 0x00000006850c723e */ /* 0x000fe200000000ff */
[----:B------:R-:W-:Y:S01]  /*dfa0*/  FADD.FTZ R133, R132, R3 ;  /* 0x0000000384857221 */ /* 0x000fe20000010000 */
[----:B------:R-:W-:Y:S01]  /*dfb0*/  FFMA.FTZ R3, R100, UR4, -R135 ;  /* 0x0000000464037c23 */ /* 0x000fe20008010887 */
[----:B------:R-:W-:Y:S01]  /*dfc0*/  FADD.FTZ R139, R134, R13 ;  /* 0x0000000d868b7221 */ /* 0x000fe20000010000 */
[----:B------:R-:W-:Y:S01]  /*dfd0*/  F2FP.F16.F32.PACK_AB R13, R15, R7 ;  /* 0x000000070f0d723e */ /* 0x000fe200000000ff */
[----:B----4-:R-:W-:Y:S01]  /*dfe0*/  FADD.FTZ R98, R136, R133 ;  /* 0x0000008588627221 */ /* 0x010fe20000010000 */
[----:B------:R-:W-:Y:S01]  /*dff0*/  FFMA.FTZ R7, R77, UR4, -R135 ;  /* 0x000000044d077c23 */ /* 0x000fe20008010887 */
[----:B------:R-:W-:Y:S01]  /*e000*/  FADD.FTZ R139, R8, R139 ;  /* 0x0000008b088b7221 */ /* 0x000fe20000010000 */
[----:B------:R-:W-:Y:S01]  /*e010*/  FFMA.FTZ R77, R82, UR4, -R135 ;  /* 0x00000004524d7c23 */ /* 0x000fe20008010887 */
[----:B--2---:R-:W-:Y:S01]  /*e020*/  FADD.FTZ R98, R9, R98 ;  /* 0x0000006209627221 */ /* 0x004fe20000010000 */
[----:B------:R-:W-:Y:S01]  /*e030*/  F2FP.F16.F32.PACK_AB R15, R136, R132 ;  /* 0x00000084880f723e */ /* 0x000fe200000000ff */
[----:B------:R-:W-:Y:S01]  /*e040*/  FADD.FTZ R100, R10, R139 ;  /* 0x0000008b0a647221 */ /* 0x000fe20000010000 */
[----:B------:R-:W-:Y:S01]  /*e050*/  FFMA.FTZ R6, R102, UR4, -R135 ;  /* 0x0000000466067c23 */ /* 0x000fe20008010887 */
[----:B-1----:R-:W-:Y:S01]  /*e060*/  FADD.FTZ R98, R137, R98 ;  /* 0x0000006289627221 */ /* 0x002fe20000010000 */
[----:B------:R-:W-:Y:S01]  /*e070*/  MUFU.EX2 R3, R3 ;  /* 0x0000000300037308 */ /* 0x000fe20000000800 */
[----:B------:R-:W-:Y:S01]  /*e080*/  FADD.FTZ R100, R19, R100 ;  /* 0x0000006413647221 */ /* 0x000fe20000010000 */
[----:B------:R0:W-:Y:S01]  /*e090*/  STSM.16.M88.4 [R2+0x24300], R12 ;  /* 0x0243000c02007844 */ /* 0x0001e20000000200 */
[----:B-----5:R-:W-:Y:S01]  /*e0a0*/  FADD.FTZ R131, R11, R98 ;  /* 0x000000620b837221 */ /* 0x020fe20000010000 */
        /* <DEDUP_REMOVED lines=18> */
[----:B------:R1:W-:Y:S01]  /*e1d0*/  STSM.16.M88.4 [R2+0x25b00], R8 ;  /* 0x025b000802007844 */ /* 0x0003e20000000200 */
[----:B------:R-:W-:Y:S01]  /*e1e0*/  FADD.FTZ R98, R124, R131 ;  /* 0x000000837c627221 */ /* 0x000fe20000010000 */
[----:B------:R-:W-:Y:S01]  /*e1f0*/  F2FP.F16.F32.PACK_AB R120, R129, R120 ;  /* 0x000000788178723e */ /* 0x000fe200000000ff */
[----:B------:R-:W-:Y:S01]  /*e200*/  FADD.FTZ R100, R112, R133 ;  /* 0x0000008570647221 */ /* 0x000fe20000010000 */
[----:B------:R-:W-:Y:S01]  /*e210*/  F2FP.F16.F32.PACK_AB R112, R127, R112 ;  /* 0x000000707f70723e */ /* 0x000fe200000000ff */
[----:B------:R-:W-:Y:S01]  /*e220*/  FADD.FTZ R131, R113, R98 ;  /* 0x0000006271837221 */ /* 0x000fe20000010000 */
[C---:B------:R-:W-:Y:S01]  /*e230*/  F2FP.F16.F32.PACK_AB R113, R114.reuse, R113 ;  /* 0x000000717271723e */ /* 0x040fe200000000ff */
        /* <DEDUP_REMOVED lines=8> */
[----:B0-----:R-:W-:Y:S01]  /*e2c0*/  FADD.FTZ R13, R117, R100 ;  /* 0x00000064750d7221 */ /* 0x001fe20000010000 */
[----:B------:R-:W-:Y:S01]  /*e2d0*/  MUFU.EX2 R91, R91 ;  /* 0x0000005b005b7308 */ /* 0x000fe20000000800 */
[----:B------:R-:W-:Y:S01]  /*e2e0*/  FADD.FTZ R12, R116, R131 ;  /* 0x00000083740c7221 */ /* 0x000fe20000010000 */
[----:B------:R0:W-:Y:S01]  /*e2f0*/  STSM.16.M88.4 [R2+0x27300], R120 ;  /* 0x0273007802007844 */ /* 0x0001e20000000200 */
[----:B------:R-:W-:Y:S01]  /*e300*/  FADD.FTZ R14, R104, R13 ;  /* 0x0000000d680e7221 */ /* 0x000fe20000010000 */
[----:B------:R-:W-:Y:S01]  /*e310*/  F2FP.F16.F32.PACK_AB R104, R105, R104 ;  /* 0x000000686968723e */ /* 0x000fe200000000ff */
[----:B------:R-:W-:Y:S01]  /*e320*/  FADD.FTZ R13, R17, R12 ;  /* 0x0000000c110d7221 */ /* 0x000fe20000010000 */
[----:B------:R0:W-:Y:S01]  /*e330*/  STSM.16.M88.4 [R2+0x28b00], R112 ;  /* 0x028b007002007844 */ /* 0x0001e20000000200 */
[----:B------:R-:W-:Y:S01]  /*e340*/  FADD.FTZ R15, R105, R14 ;  /* 0x0000000e690f7221 */ /* 0x000fe20000010000 */
[----:B------:R-:W2:Y:S01]  /*e350*/  MUFU.EX2 R93, R93 ;  /* 0x0000005d005d7308 */ /* 0x000ea20000000800 */
[C---:B------:R-:W-:Y:S01]  /*e360*/  FADD.FTZ R14, R106.reuse, R13 ;  /* 0x0000000d6a0e7221 */ /* 0x040fe20000010000 */
[----:B------:R-:W-:Y:S01]  /*e370*/  F2FP.F16.F32.PACK_AB R105, R106, R17 ;  /* 0x000000116a69723e */ /* 0x000fe200000000ff */
[----:B------:R-:W-:Y:S01]  /*e380*/  FADD.FTZ R20, R108, R15 ;  /* 0x0000000f6c147221 */ /* 0x000fe20000010000 */
[----:B------:R-:W-:Y:S01]  /*e390*/  F2FP.F16.F32.PACK_AB R106, R119, R108 ;  /* 0x0000006c776a723e */ /* 0x000fe200000000ff */
[----:B------:R-:W-:Y:S01]  /*e3a0*/  FADD.FTZ R14, R107, R14 ;  /* 0x0000000e6b0e7221 */ /* 0x000fe20000010000 */
        /* <DEDUP_REMOVED lines=8> */
[C---:B------:R-:W-:Y:S01]  /*e430*/  F2FP.F16.F32.PACK_AB R97, R0.reuse, R97 ;  /* 0x000000610061723e */ /* 0x040fe200000000ff */
[----:B------:R-:W-:Y:S01]  /*e440*/  FADD.FTZ R18, R111, R18 ;  /* 0x000000126f127221 */ /* 0x000fe20000010000 */
[----:B------:R-:W4:Y:S01]  /*e450*/  MUFU.EX2 R80, R80 ;  /* 0x0000005000507308 */ /* 0x000f220000000800 */
[----:B------:R-:W-:Y:S01]  /*e460*/  FADD.FTZ R14, R0, R13 ;  /* 0x0000000d000e7221 */ /* 0x000fe20000010000 */
[----:B--2---:R-:W-:Y:S01]  /*e470*/  F2FP.F16.F32.PACK_AB R90, R93, R92 ;  /* 0x0000005c5d5a723e */ /* 0x004fe200000000ff */
[----:B------:R-:W-:Y:S01]  /*e480*/  FADD.FTZ R18, R99, R18 ;  /* 0x0000001263127221 */ /* 0x000fe20000010000 */
[C---:B------:R-:W-:Y:S01]  /*e490*/  F2FP.F16.F32.PACK_AB R99, R6.reuse, R3 ;  /* 0x000000030663723e */ /* 0x040fe200000000ff */
[----:B------:R-:W-:Y:S01]  /*e4a0*/  FADD.FTZ R13, R3, R14 ;  /* 0x0000000e030d7221 */ /* 0x000fe20000010000 */
[----:B------:R0:W-:Y:S01]  /*e4b0*/  STSM.16.M88.4 [R2+0x2a300], R104 ;  /* 0x02a3006802007844 */ /* 0x0001e20000000200 */
[----:B-1----:R-:W-:Y:S01]  /*e4c0*/  FADD.FTZ R9, R101, R18 ;  /* 0x0000001265097221 */ /* 0x002fe20000010000 */
[----:B------:R-:W1:Y:S01]  /*e4d0*/  MUFU.EX2 R77, R77 ;  /* 0x0000004d004d7308 */ /* 0x000e620000000800 */
[----:B------:R-:W-:Y:S01]  /*e4e0*/  FADD.FTZ R8, R6, R13 ;  /* 0x0000000d06087221 */ /* 0x000fe20000010000 */
[----:B------:R0:W-:Y:S01]  /*e4f0*/  STSM.16.M88.4 [R2+0x2bb00], R96 ;  /* 0x02bb006002007844 */ /* 0x0001e20000000200 */
[----:B------:R-:W-:Y:S01]  /*e500*/  FADD.FTZ R10, R88, R9 ;  /* 0x00000009580a7221 */ /* 0x000fe20000010000 */
[----:B------:R-:W-:Y:S01]  /*e510*/  F2FP.F16.F32.PACK_AB R88, R89, R88 ;  /* 0x000000585958723e */ /* 0x000fe200000000ff */
[----:B------:R-:W-:Y:S01]  /*e520*/  FADD.FTZ R9, R7, R8 ;  /* 0x0000000807097221 */ /* 0x000fe20000010000 */
[-C--:B------:R-:W-:Y:S01]  /*e530*/  FMUL.FTZ R45, R45, R4.reuse ;  /* 0x000000042d2d7220 */ /* 0x080fe20000410000 */
[----:B------:R-:W-:Y:S01]  /*e540*/  FADD.FTZ R11, R89, R10 ;  /* 0x0000000a590b7221 */ /* 0x000fe20000010000 */
[----:B------:R-:W2:Y:S01]  /*e550*/  MUFU.EX2 R12, R83 ;  /* 0x00000053000c7308 */ /* 0x000ea20000000800 */
[C---:B------:R-:W-:Y:S01]  /*e560*/  FADD.FTZ R0, R82.reuse, R9 ;  /* 0x0000000952007221 */ /* 0x040fe20000010000 */
[----:B------:R-:W-:Y:S01]  /*e570*/  F2FP.F16.F32.PACK_AB R89, R82, R7 ;  /* 0x000000075259723e */ /* 0x000fe200000000ff */
[----:B------:R-:W-:Y:S01]  /*e580*/  FADD.FTZ R8, R92, R11 ;  /* 0x0000000b5c087221 */ /* 0x000fe20000010000 */
[-C--:B------:R-:W-:Y:S01]  /*e590*/  FMUL.FTZ R48, R48, R4.reuse ;  /* 0x0000000430307220 */ /* 0x080fe20000410000 */
[----:B------:R-:W-:Y:S01]  /*e5a0*/  FADD.FTZ R9, R91, R0 ;  /* 0x000000005b097221 */ /* 0x000fe20000010000 */
[C---:B---3--:R-:W-:Y:S01]  /*e5b0*/  F2FP.F16.F32.PACK_AB R91, R94.reuse, R91 ;  /* 0x0000005b5e5b723e */ /* 0x048fe200000000ff */
[----:B------:R-:W-:Y:S01]  /*e5c0*/  FADD.FTZ R3, R93, R8 ;  /* 0x000000085d037221 */ /* 0x000fe20000010000 */
[----:B------:R-:W3:Y:S01]  /*e5d0*/  MUFU.EX2 R86, R86 ;  /* 0x0000005600567308 */ /* 0x000ee20000000800 */
[----:B------:R-:W-:Y:S01]  /*e5e0*/  FADD.FTZ R0, R94, R9 ;  /* 0x000000095e007221 */ /* 0x000fe20000010000 */
[-C--:B------:R-:W-:Y:S01]  /*e5f0*/  FMUL.FTZ R49, R49, R4.reuse ;  /* 0x0000000431317220 */ /* 0x080fe20000410000 */
[----:B----4-:R-:W-:Y:S01]  /*e600*/  FADD.FTZ R6, R80, R3 ;  /* 0x0000000350067221 */ /* 0x010fe20000010000 */
[----:B------:R0:W-:Y:S01]  /*e610*/  STSM.16.M88.4 [R2+0x2d300], R88 ;  /* 0x02d3005802007844 */ /* 0x0001e20000000200 */
[----:B-1----:R-:W-:Y:S01]  /*e620*/  FADD.FTZ R3, R77, R0 ;  /* 0x000000004d037221 */ /* 0x002fe20000010000 */
        /* <DEDUP_REMOVED lines=13> */
[----:B------:R-:W-:Y:S01]  /*e700*/  FMUL.FTZ R69, R69, R4 ;  /* 0x0000000445457220 */ /* 0x000fe20000410000 */
[-C--:B------:R-:W-:Y:S01]  /*e710*/  FMUL.FTZ R26, R26, R76.reuse ;  /* 0x0000004c1a1a7220 */ /* 0x080fe20000410000 */
[-C--:B------:R-:W-:Y:S01]  /*e720*/  FMUL.FTZ R27, R27, R76.reuse ;  /* 0x0000004c1b1b7220 */ /* 0x080fe20000410000 */
[-C--:B------:R-:W-:Y:S01]  /*e730*/  FMUL.FTZ R30, R30, R76.reuse ;  /* 0x0000004c1e1e7220 */ /* 0x080fe20000410000 */
[----:B------:R-:W-:Y:S01]  /*e740*/  FMUL.FTZ R31, R31, R76 ;  /* 0x0000004c1f1f7220 */ /* 0x000fe20000410000 */
[----:B------:R-:W3:Y:S01]  /*e750*/  MUFU.EX2 R84, R84 ;  /* 0x0000005400547308 */ /* 0x000ee20000000800 */
[C---:B-1----:R-:W-:Y:S01]  /*e760*/  FADD.FTZ R9, R81.reuse, R6 ;  /* 0x0000000651097221 */ /* 0x042fe20000010000 */
[----:B------:R-:W-:Y:S01]  /*e770*/  F2FP.F16.F32.PACK_AB R80, R81, R80 ;  /* 0x000000505150723e */ /* 0x000fe200000000ff */
[-C--:B------:R-:W-:Y:S01]  /*e780*/  FMUL.FTZ R34, R34, R76.reuse ;  /* 0x0000004c22227220 */ /* 0x080fe20000410000 */
[----:B------:R-:W-:Y:S01]  /*e790*/  F2FP.F16.F32.PACK_AB R81, R12, R77 ;  /* 0x0000004d0c51723e */ /* 0x000fe200000000ff */
[-C--:B------:R-:W-:Y:S01]  /*e7a0*/  FMUL.FTZ R35, R35, R76.reuse ;  /* 0x0000004c23237220 */ /* 0x080fe20000410000 */
[-C--:B------:R-:W-:Y:S01]  /*e7b0*/  FMUL.FTZ R38, R38, R76.reuse ;  /* 0x0000004c26267220 */ /* 0x080fe20000410000 */
[----:B------:R-:W-:Y:S01]  /*e7c0*/  FMUL.FTZ R39, R39, R76 ;  /* 0x0000004c27277220 */ /* 0x000fe20000410000 */
[----:B------:R-:W1:Y:S01]  /*e7d0*/  MUFU.EX2 R85, R85 ;  /* 0x0000005500557308 */ /* 0x000e620000000800 */
        /* <DEDUP_REMOVED lines=14> */
[----:B------:R-:W-:Y:S01]  /*e8c0*/  FMUL.FTZ R62, R62, R76 ;  /* 0x0000004c3e3e7220 */ /* 0x000fe20000410000 */
[----:B------:R-:W3:Y:S01]  /*e8d0*/  MUFU.EX2 R73, R73 ;  /* 0x0000004900497308 */ /* 0x000ee20000000800 */
[C---:B-1----:R-:W-:Y:S01]  /*e8e0*/  F2FP.F16.F32.PACK_AB R82, R85.reuse, R84 ;  /* 0x000000545552723e */ /* 0x042fe200000000ff */
[----:B------:R-:W-:Y:S01]  /*e8f0*/  FADD.FTZ R7, R85, R0 ;  /* 0x0000000055077221 */ /* 0x000fe20000010000 */
[-C--:B------:R-:W-:Y:S01]  /*e900*/  FMUL.FTZ R63, R63, R76.reuse ;  /* 0x0000004c3f3f7220 */ /* 0x080fe20000410000 */
[-C--:B------:R-:W-:Y:S01]  /*e910*/  FMUL.FTZ R66, R66, R76.reuse ;  /* 0x0000004c42427220 */ /* 0x080fe20000410000 */
[-C--:B------:R-:W-:Y:S01]  /*e920*/  FMUL.FTZ R67, R67, R76.reuse ;  /* 0x0000004c43437220 */ /* 0x080fe20000410000 */
[----:B------:R0:W-:Y:S01]  /*e930*/  STSM.16.M88.4 [R2+0x2eb00], R80 ;  /* 0x02eb005002007844 */ /* 0x0001e20000000200 */
[-C--:B------:R-:W-:Y:S01]  /*e940*/  FMUL.FTZ R70, R70, R76.reuse ;  /* 0x0000004c46467220 */ /* 0x080fe20000410000 */
[----:B------:R-:W1:Y:S01]  /*e950*/  MUFU.EX2 R103, R103 ;  /* 0x0000006700677308 */ /* 0x000e620000000800 */
[----:B--2---:R-:W-:Y:S01]  /*e960*/  FADD.FTZ R0, R72, R7 ;  /* 0x0000000748007221 */ /* 0x004fe20000010000 */
[----:B------:R-:W-:Y:S01]  /*e970*/  FMUL.FTZ R71, R71, R76 ;  /* 0x0000004c47477220 */ /* 0x000fe20000410000 */
[----:B------:R-:W-:-:S05]  /*e980*/  IMAD.MOV.U32 R4, RZ, RZ, R74 ;  /* 0x000000ffff047224 */ /* 0x000fca00078e004a */
[----:B------:R-:W2:Y:S01]  /*e990*/  MUFU.EX2 R14, R95 ;  /* 0x0000005f000e7308 */ /* 0x000ea20000000800 */
[C---:B---3--:R-:W-:Y:S01]  /*e9a0*/  F2FP.F16.F32.PACK_AB R8, R73.reuse, R72 ;  /* 0x000000484908723e */ /* 0x048fe200000000ff */
[----:B------:R-:W-:-:S06]  /*e9b0*/  FADD.FTZ R0, R73, R0 ;  /* 0x0000000049007221 */ /* 0x000fcc0000010000 */
[----:B------:R-:W3:Y:S01]  /*e9c0*/  MUFU.EX2 R75, R75 ;  /* 0x0000004b004b7308 */ /* 0x000ee20000000800 */
[----:B-1----:R-:W-:Y:S01]  /*e9d0*/  F2FP.F16.F32.PACK_AB R10, R5, R103 ;  /* 0x00000067050a723e */ /* 0x002fe200000000ff */
[----:B------:R-:W-:-:S06]  /*e9e0*/  FADD.FTZ R0, R103, R0 ;  /* 0x0000000067007221 */ /* 0x000fcc0000010000 */
[----:B------:R-:W1:Y:S01]  /*e9f0*/  MUFU.EX2 R78, R78 ;  /* 0x0000004e004e7308 */ /* 0x000e620000000800 */
[----:B--2---:R-:W-:-:S07]  /*ea00*/  FADD.FTZ R3, R14, R3 ;  /* 0x000000030e037221 */ /* 0x004fce0000010000 */
[----:B------:R-:W2:Y:S01]  /*ea10*/  MUFU.EX2 R79, R79 ;  /* 0x0000004f004f7308 */ /* 0x000ea20000000800 */
[C---:B---3--:R-:W-:Y:S01]  /*ea20*/  F2FP.F16.F32.PACK_AB R9, R75.reuse, R14 ;  /* 0x0000000e4b09723e */ /* 0x048fe200000000ff */
[----:B------:R-:W-:-:S04]  /*ea30*/  FADD.FTZ R3, R75, R3 ;  /* 0x000000034b037221 */ /* 0x000fc80000010000 */
[----:B-1----:R-:W-:Y:S01]  /*ea40*/  FADD.FTZ R6, R78, R3 ;  /* 0x000000034e067221 */ /* 0x002fe20000010000 */
        /* <DEDUP_REMOVED lines=13> */
.L_x_9940:
[----:B------:R-:W-:Y:S06]  /*eb20*/  BAR.ARV 0x8, 0x1a0 ;  /* 0x0206800000007b1d */ /* 0x000fec0000002000 */
[----:B------:R-:W-:Y:S05]  /*eb30*/  @!P0 BRA `(.L_x_9950) ;  /* 0x0000000000048947 */ /* 0x000fea0003800000 */
[----:B------:R-:W-:Y:S01]  /*eb40*/  BPT.TRAP 0x1 ;  /* 0x000000040000795c */ /* 0x000fe20000300000 */
.L_x_9950:
[----:B------:R-:W-:Y:S01]  /*eb50*/  ULEA UR6, UR36, UR37, 0x3 ;  /* 0x0000002524067291 */ /* 0x000fe2000f8e183f */
[----:B------:R-:W-:-:S05]  /*eb60*/  IMAD.U32 R4, RZ, RZ, UR60 ;  /* 0x0000003cff047e24 */ /* 0x000fca000f8e00ff */
[----:B------:R-:W-:-:S04]  /*eb70*/  SHF.L.U32 R4, R4, 0x1f, RZ ;  /* 0x0000001f04047819 */ /* 0x000fc800000006ff */
[----:B------:R2:W3:Y:S01]  /*eb80*/  SYNCS.PHASECHK.TRANS64.TRYWAIT P2, [UR6+0x31c50], R4 ;  /* 0x031c5004ff0075a7 */ /* 0x0004e20008040146 */
[----:B------:R-:W-:Y:S05]  /*eb90*/  @!P0 BRA `(.L_x_9951) ;  /* 0x0000000000048947 */ /* 0x000fea0003800000 */
[----:B------:R-:W-:Y:S01]  /*eba0*/  BPT.TRAP 0x1 ;  /* 0x000000040000795c */ /* 0x000fe20000300000 */
.L_x_9951:
[----:B---3--:R-:W-:Y:S05]  /*ebb0*/  @P2 BRA `(.L_x_9952) ;  /* 0x0000000000082947 */ /* 0x008fea0003800000 */
[----:B------:R-:W3:Y:S02]  /*ebc0*/  SYNCS.PHASECHK.TRANS64.TRYWAIT P0, [UR6+0x31c50], R4 ;  /* 0x031c5004ff0075a7 */ /* 0x000ee40008000146 */
[----:B---3--:R-:W-:Y:S05]  /*ebd0*/  @!P0 BRA `(.L_x_9953) ;  /* 0x0000007000c48947 */ /* 0x008fea0003800000 */
.L_x_9952:
[----:B------:R-:W-:Y:S01]  /*ebe0*/  UIADD3 UR37, UR37, 0x200, URZ ;  /* 0x0000020025257890 */ /* 0x000fe2000fffe03f */
[----:B------:R-:W-:Y:S01]  /*ebf0*/  WARPGROUP.ARRIVE ;  /* 0x00000000000079c5 */ /* 0x000fe20000000000 */
[----:B------:R-:W-:Y:S01]  /*ec00*/  ULOP3.LUT UR61, UR61, 0x10000, URZ, 0xfc, !UPT ;  /* 0x000100003d3d7892 */ /* 0x000fe2000f8efc3f */
[----:B--23--:R-:W2:Y:S01]  /*ec10*/  SHFL.BFLY PT, R4, R3, 0x2, 0x1f ;  /* 0x0c401f0003047f89 */ /* 0x00cea200000e0000 */
[----:B------:R-:W-:Y:S01]  /*ec20*/  USHF.R.U32.HI UR37, URZ, 0x4, UR37 ;  /* 0x000000043f257899 */ /* 0x000fe20008011625 */
[----:B01----:R-:W-:Y:S01]  /*ec30*/  IMAD.MOV.U32 R9, RZ, RZ, RZ ;  /* 0x000000ffff097224 */ /* 0x003fe200078e00ff */
[----:B------:R-:W-:Y:S01]  /*ec40*/  UMOV UR9, 0xc0000010 ;  /* 0xc000001000097882 */ /* 0x000fe20000000000 */
[----:B------:R-:W-:Y:S01]  /*ec50*/  UMOV UR11, 0x80000020 ;  /* 0x80000020000b7882 */ /* 0x000fe20000000000 */
[----:B------:R-:W-:Y:S01]  /*ec60*/  ULOP3.LUT UR37, UR37, 0x3fff, URZ, 0xc0, !UPT ;  /* 0x00003fff25257892 */ /* 0x000fe2000f8ec03f */
[----:B------:R-:W0:Y:S01]  /*ec70*/  SHFL.BFLY PT, R5, R0, 0x2, 0x1f ;  /* 0x0c401f0000057f89 */ /* 0x000e2200000e0000 */
[----:B------:R-:W-:Y:S01]  /*ec80*/  UMOV UR8, UR61 ;  /* 0x0000003d00087c82 */ /* 0x000fe20008000000 */
[----:B------:R-:W-:Y:S01]  /*ec90*/  R2UR UR7, R152 ;  /* 0x00000000980772ca */ /* 0x000fe200000e0000 */
[----:B------:R-:W-:-:S04]  /*eca0*/  ULOP3.LUT UR5, UR37, 0x2400000, URZ, 0xfc, !UPT ;  /* 0x0240000025057892 */ /* 0x000fc8000f8efc3f */
[----:B------:R-:W-:Y:S02]  /*ecb0*/  UIMAD UR5, UR36, 0x6c0, UR5 ;  /* 0x000006c0240578a4 */ /* 0x000fe4000f8e0205 */
[----:B------:R-:W-:-:S04]  /*ecc0*/  UIADD3 UR36, UR36, 0x1, URZ ;  /* 0x0000000124247890 */ /* 0x000fc8000fffe03f */
[----:B------:R-:W-:Y:S01]  /*ecd0*/  UISETP.NE.AND UP0, UPT, UR36, 0x2, UPT ;  /* 0x000000022400788c */ /* 0x000fe2000bf05270 */
[----:B------:R-:W-:Y:S01]  /*ece0*/  UMOV UR10, UR5 ;  /* 0x00000005000a7c82 */ /* 0x000fe20008000000 */
[----:B------:R-:W-:Y:S01]  /*ecf0*/  UIADD3 UR7, UR7, 0x1, URZ ;  /* 0x0000000107077890 */ /* 0x000fe2000fffe03f */
[----:B------:R-:W-:Y:S01]  /*ed00*/  HGMMA.64x96x16.F32 R24, gdesc[UR8].tnspB, R24, gsb0 ;  /* 0x41600000081879f0 */ /* 0x000fe20008000818 */
[----:B------:R-:W-:Y:S01]  /*ed10*/  UIADD3 UR8, UR61, 0x180, URZ ;  /* 0x000001803d087890 */ /* 0x000fe2000fffe03f */
[----:B--2---:R-:W-:Y:S01]  /*ed20*/  FADD.FTZ R4, R4, R3 ;  /* 0x0000000304047221 */ /* 0x004fe20000010000 */
[----:B------:R-:W-:Y:S01]  /*ed30*/  UIADD3 UR10, UR5, 0x40, URZ ;  /* 0x00000040050a7890 */ /* 0x000fe2000fffe03f */
[----:B------:R-:W-:Y:S01]  /*ed40*/  IMAD.MOV.U32 R3, RZ, RZ, -0x800000 ;  /* 0xff800000ff037424 */ /* 0x000fe200078e00ff */
[----:B------:R-:W-:Y:S01]  /*ed50*/  UMOV UR9, 0xc0000010 ;  /* 0xc000001000097882 */ /* 0x000fe20000000000 */
[----:B------:R-:W-:Y:S01]  /*ed60*/  UMOV UR11, 0x80000020 ;  /* 0x80000020000b7882 */ /* 0x000fe20000000000 */
[----:B0-----:R-:W-:Y:S01]  /*ed70*/  FADD.FTZ R6, R5, R0 ;  /* 0x0000000005067221 */ /* 0x001fe20000010000 */
[----:B------:R-:W-:Y:S01]  /*ed80*/  IMAD.MOV.U32 R0, RZ, RZ, -0x800000 ;  /* 0xff800000ff007424 */ /* 0x000fe200078e00ff */
[----:B------:R-:W0:Y:S01]  /*ed90*/  SHFL.BFLY PT, R5, R4, 0x1, 0x1f ;  /* 0x0c201f0004057f89 */ /* 0x000e2200000e0000 */
[----:B------:R-:W-:Y:S01]  /*eda0*/  IMAD.U32 R152, RZ, RZ, UR7 ;  /* 0x00000007ff987e24 */ /* 0x000fe2000f8e00ff */
[----:B------:R-:W-:-:S02]  /*edb0*/  USEL UR36, UR36, URZ, UP0 ;  /* 0x0000003f24247287 */ /* 0x000fc40008000000 */
[----:B------:R-:W1:Y:S01]  /*edc0*/  SHFL.BFLY PT, R7, R6, 0x1, 0x1f ;  /* 0x0c201f0006077f89 */ /* 0x000e6200000e0000 */
[----:B0-----:R-:W-:Y:S01]  /*edd0*/  FADD.FTZ R11, R4, R5 ;  /* 0x00000005040b7221 */ /* 0x001fe20000010000 */
[----:B------:R-:W-:Y:S01]  /*ede0*/  MOV R4, UR6 ;  /* 0x0000000600047c02 */ /* 0x000fe20008000f00 */
[----:B------:R-:W-:Y:S02]  /*edf0*/  IMAD.MOV.U32 R5, RZ, RZ, RZ ;  /* 0x000000ffff057224 */ /* 0x000fe400078e00ff */
[----:B-1----:R-:W-:Y:S01]  /*ee00*/  FADD.FTZ R12, R6, R7 ;  /* 0x00000007060c7221 */ /* 0x002fe20000010000 */
[----:B------:R-:W-:Y:S01]  /*ee10*/  FSETP.NE.FTZ.AND P0, PT, R11, RZ, PT ;  /* 0x000000ff0b00720b */ /* 0x000fe20003f15000 */
[----:B------:R-:W-:Y:S02]  /*ee20*/  @!P1 VIADD R4, R4, 0x31c60 ;  /* 0x00031c6004049836 */ /* 0x000fe40000000000 */
[----:B------:R-:W-:Y:S01]  /*ee30*/  IMAD.U32 R7, RZ, RZ, UR4 ;  /* 0x00000004ff077e24 */ /* 0x000fe2000f8e00ff */
[----:B------:R-:W-:Y:S01]  /*ee40*/  FSETP.NE.FTZ.AND P2, PT, R12, RZ, PT ;  /* 0x000000ff0c00720b */ /* 0x000fe20003f55000 */
[----:B------:R-:W-:Y:S01]  /*ee50*/  IMAD.U32 R6, RZ, RZ, UR4 ;  /* 0x00000004ff067e24 */ /* 0x000fe2000f8e00ff */
[----:B------:R-:W-:Y:S01]  /*ee60*/  @!P1 PRMT R4, RZ, 0x654, R4 ;  /* 0x00000654ff049816 */ /* 0x000fe20000000004 */
[----:B------:R-:W-:-:S04]  /*ee70*/  USEL UR4, URZ, 0x1, UP0 ;  /* 0x000000013f047887 */ /* 0x000fc80008000000 */
[----:B------:R-:W-:Y:S02]  /*ee80*/  ULOP3.LUT UR60, UR60, UR4, URZ, 0x3c, !UPT ;  /* 0x000000043c3c7292 */ /* 0x000fe4000f8e3c3f */
[----:B------:R-:W0:Y:S01]  /*ee90*/  @P0 MUFU.LG2 R8, R11 ;  /* 0x0000000b00080308 */ /* 0x000e220000000c00 */
[----:B------:R-:W-:-:S03]  /*eea0*/  @P0 FMUL.FTZ R7, R7, 0.69314718246459960938 ;  /* 0x3f31721807070820 */ /* 0x000fc60000410000 */
[----:B------:R-:W-:-:S04]  /*eeb0*/  @P2 FMUL.FTZ R6, R6, 0.69314718246459960938 ;  /* 0x3f31721806062820 */ /* 0x000fc80000410000 */
[----:B------:R-:W1:Y:S08]  /*eec0*/  @P2 MUFU.LG2 R10, R12 ;  /* 0x0000000c000a2308 */ /* 0x000e700000000c00 */
[----:B------:R1:W2:Y:S01]  /*eed0*/  @P0 MUFU.RCP R5, R11 ;  /* 0x0000000b00050308 */ /* 0x0002a20000001000 */
        /* <DEDUP_REMOVED lines=108> */
.L_x_9923:
[----:B------:R-:W0:Y:S08]  /*f5a0*/  S2UR UR4, SR_CgaCtaId ;  /* 0x00000000000479c3 */ /* 0x000e300000008800 */
[----:B------:R-:W-:Y:S06]  /*f5b0*/  BAR.SYNC.DEFER_BLOCKING 0x5, 0x1a0 ;  /* 0x0146800000007b1d */ /* 0x000fec0000010000 */
[----:B------:R-:W-:Y:S01]  /*f5c0*/  UMOV UR37, 0x400 ;  /* 0x0000040000257882 */ /* 0x000fe20000000000 */
[----:B------:R-:W-:Y:S01]  /*f5d0*/  BSSY B0, `(.L_x_9954) ;  /* 0x00001a3000007945 */ /* 0x000fe20003800000 */
[----:B0-----:R-:W-:-:S09]  /*f5e0*/  ULEA UR37, UR4, UR37, 0x18 ;  /* 0x0000002504257291 */ /* 0x001fd2000f8ec03f */
[----:B------:R-:W0:Y:S02]  /*f5f0*/  LDS.128 R28, [UR37+0x31cd0] ;  /* 0x031cd025ff1c7984 */ /* 0x000e240008000c00 */
[----:B0-----:R-:W-:Y:S02]  /*f600*/  R2UR UR4, R29 ;  /* 0x000000001d0472ca */ /* 0x001fe400000e0000 */
[----:B------:R-:W-:-:S11]  /*f610*/  R2UR UR5, R30 ;  /* 0x000000001e0572ca */ /* 0x000fd600000e0000 */
[----:B------:R-:W-:Y:S01]  /*f620*/  IMAD.U32 R17, RZ, RZ, UR4 ;  /* 0x00000004ff117e24 */ /* 0x000fe2000f8e00ff */
[----:B------:R-:W-:Y:S06]  /*f630*/  BAR.ARV 0x4, 0x1a0 ;  /* 0x0106800000007b1d */ /* 0x000fec0000002000 */
[----:B------:R-:W-:Y:S05]  /*f640*/  @P0 BRA `(.L_x_9955) ;  /* 0x0000001000180947 */ /* 0x000fea0003800000 */
[----:B------:R-:W0:Y:S08]  /*f650*/  S2UR UR4, SR_SWINHI ;  /* 0x00000000000479c3 */ /* 0x000e300000002f00 */
[----:B------:R-:W-:Y:S01]  /*f660*/  BAR.SYNC.DEFER_BLOCKING 0x1, 0x180 ;  /* 0x0046000000007b1d */ /* 0x000fe20000010000 */
[----:B------:R-:W-:Y:S02]  /*f670*/  F2FP.F16.F32.PACK_AB R6, R6, R81 ;  /* 0x000000510606723e */ /* 0x000fe400000000ff */
[----:B------:R-:W-:-:S02]  /*f680*/  F2FP.F16.F32.PACK_AB R7, R7, R12 ;  /* 0x0000000c0707723e */ /* 0x000fc400000000ff */
[----:B------:R-:W-:Y:S01]  /*f690*/  R2UR UR11, R150 ;  /* 0x00000000960b72ca */ /* 0x000fe200000e0000 */
[----:B------:R-:W-:Y:S01]  /*f6a0*/  ULDC.64 UR8, c[0x0][0xbe0] ;  /* 0x0002f80000087ab9 */ /* 0x000fe20000000a00 */
[----:B------:R-:W-:Y:S01]  /*f6b0*/  R2UR UR10, R148 ;  /* 0x00000000940a72ca */ /* 0x000fe200000e0000 */
[----:B------:R-:W-:Y:S01]  /*f6c0*/  UISETP.NE.U32.AND UP0, UPT, UR8, URZ, UPT ;  /* 0x0000003f0800728c */ /* 0x000fe2000bf05070 */
[----:B------:R-:W-:Y:S01]  /*f6d0*/  F2FP.F16.F32.PACK_AB R24, R37, R24 ;  /* 0x000000182518723e */ /* 0x000fe200000000ff */
[----:B------:R-:W-:Y:S01]  /*f6e0*/  ULDC.64 UR12, c[0x0][0x208] ;  /* 0x00008200000c7ab9 */ /* 0x000fe20000000a00 */
[----:B------:R-:W-:Y:S01]  /*f6f0*/  F2FP.F16.F32.PACK_AB R27, R27, R42 ;  /* 0x0000002a1b1b723e */ /* 0x000fe200000000ff */
[----:B------:R-:W-:Y:S01]  /*f700*/  UISETP.NE.AND.EX UP0, UPT, UR9, URZ, UPT, UP0 ;  /* 0x0000003f0900728c */ /* 0x000fe2000bf05300 */
[----:B------:R-:W-:Y:S02]  /*f710*/  F2FP.F16.F32.PACK_AB R68, R41, R32 ;  /* 0x000000202944723e */ /* 0x000fe400000000ff */
[----:B------:R-:W-:-:S02]  /*f720*/  F2FP.F16.F32.PACK_AB R70, R49, R16 ;  /* 0x000000103146723e */ /* 0x000fc400000000ff */
[----:B------:R-:W-:-:S03]  /*f730*/  F2FP.F16.F32.PACK_AB R71, R71, R34 ;  /* 0x000000224747723e */ /* 0x000fc600000000ff */
[----:B------:R-:W-:Y:S02]  /*f740*/  USHF.L.U64.HI UR11, UR10, 0x2, UR11 ;  /* 0x000000020a0b7899 */ /* 0x000fe4000801020b */
[----:B------:R-:W-:Y:S01]  /*f750*/  USHF.L.U32 UR10, UR10, 0x2, URZ ;  /* 0x000000020a0a7899 */ /* 0x000fe2000800063f */
[----:B------:R-:W-:Y:S01]  /*f760*/  UMOV UR6, UR37 ;  /* 0x0000002500067c82 */ /* 0x000fe20008000000 */
[----:B0-----:R-:W-:Y:S01]  /*f770*/  UMOV UR7, UR4 ;  /* 0x0000000400077c82 */ /* 0x001fe20008000000 */
[----:B------:R-:W-:Y:S02]  /*f780*/  IMAD.U32 R18, RZ, RZ, UR6 ;  /* 0x00000006ff127e24 */ /* 0x000fe4000f8e00ff */
[----:B------:R-:W-:Y:S01]  /*f790*/  IMAD.U32 R19, RZ, RZ, UR7 ;  /* 0x00000007ff137e24 */ /* 0x000fe2000f8e00ff */
[----:B------:R-:W-:Y:S02]  /*f7a0*/  ULDC.64 UR6, c[0x0][0xbd8] ;  /* 0x0002f60000067ab9 */ /* 0x000fe40000000a00 */
[----:B------:R-:W-:Y:S01]  /*f7b0*/  UISETP.NE.U32.AND UP1, UPT, UR6, URZ, UPT ;  /* 0x0000003f0600728c */ /* 0x000fe2000bf25070 */
[----:B------:R-:W-:Y:S01]  /*f7c0*/  IMAD.WIDE R4, R155, 0x2, R18 ;  /* 0x000000029b047825 */ /* 0x000fe200078e0212 */
[----:B------:R-:W-:-:S02]  /*f7d0*/  UIADD3 UR4, UP2, UR10, UR6, URZ ;  /* 0x000000060a047290 */ /* 0x000fc4000ff5e03f */
[----:B------:R-:W-:Y:S01]  /*f7e0*/  UISETP.NE.AND.EX UP1, UPT, UR7, URZ, UPT, UP1 ;  /* 0x0000003f0700728c */ /* 0x000fe2000bf25310 */
[C---:B------:R-:W-:Y:S01]  /*f7f0*/  IADD3 R13, P0, R4.reuse, 0x6020, RZ ;  /* 0x00006020040d7810 */ /* 0x040fe20007f1e0ff */
[----:B------:R-:W-:Y:S01]  /*f800*/  @UP0 UIADD3 UR6, UP3, UR10, UR8, URZ ;  /* 0x000000080a060290 */ /* 0x000fe2000ff7e03f */
[C---:B------:R-:W-:Y:S01]  /*f810*/  IADD3 R9, P1, R4.reuse, 0x6000, RZ ;  /* 0x0000600004097810 */ /* 0x040fe20007f3e0ff */
[----:B------:R-:W-:Y:S01]  /*f820*/  UIADD3.X UR8, UR11, UR7, URZ, UP2, !UPT ;  /* 0x000000070b087290 */ /* 0x000fe200097fe43f */
[----:B------:R-:W-:Y:S01]  /*f830*/  LOP3.LUT R11, R4, 0x180, RZ, 0xc0, !PT ;  /* 0x00000180040b7812 */ /* 0x000fe200078ec0ff */
[----:B------:R-:W-:Y:S01]  /*f840*/  @UP0 UIADD3.X UR7, UR11, UR9, URZ, UP3, !UPT ;  /* 0x000000090b070290 */ /* 0x000fe20009ffe43f */
[----:B------:R-:W-:Y:S02]  /*f850*/  LOP3.LUT R8, R13, 0x180, RZ, 0xc0, !PT ;  /* 0x000001800d087812 */ /* 0x000fe400078ec0ff */
[----:B------:R-:W-:Y:S02]  /*f860*/  LOP3.LUT R10, R9, 0x180, RZ, 0xc0, !PT ;  /* 0x00000180090a7812 */ /* 0x000fe400078ec0ff */
[----:B------:R-:W-:-:S02]  /*f870*/  SHF.R.U64 R11, R11, 0x3, RZ ;  /* 0x000000030b0b7819 */ /* 0x000fc400000012ff */
[----:B------:R-:W-:Y:S02]  /*f880*/  SHF.R.U64 R8, R8, 0x3, RZ ;  /* 0x0000000308087819 */ /* 0x000fe400000012ff */
[----:B------:R-:W-:Y:S02]  /*f890*/  SHF.R.U64 R10, R10, 0x3, RZ ;  /* 0x000000030a0a7819 */ /* 0x000fe400000012ff */
[C---:B------:R-:W-:Y:S02]  /*f8a0*/  IADD3 R55, P2, R4.reuse, 0x3020, RZ ;  /* 0x0000302004377810 */ /* 0x040fe40007f5e0ff */
[C---:B------:R-:W-:Y:S02]  /*f8b0*/  IADD3 R51, P3, R4.reuse, 0x3000, RZ ;  /* 0x0000300004337810 */ /* 0x040fe40007f7e0ff */
[----:B------:R-:W-:Y:S02]  /*f8c0*/  IADD3 R29, P4, R4, 0x20, RZ ;  /* 0x00000020041d7810 */ /* 0x000fe40007f9e0ff */
[----:B------:R-:W-:Y:S01]  /*f8d0*/  LOP3.LUT R4, R11, R4, RZ, 0x3c, !PT ;  /* 0x000000040b047212 */ /* 0x000fe200078e3cff */
[--C-:B------:R-:W-:Y:S01]  /*f8e0*/  IMAD.X R11, RZ, RZ, R5.reuse, P1 ;  /* 0x000000ffff0b7224 */ /* 0x100fe200008e0605 */
[----:B------:R-:W-:Y:S01]  /*f8f0*/  LOP3.LUT R8, R8, R13, RZ, 0x3c, !PT ;  /* 0x0000000d08087212 */ /* 0x000fe200078e3cff */
[--C-:B------:R-:W-:Y:S01]  /*f900*/  IMAD.X R13, RZ, RZ, R5.reuse, P2 ;  /* 0x000000ffff0d7224 */ /* 0x100fe200010e0605 */
[----:B------:R-:W-:Y:S01]  /*f910*/  LOP3.LUT R10, R10, R9, RZ, 0x3c, !PT ;  /* 0x000000090a0a7212 */ /* 0x000fe200078e3cff */
[--C-:B------:R-:W-:Y:S01]  /*f920*/  IMAD.X R9, RZ, RZ, R5.reuse, P0 ;  /* 0x000000ffff097224 */ /* 0x100fe200000e0605 */
[-C--:B------:R-:W-:Y:S01]  /*f930*/  IADD3.X R21, RZ, R5.reuse, RZ, P4, !PT ;  /* 0x00000005ff157210 */ /* 0x080fe200027fe4ff */
[----:B------:R-:W-:Y:S01]  /*f940*/  IMAD.X R15, RZ, RZ, R5, P3 ;  /* 0x000000ffff0f7224 */ /* 0x000fe200018e0605 */
[----:B------:R-:W-:-:S02]  /*f950*/  MOV R50, R4 ;  /* 0x0000000400327202 */ /* 0x000fc40000000f00 */
[----:B------:R-:W-:Y:S02]  /*f960*/  F2FP.F16.F32.PACK_AB R4, R20, R83 ;  /* 0x000000531404723e */ /* 0x000fe400000000ff */
[----:B------:R-:W-:Y:S02]  /*f970*/  F2FP.F16.F32.PACK_AB R5, R14, R69 ;  /* 0x000000450e05723e */ /* 0x000fe400000000ff */
[----:B------:R-:W-:Y:S02]  /*f980*/  LOP3.LUT R14, R51, 0x180, RZ, 0xc0, !PT ;  /* 0x00000180330e7812 */ /* 0x000fe400078ec0ff */
[----:B------:R-:W-:Y:S01]  /*f990*/  LOP3.LUT R20, R29, 0x180, RZ, 0xc0, !PT ;  /* 0x000001801d147812 */ /* 0x000fe200078ec0ff */
[----:B------:R0:W-:Y:S01]  /*f9a0*/  STSM.16.M88.4 [R50], R4 ;  /* 0x0000000432007844 */ /* 0x0001e20000000200 */
[----:B------:R-:W-:Y:S02]  /*f9b0*/  LOP3.LUT R28, R55, 0x180, RZ, 0xc0, !PT ;  /* 0x00000180371c7812 */ /* 0x000fe400078ec0ff */
[----:B------:R-:W-:-:S02]  /*f9c0*/  SHF.R.U64 R14, R14, 0x3, RZ ;  /* 0x000000030e0e7819 */ /* 0x000fc400000012ff */
[----:B------:R-:W-:Y:S02]  /*f9d0*/  SHF.R.U64 R20, R20, 0x3, RZ ;  /* 0x0000000314147819 */ /* 0x000fe400000012ff */
[----:B------:R-:W-:Y:S02]  /*f9e0*/  SHF.R.U64 R28, R28, 0x3, RZ ;  /* 0x000000031c1c7819 */ /* 0x000fe400000012ff */
[----:B------:R-:W-:Y:S02]  /*f9f0*/  LOP3.LUT R14, R14, R51, RZ, 0x3c, !PT ;  /* 0x000000330e0e7212 */ /* 0x000fe400078e3cff */
[----:B------:R-:W-:Y:S02]  /*fa00*/  LOP3.LUT R20, R20, R29, RZ, 0x3c, !PT ;  /* 0x0000001d14147212 */ /* 0x000fe400078e3cff */
[----:B------:R-:W-:Y:S02]  /*fa10*/  LOP3.LUT R12, R28, R55, RZ, 0x3c, !PT ;  /* 0x000000371c0c7212 */ /* 0x000fe400078e3cff */
[----:B------:R-:W-:-:S02]  /*fa20*/  MOV R28, R8 ;  /* 0x00000008001c7202 */ /* 0x000fc40000000f00 */
[----:B------:R-:W-:Y:S02]  /*fa30*/  MOV R29, R10 ;  /* 0x0000000a001d7202 */ /* 0x000fe40000000f00 */
[----:B------:R-:W-:Y:S02]  /*fa40*/  MOV R30, R14 ;  /* 0x0000000e001e7202 */ /* 0x000fe40000000f00 */
[----:B------:R-:W-:Y:S02]  /*fa50*/  MOV R21, R20 ;  /* 0x0000001400157202 */ /* 0x000fe40000000f00 */
[----:B------:R-:W-:Y:S02]  /*fa60*/  F2FP.F16.F32.PACK_AB R8, R76, R75 ;  /* 0x0000004b4c08723e */ /* 0x000fe400000000ff */
[----:B------:R-:W-:Y:S02]  /*fa70*/  F2FP.F16.F32.PACK_AB R9, R64, R65 ;  /* 0x000000414009723e */ /* 0x000fe400000000ff */
[----:B------:R-:W-:-:S02]  /*fa80*/  F2FP.F16.F32.PACK_AB R10, R79, R74 ;  /* 0x0000004a4f0a723e */ /* 0x000fc400000000ff */
[----:B------:R-:W-:Y:S02]  /*fa90*/  F2FP.F16.F32.PACK_AB R11, R60, R61 ;  /* 0x0000003d3c0b723e */ /* 0x000fe400000000ff */
[----:B0-----:R-:W-:Y:S02]  /*faa0*/  F2FP.F16.F32.PACK_AB R4, R78, R73 ;  /* 0x000000494e04723e */ /* 0x001fe400000000ff */
[----:B------:R-:W-:Y:S01]  /*fab0*/  F2FP.F16.F32.PACK_AB R5, R56, R57 ;  /* 0x000000393805723e */ /* 0x000fe200000000ff */
[----:B------:R-:W-:Y:S01]  /*fac0*/  STSM.16.M88.4 [R21], R8 ;  /* 0x0000000815007844 */ /* 0x000fe20000000200 */
[----:B------:R-:W-:Y:S02]  /*fad0*/  F2FP.F16.F32.PACK_AB R6, R77, R72 ;  /* 0x000000484d06723e */ /* 0x000fe400000000ff */
[----:B------:R-:W-:Y:S02]  /*fae0*/  F2FP.F16.F32.PACK_AB R7, R52, R53 ;  /* 0x000000353407723e */ /* 0x000fe400000000ff */
[----:B------:R-:W-:-:S02]  /*faf0*/  MOV R20, R12 ;  /* 0x0000000c00147202 */ /* 0x000fc40000000f00 */
[----:B------:R-:W-:Y:S01]  /*fb00*/  F2FP.F16.F32.PACK_AB R14, R44, R25 ;  /* 0x000000192c0e723e */ /* 0x000fe200000000ff */
[----:B------:R0:W-:Y:S01]  /*fb10*/  STSM.16.M88.4 [R30], R4 ;  /* 0x000000041e007844 */ /* 0x0001e20000000200 */
[----:B------:R-:W-:Y:S02]  /*fb20*/  F2FP.F16.F32.PACK_AB R12, R45, R36 ;  /* 0x000000242d0c723e */ /* 0x000fe400000000ff */
[----:B------:R-:W-:Y:S02]  /*fb30*/  F2FP.F16.F32.PACK_AB R13, R47, R48 ;  /* 0x000000302f0d723e */ /* 0x000fe400000000ff */
[----:B------:R-:W-:Y:S02]  /*fb40*/  F2FP.F16.F32.PACK_AB R15, R43, R46 ;  /* 0x0000002e2b0f723e */ /* 0x000fe400000000ff */
[----:B------:R-:W-:Y:S02]  /*fb50*/  F2FP.F16.F32.PACK_AB R25, R26, R39 ;  /* 0x000000271a19723e */ /* 0x000fe400000000ff */
[----:B------:R-:W-:Y:S01]  /*fb60*/  F2FP.F16.F32.PACK_AB R26, R40, R33 ;  /* 0x00000021281a723e */ /* 0x000fe200000000ff */
[----:B------:R1:W-:Y:S01]  /*fb70*/  STSM.16.M88.4 [R20], R12 ;  /* 0x0000000c14007844 */ /* 0x0003e20000000200 */
[----:B------:R-:W-:-:S02]  /*fb80*/  F2FP.F16.F32.PACK_AB R69, R35, R38 ;  /* 0x000000262345723e */ /* 0x000fc400000000ff */
[----:B------:R-:W-:Y:S01]  /*fb90*/  PLOP3.LUT P0, PT, PT, PT, UP1, 0x80, 0x0 ;  /* 0x000000000000781c */ /* 0x000fe20003f0f018 */
[----:B------:R1:W-:Y:S01]  /*fba0*/  STSM.16.M88.4 [R29], R24 ;  /* 0x000000181d007844 */ /* 0x0003e20000000200 */
[----:B------:R-:W-:Y:S01]  /*fbb0*/  PLOP3.LUT P1, PT, PT, PT, UP0, 0x80, 0x0 ;  /* 0x000000000000781c */ /* 0x000fe20003f2f008 */
[----:B0-----:R-:W-:Y:S02]  /*fbc0*/  IMAD.U32 R4, RZ, RZ, UR4 ;  /* 0x00000004ff047e24 */ /* 0x001fe4000f8e00ff */
[----:B------:R1:W-:Y:S01]  /*fbd0*/  STSM.16.M88.4 [R28], R68 ;  /* 0x000000441c007844 */ /* 0x0003e20000000200 */
[----:B------:R-:W-:Y:S02]  /*fbe0*/  IMAD.U32 R6, RZ, RZ, UR6 ;  /* 0x00000006ff067e24 */ /* 0x000fe4000f8e00ff */
[----:B------:R-:W-:Y:S01]  /*fbf0*/  IMAD.U32 R5, RZ, RZ, UR8 ;  /* 0x00000008ff057e24 */ /* 0x000fe2000f8e00ff */
[----:B------:R-:W-:Y:S01]  /*fc00*/  BAR.SYNC.DEFER_BLOCKING 0x1, 0x180 ;  /* 0x0046000000007b1d */ /* 0x000fe20000010000 */
[----:B------:R-:W-:-:S05]  /*fc10*/  IMAD.U32 R7, RZ, RZ, UR7 ;  /* 0x00000007ff077e24 */ /* 0x000fca000f8e00ff */
[----:B------:R-:W2:Y:S04]  /*fc20*/  @P0 LDG.E R8, desc[UR12][R4.64] ;  /* 0x0000000c04080981 */ /* 0x000ea8000c1e1900 */
        /* <DEDUP_REMOVED lines=8> */
[----:B-1----:R-:W-:-:S14]  /*fcb0*/  @P1 BRA `(.L_x_9956) ;  /* 0x00000000001c1947 */ /* 0x002fdc0003800000 */
[----:B------:R-:W-:Y:S05]  /*fcc0*/  @!P0 BRA `(.L_x_9956) ;  /* 0x0000000000188947 */ /* 0x000fea0003800000 */
[----:B------:R-:W-:Y:S02]  /*fcd0*/  ULDC.64 UR6, c[0x0][0x208] ;  /* 0x0000820000067ab9 */ /* 0x000fe40000000a00 */
[----:B------:R-:W2:Y:S04]  /*fce0*/  LDG.E R7, desc[UR6][R4.64] ;  /* 0x0000000604077981 */ /* 0x000ea8000c1e1900 */
[----:B------:R-:W3:Y:S01]  /*fcf0*/  LDG.E R6, desc[UR6][R4.64+0x4] ;  /* 0x0000040604067981 */ /* 0x000ee2000c1e1900 */
[----:B--2---:R-:W-:Y:S02]  /*fd00*/  R2UR UR6, R7 ;  /* 0x00000000070672ca */ /* 0x004fe400000e0000 */
[----:B---3--:R-:W-:-:S13]  /*fd10*/  R2UR UR10, R6 ;  /* 0x00000000060a72ca */ /* 0x008fda00000e0000 */
[----:B------:R-:W-:-:S12]  /*fd20*/  UIADD3 UR10, -UR6, UR10, URZ ;  /* 0x0000000a060a7290 */ /* 0x000fd8000fffe13f */
.L_x_9956:
        /* <DEDUP_REMOVED lines=8> */
[----:B------:R-:W-:Y:S02]  /*fdb0*/  LOP3.LUT R4, R9, 0x180, RZ, 0xc0, !PT ;  /* 0x0000018009047812 */ /* 0x000fe400078ec0ff */
[----:B------:R-:W-:-:S02]  /*fdc0*/  IADD3 R33, P5, R18, 0x3000, RZ ;  /* 0x0000300012217810 */ /* 0x000fc40007fbe0ff */
[----:B------:R-:W-:Y:S01]  /*fdd0*/  SHF.R.U64 R4, R4, 0x3, RZ ;  /* 0x0000000304047819 */ /* 0x000fe200000012ff */
[----:B------:R-:W-:Y:S01]  /*fde0*/  USHF.R.S32.HI UR14, URZ, 0x1f, UR18 ;  /* 0x0000001f3f0e7899 */ /* 0x000fe20008011412 */
[----:B------:R-:W-:Y:S01]  /*fdf0*/  IADD3 R37, P3, R18, 0x6000, RZ ;  /* 0x0000600012257810 */ /* 0x000fe20007f7e0ff */
[----:B------:R-:W-:Y:S01]  /*fe00*/  USEL UR16, UR16, URZ, !UP1 ;  /* 0x0000003f10107287 */ /* 0x000fe2000c800000 */
[----:B------:R-:W-:Y:S01]  /*fe10*/  LOP3.LUT R4, R4, R9, RZ, 0x3c, !PT ;  /* 0x0000000904047212 */ /* 0x000fe200078e3cff */
[----:B------:R-:W-:Y:S01]  /*fe20*/  UIMAD UR11, UR14, UR12, URZ ;  /* 0x0000000c0e0b72a4 */ /* 0x000fe2000f8e023f */
[----:B------:R-:W-:Y:S01]  /*fe30*/  IADD3 R9, P4, R18, 0x4800, RZ ;  /* 0x0000480012097810 */ /* 0x000fe20007f9e0ff */
[----:B------:R-:W-:Y:S01]  /*fe40*/  UIMAD.WIDE.U32 UR8, UR18, UR12, UR6 ;  /* 0x0000000c120872a5 */ /* 0x000fe2000f8e0006 */
[----:B------:R-:W-:Y:S01]  /*fe50*/  IMAD.U32 R5, RZ, RZ, UR17 ;  /* 0x00000011ff057e24 */ /* 0x000fe2000f8e00ff */
[----:B------:R-:W-:Y:S01]  /*fe60*/  UIMAD UR11, UR18, UR13, UR11 ;  /* 0x0000000d120b72a4 */ /* 0x000fe2000f8e020b */
[----:B------:R-:W-:Y:S01]  /*fe70*/  LOP3.LUT R8, R9, 0x180, RZ, 0xc0, !PT ;  /* 0x0000018009087812 */ /* 0x000fe200078ec0ff */
[----:B------:R-:W-:Y:S01]  /*fe80*/  USEL UR15, UR15, URZ, !UP1 ;  /* 0x0000003f0f0f7287 */ /* 0x000fe2000c800000 */
[----:B------:R-:W-:Y:S01]  /*fe90*/  IMAD R10, R5, 0xc0, R144 ;  /* 0x000000c0050a7824 */ /* 0x000fe200078e0290 */
[----:B------:R-:W-:Y:S01]  /*fea0*/  ULDC.64 UR12, c[0x0][0xb78] ;  /* 0x0002de00000c7ab9 */ /* 0x000fe20000000a00 */
[----:B------:R-:W-:Y:S01]  /*feb0*/  UIADD3 UR9, UR9, UR11, URZ ;  /* 0x0000000b09097290 */ /* 0x000fe2000fffe03f */
[----:B------:R-:W-:Y:S01]  /*fec0*/  SHF.R.U64 R8, R8, 0x3, RZ ;  /* 0x0000000308087819 */ /* 0x000fe200000012ff */
[----:B------:R-:W-:Y:S01]  /*fed0*/  UIMAD UR6, UR16, UR12, URZ ;  /* 0x0000000c100672a4 */ /* 0x000fe2000f8e023f */
[----:B------:R-:W-:Y:S01]  /*fee0*/  SHF.R.S32.HI R5, RZ, 0x1f, R10 ;  /* 0x0000001fff057819 */ /* 0x000fe2000001140a */
[----:B------:R-:W-:Y:S01]  /*fef0*/  UIMAD.WIDE.U32 UR8, UR15, UR12, UR8 ;  /* 0x0000000c0f0872a5 */ /* 0x000fe2000f8e0008 */
[----:B------:R-:W-:Y:S01]  /*ff00*/  LOP3.LUT P0, RZ, R153, 0x3, RZ, 0xc0, !PT ;  /* 0x0000000399ff7812 */ /* 0x000fe2000780c0ff */
[----:B------:R-:W-:Y:S01]  /*ff10*/  UIMAD UR6, UR15, UR13, UR6 ;  /* 0x0000000d0f0672a4 */ /* 0x000fe2000f8e0206 */
[----:B------:R-:W-:-:S02]  /*ff20*/  LOP3.LUT R8, R8, R9, RZ, 0x3c, !PT ;  /* 0x0000000908087212 */ /* 0x000fc400078e3cff */
[----:B------:R-:W-:Y:S01]  /*ff30*/  ULDC.64 UR12, c[0x0][0xb40] ;  /* 0x0002d000000c7ab9 */ /* 0x000fe20000000a00 */
[----:B------:R-:W-:Y:S02]  /*ff40*/  IADD3 R6, P1, R10, UR8, RZ ;  /* 0x000000080a067c10 */ /* 0x000fe4000ff3e0ff */
[----:B------:R-:W-:Y:S01]  /*ff50*/  IMAD.U32 R12, RZ, RZ, UR6 ;  /* 0x00000006ff0c7e24 */ /* 0x000fe2000f8e00ff */
[----:B------:R-:W-:Y:S02]  /*ff60*/  LOP3.LUT R32, R33, 0x180, RZ, 0xc0, !PT ;  /* 0x0000018021207812 */ /* 0x000fe400078ec0ff */
[----:B------:R-:W-:Y:S02]  /*ff70*/  LEA R28, P2, R6, UR12, 0x2 ;  /* 0x0000000c061c7c11 */ /* 0x000fe4000f8410ff */
[----:B------:R-:W-:Y:S01]  /*ff80*/  IADD3.X R7, R5, UR9, R12, P1, !PT ;  /* 0x0000000905077c10 */ /* 0x000fe20008ffe40c */
[----:B------:R-:W-:Y:S01]  /*ff90*/  VIADD R5, R10, 0x8 ;  /* 0x000000080a057836 */ /* 0x000fe20000000000 */
[----:B------:R-:W-:Y:S01]  /*ffa0*/  LOP3.LUT R36, R37, 0x180, RZ, 0xc0, !PT ;  /* 0x0000018025247812 */ /* 0x000fe200078ec0ff */
[----:B------:R-:W-:Y:S01]  /*ffb0*/  ULDC.64 UR8, c[0x0][0xaa0] ;  /* 0x0002a80000087ab9 */ /* 0x000fe20000000a00 */
[----:B------:R-:W-:-:S02]  /*ffc0*/  LEA.HI.X R29, R6, UR13, R7, 0x2, P2 ;  /* 0x0000000d061d7c11 */ /* 0x000fc400090f1407 */
[----:B------:R-:W-:Y:S02]  /*ffd0*/  IADD3 R7, P2, R18, 0x7800, RZ ;  /* 0x0000780012077810 */ /* 0x000fe40007f5e0ff */
[----:B------:R-:W-:Y:S02]  /*ffe0*/  ISETP.GE.OR P1, PT, R10, UR10, P0 ;  /* 0x0000000a0a007c0c */ /* 0x000fe40008726670 */
[----:B------:R-:W-:Y:S01]  /*fff0*/  LOP3.LUT R9, R18, 0x180, RZ, 0xc0, !PT ;  /* 0x0000018012097812 */ /* 0x000fe200078ec0ff */
[--C-:B------:R-:W-:Y:S01]  /*10000*/  IMAD.X R13, RZ, RZ, R19.reuse, P2 ;  /* 0x000000ffff0d7224 */ /* 0x100fe200010e0613 */
[----:B------:R-:W-:Y:S01]  /*10010*/  ISETP.GE.OR P0, PT, R5, UR10, P0 ;  /* 0x0000000a05007c0c */ /* 0x000fe20008706670 */
[----:B------:R-:W-:Y:S01]  /*10020*/  IMAD.X R5, RZ, RZ, R19, P6 ;  /* 0x000000ffff057224 */ /* 0x000fe200030e0613 */
[----:B------:R-:W-:Y:S02]  /*10030*/  LOP3.LUT R6, R7, 0x180, RZ, 0xc0, !PT ;  /* 0x0000018007067812 */ /* 0x000fe400078ec0ff */
[----:B------:R-:W-:-:S02]  /*10040*/  SHF.R.U64 R32, R32, 0x3, RZ ;  /* 0x0000000320207819 */ /* 0x000fc400000012ff */
[----:B------:R-:W-:Y:S02]  /*10050*/  SHF.R.U64 R36, R36, 0x3, RZ ;  /* 0x0000000324247819 */ /* 0x000fe400000012ff */
[----:B------:R-:W-:Y:S01]  /*10060*/  SHF.R.U64 R9, R9, 0x3, RZ ;  /* 0x0000000309097819 */ /* 0x000fe200000012ff */
[----:B------:R-:W-:Y:S01]  /*10070*/  UIMAD UR6, UR7, UR8, URZ ;  /* 0x00000008070672a4 */ /* 0x000fe2000f8e023f */
[----:B------:R-:W-:Y:S01]  /*10080*/  SHF.R.U64 R6, R6, 0x3, RZ ;  /* 0x0000000306067819 */ /* 0x000fe200000012ff */
[----:B------:R-:W-:Y:S01]  /*10090*/  IMAD.U32 R41, RZ, RZ, UR8 ;  /* 0x00000008ff297e24 */ /* 0x000fe2000f8e00ff */
[----:B------:R-:W-:Y:S01]  /*100a0*/  LOP3.LUT R32, R32, R33, RZ, 0x3c, !PT ;  /* 0x0000002120207212 */ /* 0x000fe200078e3cff */
[----:B------:R-:W-:Y:S01]  /*100b0*/  IMAD.MOV.U32 R20, RZ, RZ, R22 ;  /* 0x000000ffff147224 */ /* 0x000fe200078e0016 */
[----:B------:R-:W-:Y:S01]  /*100c0*/  LOP3.LUT R36, R36, R37, RZ, 0x3c, !PT ;  /* 0x0000002524247212 */ /* 0x000fe200078e3cff */
[--C-:B------:R-:W-:Y:S01]  /*100d0*/  IMAD.X R37, RZ, RZ, R19.reuse, P3 ;  /* 0x000000ffff257224 */ /* 0x100fe200018e0613 */
[----:B------:R-:W-:Y:S01]  /*100e0*/  LOP3.LUT R18, R9, R18, RZ, 0x3c, !PT ;  /* 0x0000001209127212 */ /* 0x000fe200078e3cff */
[----:B------:R-:W-:Y:S01]  /*100f0*/  IMAD.X R9, RZ, RZ, R19, P4 ;  /* 0x000000ffff097224 */ /* 0x000fe200020e0613 */
[----:B------:R-:W-:Y:S01]  /*10100*/  IADD3.X R33, RZ, R19, RZ, P5, !PT ;  /* 0x00000013ff217210 */ /* 0x000fe20002ffe4ff */
[----:B------:R-:W-:Y:S01]  /*10110*/  @!P1 STG.E desc[UR20][R28.64], R0 ;  /* 0x000000001c009986 */ /* 0x000fe2000c101914 */
[----:B------:R-:W-:-:S02]  /*10120*/  LOP3.LUT R12, R6, R7, RZ, 0x3c, !PT ;  /* 0x00000007060c7212 */ /* 0x000fc400078e3cff */
[----:B------:R-:W-:Y:S01]  /*10130*/  SHF.R.S32.HI R21, RZ, 0x1f, R22 ;  /* 0x0000001fff157819 */ /* 0x000fe20000011416 */
[----:B------:R0:W-:Y:S01]  /*10140*/  @!P0 STG.E desc[UR20][R28.64+0x20], R3 ;  /* 0x000020031c008986 */ /* 0x0001e2000c101914 */
[----:B------:R-:W-:-:S03]  /*10150*/  UIMAD UR6, UR4, UR9, UR6 ;  /* 0x00000009040672a4 */ /* 0x000fc6000f8e0206 */
[----:B------:R1:W5:Y:S01]  /*10160*/  LD.E.128 R24, desc[UR20][R18.64] ;  /* 0x0000001412187980 */ /* 0x000362000c101d00 */
[----:B------:R-:W-:-:S03]  /*10170*/  ULDC.64 UR8, c[0x0][0xae0] ;  /* 0x0002b80000087ab9 */ /* 0x000fc60000000a00 */
[----:B------:R-:W5:Y:S04]  /*10180*/  LD.E.128 R4, desc[UR20][R4.64] ;  /* 0x0000001404047980 */ /* 0x000f68000c101d00 */
[----:B------:R-:W5:Y:S01]  /*10190*/  LD.E.128 R32, desc[UR20][R32.64] ;  /* 0x0000001420207980 */ /* 0x000f62000c101d00 */
[----:B-1----:R-:W-:-:S03]  /*101a0*/  IMAD.WIDE.U32 R18, R41, UR4, R20 ;  /* 0x0000000429127c25 */ /* 0x002fc6000f8e0014 */
[----:B------:R-:W5:Y:S04]  /*101b0*/  LD.E.128 R8, desc[UR20][R8.64] ;  /* 0x0000001408087980 */ /* 0x000f68000c101d00 */
[----:B------:R-:W5:Y:S04]  /*101c0*/  LD.E.128 R36, desc[UR20][R36.64] ;  /* 0x0000001424247980 */ /* 0x000f68000c101d00 */
[----:B------:R-:W5:Y:S01]  /*101d0*/  LD.E.128 R12, desc[UR20][R12.64] ;  /* 0x000000140c0c7980 */ /* 0x000f62000c101d00 */
[----:B------:R-:W-:Y:S01]  /*101e0*/  UIMAD UR4, UR14, UR8, URZ ;  /* 0x000000080e0472a4 */ /* 0x000fe2000f8e023f */
[----:B------:R-:W-:Y:S01]  /*101f0*/  VIADD R19, R19, UR6 ;  /* 0x0000000613137c36 */ /* 0x000fe20008000000 */
[----:B------:R-:W-:Y:S01]  /*10200*/  UIMAD UR10, UR17, -0xc0, UR10 ;  /* 0xffffff40110a78a4 */ /* 0x000fe2000f8e020a */
[----:B------:R-:W-:Y:S01]  /*10210*/  @!PT LDS RZ, [RZ] ;  /* 0x00000000fffff984 */ /* 0x000fe20000000800 */
[----:B------:R-:W-:Y:S01]  /*10220*/  @!PT LDS RZ, [RZ] ;  /* 0x00000000fffff984 */ /* 0x000fe20000000800 */
[----:B------:R-:W-:Y:S01]  /*10230*/  @!PT LDS RZ, [RZ] ;  /* 0x00000000fffff984 */ /* 0x000fe20000000800 */
[----:B------:R-:W-:Y:S01]  /*10240*/  @!PT LDS RZ, [RZ] ;  /* 0x00000000fffff984 */ /* 0x000fe20000000800 */
[----:B------:R1:W-:Y:S06]  /*10250*/  MEMBAR.ALL.CTA ;  /* 0x0000000000007992 */ /* 0x0003ec0000008000 */
[----:B-1----:R-:W1:Y:S01]  /*10260*/  FENCE.VIEW.ASYNC.S ;  /* 0x00000000000073c6 */ /* 0x002e620000000000 */
[----:B0-----:R-:W-:Y:S01]  /*10270*/  IMAD.U32 R3, RZ, RZ, UR8 ;  /* 0x00000008ff037e24 */ /* 0x001fe2000f8e00ff */
[----:B------:R-:W-:Y:S01]  /*10280*/  UIMAD UR6, UR18, UR9, UR4 ;  /* 0x00000009120672a4 */ /* 0x000fe2000f8e0204 */
[C---:B------:R-:W-:Y:S01]  /*10290*/  VIADD R0, R146.reuse, 0x60 ;  /* 0x0000006092007836 */ /* 0x040fe20000000000 */
[----:B------:R-:W-:Y:S01]  /*102a0*/  UIADD3 UR4, UR37, 0x31c20, URZ ;  /* 0x00031c2025047890 */ /* 0x000fe2000fffe03f */
[----:B------:R-:W-:Y:S01]  /*102b0*/  IMAD.WIDE.U32 R18, R3, UR18, R18 ;  /* 0x0000001203127c25 */ /* 0x000fe2000f8e0012 */
[----:B------:R-:W-:Y:S01]  /*102c0*/  ULDC.64 UR8, c[0x0][0xae8] ;  /* 0x0002ba0000087ab9 */ /* 0x000fe20000000a00 */
[----:B------:R-:W-:Y:S01]  /*102d0*/  ISETP.GE.AND P0, PT, R146, UR10, PT ;  /* 0x0000000a92007c0c */ /* 0x000fe2000bf06270 */
[----:B------:R-:W-:Y:S01]  /*102e0*/  UPRMT UR4, URZ, 0x654, UR4 ;  /* 0x000006543f047896 */ /* 0x000fe20008000004 */
[----:B------:R-:W-:Y:S01]  /*102f0*/  VIADD R19, R19, UR6 ;  /* 0x0000000613137c36 */ /* 0x000fe20008000000 */
[----:B------:R-:W-:-:S02]  /*10300*/  UIMAD UR6, UR16, UR8, URZ ;  /* 0x00000008100672a4 */ /* 0x000fc4000f8e023f */
[----:B------:R-:W-:Y:S01]  /*10310*/  MOV R29, UR8 ;  /* 0x00000008001d7c02 */ /* 0x000fe20008000f00 */
[----:B------:R-:W-:Y:S01]  /*10320*/  IMAD.U32 R21, RZ, RZ, UR17 ;  /* 0x00000011ff157e24 */ /* 0x000fe2000f8e00ff */
[----:B------:R-:W-:Y:S01]  /*10330*/  SHF.R.S32.HI R147, RZ, 0x1f, R146 ;  /* 0x0000001fff937819 */ /* 0x000fe20000011492 */
[----:B------:R-:W-:Y:S01]  /*10340*/  UIMAD UR6, UR15, UR9, UR6 ;  /* 0x000000090f0672a4 */ /* 0x000fe2000f8e0206 */
[----:B------:R-:W-:Y:S01]  /*10350*/  BSSY B1, `(.L_x_9957) ;  /* 0x000001b000017945 */ /* 0x000fe20003800000 */
[----:B------:R-:W-:Y:S01]  /*10360*/  IMAD.WIDE.U32 R28, R29, UR15, R18 ;  /* 0x0000000f1d1c7c25 */ /* 0x000fe2000f8e0012 */
[----:B------:R-:W-:-:S03]  /*10370*/  ISETP.GE.AND P3, PT, R0, UR10, PT ;  /* 0x0000000a00007c0c */ /* 0x000fc6000bf66270 */
[----:B------:R-:W-:Y:S02]  /*10380*/  VIADD R43, R29, UR6 ;  /* 0x000000061d2b7c36 */ /* 0x000fe40008000000 */
[----:B------:R-:W-:Y:S01]  /*10390*/  IMAD.WIDE R20, R21, 0xc0, R146 ;  /* 0x000000c015147825 */ /* 0x000fe200078e0292 */
[----:B-1----:R-:W-:Y:S01]  /*103a0*/  SYNCS.ARRIVE.TRANS64.RED.A1T0 RZ, [UR4], RZ ;  /* 0x000000ffffff79a7 */ /* 0x002fe20008100404 */
        /* <DEDUP_REMOVED lines=21> */
.L_x_9958:
[----:B------:R-:W-:Y:S05]  /*10500*/  BSYNC B1 ;  /* 0x0000000000017941 */ /* 0x000fea0003800000 */
.L_x_9957:
        /* <DEDUP_REMOVED lines=20> */
[----:B-----5:R2:W-:Y:S04]  /*10650*/  @!P1 STG.E.128 desc[UR8][R20.64], R4 ;  /* 0x0000000414009986 */ /* 0x0205e8000c101d08 */
[----:B------:R2:W-:Y:S06]  /*10660*/  @!P2 STG.E.128 desc[UR8][R20.64+0x40], R8 ;  /* 0x000040081400a986 */ /* 0x0005ec000c101d08 */
[----:B------:R-:W-:Y:S05]  /*10670*/  @P0 BRA `(.L_x_9959) ;  /* 0x0000000800600947 */ /* 0x000fea0003800000 */
[----:B------:R-:W-:Y:S02]  /*10680*/  ULDC.64 UR6, c[0x0][0x208] ;  /* 0x0000820000067ab9 */ /* 0x000fe40000000a00 */
[----:B------:R3:W-:Y:S01]  /*10690*/  STG.E.128 desc[UR6][R20.64+0x80], R12 ;  /* 0x0000800c14007986 */ /* 0x0007e2000c101d06 */
[----:B------:R-:W-:Y:S05]  /*106a0*/  BRA `(.L_x_9959) ;  /* 0x0000000800547947 */ /* 0x000fea0003800000 */
.L_x_9955:
        /* <DEDUP_REMOVED lines=35> */
.L_x_9960:
        /* <DEDUP_REMOVED lines=13> */
[----:B0-----:R-:W-:-:S05]  /*109b0*/  IMAD R0, R0, 0xc0, R4 ;  /* 0x000000c000007824 */ /* 0x001fca00078e0204 */
[----:B------:R-:W-:-:S04]  /*109c0*/  IADD3 R0, R0, -0x80, RZ ;  /* 0xffffff8000007810 */ /* 0x000fc80007ffe0ff */
        /* <DEDUP_REMOVED lines=23> */
.L_x_9962:
[----:B------:R-:W-:Y:S05]  /*10b40*/  BSYNC B1 ;  /* 0x0000000000017941 */ /* 0x000fea0003800000 */
.L_x_9961:
[----:B------:R-:W-:Y:S01]  /*10b50*/  R2UR UR11, R151 ;  /* 0x00000000970b72ca */ /* 0x000fe200000e0000 */
[----:B------:R-:W-:Y:S01]  /*10b60*/  ULDC.64 UR6, c[0x0][0xaa0] ;  /* 0x0002a80000067ab9 */ /* 0x000fe20000000a00 */
[----:B------:R-:W-:Y:S01]  /*10b70*/  R2UR UR14, R149 ;  /* 0x00000000950e72ca */ /* 0x000fe200000e0000 */
[----:B------:R-:W-:Y:S01]  /*10b80*/  IMAD.MOV.U32 R4, RZ, RZ, R22 ;  /* 0x000000ffff047224 */ /* 0x000fe200078e0016 */
[----:B------:R-:W-:Y:S01]  /*10b90*/  ULDC.64 UR12, c[0x0][0xae0] ;  /* 0x0002b800000c7ab9 */ /* 0x000fe20000000a00 */
[----:B0-----:R-:W-:Y:S01]  /*10ba0*/  IMAD.MOV.U32 R5, RZ, RZ, R9 ;  /* 0x000000ffff057224 */ /* 0x001fe200078e0009 */
[----:B------:R-:W-:Y:S01]  /*10bb0*/  SHF.R.S32.HI R9, RZ, 0x1f, R146 ;  /* 0x0000001fff097819 */ /* 0x000fe20000011492 */
[----:B------:R-:W-:Y:S01]  /*10bc0*/  IMAD R0, R8, UR6, RZ ;  /* 0x0000000608007c24 */ /* 0x000fe2000f8e02ff */
[----:B------:R-:W-:Y:S01]  /*10bd0*/  BSSY B1, `(.L_x_9963) ;  /* 0x000002b000017945 */ /* 0x000fe20003800000 */
[----:B------:R-:W-:Y:S01]  /*10be0*/  IMAD.WIDE.U32 R4, R3, UR6, R4 ;  /* 0x0000000603047c25 */ /* 0x000fe2000f8e0004 */
[----:B------:R-:W-:-:S03]  /*10bf0*/  UIMAD UR6, UR8, UR12, URZ ;  /* 0x0000000c080672a4 */ /* 0x000fc6000f8e023f */
[----:B------:R-:W-:Y:S01]  /*10c00*/  IMAD R3, R3, UR7, R0 ;  /* 0x0000000703037c24 */ /* 0x000fe2000f8e0200 */
[----:B------:R-:W-:Y:S01]  /*10c10*/  UIMAD UR7, UR11, -0xc0, UR4 ;  /* 0xffffff400b0778a4 */ /* 0x000fe2000f8e0204 */
[C---:B------:R-:W-:Y:S01]  /*10c20*/  IADD3 R0, R146.reuse, 0x60, RZ ;  /* 0x0000006092007810 */ /* 0x040fe20007ffe0ff */
[----:B------:R-:W-:Y:S01]  /*10c30*/  UIMAD UR6, UR14, UR13, UR6 ;  /* 0x0000000d0e0672a4 */ /* 0x000fe2000f8e0206 */
[----:B------:R-:W-:Y:S02]  /*10c40*/  IMAD.IADD R5, R5, 0x1, R3 ;  /* 0x0000000105057824 */ /* 0x000fe400078e0203 */
[----:B------:R-:W-:Y:S01]  /*10c50*/  IMAD.U32 R3, RZ, RZ, UR12 ;  /* 0x0000000cff037e24 */ /* 0x000fe2000f8e00ff */
[----:B------:R-:W-:Y:S01]  /*10c60*/  ULDC.64 UR12, c[0x0][0xae8] ;  /* 0x0002ba00000c7ab9 */ /* 0x000fe20000000a00 */
[----:B------:R-:W-:Y:S01]  /*10c70*/  ISETP.GE.AND P0, PT, R146, UR7, PT ;  /* 0x0000000792007c0c */ /* 0x000fe2000bf06270 */
[----:B------:R-:W-:Y:S01]  /*10c80*/  UIMAD UR4, UR10, UR12, URZ ;  /* 0x0000000c0a0472a4 */ /* 0x000fe2000f8e023f */
[----:B------:R-:W-:Y:S01]  /*10c90*/  IMAD.WIDE.U32 R4, R3, UR14, R4 ;  /* 0x0000000e03047c25 */ /* 0x000fe2000f8e0004 */
[----:B------:R-:W-:-:S02]  /*10ca0*/  ISETP.GE.AND P1, PT, R0, UR7, PT ;  /* 0x0000000700007c0c */ /* 0x000fc4000bf26270 */
[----:B------:R-:W-:Y:S01]  /*10cb0*/  UIMAD UR4, UR9, UR13, UR4 ;  /* 0x0000000d090472a4 */ /* 0x000fe2000f8e0204 */
[----:B------:R-:W-:Y:S02]  /*10cc0*/  VIADD R5, R5, UR6 ;  /* 0x0000000605057c36 */ /* 0x000fe40008000000 */
[----:B------:R-:W-:Y:S02]  /*10cd0*/  IMAD.U32 R7, RZ, RZ, UR12 ;  /* 0x0000000cff077e24 */ /* 0x000fe4000f8e00ff */
[----:B------:R-:W-:Y:S02]  /*10ce0*/  IMAD.U32 R3, RZ, RZ, UR11 ;  /* 0x0000000bff037e24 */ /* 0x000fe4000f8e00ff */
[----:B------:R-:W-:-:S04]  /*10cf0*/  IMAD.WIDE.U32 R6, R7, UR9, R4 ;  /* 0x0000000907067c25 */ /* 0x000fc8000f8e0004 */
[----:B------:R-:W-:Y:S02]  /*10d00*/  IMAD.MOV.U32 R8, RZ, RZ, R146 ;  /* 0x000000ffff087224 */ /* 0x000fe400078e0092 */
        /* <DEDUP_REMOVED lines=16> */
[----:B------:R-:W-:Y:S02]  /*10e10*/  ULDC.64 UR8, c[0x0][0xa80] ;  /* 0x0002a00000087ab9 */ /* 0x000fe40000000a00 */
[----:B------:R-:W-:Y:S02]  /*10e20*/  LEA R12, P0, R4, UR8, 0x1 ;  /* 0x00000008040c7c11 */ /* 0x000fe4000f8008ff */
[----:B------:R-:W-:-:S04]  /*10e30*/  IADD3 R3, R5, R3, RZ ;  /* 0x0000000305037210 */ /* 0x000fc80007ffe0ff */
[----:B------:R-:W-:-:S05]  /*10e40*/  LEA.HI.X R13, R4, UR9, R3, 0x1, P0 ;  /* 0x00000009040d7c11 */ /* 0x000fca00080f0c03 */
[----:B------:R0:W-:Y:S04]  /*10e50*/  @!P2 STG.E.128 desc[UR10][R12.64], RZ ;  /* 0x000000ff0c00a986 */ /* 0x0001e8000c101d0a */
[----:B------:R0:W-:Y:S04]  /*10e60*/  @!P3 STG.E.128 desc[UR10][R12.64+0x40], RZ ;  /* 0x000040ff0c00b986 */ /* 0x0001e8000c101d0a */
[----:B------:R0:W-:Y:S02]  /*10e70*/  @!P4 STG.E.128 desc[UR10][R12.64+0x80], RZ ;  /* 0x000080ff0c00c986 */ /* 0x0001e4000c101d0a */
.L_x_9964:
[----:B------:R-:W-:Y:S05]  /*10e80*/  BSYNC B1 ;  /* 0x0000000000017941 */ /* 0x000fea0003800000 */
.L_x_9963:
        /* <DEDUP_REMOVED lines=23> */
.L_x_9959:
[----:B------:R-:W-:Y:S05]  /*11000*/  BSYNC B0 ;  /* 0x0000000000007941 */ /* 0x000fea0003800000 */
.L_x_9954:
[----:B------:R-:W-:Y:S02]  /*11010*/  ULDC UR4, c[0x0][0xc14] ;  /* 0x0003050000047ab9 */ /* 0x000fe40000000800 */
[----:B------:R-:W-:-:S13]  /*11020*/  ISETP.GE.AND P0, PT, R31, UR4, PT ;  /* 0x000000041f007c0c */ /* 0x000fda000bf06270 */
[----:B------:R-:W-:Y:S05]  /*11030*/  @!P0 BRA `(.L_x_9965) ;  /* 0xfffffefc00b08947 */ /* 0x000fea000383ffff */
[----:B------:R-:W-:Y:S05]  /*11040*/  EXIT ;  /* 0x000000000000794d */ /* 0x000fea0003800000 */
.L_x_9918:
        /* <DEDUP_REMOVED lines=23> */
[----:B------:R-:W-:Y:S01]  /*111c0*/  LOP3.LUT R5, R5, 0xfffffffe, RZ, 0xc0, !PT ;  /* 0xfffffffe05057812 */ /* 0x000fe200078ec0ff */
[----:B------:R-:W-:-:S08]  /*111d0*/  IMAD.MOV.U32 R19, RZ, RZ, RZ ;  /* 0x000000ffff137224 */ /* 0x000fd000078e00ff */
        /* <DEDUP_REMOVED lines=37> */
.L_x_9970:
[----:B------:R-:W-:Y:S02]  /*11430*/  VIADD R0, R19, 0x1f ;  /* 0x0000001f13007836 */ /* 0x000fe40000000000 */
[----:B------:R-:W-:-:S03]  /*11440*/  IMAD.U32 R19, RZ, RZ, UR7 ;  /* 0x00000007ff137e24 */ /* 0x000fc6000f8e00ff */
[----:B------:R-:W-:-:S13]  /*11450*/  ISETP.GE.AND P0, PT, R0, UR5, PT ;  /* 0x0000000500007c0c */ /* 0x000fda000bf06270 */
[----:B------:R-:W-:Y:S05]  /*11460*/  @P0 BRA `(.L_x_9967) ;  /* 0x0000000400d40947 */ /* 0x000fea0003800000 */
[----:B------:R-:W-:Y:S01]  /*11470*/  MOV R19, R0 ;  /* 0x0000000000137202 */ /* 0x000fe20000000f00 */
[----:B------:R-:W-:Y:S01]  /*11480*/  BSSY B0, `(.L_x_9968) ;  /* 0x000000a000007945 */ /* 0x000fe20003800000 */
[C---:B------:R-:W-:Y:S01]  /*11490*/  ISETP.NE.AND P1, PT, R26.reuse, 0x1f, PT ;  /* 0x0000001f1a00780c */ /* 0x040fe20003f25270 */
[----:B------:R-:W-:Y:S02]  /*114a0*/  IMAD.MOV.U32 R0, RZ, RZ, RZ ;  /* 0x000000ffff007224 */ /* 0x000fe400078e00ff */
[----:B------:R-:W-:-:S05]  /*114b0*/  IMAD.IADD R7, R26, 0x1, R19 ;  /* 0x000000011a077824 */ /* 0x000fca00078e0213 */
[----:B------:R-:W-:-:S13]  /*114c0*/  ISETP.GE.OR P0, PT, R7, UR5, !P1 ;  /* 0x0000000507007c0c */ /* 0x000fda000cf06670 */
[----:B------:R-:W-:Y:S05]  /*114d0*/  @P0 BRA `(.L_x_9969) ;  /* 0x0000000000100947 */ /* 0x000fea0003800000 */
[----:B------:R-:W0:Y:S01]  /*114e0*/  LDC.64 R2, c[0x0][0xc58] ;  /* 0x00031600ff027b82 */ /* 0x000e220000000a00 */
[----:B------:R-:W-:Y:S01]  /*114f0*/  ULDC.64 UR8, c[0x0][0x208] ;  /* 0x0000820000087ab9 */ /* 0x000fe20000000a00 */
[----:B0-----:R-:W-:-:S05]  /*11500*/  IMAD.WIDE R2, R7, 0x4, R2 ;  /* 0x0000000407027825 */ /* 0x001fca00078e0202 */
[----:B------:R0:W5:Y:S02]  /*11510*/  LDG.E R0, desc[UR8][R2.64] ;  /* 0x0000000802007981 */ /* 0x000164000c1e1900 */
.L_x_9969:
[----:B------:R-:W-:Y:S05]  /*11520*/  BSYNC B0 ;  /* 0x0000000000007941 */ /* 0x000fea0003800000 */
.L_x_9968:
        /* <DEDUP_REMOVED lines=25> */
.L_x_9966:
        /* <DEDUP_REMOVED lines=21> */
.L_x_9971:
[----:B---3--:R-:W-:Y:S01]  /*11810*/  IMAD R16, R16, UR4, R9 ;  /* 0x0000000410107c24 */ /* 0x008fe2000f8e0209 */
[----:B------:R-:W-:Y:S01]  /*11820*/  IABS R2, R4 ;  /* 0x0000000400027213 */ /* 0x000fe20000000000 */
[----:B-12---:R-:W-:-:S03]  /*11830*/  IMAD.MOV R11, RZ, RZ, -R3 ;  /* 0x000000ffff0b7224 */ /* 0x006fc600078e0a03 */
[----:B------:R-:W-:Y:S01]  /*11840*/  IADD3 R9, -R16, UR6, RZ ;  /* 0x0000000610097c10 */ /* 0x000fe2000fffe1ff */
[----:B------:R-:W-:Y:S02]  /*11850*/  IMAD.MOV R10, RZ, RZ, -R2 ;  /* 0x000000ffff0a7224 */ /* 0x000fe400078e0a02 */
        /* <DEDUP_REMOVED lines=25> */
[----:B0-----:R-:W-:Y:S02]  /*119f0*/  IABS R12, R7 ;  /* 0x00000007000c7213 */ /* 0x001fe40000000000 */
        /* <DEDUP_REMOVED lines=28> */
.L_x_9967:
[----:B------:R-:W-:Y:S02]  /*11bc0*/  IMAD.MOV.U32 R17, RZ, RZ, RZ ;  /* 0x000000ffff117224 */ /* 0x000fe400078e00ff */
[----:B------:R-:W-:Y:S02]  /*11bd0*/  IMAD.U32 R16, RZ, RZ, UR6 ;  /* 0x00000006ff107e24 */ /* 0x000fe4000f8e00ff */
[----:B------:R-:W-:-:S07]  /*11be0*/  IMAD.MOV.U32 R18, RZ, RZ, RZ ;  /* 0x000000ffff127224 */ /* 0x000fce00078e00ff */
.L_x_9972:
[----:B------:R-:W-:Y:S01]  /*11bf0*/  ISETP.NE.AND P0, PT, R26, RZ, PT ;  /* 0x000000ff1a00720c */ /* 0x000fe20003f05270 */
[----:B------:R0:W-:Y:S01]  /*11c00*/  STL [R1+0x4], RZ ;  /* 0x000004ff01007387 */ /* 0x0001e20000100800 */
[----:B------:R-:W-:Y:S01]  /*11c10*/  IMAD.MOV.U32 R24, RZ, RZ, 0x1 ;  /* 0x00000001ff187424 */ /* 0x000fe200078e00ff */
[----:B------:R-:W-:-:S10]  /*11c20*/  MOV R22, RZ ;  /* 0x000000ff00167202 */ /* 0x000fd40000000f00 */
        /* <DEDUP_REMOVED lines=12> */
.L_x_10040:
[----:B--2---:R-:W2:Y:S01]  /*11cf0*/  LDC.64 R2, c[0x0][0xc60] ;  /* 0x00031800ff027b82 */ /* 0x004ea20000000a00 */
[----:B------:R-:W-:Y:S01]  /*11d00*/  ULDC.64 UR4, c[0x0][0x208] ;  /* 0x0000820000047ab9 */ /* 0x000fe20000000a00 */
[----:B--2---:R-:W-:-:S05]  /*11d10*/  IMAD.WIDE R2, R19, 0x4, R2 ;  /* 0x0000000413027825 */ /* 0x004fca00078e0202 */
[----:B------:R-:W2:Y:S01]  /*11d20*/  LDG.E R27, desc[UR4][R2.64] ;  /* 0x00000004021b7981 */ /* 0x000ea2000c1e1900 */
[----:B------:R-:W-:Y:S05]  /*11d30*/  YIELD ;  /* 0x0000000000007946 */ /* 0x000fea0003800000 */
[----:B------:R-:W-:Y:S01]  /*11d40*/  ULDC.64 UR4, c[0x0][0xa28] ;  /* 0x00028a0000047ab9 */ /* 0x000fe20000000a00 */
[----:B0-----:R-:W-:Y:S01]  /*11d50*/  IMAD.MOV.U32 R0, RZ, RZ, RZ ;  /* 0x000000ffff007224 */ /* 0x001fe200078e00ff */
[----:B------:R-:W-:Y:S01]  /*11d60*/  ISETP.NE.U32.AND P0, PT, RZ, UR4, PT ;  /* 0x00000004ff007c0c */ /* 0x000fe2000bf05070 */
[----:B------:R-:W-:Y:S01]  /*11d70*/  ULDC.64 UR8, c[0x0][0x208] ;  /* 0x0000820000087ab9 */ /* 0x000fe20000000a00 */
[----:B------:R-:W-:Y:S01]  /*11d80*/  IMAD.MOV.U32 R8, RZ, RZ, RZ ;  /* 0x000000ffff087224 */ /* 0x000fe200078e00ff */
[----:B------:R-:W-:Y:S01]  /*11d90*/  ULDC.64 UR6, c[0x0][0xa08] ;  /* 0x0002820000067ab9 */ /* 0x000fe20000000a00 */
[----:B------:R-:W-:-:S02]  /*11da0*/  ISETP.NE.AND.EX P0, PT, RZ, UR5, PT, P0 ;  /* 0x00000005ff007c0c */ /* 0x000fc4000bf05300 */
[----:B--2---:R-:W-:-:S11]  /*11db0*/  SHF.R.S32.HI R4, RZ, 0x1f, R27 ;  /* 0x0000001fff047819 */ /* 0x004fd6000001141b */
[----:B------:R-:W-:-:S04]  /*11dc0*/  @P0 LEA R2, P1, R27, UR4, 0x2 ;  /* 0x000000041b020c11 */ /* 0x000fc8000f8210ff */
[C-C-:B------:R-:W-:Y:S01]  /*11dd0*/  @P0 LEA.HI.X R3, R27.reuse, UR5, R4.reuse, 0x2, P1 ;  /* 0x000000051b030c11 */ /* 0x140fe200088f1404 */
[----:B------:R-:W-:Y:S02]  /*11de0*/  ULDC.64 UR4, c[0x0][0xa18] ;  /* 0x0002860000047ab9 */ /* 0x000fe40000000a00 */
[----:B------:R-:W-:Y:S01]  /*11df0*/  ISETP.NE.U32.AND P1, PT, RZ, UR4, PT ;  /* 0x00000004ff007c0c */ /* 0x000fe2000bf25070 */
[C---:B------:R-:W-:Y:S01]  /*11e00*/  IMAD.SHL.U32 R29, R27.reuse, 0x4, RZ ;  /* 0x000000041b1d7824 */ /* 0x040fe200078e00ff */
[----:B------:R0:W5:Y:S01]  /*11e10*/  @P0 LDG.E R0, desc[UR8][R2.64] ;  /* 0x0000000802000981 */ /* 0x000162000c1e1900 */
[----:B------:R-:W-:Y:S02]  /*11e20*/  SHF.L.U64.HI R10, R27, 0x2, R4 ;  /* 0x000000021b0a7819 */ /* 0x000fe40000010204 */
[----:B------:R-:W-:-:S03]  /*11e30*/  ISETP.NE.AND.EX P1, PT, RZ, UR5, PT, P1 ;  /* 0x00000005ff007c0c */ /* 0x000fc6000bf25310 */
[----:B------:R-:W-:Y:S10]  /*11e40*/  STL [R1], R10 ;  /* 0x0000000a01007387 */ /* 0x000ff40000100800 */
        /* <DEDUP_REMOVED lines=9> */
[----:B------:R-:W-:-:S05]  /*11ee0*/  IADD3.X R5, R10, UR7, RZ, P0, !PT ;  /* 0x000000070a057c10 */ /* 0x000fca00087fe4ff */
[----:B------:R-:W2:Y:S01]  /*11ef0*/  @P2 LDG.E R8, desc[UR8][R2.64] ;  /* 0x0000000802082981 */ /* 0x000ea2000c1e1900 */
[----:B------:R-:W-:-:S04]  /*11f00*/  ISETP.NE.U32.AND P0, PT, RZ, UR6, PT ;  /* 0x00000006ff007c0c */ /* 0x000fc8000bf05070 */
[----:B------:R-:W-:Y:S01]  /*11f10*/  ISETP.NE.AND.EX P0, PT, RZ, UR7, PT, P0 ;  /* 0x00000007ff007c0c */ /* 0x000fe2000bf05300 */
[----:B--2---:R0:W-:Y:S02]  /*11f20*/  STL [R1+0x8], R8 ;  /* 0x0000080801007387 */ /* 0x0041e40000100800 */
[----:B0-----:R-:W-:Y:S01]  /*11f30*/  IMAD.U32 R8, RZ, RZ, UR4 ;  /* 0x00000004ff087e24 */ /* 0x001fe2000f8e00ff */
        /* <DEDUP_REMOVED lines=9> */
[----:B0-----:R-:W-:Y:S06]  /*11fd0*/  @P1 BRA `(.L_x_9974) ;  /* 0x0000000000141947 */ /* 0x001fec0003800000 */
[----:B------:R-:W-:Y:S05]  /*11fe0*/  @!P2 BRA `(.L_x_9974) ;  /* 0x000000000010a947 */ /* 0x000fea0003800000 */
[----:B------:R-:W-:Y:S02]  /*11ff0*/  ULDC.64 UR4, c[0x0][0x208] ;  /* 0x0000820000047ab9 */ /* 0x000fe40000000a00 */
[----:B------:R-:W2:Y:S04]  /*12000*/  LDG.E R7, desc[UR4][R2.64] ;  /* 0x0000000402077981 */ /* 0x000ea8000c1e1900 */
[----:B-----5:R-:W2:Y:S02]  /*12010*/  LDG.E R8, desc[UR4][R2.64+0x4] ;  /* 0x0000040402087981 */ /* 0x020ea4000c1e1900 */
[----:B--2---:R-:W-:-:S07]  /*12020*/  IMAD.IADD R8, R8, 0x1, -R7 ;  /* 0x0000000108087824 */ /* 0x004fce00078e0a07 */
.L_x_9974:
[----:B------:R-:W-:Y:S01]  /*12030*/  IMAD.MOV.U32 R23, RZ, RZ, RZ ;  /* 0x000000ffff177224 */ /* 0x000fe200078e00ff */
[----:B------:R-:W-:-:S05]  /*12040*/  ULDC.64 UR4, c[0x0][0x208] ;  /* 0x0000820000047ab9 */ /* 0x000fca0000000a00 */
[----:B------:R-:W2:Y:S01]  /*12050*/  @P0 LDG.E R23, desc[UR4][R4.64] ;  /* 0x0000000404170981 */ /* 0x000ea2000c1e1900 */
[----:B------:R-:W-:Y:S02]  /*12060*/  ULDC.64 UR4, c[0x0][0xa20] ;  /* 0x0002880000047ab9 */ /* 0x000fe40000000a00 */
[----:B------:R-:W-:-:S04]  /*12070*/  ISETP.NE.U32.AND P1, PT, RZ, UR4, PT ;  /* 0x00000004ff007c0c */ /* 0x000fc8000bf25070 */
[----:B------:R-:W-:Y:S02]  /*12080*/  ISETP.NE.AND.EX P1, PT, RZ, UR5, PT, P1 ;  /* 0x00000005ff007c0c */ /* 0x000fe4000bf25310 */
[----:B--2--5:R-:W-:-:S11]  /*12090*/  IADD3 R23, R23, R0, RZ ;  /* 0x0000000017177210 */ /* 0x024fd60007ffe0ff */
[----:B------:R-:W-:Y:S05]  /*120a0*/  @!P1 BRA `(.L_x_9975) ;  /* 0x0000000000149947 */ /* 0x000fea0003800000 */
[----:B------:R-:W-:Y:S01]  /*120b0*/  IADD3 R2, P0, R29, UR4, RZ ;  /* 0x000000041d027c10 */ /* 0x000fe2000ff1e0ff */
[----:B------:R-:W-:-:S03]  /*120c0*/  ULDC.64 UR6, c[0x0][0x208] ;  /* 0x0000820000067ab9 */ /* 0x000fc60000000a00 */
[----:B------:R-:W-:-:S05]  /*120d0*/  IADD3.X R3, R10, UR5, RZ, P0, !PT ;  /* 0x000000050a037c10 */ /* 0x000fca00087fe4ff */
[----:B------:R0:W5:Y:S01]  /*120e0*/  LDG.E R9, desc[UR6][R2.64] ;  /* 0x0000000602097981 */ /* 0x000162000c1e1900 */
[----:B------:R-:W-:Y:S05]  /*120f0*/  BRA `(.L_x_9976) ;  /* 0x0000000000147947 */ /* 0x000fea0003800000 */
.L_x_9975:
[----:B------:R-:W-:Y:S05]  /*12100*/  @!P0 BRA `(.L_x_9976) ;  /* 0x0000000000108947 */ /* 0x000fea0003800000 */
[----:B------:R-:W-:Y:S02]  /*12110*/  ULDC.64 UR4, c[0x0][0x208] ;  /* 0x0000820000047ab9 */ /* 0x000fe40000000a00 */
[----:B------:R-:W2:Y:S04]  /*12120*/  LDG.E R2, desc[UR4][R4.64] ;  /* 0x0000000404027981 */ /* 0x000ea8000c1e1900 */
[----:B------:R-:W2:Y:S02]  /*12130*/  LDG.E R9, desc[UR4][R4.64+0x4] ;  /* 0x0000040404097981 */ /* 0x000ea4000c1e1900 */
[----:B--2---:R-:W-:-:S07]  /*12140*/  IMAD.IADD R9, R9, 0x1, -R2 ;  /* 0x0000000109097824 */ /* 0x004fce00078e0a02 */
.L_x_9976:
[----:B0-----:R-:W-:Y:S01]  /*12150*/  IMAD R3, R17, 0xc0, RZ ;  /* 0x000000c011037824 */ /* 0x001fe200078e02ff */
[----:B------:R-:W-:Y:S01]  /*12160*/  BSSY B6, `(.L_x_9977) ;  /* 0x00002bb000067945 */ /* 0x000fe20003800000 */
[----:B-----5:R-:W-:-:S03]  /*12170*/  IMAD.IADD R9, R9, 0x1, -R0 ;  /* 0x0000000109097824 */ /* 0x020fc600078e0a00 */
[----:B------:R-:W-:Y:S01]  /*12180*/  IADD3 R8, -R8, 0x14f, R3 ;  /* 0x0000014f08087810 */ /* 0x000fe20007ffe103 */
[----:B------:R-:W-:-:S04]  /*12190*/  VIADD R0, R9, 0x8f ;  /* 0x0000008f09007836 */ /* 0x000fc80000000000 */
[----:B------:R-:W-:Y:S02]  /*121a0*/  IMAD.IADD R8, R9, 0x1, R8 ;  /* 0x0000000109087824 */ /* 0x000fe400078e0208 */
        /* <DEDUP_REMOVED lines=9> */
[----:B------:R-:W-:-:S13]  /*12240*/  ISETP.NE.AND P1, PT, R26, RZ, PT ;  /* 0x000000ff1a00720c */ /* 0x000fda0003f25270 */
[----:B------:R-:W-:Y:S05]  /*12250*/  @P1 BRA `(.L_x_9979) ;  /* 0x0000002800ac1947 */ /* 0x000fea0003800000 */
[----:B------:R-:W0:Y:S01]  /*12260*/  S2R R7, SR_LANEID ;  /* 0x0000000000077919 */ /* 0x000e220000000000 */
[----:B------:R-:W-:Y:S01]  /*12270*/  VOTEU.ANY UR4, UPT, PT ;  /* 0x0000000000047886 */ /* 0x000fe200038e0100 */
[----:B------:R-:W2:Y:S01]  /*12280*/  LDC.64 R2, c[0x0][0xc38] ;  /* 0x00030e00ff027b82 */ /* 0x000ea20000000a00 */
[----:B------:R-:W0:Y:S01]  /*12290*/  FLO.U32 R0, UR4 ;  /* 0x0000000400007d00 */ /* 0x000e2200080e0000 */
[----:B------:R-:W-:-:S07]  /*122a0*/  ULDC.64 UR6, c[0x0][0x208] ;  /* 0x0000820000067ab9 */ /* 0x000fce0000000a00 */
        /* <DEDUP_REMOVED lines=9> */
.L_x_9978:
        /* <DEDUP_REMOVED lines=22> */
.L_x_9980:
        /* <DEDUP_REMOVED lines=19> */
.L_x_9982:
        /* <DEDUP_REMOVED lines=16> */
.L_x_9981:
[----:B------:R-:W2:Y:S01]  /*126d0*/  LDL.LU R21, [R1] ;  /* 0x0000000001157983 */ /* 0x000ea20000300800 */
[----:B------:R-:W-:Y:S01]  /*126e0*/  ULDC.64 UR4, c[0x0][0x9f8] ;  /* 0x00027e0000047ab9 */ /* 0x000fe20000000a00 */
[----:B------:R-:W0:Y:S02]  /*126f0*/  LDC R0, c[0x0][0x428] ;  /* 0x00010a00ff007b82 */ /* 0x000e240000000800 */
[----:B------:R-:W3:Y:S01]  /*12700*/  LDL.LU R20, [R1+0x8] ;  /* 0x0000080001147983 */ /* 0x000ee20000300800 */
[----:B------:R-:W-:Y:S01]  /*12710*/  ISETP.NE.U32.AND P0, PT, RZ, UR4, PT ;  /* 0x00000004ff007c0c */ /* 0x000fe2000bf05070 */
[----:B------:R-:W-:Y:S01]  /*12720*/  IMAD.MOV.U32 R6, RZ, RZ, R27 ;  /* 0x000000ffff067224 */ /* 0x000fe200078e001b */
[----:B------:R-:W-:Y:S02]  /*12730*/  ULDC.64 UR6, c[0x0][0x208] ;  /* 0x0000820000067ab9 */ /* 0x000fe40000000a00 */
[----:B------:R-:W-:-:S13]  /*12740*/  ISETP.NE.AND.EX P0, PT, RZ, UR5, PT, P0 ;  /* 0x00000005ff007c0c */ /* 0x000fda000bf05300 */
[----:B------:R-:W-:Y:S02]  /*12750*/  @P0 IADD3 R2, P1, R29, UR4, RZ ;  /* 0x000000041d020c10 */ /* 0x000fe4000ff3e0ff */
[----:B------:R-:W-:-:S13]  /*12760*/  ISETP.NE.AND P6, PT, R26, RZ, PT ;  /* 0x000000ff1a00720c */ /* 0x000fda0003fc5270 */
[----:B------:R-:W-:-:S05]  /*12770*/  VOTEU.ALL UP1, P6 ;  /* 0x00000000003f7886 */ /* 0x000fca0003020000 */
[----:B------:R-:W-:-:S04]  /*12780*/  @!UP1 UIADD3 UR8, UP0, UR36, 0x270, URZ ;  /* 0x0000027024089890 */ /* 0x000fc8000ff1e03f */
[----:B------:R-:W-:-:S03]  /*12790*/  @!UP1 UIADD3.X UR9, URZ, UR37, URZ, UP0, !UPT ;  /* 0x000000253f099290 */ /* 0x000fc600087fe43f */
[----:B------:R-:W-:Y:S01]  /*127a0*/  VOTEU.ALL UP0, P6 ;  /* 0x00000000003f7886 */ /* 0x000fe20003000000 */
[----:B--2---:R-:W-:Y:S01]  /*127b0*/  @P0 IADD3.X R3, R21, UR5, RZ, P1, !PT ;  /* 0x0000000515030c10 */ /* 0x004fe20008ffe4ff */
[----:B------:R-:W-:-:S04]  /*127c0*/  ULDC.64 UR4, c[0x0][0xa00] ;  /* 0x0002800000047ab9 */ /* 0x000fc80000000a00 */
[----:B------:R2:W5:Y:S01]  /*127d0*/  @P0 LDG.E R6, desc[UR6][R2.64] ;  /* 0x0000000602060981 */ /* 0x000562000c1e1900 */
[----:B0-----:R-:W-:Y:S01]  /*127e0*/  ISETP.NE.AND P0, PT, R0, 0x1, PT ;  /* 0x000000010000780c */ /* 0x001fe20003f05270 */
[----:B------:R-:W-:Y:S01]  /*127f0*/  IMAD.MOV.U32 R0, RZ, RZ, R18 ;  /* 0x000000ffff007224 */ /* 0x000fe200078e0012 */
[----:B------:R-:W-:Y:S01]  /*12800*/  PLOP3.LUT P1, PT, P6, PT, PT, 0x8, 0x0 ;  /* 0x000000000000781c */ /* 0x000fe2000372e170 */
[----:B---3--:R-:W-:-:S10]  /*12810*/  IMAD R17, R17, 0xc0, R20 ;  /* 0x000000c011117824 */ /* 0x008fd400078e0214 */
[----:B------:R-:W0:Y:S08]  /*12820*/  @P0 LDC R5, c[0x0][0x42c] ;  /* 0x00010b00ff050b82 */ /* 0x000e300000000800 */
[----:B------:R-:W3:Y:S01]  /*12830*/  @P0 LDC R7, c[0x0][0x430] ;  /* 0x00010c00ff070b82 */ /* 0x000ee20000000800 */
[----:B0-----:R-:W-:-:S05]  /*12840*/  @P0 IMAD.HI.U32 R4, R18, R5, RZ ;  /* 0x0000000512040227 */ /* 0x001fca00078e00ff */
[----:B---3--:R-:W-:Y:S02]  /*12850*/  @P0 SHF.R.U32.HI R0, RZ, R7, R4 ;  /* 0x00000007ff000219 */ /* 0x008fe40000011604 */
[----:B------:R-:W-:-:S04]  /*12860*/  ISETP.NE.U32.AND P0, PT, RZ, UR4, PT ;  /* 0x00000004ff007c0c */ /* 0x000fc8000bf05070 */
[----:B------:R-:W-:-:S04]  /*12870*/  ISETP.NE.AND.EX P0, PT, RZ, UR5, PT, P0 ;  /* 0x00000005ff007c0c */ /* 0x000fc8000bf05300 */
[----:B--2---:R-:W-:-:S09]  /*12880*/  SEL R10, R27, RZ, !P0 ;  /* 0x000000ff1b0a7207 */ /* 0x004fd20004000000 */
.L_x_9983:
        /* <DEDUP_REMOVED lines=14> */
.L_x_9984:
        /* <DEDUP_REMOVED lines=13> */
.L_x_9985:
        /* <DEDUP_REMOVED lines=17> */
.L_x_10056:
[----:B------:R-:W-:Y:S01]  /*12b50*/  UMOV UR4, 0xffffffff ;  /* 0xffffffff00047882 */ /* 0x000fe20000000000 */
[----:B------:R-:W-:Y:S02]  /*12b60*/  SHF.R.S32.HI R9, RZ, 0x1f, R6 ;  /* 0x0000001fff097819 */ /* 0x000fe40000011406 */
[----:B------:R-:W-:Y:S05]  /*12b70*/  BRA.DIV UR4, `(.L_x_9987) ;  /* 0x0000003604287947 */ /* 0x000fea000b800000 */
[----:B------:R-:W-:-:S13]  /*12b80*/  ELECT P6, URZ, PT ;  /* 0x00000000003f782f */ /* 0x000fda00038c0000 */
.L_x_10059:
        /* <DEDUP_REMOVED lines=23> */
.L_x_9989:
[----:B------:R-:W-:Y:S01]  /*12d00*/  IMAD R5, R22, 0x8, R25 ;  /* 0x0000000816057824 */ /* 0x000fe200078e0219 */
[----:B------:R-:W-:-:S04]  /*12d10*/  SHF.L.U32 R4, R24, 0x1f, RZ ;  /* 0x0000001f18047819 */ /* 0x000fc800000006ff */
[----:B------:R-:W2:Y:S02]  /*12d20*/  SYNCS.PHASECHK.TRANS64.TRYWAIT P0, [R5+URZ+0x31c40], R4 ;  /* 0x031c4004050075a7 */ /* 0x000ea4000800017f */
[----:B--2---:R-:W-:Y:S05]  /*12d30*/  @!P0 BRA `(.L_x_9990) ;  /* 0x0000003000d88947 */ /* 0x004fea0003800000 */
.L_x_10060:
        /* <DEDUP_REMOVED lines=9> */
.L_x_9991:
        /* <DEDUP_REMOVED lines=28> */
.L_x_9988:
        /* <DEDUP_REMOVED lines=12> */
[----:B------:R-:W-:Y:S01]  /*13050*/  @P0 R2UR UR12, R18 ;  /* 0x00000000120c02ca */ /* 0x000fe200000e0000 */
[----:B------:R-:W-:Y:S01]  /*13060*/  UMOV UR18, URZ ;  /* 0x0000003f00127c82 */ /* 0x000fe20008000000 */
[----:B------:R-:W-:Y:S01]  /*13070*/  @P0 R2UR UR11, R17 ;  /* 0x00000000110b02ca */ /* 0x000fe200000e0000 */
[----:B------:R-:W-:Y:S01]  /*13080*/  UIADD3 UR16, UR24, 0xda00, URZ ;  /* 0x0000da0018107890 */ /* 0x000fe2000fffe03f */
[----:B------:R-:W-:Y:S01]  /*13090*/  @P0 IMAD.MOV.U32 R4, RZ, RZ, 0x9000 ;  /* 0x00009000ff040424 */ /* 0x000fe200078e00ff */
[----:B------:R-:W-:Y:S01]  /*130a0*/  BAR.SYNC.DEFER_BLOCKING 0x8, 0x1a0 ;  /* 0x0206800000007b1d */ /* 0x000fe20000010000 */
[----:B------:R-:W-:-:S02]  /*130b0*/  UIADD3 UR17, UR24, 0x31c00, URZ ;  /* 0x00031c0018117890 */ /* 0x000fc4000fffe03f */
[----:B------:R-:W-:-:S03]  /*130c0*/  UIADD3 UR8, UR24, 0x10a00, URZ ;  /* 0x00010a0018087890 */ /* 0x000fc6000fffe03f */
[----:B------:R-:W-:Y:S01]  /*130d0*/  UMOV UR14, 0x0 ;  /* 0x00000000000e7882 */ /* 0x000fe20000000000 */
[----:B------:R-:W-:Y:S01]  /*130e0*/  UMOV UR15, 0x12f00000 ;  /* 0x12f00000000f7882 */ /* 0x000fe20000000000 */
[----:B------:R-:W-:Y:S01]  /*130f0*/  UMOV UR10, 0x20 ;  /* 0x00000020000a7882 */ /* 0x000fe20000000000 */
[----:B------:R-:W-:Y:S01]  /*13100*/  UMOV UR9, UR17 ;  /* 0x0000001100097c82 */ /* 0x000fe20008000000 */
[----:B------:R-:W-:Y:S01]  /*13110*/  UMOV UR22, 0x0 ;  /* 0x0000000000167882 */ /* 0x000fe20000000000 */
[----:B------:R-:W-:Y:S01]  /*13120*/  UMOV UR23, 0x12f00000 ;  /* 0x12f0000000177882 */ /* 0x000fe20000000000 */
[----:B------:R-:W-:Y:S01]  /*13130*/  BSSY B0, `(.L_x_9992) ;  /* 0x0000013000007945 */ /* 0x000fe20003800000 */
[----:B------:R3:W-:Y:S01]  /*13140*/  @P0 SYNCS.ARRIVE.TRANS64 RZ, [R25+URZ+0x31c00], R4 ;  /* 0x031c000419ff09a7 */ /* 0x0007e2000800003f */
[----:B------:R-:W-:Y:S01]  /*13150*/  UTMALDG.4D [UR16], [UR4], desc[UR6] ;  /* 0x00000610040075b4 */ /* 0x000fe20008019000 */
[----:B------:R4:W-:Y:S02]  /*13160*/  UTMALDG.4D [UR8], [UR4], desc[UR14] ;  /* 0x00000e08040075b4 */ /* 0x0009e40008019000 */
[----:B----4-:R-:W-:Y:S01]  /*13170*/  @P0 R2UR UR13, R10 ;  /* 0x000000000a0d02ca */ /* 0x010fe200000e0000 */
[----:B------:R-:W-:Y:S01]  /*13180*/  UIADD3 UR8, UR24, 0x13a00, URZ ;  /* 0x00013a0018087890 */ /* 0x000fe2000fffe03f */
[----:B------:R-:W-:Y:S01]  /*13190*/  @P0 R2UR UR12, R18 ;  /* 0x00000000120c02ca */ /* 0x000fe200000e0000 */
[----:B------:R-:W-:Y:S01]  /*131a0*/  UMOV UR10, 0x40 ;  /* 0x00000040000a7882 */ /* 0x000fe20000000000 */
[----:B------:R-:W-:Y:S01]  /*131b0*/  @P0 R2UR UR11, R17 ;  /* 0x00000000110b02ca */ /* 0x000fe200000e0000 */
[----:B------:R-:W-:-:S12]  /*131c0*/  UMOV UR9, UR17 ;  /* 0x0000001100097c82 */ /* 0x000fd80008000000 */
[----:B------:R4:W-:Y:S01]  /*131d0*/  UTMALDG.4D [UR8], [UR4], desc[UR22] ;  /* 0x00001608040075b4 */ /* 0x0009e20008019000 */
[----:B--2---:R-:W-:-:S05]  /*131e0*/  VIADD R5, R5, 0x1 ;  /* 0x0000000105057836 */ /* 0x004fca0000000000 */
[----:B---3--:R-:W-:Y:S01]  /*131f0*/  LEA.HI R4, R5, R5, RZ, 0x1 ;  /* 0x0000000505047211 */ /* 0x008fe200078f08ff */
[----:B------:R4:W-:Y:S03]  /*13200*/  STL [R1+0x4], R5 ;  /* 0x0000040501007387 */ /* 0x0009e60000100800 */
[----:B------:R-:W-:-:S05]  /*13210*/  LOP3.LUT R4, R4, 0xfffffffe, RZ, 0xc0, !PT ;  /* 0xfffffffe04047812 */ /* 0x000fca00078ec0ff */
[----:B------:R-:W-:-:S05]  /*13220*/  IMAD.IADD R4, R5, 0x1, -R4 ;  /* 0x0000000105047824 */ /* 0x000fca00078e0a04 */
[----:B------:R-:W-:-:S04]  /*13230*/  SHF.L.U32 R4, R4, 0x1f, RZ ;  /* 0x0000001f04047819 */ /* 0x000fc800000006ff */
[----:B------:R-:W2:Y:S02]  /*13240*/  SYNCS.PHASECHK.TRANS64.TRYWAIT P0, [R25+URZ+0x31c20], R4 ;  /* 0x031c2004190075a7 */ /* 0x000ea4000800017f */
[----:B--2-4-:R-:W-:Y:S05]  /*13250*/  @!P0 BRA `(.L_x_9993) ;  /* 0x0000002c00a48947 */ /* 0x014fea0003800000 */
.L_x_10061:
[----:B------:R-:W-:Y:S05]  /*13260*/  BSYNC B0 ;  /* 0x0000000000007941 */ /* 0x000fea0003800000 */
.L_x_9992:
[----:B------:R-:W-:Y:S01]  /*13270*/  ISETP.GE.AND P0, PT, R28, 0x2, PT ;  /* 0x000000021c00780c */ /* 0x000fe20003f06270 */
[----:B------:R-:W-:-:S12]  /*13280*/  BSSY B0, `(.L_x_9994) ;  /* 0x0000166000007945 */ /* 0x000fd80003800000 */
[----:B------:R-:W-:Y:S05]  /*13290*/  @!P0 BRA `(.L_x_9995) ;  /* 0x0000001400908947 */ /* 0x000fea0003800000 */
[C---:B--2---:R-:W-:Y:S01]  /*132a0*/  LOP3.LUT R4, R28.reuse, 0x1, RZ, 0xc0, !PT ;  /* 0x000000011c047812 */ /* 0x044fe200078ec0ff */
[----:B------:R-:W-:Y:S01]  /*132b0*/  VIADD R11, R28, 0xfffffffe ;  /* 0xfffffffe1c0b7836 */ /* 0x000fe20000000000 */
[----:B------:R-:W-:Y:S02]  /*132c0*/  BSSY B1, `(.L_x_9996) ;  /* 0x0000078000017945 */ /* 0x000fe40003800000 */
[----:B------:R-:W-:Y:S01]  /*132d0*/  ISETP.NE.U32.AND P0, PT, R4, 0x1, PT ;  /* 0x000000010400780c */ /* 0x000fe20003f05070 */
[----:B------:R-:W-:-:S12]  /*132e0*/  IMAD.MOV.U32 R10, RZ, RZ, R11 ;  /* 0x000000ffff0a7224 */ /* 0x000fd800078e000b */
[----:B------:R-:W-:Y:S05]  /*132f0*/  @!P0 BRA `(.L_x_9997) ;  /* 0x0000000400d08947 */ /* 0x000fea0003800000 */
        /* <DEDUP_REMOVED lines=31> */
.L_x_10000:
[----:B0-----:R-:W-:Y:S01]  /*134f0*/  IMAD R3, R12, 0x8, R25 ;  /* 0x000000080c037824 */ /* 0x001fe200078e0219 */
[----:B------:R-:W-:-:S04]  /*13500*/  SHF.L.U32 R2, R13, 0x1f, RZ ;  /* 0x0000001f0d027819 */ /* 0x000fc800000006ff */
[----:B------:R-:W0:Y:S02]  /*13510*/  SYNCS.PHASECHK.TRANS64.TRYWAIT P0, [R3+URZ+0x31c40], R2 ;  /* 0x031c4002030075a7 */ /* 0x000e24000800017f */
[----:B0-----:R-:W-:Y:S05]  /*13520*/  @!P0 BRA `(.L_x_10001) ;  /* 0x0000002c00048947 */ /* 0x001fea0003800000 */
.L_x_10062:
[----:B------:R-:W2:Y:S02]  /*13530*/  S2R R5, SR_TID.X ;  /* 0x0000000000057919 */ /* 0x000ea40000002100 */
[----:B--2---:R-:W-:-:S04]  /*13540*/  LOP3.LUT R5, R5, 0x7f, RZ, 0xc0, !PT ;  /* 0x0000007f05057812 */ /* 0x004fc800078ec0ff */
[----:B------:R-:W-:-:S13]  /*13550*/  ISETP.NE.AND P1, PT, R5, RZ, PT ;  /* 0x000000ff0500720c */ /* 0x000fda0003f25270 */
[----:B------:R-:W-:Y:S05]  /*13560*/  @P1 BRA `(.L_x_10002) ;  /* 0x0000000000141947 */ /* 0x000fea0003800000 */
[----:B------:R-:W-:Y:S01]  /*13570*/  ISETP.NE.AND P0, PT, R26, RZ, PT ;  /* 0x000000ff1a00720c */ /* 0x000fe20003f05270 */
[----:B0-----:R-:W-:-:S04]  /*13580*/  IMAD.MOV.U32 R2, RZ, RZ, 0x6c00 ;  /* 0x00006c00ff027424 */ /* 0x001fc800078e00ff */
[----:B------:R2:W-:Y:S08]  /*13590*/  SYNCS.ARRIVE.TRANS64 RZ, [R3+URZ+0x31c30], R2 ;  /* 0x031c300203ff79a7 */ /* 0x0005f0000800003f */
[----:B------:R-:W-:Y:S05]  /*135a0*/  @!P0 BRA `(.L_x_10002) ;  /* 0x0000000000048947 */ /* 0x000fea0003800000 */
[----:B------:R-:W-:Y:S01]  /*135b0*/  BPT.TRAP 0x1 ;  /* 0x000000040000795c */ /* 0x000fe20000300000 */
.L_x_10002:
        /* <DEDUP_REMOVED lines=31> */
.L_x_10063:
[----:B------:R-:W-:Y:S05]  /*137b0*/  @P1 BRA `(.L_x_10004) ;  /* 0x0000000000181947 */ /* 0x000fea0003800000 */
[----:B------:R-:W-:Y:S01]  /*137c0*/  ISETP.NE.AND P0, PT, R26, RZ, PT ;  /* 0x000000ff1a00720c */ /* 0x000fe20003f05270 */
[----:B0-----:R-:W-:Y:S01]  /*137d0*/  IMAD R2, R22, 0x8, R25 ;  /* 0x0000000816027824 */ /* 0x001fe200078e0219 */
[----:B------:R-:W-:-:S04]  /*137e0*/  MOV R3, 0x6c00 ;  /* 0x00006c0000037802 */ /* 0x000fc80000000f00 */
[----:B------:R2:W-:Y:S07]  /*137f0*/  SYNCS.ARRIVE.TRANS64 RZ, [R2+URZ+0x31c50], R3 ;  /* 0x031c500302ff79a7 */ /* 0x0005ee000800003f */
[----:B------:R-:W-:Y:S05]  /*13800*/  @!P0 BRA `(.L_x_10004) ;  /* 0x0000000000048947 */ /* 0x000fea0003800000 */
[----:B------:R-:W-:Y:S01]  /*13810*/  BPT.TRAP 0x1 ;  /* 0x000000040000795c */ /* 0x000fe20000300000 */
.L_x_10004:
        /* <DEDUP_REMOVED lines=30> */
.L_x_9999:
[----:B------:R-:W-:Y:S05]  /*13a00*/  BSYNC B2 ;  /* 0x0000000000027941 */ /* 0x000fea0003800000 */
.L_x_9998:
[----:B------:R-:W-:Y:S02]  /*13a10*/  VIADD R10, R28, 0xfffffffd ;  /* 0xfffffffd1c0a7836 */ /* 0x000fe40000000000 */
[----:B------:R-:W-:Y:S02]  /*13a20*/  IMAD.MOV.U32 R22, RZ, RZ, R12 ;  /* 0x000000ffff167224 */ /* 0x000fe400078e000c */
[----:B------:R-:W-:-:S07]  /*13a30*/  IMAD.MOV.U32 R24, RZ, RZ, R13 ;  /* 0x000000ffff187224 */ /* 0x000fce00078e000d */
.L_x_9997:
[----:B------:R-:W-:Y:S05]  /*13a40*/  BSYNC B1 ;  /* 0x0000000000017941 */ /* 0x000fea0003800000 */
.L_x_9996:
[----:B------:R-:W-:-:S13]  /*13a50*/  ISETP.NE.AND P0, PT, R11, RZ, PT ;  /* 0x000000ff0b00720c */ /* 0x000fda0003f05270 */
[----:B------:R-:W-:Y:S05]  /*13a60*/  @!P0 BRA `(.L_x_9995) ;  /* 0x0000000c009c8947 */ /* 0x000fea0003800000 */
[----:B------:R-:W-:-:S07]  /*13a70*/  IMAD.MOV.U32 R4, RZ, RZ, R8 ;  /* 0x000000ffff047224 */ /* 0x000fce00078e0008 */
.L_x_10019:
[----:B------:R-:W-:Y:S01]  /*13a80*/  VIADD R11, R22, 0x1 ;  /* 0x00000001160b7836 */ /* 0x000fe20000000000 */
[----:B------:R-:W-:Y:S05]  /*13a90*/  YIELD ;  /* 0x0000000000007946 */ /* 0x000fea0003800000 */
[----:B------:R-:W-:Y:S01]  /*13aa0*/  ISETP.NE.AND P0, PT, R11, 0x2, PT ;  /* 0x000000020b00780c */ /* 0x000fe20003f05270 */
[----:B------:R-:W-:Y:S03]  /*13ab0*/  BSSY B1, `(.L_x_10005) ;  /* 0x000006d000017945 */ /* 0x000fe60003800000 */
[----:B------:R-:W-:-:S02]  /*13ac0*/  SEL R3, RZ, 0x1, P0 ;  /* 0x00000001ff037807 */ /* 0x000fc40000000000 */
        /* <DEDUP_REMOVED lines=27> */
.L_x_10007:
[----:B------:R-:W-:Y:S01]  /*13c80*/  IMAD R3, R11, 0x8, R25 ;  /* 0x000000080b037824 */ /* 0x000fe200078e0219 */
[----:B------:R-:W-:-:S04]  /*13c90*/  SHF.L.U32 R2, R12, 0x1f, RZ ;  /* 0x0000001f0c027819 */ /* 0x000fc800000006ff */
[----:B------:R-:W2:Y:S02]  /*13ca0*/  SYNCS.PHASECHK.TRANS64.TRYWAIT P0, [R3+URZ+0x31c40], R2 ;  /* 0x031c4002030075a7 */ /* 0x000ea4000800017f */
[----:B--2---:R-:W-:Y:S05]  /*13cb0*/  @!P0 BRA `(.L_x_10008) ;  /* 0x0000002400488947 */ /* 0x004fea0003800000 */
.L_x_10064:
        /* <DEDUP_REMOVED lines=9> */
.L_x_10009:
        /* <DEDUP_REMOVED lines=31> */
.L_x_10065:
[----:B------:R-:W-:Y:S05]  /*13f40*/  @P0 BRA `(.L_x_10011) ;  /* 0x0000000000140947 */ /* 0x000fea0003800000 */
[----:B------:R-:W-:Y:S01]  /*13f50*/  ISETP.NE.AND P1, PT, R26, RZ, PT ;  /* 0x000000ff1a00720c */ /* 0x000fe20003f25270 */
[----:B------:R-:W-:-:S04]  /*13f60*/  IMAD.MOV.U32 R2, RZ, RZ, 0x6c00 ;  /* 0x00006c00ff027424 */ /* 0x000fc800078e00ff */
[----:B------:R2:W-:Y:S08]  /*13f70*/  SYNCS.ARRIVE.TRANS64 RZ, [R3+URZ+0x50], R2 ;  /* 0x0000500203ff79a7 */ /* 0x0005f0000800003f */
[----:B------:R-:W-:Y:S05]  /*13f80*/  @!P1 BRA `(.L_x_10011) ;  /* 0x0000000000049947 */ /* 0x000fea0003800000 */
[----:B------:R-:W-:Y:S01]  /*13f90*/  BPT.TRAP 0x1 ;  /* 0x000000040000795c */ /* 0x000fe20000300000 */
.L_x_10011:
        /* <DEDUP_REMOVED lines=30> */
.L_x_10006:
[----:B------:R-:W-:Y:S05]  /*14180*/  BSYNC B1 ;  /* 0x0000000000017941 */ /* 0x000fea0003800000 */
.L_x_10005:
[----:B------:R-:W-:Y:S01]  /*14190*/  VIADD R22, R11, 0x1 ;  /* 0x000000010b167836 */ /* 0x000fe20000000000 */
[----:B------:R-:W-:Y:S04]  /*141a0*/  BSSY B1, `(.L_x_10012) ;  /* 0x000006f000017945 */ /* 0x000fe80003800000 */
[----:B------:R-:W-:-:S04]  /*141b0*/  ISETP.NE.AND P0, PT, R22, 0x2, PT ;  /* 0x000000021600780c */ /* 0x000fc80003f05270 */
[----:B0-2---:R-:W-:Y:S02]  /*141c0*/  SEL R3, RZ, 0x1, P0 ;  /* 0x00000001ff037807 */ /* 0x005fe40000000000 */
        /* <DEDUP_REMOVED lines=27> */
.L_x_10014:
[----:B------:R-:W-:Y:S01]  /*14380*/  IMAD R2, R22, 0x8, R25 ;  /* 0x0000000816027824 */ /* 0x000fe200078e0219 */
[----:B------:R-:W-:-:S04]  /*14390*/  SHF.L.U32 R3, R24, 0x1f, RZ ;  /* 0x0000001f18037819 */ /* 0x000fc800000006ff */
[----:B------:R-:W2:Y:S02]  /*143a0*/  SYNCS.PHASECHK.TRANS64.TRYWAIT P0, [R2+URZ+0x31c40], R3 ;  /* 0x031c4003020075a7 */ /* 0x000ea4000800017f */
[----:B--2---:R-:W-:Y:S05]  /*143b0*/  @!P0 BRA `(.L_x_10015) ;  /* 0x0000001c00b08947 */ /* 0x004fea0003800000 */
.L_x_10066:
        /* <DEDUP_REMOVED lines=9> */
.L_x_10016:
[----:B0-2---:R-:W-:Y:S01]  /*14450*/  IMAD R2, R22, 0x6c00, R25 ;  /* 0x00006c0016027824 */ /* 0x005fe200078e0219 */
        /* <DEDUP_REMOVED lines=9> */
[----:B------:R-:W-:Y:S01]  /*144f0*/  UMOV UR7, 0x14f00000 ;  /* 0x14f0000000077882 */ /* 0x000fe20000000000 */
[----:B------:R-:W-:Y:S01]  /*14500*/  LEA R3, R22, R2, 0x3 ;  /* 0x0000000216037211 */ /* 0x000fe200078e18ff */
[----:B------:R-:W-:Y:S01]  /*14510*/  UMOV UR17, 0x20 ;  /* 0x0000002000117882 */ /* 0x000fe20000000000 */
[----:B------:R-:W-:Y:S01]  /*14520*/  UMOV UR18, 0x40 ;  /* 0x0000004000127882 */ /* 0x000fe20000000000 */
[----:B------:R-:W-:Y:S01]  /*14530*/  IMAD R2, R11, 0x8, R2 ;  /* 0x000000080b027824 */ /* 0x000fe200078e0202 */
[----:B------:R-:W-:Y:S01]  /*14540*/  R2UR UR9, R3 ;  /* 0x00000000030972ca */ /* 0x000fe200000e0000 */
[----:B------:R-:W-:Y:S01]  /*14550*/  UIMAD UR11, UR11, 0x90, UR5 ;  /* 0x000000900b0b78a4 */ /* 0x000fe2000f8e0205 */
        /* <DEDUP_REMOVED lines=16> */
.L_x_10067:
[----:B------:R-:W-:Y:S05]  /*14660*/  @P0 BRA `(.L_x_10018) ;  /* 0x0000000000140947 */ /* 0x000fea0003800000 */
[----:B------:R-:W-:Y:S01]  /*14670*/  ISETP.NE.AND P1, PT, R26, RZ, PT ;  /* 0x000000ff1a00720c */ /* 0x000fe20003f25270 */
[----:B0-----:R-:W-:-:S04]  /*14680*/  IMAD.MOV.U32 R3, RZ, RZ, 0x6c00 ;  /* 0x00006c00ff037424 */ /* 0x001fc800078e00ff */
[----:B------:R2:W-:Y:S08]  /*14690*/  SYNCS.ARRIVE.TRANS64 RZ, [R2+URZ+0x50], R3 ;  /* 0x0000500302ff79a7 */ /* 0x0005f0000800003f */
[----:B------:R-:W-:Y:S05]  /*146a0*/  @!P1 BRA `(.L_x_10018) ;  /* 0x0000000000049947 */ /* 0x000fea0003800000 */
[----:B------:R-:W-:Y:S01]  /*146b0*/  BPT.TRAP 0x1 ;  /* 0x000000040000795c */ /* 0x000fe20000300000 */
.L_x_10018:
        /* <DEDUP_REMOVED lines=29> */
.L_x_10013:
[----:B------:R-:W-:Y:S05]  /*14890*/  BSYNC B1 ;  /* 0x0000000000017941 */ /* 0x000fea0003800000 */
.L_x_10012:
[C---:B------:R-:W-:Y:S01]  /*148a0*/  ISETP.GT.AND P0, PT, R10.reuse, 0x1, PT ;  /* 0x000000010a00780c */ /* 0x040fe20003f04270 */
[----:B0-2---:R-:W-:-:S04]  /*148b0*/  VIADD R2, R10, 0xfffffffe ;  /* 0xfffffffe0a027836 */ /* 0x005fc80000000000 */
[----:B------:R-:W-:-:S08]  /*148c0*/  IMAD.MOV.U32 R10, RZ, RZ, R2 ;  /* 0x000000ffff0a7224 */ /* 0x000fd000078e0002 */
[----:B------:R-:W-:Y:S05]  /*148d0*/  @P0 BRA `(.L_x_10019) ;  /* 0xfffffff000680947 */ /* 0x000fea000383ffff */
.L_x_9995:
[----:B------:R-:W-:Y:S05]  /*148e0*/  BSYNC B0 ;  /* 0x0000000000007941 */ /* 0x000fea0003800000 */
.L_x_9994:
[----:B------:R-:W-:Y:S01]  /*148f0*/  ISETP.NE.AND P0, PT, R26, RZ, PT ;  /* 0x000000ff1a00720c */ /* 0x000fe20003f05270 */
[----:B------:R-:W-:-:S12]  /*14900*/  BSSY B0, `(.L_x_10020) ;  /* 0x000000f000007945 */ /* 0x000fd80003800000 */
[----:B------:R-:W-:Y:S05]  /*14910*/  @P0 BRA `(.L_x_10021) ;  /* 0x0000000000340947 */ /* 0x000fea0003800000 */
[----:B------:R-:W3:Y:S01]  /*14920*/  S2R R9, SR_LANEID ;  /* 0x0000000000097919 */ /* 0x000ee20000000000 */
[----:B------:R-:W-:Y:S01]  /*14930*/  VOTEU.ANY UR4, UPT, PT ;  /* 0x0000000000047886 */ /* 0x000fe200038e0100 */
[----:B------:R-:W4:Y:S01]  /*14940*/  LDC.64 R2, c[0x0][0xc38] ;  /* 0x00030e00ff027b82 */ /* 0x000f220000000a00 */
[----:B--2---:R-:W3:Y:S01]  /*14950*/  FLO.U32 R4, UR4 ;  /* 0x0000000400047d00 */ /* 0x004ee200080e0000 */
[----:B------:R-:W-:-:S07]  /*14960*/  ULDC.64 UR6, c[0x0][0x208] ;  /* 0x0000820000067ab9 */ /* 0x000fce0000000a00 */
[----:B------:R-:W4:Y:S01]  /*14970*/  POPC R5, UR4 ;  /* 0x0000000400057d09 */ /* 0x000f220008000000 */
[----:B---3--:R-:W-:-:S13]  /*14980*/  ISETP.EQ.U32.AND P0, PT, R4, R9, PT ;  /* 0x000000090400720c */ /* 0x008fda0003f02070 */
[----:B----4-:R-:W2:Y:S01]  /*14990*/  @P0 ATOMG.E.ADD.STRONG.GPU PT, R3, desc[UR6][R2.64], R5 ;  /* 0x00000005020309a8 */ /* 0x010ea200081ee1c6 */
[----:B------:R-:W3:Y:S02]  /*149a0*/  S2R R6, SR_LTMASK ;  /* 0x0000000000067919 */ /* 0x000ee40000003900 */
[----:B---3--:R-:W-:-:S04]  /*149b0*/  LOP3.LUT R6, R6, UR4, RZ, 0xc0, !PT ;  /* 0x0000000406067c12 */ /* 0x008fc8000f8ec0ff */
[----:B------:R-:W3:Y:S01]  /*149c0*/  POPC R9, R6 ;  /* 0x0000000600097309 */ /* 0x000ee20000000000 */
[----:B--2---:R-:W3:Y:S02]  /*149d0*/  SHFL.IDX PT, R4, R3, R4, 0x1f ;  /* 0x00001f0403047589 */ /* 0x004ee400000e0000 */
[----:B---3--:R-:W-:-:S07]  /*149e0*/  IADD3 R16, R4, UR38, R9 ;  /* 0x0000002604107c10 */ /* 0x008fce000fffe009 */
.L_x_10021:
[----:B------:R-:W-:Y:S05]  /*149f0*/  BSYNC B0 ;  /* 0x0000000000007941 */ /* 0x000fea0003800000 */
.L_x_10020:
[----:B------:R-:W-:Y:S04]  /*14a00*/  BSSY B0, `(.L_x_10022) ;  /* 0x000002b000007945 */ /* 0x000fe80003800000 */
[----:B------:R-:W-:Y:S05]  /*14a10*/  @!P6 BRA `(.L_x_10023) ;  /* 0x0000000000a4e947 */ /* 0x000fea0003800000 */
[----:B------:R-:W-:Y:S01]  /*14a20*/  IMAD R3, R22, 0x8, R25 ;  /* 0x0000000816037824 */ /* 0x000fe200078e0219 */
[----:B------:R-:W-:-:S04]  /*14a30*/  SHF.L.U32 R2, R24, 0x1f, RZ ;  /* 0x0000001f18027819 */ /* 0x000fc800000006ff */
[----:B------:R-:W3:Y:S02]  /*14a40*/  SYNCS.PHASECHK.TRANS64.TRYWAIT P0, [R3+URZ+0x31c60], R2 ;  /* 0x031c6002030075a7 */ /* 0x000ee4000800017f */
[----:B---3--:R-:W-:Y:S05]  /*14a50*/  @!P0 BRA `(.L_x_10024) ;  /* 0x0000001800308947 */ /* 0x008fea0003800000 */
.L_x_10068:
[----:B--2---:R-:W2:Y:S02]  /*14a60*/  S2R R4, SR_TID.X ;  /* 0x0000000000047919 */ /* 0x004ea40000002100 */
[----:B--2---:R-:W-:-:S04]  /*14a70*/  LOP3.LUT R4, R4, 0x7f, RZ, 0xc0, !PT ;  /* 0x0000007f04047812 */ /* 0x004fc800078ec0ff */
[----:B------:R-:W-:-:S13]  /*14a80*/  ISETP.NE.AND P0, PT, R4, RZ, PT ;  /* 0x000000ff0400720c */ /* 0x000fda0003f05270 */
[----:B------:R-:W-:Y:S05]  /*14a90*/  @P0 BRA `(.L_x_10025) ;  /* 0x0000000000140947 */ /* 0x000fea0003800000 */
[----:B------:R-:W-:Y:S01]  /*14aa0*/  ISETP.NE.AND P1, PT, R26, RZ, PT ;  /* 0x000000ff1a00720c */ /* 0x000fe20003f25270 */
[----:B---3--:R-:W-:-:S04]  /*14ab0*/  IMAD.MOV.U32 R2, RZ, RZ, 0x6c00 ;  /* 0x00006c00ff027424 */ /* 0x008fc800078e00ff */
[----:B------:R2:W-:Y:S08]  /*14ac0*/  SYNCS.ARRIVE.TRANS64 RZ, [R3+URZ+0x31c50], R2 ;  /* 0x031c500203ff79a7 */ /* 0x0005f0000800003f */
[----:B------:R-:W-:Y:S05]  /*14ad0*/  @!P1 BRA `(.L_x_10025) ;  /* 0x0000000000049947 */ /* 0x000fea0003800000 */
[----:B------:R-:W-:Y:S01]  /*14ae0*/  BPT.TRAP 0x1 ;  /* 0x000000040000795c */ /* 0x000fe20000300000 */
.L_x_10025:
        /* <DEDUP_REMOVED lines=28> */
.L_x_10023:
[----:B------:R-:W-:Y:S05]  /*14cb0*/  BSYNC B0 ;  /* 0x0000000000007941 */ /* 0x000fea0003800000 */
.L_x_10022:
[----:B------:R-:W-:-:S05]  /*14cc0*/  VIADD R22, R22, 0x1 ;  /* 0x0000000116167836 */ /* 0x000fca0000000000 */
[----:B------:R-:W-:-:S04]  /*14cd0*/  ISETP.NE.AND P0, PT, R22, 0x2, PT ;  /* 0x000000021600780c */ /* 0x000fc80003f05270 */
[----:B--23--:R-:W-:Y:S02]  /*14ce0*/  SEL R3, RZ, 0x1, P0 ;  /* 0x00000001ff037807 */ /* 0x00cfe40000000000 */
[----:B------:R-:W-:Y:S02]  /*14cf0*/  SEL R22, R22, RZ, P0 ;  /* 0x000000ff16167207 */ /* 0x000fe40000000000 */
[----:B------:R-:W-:-:S07]  /*14d00*/  LOP3.LUT R24, R24, R3, RZ, 0x3c, !PT ;  /* 0x0000000318187212 */ /* 0x000fce00078e3cff */
.L_x_9979:
[----:B------:R-:W-:Y:S05]  /*14d10*/  BSYNC B6 ;  /* 0x0000000000067941 */ /* 0x000fea0003800000 */
.L_x_9977:
[----:B------:R-:W-:-:S03]  /*14d20*/  UMOV UR4, 0xffffffff ;  /* 0xffffffff00047882 */ /* 0x000fc60000000000 */
[----:B------:R-:W-:Y:S05]  /*14d30*/  BRA.DIV UR4, `(.L_x_10026) ;  /* 0x00000016048c7947 */ /* 0x000fea000b800000 */
[----:B------:R2:W3:Y:S04]  /*14d40*/  SHFL.IDX PT, R4, R16, RZ, 0x1f ;  /* 0x00001fff10047589 */ /* 0x0004e800000e0000 */
[----:B------:R2:W4:Y:S02]  /*14d50*/  SHFL.IDX PT, R5, R16, 0x1, 0x1f ;  /* 0x00201f0010057f89 */ /* 0x00052400000e0000 */
.L_x_10072:
[----:B------:R-:W-:Y:S01]  /*14d60*/  ULDC UR4, c[0x0][0xc14] ;  /* 0x0003050000047ab9 */ /* 0x000fe20000000800 */
[C---:B------:R-:W-:Y:S01]  /*14d70*/  ISETP.NE.AND P0, PT, R26.reuse, 0x1f, PT ;  /* 0x0000001f1a00780c */ /* 0x040fe20003f05270 */
[----:B------:R-:W-:Y:S01]  /*14d80*/  IMAD.U32 R0, RZ, RZ, UR4 ;  /* 0x00000004ff007e24 */ /* 0x000fe2000f8e00ff */
[----:B------:R-:W-:Y:S01]  /*14d90*/  IADD3 R7, R26, R19, RZ ;  /* 0x000000131a077210 */ /* 0x000fe20007ffe0ff */
[----:B------:R-:W-:Y:S01]  /*14da0*/  BSSY B0, `(.L_x_10027) ;  /* 0x0000008000007945 */ /* 0x000fe20003800000 */
[----:B------:R-:W-:Y:S02]  /*14db0*/  IMAD.MOV.U32 R2, RZ, RZ, RZ ;  /* 0x000000ffff027224 */ /* 0x000fe400078e00ff */
[----:B------:R-:W-:-:S13]  /*14dc0*/  ISETP.GE.OR P0, PT, R7, R0, !P0 ;  /* 0x000000000700720c */ /* 0x000fda0004706670 */
[----:B------:R-:W-:Y:S05]  /*14dd0*/  @P0 BRA `(.L_x_10028) ;  /* 0x0000000000100947 */ /* 0x000fea0003800000 */
[----:B------:R-:W0:Y:S01]  /*14de0*/  LDC.64 R2, c[0x0][0xc58] ;  /* 0x00031600ff027b82 */ /* 0x000e220000000a00 */
[----:B------:R-:W-:Y:S01]  /*14df0*/  ULDC.64 UR4, c[0x0][0x208] ;  /* 0x0000820000047ab9 */ /* 0x000fe20000000a00 */
[----:B0-----:R-:W-:-:S06]  /*14e00*/  IMAD.WIDE R2, R7, 0x4, R2 ;  /* 0x0000000407027825 */ /* 0x001fcc00078e0202 */
[----:B------:R0:W5:Y:S02]  /*14e10*/  LDG.E R2, desc[UR4][R2.64] ;  /* 0x0000000402027981 */ /* 0x000164000c1e1900 */
.L_x_10028:
[----:B------:R-:W-:Y:S05]  /*14e20*/  BSYNC B0 ;  /* 0x0000000000007941 */ /* 0x000fea0003800000 */
.L_x_10027:
        /* <DEDUP_REMOVED lines=22> */
[----:B------:R0:W0:Y:S02]  /*14f90*/  SHFL.IDX PT, R14, R8, 0x1f, 0x1f ;  /* 0x03e01f00080e7f89 */ /* 0x00002400000e0000 */
.L_x_10080:
[----:B------:R-:W-:Y:S02]  /*14fa0*/  ULDC UR4, c[0x0][0xc10] ;  /* 0x0003040000047ab9 */ /* 0x000fe40000000800 */
[----:B------:R-:W-:-:S04]  /*14fb0*/  IMAD.U32 R7, RZ, RZ, UR4 ;  /* 0x00000004ff077e24 */ /* 0x000fc8000f8e00ff */
[----:B0-----:R-:W-:-:S04]  /*14fc0*/  IMAD R14, R14, R7, RZ ;  /* 0x000000070e0e7224 */ /* 0x001fc800078e02ff */
[----:B----4-:R-:W-:-:S05]  /*14fd0*/  IMAD.IADD R5, R5, 0x1, R14 ;  /* 0x0000000105057824 */ /* 0x010fca00078e020e */
[----:B---3--:R-:W-:-:S13]  /*14fe0*/  ISETP.GT.AND P0, PT, R5, R4, PT ;  /* 0x000000040500720c */ /* 0x008fda0003f04270 */
[----:B------:R-:W-:Y:S05]  /*14ff0*/  @P0 BRA `(.L_x_10030) ;  /* 0x0000000000b00947 */ /* 0x000fea0003800000 */
[----:B------:R-:W0:Y:S02]  /*15000*/  LDC R0, c[0x0][0xc14] ;  /* 0x00030500ff007b82 */ /* 0x000e240000000800 */
.L_x_10035:
[----:B------:R-:W-:-:S04]  /*15010*/  IADD3 R19, R19, 0x1f, RZ ;  /* 0x0000001f13137810 */ /* 0x000fc80007ffe0ff */
[----:B0-----:R-:W-:-:S13]  /*15020*/  ISETP.GE.AND P0, PT, R19, R0, PT ;  /* 0x000000001300720c */ /* 0x001fda0003f06270 */
[----:B------:R-:W-:Y:S05]  /*15030*/  @P0 BRA `(.L_x_10031) ;  /* 0x0000000400ec0947 */ /* 0x000fea0003800000 */
[C---:B------:R-:W-:Y:S01]  /*15040*/  IMAD.IADD R7, R26.reuse, 0x1, R19 ;  /* 0x000000011a077824 */ /* 0x040fe200078e0213 */
[----:B------:R-:W-:Y:S01]  /*15050*/  ISETP.NE.AND P1, PT, R26, 0x1f, PT ;  /* 0x0000001f1a00780c */ /* 0x000fe20003f25270 */
        /* <DEDUP_REMOVED lines=8> */
.L_x_10033:
[----:B------:R-:W-:Y:S05]  /*150e0*/  BSYNC B0 ;  /* 0x0000000000007941 */ /* 0x000fea0003800000 */
.L_x_10032:
        /* <DEDUP_REMOVED lines=11> */
[----:B0-----:R-:W-:-:S05]  /*151a0*/  IMAD.IADD R3, R13, 0x1, R14 ;  /* 0x000000010d037824 */ /* 0x001fca00078e020e */
        /* <DEDUP_REMOVED lines=10> */
[----:B------:R0:W3:Y:S02]  /*15250*/  SHFL.IDX PT, R14, R8, 0x1f, 0x1f ;  /* 0x03e01f00080e7f89 */ /* 0x0000e400000e0000 */
.L_x_10088:
[----:B------:R-:W-:Y:S02]  /*15260*/  ULDC UR4, c[0x0][0xc10] ;  /* 0x0003040000047ab9 */ /* 0x000fe40000000800 */
[----:B------:R-:W-:-:S04]  /*15270*/  IMAD.U32 R7, RZ, RZ, UR4 ;  /* 0x00000004ff077e24 */ /* 0x000fc8000f8e00ff */
[----:B---3--:R-:W-:-:S04]  /*15280*/  IMAD R14, R14, R7, RZ ;  /* 0x000000070e0e7224 */ /* 0x008fc800078e02ff */
[----:B------:R-:W-:-:S05]  /*15290*/  IMAD.IADD R5, R14, 0x1, R5 ;  /* 0x000000010e057824 */ /* 0x000fca00078e0205 */
[----:B------:R-:W-:-:S13]  /*152a0*/  ISETP.GT.AND P0, PT, R5, R4, PT ;  /* 0x000000040500720c */ /* 0x000fda0003f04270 */
[----:B------:R-:W-:Y:S05]  /*152b0*/  @!P0 BRA `(.L_x_10035) ;  /* 0xfffffffc00548947 */ /* 0x000fea000383ffff */
.L_x_10030:
[----:B--2---:R-:W-:Y:S01]  /*152c0*/  IADD3 R16, -R14, R5, RZ ;  /* 0x000000050e107210 */ /* 0x004fe20007ffe1ff */
[----:B------:R-:W-:-:S04]  /*152d0*/  UMOV UR4, 0xffffffff ;  /* 0xffffffff00047882 */ /* 0x000fc80000000000 */
[----:B------:R-:W-:-:S05]  /*152e0*/  IMAD R3, R8, R7, R16 ;  /* 0x0000000708037224 */ /* 0x000fca00078e0210 */
[----:B------:R-:W-:Y:S01]  /*152f0*/  ISETP.GT.AND P6, PT, R3, R4, PT ;  /* 0x000000040300720c */ /* 0x000fe20003fc4270 */
[----:B------:R-:W-:-:S12]  /*15300*/  BRA.DIV UR4, `(.L_x_10036) ;  /* 0x0000001a04047947 */ /* 0x000fd8000b800000 */
[----:B------:R-:W-:-:S04]  /*15310*/  VOTE.ANY R3, PT, !P6 ;  /* 0x0000000000037806 */ /* 0x000fc800070e0100 */
[----:B------:R-:W2:Y:S02]  /*15320*/  POPC R5, R3 ;  /* 0x0000000300057309 */ /* 0x000ea40000000000 */
[----:B--2---:R2:W3:Y:S02]  /*15330*/  SHFL.IDX PT, R17, R2, R5, 0x1f ;  /* 0x00001f0502117589 */ /* 0x0044e400000e0000 */
.L_x_10092:
[----:B------:R-:W-:Y:S01]  /*15340*/  ISETP.NE.AND P0, PT, R3, RZ, PT ;  /* 0x000000ff0300720c */ /* 0x000fe20003f05270 */
[----:B------:R-:W-:-:S12]  /*15350*/  IMAD.MOV.U32 R14, RZ, RZ, RZ ;  /* 0x000000ffff0e7224 */ /* 0x000fd800078e00ff */
[----:B------:R-:W-:Y:S05]  /*15360*/  @!P0 BRA `(.L_x_10037) ;  /* 0x0000000000108947 */ /* 0x000fea0003800000 */
[----:B------:R-:W-:Y:S01]  /*15370*/  UMOV UR4, 0xffffffff ;  /* 0xffffffff00047882 */ /* 0x000fe20000000000 */
[----:B------:R-:W-:Y:S02]  /*15380*/  VIADD R12, R5, 0xffffffff ;  /* 0xffffffff050c7836 */ /* 0x000fe40000000000 */
[----:B------:R-:W-:Y:S05]  /*15390*/  BRA.DIV UR4, `(.L_x_10038) ;  /* 0x0000001a04287947 */ /* 0x000fea000b800000 */
[----:B------:R4:W0:Y:S02]  /*153a0*/  SHFL.IDX PT, R14, R8, R12, 0x1f ;  /* 0x00001f0c080e7589 */ /* 0x00082400000e0000 */
.L_x_10037:
[----:B--2---:R-:W2:Y:S01]  /*153b0*/  LDC.64 R2, c[0x0][0xc68] ;  /* 0x00031a00ff027b82 */ /* 0x004ea20000000a00 */
[----:B------:R-:W-:Y:S01]  /*153c0*/  IMAD.IADD R19, R5, 0x1, R19 ;  /* 0x0000000105137824 */ /* 0x000fe200078e0213 */
[----:B------:R-:W-:-:S03]  /*153d0*/  ULDC.64 UR4, c[0x0][0x208] ;  /* 0x0000820000047ab9 */ /* 0x000fc60000000a00 */
[----:B--2---:R-:W-:-:S05]  /*153e0*/  IMAD.WIDE R2, R19, 0x4, R2 ;  /* 0x0000000413027825 */ /* 0x004fca00078e0202 */
[----:B------:R2:W3:Y:S01]  /*153f0*/  LDG.E R6, desc[UR4][R2.64] ;  /* 0x0000000402067981 */ /* 0x0004e2000c1e1900 */
[----:B0-----:R-:W-:Y:S02]  /*15400*/  IMAD R16, R14, R7, R16 ;  /* 0x000000070e107224 */ /* 0x001fe400078e0210 */
[----:B--2---:R-:W-:Y:S02]  /*15410*/  IMAD.MOV.U32 R2, RZ, RZ, RZ ;  /* 0x000000ffff027224 */ /* 0x004fe400078e00ff */
[----:B---3--:R-:W-:-:S05]  /*15420*/  IMAD R5, R17, R6, RZ ;  /* 0x0000000611057224 */ /* 0x008fca00078e02ff */
[----:B----4-:R-:W-:-:S04]  /*15430*/  IABS R8, R5 ;  /* 0x0000000500087213 */ /* 0x010fc80000000000 */
[----:B------:R-:W0:Y:S08]  /*15440*/  I2F.RP R9, R8 ;  /* 0x0000000800097306 */ /* 0x000e300000209400 */
[----:B0-----:R-:W0:Y:S02]  /*15450*/  MUFU.RCP R9, R9 ;  /* 0x0000000900097308 */ /* 0x001e240000001000 */
[----:B0-----:R-:W-:Y:S01]  /*15460*/  VIADD R10, R9, 0xffffffe ;  /* 0x0ffffffe090a7836 */ /* 0x001fe20000000000 */
[----:B------:R-:W-:-:S05]  /*15470*/  IABS R9, R5 ;  /* 0x0000000500097213 */ /* 0x000fca0000000000 */
[----:B------:R-:W0:Y:S01]  /*15480*/  F2I.FTZ.U32.TRUNC.NTZ R3, R10 ;  /* 0x0000000a00037305 */ /* 0x000e22000021f000 */
[----:B------:R-:W-:Y:S02]  /*15490*/  IMAD.MOV R9, RZ, RZ, -R9 ;  /* 0x000000ffff097224 */ /* 0x000fe400078e0a09 */
[----:B0-----:R-:W-:-:S04]  /*154a0*/  IMAD.MOV R11, RZ, RZ, -R3 ;  /* 0x000000ffff0b7224 */ /* 0x001fc800078e0a03 */
[----:B------:R-:W-:-:S04]  /*154b0*/  IMAD R11, R11, R8, RZ ;  /* 0x000000080b0b7224 */ /* 0x000fc800078e02ff */
[----:B------:R-:W-:-:S04]  /*154c0*/  IMAD.HI.U32 R3, R3, R11, R2 ;  /* 0x0000000b03037227 */ /* 0x000fc800078e0002 */
[----:B------:R-:W-:-:S05]  /*154d0*/  IMAD.IADD R2, R4, 0x1, -R16 ;  /* 0x0000000104027824 */ /* 0x000fca00078e0a10 */
        /* <DEDUP_REMOVED lines=29> */
[----:B------:R-:W-:Y:S01]  /*156b0*/  IMAD.HI.U32 R2, R3, R5, R2 ;  /* 0x0000000503027227 */ /* 0x000fe200078e0002 */
[----:B------:R-:W-:Y:S02]  /*156c0*/  IABS R5, R9 ;  /* 0x0000000900057213 */ /* 0x000fe40000000000 */
[----:B------:R-:W-:-:S03]  /*156d0*/  LOP3.LUT R3, R9, R6, RZ, 0x3c, !PT ;  /* 0x0000000609037212 */ /* 0x000fc600078e3cff */
[----:B------:R-:W-:-:S04]  /*156e0*/  IMAD.HI.U32 R2, R2, R5, RZ ;  /* 0x0000000502027227 */ /* 0x000fc800078e00ff */
[----:B------:R-:W-:-:S05]  /*156f0*/  IMAD R8, R2, R8, R5 ;  /* 0x0000000802087224 */ /* 0x000fca00078e0205 */
[----:B------:R-:W-:-:S13]  /*15700*/  ISETP.GT.U32.AND P0, PT, R7, R8, PT ;  /* 0x000000080700720c */ /* 0x000fda0003f04070 */
[----:B------:R-:W-:Y:S01]  /*15710*/  @!P0 IADD3 R8, R8, -R7, RZ ;  /* 0x8000000708088210 */ /* 0x000fe20007ffe0ff */
[----:B------:R-:W-:-:S03]  /*15720*/  @!P0 VIADD R2, R2, 0x1 ;  /* 0x0000000102028836 */ /* 0x000fc60000000000 */
[----:B------:R-:W-:-:S13]  /*15730*/  ISETP.GE.U32.AND P0, PT, R8, R7, PT ;  /* 0x000000070800720c */ /* 0x000fda0003f06070 */
        /* <DEDUP_REMOVED lines=11> */
.L_x_10031:
[----:B------:R-:W-:Y:S01]  /*157f0*/  UMOV UR4, URZ ;  /* 0x0000003f00047c82 */ /* 0x000fe20008000000 */
[----:B------:R-:W-:Y:S01]  /*15800*/  UMOV UR5, URZ ;  /* 0x0000003f00057c82 */ /* 0x000fe20008000000 */
[----:B------:R-:W-:Y:S01]  /*15810*/  ULDC UR6, c[0x0][0xc14] ;  /* 0x0003050000067ab9 */ /* 0x000fe20000000800 */
[----:B--2---:R-:W-:Y:S01]  /*15820*/  IMAD.MOV.U32 R16, RZ, RZ, R4 ;  /* 0x000000ffff107224 */ /* 0x004fe200078e0004 */
[----:B------:R-:W-:Y:S01]  /*15830*/  MOV R19, UR6 ;  /* 0x0000000600137c02 */ /* 0x000fe20008000f00 */
[----:B------:R-:W-:Y:S02]  /*15840*/  IMAD.U32 R17, RZ, RZ, UR4 ;  /* 0x00000004ff117e24 */ /* 0x000fe4000f8e00ff */
[----:B------:R-:W-:-:S07]  /*15850*/  IMAD.U32 R18, RZ, RZ, UR5 ;  /* 0x00000005ff127e24 */ /* 0x000fce000f8e00ff */
.L_x_10039:
        /* <DEDUP_REMOVED lines=10> */
.L_x_9973:
        /* <DEDUP_REMOVED lines=12> */
.L_x_10095:
[----:B------:R-:W-:Y:S05]  /*159c0*/  BSYNC B0 ;  /* 0x0000000000007941 */ /* 0x000fea0003800000 */
.L_x_10041:
[----:B------:R-:W-:-:S03]  /*159d0*/  UMOV UR4, 0xffffffff ;  /* 0xffffffff00047882 */ /* 0x000fc60000000000 */
[----:B------:R-:W-:Y:S05]  /*159e0*/  BRA.DIV UR4, `(.L_x_10043) ;  /* 0x0000001204cc7947 */ /* 0x000fea000b800000 */
[----:B0-----:R-:W0:Y:S02]  /*159f0*/  S2R R0, SR_TID.X ;  /* 0x0000000000007919 */ /* 0x001e240000002100 */
[----:B0-----:R-:W-:-:S04]  /*15a00*/  SHF.R.U32.HI R0, RZ, 0x5, R0 ;  /* 0x00000005ff007819 */ /* 0x001fc80000011600 */
[----:B------:R-:W-:-:S05]  /*15a10*/  LOP3.LUT R0, R0, 0x3, RZ, 0xc0, !PT ;  /* 0x0000000300007812 */ /* 0x000fca00078ec0ff */
[----:B------:R0:W2:Y:S02]  /*15a20*/  SHFL.IDX PT, R14, R0, RZ, 0x1f ;  /* 0x00001fff000e7589 */ /* 0x0000a400000e0000 */
.L_x_10098:
[----:B--2---:R-:W-:Y:S01]  /*15a30*/  ISETP.NE.AND P0, PT, R14, RZ, PT ;  /* 0x000000ff0e00720c */ /* 0x004fe20003f05270 */
[----:B------:R-:W-:-:S12]  /*15a40*/  BSSY B0, `(.L_x_10044) ;  /* 0x0000026000007945 */ /* 0x000fd80003800000 */
[----:B------:R-:W-:Y:S05]  /*15a50*/  @P0 BRA `(.L_x_10045) ;  /* 0x0000000000900947 */ /* 0x000fea0003800000 */
[----:B------:R-:W-:-:S03]  /*15a60*/  UMOV UR4, 0xffffffff ;  /* 0xffffffff00047882 */ /* 0x000fc60000000000 */
[----:B------:R-:W-:Y:S05]  /*15a70*/  BRA.DIV UR4, `(.L_x_10046) ;  /* 0x0000001204dc7947 */ /* 0x000fea000b800000 */
[----:B------:R-:W-:-:S13]  /*15a80*/  ELECT P6, URZ, PT ;  /* 0x00000000003f782f */ /* 0x000fda00038c0000 */
.L_x_10101:
        /* <DEDUP_REMOVED lines=8> */
.L_x_10047:
        /* <DEDUP_REMOVED lines=12> */
.L_x_10102:
[----:B------:R-:W2:Y:S02]  /*15bd0*/  SYNCS.PHASECHK.TRANS64.TRYWAIT P0, [R3+URZ], R0 ;  /* 0x00000000030075a7 */ /* 0x000ea4000800017f */
[----:B--2---:R-:W-:Y:S05]  /*15be0*/  @!P0 BRA `(.L_x_10049) ;  /* 0x0000001000b48947 */ /* 0x004fea0003800000 */
.L_x_10103:
[----:B------:R-:W-:Y:S05]  /*15bf0*/  @!P2 BRA `(.L_x_10050) ;  /* 0x000000000004a947 */ /* 0x000fea0003800000 */
[----:B------:R-:W-:Y:S01]  /*15c00*/  BPT.TRAP 0x1 ;  /* 0x000000040000795c */ /* 0x000fe20000300000 */
.L_x_10050:
[----:B--2---:R-:W-:-:S04]  /*15c10*/  VIADD R3, R9, 0x31c60 ;  /* 0x00031c6009037836 */ /* 0x004fc80000000000 */
[----:B------:R-:W-:-:S04]  /*15c20*/  IMAD R5, R22, 0x8, R3 ;  /* 0x0000000816057824 */ /* 0x000fc800078e0203 */
[----:B------:R-:W2:Y:S02]  /*15c30*/  SYNCS.PHASECHK.TRANS64.TRYWAIT P0, [R5+URZ], R2 ;  /* 0x00000002050075a7 */ /* 0x000ea4000800017f */
[----:B--2---:R-:W-:Y:S05]  /*15c40*/  @!P0 BRA `(.L_x_10051) ;  /* 0x0000001000b08947 */ /* 0x004fea0003800000 */
.L_x_10104:
[----:B------:R-:W-:-:S07]  /*15c50*/  LEA R3, R4, R3, 0x3 ;  /* 0x0000000304037211 */ /* 0x000fce00078e18ff */
.L_x_10052:
[----:B---3--:R3:W4:Y:S02]  /*15c60*/  SYNCS.PHASECHK.TRANS64.TRYWAIT P0, [R3+URZ], R0 ;  /* 0x00000000030075a7 */ /* 0x008724000800017f */
[----:B----4-:R-:W-:Y:S05]  /*15c70*/  @!P0 NANOSLEEP.SYNCS 0x989680 ;  /* 0x009896800000895d */ /* 0x010fea0003900000 */
[----:B------:R-:W4:Y:S02]  /*15c80*/  @!P0 SYNCS.PHASECHK.TRANS64 P0, [R3+URZ], R0 ;  /* 0x00000000030085a7 */ /* 0x000f24000800007f */
[----:B----4-:R-:W-:Y:S05]  /*15c90*/  @!P0 BRA `(.L_x_10052) ;  /* 0xfffffffc00f08947 */ /* 0x010fea000383ffff */
.L_x_10045:
[----:B------:R-:W-:Y:S05]  /*15ca0*/  BSYNC B0 ;  /* 0x0000000000007941 */ /* 0x000fea0003800000 */
.L_x_10044:
[----:B------:R-:W-:Y:S05]  /*15cb0*/  EXIT ;  /* 0x000000000000794d */ /* 0x000fea0003800000 */
.L_x_9925:
[----:B0-----:R-:W-:-:S04]  /*15cc0*/  IMAD.U32 R3, RZ, RZ, UR37 ;  /* 0x00000025ff037e24 */ /* 0x001fc8000f8e00ff */
[----:B------:R0:W1:Y:S03]  /*15cd0*/  SYNCS.PHASECHK.TRANS64.TRYWAIT P1, [R3+URZ+0x31c00], R0 ;  /* 0x031c0000030075a7 */ /* 0x000066000802017f */
[----:B-1----:R-:W-:Y:S05]  /*15ce0*/  @!P1 NANOSLEEP.SYNCS 0x989680 ;  /* 0x009896800000995d */ /* 0x002fea0003900000 */
[----:B------:R-:W1:Y:S02]  /*15cf0*/  @!P1 SYNCS.PHASECHK.TRANS64 P1, [R3+URZ+0x31c00], R0 ;  /* 0x031c0000030095a7 */ /* 0x000e64000802007f */
[----:B-1----:R-:W-:Y:S05]  /*15d00*/  @!P1 BRA `(.L_x_9925) ;  /* 0xfffffffc00ec9947 */ /* 0x002fea000383ffff */
[----:B------:R-:W-:Y:S05]  /*15d10*/  BRA `(.L_x_10053) ;  /* 0xfffffebc004c7947 */ /* 0x000fea000383ffff */
.L_x_9929:
[----:B-1----:R1:W2:Y:S02]  /*15d20*/  SYNCS.PHASECHK.TRANS64.TRYWAIT P2, [R0+URZ+0x31c30], R3 ;  /* 0x031c3003000075a7 */ /* 0x0022a4000804017f */
[----:B--2---:R-:W-:Y:S05]  /*15d30*/  @!P2 NANOSLEEP.SYNCS 0x989680 ;  /* 0x009896800000a95d */ /* 0x004fea0003900000 */
[----:B------:R-:W2:Y:S02]  /*15d40*/  @!P2 SYNCS.PHASECHK.TRANS64 P2, [R0+URZ+0x31c30], R3 ;  /* 0x031c30030000a5a7 */ /* 0x000ea4000804007f */
[----:B--2---:R-:W-:Y:S05]  /*15d50*/  @!P2 BRA `(.L_x_9929) ;  /* 0xfffffffc00f0a947 */ /* 0x004fea000383ffff */
[----:B------:R-:W-:Y:S05]  /*15d60*/  BRA `(.L_x_9928) ;  /* 0xfffffebc00747947 */ /* 0x000fea000383ffff */
.L_x_9934:
[----:B-1----:R-:W-:-:S04]  /*15d70*/  IMAD.U32 R8, RZ, RZ, UR4 ;  /* 0x00000004ff087e24 */ /* 0x002fc8000f8e00ff */
[----:B------:R1:W2:Y:S03]  /*15d80*/  SYNCS.PHASECHK.TRANS64.TRYWAIT P2, [R8+URZ+0x31c30], R7 ;  /* 0x031c3007080075a7 */ /* 0x0002a6000804017f */
[----:B--2---:R-:W-:Y:S05]  /*15d90*/  @!P2 NANOSLEEP.SYNCS 0x989680 ;  /* 0x009896800000a95d */ /* 0x004fea0003900000 */
[----:B------:R-:W2:Y:S02]  /*15da0*/  @!P2 SYNCS.PHASECHK.TRANS64 P2, [R8+URZ+0x31c30], R7 ;  /* 0x031c30070800a5a7 */ /* 0x000ea4000804007f */
[----:B--2---:R-:W-:Y:S05]  /*15db0*/  @!P2 BRA `(.L_x_9934) ;  /* 0xfffffffc00eca947 */ /* 0x004fea000383ffff */
[----:B------:R-:W-:Y:S05]  /*15dc0*/  BRA `(.L_x_9931) ;  /* 0xffffff0000dc7947 */ /* 0x000fea000383ffff */
.L_x_9938:
[----:B-1----:R-:W-:-:S04]  /*15dd0*/  IMAD.U32 R8, RZ, RZ, UR4 ;  /* 0x00000004ff087e24 */ /* 0x002fc8000f8e00ff */
[----:B------:R1:W2:Y:S03]  /*15de0*/  SYNCS.PHASECHK.TRANS64.TRYWAIT P2, [R8+URZ+0x31c50], R7 ;  /* 0x031c5007080075a7 */ /* 0x0002a6000804017f */
[----:B--2---:R-:W-:Y:S05]  /*15df0*/  @!P2 NANOSLEEP.SYNCS 0x989680 ;  /* 0x009896800000a95d */ /* 0x004fea0003900000 */
[----:B------:R-:W2:Y:S02]  /*15e00*/  @!P2 SYNCS.PHASECHK.TRANS64 P2, [R8+URZ+0x31c50], R7 ;  /* 0x031c50070800a5a7 */ /* 0x000ea4000804007f */
[----:B--2---:R-:W-:Y:S05]  /*15e10*/  @!P2 BRA `(.L_x_9938) ;  /* 0xfffffffc00eca947 */ /* 0x004fea000383ffff */
[----:B------:R-:W-:Y:S05]  /*15e20*/  BRA `(.L_x_9935) ;  /* 0xffffff1800787947 */ /* 0x000fea000383ffff */
.L_x_9944:
[----:B--2---:R-:W-:-:S04]  /*15e30*/  IMAD.U32 R7, RZ, RZ, UR4 ;  /* 0x00000004ff077e24 */ /* 0x004fc8000f8e00ff */
[----:B------:R2:W3:Y:S03]  /*15e40*/  SYNCS.PHASECHK.TRANS64.TRYWAIT P2, [R7+URZ+0x31c30], R6 ;  /* 0x031c3006070075a7 */ /* 0x0004e6000804017f */
[----:B---3--:R-:W-:Y:S05]  /*15e50*/  @!P2 NANOSLEEP.SYNCS 0x989680 ;  /* 0x009896800000a95d */ /* 0x008fea0003900000 */
[----:B------:R-:W3:Y:S02]  /*15e60*/  @!P2 SYNCS.PHASECHK.TRANS64 P2, [R7+URZ+0x31c30], R6 ;  /* 0x031c30060700a5a7 */ /* 0x000ee4000804007f */
[----:B---3--:R-:W-:Y:S05]  /*15e70*/  @!P2 BRA `(.L_x_9944) ;  /* 0xfffffffc00eca947 */ /* 0x008fea000383ffff */
[----:B------:R-:W-:Y:S05]  /*15e80*/  BRA `(.L_x_9941) ;  /* 0xffffff4c00647947 */ /* 0x000fea000383ffff */
.L_x_9948:
[----:B-1----:R-:W-:-:S04]  /*15e90*/  IMAD.U32 R7, RZ, RZ, UR4 ;  /* 0x00000004ff077e24 */ /* 0x002fc8000f8e00ff */
[----:B------:R1:W2:Y:S03]  /*15ea0*/  SYNCS.PHASECHK.TRANS64.TRYWAIT P2, [R7+URZ+0x31c50], R6 ;  /* 0x031c5006070075a7 */ /* 0x0002a6000804017f */
[----:B--2---:R-:W-:Y:S05]  /*15eb0*/  @!P2 NANOSLEEP.SYNCS 0x989680 ;  /* 0x009896800000a95d */ /* 0x004fea0003900000 */
[----:B------:R-:W2:Y:S02]  /*15ec0*/  @!P2 SYNCS.PHASECHK.TRANS64 P2, [R7+URZ+0x31c50], R6 ;  /* 0x031c50060700a5a7 */ /* 0x000ea4000804007f */
[----:B--2---:R-:W-:Y:S05]  /*15ed0*/  @!P2 BRA `(.L_x_9948) ;  /* 0xfffffffc00eca947 */ /* 0x004fea000383ffff */
[----:B------:R-:W-:Y:S05]  /*15ee0*/  BRA `(.L_x_9945) ;  /* 0xffffff6400007947 */ /* 0x000fea000383ffff */
.L_x_9953:
[----:B---3--:R-:W-:-:S04]  /*15ef0*/  IMAD.U32 R5, RZ, RZ, UR6 ;  /* 0x00000006ff057e24 */ /* 0x008fc8000f8e00ff */
[----:B------:R3:W4:Y:S03]  /*15f00*/  SYNCS.PHASECHK.TRANS64.TRYWAIT P0, [R5+URZ+0x31c50], R4 ;  /* 0x031c5004050075a7 */ /* 0x000726000800017f */
[----:B----4-:R-:W-:Y:S05]  /*15f10*/  @!P0 NANOSLEEP.SYNCS 0x989680 ;  /* 0x009896800000895d */ /* 0x010fea0003900000 */
[----:B------:R-:W4:Y:S02]  /*15f20*/  @!P0 SYNCS.PHASECHK.TRANS64 P0, [R5+URZ+0x31c50], R4 ;  /* 0x031c5004050085a7 */ /* 0x000f24000800007f */
[----:B----4-:R-:W-:Y:S05]  /*15f30*/  @!P0 BRA `(.L_x_9953) ;  /* 0xfffffffc00ec8947 */ /* 0x010fea000383ffff */
[----:B------:R-:W-:Y:S05]  /*15f40*/  BRA `(.L_x_9952) ;  /* 0xffffff8c00247947 */ /* 0x000fea000383ffff */
.L_x_9986:
        /* <DEDUP_REMOVED lines=11> */
.L_x_10055:
[----:B------:R-:W-:Y:S05]  /*16000*/  BSYNC B0 ;  /* 0x0000000000007941 */ /* 0x000fea0003800000 */
.L_x_10054:
[----:B------:R-:W-:Y:S05]  /*16010*/  BRA `(.L_x_10056) ;  /* 0xffffffc800cc7947 */ /* 0x000fea000383ffff */
.L_x_9987:
[----:B------:R-:W-:Y:S01]  /*16020*/  BSSY B0, `(.L_x_10057) ;  /* 0x0000006000007945 */ /* 0x000fe20003800000 */
[----:B------:R-:W-:-:S07]  /*16030*/  IMAD.MOV.U32 R15, RZ, RZ, -0x1 ;  /* 0xffffffffff0f7424 */ /* 0x000fce00078e00ff */
[----:B-1----:R-:W-:Y:S05]  /*16040*/  WARPSYNC.COLLECTIVE R15, `(.L_x_10058) ;  /* 0x000000000f0c7348 */ /* 0x002fea0003c00000 */
[----:B------:R-:W-:Y:S02]  /*16050*/  ELECT P6, UR62, PT ;  /* 0x00000000003e782f */ /* 0x000fe400038c0000 */
[----:B------:R-:W-:Y:S01]  /*16060*/  MOV R14, UR62 ;  /* 0x0000003e000e7c02 */ /* 0x000fe20008000f00 */
[----:B-1----:R-:W-:Y:S10]  /*16070*/  ENDCOLLECTIVE ;  /* 0x000000000000791b */ /* 0x002ff40003800000 */
.L_x_10058:
[----:B------:R-:W-:Y:S05]  /*16080*/  BSYNC B0 ;  /* 0x0000000000007941 */ /* 0x000fea0003800000 */
.L_x_10057:
[----:B------:R-:W-:Y:S05]  /*16090*/  BRA `(.L_x_10059) ;  /* 0xffffffc800bc7947 */ /* 0x000fea000383ffff */
.L_x_9990:
[----:B--2---:R2:W3:Y:S02]  /*160a0*/  SYNCS.PHASECHK.TRANS64.TRYWAIT P0, [R5+URZ+0x31c40], R4 ;  /* 0x031c4004050075a7 */ /* 0x0044e4000800017f */
[----:B---3--:R-:W-:Y:S05]  /*160b0*/  @!P0 NANOSLEEP.SYNCS 0x989680 ;  /* 0x009896800000895d */ /* 0x008fea0003900000 */
[----:B------:R-:W3:Y:S02]  /*160c0*/  @!P0 SYNCS.PHASECHK.TRANS64 P0, [R5+URZ+0x31c40], R4 ;  /* 0x031c4004050085a7 */ /* 0x000ee4000800007f */
[----:B---3--:R-:W-:Y:S05]  /*160d0*/  @!P0 BRA `(.L_x_9990) ;  /* 0xfffffffc00f08947 */ /* 0x008fea000383ffff */
[----:B------:R-:W-:Y:S05]  /*160e0*/  BRA `(.L_x_10060) ;  /* 0xffffffcc00147947 */ /* 0x000fea000383ffff */
.L_x_9993:
[----:B--2---:R2:W3:Y:S02]  /*160f0*/  SYNCS.PHASECHK.TRANS64.TRYWAIT P0, [R25+URZ+0x31c20], R4 ;  /* 0x031c2004190075a7 */ /* 0x0044e4000800017f */
[----:B---3--:R-:W-:Y:S05]  /*16100*/  @!P0 NANOSLEEP.SYNCS 0x989680 ;  /* 0x009896800000895d */ /* 0x008fea0003900000 */
[----:B------:R-:W3:Y:S02]  /*16110*/  @!P0 SYNCS.PHASECHK.TRANS64 P0, [R25+URZ+0x31c20], R4 ;  /* 0x031c2004190085a7 */ /* 0x000ee4000800007f */
[----:B---3--:R-:W-:Y:S05]  /*16120*/  @!P0 BRA `(.L_x_9993) ;  /* 0xfffffffc00f08947 */ /* 0x008fea000383ffff */
[----:B------:R-:W-:Y:S05]  /*16130*/  BRA `(.L_x_10061) ;  /* 0xffffffd000487947 */ /* 0x000fea000383ffff */
.L_x_10001:
[----:B0-----:R0:W2:Y:S02]  /*16140*/  SYNCS.PHASECHK.TRANS64.TRYWAIT P0, [R3+URZ+0x31c40], R2 ;  /* 0x031c4002030075a7 */ /* 0x0010a4000800017f */
[----:B--2---:R-:W-:Y:S05]  /*16150*/  @!P0 NANOSLEEP.SYNCS 0x989680 ;  /* 0x009896800000895d */ /* 0x004fea0003900000 */
[----:B------:R-:W2:Y:S02]  /*16160*/  @!P0 SYNCS.PHASECHK.TRANS64 P0, [R3+URZ+0x31c40], R2 ;  /* 0x031c4002030085a7 */ /* 0x000ea4000800007f */
[----:B--2---:R-:W-:Y:S05]  /*16170*/  @!P0 BRA `(.L_x_10001) ;  /* 0xfffffffc00f08947 */ /* 0x004fea000383ffff */
[----:B------:R-:W-:Y:S05]  /*16180*/  BRA `(.L_x_10062) ;  /* 0xffffffd000e87947 */ /* 0x000fea000383ffff */
.L_x_10003:
[----:B0-----:R0:W2:Y:S02]  /*16190*/  SYNCS.PHASECHK.TRANS64.TRYWAIT P0, [R2+URZ+0x60], R5 ;  /* 0x00006005020075a7 */ /* 0x0010a4000800017f */
[----:B--2---:R-:W-:Y:S05]  /*161a0*/  @!P0 NANOSLEEP.SYNCS 0x989680 ;  /* 0x009896800000895d */ /* 0x004fea0003900000 */
[----:B------:R-:W2:Y:S02]  /*161b0*/  @!P0 SYNCS.PHASECHK.TRANS64 P0, [R2+URZ+0x60], R5 ;  /* 0x00006005020085a7 */ /* 0x000ea4000800007f */
[----:B--2---:R-:W-:Y:S05]  /*161c0*/  @!P0 BRA `(.L_x_10003) ;  /* 0xfffffffc00f08947 */ /* 0x004fea000383ffff */
[----:B------:R-:W-:Y:S05]  /*161d0*/  BRA `(.L_x_10063) ;  /* 0xffffffd400747947 */ /* 0x000fea000383ffff */
.L_x_10008:
[----:B--2---:R2:W3:Y:S02]  /*161e0*/  SYNCS.PHASECHK.TRANS64.TRYWAIT P0, [R3+URZ+0x31c40], R2 ;  /* 0x031c4002030075a7 */ /* 0x0044e4000800017f */
[----:B---3--:R-:W-:Y:S05]  /*161f0*/  @!P0 NANOSLEEP.SYNCS 0x989680 ;  /* 0x009896800000895d */ /* 0x008fea0003900000 */
[----:B------:R-:W3:Y:S02]  /*16200*/  @!P0 SYNCS.PHASECHK.TRANS64 P0, [R3+URZ+0x31c40], R2 ;  /* 0x031c4002030085a7 */ /* 0x000ee4000800007f */
[----:B---3--:R-:W-:Y:S05]  /*16210*/  @!P0 BRA `(.L_x_10008) ;  /* 0xfffffffc00f08947 */ /* 0x008fea000383ffff */
[----:B------:R-:W-:Y:S05]  /*16220*/  BRA `(.L_x_10064) ;  /* 0xffffffd800a47947 */ /* 0x000fea000383ffff */
.L_x_10010:
[----:B0-----:R0:W2:Y:S02]  /*16230*/  SYNCS.PHASECHK.TRANS64.TRYWAIT P1, [R3+URZ+0x60], R24 ;  /* 0x00006018030075a7 */ /* 0x0010a4000802017f */
[----:B--2---:R-:W-:Y:S05]  /*16240*/  @!P1 NANOSLEEP.SYNCS 0x989680 ;  /* 0x009896800000995d */ /* 0x004fea0003900000 */
[----:B------:R-:W2:Y:S02]  /*16250*/  @!P1 SYNCS.PHASECHK.TRANS64 P1, [R3+URZ+0x60], R24 ;  /* 0x00006018030095a7 */ /* 0x000ea4000802007f */
[----:B--2---:R-:W-:Y:S05]  /*16260*/  @!P1 BRA `(.L_x_10010) ;  /* 0xfffffffc00f09947 */ /* 0x004fea000383ffff */
[----:B------:R-:W-:Y:S05]  /*16270*/  BRA `(.L_x_10065) ;  /* 0xffffffdc00307947 */ /* 0x000fea000383ffff */
.L_x_10015:
[----:B--2---:R2:W3:Y:S02]  /*16280*/  SYNCS.PHASECHK.TRANS64.TRYWAIT P0, [R2+URZ+0x31c40], R3 ;  /* 0x031c4003020075a7 */ /* 0x0044e4000800017f */
[----:B---3--:R-:W-:Y:S05]  /*16290*/  @!P0 NANOSLEEP.SYNCS 0x989680 ;  /* 0x009896800000895d */ /* 0x008fea0003900000 */
[----:B------:R-:W3:Y:S02]  /*162a0*/  @!P0 SYNCS.PHASECHK.TRANS64 P0, [R2+URZ+0x31c40], R3 ;  /* 0x031c4003020085a7 */ /* 0x000ee4000800007f */
[----:B---3--:R-:W-:Y:S05]  /*162b0*/  @!P0 BRA `(.L_x_10015) ;  /* 0xfffffffc00f08947 */ /* 0x008fea000383ffff */
[----:B------:R-:W-:Y:S05]  /*162c0*/  BRA `(.L_x_10066) ;  /* 0xffffffe0003c7947 */ /* 0x000fea000383ffff */
.L_x_10017:
[----:B0-----:R0:W2:Y:S02]  /*162d0*/  SYNCS.PHASECHK.TRANS64.TRYWAIT P1, [R2+URZ+0x60], R3 ;  /* 0x00006003020075a7 */ /* 0x0010a4000802017f */
[----:B--2---:R-:W-:Y:S05]  /*162e0*/  @!P1 NANOSLEEP.SYNCS 0x989680 ;  /* 0x009896800000995d */ /* 0x004fea0003900000 */
[----:B------:R-:W2:Y:S02]  /*162f0*/  @!P1 SYNCS.PHASECHK.TRANS64 P1, [R2+URZ+0x60], R3 ;  /* 0x00006003020095a7 */ /* 0x000ea4000802007f */
[----:B--2---:R-:W-:Y:S05]  /*16300*/  @!P1 BRA `(.L_x_10017) ;  /* 0xfffffffc00f09947 */ /* 0x004fea000383ffff */
[----:B------:R-:W-:Y:S05]  /*16310*/  BRA `(.L_x_10067) ;  /* 0xffffffe000d07947 */ /* 0x000fea000383ffff */
.L_x_10024:
[----:B---3--:R3:W4:Y:S02]  /*16320*/  SYNCS.PHASECHK.TRANS64.TRYWAIT P0, [R3+URZ+0x31c60], R2 ;  /* 0x031c6002030075a7 */ /* 0x008724000800017f */
[----:B----4-:R-:W-:Y:S05]  /*16330*/  @!P0 NANOSLEEP.SYNCS 0x989680 ;  /* 0x009896800000895d */ /* 0x010fea0003900000 */
[----:B------:R-:W4:Y:S02]  /*16340*/  @!P0 SYNCS.PHASECHK.TRANS64 P0, [R3+URZ+0x31c60], R2 ;  /* 0x031c6002030085a7 */ /* 0x000f24000800007f */
[----:B----4-:R-:W-:Y:S05]  /*16350*/  @!P0 BRA `(.L_x_10024) ;  /* 0xfffffffc00f08947 */ /* 0x010fea000383ffff */
[----:B------:R-:W-:Y:S05]  /*16360*/  BRA `(.L_x_10068) ;  /* 0xffffffe400bc7947 */ /* 0x000fea000383ffff */
.L_x_10026:
        /* <DEDUP_REMOVED lines=8> */
.L_x_10070:
[----:B------:R-:W-:Y:S05]  /*163f0*/  BSYNC B0 ;  /* 0x0000000000007941 */ /* 0x000fea0003800000 */
.L_x_10069:
        /* <DEDUP_REMOVED lines=8> */
.L_x_10071:
[----:B------:R-:W-:Y:S01]  /*16480*/  IMAD.MOV.U32 R5, RZ, RZ, R14 ;  /* 0x000000ffff057224 */ /* 0x000fe200078e000e */
[----:B------:R-:W-:Y:S06]  /*16490*/  BRA `(.L_x_10072) ;  /* 0xffffffe800307947 */ /* 0x000fec000383ffff */
.L_x_10029:
        /* <DEDUP_REMOVED lines=8> */
.L_x_10074:
[----:B------:R-:W-:Y:S05]  /*16520*/  BSYNC B0 ;  /* 0x0000000000007941 */ /* 0x000fea0003800000 */
.L_x_10073:
        /* <DEDUP_REMOVED lines=10> */
.L_x_10075:
        /* <DEDUP_REMOVED lines=8> */
.L_x_10076:
        /* <DEDUP_REMOVED lines=8> */
.L_x_10077:
        /* <DEDUP_REMOVED lines=8> */
.L_x_10078:
        /* <DEDUP_REMOVED lines=8> */
.L_x_10079:
[----:B------:R-:W-:Y:S05]  /*167d0*/  BRA `(.L_x_10080) ;  /* 0xffffffe400f07947 */ /* 0x000fea000383ffff */
.L_x_10034:
[----:B------:R-:W-:Y:S01]  /*167e0*/  BSSY B0, `(.L_x_10081) ;  /* 0x0000008000007945 */ /* 0x000fe20003800000 */
[----:B-----5:R-:W-:Y:S02]  /*167f0*/  IMAD.MOV.U32 R13, RZ, RZ, R2 ;  /* 0x000000ffff0d7224 */ /* 0x020fe400078e0002 */
[----:B------:R-:W-:Y:S02]  /*16800*/  IMAD.MOV.U32 R12, RZ, RZ, 0x1 ;  /* 0x00000001ff0c7424 */ /* 0x000fe400078e00ff */
[----:B------:R-:W-:Y:S02]  /*16810*/  IMAD.MOV.U32 R11, RZ, RZ, RZ ;  /* 0x000000ffff0b7224 */ /* 0x000fe400078e00ff */
[----:B------:R-:W-:-:S07]  /*16820*/  IMAD.MOV.U32 R15, RZ, RZ, -0x1 ;  /* 0xffffffffff0f7424 */ /* 0x000fce00078e00ff */
[----:B012---:R-:W-:Y:S05]  /*16830*/  WARPSYNC.COLLECTIVE R15, `(.L_x_10082) ;  /* 0x000000000f087348 */ /* 0x007fea0003c00000 */
[----:B------:R3:W4:Y:S02]  /*16840*/  SHFL.UP P6, R14, R13, R12, R11 ;  /* 0x0400000c0d0e7389 */ /* 0x00072400000c000b */
[----:B01234-:R-:W-:Y:S01]  /*16850*/  ENDCOLLECTIVE ;  /* 0x000000000000791b */ /* 0x01ffe20003800000 */
.L_x_10082:
[----:B------:R-:W-:Y:S05]  /*16860*/  BSYNC B0 ;  /* 0x0000000000007941 */ /* 0x000fea0003800000 */
.L_x_10081:
        /* <DEDUP_REMOVED lines=10> */
.L_x_10083:
        /* <DEDUP_REMOVED lines=8> */
.L_x_10084:
        /* <DEDUP_REMOVED lines=8> */
.L_x_10085:
        /* <DEDUP_REMOVED lines=8> */
.L_x_10086:
        /* <DEDUP_REMOVED lines=8> */
.L_x_10087:
[----:B------:R-:W-:Y:S05]  /*16b10*/  BRA `(.L_x_10088) ;  /* 0xffffffe400d07947 */ /* 0x000fea000383ffff */
.L_x_10036:
[----:B------:R-:W-:Y:S01]  /*16b20*/  BSSY B0, `(.L_x_10089) ;  /* 0x0000006000007945 */ /* 0x000fe20003800000 */
[----:B------:R-:W-:Y:S01]  /*16b30*/  PLOP3.LUT P6, PT, P6, PT, PT, 0x8, 0x0 ;  /* 0x000000000000781c */ /* 0x000fe200037ce170 */
[----:B------:R-:W-:-:S12]  /*16b40*/  IMAD.MOV.U32 R15, RZ, RZ, -0x1 ;  /* 0xffffffffff0f7424 */ /* 0x000fd800078e00ff */
[----:B01----:R-:W-:Y:S05]  /*16b50*/  WARPSYNC.COLLECTIVE R15, `(.L_x_10090) ;  /* 0x000000000f087348 */ /* 0x003fea0003c00000 */
[----:B------:R-:W-:Y:S01]  /*16b60*/  VOTE.ANY R14, PT, P6 ;  /* 0x00000000000e7806 */ /* 0x000fe200030e0100 */
[----:B01----:R-:W-:Y:S06]  /*16b70*/  ENDCOLLECTIVE ;  /* 0x000000000000791b */ /* 0x003fec0003800000 */
.L_x_10090:
[----:B------:R-:W-:Y:S05]  /*16b80*/  BSYNC B0 ;  /* 0x0000000000007941 */ /* 0x000fea0003800000 */
.L_x_10089:
        /* <DEDUP_REMOVED lines=9> */
.L_x_10091:
[----:B------:R-:W-:Y:S01]  /*16c20*/  MOV R17, R14 ;  /* 0x0000000e00117202 */ /* 0x000fe20000000f00 */
[----:B------:R-:W-:Y:S06]  /*16c30*/  BRA `(.L_x_10092) ;  /* 0xffffffe400c07947 */ /* 0x000fec000383ffff */
.L_x_10038:
[----:B------:R-:W-:Y:S01]  /*16c40*/  BSSY B0, `(.L_x_10093) ;  /* 0x0000007000007945 */ /* 0x000fe20003800000 */
[----:B------:R-:W-:Y:S02]  /*16c50*/  IMAD.MOV.U32 R13, RZ, RZ, R8 ;  /* 0x000000ffff0d7224 */ /* 0x000fe400078e0008 */
[----:B------:R-:W-:Y:S02]  /*16c60*/  IMAD.MOV.U32 R11, RZ, RZ, 0x1f ;  /* 0x0000001fff0b7424 */ /* 0x000fe400078e00ff */
[----:B------:R-:W-:-:S07]  /*16c70*/  IMAD.MOV.U32 R15, RZ, RZ, -0x1 ;  /* 0xffffffffff0f7424 */ /* 0x000fce00078e00ff */
[----:B0123--:R-:W-:Y:S05]  /*16c80*/  WARPSYNC.COLLECTIVE R15, `(.L_x_10094) ;  /* 0x000000000f087348 */ /* 0x00ffea0003c00000 */
[----:B------:R4:W0:Y:S02]  /*16c90*/  SHFL.IDX P6, R14, R13, R12, R11 ;  /* 0x0000000c0d0e7389 */ /* 0x00082400000c000b */
[----:B01234-:R-:W-:Y:S01]  /*16ca0*/  ENDCOLLECTIVE ;  /* 0x000000000000791b */ /* 0x01ffe20003800000 */
.L_x_10094:
[----:B------:R-:W-:Y:S05]  /*16cb0*/  BSYNC B0 ;  /* 0x0000000000007941 */ /* 0x000fea0003800000 */
.L_x_10093:
[----:B------:R-:W-:Y:S05]  /*16cc0*/  BRA `(.L_x_10037) ;  /* 0xffffffe400b87947 */ /* 0x000fea000383ffff */
.L_x_10042:
[----:B0-----:R0:W2:Y:S02]  /*16cd0*/  SYNCS.PHASECHK.TRANS64.TRYWAIT P0, [R9+URZ+0x31c20], R0 ;  /* 0x031c2000090075a7 */ /* 0x0010a4000800017f */
[----:B--2---:R-:W-:Y:S05]  /*16ce0*/  @!P0 NANOSLEEP.SYNCS 0x989680 ;  /* 0x009896800000895d */ /* 0x004fea0003900000 */
[----:B------:R-:W2:Y:S02]  /*16cf0*/  @!P0 SYNCS.PHASECHK.TRANS64 P0, [R9+URZ+0x31c20], R0 ;  /* 0x031c2000090085a7 */ /* 0x000ea4000800007f */
[----:B--2---:R-:W-:Y:S05]  /*16d00*/  @!P0 BRA `(.L_x_10042) ;  /* 0xfffffffc00f08947 */ /* 0x004fea000383ffff */
[----:B------:R-:W-:Y:S05]  /*16d10*/  BRA `(.L_x_10095) ;  /* 0xffffffec00287947 */ /* 0x000fea000383ffff */
.L_x_10043:
        /* <DEDUP_REMOVED lines=11> */
.L_x_10097:
[----:B------:R-:W-:Y:S05]  /*16dd0*/  BSYNC B0 ;  /* 0x0000000000007941 */ /* 0x000fea0003800000 */
.L_x_10096:
[----:B------:R-:W-:Y:S05]  /*16de0*/  BRA `(.L_x_10098) ;  /* 0xffffffec00107947 */ /* 0x000fea000383ffff */
.L_x_10046:
[----:B------:R-:W-:Y:S01]  /*16df0*/  BSSY B1, `(.L_x_10099) ;  /* 0x0000006000017945 */ /* 0x000fe20003800000 */
[----:B------:R-:W-:-:S07]  /*16e00*/  IMAD.MOV.U32 R15, RZ, RZ, -0x1 ;  /* 0xffffffffff0f7424 */ /* 0x000fce00078e00ff */
[----:B01----:R-:W-:Y:S05]  /*16e10*/  WARPSYNC.COLLECTIVE R15, `(.L_x_10100) ;  /* 0x000000000f0c7348 */ /* 0x003fea0003c00000 */
[----:B------:R-:W-:Y:S02]  /*16e20*/  ELECT P6, UR62, PT ;  /* 0x00000000003e782f */ /* 0x000fe400038c0000 */
[----:B------:R-:W-:Y:S01]  /*16e30*/  MOV R14, UR62 ;  /* 0x0000003e000e7c02 */ /* 0x000fe20008000f00 */
[----:B01----:R-:W-:Y:S10]  /*16e40*/  ENDCOLLECTIVE ;  /* 0x000000000000791b */ /* 0x003ff40003800000 */
.L_x_10100:
[----:B------:R-:W-:Y:S05]  /*16e50*/  BSYNC B1 ;  /* 0x0000000000017941 */ /* 0x000fea0003800000 */
.L_x_10099:
[----:B------:R-:W-:Y:S05]  /*16e60*/  BRA `(.L_x_10101) ;  /* 0xffffffec00087947 */ /* 0x000fea000383ffff */
.L_x_10048:
[----:B0-----:R0:W2:Y:S02]  /*16e70*/  SYNCS.PHASECHK.TRANS64.TRYWAIT P0, [R7+URZ], R2 ;  /* 0x00000002070075a7 */ /* 0x0010a4000800017f */
[----:B--2---:R-:W-:Y:S05]  /*16e80*/  @!P0 NANOSLEEP.SYNCS 0x989680 ;  /* 0x009896800000895d */ /* 0x004fea0003900000 */
[----:B------:R-:W2:Y:S02]  /*16e90*/  @!P0 SYNCS.PHASECHK.TRANS64 P0, [R7+URZ], R2 ;  /* 0x00000002070085a7 */ /* 0x000ea4000800007f */
[----:B--2---:R-:W-:Y:S05]  /*16ea0*/  @!P0 BRA `(.L_x_10048) ;  /* 0xfffffffc00f08947 */ /* 0x004fea000383ffff */
[----:B------:R-:W-:Y:S05]  /*16eb0*/  BRA `(.L_x_10102) ;  /* 0xffffffec00447947 */ /* 0x000fea000383ffff */
.L_x_10049:
[----:B--2---:R2:W3:Y:S02]  /*16ec0*/  SYNCS.PHASECHK.TRANS64.TRYWAIT P0, [R3+URZ], R0 ;  /* 0x00000000030075a7 */ /* 0x0044e4000800017f */
[----:B---3--:R-:W-:Y:S05]  /*16ed0*/  @!P0 NANOSLEEP.SYNCS 0x989680 ;  /* 0x009896800000895d */ /* 0x008fea0003900000 */
[----:B------:R-:W3:Y:S02]  /*16ee0*/  @!P0 SYNCS.PHASECHK.TRANS64 P0, [R3+URZ], R0 ;  /* 0x00000000030085a7 */ /* 0x000ee4000800007f */
[----:B---3--:R-:W-:Y:S05]  /*16ef0*/  @!P0 BRA `(.L_x_10049) ;  /* 0xfffffffc00f08947 */ /* 0x008fea000383ffff */
[----:B------:R-:W-:Y:S05]  /*16f00*/  BRA `(.L_x_10103) ;  /* 0xffffffec00387947 */ /* 0x000fea000383ffff */
.L_x_10051:
[----:B--2---:R2:W3:Y:S02]  /*16f10*/  SYNCS.PHASECHK.TRANS64.TRYWAIT P0, [R5+URZ], R2 ;  /* 0x00000002050075a7 */ /* 0x0044e4000800017f */
[----:B---3--:R-:W-:Y:S05]  /*16f20*/  @!P0 NANOSLEEP.SYNCS 0x989680 ;  /* 0x009896800000895d */ /* 0x008fea0003900000 */
[----:B------:R-:W3:Y:S02]  /*16f30*/  @!P0 SYNCS.PHASECHK.TRANS64 P0, [R5+URZ], R2 ;  /* 0x00000002050085a7 */ /* 0x000ee4000800007f */
[----:B---3--:R-:W-:Y:S05]  /*16f40*/  @!P0 BRA `(.L_x_10051) ;  /* 0xfffffffc00f08947 */ /* 0x008fea000383ffff */
[----:B------:R-:W-:Y:S05]  /*16f50*/  BRA `(.L_x_10104) ;  /* 0xffffffec003c7947 */ /* 0x000fea000383ffff */
.L_x_10105:
        /* <DEDUP_REMOVED lines=10> */
.L_x_12783:


//--------------------- .text._ZN7cutlass13device_kernelIN5flash11enable_sm90INS1_16FlashAttnFwdSm90INS1_25CollectiveMainloopFwdSm90ILi2EN4cute5tupleIJNS5_1CILi1EEES8_S8_EEENS6_IJNS7_ILi192EEENS7_ILi144EEENS7_ILi96EEEEEELi96ENS_6half_tEfNS_4arch4Sm90ELb1ELb0ELb1ELb1ELb0ELb1ELb0ELb0ELb1ELb0ELb0ELb0EEENS1_21CollectiveEpilogueFwdINS6_IJSA_SC_SB_EEES9_SE_SG_Li384ELb1ELb0ELb0ELb0EEENS1_36VarlenDynamicPersistentTileSchedulerILi192ELi144ELi384ELi32ELb0ELb0ELb1ELb1ELb1ELb1EEEEEEEEEvNT_6ParamsE --------------------------
	.section	.text._ZN7cutlass13device_kernelIN5flash11enable_sm90INS1_16FlashAttnFwdSm90INS1_25CollectiveMainloopFwdSm90ILi2EN4cute5tupleIJNS5_1CILi1EEES8_S8_EEENS6_IJNS7_ILi192EEENS7_ILi144EEENS7_ILi96EEEEEELi96ENS_6half_tEfNS_4arch4Sm90ELb1ELb0ELb1ELb1ELb0ELb1ELb0ELb0ELb1ELb0ELb0ELb0EEENS1_21CollectiveEpilogueFwdINS6_IJSA_SC_SB_EEES9_SE_SG_Li384ELb1ELb0ELb0ELb0EEENS1_36VarlenDynamicPersistentTileSchedulerILi192ELi144ELi384ELi32ELb0ELb0ELb1ELb1ELb1ELb1EEEEEEEEEvNT_6ParamsE,"ax",@progbits
	.align	128
.text._ZN7cutlass13device_kernelIN5flash11enable_sm90INS1_16FlashAttnFwdSm90INS1_25CollectiveMainloopFwdSm90ILi2EN4cute5tupleIJNS5_1CILi1EEES8_S8_EEENS6_IJNS7_ILi192EEENS7_ILi144EEENS7_ILi96EEEEEELi96ENS_6half_tEfNS_4arch4Sm90ELb1ELb0ELb1ELb1ELb0ELb1ELb0ELb0ELb1ELb0ELb0ELb0EEENS1_21CollectiveEpilogueFwdINS6_IJSA_SC_SB_EEES9_SE_SG_Li384ELb1ELb0ELb0ELb0EEENS1_36VarlenDynamicPersistentTileSchedulerILi192ELi144ELi384ELi32ELb0ELb0ELb1ELb1ELb1ELb1EEEEEEEEEvNT_6ParamsE:
        .type           _ZN7cutlass13device_kernelIN5flash11enable_sm90INS1_16FlashAttnFwdSm90INS1_25CollectiveMainloopFwdSm90ILi2EN4cute5tupleIJNS5_1CILi1EEES8_S8_EEENS6_IJNS7_ILi192EEENS7_ILi144EEENS7_ILi96EEEEEELi96ENS_6half_tEfNS_4arch4Sm90ELb1ELb0ELb1ELb1ELb0ELb1ELb0ELb0ELb1ELb0ELb0ELb0EEENS1_21CollectiveEpilogueFwdINS6_IJSA_SC_SB_EEES9_SE_SG_Li384ELb1ELb0ELb0ELb0EEENS1_36VarlenDynamicPersistentTileSchedulerILi192ELi144ELi384ELi32ELb0ELb0ELb1ELb1ELb1ELb1EEEEEEEEEvNT_6ParamsE,@function
        .size           _ZN7cutlass13device_kernelIN5flash11enable_sm90INS1_16FlashAttnFwdSm90INS1_25CollectiveMainloopFwdSm90ILi2EN4cute5tupleIJNS5_1CILi1EEES8_S8_EEENS6_IJNS7_ILi192EEENS7_ILi144EEENS7_ILi96EEEEEELi96ENS_6half_tEfNS_4arch4Sm90ELb1ELb0ELb1ELb1ELb0ELb1ELb0ELb0ELb1ELb0ELb0ELb0EEENS1_21CollectiveEpilogueFwdINS6_IJSA_SC_SB_EEES9_SE_SG_Li384ELb1ELb0ELb0ELb0EEENS1_36VarlenDynamicPersistentTileSchedulerILi192ELi144ELi384ELi32ELb0ELb0ELb1ELb1ELb1ELb1EEEEEEEEEvNT_6ParamsE,(.L_x_12784 - _ZN7cutlass13device_kernelIN5flash11enable_sm90INS1_16FlashAttnFwdSm90INS1_25CollectiveMainloopFwdSm90ILi2EN4cute5tupleIJNS5_1CILi1EEES8_S8_EEENS6_IJNS7_ILi192EEENS7_ILi144EEENS7_ILi96EEEEEELi96ENS_6half_tEfNS_4arch4Sm90ELb1ELb0ELb1ELb1ELb0ELb1ELb0ELb0ELb1ELb0ELb0ELb0EEENS1_21CollectiveEpilogueFwdINS6_IJSA_SC_SB_EEES9_SE_SG_Li384ELb1ELb0ELb0ELb0EEENS1_36VarlenDynamicPersistentTileSchedulerILi192ELi144ELi384ELi32ELb0ELb0ELb1ELb1ELb1ELb1EEEEEEEEEvNT_6ParamsE)
        .other          _ZN7cutlass13device_kernelIN5flash11enable_sm90INS1_16FlashAttnFwdSm90INS1_25CollectiveMainloopFwdSm90ILi2EN4cute5tupleIJNS5_1CILi1EEES8_S8_EEENS6_IJNS7_ILi192EEENS7_ILi144EEENS7_ILi96EEEEEELi96ENS_6half_tEfNS_4arch4Sm90ELb1ELb0ELb1ELb1ELb0ELb1ELb0ELb0ELb1ELb0ELb0ELb0EEENS1_21CollectiveEpilogueFwdINS6_IJSA_SC_SB_EEES9_SE_SG_Li384ELb1ELb0ELb0ELb0EEENS1_36VarlenDynamicPersistentTileSchedulerILi192ELi144ELi384ELi32ELb0ELb0ELb1ELb1ELb1ELb1EEEEEEEEEvNT_6ParamsE,@"STO_CUDA_ENTRY STV_DEFAULT"
_ZN7cutlass13device_kernelIN5flash11enable_sm90INS1_16FlashAttnFwdSm90INS1_25CollectiveMainloopFwdSm90ILi2EN4cute5tupleIJNS5_1CILi1EEES8_S8_EEENS6_IJNS7_ILi192EEENS7_ILi144EEENS7_ILi96EEEEEELi96ENS_6half_tEfNS_4arch4Sm90ELb1ELb0ELb1ELb1ELb0ELb1ELb0ELb0ELb1ELb0ELb0ELb0EEENS1_21CollectiveEpilogueFwdINS6_IJSA_SC_SB_EEES9_SE_SG_Li384ELb1ELb0ELb0ELb0EEENS1_36VarlenDynamicPersistentTileSchedulerILi192ELi144ELi384ELi32ELb0ELb0ELb1ELb1ELb1ELb1EEEEEEEEEvNT_6ParamsE:
        /* <DEDUP_REMOVED lines=27> */
.L_x_10107:
[----:B------:R-:W-:Y:S05]  /*01b0*/  BSYNC B0 ;  /* 0x0000000000007941 */ /* 0x000fea0003800000 */
.L_x_10106:
        /* <DEDUP_REMOVED lines=41> */
.L_x_10108:
        /* <DEDUP_REMOVED lines=22> */
.L_x_10109:
        /* <DEDUP_REMOVED lines=18> */
.L_x_10110:
        /* <DEDUP_REMOVED lines=22> */
.L_x_10111:
        /* <DEDUP_REMOVED lines=22> */
.L_x_10112:
[----:B------:R-:W-:Y:S01]  /*0990*/  PLOP3.LUT P0, PT, PT, PT, UP0, 0x80, 0x0 ;  /* 0x000000000000781c */ /* 0x000fe20003f0f008 */
[----:B------:R-:W-:Y:S01]  /*09a0*/  UMOV UR60, 0x1 ;  /* 0x00000001003c7882 */ /* 0x000fe20000000000 */
[----:B------:R-:W-:Y:S01]  /*09b0*/  NOP ;  /* 0x0000000000007918 */ /* 0x000fe20000000000 */
[----:B------:R-:W-:Y:S01]  /*09c0*/  USEL UR60, UR60, 0x2, !UP0 ;  /* 0x000000023c3c7887 */ /* 0x000fe2000c000000 */
[----:B------:R-:W-:Y:S01]  /*09d0*/  BSSY B7, `(.L_x_10113) ;  /* 0x000225a000077945 */ /* 0x000fe20003800000 */
[----:B012-4-:R-:W-:Y:S08]  /*09e0*/  BAR.SYNC.DEFER_BLOCKING 0x0 ;  /* 0x0000000000007b1d */ /* 0x017ff00000010000 */
[----:B------:R-:W-:Y:S05]  /*09f0*/  @!P0 BRA `(.L_x_10114) ;  /* 0x000001c800088947 */ /* 0x000fea0003800000 */
.L_x_10115:
[----:B------:R-:W-:-:S08]  /*0a00*/  NOP ;  /* 0x0000000000007918 */ /* 0x000fd00000000000 */
[----:B------:R-:W0:Y:S02]  /*0a10*/  USETMAXREG.TRY_ALLOC.CTAPOOL UP0, 0xa0 ;  /* 0x000000a0000079c8 */ /* 0x000e240008000600 */
[----:B0-----:R-:W-:-:S13]  /*0a20*/  PLOP3.LUT P0, PT, PT, PT, UP0, 0x80, 0x0 ;  /* 0x000000000000781c */ /* 0x001fda0003f0f008 */
[----:B------:R-:W-:Y:S05]  /*0a30*/  @!P0 BRA `(.L_x_10115) ;  /* 0xfffffffc00f08947 */ /* 0x000fea000383ffff */
[----:B------:R-:W2:Y:S01]  /*0a40*/  LDL.LU R0, [R1+0x44] ;  /* 0x0000440001007983 */ /* 0x000ea20000300800 */
        /* <DEDUP_REMOVED lines=18> */
[----:B------:R-:W0:Y:S01]  /*0b70*/  S2R R0, SR_TID.X ;  /* 0x0000000000007919 */ /* 0x000e220000002100 */
[----:B------:R-:W-:Y:S01]  /*0b80*/  R2UR UR61, R16 ;  /* 0x00000000103d72ca */ /* 0x000fe200000e0000 */
[----:B------:R-:W-:-:S12]  /*0b90*/  ULOP3.LUT UR4, UR60, 0x1, URZ, 0xfc, !UPT ;  /* 0x000000013c047892 */ /* 0x000fd8000f8efc3f */
[----:B------:R-:W-:Y:S01]  /*0ba0*/  UIADD3 UR61, UR61, 0xda00, URZ ;  /* 0x0000da003d3d7890 */ /* 0x000fe2000fffe03f */
[----:B0-----:R-:W-:-:S05]  /*0bb0*/  VIADD R24, R0, 0xffffff80 ;  /* 0xffffff8000187836 */ /* 0x001fca0000000000 */
[----:B------:R-:W-:Y:S02]  /*0bc0*/  SHF.R.S32.HI R0, RZ, 0x1f, R24 ;  /* 0x0000001fff007819 */ /* 0x000fe40000011418 */
[-C--:B------:R-:W-:Y:S02]  /*0bd0*/  LEA.HI R13, R24, R24.reuse, RZ, 0x1 ;  /* 0x00000018180d7211 */ /* 0x080fe400078f08ff */
[----:B------:R-:W-:Y:S02]  /*0be0*/  LEA.HI R2, R0, R24, RZ, 0x7 ;  /* 0x0000001800027211 */ /* 0x000fe400078f38ff */
[----:B------:R-:W-:Y:S02]  /*0bf0*/  SHF.R.S32.HI R144, RZ, 0x1, R13 ;  /* 0x00000001ff907819 */ /* 0x000fe4000001140d */
[----:B------:R-:W-:Y:S02]  /*0c00*/  SHF.R.S32.HI R3, RZ, 0x7, R2 ;  /* 0x00000007ff037819 */ /* 0x000fe40000011402 */
[----:B------:R-:W-:-:S02]  /*0c10*/  LOP3.LUT R2, R2, 0xffffff80, RZ, 0xc0, !PT ;  /* 0xffffff8002027812 */ /* 0x000fc400078ec0ff */
[----:B------:R-:W-:Y:S01]  /*0c20*/  LEA.HI R4, R0, R24, RZ, 0x4 ;  /* 0x0000001800047211 */ /* 0x000fe200078f20ff */
[----:B------:R-:W-:Y:S01]  /*0c30*/  IMAD.HI R7, R3, 0x55555556, RZ ;  /* 0x5555555603077827 */ /* 0x000fe200078e02ff */
[----:B------:R-:W-:Y:S02]  /*0c40*/  LEA.HI R12, R13, R144, RZ, 0x1 ;  /* 0x000000900d0c7211 */ /* 0x000fe400078f08ff */
[----:B------:R-:W-:Y:S01]  /*0c50*/  SHF.R.S32.HI R5, RZ, 0x4, R4 ;  /* 0x00000004ff057819 */ /* 0x000fe20000011404 */
[----:B------:R-:W-:Y:S01]  /*0c60*/  IMAD.IADD R6, R24, 0x1, -R2 ;  /* 0x0000000118067824 */ /* 0x000fe200078e0a02 */
[----:B------:R-:W-:Y:S02]  /*0c70*/  LEA.HI R8, R7, R7, RZ, 0x1 ;  /* 0x0000000707087211 */ /* 0x000fe400078f08ff */
[----:B------:R-:W-:Y:S02]  /*0c80*/  LOP3.LUT R15, R12, 0x7fffffe, RZ, 0xc0, !PT ;  /* 0x07fffffe0c0f7812 */ /* 0x000fe400078ec0ff */
[----:B------:R-:W-:Y:S01]  /*0c90*/  SHF.R.S32.HI R7, RZ, 0x1f, R6 ;  /* 0x0000001fff077819 */ /* 0x000fe20000011406 */
[----:B------:R-:W-:Y:S01]  /*0ca0*/  IMAD R8, R8, -0x3, R3 ;  /* 0xfffffffd08087824 */ /* 0x000fe200078e0203 */
[----:B------:R-:W-:Y:S01]  /*0cb0*/  LEA.HI R2, R4, R5, RZ, 0x1 ;  /* 0x0000000504027211 */ /* 0x000fe200078f08ff */
[----:B------:R-:W-:Y:S01]  /*0cc0*/  IMAD.IADD R14, R144, 0x1, -R15 ;  /* 0x00000001900e7824 */ /* 0x000fe200078e0a0f */
[----:B------:R-:W-:-:S02]  /*0cd0*/  LEA.HI R12, R7, R6, RZ, 0x2 ;  /* 0x00000006070c7211 */ /* 0x000fc400078f10ff */
[----:B------:R-:W-:Y:S01]  /*0ce0*/  LOP3.LUT R4, R4, 0xfffffff0, RZ, 0xc0, !PT ;  /* 0xfffffff004047812 */ /* 0x000fe200078ec0ff */
[----:B------:R-:W-:Y:S01]  /*0cf0*/  IMAD R19, R5, 0x8, R14 ;  /* 0x0000000805137824 */ /* 0x000fe200078e020e */
[----:B------:R-:W-:Y:S02]  /*0d00*/  LOP3.LUT R3, R12, 0x7ffffffc, RZ, 0xc0, !PT ;  /* 0x7ffffffc0c037812 */ /* 0x000fe400078ec0ff */
[----:B------:R-:W-:Y:S01]  /*0d10*/  LEA.HI R14, R7, R6, RZ, 0x5 ;  /* 0x00000006070e7211 */ /* 0x000fe200078f28ff */
[----:B------:R-:W-:Y:S01]  /*0d20*/  IMAD.IADD R4, R24, 0x1, -R4 ;  /* 0x0000000118047824 */ /* 0x000fe200078e0a04 */
[----:B------:R-:W-:Y:S01]  /*0d30*/  LOP3.LUT R2, R2, 0x1ffffffe, RZ, 0xc0, !PT ;  /* 0x1ffffffe02027812 */ /* 0x000fe200078ec0ff */
[----:B------:R-:W-:Y:S01]  /*0d40*/  IMAD.IADD R6, R6, 0x1, -R3 ;  /* 0x0000000106067824 */ /* 0x000fe200078e0a03 */
[----:B------:R-:W-:Y:S01]  /*0d50*/  LOP3.LUT R13, R13, 0xfffffffe, RZ, 0xc0, !PT ;  /* 0xfffffffe0d0d7812 */ /* 0x000fe200078ec0ff */
[----:B------:R-:W-:Y:S01]  /*0d60*/  IMAD.SHL.U32 R20, R19, 0x20, RZ ;  /* 0x0000002013147824 */ /* 0x000fe200078e00ff */
[----:B------:R-:W-:Y:S01]  /*0d70*/  SHF.R.S32.HI R3, RZ, 0x1f, R4 ;  /* 0x0000001fff037819 */ /* 0x000fe20000011404 */
[----:B------:R-:W-:Y:S01]  /*0d80*/  IMAD.IADD R2, R5, 0x1, -R2 ;  /* 0x0000000105027824 */ /* 0x000fe200078e0a02 */
[----:B------:R0:W-:Y:S01]  /*0d90*/  STL [R1+0x68], R6 ;  /* 0x0000680601007387 */ /* 0x0001e20000100800 */
[-C--:B------:R-:W-:Y:S01]  /*0da0*/  LEA.HI R5, R0, R24.reuse, RZ, 0x5 ;  /* 0x0000001800057211 */ /* 0x080fe200078f28ff */
[----:B------:R-:W-:Y:S01]  /*0db0*/  IMAD.IADD R18, R24, 0x1, -R13 ;  /* 0x0000000118127824 */ /* 0x000fe200078e0a0d */
[--C-:B------:R-:W-:Y:S01]  /*0dc0*/  SHF.R.S32.HI R13, RZ, 0x2, R12.reuse ;  /* 0x00000002ff0d7819 */ /* 0x100fe2000001140c */
[----:B------:R-:W-:Y:S01]  /*0dd0*/  IMAD.SHL.U32 R2, R2, 0x8, RZ ;  /* 0x0000000802027824 */ /* 0x000fe200078e00ff */
[----:B------:R-:W-:Y:S01]  /*0de0*/  SHF.R.S32.HI R7, RZ, 0x5, R5 ;  /* 0x00000005ff077819 */ /* 0x000fe20000011405 */
[----:B------:R-:W-:Y:S01]  /*0df0*/  IMAD.SHL.U32 R23, R18, 0x8, RZ ;  /* 0x0000000812177824 */ /* 0x000fe200078e00ff */
[----:B------:R-:W-:Y:S01]  /*0e00*/  SHF.R.S32.HI R12, RZ, 0x1f, R12 ;  /* 0x0000001fff0c7819 */ /* 0x000fe2000001140c */
[----:B------:R-:W-:Y:S01]  /*0e10*/  IMAD.MOV.U32 R19, RZ, RZ, RZ ;  /* 0x000000ffff137224 */ /* 0x000fe200078e00ff */
[----:B------:R-:W-:Y:S01]  /*0e20*/  SHF.R.S32.HI R14, RZ, 0x5, R14 ;  /* 0x00000005ff0e7819 */ /* 0x000fe2000001140e */
[----:B------:R-:W-:Y:S01]  /*0e30*/  VIADD R25, R23, 0x10 ;  /* 0x0000001017197836 */ /* 0x000fe20000000000 */
[----:B0-----:R-:W-:Y:S01]  /*0e40*/  LEA.HI R6, R0, R24, RZ, 0x2 ;  /* 0x0000001800067211 */ /* 0x001fe200078f10ff */
[----:B------:R-:W-:Y:S01]  /*0e50*/  IMAD R17, R7, 0x10, R4 ;  /* 0x0000001007117824 */ /* 0x000fe200078e0204 */
[CC--:B------:R-:W-:Y:S01]  /*0e60*/  LEA.HI R0, R3.reuse, R4.reuse, RZ, 0x3 ;  /* 0x0000000403007211 */ /* 0x0c0fe200078f18ff */
[----:B------:R-:W-:Y:S01]  /*0e70*/  IMAD.SHL.U32 R18, R18, 0x4, RZ ;  /* 0x0000000412127824 */ /* 0x000fe200078e00ff */
[----:B------:R-:W-:Y:S01]  /*0e80*/  LEA.HI R3, R3, R4, RZ, 0x2 ;  /* 0x0000000403037211 */ /* 0x000fe200078f10ff */
[----:B------:R-:W-:Y:S01]  /*0e90*/  IMAD.U32 R17, R17, 0x20, R2 ;  /* 0x0000002011117824 */ /* 0x000fe200078e0002 */
[--C-:B------:R-:W-:Y:S01]  /*0ea0*/  SHF.R.S32.HI R26, RZ, 0x2, R6.reuse ;  /* 0x00000002ff1a7819 */ /* 0x100fe20000011406 */
[----:B------:R-:W-:Y:S01]  /*0eb0*/  IMAD.SHL.U32 R0, R0, 0x10, RZ ;  /* 0x0000001000007824 */ /* 0x000fe200078e00ff */
[----:B------:R-:W-:-:S02]  /*0ec0*/  SHF.R.S32.HI R15, RZ, 0x1f, R6 ;  /* 0x0000001fff0f7819 */ /* 0x000fc40000011406 */
[----:B------:R-:W-:Y:S01]  /*0ed0*/  LOP3.LUT R5, R3, 0x7fffffc, RZ, 0xc0, !PT ;  /* 0x07fffffc03057812 */ /* 0x000fe200078ec0ff */
[----:B------:R-:W-:Y:S01]  /*0ee0*/  STL [R1+0x78], R26 ;  /* 0x0000781a01007387 */ /* 0x000fe20000100800 */
[----:B------:R-:W-:Y:S02]  /*0ef0*/  LOP3.LUT R0, R0, 0x7fffff80, RZ, 0xc0, !PT ;  /* 0x7fffff8000007812 */ /* 0x000fe400078ec0ff */
[----:B------:R-:W-:Y:S01]  /*0f00*/  LEA.HI R15, R15, R26, RZ, 0x2 ;  /* 0x0000001a0f0f7211 */ /* 0x000fe200078f10ff */
[----:B------:R-:W-:Y:S01]  /*0f10*/  IMAD.IADD R5, R4, 0x1, -R5 ;  /* 0x0000000104057824 */ /* 0x000fe200078e0a05 */
[----:B------:R-:W-:Y:S01]  /*0f20*/  SHF.R.S32.HI R3, RZ, 0x2, R3 ;  /* 0x00000002ff037819 */ /* 0x000fe20000011403 */
[----:B------:R-:W-:Y:S01]  /*0f30*/  IMAD R0, R7, 0x100, R0 ;  /* 0x0000010007007824 */ /* 0x000fe200078e0200 */
[----:B------:R-:W-:Y:S02]  /*0f40*/  LEA.HI R12, R12, R13, RZ, 0x3 ;  /* 0x0000000d0c0c7211 */ /* 0x000fe400078f18ff */
[----:B------:R-:W-:Y:S01]  /*0f50*/  LOP3.LUT R15, R15, 0xfffffffc, RZ, 0xc0, !PT ;  /* 0xfffffffc0f0f7812 */ /* 0x000fe200078ec0ff */
[----:B------:R-:W-:Y:S01]  /*0f60*/  IMAD R5, R5, 0x10, R0 ;  /* 0x0000001005057824 */ /* 0x000fe200078e0200 */
[----:B------:R-:W-:Y:S01]  /*0f70*/  LOP3.LUT R12, R12, 0xfffffff8, RZ, 0xc0, !PT ;  /* 0xfffffff80c0c7812 */ /* 0x000fe200078ec0ff */
[----:B------:R-:W-:Y:S01]  /*0f80*/  IMAD.SHL.U32 R3, R3, 0x40, RZ ;  /* 0x0000004003037824 */ /* 0x000fe200078e00ff */
[----:B------:R-:W-:Y:S01]  /*0f90*/  SHF.R.S32.HI R0, RZ, 0x1f, R25 ;  /* 0x0000001fff007819 */ /* 0x000fe20000011419 */
[----:B------:R-:W-:Y:S01]  /*0fa0*/  IMAD.IADD R22, R26, 0x1, -R15 ;  /* 0x000000011a167824 */ /* 0x000fe200078e0a0f */
[----:B------:R-:W-:Y:S01]  /*0fb0*/  IADD3 R21, R23, 0x20, RZ ;  /* 0x0000002017157810 */ /* 0x000fe20007ffe0ff */
[----:B------:R-:W-:Y:S01]  /*0fc0*/  IMAD.IADD R13, R13, 0x1, -R12 ;  /* 0x000000010d0d7824 */ /* 0x000fe200078e0a0c */
[----:B------:R-:W-:-:S02]  /*0fd0*/  LEA.HI R4, R0, R25, RZ, 0x3 ;  /* 0x0000001900047211 */ /* 0x000fc400078f18ff */
[----:B------:R-:W-:Y:S01]  /*0fe0*/  LEA.HI R7, R0, R25, RZ, 0x5 ;  /* 0x0000001900077211 */ /* 0x000fe200078f28ff */
[----:B------:R-:W-:Y:S01]  /*0ff0*/  IMAD.SHL.U32 R0, R22, 0x40, RZ ;  /* 0x0000004016007824 */ /* 0x000fe200078e00ff */
[----:B------:R-:W-:Y:S01]  /*1000*/  LOP3.LUT R3, R3, 0x40, RZ, 0xc0, !PT ;  /* 0x0000004003037812 */ /* 0x000fe200078ec0ff */
[----:B------:R0:W-:Y:S01]  /*1010*/  STL [R1+0x8c], R22 ;  /* 0x00008c1601007387 */ /* 0x0001e20000100800 */
[----:B------:R-:W-:Y:S01]  /*1020*/  SHF.R.S32.HI R12, RZ, 0x1f, R21 ;  /* 0x0000001fff0c7819 */ /* 0x000fe20000011415 */
[----:B------:R-:W-:Y:S01]  /*1030*/  IMAD R13, R14, 0x10, R13 ;  /* 0x000000100e0d7824 */ /* 0x000fe200078e020d */
[----:B------:R-:W-:Y:S01]  /*1040*/  LOP3.LUT R2, R3, 0x8, R2, 0xf8, !PT ;  /* 0x0000000803027812 */ /* 0x000fe200078ef802 */
[----:B------:R-:W-:Y:S01]  /*1050*/  STL [R1+0x40], R20 ;  /* 0x0000401401007387 */ /* 0x000fe20000100800 */
[----:B------:R-:W-:Y:S02]  /*1060*/  LEA.HI R15, R12, R21, RZ, 0x3 ;  /* 0x000000150c0f7211 */ /* 0x000fe400078f18ff */
[----:B------:R-:W-:-:S02]  /*1070*/  LOP3.LUT R0, R0, 0xc0, RZ, 0xc0, !PT ;  /* 0x000000c000007812 */ /* 0x000fc400078ec0ff */
[----:B------:R-:W-:Y:S01]  /*1080*/  SHF.R.U32.HI R3, RZ, 0x3, R3 ;  /* 0x00000003ff037819 */ /* 0x000fe20000011603 */
[----:B0-----:R-:W-:Y:S01]  /*1090*/  IMAD.MOV.U32 R22, RZ, RZ, RZ ;  /* 0x000000ffff167224 */ /* 0x001fe200078e00ff */
[----:B------:R-:W-:Y:S01]  /*10a0*/  LEA.HI R12, R12, R21, RZ, 0x5 ;  /* 0x000000150c0c7211 */ /* 0x000fe200078f28ff */
[----:B------:R0:W-:Y:S01]  /*10b0*/  STL [R1+0x38], R0 ;  /* 0x0000380001007387 */ /* 0x0001e20000100800 */
[----:B------:R-:W-:Y:S02]  /*10c0*/  SHF.R.S32.HI R7, RZ, 0x5, R7 ;  /* 0x00000005ff077819 */ /* 0x000fe40000011407 */
[----:B------:R-:W-:Y:S01]  /*10d0*/  LOP3.LUT R4, R0, 0x18, R4, 0xf8, !PT ;  /* 0x0000001800047812 */ /* 0x000fe200078ef804 */
[----:B------:R1:W-:Y:S01]  /*10e0*/  STL [R1+0x98], R17 ;  /* 0x0000981101007387 */ /* 0x0003e20000100800 */
[----:B------:R-:W-:Y:S01]  /*10f0*/  SHF.R.U32.HI R21, RZ, 0x3, R0 ;  /* 0x00000003ff157819 */ /* 0x000fe20000011600 */
[----:B------:R-:W-:Y:S01]  /*1100*/  IMAD R7, R7, 0x1800, R20 ;  /* 0x0000180007077824 */ /* 0x000fe200078e0214 */
[----:B------:R-:W-:-:S02]  /*1110*/  LOP3.LUT R2, R2, R3, RZ, 0x3c, !PT ;  /* 0x0000000302027212 */ /* 0x000fc400078e3cff */
[----:B------:R-:W-:Y:S01]  /*1120*/  SHF.R.S32.HI R12, RZ, 0x5, R12 ;  /* 0x00000005ff0c7819 */ /* 0x000fe2000001140c */
[----:B------:R-:W-:Y:S01]  /*1130*/  STL [R1+0x3c], R21 ;  /* 0x00003c1501007387 */ /* 0x000fe20000100800 */
[----:B------:R-:W-:Y:S01]  /*1140*/  LOP3.LUT R15, R0, 0x18, R15, 0xf8, !PT ;  /* 0x00000018000f7812 */ /* 0x000fe200078ef80f */
[----:B------:R-:W-:Y:S01]  /*1150*/  IMAD.IADD R5, R2, 0x1, R5 ;  /* 0x0000000102057824 */ /* 0x000fe200078e0205 */
[----:B------:R-:W-:Y:S01]  /*1160*/  LOP3.LUT R6, R6, 0x1ffffffc, RZ, 0xc0, !PT ;  /* 0x1ffffffc06067812 */ /* 0x000fe200078ec0ff */
[----:B------:R-:W-:Y:S01]  /*1170*/  IMAD R12, R12, 0x1800, R20 ;  /* 0x000018000c0c7824 */ /* 0x000fe200078e0214 */
[-C--:B------:R-:W-:Y:S01]  /*1180*/  LOP3.LUT R4, R4, R21.reuse, RZ, 0x3c, !PT ;  /* 0x0000001504047212 */ /* 0x080fe200078e3cff */
[----:B------:R-:W-:Y:S01]  /*1190*/  IMAD R2, R8, 0x40, R13 ;  /* 0x0000004008027824 */ /* 0x000fe200078e020d */
[----:B0-----:R-:W-:Y:S01]  /*11a0*/  LOP3.LUT R0, R0, 0x8, R23, 0xf8, !PT ;  /* 0x0000000800007812 */ /* 0x001fe200078ef817 */
[----:B------:R-:W-:Y:S01]  /*11b0*/  IMAD.IADD R6, R24, 0x1, -R6 ;  /* 0x0000000118067824 */ /* 0x000fe200078e0a06 */
[-C--:B------:R-:W-:Y:S01]  /*11c0*/  LOP3.LUT R15, R15, R21.reuse, RZ, 0x3c, !PT ;  /* 0x000000150f0f7212 */ /* 0x080fe200078e3cff */
[----:B------:R-:W-:Y:S01]  /*11d0*/  IMAD.IADD R4, R7, 0x1, R4 ;  /* 0x0000000107047824 */ /* 0x000fe200078e0204 */
[----:B------:R-:W-:Y:S01]  /*11e0*/  LOP3.LUT R0, R0, R21, RZ, 0x3c, !PT ;  /* 0x0000001500007212 */ /* 0x000fe200078e3cff */
[----:B------:R-:W-:Y:S01]  /*11f0*/  STL [R1+0x54], R9 ;  /* 0x0000540901007387 */ /* 0x000fe20000100800 */
[----:B------:R-:W-:Y:S01]  /*1200*/  SHF.L.U32 R6, R6, 0x3, RZ ;  /* 0x0000000306067819 */ /* 0x000fe200000006ff */
[----:B------:R-:W-:-:S02]  /*1210*/  IMAD.IADD R12, R12, 0x1, R15 ;  /* 0x000000010c0c7824 */ /* 0x000fc400078e020f */
[----:B------:R0:W-:Y:S01]  /*1220*/  STL [R1+0x6c], R2 ;  /* 0x00006c0201007387 */ /* 0x0001e20000100800 */
[----:B------:R-:W-:Y:S02]  /*1230*/  IMAD.IADD R3, R20, 0x1, R0 ;  /* 0x0000000114037824 */ /* 0x000fe400078e0200 */
[----:B------:R-:W-:Y:S01]  /*1240*/  LEA R0, R12, UR61, 0x1 ;  /* 0x0000003d0c007c11 */ /* 0x000fe2000f8e08ff */
[----:B------:R2:W-:Y:S01]  /*1250*/  STL [R1+0x58], R10 ;  /* 0x0000580a01007387 */ /* 0x0005e20000100800 */
[----:B-1----:R-:W-:-:S03]  /*1260*/  IMAD R17, R5, 0x2, R16 ;  /* 0x0000000205117824 */ /* 0x002fc600078e0210 */
[----:B------:R2:W-:Y:S01]  /*1270*/  STL [R1+0x5c], R11 ;  /* 0x00005c0b01007387 */ /* 0x0005e20000100800 */
[----:B0-----:R-:W-:Y:S01]  /*1280*/  IMAD.U32 R2, RZ, RZ, UR4 ;  /* 0x00000004ff027e24 */ /* 0x001fe2000f8e00ff */
[----:B------:R-:W-:Y:S02]  /*1290*/  SHF.R.S32.HI R2, RZ, 0x1f, R144 ;  /* 0x0000001fff027819 */ /* 0x000fe40000011490 */
[----:B------:R2:W-:Y:S01]  /*12a0*/  STL [R1+0x84], RZ ;  /* 0x000084ff01007387 */ /* 0x0005e20000100800 */
[----:B------:R-:W-:-:S03]  /*12b0*/  LEA R2, R4, UR61, 0x1 ;  /* 0x0000003d04027c11 */ /* 0x000fc6000f8e08ff */
[----:B------:R2:W-:Y:S04]  /*12c0*/  STL [R1+0x34], RZ ;  /* 0x000034ff01007387 */ /* 0x0005e80000100800 */
[----:B------:R2:W-:Y:S04]  /*12d0*/  STL [R1+0x28], RZ ;  /* 0x000028ff01007387 */ /* 0x0005e80000100800 */
[----:B------:R2:W-:Y:S04]  /*12e0*/  STL [R1+0x60], R6 ;  /* 0x0000600601007387 */ /* 0x0005e80000100800 */
[----:B------:R2:W-:Y:S04]  /*12f0*/  STL [R1+0x64], R3 ;  /* 0x0000640301007387 */ /* 0x0005e80000100800 */
[----:B------:R2:W-:Y:S04]  /*1300*/  STL [R1+0x94], R2 ;  /* 0x0000940201007387 */ /* 0x0005e80000100800 */
[----:B------:R2:W-:Y:S02]  /*1310*/  STL [R1+0x90], R0 ;  /* 0x0000900001007387 */ /* 0x0005e40000100800 */
.L_x_10266:
[----:B--2---:R-:W2:Y:S01]  /*1320*/  LDL.LU R0, [R1+0x5c] ;  /* 0x00005c0001007983 */ /* 0x004ea20000300800 */
[----:B------:R-:W2:Y:S01]  /*1330*/  LDC.64 R2, c[0x0][0xc60] ;  /* 0x00031800ff027b82 */ /* 0x000ea20000000a00 */
[----:B------:R-:W-:Y:S01]  /*1340*/  ULDC.64 UR4, c[0x0][0x208] ;  /* 0x0000820000047ab9 */ /* 0x000fe20000000a00 */
[----:B--2---:R-:W-:-:S05]  /*1350*/  IMAD.WIDE R2, R0, 0x4, R2 ;  /* 0x0000000400027825 */ /* 0x004fca00078e0202 */
[----:B01---5:R0:W2:Y:S01]  /*1360*/  LDG.E R11, desc[UR4][R2.64] ;  /* 0x00000004020b7981 */ /* 0x0230a2000c1e1900 */
[----:B------:R-:W-:Y:S05]  /*1370*/  YIELD ;  /* 0x0000000000007946 */ /* 0x000fea0003800000 */
[----:B------:R-:W-:Y:S01]  /*1380*/  ULDC.64 UR4, c[0x0][0xa28] ;  /* 0x00028a0000047ab9 */ /* 0x000fe20000000a00 */
[----:B------:R-:W-:Y:S01]  /*1390*/  ULDC.64 UR8, c[0x0][0xa18] ;  /* 0x0002860000087ab9 */ /* 0x000fe20000000a00 */
[----:B------:R-:W-:Y:S01]  /*13a0*/  ISETP.NE.U32.AND P1, PT, RZ, UR4, PT ;  /* 0x00000004ff007c0c */ /* 0x000fe2000bf25070 */
[----:B------:R-:W-:Y:S01]  /*13b0*/  ULDC.64 UR10, c[0x0][0x208] ;  /* 0x00008200000a7ab9 */ /* 0x000fe20000000a00 */
[----:B0-----:R-:W-:Y:S01]  /*13c0*/  IMAD.MOV.U32 R3, RZ, RZ, RZ ;  /* 0x000000ffff037224 */ /* 0x001fe200078e00ff */
[----:B------:R-:W-:Y:S01]  /*13d0*/  ULDC.64 UR6, c[0x0][0xa08] ;  /* 0x0002820000067ab9 */ /* 0x000fe20000000a00 */
[----:B------:R-:W-:Y:S01]  /*13e0*/  ISETP.NE.AND.EX P1, PT, RZ, UR5, PT, P1 ;  /* 0x00000005ff007c0c */ /* 0x000fe2000bf25310 */
[----:B------:R-:W-:Y:S01]  /*13f0*/  IMAD.MOV.U32 R79, RZ, RZ, RZ ;  /* 0x000000ffff4f7224 */ /* 0x000fe200078e00ff */
[----:B------:R-:W-:-:S04]  /*1400*/  ISETP.NE.U32.AND P0, PT, RZ, UR6, PT ;  /* 0x00000006ff007c0c */ /* 0x000fc8000bf05070 */
[----:B------:R-:W-:Y:S02]  /*1410*/  ISETP.NE.AND.EX P0, PT, RZ, UR7, PT, P0 ;  /* 0x00000007ff007c0c */ /* 0x000fe4000bf05300 */
[----:B--2---:R-:W-:Y:S01]  /*1420*/  SHF.R.S32.HI R0, RZ, 0x1f, R11 ;  /* 0x0000001fff007819 */ /* 0x004fe2000001140b */
[----:B------:R-:W-:-:S04]  /*1430*/  IMAD.SHL.U32 R29, R11, 0x4, RZ ;  /* 0x000000040b1d7824 */ /* 0x000fc800078e00ff */
[C---:B----4-:R-:W-:Y:S01]  /*1440*/  @P1 LEA R4, P2, R11.reuse, UR4, 0x2 ;  /* 0x000000040b041c11 */ /* 0x050fe2000f8410ff */
[----:B------:R0:W-:Y:S01]  /*1450*/  STL [R1+0x70], R11 ;  /* 0x0000700b01007387 */ /* 0x0001e20000100800 */
        /* <DEDUP_REMOVED lines=8> */
[----:B------:R-:W-:Y:S01]  /*14e0*/  ULDC.64 UR4, c[0x0][0x3f8] ;  /* 0x0000fe0000047ab9 */ /* 0x000fe20000000a00 */
[----:B------:R-:W-:-:S10]  /*14f0*/  IADD3.X R9, R30, UR7, RZ, P3, !PT ;  /* 0x000000071e097c10 */ /* 0x000fd40009ffe4ff */
[----:B------:R-:W-:Y:S01]  /*1500*/  @P2 IADD3 R6, P1, R29, UR8, RZ ;  /* 0x000000081d062c10 */ /* 0x000fe2000ff3e0ff */
[----:B------:R-:W-:Y:S01]  /*1510*/  UISETP.NE.U32.AND UP0, UPT, UR4, URZ, UPT ;  /* 0x0000003f0400728c */ /* 0x000fe2000bf05070 */
[----:B------:R0:W5:Y:S02]  /*1520*/  @P0 LDG.E R79, desc[UR10][R8.64] ;  /* 0x0000000a084f0981 */ /* 0x000164000c1e1900 */
[----:B------:R-:W-:Y:S01]  /*1530*/  @P2 IADD3.X R7, R30, UR9, RZ, P1, !PT ;  /* 0x000000091e072c10 */ /* 0x000fe20008ffe4ff */
[----:B------:R-:W-:-:S04]  /*1540*/  ULDC UR4, c[0x0][0x404] ;  /* 0x0001010000047ab9 */ /* 0x000fc80000000800 */
[----:B------:R-:W2:Y:S01]  /*1550*/  @P2 LDG.E R10, desc[UR10][R6.64] ;  /* 0x0000000a060a2981 */ /* 0x000ea2000c1e1900 */
        /* <DEDUP_REMOVED lines=8> */
[----:B--2---:R0:W-:Y:S01]  /*15e0*/  STL [R1+0x30], R10 ;  /* 0x0000300a01007387 */ /* 0x0041e20000100800 */
[----:B------:R-:W-:Y:S05]  /*15f0*/  @P2 BRA `(.L_x_10117) ;  /* 0x00000000002c2947 */ /* 0x000fea0003800000 */
[----:B------:R-:W-:Y:S02]  /*1600*/  ULDC.64 UR4, c[0x0][0xa00] ;  /* 0x0002800000047ab9 */ /* 0x000fe40000000a00 */
[----:B------:R-:W-:-:S04]  /*1610*/  ISETP.NE.U32.AND P1, PT, RZ, UR4, PT ;  /* 0x00000004ff007c0c */ /* 0x000fc8000bf25070 */
[----:B------:R-:W-:-:S13]  /*1620*/  ISETP.NE.AND.EX P1, PT, RZ, UR5, PT, P1 ;  /* 0x00000005ff007c0c */ /* 0x000fda000bf25310 */
[----:B------:R-:W-:Y:S05]  /*1630*/  @!P1 BRA `(.L_x_10117) ;  /* 0x00000000001c9947 */ /* 0x000fea0003800000 */
[----:B0-----:R-:W0:Y:S01]  /*1640*/  LDC.64 R4, c[0x0][0xa00] ;  /* 0x00028000ff047b82 */ /* 0x001e220000000a00 */
[----:B------:R-:W-:Y:S01]  /*1650*/  ULDC.64 UR4, c[0x0][0x208] ;  /* 0x0000820000047ab9 */ /* 0x000fe20000000a00 */
[----:B0-----:R-:W-:-:S05]  /*1660*/  IMAD.WIDE R4, R27, 0x4, R4 ;  /* 0x000000041b047825 */ /* 0x001fca00078e0204 */
[----:B------:R-:W2:Y:S04]  /*1670*/  LDG.E R0, desc[UR4][R4.64] ;  /* 0x0000000404007981 */ /* 0x000ea8000c1e1900 */
[----:B------:R-:W2:Y:S02]  /*1680*/  LDG.E R7, desc[UR4][R4.64+0x4] ;  /* 0x0000040404077981 */ /* 0x000ea4000c1e1900 */
[----:B--2---:R-:W-:-:S05]  /*1690*/  IMAD.IADD R10, R7, 0x1, -R0 ;  /* 0x00000001070a7824 */ /* 0x004fca00078e0a00 */
[----:B------:R1:W-:Y:S02]  /*16a0*/  STL [R1+0x30], R10 ;  /* 0x0000300a01007387 */ /* 0x0003e40000100800 */
.L_x_10117:
[----:B0-----:R-:W2:Y:S01]  /*16b0*/  LDL R11, [R1+0x54] ;  /* 0x00005400010b7983 */ /* 0x001ea20000100800 */
[----:B------:R-:W-:-:S03]  /*16c0*/  ULDC.64 UR4, c[0x0][0xa20] ;  /* 0x0002880000047ab9 */ /* 0x000fc60000000a00 */
[----:B------:R-:W3:Y:S01]  /*16d0*/  LDL R31, [R1+0x58] ;  /* 0x00005800011f7983 */ /* 0x000ee20000100800 */
[----:B------:R-:W-:-:S04]  /*16e0*/  ISETP.NE.U32.AND P1, PT, RZ, UR4, PT ;  /* 0x00000004ff007c0c */ /* 0x000fc8000bf25070 */
[----:B------:R-:W-:Y:S01]  /*16f0*/  ISETP.NE.AND.EX P1, PT, RZ, UR5, PT, P1 ;  /* 0x00000005ff007c0c */ /* 0x000fe2000bf25310 */
[----:B--2---:R0:W-:Y:S04]  /*1700*/  STL [R1+0x88], R11 ;  /* 0x0000880b01007387 */ /* 0x0041e80000100800 */
[----:B---3--:R0:W-:Y:S08]  /*1710*/  STL [R1+0x80], R31 ;  /* 0x0000801f01007387 */ /* 0x0081f00000100800 */
[----:B------:R-:W-:Y:S05]  /*1720*/  @!P1 BRA `(.L_x_10118) ;  /* 0x0000000000149947 */ /* 0x000fea0003800000 */
[----:B------:R-:W-:Y:S01]  /*1730*/  IADD3 R4, P0, R29, UR4, RZ ;  /* 0x000000041d047c10 */ /* 0x000fe2000ff1e0ff */
[----:B------:R-:W-:-:S03]  /*1740*/  ULDC.64 UR6, c[0x0][0x208] ;  /* 0x0000820000067ab9 */ /* 0x000fc60000000a00 */
[----:B------:R-:W-:-:S05]  /*1750*/  IADD3.X R5, R30, UR5, RZ, P0, !PT ;  /* 0x000000051e057c10 */ /* 0x000fca00087fe4ff */
[----:B------:R2:W5:Y:S01]  /*1760*/  LDG.E R28, desc[UR6][R4.64] ;  /* 0x00000006041c7981 */ /* 0x000562000c1e1900 */
[----:B------:R-:W-:Y:S05]  /*1770*/  BRA `(.L_x_10119) ;  /* 0x0000000000147947 */ /* 0x000fea0003800000 */
.L_x_10118:
[----:B------:R-:W-:Y:S05]  /*1780*/  @!P0 BRA `(.L_x_10119) ;  /* 0x0000000000108947 */ /* 0x000fea0003800000 */
[----:B------:R-:W-:Y:S02]  /*1790*/  ULDC.64 UR4, c[0x0][0x208] ;  /* 0x0000820000047ab9 */ /* 0x000fe40000000a00 */
[----:B------:R-:W2:Y:S04]  /*17a0*/  LDG.E R5, desc[UR4][R8.64] ;  /* 0x0000000408057981 */ /* 0x000ea8000c1e1900 */
[----:B------:R-:W2:Y:S02]  /*17b0*/  LDG.E R28, desc[UR4][R8.64+0x4] ;  /* 0x00000404081c7981 */ /* 0x000ea4000c1e1900 */
[----:B--2---:R-:W-:-:S07]  /*17c0*/  IMAD.IADD R28, R28, 0x1, -R5 ;  /* 0x000000011c1c7824 */ /* 0x004fce00078e0a05 */
.L_x_10119:
[----:B------:R-:W-:Y:S01]  /*17d0*/  ULDC.64 UR4, c[0x0][0xa10] ;  /* 0x0002840000047ab9 */ /* 0x000fe20000000a00 */
[----:B------:R-:W-:Y:S01]  /*17e0*/  ULDC.64 UR6, c[0x0][0x208] ;  /* 0x0000820000067ab9 */ /* 0x000fe20000000a00 */
[----:B------:R-:W-:-:S04]  /*17f0*/  ISETP.NE.U32.AND P0, PT, RZ, UR4, PT ;  /* 0x00000004ff007c0c */ /* 0x000fc8000bf05070 */
[----:B------:R-:W-:Y:S01]  /*1800*/  ISETP.NE.AND.EX P0, PT, RZ, UR5, PT, P0 ;  /* 0x00000005ff007c0c */ /* 0x000fe2000bf05300 */
[----:B------:R-:W-:Y:S01]  /*1810*/  IMAD.MOV.U32 R8, RZ, RZ, 0xc0 ;  /* 0x000000c0ff087424 */ /* 0x000fe200078e00ff */
[----:B------:R-:W-:-:S11]  /*1820*/  ULDC.64 UR4, c[0x0][0xa30] ;  /* 0x00028c0000047ab9 */ /* 0x000fd60000000a00 */
[----:B--2---:R-:W2:Y:S02]  /*1830*/  @P0 LDC.64 R4, c[0x0][0xa10] ;  /* 0x00028400ff040b82 */ /* 0x004ea40000000a00 */
[----:B--2---:R-:W-:-:S05]  /*1840*/  @P0 IMAD.WIDE R4, R27, 0x4, R4 ;  /* 0x000000041b040825 */ /* 0x004fca00078e0204 */
[----:B------:R-:W2:Y:S04]  /*1850*/  @P0 LDG.E R0, desc[UR6][R4.64] ;  /* 0x0000000604000981 */ /* 0x000ea8000c1e1900 */
[----:B------:R-:W2:Y:S01]  /*1860*/  @P0 LDG.E R9, desc[UR6][R4.64+0x4] ;  /* 0x0000040604090981 */ /* 0x000ea2000c1e1900 */
[----:B------:R-:W-:Y:S01]  /*1870*/  ISETP.NE.U32.AND P1, PT, RZ, UR4, PT ;  /* 0x00000004ff007c0c */ /* 0x000fe2000bf25070 */
[----:B-----5:R-:W-:-:S03]  /*1880*/  IMAD.MOV.U32 R106, RZ, RZ, R28 ;  /* 0x000000ffff6a7224 */ /* 0x020fc600078e001c */
[----:B------:R-:W-:-:S13]  /*1890*/  ISETP.NE.AND.EX P1, PT, RZ, UR5, PT, P1 ;  /* 0x00000005ff007c0c */ /* 0x000fda000bf25310 */
[----:B------:R-:W-:-:S04]  /*18a0*/  @P1 IADD3 R6, P2, R29, UR4, RZ ;  /* 0x000000041d061c10 */ /* 0x000fc8000ff5e0ff */
[----:B------:R-:W-:-:S05]  /*18b0*/  @P1 IADD3.X R7, R30, UR5, RZ, P2, !PT ;  /* 0x000000051e071c10 */ /* 0x000fca00097fe4ff */
[----:B------:R3:W5:Y:S01]  /*18c0*/  @P1 LDG.E R106, desc[UR6][R6.64] ;  /* 0x00000006066a1981 */ /* 0x000762000c1e1900 */
[----:B--2---:R-:W-:Y:S02]  /*18d0*/  @P0 IMAD.IADD R2, R9, 0x1, -R0 ;  /* 0x0000000109020824 */ /* 0x004fe400078e0a00 */
[----:B------:R-:W-:Y:S02]  /*18e0*/  IMAD.IADD R9, R28, 0x1, -R3 ;  /* 0x000000011c097824 */ /* 0x000fe400078e0a03 */
[----:B------:R-:W-:Y:S02]  /*18f0*/  IMAD R3, R11, R8, 0x14f ;  /* 0x0000014f0b037424 */ /* 0x000fe400078e0208 */
[C---:B------:R-:W-:Y:S01]  /*1900*/  IMAD.IADD R4, R9.reuse, 0x1, R2 ;  /* 0x0000000109047824 */ /* 0x040fe200078e0202 */
[----:B------:R-:W-:-:S03]  /*1910*/  IADD3 R24, -R9, RZ, RZ ;  /* 0x000000ff09187210 */ /* 0x000fc60007ffe1ff */
[C---:B------:R-:W-:Y:S01]  /*1920*/  VIADD R0, R4.reuse, 0x8f ;  /* 0x0000008f04007836 */ /* 0x040fe20000000000 */
[----:B------:R-:W-:Y:S01]  /*1930*/  IADD3 R3, R4, R3, -R10 ;  /* 0x0000000304037210 */ /* 0x000fe20007ffe80a */
[----:B------:R2:W-:Y:S01]  /*1940*/  STL [R1+0x5c], R4 ;  /* 0x00005c0401007387 */ /* 0x0005e20000100800 */
[----:B------:R-:W-:Y:S01]  /*1950*/  VIMNMX R24, RZ, R24, !PT ;  /* 0x00000018ff187248 */ /* 0x000fe20007fe0100 */
[----:B------:R-:W-:-:S04]  /*1960*/  IMAD.HI R0, R0, 0x38e38e39, RZ ;  /* 0x38e38e3900007827 */ /* 0x000fc800078e02ff */
[----:B--2---:R-:W-:Y:S01]  /*1970*/  IMAD.HI R4, R3, 0x38e38e39, RZ ;  /* 0x38e38e3903047827 */ /* 0x004fe200078e02ff */
        /* <DEDUP_REMOVED lines=17> */
[----:B---3--:R-:W-:Y:S05]  /*1a90*/  @!P1 BRA `(.L_x_10120) ;  /* 0x0000005000a49947 */ /* 0x008fea0003800000 */
        /* <DEDUP_REMOVED lines=8> */
[----:B------:R2:W3:Y:S01]  /*1b20*/  LDC.64 R14, c[0x4][R0] ;  /* 0x01000000000e7b82 */ /* 0x0004e20000000a00 */
[----:B------:R-:W-:Y:S01]  /*1b30*/  IMAD.U32 R5, RZ, RZ, UR5 ;  /* 0x00000005ff057e24 */ /* 0x000fe2000f8e00ff */
[----:B------:R-:W-:Y:S01]  /*1b40*/  ULDC.64 UR4, c[0x4][0x1c0] ;  /* 0x0100700000047ab9 */ /* 0x000fe20000000a00 */
[----:B-1----:R-:W-:Y:S02]  /*1b50*/  IMAD.U32 R10, RZ, RZ, UR6 ;  /* 0x00000006ff0a7e24 */ /* 0x002fe4000f8e00ff */
[----:B------:R-:W-:Y:S02]  /*1b60*/  IMAD.U32 R6, RZ, RZ, UR4 ;  /* 0x00000004ff067e24 */ /* 0x000fe4000f8e00ff */
[----:B------:R-:W-:-:S02]  /*1b70*/  IMAD.U32 R7, RZ, RZ, UR5 ;  /* 0x00000005ff077e24 */ /* 0x000fc4000f8e00ff */
[----:B0-----:R-:W-:Y:S02]  /*1b80*/  IMAD.U32 R11, RZ, RZ, UR7 ;  /* 0x00000007ff0b7e24 */ /* 0x001fe4000f8e00ff */
[----:B------:R-:W-:Y:S02]  /*1b90*/  IMAD.MOV.U32 R8, RZ, RZ, 0x70 ;  /* 0x00000070ff087424 */ /* 0x000fe400078e00ff */
[----:B------:R-:W-:Y:S02]  /*1ba0*/  IMAD.MOV.U32 R12, RZ, RZ, 0x1 ;  /* 0x00000001ff0c7424 */ /* 0x000fe400078e00ff */
[----:B--2---:R-:W-:-:S07]  /*1bb0*/  IMAD.MOV.U32 R13, RZ, RZ, RZ ;  /* 0x000000ffff0d7224 */ /* 0x004fce00078e00ff */
[----:B------:R-:W-:-:S07]  /*1bc0*/  LEPC R20, `(.L_x_10122) ;  /* 0x000000001014794e */ /* 0x000fce0000000000 */
[----:B---3-5:R-:W-:Y:S05]  /*1bd0*/  CALL.ABS.NOINC R14 ;  /* 0x000000000e007343 */ /* 0x028fea0003c00000 */
.L_x_10122:
[----:B------:R-:W-:Y:S05]  /*1be0*/  BSYNC B6 ;  /* 0x0000000000067941 */ /* 0x000fea0003800000 */
.L_x_10121:
        /* <DEDUP_REMOVED lines=11> */
[----:B-1----:R-:W-:Y:S01]  /*1ca0*/  IMAD.U32 R10, RZ, RZ, UR6 ;  /* 0x00000006ff0a7e24 */ /* 0x002fe2000f8e00ff */
[----:B------:R-:W-:Y:S01]  /*1cb0*/  MOV R7, UR5 ;  /* 0x0000000500077c02 */ /* 0x000fe20008000f00 */
[----:B------:R-:W-:Y:S02]  /*1cc0*/  IMAD.U32 R6, RZ, RZ, UR4 ;  /* 0x00000004ff067e24 */ /* 0x000fe4000f8e00ff */
[----:B0-----:R-:W-:-:S02]  /*1cd0*/  IMAD.U32 R11, RZ, RZ, UR7 ;  /* 0x00000007ff0b7e24 */ /* 0x001fc4000f8e00ff */
[----:B------:R-:W-:Y:S02]  /*1ce0*/  IMAD.MOV.U32 R8, RZ, RZ, 0x70 ;  /* 0x00000070ff087424 */ /* 0x000fe400078e00ff */
[----:B------:R-:W-:Y:S02]  /*1cf0*/  IMAD.MOV.U32 R12, RZ, RZ, 0x1 ;  /* 0x00000001ff0c7424 */ /* 0x000fe400078e00ff */
[----:B--2---:R-:W-:-:S07]  /*1d00*/  IMAD.MOV.U32 R13, RZ, RZ, RZ ;  /* 0x000000ffff0d7224 */ /* 0x004fce00078e00ff */
[----:B------:R-:W-:-:S07]  /*1d10*/  LEPC R20, `(.L_x_10124) ;  /* 0x000000001014794e */ /* 0x000fce0000000000 */
[----:B---3-5:R-:W-:Y:S05]  /*1d20*/  CALL.ABS.NOINC R14 ;  /* 0x000000000e007343 */ /* 0x028fea0003c00000 */
.L_x_10124:
[----:B------:R-:W-:Y:S05]  /*1d30*/  BSYNC B6 ;  /* 0x0000000000067941 */ /* 0x000fea0003800000 */
.L_x_10123:
[----:B------:R-:W-:Y:S01]  /*1d40*/  ULDC.64 UR4, c[0x0][0x9f8] ;  /* 0x00027e0000047ab9 */ /* 0x000fe20000000a00 */
[----:B------:R-:W-:Y:S01]  /*1d50*/  ULDC.64 UR6, c[0x0][0x208] ;  /* 0x0000820000067ab9 */ /* 0x000fe20000000a00 */
[----:B------:R-:W-:Y:S01]  /*1d60*/  ISETP.NE.U32.AND P0, PT, RZ, UR4, PT ;  /* 0x00000004ff007c0c */ /* 0x000fe2000bf05070 */
[----:B------:R-:W2:Y:S01]  /*1d70*/  LDC R0, c[0x0][0x428] ;  /* 0x00010a00ff007b82 */ /* 0x000ea20000000800 */
[----:B------:R-:W3:Y:S02]  /*1d80*/  S2R R20, SR_TID.X ;  /* 0x0000000000147919 */ /* 0x000ee40000002100 */
[----:B------:R-:W-:-:S05]  /*1d90*/  ISETP.NE.AND.EX P0, PT, RZ, UR5, PT, P0 ;  /* 0x00000005ff007c0c */ /* 0x000fca000bf05300 */
[----:B------:R-:W4:Y:S01]  /*1da0*/  LDC.64 R32, c[0x0][0x2f0] ;  /* 0x0000bc00ff207b82 */ /* 0x000f220000000a00 */
[----:B------:R-:W-:Y:S01]  /*1db0*/  IMAD.IADD R79, R79, 0x1, R28 ;  /* 0x000000014f4f7824 */ /* 0x000fe200078e021c */
[----:B------:R-:W3:Y:S01]  /*1dc0*/  LDL R14, [R1+0x38] ;  /* 0x00003800010e7983 */ /* 0x000ee20000100800 */
[----:B------:R-:W-:-:S03]  /*1dd0*/  IMAD.MOV.U32 R3, RZ, RZ, R31 ;  /* 0x000000ffff037224 */ /* 0x000fc600078e001f */
[----:B------:R-:W3:Y:S02]  /*1de0*/  LDL R40, [R1+0x40] ;  /* 0x0000400001287983 */ /* 0x000ee40000100800 */
[----:B------:R-:W-:Y:S01]  /*1df0*/  @P0 IADD3 R4, P1, R29, UR4, RZ ;  /* 0x000000041d040c10 */ /* 0x000fe2000ff3e0ff */
[----:B------:R-:W0:Y:S01]  /*1e00*/  LDC.64 R70, c[0x0][0x3e8] ;  /* 0x0000fa00ff467b82 */ /* 0x000e220000000a00 */
[----:B------:R-:W3:Y:S02]  /*1e10*/  LDL R39, [R1+0x3c] ;  /* 0x00003c0001277983 */ /* 0x000ee40000100800 */
[----:B------:R-:W-:Y:S01]  /*1e20*/  @P0 IADD3.X R5, R30, UR5, RZ, P1, !PT ;  /* 0x000000051e050c10 */ /* 0x000fe20008ffe4ff */
[----:B------:R-:W-:Y:S01]  /*1e30*/  ULDC.64 UR4, c[0x0][0x2f8] ;  /* 0x0000be0000047ab9 */ /* 0x000fe20000000a00 */
[----:B------:R-:W-:Y:S01]  /*1e40*/  SHF.R.S32.HI R7, RZ, 0x1f, R79 ;  /* 0x0000001fff077819 */ /* 0x000fe2000001144f */
[C---:B------:R-:W-:Y:S02]  /*1e50*/  VIADD R38, R23.reuse, 0x10 ;  /* 0x0000001017267836 */ /* 0x040fe40000000000 */
[----:B------:R-:W1:Y:S01]  /*1e60*/  LDC.64 R76, c[0x0][0x3d8] ;  /* 0x0000f600ff4c7b82 */ /* 0x000e620000000a00 */
[----:B------:R3:W3:Y:S01]  /*1e70*/  @P0 LDG.E R27, desc[UR6][R4.64] ;  /* 0x00000006041b0981 */ /* 0x0006e2000c1e1900 */
[----:B--2---:R-:W-:Y:S01]  /*1e80*/  ISETP.NE.AND P0, PT, R0, 0x1, PT ;  /* 0x000000010000780c */ /* 0x004fe20003f05270 */
[----:B------:R-:W-:Y:S01]  /*1e90*/  ULDC.64 UR6, c[0x0][0xa08] ;  /* 0x0002820000067ab9 */ /* 0x000fe20000000a00 */
[C---:B------:R-:W-:Y:S01]  /*1ea0*/  VIADD R21, R23.reuse, 0x20 ;  /* 0x0000002017157836 */ /* 0x040fe20000000000 */
[----:B------:R-:W-:-:S03]  /*1eb0*/  IADD3 R103, R23, 0x30, RZ ;  /* 0x0000003017677810 */ /* 0x000fc60007ffe0ff */
[----:B------:R-:W2:Y:S01]  /*1ec0*/  LDC R104, c[0x0][0x3d4] ;  /* 0x0000f500ff687b82 */ /* 0x000ea20000000800 */
[-C--:B----4-:R-:W-:Y:S01]  /*1ed0*/  IMAD R6, R7, R32.reuse, RZ ;  /* 0x0000002007067224 */ /* 0x090fe200078e02ff */
[----:B---3--:R-:W-:Y:S01]  /*1ee0*/  SHF.R.U32.HI R36, RZ, 0x7, R20 ;  /* 0x00000007ff247819 */ /* 0x008fe20000011614 */
[----:B------:R-:W-:Y:S01]  /*1ef0*/  IMAD.WIDE.U32 R4, R79, R32, RZ ;  /* 0x000000204f047225 */ /* 0x000fe200078e00ff */
[----:B------:R-:W3:Y:S04]  /*1f00*/  LDL.LU R37, [R1+0x44] ;  /* 0x0000440001257983 */ /* 0x000ee80000300800 */
[----:B------:R-:W4:Y:S08]  /*1f10*/  @P0 LDC R0, c[0x0][0x42c] ;  /* 0x00010b00ff000b82 */ /* 0x000f300000000800 */
[----:B------:R-:W0:Y:S01]  /*1f20*/  @P0 LDC R9, c[0x0][0x430] ;  /* 0x00010c00ff090b82 */ /* 0x000e220000000800 */
[----:B------:R-:W-:Y:S01]  /*1f30*/  ISETP.NE.AND P6, PT, R36, 0x1, PT ;  /* 0x000000012400780c */ /* 0x000fe20003fc5270 */
[----:B----4-:R-:W-:-:S05]  /*1f40*/  @P0 IMAD.HI.U32 R0, R31, R0, RZ ;  /* 0x000000001f000227 */ /* 0x010fca00078e00ff */
[----:B0-----:R-:W-:Y:S01]  /*1f50*/  @P0 SHF.R.U32.HI R3, RZ, R9, R0 ;  /* 0x00000009ff030219 */ /* 0x001fe20000011600 */
[----:B------:R-:W-:Y:S01]  /*1f60*/  IMAD R9, R79, R33, R6 ;  /* 0x000000214f097224 */ /* 0x000fe200078e0206 */
[----:B------:R-:W-:Y:S02]  /*1f70*/  ISETP.NE.U32.AND P0, PT, RZ, UR6, PT ;  /* 0x00000006ff007c0c */ /* 0x000fe4000bf05070 */
[----:B------:R-:W-:Y:S01]  /*1f80*/  SHF.R.S32.HI R8, RZ, 0x1f, R3 ;  /* 0x0000001fff087819 */ /* 0x000fe20000011403 */
[----:B------:R-:W-:Y:S01]  /*1f90*/  IMAD.IADD R5, R5, 0x1, R9 ;  /* 0x0000000105057824 */ /* 0x000fe200078e0209 */
[----:B------:R-:W-:-:S03]  /*1fa0*/  ISETP.NE.AND.EX P0, PT, RZ, UR7, PT, P0 ;  /* 0x00000007ff007c0c */ /* 0x000fc6000bf05300 */
[----:B------:R-:W-:Y:S02]  /*1fb0*/  IMAD R6, R8, UR4, RZ ;  /* 0x0000000408067c24 */ /* 0x000fe4000f8e02ff */
[----:B------:R-:W-:-:S04]  /*1fc0*/  IMAD.WIDE.U32 R4, R3, UR4, R4 ;  /* 0x0000000403047c25 */ /* 0x000fc8000f8e0004 */
[----:B------:R-:W-:Y:S01]  /*1fd0*/  IMAD R29, R3, UR5, R6 ;  /* 0x00000005031d7c24 */ /* 0x000fe2000f8e0206 */
[----:B------:R-:W-:Y:S01]  /*1fe0*/  ULDC.64 UR4, c[0x0][0x300] ;  /* 0x0000c00000047ab9 */ /* 0x000fe20000000a00 */
[----:B------:R-:W-:Y:S02]  /*1ff0*/  IMAD.MOV.U32 R28, RZ, RZ, R4 ;  /* 0x000000ffff1c7224 */ /* 0x000fe400078e0004 */
[----:B------:R-:W-:Y:S01]  /*2000*/  IMAD.IADD R29, R5, 0x1, R29 ;  /* 0x00000001051d7824 */ /* 0x000fe200078e021d */
[--C-:B------:R-:W-:Y:S01]  /*2010*/  SHF.R.S32.HI R5, RZ, 0x1f, R23.reuse ;  /* 0x0000001fff057819 */ /* 0x100fe20000011417 */
[----:B------:R-:W-:Y:S01]  /*2020*/  IMAD.MOV.U32 R4, RZ, RZ, R23 ;  /* 0x000000ffff047224 */ /* 0x000fe200078e0017 */
[----:B------:R-:W-:Y:S01]  /*2030*/  SHF.R.S32.HI R20, RZ, 0x1f, R144 ;  /* 0x0000001fff147819 */ /* 0x000fe20000011490 */
[----:B------:R-:W-:Y:S02]  /*2040*/  VIADD R102, R23, 0x40 ;  /* 0x0000004017667836 */ /* 0x000fe40000000000 */
[----:B------:R-:W-:Y:S01]  /*2050*/  IMAD.WIDE.U32 R34, R144, R70, R4 ;  /* 0x0000004690227225 */ /* 0x000fe200078e0004 */
[----:B------:R-:W-:-:S04]  /*2060*/  SHF.R.S32.HI R0, RZ, 0x1f, R27 ;  /* 0x0000001fff007819 */ /* 0x000fc8000001141b */
[----:B------:R-:W-:Y:S02]  /*2070*/  SEL R12, R0, RZ, !P0 ;  /* 0x000000ff000c7207 */ /* 0x000fe40004000000 */
[----:B------:R-:W-:-:S03]  /*2080*/  SEL R15, R27, RZ, !P0 ;  /* 0x000000ff1b0f7207 */ /* 0x000fc60004000000 */
[----:B------:R-:W-:Y:S02]  /*2090*/  IMAD R0, R12, UR4, RZ ;  /* 0x000000040c007c24 */ /* 0x000fe4000f8e02ff */
[----:B------:R-:W-:-:S04]  /*20a0*/  IMAD.WIDE.U32 R28, R15, UR4, R28 ;  /* 0x000000040f1c7c25 */ /* 0x000fc8000f8e001c */
[----:B------:R-:W-:Y:S01]  /*20b0*/  IMAD R13, R15, UR5, R0 ;  /* 0x000000050f0d7c24 */ /* 0x000fe2000f8e0200 */
[----:B------:R-:W-:Y:S05]  /*20c0*/  @!P6 WARPSYNC.ALL ;  /* 0x000000000000e948 */ /* 0x000fea0003800000 */
[----:B------:R-:W-:Y:S01]  /*20d0*/  ULDC.64 UR4, c[0x0][0x320] ;  /* 0x0000c80000047ab9 */ /* 0x000fe20000000a00 */
[----:B--2---:R-:W-:Y:S01]  /*20e0*/  ISETP.GE.AND P2, PT, R21, R104, PT ;  /* 0x000000681500720c */ /* 0x004fe20003f46270 */
[----:B------:R-:W-:Y:S01]  /*20f0*/  IMAD R0, R8, UR4, RZ ;  /* 0x0000000408007c24 */ /* 0x000fe2000f8e02ff */
[----:B------:R-:W-:Y:S01]  /*2100*/  ULDC.64 UR6, c[0x0][0x328] ;  /* 0x0000ca0000067ab9 */ /* 0x000fe20000000a00 */
[----:B-1----:R-:W-:Y:S01]  /*2110*/  IMAD.WIDE.U32 R10, R3, UR4, R4 ;  /* 0x00000004030a7c25 */ /* 0x002fe2000f8e0004 */
[----:B------:R-:W-:-:S02]  /*2120*/  ULDC UR4, c[0x0][0x2e4] ;  /* 0x0000b90000047ab9 */ /* 0x000fc40000000800 */
[----:B------:R-:W-:Y:S01]  /*2130*/  ISETP.GE.AND P1, PT, R38, UR4, PT ;  /* 0x0000000426007c0c */ /* 0x000fe2000bf26270 */
[----:B------:R-:W-:Y:S01]  /*2140*/  IMAD R3, R3, UR5, R0 ;  /* 0x0000000503037c24 */ /* 0x000fe2000f8e0200 */
[----:B------:R-:W-:Y:S01]  /*2150*/  ISETP.GE.AND P0, PT, R23, UR4, PT ;  /* 0x0000000417007c0c */ /* 0x000fe2000bf06270 */
[-C--:B------:R-:W-:Y:S01]  /*2160*/  IMAD R0, R20, R32.reuse, RZ ;  /* 0x0000002014007224 */ /* 0x080fe200078e02ff */
[----:B------:R-:W-:Y:S01]  /*2170*/  SEL R6, RZ, 0xffffffff, P1 ;  /* 0xffffffffff067807 */ /* 0x000fe20000800000 */
[----:B------:R-:W-:-:S04]  /*2180*/  IMAD.WIDE.U32 R8, R144, R32, R4 ;  /* 0x0000002090087225 */ /* 0x000fc800078e0004 */
[----:B------:R-:W-:Y:S02]  /*2190*/  IMAD R83, R144, R33, R0 ;  /* 0x0000002190537224 */ /* 0x000fe400078e0200 */
[----:B------:R-:W-:Y:S01]  /*21a0*/  IMAD.IADD R31, R11, 0x1, R3 ;  /* 0x000000010b1f7824 */ /* 0x000fe200078e0203 */
[----:B------:R-:W-:Y:S01]  /*21b0*/  SEL R3, RZ, 0x1, P0 ;  /* 0x00000001ff037807 */ /* 0x000fe20000000000 */
[----:B------:R-:W-:Y:S01]  /*21c0*/  IMAD.SHL.U32 R6, R6, 0x2, RZ ;  /* 0x0000000206067824 */ /* 0x000fe200078e00ff */
[----:B------:R-:W-:Y:S01]  /*21d0*/  IADD3 R85, P1, R28, R8, RZ ;  /* 0x000000081c557210 */ /* 0x000fe20007f3e0ff */
[----:B------:R-:W-:Y:S01]  /*21e0*/  IMAD.IADD R0, R29, 0x1, R13 ;  /* 0x000000011d007824 */ /* 0x000fe200078e020d */
[----:B------:R-:W-:Y:S02]  /*21f0*/  ISETP.GE.AND P0, PT, R21, UR4, PT ;  /* 0x0000000415007c0c */ /* 0x000fe4000bf06270 */
[----:B------:R-:W-:Y:S01]  /*2200*/  LOP3.LUT R3, R6, 0x2, R3, 0xe2, !PT ;  /* 0x0000000206037812 */ /* 0x000fe200078ee203 */
[----:B------:R-:W-:Y:S01]  /*2210*/  IMAD R6, R20, R70, RZ ;  /* 0x0000004614067224 */ /* 0x000fe200078e02ff */
[----:B------:R-:W-:-:S02]  /*2220*/  IADD3.X R83, R0, R9, R83, P1, !PT ;  /* 0x0000000900537210 */ /* 0x000fc40000ffe453 */
[----:B------:R-:W-:Y:S01]  /*2230*/  ISETP.GE.AND P1, PT, R103, UR4, PT ;  /* 0x0000000467007c0c */ /* 0x000fe2000bf26270 */
[----:B------:R-:W-:Y:S02]  /*2240*/  IMAD.MOV.U32 R30, RZ, RZ, R10 ;  /* 0x000000ffff1e7224 */ /* 0x000fe400078e000a */
[----:B------:R-:W-:Y:S01]  /*2250*/  IMAD R13, R144, R71, R6 ;  /* 0x00000047900d7224 */ /* 0x000fe200078e0206 */
[----:B------:R-:W-:Y:S02]  /*2260*/  SEL R6, RZ, 0x4, P0 ;  /* 0x00000004ff067807 */ /* 0x000fe40000000000 */
[----:B------:R-:W-:Y:S02]  /*2270*/  SEL R10, RZ, 0x8, P1 ;  /* 0x00000008ff0a7807 */ /* 0x000fe40000800000 */
[----:B------:R-:W-:Y:S01]  /*2280*/  ISETP.GE.AND P0, PT, R102, UR4, PT ;  /* 0x0000000466007c0c */ /* 0x000fe2000bf06270 */
[--C-:B------:R-:W-:Y:S01]  /*2290*/  IMAD.MOV.U32 R8, RZ, RZ, R18.reuse ;  /* 0x000000ffff087224 */ /* 0x100fe200078e0012 */
[----:B------:R-:W-:-:S02]  /*22a0*/  SHF.R.S32.HI R9, RZ, 0x1f, R18 ;  /* 0x0000001fff097819 */ /* 0x000fc40000011412 */
[----:B------:R-:W-:Y:S02]  /*22b0*/  LOP3.LUT R10, R10, R3, R6, 0xfe, !PT ;  /* 0x000000030a0a7212 */ /* 0x000fe400078efe06 */
[----:B------:R-:W-:Y:S01]  /*22c0*/  SEL R3, RZ, 0x10, P0 ;  /* 0x00000010ff037807 */ /* 0x000fe20000000000 */
[----:B------:R-:W-:Y:S01]  /*22d0*/  IMAD.WIDE.U32 R68, R144, R70, R8 ;  /* 0x0000004690447225 */ /* 0x000fe200078e0008 */
[----:B------:R-:W-:Y:S02]  /*22e0*/  ISETP.GE.AND P1, PT, R38, R104, PT ;  /* 0x000000682600720c */ /* 0x000fe40003f26270 */
[----:B------:R-:W-:Y:S01]  /*22f0*/  LOP3.LUT R10, R10, R3, RZ, 0xfc, !PT ;  /* 0x000000030a0a7212 */ /* 0x000fe200078efcff */
[----:B------:R-:W-:Y:S02]  /*2300*/  IMAD R3, R20, R76, RZ ;  /* 0x0000004c14037224 */ /* 0x000fe400078e02ff */
[----:B------:R-:W-:Y:S02]  /*2310*/  IMAD.IADD R35, R35, 0x1, R13 ;  /* 0x0000000123237824 */ /* 0x000fe400078e020d */
[----:B------:R-:W-:-:S02]  /*2320*/  IMAD.IADD R69, R13, 0x1, R69 ;  /* 0x000000010d457824 */ /* 0x000fc400078e0245 */
[----:B------:R-:W-:Y:S01]  /*2330*/  IMAD R13, R144, R77, R3 ;  /* 0x0000004d900d7224 */ /* 0x000fe200078e0203 */
[----:B------:R-:W-:Y:S01]  /*2340*/  SEL R3, R104, RZ, P1 ;  /* 0x000000ff68037207 */ /* 0x000fe20000800000 */
[----:B------:R-:W-:-:S04]  /*2350*/  IMAD.WIDE.U32 R74, R144, R76, R8 ;  /* 0x0000004c904a7225 */ /* 0x000fc800078e0008 */
[----:B------:R-:W-:Y:S02]  /*2360*/  IMAD.IADD R8, R38, 0x1, R3 ;  /* 0x0000000126087824 */ /* 0x000fe400078e0203 */
[----:B------:R-:W2:Y:S01]  /*2370*/  LDL R38, [R1+0x8c] ;  /* 0x00008c0001267983 */ /* 0x000ea20000100800 */
[----:B------:R-:W-:Y:S01]  /*2380*/  ISETP.GE.AND P0, PT, R23, R104, PT ;  /* 0x000000681700720c */ /* 0x000fe20003f06270 */
[----:B------:R-:W-:Y:S01]  /*2390*/  IMAD.WIDE.U32 R72, R144, R76, R4 ;  /* 0x0000004c90487225 */ /* 0x000fe200078e0004 */
[C---:B------:R-:W-:Y:S02]  /*23a0*/  SEL R5, R104.reuse, RZ, P2 ;  /* 0x000000ff68057207 */ /* 0x040fe40001000000 */
[----:B------:R-:W-:Y:S01]  /*23b0*/  SEL R4, R104, RZ, P0 ;  /* 0x000000ff68047207 */ /* 0x000fe20000000000 */
[----:B------:R-:W-:Y:S02]  /*23c0*/  IMAD R11, R12, UR6, RZ ;  /* 0x000000060c0b7c24 */ /* 0x000fe4000f8e02ff */
[----:B------:R-:W-:-:S02]  /*23d0*/  IMAD.IADD R12, R21, 0x1, R5 ;  /* 0x00000001150c7824 */ /* 0x000fc400078e0205 */
[----:B------:R-:W-:Y:S01]  /*23e0*/  IMAD.IADD R4, R23, 0x1, R4 ;  /* 0x0000000117047824 */ /* 0x000fe200078e0204 */
[----:B---3--:R-:W-:Y:S01]  /*23f0*/  LOP3.LUT R37, R37, 0xfffffffe, RZ, 0xc0, !PT ;  /* 0xfffffffe25257812 */ /* 0x008fe200078ec0ff */
[----:B------:R-:W-:Y:S02]  /*2400*/  IMAD.IADD R73, R73, 0x1, R13 ;  /* 0x0000000149497824 */ /* 0x000fe400078e020d */
[----:B------:R-:W-:Y:S01]  /*2410*/  IMAD.IADD R75, R13, 0x1, R75 ;  /* 0x000000010d4b7824 */ /* 0x000fe200078e024b */
[----:B------:R-:W-:Y:S02]  /*2420*/  SHF.R.S32.HI R5, RZ, 0x1f, R4 ;  /* 0x0000001fff057819 */ /* 0x000fe40000011404 */
[----:B------:R-:W-:Y:S02]  /*2430*/  SHF.R.S32.HI R13, RZ, 0x1f, R12 ;  /* 0x0000001fff0d7819 */ /* 0x000fe4000001140c */
[----:B------:R-:W-:Y:S02]  /*2440*/  SHF.R.S32.HI R9, RZ, 0x1f, R8 ;  /* 0x0000001fff097819 */ /* 0x000fe40000011408 */
[----:B------:R-:W-:-:S02]  /*2450*/  @P2 LOP3.LUT R37, R37, 0x1, RZ, 0xfc, !PT ;  /* 0x0000000125252812 */ /* 0x000fc400078efcff */
[CC--:B------:R-:W-:Y:S02]  /*2460*/  LEA.HI R3, R5.reuse, R4.reuse, RZ, 0x3 ;  /* 0x0000000405037211 */ /* 0x0c0fe400078f18ff */
[----:B------:R-:W-:Y:S02]  /*2470*/  LEA.HI R6, R5, R4, RZ, 0x5 ;  /* 0x0000000405067211 */ /* 0x000fe400078f28ff */
[----:B------:R-:W-:Y:S02]  /*2480*/  LEA.HI R5, R13, R12, RZ, 0x3 ;  /* 0x0000000c0d057211 */ /* 0x000fe400078f18ff */
[----:B------:R-:W-:Y:S02]  /*2490*/  LEA.HI R4, R9, R8, RZ, 0x3 ;  /* 0x0000000809047211 */ /* 0x000fe400078f18ff */
[----:B------:R-:W-:Y:S02]  /*24a0*/  LEA.HI R12, R13, R12, RZ, 0x5 ;  /* 0x0000000c0d0c7211 */ /* 0x000fe400078f28ff */
[----:B------:R-:W-:-:S02]  /*24b0*/  LEA.HI R9, R9, R8, RZ, 0x5 ;  /* 0x0000000809097211 */ /* 0x000fc400078f28ff */
[----:B------:R-:W-:Y:S01]  /*24c0*/  LOP3.LUT R37, R37, 0xfffffffd, RZ, 0xc0, !PT ;  /* 0xfffffffd25257812 */ /* 0x000fe200078ec0ff */
[C---:B------:R-:W-:Y:S01]  /*24d0*/  IMAD R11, R15.reuse, UR7, R11 ;  /* 0x000000070f0b7c24 */ /* 0x040fe2000f8e020b */
[----:B------:R-:W-:Y:S01]  /*24e0*/  SHF.R.S32.HI R8, RZ, 0x5, R6 ;  /* 0x00000005ff087819 */ /* 0x000fe20000011406 */
[----:B------:R-:W-:Y:S01]  /*24f0*/  IMAD.WIDE.U32 R30, R15, UR6, R30 ;  /* 0x000000060f1e7c25 */ /* 0x000fe2000f8e001e */
[----:B------:R-:W-:Y:S02]  /*2500*/  SHF.R.S32.HI R15, RZ, 0x5, R12 ;  /* 0x00000005ff0f7819 */ /* 0x000fe4000001140c */
[----:B-----5:R-:W-:Y:S02]  /*2510*/  SHF.R.S32.HI R21, RZ, 0x1f, R106 ;  /* 0x0000001fff157819 */ /* 0x020fe4000001146a */
[----:B------:R-:W-:Y:S02]  /*2520*/  SHF.R.S32.HI R13, RZ, 0x5, R9 ;  /* 0x00000005ff0d7819 */ /* 0x000fe40000011409 */
[----:B------:R-:W-:-:S02]  /*2530*/  LOP3.LUT R6, R14, 0x18, R3, 0xf8, !PT ;  /* 0x000000180e067812 */ /* 0x000fc400078ef803 */
[----:B------:R-:W-:Y:S01]  /*2540*/  LOP3.LUT R12, R14, 0x18, R4, 0xf8, !PT ;  /* 0x000000180e0c7812 */ /* 0x000fe200078ef804 */
[----:B------:R-:W-:Y:S01]  /*2550*/  IMAD R13, R13, 0x1200, R40 ;  /* 0x000012000d0d7824 */ /* 0x000fe200078e0228 */
[-C--:B------:R-:W-:Y:S01]  /*2560*/  LOP3.LUT R9, R6, R39.reuse, RZ, 0x3c, !PT ;  /* 0x0000002706097212 */ /* 0x080fe200078e3cff */
[C---:B------:R-:W-:Y:S01]  /*2570*/  IMAD R6, R21.reuse, R70, RZ ;  /* 0x0000004615067224 */ /* 0x040fe200078e02ff */
[----:B------:R-:W-:Y:S01]  /*2580*/  LOP3.LUT R12, R12, R39, RZ, 0x3c, !PT ;  /* 0x000000270c0c7212 */ /* 0x000fe200078e3cff */
[----:B------:R-:W-:Y:S01]  /*2590*/  IMAD R21, R21, R76, RZ ;  /* 0x0000004c15157224 */ /* 0x000fe200078e02ff */
[----:B------:R-:W-:Y:S01]  /*25a0*/  IADD3 R78, P2, R144, R79, RZ ;  /* 0x0000004f904e7210 */ /* 0x000fe20007f5e0ff */
[----:B------:R-:W-:Y:S01]  /*25b0*/  VIADD R101, R23, 0x50 ;  /* 0x0000005017657836 */ /* 0x000fe20000000000 */
[----:B------:R-:W-:Y:S01]  /*25c0*/  LOP3.LUT R14, R14, 0x18, R5, 0xf8, !PT ;  /* 0x000000180e0e7812 */ /* 0x000fe200078ef805 */
[----:B------:R-:W-:Y:S01]  /*25d0*/  IMAD.IADD R99, R13, 0x1, R12 ;  /* 0x000000010d637824 */ /* 0x000fe200078e020c */
[----:B------:R-:W-:Y:S01]  /*25e0*/  IADD3.X R79, R20, R7, RZ, P2, !PT ;  /* 0x00000007144f7210 */ /* 0x000fe200017fe4ff */
[----:B------:R-:W-:-:S02]  /*25f0*/  IMAD R8, R8, 0x1200, R40 ;  /* 0x0000120008087824 */ /* 0x000fc400078e0228 */
[C---:B------:R-:W-:Y:S02]  /*2600*/  IMAD R21, R106.reuse, R77, R21 ;  /* 0x0000004d6a157224 */ /* 0x040fe400078e0215 */
[----:B------:R-:W-:Y:S02]  /*2610*/  IMAD R13, R77, 0x90, RZ ;  /* 0x000000904d0d7824 */ /* 0x000fe400078e02ff */
[----:B------:R-:W-:Y:S01]  /*2620*/  IMAD.WIDE.U32 R72, R106, R76, R72 ;  /* 0x0000004c6a487225 */ /* 0x000fe200078e0048 */
[----:B------:R-:W-:-:S03]  /*2630*/  ISETP.GE.AND P2, PT, R101, UR4, PT ;  /* 0x0000000465007c0c */ /* 0x000fc6000bf46270 */
[----:B------:R-:W-:Y:S01]  /*2640*/  IMAD.WIDE.U32 R74, R106, R76, R74 ;  /* 0x0000004c6a4a7225 */ /* 0x000fe200078e004a */
[----:B------:R-:W-:-:S03]  /*2650*/  LOP3.LUT R14, R14, R39, RZ, 0x3c, !PT ;  /* 0x000000270e0e7212 */ /* 0x000fc600078e3cff */
[----:B------:R-:W-:-:S04]  /*2660*/  IMAD.WIDE.U32 R76, R76, 0x90, RZ ;  /* 0x000000904c4c7825 */ /* 0x000fc800078e00ff */
[----:B------:R-:W-:Y:S02]  /*2670*/  IMAD.IADD R100, R8, 0x1, R9 ;  /* 0x0000000108647824 */ /* 0x000fe400078e0209 */
[----:B------:R-:W-:Y:S02]  /*2680*/  IMAD R15, R15, 0x1200, R40 ;  /* 0x000012000f0f7824 */ /* 0x000fe400078e0228 */
[----:B------:R-:W-:Y:S02]  /*2690*/  IMAD R9, R33, 0x90, RZ ;  /* 0x0000009021097824 */ /* 0x000fe400078e02ff */
[----:B------:R-:W-:Y:S01]  /*26a0*/  IMAD.IADD R88, R77, 0x1, R13 ;  /* 0x000000014d587824 */ /* 0x000fe200078e020d */
[----:B------:R-:W-:Y:S01]  /*26b0*/  SEL R13, RZ, 0x20, P2 ;  /* 0x00000020ff0d7807 */ /* 0x000fe20001000000 */
[----:B------:R-:W-:Y:S01]  /*26c0*/  IMAD.WIDE.U32 R32, R32, 0x90, RZ ;  /* 0x0000009020207825 */ /* 0x000fe200078e00ff */
[----:B------:R-:W-:-:S03]  /*26d0*/  LOP3.LUT R7, R3, 0xfffffff8, RZ, 0xc0, !PT ;  /* 0xfffffff803077812 */ /* 0x000fc600078ec0ff */
[----:B------:R-:W-:Y:S01]  /*26e0*/  IMAD.IADD R98, R15, 0x1, R14 ;  /* 0x000000010f627824 */ /* 0x000fe200078e020e */
[----:B------:R-:W-:Y:S01]  /*26f0*/  LOP3.LUT R15, R10, R13, RZ, 0xfc, !PT ;  /* 0x0000000d0a0f7212 */ /* 0x000fe200078efcff */
[----:B------:R-:W-:Y:S01]  /*2700*/  IMAD R27, R106, R71, R6 ;  /* 0x000000476a1b7224 */ /* 0x000fe200078e0206 */
[----:B------:R-:W-:Y:S01]  /*2710*/  LOP3.LUT R8, R4, 0xfffffff8, RZ, 0xc0, !PT ;  /* 0xfffffff804087812 */ /* 0x000fe200078ec0ff */
[----:B------:R-:W-:Y:S02]  /*2720*/  IMAD R87, R71, 0x90, RZ ;  /* 0x0000009047577824 */ /* 0x000fe400078e02ff */
[----:B------:R-:W-:-:S04]  /*2730*/  IMAD.WIDE.U32 R34, R106, R70, R34 ;  /* 0x000000466a227225 */ /* 0x000fc800078e0022 */
[----:B------:R-:W-:-:S04]  /*2740*/  IMAD.WIDE.U32 R68, R106, R70, R68 ;  /* 0x000000466a447225 */ /* 0x000fc800078e0044 */
[----:B------:R-:W-:Y:S01]  /*2750*/  IMAD.IADD R86, R33, 0x1, R9 ;  /* 0x0000000121567824 */ /* 0x000fe200078e0209 */
[----:B------:R-:W-:Y:S01]  /*2760*/  LOP3.LUT R9, R5, 0xfffffff8, RZ, 0xc0, !PT ;  /* 0xfffffff805097812 */ /* 0x000fe200078ec0ff */
[----:B------:R-:W-:Y:S01]  /*2770*/  IMAD.WIDE.U32 R70, R70, 0x90, RZ ;  /* 0x0000009046467825 */ /* 0x000fe200078e00ff */
[C---:B------:R-:W-:Y:S02]  /*2780*/  LOP3.LUT R12, R15.reuse, 0x4, RZ, 0xc0, !PT ;  /* 0x000000040f0c7812 */ /* 0x040fe400078ec0ff */
[----:B------:R-:W-:Y:S01]  /*2790*/  LOP3.LUT R13, R15, 0x8, RZ, 0xc0, !PT ;  /* 0x000000080f0d7812 */ /* 0x000fe200078ec0ff */
[----:B------:R-:W-:Y:S01]  /*27a0*/  IMAD.IADD R82, R31, 0x1, R11 ;  /* 0x000000011f527824 */ /* 0x000fe200078e020b */
[----:B------:R-:W-:Y:S01]  /*27b0*/  LOP3.LUT R11, R15, 0x2, RZ, 0xc0, !PT ;  /* 0x000000020f0b7812 */ /* 0x000fe200078ec0ff */
[----:B------:R-:W-:Y:S01]  /*27c0*/  IMAD.IADD R81, R35, 0x1, R27 ;  /* 0x0000000123517824 */ /* 0x000fe200078e021b */
[----:B------:R-:W-:Y:S01]  /*27d0*/  LOP3.LUT R14, R15, 0x10, RZ, 0xc0, !PT ;  /* 0x000000100f0e7812 */ /* 0x000fe200078ec0ff */
[----:B------:R-:W-:Y:S01]  /*27e0*/  VIADD R109, R36, 0x8 ;  /* 0x00000008246d7836 */ /* 0x000fe20000000000 */
[----:B------:R-:W-:Y:S01]  /*27f0*/  SHF.R.S32.HI R93, RZ, 0x1f, R7 ;  /* 0x0000001fff5d7819 */ /* 0x000fe20000011407 */
[----:B------:R-:W-:Y:S01]  /*2800*/  IMAD.SHL.U32 R107, R104, 0x2, RZ ;  /* 0x00000002686b7824 */ /* 0x000fe200078e00ff */
[----:B------:R-:W-:Y:S01]  /*2810*/  SHF.R.S32.HI R90, RZ, 0x1f, R8 ;  /* 0x0000001fff5a7819 */ /* 0x000fe20000011408 */
[----:B------:R-:W-:Y:S01]  /*2820*/  IMAD.IADD R87, R71, 0x1, R87 ;  /* 0x0000000147577824 */ /* 0x000fe200078e0257 */
[----:B------:R-:W-:Y:S01]  /*2830*/  SHF.R.S32.HI R89, RZ, 0x1f, R9 ;  /* 0x0000001fff597819 */ /* 0x000fe20000011409 */
[----:B------:R-:W-:Y:S01]  /*2840*/  IMAD.IADD R27, R27, 0x1, R69 ;  /* 0x000000011b1b7824 */ /* 0x000fe200078e0245 */
[----:B------:R-:W-:Y:S01]  /*2850*/  LOP3.LUT R10, R10, 0x1, RZ, 0xc0, !PT ;  /* 0x000000010a0a7812 */ /* 0x000fe200078ec0ff */
[----:B------:R-:W-:Y:S01]  /*2860*/  IMAD.IADD R80, R73, 0x1, R21 ;  /* 0x0000000149507824 */ /* 0x000fe200078e0215 */
[----:B------:R-:W-:Y:S01]  /*2870*/  LOP3.LUT R15, R15, 0x20, RZ, 0xc0, !PT ;  /* 0x000000200f0f7812 */ /* 0x000fe200078ec0ff */
[----:B------:R-:W-:Y:S01]  /*2880*/  IMAD.IADD R6, R21, 0x1, R75 ;  /* 0x0000000115067824 */ /* 0x000fe200078e024b */
[----:B------:R-:W-:Y:S01]  /*2890*/  @!P6 BAR.SYNC.DEFER_BLOCKING 0x9, 0x100 ;  /* 0x024400000000eb1d */ /* 0x000fe20000010000 */
[----:B--2---:R-:W-:-:S13]  /*28a0*/  LOP3.LUT P3, RZ, R38, 0x2, RZ, 0xc0, !PT ;  /* 0x0000000226ff7812 */ /* 0x004fda000786c0ff */
[----:B------:R-:W-:-:S05]  /*28b0*/  @P3 LOP3.LUT R37, R37, 0x2, RZ, 0xfc, !PT ;  /* 0x0000000225253812 */ /* 0x000fca00078efcff */
[----:B------:R0:W-:Y:S02]  /*28c0*/  STL [R1+0x44], R37 ;  /* 0x0000442501007387 */ /* 0x0001e40000100800 */
.L_x_10180:
[----:B--2---:R-:W2:Y:S01]  /*28d0*/  LDL R20, [R1+0x44] ;  /* 0x0000440001147983 */ /* 0x004ea20000100800 */
[----:B-1----:R-:W1:Y:S03]  /*28e0*/  LDC.64 R94, c[0x0][0x2d8] ;  /* 0x0000b600ff5e7b82 */ /* 0x002e660000000a00 */
[----:B0--3--:R-:W3:Y:S01]  /*28f0*/  LDL R37, [R1+0x64] ;  /* 0x0000640001257983 */ /* 0x009ee20000100800 */
[----:B------:R-:W-:Y:S01]  /*2900*/  VIADD R43, R25, 0xffffffff ;  /* 0xffffffff192b7836 */ /* 0x000fe20000000000 */
[----:B------:R-:W-:Y:S05]  /*2910*/  YIELD ;  /* 0x0000000000007946 */ /* 0x000fea0003800000 */
[----:B------:R-:W0:Y:S01]  /*2920*/  LDC R105, c[0x0][0x3d4] ;  /* 0x0000f500ff697b82 */ /* 0x000e220000000800 */
[----:B------:R-:W-:Y:S01]  /*2930*/  SHF.R.S32.HI R36, RZ, 0x1f, R43 ;  /* 0x0000001fff247819 */ /* 0x000fe2000001142b */
[-C--:B------:R-:W-:Y:S01]  /*2940*/  IMAD R21, R86, R43.reuse, RZ ;  /* 0x0000002b56157224 */ /* 0x080fe200078e02ff */
[----:B------:R-:W-:Y:S01]  /*2950*/  BSSY B0, `(.L_x_10125) ;  /* 0x00003eb000007945 */ /* 0x000fe20003800000 */
[----:B------:R-:W-:-:S04]  /*2960*/  IMAD.WIDE.U32 R64, R32, R43, RZ ;  /* 0x0000002b20407225 */ /* 0x000fc800078e00ff */
[----:B------:R-:W-:-:S04]  /*2970*/  IMAD R21, R36, R32, R21 ;  /* 0x0000002024157224 */ /* 0x000fc800078e0215 */
[----:B------:R-:W-:Y:S01]  /*2980*/  IMAD.IADD R97, R65, 0x1, R21 ;  /* 0x0000000141617824 */ /* 0x000fe200078e0215 */
[----:B--2---:R-:W-:Y:S02]  /*2990*/  LOP3.LUT P4, RZ, R20, 0x2, RZ, 0xc0, !PT ;  /* 0x0000000214ff7812 */ /* 0x004fe4000788c0ff */
[----:B------:R-:W-:Y:S01]  /*29a0*/  IADD3 R20, P2, R85, R64, RZ ;  /* 0x0000004055147210 */ /* 0x000fe20007f5e0ff */
[----:B---3--:R-:W-:-:S03]  /*29b0*/  IMAD R21, R19, 0x3600, R37 ;  /* 0x0000360013157824 */ /* 0x008fc600078e0225 */
[C---:B-1----:R-:W-:Y:S01]  /*29c0*/  LEA R40, P3, R20.reuse, R94, 0x1 ;  /* 0x0000005e14287211 */ /* 0x042fe200078608ff */
[----:B------:R-:W-:Y:S01]  /*29d0*/  IMAD.X R25, R97, 0x1, R83, P2 ;  /* 0x0000000161197824 */ /* 0x000fe200010e0653 */
[----:B------:R-:W-:Y:S01]  /*29e0*/  ISETP.GT.AND P2, PT, R43, R24, PT ;  /* 0x000000182b00720c */ /* 0x000fe20003f44270 */
[C---:B------:R-:W-:Y:S02]  /*29f0*/  VIADD R37, R21.reuse, 0x10 ;  /* 0x0000001015257836 */ /* 0x040fe40000000000 */
[C-C-:B------:R-:W-:Y:S01]  /*2a00*/  IMAD R84, R21.reuse, 0x2, R26.reuse ;  /* 0x0000000215547824 */ /* 0x140fe200078e021a */
[----:B------:R-:W-:Y:S01]  /*2a10*/  LEA.HI.X R41, R20, R95, R25, 0x1, P3 ;  /* 0x0000005f14297211 */ /* 0x000fe200018f0c19 */
[----:B------:R-:W-:Y:S01]  /*2a20*/  @P4 VIADD R37, R21, 0xfffffff0 ;  /* 0xfffffff015254836 */ /* 0x000fe20000000000 */
[----:B0-----:R-:W-:Y:S01]  /*2a30*/  ISETP.GE.AND P3, PT, R105, 0x1, PT ;  /* 0x000000016900780c */ /* 0x001fe20003f66270 */
[----:B------:R-:W-:Y:S02]  /*2a40*/  IMAD.MOV.U32 R25, RZ, RZ, R43 ;  /* 0x000000ffff197224 */ /* 0x000fe400078e002b */
[----:B------:R-:W-:-:S10]  /*2a50*/  IMAD R21, R37, 0x2, R26 ;  /* 0x0000000225157824 */ /* 0x000fd400078e021a */
        /* <DEDUP_REMOVED lines=75> */
.L_x_10129:
[----:B------:R-:W-:Y:S05]  /*2f10*/  BSYNC B1 ;  /* 0x0000000000017941 */ /* 0x000fea0003800000 */
.L_x_10128:
[----:B-----5:R-:W-:Y:S01]  /*2f20*/  IMAD.MOV.U32 R20, RZ, RZ, R42 ;  /* 0x000000ffff147224 */ /* 0x020fe200078e002a */
[----:B------:R-:W-:Y:S01]  /*2f30*/  ULOP3.LUT UR4, UR60, 0x1, URZ, 0xfc, !UPT ;  /* 0x000000013c047892 */ /* 0x000fe2000f8efc3f */
[----:B0-----:R-:W-:Y:S02]  /*2f40*/  IMAD.MOV.U32 R36, RZ, RZ, R43 ;  /* 0x000000ffff247224 */ /* 0x001fe400078e002b */
[----:B------:R-:W-:Y:S01]  /*2f50*/  IMAD.MOV.U32 R37, RZ, RZ, R46 ;  /* 0x000000ffff257224 */ /* 0x000fe200078e002e */
[----:B------:R-:W-:Y:S01]  /*2f60*/  UISETP.NE.AND UP0, UPT, UR4, 0x3, UPT ;  /* 0x000000030400788c */ /* 0x000fe2000bf05270 */
[----:B------:R-:W-:Y:S01]  /*2f70*/  IMAD.MOV.U32 R38, RZ, RZ, R47 ;  /* 0x000000ffff267224 */ /* 0x000fe200078e002f */
[----:B------:R-:W-:Y:S01]  /*2f80*/  PRMT R62, R36, 0x5410, R20 ;  /* 0x00005410243e7816 */ /* 0x000fe20000000014 */
        /* <DEDUP_REMOVED lines=30> */
[----:B------:R-:W-:Y:S02]  /*3170*/  PRMT R119, R20, 0x5410, R36 ;  /* 0x0000541014777816 */ /* 0x000fe40000000024 */
[----:B------:R-:W-:Y:S02]  /*3180*/  PRMT R110, R37, 0x7610, R110 ;  /* 0x00007610256e7816 */ /* 0x000fe4000000006e */
[----:B------:R-:W-:Y:S01]  /*3190*/  PRMT R121, R38, 0x7610, R121 ;  /* 0x0000761026797816 */ /* 0x000fe20000000079 */
[----:B------:R-:W-:Y:S06]  /*31a0*/  @!P3 BRA `(.L_x_10130) ;  /* 0x000000000004b947 */ /* 0x000fec0003800000 */
[----:B------:R-:W-:Y:S01]  /*31b0*/  BPT.TRAP 0x1 ;  /* 0x000000040000795c */ /* 0x000fe20000300000 */
.L_x_10130:
[----:B------:R-:W2:Y:S01]  /*31c0*/  LDL R36, [R1+0x34] ;  /* 0x0000340001247983 */ /* 0x000ea20000100800 */
[----:B------:R-:W-:Y:S01]  /*31d0*/  IMAD R20, R19, 0x8, R16 ;  /* 0x0000000813147824 */ /* 0x000fe200078e0210 */
[----:B------:R-:W-:Y:S01]  /*31e0*/  BSSY B1, `(.L_x_10131) ;  /* 0x0000004000017945 */ /* 0x000fe20003800000 */
[----:B--2---:R-:W-:-:S04]  /*31f0*/  SHF.L.U32 R92, R36, 0x1f, RZ ;  /* 0x0000001f245c7819 */ /* 0x004fc800000006ff */
[----:B------:R-:W0:Y:S02]  /*3200*/  SYNCS.PHASECHK.TRANS64.TRYWAIT P5, [R20+URZ+0x31c90], R92 ;  /* 0x031c905c140075a7 */ /* 0x000e2400080a017f */
[----:B0-----:R-:W-:Y:S05]  /*3210*/  @!P5 BRA `(.L_x_10132) ;  /* 0x000001fc005cd947 */ /* 0x001fea0003800000 */
.L_x_10375:
[----:B------:R-:W-:Y:S05]  /*3220*/  BSYNC B1 ;  /* 0x0000000000017941 */ /* 0x000fea0003800000 */
.L_x_10131:
        /* <DEDUP_REMOVED lines=15> */
[----:B------:R-:W-:Y:S01]  /*3320*/  HADD2.F32 R66, -RZ, R94.H0_H0 ;  /* 0x2000005eff427230 */ /* 0x000fe20000004100 */
[----:B------:R-:W-:Y:S01]  /*3330*/  SHF.R.U32.HI R94, RZ, 0x10, R95 ;  /* 0x00000010ff5e7819 */ /* 0x000fe2000001165f */
[----:B------:R-:W-:-:S02]  /*3340*/  HADD2.F32 R61, -RZ, R61.H0_H0 ;  /* 0x2000003dff3d7230 */ /* 0x000fc40000004100 */
[-C--:B------:R-:W-:Y:S01]  /*3350*/  FMUL.FTZ R97, R60, R37.reuse ;  /* 0x000000253c617220 */ /* 0x080fe20000410000 */
[----:B------:R-:W-:Y:S02]  /*3360*/  HADD2.F32 R96, -RZ, R67.H0_H0 ;  /* 0x20000043ff607230 */ /* 0x000fe40000004100 */
[C---:B------:R-:W-:Y:S01]  /*3370*/  FMUL.FTZ R111, R66.reuse, R37 ;  /* 0x00000025426f7220 */ /* 0x040fe20000410000 */
[----:B------:R-:W-:Y:S02]  /*3380*/  HADD2.F32 R94, -RZ, R94.H0_H0 ;  /* 0x2000005eff5e7230 */ /* 0x000fe40000004100 */
[-C--:B------:R-:W-:Y:S01]  /*3390*/  FFMA.FTZ R37, R66, R61.reuse, -R97 ;  /* 0x0000003d42257223 */ /* 0x080fe20000010861 */
[----:B------:R-:W-:Y:S02]  /*33a0*/  IMAD.MOV.U32 R66, RZ, RZ, R36 ;  /* 0x000000ffff427224 */ /* 0x000fe400078e0024 */
[----:B------:R-:W-:Y:S01]  /*33b0*/  FFMA.FTZ R60, R60, R61, R111 ;  /* 0x0000003d3c3c7223 */ /* 0x000fe2000001006f */
[----:B------:R-:W-:-:S02]  /*33c0*/  IMAD.MOV.U32 R61, RZ, RZ, R39 ;  /* 0x000000ffff3d7224 */ /* 0x000fc400078e0027 */
[----:B------:R-:W-:Y:S02]  /*33d0*/  IMAD.MOV.U32 R67, RZ, RZ, R38 ;  /* 0x000000ffff437224 */ /* 0x000fe400078e0026 */
[----:B------:R-:W-:Y:S01]  /*33e0*/  HADD2.F32 R95, -RZ, R66.H0_H0 ;  /* 0x20000042ff5f7230 */ /* 0x000fe20000004100 */
[----:B------:R-:W-:Y:S01]  /*33f0*/  F2FP.F16.F32.PACK_AB R37, R60, R37 ;  /* 0x000000253c25723e */ /* 0x000fe200000000ff */
[--C-:B------:R-:W-:Y:S02]  /*3400*/  HADD2.F32 R39, -RZ, R61.reuse.H1_H1 ;  /* 0x3000003dff277230 */ /* 0x100fe40000004100 */
[----:B------:R-:W-:-:S03]  /*3410*/  HADD2.F32 R61, -RZ, R61.H0_H0 ;  /* 0x2000003dff3d7230 */ /* 0x000fc60000004100 */
[-C--:B------:R-:W-:Y:S02]  /*3420*/  FMUL.FTZ R36, R39, R94.reuse ;  /* 0x0000005e27247220 */ /* 0x080fe40000410000 */
[C---:B------:R-:W-:Y:S02]  /*3430*/  FMUL.FTZ R94, R61.reuse, R94 ;  /* 0x0000005e3d5e7220 */ /* 0x040fe40000410000 */
[-C--:B------:R-:W-:Y:S01]  /*3440*/  FFMA.FTZ R36, R61, R96.reuse, -R36 ;  /* 0x000000603d247223 */ /* 0x080fe20000010824 */
[----:B------:R-:W-:Y:S02]  /*3450*/  HADD2.F32 R61, -RZ, R66.H1_H1 ;  /* 0x30000042ff3d7230 */ /* 0x000fe40000004100 */
[----:B------:R-:W-:Y:S01]  /*3460*/  FFMA.FTZ R39, R39, R96, R94 ;  /* 0x0000006027277223 */ /* 0x000fe2000001005e */
[----:B------:R-:W-:Y:S02]  /*3470*/  HADD2.F32 R94, -RZ, R120.H1_H1 ;  /* 0x30000078ff5e7230 */ /* 0x000fe40000004100 */
[----:B------:R-:W-:-:S02]  /*3480*/  HADD2.F32 R66, -RZ, R67.H1_H1 ;  /* 0x30000043ff427230 */ /* 0x000fc40000004100 */
[-C--:B------:R-:W-:Y:S01]  /*3490*/  FMUL.FTZ R38, R61, R110.reuse ;  /* 0x0000006e3d267220 */ /* 0x080fe20000410000 */
[----:B------:R-:W-:Y:S01]  /*34a0*/  FMUL.FTZ R110, R95, R110 ;  /* 0x0000006e5f6e7220 */ /* 0x000fe20000410000 */
[----:B------:R-:W-:Y:S01]  /*34b0*/  HADD2.F32 R96, -RZ, R67.H0_H0 ;  /* 0x20000043ff607230 */ /* 0x000fe20000004100 */
[----:B------:R-:W-:Y:S01]  /*34c0*/  F2FP.F16.F32.PACK_AB R39, R39, R36 ;  /* 0x000000242727723e */ /* 0x000fe200000000ff */
[-C--:B------:R-:W-:Y:S01]  /*34d0*/  FFMA.FTZ R38, R95, R94.reuse, -R38 ;  /* 0x0000005e5f267223 */ /* 0x080fe20000010826 */
[----:B------:R-:W-:Y:S02]  /*34e0*/  HADD2.F32 R95, -RZ, R121.H0_H0 ;  /* 0x20000079ff5f7230 */ /* 0x000fe40000004100 */
[----:B------:R-:W-:Y:S01]  /*34f0*/  FFMA.FTZ R61, R61, R94, R110 ;  /* 0x0000005e3d3d7223 */ /* 0x000fe2000001006e */
[----:B------:R-:W-:Y:S02]  /*3500*/  HADD2.F32 R67, -RZ, R120.H0_H0 ;  /* 0x20000078ff437230 */ /* 0x000fe40000004100 */
[-C--:B------:R-:W-:Y:S01]  /*3510*/  FMUL.FTZ R97, R66, R95.reuse ;  /* 0x0000005f42617220 */ /* 0x080fe20000410000 */
[----:B------:R-:W-:Y:S01]  /*3520*/  FMUL.FTZ R95, R96, R95 ;  /* 0x0000005f605f7220 */ /* 0x000fe20000410000 */
[----:B------:R-:W-:-:S02]  /*3530*/  F2FP.F16.F32.PACK_AB R36, R61, R38 ;  /* 0x000000263d24723e */ /* 0x000fc400000000ff */
[-C--:B------:R-:W-:Y:S01]  /*3540*/  FFMA.FTZ R97, R96, R67.reuse, -R97 ;  /* 0x0000004360617223 */ /* 0x080fe20000010861 */
[----:B------:R-:W-:-:S05]  /*3550*/  FFMA.FTZ R66, R66, R67, R95 ;  /* 0x0000004342427223 */ /* 0x000fca000001005f */
[----:B------:R-:W-:-:S07]  /*3560*/  F2FP.F16.F32.PACK_AB R38, R66, R97 ;  /* 0x000000614226723e */ /* 0x000fce00000000ff */
.L_x_10137:
[----:B------:R-:W-:Y:S05]  /*3570*/  BSYNC B2 ;  /* 0x0000000000027941 */ /* 0x000fea0003800000 */
.L_x_10136:
[----:B------:R-:W-:Y:S02]  /*3580*/  ULDC.64 UR4, c[0x0][0x208] ;  /* 0x0000820000047ab9 */ /* 0x000fe40000000a00 */
[----:B--2---:R1:W-:Y:S03]  /*3590*/  STG.E.128 desc[UR4][R40.64], R36 ;  /* 0x0000002428007986 */ /* 0x0043e6000c101d04 */
.L_x_10135:
[----:B------:R-:W-:Y:S05]  /*35a0*/  BSYNC B1 ;  /* 0x0000000000017941 */ /* 0x000fea0003800000 */
.L_x_10134:
        /* <DEDUP_REMOVED lines=18> */
[-C--:B------:R-:W-:Y:S01]  /*36d0*/  FMUL.FTZ R96, R61, R94.reuse ;  /* 0x0000005e3d607220 */ /* 0x080fe20000410000 */
[----:B------:R-:W-:Y:S02]  /*36e0*/  HADD2.F32 R59, -RZ, R59.H0_H0 ;  /* 0x2000003bff3b7230 */ /* 0x000fe40000004100 */
[----:B------:R-:W-:Y:S02]  /*36f0*/  HADD2.F32 R64, -RZ, R58.H0_H0 ;  /* 0x2000003aff407230 */ /* 0x000fe40000004100 */
[----:B------:R-:W-:Y:S01]  /*3700*/  FMUL.FTZ R58, R39, R94 ;  /* 0x0000005e273a7220 */ /* 0x000fe20000410000 */
[----:B------:R-:W-:-:S02]  /*3710*/  HADD2.F32 R60, -RZ, R60.H0_H0 ;  /* 0x2000003cff3c7230 */ /* 0x000fc40000004100 */
[-C--:B------:R-:W-:Y:S01]  /*3720*/  FMUL.FTZ R94, R37, R66.reuse ;  /* 0x00000042255e7220 */ /* 0x080fe20000410000 */
[----:B------:R-:W-:Y:S01]  /*3730*/  FMUL.FTZ R66, R59, R66 ;  /* 0x000000423b427220 */ /* 0x000fe20000410000 */
[----:B------:R-:W-:Y:S02]  /*3740*/  HADD2.F32 R65, -RZ, R119.H0_H0 ;  /* 0x20000077ff417230 */ /* 0x000fe40000004100 */
[-C--:B------:R-:W-:Y:S01]  /*3750*/  FFMA.FTZ R58, R61, R60.reuse, -R58 ;  /* 0x0000003c3d3a7223 */ /* 0x080fe2000001083a */
[----:B------:R-:W-:Y:S01]  /*3760*/  FFMA.FTZ R39, R39, R60, R96 ;  /* 0x0000003c27277223 */ /* 0x000fe20000010060 */
[-C--:B------:R-:W-:Y:S01]  /*3770*/  FFMA.FTZ R59, R59, R64.reuse, -R94 ;  /* 0x000000403b3b7223 */ /* 0x080fe2000001085e */
[----:B------:R-:W-:Y:S01]  /*3780*/  FFMA.FTZ R64, R37, R64, R66 ;  /* 0x0000004025407223 */ /* 0x000fe20000010042 */
[--C-:B------:R-:W-:Y:S02]  /*3790*/  HADD2.F32 R60, -RZ, R36.reuse.H1_H1 ;  /* 0x30000024ff3c7230 */ /* 0x100fe40000004100 */
[----:B------:R-:W-:-:S02]  /*37a0*/  HADD2.F32 R66, -RZ, R36.H0_H0 ;  /* 0x20000024ff427230 */ /* 0x000fc40000004100 */
[----:B------:R-:W-:Y:S02]  /*37b0*/  HADD2.F32 R119, -RZ, R119.H1_H1 ;  /* 0x30000077ff777230 */ /* 0x000fe40000004100 */
[-C--:B------:R-:W-:Y:S01]  /*37c0*/  FMUL.FTZ R67, R60, R65.reuse ;  /* 0x000000413c437220 */ /* 0x080fe20000410000 */
[----:B------:R-:W-:Y:S02]  /*37d0*/  HADD2.F32 R36, -RZ, R38.H1_H1 ;  /* 0x30000026ff247230 */ /* 0x000fe40000004100 */
[----:B------:R-:W-:Y:S01]  /*37e0*/  FMUL.FTZ R65, R66, R65 ;  /* 0x0000004142417220 */ /* 0x000fe20000410000 */
[----:B------:R-:W-:Y:S02]  /*37f0*/  HADD2.F32 R37, -RZ, R118.H1_H1 ;  /* 0x30000076ff257230 */ /* 0x000fe40000004100 */
[----:B------:R-:W-:Y:S02]  /*3800*/  HADD2.F32 R38, -RZ, R38.H0_H0 ;  /* 0x20000026ff267230 */ /* 0x000fe40000004100 */
[----:B------:R-:W-:Y:S01]  /*3810*/  FMUL.FTZ R95, R36, R119 ;  /* 0x00000077245f7220 */ /* 0x000fe20000410000 */
[----:B------:R-:W-:-:S02]  /*3820*/  HADD2.F32 R61, -RZ, R118.H0_H0 ;  /* 0x20000076ff3d7230 */ /* 0x000fc40000004100 */
[-C--:B------:R-:W-:Y:S01]  /*3830*/  FFMA.FTZ R67, R66, R37.reuse, -R67 ;  /* 0x0000002542437223 */ /* 0x080fe20000010843 */
[----:B------:R-:W-:Y:S01]  /*3840*/  FFMA.FTZ R60, R60, R37, R65 ;  /* 0x000000253c3c7223 */ /* 0x000fe20000010041 */
[C---:B------:R-:W-:Y:S01]  /*3850*/  FMUL.FTZ R119, R38.reuse, R119 ;  /* 0x0000007726777220 */ /* 0x040fe20000410000 */
[----:B------:R-:W-:Y:S01]  /*3860*/  F2FP.F16.F32.PACK_AB R37, R39, R58 ;  /* 0x0000003a2725723e */ /* 0x000fe200000000ff */
[----:B------:R-:W-:Y:S01]  /*3870*/  FFMA.FTZ R95, R38, R61, -R95 ;  /* 0x0000003d265f7223 */ /* 0x000fe2000001085f */
[----:B------:R-:W-:Y:S01]  /*3880*/  F2FP.F16.F32.PACK_AB R39, R64, R59 ;  /* 0x0000003b4027723e */ /* 0x000fe200000000ff */
[----:B------:R-:W-:Y:S01]  /*3890*/  FFMA.FTZ R36, R36, R61, R119 ;  /* 0x0000003d24247223 */ /* 0x000fe20000010077 */
[----:B------:R-:W-:-:S04]  /*38a0*/  F2FP.F16.F32.PACK_AB R60, R60, R67 ;  /* 0x000000433c3c723e */ /* 0x000fc800000000ff */
[----:B------:R-:W-:Y:S01]  /*38b0*/  F2FP.F16.F32.PACK_AB R38, R36, R95 ;  /* 0x0000005f2426723e */ /* 0x000fe200000000ff */
[----:B------:R-:W-:-:S07]  /*38c0*/  IMAD.MOV.U32 R36, RZ, RZ, R60 ;  /* 0x000000ffff247224 */ /* 0x000fce00078e003c */
.L_x_10141:
[----:B------:R-:W-:Y:S05]  /*38d0*/  BSYNC B2 ;  /* 0x0000000000027941 */ /* 0x000fea0003800000 */
.L_x_10140:
[----:B------:R-:W-:Y:S02]  /*38e0*/  ULDC.64 UR4, c[0x0][0x208] ;  /* 0x0000820000047ab9 */ /* 0x000fe40000000a00 */
[----:B--2---:R2:W-:Y:S03]  /*38f0*/  STG.E.128 desc[UR4][R40.64+0x20], R36 ;  /* 0x0000202428007986 */ /* 0x0045e6000c101d04 */
.L_x_10139:
[----:B------:R-:W-:Y:S05]  /*3900*/  BSYNC B1 ;  /* 0x0000000000017941 */ /* 0x000fea0003800000 */
.L_x_10138:
        /* <DEDUP_REMOVED lines=8> */
[----:B------:R-:W-:Y:S02]  /*3990*/  SHF.R.U64 R59, R56, 0x10, R57 ;  /* 0x00000010383b7819 */ /* 0x000fe40000001239 */
[--C-:B------:R-:W-:Y:S01]  /*39a0*/  SHF.R.U64 R61, R54, 0x10, R55.reuse ;  /* 0x00000010363d7819 */ /* 0x100fe20000001237 */
[----:B--2---:R-:W-:Y:S01]  /*39b0*/  IMAD.MOV.U32 R54, RZ, RZ, R36 ;  /* 0x000000ffff367224 */ /* 0x004fe200078e0024 */
[----:B------:R-:W-:Y:S01]  /*39c0*/  SHF.R.U32.HI R58, RZ, 0x10, R55 ;  /* 0x00000010ff3a7819 */ /* 0x000fe20000011637 */
[----:B------:R-:W-:Y:S01]  /*39d0*/  IMAD.MOV.U32 R55, RZ, RZ, R39 ;  /* 0x000000ffff377224 */ /* 0x000fe200078e0027 */
[----:B------:R-:W-:Y:S01]  /*39e0*/  SHF.R.U32.HI R60, RZ, 0x10, R57 ;  /* 0x00000010ff3c7819 */ /* 0x000fe20000011639 */
[----:B------:R-:W-:Y:S02]  /*39f0*/  HADD2.F32 R59, -RZ, R59.H0_H0 ;  /* 0x2000003bff3b7230 */ /* 0x000fe40000004100 */
[--C-:B------:R-:W-:Y:S02]  /*3a00*/  HADD2.F32 R39, -RZ, R37.reuse.H1_H1 ;  /* 0x30000025ff277230 */ /* 0x100fe40000004100 */
[----:B------:R-:W-:-:S02]  /*3a10*/  HADD2.F32 R36, -RZ, R37.H0_H0 ;  /* 0x20000025ff247230 */ /* 0x000fc40000004100 */
[----:B------:R-:W-:Y:S02]  /*3a20*/  HADD2.F32 R60, -RZ, R60.H0_H0 ;  /* 0x2000003cff3c7230 */ /* 0x000fe40000004100 */
[-C--:B------:R-:W-:Y:S01]  /*3a30*/  FMUL.FTZ R37, R39, R59.reuse ;  /* 0x0000003b27257220 */ /* 0x080fe20000410000 */
[--C-:B------:R-:W-:Y:S02]  /*3a40*/  HADD2.F32 R56, -RZ, R55.reuse.H1_H1 ;  /* 0x30000037ff387230 */ /* 0x100fe40000004100 */
[----:B------:R-:W-:Y:S01]  /*3a50*/  FMUL.FTZ R64, R36, R59 ;  /* 0x0000003b24407220 */ /* 0x000fe20000410000 */
[----:B------:R-:W-:Y:S02]  /*3a60*/  HADD2.F32 R55, -RZ, R55.H0_H0 ;  /* 0x20000037ff377230 */ /* 0x000fe40000004100 */
[----:B------:R-:W-:Y:S02]  /*3a70*/  HADD2.F32 R57, -RZ, R61.H0_H0 ;  /* 0x2000003dff397230 */ /* 0x000fe40000004100 */
[----:B------:R-:W-:Y:S01]  /*3a80*/  FMUL.FTZ R66, R56, R60 ;  /* 0x0000003c38427220 */ /* 0x000fe20000410000 */
[----:B------:R-:W-:-:S02]  /*3a90*/  HADD2.F32 R58, -RZ, R58.H0_H0 ;  /* 0x2000003aff3a7230 */ /* 0x000fc40000004100 */
[----:B------:R-:W-:Y:S01]  /*3aa0*/  FMUL.FTZ R59, R55, R60 ;  /* 0x0000003c373b7220 */ /* 0x000fe20000410000 */
[-C--:B------:R-:W-:Y:S01]  /*3ab0*/  FFMA.FTZ R36, R36, R57.reuse, -R37 ;  /* 0x0000003924247223 */ /* 0x080fe20000010825 */
[----:B------:R-:W-:Y:S01]  /*3ac0*/  FFMA.FTZ R37, R39, R57, R64 ;  /* 0x0000003927257223 */ /* 0x000fe20000010040 */
[-C--:B------:R-:W-:Y:S01]  /*3ad0*/  FFMA.FTZ R39, R55, R58.reuse, -R66 ;  /* 0x0000003a37277223 */ /* 0x080fe20000010842 */
[----:B------:R-:W-:Y:S01]  /*3ae0*/  FFMA.FTZ R56, R56, R58, R59 ;  /* 0x0000003a38387223 */ /* 0x000fe2000001003b */
[--C-:B------:R-:W-:Y:S02]  /*3af0*/  HADD2.F32 R55, -RZ, R54.reuse.H1_H1 ;  /* 0x30000036ff377230 */ /* 0x100fe40000004100 */
        /* <DEDUP_REMOVED lines=19> */
.L_x_10145:
[----:B------:R-:W-:Y:S05]  /*3c30*/  BSYNC B2 ;  /* 0x0000000000027941 */ /* 0x000fea0003800000 */
.L_x_10144:
[----:B------:R-:W-:Y:S02]  /*3c40*/  ULDC.64 UR4, c[0x0][0x208] ;  /* 0x0000820000047ab9 */ /* 0x000fe40000000a00 */
[----:B--2---:R3:W-:Y:S03]  /*3c50*/  STG.E.128 desc[UR4][R40.64+0x40], R36 ;  /* 0x0000402428007986 */ /* 0x0047e6000c101d04 */
.L_x_10143:
[----:B------:R-:W-:Y:S05]  /*3c60*/  BSYNC B1 ;  /* 0x0000000000017941 */ /* 0x000fea0003800000 */
.L_x_10142:
        /* <DEDUP_REMOVED lines=49> */
.L_x_10149:
[----:B------:R-:W-:Y:S05]  /*3f80*/  BSYNC B2 ;  /* 0x0000000000027941 */ /* 0x000fea0003800000 */
.L_x_10148:
[----:B------:R-:W-:Y:S02]  /*3f90*/  ULDC.64 UR4, c[0x0][0x208] ;  /* 0x0000820000047ab9 */ /* 0x000fe40000000a00 */
[----:B--2---:R4:W-:Y:S03]  /*3fa0*/  STG.E.128 desc[UR4][R40.64+0x60], R36 ;  /* 0x0000602428007986 */ /* 0x0049e6000c101d04 */
.L_x_10147:
[----:B------:R-:W-:Y:S05]  /*3fb0*/  BSYNC B1 ;  /* 0x0000000000017941 */ /* 0x000fea0003800000 */
.L_x_10146:
        /* <DEDUP_REMOVED lines=49> */
.L_x_10153:
[----:B------:R-:W-:Y:S05]  /*42d0*/  BSYNC B2 ;  /* 0x0000000000027941 */ /* 0x000fea0003800000 */
.L_x_10152:
[----:B------:R-:W-:Y:S02]  /*42e0*/  ULDC.64 UR4, c[0x0][0x208] ;  /* 0x0000820000047ab9 */ /* 0x000fe40000000a00 */
[----:B--2---:R1:W-:Y:S03]  /*42f0*/  STG.E.128 desc[UR4][R40.64+0x80], R36 ;  /* 0x0000802428007986 */ /* 0x0043e6000c101d04 */
.L_x_10151:
[----:B------:R-:W-:Y:S05]  /*4300*/  BSYNC B1 ;  /* 0x0000000000017941 */ /* 0x000fea0003800000 */
.L_x_10150:
        /* <DEDUP_REMOVED lines=48> */
.L_x_10155:
[----:B------:R-:W-:Y:S05]  /*4610*/  BSYNC B1 ;  /* 0x0000000000017941 */ /* 0x000fea0003800000 */
.L_x_10154:
[----:B------:R-:W-:Y:S02]  /*4620*/  ULDC.64 UR4, c[0x0][0x208] ;  /* 0x0000820000047ab9 */ /* 0x000fe40000000a00 */
[----:B--2---:R1:W-:Y:S01]  /*4630*/  STG.E.128 desc[UR4][R40.64+0xa0], R36 ;  /* 0x0000a02428007986 */ /* 0x0043e2000c101d04 */
[----:B------:R-:W-:Y:S05]  /*4640*/  BRA `(.L_x_10133) ;  /* 0x00000020006c7947 */ /* 0x000fea0003800000 */
.L_x_10127:
        /* <DEDUP_REMOVED lines=22> */
[----:B------:R-:W-:Y:S01]  /*47b0*/  CS2R R56, SRZ ;  /* 0x0000000000387805 */ /* 0x000fe2000001ff00 */
[----:B------:R-:W-:Y:S01]  /*47c0*/  ULDC.64 UR6, c[0x0][0x208] ;  /* 0x0000820000067ab9 */ /* 0x000fe20000000a00 */
[----:B------:R-:W-:-:S02]  /*47d0*/  IADD3.X R37, R92, R81, RZ, P3, !PT ;  /* 0x000000515c257210 */ /* 0x000fc40001ffe4ff */
        /* <DEDUP_REMOVED lines=24> */
.L_x_10157:
[----:B------:R-:W-:Y:S05]  /*4960*/  BSYNC B1 ;  /* 0x0000000000017941 */ /* 0x000fea0003800000 */
.L_x_10156:
        /* <DEDUP_REMOVED lines=47> */
.L_x_10158:
[----:B------:R-:W2:Y:S01]  /*4c60*/  LDL R60, [R1+0x34] ;  /* 0x00003400013c7983 */ /* 0x000ea20000100800 */
[----:B------:R-:W-:Y:S01]  /*4c70*/  IMAD R20, R19, 0x8, R16 ;  /* 0x0000000813147824 */ /* 0x000fe200078e0210 */
[----:B------:R-:W-:Y:S01]  /*4c80*/  BSSY B1, `(.L_x_10159) ;  /* 0x0000004000017945 */ /* 0x000fe20003800000 */
[----:B--2---:R-:W-:-:S04]  /*4c90*/  SHF.L.U32 R92, R60, 0x1f, RZ ;  /* 0x0000001f3c5c7819 */ /* 0x004fc800000006ff */
[----:B------:R-:W0:Y:S02]  /*4ca0*/  SYNCS.PHASECHK.TRANS64.TRYWAIT P5, [R20+URZ+0x31c90], R92 ;  /* 0x031c905c140075a7 */ /* 0x000e2400080a017f */
[----:B0-----:R-:W-:Y:S05]  /*4cb0*/  @!P5 BRA `(.L_x_10160) ;  /* 0x000001e000c8d947 */ /* 0x001fea0003800000 */
.L_x_10376:
[----:B------:R-:W-:Y:S05]  /*4cc0*/  BSYNC B1 ;  /* 0x0000000000017941 */ /* 0x000fea0003800000 */
.L_x_10159:
[----:B------:R-:W-:Y:S05]  /*4cd0*/  @P4 BRA `(.L_x_10133) ;  /* 0x0000001800c84947 */ /* 0x000fea0003800000 */
[----:B------:R-:W1:Y:S01]  /*4ce0*/  LDC R110, c[0x0][0x2e4] ;  /* 0x0000b900ff6e7b82 */ /* 0x000e620000000800 */
[----:B------:R-:W-:Y:S01]  /*4cf0*/  ISETP.NE.AND P4, PT, R10, RZ, PT ;  /* 0x000000ff0a00720c */ /* 0x000fe20003f85270 */
[----:B------:R-:W-:Y:S01]  /*4d00*/  ULDC.64 UR4, c[0x0][0x2f0] ;  /* 0x0000bc0000047ab9 */ /* 0x000fe20000000a00 */
[----:B------:R-:W-:Y:S01]  /*4d10*/  SHF.R.S32.HI R60, RZ, 0x1f, R144 ;  /* 0x0000001fff3c7819 */ /* 0x000fe20000011490 */
[----:B------:R-:W-:Y:S01]  /*4d20*/  IMAD.MOV.U32 R96, RZ, RZ, R64 ;  /* 0x000000ffff607224 */ /* 0x000fe200078e0040 */
[----:B------:R-:W-:Y:S03]  /*4d30*/  BSSY B1, `(.L_x_10161) ;  /* 0x0000083000017945 */ /* 0x000fe60003800000 */
        /* <DEDUP_REMOVED lines=9> */
[----:B------:R-:W-:-:S04]  /*4dd0*/  SEL R60, R107, R112, !P0 ;  /* 0x000000706b3c7207 */ /* 0x000fc80004000000 */
        /* <DEDUP_REMOVED lines=8> */
[----:B------:R-:W-:Y:S01]  /*4e60*/  ISETP.GE.AND P4, PT, R23, R105, PT ;  /* 0x000000691700720c */ /* 0x000fe20003f86270 */
[----:B------:R-:W-:Y:S01]  /*4e70*/  BSSY B2, `(.L_x_10163) ;  /* 0x0000061000027945 */ /* 0x000fe20003800000 */
[----:B--2---:R-:W-:-:S04]  /*4e80*/  LOP3.LUT R60, R66, 0x18, R113, 0xf8, !PT ;  /* 0x00000018423c7812 */ /* 0x004fc800078ef871 */
[----:B---3--:R-:W-:Y:S01]  /*4e90*/  LOP3.LUT R60, R60, R62, RZ, 0x3c, !PT ;  /* 0x0000003e3c3c7212 */ /* 0x008fe200078e3cff */
        /* <DEDUP_REMOVED lines=8> */
[----:B------:R-:W-:Y:S05]  /*4f20*/  @P4 BRA `(.L_x_10164) ;  /* 0x0000000400544947 */ /* 0x000fea0003800000 */
[----:B--2---:R-:W-:Y:S01]  /*4f30*/  IMAD.MOV.U32 R115, RZ, RZ, R65 ;  /* 0x000000ffff737224 */ /* 0x004fe200078e0041 */
[----:B------:R-:W-:Y:S01]  /*4f40*/  SHF.R.U64 R44, R44, 0x10, R45 ;  /* 0x000000102c2c7819 */ /* 0x000fe2000000122d */
[----:B-1----:R-:W-:Y:S01]  /*4f50*/  IMAD.MOV.U32 R114, RZ, RZ, R61 ;  /* 0x000000ffff727224 */ /* 0x002fe200078e003d */
[----:B------:R-:W-:Y:S01]  /*4f60*/  SHF.R.U32.HI R45, RZ, 0x10, R45 ;  /* 0x00000010ff2d7819 */ /* 0x000fe2000001162d */
[----:B------:R-:W-:Y:S01]  /*4f70*/  HADD2.F32 R116, -RZ, R116.H0_H0 ;  /* 0x20000074ff747230 */ /* 0x000fe20000004100 */
[----:B------:R-:W-:Y:S01]  /*4f80*/  SHF.R.U64 R46, R46, 0x10, R47 ;  /* 0x000000102e2e7819 */ /* 0x000fe2000000122f */
[----:B------:R-:W-:Y:S02]  /*4f90*/  HADD2.F32 R61, -RZ, R115.H0_H0 ;  /* 0x20000073ff3d7230 */ /* 0x000fe40000004100 */
[----:B------:R-:W-:Y:S02]  /*4fa0*/  HADD2.F32 R117, -RZ, R114.H0_H0 ;  /* 0x20000072ff757230 */ /* 0x000fe40000004100 */
[----:B------:R-:W-:-:S02]  /*4fb0*/  HADD2.F32 R118, -RZ, R118.H0_H0 ;  /* 0x20000076ff767230 */ /* 0x000fc40000004100 */
[-C--:B------:R-:W-:Y:S01]  /*4fc0*/  FMUL.FTZ R120, R61, R116.reuse ;  /* 0x000000743d787220 */ /* 0x080fe20000410000 */
[----:B------:R-:W-:Y:S02]  /*4fd0*/  HADD2.F32 R114, -RZ, R114.H1_H1 ;  /* 0x30000072ff727230 */ /* 0x000fe40000004100 */
[C---:B------:R-:W-:Y:S01]  /*4fe0*/  FMUL.FTZ R116, R117.reuse, R116 ;  /* 0x0000007475747220 */ /* 0x040fe20000410000 */
[----:B------:R-:W-:Y:S02]  /*4ff0*/  HADD2.F32 R45, -RZ, R45.H0_H0 ;  /* 0x2000002dff2d7230 */ /* 0x000fe40000004100 */
[-C--:B------:R-:W-:Y:S01]  /*5000*/  FFMA.FTZ R65, R117, R118.reuse, -R120 ;  /* 0x0000007675417223 */ /* 0x080fe20000010878 */
[----:B------:R-:W-:Y:S01]  /*5010*/  FFMA.FTZ R61, R61, R118, R116 ;  /* 0x000000763d3d7223 */ /* 0x000fe20000010074 */
[--C-:B------:R-:W-:Y:S01]  /*5020*/  SHF.R.U32.HI R116, RZ, 0x10, R57.reuse ;  /* 0x00000010ff747819 */ /* 0x100fe20000011639 */
[----:B------:R-:W-:Y:S01]  /*5030*/  HADD2.F32 R118, -RZ, R124.H1_H1 ;  /* 0x3000007cff767230 */ /* 0x000fe20000004100 */
[----:B------:R-:W-:Y:S01]  /*5040*/  SHF.R.U64 R57, R56, 0x10, R57 ;  /* 0x0000001038397819 */ /* 0x000fe20000001239 */
[----:B------:R-:W-:-:S02]  /*5050*/  HADD2.F32 R56, -RZ, R115.H1_H1 ;  /* 0x30000073ff387230 */ /* 0x000fc40000004100 */
[----:B------:R-:W-:Y:S02]  /*5060*/  HADD2.F32 R115, -RZ, R116.H0_H0 ;  /* 0x20000074ff737230 */ /* 0x000fe40000004100 */
[----:B------:R-:W-:Y:S02]  /*5070*/  HADD2.F32 R116, -RZ, R124.H0_H0 ;  /* 0x2000007cff747230 */ /* 0x000fe40000004100 */
[----:B------:R-:W-:Y:S02]  /*5080*/  HADD2.F32 R124, -RZ, R130.H1_H1 ;  /* 0x30000082ff7c7230 */ /* 0x000fe40000004100 */
[-C--:B------:R-:W-:Y:S01]  /*5090*/  FMUL.FTZ R117, R56, R115.reuse ;  /* 0x0000007338757220 */ /* 0x080fe20000410000 */
[C---:B------:R-:W-:Y:S01]  /*50a0*/  FMUL.FTZ R115, R114.reuse, R115 ;  /* 0x0000007372737220 */ /* 0x040fe20000410000 */
[----:B------:R-:W-:Y:S02]  /*50b0*/  HADD2.F32 R57, -RZ, R57.H0_H0 ;  /* 0x20000039ff397230 */ /* 0x000fe40000004100 */
[-C--:B------:R-:W-:Y:S01]  /*50c0*/  FFMA.FTZ R114, R114, R45.reuse, -R117 ;  /* 0x0000002d72727223 */ /* 0x080fe20000010875 */
[----:B------:R-:W-:Y:S01]  /*50d0*/  FFMA.FTZ R56, R56, R45, R115 ;  /* 0x0000002d38387223 */ /* 0x000fe20000010073 */
[----:B------:R-:W-:-:S02]  /*50e0*/  HADD2.F32 R115, -RZ, R67.H0_H0 ;  /* 0x20000043ff737230 */ /* 0x000fc40000004100 */
[--C-:B------:R-:W-:Y:S01]  /*50f0*/  HADD2.F32 R117, -RZ, R63.reuse.H0_H0 ;  /* 0x2000003fff757230 */ /* 0x100fe20000004100 */
[----:B------:R-:W-:Y:S02]  /*5100*/  F2FP.F16.F32.PACK_AB R65, R114, R65 ;  /* 0x000000417241723e */ /* 0x000fe400000000ff */
[-C--:B------:R-:W-:Y:S01]  /*5110*/  FMUL.FTZ R120, R115, R118.reuse ;  /* 0x0000007673787220 */ /* 0x080fe20000410000 */
[----:B------:R-:W-:Y:S01]  /*5120*/  F2FP.F16.F32.PACK_AB R56, R56, R61 ;  /* 0x0000003d3838723e */ /* 0x000fe200000000ff */
[C---:B------:R-:W-:Y:S01]  /*5130*/  FMUL.FTZ R118, R117.reuse, R118 ;  /* 0x0000007675767220 */ /* 0x040fe20000410000 */
[----:B------:R-:W-:Y:S02]  /*5140*/  IMAD.MOV.U32 R61, RZ, RZ, R65 ;  /* 0x000000ffff3d7224 */ /* 0x000fe400078e0041 */
[-C--:B------:R-:W-:Y:S01]  /*5150*/  FFMA.FTZ R45, R117, R116.reuse, -R120 ;  /* 0x00000074752d7223 */ /* 0x080fe20000010878 */
[----:B------:R-:W-:Y:S02]  /*5160*/  HADD2.F32 R117, -RZ, R130.H0_H0 ;  /* 0x20000082ff757230 */ /* 0x000fe40000004100 */
[----:B------:R-:W-:Y:S01]  /*5170*/  FFMA.FTZ R115, R115, R116, R118 ;  /* 0x0000007473737223 */ /* 0x000fe20000010076 */
[----:B------:R-:W-:Y:S01]  /*5180*/  SHF.R.U32.HI R116, RZ, 0x10, R47 ;  /* 0x00000010ff747819 */ /* 0x000fe2000001162f */
[----:B------:R-:W-:Y:S01]  /*5190*/  HADD2.F32 R118, -RZ, R63.H1_H1 ;  /* 0x3000003fff767230 */ /* 0x000fe20000004100 */
[--C-:B------:R-:W-:Y:S01]  /*51a0*/  SHF.R.U64 R47, R58, 0x10, R59.reuse ;  /* 0x000000103a2f7819 */ /* 0x100fe2000000123b */
[----:B------:R-:W-:Y:S01]  /*51b0*/  HADD2.F32 R58, -RZ, R67.H1_H1 ;  /* 0x30000043ff3a7230 */ /* 0x000fe20000004100 */
[----:B------:R-:W-:Y:S01]  /*51c0*/  SHF.R.U32.HI R59, RZ, 0x10, R59 ;  /* 0x00000010ff3b7819 */ /* 0x000fe2000001163b */
[----:B------:R-:W-:-:S02]  /*51d0*/  HADD2.F32 R63, -RZ, R116.H0_H0 ;  /* 0x20000074ff3f7230 */ /* 0x000fc40000004100 */
[----:B------:R-:W-:Y:S02]  /*51e0*/  HADD2.F32 R47, -RZ, R47.H0_H0 ;  /* 0x2000002fff2f7230 */ /* 0x000fe40000004100 */
[----:B------:R-:W-:Y:S02]  /*51f0*/  HADD2.F32 R59, -RZ, R59.H0_H0 ;  /* 0x2000003bff3b7230 */ /* 0x000fe40000004100 */
[----:B------:R-:W-:-:S03]  /*5200*/  IMAD.MOV.U32 R65, RZ, RZ, R56 ;  /* 0x000000ffff417224 */ /* 0x000fc600078e0038 */
[-C--:B------:R-:W-:Y:S01]  /*5210*/  FMUL.FTZ R67, R58, R59.reuse ;  /* 0x0000003b3a437220 */ /* 0x080fe20000410000 */
[----:B------:R-:W-:-:S03]  /*5220*/  FMUL.FTZ R59, R118, R59 ;  /* 0x0000003b763b7220 */ /* 0x000fc60000410000 */
[-C--:B------:R-:W-:Y:S01]  /*5230*/  FFMA.FTZ R116, R118, R63.reuse, -R67 ;  /* 0x0000003f76747223 */ /* 0x080fe20000010843 */
[----:B------:R-:W-:Y:S01]  /*5240*/  FFMA.FTZ R58, R58, R63, R59 ;  /* 0x0000003f3a3a7223 */ /* 0x000fe2000001003b */
[----:B------:R-:W-:Y:S02]  /*5250*/  HADD2.F32 R59, -RZ, R64.H0_H0 ;  /* 0x20000040ff3b7230 */ /* 0x000fe40000004100 */
[----:B------:R-:W-:Y:S02]  /*5260*/  HADD2.F32 R63, -RZ, R60.H0_H0 ;  /* 0x2000003cff3f7230 */ /* 0x000fe40000004100 */
[----:B------:R-:W-:Y:S02]  /*5270*/  HADD2.F32 R118, -RZ, R127.H1_H1 ;  /* 0x3000007fff767230 */ /* 0x000fe40000004100 */
[-C--:B------:R-:W-:Y:S01]  /*5280*/  FMUL.FTZ R120, R59, R124.reuse ;  /* 0x0000007c3b787220 */ /* 0x080fe20000410000 */
[----:B------:R-:W-:Y:S02]  /*5290*/  HADD2.F32 R64, -RZ, R64.H1_H1 ;  /* 0x30000040ff407230 */ /* 0x000fe40000004100 */
[----:B------:R-:W-:Y:S01]  /*52a0*/  FMUL.FTZ R124, R63, R124 ;  /* 0x0000007c3f7c7220 */ /* 0x000fe20000410000 */
[----:B------:R-:W-:-:S02]  /*52b0*/  HADD2.F32 R60, -RZ, R60.H1_H1 ;  /* 0x3000003cff3c7230 */ /* 0x000fc40000004100 */
[-C--:B------:R-:W-:Y:S01]  /*52c0*/  FFMA.FTZ R120, R63, R118.reuse, -R120 ;  /* 0x000000763f787223 */ /* 0x080fe20000010878 */
[----:B------:R-:W-:Y:S01]  /*52d0*/  F2FP.F16.F32.PACK_AB R58, R58, R115 ;  /* 0x000000733a3a723e */ /* 0x000fe200000000ff */
[----:B------:R-:W-:Y:S01]  /*52e0*/  FFMA.FTZ R124, R59, R118, R124 ;  /* 0x000000763b7c7223 */ /* 0x000fe2000001007c */
[----:B------:R-:W-:Y:S02]  /*52f0*/  HADD2.F32 R59, -RZ, R44.H0_H0 ;  /* 0x2000002cff3b7230 */ /* 0x000fe40000004100 */
[-C--:B------:R-:W-:Y:S01]  /*5300*/  FMUL.FTZ R63, R64, R57.reuse ;  /* 0x00000039403f7220 */ /* 0x080fe20000410000 */
[C---:B------:R-:W-:Y:S01]  /*5310*/  FMUL.FTZ R67, R60.reuse, R57 ;  /* 0x000000393c437220 */ /* 0x040fe20000410000 */
[----:B------:R-:W-:Y:S02]  /*5320*/  HADD2.F32 R44, -RZ, R66.H0_H0 ;  /* 0x20000042ff2c7230 */ /* 0x000fe40000004100 */
[----:B------:R-:W-:Y:S01]  /*5330*/  FFMA.FTZ R57, R60, R59, -R63 ;  /* 0x0000003b3c397223 */ /* 0x000fe2000001083f */
[----:B------:R-:W-:-:S02]  /*5340*/  HADD2.F32 R60, -RZ, R62.H0_H0 ;  /* 0x2000003eff3c7230 */ /* 0x000fc40000004100 */
[----:B------:R-:W-:Y:S01]  /*5350*/  FFMA.FTZ R59, R64, R59, R67 ;  /* 0x0000003b403b7223 */ /* 0x000fe20000010043 */
[----:B------:R-:W-:Y:S02]  /*5360*/  HADD2.F32 R63, -RZ, R127.H0_H0 ;  /* 0x2000007fff3f7230 */ /* 0x000fe40000004100 */
[-C--:B------:R-:W-:Y:S01]  /*5370*/  FMUL.FTZ R67, R44, R117.reuse ;  /* 0x000000752c437220 */ /* 0x080fe20000410000 */
[----:B------:R-:W-:Y:S02]  /*5380*/  HADD2.F32 R66, -RZ, R66.H1_H1 ;  /* 0x30000042ff427230 */ /* 0x000fe40000004100 */
[C---:B------:R-:W-:Y:S01]  /*5390*/  FMUL.FTZ R117, R60.reuse, R117 ;  /* 0x000000753c757220 */ /* 0x040fe20000410000 */
[----:B------:R-:W-:Y:S02]  /*53a0*/  HADD2.F32 R62, -RZ, R62.H1_H1 ;  /* 0x3000003eff3e7230 */ /* 0x000fe40000004100 */
[-C--:B------:R-:W-:Y:S01]  /*53b0*/  FFMA.FTZ R67, R60, R63.reuse, -R67 ;  /* 0x0000003f3c437223 */ /* 0x080fe20000010843 */
[----:B------:R-:W-:Y:S01]  /*53c0*/  F2FP.F16.F32.PACK_AB R60, R57, R120 ;  /* 0x00000078393c723e */ /* 0x000fe200000000ff */
[----:B------:R-:W-:Y:S01]  /*53d0*/  FFMA.FTZ R117, R44, R63, R117 ;  /* 0x0000003f2c757223 */ /* 0x000fe20000010075 */
[----:B------:R-:W-:-:S02]  /*53e0*/  HADD2.F32 R63, -RZ, R46.H0_H0 ;  /* 0x2000002eff3f7230 */ /* 0x000fc40000004100 */
[-C--:B------:R-:W-:Y:S01]  /*53f0*/  FMUL.FTZ R127, R66, R47.reuse ;  /* 0x0000002f427f7220 */ /* 0x080fe20000410000 */
[C---:B------:R-:W-:Y:S01]  /*5400*/  FMUL.FTZ R47, R62.reuse, R47 ;  /* 0x0000002f3e2f7220 */ /* 0x040fe20000410000 */
[----:B------:R-:W-:Y:S02]  /*5410*/  F2FP.F16.F32.PACK_AB R64, R59, R124 ;  /* 0x0000007c3b40723e */ /* 0x000fe400000000ff */
[-C--:B------:R-:W-:Y:S01]  /*5420*/  FFMA.FTZ R62, R62, R63.reuse, -R127 ;  /* 0x0000003f3e3e7223 */ /* 0x080fe2000001087f */
[----:B------:R-:W-:Y:S01]  /*5430*/  FFMA.FTZ R66, R66, R63, R47 ;  /* 0x0000003f42427223 */ /* 0x000fe2000001002f */
[----:B------:R-:W-:-:S03]  /*5440*/  F2FP.F16.F32.PACK_AB R63, R116, R45 ;  /* 0x0000002d743f723e */ /* 0x000fc600000000ff */
[----:B------:R-:W-:Y:S01]  /*5450*/  F2FP.F16.F32.PACK_AB R62, R62, R67 ;  /* 0x000000433e3e723e */ /* 0x000fe200000000ff */
[----:B------:R-:W-:Y:S01]  /*5460*/  IMAD.MOV.U32 R67, RZ, RZ, R58 ;  /* 0x000000ffff437224 */ /* 0x000fe200078e003a */
[----:B------:R-:W-:-:S07]  /*5470*/  F2FP.F16.F32.PACK_AB R66, R66, R117 ;  /* 0x000000754242723e */ /* 0x000fce00000000ff */
.L_x_10164:
[----:B------:R-:W-:Y:S05]  /*5480*/  BSYNC B2 ;  /* 0x0000000000027941 */ /* 0x000fea0003800000 */
.L_x_10163:
[----:B------:R-:W-:Y:S01]  /*5490*/  IADD3 R45, P4, P5, R28, R96, R7 ;  /* 0x000000601c2d7210 */ /* 0x000fe20007d9e007 */
[----:B------:R-:W-:-:S03]  /*54a0*/  ULDC.64 UR4, c[0x0][0x208] ;  /* 0x0000820000047ab9 */ /* 0x000fc60000000a00 */
        /* <DEDUP_REMOVED lines=11> */
.L_x_10162:
[----:B------:R-:W-:Y:S05]  /*5560*/  BSYNC B1 ;  /* 0x0000000000017941 */ /* 0x000fea0003800000 */
.L_x_10161:
[----:B------:R-:W-:Y:S01]  /*5570*/  ISETP.NE.AND P4, PT, R11, RZ, PT ;  /* 0x000000ff0b00720c */ /* 0x000fe20003f85270 */
[----:B------:R-:W-:-:S12]  /*5580*/  BSSY B1, `(.L_x_10165) ;  /* 0x0000081000017945 */ /* 0x000fd80003800000 */
[----:B------:R-:W-:Y:S05]  /*5590*/  @!P4 BRA `(.L_x_10166) ;  /* 0x0000000400fcc947 */ /* 0x000fea0003800000 */
[----:B------:R-:W2:Y:S04]  /*55a0*/  LDL R56, [R1+0x38] ;  /* 0x0000380001387983 */ /* 0x000ea80000100800 */
[----:B-1----:R-:W3:Y:S04]  /*55b0*/  LDL R46, [R1+0x3c] ;  /* 0x00003c00012e7983 */ /* 0x002ee80000100800 */
[----:B------:R-:W4:Y:S01]  /*55c0*/  LDL R47, [R1+0x40] ;  /* 0x00004000012f7983 */ /* 0x000f220000100800 */
        /* <DEDUP_REMOVED lines=9> */
[----:B------:R-:W-:Y:S01]  /*5660*/  VIADD R62, R23, 0x10 ;  /* 0x00000010173e7836 */ /* 0x000fe20000000000 */
[----:B------:R-:W-:-:S04]  /*5670*/  IADD3 R60, P4, P5, R28, R96, R8 ;  /* 0x000000601c3c7210 */ /* 0x000fc80007d9e008 */
[----:B------:R-:W-:Y:S02]  /*5680*/  IADD3.X R61, R0, R111, R90, P4, P5 ;  /* 0x0000006f003d7210 */ /* 0x000fe400027ea45a */
        /* <DEDUP_REMOVED lines=13> */
[----:B--2---:R-:W-:Y:S01]  /*5760*/  IMAD.MOV.U32 R65, RZ, RZ, R57 ;  /* 0x000000ffff417224 */ /* 0x004fe200078e0039 */
[----:B------:R-:W-:Y:S01]  /*5770*/  SHF.R.U32.HI R114, RZ, 0x10, R53 ;  /* 0x00000010ff727819 */ /* 0x000fe20000011635 */
[----:B-1----:R-:W-:Y:S01]  /*5780*/  IMAD.MOV.U32 R57, RZ, RZ, R45 ;  /* 0x000000ffff397224 */ /* 0x002fe200078e002d */
[----:B------:R-:W-:Y:S01]  /*5790*/  SHF.R.U32.HI R66, RZ, 0x10, R41 ;  /* 0x00000010ff427819 */ /* 0x000fe20000011629 */
        /* <DEDUP_REMOVED lines=14> */
[----:B------:R-:W-:Y:S01]  /*5880*/  HADD2.F32 R45, -RZ, R65.H1_H1 ;  /* 0x30000041ff2d7230 */ /* 0x000fe20000004100 */
[----:B------:R-:W-:Y:S01]  /*5890*/  SHF.R.U64 R54, R54, 0x10, R55 ;  /* 0x0000001036367819 */ /* 0x000fe20000001237 */
[----:B------:R-:W-:-:S02]  /*58a0*/  IMAD.MOV.U32 R65, RZ, RZ, R59 ;  /* 0x000000ffff417224 */ /* 0x000fc400078e003b */
[--C-:B------:R-:W-:Y:S02]  /*58b0*/  HADD2.F32 R113, -RZ, R128.reuse.H1_H1 ;  /* 0x30000080ff717230 */ /* 0x100fe40000004100 */
        /* <DEDUP_REMOVED lines=10> */
[----:B------:R-:W-:Y:S02]  /*5960*/  HADD2.F32 R116, -RZ, R126.H0_H0 ;  /* 0x2000007eff747230 */ /* 0x000fe40000004100 */
        /* <DEDUP_REMOVED lines=8> */
[----:B------:R-:W-:-:S02]  /*59f0*/  IMAD.MOV.U32 R45, RZ, RZ, R57 ;  /* 0x000000ffff2d7224 */ /* 0x000fc400078e0039 */
[----:B------:R-:W-:Y:S01]  /*5a00*/  HADD2.F32 R65, -RZ, R67.H0_H0 ;  /* 0x20000043ff417230 */ /* 0x000fe20000004100 */
[----:B------:R-:W-:Y:S01]  /*5a10*/  SHF.R.U32.HI R67, RZ, 0x10, R43 ;  /* 0x00000010ff437819 */ /* 0x000fe2000001162b */
[----:B------:R-:W-:Y:S01]  /*5a20*/  HADD2.F32 R43, -RZ, R40.H0_H0 ;  /* 0x20000028ff2b7230 */ /* 0x000fe20000004100 */
[----:B------:R-:W-:Y:S01]  /*5a30*/  MOV R57, R62 ;  /* 0x0000003e00397202 */ /* 0x000fe20000000f00 */
[--C-:B------:R-:W-:Y:S02]  /*5a40*/  HADD2.F32 R40, -RZ, R58.reuse.H0_H0 ;  /* 0x2000003aff287230 */ /* 0x100fe40000004100 */
[----:B------:R-:W-:Y:S02]  /*5a50*/  HADD2.F32 R47, -RZ, R67.H0_H0 ;  /* 0x20000043ff2f7230 */ /* 0x000fe40000004100 */
[-C--:B------:R-:W-:Y:S01]  /*5a60*/  FMUL.FTZ R67, R66, R65.reuse ;  /* 0x0000004142437220 */ /* 0x080fe20000410000 */
[----:B------:R-:W-:Y:S01]  /*5a70*/  FMUL.FTZ R65, R114, R65 ;  /* 0x0000004172417220 */ /* 0x000fe20000410000 */
[----:B------:R-:W-:-:S02]  /*5a80*/  HADD2.F32 R58, -RZ, R58.H1_H1 ;  /* 0x3000003aff3a7230 */ /* 0x000fc40000004100 */
[-C--:B------:R-:W-:Y:S01]  /*5a90*/  FFMA.FTZ R114, R114, R47.reuse, -R67 ;  /* 0x0000002f72727223 */ /* 0x080fe20000010843 */
[----:B------:R-:W-:Y:S01]  /*5aa0*/  FFMA.FTZ R66, R66, R47, R65 ;  /* 0x0000002f42427223 */ /* 0x000fe20000010041 */
[----:B------:R-:W-:Y:S02]  /*5ab0*/  HADD2.F32 R47, -RZ, R56.H0_H0 ;  /* 0x20000038ff2f7230 */ /* 0x000fe40000004100 */
[----:B------:R-:W-:Y:S02]  /*5ac0*/  HADD2.F32 R65, -RZ, R44.H0_H0 ;  /* 0x2000002cff417230 */ /* 0x000fe40000004100 */
[----:B------:R-:W-:Y:S02]  /*5ad0*/  HADD2.F32 R56, -RZ, R56.H1_H1 ;  /* 0x30000038ff387230 */ /* 0x000fe40000004100 */
[-C--:B------:R-:W-:Y:S01]  /*5ae0*/  FMUL.FTZ R118, R47, R120.reuse ;  /* 0x000000782f767220 */ /* 0x080fe20000410000 */
[----:B------:R-:W-:Y:S02]  /*5af0*/  HADD2.F32 R44, -RZ, R44.H1_H1 ;  /* 0x3000002cff2c7230 */ /* 0x000fe40000004100 */
[C---:B------:R-:W-:Y:S01]  /*5b00*/  FMUL.FTZ R120, R65.reuse, R120 ;  /* 0x0000007841787220 */ /* 0x040fe20000410000 */
[----:B------:R-:W-:-:S03]  /*5b10*/  FFMA.FTZ R118, R65, R116, -R118 ;  /* 0x0000007441767223 */ /* 0x000fc60000010876 */
[----:B------:R-:W-:Y:S01]  /*5b20*/  FFMA.FTZ R120, R47, R116, R120 ;  /* 0x000000742f787223 */ /* 0x000fe20000010078 */
[-C--:B------:R-:W-:Y:S01]  /*5b30*/  FMUL.FTZ R47, R56, R41.reuse ;  /* 0x00000029382f7220 */ /* 0x080fe20000410000 */
[----:B------:R-:W-:-:S03]  /*5b40*/  FMUL.FTZ R53, R44, R41 ;  /* 0x000000292c357220 */ /* 0x000fc60000410000 */
[-C--:B------:R-:W-:Y:S01]  /*5b50*/  FFMA.FTZ R41, R44, R43.reuse, -R47 ;  /* 0x0000002b2c297223 */ /* 0x080fe2000001082f */
[--C-:B------:R-:W-:Y:S02]  /*5b60*/  HADD2.F32 R47, -RZ, R125.reuse.H1_H1 ;  /* 0x3000007dff2f7230 */ /* 0x100fe40000004100 */
[----:B------:R-:W-:Y:S01]  /*5b70*/  FFMA.FTZ R43, R56, R43, R53 ;  /* 0x0000002b382b7223 */ /* 0x000fe20000010035 */
[----:B------:R-:W-:Y:S02]  /*5b80*/  HADD2.F32 R44, -RZ, R46.H0_H0 ;  /* 0x2000002eff2c7230 */ /* 0x000fe40000004100 */
[----:B------:R-:W-:Y:S02]  /*5b90*/  HADD2.F32 R125, -RZ, R125.H0_H0 ;  /* 0x2000007dff7d7230 */ /* 0x000fe40000004100 */
[-C--:B------:R-:W-:Y:S01]  /*5ba0*/  FMUL.FTZ R55, R40, R47.reuse ;  /* 0x0000002f28377220 */ /* 0x080fe20000410000 */
[----:B------:R-:W-:Y:S02]  /*5bb0*/  HADD2.F32 R53, -RZ, R54.H0_H0 ;  /* 0x20000036ff357230 */ /* 0x000fe40000004100 */
[----:B------:R-:W-:Y:S01]  /*5bc0*/  FMUL.FTZ R65, R44, R47 ;  /* 0x0000002f2c417220 */ /* 0x000fe20000410000 */
[----:B------:R-:W-:-:S02]  /*5bd0*/  HADD2.F32 R46, -RZ, R46.H1_H1 ;  /* 0x3000002eff2e7230 */ /* 0x000fc40000004100 */
[----:B------:R-:W-:Y:S01]  /*5be0*/  FFMA.FTZ R44, R44, R125, -R55 ;  /* 0x0000007d2c2c7223 */ /* 0x000fe20000010837 */
[----:B------:R-:W-:Y:S02]  /*5bf0*/  HADD2.F32 R47, -RZ, R42.H0_H0 ;  /* 0x2000002aff2f7230 */ /* 0x000fe40000004100 */
[-C--:B------:R-:W-:Y:S01]  /*5c00*/  FMUL.FTZ R55, R58, R53.reuse ;  /* 0x000000353a377220 */ /* 0x080fe20000410000 */
[----:B------:R-:W-:Y:S01]  /*5c10*/  F2FP.F16.F32.PACK_AB R56, R41, R118 ;  /* 0x000000762938723e */ /* 0x000fe200000000ff */
[----:B------:R-:W-:Y:S01]  /*5c20*/  FMUL.FTZ R53, R46, R53 ;  /* 0x000000352e357220 */ /* 0x000fe20000410000 */
[----:B------:R-:W-:Y:S01]  /*5c30*/  FFMA.FTZ R40, R40, R125, R65 ;  /* 0x0000007d28287223 */ /* 0x000fe20000010041 */
[-C--:B------:R-:W-:Y:S01]  /*5c40*/  FFMA.FTZ R55, R46, R47.reuse, -R55 ;  /* 0x0000002f2e377223 */ /* 0x080fe20000010837 */
[----:B------:R-:W-:Y:S01]  /*5c50*/  F2FP.F16.F32.PACK_AB R43, R43, R120 ;  /* 0x000000782b2b723e */ /* 0x000fe200000000ff */
[----:B------:R-:W-:Y:S01]  /*5c60*/  FFMA.FTZ R53, R58, R47, R53 ;  /* 0x0000002f3a357223 */ /* 0x000fe20000010035 */
[----:B------:R-:W-:-:S02]  /*5c70*/  F2FP.F16.F32.PACK_AB R47, R114, R59 ;  /* 0x0000003b722f723e */ /* 0x000fc400000000ff */
[----:B------:R-:W-:Y:S01]  /*5c80*/  F2FP.F16.F32.PACK_AB R46, R55, R44 ;  /* 0x0000002c372e723e */ /* 0x000fe200000000ff */
[----:B------:R-:W-:Y:S01]  /*5c90*/  IMAD.MOV.U32 R44, RZ, RZ, R56 ;  /* 0x000000ffff2c7224 */ /* 0x000fe200078e0038 */
[----:B------:R-:W-:Y:S01]  /*5ca0*/  F2FP.F16.F32.PACK_AB R59, R66, R113 ;  /* 0x00000071423b723e */ /* 0x000fe200000000ff */
[----:B------:R-:W-:Y:S01]  /*5cb0*/  IMAD.MOV.U32 R56, RZ, RZ, R43 ;  /* 0x000000ffff387224 */ /* 0x000fe200078e002b */
[----:B------:R-:W-:-:S07]  /*5cc0*/  F2FP.F16.F32.PACK_AB R58, R53, R40 ;  /* 0x00000028353a723e */ /* 0x000fce00000000ff */
.L_x_10168:
[----:B------:R-:W-:Y:S05]  /*5cd0*/  BSYNC B2 ;  /* 0x0000000000027941 */ /* 0x000fea0003800000 */
.L_x_10167:
        /* <DEDUP_REMOVED lines=11> */
.L_x_10166:
[----:B------:R-:W-:Y:S05]  /*5d90*/  BSYNC B1 ;  /* 0x0000000000017941 */ /* 0x000fea0003800000 */
.L_x_10165:
[----:B------:R-:W-:-:S13]  /*5da0*/  ISETP.NE.AND P4, PT, R12, RZ, PT ;  /* 0x000000ff0c00720c */ /* 0x000fda0003f85270 */
[----:B------:R-:W-:Y:S05]  /*5db0*/  @!P4 BRA `(.L_x_10133) ;  /* 0x000000080090c947 */ /* 0x000fea0003800000 */
[----:B-1-3--:R-:W2:Y:S04]  /*5dc0*/  LDL R44, [R1+0x38] ;  /* 0x00003800012c7983 */ /* 0x00aea80000100800 */
[----:B------:R-:W3:Y:S04]  /*5dd0*/  LDL R42, [R1+0x3c] ;  /* 0x00003c00012a7983 */ /* 0x000ee80000100800 */
[----:B------:R-:W4:Y:S01]  /*5de0*/  LDL R43, [R1+0x40] ;  /* 0x00004000012b7983 */ /* 0x000f220000100800 */
[----:B------:R-:W-:Y:S01]  /*5df0*/  VIADD R54, R23, 0x20 ;  /* 0x0000002017367836 */ /* 0x000fe20000000000 */
[----:B------:R-:W-:-:S04]  /*5e00*/  IADD3 R40, P4, P5, R28, R96, R9 ;  /* 0x000000601c287210 */ /* 0x000fc80007d9e009 */
[----:B------:R-:W-:Y:S02]  /*5e10*/  ISETP.GE.AND P6, PT, R54, R104, PT ;  /* 0x000000683600720c */ /* 0x000fe40003fc6270 */
[----:B------:R-:W-:Y:S02]  /*5e20*/  IADD3.X R41, R0, R111, R89, P4, P5 ;  /* 0x0000006f00297210 */ /* 0x000fe400027ea459 */
[C---:B------:R-:W-:Y:S02]  /*5e30*/  LEA R52, P4, R40.reuse, R94, 0x1 ;  /* 0x0000005e28347211 */ /* 0x040fe400078808ff */
[----:B------:R-:W-:Y:S02]  /*5e40*/  SEL R112, R107, R112, !P6 ;  /* 0x000000706b707207 */ /* 0x000fe40007000000 */
[----:B------:R-:W-:Y:S02]  /*5e50*/  LEA.HI.X R53, R40, R95, R41, 0x1, P4 ;  /* 0x0000005f28357211 */ /* 0x000fe400020f0c29 */
[----:B------:R-:W-:-:S04]  /*5e60*/  SHF.R.S32.HI R41, RZ, 0x1f, R112 ;  /* 0x0000001fff297819 */ /* 0x000fc80000011470 */
[----:B------:R-:W-:-:S04]  /*5e70*/  LEA.HI R41, R41, R112, RZ, 0x4 ;  /* 0x0000007029297211 */ /* 0x000fc800078f20ff */
[----:B------:R-:W-:-:S04]  /*5e80*/  SHF.R.S32.HI R40, RZ, 0x4, R41 ;  /* 0x00000004ff287819 */ /* 0x000fc80000011429 */
[----:B------:R-:W-:-:S04]  /*5e90*/  LEA.HI.SX32 R40, R5, R40, 0x1d ;  /* 0x0000002805287211 */ /* 0x000fc800078feaff */
[----:B------:R-:W-:Y:S01]  /*5ea0*/  SHF.R.S32.HI R41, RZ, 0x1f, R40 ;  /* 0x0000001fff297819 */ /* 0x000fe20000011428 */
[----:B------:R-:W-:-:S03]  /*5eb0*/  IMAD.SHL.U32 R55, R40, 0x8, RZ ;  /* 0x0000000828377824 */ /* 0x000fc600078e00ff */
[----:B------:R-:W-:-:S04]  /*5ec0*/  LEA.HI R41, R41, R40, RZ, 0x2 ;  /* 0x0000002829297211 */ /* 0x000fc800078f10ff */
        /* <DEDUP_REMOVED lines=14> */
[--C-:B------:R-:W-:Y:S01]  /*5fb0*/  SHF.R.U64 R48, R48, 0x10, R49.reuse ;  /* 0x0000001030307819 */ /* 0x100fe20000001231 */
[----:B------:R-:W-:Y:S01]  /*5fc0*/  HADD2.F32 R58, -RZ, R123.H1_H1 ;  /* 0x3000007bff3a7230 */ /* 0x000fe20000004100 */
[----:B------:R-:W-:Y:S01]  /*5fd0*/  SHF.R.U32.HI R59, RZ, 0x10, R49 ;  /* 0x00000010ff3b7819 */ /* 0x000fe20000011631 */
[----:B--2---:R-:W-:Y:S01]  /*5fe0*/  IMAD.MOV.U32 R49, RZ, RZ, R45 ;  /* 0x000000ffff317224 */ /* 0x004fe200078e002d */
[----:B------:R-:W-:Y:S01]  /*5ff0*/  SHF.R.U64 R36, R36, 0x10, R37 ;  /* 0x0000001024247819 */ /* 0x000fe20000001225 */
[----:B-1----:R-:W-:Y:S01]  /*6000*/  IMAD.MOV.U32 R45, RZ, RZ, R43 ;  /* 0x000000ffff2d7224 */ /* 0x002fe200078e002b */
[----:B------:R-:W-:Y:S01]  /*6010*/  SHF.R.U32.HI R54, RZ, 0x10, R37 ;  /* 0x00000010ff367819 */ /* 0x000fe20000011625 */
[----:B------:R-:W-:Y:S01]  /*6020*/  HADD2.F32 R43, -RZ, R41.H0_H0 ;  /* 0x20000029ff2b7230 */ /* 0x000fe20000004100 */
[----:B------:R-:W-:Y:S01]  /*6030*/  SHF.R.U64 R37, R38, 0x10, R39 ;  /* 0x0000001026257819 */ /* 0x000fe20000001227 */
[--C-:B------:R-:W-:Y:S01]  /*6040*/  HADD2.F32 R56, -RZ, R49.reuse.H0_H0 ;  /* 0x20000031ff387230 */ /* 0x100fe20000004100 */
[----:B------:R-:W-:Y:S01]  /*6050*/  SHF.R.U64 R38, R50, 0x10, R51 ;  /* 0x0000001032267819 */ /* 0x000fe20000001233 */
[----:B------:R-:W-:-:S02]  /*6060*/  HADD2.F32 R49, -RZ, R49.H1_H1 ;  /* 0x30000031ff317230 */ /* 0x000fc40000004100 */
[-C--:B------:R-:W-:Y:S01]  /*6070*/  FMUL.FTZ R61, R43, R58.reuse ;  /* 0x0000003a2b3d7220 */ /* 0x080fe20000410000 */
[----:B------:R-:W-:Y:S02]  /*6080*/  HADD2.F32 R59, -RZ, R59.H0_H0 ;  /* 0x2000003bff3b7230 */ /* 0x000fe40000004100 */
[----:B------:R-:W-:Y:S01]  /*6090*/  FMUL.FTZ R60, R56, R58 ;  /* 0x0000003a383c7220 */ /* 0x000fe20000410000 */
[----:B------:R-:W-:Y:S01]  /*60a0*/  HADD2.F32 R50, -RZ, R41.H1_H1 ;  /* 0x30000029ff327230 */ /* 0x000fe20000004100 */
[----:B------:R-:W-:Y:S01]  /*60b0*/  SHF.R.U32.HI R51, RZ, 0x10, R51 ;  /* 0x00000010ff337819 */ /* 0x000fe20000011633 */
[----:B------:R-:W-:Y:S02]  /*60c0*/  HADD2.F32 R57, -RZ, R121.H1_H1 ;  /* 0x30000079ff397230 */ /* 0x000fe40000004100 */
[-C--:B------:R-:W-:Y:S01]  /*60d0*/  FMUL.FTZ R63, R49, R59.reuse ;  /* 0x0000003b313f7220 */ /* 0x080fe20000410000 */
[----:B------:R-:W-:Y:S02]  /*60e0*/  HADD2.F32 R54, -RZ, R54.H0_H0 ;  /* 0x20000036ff367230 */ /* 0x000fe40000004100 */
[----:B------:R-:W-:Y:S01]  /*60f0*/  FMUL.FTZ R58, R50, R59 ;  /* 0x0000003b323a7220 */ /* 0x000fe20000410000 */
[----:B------:R-:W-:Y:S01]  /*6100*/  SHF.R.U32.HI R39, RZ, 0x10, R39 ;  /* 0x00000010ff277819 */ /* 0x000fe20000011627 */
        /* <DEDUP_REMOVED lines=14> */
[----:B------:R-:W-:Y:S02]  /*61f0*/  HADD2.F32 R60, -RZ, R119.H1_H1 ;  /* 0x30000077ff3c7230 */ /* 0x000fe40000004100 */
[-C--:B------:R-:W-:Y:S01]  /*6200*/  FMUL.FTZ R64, R49, R62.reuse ;  /* 0x0000003e31407220 */ /* 0x080fe20000410000 */
[----:B------:R-:W-:Y:S02]  /*6210*/  HADD2.F32 R47, -RZ, R45.H0_H0 ;  /* 0x2000002dff2f7230 */ /* 0x000fe40000004100 */
[-C--:B------:R-:W-:Y:S01]  /*6220*/  FFMA.FTZ R56, R56, R51.reuse, -R59 ;  /* 0x0000003338387223 */ /* 0x080fe2000001083b */
[----:B------:R-:W-:Y:S01]  /*6230*/  FFMA.FTZ R58, R58, R51, R57 ;  /* 0x000000333a3a7223 */ /* 0x000fe20000010039 */
[----:B------:R-:W-:Y:S02]  /*6240*/  HADD2.F32 R51, -RZ, R48.H0_H0 ;  /* 0x20000030ff337230 */ /* 0x000fe40000004100 */
[C---:B------:R-:W-:Y:S01]  /*6250*/  FMUL.FTZ R62, R47.reuse, R62 ;  /* 0x0000003e2f3e7220 */ /* 0x040fe20000410000 */
[----:B------:R-:W-:Y:S01]  /*6260*/  FFMA.FTZ R39, R47, R60, -R64 ;  /* 0x0000003c2f277223 */ /* 0x000fe20000010840 */
[----:B------:R-:W-:-:S02]  /*6270*/  HADD2.F32 R48, -RZ, R44.H0_H0 ;  /* 0x2000002cff307230 */ /* 0x000fc40000004100 */
[----:B------:R-:W-:Y:S02]  /*6280*/  HADD2.F32 R47, -RZ, R40.H0_H0 ;  /* 0x20000028ff2f7230 */ /* 0x000fe40000004100 */
[----:B------:R-:W-:Y:S01]  /*6290*/  FFMA.FTZ R45, R49, R60, R62 ;  /* 0x0000003c312d7223 */ /* 0x000fe2000001003e */
[----:B------:R-:W-:Y:S01]  /*62a0*/  HADD2.F32 R44, -RZ, R44.H1_H1 ;  /* 0x3000002cff2c7230 */ /* 0x000fe20000004100 */
[----:B------:R-:W-:Y:S01]  /*62b0*/  F2FP.F16.F32.PACK_AB R39, R56, R39 ;  /* 0x000000273827723e */ /* 0x000fe200000000ff */
[----:B------:R-:W-:Y:S02]  /*62c0*/  HADD2.F32 R40, -RZ, R40.H1_H1 ;  /* 0x30000028ff287230 */ /* 0x000fe40000004100 */
[----:B------:R-:W-:Y:S02]  /*62d0*/  HADD2.F32 R123, -RZ, R123.H0_H0 ;  /* 0x2000007bff7b7230 */ /* 0x000fe40000004100 */
[----:B------:R-:W-:Y:S01]  /*62e0*/  FMUL.FTZ R57, R44, R51 ;  /* 0x000000332c397220 */ /* 0x000fe20000410000 */
[----:B------:R-:W-:-:S02]  /*62f0*/  HADD2.F32 R49, -RZ, R36.H0_H0 ;  /* 0x20000024ff317230 */ /* 0x000fc40000004100 */
[----:B------:R-:W-:Y:S01]  /*6300*/  FMUL.FTZ R51, R40, R51 ;  /* 0x0000003328337220 */ /* 0x000fe20000410000 */
[----:B------:R-:W-:Y:S02]  /*6310*/  HADD2.F32 R121, -RZ, R121.H0_H0 ;  /* 0x20000079ff797230 */ /* 0x000fe40000004100 */
[-C--:B------:R-:W-:Y:S01]  /*6320*/  FMUL.FTZ R36, R48, R123.reuse ;  /* 0x0000007b30247220 */ /* 0x080fe20000410000 */
[C---:B------:R-:W-:Y:S01]  /*6330*/  FMUL.FTZ R123, R47.reuse, R123 ;  /* 0x0000007b2f7b7220 */ /* 0x040fe20000410000 */
[-C--:B------:R-:W-:Y:S01]  /*6340*/  FFMA.FTZ R57, R40, R49.reuse, -R57 ;  /* 0x0000003128397223 */ /* 0x080fe20000010839 */
[----:B------:R-:W-:Y:S01]  /*6350*/  FFMA.FTZ R44, R44, R49, R51 ;  /* 0x000000312c2c7223 */ /* 0x000fe20000010033 */
[-C--:B------:R-:W-:Y:S01]  /*6360*/  FFMA.FTZ R36, R47, R121.reuse, -R36 ;  /* 0x000000792f247223 */ /* 0x080fe20000010824 */
        /* <DEDUP_REMOVED lines=20> */
[----:B------:R-:W-:Y:S01]  /*64b0*/  F2FP.F16.F32.PACK_AB R40, R57, R36 ;  /* 0x000000243928723e */ /* 0x000fe200000000ff */
[----:B------:R-:W-:Y:S02]  /*64c0*/  IMAD.MOV.U32 R43, RZ, RZ, R39 ;  /* 0x000000ffff2b7224 */ /* 0x000fe400078e0027 */
[----:B------:R-:W-:Y:S01]  /*64d0*/  F2FP.F16.F32.PACK_AB R46, R46, R47 ;  /* 0x0000002f2e2e723e */ /* 0x000fe200000000ff */
[----:B------:R-:W-:Y:S01]  /*64e0*/  IMAD.MOV.U32 R47, RZ, RZ, R58 ;  /* 0x000000ffff2f7224 */ /* 0x000fe200078e003a */
[----:B------:R-:W-:-:S07]  /*64f0*/  F2FP.F16.F32.PACK_AB R42, R42, R51 ;  /* 0x000000332a2a723e */ /* 0x000fce00000000ff */
.L_x_10170:
[----:B------:R-:W-:Y:S05]  /*6500*/  BSYNC B1 ;  /* 0x0000000000017941 */ /* 0x000fea0003800000 */
.L_x_10169:
[----:B------:R-:W-:Y:S01]  /*6510*/  ISETP.GE.AND P4, PT, R55, R110, PT ;  /* 0x0000006e3700720c */ /* 0x000fe20003f86270 */
[----:B------:R-:W-:Y:S02]  /*6520*/  ULDC.64 UR4, c[0x0][0x208] ;  /* 0x0000820000047ab9 */ /* 0x000fe40000000a00 */
[----:B-1----:R4:W-:Y:S10]  /*6530*/  STG.E.128 desc[UR4][R52.64], R40 ;  /* 0x0000002834007986 */ /* 0x0029f4000c101d04 */
[----:B------:R-:W-:Y:S05]  /*6540*/  @P4 BRA `(.L_x_10133) ;  /* 0x0000000000ac4947 */ /* 0x000fea0003800000 */
[--C-:B------:R-:W-:Y:S01]  /*6550*/  SHF.R.S32.HI R36, RZ, 0x1f, R55.reuse ;  /* 0x0000001fff247819 */ /* 0x100fe20000011437 */
[----:B------:R-:W-:Y:S01]  /*6560*/  ULDC.64 UR4, c[0x0][0x208] ;  /* 0x0000820000047ab9 */ /* 0x000fe20000000a00 */
[----:B------:R-:W-:-:S04]  /*6570*/  IADD3 R55, P4, P5, R28, R96, R55 ;  /* 0x000000601c377210 */ /* 0x000fc80007d9e037 */
[----:B------:R-:W-:Y:S02]  /*6580*/  IADD3.X R36, R0, R111, R36, P4, P5 ;  /* 0x0000006f00247210 */ /* 0x000fe400027ea424 */
[----:B------:R-:W-:-:S04]  /*6590*/  LEA R94, P4, R55, R94, 0x1 ;  /* 0x0000005e375e7211 */ /* 0x000fc800078808ff */
[----:B------:R-:W-:-:S05]  /*65a0*/  LEA.HI.X R95, R55, R95, R36, 0x1, P4 ;  /* 0x0000005f375f7211 */ /* 0x000fca00020f0c24 */
[----:B--2---:R1:W-:Y:S01]  /*65b0*/  STG.E.128 desc[UR4][R94.64], R44 ;  /* 0x0000002c5e007986 */ /* 0x0043e2000c101d04 */
[----:B------:R-:W-:Y:S05]  /*65c0*/  BRA `(.L_x_10133) ;  /* 0x00000000008c7947 */ /* 0x000fea0003800000 */
.L_x_10126:
[----:B------:R-:W-:-:S04]  /*65d0*/  ULOP3.LUT UR4, UR60, 0x1, URZ, 0xfc, !UPT ;  /* 0x000000013c047892 */ /* 0x000fc8000f8efc3f */
[----:B------:R-:W-:-:S06]  /*65e0*/  UISETP.NE.AND UP0, UPT, UR4, 0x3, UPT ;  /* 0x000000030400788c */ /* 0x000fcc000bf05270 */
[----:B------:R-:W-:-:S13]  /*65f0*/  PLOP3.LUT P3, PT, PT, PT, UP0, 0x80, 0x0 ;  /* 0x000000000000781c */ /* 0x000fda0003f6f008 */
[----:B------:R-:W-:Y:S05]  /*6600*/  @!P3 BRA `(.L_x_10171) ;  /* 0x000000000004b947 */ /* 0x000fea0003800000 */
[----:B------:R-:W-:Y:S01]  /*6610*/  BPT.TRAP 0x1 ;  /* 0x000000040000795c */ /* 0x000fe20000300000 */
.L_x_10171:
[----:B------:R-:W2:Y:S01]  /*6620*/  LDL R36, [R1+0x34] ;  /* 0x0000340001247983 */ /* 0x000ea20000100800 */
[----:B------:R-:W-:Y:S01]  /*6630*/  IMAD R20, R19, 0x8, R16 ;  /* 0x0000000813147824 */ /* 0x000fe200078e0210 */
[----:B------:R-:W-:Y:S01]  /*6640*/  BSSY B1, `(.L_x_10172) ;  /* 0x0000006000017945 */ /* 0x000fe20003800000 */
[----:B------:R-:W-:-:S05]  /*6650*/  IMAD R91, R25, -0x90, R2 ;  /* 0xffffff70195b7824 */ /* 0x000fca00078e0202 */
[----:B------:R-:W-:Y:S02]  /*6660*/  VIMNMX R91, R91, 0x90, PT ;  /* 0x000000905b5b7848 */ /* 0x000fe40003fe0100 */
[----:B--2---:R-:W-:-:S04]  /*6670*/  SHF.L.U32 R92, R36, 0x1f, RZ ;  /* 0x0000001f245c7819 */ /* 0x004fc800000006ff */
[----:B------:R-:W0:Y:S02]  /*6680*/  SYNCS.PHASECHK.TRANS64.TRYWAIT P4, [R20+URZ+0x31c90], R92 ;  /* 0x031c905c140075a7 */ /* 0x000e24000808017f */
[----:B0-----:R-:W-:Y:S05]  /*6690*/  @!P4 BRA `(.L_x_10173) ;  /* 0x000001c80064c947 */ /* 0x001fea0003800000 */
.L_x_10377:
[----:B------:R-:W-:Y:S05]  /*66a0*/  BSYNC B1 ;  /* 0x0000000000017941 */ /* 0x000fea0003800000 */
.L_x_10172:
[----:B------:R-:W-:-:S13]  /*66b0*/  ISETP.GE.AND P4, PT, R144, R91, PT ;  /* 0x0000005b9000720c */ /* 0x000fda0003f86270 */
        /* <DEDUP_REMOVED lines=20> */
.L_x_10133:
[----:B------:R-:W-:Y:S05]  /*6800*/  BSYNC B0 ;  /* 0x0000000000007941 */ /* 0x000fea0003800000 */
.L_x_10125:
        /* <DEDUP_REMOVED lines=17> */
.L_x_10175:
[----:B------:R-:W-:Y:S05]  /*6920*/  BSYNC B0 ;  /* 0x0000000000007941 */ /* 0x000fea0003800000 */
.L_x_10174:
[----:B------:R-:W2:Y:S01]  /*6930*/  SYNCS.PHASECHK.TRANS64.TRYWAIT P3, [R20+URZ+0x31cb0], R92 ;  /* 0x031cb05c140075a7 */ /* 0x000ea2000806017f */
[----:B------:R-:W-:Y:S04]  /*6940*/  BSSY B0, `(.L_x_10176) ;  /* 0x0000002000007945 */ /* 0x000fe80003800000 */
[----:B--2---:R-:W-:Y:S05]  /*6950*/  @!P3 BRA `(.L_x_10177) ;  /* 0x000001c400c8b947 */ /* 0x004fea0003800000 */
.L_x_10378:
[----:B------:R-:W-:Y:S05]  /*6960*/  BSYNC B0 ;  /* 0x0000000000007941 */ /* 0x000fea0003800000 */
.L_x_10176:
[----:B------:R-:W-:Y:S01]  /*6970*/  ISETP.GE.AND P3, PT, R144, R91, PT ;  /* 0x0000005b9000720c */ /* 0x000fe20003f66270 */
[----:B------:R-:W-:-:S12]  /*6980*/  BSSY B0, `(.L_x_10178) ;  /* 0x0000023000007945 */ /* 0x000fd80003800000 */
[----:B------:R-:W-:Y:S05]  /*6990*/  @P3 BRA `(.L_x_10179) ;  /* 0x0000000000843947 */ /* 0x000fea0003800000 */
[----:B------:R-:W-:Y:S01]  /*69a0*/  IMAD.WIDE R38, R25, 0x90, R78 ;  /* 0x0000009019267825 */ /* 0x000fe200078e024e */
[----:B------:R-:W-:Y:S01]  /*69b0*/  ULDC.64 UR4, c[0x0][0x318] ;  /* 0x0000c60000047ab9 */ /* 0x000fe20000000a00 */
[----:B------:R-:W-:Y:S02]  /*69c0*/  ULDC.64 UR6, c[0x0][0x208] ;  /* 0x0000820000067ab9 */ /* 0x000fe40000000a00 */
[----:B------:R-:W-:Y:S02]  /*69d0*/  IMAD R39, R39, UR4, RZ ;  /* 0x0000000427277c24 */ /* 0x000fe4000f8e02ff */
[----:B-1----:R-:W-:Y:S02]  /*69e0*/  IMAD.MOV.U32 R36, RZ, RZ, R30 ;  /* 0x000000ffff247224 */ /* 0x002fe400078e001e */
[----:B------:R-:W-:Y:S02]  /*69f0*/  IMAD.MOV.U32 R37, RZ, RZ, R82 ;  /* 0x000000ffff257224 */ /* 0x000fe400078e0052 */
[----:B------:R-:W-:-:S02]  /*6a00*/  IMAD R39, R38, UR5, R39 ;  /* 0x0000000526277c24 */ /* 0x000fc4000f8e0227 */
        /* <DEDUP_REMOVED lines=10> */
[----:B------:R-:W-:Y:S02]  /*6ab0*/  ISETP.GE.AND P3, PT, R42, UR4, PT ;  /* 0x000000042a007c0c */ /* 0x000fe4000bf66270 */
[----:B------:R-:W-:-:S11]  /*6ac0*/  IADD3 R42, R23, 0x10, RZ ;  /* 0x00000010172a7810 */ /* 0x000fd60007ffe0ff */
        /* <DEDUP_REMOVED lines=14> */
.L_x_10179:
[----:B------:R-:W-:Y:S05]  /*6bb0*/  BSYNC B0 ;  /* 0x0000000000007941 */ /* 0x000fea0003800000 */
.L_x_10178:
[----:B------:R-:W4:Y:S01]  /*6bc0*/  LDL.LU R21, [R1+0x34] ;  /* 0x0000340001157983 */ /* 0x000f220000300800 */
[----:B0-2---:R-:W-:Y:S02]  /*6bd0*/  @!P4 VIADD R20, R20, 0x31cc0 ;  /* 0x00031cc01414c836 */ /* 0x005fe40000000000 */
        /* <DEDUP_REMOVED lines=8> */
[----:B0-----:R2:W-:Y:S01]  /*6c60*/  BAR.SYNC.DEFER_BLOCKING R109, 0x80 ;  /* 0x0002006d0000751d */ /* 0x0015e20000010000 */
[----:B------:R-:W-:-:S04]  /*6c70*/  ISETP.NE.AND P3, PT, R19, 0x2, PT ;  /* 0x000000021300780c */ /* 0x000fc80003f65270 */
[----:B------:R-:W-:Y:S01]  /*6c80*/  SEL R19, R19, RZ, P3 ;  /* 0x000000ff13137207 */ /* 0x000fe20001800000 */
[----:B------:R0:W-:Y:S02]  /*6c90*/  @!P4 SYNCS.ARRIVE.TRANS64.RED.A1T0 RZ, [R20+URZ], RZ ;  /* 0x000000ff14ffc9a7 */ /* 0x0001e4000810043f */
[----:B0-----:R-:W-:-:S04]  /*6ca0*/  SEL R20, RZ, 0x1, P3 ;  /* 0x00000001ff147807 */ /* 0x001fc80001800000 */
[----:B----4-:R-:W-:-:S05]  /*6cb0*/  LOP3.LUT R21, R21, R20, RZ, 0x3c, !PT ;  /* 0x0000001415157212 */ /* 0x010fca00078e3cff */
[----:B------:R2:W-:Y:S01]  /*6cc0*/  STL [R1+0x34], R21 ;  /* 0x0000341501007387 */ /* 0x0005e20000100800 */
[----:B------:R-:W-:Y:S05]  /*6cd0*/  @P2 BRA `(.L_x_10180) ;  /* 0xffffffb800fc2947 */ /* 0x000fea000383ffff */
[----:B--2---:R-:W0:Y:S01]  /*6ce0*/  S2R R21, SR_TID.X ;  /* 0x0000000000157919 */ /* 0x004e220000002100 */
[----:B------:R-:W-:Y:S02]  /*6cf0*/  PLOP3.LUT P0, PT, PT, PT, PT, 0x8, 0x0 ;  /* 0x000000000000781c */ /* 0x000fe40003f0e170 */
[----:B0-----:R-:W-:-:S04]  /*6d00*/  SHF.R.U32.HI R21, RZ, 0x7, R21 ;  /* 0x00000007ff157819 */ /* 0x001fc80000011615 */
[----:B------:R-:W-:-:S13]  /*6d10*/  ISETP.NE.AND P5, PT, R21, 0x1, PT ;  /* 0x000000011500780c */ /* 0x000fda0003fa5270 */
[----:B------:R-:W-:Y:S06]  /*6d20*/  @!P5 BAR.ARV 0x9, 0x100 ;  /* 0x024400000000db1d */ /* 0x000fec0000002000 */
.L_x_10120:
[----:B------:R-:W-:Y:S02]  /*6d30*/  ISETP.GE.AND P2, PT, R108, 0x1, PT ;  /* 0x000000016c00780c */ /* 0x000fe40003f46270 */
[----:B------:R-:W-:Y:S02]  /*6d40*/  CS2R R72, SRZ ;  /* 0x0000000000487805 */ /* 0x000fe4000001ff00 */
[----:B------:R-:W-:Y:S01]  /*6d50*/  PLOP3.LUT P1, PT, PT, PT, PT, 0x80, 0x0 ;  /* 0x000000000000781c */ /* 0x000fe20003f2f070 */
[----:B------:R-:W-:Y:S01]  /*6d60*/  IMAD.MOV.U32 R0, RZ, RZ, RZ ;  /* 0x000000ffff007224 */ /* 0x000fe200078e00ff */
[----:B---3--:R-:W-:Y:S02]  /*6d70*/  CS2R R38, SRZ ;  /* 0x0000000000267805 */ /* 0x008fe4000001ff00 */
        /* <DEDUP_REMOVED lines=20> */
[----:B------:R-:W-:Y:S02]  /*6ec0*/  IMAD.MOV.U32 R80, RZ, RZ, RZ ;  /* 0x000000ffff507224 */ /* 0x000fe400078e00ff */
[----:B------:R-:W-:-:S02]  /*6ed0*/  IMAD.MOV.U32 R6, RZ, RZ, RZ ;  /* 0x000000ffff067224 */ /* 0x000fc400078e00ff */
[----:B------:R-:W-:Y:S02]  /*6ee0*/  IMAD.MOV.U32 R79, RZ, RZ, RZ ;  /* 0x000000ffff4f7224 */ /* 0x000fe400078e00ff */
[----:B------:R-:W-:Y:S01]  /*6ef0*/  IMAD.MOV.U32 R82, RZ, RZ, RZ ;  /* 0x000000ffff527224 */ /* 0x000fe200078e00ff */
[----:B------:R-:W-:Y:S06]  /*6f00*/  @P0 BRA `(.L_x_10181) ;  /* 0x00000000000c0947 */ /* 0x000fec0003800000 */
[----:B------:R-:W1:Y:S01]  /*6f10*/  FENCE.VIEW.ASYNC.G ;  /* 0x00000000000073c6 */ /* 0x000e620000000100 */
[----:B------:R-:W-:Y:S05]  /*6f20*/  WARPSYNC.ALL ;  /* 0x0000000000007948 */ /* 0x000fea0003800000 */
[----:B-1----:R-:W-:Y:S06]  /*6f30*/  BAR.ARV 0xc, 0x1a0 ;  /* 0x0306800000007b1d */ /* 0x002fec0000002000 */
.L_x_10181:
[----:B------:R-:W-:Y:S02]  /*6f40*/  IMAD.MOV.U32 R78, RZ, RZ, RZ ;  /* 0x000000ffff4e7224 */ /* 0x000fe400078e00ff */
[----:B------:R-:W-:Y:S01]  /*6f50*/  IMAD.MOV.U32 R7, RZ, RZ, RZ ;  /* 0x000000ffff077224 */ /* 0x000fe200078e00ff */
[----:B------:R-:W-:Y:S06]  /*6f60*/  @!P2 BRA `(.L_x_10182) ;  /* 0x000001480058a947 */ /* 0x000fec0003800000 */
[----:B------:R-:W1:Y:S01]  /*6f70*/  S2R R2, SR_TID.X ;  /* 0x0000000000027919 */ /* 0x000e620000002100 */
[----:B------:R-:W-:Y:S01]  /*6f80*/  UMOV UR4, 0xffffffff ;  /* 0xffffffff00047882 */ /* 0x000fe20000000000 */
[----:B-1----:R-:W-:-:S05]  /*6f90*/  VIADD R2, R2, 0xffffff80 ;  /* 0xffffff8002027836 */ /* 0x002fca0000000000 */
[----:B------:R-:W-:-:S04]  /*6fa0*/  SHF.R.S32.HI R0, RZ, 0x1f, R2 ;  /* 0x0000001fff007819 */ /* 0x000fc80000011402 */
[----:B------:R-:W-:-:S04]  /*6fb0*/  LEA.HI R0, R0, R2, RZ, 0x7 ;  /* 0x0000000200007211 */ /* 0x000fc800078f38ff */
[----:B------:R-:W-:Y:S01]  /*6fc0*/  SHF.R.S32.HI R13, RZ, 0x7, R0 ;  /* 0x00000007ff0d7819 */ /* 0x000fe20000011400 */
[----:B------:R-:W-:Y:S06]  /*6fd0*/  BRA.DIV UR4, `(.L_x_10183) ;  /* 0x000001c2043c7947 */ /* 0x000fec000b800000 */
[----:B------:R-:W1:Y:S04]  /*6fe0*/  SHFL.IDX PT, R0, R13, RZ, 0x1f ;  /* 0x00001fff0d007589 */ /* 0x000e6800000e0000 */
[----:B-1----:R1:W-:Y:S02]  /*6ff0*/  STL [R1+0x48], R0 ;  /* 0x0000480001007387 */ /* 0x0023e40000100800 */
.L_x_10381:
        /* <DEDUP_REMOVED lines=28> */
.L_x_10185:
[----:B------:R-:W-:Y:S05]  /*71c0*/  BSYNC B6 ;  /* 0x0000000000067941 */ /* 0x000fea0003800000 */
.L_x_10184:
[----:B------:R-:W-:Y:S02]  /*71d0*/  ULDC UR4, c[0x0][0x3d4] ;  /* 0x0000f50000047ab9 */ /* 0x000fe40000000800 */
[----:B------:R-:W-:-:S13]  /*71e0*/  ISETP.LT.AND P0, PT, RZ, UR4, PT ;  /* 0x00000004ff007c0c */ /* 0x000fda000bf01270 */
[----:B------:R-:W-:Y:S05]  /*71f0*/  @P0 BRA `(.L_x_10186) ;  /* 0x0000000000400947 */ /* 0x000fea0003800000 */
[----:B------:R-:W1:Y:S02]  /*7200*/  LDL R20, [R1+0x84] ;  /* 0x0000840001147983 */ /* 0x000e640000100800 */
[----:B-1----:R-:W-:-:S04]  /*7210*/  LEA.HI R0, R20, R20, RZ, 0x1 ;  /* 0x0000001414007211 */ /* 0x002fc800078f08ff */
        /* <DEDUP_REMOVED lines=8> */
.L_x_10189:
[----:B--2---:R2:W3:Y:S02]  /*72a0*/  SYNCS.PHASECHK.TRANS64.TRYWAIT P0, [R16+URZ+0x31c00], R3 ;  /* 0x031c0003100075a7 */ /* 0x0044e4000800017f */
[----:B---3--:R-:W-:Y:S05]  /*72b0*/  @!P0 NANOSLEEP.SYNCS 0x989680 ;  /* 0x009896800000895d */ /* 0x008fea0003900000 */
[----:B------:R-:W3:Y:S02]  /*72c0*/  @!P0 SYNCS.PHASECHK.TRANS64 P0, [R16+URZ+0x31c00], R3 ;  /* 0x031c0003100085a7 */ /* 0x000ee4000800007f */
[----:B---3--:R-:W-:Y:S05]  /*72d0*/  @!P0 BRA `(.L_x_10189) ;  /* 0xfffffffc00f08947 */ /* 0x008fea000383ffff */
.L_x_10188:
[----:B------:R-:W-:Y:S05]  /*72e0*/  BSYNC B0 ;  /* 0x0000000000007941 */ /* 0x000fea0003800000 */
.L_x_10187:
[----:B------:R-:W-:Y:S05]  /*72f0*/  BRA `(.L_x_10190) ;  /* 0x0000003c002c7947 */ /* 0x000fea0003800000 */
.L_x_10186:
[----:B------:R-:W-:Y:S01]  /*7300*/  ULOP3.LUT UP0, URZ, UR61, 0x1bf, URZ, 0xc0, !UPT ;  /* 0x000001bf3d3f7892 */ /* 0x000fe2000f80c03f */
[----:B-1---5:R-:W-:Y:S01]  /*7310*/  SHF.R.S32.HI R0, RZ, 0x1f, R106 ;  /* 0x0000001fff007819 */ /* 0x022fe2000001146a */
        /* <DEDUP_REMOVED lines=18> */
[----:B0-----:R0:W1:Y:S01]  /*7440*/  LDC.64 R14, c[0x4][R0] ;  /* 0x01000000000e7b82 */ /* 0x0010620000000a00 */
        /* <DEDUP_REMOVED lines=11> */
.L_x_10191:
[----:B------:R-:W2:Y:S01]  /*7500*/  LDL R50, [R1+0x54] ;  /* 0x0000540001327983 */ /* 0x000ea20000100800 */
[----:B------:R-:W1:Y:S01]  /*7510*/  LDC.64 R12, c[0x0][0x3d8] ;  /* 0x0000f600ff0c7b82 */ /* 0x000e620000000a00 */
[----:B------:R-:W-:Y:S02]  /*7520*/  ULDC.U8 UR4, c[0x0][0x3f0] ;  /* 0x0000fc0000047ab9 */ /* 0x000fe40000000000 */
[----:B------:R-:W3:Y:S05]  /*7530*/  LDL R20, [R1+0x30] ;  /* 0x0000300001147983 */ /* 0x000eea0000100800 */
[----:B0-----:R-:W0:Y:S01]  /*7540*/  LDC.64 R10, c[0x0][0x3e8] ;  /* 0x0000fa00ff0a7b82 */ /* 0x001e220000000a00 */
[----:B------:R-:W-:Y:S01]  /*7550*/  ISETP.NE.AND P0, PT, RZ, UR4, PT ;  /* 0x00000004ff007c0c */ /* 0x000fe2000bf05270 */
[----:B------:R-:W-:Y:S01]  /*7560*/  BSSY B0, `(.L_x_10192) ;  /* 0x000039c000007945 */ /* 0x000fe20003800000 */
[----:B--2---:R-:W-:Y:S01]  /*7570*/  SHF.R.S32.HI R3, RZ, 0x1f, R50 ;  /* 0x0000001fff037819 */ /* 0x004fe20000011432 */
[----:B-1----:R-:W-:-:S04]  /*7580*/  IMAD.WIDE.U32 R46, R50, R12, RZ ;  /* 0x0000000c322e7225 */ /* 0x002fc800078e00ff */
[C---:B------:R-:W-:Y:S02]  /*7590*/  IMAD R4, R3.reuse, R12, RZ ;  /* 0x0000000c03047224 */ /* 0x040fe400078e02ff */
[-C--:B0-----:R-:W-:Y:S02]  /*75a0*/  IMAD R6, R3, R10.reuse, RZ ;  /* 0x0000000a03067224 */ /* 0x081fe400078e02ff */
[C---:B---3--:R-:W-:Y:S02]  /*75b0*/  IMAD R0, R50.reuse, -0xc0, R20 ;  /* 0xffffff4032007824 */ /* 0x048fe400078e0214 */
[----:B------:R-:W-:-:S04]  /*75c0*/  IMAD.WIDE.U32 R14, R50, R10, RZ ;  /* 0x0000000a320e7225 */ /* 0x000fc800078e00ff */
        /* <DEDUP_REMOVED lines=24> */
[----:B------:R-:W-:Y:S01]  /*7750*/  ULDC UR4, c[0x0][0x3d4] ;  /* 0x0000f50000047ab9 */ /* 0x000fe20000000800 */
[----:B------:R-:W-:Y:S01]  /*7760*/  IMAD.MOV.U32 R5, RZ, RZ, R55 ;  /* 0x000000ffff057224 */ /* 0x000fe200078e0037 */
[----:B------:R-:W-:Y:S01]  /*7770*/  ISETP.GE.AND P4, PT, R18, UR4, PT ;  /* 0x0000000412007c0c */ /* 0x000fe2000bf86270 */
[-C--:B------:R-:W-:Y:S01]  /*7780*/  IMAD R3, R52, R12.reuse, RZ ;  /* 0x0000000c34037224 */ /* 0x080fe200078e02ff */
[----:B------:R-:W-:Y:S01]  /*7790*/  ULDC.64 UR6, c[0x0][0x3c8] ;  /* 0x0000f20000067ab9 */ /* 0x000fe20000000a00 */
[--C-:B------:R-:W-:Y:S01]  /*77a0*/  IMAD.WIDE.U32 R6, R144, R12, R4.reuse ;  /* 0x0000000c90067225 */ /* 0x100fe200078e0004 */
[----:B------:R-:W-:Y:S01]  /*77b0*/  ULDC.64 UR8, c[0x0][0x3e0] ;  /* 0x0000f80000087ab9 */ /* 0x000fe20000000a00 */
[----:B------:R-:W-:Y:S02]  /*77c0*/  CS2R R40, SRZ ;  /* 0x0000000000287805 */ /* 0x000fe4000001ff00 */
[----:B------:R-:W-:Y:S01]  /*77d0*/  CS2R R42, SRZ ;  /* 0x00000000002a7805 */ /* 0x000fe2000001ff00 */
[-C--:B------:R-:W-:Y:S01]  /*77e0*/  IMAD R15, R52, R10.reuse, RZ ;  /* 0x0000000a340f7224 */ /* 0x080fe200078e02ff */
[----:B------:R-:W-:Y:S01]  /*77f0*/  ULDC.64 UR10, c[0x0][0x208] ;  /* 0x00008200000a7ab9 */ /* 0x000fe20000000a00 */
[----:B------:R-:W-:Y:S01]  /*7800*/  IMAD.WIDE.U32 R8, R144, R10, R4 ;  /* 0x0000000a90087225 */ /* 0x000fe200078e0004 */
[----:B------:R-:W-:-:S03]  /*7810*/  IADD3 R4, P1, R6, R44, RZ ;  /* 0x0000002c06047210 */ /* 0x000fc60007f3e0ff */
[----:B------:R-:W-:Y:S01]  /*7820*/  IMAD R3, R144, R13, R3 ;  /* 0x0000000d90037224 */ /* 0x000fe200078e0203 */
[----:B------:R-:W-:Y:S01]  /*7830*/  IADD3 R6, P2, R8, R106, RZ ;  /* 0x0000006a08067210 */ /* 0x000fe20007f5e0ff */
[----:B------:R-:W-:Y:S02]  /*7840*/  IMAD R15, R144, R11, R15 ;  /* 0x0000000b900f7224 */ /* 0x000fe400078e020f */
[C---:B------:R-:W-:Y:S01]  /*7850*/  VIADD R8, R18.reuse, 0x10 ;  /* 0x0000001012087836 */ /* 0x040fe20000000000 */
[----:B------:R-:W-:Y:S01]  /*7860*/  IADD3.X R5, R51, R3, R7, P1, !PT ;  /* 0x0000000333057210 */ /* 0x000fe20000ffe407 */
[----:B------:R-:W-:Y:S01]  /*7870*/  VIADD R3, R18, 0x8 ;  /* 0x0000000812037836 */ /* 0x000fe20000000000 */
        /* <DEDUP_REMOVED lines=41> */
.L_x_10195:
[----:B------:R-:W-:Y:S05]  /*7b10*/  BSYNC B1 ;  /* 0x0000000000017941 */ /* 0x000fea0003800000 */
.L_x_10194:
[----:B------:R-:W2:Y:S01]  /*7b20*/  LDL R46, [R1+0x84] ;  /* 0x00008400012e7983 */ /* 0x000ea20000100800 */
[----:B0-----:R-:W-:Y:S01]  /*7b30*/  ISETP.NE.AND P1, PT, R48, 0x1, PT ;  /* 0x000000013000780c */ /* 0x001fe20003f25270 */
[----:B------:R-:W-:Y:S02]  /*7b40*/  IMAD R3, R50, 0xc0, R144 ;  /* 0x000000c032037824 */ /* 0x000fe400078e0290 */
[----:B-1---5:R-:W-:Y:S02]  /*7b50*/  IMAD.MOV.U32 R4, RZ, RZ, R43 ;  /* 0x000000ffff047224 */ /* 0x022fe400078e002b */
[----:B------:R-:W-:Y:S01]  /*7b60*/  IMAD.MOV.U32 R6, RZ, RZ, R38 ;  /* 0x000000ffff067224 */ /* 0x000fe200078e0026 */
[----:B------:R-:W-:Y:S01]  /*7b70*/  MOV R7, R39 ;  /* 0x0000002700077202 */ /* 0x000fe20000000f00 */
[----:B------:R-:W-:Y:S01]  /*7b80*/  ULDC.64 UR4, c[0x0][0x3c8] ;  /* 0x0000f20000047ab9 */ /* 0x000fe20000000a00 */
[----:B------:R-:W-:-:S05]  /*7b90*/  ULDC.64 UR6, c[0x0][0x3e0] ;  /* 0x0000f80000067ab9 */ /* 0x000fca0000000a00 */
[----:B------:R-:W0:Y:S08]  /*7ba0*/  @P1 LDC R0, c[0x0][0x42c] ;  /* 0x00010b00ff001b82 */ /* 0x000e300000000800 */
[----:B------:R-:W1:Y:S01]  /*7bb0*/  @P1 LDC R5, c[0x0][0x430] ;  /* 0x00010c00ff051b82 */ /* 0x000e620000000800 */
[----:B------:R-:W-:Y:S01]  /*7bc0*/  IMAD.MOV.U32 R50, RZ, RZ, R44 ;  /* 0x000000ffff327224 */ /* 0x000fe200078e002c */
[----:B------:R-:W-:Y:S01]  /*7bd0*/  PRMT R56, R4, 0x5410, R6 ;  /* 0x0000541004387816 */ /* 0x000fe20000000006 */
[----:B0-----:R-:W-:-:S05]  /*7be0*/  @P1 IMAD.HI.U32 R0, R3, R0, RZ ;  /* 0x0000000003001227 */ /* 0x001fca00078e00ff */
[----:B-1----:R-:W-:Y:S01]  /*7bf0*/  @P1 SHF.R.U32.HI R3, RZ, R5, R0 ;  /* 0x00000005ff031219 */ /* 0x002fe20000011600 */
[----:B------:R-:W-:-:S03]  /*7c00*/  IMAD.MOV.U32 R0, RZ, RZ, R42 ;  /* 0x000000ffff007224 */ /* 0x000fc600078e002a */
[----:B------:R-:W-:Y:S01]  /*7c10*/  SHF.R.S32.HI R5, RZ, 0x1f, R3 ;  /* 0x0000001fff057819 */ /* 0x000fe20000011403 */
[----:B------:R-:W-:Y:S01]  /*7c20*/  IMAD.MOV.U32 R48, RZ, RZ, R106 ;  /* 0x000000ffff307224 */ /* 0x000fe200078e006a */
[----:B------:R-:W-:-:S03]  /*7c30*/  PRMT R52, R0, 0x7610, R52 ;  /* 0x0000761000347816 */ /* 0x000fc60000000034 */
        /* <DEDUP_REMOVED lines=17> */
[----:B------:R-:W-:Y:S02]  /*7d50*/  PRMT R44, R10, 0x7610, R44 ;  /* 0x000076100a2c7816 */ /* 0x000fe4000000002c */
[----:B--2---:R-:W-:Y:S01]  /*7d60*/  LEA.HI R5, R46, R46, RZ, 0x1 ;  /* 0x0000002e2e057211 */ /* 0x004fe200078f08ff */
[----:B------:R-:W-:Y:S06]  /*7d70*/  BRA.DIV UR4, `(.L_x_10196) ;  /* 0x000001b204fc7947 */ /* 0x000fec000b800000 */
.L_x_10384:
[----:B------:R-:W-:Y:S01]  /*7d80*/  UMOV UR4, 0xffffffff ;  /* 0xffffffff00047882 */ /* 0x000fe20000000000 */
[----:B------:R-:W-:Y:S02]  /*7d90*/  LOP3.LUT R5, R5, 0xfffffffe, RZ, 0xc0, !PT ;  /* 0xfffffffe05057812 */ /* 0x000fe400078ec0ff */
[----:B------:R-:W-:Y:S05]  /*7da0*/  BRA.DIV UR4, `(.L_x_10197) ;  /* 0x000001b604147947 */ /* 0x000fea000b800000 */
.L_x_10387:
[----:B------:R-:W-:Y:S01]  /*7db0*/  UMOV UR4, 0xffffffff ;  /* 0xffffffff00047882 */ /* 0x000fe20000000000 */
[----:B------:R-:W-:Y:S02]  /*7dc0*/  IMAD.IADD R5, R46, 0x1, -R5 ;  /* 0x000000012e057824 */ /* 0x000fe400078e0a05 */
[----:B------:R-:W-:Y:S05]  /*7dd0*/  BRA.DIV UR4, `(.L_x_10198) ;  /* 0x000001b604307947 */ /* 0x000fea000b800000 */
.L_x_10390:
[----:B------:R-:W-:Y:S01]  /*7de0*/  UMOV UR4, 0xffffffff ;  /* 0xffffffff00047882 */ /* 0x000fe20000000000 */
[----:B------:R-:W-:Y:S02]  /*7df0*/  SHF.L.U32 R3, R5, 0x1f, RZ ;  /* 0x0000001f05037819 */ /* 0x000fe400000006ff */
[----:B------:R-:W-:Y:S05]  /*7e00*/  BRA.DIV UR4, `(.L_x_10199) ;  /* 0x000001b6044c7947 */ /* 0x000fea000b800000 */
.L_x_10393:
        /* <DEDUP_REMOVED lines=31> */
.L_x_10394:
[----:B------:R-:W-:Y:S05]  /*8000*/  BSYNC B1 ;  /* 0x0000000000017941 */ /* 0x000fea0003800000 */
.L_x_10200:
[----:B------:R-:W-:Y:S01]  /*8010*/  PRMT R11, R0, 0x5410, R4 ;  /* 0x00005410000b7816 */ /* 0x000fe20000000004 */
[----:B------:R-:W-:Y:S06]  /*8020*/  @P0 BRA `(.L_x_10202) ;  /* 0x0000002c00bc0947 */ /* 0x000fec0003800000 */
[----:B------:R-:W0:Y:S01]  /*8030*/  LDL R47, [R1+0x64] ;  /* 0x00006400012f7983 */ /* 0x000e220000100800 */
[----:B------:R-:W1:Y:S03]  /*8040*/  LDC R5, c[0x0][0x3d4] ;  /* 0x0000f500ff057b82 */ /* 0x000e660000000800 */
[----:B------:R-:W2:Y:S01]  /*8050*/  LDL R7, [R1+0x8c] ;  /* 0x00008c0001077983 */ /* 0x000ea20000100800 */
[C---:B------:R-:W-:Y:S01]  /*8060*/  VIADD R0, R18.reuse, 0x8 ;  /* 0x0000000812007836 */ /* 0x040fe20000000000 */
[----:B------:R-:W-:Y:S01]  /*8070*/  BSSY B1, `(.L_x_10203) ;  /* 0x0000039000017945 */ /* 0x000fe20003800000 */
[C---:B------:R-:W-:Y:S02]  /*8080*/  VIADD R4, R18.reuse, 0x10 ;  /* 0x0000001012047836 */ /* 0x040fe40000000000 */
[C---:B------:R-:W-:Y:S01]  /*8090*/  VIADD R6, R18.reuse, 0x18 ;  /* 0x0000001812067836 */ /* 0x040fe20000000000 */
[----:B-1----:R-:W-:-:S02]  /*80a0*/  ISETP.GE.AND P6, PT, R18, R5, PT ;  /* 0x000000051200720c */ /* 0x002fc40003fc6270 */
[-C--:B------:R-:W-:Y:S01]  /*80b0*/  ISETP.GE.AND P0, PT, R0, R5.reuse, PT ;  /* 0x000000050000720c */ /* 0x080fe20003f06270 */
[----:B------:R-:W-:Y:S01]  /*80c0*/  VIADD R0, R18, 0x20 ;  /* 0x0000002012007836 */ /* 0x000fe20000000000 */
[-C--:B------:R-:W-:Y:S01]  /*80d0*/  ISETP.GE.AND P1, PT, R4, R5.reuse, PT ;  /* 0x000000050400720c */ /* 0x080fe20003f26270 */
[----:B------:R-:W-:Y:S01]  /*80e0*/  VIADD R4, R18, 0x28 ;  /* 0x0000002812047836 */ /* 0x000fe20000000000 */
[-C--:B------:R-:W-:Y:S02]  /*80f0*/  ISETP.GE.AND P2, PT, R6, R5.reuse, PT ;  /* 0x000000050600720c */ /* 0x080fe40003f46270 */
        /* <DEDUP_REMOVED lines=48> */
.L_x_10204:
[----:B------:R-:W-:Y:S05]  /*8400*/  BSYNC B1 ;  /* 0x0000000000017941 */ /* 0x000fea0003800000 */
.L_x_10203:
[----:B------:R-:W-:Y:S01]  /*8410*/  BSSY B1, `(.L_x_10205) ;  /* 0x000002d000017945 */ /* 0x000fe20003800000 */
[----:B------:R-:W-:-:S03]  /*8420*/  @P5 VIADD R0, R3, 0xffffffe0 ;  /* 0xffffffe003005836 */ /* 0x000fc60000000000 */
[----:B------:R-:W-:Y:S05]  /*8430*/  @P0 BRA `(.L_x_10206) ;  /* 0x0000000000a80947 */ /* 0x000fea0003800000 */
[----:B0-----:R-:W0:Y:S01]  /*8440*/  LDS.128 R4, [R0+0xda00] ;  /* 0x00da000000047984 */ /* 0x001e220000000c00 */
        /* <DEDUP_REMOVED lines=41> */
.L_x_10206:
[----:B------:R-:W-:Y:S05]  /*86e0*/  BSYNC B1 ;  /* 0x0000000000017941 */ /* 0x000fea0003800000 */
.L_x_10205:
[----:B------:R-:W-:Y:S04]  /*86f0*/  BSSY B1, `(.L_x_10207) ;  /* 0x000002c000017945 */ /* 0x000fe80003800000 */
[----:B------:R-:W-:Y:S05]  /*8700*/  @P1 BRA `(.L_x_10208) ;  /* 0x0000000000a81947 */ /* 0x000fea0003800000 */
[----:B01----:R-:W0:Y:S01]  /*8710*/  LDS.128 R4, [R3+0x10a00] ;  /* 0x010a000003047984 */ /* 0x003e220000000c00 */
        /* <DEDUP_REMOVED lines=18> */
[--C-:B------:R-:W-:Y:S02]  /*8840*/  HADD2.F32 R35, -RZ, R44.reuse.H0_H0 ;  /* 0x2000002cff237230 */ /* 0x100fe40000004100 */
[----:B------:R-:W-:Y:S01]  /*8850*/  FFMA.FTZ R39, R34, R37, -R39 ;  /* 0x0000002522277223 */ /* 0x000fe20000010827 */
        /* <DEDUP_REMOVED lines=21> */
.L_x_10208:
[----:B------:R-:W-:Y:S05]  /*89b0*/  BSYNC B1 ;  /* 0x0000000000017941 */ /* 0x000fea0003800000 */
.L_x_10207:
        /* <DEDUP_REMOVED lines=44> */
.L_x_10210:
[----:B------:R-:W-:Y:S05]  /*8c80*/  BSYNC B1 ;  /* 0x0000000000017941 */ /* 0x000fea0003800000 */
.L_x_10209:
        /* <DEDUP_REMOVED lines=44> */
.L_x_10212:
[----:B------:R-:W-:Y:S05]  /*8f50*/  BSYNC B1 ;  /* 0x0000000000017941 */ /* 0x000fea0003800000 */
.L_x_10211:
        /* <DEDUP_REMOVED lines=44> */
.L_x_10193:
        /* <DEDUP_REMOVED lines=24> */
[----:B------:R-:W-:Y:S01]  /*93a0*/  MOV R4, R23 ;  /* 0x0000001700047202 */ /* 0x000fe20000000f00 */
[----:B------:R-:W-:Y:S01]  /*93b0*/  IMAD.MOV.U32 R5, RZ, RZ, R54 ;  /* 0x000000ffff057224 */ /* 0x000fe200078e0036 */
[----:B------:R-:W-:Y:S01]  /*93c0*/  SHF.R.S32.HI R9, RZ, 0x1f, R144 ;  /* 0x0000001fff097819 */ /* 0x000fe20000011490 */
[----:B------:R-:W-:Y:S01]  /*93d0*/  ULDC.64 UR4, c[0x0][0x3c8] ;  /* 0x0000f20000047ab9 */ /* 0x000fe20000000a00 */
[----:B------:R-:W-:Y:S01]  /*93e0*/  ULDC.64 UR6, c[0x0][0x3e0] ;  /* 0x0000f80000067ab9 */ /* 0x000fe20000000a00 */
[-CC-:B------:R-:W-:Y:S01]  /*93f0*/  IMAD.WIDE.U32 R6, R144, R12.reuse, R4.reuse ;  /* 0x0000000c90067225 */ /* 0x180fe200078e0004 */
[----:B------:R-:W-:Y:S02]  /*9400*/  CS2R R32, SRZ ;  /* 0x0000000000207805 */ /* 0x000fe4000001ff00 */
[----:B------:R-:W-:Y:S02]  /*9410*/  CS2R R34, SRZ ;  /* 0x0000000000227805 */ /* 0x000fe4000001ff00 */
[----:B------:R-:W-:Y:S01]  /*9420*/  CS2R R36, SRZ ;  /* 0x0000000000247805 */ /* 0x000fe2000001ff00 */
[C---:B------:R-:W-:Y:S01]  /*9430*/  IMAD R8, R9.reuse, R12, RZ ;  /* 0x0000000c09087224 */ /* 0x040fe200078e02ff */
[----:B------:R-:W-:Y:S01]  /*9440*/  IADD3 R44, P2, R6, R44, RZ ;  /* 0x0000002c062c7210 */ /* 0x000fe20007f5e0ff */
[-C--:B------:R-:W-:Y:S01]  /*9450*/  IMAD R9, R9, R10.reuse, RZ ;  /* 0x0000000a09097224 */ /* 0x080fe200078e02ff */
[----:B------:R-:W-:Y:S01]  /*9460*/  CS2R R38, SRZ ;  /* 0x0000000000267805 */ /* 0x000fe2000001ff00 */
[----:B------:R-:W-:Y:S01]  /*9470*/  IMAD.WIDE.U32 R4, R144, R10, R4 ;  /* 0x0000000a90047225 */ /* 0x000fe200078e0004 */
[----:B------:R-:W-:-:S02]  /*9480*/  CS2R R40, SRZ ;  /* 0x0000000000287805 */ /* 0x000fc4000001ff00 */
[----:B------:R-:W-:Y:S02]  /*9490*/  CS2R R42, SRZ ;  /* 0x00000000002a7805 */ /* 0x000fe4000001ff00 */
[----:B------:R-:W-:Y:S01]  /*94a0*/  CS2R R24, SRZ ;  /* 0x0000000000187805 */ /* 0x000fe2000001ff00 */
[----:B------:R-:W-:Y:S01]  /*94b0*/  IMAD R6, R144, R13, R8 ;  /* 0x0000000d90067224 */ /* 0x000fe200078e0208 */
        /* <DEDUP_REMOVED lines=9> */
[----:B------:R-:W-:Y:S01]  /*9550*/  IMAD.WIDE.U32 R46, R46, 0xc0, R44 ;  /* 0x000000c02e2e7825 */ /* 0x000fe200078e002c */
[----:B------:R-:W-:Y:S01]  /*9560*/  CS2R R30, SRZ ;  /* 0x00000000001e7805 */ /* 0x000fe2000001ff00 */
[----:B------:R-:W-:-:S02]  /*9570*/  ULDC.64 UR8, c[0x0][0x208] ;  /* 0x0000820000087ab9 */ /* 0x000fc40000000a00 */
[----:B------:R-:W-:Y:S01]  /*9580*/  IMAD.WIDE.U32 R14, R14, 0xc0, R106 ;  /* 0x000000c00e0e7825 */ /* 0x000fe200078e006a */
[----:B------:R-:W-:Y:S01]  /*9590*/  LEA R8, P2, R46, UR4, 0x1 ;  /* 0x000000042e087c11 */ /* 0x000fe2000f8408ff */
[----:B------:R-:W-:Y:S02]  /*95a0*/  ULDC UR4, c[0x0][0x3d4] ;  /* 0x0000f50000047ab9 */ /* 0x000fe40000000800 */
[----:B------:R-:W-:Y:S01]  /*95b0*/  IMAD.IADD R7, R7, 0x1, R47 ;  /* 0x0000000107077824 */ /* 0x000fe200078e022f */
[----:B------:R-:W-:Y:S01]  /*95c0*/  LEA R20, P3, R14, UR6, 0x1 ;  /* 0x000000060e147c11 */ /* 0x000fe2000f8608ff */
[----:B------:R-:W-:Y:S02]  /*95d0*/  IMAD.IADD R5, R5, 0x1, R15 ;  /* 0x0000000105057824 */ /* 0x000fe400078e020f */
[----:B------:R-:W-:Y:S01]  /*95e0*/  VIADD R56, R23, 0x20 ;  /* 0x0000002017387836 */ /* 0x000fe20000000000 */
[----:B------:R-:W-:Y:S02]  /*95f0*/  LEA.HI.X R9, R46, UR5, R7, 0x1, P2 ;  /* 0x000000052e097c11 */ /* 0x000fe400090f0c07 */
[----:B------:R-:W-:-:S02]  /*9600*/  CS2R R6, SRZ ;  /* 0x0000000000067805 */ /* 0x000fc4000001ff00 */
[----:B------:R-:W-:Y:S02]  /*9610*/  LEA.HI.X R21, R14, UR7, R5, 0x1, P3 ;  /* 0x000000070e157c11 */ /* 0x000fe400098f0c05 */
[----:B------:R-:W-:Y:S02]  /*9620*/  CS2R R4, SRZ ;  /* 0x0000000000047805 */ /* 0x000fe4000001ff00 */
[----:B------:R-:W-:Y:S02]  /*9630*/  ISETP.GE.AND P2, PT, R23, UR4, PT ;  /* 0x0000000417007c0c */ /* 0x000fe4000bf46270 */
[----:B------:R-:W-:Y:S02]  /*9640*/  ISETP.GE.AND P3, PT, R57, UR4, PT ;  /* 0x0000000439007c0c */ /* 0x000fe4000bf66270 */
[----:B------:R-:W-:-:S09]  /*9650*/  ISETP.GE.AND P4, PT, R56, UR4, PT ;  /* 0x0000000438007c0c */ /* 0x000fd2000bf86270 */
[----:B------:R0:W5:Y:S04]  /*9660*/  @!P2 LDG.E.128 R32, desc[UR8][R8.64] ;  /* 0x000000080820a981 */ /* 0x000168000c1e1d00 */
[----:B------:R0:W5:Y:S04]  /*9670*/  @!P3 LDG.E.128 R36, desc[UR8][R8.64+0x20] ;  /* 0x000020080824b981 */ /* 0x000168000c1e1d00 */
[----:B------:R0:W5:Y:S04]  /*9680*/  @!P4 LDG.E.128 R40, desc[UR8][R8.64+0x40] ;  /* 0x000040080828c981 */ /* 0x000168000c1e1d00 */
[----:B------:R0:W5:Y:S04]  /*9690*/  @!P2 LDG.E.128 R4, desc[UR8][R20.64] ;  /* 0x000000081404a981 */ /* 0x000168000c1e1d00 */
[----:B------:R0:W5:Y:S04]  /*96a0*/  @!P3 LDG.E.128 R24, desc[UR8][R20.64+0x20] ;  /* 0x000020081418b981 */ /* 0x000168000c1e1d00 */
[----:B------:R0:W5:Y:S02]  /*96b0*/  @!P4 LDG.E.128 R28, desc[UR8][R20.64+0x40] ;  /* 0x00004008141cc981 */ /* 0x000164000c1e1d00 */
.L_x_10214:
[----:B------:R-:W-:Y:S05]  /*96c0*/  BSYNC B1 ;  /* 0x0000000000017941 */ /* 0x000fea0003800000 */
.L_x_10213:
[----:B0-----:R-:W2:Y:S01]  /*96d0*/  LDL R20, [R1+0x84] ;  /* 0x0000840001147983 */ /* 0x001ea20000100800 */
[----:B------:R-:W-:Y:S01]  /*96e0*/  @P1 SHF.R.U32.HI R3, RZ, R55, R52 ;  /* 0x00000037ff031219 */ /* 0x000fe20000011634 */
[----:B-----5:R-:W-:Y:S01]  /*96f0*/  IMAD.MOV.U32 R0, RZ, RZ, R4 ;  /* 0x000000ffff007224 */ /* 0x020fe200078e0004 */
[----:B------:R-:W-:Y:S01]  /*9700*/  ULDC.64 UR4, c[0x0][0x3c8] ;  /* 0x0000f20000047ab9 */ /* 0x000fe20000000a00 */
[----:B------:R-:W-:Y:S01]  /*9710*/  IMAD.MOV.U32 R8, RZ, RZ, R5 ;  /* 0x000000ffff087224 */ /* 0x000fe200078e0005 */
[----:B------:R-:W-:Y:S01]  /*9720*/  SHF.R.S32.HI R9, RZ, 0x1f, R3 ;  /* 0x0000001fff097819 */ /* 0x000fe20000011403 */
[-C--:B------:R-:W-:Y:S01]  /*9730*/  IMAD.WIDE.U32 R50, R3, R12.reuse, R50 ;  /* 0x0000000c03327225 */ /* 0x080fe200078e0032 */
[----:B------:R-:W-:Y:S01]  /*9740*/  PRMT R58, R0, 0x7610, R58 ;  /* 0x00007610003a7816 */ /* 0x000fe2000000003a */
[----:B------:R-:W-:Y:S01]  /*9750*/  ULDC.64 UR6, c[0x0][0x3e0] ;  /* 0x0000f80000067ab9 */ /* 0x000fe20000000a00 */
        /* <DEDUP_REMOVED lines=8> */
[----:B------:R-:W-:Y:S01]  /*97e0*/  IMAD.IADD R13, R51, 0x1, R13 ;  /* 0x00000001330d7824 */ /* 0x000fe200078e020d */
[----:B------:R-:W-:Y:S01]  /*97f0*/  UMOV UR4, 0xffffffff ;  /* 0xffffffff00047882 */ /* 0x000fe20000000000 */
[----:B------:R-:W-:Y:S02]  /*9800*/  IMAD.IADD R3, R49, 0x1, R3 ;  /* 0x0000000131037824 */ /* 0x000fe400078e0203 */
[----:B------:R-:W-:Y:S01]  /*9810*/  IMAD.MOV.U32 R9, RZ, RZ, R24 ;  /* 0x000000ffff097224 */ /* 0x000fe200078e0018 */
[----:B------:R-:W-:Y:S01]  /*9820*/  LEA.HI.X R13, R50, UR5, R13, 0x1, P1 ;  /* 0x00000005320d7c11 */ /* 0x000fe200088f0c0d */
[----:B------:R-:W-:Y:S01]  /*9830*/  IMAD.MOV.U32 R10, RZ, RZ, R25 ;  /* 0x000000ffff0a7224 */ /* 0x000fe200078e0019 */
[----:B------:R-:W-:Y:S01]  /*9840*/  LEA.HI.X R3, R48, UR7, R3, 0x1, P2 ;  /* 0x0000000730037c11 */ /* 0x000fe200090f0c03 */
[----:B------:R-:W-:-:S02]  /*9850*/  IMAD.MOV.U32 R14, RZ, RZ, R6 ;  /* 0x000000ffff0e7224 */ /* 0x000fc400078e0006 */
[----:B------:R-:W-:Y:S01]  /*9860*/  IMAD.MOV.U32 R15, RZ, RZ, R7 ;  /* 0x000000ffff0f7224 */ /* 0x000fe200078e0007 */
[----:B------:R-:W-:-:S04]  /*9870*/  PRMT R47, R9, 0x5410, R10 ;  /* 0x00005410092f7816 */ /* 0x000fc8000000000a */
[----:B------:R-:W-:Y:S02]  /*9880*/  PRMT R52, R15, 0x5410, R14 ;  /* 0x000054100f347816 */ /* 0x000fe4000000000e */
[----:B--2---:R-:W-:Y:S01]  /*9890*/  LEA.HI R9, R20, R20, RZ, 0x1 ;  /* 0x0000001414097211 */ /* 0x004fe200078f08ff */
[----:B------:R-:W-:Y:S06]  /*98a0*/  BRA.DIV UR4, `(.L_x_10215) ;  /* 0x0000019a04e07947 */ /* 0x000fec000b800000 */
.L_x_10397:
[----:B------:R-:W-:Y:S01]  /*98b0*/  UMOV UR4, 0xffffffff ;  /* 0xffffffff00047882 */ /* 0x000fe20000000000 */
[----:B------:R-:W-:Y:S02]  /*98c0*/  LOP3.LUT R9, R9, 0xfffffffe, RZ, 0xc0, !PT ;  /* 0xfffffffe09097812 */ /* 0x000fe400078ec0ff */
[----:B------:R-:W-:Y:S05]  /*98d0*/  BRA.DIV UR4, `(.L_x_10216) ;  /* 0x0000019a04f87947 */ /* 0x000fea000b800000 */
.L_x_10400:
[----:B------:R-:W-:Y:S01]  /*98e0*/  UMOV UR4, 0xffffffff ;  /* 0xffffffff00047882 */ /* 0x000fe20000000000 */
[----:B------:R-:W-:Y:S02]  /*98f0*/  IMAD.IADD R9, R20, 0x1, -R9 ;  /* 0x0000000114097824 */ /* 0x000fe400078e0a09 */
[----:B------:R-:W-:Y:S05]  /*9900*/  BRA.DIV UR4, `(.L_x_10217) ;  /* 0x0000019e04147947 */ /* 0x000fea000b800000 */
.L_x_10403:
[----:B------:R-:W-:Y:S01]  /*9910*/  UMOV UR4, 0xffffffff ;  /* 0xffffffff00047882 */ /* 0x000fe20000000000 */
[----:B------:R-:W-:Y:S02]  /*9920*/  SHF.L.U32 R3, R9, 0x1f, RZ ;  /* 0x0000001f09037819 */ /* 0x000fe400000006ff */
[----:B------:R-:W-:Y:S05]  /*9930*/  BRA.DIV UR4, `(.L_x_10218) ;  /* 0x0000019e04307947 */ /* 0x000fea000b800000 */
.L_x_10406:
[----:B------:R-:W0:Y:S01]  /*9940*/  SYNCS.PHASECHK.TRANS64.TRYWAIT P1, [R16+URZ+0x31c00], R3 ;  /* 0x031c0003100075a7 */ /* 0x000e22000802017f */
        /* <DEDUP_REMOVED lines=30> */
[----:B0-----:R-:W-:Y:S06]  /*9b30*/  @!P1 BRA `(.L_x_10220) ;  /* 0x0000019800d89947 */ /* 0x001fec0003800000 */
.L_x_10407:
[----:B------:R-:W-:Y:S05]  /*9b40*/  BSYNC B1 ;  /* 0x0000000000017941 */ /* 0x000fea0003800000 */
.L_x_10219:
[----:B------:R-:W-:Y:S01]  /*9b50*/  PRMT R46, R0, 0x5410, R8 ;  /* 0x00005410002e7816 */ /* 0x000fe20000000008 */
[----:B------:R-:W-:Y:S06]  /*9b60*/  @P0 BRA `(.L_x_10202) ;  /* 0x0000001000ec0947 */ /* 0x000fec0003800000 */
[----:B------:R1:W5:Y:S01]  /*9b70*/  LDL R70, [R1+0x38] ;  /* 0x0000380001467983 */ /* 0x0003620000100800 */
[----:B------:R-:W2:Y:S03]  /*9b80*/  LDC R0, c[0x0][0x3d4] ;  /* 0x0000f500ff007b82 */ /* 0x000ea60000000800 */
[----:B------:R1:W5:Y:S04]  /*9b90*/  LDL R69, [R1+0x40] ;  /* 0x0000400001457983 */ /* 0x0003680000100800 */
[----:B------:R1:W5:Y:S01]  /*9ba0*/  LDL R68, [R1+0x3c] ;  /* 0x00003c0001447983 */ /* 0x0003620000100800 */
[C---:B------:R-:W-:Y:S01]  /*9bb0*/  VIADD R72, R23.reuse, 0x10 ;  /* 0x0000001017487836 */ /* 0x040fe20000000000 */
[C---:B------:R-:W-:Y:S01]  /*9bc0*/  IADD3 R71, R23.reuse, 0x20, RZ ;  /* 0x0000002017477810 */ /* 0x040fe20007ffe0ff */
[----:B------:R-:W-:Y:S01]  /*9bd0*/  BSSY B1, `(.L_x_10221) ;  /* 0x000006c000017945 */ /* 0x000fe20003800000 */
[----:B--2---:R-:W-:-:S02]  /*9be0*/  ISETP.GE.AND P0, PT, R23, R0, PT ;  /* 0x000000001700720c */ /* 0x004fc40003f06270 */
[-C--:B------:R-:W-:Y:S02]  /*9bf0*/  ISETP.GE.AND P1, PT, R72, R0.reuse, PT ;  /* 0x000000004800720c */ /* 0x080fe40003f26270 */
[----:B------:R-:W-:-:S09]  /*9c00*/  ISETP.GE.AND P2, PT, R71, R0, PT ;  /* 0x000000004700720c */ /* 0x000fd20003f46270 */
[----:B-1----:R-:W-:Y:S05]  /*9c10*/  @P0 BRA `(.L_x_10222) ;  /* 0x00000004009c0947 */ /* 0x002fea0003800000 */
[----:B------:R-:W1:Y:S01]  /*9c20*/  S2R R9, SR_TID.X ;  /* 0x0000000000097919 */ /* 0x000e620000002100 */
[--C-:B------:R-:W-:Y:S01]  /*9c30*/  SHF.R.U64 R32, R32, 0x10, R33.reuse ;  /* 0x0000001020207819 */ /* 0x100fe20000001221 */
[----:B------:R-:W-:Y:S01]  /*9c40*/  HADD2.F32 R57, -RZ, R57.H0_H0 ;  /* 0x20000039ff397230 */ /* 0x000fe20000004100 */
[----:B------:R-:W-:Y:S01]  /*9c50*/  SHF.R.U32.HI R56, RZ, 0x10, R33 ;  /* 0x00000010ff387819 */ /* 0x000fe20000011621 */
[----:B------:R-:W-:Y:S01]  /*9c60*/  HADD2.F32 R55, -RZ, R55.H0_H0 ;  /* 0x20000037ff377230 */ /* 0x000fe20000004100 */
[----:B------:R-:W-:Y:S01]  /*9c70*/  SHF.R.U64 R33, R4, 0x10, R5 ;  /* 0x0000001004217819 */ /* 0x000fe20000001205 */
[----:B------:R-:W-:Y:S01]  /*9c80*/  HADD2.F32 R58, -RZ, R58.H0_H0 ;  /* 0x2000003aff3a7230 */ /* 0x000fe20000004100 */
[--C-:B------:R-:W-:Y:S01]  /*9c90*/  SHF.R.U64 R4, R34, 0x10, R35.reuse ;  /* 0x0000001022047819 */ /* 0x100fe20000001223 */
[----:B------:R-:W-:Y:S01]  /*9ca0*/  HADD2.F32 R56, -RZ, R56.H0_H0 ;  /* 0x20000038ff387230 */ /* 0x000fe20000004100 */
[----:B------:R-:W-:Y:S01]  /*9cb0*/  SHF.R.U32.HI R65, RZ, 0x10, R35 ;  /* 0x00000010ff417819 */ /* 0x000fe20000011623 */
[----:B------:R-:W-:Y:S01]  /*9cc0*/  HADD2.F32 R33, -RZ, R33.H0_H0 ;  /* 0x20000021ff217230 */ /* 0x000fe20000004100 */
[----:B------:R-:W-:-:S02]  /*9cd0*/  SHF.R.U32.HI R60, RZ, 0x10, R5 ;  /* 0x00000010ff3c7819 */ /* 0x000fc40000011605 */
[--C-:B------:R-:W-:Y:S02]  /*9ce0*/  SHF.R.U64 R63, R6, 0x10, R7.reuse ;  /* 0x00000010063f7819 */ /* 0x100fe40000001207 */
[----:B------:R-:W-:Y:S01]  /*9cf0*/  SHF.R.U32.HI R61, RZ, 0x10, R7 ;  /* 0x00000010ff3d7819 */ /* 0x000fe20000011607 */
[----:B------:R-:W-:Y:S02]  /*9d00*/  HADD2.F32 R60, -RZ, R60.H0_H0 ;  /* 0x2000003cff3c7230 */ /* 0x000fe40000004100 */
[----:B-1----:R-:W-:-:S05]  /*9d10*/  VIADD R9, R9, 0xffffff80 ;  /* 0xffffff8009097836 */ /* 0x002fca0000000000 */
[----:B0-----:R-:W-:-:S04]  /*9d20*/  LEA.HI R3, R9, R9, RZ, 0x1 ;  /* 0x0000000909037211 */ /* 0x001fc800078f08ff */
[----:B------:R-:W-:-:S05]  /*9d30*/  LOP3.LUT R3, R3, 0xfffffffe, RZ, 0xc0, !PT ;  /* 0xfffffffe03037812 */ /* 0x000fca00078ec0ff */
[----:B------:R-:W-:Y:S01]  /*9d40*/  IMAD.IADD R3, R9, 0x1, -R3 ;  /* 0x0000000109037824 */ /* 0x000fe200078e0a03 */
[----:B-----5:R-:W-:-:S04]  /*9d50*/  LOP3.LUT R9, R70, 0x18, R23, 0xf8, !PT ;  /* 0x0000001846097812 */ /* 0x020fc800078ef817 */
[----:B------:R-:W-:Y:S02]  /*9d60*/  LEA.HI R3, R0, R3, RZ, 0x1d ;  /* 0x0000000300037211 */ /* 0x000fe400078fe8ff */
[----:B------:R-:W-:Y:S02]  /*9d70*/  LOP3.LUT R9, R9, R68, RZ, 0x3c, !PT ;  /* 0x0000004409097212 */ /* 0x000fe400078e3cff */
[----:B------:R-:W-:-:S03]  /*9d80*/  SHF.R.S32.HI R8, RZ, 0x1f, R3 ;  /* 0x0000001fff087819 */ /* 0x000fc60000011403 */
[----:B------:R-:W-:Y:S01]  /*9d90*/  IMAD.IADD R10, R69, 0x1, R9 ;  /* 0x00000001450a7824 */ /* 0x000fe200078e0209 */
[----:B------:R-:W-:Y:S01]  /*9da0*/  LEA.HI R8, R8, R3, RZ, 0x2 ;  /* 0x0000000308087211 */ /* 0x000fe200078f10ff */
[----:B------:R-:W-:-:S03]  /*9db0*/  IMAD.SHL.U32 R3, R3, 0x8, RZ ;  /* 0x0000000803037824 */ /* 0x000fc600078e00ff */
[----:B------:R-:W-:Y:S02]  /*9dc0*/  SHF.R.S32.HI R9, RZ, 0x2, R8 ;  /* 0x00000002ff097819 */ /* 0x000fe40000011408 */
[----:B------:R-:W-:Y:S02]  /*9dd0*/  LOP3.LUT R8, R70, 0x18, R3, 0xf8, !PT ;  /* 0x0000001846087812 */ /* 0x000fe400078ef803 */
[----:B------:R-:W-:Y:S01]  /*9de0*/  LEA R3, R10, UR61, 0x1 ;  /* 0x0000003d0a037c11 */ /* 0x000fe2000f8e08ff */
[----:B------:R-:W-:Y:S01]  /*9df0*/  IMAD R12, R9, 0x1800, R69 ;  /* 0x00001800090c7824 */ /* 0x000fe200078e0245 */
[----:B------:R-:W-:-:S03]  /*9e00*/  LOP3.LUT R13, R8, R68, RZ, 0x3c, !PT ;  /* 0x00000044080d7212 */ /* 0x000fc600078e3cff */
[----:B------:R-:W0:Y:S02]  /*9e10*/  LDS.128 R8, [R3] ;  /* 0x0000000003087984 */ /* 0x000e240000000c00 */
[----:B------:R-:W-:-:S04]  /*9e20*/  IMAD.IADD R13, R12, 0x1, R13 ;  /* 0x000000010c0d7824 */ /* 0x000fc800078e020d */
        /* <DEDUP_REMOVED lines=13> */
[C---:B------:R-:W-:Y:S01]  /*9f00*/  FMUL.FTZ R62, R51.reuse, R60 ;  /* 0x0000003c333e7220 */ /* 0x040fe20000410000 */
[----:B------:R-:W-:Y:S01]  /*9f10*/  FMUL.FTZ R66, R51, R56 ;  /* 0x0000003833427220 */ /* 0x000fe20000410000 */
[C---:B------:R-:W-:Y:S01]  /*9f20*/  FFMA.FTZ R59, R6.reuse, R55, -R59 ;  /* 0x00000037063b7223 */ /* 0x040fe2000001083b */
[----:B------:R-:W-:Y:S01]  /*9f30*/  FFMA.FTZ R35, R6, R57, R35 ;  /* 0x0000003906237223 */ /* 0x000fe20000010023 */
[----:B------:R-:W-:-:S02]  /*9f40*/  HADD2.F32 R6, -RZ, R64.H0_H0 ;  /* 0x20000040ff067230 */ /* 0x000fc40000004100 */
[----:B------:R-:W-:Y:S01]  /*9f50*/  FFMA.FTZ R64, R9, R56, -R62 ;  /* 0x0000003809407223 */ /* 0x000fe2000001083e */
[----:B------:R-:W-:Y:S01]  /*9f60*/  FMUL.FTZ R62, R13, R58 ;  /* 0x0000003a0d3e7220 */ /* 0x000fe20000410000 */
[----:B------:R-:W-:Y:S02]  /*9f70*/  HADD2.F32 R53, -RZ, R14.H0_H0 ;  /* 0x2000000eff357230 */ /* 0x000fe40000004100 */
[----:B------:R-:W-:Y:S01]  /*9f80*/  FFMA.FTZ R66, R9, R60, R66 ;  /* 0x0000003c09427223 */ /* 0x000fe20000010042 */
[----:B------:R-:W-:Y:S02]  /*9f90*/  HADD2.F32 R56, -RZ, R52.H1_H1 ;  /* 0x30000034ff387230 */ /* 0x000fe40000004100 */
[-C--:B------:R-:W-:Y:S01]  /*9fa0*/  FMUL.FTZ R13, R13, R6.reuse ;  /* 0x000000060d0d7220 */ /* 0x080fe20000410000 */
[----:B------:R-:W-:Y:S01]  /*9fb0*/  FFMA.FTZ R62, R5, R6, -R62 ;  /* 0x00000006053e7223 */ /* 0x000fe2000001083e */
[----:B------:R-:W-:Y:S02]  /*9fc0*/  HADD2.F32 R54, -RZ, R15.H0_H0 ;  /* 0x2000000fff367230 */ /* 0x000fe40000004100 */
        /* <DEDUP_REMOVED lines=8> */
[----:B------:R-:W-:Y:S01]  /*a050*/  FMUL.FTZ R51, R54, R9 ;  /* 0x0000000936337220 */ /* 0x000fe20000410000 */
[----:B------:R-:W-:-:S02]  /*a060*/  HADD2.F32 R52, -RZ, R61.H0_H0 ;  /* 0x2000003dff347230 */ /* 0x000fc40000004100 */
        /* <DEDUP_REMOVED lines=8> */
[----:B------:R-:W-:-:S02]  /*a0f0*/  HADD2.F32 R14, -RZ, R14.H1_H1 ;  /* 0x3000000eff0e7230 */ /* 0x000fc40000004100 */
[----:B------:R-:W-:Y:S02]  /*a100*/  HADD2.F32 R5, -RZ, R32.H0_H0 ;  /* 0x20000020ff057230 */ /* 0x000fe40000004100 */
[C---:B------:R-:W-:Y:S01]  /*a110*/  FFMA.FTZ R56, R11.reuse, R6, -R56 ;  /* 0x000000060b387223 */ /* 0x040fe20000010838 */
[----:B------:R-:W-:Y:S02]  /*a120*/  HADD2.F32 R9, -RZ, R63.H0_H0 ;  /* 0x2000003fff097230 */ /* 0x000fe40000004100 */
[----:B------:R-:W-:Y:S01]  /*a130*/  FFMA.FTZ R55, R11, R52, R34 ;  /* 0x000000340b377223 */ /* 0x000fe20000010022 */
[----:B------:R-:W-:Y:S02]  /*a140*/  HADD2.F32 R7, -RZ, R4.H0_H0 ;  /* 0x20000004ff077230 */ /* 0x000fe40000004100 */
[C---:B------:R-:W-:Y:S01]  /*a150*/  FMUL.FTZ R11, R12.reuse, R33 ;  /* 0x000000210c0b7220 */ /* 0x040fe20000410000 */
[----:B------:R-:W-:Y:S02]  /*a160*/  HADD2.F32 R8, -RZ, R8.H1_H1 ;  /* 0x30000008ff087230 */ /* 0x000fe40000004100 */
[----:B------:R-:W-:Y:S01]  /*a170*/  FMUL.FTZ R12, R12, R5 ;  /* 0x000000050c0c7220 */ /* 0x000fe20000410000 */
[----:B------:R-:W-:-:S02]  /*a180*/  HADD2.F32 R10, -RZ, R10.H1_H1 ;  /* 0x3000000aff0a7230 */ /* 0x000fc40000004100 */
[C---:B------:R-:W-:Y:S01]  /*a190*/  FMUL.FTZ R51, R14.reuse, R9 ;  /* 0x000000090e337220 */ /* 0x040fe20000410000 */
[----:B------:R-:W-:Y:S01]  /*a1a0*/  FMUL.FTZ R14, R14, R7 ;  /* 0x000000070e0e7220 */ /* 0x000fe20000410000 */
[C---:B------:R-:W-:Y:S01]  /*a1b0*/  FFMA.FTZ R15, R8.reuse, R5, -R11 ;  /* 0x00000005080f7223 */ /* 0x040fe2000001080b */
[----:B------:R-:W-:Y:S01]  /*a1c0*/  FFMA.FTZ R8, R8, R33, R12 ;  /* 0x0000002108087223 */ /* 0x000fe2000001000c */
[C---:B------:R-:W-:Y:S01]  /*a1d0*/  FFMA.FTZ R51, R10.reuse, R7, -R51 ;  /* 0x000000070a337223 */ /* 0x040fe20000010833 */
[----:B------:R-:W-:Y:S01]  /*a1e0*/  FFMA.FTZ R33, R10, R9, R14 ;  /* 0x000000090a217223 */ /* 0x000fe2000001000e */
[----:B------:R-:W-:Y:S02]  /*a1f0*/  F2FP.F16.F32.PACK_AB R7, R56, R53 ;  /* 0x000000353807723e */ /* 0x000fe400000000ff */
        /* <DEDUP_REMOVED lines=9> */
.L_x_10222:
[----:B------:R-:W-:Y:S05]  /*a290*/  BSYNC B1 ;  /* 0x0000000000017941 */ /* 0x000fea0003800000 */
.L_x_10221:
[----:B------:R-:W-:Y:S04]  /*a2a0*/  BSSY B1, `(.L_x_10223) ;  /* 0x0000064000017945 */ /* 0x000fe80003800000 */
[----:B------:R-:W-:Y:S05]  /*a2b0*/  @P1 BRA `(.L_x_10224) ;  /* 0x0000000400881947 */ /* 0x000fea0003800000 */
[----:B------:R-:W2:Y:S01]  /*a2c0*/  LDL R56, [R1+0x94] ;  /* 0x0000940001387983 */ /* 0x000ea20000100800 */
[----:B01----:R-:W-:Y:S01]  /*a2d0*/  SHF.R.S32.HI R3, RZ, 0x1f, R72 ;  /* 0x0000001fff037819 */ /* 0x003fe20000011448 */
[--C-:B------:R-:W-:Y:S01]  /*a2e0*/  HADD2.F32 R33, -RZ, R47.reuse.H1_H1 ;  /* 0x3000002fff217230 */ /* 0x100fe20000004100 */
[--C-:B------:R-:W-:Y:S01]  /*a2f0*/  SHF.R.U64 R54, R38, 0x10, R39.reuse ;  /* 0x0000001026367819 */ /* 0x100fe20000001227 */
[----:B------:R-:W-:Y:S01]  /*a300*/  HADD2.F32 R32, -RZ, R47.H0_H0 ;  /* 0x2000002fff207230 */ /* 0x000fe20000004100 */
[----:B------:R-:W-:Y:S02]  /*a310*/  LEA.HI R3, R3, R72, RZ, 0x3 ;  /* 0x0000004803037211 */ /* 0x000fe400078f18ff */
[----:B------:R-:W-:Y:S02]  /*a320*/  SHF.R.U32.HI R53, RZ, 0x10, R39 ;  /* 0x00000010ff357819 */ /* 0x000fe40000011627 */
[----:B------:R-:W-:Y:S02]  /*a330*/  SHF.R.S32.HI R3, RZ, 0x3, R3 ;  /* 0x00000003ff037819 */ /* 0x000fe40000011403 */
[----:B------:R-:W-:-:S02]  /*a340*/  SHF.R.U64 R51, R26, 0x10, R27 ;  /* 0x000000101a337819 */ /* 0x000fc4000000121b */
[----:B------:R-:W-:Y:S02]  /*a350*/  LEA.HI R3, R0, R3, RZ, 0x1d ;  /* 0x0000000300037211 */ /* 0x000fe400078fe8ff */
[----:B------:R-:W-:Y:S01]  /*a360*/  SHF.R.U32.HI R39, RZ, 0x10, R27 ;  /* 0x00000010ff277819 */ /* 0x000fe2000001161b */
[--C-:B------:R-:W-:Y:S01]  /*a370*/  HADD2.F32 R27, -RZ, R50.reuse.H1_H1 ;  /* 0x30000032ff1b7230 */ /* 0x100fe20000004100 */
[----:B------:R-:W-:Y:S01]  /*a380*/  SHF.R.S32.HI R4, RZ, 0x1f, R3 ;  /* 0x0000001fff047819 */ /* 0x000fe20000011403 */
[----:B------:R-:W-:Y:S01]  /*a390*/  HADD2.F32 R50, -RZ, R50.H0_H0 ;  /* 0x20000032ff327230 */ /* 0x000fe20000004100 */
[----:B------:R-:W-:Y:S02]  /*a3a0*/  SHF.R.U32.HI R34, RZ, 0x10, R25 ;  /* 0x00000010ff227819 */ /* 0x000fe40000011619 */
[----:B------:R-:W-:Y:S01]  /*a3b0*/  LEA.HI R4, R4, R3, RZ, 0x2 ;  /* 0x0000000304047211 */ /* 0x000fe200078f10ff */
[----:B------:R-:W-:Y:S01]  /*a3c0*/  IMAD.SHL.U32 R3, R3, 0x8, RZ ;  /* 0x0000000803037824 */ /* 0x000fe200078e00ff */
[----:B------:R-:W-:Y:S01]  /*a3d0*/  SHF.R.U64 R55, R36, 0x10, R37 ;  /* 0x0000001024377819 */ /* 0x000fe20000001225 */
[----:B------:R-:W-:Y:S01]  /*a3e0*/  HADD2.F32 R34, -RZ, R34.H0_H0 ;  /* 0x20000022ff227230 */ /* 0x000fe20000004100 */
[----:B------:R-:W-:-:S02]  /*a3f0*/  SHF.R.S32.HI R4, RZ, 0x2, R4 ;  /* 0x00000002ff047819 */ /* 0x000fc40000011404 */
[----:B-----5:R-:W-:Y:S02]  /*a400*/  LOP3.LUT R3, R70, 0x18, R3, 0xf8, !PT ;  /* 0x0000001846037812 */ /* 0x020fe400078ef803 */
[----:B------:R-:W-:Y:S01]  /*a410*/  SHF.R.U32.HI R36, RZ, 0x10, R37 ;  /* 0x00000010ff247819 */ /* 0x000fe20000011625 */
[----:B------:R-:W-:Y:S01]  /*a420*/  IMAD R8, R4, 0x1800, R69 ;  /* 0x0000180004087824 */ /* 0x000fe200078e0245 */
[----:B------:R-:W-:Y:S02]  /*a430*/  LOP3.LUT R3, R3, R68, RZ, 0x3c, !PT ;  /* 0x0000004403037212 */ /* 0x000fe400078e3cff */
[----:B------:R-:W-:-:S03]  /*a440*/  SHF.R.U64 R52, R24, 0x10, R25 ;  /* 0x0000001018347819 */ /* 0x000fc60000001219 */
[----:B------:R-:W-:-:S04]  /*a450*/  IMAD.IADD R3, R8, 0x1, R3 ;  /* 0x0000000108037824 */ /* 0x000fc800078e0203 */
[----:B------:R-:W-:-:S05]  /*a460*/  IMAD R3, R3, 0x2, R16 ;  /* 0x0000000203037824 */ /* 0x000fca00078e0210 */
        /* <DEDUP_REMOVED lines=11> */
[----:B------:R-:W-:Y:S01]  /*a520*/  FMUL.FTZ R24, R9, R32 ;  /* 0x0000002009187220 */ /* 0x000fe20000410000 */
[----:B------:R-:W-:Y:S02]  /*a530*/  HADD2.F32 R11, -RZ, R11.H1_H1 ;  /* 0x3000000bff0b7230 */ /* 0x000fe40000004100 */
[----:B------:R-:W-:Y:S02]  /*a540*/  HADD2.F32 R8, -RZ, R8.H1_H1 ;  /* 0x30000008ff087230 */ /* 0x000fe40000004100 */
[----:B------:R-:W-:Y:S01]  /*a550*/  HADD2.F32 R10, -RZ, R10.H1_H1 ;  /* 0x3000000aff0a7230 */ /* 0x000fe20000004100 */
[----:B--2---:R-:W0:Y:S02]  /*a560*/  LDS.128 R4, [R56] ;  /* 0x0000000038047984 */ /* 0x004e240000000c00 */
[----:B0-----:R-:W-:-:S02]  /*a570*/  HADD2.F32 R12, -RZ, R5.H0_H0 ;  /* 0x20000005ff0c7230 */ /* 0x001fc40000004100 */
[----:B------:R-:W-:Y:S02]  /*a580*/  HADD2.F32 R13, -RZ, R5.H1_H1 ;  /* 0x30000005ff0d7230 */ /* 0x000fe40000004100 */
[----:B------:R-:W-:Y:S02]  /*a590*/  HADD2.F32 R5, -RZ, R4.H0_H0 ;  /* 0x20000004ff057230 */ /* 0x000fe40000004100 */
[C---:B------:R-:W-:Y:S01]  /*a5a0*/  FFMA.FTZ R35, R12.reuse, R27, -R35 ;  /* 0x0000001b0c237223 */ /* 0x040fe20000010823 */
[----:B------:R-:W-:Y:S01]  /*a5b0*/  FFMA.FTZ R37, R12, R33, R37 ;  /* 0x000000210c257223 */ /* 0x000fe20000010025 */
[--C-:B------:R-:W-:Y:S02]  /*a5c0*/  HADD2.F32 R12, -RZ, R49.reuse.H1_H1 ;  /* 0x30000031ff0c7230 */ /* 0x100fe40000004100 */
[C---:B------:R-:W-:Y:S01]  /*a5d0*/  FFMA.FTZ R36, R13.reuse, R20, -R36 ;  /* 0x000000140d247223 */ /* 0x040fe20000010824 */
[----:B------:R-:W-:Y:S02]  /*a5e0*/  HADD2.F32 R20, -RZ, R48.H0_H0 ;  /* 0x20000030ff147230 */ /* 0x000fe40000004100 */
[----:B------:R-:W-:Y:S01]  /*a5f0*/  FFMA.FTZ R38, R13, R34, R38 ;  /* 0x000000220d267223 */ /* 0x000fe20000010026 */
[----:B------:R-:W-:-:S02]  /*a600*/  HADD2.F32 R49, -RZ, R49.H0_H0 ;  /* 0x20000031ff317230 */ /* 0x000fc40000004100 */
[-C--:B------:R-:W-:Y:S01]  /*a610*/  FMUL.FTZ R9, R9, R12.reuse ;  /* 0x0000000c09097220 */ /* 0x080fe20000410000 */
[----:B------:R-:W-:Y:S02]  /*a620*/  HADD2.F32 R14, -RZ, R6.H0_H0 ;  /* 0x20000006ff0e7230 */ /* 0x000fe40000004100 */
[C---:B------:R-:W-:Y:S01]  /*a630*/  FFMA.FTZ R27, R5.reuse, R12, -R24 ;  /* 0x0000000c051b7223 */ /* 0x040fe20000010818 */
[----:B------:R-:W-:Y:S02]  /*a640*/  HADD2.F32 R48, -RZ, R48.H1_H1 ;  /* 0x30000030ff307230 */ /* 0x000fe40000004100 */
[----:B------:R-:W-:Y:S01]  /*a650*/  FFMA.FTZ R32, R5, R32, R9 ;  /* 0x0000002005207223 */ /* 0x000fe20000010009 */
[C---:B------:R-:W-:Y:S01]  /*a660*/  FMUL.FTZ R5, R25.reuse, R20 ;  /* 0x0000001419057220 */ /* 0x040fe20000410000 */
[----:B------:R-:W-:Y:S01]  /*a670*/  FMUL.FTZ R25, R25, R49 ;  /* 0x0000003119197220 */ /* 0x000fe20000410000 */
[----:B------:R-:W-:Y:S02]  /*a680*/  HADD2.F32 R24, -RZ, R39.H0_H0 ;  /* 0x20000027ff187230 */ /* 0x000fe40000004100 */
[----:B------:R-:W-:Y:S01]  /*a690*/  FMUL.FTZ R34, R26, R48 ;  /* 0x000000301a227220 */ /* 0x000fe20000410000 */
[----:B------:R-:W-:-:S02]  /*a6a0*/  HADD2.F32 R12, -RZ, R53.H0_H0 ;  /* 0x20000035ff0c7230 */ /* 0x000fc40000004100 */
[----:B------:R-:W-:Y:S01]  /*a6b0*/  FFMA.FTZ R49, R14, R49, -R5 ;  /* 0x000000310e317223 */ /* 0x000fe20000010805 */
[--C-:B------:R-:W-:Y:S02]  /*a6c0*/  HADD2.F32 R15, -RZ, R7.reuse.H0_H0 ;  /* 0x20000007ff0f7230 */ /* 0x100fe40000004100 */
[----:B------:R-:W-:Y:S01]  /*a6d0*/  FMUL.FTZ R5, R26, R50 ;  /* 0x000000321a057220 */ /* 0x000fe20000410000 */
[----:B------:R-:W-:Y:S01]  /*a6e0*/  FFMA.FTZ R25, R14, R20, R25 ;  /* 0x000000140e197223 */ /* 0x000fe20000010019 */
[----:B------:R-:W-:Y:S02]  /*a6f0*/  HADD2.F32 R7, -RZ, R7.H1_H1 ;  /* 0x30000007ff077230 */ /* 0x000fe40000004100 */
[C---:B------:R-:W-:Y:S01]  /*a700*/  FMUL.FTZ R14, R11.reuse, R24 ;  /* 0x000000180b0e7220 */ /* 0x040fe20000410000 */
[----:B------:R-:W-:Y:S01]  /*a710*/  FMUL.FTZ R20, R11, R12 ;  /* 0x0000000c0b147220 */ /* 0x000fe20000410000 */
[----:B------:R-:W-:Y:S01]  /*a720*/  FFMA.FTZ R48, R15, R48, R5 ;  /* 0x000000300f307223 */ /* 0x000fe20000010005 */
        /* <DEDUP_REMOVED lines=12> */
[----:B------:R-:W-:Y:S01]  /*a7f0*/  FFMA.FTZ R34, R15, R50, -R34 ;  /* 0x000000320f227223 */ /* 0x000fe20000010822 */
        /* <DEDUP_REMOVED lines=14> */
.L_x_10224:
[----:B------:R-:W-:Y:S05]  /*a8e0*/  BSYNC B1 ;  /* 0x0000000000017941 */ /* 0x000fea0003800000 */
.L_x_10223:
[----:B------:R-:W-:Y:S05]  /*a8f0*/  @P2 BRA `(.L_x_10202) ;  /* 0x0000000400882947 */ /* 0x000fea0003800000 */
[----:B------:R-:W3:Y:S01]  /*a900*/  LDL R37, [R1+0x90] ;  /* 0x0000900001257983 */ /* 0x000ee20000100800 */
[----:B012---:R-:W-:Y:S01]  /*a910*/  SHF.R.S32.HI R3, RZ, 0x1f, R71 ;  /* 0x0000001fff037819 */ /* 0x007fe20000011447 */
[----:B------:R-:W-:Y:S01]  /*a920*/  HADD2.F32 R27, -RZ, R21.H1_H1 ;  /* 0x30000015ff1b7230 */ /* 0x000fe20000004100 */
[--C-:B------:R-:W-:Y:S01]  /*a930*/  SHF.R.U64 R34, R28, 0x10, R29.reuse ;  /* 0x000000101c227819 */ /* 0x100fe2000000121d */
[----:B------:R-:W-:Y:S01]  /*a940*/  HADD2.F32 R26, -RZ, R45.H1_H1 ;  /* 0x3000002dff1a7230 */ /* 0x000fe20000004100 */
[----:B------:R-:W-:Y:S01]  /*a950*/  LEA.HI R3, R3, R71, RZ, 0x3 ;  /* 0x0000004703037211 */ /* 0x000fe200078f18ff */
[----:B------:R-:W-:Y:S01]  /*a960*/  HADD2.F32 R21, -RZ, R21.H0_H0 ;  /* 0x20000015ff157230 */ /* 0x000fe20000004100 */
[----:B------:R-:W-:Y:S01]  /*a970*/  SHF.R.U32.HI R28, RZ, 0x10, R29 ;  /* 0x00000010ff1c7819 */ /* 0x000fe2000001161d */
[----:B------:R-:W-:Y:S01]  /*a980*/  HADD2.F32 R45, -RZ, R45.H0_H0 ;  /* 0x2000002dff2d7230 */ /* 0x000fe20000004100 */
[----:B------:R-:W-:Y:S02]  /*a990*/  SHF.R.S32.HI R3, RZ, 0x3, R3 ;  /* 0x00000003ff037819 */ /* 0x000fe40000011403 */
[----:B------:R-:W-:Y:S01]  /*a9a0*/  SHF.R.U64 R36, R40, 0x10, R41 ;  /* 0x0000001028247819 */ /* 0x000fe20000001229 */
[----:B------:R-:W-:Y:S01]  /*a9b0*/  HADD2.F32 R28, -RZ, R28.H0_H0 ;  /* 0x2000001cff1c7230 */ /* 0x000fe20000004100 */
[----:B------:R-:W-:-:S02]  /*a9c0*/  LEA.HI R0, R0, R3, RZ, 0x1d ;  /* 0x0000000300007211 */ /* 0x000fc400078fe8ff */
[----:B------:R-:W-:Y:S02]  /*a9d0*/  SHF.R.U32.HI R40, RZ, 0x10, R41 ;  /* 0x00000010ff287819 */ /* 0x000fe40000011629 */
[----:B------:R-:W-:Y:S02]  /*a9e0*/  SHF.R.S32.HI R3, RZ, 0x1f, R0 ;  /* 0x0000001fff037819 */ /* 0x000fe40000011400 */
[--C-:B------:R-:W-:Y:S02]  /*a9f0*/  SHF.R.U64 R33, R30, 0x10, R31.reuse ;  /* 0x000000101e217819 */ /* 0x100fe4000000121f */
[----:B------:R-:W-:Y:S01]  /*aa00*/  LEA.HI R3, R3, R0, RZ, 0x2 ;  /* 0x0000000003037211 */ /* 0x000fe200078f10ff */
[----:B------:R-:W-:Y:S01]  /*aa10*/  IMAD.SHL.U32 R0, R0, 0x8, RZ ;  /* 0x0000000800007824 */ /* 0x000fe200078e00ff */
[----:B------:R-:W-:Y:S02]  /*aa20*/  SHF.R.U32.HI R32, RZ, 0x10, R31 ;  /* 0x00000010ff207819 */ /* 0x000fe4000001161f */
[----:B------:R-:W-:-:S02]  /*aa30*/  SHF.R.S32.HI R3, RZ, 0x2, R3 ;  /* 0x00000002ff037819 */ /* 0x000fc40000011403 */
[----:B-----5:R-:W-:Y:S02]  /*aa40*/  LOP3.LUT R0, R70, 0x18, R0, 0xf8, !PT ;  /* 0x0000001846007812 */ /* 0x020fe400078ef800 */
[----:B------:R-:W-:Y:S01]  /*aa50*/  SHF.R.U64 R35, R42, 0x10, R43 ;  /* 0x000000102a237819 */ /* 0x000fe2000000122b */
[----:B------:R-:W-:Y:S01]  /*aa60*/  IMAD R3, R3, 0x1800, R69 ;  /* 0x0000180003037824 */ /* 0x000fe200078e0245 */
[----:B------:R-:W-:Y:S02]  /*aa70*/  LOP3.LUT R0, R0, R68, RZ, 0x3c, !PT ;  /* 0x0000004400007212 */ /* 0x000fe400078e3cff */
[----:B------:R-:W-:-:S03]  /*aa80*/  SHF.R.U32.HI R42, RZ, 0x10, R43 ;  /* 0x00000010ff2a7819 */ /* 0x000fc6000001162b */
        /* <DEDUP_REMOVED lines=15> */
[----:B---3--:R-:W0:Y:S02]  /*ab80*/  LDS.128 R4, [R37] ;  /* 0x0000000025047984 */ /* 0x008e240000000c00 */
[----:B0-----:R-:W-:-:S02]  /*ab90*/  HADD2.F32 R12, -RZ, R5.H0_H0 ;  /* 0x20000005ff0c7230 */ /* 0x001fc40000004100 */
[----:B------:R-:W-:Y:S02]  /*aba0*/  HADD2.F32 R5, -RZ, R5.H1_H1 ;  /* 0x30000005ff057230 */ /* 0x000fe40000004100 */
[----:B------:R-:W-:Y:S02]  /*abb0*/  HADD2.F32 R0, -RZ, R4.H0_H0 ;  /* 0x20000004ff007230 */ /* 0x000fe40000004100 */
[----:B------:R-:W-:Y:S01]  /*abc0*/  FFMA.FTZ R29, R12, R26, -R29 ;  /* 0x0000001a0c1d7223 */ /* 0x000fe2000001081d */
[-C--:B------:R-:W-:Y:S01]  /*abd0*/  FMUL.FTZ R26, R20, R28.reuse ;  /* 0x0000001c141a7220 */ /* 0x080fe20000410000 */
[----:B------:R-:W-:Y:S01]  /*abe0*/  FFMA.FTZ R31, R12, R27, R31 ;  /* 0x0000001b0c1f7223 */ /* 0x000fe2000001001f */
[----:B------:R-:W-:Y:S02]  /*abf0*/  HADD2.F32 R12, -RZ, R44.H0_H0 ;  /* 0x2000002cff0c7230 */ /* 0x000fe40000004100 */
[----:B------:R-:W-:Y:S01]  /*ac00*/  FMUL.FTZ R20, R9, R45 ;  /* 0x0000002d09147220 */ /* 0x000fe20000410000 */
[----:B------:R-:W-:Y:S01]  /*ac10*/  FFMA.FTZ R26, R5, R15, -R26 ;  /* 0x0000000f051a7223 */ /* 0x000fe2000001081a */
[----:B------:R-:W-:Y:S01]  /*ac20*/  FMUL.FTZ R15, R9, R21 ;  /* 0x00000015090f7220 */ /* 0x000fe20000410000 */
[----:B------:R-:W-:Y:S01]  /*ac30*/  FFMA.FTZ R30, R5, R28, R30 ;  /* 0x0000001c051e7223 */ /* 0x000fe2000001001e */
[----:B------:R-:W-:-:S02]  /*ac40*/  HADD2.F32 R5, -RZ, R46.H0_H0 ;  /* 0x2000002eff057230 */ /* 0x000fc40000004100 */
[C---:B------:R-:W-:Y:S01]  /*ac50*/  FFMA.FTZ R21, R0.reuse, R21, R20 ;  /* 0x0000001500157223 */ /* 0x040fe20000010014 */
[----:B------:R-:W-:Y:S02]  /*ac60*/  HADD2.F32 R13, -RZ, R6.H0_H0 ;  /* 0x20000006ff0d7230 */ /* 0x000fe40000004100 */
[----:B------:R-:W-:Y:S01]  /*ac70*/  FFMA.FTZ R15, R0, R45, -R15 ;  /* 0x0000002d000f7223 */ /* 0x000fe2000001080f */
[C---:B------:R-:W-:Y:S01]  /*ac80*/  FMUL.FTZ R0, R24.reuse, R12 ;  /* 0x0000000c18007220 */ /* 0x040fe20000410000 */
[----:B------:R-:W-:Y:S02]  /*ac90*/  HADD2.F32 R44, -RZ, R44.H1_H1 ;  /* 0x3000002cff2c7230 */ /* 0x000fe40000004100 */
[-C--:B------:R-:W-:Y:S01]  /*aca0*/  FMUL.FTZ R28, R24, R5.reuse ;  /* 0x00000005181c7220 */ /* 0x080fe20000410000 */
[----:B------:R-:W-:Y:S02]  /*acb0*/  HADD2.F32 R46, -RZ, R46.H1_H1 ;  /* 0x3000002eff2e7230 */ /* 0x000fe40000004100 */
[----:B------:R-:W-:Y:S01]  /*acc0*/  FFMA.FTZ R24, R13, R5, -R0 ;  /* 0x000000050d187223 */ /* 0x000fe20000010800 */
[----:B------:R-:W-:-:S02]  /*acd0*/  HADD2.F32 R20, -RZ, R32.H0_H0 ;  /* 0x20000020ff147230 */ /* 0x000fc40000004100 */
[----:B------:R-:W-:Y:S01]  /*ace0*/  FMUL.FTZ R5, R25, R44 ;  /* 0x0000002c19057220 */ /* 0x000fe20000410000 */
[----:B------:R-:W-:Y:S02]  /*acf0*/  HADD2.F32 R0, -RZ, R42.H0_H0 ;  /* 0x2000002aff007230 */ /* 0x000fe40000004100 */
[----:B------:R-:W-:Y:S01]  /*ad00*/  FFMA.FTZ R28, R13, R12, R28 ;  /* 0x0000000c0d1c7223 */ /* 0x000fe2000001001c */
[--C-:B------:R-:W-:Y:S02]  /*ad10*/  HADD2.F32 R14, -RZ, R7.reuse.H0_H0 ;  /* 0x20000007ff0e7230 */ /* 0x100fe40000004100 */
[----:B------:R-:W-:Y:S01]  /*ad20*/  FMUL.FTZ R25, R25, R46 ;  /* 0x0000002e19197220 */ /* 0x000fe20000410000 */
[----:B------:R-:W-:Y:S02]  /*ad30*/  HADD2.F32 R7, -RZ, R7.H1_H1 ;  /* 0x30000007ff077230 */ /* 0x000fe40000004100 */
[C---:B------:R-:W-:Y:S01]  /*ad40*/  FMUL.FTZ R12, R11.reuse, R20 ;  /* 0x000000140b0c7220 */ /* 0x040fe20000410000 */
[----:B------:R-:W-:Y:S01]  /*ad50*/  FMUL.FTZ R32, R11, R0 ;  /* 0x000000000b207220 */ /* 0x000fe20000410000 */
[----:B------:R-:W-:Y:S01]  /*ad60*/  FFMA.FTZ R46, R14, R46, -R5 ;  /* 0x0000002e0e2e7223 */ /* 0x000fe20000010805 */
[----:B------:R-:W-:-:S02]  /*ad70*/  HADD2.F32 R11, -RZ, R34.H0_H0 ;  /* 0x20000022ff0b7230 */ /* 0x000fc40000004100 */
[----:B------:R-:W-:Y:S01]  /*ad80*/  FFMA.FTZ R14, R14, R44, R25 ;  /* 0x0000002c0e0e7223 */ /* 0x000fe20000010019 */
[----:B------:R-:W-:Y:S02]  /*ad90*/  HADD2.F32 R13, -RZ, R33.H0_H0 ;  /* 0x20000021ff0d7230 */ /* 0x000fe40000004100 */
[C---:B------:R-:W-:Y:S01]  /*ada0*/  FFMA.FTZ R27, R7.reuse, R0, -R12 ;  /* 0x00000000071b7223 */ /* 0x040fe2000001080c */
[----:B------:R-:W-:Y:S02]  /*adb0*/  HADD2.F32 R5, -RZ, R36.H0_H0 ;  /* 0x20000024ff057230 */ /* 0x000fe40000004100 */
[----:B------:R-:W-:Y:S01]  /*adc0*/  FFMA.FTZ R33, R7, R20, R32 ;  /* 0x0000001407217223 */ /* 0x000fe20000010020 */
[----:B------:R-:W-:Y:S02]  /*add0*/  HADD2.F32 R9, -RZ, R35.H0_H0 ;  /* 0x20000023ff097230 */ /* 0x000fe40000004100 */
[----:B------:R-:W-:Y:S01]  /*ade0*/  FMUL.FTZ R7, R8, R11 ;  /* 0x0000000b08077220 */ /* 0x000fe20000410000 */
[----:B------:R-:W-:-:S02]  /*adf0*/  HADD2.F32 R4, -RZ, R4.H1_H1 ;  /* 0x30000004ff047230 */ /* 0x000fc40000004100 */
        /* <DEDUP_REMOVED lines=18> */
.L_x_10202:
[----:B------:R-:W-:Y:S05]  /*af20*/  BSYNC B0 ;  /* 0x0000000000007941 */ /* 0x000fea0003800000 */
.L_x_10192:
        /* <DEDUP_REMOVED lines=8> */
.L_x_10190:
[----:B------:R-:W-:-:S06]  /*afb0*/  ULOP3.LUT UR4, UR60, 0x1, URZ, 0xfc, !UPT ;  /* 0x000000013c047892 */ /* 0x000fcc000f8efc3f */
[----:B0--3--:R-:W-:-:S05]  /*afc0*/  IMAD.U32 R0, RZ, RZ, UR4 ;  /* 0x00000004ff007e24 */ /* 0x009fca000f8e00ff */
[----:B------:R-:W-:-:S13]  /*afd0*/  ISETP.NE.AND P0, PT, R0, 0x3, PT ;  /* 0x000000030000780c */ /* 0x000fda0003f05270 */
[----:B------:R-:W-:Y:S05]  /*afe0*/  @!P0 BRA `(.L_x_10225) ;  /* 0x0000000000048947 */ /* 0x000fea0003800000 */
[----:B------:R-:W-:Y:S01]  /*aff0*/  BPT.TRAP 0x1 ;  /* 0x000000040000795c */ /* 0x000fe20000300000 */
.L_x_10225:
[----:B-12-4-:R-:W2:Y:S01]  /*b000*/  LDL R3, [R1+0x28] ;  /* 0x0000280001037983 */ /* 0x016ea20000100800 */
[----:B------:R-:W-:Y:S01]  /*b010*/  IMAD R0, R22, 0x8, R16 ;  /* 0x0000000816007824 */ /* 0x000fe200078e0210 */
[----:B--2---:R-:W-:-:S04]  /*b020*/  SHF.L.U32 R5, R3, 0x1f, RZ ;  /* 0x0000001f03057819 */ /* 0x004fc800000006ff */
[----:B------:R0:W1:Y:S01]  /*b030*/  SYNCS.PHASECHK.TRANS64.TRYWAIT P1, [R0+URZ+0x31c30], R5 ;  /* 0x031c3005000075a7 */ /* 0x000062000802017f */
[----:B------:R-:W-:Y:S05]  /*b040*/  @!P0 BRA `(.L_x_10226) ;  /* 0x0000000000048947 */ /* 0x000fea0003800000 */
[----:B------:R-:W-:Y:S01]  /*b050*/  BPT.TRAP 0x1 ;  /* 0x000000040000795c */ /* 0x000fe20000300000 */
.L_x_10226:
[----:B------:R-:W-:Y:S02]  /*b060*/  IMAD R2, R2, 0x1000, R16 ;  /* 0x0000100002027824 */ /* 0x000fe400078e0210 */
[----:B------:R-:W-:-:S03]  /*b070*/  VIADD R4, R16, 0x16a00 ;  /* 0x00016a0010047836 */ /* 0x000fc60000000000 */
[----:B------:R-:W-:Y:S02]  /*b080*/  IADD3 R3, R2, 0xda00, RZ ;  /* 0x0000da0002037810 */ /* 0x000fe40007ffe0ff */
        /* <DEDUP_REMOVED lines=9> */
.L_x_10227:
[----:B------:R-:W3:Y:S01]  /*b120*/  LDL R4, [R1+0x50] ;  /* 0x0000500001047983 */ /* 0x000ee20000100800 */
[----:B--2---:R-:W-:Y:S01]  /*b130*/  LOP3.LUT R2, R3, 0x10000, RZ, 0xfc, !PT ;  /* 0x0001000003027812 */ /* 0x004fe200078efcff */
[----:B------:R-:W-:Y:S02]  /*b140*/  IMAD.MOV.U32 R15, RZ, RZ, -0x7fffffe0 ;  /* 0x80000020ff0f7424 */ /* 0x000fe400078e00ff */
[----:B------:R-:W-:Y:S01]  /*b150*/  IMAD.MOV.U32 R3, RZ, RZ, -0x7fffffe0 ;  /* 0x80000020ff037424 */ /* 0x000fe200078e00ff */
[----:B------:R-:W-:Y:S05]  /*b160*/  WARPSYNC.ALL ;  /* 0x0000000000007948 */ /* 0x000fea0003800000 */
[----:B------:R-:W-:Y:S01]  /*b170*/  R2UR UR7, R15 ;  /* 0x000000000f0772ca */ /* 0x000fe200000e0000 */
[----:B------:R-:W2:Y:S01]  /*b180*/  LDL R101, [R1+0x5c] ;  /* 0x00005c0001657983 */ /* 0x000ea20000100800 */
[----:B------:R-:W-:-:S02]  /*b190*/  R2UR UR4, R2 ;  /* 0x00000000020472ca */ /* 0x000fc400000e0000 */
[C---:B------:R-:W-:Y:S01]  /*b1a0*/  R2UR UR5, R3.reuse ;  /* 0x00000000030572ca */ /* 0x040fe200000e0000 */
[----:B------:R-:W-:Y:S01]  /*b1b0*/  WARPGROUP.ARRIVE ;  /* 0x00000000000079c5 */ /* 0x000fe20000000000 */
[----:B01----:R-:W-:Y:S01]  /*b1c0*/  IMAD.MOV.U32 R5, RZ, RZ, -0x7fffffe0 ;  /* 0x80000020ff057424 */ /* 0x003fe200078e00ff */
[----:B------:R-:W4:Y:S01]  /*b1d0*/  LDL R100, [R1+0x68] ;  /* 0x0000680001647983 */ /* 0x000f220000100800 */
[----:B------:R-:W-:Y:S01]  /*b1e0*/  IMAD.MOV.U32 R7, RZ, RZ, -0x7fffffe0 ;  /* 0x80000020ff077424 */ /* 0x000fe200078e00ff */
[C---:B------:R-:W-:Y:S02]  /*b1f0*/  R2UR UR8, R2.reuse ;  /* 0x00000000020872ca */ /* 0x040fe400000e0000 */
[----:B------:R-:W-:Y:S01]  /*b200*/  R2UR UR9, R3 ;  /* 0x00000000030972ca */ /* 0x000fe200000e0000 */
[----:B------:R-:W4:Y:S01]  /*b210*/  LDL R103, [R1+0x30] ;  /* 0x0000300001677983 */ /* 0x000f220000100800 */
[----:B------:R-:W-:Y:S02]  /*b220*/  R2UR UR11, R7 ;  /* 0x00000000070b72ca */ /* 0x000fe400000e0000 */
[C---:B------:R-:W-:Y:S01]  /*b230*/  R2UR UR12, R2.reuse ;  /* 0x00000000020c72ca */ /* 0x040fe200000e0000 */
[----:B------:R-:W4:Y:S01]  /*b240*/  LDL R102, [R1+0x6c] ;  /* 0x00006c0001667983 */ /* 0x000f220000100800 */
[C---:B------:R-:W-:Y:S01]  /*b250*/  R2UR UR13, R3.reuse ;  /* 0x00000000030d72ca */ /* 0x040fe200000e0000 */
[----:B------:R-:W-:Y:S01]  /*b260*/  IMAD.MOV.U32 R9, RZ, RZ, -0x7fffffe0 ;  /* 0x80000020ff097424 */ /* 0x000fe200078e00ff */
[----:B------:R-:W-:Y:S01]  /*b270*/  R2UR UR16, R2 ;  /* 0x00000000021072ca */ /* 0x000fe200000e0000 */
[----:B------:R-:W4:Y:S01]  /*b280*/  LDL R99, [R1+0x54] ;  /* 0x0000540001637983 */ /* 0x000f220000100800 */
[----:B------:R-:W-:-:S02]  /*b290*/  R2UR UR17, R3 ;  /* 0x00000000031172ca */ /* 0x000fc400000e0000 */
        /* <DEDUP_REMOVED lines=17> */
[----:B------:R-:W-:Y:S02]  /*b3b0*/  VIADD R4, R14, 0xc0 ;  /* 0x000000c00e047836 */ /* 0x000fe40000000000 */
[----:B------:R-:W-:-:S03]  /*b3c0*/  IMAD.MOV.U32 R5, RZ, RZ, -0x7fffffe0 ;  /* 0x80000020ff057424 */ /* 0x000fc600078e00ff */
        /* <DEDUP_REMOVED lines=46> */
[----:B------:R-:W-:Y:S01]  /*b6b0*/  IMAD.MOV.U32 R5, RZ, RZ, -0x7fffffe0 ;  /* 0x80000020ff057424 */ /* 0x000fe200078e00ff */
[----:B------:R-:W-:Y:S01]  /*b6c0*/  IADD3 R4, R14, 0x2, RZ ;  /* 0x000000020e047810 */ /* 0x000fe20007ffe0ff */
[----:B------:R-:W-:Y:S02]  /*b6d0*/  VIADD R12, R2, 0x2 ;  /* 0x00000002020c7836 */ /* 0x000fe40000000000 */
[----:B------:R-:W-:Y:S01]  /*b6e0*/  IMAD.MOV.U32 R13, RZ, RZ, -0x7fffffe0 ;  /* 0x80000020ff0d7424 */ /* 0x000fe200078e00ff */
        /* <DEDUP_REMOVED lines=166> */
[----:B------:R-:W-:Y:S01]  /*c150*/  R2UR UR39, R7 ;  /* 0x00000000072772ca */ /* 0x000fe200000e0000 */
[----:B------:R-:W-:-:S03]  /*c160*/  IMAD.MOV.U32 R7, RZ, RZ, -0x7fffffe0 ;  /* 0x80000020ff077424 */ /* 0x000fc600078e00ff */
        /* <DEDUP_REMOVED lines=181> */
[----:B------:R-:W-:Y:S01]  /*ccc0*/  R2UR UR8, R4 ;  /* 0x00000000040872ca */ /* 0x000fe200000e0000 */
[----:B------:R-:W-:Y:S01]  /*ccd0*/  IMAD.MOV.U32 R21, RZ, RZ, -0x7fffffe0 ;  /* 0x80000020ff157424 */ /* 0x000fe200078e00ff */
[----:B------:R-:W-:Y:S01]  /*cce0*/  R2UR UR9, R5 ;  /* 0x00000000050972ca */ /* 0x000fe200000e0000 */
[----:B--2---:R-:W-:Y:S01]  /*ccf0*/  IMAD R15, R108, -0x90, R101 ;  /* 0xffffff706c0f7824 */ /* 0x004fe200078e0265 */
[----:B------:R-:W-:Y:S01]  /*cd00*/  R2UR UR10, R20 ;  /* 0x00000000140a72ca */ /* 0x000fe200000e0000 */
[----:B------:R-:W-:Y:S01]  /*cd10*/  ULDC UR4, c[0x0][0x9d8] ;  /* 0x0002760000047ab9 */ /* 0x000fe20000000800 */
[----:B------:R-:W-:Y:S01]  /*cd20*/  R2UR UR11, R21 ;  /* 0x00000000150b72ca */ /* 0x000fe200000e0000 */
[----:B------:R-:W-:Y:S01]  /*cd30*/  ULDC UR5, c[0x0][0x988] ;  /* 0x0002620000057ab9 */ /* 0x000fe20000000800 */
[----:B------:R-:W-:-:S02]  /*cd40*/  WARPGROUP.DEPBAR.LE gsb0, 0x0 ;  /* 0x00008000000079c5 */ /* 0x000fc40000010000 */
[----:B------:R-:W-:-:S09]  /*cd50*/  WARPGROUP.ARRIVE ;  /* 0x00000000000079c5 */ /* 0x000fd20000000000 */
        /* <DEDUP_REMOVED lines=37> */
[----:B------:R-:W-:Y:S01]  /*cfb0*/  FMUL.FTZ R96, R88, UR4 ;  /* 0x0000000458607c20 */ /* 0x000fe20008410000 */
[----:B------:R-:W-:Y:S02]  /*cfc0*/  VIADD R21, R15, 0x90 ;  /* 0x000000900f157836 */ /* 0x000fe40000000000 */
[----:B------:R-:W-:Y:S01]  /*cfd0*/  FMUL.FTZ R88, R90, UR4 ;  /* 0x000000045a587c20 */ /* 0x000fe20008410000 */
[----:B------:R-:W-:Y:S01]  /*cfe0*/  FMUL.FTZ R90, R91, UR4 ;  /* 0x000000045b5a7c20 */ /* 0x000fe20008410000 */
[----:B------:R-:W-:Y:S01]  /*cff0*/  FMUL.FTZ R91, R92, UR4 ;  /* 0x000000045c5b7c20 */ /* 0x000fe20008410000 */
[----:B------:R-:W-:Y:S01]  /*d000*/  FMUL.FTZ R118, R48, UR4 ;  /* 0x0000000430767c20 */ /* 0x000fe20008410000 */
[----:B------:R-:W-:Y:S01]  /*d010*/  FMUL.FTZ R92, R94, UR4 ;  /* 0x000000045e5c7c20 */ /* 0x000fe20008410000 */
[----:B----4-:R-:W-:Y:S02]  /*d020*/  IMAD R48, R100, -0x2, R21 ;  /* 0xfffffffe64307824 */ /* 0x010fe400078e0215 */
[----:B------:R-:W-:Y:S01]  /*d030*/  FMUL.FTZ R94, R81, UR4 ;  /* 0x00000004515e7c20 */ /* 0x000fe20008410000 */
[----:B------:R-:W-:-:S02]  /*d040*/  VIADD R20, R14, 0x642 ;  /* 0x000006420e147836 */ /* 0x000fc40000000000 */
[----:B------:R-:W-:Y:S01]  /*d050*/  FMUL.FTZ R81, R82, UR4 ;  /* 0x0000000452517c20 */ /* 0x000fe20008410000 */
[----:B------:R-:W-:Y:S02]  /*d060*/  IMAD.MOV.U32 R21, RZ, RZ, -0x7fffffe0 ;  /* 0x80000020ff157424 */ /* 0x000fe400078e00ff */
[----:B------:R-:W-:Y:S01]  /*d070*/  FMUL.FTZ R82, R83, UR4 ;  /* 0x0000000453527c20 */ /* 0x000fe20008410000 */
[----:B------:R-:W-:Y:S01]  /*d080*/  FMUL.FTZ R83, R84, UR4 ;  /* 0x0000000454537c20 */ /* 0x000fe20008410000 */
[----:B------:R-:W-:Y:S01]  /*d090*/  FMUL.FTZ R84, R86, UR4 ;  /* 0x0000000456547c20 */ /* 0x000fe20008410000 */
[----:B------:R-:W-:Y:S01]  /*d0a0*/  FMUL.FTZ R86, R87, UR4 ;  /* 0x0000000457567c20 */ /* 0x000fe20008410000 */
[----:B------:R-:W-:Y:S01]  /*d0b0*/  R2UR UR10, R20 ;  /* 0x00000000140a72ca */ /* 0x000fe200000e0000 */
[----:B------:R-:W-:Y:S01]  /*d0c0*/  FMUL.FTZ R87, R73, UR4 ;  /* 0x0000000449577c20 */ /* 0x000fe20008410000 */
[----:B------:R-:W-:Y:S02]  /*d0d0*/  R2UR UR11, R21 ;  /* 0x00000000150b72ca */ /* 0x000fe400000e0000 */
[----:B------:R-:W-:-:S02]  /*d0e0*/  R2UR UR8, R4 ;  /* 0x00000000040872ca */ /* 0x000fc400000e0000 */
        /* <DEDUP_REMOVED lines=16> */
[----:B------:R-:W-:Y:S01]  /*d1f0*/  IADD3 R98, -R103, 0x91, R15 ;  /* 0x0000009167627810 */ /* 0x000fe20007ffe10f */
[----:B------:R-:W0:Y:S01]  /*d200*/  MUFU.TANH R96, R96 ;  /* 0x0000006000607308 */ /* 0x000e220000002400 */
[----:B------:R-:W-:Y:S01]  /*d210*/  FMUL.FTZ R59, R60, UR4 ;  /* 0x000000043c3b7c20 */ /* 0x000fe20008410000 */
[----:B------:R-:W-:-:S02]  /*d220*/  WARPGROUP.DEPBAR.LE gsb0, 0x0 ;  /* 0x00008000000079c5 */ /* 0x000fc40000010000 */
[----:B------:R-:W-:-:S04]  /*d230*/  WARPGROUP.ARRIVE ;  /* 0x00000000000079c5 */ /* 0x000fc80000000000 */
[----:B------:R-:W1:Y:S01]  /*d240*/  MUFU.TANH R89, R89 ;  /* 0x0000005900597308 */ /* 0x000e620000002400 */
[----:B------:R-:W-:Y:S01]  /*d250*/  FMUL.FTZ R60, R61, UR4 ;  /* 0x000000043d3c7c20 */ /* 0x000fe20008410000 */
[----:B------:R-:W-:Y:S01]  /*d260*/  HGMMA.64x16x16.F32 R32, gdesc[UR8], R32, gsb0 ;  /* 0x00200000082079f0 */ /* 0x000fe20008000820 */
[----:B------:R-:W-:Y:S01]  /*d270*/  FMUL.FTZ R97, R93, UR4 ;  /* 0x000000045d617c20 */ /* 0x000fe20008410000 */
[----:B------:R-:W-:Y:S01]  /*d280*/  FMUL.FTZ R61, R62, UR4 ;  /* 0x000000043e3d7c20 */ /* 0x000fe20008410000 */
[----:B------:R-:W-:-:S03]  /*d290*/  FMUL.FTZ R62, R63, UR4 ;  /* 0x000000043f3e7c20 */ /* 0x000fc60008410000 */
[----:B------:R-:W2:Y:S01]  /*d2a0*/  MUFU.TANH R91, R91 ;  /* 0x0000005b005b7308 */ /* 0x000ea20000002400 */
[----:B------:R-:W-:Y:S02]  /*d2b0*/  IMAD R63, R99, 0xc0, R102 ;  /* 0x000000c0633f7824 */ /* 0x000fe400078e0266 */
[----:B------:R-:W-:Y:S02]  /*d2c0*/  IMAD R98, R100, -0x2, R98 ;  /* 0xfffffffe64627824 */ /* 0x000fe400078e0262 */
[----:B------:R-:W-:-:S03]  /*d2d0*/  FMUL.FTZ R80, R80, UR4 ;  /* 0x0000000450507c20 */ /* 0x000fc60008410000 */
[----:B------:R-:W3:Y:S01]  /*d2e0*/  MUFU.TANH R97, R97 ;  /* 0x0000006100617308 */ /* 0x000ee20000002400 */
[----:B------:R-:W-:Y:S01]  /*d2f0*/  VIADDMNMX R20, R63, R98, R48, PT ;  /* 0x000000623f147246 */ /* 0x000fe20003800130 */
[----:B------:R-:W-:-:S03]  /*d300*/  VIADD R14, R14, 0x682 ;  /* 0x000006820e0e7836 */ /* 0x000fc60000000000 */
[C---:B------:R-:W-:Y:S02]  /*d310*/  ISETP.GT.AND P1, PT, R20.reuse, RZ, PT ;  /* 0x000000ff1400720c */ /* 0x040fe40003f24270 */
[C---:B------:R-:W-:Y:S01]  /*d320*/  ISETP.GT.AND P2, PT, R20.reuse, 0x1, PT ;  /* 0x000000011400780c */ /* 0x040fe20003f44270 */
[----:B------:R-:W4:Y:S01]  /*d330*/  MUFU.TANH R80, R80 ;  /* 0x0000005000507308 */ /* 0x000f220000002400 */
[----:B------:R-:W-:Y:S01]  /*d340*/  ISETP.GT.AND P4, PT, R20, 0x8, PT ;  /* 0x000000081400780c */ /* 0x000fe20003f84270 */
[----:B------:R-:W-:Y:S01]  /*d350*/  FMUL.FTZ R85, R85, UR4 ;  /* 0x0000000455557c20 */ /* 0x000fe20008410000 */
[----:B0-----:R-:W-:Y:S02]  /*d360*/  FSEL R96, R96, -INF , P1 ;  /* 0xff80000060607808 */ /* 0x001fe40000800000 */
[----:B-1----:R-:W-:-:S03]  /*d370*/  FSEL R89, R89, -INF , P2 ;  /* 0xff80000059597808 */ /* 0x002fc60001000000 */
[----:B------:R-:W0:Y:S01]  /*d380*/  MUFU.TANH R94, R94 ;  /* 0x0000005e005e7308 */ /* 0x000e220000002400 */
[----:B------:R-:W-:Y:S01]  /*d390*/  R2UR UR14, R14 ;  /* 0x000000000e0e72ca */ /* 0x000fe200000e0000 */
[----:B------:R-:W-:Y:S01]  /*d3a0*/  FMUL.FTZ R21, R49, UR4 ;  /* 0x0000000431157c20 */ /* 0x000fe20008410000 */
[----:B------:R-:W-:Y:S01]  /*d3b0*/  FMUL.FTZ R14, R50, UR4 ;  /* 0x00000004320e7c20 */ /* 0x000fe20008410000 */
[----:B------:R-:W-:Y:S01]  /*d3c0*/  ISETP.GT.AND P5, PT, R20, 0x9, PT ;  /* 0x000000091400780c */ /* 0x000fe20003fa4270 */
[----:B------:R-:W-:Y:S01]  /*d3d0*/  FMUL.FTZ R72, R72, UR4 ;  /* 0x0000000448487c20 */ /* 0x000fe20008410000 */
[----:B--2---:R-:W-:Y:S02]  /*d3e0*/  FSEL R50, R91, -INF , P4 ;  /* 0xff8000005b327808 */ /* 0x004fe40002000000 */
[----:B------:R-:W1:Y:S01]  /*d3f0*/  MUFU.TANH R83, R83 ;  /* 0x0000005300537308 */ /* 0x000e620000002400 */
[----:B------:R-:W-:Y:S02]  /*d400*/  FMNMX.FTZ R49, R96, R89, !PT ;  /* 0x0000005960317209 */ /* 0x000fe40007810000 */
[----:B------:R-:W-:-:S02]  /*d410*/  ISETP.GT.AND P3, PT, R20, 0x10, PT ;  /* 0x000000101400780c */ /* 0x000fc40003f64270 */
[----:B---3--:R-:W-:Y:S02]  /*d420*/  FSEL R100, R97, -INF , P5 ;  /* 0xff80000061647808 */ /* 0x008fe40002800000 */
[----:B------:R-:W-:Y:S01]  /*d430*/  FMNMX.FTZ R49, R50, R49, !PT ;  /* 0x0000003132317209 */ /* 0x000fe20007810000 */
[----:B------:R-:W2:Y:S01]  /*d440*/  MUFU.TANH R85, R85 ;  /* 0x0000005500557308 */ /* 0x000ea20000002400 */
[----:B------:R-:W-:Y:S02]  /*d450*/  ISETP.GT.AND P1, PT, R20, 0x11, PT ;  /* 0x000000111400780c */ /* 0x000fe40003f24270 */
[----:B----4-:R-:W-:Y:S02]  /*d460*/  FSEL R80, R80, -INF , P3 ;  /* 0xff80000050507808 */ /* 0x010fe40001800000 */
[----:B------:R-:W-:-:S03]  /*d470*/  FMNMX.FTZ R49, R100, R49, !PT ;  /* 0x0000003164317209 */ /* 0x000fc60007810000 */
[----:B------:R-:W3:Y:S01]  /*d480*/  MUFU.TANH R72, R72 ;  /* 0x0000004800487308 */ /* 0x000ee20000002400 */
[----:B------:R-:W-:Y:S01]  /*d490*/  ISETP.GT.AND P2, PT, R20, 0x18, PT ;  /* 0x000000181400780c */ /* 0x000fe20003f44270 */
[----:B------:R-:W-:Y:S01]  /*d4a0*/  FMUL.FTZ R77, R77, UR4 ;  /* 0x000000044d4d7c20 */ /* 0x000fe20008410000 */
[----:B0-----:R-:W-:Y:S02]  /*d4b0*/  FSEL R94, R94, -INF , P1 ;  /* 0xff8000005e5e7808 */ /* 0x001fe40000800000 */
[----:B------:R-:W-:-:S03]  /*d4c0*/  FMNMX.FTZ R49, R80, R49, !PT ;  /* 0x0000003150317209 */ /* 0x000fc60007810000 */
[----:B------:R-:W0:Y:S01]  /*d4d0*/  MUFU.TANH R87, R87 ;  /* 0x0000005700577308 */ /* 0x000e220000002400 */
[----:B------:R-:W-:Y:S01]  /*d4e0*/  MOV R15, 0x80000020 ;  /* 0x80000020000f7802 */ /* 0x000fe20000000f00 */
[----:B------:R-:W-:Y:S01]  /*d4f0*/  FMUL.FTZ R120, R52, UR4 ;  /* 0x0000000434787c20 */ /* 0x000fe20008410000 */
[----:B------:R-:W-:Y:S01]  /*d500*/  ISETP.GT.AND P4, PT, R20, 0x19, PT ;  /* 0x000000191400780c */ /* 0x000fe20003f84270 */
[----:B------:R-:W-:Y:S01]  /*d510*/  FMUL.FTZ R64, R64, UR4 ;  /* 0x0000000440407c20 */ /* 0x000fe20008410000 */
[----:B-1----:R-:W-:Y:S02]  /*d520*/  FSEL R52, R83, -INF , P2 ;  /* 0xff80000053347808 */ /* 0x002fe40001000000 */
[----:B------:R-:W-:Y:S01]  /*d530*/  FMNMX.FTZ R49, R94, R49, !PT ;  /* 0x000000315e317209 */ /* 0x000fe20007810000 */
[----:B------:R-:W1:Y:S01]  /*d540*/  MUFU.TANH R75, R75 ;  /* 0x0000004b004b7308 */ /* 0x000e620000002400 */
[----:B------:R-:W-:Y:S01]  /*d550*/  R2UR UR15, R15 ;  /* 0x000000000f0f72ca */ /* 0x000fe200000e0000 */
[----:B------:R-:W-:Y:S01]  /*d560*/  FMUL.FTZ R15, R51, UR4 ;  /* 0x00000004330f7c20 */ /* 0x000fe20008410000 */
[----:B------:R-:W-:-:S02]  /*d570*/  ISETP.GT.AND P3, PT, R20, 0x20, PT ;  /* 0x000000201400780c */ /* 0x000fc40003f64270 */
[----:B--2---:R-:W-:Y:S02]  /*d580*/  FSEL R102, R85, -INF , P4 ;  /* 0xff80000055667808 */ /* 0x004fe40002000000 */
[----:B------:R-:W-:Y:S01]  /*d590*/  FMNMX.FTZ R51, R52, R49, !PT ;  /* 0x0000003134337209 */ /* 0x000fe20007810000 */
[----:B------:R-:W2:Y:S01]  /*d5a0*/  MUFU.TANH R77, R77 ;  /* 0x0000004d004d7308 */ /* 0x000ea20000002400 */
[----:B------:R-:W-:Y:S02]  /*d5b0*/  R2UR UR12, R4 ;  /* 0x00000000040c72ca */ /* 0x000fe400000e0000 */
[----:B------:R-:W-:Y:S02]  /*d5c0*/  R2UR UR13, R5 ;  /* 0x00000000050d72ca */ /* 0x000fe400000e0000 */
[----:B------:R-:W-:Y:S02]  /*d5d0*/  ISETP.GT.AND P1, PT, R20, 0x21, PT ;  /* 0x000000211400780c */ /* 0x000fe40003f24270 */
[----:B---3--:R-:W-:Y:S01]  /*d5e0*/  FSEL R72, R72, -INF , P3 ;  /* 0xff80000048487808 */ /* 0x008fe20001800000 */
[----:B------:R-:W3:Y:S01]  /*d5f0*/  MUFU.TANH R64, R64 ;  /* 0x0000004000407308 */ /* 0x000ee20000002400 */
[----:B------:R-:W-:Y:S01]  /*d600*/  FMNMX.FTZ R51, R102, R51, !PT ;  /* 0x0000003366337209 */ /* 0x000fe20007810000 */
[----:B------:R-:W-:Y:S01]  /*d610*/  FMUL.FTZ R49, R40, UR4 ;  /* 0x0000000428317c20 */ /* 0x000fe20008410000 */
[----:B------:R-:W-:-:S02]  /*d620*/  WARPGROUP.DEPBAR.LE gsb0, 0x0 ;  /* 0x00008000000079c5 */ /* 0x000fc40000010000 */
[----:B------:R-:W-:Y:S01]  /*d630*/  ISETP.GT.AND P2, PT, R20, 0x28, PT ;  /* 0x000000281400780c */ /* 0x000fe20003f44270 */
[----:B------:R-:W-:Y:S01]  /*d640*/  FMUL.FTZ R69, R69, UR4 ;  /* 0x0000000445457c20 */ /* 0x000fe20008410000 */
[----:B0-----:R-:W-:Y:S01]  /*d650*/  FSEL R40, R87, -INF , P1 ;  /* 0xff80000057287808 */ /* 0x001fe20000800000 */
[----:B------:R-:W0:Y:S01]  /*d660*/  MUFU.TANH R79, R79 ;  /* 0x0000004f004f7308 */ /* 0x000e220000002400 */
[----:B------:R-:W-:Y:S01]  /*d670*/  FMNMX.FTZ R51, R72, R51, !PT ;  /* 0x0000003348337209 */ /* 0x000fe20007810000 */
[----:B------:R-:W-:Y:S01]  /*d680*/  WARPGROUP.ARRIVE ;  /* 0x00000000000079c5 */ /* 0x000fe20000000000 */
[----:B------:R-:W-:Y:S02]  /*d690*/  ISETP.GT.AND P3, PT, R20, 0x29, PT ;  /* 0x000000291400780c */ /* 0x000fe40003f64270 */
[----:B-1----:R-:W-:Y:S02]  /*d6a0*/  FSEL R104, R75, -INF , P2 ;  /* 0xff8000004b687808 */ /* 0x002fe40001000000 */
[----:B------:R-:W-:Y:S01]  /*d6b0*/  FMNMX.FTZ R51, R40, R51, !PT ;  /* 0x0000003328337209 */ /* 0x000fe20007810000 */
[----:B------:R-:W1:Y:S01]  /*d6c0*/  MUFU.TANH R67, R67 ;  /* 0x0000004300437308 */ /* 0x000e620000002400 */
[----:B------:R-:W-:Y:S01]  /*d6d0*/  HGMMA.64x16x16.F32 R24, gdesc[UR12], R24, gsb0 ;  /* 0x002000000c1879f0 */ /* 0x000fe20008000818 */
[----:B------:R-:W-:Y:S01]  /*d6e0*/  ISETP.GT.AND P1, PT, R20, 0x30, PT ;  /* 0x000000301400780c */ /* 0x000fe20003f24270 */
[----:B------:R-:W-:Y:S01]  /*d6f0*/  FMUL.FTZ R57, R57, UR4 ;  /* 0x0000000439397c20 */ /* 0x000fe20008410000 */
[----:B--2---:R-:W-:-:S02]  /*d700*/  FSEL R106, R77, -INF , P3 ;  /* 0xff8000004d6a7808 */ /* 0x004fc40001800000 */
[----:B------:R-:W-:Y:S02]  /*d710*/  FMNMX.FTZ R51, R104, R51, !PT ;  /* 0x0000003368337209 */ /* 0x000fe40007810000 */
[----:B------:R-:W2:Y:S01]  /*d720*/  MUFU.TANH R69, R69 ;  /* 0x0000004500457308 */ /* 0x000ea20000002400 */
[----:B------:R-:W-:Y:S02]  /*d730*/  ISETP.GT.AND P2, PT, R20, 0x31, PT ;  /* 0x000000311400780c */ /* 0x000fe40003f44270 */
[----:B---3--:R-:W-:Y:S02]  /*d740*/  FSEL R64, R64, -INF , P1 ;  /* 0xff80000040407808 */ /* 0x008fe40000800000 */
[----:B------:R-:W-:-:S03]  /*d750*/  FMNMX.FTZ R51, R106, R51, !PT ;  /* 0x000000336a337209 */ /* 0x000fc60007810000 */
[----:B------:R-:W3:Y:S01]  /*d760*/  MUFU.TANH R71, R71 ;  /* 0x0000004700477308 */ /* 0x000ee20000002400 */
[----:B------:R-:W-:Y:S01]  /*d770*/  FMUL.FTZ R126, R44, UR4 ;  /* 0x000000042c7e7c20 */ /* 0x000fe20008410000 */
[----:B------:R-:W-:Y:S02]  /*d780*/  ISETP.GT.AND P1, PT, R20, 0x38, PT ;  /* 0x000000381400780c */ /* 0x000fe40003f24270 */
[----:B0-----:R-:W-:Y:S02]  /*d790*/  FSEL R44, R79, -INF , P2 ;  /* 0xff8000004f2c7808 */ /* 0x001fe40001000000 */
[----:B------:R-:W-:Y:S02]  /*d7a0*/  FMNMX.FTZ R51, R64, R51, !PT ;  /* 0x0000003340337209 */ /* 0x000fe40007810000 */
[----:B------:R-:W0:Y:S01]  /*d7b0*/  MUFU.TANH R57, R57 ;  /* 0x0000003900397308 */ /* 0x000e220000002400 */
[----:B------:R-:W-:Y:S02]  /*d7c0*/  ISETP.GT.AND P2, PT, R20, 0x39, PT ;  /* 0x000000391400780c */ /* 0x000fe40003f44270 */
[----:B-1----:R-:W-:-:S02]  /*d7d0*/  FSEL R110, R67, -INF , P1 ;  /* 0xff800000436e7808 */ /* 0x002fc40000800000 */
[----:B------:R-:W-:-:S03]  /*d7e0*/  FMNMX.FTZ R51, R44, R51, !PT ;  /* 0x000000332c337209 */ /* 0x000fc60007810000 */
[----:B------:R-:W1:Y:S01]  /*d7f0*/  MUFU.TANH R59, R59 ;  /* 0x0000003b003b7308 */ /* 0x000e620000002400 */
[----:B------:R-:W-:Y:S02]  /*d800*/  ISETP.GT.AND P1, PT, R20, 0x40, PT ;  /* 0x000000401400780c */ /* 0x000fe40003f24270 */
[----:B--2---:R-:W-:Y:S02]  /*d810*/  FSEL R112, R69, -INF , P2 ;  /* 0xff80000045707808 */ /* 0x004fe40001000000 */
[----:B------:R-:W-:-:S03]  /*d820*/  FMNMX.FTZ R51, R110, R51, !PT ;  /* 0x000000336e337209 */ /* 0x000fc60007810000 */
[----:B------:R-:W2:Y:S01]  /*d830*/  MUFU.TANH R60, R60 ;  /* 0x0000003c003c7308 */ /* 0x000ea20000002400 */
[----:B------:R-:W-:Y:S01]  /*d840*/  FMUL.FTZ R130, R32, UR4 ;  /* 0x0000000420827c20 */ /* 0x000fe20008410000 */
[----:B------:R-:W-:Y:S02]  /*d850*/  ISETP.GT.AND P2, PT, R20, 0x41, PT ;  /* 0x000000411400780c */ /* 0x000fe40003f44270 */
[----:B---3--:R-:W-:Y:S02]  /*d860*/  FSEL R32, R71, -INF , P1 ;  /* 0xff80000047207808 */ /* 0x008fe40000800000 */
[----:B------:R-:W-:Y:S02]  /*d870*/  FMNMX.FTZ R51, R112, R51, !PT ;  /* 0x0000003370337209 */ /* 0x000fe40007810000 */
[----:B------:R-:W3:Y:S01]  /*d880*/  MUFU.TANH R118, R118 ;  /* 0x0000007600767308 */ /* 0x000ee20000002400 */
[----:B------:R-:W-:Y:S01]  /*d890*/  ISETP.GT.AND P1, PT, R20, 0x48, PT ;  /* 0x000000481400780c */ /* 0x000fe20003f24270 */
[----:B------:R-:W-:Y:S01]  /*d8a0*/  FMUL.FTZ R122, R53, UR4 ;  /* 0x00000004357a7c20 */ /* 0x000fe20008410000 */
[----:B0-----:R-:W-:-:S02]  /*d8b0*/  FSEL R114, R57, -INF , P2 ;  /* 0xff80000039727808 */ /* 0x001fc40001000000 */
[----:B------:R-:W-:-:S03]  /*d8c0*/  FMNMX.FTZ R51, R32, R51, !PT ;  /* 0x0000003320337209 */ /* 0x000fc60007810000 */
[----:B------:R-:W0:Y:S01]  /*d8d0*/  MUFU.TANH R21, R21 ;  /* 0x0000001500157308 */ /* 0x000e220000002400 */
[----:B------:R-:W-:Y:S02]  /*d8e0*/  ISETP.GT.AND P2, PT, R20, 0x49, PT ;  /* 0x000000491400780c */ /* 0x000fe40003f44270 */
[----:B-1----:R-:W-:Y:S02]  /*d8f0*/  FSEL R116, R59, -INF , P1 ;  /* 0xff8000003b747808 */ /* 0x002fe40000800000 */
[----:B------:R-:W-:-:S03]  /*d900*/  FMNMX.FTZ R51, R114, R51, !PT ;  /* 0x0000003372337209 */ /* 0x000fc60007810000 */
[----:B------:R-:W1:Y:S01]  /*d910*/  MUFU.TANH R120, R120 ;  /* 0x0000007800787308 */ /* 0x000e620000002400 */
[----:B------:R-:W-:Y:S01]  /*d920*/  ISETP.GT.AND P1, PT, R20, 0x50, PT ;  /* 0x000000501400780c */ /* 0x000fe20003f24270 */
[----:B------:R-:W-:Y:S01]  /*d930*/  FMUL.FTZ R124, R41, UR4 ;  /* 0x00000004297c7c20 */ /* 0x000fe20008410000 */
[----:B--2---:R-:W-:Y:S02]  /*d940*/  FSEL R60, R60, -INF , P2 ;  /* 0xff8000003c3c7808 */ /* 0x004fe40001000000 */
[----:B------:R-:W-:-:S03]  /*d950*/  FMNMX.FTZ R51, R116, R51, !PT ;  /* 0x0000003374337209 */ /* 0x000fc60007810000 */
[----:B------:R-:W2:Y:S01]  /*d960*/  MUFU.TANH R122, R122 ;  /* 0x0000007a007a7308 */ /* 0x000ea20000002400 */
[----:B------:R-:W-:Y:S02]  /*d970*/  ISETP.GT.AND P2, PT, R20, 0x51, PT ;  /* 0x000000511400780c */ /* 0x000fe40003f44270 */
[----:B---3--:R-:W-:Y:S02]  /*d980*/  FSEL R118, R118, -INF , P1 ;  /* 0xff80000076767808 */ /* 0x008fe40000800000 */
[----:B------:R-:W-:-:S03]  /*d990*/  FMNMX.FTZ R51, R60, R51, !PT ;  /* 0x000000333c337209 */ /* 0x000fc60007810000 */
[----:B------:R-:W3:Y:S01]  /*d9a0*/  MUFU.TANH R49, R49 ;  /* 0x0000003100317308 */ /* 0x000ee20000002400 */
[----:B------:R-:W-:Y:S01]  /*d9b0*/  FMUL.FTZ R132, R36, UR4 ;  /* 0x0000000424847c20 */ /* 0x000fe20008410000 */
[----:B------:R-:W-:Y:S01]  /*d9c0*/  ISETP.GT.AND P1, PT, R20, 0x58, PT ;  /* 0x000000581400780c */ /* 0x000fe20003f24270 */
[----:B------:R-:W-:Y:S01]  /*d9d0*/  FMUL.FTZ R128, R45, UR4 ;  /* 0x000000042d807c20 */ /* 0x000fe20008410000 */
[----:B0-----:R-:W-:Y:S02]  /*d9e0*/  FSEL R36, R21, -INF , P2 ;  /* 0xff80000015247808 */ /* 0x001fe40001000000 */
[----:B------:R-:W-:Y:S02]  /*d9f0*/  FMNMX.FTZ R51, R118, R51, !PT ;  /* 0x0000003376337209 */ /* 0x000fe40007810000 */
[----:B------:R-:W0:Y:S01]  /*da00*/  MUFU.TANH R124, R124 ;  /* 0x0000007c007c7308 */ /* 0x000e220000002400 */
[----:B------:R-:W-:Y:S02]  /*da10*/  ISETP.GT.AND P2, PT, R20, 0x59, PT ;  /* 0x000000591400780c */ /* 0x000fe40003f44270 */
[----:B-1----:R-:W-:-:S02]  /*da20*/  FSEL R120, R120, -INF , P1 ;  /* 0xff80000078787808 */ /* 0x002fc40000800000 */
[----:B------:R-:W-:-:S03]  /*da30*/  FMNMX.FTZ R51, R36, R51, !PT ;  /* 0x0000003324337209 */ /* 0x000fc60007810000 */
[----:B------:R-:W1:Y:S01]  /*da40*/  MUFU.TANH R126, R126 ;  /* 0x0000007e007e7308 */ /* 0x000e620000002400 */
[----:B------:R-:W-:Y:S01]  /*da50*/  ISETP.GT.AND P1, PT, R20, 0x60, PT ;  /* 0x000000601400780c */ /* 0x000fe20003f24270 */
[----:B------:R-:W-:Y:S01]  /*da60*/  FMUL.FTZ R33, R33, UR4 ;  /* 0x0000000421217c20 */ /* 0x000fe20008410000 */
[----:B--2---:R-:W-:Y:S02]  /*da70*/  FSEL R122, R122, -INF , P2 ;  /* 0xff8000007a7a7808 */ /* 0x004fe40001000000 */
[----:B------:R-:W-:-:S03]  /*da80*/  FMNMX.FTZ R51, R120, R51, !PT ;  /* 0x0000003378337209 */ /* 0x000fc60007810000 */
[----:B------:R-:W2:Y:S01]  /*da90*/  MUFU.TANH R128, R128 ;  /* 0x0000008000807308 */ /* 0x000ea20000002400 */
[----:B------:R-:W-:Y:S02]  /*daa0*/  WARPGROUP.DEPBAR.LE gsb0, 0x0 ;  /* 0x00008000000079c5 */ /* 0x000fe40000010000 */
[----:B------:R-:W-:Y:S01]  /*dab0*/  FMUL.FTZ R21, R24, UR4 ;  /* 0x0000000418157c20 */ /* 0x000fe20008410000 */
[----:B------:R-:W-:Y:S02]  /*dac0*/  ISETP.GT.AND P2, PT, R20, 0x61, PT ;  /* 0x000000611400780c */ /* 0x000fe40003f44270 */
[----:B---3--:R-:W-:Y:S02]  /*dad0*/  FSEL R24, R49, -INF , P1 ;  /* 0xff80000031187808 */ /* 0x008fe40000800000 */
[----:B------:R-:W3:Y:S01]  /*dae0*/  MUFU.TANH R130, R130 ;  /* 0x0000008200827308 */ /* 0x000ee20000002400 */
[----:B------:R-:W-:Y:S01]  /*daf0*/  FMNMX.FTZ R51, R122, R51, !PT ;  /* 0x000000337a337209 */ /* 0x000fe20007810000 */
[----:B------:R-:W-:Y:S01]  /*db00*/  FMUL.FTZ R37, R37, UR4 ;  /* 0x0000000425257c20 */ /* 0x000fe20008410000 */
[----:B------:R-:W-:-:S02]  /*db10*/  ISETP.GT.AND P1, PT, R20, 0x68, PT ;  /* 0x000000681400780c */ /* 0x000fc40003f24270 */
[----:B0-----:R-:W-:Y:S02]  /*db20*/  FSEL R124, R124, -INF , P2 ;  /* 0xff8000007c7c7808 */ /* 0x001fe40001000000 */
[----:B------:R-:W-:Y:S01]  /*db30*/  FMNMX.FTZ R51, R24, R51, !PT ;  /* 0x0000003318337209 */ /* 0x000fe20007810000 */
[----:B------:R-:W0:Y:S01]  /*db40*/  MUFU.TANH R33, R33 ;  /* 0x0000002100217308 */ /* 0x000e220000002400 */
[----:B------:R-:W-:Y:S02]  /*db50*/  ISETP.GT.AND P2, PT, R20, 0x69, PT ;  /* 0x000000691400780c */ /* 0x000fe40003f44270 */
[----:B-1----:R-:W-:Y:S02]  /*db60*/  FSEL R126, R126, -INF , P1 ;  /* 0xff8000007e7e7808 */ /* 0x002fe40000800000 */
[----:B------:R-:W-:-:S03]  /*db70*/  FMNMX.FTZ R51, R124, R51, !PT ;  /* 0x000000337c337209 */ /* 0x000fc60007810000 */
[----:B------:R-:W1:Y:S01]  /*db80*/  MUFU.TANH R132, R132 ;  /* 0x0000008400847308 */ /* 0x000e620000002400 */
[----:B------:R-:W-:Y:S02]  /*db90*/  ISETP.GT.AND P1, PT, R20, 0x70, PT ;  /* 0x000000701400780c */ /* 0x000fe40003f24270 */
[----:B--2---:R-:W-:Y:S02]  /*dba0*/  FSEL R128, R128, -INF , P2 ;  /* 0xff80000080807808 */ /* 0x004fe40001000000 */
[----:B------:R-:W-:-:S03]  /*dbb0*/  FMNMX.FTZ R51, R126, R51, !PT ;  /* 0x000000337e337209 */ /* 0x000fc60007810000 */
[----:B------:R-:W2:Y:S01]  /*dbc0*/  MUFU.TANH R37, R37 ;  /* 0x0000002500257308 */ /* 0x000ea20000002400 */
[----:B------:R-:W-:Y:S01]  /*dbd0*/  FMUL.FTZ R25, R25, UR4 ;  /* 0x0000000419197c20 */ /* 0x000fe20008410000 */
[----:B------:R-:W-:Y:S01]  /*dbe0*/  ISETP.GT.AND P2, PT, R20, 0x71, PT ;  /* 0x000000711400780c */ /* 0x000fe20003f44270 */
[----:B------:R-:W-:Y:S01]  /*dbf0*/  FMUL.FTZ R41, R28, UR4 ;  /* 0x000000041c297c20 */ /* 0x000fe20008410000 */
[----:B---3--:R-:W-:Y:S02]  /*dc00*/  FSEL R130, R130, -INF , P1 ;  /* 0xff80000082827808 */ /* 0x008fe40000800000 */
[----:B------:R-:W-:Y:S02]  /*dc10*/  FMNMX.FTZ R51, R128, R51, !PT ;  /* 0x0000003380337209 */ /* 0x000fe40007810000 */
[----:B------:R-:W3:Y:S01]  /*dc20*/  MUFU.TANH R21, R21 ;  /* 0x0000001500157308 */ /* 0x000ee20000002400 */
[----:B------:R-:W-:Y:S02]  /*dc30*/  ISETP.GT.AND P1, PT, R20, 0x78, PT ;  /* 0x000000781400780c */ /* 0x000fe40003f24270 */
[----:B0-----:R-:W-:-:S02]  /*dc40*/  FSEL R28, R33, -INF , P2 ;  /* 0xff800000211c7808 */ /* 0x001fc40001000000 */
[----:B------:R-:W-:-:S03]  /*dc50*/  FMNMX.FTZ R51, R130, R51, !PT ;  /* 0x0000003382337209 */ /* 0x000fc60007810000 */
[----:B------:R0:W4:Y:S01]  /*dc60*/  MUFU.TANH R136, R25 ;  /* 0x0000001900887308 */ /* 0x0001220000002400 */
[----:B------:R-:W-:Y:S01]  /*dc70*/  FMUL.FTZ R29, R29, UR4 ;  /* 0x000000041d1d7c20 */ /* 0x000fe20008410000 */
[----:B------:R-:W-:Y:S02]  /*dc80*/  ISETP.GT.AND P2, PT, R20, 0x79, PT ;  /* 0x000000791400780c */ /* 0x000fe40003f44270 */
[----:B-1----:R-:W-:Y:S02]  /*dc90*/  FSEL R132, R132, -INF , P1 ;  /* 0xff80000084847808 */ /* 0x002fe40000800000 */
[----:B------:R-:W-:Y:S02]  /*dca0*/  FMNMX.FTZ R51, R28, R51, !PT ;  /* 0x000000331c337209 */ /* 0x000fe40007810000 */
[----:B------:R-:W1:Y:S01]  /*dcb0*/  MUFU.TANH R41, R41 ;  /* 0x0000002900297308 */ /* 0x000e620000002400 */
[----:B------:R-:W-:Y:S02]  /*dcc0*/  ISETP.GT.AND P1, PT, R20, 0x80, PT ;  /* 0x000000801400780c */ /* 0x000fe40003f24270 */
[----:B--2---:R-:W-:-:S02]  /*dcd0*/  FSEL R134, R37, -INF , P2 ;  /* 0xff80000025867808 */ /* 0x004fc40001000000 */
[----:B------:R-:W-:-:S03]  /*dce0*/  FMNMX.FTZ R51, R132, R51, !PT ;  /* 0x0000003384337209 */ /* 0x000fc60007810000 */
[----:B------:R-:W2:Y:S01]  /*dcf0*/  MUFU.TANH R140, R29 ;  /* 0x0000001d008c7308 */ /* 0x000ea20000002400 */
[----:B0-----:R-:W-:Y:S01]  /*dd00*/  FMUL.FTZ R25, R54, UR4 ;  /* 0x0000000436197c20 */ /* 0x001fe20008410000 */
[----:B------:R-:W-:Y:S02]  /*dd10*/  ISETP.GT.AND P2, PT, R20, 0x81, PT ;  /* 0x000000811400780c */ /* 0x000fe40003f44270 */
[----:B---3--:R-:W-:Y:S02]  /*dd20*/  FSEL R54, R21, -INF , P1 ;  /* 0xff80000015367808 */ /* 0x008fe40000800000 */
[----:B------:R-:W-:Y:S02]  /*dd30*/  FMNMX.FTZ R51, R134, R51, !PT ;  /* 0x0000003386337209 */ /* 0x000fe40007810000 */
[----:B------:R-:W-:Y:S02]  /*dd40*/  ISETP.GT.AND P1, PT, R20, 0x88, PT ;  /* 0x000000881400780c */ /* 0x000fe40003f24270 */
[----:B----4-:R-:W-:-:S02]  /*dd50*/  FSEL R136, R136, -INF , P2 ;  /* 0xff80000088887808 */ /* 0x010fc40001000000 */
[----:B------:R-:W-:Y:S02]  /*dd60*/  FMNMX.FTZ R51, R54, R51, !PT ;  /* 0x0000003336337209 */ /* 0x000fe40007810000 */
[----:B------:R-:W-:Y:S02]  /*dd70*/  ISETP.GT.AND P2, PT, R20, 0x89, PT ;  /* 0x000000891400780c */ /* 0x000fe40003f44270 */
[----:B-1----:R-:W-:Y:S02]  /*dd80*/  FSEL R138, R41, -INF , P1 ;  /* 0xff800000298a7808 */ /* 0x002fe40000800000 */
[----:B------:R-:W-:Y:S02]  /*dd90*/  FMNMX.FTZ R51, R136, R51, !PT ;  /* 0x0000003388337209 */ /* 0x000fe40007810000 */
[----:B--2---:R-:W-:Y:S02]  /*dda0*/  FSEL R140, R140, -INF , P2 ;  /* 0xff8000008c8c7808 */ /* 0x004fe40001000000 */
[----:B------:R-:W-:-:S04]  /*ddb0*/  FMNMX.FTZ R51, R138, R51, !PT ;  /* 0x000000338a337209 */ /* 0x000fc80007810000 */
[----:B------:R-:W-:-:S05]  /*ddc0*/  FMNMX.FTZ R51, R140, R51, !PT ;  /* 0x000000338c337209 */ /* 0x000fca0007810000 */
[----:B------:R-:W0:Y:S02]  /*ddd0*/  SHFL.BFLY PT, R20, R51, 0x2, 0x1f ;  /* 0x0c401f0033147f89 */ /* 0x000e2400000e0000 */
[----:B0-----:R-:W-:-:S05]  /*dde0*/  FMNMX.FTZ R21, R51, R20, !PT ;  /* 0x0000001433157209 */ /* 0x001fca0007810000 */
[----:B------:R-:W0:Y:S01]  /*ddf0*/  SHFL.BFLY PT, R20, R21, 0x1, 0x1f ;  /* 0x0c201f0015147f89 */ /* 0x000e2200000e0000 */
[----:B------:R-:W-:Y:S01]  /*de00*/  FMUL.FTZ R37, R43, UR4 ;  /* 0x000000042b257c20 */ /* 0x000fe20008410000 */
[----:B------:R-:W-:Y:S01]  /*de10*/  FMUL.FTZ R43, R30, UR4 ;  /* 0x000000041e2b7c20 */ /* 0x000fe20008410000 */
[----:B------:R-:W1:Y:S01]  /*de20*/  MUFU.TANH R88, R88 ;  /* 0x0000005800587308 */ /* 0x000e620000002400 */
[----:B------:R-:W-:Y:S01]  /*de30*/  FMUL.FTZ R93, R95, UR4 ;  /* 0x000000045f5d7c20 */ /* 0x000fe20008410000 */
[----:B------:R-:W-:Y:S01]  /*de40*/  FMUL.FTZ R45, R31, UR4 ;  /* 0x000000041f2d7c20 */ /* 0x000fe20008410000 */
[----:B------:R-:W-:-:S05]  /*de50*/  IADD3 R63, R98, 0x8, R63 ;  /* 0x00000008623f7810 */ /* 0x000fca0007ffe03f */
[----:B------:R-:W2:Y:S01]  /*de60*/  MUFU.TANH R90, R90 ;  /* 0x0000005a005a7308 */ /* 0x000ea20000002400 */
[----:B0-----:R-:W-:Y:S01]  /*de70*/  FMNMX.FTZ R20, R21, R20, !PT ;  /* 0x0000001415147209 */ /* 0x001fe20007810000 */
[----:B------:R-:W-:-:S03]  /*de80*/  IMAD.U32 R21, RZ, RZ, UR5 ;  /* 0x00000005ff157e24 */ /* 0x000fc6000f8e00ff */
[C---:B------:R-:W-:Y:S01]  /*de90*/  FSETP.NEU.FTZ.AND P1, PT, R20.reuse, -INF , PT ;  /* 0xff8000001400780b */ /* 0x040fe20003f3d000 */
[----:B------:R-:W-:Y:S02]  /*dea0*/  FMUL.FTZ R30, R20, R21 ;  /* 0x00000015141e7220 */ /* 0x000fe40000410000 */
[----:B------:R-:W0:Y:S03]  /*deb0*/  MUFU.TANH R92, R92 ;  /* 0x0000005c005c7308 */ /* 0x000e260000002400 */
[----:B------:R-:W-:Y:S01]  /*dec0*/  FSEL R31, R30, RZ, P1 ;  /* 0x000000ff1e1f7208 */ /* 0x000fe20000800000 */
[----:B------:R-:W-:-:S04]  /*ded0*/  FMUL.FTZ R41, R46, UR4 ;  /* 0x000000042e297c20 */ /* 0x000fc80008410000 */
[----:B------:R-:W3:Y:S01]  /*dee0*/  MUFU.TANH R93, R93 ;  /* 0x0000005d005d7308 */ /* 0x000ee20000002400 */
[----:B------:R-:W-:Y:S01]  /*def0*/  FFMA.FTZ R46, R50, R21, -R31 ;  /* 0x00000015322e7223 */ /* 0x000fe2000001081f */
[----:B------:R-:W-:-:S04]  /*df00*/  VIMNMX R50, R48, R63, PT ;  /* 0x0000003f30327248 */ /* 0x000fc80003fe0100 */
[C---:B------:R-:W-:Y:S02]  /*df10*/  ISETP.GT.AND P1, PT, R50.reuse, RZ, PT ;  /* 0x000000ff3200720c */ /* 0x040fe40003f24270 */
[----:B------:R-:W4:Y:S01]  /*df20*/  MUFU.TANH R81, R81 ;  /* 0x0000005100517308 */ /* 0x000f220000002400 */
[C---:B------:R-:W-:Y:S02]  /*df30*/  ISETP.GT.AND P2, PT, R50.reuse, 0x1, PT ;  /* 0x000000013200780c */ /* 0x040fe40003f44270 */
[----:B------:R-:W-:Y:S02]  /*df40*/  ISETP.GT.AND P3, PT, R50, 0x8, PT ;  /* 0x000000083200780c */ /* 0x000fe40003f64270 */
[----:B-1----:R-:W-:Y:S02]  /*df50*/  FSEL R88, R88, -INF , P1 ;  /* 0xff80000058587808 */ /* 0x002fe40000800000 */
[----:B--2---:R-:W-:Y:S01]  /*df60*/  FSEL R90, R90, -INF , P2 ;  /* 0xff8000005a5a7808 */ /* 0x004fe20001000000 */
[----:B------:R-:W1:Y:S01]  /*df70*/  MUFU.TANH R82, R82 ;  /* 0x0000005200527308 */ /* 0x000e620000002400 */
[----:B------:R-:W-:-:S02]  /*df80*/  ISETP.GT.AND P1, PT, R50, 0x9, PT ;  /* 0x000000093200780c */ /* 0x000fc40003f24270 */
[----:B0-----:R-:W-:Y:S02]  /*df90*/  FSEL R92, R92, -INF , P3 ;  /* 0xff8000005c5c7808 */ /* 0x001fe40001800000 */
[----:B------:R-:W-:-:S03]  /*dfa0*/  FMNMX.FTZ R53, R88, R90, !PT ;  /* 0x0000005a58357209 */ /* 0x000fc60007810000 */
[----:B------:R-:W0:Y:S01]  /*dfb0*/  MUFU.TANH R84, R84 ;  /* 0x0000005400547308 */ /* 0x000e220000002400 */
[--C-:B------:R-:W-:Y:S01]  /*dfc0*/  FFMA.FTZ R48, R80, R21, -R31.reuse ;  /* 0x0000001550307223 */ /* 0x100fe2000001081f */
[----:B------:R-:W-:Y:S02]  /*dfd0*/  ISETP.GT.AND P2, PT, R50, 0x10, PT ;  /* 0x000000103200780c */ /* 0x000fe40003f44270 */
[----:B---3--:R-:W-:Y:S02]  /*dfe0*/  FSEL R80, R93, -INF , P1 ;  /* 0xff8000005d507808 */ /* 0x008fe40000800000 */
[----:B------:R-:W-:Y:S02]  /*dff0*/  FMNMX.FTZ R53, R92, R53, !PT ;  /* 0x000000355c357209 */ /* 0x000fe40007810000 */
[----:B------:R-:W2:Y:S01]  /*e000*/  MUFU.TANH R86, R86 ;  /* 0x0000005600567308 */ /* 0x000ea20000002400 */
[----:B------:R-:W-:Y:S01]  /*e010*/  FFMA.FTZ R51, R94, R21, -R31 ;  /* 0x000000155e337223 */ /* 0x000fe2000001081f */
[----:B------:R-:W-:-:S02]  /*e020*/  ISETP.GT.AND P1, PT, R50, 0x11, PT ;  /* 0x000000113200780c */ /* 0x000fc40003f24270 */
[----:B----4-:R-:W-:Y:S02]  /*e030*/  FSEL R94, R81, -INF , P2 ;  /* 0xff800000515e7808 */ /* 0x010fe40001000000 */
[----:B------:R-:W-:Y:S02]  /*e040*/  FMNMX.FTZ R53, R80, R53, !PT ;  /* 0x0000003550357209 */ /* 0x000fe40007810000 */
[----:B------:R-:W3:Y:S01]  /*e050*/  MUFU.TANH R73, R73 ;  /* 0x0000004900497308 */ /* 0x000ee20000002400 */
[----:B------:R-:W-:Y:S02]  /*e060*/  ISETP.GT.AND P2, PT, R50, 0x18, PT ;  /* 0x000000183200780c */ /* 0x000fe40003f44270 */
[----:B-1----:R-:W-:Y:S02]  /*e070*/  FSEL R82, R82, -INF , P1 ;  /* 0xff80000052527808 */ /* 0x002fe40000800000 */
[----:B------:R-:W-:-:S03]  /*e080*/  FMNMX.FTZ R53, R94, R53, !PT ;  /* 0x000000355e357209 */ /* 0x000fc60007810000 */
[----:B------:R-:W1:Y:S01]  /*e090*/  MUFU.TANH R74, R74 ;  /* 0x0000004a004a7308 */ /* 0x000e620000002400 */
[----:B------:R-:W-:Y:S01]  /*e0a0*/  FMUL.FTZ R29, R55, UR4 ;  /* 0x00000004371d7c20 */ /* 0x000fe20008410000 */
[----:B------:R-:W-:Y:S02]  /*e0b0*/  ISETP.GT.AND P1, PT, R50, 0x19, PT ;  /* 0x000000193200780c */ /* 0x000fe40003f24270 */
[----:B0-----:R-:W-:Y:S02]  /*e0c0*/  FSEL R84, R84, -INF , P2 ;  /* 0xff80000054547808 */ /* 0x001fe40001000000 */
[----:B------:R-:W-:Y:S02]  /*e0d0*/  FMNMX.FTZ R55, R82, R53, !PT ;  /* 0x0000003552377209 */ /* 0x000fe40007810000 */
[----:B------:R-:W0:Y:S01]  /*e0e0*/  MUFU.TANH R76, R76 ;  /* 0x0000004c004c7308 */ /* 0x000e220000002400 */
[----:B------:R-:W-:Y:S02]  /*e0f0*/  ISETP.GT.AND P2, PT, R50, 0x20, PT ;  /* 0x000000203200780c */ /* 0x000fe40003f44270 */
[----:B--2---:R-:W-:-:S02]  /*e100*/  FSEL R86, R86, -INF , P1 ;  /* 0xff80000056567808 */ /* 0x004fc40000800000 */
[----:B------:R-:W-:-:S03]  /*e110*/  FMNMX.FTZ R55, R84, R55, !PT ;  /* 0x0000003754377209 */ /* 0x000fc60007810000 */
[----:B------:R-:W2:Y:S01]  /*e120*/  MUFU.TANH R78, R78 ;  /* 0x0000004e004e7308 */ /* 0x000ea20000002400 */
[--C-:B------:R-:W-:Y:S01]  /*e130*/  FFMA.FTZ R30, R96, R21, -R31.reuse ;  /* 0x00000015601e7223 */ /* 0x100fe2000001081f */
[----:B------:R-:W-:Y:S02]  /*e140*/  ISETP.GT.AND P1, PT, R50, 0x21, PT ;  /* 0x000000213200780c */ /* 0x000fe40003f24270 */
[----:B---3--:R-:W-:Y:S02]  /*e150*/  FSEL R96, R73, -INF , P2 ;  /* 0xff80000049607808 */ /* 0x008fe40001000000 */
[----:B------:R-:W-:Y:S02]  /*e160*/  FMNMX.FTZ R57, R86, R55, !PT ;  /* 0x0000003756397209 */ /* 0x000fe40007810000 */
[----:B------:R-:W3:Y:S01]  /*e170*/  MUFU.TANH R65, R65 ;  /* 0x0000004100417308 */ /* 0x000ee20000002400 */
[----:B------:R-:W-:Y:S01]  /*e180*/  FFMA.FTZ R59, R72, R21, -R31 ;  /* 0x00000015483b7223 */ /* 0x000fe2000001081f */
[----:B------:R-:W-:-:S02]  /*e190*/  ISETP.GT.AND P2, PT, R50, 0x28, PT ;  /* 0x000000283200780c */ /* 0x000fc40003f44270 */
[----:B-1----:R-:W-:Y:S02]  /*e1a0*/  FSEL R72, R74, -INF , P1 ;  /* 0xff8000004a487808 */ /* 0x002fe40000800000 */
[----:B------:R-:W-:Y:S02]  /*e1b0*/  FMNMX.FTZ R57, R96, R57, !PT ;  /* 0x0000003960397209 */ /* 0x000fe40007810000 */
[----:B------:R-:W1:Y:S01]  /*e1c0*/  MUFU.TANH R66, R66 ;  /* 0x0000004200427308 */ /* 0x000e620000002400 */
[----:B------:R-:W-:Y:S02]  /*e1d0*/  ISETP.GT.AND P1, PT, R50, 0x29, PT ;  /* 0x000000293200780c */ /* 0x000fe40003f24270 */
[----:B0-----:R-:W-:Y:S02]  /*e1e0*/  FSEL R76, R76, -INF , P2 ;  /* 0xff8000004c4c7808 */ /* 0x001fe40001000000 */
[----:B------:R-:W-:-:S03]  /*e1f0*/  FMNMX.FTZ R57, R72, R57, !PT ;  /* 0x0000003948397209 */ /* 0x000fc60007810000 */
[----:B------:R-:W0:Y:S01]  /*e200*/  MUFU.TANH R68, R68 ;  /* 0x0000004400447308 */ /* 0x000e220000002400 */
[----:B------:R-:W-:Y:S02]  /*e210*/  ISETP.GT.AND P2, PT, R50, 0x30, PT ;  /* 0x000000303200780c */ /* 0x000fe40003f44270 */
[----:B--2---:R-:W-:Y:S02]  /*e220*/  FSEL R78, R78, -INF , P1 ;  /* 0xff8000004e4e7808 */ /* 0x004fe40000800000 */
[----:B------:R-:W-:-:S03]  /*e230*/  FMNMX.FTZ R57, R76, R57, !PT ;  /* 0x000000394c397209 */ /* 0x000fc60007810000 */
[----:B------:R-:W2:Y:S01]  /*e240*/  MUFU.TANH R70, R70 ;  /* 0x0000004600467308 */ /* 0x000ea20000002400 */
[----:B------:R-:W-:Y:S02]  /*e250*/  ISETP.GT.AND P1, PT, R50, 0x31, PT ;  /* 0x000000313200780c */ /* 0x000fe40003f24270 */
[----:B---3--:R-:W-:Y:S01]  /*e260*/  FSEL R98, R65, -INF , P2 ;  /* 0xff80000041627808 */ /* 0x008fe20001000000 */
[----:B------:R-:W-:-:S04]  /*e270*/  FFMA.FTZ R49, R100, R21, -R31 ;  /* 0x0000001564317223 */ /* 0x000fc8000001081f */
[----:B------:R-:W-:Y:S01]  /*e280*/  MUFU.TANH R56, R56 ;  /* 0x0000003800387308 */ /* 0x000fe20000002400 */
[----:B------:R-:W-:Y:S02]  /*e290*/  ISETP.GT.AND P2, PT, R50, 0x38, PT ;  /* 0x000000383200780c */ /* 0x000fe40003f44270 */
[----:B-1----:R-:W-:-:S05]  /*e2a0*/  FSEL R100, R66, -INF , P1 ;  /* 0xff80000042647808 */ /* 0x002fca0000800000 */
[----:B------:R1:W-:Y:S01]  /*e2b0*/  MUFU.EX2 R55, R59 ;  /* 0x0000003b00377308 */ /* 0x0003e20000000800 */
[----:B------:R-:W-:Y:S02]  /*e2c0*/  ISETP.GT.AND P1, PT, R50, 0x39, PT ;  /* 0x000000393200780c */ /* 0x000fe40003f24270 */
[----:B-1----:R-:W-:-:S05]  /*e2d0*/  FMNMX.FTZ R59, R78, R57, !PT ;  /* 0x000000394e3b7209 */ /* 0x002fca0007810000 */
[----:B------:R-:W1:Y:S01]  /*e2e0*/  MUFU.TANH R58, R58 ;  /* 0x0000003a003a7308 */ /* 0x000e620000002400 */
[----:B------:R-:W-:Y:S02]  /*e2f0*/  FMNMX.FTZ R59, R98, R59, !PT ;  /* 0x0000003b623b7209 */ /* 0x000fe40007810000 */
[----:B0-----:R-:W-:-:S05]  /*e300*/  FSEL R68, R68, -INF , P2 ;  /* 0xff80000044447808 */ /* 0x001fca0001000000 */
[----:B------:R-:W0:Y:S01]  /*e310*/  MUFU.TANH R61, R61 ;  /* 0x0000003d003d7308 */ /* 0x000e220000002400 */
[----:B------:R-:W-:Y:S01]  /*e320*/  FMNMX.FTZ R59, R100, R59, !PT ;  /* 0x0000003b643b7209 */ /* 0x000fe20007810000 */
[----:B------:R-:W-:Y:S01]  /*e330*/  FFMA.FTZ R102, R102, R21, -R31 ;  /* 0x0000001566667223 */ /* 0x000fe2000001081f */
[----:B------:R-:W-:Y:S02]  /*e340*/  ISETP.GT.AND P2, PT, R50, 0x40, PT ;  /* 0x000000403200780c */ /* 0x000fe40003f44270 */
[----:B--2---:R-:W-:Y:S02]  /*e350*/  FSEL R70, R70, -INF , P1 ;  /* 0xff80000046467808 */ /* 0x004fe40000800000 */
[----:B------:R-:W-:Y:S01]  /*e360*/  FMNMX.FTZ R59, R68, R59, !PT ;  /* 0x0000003b443b7209 */ /* 0x000fe20007810000 */
[----:B------:R-:W2:Y:S01]  /*e370*/  MUFU.TANH R62, R62 ;  /* 0x0000003e003e7308 */ /* 0x000ea20000002400 */
[----:B------:R-:W-:Y:S02]  /*e380*/  ISETP.GT.AND P1, PT, R50, 0x41, PT ;  /* 0x000000413200780c */ /* 0x000fe40003f24270 */
[----:B------:R-:W-:-:S05]  /*e390*/  FMNMX.FTZ R59, R70, R59, !PT ;  /* 0x0000003b463b7209 */ /* 0x000fca0007810000 */
[----:B------:R-:W3:Y:S01]  /*e3a0*/  MUFU.TANH R14, R14 ;  /* 0x0000000e000e7308 */ /* 0x000ee20000002400 */
[----:B-1----:R-:W-:-:S07]  /*e3b0*/  FSEL R58, R58, -INF , P1 ;  /* 0xff8000003a3a7808 */ /* 0x002fce0000800000 */
[----:B------:R1:W-:Y:S01]  /*e3c0*/  MUFU.EX2 R53, R102 ;  /* 0x0000006600357308 */ /* 0x0003e20000000800 */
[----:B------:R-:W-:Y:S02]  /*e3d0*/  ISETP.GT.AND P1, PT, R50, 0x49, PT ;  /* 0x000000493200780c */ /* 0x000fe40003f24270 */
[----:B-1----:R-:W-:-:S05]  /*e3e0*/  FSEL R102, R56, -INF , P2 ;  /* 0xff80000038667808 */ /* 0x002fca0001000000 */
[----:B------:R-:W1:Y:S01]  /*e3f0*/  MUFU.TANH R15, R15 ;  /* 0x0000000f000f7308 */ /* 0x000e620000002400 */
[----:B------:R-:W-:Y:S02]  /*e400*/  ISETP.GT.AND P2, PT, R50, 0x48, PT ;  /* 0x000000483200780c */ /* 0x000fe40003f44270 */
[----:B------:R-:W-:Y:S01]  /*e410*/  FMNMX.FTZ R59, R102, R59, !PT ;  /* 0x0000003b663b7209 */ /* 0x000fe20007810000 */
[----:B------:R-:W-:Y:S01]  /*e420*/  FFMA.FTZ R56, R64, R21, -R31 ;  /* 0x0000001540387223 */ /* 0x000fe2000001081f */
[----:B0-----:R-:W-:Y:S01]  /*e430*/  FSEL R64, R61, -INF , P2 ;  /* 0xff8000003d407808 */ /* 0x001fe20001000000 */
[----:B------:R-:W-:Y:S01]  /*e440*/  FMUL.FTZ R33, R42, UR4 ;  /* 0x000000042a217c20 */ /* 0x000fe20008410000 */
[----:B------:R-:W-:Y:S01]  /*e450*/  FMNMX.FTZ R61, R58, R59, !PT ;  /* 0x0000003b3a3d7209 */ /* 0x000fe20007810000 */
[----:B------:R-:W-:Y:S01]  /*e460*/  MUFU.TANH R25, R25 ;  /* 0x0000001900197308 */ /* 0x000fe20000002400 */
[----:B------:R-:W-:Y:S02]  /*e470*/  ISETP.GT.AND P2, PT, R50, 0x50, PT ;  /* 0x000000503200780c */ /* 0x000fe40003f44270 */
[----:B--2---:R-:W-:-:S02]  /*e480*/  FSEL R62, R62, -INF , P1 ;  /* 0xff8000003e3e7808 */ /* 0x004fc40000800000 */
[----:B------:R-:W-:-:S03]  /*e490*/  FMNMX.FTZ R61, R64, R61, !PT ;  /* 0x0000003d403d7209 */ /* 0x000fc60007810000 */
[----:B------:R-:W0:Y:S01]  /*e4a0*/  MUFU.TANH R29, R29 ;  /* 0x0000001d001d7308 */ /* 0x000e220000002400 */
[----:B------:R-:W-:Y:S02]  /*e4b0*/  ISETP.GT.AND P1, PT, R50, 0x51, PT ;  /* 0x000000513200780c */ /* 0x000fe40003f24270 */
[----:B---3--:R-:W-:Y:S02]  /*e4c0*/  FSEL R142, R14, -INF , P2 ;  /* 0xff8000000e8e7808 */ /* 0x008fe40001000000 */
[----:B------:R-:W-:-:S03]  /*e4d0*/  FMNMX.FTZ R61, R62, R61, !PT ;  /* 0x0000003d3e3d7209 */ /* 0x000fc60007810000 */
[----:B------:R-:W2:Y:S01]  /*e4e0*/  MUFU.TANH R33, R33 ;  /* 0x0000002100217308 */ /* 0x000ea20000002400 */
[-CC-:B------:R-:W-:Y:S01]  /*e4f0*/  FFMA.FTZ R104, R104, R21.reuse, -R31.reuse ;  /* 0x0000001568687223 */ /* 0x180fe2000001081f */
[--C-:B------:R-:W-:Y:S01]  /*e500*/  FFMA.FTZ R14, R110, R21, -R31.reuse ;  /* 0x000000156e0e7223 */ /* 0x100fe2000001081f */
[----:B------:R-:W-:Y:S01]  /*e510*/  ISETP.GT.AND P2, PT, R50, 0x58, PT ;  /* 0x000000583200780c */ /* 0x000fe20003f44270 */
[----:B------:R-:W-:Y:S01]  /*e520*/  FMUL.FTZ R42, R47, UR4 ;  /* 0x000000042f2a7c20 */ /* 0x000fe20008410000 */
[----:B-1----:R-:W-:Y:S02]  /*e530*/  FSEL R110, R15, -INF , P1 ;  /* 0xff8000000f6e7808 */ /* 0x002fe40000800000 */
[----:B------:R-:W-:Y:S01]  /*e540*/  FMNMX.FTZ R61, R142, R61, !PT ;  /* 0x0000003d8e3d7209 */ /* 0x000fe20007810000 */
[----:B------:R-:W1:Y:S01]  /*e550*/  MUFU.TANH R37, R37 ;  /* 0x0000002500257308 */ /* 0x000e620000002400 */
[----:B------:R-:W-:Y:S01]  /*e560*/  ISETP.GT.AND P1, PT, R50, 0x59, PT ;  /* 0x000000593200780c */ /* 0x000fe20003f24270 */
[----:B------:R-:W-:Y:S01]  /*e570*/  FMUL.FTZ R34, R34, UR4 ;  /* 0x0000000422227c20 */ /* 0x000fe20008410000 */
[----:B------:R-:W-:Y:S01]  /*e580*/  FMNMX.FTZ R61, R110, R61, !PT ;  /* 0x0000003d6e3d7209 */ /* 0x000fe20007810000 */
[----:B------:R-:W-:-:S04]  /*e590*/  FFMA.FTZ R66, R106, R21, -R31 ;  /* 0x000000156a427223 */ /* 0x000fc8000001081f */
[----:B------:R-:W3:Y:S01]  /*e5a0*/  MUFU.TANH R41, R41 ;  /* 0x0000002900297308 */ /* 0x000ee20000002400 */
[----:B0-----:R-:W-:Y:S01]  /*e5b0*/  FSEL R106, R29, -INF , P1 ;  /* 0xff8000001d6a7808 */ /* 0x001fe20000800000 */
[----:B------:R-:W-:-:S06]  /*e5c0*/  FMUL.FTZ R35, R35, UR4 ;  /* 0x0000000423237c20 */ /* 0x000fcc0008410000 */
[----:B------:R0:W-:Y:S01]  /*e5d0*/  MUFU.EX2 R57, R104 ;  /* 0x0000006800397308 */ /* 0x0001e20000000800 */
[----:B------:R-:W-:Y:S01]  /*e5e0*/  FFMA.FTZ R15, R112, R21, -R31 ;  /* 0x00000015700f7223 */ /* 0x000fe2000001081f */
[----:B0-----:R-:W-:-:S06]  /*e5f0*/  FSEL R104, R25, -INF , P2 ;  /* 0xff80000019687808 */ /* 0x001fcc0001000000 */
[----:B------:R-:W0:Y:S01]  /*e600*/  MUFU.TANH R42, R42 ;  /* 0x0000002a002a7308 */ /* 0x000e220000002400 */
[----:B------:R-:W-:Y:S02]  /*e610*/  ISETP.GT.AND P2, PT, R50, 0x60, PT ;  /* 0x000000603200780c */ /* 0x000fe40003f44270 */
[----:B------:R-:W-:Y:S01]  /*e620*/  FMNMX.FTZ R61, R104, R61, !PT ;  /* 0x0000003d683d7209 */ /* 0x000fe20007810000 */
[----:B------:R-:W-:Y:S01]  /*e630*/  FMUL.FTZ R38, R38, UR4 ;  /* 0x0000000426267c20 */ /* 0x000fe20008410000 */
[----:B------:R-:W-:Y:S02]  /*e640*/  ISETP.GT.AND P1, PT, R50, 0x61, PT ;  /* 0x000000613200780c */ /* 0x000fe40003f24270 */
[----:B--2---:R-:W-:Y:S01]  /*e650*/  FSEL R112, R33, -INF , P2 ;  /* 0xff80000021707808 */ /* 0x004fe20001000000 */
[----:B------:R-:W2:Y:S01]  /*e660*/  MUFU.TANH R34, R34 ;  /* 0x0000002200227308 */ /* 0x000ea20000002400 */
[----:B------:R-:W-:Y:S01]  /*e670*/  FMNMX.FTZ R61, R106, R61, !PT ;  /* 0x0000003d6a3d7209 */ /* 0x000fe20007810000 */
[----:B------:R-:W-:Y:S01]  /*e680*/  FFMA.FTZ R25, R32, R21, -R31 ;  /* 0x0000001520197223 */ /* 0x000fe2000001081f */
[----:B------:R-:W-:Y:S01]  /*e690*/  ISETP.GT.AND P2, PT, R50, 0x68, PT ;  /* 0x000000683200780c */ /* 0x000fe20003f44270 */
[----:B------:R-:W-:Y:S01]  /*e6a0*/  FMUL.FTZ R39, R39, UR4 ;  /* 0x0000000427277c20 */ /* 0x000fe20008410000 */
[----:B-1----:R-:W-:-:S02]  /*e6b0*/  FSEL R32, R37, -INF , P1 ;  /* 0xff80000025207808 */ /* 0x002fc40000800000 */
[----:B------:R-:W-:Y:S01]  /*e6c0*/  FMNMX.FTZ R61, R112, R61, !PT ;  /* 0x0000003d703d7209 */ /* 0x000fe20007810000 */
[----:B------:R-:W1:Y:S01]  /*e6d0*/  MUFU.TANH R35, R35 ;  /* 0x0000002300237308 */ /* 0x000e620000002400 */
[----:B------:R-:W-:Y:S01]  /*e6e0*/  ISETP.GT.AND P1, PT, R50, 0x69, PT ;  /* 0x000000693200780c */ /* 0x000fe20003f24270 */
[----:B------:R-:W-:Y:S01]  /*e6f0*/  FMUL.FTZ R26, R26, UR4 ;  /* 0x000000041a1a7c20 */ /* 0x000fe20008410000 */
[----:B---3--:R-:W-:Y:S02]  /*e700*/  FSEL R146, R41, -INF , P2 ;  /* 0xff80000029927808 */ /* 0x008fe40001000000 */
[----:B------:R-:W-:-:S03]  /*e710*/  FMNMX.FTZ R61, R32, R61, !PT ;  /* 0x0000003d203d7209 */ /* 0x000fc60007810000 */
[----:B------:R-:W3:Y:S01]  /*e720*/  MUFU.TANH R38, R38 ;  /* 0x0000002600267308 */ /* 0x000ee20000002400 */
[----:B------:R-:W-:Y:S01]  /*e730*/  ISETP.GT.AND P2, PT, R50, 0x70, PT ;  /* 0x000000703200780c */ /* 0x000fe20003f44270 */
[----:B------:R-:W-:Y:S01]  /*e740*/  FMUL.FTZ R27, R27, UR4 ;  /* 0x000000041b1b7c20 */ /* 0x000fe20008410000 */
        /* <DEDUP_REMOVED lines=8> */
[----:B-1----:R-:W-:Y:S02]  /*e7d0*/  FSEL R150, R35, -INF , P1 ;  /* 0xff80000023967808 */ /* 0x002fe40000800000 */
[----:B------:R-:W-:-:S03]  /*e7e0*/  FMNMX.FTZ R61, R34, R61, !PT ;  /* 0x0000003d223d7209 */ /* 0x000fc60007810000 */
[----:B------:R-:W1:Y:S01]  /*e7f0*/  MUFU.TANH R27, R27 ;  /* 0x0000001b001b7308 */ /* 0x000e620000002400 */
[----:B------:R-:W-:Y:S02]  /*e800*/  ISETP.GT.AND P1, PT, R50, 0x79, PT ;  /* 0x000000793200780c */ /* 0x000fe40003f24270 */
[----:B---3--:R-:W-:Y:S02]  /*e810*/  FSEL R152, R38, -INF , P2 ;  /* 0xff80000026987808 */ /* 0x008fe40001000000 */
[----:B------:R-:W-:-:S03]  /*e820*/  FMNMX.FTZ R61, R150, R61, !PT ;  /* 0x0000003d963d7209 */ /* 0x000fc60007810000 */
[----:B------:R-:W3:Y:S01]  /*e830*/  MUFU.TANH R43, R43 ;  /* 0x0000002b002b7308 */ /* 0x000ee20000002400 */
[----:B------:R-:W-:Y:S02]  /*e840*/  ISETP.GT.AND P2, PT, R50, 0x80, PT ;  /* 0x000000803200780c */ /* 0x000fe40003f44270 */
[----:B0-----:R-:W-:Y:S02]  /*e850*/  FSEL R154, R39, -INF , P1 ;  /* 0xff800000279a7808 */ /* 0x001fe40000800000 */
[----:B------:R-:W-:-:S03]  /*e860*/  FMNMX.FTZ R61, R152, R61, !PT ;  /* 0x0000003d983d7209 */ /* 0x000fc60007810000 */
[----:B------:R-:W0:Y:S01]  /*e870*/  MUFU.TANH R45, R45 ;  /* 0x0000002d002d7308 */ /* 0x000e220000002400 */
[----:B------:R-:W-:Y:S02]  /*e880*/  ISETP.GT.AND P1, PT, R50, 0x81, PT ;  /* 0x000000813200780c */ /* 0x000fe40003f24270 */
[----:B--2---:R-:W-:Y:S02]  /*e890*/  FSEL R156, R26, -INF , P2 ;  /* 0xff8000001a9c7808 */ /* 0x004fe40001000000 */
[----:B------:R-:W-:Y:S02]  /*e8a0*/  FMNMX.FTZ R61, R154, R61, !PT ;  /* 0x0000003d9a3d7209 */ /* 0x000fe40007810000 */
[----:B------:R-:W-:Y:S02]  /*e8b0*/  ISETP.GT.AND P2, PT, R50, 0x88, PT ;  /* 0x000000883200780c */ /* 0x000fe40003f44270 */
[----:B-1----:R-:W-:Y:S02]  /*e8c0*/  FSEL R29, R27, -INF , P1 ;  /* 0xff8000001b1d7808 */ /* 0x002fe40000800000 */
[----:B------:R-:W-:-:S02]  /*e8d0*/  FMNMX.FTZ R26, R156, R61, !PT ;  /* 0x0000003d9c1a7209 */ /* 0x000fc40007810000 */
[----:B------:R-:W-:Y:S02]  /*e8e0*/  ISETP.GT.AND P1, PT, R50, 0x89, PT ;  /* 0x000000893200780c */ /* 0x000fe40003f24270 */
[----:B---3--:R-:W-:Y:S02]  /*e8f0*/  FSEL R33, R43, -INF , P2 ;  /* 0xff8000002b217808 */ /* 0x008fe40001000000 */
[----:B------:R-:W-:Y:S01]  /*e900*/  FMNMX.FTZ R26, R29, R26, !PT ;  /* 0x0000001a1d1a7209 */ /* 0x000fe20007810000 */
[----:B------:R1:W-:Y:S01]  /*e910*/  MUFU.EX2 R37, R25 ;  /* 0x0000001900257308 */ /* 0x0003e20000000800 */
[----:B------:R-:W-:Y:S01]  /*e920*/  FFMA.FTZ R67, R36, R21, -R31 ;  /* 0x0000001524437223 */ /* 0x000fe2000001081f */
[----:B0-----:R-:W-:Y:S02]  /*e930*/  FSEL R36, R45, -INF , P1 ;  /* 0xff8000002d247808 */ /* 0x001fe40000800000 */
[----:B-1----:R-:W-:-:S04]  /*e940*/  FMNMX.FTZ R25, R33, R26, !PT ;  /* 0x0000001a21197209 */ /* 0x002fc80007810000 */
[----:B------:R-:W-:-:S05]  /*e950*/  FMNMX.FTZ R25, R36, R25, !PT ;  /* 0x0000001924197209 */ /* 0x000fca0007810000 */
[----:B------:R-:W0:Y:S01]  /*e960*/  SHFL.BFLY PT, R26, R25, 0x2, 0x1f ;  /* 0x0c401f00191a7f89 */ /* 0x000e2200000e0000 */
[----:B------:R-:W1:Y:S01]  /*e970*/  S2R R105, SR_TID.X ;  /* 0x0000000000697919 */ /* 0x000e620000002100 */
[----:B0-----:R-:W-:-:S05]  /*e980*/  FMNMX.FTZ R26, R25, R26, !PT ;  /* 0x0000001a191a7209 */ /* 0x001fca0007810000 */
[----:B------:R-:W0:Y:S01]  /*e990*/  SHFL.BFLY PT, R25, R26, 0x1, 0x1f ;  /* 0x0c201f001a197f89 */ /* 0x000e2200000e0000 */
        /* <DEDUP_REMOVED lines=13> */
[-CC-:B--2---:R-:W-:Y:S01]  /*ea70*/  FFMA.FTZ R44, R118, R21.reuse, -R31.reuse ;  /* 0x00000015762c7223 */ /* 0x184fe2000001081f */
[--C-:B------:R-:W-:Y:S01]  /*ea80*/  FFMA.FTZ R116, R128, R21, -R31.reuse ;  /* 0x0000001580747223 */ /* 0x100fe2000001081f */
[----:B0-----:R-:W-:Y:S01]  /*ea90*/  FMNMX.FTZ R74, R26, R25, !PT ;  /* 0x000000191a4a7209 */ /* 0x001fe20007810000 */
[----:B---3--:R-:W-:-:S03]  /*eaa0*/  FFMA.FTZ R114, R122, R21, -R31 ;  /* 0x000000157a727223 */ /* 0x008fc6000001081f */
[C---:B------:R-:W-:Y:S01]  /*eab0*/  FSETP.NEU.FTZ.AND P1, PT, R74.reuse, -INF , PT ;  /* 0xff8000004a00780b */ /* 0x040fe20003f3d000 */
        /* <DEDUP_REMOVED lines=9> */
[----:B------:R-:W-:-:S02]  /*eb50*/  FSEL R31, R24, RZ, P1 ;  /* 0x000000ff181f7208 */ /* 0x000fc40000800000 */
[----:B-1----:R-:W-:-:S03]  /*eb60*/  LOP3.LUT R95, R105, 0x7f, RZ, 0xc0, !PT ;  /* 0x0000007f695f7812 */ /* 0x002fc600078ec0ff */
[-CC-:B------:R-:W-:Y:S01]  /*eb70*/  FFMA.FTZ R25, R88, R21.reuse, -R31.reuse ;  /* 0x0000001558197223 */ /* 0x180fe2000001081f */
[-CC-:B------:R-:W-:Y:S01]  /*eb80*/  FFMA.FTZ R88, R90, R21.reuse, -R31.reuse ;  /* 0x000000155a587223 */ /* 0x180fe2000001081f */
[----:B------:R-:W-:Y:S01]  /*eb90*/  ISETP.NE.AND P1, PT, R95, RZ, PT ;  /* 0x000000ff5f00720c */ /* 0x000fe20003f25270 */
[-C--:B------:R-:W-:Y:S01]  /*eba0*/  FFMA.FTZ R27, R92, R21.reuse, -R31 ;  /* 0x000000155c1b7223 */ /* 0x080fe2000001081f */
[----:B------:R-:W-:Y:S01]  /*ebb0*/  IMAD.IADD R24, R101, 0x1, -R103 ;  /* 0x0000000165187824 */ /* 0x000fe200078e0a67 */
[----:B------:R-:W-:Y:S01]  /*ebc0*/  MUFU.EX2 R30, R30 ;  /* 0x0000001e001e7308 */ /* 0x000fe20000000800 */
[----:B------:R-:W-:Y:S02]  /*ebd0*/  FFMA.FTZ R90, R80, R21, -R31 ;  /* 0x00000015505a7223 */ /* 0x000fe4000001081f */
[----:B------:R-:W-:-:S05]  /*ebe0*/  IMAD R24, R99, 0xc0, R24 ;  /* 0x000000c063187824 */ /* 0x000fca00078e0218 */
[----:B------:R-:W0:Y:S01]  /*ebf0*/  MUFU.EX2 R47, R47 ;  /* 0x0000002f002f7308 */ /* 0x000e220000000800 */
[----:B------:R-:W-:Y:S01]  /*ec00*/  FFMA.FTZ R77, R94, R21, -R31 ;  /* 0x000000155e4d7223 */ /* 0x000fe2000001081f */
[----:B------:R-:W-:-:S06]  /*ec10*/  IMAD.HI R26, R24, 0x38e38e39, RZ ;  /* 0x38e38e39181a7827 */ /* 0x000fcc00078e02ff */
[----:B------:R-:W-:Y:S08]  /*ec20*/  MUFU.EX2 R25, R25 ;  /* 0x0000001900197308 */ /* 0x000ff00000000800 */
[----:B------:R-:W1:Y:S01]  /*ec30*/  MUFU.EX2 R88, R88 ;  /* 0x0000005800587308 */ /* 0x000e620000000800 */
[----:B------:R-:W-:-:S07]  /*ec40*/  @!P1 VIADD R0, R0, 0x31c40 ;  /* 0x00031c4000009836 */ /* 0x000fce0000000000 */
[----:B------:R-:W2:Y:S01]  /*ec50*/  MUFU.EX2 R46, R46 ;  /* 0x0000002e002e7308 */ /* 0x000ea20000000800 */
[----:B------:R-:W-:-:S07]  /*ec60*/  FFMA.FTZ R82, R82, R21, -R31 ;  /* 0x0000001552527223 */ /* 0x000fce000001081f */
[----:B------:R-:W3:Y:S01]  /*ec70*/  MUFU.EX2 R27, R27 ;  /* 0x0000001b001b7308 */ /* 0x000ee20000000800 */
[----:B------:R-:W-:-:S07]  /*ec80*/  SHF.R.U32.HI R85, RZ, 0x1f, R26 ;  /* 0x0000001fff557819 */ /* 0x000fce000001161a */
[----:B------:R-:W4:Y:S01]  /*ec90*/  MUFU.EX2 R49, R49 ;  /* 0x0000003100317308 */ /* 0x000f220000000800 */
[----:B------:R-:W-:Y:S01]  /*eca0*/  FFMA.FTZ R28, R84, R21, -R31 ;  /* 0x00000015541c7223 */ /* 0x000fe2000001081f */
[----:B------:R-:W-:-:S06]  /*ecb0*/  @!P1 PRMT R24, RZ, 0x654, R0 ;  /* 0x00000654ff189816 */ /* 0x000fcc0000000000 */
[----:B------:R-:W4:Y:S01]  /*ecc0*/  MUFU.EX2 R90, R90 ;  /* 0x0000005a005a7308 */ /* 0x000f220000000800 */
[----:B------:R-:W-:Y:S01]  /*ecd0*/  LEA.HI.SX32 R0, R26, R85, 0x1b ;  /* 0x000000551a007211 */ /* 0x000fe200078fdaff */
[----:B0-----:R-:W-:-:S06]  /*ece0*/  FADD.FTZ R85, R30, R47 ;  /* 0x0000002f1e557221 */ /* 0x001fcc0000010000 */
[----:B------:R-:W0:Y:S01]  /*ecf0*/  MUFU.EX2 R48, R48 ;  /* 0x0000003000307308 */ /* 0x000e220000000800 */
[----:B-1----:R-:W-:Y:S01]  /*ed00*/  FADD.FTZ R26, R25, R88 ;  /* 0x00000058191a7221 */ /* 0x002fe20000010000 */
[-CC-:B------:R-:W-:Y:S01]  /*ed10*/  FFMA.FTZ R83, R86, R21.reuse, -R31.reuse ;  /* 0x0000001556537223 */ /* 0x180fe2000001081f */
[----:B------:R-:W-:-:S05]  /*ed20*/  FFMA.FTZ R39, R64, R21, -R31 ;  /* 0x0000001540277223 */ /* 0x000fca000001081f */
[----:B------:R-:W1:Y:S01]  /*ed30*/  MUFU.EX2 R77, R77 ;  /* 0x0000004d004d7308 */ /* 0x000e620000000800 */
[----:B--2---:R-:W-:Y:S01]  /*ed40*/  FADD.FTZ R64, R46, R85 ;  /* 0x000000552e407221 */ /* 0x004fe20000010000 */
[----:B---3--:R-:W-:-:S06]  /*ed50*/  FADD.FTZ R85, R27, R26 ;  /* 0x0000001a1b557221 */ /* 0x008fcc0000010000 */
[----:B------:R-:W2:Y:S01]  /*ed60*/  MUFU.EX2 R51, R51 ;  /* 0x0000003300337308 */ /* 0x000ea20000000800 */
[----:B------:R-:W-:Y:S01]  /*ed70*/  FFMA.FTZ R75, R96, R21, -R31 ;  /* 0x00000015604b7223 */ /* 0x000fe2000001081f */
[----:B------:R3:W-:Y:S06]  /*ed80*/  @!P1 SYNCS.ARRIVE.TRANS64.RED.A1T0 RZ, [R24+URZ], RZ ;  /* 0x000000ff18ff99a7 */ /* 0x0007ec000810043f */
[----:B------:R-:W2:Y:S01]  /*ed90*/  MUFU.EX2 R82, R82 ;  /* 0x0000005200527308 */ /* 0x000ea20000000800 */
[----:B----4-:R-:W-:Y:S01]  /*eda0*/  FADD.FTZ R87, R49, R64 ;  /* 0x0000004031577221 */ /* 0x010fe20000010000 */
[----:B---3--:R-:W-:-:S06]  /*edb0*/  F2FP.F16.F32.PACK_AB R24, R47, R30 ;  /* 0x0000001e2f18723e */ /* 0x008fcc00000000ff */
[----:B------:R-:W3:Y:S01]  /*edc0*/  MUFU.EX2 R52, R52 ;  /* 0x0000003400347308 */ /* 0x000ee20000000800 */
[----:B------:R-:W-:Y:S01]  /*edd0*/  FADD.FTZ R30, R90, R85 ;  /* 0x000000555a1e7221 */ /* 0x000fe20000010000 */
[----:B------:R-:W-:-:S06]  /*ede0*/  FFMA.FTZ R80, R72, R21, -R31 ;  /* 0x0000001548507223 */ /* 0x000fcc000001081f */
[----:B------:R-:W4:Y:S01]  /*edf0*/  MUFU.EX2 R28, R28 ;  /* 0x0000001c001c7308 */ /* 0x000f220000000800 */
[-CC-:B------:R-:W-:Y:S01]  /*ee00*/  FFMA.FTZ R73, R76, R21.reuse, -R31.reuse ;  /* 0x000000154c497223 */ /* 0x180fe2000001081f */
[----:B------:R-:W-:Y:S01]  /*ee10*/  FFMA.FTZ R76, R78, R21, -R31 ;  /* 0x000000154e4c7223 */ /* 0x000fe2000001081f */
[----:B0-----:R-:W-:-:S05]  /*ee20*/  FADD.FTZ R78, R48, R87 ;  /* 0x00000057304e7221 */ /* 0x001fca0000010000 */
[----:B------:R-:W0:Y:S01]  /*ee30*/  MUFU.EX2 R83, R83 ;  /* 0x0000005300537308 */ /* 0x000e220000000800 */
[----:B-1----:R-:W-:Y:S01]  /*ee40*/  FADD.FTZ R89, R77, R30 ;  /* 0x0000001e4d597221 */ /* 0x002fe20000010000 */
[----:B--2---:R-:W-:-:S06]  /*ee50*/  FADD.FTZ R91, R51, R78 ;  /* 0x0000004e335b7221 */ /* 0x004fcc0000010000 */
[----:B------:R-:W1:Y:S01]  /*ee60*/  MUFU.EX2 R75, R75 ;  /* 0x0000004b004b7308 */ /* 0x000e620000000800 */
[----:B------:R-:W-:Y:S01]  /*ee70*/  FADD.FTZ R89, R82, R89 ;  /* 0x0000005952597221 */ /* 0x000fe20000010000 */
[----:B------:R-:W-:Y:S01]  /*ee80*/  FFMA.FTZ R85, R32, R21, -R31 ;  /* 0x0000001520557223 */ /* 0x000fe2000001081f */
[----:B---3--:R-:W-:-:S05]  /*ee90*/  FADD.FTZ R30, R52, R91 ;  /* 0x0000005b341e7221 */ /* 0x008fca0000010000 */
[----:B------:R-:W2:Y:S01]  /*eea0*/  MUFU.EX2 R40, R40 ;  /* 0x0000002800287308 */ /* 0x000ea20000000800 */
[----:B----4-:R-:W-:Y:S01]  /*eeb0*/  FADD.FTZ R32, R28, R89 ;  /* 0x000000591c207221 */ /* 0x010fe20000010000 */
[----:B------:R-:W-:-:S06]  /*eec0*/  FFMA.FTZ R72, R98, R21, -R31 ;  /* 0x0000001562487223 */ /* 0x000fcc000001081f */
[----:B------:R-:W3:Y:S01]  /*eed0*/  MUFU.EX2 R80, R80 ;  /* 0x0000005000507308 */ /* 0x000ee20000000800 */
[----:B------:R-:W-:Y:S01]  /*eee0*/  FADD.FTZ R30, R53, R30 ;  /* 0x0000001e351e7221 */ /* 0x000fe20000010000 */
[----:B0-----:R-:W-:-:S06]  /*eef0*/  FADD.FTZ R32, R83, R32 ;  /* 0x0000002053207221 */ /* 0x001fcc0000010000 */
[----:B------:R-:W0:Y:S01]  /*ef00*/  MUFU.EX2 R73, R73 ;  /* 0x0000004900497308 */ /* 0x000e220000000800 */
[----:B------:R-:W-:Y:S01]  /*ef10*/  FFMA.FTZ R81, R100, R21, -R31 ;  /* 0x0000001564517223 */ /* 0x000fe2000001081f */
[----:B------:R-:W-:-:S06]  /*ef20*/  FADD.FTZ R89, R55, R30 ;  /* 0x0000001e37597221 */ /* 0x000fcc0000010000 */
[----:B------:R-:W4:Y:S01]  /*ef30*/  MUFU.EX2 R66, R66 ;  /* 0x0000004200427308 */ /* 0x000f220000000800 */
[----:B-1----:R-:W-:Y:S01]  /*ef40*/  FADD.FTZ R91, R75, R32 ;  /* 0x000000204b5b7221 */ /* 0x002fe20000010000 */
[----:B------:R-:W-:-:S06]  /*ef50*/  FFMA.FTZ R35, R68, R21, -R31 ;  /* 0x0000001544237223 */ /* 0x000fcc000001081f */
[----:B------:R-:W1:Y:S01]  /*ef60*/  MUFU.EX2 R76, R76 ;  /* 0x0000004c004c7308 */ /* 0x000e620000000800 */
[----:B--2---:R-:W-:Y:S01]  /*ef70*/  FADD.FTZ R30, R40, R89 ;  /* 0x00000059281e7221 */ /* 0x004fe20000010000 */
[----:B---3--:R-:W-:-:S06]  /*ef80*/  FADD.FTZ R32, R80, R91 ;  /* 0x0000005b50207221 */ /* 0x008fcc0000010000 */
[----:B------:R-:W2:Y:S01]  /*ef90*/  MUFU.EX2 R56, R56 ;  /* 0x0000003800387308 */ /* 0x000ea20000000800 */
[----:B------:R-:W-:-:S07]  /*efa0*/  FFMA.FTZ R70, R70, R21, -R31 ;  /* 0x0000001546467223 */ /* 0x000fce000001081f */
[----:B------:R-:W3:Y:S01]  /*efb0*/  MUFU.EX2 R72, R72 ;  /* 0x0000004800487308 */ /* 0x000ee20000000800 */
[-CC-:B------:R-:W-:Y:S01]  /*efc0*/  FFMA.FTZ R78, R29, R21.reuse, -R31.reuse ;  /* 0x000000151d4e7223 */ /* 0x180fe2000001081f */
[----:B------:R-:W-:Y:S01]  /*efd0*/  FADD.FTZ R29, R57, R30 ;  /* 0x0000001e391d7221 */ /* 0x000fe20000010000 */
[----:B------:R-:W-:-:S05]  /*efe0*/  FFMA.FTZ R84, R33, R21, -R31 ;  /* 0x0000001521547223 */ /* 0x000fca000001081f */
[----:B------:R-:W3:Y:S01]  /*eff0*/  MUFU.EX2 R81, R81 ;  /* 0x0000005100517308 */ /* 0x000ee20000000800 */
[----:B0-----:R-:W-:Y:S01]  /*f000*/  FADD.FTZ R33, R73, R32 ;  /* 0x0000002049217221 */ /* 0x001fe20000010000 */
[----:B------:R-:W-:Y:S01]  /*f010*/  FFMA.FTZ R68, R102, R21, -R31 ;  /* 0x0000001566447223 */ /* 0x000fe2000001081f */
[----:B----4-:R-:W-:-:S05]  /*f020*/  FADD.FTZ R29, R66, R29 ;  /* 0x0000001d421d7221 */ /* 0x010fca0000010000 */
[----:B------:R-:W0:Y:S01]  /*f030*/  MUFU.EX2 R14, R14 ;  /* 0x0000000e000e7308 */ /* 0x000e220000000800 */
[----:B-1----:R-:W-:Y:S01]  /*f040*/  FADD.FTZ R33, R76, R33 ;  /* 0x000000214c217221 */ /* 0x002fe20000010000 */
[----:B------:R-:W-:-:S06]  /*f050*/  FFMA.FTZ R79, R58, R21, -R31 ;  /* 0x000000153a4f7223 */ /* 0x000fcc000001081f */
[----:B------:R-:W1:Y:S01]  /*f060*/  MUFU.EX2 R35, R35 ;  /* 0x0000002300237308 */ /* 0x000e620000000800 */
[----:B--2---:R-:W-:Y:S01]  /*f070*/  FADD.FTZ R30, R56, R29 ;  /* 0x0000001d381e7221 */ /* 0x004fe20000010000 */
[----:B---3--:R-:W-:-:S06]  /*f080*/  FADD.FTZ R32, R72, R33 ;  /* 0x0000002148207221 */ /* 0x008fcc0000010000 */
[----:B------:R-:W2:Y:S08]  /*f090*/  MUFU.EX2 R15, R15 ;  /* 0x0000000f000f7308 */ /* 0x000eb00000000800 */
[----:B------:R-:W3:Y:S01]  /*f0a0*/  MUFU.EX2 R70, R70 ;  /* 0x0000004600467308 */ /* 0x000ee20000000800 */
[----:B------:R-:W-:Y:S01]  /*f0b0*/  FADD.FTZ R29, R59, R30 ;  /* 0x0000001e3b1d7221 */ /* 0x000fe20000010000 */
[----:B------:R-:W-:-:S06]  /*f0c0*/  FADD.FTZ R32, R81, R32 ;  /* 0x0000002051207221 */ /* 0x000fcc0000010000 */
[----:B------:R-:W4:Y:S01]  /*f0d0*/  MUFU.EX2 R68, R68 ;  /* 0x0000004400447308 */ /* 0x000f220000000800 */
[-CC-:B------:R-:W-:Y:S01]  /*f0e0*/  FFMA.FTZ R58, R62, R21.reuse, -R31.reuse ;  /* 0x000000153e3a7223 */ /* 0x180fe2000001081f */
[----:B------:R-:W-:Y:S01]  /*f0f0*/  F2FP.F16.F32.PACK_AB R26, R49, R46 ;  /* 0x0000002e311a723e */ /* 0x000fe200000000ff */
[-CC-:B------:R-:W-:Y:S01]  /*f100*/  FFMA.FTZ R62, R142, R21.reuse, -R31.reuse ;  /* 0x000000158e3e7223 */ /* 0x180fe2000001081f */
[----:B------:R-:W-:-:S04]  /*f110*/  FFMA.FTZ R110, R110, R21, -R31 ;  /* 0x000000156e6e7223 */ /* 0x000fc8000001081f */
[----:B------:R-:W4:Y:S01]  /*f120*/  MUFU.EX2 R79, R79 ;  /* 0x0000004f004f7308 */ /* 0x000f220000000800 */
        /* <DEDUP_REMOVED lines=8> */
[-CC-:B------:R-:W-:Y:S01]  /*f1b0*/  FFMA.FTZ R152, R152, R21.reuse, -R31.reuse ;  /* 0x0000001598987223 */ /* 0x180fe2000001081f */
[-CC-:B------:R-:W-:Y:S01]  /*f1c0*/  FFMA.FTZ R154, R154, R21.reuse, -R31.reuse ;  /* 0x000000159a9a7223 */ /* 0x180fe2000001081f */
[-CC-:B------:R-:W-:Y:S01]  /*f1d0*/  FFMA.FTZ R156, R156, R21.reuse, -R31.reuse ;  /* 0x000000159c9c7223 */ /* 0x180fe2000001081f */
[----:B------:R-:W-:Y:S01]  /*f1e0*/  FFMA.FTZ R86, R36, R21, -R31 ;  /* 0x0000001524567223 */ /* 0x000fe2000001081f */
[----:B0-----:R-:W-:Y:S01]  /*f1f0*/  FADD.FTZ R30, R14, R29 ;  /* 0x0000001d0e1e7221 */ /* 0x001fe20000010000 */
[----:B-1----:R-:W-:-:S02]  /*f200*/  FADD.FTZ R31, R35, R32 ;  /* 0x00000020231f7221 */ /* 0x002fc40000010000 */
[----:B------:R-:W0:Y:S01]  /*f210*/  MUFU.EX2 R39, R39 ;  /* 0x0000002700277308 */ /* 0x000e220000000800 */
[----:B--2---:R-:W-:Y:S01]  /*f220*/  FADD.FTZ R30, R15, R30 ;  /* 0x0000001e0f1e7221 */ /* 0x004fe20000010000 */
[----:B------:R-:W-:Y:S01]  /*f230*/  F2FP.F16.F32.PACK_AB R25, R88, R25 ;  /* 0x000000195819723e */ /* 0x000fe200000000ff */
[----:B---3--:R-:W-:Y:S01]  /*f240*/  FADD.FTZ R31, R70, R31 ;  /* 0x0000001f461f7221 */ /* 0x008fe20000010000 */
[----:B------:R-:W-:-:S04]  /*f250*/  F2FP.F16.F32.PACK_AB R27, R90, R27 ;  /* 0x0000001b5a1b723e */ /* 0x000fc800000000ff */
[----:B------:R-:W1:Y:S01]  /*f260*/  MUFU.EX2 R38, R38 ;  /* 0x0000002600267308 */ /* 0x000e620000000800 */
[----:B------:R-:W-:Y:S01]  /*f270*/  FADD.FTZ R33, R37, R30 ;  /* 0x0000001e25217221 */ /* 0x000fe20000010000 */
[----:B----4-:R-:W-:-:S06]  /*f280*/  FADD.FTZ R36, R68, R31 ;  /* 0x0000001f44247221 */ /* 0x010fcc0000010000 */
[----:B------:R-:W2:Y:S01]  /*f290*/  MUFU.EX2 R58, R58 ;  /* 0x0000003a003a7308 */ /* 0x000ea20000000800 */
[----:B------:R3:W-:Y:S01]  /*f2a0*/  STSM.16.M88.4 [R17+0x24300], R24 ;  /* 0x0243001811007844 */ /* 0x0007e20000000200 */
[----:B------:R-:W-:-:S06]  /*f2b0*/  FADD.FTZ R36, R79, R36 ;  /* 0x000000244f247221 */ /* 0x000fcc0000010000 */
[----:B------:R-:W-:Y:S08]  /*f2c0*/  MUFU.EX2 R44, R44 ;  /* 0x0000002c002c7308 */ /* 0x000ff00000000800 */
[----:B------:R-:W4:Y:S01]  /*f2d0*/  MUFU.EX2 R62, R62 ;  /* 0x0000003e003e7308 */ /* 0x000f220000000800 */
[----:B---3--:R-:W-:Y:S01]  /*f2e0*/  F2FP.F16.F32.PACK_AB R24, R51, R48 ;  /* 0x000000303318723e */ /* 0x008fe200000000ff */
[----:B------:R-:W-:Y:S01]  /*f2f0*/  FADD.FTZ R48, R42, R33 ;  /* 0x000000212a307221 */ /* 0x000fe20000010000 */
[----:B------:R-:W-:-:S05]  /*f300*/  F2FP.F16.F32.PACK_AB R26, R53, R52 ;  /* 0x00000034351a723e */ /* 0x000fca00000000ff */
[----:B------:R-:W-:Y:S01]  /*f310*/  MUFU.EX2 R67, R67 ;  /* 0x0000004300437308 */ /* 0x000fe20000000800 */
[----:B------:R-:W-:Y:S01]  /*f320*/  F2FP.F16.F32.PACK_AB R27, R83, R28 ;  /* 0x0000001c531b723e */ /* 0x000fe200000000ff */
[----:B------:R-:W-:Y:S01]  /*f330*/  FADD.FTZ R53, R41, R48 ;  /* 0x0000003029357221 */ /* 0x000fe20000010000 */
[----:B------:R-:W-:-:S05]  /*f340*/  F2FP.F16.F32.PACK_AB R28, R40, R55 ;  /* 0x00000037281c723e */ /* 0x000fca00000000ff */
[----:B------:R-:W3:Y:S01]  /*f350*/  MUFU.EX2 R47, R110 ;  /* 0x0000006e002f7308 */ /* 0x000ee20000000800 */
[----:B0-----:R-:W-:Y:S01]  /*f360*/  FADD.FTZ R55, R39, R36 ;  /* 0x0000002427377221 */ /* 0x001fe20000010000 */
[----:B-1----:R-:W-:-:S06]  /*f370*/  FADD.FTZ R53, R38, R53 ;  /* 0x0000003526357221 */ /* 0x002fcc0000010000 */
[----:B------:R-:W0:Y:S01]  /*f380*/  MUFU.EX2 R45, R45 ;  /* 0x0000002d002d7308 */ /* 0x000e220000000800 */
[----:B--2---:R-:W-:-:S07]  /*f390*/  FADD.FTZ R55, R58, R55 ;  /* 0x000000373a377221 */ /* 0x004fce0000010000 */
[----:B------:R-:W1:Y:S01]  /*f3a0*/  MUFU.EX2 R46, R46 ;  /* 0x0000002e002e7308 */ /* 0x000e620000000800 */
[----:B----4-:R-:W-:-:S07]  /*f3b0*/  FADD.FTZ R36, R62, R55 ;  /* 0x000000373e247221 */ /* 0x010fce0000010000 */
[----:B------:R-:W2:Y:S08]  /*f3c0*/  MUFU.EX2 R114, R114 ;  /* 0x0000007200727308 */ /* 0x000eb00000000800 */
[----:B------:R-:W4:Y:S08]  /*f3d0*/  MUFU.EX2 R49, R49 ;  /* 0x0000003100317308 */ /* 0x000f300000000800 */
[----:B------:R3:W-:Y:S08]  /*f3e0*/  MUFU.EX2 R40, R34 ;  /* 0x0000002200287308 */ /* 0x0007f00000000800 */
[----:B------:R-:W4:Y:S01]  /*f3f0*/  MUFU.EX2 R60, R60 ;  /* 0x0000003c003c7308 */ /* 0x000f220000000800 */
[----:B---3--:R-:W-:Y:S01]  /*f400*/  F2FP.F16.F32.PACK_AB R34, R15, R14 ;  /* 0x0000000e0f22723e */ /* 0x008fe200000000ff */
[----:B------:R-:W-:Y:S01]  /*f410*/  FADD.FTZ R14, R44, R53 ;  /* 0x000000352c0e7221 */ /* 0x000fe20000010000 */
[----:B------:R-:W-:-:S05]  /*f420*/  FADD.FTZ R53, R47, R36 ;  /* 0x000000242f357221 */ /* 0x000fca0000010000 */
[----:B------:R-:W3:Y:S01]  /*f430*/  MUFU.EX2 R64, R64 ;  /* 0x0000004000407308 */ /* 0x000ee20000000800 */
[----:B------:R-:W-:Y:S01]  /*f440*/  FADD.FTZ R14, R67, R14 ;  /* 0x0000000e430e7221 */ /* 0x000fe20000010000 */
[----:B------:R-:W-:-:S06]  /*f450*/  F2FP.F16.F32.PACK_AB R25, R82, R77 ;  /* 0x0000004d5219723e */ /* 0x000fcc00000000ff */
[----:B------:R-:W3:Y:S01]  /*f460*/  MUFU.EX2 R69, R69 ;  /* 0x0000004500457308 */ /* 0x000ee20000000800 */
[----:B0-----:R-:W-:Y:S01]  /*f470*/  FADD.FTZ R55, R45, R14 ;  /* 0x0000000e2d377221 */ /* 0x001fe20000010000 */
[----:B-1----:R-:W-:-:S06]  /*f480*/  FADD.FTZ R14, R46, R53 ;  /* 0x000000352e0e7221 */ /* 0x002fcc0000010000 */
[----:B------:R-:W0:Y:S01]  /*f490*/  MUFU.EX2 R85, R85 ;  /* 0x0000005500557308 */ /* 0x000e220000000800 */
[----:B------:R4:W-:Y:S01]  /*f4a0*/  STSM.16.M88.4 [R17+0x25b00], R24 ;  /* 0x025b001811007844 */ /* 0x0009e20000000200 */
[----:B--2---:R-:W-:-:S06]  /*f4b0*/  FADD.FTZ R55, R114, R55 ;  /* 0x0000003772377221 */ /* 0x004fcc0000010000 */
[----:B------:R-:W1:Y:S08]  /*f4c0*/  MUFU.EX2 R61, R61 ;  /* 0x0000003d003d7308 */ /* 0x000e700000000800 */
[----:B------:R-:W2:Y:S01]  /*f4d0*/  MUFU.EX2 R87, R87 ;  /* 0x0000005700577308 */ /* 0x000ea20000000800 */
[----:B----4-:R-:W-:Y:S01]  /*f4e0*/  FADD.FTZ R25, R49, R14 ;  /* 0x0000000e31197221 */ /* 0x010fe20000010000 */
[----:B------:R-:W-:-:S06]  /*f4f0*/  FADD.FTZ R14, R60, R55 ;  /* 0x000000373c0e7221 */ /* 0x000fcc0000010000 */
[----:B------:R-:W4:Y:S01]  /*f500*/  MUFU.EX2 R116, R116 ;  /* 0x0000007400747308 */ /* 0x000f220000000800 */
[----:B---3--:R-:W-:-:S07]  /*f510*/  FADD.FTZ R24, R64, R25 ;  /* 0x0000001940187221 */ /* 0x008fce0000010000 */
[----:B------:R-:W3:Y:S01]  /*f520*/  MUFU.EX2 R148, R148 ;  /* 0x0000009400947308 */ /* 0x000ee20000000800 */
[----:B------:R-:W-:Y:S01]  /*f530*/  FADD.FTZ R14, R69, R14 ;  /* 0x0000000e450e7221 */ /* 0x000fe20000010000 */
[----:B0-----:R-:W-:-:S06]  /*f540*/  FADD.FTZ R24, R85, R24 ;  /* 0x0000001855187221 */ /* 0x001fcc0000010000 */
[----:B------:R-:W0:Y:S01]  /*f550*/  MUFU.EX2 R63, R63 ;  /* 0x0000003f003f7308 */ /* 0x000e220000000800 */
[----:B-1----:R-:W-:Y:S01]  /*f560*/  FADD.FTZ R25, R61, R14 ;  /* 0x0000000e3d197221 */ /* 0x002fe20000010000 */
[----:B--2---:R-:W-:-:S06]  /*f570*/  FADD.FTZ R27, R87, R24 ;  /* 0x00000018571b7221 */ /* 0x004fcc0000010000 */
[----:B------:R-:W1:Y:S08]  /*f580*/  MUFU.EX2 R118, R118 ;  /* 0x0000007600767308 */ /* 0x000e700000000800 */
[----:B------:R-:W2:Y:S01]  /*f590*/  MUFU.EX2 R51, R150 ;  /* 0x0000009600337308 */ /* 0x000ea20000000800 */
[----:B----4-:R-:W-:Y:S01]  /*f5a0*/  FADD.FTZ R14, R116, R25 ;  /* 0x00000019740e7221 */ /* 0x010fe20000010000 */
[----:B------:R-:W-:-:S06]  /*f5b0*/  F2FP.F16.F32.PACK_AB R29, R80, R75 ;  /* 0x0000004b501d723e */ /* 0x000fcc00000000ff */
[----:B------:R-:W4:Y:S01]  /*f5c0*/  MUFU.EX2 R65, R65 ;  /* 0x0000004100417308 */ /* 0x000f220000000800 */
[----:B------:R-:W-:Y:S01]  /*f5d0*/  F2FP.F16.F32.PACK_AB R30, R66, R57 ;  /* 0x00000039421e723e */ /* 0x000fe200000000ff */
[----:B---3--:R-:W-:Y:S01]  /*f5e0*/  FADD.FTZ R27, R148, R27 ;  /* 0x0000001b941b7221 */ /* 0x008fe20000010000 */
[----:B------:R-:W-:-:S05]  /*f5f0*/  F2FP.F16.F32.PACK_AB R31, R76, R73 ;  /* 0x000000494c1f723e */ /* 0x000fca00000000ff */
[----:B------:R-:W3:Y:S01]  /*f600*/  MUFU.EX2 R152, R152 ;  /* 0x0000009800987308 */ /* 0x000ee20000000800 */
[----:B------:R-:W-:Y:S02]  /*f610*/  F2FP.F16.F32.PACK_AB R32, R59, R56 ;  /* 0x000000383b20723e */ /* 0x000fe400000000ff */
[----:B------:R-:W-:Y:S02]  /*f620*/  F2FP.F16.F32.PACK_AB R33, R81, R72 ;  /* 0x000000485121723e */ /* 0x000fe400000000ff */
[----:B------:R-:W-:-:S03]  /*f630*/  F2FP.F16.F32.PACK_AB R35, R70, R35 ;  /* 0x000000234623723e */ /* 0x000fc600000000ff */
[----:B------:R-:W3:Y:S01]  /*f640*/  MUFU.EX2 R120, R120 ;  /* 0x0000007800787308 */ /* 0x000ee20000000800 */
[----:B0-----:R-:W-:Y:S01]  /*f650*/  FADD.FTZ R25, R63, R14 ;  /* 0x0000000e3f197221 */ /* 0x001fe20000010000 */
[----:B------:R-:W-:-:S06]  /*f660*/  FADD.FTZ R14, R40, R27 ;  /* 0x0000001b280e7221 */ /* 0x000fcc0000010000 */
[----:B------:R-:W0:Y:S01]  /*f670*/  MUFU.EX2 R15, R154 ;  /* 0x0000009a000f7308 */ /* 0x000e220000000800 */
[----:B------:R4:W-:Y:S01]  /*f680*/  STSM.16.M88.4 [R17+0x27300], R28 ;  /* 0x0273001c11007844 */ /* 0x0009e20000000200 */
[----:B-1----:R-:W-:-:S06]  /*f690*/  FADD.FTZ R26, R118, R25 ;  /* 0x00000019761a7221 */ /* 0x002fcc0000010000 */
[----:B------:R-:W1:Y:S01]  /*f6a0*/  MUFU.EX2 R54, R54 ;  /* 0x0000003600367308 */ /* 0x000e620000000800 */
[----:B------:R3:W-:Y:S01]  /*f6b0*/  STSM.16.M88.4 [R17+0x28b00], R32 ;  /* 0x028b002011007844 */ /* 0x0007e20000000200 */
[----:B------:R-:W-:Y:S01]  /*f6c0*/  F2FP.F16.F32.PACK_AB R36, R42, R37 ;  /* 0x000000252a24723e */ /* 0x000fe200000000ff */
[----:B--2---:R-:W-:-:S05]  /*f6d0*/  FADD.FTZ R27, R51, R14 ;  /* 0x0000000e331b7221 */ /* 0x004fca0000010000 */
[----:B------:R-:W2:Y:S01]  /*f6e0*/  MUFU.EX2 R156, R156 ;  /* 0x0000009c009c7308 */ /* 0x000ea20000000800 */
[----:B------:R-:W-:Y:S02]  /*f6f0*/  F2FP.F16.F32.PACK_AB R38, R38, R41 ;  /* 0x000000292626723e */ /* 0x000fe400000000ff */
[----:B------:R-:W-:Y:S02]  /*f700*/  F2FP.F16.F32.PACK_AB R37, R79, R68 ;  /* 0x000000444f25723e */ /* 0x000fe400000000ff */
[----:B------:R-:W-:-:S03]  /*f710*/  F2FP.F16.F32.PACK_AB R39, R58, R39 ;  /* 0x000000273a27723e */ /* 0x000fc600000000ff */
[----:B------:R-:W2:Y:S01]  /*f720*/  MUFU.EX2 R71, R71 ;  /* 0x0000004700477308 */ /* 0x000ea20000000800 */
[----:B----4-:R-:W-:Y:S01]  /*f730*/  F2FP.F16.F32.PACK_AB R28, R67, R44 ;  /* 0x0000002c431c723e */ /* 0x010fe200000000ff */
[----:B---3--:R-:W-:Y:S01]  /*f740*/  FADD.FTZ R35, R65, R26 ;  /* 0x0000001a41237221 */ /* 0x008fe20000010000 */
[----:B------:R-:W-:Y:S02]  /*f750*/  F2FP.F16.F32.PACK_AB R29, R47, R62 ;  /* 0x0000003e2f1d723e */ /* 0x000fe400000000ff */
[----:B------:R-:W-:-:S03]  /*f760*/  F2FP.F16.F32.PACK_AB R30, R114, R45 ;  /* 0x0000002d721e723e */ /* 0x000fc600000000ff */
[----:B------:R-:W3:Y:S01]  /*f770*/  MUFU.EX2 R33, R78 ;  /* 0x0000004e00217308 */ /* 0x000ee20000000800 */
[----:B------:R-:W-:Y:S01]  /*f780*/  F2FP.F16.F32.PACK_AB R31, R49, R46 ;  /* 0x0000002e311f723e */ /* 0x000fe200000000ff */
[----:B------:R-:W-:Y:S01]  /*f790*/  FADD.FTZ R14, R152, R27 ;  /* 0x0000001b980e7221 */ /* 0x000fe20000010000 */
[----:B------:R-:W-:Y:S05]  /*f7a0*/  STSM.16.M88.4 [R17+0x2a300], R36 ;  /* 0x02a3002411007844 */ /* 0x000fea0000000200 */
[----:B------:R-:W-:Y:S01]  /*f7b0*/  MUFU.EX2 R43, R43 ;  /* 0x0000002b002b7308 */ /* 0x000fe20000000800 */
[----:B------:R0:W-:Y:S01]  /*f7c0*/  STSM.16.M88.4 [R17+0x2bb00], R28 ;  /* 0x02bb001c11007844 */ /* 0x0001e20000000200 */
[----:B------:R-:W-:-:S06]  /*f7d0*/  FADD.FTZ R35, R120, R35 ;  /* 0x0000002378237221 */ /* 0x000fcc0000010000 */
[----:B------:R-:W4:Y:S08]  /*f7e0*/  MUFU.EX2 R50, R50 ;  /* 0x0000003200327308 */ /* 0x000f300000000800 */
[----:B------:R-:W-:Y:S01]  /*f7f0*/  MUFU.EX2 R84, R84 ;  /* 0x0000005400547308 */ /* 0x000fe20000000800 */
[----:B0-----:R-:W-:-:S07]  /*f800*/  FADD.FTZ R31, R15, R14 ;  /* 0x0000000e0f1f7221 */ /* 0x001fce0000010000 */
[----:B------:R-:W0:Y:S01]  /*f810*/  MUFU.EX2 R41, R86 ;  /* 0x0000005600297308 */ /* 0x000e220000000800 */
[----:B-1----:R-:W-:Y:S01]  /*f820*/  FADD.FTZ R14, R54, R35 ;  /* 0x00000023360e7221 */ /* 0x002fe20000010000 */
[----:B--2---:R-:W-:Y:S01]  /*f830*/  FADD.FTZ R34, R156, R31 ;  /* 0x0000001f9c227221 */ /* 0x004fe20000010000 */
[----:B------:R-:W-:Y:S02]  /*f840*/  F2FP.F16.F32.PACK_AB R31, R15, R152 ;  /* 0x000000980f1f723e */ /* 0x000fe400000000ff */
[----:B------:R-:W-:Y:S01]  /*f850*/  FADD.FTZ R14, R71, R14 ;  /* 0x0000000e470e7221 */ /* 0x000fe20000010000 */
[----:B------:R-:W-:Y:S01]  /*f860*/  F2FP.F16.F32.PACK_AB R24, R69, R60 ;  /* 0x0000003c4518723e */ /* 0x000fe200000000ff */
[----:B---3--:R-:W-:Y:S01]  /*f870*/  FADD.FTZ R15, R33, R34 ;  /* 0x00000022210f7221 */ /* 0x008fe20000010000 */
        /* <DEDUP_REMOVED lines=8> */
[----:B----4-:R-:W-:Y:S01]  /*f900*/  F2FP.F16.F32.PACK_AB R34, R50, R43 ;  /* 0x0000002b3222723e */ /* 0x010fe200000000ff */
[----:B------:R-:W-:Y:S01]  /*f910*/  FADD.FTZ R43, R43, R14 ;  /* 0x0000000e2b2b7221 */ /* 0x000fe20000010000 */
[----:B0-----:R-:W-:Y:S01]  /*f920*/  F2FP.F16.F32.PACK_AB R35, R41, R84 ;  /* 0x000000542923723e */ /* 0x001fe200000000ff */
[----:B------:R-:W-:Y:S01]  /*f930*/  FADD.FTZ R84, R84, R15 ;  /* 0x0000000f54547221 */ /* 0x000fe20000010000 */
[----:B------:R0:W-:Y:S01]  /*f940*/  STSM.16.M88.4 [R17+0x2d300], R24 ;  /* 0x02d3001811007844 */ /* 0x0001e20000000200 */
[----:B------:R-:W-:-:S03]  /*f950*/  VIADD R14, R108, 0xfffffffe ;  /* 0xfffffffe6c0e7836 */ /* 0x000fc60000000000 */
[----:B------:R-:W-:Y:S01]  /*f960*/  STSM.16.M88.4 [R17+0x2eb00], R28 ;  /* 0x02eb001c11007844 */ /* 0x000fe20000000200 */
[----:B------:R-:W-:-:S03]  /*f970*/  FADD.FTZ R15, R41, R84 ;  /* 0x00000054290f7221 */ /* 0x000fc60000010000 */
[----:B------:R1:W-:Y:S01]  /*f980*/  STSM.16.M88.4 [R17+0x30300], R32 ;  /* 0x0303002011007844 */ /* 0x0003e20000000200 */
[----:B------:R-:W-:Y:S01]  /*f990*/  VIMNMX R0, RZ, R0, !PT ;  /* 0x00000000ff007248 */ /* 0x000fe20007fe0100 */
[----:B------:R2:W-:Y:S06]  /*f9a0*/  MEMBAR.ALL.CTA ;  /* 0x0000000000007992 */ /* 0x0005ec0000008000 */
[----:B--2---:R-:W2:Y:S01]  /*f9b0*/  FENCE.VIEW.ASYNC.S ;  /* 0x00000000000073c6 */ /* 0x004ea20000000000 */
[----:B0-----:R-:W-:-:S05]  /*f9c0*/  FADD.FTZ R24, R50, R43 ;  /* 0x0000002b32187221 */ /* 0x001fca0000010000 */
[----:B------:R0:W-:Y:S04]  /*f9d0*/  STL [R1+0x18], R24 ;  /* 0x0000181801007387 */ /* 0x0001e80000100800 */
[----:B------:R3:W-:Y:S04]  /*f9e0*/  STL [R1+0x2c], R15 ;  /* 0x00002c0f01007387 */ /* 0x0007e80000100800 */
[----:B------:R3:W-:Y:S04]  /*f9f0*/  STL [R1+0x20], R14 ;  /* 0x0000200e01007387 */ /* 0x0007e80000100800 */
[----:B------:R3:W-:Y:S01]  /*fa00*/  STL [R1+0x24], R0 ;  /* 0x0000240001007387 */ /* 0x0007e20000100800 */
[----:B------:R-:W-:Y:S01]  /*fa10*/  ISETP.GE.AND P2, PT, R14, R0, PT ;  /* 0x000000000e00720c */ /* 0x000fe20003f46270 */
[----:B------:R-:W-:-:S04]  /*fa20*/  IMAD.MOV.U32 R71, RZ, RZ, RZ ;  /* 0x000000ffff477224 */ /* 0x000fc800078e00ff */
[--C-:B------:R-:W-:Y:S01]  /*fa30*/  IMAD.MOV.U32 R70, RZ, RZ, R71.reuse ;  /* 0x000000ffff467224 */ /* 0x100fe200078e0047 */
[-C--:B------:R-:W-:Y:S01]  /*fa40*/  MOV R59, R71.reuse ;  /* 0x00000047003b7202 */ /* 0x080fe20000000f00 */
[--C-:B------:R-:W-:Y:S01]  /*fa50*/  IMAD.MOV.U32 R69, RZ, RZ, R71.reuse ;  /* 0x000000ffff457224 */ /* 0x100fe200078e0047 */
[-C--:B------:R-:W-:Y:S01]  /*fa60*/  MOV R42, R71.reuse ;  /* 0x00000047002a7202 */ /* 0x080fe20000000f00 */
[--C-:B------:R-:W-:Y:S01]  /*fa70*/  IMAD.MOV.U32 R68, RZ, RZ, R71.reuse ;  /* 0x000000ffff447224 */ /* 0x100fe200078e0047 */
[----:B------:R-:W-:Y:S01]  /*fa80*/  MOV R25, R71 ;  /* 0x0000004700197202 */ /* 0x000fe20000000f00 */
        /* <DEDUP_REMOVED lines=30> */
[--C-:B-1----:R-:W-:Y:S02]  /*fc70*/  IMAD.MOV.U32 R35, RZ, RZ, R71.reuse ;  /* 0x000000ffff237224 */ /* 0x102fe400078e0047 */
        /* <DEDUP_REMOVED lines=9> */
[----:B0-----:R-:W-:Y:S01]  /*fd10*/  IMAD.MOV.U32 R24, RZ, RZ, R71 ;  /* 0x000000ffff187224 */ /* 0x001fe200078e0047 */
[----:B--2---:R-:W-:Y:S01]  /*fd20*/  NOP ;  /* 0x0000000000007918 */ /* 0x004fe20000000000 */
[----:B---3--:R-:W-:Y:S05]  /*fd30*/  @!P2 BRA `(.L_x_10229) ;  /* 0x0000005c0048a947 */ /* 0x008fea0003800000 */
[----:B------:R0:W-:Y:S01]  /*fd40*/  STL [R1+0x1c], R74 ;  /* 0x00001c4a01007387 */ /* 0x0001e20000100800 */
[----:B------:R-:W-:-:S03]  /*fd50*/  IMAD.MOV.U32 R0, RZ, RZ, R20 ;  /* 0x000000ffff007224 */ /* 0x000fc600078e0014 */
[----:B------:R0:W5:Y:S01]  /*fd60*/  LDL.LU R145, [R1+0x28] ;  /* 0x0000280001917983 */ /* 0x0001620000300800 */
        /* <DEDUP_REMOVED lines=24> */
[----:B0-----:R-:W-:-:S07]  /*fef0*/  CS2R R24, SRZ ;  /* 0x0000000000187805 */ /* 0x001fce000001ff00 */
.L_x_10239:
        /* <DEDUP_REMOVED lines=12> */
.L_x_10231:
[----:B------:R-:W-:Y:S01]  /*ffc0*/  IMAD R20, R22, 0x8, R16 ;  /* 0x0000000816147824 */ /* 0x000fe200078e0210 */
[----:B0-----:R-:W-:-:S04]  /*ffd0*/  SHF.L.U32 R21, R21, 0x1f, RZ ;  /* 0x0000001f15157819 */ /* 0x001fc800000006ff */
[----:B------:R0:W1:Y:S01]  /*ffe0*/  SYNCS.PHASECHK.TRANS64.TRYWAIT P3, [R20+URZ+0x31c30], R21 ;  /* 0x031c3015140075a7 */ /* 0x000062000806017f */
[----:B------:R-:W-:Y:S05]  /*fff0*/  @!P0 BRA `(.L_x_10232) ;  /* 0x0000000000048947 */ /* 0x000fea0003800000 */
[----:B------:R-:W-:Y:S01]  /*10000*/  BPT.TRAP 0x1 ;  /* 0x000000040000795c */ /* 0x000fe20000300000 */
.L_x_10232:
[----:B------:R-:W-:Y:S04]  /*10010*/  BSSY B0, `(.L_x_10230) ;  /* 0x0000004000007945 */ /* 0x000fe80003800000 */
[----:B-1----:R-:W-:Y:S05]  /*10020*/  @P3 BRA `(.L_x_10233) ;  /* 0x0000000000083947 */ /* 0x002fea0003800000 */
[----:B------:R-:W1:Y:S02]  /*10030*/  SYNCS.PHASECHK.TRANS64.TRYWAIT P3, [R20+URZ+0x31c30], R21 ;  /* 0x031c3015140075a7 */ /* 0x000e64000806017f */
[----:B-1----:R-:W-:Y:S05]  /*10040*/  @!P3 BRA `(.L_x_10234) ;  /* 0x0000013400bcb947 */ /* 0x002fea0003800000 */
.L_x_10233:
[----:B------:R-:W-:Y:S05]  /*10050*/  BSYNC B0 ;  /* 0x0000000000007941 */ /* 0x000fea0003800000 */
.L_x_10230:
[----:B01----:R-:W2:Y:S01]  /*10060*/  LDL R20, [R1+0x50] ;  /* 0x0000500001147983 */ /* 0x003ea20000100800 */
[----:B------:R-:W-:Y:S05]  /*10070*/  WARPSYNC.ALL ;  /* 0x0000000000007948 */ /* 0x000fea0003800000 */
[----:B------:R-:W0:Y:S01]  /*10080*/  S2R R72, SR_TID.X ;  /* 0x0000000000487919 */ /* 0x000e220000002100 */
[----:B------:R-:W-:Y:S01]  /*10090*/  IMAD.MOV.U32 R21, RZ, RZ, -0x7fffffe0 ;  /* 0x80000020ff157424 */ /* 0x000fe200078e00ff */
[C---:B------:R-:W-:Y:S01]  /*100a0*/  R2UR UR44, R2.reuse ;  /* 0x00000000022c72ca */ /* 0x040fe200000e0000 */
[----:B------:R-:W-:Y:S01]  /*100b0*/  IMAD.MOV.U32 R73, RZ, RZ, -0x7fffffe0 ;  /* 0x80000020ff497424 */ /* 0x000fe200078e00ff */
[----:B------:R-:W-:Y:S01]  /*100c0*/  R2UR UR45, R3 ;  /* 0x00000000032d72ca */ /* 0x000fe200000e0000 */
[----:B------:R-:W-:Y:S01]  /*100d0*/  IMAD.MOV.U32 R77, RZ, RZ, -0x7fffffe0 ;  /* 0x80000020ff4d7424 */ /* 0x000fe200078e00ff */
[----:B------:R-:W-:Y:S01]  /*100e0*/  R2UR UR47, R21 ;  /* 0x00000000152f72ca */ /* 0x000fe200000e0000 */
[----:B------:R-:W-:Y:S01]  /*100f0*/  IMAD.MOV.U32 R75, RZ, RZ, -0x7fffffe0 ;  /* 0x80000020ff4b7424 */ /* 0x000fe200078e00ff */
[----:B------:R-:W-:Y:S01]  /*10100*/  R2UR UR51, R73 ;  /* 0x00000000493372ca */ /* 0x000fe200000e0000 */
[----:B------:R-:W-:Y:S01]  /*10110*/  IMAD.MOV.U32 R79, RZ, RZ, -0x7fffffe0 ;  /* 0x80000020ff4f7424 */ /* 0x000fe200078e00ff */
[C---:B------:R-:W-:Y:S01]  /*10120*/  R2UR UR48, R2.reuse ;  /* 0x00000000023072ca */ /* 0x040fe200000e0000 */
[----:B------:R-:W-:Y:S01]  /*10130*/  STL [R1+0xbc], R24 ;  /* 0x0000bc1801007387 */ /* 0x000fe20000100800 */
[----:B------:R-:W-:Y:S01]  /*10140*/  R2UR UR49, R3 ;  /* 0x00000000033172ca */ /* 0x000fe200000e0000 */
[----:B------:R-:W-:Y:S01]  /*10150*/  IMAD.MOV.U32 R147, RZ, RZ, -0x7fffffe0 ;  /* 0x80000020ff937424 */ /* 0x000fe200078e00ff */
[----:B------:R-:W-:Y:S01]  /*10160*/  R2UR UR55, R77 ;  /* 0x000000004d3772ca */ /* 0x000fe200000e0000 */
[----:B------:R-:W-:Y:S01]  /*10170*/  STL [R1+0xb8], R23 ;  /* 0x0000b81701007387 */ /* 0x000fe20000100800 */
[----:B------:R-:W-:-:S02]  /*10180*/  R2UR UR52, R2 ;  /* 0x00000000023472ca */ /* 0x000fc400000e0000 */
[----:B------:R-:W-:Y:S01]  /*10190*/  R2UR UR53, R3 ;  /* 0x00000000033572ca */ /* 0x000fe200000e0000 */
[----:B------:R1:W-:Y:S01]  /*101a0*/  STL [R1+0xb4], R19 ;  /* 0x0000b41301007387 */ /* 0x0003e20000100800 */
[----:B------:R-:W-:Y:S02]  /*101b0*/  R2UR UR15, R75 ;  /* 0x000000004b0f72ca */ /* 0x000fe400000e0000 */
[----:B------:R-:W-:Y:S01]  /*101c0*/  R2UR UR12, R2 ;  /* 0x00000000020c72ca */ /* 0x000fe200000e0000 */
[----:B------:R-:W-:Y:S01]  /*101d0*/  STL [R1+0xb0], R18 ;  /* 0x0000b01201007387 */ /* 0x000fe20000100800 */
[----:B------:R-:W-:Y:S02]  /*101e0*/  R2UR UR13, R3 ;  /* 0x00000000030d72ca */ /* 0x000fe400000e0000 */
[C---:B------:R-:W-:Y:S01]  /*101f0*/  R2UR UR5, R77.reuse ;  /* 0x000000004d0572ca */ /* 0x040fe200000e0000 */
[----:B------:R3:W-:Y:S01]  /*10200*/  STL [R1+0xac], R17 ;  /* 0x0000ac1101007387 */ /* 0x0007e20000100800 */
[----:B------:R-:W-:-:S02]  /*10210*/  R2UR UR19, R77 ;  /* 0x000000004d1372ca */ /* 0x000fc400000e0000 */
[C---:B------:R-:W-:Y:S01]  /*10220*/  R2UR UR35, R77.reuse ;  /* 0x000000004d2372ca */ /* 0x040fe200000e0000 */
[----:B------:R4:W-:Y:S01]  /*10230*/  STL [R1+0xa8], R16 ;  /* 0x0000a81001007387 */ /* 0x0009e20000100800 */
[----:B0-----:R-:W-:Y:S02]  /*10240*/  SHF.R.U32.HI R72, RZ, 0x7, R72 ;  /* 0x00000007ff487819 */ /* 0x001fe40000011648 */
[C---:B------:R-:W-:Y:S01]  /*10250*/  R2UR UR33, R77.reuse ;  /* 0x000000004d2172ca */ /* 0x040fe200000e0000 */
[----:B------:R0:W-:Y:S01]  /*10260*/  STL [R1+0xa4], R15 ;  /* 0x0000a40f01007387 */ /* 0x0001e20000100800 */
[----:B------:R-:W-:Y:S01]  /*10270*/  R2UR UR57, R77 ;  /* 0x000000004d3972ca */ /* 0x000fe200000e0000 */
[----:B------:R-:W-:Y:S01]  /*10280*/  VIADD R78, R72, 0x8 ;  /* 0x00000008484e7836 */ /* 0x000fe20000000000 */
[C---:B------:R-:W-:Y:S01]  /*10290*/  R2UR UR11, R75.reuse ;  /* 0x000000004b0b72ca */ /* 0x040fe200000e0000 */
[----:B------:R-:W-:Y:S01]  /*102a0*/  IMAD.MOV.U32 R77, RZ, RZ, -0x7fffffe0 ;  /* 0x80000020ff4d7424 */ /* 0x000fe200078e00ff */
[C---:B------:R-:W-:Y:S01]  /*102b0*/  R2UR UR27, R75.reuse ;  /* 0x000000004b1b72ca */ /* 0x040fe200000e0000 */
[----:B------:R0:W-:Y:S01]  /*102c0*/  STL [R1+0xa0], R14 ;  /* 0x0000a00e01007387 */ /* 0x0001e20000100800 */
[----:B------:R-:W-:-:S02]  /*102d0*/  R2UR UR39, R75 ;  /* 0x000000004b2772ca */ /* 0x000fc400000e0000 */
[----:B------:R-:W-:Y:S01]  /*102e0*/  R2UR UR29, R75 ;  /* 0x000000004b1d72ca */ /* 0x000fe200000e0000 */
[----:B------:R3:W-:Y:S01]  /*102f0*/  BAR.SYNC.DEFER_BLOCKING R78, 0x100 ;  /* 0x0004004e0000751d */ /* 0x0007e20000010000 */
[----:B------:R-:W-:Y:S01]  /*10300*/  IMAD.U32 R75, RZ, RZ, UR5 ;  /* 0x00000005ff4b7e24 */ /* 0x000fe2000f8e00ff */
[C---:B------:R-:W-:Y:S02]  /*10310*/  R2UR UR5, R73.reuse ;  /* 0x00000000490572ca */ /* 0x040fe400000e0000 */
[C---:B------:R-:W-:Y:S02]  /*10320*/  R2UR UR7, R73.reuse ;  /* 0x00000000490772ca */ /* 0x040fe400000e0000 */
[C---:B------:R-:W-:Y:S02]  /*10330*/  R2UR UR23, R73.reuse ;  /* 0x00000000491772ca */ /* 0x040fe400000e0000 */
[C---:B------:R-:W-:Y:S01]  /*10340*/  R2UR UR31, R73.reuse ;  /* 0x00000000491f72ca */ /* 0x040fe200000e0000 */
[----:B------:R0:W-:Y:S01]  /*10350*/  STL [R1+0x9c], R0 ;  /* 0x00009c0001007387 */ /* 0x0001e20000100800 */
[----:B------:R-:W-:-:S02]  /*10360*/  R2UR UR25, R73 ;  /* 0x00000000491972ca */ /* 0x000fc400000e0000 */
[C---:B------:R-:W-:Y:S02]  /*10370*/  R2UR UR21, R73.reuse ;  /* 0x00000000491572ca */ /* 0x040fe400000e0000 */
[----:B------:R-:W-:Y:S02]  /*10380*/  R2UR UR41, R73 ;  /* 0x00000000492972ca */ /* 0x000fe400000e0000 */
[----:B------:R-:W-:Y:S02]  /*10390*/  R2UR UR9, R79 ;  /* 0x000000004f0972ca */ /* 0x000fe400000e0000 */
[----:B------:R-:W-:Y:S02]  /*103a0*/  R2UR UR16, R2 ;  /* 0x00000000021072ca */ /* 0x000fe400000e0000 */
[----:B------:R-:W-:Y:S02]  /*103b0*/  R2UR UR17, R3 ;  /* 0x00000000031172ca */ /* 0x000fe400000e0000 */
[C---:B------:R-:W-:Y:S01]  /*103c0*/  R2UR UR37, R79.reuse ;  /* 0x000000004f2572ca */ /* 0x040fe200000e0000 */
[----:B------:R-:W-:Y:S01]  /*103d0*/  WARPGROUP.ARRIVE ;  /* 0x00000000000079c5 */ /* 0x000fe20000000000 */
[----:B------:R-:W-:-:S13]  /*103e0*/  R2UR UR43, R79 ;  /* 0x000000004f2b72ca */ /* 0x000fda00000e0000 */
[----:B-1----:R-:W-:Y:S01]  /*103f0*/  MOV R19, UR43 ;  /* 0x0000002b00137c02 */ /* 0x002fe20008000f00 */
[----:B------:R-:W-:Y:S01]  /*10400*/  UMOV UR43, UR33 ;  /* 0x00000021002b7c82 */ /* 0x000fe20008000000 */
        /* <DEDUP_REMOVED lines=8> */
[----:B------:R-:W-:Y:S01]  /*10490*/  R2UR UR54, R76 ;  /* 0x000000004c3672ca */ /* 0x000fe200000e0000 */
[----:B------:R-:W-:Y:S01]  /*104a0*/  VIADD R76, R20, 0x180 ;  /* 0x00000180144c7836 */ /* 0x000fe20000000000 */
[----:B------:R-:W-:Y:S01]  /*104b0*/  R2UR UR14, R74 ;  /* 0x000000004a0e72ca */ /* 0x000fe200000e0000 */
[----:B------:R-:W-:Y:S01]  /*104c0*/  VIADD R74, R20, 0x140 ;  /* 0x00000140144a7836 */ /* 0x000fe20000000000 */
[----:B------:R-:W-:Y:S01]  /*104d0*/  R2UR UR6, R72 ;  /* 0x00000000480672ca */ /* 0x000fe200000e0000 */
[----:B---3--:R-:W-:Y:S01]  /*104e0*/  VIADD R78, R20, 0x1c2 ;  /* 0x000001c2144e7836 */ /* 0x008fe20000000000 */
[----:B------:R-:W-:Y:S01]  /*104f0*/  R2UR UR18, R76 ;  /* 0x000000004c1272ca */ /* 0x000fe200000e0000 */
[----:B------:R-:W-:Y:S01]  /*10500*/  HGMMA.64x16x16.F32 R136, gdesc[UR44], RZ, !UPT, gsb0 ;  /* 0x002000002c8879f0 */ /* 0x000fe2000c0008ff */
[C---:B------:R-:W-:Y:S01]  /*10510*/  VIADD R76, R20.reuse, 0x42 ;  /* 0x00000042144c7836 */ /* 0x040fe20000000000 */
[C---:B------:R-:W-:Y:S01]  /*10520*/  IADD3 R72, R20.reuse, 0x1c0, RZ ;  /* 0x000001c014487810 */ /* 0x040fe20007ffe0ff */
        /* <DEDUP_REMOVED lines=17> */
[----:B------:R-:W-:-:S02]  /*10640*/  R2UR UR32, R76 ;  /* 0x000000004c2072ca */ /* 0x000fc400000e0000 */
[----:B------:R-:W-:Y:S02]  /*10650*/  IADD3 R76, R20, 0x300, RZ ;  /* 0x00000300144c7810 */ /* 0x000fe40007ffe0ff */
[----:B------:R-:W-:Y:S01]  /*10660*/  R2UR UR20, R72 ;  /* 0x00000000481472ca */ /* 0x000fe200000e0000 */
[----:B------:R-:W-:Y:S01]  /*10670*/  VIADD R72, R20, 0x202 ;  /* 0x0000020214487836 */ /* 0x000fe20000000000 */
[----:B------:R-:W-:Y:S01]  /*10680*/  R2UR UR56, R76 ;  /* 0x000000004c3872ca */ /* 0x000fe200000e0000 */
[----:B------:R-:W-:Y:S01]  /*10690*/  VIADD R76, R20, 0x3c0 ;  /* 0x000003c0144c7836 */ /* 0x000fe20000000000 */
[----:B------:R-:W-:Y:S01]  /*106a0*/  R2UR UR28, R74 ;  /* 0x000000004a1c72ca */ /* 0x000fe200000e0000 */
[----:B------:R-:W-:Y:S01]  /*106b0*/  IMAD.U32 R74, RZ, RZ, UR4 ;  /* 0x00000004ff4a7e24 */ /* 0x000fe2000f8e00ff */
[----:B------:R-:W-:Y:S01]  /*106c0*/  R2UR UR4, R72 ;  /* 0x00000000480472ca */ /* 0x000fe200000e0000 */
[----:B------:R-:W-:Y:S01]  /*106d0*/  VIADD R72, R20, 0x2c0 ;  /* 0x000002c014487836 */ /* 0x000fe20000000000 */
[----:B------:R-:W-:Y:S01]  /*106e0*/  R2UR UR47, R73 ;  /* 0x00000000492f72ca */ /* 0x000fe200000e0000 */
[----:B------:R-:W-:Y:S01]  /*106f0*/  IMAD.MOV.U32 R73, RZ, RZ, -0x7fffffe0 ;  /* 0x80000020ff497424 */ /* 0x000fe200078e00ff */
[----:B------:R-:W-:Y:S01]  /*10700*/  R2UR UR8, R78 ;  /* 0x000000004e0872ca */ /* 0x000fe200000e0000 */
[----:B------:R-:W-:Y:S01]  /*10710*/  VIADD R78, R20, 0x280 ;  /* 0x00000280144e7836 */ /* 0x000fe20000000000 */
[----:B------:R-:W-:Y:S01]  /*10720*/  R2UR UR40, R72 ;  /* 0x00000000482872ca */ /* 0x000fe200000e0000 */
[----:B------:R-:W-:-:S03]  /*10730*/  VIADD R72, R20, 0x380 ;  /* 0x0000038014487836 */ /* 0x000fc60000000000 */
[----:B------:R-:W-:Y:S01]  /*10740*/  R2UR UR36, R78 ;  /* 0x000000004e2472ca */ /* 0x000fe200000e0000 */
[----:B------:R-:W-:Y:S01]  /*10750*/  VIADD R78, R20, 0x340 ;  /* 0x00000340144e7836 */ /* 0x000fe20000000000 */
[----:B------:R-:W-:Y:S01]  /*10760*/  R2UR UR46, R72 ;  /* 0x00000000482e72ca */ /* 0x000fe200000e0000 */
[----:B------:R-:W-:Y:S02]  /*10770*/  VIADD R72, R20, 0x400 ;  /* 0x0000040014487836 */ /* 0x000fe40000000000 */
[----:B------:R-:W-:Y:S01]  /*10780*/  MOV R17, UR47 ;  /* 0x0000002f00117c02 */ /* 0x000fe20008000f00 */
[----:B------:R-:W-:Y:S01]  /*10790*/  UMOV UR47, UR37 ;  /* 0x00000025002f7c82 */ /* 0x000fe20008000000 */
[----:B------:R-:W-:Y:S02]  /*107a0*/  R2UR UR42, R78 ;  /* 0x000000004e2a72ca */ /* 0x000fe400000e0000 */
[----:B------:R-:W-:Y:S01]  /*107b0*/  R2UR UR37, R13 ;  /* 0x000000000d2572ca */ /* 0x000fe200000e0000 */
[----:B------:R-:W-:-:S02]  /*107c0*/  WARPGROUP.DEPBAR.LE gsb0, 0x0 ;  /* 0x00008000000079c5 */ /* 0x000fc40000010000 */
[----:B------:R-:W-:-:S03]  /*107d0*/  WARPGROUP.ARRIVE ;  /* 0x00000000000079c5 */ /* 0x000fc60000000000 */
[----:B----4-:R-:W-:Y:S01]  /*107e0*/  MOV R16, UR46 ;  /* 0x0000002e00107c02 */ /* 0x010fe20008000f00 */
[----:B------:R-:W-:Y:S01]  /*107f0*/  UMOV UR46, UR36 ;  /* 0x00000024002e7c82 */ /* 0x000fe20008000000 */
[----:B------:R-:W-:Y:S01]  /*10800*/  R2UR UR36, R12 ;  /* 0x000000000c2472ca */ /* 0x000fe200000e0000 */
[----:B------:R-:W-:Y:S01]  /*10810*/  HGMMA.64x16x16.F32 R128, gdesc[UR48], RZ, !UPT, gsb0 ;  /* 0x00200000308079f0 */ /* 0x000fe2000c0008ff */
[----:B------:R-:W-:Y:S01]  /*10820*/  R2UR UR50, R76 ;  /* 0x000000004c3272ca */ /* 0x000fe200000e0000 */
[----:B------:R-:W-:Y:S01]  /*10830*/  VIADD R76, R20, 0x440 ;  /* 0x00000440144c7836 */ /* 0x000fe20000000000 */
[----:B------:R-:W-:Y:S01]  /*10840*/  R2UR UR51, R77 ;  /* 0x000000004d3372ca */ /* 0x000fe200000e0000 */
[----:B------:R-:W-:Y:S01]  /*10850*/  IMAD.MOV.U32 R77, RZ, RZ, -0x7fffffe0 ;  /* 0x80000020ff4d7424 */ /* 0x000fe200078e00ff */
[----:B------:R-:W-:Y:S01]  /*10860*/  MOV R18, UR42 ;  /* 0x0000002a00127c02 */ /* 0x000fe20008000f00 */
[----:B------:R-:W-:Y:S01]  /*10870*/  UMOV UR42, UR32 ;  /* 0x00000020002a7c82 */ /* 0x000fe20008000000 */
[----:B------:R-:W-:Y:S01]  /*10880*/  R2UR UR58, R76 ;  /* 0x000000004c3a72ca */ /* 0x000fe200000e0000 */
[----:B------:R-:W-:Y:S01]  /*10890*/  VIADD R76, R20, 0x282 ;  /* 0x00000282144c7836 */ /* 0x000fe20000000000 */
[----:B------:R-:W-:Y:S01]  /*108a0*/  R2UR UR59, R77 ;  /* 0x000000004d3b72ca */ /* 0x000fe200000e0000 */
[----:B------:R-:W-:Y:S01]  /*108b0*/  IMAD.MOV.U32 R77, RZ, RZ, -0x7fffffe0 ;  /* 0x80000020ff4d7424 */ /* 0x000fe200078e00ff */
[----:B------:R-:W-:-:S02]  /*108c0*/  R2UR UR32, R12 ;  /* 0x000000000c2072ca */ /* 0x000fc400000e0000 */
[----:B------:R-:W-:Y:S02]  /*108d0*/  R2UR UR48, R12 ;  /* 0x000000000c3072ca */ /* 0x000fe400000e0000 */
[----:B------:R-:W-:Y:S01]  /*108e0*/  MOV R151, UR50 ;  /* 0x0000003200977c02 */ /* 0x000fe20008000f00 */
[----:B------:R-:W-:Y:S01]  /*108f0*/  UMOV UR50, UR4 ;  /* 0x0000000400327c82 */ /* 0x000fe20008000000 */
[----:B------:R-:W-:Y:S01]  /*10900*/  MOV R152, UR51 ;  /* 0x0000003300987c02 */ /* 0x000fe20008000f00 */
[----:B------:R-:W-:Y:S01]  /*10910*/  UMOV UR51, UR5 ;  /* 0x0000000500337c82 */ /* 0x000fe20008000000 */
[----:B------:R-:W-:Y:S02]  /*10920*/  R2UR UR4, R2 ;  /* 0x00000000020472ca */ /* 0x000fe400000e0000 */
[----:B------:R-:W-:Y:S02]  /*10930*/  R2UR UR5, R3 ;  /* 0x00000000030572ca */ /* 0x000fe400000e0000 */
[----:B------:R-:W-:Y:S01]  /*10940*/  MOV R21, UR51 ;  /* 0x0000003300157c02 */ /* 0x000fe20008000f00 */
[----:B------:R-:W-:Y:S01]  /*10950*/  UMOV UR51, UR29 ;  /* 0x0000001d00337c82 */ /* 0x000fe20008000000 */
[----:B------:R-:W-:Y:S01]  /*10960*/  MOV R148, UR50 ;  /* 0x0000003200947c02 */ /* 0x000fe20008000f00 */
[----:B------:R-:W-:Y:S01]  /*10970*/  UMOV UR50, UR28 ;  /* 0x0000001c00327c82 */ /* 0x000fe20008000000 */
[----:B------:R-:W-:-:S02]  /*10980*/  R2UR UR28, R12 ;  /* 0x000000000c1c72ca */ /* 0x000fc400000e0000 */
[C---:B------:R-:W-:Y:S02]  /*10990*/  R2UR UR29, R13.reuse ;  /* 0x000000000d1d72ca */ /* 0x040fe400000e0000 */
[----:B------:R-:W-:Y:S02]  /*109a0*/  R2UR UR49, R13 ;  /* 0x000000000d3172ca */ /* 0x000fe400000e0000 */
[----:B0-----:R-:W-:Y:S01]  /*109b0*/  MOV R15, UR59 ;  /* 0x0000003b000f7c02 */ /* 0x001fe20008000f00 */
[----:B------:R-:W-:Y:S01]  /*109c0*/  UMOV UR59, UR41 ;  /* 0x00000029003b7c82 */ /* 0x000fe20008000000 */
[----:B------:R-:W-:Y:S01]  /*109d0*/  MOV R14, UR58 ;  /* 0x0000003a000e7c02 */ /* 0x000fe20008000f00 */
[----:B------:R-:W-:Y:S01]  /*109e0*/  UMOV UR58, UR40 ;  /* 0x00000028003a7c82 */ /* 0x000fe20008000000 */
        /* <DEDUP_REMOVED lines=23> */
[----:B------:R-:W-:Y:S03]  /*10b60*/  HGMMA.64x16x16.F32 R112, gdesc[UR12], RZ, !UPT, gsb0 ;  /* 0x002000000c7079f0 */ /* 0x000fe6000c0008ff */
        /* <DEDUP_REMOVED lines=9> */
[----:B------:R-:W-:Y:S01]  /*10c00*/  VIADD R72, R20, 0x342 ;  /* 0x0000034214487836 */ /* 0x000fe20000000000 */
[----:B------:R-:W-:Y:S01]  /*10c10*/  R2UR UR15, R73 ;  /* 0x00000000490f72ca */ /* 0x000fe200000e0000 */
[----:B------:R-:W-:Y:S01]  /*10c20*/  IMAD.MOV.U32 R73, RZ, RZ, -0x7fffffe0 ;  /* 0x80000020ff497424 */ /* 0x000fe200078e00ff */
[----:B------:R-:W-:-:S03]  /*10c30*/  R2UR UR5, R13 ;  /* 0x000000000d0572ca */ /* 0x000fc600000e0000 */
        /* <DEDUP_REMOVED lines=9> */
[----:B------:R-:W-:Y:S02]  /*10cd0*/  R2UR UR10, R76 ;  /* 0x000000004c0a72ca */ /* 0x000fe400000e0000 */
[----:B------:R-:W-:Y:S02]  /*10ce0*/  R2UR UR11, R77 ;  /* 0x000000004d0b72ca */ /* 0x000fe400000e0000 */
[----:B------:R-:W-:Y:S02]  /*10cf0*/  R2UR UR8, R12 ;  /* 0x000000000c0872ca */ /* 0x000fe400000e0000 */
[----:B------:R-:W-:-:S07]  /*10d00*/  R2UR UR9, R13 ;  /* 0x000000000d0972ca */ /* 0x000fce00000e0000 */
[----:B------:R-:W-:Y:S02]  /*10d10*/  MOV R156, UR10 ;  /* 0x0000000a009c7c02 */ /* 0x000fe40008000f00 */
[----:B------:R-:W-:Y:S02]  /*10d20*/  MOV R24, UR11 ;  /* 0x0000000b00187c02 */ /* 0x000fe40008000f00 */
[----:B------:R-:W-:Y:S01]  /*10d30*/  R2UR UR10, R74 ;  /* 0x000000004a0a72ca */ /* 0x000fe200000e0000 */
[----:B------:R-:W-:Y:S01]  /*10d40*/  VIADD R74, R20, 0x302 ;  /* 0x00000302144a7836 */ /* 0x000fe20000000000 */
[----:B------:R-:W-:Y:S02]  /*10d50*/  R2UR UR11, R75 ;  /* 0x000000004b0b72ca */ /* 0x000fe400000e0000 */
[----:B------:R-:W-:Y:S01]  /*10d60*/  MOV R75, 0x80000020 ;  /* 0x80000020004b7802 */ /* 0x000fe20000000f00 */
[----:B------:R-:W-:Y:S02]  /*10d70*/  WARPGROUP.DEPBAR.LE gsb0, 0x0 ;  /* 0x00008000000079c5 */ /* 0x000fe40000010000 */
[----:B------:R-:W-:-:S06]  /*10d80*/  WARPGROUP.ARRIVE ;  /* 0x00000000000079c5 */ /* 0x000fcc0000000000 */
[----:B------:R-:W-:Y:S01]  /*10d90*/  HGMMA.64x16x16.F32 R88, gdesc[UR16], RZ, !UPT, gsb0 ;  /* 0x00200000105879f0 */ /* 0x000fe2000c0008ff */
[----:B------:R-:W-:Y:S02]  /*10da0*/  R2UR UR18, R74 ;  /* 0x000000004a1272ca */ /* 0x000fe400000e0000 */
[----:B------:R-:W-:Y:S01]  /*10db0*/  R2UR UR19, R75 ;  /* 0x000000004b1372ca */ /* 0x000fe200000e0000 */
        /* <DEDUP_REMOVED lines=8> */
[C---:B------:R-:W-:Y:S02]  /*10e40*/  R2UR UR40, R8.reuse ;  /* 0x00000000082872ca */ /* 0x040fe400000e0000 */
[C---:B------:R-:W-:Y:S02]  /*10e50*/  R2UR UR41, R9.reuse ;  /* 0x00000000092972ca */ /* 0x040fe400000e0000 */
[----:B------:R-:W-:Y:S02]  /*10e60*/  R2UR UR44, R8 ;  /* 0x00000000082c72ca */ /* 0x000fe400000e0000 */
[----:B------:R-:W-:Y:S02]  /*10e70*/  R2UR UR45, R9 ;  /* 0x00000000092d72ca */ /* 0x000fe400000e0000 */
[----:B------:R-:W-:Y:S01]  /*10e80*/  R2UR UR26, R146 ;  /* 0x00000000921a72ca */ /* 0x000fe200000e0000 */
[----:B------:R-:W-:Y:S01]  /*10e90*/  VIADD R146, R20, 0x3c2 ;  /* 0x000003c214927836 */ /* 0x000fe20000000000 */
[----:B------:R-:W-:Y:S01]  /*10ea0*/  R2UR UR27, R147 ;  /* 0x00000000931b72ca */ /* 0x000fe200000e0000 */
[----:B------:R-:W-:-:S10]  /*10eb0*/  IMAD.MOV.U32 R147, RZ, RZ, -0x7fffffe0 ;  /* 0x80000020ff937424 */ /* 0x000fd400078e00ff */
[----:B------:R-:W-:Y:S01]  /*10ec0*/  MOV R157, UR26 ;  /* 0x0000001a009d7c02 */ /* 0x000fe20008000f00 */
[----:B------:R-:W-:Y:S01]  /*10ed0*/  UMOV UR26, UR56 ;  /* 0x00000038001a7c82 */ /* 0x000fe20008000000 */
[----:B------:R-:W-:Y:S01]  /*10ee0*/  MOV R0, UR27 ;  /* 0x0000001b00007c02 */ /* 0x000fe20008000f00 */
[----:B------:R-:W-:Y:S01]  /*10ef0*/  UMOV UR27, UR57 ;  /* 0x00000039001b7c82 */ /* 0x000fe20008000000 */
[----:B------:R-:W-:Y:S02]  /*10f00*/  WARPGROUP.DEPBAR.LE gsb0, 0x0 ;  /* 0x00008000000079c5 */ /* 0x000fe40000010000 */
[----:B------:R-:W-:-:S06]  /*10f10*/  WARPGROUP.ARRIVE ;  /* 0x00000000000079c5 */ /* 0x000fcc0000000000 */
[----:B------:R-:W-:Y:S01]  /*10f20*/  HGMMA.64x16x16.F32 R136, gdesc[UR28], R136, gsb0 ;  /* 0x002000001c8879f0 */ /* 0x000fe20008000888 */
[C---:B------:R-:W-:Y:S02]  /*10f30*/  R2UR UR56, R8.reuse ;  /* 0x00000000083872ca */ /* 0x040fe400000e0000 */
[C---:B------:R-:W-:Y:S02]  /*10f40*/  R2UR UR57, R9.reuse ;  /* 0x00000000093972ca */ /* 0x040fe400000e0000 */
        /* <DEDUP_REMOVED lines=9> */
[----:B------:R-:W-:Y:S01]  /*10fe0*/  R2UR UR34, R146 ;  /* 0x00000000922272ca */ /* 0x000fe200000e0000 */
[----:B------:R-:W-:Y:S01]  /*10ff0*/  VIADD R146, R20, 0x442 ;  /* 0x0000044214927836 */ /* 0x000fe20000000000 */
[----:B------:R-:W-:Y:S01]  /*11000*/  R2UR UR35, R147 ;  /* 0x00000000932372ca */ /* 0x000fe200000e0000 */
[----:B------:R-:W-:Y:S01]  /*11010*/  IMAD.MOV.U32 R147, RZ, RZ, -0x7fffffe0 ;  /* 0x80000020ff937424 */ /* 0x000fe200078e00ff */
[----:B------:R-:W-:Y:S02]  /*11020*/  WARPGROUP.DEPBAR.LE gsb0, 0x0 ;  /* 0x00008000000079c5 */ /* 0x000fe40000010000 */
[----:B------:R-:W-:-:S06]  /*11030*/  WARPGROUP.ARRIVE ;  /* 0x00000000000079c5 */ /* 0x000fcc0000000000 */
[----:B------:R-:W-:Y:S01]  /*11040*/  HGMMA.64x16x16.F32 R120, gdesc[UR36], R120, gsb0 ;  /* 0x00200000247879f0 */ /* 0x000fe20008000878 */
[----:B------:R-:W-:Y:S01]  /*11050*/  R2UR UR38, R146 ;  /* 0x00000000922672ca */ /* 0x000fe200000e0000 */
[----:B------:R-:W-:Y:S01]  /*11060*/  VIADD R146, R20, 0x480 ;  /* 0x0000048014927836 */ /* 0x000fe20000000000 */
        /* <DEDUP_REMOVED lines=18> */
[----:B------:R-:W-:Y:S01]  /*11190*/  IMAD.MOV.U32 R147, RZ, RZ, -0x7fffffe0 ;  /* 0x80000020ff937424 */ /* 0x000fe200078e00ff */
[----:B------:R-:W-:Y:S02]  /*111a0*/  R2UR UR16, R146 ;  /* 0x00000000921072ca */ /* 0x000fe400000e0000 */
[----:B------:R-:W-:Y:S01]  /*111b0*/  R2UR UR11, R24 ;  /* 0x00000000180b72ca */ /* 0x000fe200000e0000 */
[----:B------:R-:W-:Y:S02]  /*111c0*/  WARPGROUP.DEPBAR.LE gsb0, 0x0 ;  /* 0x00008000000079c5 */ /* 0x000fe40000010000 */
[----:B------:R-:W-:Y:S01]  /*111d0*/  WARPGROUP.ARRIVE ;  /* 0x00000000000079c5 */ /* 0x000fe20000000000 */
[----:B------:R-:W-:Y:S01]  /*111e0*/  R2UR UR17, R147 ;  /* 0x00000000931172ca */ /* 0x000fe200000e0000 */
[----:B------:R-:W-:Y:S01]  /*111f0*/  VIADD R146, R20, 0x4c0 ;  /* 0x000004c014927836 */ /* 0x000fe20000000000 */
[----:B------:R-:W-:Y:S01]  /*11200*/  R2UR UR10, R156 ;  /* 0x000000009c0a72ca */ /* 0x000fe200000e0000 */
[----:B------:R0:W5:Y:S02]  /*11210*/  LDL.LU R24, [R1+0xbc] ;  /* 0x0000bc0001187983 */ /* 0x0001640000300800 */
[----:B------:R-:W-:Y:S01]  /*11220*/  HGMMA.64x16x16.F32 R88, gdesc[UR4], R88, gsb0 ;  /* 0x00200000045879f0 */ /* 0x000fe20008000858 */
[----:B------:R-:W-:Y:S01]  /*11230*/  IMAD.MOV.U32 R147, RZ, RZ, -0x7fffffe0 ;  /* 0x80000020ff937424 */ /* 0x000fe200078e00ff */
[----:B------:R-:W-:-:S02]  /*11240*/  R2UR UR12, R146 ;  /* 0x00000000920c72ca */ /* 0x000fc400000e0000 */
[----:B------:R-:W-:Y:S01]  /*11250*/  R2UR UR7, R23 ;  /* 0x00000000170772ca */ /* 0x000fe200000e0000 */
[----:B------:R-:W-:Y:S02]  /*11260*/  WARPGROUP.DEPBAR.LE gsb0, 0x0 ;  /* 0x00008000000079c5 */ /* 0x000fe40000010000 */
[----:B------:R-:W-:Y:S01]  /*11270*/  WARPGROUP.ARRIVE ;  /* 0x00000000000079c5 */ /* 0x000fe20000000000 */
[----:B------:R-:W-:Y:S01]  /*11280*/  R2UR UR13, R147 ;  /* 0x00000000930d72ca */ /* 0x000fe200000e0000 */
[----:B------:R-:W-:Y:S01]  /*11290*/  VIADD R146, R20, 0x500 ;  /* 0x0000050014927836 */ /* 0x000fe20000000000 */
[----:B------:R-:W-:Y:S01]  /*112a0*/  R2UR UR6, R155 ;  /* 0x000000009b0672ca */ /* 0x000fe200000e0000 */
[----:B------:R0:W5:Y:S01]  /*112b0*/  LDL.LU R23, [R1+0xb8] ;  /* 0x0000b80001177983 */ /* 0x0001620000300800 */
[----:B------:R-:W-:Y:S01]  /*112c0*/  IMAD.MOV.U32 R147, RZ, RZ, -0x7fffffe0 ;  /* 0x80000020ff937424 */ /* 0x000fe200078e00ff */
[----:B------:R-:W-:Y:S01]  /*112d0*/  HGMMA.64x16x16.F32 R80, gdesc[UR52], R80, gsb0 ;  /* 0x00200000345079f0 */ /* 0x000fe20008000850 */
[----:B------:R-:W-:-:S02]  /*112e0*/  R2UR UR55, R154 ;  /* 0x000000009a3772ca */ /* 0x000fc400000e0000 */
[----:B------:R-:W-:Y:S02]  /*112f0*/  R2UR UR54, R153 ;  /* 0x00000000993672ca */ /* 0x000fe400000e0000 */
[----:B------:R-:W-:Y:S01]  /*11300*/  R2UR UR8, R146 ;  /* 0x00000000920872ca */ /* 0x000fe200000e0000 */
[----:B------:R-:W-:Y:S01]  /*11310*/  VIADD R146, R20, 0x540 ;  /* 0x0000054014927836 */ /* 0x000fe20000000000 */
[----:B------:R-:W-:Y:S02]  /*11320*/  R2UR UR52, R8 ;  /* 0x00000000083472ca */ /* 0x000fe400000e0000 */
[----:B------:R-:W-:Y:S02]  /*11330*/  R2UR UR53, R9 ;  /* 0x00000000093572ca */ /* 0x000fe400000e0000 */
[----:B------:R-:W-:Y:S02]  /*11340*/  R2UR UR9, R147 ;  /* 0x00000000930972ca */ /* 0x000fe400000e0000 */
[----:B------:R-:W-:-:S02]  /*11350*/  MOV R147, 0x80000020 ;  /* 0x8000002000937802 */ /* 0x000fc40000000f00 */
        /* <DEDUP_REMOVED lines=12> */
[----:B------:R-:W-:Y:S01]  /*11420*/  VIADD R146, R20, 0x580 ;  /* 0x0000058014927836 */ /* 0x000fe20000000000 */
[C---:B------:R-:W-:Y:S01]  /*11430*/  R2UR UR40, R8.reuse ;  /* 0x00000000082872ca */ /* 0x040fe200000e0000 */
[----:B------:R-:W-:Y:S01]  /*11440*/  IMAD.MOV.U32 R147, RZ, RZ, -0x7fffffe0 ;  /* 0x80000020ff937424 */ /* 0x000fe200078e00ff */
[----:B------:R-:W-:Y:S01]  /*11450*/  R2UR UR41, R9 ;  /* 0x00000000092972ca */ /* 0x000fe200000e0000 */
[----:B------:R0:W5:Y:S01]  /*11460*/  LDL.LU R19, [R1+0xb4] ;  /* 0x0000b40001137983 */ /* 0x0001620000300800 */
[----:B------:R-:W-:Y:S02]  /*11470*/  WARPGROUP.DEPBAR.LE gsb0, 0x0 ;  /* 0x00008000000079c5 */ /* 0x000fe40000010000 */
[----:B------:R-:W-:Y:S01]  /*11480*/  WARPGROUP.ARRIVE ;  /* 0x00000000000079c5 */ /* 0x000fe20000000000 */
[----:B------:R-:W-:Y:S01]  /*11490*/  R2UR UR48, R8 ;  /* 0x00000000083072ca */ /* 0x000fe200000e0000 */
[----:B------:R0:W5:Y:S04]  /*114a0*/  LDL.LU R18, [R1+0xb0] ;  /* 0x0000b00001127983 */ /* 0x0001680000300800 */
[----:B------:R-:W-:Y:S03]  /*114b0*/  HGMMA.64x16x16.F32 R128, gdesc[UR44], R128, gsb0 ;  /* 0x002000002c8079f0 */ /* 0x000fe60008000880 */
        /* <DEDUP_REMOVED lines=10> */
[----:B------:R-:W-:Y:S02]  /*11560*/  R2UR UR46, R16 ;  /* 0x00000000102e72ca */ /* 0x000fe400000e0000 */
[----:B------:R-:W-:Y:S02]  /*11570*/  R2UR UR44, R8 ;  /* 0x00000000082c72ca */ /* 0x000fe400000e0000 */
[C---:B------:R-:W-:Y:S02]  /*11580*/  R2UR UR45, R9.reuse ;  /* 0x00000000092d72ca */ /* 0x040fe400000e0000 */
[----:B------:R-:W-:Y:S02]  /*11590*/  R2UR UR49, R9 ;  /* 0x00000000093172ca */ /* 0x000fe400000e0000 */
[----:B------:R-:W-:-:S02]  /*115a0*/  R2UR UR59, R15 ;  /* 0x000000000f3b72ca */ /* 0x000fc400000e0000 */
[----:B------:R-:W-:Y:S02]  /*115b0*/  R2UR UR58, R14 ;  /* 0x000000000e3a72ca */ /* 0x000fe400000e0000 */
[----:B------:R-:W-:Y:S02]  /*115c0*/  R2UR UR56, R8 ;  /* 0x00000000083872ca */ /* 0x000fe400000e0000 */
[----:B------:R-:W-:Y:S01]  /*115d0*/  R2UR UR57, R9 ;  /* 0x00000000093972ca */ /* 0x000fe200000e0000 */
[----:B------:R-:W-:Y:S01]  /*115e0*/  UMOV UR40, UR16 ;  /* 0x0000001000287c82 */ /* 0x000fe20008000000 */
[----:B------:R-:W-:Y:S02]  /*115f0*/  WARPGROUP.DEPBAR.LE gsb0, 0x0 ;  /* 0x00008000000079c5 */ /* 0x000fe40000010000 */
[----:B------:R-:W-:Y:S01]  /*11600*/  WARPGROUP.ARRIVE ;  /* 0x00000000000079c5 */ /* 0x000fe20000000000 */
[----:B------:R-:W-:Y:S01]  /*11610*/  UMOV UR41, UR17 ;  /* 0x0000001100297c82 */ /* 0x000fe20008000000 */
[----:B------:R-:W-:Y:S01]  /*11620*/  R2UR UR20, R146 ;  /* 0x00000000921472ca */ /* 0x000fe200000e0000 */
[----:B------:R0:W5:Y:S03]  /*11630*/  LDL.LU R17, [R1+0xac] ;  /* 0x0000ac0001117983 */ /* 0x0001660000300800 */
[----:B------:R-:W-:Y:S01]  /*11640*/  HGMMA.64x16x16.F32 R96, gdesc[UR44], R96, gsb0 ;  /* 0x002000002c6079f0 */ /* 0x000fe20008000860 */
[----:B------:R-:W-:-:S02]  /*11650*/  R2UR UR16, R6 ;  /* 0x00000000061072ca */ /* 0x000fc400000e0000 */
[----:B------:R-:W-:Y:S02]  /*11660*/  R2UR UR17, R7 ;  /* 0x00000000071172ca */ /* 0x000fe400000e0000 */
[----:B------:R-:W-:Y:S02]  /*11670*/  R2UR UR21, R147 ;  /* 0x00000000931572ca */ /* 0x000fe400000e0000 */
[----:B------:R-:W-:Y:S02]  /*11680*/  R2UR UR27, R0 ;  /* 0x00000000001b72ca */ /* 0x000fe400000e0000 */
[----:B------:R-:W-:Y:S02]  /*11690*/  R2UR UR26, R157 ;  /* 0x000000009d1a72ca */ /* 0x000fe400000e0000 */
[----:B------:R-:W-:Y:S02]  /*116a0*/  R2UR UR24, R6 ;  /* 0x00000000061872ca */ /* 0x000fe400000e0000 */
[----:B------:R-:W-:-:S02]  /*116b0*/  R2UR UR25, R7 ;  /* 0x00000000071972ca */ /* 0x000fc400000e0000 */
[C---:B------:R-:W-:Y:S02]  /*116c0*/  R2UR UR28, R6.reuse ;  /* 0x00000000061c72ca */ /* 0x040fe400000e0000 */
[C---:B------:R-:W-:Y:S02]  /*116d0*/  R2UR UR29, R7.reuse ;  /* 0x00000000071d72ca */ /* 0x040fe400000e0000 */
[C---:B------:R-:W-:Y:S02]  /*116e0*/  R2UR UR32, R6.reuse ;  /* 0x00000000062072ca */ /* 0x040fe400000e0000 */
[C---:B------:R-:W-:Y:S02]  /*116f0*/  R2UR UR33, R7.reuse ;  /* 0x00000000072172ca */ /* 0x040fe400000e0000 */
[----:B------:R-:W-:Y:S02]  /*11700*/  R2UR UR36, R6 ;  /* 0x00000000062472ca */ /* 0x000fe400000e0000 */
[----:B------:R-:W-:Y:S01]  /*11710*/  R2UR UR37, R7 ;  /* 0x00000000072572ca */ /* 0x000fe200000e0000 */
[----:B------:R-:W-:Y:S01]  /*11720*/  VIADD R146, R20, 0x5c0 ;  /* 0x000005c014927836 */ /* 0x000fe20000000000 */
[----:B------:R0:W5:Y:S01]  /*11730*/  LDL.LU R16, [R1+0xa8] ;  /* 0x0000a80001107983 */ /* 0x0001620000300800 */
[----:B------:R-:W-:-:S02]  /*11740*/  WARPGROUP.DEPBAR.LE gsb0, 0x0 ;  /* 0x00008000000079c5 */ /* 0x000fc40000010000 */
[----:B------:R-:W-:Y:S01]  /*11750*/  WARPGROUP.ARRIVE ;  /* 0x00000000000079c5 */ /* 0x000fe20000000000 */
[----:B------:R-:W-:Y:S01]  /*11760*/  UMOV UR44, UR12 ;  /* 0x0000000c002c7c82 */ /* 0x000fe20008000000 */
[----:B------:R-:W-:Y:S01]  /*11770*/  UMOV UR45, UR13 ;  /* 0x0000000d002d7c82 */ /* 0x000fe20008000000 */
[----:B------:R-:W-:Y:S01]  /*11780*/  IMAD.MOV.U32 R147, RZ, RZ, -0x7fffffe0 ;  /* 0x80000020ff937424 */ /* 0x000fe200078e00ff */
[----:B------:R0:W5:Y:S02]  /*11790*/  LDL.LU R15, [R1+0xa4] ;  /* 0x0000a400010f7983 */ /* 0x0001640000300800 */
[----:B------:R-:W-:Y:S01]  /*117a0*/  HGMMA.64x16x16.F32 R88, gdesc[UR48], R88, gsb0 ;  /* 0x00200000305879f0 */ /* 0x000fe20008000858 */
[----:B------:R-:W-:Y:S01]  /*117b0*/  R2UR UR12, R6 ;  /* 0x00000000060c72ca */ /* 0x000fe200000e0000 */
[----:B------:R0:W5:Y:S01]  /*117c0*/  LDL.LU R14, [R1+0xa0] ;  /* 0x0000a000010e7983 */ /* 0x0001620000300800 */
[----:B------:R-:W-:Y:S01]  /*117d0*/  UMOV UR48, UR8 ;  /* 0x0000000800307c82 */ /* 0x000fe20008000000 */
[----:B------:R-:W-:-:S02]  /*117e0*/  WARPGROUP.DEPBAR.LE gsb0, 0x0 ;  /* 0x00008000000079c5 */ /* 0x000fc40000010000 */
[----:B------:R-:W-:Y:S01]  /*117f0*/  WARPGROUP.ARRIVE ;  /* 0x00000000000079c5 */ /* 0x000fe20000000000 */
[----:B------:R-:W-:Y:S01]  /*11800*/  UMOV UR49, UR9 ;  /* 0x0000000900317c82 */ /* 0x000fe20008000000 */
[----:B------:R-:W-:Y:S01]  /*11810*/  R2UR UR13, R7 ;  /* 0x00000000070d72ca */ /* 0x000fe200000e0000 */
[----:B------:R0:W5:Y:S03]  /*11820*/  LDL.LU R0, [R1+0x9c] ;  /* 0x00009c0001007983 */ /* 0x0001660000300800 */
        /* <DEDUP_REMOVED lines=193> */
.L_x_10236:
[----:B------:R-:W-:Y:S01]  /*12440*/  SHF.L.U32 R20, R145, 0x1f, RZ ;  /* 0x0000001f91147819 */ /* 0x000fe200000006ff */
[----:B-----5:R-:W-:-:S04]  /*12450*/  IMAD R21, R15, 0x8, R16 ;  /* 0x000000080f157824 */ /* 0x020fc800078e0210 */
[----:B------:R0:W1:Y:S01]  /*12460*/  SYNCS.PHASECHK.TRANS64.TRYWAIT P2, [R21+URZ+0x31c50], R20 ;  /* 0x031c5014150075a7 */ /* 0x000062000804017f */
[----:B------:R-:W-:Y:S05]  /*12470*/  @!P0 BRA `(.L_x_10237) ;  /* 0x0000000000048947 */ /* 0x000fea0003800000 */
[----:B------:R-:W-:Y:S01]  /*12480*/  BPT.TRAP 0x1 ;  /* 0x000000040000795c */ /* 0x000fe20000300000 */
.L_x_10237:
[----:B-1----:R-:W-:Y:S05]  /*12490*/  @P2 BRA `(.L_x_10235) ;  /* 0x0000000000082947 */ /* 0x002fea0003800000 */
[----:B------:R-:W1:Y:S02]  /*124a0*/  SYNCS.PHASECHK.TRANS64.TRYWAIT P2, [R21+URZ+0x31c50], R20 ;  /* 0x031c5014150075a7 */ /* 0x000e64000804017f */
[----:B-1----:R-:W-:Y:S05]  /*124b0*/  @!P2 BRA `(.L_x_10238) ;  /* 0x0000011000b4a947 */ /* 0x002fea0003800000 */
.L_x_10235:
[----:B------:R-:W-:Y:S05]  /*124c0*/  WARPSYNC.ALL ;  /* 0x0000000000007948 */ /* 0x000fea0003800000 */
[----:B------:R-:W-:Y:S01]  /*124d0*/  ULDC UR4, c[0x0][0x9d8] ;  /* 0x0002760000047ab9 */ /* 0x000fe20000000800 */
[----:B------:R-:W-:Y:S01]  /*124e0*/  ULDC UR5, c[0x0][0x988] ;  /* 0x0002620000057ab9 */ /* 0x000fe20000000800 */
[----:B------:R-:W-:Y:S01]  /*124f0*/  FMUL.FTZ R138, R138, UR4 ;  /* 0x000000048a8a7c20 */ /* 0x000fe20008410000 */
[----:B------:R-:W-:Y:S01]  /*12500*/  FMUL.FTZ R139, R139, UR4 ;  /* 0x000000048b8b7c20 */ /* 0x000fe20008410000 */
[----:B------:R-:W-:Y:S01]  /*12510*/  FMUL.FTZ R131, R131, UR4 ;  /* 0x0000000483837c20 */ /* 0x000fe20008410000 */
[----:B------:R-:W-:Y:S01]  /*12520*/  FMUL.FTZ R130, R130, UR4 ;  /* 0x0000000482827c20 */ /* 0x000fe20008410000 */
[----:B01----:R0:W1:Y:S01]  /*12530*/  MUFU.TANH R20, R138 ;  /* 0x0000008a00147308 */ /* 0x0030620000002400 */
        /* <DEDUP_REMOVED lines=14> */
[----:B0-----:R-:W-:Y:S01]  /*12620*/  FMUL.FTZ R138, R140, UR4 ;  /* 0x000000048c8a7c20 */ /* 0x001fe20008410000 */
[----:B------:R0:W3:Y:S01]  /*12630*/  MUFU.TANH R147, R131 ;  /* 0x0000008300937308 */ /* 0x0000e20000002400 */
[----:B-1----:R-:W-:-:S02]  /*12640*/  IMAD.MOV.U32 R120, RZ, RZ, R20 ;  /* 0x000000ffff787224 */ /* 0x002fc400078e0014 */
[----:B------:R-:W-:Y:S01]  /*12650*/  FMUL.FTZ R123, R123, UR4 ;  /* 0x000000047b7b7c20 */ /* 0x000fe20008410000 */
[----:B------:R-:W-:Y:S01]  /*12660*/  FMUL.FTZ R126, R126, UR4 ;  /* 0x000000047e7e7c20 */ /* 0x000fe20008410000 */
[----:B------:R-:W-:Y:S01]  /*12670*/  FMUL.FTZ R128, R128, UR4 ;  /* 0x0000000480807c20 */ /* 0x000fe20008410000 */
[----:B------:R-:W-:Y:S01]  /*12680*/  FMUL.FTZ R129, R129, UR4 ;  /* 0x0000000481817c20 */ /* 0x000fe20008410000 */
[----:B------:R-:W-:Y:S01]  /*12690*/  FMUL.FTZ R156, R114, UR4 ;  /* 0x00000004729c7c20 */ /* 0x000fe20008410000 */
[----:B------:R-:W-:Y:S01]  /*126a0*/  FMUL.FTZ R152, R106, UR4 ;  /* 0x000000046a987c20 */ /* 0x000fe20008410000 */
[----:B------:R1:W-:Y:S01]  /*126b0*/  MUFU.TANH R148, R130 ;  /* 0x0000008200947308 */ /* 0x0003e20000002400 */
[----:B------:R-:W-:-:S07]  /*126c0*/  FMUL.FTZ R154, R118, UR4 ;  /* 0x00000004769a7c20 */ /* 0x000fce0008410000 */
[----:B------:R-:W4:Y:S01]  /*126d0*/  MUFU.TANH R149, R143 ;  /* 0x0000008f00957308 */ /* 0x000f220000002400 */
[----:B------:R-:W-:Y:S01]  /*126e0*/  FMUL.FTZ R100, R91, UR4 ;  /* 0x000000045b647c20 */ /* 0x000fe20008410000 */
[----:B------:R-:W-:Y:S01]  /*126f0*/  FMUL.FTZ R119, R111, UR4 ;  /* 0x000000046f777c20 */ /* 0x000fe20008410000 */
[----:B------:R-:W4:Y:S01]  /*12700*/  LDL R91, [R1+0x30] ;  /* 0x00003000015b7983 */ /* 0x000f220000100800 */
[----:B0-----:R-:W-:Y:S01]  /*12710*/  FMUL.FTZ R131, R132, UR4 ;  /* 0x0000000484837c20 */ /* 0x001fe20008410000 */
[----:B------:R-:W-:Y:S01]  /*12720*/  FMUL.FTZ R132, R105, UR4 ;  /* 0x0000000469847c20 */ /* 0x000fe20008410000 */
[----:B------:R-:W-:Y:S01]  /*12730*/  FMUL.FTZ R105, R108, UR4 ;  /* 0x000000046c697c20 */ /* 0x000fe20008410000 */
[----:B-1----:R-:W-:Y:S01]  /*12740*/  FMUL.FTZ R130, R133, UR4 ;  /* 0x0000000485827c20 */ /* 0x002fe20008410000 */
        /* <DEDUP_REMOVED lines=11> */
[----:B--2---:R-:W-:-:S02]  /*12800*/  IMAD.MOV.U32 R113, RZ, RZ, R151 ;  /* 0x000000ffff717224 */ /* 0x004fc400078e0097 */
[----:B------:R-:W-:Y:S01]  /*12810*/  FMUL.FTZ R151, R107, UR4 ;  /* 0x000000046b977c20 */ /* 0x000fe20008410000 */
[----:B---3--:R-:W-:Y:S02]  /*12820*/  IMAD.MOV.U32 R107, RZ, RZ, R147 ;  /* 0x000000ffff6b7224 */ /* 0x008fe400078e0093 */
[----:B------:R-:W-:Y:S01]  /*12830*/  FMUL.FTZ R124, R89, UR4 ;  /* 0x00000004597c7c20 */ /* 0x000fe20008410000 */
[----:B------:R-:W2:Y:S01]  /*12840*/  LDL R147, [R1+0x54] ;  /* 0x0000540001937983 */ /* 0x000ea20000100800 */
[----:B----4-:R-:W-:Y:S02]  /*12850*/  IMAD.MOV.U32 R115, RZ, RZ, R149 ;  /* 0x000000ffff737224 */ /* 0x010fe400078e0095 */
[----:B-1----:R-:W-:Y:S01]  /*12860*/  FMUL.FTZ R135, R116, UR4 ;  /* 0x0000000474877c20 */ /* 0x002fe20008410000 */
[----:B------:R-:W-:Y:S01]  /*12870*/  MOV R116, R148 ;  /* 0x0000009400747202 */ /* 0x000fe20000000f00 */
[----:B------:R-:W3:Y:S01]  /*12880*/  LDL R149, [R1+0x68] ;  /* 0x0000680001957983 */ /* 0x000ee20000100800 */
[----:B------:R-:W-:-:S02]  /*12890*/  IMAD.MOV.U32 R111, RZ, RZ, R20 ;  /* 0x000000ffff6f7224 */ /* 0x000fc400078e0014 */
[----:B------:R-:W-:Y:S01]  /*128a0*/  FMUL.FTZ R20, R103, UR4 ;  /* 0x0000000467147c20 */ /* 0x000fe20008410000 */
[----:B------:R0:W1:Y:S01]  /*128b0*/  MUFU.TANH R146, R134 ;  /* 0x0000008600927308 */ /* 0x0000620000002400 */
[----:B------:R-:W4:Y:S01]  /*128c0*/  LDL R148, [R1+0x5c] ;  /* 0x00005c0001947983 */ /* 0x000f220000100800 */
[----:B------:R-:W-:Y:S01]  /*128d0*/  FMUL.FTZ R118, R98, UR4 ;  /* 0x0000000462767c20 */ /* 0x000fe20008410000 */
[----:B------:R-:W-:Y:S02]  /*128e0*/  IMAD.MOV.U32 R109, RZ, RZ, R145 ;  /* 0x000000ffff6d7224 */ /* 0x000fe400078e0091 */
[----:B------:R-:W-:Y:S01]  /*128f0*/  FMUL.FTZ R125, R88, UR4 ;  /* 0x00000004587d7c20 */ /* 0x000fe20008410000 */
[----:B------:R-:W3:Y:S02]  /*12900*/  LDL R103, [R1+0x6c] ;  /* 0x00006c0001677983 */ /* 0x000ee40000100800 */
[----:B------:R-:W1:Y:S01]  /*12910*/  MUFU.TANH R150, R142 ;  /* 0x0000008e00967308 */ /* 0x000e620000002400 */
[----:B0-----:R-:W-:Y:S01]  /*12920*/  FMUL.FTZ R134, R117, UR4 ;  /* 0x0000000475867c20 */ /* 0x001fe20008410000 */
[----:B------:R-:W-:-:S06]  /*12930*/  FMUL.FTZ R117, R99, UR4 ;  /* 0x0000000463757c20 */ /* 0x000fcc0008410000 */
[----:B------:R-:W0:Y:S01]  /*12940*/  MUFU.TANH R143, R123 ;  /* 0x0000007b008f7308 */ /* 0x000e220000002400 */
[----:B-1----:R-:W-:Y:S02]  /*12950*/  IMAD.MOV.U32 R108, RZ, RZ, R146 ;  /* 0x000000ffff6c7224 */ /* 0x002fe400078e0092 */
[----:B------:R-:W-:-:S05]  /*12960*/  FMUL.FTZ R146, R72, UR4 ;  /* 0x0000000448927c20 */ /* 0x000fca0008410000 */
[----:B------:R-:W-:Y:S01]  /*12970*/  MUFU.TANH R136, R136 ;  /* 0x0000008800887308 */ /* 0x000fe20000002400 */
[----:B------:R-:W-:Y:S02]  /*12980*/  IMAD.MOV.U32 R114, RZ, RZ, R150 ;  /* 0x000000ffff727224 */ /* 0x000fe400078e0096 */
[----:B------:R-:W-:Y:S01]  /*12990*/  FMUL.FTZ R150, R110, UR4 ;  /* 0x000000046e967c20 */ /* 0x000fe20008410000 */
[----:B------:R-:W-:Y:S01]  /*129a0*/  FMUL.FTZ R110, R102, UR4 ;  /* 0x00000004666e7c20 */ /* 0x000fe20008410000 */
[----:B------:R-:W-:-:S03]  /*129b0*/  FMUL.FTZ R102, R90, UR4 ;  /* 0x000000045a667c20 */ /* 0x000fc60008410000 */
[----:B------:R-:W-:Y:S01]  /*129c0*/  MUFU.TANH R21, R21 ;  /* 0x0000001500157308 */ /* 0x000fe20000002400 */
[----:B0-----:R-:W-:-:S07]  /*129d0*/  IMAD.MOV.U32 R90, RZ, RZ, R143 ;  /* 0x000000ffff5a7224 */ /* 0x001fce00078e008f */
[----:B------:R-:W-:Y:S08]  /*129e0*/  MUFU.TANH R138, R138 ;  /* 0x0000008a008a7308 */ /* 0x000ff00000002400 */
[----:B------:R-:W-:Y:S08]  /*129f0*/  MUFU.TANH R137, R137 ;  /* 0x0000008900897308 */ /* 0x000ff00000002400 */
[----:B------:R0:W1:Y:S08]  /*12a00*/  MUFU.TANH R142, R126 ;  /* 0x0000007e008e7308 */ /* 0x0000700000002400 */
[----:B------:R-:W3:Y:S01]  /*12a10*/  MUFU.TANH R128, R128 ;  /* 0x0000008000807308 */ /* 0x000ee20000002400 */
[----:B0-----:R-:W-:-:S07]  /*12a20*/  FMUL.FTZ R126, R101, UR4 ;  /* 0x00000004657e7c20 */ /* 0x001fce0008410000 */
[----:B------:R-:W0:Y:S08]  /*12a30*/  MUFU.TANH R129, R129 ;  /* 0x0000008100817308 */ /* 0x000e300000002400 */
[----:B------:R-:W0:Y:S08]  /*12a40*/  MUFU.TANH R131, R131 ;  /* 0x0000008300837308 */ /* 0x000e300000002400 */
[----:B------:R-:W0:Y:S01]  /*12a50*/  MUFU.TANH R130, R130 ;  /* 0x0000008200827308 */ /* 0x000e220000002400 */
[----:B------:R-:W-:Y:S01]  /*12a60*/  FMUL.FTZ R99, R94, UR4 ;  /* 0x000000045e637c20 */ /* 0x000fe20008410000 */
[----:B------:R-:W-:-:S06]  /*12a70*/  FMUL.FTZ R143, R84, UR4 ;  /* 0x00000004548f7c20 */ /* 0x000fcc0008410000 */
[----:B------:R-:W0:Y:S01]  /*12a80*/  MUFU.TANH R141, R141 ;  /* 0x0000008d008d7308 */ /* 0x000e220000002400 */
[----:B------:R-:W-:Y:S01]  /*12a90*/  FMUL.FTZ R101, R86, UR4 ;  /* 0x0000000456657c20 */ /* 0x000fe20008410000 */
[----:B------:R-:W-:-:S06]  /*12aa0*/  IMAD.MOV.U32 R94, RZ, RZ, R116 ;  /* 0x000000ffff5e7224 */ /* 0x000fcc00078e0074 */
[----:B------:R-:W0:Y:S01]  /*12ab0*/  MUFU.TANH R140, R140 ;  /* 0x0000008c008c7308 */ /* 0x000e220000002400 */
[----:B-1----:R-:W-:-:S07]  /*12ac0*/  IMAD.MOV.U32 R97, RZ, RZ, R142 ;  /* 0x000000ffff617224 */ /* 0x002fce00078e008e */
[----:B------:R-:W1:Y:S08]  /*12ad0*/  MUFU.TANH R139, R139 ;  /* 0x0000008b008b7308 */ /* 0x000e700000002400 */
[----:B------:R-:W1:Y:S01]  /*12ae0*/  MUFU.TANH R121, R121 ;  /* 0x0000007900797308 */ /* 0x000e620000002400 */
[----:B------:R-:W-:Y:S01]  /*12af0*/  FMUL.FTZ R123, R92, UR4 ;  /* 0x000000045c7b7c20 */ /* 0x000fe20008410000 */
[----:B------:R-:W-:Y:S01]  /*12b00*/  FMUL.FTZ R89, R93, UR4 ;  /* 0x000000045d597c20 */ /* 0x000fe20008410000 */
[----:B------:R-:W-:-:S05]  /*12b10*/  FMUL.FTZ R98, R95, UR4 ;  /* 0x000000045f627c20 */ /* 0x000fca0008410000 */
[----:B------:R-:W1:Y:S01]  /*12b20*/  MUFU.TANH R122, R122 ;  /* 0x0000007a007a7308 */ /* 0x000e620000002400 */
[----:B------:R-:W-:Y:S01]  /*12b30*/  FMUL.FTZ R142, R81, UR4 ;  /* 0x00000004518e7c20 */ /* 0x000fe20008410000 */
[----:B------:R-:W-:-:S06]  /*12b40*/  IMAD.MOV.U32 R92, RZ, RZ, R109 ;  /* 0x000000ffff5c7224 */ /* 0x000fcc00078e006d */
[----:B------:R-:W1:Y:S01]  /*12b50*/  MUFU.TANH R112, R112 ;  /* 0x0000007000707308 */ /* 0x000e620000002400 */
[----:B------:R-:W-:-:S07]  /*12b60*/  IMAD.MOV.U32 R93, RZ, RZ, R108 ;  /* 0x000000ffff5d7224 */ /* 0x000fce00078e006c */
[----:B------:R-:W1:Y:S01]  /*12b70*/  MUFU.TANH R135, R135 ;  /* 0x0000008700877308 */ /* 0x000e620000002400 */
[----:B------:R-:W-:-:S07]  /*12b80*/  IMAD.MOV.U32 R109, RZ, RZ, R115 ;  /* 0x000000ffff6d7224 */ /* 0x000fce00078e0073 */
[----:B------:R-:W1:Y:S01]  /*12b90*/  MUFU.TANH R134, R134 ;  /* 0x0000008600867308 */ /* 0x000e620000002400 */
[----:B------:R-:W-:Y:S02]  /*12ba0*/  IMAD.MOV.U32 R95, RZ, RZ, R114 ;  /* 0x000000ffff5f7224 */ /* 0x000fe400078e0072 */
[----:B------:R-:W-:Y:S02]  /*12bb0*/  IMAD.MOV.U32 R108, RZ, RZ, R113 ;  /* 0x000000ffff6c7224 */ /* 0x000fe400078e0071 */
[----:B------:R-:W-:-:S03]  /*12bc0*/  IMAD.MOV.U32 R81, RZ, RZ, R120 ;  /* 0x000000ffff517224 */ /* 0x000fc600078e0078 */
[----:B------:R-:W1:Y:S08]  /*12bd0*/  MUFU.TANH R133, R133 ;  /* 0x0000008500857308 */ /* 0x000e700000002400 */
[----:B------:R-:W1:Y:S08]  /*12be0*/  MUFU.TANH R132, R132 ;  /* 0x0000008400847308 */ /* 0x000e700000002400 */
[----:B------:R-:W1:Y:S08]  /*12bf0*/  MUFU.TANH R105, R105 ;  /* 0x0000006900697308 */ /* 0x000e700000002400 */
[----:B------:R-:W1:Y:S01]  /*12c00*/  MUFU.TANH R104, R104 ;  /* 0x0000006800687308 */ /* 0x000e620000002400 */
[----:B------:R-:W-:Y:S01]  /*12c10*/  FMUL.FTZ R80, R80, UR4 ;  /* 0x0000000450507c20 */ /* 0x000fe20008410000 */
[----:B------:R-:W-:-:S06]  /*12c20*/  FMUL.FTZ R145, R85, UR4 ;  /* 0x0000000455917c20 */ /* 0x000fcc0008410000 */
        /* <DEDUP_REMOVED lines=8> */
[----:B------:R-:W-:Y:S08]  /*12cb0*/  MUFU.TANH R155, R155 ;  /* 0x0000009b009b7308 */ /* 0x000ff00000002400 */
[----:B------:R-:W-:Y:S01]  /*12cc0*/  MUFU.TANH R154, R154 ;  /* 0x0000009a009a7308 */ /* 0x000fe20000002400 */
[----:B------:R-:W-:-:S07]  /*12cd0*/  FMUL.FTZ R88, R82, UR4 ;  /* 0x0000000452587c20 */ /* 0x000fce0008410000 */
[----:B------:R-:W-:Y:S08]  /*12ce0*/  MUFU.TANH R157, R157 ;  /* 0x0000009d009d7308 */ /* 0x000ff00000002400 */
[----:B------:R-:W-:Y:S08]  /*12cf0*/  MUFU.TANH R153, R153 ;  /* 0x0000009900997308 */ /* 0x000ff00000002400 */
[----:B------:R-:W-:Y:S01]  /*12d00*/  MUFU.TANH R119, R119 ;  /* 0x0000007700777308 */ /* 0x000fe20000002400 */
[----:B--2---:R-:W-:-:S07]  /*12d10*/  IMAD R72, R147, 0xc0, RZ ;  /* 0x000000c093487824 */ /* 0x004fce00078e02ff */
[----:B------:R-:W-:Y:S01]  /*12d20*/  MUFU.TANH R146, R146 ;  /* 0x0000009200927308 */ /* 0x000fe20000002400 */
[----:B-----5:R-:W-:-:S05]  /*12d30*/  IMAD R72, R14, -0x90, R72 ;  /* 0xffffff700e487824 */ /* 0x020fca00078e0248 */
[----:B----4-:R-:W-:Y:S02]  /*12d40*/  IADD3 R72, R72, 0x1, R148 ;  /* 0x0000000148487810 */ /* 0x010fe40007ffe094 */
[----:B------:R-:W-:Y:S03]  /*12d50*/  MUFU.TANH R20, R20 ;  /* 0x0000001400147308 */ /* 0x000fe60000002400 */
[----:B------:R-:W-:-:S04]  /*12d60*/  IMAD.IADD R72, R72, 0x1, -R91 ;  /* 0x0000000148487824 */ /* 0x000fc800078e0a5b */
[----:B---3--:R-:W-:Y:S01]  /*12d70*/  IMAD R72, R149, -0x2, R72 ;  /* 0xfffffffe95487824 */ /* 0x008fe200078e0248 */
[----:B------:R-:W-:Y:S03]  /*12d80*/  MUFU.TANH R150, R150 ;  /* 0x0000009600967308 */ /* 0x000fe60000002400 */
[----:B------:R-:W-:Y:S02]  /*12d90*/  IMAD.IADD R103, R103, 0x1, R72 ;  /* 0x0000000167677824 */ /* 0x000fe400078e0248 */
[----:B------:R-:W-:-:S03]  /*12da0*/  IMAD.MOV.U32 R91, RZ, RZ, R111 ;  /* 0x000000ffff5b7224 */ /* 0x000fc600078e006f */
[C---:B------:R-:W-:Y:S01]  /*12db0*/  ISETP.GT.AND P2, PT, R103.reuse, RZ, PT ;  /* 0x000000ff6700720c */ /* 0x040fe20003f44270 */
[----:B------:R-:W-:Y:S01]  /*12dc0*/  MUFU.TANH R156, R156 ;  /* 0x0000009c009c7308 */ /* 0x000fe20000002400 */
[C---:B------:R-:W-:Y:S02]  /*12dd0*/  ISETP.GT.AND P3, PT, R103.reuse, 0x1, PT ;  /* 0x000000016700780c */ /* 0x040fe40003f64270 */
[C---:B------:R-:W-:Y:S02]  /*12de0*/  ISETP.GT.AND P4, PT, R103.reuse, 0x8, PT ;  /* 0x000000086700780c */ /* 0x040fe40003f84270 */
[----:B------:R-:W-:Y:S02]  /*12df0*/  ISETP.GT.AND P5, PT, R103, 0x9, PT ;  /* 0x000000096700780c */ /* 0x000fe40003fa4270 */
[----:B------:R-:W-:Y:S01]  /*12e00*/  FSEL R111, R136, -INF , P2 ;  /* 0xff800000886f7808 */ /* 0x000fe20001000000 */
[----:B------:R-:W-:Y:S01]  /*12e10*/  MUFU.TANH R110, R110 ;  /* 0x0000006e006e7308 */ /* 0x000fe20000002400 */
[----:B------:R-:W-:-:S02]  /*12e20*/  FSEL R84, R21, -INF , P3 ;  /* 0xff80000015547808 */ /* 0x000fc40001800000 */
[----:B------:R-:W-:Y:S02]  /*12e30*/  FSEL R86, R138, -INF , P4 ;  /* 0xff8000008a567808 */ /* 0x000fe40002000000 */
[----:B------:R-:W-:Y:S02]  /*12e40*/  FSEL R116, R137, -INF , P5 ;  /* 0xff80000089747808 */ /* 0x000fe40002800000 */
[C---:B------:R-:W-:Y:S01]  /*12e50*/  ISETP.GT.AND P2, PT, R103.reuse, 0x10, PT ;  /* 0x000000106700780c */ /* 0x040fe20003f44270 */
[----:B------:R-:W-:Y:S01]  /*12e60*/  MUFU.TANH R152, R152 ;  /* 0x0000009800987308 */ /* 0x000fe20000002400 */
[C---:B------:R-:W-:Y:S02]  /*12e70*/  ISETP.GT.AND P3, PT, R103.reuse, 0x11, PT ;  /* 0x000000116700780c */ /* 0x040fe40003f64270 */
[C---:B------:R-:W-:Y:S02]  /*12e80*/  ISETP.GT.AND P4, PT, R103.reuse, 0x18, PT ;  /* 0x000000186700780c */ /* 0x040fe40003f84270 */
[----:B------:R-:W-:-:S02]  /*12e90*/  ISETP.GT.AND P5, PT, R103, 0x19, PT ;  /* 0x000000196700780c */ /* 0x000fc40003fa4270 */
[----:B------:R-:W-:Y:S01]  /*12ea0*/  FSEL R120, R128, -INF , P2 ;  /* 0xff80000080787808 */ /* 0x000fe20001000000 */
[----:B------:R-:W-:Y:S01]  /*12eb0*/  MUFU.TANH R151, R151 ;  /* 0x0000009700977308 */ /* 0x000fe20000002400 */
[----:B0-----:R-:W-:Y:S02]  /*12ec0*/  FSEL R113, R129, -INF , P3 ;  /* 0xff80000081717808 */ /* 0x001fe40001800000 */
[----:B------:R-:W-:Y:S02]  /*12ed0*/  FSEL R114, R131, -INF , P4 ;  /* 0xff80000083727808 */ /* 0x000fe40002000000 */
[----:B------:R-:W-:Y:S02]  /*12ee0*/  FSEL R115, R130, -INF , P5 ;  /* 0xff80000082737808 */ /* 0x000fe40002800000 */
[C---:B------:R-:W-:Y:S01]  /*12ef0*/  ISETP.GT.AND P2, PT, R103.reuse, 0x20, PT ;  /* 0x000000206700780c */ /* 0x040fe20003f44270 */
[----:B------:R-:W-:Y:S01]  /*12f00*/  MUFU.TANH R118, R118 ;  /* 0x0000007600767308 */ /* 0x000fe20000002400 */
[----:B------:R-:W-:-:S02]  /*12f10*/  ISETP.GT.AND P3, PT, R103, 0x21, PT ;  /* 0x000000216700780c */ /* 0x000fc40003f64270 */
[C---:B------:R-:W-:Y:S02]  /*12f20*/  ISETP.GT.AND P4, PT, R103.reuse, 0x28, PT ;  /* 0x000000286700780c */ /* 0x040fe40003f84270 */
[----:B------:R-:W-:Y:S02]  /*12f30*/  ISETP.GT.AND P5, PT, R103, 0x29, PT ;  /* 0x000000296700780c */ /* 0x000fe40003fa4270 */
[----:B------:R-:W-:Y:S01]  /*12f40*/  FSEL R141, R141, -INF , P2 ;  /* 0xff8000008d8d7808 */ /* 0x000fe20001000000 */
[----:B------:R-:W-:Y:S01]  /*12f50*/  MUFU.TANH R117, R117 ;  /* 0x0000007500757308 */ /* 0x000fe20000002400 */
[----:B------:R-:W-:Y:S02]  /*12f60*/  FSEL R140, R140, -INF , P3 ;  /* 0xff8000008c8c7808 */ /* 0x000fe40001800000 */
[----:B-1----:R-:W-:Y:S02]  /*12f70*/  FSEL R139, R139, -INF , P4 ;  /* 0xff8000008b8b7808 */ /* 0x002fe40002000000 */
[----:B------:R-:W-:-:S02]  /*12f80*/  FSEL R138, R121, -INF , P5 ;  /* 0xff800000798a7808 */ /* 0x000fc40002800000 */
[C---:B------:R-:W-:Y:S02]  /*12f90*/  ISETP.GT.AND P2, PT, R103.reuse, 0x30, PT ;  /* 0x000000306700780c */ /* 0x040fe40003f44270 */
[C---:B------:R-:W-:Y:S02]  /*12fa0*/  ISETP.GT.AND P3, PT, R103.reuse, 0x31, PT ;  /* 0x000000316700780c */ /* 0x040fe40003f64270 */
[C---:B------:R-:W-:Y:S02]  /*12fb0*/  ISETP.GT.AND P4, PT, R103.reuse, 0x38, PT ;  /* 0x000000386700780c */ /* 0x040fe40003f84270 */
[----:B------:R-:W-:Y:S02]  /*12fc0*/  ISETP.GT.AND P5, PT, R103, 0x39, PT ;  /* 0x000000396700780c */ /* 0x000fe40003fa4270 */
[----:B------:R-:W-:Y:S02]  /*12fd0*/  FSEL R137, R122, -INF , P2 ;  /* 0xff8000007a897808 */ /* 0x000fe40001000000 */
[----:B------:R-:W-:-:S02]  /*12fe0*/  FSEL R136, R112, -INF , P3 ;  /* 0xff80000070887808 */ /* 0x000fc40001800000 */
[----:B------:R-:W-:Y:S02]  /*12ff0*/  FSEL R135, R135, -INF , P4 ;  /* 0xff80000087877808 */ /* 0x000fe40002000000 */
[----:B------:R-:W-:Y:S01]  /*13000*/  FSEL R134, R134, -INF , P5 ;  /* 0xff80000086867808 */ /* 0x000fe20002800000 */
[----:B------:R-:W-:Y:S01]  /*13010*/  FMUL.FTZ R147, R73, UR4 ;  /* 0x0000000449937c20 */ /* 0x000fe20008410000 */
[C---:B------:R-:W-:Y:S02]  /*13020*/  ISETP.GT.AND P2, PT, R103.reuse, 0x40, PT ;  /* 0x000000406700780c */ /* 0x040fe40003f44270 */
[C---:B------:R-:W-:Y:S02]  /*13030*/  ISETP.GT.AND P3, PT, R103.reuse, 0x41, PT ;  /* 0x000000416700780c */ /* 0x040fe40003f64270 */
[C---:B------:R-:W-:Y:S02]  /*13040*/  ISETP.GT.AND P4, PT, R103.reuse, 0x48, PT ;  /* 0x000000486700780c */ /* 0x040fe40003f84270 */
[----:B------:R-:W-:Y:S01]  /*13050*/  ISETP.GT.AND P5, PT, R103, 0x49, PT ;  /* 0x000000496700780c */ /* 0x000fe20003fa4270 */
[----:B------:R-:W0:Y:S01]  /*13060*/  MUFU.TANH R80, R80 ;  /* 0x0000005000507308 */ /* 0x000e220000002400 */
[----:B------:R-:W-:Y:S01]  /*13070*/  FMUL.FTZ R148, R76, UR4 ;  /* 0x000000044c947c20 */ /* 0x000fe20008410000 */
[----:B------:R-:W-:-:S02]  /*13080*/  FSEL R133, R133, -INF , P2 ;  /* 0xff80000085857808 */ /* 0x000fc40001000000 */
[----:B------:R-:W-:Y:S02]  /*13090*/  FSEL R132, R132, -INF , P3 ;  /* 0xff80000084847808 */ /* 0x000fe40001800000 */
[----:B------:R-:W-:Y:S02]  /*130a0*/  FSEL R131, R105, -INF , P4 ;  /* 0xff80000069837808 */ /* 0x000fe40002000000 */
[----:B------:R-:W1:Y:S01]  /*130b0*/  MUFU.TANH R142, R142 ;  /* 0x0000008e008e7308 */ /* 0x000e620000002400 */
[----:B------:R-:W-:Y:S02]  /*130c0*/  FSEL R130, R104, -INF , P5 ;  /* 0xff80000068827808 */ /* 0x000fe40002800000 */
[C---:B------:R-:W-:Y:S02]  /*130d0*/  ISETP.GT.AND P2, PT, R103.reuse, 0x50, PT ;  /* 0x000000506700780c */ /* 0x040fe40003f44270 */
[----:B------:R-:W-:-:S03]  /*130e0*/  ISETP.GT.AND P3, PT, R103, 0x51, PT ;  /* 0x000000516700780c */ /* 0x000fc60003f64270 */
[----:B------:R-:W2:Y:S01]  /*130f0*/  MUFU.TANH R143, R143 ;  /* 0x0000008f008f7308 */ /* 0x000ea20000002400 */
[C---:B------:R-:W-:Y:S02]  /*13100*/  ISETP.GT.AND P4, PT, R103.reuse, 0x58, PT ;  /* 0x000000586700780c */ /* 0x040fe40003f84270 */
[----:B------:R-:W-:-:S05]  /*13110*/  ISETP.GT.AND P5, PT, R103, 0x59, PT ;  /* 0x000000596700780c */ /* 0x000fca0003fa4270 */
[----:B------:R-:W3:Y:S01]  /*13120*/  MUFU.TANH R145, R145 ;  /* 0x0000009100917308 */ /* 0x000ee20000002400 */
[----:B------:R-:W-:Y:S01]  /*13130*/  FSEL R129, R106, -INF , P2 ;  /* 0xff8000006a817808 */ /* 0x000fe20001000000 */
[----:B------:R-:W-:Y:S01]  /*13140*/  FMUL.FTZ R149, R77, UR4 ;  /* 0x000000044d957c20 */ /* 0x000fe20008410000 */
[----:B------:R-:W-:Y:S02]  /*13150*/  FSEL R128, R96, -INF , P3 ;  /* 0xff80000060807808 */ /* 0x000fe40001800000 */
[----:B------:R-:W-:-:S03]  /*13160*/  FSEL R127, R127, -INF , P4 ;  /* 0xff8000007f7f7808 */ /* 0x000fc60002000000 */
[----:B------:R-:W4:Y:S01]  /*13170*/  MUFU.TANH R147, R147 ;  /* 0x0000009300937308 */ /* 0x000f220000002400 */
[----:B------:R-:W-:Y:S02]  /*13180*/  FSEL R126, R126, -INF , P5 ;  /* 0xff8000007e7e7808 */ /* 0x000fe40002800000 */
[C---:B------:R-:W-:Y:S02]  /*13190*/  ISETP.GT.AND P2, PT, R103.reuse, 0x60, PT ;  /* 0x000000606700780c */ /* 0x040fe40003f44270 */
[----:B------:R-:W-:-:S03]  /*131a0*/  ISETP.GT.AND P3, PT, R103, 0x61, PT ;  /* 0x000000616700780c */ /* 0x000fc60003f64270 */
[----:B------:R-:W4:Y:S01]  /*131b0*/  MUFU.TANH R148, R148 ;  /* 0x0000009400947308 */ /* 0x000f220000002400 */
[C---:B------:R-:W-:Y:S02]  /*131c0*/  ISETP.GT.AND P4, PT, R103.reuse, 0x68, PT ;  /* 0x000000686700780c */ /* 0x040fe40003f84270 */
[----:B------:R-:W-:Y:S02]  /*131d0*/  ISETP.GT.AND P5, PT, R103, 0x69, PT ;  /* 0x000000696700780c */ /* 0x000fe40003fa4270 */
[----:B------:R-:W-:Y:S02]  /*131e0*/  FSEL R125, R125, -INF , P2 ;  /* 0xff8000007d7d7808 */ /* 0x000fe40001000000 */
[----:B------:R-:W-:Y:S02]  /*131f0*/  FSEL R124, R124, -INF , P3 ;  /* 0xff8000007c7c7808 */ /* 0x000fe40001800000 */
[----:B------:R-:W-:Y:S02]  /*13200*/  FSEL R123, R123, -INF , P4 ;  /* 0xff8000007b7b7808 */ /* 0x000fe40002000000 */
[----:B------:R-:W-:Y:S01]  /*13210*/  FSEL R122, R89, -INF , P5 ;  /* 0xff800000597a7808 */ /* 0x000fe20002800000 */
[----:B------:R-:W4:Y:S01]  /*13220*/  MUFU.TANH R149, R149 ;  /* 0x0000009500957308 */ /* 0x000f220000002400 */
[----:B------:R-:W-:-:S02]  /*13230*/  ISETP.GT.AND P2, PT, R103, 0x70, PT ;  /* 0x000000706700780c */ /* 0x000fc40003f44270 */
[C---:B------:R-:W-:Y:S02]  /*13240*/  ISETP.GT.AND P3, PT, R103.reuse, 0x71, PT ;  /* 0x000000716700780c */ /* 0x040fe40003f64270 */
[C---:B------:R-:W-:Y:S02]  /*13250*/  ISETP.GT.AND P4, PT, R103.reuse, 0x78, PT ;  /* 0x000000786700780c */ /* 0x040fe40003f84270 */
[----:B------:R-:W-:Y:S02]  /*13260*/  ISETP.GT.AND P5, PT, R103, 0x79, PT ;  /* 0x000000796700780c */ /* 0x000fe40003fa4270 */
[----:B0-----:R-:W-:Y:S02]  /*13270*/  FSEL R121, R80, -INF , P2 ;  /* 0xff80000050797808 */ /* 0x001fe40001000000 */
[----:B-1----:R-:W-:Y:S02]  /*13280*/  FSEL R142, R142, -INF , P3 ;  /* 0xff8000008e8e7808 */ /* 0x002fe40001800000 */
[----:B--2---:R-:W-:-:S02]  /*13290*/  FSEL R143, R143, -INF , P4 ;  /* 0xff8000008f8f7808 */ /* 0x004fc40002000000 */
[----:B---3--:R-:W-:Y:S02]  /*132a0*/  FSEL R145, R145, -INF , P5 ;  /* 0xff80000091917808 */ /* 0x008fe40002800000 */
[C---:B------:R-:W-:Y:S02]  /*132b0*/  ISETP.GT.AND P2, PT, R103.reuse, 0x80, PT ;  /* 0x000000806700780c */ /* 0x040fe40003f44270 */
[C---:B------:R-:W-:Y:S02]  /*132c0*/  ISETP.GT.AND P3, PT, R103.reuse, 0x81, PT ;  /* 0x000000816700780c */ /* 0x040fe40003f64270 */
[C---:B------:R-:W-:Y:S02]  /*132d0*/  ISETP.GT.AND P4, PT, R103.reuse, 0x88, PT ;  /* 0x000000886700780c */ /* 0x040fe40003f84270 */
[C---:B------:R-:W-:Y:S02]  /*132e0*/  ISETP.GT.AND P5, PT, R103.reuse, 0x89, PT ;  /* 0x000000896700780c */ /* 0x040fe40003fa4270 */
[----:B------:R-:W-:-:S02]  /*132f0*/  IADD3 R103, R103, 0x8, RZ ;  /* 0x0000000867677810 */ /* 0x000fc40007ffe0ff */
[----:B----4-:R-:W-:Y:S02]  /*13300*/  FSEL R147, R147, -INF , P3 ;  /* 0xff80000093937808 */ /* 0x010fe40001800000 */
[----:B------:R-:W-:Y:S02]  /*13310*/  FSEL R148, R148, -INF , P4 ;  /* 0xff80000094947808 */ /* 0x000fe40002000000 */
[C---:B------:R-:W-:Y:S02]  /*13320*/  ISETP.GT.AND P3, PT, R103.reuse, 0x1, PT ;  /* 0x000000016700780c */ /* 0x040fe40003f64270 */
[C---:B------:R-:W-:Y:S02]  /*13330*/  ISETP.GT.AND P4, PT, R103.reuse, 0x8, PT ;  /* 0x000000086700780c */ /* 0x040fe40003f84270 */
[----:B------:R-:W-:Y:S02]  /*13340*/  FSEL R108, R108, -INF , P3 ;  /* 0xff8000006c6c7808 */ /* 0x000fe40001800000 */
[----:B------:R-:W-:-:S02]  /*13350*/  ISETP.GT.AND P3, PT, R103, 0x11, PT ;  /* 0x000000116700780c */ /* 0x000fc40003f64270 */
[----:B------:R-:W-:Y:S02]  /*13360*/  FSEL R85, R95, -INF , P4 ;  /* 0xff8000005f557808 */ /* 0x000fe40002000000 */
[----:B------:R-:W-:Y:S02]  /*13370*/  ISETP.GT.AND P4, PT, R103, 0x18, PT ;  /* 0x000000186700780c */ /* 0x000fe40003f84270 */
[----:B------:R-:W-:Y:S02]  /*13380*/  FSEL R149, R149, -INF , P5 ;  /* 0xff80000095957808 */ /* 0x000fe40002800000 */
[----:B------:R-:W-:Y:S02]  /*13390*/  ISETP.GT.AND P5, PT, R103, 0x9, PT ;  /* 0x000000096700780c */ /* 0x000fe40003fa4270 */
[----:B------:R-:W-:Y:S02]  /*133a0*/  FSEL R107, R107, -INF , P3 ;  /* 0xff8000006b6b7808 */ /* 0x000fe40001800000 */
[----:B------:R-:W-:-:S02]  /*133b0*/  ISETP.GT.AND P3, PT, R103, 0x21, PT ;  /* 0x000000216700780c */ /* 0x000fc40003f64270 */
[----:B------:R-:W-:Y:S02]  /*133c0*/  FSEL R105, R93, -INF , P4 ;  /* 0xff8000005d697808 */ /* 0x000fe40002000000 */
[----:B------:R-:W-:Y:S02]  /*133d0*/  ISETP.GT.AND P4, PT, R103, 0x28, PT ;  /* 0x000000286700780c */ /* 0x000fe40003f84270 */
[----:B------:R-:W-:Y:S02]  /*133e0*/  FSEL R109, R109, -INF , P5 ;  /* 0xff8000006d6d7808 */ /* 0x000fe40002800000 */
[C---:B------:R-:W-:Y:S02]  /*133f0*/  ISETP.GT.AND P5, PT, R103.reuse, 0x19, PT ;  /* 0x000000196700780c */ /* 0x040fe40003fa4270 */
[----:B------:R-:W-:Y:S02]  /*13400*/  FSEL R93, R90, -INF , P3 ;  /* 0xff8000005a5d7808 */ /* 0x000fe40001800000 */
[----:B------:R-:W-:-:S02]  /*13410*/  ISETP.GT.AND P3, PT, R103, 0x31, PT ;  /* 0x000000316700780c */ /* 0x000fc40003f64270 */
[----:B------:R-:W-:Y:S02]  /*13420*/  FSEL R82, R97, -INF , P4 ;  /* 0xff80000061527808 */ /* 0x000fe40002000000 */
[----:B------:R-:W-:Y:S02]  /*13430*/  ISETP.GT.AND P4, PT, R103, 0x38, PT ;  /* 0x000000386700780c */ /* 0x000fe40003f84270 */
[----:B------:R-:W-:Y:S02]  /*13440*/  FSEL R104, R92, -INF , P5 ;  /* 0xff8000005c687808 */ /* 0x000fe40002800000 */
[----:B------:R-:W-:Y:S02]  /*13450*/  FSEL R92, R155, -INF , P3 ;  /* 0xff8000009b5c7808 */ /* 0x000fe40001800000 */
[----:B------:R-:W2:Y:S01]  /*13460*/  LDL.LU R155, [R1+0x1c] ;  /* 0x00001c00019b7983 */ /* 0x000ea20000300800 */
[----:B------:R-:W-:-:S03]  /*13470*/  FSEL R90, R154, -INF , P4 ;  /* 0xff8000009a5a7808 */ /* 0x000fc60002000000 */
[----:B------:R-:W3:Y:S01]  /*13480*/  LDL.LU R154, [R1+0x18] ;  /* 0x00001800019a7983 */ /* 0x000ee20000300800 */
[----:B------:R-:W-:Y:S02]  /*13490*/  FSEL R146, R146, -INF , P2 ;  /* 0xff80000092927808 */ /* 0x000fe40001000000 */
[----:B------:R-:W-:-:S04]  /*134a0*/  ISETP.GT.AND P2, PT, R103, RZ, PT ;  /* 0x000000ff6700720c */ /* 0x000fc80003f44270 */
[----:B------:R-:W-:Y:S02]  /*134b0*/  FSEL R112, R81, -INF , P2 ;  /* 0xff80000051707808 */ /* 0x000fe40001000000 */
[C---:B------:R-:W-:Y:S02]  /*134c0*/  ISETP.GT.AND P2, PT, R103.reuse, 0x10, PT ;  /* 0x000000106700780c */ /* 0x040fe40003f44270 */
[C---:B------:R-:W-:Y:S02]  /*134d0*/  ISETP.GT.AND P5, PT, R103.reuse, 0x29, PT ;  /* 0x000000296700780c */ /* 0x040fe40003fa4270 */
[----:B------:R-:W-:Y:S02]  /*134e0*/  FSEL R106, R94, -INF , P2 ;  /* 0xff8000005e6a7808 */ /* 0x000fe40001000000 */
[----:B------:R-:W-:-:S04]  /*134f0*/  ISETP.GT.AND P2, PT, R103, 0x20, PT ;  /* 0x000000206700780c */ /* 0x000fc80003f44270 */
[----:B------:R-:W-:Y:S02]  /*13500*/  FSEL R96, R91, -INF , P2 ;  /* 0xff8000005b607808 */ /* 0x000fe40001000000 */
[----:B------:R-:W-:Y:S02]  /*13510*/  FSEL R91, R157, -INF , P5 ;  /* 0xff8000009d5b7808 */ /* 0x000fe40002800000 */
[----:B------:R-:W-:-:S04]  /*13520*/  ISETP.GT.AND P5, PT, R103, 0x39, PT ;  /* 0x000000396700780c */ /* 0x000fc80003fa4270 */
[----:B------:R-:W-:Y:S02]  /*13530*/  FSEL R72, R153, -INF , P5 ;  /* 0xff80000099487808 */ /* 0x000fe40002800000 */
[----:B------:R-:W-:-:S04]  /*13540*/  ISETP.GT.AND P5, PT, R103, 0x49, PT ;  /* 0x000000496700780c */ /* 0x000fc80003fa4270 */
[----:B------:R-:W-:Y:S02]  /*13550*/  FSEL R97, R119, -INF , P5 ;  /* 0xff80000077617808 */ /* 0x000fe40002800000 */
[----:B------:R-:W-:-:S04]  /*13560*/  ISETP.GT.AND P5, PT, R103, 0x59, PT ;  /* 0x000000596700780c */ /* 0x000fc80003fa4270 */
[----:B------:R-:W-:Y:S02]  /*13570*/  FSEL R94, R20, -INF , P5 ;  /* 0xff800000145e7808 */ /* 0x000fe40002800000 */
        /* <DEDUP_REMOVED lines=36> */
[----:B------:R-:W0:Y:S01]  /*137c0*/  SHFL.BFLY PT, R21, R20, 0x2, 0x1f ;  /* 0x0c401f0014157f89 */ /* 0x000e2200000e0000 */
[----:B------:R-:W-:-:S04]  /*137d0*/  ISETP.GT.AND P4, PT, R103, 0x48, PT ;  /* 0x000000486700780c */ /* 0x000fc80003f84270 */
[----:B------:R-:W-:Y:S02]  /*137e0*/  FSEL R76, R150, -INF , P4 ;  /* 0xff800000964c7808 */ /* 0x000fe40002000000 */
[----:B------:R-:W4:Y:S01]  /*137f0*/  LDL R150, [R1+0x58] ;  /* 0x0000580001967983 */ /* 0x000f220000100800 */
[----:B0-----:R-:W-:-:S05]  /*13800*/  FMNMX.FTZ R20, R20, R21, !PT ;  /* 0x0000001514147209 */ /* 0x001fca0007810000 */
[----:B------:R-:W0:Y:S01]  /*13810*/  SHFL.BFLY PT, R21, R20, 0x1, 0x1f ;  /* 0x0c201f0014157f89 */ /* 0x000e2200000e0000 */
[----:B------:R-:W-:Y:S01]  /*13820*/  ISETP.GT.AND P2, PT, R103, 0x30, PT ;  /* 0x000000306700780c */ /* 0x000fe20003f44270 */
[----:B------:R-:W-:Y:S01]  /*13830*/  FMUL.FTZ R83, R83, UR4 ;  /* 0x0000000453537c20 */ /* 0x000fe20008410000 */
[----:B------:R-:W-:Y:S01]  /*13840*/  ISETP.GT.AND P4, PT, R103, 0x58, PT ;  /* 0x000000586700780c */ /* 0x000fe20003f84270 */
[----:B------:R-:W1:Y:S01]  /*13850*/  MUFU.TANH R102, R102 ;  /* 0x0000006600667308 */ /* 0x000e620000002400 */
[----:B------:R-:W-:Y:S01]  /*13860*/  FMUL.FTZ R87, R87, UR4 ;  /* 0x0000000457577c20 */ /* 0x000fe20008410000 */
[----:B------:R-:W-:Y:S02]  /*13870*/  FSEL R89, R156, -INF , P2 ;  /* 0xff8000009c597808 */ /* 0x000fe40001000000 */
[----:B0-----:R-:W-:-:S04]  /*13880*/  FMNMX.FTZ R20, R20, R21, !PT ;  /* 0x0000001514147209 */ /* 0x001fc80007810000 */
[----:B------:R-:W-:-:S04]  /*13890*/  FSETP.NEU.FTZ.AND P6, PT, R20, -INF , PT ;  /* 0xff8000001400780b */ /* 0x000fc80003fdd000 */
[----:B------:R-:W-:Y:S01]  /*138a0*/  FSEL R21, R20, RZ, P6 ;  /* 0x000000ff14157208 */ /* 0x000fe20003000000 */
[----:B------:R-:W0:Y:S04]  /*138b0*/  MUFU.TANH R100, R100 ;  /* 0x0000006400647308 */ /* 0x000e280000002400 */
[----:B------:R-:W-:Y:S01]  /*138c0*/  FADD.FTZ R0, -R21, R0 ;  /* 0x0000000015007221 */ /* 0x000fe20000010100 */
[----:B------:R-:W-:Y:S01]  /*138d0*/  IMAD.U32 R21, RZ, RZ, UR5 ;  /* 0x00000005ff157e24 */ /* 0x000fe2000f8e00ff */
[----:B------:R-:W-:Y:S02]  /*138e0*/  FSEL R73, R110, -INF , P4 ;  /* 0xff8000006e497808 */ /* 0x000fe40002000000 */
[----:B------:R-:W0:Y:S01]  /*138f0*/  MUFU.TANH R99, R99 ;  /* 0x0000006300637308 */ /* 0x000e220000002400 */
[C---:B------:R-:W-:Y:S01]  /*13900*/  ISETP.GT.AND P2, PT, R103.reuse, 0x40, PT ;  /* 0x000000406700780c */ /* 0x040fe20003f44270 */
[----:B------:R-:W-:Y:S01]  /*13910*/  FMUL.FTZ R110, R20, R21 ;  /* 0x00000015146e7220 */ /* 0x000fe20000410000 */
[----:B------:R-:W-:-:S02]  /*13920*/  ISETP.GT.AND P3, PT, R103, 0x41, PT ;  /* 0x000000416700780c */ /* 0x000fc40003f64270 */
[----:B------:R-:W-:-:S03]  /*13930*/  FSEL R81, R152, -INF , P2 ;  /* 0xff80000098517808 */ /* 0x000fc60001000000 */
[----:B------:R-:W0:Y:S01]  /*13940*/  MUFU.TANH R98, R98 ;  /* 0x0000006200627308 */ /* 0x000e220000002400 */
[----:B------:R-:W-:Y:S02]  /*13950*/  FSEL R80, R151, -INF , P3 ;  /* 0xff80000097507808 */ /* 0x000fe40001800000 */
[C---:B------:R-:W-:Y:S02]  /*13960*/  ISETP.GT.AND P2, PT, R103.reuse, 0x50, PT ;  /* 0x000000506700780c */ /* 0x040fe40003f44270 */
[----:B------:R-:W-:-:S03]  /*13970*/  ISETP.GT.AND P3, PT, R103, 0x51, PT ;  /* 0x000000516700780c */ /* 0x000fc60003f64270 */
[----:B------:R-:W2:Y:S01]  /*13980*/  MUFU.TANH R88, R88 ;  /* 0x0000005800587308 */ /* 0x000ea20000002400 */
[----:B------:R-:W-:-:S07]  /*13990*/  FSEL R110, R110, RZ, P6 ;  /* 0x000000ff6e6e7208 */ /* 0x000fce0003000000 */
[----:B------:R-:W2:Y:S01]  /*139a0*/  MUFU.TANH R83, R83 ;  /* 0x0000005300537308 */ /* 0x000ea20000002400 */
[----:B------:R-:W-:-:S07]  /*139b0*/  FSEL R77, R118, -INF , P2 ;  /* 0xff800000764d7808 */ /* 0x000fce0001000000 */
[----:B------:R-:W3:Y:S01]  /*139c0*/  MUFU.TANH R101, R101 ;  /* 0x0000006500657308 */ /* 0x000ee20000002400 */
[----:B------:R-:W-:Y:S01]  /*139d0*/  FSEL R95, R117, -INF , P3 ;  /* 0xff800000755f7808 */ /* 0x000fe20001800000 */
[----:B------:R-:W-:-:S06]  /*139e0*/  FFMA.FTZ R111, R111, R21, -R110 ;  /* 0x000000156f6f7223 */ /* 0x000fcc000001086e */
[----:B------:R-:W3:Y:S01]  /*139f0*/  MUFU.TANH R87, R87 ;  /* 0x0000005700577308 */ /* 0x000ee20000002400 */
[C---:B------:R-:W-:Y:S01]  /*13a00*/  ISETP.GT.AND P2, PT, R103.reuse, 0x60, PT ;  /* 0x000000606700780c */ /* 0x040fe20003f44270 */
[-C--:B------:R-:W-:Y:S01]  /*13a10*/  FMUL.FTZ R0, R0, R21.reuse ;  /* 0x0000001500007220 */ /* 0x080fe20000410000 */
[C---:B------:R-:W-:Y:S02]  /*13a20*/  ISETP.GT.AND P3, PT, R103.reuse, 0x61, PT ;  /* 0x000000616700780c */ /* 0x040fe40003f64270 */
[----:B------:R-:W-:Y:S01]  /*13a30*/  ISETP.GT.AND P4, PT, R103, 0x68, PT ;  /* 0x000000686700780c */ /* 0x000fe20003f84270 */
[----:B------:R-:W-:Y:S01]  /*13a40*/  FFMA.FTZ R84, R84, R21, -R110 ;  /* 0x0000001554547223 */ /* 0x000fe2000001086e */
[----:B-1----:R-:W-:Y:S02]  /*13a50*/  FSEL R102, R102, -INF , P2 ;  /* 0xff80000066667808 */ /* 0x002fe40001000000 */
[----:B0-----:R-:W-:Y:S02]  /*13a60*/  FSEL R100, R100, -INF , P3 ;  /* 0xff80000064647808 */ /* 0x001fe40001800000 */
[----:B------:R-:W-:Y:S01]  /*13a70*/  FSEL R99, R99, -INF , P4 ;  /* 0xff80000063637808 */ /* 0x000fe20002000000 */
[----:B------:R-:W-:Y:S01]  /*13a80*/  MUFU.EX2 R111, R111 ;  /* 0x0000006f006f7308 */ /* 0x000fe20000000800 */
[----:B------:R-:W-:-:S02]  /*13a90*/  ISETP.GT.AND P5, PT, R103, 0x69, PT ;  /* 0x000000696700780c */ /* 0x000fc40003fa4270 */
[C---:B------:R-:W-:Y:S02]  /*13aa0*/  ISETP.GT.AND P2, PT, R103.reuse, 0x70, PT ;  /* 0x000000706700780c */ /* 0x040fe40003f44270 */
[C---:B------:R-:W-:Y:S02]  /*13ab0*/  ISETP.GT.AND P3, PT, R103.reuse, 0x71, PT ;  /* 0x000000716700780c */ /* 0x040fe40003f64270 */
[C---:B------:R-:W-:Y:S01]  /*13ac0*/  ISETP.GT.AND P4, PT, R103.reuse, 0x78, PT ;  /* 0x000000786700780c */ /* 0x040fe20003f84270 */
[----:B------:R-:W0:Y:S01]  /*13ad0*/  MUFU.EX2 R0, R0 ;  /* 0x0000000000007308 */ /* 0x000e220000000800 */
[----:B------:R-:W-:Y:S01]  /*13ae0*/  ISETP.GT.AND P6, PT, R103, 0x79, PT ;  /* 0x000000796700780c */ /* 0x000fe20003fc4270 */
[----:B------:R-:W-:Y:S01]  /*13af0*/  FFMA.FTZ R86, R86, R21, -R110 ;  /* 0x0000001556567223 */ /* 0x000fe2000001086e */
[----:B------:R-:W-:Y:S02]  /*13b00*/  FSEL R98, R98, -INF , P5 ;  /* 0xff80000062627808 */ /* 0x000fe40002800000 */
[----:B--2---:R-:W-:-:S02]  /*13b10*/  FSEL R88, R88, -INF , P2 ;  /* 0xff80000058587808 */ /* 0x004fc40001000000 */
[----:B------:R-:W-:Y:S01]  /*13b20*/  FSEL R83, R83, -INF , P3 ;  /* 0xff80000053537808 */ /* 0x000fe20001800000 */
[----:B------:R-:W1:Y:S01]  /*13b30*/  MUFU.EX2 R84, R84 ;  /* 0x0000005400547308 */ /* 0x000e620000000800 */
[----:B---3--:R-:W-:Y:S02]  /*13b40*/  FSEL R101, R101, -INF , P4 ;  /* 0xff80000065657808 */ /* 0x008fe40002000000 */
[C---:B------:R-:W-:Y:S02]  /*13b50*/  ISETP.GT.AND P2, PT, R103.reuse, 0x80, PT ;  /* 0x000000806700780c */ /* 0x040fe40003f44270 */
[C---:B------:R-:W-:Y:S02]  /*13b60*/  ISETP.GT.AND P3, PT, R103.reuse, 0x81, PT ;  /* 0x000000816700780c */ /* 0x040fe40003f64270 */
[C---:B------:R-:W-:Y:S02]  /*13b70*/  ISETP.GT.AND P4, PT, R103.reuse, 0x88, PT ;  /* 0x000000886700780c */ /* 0x040fe40003f84270 */
[----:B------:R-:W-:-:S02]  /*13b80*/  ISETP.GT.AND P5, PT, R103, 0x89, PT ;  /* 0x000000896700780c */ /* 0x000fc40003fa4270 */
[----:B------:R-:W-:Y:S01]  /*13b90*/  FSEL R103, R87, -INF , P6 ;  /* 0xff80000057677808 */ /* 0x000fe20003000000 */
[-CC-:B------:R-:W-:Y:S01]  /*13ba0*/  FFMA.FTZ R87, R116, R21.reuse, -R110.reuse ;  /* 0x0000001574577223 */ /* 0x180fe2000001086e */
[----:B------:R-:W2:Y:S01]  /*13bb0*/  MUFU.EX2 R86, R86 ;  /* 0x0000005600567308 */ /* 0x000ea20000000800 */
[-CC-:B------:R-:W-:Y:S01]  /*13bc0*/  FFMA.FTZ R120, R120, R21.reuse, -R110.reuse ;  /* 0x0000001578787223 */ /* 0x180fe2000001086e */
        /* <DEDUP_REMOVED lines=32> */
[----:B0-----:R-:W-:-:S04]  /*13dd0*/  FFMA.FTZ R110, R0, R154, R111 ;  /* 0x0000009a006e7223 */ /* 0x001fc8000001006f */
[----:B-1----:R-:W-:-:S04]  /*13de0*/  FADD.FTZ R110, R84, R110 ;  /* 0x0000006e546e7221 */ /* 0x002fc80000010000 */
[----:B--2---:R-:W-:Y:S01]  /*13df0*/  FADD.FTZ R110, R86, R110 ;  /* 0x0000006e566e7221 */ /* 0x004fe20000010000 */
[----:B---3--:R-:W-:-:S03]  /*13e00*/  F2FP.F16.F32.PACK_AB R86, R87, R86 ;  /* 0x000000565756723e */ /* 0x008fc600000000ff */
[----:B------:R-:W-:Y:S01]  /*13e10*/  FADD.FTZ R116, R87, R110 ;  /* 0x0000006e57747221 */ /* 0x000fe20000010000 */
        /* <DEDUP_REMOVED lines=34> */
[----:B------:R-:W1:Y:S03]  /*14040*/  MUFU.TANH R117, R117 ;  /* 0x0000007500757308 */ /* 0x000e660000002400 */
[----:B------:R-:W-:-:S05]  /*14050*/  FMNMX.FTZ R87, R83, R87, !PT ;  /* 0x0000005753577209 */ /* 0x000fca0007810000 */
[----:B------:R-:W2:Y:S01]  /*14060*/  MUFU.TANH R118, R118 ;  /* 0x0000007600767308 */ /* 0x000ea20000002400 */
[----:B------:R-:W-:Y:S02]  /*14070*/  FMNMX.FTZ R87, R101, R87, !PT ;  /* 0x0000005765577209 */ /* 0x000fe40007810000 */
[----:B0-----:R-:W-:-:S05]  /*14080*/  FSEL R75, R74, -INF , P2 ;  /* 0xff8000004a4b7808 */ /* 0x001fca0001000000 */
[----:B------:R-:W0:Y:S01]  /*14090*/  MUFU.TANH R119, R119 ;  /* 0x0000007700777308 */ /* 0x000e220000002400 */
[----:B------:R-:W-:Y:S02]  /*140a0*/  FMNMX.FTZ R87, R103, R87, !PT ;  /* 0x0000005767577209 */ /* 0x000fe40007810000 */
[----:B-1----:R-:W-:Y:S02]  /*140b0*/  FSEL R117, R117, -INF , P3 ;  /* 0xff80000075757808 */ /* 0x002fe40001800000 */
[----:B------:R-:W-:Y:S02]  /*140c0*/  FMNMX.FTZ R87, R75, R87, !PT ;  /* 0x000000574b577209 */ /* 0x000fe40007810000 */
[----:B--2---:R-:W-:Y:S02]  /*140d0*/  FSEL R118, R118, -INF , P4 ;  /* 0xff80000076767808 */ /* 0x004fe40002000000 */
[----:B------:R-:W-:-:S04]  /*140e0*/  FMNMX.FTZ R87, R117, R87, !PT ;  /* 0x0000005775577209 */ /* 0x000fc80007810000 */
[----:B------:R-:W-:Y:S02]  /*140f0*/  FMNMX.FTZ R74, R118, R87, !PT ;  /* 0x00000057764a7209 */ /* 0x000fe40007810000 */
[----:B0-----:R-:W-:-:S04]  /*14100*/  FSEL R119, R119, -INF , P5 ;  /* 0xff80000077777808 */ /* 0x001fc80002800000 */
[----:B------:R-:W-:-:S05]  /*14110*/  FMNMX.FTZ R74, R119, R74, !PT ;  /* 0x0000004a774a7209 */ /* 0x000fca0007810000 */
[----:B------:R-:W0:Y:S02]  /*14120*/  SHFL.BFLY PT, R78, R74, 0x2, 0x1f ;  /* 0x0c401f004a4e7f89 */ /* 0x000e2400000e0000 */
[----:B0-----:R-:W-:-:S05]  /*14130*/  FMNMX.FTZ R74, R74, R78, !PT ;  /* 0x0000004e4a4a7209 */ /* 0x001fca0007810000 */
[----:B------:R-:W0:Y:S02]  /*14140*/  SHFL.BFLY PT, R78, R74, 0x1, 0x1f ;  /* 0x0c201f004a4e7f89 */ /* 0x000e2400000e0000 */
[----:B0-----:R-:W-:Y:S02]  /*14150*/  FMNMX.FTZ R74, R74, R78, !PT ;  /* 0x0000004e4a4a7209 */ /* 0x001fe40007810000 */
[----:B----4-:R-:W-:Y:S01]  /*14160*/  LOP3.LUT R78, R150, 0x10000, RZ, 0xfc, !PT ;  /* 0x00010000964e7812 */ /* 0x010fe200078efcff */
[----:B------:R-:W-:Y:S01]  /*14170*/  IMAD.MOV.U32 R79, RZ, RZ, -0x3ffffff0 ;  /* 0xc0000010ff4f7424 */ /* 0x000fe200078e00ff */
[----:B------:R-:W-:Y:S01]  /*14180*/  WARPGROUP.ARRIVE ;  /* 0x00000000000079c5 */ /* 0x000fe20000000000 */
[----:B------:R-:W-:Y:S01]  /*14190*/  F2FP.F16.F32.PACK_AB R84, R84, R111 ;  /* 0x0000006f5454723e */ /* 0x000fe200000000ff */
[----:B------:R-:W2:Y:S01]  /*141a0*/  LDL.LU R150, [R1+0x2c] ;  /* 0x00002c0001967983 */ /* 0x000ea20000300800 */
[----:B------:R-:W-:-:S05]  /*141b0*/  VIADD R110, R78, 0x180 ;  /* 0x000001804e6e7836 */ /* 0x000fca0000000000 */
[----:B------:R-:W-:Y:S01]  /*141c0*/  R2UR UR8, R110 ;  /* 0x000000006e0872ca */ /* 0x000fe200000e0000 */
        /* <DEDUP_REMOVED lines=9> */
[----:B------:R-:W-:-:S04]  /*14260*/  R2UR UR4, R78 ;  /* 0x000000004e0472ca */ /* 0x000fc800000e0000 */
[----:B------:R-:W-:Y:S01]  /*14270*/  R2UR UR28, R110 ;  /* 0x000000006e1c72ca */ /* 0x000fe200000e0000 */
[C---:B------:R-:W-:Y:S02]  /*14280*/  VIADD R110, R78.reuse, 0xa80 ;  /* 0x00000a804e6e7836 */ /* 0x040fe40000000000 */
[----:B------:R-:W-:-:S05]  /*14290*/  VIADD R78, R78, 0xc00 ;  /* 0x00000c004e4e7836 */ /* 0x000fca0000000000 */
[----:B------:R-:W-:Y:S01]  /*142a0*/  R2UR UR36, R78 ;  /* 0x000000004e2472ca */ /* 0x000fe200000e0000 */
[----:B------:R-:W-:-:S05]  /*142b0*/  VIADD R78, R16, 0x200 ;  /* 0x00000200104e7836 */ /* 0x000fca0000000000 */
[----:B------:R-:W-:-:S04]  /*142c0*/  SHF.R.U32.HI R78, RZ, 0x4, R78 ;  /* 0x00000004ff4e7819 */ /* 0x000fc8000001164e */
[----:B------:R-:W-:-:S04]  /*142d0*/  LOP3.LUT R78, R78, 0x3fff, RZ, 0xc0, !PT ;  /* 0x00003fff4e4e7812 */ /* 0x000fc800078ec0ff */
[----:B------:R-:W-:Y:S02]  /*142e0*/  LOP3.LUT R78, R78, 0x2400000, RZ, 0xfc, !PT ;  /* 0x024000004e4e7812 */ /* 0x000fe400078efcff */
[C---:B------:R-:W-:Y:S02]  /*142f0*/  R2UR UR5, R79.reuse ;  /* 0x000000004f0572ca */ /* 0x040fe400000e0000 */
[----:B------:R-:W-:Y:S01]  /*14300*/  R2UR UR37, R79 ;  /* 0x000000004f2572ca */ /* 0x000fe200000e0000 */
[----:B------:R-:W-:Y:S02]  /*14310*/  IMAD R78, R15, 0x6c0, R78 ;  /* 0x000006c00f4e7824 */ /* 0x000fe400078e024e */
[----:B------:R-:W-:-:S03]  /*14320*/  IMAD.MOV.U32 R79, RZ, RZ, -0x7fffffe0 ;  /* 0x80000020ff4f7424 */ /* 0x000fc600078e00ff */
[----:B------:R-:W-:Y:S02]  /*14330*/  R2UR UR6, R78 ;  /* 0x000000004e0672ca */ /* 0x000fe400000e0000 */
[----:B------:R-:W-:-:S13]  /*14340*/  R2UR UR7, R79 ;  /* 0x000000004f0772ca */ /* 0x000fda00000e0000 */
[----:B------:R-:W-:Y:S01]  /*14350*/  HGMMA.64x96x16.F32 R24, gdesc[UR4].tnspB, R24, gsb0 ;  /* 0x41600000041879f0 */ /* 0x000fe20008000818 */
[----:B------:R-:W-:Y:S01]  /*14360*/  IMAD.MOV.U32 R111, RZ, RZ, -0x3ffffff0 ;  /* 0xc0000010ff6f7424 */ /* 0x000fe200078e00ff */
[----:B------:R-:W-:Y:S01]  /*14370*/  R2UR UR32, R110 ;  /* 0x000000006e2072ca */ /* 0x000fe200000e0000 */
[----:B------:R-:W-:-:S03]  /*14380*/  VIADD R110, R78, 0x40 ;  /* 0x000000404e6e7836 */ /* 0x000fc60000000000 */
[C---:B------:R-:W-:Y:S02]  /*14390*/  R2UR UR9, R111.reuse ;  /* 0x000000006f0972ca */ /* 0x040fe400000e0000 */
[C---:B------:R-:W-:Y:S02]  /*143a0*/  R2UR UR13, R111.reuse ;  /* 0x000000006f0d72ca */ /* 0x040fe400000e0000 */
[C---:B------:R-:W-:Y:S02]  /*143b0*/  R2UR UR17, R111.reuse ;  /* 0x000000006f1172ca */ /* 0x040fe400000e0000 */
[C---:B------:R-:W-:Y:S02]  /*143c0*/  R2UR UR21, R111.reuse ;  /* 0x000000006f1572ca */ /* 0x040fe400000e0000 */
[C---:B------:R-:W-:Y:S02]  /*143d0*/  R2UR UR25, R111.reuse ;  /* 0x000000006f1972ca */ /* 0x040fe400000e0000 */
[----:B------:R-:W-:-:S02]  /*143e0*/  R2UR UR29, R111 ;  /* 0x000000006f1d72ca */ /* 0x000fc400000e0000 */
[----:B------:R-:W-:Y:S01]  /*143f0*/  R2UR UR33, R111 ;  /* 0x000000006f2172ca */ /* 0x000fe200000e0000 */
[----:B------:R-:W-:Y:S01]  /*14400*/  IMAD.MOV.U32 R111, RZ, RZ, -0x7fffffe0 ;  /* 0x80000020ff6f7424 */ /* 0x000fe200078e00ff */
[----:B------:R-:W-:-:S04]  /*14410*/  R2UR UR10, R110 ;  /* 0x000000006e0a72ca */ /* 0x000fc800000e0000 */
[----:B------:R-:W-:Y:S01]  /*14420*/  R2UR UR11, R111 ;  /* 0x000000006f0b72ca */ /* 0x000fe200000e0000 */
[----:B------:R-:W-:Y:S02]  /*14430*/  WARPGROUP.DEPBAR.LE gsb0, 0x0 ;  /* 0x00008000000079c5 */ /* 0x000fe40000010000 */
[----:B------:R-:W-:-:S10]  /*14440*/  WARPGROUP.ARRIVE ;  /* 0x00000000000079c5 */ /* 0x000fd40000000000 */
[----:B------:R-:W-:Y:S01]  /*14450*/  HGMMA.64x96x16.F32 R24, gdesc[UR8].tnspB, R24, gsb0 ;  /* 0x41600000081879f0 */ /* 0x000fe20008000818 */
[----:B------:R-:W-:Y:S01]  /*14460*/  VIADD R110, R78, 0x80 ;  /* 0x000000804e6e7836 */ /* 0x000fe20000000000 */
[----:B------:R-:W-:-:S04]  /*14470*/  MOV R111, 0x80000020 ;  /* 0x80000020006f7802 */ /* 0x000fc80000000f00 */
[----:B------:R-:W-:Y:S02]  /*14480*/  R2UR UR14, R110 ;  /* 0x000000006e0e72ca */ /* 0x000fe400000e0000 */
[----:B------:R-:W-:Y:S01]  /*14490*/  R2UR UR15, R111 ;  /* 0x000000006f0f72ca */ /* 0x000fe200000e0000 */
[----:B------:R-:W-:Y:S02]  /*144a0*/  VIADD R110, R78, 0xc0 ;  /* 0x000000c04e6e7836 */ /* 0x000fe40000000000 */
[----:B------:R-:W-:Y:S01]  /*144b0*/  IMAD.MOV.U32 R111, RZ, RZ, -0x7fffffe0 ;  /* 0x80000020ff6f7424 */ /* 0x000fe200078e00ff */
[----:B------:R-:W-:Y:S02]  /*144c0*/  WARPGROUP.DEPBAR.LE gsb0, 0x0 ;  /* 0x00008000000079c5 */ /* 0x000fe40000010000 */
[----:B------:R-:W-:-:S07]  /*144d0*/  WARPGROUP.ARRIVE ;  /* 0x00000000000079c5 */ /* 0x000fce0000000000 */
[----:B------:R-:W-:Y:S01]  /*144e0*/  HGMMA.64x96x16.F32 R24, gdesc[UR12].tnspB, R24, gsb0 ;  /* 0x416000000c1879f0 */ /* 0x000fe20008000818 */
[----:B------:R-:W-:Y:S02]  /*144f0*/  R2UR UR18, R110 ;  /* 0x000000006e1272ca */ /* 0x000fe400000e0000 */
[----:B------:R-:W-:Y:S01]  /*14500*/  R2UR UR19, R111 ;  /* 0x000000006f1372ca */ /* 0x000fe200000e0000 */
[----:B------:R-:W-:Y:S02]  /*14510*/  VIADD R110, R78, 0x100 ;  /* 0x000001004e6e7836 */ /* 0x000fe40000000000 */
[----:B------:R-:W-:-:S03]  /*14520*/  IMAD.MOV.U32 R111, RZ, RZ, -0x7fffffe0 ;  /* 0x80000020ff6f7424 */ /* 0x000fc600078e00ff */
[----:B------:R-:W-:Y:S01]  /*14530*/  R2UR UR22, R110 ;  /* 0x000000006e1672ca */ /* 0x000fe200000e0000 */
[----:B------:R-:W-:Y:S02]  /*14540*/  WARPGROUP.DEPBAR.LE gsb0, 0x0 ;  /* 0x00008000000079c5 */ /* 0x000fe40000010000 */
[----:B------:R-:W-:-:S06]  /*14550*/  WARPGROUP.ARRIVE ;  /* 0x00000000000079c5 */ /* 0x000fcc0000000000 */
        /* <DEDUP_REMOVED lines=30> */
[C---:B------:R-:W-:Y:S01]  /*14740*/  FMUL.FTZ R78, R74.reuse, R21 ;  /* 0x000000154a4e7220 */ /* 0x040fe20000410000 */
[----:B------:R-:W-:-:S04]  /*14750*/  FSETP.NEU.FTZ.AND P3, PT, R74, -INF , PT ;  /* 0xff8000004a00780b */ /* 0x000fc80003f7d000 */
[----:B------:R-:W-:-:S05]  /*14760*/  FSEL R78, R78, RZ, P3 ;  /* 0x000000ff4e4e7208 */ /* 0x000fca0001800000 */
[----:B------:R-:W-:Y:S02]  /*14770*/  FFMA.FTZ R79, R112, R21, -R78 ;  /* 0x00000015704f7223 */ /* 0x000fe4000001084e */
[----:B------:R0:W-:Y:S02]  /*14780*/  MUFU.EX2 R112, R143 ;  /* 0x0000008f00707308 */ /* 0x0001e40000000800 */
[----:B0-----:R-:W3:Y:S01]  /*14790*/  LDL R143, [R1+0x24] ;  /* 0x00002400018f7983 */ /* 0x001ee20000100800 */
[----:B------:R-:W0:Y:S01]  /*147a0*/  S2R R154, SR_TID.X ;  /* 0x00000000009a7919 */ /* 0x000e220000002100 */
[----:B------:R-:W-:Y:S02]  /*147b0*/  WARPGROUP.DEPBAR.LE gsb0, 0x0 ;  /* 0x00008000000079c5 */ /* 0x000fe40000010000 */
[----:B------:R-:W-:-:S06]  /*147c0*/  WARPGROUP.ARRIVE ;  /* 0x00000000000079c5 */ /* 0x000fcc0000000000 */
[----:B------:R-:W-:Y:S01]  /*147d0*/  HGMMA.64x96x16.F32 R24, gdesc[UR36].tnspB, R24, gsb0 ;  /* 0x41600000241879f0 */ /* 0x000fe20008000818 */
[----:B0-----:R-:W-:Y:S02]  /*147e0*/  SHF.R.U32.HI R87, RZ, 0x7, R154 ;  /* 0x00000007ff577819 */ /* 0x001fe4000001169a */
[----:B------:R-:W-:-:S03]  /*147f0*/  ISETP.GE.U32.AND P2, PT, R154, 0x180, PT ;  /* 0x000001809a00780c */ /* 0x000fc60003f46070 */
[----:B------:R-:W-:Y:S02]  /*14800*/  VIADD R87, R87, 0x9 ;  /* 0x0000000957577836 */ /* 0x000fe40000000000 */
[-CC-:B------:R-:W-:Y:S01]  /*14810*/  FFMA.FTZ R108, R108, R21.reuse, -R78.reuse ;  /* 0x000000156c6c7223 */ /* 0x180fe2000001084e */
[-CC-:B------:R-:W-:Y:S01]  /*14820*/  FFMA.FTZ R110, R85, R21.reuse, -R78.reuse ;  /* 0x00000015556e7223 */ /* 0x180fe2000001084e */
[----:B------:R-:W-:Y:S01]  /*14830*/  FFMA.FTZ R109, R109, R21, -R78 ;  /* 0x000000156d6d7223 */ /* 0x000fe2000001084e */
[----:B------:R-:W-:Y:S01]  /*14840*/  SEL R85, R87, 0x9, !P2 ;  /* 0x0000000957557807 */ /* 0x000fe20005000000 */
[----:B------:R-:W-:Y:S08]  /*14850*/  MUFU.EX2 R79, R79 ;  /* 0x0000004f004f7308 */ /* 0x000ff00000000800 */
[----:B------:R-:W-:Y:S08]  /*14860*/  MUFU.EX2 R108, R108 ;  /* 0x0000006c006c7308 */ /* 0x000ff00000000800 */
[----:B------:R-:W-:Y:S08]  /*14870*/  MUFU.EX2 R110, R110 ;  /* 0x0000006e006e7308 */ /* 0x000ff00000000800 */
[----:B------:R-:W0:Y:S02]  /*14880*/  MUFU.EX2 R109, R109 ;  /* 0x0000006d006d7308 */ /* 0x000e240000000800 */
[----:B0-----:R-:W-:Y:S01]  /*14890*/  F2FP.F16.F32.PACK_AB R87, R109, R110 ;  /* 0x0000006e6d57723e */ /* 0x001fe200000000ff */
[----:B------:R-:W-:-:S02]  /*148a0*/  WARPGROUP.DEPBAR.LE gsb0, 0x0 ;  /* 0x00008000000079c5 */ /* 0x000fc40000010000 */
[----:B------:R0:W-:Y:S06]  /*148b0*/  BAR.ARV R85, 0x100 ;  /* 0x000400550000751d */ /* 0x0001ec0000002000 */
[--C-:B0-----:R-:W-:Y:S02]  /*148c0*/  @!P1 IMAD R85, R15, 0x8, R16.reuse ;  /* 0x000000080f559824 */ /* 0x101fe400078e0210 */
[----:B------:R-:W-:-:S04]  /*148d0*/  @!P1 IMAD R15, R22, 0x8, R16 ;  /* 0x00000008160f9824 */ /* 0x000fc800078e0210 */
[----:B------:R-:W-:Y:S01]  /*148e0*/  @!P1 VIADD R15, R15, 0x31c40 ;  /* 0x00031c400f0f9836 */ /* 0x000fe20000000000 */
[----:B------:R-:W-:-:S04]  /*148f0*/  @!P1 IADD3 R85, R85, 0x31c60, RZ ;  /* 0x00031c6055559810 */ /* 0x000fc80007ffe0ff */
[----:B------:R-:W-:Y:S02]  /*14900*/  @!P1 PRMT R15, RZ, 0x654, R15 ;  /* 0x00000654ff0f9816 */ /* 0x000fe4000000000f */
[----:B------:R-:W-:Y:S02]  /*14910*/  @!P1 PRMT R85, RZ, 0x654, R85 ;  /* 0x00000654ff559816 */ /* 0x000fe40000000055 */
[----:B------:R-:W-:Y:S02]  /*14920*/  @!P1 SYNCS.ARRIVE.TRANS64.RED.A1T0 RZ, [R15+URZ], RZ ;  /* 0x000000ff0fff99a7 */ /* 0x000fe4000810043f */
[----:B------:R0:W-:Y:S02]  /*14930*/  @!P1 SYNCS.ARRIVE.TRANS64.RED.A1T0 RZ, [R85+URZ], RZ ;  /* 0x000000ff55ff99a7 */ /* 0x0001e4000810043f */
[----:B0-----:R-:W-:-:S05]  /*14940*/  F2FP.F16.F32.PACK_AB R85, R108, R79 ;  /* 0x0000004f6c55723e */ /* 0x001fca00000000ff */
[----:B------:R0:W-:Y:S01]  /*14950*/  STSM.16.M88.4 [R17+0x24300], R84 ;  /* 0x0243005411007844 */ /* 0x0001e20000000200 */
[-CC-:B------:R-:W-:Y:S01]  /*14960*/  FFMA.FTZ R15, R106, R21.reuse, -R78.reuse ;  /* 0x000000156a0f7223 */ /* 0x180fe2000001084e */
[----:B0-----:R-:W0:Y:S01]  /*14970*/  MUFU.EX2 R84, R120 ;  /* 0x0000007800547308 */ /* 0x001e220000000800 */
[----:B------:R-:W-:Y:S01]  /*14980*/  FFMA.FTZ R106, R107, R21, -R78 ;  /* 0x000000156b6a7223 */ /* 0x000fe2000001084e */
[----:B0-----:R-:W-:-:S06]  /*14990*/  FADD.FTZ R107, R84, R116 ;  /* 0x00000074546b7221 */ /* 0x001fcc0000010000 */
[----:B------:R0:W-:Y:S02]  /*149a0*/  MUFU.EX2 R116, R128 ;  /* 0x0000008000747308 */ /* 0x0001e40000000800 */
[----:B0-----:R-:W-:Y:S01]  /*149b0*/  FFMA.FTZ R128, R82, R21, -R78 ;  /* 0x0000001552807223 */ /* 0x001fe2000001084e */
[----:B------:R-:W-:-:S05]  /*149c0*/  FSEL R82, R74, RZ, P3 ;  /* 0x000000ff4a527208 */ /* 0x000fca0001800000 */
[----:B------:R-:W-:-:S04]  /*149d0*/  FADD.FTZ R82, -R82, R155 ;  /* 0x0000009b52527221 */ /* 0x000fc80000010100 */
[----:B------:R-:W-:-:S06]  /*149e0*/  FMUL.FTZ R82, R82, R21 ;  /* 0x0000001552527220 */ /* 0x000fcc0000410000 */
[----:B------:R-:W2:Y:S01]  /*149f0*/  MUFU.EX2 R82, R82 ;  /* 0x0000005200527308 */ /* 0x000ea20000000800 */
[----:B------:R-:W-:-:S07]  /*14a00*/  FFMA.FTZ R105, R105, R21, -R78 ;  /* 0x0000001569697223 */ /* 0x000fce000001084e */
[----:B------:R-:W0:Y:S01]  /*14a10*/  MUFU.EX2 R113, R113 ;  /* 0x0000007100717308 */ /* 0x000e220000000800 */
[----:B------:R-:W-:-:S07]  /*14a20*/  FFMA.FTZ R104, R104, R21, -R78 ;  /* 0x0000001568687223 */ /* 0x000fce000001084e */
[----:B------:R-:W1:Y:S01]  /*14a30*/  MUFU.EX2 R15, R15 ;  /* 0x0000000f000f7308 */ /* 0x000e620000000800 */
[----:B--2---:R-:W-:-:S04]  /*14a40*/  FFMA.FTZ R79, R82, R150, R79 ;  /* 0x00000096524f7223 */ /* 0x004fc8000001004f */
[----:B------:R-:W-:-:S03]  /*14a50*/  FADD.FTZ R79, R108, R79 ;  /* 0x0000004f6c4f7221 */ /* 0x000fc60000010000 */
[----:B------:R-:W2:Y:S01]  /*14a60*/  MUFU.EX2 R114, R114 ;  /* 0x0000007200727308 */ /* 0x000ea20000000800 */
[----:B------:R-:W-:Y:S01]  /*14a70*/  FADD.FTZ R79, R110, R79 ;  /* 0x0000004f6e4f7221 */ /* 0x000fe20000010000 */
[----:B------:R-:W-:-:S06]  /*14a80*/  FFMA.FTZ R96, R96, R21, -R78 ;  /* 0x0000001560607223 */ /* 0x000fcc000001084e */
[----:B------:R-:W4:Y:S01]  /*14a90*/  MUFU.EX2 R106, R106 ;  /* 0x0000006a006a7308 */ /* 0x000f220000000800 */
[----:B------:R-:W-:-:S07]  /*14aa0*/  FADD.FTZ R79, R109, R79 ;  /* 0x0000004f6d4f7221 */ /* 0x000fce0000010000 */
[----:B------:R-:W4:Y:S01]  /*14ab0*/  MUFU.EX2 R115, R115 ;  /* 0x0000007300737308 */ /* 0x000f220000000800 */
[----:B------:R-:W-:-:S07]  /*14ac0*/  FFMA.FTZ R93, R93, R21, -R78 ;  /* 0x000000155d5d7223 */ /* 0x000fce000001084e */
[----:B------:R-:W4:Y:S01]  /*14ad0*/  MUFU.EX2 R105, R105 ;  /* 0x0000006900697308 */ /* 0x000f220000000800 */
[----:B0-----:R-:W-:-:S07]  /*14ae0*/  FADD.FTZ R107, R113, R107 ;  /* 0x0000006b716b7221 */ /* 0x001fce0000010000 */
[----:B------:R-:W0:Y:S01]  /*14af0*/  MUFU.EX2 R141, R141 ;  /* 0x0000008d008d7308 */ /* 0x000e220000000800 */
[----:B-1----:R-:W-:-:S07]  /*14b00*/  FADD.FTZ R79, R15, R79 ;  /* 0x0000004f0f4f7221 */ /* 0x002fce0000010000 */
[----:B------:R-:W1:Y:S01]  /*14b10*/  MUFU.EX2 R104, R104 ;  /* 0x0000006800687308 */ /* 0x000e620000000800 */
[----:B--2---:R-:W-:-:S07]  /*14b20*/  FADD.FTZ R107, R114, R107 ;  /* 0x0000006b726b7221 */ /* 0x004fce0000010000 */
[----:B------:R-:W2:Y:S01]  /*14b30*/  MUFU.EX2 R140, R140 ;  /* 0x0000008c008c7308 */ /* 0x000ea20000000800 */
[----:B----4-:R-:W-:Y:S01]  /*14b40*/  FADD.FTZ R79, R106, R79 ;  /* 0x0000004f6a4f7221 */ /* 0x010fe20000010000 */
[----:B------:R-:W-:-:S06]  /*14b50*/  FFMA.FTZ R91, R91, R21, -R78 ;  /* 0x000000155b5b7223 */ /* 0x000fcc000001084e */
[----:B------:R-:W4:Y:S01]  /*14b60*/  MUFU.EX2 R96, R96 ;  /* 0x0000006000607308 */ /* 0x000f220000000800 */
[----:B------:R-:W-:Y:S01]  /*14b70*/  FADD.FTZ R107, R115, R107 ;  /* 0x0000006b736b7221 */ /* 0x000fe20000010000 */
[----:B------:R-:W-:-:S06]  /*14b80*/  F2FP.F16.F32.PACK_AB R84, R113, R84 ;  /* 0x000000547154723e */ /* 0x000fcc00000000ff */
[----:B------:R-:W3:Y:S01]  /*14b90*/  MUFU.EX2 R139, R139 ;  /* 0x0000008b008b7308 */ /* 0x000ee20000000800 */
[----:B------:R-:W-:Y:S01]  /*14ba0*/  FADD.FTZ R79, R105, R79 ;  /* 0x0000004f694f7221 */ /* 0x000fe20000010000 */
[----:B------:R-:W-:-:S06]  /*14bb0*/  FFMA.FTZ R89, R89, R21, -R78 ;  /* 0x0000001559597223 */ /* 0x000fcc000001084e */
[----:B------:R-:W3:Y:S01]  /*14bc0*/  MUFU.EX2 R93, R93 ;  /* 0x0000005d005d7308 */ /* 0x000ee20000000800 */
[----:B0-----:R-:W-:-:S07]  /*14bd0*/  FADD.FTZ R107, R141, R107 ;  /* 0x0000006b8d6b7221 */ /* 0x001fce0000010000 */
[----:B------:R-:W0:Y:S01]  /*14be0*/  MUFU.EX2 R138, R138 ;  /* 0x0000008a008a7308 */ /* 0x000e220000000800 */
[----:B------:R-:W-:-:S07]  /*14bf0*/  FFMA.FTZ R92, R92, R21, -R78 ;  /* 0x000000155c5c7223 */ /* 0x000fce000001084e */
[----:B------:R-:W0:Y:S08]  /*14c00*/  MUFU.EX2 R128, R128 ;  /* 0x0000008000807308 */ /* 0x000e300000000800 */
[----:B------:R1:W-:Y:S08]  /*14c10*/  MUFU.EX2 R113, R142 ;  /* 0x0000008e00717308 */ /* 0x0003f00000000800 */
[----:B------:R-:W0:Y:S01]  /*14c20*/  MUFU.EX2 R137, R137 ;  /* 0x0000008900897308 */ /* 0x000e220000000800 */
[-CC-:B-1----:R-:W-:Y:S01]  /*14c30*/  FFMA.FTZ R142, R72, R21.reuse, -R78.reuse ;  /* 0x00000015488e7223 */ /* 0x182fe2000001084e */
[-CC-:B------:R-:W-:Y:S01]  /*14c40*/  FFMA.FTZ R72, R81, R21.reuse, -R78.reuse ;  /* 0x0000001551487223 */ /* 0x180fe2000001084e */
[----:B------:R-:W-:Y:S01]  /*14c50*/  FFMA.FTZ R81, R76, R21, -R78 ;  /* 0x000000154c517223 */ /* 0x000fe2000001084e */
[----:B------:R-:W-:Y:S01]  /*14c60*/  FADD.FTZ R76, R104, R79 ;  /* 0x0000004f684c7221 */ /* 0x000fe20000010000 */
[----:B--2---:R-:W-:-:S03]  /*14c70*/  FADD.FTZ R79, R140, R107 ;  /* 0x0000006b8c4f7221 */ /* 0x004fc60000010000 */
[----:B------:R-:W1:Y:S01]  /*14c80*/  MUFU.EX2 R91, R91 ;  /* 0x0000005b005b7308 */ /* 0x000e620000000800 */
[----:B----4-:R-:W-:Y:S01]  /*14c90*/  FADD.FTZ R76, R96, R76 ;  /* 0x0000004c604c7221 */ /* 0x010fe20000010000 */
[----:B------:R-:W-:Y:S01]  /*14ca0*/  F2FP.F16.F32.PACK_AB R85, R106, R15 ;  /* 0x0000000f6a55723e */ /* 0x000fe200000000ff */
[----:B------:R-:W-:-:S05]  /*14cb0*/  FFMA.FTZ R90, R90, R21, -R78 ;  /* 0x000000155a5a7223 */ /* 0x000fca000001084e */
[----:B------:R-:W2:Y:S01]  /*14cc0*/  MUFU.EX2 R120, R136 ;  /* 0x0000008800787308 */ /* 0x000ea20000000800 */
[-CC-:B------:R-:W-:Y:S01]  /*14cd0*/  FFMA.FTZ R106, R94, R21.reuse, -R78.reuse ;  /* 0x000000155e6a7223 */ /* 0x180fe2000001084e */
[----:B---3--:R-:W-:Y:S01]  /*14ce0*/  FADD.FTZ R79, R139, R79 ;  /* 0x0000004f8b4f7221 */ /* 0x008fe20000010000 */
[----:B------:R-:W-:-:S05]  /*14cf0*/  FFMA.FTZ R94, R100, R21, -R78 ;  /* 0x00000015645e7223 */ /* 0x000fca000001084e */
[----:B------:R-:W-:Y:S01]  /*14d00*/  MUFU.EX2 R89, R89 ;  /* 0x0000005900597308 */ /* 0x000fe20000000800 */
[----:B------:R-:W-:Y:S01]  /*14d10*/  FADD.FTZ R100, R93, R76 ;  /* 0x0000004c5d647221 */ /* 0x000fe20000010000 */
[----:B0-----:R-:W-:-:S06]  /*14d20*/  FADD.FTZ R79, R138, R79 ;  /* 0x0000004f8a4f7221 */ /* 0x001fcc0000010000 */
[----:B------:R-:W0:Y:S01]  /*14d30*/  MUFU.EX2 R135, R135 ;  /* 0x0000008700877308 */ /* 0x000e220000000800 */
[----:B------:R-:W-:-:S07]  /*14d40*/  FADD.FTZ R100, R128, R100 ;  /* 0x0000006480647221 */ /* 0x000fce0000010000 */
[----:B------:R-:W-:Y:S01]  /*14d50*/  MUFU.EX2 R92, R92 ;  /* 0x0000005c005c7308 */ /* 0x000fe20000000800 */
[-CC-:B------:R-:W-:Y:S01]  /*14d60*/  FFMA.FTZ R108, R77, R21.reuse, -R78.reuse ;  /* 0x000000154d6c7223 */ /* 0x180fe2000001084e */
[----:B------:R-:W-:Y:S01]  /*14d70*/  FFMA.FTZ R76, R98, R21, -R78 ;  /* 0x00000015624c7223 */ /* 0x000fe2000001084e */
[----:B------:R-:W-:-:S05]  /*14d80*/  FADD.FTZ R79, R137, R79 ;  /* 0x0000004f894f7221 */ /* 0x000fca0000010000 */
[----:B------:R-:W3:Y:S01]  /*14d90*/  MUFU.EX2 R134, R134 ;  /* 0x0000008600867308 */ /* 0x000ee20000000800 */
[-CC-:B------:R-:W-:Y:S01]  /*14da0*/  FFMA.FTZ R77, R99, R21.reuse, -R78.reuse ;  /* 0x00000015634d7223 */ /* 0x180fe2000001084e */
[----:B------:R-:W-:Y:S01]  /*14db0*/  FFMA.FTZ R98, R88, R21, -R78 ;  /* 0x0000001558627223 */ /* 0x000fe2000001084e */
[----:B-1----:R-:W-:-:S05]  /*14dc0*/  FADD.FTZ R88, R91, R100 ;  /* 0x000000645b587221 */ /* 0x002fca0000010000 */
[----:B------:R-:W1:Y:S01]  /*14dd0*/  MUFU.EX2 R90, R90 ;  /* 0x0000005a005a7308 */ /* 0x000e620000000800 */
[-CC-:B------:R-:W-:Y:S01]  /*14de0*/  FFMA.FTZ R80, R80, R21.reuse, -R78.reuse ;  /* 0x0000001550507223 */ /* 0x180fe2000001084e */
[----:B------:R-:W-:Y:S01]  /*14df0*/  FFMA.FTZ R99, R83, R21, -R78 ;  /* 0x0000001553637223 */ /* 0x000fe2000001084e */
[----:B--2---:R-:W-:-:S05]  /*14e00*/  FADD.FTZ R79, R120, R79 ;  /* 0x0000004f784f7221 */ /* 0x004fca0000010000 */
[----:B------:R-:W2:Y:S01]  /*14e10*/  MUFU.EX2 R133, R133 ;  /* 0x0000008500857308 */ /* 0x000ea20000000800 */
[----:B0-----:R-:W-:-:S07]  /*14e20*/  FADD.FTZ R79, R135, R79 ;  /* 0x0000004f874f7221 */ /* 0x001fce0000010000 */
[----:B------:R-:W0:Y:S08]  /*14e30*/  MUFU.EX2 R142, R142 ;  /* 0x0000008e008e7308 */ /* 0x000e300000000800 */
[----:B------:R-:W4:Y:S01]  /*14e40*/  MUFU.EX2 R132, R132 ;  /* 0x0000008400847308 */ /* 0x000f220000000800 */
[----:B------:R-:W-:-:S07]  /*14e50*/  FFMA.FTZ R97, R97, R21, -R78 ;  /* 0x0000001561617223 */ /* 0x000fce000001084e */
[----:B------:R-:W4:Y:S01]  /*14e60*/  MUFU.EX2 R72, R72 ;  /* 0x0000004800487308 */ /* 0x000f220000000800 */
[----:B---3--:R-:W-:-:S07]  /*14e70*/  FADD.FTZ R79, R134, R79 ;  /* 0x0000004f864f7221 */ /* 0x008fce0000010000 */
[----:B------:R3:W-:Y:S08]  /*14e80*/  MUFU.EX2 R83, R77 ;  /* 0x0000004d00537308 */ /* 0x0007f00000000800 */
[----:B------:R-:W4:Y:S01]  /*14e90*/  MUFU.EX2 R131, R131 ;  /* 0x0000008300837308 */ /* 0x000f220000000800 */
[----:B---3--:R-:W-:-:S04]  /*14ea0*/  FADD.FTZ R77, R89, R88 ;  /* 0x00000058594d7221 */ /* 0x008fc80000010000 */
[----:B------:R-:W-:-:S03]  /*14eb0*/  FADD.FTZ R77, R92, R77 ;  /* 0x0000004d5c4d7221 */ /* 0x000fc60000010000 */
[----:B------:R-:W3:Y:S01]  /*14ec0*/  MUFU.EX2 R80, R80 ;  /* 0x0000005000507308 */ /* 0x000ee20000000800 */
[----:B-1----:R-:W-:Y:S01]  /*14ed0*/  FADD.FTZ R77, R90, R77 ;  /* 0x0000004d5a4d7221 */ /* 0x002fe20000010000 */
[----:B--2---:R-:W-:-:S06]  /*14ee0*/  FADD.FTZ R79, R133, R79 ;  /* 0x0000004f854f7221 */ /* 0x004fcc0000010000 */
[----:B------:R-:W1:Y:S01]  /*14ef0*/  MUFU.EX2 R130, R130 ;  /* 0x0000008200827308 */ /* 0x000e620000000800 */
[----:B0-----:R-:W-:Y:S01]  /*14f00*/  FADD.FTZ R77, R142, R77 ;  /* 0x0000004d8e4d7221 */ /* 0x001fe20000010000 */
[----:B------:R-:W-:-:S06]  /*14f10*/  FFMA.FTZ R95, R95, R21, -R78 ;  /* 0x000000155f5f7223 */ /* 0x000fcc000001084e */
[----:B------:R-:W0:Y:S01]  /*14f20*/  MUFU.EX2 R81, R81 ;  /* 0x0000005100517308 */ /* 0x000e220000000800 */
[----:B----4-:R-:W-:-:S07]  /*14f30*/  FADD.FTZ R79, R132, R79 ;  /* 0x0000004f844f7221 */ /* 0x010fce0000010000 */
[----:B------:R-:W2:Y:S01]  /*14f40*/  MUFU.EX2 R129, R129 ;  /* 0x0000008100817308 */ /* 0x000ea20000000800 */
[----:B------:R-:W-:Y:S01]  /*14f50*/  FADD.FTZ R77, R72, R77 ;  /* 0x0000004d484d7221 */ /* 0x000fe20000010000 */
[----:B------:R-:W-:-:S06]  /*14f60*/  FFMA.FTZ R15, R73, R21, -R78 ;  /* 0x00000015490f7223 */ /* 0x000fcc000001084e */
[----:B------:R-:W4:Y:S01]  /*14f70*/  MUFU.EX2 R97, R97 ;  /* 0x0000006100617308 */ /* 0x000f220000000800 */
[----:B------:R-:W-:Y:S01]  /*14f80*/  FADD.FTZ R79, R131, R79 ;  /* 0x0000004f834f7221 */ /* 0x000fe20000010000 */
[----:B---3--:R-:W-:-:S06]  /*14f90*/  FADD.FTZ R77, R80, R77 ;  /* 0x0000004d504d7221 */ /* 0x008fcc0000010000 */
[----:B------:R-:W3:Y:S01]  /*14fa0*/  MUFU.EX2 R108, R108 ;  /* 0x0000006c006c7308 */ /* 0x000ee20000000800 */
[----:B-1----:R-:W-:-:S07]  /*14fb0*/  FADD.FTZ R79, R130, R79 ;  /* 0x0000004f824f7221 */ /* 0x002fce0000010000 */
[----:B------:R-:W1:Y:S01]  /*14fc0*/  MUFU.EX2 R127, R127 ;  /* 0x0000007f007f7308 */ /* 0x000e620000000800 */
[----:B0-----:R-:W-:Y:S01]  /*14fd0*/  FADD.FTZ R77, R81, R77 ;  /* 0x0000004d514d7221 */ /* 0x001fe20000010000 */
[----:B------:R-:W-:-:S06]  /*14fe0*/  FFMA.FTZ R73, R102, R21, -R78 ;  /* 0x0000001566497223 */ /* 0x000fcc000001084e */
[----:B------:R-:W0:Y:S01]  /*14ff0*/  MUFU.EX2 R95, R95 ;  /* 0x0000005f005f7308 */ /* 0x000e220000000800 */
[----:B------:R-:W-:Y:S01]  /*15000*/  F2FP.F16.F32.PACK_AB R138, R138, R139 ;  /* 0x0000008b8a8a723e */ /* 0x000fe200000000ff */
[----:B--2---:R-:W-:Y:S01]  /*15010*/  FADD.FTZ R79, R129, R79 ;  /* 0x0000004f814f7221 */ /* 0x004fe20000010000 */
[----:B------:R-:W-:-:S05]  /*15020*/  F2FP.F16.F32.PACK_AB R139, R91, R128 ;  /* 0x000000805b8b723e */ /* 0x000fca00000000ff */
[----:B------:R-:W2:Y:S01]  /*15030*/  MUFU.EX2 R126, R126 ;  /* 0x0000007e007e7308 */ /* 0x000ea20000000800 */
[----:B----4-:R-:W-:-:S07]  /*15040*/  FADD.FTZ R91, R97, R77 ;  /* 0x0000004d615b7221 */ /* 0x010fce0000010000 */
[----:B------:R-:W4:Y:S01]  /*15050*/  MUFU.EX2 R15, R15 ;  /* 0x0000000f000f7308 */ /* 0x000f220000000800 */
[----:B------:R-:W-:Y:S01]  /*15060*/  FADD.FTZ R79, R116, R79 ;  /* 0x0000004f744f7221 */ /* 0x000fe20000010000 */
[----:B---3--:R-:W-:-:S06]  /*15070*/  FADD.FTZ R91, R108, R91 ;  /* 0x0000005b6c5b7221 */ /* 0x008fcc0000010000 */
[----:B------:R-:W3:Y:S01]  /*15080*/  MUFU.EX2 R125, R125 ;  /* 0x0000007d007d7308 */ /* 0x000ee20000000800 */
[----:B------:R-:W-:-:S07]  /*15090*/  F2FP.F16.F32.PACK_AB R77, R92, R89 ;  /* 0x000000595c4d723e */ /* 0x000fce00000000ff */
[----:B------:R-:W3:Y:S01]  /*150a0*/  MUFU.EX2 R106, R106 ;  /* 0x0000006a006a7308 */ /* 0x000ee20000000800 */
[----:B-1----:R-:W-:Y:S01]  /*150b0*/  FADD.FTZ R89, R127, R79 ;  /* 0x0000004f7f597221 */ /* 0x002fe20000010000 */
[----:B------:R-:W-:-:S06]  /*150c0*/  F2FP.F16.F32.PACK_AB R79, R142, R90 ;  /* 0x0000005a8e4f723e */ /* 0x000fcc00000000ff */
[----:B------:R-:W1:Y:S01]  /*150d0*/  MUFU.EX2 R124, R124 ;  /* 0x0000007c007c7308 */ /* 0x000e620000000800 */
[----:B0-----:R-:W-:-:S07]  /*150e0*/  FADD.FTZ R90, R95, R91 ;  /* 0x0000005b5f5a7221 */ /* 0x001fce0000010000 */
[----:B------:R-:W0:Y:S01]  /*150f0*/  MUFU.EX2 R73, R73 ;  /* 0x0000004900497308 */ /* 0x000e220000000800 */
[----:B--2---:R-:W-:Y:S01]  /*15100*/  FADD.FTZ R92, R126, R89 ;  /* 0x000000597e5c7221 */ /* 0x004fe20000010000 */
[----:B------:R-:W-:-:S06]  /*15110*/  FFMA.FTZ R88, R75, R21, -R78 ;  /* 0x000000154b587223 */ /* 0x000fcc000001084e */
[----:B------:R-:W2:Y:S01]  /*15120*/  MUFU.EX2 R123, R123 ;  /* 0x0000007b007b7308 */ /* 0x000ea20000000800 */
[----:B----4-:R-:W-:-:S07]  /*15130*/  FADD.FTZ R89, R15, R90 ;  /* 0x0000005a0f597221 */ /* 0x010fce0000010000 */
[----:B------:R-:W-:Y:S01]  /*15140*/  MUFU.EX2 R94, R94 ;  /* 0x0000005e005e7308 */ /* 0x000fe20000000800 */
[----:B------:R-:W-:Y:S01]  /*15150*/  F2FP.F16.F32.PACK_AB R86, R115, R114 ;  /* 0x000000727356723e */ /* 0x000fe200000000ff */
[----:B------:R-:W-:Y:S01]  /*15160*/  FFMA.FTZ R101, R101, R21, -R78 ;  /* 0x0000001565657223 */ /* 0x000fe2000001084e */
[----:B------:R-:W-:-:S05]  /*15170*/  F2FP.F16.F32.PACK_AB R87, R104, R105 ;  /* 0x000000696857723e */ /* 0x000fca00000000ff */
[----:B------:R-:W4:Y:S01]  /*15180*/  MUFU.EX2 R122, R122 ;  /* 0x0000007a007a7308 */ /* 0x000f220000000800 */
[-CC-:B------:R-:W-:Y:S01]  /*15190*/  FFMA.FTZ R103, R103, R21.reuse, -R78.reuse ;  /* 0x0000001567677223 */ /* 0x180fe2000001084e */
[-CC-:B------:R-:W-:Y:S01]  /*151a0*/  FFMA.FTZ R117, R117, R21.reuse, -R78.reuse ;  /* 0x0000001575757223 */ /* 0x180fe2000001084e */
[-CC-:B------:R-:W-:Y:S01]  /*151b0*/  FFMA.FTZ R118, R118, R21.reuse, -R78.reuse ;  /* 0x0000001576767223 */ /* 0x180fe2000001084e */
[----:B------:R-:W-:Y:S01]  /*151c0*/  FFMA.FTZ R119, R119, R21, -R78 ;  /* 0x0000001577777223 */ /* 0x000fe2000001084e */
[----:B------:R-:W-:Y:S01]  /*151d0*/  F2FP.F16.F32.PACK_AB R136, R140, R141 ;  /* 0x0000008d8c88723e */ /* 0x000fe200000000ff */
[----:B---3--:R-:W-:Y:S02]  /*151e0*/  FADD.FTZ R91, R125, R92 ;  /* 0x0000005c7d5b7221 */ /* 0x008fe40000010000 */
[----:B------:R3:W-:Y:S01]  /*151f0*/  MUFU.EX2 R75, R76 ;  /* 0x0000004c004b7308 */ /* 0x0007e20000000800 */
[----:B------:R-:W-:Y:S01]  /*15200*/  F2FP.F16.F32.PACK_AB R78, R134, R135 ;  /* 0x00000087864e723e */ /* 0x000fe200000000ff */
[----:B------:R-:W-:Y:S01]  /*15210*/  FADD.FTZ R90, R106, R89 ;  /* 0x000000596a5a7221 */ /* 0x000fe20000010000 */
[----:B------:R-:W-:Y:S05]  /*15220*/  STSM.16.M88.4 [R17+0x25b00], R84 ;  /* 0x025b005411007844 */ /* 0x000fea0000000200 */
[----:B------:R-:W4:Y:S01]  /*15230*/  MUFU.EX2 R121, R121 ;  /* 0x0000007900797308 */ /* 0x000f220000000800 */
[----:B---3--:R-:W-:-:S02]  /*15240*/  F2FP.F16.F32.PACK_AB R76, R120, R137 ;  /* 0x00000089784c723e */ /* 0x008fc400000000ff */
[----:B------:R-:W-:Y:S01]  /*15250*/  F2FP.F16.F32.PACK_AB R137, R93, R96 ;  /* 0x000000605d89723e */ /* 0x000fe200000000ff */
[----:B-1----:R-:W-:Y:S01]  /*15260*/  FADD.FTZ R92, R124, R91 ;  /* 0x0000005b7c5c7221 */ /* 0x002fe20000010000 */
[----:B0-----:R-:W-:-:S03]  /*15270*/  FADD.FTZ R91, R73, R90 ;  /* 0x0000005a495b7221 */ /* 0x001fc60000010000 */
[----:B------:R-:W0:Y:S01]  /*15280*/  MUFU.EX2 R98, R98 ;  /* 0x0000006200627308 */ /* 0x000e220000000800 */
[----:B------:R-:W-:Y:S01]  /*15290*/  STSM.16.M88.4 [R17+0x27300], R136 ;  /* 0x0273008811007844 */ /* 0x000fe20000000200 */
[----:B--2---:R-:W-:-:S03]  /*152a0*/  FADD.FTZ R93, R123, R92 ;  /* 0x0000005c7b5d7221 */ /* 0x004fc60000010000 */
[----:B------:R1:W-:Y:S03]  /*152b0*/  STSM.16.M88.4 [R17+0x28b00], R76 ;  /* 0x028b004c11007844 */ /* 0x0003e60000000200 */
[----:B------:R-:W2:Y:S01]  /*152c0*/  MUFU.EX2 R99, R99 ;  /* 0x0000006300637308 */ /* 0x000ea20000000800 */
[----:B----4-:R-:W-:-:S07]  /*152d0*/  FADD.FTZ R90, R122, R93 ;  /* 0x0000005d7a5a7221 */ /* 0x010fce0000010000 */
[----:B------:R-:W-:Y:S01]  /*152e0*/  MUFU.EX2 R111, R145 ;  /* 0x00000091006f7308 */ /* 0x000fe20000000800 */
[----:B-1----:R-:W-:Y:S02]  /*152f0*/  F2FP.F16.F32.PACK_AB R76, R116, R129 ;  /* 0x00000081744c723e */ /* 0x002fe400000000ff */
[----:B------:R-:W-:Y:S01]  /*15300*/  F2FP.F16.F32.PACK_AB R129, R80, R72 ;  /* 0x000000485081723e */ /* 0x000fe200000000ff */
[----:B------:R-:W-:-:S04]  /*15310*/  FADD.FTZ R80, R94, R91 ;  /* 0x0000005b5e507221 */ /* 0x000fc80000010000 */
[----:B------:R-:W1:Y:S01]  /*15320*/  MUFU.EX2 R101, R101 ;  /* 0x0000006500657308 */ /* 0x000e620000000800 */
[----:B------:R-:W-:Y:S01]  /*15330*/  FADD.FTZ R80, R83, R80 ;  /* 0x0000005053507221 */ /* 0x000fe20000010000 */
[----:B------:R-:W-:Y:S01]  /*15340*/  FADD.FTZ R90, R121, R90 ;  /* 0x0000005a795a7221 */ /* 0x000fe20000010000 */
[----:B------:R-:W-:-:S05]  /*15350*/  F2FP.F16.F32.PACK_AB R79, R106, R15 ;  /* 0x0000000f6a4f723e */ /* 0x000fca00000000ff */
[----:B------:R-:W3:Y:S01]  /*15360*/  MUFU.EX2 R87, R146 ;  /* 0x0000009200577308 */ /* 0x000ee20000000800 */
[----:B------:R-:W-:Y:S01]  /*15370*/  FADD.FTZ R15, R75, R80 ;  /* 0x000000504b0f7221 */ /* 0x000fe20000010000 */
[----:B------:R-:W-:Y:S02]  /*15380*/  F2FP.F16.F32.PACK_AB R130, R130, R131 ;  /* 0x000000838282723e */ /* 0x000fe400000000ff */
[----:B------:R-:W-:-:S04]  /*15390*/  F2FP.F16.F32.PACK_AB R131, R97, R81 ;  /* 0x000000516183723e */ /* 0x000fc800000000ff */
[----:B------:R-:W4:Y:S01]  /*153a0*/  MUFU.EX2 R103, R103 ;  /* 0x0000006700677308 */ /* 0x000f220000000800 */
[----:B------:R-:W-:Y:S01]  /*153b0*/  FADD.FTZ R81, R113, R90 ;  /* 0x0000005a71517221 */ /* 0x000fe20000010000 */
[----:B0-----:R-:W-:-:S06]  /*153c0*/  FADD.FTZ R80, R98, R15 ;  /* 0x0000000f62507221 */ /* 0x001fcc0000010000 */
[----:B------:R-:W0:Y:S01]  /*153d0*/  MUFU.EX2 R86, R147 ;  /* 0x0000009300567308 */ /* 0x000e220000000800 */
[----:B--2---:R-:W-:-:S07]  /*153e0*/  FADD.FTZ R80, R99, R80 ;  /* 0x0000005063507221 */ /* 0x004fce0000010000 */
[----:B------:R2:W0:Y:S01]  /*153f0*/  MUFU.EX2 R89, R88 ;  /* 0x0000005800597308 */ /* 0x0004220000000800 */
[----:B-1----:R-:W-:-:S07]  /*15400*/  FADD.FTZ R80, R101, R80 ;  /* 0x0000005065507221 */ /* 0x002fce0000010000 */
[----:B------:R-:W1:Y:S01]  /*15410*/  MUFU.EX2 R72, R117 ;  /* 0x0000007500487308 */ /* 0x000e620000000800 */
[----:B--2---:R-:W-:-:S04]  /*15420*/  FADD.FTZ R88, R112, R81 ;  /* 0x0000005170587221 */ /* 0x004fc80000010000 */
[----:B------:R-:W-:-:S03]  /*15430*/  FADD.FTZ R88, R111, R88 ;  /* 0x000000586f587221 */ /* 0x000fc60000010000 */
[----:B------:R-:W-:Y:S01]  /*15440*/  MUFU.EX2 R84, R148 ;  /* 0x0000009400547308 */ /* 0x000fe20000000800 */
[----:B---3--:R-:W-:-:S07]  /*15450*/  FADD.FTZ R15, R87, R88 ;  /* 0x00000058570f7221 */ /* 0x008fce0000010000 */
[----:B------:R-:W2:Y:S01]  /*15460*/  MUFU.EX2 R85, R149 ;  /* 0x0000009500557308 */ /* 0x000ea20000000800 */
[----:B----4-:R-:W-:-:S07]  /*15470*/  FADD.FTZ R80, R103, R80 ;  /* 0x0000005067507221 */ /* 0x010fce0000010000 */
[----:B------:R-:W-:Y:S08]  /*15480*/  MUFU.EX2 R118, R118 ;  /* 0x0000007600767308 */ /* 0x000ff00000000800 */
[----:B------:R-:W3:Y:S01]  /*15490*/  MUFU.EX2 R119, R119 ;  /* 0x0000007700777308 */ /* 0x000ee20000000800 */
[----:B------:R-:W-:Y:S01]  /*154a0*/  F2FP.F16.F32.PACK_AB R128, R132, R133 ;  /* 0x000000858480723e */ /* 0x000fe200000000ff */
[----:B0-----:R-:W-:Y:S01]  /*154b0*/  FADD.FTZ R81, R86, R15 ;  /* 0x0000000f56517221 */ /* 0x001fe20000010000 */
[----:B------:R-:W-:Y:S01]  /*154c0*/  F2FP.F16.F32.PACK_AB R78, R126, R127 ;  /* 0x0000007f7e4e723e */ /* 0x000fe200000000ff */
[----:B------:R-:W-:Y:S01]  /*154d0*/  FADD.FTZ R15, R89, R80 ;  /* 0x00000050590f7221 */ /* 0x000fe20000010000 */
[----:B------:R-:W-:Y:S01]  /*154e0*/  F2FP.F16.F32.PACK_AB R77, R95, R108 ;  /* 0x0000006c5f4d723e */ /* 0x000fe200000000ff */
[----:B------:R-:W-:Y:S01]  /*154f0*/  STSM.16.M88.4 [R17+0x2a300], R128 ;  /* 0x02a3008011007844 */ /* 0x000fe20000000200 */
[----:B------:R-:W-:Y:S01]  /*15500*/  F2FP.F16.F32.PACK_AB R124, R124, R125 ;  /* 0x0000007d7c7c723e */ /* 0x000fe200000000ff */
[----:B-1----:R-:W-:Y:S01]  /*15510*/  FADD.FTZ R15, R72, R15 ;  /* 0x0000000f480f7221 */ /* 0x002fe20000010000 */
[----:B------:R-:W-:Y:S01]  /*15520*/  F2FP.F16.F32.PACK_AB R126, R122, R123 ;  /* 0x0000007b7a7e723e */ /* 0x000fe200000000ff */
[----:B------:R0:W-:Y:S01]  /*15530*/  STSM.16.M88.4 [R17+0x2bb00], R76 ;  /* 0x02bb004c11007844 */ /* 0x0001e20000000200 */
[----:B------:R-:W-:-:S02]  /*15540*/  F2FP.F16.F32.PACK_AB R125, R94, R73 ;  /* 0x000000495e7d723e */ /* 0x000fc400000000ff */
[----:B------:R-:W-:Y:S02]  /*15550*/  F2FP.F16.F32.PACK_AB R127, R75, R83 ;  /* 0x000000534b7f723e */ /* 0x000fe400000000ff */
[----:B------:R-:W-:Y:S02]  /*15560*/  F2FP.F16.F32.PACK_AB R88, R86, R87 ;  /* 0x000000575658723e */ /* 0x000fe400000000ff */
[----:B------:R-:W-:Y:S02]  /*15570*/  F2FP.F16.F32.PACK_AB R89, R72, R89 ;  /* 0x000000594859723e */ /* 0x000fe400000000ff */
[----:B--2---:R-:W-:Y:S01]  /*15580*/  F2FP.F16.F32.PACK_AB R90, R85, R84 ;  /* 0x00000054555a723e */ /* 0x004fe200000000ff */
[----:B------:R-:W-:Y:S01]  /*15590*/  FADD.FTZ R84, R84, R81 ;  /* 0x0000005154547221 */ /* 0x000fe20000010000 */
[----:B---3--:R-:W-:Y:S01]  /*155a0*/  F2FP.F16.F32.PACK_AB R91, R119, R118 ;  /* 0x00000076775b723e */ /* 0x008fe200000000ff */
[----:B------:R-:W-:Y:S01]  /*155b0*/  FADD.FTZ R15, R118, R15 ;  /* 0x0000000f760f7221 */ /* 0x000fe20000010000 */
[----:B0-----:R-:W-:-:S02]  /*155c0*/  F2FP.F16.F32.PACK_AB R76, R113, R121 ;  /* 0x00000079714c723e */ /* 0x001fc400000000ff */
[----:B------:R-:W-:Y:S02]  /*155d0*/  F2FP.F16.F32.PACK_AB R78, R111, R112 ;  /* 0x000000706f4e723e */ /* 0x000fe400000000ff */
[----:B------:R-:W-:Y:S02]  /*155e0*/  F2FP.F16.F32.PACK_AB R77, R99, R98 ;  /* 0x00000062634d723e */ /* 0x000fe400000000ff */
[----:B------:R-:W-:Y:S01]  /*155f0*/  F2FP.F16.F32.PACK_AB R79, R103, R101 ;  /* 0x00000065674f723e */ /* 0x000fe200000000ff */
[----:B------:R-:W-:Y:S01]  /*15600*/  STSM.16.M88.4 [R17+0x2d300], R124 ;  /* 0x02d3007c11007844 */ /* 0x000fe20000000200 */
[----:B------:R-:W-:Y:S01]  /*15610*/  FADD.FTZ R72, R85, R84 ;  /* 0x0000005455487221 */ /* 0x000fe20000010000 */
[----:B------:R-:W-:Y:S02]  /*15620*/  FADD.FTZ R15, R119, R15 ;  /* 0x0000000f770f7221 */ /* 0x000fe40000010000 */
[----:B------:R-:W-:Y:S04]  /*15630*/  STSM.16.M88.4 [R17+0x2eb00], R76 ;  /* 0x02eb004c11007844 */ /* 0x000fe80000000200 */
[----:B------:R-:W-:Y:S01]  /*15640*/  STSM.16.M88.4 [R17+0x30300], R88 ;  /* 0x0303005811007844 */ /* 0x000fe20000000200 */
[----:B------:R-:W-:Y:S01]  /*15650*/  @!PT LDS RZ, [RZ] ;  /* 0x00000000fffff984 */ /* 0x000fe20000000800 */
[----:B------:R-:W-:Y:S01]  /*15660*/  @!PT LDS RZ, [RZ] ;  /* 0x00000000fffff984 */ /* 0x000fe20000000800 */
[----:B------:R-:W-:Y:S01]  /*15670*/  @!PT LDS RZ, [RZ] ;  /* 0x00000000fffff984 */ /* 0x000fe20000000800 */
[----:B------:R-:W-:Y:S01]  /*15680*/  @!PT LDS RZ, [RZ] ;  /* 0x00000000fffff984 */ /* 0x000fe20000000800 */
[----:B------:R0:W-:Y:S06]  /*15690*/  MEMBAR.ALL.CTA ;  /* 0x0000000000007992 */ /* 0x0001ec0000008000 */
[----:B0-----:R-:W0:Y:S04]  /*156a0*/  FENCE.VIEW.ASYNC.S ;  /* 0x00000000000073c6 */ /* 0x001e280000000000 */
[----:B------:R-:W-:Y:S04]  /*156b0*/  STL [R1+0x18], R72 ;  /* 0x0000184801007387 */ /* 0x000fe80000100800 */
[----:B------:R1:W-:Y:S04]  /*156c0*/  STL [R1+0x2c], R15 ;  /* 0x00002c0f01007387 */ /* 0x0003e80000100800 */
[----:B------:R2:W5:Y:S04]  /*156d0*/  LDL R145, [R1+0x28] ;  /* 0x0000280001917983 */ /* 0x0005680000100800 */
[----:B------:R2:W-:Y:S01]  /*156e0*/  STL [R1+0x1c], R74 ;  /* 0x00001c4a01007387 */ /* 0x0005e20000100800 */
[----:B------:R-:W-:Y:S01]  /*156f0*/  ISETP.GT.AND P2, PT, R14, R143, PT ;  /* 0x0000008f0e00720c */ /* 0x000fe20003f44270 */
        /* <DEDUP_REMOVED lines=49> */
[----:B-1----:R-:W-:-:S02]  /*15a10*/  IMAD.MOV.U32 R15, RZ, RZ, R22 ;  /* 0x000000ffff0f7224 */ /* 0x002fc400078e0016 */
[----:B------:R-:W-:Y:S01]  /*15a20*/  IMAD.MOV.U32 R0, RZ, RZ, R20 ;  /* 0x000000ffff007224 */ /* 0x000fe200078e0014 */
[----:B0-----:R-:W-:Y:S01]  /*15a30*/  NOP ;  /* 0x0000000000007918 */ /* 0x001fe20000000000 */
[----:B--2---:R-:W-:Y:S05]  /*15a40*/  @P2 BRA `(.L_x_10239) ;  /* 0xffffffa4002c2947 */ /* 0x004fea000383ffff */
[----:B------:R0:W-:Y:S02]  /*15a50*/  STL [R1+0x20], R14 ;  /* 0x0000200e01007387 */ /* 0x0001e40000100800 */
.L_x_10229:
[----:B------:R-:W2:Y:S02]  /*15a60*/  LDL R0, [R1+0x20] ;  /* 0x0000200001007983 */ /* 0x000ea40000100800 */
[----:B--2---:R-:W-:-:S13]  /*15a70*/  ISETP.GE.AND P2, PT, R0, RZ, PT ;  /* 0x000000ff0000720c */ /* 0x004fda0003f46270 */
[----:B------:R-:W-:Y:S05]  /*15a80*/  @!P2 BRA `(.L_x_10240) ;  /* 0x00000050005ca947 */ /* 0x000fea0003800000 */
[----:B------:R1:W-:Y:S01]  /*15a90*/  STL [R1+0x14], R74 ;  /* 0x0000144a01007387 */ /* 0x0003e20000100800 */
[----:B------:R-:W-:-:S03]  /*15aa0*/  IMAD.MOV.U32 R0, RZ, RZ, R20 ;  /* 0x000000ffff007224 */ /* 0x000fc600078e0014 */
[----:B0-----:R1:W5:Y:S01]  /*15ab0*/  LDL.LU R14, [R1+0x28] ;  /* 0x00002800010e7983 */ /* 0x0013620000300800 */
[----:B------:R-:W-:-:S07]  /*15ac0*/  IMAD.MOV.U32 R15, RZ, RZ, R22 ;  /* 0x000000ffff0f7224 */ /* 0x000fce00078e0016 */
.L_x_10250:
        /* <DEDUP_REMOVED lines=12> */
.L_x_10242:
[----:B------:R-:W-:Y:S01]  /*15b90*/  IMAD R20, R22, 0x8, R16 ;  /* 0x0000000816147824 */ /* 0x000fe200078e0210 */
[----:B------:R-:W-:-:S04]  /*15ba0*/  SHF.L.U32 R21, R21, 0x1f, RZ ;  /* 0x0000001f15157819 */ /* 0x000fc800000006ff */
[----:B------:R0:W2:Y:S01]  /*15bb0*/  SYNCS.PHASECHK.TRANS64.TRYWAIT P3, [R20+URZ+0x31c30], R21 ;  /* 0x031c3015140075a7 */ /* 0x0000a2000806017f */
[----:B------:R-:W-:Y:S05]  /*15bc0*/  @!P0 BRA `(.L_x_10243) ;  /* 0x0000000000048947 */ /* 0x000fea0003800000 */
[----:B------:R-:W-:Y:S01]  /*15bd0*/  BPT.TRAP 0x1 ;  /* 0x000000040000795c */ /* 0x000fe20000300000 */
.L_x_10243:
[----:B------:R-:W-:Y:S04]  /*15be0*/  BSSY B0, `(.L_x_10241) ;  /* 0x0000004000007945 */ /* 0x000fe80003800000 */
[----:B--2---:R-:W-:Y:S05]  /*15bf0*/  @P3 BRA `(.L_x_10244) ;  /* 0x0000000000083947 */ /* 0x004fea0003800000 */
[----:B------:R-:W2:Y:S02]  /*15c00*/  SYNCS.PHASECHK.TRANS64.TRYWAIT P3, [R20+URZ+0x31c30], R21 ;  /* 0x031c3015140075a7 */ /* 0x000ea4000806017f */
[----:B--2---:R-:W-:Y:S05]  /*15c10*/  @!P3 BRA `(.L_x_10245) ;  /* 0x000000d800f0b947 */ /* 0x004fea0003800000 */
.L_x_10244:
[----:B------:R-:W-:Y:S05]  /*15c20*/  BSYNC B0 ;  /* 0x0000000000007941 */ /* 0x000fea0003800000 */
.L_x_10241:
[----:B0-2---:R-:W2:Y:S01]  /*15c30*/  LDL R20, [R1+0x50] ;  /* 0x0000500001147983 */ /* 0x005ea20000100800 */
        /* <DEDUP_REMOVED lines=16> */
[----:B------:R3:W-:Y:S01]  /*15d40*/  STL [R1+0xb4], R19 ;  /* 0x0000b41301007387 */ /* 0x0007e20000100800 */
[----:B------:R-:W-:-:S02]  /*15d50*/  R2UR UR52, R2 ;  /* 0x00000000023472ca */ /* 0x000fc400000e0000 */
[----:B------:R-:W-:Y:S01]  /*15d60*/  R2UR UR53, R3 ;  /* 0x00000000033572ca */ /* 0x000fe200000e0000 */
[----:B------:R-:W-:Y:S01]  /*15d70*/  STL [R1+0xb0], R18 ;  /* 0x0000b01201007387 */ /* 0x000fe20000100800 */
[----:B------:R-:W-:Y:S02]  /*15d80*/  R2UR UR15, R75 ;  /* 0x000000004b0f72ca */ /* 0x000fe400000e0000 */
[----:B------:R-:W-:Y:S01]  /*15d90*/  R2UR UR12, R2 ;  /* 0x00000000020c72ca */ /* 0x000fe200000e0000 */
[----:B------:R4:W-:Y:S01]  /*15da0*/  STL [R1+0xac], R17 ;  /* 0x0000ac1101007387 */ /* 0x0009e20000100800 */
        /* <DEDUP_REMOVED lines=22> */
[C---:B------:R-:W-:Y:S02]  /*15f10*/  R2UR UR31, R73.reuse ;  /* 0x00000000491f72ca */ /* 0x040fe400000e0000 */
        /* <DEDUP_REMOVED lines=9> */
[----:B---3--:R-:W-:Y:S01]  /*15fb0*/  MOV R19, UR43 ;  /* 0x0000002b00137c02 */ /* 0x008fe20008000f00 */
[----:B------:R-:W-:Y:S01]  /*15fc0*/  UMOV UR43, UR33 ;  /* 0x00000021002b7c82 */ /* 0x000fe20008000000 */
[----:B------:R-:W-:Y:S01]  /*15fd0*/  R2UR UR33, R13 ;  /* 0x000000000d2172ca */ /* 0x000fe200000e0000 */
[----:B--2---:R-:W-:-:S04]  /*15fe0*/  IMAD R20, R22, 0x6c0, R20 ;  /* 0x000006c016147824 */ /* 0x004fc800078e0214 */
[C---:B------:R-:W-:Y:S01]  /*15ff0*/  VIADD R72, R20.reuse, 0x40 ;  /* 0x0000004014487836 */ /* 0x040fe20000000000 */
[C---:B------:R-:W-:Y:S01]  /*16000*/  R2UR UR46, R20.reuse ;  /* 0x00000000142e72ca */ /* 0x040fe200000e0000 */
[C---:B------:R-:W-:Y:S02]  /*16010*/  VIADD R76, R20.reuse, 0x80 ;  /* 0x00000080144c7836 */ /* 0x040fe40000000000 */
[----:B-1----:R-:W-:Y:S01]  /*16020*/  VIADD R74, R20, 0xc0 ;  /* 0x000000c0144a7836 */ /* 0x002fe20000000000 */
[----:B------:R-:W-:Y:S01]  /*16030*/  R2UR UR50, R72 ;  /* 0x00000000483272ca */ /* 0x000fe200000e0000 */
[----:B------:R-:W-:Y:S01]  /*16040*/  VIADD R72, R20, 0x100 ;  /* 0x0000010014487836 */ /* 0x000fe20000000000 */
[----:B------:R-:W-:Y:S01]  /*16050*/  R2UR UR54, R76 ;  /* 0x000000004c3672ca */ /* 0x000fe200000e0000 */
[----:B------:R-:W-:Y:S01]  /*16060*/  VIADD R76, R20, 0x180 ;  /* 0x00000180144c7836 */ /* 0x000fe20000000000 */
[----:B------:R-:W-:Y:S01]  /*16070*/  R2UR UR14, R74 ;  /* 0x000000004a0e72ca */ /* 0x000fe200000e0000 */
[----:B----4-:R-:W-:Y:S01]  /*16080*/  VIADD R78, R20, 0x1c2 ;  /* 0x000001c2144e7836 */ /* 0x010fe20000000000 */
[----:B------:R-:W-:Y:S01]  /*16090*/  R2UR UR6, R72 ;  /* 0x00000000480672ca */ /* 0x000fe200000e0000 */
[----:B------:R-:W-:Y:S01]  /*160a0*/  VIADD R72, R20, 0x1c0 ;  /* 0x000001c014487836 */ /* 0x000fe20000000000 */
        /* <DEDUP_REMOVED lines=33> */
[----:B------:R-:W-:-:S02]  /*162c0*/  R2UR UR8, R78 ;  /* 0x000000004e0872ca */ /* 0x000fc400000e0000 */
[----:B------:R-:W-:Y:S01]  /*162d0*/  R2UR UR40, R72 ;  /* 0x00000000482872ca */ /* 0x000fe200000e0000 */
[C---:B------:R-:W-:Y:S01]  /*162e0*/  VIADD R72, R20.reuse, 0x380 ;  /* 0x0000038014487836 */ /* 0x040fe20000000000 */
[----:B------:R-:W-:-:S04]  /*162f0*/  IADD3 R78, R20, 0x280, RZ ;  /* 0x00000280144e7810 */ /* 0x000fc80007ffe0ff */
[----:B------:R-:W-:Y:S01]  /*16300*/  R2UR UR46, R72 ;  /* 0x00000000482e72ca */ /* 0x000fe200000e0000 */
[----:B------:R-:W-:Y:S01]  /*16310*/  VIADD R72, R20, 0x400 ;  /* 0x0000040014487836 */ /* 0x000fe20000000000 */
[----:B------:R-:W-:Y:S01]  /*16320*/  R2UR UR36, R78 ;  /* 0x000000004e2472ca */ /* 0x000fe200000e0000 */
[----:B------:R-:W-:Y:S01]  /*16330*/  VIADD R78, R20, 0x340 ;  /* 0x00000340144e7836 */ /* 0x000fe20000000000 */
[----:B------:R-:W-:Y:S01]  /*16340*/  MOV R17, UR47 ;  /* 0x0000002f00117c02 */ /* 0x000fe20008000f00 */
[----:B------:R-:W-:Y:S01]  /*16350*/  UMOV UR47, UR37 ;  /* 0x00000025002f7c82 */ /* 0x000fe20008000000 */
[----:B------:R-:W-:Y:S02]  /*16360*/  R2UR UR37, R13 ;  /* 0x000000000d2572ca */ /* 0x000fe400000e0000 */
[----:B------:R-:W-:Y:S01]  /*16370*/  R2UR UR42, R78 ;  /* 0x000000004e2a72ca */ /* 0x000fe200000e0000 */
[----:B------:R-:W-:Y:S02]  /*16380*/  WARPGROUP.DEPBAR.LE gsb0, 0x0 ;  /* 0x00008000000079c5 */ /* 0x000fe40000010000 */
[----:B------:R-:W-:-:S02]  /*16390*/  WARPGROUP.ARRIVE ;  /* 0x00000000000079c5 */ /* 0x000fc40000000000 */
[----:B------:R-:W-:Y:S02]  /*163a0*/  MOV R16, UR46 ;  /* 0x0000002e00107c02 */ /* 0x000fe40008000f00 */
        /* <DEDUP_REMOVED lines=28> */
[----:B------:R-:W-:Y:S01]  /*16570*/  MOV R15, UR59 ;  /* 0x0000003b000f7c02 */ /* 0x000fe20008000f00 */
[----:B------:R-:W-:Y:S01]  /*16580*/  UMOV UR59, UR41 ;  /* 0x00000029003b7c82 */ /* 0x000fe20008000000 */
[----:B0-----:R-:W-:Y:S01]  /*16590*/  MOV R14, UR58 ;  /* 0x0000003a000e7c02 */ /* 0x001fe20008000f00 */
        /* <DEDUP_REMOVED lines=30> */
[----:B------:R-:W-:Y:S02]  /*16780*/  R2UR UR7, R73 ;  /* 0x00000000490772ca */ /* 0x000fe400000e0000 */
[----:B------:R-:W-:Y:S02]  /*16790*/  MOV R73, 0x80000020 ;  /* 0x8000002000497802 */ /* 0x000fe40000000f00 */
        /* <DEDUP_REMOVED lines=23> */
[----:B------:R-:W-:Y:S01]  /*16910*/  R2UR UR11, R75 ;  /* 0x000000004b0b72ca */ /* 0x000fe200000e0000 */
[----:B------:R-:W-:Y:S01]  /*16920*/  IMAD.MOV.U32 R75, RZ, RZ, -0x7fffffe0 ;  /* 0x80000020ff4b7424 */ /* 0x000fe200078e00ff */
        /* <DEDUP_REMOVED lines=77> */
[----:B------:R-:W-:Y:S01]  /*16e00*/  R2UR UR12, R146 ;  /* 0x00000000920c72ca */ /* 0x000fe200000e0000 */
[----:B------:R-:W-:Y:S01]  /*16e10*/  VIADD R146, R20, 0x500 ;  /* 0x0000050014927836 */ /* 0x000fe20000000000 */
[----:B------:R-:W-:-:S02]  /*16e20*/  R2UR UR7, R155 ;  /* 0x000000009b0772ca */ /* 0x000fc400000e0000 */
[----:B------:R-:W-:Y:S02]  /*16e30*/  R2UR UR13, R147 ;  /* 0x00000000930d72ca */ /* 0x000fe400000e0000 */
[----:B------:R-:W-:Y:S02]  /*16e40*/  MOV R147, 0x80000020 ;  /* 0x8000002000937802 */ /* 0x000fe40000000f00 */
[----:B------:R-:W-:Y:S01]  /*16e50*/  R2UR UR8, R146 ;  /* 0x00000000920872ca */ /* 0x000fe200000e0000 */
[----:B------:R-:W-:Y:S01]  /*16e60*/  VIADD R146, R20, 0x540 ;  /* 0x0000054014927836 */ /* 0x000fe20000000000 */
[----:B------:R-:W-:Y:S01]  /*16e70*/  R2UR UR9, R147 ;  /* 0x00000000930972ca */ /* 0x000fe200000e0000 */
[----:B------:R-:W-:Y:S01]  /*16e80*/  IMAD.MOV.U32 R147, RZ, RZ, -0x7fffffe0 ;  /* 0x80000020ff937424 */ /* 0x000fe200078e00ff */
[----:B------:R-:W-:Y:S02]  /*16e90*/  R2UR UR6, R154 ;  /* 0x000000009a0672ca */ /* 0x000fe400000e0000 */
[----:B------:R-:W-:-:S02]  /*16ea0*/  R2UR UR4, R146 ;  /* 0x00000000920472ca */ /* 0x000fc400000e0000 */
        /* <DEDUP_REMOVED lines=37> */
[C---:B------:R-:W-:Y:S02]  /*17100*/  R2UR UR44, R8.reuse ;  /* 0x00000000082c72ca */ /* 0x040fe400000e0000 */
[C---:B------:R-:W-:Y:S02]  /*17110*/  R2UR UR45, R9.reuse ;  /* 0x00000000092d72ca */ /* 0x040fe400000e0000 */
[----:B------:R-:W-:Y:S02]  /*17120*/  R2UR UR49, R9 ;  /* 0x00000000093172ca */ /* 0x000fe400000e0000 */
[----:B------:R-:W-:-:S02]  /*17130*/  R2UR UR52, R8 ;  /* 0x00000000083472ca */ /* 0x000fc400000e0000 */
[----:B------:R-:W-:Y:S02]  /*17140*/  R2UR UR53, R9 ;  /* 0x00000000093572ca */ /* 0x000fe400000e0000 */
[----:B------:R-:W-:Y:S02]  /*17150*/  R2UR UR59, R15 ;  /* 0x000000000f3b72ca */ /* 0x000fe400000e0000 */
[----:B------:R-:W-:Y:S02]  /*17160*/  R2UR UR58, R14 ;  /* 0x000000000e3a72ca */ /* 0x000fe400000e0000 */
[----:B------:R-:W-:Y:S02]  /*17170*/  R2UR UR56, R8 ;  /* 0x00000000083872ca */ /* 0x000fe400000e0000 */
[----:B------:R-:W-:Y:S01]  /*17180*/  R2UR UR57, R9 ;  /* 0x00000000093972ca */ /* 0x000fe200000e0000 */
[----:B------:R-:W-:Y:S01]  /*17190*/  UMOV UR40, UR16 ;  /* 0x0000001000287c82 */ /* 0x000fe20008000000 */
[----:B------:R-:W-:-:S02]  /*171a0*/  WARPGROUP.DEPBAR.LE gsb0, 0x0 ;  /* 0x00008000000079c5 */ /* 0x000fc40000010000 */
[----:B------:R-:W-:Y:S01]  /*171b0*/  WARPGROUP.ARRIVE ;  /* 0x00000000000079c5 */ /* 0x000fe20000000000 */
[----:B------:R-:W-:Y:S01]  /*171c0*/  UMOV UR41, UR17 ;  /* 0x0000001100297c82 */ /* 0x000fe20008000000 */
[----:B------:R-:W-:Y:S01]  /*171d0*/  R2UR UR20, R146 ;  /* 0x00000000921472ca */ /* 0x000fe200000e0000 */
[----:B------:R0:W5:Y:S03]  /*171e0*/  LDL.LU R17, [R1+0xac] ;  /* 0x0000ac0001117983 */ /* 0x0001660000300800 */
[----:B------:R-:W-:Y:S01]  /*171f0*/  HGMMA.64x16x16.F32 R96, gdesc[UR44], R96, gsb0 ;  /* 0x002000002c6079f0 */ /* 0x000fe20008000860 */
[----:B------:R-:W-:Y:S02]  /*17200*/  R2UR UR16, R6 ;  /* 0x00000000061072ca */ /* 0x000fe400000e0000 */
[----:B------:R-:W-:Y:S02]  /*17210*/  R2UR UR17, R7 ;  /* 0x00000000071172ca */ /* 0x000fe400000e0000 */
[----:B------:R-:W-:-:S02]  /*17220*/  R2UR UR21, R147 ;  /* 0x00000000931572ca */ /* 0x000fc400000e0000 */
[----:B------:R-:W-:Y:S02]  /*17230*/  R2UR UR27, R0 ;  /* 0x00000000001b72ca */ /* 0x000fe400000e0000 */
[----:B------:R-:W-:Y:S02]  /*17240*/  R2UR UR26, R157 ;  /* 0x000000009d1a72ca */ /* 0x000fe400000e0000 */
[C---:B------:R-:W-:Y:S02]  /*17250*/  R2UR UR24, R6.reuse ;  /* 0x00000000061872ca */ /* 0x040fe400000e0000 */
[C---:B------:R-:W-:Y:S02]  /*17260*/  R2UR UR25, R7.reuse ;  /* 0x00000000071972ca */ /* 0x040fe400000e0000 */
[----:B------:R-:W-:Y:S02]  /*17270*/  R2UR UR28, R6 ;  /* 0x00000000061c72ca */ /* 0x000fe400000e0000 */
[----:B------:R-:W-:-:S02]  /*17280*/  R2UR UR29, R7 ;  /* 0x00000000071d72ca */ /* 0x000fc400000e0000 */
[C---:B------:R-:W-:Y:S02]  /*17290*/  R2UR UR32, R6.reuse ;  /* 0x00000000062072ca */ /* 0x040fe400000e0000 */
[C---:B------:R-:W-:Y:S02]  /*172a0*/  R2UR UR33, R7.reuse ;  /* 0x00000000072172ca */ /* 0x040fe400000e0000 */
[----:B------:R-:W-:Y:S02]  /*172b0*/  R2UR UR36, R6 ;  /* 0x00000000062472ca */ /* 0x000fe400000e0000 */
[----:B------:R-:W-:Y:S01]  /*172c0*/  R2UR UR37, R7 ;  /* 0x00000000072572ca */ /* 0x000fe200000e0000 */
[----:B------:R-:W-:Y:S01]  /*172d0*/  VIADD R146, R20, 0x5c0 ;  /* 0x000005c014927836 */ /* 0x000fe20000000000 */
[----:B------:R0:W5:Y:S01]  /*172e0*/  LDL.LU R16, [R1+0xa8] ;  /* 0x0000a80001107983 */ /* 0x0001620000300800 */
[----:B------:R-:W-:Y:S02]  /*172f0*/  WARPGROUP.DEPBAR.LE gsb0, 0x0 ;  /* 0x00008000000079c5 */ /* 0x000fe40000010000 */
        /* <DEDUP_REMOVED lines=207> */
.L_x_10247:
[----:B-----5:R-:W-:Y:S01]  /*17ff0*/  SHF.L.U32 R14, R14, 0x1f, RZ ;  /* 0x0000001f0e0e7819 */ /* 0x020fe200000006ff */
[----:B------:R-:W-:-:S04]  /*18000*/  IMAD R20, R15, 0x8, R16 ;  /* 0x000000080f147824 */ /* 0x000fc800078e0210 */
[----:B------:R0:W1:Y:S01]  /*18010*/  SYNCS.PHASECHK.TRANS64.TRYWAIT P2, [R20+URZ+0x31c50], R14 ;  /* 0x031c500e140075a7 */ /* 0x000062000804017f */
[----:B------:R-:W-:Y:S05]  /*18020*/  @!P0 BRA `(.L_x_10248) ;  /* 0x0000000000048947 */ /* 0x000fea0003800000 */
[----:B------:R-:W-:Y:S01]  /*18030*/  BPT.TRAP 0x1 ;  /* 0x000000040000795c */ /* 0x000fe20000300000 */
.L_x_10248:
[----:B-1----:R-:W-:Y:S05]  /*18040*/  @P2 BRA `(.L_x_10246) ;  /* 0x0000000000082947 */ /* 0x002fea0003800000 */
[----:B------:R-:W1:Y:S02]  /*18050*/  SYNCS.PHASECHK.TRANS64.TRYWAIT P2, [R20+URZ+0x31c50], R14 ;  /* 0x031c500e140075a7 */ /* 0x000e64000804017f */
[----:B-1----:R-:W-:Y:S05]  /*18060*/  @!P2 BRA `(.L_x_10249) ;  /* 0x000000b400f0a947 */ /* 0x002fea0003800000 */
.L_x_10246:
[----:B------:R-:W-:Y:S05]  /*18070*/  WARPSYNC.ALL ;  /* 0x0000000000007948 */ /* 0x000fea0003800000 */
[----:B------:R-:W-:Y:S01]  /*18080*/  ULDC UR4, c[0x0][0x9d8] ;  /* 0x0002760000047ab9 */ /* 0x000fe20000000800 */
[----:B------:R2:W-:Y:S01]  /*18090*/  STL [R1+0x9c], R2 ;  /* 0x00009c0201007387 */ /* 0x0005e20000100800 */
        /* <DEDUP_REMOVED lines=12> */
[----:B01---5:R-:W-:Y:S01]  /*18160*/  FMUL.FTZ R14, R125, UR4 ;  /* 0x000000047d0e7c20 */ /* 0x023fe20008410000 */
        /* <DEDUP_REMOVED lines=35> */
[----:B------:R-:W-:Y:S01]  /*183a0*/  ULDC UR5, c[0x0][0x988] ;  /* 0x0002620000057ab9 */ /* 0x000fe20000000800 */
[----:B------:R-:W-:Y:S01]  /*183b0*/  FMUL.FTZ R122, R122, UR4 ;  /* 0x000000047a7a7c20 */ /* 0x000fe20008410000 */
[----:B------:R-:W-:Y:S01]  /*183c0*/  FMUL.FTZ R123, R123, UR4 ;  /* 0x000000047b7b7c20 */ /* 0x000fe20008410000 */
[----:B------:R-:W-:Y:S01]  /*183d0*/  FMUL.FTZ R156, R115, UR4 ;  /* 0x00000004739c7c20 */ /* 0x000fe20008410000 */
[----:B------:R-:W-:Y:S01]  /*183e0*/  FMUL.FTZ R139, R139, UR4 ;  /* 0x000000048b8b7c20 */ /* 0x000fe20008410000 */
[----:B------:R-:W-:Y:S01]  /*183f0*/  FMUL.FTZ R127, R127, UR4 ;  /* 0x000000047f7f7c20 */ /* 0x000fe20008410000 */
[----:B--2---:R2:W3:Y:S01]  /*18400*/  MUFU.TANH R2, R138 ;  /* 0x0000008a00027308 */ /* 0x0044e20000002400 */
        /* <DEDUP_REMOVED lines=8> */
[----:B--2---:R-:W-:Y:S01]  /*18490*/  FMUL.FTZ R138, R133, UR4 ;  /* 0x00000004858a7c20 */ /* 0x004fe20008410000 */
[----:B-1----:R-:W-:-:S06]  /*184a0*/  FMNMX.FTZ R20, R140, R20, !PT ;  /* 0x000000148c147209 */ /* 0x002fcc0007810000 */
[----:B------:R-:W1:Y:S01]  /*184b0*/  MUFU.TANH R138, R138 ;  /* 0x0000008a008a7308 */ /* 0x000e620000002400 */
[----:B---3--:R2:W-:Y:S07]  /*184c0*/  STL [R1+0x30], R2 ;  /* 0x0000300201007387 */ /* 0x0085ee0000100800 */
        /* <DEDUP_REMOVED lines=56> */
[----:B------:R-:W-:Y:S01]  /*18850*/  MUFU.TANH R89, R126 ;  /* 0x0000007e00597308 */ /* 0x000fe20000002400 */
[----:B-1----:R-:W-:-:S07]  /*18860*/  FMNMX.FTZ R20, R152, R20, !PT ;  /* 0x0000001498147209 */ /* 0x002fce0007810000 */
[----:B------:R-:W0:Y:S01]  /*18870*/  MUFU.TANH R80, R142 ;  /* 0x0000008e00507308 */ /* 0x000e220000002400 */
[----:B---3--:R-:W-:-:S05]  /*18880*/  FMNMX.FTZ R20, R153, R20, !PT ;  /* 0x0000001499147209 */ /* 0x008fca0007810000 */
[----:B------:R-:W1:Y:S02]  /*18890*/  SHFL.BFLY PT, R21, R20, 0x2, 0x1f ;  /* 0x0c401f0014157f89 */ /* 0x000e6400000e0000 */
[----:B------:R-:W-:Y:S08]  /*188a0*/  MUFU.TANH R142, R122 ;  /* 0x0000007a008e7308 */ /* 0x000ff00000002400 */
[----:B------:R0:W3:Y:S08]  /*188b0*/  MUFU.TANH R93, R123 ;  /* 0x0000007b005d7308 */ /* 0x0000f00000002400 */
[----:B--2---:R2:W-:Y:S01]  /*188c0*/  MUFU.TANH R2, R139 ;  /* 0x0000008b00027308 */ /* 0x0045e20000002400 */
[----:B-1----:R-:W-:Y:S01]  /*188d0*/  FMNMX.FTZ R20, R20, R21, !PT ;  /* 0x0000001514147209 */ /* 0x002fe20007810000 */
[----:B0-----:R-:W-:-:S06]  /*188e0*/  IMAD.MOV.U32 R123, RZ, RZ, R80 ;  /* 0x000000ffff7b7224 */ /* 0x001fcc00078e0050 */
[----:B------:R-:W0:Y:S01]  /*188f0*/  MUFU.TANH R97, R127 ;  /* 0x0000007f00617308 */ /* 0x000e220000002400 */
[----:B--2---:R-:W-:Y:S01]  /*18900*/  FMUL.FTZ R139, R118, UR4 ;  /* 0x00000004768b7c20 */ /* 0x004fe20008410000 */
[----:B------:R-:W1:Y:S06]  /*18910*/  SHFL.BFLY PT, R21, R20, 0x1, 0x1f ;  /* 0x0c201f0014157f89 */ /* 0x000e6c00000e0000 */
[----:B------:R-:W2:Y:S08]  /*18920*/  MUFU.TANH R133, R143 ;  /* 0x0000008f00857308 */ /* 0x000eb00000002400 */
[----:B------:R-:W4:Y:S08]  /*18930*/  MUFU.TANH R84, R134 ;  /* 0x0000008600547308 */ /* 0x000f300000002400 */
[----:B------:R-:W4:Y:S01]  /*18940*/  MUFU.TANH R92, R135 ;  /* 0x00000087005c7308 */ /* 0x000f220000002400 */
[----:B-1----:R-:W-:Y:S01]  /*18950*/  FMNMX.FTZ R20, R20, R21, !PT ;  /* 0x0000001514147209 */ /* 0x002fe20007810000 */
[----:B------:R-:W-:-:S04]  /*18960*/  IMAD.U32 R21, RZ, RZ, UR5 ;  /* 0x00000005ff157e24 */ /* 0x000fc8000f8e00ff */
[CC--:B------:R-:W-:Y:S01]  /*18970*/  FMUL.FTZ R122, R20.reuse, R21.reuse ;  /* 0x00000015147a7220 */ /* 0x0c0fe20000410000 */
[----:B------:R-:W-:Y:S01]  /*18980*/  FADD.FTZ R0, -R20, R0 ;  /* 0x0000000014007221 */ /* 0x000fe20000010100 */
[----:B------:R-:W1:Y:S02]  /*18990*/  MUFU.TANH R81, R131 ;  /* 0x0000008300517308 */ /* 0x000e640000002400 */
[-CC-:B------:R-:W-:Y:S01]  /*189a0*/  FFMA.FTZ R126, R112, R21.reuse, -R122.reuse ;  /* 0x00000015707e7223 */ /* 0x180fe2000001087a */
[-CC-:B------:R-:W-:Y:S01]  /*189b0*/  FFMA.FTZ R115, R155, R21.reuse, -R122.reuse ;  /* 0x000000159b737223 */ /* 0x180fe2000001087a */
[----:B------:R-:W-:Y:S01]  /*189c0*/  IMAD.MOV.U32 R112, RZ, RZ, R89 ;  /* 0x000000ffff707224 */ /* 0x000fe200078e0059 */
[----:B------:R-:W4:Y:S01]  /*189d0*/  LDL.LU R155, [R1+0x14] ;  /* 0x00001400019b7983 */ /* 0x000f220000300800 */
[-CC-:B------:R-:W-:Y:S01]  /*189e0*/  FFMA.FTZ R89, R108, R21.reuse, -R122.reuse ;  /* 0x000000156c597223 */ /* 0x180fe2000001087a */
[-CC-:B------:R-:W-:Y:S01]  /*189f0*/  FFMA.FTZ R80, R105, R21.reuse, -R122.reuse ;  /* 0x0000001569507223 */ /* 0x180fe2000001087a */
[-C--:B------:R-:W-:Y:S01]  /*18a00*/  FMUL.FTZ R0, R0, R21.reuse ;  /* 0x0000001500007220 */ /* 0x080fe20000410000 */
[----:B------:R-:W4:Y:S01]  /*18a10*/  LDL.LU R108, [R1+0x18] ;  /* 0x00001800016c7983 */ /* 0x000f220000300800 */
[----:B------:R3:W1:Y:S03]  /*18a20*/  MUFU.TANH R143, R130 ;  /* 0x00000082008f7308 */ /* 0x0006660000002400 */
[----:B------:R-:W4:Y:S01]  /*18a30*/  LDL.LU R105, [R1+0x30] ;  /* 0x0000300001697983 */ /* 0x000f220000300800 */
[-CC-:B------:R-:W-:Y:S01]  /*18a40*/  FFMA.FTZ R118, R154, R21.reuse, -R122.reuse ;  /* 0x000000159a767223 */ /* 0x180fe2000001087a */
[----:B------:R-:W-:-:S03]  /*18a50*/  FFMA.FTZ R73, R104, R21, -R122 ;  /* 0x0000001568497223 */ /* 0x000fc6000001087a */
[----:B------:R-:W-:Y:S01]  /*18a60*/  MUFU.EX2 R0, R0 ;  /* 0x0000000000007308 */ /* 0x000fe20000000800 */
[-CC-:B------:R-:W-:Y:S01]  /*18a70*/  FFMA.FTZ R146, R146, R21.reuse, -R122.reuse ;  /* 0x0000001592927223 */ /* 0x180fe2000001087a */
[----:B------:R-:W-:-:S06]  /*18a80*/  FFMA.FTZ R114, R145, R21, -R122 ;  /* 0x0000001591727223 */ /* 0x000fcc000001087a */
[----:B------:R1:W1:Y:S01]  /*18a90*/  MUFU.EX2 R104, R115 ;  /* 0x0000007300687308 */ /* 0x0002620000000800 */
[----:B------:R-:W-:Y:S01]  /*18aa0*/  FFMA.FTZ R72, R117, R21, -R122 ;  /* 0x0000001575487223 */ /* 0x000fe2000001087a */
[----:B------:R-:W-:-:S06]  /*18ab0*/  FMUL.FTZ R117, R106, UR4 ;  /* 0x000000046a757c20 */ /* 0x000fcc0008410000 */
[----:B------:R-:W1:Y:S01]  /*18ac0*/  MUFU.EX2 R118, R118 ;  /* 0x0000007600767308 */ /* 0x000e620000000800 */
[-CC-:B---3--:R-:W-:Y:S01]  /*18ad0*/  FFMA.FTZ R130, R137, R21.reuse, -R122.reuse ;  /* 0x0000001589827223 */ /* 0x188fe2000001087a */
[----:B------:R-:W-:Y:S02]  /*18ae0*/  IMAD.MOV.U32 R137, RZ, RZ, R93 ;  /* 0x000000ffff897224 */ /* 0x000fe400078e005d */
[----:B------:R-:W-:-:S04]  /*18af0*/  FFMA.FTZ R93, R121, R21, -R122 ;  /* 0x00000015795d7223 */ /* 0x000fc8000001087a */
[----:B------:R3:W3:Y:S01]  /*18b00*/  MUFU.EX2 R106, R146 ;  /* 0x00000092006a7308 */ /* 0x0006e20000000800 */
[----:B0-----:R-:W-:Y:S02]  /*18b10*/  IMAD.MOV.U32 R154, RZ, RZ, R97 ;  /* 0x000000ffff9a7224 */ /* 0x001fe400078e0061 */
[----:B------:R-:W-:Y:S01]  /*18b20*/  FMUL.FTZ R121, R98, UR4 ;  /* 0x0000000462797c20 */ /* 0x000fe20008410000 */
[-CC-:B------:R-:W-:Y:S01]  /*18b30*/  FFMA.FTZ R97, R96, R21.reuse, -R122.reuse ;  /* 0x0000001560617223 */ /* 0x180fe2000001087a */
[----:B------:R-:W-:-:S03]  /*18b40*/  FFMA.FTZ R96, R100, R21, -R122 ;  /* 0x0000001564607223 */ /* 0x000fc6000001087a */
[----:B------:R-:W0:Y:S01]  /*18b50*/  MUFU.EX2 R114, R114 ;  /* 0x0000007200727308 */ /* 0x000e220000000800 */
[-C--:B------:R-:W-:Y:S01]  /*18b60*/  FFMA.FTZ R134, R141, R21.reuse, -R122 ;  /* 0x000000158d867223 */ /* 0x080fe2000001087a */
[----:B--2---:R-:W-:Y:S02]  /*18b70*/  IMAD.MOV.U32 R141, RZ, RZ, R133 ;  /* 0x000000ffff8d7224 */ /* 0x004fe400078e0085 */
[----:B----4-:R-:W-:Y:S02]  /*18b80*/  IMAD.MOV.U32 R145, RZ, RZ, R84 ;  /* 0x000000ffff917224 */ /* 0x010fe400078e0054 */
[-CC-:B------:R-:W-:Y:S01]  /*18b90*/  FFMA.FTZ R76, R113, R21.reuse, -R122.reuse ;  /* 0x00000015714c7223 */ /* 0x180fe2000001087a */
[-CC-:B------:R-:W-:Y:S01]  /*18ba0*/  FFMA.FTZ R84, R124, R21.reuse, -R122.reuse ;  /* 0x000000157c547223 */ /* 0x180fe2000001087a */
[----:B------:R-:W-:Y:S01]  /*18bb0*/  FFMA.FTZ R131, R138, R21, -R122 ;  /* 0x000000158a837223 */ /* 0x000fe2000001087a */
[----:B------:R-:W-:Y:S01]  /*18bc0*/  IMAD.MOV.U32 R113, RZ, RZ, R92 ;  /* 0x000000ffff717224 */ /* 0x000fe200078e005c */
[----:B-1----:R-:W-:Y:S01]  /*18bd0*/  MOV R135, R81 ;  /* 0x0000005100877202 */ /* 0x002fe20000000f00 */
[----:B------:R-:W-:-:S02]  /*18be0*/  IMAD.MOV.U32 R124, RZ, RZ, R141 ;  /* 0x000000ffff7c7224 */ /* 0x000fc400078e008d */
[-CC-:B------:R-:W-:Y:S01]  /*18bf0*/  FFMA.FTZ R133, R140, R21.reuse, -R122.reuse ;  /* 0x000000158c857223 */ /* 0x180fe2000001087a */
[-CC-:B------:R-:W-:Y:S01]  /*18c00*/  FFMA.FTZ R127, R14, R21.reuse, -R122.reuse ;  /* 0x000000150e7f7223 */ /* 0x180fe2000001087a */
[-CC-:B------:R-:W-:Y:S01]  /*18c10*/  FFMA.FTZ R92, R88, R21.reuse, -R122.reuse ;  /* 0x00000015585c7223 */ /* 0x180fe2000001087a */
[----:B------:R-:W-:Y:S02]  /*18c20*/  IMAD.MOV.U32 R138, RZ, RZ, R145 ;  /* 0x000000ffff8a7224 */ /* 0x000fe400078e0091 */
        /* <DEDUP_REMOVED lines=16> */
[----:B------:R-:W-:Y:S01]  /*18d30*/  FMUL.FTZ R122, R99, UR4 ;  /* 0x00000004637a7c20 */ /* 0x000fe20008410000 */
[----:B------:R-:W-:Y:S01]  /*18d40*/  IMAD.MOV.U32 R99, RZ, RZ, R143 ;  /* 0x000000ffff637224 */ /* 0x000fe200078e008f */
[----:B------:R-:W1:Y:S01]  /*18d50*/  MUFU.TANH R157, R157 ;  /* 0x0000009d009d7308 */ /* 0x000e620000002400 */
[----:B------:R-:W-:-:S02]  /*18d60*/  IMAD.MOV.U32 R101, RZ, RZ, R142 ;  /* 0x000000ffff657224 */ /* 0x000fc400078e008e */
[----:B------:R-:W-:Y:S02]  /*18d70*/  IMAD.MOV.U32 R115, RZ, RZ, R113 ;  /* 0x000000ffff737224 */ /* 0x000fe400078e0071 */
[----:B------:R-:W-:Y:S02]  /*18d80*/  IMAD.MOV.U32 R113, RZ, RZ, R137 ;  /* 0x000000ffff717224 */ /* 0x000fe400078e0089 */
[----:B------:R-:W-:Y:S01]  /*18d90*/  FMUL.FTZ R116, R119, UR4 ;  /* 0x0000000477747c20 */ /* 0x000fe20008410000 */
[----:B------:R-:W2:Y:S08]  /*18da0*/  MUFU.TANH R156, R156 ;  /* 0x0000009c009c7308 */ /* 0x000eb00000002400 */
[----:B------:R-:W4:Y:S01]  /*18db0*/  MUFU.TANH R139, R139 ;  /* 0x0000008b008b7308 */ /* 0x000f220000002400 */
[----:B------:R-:W-:-:S07]  /*18dc0*/  FMUL.FTZ R119, R110, UR4 ;  /* 0x000000046e777c20 */ /* 0x000fce0008410000 */
[----:B------:R-:W4:Y:S01]  /*18dd0*/  MUFU.TANH R116, R116 ;  /* 0x0000007400747308 */ /* 0x000f220000002400 */
[----:B------:R-:W-:-:S07]  /*18de0*/  FMUL.FTZ R120, R111, UR4 ;  /* 0x000000046f787c20 */ /* 0x000fce0008410000 */
[----:B------:R-:W4:Y:S08]  /*18df0*/  MUFU.TANH R117, R117 ;  /* 0x0000007500757308 */ /* 0x000f300000002400 */
[----:B------:R-:W-:Y:S08]  /*18e00*/  MUFU.TANH R119, R119 ;  /* 0x0000007700777308 */ /* 0x000ff00000002400 */
[----:B------:R-:W-:Y:S01]  /*18e10*/  MUFU.TANH R120, R120 ;  /* 0x0000007800787308 */ /* 0x000fe20000002400 */
[----:B------:R-:W-:-:S07]  /*18e20*/  FMUL.FTZ R109, R103, UR4 ;  /* 0x00000004676d7c20 */ /* 0x000fce0008410000 */
[----:B------:R-:W-:Y:S01]  /*18e30*/  MUFU.TANH R121, R121 ;  /* 0x0000007900797308 */ /* 0x000fe20000002400 */
[----:B------:R-:W-:-:S07]  /*18e40*/  FMUL.FTZ R110, R90, UR4 ;  /* 0x000000045a6e7c20 */ /* 0x000fce0008410000 */
[----:B------:R-:W-:Y:S01]  /*18e50*/  MUFU.TANH R122, R122 ;  /* 0x0000007a007a7308 */ /* 0x000fe20000002400 */
[----:B------:R-:W-:Y:S01]  /*18e60*/  FMUL.FTZ R111, R91, UR4 ;  /* 0x000000045b6f7c20 */ /* 0x000fe20008410000 */
[----:B------:R-:W-:-:S06]  /*18e70*/  FMUL.FTZ R94, R94, UR4 ;  /* 0x000000045e5e7c20 */ /* 0x000fcc0008410000 */
[----:B------:R-:W-:Y:S08]  /*18e80*/  MUFU.TANH R109, R109 ;  /* 0x0000006d006d7308 */ /* 0x000ff00000002400 */
[----:B------:R-:W-:Y:S01]  /*18e90*/  MUFU.TANH R110, R110 ;  /* 0x0000006e006e7308 */ /* 0x000fe20000002400 */
[----:B------:R-:W-:-:S07]  /*18ea0*/  FMUL.FTZ R82, R82, UR4 ;  /* 0x0000000452527c20 */ /* 0x000fce0008410000 */
[----:B------:R-:W-:Y:S01]  /*18eb0*/  MUFU.TANH R111, R111 ;  /* 0x0000006f006f7308 */ /* 0x000fe20000002400 */
[----:B------:R-:W-:-:S07]  /*18ec0*/  FMUL.FTZ R136, R83, UR4 ;  /* 0x0000000453887c20 */ /* 0x000fce0008410000 */
[----:B------:R-:W-:Y:S01]  /*18ed0*/  MUFU.TANH R94, R94 ;  /* 0x0000005e005e7308 */ /* 0x000fe20000002400 */
[----:B------:R-:W-:-:S07]  /*18ee0*/  FMUL.FTZ R137, R86, UR4 ;  /* 0x0000000456897c20 */ /* 0x000fce0008410000 */
[----:B------:R-:W-:Y:S01]  /*18ef0*/  MUFU.TANH R82, R82 ;  /* 0x0000005200527308 */ /* 0x000fe20000002400 */
[----:B------:R-:W-:-:S07]  /*18f00*/  FMUL.FTZ R143, R74, UR4 ;  /* 0x000000044a8f7c20 */ /* 0x000fce0008410000 */
[----:B------:R-:W-:Y:S01]  /*18f10*/  MUFU.TANH R136, R136 ;  /* 0x0000008800887308 */ /* 0x000fe20000002400 */
[----:B---3--:R-:W-:-:S07]  /*18f20*/  FMUL.FTZ R146, R75, UR4 ;  /* 0x000000044b927c20 */ /* 0x008fce0008410000 */
[----:B------:R-:W-:Y:S01]  /*18f30*/  MUFU.TANH R137, R137 ;  /* 0x0000008900897308 */ /* 0x000fe20000002400 */
[----:B------:R-:W-:Y:S01]  /*18f40*/  FFMA.FTZ R100, R0, R108, R104 ;  /* 0x0000006c00647223 */ /* 0x000fe20000010068 */
[----:B------:R-:W-:-:S03]  /*18f50*/  FMNMX.FTZ R98, R105, R155, !PT ;  /* 0x0000009b69627209 */ /* 0x000fc60007810000 */
[----:B------:R-:W-:Y:S01]  /*18f60*/  FADD.FTZ R100, R118, R100 ;  /* 0x0000006476647221 */ /* 0x000fe20000010000 */
[----:B------:R-:W-:-:S03]  /*18f70*/  FMNMX.FTZ R98, R2, R98, !PT ;  /* 0x0000006202627209 */ /* 0x000fc60007810000 */
[----:B------:R-:W-:Y:S01]  /*18f80*/  FADD.FTZ R100, R106, R100 ;  /* 0x000000646a647221 */ /* 0x000fe20000010000 */
[----:B------:R-:W-:-:S03]  /*18f90*/  FMNMX.FTZ R98, R123, R98, !PT ;  /* 0x000000627b627209 */ /* 0x000fc60007810000 */
[C---:B0-----:R-:W-:Y:S01]  /*18fa0*/  FADD.FTZ R142, R114.reuse, R100 ;  /* 0x00000064728e7221 */ /* 0x041fe20000010000 */
[----:B------:R-:W-:Y:S02]  /*18fb0*/  F2FP.F16.F32.PACK_AB R106, R114, R106 ;  /* 0x0000006a726a723e */ /* 0x000fe400000000ff */
[----:B------:R-:W-:Y:S01]  /*18fc0*/  FMNMX.FTZ R98, R124, R98, !PT ;  /* 0x000000627c627209 */ /* 0x000fe20007810000 */
[----:B------:R-:W-:-:S03]  /*18fd0*/  IMAD.MOV.U32 R114, RZ, RZ, R135 ;  /* 0x000000ffff727224 */ /* 0x000fc600078e0087 */
[----:B------:R-:W-:Y:S01]  /*18fe0*/  FMNMX.FTZ R98, R99, R98, !PT ;  /* 0x0000006263627209 */ /* 0x000fe20007810000 */
[----:B------:R-:W-:-:S03]  /*18ff0*/  IMAD.MOV.U32 R100, RZ, RZ, R138 ;  /* 0x000000ffff647224 */ /* 0x000fc600078e008a */
[----:B------:R-:W-:-:S04]  /*19000*/  FMNMX.FTZ R98, R114, R98, !PT ;  /* 0x0000006272627209 */ /* 0x000fc80007810000 */
[----:B------:R-:W-:-:S04]  /*19010*/  FMNMX.FTZ R98, R100, R98, !PT ;  /* 0x0000006264627209 */ /* 0x000fc80007810000 */
[----:B------:R-:W-:-:S04]  /*19020*/  FMNMX.FTZ R98, R115, R98, !PT ;  /* 0x0000006273627209 */ /* 0x000fc80007810000 */
[----:B------:R-:W-:-:S04]  /*19030*/  FMNMX.FTZ R98, R101, R98, !PT ;  /* 0x0000006265627209 */ /* 0x000fc80007810000 */
[----:B------:R-:W-:-:S04]  /*19040*/  FMNMX.FTZ R98, R113, R98, !PT ;  /* 0x0000006271627209 */ /* 0x000fc80007810000 */
[----:B------:R-:W-:Y:S02]  /*19050*/  FMNMX.FTZ R98, R112, R98, !PT ;  /* 0x0000006270627209 */ /* 0x000fe40007810000 */
[----:B------:R-:W-:Y:S01]  /*19060*/  F2FP.F16.F32.PACK_AB R104, R118, R104 ;  /* 0x000000687668723e */ /* 0x000fe200000000ff */
[----:B------:R-:W-:Y:S01]  /*19070*/  FMUL.FTZ R118, R107, UR4 ;  /* 0x000000046b767c20 */ /* 0x000fe20008410000 */
[----:B------:R-:W-:-:S04]  /*19080*/  FMNMX.FTZ R98, R154, R98, !PT ;  /* 0x000000629a627209 */ /* 0x000fc80007810000 */
[----:B-1----:R-:W-:Y:S01]  /*19090*/  FMNMX.FTZ R98, R157, R98, !PT ;  /* 0x000000629d627209 */ /* 0x002fe20007810000 */
[----:B------:R-:W0:Y:S03]  /*190a0*/  MUFU.TANH R118, R118 ;  /* 0x0000007600767308 */ /* 0x000e260000002400 */
[----:B--2---:R-:W-:-:S04]  /*190b0*/  FMNMX.FTZ R98, R156, R98, !PT ;  /* 0x000000629c627209 */ /* 0x004fc80007810000 */
[----:B----4-:R-:W-:-:S04]  /*190c0*/  FMNMX.FTZ R98, R139, R98, !PT ;  /* 0x000000628b627209 */ /* 0x010fc80007810000 */
[----:B------:R-:W-:Y:S01]  /*190d0*/  FMNMX.FTZ R98, R116, R98, !PT ;  /* 0x0000006274627209 */ /* 0x000fe20007810000 */
[----:B------:R-:W-:-:S03]  /*190e0*/  FMUL.FTZ R108, R102, UR4 ;  /* 0x00000004666c7c20 */ /* 0x000fc60008410000 */
[----:B------:R-:W-:-:S04]  /*190f0*/  FMNMX.FTZ R98, R117, R98, !PT ;  /* 0x0000006275627209 */ /* 0x000fc80007810000 */
[----:B0-----:R-:W-:Y:S01]  /*19100*/  FMNMX.FTZ R98, R118, R98, !PT ;  /* 0x0000006276627209 */ /* 0x001fe20007810000 */
[----:B------:R-:W0:Y:S03]  /*19110*/  MUFU.TANH R108, R108 ;  /* 0x0000006c006c7308 */ /* 0x000e260000002400 */
[----:B------:R-:W-:-:S04]  /*19120*/  FMNMX.FTZ R98, R119, R98, !PT ;  /* 0x0000006277627209 */ /* 0x000fc80007810000 */
[----:B------:R-:W-:-:S04]  /*19130*/  FMNMX.FTZ R98, R120, R98, !PT ;  /* 0x0000006278627209 */ /* 0x000fc80007810000 */
[----:B------:R-:W-:Y:S01]  /*19140*/  FMNMX.FTZ R98, R121, R98, !PT ;  /* 0x0000006279627209 */ /* 0x000fe20007810000 */
[----:B------:R-:W-:-:S03]  /*19150*/  FMUL.FTZ R135, R95, UR4 ;  /* 0x000000045f877c20 */ /* 0x000fc60008410000 */
[----:B------:R-:W-:-:S04]  /*19160*/  FMNMX.FTZ R98, R122, R98, !PT ;  /* 0x000000627a627209 */ /* 0x000fc80007810000 */
[----:B0-----:R-:W-:Y:S01]  /*19170*/  FMNMX.FTZ R98, R108, R98, !PT ;  /* 0x000000626c627209 */ /* 0x001fe20007810000 */
[----:B------:R-:W0:Y:S03]  /*19180*/  MUFU.TANH R135, R135 ;  /* 0x0000008700877308 */ /* 0x000e260000002400 */
[----:B------:R-:W-:-:S04]  /*19190*/  FMNMX.FTZ R98, R109, R98, !PT ;  /* 0x000000626d627209 */ /* 0x000fc80007810000 */
[----:B------:R-:W-:Y:S01]  /*191a0*/  FMNMX.FTZ R98, R110, R98, !PT ;  /* 0x000000626e627209 */ /* 0x000fe20007810000 */
[----:B------:R-:W-:-:S03]  /*191b0*/  FMUL.FTZ R138, R87, UR4 ;  /* 0x00000004578a7c20 */ /* 0x000fc60008410000 */
[----:B------:R-:W-:-:S04]  /*191c0*/  FMNMX.FTZ R98, R111, R98, !PT ;  /* 0x000000626f627209 */ /* 0x000fc80007810000 */
[----:B------:R-:W-:Y:S01]  /*191d0*/  FMNMX.FTZ R98, R94, R98, !PT ;  /* 0x000000625e627209 */ /* 0x000fe20007810000 */
[----:B------:R-:W1:Y:S03]  /*191e0*/  MUFU.TANH R138, R138 ;  /* 0x0000008a008a7308 */ /* 0x000e660000002400 */
[----:B0-----:R-:W-:Y:S01]  /*191f0*/  FMNMX.FTZ R98, R135, R98, !PT ;  /* 0x0000006287627209 */ /* 0x001fe20007810000 */
[----:B------:R-:W-:-:S03]  /*19200*/  FMUL.FTZ R147, R78, UR4 ;  /* 0x000000044e937c20 */ /* 0x000fc60008410000 */
[----:B------:R-:W-:Y:S01]  /*19210*/  FMNMX.FTZ R98, R82, R98, !PT ;  /* 0x0000006252627209 */ /* 0x000fe20007810000 */
[----:B------:R-:W0:Y:S01]  /*19220*/  MUFU.TANH R143, R143 ;  /* 0x0000008f008f7308 */ /* 0x000e220000002400 */
[----:B------:R-:W-:Y:S02]  /*19230*/  FMUL.FTZ R148, R79, UR4 ;  /* 0x000000044f947c20 */ /* 0x000fe40008410000 */
[----:B------:R-:W-:-:S05]  /*19240*/  FMNMX.FTZ R98, R136, R98, !PT ;  /* 0x0000006288627209 */ /* 0x000fca0007810000 */
[----:B------:R-:W2:Y:S01]  /*19250*/  MUFU.TANH R146, R146 ;  /* 0x0000009200927308 */ /* 0x000ea20000002400 */
[----:B------:R-:W-:-:S07]  /*19260*/  FMNMX.FTZ R98, R137, R98, !PT ;  /* 0x0000006289627209 */ /* 0x000fce0007810000 */
[----:B------:R-:W3:Y:S01]  /*19270*/  MUFU.TANH R147, R147 ;  /* 0x0000009300937308 */ /* 0x000ee20000002400 */
[----:B-1----:R-:W-:-:S07]  /*19280*/  FMNMX.FTZ R98, R138, R98, !PT ;  /* 0x000000628a627209 */ /* 0x002fce0007810000 */
[----:B------:R-:W1:Y:S01]  /*19290*/  MUFU.TANH R148, R148 ;  /* 0x0000009400947308 */ /* 0x000e620000002400 */
[----:B0-----:R-:W-:-:S04]  /*192a0*/  FMNMX.FTZ R98, R143, R98, !PT ;  /* 0x000000628f627209 */ /* 0x001fc80007810000 */
[----:B--2---:R-:W-:-:S04]  /*192b0*/  FMNMX.FTZ R98, R146, R98, !PT ;  /* 0x0000006292627209 */ /* 0x004fc80007810000 */
[----:B---3--:R-:W-:-:S04]  /*192c0*/  FMNMX.FTZ R74, R147, R98, !PT ;  /* 0x00000062934a7209 */ /* 0x008fc80007810000 */
[----:B-1----:R-:W-:-:S05]  /*192d0*/  FMNMX.FTZ R74, R148, R74, !PT ;  /* 0x0000004a944a7209 */ /* 0x002fca0007810000 */
[----:B------:R-:W0:Y:S02]  /*192e0*/  SHFL.BFLY PT, R75, R74, 0x2, 0x1f ;  /* 0x0c401f004a4b7f89 */ /* 0x000e2400000e0000 */
[----:B0-----:R-:W-:-:S05]  /*192f0*/  FMNMX.FTZ R74, R74, R75, !PT ;  /* 0x0000004b4a4a7209 */ /* 0x001fca0007810000 */
[----:B------:R-:W0:Y:S02]  /*19300*/  SHFL.BFLY PT, R75, R74, 0x1, 0x1f ;  /* 0x0c201f004a4b7f89 */ /* 0x000e2400000e0000 */
[----:B0-----:R-:W-:-:S05]  /*19310*/  FMNMX.FTZ R74, R74, R75, !PT ;  /* 0x0000004b4a4a7209 */ /* 0x001fca0007810000 */
[----:B------:R-:W-:-:S04]  /*19320*/  FMUL.FTZ R150, R74, R21 ;  /* 0x000000154a967220 */ /* 0x000fc80000410000 */
[-CC-:B------:R-:W-:Y:S01]  /*19330*/  FFMA.FTZ R107, R2, R21.reuse, -R150.reuse ;  /* 0x00000015026b7223 */ /* 0x180fe20000010896 */
[-CC-:B------:R-:W-:Y:S01]  /*19340*/  FFMA.FTZ R103, R112, R21.reuse, -R150.reuse ;  /* 0x0000001570677223 */ /* 0x180fe20000010896 */
[----:B------:R2:W5:Y:S01]  /*19350*/  LDL.LU R2, [R1+0x9c] ;  /* 0x00009c0001027983 */ /* 0x0005620000300800 */
[----:B------:R-:W-:-:S03]  /*19360*/  FFMA.FTZ R112, R154, R21, -R150 ;  /* 0x000000159a707223 */ /* 0x000fc60000010896 */
[----:B------:R-:W3:Y:S01]  /*19370*/  LDL R154, [R1+0x58] ;  /* 0x00005800019a7983 */ /* 0x000ee20000100800 */
[----:B------:R-:W-:Y:S01]  /*19380*/  FFMA.FTZ R90, R108, R21, -R150 ;  /* 0x000000156c5a7223 */ /* 0x000fe20000010896 */
[----:B------:R-:W-:-:S05]  /*19390*/  VIADD R108, R16, 0x200 ;  /* 0x00000200106c7836 */ /* 0x000fca0000000000 */
[----:B------:R-:W-:-:S04]  /*193a0*/  SHF.R.U32.HI R108, RZ, 0x4, R108 ;  /* 0x00000004ff6c7819 */ /* 0x000fc8000001166c */
[----:B------:R-:W-:-:S04]  /*193b0*/  LOP3.LUT R108, R108, 0x3fff, RZ, 0xc0, !PT ;  /* 0x00003fff6c6c7812 */ /* 0x000fc800078ec0ff */
[----:B------:R-:W-:Y:S01]  /*193c0*/  LOP3.LUT R108, R108, 0x2400000, RZ, 0xfc, !PT ;  /* 0x024000006c6c7812 */ /* 0x000fe200078efcff */
[----:B------:R-:W-:-:S04]  /*193d0*/  FFMA.FTZ R83, R110, R21, -R150 ;  /* 0x000000156e537223 */ /* 0x000fc80000010896 */
[----:B------:R-:W-:-:S05]  /*193e0*/  IMAD R108, R15, 0x6c0, R108 ;  /* 0x000006c00f6c7824 */ /* 0x000fca00078e026c */
        /* <DEDUP_REMOVED lines=36> */
[----:B---3--:R-:W-:-:S04]  /*19630*/  LOP3.LUT R108, R154, 0x10000, RZ, 0xfc, !PT ;  /* 0x000100009a6c7812 */ /* 0x008fc800078efcff */
[----:B------:R-:W-:-:S13]  /*19640*/  R2UR UR4, R108 ;  /* 0x000000006c0472ca */ /* 0x000fda00000e0000 */
[----:B------:R-:W-:Y:S01]  /*19650*/  HGMMA.64x96x16.F32 R24, gdesc[UR4].tnspB, R24, gsb0 ;  /* 0x41600000041879f0 */ /* 0x000fe20008000818 */
[----:B------:R-:W-:-:S05]  /*19660*/  VIADD R110, R108, 0x180 ;  /* 0x000001806c6e7836 */ /* 0x000fca0000000000 */
[----:B------:R-:W-:Y:S01]  /*19670*/  R2UR UR8, R110 ;  /* 0x000000006e0872ca */ /* 0x000fe200000e0000 */
[----:B------:R-:W-:Y:S01]  /*19680*/  VIADD R110, R108, 0x300 ;  /* 0x000003006c6e7836 */ /* 0x000fe20000000000 */
[----:B------:R-:W-:Y:S01]  /*19690*/  R2UR UR13, R111 ;  /* 0x000000006f0d72ca */ /* 0x000fe200000e0000 */
[----:B------:R-:W-:Y:S02]  /*196a0*/  WARPGROUP.DEPBAR.LE gsb0, 0x0 ;  /* 0x00008000000079c5 */ /* 0x000fe40000010000 */
[----:B------:R-:W-:-:S08]  /*196b0*/  WARPGROUP.ARRIVE ;  /* 0x00000000000079c5 */ /* 0x000fd00000000000 */
        /* <DEDUP_REMOVED lines=9> */
[----:B------:R-:W-:Y:S01]  /*19750*/  VIADD R110, R108, 0x600 ;  /* 0x000006006c6e7836 */ /* 0x000fe20000000000 */
[----:B------:R-:W-:-:S04]  /*19760*/  MOV R111, 0xc0000010 ;  /* 0xc0000010006f7802 */ /* 0x000fc80000000f00 */
        /* <DEDUP_REMOVED lines=13> */
[----:B------:R-:W-:Y:S02]  /*19840*/  IMAD.MOV.U32 R111, RZ, RZ, -0x3ffffff0 ;  /* 0xc0000010ff6f7424 */ /* 0x000fe400078e00ff */
[-CC-:B------:R-:W-:Y:S01]  /*19850*/  FFMA.FTZ R87, R94, R21.reuse, -R150.reuse ;  /* 0x000000155e577223 */ /* 0x180fe20000010896 */
[----:B------:R-:W-:Y:S01]  /*19860*/  FFMA.FTZ R94, R135, R21, -R150 ;  /* 0x00000015875e7223 */ /* 0x000fe20000010896 */
[----:B------:R-:W-:Y:S01]  /*19870*/  R2UR UR28, R110 ;  /* 0x000000006e1c72ca */ /* 0x000fe200000e0000 */
[----:B------:R-:W3:Y:S01]  /*19880*/  LDL.LU R135, [R1+0x2c] ;  /* 0x00002c0001877983 */ /* 0x000ee20000300800 */
[----:B------:R-:W-:Y:S01]  /*19890*/  R2UR UR29, R111 ;  /* 0x000000006f1d72ca */ /* 0x000fe200000e0000 */
[----:B------:R-:W-:-:S02]  /*198a0*/  WARPGROUP.DEPBAR.LE gsb0, 0x0 ;  /* 0x00008000000079c5 */ /* 0x000fc40000010000 */
        /* <DEDUP_REMOVED lines=16> */
[----:B0-----:R-:W-:Y:S01]  /*199b0*/  IMAD.MOV.U32 R109, RZ, RZ, -0x3ffffff0 ;  /* 0xc0000010ff6d7424 */ /* 0x001fe200078e00ff */
[----:B------:R-:W-:-:S04]  /*199c0*/  R2UR UR36, R108 ;  /* 0x000000006c2472ca */ /* 0x000fc800000e0000 */
[----:B------:R-:W-:Y:S01]  /*199d0*/  R2UR UR37, R109 ;  /* 0x000000006d2572ca */ /* 0x000fe200000e0000 */
[----:B------:R-:W0:Y:S01]  /*199e0*/  S2R R155, SR_TID.X ;  /* 0x00000000009b7919 */ /* 0x000e220000002100 */
[-CC-:B------:R-:W-:Y:S01]  /*199f0*/  FFMA.FTZ R105, R105, R21.reuse, -R150.reuse ;  /* 0x0000001569697223 */ /* 0x180fe20000010896 */
[----:B------:R-:W-:Y:S01]  /*19a00*/  FFMA.FTZ R75, R136, R21, -R150 ;  /* 0x00000015884b7223 */ /* 0x000fe20000010896 */
[----:B------:R-:W-:Y:S08]  /*19a10*/  MUFU.EX2 R108, R107 ;  /* 0x0000006b006c7308 */ /* 0x000ff00000000800 */
[----:B------:R-:W3:Y:S01]  /*19a20*/  MUFU.EX2 R105, R105 ;  /* 0x0000006900697308 */ /* 0x000ee20000000800 */
[----:B------:R-:W-:-:S02]  /*19a30*/  WARPGROUP.DEPBAR.LE gsb0, 0x0 ;  /* 0x00008000000079c5 */ /* 0x000fc40000010000 */
[----:B------:R-:W-:-:S06]  /*19a40*/  WARPGROUP.ARRIVE ;  /* 0x00000000000079c5 */ /* 0x000fcc0000000000 */
[----:B------:R-:W-:Y:S01]  /*19a50*/  HGMMA.64x96x16.F32 R24, gdesc[UR36].tnspB, R24, gsb0 ;  /* 0x41600000241879f0 */ /* 0x000fe20008000818 */
[----:B0-----:R-:W-:Y:S01]  /*19a60*/  SHF.R.U32.HI R136, RZ, 0x7, R155 ;  /* 0x00000007ff887819 */ /* 0x001fe2000001169b */
[-CC-:B------:R-:W-:Y:S01]  /*19a70*/  FFMA.FTZ R124, R124, R21.reuse, -R150.reuse ;  /* 0x000000157c7c7223 */ /* 0x180fe20000010896 */
[----:B------:R-:W-:Y:S01]  /*19a80*/  FFMA.FTZ R123, R123, R21, -R150 ;  /* 0x000000157b7b7223 */ /* 0x000fe20000010896 */
[----:B------:R-:W-:Y:S02]  /*19a90*/  ISETP.GE.U32.AND P2, PT, R155, 0x180, PT ;  /* 0x000001809b00780c */ /* 0x000fe40003f46070 */
[----:B------:R-:W-:Y:S01]  /*19aa0*/  VIADD R109, R136, 0x9 ;  /* 0x00000009886d7836 */ /* 0x000fe20000000000 */
[----:B------:R-:W-:Y:S01]  /*19ab0*/  MUFU.EX2 R107, R123 ;  /* 0x0000007b006b7308 */ /* 0x000fe20000000800 */
[----:B---3--:R-:W-:-:S03]  /*19ac0*/  FFMA.FTZ R111, R110, R135, R105 ;  /* 0x000000876e6f7223 */ /* 0x008fc60000010069 */
[----:B------:R-:W-:-:S04]  /*19ad0*/  SEL R109, R109, 0x9, !P2 ;  /* 0x000000096d6d7807 */ /* 0x000fc80005000000 */
[----:B------:R-:W-:Y:S01]  /*19ae0*/  MUFU.EX2 R124, R124 ;  /* 0x0000007c007c7308 */ /* 0x000fe20000000800 */
[----:B------:R-:W-:Y:S01]  /*19af0*/  F2FP.F16.F32.PACK_AB R105, R108, R105 ;  /* 0x000000696c69723e */ /* 0x000fe200000000ff */
[-CC-:B------:R-:W-:Y:S01]  /*19b00*/  FFMA.FTZ R95, R99, R21.reuse, -R150.reuse ;  /* 0x00000015635f7223 */ /* 0x180fe20000010896 */
[----:B------:R-:W-:-:S05]  /*19b10*/  FFMA.FTZ R98, R114, R21, -R150 ;  /* 0x0000001572627223 */ /* 0x000fca0000010896 */
[----:B------:R-:W0:Y:S01]  /*19b20*/  MUFU.EX2 R134, R134 ;  /* 0x0000008600867308 */ /* 0x000e220000000800 */
[----:B------:R-:W-:-:S07]  /*19b30*/  FFMA.FTZ R99, R100, R21, -R150 ;  /* 0x0000001564637223 */ /* 0x000fce0000010896 */
[----:B------:R-:W1:Y:S01]  /*19b40*/  MUFU.EX2 R133, R133 ;  /* 0x0000008500857308 */ /* 0x000e620000000800 */
[----:B------:R-:W-:-:S07]  /*19b50*/  FFMA.FTZ R100, R115, R21, -R150 ;  /* 0x0000001573647223 */ /* 0x000fce0000010896 */
[----:B------:R-:W3:Y:S08]  /*19b60*/  MUFU.EX2 R132, R132 ;  /* 0x0000008400847308 */ /* 0x000ef00000000800 */
[----:B------:R-:W-:Y:S01]  /*19b70*/  MUFU.EX2 R98, R98 ;  /* 0x0000006200627308 */ /* 0x000fe20000000800 */
[----:B------:R-:W-:Y:S01]  /*19b80*/  FFMA.FTZ R101, R101, R21, -R150 ;  /* 0x0000001565657223 */ /* 0x000fe20000010896 */
[----:B0-----:R-:W-:-:S06]  /*19b90*/  FADD.FTZ R142, R134, R142 ;  /* 0x0000008e868e7221 */ /* 0x001fcc0000010000 */
[----:B------:R-:W-:Y:S01]  /*19ba0*/  MUFU.EX2 R131, R131 ;  /* 0x0000008300837308 */ /* 0x000fe20000000800 */
[----:B------:R-:W-:-:S07]  /*19bb0*/  FFMA.FTZ R102, R113, R21, -R150 ;  /* 0x0000001571667223 */ /* 0x000fce0000010896 */
[----:B------:R-:W-:Y:S01]  /*19bc0*/  MUFU.EX2 R99, R99 ;  /* 0x0000006300637308 */ /* 0x000fe20000000800 */
[----:B-1----:R-:W-:-:S07]  /*19bd0*/  FADD.FTZ R142, R133, R142 ;  /* 0x0000008e858e7221 */ /* 0x002fce0000010000 */
[----:B------:R-:W-:Y:S01]  /*19be0*/  MUFU.EX2 R130, R130 ;  /* 0x0000008200827308 */ /* 0x000fe20000000800 */
[----:B------:R-:W-:Y:S02]  /*19bf0*/  WARPGROUP.DEPBAR.LE gsb0, 0x0 ;  /* 0x00008000000079c5 */ /* 0x000fe40000010000 */
[----:B------:R0:W-:Y:S06]  /*19c00*/  BAR.ARV R109, 0x100 ;  /* 0x0004006d0000751d */ /* 0x0001ec0000002000 */
[----:B0-----:R-:W-:Y:S01]  /*19c10*/  FADD.FTZ R109, R108, R111 ;  /* 0x0000006f6c6d7221 */ /* 0x001fe20000010000 */
[----:B------:R-:W-:-:S02]  /*19c20*/  @!P1 IMAD R111, R22, 0x8, R16 ;  /* 0x00000008166f9824 */ /* 0x000fc400078e0210 */
[----:B------:R-:W-:Y:S02]  /*19c30*/  @!P1 IMAD R108, R15, 0x8, R16 ;  /* 0x000000080f6c9824 */ /* 0x000fe400078e0210 */
[----:B------:R-:W-:Y:S02]  /*19c40*/  @!P1 VIADD R111, R111, 0x31c40 ;  /* 0x00031c406f6f9836 */ /* 0x000fe40000000000 */
[----:B------:R-:W-:Y:S02]  /*19c50*/  @!P1 VIADD R108, R108, 0x31c60 ;  /* 0x00031c606c6c9836 */ /* 0x000fe40000000000 */
[----:B------:R-:W-:Y:S01]  /*19c60*/  FADD.FTZ R15, R107, R109 ;  /* 0x0000006d6b0f7221 */ /* 0x000fe20000010000 */
[----:B------:R-:W-:Y:S02]  /*19c70*/  F2FP.F16.F32.PACK_AB R107, R124, R107 ;  /* 0x0000006b7c6b723e */ /* 0x000fe400000000ff */
[----:B------:R-:W-:Y:S02]  /*19c80*/  @!P1 PRMT R111, RZ, 0x654, R111 ;  /* 0x00000654ff6f9816 */ /* 0x000fe4000000006f */
[----:B------:R-:W-:-:S02]  /*19c90*/  @!P1 PRMT R108, RZ, 0x654, R108 ;  /* 0x00000654ff6c9816 */ /* 0x000fc4000000006c */
[----:B------:R0:W-:Y:S02]  /*19ca0*/  @!P1 SYNCS.ARRIVE.TRANS64.RED.A1T0 RZ, [R111+URZ], RZ ;  /* 0x000000ff6fff99a7 */ /* 0x0001e4000810043f */
[----:B------:R1:W-:Y:S01]  /*19cb0*/  @!P1 SYNCS.ARRIVE.TRANS64.RED.A1T0 RZ, [R108+URZ], RZ ;  /* 0x000000ff6cff99a7 */ /* 0x0003e2000810043f */
[----:B------:R4:W-:Y:S01]  /*19cc0*/  STSM.16.M88.4 [R17+0x24300], R104 ;  /* 0x0243006811007844 */ /* 0x0009e20000000200 */
[----:B------:R-:W-:Y:S01]  /*19cd0*/  MUFU.EX2 R100, R100 ;  /* 0x0000006400647308 */ /* 0x000fe20000000800 */
[----:B------:R-:W-:-:S07]  /*19ce0*/  FADD.FTZ R124, R124, R15 ;  /* 0x0000000f7c7c7221 */ /* 0x000fce0000010000 */
[----:B----4-:R-:W-:Y:S08]  /*19cf0*/  MUFU.EX2 R105, R89 ;  /* 0x0000005900697308 */ /* 0x010ff00000000800 */
[----:B------:R-:W4:Y:S01]  /*19d00*/  MUFU.EX2 R89, R95 ;  /* 0x0000005f00597308 */ /* 0x000f220000000800 */
[----:B---3--:R-:W-:-:S07]  /*19d10*/  FADD.FTZ R142, R132, R142 ;  /* 0x0000008e848e7221 */ /* 0x008fce0000010000 */
[----:B------:R-:W3:Y:S08]  /*19d20*/  MUFU.EX2 R129, R129 ;  /* 0x0000008100817308 */ /* 0x000ef00000000800 */
[----:B0-----:R-:W-:Y:S08]  /*19d30*/  MUFU.EX2 R111, R81 ;  /* 0x00000051006f7308 */ /* 0x001ff00000000800 */
[----:B------:R4:W-:Y:S08]  /*19d40*/  MUFU.EX2 R123, R80 ;  /* 0x00000050007b7308 */ /* 0x0009f00000000800 */
[----:B------:R-:W0:Y:S01]  /*19d50*/  MUFU.EX2 R81, R101 ;  /* 0x0000006500517308 */ /* 0x000e220000000800 */
[----:B----4-:R-:W-:Y:S01]  /*19d60*/  FADD.FTZ R80, R89, R124 ;  /* 0x0000007c59507221 */ /* 0x010fe20000010000 */
[----:B------:R-:W-:-:S03]  /*19d70*/  FADD.FTZ R142, R131, R142 ;  /* 0x0000008e838e7221 */ /* 0x000fc60000010000 */
[----:B------:R-:W-:-:S03]  /*19d80*/  FADD.FTZ R80, R98, R80 ;  /* 0x0000005062507221 */ /* 0x000fc60000010000 */
[----:B------:R-:W4:Y:S01]  /*19d90*/  MUFU.EX2 R128, R128 ;  /* 0x0000008000807308 */ /* 0x000f220000000800 */
[----:B------:R-:W-:-:S07]  /*19da0*/  FADD.FTZ R80, R99, R80 ;  /* 0x0000005063507221 */ /* 0x000fce0000010000 */
[----:B------:R-:W2:Y:S01]  /*19db0*/  MUFU.EX2 R102, R102 ;  /* 0x0000006600667308 */ /* 0x000ea20000000800 */
[-CC-:B------:R-:W-:Y:S01]  /*19dc0*/  FFMA.FTZ R115, R139, R21.reuse, -R150.reuse ;  /* 0x000000158b737223 */ /* 0x180fe20000010896 */
[----:B------:R-:W-:Y:S01]  /*19dd0*/  FFMA.FTZ R113, R157, R21, -R150 ;  /* 0x000000159d717223 */ /* 0x000fe20000010896 */
[----:B------:R-:W-:-:S05]  /*19de0*/  FADD.FTZ R142, R130, R142 ;  /* 0x0000008e828e7221 */ /* 0x000fca0000010000 */
[----:B------:R-:W1:Y:S01]  /*19df0*/  MUFU.EX2 R127, R127 ;  /* 0x0000007f007f7308 */ /* 0x000e620000000800 */
[-CC-:B------:R-:W-:Y:S01]  /*19e00*/  FFMA.FTZ R114, R156, R21.reuse, -R150.reuse ;  /* 0x000000159c727223 */ /* 0x180fe20000010896 */
[----:B------:R-:W-:-:S06]  /*19e10*/  FFMA.FTZ R79, R138, R21, -R150 ;  /* 0x000000158a4f7223 */ /* 0x000fcc0000010896 */
[----:B------:R-:W1:Y:S01]  /*19e20*/  MUFU.EX2 R103, R103 ;  /* 0x0000006700677308 */ /* 0x000e620000000800 */
[----:B------:R-:W-:Y:S01]  /*19e30*/  F2FP.F16.F32.PACK_AB R89, R98, R89 ;  /* 0x000000596259723e */ /* 0x000fe200000000ff */
[----:B---3--:R-:W-:-:S06]  /*19e40*/  FADD.FTZ R142, R129, R142 ;  /* 0x0000008e818e7221 */ /* 0x008fcc0000010000 */
[----:B------:R-:W3:Y:S08]  /*19e50*/  MUFU.EX2 R126, R126 ;  /* 0x0000007e007e7308 */ /* 0x000ef00000000800 */
[----:B------:R0:W-:Y:S08]  /*19e60*/  MUFU.EX2 R139, R84 ;  /* 0x00000054008b7308 */ /* 0x0001f00000000800 */
[----:B------:R-:W3:Y:S01]  /*19e70*/  MUFU.EX2 R112, R112 ;  /* 0x0000007000707308 */ /* 0x000ee20000000800 */
[----:B0-----:R-:W-:-:S07]  /*19e80*/  FADD.FTZ R84, R100, R80 ;  /* 0x0000005064547221 */ /* 0x001fce0000010000 */
[----:B------:R-:W0:Y:S01]  /*19e90*/  MUFU.EX2 R125, R125 ;  /* 0x0000007d007d7308 */ /* 0x000e220000000800 */
[----:B------:R-:W-:-:S07]  /*19ea0*/  FFMA.FTZ R116, R116, R21, -R150 ;  /* 0x0000001574747223 */ /* 0x000fce0000010896 */
[----:B------:R-:W-:Y:S08]  /*19eb0*/  MUFU.EX2 R138, R85 ;  /* 0x00000055008a7308 */ /* 0x000ff00000000800 */
[----:B------:R-:W0:Y:S08]  /*19ec0*/  MUFU.EX2 R85, R113 ;  /* 0x0000007100557308 */ /* 0x000e300000000800 */
[----:B------:R4:W-:Y:S02]  /*19ed0*/  MUFU.EX2 R98, R83 ;  /* 0x0000005300627308 */ /* 0x0009e40000000800 */
[----:B----4-:R-:W-:-:S06]  /*19ee0*/  FADD.FTZ R83, R81, R84 ;  /* 0x0000005451537221 */ /* 0x010fcc0000010000 */
[----:B------:R-:W4:Y:S01]  /*19ef0*/  MUFU.EX2 R107, R76 ;  /* 0x0000004c006b7308 */ /* 0x000f220000000800 */
[----:B------:R-:W-:Y:S01]  /*19f00*/  FADD.FTZ R84, R128, R142 ;  /* 0x0000008e80547221 */ /* 0x000fe20000010000 */
[----:B--2---:R-:W-:-:S06]  /*19f10*/  FADD.FTZ R83, R102, R83 ;  /* 0x0000005366537221 */ /* 0x004fcc0000010000 */
[----:B------:R-:W2:Y:S01]  /*19f20*/  MUFU.EX2 R114, R114 ;  /* 0x0000007200727308 */ /* 0x000ea20000000800 */
[----:B-1----:R-:W-:Y:S01]  /*19f30*/  FADD.FTZ R84, R127, R84 ;  /* 0x000000547f547221 */ /* 0x002fe20000010000 */
[----:B------:R-:W-:Y:S01]  /*19f40*/  FADD.FTZ R83, R103, R83 ;  /* 0x0000005367537221 */ /* 0x000fe20000010000 */
[----:B------:R-:W-:-:S05]  /*19f50*/  FFMA.FTZ R117, R117, R21, -R150 ;  /* 0x0000001575757223 */ /* 0x000fca0000010896 */
[----:B------:R-:W1:Y:S01]  /*19f60*/  MUFU.EX2 R115, R115 ;  /* 0x0000007300737308 */ /* 0x000e620000000800 */
[----:B---3--:R-:W-:Y:S01]  /*19f70*/  FADD.FTZ R84, R126, R84 ;  /* 0x000000547e547221 */ /* 0x008fe20000010000 */
[----:B------:R-:W-:Y:S01]  /*19f80*/  FADD.FTZ R83, R112, R83 ;  /* 0x0000005370537221 */ /* 0x000fe20000010000 */
[----:B------:R-:W-:-:S05]  /*19f90*/  FFMA.FTZ R118, R118, R21, -R150 ;  /* 0x0000001576767223 */ /* 0x000fca0000010896 */
[----:B------:R-:W3:Y:S01]  /*19fa0*/  MUFU.EX2 R106, R73 ;  /* 0x00000049006a7308 */ /* 0x000ee20000000800 */
[----:B0-----:R-:W-:Y:S01]  /*19fb0*/  FADD.FTZ R84, R125, R84 ;  /* 0x000000547d547221 */ /* 0x001fe20000010000 */
[----:B------:R-:W-:-:S06]  /*19fc0*/  FADD.FTZ R83, R85, R83 ;  /* 0x0000005355537221 */ /* 0x000fcc0000010000 */
[----:B------:R-:W0:Y:S01]  /*19fd0*/  MUFU.EX2 R116, R116 ;  /* 0x0000007400747308 */ /* 0x000e220000000800 */
[----:B------:R-:W-:Y:S01]  /*19fe0*/  FFMA.FTZ R119, R119, R21, -R150 ;  /* 0x0000001577777223 */ /* 0x000fe20000010896 */
[----:B----4-:R-:W-:Y:S01]  /*19ff0*/  FADD.FTZ R84, R107, R84 ;  /* 0x000000546b547221 */ /* 0x010fe20000010000 */
[----:B--2---:R-:W-:-:S05]  /*1a000*/  FADD.FTZ R83, R114, R83 ;  /* 0x0000005372537221 */ /* 0x004fca0000010000 */
[----:B------:R-:W-:Y:S01]  /*1a010*/  MUFU.EX2 R117, R117 ;  /* 0x0000007500757308 */ /* 0x000fe20000000800 */
[----:B------:R-:W-:Y:S01]  /*1a020*/  FFMA.FTZ R120, R120, R21, -R150 ;  /* 0x0000001578787223 */ /* 0x000fe20000010896 */
[----:B------:R-:W-:Y:S01]  /*1a030*/  FADD.FTZ R84, R111, R84 ;  /* 0x000000546f547221 */ /* 0x000fe20000010000 */
[----:B-1----:R-:W-:-:S05]  /*1a040*/  FADD.FTZ R83, R115, R83 ;  /* 0x0000005373537221 */ /* 0x002fca0000010000 */
[----:B------:R-:W-:Y:S01]  /*1a050*/  MUFU.EX2 R118, R118 ;  /* 0x0000007600767308 */ /* 0x000fe20000000800 */
[----:B------:R-:W-:Y:S01]  /*1a060*/  FFMA.FTZ R121, R121, R21, -R150 ;  /* 0x0000001579797223 */ /* 0x000fe20000010896 */
[----:B---3--:R-:W-:-:S06]  /*1a070*/  FADD.FTZ R84, R106, R84 ;  /* 0x000000546a547221 */ /* 0x008fcc0000010000 */
[----:B------:R-:W1:Y:S01]  /*1a080*/  MUFU.EX2 R135, R77 ;  /* 0x0000004d00877308 */ /* 0x000e620000000800 */
[----:B0-----:R-:W-:Y:S01]  /*1a090*/  FADD.FTZ R83, R116, R83 ;  /* 0x0000005374537221 */ /* 0x001fe20000010000 */
[----:B------:R-:W-:-:S06]  /*1a0a0*/  FFMA.FTZ R122, R122, R21, -R150 ;  /* 0x000000157a7a7223 */ /* 0x000fcc0000010896 */
[----:B------:R-:W0:Y:S01]  /*1a0b0*/  MUFU.EX2 R119, R119 ;  /* 0x0000007700777308 */ /* 0x000e220000000800 */
[----:B------:R-:W-:-:S07]  /*1a0c0*/  FADD.FTZ R84, R123, R84 ;  /* 0x000000547b547221 */ /* 0x000fce0000010000 */
[----:B------:R-:W-:Y:S08]  /*1a0d0*/  MUFU.EX2 R104, R97 ;  /* 0x0000006100687308 */ /* 0x000ff00000000800 */
[----:B------:R-:W2:Y:S01]  /*1a0e0*/  MUFU.EX2 R120, R120 ;  /* 0x0000007800787308 */ /* 0x000ea20000000800 */
[----:B------:R-:W-:-:S07]  /*1a0f0*/  FADD.FTZ R84, R105, R84 ;  /* 0x0000005469547221 */ /* 0x000fce0000010000 */
[----:B------:R3:W-:Y:S01]  /*1a100*/  MUFU.EX2 R95, R91 ;  /* 0x0000005b005f7308 */ /* 0x0007e20000000800 */
[----:B------:R-:W-:-:S07]  /*1a110*/  FFMA.FTZ R78, R137, R21, -R150 ;  /* 0x00000015894e7223 */ /* 0x000fce0000010896 */
[----:B------:R-:W4:Y:S01]  /*1a120*/  MUFU.EX2 R136, R72 ;  /* 0x0000004800887308 */ /* 0x000f220000000800 */
[----:B---3--:R-:W-:-:S07]  /*1a130*/  F2FP.F16.F32.PACK_AB R91, R100, R99 ;  /* 0x00000063645b723e */ /* 0x008fce00000000ff */
[----:B------:R-:W3:Y:S08]  /*1a140*/  MUFU.EX2 R121, R121 ;  /* 0x0000007900797308 */ /* 0x000ef00000000800 */
[----:B------:R0:W-:Y:S01]  /*1a150*/  MUFU.EX2 R100, R86 ;  /* 0x0000005600647308 */ /* 0x0001e20000000800 */
[----:B-1----:R-:W-:Y:S01]  /*1a160*/  FADD.FTZ R84, R135, R84 ;  /* 0x0000005487547221 */ /* 0x002fe20000010000 */
[----:B0-----:R-:W-:-:S06]  /*1a170*/  FADD.FTZ R86, R117, R83 ;  /* 0x0000005375567221 */ /* 0x001fcc0000010000 */
[----:B------:R-:W0:Y:S01]  /*1a180*/  MUFU.EX2 R97, R96 ;  /* 0x0000006000617308 */ /* 0x000e220000000800 */
[----:B------:R-:W-:-:S07]  /*1a190*/  FADD.FTZ R86, R118, R86 ;  /* 0x0000005676567221 */ /* 0x000fce0000010000 */
[----:B------:R-:W1:Y:S01]  /*1a1a0*/  MUFU.EX2 R122, R122 ;  /* 0x0000007a007a7308 */ /* 0x000e620000000800 */
[----:B------:R-:W-:Y:S01]  /*1a1b0*/  FADD.FTZ R86, R119, R86 ;  /* 0x0000005677567221 */ /* 0x000fe20000010000 */
[----:B------:R-:W-:-:S06]  /*1a1c0*/  FFMA.FTZ R82, R82, R21, -R150 ;  /* 0x0000001552527223 */ /* 0x000fcc0000010896 */
[----:B------:R-:W1:Y:S01]  /*1a1d0*/  MUFU.EX2 R137, R14 ;  /* 0x0000000e00897308 */ /* 0x000e620000000800 */
[----:B--2---:R-:W-:-:S07]  /*1a1e0*/  FADD.FTZ R86, R120, R86 ;  /* 0x0000005678567221 */ /* 0x004fce0000010000 */
[----:B------:R2:W1:Y:S01]  /*1a1f0*/  MUFU.EX2 R15, R90 ;  /* 0x0000005a000f7308 */ /* 0x0004620000000800 */
[----:B------:R-:W-:Y:S02]  /*1a200*/  F2FP.F16.F32.PACK_AB R80, R129, R130 ;  /* 0x000000828150723e */ /* 0x000fe400000000ff */
[----:B------:R-:W-:-:S05]  /*1a210*/  F2FP.F16.F32.PACK_AB R81, R102, R81 ;  /* 0x000000516651723e */ /* 0x000fca00000000ff */
[----:B------:R4:W-:Y:S01]  /*1a220*/  MUFU.EX2 R108, R88 ;  /* 0x00000058006c7308 */ /* 0x0009e20000000800 */
[----:B--2---:R-:W-:Y:S02]  /*1a230*/  F2FP.F16.F32.PACK_AB R90, R131, R132 ;  /* 0x00000084835a723e */ /* 0x004fe400000000ff */
[----:B------:R-:W-:-:S05]  /*1a240*/  F2FP.F16.F32.PACK_AB R83, R112, R103 ;  /* 0x000000677053723e */ /* 0x000fca00000000ff */
[----:B------:R-:W2:Y:S01]  /*1a250*/  MUFU.EX2 R96, R92 ;  /* 0x0000005c00607308 */ /* 0x000ea20000000800 */
[----:B----4-:R-:W-:-:S07]  /*1a260*/  F2FP.F16.F32.PACK_AB R88, R133, R134 ;  /* 0x000000868558723e */ /* 0x010fce00000000ff */
[----:B------:R4:W-:Y:S01]  /*1a270*/  MUFU.EX2 R99, R87 ;  /* 0x0000005700637308 */ /* 0x0009e20000000800 */
[----:B------:R3:W-:Y:S01]  /*1a280*/  STSM.16.M88.4 [R17+0x25b00], R88 ;  /* 0x025b005811007844 */ /* 0x0007e20000000200 */
[----:B----4-:R-:W-:-:S06]  /*1a290*/  FADD.FTZ R87, R104, R84 ;  /* 0x0000005468577221 */ /* 0x010fcc0000010000 */
[----:B------:R4:W-:Y:S01]  /*1a2a0*/  MUFU.EX2 R101, R82 ;  /* 0x0000005200657308 */ /* 0x0009e20000000800 */
[----:B------:R-:W-:Y:S01]  /*1a2b0*/  FADD.FTZ R102, R136, R87 ;  /* 0x0000005788667221 */ /* 0x000fe20000010000 */
[----:B---3--:R-:W-:Y:S01]  /*1a2c0*/  FADD.FTZ R89, R121, R86 ;  /* 0x0000005679597221 */ /* 0x008fe20000010000 */
[----:B----4-:R-:W-:-:S05]  /*1a2d0*/  F2FP.F16.F32.PACK_AB R82, R127, R128 ;  /* 0x000000807f52723e */ /* 0x010fca00000000ff */
[----:B------:R-:W3:Y:S01]  /*1a2e0*/  MUFU.EX2 R93, R93 ;  /* 0x0000005d005d7308 */ /* 0x000ee20000000800 */
[----:B0-----:R-:W-:Y:S01]  /*1a2f0*/  FADD.FTZ R102, R97, R102 ;  /* 0x0000006661667221 */ /* 0x001fe20000010000 */
[----:B------:R1:W-:Y:S06]  /*1a300*/  STSM.16.M88.4 [R17+0x27300], R80 ;  /* 0x0273005011007844 */ /* 0x0003ec0000000200 */
[----:B------:R-:W0:Y:S01]  /*1a310*/  MUFU.EX2 R94, R94 ;  /* 0x0000005e005e7308 */ /* 0x000e220000000800 */
[----:B-1----:R-:W-:Y:S01]  /*1a320*/  FADD.FTZ R82, R122, R89 ;  /* 0x000000597a527221 */ /* 0x002fe20000010000 */
[----:B------:R-:W-:-:S03]  /*1a330*/  FADD.FTZ R83, R137, R102 ;  /* 0x0000006689537221 */ /* 0x000fc60000010000 */
[----:B------:R-:W-:Y:S01]  /*1a340*/  FADD.FTZ R88, R15, R82 ;  /* 0x000000520f587221 */ /* 0x000fe20000010000 */
[----:B--2---:R-:W-:Y:S02]  /*1a350*/  FADD.FTZ R91, R96, R83 ;  /* 0x00000053605b7221 */ /* 0x004fe40000010000 */
[----:B------:R-:W1:Y:S01]  /*1a360*/  MUFU.EX2 R109, R140 ;  /* 0x0000008c006d7308 */ /* 0x000e620000000800 */
[----:B------:R-:W-:Y:S01]  /*1a370*/  FADD.FTZ R89, R95, R88 ;  /* 0x000000585f597221 */ /* 0x000fe20000010000 */
[----:B------:R-:W-:-:S03]  /*1a380*/  FADD.FTZ R88, R138, R91 ;  /* 0x0000005b8a587221 */ /* 0x000fc60000010000 */
[----:B------:R-:W-:Y:S01]  /*1a390*/  FADD.FTZ R89, R98, R89 ;  /* 0x0000005962597221 */ /* 0x000fe20000010000 */
[----:B---3--:R-:W-:Y:S02]  /*1a3a0*/  FADD.FTZ R102, R93, R88 ;  /* 0x000000585d667221 */ /* 0x008fe40000010000 */
[----:B------:R-:W-:Y:S01]  /*1a3b0*/  MUFU.EX2 R77, R141 ;  /* 0x0000008d004d7308 */ /* 0x000fe20000000800 */
[----:B------:R-:W-:Y:S01]  /*1a3c0*/  FADD.FTZ R90, R100, R89 ;  /* 0x00000059645a7221 */ /* 0x000fe20000010000 */
[----:B------:R-:W-:Y:S01]  /*1a3d0*/  F2FP.F16.F32.PACK_AB R84, R125, R126 ;  /* 0x0000007e7d54723e */ /* 0x000fe200000000ff */
[----:B------:R-:W-:Y:S01]  /*1a3e0*/  FADD.FTZ R103, R139, R102 ;  /* 0x000000668b677221 */ /* 0x000fe20000010000 */
[----:B------:R-:W-:-:S04]  /*1a3f0*/  F2FP.F16.F32.PACK_AB R85, R114, R85 ;  /* 0x000000557255723e */ /* 0x000fc800000000ff */
[----:B------:R-:W2:Y:S01]  /*1a400*/  MUFU.EX2 R75, R75 ;  /* 0x0000004b004b7308 */ /* 0x000ea20000000800 */
[----:B------:R-:W-:Y:S02]  /*1a410*/  F2FP.F16.F32.PACK_AB R86, R111, R107 ;  /* 0x0000006b6f56723e */ /* 0x000fe400000000ff */
[----:B------:R-:W-:Y:S01]  /*1a420*/  F2FP.F16.F32.PACK_AB R87, R116, R115 ;  /* 0x000000737457723e */ /* 0x000fe200000000ff */
[----:B------:R-:W-:Y:S01]  /*1a430*/  FADD.FTZ R91, R99, R90 ;  /* 0x0000005a635b7221 */ /* 0x000fe20000010000 */
[----:B------:R-:W-:-:S03]  /*1a440*/  FFMA.FTZ R143, R143, R21, -R150 ;  /* 0x000000158f8f7223 */ /* 0x000fc60000010896 */
[----:B------:R-:W-:Y:S01]  /*1a450*/  MUFU.EX2 R92, R145 ;  /* 0x00000091005c7308 */ /* 0x000fe20000000800 */
[----:B------:R0:W-:Y:S01]  /*1a460*/  STSM.16.M88.4 [R17+0x28b00], R84 ;  /* 0x028b005411007844 */ /* 0x0001e20000000200 */
[----:B------:R-:W-:-:S06]  /*1a470*/  FADD.FTZ R102, R108, R103 ;  /* 0x000000676c667221 */ /* 0x000fcc0000010000 */
[----:B------:R-:W3:Y:S01]  /*1a480*/  MUFU.EX2 R78, R78 ;  /* 0x0000004e004e7308 */ /* 0x000ee20000000800 */
[----:B------:R-:W-:Y:S01]  /*1a490*/  F2FP.F16.F32.PACK_AB R80, R123, R106 ;  /* 0x0000006a7b50723e */ /* 0x000fe200000000ff */
[----:B------:R-:W-:Y:S01]  /*1a4a0*/  FFMA.FTZ R146, R146, R21, -R150 ;  /* 0x0000001592927223 */ /* 0x000fe20000010896 */
[----:B------:R-:W-:Y:S02]  /*1a4b0*/  F2FP.F16.F32.PACK_AB R81, R118, R117 ;  /* 0x000000757651723e */ /* 0x000fe400000000ff */
[----:B------:R-:W-:-:S03]  /*1a4c0*/  F2FP.F16.F32.PACK_AB R82, R135, R105 ;  /* 0x000000698752723e */ /* 0x000fc600000000ff */
[----:B------:R-:W-:Y:S01]  /*1a4d0*/  MUFU.EX2 R14, R149 ;  /* 0x00000095000e7308 */ /* 0x000fe20000000800 */
[----:B0-----:R-:W-:Y:S01]  /*1a4e0*/  FADD.FTZ R84, R94, R91 ;  /* 0x0000005b5e547221 */ /* 0x001fe20000010000 */
[----:B------:R-:W-:Y:S01]  /*1a4f0*/  F2FP.F16.F32.PACK_AB R83, R120, R119 ;  /* 0x000000777853723e */ /* 0x000fe200000000ff */
[----:B-1----:R-:W-:-:S05]  /*1a500*/  FADD.FTZ R102, R109, R102 ;  /* 0x000000666d667221 */ /* 0x002fca0000010000 */
[----:B------:R-:W0:Y:S01]  /*1a510*/  MUFU.EX2 R79, R79 ;  /* 0x0000004f004f7308 */ /* 0x000e220000000800 */
[----:B------:R-:W-:Y:S01]  /*1a520*/  FADD.FTZ R84, R101, R84 ;  /* 0x0000005465547221 */ /* 0x000fe20000010000 */
[----:B------:R1:W-:Y:S01]  /*1a530*/  STSM.16.M88.4 [R17+0x2a300], R80 ;  /* 0x02a3005011007844 */ /* 0x0003e20000000200 */
[----:B------:R-:W-:-:S05]  /*1a540*/  F2FP.F16.F32.PACK_AB R91, R95, R15 ;  /* 0x0000000f5f5b723e */ /* 0x000fca00000000ff */
[----:B------:R-:W4:Y:S01]  /*1a550*/  MUFU.EX2 R72, R151 ;  /* 0x0000009700487308 */ /* 0x000f220000000800 */
[----:B--2---:R-:W-:-:S07]  /*1a560*/  FADD.FTZ R15, R75, R84 ;  /* 0x000000544b0f7221 */ /* 0x004fce0000010000 */
[----:B------:R-:W2:Y:S01]  /*1a570*/  MUFU.EX2 R143, R143 ;  /* 0x0000008f008f7308 */ /* 0x000ea20000000800 */
[----:B-1----:R-:W-:Y:S01]  /*1a580*/  FADD.FTZ R83, R77, R102 ;  /* 0x000000664d537221 */ /* 0x002fe20000010000 */
[----:B---3--:R-:W-:-:S06]  /*1a590*/  FADD.FTZ R86, R78, R15 ;  /* 0x0000000f4e567221 */ /* 0x008fcc0000010000 */
[----:B------:R-:W1:Y:S01]  /*1a5a0*/  MUFU.EX2 R146, R146 ;  /* 0x0000009200927308 */ /* 0x000e620000000800 */
[----:B------:R-:W-:Y:S01]  /*1a5b0*/  FADD.FTZ R85, R92, R83 ;  /* 0x000000535c557221 */ /* 0x000fe20000010000 */
[----:B------:R-:W-:Y:S01]  /*1a5c0*/  F2FP.F16.F32.PACK_AB R83, R94, R99 ;  /* 0x000000635e53723e */ /* 0x000fe200000000ff */
[----:B0-----:R-:W-:Y:S02]  /*1a5d0*/  FADD.FTZ R94, R79, R86 ;  /* 0x000000564f5e7221 */ /* 0x001fe40000010000 */
[----:B------:R-:W-:Y:S01]  /*1a5e0*/  FADD.FTZ R15, R14, R85 ;  /* 0x000000550e0f7221 */ /* 0x000fe20000010000 */
[----:B------:R-:W-:-:S03]  /*1a5f0*/  F2FP.F16.F32.PACK_AB R80, R138, R96 ;  /* 0x000000608a50723e */ /* 0x000fc600000000ff */
[----:B----4-:R-:W-:Y:S01]  /*1a600*/  FADD.FTZ R96, R72, R15 ;  /* 0x0000000f48607221 */ /* 0x010fe20000010000 */
[----:B--2---:R-:W-:Y:S01]  /*1a610*/  FADD.FTZ R15, R143, R94 ;  /* 0x0000005e8f0f7221 */ /* 0x004fe20000010000 */
[----:B------:R-:W-:Y:S02]  /*1a620*/  F2FP.F16.F32.PACK_AB R86, R92, R77 ;  /* 0x0000004d5c56723e */ /* 0x000fe400000000ff */
[----:B------:R-:W-:Y:S01]  /*1a630*/  F2FP.F16.F32.PACK_AB R92, R72, R14 ;  /* 0x0000000e485c723e */ /* 0x000fe200000000ff */
[----:B-1----:R-:W-:Y:S02]  /*1a640*/  FADD.FTZ R14, R146, R15 ;  /* 0x0000000f920e7221 */ /* 0x002fe40000010000 */
[----:B------:R-:W2:Y:S01]  /*1a650*/  LDL.LU R15, [R1+0x20] ;  /* 0x00002000010f7983 */ /* 0x000ea20000300800 */
[-CC-:B------:R-:W-:Y:S01]  /*1a660*/  FFMA.FTZ R147, R147, R21.reuse, -R150.reuse ;  /* 0x0000001593937223 */ /* 0x180fe20000010896 */
[----:B------:R-:W-:Y:S01]  /*1a670*/  FFMA.FTZ R148, R148, R21, -R150 ;  /* 0x0000001594947223 */ /* 0x000fe20000010896 */
[----:B------:R-:W0:Y:S08]  /*1a680*/  MUFU.EX2 R73, R152 ;  /* 0x0000009800497308 */ /* 0x000e300000000800 */
[----:B------:R-:W-:Y:S08]  /*1a690*/  MUFU.EX2 R76, R153 ;  /* 0x00000099004c7308 */ /* 0x000ff00000000800 */
[----:B------:R-:W1:Y:S08]  /*1a6a0*/  MUFU.EX2 R147, R147 ;  /* 0x0000009300937308 */ /* 0x000e700000000800 */
[----:B------:R-:W3:Y:S01]  /*1a6b0*/  MUFU.EX2 R148, R148 ;  /* 0x0000009400947308 */ /* 0x000ee20000000800 */
[----:B------:R-:W-:-:S02]  /*1a6c0*/  F2FP.F16.F32.PACK_AB R88, R136, R104 ;  /* 0x000000688858723e */ /* 0x000fc400000000ff */
[----:B------:R-:W-:Y:S02]  /*1a6d0*/  F2FP.F16.F32.PACK_AB R89, R122, R121 ;  /* 0x000000797a59723e */ /* 0x000fe400000000ff */
[----:B------:R-:W-:Y:S02]  /*1a6e0*/  F2FP.F16.F32.PACK_AB R90, R137, R97 ;  /* 0x00000061895a723e */ /* 0x000fe400000000ff */
[----:B------:R-:W-:Y:S02]  /*1a6f0*/  F2FP.F16.F32.PACK_AB R81, R100, R98 ;  /* 0x000000626451723e */ /* 0x000fe400000000ff */
[----:B------:R-:W-:Y:S02]  /*1a700*/  F2FP.F16.F32.PACK_AB R82, R139, R93 ;  /* 0x0000005d8b52723e */ /* 0x000fe400000000ff */
[----:B------:R-:W-:Y:S02]  /*1a710*/  F2FP.F16.F32.PACK_AB R84, R109, R108 ;  /* 0x0000006c6d54723e */ /* 0x000fe400000000ff */
[----:B------:R-:W-:Y:S01]  /*1a720*/  F2FP.F16.F32.PACK_AB R85, R75, R101 ;  /* 0x000000654b55723e */ /* 0x000fe200000000ff */
[----:B0-----:R-:W-:Y:S01]  /*1a730*/  FADD.FTZ R75, R73, R96 ;  /* 0x00000060494b7221 */ /* 0x001fe20000010000 */
[----:B------:R-:W-:Y:S01]  /*1a740*/  F2FP.F16.F32.PACK_AB R87, R79, R78 ;  /* 0x0000004e4f57723e */ /* 0x000fe200000000ff */
[----:B-1----:R-:W-:Y:S01]  /*1a750*/  FADD.FTZ R14, R147, R14 ;  /* 0x0000000e930e7221 */ /* 0x002fe20000010000 */
[----:B------:R-:W-:-:S02]  /*1a760*/  F2FP.F16.F32.PACK_AB R93, R146, R143 ;  /* 0x0000008f925d723e */ /* 0x000fc400000000ff */
[----:B------:R-:W-:Y:S02]  /*1a770*/  F2FP.F16.F32.PACK_AB R94, R76, R73 ;  /* 0x000000494c5e723e */ /* 0x000fe400000000ff */
[----:B---3--:R-:W-:Y:S01]  /*1a780*/  F2FP.F16.F32.PACK_AB R95, R148, R147 ;  /* 0x00000093945f723e */ /* 0x008fe200000000ff */
[----:B------:R-:W-:Y:S01]  /*1a790*/  STSM.16.M88.4 [R17+0x2bb00], R88 ;  /* 0x02bb005811007844 */ /* 0x000fe20000000200 */
[----:B------:R-:W-:Y:S01]  /*1a7a0*/  FADD.FTZ R72, R76, R75 ;  /* 0x0000004b4c487221 */ /* 0x000fe20000010000 */
[----:B------:R-:W-:Y:S02]  /*1a7b0*/  FADD.FTZ R14, R148, R14 ;  /* 0x0000000e940e7221 */ /* 0x000fe40000010000 */
[----:B------:R-:W-:Y:S01]  /*1a7c0*/  STSM.16.M88.4 [R17+0x2d300], R80 ;  /* 0x02d3005011007844 */ /* 0x000fe20000000200 */
[-C--:B------:R-:W-:Y:S01]  /*1a7d0*/  FMUL.FTZ R24, R24, R0.reuse ;  /* 0x0000000018187220 */ /* 0x080fe20000410000 */
[-C--:B------:R-:W-:Y:S02]  /*1a7e0*/  FMUL.FTZ R25, R25, R0.reuse ;  /* 0x0000000019197220 */ /* 0x080fe40000410000 */
[----:B------:R-:W-:Y:S01]  /*1a7f0*/  STSM.16.M88.4 [R17+0x2eb00], R84 ;  /* 0x02eb005411007844 */ /* 0x000fe20000000200 */
[-C--:B------:R-:W-:Y:S01]  /*1a800*/  FMUL.FTZ R28, R28, R0.reuse ;  /* 0x000000001c1c7220 */ /* 0x080fe20000410000 */
[-C--:B------:R-:W-:Y:S01]  /*1a810*/  FMUL.FTZ R29, R29, R0.reuse ;  /* 0x000000001d1d7220 */ /* 0x080fe20000410000 */
[-C--:B------:R-:W-:Y:S01]  /*1a820*/  FMUL.FTZ R32, R32, R0.reuse ;  /* 0x0000000020207220 */ /* 0x080fe20000410000 */
[----:B------:R-:W-:Y:S01]  /*1a830*/  STSM.16.M88.4 [R17+0x30300], R92 ;  /* 0x0303005c11007844 */ /* 0x000fe20000000200 */
        /* <DEDUP_REMOVED lines=27> */
[----:B-1----:R3:W5:Y:S01]  /*1a9f0*/  LDL R14, [R1+0x28] ;  /* 0x00002800010e7983 */ /* 0x0027620000100800 */
        /* <DEDUP_REMOVED lines=25> */
[----:B------:R1:W-:Y:S04]  /*1ab90*/  STL [R1+0x20], R0 ;  /* 0x0000200001007387 */ /* 0x0003e80000100800 */
[----:B------:R3:W-:Y:S01]  /*1aba0*/  STL [R1+0x14], R74 ;  /* 0x0000144a01007387 */ /* 0x0007e20000100800 */
[----:B------:R-:W-:Y:S01]  /*1abb0*/  ISETP.GT.AND P2, PT, R15, RZ, PT ;  /* 0x000000ff0f00720c */ /* 0x000fe20003f44270 */
[----:B------:R-:W-:Y:S02]  /*1abc0*/  IMAD.MOV.U32 R15, RZ, RZ, R22 ;  /* 0x000000ffff0f7224 */ /* 0x000fe400078e0016 */
[----:B-1----:R-:W-:Y:S01]  /*1abd0*/  IMAD.MOV.U32 R0, RZ, RZ, R20 ;  /* 0x000000ffff007224 */ /* 0x002fe200078e0014 */
[----:B0-----:R-:W-:-:S09]  /*1abe0*/  NOP ;  /* 0x0000000000007918 */ /* 0x001fd20000000000 */
[----:B---3--:R-:W-:Y:S05]  /*1abf0*/  @P2 BRA `(.L_x_10250) ;  /* 0xffffffac00b42947 */ /* 0x008fea000383ffff */
.L_x_10240:
[----:B------:R-:W-:Y:S05]  /*1ac00*/  WARPSYNC.ALL ;  /* 0x0000000000007948 */ /* 0x000fea0003800000 */
[----:B------:R-:W-:Y:S06]  /*1ac10*/  BAR.ARV 0x8, 0x1a0 ;  /* 0x0206800000007b1d */ /* 0x000fec0000002000 */
[----:B------:R-:W-:Y:S05]  /*1ac20*/  @!P0 BRA `(.L_x_10251) ;  /* 0x0000000000048947 */ /* 0x000fea0003800000 */
[----:B------:R-:W-:Y:S01]  /*1ac30*/  BPT.TRAP 0x1 ;  /* 0x000000040000795c */ /* 0x000fe20000300000 */
.L_x_10251:
[----:B------:R-:W2:Y:S01]  /*1ac40*/  LDL R0, [R1+0x28] ;  /* 0x0000280001007983 */ /* 0x000ea20000100800 */
[----:B------:R-:W-:Y:S02]  /*1ac50*/  LEA R7, R22, R16, 0x3 ;  /* 0x0000001016077211 */ /* 0x000fe400078e18ff */
[----:B--2---:R-:W-:-:S04]  /*1ac60*/  SHF.L.U32 R0, R0, 0x1f, RZ ;  /* 0x0000001f00007819 */ /* 0x004fc800000006ff */
[----:B------:R1:W2:Y:S01]  /*1ac70*/  SYNCS.PHASECHK.TRANS64.TRYWAIT P2, [R7+URZ+0x31c50], R0 ;  /* 0x031c5000070075a7 */ /* 0x0002a2000804017f */
[----:B------:R-:W-:Y:S05]  /*1ac80*/  @!P0 BRA `(.L_x_10252) ;  /* 0x0000000000048947 */ /* 0x000fea0003800000 */
[----:B------:R-:W-:Y:S01]  /*1ac90*/  BPT.TRAP 0x1 ;  /* 0x000000040000795c */ /* 0x000fe20000300000 */
.L_x_10252:
[----:B-----5:R-:W3:Y:S01]  /*1aca0*/  LDL.LU R2, [R1+0x58] ;  /* 0x0000580001027983 */ /* 0x020ee20000300800 */
[----:B------:R-:W-:Y:S02]  /*1acb0*/  VIADD R16, R16, 0x200 ;  /* 0x0000020010107836 */ /* 0x000fe40000000000 */
[----:B------:R-:W-:-:S03]  /*1acc0*/  IMAD.MOV.U32 R3, RZ, RZ, -0x3ffffff0 ;  /* 0xc0000010ff037424 */ /* 0x000fc600078e00ff */
[----:B------:R-:W-:-:S04]  /*1acd0*/  SHF.R.U32.HI R16, RZ, 0x4, R16 ;  /* 0x00000004ff107819 */ /* 0x000fc80000011610 */
[----:B------:R-:W-:-:S04]  /*1ace0*/  LOP3.LUT R16, R16, 0x3fff, RZ, 0xc0, !PT ;  /* 0x00003fff10107812 */ /* 0x000fc800078ec0ff */
[----:B------:R-:W-:Y:S02]  /*1acf0*/  LOP3.LUT R5, R16, 0x2400000, RZ, 0xfc, !PT ;  /* 0x0240000010057812 */ /* 0x000fe400078efcff */
[----:B---3--:R-:W-:Y:S01]  /*1ad00*/  LOP3.LUT R2, R2, 0x10000, RZ, 0xfc, !PT ;  /* 0x0001000002027812 */ /* 0x008fe200078efcff */
[----:B--2---:R-:W-:Y:S06]  /*1ad10*/  @P2 BRA `(.L_x_10253) ;  /* 0x0000000000082947 */ /* 0x004fec0003800000 */
[----:B------:R-:W2:Y:S02]  /*1ad20*/  SYNCS.PHASECHK.TRANS64.TRYWAIT P0, [R7+URZ+0x31c50], R0 ;  /* 0x031c5000070075a7 */ /* 0x000ea4000800017f */
[----:B--2---:R-:W-:Y:S05]  /*1ad30*/  @!P0 BRA `(.L_x_10254) ;  /* 0x0000008800d08947 */ /* 0x004fea0003800000 */
.L_x_10253:
[----:B------:R-:W-:Y:S01]  /*1ad40*/  IMAD R4, R22, 0x6c0, R5 ;  /* 0x000006c016047824 */ /* 0x000fe200078e0205 */
[----:B------:R-:W1:Y:S01]  /*1ad50*/  LDL.LU R13, [R1+0x18] ;  /* 0x00001800010d7983 */ /* 0x000e620000300800 */
        /* <DEDUP_REMOVED lines=11> */
[----:B------:R-:W3:Y:S01]  /*1ae10*/  LDL.LU R6, [R1+0x2c] ;  /* 0x00002c0001067983 */ /* 0x000ee20000300800 */
[----:B------:R-:W-:Y:S01]  /*1ae20*/  MOV R3, 0xc0000010 ;  /* 0xc000001000037802 */ /* 0x000fe20000000f00 */
[----:B------:R-:W-:-:S02]  /*1ae30*/  IMAD.MOV.U32 R5, RZ, RZ, -0x7fffffe0 ;  /* 0x80000020ff057424 */ /* 0x000fc400078e00ff */
[----:B------:R-:W4:Y:S01]  /*1ae40*/  LDL.LU R12, [R1+0x28] ;  /* 0x00002800010c7983 */ /* 0x000f220000300800 */
[----:B------:R-:W-:-:S05]  /*1ae50*/  VIADD R22, R22, 0x1 ;  /* 0x0000000116167836 */ /* 0x000fca0000000000 */
        /* <DEDUP_REMOVED lines=9> */
[----:B------:R-:W-:Y:S01]  /*1aef0*/  ISETP.NE.AND P0, PT, R22, 0x2, PT ;  /* 0x000000021600780c */ /* 0x000fe20003f05270 */
        /* <DEDUP_REMOVED lines=17> */
[----:B------:R-:W-:Y:S01]  /*1b010*/  IMAD.MOV.U32 R11, RZ, RZ, -0x3ffffff0 ;  /* 0xc0000010ff0b7424 */ /* 0x000fe200078e00ff */
[----:B------:R-:W-:Y:S02]  /*1b020*/  R2UR UR6, R8 ;  /* 0x00000000080672ca */ /* 0x000fe400000e0000 */
[----:B------:R-:W-:Y:S01]  /*1b030*/  R2UR UR7, R9 ;  /* 0x00000000090772ca */ /* 0x000fe200000e0000 */
[----:B------:R-:W-:Y:S01]  /*1b040*/  IMAD.MOV.U32 R9, RZ, RZ, -0x7fffffe0 ;  /* 0x80000020ff097424 */ /* 0x000fe200078e00ff */
[----:B------:R-:W-:Y:S01]  /*1b050*/  IADD3 R8, R4, 0x100, RZ ;  /* 0x0000010004087810 */ /* 0x000fe20007ffe0ff */
[----:B-12---:R-:W1:Y:S02]  /*1b060*/  SHFL.BFLY PT, R0, R13, 0x2, 0x1f ;  /* 0x0c401f000d007f89 */ /* 0x006e6400000e0000 */
[----:B-1----:R-:W-:Y:S01]  /*1b070*/  FADD.FTZ R0, R0, R13 ;  /* 0x0000000d00007221 */ /* 0x002fe20000010000 */
        /* <DEDUP_REMOVED lines=46> */
[----:B---3--:R-:W1:Y:S01]  /*1b360*/  SHFL.BFLY PT, R2, R6, 0x2, 0x1f ;  /* 0x0c401f0006027f89 */ /* 0x008e6200000e0000 */
[----:B------:R-:W-:Y:S02]  /*1b370*/  R2UR UR5, R3 ;  /* 0x00000000030572ca */ /* 0x000fe400000e0000 */
[----:B------:R-:W-:Y:S01]  /*1b380*/  R2UR UR7, R5 ;  /* 0x00000000050772ca */ /* 0x000fe200000e0000 */
[----:B------:R-:W2:Y:S01]  /*1b390*/  SHFL.BFLY PT, R3, R0, 0x1, 0x1f ;  /* 0x0c201f0000037f89 */ /* 0x000ea200000e0000 */
[----:B------:R-:W-:Y:S01]  /*1b3a0*/  R2UR UR6, R4 ;  /* 0x00000000040672ca */ /* 0x000fe200000e0000 */
[----:B-1----:R-:W-:Y:S01]  /*1b3b0*/  FADD.FTZ R2, R2, R6 ;  /* 0x0000000602027221 */ /* 0x002fe20000010000 */
[----:B--2---:R-:W-:-:S04]  /*1b3c0*/  FADD.FTZ R9, R0, R3 ;  /* 0x0000000300097221 */ /* 0x004fc80000010000 */
[----:B------:R-:W1:Y:S01]  /*1b3d0*/  SHFL.BFLY PT, R5, R2, 0x1, 0x1f ;  /* 0x0c201f0002057f89 */ /* 0x000e6200000e0000 */
[----:B------:R-:W-:Y:S02]  /*1b3e0*/  SEL R0, RZ, 0x1, P0 ;  /* 0x00000001ff007807 */ /* 0x000fe40000000000 */
[----:B------:R-:W-:Y:S02]  /*1b3f0*/  FSETP.NE.FTZ.AND P2, PT, R9, RZ, PT ;  /* 0x000000ff0900720b */ /* 0x000fe40003f55000 */
[----:B----4-:R-:W-:-:S11]  /*1b400*/  LOP3.LUT R12, R12, R0, RZ, 0x3c, !PT ;  /* 0x000000000c0c7212 */ /* 0x010fd600078e3cff */
[----:B------:R-:W-:Y:S01]  /*1b410*/  @P2 MUFU.LG2 R4, R9 ;  /* 0x0000000900042308 */ /* 0x000fe20000000c00 */
[----:B-1----:R-:W-:Y:S01]  /*1b420*/  FADD.FTZ R10, R2, R5 ;  /* 0x00000005020a7221 */ /* 0x002fe20000010000 */
[----:B------:R-:W-:-:S04]  /*1b430*/  CS2R R2, SRZ ;  /* 0x0000000000027805 */ /* 0x000fc8000001ff00 */
[----:B------:R-:W-:Y:S02]  /*1b440*/  FSETP.NE.FTZ.AND P3, PT, R10, RZ, PT ;  /* 0x000000ff0a00720b */ /* 0x000fe40003f75000 */
[----:B------:R1:W-:Y:S02]  /*1b450*/  @P2 MUFU.RCP R3, R9 ;  /* 0x0000000900032308 */ /* 0x0003e40000001000 */
[----:B-1----:R-:W2:Y:S09]  /*1b460*/  LDL.LU R9, [R1+0x84] ;  /* 0x0000840001097983 */ /* 0x002eb20000300800 */
[----:B------:R-:W1:Y:S01]  /*1b470*/  @P3 MUFU.LG2 R6, R10 ;  /* 0x0000000a00063308 */ /* 0x000e620000000c00 */
[----:B------:R-:W-:-:S02]  /*1b480*/  WARPGROUP.DEPBAR.LE gsb0, 0x0 ;  /* 0x00008000000079c5 */ /* 0x000fc40000010000 */
[----:B------:R-:W-:-:S06]  /*1b490*/  WARPGROUP.ARRIVE ;  /* 0x00000000000079c5 */ /* 0x000fcc0000000000 */
[----:B------:R-:W-:Y:S01]  /*1b4a0*/  HGMMA.64x96x16.F32 R24, gdesc[UR4].tnspB, R24, gsb0 ;  /* 0x41600000041879f0 */ /* 0x000fe20008000818 */
[----:B------:R3:W-:Y:S01]  /*1b4b0*/  STL [R1+0x28], R12 ;  /* 0x0000280c01007387 */ /* 0x0007e20000100800 */
[----:B------:R-:W4:Y:S01]  /*1b4c0*/  @P3 MUFU.RCP R2, R10 ;  /* 0x0000000a00023308 */ /* 0x000f220000001000 */
[----:B------:R-:W-:Y:S02]  /*1b4d0*/  @!P1 VIADD R8, R7, 0x31c60 ;  /* 0x00031c6007089836 */ /* 0x000fe40000000000 */
[----:B-1----:R-:W-:Y:S01]  /*1b4e0*/  @P3 FMUL.FTZ R7, R6, 0.69314718246459960938 ;  /* 0x3f31721806073820 */ /* 0x002fe20000410000 */
[----:B------:R-:W-:Y:S02]  /*1b4f0*/  IMAD.MOV.U32 R72, RZ, RZ, -0x800000 ;  /* 0xff800000ff487424 */ /* 0x000fe400078e00ff */
[C---:B---3--:R-:W-:Y:S01]  /*1b500*/  @P3 FMUL.FTZ R12, R21.reuse, 0.69314718246459960938 ;  /* 0x3f317218150c3820 */ /* 0x048fe20000410000 */
[----:B------:R-:W-:Y:S01]  /*1b510*/  @!P1 PRMT R8, RZ, 0x654, R8 ;  /* 0x00000654ff089816 */ /* 0x000fe20000000008 */
[----:B------:R-:W-:-:S02]  /*1b520*/  @P2 FMUL.FTZ R5, R21, 0.69314718246459960938 ;  /* 0x3f31721815052820 */ /* 0x000fc40000410000 */
[----:B------:R-:W-:Y:S01]  /*1b530*/  @P3 FFMA.FTZ R72, R12, R74, R7 ;  /* 0x0000004a0c483223 */ /* 0x000fe20000010007 */
[----:B------:R-:W-:Y:S01]  /*1b540*/  @P2 FMUL.FTZ R4, R4, 0.69314718246459960938 ;  /* 0x3f31721804042820 */ /* 0x000fe20000410000 */
[----:B------:R-:W-:Y:S01]  /*1b550*/  IMAD.MOV.U32 R0, RZ, RZ, -0x800000 ;  /* 0xff800000ff007424 */ /* 0x000fe200078e00ff */
[----:B------:R-:W-:Y:S02]  /*1b560*/  SEL R22, R22, RZ, P0 ;  /* 0x000000ff16167207 */ /* 0x000fe40000000000 */
[----:B------:R-:W-:Y:S01]  /*1b570*/  @P2 FFMA.FTZ R0, R5, R20, R4 ;  /* 0x0000001405002223 */ /* 0x000fe20000010004 */
        /* <DEDUP_REMOVED lines=53> */
.L_x_10182:
[----:B------:R-:W2:Y:S01]  /*1b8d0*/  LDL R66, [R1+0x70] ;  /* 0x0000700001427983 */ /* 0x000ea20000100800 */
[----:B------:R-:W-:Y:S05]  /*1b8e0*/  WARPSYNC.ALL ;  /* 0x0000000000007948 */ /* 0x000fea0003800000 */
[----:B------:R-:W3:Y:S01]  /*1b8f0*/  S2UR UR5, SR_CgaCtaId ;  /* 0x00000000000579c3 */ /* 0x000ee20000008800 */
[----:B------:R-:W-:Y:S01]  /*1b900*/  UMOV UR4, 0x400 ;  /* 0x0000040000047882 */ /* 0x000fe20000000000 */
[----:B------:R-:W-:Y:S01]  /*1b910*/  BSSY B0, `(.L_x_10255) ;  /* 0x000018b000007945 */ /* 0x000fe20003800000 */
[----:B---3--:R-:W-:-:S06]  /*1b920*/  ULEA UR4, UR5, UR4, 0x18 ;  /* 0x0000000405047291 */ /* 0x008fcc000f8ec03f */
[----:B------:R-:W-:Y:S01]  /*1b930*/  IMAD.U32 R16, RZ, RZ, UR4 ;  /* 0x00000004ff107e24 */ /* 0x000fe2000f8e00ff */
[----:B------:R-:W-:Y:S06]  /*1b940*/  BAR.SYNC.DEFER_BLOCKING 0x5, 0x1a0 ;  /* 0x0146800000007b1d */ /* 0x000fec0000010000 */
[----:B01----:R-:W0:Y:S04]  /*1b950*/  LDS.128 R8, [R16+0x31cd0] ;  /* 0x031cd00010087984 */ /* 0x003e280000000c00 */
[----:B0-----:R0:W-:Y:S04]  /*1b960*/  STL.64 [R1+0x50], R8 ;  /* 0x0000500801007387 */ /* 0x0011e80000100a00 */
[----:B------:R0:W-:Y:S01]  /*1b970*/  STL.64 [R1+0x58], R10 ;  /* 0x0000580a01007387 */ /* 0x0001e20000100a00 */
[----:B--2---:R-:W-:Y:S01]  /*1b980*/  SHF.R.S32.HI R30, RZ, 0x1f, R66 ;  /* 0x0000001fff1e7819 */ /* 0x004fe20000011442 */
[----:B------:R-:W-:-:S03]  /*1b990*/  IMAD.SHL.U32 R50, R66, 0x4, RZ ;  /* 0x0000000442327824 */ /* 0x000fc600078e00ff */
[----:B------:R-:W-:Y:S01]  /*1b9a0*/  SHF.L.U64.HI R31, R66, 0x2, R30 ;  /* 0x00000002421f7819 */ /* 0x000fe2000001021e */
[----:B------:R-:W-:Y:S06]  /*1b9b0*/  BAR.ARV 0x4, 0x1a0 ;  /* 0x0106800000007b1d */ /* 0x000fec0000002000 */
[----:B0-----:R-:W-:Y:S05]  /*1b9c0*/  @P1 BRA `(.L_x_10256) ;  /* 0x0000000c00f41947 */ /* 0x001fea0003800000 */
[----:B------:R-:W2:Y:S01]  /*1b9d0*/  LDL R4, [R1+0x98] ;  /* 0x0000980001047983 */ /* 0x000ea20000100800 */
[----:B------:R-:W-:Y:S05]  /*1b9e0*/  WARPSYNC.ALL ;  /* 0x0000000000007948 */ /* 0x000fea0003800000 */
[----:B------:R-:W0:Y:S01]  /*1b9f0*/  S2R R5, SR_SWINHI ;  /* 0x0000000000057919 */ /* 0x000e220000002f00 */
[----:B------:R-:W-:Y:S01]  /*1ba00*/  F2FP.F16.F32.PACK_AB R6, R73, R6 ;  /* 0x000000064906723e */ /* 0x000fe200000000ff */
[----:B------:R-:W-:Y:S01]  /*1ba10*/  ULDC.64 UR4, c[0x0][0xbd8] ;  /* 0x0002f60000047ab9 */ /* 0x000fe20000000a00 */
[----:B------:R-:W-:Y:S01]  /*1ba20*/  F2FP.F16.F32.PACK_AB R27, R64, R27 ;  /* 0x0000001b401b723e */ /* 0x000fe200000000ff */
[----:B------:R-:W1:Y:S01]  /*1ba30*/  S2R R70, SR_TID.X ;  /* 0x0000000000467919 */ /* 0x000e620000002100 */
[----:B------:R-:W-:Y:S01]  /*1ba40*/  ULDC.64 UR6, c[0x0][0x208] ;  /* 0x0000820000067ab9 */ /* 0x000fe20000000a00 */
[----:B------:R-:W-:-:S02]  /*1ba50*/  MOV R2, R16 ;  /* 0x0000001000027202 */ /* 0x000fc40000000f00 */
[----:B0-----:R-:W-:Y:S01]  /*1ba60*/  MOV R3, R5 ;  /* 0x0000000500037202 */ /* 0x001fe20000000f00 */
[----:B-1----:R-:W-:Y:S01]  /*1ba70*/  VIADD R70, R70, 0xffffff80 ;  /* 0xffffff8046467836 */ /* 0x002fe20000000000 */
[----:B------:R-:W-:Y:S01]  /*1ba80*/  BAR.SYNC.DEFER_BLOCKING 0x1, 0x180 ;  /* 0x0046000000007b1d */ /* 0x000fe20000010000 */
[----:B--2---:R-:W-:-:S03]  /*1ba90*/  IMAD.WIDE R4, R4, 0x2, R2 ;  /* 0x0000000204047825 */ /* 0x004fc600078e0202 */
[C---:B------:R-:W-:Y:S02]  /*1baa0*/  IADD3 R59, P4, R4.reuse, 0x20, RZ ;  /* 0x00000020043b7810 */ /* 0x040fe40007f9e0ff */
[C---:B------:R-:W-:Y:S02]  /*1bab0*/  IADD3 R63, P3, R4.reuse, 0x3000, RZ ;  /* 0x00003000043f7810 */ /* 0x040fe40007f7e0ff */
[----:B------:R-:W-:Y:S01]  /*1bac0*/  LOP3.LUT R8, R59, 0x180, RZ, 0xc0, !PT ;  /* 0x000001803b087812 */ /* 0x000fe200078ec0ff */
[--C-:B------:R-:W-:Y:S01]  /*1bad0*/  IMAD.X R13, RZ, RZ, R5.reuse, P4 ;  /* 0x000000ffff0d7224 */ /* 0x100fe200020e0605 */
[----:B------:R-:W-:Y:S01]  /*1bae0*/  LOP3.LUT R9, R4, 0x180, RZ, 0xc0, !PT ;  /* 0x0000018004097812 */ /* 0x000fe200078ec0ff */
[----:B------:R-:W-:Y:S01]  /*1baf0*/  IMAD.X R15, RZ, RZ, R5, P3 ;  /* 0x000000ffff0f7224 */ /* 0x000fe200018e0605 */
[----:B------:R-:W-:Y:S02]  /*1bb00*/  SHF.R.U64 R8, R8, 0x3, RZ ;  /* 0x0000000308087819 */ /* 0x000fe400000012ff */
[----:B------:R-:W-:-:S02]  /*1bb10*/  IADD3 R67, P2, R4, 0x3020, RZ ;  /* 0x0000302004437810 */ /* 0x000fc40007f5e0ff */
[----:B------:R-:W-:Y:S02]  /*1bb20*/  IADD3 R62, P0, R4, 0x6020, RZ ;  /* 0x00006020043e7810 */ /* 0x000fe40007f1e0ff */
[----:B------:R-:W-:Y:S01]  /*1bb30*/  LOP3.LUT R12, R8, R59, RZ, 0x3c, !PT ;  /* 0x0000003b080c7212 */ /* 0x000fe200078e3cff */
[--C-:B------:R-:W-:Y:S01]  /*1bb40*/  IMAD.X R21, RZ, RZ, R5.reuse, P2 ;  /* 0x000000ffff157224 */ /* 0x100fe200010e0605 */
[----:B------:R-:W-:Y:S01]  /*1bb50*/  LOP3.LUT R8, R63, 0x180, RZ, 0xc0, !PT ;  /* 0x000001803f087812 */ /* 0x000fe200078ec0ff */
[----:B------:R-:W-:Y:S01]  /*1bb60*/  IMAD.X R11, RZ, RZ, R5, P0 ;  /* 0x000000ffff0b7224 */ /* 0x000fe200000e0605 */
[----:B------:R-:W-:Y:S02]  /*1bb70*/  IADD3 R71, P1, R4, 0x6000, RZ ;  /* 0x0000600004477810 */ /* 0x000fe40007f3e0ff */
[----:B------:R-:W-:Y:S02]  /*1bb80*/  SHF.R.U64 R9, R9, 0x3, RZ ;  /* 0x0000000309097819 */ /* 0x000fe400000012ff */
[----:B------:R-:W-:-:S02]  /*1bb90*/  LOP3.LUT R10, R67, 0x180, RZ, 0xc0, !PT ;  /* 0x00000180430a7812 */ /* 0x000fc400078ec0ff */
[----:B------:R-:W-:Y:S02]  /*1bba0*/  LOP3.LUT R59, R62, 0x180, RZ, 0xc0, !PT ;  /* 0x000001803e3b7812 */ /* 0x000fe400078ec0ff */
[----:B------:R-:W-:Y:S02]  /*1bbb0*/  SHF.R.U64 R8, R8, 0x3, RZ ;  /* 0x0000000308087819 */ /* 0x000fe400000012ff */
[----:B------:R-:W-:Y:S01]  /*1bbc0*/  LOP3.LUT R4, R9, R4, RZ, 0x3c, !PT ;  /* 0x0000000409047212 */ /* 0x000fe200078e3cff */
[----:B------:R-:W-:Y:S01]  /*1bbd0*/  IMAD.X R9, RZ, RZ, R5, P1 ;  /* 0x000000ffff097224 */ /* 0x000fe200008e0605 */
[----:B------:R-:W-:Y:S02]  /*1bbe0*/  LOP3.LUT R58, R71, 0x180, RZ, 0xc0, !PT ;  /* 0x00000180473a7812 */ /* 0x000fe400078ec0ff */
[----:B------:R-:W-:Y:S02]  /*1bbf0*/  SHF.R.U64 R10, R10, 0x3, RZ ;  /* 0x000000030a0a7819 */ /* 0x000fe400000012ff */
[----:B------:R-:W-:-:S02]  /*1bc00*/  SHF.R.U64 R59, R59, 0x3, RZ ;  /* 0x000000033b3b7819 */ /* 0x000fc400000012ff */
[----:B------:R-:W-:Y:S02]  /*1bc10*/  LOP3.LUT R14, R8, R63, RZ, 0x3c, !PT ;  /* 0x0000003f080e7212 */ /* 0x000fe400078e3cff */
[----:B------:R-:W-:Y:S02]  /*1bc20*/  SHF.R.U64 R58, R58, 0x3, RZ ;  /* 0x000000033a3a7819 */ /* 0x000fe400000012ff */
[----:B------:R-:W-:Y:S02]  /*1bc30*/  MOV R63, R4 ;  /* 0x00000004003f7202 */ /* 0x000fe40000000f00 */
[----:B------:R-:W-:Y:S02]  /*1bc40*/  LOP3.LUT R20, R10, R67, RZ, 0x3c, !PT ;  /* 0x000000430a147212 */ /* 0x000fe400078e3cff */
[----:B------:R-:W-:Y:S02]  /*1bc50*/  F2FP.F16.F32.PACK_AB R4, R78, R7 ;  /* 0x000000074e04723e */ /* 0x000fe400000000ff */
[----:B------:R-:W-:-:S02]  /*1bc60*/  LOP3.LUT R10, R59, R62, RZ, 0x3c, !PT ;  /* 0x0000003e3b0a7212 */ /* 0x000fc400078e3cff */
[----:B------:R-:W-:Y:S02]  /*1bc70*/  F2FP.F16.F32.PACK_AB R5, R79, R82 ;  /* 0x000000524f05723e */ /* 0x000fe400000000ff */
[----:B------:R-:W-:Y:S02]  /*1bc80*/  F2FP.F16.F32.PACK_AB R7, R69, R80 ;  /* 0x000000504507723e */ /* 0x000fe400000000ff */
[----:B------:R-:W-:Y:S02]  /*1bc90*/  MOV R62, R12 ;  /* 0x0000000c003e7202 */ /* 0x000fe40000000f00 */
[----:B------:R-:W-:Y:S01]  /*1bca0*/  MOV R59, R14 ;  /* 0x0000000e003b7202 */ /* 0x000fe20000000f00 */
[----:B------:R0:W-:Y:S01]  /*1bcb0*/  STSM.16.M88.4 [R63], R4 ;  /* 0x000000043f007844 */ /* 0x0001e20000000200 */
[----:B------:R-:W-:Y:S02]  /*1bcc0*/  LOP3.LUT R8, R58, R71, RZ, 0x3c, !PT ;  /* 0x000000473a087212 */ /* 0x000fe400078e3cff */
        /* <DEDUP_REMOVED lines=8> */
[----:B------:R-:W-:Y:S02]  /*1bd50*/  F2FP.F16.F32.PACK_AB R26, R76, R33 ;  /* 0x000000214c1a723e */ /* 0x000fe400000000ff */
[----:B------:R-:W-:Y:S02]  /*1bd60*/  ISETP.NE.U32.AND P1, PT, RZ, UR4, PT ;  /* 0x00000004ff007c0c */ /* 0x000fe4000bf25070 */
[----:B------:R-:W-:Y:S01]  /*1bd70*/  IADD3 R20, P0, R50, UR4, RZ ;  /* 0x0000000432147c10 */ /* 0x000fe2000ff1e0ff */
[----:B------:R-:W-:Y:S01]  /*1bd80*/  STSM.16.M88.4 [R59], R24 ;  /* 0x000000183b007844 */ /* 0x000fe20000000200 */
[----:B------:R-:W-:Y:S02]  /*1bd90*/  MOV R33, R8 ;  /* 0x0000000800217202 */ /* 0x000fe40000000f00 */
[----:B------:R-:W-:Y:S02]  /*1bda0*/  MOV R32, R10 ;  /* 0x0000000a00207202 */ /* 0x000fe40000000f00 */
[----:B0-----:R-:W-:-:S02]  /*1bdb0*/  F2FP.F16.F32.PACK_AB R4, R45, R36 ;  /* 0x000000242d04723e */ /* 0x001fc400000000ff */
[----:B------:R-:W-:Y:S02]  /*1bdc0*/  F2FP.F16.F32.PACK_AB R5, R56, R47 ;  /* 0x0000002f3805723e */ /* 0x000fe400000000ff */
[----:B------:R-:W-:Y:S02]  /*1bdd0*/  F2FP.F16.F32.PACK_AB R6, R48, R37 ;  /* 0x000000253006723e */ /* 0x000fe400000000ff */
[----:B------:R-:W-:Y:S02]  /*1bde0*/  F2FP.F16.F32.PACK_AB R7, R55, R46 ;  /* 0x0000002e3707723e */ /* 0x000fe400000000ff */
[----:B------:R-:W-:Y:S02]  /*1bdf0*/  F2FP.F16.F32.PACK_AB R8, R49, R40 ;  /* 0x000000283108723e */ /* 0x000fe400000000ff */
[----:B------:R-:W-:Y:S01]  /*1be00*/  F2FP.F16.F32.PACK_AB R9, R54, R43 ;  /* 0x0000002b3609723e */ /* 0x000fe200000000ff */
[----:B------:R0:W-:Y:S01]  /*1be10*/  STSM.16.M88.4 [R58], R4 ;  /* 0x000000043a007844 */ /* 0x0001e20000000200 */
[----:B------:R-:W-:Y:S01]  /*1be20*/  F2FP.F16.F32.PACK_AB R10, R52, R41 ;  /* 0x00000029340a723e */ /* 0x000fe200000000ff */
[----:B------:R-:W-:Y:S01]  /*1be30*/  IMAD.MOV.U32 R41, RZ, RZ, RZ ;  /* 0x000000ffff297224 */ /* 0x000fe200078e00ff */
[----:B------:R-:W-:-:S02]  /*1be40*/  F2FP.F16.F32.PACK_AB R11, R51, R42 ;  /* 0x0000002a330b723e */ /* 0x000fc400000000ff */
[----:B-1----:R-:W-:Y:S02]  /*1be50*/  F2FP.F16.F32.PACK_AB R12, R53, R44 ;  /* 0x0000002c350c723e */ /* 0x002fe400000000ff */
[----:B------:R-:W-:Y:S01]  /*1be60*/  F2FP.F16.F32.PACK_AB R13, R39, R34 ;  /* 0x00000022270d723e */ /* 0x000fe200000000ff */
[----:B------:R1:W-:Y:S01]  /*1be70*/  STSM.16.M88.4 [R33], R8 ;  /* 0x0000000821007844 */ /* 0x0003e20000000200 */
[----:B------:R-:W-:Y:S02]  /*1be80*/  F2FP.F16.F32.PACK_AB R14, R29, R28 ;  /* 0x0000001c1d0e723e */ /* 0x000fe400000000ff */
[----:B------:R-:W-:Y:S02]  /*1be90*/  F2FP.F16.F32.PACK_AB R15, R38, R35 ;  /* 0x00000023260f723e */ /* 0x000fe400000000ff */
[----:B------:R-:W-:Y:S02]  /*1bea0*/  ISETP.NE.AND.EX P1, PT, RZ, UR5, PT, P1 ;  /* 0x00000005ff007c0c */ /* 0x000fe4000bf25310 */
[----:B------:R-:W-:Y:S01]  /*1beb0*/  IADD3.X R21, R31, UR5, RZ, P0, !PT ;  /* 0x000000051f157c10 */ /* 0x000fe200087fe4ff */
[----:B------:R-:W-:Y:S01]  /*1bec0*/  ULDC.64 UR4, c[0x0][0xbe0] ;  /* 0x0002f80000047ab9 */ /* 0x000fe20000000a00 */
[----:B------:R1:W-:Y:S01]  /*1bed0*/  STSM.16.M88.4 [R32], R12 ;  /* 0x0000000c20007844 */ /* 0x0003e20000000200 */
[----:B------:R-:W-:Y:S01]  /*1bee0*/  BAR.SYNC.DEFER_BLOCKING 0x1, 0x180 ;  /* 0x0046000000007b1d */ /* 0x000fe20000010000 */
[----:B------:R-:W-:-:S04]  /*1bef0*/  ISETP.NE.U32.AND P0, PT, RZ, UR4, PT ;  /* 0x00000004ff007c0c */ /* 0x000fc8000bf05070 */
[----:B------:R-:W-:Y:S02]  /*1bf00*/  ISETP.NE.AND.EX P0, PT, RZ, UR5, PT, P0 ;  /* 0x00000005ff007c0c */ /* 0x000fe4000bf05300 */
[----:B0-----:R-:W-:-:S11]  /*1bf10*/  SHF.R.S32.HI R4, RZ, 0x1f, R70 ;  /* 0x0000001fff047819 */ /* 0x001fd60000011446 */
[----:B------:R-:W-:Y:S01]  /*1bf20*/  @P0 IADD3 R50, P2, R50, UR4, RZ ;  /* 0x0000000432320c10 */ /* 0x000fe2000ff5e0ff */
[----:B------:R-:W-:Y:S02]  /*1bf30*/  ULDC UR4, c[0x0][0xa88] ;  /* 0x0002a20000047ab9 */ /* 0x000fe40000000800 */
[----:B------:R-:W-:Y:S01]  /*1bf40*/  IMAD.U32 R40, RZ, RZ, UR4 ;  /* 0x00000004ff287e24 */ /* 0x000fe2000f8e00ff */
[----:B------:R-:W-:Y:S01]  /*1bf50*/  @P0 IADD3.X R51, R31, UR5, RZ, P2, !PT ;  /* 0x000000051f330c10 */ /* 0x000fe200097fe4ff */
[----:B------:R1:W5:Y:S01]  /*1bf60*/  @P1 LDG.E R41, desc[UR6][R20.64] ;  /* 0x0000000614291981 */ /* 0x000362000c1e1900 */
[----:B------:R-:W-:-:S03]  /*1bf70*/  LEA.HI R4, R4, R70, RZ, 0x7 ;  /* 0x0000004604047211 */ /* 0x000fc600078f38ff */
[----:B------:R1:W5:Y:S01]  /*1bf80*/  @P0 LDG.E R40, desc[UR6][R50.64] ;  /* 0x0000000632280981 */ /* 0x000362000c1e1900 */
[----:B------:R-:W-:Y:S05]  /*1bf90*/  @P0 BRA `(.L_x_10257) ;  /* 0x0000000000140947 */ /* 0x000fea0003800000 */
[----:B------:R-:W-:Y:S05]  /*1bfa0*/  @!P1 BRA `(.L_x_10257) ;  /* 0x0000000000109947 */ /* 0x000fea0003800000 */
[----:B------:R-:W-:Y:S02]  /*1bfb0*/  ULDC.64 UR4, c[0x0][0x208] ;  /* 0x0000820000047ab9 */ /* 0x000fe40000000a00 */
[----:B------:R-:W2:Y:S04]  /*1bfc0*/  LDG.E R5, desc[UR4][R20.64] ;  /* 0x0000000414057981 */ /* 0x000ea8000c1e1900 */
[----:B-----5:R-:W2:Y:S02]  /*1bfd0*/  LDG.E R40, desc[UR4][R20.64+0x4] ;  /* 0x0000040414287981 */ /* 0x020ea4000c1e1900 */
[----:B--2---:R-:W-:-:S07]  /*1bfe0*/  IADD3 R40, -R5, R40, RZ ;  /* 0x0000002805287210 */ /* 0x004fce0007ffe1ff */
.L_x_10257:
[----:B------:R-:W2:Y:S01]  /*1bff0*/  LDL.64 R6, [R1+0x78] ;  /* 0x0000780001067983 */ /* 0x000ea20000100a00 */
[----:B------:R-:W-:-:S03]  /*1c000*/  ULDC.64 UR4, c[0x0][0xb70] ;  /* 0x0002dc0000047ab9 */ /* 0x000fc60000000a00 */
[----:B-1----:R-:W3:Y:S04]  /*1c010*/  LDL R8, [R1+0x6c] ;  /* 0x00006c0001087983 */ /* 0x002ee80000100800 */
[----:B------:R-:W4:Y:S04]  /*1c020*/  LDL.LU R50, [R1+0x80] ;  /* 0x0000800001327983 */ /* 0x000f280000300800 */
[----:B------:R-:W2:Y:S04]  /*1c030*/  LDL.64 R48, [R1+0x78] ;  /* 0x0000780001307983 */ /* 0x000ea80000100a00 */
[----:B------:R-:W3:Y:S04]  /*1c040*/  LDL.LU R47, [R1+0x88] ;  /* 0x00008800012f7983 */ /* 0x000ee80000300800 */
[----:B------:R-:W3:Y:S01]  /*1c050*/  LDL R46, [R1+0x60] ;  /* 0x00006000012e7983 */ /* 0x000ee20000100800 */
[--C-:B-----5:R-:W-:Y:S01]  /*1c060*/  SHF.R.S32.HI R21, RZ, 0x1f, R41.reuse ;  /* 0x0000001fff157819 */ /* 0x120fe20000011429 */
[----:B------:R-:W-:Y:S01]  /*1c070*/  IMAD.MOV.U32 R20, RZ, RZ, R41 ;  /* 0x000000ffff147224 */ /* 0x000fe200078e0029 */
[----:B------:R-:W-:Y:S01]  /*1c080*/  SEL R44, R30, RZ, !P1 ;  /* 0x000000ff1e2c7207 */ /* 0x000fe20004800000 */
[----:B------:R-:W-:Y:S01]  /*1c090*/  ULDC.64 UR6, c[0x0][0x208] ;  /* 0x0000820000067ab9 */ /* 0x000fe20000000a00 */
[----:B------:R-:W-:Y:S01]  /*1c0a0*/  SEL R45, R66, RZ, !P1 ;  /* 0x000000ff422d7207 */ /* 0x000fe20004800000 */
[----:B------:R-:W-:Y:S01]  /*1c0b0*/  BSSY B1, `(.L_x_10258) ;  /* 0x0000074000017945 */ /* 0x000fe20003800000 */
[----:B----4-:R-:W-:Y:S01]  /*1c0c0*/  SHF.R.S32.HI R43, RZ, 0x1f, R50 ;  /* 0x0000001fff2b7819 */ /* 0x010fe20000011432 */
[----:B--2---:R-:W-:Y:S01]  /*1c0d0*/  IMAD.MOV.U32 R48, RZ, RZ, R6 ;  /* 0x000000ffff307224 */ /* 0x004fe200078e0006 */
[----:B------:R-:W-:-:S03]  /*1c0e0*/  LOP3.LUT R6, R4, 0xffffff80, RZ, 0xc0, !PT ;  /* 0xffffff8004067812 */ /* 0x000fc600078ec0ff */
[----:B------:R-:W-:Y:S02]  /*1c0f0*/  IMAD R4, R43, UR4, RZ ;  /* 0x000000042b047c24 */ /* 0x000fe4000f8e02ff */
[----:B---3--:R-:W-:Y:S02]  /*1c100*/  IMAD R11, R47, 0xc0, R8 ;  /* 0x000000c02f0b7824 */ /* 0x008fe400078e0208 */
[----:B------:R-:W-:Y:S02]  /*1c110*/  IMAD R7, R50, UR5, R4 ;  /* 0x0000000532077c24 */ /* 0x000fe4000f8e0204 */
[----:B------:R-:W-:Y:S02]  /*1c120*/  IMAD R5, R48, 0x20, R46 ;  /* 0x0000002030057824 */ /* 0x000fe400078e022e */
[----:B------:R-:W-:Y:S02]  /*1c130*/  IMAD.IADD R6, R70, 0x1, -R6 ;  /* 0x0000000146067824 */ /* 0x000fe400078e0a06 */
[----:B------:R-:W-:-:S03]  /*1c140*/  IMAD.WIDE R2, R5, 0x2, R2 ;  /* 0x0000000205027825 */ /* 0x000fc600078e0202 */
[----:B------:R-:W-:Y:S01]  /*1c150*/  LOP3.LUT P0, RZ, R6, 0x3, RZ, 0xc0, !PT ;  /* 0x0000000306ff7812 */ /* 0x000fe2000780c0ff */
[----:B------:R-:W-:Y:S01]  /*1c160*/  IMAD.WIDE.U32 R4, R50, UR4, R20 ;  /* 0x0000000432047c25 */ /* 0x000fe2000f8e0014 */
[----:B------:R-:W-:Y:S01]  /*1c170*/  ULDC.64 UR4, c[0x0][0xb78] ;  /* 0x0002de0000047ab9 */ /* 0x000fe20000000a00 */
[----:B------:R-:W-:Y:S02]  /*1c180*/  IADD3 R9, P2, R2, 0x1800, RZ ;  /* 0x0000180002097810 */ /* 0x000fe40007f5e0ff */
[----:B------:R-:W-:Y:S01]  /*1c190*/  IMAD.IADD R5, R5, 0x1, R7 ;  /* 0x0000000105057824 */ /* 0x000fe200078e0207 */
[----:B------:R-:W-:Y:S01]  /*1c1a0*/  SHF.R.S32.HI R7, RZ, 0x1f, R11 ;  /* 0x0000001fff077819 */ /* 0x000fe2000001140b */
[----:B------:R-:W-:Y:S01]  /*1c1b0*/  IMAD R6, R44, UR4, RZ ;  /* 0x000000042c067c24 */ /* 0x000fe2000f8e02ff */
[----:B------:R-:W-:Y:S01]  /*1c1c0*/  LOP3.LUT R8, R9, 0x180, RZ, 0xc0, !PT ;  /* 0x0000018009087812 */ /* 0x000fe200078ec0ff */
[----:B------:R-:W-:Y:S01]  /*1c1d0*/  IMAD.WIDE.U32 R4, R45, UR4, R4 ;  /* 0x000000042d047c25 */ /* 0x000fe2000f8e0004 */
[----:B------:R-:W-:-:S02]  /*1c1e0*/  IADD3 R13, P1, R2, 0x3000, RZ ;  /* 0x00003000020d7810 */ /* 0x000fc40007f3e0ff */
[----:B------:R-:W-:Y:S01]  /*1c1f0*/  SHF.R.U64 R8, R8, 0x3, RZ ;  /* 0x0000000308087819 */ /* 0x000fe200000012ff */
[----:B------:R-:W-:Y:S01]  /*1c200*/  IMAD R6, R45, UR5, R6 ;  /* 0x000000052d067c24 */ /* 0x000fe2000f8e0206 */
[----:B------:R-:W-:Y:S01]  /*1c210*/  IADD3 R4, P3, R11, R4, RZ ;  /* 0x000000040b047210 */ /* 0x000fe20007f7e0ff */
[----:B------:R-:W-:Y:S01]  /*1c220*/  ULDC.64 UR4, c[0x0][0xb40] ;  /* 0x0002d00000047ab9 */ /* 0x000fe20000000a00 */
[----:B------:R-:W-:Y:S01]  /*1c230*/  LOP3.LUT R8, R8, R9, RZ, 0x3c, !PT ;  /* 0x0000000908087212 */ /* 0x000fe200078e3cff */
[----:B------:R-:W-:Y:S01]  /*1c240*/  IMAD.X R9, RZ, RZ, R3, P2 ;  /* 0x000000ffff097224 */ /* 0x000fe200010e0603 */
[----:B------:R-:W-:Y:S01]  /*1c250*/  IADD3.X R7, R7, R5, R6, P3, !PT ;  /* 0x0000000507077210 */ /* 0x000fe20001ffe406 */
[----:B------:R-:W-:Y:S01]  /*1c260*/  VIADD R5, R11, 0x8 ;  /* 0x000000080b057836 */ /* 0x000fe20000000000 */
[----:B------:R-:W-:Y:S02]  /*1c270*/  LEA R38, P3, R4, UR4, 0x2 ;  /* 0x0000000404267c11 */ /* 0x000fe4000f8610ff */
[----:B------:R-:W-:-:S02]  /*1c280*/  IADD3 R25, P5, R2, 0x4800, RZ ;  /* 0x0000480002197810 */ /* 0x000fc40007fbe0ff */
[----:B------:R-:W-:Y:S01]  /*1c290*/  LEA.HI.X R39, R4, UR5, R7, 0x2, P3 ;  /* 0x0000000504277c11 */ /* 0x000fe200098f1407 */
[----:B------:R-:W-:Y:S01]  /*1c2a0*/  ULDC.64 UR4, c[0x0][0xaa0] ;  /* 0x0002a80000047ab9 */ /* 0x000fe20000000a00 */
[C---:B------:R-:W-:Y:S02]  /*1c2b0*/  IADD3 R29, P4, R2.reuse, 0x6000, RZ ;  /* 0x00006000021d7810 */ /* 0x040fe40007f9e0ff */
[C---:B------:R-:W-:Y:S02]  /*1c2c0*/  LOP3.LUT R4, R2.reuse, 0x180, RZ, 0xc0, !PT ;  /* 0x0000018002047812 */ /* 0x040fe400078ec0ff */
[----:B------:R-:W-:Y:S02]  /*1c2d0*/  IADD3 R7, P2, R2, 0x7800, RZ ;  /* 0x0000780002077810 */ /* 0x000fe40007f5e0ff */
[-C--:B------:R-:W-:Y:S02]  /*1c2e0*/  ISETP.GE.OR P3, PT, R11, R40.reuse, P0 ;  /* 0x000000280b00720c */ /* 0x080fe40000766670 */
[----:B------:R-:W-:Y:S01]  /*1c2f0*/  ISETP.GE.OR P0, PT, R5, R40, P0 ;  /* 0x000000280500720c */ /* 0x000fe20000706670 */
[----:B------:R-:W-:Y:S01]  /*1c300*/  IMAD.X R33, RZ, RZ, R3, P2 ;  /* 0x000000ffff217224 */ /* 0x000fe200010e0603 */
[----:B------:R-:W-:-:S02]  /*1c310*/  LOP3.LUT R12, R13, 0x180, RZ, 0xc0, !PT ;  /* 0x000001800d0c7812 */ /* 0x000fc400078ec0ff */
[----:B------:R-:W-:Y:S02]  /*1c320*/  LOP3.LUT R24, R25, 0x180, RZ, 0xc0, !PT ;  /* 0x0000018019187812 */ /* 0x000fe400078ec0ff */
[----:B------:R-:W-:Y:S02]  /*1c330*/  LOP3.LUT R28, R29, 0x180, RZ, 0xc0, !PT ;  /* 0x000001801d1c7812 */ /* 0x000fe400078ec0ff */
[----:B------:R-:W-:Y:S02]  /*1c340*/  SHF.R.U64 R5, R4, 0x3, RZ ;  /* 0x0000000304057819 */ /* 0x000fe400000012ff */
[----:B------:R-:W-:Y:S01]  /*1c350*/  LOP3.LUT R4, R7, 0x180, RZ, 0xc0, !PT ;  /* 0x0000018007047812 */ /* 0x000fe200078ec0ff */
[----:B------:R-:W-:Y:S01]  /*1c360*/  @!P3 STG.E desc[UR6][R38.64], R0 ;  /* 0x000000002600b986 */ /* 0x000fe2000c101906 */
[----:B------:R-:W-:Y:S02]  /*1c370*/  SHF.R.U64 R12, R12, 0x3, RZ ;  /* 0x000000030c0c7819 */ /* 0x000fe400000012ff */
[----:B------:R-:W-:Y:S01]  /*1c380*/  SHF.R.U64 R24, R24, 0x3, RZ ;  /* 0x0000000318187819 */ /* 0x000fe200000012ff */
[----:B------:R0:W-:Y:S01]  /*1c390*/  @!P0 STG.E desc[UR6][R38.64+0x20], R72 ;  /* 0x0000204826008986 */ /* 0x0001e2000c101906 */
[----:B------:R-:W-:-:S02]  /*1c3a0*/  SHF.R.U64 R28, R28, 0x3, RZ ;  /* 0x000000031c1c7819 */ /* 0x000fc400000012ff */
[----:B------:R-:W-:Y:S01]  /*1c3b0*/  SHF.R.U64 R4, R4, 0x3, RZ ;  /* 0x0000000304047819 */ /* 0x000fe200000012ff */
[----:B------:R-:W5:Y:S01]  /*1c3c0*/  LD.E.128 R8, desc[UR6][R8.64] ;  /* 0x0000000608087980 */ /* 0x000f62000c101d00 */
        /* <DEDUP_REMOVED lines=9> */
[--C-:B------:R-:W-:Y:S01]  /*1c460*/  IMAD.MOV.U32 R36, RZ, RZ, R46.reuse ;  /* 0x000000ffff247224 */ /* 0x100fe200078e002e */
[----:B------:R-:W-:Y:S01]  /*1c470*/  SHF.R.S32.HI R37, RZ, 0x1f, R46 ;  /* 0x0000001fff257819 */ /* 0x000fe2000001142e */
[----:B------:R-:W5:Y:S01]  /*1c480*/  LD.E.128 R24, desc[UR6][R24.64] ;  /* 0x0000000618187980 */ /* 0x000f62000c101d00 */
[----:B------:R-:W-:-:S03]  /*1c490*/  IMAD R42, R21, UR4, RZ ;  /* 0x00000004152a7c24 */ /* 0x000fc6000f8e02ff */
[----:B------:R1:W5:Y:S01]  /*1c4a0*/  LD.E.128 R4, desc[UR6][R2.64] ;  /* 0x0000000602047980 */ /* 0x000362000c101d00 */
[----:B------:R-:W-:-:S03]  /*1c4b0*/  SHF.R.S32.HI R49, RZ, 0x1f, R48 ;  /* 0x0000001fff317819 */ /* 0x000fc60000011430 */
        /* <DEDUP_REMOVED lines=8> */
[----:B------:R-:W-:-:S03]  /*1c540*/  IMAD.WIDE.U32 R20, R41, UR4, R36 ;  /* 0x0000000429147c25 */ /* 0x000fc6000f8e0024 */
[----:B------:R3:W-:Y:S01]  /*1c550*/  STL [R1+0x7c], R49 ;  /* 0x00007c3101007387 */ /* 0x0007e20000100800 */
[----:B------:R-:W-:Y:S01]  /*1c560*/  IMAD R41, R41, UR5, R42 ;  /* 0x0000000529297c24 */ /* 0x000fe2000f8e022a */
[----:B------:R-:W-:Y:S01]  /*1c570*/  ULDC.64 UR4, c[0x0][0xae0] ;  /* 0x0002b80000047ab9 */ /* 0x000fe20000000a00 */
[----:B0-----:R-:W-:Y:S02]  /*1c580*/  IMAD R39, R47, -0xc0, R40 ;  /* 0xffffff402f277824 */ /* 0x001fe400078e0228 */
[----:B-1----:R-:W-:Y:S02]  /*1c590*/  IMAD R2, R43, UR4, RZ ;  /* 0x000000042b027c24 */ /* 0x002fe4000f8e02ff */
[----:B------:R-:W-:Y:S01]  /*1c5a0*/  IMAD.IADD R21, R21, 0x1, R41 ;  /* 0x0000000115157824 */ /* 0x000fe200078e0229 */
[----:B------:R-:W-:Y:S01]  /*1c5b0*/  ISETP.GE.AND P0, PT, R48, R39, PT ;  /* 0x000000273000720c */ /* 0x000fe20003f06270 */
[C---:B------:R-:W-:Y:S02]  /*1c5c0*/  IMAD R37, R50.reuse, UR5, R2 ;  /* 0x0000000532257c24 */ /* 0x040fe4000f8e0202 */
[----:B------:R-:W-:Y:S01]  /*1c5d0*/  IMAD.WIDE.U32 R2, R50, UR4, R20 ;  /* 0x0000000432027c25 */ /* 0x000fe2000f8e0014 */
[----:B------:R-:W-:-:S03]  /*1c5e0*/  ULDC.64 UR4, c[0x0][0xae8] ;  /* 0x0002ba0000047ab9 */ /* 0x000fc60000000a00 */
[----:B------:R-:W-:Y:S02]  /*1c5f0*/  VIADD R0, R16, 0x31c20 ;  /* 0x00031c2010007836 */ /* 0x000fe40000000000 */
[----:B------:R-:W-:Y:S02]  /*1c600*/  VIADD R36, R48, 0x60 ;  /* 0x0000006030247836 */ /* 0x000fe40000000000 */
[----:B------:R-:W-:Y:S02]  /*1c610*/  IMAD.IADD R3, R3, 0x1, R37 ;  /* 0x0000000103037824 */ /* 0x000fe400078e0225 */
[----:B------:R-:W-:Y:S01]  /*1c620*/  IMAD R20, R44, UR4, RZ ;  /* 0x000000042c147c24 */ /* 0x000fe2000f8e02ff */
[----:B------:R-:W-:Y:S02]  /*1c630*/  PRMT R0, RZ, 0x654, R0 ;  /* 0x00000654ff007816 */ /* 0x000fe40000000000 */
[----:B------:R-:W-:Y:S01]  /*1c640*/  ISETP.GE.AND P3, PT, R36, R39, PT ;  /* 0x000000272400720c */ /* 0x000fe20003f66270 */
[C---:B------:R-:W-:Y:S01]  /*1c650*/  IMAD R39, R45.reuse, UR5, R20 ;  /* 0x000000052d277c24 */ /* 0x040fe2000f8e0214 */
[----:B--2---:R3:W-:Y:S01]  /*1c660*/  SYNCS.ARRIVE.TRANS64.RED.A1T0 RZ, [R0+URZ], RZ ;  /* 0x000000ff00ff79a7 */ /* 0x0047e2000810043f */
[----:B------:R-:W-:-:S04]  /*1c670*/  IMAD.WIDE.U32 R36, R45, UR4, R2 ;  /* 0x000000042d247c25 */ /* 0x000fc8000f8e0002 */
[----:B------:R-:W-:Y:S01]  /*1c680*/  IMAD.WIDE R20, R47, 0xc0, R48 ;  /* 0x000000c02f147825 */ /* 0x000fe200078e0230 */
[----:B------:R-:W-:Y:S01]  /*1c690*/  IADD3 R41, R37, R39, RZ ;  /* 0x0000002725297210 */ /* 0x000fe20007ffe0ff */
[----:B------:R-:W-:Y:S06]  /*1c6a0*/  @P0 BRA `(.L_x_10259) ;  /* 0x0000000000500947 */ /* 0x000fec0003800000 */
[----:B------:R-:W-:Y:S01]  /*1c6b0*/  ULDC.64 UR6, c[0x0][0xad8] ;  /* 0x0002b60000067ab9 */ /* 0x000fe20000000a00 */
[C---:B---3--:R-:W-:Y:S01]  /*1c6c0*/  VIADD R0, R46.reuse, 0x20 ;  /* 0x000000202e007836 */ /* 0x048fe20000000000 */
        /* <DEDUP_REMOVED lines=18> */
.L_x_10259:
[----:B------:R-:W-:Y:S05]  /*1c7f0*/  BSYNC B1 ;  /* 0x0000000000017941 */ /* 0x000fea0003800000 */
.L_x_10258:
[----:B------:R-:W-:Y:S05]  /*1c800*/  @P3 BRA `(.L_x_10260) ;  /* 0x00000008006c3947 */ /* 0x000fea0003800000 */
[----:B0----5:R-:W-:Y:S01]  /*1c810*/  IADD3 R5, P0, R20, 0x60, RZ ;  /* 0x0000006014057810 */ /* 0x021fe20007f1e0ff */
[----:B------:R-:W-:Y:S01]  /*1c820*/  ULDC.64 UR4, c[0x0][0xad8] ;  /* 0x0002b60000047ab9 */ /* 0x000fe20000000a00 */
[----:B------:R-:W-:Y:S01]  /*1c830*/  IMAD.MOV.U32 R2, RZ, RZ, R36 ;  /* 0x000000ffff027224 */ /* 0x000fe200078e0024 */
[----:B------:R-:W-:Y:S01]  /*1c840*/  ULDC.64 UR6, c[0x0][0xa80] ;  /* 0x0002a00000067ab9 */ /* 0x000fe20000000a00 */
[----:B------:R-:W-:Y:S01]  /*1c850*/  IMAD.MOV.U32 R3, RZ, RZ, R41 ;  /* 0x000000ffff037224 */ /* 0x000fe200078e0029 */
[----:B------:R-:W-:Y:S01]  /*1c860*/  ULDC.64 UR8, c[0x0][0x208] ;  /* 0x0000820000087ab9 */ /* 0x000fe20000000a00 */
[----:B------:R-:W-:Y:S02]  /*1c870*/  IMAD.X R20, RZ, RZ, R21, P0 ;  /* 0x000000ffff147224 */ /* 0x000fe400000e0615 */
[----:B---3--:R-:W-:Y:S02]  /*1c880*/  VIADD R0, R46, 0x20 ;  /* 0x000000202e007836 */ /* 0x008fe40000000000 */
[----:B------:R-:W-:-:S02]  /*1c890*/  IMAD R20, R20, UR4, RZ ;  /* 0x0000000414147c24 */ /* 0x000fc4000f8e02ff */
[C---:B------:R-:W-:Y:S01]  /*1c8a0*/  IMAD.WIDE.U32 R2, R5.reuse, UR4, R2 ;  /* 0x0000000405027c25 */ /* 0x040fe2000f8e0002 */
[----:B------:R-:W-:Y:S02]  /*1c8b0*/  ULDC UR4, c[0x0][0xa8c] ;  /* 0x0002a30000047ab9 */ /* 0x000fe40000000800 */
[----:B------:R-:W-:Y:S01]  /*1c8c0*/  ISETP.GE.AND P2, PT, R0, UR4, PT ;  /* 0x0000000400007c0c */ /* 0x000fe2000bf46270 */
[----:B------:R-:W-:Y:S01]  /*1c8d0*/  IMAD R5, R5, UR5, R20 ;  /* 0x0000000505057c24 */ /* 0x000fe2000f8e0214 */
[----:B------:R-:W-:Y:S01]  /*1c8e0*/  LEA R4, P0, R2, UR6, 0x1 ;  /* 0x0000000602047c11 */ /* 0x000fe2000f8008ff */
[C---:B------:R-:W-:Y:S01]  /*1c8f0*/  VIADD R0, R46.reuse, 0x40 ;  /* 0x000000402e007836 */ /* 0x040fe20000000000 */
[----:B------:R-:W-:Y:S01]  /*1c900*/  ISETP.GE.AND P1, PT, R46, UR4, PT ;  /* 0x000000042e007c0c */ /* 0x000fe2000bf26270 */
        /* <DEDUP_REMOVED lines=9> */
.L_x_10256:
[----:B------:R-:W0:Y:S01]  /*1c9a0*/  S2R R0, SR_TID.X ;  /* 0x0000000000007919 */ /* 0x000e220000002100 */
[----:B------:R-:W-:Y:S01]  /*1c9b0*/  ULDC.64 UR4, c[0x0][0xbd8] ;  /* 0x0002f60000047ab9 */ /* 0x000fe20000000a00 */
[----:B------:R-:W-:Y:S01]  /*1c9c0*/  IMAD.MOV.U32 R7, RZ, RZ, RZ ;  /* 0x000000ffff077224 */ /* 0x000fe200078e00ff */
[----:B------:R-:W-:Y:S01]  /*1c9d0*/  ISETP.NE.U32.AND P0, PT, RZ, UR4, PT ;  /* 0x00000004ff007c0c */ /* 0x000fe2000bf05070 */
[----:B------:R-:W-:Y:S01]  /*1c9e0*/  ULDC.64 UR6, c[0x0][0x208] ;  /* 0x0000820000067ab9 */ /* 0x000fe20000000a00 */
        /* <DEDUP_REMOVED lines=9> */
[----:B0-----:R-:W-:-:S02]  /*1ca80*/  VIADD R4, R0, 0xffffff80 ;  /* 0xffffff8000047836 */ /* 0x001fc40000000000 */
[----:B------:R-:W-:Y:S01]  /*1ca90*/  @P1 IADD3.X R51, R31, UR5, RZ, P2, !PT ;  /* 0x000000051f331c10 */ /* 0x000fe200097fe4ff */
[----:B------:R-:W-:Y:S02]  /*1caa0*/  IMAD.U32 R0, RZ, RZ, UR4 ;  /* 0x00000004ff007e24 */ /* 0x000fe4000f8e00ff */
[----:B------:R-:W-:-:S04]  /*1cab0*/  ISETP.GT.AND P2, PT, R4, 0xbf, PT ;  /* 0x000000bf0400780c */ /* 0x000fc80003f44270 */
[----:B------:R1:W5:Y:S01]  /*1cac0*/  @P1 LDG.E R0, desc[UR6][R50.64] ;  /* 0x0000000632001981 */ /* 0x000362000c1e1900 */
[----:B------:R-:W-:Y:S08]  /*1cad0*/  @P1 BRA `(.L_x_10261) ;  /* 0x0000000000141947 */ /* 0x000ff00003800000 */
[----:B------:R-:W-:Y:S05]  /*1cae0*/  @!P0 BRA `(.L_x_10261) ;  /* 0x0000000000108947 */ /* 0x000fea0003800000 */
[----:B------:R-:W-:Y:S02]  /*1caf0*/  ULDC.64 UR4, c[0x0][0x208] ;  /* 0x0000820000047ab9 */ /* 0x000fe40000000a00 */
[----:B------:R-:W2:Y:S04]  /*1cb00*/  LDG.E R5, desc[UR4][R2.64] ;  /* 0x0000000402057981 */ /* 0x000ea8000c1e1900 */
[----:B-----5:R-:W2:Y:S02]  /*1cb10*/  LDG.E R0, desc[UR4][R2.64+0x4] ;  /* 0x0000040402007981 */ /* 0x020ea4000c1e1900 */
[----:B--2---:R-:W-:-:S07]  /*1cb20*/  IMAD.IADD R0, R0, 0x1, -R5 ;  /* 0x0000000100007824 */ /* 0x004fce00078e0a05 */
.L_x_10261:
[----:B------:R-:W2:Y:S04]  /*1cb30*/  LDL R13, [R1+0x80] ;  /* 0x00008000010d7983 */ /* 0x000ea80000100800 */
[----:B------:R-:W3:Y:S04]  /*1cb40*/  LDL R10, [R1+0x60] ;  /* 0x00006000010a7983 */ /* 0x000ee80000100800 */
[----:B------:R0:W5:Y:S01]  /*1cb50*/  LDL R12, [R1+0x88] ;  /* 0x00008800010c7983 */ /* 0x0001620000100800 */
[----:B------:R-:W-:Y:S01]  /*1cb60*/  BSSY B1, `(.L_x_10262) ;  /* 0x000001e000017945 */ /* 0x000fe20003800000 */
[----:B------:R-:W-:-:S02]  /*1cb70*/  SEL R11, R66, RZ, !P0 ;  /* 0x000000ff420b7207 */ /* 0x000fc40004000000 */
[----:B------:R-:W-:Y:S02]  /*1cb80*/  SEL R30, R30, RZ, !P0 ;  /* 0x000000ff1e1e7207 */ /* 0x000fe40004000000 */
[----:B-----5:R-:W-:Y:S02]  /*1cb90*/  SHF.R.S32.HI R6, RZ, 0x1f, R7 ;  /* 0x0000001fff067819 */ /* 0x020fe40000011407 */
[----:B--2---:R-:W-:Y:S02]  /*1cba0*/  SHF.R.S32.HI R8, RZ, 0x1f, R13 ;  /* 0x0000001fff087819 */ /* 0x004fe4000001140d */
[----:B---3--:R-:W-:Y:S01]  /*1cbb0*/  SHF.R.S32.HI R9, RZ, 0x1f, R10 ;  /* 0x0000001fff097819 */ /* 0x008fe2000001140a */
[----:B0-----:R-:W-:Y:S06]  /*1cbc0*/  @P2 BRA `(.L_x_10263) ;  /* 0x00000000005c2947 */ /* 0x001fec0003800000 */
[----:B-1----:R-:W0:Y:S02]  /*1cbd0*/  S2R R2, SR_TID.X ;  /* 0x0000000000027919 */ /* 0x002e240000002100 */
[----:B0-----:R-:W-:-:S04]  /*1cbe0*/  IMAD R2, R12, 0xc0, R2 ;  /* 0x000000c00c027824 */ /* 0x001fc800078e0202 */
[----:B------:R-:W-:-:S05]  /*1cbf0*/  VIADD R3, R2, 0xffffff80 ;  /* 0xffffff8002037836 */ /* 0x000fca0000000000 */
[----:B------:R-:W-:-:S13]  /*1cc00*/  ISETP.GE.AND P0, PT, R3, R0, PT ;  /* 0x000000000300720c */ /* 0x000fda0003f06270 */
[----:B------:R-:W-:Y:S05]  /*1cc10*/  @P0 BRA `(.L_x_10263) ;  /* 0x0000000000480947 */ /* 0x000fea0003800000 */
[C---:B------:R-:W-:Y:S01]  /*1cc20*/  IADD3 R2, P0, R3.reuse, R7, RZ ;  /* 0x0000000703027210 */ /* 0x040fe20007f1e0ff */
        /* <DEDUP_REMOVED lines=17> */
.L_x_10263:
[----:B------:R-:W-:Y:S05]  /*1cd40*/  BSYNC B1 ;  /* 0x0000000000017941 */ /* 0x000fea0003800000 */
.L_x_10262:
[----:B------:R-:W2:Y:S01]  /*1cd50*/  LDL.64 R14, [R1+0x78] ;  /* 0x00007800010e7983 */ /* 0x000ea20000100a00 */
[----:B------:R-:W-:Y:S01]  /*1cd60*/  ULDC.64 UR4, c[0x0][0xaa0] ;  /* 0x0002a80000047ab9 */ /* 0x000fe20000000a00 */
[----:B-1----:R-:W-:Y:S01]  /*1cd70*/  IMAD.MOV.U32 R2, RZ, RZ, R10 ;  /* 0x000000ffff027224 */ /* 0x002fe200078e000a */
        /* <DEDUP_REMOVED lines=15> */
[C---:B--2---:R-:W-:Y:S01]  /*1ce70*/  ISETP.GE.AND P0, PT, R14.reuse, R4, PT ;  /* 0x000000040e00720c */ /* 0x044fe20003f06270 */
[----:B------:R-:W-:Y:S02]  /*1ce80*/  VIADD R7, R14, 0x60 ;  /* 0x000000600e077836 */ /* 0x000fe40000000000 */
[----:B------:R-:W-:-:S03]  /*1ce90*/  IMAD.MOV.U32 R6, RZ, RZ, R14 ;  /* 0x000000ffff067224 */ /* 0x000fc600078e000e */
        /* <DEDUP_REMOVED lines=26> */
.L_x_10265:
[----:B------:R-:W-:Y:S05]  /*1d040*/  BSYNC B1 ;  /* 0x0000000000017941 */ /* 0x000fea0003800000 */
.L_x_10264:
        /* <DEDUP_REMOVED lines=23> */
.L_x_10260:
[----:B------:R-:W-:Y:S05]  /*1d1c0*/  BSYNC B0 ;  /* 0x0000000000007941 */ /* 0x000fea0003800000 */
.L_x_10255:
[----:B---3--:R-:W3:Y:S01]  /*1d1d0*/  LDL R0, [R1+0x5c] ;  /* 0x00005c0001007983 */ /* 0x008ee20000100800 */
[----:B------:R-:W-:Y:S02]  /*1d1e0*/  ULDC UR4, c[0x0][0xc14] ;  /* 0x0003050000047ab9 */ /* 0x000fe40000000800 */
[----:B---3--:R-:W-:-:S13]  /*1d1f0*/  ISETP.GE.AND P0, PT, R0, UR4, PT ;  /* 0x0000000400007c0c */ /* 0x008fda000bf06270 */
[----:B------:R-:W-:Y:S05]  /*1d200*/  @!P0 BRA `(.L_x_10266) ;  /* 0xfffffe4000448947 */ /* 0x000fea000383ffff */
[----:B------:R-:W-:Y:S05]  /*1d210*/  BRA `(.L_x_10116) ;  /* 0x0000005c00547947 */ /* 0x000fea0003800000 */
.L_x_10114:
[----:B------:R-:W-:-:S08]  /*1d220*/  NOP ;  /* 0x0000000000007918 */ /* 0x000fd00000000000 */
[----:B------:R-:W0:-:S00]  /*1d230*/  USETMAXREG.DEALLOC.CTAPOOL 0x20 ;  /* 0x00000020000079c8 */ /* 0x000e0000080e0500 */
        /* <DEDUP_REMOVED lines=54> */
[----:B------:R-:W-:Y:S02]  /*1d5a0*/  IMAD.MOV.U32 R6, RZ, RZ, RZ ;  /* 0x000000ffff067224 */ /* 0x000fe400078e00ff */
[----:B------:R-:W-:-:S10]  /*1d5b0*/  IMAD.MOV.U32 R3, RZ, RZ, R4 ;  /* 0x000000ffff037224 */ /* 0x000fd400078e0004 */
[----:B--2---:R-:W-:Y:S05]  /*1d5c0*/  @P0 BRA `(.L_x_10267) ;  /* 0x0000000000b80947 */ /* 0x004fea0003800000 */
[----:B------:R-:W-:Y:S01]  /*1d5d0*/  IMAD.MOV.U32 R4, RZ, RZ, R3 ;  /* 0x000000ffff047224 */ /* 0x000fe200078e0003 */
[----:B------:R-:W-:Y:S01]  /*1d5e0*/  ULDC UR5, c[0x0][0xc14] ;  /* 0x0003050000057ab9 */ /* 0x000fe20000000800 */
[----:B------:R-:W-:Y:S01]  /*1d5f0*/  IMAD.MOV.U32 R6, RZ, RZ, RZ ;  /* 0x000000ffff067224 */ /* 0x000fe200078e00ff */
[----:B------:R-:W-:Y:S01]  /*1d600*/  ULDC UR7, c[0x0][0xc14] ;  /* 0x0003050000077ab9 */ /* 0x000fe20000000800 */
[----:B------:R-:W-:-:S05]  /*1d610*/  ULDC UR4, c[0x0][0xc10] ;  /* 0x0003040000047ab9 */ /* 0x000fca0000000800 */
.L_x_10271:
[----:B------:R-:W-:Y:S02]  /*1d620*/  VIADD R6, R6, 0x1f ;  /* 0x0000001f06067836 */ /* 0x000fe40000000000 */
[----:B------:R-:W-:-:S03]  /*1d630*/  IMAD.U32 R19, RZ, RZ, UR7 ;  /* 0x00000007ff137e24 */ /* 0x000fc6000f8e00ff */
[----:B------:R-:W-:-:S13]  /*1d640*/  ISETP.GE.AND P0, PT, R6, UR5, PT ;  /* 0x0000000506007c0c */ /* 0x000fda000bf06270 */
[----:B------:R-:W-:Y:S05]  /*1d650*/  @P0 BRA `(.L_x_10268) ;  /* 0x0000000400d40947 */ /* 0x000fea0003800000 */
[C---:B------:R-:W-:Y:S01]  /*1d660*/  ISETP.NE.AND P1, PT, R27.reuse, 0x1f, PT ;  /* 0x0000001f1b00780c */ /* 0x040fe20003f25270 */
[----:B------:R-:W-:Y:S01]  /*1d670*/  BSSY B0, `(.L_x_10269) ;  /* 0x0000009000007945 */ /* 0x000fe20003800000 */
[----:B------:R-:W-:Y:S01]  /*1d680*/  IADD3 R5, R27, R6, RZ ;  /* 0x000000061b057210 */ /* 0x000fe20007ffe0ff */
[----:B------:R-:W-:-:S03]  /*1d690*/  IMAD.MOV.U32 R0, RZ, RZ, RZ ;  /* 0x000000ffff007224 */ /* 0x000fc600078e00ff */
[----:B------:R-:W-:-:S13]  /*1d6a0*/  ISETP.GE.OR P0, PT, R5, UR5, !P1 ;  /* 0x0000000505007c0c */ /* 0x000fda000cf06670 */
[----:B------:R-:W-:Y:S05]  /*1d6b0*/  @P0 BRA `(.L_x_10270) ;  /* 0x0000000000100947 */ /* 0x000fea0003800000 */
[----:B------:R-:W0:Y:S01]  /*1d6c0*/  LDC.64 R2, c[0x0][0xc58] ;  /* 0x00031600ff027b82 */ /* 0x000e220000000a00 */
[----:B------:R-:W-:Y:S01]  /*1d6d0*/  ULDC.64 UR8, c[0x0][0x208] ;  /* 0x0000820000087ab9 */ /* 0x000fe20000000a00 */
[----:B0-----:R-:W-:-:S05]  /*1d6e0*/  IMAD.WIDE R2, R5, 0x4, R2 ;  /* 0x0000000405027825 */ /* 0x001fca00078e0202 */
[----:B------:R0:W5:Y:S02]  /*1d6f0*/  LDG.E R0, desc[UR8][R2.64] ;  /* 0x0000000802007981 */ /* 0x000164000c1e1900 */
.L_x_10270:
[----:B------:R-:W-:Y:S05]  /*1d700*/  BSYNC B0 ;  /* 0x0000000000007941 */ /* 0x000fea0003800000 */
.L_x_10269:
        /* <DEDUP_REMOVED lines=26> */
.L_x_10267:
        /* <DEDUP_REMOVED lines=21> */
.L_x_10272:
        /* <DEDUP_REMOVED lines=9> */
[----:B------:R-:W-:Y:S01]  /*1da90*/  IMAD.MOV.U32 R3, RZ, RZ, R8 ;  /* 0x000000ffff037224 */ /* 0x000fe200078e0008 */
[----:B------:R-:W-:-:S03]  /*1daa0*/  MOV R8, R10 ;  /* 0x0000000a00087202 */ /* 0x000fc60000000f00 */
        /* <DEDUP_REMOVED lines=48> */
.L_x_10268:
[----:B------:R-:W-:Y:S02]  /*1ddb0*/  IMAD.MOV.U32 R17, RZ, RZ, RZ ;  /* 0x000000ffff117224 */ /* 0x000fe400078e00ff */
[----:B------:R-:W-:Y:S02]  /*1ddc0*/  IMAD.U32 R16, RZ, RZ, UR6 ;  /* 0x00000006ff107e24 */ /* 0x000fe4000f8e00ff */
[----:B------:R-:W-:-:S07]  /*1ddd0*/  IMAD.MOV.U32 R18, RZ, RZ, RZ ;  /* 0x000000ffff127224 */ /* 0x000fce00078e00ff */
.L_x_10273:
        /* <DEDUP_REMOVED lines=32> */
[----:B------:R0:W-:Y:S02]  /*1dfe0*/  STL [R1+0x44], R2 ;  /* 0x0000440201007387 */ /* 0x0001e40000100800 */
.L_x_10364:
[----:B01----:R-:W0:Y:S01]  /*1dff0*/  LDC.64 R2, c[0x0][0xc60] ;  /* 0x00031800ff027b82 */ /* 0x003e220000000a00 */
[----:B------:R-:W-:Y:S01]  /*1e000*/  ULDC.64 UR4, c[0x0][0x208] ;  /* 0x0000820000047ab9 */ /* 0x000fe20000000a00 */
[----:B0-----:R-:W-:-:S05]  /*1e010*/  IMAD.WIDE R2, R19, 0x4, R2 ;  /* 0x0000000413027825 */ /* 0x001fca00078e0202 */
[----:B------:R-:W2:Y:S01]  /*1e020*/  LDG.E R29, desc[UR4][R2.64] ;  /* 0x00000004021d7981 */ /* 0x000ea2000c1e1900 */
[----:B------:R-:W-:Y:S05]  /*1e030*/  YIELD ;  /* 0x0000000000007946 */ /* 0x000fea0003800000 */
[----:B------:R-:W-:Y:S01]  /*1e040*/  ULDC.64 UR4, c[0x0][0xa28] ;  /* 0x00028a0000047ab9 */ /* 0x000fe20000000a00 */
[----:B------:R-:W-:Y:S01]  /*1e050*/  ULDC.64 UR6, c[0x0][0x208] ;  /* 0x0000820000067ab9 */ /* 0x000fe20000000a00 */
[----:B------:R-:W-:Y:S01]  /*1e060*/  ISETP.NE.U32.AND P1, PT, RZ, UR4, PT ;  /* 0x00000004ff007c0c */ /* 0x000fe2000bf25070 */
[----:B------:R-:W-:Y:S01]  /*1e070*/  IMAD.MOV.U32 R10, RZ, RZ, RZ ;  /* 0x000000ffff0a7224 */ /* 0x000fe200078e00ff */
[----:B------:R-:W-:Y:S01]  /*1e080*/  ULDC.64 UR8, c[0x0][0xa08] ;  /* 0x0002820000087ab9 */ /* 0x000fe20000000a00 */
[----:B------:R-:W-:Y:S01]  /*1e090*/  ULDC.64 UR10, c[0x0][0xa10] ;  /* 0x00028400000a7ab9 */ /* 0x000fe20000000a00 */
[----:B------:R-:W-:-:S02]  /*1e0a0*/  ISETP.NE.AND.EX P1, PT, RZ, UR5, PT, P1 ;  /* 0x00000005ff007c0c */ /* 0x000fc4000bf25310 */
[----:B--2---:R-:W-:Y:S01]  /*1e0b0*/  SHF.R.S32.HI R0, RZ, 0x1f, R29 ;  /* 0x0000001fff007819 */ /* 0x004fe2000001141d */
[----:B------:R-:W-:-:S10]  /*1e0c0*/  IMAD.SHL.U32 R14, R29, 0x4, RZ ;  /* 0x000000041d0e7824 */ /* 0x000fd400078e00ff */
[C---:B------:R-:W-:Y:S02]  /*1e0d0*/  @P1 LEA R2, P0, R29.reuse, UR4, 0x2 ;  /* 0x000000041d021c11 */ /* 0x040fe4000f8010ff */
[C-C-:B------:R-:W-:Y:S02]  /*1e0e0*/  SHF.L.U64.HI R12, R29.reuse, 0x2, R0.reuse ;  /* 0x000000021d0c7819 */ /* 0x140fe40000010200 */
[----:B------:R-:W-:Y:S01]  /*1e0f0*/  @P1 LEA.HI.X R3, R29, UR5, R0, 0x2, P0 ;  /* 0x000000051d031c11 */ /* 0x000fe200080f1400 */
[----:B------:R-:W-:Y:S01]  /*1e100*/  ULDC.64 UR4, c[0x0][0xa18] ;  /* 0x0002860000047ab9 */ /* 0x000fe20000000a00 */
[----:B------:R-:W-:Y:S01]  /*1e110*/  IMAD.MOV.U32 R0, RZ, RZ, RZ ;  /* 0x000000ffff007224 */ /* 0x000fe200078e00ff */
[----:B------:R-:W-:Y:S01]  /*1e120*/  ISETP.NE.U32.AND P0, PT, RZ, UR4, PT ;  /* 0x00000004ff007c0c */ /* 0x000fe2000bf05070 */
[----:B------:R-:W-:Y:S03]  /*1e130*/  STL [R1+0x4], R14 ;  /* 0x0000040e01007387 */ /* 0x000fe60000100800 */
[----:B------:R-:W-:Y:S01]  /*1e140*/  ISETP.NE.AND.EX P0, PT, RZ, UR5, PT, P0 ;  /* 0x00000005ff007c0c */ /* 0x000fe2000bf05300 */
[----:B------:R0:W5:Y:S04]  /*1e150*/  @P1 LDG.E R0, desc[UR6][R2.64] ;  /* 0x0000000602001981 */ /* 0x000168000c1e1900 */
[----:B------:R-:W-:Y:S08]  /*1e160*/  STL [R1+0x8], R12 ;  /* 0x0000080c01007387 */ /* 0x000ff00000100800 */
[----:B------:R-:W-:-:S04]  /*1e170*/  @P0 IADD3 R8, P2, R14, UR4, RZ ;  /* 0x000000040e080c10 */ /* 0x000fc8000ff5e0ff */
[----:B------:R-:W-:Y:S01]  /*1e180*/  @P0 IADD3.X R9, R12, UR5, RZ, P2, !PT ;  /* 0x000000050c090c10 */ /* 0x000fe200097fe4ff */
[----:B------:R-:W-:Y:S02]  /*1e190*/  ULDC.64 UR4, c[0x0][0xa00] ;  /* 0x0002800000047ab9 */ /* 0x000fe40000000a00 */
[----:B------:R-:W-:-:S04]  /*1e1a0*/  ISETP.NE.U32.AND P2, PT, RZ, UR4, PT ;  /* 0x00000004ff007c0c */ /* 0x000fc8000bf45070 */
[----:B------:R-:W-:Y:S02]  /*1e1b0*/  ISETP.NE.AND.EX P2, PT, RZ, UR5, PT, P2 ;  /* 0x00000005ff007c0c */ /* 0x000fe4000bf45320 */
[----:B0-----:R-:W-:-:S04]  /*1e1c0*/  IADD3 R2, P1, R14, UR4, RZ ;  /* 0x000000040e027c10 */ /* 0x001fc8000ff3e0ff */
[----:B------:R-:W-:-:S07]  /*1e1d0*/  IADD3.X R3, R12, UR5, RZ, P1, !PT ;  /* 0x000000050c037c10 */ /* 0x000fce0008ffe4ff */
[----:B------:R-:W2:Y:S01]  /*1e1e0*/  @P2 LDG.E R10, desc[UR6][R2.64] ;  /* 0x00000006020a2981 */ /* 0x000ea2000c1e1900 */
[----:B------:R-:W-:Y:S01]  /*1e1f0*/  ULDC UR4, c[0x0][0x288] ;  /* 0x0000a20000047ab9 */ /* 0x000fe20000000800 */
[----:B------:R-:W-:-:S04]  /*1e200*/  IADD3 R6, P1, R14, UR8, RZ ;  /* 0x000000080e067c10 */ /* 0x000fc8000ff3e0ff */
[----:B------:R-:W-:Y:S02]  /*1e210*/  IADD3.X R7, R12, UR9, RZ, P1, !PT ;  /* 0x000000090c077c10 */ /* 0x000fe40008ffe4ff */
[----:B------:R-:W-:-:S04]  /*1e220*/  IADD3 R4, P1, R14, UR10, RZ ;  /* 0x0000000a0e047c10 */ /* 0x000fc8000ff3e0ff */
[----:B------:R-:W-:Y:S02]  /*1e230*/  IADD3.X R5, R12, UR11, RZ, P1, !PT ;  /* 0x0000000b0c057c10 */ /* 0x000fe40008ffe4ff */
[----:B------:R-:W-:-:S04]  /*1e240*/  ISETP.NE.U32.AND P1, PT, RZ, UR8, PT ;  /* 0x00000008ff007c0c */ /* 0x000fc8000bf25070 */
[----:B------:R-:W-:Y:S02]  /*1e250*/  ISETP.NE.AND.EX P3, PT, RZ, UR9, PT, P1 ;  /* 0x00000009ff007c0c */ /* 0x000fe4000bf65310 */
        /* <DEDUP_REMOVED lines=12> */
[----:B------:R-:W-:Y:S02]  /*1e320*/  ULDC UR6, c[0x0][0x338] ;  /* 0x0000ce0000067ab9 */ /* 0x000fe40000000800 */
[----:B0-----:R-:W-:-:S03]  /*1e330*/  IMAD.U32 R9, RZ, RZ, UR6 ;  /* 0x00000006ff097e24 */ /* 0x001fc6000f8e00ff */
[----:B------:R-:W-:Y:S01]  /*1e340*/  IMAD.U32 R11, RZ, RZ, UR4 ;  /* 0x00000004ff0b7e24 */ /* 0x000fe2000f8e00ff */
[----:B------:R-:W-:Y:S06]  /*1e350*/  @P0 BRA `(.L_x_10275) ;  /* 0x0000000000140947 */ /* 0x000fec0003800000 */
[----:B------:R-:W-:Y:S05]  /*1e360*/  @!P2 BRA `(.L_x_10275) ;  /* 0x000000000010a947 */ /* 0x000fea0003800000 */
[----:B------:R-:W-:Y:S02]  /*1e370*/  ULDC.64 UR4, c[0x0][0x208] ;  /* 0x0000820000047ab9 */ /* 0x000fe40000000a00 */
[----:B------:R-:W2:Y:S04]  /*1e380*/  LDG.E R13, desc[UR4][R2.64] ;  /* 0x00000004020d7981 */ /* 0x000ea8000c1e1900 */
[----:B-----5:R-:W2:Y:S02]  /*1e390*/  LDG.E R10, desc[UR4][R2.64+0x4] ;  /* 0x00000404020a7981 */ /* 0x020ea4000c1e1900 */
[----:B--2---:R-:W-:-:S07]  /*1e3a0*/  IADD3 R10, -R13, R10, RZ ;  /* 0x0000000a0d0a7210 */ /* 0x004fce0007ffe1ff */
.L_x_10275:
[----:B------:R-:W-:Y:S01]  /*1e3b0*/  IMAD.MOV.U32 R23, RZ, RZ, RZ ;  /* 0x000000ffff177224 */ /* 0x000fe200078e00ff */
[----:B------:R-:W-:-:S05]  /*1e3c0*/  ULDC.64 UR4, c[0x0][0x208] ;  /* 0x0000820000047ab9 */ /* 0x000fca0000000a00 */
[----:B------:R-:W2:Y:S01]  /*1e3d0*/  @P3 LDG.E R23, desc[UR4][R6.64] ;  /* 0x0000000406173981 */ /* 0x000ea2000c1e1900 */
[----:B------:R-:W-:-:S06]  /*1e3e0*/  IMAD.MOV.U32 R8, RZ, RZ, RZ ;  /* 0x000000ffff087224 */ /* 0x000fcc00078e00ff */
[----:B------:R0:W5:Y:S01]  /*1e3f0*/  @P1 LDG.E R8, desc[UR4][R4.64] ;  /* 0x0000000404081981 */ /* 0x000162000c1e1900 */
[----:B------:R-:W-:Y:S02]  /*1e400*/  ULDC.64 UR4, c[0x0][0xa20] ;  /* 0x0002880000047ab9 */ /* 0x000fe40000000a00 */
[----:B------:R-:W-:-:S04]  /*1e410*/  ISETP.NE.U32.AND P0, PT, RZ, UR4, PT ;  /* 0x00000004ff007c0c */ /* 0x000fc8000bf05070 */
[----:B------:R-:W-:Y:S01]  /*1e420*/  ISETP.NE.AND.EX P0, PT, RZ, UR5, PT, P0 ;  /* 0x00000005ff007c0c */ /* 0x000fe2000bf05300 */
[----:B--2--5:R-:W-:-:S12]  /*1e430*/  IMAD.IADD R23, R23, 0x1, R0 ;  /* 0x0000000117177824 */ /* 0x024fd800078e0200 */
[----:B0-----:R-:W-:Y:S05]  /*1e440*/  @!P0 BRA `(.L_x_10276) ;  /* 0x0000000000148947 */ /* 0x001fea0003800000 */
[----:B------:R-:W-:Y:S01]  /*1e450*/  IADD3 R2, P0, R14, UR4, RZ ;  /* 0x000000040e027c10 */ /* 0x000fe2000ff1e0ff */
[----:B------:R-:W-:-:S03]  /*1e460*/  ULDC.64 UR6, c[0x0][0x208] ;  /* 0x0000820000067ab9 */ /* 0x000fc60000000a00 */
[----:B------:R-:W-:-:S05]  /*1e470*/  IADD3.X R3, R12, UR5, RZ, P0, !PT ;  /* 0x000000050c037c10 */ /* 0x000fca00087fe4ff */
[----:B------:R0:W5:Y:S01]  /*1e480*/  LDG.E R11, desc[UR6][R2.64] ;  /* 0x00000006020b7981 */ /* 0x000162000c1e1900 */
[----:B------:R-:W-:Y:S05]  /*1e490*/  BRA `(.L_x_10277) ;  /* 0x0000000000147947 */ /* 0x000fea0003800000 */
.L_x_10276:
[----:B------:R-:W-:Y:S05]  /*1e4a0*/  @!P3 BRA `(.L_x_10277) ;  /* 0x000000000010b947 */ /* 0x000fea0003800000 */
[----:B------:R-:W-:Y:S02]  /*1e4b0*/  ULDC.64 UR4, c[0x0][0x208] ;  /* 0x0000820000047ab9 */ /* 0x000fe40000000a00 */
[----:B------:R-:W2:Y:S04]  /*1e4c0*/  LDG.E R2, desc[UR4][R6.64] ;  /* 0x0000000406027981 */ /* 0x000ea8000c1e1900 */
[----:B------:R-:W2:Y:S02]  /*1e4d0*/  LDG.E R11, desc[UR4][R6.64+0x4] ;  /* 0x00000404060b7981 */ /* 0x000ea4000c1e1900 */
[----:B--2---:R-:W-:-:S07]  /*1e4e0*/  IMAD.IADD R11, R11, 0x1, -R2 ;  /* 0x000000010b0b7824 */ /* 0x004fce00078e0a02 */
.L_x_10277:
[----:B------:R-:W-:Y:S02]  /*1e4f0*/  ULDC.64 UR4, c[0x0][0x208] ;  /* 0x0000820000047ab9 */ /* 0x000fe40000000a00 */
[----:B0-----:R-:W2:Y:S04]  /*1e500*/  @P1 LDG.E R3, desc[UR4][R4.64] ;  /* 0x0000000404031981 */ /* 0x001ea8000c1e1900 */
[----:B------:R-:W2:Y:S01]  /*1e510*/  @P1 LDG.E R2, desc[UR4][R4.64+0x4] ;  /* 0x0000040404021981 */ /* 0x000ea2000c1e1900 */
[----:B-----5:R-:W-:Y:S01]  /*1e520*/  IMAD.IADD R0, R11, 0x1, -R0 ;  /* 0x000000010b007824 */ /* 0x020fe200078e0a00 */
[----:B------:R-:W-:Y:S01]  /*1e530*/  BSSY B0, `(.L_x_10278) ;  /* 0x00000de000007945 */ /* 0x000fe20003800000 */
[----:B------:R-:W-:Y:S01]  /*1e540*/  PLOP3.LUT P2, PT, PT, PT, PT, 0x80, 0x0 ;  /* 0x000000000000781c */ /* 0x000fe20003f4f070 */
[----:B--2---:R-:W-:-:S02]  /*1e550*/  @P1 IMAD.IADD R9, R2, 0x1, -R3 ;  /* 0x0000000102091824 */ /* 0x004fc400078e0a03 */
[----:B------:R-:W-:Y:S02]  /*1e560*/  IMAD R3, R17, 0xc0, RZ ;  /* 0x000000c011037824 */ /* 0x000fe400078e02ff */
[----:B------:R-:W-:-:S03]  /*1e570*/  IMAD.IADD R2, R0, 0x1, R9 ;  /* 0x0000000100027824 */ /* 0x000fc600078e0209 */
        /* <DEDUP_REMOVED lines=9> */
[----:B------:R-:W-:-:S05]  /*1e610*/  VIMNMX R6, R2, R7, PT ;  /* 0x0000000702067248 */ /* 0x000fca0003fe0100 */
[--C-:B------:R-:W-:Y:S01]  /*1e620*/  IMAD R2, R6, 0x90, -R0.reuse ;  /* 0x0000009006027824 */ /* 0x100fe200078e0a00 */
[----:B------:R0:W-:Y:S01]  /*1e630*/  STL [R1], R6 ;  /* 0x0000000601007387 */ /* 0x0001e20000100800 */
[----:B------:R-:W-:-:S03]  /*1e640*/  IMAD.MOV R0, RZ, RZ, -R0 ;  /* 0x000000ffff007224 */ /* 0x000fc600078e0a00 */
[----:B------:R-:W-:Y:S02]  /*1e650*/  VIMNMX R9, R2, R9, PT ;  /* 0x0000000902097248 */ /* 0x000fe40003fe0100 */
[----:B------:R-:W-:-:S04]  /*1e660*/  VIMNMX R2, RZ, R0, !PT ;  /* 0x00000000ff027248 */ /* 0x000fc80007fe0100 */
[----:B------:R-:W-:Y:S01]  /*1e670*/  ISETP.GT.AND P0, PT, R9, R2, PT ;  /* 0x000000020900720c */ /* 0x000fe20003f04270 */
[----:B------:R-:W-:-:S05]  /*1e680*/  IMAD.WIDE.U32 R2, R2, 0x38e38e39, RZ ;  /* 0x38e38e3902027825 */ /* 0x000fca00078e00ff */
[----:B------:R-:W-:-:S05]  /*1e690*/  SHF.R.U32.HI R2, RZ, 0x5, R3 ;  /* 0x00000005ff027819 */ /* 0x000fca0000011603 */
[----:B------:R-:W-:Y:S02]  /*1e6a0*/  IMAD.MOV.U32 R3, RZ, RZ, R2 ;  /* 0x000000ffff037224 */ /* 0x000fe400078e0002 */
[----:B------:R-:W-:-:S04]  /*1e6b0*/  @P0 VIADD R0, R9, 0x8f ;  /* 0x0000008f09000836 */ /* 0x000fc80000000000 */
[----:B------:R-:W-:-:S05]  /*1e6c0*/  @P0 IMAD.HI R0, R0, 0x38e38e39, RZ ;  /* 0x38e38e3900000827 */ /* 0x000fca00078e02ff */
[----:B------:R-:W-:-:S04]  /*1e6d0*/  @P0 SHF.R.U32.HI R5, RZ, 0x1f, R0 ;  /* 0x0000001fff050819 */ /* 0x000fc80000011600 */
        /* <DEDUP_REMOVED lines=13> */
.L_x_10410:
[----:B------:R-:W-:-:S03]  /*1e7b0*/  UMOV UR4, 0xffffffff ;  /* 0xffffffff00047882 */ /* 0x000fc60000000000 */
[----:B------:R-:W-:Y:S05]  /*1e7c0*/  BRA.DIV UR4, `(.L_x_10281) ;  /* 0x0000005204747947 */ /* 0x000fea000b800000 */
[----:B------:R-:W-:-:S13]  /*1e7d0*/  ELECT P6, URZ, PT ;  /* 0x00000000003f782f */ /* 0x000fda00038c0000 */
.L_x_10413:
[----:B------:R-:W2:Y:S01]  /*1e7e0*/  LDL R5, [R1+0xc] ;  /* 0x00000c0001057983 */ /* 0x000ea20000100800 */
[----:B------:R-:W-:Y:S01]  /*1e7f0*/  BSSY B1, `(.L_x_10282) ;  /* 0x000000b000017945 */ /* 0x000fe20003800000 */
[----:B------:R-:W0:Y:S01]  /*1e800*/  S2R R6, SR_CgaCtaId ;  /* 0x0000000000067919 */ /* 0x000e220000008800 */
[----:B--2---:R-:W-:-:S05]  /*1e810*/  VIADD R5, R5, 0x1 ;  /* 0x0000000105057836 */ /* 0x004fca0000000000 */
[----:B------:R-:W-:-:S04]  /*1e820*/  LEA.HI R7, R5, R5, RZ, 0x1 ;  /* 0x0000000505077211 */ /* 0x000fc800078f08ff */
[----:B------:R-:W-:Y:S02]  /*1e830*/  LOP3.LUT R10, R7, 0xfffffffe, RZ, 0xc0, !PT ;  /* 0xfffffffe070a7812 */ /* 0x000fe400078ec0ff */
[----:B------:R-:W-:-:S03]  /*1e840*/  MOV R7, 0x400 ;  /* 0x0000040000077802 */ /* 0x000fc60000000f00 */
[----:B------:R-:W-:Y:S01]  /*1e850*/  IMAD.IADD R5, R5, 0x1, -R10 ;  /* 0x0000000105057824 */ /* 0x000fe200078e0a0a */
[----:B0-----:R-:W-:-:S04]  /*1e860*/  LEA R6, R6, R7, 0x18 ;  /* 0x0000000706067211 */ /* 0x001fc800078ec0ff */
[----:B------:R-:W-:-:S04]  /*1e870*/  SHF.L.U32 R5, R5, 0x1f, RZ ;  /* 0x0000001f05057819 */ /* 0x000fc800000006ff */
[----:B------:R-:W0:Y:S02]  /*1e880*/  SYNCS.PHASECHK.TRANS64.TRYWAIT P0, [R6+URZ+0x31c20], R5 ;  /* 0x031c2005060075a7 */ /* 0x000e24000800017f */
[----:B0-----:R-:W-:Y:S05]  /*1e890*/  @!P0 BRA `(.L_x_10283) ;  /* 0x0000005000608947 */ /* 0x001fea0003800000 */
.L_x_10414:
[----:B------:R-:W-:Y:S05]  /*1e8a0*/  BSYNC B1 ;  /* 0x0000000000017941 */ /* 0x000fea0003800000 */
.L_x_10282:
[----:B------:R-:W-:Y:S04]  /*1e8b0*/  BSSY B1, `(.L_x_10284) ;  /* 0x0000049000017945 */ /* 0x000fe80003800000 */
[----:B------:R-:W-:Y:S05]  /*1e8c0*/  @!P6 BRA `(.L_x_10285) ;  /* 0x00000004001ce947 */ /* 0x000fea0003800000 */
[----:B0-----:R-:W-:Y:S01]  /*1e8d0*/  IMAD R5, R25, 0x8, R6 ;  /* 0x0000000819057824 */ /* 0x001fe200078e0206 */
[----:B------:R-:W-:-:S04]  /*1e8e0*/  SHF.L.U32 R10, R26, 0x1f, RZ ;  /* 0x0000001f1a0a7819 */ /* 0x000fc800000006ff */
[----:B------:R-:W0:Y:S02]  /*1e8f0*/  SYNCS.PHASECHK.TRANS64.TRYWAIT P0, [R5+URZ+0x31ca0], R10 ;  /* 0x031ca00a050075a7 */ /* 0x000e24000800017f */
[----:B0-----:R-:W-:Y:S05]  /*1e900*/  @!P0 BRA `(.L_x_10286) ;  /* 0x0000005000588947 */ /* 0x001fea0003800000 */
.L_x_10415:
        /* <DEDUP_REMOVED lines=9> */
.L_x_10287:
[----:B------:R-:W-:Y:S01]  /*1e9a0*/  IMAD R9, R25, 0x6c00, R6 ;  /* 0x00006c0019097824 */ /* 0x000fe200078e0206 */
[----:B------:R-:W-:Y:S01]  /*1e9b0*/  R2UR UR9, R5 ;  /* 0x00000000050972ca */ /* 0x000fe200000e0000 */
[----:B------:R-:W-:Y:S01]  /*1e9c0*/  IMAD R7, R3, 0x90, R8 ;  /* 0x0000009003077824 */ /* 0x000fe200078e0208 */
        /* <DEDUP_REMOVED lines=22> */
[----:B------:R2:W-:Y:S01]  /*1eb30*/  UTMALDG.4D [UR8], [UR4], desc[UR6] ;  /* 0x00000608040075b4 */ /* 0x0005e20008019000 */
[----:B------:R-:W3:Y:S02]  /*1eb40*/  SYNCS.PHASECHK.TRANS64.TRYWAIT P0, [R5+URZ+0x31cc0], R10 ;  /* 0x031cc00a050075a7 */ /* 0x000ee4000800017f */
[----:B--23--:R-:W-:Y:S05]  /*1eb50*/  @!P0 BRA `(.L_x_10288) ;  /* 0x0000004c00d88947 */ /* 0x00cfea0003800000 */
.L_x_10416:
[----:B------:R-:W-:Y:S05]  /*1eb60*/  @P1 BRA `(.L_x_10289) ;  /* 0x0000000000141947 */ /* 0x000fea0003800000 */
[----:B------:R-:W-:Y:S01]  /*1eb70*/  ISETP.NE.AND P0, PT, R27, RZ, PT ;  /* 0x000000ff1b00720c */ /* 0x000fe20003f05270 */
[----:B0-2---:R-:W-:-:S04]  /*1eb80*/  IMAD.MOV.U32 R10, RZ, RZ, 0x6c00 ;  /* 0x00006c00ff0a7424 */ /* 0x005fc800078e00ff */
[----:B------:R3:W-:Y:S08]  /*1eb90*/  SYNCS.ARRIVE.TRANS64 RZ, [R5+URZ+0x31cb0], R10 ;  /* 0x031cb00a05ff79a7 */ /* 0x0007f0000800003f */
[----:B------:R-:W-:Y:S05]  /*1eba0*/  @!P0 BRA `(.L_x_10289) ;  /* 0x0000000000048947 */ /* 0x000fea0003800000 */
[----:B------:R-:W-:Y:S01]  /*1ebb0*/  BPT.TRAP 0x1 ;  /* 0x000000040000795c */ /* 0x000fe20000300000 */
.L_x_10289:
        /* <DEDUP_REMOVED lines=16> */
[----:B----4-:R-:W-:Y:S01]  /*1ecc0*/  UMOV UR8, UR14 ;  /* 0x0000000e00087c82 */ /* 0x010fe20008000000 */
[----:B------:R-:W-:Y:S01]  /*1ecd0*/  UMOV UR10, UR16 ;  /* 0x00000010000a7c82 */ /* 0x000fe20008000000 */
[----:B------:R-:W-:Y:S01]  /*1ece0*/  UMOV UR14, 0x40 ;  /* 0x00000040000e7882 */ /* 0x000fe20000000000 */
[----:B------:R4:W-:Y:S02]  /*1ecf0*/  UTMALDG.4D [UR8], [UR4], desc[UR6] ;  /* 0x00000608040075b4 */ /* 0x0009e40008019000 */
[----:B----4-:R-:W-:Y:S01]  /*1ed00*/  UMOV UR8, UR15 ;  /* 0x0000000f00087c82 */ /* 0x010fe20008000000 */
[----:B------:R-:W-:Y:S02]  /*1ed10*/  UMOV UR10, UR14 ;  /* 0x0000000e000a7c82 */ /* 0x000fe40008000000 */
[----:B------:R4:W-:Y:S02]  /*1ed20*/  UTMALDG.4D [UR8], [UR4], desc[UR6] ;  /* 0x00000608040075b4 */ /* 0x0009e40008019000 */
[----:B----4-:R-:W-:Y:S01]  /*1ed30*/  NOP ;  /* 0x0000000000007918 */ /* 0x010fe20000000000 */
.L_x_10285:
[----:B------:R-:W-:Y:S05]  /*1ed40*/  BSYNC B1 ;  /* 0x0000000000017941 */ /* 0x000fea0003800000 */
.L_x_10284:
[----:B------:R-:W-:Y:S01]  /*1ed50*/  VIADD R25, R25, 0x1 ;  /* 0x0000000119197836 */ /* 0x000fe20000000000 */
[----:B------:R-:W-:Y:S01]  /*1ed60*/  PLOP3.LUT P2, PT, PT, PT, PT, 0x8, 0x0 ;  /* 0x000000000000781c */ /* 0x000fe20003f4e170 */
[----:B------:R-:W-:-:S03]  /*1ed70*/  VIADD R3, R3, 0xfffffffe ;  /* 0xfffffffe03037836 */ /* 0x000fc60000000000 */
[----:B------:R-:W-:-:S04]  /*1ed80*/  ISETP.NE.AND P0, PT, R25, 0x2, PT ;  /* 0x000000021900780c */ /* 0x000fc80003f05270 */
[----:B------:R-:W-:Y:S02]  /*1ed90*/  SEL R25, R25, RZ, P0 ;  /* 0x000000ff19197207 */ /* 0x000fe40000000000 */
[----:B0123--:R-:W-:Y:S02]  /*1eda0*/  SEL R5, RZ, 0x1, P0 ;  /* 0x00000001ff057807 */ /* 0x00ffe40000000000 */
[----:B------:R-:W-:Y:S02]  /*1edb0*/  ISETP.GE.AND P0, PT, R3, R2, PT ;  /* 0x000000020300720c */ /* 0x000fe40003f06270 */
[----:B------:R-:W-:-:S11]  /*1edc0*/  LOP3.LUT R26, R26, R5, RZ, 0x3c, !PT ;  /* 0x000000051a1a7212 */ /* 0x000fd600078e3cff */
[----:B------:R-:W-:Y:S05]  /*1edd0*/  @!P0 BRA `(.L_x_10279) ;  /* 0x00000004004c8947 */ /* 0x000fea0003800000 */
.L_x_10296:
[----:B------:R-:W-:Y:S05]  /*1ede0*/  YIELD ;  /* 0x0000000000007946 */ /* 0x000fea0003800000 */
[----:B------:R-:W-:Y:S04]  /*1edf0*/  BSSY B1, `(.L_x_10290) ;  /* 0x0000048000017945 */ /* 0x000fe80003800000 */
[----:B------:R-:W-:Y:S05]  /*1ee00*/  @!P6 BRA `(.L_x_10291) ;  /* 0x000000040018e947 */ /* 0x000fea0003800000 */
[----:B------:R-:W-:Y:S01]  /*1ee10*/  IMAD R10, R25, 0x8, R6 ;  /* 0x00000008190a7824 */ /* 0x000fe200078e0206 */
[----:B------:R-:W-:-:S04]  /*1ee20*/  SHF.L.U32 R5, R26, 0x1f, RZ ;  /* 0x0000001f1a057819 */ /* 0x000fc800000006ff */
[----:B------:R-:W0:Y:S02]  /*1ee30*/  SYNCS.PHASECHK.TRANS64.TRYWAIT P0, [R10+URZ+0x31ca0], R5 ;  /* 0x031ca0050a0075a7 */ /* 0x000e24000800017f */
[----:B0-----:R-:W-:Y:S05]  /*1ee40*/  @!P0 BRA `(.L_x_10292) ;  /* 0x0000004c00308947 */ /* 0x001fea0003800000 */
.L_x_10417:
        /* <DEDUP_REMOVED lines=9> */
.L_x_10293:
        /* <DEDUP_REMOVED lines=27> */
.L_x_10418:
[----:B------:R-:W-:Y:S05]  /*1f090*/  @P0 BRA `(.L_x_10295) ;  /* 0x0000000000140947 */ /* 0x000fea0003800000 */
[----:B------:R-:W-:Y:S01]  /*1f0a0*/  ISETP.NE.AND P1, PT, R27, RZ, PT ;  /* 0x000000ff1b00720c */ /* 0x000fe20003f25270 */
[----:B01----:R-:W-:-:S04]  /*1f0b0*/  IMAD.MOV.U32 R5, RZ, RZ, 0x6c00 ;  /* 0x00006c00ff057424 */ /* 0x003fc800078e00ff */
[----:B------:R2:W-:Y:S08]  /*1f0c0*/  SYNCS.ARRIVE.TRANS64 RZ, [R10+URZ+0x31cb0], R5 ;  /* 0x031cb0050aff79a7 */ /* 0x0005f0000800003f */
[----:B------:R-:W-:Y:S05]  /*1f0d0*/  @!P1 BRA `(.L_x_10295) ;  /* 0x0000000000049947 */ /* 0x000fea0003800000 */
[----:B------:R-:W-:Y:S01]  /*1f0e0*/  BPT.TRAP 0x1 ;  /* 0x000000040000795c */ /* 0x000fe20000300000 */
.L_x_10295:
        /* <DEDUP_REMOVED lines=24> */
.L_x_10291:
[----:B------:R-:W-:Y:S05]  /*1f270*/  BSYNC B1 ;  /* 0x0000000000017941 */ /* 0x000fea0003800000 */
.L_x_10290:
[----:B------:R-:W-:-:S05]  /*1f280*/  VIADD R25, R25, 0x1 ;  /* 0x0000000119197836 */ /* 0x000fca0000000000 */
[----:B------:R-:W-:-:S04]  /*1f290*/  ISETP.NE.AND P0, PT, R25, 0x2, PT ;  /* 0x000000021900780c */ /* 0x000fc80003f05270 */
[----:B012---:R-:W-:Y:S02]  /*1f2a0*/  SEL R5, RZ, 0x1, P0 ;  /* 0x00000001ff057807 */ /* 0x007fe40000000000 */
[----:B------:R-:W-:Y:S02]  /*1f2b0*/  SEL R25, R25, RZ, P0 ;  /* 0x000000ff19197207 */ /* 0x000fe40000000000 */
[C---:B------:R-:W-:Y:S02]  /*1f2c0*/  ISETP.GT.AND P0, PT, R3.reuse, R2, PT ;  /* 0x000000020300720c */ /* 0x040fe40003f04270 */
[----:B------:R-:W-:Y:S01]  /*1f2d0*/  LOP3.LUT R26, R26, R5, RZ, 0x3c, !PT ;  /* 0x000000051a1a7212 */ /* 0x000fe200078e3cff */
[----:B------:R-:W-:-:S04]  /*1f2e0*/  VIADD R5, R3, 0xffffffff ;  /* 0xffffffff03057836 */ /* 0x000fc80000000000 */
[----:B------:R-:W-:-:S06]  /*1f2f0*/  IMAD.MOV.U32 R3, RZ, RZ, R5 ;  /* 0x000000ffff037224 */ /* 0x000fcc00078e0005 */
[----:B------:R-:W-:Y:S05]  /*1f300*/  @P0 BRA `(.L_x_10296) ;  /* 0xfffffff800b40947 */ /* 0x000fea000383ffff */
.L_x_10279:
[----:B------:R-:W-:Y:S05]  /*1f310*/  BSYNC B0 ;  /* 0x0000000000007941 */ /* 0x000fea0003800000 */
.L_x_10278:
[----:B------:R-:W2:Y:S01]  /*1f320*/  LDL R5, [R1] ;  /* 0x0000000001057983 */ /* 0x000ea20000100800 */
        /* <DEDUP_REMOVED lines=21> */
.L_x_10298:
        /* <DEDUP_REMOVED lines=22> */
.L_x_10300:
        /* <DEDUP_REMOVED lines=19> */
.L_x_10302:
        /* <DEDUP_REMOVED lines=16> */
.L_x_10301:
[----:B------:R-:W2:Y:S01]  /*1f810*/  LDL.LU R2, [R1+0x4] ;  /* 0x0000040001027983 */ /* 0x000ea20000300800 */
[----:B------:R-:W-:Y:S01]  /*1f820*/  ULDC.64 UR4, c[0x0][0x9f8] ;  /* 0x00027e0000047ab9 */ /* 0x000fe20000000a00 */
[----:B------:R-:W0:Y:S02]  /*1f830*/  LDC R0, c[0x0][0x428] ;  /* 0x00010a00ff007b82 */ /* 0x000e240000000800 */
[----:B------:R-:W3:Y:S04]  /*1f840*/  LDL.LU R21, [R1+0x8] ;  /* 0x0000080001157983 */ /* 0x000ee80000300800 */
[----:B------:R-:W4:Y:S01]  /*1f850*/  LDL.LU R20, [R1+0x10] ;  /* 0x0000100001147983 */ /* 0x000f220000300800 */
[----:B------:R-:W-:Y:S01]  /*1f860*/  ISETP.NE.U32.AND P0, PT, RZ, UR4, PT ;  /* 0x00000004ff007c0c */ /* 0x000fe2000bf05070 */
[----:B------:R-:W-:Y:S01]  /*1f870*/  IMAD.MOV.U32 R6, RZ, RZ, R29 ;  /* 0x000000ffff067224 */ /* 0x000fe200078e001d */
[----:B------:R-:W-:-:S02]  /*1f880*/  ULDC.64 UR6, c[0x0][0x208] ;  /* 0x0000820000067ab9 */ /* 0x000fc40000000a00 */
        /* <DEDUP_REMOVED lines=15> */
[----:B------:R-:W2:Y:S01]  /*1f980*/  @P0 LDC R4, c[0x0][0x430] ;  /* 0x00010c00ff040b82 */ /* 0x000ea20000000800 */
[----:B0-----:R-:W-:-:S05]  /*1f990*/  @P0 IMAD.HI.U32 R5, R18, R5, RZ ;  /* 0x0000000512050227 */ /* 0x001fca00078e00ff */
[----:B--2---:R-:W-:Y:S02]  /*1f9a0*/  @P0 SHF.R.U32.HI R0, RZ, R4, R5 ;  /* 0x00000004ff000219 */ /* 0x004fe40000011605 */
[----:B------:R-:W-:-:S04]  /*1f9b0*/  ISETP.NE.U32.AND P0, PT, RZ, UR4, PT ;  /* 0x00000004ff007c0c */ /* 0x000fc8000bf05070 */
[----:B------:R-:W-:-:S04]  /*1f9c0*/  ISETP.NE.AND.EX P0, PT, RZ, UR5, PT, P0 ;  /* 0x00000005ff007c0c */ /* 0x000fc8000bf05300 */
[----:B-1----:R-:W-:-:S09]  /*1f9d0*/  SEL R9, R29, RZ, !P0 ;  /* 0x000000ff1d097207 */ /* 0x002fd20004000000 */
.L_x_10303:
        /* <DEDUP_REMOVED lines=14> */
.L_x_10304:
        /* <DEDUP_REMOVED lines=13> */
.L_x_10305:
        /* <DEDUP_REMOVED lines=9> */
[----:B------:R-:W2:Y:S01]  /*1fc20*/  LDL R4, [R1] ;  /* 0x0000000001047983 */ /* 0x000ea20000100800 */
        /* <DEDUP_REMOVED lines=8> */
.L_x_10421:
[----:B------:R-:W-:Y:S01]  /*1fcb0*/  UMOV UR4, 0xffffffff ;  /* 0xffffffff00047882 */ /* 0x000fe20000000000 */
[----:B------:R-:W-:Y:S02]  /*1fcc0*/  SHF.R.S32.HI R12, RZ, 0x1f, R6 ;  /* 0x0000001fff0c7819 */ /* 0x000fe40000011406 */
[----:B------:R-:W-:Y:S05]  /*1fcd0*/  BRA.DIV UR4, `(.L_x_10307) ;  /* 0x0000003e04e87947 */ /* 0x000fea000b800000 */
[----:B------:R-:W-:-:S13]  /*1fce0*/  ELECT P6, URZ, PT ;  /* 0x00000000003f782f */ /* 0x000fda00038c0000 */
.L_x_10424:
        /* <DEDUP_REMOVED lines=21> */
[----:B------:R0:W5:Y:S01]  /*1fe40*/  LDG.E R8, desc[UR6][R10.64] ;  /* 0x000000060a087981 */ /* 0x000162000c1e1900 */
[----:B------:R-:W-:-:S07]  /*1fe50*/  IMAD R7, R13, R4, R7 ;  /* 0x000000040d077224 */ /* 0x000fce00078e0207 */
.L_x_10309:
[----:B------:R-:W-:Y:S01]  /*1fe60*/  IMAD R5, R22, 0x8, R28 ;  /* 0x0000000816057824 */ /* 0x000fe200078e021c */
[----:B------:R-:W-:-:S04]  /*1fe70*/  SHF.L.U32 R4, R24, 0x1f, RZ ;  /* 0x0000001f18047819 */ /* 0x000fc800000006ff */
[----:B------:R-:W1:Y:S02]  /*1fe80*/  SYNCS.PHASECHK.TRANS64.TRYWAIT P0, [R5+URZ+0x31c40], R4 ;  /* 0x031c4004050075a7 */ /* 0x000e64000800017f */
[----:B-1----:R-:W-:Y:S05]  /*1fe90*/  @!P0 BRA `(.L_x_10310) ;  /* 0x0000003c00988947 */ /* 0x002fea0003800000 */
.L_x_10425:
        /* <DEDUP_REMOVED lines=9> */
.L_x_10311:
        /* <DEDUP_REMOVED lines=28> */
.L_x_10308:
        /* <DEDUP_REMOVED lines=41> */
[----:B0-----:R-:W-:-:S04]  /*20380*/  SHF.L.U32 R5, R4, 0x1f, RZ ;  /* 0x0000001f04057819 */ /* 0x001fc800000006ff */
[----:B------:R-:W0:Y:S02]  /*20390*/  SYNCS.PHASECHK.TRANS64.TRYWAIT P0, [R28+URZ+0x31c20], R5 ;  /* 0x031c20051c0075a7 */ /* 0x000e24000800017f */
[----:B0--3--:R-:W-:Y:S05]  /*203a0*/  @!P0 BRA `(.L_x_10313) ;  /* 0x0000003800688947 */ /* 0x009fea0003800000 */
.L_x_10426:
[----:B------:R-:W-:Y:S05]  /*203b0*/  BSYNC B0 ;  /* 0x0000000000007941 */ /* 0x000fea0003800000 */
.L_x_10312:
[----:B------:R-:W2:Y:S01]  /*203c0*/  LDL R4, [R1] ;  /* 0x0000000001047983 */ /* 0x000ea20000100800 */
[----:B------:R-:W-:Y:S01]  /*203d0*/  BSSY B0, `(.L_x_10314) ;  /* 0x000017c000007945 */ /* 0x000fe20003800000 */
[----:B--2---:R-:W-:-:S13]  /*203e0*/  ISETP.GE.AND P0, PT, R4, 0x2, PT ;  /* 0x000000020400780c */ /* 0x004fda0003f06270 */
[----:B------:R-:W-:Y:S05]  /*203f0*/  @!P0 BRA `(.L_x_10315) ;  /* 0x0000001400e48947 */ /* 0x000fea0003800000 */
[C---:B------:R-:W-:Y:S01]  /*20400*/  VIADD R10, R4.reuse, 0xfffffffe ;  /* 0xfffffffe040a7836 */ /* 0x040fe20000000000 */
[----:B------:R-:W-:Y:S01]  /*20410*/  LOP3.LUT R4, R4, 0x1, RZ, 0xc0, !PT ;  /* 0x0000000104047812 */ /* 0x000fe200078ec0ff */
[----:B------:R-:W-:Y:S02]  /*20420*/  BSSY B1, `(.L_x_10316) ;  /* 0x000007f000017945 */ /* 0x000fe40003800000 */
[----:B------:R-:W-:Y:S01]  /*20430*/  IMAD.MOV.U32 R9, RZ, RZ, R10 ;  /* 0x000000ffff097224 */ /* 0x000fe200078e000a */
[----:B------:R-:W-:-:S13]  /*20440*/  ISETP.NE.U32.AND P0, PT, R4, 0x1, PT ;  /* 0x000000010400780c */ /* 0x000fda0003f05070 */
        /* <DEDUP_REMOVED lines=9> */
[----:B------:R-:W-:Y:S02]  /*204e0*/  IMAD.MOV.U32 R15, RZ, RZ, R10 ;  /* 0x000000ffff0f7224 */ /* 0x000fe400078e000a */
[----:B------:R-:W-:Y:S01]  /*204f0*/  IMAD.MOV.U32 R4, RZ, RZ, R8 ;  /* 0x000000ffff047224 */ /* 0x000fe200078e0008 */
[----:B------:R-:W-:-:S13]  /*20500*/  ISETP.NE.AND.EX P0, PT, R3, RZ, PT, P0 ;  /* 0x000000ff0300720c */ /* 0x000fda0003f05300 */
[----:B------:R-:W-:Y:S05]  /*20510*/  @!P0 BRA `(.L_x_10320) ;  /* 0x00000000004c8947 */ /* 0x000fea0003800000 */
[----:B------:R-:W1:Y:S01]  /*20520*/  LDC R15, c[0x0][0x41c] ;  /* 0x00010700ff0f7b82 */ /* 0x000e620000000800 */
[----:B------:R-:W-:Y:S01]  /*20530*/  IMAD.MOV.U32 R9, RZ, RZ, R10 ;  /* 0x000000ffff097224 */ /* 0x000fe200078e000a */
[----:B------:R-:W-:Y:S01]  /*20540*/  ULDC.64 UR4, c[0x0][0x408] ;  /* 0x0001020000047ab9 */ /* 0x000fe20000000a00 */
[----:B------:R-:W-:Y:S01]  /*20550*/  ULDC.64 UR6, c[0x0][0x208] ;  /* 0x0000820000067ab9 */ /* 0x000fe20000000a00 */
[----:B------:R-:W-:-:S04]  /*20560*/  IMAD R17, R12, UR4, RZ ;  /* 0x000000040c117c24 */ /* 0x000fc8000f8e02ff */
[----:B------:R-:W-:Y:S01]  /*20570*/  IMAD R14, R6, UR5, R17 ;  /* 0x00000005060e7c24 */ /* 0x000fe2000f8e0211 */
[----:B-1----:R-:W-:-:S13]  /*20580*/  ISETP.NE.AND P0, PT, R15, 0x1, PT ;  /* 0x000000010f00780c */ /* 0x002fda0003f05270 */
        /* <DEDUP_REMOVED lines=12> */
.L_x_10320:
[----:B-1----:R-:W-:Y:S01]  /*20650*/  IMAD R3, R11, 0x8, R28 ;  /* 0x000000080b037824 */ /* 0x002fe200078e021c */
[----:B------:R-:W-:-:S04]  /*20660*/  SHF.L.U32 R2, R13, 0x1f, RZ ;  /* 0x0000001f0d027819 */ /* 0x000fc800000006ff */
[----:B------:R-:W1:Y:S02]  /*20670*/  SYNCS.PHASECHK.TRANS64.TRYWAIT P0, [R3+URZ+0x31c40], R2 ;  /* 0x031c4002030075a7 */ /* 0x000e64000800017f */
[----:B-1----:R-:W-:Y:S05]  /*20680*/  @!P0 BRA `(.L_x_10321) ;  /* 0x0000003400c48947 */ /* 0x002fea0003800000 */
.L_x_10427:
        /* <DEDUP_REMOVED lines=9> */
.L_x_10322:
        /* <DEDUP_REMOVED lines=31> */
.L_x_10428:
        /* <DEDUP_REMOVED lines=10> */
.L_x_10324:
[----:B------:R-:W2:Y:S02]  /*209b0*/  LDL R3, [R1+0x44] ;  /* 0x0000440001037983 */ /* 0x000ea40000100800 */
[----:B--2---:R-:W-:-:S13]  /*209c0*/  LOP3.LUT P0, RZ, R3, 0x40, RZ, 0xc0, !PT ;  /* 0x0000004003ff7812 */ /* 0x004fda000780c0ff */
[----:B------:R-:W-:Y:S05]  /*209d0*/  @P0 BRA `(.L_x_10325) ;  /* 0x0000000000040947 */ /* 0x000fea0003800000 */
[----:B------:R-:W-:Y:S01]  /*209e0*/  BPT.TRAP 0x1 ;  /* 0x000000040000795c */ /* 0x000fe20000300000 */
.L_x_10325:
        /* <DEDUP_REMOVED lines=29> */
.L_x_10319:
[----:B------:R-:W-:Y:S05]  /*20bc0*/  BSYNC B2 ;  /* 0x0000000000027941 */ /* 0x000fea0003800000 */
.L_x_10318:
[----:B------:R-:W2:Y:S01]  /*20bd0*/  LDL.LU R2, [R1] ;  /* 0x0000000001027983 */ /* 0x000ea20000300800 */
[----:B------:R-:W-:Y:S01]  /*20be0*/  MOV R22, R11 ;  /* 0x0000000b00167202 */ /* 0x000fe20000000f00 */
[----:B------:R-:W-:Y:S02]  /*20bf0*/  IMAD.MOV.U32 R24, RZ, RZ, R13 ;  /* 0x000000ffff187224 */ /* 0x000fe400078e000d */
[----:B--2---:R-:W-:-:S07]  /*20c00*/  VIADD R9, R2, 0xfffffffd ;  /* 0xfffffffd02097836 */ /* 0x004fce0000000000 */
.L_x_10317:
[----:B------:R-:W-:Y:S05]  /*20c10*/  BSYNC B1 ;  /* 0x0000000000017941 */ /* 0x000fea0003800000 */
.L_x_10316:
[----:B------:R-:W-:-:S13]  /*20c20*/  ISETP.NE.AND P0, PT, R10, RZ, PT ;  /* 0x000000ff0a00720c */ /* 0x000fda0003f05270 */
[----:B------:R-:W-:Y:S05]  /*20c30*/  @!P0 BRA `(.L_x_10315) ;  /* 0x0000000c00d48947 */ /* 0x000fea0003800000 */
[----:B------:R-:W-:-:S07]  /*20c40*/  IMAD.MOV.U32 R4, RZ, RZ, R8 ;  /* 0x000000ffff047224 */ /* 0x000fce00078e0008 */
.L_x_10342:
        /* <DEDUP_REMOVED lines=13> */
[----:B------:R-:W1:Y:S01]  /*20d20*/  LDC R13, c[0x0][0x41c] ;  /* 0x00010700ff0d7b82 */ /* 0x000e620000000800 */
[----:B------:R-:W-:Y:S01]  /*20d30*/  IMAD.MOV.U32 R14, RZ, RZ, R9 ;  /* 0x000000ffff0e7224 */ /* 0x000fe200078e0009 */
[----:B------:R-:W-:Y:S01]  /*20d40*/  ULDC.64 UR6, c[0x0][0x408] ;  /* 0x0001020000067ab9 */ /* 0x000fe20000000a00 */
[----:B------:R-:W-:Y:S01]  /*20d50*/  ULDC.64 UR8, c[0x0][0x208] ;  /* 0x0000820000087ab9 */ /* 0x000fe20000000a00 */
[----:B0-----:R-:W-:-:S04]  /*20d60*/  IMAD R5, R12, UR6, RZ ;  /* 0x000000060c057c24 */ /* 0x001fc8000f8e02ff */
[----:B------:R-:W-:Y:S01]  /*20d70*/  IMAD R5, R6, UR7, R5 ;  /* 0x0000000706057c24 */ /* 0x000fe2000f8e0205 */
[----:B-1----:R-:W-:-:S13]  /*20d80*/  ISETP.NE.AND P0, PT, R13, 0x1, PT ;  /* 0x000000010d00780c */ /* 0x002fda0003f05270 */
        /* <DEDUP_REMOVED lines=12> */
.L_x_10328:
[----:B------:R-:W-:Y:S01]  /*20e50*/  IMAD R3, R10, 0x8, R28 ;  /* 0x000000080a037824 */ /* 0x000fe200078e021c */
[----:B------:R-:W-:-:S04]  /*20e60*/  SHF.L.U32 R2, R11, 0x1f, RZ ;  /* 0x0000001f0b027819 */ /* 0x000fc800000006ff */
[----:B------:R-:W2:Y:S02]  /*20e70*/  SYNCS.PHASECHK.TRANS64.TRYWAIT P0, [R3+URZ+0x31c40], R2 ;  /* 0x031c4002030075a7 */ /* 0x000ea4000800017f */
[----:B--2---:R-:W-:Y:S05]  /*20e80*/  @!P0 BRA `(.L_x_10329) ;  /* 0x0000002c00ec8947 */ /* 0x004fea0003800000 */
.L_x_10429:
[----:B01----:R-:W0:Y:S02]  /*20e90*/  S2R R5, SR_TID.X ;  /* 0x0000000000057919 */ /* 0x003e240000002100 */
        /* <DEDUP_REMOVED lines=8> */
.L_x_10330:
[--C-:B0-2---:R-:W-:Y:S01]  /*20f20*/  IMAD R2, R10, 0x6c00, R28.reuse ;  /* 0x00006c000a027824 */ /* 0x105fe200078e021c */
        /* <DEDUP_REMOVED lines=30> */
.L_x_10430:
        /* <DEDUP_REMOVED lines=10> */
.L_x_10332:
[----:B------:R-:W2:Y:S02]  /*211b0*/  LDL R2, [R1+0x44] ;  /* 0x0000440001027983 */ /* 0x000ea40000100800 */
[----:B--2---:R-:W-:-:S13]  /*211c0*/  LOP3.LUT P0, RZ, R2, 0x40, RZ, 0xc0, !PT ;  /* 0x0000004002ff7812 */ /* 0x004fda000780c0ff */
[----:B------:R-:W-:Y:S05]  /*211d0*/  @P0 BRA `(.L_x_10333) ;  /* 0x0000000000040947 */ /* 0x000fea0003800000 */
[----:B------:R-:W-:Y:S01]  /*211e0*/  BPT.TRAP 0x1 ;  /* 0x000000040000795c */ /* 0x000fe20000300000 */
.L_x_10333:
        /* <DEDUP_REMOVED lines=30> */
.L_x_10327:
[----:B------:R-:W-:Y:S05]  /*213d0*/  BSYNC B1 ;  /* 0x0000000000017941 */ /* 0x000fea0003800000 */
.L_x_10326:
        /* <DEDUP_REMOVED lines=31> */
.L_x_10336:
[----:B------:R-:W-:Y:S01]  /*215d0*/  IMAD R2, R22, 0x8, R28 ;  /* 0x0000000816027824 */ /* 0x000fe200078e021c */
[----:B------:R-:W-:-:S04]  /*215e0*/  SHF.L.U32 R3, R24, 0x1f, RZ ;  /* 0x0000001f18037819 */ /* 0x000fc800000006ff */
[----:B------:R-:W1:Y:S02]  /*215f0*/  SYNCS.PHASECHK.TRANS64.TRYWAIT P0, [R2+URZ+0x31c40], R3 ;  /* 0x031c4003020075a7 */ /* 0x000e64000800017f */
[----:B-1----:R-:W-:Y:S05]  /*21600*/  @!P0 BRA `(.L_x_10337) ;  /* 0x0000002800348947 */ /* 0x002fea0003800000 */
.L_x_10431:
        /* <DEDUP_REMOVED lines=9> */
.L_x_10338:
        /* <DEDUP_REMOVED lines=31> */
.L_x_10432:
        /* <DEDUP_REMOVED lines=10> */
.L_x_10340:
[----:B------:R-:W2:Y:S02]  /*21930*/  LDL R3, [R1+0x44] ;  /* 0x0000440001037983 */ /* 0x000ea40000100800 */
[----:B--2---:R-:W-:-:S13]  /*21940*/  LOP3.LUT P0, RZ, R3, 0x40, RZ, 0xc0, !PT ;  /* 0x0000004003ff7812 */ /* 0x004fda000780c0ff */
[----:B------:R-:W-:Y:S05]  /*21950*/  @P0 BRA `(.L_x_10341) ;  /* 0x0000000000040947 */ /* 0x000fea0003800000 */
[----:B------:R-:W-:Y:S01]  /*21960*/  BPT.TRAP 0x1 ;  /* 0x000000040000795c */ /* 0x000fe20000300000 */
.L_x_10341:
        /* <DEDUP_REMOVED lines=29> */
.L_x_10335:
[----:B------:R-:W-:Y:S05]  /*21b40*/  BSYNC B1 ;  /* 0x0000000000017941 */ /* 0x000fea0003800000 */
.L_x_10334:
[C---:B------:R-:W-:Y:S01]  /*21b50*/  ISETP.GT.AND P0, PT, R9.reuse, 0x1, PT ;  /* 0x000000010900780c */ /* 0x040fe20003f04270 */
[----:B0-----:R-:W-:-:S04]  /*21b60*/  VIADD R2, R9, 0xfffffffe ;  /* 0xfffffffe09027836 */ /* 0x001fc80000000000 */
[----:B------:R-:W-:-:S08]  /*21b70*/  IMAD.MOV.U32 R9, RZ, RZ, R2 ;  /* 0x000000ffff097224 */ /* 0x000fd000078e0002 */
[----:B------:R-:W-:Y:S05]  /*21b80*/  @P0 BRA `(.L_x_10342) ;  /* 0xfffffff000300947 */ /* 0x000fea000383ffff */
.L_x_10315:
[----:B------:R-:W-:Y:S05]  /*21b90*/  BSYNC B0 ;  /* 0x0000000000007941 */ /* 0x000fea0003800000 */
.L_x_10314:
[----:B------:R-:W-:Y:S01]  /*21ba0*/  ISETP.NE.AND P0, PT, R27, RZ, PT ;  /* 0x000000ff1b00720c */ /* 0x000fe20003f05270 */
[----:B------:R-:W-:-:S12]  /*21bb0*/  BSSY B0, `(.L_x_10343) ;  /* 0x000000f000007945 */ /* 0x000fd80003800000 */
[----:B------:R-:W-:Y:S05]  /*21bc0*/  @P0 BRA `(.L_x_10344) ;  /* 0x0000000000340947 */ /* 0x000fea0003800000 */
[----:B------:R-:W1:Y:S01]  /*21bd0*/  S2R R9, SR_LANEID ;  /* 0x0000000000097919 */ /* 0x000e620000000000 */
[----:B------:R-:W-:Y:S01]  /*21be0*/  VOTEU.ANY UR4, UPT, PT ;  /* 0x0000000000047886 */ /* 0x000fe200038e0100 */
[----:B------:R-:W2:Y:S01]  /*21bf0*/  LDC.64 R2, c[0x0][0xc38] ;  /* 0x00030e00ff027b82 */ /* 0x000ea20000000a00 */
[----:B------:R-:W1:Y:S01]  /*21c00*/  FLO.U32 R4, UR4 ;  /* 0x0000000400047d00 */ /* 0x000e6200080e0000 */
[----:B------:R-:W-:-:S07]  /*21c10*/  ULDC.64 UR6, c[0x0][0x208] ;  /* 0x0000820000067ab9 */ /* 0x000fce0000000a00 */
[----:B0-----:R-:W2:Y:S01]  /*21c20*/  POPC R5, UR4 ;  /* 0x0000000400057d09 */ /* 0x001ea20008000000 */
[----:B-1----:R-:W-:-:S13]  /*21c30*/  ISETP.EQ.U32.AND P0, PT, R4, R9, PT ;  /* 0x000000090400720c */ /* 0x002fda0003f02070 */
[----:B--2---:R-:W2:Y:S01]  /*21c40*/  @P0 ATOMG.E.ADD.STRONG.GPU PT, R3, desc[UR6][R2.64], R5 ;  /* 0x00000005020309a8 */ /* 0x004ea200081ee1c6 */
[----:B------:R-:W0:Y:S02]  /*21c50*/  S2R R6, SR_LTMASK ;  /* 0x0000000000067919 */ /* 0x000e240000003900 */
[----:B0-----:R-:W-:-:S04]  /*21c60*/  LOP3.LUT R6, R6, UR4, RZ, 0xc0, !PT ;  /* 0x0000000406067c12 */ /* 0x001fc8000f8ec0ff */
[----:B------:R-:W0:Y:S01]  /*21c70*/  POPC R9, R6 ;  /* 0x0000000600097309 */ /* 0x000e220000000000 */
[----:B--2---:R-:W0:Y:S02]  /*21c80*/  SHFL.IDX PT, R4, R3, R4, 0x1f ;  /* 0x00001f0403047589 */ /* 0x004e2400000e0000 */
[----:B0-----:R-:W-:-:S07]  /*21c90*/  IADD3 R16, R4, UR36, R9 ;  /* 0x0000002404107c10 */ /* 0x001fce000fffe009 */
.L_x_10344:
[----:B------:R-:W-:Y:S05]  /*21ca0*/  BSYNC B0 ;  /* 0x0000000000007941 */ /* 0x000fea0003800000 */
.L_x_10343:
[----:B------:R-:W-:Y:S04]  /*21cb0*/  BSSY B0, `(.L_x_10345) ;  /* 0x0000030000007945 */ /* 0x000fe80003800000 */
[----:B------:R-:W-:Y:S05]  /*21cc0*/  @!P6 BRA `(.L_x_10346) ;  /* 0x0000000000b8e947 */ /* 0x000fea0003800000 */
[----:B------:R-:W-:Y:S01]  /*21cd0*/  IMAD R3, R22, 0x8, R28 ;  /* 0x0000000816037824 */ /* 0x000fe200078e021c */
[----:B------:R-:W-:-:S04]  /*21ce0*/  SHF.L.U32 R2, R24, 0x1f, RZ ;  /* 0x0000001f18027819 */ /* 0x000fc800000006ff */
[----:B------:R-:W1:Y:S02]  /*21cf0*/  SYNCS.PHASECHK.TRANS64.TRYWAIT P0, [R3+URZ+0x31c60], R2 ;  /* 0x031c6002030075a7 */ /* 0x000e64000800017f */
[----:B-1----:R-:W-:Y:S05]  /*21d00*/  @!P0 BRA `(.L_x_10347) ;  /* 0x00000020009c8947 */ /* 0x002fea0003800000 */
.L_x_10433:
        /* <DEDUP_REMOVED lines=10> */
.L_x_10348:
[----:B------:R-:W2:Y:S02]  /*21db0*/  LDL R2, [R1+0x44] ;  /* 0x0000440001027983 */ /* 0x000ea40000100800 */
[----:B--2---:R-:W-:-:S13]  /*21dc0*/  LOP3.LUT P0, RZ, R2, 0x40, RZ, 0xc0, !PT ;  /* 0x0000004002ff7812 */ /* 0x004fda000780c0ff */
[----:B------:R-:W-:Y:S05]  /*21dd0*/  @P0 BRA `(.L_x_10349) ;  /* 0x0000000000040947 */ /* 0x000fea0003800000 */
[----:B------:R-:W-:Y:S01]  /*21de0*/  BPT.TRAP 0x1 ;  /* 0x000000040000795c */ /* 0x000fe20000300000 */
.L_x_10349:
        /* <DEDUP_REMOVED lines=28> */
.L_x_10346:
[----:B------:R-:W-:Y:S05]  /*21fb0*/  BSYNC B0 ;  /* 0x0000000000007941 */ /* 0x000fea0003800000 */
.L_x_10345:
[----:B------:R-:W-:-:S05]  /*21fc0*/  VIADD R22, R22, 0x1 ;  /* 0x0000000116167836 */ /* 0x000fca0000000000 */
[----:B------:R-:W-:-:S04]  /*21fd0*/  ISETP.NE.AND P0, PT, R22, 0x2, PT ;  /* 0x000000021600780c */ /* 0x000fc80003f05270 */
[----:B------:R-:W-:Y:S02]  /*21fe0*/  SEL R3, RZ, 0x1, P0 ;  /* 0x00000001ff037807 */ /* 0x000fe40000000000 */
[----:B------:R-:W-:Y:S02]  /*21ff0*/  SEL R22, R22, RZ, P0 ;  /* 0x000000ff16167207 */ /* 0x000fe40000000000 */
[----:B------:R-:W-:-:S07]  /*22000*/  LOP3.LUT R24, R24, R3, RZ, 0x3c, !PT ;  /* 0x0000000318187212 */ /* 0x000fce00078e3cff */
.L_x_10299:
[----:B------:R-:W-:Y:S05]  /*22010*/  BSYNC B6 ;  /* 0x0000000000067941 */ /* 0x000fea0003800000 */
.L_x_10297:
[----:B------:R-:W-:-:S03]  /*22020*/  UMOV UR4, 0xffffffff ;  /* 0xffffffff00047882 */ /* 0x000fc60000000000 */
[----:B------:R-:W-:Y:S05]  /*22030*/  BRA.DIV UR4, `(.L_x_10350) ;  /* 0x0000001e04e47947 */ /* 0x000fea000b800000 */
[----:B------:R1:W2:Y:S04]  /*22040*/  SHFL.IDX PT, R4, R16, RZ, 0x1f ;  /* 0x00001fff10047589 */ /* 0x0002a800000e0000 */
[----:B0-----:R1:W0:Y:S02]  /*22050*/  SHFL.IDX PT, R5, R16, 0x1, 0x1f ;  /* 0x00201f0010057f89 */ /* 0x00122400000e0000 */
.L_x_10437:
[----:B------:R-:W-:Y:S01]  /*22060*/  ULDC UR4, c[0x0][0xc14] ;  /* 0x0003050000047ab9 */ /* 0x000fe20000000800 */
[C---:B------:R-:W-:Y:S01]  /*22070*/  IMAD.IADD R7, R27.reuse, 0x1, R19 ;  /* 0x000000011b077824 */ /* 0x040fe200078e0213 */
[----:B------:R-:W-:Y:S01]  /*22080*/  ISETP.NE.AND P0, PT, R27, 0x1f, PT ;  /* 0x0000001f1b00780c */ /* 0x000fe20003f05270 */
[----:B------:R-:W-:Y:S01]  /*22090*/  IMAD.U32 R0, RZ, RZ, UR4 ;  /* 0x00000004ff007e24 */ /* 0x000fe2000f8e00ff */
[----:B------:R-:W-:Y:S01]  /*220a0*/  BSSY B0, `(.L_x_10351) ;  /* 0x0000008000007945 */ /* 0x000fe20003800000 */
[----:B------:R-:W-:-:S03]  /*220b0*/  MOV R2, RZ ;  /* 0x000000ff00027202 */ /* 0x000fc60000000f00 */
[----:B------:R-:W-:-:S13]  /*220c0*/  ISETP.GE.OR P0, PT, R7, R0, !P0 ;  /* 0x000000000700720c */ /* 0x000fda0004706670 */
[----:B------:R-:W-:Y:S05]  /*220d0*/  @P0 BRA `(.L_x_10352) ;  /* 0x0000000000100947 */ /* 0x000fea0003800000 */
[----:B------:R-:W3:Y:S01]  /*220e0*/  LDC.64 R2, c[0x0][0xc58] ;  /* 0x00031600ff027b82 */ /* 0x000ee20000000a00 */
[----:B------:R-:W-:Y:S01]  /*220f0*/  ULDC.64 UR4, c[0x0][0x208] ;  /* 0x0000820000047ab9 */ /* 0x000fe20000000a00 */
[----:B---3--:R-:W-:-:S06]  /*22100*/  IMAD.WIDE R2, R7, 0x4, R2 ;  /* 0x0000000407027825 */ /* 0x008fcc00078e0202 */
[----:B------:R3:W5:Y:S02]  /*22110*/  LDG.E R2, desc[UR4][R2.64] ;  /* 0x0000000402027981 */ /* 0x000764000c1e1900 */
.L_x_10352:
[----:B------:R-:W-:Y:S05]  /*22120*/  BSYNC B0 ;  /* 0x0000000000007941 */ /* 0x000fea0003800000 */
.L_x_10351:
        /* <DEDUP_REMOVED lines=23> */
.L_x_10445:
[----:B------:R-:W-:Y:S02]  /*222a0*/  ULDC UR4, c[0x0][0xc10] ;  /* 0x0003040000047ab9 */ /* 0x000fe40000000800 */
[----:B------:R-:W-:-:S04]  /*222b0*/  IMAD.U32 R6, RZ, RZ, UR4 ;  /* 0x00000004ff067e24 */ /* 0x000fc8000f8e00ff */
[----:B----4-:R-:W-:-:S04]  /*222c0*/  IMAD R14, R14, R6, RZ ;  /* 0x000000060e0e7224 */ /* 0x010fc800078e02ff */
[----:B0-----:R-:W-:-:S05]  /*222d0*/  IMAD.IADD R5, R5, 0x1, R14 ;  /* 0x0000000105057824 */ /* 0x001fca00078e020e */
[----:B--2---:R-:W-:-:S13]  /*222e0*/  ISETP.GT.AND P0, PT, R5, R4, PT ;  /* 0x000000040500720c */ /* 0x004fda0003f04270 */
[----:B------:R-:W-:Y:S05]  /*222f0*/  @P0 BRA `(.L_x_10354) ;  /* 0x0000000000b00947 */ /* 0x000fea0003800000 */
[----:B------:R-:W0:Y:S02]  /*22300*/  LDC R0, c[0x0][0xc14] ;  /* 0x00030500ff007b82 */ /* 0x000e240000000800 */
.L_x_10359:
[----:B------:R-:W-:-:S05]  /*22310*/  VIADD R19, R19, 0x1f ;  /* 0x0000001f13137836 */ /* 0x000fca0000000000 */
        /* <DEDUP_REMOVED lines=8> */
[----:B---3--:R-:W0:Y:S01]  /*223a0*/  LDC.64 R2, c[0x0][0xc58] ;  /* 0x00031600ff027b82 */ /* 0x008e220000000a00 */
[----:B------:R-:W-:Y:S01]  /*223b0*/  ULDC.64 UR4, c[0x0][0x208] ;  /* 0x0000820000047ab9 */ /* 0x000fe20000000a00 */
[----:B0-----:R-:W-:-:S06]  /*223c0*/  IMAD.WIDE R2, R7, 0x4, R2 ;  /* 0x0000000407027825 */ /* 0x001fcc00078e0202 */
[----:B------:R0:W5:Y:S02]  /*223d0*/  LDG.E R2, desc[UR4][R2.64] ;  /* 0x0000000402027981 */ /* 0x000164000c1e1900 */
.L_x_10357:
[----:B------:R-:W-:Y:S05]  /*223e0*/  BSYNC B0 ;  /* 0x0000000000007941 */ /* 0x000fea0003800000 */
.L_x_10356:
        /* <DEDUP_REMOVED lines=11> */
[----:B0--3--:R-:W-:-:S05]  /*224a0*/  IMAD.IADD R3, R13, 0x1, R14 ;  /* 0x000000010d037824 */ /* 0x009fca00078e020e */
        /* <DEDUP_REMOVED lines=10> */
[----:B------:R0:W2:Y:S02]  /*22550*/  SHFL.IDX PT, R14, R3, 0x1f, 0x1f ;  /* 0x03e01f00030e7f89 */ /* 0x0000a400000e0000 */
.L_x_10453:
[----:B------:R-:W-:Y:S02]  /*22560*/  ULDC UR4, c[0x0][0xc10] ;  /* 0x0003040000047ab9 */ /* 0x000fe40000000800 */
[----:B------:R-:W-:-:S04]  /*22570*/  IMAD.U32 R6, RZ, RZ, UR4 ;  /* 0x00000004ff067e24 */ /* 0x000fc8000f8e00ff */
[----:B--2---:R-:W-:-:S05]  /*22580*/  IMAD R14, R14, R6, RZ ;  /* 0x000000060e0e7224 */ /* 0x004fca00078e02ff */
[----:B------:R-:W-:-:S04]  /*22590*/  IADD3 R5, R14, R5, RZ ;  /* 0x000000050e057210 */ /* 0x000fc80007ffe0ff */
[----:B------:R-:W-:-:S13]  /*225a0*/  ISETP.GT.AND P0, PT, R5, R4, PT ;  /* 0x000000040500720c */ /* 0x000fda0003f04270 */
[----:B------:R-:W-:Y:S05]  /*225b0*/  @!P0 BRA `(.L_x_10359) ;  /* 0xfffffffc00548947 */ /* 0x000fea000383ffff */
.L_x_10354:
        /* <DEDUP_REMOVED lines=8> */
.L_x_10457:
[----:B------:R-:W-:Y:S01]  /*22640*/  ISETP.NE.AND P0, PT, R5, RZ, PT ;  /* 0x000000ff0500720c */ /* 0x000fe20003f05270 */
[----:B------:R-:W-:-:S12]  /*22650*/  IMAD.MOV.U32 R14, RZ, RZ, RZ ;  /* 0x000000ffff0e7224 */ /* 0x000fd800078e00ff */
[----:B------:R-:W-:Y:S05]  /*22660*/  @!P0 BRA `(.L_x_10361) ;  /* 0x0000000000108947 */ /* 0x000fea0003800000 */
[----:B------:R-:W-:Y:S01]  /*22670*/  UMOV UR4, 0xffffffff ;  /* 0xffffffff00047882 */ /* 0x000fe20000000000 */
[----:B------:R-:W-:Y:S02]  /*22680*/  VIADD R12, R8, 0xffffffff ;  /* 0xffffffff080c7836 */ /* 0x000fe40000000000 */
[----:B------:R-:W-:Y:S05]  /*22690*/  BRA.DIV UR4, `(.L_x_10362) ;  /* 0x0000002204807947 */ /* 0x000fea000b800000 */
[----:B------:R0:W0:Y:S02]  /*226a0*/  SHFL.IDX PT, R14, R3, R12, 0x1f ;  /* 0x00001f0c030e7589 */ /* 0x00002400000e0000 */
.L_x_10361:
[----:B0-23--:R-:W0:Y:S01]  /*226b0*/  LDC.64 R2, c[0x0][0xc68] ;  /* 0x00031a00ff027b82 */ /* 0x00de220000000a00 */
[----:B------:R-:W-:Y:S01]  /*226c0*/  IMAD.IADD R19, R8, 0x1, R19 ;  /* 0x0000000108137824 */ /* 0x000fe200078e0213 */
[----:B------:R-:W-:-:S03]  /*226d0*/  ULDC.64 UR4, c[0x0][0x208] ;  /* 0x0000820000047ab9 */ /* 0x000fc60000000a00 */
[----:B0-----:R-:W-:-:S05]  /*226e0*/  IMAD.WIDE R2, R19, 0x4, R2 ;  /* 0x0000000413027825 */ /* 0x001fca00078e0202 */
[----:B------:R0:W4:Y:S01]  /*226f0*/  LDG.E R8, desc[UR4][R2.64] ;  /* 0x0000000402087981 */ /* 0x000122000c1e1900 */
[----:B-1----:R-:W-:Y:S02]  /*22700*/  IMAD R16, R14, R6, R7 ;  /* 0x000000060e107224 */ /* 0x002fe400078e0207 */
        /* <DEDUP_REMOVED lines=62> */
.L_x_10355:
[----:B------:R-:W-:Y:S01]  /*22af0*/  UMOV UR4, URZ ;  /* 0x0000003f00047c82 */ /* 0x000fe20008000000 */
[----:B------:R-:W-:Y:S01]  /*22b00*/  UMOV UR5, URZ ;  /* 0x0000003f00057c82 */ /* 0x000fe20008000000 */
[----:B------:R-:W-:Y:S01]  /*22b10*/  ULDC UR6, c[0x0][0xc14] ;  /* 0x0003050000067ab9 */ /* 0x000fe20000000800 */
[----:B-1----:R-:W-:Y:S02]  /*22b20*/  IMAD.MOV.U32 R16, RZ, RZ, R4 ;  /* 0x000000ffff107224 */ /* 0x002fe400078e0004 */
[----:B------:R-:W-:Y:S02]  /*22b30*/  IMAD.U32 R17, RZ, RZ, UR4 ;  /* 0x00000004ff117e24 */ /* 0x000fe4000f8e00ff */
[----:B------:R-:W-:Y:S02]  /*22b40*/  IMAD.U32 R18, RZ, RZ, UR5 ;  /* 0x00000005ff127e24 */ /* 0x000fe4000f8e00ff */
[----:B------:R-:W-:-:S07]  /*22b50*/  IMAD.U32 R19, RZ, RZ, UR6 ;  /* 0x00000006ff137e24 */ /* 0x000fce000f8e00ff */
.L_x_10363:
        /* <DEDUP_REMOVED lines=10> */
.L_x_10274:
        /* <DEDUP_REMOVED lines=12> */
.L_x_10460:
[----:B------:R-:W-:Y:S05]  /*22cc0*/  BSYNC B0 ;  /* 0x0000000000007941 */ /* 0x000fea0003800000 */
.L_x_10365:
[----:B------:R-:W-:-:S03]  /*22cd0*/  UMOV UR4, 0xffffffff ;  /* 0xffffffff00047882 */ /* 0x000fc60000000000 */
[----:B------:R-:W-:Y:S05]  /*22ce0*/  BRA.DIV UR4, `(.L_x_10367) ;  /* 0x0000001e04247947 */ /* 0x000fea000b800000 */
[----:B0-----:R-:W0:Y:S02]  /*22cf0*/  S2R R0, SR_TID.X ;  /* 0x0000000000007919 */ /* 0x001e240000002100 */
[----:B0-----:R-:W-:-:S04]  /*22d00*/  SHF.R.U32.HI R0, RZ, 0x5, R0 ;  /* 0x00000005ff007819 */ /* 0x001fc80000011600 */
[----:B------:R-:W-:-:S05]  /*22d10*/  LOP3.LUT R0, R0, 0x3, RZ, 0xc0, !PT ;  /* 0x0000000300007812 */ /* 0x000fca00078ec0ff */
[----:B------:R0:W1:Y:S02]  /*22d20*/  SHFL.IDX PT, R14, R0, RZ, 0x1f ;  /* 0x00001fff000e7589 */ /* 0x00006400000e0000 */
.L_x_10463:
[----:B-1----:R-:W-:-:S13]  /*22d30*/  ISETP.NE.AND P0, PT, R14, RZ, PT ;  /* 0x000000ff0e00720c */ /* 0x002fda0003f05270 */
[----:B------:R-:W-:Y:S05]  /*22d40*/  @P0 BRA `(.L_x_10116) ;  /* 0x0000000000880947 */ /* 0x000fea0003800000 */
[----:B------:R-:W-:-:S03]  /*22d50*/  UMOV UR4, 0xffffffff ;  /* 0xffffffff00047882 */ /* 0x000fc60000000000 */
[----:B------:R-:W-:Y:S05]  /*22d60*/  BRA.DIV UR4, `(.L_x_10368) ;  /* 0x0000001e04387947 */ /* 0x000fea000b800000 */
[----:B------:R-:W-:-:S13]  /*22d70*/  ELECT P6, URZ, PT ;  /* 0x00000000003f782f */ /* 0x000fda00038c0000 */
.L_x_10466:
[----:B------:R-:W-:Y:S05]  /*22d80*/  @!P6 BRA `(.L_x_10116) ;  /* 0x000000000078e947 */ /* 0x000fea0003800000 */
[----:B------:R-:W-:-:S06]  /*22d90*/  ULOP3.LUT UR4, UR60, 0x2, URZ, 0xfc, !UPT ;  /* 0x000000023c047892 */ /* 0x000fcc000f8efc3f */
[----:B0-----:R-:W-:-:S04]  /*22da0*/  MOV R0, UR4 ;  /* 0x0000000400007c02 */ /* 0x001fc80008000f00 */
[----:B------:R-:W-:-:S13]  /*22db0*/  ISETP.NE.AND P2, PT, R0, 0x3, PT ;  /* 0x000000030000780c */ /* 0x000fda0003f45270 */
[----:B------:R-:W-:Y:S05]  /*22dc0*/  @!P2 BRA `(.L_x_10369) ;  /* 0x000000000004a947 */ /* 0x000fea0003800000 */
[----:B------:R-:W-:Y:S01]  /*22dd0*/  BPT.TRAP 0x1 ;  /* 0x000000040000795c */ /* 0x000fe20000300000 */
.L_x_10369:
        /* <DEDUP_REMOVED lines=12> */
.L_x_10467:
[----:B------:R-:W1:Y:S02]  /*22ea0*/  SYNCS.PHASECHK.TRANS64.TRYWAIT P0, [R3+URZ], R0 ;  /* 0x00000000030075a7 */ /* 0x000e64000800017f */
[----:B-1----:R-:W-:Y:S05]  /*22eb0*/  @!P0 BRA `(.L_x_10371) ;  /* 0x0000001c00188947 */ /* 0x002fea0003800000 */
.L_x_10468:
[----:B------:R-:W-:Y:S05]  /*22ec0*/  @!P2 BRA `(.L_x_10372) ;  /* 0x000000000004a947 */ /* 0x000fea0003800000 */
[----:B------:R-:W-:Y:S01]  /*22ed0*/  BPT.TRAP 0x1 ;  /* 0x000000040000795c */ /* 0x000fe20000300000 */
.L_x_10372:
[----:B-1----:R-:W-:-:S04]  /*22ee0*/  VIADD R3, R9, 0x31c60 ;  /* 0x00031c6009037836 */ /* 0x002fc80000000000 */
[----:B------:R-:W-:-:S04]  /*22ef0*/  IMAD R5, R22, 0x8, R3 ;  /* 0x0000000816057824 */ /* 0x000fc800078e0203 */
[----:B------:R-:W1:Y:S02]  /*22f00*/  SYNCS.PHASECHK.TRANS64.TRYWAIT P0, [R5+URZ], R2 ;  /* 0x00000002050075a7 */ /* 0x000e64000800017f */
[----:B-1----:R-:W-:Y:S05]  /*22f10*/  @!P0 BRA `(.L_x_10373) ;  /* 0x0000001c00148947 */ /* 0x002fea0003800000 */
.L_x_10469:
[----:B------:R-:W-:-:S07]  /*22f20*/  IMAD R3, R4, 0x8, R3 ;  /* 0x0000000804037824 */ /* 0x000fce00078e0203 */
.L_x_10374:
[----:B--2---:R2:W3:Y:S02]  /*22f30*/  SYNCS.PHASECHK.TRANS64.TRYWAIT P0, [R3+URZ], R0 ;  /* 0x00000000030075a7 */ /* 0x0044e4000800017f */
[----:B---3--:R-:W-:Y:S05]  /*22f40*/  @!P0 NANOSLEEP.SYNCS 0x989680 ;  /* 0x009896800000895d */ /* 0x008fea0003900000 */
[----:B------:R-:W3:Y:S02]  /*22f50*/  @!P0 SYNCS.PHASECHK.TRANS64 P0, [R3+URZ], R0 ;  /* 0x00000000030085a7 */ /* 0x000ee4000800007f */
[----:B---3--:R-:W-:Y:S05]  /*22f60*/  @!P0 BRA `(.L_x_10374) ;  /* 0xfffffffc00f08947 */ /* 0x008fea000383ffff */
.L_x_10116:
[----:B------:R-:W-:Y:S05]  /*22f70*/  BSYNC B7 ;  /* 0x0000000000077941 */ /* 0x000fea0003800000 */
.L_x_10113:
[----:B------:R-:W-:Y:S05]  /*22f80*/  EXIT ;  /* 0x000000000000794d */ /* 0x000fea0003800000 */
.L_x_10132:
[----:B0-----:R0:W1:Y:S02]  /*22f90*/  SYNCS.PHASECHK.TRANS64.TRYWAIT P5, [R20+URZ+0x31c90], R92 ;  /* 0x031c905c140075a7 */ /* 0x00106400080a017f */
[----:B-1----:R-:W-:Y:S05]  /*22fa0*/  @!P5 NANOSLEEP.SYNCS 0x989680 ;  /* 0x009896800000d95d */ /* 0x002fea0003900000 */
[----:B------:R-:W1:Y:S02]  /*22fb0*/  @!P5 SYNCS.PHASECHK.TRANS64 P5, [R20+URZ+0x31c90], R92 ;  /* 0x031c905c1400d5a7 */ /* 0x000e6400080a007f */
[----:B-1----:R-:W-:Y:S05]  /*22fc0*/  @!P5 BRA `(.L_x_10132) ;  /* 0xfffffffc00f0d947 */ /* 0x002fea000383ffff */
[----:B------:R-:W-:Y:S05]  /*22fd0*/  BRA `(.L_x_10375) ;  /* 0xfffffe0000907947 */ /* 0x000fea000383ffff */
.L_x_10160:
[----:B0-----:R0:W1:Y:S02]  /*22fe0*/  SYNCS.PHASECHK.TRANS64.TRYWAIT P5, [R20+URZ+0x31c90], R92 ;  /* 0x031c905c140075a7 */ /* 0x00106400080a017f */
[----:B-1----:R-:W-:Y:S05]  /*22ff0*/  @!P5 NANOSLEEP.SYNCS 0x989680 ;  /* 0x009896800000d95d */ /* 0x002fea0003900000 */
[----:B------:R-:W1:Y:S02]  /*23000*/  @!P5 SYNCS.PHASECHK.TRANS64 P5, [R20+URZ+0x31c90], R92 ;  /* 0x031c905c1400d5a7 */ /* 0x000e6400080a007f */
[----:B-1----:R-:W-:Y:S05]  /*23010*/  @!P5 BRA `(.L_x_10160) ;  /* 0xfffffffc00f0d947 */ /* 0x002fea000383ffff */
[----:B------:R-:W-:Y:S05]  /*23020*/  BRA `(.L_x_10376) ;  /* 0xfffffe1c00247947 */ /* 0x000fea000383ffff */
.L_x_10173:
[----:B0-----:R0:W1:Y:S02]  /*23030*/  SYNCS.PHASECHK.TRANS64.TRYWAIT P4, [R20+URZ+0x31c90], R92 ;  /* 0x031c905c140075a7 */ /* 0x001064000808017f */
[----:B-1----:R-:W-:Y:S05]  /*23040*/  @!P4 NANOSLEEP.SYNCS 0x989680 ;  /* 0x009896800000c95d */ /* 0x002fea0003900000 */
[----:B------:R-:W1:Y:S02]  /*23050*/  @!P4 SYNCS.PHASECHK.TRANS64 P4, [R20+URZ+0x31c90], R92 ;  /* 0x031c905c1400c5a7 */ /* 0x000e64000808007f */
[----:B-1----:R-:W-:Y:S05]  /*23060*/  @!P4 BRA `(.L_x_10173) ;  /* 0xfffffffc00f0c947 */ /* 0x002fea000383ffff */
[----:B------:R-:W-:Y:S05]  /*23070*/  BRA `(.L_x_10377) ;  /* 0xfffffe3400887947 */ /* 0x000fea000383ffff */
.L_x_10177:
[----:B--2---:R2:W3:Y:S02]  /*23080*/  SYNCS.PHASECHK.TRANS64.TRYWAIT P3, [R20+URZ+0x31cb0], R92 ;  /* 0x031cb05c140075a7 */ /* 0x0044e4000806017f */
[----:B---3--:R-:W-:Y:S05]  /*23090*/  @!P3 NANOSLEEP.SYNCS 0x989680 ;  /* 0x009896800000b95d */ /* 0x008fea0003900000 */
[----:B------:R-:W3:Y:S02]  /*230a0*/  @!P3 SYNCS.PHASECHK.TRANS64 P3, [R20+URZ+0x31cb0], R92 ;  /* 0x031cb05c1400b5a7 */ /* 0x000ee4000806007f */
[----:B---3--:R-:W-:Y:S05]  /*230b0*/  @!P3 BRA `(.L_x_10177) ;  /* 0xfffffffc00f0b947 */ /* 0x008fea000383ffff */
[----:B------:R-:W-:Y:S05]  /*230c0*/  BRA `(.L_x_10378) ;  /* 0xfffffe3800247947 */ /* 0x000fea000383ffff */
.L_x_10183:
[----:B------:R-:W-:Y:S01]  /*230d0*/  BSSY B0, `(.L_x_10379) ;  /* 0x0000007000007945 */ /* 0x000fe20003800000 */
[----:B------:R-:W-:Y:S02]  /*230e0*/  IMAD.MOV.U32 R12, RZ, RZ, RZ ;  /* 0x000000ffff0c7224 */ /* 0x000fe400078e00ff */
[----:B0-----:R-:W-:Y:S02]  /*230f0*/  IMAD.MOV.U32 R11, RZ, RZ, 0x1f ;  /* 0x0000001fff0b7424 */ /* 0x001fe400078e00ff */
[----:B------:R-:W-:-:S07]  /*23100*/  IMAD.MOV.U32 R15, RZ, RZ, -0x1 ;  /* 0xffffffffff0f7424 */ /* 0x000fce00078e00ff */
[----:B-----5:R-:W-:Y:S05]  /*23110*/  WARPSYNC.COLLECTIVE R15, `(.L_x_10380) ;  /* 0x000000000f087348 */ /* 0x020fea0003c00000 */
[----:B------:R0:W1:Y:S02]  /*23120*/  SHFL.IDX P6, R14, R13, R12, R11 ;  /* 0x0000000c0d0e7389 */ /* 0x00006400000c000b */
[----:B01---5:R-:W-:Y:S01]  /*23130*/  ENDCOLLECTIVE ;  /* 0x000000000000791b */ /* 0x023fe20003800000 */
.L_x_10380:
[----:B------:R-:W-:Y:S05]  /*23140*/  BSYNC B0 ;  /* 0x0000000000007941 */ /* 0x000fea0003800000 */
.L_x_10379:
[----:B------:R0:W-:Y:S01]  /*23150*/  STL [R1+0x48], R14 ;  /* 0x0000480e01007387 */ /* 0x0001e20000100800 */
[----:B------:R-:W-:Y:S05]  /*23160*/  BRA `(.L_x_10381) ;  /* 0xfffffe3c00a47947 */ /* 0x000fea000383ffff */
.L_x_10196:
[----:B------:R-:W-:Y:S01]  /*23170*/  BSSY B1, `(.L_x_10382) ;  /* 0x0000007000017945 */ /* 0x000fe20003800000 */
[----:B------:R-:W-:Y:S02]  /*23180*/  IMAD.MOV.U32 R12, RZ, RZ, RZ ;  /* 0x000000ffff0c7224 */ /* 0x000fe400078e00ff */
[----:B------:R-:W-:Y:S02]  /*23190*/  IMAD.MOV.U32 R11, RZ, RZ, 0x1e1f ;  /* 0x00001e1fff0b7424 */ /* 0x000fe400078e00ff */
[----:B------:R-:W-:-:S07]  /*231a0*/  IMAD.MOV.U32 R15, RZ, RZ, -0x1 ;  /* 0xffffffffff0f7424 */ /* 0x000fce00078e00ff */
[----:B------:R-:W-:Y:S05]  /*231b0*/  WARPSYNC.COLLECTIVE R15, `(.L_x_10383) ;  /* 0x000000000f087348 */ /* 0x000fea0003c00000 */
[----:B------:R0:W1:Y:S02]  /*231c0*/  SHFL.IDX P6, R14, R13, R12, R11 ;  /* 0x0000000c0d0e7389 */ /* 0x00006400000c000b */
[----:B01----:R-:W-:Y:S01]  /*231d0*/  ENDCOLLECTIVE ;  /* 0x000000000000791b */ /* 0x003fe20003800000 */
.L_x_10383:
[----:B------:R-:W-:Y:S05]  /*231e0*/  BSYNC B1 ;  /* 0x0000000000017941 */ /* 0x000fea0003800000 */
.L_x_10382:
[----:B------:R-:W-:Y:S05]  /*231f0*/  BRA `(.L_x_10384) ;  /* 0xfffffe4800e07947 */ /* 0x000fea000383ffff */
.L_x_10197:
[----:B------:R-:W-:Y:S01]  /*23200*/  BSSY B1, `(.L_x_10385) ;  /* 0x0000008000017945 */ /* 0x000fe20003800000 */
[----:B------:R-:W-:Y:S01]  /*23210*/  IMAD.MOV.U32 R13, RZ, RZ, R4 ;  /* 0x000000ffff0d7224 */ /* 0x000fe200078e0004 */
[----:B------:R-:W-:Y:S01]  /*23220*/  MOV R15, 0xffffffff ;  /* 0xffffffff000f7802 */ /* 0x000fe20000000f00 */
[----:B------:R-:W-:Y:S02]  /*23230*/  IMAD.MOV.U32 R12, RZ, RZ, RZ ;  /* 0x000000ffff0c7224 */ /* 0x000fe400078e00ff */
[----:B------:R-:W-:-:S07]  /*23240*/  IMAD.MOV.U32 R11, RZ, RZ, 0x1e1f ;  /* 0x00001e1fff0b7424 */ /* 0x000fce00078e00ff */
[----:B------:R-:W-:Y:S05]  /*23250*/  WARPSYNC.COLLECTIVE R15, `(.L_x_10386) ;  /* 0x000000000f087348 */ /* 0x000fea0003c00000 */
[----:B------:R0:W1:Y:S02]  /*23260*/  SHFL.IDX P6, R14, R13, R12, R11 ;  /* 0x0000000c0d0e7389 */ /* 0x00006400000c000b */
[----:B01----:R-:W-:Y:S01]  /*23270*/  ENDCOLLECTIVE ;  /* 0x000000000000791b */ /* 0x003fe20003800000 */
.L_x_10386:
[----:B------:R-:W-:Y:S05]  /*23280*/  BSYNC B1 ;  /* 0x0000000000017941 */ /* 0x000fea0003800000 */
.L_x_10385:
[----:B------:R-:W-:Y:S05]  /*23290*/  BRA `(.L_x_10387) ;  /* 0xfffffe4800c47947 */ /* 0x000fea000383ffff */
.L_x_10198:
        /* <DEDUP_REMOVED lines=8> */
.L_x_10389:
[----:B------:R-:W-:Y:S05]  /*23320*/  BSYNC B1 ;  /* 0x0000000000017941 */ /* 0x000fea0003800000 */
.L_x_10388:
[----:B------:R-:W-:Y:S05]  /*23330*/  BRA `(.L_x_10390) ;  /* 0xfffffe4800a87947 */ /* 0x000fea000383ffff */
.L_x_10199:
        /* <DEDUP_REMOVED lines=8> */
.L_x_10392:
[----:B------:R-:W-:Y:S05]  /*233c0*/  BSYNC B1 ;  /* 0x0000000000017941 */ /* 0x000fea0003800000 */
.L_x_10391:
[----:B------:R-:W-:Y:S05]  /*233d0*/  BRA `(.L_x_10393) ;  /* 0xfffffe48008c7947 */ /* 0x000fea000383ffff */
.L_x_10201:
[----:B0-----:R0:W1:Y:S02]  /*233e0*/  SYNCS.PHASECHK.TRANS64.TRYWAIT P1, [R16+URZ+0x31c00], R3 ;  /* 0x031c0003100075a7 */ /* 0x001064000802017f */
[----:B-1----:R-:W-:Y:S05]  /*233f0*/  @!P1 NANOSLEEP.SYNCS 0x989680 ;  /* 0x009896800000995d */ /* 0x002fea0003900000 */
[----:B------:R-:W1:Y:S02]  /*23400*/  @!P1 SYNCS.PHASECHK.TRANS64 P1, [R16+URZ+0x31c00], R3 ;  /* 0x031c0003100095a7 */ /* 0x000e64000802007f */
[----:B-1----:R-:W-:Y:S05]  /*23410*/  @!P1 BRA `(.L_x_10201) ;  /* 0xfffffffc00f09947 */ /* 0x002fea000383ffff */
[----:B------:R-:W-:Y:S05]  /*23420*/  BRA `(.L_x_10394) ;  /* 0xfffffe4800f47947 */ /* 0x000fea000383ffff */
.L_x_10215:
[----:B------:R-:W-:Y:S01]  /*23430*/  BSSY B1, `(.L_x_10395) ;  /* 0x0000007000017945 */ /* 0x000fe20003800000 */
[----:B------:R-:W-:Y:S02]  /*23440*/  IMAD.MOV.U32 R12, RZ, RZ, RZ ;  /* 0x000000ffff0c7224 */ /* 0x000fe400078e00ff */
[----:B------:R-:W-:Y:S02]  /*23450*/  IMAD.MOV.U32 R11, RZ, RZ, 0x1e1f ;  /* 0x00001e1fff0b7424 */ /* 0x000fe400078e00ff */
[----:B------:R-:W-:-:S07]  /*23460*/  IMAD.MOV.U32 R15, RZ, RZ, -0x1 ;  /* 0xffffffffff0f7424 */ /* 0x000fce00078e00ff */
[----:B------:R-:W-:Y:S05]  /*23470*/  WARPSYNC.COLLECTIVE R15, `(.L_x_10396) ;  /* 0x000000000f087348 */ /* 0x000fea0003c00000 */
[----:B------:R0:W1:Y:S02]  /*23480*/  SHFL.IDX P6, R14, R13, R12, R11 ;  /* 0x0000000c0d0e7389 */ /* 0x00006400000c000b */
[----:B01----:R-:W-:Y:S01]  /*23490*/  ENDCOLLECTIVE ;  /* 0x000000000000791b */ /* 0x003fe20003800000 */
.L_x_10396:
[----:B------:R-:W-:Y:S05]  /*234a0*/  BSYNC B1 ;  /* 0x0000000000017941 */ /* 0x000fea0003800000 */
.L_x_10395:
[----:B------:R-:W-:Y:S05]  /*234b0*/  BRA `(.L_x_10397) ;  /* 0xfffffe6000fc7947 */ /* 0x000fea000383ffff */
.L_x_10216:
        /* <DEDUP_REMOVED lines=8> */
.L_x_10399:
[----:B------:R-:W-:Y:S05]  /*23540*/  BSYNC B1 ;  /* 0x0000000000017941 */ /* 0x000fea0003800000 */
.L_x_10398:
[----:B------:R-:W-:Y:S05]  /*23550*/  BRA `(.L_x_10400) ;  /* 0xfffffe6000e07947 */ /* 0x000fea000383ffff */
.L_x_10217:
        /* <DEDUP_REMOVED lines=8> */
.L_x_10402:
[----:B------:R-:W-:Y:S05]  /*235e0*/  BSYNC B1 ;  /* 0x0000000000017941 */ /* 0x000fea0003800000 */
.L_x_10401:
[----:B------:R-:W-:Y:S05]  /*235f0*/  BRA `(.L_x_10403) ;  /* 0xfffffe6000c47947 */ /* 0x000fea000383ffff */
.L_x_10218:
        /* <DEDUP_REMOVED lines=8> */
.L_x_10405:
[----:B------:R-:W-:Y:S05]  /*23680*/  BSYNC B1 ;  /* 0x0000000000017941 */ /* 0x000fea0003800000 */
.L_x_10404:
[----:B------:R-:W-:Y:S05]  /*23690*/  BRA `(.L_x_10406) ;  /* 0xfffffe6000a87947 */ /* 0x000fea000383ffff */
.L_x_10220:
[----:B0-----:R0:W1:Y:S02]  /*236a0*/  SYNCS.PHASECHK.TRANS64.TRYWAIT P1, [R16+URZ+0x31c00], R3 ;  /* 0x031c0003100075a7 */ /* 0x001064000802017f */
[----:B-1----:R-:W-:Y:S05]  /*236b0*/  @!P1 NANOSLEEP.SYNCS 0x989680 ;  /* 0x009896800000995d */ /* 0x002fea0003900000 */
[----:B------:R-:W1:Y:S02]  /*236c0*/  @!P1 SYNCS.PHASECHK.TRANS64 P1, [R16+URZ+0x31c00], R3 ;  /* 0x031c0003100095a7 */ /* 0x000e64000802007f */
[----:B-1----:R-:W-:Y:S05]  /*236d0*/  @!P1 BRA `(.L_x_10220) ;  /* 0xfffffffc00f09947 */ /* 0x002fea000383ffff */
[----:B------:R-:W-:Y:S05]  /*236e0*/  BRA `(.L_x_10407) ;  /* 0xfffffe6400147947 */ /* 0x000fea000383ffff */
.L_x_10228:
[----:B-1----:R1:W3:Y:S02]  /*236f0*/  SYNCS.PHASECHK.TRANS64.TRYWAIT P1, [R0+URZ+0x31c30], R5 ;  /* 0x031c3005000075a7 */ /* 0x0022e4000802017f */
[----:B---3--:R-:W-:Y:S05]  /*23700*/  @!P1 NANOSLEEP.SYNCS 0x989680 ;  /* 0x009896800000995d */ /* 0x008fea0003900000 */
[----:B------:R-:W3:Y:S02]  /*23710*/  @!P1 SYNCS.PHASECHK.TRANS64 P1, [R0+URZ+0x31c30], R5 ;  /* 0x031c3005000095a7 */ /* 0x000ee4000802007f */
[----:B---3--:R-:W-:Y:S05]  /*23720*/  @!P1 BRA `(.L_x_10228) ;  /* 0xfffffffc00f09947 */ /* 0x008fea000383ffff */
[----:B------:R-:W-:Y:S05]  /*23730*/  BRA `(.L_x_10227) ;  /* 0xfffffe7800787947 */ /* 0x000fea000383ffff */
.L_x_10234:
[----:B-1----:R1:W2:Y:S02]  /*23740*/  SYNCS.PHASECHK.TRANS64.TRYWAIT P3, [R20+URZ+0x31c30], R21 ;  /* 0x031c3015140075a7 */ /* 0x0022a4000806017f */
[----:B--2---:R-:W-:Y:S05]  /*23750*/  @!P3 NANOSLEEP.SYNCS 0x989680 ;  /* 0x009896800000b95d */ /* 0x004fea0003900000 */
[----:B------:R-:W2:Y:S02]  /*23760*/  @!P3 SYNCS.PHASECHK.TRANS64 P3, [R20+URZ+0x31c30], R21 ;  /* 0x031c30151400b5a7 */ /* 0x000ea4000806007f */
[----:B--2---:R-:W-:Y:S05]  /*23770*/  @!P3 BRA `(.L_x_10234) ;  /* 0xfffffffc00f0b947 */ /* 0x004fea000383ffff */
[----:B------:R-:W-:Y:S05]  /*23780*/  BRA `(.L_x_10233) ;  /* 0xfffffec800307947 */ /* 0x000fea000383ffff */
.L_x_10238:
[----:B-1----:R1:W2:Y:S02]  /*23790*/  SYNCS.PHASECHK.TRANS64.TRYWAIT P2, [R21+URZ+0x31c50], R20 ;  /* 0x031c5014150075a7 */ /* 0x0022a4000804017f */
[----:B--2---:R-:W-:Y:S05]  /*237a0*/  @!P2 NANOSLEEP.SYNCS 0x989680 ;  /* 0x009896800000a95d */ /* 0x004fea0003900000 */
[----:B------:R-:W2:Y:S02]  /*237b0*/  @!P2 SYNCS.PHASECHK.TRANS64 P2, [R21+URZ+0x31c50], R20 ;  /* 0x031c50141500a5a7 */ /* 0x000ea4000804007f */
[----:B--2---:R-:W-:Y:S05]  /*237c0*/  @!P2 BRA `(.L_x_10238) ;  /* 0xfffffffc00f0a947 */ /* 0x004fea000383ffff */
[----:B------:R-:W-:Y:S05]  /*237d0*/  BRA `(.L_x_10235) ;  /* 0xfffffeec00387947 */ /* 0x000fea000383ffff */
.L_x_10245:
[----:B--2---:R2:W3:Y:S02]  /*237e0*/  SYNCS.PHASECHK.TRANS64.TRYWAIT P3, [R20+URZ+0x31c30], R21 ;  /* 0x031c3015140075a7 */ /* 0x0044e4000806017f */
[----:B---3--:R-:W-:Y:S05]  /*237f0*/  @!P3 NANOSLEEP.SYNCS 0x989680 ;  /* 0x009896800000b95d */ /* 0x008fea0003900000 */
[----:B------:R-:W3:Y:S02]  /*23800*/  @!P3 SYNCS.PHASECHK.TRANS64 P3, [R20+URZ+0x31c30], R21 ;  /* 0x031c30151400b5a7 */ /* 0x000ee4000806007f */
[----:B---3--:R-:W-:Y:S05]  /*23810*/  @!P3 BRA `(.L_x_10245) ;  /* 0xfffffffc00f0b947 */ /* 0x008fea000383ffff */
[----:B------:R-:W-:Y:S05]  /*23820*/  BRA `(.L_x_10244) ;  /* 0xffffff2000fc7947 */ /* 0x000fea000383ffff */
.L_x_10249:
[----:B-1----:R1:W2:Y:S02]  /*23830*/  SYNCS.PHASECHK.TRANS64.TRYWAIT P2, [R20+URZ+0x31c50], R14 ;  /* 0x031c500e140075a7 */ /* 0x0022a4000804017f */
[----:B--2---:R-:W-:Y:S05]  /*23840*/  @!P2 NANOSLEEP.SYNCS 0x989680 ;  /* 0x009896800000a95d */ /* 0x004fea0003900000 */
[----:B------:R-:W2:Y:S02]  /*23850*/  @!P2 SYNCS.PHASECHK.TRANS64 P2, [R20+URZ+0x31c50], R14 ;  /* 0x031c500e1400a5a7 */ /* 0x000ea4000804007f */
[----:B--2---:R-:W-:Y:S05]  /*23860*/  @!P2 BRA `(.L_x_10249) ;  /* 0xfffffffc00f0a947 */ /* 0x004fea000383ffff */
[----:B------:R-:W-:Y:S05]  /*23870*/  BRA `(.L_x_10246) ;  /* 0xffffff4400fc7947 */ /* 0x000fea000383ffff */
.L_x_10254:
[----:B--2---:R2:W3:Y:S02]  /*23880*/  SYNCS.PHASECHK.TRANS64.TRYWAIT P0, [R7+URZ+0x31c50], R0 ;  /* 0x031c5000070075a7 */ /* 0x0044e4000800017f */
[----:B---3--:R-:W-:Y:S05]  /*23890*/  @!P0 NANOSLEEP.SYNCS 0x989680 ;  /* 0x009896800000895d */ /* 0x008fea0003900000 */
[----:B------:R-:W3:Y:S02]  /*238a0*/  @!P0 SYNCS.PHASECHK.TRANS64 P0, [R7+URZ+0x31c50], R0 ;  /* 0x031c5000070085a7 */ /* 0x000ee4000800007f */
[----:B---3--:R-:W-:Y:S05]  /*238b0*/  @!P0 BRA `(.L_x_10254) ;  /* 0xfffffffc00f08947 */ /* 0x008fea000383ffff */
[----:B------:R-:W-:Y:S05]  /*238c0*/  BRA `(.L_x_10253) ;  /* 0xffffff74001c7947 */ /* 0x000fea000383ffff */
.L_x_10280:
        /* <DEDUP_REMOVED lines=11> */
.L_x_10409:
[----:B------:R-:W-:Y:S05]  /*23980*/  BSYNC B1 ;  /* 0x0000000000017941 */ /* 0x000fea0003800000 */
.L_x_10408:
[----:B------:R-:W-:Y:S05]  /*23990*/  BRA `(.L_x_10410) ;  /* 0xffffffac00847947 */ /* 0x000fea000383ffff */
.L_x_10281:
[----:B------:R-:W-:Y:S01]  /*239a0*/  BSSY B1, `(.L_x_10411) ;  /* 0x0000006000017945 */ /* 0x000fe20003800000 */
[----:B------:R-:W-:-:S07]  /*239b0*/  IMAD.MOV.U32 R15, RZ, RZ, -0x1 ;  /* 0xffffffffff0f7424 */ /* 0x000fce00078e00ff */
[----:B------:R-:W-:Y:S05]  /*239c0*/  WARPSYNC.COLLECTIVE R15, `(.L_x_10412) ;  /* 0x000000000f0c7348 */ /* 0x000fea0003c00000 */
[----:B------:R-:W-:Y:S02]  /*239d0*/  ELECT P6, UR62, PT ;  /* 0x00000000003e782f */ /* 0x000fe400038c0000 */
[----:B------:R-:W-:Y:S01]  /*239e0*/  MOV R14, UR62 ;  /* 0x0000003e000e7c02 */ /* 0x000fe20008000f00 */
[----:B------:R-:W-:Y:S10]  /*239f0*/  ENDCOLLECTIVE ;  /* 0x000000000000791b */ /* 0x000ff40003800000 */
.L_x_10412:
[----:B------:R-:W-:Y:S05]  /*23a00*/  BSYNC B1 ;  /* 0x0000000000017941 */ /* 0x000fea0003800000 */
.L_x_10411:
[----:B------:R-:W-:Y:S05]  /*23a10*/  BRA `(.L_x_10413) ;  /* 0xffffffac00707947 */ /* 0x000fea000383ffff */
.L_x_10283:
[----:B0-----:R0:W1:Y:S02]  /*23a20*/  SYNCS.PHASECHK.TRANS64.TRYWAIT P0, [R6+URZ+0x31c20], R5 ;  /* 0x031c2005060075a7 */ /* 0x001064000800017f */
[----:B-1----:R-:W-:Y:S05]  /*23a30*/  @!P0 NANOSLEEP.SYNCS 0x989680 ;  /* 0x009896800000895d */ /* 0x002fea0003900000 */
[----:B------:R-:W1:Y:S02]  /*23a40*/  @!P0 SYNCS.PHASECHK.TRANS64 P0, [R6+URZ+0x31c20], R5 ;  /* 0x031c2005060085a7 */ /* 0x000e64000800007f */
[----:B-1----:R-:W-:Y:S05]  /*23a50*/  @!P0 BRA `(.L_x_10283) ;  /* 0xfffffffc00f08947 */ /* 0x002fea000383ffff */
[----:B------:R-:W-:Y:S05]  /*23a60*/  BRA `(.L_x_10414) ;  /* 0xffffffac008c7947 */ /* 0x000fea000383ffff */
.L_x_10286:
[----:B0-----:R0:W1:Y:S02]  /*23a70*/  SYNCS.PHASECHK.TRANS64.TRYWAIT P0, [R5+URZ+0x31ca0], R10 ;  /* 0x031ca00a050075a7 */ /* 0x001064000800017f */
[----:B-1----:R-:W-:Y:S05]  /*23a80*/  @!P0 NANOSLEEP.SYNCS 0x989680 ;  /* 0x009896800000895d */ /* 0x002fea0003900000 */
[----:B------:R-:W1:Y:S02]  /*23a90*/  @!P0 SYNCS.PHASECHK.TRANS64 P0, [R5+URZ+0x31ca0], R10 ;  /* 0x031ca00a050085a7 */ /* 0x000e64000800007f */
[----:B-1----:R-:W-:Y:S05]  /*23aa0*/  @!P0 BRA `(.L_x_10286) ;  /* 0xfffffffc00f08947 */ /* 0x002fea000383ffff */
[----:B------:R-:W-:Y:S05]  /*23ab0*/  BRA `(.L_x_10415) ;  /* 0xffffffac00947947 */ /* 0x000fea000383ffff */
.L_x_10288:
[----:B--2---:R2:W3:Y:S02]  /*23ac0*/  SYNCS.PHASECHK.TRANS64.TRYWAIT P0, [R5+URZ+0x31cc0], R10 ;  /* 0x031cc00a050075a7 */ /* 0x0044e4000800017f */
[----:B---3--:R-:W-:Y:S05]  /*23ad0*/  @!P0 NANOSLEEP.SYNCS 0x989680 ;  /* 0x009896800000895d */ /* 0x008fea0003900000 */
[----:B------:R-:W3:Y:S02]  /*23ae0*/  @!P0 SYNCS.PHASECHK.TRANS64 P0, [R5+URZ+0x31cc0], R10 ;  /* 0x031cc00a050085a7 */ /* 0x000ee4000800007f */
[----:B---3--:R-:W-:Y:S05]  /*23af0*/  @!P0 BRA `(.L_x_10288) ;  /* 0xfffffffc00f08947 */ /* 0x008fea000383ffff */
[----:B------:R-:W-:Y:S05]  /*23b00*/  BRA `(.L_x_10416) ;  /* 0xffffffb000147947 */ /* 0x000fea000383ffff */
.L_x_10292:
[----:B0-----:R0:W1:Y:S02]  /*23b10*/  SYNCS.PHASECHK.TRANS64.TRYWAIT P0, [R10+URZ+0x31ca0], R5 ;  /* 0x031ca0050a0075a7 */ /* 0x001064000800017f */
[----:B-1----:R-:W-:Y:S05]  /*23b20*/  @!P0 NANOSLEEP.SYNCS 0x989680 ;  /* 0x009896800000895d */ /* 0x002fea0003900000 */
[----:B------:R-:W1:Y:S02]  /*23b30*/  @!P0 SYNCS.PHASECHK.TRANS64 P0, [R10+URZ+0x31ca0], R5 ;  /* 0x031ca0050a0085a7 */ /* 0x000e64000800007f */
[----:B-1----:R-:W-:Y:S05]  /*23b40*/  @!P0 BRA `(.L_x_10292) ;  /* 0xfffffffc00f08947 */ /* 0x002fea000383ffff */
[----:B------:R-:W-:Y:S05]  /*23b50*/  BRA `(.L_x_10417) ;  /* 0xffffffb000bc7947 */ /* 0x000fea000383ffff */
.L_x_10294:
[----:B-1----:R1:W2:Y:S02]  /*23b60*/  SYNCS.PHASECHK.TRANS64.TRYWAIT P1, [R10+URZ+0x31cc0], R5 ;  /* 0x031cc0050a0075a7 */ /* 0x0022a4000802017f */
[----:B--2---:R-:W-:Y:S05]  /*23b70*/  @!P1 NANOSLEEP.SYNCS 0x989680 ;  /* 0x009896800000995d */ /* 0x004fea0003900000 */
[----:B------:R-:W2:Y:S02]  /*23b80*/  @!P1 SYNCS.PHASECHK.TRANS64 P1, [R10+URZ+0x31cc0], R5 ;  /* 0x031cc0050a0095a7 */ /* 0x000ea4000802007f */
[----:B--2---:R-:W-:Y:S05]  /*23b90*/  @!P1 BRA `(.L_x_10294) ;  /* 0xfffffffc00f09947 */ /* 0x004fea000383ffff */
[----:B------:R-:W-:Y:S05]  /*23ba0*/  BRA `(.L_x_10418) ;  /* 0xffffffb400387947 */ /* 0x000fea000383ffff */
.L_x_10306:
        /* <DEDUP_REMOVED lines=11> */
.L_x_10420:
[----:B------:R-:W-:Y:S05]  /*23c60*/  BSYNC B0 ;  /* 0x0000000000007941 */ /* 0x000fea0003800000 */
.L_x_10419:
[----:B------:R-:W-:Y:S05]  /*23c70*/  BRA `(.L_x_10421) ;  /* 0xffffffc0000c7947 */ /* 0x000fea000383ffff */
.L_x_10307:
[----:B------:R-:W-:Y:S01]  /*23c80*/  BSSY B0, `(.L_x_10422) ;  /* 0x0000006000007945 */ /* 0x000fe20003800000 */
[----:B------:R-:W-:-:S07]  /*23c90*/  IMAD.MOV.U32 R15, RZ, RZ, -0x1 ;  /* 0xffffffffff0f7424 */ /* 0x000fce00078e00ff */
[----:B------:R-:W-:Y:S05]  /*23ca0*/  WARPSYNC.COLLECTIVE R15, `(.L_x_10423) ;  /* 0x000000000f0c7348 */ /* 0x000fea0003c00000 */
[----:B------:R-:W-:Y:S02]  /*23cb0*/  ELECT P6, UR62, PT ;  /* 0x00000000003e782f */ /* 0x000fe400038c0000 */
[----:B------:R-:W-:Y:S01]  /*23cc0*/  MOV R14, UR62 ;  /* 0x0000003e000e7c02 */ /* 0x000fe20008000f00 */
[----:B------:R-:W-:Y:S10]  /*23cd0*/  ENDCOLLECTIVE ;  /* 0x000000000000791b */ /* 0x000ff40003800000 */
.L_x_10423:
[----:B------:R-:W-:Y:S05]  /*23ce0*/  BSYNC B0 ;  /* 0x0000000000007941 */ /* 0x000fea0003800000 */
.L_x_10422:
[----:B------:R-:W-:Y:S05]  /*23cf0*/  BRA `(.L_x_10424) ;  /* 0xffffffbc00fc7947 */ /* 0x000fea000383ffff */
.L_x_10310:
[----:B-1----:R1:W2:Y:S02]  /*23d00*/  SYNCS.PHASECHK.TRANS64.TRYWAIT P0, [R5+URZ+0x31c40], R4 ;  /* 0x031c4004050075a7 */ /* 0x0022a4000800017f */
[----:B--2---:R-:W-:Y:S05]  /*23d10*/  @!P0 NANOSLEEP.SYNCS 0x989680 ;  /* 0x009896800000895d */ /* 0x004fea0003900000 */
[----:B------:R-:W2:Y:S02]  /*23d20*/  @!P0 SYNCS.PHASECHK.TRANS64 P0, [R5+URZ+0x31c40], R4 ;  /* 0x031c4004050085a7 */ /* 0x000ea4000800007f */
[----:B--2---:R-:W-:Y:S05]  /*23d30*/  @!P0 BRA `(.L_x_10310) ;  /* 0xfffffffc00f08947 */ /* 0x004fea000383ffff */
[----:B------:R-:W-:Y:S05]  /*23d40*/  BRA `(.L_x_10425) ;  /* 0xffffffc000547947 */ /* 0x000fea000383ffff */
.L_x_10313:
[----:B0-----:R0:W1:Y:S02]  /*23d50*/  SYNCS.PHASECHK.TRANS64.TRYWAIT P0, [R28+URZ+0x31c20], R5 ;  /* 0x031c20051c0075a7 */ /* 0x001064000800017f */
[----:B-1----:R-:W-:Y:S05]  /*23d60*/  @!P0 NANOSLEEP.SYNCS 0x989680 ;  /* 0x009896800000895d */ /* 0x002fea0003900000 */
[----:B------:R-:W1:Y:S02]  /*23d70*/  @!P0 SYNCS.PHASECHK.TRANS64 P0, [R28+URZ+0x31c20], R5 ;  /* 0x031c20051c0085a7 */ /* 0x000e64000800007f */
[----:B-1----:R-:W-:Y:S05]  /*23d80*/  @!P0 BRA `(.L_x_10313) ;  /* 0xfffffffc00f08947 */ /* 0x002fea000383ffff */
[----:B------:R-:W-:Y:S05]  /*23d90*/  BRA `(.L_x_10426) ;  /* 0xffffffc400847947 */ /* 0x000fea000383ffff */
.L_x_10321:
[----:B-1----:R1:W2:Y:S02]  /*23da0*/  SYNCS.PHASECHK.TRANS64.TRYWAIT P0, [R3+URZ+0x31c40], R2 ;  /* 0x031c4002030075a7 */ /* 0x0022a4000800017f */
[----:B--2---:R-:W-:Y:S05]  /*23db0*/  @!P0 NANOSLEEP.SYNCS 0x989680 ;  /* 0x009896800000895d */ /* 0x004fea0003900000 */
[----:B------:R-:W2:Y:S02]  /*23dc0*/  @!P0 SYNCS.PHASECHK.TRANS64 P0, [R3+URZ+0x31c40], R2 ;  /* 0x031c4002030085a7 */ /* 0x000ea4000800007f */
[----:B--2---:R-:W-:Y:S05]  /*23dd0*/  @!P0 BRA `(.L_x_10321) ;  /* 0xfffffffc00f08947 */ /* 0x004fea000383ffff */
[----:B------:R-:W-:Y:S05]  /*23de0*/  BRA `(.L_x_10427) ;  /* 0xffffffc800287947 */ /* 0x000fea000383ffff */
.L_x_10323:
[----:B0-----:R0:W1:Y:S02]  /*23df0*/  SYNCS.PHASECHK.TRANS64.TRYWAIT P0, [R2+URZ+0x31c60], R3 ;  /* 0x031c6003020075a7 */ /* 0x001064000800017f */
[----:B-1----:R-:W-:Y:S05]  /*23e00*/  @!P0 NANOSLEEP.SYNCS 0x989680 ;  /* 0x009896800000895d */ /* 0x002fea0003900000 */
[----:B------:R-:W1:Y:S02]  /*23e10*/  @!P0 SYNCS.PHASECHK.TRANS64 P0, [R2+URZ+0x31c60], R3 ;  /* 0x031c6003020085a7 */ /* 0x000e64000800007f */
[----:B-1----:R-:W-:Y:S05]  /*23e20*/  @!P0 BRA `(.L_x_10323) ;  /* 0xfffffffc00f08947 */ /* 0x002fea000383ffff */
[----:B------:R-:W-:Y:S05]  /*23e30*/  BRA `(.L_x_10428) ;  /* 0xffffffc800b47947 */ /* 0x000fea000383ffff */
.L_x_10329:
[----:B--2---:R2:W3:Y:S02]  /*23e40*/  SYNCS.PHASECHK.TRANS64.TRYWAIT P0, [R3+URZ+0x31c40], R2 ;  /* 0x031c4002030075a7 */ /* 0x0044e4000800017f */
[----:B---3--:R-:W-:Y:S05]  /*23e50*/  @!P0 NANOSLEEP.SYNCS 0x989680 ;  /* 0x009896800000895d */ /* 0x008fea0003900000 */
[----:B------:R-:W3:Y:S02]  /*23e60*/  @!P0 SYNCS.PHASECHK.TRANS64 P0, [R3+URZ+0x31c40], R2 ;  /* 0x031c4002030085a7 */ /* 0x000ee4000800007f */
[----:B---3--:R-:W-:Y:S05]  /*23e70*/  @!P0 BRA `(.L_x_10329) ;  /* 0xfffffffc00f08947 */ /* 0x008fea000383ffff */
[----:B------:R-:W-:Y:S05]  /*23e80*/  BRA `(.L_x_10429) ;  /* 0xffffffd000007947 */ /* 0x000fea000383ffff */
.L_x_10331:
[----:B0-----:R0:W1:Y:S02]  /*23e90*/  SYNCS.PHASECHK.TRANS64.TRYWAIT P0, [R3+URZ+0x31c60], R24 ;  /* 0x031c6018030075a7 */ /* 0x001064000800017f */
[----:B-1----:R-:W-:Y:S05]  /*23ea0*/  @!P0 NANOSLEEP.SYNCS 0x989680 ;  /* 0x009896800000895d */ /* 0x002fea0003900000 */
[----:B------:R-:W1:Y:S02]  /*23eb0*/  @!P0 SYNCS.PHASECHK.TRANS64 P0, [R3+URZ+0x31c60], R24 ;  /* 0x031c6018030085a7 */ /* 0x000e64000800007f */
[----:B-1----:R-:W-:Y:S05]  /*23ec0*/  @!P0 BRA `(.L_x_10331) ;  /* 0xfffffffc00f08947 */ /* 0x002fea000383ffff */
[----:B------:R-:W-:Y:S05]  /*23ed0*/  BRA `(.L_x_10430) ;  /* 0xffffffd0008c7947 */ /* 0x000fea000383ffff */
.L_x_10337:
[----:B-1----:R1:W2:Y:S02]  /*23ee0*/  SYNCS.PHASECHK.TRANS64.TRYWAIT P0, [R2+URZ+0x31c40], R3 ;  /* 0x031c4003020075a7 */ /* 0x0022a4000800017f */
[----:B--2---:R-:W-:Y:S05]  /*23ef0*/  @!P0 NANOSLEEP.SYNCS 0x989680 ;  /* 0x009896800000895d */ /* 0x004fea0003900000 */
[----:B------:R-:W2:Y:S02]  /*23f00*/  @!P0 SYNCS.PHASECHK.TRANS64 P0, [R2+URZ+0x31c40], R3 ;  /* 0x031c4003020085a7 */ /* 0x000ea4000800007f */
[----:B--2---:R-:W-:Y:S05]  /*23f10*/  @!P0 BRA `(.L_x_10337) ;  /* 0xfffffffc00f08947 */ /* 0x004fea000383ffff */
[----:B------:R-:W-:Y:S05]  /*23f20*/  BRA `(.L_x_10431) ;  /* 0xffffffd400b87947 */ /* 0x000fea000383ffff */
.L_x_10339:
[----:B0-----:R0:W1:Y:S02]  /*23f30*/  SYNCS.PHASECHK.TRANS64.TRYWAIT P0, [R2+URZ+0x31c60], R11 ;  /* 0x031c600b020075a7 */ /* 0x001064000800017f */
[----:B-1----:R-:W-:Y:S05]  /*23f40*/  @!P0 NANOSLEEP.SYNCS 0x989680 ;  /* 0x009896800000895d */ /* 0x002fea0003900000 */
[----:B------:R-:W1:Y:S02]  /*23f50*/  @!P0 SYNCS.PHASECHK.TRANS64 P0, [R2+URZ+0x31c60], R11 ;  /* 0x031c600b020085a7 */ /* 0x000e64000800007f */
[----:B-1----:R-:W-:Y:S05]  /*23f60*/  @!P0 BRA `(.L_x_10339) ;  /* 0xfffffffc00f08947 */ /* 0x002fea000383ffff */
[----:B------:R-:W-:Y:S05]  /*23f70*/  BRA `(.L_x_10432) ;  /* 0xffffffd800447947 */ /* 0x000fea000383ffff */
.L_x_10347:
[----:B-1----:R1:W2:Y:S02]  /*23f80*/  SYNCS.PHASECHK.TRANS64.TRYWAIT P0, [R3+URZ+0x31c60], R2 ;  /* 0x031c6002030075a7 */ /* 0x0022a4000800017f */
[----:B--2---:R-:W-:Y:S05]  /*23f90*/  @!P0 NANOSLEEP.SYNCS 0x989680 ;  /* 0x009896800000895d */ /* 0x004fea0003900000 */
[----:B------:R-:W2:Y:S02]  /*23fa0*/  @!P0 SYNCS.PHASECHK.TRANS64 P0, [R3+URZ+0x31c60], R2 ;  /* 0x031c6002030085a7 */ /* 0x000ea4000800007f */
[----:B--2---:R-:W-:Y:S05]  /*23fb0*/  @!P0 BRA `(.L_x_10347) ;  /* 0xfffffffc00f08947 */ /* 0x004fea000383ffff */
[----:B------:R-:W-:Y:S05]  /*23fc0*/  BRA `(.L_x_10433) ;  /* 0xffffffdc00507947 */ /* 0x000fea000383ffff */
.L_x_10350:
[----:B------:R-:W-:Y:S01]  /*23fd0*/  BSSY B0, `(.L_x_10434) ;  /* 0x0000008000007945 */ /* 0x000fe20003800000 */
[----:B------:R-:W-:Y:S01]  /*23fe0*/  MOV R13, R16 ;  /* 0x00000010000d7202 */ /* 0x000fe20000000f00 */
[----:B------:R-:W-:Y:S02]  /*23ff0*/  IMAD.MOV.U32 R12, RZ, RZ, RZ ;  /* 0x000000ffff0c7224 */ /* 0x000fe400078e00ff */
[----:B------:R-:W-:Y:S02]  /*24000*/  IMAD.MOV.U32 R11, RZ, RZ, 0x1f ;  /* 0x0000001fff0b7424 */ /* 0x000fe400078e00ff */
[----:B------:R-:W-:-:S07]  /*24010*/  IMAD.MOV.U32 R15, RZ, RZ, -0x1 ;  /* 0xffffffffff0f7424 */ /* 0x000fce00078e00ff */
[----:B0-----:R-:W-:Y:S05]  /*24020*/  WARPSYNC.COLLECTIVE R15, `(.L_x_10435) ;  /* 0x000000000f087348 */ /* 0x001fea0003c00000 */
[----:B------:R1:W2:Y:S02]  /*24030*/  SHFL.IDX P6, R14, R13, R12, R11 ;  /* 0x0000000c0d0e7389 */ /* 0x0002a400000c000b */
[----:B012---:R-:W-:Y:S01]  /*24040*/  ENDCOLLECTIVE ;  /* 0x000000000000791b */ /* 0x007fe20003800000 */
.L_x_10435:
[----:B------:R-:W-:Y:S05]  /*24050*/  BSYNC B0 ;  /* 0x0000000000007941 */ /* 0x000fea0003800000 */
.L_x_10434:
        /* <DEDUP_REMOVED lines=8> */
.L_x_10436:
[----:B------:R-:W-:Y:S01]  /*240e0*/  IMAD.MOV.U32 R5, RZ, RZ, R14 ;  /* 0x000000ffff057224 */ /* 0x000fe200078e000e */
[----:B------:R-:W-:Y:S06]  /*240f0*/  BRA `(.L_x_10437) ;  /* 0xffffffdc00d87947 */ /* 0x000fec000383ffff */
.L_x_10353:
        /* <DEDUP_REMOVED lines=8> */
.L_x_10439:
[----:B------:R-:W-:Y:S05]  /*24180*/  BSYNC B0 ;  /* 0x0000000000007941 */ /* 0x000fea0003800000 */
.L_x_10438:
[C---:B------:R-:W-:Y:S01]  /*24190*/  ISETP.NE.AND P0, PT, R27.reuse, RZ, PT ;  /* 0x000000ff1b00720c */ /* 0x040fe20003f05270 */
        /* <DEDUP_REMOVED lines=9> */
.L_x_10440:
        /* <DEDUP_REMOVED lines=8> */
.L_x_10441:
        /* <DEDUP_REMOVED lines=8> */
.L_x_10442:
        /* <DEDUP_REMOVED lines=8> */
.L_x_10443:
        /* <DEDUP_REMOVED lines=8> */
.L_x_10444:
[----:B------:R-:W-:Y:S05]  /*24430*/  BRA `(.L_x_10445) ;  /* 0xffffffdc00987947 */ /* 0x000fea000383ffff */
.L_x_10358:
[----:B------:R-:W-:Y:S01]  /*24440*/  BSSY B0, `(.L_x_10446) ;  /* 0x0000008000007945 */ /* 0x000fe20003800000 */
[----:B-----5:R-:W-:Y:S01]  /*24450*/  IMAD.MOV.U32 R13, RZ, RZ, R2 ;  /* 0x000000ffff0d7224 */ /* 0x020fe200078e0002 */
[----:B------:R-:W-:Y:S01]  /*24460*/  MOV R15, 0xffffffff ;  /* 0xffffffff000f7802 */ /* 0x000fe20000000f00 */
[----:B------:R-:W-:Y:S02]  /*24470*/  IMAD.MOV.U32 R12, RZ, RZ, 0x1 ;  /* 0x00000001ff0c7424 */ /* 0x000fe400078e00ff */
[----:B------:R-:W-:-:S07]  /*24480*/  IMAD.MOV.U32 R11, RZ, RZ, RZ ;  /* 0x000000ffff0b7224 */ /* 0x000fce00078e00ff */
[----:B01-3--:R-:W-:Y:S05]  /*24490*/  WARPSYNC.COLLECTIVE R15, `(.L_x_10447) ;  /* 0x000000000f087348 */ /* 0x00bfea0003c00000 */
[----:B------:R2:W4:Y:S02]  /*244a0*/  SHFL.UP P6, R14, R13, R12, R11 ;  /* 0x0400000c0d0e7389 */ /* 0x00052400000c000b */
[----:B01234-:R-:W-:Y:S01]  /*244b0*/  ENDCOLLECTIVE ;  /* 0x000000000000791b */ /* 0x01ffe20003800000 */
.L_x_10447:
[----:B------:R-:W-:Y:S05]  /*244c0*/  BSYNC B0 ;  /* 0x0000000000007941 */ /* 0x000fea0003800000 */
.L_x_10446:
        /* <DEDUP_REMOVED lines=10> */
.L_x_10448:
        /* <DEDUP_REMOVED lines=8> */
.L_x_10449:
        /* <DEDUP_REMOVED lines=8> */
.L_x_10450:
        /* <DEDUP_REMOVED lines=8> */
.L_x_10451:
[----:B------:R-:W-:Y:S01]  /*246f0*/  IMAD.MOV.U32 R12, RZ, RZ, 0x1f ;  /* 0x0000001fff0c7424 */ /* 0x000fe200078e00ff */
[----:B------:R-:W-:Y:S02]  /*24700*/  MOV R11, 0x1f ;  /* 0x0000001f000b7802 */ /* 0x000fe40000000f00 */
[----:B------:R-:W-:-:S05]  /*24710*/  SEL R14, R14, RZ, P0 ;  /* 0x000000ff0e0e7207 */ /* 0x000fca0000000000 */
[----:B------:R-:W-:-:S04]  /*24720*/  IMAD.IADD R3, R7, 0x1, R14 ;  /* 0x0000000107037824 */ /* 0x000fc800078e020e */
[----:B------:R-:W-:-:S07]  /*24730*/  IMAD.MOV.U32 R13, RZ, RZ, R3 ;  /* 0x000000ffff0d7224 */ /* 0x000fce00078e0003 */
[----:B------:R-:W-:Y:S05]  /*24740*/  WARPSYNC.COLLECTIVE R15, `(.L_x_10452) ;  /* 0x000000000f087348 */ /* 0x000fea0003c00000 */
[----:B------:R0:W1:Y:S02]  /*24750*/  SHFL.IDX P6, R14, R13, R12, R11 ;  /* 0x0000000c0d0e7389 */ /* 0x00006400000c000b */
[----:B01----:R-:W-:Y:S01]  /*24760*/  ENDCOLLECTIVE ;  /* 0x000000000000791b */ /* 0x003fe20003800000 */
.L_x_10452:
[----:B------:R-:W-:Y:S05]  /*24770*/  BRA `(.L_x_10453) ;  /* 0xffffffdc00787947 */ /* 0x000fea000383ffff */
.L_x_10360:
[----:B------:R-:W-:Y:S01]  /*24780*/  BSSY B0, `(.L_x_10454) ;  /* 0x0000006000007945 */ /* 0x000fe20003800000 */
[----:B------:R-:W-:Y:S01]  /*24790*/  PLOP3.LUT P6, PT, P6, PT, PT, 0x8, 0x0 ;  /* 0x000000000000781c */ /* 0x000fe200037ce170 */
[----:B------:R-:W-:-:S12]  /*247a0*/  IMAD.MOV.U32 R15, RZ, RZ, -0x1 ;  /* 0xffffffffff0f7424 */ /* 0x000fd800078e00ff */
[----:B01-3--:R-:W-:Y:S05]  /*247b0*/  WARPSYNC.COLLECTIVE R15, `(.L_x_10455) ;  /* 0x000000000f087348 */ /* 0x00bfea0003c00000 */
[----:B------:R-:W-:Y:S01]  /*247c0*/  VOTE.ANY R14, PT, P6 ;  /* 0x00000000000e7806 */ /* 0x000fe200030e0100 */
[----:B01-3--:R-:W-:Y:S06]  /*247d0*/  ENDCOLLECTIVE ;  /* 0x000000000000791b */ /* 0x00bfec0003800000 */
.L_x_10455:
[----:B------:R-:W-:Y:S05]  /*247e0*/  BSYNC B0 ;  /* 0x0000000000007941 */ /* 0x000fea0003800000 */
.L_x_10454:
        /* <DEDUP_REMOVED lines=9> */
.L_x_10456:
[----:B------:R-:W-:Y:S01]  /*24880*/  IMAD.MOV.U32 R17, RZ, RZ, R14 ;  /* 0x000000ffff117224 */ /* 0x000fe200078e000e */
[----:B------:R-:W-:Y:S06]  /*24890*/  BRA `(.L_x_10457) ;  /* 0xffffffdc00687947 */ /* 0x000fec000383ffff */
.L_x_10362:
[----:B------:R-:W-:Y:S01]  /*248a0*/  BSSY B0, `(.L_x_10458) ;  /* 0x0000007000007945 */ /* 0x000fe20003800000 */
[----:B------:R-:W-:Y:S02]  /*248b0*/  IMAD.MOV.U32 R13, RZ, RZ, R3 ;  /* 0x000000ffff0d7224 */ /* 0x000fe400078e0003 */
[----:B------:R-:W-:Y:S02]  /*248c0*/  IMAD.MOV.U32 R11, RZ, RZ, 0x1f ;  /* 0x0000001fff0b7424 */ /* 0x000fe400078e00ff */
[----:B------:R-:W-:-:S07]  /*248d0*/  IMAD.MOV.U32 R15, RZ, RZ, -0x1 ;  /* 0xffffffffff0f7424 */ /* 0x000fce00078e00ff */
[----:B01234-:R-:W-:Y:S05]  /*248e0*/  WARPSYNC.COLLECTIVE R15, `(.L_x_10459) ;  /* 0x000000000f087348 */ /* 0x01ffea0003c00000 */
[----:B------:R0:W0:Y:S02]  /*248f0*/  SHFL.IDX P6, R14, R13, R12, R11 ;  /* 0x0000000c0d0e7389 */ /* 0x00002400000c000b */
[----:B01234-:R-:W-:Y:S01]  /*24900*/  ENDCOLLECTIVE ;  /* 0x000000000000791b */ /* 0x01ffe20003800000 */
.L_x_10459:
[----:B------:R-:W-:Y:S05]  /*24910*/  BSYNC B0 ;  /* 0x0000000000007941 */ /* 0x000fea0003800000 */
.L_x_10458:
[----:B------:R-:W-:Y:S05]  /*24920*/  BRA `(.L_x_10361) ;  /* 0xffffffdc00607947 */ /* 0x000fea000383ffff */
.L_x_10366:
[----:B0-----:R0:W1:Y:S02]  /*24930*/  SYNCS.PHASECHK.TRANS64.TRYWAIT P0, [R9+URZ+0x31c20], R0 ;  /* 0x031c2000090075a7 */ /* 0x001064000800017f */
[----:B-1----:R-:W-:Y:S05]  /*24940*/  @!P0 NANOSLEEP.SYNCS 0x989680 ;  /* 0x009896800000895d */ /* 0x002fea0003900000 */
[----:B------:R-:W1:Y:S02]  /*24950*/  @!P0 SYNCS.PHASECHK.TRANS64 P0, [R9+URZ+0x31c20], R0 ;  /* 0x031c2000090085a7 */ /* 0x000e64000800007f */
[----:B-1----:R-:W-:Y:S05]  /*24960*/  @!P0 BRA `(.L_x_10366) ;  /* 0xfffffffc00f08947 */ /* 0x002fea000383ffff */
[----:B------:R-:W-:Y:S05]  /*24970*/  BRA `(.L_x_10460) ;  /* 0xffffffe000d07947 */ /* 0x000fea000383ffff */
.L_x_10367:
        /* <DEDUP_REMOVED lines=11> */
.L_x_10462:
[----:B------:R-:W-:Y:S05]  /*24a30*/  BSYNC B0 ;  /* 0x0000000000007941 */ /* 0x000fea0003800000 */
.L_x_10461:
[----:B------:R-:W-:Y:S05]  /*24a40*/  BRA `(.L_x_10463) ;  /* 0xffffffe000b87947 */ /* 0x000fea000383ffff */
.L_x_10368:
[----:B------:R-:W-:Y:S01]  /*24a50*/  BSSY B0, `(.L_x_10464) ;  /* 0x0000006000007945 */ /* 0x000fe20003800000 */
[----:B------:R-:W-:-:S07]  /*24a60*/  IMAD.MOV.U32 R15, RZ, RZ, -0x1 ;  /* 0xffffffffff0f7424 */ /* 0x000fce00078e00ff */
[----:B0-----:R-:W-:Y:S05]  /*24a70*/  WARPSYNC.COLLECTIVE R15, `(.L_x_10465) ;  /* 0x000000000f0c7348 */ /* 0x001fea0003c00000 */
[----:B------:R-:W-:Y:S02]  /*24a80*/  ELECT P6, UR62, PT ;  /* 0x00000000003e782f */ /* 0x000fe400038c0000 */
[----:B------:R-:W-:Y:S01]  /*24a90*/  MOV R14, UR62 ;  /* 0x0000003e000e7c02 */ /* 0x000fe20008000f00 */
[----:B0-----:R-:W-:Y:S10]  /*24aa0*/  ENDCOLLECTIVE ;  /* 0x000000000000791b */ /* 0x001ff40003800000 */
.L_x_10465:
[----:B------:R-:W-:Y:S05]  /*24ab0*/  BSYNC B0 ;  /* 0x0000000000007941 */ /* 0x000fea0003800000 */
.L_x_10464:
[----:B------:R-:W-:Y:S05]  /*24ac0*/  BRA `(.L_x_10466) ;  /* 0xffffffe000ac7947 */ /* 0x000fea000383ffff */
.L_x_10370:
[----:B0-----:R0:W1:Y:S02]  /*24ad0*/  SYNCS.PHASECHK.TRANS64.TRYWAIT P0, [R7+URZ], R2 ;  /* 0x00000002070075a7 */ /* 0x001064000800017f */
[----:B-1----:R-:W-:Y:S05]  /*24ae0*/  @!P0 NANOSLEEP.SYNCS 0x989680 ;  /* 0x009896800000895d */ /* 0x002fea0003900000 */
[----:B------:R-:W1:Y:S02]  /*24af0*/  @!P0 SYNCS.PHASECHK.TRANS64 P0, [R7+URZ], R2 ;  /* 0x00000002070085a7 */ /* 0x000e64000800007f */
[----:B-1----:R-:W-:Y:S05]  /*24b00*/  @!P0 BRA `(.L_x_10370) ;  /* 0xfffffffc00f08947 */ /* 0x002fea000383ffff */
[----:B------:R-:W-:Y:S05]  /*24b10*/  BRA `(.L_x_10467) ;  /* 0xffffffe000e07947 */ /* 0x000fea000383ffff */
.L_x_10371:
[----:B-1----:R1:W2:Y:S02]  /*24b20*/  SYNCS.PHASECHK.TRANS64.TRYWAIT P0, [R3+URZ], R0 ;  /* 0x00000000030075a7 */ /* 0x0022a4000800017f */
[----:B--2---:R-:W-:Y:S05]  /*24b30*/  @!P0 NANOSLEEP.SYNCS 0x989680 ;  /* 0x009896800000895d */ /* 0x004fea0003900000 */
[----:B------:R-:W2:Y:S02]  /*24b40*/  @!P0 SYNCS.PHASECHK.TRANS64 P0, [R3+URZ], R0 ;  /* 0x00000000030085a7 */ /* 0x000ea4000800007f */
[----:B--2---:R-:W-:Y:S05]  /*24b50*/  @!P0 BRA `(.L_x_10371) ;  /* 0xfffffffc00f08947 */ /* 0x004fea000383ffff */
[----:B------:R-:W-:Y:S05]  /*24b60*/  BRA `(.L_x_10468) ;  /* 0xffffffe000d47947 */ /* 0x000fea000383ffff */
.L_x_10373:
[----:B-1----:R1:W2:Y:S02]  /*24b70*/  SYNCS.PHASECHK.TRANS64.TRYWAIT P0, [R5+URZ], R2 ;  /* 0x00000002050075a7 */ /* 0x0022a4000800017f */
[----:B--2---:R-:W-:Y:S05]  /*24b80*/  @!P0 NANOSLEEP.SYNCS 0x989680 ;  /* 0x009896800000895d */ /* 0x004fea0003900000 */
[----:B------:R-:W2:Y:S02]  /*24b90*/  @!P0 SYNCS.PHASECHK.TRANS64 P0, [R5+URZ], R2 ;  /* 0x00000002050085a7 */ /* 0x000ea4000800007f */
[----:B--2---:R-:W-:Y:S05]  /*24ba0*/  @!P0 BRA `(.L_x_10373) ;  /* 0xfffffffc00f08947 */ /* 0x004fea000383ffff */
[----:B------:R-:W-:Y:S05]  /*24bb0*/  BRA `(.L_x_10469) ;  /* 0xffffffe000d87947 */ /* 0x000fea000383ffff */
.L_x_10470:
        /* <DEDUP_REMOVED lines=12> */
.L_x_12784:


//--------------------- .text._ZN7cutlass13device_kernelIN5flash11enable_sm90INS1_16FlashAttnFwdSm90INS1_25CollectiveMainloopFwdSm90ILi2EN4cute5tupleIJNS5_1CILi1EEES8_S8_EEENS6_IJNS7_ILi192EEESA_NS7_ILi64EEEEEELi64ENS_6half_tEfNS_4arch4Sm90ELb0ELb0ELb1ELb0ELb0ELb0ELb0ELb0ELb1ELb0ELb0ELb0EEENS1_21CollectiveEpilogueFwdINS6_IJSA_SB_SA_EEES9_SD_SF_Li384ELb0ELb0ELb0ELb0EEENS1_29StaticPersistentTileSchedulerILb0EEEEEEEEEvNT_6ParamsE --------------------------
	.section	.text._ZN7cutlass13device_kernelIN5flash11enable_sm90INS1_16FlashAttnFwdSm90INS1_25CollectiveMainloopFwdSm90ILi2EN4cute5tupleIJNS5_1CILi1EEES8_S8_EEENS6_IJNS7_ILi192EEESA_NS7_ILi64EEEEEELi64ENS_6half_tEfNS_4arch4Sm90ELb0ELb0ELb1ELb0ELb0ELb0ELb0ELb0ELb1ELb0ELb0ELb0EEENS1_21CollectiveEpilogueFwdINS6_IJSA_SB_SA_EEES9_SD_SF_Li384ELb0ELb0ELb0ELb0EEENS1_29StaticPersistentTileSchedulerILb0EEEEEEEEEvNT_6ParamsE,"ax",@progbits
	.align	128
.text._ZN7cutlass13device_kernelIN5flash11enable_sm90INS1_16FlashAttnFwdSm90INS1_25CollectiveMainloopFwdSm90ILi2EN4cute5tupleIJNS5_1CILi1EEES8_S8_EEENS6_IJNS7_ILi192EEESA_NS7_ILi64EEEEEELi64ENS_6half_tEfNS_4arch4Sm90ELb0ELb0ELb1ELb0ELb0ELb0ELb0ELb0ELb1ELb0ELb0ELb0EEENS1_21CollectiveEpilogueFwdINS6_IJSA_SB_SA_EEES9_SD_SF_Li384ELb0ELb0ELb0ELb0EEENS1_29StaticPersistentTileSchedulerILb0EEEEEEEEEvNT_6ParamsE:
        .type           _ZN7cutlass13device_kernelIN5flash11enable_sm90INS1_16FlashAttnFwdSm90INS1_25CollectiveMainloopFwdSm90ILi2EN4cute5tupleIJNS5_1CILi1EEES8_S8_EEENS6_IJNS7_ILi192EEESA_NS7_ILi64EEEEEELi64ENS_6half_tEfNS_4arch4Sm90ELb0ELb0ELb1ELb0ELb0ELb0ELb0ELb0ELb1ELb0ELb0ELb0EEENS1_21CollectiveEpilogueFwdINS6_IJSA_SB_SA_EEES9_SD_SF_Li384ELb0ELb0ELb0ELb0EEENS1_29StaticPersistentTileSchedulerILb0EEEEEEEEEvNT_6ParamsE,@function
        .size           _ZN7cutlass13device_kernelIN5flash11enable_sm90INS1_16FlashAttnFwdSm90INS1_25CollectiveMainloopFwdSm90ILi2EN4cute5tupleIJNS5_1CILi1EEES8_S8_EEENS6_IJNS7_ILi192EEESA_NS7_ILi64EEEEEELi64ENS_6half_tEfNS_4arch4Sm90ELb0ELb0ELb1ELb0ELb0ELb0ELb0ELb0ELb1ELb0ELb0ELb0EEENS1_21CollectiveEpilogueFwdINS6_IJSA_SB_SA_EEES9_SD_SF_Li384ELb0ELb0ELb0ELb0EEENS1_29StaticPersistentTileSchedulerILb0EEEEEEEEEvNT_6ParamsE,(.L_x_12785 - _ZN7cutlass13device_kernelIN5flash11enable_sm90INS1_16FlashAttnFwdSm90INS1_25CollectiveMainloopFwdSm90ILi2EN4cute5tupleIJNS5_1CILi1EEES8_S8_EEENS6_IJNS7_ILi192EEESA_NS7_ILi64EEEEEELi64ENS_6half_tEfNS_4arch4Sm90ELb0ELb0ELb1ELb0ELb0ELb0ELb0ELb0ELb1ELb0ELb0ELb0EEENS1_21CollectiveEpilogueFwdINS6_IJSA_SB_SA_EEES9_SD_SF_Li384ELb0ELb0ELb0ELb0EEENS1_29StaticPersistentTileSchedulerILb0EEEEEEEEEvNT_6ParamsE)
        .other          _ZN7cutlass13device_kernelIN5flash11enable_sm90INS1_16FlashAttnFwdSm90INS1_25CollectiveMainloopFwdSm90ILi2EN4cute5tupleIJNS5_1CILi1EEES8_S8_EEENS6_IJNS7_ILi192EEESA_NS7_ILi64EEEEEELi64ENS_6half_tEfNS_4arch4Sm90ELb0ELb0ELb1ELb0ELb0ELb0ELb0ELb0ELb1ELb0ELb0ELb0EEENS1_21CollectiveEpilogueFwdINS6_IJSA_SB_SA_EEES9_SD_SF_Li384ELb0ELb0ELb0ELb0EEENS1_29StaticPersistentTileSchedulerILb0EEEEEEEEEvNT_6ParamsE,@"STO_CUDA_ENTRY STV_DEFAULT"
_ZN7cutlass13device_kernelIN5flash11enable_sm90INS1_16FlashAttnFwdSm90INS1_25CollectiveMainloopFwdSm90ILi2EN4cute5tupleIJNS5_1CILi1EEES8_S8_EEENS6_IJNS7_ILi192EEESA_NS7_ILi64EEEEEELi64ENS_6half_tEfNS_4arch4Sm90ELb0ELb0ELb1ELb0ELb0ELb0ELb0ELb0ELb1ELb0ELb0ELb0EEENS1_21CollectiveEpilogueFwdINS6_IJSA_SB_SA_EEES9_SD_SF_Li384ELb0ELb0ELb0ELb0EEENS1_29StaticPersistentTileSchedulerILb0EEEEEEEEEvNT_6ParamsE:
        /* <DEDUP_REMOVED lines=23> */
.L_x_10472:
[----:B------:R-:W-:Y:S05]  /*0170*/  BSYNC B0 ;  /* 0x0000000000007941 */ /* 0x000fea0003800000 */
.L_x_10471:
        /* <DEDUP_REMOVED lines=36> */
.L_x_10473:
        /* <DEDUP_REMOVED lines=22> */
.L_x_10474:
        /* <DEDUP_REMOVED lines=18> */
.L_x_10475:
        /* <DEDUP_REMOVED lines=22> */
.L_x_10476:
        /* <DEDUP_REMOVED lines=22> */
.L_x_10477:
[----:B---3--:R-:W-:Y:S01]  /*0900*/  ISETP.NE.AND P0, PT, R3, RZ, PT ;  /* 0x000000ff0300720c */ /* 0x008fe20003f05270 */
[----:B------:R-:W-:Y:S01]  /*0910*/  IMAD.MOV.U32 R17, RZ, RZ, 0x1 ;  /* 0x00000001ff117424 */ /* 0x000fe200078e00ff */
[----:B------:R-:W-:Y:S01]  /*0920*/  NOP ;  /* 0x0000000000007918 */ /* 0x000fe20000000000 */
[----:B------:R-:W-:Y:S01]  /*0930*/  ULDC.64 UR38, c[0x0][0x208] ;  /* 0x0000820000267ab9 */ /* 0x000fe20000000a00 */
[----:B------:R-:W-:Y:S02]  /*0940*/  LOP3.LUT R18, R2, 0x7f, RZ, 0xc0, !PT ;  /* 0x0000007f02127812 */ /* 0x000fe400078ec0ff */
[----:B------:R-:W-:Y:S01]  /*0950*/  SEL R17, R17, 0x2, !P0 ;  /* 0x0000000211117807 */ /* 0x000fe20004000000 */
[----:B-12-4-:R-:W-:Y:S06]  /*0960*/  BAR.SYNC.DEFER_BLOCKING 0x0 ;  /* 0x0000000000007b1d */ /* 0x016fec0000010000 */
[----:B------:R-:W-:Y:S05]  /*0970*/  @!P0 BRA `(.L_x_10478) ;  /* 0x0000008800908947 */ /* 0x000fea0003800000 */
.L_x_10479:
[----:B------:R-:W-:-:S08]  /*0980*/  NOP ;  /* 0x0000000000007918 */ /* 0x000fd00000000000 */
[----:B------:R-:W1:Y:S02]  /*0990*/  USETMAXREG.TRY_ALLOC.CTAPOOL UP0, 0xa0 ;  /* 0x000000a0000079c8 */ /* 0x000e640008000600 */
[----:B-1----:R-:W-:-:S13]  /*09a0*/  PLOP3.LUT P0, PT, PT, PT, UP0, 0x80, 0x0 ;  /* 0x000000000000781c */ /* 0x002fda0003f0f008 */
[----:B------:R-:W-:Y:S05]  /*09b0*/  @!P0 BRA `(.L_x_10479) ;  /* 0xfffffffc00f08947 */ /* 0x000fea000383ffff */
[----:B------:R-:W-:Y:S01]  /*09c0*/  LOP3.LUT R0, R2, 0xffffff80, RZ, 0xc0, !PT ;  /* 0xffffff8002007812 */ /* 0x000fe200078ec0ff */
[----:B------:R-:W1:Y:S08]  /*09d0*/  S2UR UR46, SR_CTAID.X ;  /* 0x00000000002e79c3 */ /* 0x000e700000002500 */
[----:B------:R-:W-:Y:S06]  /*09e0*/  BAR.ARV 0x8, 0x1a0 ;  /* 0x0206800000007b1d */ /* 0x000fec0000002000 */
[----:B------:R-:W-:-:S02]  /*09f0*/  ISETP.NE.AND P0, PT, R0, 0x80, PT ;  /* 0x000000800000780c */ /* 0x000fc40003f05270 */
[----:B------:R-:W1:Y:S11]  /*0a00*/  LDC R0, c[0x0][0xda4] ;  /* 0x00036900ff007b82 */ /* 0x000e760000000800 */
[----:B------:R-:W-:Y:S06]  /*0a10*/  @!P0 BAR.ARV 0x9, 0x100 ;  /* 0x0244000000008b1d */ /* 0x000fec0000002000 */
[----:B-1----:R-:W-:-:S13]  /*0a20*/  ISETP.LE.AND P0, PT, R0, UR46, PT ;  /* 0x0000002e00007c0c */ /* 0x002fda000bf03270 */
[----:B------:R-:W-:Y:S05]  /*0a30*/  @P0 EXIT ;  /* 0x000000000000094d */ /* 0x000fea0003800000 */
[----:B------:R-:W-:Y:S01]  /*0a40*/  IADD3 R0, R2, -0x80, RZ ;  /* 0xffffff8002007810 */ /* 0x000fe20007ffe0ff */
[----:B------:R-:W1:Y:S01]  /*0a50*/  S2UR UR4, SR_CgaCtaId ;  /* 0x00000000000479c3 */ /* 0x000e620000008800 */
[----:B------:R-:W-:Y:S01]  /*0a60*/  UMOV UR40, 0x400 ;  /* 0x0000040000287882 */ /* 0x000fe20000000000 */
[----:B------:R-:W-:Y:S01]  /*0a70*/  MOV R19, 0x40 ;  /* 0x0000004000137802 */ /* 0x000fe20000000f00 */
[----:B------:R-:W-:Y:S01]  /*0a80*/  IMAD.MOV.U32 R15, RZ, RZ, -0x2 ;  /* 0xfffffffeff0f7424 */ /* 0x000fe200078e00ff */
[----:B------:R-:W-:Y:S01]  /*0a90*/  SHF.R.S32.HI R3, RZ, 0x1f, R0 ;  /* 0x0000001fff037819 */ /* 0x000fe20000011400 */
[----:B------:R-:W-:Y:S01]  /*0aa0*/  IMAD.MOV.U32 R23, RZ, RZ, RZ ;  /* 0x000000ffff177224 */ /* 0x000fe200078e00ff */
[----:B------:R-:W-:Y:S01]  /*0ab0*/  ULDC.64 UR48, c[0x0][0x198] ;  /* 0x0000660000307ab9 */ /* 0x000fe20000000a00 */
[----:B------:R-:W-:Y:S01]  /*0ac0*/  UMOV UR37, URZ ;  /* 0x0000003f00257c82 */ /* 0x000fe20008000000 */
[CC--:B------:R-:W-:Y:S01]  /*0ad0*/  LEA.HI R5, R3.reuse, R0.reuse, RZ, 0x4 ;  /* 0x0000000003057211 */ /* 0x0c0fe200078f20ff */
[----:B------:R-:W2:Y:S01]  /*0ae0*/  S2UR UR6, SR_SWINHI ;  /* 0x00000000000679c3 */ /* 0x000ea20000002f00 */
[----:B------:R-:W-:Y:S01]  /*0af0*/  LEA.HI R4, R3, R0, RZ, 0x7 ;  /* 0x0000000003047211 */ /* 0x000fe200078f38ff */
[----:B------:R-:W-:Y:S01]  /*0b00*/  UMOV UR36, URZ ;  /* 0x0000003f00247c82 */ /* 0x000fe20008000000 */
[----:B------:R-:W-:-:S02]  /*0b10*/  LOP3.LUT R7, R5, 0xfffffff0, RZ, 0xc0, !PT ;  /* 0xfffffff005077812 */ /* 0x000fc400078ec0ff */
[----:B------:R-:W-:Y:S02]  /*0b20*/  LOP3.LUT R157, R4, 0xffffff80, RZ, 0xc0, !PT ;  /* 0xffffff80049d7812 */ /* 0x000fe400078ec0ff */
[----:B------:R-:W-:Y:S01]  /*0b30*/  SHF.R.S32.HI R8, RZ, 0x4, R5 ;  /* 0x00000004ff087819 */ /* 0x000fe20000011405 */
[C---:B------:R-:W-:Y:S01]  /*0b40*/  IMAD.IADD R7, R0.reuse, 0x1, -R7 ;  /* 0x0000000100077824 */ /* 0x040fe200078e0a07 */
[----:B------:R-:W-:Y:S01]  /*0b50*/  LEA.HI R3, R3, R0, RZ, 0x5 ;  /* 0x0000000003037211 */ /* 0x000fe200078f28ff */
[----:B------:R-:W-:Y:S01]  /*0b60*/  IMAD.IADD R157, R0, 0x1, -R157 ;  /* 0x00000001009d7824 */ /* 0x000fe200078e0a9d */
[----:B------:R-:W-:Y:S02]  /*0b70*/  LEA.HI R5, R5, R8, RZ, 0x1 ;  /* 0x0000000805057211 */ /* 0x000fe400078f08ff */
[----:B------:R-:W-:Y:S02]  /*0b80*/  SHF.R.S32.HI R6, RZ, 0x1f, R7 ;  /* 0x0000001fff067819 */ /* 0x000fe40000011407 */
[----:B------:R-:W-:Y:S01]  /*0b90*/  SHF.R.S32.HI R10, RZ, 0x1f, R157 ;  /* 0x0000001fff0a7819 */ /* 0x000fe2000001149d */
[----:B-1----:R-:W-:Y:S01]  /*0ba0*/  ULEA UR40, UR4, UR40, 0x18 ;  /* 0x0000002804287291 */ /* 0x002fe2000f8ec03f */
[----:B------:R-:W-:-:S02]  /*0bb0*/  LEA.HI R6, R6, R7, RZ, 0x3 ;  /* 0x0000000706067211 */ /* 0x000fc400078f18ff */
[----:B------:R-:W-:Y:S02]  /*0bc0*/  LEA.HI R11, R10, R157, RZ, 0x2 ;  /* 0x0000009d0a0b7211 */ /* 0x000fe400078f10ff */
[----:B------:R-:W-:Y:S02]  /*0bd0*/  LOP3.LUT R0, R6, 0xfffffff8, RZ, 0xc0, !PT ;  /* 0xfffffff806007812 */ /* 0x000fe400078ec0ff */
[--C-:B------:R-:W-:Y:S01]  /*0be0*/  SHF.R.S32.HI R12, RZ, 0x2, R11.reuse ;  /* 0x00000002ff0c7819 */ /* 0x100fe2000001140b */
[----:B------:R-:W-:Y:S01]  /*0bf0*/  UMOV UR4, UR40 ;  /* 0x0000002800047c82 */ /* 0x000fe20008000000 */
[----:B--2---:R-:W-:Y:S01]  /*0c00*/  UMOV UR5, UR6 ;  /* 0x0000000600057c82 */ /* 0x004fe20008000000 */
[----:B------:R-:W-:Y:S01]  /*0c10*/  SHF.R.S32.HI R13, RZ, 0x1f, R11 ;  /* 0x0000001fff0d7819 */ /* 0x000fe2000001140b */
[----:B------:R-:W-:Y:S01]  /*0c20*/  IMAD.IADD R0, R7, 0x1, -R0 ;  /* 0x0000000107007824 */ /* 0x000fe200078e0a00 */
[----:B------:R-:W-:Y:S02]  /*0c30*/  LOP3.LUT R5, R5, 0x1ffffffe, RZ, 0xc0, !PT ;  /* 0x1ffffffe05057812 */ /* 0x000fe400078ec0ff */
[----:B------:R-:W-:-:S02]  /*0c40*/  SHF.R.S32.HI R9, RZ, 0x5, R3 ;  /* 0x00000005ff097819 */ /* 0x000fc40000011403 */
[----:B------:R-:W-:Y:S02]  /*0c50*/  SHF.R.S32.HI R14, RZ, 0x7, R4 ;  /* 0x00000007ff0e7819 */ /* 0x000fe40000011404 */
[----:B------:R-:W-:Y:S01]  /*0c60*/  LEA.HI R13, R13, R12, RZ, 0x3 ;  /* 0x0000000c0d0d7211 */ /* 0x000fe200078f18ff */
[----:B------:R-:W-:Y:S01]  /*0c70*/  IMAD.SHL.U32 R9, R9, 0x400, RZ ;  /* 0x0000040009097824 */ /* 0x000fe200078e00ff */
[----:B------:R-:W-:Y:S02]  /*0c80*/  IADD3 R5, R8, -R5, RZ ;  /* 0x8000000508057210 */ /* 0x000fe40007ffe0ff */
[C---:B------:R-:W-:Y:S01]  /*0c90*/  SHF.L.U32 R3, R0.reuse, 0x6, RZ ;  /* 0x0000000600037819 */ /* 0x040fe200000006ff */
[----:B------:R-:W-:Y:S01]  /*0ca0*/  IMAD R7, R7, 0x40, R9 ;  /* 0x0000004007077824 */ /* 0x000fe200078e0209 */
[----:B------:R-:W-:Y:S01]  /*0cb0*/  R2P PR, R0, 0x6 ;  /* 0x0000000600007804 */ /* 0x000fe20000000000 */
[----:B------:R-:W-:Y:S01]  /*0cc0*/  IMAD.HI R0, R14, 0x55555556, RZ ;  /* 0x555555560e007827 */ /* 0x000fe200078e02ff */
[----:B------:R-:W-:-:S02]  /*0cd0*/  LOP3.LUT R13, R13, 0xfffffff8, RZ, 0xc0, !PT ;  /* 0xfffffff80d0d7812 */ /* 0x000fc400078ec0ff */
[----:B------:R-:W-:Y:S01]  /*0ce0*/  LEA.HI R10, R10, R157, RZ, 0x5 ;  /* 0x0000009d0a0a7211 */ /* 0x000fe200078f28ff */
[----:B------:R-:W-:Y:S01]  /*0cf0*/  IMAD.SHL.U32 R8, R5, 0x8, RZ ;  /* 0x0000000805087824 */ /* 0x000fe200078e00ff */
[----:B------:R-:W-:Y:S01]  /*0d00*/  LOP3.LUT R4, R11, 0x7ffffffc, RZ, 0xc0, !PT ;  /* 0x7ffffffc0b047812 */ /* 0x000fe200078ec0ff */
[----:B------:R-:W-:Y:S01]  /*0d10*/  IMAD.IADD R13, R12, 0x1, -R13 ;  /* 0x000000010c0d7824 */ /* 0x000fe200078e0a0d */
[----:B------:R-:W-:Y:S02]  /*0d20*/  LEA.HI R0, R0, R0, RZ, 0x1 ;  /* 0x0000000000007211 */ /* 0x000fe400078f08ff */
[----:B------:R-:W-:Y:S01]  /*0d30*/  SHF.R.S32.HI R10, RZ, 0x5, R10 ;  /* 0x00000005ff0a7819 */ /* 0x000fe2000001140a */
[----:B------:R-:W-:Y:S01]  /*0d40*/  IMAD.IADD R156, R157, 0x1, -R4 ;  /* 0x000000019d9c7824 */ /* 0x000fe200078e0a04 */
[----:B------:R-:W-:Y:S01]  /*0d50*/  LOP3.LUT R3, R3, 0x1c0, RZ, 0xc0, !PT ;  /* 0x000001c003037812 */ /* 0x000fe200078ec0ff */
[----:B------:R-:W-:Y:S01]  /*0d60*/  IMAD.U32 R4, RZ, RZ, UR4 ;  /* 0x00000004ff047e24 */ /* 0x000fe2000f8e00ff */
[----:B------:R-:W-:Y:S01]  /*0d70*/  IADD3 R7, R8, R7, RZ ;  /* 0x0000000708077210 */ /* 0x000fe20007ffe0ff */
[----:B------:R-:W-:Y:S01]  /*0d80*/  IMAD R0, R0, -0x3, R14 ;  /* 0xfffffffd00007824 */ /* 0x000fe200078e020e */
[----:B------:R-:W-:Y:S01]  /*0d90*/  MOV R5, UR5 ;  /* 0x0000000500057c02 */ /* 0x000fe20008000f00 */
[----:B------:R-:W-:Y:S01]  /*0da0*/  IMAD R13, R10, 0x10, R13 ;  /* 0x000000100a0d7824 */ /* 0x000fe200078e020d */
[----:B------:R-:W-:Y:S01]  /*0db0*/  LOP3.LUT R8, R3, 0x8, R8, 0xf8, !PT ;  /* 0x0000000803087812 */ /* 0x000fe200078ef808 */
[----:B------:R-:W-:Y:S01]  /*0dc0*/  IMAD R156, R156, R15, 0xc0 ;  /* 0x000000c09c9c7424 */ /* 0x000fe200078e020f */
[----:B------:R-:W-:Y:S01]  /*0dd0*/  SHF.R.U32.HI R3, RZ, 0x3, R3 ;  /* 0x00000003ff037819 */ /* 0x000fe20000011603 */
[----:B------:R-:W-:Y:S01]  /*0de0*/  IMAD.WIDE R4, R7, 0x2, R4 ;  /* 0x0000000207047825 */ /* 0x000fe200078e0204 */
[----:B------:R-:W-:-:S02]  /*0df0*/  SHF.L.U32 R6, R6, 0x6, RZ ;  /* 0x0000000606067819 */ /* 0x000fc400000006ff */
[----:B------:R-:W-:Y:S01]  /*0e00*/  LOP3.LUT R3, R8, R3, RZ, 0x3c, !PT ;  /* 0x0000000308037212 */ /* 0x000fe200078e3cff */
[----:B------:R-:W-:Y:S01]  /*0e10*/  IMAD R152, R0, 0x40, R13 ;  /* 0x0000004000987824 */ /* 0x000fe200078e020d */
[----:B------:R-:W-:Y:S01]  /*0e20*/  LOP3.LUT R0, R17, 0x1, RZ, 0xfc, !PT ;  /* 0x0000000111007812 */ /* 0x000fe200078efcff */
[----:B------:R1:W-:Y:S01]  /*0e30*/  STL.64 [R1+0x10], R4 ;  /* 0x0000100401007387 */ /* 0x0003e20000100a00 */
[----:B------:R-:W-:Y:S02]  /*0e40*/  LOP3.LUT R6, R6, 0x7ffffe00, RZ, 0xc0, !PT ;  /* 0x7ffffe0006067812 */ /* 0x000fe400078ec0ff */
[----:B------:R-:W-:Y:S01]  /*0e50*/  SEL R19, R19, 0xffffffc0, !P2 ;  /* 0xffffffc013137807 */ /* 0x000fe20005000000 */
[----:B------:R1:W-:Y:S01]  /*0e60*/  STL [R1], R0 ;  /* 0x0000000001007387 */ /* 0x0003e20000100800 */
[----:B------:R-:W-:-:S04]  /*0e70*/  IADD3 R3, R3, R6, R9 ;  /* 0x0000000603037210 */ /* 0x000fc80007ffe009 */
[----:B------:R-:W-:-:S05]  /*0e80*/  LEA R155, R3, UR40, 0x1 ;  /* 0x00000028039b7c11 */ /* 0x000fca000f8e08ff */
[C---:B------:R-:W-:Y:S02]  /*0e90*/  VIADD R153, R155.reuse, 0x1e800 ;  /* 0x0001e8009b997836 */ /* 0x040fe40000000000 */
[----:B------:R-:W-:-:S03]  /*0ea0*/  VIADD R154, R155, 0x1e820 ;  /* 0x0001e8209b9a7836 */ /* 0x000fc60000000000 */
[C---:B------:R-:W-:Y:S01]  /*0eb0*/  @P1 IADD3 R154, R153.reuse, -0x20, RZ ;  /* 0xffffffe0999a1810 */ /* 0x040fe20007ffe0ff */
[----:B------:R-:W-:-:S03]  /*0ec0*/  IMAD.IADD R153, R153, 0x1, R19 ;  /* 0x0000000199997824 */ /* 0x000fc600078e0213 */
[----:B------:R-:W-:Y:S01]  /*0ed0*/  IADD3 R19, R19, R154, RZ ;  /* 0x0000009a13137210 */ /* 0x000fe20007ffe0ff */
[C---:B------:R-:W-:Y:S02]  /*0ee0*/  VIADD R18, R154.reuse, 0x6000 ;  /* 0x000060009a127836 */ /* 0x040fe40000000000 */
[----:B-1----:R-:W-:-:S07]  /*0ef0*/  VIADD R17, R154, 0xc000 ;  /* 0x0000c0009a117836 */ /* 0x002fce0000000000 */
.L_x_10502:
[C---:B------:R-:W-:Y:S01]  /*0f00*/  VIADD R0, R2.reuse, 0xffffff80 ;  /* 0xffffff8002007836 */ /* 0x040fe20000000000 */
[----:B------:R-:W-:Y:S01]  /*0f10*/  IADD3 R3, R2, -0x80, RZ ;  /* 0xffffff8002037810 */ /* 0x000fe20007ffe0ff */
[----:B------:R-:W1:Y:S01]  /*0f20*/  LDC R121, c[0x0][0x2e0] ;  /* 0x0000b800ff797b82 */ /* 0x000e620000000800 */
[----:B------:R-:W-:Y:S01]  /*0f30*/  ULDC.64 UR6, c[0x0][0x3f8] ;  /* 0x0000fe0000067ab9 */ /* 0x000fe20000000a00 */
[----:B------:R-:W-:Y:S01]  /*0f40*/  ULDC UR4, c[0x0][0xda8] ;  /* 0x00036a0000047ab9 */ /* 0x000fe20000000800 */
[----:B------:R-:W-:Y:S01]  /*0f50*/  SHF.R.S32.HI R0, RZ, 0x1f, R0 ;  /* 0x0000001fff007819 */ /* 0x000fe20000011400 */
[----:B------:R-:W-:Y:S02]  /*0f60*/  UISETP.NE.U32.AND UP0, UPT, UR6, URZ, UPT ;  /* 0x0000003f0600728c */ /* 0x000fe4000bf05070 */
[----:B------:R-:W-:Y:S01]  /*0f70*/  UISETP.NE.AND UP1, UPT, UR4, 0x1, UPT ;  /* 0x000000010400788c */ /* 0x000fe2000bf25270 */
[----:B------:R-:W-:Y:S01]  /*0f80*/  LEA.HI R0, R0, R3, RZ, 0x7 ;  /* 0x0000000300007211 */ /* 0x000fe200078f38ff */
[----:B------:R-:W-:Y:S01]  /*0f90*/  UISETP.NE.AND.EX UP0, UPT, UR7, URZ, UPT, UP0 ;  /* 0x0000003f0700728c */ /* 0x000fe2000bf05300 */
[----:B------:R-:W-:-:S02]  /*0fa0*/  ULDC UR6, c[0x0][0x404] ;  /* 0x0001010000067ab9 */ /* 0x000fc40000000800 */
[----:B------:R-:W-:Y:S01]  /*0fb0*/  SHF.R.S32.HI R0, RZ, 0x7, R0 ;  /* 0x00000007ff007819 */ /* 0x000fe20000011400 */
[----:B------:R-:W-:Y:S02]  /*0fc0*/  USEL UR6, UR6, 0x1, UP0 ;  /* 0x0000000106067887 */ /* 0x000fe40008000000 */
[----:B------:R-:W-:Y:S02]  /*0fd0*/  UIADD3 UR7, UR40, 0x1e800, URZ ;  /* 0x0001e80028077890 */ /* 0x000fe4000fffe03f */
[----:B------:R2:W3:Y:S01]  /*0fe0*/  SHFL.IDX PT, R22, R0, RZ, 0x1f ;  /* 0x00001fff00167589 */ /* 0x0004e200000e0000 */
[----:B------:R-:W-:Y:S01]  /*0ff0*/  ULDC UR4, c[0x0][0xdb4] ;  /* 0x00036d0000047ab9 */ /* 0x000fe20000000800 */
[----:B------:R-:W-:Y:S02]  /*1000*/  ULOP3.LUT UP0, URZ, UR7, 0x3ff, URZ, 0xc0, !UPT ;  /* 0x000003ff073f7892 */ /* 0x000fe4000f80c03f */
[----:B------:R-:W-:Y:S01]  /*1010*/  UISETP.NE.AND UP2, UPT, UR4, 0x1, UPT ;  /* 0x000000010400788c */ /* 0x000fe2000bf45270 */
[----:B------:R-:W-:-:S02]  /*1020*/  UMOV UR41, UR46 ;  /* 0x0000002e00297c82 */ /* 0x000fc40008000000 */
[----:B------:R-:W-:Y:S01]  /*1030*/  @UP1 ULDC UR4, c[0x0][0xdac] ;  /* 0x00036b0000041ab9 */ /* 0x000fe20000000800 */
[----:B-1----:R-:W-:Y:S01]  /*1040*/  IMAD R121, R121, UR6, RZ ;  /* 0x0000000679797c24 */ /* 0x002fe2000f8e02ff */
[----:B------:R-:W-:Y:S01]  /*1050*/  UIMAD.WIDE.U32 UR4, UR46, UR4, URZ ;  /* 0x000000042e0472a5 */ /* 0x000fe2000f8e003f */
[----:B------:R-:W-:Y:S01]  /*1060*/  PLOP3.LUT P0, PT, PT, PT, UP0, 0x80, 0x0 ;  /* 0x000000000000781c */ /* 0x000fe20003f0f008 */
[----:B------:R-:W-:Y:S01]  /*1070*/  @UP1 ULDC UR6, c[0x0][0xdb0] ;  /* 0x00036c0000061ab9 */ /* 0x000fe20000000800 */
[----:B--2---:R-:W-:Y:S01]  /*1080*/  VIADD R0, R121, 0xbf ;  /* 0x000000bf79007836 */ /* 0x004fe20000000000 */
[----:B------:R-:W-:-:S03]  /*1090*/  @UP1 USHF.R.U32.HI UR41, URZ, UR6, UR5 ;  /* 0x000000063f291299 */ /* 0x000fc60008011605 */
[----:B------:R-:W-:Y:S01]  /*10a0*/  IMAD.HI R0, R0, 0x2aaaaaab, RZ ;  /* 0x2aaaaaab00007827 */ /* 0x000fe200078e02ff */
[----:B------:R-:W-:Y:S02]  /*10b0*/  @UP2 ULDC.64 UR6, c[0x0][0xdb8] ;  /* 0x00036e0000062ab9 */ /* 0x000fe40000000a00 */
[----:B------:R-:W-:Y:S02]  /*10c0*/  UIMAD.WIDE.U32 UR4, UR41, UR6, URZ ;  /* 0x00000006290472a5 */ /* 0x000fe4000f8e003f */
[----:B------:R-:W-:Y:S02]  /*10d0*/  UMOV UR44, UR41 ;  /* 0x00000029002c7c82 */ /* 0x000fe40008000000 */
[----:B------:R-:W-:Y:S01]  /*10e0*/  @UP2 USHF.R.U32.HI UR44, URZ, UR7, UR5 ;  /* 0x000000073f2c2299 */ /* 0x000fe20008011605 */
[----:B---3--:R-:W-:-:S05]  /*10f0*/  IMAD.HI R3, R22, 0x55555556, RZ ;  /* 0x5555555616037827 */ /* 0x008fca00078e02ff */
[----:B------:R-:W-:Y:S02]  /*1100*/  LEA.HI R5, R3, R3, RZ, 0x1 ;  /* 0x0000000303057211 */ /* 0x000fe400078f08ff */
[----:B------:R-:W-:-:S03]  /*1110*/  SHF.R.U32.HI R3, RZ, 0x1f, R0 ;  /* 0x0000001fff037819 */ /* 0x000fc60000011600 */
[----:B------:R-:W-:Y:S01]  /*1120*/  IMAD R24, R5, -0x3, R22 ;  /* 0xfffffffd05187824 */ /* 0x000fe200078e0216 */
[----:B------:R-:W-:-:S05]  /*1130*/  LEA.HI.SX32 R0, R0, R3, 0x1b ;  /* 0x0000000300007211 */ /* 0x000fca00078fdaff */
[----:B------:R1:W-:Y:S01]  /*1140*/  STL [R1+0xc], R0 ;  /* 0x00000c0001007387 */ /* 0x0003e20000100800 */
[----:B------:R-:W-:Y:S05]  /*1150*/  @!P0 BRA `(.L_x_10480) ;  /* 0x0000000000408947 */ /* 0x000fea0003800000 */
[----:B-1----:R-:W-:Y:S01]  /*1160*/  MOV R0, 0x0 ;  /* 0x0000000000007802 */ /* 0x002fe20000000f00 */
[----:B------:R-:W-:Y:S01]  /*1170*/  ULDC.64 UR4, c[0x4][0x1b8] ;  /* 0x01006e0000047ab9 */ /* 0x000fe20000000a00 */
[----:B------:R-:W-:Y:S01]  /*1180*/  ULDC.64 UR6, c[0x4][0x48] ;  /* 0x0100120000067ab9 */ /* 0x000fe20000000a00 */
[----:B------:R-:W-:Y:S01]  /*1190*/  MOV R4, UR4 ;  /* 0x0000000400047c02 */ /* 0x000fe20008000f00 */
        /* <DEDUP_REMOVED lines=12> */
.L_x_10480:
[----:B------:R-:W2:Y:S01]  /*1260*/  LDL R20, [R1] ;  /* 0x0000000001147983 */ /* 0x000ea20000100800 */
[----:B-1----:R-:W-:-:S04]  /*1270*/  LOP3.LUT R0, R23, 0x1, RZ, 0xc0, !PT ;  /* 0x0000000117007812 */ /* 0x002fc800078ec0ff */
[----:B------:R-:W-:-:S04]  /*1280*/  SHF.L.U32 R0, R0, 0x1f, RZ ;  /* 0x0000001f00007819 */ /* 0x000fc800000006ff */
[----:B------:R-:W1:Y:S01]  /*1290*/  SYNCS.PHASECHK.TRANS64.TRYWAIT P1, [UR40+0x30800], R0 ;  /* 0x03080000ff0075a7 */ /* 0x000e620008020168 */
[----:B--2---:R-:W-:Y:S01]  /*12a0*/  ISETP.NE.AND P0, PT, R20, 0x3, PT ;  /* 0x000000031400780c */ /* 0x004fe20003f05270 */
[----:B-1----:R-:W-:-:S12]  /*12b0*/  @!P1 BRA `(.L_x_10481) ;  /* 0x000000a400849947 */ /* 0x002fd80003800000 */
.L_x_10558:
[----:B------:R-:W-:Y:S05]  /*12c0*/  @!P0 BRA `(.L_x_10482) ;  /* 0x0000000000048947 */ /* 0x000fea0003800000 */
[----:B------:R-:W-:Y:S01]  /*12d0*/  BPT.TRAP 0x1 ;  /* 0x000000040000795c */ /* 0x000fe20000300000 */
.L_x_10482:
[----:B------:R-:W-:Y:S01]  /*12e0*/  IMAD.U32 R6, RZ, RZ, UR37 ;  /* 0x00000025ff067e24 */ /* 0x000fe2000f8e00ff */
[----:B-1----:R-:W-:-:S04]  /*12f0*/  MOV R3, UR36 ;  /* 0x0000002400037c02 */ /* 0x002fc80008000f00 */
[----:B------:R-:W-:Y:S02]  /*1300*/  LEA R3, R3, UR40, 0x3 ;  /* 0x0000002803037c11 */ /* 0x000fe4000f8e18ff */
[----:B------:R-:W-:-:S04]  /*1310*/  SHF.L.U32 R6, R6, 0x1f, RZ ;  /* 0x0000001f06067819 */ /* 0x000fc800000006ff */
[----:B------:R1:W2:Y:S01]  /*1320*/  SYNCS.PHASECHK.TRANS64.TRYWAIT P2, [R3+URZ+0x30830], R6 ;  /* 0x03083006030075a7 */ /* 0x0002a2000804017f */
[----:B------:R-:W-:Y:S05]  /*1330*/  @!P0 BRA `(.L_x_10483) ;  /* 0x0000000000048947 */ /* 0x000fea0003800000 */
[----:B------:R-:W-:Y:S01]  /*1340*/  BPT.TRAP 0x1 ;  /* 0x000000040000795c */ /* 0x000fe20000300000 */
.L_x_10483:
[----:B------:R-:W-:Y:S02]  /*1350*/  LEA R0, R24, UR40, 0xd ;  /* 0x0000002818007c11 */ /* 0x000fe4000f8e68ff */
[----:B------:R-:W-:-:S03]  /*1360*/  LOP3.LUT P1, RZ, R2, 0x7f, RZ, 0xc0, !PT ;  /* 0x0000007f02ff7812 */ /* 0x000fc6000782c0ff */
[----:B------:R-:W-:-:S05]  /*1370*/  VIADD R4, R0, 0xc400 ;  /* 0x0000c40000047836 */ /* 0x000fca0000000000 */
[----:B------:R-:W-:-:S04]  /*1380*/  SHF.R.U32.HI R4, RZ, 0x4, R4 ;  /* 0x00000004ff047819 */ /* 0x000fc80000011604 */
[----:B------:R-:W-:Y:S01]  /*1390*/  LOP3.LUT R4, R4, 0x3fff, RZ, 0xc0, !PT ;  /* 0x00003fff04047812 */ /* 0x000fe200078ec0ff */
[----:B--2---:R-:W-:Y:S06]  /*13a0*/  @P2 BRA `(.L_x_10484) ;  /* 0x0000000000082947 */ /* 0x004fec0003800000 */
[----:B------:R-:W2:Y:S02]  /*13b0*/  SYNCS.PHASECHK.TRANS64.TRYWAIT P2, [R3+URZ+0x30830], R6 ;  /* 0x03083006030075a7 */ /* 0x000ea4000804017f */
[----:B--2---:R-:W-:Y:S05]  /*13c0*/  @!P2 BRA `(.L_x_10485) ;  /* 0x000000a40058a947 */ /* 0x004fea0003800000 */
.L_x_10484:
[----:B------:R-:W-:Y:S05]  /*13d0*/  WARPSYNC.ALL ;  /* 0x0000000000007948 */ /* 0x000fea0003800000 */
[----:B------:R-:W-:Y:S01]  /*13e0*/  MOV R151, RZ ;  /* 0x000000ff00977202 */ /* 0x000fe20000000f00 */
[----:B------:R-:W-:Y:S01]  /*13f0*/  IMAD.MOV.U32 R9, RZ, RZ, 0x40000040 ;  /* 0x40000040ff097424 */ /* 0x000fe200078e00ff */
[----:B------:R-:W-:Y:S01]  /*1400*/  LOP3.LUT R8, R4, 0x10000, RZ, 0xfc, !PT ;  /* 0x0001000004087812 */ /* 0x000fe200078efcff */
[----:B------:R-:W-:-:S03]  /*1410*/  UIADD3 UR4, UR40, 0x12400, URZ ;  /* 0x0001240028047890 */ /* 0x000fc6000fffe03f */
[C---:B------:R-:W-:Y:S01]  /*1420*/  R2UR UR8, R8.reuse ;  /* 0x00000000080872ca */ /* 0x040fe200000e0000 */
[----:B------:R-:W-:Y:S01]  /*1430*/  WARPGROUP.ARRIVE ;  /* 0x00000000000079c5 */ /* 0x000fe20000000000 */
[----:B------:R-:W-:Y:S01]  /*1440*/  R2UR UR9, R9 ;  /* 0x00000000090972ca */ /* 0x000fe200000e0000 */
[----:B------:R-:W-:Y:S01]  /*1450*/  USHF.R.U32.HI UR4, URZ, 0x4, UR4 ;  /* 0x000000043f047899 */ /* 0x000fe20008011604 */
[----:B------:R-:W-:Y:S01]  /*1460*/  R2UR UR16, R8 ;  /* 0x00000000081072ca */ /* 0x000fe200000e0000 */
[----:B------:R-:W-:Y:S01]  /*1470*/  UMOV UR11, 0x40000040 ;  /* 0x40000040000b7882 */ /* 0x000fe20000000000 */
[----:B------:R-:W-:Y:S01]  /*1480*/  UMOV UR13, 0x40000040 ;  /* 0x40000040000d7882 */ /* 0x000fe20000000000 */
[----:B------:R-:W-:Y:S01]  /*1490*/  ULOP3.LUT UR4, UR4, 0x3fff, URZ, 0xc0, !UPT ;  /* 0x00003fff04047892 */ /* 0x000fe2000f8ec03f */
[C---:B------:R-:W-:Y:S01]  /*14a0*/  VIADD R123, R121.reuse, 0xbf ;  /* 0x000000bf797b7836 */ /* 0x040fe20000000000 */
[----:B------:R-:W-:Y:S01]  /*14b0*/  UMOV UR15, 0x40000040 ;  /* 0x40000040000f7882 */ /* 0x000fe20000000000 */
[----:B------:R-:W-:Y:S01]  /*14c0*/  UMOV UR17, 0x40000040 ;  /* 0x4000004000117882 */ /* 0x000fe20000000000 */
[----:B------:R-:W-:Y:S01]  /*14d0*/  ULOP3.LUT UR4, UR4, 0x10000, URZ, 0xfc, !UPT ;  /* 0x0001000004047892 */ /* 0x000fe2000f8efc3f */
[----:B------:R-:W-:Y:S01]  /*14e0*/  IADD3 R122, R121, 0xbf, RZ ;  /* 0x000000bf797a7810 */ /* 0x000fe20007ffe0ff */
[----:B------:R-:W-:Y:S01]  /*14f0*/  UMOV UR19, 0x40000040 ;  /* 0x4000004000137882 */ /* 0x000fe20000000000 */
[----:B------:R-:W-:Y:S01]  /*1500*/  ULDC UR5, c[0x0][0x9d8] ;  /* 0x0002760000057ab9 */ /* 0x000fe20000000800 */
[----:B------:R-:W-:Y:S01]  /*1510*/  UIMAD UR6, UR36, 0x600, UR4 ;  /* 0x00000600240678a4 */ /* 0x000fe2000f8e0204 */
[----:B------:R-:W-:Y:S01]  /*1520*/  IMAD.HI R123, R123, 0x2aaaaaab, RZ ;  /* 0x2aaaaaab7b7b7827 */ /* 0x000fe200078e02ff */
[----:B------:R-:W-:Y:S01]  /*1530*/  UIADD3 UR12, UR16, 0x4, URZ ;  /* 0x00000004100c7890 */ /* 0x000fe2000fffe03f */
[----:B------:R-:W-:Y:S01]  /*1540*/  P2R R120, PR, RZ, 0x1 ;  /* 0x00000001ff787803 */ /* 0x000fe20000000000 */
[----:B------:R-:W-:Y:S01]  /*1550*/  UIADD3 UR14, UR6, 0x4, URZ ;  /* 0x00000004060e7890 */ /* 0x000fe2000fffe03f */
[----:B------:R-:W-:Y:S01]  /*1560*/  IMAD.HI R122, R122, 0x2aaaaaab, RZ ;  /* 0x2aaaaaab7a7a7827 */ /* 0x000fe200078e02ff */
[----:B------:R-:W-:Y:S01]  /*1570*/  UIADD3 UR18, UR6, 0x6, URZ ;  /* 0x0000000606127890 */ /* 0x000fe2000fffe03f */
[----:B------:R-:W-:Y:S01]  /*1580*/  SHF.R.U32.HI R123, RZ, 0x1f, R123 ;  /* 0x0000001fff7b7819 */ /* 0x000fe2000001167b */
[----:B------:R-:W-:Y:S01]  /*1590*/  UMOV UR10, UR6 ;  /* 0x00000006000a7c82 */ /* 0x000fe20008000000 */
[--C-:B------:R-:W-:Y:S01]  /*15a0*/  IMAD.MOV.U32 R149, RZ, RZ, R151.reuse ;  /* 0x000000ffff957224 */ /* 0x100fe200078e0097 */
[----:B------:R-:W-:Y:S01]  /*15b0*/  HGMMA.64x192x16.F32 R24, gdesc[UR8], RZ, !UPT, gsb0 ;  /* 0x02e00000081879f0 */ /* 0x000fe2000c0008ff */
[----:B------:R-:W-:Y:S01]  /*15c0*/  UIADD3 UR8, UR16, 0x2, URZ ;  /* 0x0000000210087890 */ /* 0x000fe2000fffe03f */
[----:B------:R-:W-:Y:S01]  /*15d0*/  LEA.HI.SX32 R122, R122, R123, 0x1b ;  /* 0x0000007b7a7a7211 */ /* 0x000fe200078fdaff */
[----:B------:R-:W-:Y:S01]  /*15e0*/  UIADD3 UR10, UR6, 0x2, URZ ;  /* 0x00000002060a7890 */ /* 0x000fe2000fffe03f */
[--C-:B------:R-:W-:Y:S01]  /*15f0*/  IMAD.MOV.U32 R147, RZ, RZ, R151.reuse ;  /* 0x000000ffff937224 */ /* 0x100fe200078e0097 */
[----:B------:R-:W-:Y:S01]  /*1600*/  UMOV UR9, 0x40000040 ;  /* 0x4000004000097882 */ /* 0x000fe20000000000 */
[----:B------:R-:W-:Y:S01]  /*1610*/  UMOV UR11, 0x40000040 ;  /* 0x40000040000b7882 */ /* 0x000fe20000000000 */
[----:B------:R-:W-:Y:S01]  /*1620*/  UIADD3 UR16, UR16, 0x6, URZ ;  /* 0x0000000610107890 */ /* 0x000fe2000fffe03f */
[-C--:B------:R-:W-:Y:S01]  /*1630*/  MOV R145, R151.reuse ;  /* 0x0000009700917202 */ /* 0x080fe20000000f00 */
[----:B------:R-:W-:Y:S01]  /*1640*/  ULDC UR6, c[0x0][0x988] ;  /* 0x0002620000067ab9 */ /* 0x000fe20000000800 */
        /* <DEDUP_REMOVED lines=10> */
[----:B------:R-:W-:Y:S01]  /*16f0*/  IMAD.MOV.U32 R123, RZ, RZ, R151 ;  /* 0x000000ffff7b7224 */ /* 0x000fe200078e0097 */
[----:B------:R-:W-:Y:S02]  /*1700*/  WARPGROUP.DEPBAR.LE gsb0, 0x0 ;  /* 0x00008000000079c5 */ /* 0x000fe40000010000 */
[----:B------:R-:W-:-:S06]  /*1710*/  WARPGROUP.ARRIVE ;  /* 0x00000000000079c5 */ /* 0x000fcc0000000000 */
[----:B------:R-:W-:Y:S03]  /*1720*/  HGMMA.64x192x16.F32 R24, gdesc[UR8], R24, gsb0 ;  /* 0x02e00000081879f0 */ /* 0x000fe60008000818 */
[----:B------:R-:W-:Y:S02]  /*1730*/  WARPGROUP.DEPBAR.LE gsb0, 0x0 ;  /* 0x00008000000079c5 */ /* 0x000fe40000010000 */
[----:B------:R-:W-:-:S15]  /*1740*/  WARPGROUP.ARRIVE ;  /* 0x00000000000079c5 */ /* 0x000fde0000000000 */
[----:B------:R-:W-:Y:S03]  /*1750*/  HGMMA.64x192x16.F32 R24, gdesc[UR12], R24, gsb0 ;  /* 0x02e000000c1879f0 */ /* 0x000fe60008000818 */
[----:B------:R-:W-:Y:S02]  /*1760*/  WARPGROUP.DEPBAR.LE gsb0, 0x0 ;  /* 0x00008000000079c5 */ /* 0x000fe40000010000 */
[----:B------:R-:W-:-:S15]  /*1770*/  WARPGROUP.ARRIVE ;  /* 0x00000000000079c5 */ /* 0x000fde0000000000 */
[----:B------:R-:W-:Y:S03]  /*1780*/  HGMMA.64x192x16.F32 R24, gdesc[UR16], R24, gsb0 ;  /* 0x02e00000101879f0 */ /* 0x000fe60008000818 */
[----:B------:R-:W-:Y:S02]  /*1790*/  WARPGROUP.DEPBAR.LE gsb0, 0x0 ;  /* 0x00008000000079c5 */ /* 0x000fe40000010000 */
[----:B------:R-:W-:Y:S01]  /*17a0*/  FMUL.FTZ R10, R28, UR5 ;  /* 0x000000051c0a7c20 */ /* 0x000fe20008410000 */
[----:B------:R-:W-:Y:S01]  /*17b0*/  FMUL.FTZ R12, R30, UR5 ;  /* 0x000000051e0c7c20 */ /* 0x000fe20008410000 */
[----:B-12---:R-:W-:Y:S01]  /*17c0*/  FMUL.FTZ R6, R26, UR5 ;  /* 0x000000051a067c20 */ /* 0x006fe20008410000 */
        /* <DEDUP_REMOVED lines=11> */
[----:B------:R-:W-:Y:S01]  /*1880*/  IMAD.IADD R80, R156, 0x1, R121 ;  /* 0x000000019c507824 */ /* 0x000fe200078e0279 */
        /* <DEDUP_REMOVED lines=8> */
[----:B------:R-:W3:Y:S01]  /*1910*/  MUFU.TANH R6, R6 ;  /* 0x0000000600067308 */ /* 0x000ee20000002400 */
[----:B------:R-:W-:Y:S01]  /*1920*/  ISETP.GT.AND P3, PT, R80, 0x8, PT ;  /* 0x000000085000780c */ /* 0x000fe20003f64270 */
[----:B------:R-:W-:Y:S01]  /*1930*/  FMUL.FTZ R26, R38, UR5 ;  /* 0x00000005261a7c20 */ /* 0x000fe20008410000 */
[C---:B------:R-:W-:Y:S01]  /*1940*/  ISETP.GT.AND P4, PT, R80.reuse, RZ, PT ;  /* 0x000000ff5000720c */ /* 0x040fe20003f84270 */
[----:B------:R-:W-:Y:S01]  /*1950*/  FMUL.FTZ R33, R45, UR5 ;  /* 0x000000052d217c20 */ /* 0x000fe20008410000 */
[----:B------:R-:W-:Y:S01]  /*1960*/  ISETP.GT.AND P2, PT, R80, 0x1, PT ;  /* 0x000000015000780c */ /* 0x000fe20003f44270 */
[----:B------:R-:W-:Y:S01]  /*1970*/  FMUL.FTZ R45, R57, UR5 ;  /* 0x00000005392d7c20 */ /* 0x000fe20008410000 */
[----:B-1----:R-:W-:Y:S01]  /*1980*/  FSEL R10, R10, -INF , P3 ;  /* 0xff8000000a0a7808 */ /* 0x002fe20001800000 */
[----:B------:R-:W1:Y:S01]  /*1990*/  MUFU.TANH R7, R7 ;  /* 0x0000000700077308 */ /* 0x000e620000002400 */
[----:B--2---:R-:W-:Y:S01]  /*19a0*/  FSEL R12, R12, -INF , P3 ;  /* 0xff8000000c0c7808 */ /* 0x004fe20001800000 */
[----:B------:R-:W-:Y:S01]  /*19b0*/  FMUL.FTZ R57, R69, UR5 ;  /* 0x0000000545397c20 */ /* 0x000fe20008410000 */
[----:B------:R-:W-:Y:S01]  /*19c0*/  ISETP.GT.AND P3, PT, R80, 0x19, PT ;  /* 0x000000195000780c */ /* 0x000fe20003f64270 */
[----:B------:R-:W-:Y:S01]  /*19d0*/  FMUL.FTZ R69, R81, UR5 ;  /* 0x0000000551457c20 */ /* 0x000fe20008410000 */
[----:B------:R-:W-:Y:S01]  /*19e0*/  FMUL.FTZ R35, R47, UR5 ;  /* 0x000000052f237c20 */ /* 0x000fe20008410000 */
[----:B------:R-:W-:Y:S01]  /*19f0*/  FMUL.FTZ R81, R92, UR5 ;  /* 0x000000055c517c20 */ /* 0x000fe20008410000 */
[----:B------:R-:W-:Y:S01]  /*1a00*/  FMUL.FTZ R24, R36, UR5 ;  /* 0x0000000524187c20 */ /* 0x000fe20008410000 */
[----:B------:R-:W2:Y:S01]  /*1a10*/  MUFU.TANH R25, R25 ;  /* 0x0000001900197308 */ /* 0x000ea20000002400 */
[----:B---3--:R-:W-:Y:S01]  /*1a20*/  FSEL R6, R6, -INF , P4 ;  /* 0xff80000006067808 */ /* 0x008fe20002000000 */
[----:B------:R-:W-:Y:S01]  /*1a30*/  FMUL.FTZ R47, R59, UR5 ;  /* 0x000000053b2f7c20 */ /* 0x000fe20008410000 */
[----:B------:R-:W-:Y:S01]  /*1a40*/  FMUL.FTZ R31, R43, UR5 ;  /* 0x000000052b1f7c20 */ /* 0x000fe20008410000 */
[----:B------:R-:W-:Y:S01]  /*1a50*/  FMUL.FTZ R36, R48, UR5 ;  /* 0x0000000530247c20 */ /* 0x000fe20008410000 */
[----:B------:R-:W-:Y:S01]  /*1a60*/  FMUL.FTZ R59, R71, UR5 ;  /* 0x00000005473b7c20 */ /* 0x000fe20008410000 */
[----:B------:R-:W-:Y:S01]  /*1a70*/  ISETP.GT.AND P6, PT, R80, 0x9, PT ;  /* 0x000000095000780c */ /* 0x000fe20003fc4270 */
[----:B------:R-:W-:Y:S01]  /*1a80*/  FMUL.FTZ R30, R42, UR5 ;  /* 0x000000052a1e7c20 */ /* 0x000fe20008410000 */
[----:B------:R-:W3:Y:S01]  /*1a90*/  MUFU.TANH R27, R27 ;  /* 0x0000001b001b7308 */ /* 0x000ee20000002400 */
[----:B-1----:R-:W-:Y:S01]  /*1aa0*/  FSEL R7, R7, -INF , P2 ;  /* 0xff80000007077808 */ /* 0x002fe20001000000 */
[----:B------:R-:W-:Y:S01]  /*1ab0*/  FMUL.FTZ R48, R60, UR5 ;  /* 0x000000053c307c20 */ /* 0x000fe20008410000 */
[----:B------:R-:W-:Y:S01]  /*1ac0*/  FMUL.FTZ R71, R83, UR5 ;  /* 0x0000000553477c20 */ /* 0x000fe20008410000 */
[----:B------:R-:W-:Y:S01]  /*1ad0*/  FMUL.FTZ R60, R72, UR5 ;  /* 0x00000005483c7c20 */ /* 0x000fe20008410000 */
[----:B------:R-:W-:Y:S01]  /*1ae0*/  ISETP.GT.AND P5, PT, R80, 0x10, PT ;  /* 0x000000105000780c */ /* 0x000fe20003fa4270 */
[----:B------:R-:W-:Y:S01]  /*1af0*/  FMUL.FTZ R83, R94, UR5 ;  /* 0x000000055e537c20 */ /* 0x000fe20008410000 */
[----:B------:R-:W-:Y:S01]  /*1b00*/  FMUL.FTZ R72, R84, UR5 ;  /* 0x0000000554487c20 */ /* 0x000fe20008410000 */
[----:B------:R-:W1:Y:S01]  /*1b10*/  MUFU.TANH R13, R13 ;  /* 0x0000000d000d7308 */ /* 0x000e620000002400 */
[----:B--2---:R-:W-:Y:S01]  /*1b20*/  FSEL R92, R25, -INF , P3 ;  /* 0xff800000195c7808 */ /* 0x004fe20001800000 */
[----:B------:R-:W-:Y:S01]  /*1b30*/  FMUL.FTZ R42, R54, UR5 ;  /* 0x00000005362a7c20 */ /* 0x000fe20008410000 */
[----:B------:R-:W-:Y:S01]  /*1b40*/  FMNMX.FTZ R25, R6, R7, !PT ;  /* 0x0000000706197209 */ /* 0x000fe20007810000 */
[----:B------:R-:W-:Y:S01]  /*1b50*/  FMUL.FTZ R34, R46, UR5 ;  /* 0x000000052e227c20 */ /* 0x000fe20008410000 */
[----:B------:R-:W-:Y:S01]  /*1b60*/  FMUL.FTZ R54, R66, UR5 ;  /* 0x0000000542367c20 */ /* 0x000fe20008410000 */
[----:B------:R-:W-:Y:S01]  /*1b70*/  FMUL.FTZ R66, R78, UR5 ;  /* 0x000000054e427c20 */ /* 0x000fe20008410000 */
[----:B------:R-:W-:Y:S01]  /*1b80*/  FMUL.FTZ R78, R90, UR5 ;  /* 0x000000055a4e7c20 */ /* 0x000fe20008410000 */
[----:B------:R-:W2:Y:S01]  /*1b90*/  MUFU.TANH R14, R14 ;  /* 0x0000000e000e7308 */ /* 0x000ea20000002400 */
[----:B---3--:R-:W-:Y:S01]  /*1ba0*/  FSEL R94, R27, -INF , P3 ;  /* 0xff8000001b5e7808 */ /* 0x008fe20001800000 */
[----:B------:R-:W-:Y:S01]  /*1bb0*/  FMUL.FTZ R38, R50, UR5 ;  /* 0x0000000532267c20 */ /* 0x000fe20008410000 */
[----:B------:R-:W-:Y:S01]  /*1bc0*/  FMNMX.FTZ R27, R12, R25, !PT ;  /* 0x000000190c1b7209 */ /* 0x000fe20007810000 */
[----:B------:R-:W-:Y:S01]  /*1bd0*/  FMUL.FTZ R28, R40, UR5 ;  /* 0x00000005281c7c20 */ /* 0x000fe20008410000 */
[----:B------:R-:W-:Y:S01]  /*1be0*/  FMUL.FTZ R50, R62, UR5 ;  /* 0x000000053e327c20 */ /* 0x000fe20008410000 */
[----:B------:R-:W-:Y:S01]  /*1bf0*/  FMUL.FTZ R62, R74, UR5 ;  /* 0x000000054a3e7c20 */ /* 0x000fe20008410000 */
[----:B------:R-:W-:Y:S01]  /*1c00*/  FMUL.FTZ R74, R86, UR5 ;  /* 0x00000005564a7c20 */ /* 0x000fe20008410000 */
[----:B------:R-:W3:Y:S01]  /*1c10*/  MUFU.TANH R20, R20 ;  /* 0x0000001400147308 */ /* 0x000ee20000002400 */
        /* <DEDUP_REMOVED lines=12> */
[----:B------:R-:W-:Y:S01]  /*1ce0*/  FMUL.FTZ R46, R58, UR5 ;  /* 0x000000053a2e7c20 */ /* 0x000fe20008410000 */
[----:B------:R-:W-:Y:S01]  /*1cf0*/  ISETP.GT.AND P3, PT, R80, 0x30, PT ;  /* 0x000000305000780c */ /* 0x000fe20003f64270 */
[----:B------:R-:W-:Y:S01]  /*1d00*/  FMUL.FTZ R41, R53, UR5 ;  /* 0x0000000535297c20 */ /* 0x000fe20008410000 */
[----:B------:R-:W2:Y:S01]  /*1d10*/  MUFU.TANH R5, R5 ;  /* 0x0000000500057308 */ /* 0x000ea20000002400 */
        /* <DEDUP_REMOVED lines=36> */
[----:B------:R-:W-:-:S03]  /*1f60*/  FMNMX.FTZ R29, R90, R29, !PT ;  /* 0x0000001d5a1d7209 */ /* 0x000fc60007810000 */
[----:B------:R-:W1:Y:S01]  /*1f70*/  MUFU.TANH R31, R31 ;  /* 0x0000001f001f7308 */ /* 0x000e620000002400 */
[----:B--2---:R-:W-:-:S04]  /*1f80*/  FSEL R26, R26, -INF , P2 ;  /* 0xff8000001a1a7808 */ /* 0x004fc80001000000 */
[----:B------:R-:W-:-:S03]  /*1f90*/  FMNMX.FTZ R29, R26, R29, !PT ;  /* 0x0000001d1a1d7209 */ /* 0x000fc60007810000 */
[----:B------:R-:W2:Y:S01]  /*1fa0*/  MUFU.TANH R30, R30 ;  /* 0x0000001e001e7308 */ /* 0x000ea20000002400 */
[----:B---3--:R-:W-:Y:S01]  /*1fb0*/  FSEL R86, R11, -INF , P6 ;  /* 0xff8000000b567808 */ /* 0x008fe20003000000 */
[----:B------:R-:W-:Y:S01]  /*1fc0*/  FMUL.FTZ R11, R95, UR5 ;  /* 0x000000055f0b7c20 */ /* 0x000fe20008410000 */
[----:B------:R-:W-:Y:S01]  /*1fd0*/  ISETP.GT.AND P6, PT, R80, 0x20, PT ;  /* 0x000000205000780c */ /* 0x000fe20003fc4270 */
[----:B------:R-:W-:-:S04]  /*1fe0*/  FMUL.FTZ R95, R109, UR5 ;  /* 0x000000056d5f7c20 */ /* 0x000fc80008410000 */
[----:B------:R-:W3:Y:S01]  /*1ff0*/  MUFU.TANH R15, R15 ;  /* 0x0000000f000f7308 */ /* 0x000ee20000002400 */
[----:B-1----:R-:W-:Y:S02]  /*2000*/  FSEL R122, R31, -INF , P5 ;  /* 0xff8000001f7a7808 */ /* 0x002fe40002800000 */
[----:B------:R-:W-:Y:S01]  /*2010*/  FMNMX.FTZ R31, R94, R29, !PT ;  /* 0x0000001d5e1f7209 */ /* 0x000fe20007810000 */
[----:B------:R-:W-:Y:S01]  /*2020*/  FMUL.FTZ R29, R101, UR5 ;  /* 0x00000005651d7c20 */ /* 0x000fe20008410000 */
[----:B------:R-:W-:Y:S01]  /*2030*/  ISETP.GT.AND P5, PT, R80, 0x38, PT ;  /* 0x000000385000780c */ /* 0x000fe20003fa4270 */
[----:B------:R-:W-:Y:S02]  /*2040*/  FMUL.FTZ R101, R117, UR5 ;  /* 0x0000000575657c20 */ /* 0x000fe40008410000 */
[----:B------:R-:W1:Y:S01]  /*2050*/  MUFU.TANH R24, R24 ;  /* 0x0000001800187308 */ /* 0x000e620000002400 */
[----:B--2---:R-:W-:-:S04]  /*2060*/  FSEL R30, R30, -INF , P6 ;  /* 0xff8000001e1e7808 */ /* 0x004fc80003000000 */
[----:B------:R-:W-:-:S03]  /*2070*/  FMNMX.FTZ R31, R30, R31, !PT ;  /* 0x0000001f1e1f7209 */ /* 0x000fc60007810000 */
[----:B------:R-:W2:Y:S01]  /*2080*/  MUFU.TANH R34, R34 ;  /* 0x0000002200227308 */ /* 0x000ea20000002400 */
[----:B---3--:R-:W-:Y:S01]  /*2090*/  FSEL R88, R15, -INF , P4 ;  /* 0xff8000000f587808 */ /* 0x008fe20002000000 */
[----:B------:R-:W-:Y:S01]  /*20a0*/  FMUL.FTZ R15, R97, UR5 ;  /* 0x00000005610f7c20 */ /* 0x000fe20008410000 */
[----:B------:R-:W-:Y:S01]  /*20b0*/  ISETP.GT.AND P4, PT, R80, 0x28, PT ;  /* 0x000000285000780c */ /* 0x000fe20003f84270 */
[----:B------:R-:W-:Y:S01]  /*20c0*/  FMUL.FTZ R97, R113, UR5 ;  /* 0x0000000571617c20 */ /* 0x000fe20008410000 */
[----:B------:R-:W-:-:S03]  /*20d0*/  FMNMX.FTZ R31, R122, R31, !PT ;  /* 0x0000001f7a1f7209 */ /* 0x000fc60007810000 */
[----:B------:R-:W3:Y:S01]  /*20e0*/  MUFU.TANH R33, R33 ;  /* 0x0000002100217308 */ /* 0x000ee20000002400 */
[----:B-1----:R-:W-:Y:S02]  /*20f0*/  FSEL R24, R24, -INF , P2 ;  /* 0xff80000018187808 */ /* 0x002fe40001000000 */
[----:B------:R-:W-:-:S05]  /*2100*/  ISETP.GT.AND P2, PT, R80, 0x29, PT ;  /* 0x000000295000780c */ /* 0x000fca0003f44270 */
[----:B------:R-:W1:Y:S01]  /*2110*/  MUFU.TANH R35, R35 ;  /* 0x0000002300237308 */ /* 0x000e620000002400 */
[----:B--2---:R-:W-:-:S07]  /*2120*/  FSEL R34, R34, -INF , P4 ;  /* 0xff80000022227808 */ /* 0x004fce0002000000 */
[----:B------:R-:W2:Y:S01]  /*2130*/  MUFU.TANH R28, R28 ;  /* 0x0000001c001c7308 */ /* 0x000ea20000002400 */
[----:B---3--:R-:W-:Y:S02]  /*2140*/  FSEL R124, R33, -INF , P2 ;  /* 0xff800000217c7808 */ /* 0x008fe40001000000 */
[----:B------:R-:W-:Y:S01]  /*2150*/  FMNMX.FTZ R33, R34, R31, !PT ;  /* 0x0000001f22217209 */ /* 0x000fe20007810000 */
[----:B------:R-:W-:-:S04]  /*2160*/  FMUL.FTZ R31, R102, UR5 ;  /* 0x00000005661f7c20 */ /* 0x000fc80008410000 */
[----:B------:R-:W3:Y:S01]  /*2170*/  MUFU.TANH R38, R38 ;  /* 0x0000002600267308 */ /* 0x000ee20000002400 */
[----:B-1----:R-:W-:Y:S02]  /*2180*/  FSEL R126, R35, -INF , P2 ;  /* 0xff800000237e7808 */ /* 0x002fe40001000000 */
[----:B------:R-:W-:Y:S02]  /*2190*/  ISETP.GT.AND P2, PT, R80, 0x40, PT ;  /* 0x000000405000780c */ /* 0x000fe40003f44270 */
[----:B------:R-:W-:-:S03]  /*21a0*/  FMNMX.FTZ R33, R126, R33, !PT ;  /* 0x000000217e217209 */ /* 0x000fc60007810000 */
[----:B------:R-:W1:Y:S01]  /*21b0*/  MUFU.TANH R39, R39 ;  /* 0x0000002700277308 */ /* 0x000e620000002400 */
[----:B--2---:R-:W-:Y:S02]  /*21c0*/  FSEL R28, R28, -INF , P6 ;  /* 0xff8000001c1c7808 */ /* 0x004fe40003000000 */
[----:B------:R-:W-:-:S05]  /*21d0*/  ISETP.GT.AND P6, PT, R80, 0x31, PT ;  /* 0x000000315000780c */ /* 0x000fca0003fc4270 */
[----:B------:R-:W2:Y:S01]  /*21e0*/  MUFU.TANH R32, R32 ;  /* 0x0000002000207308 */ /* 0x000ea20000002400 */
[----:B---3--:R-:W-:-:S04]  /*21f0*/  FSEL R38, R38, -INF , P3 ;  /* 0xff80000026267808 */ /* 0x008fc80001800000 */
[----:B------:R-:W-:Y:S01]  /*2200*/  FMNMX.FTZ R35, R38, R33, !PT ;  /* 0x0000002126237209 */ /* 0x000fe20007810000 */
[----:B------:R-:W-:Y:S02]  /*2210*/  FMUL.FTZ R33, R103, UR5 ;  /* 0x0000000567217c20 */ /* 0x000fe40008410000 */
[----:B------:R-:W3:Y:S01]  /*2220*/  MUFU.TANH R42, R42 ;  /* 0x0000002a002a7308 */ /* 0x000ee20000002400 */
[----:B-1----:R-:W-:-:S04]  /*2230*/  FSEL R128, R39, -INF , P6 ;  /* 0xff80000027807808 */ /* 0x002fc80003000000 */
[----:B------:R-:W-:-:S03]  /*2240*/  FMNMX.FTZ R35, R128, R35, !PT ;  /* 0x0000002380237209 */ /* 0x000fc60007810000 */
[----:B------:R-:W1:Y:S01]  /*2250*/  MUFU.TANH R43, R43 ;  /* 0x0000002b002b7308 */ /* 0x000e620000002400 */
[----:B--2---:R-:W-:Y:S02]  /*2260*/  FSEL R32, R32, -INF , P4 ;  /* 0xff80000020207808 */ /* 0x004fe40002000000 */
[----:B------:R-:W-:-:S05]  /*2270*/  ISETP.GT.AND P4, PT, R80, 0x39, PT ;  /* 0x000000395000780c */ /* 0x000fca0003f84270 */
[----:B------:R-:W2:Y:S01]  /*2280*/  MUFU.TANH R36, R36 ;  /* 0x0000002400247308 */ /* 0x000ea20000002400 */
[----:B---3--:R-:W-:-:S04]  /*2290*/  FSEL R42, R42, -INF , P5 ;  /* 0xff8000002a2a7808 */ /* 0x008fc80002800000 */
[----:B------:R-:W-:-:S03]  /*22a0*/  FMNMX.FTZ R35, R42, R35, !PT ;  /* 0x000000232a237209 */ /* 0x000fc60007810000 */
[----:B------:R-:W3:Y:S01]  /*22b0*/  MUFU.TANH R37, R37 ;  /* 0x0000002500257308 */ /* 0x000ee20000002400 */
[----:B-1----:R-:W-:-:S07]  /*22c0*/  FSEL R100, R43, -INF , P4 ;  /* 0xff8000002b647808 */ /* 0x002fce0002000000 */
[----:B------:R-:W1:Y:S01]  /*22d0*/  MUFU.TANH R46, R46 ;  /* 0x0000002e002e7308 */ /* 0x000e620000002400 */
[----:B--2---:R-:W-:Y:S02]  /*22e0*/  FSEL R36, R36, -INF , P3 ;  /* 0xff80000024247808 */ /* 0x004fe40001800000 */
[----:B------:R-:W-:-:S05]  /*22f0*/  ISETP.GT.AND P3, PT, R80, 0x41, PT ;  /* 0x000000415000780c */ /* 0x000fca0003f64270 */
[----:B------:R-:W2:Y:S01]  /*2300*/  MUFU.TANH R47, R47 ;  /* 0x0000002f002f7308 */ /* 0x000ea20000002400 */
[----:B---3--:R-:W-:Y:S02]  /*2310*/  FSEL R130, R37, -INF , P6 ;  /* 0xff80000025827808 */ /* 0x008fe40003000000 */
[----:B------:R-:W-:Y:S01]  /*2320*/  FMNMX.FTZ R37, R100, R35, !PT ;  /* 0x0000002364257209 */ /* 0x000fe20007810000 */
[----:B------:R-:W-:Y:S01]  /*2330*/  FMUL.FTZ R35, R104, UR5 ;  /* 0x0000000568237c20 */ /* 0x000fe20008410000 */
[----:B------:R-:W-:-:S03]  /*2340*/  ISETP.GT.AND P6, PT, R80, 0x48, PT ;  /* 0x000000485000780c */ /* 0x000fc60003fc4270 */
[----:B------:R-:W3:Y:S01]  /*2350*/  MUFU.TANH R40, R40 ;  /* 0x0000002800287308 */ /* 0x000ee20000002400 */
[----:B-1----:R-:W-:-:S04]  /*2360*/  FSEL R46, R46, -INF , P2 ;  /* 0xff8000002e2e7808 */ /* 0x002fc80001000000 */
[----:B------:R-:W-:-:S03]  /*2370*/  FMNMX.FTZ R37, R46, R37, !PT ;  /* 0x000000252e257209 */ /* 0x000fc60007810000 */
[----:B------:R-:W1:Y:S01]  /*2380*/  MUFU.TANH R50, R50 ;  /* 0x0000003200327308 */ /* 0x000e620000002400 */
[----:B--2---:R-:W-:Y:S01]  /*2390*/  FSEL R134, R47, -INF , P3 ;  /* 0xff8000002f867808 */ /* 0x004fe20001800000 */
[----:B------:R-:W-:-:S03]  /*23a0*/  FMUL.FTZ R47, R110, UR5 ;  /* 0x000000056e2f7c20 */ /* 0x000fc60008410000 */
[----:B------:R-:W-:-:S03]  /*23b0*/  FMNMX.FTZ R37, R134, R37, !PT ;  /* 0x0000002586257209 */ /* 0x000fc60007810000 */
[----:B------:R-:W2:Y:S01]  /*23c0*/  MUFU.TANH R41, R41 ;  /* 0x0000002900297308 */ /* 0x000ea20000002400 */
[----:B---3--:R-:W-:Y:S02]  /*23d0*/  FSEL R40, R40, -INF , P5 ;  /* 0xff80000028287808 */ /* 0x008fe40002800000 */
[----:B------:R-:W-:-:S05]  /*23e0*/  ISETP.GT.AND P5, PT, R80, 0x49, PT ;  /* 0x000000495000780c */ /* 0x000fca0003fa4270 */
[----:B------:R-:W3:Y:S01]  /*23f0*/  MUFU.TANH R51, R51 ;  /* 0x0000003300337308 */ /* 0x000ee20000002400 */
[----:B-1----:R-:W-:-:S04]  /*2400*/  FSEL R50, R50, -INF , P6 ;  /* 0xff80000032327808 */ /* 0x002fc80003000000 */
[----:B------:R-:W-:Y:S01]  /*2410*/  FMNMX.FTZ R39, R50, R37, !PT ;  /* 0x0000002532277209 */ /* 0x000fe20007810000 */
[----:B------:R-:W-:Y:S02]  /*2420*/  FMUL.FTZ R37, R105, UR5 ;  /* 0x0000000569257c20 */ /* 0x000fe40008410000 */
[----:B------:R-:W1:Y:S01]  /*2430*/  MUFU.TANH R44, R44 ;  /* 0x0000002c002c7308 */ /* 0x000e620000002400 */
[----:B--2---:R-:W-:Y:S02]  /*2440*/  FSEL R132, R41, -INF , P4 ;  /* 0xff80000029847808 */ /* 0x004fe40002000000 */
[----:B------:R-:W-:-:S05]  /*2450*/  ISETP.GT.AND P4, PT, R80, 0x50, PT ;  /* 0x000000505000780c */ /* 0x000fca0003f84270 */
[----:B------:R-:W2:Y:S01]  /*2460*/  MUFU.TANH R54, R54 ;  /* 0x0000003600367308 */ /* 0x000ea20000002400 */
[----:B---3--:R-:W-:Y:S01]  /*2470*/  FSEL R102, R51, -INF , P5 ;  /* 0xff80000033667808 */ /* 0x008fe20002800000 */
[----:B------:R-:W-:-:S03]  /*2480*/  FMUL.FTZ R51, R108, UR5 ;  /* 0x000000056c337c20 */ /* 0x000fc60008410000 */
[----:B------:R-:W-:-:S03]  /*2490*/  FMNMX.FTZ R39, R102, R39, !PT ;  /* 0x0000002766277209 */ /* 0x000fc60007810000 */
[----:B------:R-:W3:Y:S01]  /*24a0*/  MUFU.TANH R45, R45 ;  /* 0x0000002d002d7308 */ /* 0x000ee20000002400 */
[----:B-1----:R-:W-:Y:S02]  /*24b0*/  FSEL R44, R44, -INF , P2 ;  /* 0xff8000002c2c7808 */ /* 0x002fe40001000000 */
[----:B------:R-:W-:-:S05]  /*24c0*/  ISETP.GT.AND P2, PT, R80, 0x51, PT ;  /* 0x000000515000780c */ /* 0x000fca0003f44270 */
[----:B------:R-:W1:Y:S01]  /*24d0*/  MUFU.TANH R55, R55 ;  /* 0x0000003700377308 */ /* 0x000e620000002400 */
[----:B--2---:R-:W-:-:S04]  /*24e0*/  FSEL R140, R54, -INF , P4 ;  /* 0xff800000368c7808 */ /* 0x004fc80002000000 */
[----:B------:R-:W-:Y:S01]  /*24f0*/  FMNMX.FTZ R41, R140, R39, !PT ;  /* 0x000000278c297209 */ /* 0x000fe20007810000 */
[----:B------:R-:W-:Y:S02]  /*2500*/  FMUL.FTZ R39, R106, UR5 ;  /* 0x000000056a277c20 */ /* 0x000fe40008410000 */
[----:B------:R-:W2:Y:S01]  /*2510*/  MUFU.TANH R48, R48 ;  /* 0x0000003000307308 */ /* 0x000ea20000002400 */
[----:B---3--:R-:W-:Y:S01]  /*2520*/  FSEL R136, R45, -INF , P3 ;  /* 0xff8000002d887808 */ /* 0x008fe20001800000 */
[----:B------:R-:W-:Y:S01]  /*2530*/  FMUL.FTZ R45, R107, UR5 ;  /* 0x000000056b2d7c20 */ /* 0x000fe20008410000 */
[----:B------:R-:W-:-:S05]  /*2540*/  ISETP.GT.AND P3, PT, R80, 0x58, PT ;  /* 0x000000585000780c */ /* 0x000fca0003f64270 */
[----:B------:R-:W3:Y:S01]  /*2550*/  MUFU.TANH R58, R58 ;  /* 0x0000003a003a7308 */ /* 0x000ee20000002400 */
[----:B-1----:R-:W-:Y:S01]  /*2560*/  FSEL R142, R55, -INF , P2 ;  /* 0xff800000378e7808 */ /* 0x002fe20001000000 */
[----:B------:R-:W-:-:S03]  /*2570*/  FMUL.FTZ R55, R118, UR5 ;  /* 0x0000000576377c20 */ /* 0x000fc60008410000 */
        /* <DEDUP_REMOVED lines=8> */
[----:B-1----:R-:W-:Y:S01]  /*2600*/  FSEL R138, R49, -INF , P5 ;  /* 0xff800000318a7808 */ /* 0x002fe20002800000 */
[----:B------:R-:W-:Y:S01]  /*2610*/  FMUL.FTZ R49, R114, UR5 ;  /* 0x0000000572317c20 */ /* 0x000fe20008410000 */
[----:B------:R-:W-:-:S05]  /*2620*/  ISETP.GT.AND P5, PT, R80, 0x60, PT ;  /* 0x000000605000780c */ /* 0x000fca0003fa4270 */
[----:B------:R-:W1:Y:S01]  /*2630*/  MUFU.TANH R62, R62 ;  /* 0x0000003e003e7308 */ /* 0x000e620000002400 */
[----:B--2---:R-:W-:-:S04]  /*2640*/  FSEL R144, R59, -INF , P6 ;  /* 0xff8000003b907808 */ /* 0x004fc80003000000 */
[----:B------:R-:W-:-:S03]  /*2650*/  FMNMX.FTZ R41, R144, R41, !PT ;  /* 0x0000002990297209 */ /* 0x000fc60007810000 */
[----:B------:R-:W2:Y:S01]  /*2660*/  MUFU.TANH R53, R53 ;  /* 0x0000003500357308 */ /* 0x000ea20000002400 */
[----:B---3--:R-:W-:Y:S02]  /*2670*/  FSEL R52, R52, -INF , P4 ;  /* 0xff80000034347808 */ /* 0x008fe40002000000 */
[----:B------:R-:W-:-:S05]  /*2680*/  ISETP.GT.AND P4, PT, R80, 0x61, PT ;  /* 0x000000615000780c */ /* 0x000fca0003f84270 */
        /* <DEDUP_REMOVED lines=10> */
[----:B-1----:R-:W-:Y:S02]  /*2730*/  FSEL R58, R57, -INF , P6 ;  /* 0xff800000393a7808 */ /* 0x002fe40003000000 */
[----:B------:R-:W-:-:S05]  /*2740*/  ISETP.GT.AND P6, PT, R80, 0x70, PT ;  /* 0x000000705000780c */ /* 0x000fca0003fc4270 */
[----:B------:R-:W1:Y:S01]  /*2750*/  MUFU.TANH R61, R61 ;  /* 0x0000003d003d7308 */ /* 0x000e620000002400 */
[----:B--2---:R-:W-:Y:S02]  /*2760*/  FSEL R56, R56, -INF , P3 ;  /* 0xff80000038387808 */ /* 0x004fe40001800000 */
[----:B------:R-:W-:-:S05]  /*2770*/  ISETP.GT.AND P3, PT, R80, 0x69, PT ;  /* 0x000000695000780c */ /* 0x000fca0003f64270 */
[----:B------:R-:W2:Y:S01]  /*2780*/  MUFU.TANH R70, R70 ;  /* 0x0000004600467308 */ /* 0x000ea20000002400 */
[----:B---3--:R-:W-:-:S07]  /*2790*/  FSEL R106, R66, -INF , P2 ;  /* 0xff800000426a7808 */ /* 0x008fce0001000000 */
[----:B------:R-:W3:Y:S01]  /*27a0*/  MUFU.TANH R67, R67 ;  /* 0x0000004300437308 */ /* 0x000ee20000002400 */
[----:B-1----:R-:W-:Y:S02]  /*27b0*/  FSEL R62, R61, -INF , P4 ;  /* 0xff8000003d3e7808 */ /* 0x002fe40002000000 */
[----:B------:R-:W-:-:S05]  /*27c0*/  ISETP.GT.AND P4, PT, R80, 0x78, PT ;  /* 0x000000785000780c */ /* 0x000fca0003f84270 */
[----:B------:R-:W1:Y:S01]  /*27d0*/  MUFU.TANH R60, R60 ;  /* 0x0000003c003c7308 */ /* 0x000e620000002400 */
[----:B--2---:R-:W-:Y:S02]  /*27e0*/  FSEL R41, R70, -INF , P6 ;  /* 0xff80000046297808 */ /* 0x004fe40003000000 */
[----:B------:R-:W-:-:S05]  /*27f0*/  FMNMX.FTZ R70, R106, R43, !PT ;  /* 0x0000002b6a467209 */ /* 0x000fca0007810000 */
[----:B------:R-:W2:Y:S01]  /*2800*/  MUFU.TANH R74, R74 ;  /* 0x0000004a004a7308 */ /* 0x000ea20000002400 */
[----:B---3--:R-:W-:-:S07]  /*2810*/  FSEL R67, R67, -INF , P3 ;  /* 0xff80000043437808 */ /* 0x008fce0001800000 */
[----:B------:R-:W3:Y:S01]  /*2820*/  MUFU.TANH R71, R71 ;  /* 0x0000004700477308 */ /* 0x000ee20000002400 */
[----:B-1----:R-:W-:Y:S02]  /*2830*/  FSEL R60, R60, -INF , P5 ;  /* 0xff8000003c3c7808 */ /* 0x002fe40002800000 */
[----:B------:R-:W-:-:S05]  /*2840*/  ISETP.GT.AND P5, PT, R80, 0x71, PT ;  /* 0x000000715000780c */ /* 0x000fca0003fa4270 */
[----:B------:R-:W1:Y:S01]  /*2850*/  MUFU.TANH R65, R65 ;  /* 0x0000004100417308 */ /* 0x000e620000002400 */
[----:B--2---:R-:W-:Y:S02]  /*2860*/  FSEL R108, R74, -INF , P4 ;  /* 0xff8000004a6c7808 */ /* 0x004fe40002000000 */
[----:B------:R-:W-:-:S04]  /*2870*/  FMNMX.FTZ R74, R67, R70, !PT ;  /* 0x00000046434a7209 */ /* 0x000fc80007810000 */
[----:B------:R-:W-:Y:S01]  /*2880*/  FMNMX.FTZ R74, R41, R74, !PT ;  /* 0x0000004a294a7209 */ /* 0x000fe20007810000 */
        /* <DEDUP_REMOVED lines=10> */
[----:B---3--:R-:W-:Y:S02]  /*2930*/  FSEL R110, R78, -INF , P3 ;  /* 0xff8000004e6e7808 */ /* 0x008fe40001800000 */
[----:B------:R-:W-:-:S05]  /*2940*/  FMNMX.FTZ R78, R108, R43, !PT ;  /* 0x0000002b6c4e7209 */ /* 0x000fca0007810000 */
[----:B------:R-:W3:Y:S01]  /*2950*/  MUFU.TANH R69, R69 ;  /* 0x0000004500457308 */ /* 0x000ee20000002400 */
[----:B-1----:R-:W-:-:S04]  /*2960*/  FSEL R75, R75, -INF , P2 ;  /* 0xff8000004b4b7808 */ /* 0x002fc80001000000 */
[----:B------:R-:W-:-:S03]  /*2970*/  FMNMX.FTZ R43, R75, R78, !PT ;  /* 0x0000004e4b2b7209 */ /* 0x000fc60007810000 */
[----:B------:R-:W1:Y:S01]  /*2980*/  MUFU.TANH R79, R79 ;  /* 0x0000004f004f7308 */ /* 0x000e620000002400 */
[----:B--2---:R-:W-:Y:S02]  /*2990*/  FSEL R150, R68, -INF , P6 ;  /* 0xff80000044967808 */ /* 0x004fe40003000000 */
[----:B------:R-:W-:Y:S02]  /*29a0*/  ISETP.GT.AND P6, PT, R80, 0x81, PT ;  /* 0x000000815000780c */ /* 0x000fe40003fc4270 */
        /* <DEDUP_REMOVED lines=47> */
[----:B---3--:R-:W-:Y:S01]  /*2ca0*/  FSEL R15, R39, -INF , P4 ;  /* 0xff800000270f7808 */ /* 0x008fe20002000000 */
[----:B------:R-:W-:-:S03]  /*2cb0*/  IMAD.U32 R39, RZ, RZ, UR6 ;  /* 0x00000006ff277e24 */ /* 0x000fc6000f8e00ff */
        /* <DEDUP_REMOVED lines=38> */
[----:B-1----:R-:W-:-:S04]  /*2f20*/  FSEL R55, R119, -INF , P2 ;  /* 0xff80000077377808 */ /* 0x002fc80001000000 */
[----:B------:R-:W-:-:S03]  /*2f30*/  FMNMX.FTZ R57, R55, R98, !PT ;  /* 0x0000006237397209 */ /* 0x000fc60007810000 */
[----:B------:R-:W1:Y:S02]  /*2f40*/  MUFU.TANH R97, R97 ;  /* 0x0000006100617308 */ /* 0x000e640000002400 */
[----:B------:R-:W4:Y:S06]  /*2f50*/  SHFL.BFLY PT, R80, R57, 0x2, 0x1f ;  /* 0x0c401f0039507f89 */ /* 0x000f2c00000e0000 */
[----:B------:R-:W-:Y:S08]  /*2f60*/  MUFU.TANH R99, R99 ;  /* 0x0000006300637308 */ /* 0x000ff00000002400 */
[----:B------:R-:W-:Y:S01]  /*2f70*/  MUFU.TANH R101, R101 ;  /* 0x0000006500657308 */ /* 0x000fe20000002400 */
[----:B----4-:R-:W-:-:S05]  /*2f80*/  FMNMX.FTZ R59, R57, R80, !PT ;  /* 0x00000050393b7209 */ /* 0x010fca0007810000 */
[----:B------:R-:W4:Y:S02]  /*2f90*/  SHFL.BFLY PT, R98, R59, 0x1, 0x1f ;  /* 0x0c201f003b627f89 */ /* 0x000f2400000e0000 */
[----:B----4-:R-:W-:Y:S02]  /*2fa0*/  FMNMX.FTZ R98, R59, R98, !PT ;  /* 0x000000623b627209 */ /* 0x010fe40007810000 */
        /* <DEDUP_REMOVED lines=15> */
[----:B--2---:R-:W-:Y:S01]  /*30a0*/  FSEL R128, R95, -INF , P6 ;  /* 0xff8000005f807808 */ /* 0x004fe20003000000 */
[--C-:B------:R-:W-:Y:S01]  /*30b0*/  FFMA.FTZ R116, R134, R39, -R80.reuse ;  /* 0x0000002786747223 */ /* 0x100fe20000010850 */
[----:B------:R-:W-:Y:S01]  /*30c0*/  FMNMX.FTZ R59, R92, R59, !PT ;  /* 0x0000003b5c3b7209 */ /* 0x000fe20007810000 */
[-CC-:B------:R-:W-:Y:S01]  /*30d0*/  FFMA.FTZ R87, R26, R39.reuse, -R80.reuse ;  /* 0x000000271a577223 */ /* 0x180fe20000010850 */
[----:B---3--:R-:W-:Y:S01]  /*30e0*/  FSEL R134, R93, -INF , P5 ;  /* 0xff8000005d867808 */ /* 0x008fe20002800000 */
[--C-:B------:R-:W-:Y:S01]  /*30f0*/  FFMA.FTZ R26, R34, R39, -R80.reuse ;  /* 0x00000027221a7223 */ /* 0x100fe20000010850 */
[----:B------:R-:W-:Y:S01]  /*3100*/  FMNMX.FTZ R59, R28, R59, !PT ;  /* 0x0000003b1c3b7209 */ /* 0x000fe20007810000 */
[-CC-:B------:R-:W-:Y:S01]  /*3110*/  FFMA.FTZ R34, R140, R39.reuse, -R80.reuse ;  /* 0x000000278c227223 */ /* 0x180fe20000010850 */
        /* <DEDUP_REMOVED lines=41> */
[----:B-1----:R-:W-:Y:S01]  /*33b0*/  FADD.FTZ R13, R6, R7 ;  /* 0x00000007060d7221 */ /* 0x002fe20000010000 */
        /* <DEDUP_REMOVED lines=12> */
[----:B------:R-:W-:Y:S01]  /*3480*/  FFMA.FTZ R45, R45, R39, -R80 ;  /* 0x000000272d2d7223 */ /* 0x000fe20000010850 */
[----:B------:R-:W-:Y:S01]  /*3490*/  FMNMX.FTZ R61, R56, R61, !PT ;  /* 0x0000003d383d7209 */ /* 0x000fe20007810000 */
[----:B------:R4:W-:Y:S01]  /*34a0*/  MUFU.EX2 R59, R142 ;  /* 0x0000008e003b7308 */ /* 0x0009e20000000800 */
[----:B------:R-:W-:-:S02]  /*34b0*/  MOV R148, R151 ;  /* 0x0000009700947202 */ /* 0x000fc40000000f00 */
[----:B------:R-:W-:-:S04]  /*34c0*/  FMNMX.FTZ R61, R58, R61, !PT ;  /* 0x0000003d3a3d7209 */ /* 0x000fc80007810000 */
[----:B------:R-:W-:Y:S01]  /*34d0*/  FMNMX.FTZ R61, R60, R61, !PT ;  /* 0x0000003d3c3d7209 */ /* 0x000fe20007810000 */
[----:B------:R-:W-:Y:S01]  /*34e0*/  MUFU.EX2 R90, R90 ;  /* 0x0000005a005a7308 */ /* 0x000fe20000000800 */
[----:B----4-:R-:W-:Y:S02]  /*34f0*/  FSEL R142, R99, -INF , P3 ;  /* 0xff800000638e7808 */ /* 0x010fe40001800000 */
[----:B------:R-:W-:-:S04]  /*3500*/  FMNMX.FTZ R65, R62, R61, !PT ;  /* 0x0000003d3e417209 */ /* 0x000fc80007810000 */
[----:B------:R-:W-:Y:S01]  /*3510*/  FMNMX.FTZ R65, R64, R65, !PT ;  /* 0x0000004140417209 */ /* 0x000fe20007810000 */
[----:B------:R4:W-:Y:S03]  /*3520*/  MUFU.EX2 R61, R144 ;  /* 0x00000090003d7308 */ /* 0x0009e60000000800 */
[----:B------:R-:W-:-:S04]  /*3530*/  FMNMX.FTZ R81, R66, R65, !PT ;  /* 0x0000004142517209 */ /* 0x000fc80007810000 */
[----:B------:R-:W-:Y:S01]  /*3540*/  FMNMX.FTZ R81, R150, R81, !PT ;  /* 0x0000005196517209 */ /* 0x000fe20007810000 */
[----:B------:R-:W-:Y:S01]  /*3550*/  MUFU.EX2 R65, R146 ;  /* 0x0000009200417308 */ /* 0x000fe20000000800 */
[----:B----4-:R-:W-:Y:S02]  /*3560*/  FSEL R144, R101, -INF , P2 ;  /* 0xff80000065907808 */ /* 0x010fe40001000000 */
        /* <DEDUP_REMOVED lines=15> */
[----:B----4-:R-:W-:Y:S02]  /*3660*/  FFMA.FTZ R106, R43, R39, -R80 ;  /* 0x000000272b6a7223 */ /* 0x010fe40000010850 */
[----:B------:R-:W-:-:S04]  /*3670*/  FMNMX.FTZ R50, R29, R46, !PT ;  /* 0x0000002e1d327209 */ /* 0x000fc80007810000 */
[----:B------:R-:W-:Y:S01]  /*3680*/  FMNMX.FTZ R50, R35, R50, !PT ;  /* 0x0000003223327209 */ /* 0x000fe20007810000 */
[----:B------:R4:W-:Y:S03]  /*3690*/  MUFU.EX2 R46, R108 ;  /* 0x0000006c002e7308 */ /* 0x0009e60000000800 */
[----:B------:R-:W-:-:S04]  /*36a0*/  FMNMX.FTZ R50, R37, R50, !PT ;  /* 0x0000003225327209 */ /* 0x000fc80007810000 */
[----:B------:R-:W-:Y:S01]  /*36b0*/  FMNMX.FTZ R67, R27, R50, !PT ;  /* 0x000000321b437209 */ /* 0x000fe20007810000 */
[----:B------:R-:W-:Y:S01]  /*36c0*/  MUFU.EX2 R26, R26 ;  /* 0x0000001a001a7308 */ /* 0x000fe20000000800 */
[-CC-:B----4-:R-:W-:Y:S01]  /*36d0*/  FFMA.FTZ R108, R33, R39.reuse, -R80.reuse ;  /* 0x00000027216c7223 */ /* 0x190fe20000010850 */
[--C-:B------:R-:W-:Y:S01]  /*36e0*/  FFMA.FTZ R33, R15, R39, -R80.reuse ;  /* 0x000000270f217223 */ /* 0x100fe20000010850 */
[----:B------:R-:W-:Y:S01]  /*36f0*/  FMNMX.FTZ R67, R128, R67, !PT ;  /* 0x0000004380437209 */ /* 0x000fe20007810000 */
[----:B------:R-:W-:-:S03]  /*3700*/  FFMA.FTZ R80, R55, R39, -R80 ;  /* 0x0000002737507223 */ /* 0x000fc60000010850 */
[----:B------:R-:W-:Y:S01]  /*3710*/  FMNMX.FTZ R67, R134, R67, !PT ;  /* 0x0000004386437209 */ /* 0x000fe20007810000 */
[----:B------:R-:W-:Y:S03]  /*3720*/  MUFU.EX2 R63, R63 ;  /* 0x0000003f003f7308 */ /* 0x000fe60000000800 */
[----:B------:R-:W-:-:S04]  /*3730*/  FMNMX.FTZ R67, R140, R67, !PT ;  /* 0x000000438c437209 */ /* 0x000fc80007810000 */
[----:B------:R-:W-:Y:S01]  /*3740*/  FMNMX.FTZ R67, R142, R67, !PT ;  /* 0x000000438e437209 */ /* 0x000fe20007810000 */
[----:B------:R-:W-:Y:S03]  /*3750*/  MUFU.EX2 R30, R30 ;  /* 0x0000001e001e7308 */ /* 0x000fe60000000800 */
        /* <DEDUP_REMOVED lines=11> */
[----:B----4-:R-:W-:-:S04]  /*3810*/  FMNMX.FTZ R50, R25, R50, !PT ;  /* 0x0000003219327209 */ /* 0x010fc80007810000 */
[C---:B------:R-:W-:Y:S01]  /*3820*/  FSETP.NEU.FTZ.AND P2, PT, R50.reuse, -INF , PT ;  /* 0xff8000003200780b */ /* 0x040fe20003f5d000 */
[----:B------:R-:W-:Y:S02]  /*3830*/  FMUL.FTZ R25, R50, R39 ;  /* 0x0000002732197220 */ /* 0x000fe40000410000 */
[----:B------:R-:W-:Y:S03]  /*3840*/  MUFU.EX2 R34, R34 ;  /* 0x0000002200227308 */ /* 0x000fe60000000800 */
[----:B------:R-:W-:Y:S02]  /*3850*/  FSEL R25, R25, RZ, P2 ;  /* 0x000000ff19197208 */ /* 0x000fe40001000000 */
[----:B------:R-:W-:-:S03]  /*3860*/  ISETP.GE.AND P2, PT, R121, 0xc1, PT ;  /* 0x000000c17900780c */ /* 0x000fc60003f46270 */
        /* <DEDUP_REMOVED lines=11> */
[-C--:B------:R-:W-:Y:S01]  /*3920*/  FFMA.FTZ R36, R56, R39.reuse, -R25 ;  /* 0x0000002738247223 */ /* 0x080fe20000010819 */
[----:B--2---:R-:W-:Y:S01]  /*3930*/  FADD.FTZ R56, R12, R13 ;  /* 0x0000000d0c387221 */ /* 0x004fe20000010000 */
[-CC-:B------:R-:W-:Y:S01]  /*3940*/  FFMA.FTZ R53, R54, R39.reuse, -R25.reuse ;  /* 0x0000002736357223 */ /* 0x180fe20000010819 */
[-CC-:B------:R-:W-:Y:S01]  /*3950*/  FFMA.FTZ R103, R92, R39.reuse, -R25.reuse ;  /* 0x000000275c677223 */ /* 0x180fe20000010819 */
[----:B------:R-:W-:Y:S01]  /*3960*/  @!P1 IADD3 R5, R3, 0x30840, RZ ;  /* 0x0003084003059810 */ /* 0x000fe20007ffe0ff */
[----:B------:R-:W2:Y:S01]  /*3970*/  MUFU.EX2 R31, R31 ;  /* 0x0000001f001f7308 */ /* 0x000ea20000000800 */
[----:B---3--:R-:W-:Y:S01]  /*3980*/  FADD.FTZ R56, R69, R56 ;  /* 0x0000003845387221 */ /* 0x008fe20000010000 */
[-C--:B------:R-:W-:Y:S01]  /*3990*/  FFMA.FTZ R43, R96, R39.reuse, -R25 ;  /* 0x00000027602b7223 */ /* 0x080fe20000010819 */
[----:B------:R-:W-:Y:S01]  /*39a0*/  @!P1 PRMT R5, RZ, 0x654, R5 ;  /* 0x00000654ff059816 */ /* 0x000fe20000000005 */
[-CC-:B------:R-:W-:Y:S01]  /*39b0*/  FFMA.FTZ R10, R32, R39.reuse, -R25.reuse ;  /* 0x00000027200a7223 */ /* 0x180fe20000010819 */
[----:B-1----:R-:W-:Y:S01]  /*39c0*/  FADD.FTZ R15, R73, R56 ;  /* 0x00000038490f7221 */ /* 0x002fe20000010000 */
[-CC-:B------:R-:W-:Y:S01]  /*39d0*/  FFMA.FTZ R51, R124, R39.reuse, -R25.reuse ;  /* 0x000000277c337223 */ /* 0x180fe20000010819 */
[----:B------:R1:W-:Y:S01]  /*39e0*/  @!P1 SYNCS.ARRIVE.TRANS64.RED.A1T0 RZ, [R5+URZ], RZ ;  /* 0x000000ff05ff99a7 */ /* 0x0003e2000810043f */
[----:B------:R-:W3:Y:S01]  /*39f0*/  MUFU.EX2 R99, R99 ;  /* 0x0000006300637308 */ /* 0x000ee20000000800 */
[-CC-:B------:R-:W-:Y:S01]  /*3a00*/  FFMA.FTZ R93, R58, R39.reuse, -R25.reuse ;  /* 0x000000273a5d7223 */ /* 0x180fe20000010819 */
[-CC-:B------:R-:W-:Y:S01]  /*3a10*/  FFMA.FTZ R55, R130, R39.reuse, -R25.reuse ;  /* 0x0000002782377223 */ /* 0x180fe20000010819 */
[-CC-:B------:R-:W-:Y:S01]  /*3a20*/  FFMA.FTZ R86, R44, R39.reuse, -R25.reuse ;  /* 0x000000272c567223 */ /* 0x180fe20000010819 */
[-CC-:B------:R-:W-:Y:S01]  /*3a30*/  FFMA.FTZ R44, R60, R39.reuse, -R25.reuse ;  /* 0x000000273c2c7223 */ /* 0x180fe20000010819 */
[-CC-:B------:R-:W-:Y:S01]  /*3a40*/  FFMA.FTZ R40, R40, R39.reuse, -R25.reuse ;  /* 0x0000002728287223 */ /* 0x180fe20000010819 */
[-C--:B------:R-:W-:Y:S01]  /*3a50*/  FFMA.FTZ R66, R66, R39.reuse, -R25 ;  /* 0x0000002742427223 */ /* 0x080fe20000010819 */
[----:B-1----:R-:W-:Y:S01]  /*3a60*/  F2FP.F16.F32.PACK_AB R5, R7, R6 ;  /* 0x000000060705723e */ /* 0x002fe200000000ff */
[----:B------:R-:W1:Y:S01]  /*3a70*/  MUFU.EX2 R146, R146 ;  /* 0x0000009200927308 */ /* 0x000e620000000800 */
[----:B--2---:R-:W-:Y:S01]  /*3a80*/  FADD.FTZ R54, R4, R31 ;  /* 0x0000001f04367221 */ /* 0x004fe20000010000 */
[----:B------:R-:W-:Y:S01]  /*3a90*/  F2FP.F16.F32.PACK_AB R4, R31, R4 ;  /* 0x000000041f04723e */ /* 0x000fe200000000ff */
[-CC-:B------:R-:W-:Y:S01]  /*3aa0*/  FFMA.FTZ R67, R132, R39.reuse, -R25.reuse ;  /* 0x0000002784437223 */ /* 0x180fe20000010819 */
[-CC-:B------:R-:W-:Y:S01]  /*3ab0*/  FFMA.FTZ R62, R62, R39.reuse, -R25.reuse ;  /* 0x000000273e3e7223 */ /* 0x180fe20000010819 */
[----:B------:R-:W-:Y:S01]  /*3ac0*/  F2FP.F16.F32.PACK_AB R7, R69, R12 ;  /* 0x0000000c4507723e */ /* 0x000fe200000000ff */
[-CC-:B------:R-:W-:Y:S01]  /*3ad0*/  FFMA.FTZ R95, R136, R39.reuse, -R25.reuse ;  /* 0x00000027885f7223 */ /* 0x180fe20000010819 */
[-C--:B------:R-:W-:Y:S01]  /*3ae0*/  FFMA.FTZ R48, R48, R39.reuse, -R25 ;  /* 0x0000002730307223 */ /* 0x080fe20000010819 */
[----:B------:R-:W2:Y:S01]  /*3af0*/  MUFU.EX2 R14, R14 ;  /* 0x0000000e000e7308 */ /* 0x000ea20000000800 */
[----:B---3--:R-:W-:Y:S01]  /*3b00*/  FADD.FTZ R13, R99, R54 ;  /* 0x00000036630d7221 */ /* 0x008fe20000010000 */
[----:B------:R-:W-:Y:S01]  /*3b10*/  FADD.FTZ R54, R90, R15 ;  /* 0x0000000f5a367221 */ /* 0x000fe20000010000 */
[-CC-:B------:R-:W-:Y:S01]  /*3b20*/  FFMA.FTZ R97, R138, R39.reuse, -R25.reuse ;  /* 0x000000278a617223 */ /* 0x180fe20000010819 */
[-CC-:B------:R-:W-:Y:S01]  /*3b30*/  FFMA.FTZ R32, R52, R39.reuse, -R25.reuse ;  /* 0x0000002734207223 */ /* 0x180fe20000010819 */
[-CC-:B------:R-:W-:Y:S01]  /*3b40*/  FFMA.FTZ R52, R64, R39.reuse, -R25.reuse ;  /* 0x0000002740347223 */ /* 0x180fe20000010819 */
[----:B------:R-:W-:Y:S01]  /*3b50*/  FADD.FTZ R15, R87, R54 ;  /* 0x00000036570f7221 */ /* 0x000fe20000010000 */
[----:B------:R-:W-:Y:S01]  /*3b60*/  FFMA.FTZ R54, R150, R39, -R25 ;  /* 0x0000002796367223 */ /* 0x000fe20000010819 */
[----:B------:R-:W3:Y:S01]  /*3b70*/  MUFU.EX2 R101, R101 ;  /* 0x0000006500657308 */ /* 0x000ee20000000800 */
[----:B-1----:R-:W-:Y:S01]  /*3b80*/  FADD.FTZ R13, R146, R13 ;  /* 0x0000000d920d7221 */ /* 0x002fe20000010000 */
[C---:B------:R-:W-:Y:S01]  /*3b90*/  FADD.FTZ R105, R112.reuse, R15 ;  /* 0x0000000f70697221 */ /* 0x040fe20000010000 */
[----:B------:R-:W-:Y:S01]  /*3ba0*/  F2FP.F16.F32.PACK_AB R15, R112, R87 ;  /* 0x00000057700f723e */ /* 0x000fe200000000ff */
[-CC-:B------:R-:W-:Y:S01]  /*3bb0*/  FFMA.FTZ R70, R70, R39.reuse, -R25.reuse ;  /* 0x0000002746467223 */ /* 0x180fe20000010819 */
[-C--:B------:R-:W-:Y:S01]  /*3bc0*/  FFMA.FTZ R76, R76, R39.reuse, -R25 ;  /* 0x000000274c4c7223 */ /* 0x080fe20000010819 */
[----:B------:R-:W-:Y:S01]  /*3bd0*/  FADD.FTZ R58, R20, R105 ;  /* 0x00000069143a7221 */ /* 0x000fe20000010000 */
[----:B------:R-:W-:Y:S01]  /*3be0*/  FFMA.FTZ R74, R74, R39, -R25 ;  /* 0x000000274a4a7223 */ /* 0x000fe20000010819 */
[----:B------:R-:W1:Y:S01]  /*3bf0*/  MUFU.EX2 R88, R88 ;  /* 0x0000005800587308 */ /* 0x000e620000000800 */
[----:B--2---:R-:W-:Y:S01]  /*3c00*/  FADD.FTZ R6, R14, R13 ;  /* 0x0000000d0e067221 */ /* 0x004fe20000010000 */
[----:B------:R-:W-:Y:S01]  /*3c10*/  F2FP.F16.F32.PACK_AB R13, R90, R73 ;  /* 0x000000495a0d723e */ /* 0x000fe200000000ff */
[-CC-:B------:R-:W-:Y:S01]  /*3c20*/  FFMA.FTZ R78, R78, R39.reuse, -R25.reuse ;  /* 0x000000274e4e7223 */ /* 0x180fe20000010819 */
[-CC-:B------:R-:W-:Y:S01]  /*3c30*/  FFMA.FTZ R87, R82, R39.reuse, -R25.reuse ;  /* 0x0000002752577223 */ /* 0x180fe20000010819 */
[-CC-:B------:R-:W-:Y:S01]  /*3c40*/  FFMA.FTZ R114, R114, R39.reuse, -R25.reuse ;  /* 0x0000002772727223 */ /* 0x180fe20000010819 */
[-CC-:B------:R-:W-:Y:S01]  /*3c50*/  FFMA.FTZ R64, R11, R39.reuse, -R25.reuse ;  /* 0x000000270b407223 */ /* 0x180fe20000010819 */
[--C-:B------:R-:W-:Y:S01]  /*3c60*/  FFMA.FTZ R118, R118, R39, -R25.reuse ;  /* 0x0000002776767223 */ /* 0x100fe20000010819 */
[----:B------:R-:W2:Y:S01]  /*3c70*/  MUFU.EX2 R103, R103 ;  /* 0x0000006700677308 */ /* 0x000ea20000000800 */
[----:B---3--:R-:W-:Y:S01]  /*3c80*/  FADD.FTZ R73, R101, R6 ;  /* 0x0000000665497221 */ /* 0x008fe20000010000 */
[----:B------:R-:W-:Y:S01]  /*3c90*/  F2FP.F16.F32.PACK_AB R6, R146, R99 ;  /* 0x000000639206723e */ /* 0x000fe200000000ff */
        /* <DEDUP_REMOVED lines=11> */
[----:B------:R1:W-:Y:S01]  /*3d50*/  STSM.16.M88.4 [R155+0x1e800], R4 ;  /* 0x01e800049b007844 */ /* 0x0003e20000000200 */
[----:B------:R-:W-:Y:S01]  /*3d60*/  F2FP.F16.F32.PACK_AB R12, R101, R14 ;  /* 0x0000000e650c723e */ /* 0x000fe200000000ff */
[----:B------:R-:W4:Y:S01]  /*3d70*/  MUFU.EX2 R43, R43 ;  /* 0x0000002b002b7308 */ /* 0x000f220000000800 */
[C---:B--2---:R-:W-:Y:S01]  /*3d80*/  FADD.FTZ R31, R103.reuse, R56 ;  /* 0x00000038671f7221 */ /* 0x044fe20000010000 */
[----:B------:R-:W-:Y:S01]  /*3d90*/  FFMA.FTZ R56, R72, R39, -R25 ;  /* 0x0000002748387223 */ /* 0x000fe20000010819 */
[----:B------:R-:W-:Y:S01]  /*3da0*/  F2FP.F16.F32.PACK_AB R14, R103, R88 ;  /* 0x00000058670e723e */ /* 0x000fe200000000ff */
[--C-:B------:R-:W-:Y:S01]  /*3db0*/  IMAD.MOV.U32 R150, RZ, RZ, R151.reuse ;  /* 0x000000ffff967224 */ /* 0x100fe200078e0097 */
[-C--:B------:R-:W-:Y:S01]  /*3dc0*/  MOV R136, R151.reuse ;  /* 0x0000009700887202 */ /* 0x080fe20000000f00 */
[----:B------:R-:W-:Y:S01]  /*3dd0*/  IMAD.MOV.U32 R146, RZ, RZ, R151 ;  /* 0x000000ffff927224 */ /* 0x000fe200078e0097 */
[-C--:B------:R-:W-:Y:S01]  /*3de0*/  MOV R130, R151.reuse ;  /* 0x0000009700827202 */ /* 0x080fe20000000f00 */
[----:B------:R-:W2:Y:S01]  /*3df0*/  MUFU.EX2 R10, R10 ;  /* 0x0000000a000a7308 */ /* 0x000ea20000000800 */
[----:B---3--:R-:W-:Y:S01]  /*3e00*/  FADD.FTZ R58, R24, R31 ;  /* 0x0000001f183a7221 */ /* 0x008fe20000010000 */
[----:B------:R3:W-:Y:S01]  /*3e10*/  STSM.16.M88.4 [R154], R12 ;  /* 0x0000000c9a007844 */ /* 0x0007e20000000200 */
[--C-:B------:R-:W-:Y:S01]  /*3e20*/  IMAD.MOV.U32 R138, RZ, RZ, R151.reuse ;  /* 0x000000ffff8a7224 */ /* 0x100fe200078e0097 */
[----:B------:R-:W-:Y:S01]  /*3e30*/  MOV R124, R151 ;  /* 0x00000097007c7202 */ /* 0x000fe20000000f00 */
[----:B------:R-:W-:Y:S01]  /*3e40*/  IMAD.MOV.U32 R132, RZ, RZ, R151 ;  /* 0x000000ffff847224 */ /* 0x000fe200078e0097 */
[----:B-1----:R-:W-:-:S02]  /*3e50*/  F2FP.F16.F32.PACK_AB R7, R120, R91 ;  /* 0x0000005b7807723e */ /* 0x002fc400000000ff */
[----:B------:R-:W1:Y:S01]  /*3e60*/  MUFU.EX2 R51, R51 ;  /* 0x0000003300337308 */ /* 0x000e620000000800 */
[----:B----4-:R-:W-:Y:S01]  /*3e70*/  FADD.FTZ R31, R43, R58 ;  /* 0x0000003a2b1f7221 */ /* 0x010fe20000010000 */
[----:B------:R-:W-:Y:S01]  /*3e80*/  FFMA.FTZ R58, R35, R39, -R25 ;  /* 0x00000027233a7223 */ /* 0x000fe20000010819 */
[----:B------:R-:W-:Y:S02]  /*3e90*/  F2FP.F16.F32.PACK_AB R24, R43, R24 ;  /* 0x000000182b18723e */ /* 0x000fe400000000ff */
[----:B------:R-:W-:-:S03]  /*3ea0*/  MOV R121, R151 ;  /* 0x0000009700797202 */ /* 0x000fc60000000f00 */
[----:B------:R-:W4:Y:S01]  /*3eb0*/  MUFU.EX2 R28, R28 ;  /* 0x0000001c001c7308 */ /* 0x000f220000000800 */
[----:B--2---:R-:W-:Y:S01]  /*3ec0*/  FADD.FTZ R60, R10, R31 ;  /* 0x0000001f0a3c7221 */ /* 0x004fe20000010000 */
[----:B------:R-:W-:-:S06]  /*3ed0*/  F2FP.F16.F32.PACK_AB R31, R100, R85 ;  /* 0x00000055641f723e */ /* 0x000fcc00000000ff */
[----:B------:R-:W2:Y:S08]  /*3ee0*/  MUFU.EX2 R55, R55 ;  /* 0x0000003700377308 */ /* 0x000eb00000000800 */
[----:B------:R-:W5:Y:S08]  /*3ef0*/  MUFU.EX2 R40, R40 ;  /* 0x0000002800287308 */ /* 0x000f700000000800 */
[----:B------:R3:W-:Y:S08]  /*3f00*/  MUFU.EX2 R69, R66 ;  /* 0x0000004200457308 */ /* 0x0007f00000000800 */
[----:B------:R1:W-:Y:S01]  /*3f10*/  MUFU.EX2 R3, R62 ;  /* 0x0000003e00037308 */ /* 0x0003e20000000800 */
[----:B---3--:R-:W-:-:S04]  /*3f20*/  FADD.FTZ R66, R30, R99 ;  /* 0x000000631e427221 */ /* 0x008fc80000010000 */
[----:B------:R-:W-:-:S03]  /*3f30*/  FADD.FTZ R68, R77, R66 ;  /* 0x000000424d447221 */ /* 0x000fc60000010000 */
[----:B------:R-:W3:Y:S01]  /*3f40*/  MUFU.EX2 R67, R67 ;  /* 0x0000004300437308 */ /* 0x000ee20000000800 */
[-CC-:B-1----:R-:W-:Y:S01]  /*3f50*/  FFMA.FTZ R62, R29, R39.reuse, -R25.reuse ;  /* 0x000000271d3e7223 */ /* 0x182fe20000010819 */
[----:B------:R-:W-:Y:S01]  /*3f60*/  FADD.FTZ R29, R51, R60 ;  /* 0x0000003c331d7221 */ /* 0x000fe20000010000 */
[-CC-:B------:R-:W-:Y:S01]  /*3f70*/  FFMA.FTZ R60, R37, R39.reuse, -R25.reuse ;  /* 0x00000027253c7223 */ /* 0x180fe20000010819 */
[----:B------:R-:W-:Y:S02]  /*3f80*/  FFMA.FTZ R37, R27, R39, -R25 ;  /* 0x000000271b257223 */ /* 0x000fe40000010819 */
[----:B----4-:R-:W-:Y:S01]  /*3f90*/  FADD.FTZ R66, R28, R29 ;  /* 0x0000001d1c427221 */ /* 0x010fe20000010000 */
[----:B------:R-:W-:Y:S01]  /*3fa0*/  FADD.FTZ R29, R85, R68 ;  /* 0x00000044551d7221 */ /* 0x000fe20000010000 */
[----:B------:R-:W1:Y:S01]  /*3fb0*/  MUFU.EX2 R86, R86 ;  /* 0x0000005600567308 */ /* 0x000e620000000800 */
[C---:B--2---:R-:W-:Y:S01]  /*3fc0*/  F2FP.F16.F32.PACK_AB R28, R55.reuse, R28 ;  /* 0x0000001c371c723e */ /* 0x044fe200000000ff */
[----:B------:R-:W-:Y:S01]  /*3fd0*/  FADD.FTZ R27, R55, R66 ;  /* 0x00000042371b7221 */ /* 0x000fe20000010000 */
[----:B------:R-:W-:-:S03]  /*3fe0*/  FADD.FTZ R68, R100, R29 ;  /* 0x0000001d64447221 */ /* 0x000fc60000010000 */
[----:B-----5:R-:W-:Y:S01]  /*3ff0*/  FADD.FTZ R66, R40, R27 ;  /* 0x0000001b28427221 */ /* 0x020fe20000010000 */
[----:B------:R-:W-:Y:S01]  /*4000*/  FADD.FTZ R29, R89, R68 ;  /* 0x00000044591d7221 */ /* 0x000fe20000010000 */
[----:B------:R-:W2:Y:S02]  /*4010*/  MUFU.EX2 R95, R95 ;  /* 0x0000005f005f7308 */ /* 0x000ea40000000800 */
[----:B---3--:R-:W-:Y:S01]  /*4020*/  FADD.FTZ R27, R67, R66 ;  /* 0x00000042431b7221 */ /* 0x008fe20000010000 */
[----:B------:R-:W-:-:S04]  /*4030*/  FADD.FTZ R68, R116, R29 ;  /* 0x0000001d74447221 */ /* 0x000fc80000010000 */
[----:B------:R-:W-:Y:S01]  /*4040*/  FADD.FTZ R25, R91, R68 ;  /* 0x000000445b197221 */ /* 0x000fe20000010000 */
[----:B------:R-:W3:Y:S01]  /*4050*/  MUFU.EX2 R48, R48 ;  /* 0x0000003000307308 */ /* 0x000ee20000000800 */
[----:B-1----:R-:W-:Y:S02]  /*4060*/  FADD.FTZ R66, R86, R27 ;  /* 0x0000001b56427221 */ /* 0x002fe40000010000 */
[----:B------:R-:W-:Y:S01]  /*4070*/  FADD.FTZ R29, R120, R25 ;  /* 0x00000019781d7221 */ /* 0x000fe20000010000 */
[----:B------:R-:W-:Y:S01]  /*4080*/  F2FP.F16.F32.PACK_AB R25, R57, R20 ;  /* 0x000000143919723e */ /* 0x000fe200000000ff */
[----:B------:R-:W-:-:S03]  /*4090*/  IMAD.MOV.U32 R120, RZ, RZ, R151 ;  /* 0x000000ffff787224 */ /* 0x000fc600078e0097 */
[----:B------:R-:W1:Y:S01]  /*40a0*/  MUFU.EX2 R97, R97 ;  /* 0x0000006100617308 */ /* 0x000e620000000800 */
[----:B--2---:R-:W-:Y:S01]  /*40b0*/  FADD.FTZ R27, R95, R66 ;  /* 0x000000425f1b7221 */ /* 0x004fe20000010000 */
[----:B------:R-:W-:Y:S01]  /*40c0*/  FADD.FTZ R66, R34, R29 ;  /* 0x0000001d22427221 */ /* 0x000fe20000010000 */
[----:B------:R-:W-:Y:S02]  /*40d0*/  F2FP.F16.F32.PACK_AB R29, R77, R30 ;  /* 0x0000001e4d1d723e */ /* 0x000fe400000000ff */
[----:B------:R-:W-:Y:S01]  /*40e0*/  F2FP.F16.F32.PACK_AB R30, R67, R40 ;  /* 0x00000028431e723e */ /* 0x000fe200000000ff */
[----:B------:R-:W-:Y:S02]  /*40f0*/  FADD.FTZ R5, R59, R66 ;  /* 0x000000423b057221 */ /* 0x000fe40000010000 */
[----:B------:R-:W2:Y:S01]  /*4100*/  MUFU.EX2 R32, R32 ;  /* 0x0000002000207308 */ /* 0x000ea20000000800 */
[----:B---3--:R-:W-:Y:S01]  /*4110*/  FADD.FTZ R20, R48, R27 ;  /* 0x0000001b30147221 */ /* 0x008fe20000010000 */
[----:B------:R-:W-:Y:S01]  /*4120*/  FADD.FTZ R6, R42, R5 ;  /* 0x000000052a067221 */ /* 0x000fe20000010000 */
[----:B------:R-:W-:-:S02]  /*4130*/  F2FP.F16.F32.PACK_AB R27, R63, R26 ;  /* 0x0000001a3f1b723e */ /* 0x000fc400000000ff */
[----:B------:R-:W-:Y:S01]  /*4140*/  F2FP.F16.F32.PACK_AB R26, R51, R10 ;  /* 0x0000000a331a723e */ /* 0x000fe200000000ff */
[----:B------:R-:W-:Y:S01]  /*4150*/  FADD.FTZ R6, R61, R6 ;  /* 0x000000063d067221 */ /* 0x000fe20000010000 */
[----:B------:R-:W-:Y:S01]  /*4160*/  F2FP.F16.F32.PACK_AB R5, R116, R89 ;  /* 0x000000597405723e */ /* 0x000fe200000000ff */
[----:B------:R-:W3:Y:S01]  /*4170*/  MUFU.EX2 R53, R53 ;  /* 0x0000003500357308 */ /* 0x000ee20000000800 */
[----:B-1----:R-:W-:Y:S01]  /*4180*/  FADD.FTZ R57, R97, R20 ;  /* 0x0000001461397221 */ /* 0x002fe20000010000 */
[----:B------:R-:W-:Y:S01]  /*4190*/  FADD.FTZ R15, R65, R6 ;  /* 0x00000006410f7221 */ /* 0x000fe20000010000 */
[----:B------:R-:W-:Y:S01]  /*41a0*/  F2FP.F16.F32.PACK_AB R6, R97, R48 ;  /* 0x000000306106723e */ /* 0x000fe200000000ff */
[----:B------:R1:W-:Y:S04]  /*41b0*/  STSM.16.M88.4 [R153], R24 ;  /* 0x0000001899007844 */ /* 0x0003e80000000200 */
[----:B------:R-:W4:Y:S01]  /*41c0*/  MUFU.EX2 R36, R36 ;  /* 0x0000002400247308 */ /* 0x000f220000000800 */
[----:B--2---:R-:W-:Y:S01]  /*41d0*/  FADD.FTZ R4, R32, R57 ;  /* 0x0000003920047221 */ /* 0x004fe20000010000 */
[----:B------:R-:W-:Y:S06]  /*41e0*/  STSM.16.M88.4 [R19], R28 ;  /* 0x0000001c13007844 */ /* 0x000fec0000000200 */
        /* <DEDUP_REMOVED lines=9> */
[----:B------:R-:W-:-:S03]  /*4280*/  F2FP.F16.F32.PACK_AB R65, R84, R65 ;  /* 0x000000415441723e */ /* 0x000fc600000000ff */
[----:B------:R-:W-:Y:S01]  /*4290*/  FADD.FTZ R15, R81, R4 ;  /* 0x00000004510f7221 */ /* 0x000fe20000010000 */
[----:B------:R-:W-:Y:S02]  /*42a0*/  F2FP.F16.F32.PACK_AB R4, R95, R86 ;  /* 0x000000565f04723e */ /* 0x000fe400000000ff */
[----:B------:R-:W3:Y:S01]  /*42b0*/  MUFU.EX2 R52, R52 ;  /* 0x0000003400347308 */ /* 0x000ee20000000800 */
[----:B----4-:R-:W-:Y:S02]  /*42c0*/  FADD.FTZ R10, R44, R13 ;  /* 0x0000000d2c0a7221 */ /* 0x010fe40000010000 */
[----:B------:R4:W-:Y:S02]  /*42d0*/  STSM.16.M88.4 [R155+0x24800], R4 ;  /* 0x024800049b007844 */ /* 0x0009e40000000200 */
[----:B------:R-:W-:-:S03]  /*42e0*/  FADD.FTZ R13, R3, R10 ;  /* 0x0000000a030d7221 */ /* 0x000fc60000010000 */
[----:B------:R-:W5:Y:S01]  /*42f0*/  MUFU.EX2 R38, R38 ;  /* 0x0000002600267308 */ /* 0x000f620000000800 */
[C---:B--2---:R-:W-:Y:S01]  /*4300*/  FADD.FTZ R15, R94.reuse, R15 ;  /* 0x0000000f5e0f7221 */ /* 0x044fe20000010000 */
[----:B------:R-:W-:-:S06]  /*4310*/  F2FP.F16.F32.PACK_AB R67, R94, R81 ;  /* 0x000000515e43723e */ /* 0x000fcc00000000ff */
[----:B------:R-:W2:Y:S01]  /*4320*/  MUFU.EX2 R41, R41 ;  /* 0x0000002900297308 */ /* 0x000ea20000000800 */
[----:B---3--:R-:W-:Y:S01]  /*4330*/  FADD.FTZ R10, R52, R13 ;  /* 0x0000000d340a7221 */ /* 0x008fe20000010000 */
[----:B------:R-:W-:Y:S02]  /*4340*/  F2FP.F16.F32.PACK_AB R13, R59, R34 ;  /* 0x000000223b0d723e */ /* 0x000fe400000000ff */
[----:B------:R-:W-:-:S04]  /*4350*/  F2FP.F16.F32.PACK_AB R66, R69, R52 ;  /* 0x000000344542723e */ /* 0x000fc800000000ff */
[----:B------:R-:W3:Y:S01]  /*4360*/  MUFU.EX2 R54, R54 ;  /* 0x0000003600367308 */ /* 0x000ee20000000800 */
[----:B-----5:R-:W-:Y:S01]  /*4370*/  FADD.FTZ R12, R38, R15 ;  /* 0x0000000f260c7221 */ /* 0x020fe20000010000 */
[----:B------:R-:W-:-:S06]  /*4380*/  FADD.FTZ R15, R69, R10 ;  /* 0x0000000a450f7221 */ /* 0x000fcc0000010000 */
[----:B------:R-:W1:Y:S01]  /*4390*/  MUFU.EX2 R73, R73 ;  /* 0x0000004900497308 */ /* 0x000e620000000800 */
[C---:B--2---:R-:W-:Y:S01]  /*43a0*/  FADD.FTZ R43, R41.reuse, R12 ;  /* 0x0000000c292b7221 */ /* 0x044fe20000010000 */
[----:B------:R-:W-:-:S03]  /*43b0*/  F2FP.F16.F32.PACK_AB R41, R41, R38 ;  /* 0x000000262929723e */ /* 0x000fc600000000ff */
[----:B------:R-:W-:-:S03]  /*43c0*/  FADD.FTZ R12, R46, R43 ;  /* 0x0000002b2e0c7221 */ /* 0x000fc60000010000 */
[----:B------:R-:W2:Y:S01]  /*43d0*/  MUFU.EX2 R71, R71 ;  /* 0x0000004700477308 */ /* 0x000ea20000000800 */
[----:B---3--:R-:W-:Y:S01]  /*43e0*/  FADD.FTZ R10, R54, R15 ;  /* 0x0000000f360a7221 */ /* 0x008fe20000010000 */
[----:B------:R-:W-:-:S06]  /*43f0*/  F2FP.F16.F32.PACK_AB R15, R61, R42 ;  /* 0x0000002a3d0f723e */ /* 0x000fcc00000000ff */
        /* <DEDUP_REMOVED lines=8> */
[----:B------:R-:W3:Y:S01]  /*4480*/  MUFU.EX2 R102, R102 ;  /* 0x0000006600667308 */ /* 0x000ee20000000800 */
[----:B-1----:R-:W-:Y:S01]  /*4490*/  FADD.FTZ R25, R75, R12 ;  /* 0x0000000c4b197221 */ /* 0x002fe20000010000 */
[----:B------:R-:W-:-:S05]  /*44a0*/  F2FP.F16.F32.PACK_AB R12, R53, R32 ;  /* 0x00000020350c723e */ /* 0x000fca00000000ff */
[----:B------:R1:W-:Y:S01]  /*44b0*/  STSM.16.M88.4 [R18], R12 ;  /* 0x0000000c12007844 */ /* 0x0003e20000000200 */
[----:B------:R-:W4:Y:S01]  /*44c0*/  MUFU.EX2 R76, R76 ;  /* 0x0000004c004c7308 */ /* 0x000f220000000800 */
[C---:B--2---:R-:W-:Y:S01]  /*44d0*/  FADD.FTZ R7, R11.reuse, R4 ;  /* 0x000000040b077221 */ /* 0x044fe20000010000 */
[----:B------:R-:W-:-:S06]  /*44e0*/  F2FP.F16.F32.PACK_AB R42, R11, R56 ;  /* 0x000000380b2a723e */ /* 0x000fcc00000000ff */
[----:B------:R-:W-:Y:S01]  /*44f0*/  MUFU.EX2 R79, R79 ;  /* 0x0000004f004f7308 */ /* 0x000fe20000000800 */
[C---:B---3--:R-:W-:Y:S01]  /*4500*/  FADD.FTZ R6, R102.reuse, R25 ;  /* 0x0000001966067221 */ /* 0x048fe20000010000 */
[----:B------:R-:W-:-:S06]  /*4510*/  F2FP.F16.F32.PACK_AB R77, R102, R75 ;  /* 0x0000004b664d723e */ /* 0x000fcc00000000ff */
[----:B------:R-:W2:Y:S01]  /*4520*/  MUFU.EX2 R35, R74 ;  /* 0x0000004a00237308 */ /* 0x000ea20000000800 */
[----:B----4-:R-:W-:-:S07]  /*4530*/  FADD.FTZ R4, R76, R7 ;  /* 0x000000074c047221 */ /* 0x010fce0000010000 */
[----:B------:R-:W-:Y:S08]  /*4540*/  MUFU.EX2 R106, R106 ;  /* 0x0000006a006a7308 */ /* 0x000ff00000000800 */
[----:B------:R-:W3:Y:S01]  /*4550*/  MUFU.EX2 R78, R78 ;  /* 0x0000004e004e7308 */ /* 0x000ee20000000800 */
[C---:B--2---:R-:W-:Y:S01]  /*4560*/  FADD.FTZ R7, R35.reuse, R4 ;  /* 0x0000000423077221 */ /* 0x044fe20000010000 */
[----:B------:R-:W-:-:S06]  /*4570*/  F2FP.F16.F32.PACK_AB R76, R35, R76 ;  /* 0x0000004c234c723e */ /* 0x000fcc00000000ff */
[----:B------:R-:W-:Y:S08]  /*4580*/  MUFU.EX2 R21, R21 ;  /* 0x0000001500157308 */ /* 0x000ff00000000800 */
[----:B------:R-:W2:Y:S01]  /*4590*/  MUFU.EX2 R87, R87 ;  /* 0x0000005700577308 */ /* 0x000ea20000000800 */
[----:B---3--:R-:W-:-:S07]  /*45a0*/  FADD.FTZ R4, R78, R7 ;  /* 0x000000074e047221 */ /* 0x008fce0000010000 */
[----:B------:R-:W-:Y:S08]  /*45b0*/  MUFU.EX2 R104, R104 ;  /* 0x0000006800687308 */ /* 0x000ff00000000800 */
[----:B------:R-:W3:Y:S01]  /*45c0*/  MUFU.EX2 R114, R114 ;  /* 0x0000007200727308 */ /* 0x000ee20000000800 */
[C---:B--2---:R-:W-:Y:S01]  /*45d0*/  FADD.FTZ R7, R87.reuse, R4 ;  /* 0x0000000457077221 */ /* 0x044fe20000010000 */
[----:B------:R-:W-:-:S06]  /*45e0*/  F2FP.F16.F32.PACK_AB R78, R87, R78 ;  /* 0x0000004e574e723e */ /* 0x000fcc00000000ff */
[----:B------:R2:W1:Y:S08]  /*45f0*/  MUFU.EX2 R57, R64 ;  /* 0x0000004000397308 */ /* 0x0004700000000800 */
[----:B------:R-:W4:Y:S01]  /*4600*/  MUFU.EX2 R83, R83 ;  /* 0x0000005300537308 */ /* 0x000f220000000800 */
[----:B--2---:R-:W-:Y:S01]  /*4610*/  F2FP.F16.F32.PACK_AB R64, R3, R44 ;  /* 0x0000002c0340723e */ /* 0x004fe200000000ff */
[----:B------:R-:W-:Y:S01]  /*4620*/  FADD.FTZ R3, R79, R6 ;  /* 0x000000064f037221 */ /* 0x000fe20000010000 */
[----:B---3--:R-:W-:Y:S01]  /*4630*/  FADD.FTZ R4, R114, R7 ;  /* 0x0000000772047221 */ /* 0x008fe20000010000 */
[----:B------:R-:W-:-:S02]  /*4640*/  F2FP.F16.F32.PACK_AB R79, R106, R79 ;  /* 0x0000004f6a4f723e */ /* 0x000fc400000000ff */
[----:B------:R-:W-:Y:S01]  /*4650*/  FADD.FTZ R6, R106, R3 ;  /* 0x000000036a067221 */ /* 0x000fe20000010000 */
[----:B------:R2:W-:Y:S01]  /*4660*/  STSM.16.M88.4 [R153+0x6000], R64 ;  /* 0x0060004099007844 */ /* 0x0005e20000000200 */
[----:B------:R-:W3:Y:S01]  /*4670*/  MUFU.EX2 R108, R108 ;  /* 0x0000006c006c7308 */ /* 0x000ee20000000800 */
[----:B-1----:R-:W-:Y:S01]  /*4680*/  FADD.FTZ R13, R57, R4 ;  /* 0x00000004390d7221 */ /* 0x002fe20000010000 */
[----:B------:R-:W-:Y:S01]  /*4690*/  FADD.FTZ R25, R21, R6 ;  /* 0x0000000615197221 */ /* 0x000fe20000010000 */
[----:B------:R-:W-:Y:S01]  /*46a0*/  F2FP.F16.F32.PACK_AB R12, R57, R114 ;  /* 0x00000072390c723e */ /* 0x000fe200000000ff */
[----:B------:R2:W-:Y:S02]  /*46b0*/  STSM.16.M88.4 [R19+0x6000], R40 ;  /* 0x0060002813007844 */ /* 0x0005e40000000200 */
[----:B------:R-:W-:Y:S02]  /*46c0*/  FADD.FTZ R6, R104, R25 ;  /* 0x0000001968067221 */ /* 0x000fe40000010000 */
[----:B------:R-:W1:Y:S01]  /*46d0*/  MUFU.EX2 R118, R118 ;  /* 0x0000007600767308 */ /* 0x000e620000000800 */
[----:B------:R2:W-:Y:S01]  /*46e0*/  STSM.16.M88.4 [R155+0x2a800], R76 ;  /* 0x02a8004c9b007844 */ /* 0x0005e20000000200 */
[----:B----4-:R-:W-:-:S06]  /*46f0*/  FADD.FTZ R7, R83, R6 ;  /* 0x0000000653077221 */ /* 0x010fcc0000010000 */
[----:B------:R-:W4:Y:S01]  /*4700*/  MUFU.EX2 R33, R33 ;  /* 0x0000002100217308 */ /* 0x000f220000000800 */
[C---:B---3--:R-:W-:Y:S01]  /*4710*/  FADD.FTZ R6, R108.reuse, R7 ;  /* 0x000000076c067221 */ /* 0x048fe20000010000 */
[----:B------:R-:W-:-:S06]  /*4720*/  F2FP.F16.F32.PACK_AB R15, R108, R83 ;  /* 0x000000536c0f723e */ /* 0x000fcc00000000ff */
[----:B------:R-:W3:Y:S01]  /*4730*/  MUFU.EX2 R51, R62 ;  /* 0x0000003e00337308 */ /* 0x000ee20000000800 */
[----:B-1----:R-:W-:-:S07]  /*4740*/  FADD.FTZ R4, R118, R13 ;  /* 0x0000000d76047221 */ /* 0x002fce0000010000 */
[----:B------:R-:W1:Y:S01]  /*4750*/  MUFU.EX2 R110, R110 ;  /* 0x0000006e006e7308 */ /* 0x000e620000000800 */
[----:B----4-:R-:W-:-:S07]  /*4760*/  FADD.FTZ R13, R33, R6 ;  /* 0x00000006210d7221 */ /* 0x010fce0000010000 */
[----:B------:R-:W4:Y:S01]  /*4770*/  MUFU.EX2 R58, R58 ;  /* 0x0000003a003a7308 */ /* 0x000f220000000800 */
[C---:B---3--:R-:W-:Y:S01]  /*4780*/  FADD.FTZ R11, R51.reuse, R4 ;  /* 0x00000004330b7221 */ /* 0x048fe20000010000 */
[----:B------:R-:W-:-:S06]  /*4790*/  F2FP.F16.F32.PACK_AB R14, R51, R118 ;  /* 0x00000076330e723e */ /* 0x000fcc00000000ff */
[----:B------:R-:W3:Y:S01]  /*47a0*/  MUFU.EX2 R45, R45 ;  /* 0x0000002d002d7308 */ /* 0x000ee20000000800 */
[----:B-1----:R-:W-:Y:S01]  /*47b0*/  FADD.FTZ R6, R110, R13 ;  /* 0x0000000d6e067221 */ /* 0x002fe20000010000 */
[----:B------:R-:W-:Y:S02]  /*47c0*/  F2FP.F16.F32.PACK_AB R13, R104, R21 ;  /* 0x00000015680d723e */ /* 0x000fe400000000ff */
[----:B------:R-:W-:-:S03]  /*47d0*/  F2FP.F16.F32.PACK_AB R33, R110, R33 ;  /* 0x000000216e21723e */ /* 0x000fc600000000ff */
[----:B------:R2:W-:Y:S01]  /*47e0*/  STSM.16.M88.4 [R17], R12 ;  /* 0x0000000c11007844 */ /* 0x0005e20000000200 */
[----:B------:R-:W1:Y:S01]  /*47f0*/  MUFU.EX2 R122, R122 ;  /* 0x0000007a007a7308 */ /* 0x000e620000000800 */
[----:B----4-:R-:W-:-:S07]  /*4800*/  FADD.FTZ R4, R58, R11 ;  /* 0x0000000b3a047221 */ /* 0x010fce0000010000 */
[----:B------:R-:W4:Y:S01]  /*4810*/  MUFU.EX2 R5, R60 ;  /* 0x0000003c00057308 */ /* 0x000f220000000800 */
[----:B---3--:R-:W-:-:S07]  /*4820*/  FADD.FTZ R11, R45, R6 ;  /* 0x000000062d0b7221 */ /* 0x008fce0000010000 */
[----:B------:R-:W3:Y:S01]  /*4830*/  MUFU.EX2 R34, R37 ;  /* 0x0000002500227308 */ /* 0x000ee20000000800 */
[C---:B-1----:R-:W-:Y:S01]  /*4840*/  FADD.FTZ R6, R122.reuse, R11 ;  /* 0x0000000b7a067221 */ /* 0x042fe20000010000 */
[----:B------:R-:W-:Y:S01]  /*4850*/  F2FP.F16.F32.PACK_AB R35, R122, R45 ;  /* 0x0000002d7a23723e */ /* 0x000fe200000000ff */
[----:B------:R-:W-:-:S05]  /*4860*/  IMAD.MOV.U32 R122, RZ, RZ, R151 ;  /* 0x000000ffff7a7224 */ /* 0x000fca00078e0097 */
[----:B------:R-:W1:Y:S01]  /*4870*/  MUFU.EX2 R47, R47 ;  /* 0x0000002f002f7308 */ /* 0x000e620000000800 */
[C---:B----4-:R-:W-:Y:S01]  /*4880*/  FADD.FTZ R21, R5.reuse, R4 ;  /* 0x0000000405157221 */ /* 0x050fe20000010000 */
[----:B------:R-:W-:-:S06]  /*4890*/  F2FP.F16.F32.PACK_AB R32, R5, R58 ;  /* 0x0000003a0520723e */ /* 0x000fcc00000000ff */
[----:B------:R4:W5:Y:S01]  /*48a0*/  MUFU.EX2 R3, R128 ;  /* 0x0000008000037308 */ /* 0x0009620000000800 */
[----:B---3--:R-:W-:-:S07]  /*48b0*/  FADD.FTZ R4, R34, R21 ;  /* 0x0000001522047221 */ /* 0x008fce0000010000 */
[----:B------:R-:W3:Y:S01]  /*48c0*/  MUFU.EX2 R126, R126 ;  /* 0x0000007e007e7308 */ /* 0x000ee20000000800 */
[----:B-1----:R-:W-:Y:S01]  /*48d0*/  FADD.FTZ R25, R47, R6 ;  /* 0x000000062f197221 */ /* 0x002fe20000010000 */
[----:B----4-:R-:W-:-:S06]  /*48e0*/  IMAD.MOV.U32 R128, RZ, RZ, R151 ;  /* 0x000000ffff807224 */ /* 0x010fcc00078e0097 */
[----:B------:R1:W4:Y:S01]  /*48f0*/  MUFU.EX2 R24, R134 ;  /* 0x0000008600187308 */ /* 0x0003220000000800 */
[C---:B-----5:R-:W-:Y:S01]  /*4900*/  FADD.FTZ R21, R3.reuse, R4 ;  /* 0x0000000403157221 */ /* 0x060fe20000010000 */
[----:B------:R-:W-:-:S05]  /*4910*/  F2FP.F16.F32.PACK_AB R34, R3, R34 ;  /* 0x000000220322723e */ /* 0x000fca00000000ff */
[----:B------:R2:W-:Y:S01]  /*4920*/  STSM.16.M88.4 [R153+0xc000], R32 ;  /* 0x00c0002099007844 */ /* 0x0005e20000000200 */
[----:B------:R-:W5:Y:S01]  /*4930*/  MUFU.EX2 R49, R49 ;  /* 0x0000003100317308 */ /* 0x000f620000000800 */
[C---:B---3--:R-:W-:Y:S01]  /*4940*/  FADD.FTZ R6, R126.reuse, R25 ;  /* 0x000000197e067221 */ /* 0x048fe20000010000 */
[----:B------:R-:W-:Y:S01]  /*4950*/  F2FP.F16.F32.PACK_AB R25, R126, R47 ;  /* 0x0000002f7e19723e */ /* 0x000fe200000000ff */
[--C-:B-1----:R-:W-:Y:S02]  /*4960*/  IMAD.MOV.U32 R134, RZ, RZ, R151.reuse ;  /* 0x000000ffff867224 */ /* 0x102fe400078e0097 */
[----:B------:R-:W-:-:S03]  /*4970*/  IMAD.MOV.U32 R126, RZ, RZ, R151 ;  /* 0x000000ffff7e7224 */ /* 0x000fc600078e0097 */
[----:B------:R-:W1:Y:S01]  /*4980*/  MUFU.EX2 R80, R80 ;  /* 0x0000005000507308 */ /* 0x000e620000000800 */
[----:B----4-:R-:W-:-:S07]  /*4990*/  FADD.FTZ R4, R24, R21 ;  /* 0x0000001518047221 */ /* 0x010fce0000010000 */
[----:B------:R3:W4:Y:S01]  /*49a0*/  MUFU.EX2 R7, R140 ;  /* 0x0000008c00077308 */ /* 0x0007220000000800 */
[----:B-----5:R-:W-:-:S07]  /*49b0*/  FADD.FTZ R5, R49, R6 ;  /* 0x0000000631057221 */ /* 0x020fce0000010000 */
[----:B------:R-:W5:Y:S01]  /*49c0*/  MUFU.EX2 R142, R142 ;  /* 0x0000008e008e7308 */ /* 0x000f620000000800 */
[C---:B-1----:R-:W-:Y:S01]  /*49d0*/  F2FP.F16.F32.PACK_AB R27, R80.reuse, R49 ;  /* 0x00000031501b723e */ /* 0x042fe200000000ff */
[----:B------:R-:W-:Y:S01]  /*49e0*/  FADD.FTZ R5, R80, R5 ;  /* 0x0000000550057221 */ /* 0x000fe20000010000 */
[----:B---3--:R-:W-:-:S05]  /*49f0*/  IMAD.MOV.U32 R140, RZ, RZ, R151 ;  /* 0x000000ffff8c7224 */ /* 0x008fca00078e0097 */
[----:B------:R1:W3:Y:S01]  /*4a00*/  MUFU.EX2 R11, R144 ;  /* 0x00000090000b7308 */ /* 0x0002e20000000800 */
[C---:B----4-:R-:W-:Y:S01]  /*4a10*/  F2FP.F16.F32.PACK_AB R24, R7.reuse, R24 ;  /* 0x000000180718723e */ /* 0x050fe200000000ff */
[----:B------:R-:W-:-:S04]  /*4a20*/  FADD.FTZ R3, R7, R4 ;  /* 0x0000000407037221 */ /* 0x000fc80000010000 */
[----:B-----5:R-:W-:Y:S01]  /*4a30*/  FADD.FTZ R6, R142, R3 ;  /* 0x000000038e067221 */ /* 0x020fe20000010000 */
[----:B-1----:R-:W-:Y:S01]  /*4a40*/  IMAD.MOV.U32 R144, RZ, RZ, R151 ;  /* 0x000000ffff907224 */ /* 0x002fe200078e0097 */
[C---:B---3--:R-:W-:Y:S02]  /*4a50*/  F2FP.F16.F32.PACK_AB R26, R11.reuse, R142 ;  /* 0x0000008e0b1a723e */ /* 0x048fe400000000ff */
[----:B------:R-:W-:Y:S01]  /*4a60*/  FADD.FTZ R6, R11, R6 ;  /* 0x000000060b067221 */ /* 0x000fe20000010000 */
[----:B------:R-:W-:Y:S02]  /*4a70*/  MOV R142, R151 ;  /* 0x00000097008e7202 */ /* 0x000fe40000000f00 */
[----:B------:R2:W-:Y:S01]  /*4a80*/  STSM.16.M88.4 [R19+0xc000], R24 ;  /* 0x00c0001813007844 */ /* 0x0005e20000000200 */
[----:B------:R1:W-:Y:S06]  /*4a90*/  MEMBAR.ALL.CTA ;  /* 0x0000000000007992 */ /* 0x0003ec0000008000 */
[----:B-1----:R-:W1:Y:S02]  /*4aa0*/  FENCE.VIEW.ASYNC.S ;  /* 0x00000000000073c6 */ /* 0x002e640000000000 */
[----:B-1----:R-:W-:Y:S01]  /*4ab0*/  NOP ;  /* 0x0000000000007918 */ /* 0x002fe20000000000 */
[----:B------:R-:W-:Y:S05]  /*4ac0*/  @!P2 BRA `(.L_x_10486) ;  /* 0x0000003400cca947 */ /* 0x000fea0003800000 */
[----:B------:R-:W3:Y:S01]  /*4ad0*/  LDL.LU R107, [R1+0xc] ;  /* 0x00000c00016b7983 */ /* 0x000ee20000300800 */
        /* <DEDUP_REMOVED lines=18> */
[----:B------:R-:W-:Y:S01]  /*4c00*/  UMOV UR7, UR37 ;  /* 0x0000002500077c82 */ /* 0x000fe20008000000 */
[----:B------:R-:W-:Y:S01]  /*4c10*/  UMOV UR6, UR36 ;  /* 0x0000002400067c82 */ /* 0x000fe20008000000 */
[----:B------:R-:W-:Y:S01]  /*4c20*/  ULDC UR5, c[0x0][0x9d8] ;  /* 0x0002760000057ab9 */ /* 0x000fe20000000800 */
[----:B---3--:R-:W-:-:S07]  /*4c30*/  VIADD R3, R107, 0xfffffffe ;  /* 0xfffffffe6b037836 */ /* 0x008fce0000000000 */
.L_x_10495:
[----:B------:R-:W-:Y:S01]  /*4c40*/  UIADD3 UR36, UR6, 0x1, URZ ;  /* 0x0000000106247890 */ /* 0x000fe2000fffe03f */
[----:B------:R-:W-:-:S03]  /*4c50*/  ISETP.NE.AND P3, PT, R22, RZ, PT ;  /* 0x000000ff1600720c */ /* 0x000fc60003f65270 */
[----:B------:R-:W-:-:S04]  /*4c60*/  UISETP.NE.AND UP0, UPT, UR36, 0x2, UPT ;  /* 0x000000022400788c */ /* 0x000fc8000bf05270 */
[----:B------:R-:W-:Y:S02]  /*4c70*/  USEL UR37, URZ, 0x1, UP0 ;  /* 0x000000013f257887 */ /* 0x000fe40008000000 */
[----:B------:R-:W-:Y:S02]  /*4c80*/  USEL UR36, UR36, URZ, UP0 ;  /* 0x0000003f24247287 */ /* 0x000fe40008000000 */
[----:B------:R-:W-:Y:S02]  /*4c90*/  ULOP3.LUT UR37, UR7, UR37, URZ, 0x3c, !UPT ;  /* 0x0000002507257292 */ /* 0x000fe4000f8e3c3f */
[----:B---3--:R-:W-:Y:S10]  /*4ca0*/  @P3 BRA `(.L_x_10487) ;  /* 0x00000000002c3947 */ /* 0x008ff40003800000 */
[----:B------:R-:W-:Y:S05]  /*4cb0*/  @!P0 BRA `(.L_x_10488) ;  /* 0x0000000000048947 */ /* 0x000fea0003800000 */
[----:B------:R-:W-:Y:S01]  /*4cc0*/  BPT.TRAP 0x1 ;  /* 0x000000040000795c */ /* 0x000fe20000300000 */
.L_x_10488:
[----:B------:R-:W-:Y:S01]  /*4cd0*/  ULEA UR10, UR36, UR40, 0x3 ;  /* 0x00000028240a7291 */ /* 0x000fe2000f8e183f */
[----:B------:R-:W-:-:S05]  /*4ce0*/  IMAD.U32 R10, RZ, RZ, UR37 ;  /* 0x00000025ff0a7e24 */ /* 0x000fca000f8e00ff */
[----:B------:R-:W-:-:S04]  /*4cf0*/  SHF.L.U32 R10, R10, 0x1f, RZ ;  /* 0x0000001f0a0a7819 */ /* 0x000fc800000006ff */
[----:B------:R1:W3:Y:S01]  /*4d00*/  SYNCS.PHASECHK.TRANS64.TRYWAIT P2, [UR10+0x30830], R10 ;  /* 0x0308300aff0075a7 */ /* 0x0002e2000804014a */
[----:B------:R-:W-:Y:S05]  /*4d10*/  @!P0 BRA `(.L_x_10489) ;  /* 0x0000000000048947 */ /* 0x000fea0003800000 */
[----:B------:R-:W-:Y:S01]  /*4d20*/  BPT.TRAP 0x1 ;  /* 0x000000040000795c */ /* 0x000fe20000300000 */
.L_x_10489:
[----:B---3--:R-:W-:Y:S05]  /*4d30*/  @P2 BRA `(.L_x_10487) ;  /* 0x0000000000082947 */ /* 0x008fea0003800000 */
[----:B------:R-:W3:Y:S02]  /*4d40*/  SYNCS.PHASECHK.TRANS64.TRYWAIT P2, [UR10+0x30830], R10 ;  /* 0x0308300aff0075a7 */ /* 0x000ee4000804014a */
[----:B---3--:R-:W-:Y:S05]  /*4d50*/  @!P2 BRA `(.L_x_10490) ;  /* 0x0000006c0008a947 */ /* 0x008fea0003800000 */
.L_x_10487:
[----:B-1-3--:R-:W-:Y:S01]  /*4d60*/  IADD3 R10, R16, 0x8, RZ ;  /* 0x00000008100a7810 */ /* 0x00afe20007ffe0ff */
[----:B------:R-:W-:Y:S01]  /*4d70*/  UIMAD UR22, UR36, 0x600, UR4 ;  /* 0x00000600241678a4 */ /* 0x000fe2000f8e0204 */
[----:B------:R-:W-:Y:S01]  /*4d80*/  R2UR UR20, R8 ;  /* 0x00000000081472ca */ /* 0x000fe200000e0000 */
[----:B------:R-:W-:Y:S01]  /*4d90*/  UMOV UR23, 0x40000040 ;  /* 0x4000004000177882 */ /* 0x000fe20000000000 */
[----:B------:R-:W-:Y:S01]  /*4da0*/  R2UR UR21, R9 ;  /* 0x00000000091572ca */ /* 0x000fe200000e0000 */
[----:B------:R1:W-:Y:S01]  /*4db0*/  BAR.SYNC.DEFER_BLOCKING R10, 0x100 ;  /* 0x0004000a0000751d */ /* 0x0003e20000010000 */
[----:B------:R-:W-:Y:S02]  /*4dc0*/  UIADD3 UR10, UR22, 0x2, URZ ;  /* 0x00000002160a7890 */ /* 0x000fe4000fffe03f */
[----:B------:R-:W-:Y:S02]  /*4dd0*/  UIADD3 UR14, UR22, 0x4, URZ ;  /* 0x00000004160e7890 */ /* 0x000fe4000fffe03f */
[----:B------:R-:W-:Y:S01]  /*4de0*/  UIADD3 UR18, UR22, 0x6, URZ ;  /* 0x0000000616127890 */ /* 0x000fe2000fffe03f */
[----:B------:R-:W-:Y:S01]  /*4df0*/  UMOV UR11, 0x40000040 ;  /* 0x40000040000b7882 */ /* 0x000fe20000000000 */
[----:B------:R-:W-:Y:S01]  /*4e00*/  UMOV UR15, 0x40000040 ;  /* 0x40000040000f7882 */ /* 0x000fe20000000000 */
[----:B------:R-:W-:Y:S01]  /*4e10*/  UMOV UR19, 0x40000040 ;  /* 0x4000004000137882 */ /* 0x000fe20000000000 */
[----:B--2---:R-:W-:-:S06]  /*4e20*/  WARPGROUP.ARRIVE ;  /* 0x00000000000079c5 */ /* 0x004fcc0000000000 */
[----:B------:R-:W-:Y:S03]  /*4e30*/  HGMMA.64x192x16.F32 R24, gdesc[UR20], RZ, !UPT, gsb0 ;  /* 0x02e00000141879f0 */ /* 0x000fe6000c0008ff */
[----:B------:R-:W-:Y:S02]  /*4e40*/  WARPGROUP.DEPBAR.LE gsb0, 0x0 ;  /* 0x00008000000079c5 */ /* 0x000fe40000010000 */
[----:B------:R-:W-:-:S15]  /*4e50*/  WARPGROUP.ARRIVE ;  /* 0x00000000000079c5 */ /* 0x000fde0000000000 */
        /* <DEDUP_REMOVED lines=8> */
[----:B-1----:R-:W-:Y:S05]  /*4ee0*/  @P3 BRA `(.L_x_10491) ;  /* 0x00000000002c3947 */ /* 0x002fea0003800000 */
[----:B------:R-:W-:Y:S05]  /*4ef0*/  @!P0 BRA `(.L_x_10492) ;  /* 0x0000000000048947 */ /* 0x000fea0003800000 */
[----:B------:R-:W-:Y:S01]  /*4f00*/  BPT.TRAP 0x1 ;  /* 0x000000040000795c */ /* 0x000fe20000300000 */
.L_x_10492:
[----:B------:R-:W-:Y:S01]  /*4f10*/  ULEA UR10, UR6, UR40, 0x3 ;  /* 0x00000028060a7291 */ /* 0x000fe2000f8e183f */
[----:B------:R-:W-:-:S05]  /*4f20*/  IMAD.U32 R10, RZ, RZ, UR7 ;  /* 0x00000007ff0a7e24 */ /* 0x000fca000f8e00ff */
[----:B------:R-:W-:-:S04]  /*4f30*/  SHF.L.U32 R10, R10, 0x1f, RZ ;  /* 0x0000001f0a0a7819 */ /* 0x000fc800000006ff */
[----:B------:R1:W2:Y:S01]  /*4f40*/  SYNCS.PHASECHK.TRANS64.TRYWAIT P2, [UR10+0x30850], R10 ;  /* 0x0308500aff0075a7 */ /* 0x0002a2000804014a */
[----:B------:R-:W-:Y:S05]  /*4f50*/  @!P0 BRA `(.L_x_10493) ;  /* 0x0000000000048947 */ /* 0x000fea0003800000 */
[----:B------:R-:W-:Y:S01]  /*4f60*/  BPT.TRAP 0x1 ;  /* 0x000000040000795c */ /* 0x000fe20000300000 */
.L_x_10493:
[----:B--2---:R-:W-:Y:S05]  /*4f70*/  @P2 BRA `(.L_x_10491) ;  /* 0x0000000000082947 */ /* 0x004fea0003800000 */
[----:B------:R-:W2:Y:S02]  /*4f80*/  SYNCS.PHASECHK.TRANS64.TRYWAIT P2, [UR10+0x30850], R10 ;  /* 0x0308500aff0075a7 */ /* 0x000ea4000804014a */
[----:B--2---:R-:W-:Y:S05]  /*4f90*/  @!P2 BRA `(.L_x_10494) ;  /* 0x000000680090a947 */ /* 0x004fea0003800000 */
.L_x_10491:
[----:B------:R-:W-:Y:S01]  /*4fa0*/  R2UR UR10, R0 ;  /* 0x00000000000a72ca */ /* 0x000fe200000e0000 */
[----:B------:R-:W-:Y:S01]  /*4fb0*/  UIADD3 UR7, UR40, 0x400, URZ ;  /* 0x0000040028077890 */ /* 0x000fe2000fffe03f */
[----:B------:R-:W-:Y:S01]  /*4fc0*/  WARPGROUP.ARRIVE ;  /* 0x00000000000079c5 */ /* 0x000fe20000000000 */
[----:B------:R-:W-:Y:S01]  /*4fd0*/  UMOV UR23, 0x40000040 ;  /* 0x4000004000177882 */ /* 0x000fe20000000000 */
[----:B------:R-:W-:Y:S01]  /*4fe0*/  UMOV UR21, 0x40000040 ;  /* 0x4000004000157882 */ /* 0x000fe20000000000 */
[----:B------:R-:W-:Y:S01]  /*4ff0*/  USHF.R.U32.HI UR7, URZ, 0x4, UR7 ;  /* 0x000000043f077899 */ /* 0x000fe20008011607 */
[----:B--2---:R-:W-:Y:S01]  /*5000*/  FMUL.FTZ R11, R24, UR5 ;  /* 0x00000005180b7c20 */ /* 0x004fe20008410000 */
[----:B------:R-:W-:Y:S01]  /*5010*/  FMUL.FTZ R13, R25, UR5 ;  /* 0x00000005190d7c20 */ /* 0x000fe20008410000 */
[----:B------:R-:W-:Y:S01]  /*5020*/  FMUL.FTZ R14, R28, UR5 ;  /* 0x000000051c0e7c20 */ /* 0x000fe20008410000 */
[----:B------:R-:W-:Y:S01]  /*5030*/  ULOP3.LUT UR7, UR7, 0x3fff, URZ, 0xc0, !UPT ;  /* 0x00003fff07077892 */ /* 0x000fe2000f8ec03f */
[----:B------:R-:W-:Y:S01]  /*5040*/  FMUL.FTZ R21, R29, UR5 ;  /* 0x000000051d157c20 */ /* 0x000fe20008410000 */
[----:B------:R-:W-:Y:S01]  /*5050*/  FMUL.FTZ R24, R32, UR5 ;  /* 0x0000000520187c20 */ /* 0x000fe20008410000 */
[----:B------:R-:W2:Y:S01]  /*5060*/  MUFU.TANH R11, R11 ;  /* 0x0000000b000b7308 */ /* 0x000ea20000002400 */
[----:B------:R-:W-:Y:S01]  /*5070*/  UIADD3 UR10, UR10, 0x1e800, URZ ;  /* 0x0001e8000a0a7890 */ /* 0x000fe2000fffe03f */
[----:B------:R-:W-:Y:S01]  /*5080*/  FMUL.FTZ R25, R33, UR5 ;  /* 0x0000000521197c20 */ /* 0x000fe20008410000 */
[----:B------:R-:W-:Y:S01]  /*5090*/  FMUL.FTZ R32, R48, UR5 ;  /* 0x0000000530207c20 */ /* 0x000fe20008410000 */
[----:B------:R-:W-:Y:S01]  /*50a0*/  FMUL.FTZ R48, R64, UR5 ;  /* 0x0000000540307c20 */ /* 0x000fe20008410000 */
[----:B------:R-:W-:Y:S01]  /*50b0*/  USHF.R.U32.HI UR10, URZ, 0x4, UR10 ;  /* 0x000000043f0a7899 */ /* 0x000fe2000801160a */
[----:B-1----:R-:W-:Y:S01]  /*50c0*/  FMUL.FTZ R10, R26, UR5 ;  /* 0x000000051a0a7c20 */ /* 0x002fe20008410000 */
[----:B------:R-:W-:Y:S01]  /*50d0*/  FMUL.FTZ R26, R36, UR5 ;  /* 0x00000005241a7c20 */ /* 0x000fe20008410000 */
[----:B------:R-:W1:Y:S01]  /*50e0*/  MUFU.TANH R13, R13 ;  /* 0x0000000d000d7308 */ /* 0x000e620000002400 */
[----:B------:R-:W-:Y:S01]  /*50f0*/  ULOP3.LUT UR11, UR10, 0x3fff, URZ, 0xc0, !UPT ;  /* 0x00003fff0a0b7892 */ /* 0x000fe2000f8ec03f */
[----:B------:R-:W-:Y:S01]  /*5100*/  FMUL.FTZ R33, R49, UR5 ;  /* 0x0000000531217c20 */ /* 0x000fe20008410000 */
[----:B------:R-:W-:Y:S01]  /*5110*/  UIMAD UR10, UR6, 0x600, UR7 ;  /* 0x00000600060a78a4 */ /* 0x000fe2000f8e0207 */
[----:B------:R-:W-:Y:S01]  /*5120*/  FMUL.FTZ R49, R65, UR5 ;  /* 0x0000000541317c20 */ /* 0x000fe20008410000 */
[----:B------:R-:W-:Y:S01]  /*5130*/  ULOP3.LUT UR7, UR11, 0x10000, URZ, 0xfc, !UPT ;  /* 0x000100000b077892 */ /* 0x000fe2000f8efc3f */
[----:B------:R-:W-:Y:S01]  /*5140*/  FMUL.FTZ R12, R27, UR5 ;  /* 0x000000051b0c7c20 */ /* 0x000fe20008410000 */
[----:B------:R-:W-:Y:S01]  /*5150*/  FMUL.FTZ R27, R37, UR5 ;  /* 0x00000005251b7c20 */ /* 0x000fe20008410000 */
[----:B------:R-:W3:Y:S01]  /*5160*/  MUFU.TANH R14, R14 ;  /* 0x0000000e000e7308 */ /* 0x000ee20000002400 */
[----:B--2---:R-:W-:Y:S01]  /*5170*/  FMNMX.FTZ R64, R11, R4, !PT ;  /* 0x000000040b407209 */ /* 0x004fe20007810000 */
[----:B------:R-:W-:Y:S01]  /*5180*/  UMOV UR22, UR10 ;  /* 0x0000000a00167c82 */ /* 0x000fe20008000000 */
[----:B------:R-:W-:Y:S01]  /*5190*/  FMUL.FTZ R36, R52, UR5 ;  /* 0x0000000534247c20 */ /* 0x000fe20008410000 */
[----:B------:R-:W-:Y:S01]  /*51a0*/  UMOV UR20, UR7 ;  /* 0x0000000700147c82 */ /* 0x000fe20008000000 */
[----:B------:R-:W-:Y:S01]  /*51b0*/  FMUL.FTZ R52, R68, UR5 ;  /* 0x0000000544347c20 */ /* 0x000fe20008410000 */
[----:B------:R-:W-:Y:S01]  /*51c0*/  HGMMA.64x64x16.F32 R120, gdesc[UR20].tnspB, R120, gsb0 ;  /* 0x40e00000147879f0 */ /* 0x000fe20008000878 */
[----:B------:R-:W-:Y:S01]  /*51d0*/  UIADD3 UR22, UR10, 0x80, URZ ;  /* 0x000000800a167890 */ /* 0x000fe2000fffe03f */
[----:B------:R-:W2:Y:S01]  /*51e0*/  MUFU.TANH R21, R21 ;  /* 0x0000001500157308 */ /* 0x000ea20000002400 */
        /* <DEDUP_REMOVED lines=59> */
[----:B------:R-:W-:-:S04]  /*55a0*/  ISETP.GE.U32.AND P2, PT, R2, 0x180, PT ;  /* 0x000001800200780c */ /* 0x000fc80003f46070 */
[----:B------:R-:W3:Y:S01]  /*55b0*/  MUFU.TANH R31, R31 ;  /* 0x0000001f001f7308 */ /* 0x000ee20000002400 */
[----:B--2---:R-:W-:Y:S01]  /*55c0*/  FMNMX.FTZ R73, R29, R72, !PT ;  /* 0x000000481d497209 */ /* 0x004fe20007810000 */
[----:B------:R-:W-:-:S06]  /*55d0*/  FMUL.FTZ R72, R88, UR5 ;  /* 0x0000000558487c20 */ /* 0x000fcc0008410000 */
[----:B------:R-:W2:Y:S01]  /*55e0*/  MUFU.TANH R32, R32 ;  /* 0x0000002000207308 */ /* 0x000ea20000002400 */
[----:B-1----:R-:W-:Y:S01]  /*55f0*/  FMNMX.FTZ R76, R30, R73, !PT ;  /* 0x000000491e4c7209 */ /* 0x002fe20007810000 */
[----:B------:R-:W-:Y:S02]  /*5600*/  WARPGROUP.DEPBAR.LE gsb0, 0x0 ;  /* 0x00008000000079c5 */ /* 0x000fe40000010000 */
[----:B------:R-:W-:-:S04]  /*5610*/  WARPGROUP.ARRIVE ;  /* 0x00000000000079c5 */ /* 0x000fc80000000000 */
[----:B------:R-:W1:Y:S01]  /*5620*/  MUFU.TANH R33, R33 ;  /* 0x0000002100217308 */ /* 0x000e620000002400 */
[----:B---3--:R-:W-:Y:S01]  /*5630*/  FMNMX.FTZ R73, R31, R76, !PT ;  /* 0x0000004c1f497209 */ /* 0x008fe20007810000 */
[----:B------:R-:W-:Y:S01]  /*5640*/  HGMMA.64x64x16.F32 R120, gdesc[UR20].tnspB, R120, gsb0 ;  /* 0x40e00000147879f0 */ /* 0x000fe20008000878 */
[----:B------:R-:W-:Y:S02]  /*5650*/  UIADD3 UR22, UR10, 0x100, URZ ;  /* 0x000001000a167890 */ /* 0x000fe4000fffe03f */
[----:B------:R-:W-:Y:S01]  /*5660*/  UIADD3 UR20, UR7, 0x4, URZ ;  /* 0x0000000407147890 */ /* 0x000fe2000fffe03f */
[----:B------:R-:W-:Y:S01]  /*5670*/  UMOV UR23, 0x40000040 ;  /* 0x4000004000177882 */ /* 0x000fe20000000000 */
[----:B------:R-:W-:Y:S01]  /*5680*/  UMOV UR21, 0x40000040 ;  /* 0x4000004000157882 */ /* 0x000fe20000000000 */
[----:B------:R-:W3:Y:S01]  /*5690*/  MUFU.TANH R36, R36 ;  /* 0x0000002400247308 */ /* 0x000ee20000002400 */
[----:B--2---:R-:W-:Y:S01]  /*56a0*/  FMNMX.FTZ R76, R32, R73, !PT ;  /* 0x00000049204c7209 */ /* 0x004fe20007810000 */
[----:B------:R-:W-:-:S06]  /*56b0*/  FMUL.FTZ R73, R89, UR5 ;  /* 0x0000000559497c20 */ /* 0x000fcc0008410000 */
[----:B------:R-:W2:Y:S01]  /*56c0*/  MUFU.TANH R37, R37 ;  /* 0x0000002500257308 */ /* 0x000ea20000002400 */
[----:B-1----:R-:W-:Y:S01]  /*56d0*/  FMNMX.FTZ R77, R33, R76, !PT ;  /* 0x0000004c214d7209 */ /* 0x002fe20007810000 */
[----:B------:R-:W-:-:S06]  /*56e0*/  FMUL.FTZ R76, R92, UR5 ;  /* 0x000000055c4c7c20 */ /* 0x000fcc0008410000 */
        /* <DEDUP_REMOVED lines=8> */
[----:B---3--:R-:W-:Y:S01]  /*5770*/  FMNMX.FTZ R81, R41, R80, !PT ;  /* 0x0000005029517209 */ /* 0x008fe20007810000 */
[----:B------:R-:W-:-:S06]  /*5780*/  FMUL.FTZ R80, R96, UR5 ;  /* 0x0000000560507c20 */ /* 0x000fcc0008410000 */
[----:B------:R-:W3:Y:S01]  /*5790*/  MUFU.TANH R48, R48 ;  /* 0x0000003000307308 */ /* 0x000ee20000002400 */
[----:B--2---:R-:W-:-:S07]  /*57a0*/  FMNMX.FTZ R84, R44, R81, !PT ;  /* 0x000000512c547209 */ /* 0x004fce0007810000 */
[----:B------:R-:W2:Y:S01]  /*57b0*/  MUFU.TANH R49, R49 ;  /* 0x0000003100317308 */ /* 0x000ea20000002400 */
[----:B-1----:R-:W-:-:S07]  /*57c0*/  FMNMX.FTZ R81, R45, R84, !PT ;  /* 0x000000542d517209 */ /* 0x002fce0007810000 */
[----:B------:R-:W1:Y:S01]  /*57d0*/  MUFU.TANH R52, R52 ;  /* 0x0000003400347308 */ /* 0x000e620000002400 */
[----:B---3--:R-:W-:Y:S01]  /*57e0*/  FMNMX.FTZ R84, R48, R81, !PT ;  /* 0x0000005130547209 */ /* 0x008fe20007810000 */
[----:B------:R-:W-:Y:S01]  /*57f0*/  FMUL.FTZ R81, R97, UR5 ;  /* 0x0000000561517c20 */ /* 0x000fe20008410000 */
[----:B------:R-:W-:Y:S02]  /*5800*/  WARPGROUP.DEPBAR.LE gsb0, 0x0 ;  /* 0x00008000000079c5 */ /* 0x000fe40000010000 */
[----:B------:R-:W-:-:S03]  /*5810*/  WARPGROUP.ARRIVE ;  /* 0x00000000000079c5 */ /* 0x000fc60000000000 */
[----:B------:R-:W3:Y:S01]  /*5820*/  MUFU.TANH R53, R53 ;  /* 0x0000003500357308 */ /* 0x000ee20000002400 */
[----:B--2---:R-:W-:Y:S01]  /*5830*/  FMNMX.FTZ R85, R49, R84, !PT ;  /* 0x0000005431557209 */ /* 0x004fe20007810000 */
[----:B------:R-:W-:Y:S01]  /*5840*/  FMUL.FTZ R84, R100, UR5 ;  /* 0x0000000564547c20 */ /* 0x000fe20008410000 */
[----:B------:R-:W-:Y:S01]  /*5850*/  HGMMA.64x64x16.F32 R120, gdesc[UR20].tnspB, R120, gsb0 ;  /* 0x40e00000147879f0 */ /* 0x000fe20008000878 */
[----:B------:R-:W-:Y:S02]  /*5860*/  UIADD3 UR22, UR10, 0x180, URZ ;  /* 0x000001800a167890 */ /* 0x000fe4000fffe03f */
[----:B------:R-:W-:Y:S02]  /*5870*/  UIADD3 UR20, UR7, 0x6, URZ ;  /* 0x0000000607147890 */ /* 0x000fe4000fffe03f */
[----:B------:R-:W2:Y:S01]  /*5880*/  MUFU.TANH R56, R56 ;  /* 0x0000003800387308 */ /* 0x000ea20000002400 */
[----:B------:R-:W-:Y:S01]  /*5890*/  UMOV UR23, 0x40000040 ;  /* 0x4000004000177882 */ /* 0x000fe20000000000 */
[----:B------:R-:W-:Y:S01]  /*58a0*/  UMOV UR21, 0x40000040 ;  /* 0x4000004000157882 */ /* 0x000fe20000000000 */
[----:B-1----:R-:W-:-:S05]  /*58b0*/  FMNMX.FTZ R88, R52, R85, !PT ;  /* 0x0000005534587209 */ /* 0x002fca0007810000 */
[----:B------:R-:W1:Y:S01]  /*58c0*/  MUFU.TANH R57, R57 ;  /* 0x0000003900397308 */ /* 0x000e620000002400 */
[----:B---3--:R-:W-:-:S07]  /*58d0*/  FMNMX.FTZ R85, R53, R88, !PT ;  /* 0x0000005835557209 */ /* 0x008fce0007810000 */
        /* <DEDUP_REMOVED lines=17> */
[----:B--2---:R-:W-:Y:S01]  /*59f0*/  FMNMX.FTZ R96, R68, R93, !PT ;  /* 0x0000005d44607209 */ /* 0x004fe20007810000 */
[----:B------:R-:W-:Y:S02]  /*5a00*/  WARPGROUP.DEPBAR.LE gsb0, 0x0 ;  /* 0x00008000000079c5 */ /* 0x000fe40000010000 */
[----:B------:R-:W-:-:S04]  /*5a10*/  WARPGROUP.ARRIVE ;  /* 0x00000000000079c5 */ /* 0x000fc80000000000 */
[----:B------:R-:W2:Y:S01]  /*5a20*/  MUFU.TANH R73, R73 ;  /* 0x0000004900497308 */ /* 0x000ea20000002400 */
[----:B-1----:R-:W-:Y:S01]  /*5a30*/  FMNMX.FTZ R93, R69, R96, !PT ;  /* 0x00000060455d7209 */ /* 0x002fe20007810000 */
[----:B------:R-:W-:Y:S01]  /*5a40*/  HGMMA.64x64x16.F32 R120, gdesc[UR20].tnspB, R120, gsb0 ;  /* 0x40e00000147879f0 */ /* 0x000fe20008000878 */
[----:B------:R-:W-:Y:S02]  /*5a50*/  UIADD3 UR22, UR10, 0x200, URZ ;  /* 0x000002000a167890 */ /* 0x000fe4000fffe03f */
[----:B---3--:R-:W-:Y:S01]  /*5a60*/  FMNMX.FTZ R96, R72, R93, !PT ;  /* 0x0000005d48607209 */ /* 0x008fe20007810000 */
[----:B------:R-:W-:Y:S02]  /*5a70*/  UIADD3 UR20, UR7, 0x600, URZ ;  /* 0x0000060007147890 */ /* 0x000fe4000fffe03f */
[----:B------:R-:W1:Y:S01]  /*5a80*/  MUFU.TANH R76, R76 ;  /* 0x0000004c004c7308 */ /* 0x000e620000002400 */
[----:B------:R-:W-:Y:S01]  /*5a90*/  UMOV UR23, 0x40000040 ;  /* 0x4000004000177882 */ /* 0x000fe20000000000 */
[----:B------:R-:W-:Y:S01]  /*5aa0*/  UMOV UR21, 0x40000040 ;  /* 0x4000004000157882 */ /* 0x000fe20000000000 */
[----:B------:R-:W-:-:S05]  /*5ab0*/  FMUL.FTZ R93, R109, UR5 ;  /* 0x000000056d5d7c20 */ /* 0x000fca0008410000 */
[----:B------:R-:W3:Y:S01]  /*5ac0*/  MUFU.TANH R77, R77 ;  /* 0x0000004d004d7308 */ /* 0x000ee20000002400 */
[----:B--2---:R-:W-:Y:S01]  /*5ad0*/  FMNMX.FTZ R97, R73, R96, !PT ;  /* 0x0000006049617209 */ /* 0x004fe20007810000 */
[----:B------:R-:W-:Y:S01]  /*5ae0*/  FMUL.FTZ R96, R112, UR5 ;  /* 0x0000000570607c20 */ /* 0x000fe20008410000 */
[----:B------:R-:W-:Y:S01]  /*5af0*/  FMUL.FTZ R112, R43, UR5 ;  /* 0x000000052b707c20 */ /* 0x000fe20008410000 */
[----:B------:R-:W-:-:S04]  /*5b00*/  FMUL.FTZ R43, R50, UR5 ;  /* 0x00000005322b7c20 */ /* 0x000fc80008410000 */
[----:B------:R-:W2:Y:S01]  /*5b10*/  MUFU.TANH R80, R80 ;  /* 0x0000005000507308 */ /* 0x000ea20000002400 */
[----:B-1----:R-:W-:-:S07]  /*5b20*/  FMNMX.FTZ R100, R76, R97, !PT ;  /* 0x000000614c647209 */ /* 0x002fce0007810000 */
        /* <DEDUP_REMOVED lines=21> */
[----:B--2---:R-:W-:Y:S01]  /*5c80*/  FMNMX.FTZ R108, R92, R101, !PT ;  /* 0x000000655c6c7209 */ /* 0x004fe20007810000 */
[----:B------:R-:W-:Y:S02]  /*5c90*/  UIADD3 UR20, UR7, 0x602, URZ ;  /* 0x0000060207147890 */ /* 0x000fe4000fffe03f */
[----:B------:R-:W2:Y:S01]  /*5ca0*/  MUFU.TANH R96, R96 ;  /* 0x0000006000607308 */ /* 0x000ea20000002400 */
[----:B------:R-:W-:Y:S01]  /*5cb0*/  UMOV UR23, 0x40000040 ;  /* 0x4000004000177882 */ /* 0x000fe20000000000 */
[----:B------:R-:W-:-:S06]  /*5cc0*/  UMOV UR21, 0x40000040 ;  /* 0x4000004000157882 */ /* 0x000fcc0000000000 */
[----:B------:R-:W3:Y:S01]  /*5cd0*/  MUFU.TANH R97, R97 ;  /* 0x0000006100617308 */ /* 0x000ee20000002400 */
[----:B-1----:R-:W-:-:S07]  /*5ce0*/  FMNMX.FTZ R101, R93, R108, !PT ;  /* 0x0000006c5d657209 */ /* 0x002fce0007810000 */
[----:B------:R-:W1:Y:S01]  /*5cf0*/  MUFU.TANH R100, R100 ;  /* 0x0000006400647308 */ /* 0x000e620000002400 */
[----:B--2---:R-:W-:-:S07]  /*5d00*/  FMNMX.FTZ R108, R96, R101, !PT ;  /* 0x00000065606c7209 */ /* 0x004fce0007810000 */
[----:B------:R-:W2:Y:S01]  /*5d10*/  MUFU.TANH R104, R104 ;  /* 0x0000006800687308 */ /* 0x000ea20000002400 */
[----:B---3--:R-:W-:Y:S01]  /*5d20*/  FMNMX.FTZ R101, R97, R108, !PT ;  /* 0x0000006c61657209 */ /* 0x008fe20007810000 */
[----:B------:R-:W-:-:S06]  /*5d30*/  FMUL.FTZ R108, R39, UR5 ;  /* 0x00000005276c7c20 */ /* 0x000fcc0008410000 */
[----:B------:R-:W-:Y:S01]  /*5d40*/  MUFU.TANH R10, R10 ;  /* 0x0000000a000a7308 */ /* 0x000fe20000002400 */
[----:B-1----:R-:W-:-:S07]  /*5d50*/  FMNMX.FTZ R101, R100, R101, !PT ;  /* 0x0000006564657209 */ /* 0x002fce0007810000 */
[----:B------:R-:W-:Y:S01]  /*5d60*/  MUFU.TANH R12, R12 ;  /* 0x0000000c000c7308 */ /* 0x000fe20000002400 */
[----:B--2---:R-:W-:-:S05]  /*5d70*/  FMNMX.FTZ R116, R104, R101, !PT ;  /* 0x0000006568747209 */ /* 0x004fca0007810000 */
[----:B------:R-:W1:Y:S02]  /*5d80*/  SHFL.BFLY PT, R101, R116, 0x2, 0x1f ;  /* 0x0c401f0074657f89 */ /* 0x000e6400000e0000 */
[----:B------:R-:W-:Y:S08]  /*5d90*/  MUFU.TANH R15, R15 ;  /* 0x0000000f000f7308 */ /* 0x000ff00000002400 */
[----:B------:R-:W-:Y:S08]  /*5da0*/  MUFU.TANH R20, R20 ;  /* 0x0000001400147308 */ /* 0x000ff00000002400 */
[----:B------:R-:W-:Y:S01]  /*5db0*/  MUFU.TANH R34, R34 ;  /* 0x0000002200227308 */ /* 0x000fe20000002400 */
[----:B-1----:R-:W-:Y:S01]  /*5dc0*/  FMNMX.FTZ R39, R116, R101, !PT ;  /* 0x0000006574277209 */ /* 0x002fe20007810000 */
[----:B------:R-:W-:Y:S01]  /*5dd0*/  FMUL.FTZ R101, R47, UR5 ;  /* 0x000000052f657c20 */ /* 0x000fe20008410000 */
[----:B------:R-:W-:-:S02]  /*5de0*/  WARPGROUP.DEPBAR.LE gsb0, 0x0 ;  /* 0x00008000000079c5 */ /* 0x000fc40000010000 */
[----:B------:R-:W-:Y:S01]  /*5df0*/  WARPGROUP.ARRIVE ;  /* 0x00000000000079c5 */ /* 0x000fe20000000000 */
[----:B------:R-:W1:Y:S01]  /*5e00*/  SHFL.BFLY PT, R50, R39, 0x1, 0x1f ;  /* 0x0c201f0027327f89 */ /* 0x000e6200000e0000 */
[----:B------:R-:W-:Y:S01]  /*5e10*/  FMUL.FTZ R47, R51, UR5 ;  /* 0x00000005332f7c20 */ /* 0x000fe20008410000 */
[----:B------:R-:W-:Y:S01]  /*5e20*/  FMUL.FTZ R51, R55, UR5 ;  /* 0x0000000537337c20 */ /* 0x000fe20008410000 */
[----:B------:R-:W-:Y:S01]  /*5e30*/  FMUL.FTZ R55, R59, UR5 ;  /* 0x000000053b377c20 */ /* 0x000fe20008410000 */
[----:B------:R-:W-:Y:S01]  /*5e40*/  FMUL.FTZ R59, R63, UR5 ;  /* 0x000000053f3b7c20 */ /* 0x000fe20008410000 */
[----:B------:R-:W-:Y:S01]  /*5e50*/  HGMMA.64x64x16.F32 R120, gdesc[UR20].tnspB, R120, gsb0 ;  /* 0x40e00000147879f0 */ /* 0x000fe20008000878 */
[----:B------:R-:W-:Y:S01]  /*5e60*/  UIADD3 UR22, UR10, 0x300, URZ ;  /* 0x000003000a167890 */ /* 0x000fe2000fffe03f */
[----:B------:R2:W-:Y:S01]  /*5e70*/  MUFU.TANH R116, R101 ;  /* 0x0000006500747308 */ /* 0x0005e20000002400 */
[----:B------:R-:W-:Y:S01]  /*5e80*/  UIADD3 UR20, UR7, 0x604, URZ ;  /* 0x0000060407147890 */ /* 0x000fe2000fffe03f */
[----:B------:R-:W-:Y:S01]  /*5e90*/  UMOV UR23, 0x40000040 ;  /* 0x4000004000177882 */ /* 0x000fe20000000000 */
[----:B------:R-:W-:-:S05]  /*5ea0*/  UMOV UR21, 0x40000040 ;  /* 0x4000004000157882 */ /* 0x000fca0000000000 */
[----:B------:R-:W-:Y:S08]  /*5eb0*/  MUFU.TANH R35, R35 ;  /* 0x0000002300237308 */ /* 0x000ff00000002400 */
[----:B------:R-:W-:Y:S01]  /*5ec0*/  MUFU.TANH R38, R38 ;  /* 0x0000002600267308 */ /* 0x000fe20000002400 */
[----:B-1----:R-:W-:Y:S02]  /*5ed0*/  FMNMX.FTZ R50, R39, R50, !PT ;  /* 0x0000003227327209 */ /* 0x002fe40007810000 */
[----:B------:R-:W1:Y:S03]  /*5ee0*/  LDC R39, c[0x0][0x988] ;  /* 0x00026200ff277b82 */ /* 0x000e660000000800 */
[----:B------:R-:W-:-:S02]  /*5ef0*/  FADD.FTZ R4, -R50, R4 ;  /* 0x0000000432047221 */ /* 0x000fc40000010100 */
[----:B------:R-:W-:Y:S08]  /*5f00*/  MUFU.TANH R108, R108 ;  /* 0x0000006c006c7308 */ /* 0x000ff00000002400 */
[----:B------:R-:W-:Y:S08]  /*5f10*/  MUFU.TANH R42, R42 ;  /* 0x0000002a002a7308 */ /* 0x000ff00000002400 */
[----:B------:R-:W-:Y:S01]  /*5f20*/  MUFU.TANH R112, R112 ;  /* 0x0000007000707308 */ /* 0x000fe20000002400 */
[-C--:B-1----:R-:W-:Y:S01]  /*5f30*/  FMUL.FTZ R63, R50, R39.reuse ;  /* 0x00000027323f7220 */ /* 0x082fe20000410000 */
[----:B------:R-:W-:-:S03]  /*5f40*/  FMUL.FTZ R4, R4, R39 ;  /* 0x0000002704047220 */ /* 0x000fc60000410000 */
[-CC-:B------:R-:W-:Y:S01]  /*5f50*/  FFMA.FTZ R11, R11, R39.reuse, -R63.reuse ;  /* 0x000000270b0b7223 */ /* 0x180fe2000001083f */
[-CC-:B------:R-:W-:Y:S01]  /*5f60*/  FFMA.FTZ R13, R13, R39.reuse, -R63.reuse ;  /* 0x000000270d0d7223 */ /* 0x180fe2000001083f */
[-CC-:B--2---:R-:W-:Y:S01]  /*5f70*/  FFMA.FTZ R101, R21, R39.reuse, -R63.reuse ;  /* 0x0000002715657223 */ /* 0x184fe2000001083f */
        /* <DEDUP_REMOVED lines=24> */
[----:B------:R-:W-:-:S02]  /*6100*/  WARPGROUP.DEPBAR.LE gsb0, 0x0 ;  /* 0x00008000000079c5 */ /* 0x000fc40000010000 */
[----:B------:R-:W-:Y:S01]  /*6110*/  WARPGROUP.ARRIVE ;  /* 0x00000000000079c5 */ /* 0x000fe20000000000 */
[----:B-1----:R-:W-:Y:S01]  /*6120*/  FFMA.FTZ R6, R85, R6, R24 ;  /* 0x0000000655067223 */ /* 0x002fe20000010018 */
[-CC-:B------:R-:W-:Y:S01]  /*6130*/  FFMA.FTZ R53, R53, R39.reuse, -R63.reuse ;  /* 0x0000002735357223 */ /* 0x180fe2000001083f */
[-CC-:B------:R-:W-:Y:S01]  /*6140*/  FFMA.FTZ R56, R56, R39.reuse, -R63.reuse ;  /* 0x0000002738387223 */ /* 0x180fe2000001083f */
[-CC-:B------:R-:W-:Y:S01]  /*6150*/  FFMA.FTZ R57, R57, R39.reuse, -R63.reuse ;  /* 0x0000002739397223 */ /* 0x180fe2000001083f */
[-CC-:B------:R-:W-:Y:S01]  /*6160*/  FFMA.FTZ R60, R60, R39.reuse, -R63.reuse ;  /* 0x000000273c3c7223 */ /* 0x180fe2000001083f */
[----:B------:R-:W-:Y:S01]  /*6170*/  HGMMA.64x64x16.F32 R120, gdesc[UR20].tnspB, R120, gsb0 ;  /* 0x40e00000147879f0 */ /* 0x000fe20008000878 */
[----:B------:R-:W-:Y:S01]  /*6180*/  UIADD3 UR22, UR10, 0x380, URZ ;  /* 0x000003800a167890 */ /* 0x000fe2000fffe03f */
[-CC-:B------:R-:W-:Y:S01]  /*6190*/  FFMA.FTZ R61, R61, R39.reuse, -R63.reuse ;  /* 0x000000273d3d7223 */ /* 0x180fe2000001083f */
[----:B------:R-:W-:Y:S01]  /*61a0*/  UIADD3 UR20, UR7, 0x606, URZ ;  /* 0x0000060607147890 */ /* 0x000fe2000fffe03f */
[C---:B--2---:R-:W-:Y:S01]  /*61b0*/  FADD.FTZ R6, R13.reuse, R6 ;  /* 0x000000060d067221 */ /* 0x044fe20000010000 */
[----:B------:R-:W-:Y:S01]  /*61c0*/  UMOV UR23, 0x40000040 ;  /* 0x4000004000177882 */ /* 0x000fe20000000000 */
[----:B------:R-:W-:Y:S01]  /*61d0*/  UMOV UR21, 0x40000040 ;  /* 0x4000004000157882 */ /* 0x000fe20000000000 */
[----:B------:R-:W-:Y:S01]  /*61e0*/  F2FP.F16.F32.PACK_AB R4, R13, R24 ;  /* 0x000000180d04723e */ /* 0x000fe200000000ff */
        /* <DEDUP_REMOVED lines=22> */
[----:B-1----:R-:W-:Y:S01]  /*6350*/  FADD.FTZ R67, R13, R6 ;  /* 0x000000060d437221 */ /* 0x002fe20000010000 */
[----:B------:R-:W-:Y:S01]  /*6360*/  MUFU.EX2 R25, R25 ;  /* 0x0000001900197308 */ /* 0x000fe20000000800 */
[----:B------:R-:W-:Y:S01]  /*6370*/  FMUL.FTZ R11, R71, UR5 ;  /* 0x00000005470b7c20 */ /* 0x000fe20008410000 */
[----:B------:R-:W-:Y:S01]  /*6380*/  FMUL.FTZ R14, R75, UR5 ;  /* 0x000000054b0e7c20 */ /* 0x000fe20008410000 */
[C---:B--2---:R-:W-:Y:S01]  /*6390*/  FADD.FTZ R67, R24.reuse, R67 ;  /* 0x0000004318437221 */ /* 0x044fe20000010000 */
[----:B------:R-:W-:-:S04]  /*63a0*/  F2FP.F16.F32.PACK_AB R6, R24, R13 ;  /* 0x0000000d1806723e */ /* 0x000fc800000000ff */
[----:B------:R1:W2:Y:S08]  /*63b0*/  MUFU.EX2 R24, R21 ;  /* 0x0000001500187308 */ /* 0x0002b00000000800 */
[----:B------:R-:W3:Y:S01]  /*63c0*/  MUFU.TANH R46, R46 ;  /* 0x0000002e002e7308 */ /* 0x000ee20000002400 */
[----:B-1----:R-:W-:-:S04]  /*63d0*/  FMNMX.FTZ R21, R10, R7, !PT ;  /* 0x000000070a157209 */ /* 0x002fc80007810000 */
[----:B------:R-:W-:-:S03]  /*63e0*/  FMNMX.FTZ R21, R12, R21, !PT ;  /* 0x000000150c157209 */ /* 0x000fc60007810000 */
[----:B------:R-:W1:Y:S01]  /*63f0*/  MUFU.TANH R43, R43 ;  /* 0x0000002b002b7308 */ /* 0x000e620000002400 */
[----:B--2---:R-:W-:Y:S01]  /*6400*/  FADD.FTZ R13, R24, R67 ;  /* 0x00000043180d7221 */ /* 0x004fe20000010000 */
[----:B------:R-:W-:Y:S01]  /*6410*/  FMNMX.FTZ R21, R15, R21, !PT ;  /* 0x000000150f157209 */ /* 0x000fe20007810000 */
[----:B------:R-:W-:Y:S01]  /*6420*/  FMUL.FTZ R67, R79, UR5 ;  /* 0x000000054f437c20 */ /* 0x000fe20008410000 */
[C---:B------:R-:W-:Y:S01]  /*6430*/  F2FP.F16.F32.PACK_AB R24, R25.reuse, R24 ;  /* 0x000000181918723e */ /* 0x040fe200000000ff */
[----:B------:R-:W-:Y:S01]  /*6440*/  FADD.FTZ R13, R25, R13 ;  /* 0x0000000d190d7221 */ /* 0x000fe20000010000 */
[----:B------:R-:W-:Y:S01]  /*6450*/  FMNMX.FTZ R25, R20, R21, !PT ;  /* 0x0000001514197209 */ /* 0x000fe20007810000 */
[----:B------:R-:W-:Y:S01]  /*6460*/  FMUL.FTZ R21, R83, UR5 ;  /* 0x0000000553157c20 */ /* 0x000fe20008410000 */
[----:B------:R-:W2:Y:S02]  /*6470*/  MUFU.TANH R47, R47 ;  /* 0x0000002f002f7308 */ /* 0x000ea40000002400 */
[----:B------:R-:W-:-:S04]  /*6480*/  FMNMX.FTZ R25, R34, R25, !PT ;  /* 0x0000001922197209 */ /* 0x000fc80007810000 */
[----:B------:R-:W-:Y:S02]  /*6490*/  FMNMX.FTZ R25, R35, R25, !PT ;  /* 0x0000001923197209 */ /* 0x000fe40007810000 */
[----:B------:R-:W4:Y:S02]  /*64a0*/  MUFU.TANH R54, R54 ;  /* 0x0000003600367308 */ /* 0x000f240000002400 */
[----:B------:R-:W-:Y:S01]  /*64b0*/  FMNMX.FTZ R25, R38, R25, !PT ;  /* 0x0000001926197209 */ /* 0x000fe20007810000 */
[----:B------:R-:W-:Y:S02]  /*64c0*/  WARPGROUP.DEPBAR.LE gsb0, 0x0 ;  /* 0x00008000000079c5 */ /* 0x000fe40000010000 */
[----:B------:R-:W-:Y:S01]  /*64d0*/  WARPGROUP.ARRIVE ;  /* 0x00000000000079c5 */ /* 0x000fe20000000000 */
[----:B------:R-:W-:Y:S02]  /*64e0*/  FMNMX.FTZ R71, R108, R25, !PT ;  /* 0x000000196c477209 */ /* 0x000fe40007810000 */
[----:B------:R-:W5:Y:S01]  /*64f0*/  MUFU.TANH R51, R51 ;  /* 0x0000003300337308 */ /* 0x000f620000002400 */
[----:B------:R-:W-:Y:S01]  /*6500*/  FMUL.FTZ R25, R87, UR5 ;  /* 0x0000000557197c20 */ /* 0x000fe20008410000 */
[----:B------:R-:W-:Y:S01]  /*6510*/  FMNMX.FTZ R71, R42, R71, !PT ;  /* 0x000000472a477209 */ /* 0x000fe20007810000 */
[----:B------:R-:W-:Y:S01]  /*6520*/  HGMMA.64x64x16.F32 R120, gdesc[UR20].tnspB, R120, gsb0 ;  /* 0x40e00000147879f0 */ /* 0x000fe20008000878 */
[----:B------:R-:W-:-:S02]  /*6530*/  UIADD3 UR22, UR10, 0x400, URZ ;  /* 0x000004000a167890 */ /* 0x000fc4000fffe03f */
[----:B------:R-:W-:Y:S01]  /*6540*/  UIADD3 UR20, UR7, 0xc00, URZ ;  /* 0x00000c0007147890 */ /* 0x000fe2000fffe03f */
[----:B------:R-:W-:Y:S01]  /*6550*/  FMNMX.FTZ R71, R112, R71, !PT ;  /* 0x0000004770477209 */ /* 0x000fe20007810000 */
[----:B------:R-:W-:Y:S01]  /*6560*/  UMOV UR23, 0x40000040 ;  /* 0x4000004000177882 */ /* 0x000fe20000000000 */
[----:B------:R-:W-:Y:S01]  /*6570*/  UMOV UR21, 0x40000040 ;  /* 0x4000004000157882 */ /* 0x000fe20000000000 */
[----:B------:R-:W5:Y:S01]  /*6580*/  MUFU.TANH R58, R58 ;  /* 0x0000003a003a7308 */ /* 0x000f620000002400 */
[----:B---3--:R-:W-:-:S04]  /*6590*/  FMNMX.FTZ R71, R46, R71, !PT ;  /* 0x000000472e477209 */ /* 0x008fc80007810000 */
[----:B------:R-:W-:Y:S01]  /*65a0*/  FMNMX.FTZ R75, R116, R71, !PT ;  /* 0x00000047744b7209 */ /* 0x000fe20007810000 */
[----:B------:R-:W-:Y:S02]  /*65b0*/  FMUL.FTZ R71, R91, UR5 ;  /* 0x000000055b477c20 */ /* 0x000fe40008410000 */
[----:B------:R-:W3:Y:S01]  /*65c0*/  MUFU.TANH R55, R55 ;  /* 0x0000003700377308 */ /* 0x000ee20000002400 */
[----:B-1----:R-:W-:-:S04]  /*65d0*/  FMNMX.FTZ R75, R43, R75, !PT ;  /* 0x0000004b2b4b7209 */ /* 0x002fc80007810000 */
[----:B--2---:R-:W-:-:S03]  /*65e0*/  FMNMX.FTZ R75, R47, R75, !PT ;  /* 0x0000004b2f4b7209 */ /* 0x004fc60007810000 */
[----:B------:R-:W1:Y:S01]  /*65f0*/  MUFU.TANH R62, R62 ;  /* 0x0000003e003e7308 */ /* 0x000e620000002400 */
[----:B----4-:R-:W-:-:S04]  /*6600*/  FMNMX.FTZ R75, R54, R75, !PT ;  /* 0x0000004b364b7209 */ /* 0x010fc80007810000 */
[----:B-----5:R-:W-:Y:S01]  /*6610*/  FMNMX.FTZ R79, R51, R75, !PT ;  /* 0x0000004b334f7209 */ /* 0x020fe20007810000 */
[----:B------:R-:W-:Y:S02]  /*6620*/  FMUL.FTZ R75, R95, UR5 ;  /* 0x000000055f4b7c20 */ /* 0x000fe40008410000 */
[----:B------:R-:W2:Y:S01]  /*6630*/  MUFU.TANH R59, R59 ;  /* 0x0000003b003b7308 */ /* 0x000ea20000002400 */
[----:B------:R-:W-:-:S04]  /*6640*/  FMNMX.FTZ R79, R58, R79, !PT ;  /* 0x0000004f3a4f7209 */ /* 0x000fc80007810000 */
[----:B---3--:R-:W-:Y:S01]  /*6650*/  FMNMX.FTZ R83, R55, R79, !PT ;  /* 0x0000004f37537209 */ /* 0x008fe20007810000 */
[----:B------:R-:W-:Y:S02]  /*6660*/  FMUL.FTZ R79, R98, UR5 ;  /* 0x00000005624f7c20 */ /* 0x000fe40008410000 */
        /* <DEDUP_REMOVED lines=11> */
[----:B------:R-:W-:Y:S02]  /*6720*/  WARPGROUP.DEPBAR.LE gsb0, 0x0 ;  /* 0x00008000000079c5 */ /* 0x000fe40000010000 */
[----:B------:R-:W-:-:S04]  /*6730*/  WARPGROUP.ARRIVE ;  /* 0x00000000000079c5 */ /* 0x000fc80000000000 */
[----:B------:R-:W2:Y:S01]  /*6740*/  MUFU.TANH R14, R14 ;  /* 0x0000000e000e7308 */ /* 0x000ea20000002400 */
[----:B---3--:R-:W-:Y:S01]  /*6750*/  FMNMX.FTZ R87, R11, R98, !PT ;  /* 0x000000620b577209 */ /* 0x008fe20007810000 */
[----:B------:R-:W-:Y:S01]  /*6760*/  HGMMA.64x64x16.F32 R120, gdesc[UR20].tnspB, R120, gsb0 ;  /* 0x40e00000147879f0 */ /* 0x000fe20008000878 */
[----:B------:R-:W-:Y:S02]  /*6770*/  UIADD3 UR22, UR10, 0x480, URZ ;  /* 0x000004800a167890 */ /* 0x000fe4000fffe03f */
[----:B------:R-:W-:-:S03]  /*6780*/  UIADD3 UR20, UR7, 0xc02, URZ ;  /* 0x00000c0207147890 */ /* 0x000fc6000fffe03f */
[----:B------:R-:W3:Y:S01]  /*6790*/  MUFU.TANH R78, R78 ;  /* 0x0000004e004e7308 */ /* 0x000ee20000002400 */
[----:B------:R-:W-:Y:S01]  /*67a0*/  UMOV UR23, 0x40000040 ;  /* 0x4000004000177882 */ /* 0x000fe20000000000 */
[----:B------:R-:W-:Y:S01]  /*67b0*/  UMOV UR21, 0x40000040 ;  /* 0x4000004000157882 */ /* 0x000fe20000000000 */
[----:B-1----:R-:W-:Y:S01]  /*67c0*/  FMNMX.FTZ R91, R74, R87, !PT ;  /* 0x000000574a5b7209 */ /* 0x002fe20007810000 */
[----:B------:R-:W-:Y:S01]  /*67d0*/  FMUL.FTZ R87, R103, UR5 ;  /* 0x0000000567577c20 */ /* 0x000fe20008410000 */
[----:B------:R-:W-:-:S03]  /*67e0*/  FMUL.FTZ R103, R119, UR5 ;  /* 0x0000000577677c20 */ /* 0x000fc60008410000 */
        /* <DEDUP_REMOVED lines=17> */
[----:B------:R-:W-:Y:S01]  /*6900*/  FMUL.FTZ R95, R111, UR5 ;  /* 0x000000056f5f7c20 */ /* 0x000fe20008410000 */
[----:B------:R-:W-:Y:S02]  /*6910*/  WARPGROUP.DEPBAR.LE gsb0, 0x0 ;  /* 0x00008000000079c5 */ /* 0x000fe40000010000 */
[----:B------:R-:W-:-:S03]  /*6920*/  WARPGROUP.ARRIVE ;  /* 0x00000000000079c5 */ /* 0x000fc60000000000 */
[----:B------:R-:W3:Y:S01]  /*6930*/  MUFU.TANH R75, R75 ;  /* 0x0000004b004b7308 */ /* 0x000ee20000002400 */
[----:B-1----:R-:W-:Y:S02]  /*6940*/  FMNMX.FTZ R99, R71, R98, !PT ;  /* 0x0000006247637209 */ /* 0x002fe40007810000 */
[----:B------:R-:W-:Y:S01]  /*6950*/  HGMMA.64x64x16.F32 R120, gdesc[UR20].tnspB, R120, gsb0 ;  /* 0x40e00000147879f0 */ /* 0x000fe20008000878 */
[----:B------:R-:W-:Y:S01]  /*6960*/  UIADD3 UR22, UR10, 0x500, URZ ;  /* 0x000005000a167890 */ /* 0x000fe2000fffe03f */
[----:B--2---:R-:W-:Y:S01]  /*6970*/  FMNMX.FTZ R98, R94, R99, !PT ;  /* 0x000000635e627209 */ /* 0x004fe20007810000 */
[----:B------:R-:W-:Y:S02]  /*6980*/  UIADD3 UR20, UR7, 0xc04, URZ ;  /* 0x00000c0407147890 */ /* 0x000fe4000fffe03f */
[----:B------:R-:W1:Y:S01]  /*6990*/  MUFU.TANH R79, R79 ;  /* 0x0000004f004f7308 */ /* 0x000e620000002400 */
[----:B------:R-:W-:Y:S01]  /*69a0*/  UMOV UR23, 0x40000040 ;  /* 0x4000004000177882 */ /* 0x000fe20000000000 */
[----:B------:R-:W-:Y:S01]  /*69b0*/  UMOV UR21, 0x40000040 ;  /* 0x4000004000157882 */ /* 0x000fe20000000000 */
[----:B------:R-:W-:-:S05]  /*69c0*/  FMUL.FTZ R99, R115, UR5 ;  /* 0x0000000573637c20 */ /* 0x000fca0008410000 */
        /* <DEDUP_REMOVED lines=20> */
[----:B------:R-:W-:Y:S03]  /*6b10*/  HGMMA.64x64x16.F32 R120, gdesc[UR20].tnspB, R120, gsb0 ;  /* 0x40e00000147879f0 */ /* 0x000fe60008000878 */
[----:B---3--:R-:W-:Y:S01]  /*6b20*/  FMNMX.FTZ R98, R114, R101, !PT ;  /* 0x0000006572627209 */ /* 0x008fe20007810000 */
[----:B------:R-:W-:Y:S02]  /*6b30*/  UIADD3 UR22, UR10, 0x580, URZ ;  /* 0x000005800a167890 */ /* 0x000fe4000fffe03f */
[----:B------:R-:W2:Y:S01]  /*6b40*/  MUFU.TANH R118, R118 ;  /* 0x0000007600767308 */ /* 0x000ea20000002400 */
[----:B------:R-:W-:Y:S01]  /*6b50*/  UIADD3 UR20, UR7, 0xc06, URZ ;  /* 0x00000c0607147890 */ /* 0x000fe2000fffe03f */
[----:B------:R-:W-:Y:S01]  /*6b60*/  UMOV UR23, 0x40000040 ;  /* 0x4000004000177882 */ /* 0x000fe20000000000 */
[----:B------:R-:W-:Y:S01]  /*6b70*/  UMOV UR21, 0x40000040 ;  /* 0x4000004000157882 */ /* 0x000fe20000000000 */
[----:B------:R-:W-:-:S04]  /*6b80*/  UMOV UR7, UR37 ;  /* 0x0000002500077c82 */ /* 0x000fc80008000000 */
[----:B------:R-:W3:Y:S01]  /*6b90*/  MUFU.TANH R103, R103 ;  /* 0x0000006700677308 */ /* 0x000ee20000002400 */
[----:B-1----:R-:W-:-:S07]  /*6ba0*/  FMNMX.FTZ R101, R99, R98, !PT ;  /* 0x0000006263657209 */ /* 0x002fce0007810000 */
[----:B------:R-:W-:Y:S01]  /*6bb0*/  MUFU.EX2 R26, R26 ;  /* 0x0000001a001a7308 */ /* 0x000fe20000000800 */
[----:B--2---:R-:W-:-:S07]  /*6bc0*/  FMNMX.FTZ R98, R118, R101, !PT ;  /* 0x0000006576627209 */ /* 0x004fce0007810000 */
[----:B------:R-:W-:Y:S01]  /*6bd0*/  MUFU.EX2 R27, R27 ;  /* 0x0000001b001b7308 */ /* 0x000fe20000000800 */
[----:B---3--:R-:W-:-:S05]  /*6be0*/  FMNMX.FTZ R107, R103, R98, !PT ;  /* 0x00000062676b7209 */ /* 0x008fca0007810000 */
[----:B------:R-:W1:Y:S02]  /*6bf0*/  SHFL.BFLY PT, R98, R107, 0x2, 0x1f ;  /* 0x0c401f006b627f89 */ /* 0x000e6400000e0000 */
[----:B------:R-:W-:Y:S08]  /*6c00*/  MUFU.EX2 R28, R28 ;  /* 0x0000001c001c7308 */ /* 0x000ff00000000800 */
[----:B------:R-:W-:Y:S08]  /*6c10*/  MUFU.EX2 R29, R29 ;  /* 0x0000001d001d7308 */ /* 0x000ff00000000800 */
[----:B------:R-:W-:Y:S01]  /*6c20*/  MUFU.EX2 R30, R30 ;  /* 0x0000001e001e7308 */ /* 0x000fe20000000800 */
[----:B-1----:R-:W-:-:S07]  /*6c30*/  FMNMX.FTZ R109, R107, R98, !PT ;  /* 0x000000626b6d7209 */ /* 0x002fce0007810000 */
[----:B------:R-:W-:Y:S01]  /*6c40*/  MUFU.EX2 R31, R31 ;  /* 0x0000001f001f7308 */ /* 0x000fe20000000800 */
[----:B------:R-:W1:Y:S07]  /*6c50*/  SHFL.BFLY PT, R98, R109, 0x1, 0x1f ;  /* 0x0c201f006d627f89 */ /* 0x000e6e00000e0000 */
[----:B------:R-:W-:Y:S08]  /*6c60*/  MUFU.EX2 R33, R33 ;  /* 0x0000002100217308 */ /* 0x000ff00000000800 */
[----:B------:R-:W-:Y:S01]  /*6c70*/  MUFU.EX2 R36, R36 ;  /* 0x0000002400247308 */ /* 0x000fe20000000800 */
[----:B------:R-:W-:-:S02]  /*6c80*/  WARPGROUP.DEPBAR.LE gsb0, 0x0 ;  /* 0x00008000000079c5 */ /* 0x000fc40000010000 */
[----:B------:R-:W-:-:S05]  /*6c90*/  WARPGROUP.ARRIVE ;  /* 0x00000000000079c5 */ /* 0x000fca0000000000 */
[----:B------:R-:W-:Y:S01]  /*6ca0*/  MUFU.EX2 R37, R37 ;  /* 0x0000002500257308 */ /* 0x000fe20000000800 */
[----:B------:R-:W-:Y:S01]  /*6cb0*/  HGMMA.64x64x16.F32 R120, gdesc[UR20].tnspB, R120, gsb0 ;  /* 0x40e00000147879f0 */ /* 0x000fe20008000878 */
[----:B-1----:R-:W-:-:S05]  /*6cc0*/  FMNMX.FTZ R98, R109, R98, !PT ;  /* 0x000000626d627209 */ /* 0x002fca0007810000 */
[CC--:B------:R-:W-:Y:S01]  /*6cd0*/  FMUL.FTZ R101, R98.reuse, R39.reuse ;  /* 0x0000002762657220 */ /* 0x0c0fe20000410000 */
[----:B------:R-:W-:Y:S01]  /*6ce0*/  FADD.FTZ R7, -R98, R7 ;  /* 0x0000000762077221 */ /* 0x000fe20000010100 */
[----:B------:R-:W-:Y:S02]  /*6cf0*/  MUFU.EX2 R40, R40 ;  /* 0x0000002800287308 */ /* 0x000fe40000000800 */
        /* <DEDUP_REMOVED lines=48> */
[----:B------:R-:W-:Y:S01]  /*7000*/  MOV R103, UR36 ;  /* 0x0000002400677c02 */ /* 0x000fe20008000f00 */
[----:B------:R-:W-:Y:S01]  /*7010*/  FMUL.FTZ R70, R7, R39 ;  /* 0x0000002707467220 */ /* 0x000fe20000410000 */
[----:B------:R-:W-:Y:S01]  /*7020*/  VIADD R7, R16, 0x9 ;  /* 0x0000000910077836 */ /* 0x000fe20000000000 */
[----:B------:R-:W-:Y:S01]  /*7030*/  MUFU.EX2 R12, R12 ;  /* 0x0000000c000c7308 */ /* 0x000fe20000000800 */
[----:B------:R-:W-:-:S03]  /*7040*/  @!P1 LEA R103, R103, UR40, 0x3 ;  /* 0x0000002867679c11 */ /* 0x000fc6000f8e18ff */
[----:B------:R-:W-:Y:S02]  /*7050*/  SEL R25, R7, 0x9, !P2 ;  /* 0x0000000907197807 */ /* 0x000fe40005000000 */
[----:B------:R-:W-:Y:S01]  /*7060*/  @!P1 VIADD R103, R103, 0x30840 ;  /* 0x0003084067679836 */ /* 0x000fe20000000000 */
[C---:B------:R-:W-:Y:S01]  /*7070*/  ISETP.GT.AND P2, PT, R3.reuse, RZ, PT ;  /* 0x000000ff0300720c */ /* 0x040fe20003f44270 */
[----:B------:R-:W-:Y:S01]  /*7080*/  MUFU.EX2 R70, R70 ;  /* 0x0000004600467308 */ /* 0x000fe20000000800 */
[----:B------:R-:W-:Y:S02]  /*7090*/  VIADD R3, R3, 0xffffffff ;  /* 0xffffffff03037836 */ /* 0x000fe40000000000 */
[----:B------:R-:W-:Y:S01]  /*70a0*/  @!P1 PRMT R103, RZ, 0x654, R103 ;  /* 0x00000654ff679816 */ /* 0x000fe20000000067 */
[----:B------:R-:W-:-:S04]  /*70b0*/  WARPGROUP.DEPBAR.LE gsb0, 0x0 ;  /* 0x00008000000079c5 */ /* 0x000fc80000010000 */
[----:B------:R-:W1:Y:S01]  /*70c0*/  MUFU.EX2 R7, R10 ;  /* 0x0000000a00077308 */ /* 0x000e620000000800 */
        /* <DEDUP_REMOVED lines=9> */
[----:B---3--:R-:W-:Y:S01]  /*7160*/  IMAD.U32 R103, RZ, RZ, UR6 ;  /* 0x00000006ff677e24 */ /* 0x008fe2000f8e00ff */
[----:B------:R-:W3:Y:S01]  /*7170*/  MUFU.EX2 R20, R20 ;  /* 0x0000001400147308 */ /* 0x000ee20000000800 */
[----:B-1----:R-:W-:Y:S01]  /*7180*/  FFMA.FTZ R5, R70, R5, R7 ;  /* 0x0000000546057223 */ /* 0x002fe20000010007 */
[----:B------:R-:W-:Y:S01]  /*7190*/  UMOV UR6, UR36 ;  /* 0x0000002400067c82 */ /* 0x000fe20008000000 */
[-C--:B------:R-:W-:Y:S01]  /*71a0*/  FMUL.FTZ R132, R132, R85.reuse ;  /* 0x0000005584847220 */ /* 0x080fe20000410000 */
[----:B------:R-:W-:Y:S01]  /*71b0*/  @!P1 LEA R10, R103, UR40, 0x3 ;  /* 0x00000028670a9c11 */ /* 0x000fe2000f8e18ff */
[-C--:B------:R-:W-:Y:S01]  /*71c0*/  FMUL.FTZ R133, R133, R85.reuse ;  /* 0x0000005585857220 */ /* 0x080fe20000410000 */
[-C--:B------:R-:W-:Y:S01]  /*71d0*/  FMUL.FTZ R136, R136, R85.reuse ;  /* 0x0000005588887220 */ /* 0x080fe20000410000 */
[-C--:B------:R-:W-:Y:S01]  /*71e0*/  FMUL.FTZ R137, R137, R85.reuse ;  /* 0x0000005589897220 */ /* 0x080fe20000410000 */
[----:B------:R-:W-:Y:S01]  /*71f0*/  @!P1 IADD3 R10, R10, 0x30860, RZ ;  /* 0x000308600a0a9810 */ /* 0x000fe20007ffe0ff */
[----:B--2---:R-:W1:Y:S01]  /*7200*/  MUFU.EX2 R25, R34 ;  /* 0x0000002200197308 */ /* 0x004e620000000800 */
[-C--:B------:R-:W-:Y:S01]  /*7210*/  FMUL.FTZ R140, R140, R85.reuse ;  /* 0x000000558c8c7220 */ /* 0x080fe20000410000 */
[-C--:B------:R-:W-:Y:S01]  /*7220*/  FMUL.FTZ R141, R141, R85.reuse ;  /* 0x000000558d8d7220 */ /* 0x080fe20000410000 */
[----:B------:R-:W-:Y:S01]  /*7230*/  @!P1 PRMT R10, RZ, 0x654, R10 ;  /* 0x00000654ff0a9816 */ /* 0x000fe2000000000a */
[-C--:B------:R-:W-:Y:S01]  /*7240*/  FMUL.FTZ R144, R144, R85.reuse ;  /* 0x0000005590907220 */ /* 0x080fe20000410000 */
[-C--:B------:R-:W-:Y:S01]  /*7250*/  FMUL.FTZ R145, R145, R85.reuse ;  /* 0x0000005591917220 */ /* 0x080fe20000410000 */
[-C--:B------:R-:W-:Y:S01]  /*7260*/  FMUL.FTZ R148, R148, R85.reuse ;  /* 0x0000005594947220 */ /* 0x080fe20000410000 */
[----:B------:R2:W-:Y:S01]  /*7270*/  @!P1 SYNCS.ARRIVE.TRANS64.RED.A1T0 RZ, [R10+URZ], RZ ;  /* 0x000000ff0aff99a7 */ /* 0x0005e2000810043f */
[----:B------:R-:W-:Y:S01]  /*7280*/  MUFU.EX2 R38, R38 ;  /* 0x0000002600267308 */ /* 0x000fe20000000800 */
[----:B------:R-:W-:Y:S01]  /*7290*/  FMUL.FTZ R149, R149, R85 ;  /* 0x0000005595957220 */ /* 0x000fe20000410000 */
[-C--:B------:R-:W-:Y:S01]  /*72a0*/  FMUL.FTZ R122, R122, R70.reuse ;  /* 0x000000467a7a7220 */ /* 0x080fe20000410000 */
[-C--:B------:R-:W-:Y:S01]  /*72b0*/  FMUL.FTZ R123, R123, R70.reuse ;  /* 0x000000467b7b7220 */ /* 0x080fe20000410000 */
[-C--:B------:R-:W-:Y:S01]  /*72c0*/  FMUL.FTZ R126, R126, R70.reuse ;  /* 0x000000467e7e7220 */ /* 0x080fe20000410000 */
[-C--:B------:R-:W-:Y:S01]  /*72d0*/  FMUL.FTZ R127, R127, R70.reuse ;  /* 0x000000467f7f7220 */ /* 0x080fe20000410000 */
[-C--:B------:R-:W-:Y:S01]  /*72e0*/  FMUL.FTZ R130, R130, R70.reuse ;  /* 0x0000004682827220 */ /* 0x080fe20000410000 */
[C---:B--2---:R-:W-:Y:S01]  /*72f0*/  FADD.FTZ R10, R12.reuse, R5 ;  /* 0x000000050c0a7221 */ /* 0x044fe20000010000 */
[----:B------:R-:W-:Y:S01]  /*7300*/  F2FP.F16.F32.PACK_AB R5, R12, R7 ;  /* 0x000000070c05723e */ /* 0x000fe200000000ff */
[----:B------:R-:W2:Y:S01]  /*7310*/  MUFU.EX2 R111, R108 ;  /* 0x0000006c006f7308 */ /* 0x000ea20000000800 */
[----:B---3--:R-:W-:Y:S01]  /*7320*/  F2FP.F16.F32.PACK_AB R7, R20, R15 ;  /* 0x0000000f1407723e */ /* 0x008fe200000000ff */
[----:B------:R-:W-:Y:S01]  /*7330*/  FADD.FTZ R15, R15, R10 ;  /* 0x0000000a0f0f7221 */ /* 0x000fe20000010000 */
[-C--:B------:R-:W-:Y:S01]  /*7340*/  FMUL.FTZ R131, R131, R70.reuse ;  /* 0x0000004683837220 */ /* 0x080fe20000410000 */
[-C--:B------:R-:W-:Y:S01]  /*7350*/  FMUL.FTZ R134, R134, R70.reuse ;  /* 0x0000004686867220 */ /* 0x080fe20000410000 */
[-C--:B------:R-:W-:Y:S01]  /*7360*/  FMUL.FTZ R135, R135, R70.reuse ;  /* 0x0000004687877220 */ /* 0x080fe20000410000 */
[----:B------:R3:W-:Y:S01]  /*7370*/  STSM.16.M88.4 [R155+0x1e800], R4 ;  /* 0x01e800049b007844 */ /* 0x0007e20000000200 */
[----:B------:R-:W-:Y:S01]  /*7380*/  FADD.FTZ R20, R20, R15 ;  /* 0x0000000f14147221 */ /* 0x000fe20000010000 */
[----:B------:R-:W-:Y:S01]  /*7390*/  MUFU.EX2 R112, R112 ;  /* 0x0000007000707308 */ /* 0x000fe20000000800 */
[-C--:B------:R-:W-:Y:S01]  /*73a0*/  FMUL.FTZ R138, R138, R70.reuse ;  /* 0x000000468a8a7220 */ /* 0x080fe20000410000 */
[-C--:B------:R-:W-:Y:S01]  /*73b0*/  FMUL.FTZ R139, R139, R70.reuse ;  /* 0x000000468b8b7220 */ /* 0x080fe20000410000 */
[----:B-1----:R-:W-:Y:S01]  /*73c0*/  FADD.FTZ R15, R25, R20 ;  /* 0x00000014190f7221 */ /* 0x002fe20000010000 */
[-C--:B------:R-:W-:Y:S01]  /*73d0*/  FMUL.FTZ R142, R142, R70.reuse ;  /* 0x000000468e8e7220 */ /* 0x080fe20000410000 */
[-C--:B------:R-:W-:Y:S01]  /*73e0*/  FMUL.FTZ R143, R143, R70.reuse ;  /* 0x000000468f8f7220 */ /* 0x080fe20000410000 */
[-C--:B------:R-:W-:Y:S01]  /*73f0*/  FMUL.FTZ R146, R146, R70.reuse ;  /* 0x0000004692927220 */ /* 0x080fe20000410000 */
[-C--:B------:R-:W-:Y:S01]  /*7400*/  FMUL.FTZ R147, R147, R70.reuse ;  /* 0x0000004693937220 */ /* 0x080fe20000410000 */
[----:B------:R1:W-:Y:S01]  /*7410*/  MUFU.EX2 R34, R11 ;  /* 0x0000000b00227308 */ /* 0x0003e20000000800 */
[-C--:B------:R-:W-:Y:S01]  /*7420*/  FMUL.FTZ R150, R150, R70.reuse ;  /* 0x0000004696967220 */ /* 0x080fe20000410000 */
[----:B------:R-:W-:Y:S01]  /*7430*/  FMUL.FTZ R151, R151, R70 ;  /* 0x0000004697977220 */ /* 0x000fe20000410000 */
[----:B---3--:R-:W-:Y:S01]  /*7440*/  FADD.FTZ R6, R26, R13 ;  /* 0x0000000d1a067221 */ /* 0x008fe20000010000 */
[----:B------:R-:W-:-:S04]  /*7450*/  F2FP.F16.F32.PACK_AB R26, R27, R26 ;  /* 0x0000001a1b1a723e */ /* 0x000fc800000000ff */
[----:B------:R-:W3:Y:S01]  /*7460*/  MUFU.EX2 R4, R35 ;  /* 0x0000002300047308 */ /* 0x000ee20000000800 */
[----:B-1----:R-:W-:Y:S01]  /*7470*/  FADD.FTZ R11, R27, R6 ;  /* 0x000000061b0b7221 */ /* 0x002fe20000010000 */
[----:B--2---:R-:W-:-:S03]  /*7480*/  F2FP.F16.F32.PACK_AB R27, R111, R38 ;  /* 0x000000266f1b723e */ /* 0x004fc600000000ff */
[----:B------:R-:W-:-:S03]  /*7490*/  FADD.FTZ R10, R28, R11 ;  /* 0x0000000b1c0a7221 */ /* 0x000fc60000010000 */
[----:B------:R-:W1:Y:S01]  /*74a0*/  MUFU.EX2 R5, R42 ;  /* 0x0000002a00057308 */ /* 0x000e620000000800 */
[----:B------:R-:W-:-:S04]  /*74b0*/  FADD.FTZ R13, R29, R10 ;  /* 0x0000000a1d0d7221 */ /* 0x000fc80000010000 */
[----:B------:R-:W-:-:S03]  /*74c0*/  FADD.FTZ R10, R30, R13 ;  /* 0x0000000d1e0a7221 */ /* 0x000fc60000010000 */
[----:B------:R-:W2:Y:S01]  /*74d0*/  MUFU.EX2 R7, R46 ;  /* 0x0000002e00077308 */ /* 0x000ea20000000800 */
[C---:B---3--:R-:W-:Y:S01]  /*74e0*/  FADD.FTZ R15, R4.reuse, R15 ;  /* 0x0000000f040f7221 */ /* 0x048fe20000010000 */
[----:B------:R-:W-:Y:S01]  /*74f0*/  F2FP.F16.F32.PACK_AB R25, R4, R25 ;  /* 0x000000190419723e */ /* 0x000fe200000000ff */
[----:B------:R-:W-:Y:S02]  /*7500*/  FADD.FTZ R13, R31, R10 ;  /* 0x0000000a1f0d7221 */ /* 0x000fe40000010000 */
[----:B------:R-:W-:Y:S02]  /*7510*/  FADD.FTZ R4, R38, R15 ;  /* 0x0000000f26047221 */ /* 0x000fe40000010000 */
[----:B------:R-:W-:Y:S01]  /*7520*/  STSM.16.M88.4 [R154], R24 ;  /* 0x000000189a007844 */ /* 0x000fe20000000200 */
[----:B------:R-:W3:Y:S01]  /*7530*/  MUFU.EX2 R12, R32 ;  /* 0x00000020000c7308 */ /* 0x000ee20000000800 */
[----:B------:R-:W-:Y:S01]  /*7540*/  FADD.FTZ R6, R111, R4 ;  /* 0x000000046f067221 */ /* 0x000fe20000010000 */
[----:B------:R-:W-:-:S03]  /*7550*/  F2FP.F16.F32.PACK_AB R4, R29, R28 ;  /* 0x0000001c1d04723e */ /* 0x000fc600000000ff */
[----:B-1----:R-:W-:Y:S01]  /*7560*/  FADD.FTZ R11, R5, R6 ;  /* 0x00000006050b7221 */ /* 0x002fe20000010000 */
[C---:B------:R-:W-:Y:S02]  /*7570*/  F2FP.F16.F32.PACK_AB R5, R112.reuse, R5 ;  /* 0x000000057005723e */ /* 0x040fe400000000ff */
[----:B------:R-:W1:Y:S01]  /*7580*/  MUFU.EX2 R116, R116 ;  /* 0x0000007400747308 */ /* 0x000e620000000800 */
[----:B------:R-:W-:-:S04]  /*7590*/  FADD.FTZ R6, R112, R11 ;  /* 0x0000000b70067221 */ /* 0x000fc80000010000 */
[----:B--2---:R-:W-:-:S03]  /*75a0*/  FADD.FTZ R11, R7, R6 ;  /* 0x00000006070b7221 */ /* 0x004fc60000010000 */
[----:B------:R-:W2:Y:S01]  /*75b0*/  MUFU.EX2 R43, R43 ;  /* 0x0000002b002b7308 */ /* 0x000ea20000000800 */
[----:B---3--:R-:W-:Y:S01]  /*75c0*/  FADD.FTZ R10, R12, R13 ;  /* 0x0000000d0c0a7221 */ /* 0x008fe20000010000 */
[----:B------:R-:W-:-:S03]  /*75d0*/  F2FP.F16.F32.PACK_AB R12, R33, R12 ;  /* 0x0000000c210c723e */ /* 0x000fc600000000ff */
[----:B------:R-:W-:-:S03]  /*75e0*/  FADD.FTZ R13, R33, R10 ;  /* 0x0000000a210d7221 */ /* 0x000fc60000010000 */
[----:B------:R-:W-:Y:S01]  /*75f0*/  MUFU.EX2 R32, R96 ;  /* 0x0000006000207308 */ /* 0x000fe20000000800 */
[C---:B-1----:R-:W-:Y:S01]  /*7600*/  FADD.FTZ R6, R116.reuse, R11 ;  /* 0x0000000b74067221 */ /* 0x042fe20000010000 */
[----:B------:R-:W-:-:S06]  /*7610*/  F2FP.F16.F32.PACK_AB R7, R116, R7 ;  /* 0x000000077407723e */ /* 0x000fcc00000000ff */
[----:B------:R-:W1:Y:S01]  /*7620*/  MUFU.EX2 R96, R47 ;  /* 0x0000002f00607308 */ /* 0x000e620000000800 */
[----:B--2---:R-:W-:Y:S01]  /*7630*/  FADD.FTZ R11, R43, R6 ;  /* 0x000000062b0b7221 */ /* 0x004fe20000010000 */
[----:B------:R-:W-:-:S04]  /*7640*/  FADD.FTZ R6, R36, R13 ;  /* 0x0000000d24067221 */ /* 0x000fc80000010000 */
[----:B------:R-:W-:Y:S02]  /*7650*/  FADD.FTZ R13, R37, R6 ;  /* 0x00000006250d7221 */ /* 0x000fe40000010000 */
[----:B------:R-:W2:Y:S02]  /*7660*/  MUFU.EX2 R54, R54 ;  /* 0x0000003600367308 */ /* 0x000ea40000000800 */
[----:B------:R-:W-:-:S06]  /*7670*/  FADD.FTZ R10, R40, R13 ;  /* 0x0000000d280a7221 */ /* 0x000fcc0000010000 */
        /* <DEDUP_REMOVED lines=14> */
[----:B------:R-:W-:-:S05]  /*7760*/  F2FP.F16.F32.PACK_AB R6, R31, R30 ;  /* 0x0000001e1f06723e */ /* 0x000fca00000000ff */
[----:B------:R1:W-:Y:S01]  /*7770*/  STSM.16.M88.4 [R153], R4 ;  /* 0x0000000499007844 */ /* 0x0003e20000000200 */
[----:B------:R-:W-:Y:S01]  /*7780*/  MUFU.EX2 R48, R48 ;  /* 0x0000003000307308 */ /* 0x000fe20000000800 */
[C---:B--2---:R-:W-:Y:S01]  /*7790*/  FADD.FTZ R13, R45.reuse, R10 ;  /* 0x0000000a2d0d7221 */ /* 0x044fe20000010000 */
[----:B------:R-:W-:-:S06]  /*77a0*/  F2FP.F16.F32.PACK_AB R30, R45, R44 ;  /* 0x0000002c2d1e723e */ /* 0x000fcc00000000ff */
[----:B------:R-:W2:Y:S01]  /*77b0*/  MUFU.EX2 R59, R59 ;  /* 0x0000003b003b7308 */ /* 0x000ea20000000800 */
[----:B---3--:R-:W-:-:S07]  /*77c0*/  FADD.FTZ R10, R62, R11 ;  /* 0x0000000b3e0a7221 */ /* 0x008fce0000010000 */
[----:B------:R-:W1:Y:S08]  /*77d0*/  MUFU.EX2 R49, R49 ;  /* 0x0000003100317308 */ /* 0x000e700000000800 */
[----:B------:R-:W3:Y:S01]  /*77e0*/  MUFU.EX2 R66, R66 ;  /* 0x0000004200427308 */ /* 0x000ee20000000800 */
[C---:B--2---:R-:W-:Y:S01]  /*77f0*/  FADD.FTZ R11, R59.reuse, R10 ;  /* 0x0000000a3b0b7221 */ /* 0x044fe20000010000 */
[----:B------:R-:W-:-:S06]  /*7800*/  F2FP.F16.F32.PACK_AB R31, R59, R62 ;  /* 0x0000003e3b1f723e */ /* 0x000fcc00000000ff */
[----:B------:R-:W-:Y:S01]  /*7810*/  MUFU.EX2 R52, R52 ;  /* 0x0000003400347308 */ /* 0x000fe20000000800 */
[----:B-1----:R-:W-:-:S07]  /*7820*/  F2FP.F16.F32.PACK_AB R4, R49, R48 ;  /* 0x000000303104723e */ /* 0x002fce00000000ff */
[----:B------:R-:W1:Y:S01]  /*7830*/  MUFU.EX2 R103, R104 ;  /* 0x0000006800677308 */ /* 0x000e620000000800 */
[----:B---3--:R-:W-:-:S07]  /*7840*/  FADD.FTZ R10, R66, R11 ;  /* 0x0000000b420a7221 */ /* 0x008fce0000010000 */
[----:B------:R-:W-:Y:S08]  /*7850*/  MUFU.EX2 R53, R53 ;  /* 0x0000003500357308 */ /* 0x000ff00000000800 */
[----:B------:R-:W2:Y:S01]  /*7860*/  MUFU.EX2 R107, R107 ;  /* 0x0000006b006b7308 */ /* 0x000ea20000000800 */
[----:B-1----:R-:W-:-:S07]  /*7870*/  FADD.FTZ R20, R103, R10 ;  /* 0x0000000a67147221 */ /* 0x002fce0000010000 */
[----:B------:R-:W1:Y:S08]  /*7880*/  MUFU.EX2 R56, R56 ;  /* 0x0000003800387308 */ /* 0x000e700000000800 */
[----:B------:R3:W-:Y:S01]  /*7890*/  MUFU.EX2 R35, R14 ;  /* 0x0000000e00237308 */ /* 0x0007e20000000800 */
[----:B--2---:R-:W-:-:S04]  /*78a0*/  FADD.FTZ R11, R107, R20 ;  /* 0x000000146b0b7221 */ /* 0x004fc80000010000 */
[----:B------:R-:W-:-:S03]  /*78b0*/  FADD.FTZ R11, R34, R11 ;  /* 0x0000000b220b7221 */ /* 0x000fc60000010000 */
[----:B------:R-:W2:Y:S01]  /*78c0*/  MUFU.EX2 R57, R57 ;  /* 0x0000003900397308 */ /* 0x000ea20000000800 */
[----:B---3--:R-:W-:Y:S01]  /*78d0*/  FADD.FTZ R14, R48, R13 ;  /* 0x0000000d300e7221 */ /* 0x008fe20000010000 */
[----:B------:R-:W-:-:S03]  /*78e0*/  F2FP.F16.F32.PACK_AB R13, R96, R43 ;  /* 0x0000002b600d723e */ /* 0x000fc600000000ff */
[----:B------:R-:W-:Y:S01]  /*78f0*/  FADD.FTZ R15, R49, R14 ;  /* 0x0000000e310f7221 */ /* 0x000fe20000010000 */
[----:B------:R-:W-:Y:S02]  /*7900*/  F2FP.F16.F32.PACK_AB R14, R37, R36 ;  /* 0x00000024250e723e */ /* 0x000fe400000000ff */
[----:B------:R-:W3:Y:S01]  /*7910*/  MUFU.EX2 R74, R74 ;  /* 0x0000004a004a7308 */ /* 0x000ee20000000800 */
[----:B------:R-:W-:Y:S01]  /*7920*/  FADD.FTZ R28, R52, R15 ;  /* 0x0000000f341c7221 */ /* 0x000fe20000010000 */
[----:B------:R-:W-:-:S03]  /*7930*/  F2FP.F16.F32.PACK_AB R15, R51, R54 ;  /* 0x00000036330f723e */ /* 0x000fc600000000ff */
[----:B------:R-:W-:Y:S01]  /*7940*/  FADD.FTZ R29, R53, R28 ;  /* 0x0000001c351d7221 */ /* 0x000fe20000010000 */
[----:B------:R-:W-:Y:S01]  /*7950*/  F2FP.F16.F32.PACK_AB R28, R41, R40 ;  /* 0x00000028291c723e */ /* 0x000fe200000000ff */
[----:B------:R4:W-:Y:S01]  /*7960*/  STSM.16.M88.4 [R19], R12 ;  /* 0x0000000c13007844 */ /* 0x0009e20000000200 */
[----:B------:R-:W5:Y:S01]  /*7970*/  MUFU.EX2 R60, R60 ;  /* 0x0000003c003c7308 */ /* 0x000f620000000800 */
[----:B-1----:R-:W-:-:S04]  /*7980*/  FADD.FTZ R20, R56, R29 ;  /* 0x0000001d38147221 */ /* 0x002fc80000010000 */
[----:B--2---:R-:W-:-:S03]  /*7990*/  FADD.FTZ R29, R57, R20 ;  /* 0x00000014391d7221 */ /* 0x004fc60000010000 */
[----:B------:R-:W1:Y:S01]  /*79a0*/  MUFU.EX2 R61, R61 ;  /* 0x0000003d003d7308 */ /* 0x000e620000000800 */
[----:B---3--:R-:W-:-:S04]  /*79b0*/  FADD.FTZ R20, R74, R11 ;  /* 0x0000000b4a147221 */ /* 0x008fc80000010000 */
[----:B------:R-:W-:-:S03]  /*79c0*/  FADD.FTZ R11, R35, R20 ;  /* 0x00000014230b7221 */ /* 0x000fc60000010000 */
[----:B------:R-:W2:Y:S01]  /*79d0*/  MUFU.EX2 R78, R78 ;  /* 0x0000004e004e7308 */ /* 0x000ea20000000800 */
[----:B-----5:R-:W-:Y:S01]  /*79e0*/  FADD.FTZ R36, R60, R29 ;  /* 0x0000001d3c247221 */ /* 0x020fe20000010000 */
[----:B------:R-:W-:-:S05]  /*79f0*/  F2FP.F16.F32.PACK_AB R29, R55, R58 ;  /* 0x0000003a371d723e */ /* 0x000fca00000000ff */
[----:B------:R-:W-:Y:S01]  /*7a00*/  STSM.16.M88.4 [R155+0x24800], R28 ;  /* 0x0248001c9b007844 */ /* 0x000fe20000000200 */
[----:B------:R-:W4:Y:S01]  /*7a10*/  MUFU.EX2 R64, R64 ;  /* 0x0000004000407308 */ /* 0x000f220000000800 */
[----:B-1----:R-:W-:-:S07]  /*7a20*/  FADD.FTZ R5, R61, R36 ;  /* 0x000000243d057221 */ /* 0x002fce0000010000 */
[----:B------:R-:W1:Y:S01]  /*7a30*/  MUFU.EX2 R109, R109 ;  /* 0x0000006d006d7308 */ /* 0x000e620000000800 */
[----:B--2---:R-:W-:-:S07]  /*7a40*/  FADD.FTZ R6, R78, R11 ;  /* 0x0000000b4e067221 */ /* 0x004fce0000010000 */
[----:B------:R-:W2:Y:S01]  /*7a50*/  MUFU.EX2 R65, R65 ;  /* 0x0000004100417308 */ /* 0x000ea20000000800 */
[----:B----4-:R-:W-:Y:S01]  /*7a60*/  FADD.FTZ R12, R64, R5 ;  /* 0x00000005400c7221 */ /* 0x010fe20000010000 */
[----:B------:R-:W-:-:S06]  /*7a70*/  F2FP.F16.F32.PACK_AB R5, R103, R66 ;  /* 0x000000426705723e */ /* 0x000fcc00000000ff */
[----:B------:R-:W3:Y:S01]  /*7a80*/  MUFU.EX2 R82, R82 ;  /* 0x0000005200527308 */ /* 0x000ee20000000800 */
[----:B-1----:R-:W-:Y:S01]  /*7a90*/  FADD.FTZ R7, R109, R6 ;  /* 0x000000066d077221 */ /* 0x002fe20000010000 */
[----:B------:R-:W-:-:S06]  /*7aa0*/  F2FP.F16.F32.PACK_AB R6, R53, R52 ;  /* 0x000000343506723e */ /* 0x000fcc00000000ff */
[----:B------:R-:W1:Y:S01]  /*7ab0*/  MUFU.EX2 R68, R68 ;  /* 0x0000004400447308 */ /* 0x000e620000000800 */
[----:B--2---:R-:W-:-:S07]  /*7ac0*/  FADD.FTZ R11, R65, R12 ;  /* 0x0000000c410b7221 */ /* 0x004fce0000010000 */
[----:B------:R-:W2:Y:S01]  /*7ad0*/  MUFU.EX2 R67, R67 ;  /* 0x0000004300437308 */ /* 0x000ea20000000800 */
[----:B---3--:R-:W-:Y:S01]  /*7ae0*/  FADD.FTZ R12, R82, R7 ;  /* 0x00000007520c7221 */ /* 0x008fe20000010000 */
[----:B------:R-:W-:-:S05]  /*7af0*/  F2FP.F16.F32.PACK_AB R7, R34, R107 ;  /* 0x0000006b2207723e */ /* 0x000fca00000000ff */
[----:B------:R3:W-:Y:S01]  /*7b00*/  STSM.16.M88.4 [R18], R4 ;  /* 0x0000000412007844 */ /* 0x0007e20000000200 */
[----:B------:R-:W4:Y:S01]  /*7b10*/  MUFU.EX2 R69, R69 ;  /* 0x0000004500457308 */ /* 0x000f220000000800 */
[----:B-1----:R-:W-:-:S07]  /*7b20*/  FADD.FTZ R14, R68, R11 ;  /* 0x0000000b440e7221 */ /* 0x002fce0000010000 */
[----:B------:R-:W1:Y:S01]  /*7b30*/  MUFU.EX2 R86, R86 ;  /* 0x0000005600567308 */ /* 0x000e620000000800 */
[----:B--2---:R-:W-:Y:S01]  /*7b40*/  FADD.FTZ R11, R67, R12 ;  /* 0x0000000c430b7221 */ /* 0x004fe20000010000 */
[----:B------:R-:W-:Y:S02]  /*7b50*/  F2FP.F16.F32.PACK_AB R12, R57, R56 ;  /* 0x00000038390c723e */ /* 0x000fe400000000ff */
[----:B---3--:R-:W-:-:S04]  /*7b60*/  F2FP.F16.F32.PACK_AB R4, R65, R64 ;  /* 0x000000404104723e */ /* 0x008fc800000000ff */
[----:B------:R-:W2:Y:S01]  /*7b70*/  MUFU.EX2 R72, R72 ;  /* 0x0000004800487308 */ /* 0x000ea20000000800 */
[C---:B----4-:R-:W-:Y:S01]  /*7b80*/  FADD.FTZ R13, R69.reuse, R14 ;  /* 0x0000000e450d7221 */ /* 0x050fe20000010000 */
[----:B------:R-:W-:-:S06]  /*7b90*/  F2FP.F16.F32.PACK_AB R6, R69, R68 ;  /* 0x000000444506723e */ /* 0x000fcc00000000ff */
[----:B------:R-:W3:Y:S01]  /*7ba0*/  MUFU.EX2 R21, R21 ;  /* 0x0000001500157308 */ /* 0x000ee20000000800 */
[----:B-1----:R-:W-:-:S07]  /*7bb0*/  FADD.FTZ R14, R86, R11 ;  /* 0x0000000b560e7221 */ /* 0x002fce0000010000 */
[----:B------:R-:W1:Y:S01]  /*7bc0*/  MUFU.EX2 R73, R73 ;  /* 0x0000004900497308 */ /* 0x000e620000000800 */
[----:B--2---:R-:W-:Y:S01]  /*7bd0*/  FADD.FTZ R20, R72, R13 ;  /* 0x0000000d48147221 */ /* 0x004fe20000010000 */
[----:B------:R-:W-:-:S06]  /*7be0*/  F2FP.F16.F32.PACK_AB R13, R35, R74 ;  /* 0x0000004a230d723e */ /* 0x000fcc00000000ff */
[----:B------:R-:W2:Y:S01]  /*7bf0*/  MUFU.EX2 R90, R90 ;  /* 0x0000005a005a7308 */ /* 0x000ea20000000800 */
[----:B---3--:R-:W-:Y:S01]  /*7c00*/  FADD.FTZ R11, R21, R14 ;  /* 0x0000000e150b7221 */ /* 0x008fe20000010000 */
[----:B------:R-:W-:-:S06]  /*7c10*/  F2FP.F16.F32.PACK_AB R14, R61, R60 ;  /* 0x0000003c3d0e723e */ /* 0x000fcc00000000ff */
[----:B------:R-:W3:Y:S01]  /*7c20*/  MUFU.EX2 R76, R76 ;  /* 0x0000004c004c7308 */ /* 0x000ee20000000800 */
[----:B-1----:R-:W-:-:S07]  /*7c30*/  FADD.FTZ R15, R73, R20 ;  /* 0x00000014490f7221 */ /* 0x002fce0000010000 */
[----:B------:R-:W1:Y:S01]  /*7c40*/  MUFU.EX2 R71, R71 ;  /* 0x0000004700477308 */ /* 0x000e620000000800 */
[----:B--2---:R-:W-:-:S07]  /*7c50*/  FADD.FTZ R20, R90, R11 ;  /* 0x0000000b5a147221 */ /* 0x004fce0000010000 */
[----:B------:R-:W2:Y:S01]  /*7c60*/  MUFU.EX2 R77, R77 ;  /* 0x0000004d004d7308 */ /* 0x000ea20000000800 */
[----:B---3--:R-:W-:Y:S01]  /*7c70*/  FADD.FTZ R24, R76, R15 ;  /* 0x0000000f4c187221 */ /* 0x008fe20000010000 */
[----:B------:R-:W-:-:S05]  /*7c80*/  F2FP.F16.F32.PACK_AB R15, R109, R78 ;  /* 0x0000004e6d0f723e */ /* 0x000fca00000000ff */
[----:B------:R3:W-:Y:S01]  /*7c90*/  STSM.16.M88.4 [R153+0x6000], R12 ;  /* 0x0060000c99007844 */ /* 0x0007e20000000200 */
[----:B------:R-:W4:Y:S01]  /*7ca0*/  MUFU.EX2 R94, R94 ;  /* 0x0000005e005e7308 */ /* 0x000f220000000800 */
[C---:B-1----:R-:W-:Y:S01]  /*7cb0*/  FADD.FTZ R5, R71.reuse, R20 ;  /* 0x0000001447057221 */ /* 0x042fe20000010000 */
[----:B------:R-:W-:-:S06]  /*7cc0*/  F2FP.F16.F32.PACK_AB R25, R71, R90 ;  /* 0x0000005a4719723e */ /* 0x000fcc00000000ff */
[----:B------:R-:W1:Y:S01]  /*7cd0*/  MUFU.EX2 R80, R80 ;  /* 0x0000005000507308 */ /* 0x000e620000000800 */
[C---:B--2---:R-:W-:Y:S01]  /*7ce0*/  FADD.FTZ R7, R77.reuse, R24 ;  /* 0x000000184d077221 */ /* 0x044fe20000010000 */
[----:B------:R-:W-:-:S06]  /*7cf0*/  F2FP.F16.F32.PACK_AB R26, R77, R76 ;  /* 0x0000004c4d1a723e */ /* 0x000fcc00000000ff */
[----:B------:R-:W2:Y:S01]  /*7d00*/  MUFU.EX2 R75, R75 ;  /* 0x0000004b004b7308 */ /* 0x000ea20000000800 */
[----:B----4-:R-:W-:Y:S01]  /*7d10*/  FADD.FTZ R20, R94, R5 ;  /* 0x000000055e147221 */ /* 0x010fe20000010000 */
[----:B------:R-:W-:-:S06]  /*7d20*/  F2FP.F16.F32.PACK_AB R5, R67, R82 ;  /* 0x000000524305723e */ /* 0x000fcc00000000ff */
[----:B------:R-:W4:Y:S01]  /*7d30*/  MUFU.EX2 R81, R81 ;  /* 0x0000005100517308 */ /* 0x000f220000000800 */
[----:B-1----:R-:W-:Y:S01]  /*7d40*/  FADD.FTZ R24, R80, R7 ;  /* 0x0000000750187221 */ /* 0x002fe20000010000 */
[----:B------:R-:W-:-:S05]  /*7d50*/  F2FP.F16.F32.PACK_AB R7, R21, R86 ;  /* 0x000000561507723e */ /* 0x000fca00000000ff */
[----:B------:R1:W-:Y:S01]  /*7d60*/  STSM.16.M88.4 [R19+0x6000], R4 ;  /* 0x0060000413007844 */ /* 0x0003e20000000200 */
[----:B------:R-:W5:Y:S01]  /*7d70*/  MUFU.EX2 R79, R79 ;  /* 0x0000004f004f7308 */ /* 0x000f620000000800 */
[C---:B--2---:R-:W-:Y:S01]  /*7d80*/  FADD.FTZ R20, R75.reuse, R20 ;  /* 0x000000144b147221 */ /* 0x044fe20000010000 */
[----:B------:R-:W-:-:S06]  /*7d90*/  F2FP.F16.F32.PACK_AB R27, R75, R94 ;  /* 0x0000005e4b1b723e */ /* 0x000fcc00000000ff */
[----:B------:R-:W2:Y:S01]  /*7da0*/  MUFU.EX2 R84, R84 ;  /* 0x0000005400547308 */ /* 0x000ea20000000800 */
[----:B----4-:R-:W-:Y:S01]  /*7db0*/  FADD.FTZ R21, R81, R24 ;  /* 0x0000001851157221 */ /* 0x010fe20000010000 */
[----:B------:R-:W-:Y:S02]  /*7dc0*/  F2FP.F16.F32.PACK_AB R24, R73, R72 ;  /* 0x000000484918723e */ /* 0x000fe400000000ff */
[----:B---3--:R-:W-:-:S03]  /*7dd0*/  F2FP.F16.F32.PACK_AB R12, R81, R80 ;  /* 0x00000050510c723e */ /* 0x008fc600000000ff */
[----:B------:R3:W-:Y:S01]  /*7de0*/  STSM.16.M88.4 [R155+0x2a800], R24 ;  /* 0x02a800189b007844 */ /* 0x0007e20000000200 */
[----:B------:R-:W4:Y:S01]  /*7df0*/  MUFU.EX2 R10, R83 ;  /* 0x00000053000a7308 */ /* 0x000f220000000800 */
[----:B-----5:R-:W-:-:S07]  /*7e00*/  FADD.FTZ R11, R79, R20 ;  /* 0x000000144f0b7221 */ /* 0x020fce0000010000 */
[----:B------:R-:W5:Y:S01]  /*7e10*/  MUFU.EX2 R105, R105 ;  /* 0x0000006900697308 */ /* 0x000f620000000800 */
[----:B--2---:R-:W-:-:S07]  /*7e20*/  FADD.FTZ R20, R84, R21 ;  /* 0x0000001554147221 */ /* 0x004fce0000010000 */
[----:B------:R-:W2:Y:S01]  /*7e30*/  MUFU.EX2 R102, R102 ;  /* 0x0000006600667308 */ /* 0x000ea20000000800 */
[C---:B----4-:R-:W-:Y:S01]  /*7e40*/  FADD.FTZ R11, R10.reuse, R11 ;  /* 0x0000000b0a0b7221 */ /* 0x050fe20000010000 */
[----:B------:R-:W-:-:S06]  /*7e50*/  F2FP.F16.F32.PACK_AB R13, R10, R79 ;  /* 0x0000004f0a0d723e */ /* 0x000fcc00000000ff */
[----:B------:R-:W4:Y:S01]  /*7e60*/  MUFU.EX2 R87, R87 ;  /* 0x0000005700577308 */ /* 0x000f220000000800 */
[C---:B-----5:R-:W-:Y:S01]  /*7e70*/  FADD.FTZ R21, R105.reuse, R20 ;  /* 0x0000001469157221 */ /* 0x060fe20000010000 */
[----:B------:R-:W-:-:S06]  /*7e80*/  F2FP.F16.F32.PACK_AB R14, R105, R84 ;  /* 0x00000054690e723e */ /* 0x000fcc00000000ff */
[----:B------:R-:W5:Y:S01]  /*7e90*/  MUFU.EX2 R88, R88 ;  /* 0x0000005800587308 */ /* 0x000f620000000800 */
[----:B--2---:R-:W-:-:S07]  /*7ea0*/  FADD.FTZ R20, R102, R11 ;  /* 0x0000000b66147221 */ /* 0x004fce0000010000 */
[----:B------:R-:W1:Y:S01]  /*7eb0*/  MUFU.EX2 R106, R106 ;  /* 0x0000006a006a7308 */ /* 0x000e620000000800 */
[C---:B----4-:R-:W-:Y:S01]  /*7ec0*/  FADD.FTZ R11, R87.reuse, R20 ;  /* 0x00000014570b7221 */ /* 0x050fe20000010000 */
[----:B------:R-:W-:-:S05]  /*7ed0*/  F2FP.F16.F32.PACK_AB R15, R87, R102 ;  /* 0x00000066570f723e */ /* 0x000fca00000000ff */
[----:B------:R3:W-:Y:S01]  /*7ee0*/  STSM.16.M88.4 [R17], R12 ;  /* 0x0000000c11007844 */ /* 0x0007e20000000200 */
[----:B------:R-:W2:Y:S01]  /*7ef0*/  MUFU.EX2 R89, R89 ;  /* 0x0000005900597308 */ /* 0x000ea20000000800 */
[----:B-----5:R-:W-:-:S07]  /*7f00*/  FADD.FTZ R28, R88, R21 ;  /* 0x00000015581c7221 */ /* 0x020fce0000010000 */
[----:B------:R-:W4:Y:S01]  /*7f10*/  MUFU.EX2 R91, R91 ;  /* 0x0000005b005b7308 */ /* 0x000f220000000800 */
[----:B-1----:R-:W-:-:S07]  /*7f20*/  FADD.FTZ R4, R106, R11 ;  /* 0x0000000b6a047221 */ /* 0x002fce0000010000 */
[----:B------:R-:W1:Y:S01]  /*7f30*/  MUFU.EX2 R92, R92 ;  /* 0x0000005c005c7308 */ /* 0x000e620000000800 */
[C---:B--2---:R-:W-:Y:S01]  /*7f40*/  FADD.FTZ R5, R89.reuse, R28 ;  /* 0x0000001c59057221 */ /* 0x044fe20000010000 */
[----:B------:R-:W-:-:S06]  /*7f50*/  F2FP.F16.F32.PACK_AB R28, R89, R88 ;  /* 0x00000058591c723e */ /* 0x000fcc00000000ff */
        /* <DEDUP_REMOVED lines=9> */
[----:B------:R-:W-:-:S03]  /*7ff0*/  F2FP.F16.F32.PACK_AB R30, R93, R92 ;  /* 0x0000005c5d1e723e */ /* 0x000fc600000000ff */
[----:B------:R-:W-:-:S03]  /*8000*/  FADD.FTZ R6, R32, R5 ;  /* 0x0000000520067221 */ /* 0x000fc60000010000 */
[----:B------:R-:W4:Y:S01]  /*8010*/  MUFU.EX2 R99, R99 ;  /* 0x0000006300637308 */ /* 0x000f220000000800 */
[C---:B-1----:R-:W-:Y:S01]  /*8020*/  FADD.FTZ R4, R31.reuse, R4 ;  /* 0x000000041f047221 */ /* 0x042fe20000010000 */
[----:B------:R-:W-:-:S05]  /*8030*/  F2FP.F16.F32.PACK_AB R31, R31, R33 ;  /* 0x000000211f1f723e */ /* 0x000fca00000000ff */
[----:B------:R3:W-:Y:S01]  /*8040*/  STSM.16.M88.4 [R153+0xc000], R28 ;  /* 0x00c0001c99007844 */ /* 0x0007e20000000200 */
[----:B------:R-:W1:Y:S01]  /*8050*/  MUFU.EX2 R97, R97 ;  /* 0x0000006100617308 */ /* 0x000e620000000800 */
[----:B--2---:R-:W-:-:S07]  /*8060*/  FADD.FTZ R4, R35, R4 ;  /* 0x0000000423047221 */ /* 0x004fce0000010000 */
[----:B------:R-:W2:Y:S01]  /*8070*/  MUFU.EX2 R100, R100 ;  /* 0x0000006400647308 */ /* 0x000ea20000000800 */
[C---:B----4-:R-:W-:Y:S01]  /*8080*/  F2FP.F16.F32.PACK_AB R33, R99.reuse, R35 ;  /* 0x000000236321723e */ /* 0x050fe200000000ff */
[----:B------:R-:W-:-:S06]  /*8090*/  FADD.FTZ R4, R99, R4 ;  /* 0x0000000463047221 */ /* 0x000fcc0000010000 */
[----:B------:R-:W4:Y:S01]  /*80a0*/  MUFU.EX2 R63, R63 ;  /* 0x0000003f003f7308 */ /* 0x000f220000000800 */
[C---:B-1----:R-:W-:Y:S01]  /*80b0*/  F2FP.F16.F32.PACK_AB R32, R97.reuse, R32 ;  /* 0x000000206120723e */ /* 0x042fe200000000ff */
[----:B------:R-:W-:-:S06]  /*80c0*/  FADD.FTZ R5, R97, R6 ;  /* 0x0000000661057221 */ /* 0x000fcc0000010000 */
[----:B------:R-:W1:Y:S01]  /*80d0*/  MUFU.EX2 R7, R118 ;  /* 0x0000007600077308 */ /* 0x000e620000000800 */
[----:B--2---:R-:W-:-:S07]  /*80e0*/  FADD.FTZ R6, R100, R5 ;  /* 0x0000000564067221 */ /* 0x004fce0000010000 */
[----:B------:R-:W2:Y:S01]  /*80f0*/  MUFU.EX2 R101, R101 ;  /* 0x0000006500657308 */ /* 0x000ea20000000800 */
[C---:B----4-:R-:W-:Y:S01]  /*8100*/  F2FP.F16.F32.PACK_AB R34, R63.reuse, R100 ;  /* 0x000000643f22723e */ /* 0x050fe200000000ff */
[----:B------:R-:W-:Y:S01]  /*8110*/  FADD.FTZ R6, R63, R6 ;  /* 0x000000063f067221 */ /* 0x000fe20000010000 */
[----:B-1----:R-:W-:Y:S01]  /*8120*/  FADD.FTZ R4, R7, R4 ;  /* 0x0000000407047221 */ /* 0x002fe20000010000 */
[----:B--2---:R-:W-:-:S03]  /*8130*/  F2FP.F16.F32.PACK_AB R35, R101, R7 ;  /* 0x000000076523723e */ /* 0x004fc600000000ff */
[----:B------:R-:W-:Y:S01]  /*8140*/  FADD.FTZ R5, R101, R4 ;  /* 0x0000000465057221 */ /* 0x000fe20000010000 */
[----:B------:R-:W-:Y:S01]  /*8150*/  IMAD.MOV.U32 R7, RZ, RZ, R98 ;  /* 0x000000ffff077224 */ /* 0x000fe200078e0062 */
[----:B------:R-:W-:Y:S01]  /*8160*/  MOV R4, R50 ;  /* 0x0000003200047202 */ /* 0x000fe20000000f00 */
        /* <DEDUP_REMOVED lines=9> */
.L_x_10486:
[----:B------:R-:W-:Y:S06]  /*8200*/  BAR.ARV 0x8, 0x1a0 ;  /* 0x0206800000007b1d */ /* 0x000fec0000002000 */
[----:B------:R-:W-:Y:S05]  /*8210*/  @!P0 BRA `(.L_x_10496) ;  /* 0x0000000000048947 */ /* 0x000fea0003800000 */
[----:B------:R-:W-:Y:S01]  /*8220*/  BPT.TRAP 0x1 ;  /* 0x000000040000795c */ /* 0x000fe20000300000 */
.L_x_10496:
[----:B------:R-:W-:Y:S01]  /*8230*/  ULEA UR12, UR36, UR40, 0x3 ;  /* 0x00000028240c7291 */ /* 0x000fe2000f8e183f */
[----:B------:R-:W-:-:S05]  /*8240*/  IMAD.U32 R3, RZ, RZ, UR37 ;  /* 0x00000025ff037e24 */ /* 0x000fca000f8e00ff */
[----:B------:R-:W-:-:S04]  /*8250*/  SHF.L.U32 R3, R3, 0x1f, RZ ;  /* 0x0000001f03037819 */ /* 0x000fc800000006ff */
[----:B------:R1:W4:Y:S01]  /*8260*/  SYNCS.PHASECHK.TRANS64.TRYWAIT P2, [UR12+0x30850], R3 ;  /* 0x03085003ff0075a7 */ /* 0x000322000804014c */
[----:B------:R-:W-:Y:S05]  /*8270*/  @!P0 BRA `(.L_x_10497) ;  /* 0x0000000000048947 */ /* 0x000fea0003800000 */
[----:B------:R-:W-:Y:S01]  /*8280*/  BPT.TRAP 0x1 ;  /* 0x000000040000795c */ /* 0x000fe20000300000 */
.L_x_10497:
[----:B----4-:R-:W-:Y:S05]  /*8290*/  @P2 BRA `(.L_x_10498) ;  /* 0x0000000000082947 */ /* 0x010fea0003800000 */
[----:B------:R-:W4:Y:S02]  /*82a0*/  SYNCS.PHASECHK.TRANS64.TRYWAIT P0, [UR12+0x30850], R3 ;  /* 0x03085003ff0075a7 */ /* 0x000f24000800014c */
[----:B----4-:R-:W-:Y:S05]  /*82b0*/  @!P0 BRA `(.L_x_10499) ;  /* 0x0000003400e08947 */ /* 0x010fea0003800000 */
.L_x_10498:
[----:B------:R-:W-:Y:S01]  /*82c0*/  R2UR UR4, R0 ;  /* 0x00000000000472ca */ /* 0x000fe200000e0000 */
[----:B------:R-:W-:Y:S01]  /*82d0*/  UIADD3 UR5, UR40, 0x400, URZ ;  /* 0x0000040028057890 */ /* 0x000fe2000fffe03f */
[----:B------:R-:W5:Y:S01]  /*82e0*/  LDL.64 R20, [R1+0x10] ;  /* 0x0000100001147983 */ /* 0x000f620000100a00 */
[----:B------:R-:W-:Y:S01]  /*82f0*/  WARPGROUP.ARRIVE ;  /* 0x00000000000079c5 */ /* 0x000fe20000000000 */
[----:B------:R-:W-:Y:S01]  /*8300*/  UMOV UR7, 0x40000040 ;  /* 0x4000004000077882 */ /* 0x000fe20000000000 */
[----:B------:R-:W-:Y:S01]  /*8310*/  USHF.R.U32.HI UR5, URZ, 0x4, UR5 ;  /* 0x000000043f057899 */ /* 0x000fe20008011605 */
[----:B----4-:R-:W4:Y:S01]  /*8320*/  SHFL.BFLY PT, R4, R5, 0x2, 0x1f ;  /* 0x0c401f0005047f89 */ /* 0x010f2200000e0000 */
[----:B------:R-:W-:Y:S01]  /*8330*/  UMOV UR11, 0x40000040 ;  /* 0x40000040000b7882 */ /* 0x000fe20000000000 */
[----:B------:R-:W-:Y:S01]  /*8340*/  UMOV UR9, 0x40000040 ;  /* 0x4000004000097882 */ /* 0x000fe20000000000 */
[----:B------:R-:W-:Y:S01]  /*8350*/  ULOP3.LUT UR5, UR5, 0x3fff, URZ, 0xc0, !UPT ;  /* 0x00003fff05057892 */ /* 0x000fe2000f8ec03f */
[----:B-1----:R-:W1:Y:S01]  /*8360*/  SHFL.BFLY PT, R3, R6, 0x2, 0x1f ;  /* 0x0c401f0006037f89 */ /* 0x002e6200000e0000 */
[----:B------:R-:W-:Y:S01]  /*8370*/  UIADD3 UR42, -UR41, URZ, URZ ;  /* 0x0000003f292a7290 */ /* 0x000fe2000fffe13f */
[C---:B------:R-:W-:Y:S01]  /*8380*/  IADD3 R47, R2.reuse, -0x80, RZ ;  /* 0xffffff80022f7810 */ /* 0x040fe20007ffe0ff */
[----:B------:R-:W-:Y:S01]  /*8390*/  UIADD3 UR4, UR4, 0x1e800, URZ ;  /* 0x0001e80004047890 */ /* 0x000fe2000fffe03f */
[----:B------:R-:W-:Y:S01]  /*83a0*/  VIADD R48, R2, 0xffffff80 ;  /* 0xffffff8002307836 */ /* 0x000fe20000000000 */
[----:B------:R-:W-:Y:S01]  /*83b0*/  UIMAD UR6, UR36, 0x600, UR5 ;  /* 0x00000600240678a4 */ /* 0x000fe2000f8e0205 */
[----:B------:R-:W-:Y:S01]  /*83c0*/  SHF.R.S32.HI R47, RZ, 0x1f, R47 ;  /* 0x0000001fff2f7819 */ /* 0x000fe2000001142f */
[----:B------:R-:W-:Y:S01]  /*83d0*/  USHF.R.U32.HI UR4, URZ, 0x4, UR4 ;  /* 0x000000043f047899 */ /* 0x000fe20008011604 */
[----:B------:R-:W-:Y:S01]  /*83e0*/  UMOV UR5, 0x40000040 ;  /* 0x4000004000057882 */ /* 0x000fe20000000000 */
[----:B------:R-:W-:Y:S01]  /*83f0*/  UIADD3 UR10, UR6, 0x80, URZ ;  /* 0x00000080060a7890 */ /* 0x000fe2000fffe03f */
[----:B------:R-:W-:Y:S01]  /*8400*/  LEA.HI R47, R47, R48, RZ, 0x5 ;  /* 0x000000302f2f7211 */ /* 0x000fe200078f28ff */
[----:B------:R-:W-:-:S02]  /*8410*/  ULOP3.LUT UR4, UR4, 0x3fff, URZ, 0xc0, !UPT ;  /* 0x00003fff04047892 */ /* 0x000fc4000f8ec03f */
[----:B------:R-:W-:Y:S01]  /*8420*/  UIADD3 UR43, -UR44, URZ, URZ ;  /* 0x0000003f2c2b7290 */ /* 0x000fe2000fffe13f */
[----:B------:R-:W-:Y:S01]  /*8430*/  SHF.R.S32.HI R47, RZ, 0x5, R47 ;  /* 0x00000005ff2f7819 */ /* 0x000fe2000001142f */
[----:B------:R-:W-:-:S04]  /*8440*/  ULOP3.LUT UR4, UR4, 0x10000, URZ, 0xfc, !UPT ;  /* 0x0001000004047892 */ /* 0x000fc8000f8efc3f */
[----:B------:R-:W-:Y:S01]  /*8450*/  UIADD3 UR8, UR4, 0x2, URZ ;  /* 0x0000000204087890 */ /* 0x000fe2000fffe03f */
[----:B----4-:R-:W-:Y:S01]  /*8460*/  FADD.FTZ R7, R4, R5 ;  /* 0x0000000504077221 */ /* 0x010fe20000010000 */
[----:B-1----:R-:W-:-:S03]  /*8470*/  FADD.FTZ R3, R3, R6 ;  /* 0x0000000603037221 */ /* 0x002fc60000010000 */
[----:B------:R-:W-:Y:S01]  /*8480*/  HGMMA.64x64x16.F32 R120, gdesc[UR4].tnspB, R120, gsb0 ;  /* 0x40e00000047879f0 */ /* 0x000fe20008000878 */
[----:B------:R-:W-:Y:S01]  /*8490*/  UMOV UR7, 0x40000040 ;  /* 0x4000004000077882 */ /* 0x000fe20000000000 */
[----:B------:R-:W-:Y:S01]  /*84a0*/  UMOV UR5, 0x40000040 ;  /* 0x4000004000057882 */ /* 0x000fe20000000000 */
[----:B--23--:R-:W1:Y:S04]  /*84b0*/  SHFL.BFLY PT, R12, R7, 0x1, 0x1f ;  /* 0x0c201f00070c7f89 */ /* 0x00ce6800000e0000 */
[----:B------:R-:W2:Y:S01]  /*84c0*/  SHFL.BFLY PT, R0, R3, 0x1, 0x1f ;  /* 0x0c201f0003007f89 */ /* 0x000ea200000e0000 */
[----:B-1----:R-:W-:Y:S01]  /*84d0*/  FADD.FTZ R14, R7, R12 ;  /* 0x0000000c070e7221 */ /* 0x002fe20000010000 */
[----:B------:R-:W-:Y:S02]  /*84e0*/  IMAD.U32 R12, RZ, RZ, UR12 ;  /* 0x0000000cff0c7e24 */ /* 0x000fe4000f8e00ff */
[----:B--2---:R-:W-:Y:S01]  /*84f0*/  FADD.FTZ R13, R3, R0 ;  /* 0x00000000030d7221 */ /* 0x004fe20000010000 */
[----:B------:R-:W-:-:S02]  /*8500*/  IMAD.MOV.U32 R0, RZ, RZ, RZ ;  /* 0x000000ffff007224 */ /* 0x000fc400078e00ff */
[----:B------:R-:W-:Y:S02]  /*8510*/  @!P1 VIADD R12, R12, 0x30860 ;  /* 0x000308600c0c9836 */ /* 0x000fe40000000000 */
[----:B------:R-:W-:-:S03]  /*8520*/  FSETP.NE.FTZ.AND P2, PT, R13, RZ, PT ;  /* 0x000000ff0d00720b */ /* 0x000fc60003f55000 */
[----:B------:R-:W-:-:S10]  /*8530*/  @!P1 PRMT R12, RZ, 0x654, R12 ;  /* 0x00000654ff0c9816 */ /* 0x000fd4000000000c */
[----:B------:R-:W-:Y:S01]  /*8540*/  @P2 MUFU.RCP R0, R13 ;  /* 0x0000000d00002308 */ /* 0x000fe20000001000 */
[----:B------:R-:W-:Y:S02]  /*8550*/  WARPGROUP.DEPBAR.LE gsb0, 0x0 ;  /* 0x00008000000079c5 */ /* 0x000fe40000010000 */
[----:B------:R-:W-:-:S06]  /*8560*/  WARPGROUP.ARRIVE ;  /* 0x00000000000079c5 */ /* 0x000fcc0000000000 */
[----:B------:R-:W-:Y:S01]  /*8570*/  HGMMA.64x64x16.F32 R120, gdesc[UR8].tnspB, R120, gsb0 ;  /* 0x40e00000087879f0 */ /* 0x000fe20008000878 */
[----:B------:R-:W-:Y:S02]  /*8580*/  UIADD3 UR10, UR6, 0x100, URZ ;  /* 0x00000100060a7890 */ /* 0x000fe4000fffe03f */
[----:B------:R-:W-:Y:S01]  /*8590*/  UIADD3 UR8, UR4, 0x4, URZ ;  /* 0x0000000404087890 */ /* 0x000fe2000fffe03f */
[----:B------:R-:W-:Y:S01]  /*85a0*/  UMOV UR11, 0x40000040 ;  /* 0x40000040000b7882 */ /* 0x000fe20000000000 */
[----:B------:R-:W-:Y:S01]  /*85b0*/  UMOV UR9, 0x40000040 ;  /* 0x4000004000097882 */ /* 0x000fe20000000000 */
        /* <DEDUP_REMOVED lines=14> */
[C---:B-----5:R-:W-:Y:S02]  /*86a0*/  IADD3 R9, P4, R20.reuse, 0x20, RZ ;  /* 0x0000002014097810 */ /* 0x060fe40007f9e0ff */
[----:B------:R-:W-:Y:S02]  /*86b0*/  IADD3 R5, P0, R20, 0x60, RZ ;  /* 0x0000006014057810 */ /* 0x000fe40007f1e0ff */
[----:B------:R-:W-:-:S02]  /*86c0*/  LOP3.LUT R8, R9, 0x380, RZ, 0xc0, !PT ;  /* 0x0000038009087812 */ /* 0x000fc400078ec0ff */
[----:B------:R-:W-:Y:S02]  /*86d0*/  LOP3.LUT R4, R5, 0x380, RZ, 0xc0, !PT ;  /* 0x0000038005047812 */ /* 0x000fe400078ec0ff */
[----:B------:R-:W-:Y:S02]  /*86e0*/  SHF.R.U64 R8, R8, 0x3, RZ ;  /* 0x0000000308087819 */ /* 0x000fe400000012ff */
[----:B------:R-:W-:Y:S02]  /*86f0*/  IADD3 R3, P3, R20, 0x40, RZ ;  /* 0x0000004014037810 */ /* 0x000fe40007f7e0ff */
[----:B------:R-:W-:Y:S01]  /*8700*/  LOP3.LUT R8, R8, R9, RZ, 0x3c, !PT ;  /* 0x0000000908087212 */ /* 0x000fe200078e3cff */
[--C-:B------:R-:W-:Y:S01]  /*8710*/  IMAD.X R9, RZ, RZ, R21.reuse, P4 ;  /* 0x000000ffff097224 */ /* 0x100fe200020e0615 */
[----:B------:R-:W-:Y:S01]  /*8720*/  LOP3.LUT R10, R20, 0x380, RZ, 0xc0, !PT ;  /* 0x00000380140a7812 */ /* 0x000fe200078ec0ff */
[----:B------:R-:W-:Y:S01]  /*8730*/  IMAD.X R7, RZ, RZ, R21, P3 ;  /* 0x000000ffff077224 */ /* 0x000fe200018e0615 */
[----:B------:R-:W-:-:S02]  /*8740*/  SHF.R.U64 R4, R4, 0x3, RZ ;  /* 0x0000000304047819 */ /* 0x000fc400000012ff */
[----:B------:R-:W-:Y:S02]  /*8750*/  FSETP.NE.FTZ.AND P4, PT, R14, RZ, PT ;  /* 0x000000ff0e00720b */ /* 0x000fe40003f95000 */
[----:B------:R-:W-:Y:S02]  /*8760*/  LOP3.LUT R6, R3, 0x380, RZ, 0xc0, !PT ;  /* 0x0000038003067812 */ /* 0x000fe400078ec0ff */
[----:B------:R-:W-:Y:S02]  /*8770*/  SHF.R.U64 R10, R10, 0x3, RZ ;  /* 0x000000030a0a7819 */ /* 0x000fe400000012ff */
[----:B------:R-:W-:Y:S02]  /*8780*/  LOP3.LUT R4, R4, R5, RZ, 0x3c, !PT ;  /* 0x0000000504047212 */ /* 0x000fe400078e3cff */
[----:B------:R-:W-:Y:S02]  /*8790*/  IADD3.X R5, RZ, R21, RZ, P0, !PT ;  /* 0x00000015ff057210 */ /* 0x000fe400007fe4ff */
[----:B------:R-:W-:-:S02]  /*87a0*/  SHF.R.U64 R6, R6, 0x3, RZ ;  /* 0x0000000306067819 */ /* 0x000fc400000012ff */
[----:B------:R-:W-:Y:S02]  /*87b0*/  MOV R11, R21 ;  /* 0x00000015000b7202 */ /* 0x000fe40000000f00 */
[----:B------:R-:W-:Y:S02]  /*87c0*/  LOP3.LUT R10, R10, R20, RZ, 0x3c, !PT ;  /* 0x000000140a0a7212 */ /* 0x000fe400078e3cff */
[----:B------:R-:W-:Y:S02]  /*87d0*/  MOV R38, R4 ;  /* 0x0000000400267202 */ /* 0x000fe40000000f00 */
[----:B------:R-:W-:Y:S01]  /*87e0*/  LOP3.LUT R6, R6, R3, RZ, 0x3c, !PT ;  /* 0x0000000306067212 */ /* 0x000fe200078e3cff */
[----:B------:R-:W1:Y:S01]  /*87f0*/  LDC.64 R4, c[0x0][0xb78] ;  /* 0x0002de00ff047b82 */ /* 0x000e620000000a00 */
[----:B------:R-:W-:Y:S01]  /*8800*/  MOV R43, R10 ;  /* 0x0000000a002b7202 */ /* 0x000fe20000000f00 */
[----:B------:R-:W-:Y:S01]  /*8810*/  IMAD.MOV.U32 R10, RZ, RZ, RZ ;  /* 0x000000ffff0a7224 */ /* 0x000fe200078e00ff */
[----:B------:R-:W2:Y:S01]  /*8820*/  @P4 MUFU.LG2 R11, R14 ;  /* 0x0000000e000b4308 */ /* 0x000ea20000000c00 */
[----:B------:R-:W-:Y:S01]  /*8830*/  MOV R40, R6 ;  /* 0x0000000600287202 */ /* 0x000fe20000000f00 */
[----:B------:R-:W-:Y:S01]  /*8840*/  @P2 FMUL.FTZ R7, R39, 0.69314718246459960938 ;  /* 0x3f31721827072820 */ /* 0x000fe20000410000 */
[----:B------:R-:W-:-:S02]  /*8850*/  MOV R42, R8 ;  /* 0x00000008002a7202 */ /* 0x000fc40000000f00 */
[----:B------:R-:W-:Y:S02]  /*8860*/  LOP3.LUT P0, RZ, R157, 0x3, RZ, 0xc0, !PT ;  /* 0x000000039dff7812 */ /* 0x000fe4000780c0ff */
[----:B------:R-:W-:Y:S01]  /*8870*/  MOV R21, 0xff800000 ;  /* 0xff80000000157802 */ /* 0x000fe20000000f00 */
[----:B------:R-:W3:Y:S08]  /*8880*/  @P2 MUFU.LG2 R6, R13 ;  /* 0x0000000d00062308 */ /* 0x000ef00000000c00 */
[----:B------:R4:W5:Y:S01]  /*8890*/  @P4 MUFU.RCP R10, R14 ;  /* 0x0000000e000a4308 */ /* 0x0009620000001000 */
[----:B--2---:R-:W-:Y:S01]  /*88a0*/  @P4 FMUL.FTZ R11, R11, 0.69314718246459960938 ;  /* 0x3f3172180b0b4820 */ /* 0x004fe20000410000 */
[----:B------:R-:W-:-:S02]  /*88b0*/  WARPGROUP.DEPBAR.LE gsb0, 0x0 ;  /* 0x00008000000079c5 */ /* 0x000fc40000010000 */
[----:B------:R-:W-:Y:S01]  /*88c0*/  WARPGROUP.ARRIVE ;  /* 0x00000000000079c5 */ /* 0x000fe20000000000 */
[----:B----4-:R-:W-:Y:S01]  /*88d0*/  @P4 FMUL.FTZ R14, R39, 0.69314718246459960938 ;  /* 0x3f317218270e4820 */ /* 0x010fe20000410000 */
[----:B---3--:R-:W-:-:S04]  /*88e0*/  @P2 FMUL.FTZ R6, R6, 0.69314718246459960938 ;  /* 0x3f31721806062820 */ /* 0x008fc80000410000 */
[----:B------:R-:W-:Y:S01]  /*88f0*/  HGMMA.64x64x16.F32 R120, gdesc[UR8].tnspB, R120, gsb0 ;  /* 0x40e00000087879f0 */ /* 0x000fe20008000878 */
[----:B------:R-:W-:Y:S01]  /*8900*/  UIADD3 UR10, UR6, 0x280, URZ ;  /* 0x00000280060a7890 */ /* 0x000fe2000fffe03f */
[----:B------:R-:W-:Y:S01]  /*8910*/  @P4 FFMA.FTZ R21, R14, R98, R11 ;  /* 0x000000620e154223 */ /* 0x000fe2000001000b */
        /* <DEDUP_REMOVED lines=42> */
[----:B------:R-:W-:Y:S01]  /*8bc0*/  HGMMA.64x64x16.F32 R120, gdesc[UR8].tnspB, R120, gsb0 ;  /* 0x40e00000087879f0 */ /* 0x000fe20008000878 */
[----:B------:R-:W-:Y:S02]  /*8bd0*/  ULDC.64 UR8, c[0x0][0xb70] ;  /* 0x0002dc0000087ab9 */ /* 0x000fe40000000a00 */
[----:B------:R-:W-:Y:S02]  /*8be0*/  WARPGROUP.DEPBAR.LE gsb0, 0x0 ;  /* 0x00008000000079c5 */ /* 0x000fe40000010000 */
[----:B------:R-:W-:-:S06]  /*8bf0*/  WARPGROUP.ARRIVE ;  /* 0x00000000000079c5 */ /* 0x000fcc0000000000 */
[----:B------:R-:W-:Y:S01]  /*8c00*/  HGMMA.64x64x16.F32 R120, gdesc[UR4].tnspB, R120, gsb0 ;  /* 0x40e00000047879f0 */ /* 0x000fe20008000878 */
[----:B------:R-:W-:Y:S01]  /*8c10*/  ULDC UR4, c[0x0][0xda8] ;  /* 0x00036a0000047ab9 */ /* 0x000fe20000000800 */
[----:B------:R-:W-:Y:S01]  /*8c20*/  ULDC UR7, c[0x0][0xa88] ;  /* 0x0002a20000077ab9 */ /* 0x000fe20000000800 */
[----:B------:R-:W-:-:S03]  /*8c30*/  UIMAD UR42, UR4, UR42, UR46 ;  /* 0x0000002a042a72a4 */ /* 0x000fc6000f8e022e */
[----:B------:R-:W-:Y:S01]  /*8c40*/  ULDC UR4, c[0x0][0xdb4] ;  /* 0x00036d0000047ab9 */ /* 0x000fe20000000800 */
[----:B------:R-:W-:Y:S02]  /*8c50*/  UIMAD UR42, UR42, 0xc0, URZ ;  /* 0x000000c02a2a78a4 */ /* 0x000fe4000f8e023f */
[----:B------:R-:W-:-:S04]  /*8c60*/  UIMAD UR43, UR4, UR43, UR41 ;  /* 0x0000002b042b72a4 */ /* 0x000fc8000f8e0229 */
[----:B------:R-:W-:Y:S01]  /*8c70*/  USHF.R.S32.HI UR4, URZ, 0x1f, UR43 ;  /* 0x0000001f3f047899 */ /* 0x000fe2000801142b */
[----:B------:R-:W-:-:S03]  /*8c80*/  VIADD R29, R152, UR42 ;  /* 0x0000002a981d7c36 */ /* 0x000fc60008000000 */
[----:B------:R-:W-:Y:S02]  /*8c90*/  UIMAD UR6, UR4, UR8, URZ ;  /* 0x00000008040672a4 */ /* 0x000fe4000f8e023f */
[----:B------:R-:W-:Y:S01]  /*8ca0*/  UIMAD.WIDE.U32 UR4, UR43, UR8, URZ ;  /* 0x000000082b0472a5 */ /* 0x000fe2000f8e003f */
[----:B------:R-:W-:Y:S01]  /*8cb0*/  IADD3 R3, R29, 0x8, RZ ;  /* 0x000000081d037810 */ /* 0x000fe20007ffe0ff */
[----:B------:R-:W-:Y:S01]  /*8cc0*/  UIMAD UR6, UR43, UR9, UR6 ;  /* 0x000000092b0672a4 */ /* 0x000fe2000f8e0206 */
[----:B------:R-:W-:Y:S02]  /*8cd0*/  SHF.R.S32.HI R45, RZ, 0x1f, R29 ;  /* 0x0000001fff2d7819 */ /* 0x000fe4000001141d */
[----:B------:R-:W-:Y:S01]  /*8ce0*/  ISETP.GE.OR P3, PT, R3, UR7, P0 ;  /* 0x0000000703007c0c */ /* 0x000fe20008766670 */
[----:B------:R-:W-:Y:S01]  /*8cf0*/  IMAD.U32 R8, RZ, RZ, UR4 ;  /* 0x00000004ff087e24 */ /* 0x000fe2000f8e00ff */
[----:B------:R-:W-:Y:S01]  /*8d00*/  USHF.R.S32.HI UR4, URZ, 0x1f, UR44 ;  /* 0x0000001f3f047899 */ /* 0x000fe2000801142c */
[----:B------:R-:W-:Y:S01]  /*8d10*/  MOV R9, UR5 ;  /* 0x0000000500097c02 */ /* 0x000fe20008000f00 */
[----:B------:R-:W-:Y:S01]  /*8d20*/  UIADD3 UR6, UR5, UR6, URZ ;  /* 0x0000000605067290 */ /* 0x000fe2000fffe03f */
[----:B------:R-:W-:-:S02]  /*8d30*/  IMAD.MOV.U32 R3, RZ, RZ, -0x800000 ;  /* 0xff800000ff037424 */ /* 0x000fc400078e00ff */
[----:B------:R-:W-:Y:S01]  /*8d40*/  @P2 FFMA.FTZ R3, R7, R50, R6 ;  /* 0x0000003207032223 */ /* 0x000fe20000010006 */
[----:B------:R-:W-:Y:S01]  /*8d50*/  ISETP.GE.OR P0, PT, R29, UR7, P0 ;  /* 0x000000071d007c0c */ /* 0x000fe20008706670 */
[C---:B-1----:R-:W-:Y:S01]  /*8d60*/  IMAD R14, R4.reuse, UR4, RZ ;  /* 0x00000004040e7c24 */ /* 0x042fe2000f8e02ff */
[----:B------:R-:W-:Y:S01]  /*8d70*/  ULDC.64 UR4, c[0x0][0xb40] ;  /* 0x0002d00000047ab9 */ /* 0x000fe20000000a00 */
[----:B------:R-:W-:Y:S02]  /*8d80*/  IMAD.U32 R9, RZ, RZ, UR6 ;  /* 0x00000006ff097e24 */ /* 0x000fe4000f8e00ff */
[----:B------:R-:W-:Y:S02]  /*8d90*/  IMAD R46, R5, UR44, R14 ;  /* 0x0000002c052e7c24 */ /* 0x000fe4000f8e020e */
[----:B------:R-:W-:Y:S01]  /*8da0*/  IMAD.WIDE.U32 R8, R4, UR44, R8 ;  /* 0x0000002c04087c25 */ /* 0x000fe2000f8e0008 */
        /* <DEDUP_REMOVED lines=18> */
[-C--:B-----5:R-:W-:Y:S01]  /*8ed0*/  FMUL.FTZ R5, R123, R10.reuse ;  /* 0x0000000a7b057220 */ /* 0x0a0fe20000410000 */
[-C--:B------:R-:W-:Y:S01]  /*8ee0*/  FMUL.FTZ R0, R122, R10.reuse ;  /* 0x0000000a7a007220 */ /* 0x080fe20000410000 */
[-C--:B------:R-:W-:Y:S01]  /*8ef0*/  FMUL.FTZ R13, R127, R10.reuse ;  /* 0x0000000a7f0d7220 */ /* 0x080fe20000410000 */
        /* <DEDUP_REMOVED lines=8> */
[----:B------:R-:W-:Y:S01]  /*8f80*/  BAR.SYNC.DEFER_BLOCKING 0x1, 0x180 ;  /* 0x0046000000007b1d */ /* 0x000fe20000010000 */
[----:B------:R-:W-:Y:S01]  /*8f90*/  IADD3 R44, P1, R29, R8, RZ ;  /* 0x000000081d2c7210 */ /* 0x000fe20007f3e0ff */
        /* <DEDUP_REMOVED lines=9> */
[----:B------:R-:W-:-:S02]  /*9030*/  IADD3.X R45, R45, R9, R46, P1, !PT ;  /* 0x000000092d2d7210 */ /* 0x000fc40000ffe42e */
[----:B------:R-:W-:Y:S02]  /*9040*/  F2FP.F16.F32.PACK_AB R9, R0, R11 ;  /* 0x0000000b0009723e */ /* 0x000fe400000000ff */
[----:B------:R-:W-:Y:S01]  /*9050*/  F2FP.F16.F32.PACK_AB R11, R12, R13 ;  /* 0x0000000d0c0b723e */ /* 0x000fe200000000ff */
[----:B------:R-:W1:Y:S01]  /*9060*/  SHFL.IDX PT, R0, R47, RZ, 0x1f ;  /* 0x00001fff2f007589 */ /* 0x000e6200000e0000 */
[----:B------:R-:W-:Y:S02]  /*9070*/  F2FP.F16.F32.PACK_AB R8, R15, R20 ;  /* 0x000000140f08723e */ /* 0x000fe400000000ff */
[----:B------:R-:W-:Y:S02]  /*9080*/  F2FP.F16.F32.PACK_AB R10, R22, R25 ;  /* 0x00000019160a723e */ /* 0x000fe400000000ff */
[----:B------:R-:W-:Y:S02]  /*9090*/  F2FP.F16.F32.PACK_AB R13, R14, R29 ;  /* 0x0000001d0e0d723e */ /* 0x000fe400000000ff */
[----:B------:R-:W-:Y:S01]  /*90a0*/  F2FP.F16.F32.PACK_AB R12, R24, R27 ;  /* 0x0000001b180c723e */ /* 0x000fe200000000ff */
[----:B------:R2:W-:Y:S01]  /*90b0*/  STSM.16.M88.4 [R43], R4 ;  /* 0x000000042b007844 */ /* 0x0005e20000000200 */
[----:B------:R-:W-:-:S02]  /*90c0*/  F2FP.F16.F32.PACK_AB R14, R26, R31 ;  /* 0x0000001f1a0e723e */ /* 0x000fc400000000ff */
[----:B------:R-:W-:Y:S01]  /*90d0*/  F2FP.F16.F32.PACK_AB R15, R28, R33 ;  /* 0x000000211c0f723e */ /* 0x000fe200000000ff */
[----:B------:R3:W-:Y:S01]  /*90e0*/  STSM.16.M88.4 [R42], R8 ;  /* 0x000000082a007844 */ /* 0x0007e20000000200 */
[----:B------:R-:W-:Y:S02]  /*90f0*/  F2FP.F16.F32.PACK_AB R24, R30, R35 ;  /* 0x000000231e18723e */ /* 0x000fe400000000ff */
[----:B------:R-:W-:Y:S01]  /*9100*/  F2FP.F16.F32.PACK_AB R25, R32, R37 ;  /* 0x000000252019723e */ /* 0x000fe200000000ff */
[----:B------:R3:W-:Y:S01]  /*9110*/  STSM.16.M88.4 [R40], R12 ;  /* 0x0000000c28007844 */ /* 0x0007e20000000200 */
[----:B------:R-:W-:Y:S02]  /*9120*/  F2FP.F16.F32.PACK_AB R26, R34, R39 ;  /* 0x00000027221a723e */ /* 0x000fe400000000ff */
[----:B------:R-:W-:-:S05]  /*9130*/  F2FP.F16.F32.PACK_AB R27, R36, R41 ;  /* 0x00000029241b723e */ /* 0x000fca00000000ff */
[----:B------:R3:W-:Y:S01]  /*9140*/  STSM.16.M88.4 [R38], R24 ;  /* 0x0000001826007844 */ /* 0x0007e20000000200 */
[C---:B--2---:R-:W-:Y:S01]  /*9150*/  LEA R4, P1, R44.reuse, UR4, 0x2 ;  /* 0x000000042c047c11 */ /* 0x044fe2000f8210ff */
[----:B------:R-:W-:Y:S01]  /*9160*/  ULDC UR4, c[0x0][0xc] ;  /* 0x0000030000047ab9 */ /* 0x000fe20000000800 */
[----:B------:R-:W-:Y:S01]  /*9170*/  @!PT LDS RZ, [RZ] ;  /* 0x00000000fffff984 */ /* 0x000fe20000000800 */
[----:B------:R-:W-:Y:S01]  /*9180*/  @!PT LDS RZ, [RZ] ;  /* 0x00000000fffff984 */ /* 0x000fe20000000800 */
[----:B------:R-:W-:Y:S01]  /*9190*/  @!PT LDS RZ, [RZ] ;  /* 0x00000000fffff984 */ /* 0x000fe20000000800 */
[----:B------:R2:W-:Y:S06]  /*91a0*/  MEMBAR.ALL.CTA ;  /* 0x0000000000007992 */ /* 0x0005ec0000008000 */
[----:B--2---:R-:W2:Y:S01]  /*91b0*/  FENCE.VIEW.ASYNC.S ;  /* 0x00000000000073c6 */ /* 0x004ea20000000000 */
[----:B------:R-:W-:Y:S01]  /*91c0*/  LEA.HI.X R5, R44, UR5, R45, 0x2, P1 ;  /* 0x000000052c057c11 */ /* 0x000fe200088f142d */
[----:B------:R-:W-:Y:S01]  /*91d0*/  UIADD3 UR46, UR4, UR46, URZ ;  /* 0x0000002e042e7290 */ /* 0x000fe2000fffe03f */
[----:B--2---:R-:W-:Y:S06]  /*91e0*/  BAR.ARV 0x1, 0x1a0 ;  /* 0x0046800000007b1d */ /* 0x004fec0000002000 */
        /* <DEDUP_REMOVED lines=8> */
[----:B------:R-:W-:Y:S01]  /*9270*/  UIADD3 UR4, UP0, UR48, 0x9f0, URZ ;  /* 0x000009f030047890 */ /* 0x000fe2000ff1e03f */
[----:B------:R-:W-:Y:S01]  /*9280*/  UMOV UR41, URZ ;  /* 0x0000003f00297c82 */ /* 0x000fe20008000000 */
[----:B------:R-:W-:Y:S02]  /*9290*/  UMOV UR45, URZ ;  /* 0x0000003f002d7c82 */ /* 0x000fe40008000000 */
[----:B------:R-:W-:Y:S02]  /*92a0*/  UIADD3.X UR5, URZ, UR49, URZ, UP0, !UPT ;  /* 0x000000313f057290 */ /* 0x000fe400087fe43f */
[----:B------:R-:W-:-:S04]  /*92b0*/  UIADD3 UR6, UR40, 0x30820, URZ ;  /* 0x0003082028067890 */ /* 0x000fc8000fffe03f */
[----:B------:R-:W-:-:S03]  /*92c0*/  UPRMT UR6, URZ, 0x654, UR6 ;  /* 0x000006543f067896 */ /* 0x000fc60008000006 */
[----:B------:R1:W-:Y:S01]  /*92d0*/  UTMASTG.5D [UR40], [UR4] ;  /* 0x00000028040073b5 */ /* 0x0003e20008020000 */
[----:B------:R0:W-:Y:S01]  /*92e0*/  UTMACMDFLUSH ;  /* 0x00000000000079b7 */ /* 0x0001e20000000000 */
[----:B------:R-:W-:-:S04]  /*92f0*/  DEPBAR.LE SB0, 0x0 ;  /* 0x000080000000791a */ /* 0x000fc80000000000 */
[----:B-1----:R-:W-:Y:S03]  /*9300*/  SYNCS.ARRIVE.TRANS64.RED.A1T0 RZ, [UR6], RZ ;  /* 0x000000ffffff79a7 */ /* 0x002fe60008100406 */
.L_x_10501:
[----:B------:R-:W-:Y:S05]  /*9310*/  BSYNC B0 ;  /* 0x0000000000007941 */ /* 0x000fea0003800000 */
.L_x_10500:
[----:B------:R-:W1:Y:S01]  /*9320*/  LDC R0, c[0x0][0xda4] ;  /* 0x00036900ff007b82 */ /* 0x000e620000000800 */
        /* <DEDUP_REMOVED lines=9> */
.L_x_10478:
        /* <DEDUP_REMOVED lines=13> */
[----:B------:R-:W-:Y:S01]  /*9490*/  LOP3.LUT R28, R2, 0x1f, RZ, 0xc0, !PT ;  /* 0x0000001f021c7812 */ /* 0x000fe200078ec0ff */
[----:B------:R-:W-:Y:S01]  /*94a0*/  IMAD.U32 R29, RZ, RZ, UR4 ;  /* 0x00000004ff1d7e24 */ /* 0x000fe2000f8e00ff */
[----:B------:R-:W-:Y:S01]  /*94b0*/  MOV R22, RZ ;  /* 0x000000ff00167202 */ /* 0x000fe20000000f00 */
[----:B------:R-:W-:Y:S01]  /*94c0*/  IMAD.MOV.U32 R19, RZ, RZ, 0x1 ;  /* 0x00000001ff137424 */ /* 0x000fe200078e00ff */
[----:B------:R-:W-:Y:S01]  /*94d0*/  ULDC.64 UR40, c[0x0][0x198] ;  /* 0x0000660000287ab9 */ /* 0x000fe20000000a00 */
[----:B------:R-:W-:Y:S01]  /*94e0*/  IMAD.MOV.U32 R27, RZ, RZ, RZ ;  /* 0x000000ffff1b7224 */ /* 0x000fe200078e00ff */
[----:B------:R-:W-:-:S06]  /*94f0*/  ULDC UR36, c[0x0][0xc] ;  /* 0x0000030000247ab9 */ /* 0x000fcc0000000800 */
.L_x_10545:
[----:B-1----:R-:W1:Y:S01]  /*9500*/  LDC R0, c[0x0][0xda8] ;  /* 0x00036a00ff007b82 */ /* 0x002e620000000800 */
[----:B--2---:R-:W2:Y:S01]  /*9510*/  S2R R6, SR_CgaCtaId ;  /* 0x0000000000067919 */ /* 0x004ea20000008800 */
[----:B------:R-:W-:Y:S05]  /*9520*/  YIELD ;  /* 0x0000000000007946 */ /* 0x000fea0003800000 */
[----:B------:R-:W-:Y:S01]  /*9530*/  ULDC.64 UR4, c[0x0][0x3f8] ;  /* 0x0000fe0000047ab9 */ /* 0x000fe20000000a00 */
[----:B------:R-:W3:Y:S01]  /*9540*/  LDC R4, c[0x0][0xdb4] ;  /* 0x00036d00ff047b82 */ /* 0x000ee20000000800 */
[----:B------:R-:W-:Y:S01]  /*9550*/  UISETP.NE.U32.AND UP0, UPT, UR4, URZ, UPT ;  /* 0x0000003f0400728c */ /* 0x000fe2000bf05070 */
[----:B------:R-:W-:-:S02]  /*9560*/  MOV R7, R29 ;  /* 0x0000001d00077202 */ /* 0x000fc40000000f00 */
[----:B------:R-:W-:Y:S01]  /*9570*/  MOV R25, 0x400 ;  /* 0x0000040000197802 */ /* 0x000fe20000000f00 */
[----:B------:R-:W-:Y:S01]  /*9580*/  UISETP.NE.AND.EX UP0, UPT, UR5, URZ, UPT, UP0 ;  /* 0x0000003f0500728c */ /* 0x000fe2000bf05300 */
[----:B------:R-:W-:Y:S02]  /*9590*/  ULDC UR4, c[0x0][0x404] ;  /* 0x0001010000047ab9 */ /* 0x000fe40000000800 */
[----:B------:R-:W4:Y:S01]  /*95a0*/  LDC R26, c[0x0][0x2e0] ;  /* 0x0000b800ff1a7b82 */ /* 0x000f220000000800 */
        /* <DEDUP_REMOVED lines=11> */
[----:B------:R-:W-:Y:S01]  /*9660*/  IMAD.MOV.U32 R24, RZ, RZ, R7 ;  /* 0x000000ffff187224 */ /* 0x000fe200078e0007 */
[----:B------:R1:W-:Y:S01]  /*9670*/  STL [R1+0x8], R7 ;  /* 0x0000080701007387 */ /* 0x0003e20000100800 */
[----:B------:R-:W-:-:S04]  /*9680*/  IMAD.HI R0, R0, 0x2aaaaaab, RZ ;  /* 0x2aaaaaab00007827 */ /* 0x000fc800078e02ff */
[----:B---3--:R-:W-:-:S05]  /*9690*/  @P1 IMAD.HI.U32 R2, R7, R2, RZ ;  /* 0x0000000207021227 */ /* 0x008fca00078e00ff */
[----:B------:R-:W-:Y:S02]  /*96a0*/  @P1 SHF.R.U32.HI R24, RZ, R3, R2 ;  /* 0x00000003ff181219 */ /* 0x000fe40000011602 */
[----:B------:R-:W-:Y:S02]  /*96b0*/  IADD3 R2, R25, 0x12400, RZ ;  /* 0x0001240019027810 */ /* 0x000fe40007ffe0ff */
[----:B------:R-:W-:Y:S01]  /*96c0*/  SHF.R.U32.HI R3, RZ, 0x1f, R0 ;  /* 0x0000001fff037819 */ /* 0x000fe20000011600 */
[----:B------:R-:W-:Y:S01]  /*96d0*/  IMAD.MOV R23, RZ, RZ, -R24 ;  /* 0x000000ffff177224 */ /* 0x000fe200078e0a18 */
[----:B------:R-:W-:Y:S02]  /*96e0*/  LOP3.LUT P0, RZ, R2, 0x3ff, RZ, 0xc0, !PT ;  /* 0x000003ff02ff7812 */ /* 0x000fe4000780c0ff */
[----:B------:R-:W-:Y:S01]  /*96f0*/  LEA.HI.SX32 R2, R0, R3, 0x1b ;  /* 0x0000000300027211 */ /* 0x000fe200078fdaff */
[----:B------:R-:W-:-:S10]  /*9700*/  IMAD R23, R4, R23, R7 ;  /* 0x0000001704177224 */ /* 0x000fd400078e0207 */
        /* <DEDUP_REMOVED lines=17> */
.L_x_10504:
        /* <DEDUP_REMOVED lines=19> */
.L_x_10506:
        /* <DEDUP_REMOVED lines=16> */
.L_x_10505:
[----:B------:R-:W2:Y:S01]  /*9a50*/  LDL.LU R20, [R1+0x8] ;  /* 0x0000080001147983 */ /* 0x000ea20000300800 */
[----:B------:R-:W-:Y:S01]  /*9a60*/  ULDC.64 UR4, c[0x0][0x9f8] ;  /* 0x00027e0000047ab9 */ /* 0x000fe20000000a00 */
[----:B------:R-:W1:Y:S01]  /*9a70*/  LDC R3, c[0x0][0x428] ;  /* 0x00010a00ff037b82 */ /* 0x000e620000000800 */
[----:B------:R-:W-:Y:S01]  /*9a80*/  ISETP.NE.U32.AND P0, PT, RZ, UR4, PT ;  /* 0x00000004ff007c0c */ /* 0x000fe2000bf05070 */
[----:B------:R-:W-:Y:S01]  /*9a90*/  ULDC UR4, c[0x0][0xda8] ;  /* 0x00036a0000047ab9 */ /* 0x000fe20000000800 */
[----:B------:R-:W-:Y:S02]  /*9aa0*/  MOV R0, R24 ;  /* 0x0000001800007202 */ /* 0x000fe40000000f00 */
[----:B------:R-:W-:-:S13]  /*9ab0*/  ISETP.NE.AND.EX P0, PT, RZ, UR5, PT, P0 ;  /* 0x00000005ff007c0c */ /* 0x000fda000bf05300 */
[----:B------:R-:W3:Y:S02]  /*9ac0*/  @P0 LDC.64 R4, c[0x0][0x9f8] ;  /* 0x00027e00ff040b82 */ /* 0x000ee40000000a00 */
[----:B---3--:R-:W-:-:S05]  /*9ad0*/  @P0 IMAD.WIDE R4, R24, 0x4, R4 ;  /* 0x0000000418040825 */ /* 0x008fca00078e0204 */
        /* <DEDUP_REMOVED lines=8> */
[----:B------:R-:W4:Y:S03]  /*9b60*/  @P0 LDC R7, c[0x0][0x430] ;  /* 0x00010c00ff070b82 */ /* 0x000f260000000800 */
[----:B------:R-:W-:-:S03]  /*9b70*/  @!UP1 UIADD3.X UR9, URZ, UR41, URZ, UP0, !UPT ;  /* 0x000000293f099290 */ /* 0x000fc600087fe43f */
[----:B------:R-:W-:Y:S01]  /*9b80*/  VOTEU.ALL UP0, P1 ;  /* 0x00000000003f7886 */ /* 0x000fe20000800000 */
[----:B-1----:R-:W-:-:S05]  /*9b90*/  @P0 IMAD.HI.U32 R6, R23, R6, RZ ;  /* 0x0000000617060227 */ /* 0x002fca00078e00ff */
[----:B----4-:R-:W-:Y:S01]  /*9ba0*/  @P0 SHF.R.U32.HI R3, RZ, R7, R6 ;  /* 0x00000007ff030219 */ /* 0x010fe20000011606 */
[----:B--2---:R-:W-:-:S04]  /*9bb0*/  IMAD.MOV R10, RZ, RZ, -R20 ;  /* 0x000000ffff0a7224 */ /* 0x004fc800078e0a14 */
[----:B------:R-:W-:-:S04]  /*9bc0*/  IMAD R10, R10, UR4, R29 ;  /* 0x000000040a0a7c24 */ /* 0x000fc8000f8e021d */
[----:B---3--:R-:W-:-:S07]  /*9bd0*/  IMAD R10, R10, 0xc0, RZ ;  /* 0x000000c00a0a7824 */ /* 0x008fce00078e02ff */
.L_x_10507:
        /* <DEDUP_REMOVED lines=16> */
.L_x_10561:
[----:B------:R-:W-:Y:S01]  /*9ce0*/  UMOV UR4, 0xffffffff ;  /* 0xffffffff00047882 */ /* 0x000fe20000000000 */
[----:B------:R-:W-:Y:S02]  /*9cf0*/  SHF.R.S32.HI R8, RZ, 0x1f, R0 ;  /* 0x0000001fff087819 */ /* 0x000fe40000011400 */
[----:B------:R-:W-:Y:S01]  /*9d00*/  IADD3 R13, R2, -0x1, RZ ;  /* 0xffffffff020d7810 */ /* 0x000fe20007ffe0ff */
[----:B------:R-:W-:Y:S06]  /*9d10*/  BRA.DIV UR4, `(.L_x_10509) ;  /* 0x0000001e04887947 */ /* 0x000fec000b800000 */
[----:B------:R-:W-:-:S13]  /*9d20*/  ELECT P6, URZ, PT ;  /* 0x00000000003f782f */ /* 0x000fda00038c0000 */
.L_x_10564:
[----:B------:R-:W-:Y:S05]  /*9d30*/  @!P6 BRA `(.L_x_10510) ;  /* 0x0000000000c4e947 */ /* 0x000fea0003800000 */
[----:B------:R1:W-:Y:S01]  /*9d40*/  STL [R1], R13 ;  /* 0x0000000d01007387 */ /* 0x0003e20000100800 */
[----:B------:R-:W-:Y:S01]  /*9d50*/  IMAD.MOV.U32 R9, RZ, RZ, R0 ;  /* 0x000000ffff097224 */ /* 0x000fe200078e0000 */
[----:B------:R-:W-:Y:S06]  /*9d60*/  @!P0 BRA `(.L_x_10511) ;  /* 0x0000000000488947 */ /* 0x000fec0003800000 */
[----:B------:R-:W2:Y:S01]  /*9d70*/  LDC R12, c[0x0][0x41c] ;  /* 0x00010700ff0c7b82 */ /* 0x000ea20000000800 */
[----:B------:R-:W-:Y:S01]  /*9d80*/  IMAD.MOV.U32 R20, RZ, RZ, R13 ;  /* 0x000000ffff147224 */ /* 0x000fe200078e000d */
[----:B------:R-:W-:Y:S01]  /*9d90*/  ULDC.64 UR4, c[0x0][0x408] ;  /* 0x0001020000047ab9 */ /* 0x000fe20000000a00 */
[----:B--2---:R-:W-:-:S13]  /*9da0*/  ISETP.NE.AND P1, PT, R12, 0x1, PT ;  /* 0x000000010c00780c */ /* 0x004fda0003f25270 */
[----:B------:R-:W2:Y:S02]  /*9db0*/  @P1 LDC.64 R6, c[0x0][0x420] ;  /* 0x00010800ff061b82 */ /* 0x000ea40000000a00 */
[----:B--2---:R-:W-:-:S05]  /*9dc0*/  @P1 IMAD.HI.U32 R6, R13, R6, RZ ;  /* 0x000000060d061227 */ /* 0x004fca00078e00ff */
[----:B------:R-:W-:Y:S01]  /*9dd0*/  @P1 SHF.R.U32.HI R20, RZ, R7, R6 ;  /* 0x00000007ff141219 */ /* 0x000fe20000011606 */
[----:B------:R-:W-:-:S03]  /*9de0*/  IMAD R7, R8, UR4, RZ ;  /* 0x0000000408077c24 */ /* 0x000fc6000f8e02ff */
[--C-:B------:R-:W-:Y:S01]  /*9df0*/  SHF.R.S32.HI R21, RZ, 0x1f, R20.reuse ;  /* 0x0000001fff157819 */ /* 0x100fe20000011414 */
[C---:B------:R-:W-:Y:S02]  /*9e00*/  IMAD R7, R0.reuse, UR5, R7 ;  /* 0x0000000500077c24 */ /* 0x040fe4000f8e0207 */
[----:B------:R-:W-:-:S05]  /*9e10*/  IMAD.WIDE.U32 R14, R0, UR4, R20 ;  /* 0x00000004000e7c25 */ /* 0x000fca000f8e0014 */
[----:B------:R-:W-:Y:S02]  /*9e20*/  IADD3 R7, R15, R7, RZ ;  /* 0x000000070f077210 */ /* 0x000fe40007ffe0ff */
[----:B------:R-:W-:Y:S01]  /*9e30*/  LEA R6, P1, R14, R4, 0x2 ;  /* 0x000000040e067211 */ /* 0x000fe200078210ff */
[----:B------:R-:W-:-:S03]  /*9e40*/  IMAD.MOV R11, RZ, RZ, -R20 ;  /* 0x000000ffff0b7224 */ /* 0x000fc600078e0a14 */
[----:B------:R-:W-:-:S05]  /*9e50*/  LEA.HI.X R7, R14, R5, R7, 0x2, P1 ;  /* 0x000000050e077211 */ /* 0x000fca00008f1407 */
[----:B------:R2:W5:Y:S02]  /*9e60*/  LDG.E R9, desc[UR38][R6.64] ;  /* 0x0000002606097981 */ /* 0x000564000c1e1900 */
[----:B--2---:R-:W-:-:S05]  /*9e70*/  IMAD R6, R12, R11, R13 ;  /* 0x0000000b0c067224 */ /* 0x004fca00078e020d */
[----:B------:R2:W-:Y:S02]  /*9e80*/  STL [R1], R6 ;  /* 0x0000000601007387 */ /* 0x0005e40000100800 */
.L_x_10511:
[----:B------:R-:W-:Y:S01]  /*9e90*/  IMAD R7, R22, 0x8, R25 ;  /* 0x0000000816077824 */ /* 0x000fe200078e0219 */
[----:B--2---:R-:W-:Y:S02]  /*9ea0*/  SHF.L.U32 R6, R19, 0x1f, RZ ;  /* 0x0000001f13067819 */ /* 0x004fe400000006ff */
[----:B------:R-:W-:Y:S02]  /*9eb0*/  ISETP.NE.AND P2, PT, R18, RZ, PT ;  /* 0x000000ff1200720c */ /* 0x000fe40003f45270 */
[----:B------:R-:W2:Y:S02]  /*9ec0*/  SYNCS.PHASECHK.TRANS64.TRYWAIT P1, [R7+URZ+0x30840], R6 ;  /* 0x03084006070075a7 */ /* 0x000ea4000802017f */
[----:B--2---:R-:W-:Y:S09]  /*9ed0*/  @!P1 BRA `(.L_x_10512) ;  /* 0x0000001c00389947 */ /* 0x004ff20003800000 */
.L_x_10565:
[----:B------:R-:W-:Y:S05]  /*9ee0*/  @P2 BRA `(.L_x_10513) ;  /* 0x0000000000142947 */ /* 0x000fea0003800000 */
[----:B------:R-:W-:Y:S02]  /*9ef0*/  ISETP.NE.AND P1, PT, R28, RZ, PT ;  /* 0x000000ff1c00720c */ /* 0x000fe40003f25270 */
[----:B--2---:R-:W-:-:S04]  /*9f00*/  MOV R6, 0x6000 ;  /* 0x0000600000067802 */ /* 0x004fc80000000f00 */
[----:B------:R3:W-:Y:S07]  /*9f10*/  SYNCS.ARRIVE.TRANS64 RZ, [R7+URZ+0x30830], R6 ;  /* 0x0308300607ff79a7 */ /* 0x0007ee000800003f */
[----:B------:R-:W-:Y:S05]  /*9f20*/  @!P1 BRA `(.L_x_10513) ;  /* 0x0000000000049947 */ /* 0x000fea0003800000 */
[----:B------:R-:W-:Y:S01]  /*9f30*/  BPT.TRAP 0x1 ;  /* 0x000000040000795c */ /* 0x000fe20000300000 */
.L_x_10513:
[----:B------:R-:W4:Y:S01]  /*9f40*/  LDL R11, [R1] ;  /* 0x00000000010b7983 */ /* 0x000f220000100800 */
[----:B--23--:R-:W-:Y:S01]  /*9f50*/  IMAD R6, R22, 0x6000, R25 ;  /* 0x0000600016067824 */ /* 0x00cfe200078e0219 */
[----:B------:R-:W-:Y:S01]  /*9f60*/  R2UR UR9, R7 ;  /* 0x00000000070972ca */ /* 0x000fe200000e0000 */
[----:B------:R-:W-:Y:S01]  /*9f70*/  UIADD3 UR4, UP0, UR40, 0x370, URZ ;  /* 0x0000037028047890 */ /* 0x000fe2000ff1e03f */
[----:B------:R-:W-:Y:S01]  /*9f80*/  R2UR UR12, R3 ;  /* 0x00000000030c72ca */ /* 0x000fe200000e0000 */
[----:B------:R-:W-:Y:S01]  /*9f90*/  UMOV UR6, 0x0 ;  /* 0x0000000000067882 */ /* 0x000fe20000000000 */
[----:B------:R-:W-:Y:S01]  /*9fa0*/  R2UR UR8, R6 ;  /* 0x00000000060872ca */ /* 0x000fe200000e0000 */
[----:B------:R-:W-:Y:S01]  /*9fb0*/  UIADD3.X UR5, URZ, UR41, URZ, UP0, !UPT ;  /* 0x000000293f057290 */ /* 0x000fe200087fe43f */
[----:B-----5:R-:W-:Y:S01]  /*9fc0*/  R2UR UR13, R9 ;  /* 0x00000000090d72ca */ /* 0x020fe200000e0000 */
[----:B------:R-:W-:Y:S01]  /*9fd0*/  UMOV UR7, 0x14f00000 ;  /* 0x14f0000000077882 */ /* 0x000fe20000000000 */
[----:B------:R-:W-:-:S05]  /*9fe0*/  UMOV UR10, URZ ;  /* 0x0000003f000a7c82 */ /* 0x000fca0008000000 */
[----:B------:R-:W-:-:S04]  /*9ff0*/  UIADD3 UR9, UR9, 0x30830, URZ ;  /* 0x0003083009097890 */ /* 0x000fc8000fffe03f */
[----:B------:R-:W-:Y:S01]  /*a000*/  UIADD3 UR8, UR8, 0x12400, URZ ;  /* 0x0001240008087890 */ /* 0x000fe2000fffe03f */
[----:B----4-:R-:W-:-:S13]  /*a010*/  R2UR UR11, R11 ;  /* 0x000000000b0b72ca */ /* 0x010fda00000e0000 */
[----:B------:R-:W-:-:S09]  /*a020*/  UIMAD UR11, UR11, 0xc0, URZ ;  /* 0x000000c00b0b78a4 */ /* 0x000fd2000f8e023f */
[----:B------:R2:W-:Y:S02]  /*a030*/  UTMALDG.4D [UR8], [UR4], desc[UR6] ;  /* 0x00000608040075b4 */ /* 0x0005e40008019000 */
[----:B--2---:R-:W-:Y:S01]  /*a040*/  NOP ;  /* 0x0000000000007918 */ /* 0x004fe20000000000 */
.L_x_10510:
[----:B------:R-:W-:Y:S05]  /*a050*/  WARPSYNC.ALL ;  /* 0x0000000000007948 */ /* 0x000fea0003800000 */
[----:B------:R-:W-:Y:S01]  /*a060*/  BAR.SYNC.DEFER_BLOCKING 0x8, 0x1a0 ;  /* 0x0206800000007b1d */ /* 0x000fe20000010000 */
[----:B------:R-:W-:Y:S02]  /*a070*/  ELECT P1, URZ, PT ;  /* 0x00000000003f782f */ /* 0x000fe40003820000 */
[----:B------:R-:W-:Y:S01]  /*a080*/  R2UR UR9, R25 ;  /* 0x00000000190972ca */ /* 0x000fe200000e0000 */
[----:B------:R-:W-:-:S10]  /*a090*/  UIADD3 UR4, UP0, UR40, 0x270, URZ ;  /* 0x0000027028047890 */ /* 0x000fd4000ff1e03f */
[----:B------:R-:W-:Y:S02]  /*a0a0*/  @P1 R2UR UR13, R24 ;  /* 0x00000000180d12ca */ /* 0x000fe400000e0000 */
[----:B------:R-:W-:Y:S01]  /*a0b0*/  @P1 R2UR UR12, R23 ;  /* 0x00000000170c12ca */ /* 0x000fe200000e0000 */
[----:B------:R-:W-:Y:S01]  /*a0c0*/  UIADD3.X UR5, URZ, UR41, URZ, UP0, !UPT ;  /* 0x000000293f057290 */ /* 0x000fe200087fe43f */
[----:B------:R-:W-:Y:S01]  /*a0d0*/  @P1 R2UR UR11, R10 ;  /* 0x000000000a0b12ca */ /* 0x000fe200000e0000 */
[----:B------:R-:W-:Y:S01]  /*a0e0*/  UMOV UR6, 0x0 ;  /* 0x0000000000067882 */ /* 0x000fe20000000000 */
[----:B------:R-:W-:Y:S01]  /*a0f0*/  UMOV UR7, 0x12f00000 ;  /* 0x12f0000000077882 */ /* 0x000fe20000000000 */
[----:B------:R-:W-:Y:S01]  /*a100*/  UMOV UR10, URZ ;  /* 0x0000003f000a7c82 */ /* 0x000fe20008000000 */
[----:B------:R-:W-:Y:S01]  /*a110*/  BSSY B0, `(.L_x_10514) ;  /* 0x000000b000007945 */ /* 0x000fe20003800000 */
[----:B------:R-:W-:Y:S01]  /*a120*/  ISETP.GE.AND P2, PT, R26, 0xc1, PT ;  /* 0x000000c11a00780c */ /* 0x000fe20003f46270 */
[----:B------:R-:W-:Y:S01]  /*a130*/  @P1 IMAD.MOV.U32 R6, RZ, RZ, 0x6000 ;  /* 0x00006000ff061424 */ /* 0x000fe200078e00ff */
[----:B------:R-:W-:-:S02]  /*a140*/  UIADD3 UR8, UR9, 0xc400, URZ ;  /* 0x0000c40009087890 */ /* 0x000fc4000fffe03f */
[----:B------:R-:W-:Y:S01]  /*a150*/  UIADD3 UR9, UR9, 0x30800, URZ ;  /* 0x0003080009097890 */ /* 0x000fe2000fffe03f */
[----:B------:R2:W-:Y:S08]  /*a160*/  @P1 SYNCS.ARRIVE.TRANS64 RZ, [R25+URZ+0x30800], R6 ;  /* 0x0308000619ff19a7 */ /* 0x0005f0000800003f */
[----:B------:R3:W-:Y:S01]  /*a170*/  UTMALDG.4D [UR8], [UR4], desc[UR6] ;  /* 0x00000608040075b4 */ /* 0x0007e20008019000 */
[----:B--2---:R-:W-:-:S04]  /*a180*/  LOP3.LUT R6, R27, 0x1, RZ, 0xc, !PT ;  /* 0x000000011b067812 */ /* 0x004fc800078e0cff */
[----:B------:R-:W-:-:S04]  /*a190*/  SHF.L.U32 R6, R6, 0x1f, RZ ;  /* 0x0000001f06067819 */ /* 0x000fc800000006ff */
[----:B------:R-:W2:Y:S02]  /*a1a0*/  SYNCS.PHASECHK.TRANS64.TRYWAIT P1, [R25+URZ+0x30820], R6 ;  /* 0x03082006190075a7 */ /* 0x000ea4000802017f */
[----:B--23--:R-:W-:Y:S05]  /*a1b0*/  @!P1 BRA `(.L_x_10515) ;  /* 0x0000001800949947 */ /* 0x00cfea0003800000 */
.L_x_10566:
[----:B------:R-:W-:Y:S05]  /*a1c0*/  BSYNC B0 ;  /* 0x0000000000007941 */ /* 0x000fea0003800000 */
.L_x_10514:
[----:B------:R-:W-:Y:S05]  /*a1d0*/  @!P2 BRA `(.L_x_10516) ;  /* 0x000000100050a947 */ /* 0x000fea0003800000 */
[----:B------:R-:W-:Y:S01]  /*a1e0*/  IMAD.MOV R15, RZ, RZ, -R2 ;  /* 0x000000ffff0f7224 */ /* 0x000fe200078e0a02 */
[----:B--2---:R-:W-:Y:S01]  /*a1f0*/  MOV R6, 0x1 ;  /* 0x0000000100067802 */ /* 0x004fe20000000f00 */
[----:B------:R-:W-:-:S03]  /*a200*/  VIADD R11, R2, 0xfffffffe ;  /* 0xfffffffe020b7836 */ /* 0x000fc60000000000 */
[----:B------:R-:W-:-:S05]  /*a210*/  VIADDMNMX R15, R15, R6, 0xffffffff, !PT ;  /* 0xffffffff0f0f7446 */ /* 0x000fca0007800106 */
        /* <DEDUP_REMOVED lines=13> */
[----:B------:R-:W2:Y:S01]  /*a2f0*/  LDC R20, c[0x0][0x41c] ;  /* 0x00010700ff147b82 */ /* 0x000ea20000000800 */
[----:B------:R-:W-:Y:S02]  /*a300*/  ULDC.64 UR4, c[0x0][0x408] ;  /* 0x0001020000047ab9 */ /* 0x000fe40000000a00 */
[----:B------:R-:W-:-:S04]  /*a310*/  IMAD R21, R8, UR4, RZ ;  /* 0x0000000408157c24 */ /* 0x000fc8000f8e02ff */
[----:B------:R-:W-:Y:S01]  /*a320*/  IMAD R21, R0, UR5, R21 ;  /* 0x0000000500157c24 */ /* 0x000fe2000f8e0215 */
[----:B--2---:R-:W-:-:S13]  /*a330*/  ISETP.NE.AND P1, PT, R20, 0x1, PT ;  /* 0x000000011400780c */ /* 0x004fda0003f25270 */
[----:B------:R-:W2:Y:S02]  /*a340*/  @P1 LDC.64 R6, c[0x0][0x420] ;  /* 0x00010800ff061b82 */ /* 0x000ea40000000a00 */
[----:B--2---:R-:W-:-:S04]  /*a350*/  @P1 IMAD.HI.U32 R14, R11, R6, RZ ;  /* 0x000000060b0e1227 */ /* 0x004fc800078e00ff */
[----:B------:R-:W-:Y:S01]  /*a360*/  IMAD.MOV.U32 R6, RZ, RZ, R11 ;  /* 0x000000ffff067224 */ /* 0x000fe200078e000b */
[----:B------:R-:W-:-:S04]  /*a370*/  @P1 SHF.R.U32.HI R6, RZ, R7, R14 ;  /* 0x00000007ff061219 */ /* 0x000fc8000001160e */
[--C-:B------:R-:W-:Y:S02]  /*a380*/  SHF.R.S32.HI R7, RZ, 0x1f, R6.reuse ;  /* 0x0000001fff077819 */ /* 0x100fe40000011406 */
[----:B------:R-:W-:Y:S01]  /*a390*/  IADD3 R14, -R6, RZ, RZ ;  /* 0x000000ff060e7210 */ /* 0x000fe20007ffe1ff */
[----:B------:R-:W-:-:S04]  /*a3a0*/  IMAD.WIDE.U32 R6, R0, UR4, R6 ;  /* 0x0000000400067c25 */ /* 0x000fc8000f8e0006 */
[----:B------:R-:W-:Y:S01]  /*a3b0*/  IMAD.IADD R7, R21, 0x1, R7 ;  /* 0x0000000115077824 */ /* 0x000fe200078e0207 */
[----:B------:R-:W-:Y:S01]  /*a3c0*/  LEA R4, P1, R6, R4, 0x2 ;  /* 0x0000000406047211 */ /* 0x000fe200078210ff */
[----:B------:R-:W-:-:S03]  /*a3d0*/  IMAD R11, R20, R14, R11 ;  /* 0x0000000e140b7224 */ /* 0x000fc600078e020b */
[----:B------:R-:W-:-:S05]  /*a3e0*/  LEA.HI.X R5, R6, R5, R7, 0x2, P1 ;  /* 0x0000000506057211 */ /* 0x000fca00008f1407 */
[----:B------:R2:W5:Y:S04]  /*a3f0*/  LDG.E R6, desc[UR38][R4.64] ;  /* 0x0000002604067981 */ /* 0x000568000c1e1900 */
.L_x_10520:
[----:B--2---:R-:W-:Y:S01]  /*a400*/  IMAD R5, R10, 0x8, R25 ;  /* 0x000000080a057824 */ /* 0x004fe200078e0219 */
[----:B------:R-:W-:Y:S02]  /*a410*/  SHF.L.U32 R4, R12, 0x1f, RZ ;  /* 0x0000001f0c047819 */ /* 0x000fe400000006ff */
[----:B------:R-:W-:Y:S02]  /*a420*/  ISETP.NE.AND P1, PT, R18, RZ, PT ;  /* 0x000000ff1200720c */ /* 0x000fe40003f25270 */
[----:B------:R-:W2:Y:S02]  /*a430*/  SYNCS.PHASECHK.TRANS64.TRYWAIT P2, [R5+URZ+0x30840], R4 ;  /* 0x03084004050075a7 */ /* 0x000ea4000804017f */
[----:B--2---:R-:W-:Y:S09]  /*a440*/  @!P2 BRA `(.L_x_10521) ;  /* 0x000000180004a947 */ /* 0x004ff20003800000 */
.L_x_10567:
[----:B------:R-:W-:Y:S05]  /*a450*/  @P1 BRA `(.L_x_10522) ;  /* 0x0000000000141947 */ /* 0x000fea0003800000 */
[----:B------:R-:W-:Y:S02]  /*a460*/  ISETP.NE.AND P2, PT, R28, RZ, PT ;  /* 0x000000ff1c00720c */ /* 0x000fe40003f45270 */
[----:B--2---:R-:W-:-:S04]  /*a470*/  MOV R4, 0x6000 ;  /* 0x0000600000047802 */ /* 0x004fc80000000f00 */
[----:B------:R3:W-:Y:S07]  /*a480*/  SYNCS.ARRIVE.TRANS64 RZ, [R5+URZ+0x30830], R4 ;  /* 0x0308300405ff79a7 */ /* 0x0007ee000800003f */
[----:B------:R-:W-:Y:S05]  /*a490*/  @!P2 BRA `(.L_x_10522) ;  /* 0x000000000004a947 */ /* 0x000fea0003800000 */
[----:B------:R-:W-:Y:S01]  /*a4a0*/  BPT.TRAP 0x1 ;  /* 0x000000040000795c */ /* 0x000fe20000300000 */
.L_x_10522:
[----:B--23--:R-:W-:Y:S01]  /*a4b0*/  IMAD R4, R10, 0x6000, R25 ;  /* 0x000060000a047824 */ /* 0x00cfe200078e0219 */
[----:B------:R-:W-:Y:S01]  /*a4c0*/  R2UR UR9, R5 ;  /* 0x00000000050972ca */ /* 0x000fe200000e0000 */
[----:B------:R-:W-:Y:S01]  /*a4d0*/  UIADD3 UR4, UP0, UR40, 0x370, URZ ;  /* 0x0000037028047890 */ /* 0x000fe2000ff1e03f */
[----:B------:R-:W-:Y:S01]  /*a4e0*/  R2UR UR11, R11 ;  /* 0x000000000b0b72ca */ /* 0x000fe200000e0000 */
[----:B------:R-:W-:Y:S01]  /*a4f0*/  VIADD R5, R25, 0x30800 ;  /* 0x0003080019057836 */ /* 0x000fe20000000000 */
[----:B------:R-:W-:Y:S01]  /*a500*/  R2UR UR8, R4 ;  /* 0x00000000040872ca */ /* 0x000fe200000e0000 */
[----:B------:R-:W-:Y:S01]  /*a510*/  UIADD3.X UR5, URZ, UR41, URZ, UP0, !UPT ;  /* 0x000000293f057290 */ /* 0x000fe200087fe43f */
[----:B------:R-:W-:Y:S01]  /*a520*/  R2UR UR12, R3 ;  /* 0x00000000030c72ca */ /* 0x000fe200000e0000 */
[----:B------:R-:W-:Y:S01]  /*a530*/  IMAD R4, R22, 0x8, R5 ;  /* 0x0000000816047824 */ /* 0x000fe200078e0205 */
[----:B-----5:R-:W-:Y:S01]  /*a540*/  R2UR UR13, R6 ;  /* 0x00000000060d72ca */ /* 0x020fe200000e0000 */
[----:B------:R-:W-:Y:S01]  /*a550*/  UMOV UR6, 0x0 ;  /* 0x0000000000067882 */ /* 0x000fe20000000000 */
[----:B------:R-:W-:Y:S01]  /*a560*/  SHF.L.U32 R7, R19, 0x1f, RZ ;  /* 0x0000001f13077819 */ /* 0x000fe200000006ff */
[----:B------:R-:W-:Y:S01]  /*a570*/  UMOV UR7, 0x14f00000 ;  /* 0x14f0000000077882 */ /* 0x000fe20000000000 */
[----:B------:R-:W-:Y:S01]  /*a580*/  UMOV UR10, URZ ;  /* 0x0000003f000a7c82 */ /* 0x000fe20008000000 */
[----:B------:R-:W-:-:S02]  /*a590*/  UIADD3 UR9, UR9, 0x30830, URZ ;  /* 0x0003083009097890 */ /* 0x000fc4000fffe03f */
[----:B------:R-:W-:Y:S02]  /*a5a0*/  UIMAD UR11, UR11, 0xc0, URZ ;  /* 0x000000c00b0b78a4 */ /* 0x000fe4000f8e023f */
[----:B------:R-:W-:-:S09]  /*a5b0*/  UIADD3 UR8, UR8, 0x12400, URZ ;  /* 0x0001240008087890 */ /* 0x000fd2000fffe03f */
[----:B------:R2:W-:Y:S01]  /*a5c0*/  UTMALDG.4D [UR8], [UR4], desc[UR6] ;  /* 0x00000608040075b4 */ /* 0x0005e20008019000 */
[----:B------:R-:W3:Y:S02]  /*a5d0*/  SYNCS.PHASECHK.TRANS64.TRYWAIT P2, [R4+URZ+0x60], R7 ;  /* 0x00006007040075a7 */ /* 0x000ee4000804017f */
[----:B--23--:R-:W-:Y:S05]  /*a5e0*/  @!P2 BRA `(.L_x_10523) ;  /* 0x0000001400b0a947 */ /* 0x00cfea0003800000 */
.L_x_10568:
[----:B------:R-:W-:Y:S05]  /*a5f0*/  @P1 BRA `(.L_x_10524) ;  /* 0x0000000000181947 */ /* 0x000fea0003800000 */
[----:B------:R-:W-:Y:S01]  /*a600*/  ISETP.NE.AND P1, PT, R28, RZ, PT ;  /* 0x000000ff1c00720c */ /* 0x000fe20003f25270 */
[----:B------:R-:W-:Y:S01]  /*a610*/  IMAD.MOV.U32 R5, RZ, RZ, 0x6000 ;  /* 0x00006000ff057424 */ /* 0x000fe200078e00ff */
[----:B--2---:R-:W-:-:S04]  /*a620*/  LEA R4, R22, R25, 0x3 ;  /* 0x0000001916047211 */ /* 0x004fc800078e18ff */
[----:B------:R3:W-:Y:S07]  /*a630*/  SYNCS.ARRIVE.TRANS64 RZ, [R4+URZ+0x30850], R5 ;  /* 0x0308500504ff79a7 */ /* 0x0007ee000800003f */
[----:B------:R-:W-:Y:S05]  /*a640*/  @!P1 BRA `(.L_x_10524) ;  /* 0x0000000000049947 */ /* 0x000fea0003800000 */
[----:B------:R-:W-:Y:S01]  /*a650*/  BPT.TRAP 0x1 ;  /* 0x000000040000795c */ /* 0x000fe20000300000 */
.L_x_10524:
[----:B--23--:R-:W2:Y:S01]  /*a660*/  LDL.LU R4, [R1] ;  /* 0x0000000001047983 */ /* 0x00cea20000300800 */
[----:B------:R-:W-:Y:S01]  /*a670*/  IMAD R5, R22, 0x6000, R25 ;  /* 0x0000600016057824 */ /* 0x000fe200078e0219 */
[----:B------:R-:W-:Y:S01]  /*a680*/  R2UR UR13, R9 ;  /* 0x00000000090d72ca */ /* 0x000fe200000e0000 */
[----:B------:R-:W-:Y:S01]  /*a690*/  UIADD3 UR4, UP0, UR40, 0x470, URZ ;  /* 0x0000047028047890 */ /* 0x000fe2000ff1e03f */
[----:B------:R-:W-:Y:S01]  /*a6a0*/  R2UR UR12, R3 ;  /* 0x00000000030c72ca */ /* 0x000fe200000e0000 */
[----:B------:R-:W-:Y:S01]  /*a6b0*/  UMOV UR6, 0x0 ;  /* 0x0000000000067882 */ /* 0x000fe20000000000 */
[----:B------:R-:W-:Y:S01]  /*a6c0*/  R2UR UR8, R5 ;  /* 0x00000000050872ca */ /* 0x000fe200000e0000 */
[----:B------:R-:W-:Y:S01]  /*a6d0*/  UIADD3.X UR5, URZ, UR41, URZ, UP0, !UPT ;  /* 0x000000293f057290 */ /* 0x000fe200087fe43f */
[----:B------:R3:W-:Y:S01]  /*a6e0*/  STL [R1], R11 ;  /* 0x0000000b01007387 */ /* 0x0007e20000100800 */
[----:B------:R-:W-:Y:S01]  /*a6f0*/  UMOV UR7, 0x14f00000 ;  /* 0x14f0000000077882 */ /* 0x000fe20000000000 */
[----:B------:R-:W-:Y:S01]  /*a700*/  UMOV UR10, URZ ;  /* 0x0000003f000a7c82 */ /* 0x000fe20008000000 */
[----:B------:R-:W-:-:S08]  /*a710*/  IMAD.MOV.U32 R9, RZ, RZ, R6 ;  /* 0x000000ffff097224 */ /* 0x000fd000078e0006 */
[----:B------:R-:W-:Y:S01]  /*a720*/  UIADD3 UR8, UR8, 0x400, URZ ;  /* 0x0000040008087890 */ /* 0x000fe2000fffe03f */
[----:B--2---:R-:W-:Y:S02]  /*a730*/  R2UR UR11, R4 ;  /* 0x00000000040b72ca */ /* 0x004fe400000e0000 */
[----:B------:R-:W-:-:S04]  /*a740*/  LEA R4, R22, R25, 0x3 ;  /* 0x0000001916047211 */ /* 0x000fc800078e18ff */
[----:B------:R-:W-:-:S07]  /*a750*/  R2UR UR9, R4 ;  /* 0x00000000040972ca */ /* 0x000fce00000e0000 */
[----:B------:R-:W-:-:S06]  /*a760*/  UIMAD UR11, UR11, 0xc0, URZ ;  /* 0x000000c00b0b78a4 */ /* 0x000fcc000f8e023f */
[----:B------:R-:W-:-:S09]  /*a770*/  UIADD3 UR9, UR9, 0x30850, URZ ;  /* 0x0003085009097890 */ /* 0x000fd2000fffe03f */
[----:B------:R3:W-:Y:S02]  /*a780*/  UTMALDG.4D [UR8], [UR4], desc[UR6] ;  /* 0x00000608040075b4 */ /* 0x0007e40008019000 */
[----:B---3--:R-:W-:Y:S01]  /*a790*/  NOP ;  /* 0x0000000000007918 */ /* 0x008fe20000000000 */
.L_x_10519:
[----:B------:R-:W-:Y:S05]  /*a7a0*/  BSYNC B0 ;  /* 0x0000000000007941 */ /* 0x000fea0003800000 */
.L_x_10518:
[----:B------:R-:W-:Y:S01]  /*a7b0*/  IADD3 R11, R2, -0x3, RZ ;  /* 0xfffffffd020b7810 */ /* 0x000fe20007ffe0ff */
[----:B------:R-:W-:Y:S01]  /*a7c0*/  IMAD.MOV.U32 R22, RZ, RZ, R10 ;  /* 0x000000ffff167224 */ /* 0x000fe200078e000a */
[----:B------:R-:W-:-:S07]  /*a7d0*/  MOV R19, R12 ;  /* 0x0000000c00137202 */ /* 0x000fce0000000f00 */
.L_x_10517:
[----:B------:R-:W-:Y:S01]  /*a7e0*/  IMAD.MOV R2, RZ, RZ, -R15 ;  /* 0x000000ffff027224 */ /* 0x000fe200078e0a0f */
[----:B------:R-:W-:Y:S04]  /*a7f0*/  BSSY B0, `(.L_x_10516) ;  /* 0x00000b2000007945 */ /* 0x000fe80003800000 */
[----:B------:R-:W-:-:S13]  /*a800*/  ISETP.NE.AND P1, PT, R13, R2, PT ;  /* 0x000000020d00720c */ /* 0x000fda0003f25270 */
[----:B------:R-:W-:Y:S05]  /*a810*/  @!P1 BRA `(.L_x_10525) ;  /* 0x0000000800bc9947 */ /* 0x000fea0003800000 */
[----:B------:R-:W-:-:S07]  /*a820*/  MOV R4, R9 ;  /* 0x0000000900047202 */ /* 0x000fce0000000f00 */
.L_x_10540:
        /* <DEDUP_REMOVED lines=9> */
[----:B------:R-:W2:Y:S01]  /*a8c0*/  LDC R12, c[0x0][0x41c] ;  /* 0x00010700ff0c7b82 */ /* 0x000ea20000000800 */
[----:B-1----:R-:W-:Y:S01]  /*a8d0*/  IMAD.MOV.U32 R13, RZ, RZ, R11 ;  /* 0x000000ffff0d7224 */ /* 0x002fe200078e000b */
[----:B------:R-:W-:Y:S02]  /*a8e0*/  ULDC.64 UR4, c[0x0][0x408] ;  /* 0x0001020000047ab9 */ /* 0x000fe40000000a00 */
[----:B------:R-:W-:-:S04]  /*a8f0*/  IMAD R15, R8, UR4, RZ ;  /* 0x00000004080f7c24 */ /* 0x000fc8000f8e02ff */
[----:B------:R-:W-:Y:S01]  /*a900*/  IMAD R15, R0, UR5, R15 ;  /* 0x00000005000f7c24 */ /* 0x000fe2000f8e020f */
[----:B--2---:R-:W-:-:S13]  /*a910*/  ISETP.NE.AND P1, PT, R12, 0x1, PT ;  /* 0x000000010c00780c */ /* 0x004fda0003f25270 */
[----:B------:R-:W1:Y:S02]  /*a920*/  @P1 LDC.64 R4, c[0x0][0x420] ;  /* 0x00010800ff041b82 */ /* 0x000e640000000a00 */
[----:B-1----:R-:W-:-:S05]  /*a930*/  @P1 IMAD.HI.U32 R4, R11, R4, RZ ;  /* 0x000000040b041227 */ /* 0x002fca00078e00ff */
[----:B------:R-:W-:Y:S02]  /*a940*/  @P1 SHF.R.U32.HI R13, RZ, R5, R4 ;  /* 0x00000005ff0d1219 */ /* 0x000fe40000011604 */
[----:B------:R-:W1:Y:S02]  /*a950*/  LDC.64 R4, c[0x0][0x3f8] ;  /* 0x0000fe00ff047b82 */ /* 0x000e640000000a00 */
[----:B------:R-:W-:Y:S02]  /*a960*/  SHF.R.S32.HI R7, RZ, 0x1f, R13 ;  /* 0x0000001fff077819 */ /* 0x000fe4000001140d */
[----:B------:R-:W-:-:S05]  /*a970*/  MOV R6, R13 ;  /* 0x0000000d00067202 */ /* 0x000fca0000000f00 */
[----:B------:R-:W-:-:S04]  /*a980*/  IMAD.WIDE.U32 R6, R0, UR4, R6 ;  /* 0x0000000400067c25 */ /* 0x000fc8000f8e0006 */
[----:B------:R-:W-:Y:S01]  /*a990*/  IMAD.IADD R7, R15, 0x1, R7 ;  /* 0x000000010f077824 */ /* 0x000fe200078e0207 */
[----:B-1----:R-:W-:-:S04]  /*a9a0*/  LEA R4, P1, R6, R4, 0x2 ;  /* 0x0000000406047211 */ /* 0x002fc800078210ff */
[----:B------:R-:W-:-:S05]  /*a9b0*/  LEA.HI.X R5, R6, R5, R7, 0x2, P1 ;  /* 0x0000000506057211 */ /* 0x000fca00008f1407 */
[----:B------:R2:W5:Y:S01]  /*a9c0*/  LDG.E R4, desc[UR38][R4.64] ;  /* 0x0000002604047981 */ /* 0x000562000c1e1900 */
[----:B------:R-:W-:-:S05]  /*a9d0*/  IADD3 R6, -R13, RZ, RZ ;  /* 0x000000ff0d067210 */ /* 0x000fca0007ffe1ff */
[----:B------:R-:W-:-:S07]  /*a9e0*/  IMAD R12, R12, R6, R11 ;  /* 0x000000060c0c7224 */ /* 0x000fce00078e020b */
.L_x_10528:
[----:B------:R-:W-:Y:S01]  /*a9f0*/  IMAD R6, R2, 0x8, R25 ;  /* 0x0000000802067824 */ /* 0x000fe200078e0219 */
[----:B--2---:R-:W-:Y:S02]  /*aa00*/  SHF.L.U32 R5, R10, 0x1f, RZ ;  /* 0x0000001f0a057819 */ /* 0x004fe400000006ff */
[----:B------:R-:W-:Y:S02]  /*aa10*/  ISETP.NE.AND P1, PT, R18, RZ, PT ;  /* 0x000000ff1200720c */ /* 0x000fe40003f25270 */
[----:B------:R-:W2:Y:S02]  /*aa20*/  SYNCS.PHASECHK.TRANS64.TRYWAIT P2, [R6+URZ+0x30840], R5 ;  /* 0x03084005060075a7 */ /* 0x000ea4000804017f */
[----:B--2---:R-:W-:Y:S09]  /*aa30*/  @!P2 BRA `(.L_x_10529) ;  /* 0x0000001000b0a947 */ /* 0x004ff20003800000 */
.L_x_10569:
[----:B------:R-:W-:Y:S05]  /*aa40*/  @P1 BRA `(.L_x_10530) ;  /* 0x0000000000141947 */ /* 0x000fea0003800000 */
[----:B------:R-:W-:Y:S02]  /*aa50*/  ISETP.NE.AND P2, PT, R28, RZ, PT ;  /* 0x000000ff1c00720c */ /* 0x000fe40003f45270 */
[----:B--2---:R-:W-:-:S04]  /*aa60*/  MOV R5, 0x6000 ;  /* 0x0000600000057802 */ /* 0x004fc80000000f00 */
[----:B------:R3:W-:Y:S07]  /*aa70*/  SYNCS.ARRIVE.TRANS64 RZ, [R6+URZ+0x30830], R5 ;  /* 0x0308300506ff79a7 */ /* 0x0007ee000800003f */
[----:B------:R-:W-:Y:S05]  /*aa80*/  @!P2 BRA `(.L_x_10530) ;  /* 0x000000000004a947 */ /* 0x000fea0003800000 */
[----:B------:R-:W-:Y:S01]  /*aa90*/  BPT.TRAP 0x1 ;  /* 0x000000040000795c */ /* 0x000fe20000300000 */
.L_x_10530:
[----:B--23--:R-:W-:Y:S01]  /*aaa0*/  IMAD R5, R2, 0x6000, R25 ;  /* 0x0000600002057824 */ /* 0x00cfe200078e0219 */
[----:B------:R-:W-:Y:S01]  /*aab0*/  R2UR UR9, R6 ;  /* 0x00000000060972ca */ /* 0x000fe200000e0000 */
[----:B------:R-:W-:Y:S01]  /*aac0*/  UIADD3 UR4, UP0, UR40, 0x370, URZ ;  /* 0x0000037028047890 */ /* 0x000fe2000ff1e03f */
[----:B------:R-:W-:Y:S01]  /*aad0*/  R2UR UR11, R12 ;  /* 0x000000000c0b72ca */ /* 0x000fe200000e0000 */
[----:B------:R-:W-:Y:S01]  /*aae0*/  UMOV UR6, 0x0 ;  /* 0x0000000000067882 */ /* 0x000fe20000000000 */
[----:B------:R-:W-:Y:S01]  /*aaf0*/  R2UR UR8, R5 ;  /* 0x00000000050872ca */ /* 0x000fe200000e0000 */
[----:B------:R-:W-:Y:S01]  /*ab00*/  UIADD3.X UR5, URZ, UR41, URZ, UP0, !UPT ;  /* 0x000000293f057290 */ /* 0x000fe200087fe43f */
[----:B------:R-:W-:Y:S01]  /*ab10*/  R2UR UR12, R3 ;  /* 0x00000000030c72ca */ /* 0x000fe200000e0000 */
[----:B------:R-:W-:Y:S01]  /*ab20*/  VIADD R5, R25, 0x30800 ;  /* 0x0003080019057836 */ /* 0x000fe20000000000 */
[----:B-----5:R-:W-:Y:S01]  /*ab30*/  R2UR UR13, R4 ;  /* 0x00000000040d72ca */ /* 0x020fe200000e0000 */
[----:B------:R-:W-:Y:S01]  /*ab40*/  UMOV UR7, 0x14f00000 ;  /* 0x14f0000000077882 */ /* 0x000fe20000000000 */
[----:B------:R-:W-:Y:S01]  /*ab50*/  SHF.L.U32 R19, R19, 0x1f, RZ ;  /* 0x0000001f13137819 */ /* 0x000fe200000006ff */
[----:B------:R-:W-:Y:S01]  /*ab60*/  UMOV UR10, URZ ;  /* 0x0000003f000a7c82 */ /* 0x000fe20008000000 */
[----:B------:R-:W-:Y:S01]  /*ab70*/  LEA R6, R22, R5, 0x3 ;  /* 0x0000000516067211 */ /* 0x000fe200078e18ff */
[----:B------:R-:W-:-:S02]  /*ab80*/  UIADD3 UR9, UR9, 0x30830, URZ ;  /* 0x0003083009097890 */ /* 0x000fc4000fffe03f */
[----:B------:R-:W-:Y:S02]  /*ab90*/  UIMAD UR11, UR11, 0xc0, URZ ;  /* 0x000000c00b0b78a4 */ /* 0x000fe4000f8e023f */
[----:B------:R-:W-:-:S09]  /*aba0*/  UIADD3 UR8, UR8, 0x12400, URZ ;  /* 0x0001240008087890 */ /* 0x000fd2000fffe03f */
[----:B------:R2:W-:Y:S01]  /*abb0*/  UTMALDG.4D [UR8], [UR4], desc[UR6] ;  /* 0x00000608040075b4 */ /* 0x0005e20008019000 */
[----:B------:R-:W3:Y:S02]  /*abc0*/  SYNCS.PHASECHK.TRANS64.TRYWAIT P2, [R6+URZ+0x60], R19 ;  /* 0x00006013060075a7 */ /* 0x000ee4000804017f */
[----:B--23--:R-:W-:Y:S05]  /*abd0*/  @!P2 BRA `(.L_x_10531) ;  /* 0x00000010005ca947 */ /* 0x00cfea0003800000 */
.L_x_10570:
[----:B------:R-:W-:Y:S05]  /*abe0*/  @P1 BRA `(.L_x_10532) ;  /* 0x0000000000141947 */ /* 0x000fea0003800000 */
[----:B------:R-:W-:Y:S01]  /*abf0*/  ISETP.NE.AND P1, PT, R28, RZ, PT ;  /* 0x000000ff1c00720c */ /* 0x000fe20003f25270 */
[----:B------:R-:W-:-:S04]  /*ac00*/  IMAD.MOV.U32 R5, RZ, RZ, 0x6000 ;  /* 0x00006000ff057424 */ /* 0x000fc800078e00ff */
[----:B------:R3:W-:Y:S08]  /*ac10*/  SYNCS.ARRIVE.TRANS64 RZ, [R6+URZ+0x50], R5 ;  /* 0x0000500506ff79a7 */ /* 0x0007f0000800003f */
[----:B------:R-:W-:Y:S05]  /*ac20*/  @!P1 BRA `(.L_x_10532) ;  /* 0x0000000000049947 */ /* 0x000fea0003800000 */
[----:B------:R-:W-:Y:S01]  /*ac30*/  BPT.TRAP 0x1 ;  /* 0x000000040000795c */ /* 0x000fe20000300000 */
.L_x_10532:
[----:B---3--:R-:W3:Y:S01]  /*ac40*/  LDL.LU R5, [R1] ;  /* 0x0000000001057983 */ /* 0x008ee20000300800 */
[----:B------:R-:W-:Y:S01]  /*ac50*/  IMAD R22, R22, 0x6000, R25 ;  /* 0x0000600016167824 */ /* 0x000fe200078e0219 */
[----:B------:R-:W-:Y:S01]  /*ac60*/  R2UR UR9, R6 ;  /* 0x00000000060972ca */ /* 0x000fe200000e0000 */
[----:B------:R-:W-:Y:S01]  /*ac70*/  UIADD3 UR4, UP0, UR40, 0x470, URZ ;  /* 0x0000047028047890 */ /* 0x000fe2000ff1e03f */
[----:B------:R-:W-:Y:S01]  /*ac80*/  R2UR UR13, R9 ;  /* 0x00000000090d72ca */ /* 0x000fe200000e0000 */
[----:B------:R-:W-:Y:S01]  /*ac90*/  UMOV UR6, 0x0 ;  /* 0x0000000000067882 */ /* 0x000fe20000000000 */
[----:B------:R-:W-:Y:S01]  /*aca0*/  R2UR UR8, R22 ;  /* 0x00000000160872ca */ /* 0x000fe200000e0000 */
[----:B------:R-:W-:Y:S01]  /*acb0*/  UIADD3.X UR5, URZ, UR41, URZ, UP0, !UPT ;  /* 0x000000293f057290 */ /* 0x000fe200087fe43f */
[----:B------:R-:W-:Y:S01]  /*acc0*/  R2UR UR12, R3 ;  /* 0x00000000030c72ca */ /* 0x000fe200000e0000 */
[----:B------:R-:W-:Y:S01]  /*acd0*/  UMOV UR7, 0x14f00000 ;  /* 0x14f0000000077882 */ /* 0x000fe20000000000 */
[----:B------:R-:W-:Y:S01]  /*ace0*/  UMOV UR10, URZ ;  /* 0x0000003f000a7c82 */ /* 0x000fe20008000000 */
[----:B------:R4:W-:Y:S01]  /*acf0*/  STL [R1], R12 ;  /* 0x0000000c01007387 */ /* 0x0009e20000100800 */
[----:B------:R-:W-:-:S03]  /*ad00*/  MOV R9, R4 ;  /* 0x0000000400097202 */ /* 0x000fc60000000f00 */
[----:B------:R-:W-:-:S04]  /*ad10*/  UIADD3 UR9, UR9, 0x50, URZ ;  /* 0x0000005009097890 */ /* 0x000fc8000fffe03f */
[----:B------:R-:W-:Y:S01]  /*ad20*/  UIADD3 UR8, UR8, 0x400, URZ ;  /* 0x0000040008087890 */ /* 0x000fe2000fffe03f */
[----:B---3--:R-:W-:-:S13]  /*ad30*/  R2UR UR11, R5 ;  /* 0x00000000050b72ca */ /* 0x008fda00000e0000 */
[----:B------:R-:W-:-:S09]  /*ad40*/  UIMAD UR11, UR11, 0xc0, URZ ;  /* 0x000000c00b0b78a4 */ /* 0x000fd2000f8e023f */
[----:B------:R4:W-:Y:S02]  /*ad50*/  UTMALDG.4D [UR8], [UR4], desc[UR6] ;  /* 0x00000608040075b4 */ /* 0x0009e40008019000 */
[----:B----4-:R-:W-:Y:S01]  /*ad60*/  NOP ;  /* 0x0000000000007918 */ /* 0x010fe20000000000 */
.L_x_10527:
[----:B------:R-:W-:Y:S05]  /*ad70*/  BSYNC B1 ;  /* 0x0000000000017941 */ /* 0x000fea0003800000 */
.L_x_10526:
[----:B------:R-:W-:Y:S01]  /*ad80*/  VIADD R22, R2, 0x1 ;  /* 0x0000000102167836 */ /* 0x000fe20000000000 */
[----:B------:R-:W-:Y:S04]  /*ad90*/  BSSY B1, `(.L_x_10533) ;  /* 0x0000054000017945 */ /* 0x000fe80003800000 */
[----:B------:R-:W-:-:S04]  /*ada0*/  ISETP.NE.AND P1, PT, R22, 0x2, PT ;  /* 0x000000021600780c */ /* 0x000fc80003f25270 */
[----:B--2---:R-:W-:Y:S02]  /*adb0*/  SEL R19, RZ, 0x1, P1 ;  /* 0x00000001ff137807 */ /* 0x004fe40000800000 */
[----:B------:R-:W-:Y:S02]  /*adc0*/  SEL R22, R22, RZ, P1 ;  /* 0x000000ff16167207 */ /* 0x000fe40000800000 */
[----:B------:R-:W-:Y:S01]  /*add0*/  LOP3.LUT R19, R10, R19, RZ, 0x3c, !PT ;  /* 0x000000130a137212 */ /* 0x000fe200078e3cff */
[----:B------:R-:W-:Y:S06]  /*ade0*/  @!P6 BRA `(.L_x_10534) ;  /* 0x000000040038e947 */ /* 0x000fec0003800000 */
[----:B-1----:R-:W-:Y:S01]  /*adf0*/  IADD3 R13, R11, -0x1, RZ ;  /* 0xffffffff0b0d7810 */ /* 0x002fe20007ffe0ff */
        /* <DEDUP_REMOVED lines=20> */
.L_x_10535:
[----:B-1----:R-:W-:Y:S01]  /*af40*/  IMAD R5, R22, 0x8, R25 ;  /* 0x0000000816057824 */ /* 0x002fe200078e0219 */
[----:B------:R-:W-:Y:S02]  /*af50*/  SHF.L.U32 R6, R19, 0x1f, RZ ;  /* 0x0000001f13067819 */ /* 0x000fe400000006ff */
[----:B------:R-:W-:Y:S02]  /*af60*/  ISETP.NE.AND P1, PT, R18, RZ, PT ;  /* 0x000000ff1200720c */ /* 0x000fe40003f25270 */
[----:B------:R-:W1:Y:S02]  /*af70*/  SYNCS.PHASECHK.TRANS64.TRYWAIT P2, [R5+URZ+0x30840], R6 ;  /* 0x03084006050075a7 */ /* 0x000e64000804017f */
[----:B-1----:R-:W-:Y:S09]  /*af80*/  @!P2 BRA `(.L_x_10536) ;  /* 0x0000000c0084a947 */ /* 0x002ff20003800000 */
.L_x_10571:
[----:B------:R-:W-:Y:S05]  /*af90*/  @P1 BRA `(.L_x_10537) ;  /* 0x0000000000141947 */ /* 0x000fea0003800000 */
[----:B------:R-:W-:Y:S02]  /*afa0*/  ISETP.NE.AND P2, PT, R28, RZ, PT ;  /* 0x000000ff1c00720c */ /* 0x000fe40003f45270 */
[----:B-1----:R-:W-:-:S04]  /*afb0*/  MOV R6, 0x6000 ;  /* 0x0000600000067802 */ /* 0x002fc80000000f00 */
[----:B------:R2:W-:Y:S07]  /*afc0*/  SYNCS.ARRIVE.TRANS64 RZ, [R5+URZ+0x30830], R6 ;  /* 0x0308300605ff79a7 */ /* 0x0005ee000800003f */
[----:B------:R-:W-:Y:S05]  /*afd0*/  @!P2 BRA `(.L_x_10537) ;  /* 0x000000000004a947 */ /* 0x000fea0003800000 */
[----:B------:R-:W-:Y:S01]  /*afe0*/  BPT.TRAP 0x1 ;  /* 0x000000040000795c */ /* 0x000fe20000300000 */
.L_x_10537:
[----:B-12---:R-:W-:Y:S01]  /*aff0*/  IMAD R5, R22, 0x6000, R25 ;  /* 0x0000600016057824 */ /* 0x006fe200078e0219 */
[----:B------:R-:W-:Y:S01]  /*b000*/  R2UR UR11, R13 ;  /* 0x000000000d0b72ca */ /* 0x000fe200000e0000 */
[----:B------:R-:W-:Y:S01]  /*b010*/  UIADD3 UR4, UP0, UR40, 0x370, URZ ;  /* 0x0000037028047890 */ /* 0x000fe2000ff1e03f */
[----:B------:R-:W-:Y:S01]  /*b020*/  R2UR UR12, R3 ;  /* 0x00000000030c72ca */ /* 0x000fe200000e0000 */
[----:B------:R-:W-:Y:S01]  /*b030*/  UMOV UR6, 0x0 ;  /* 0x0000000000067882 */ /* 0x000fe20000000000 */
[----:B------:R-:W-:Y:S01]  /*b040*/  R2UR UR8, R5 ;  /* 0x00000000050872ca */ /* 0x000fe200000e0000 */
[----:B------:R-:W-:Y:S01]  /*b050*/  VIADD R5, R25, 0x30800 ;  /* 0x0003080019057836 */ /* 0x000fe20000000000 */
[----:B-----5:R-:W-:Y:S01]  /*b060*/  R2UR UR13, R4 ;  /* 0x00000000040d72ca */ /* 0x020fe200000e0000 */
[----:B------:R-:W-:Y:S01]  /*b070*/  UIADD3.X UR5, URZ, UR41, URZ, UP0, !UPT ;  /* 0x000000293f057290 */ /* 0x000fe200087fe43f */
[----:B------:R-:W-:Y:S01]  /*b080*/  SHF.L.U32 R10, R10, 0x1f, RZ ;  /* 0x0000001f0a0a7819 */ /* 0x000fe200000006ff */
[----:B------:R-:W-:Y:S01]  /*b090*/  UMOV UR7, 0x14f00000 ;  /* 0x14f0000000077882 */ /* 0x000fe20000000000 */
[----:B------:R-:W-:Y:S01]  /*b0a0*/  LEA R6, R22, R5, 0x3 ;  /* 0x0000000516067211 */ /* 0x000fe200078e18ff */
[----:B------:R-:W-:Y:S01]  /*b0b0*/  IMAD R5, R2, 0x8, R5 ;  /* 0x0000000802057824 */ /* 0x000fe200078e0205 */
[----:B------:R-:W-:Y:S01]  /*b0c0*/  UMOV UR10, URZ ;  /* 0x0000003f000a7c82 */ /* 0x000fe20008000000 */
[----:B------:R-:W-:Y:S01]  /*b0d0*/  UIMAD UR11, UR11, 0xc0, URZ ;  /* 0x000000c00b0b78a4 */ /* 0x000fe2000f8e023f */
[----:B------:R-:W-:-:S03]  /*b0e0*/  R2UR UR9, R6 ;  /* 0x00000000060972ca */ /* 0x000fc600000e0000 */
[----:B------:R-:W-:-:S10]  /*b0f0*/  UIADD3 UR8, UR8, 0x12400, URZ ;  /* 0x0001240008087890 */ /* 0x000fd4000fffe03f */
[----:B------:R-:W-:-:S09]  /*b100*/  UIADD3 UR9, UR9, 0x30, URZ ;  /* 0x0000003009097890 */ /* 0x000fd2000fffe03f */
[----:B------:R1:W-:Y:S01]  /*b110*/  UTMALDG.4D [UR8], [UR4], desc[UR6] ;  /* 0x00000608040075b4 */ /* 0x0003e20008019000 */
[----:B------:R-:W2:Y:S02]  /*b120*/  SYNCS.PHASECHK.TRANS64.TRYWAIT P2, [R5+URZ+0x60], R10 ;  /* 0x0000600a050075a7 */ /* 0x000ea4000804017f */
[----:B-12---:R-:W-:Y:S05]  /*b130*/  @!P2 BRA `(.L_x_10538) ;  /* 0x0000000c002ca947 */ /* 0x006fea0003800000 */
.L_x_10572:
[----:B------:R-:W-:Y:S05]  /*b140*/  @P1 BRA `(.L_x_10539) ;  /* 0x0000000000141947 */ /* 0x000fea0003800000 */
[----:B------:R-:W-:Y:S02]  /*b150*/  ISETP.NE.AND P1, PT, R28, RZ, PT ;  /* 0x000000ff1c00720c */ /* 0x000fe40003f25270 */
[----:B------:R-:W-:-:S04]  /*b160*/  MOV R6, 0x6000 ;  /* 0x0000600000067802 */ /* 0x000fc80000000f00 */
[----:B------:R2:W-:Y:S07]  /*b170*/  SYNCS.ARRIVE.TRANS64 RZ, [R5+URZ+0x50], R6 ;  /* 0x0000500605ff79a7 */ /* 0x0005ee000800003f */
[----:B------:R-:W-:Y:S05]  /*b180*/  @!P1 BRA `(.L_x_10539) ;  /* 0x0000000000049947 */ /* 0x000fea0003800000 */
[----:B------:R-:W-:Y:S01]  /*b190*/  BPT.TRAP 0x1 ;  /* 0x000000040000795c */ /* 0x000fe20000300000 */
.L_x_10539:
[----:B--2---:R-:W2:Y:S01]  /*b1a0*/  LDL.LU R6, [R1] ;  /* 0x0000000001067983 */ /* 0x004ea20000300800 */
        /* <DEDUP_REMOVED lines=11> */
[----:B------:R-:W-:-:S03]  /*b260*/  IMAD.MOV.U32 R9, RZ, RZ, R4 ;  /* 0x000000ffff097224 */ /* 0x000fc600078e0004 */
[----:B------:R-:W-:-:S04]  /*b270*/  UIADD3 UR9, UR9, 0x50, URZ ;  /* 0x0000005009097890 */ /* 0x000fc8000fffe03f */
[----:B------:R-:W-:Y:S01]  /*b280*/  UIADD3 UR8, UR8, 0x400, URZ ;  /* 0x0000040008087890 */ /* 0x000fe2000fffe03f */
[----:B--2---:R-:W-:-:S13]  /*b290*/  R2UR UR11, R6 ;  /* 0x00000000060b72ca */ /* 0x004fda00000e0000 */
[----:B------:R-:W-:-:S09]  /*b2a0*/  UIMAD UR11, UR11, 0xc0, URZ ;  /* 0x000000c00b0b78a4 */ /* 0x000fd2000f8e023f */
[----:B------:R3:W-:Y:S02]  /*b2b0*/  UTMALDG.4D [UR8], [UR4], desc[UR6] ;  /* 0x00000608040075b4 */ /* 0x0007e40008019000 */
[----:B---3--:R-:W-:Y:S01]  /*b2c0*/  NOP ;  /* 0x0000000000007918 */ /* 0x008fe20000000000 */
.L_x_10534:
[----:B------:R-:W-:Y:S05]  /*b2d0*/  BSYNC B1 ;  /* 0x0000000000017941 */ /* 0x000fea0003800000 */
.L_x_10533:
[C---:B------:R-:W-:Y:S02]  /*b2e0*/  ISETP.GT.AND P1, PT, R11.reuse, 0x1, PT ;  /* 0x000000010b00780c */ /* 0x040fe40003f24270 */
[----:B------:R-:W-:-:S11]  /*b2f0*/  IADD3 R11, R11, -0x2, RZ ;  /* 0xfffffffe0b0b7810 */ /* 0x000fd60007ffe0ff */
[----:B------:R-:W-:Y:S05]  /*b300*/  @P1 BRA `(.L_x_10540) ;  /* 0xfffffff400481947 */ /* 0x000fea000383ffff */
.L_x_10525:
[----:B------:R-:W-:Y:S05]  /*b310*/  BSYNC B0 ;  /* 0x0000000000007941 */ /* 0x000fea0003800000 */
.L_x_10516:
[----:B------:R-:W-:Y:S04]  /*b320*/  BSSY B0, `(.L_x_10541) ;  /* 0x000001e000007945 */ /* 0x000fe80003800000 */
[----:B------:R-:W-:Y:S05]  /*b330*/  @!P6 BRA `(.L_x_10542) ;  /* 0x000000000070e947 */ /* 0x000fea0003800000 */
[----:B-1----:R-:W-:Y:S01]  /*b340*/  IMAD R5, R22, 0x8, R25 ;  /* 0x0000000816057824 */ /* 0x002fe200078e0219 */
[----:B------:R-:W-:Y:S02]  /*b350*/  SHF.L.U32 R0, R19, 0x1f, RZ ;  /* 0x0000001f13007819 */ /* 0x000fe400000006ff */
[----:B------:R-:W-:Y:S02]  /*b360*/  ISETP.NE.AND P1, PT, R18, RZ, PT ;  /* 0x000000ff1200720c */ /* 0x000fe40003f25270 */
[----:B------:R-:W1:Y:S02]  /*b370*/  SYNCS.PHASECHK.TRANS64.TRYWAIT P0, [R5+URZ+0x30860], R0 ;  /* 0x03086000050075a7 */ /* 0x000e64000800017f */
[----:B-1----:R-:W-:Y:S09]  /*b380*/  @!P0 BRA `(.L_x_10543) ;  /* 0x0000000800ac8947 */ /* 0x002ff20003800000 */
.L_x_10573:
[----:B------:R-:W-:Y:S05]  /*b390*/  @P1 BRA `(.L_x_10544) ;  /* 0x0000000000141947 */ /* 0x000fea0003800000 */
[----:B------:R-:W-:Y:S02]  /*b3a0*/  ISETP.NE.AND P0, PT, R28, RZ, PT ;  /* 0x000000ff1c00720c */ /* 0x000fe40003f05270 */
[----:B-1----:R-:W-:-:S04]  /*b3b0*/  MOV R0, 0x6000 ;  /* 0x0000600000007802 */ /* 0x002fc80000000f00 */
[----:B------:R3:W-:Y:S07]  /*b3c0*/  SYNCS.ARRIVE.TRANS64 RZ, [R5+URZ+0x30850], R0 ;  /* 0x0308500005ff79a7 */ /* 0x0007ee000800003f */
[----:B------:R-:W-:Y:S05]  /*b3d0*/  @!P0 BRA `(.L_x_10544) ;  /* 0x0000000000048947 */ /* 0x000fea0003800000 */
[----:B------:R-:W-:Y:S01]  /*b3e0*/  BPT.TRAP 0x1 ;  /* 0x000000040000795c */ /* 0x000fe20000300000 */
.L_x_10544:
[----:B-1-3--:R-:W3:Y:S01]  /*b3f0*/  LDL R0, [R1] ;  /* 0x0000000001007983 */ /* 0x00aee20000100800 */
[----:B--2---:R-:W-:Y:S01]  /*b400*/  IMAD R25, R22, 0x6000, R25 ;  /* 0x0000600016197824 */ /* 0x004fe200078e0219 */
        /* <DEDUP_REMOVED lines=8> */
[----:B------:R-:W-:-:S05]  /*b490*/  UMOV UR10, URZ ;  /* 0x0000003f000a7c82 */ /* 0x000fca0008000000 */
[----:B------:R-:W-:-:S04]  /*b4a0*/  UIADD3 UR9, UR9, 0x30850, URZ ;  /* 0x0003085009097890 */ /* 0x000fc8000fffe03f */
[----:B------:R-:W-:Y:S01]  /*b4b0*/  UIADD3 UR8, UR8, 0x400, URZ ;  /* 0x0000040008087890 */ /* 0x000fe2000fffe03f */
[----:B---3--:R-:W-:-:S13]  /*b4c0*/  R2UR UR11, R0 ;  /* 0x00000000000b72ca */ /* 0x008fda00000e0000 */
[----:B------:R-:W-:-:S09]  /*b4d0*/  UIMAD UR11, UR11, 0xc0, URZ ;  /* 0x000000c00b0b78a4 */ /* 0x000fd2000f8e023f */
[----:B------:R3:W-:Y:S02]  /*b4e0*/  UTMALDG.4D [UR8], [UR4], desc[UR6] ;  /* 0x00000608040075b4 */ /* 0x0007e40008019000 */
[----:B---3--:R-:W-:Y:S01]  /*b4f0*/  NOP ;  /* 0x0000000000007918 */ /* 0x008fe20000000000 */
.L_x_10542:
[----:B------:R-:W-:Y:S05]  /*b500*/  BSYNC B0 ;  /* 0x0000000000007941 */ /* 0x000fea0003800000 */
.L_x_10541:
        /* <DEDUP_REMOVED lines=11> */
.L_x_10503:
[----:B------:R-:W3:Y:S01]  /*b5c0*/  S2R R3, SR_CgaCtaId ;  /* 0x0000000000037919 */ /* 0x000ee20000008800 */
[----:B------:R-:W-:Y:S01]  /*b5d0*/  MOV R0, 0x400 ;  /* 0x0000040000007802 */ /* 0x000fe20000000f00 */
[----:B------:R-:W-:Y:S01]  /*b5e0*/  BSSY B0, `(.L_x_10546) ;  /* 0x0000005000007945 */ /* 0x000fe20003800000 */
[----:B------:R-:W-:Y:S02]  /*b5f0*/  SHF.L.U32 R27, R27, 0x1f, RZ ;  /* 0x0000001f1b1b7819 */ /* 0x000fe400000006ff */
[----:B---3--:R-:W-:-:S04]  /*b600*/  LEA R8, R3, R0, 0x18 ;  /* 0x0000000003087211 */ /* 0x008fc800078ec0ff */
[----:B------:R-:W3:Y:S02]  /*b610*/  SYNCS.PHASECHK.TRANS64.TRYWAIT P0, [R8+URZ+0x30820], R27 ;  /* 0x0308201b080075a7 */ /* 0x000ee4000800017f */
[----:B---3--:R-:W-:Y:S05]  /*b620*/  @!P0 BRA `(.L_x_10547) ;  /* 0x0000000800188947 */ /* 0x008fea0003800000 */
.L_x_10574:
[----:B------:R-:W-:Y:S05]  /*b630*/  BSYNC B0 ;  /* 0x0000000000007941 */ /* 0x000fea0003800000 */
.L_x_10546:
[----:B------:R-:W-:-:S03]  /*b640*/  UMOV UR4, 0xffffffff ;  /* 0xffffffff00047882 */ /* 0x000fc60000000000 */
[----:B------:R-:W-:Y:S05]  /*b650*/  BRA.DIV UR4, `(.L_x_10548) ;  /* 0x0000000a04207947 */ /* 0x000fea000b800000 */
[----:B------:R4:W1:Y:S02]  /*b660*/  SHFL.IDX PT, R14, R16, RZ, 0x1f ;  /* 0x00001fff100e7589 */ /* 0x00086400000e0000 */
.L_x_10577:
[----:B-1----:R-:W-:Y:S01]  /*b670*/  ISETP.NE.AND P0, PT, R14, RZ, PT ;  /* 0x000000ff0e00720c */ /* 0x002fe20003f05270 */
[----:B------:R-:W-:-:S12]  /*b680*/  BSSY B0, `(.L_x_10549) ;  /* 0x0000023000007945 */ /* 0x000fd80003800000 */
[----:B------:R-:W-:Y:S05]  /*b690*/  @P0 BRA `(.L_x_10550) ;  /* 0x0000000000840947 */ /* 0x000fea0003800000 */
[----:B------:R-:W-:-:S03]  /*b6a0*/  UMOV UR4, 0xffffffff ;  /* 0xffffffff00047882 */ /* 0x000fc60000000000 */
[----:B------:R-:W-:Y:S05]  /*b6b0*/  BRA.DIV UR4, `(.L_x_10551) ;  /* 0x0000000a04307947 */ /* 0x000fea000b800000 */
[----:B------:R-:W-:-:S13]  /*b6c0*/  ELECT P6, URZ, PT ;  /* 0x00000000003f782f */ /* 0x000fda00038c0000 */
.L_x_10580:
[----:B------:R-:W-:Y:S05]  /*b6d0*/  @!P6 BRA `(.L_x_10550) ;  /* 0x000000000074e947 */ /* 0x000fea0003800000 */
[----:B------:R-:W-:-:S04]  /*b6e0*/  LOP3.LUT R17, R17, 0x2, RZ, 0xfc, !PT ;  /* 0x0000000211117812 */ /* 0x000fc800078efcff */
[----:B------:R-:W-:-:S13]  /*b6f0*/  ISETP.NE.AND P2, PT, R17, 0x3, PT ;  /* 0x000000031100780c */ /* 0x000fda0003f45270 */
[----:B------:R-:W-:Y:S05]  /*b700*/  @!P2 BRA `(.L_x_10552) ;  /* 0x000000000004a947 */ /* 0x000fea0003800000 */
[----:B------:R-:W-:Y:S01]  /*b710*/  BPT.TRAP 0x1 ;  /* 0x000000040000795c */ /* 0x000fe20000300000 */
.L_x_10552:
[----:B------:R-:W-:Y:S02]  /*b720*/  IADD3 R3, R8, 0x30840, RZ ;  /* 0x0003084008037810 */ /* 0x000fe40007ffe0ff */
[----:B------:R-:W-:Y:S02]  /*b730*/  SHF.L.U32 R4, R19, 0x1f, RZ ;  /* 0x0000001f13047819 */ /* 0x000fe400000006ff */
[C---:B------:R-:W-:Y:S01]  /*b740*/  IADD3 R0, R22.reuse, 0x1, RZ ;  /* 0x0000000116007810 */ /* 0x040fe20007ffe0ff */
[----:B------:R-:W-:-:S03]  /*b750*/  IMAD R5, R22, 0x8, R3 ;  /* 0x0000000816057824 */ /* 0x000fc600078e0203 */
[C---:B------:R-:W-:Y:S01]  /*b760*/  ISETP.NE.AND P1, PT, R0.reuse, 0x2, PT ;  /* 0x000000020000780c */ /* 0x040fe20003f25270 */
[----:B------:R-:W1:Y:S03]  /*b770*/  SYNCS.PHASECHK.TRANS64.TRYWAIT P0, [R5+URZ], R4 ;  /* 0x00000004050075a7 */ /* 0x000e66000800017f */
[----:B------:R-:W-:Y:S02]  /*b780*/  SEL R2, RZ, 0x1, P1 ;  /* 0x00000001ff027807 */ /* 0x000fe40000800000 */
[----:B--2---:R-:W-:Y:S02]  /*b790*/  SEL R6, R0, RZ, P1 ;  /* 0x000000ff00067207 */ /* 0x004fe40000800000 */
[----:B------:R-:W-:-:S03]  /*b7a0*/  LOP3.LUT R0, R19, R2, RZ, 0x3c, !PT ;  /* 0x0000000213007212 */ /* 0x000fc600078e3cff */
[----:B------:R-:W-:Y:S01]  /*b7b0*/  IMAD R3, R6, 0x8, R3 ;  /* 0x0000000806037824 */ /* 0x000fe200078e0203 */
[----:B------:R-:W-:Y:S01]  /*b7c0*/  SHF.L.U32 R0, R0, 0x1f, RZ ;  /* 0x0000001f00007819 */ /* 0x000fe200000006ff */
[----:B-1----:R-:W-:Y:S06]  /*b7d0*/  @!P0 BRA `(.L_x_10553) ;  /* 0x0000000800088947 */ /* 0x002fec0003800000 */
.L_x_10581:
[----:B------:R-:W2:Y:S02]  /*b7e0*/  SYNCS.PHASECHK.TRANS64.TRYWAIT P0, [R3+URZ], R0 ;  /* 0x00000000030075a7 */ /* 0x000ea4000800017f */
[----:B--2---:R-:W-:Y:S05]  /*b7f0*/  @!P0 BRA `(.L_x_10554) ;  /* 0x0000000800148947 */ /* 0x004fea0003800000 */
.L_x_10582:
[----:B------:R-:W-:Y:S05]  /*b800*/  @!P2 BRA `(.L_x_10555) ;  /* 0x000000000004a947 */ /* 0x000fea0003800000 */
[----:B------:R-:W-:Y:S01]  /*b810*/  BPT.TRAP 0x1 ;  /* 0x000000040000795c */ /* 0x000fe20000300000 */
.L_x_10555:
[----:B--2---:R-:W-:-:S05]  /*b820*/  IADD3 R3, R8, 0x30860, RZ ;  /* 0x0003086008037810 */ /* 0x004fca0007ffe0ff */
[----:B-1----:R-:W-:-:S04]  /*b830*/  IMAD R5, R22, 0x8, R3 ;  /* 0x0000000816057824 */ /* 0x002fc800078e0203 */
[----:B------:R-:W1:Y:S02]  /*b840*/  SYNCS.PHASECHK.TRANS64.TRYWAIT P0, [R5+URZ], R4 ;  /* 0x00000004050075a7 */ /* 0x000e64000800017f */
[----:B-1----:R-:W-:Y:S05]  /*b850*/  @!P0 BRA `(.L_x_10556) ;  /* 0x0000000800108947 */ /* 0x002fea0003800000 */
.L_x_10583:
[----:B------:R-:W-:-:S07]  /*b860*/  LEA R3, R6, R3, 0x3 ;  /* 0x0000000306037211 */ /* 0x000fce00078e18ff */
.L_x_10557:
[----:B--2---:R2:W1:Y:S02]  /*b870*/  SYNCS.PHASECHK.TRANS64.TRYWAIT P0, [R3+URZ], R0 ;  /* 0x00000000030075a7 */ /* 0x004464000800017f */
[----:B-1----:R-:W-:Y:S05]  /*b880*/  @!P0 NANOSLEEP.SYNCS 0x989680 ;  /* 0x009896800000895d */ /* 0x002fea0003900000 */
[----:B------:R-:W1:Y:S02]  /*b890*/  @!P0 SYNCS.PHASECHK.TRANS64 P0, [R3+URZ], R0 ;  /* 0x00000000030085a7 */ /* 0x000e64000800007f */
[----:B-1----:R-:W-:Y:S05]  /*b8a0*/  @!P0 BRA `(.L_x_10557) ;  /* 0xfffffffc00f08947 */ /* 0x002fea000383ffff */
.L_x_10550:
[----:B------:R-:W-:Y:S05]  /*b8b0*/  BSYNC B0 ;  /* 0x0000000000007941 */ /* 0x000fea0003800000 */
.L_x_10549:
[----:B------:R-:W-:Y:S05]  /*b8c0*/  EXIT ;  /* 0x000000000000794d */ /* 0x000fea0003800000 */
.L_x_10481:
[----:B-1----:R-:W-:-:S04]  /*b8d0*/  IMAD.U32 R3, RZ, RZ, UR40 ;  /* 0x00000028ff037e24 */ /* 0x002fc8000f8e00ff */
[----:B------:R1:W2:Y:S03]  /*b8e0*/  SYNCS.PHASECHK.TRANS64.TRYWAIT P1, [R3+URZ+0x30800], R0 ;  /* 0x03080000030075a7 */ /* 0x0002a6000802017f */
[----:B--2---:R-:W-:Y:S05]  /*b8f0*/  @!P1 NANOSLEEP.SYNCS 0x989680 ;  /* 0x009896800000995d */ /* 0x004fea0003900000 */
[----:B------:R-:W2:Y:S02]  /*b900*/  @!P1 SYNCS.PHASECHK.TRANS64 P1, [R3+URZ+0x30800], R0 ;  /* 0x03080000030095a7 */ /* 0x000ea4000802007f */
[----:B--2---:R-:W-:Y:S05]  /*b910*/  @!P1 BRA `(.L_x_10481) ;  /* 0xfffffffc00ec9947 */ /* 0x004fea000383ffff */
[----:B------:R-:W-:Y:S05]  /*b920*/  BRA `(.L_x_10558) ;  /* 0xffffff5800647947 */ /* 0x000fea000383ffff */
.L_x_10485:
[----:B--2---:R2:W3:Y:S02]  /*b930*/  SYNCS.PHASECHK.TRANS64.TRYWAIT P2, [R3+URZ+0x30830], R6 ;  /* 0x03083006030075a7 */ /* 0x0044e4000804017f */
[----:B---3--:R-:W-:Y:S05]  /*b940*/  @!P2 NANOSLEEP.SYNCS 0x989680 ;  /* 0x009896800000a95d */ /* 0x008fea0003900000 */
[----:B------:R-:W3:Y:S02]  /*b950*/  @!P2 SYNCS.PHASECHK.TRANS64 P2, [R3+URZ+0x30830], R6 ;  /* 0x030830060300a5a7 */ /* 0x000ee4000804007f */
[----:B---3--:R-:W-:Y:S05]  /*b960*/  @!P2 BRA `(.L_x_10485) ;  /* 0xfffffffc00f0a947 */ /* 0x008fea000383ffff */
[----:B------:R-:W-:Y:S05]  /*b970*/  BRA `(.L_x_10484) ;  /* 0xffffff5800947947 */ /* 0x000fea000383ffff */
.L_x_10490:
[----:B---3--:R-:W-:-:S04]  /*b980*/  MOV R11, UR10 ;  /* 0x0000000a000b7c02 */ /* 0x008fc80008000f00 */
[----:B------:R3:W4:Y:S03]  /*b990*/  SYNCS.PHASECHK.TRANS64.TRYWAIT P2, [R11+URZ+0x30830], R10 ;  /* 0x0308300a0b0075a7 */ /* 0x000726000804017f */
[----:B----4-:R-:W-:Y:S05]  /*b9a0*/  @!P2 NANOSLEEP.SYNCS 0x989680 ;  /* 0x009896800000a95d */ /* 0x010fea0003900000 */
[----:B------:R-:W4:Y:S02]  /*b9b0*/  @!P2 SYNCS.PHASECHK.TRANS64 P2, [R11+URZ+0x30830], R10 ;  /* 0x0308300a0b00a5a7 */ /* 0x000f24000804007f */
[----:B----4-:R-:W-:Y:S05]  /*b9c0*/  @!P2 BRA `(.L_x_10490) ;  /* 0xfffffffc00eca947 */ /* 0x010fea000383ffff */
[----:B------:R-:W-:Y:S05]  /*b9d0*/  BRA `(.L_x_10487) ;  /* 0xffffff9000e07947 */ /* 0x000fea000383ffff */
.L_x_10494:
[----:B--2---:R-:W-:-:S04]  /*b9e0*/  IMAD.U32 R11, RZ, RZ, UR10 ;  /* 0x0000000aff0b7e24 */ /* 0x004fc8000f8e00ff */
[----:B------:R2:W3:Y:S03]  /*b9f0*/  SYNCS.PHASECHK.TRANS64.TRYWAIT P2, [R11+URZ+0x30850], R10 ;  /* 0x0308500a0b0075a7 */ /* 0x0004e6000804017f */
[----:B---3--:R-:W-:Y:S05]  /*ba00*/  @!P2 NANOSLEEP.SYNCS 0x989680 ;  /* 0x009896800000a95d */ /* 0x008fea0003900000 */
[----:B------:R-:W3:Y:S02]  /*ba10*/  @!P2 SYNCS.PHASECHK.TRANS64 P2, [R11+URZ+0x30850], R10 ;  /* 0x0308500a0b00a5a7 */ /* 0x000ee4000804007f */
[----:B---3--:R-:W-:Y:S05]  /*ba20*/  @!P2 BRA `(.L_x_10494) ;  /* 0xfffffffc00eca947 */ /* 0x008fea000383ffff */
[----:B------:R-:W-:Y:S05]  /*ba30*/  BRA `(.L_x_10491) ;  /* 0xffffff9400587947 */ /* 0x000fea000383ffff */
.L_x_10499:
[----:B----4-:R-:W-:-:S04]  /*ba40*/  MOV R4, UR12 ;  /* 0x0000000c00047c02 */ /* 0x010fc80008000f00 */
[----:B------:R4:W1:Y:S03]  /*ba50*/  SYNCS.PHASECHK.TRANS64.TRYWAIT P0, [R4+URZ+0x30850], R3 ;  /* 0x03085003040075a7 */ /* 0x000866000800017f */
[----:B-1----:R-:W-:Y:S05]  /*ba60*/  @!P0 NANOSLEEP.SYNCS 0x989680 ;  /* 0x009896800000895d */ /* 0x002fea0003900000 */
[----:B------:R-:W1:Y:S02]  /*ba70*/  @!P0 SYNCS.PHASECHK.TRANS64 P0, [R4+URZ+0x30850], R3 ;  /* 0x03085003040085a7 */ /* 0x000e64000800007f */
[----:B-1----:R-:W-:Y:S05]  /*ba80*/  @!P0 BRA `(.L_x_10499) ;  /* 0xfffffffc00ec8947 */ /* 0x002fea000383ffff */
[----:B------:R-:W-:Y:S05]  /*ba90*/  BRA `(.L_x_10498) ;  /* 0xffffffc800087947 */ /* 0x000fea000383ffff */
.L_x_10508:
[----:B------:R-:W-:Y:S01]  /*baa0*/  BSSY B0, `(.L_x_10559) ;  /* 0x0000008000007945 */ /* 0x000fe20003800000 */
[----:B------:R-:W-:Y:S01]  /*bab0*/  IMAD.MOV.U32 R13, RZ, RZ, R16 ;  /* 0x000000ffff0d7224 */ /* 0x000fe200078e0010 */
[----:B------:R-:W-:Y:S01]  /*bac0*/  MOV R12, RZ ;  /* 0x000000ff000c7202 */ /* 0x000fe20000000f00 */
[----:B------:R-:W-:Y:S01]  /*bad0*/  IMAD.MOV.U32 R11, RZ, RZ, 0x1f ;  /* 0x0000001fff0b7424 */ /* 0x000fe200078e00ff */
[----:B------:R-:W-:-:S07]  /*bae0*/  MOV R15, 0xffffffff ;  /* 0xffffffff000f7802 */ /* 0x000fce0000000f00 */
[----:B------:R-:W-:Y:S05]  /*baf0*/  WARPSYNC.COLLECTIVE R15, `(.L_x_10560) ;  /* 0x000000000f087348 */ /* 0x000fea0003c00000 */
[----:B------:R1:W2:Y:S02]  /*bb00*/  SHFL.IDX P6, R14, R13, R12, R11 ;  /* 0x0000000c0d0e7389 */ /* 0x0002a400000c000b */
[----:B-12---:R-:W-:Y:S01]  /*bb10*/  ENDCOLLECTIVE ;  /* 0x000000000000791b */ /* 0x006fe20003800000 */
.L_x_10560:
[----:B------:R-:W-:Y:S05]  /*bb20*/  BSYNC B0 ;  /* 0x0000000000007941 */ /* 0x000fea0003800000 */
.L_x_10559:
[----:B------:R-:W-:Y:S05]  /*bb30*/  BRA `(.L_x_10561) ;  /* 0xffffffe000687947 */ /* 0x000fea000383ffff */
.L_x_10509:
[----:B------:R-:W-:Y:S01]  /*bb40*/  BSSY B0, `(.L_x_10562) ;  /* 0x0000006000007945 */ /* 0x000fe20003800000 */
[----:B------:R-:W-:-:S07]  /*bb50*/  IMAD.MOV.U32 R15, RZ, RZ, -0x1 ;  /* 0xffffffffff0f7424 */ /* 0x000fce00078e00ff */
[----:B------:R-:W-:Y:S05]  /*bb60*/  WARPSYNC.COLLECTIVE R15, `(.L_x_10563) ;  /* 0x000000000f0c7348 */ /* 0x000fea0003c00000 */
[----:B------:R-:W-:Y:S02]  /*bb70*/  ELECT P6, UR62, PT ;  /* 0x00000000003e782f */ /* 0x000fe400038c0000 */
[----:B------:R-:W-:Y:S01]  /*bb80*/  MOV R14, UR62 ;  /* 0x0000003e000e7c02 */ /* 0x000fe20008000f00 */
[----:B------:R-:W-:Y:S10]  /*bb90*/  ENDCOLLECTIVE ;  /* 0x000000000000791b */ /* 0x000ff40003800000 */
.L_x_10563:
[----:B------:R-:W-:Y:S05]  /*bba0*/  BSYNC B0 ;  /* 0x0000000000007941 */ /* 0x000fea0003800000 */
.L_x_10562:
[----:B------:R-:W-:Y:S05]  /*bbb0*/  BRA `(.L_x_10564) ;  /* 0xffffffe0005c7947 */ /* 0x000fea000383ffff */
.L_x_10512:
[----:B--2---:R2:W3:Y:S02]  /*bbc0*/  SYNCS.PHASECHK.TRANS64.TRYWAIT P1, [R7+URZ+0x30840], R6 ;  /* 0x03084006070075a7 */ /* 0x0044e4000802017f */
[----:B---3--:R-:W-:Y:S05]  /*bbd0*/  @!P1 NANOSLEEP.SYNCS 0x989680 ;  /* 0x009896800000995d */ /* 0x008fea0003900000 */
[----:B------:R-:W3:Y:S02]  /*bbe0*/  @!P1 SYNCS.PHASECHK.TRANS64 P1, [R7+URZ+0x30840], R6 ;  /* 0x03084006070095a7 */ /* 0x000ee4000802007f */
[----:B---3--:R-:W-:Y:S05]  /*bbf0*/  @!P1 BRA `(.L_x_10512) ;  /* 0xfffffffc00f09947 */ /* 0x008fea000383ffff */
[----:B------:R-:W-:Y:S05]  /*bc00*/  BRA `(.L_x_10565) ;  /* 0xffffffe000b47947 */ /* 0x000fea000383ffff */
.L_x_10515:
[----:B--2---:R2:W3:Y:S02]  /*bc10*/  SYNCS.PHASECHK.TRANS64.TRYWAIT P1, [R25+URZ+0x30820], R6 ;  /* 0x03082006190075a7 */ /* 0x0044e4000802017f */
[----:B---3--:R-:W-:Y:S05]  /*bc20*/  @!P1 NANOSLEEP.SYNCS 0x989680 ;  /* 0x009896800000995d */ /* 0x008fea0003900000 */
[----:B------:R-:W3:Y:S02]  /*bc30*/  @!P1 SYNCS.PHASECHK.TRANS64 P1, [R25+URZ+0x30820], R6 ;  /* 0x03082006190095a7 */ /* 0x000ee4000802007f */
[----:B---3--:R-:W-:Y:S05]  /*bc40*/  @!P1 BRA `(.L_x_10515) ;  /* 0xfffffffc00f09947 */ /* 0x008fea000383ffff */
[----:B------:R-:W-:Y:S05]  /*bc50*/  BRA `(.L_x_10566) ;  /* 0xffffffe400587947 */ /* 0x000fea000383ffff */
.L_x_10521:
[----:B--2---:R2:W3:Y:S02]  /*bc60*/  SYNCS.PHASECHK.TRANS64.TRYWAIT P2, [R5+URZ+0x30840], R4 ;  /* 0x03084004050075a7 */ /* 0x0044e4000804017f */
[----:B---3--:R-:W-:Y:S05]  /*bc70*/  @!P2 NANOSLEEP.SYNCS 0x989680 ;  /* 0x009896800000a95d */ /* 0x008fea0003900000 */
[----:B------:R-:W3:Y:S02]  /*bc80*/  @!P2 SYNCS.PHASECHK.TRANS64 P2, [R5+URZ+0x30840], R4 ;  /* 0x030840040500a5a7 */ /* 0x000ee4000804007f */
[----:B---3--:R-:W-:Y:S05]  /*bc90*/  @!P2 BRA `(.L_x_10521) ;  /* 0xfffffffc00f0a947 */ /* 0x008fea000383ffff */
[----:B------:R-:W-:Y:S05]  /*bca0*/  BRA `(.L_x_10567) ;  /* 0xffffffe400e87947 */ /* 0x000fea000383ffff */
.L_x_10523:
[----:B--2---:R2:W3:Y:S02]  /*bcb0*/  SYNCS.PHASECHK.TRANS64.TRYWAIT P2, [R4+URZ+0x60], R7 ;  /* 0x00006007040075a7 */ /* 0x0044e4000804017f */
[----:B---3--:R-:W-:Y:S05]  /*bcc0*/  @!P2 NANOSLEEP.SYNCS 0x989680 ;  /* 0x009896800000a95d */ /* 0x008fea0003900000 */
[----:B------:R-:W3:Y:S02]  /*bcd0*/  @!P2 SYNCS.PHASECHK.TRANS64 P2, [R4+URZ+0x60], R7 ;  /* 0x000060070400a5a7 */ /* 0x000ee4000804007f */
[----:B---3--:R-:W-:Y:S05]  /*bce0*/  @!P2 BRA `(.L_x_10523) ;  /* 0xfffffffc00f0a947 */ /* 0x008fea000383ffff */
[----:B------:R-:W-:Y:S05]  /*bcf0*/  BRA `(.L_x_10568) ;  /* 0xffffffe8003c7947 */ /* 0x000fea000383ffff */
.L_x_10529:
[----:B--2---:R2:W3:Y:S02]  /*bd00*/  SYNCS.PHASECHK.TRANS64.TRYWAIT P2, [R6+URZ+0x30840], R5 ;  /* 0x03084005060075a7 */ /* 0x0044e4000804017f */
[----:B---3--:R-:W-:Y:S05]  /*bd10*/  @!P2 NANOSLEEP.SYNCS 0x989680 ;  /* 0x009896800000a95d */ /* 0x008fea0003900000 */
[----:B------:R-:W3:Y:S02]  /*bd20*/  @!P2 SYNCS.PHASECHK.TRANS64 P2, [R6+URZ+0x30840], R5 ;  /* 0x030840050600a5a7 */ /* 0x000ee4000804007f */
[----:B---3--:R-:W-:Y:S05]  /*bd30*/  @!P2 BRA `(.L_x_10529) ;  /* 0xfffffffc00f0a947 */ /* 0x008fea000383ffff */
[----:B------:R-:W-:Y:S05]  /*bd40*/  BRA `(.L_x_10569) ;  /* 0xffffffec003c7947 */ /* 0x000fea000383ffff */
.L_x_10531:
[----:B--2---:R2:W3:Y:S02]  /*bd50*/  SYNCS.PHASECHK.TRANS64.TRYWAIT P2, [R6+URZ+0x60], R19 ;  /* 0x00006013060075a7 */ /* 0x0044e4000804017f */
[----:B---3--:R-:W-:Y:S05]  /*bd60*/  @!P2 NANOSLEEP.SYNCS 0x989680 ;  /* 0x009896800000a95d */ /* 0x008fea0003900000 */
[----:B------:R-:W3:Y:S02]  /*bd70*/  @!P2 SYNCS.PHASECHK.TRANS64 P2, [R6+URZ+0x60], R19 ;  /* 0x000060130600a5a7 */ /* 0x000ee4000804007f */
[----:B---3--:R-:W-:Y:S05]  /*bd80*/  @!P2 BRA `(.L_x_10531) ;  /* 0xfffffffc00f0a947 */ /* 0x008fea000383ffff */
[----:B------:R-:W-:Y:S05]  /*bd90*/  BRA `(.L_x_10570) ;  /* 0xffffffec00907947 */ /* 0x000fea000383ffff */
.L_x_10536:
[----:B-1----:R1:W2:Y:S02]  /*bda0*/  SYNCS.PHASECHK.TRANS64.TRYWAIT P2, [R5+URZ+0x30840], R6 ;  /* 0x03084006050075a7 */ /* 0x0022a4000804017f */
[----:B--2---:R-:W-:Y:S05]  /*bdb0*/  @!P2 NANOSLEEP.SYNCS 0x989680 ;  /* 0x009896800000a95d */ /* 0x004fea0003900000 */
[----:B------:R-:W2:Y:S02]  /*bdc0*/  @!P2 SYNCS.PHASECHK.TRANS64 P2, [R5+URZ+0x30840], R6 ;  /* 0x030840060500a5a7 */ /* 0x000ea4000804007f */
[----:B--2---:R-:W-:Y:S05]  /*bdd0*/  @!P2 BRA `(.L_x_10536) ;  /* 0xfffffffc00f0a947 */ /* 0x004fea000383ffff */
[----:B------:R-:W-:Y:S05]  /*bde0*/  BRA `(.L_x_10571) ;  /* 0xfffffff000687947 */ /* 0x000fea000383ffff */
.L_x_10538:
[----:B-1----:R1:W2:Y:S02]  /*bdf0*/  SYNCS.PHASECHK.TRANS64.TRYWAIT P2, [R5+URZ+0x60], R10 ;  /* 0x0000600a050075a7 */ /* 0x0022a4000804017f */
[----:B--2---:R-:W-:Y:S05]  /*be00*/  @!P2 NANOSLEEP.SYNCS 0x989680 ;  /* 0x009896800000a95d */ /* 0x004fea0003900000 */
[----:B------:R-:W2:Y:S02]  /*be10*/  @!P2 SYNCS.PHASECHK.TRANS64 P2, [R5+URZ+0x60], R10 ;  /* 0x0000600a0500a5a7 */ /* 0x000ea4000804007f */
[----:B--2---:R-:W-:Y:S05]  /*be20*/  @!P2 BRA `(.L_x_10538) ;  /* 0xfffffffc00f0a947 */ /* 0x004fea000383ffff */
[----:B------:R-:W-:Y:S05]  /*be30*/  BRA `(.L_x_10572) ;  /* 0xfffffff000c07947 */ /* 0x000fea000383ffff */
.L_x_10543:
[----:B-1----:R1:W3:Y:S02]  /*be40*/  SYNCS.PHASECHK.TRANS64.TRYWAIT P0, [R5+URZ+0x30860], R0 ;  /* 0x03086000050075a7 */ /* 0x0022e4000800017f */
[----:B---3--:R-:W-:Y:S05]  /*be50*/  @!P0 NANOSLEEP.SYNCS 0x989680 ;  /* 0x009896800000895d */ /* 0x008fea0003900000 */
[----:B------:R-:W3:Y:S02]  /*be60*/  @!P0 SYNCS.PHASECHK.TRANS64 P0, [R5+URZ+0x30860], R0 ;  /* 0x03086000050085a7 */ /* 0x000ee4000800007f */
[----:B---3--:R-:W-:Y:S05]  /*be70*/  @!P0 BRA `(.L_x_10543) ;  /* 0xfffffffc00f08947 */ /* 0x008fea000383ffff */
[----:B------:R-:W-:Y:S05]  /*be80*/  BRA `(.L_x_10573) ;  /* 0xfffffff400407947 */ /* 0x000fea000383ffff */
.L_x_10547:
[----:B---3--:R3:W4:Y:S02]  /*be90*/  SYNCS.PHASECHK.TRANS64.TRYWAIT P0, [R8+URZ+0x30820], R27 ;  /* 0x0308201b080075a7 */ /* 0x008724000800017f */
[----:B----4-:R-:W-:Y:S05]  /*bea0*/  @!P0 NANOSLEEP.SYNCS 0x989680 ;  /* 0x009896800000895d */ /* 0x010fea0003900000 */
[----:B------:R-:W4:Y:S02]  /*beb0*/  @!P0 SYNCS.PHASECHK.TRANS64 P0, [R8+URZ+0x30820], R27 ;  /* 0x0308201b080085a7 */ /* 0x000f24000800007f */
[----:B----4-:R-:W-:Y:S05]  /*bec0*/  @!P0 BRA `(.L_x_10547) ;  /* 0xfffffffc00f08947 */ /* 0x010fea000383ffff */
[----:B------:R-:W-:Y:S05]  /*bed0*/  BRA `(.L_x_10574) ;  /* 0xfffffff400d47947 */ /* 0x000fea000383ffff */
.L_x_10548:
[----:B------:R-:W-:Y:S01]  /*bee0*/  BSSY B0, `(.L_x_10575) ;  /* 0x0000008000007945 */ /* 0x000fe20003800000 */
[----:B-1----:R-:W-:Y:S01]  /*bef0*/  MOV R13, R16 ;  /* 0x00000010000d7202 */ /* 0x002fe20000000f00 */
[----:B------:R-:W-:Y:S01]  /*bf00*/  IMAD.MOV.U32 R12, RZ, RZ, RZ ;  /* 0x000000ffff0c7224 */ /* 0x000fe200078e00ff */
[----:B------:R-:W-:Y:S01]  /*bf10*/  MOV R11, 0x1f ;  /* 0x0000001f000b7802 */ /* 0x000fe20000000f00 */
[----:B------:R-:W-:-:S07]  /*bf20*/  IMAD.MOV.U32 R15, RZ, RZ, -0x1 ;  /* 0xffffffffff0f7424 */ /* 0x000fce00078e00ff */
[----:B--23--:R-:W-:Y:S05]  /*bf30*/  WARPSYNC.COLLECTIVE R15, `(.L_x_10576) ;  /* 0x000000000f087348 */ /* 0x00cfea0003c00000 */
[----:B------:R1:W4:Y:S02]  /*bf40*/  SHFL.IDX P6, R14, R13, R12, R11 ;  /* 0x0000000c0d0e7389 */ /* 0x00032400000c000b */
[----:B-1234-:R-:W-:Y:S01]  /*bf50*/  ENDCOLLECTIVE ;  /* 0x000000000000791b */ /* 0x01efe20003800000 */
.L_x_10576:
[----:B------:R-:W-:Y:S05]  /*bf60*/  BSYNC B0 ;  /* 0x0000000000007941 */ /* 0x000fea0003800000 */
.L_x_10575:
[----:B------:R-:W-:Y:S05]  /*bf70*/  BRA `(.L_x_10577) ;  /* 0xfffffff400bc7947 */ /* 0x000fea000383ffff */
.L_x_10551:
[----:B------:R-:W-:Y:S01]  /*bf80*/  BSSY B1, `(.L_x_10578) ;  /* 0x0000006000017945 */ /* 0x000fe20003800000 */
[----:B------:R-:W-:-:S07]  /*bf90*/  MOV R15, 0xffffffff ;  /* 0xffffffff000f7802 */ /* 0x000fce0000000f00 */
[----:B--234-:R-:W-:Y:S05]  /*bfa0*/  WARPSYNC.COLLECTIVE R15, `(.L_x_10579) ;  /* 0x000000000f0c7348 */ /* 0x01cfea0003c00000 */
[----:B------:R-:W-:Y:S02]  /*bfb0*/  ELECT P6, UR62, PT ;  /* 0x00000000003e782f */ /* 0x000fe400038c0000 */
[----:B------:R-:W-:Y:S01]  /*bfc0*/  MOV R14, UR62 ;  /* 0x0000003e000e7c02 */ /* 0x000fe20008000f00 */
[----:B--234-:R-:W-:Y:S10]  /*bfd0*/  ENDCOLLECTIVE ;  /* 0x000000000000791b */ /* 0x01cff40003800000 */
.L_x_10579:
[----:B------:R-:W-:Y:S05]  /*bfe0*/  BSYNC B1 ;  /* 0x0000000000017941 */ /* 0x000fea0003800000 */
.L_x_10578:
[----:B------:R-:W-:Y:S05]  /*bff0*/  BRA `(.L_x_10580) ;  /* 0xfffffff400b47947 */ /* 0x000fea000383ffff */
.L_x_10553:
[----:B-1----:R1:W2:Y:S02]  /*c000*/  SYNCS.PHASECHK.TRANS64.TRYWAIT P0, [R5+URZ], R4 ;  /* 0x00000004050075a7 */ /* 0x0022a4000800017f */
[----:B--2---:R-:W-:Y:S05]  /*c010*/  @!P0 NANOSLEEP.SYNCS 0x989680 ;  /* 0x009896800000895d */ /* 0x004fea0003900000 */
[----:B------:R-:W2:Y:S02]  /*c020*/  @!P0 SYNCS.PHASECHK.TRANS64 P0, [R5+URZ], R4 ;  /* 0x00000004050085a7 */ /* 0x000ea4000800007f */
[----:B--2---:R-:W-:Y:S05]  /*c030*/  @!P0 BRA `(.L_x_10553) ;  /* 0xfffffffc00f08947 */ /* 0x004fea000383ffff */
[----:B------:R-:W-:Y:S05]  /*c040*/  BRA `(.L_x_10581) ;  /* 0xfffffff400e47947 */ /* 0x000fea000383ffff */
.L_x_10554:
[----:B--2---:R2:W1:Y:S02]  /*c050*/  SYNCS.PHASECHK.TRANS64.TRYWAIT P0, [R3+URZ], R0 ;  /* 0x00000000030075a7 */ /* 0x004464000800017f */
[----:B-1----:R-:W-:Y:S05]  /*c060*/  @!P0 NANOSLEEP.SYNCS 0x989680 ;  /* 0x009896800000895d */ /* 0x002fea0003900000 */
[----:B------:R-:W1:Y:S02]  /*c070*/  @!P0 SYNCS.PHASECHK.TRANS64 P0, [R3+URZ], R0 ;  /* 0x00000000030085a7 */ /* 0x000e64000800007f */
[----:B-1----:R-:W-:Y:S05]  /*c080*/  @!P0 BRA `(.L_x_10554) ;  /* 0xfffffffc00f08947 */ /* 0x002fea000383ffff */
[----:B------:R-:W-:Y:S05]  /*c090*/  BRA `(.L_x_10582) ;  /* 0xfffffff400d87947 */ /* 0x000fea000383ffff */
.L_x_10556:
[----:B-1----:R1:W2:Y:S02]  /*c0a0*/  SYNCS.PHASECHK.TRANS64.TRYWAIT P0, [R5+URZ], R4 ;  /* 0x00000004050075a7 */ /* 0x0022a4000800017f */
[----:B--2---:R-:W-:Y:S05]  /*c0b0*/  @!P0 NANOSLEEP.SYNCS 0x989680 ;  /* 0x009896800000895d */ /* 0x004fea0003900000 */
[----:B------:R-:W2:Y:S02]  /*c0c0*/  @!P0 SYNCS.PHASECHK.TRANS64 P0, [R5+URZ], R4 ;  /* 0x00000004050085a7 */ /* 0x000ea4000800007f */
[----:B--2---:R-:W-:Y:S05]  /*c0d0*/  @!P0 BRA `(.L_x_10556) ;  /* 0xfffffffc00f08947 */ /* 0x004fea000383ffff */
[----:B------:R-:W-:Y:S05]  /*c0e0*/  BRA `(.L_x_10583) ;  /* 0xfffffff400dc7947 */ /* 0x000fea000383ffff */
.L_x_10584:
        /* <DEDUP_REMOVED lines=9> */
.L_x_12785:


//--------------------- .text._ZN7cutlass13device_kernelIN5flash11enable_sm90INS1_16FlashAttnFwdSm90INS1_25CollectiveMainloopFwdSm90ILi2EN4cute5tupleIJNS5_1CILi1EEES8_S8_EEENS6_IJNS7_ILi192EEESA_NS7_ILi64EEEEEELi64ENS_6half_tEfNS_4arch4Sm90ELb0ELb0ELb1ELb1ELb0ELb0ELb0ELb0ELb1ELb0ELb0ELb0EEENS1_21CollectiveEpilogueFwdINS6_IJSA_SB_SA_EEES9_SD_SF_Li384ELb1ELb0ELb0ELb0EEENS1_36VarlenDynamicPersistentTileSchedulerILi192ELi192ELi384ELi32ELb0ELb0ELb1ELb0ELb1ELb1EEEEEEEEEvNT_6ParamsE --------------------------
	.section	.text._ZN7cutlass13device_kernelIN5flash11enable_sm90INS1_16FlashAttnFwdSm90INS1_25CollectiveMainloopFwdSm90ILi2EN4cute5tupleIJNS5_1CILi1EEES8_S8_EEENS6_IJNS7_ILi192EEESA_NS7_ILi64EEEEEELi64ENS_6half_tEfNS_4arch4Sm90ELb0ELb0ELb1ELb1ELb0ELb0ELb0ELb0ELb1ELb0ELb0ELb0EEENS1_21CollectiveEpilogueFwdINS6_IJSA_SB_SA_EEES9_SD_SF_Li384ELb1ELb0ELb0ELb0EEENS1_36VarlenDynamicPersistentTileSchedulerILi192ELi192ELi384ELi32ELb0ELb0ELb1ELb0ELb1ELb1EEEEEEEEEvNT_6ParamsE,"ax",@progbits
	.align	128
.text._ZN7cutlass13device_kernelIN5flash11enable_sm90INS1_16FlashAttnFwdSm90INS1_25CollectiveMainloopFwdSm90ILi2EN4cute5tupleIJNS5_1CILi1EEES8_S8_EEENS6_IJNS7_ILi192EEESA_NS7_ILi64EEEEEELi64ENS_6half_tEfNS_4arch4Sm90ELb0ELb0ELb1ELb1ELb0ELb0ELb0ELb0ELb1ELb0ELb0ELb0EEENS1_21CollectiveEpilogueFwdINS6_IJSA_SB_SA_EEES9_SD_SF_Li384ELb1ELb0ELb0ELb0EEENS1_36VarlenDynamicPersistentTileSchedulerILi192ELi192ELi384ELi32ELb0ELb0ELb1ELb0ELb1ELb1EEEEEEEEEvNT_6ParamsE:
        .type           _ZN7cutlass13device_kernelIN5flash11enable_sm90INS1_16FlashAttnFwdSm90INS1_25CollectiveMainloopFwdSm90ILi2EN4cute5tupleIJNS5_1CILi1EEES8_S8_EEENS6_IJNS7_ILi192EEESA_NS7_ILi64EEEEEELi64ENS_6half_tEfNS_4arch4Sm90ELb0ELb0ELb1ELb1ELb0ELb0ELb0ELb0ELb1ELb0ELb0ELb0EEENS1_21CollectiveEpilogueFwdINS6_IJSA_SB_SA_EEES9_SD_SF_Li384ELb1ELb0ELb0ELb0EEENS1_36VarlenDynamicPersistentTileSchedulerILi192ELi192ELi384ELi32ELb0ELb0ELb1ELb0ELb1ELb1EEEEEEEEEvNT_6ParamsE,@function
        .size           _ZN7cutlass13device_kernelIN5flash11enable_sm90INS1_16FlashAttnFwdSm90INS1_25CollectiveMainloopFwdSm90ILi2EN4cute5tupleIJNS5_1CILi1EEES8_S8_EEENS6_IJNS7_ILi192EEESA_NS7_ILi64EEEEEELi64ENS_6half_tEfNS_4arch4Sm90ELb0ELb0ELb1ELb1ELb0ELb0ELb0ELb0ELb1ELb0ELb0ELb0EEENS1_21CollectiveEpilogueFwdINS6_IJSA_SB_SA_EEES9_SD_SF_Li384ELb1ELb0ELb0ELb0EEENS1_36VarlenDynamicPersistentTileSchedulerILi192ELi192ELi384ELi32ELb0ELb0ELb1ELb0ELb1ELb1EEEEEEEEEvNT_6ParamsE,(.L_x_12786 - _ZN7cutlass13device_kernelIN5flash11enable_sm90INS1_16FlashAttnFwdSm90INS1_25CollectiveMainloopFwdSm90ILi2EN4cute5tupleIJNS5_1CILi1EEES8_S8_EEENS6_IJNS7_ILi192EEESA_NS7_ILi64EEEEEELi64ENS_6half_tEfNS_4arch4Sm90ELb0ELb0ELb1ELb1ELb0ELb0ELb0ELb0ELb1ELb0ELb0ELb0EEENS1_21CollectiveEpilogueFwdINS6_IJSA_SB_SA_EEES9_SD_SF_Li384ELb1ELb0ELb0ELb0EEENS1_36VarlenDynamicPersistentTileSchedulerILi192ELi192ELi384ELi32ELb0ELb0ELb1ELb0ELb1ELb1EEEEEEEEEvNT_6ParamsE)
        .other          _ZN7cutlass13device_kernelIN5flash11enable_sm90INS1_16FlashAttnFwdSm90INS1_25CollectiveMainloopFwdSm90ILi2EN4cute5tupleIJNS5_1CILi1EEES8_S8_EEENS6_IJNS7_ILi192EEESA_NS7_ILi64EEEEEELi64ENS_6half_tEfNS_4arch4Sm90ELb0ELb0ELb1ELb1ELb0ELb0ELb0ELb0ELb1ELb0ELb0ELb0EEENS1_21CollectiveEpilogueFwdINS6_IJSA_SB_SA_EEES9_SD_SF_Li384ELb1ELb0ELb0ELb0EEENS1_36VarlenDynamicPersistentTileSchedulerILi192ELi192ELi384ELi32ELb0ELb0ELb1ELb0ELb1ELb1EEEEEEEEEvNT_6ParamsE,@"STO_CUDA_ENTRY STV_DEFAULT"
_ZN7cutlass13device_kernelIN5flash11enable_sm90INS1_16FlashAttnFwdSm90INS1_25CollectiveMainloopFwdSm90ILi2EN4cute5tupleIJNS5_1CILi1EEES8_S8_EEENS6_IJNS7_ILi192EEESA_NS7_ILi64EEEEEELi64ENS_6half_tEfNS_4arch4Sm90ELb0ELb0ELb1ELb1ELb0ELb0ELb0ELb0ELb1ELb0ELb0ELb0EEENS1_21CollectiveEpilogueFwdINS6_IJSA_SB_SA_EEES9_SD_SF_Li384ELb1ELb0ELb0ELb0EEENS1_36VarlenDynamicPersistentTileSchedulerILi192ELi192ELi384ELi32ELb0ELb0ELb1ELb0ELb1ELb1EEEEEEEEEvNT_6ParamsE:
        /* <DEDUP_REMOVED lines=21> */
.L_x_10586:
[----:B------:R-:W-:Y:S05]  /*0150*/  BSYNC B0 ;  /* 0x0000000000007941 */ /* 0x000fea0003800000 */
.L_x_10585:
        /* <DEDUP_REMOVED lines=41> */
.L_x_10587:
        /* <DEDUP_REMOVED lines=22> */
.L_x_10588:
        /* <DEDUP_REMOVED lines=18> */
.L_x_10589:
        /* <DEDUP_REMOVED lines=22> */
.L_x_10590:
        /* <DEDUP_REMOVED lines=22> */
.L_x_10591:
[----:B------:R-:W-:Y:S01]  /*0930*/  PLOP3.LUT P0, PT, PT, PT, UP0, 0x80, 0x0 ;  /* 0x000000000000781c */ /* 0x000fe20003f0f008 */
[----:B------:R-:W-:Y:S01]  /*0940*/  UMOV UR36, 0x1 ;  /* 0x0000000100247882 */ /* 0x000fe20000000000 */
[----:B------:R-:W-:Y:S01]  /*0950*/  NOP ;  /* 0x0000000000007918 */ /* 0x000fe20000000000 */
[----:B------:R-:W-:Y:S01]  /*0960*/  USEL UR36, UR36, 0x2, !UP0 ;  /* 0x0000000224247887 */ /* 0x000fe2000c000000 */
[----:B------:R-:W-:Y:S01]  /*0970*/  ULDC.64 UR46, c[0x0][0x208] ;  /* 0x00008200002e7ab9 */ /* 0x000fe20000000a00 */
[----:B012-4-:R-:W-:Y:S08]  /*0980*/  BAR.SYNC.DEFER_BLOCKING 0x0 ;  /* 0x0000000000007b1d */ /* 0x017ff00000010000 */
[----:B------:R-:W-:Y:S05]  /*0990*/  @!P0 BRA `(.L_x_10592) ;  /* 0x000000a0003c8947 */ /* 0x000fea0003800000 */
.L_x_10593:
        /* <DEDUP_REMOVED lines=21> */
[----:B------:R-:W-:Y:S02]  /*0af0*/  ULOP3.LUT UR45, UR36, 0x1, URZ, 0xfc, !UPT ;  /* 0x00000001242d7892 */ /* 0x000fe4000f8efc3f */
[----:B------:R-:W-:Y:S01]  /*0b00*/  SHF.R.S32.HI R0, RZ, 0x1f, R12 ;  /* 0x0000001fff007819 */ /* 0x000fe2000001140c */
[----:B------:R-:W-:Y:S01]  /*0b10*/  UMOV UR37, URZ ;  /* 0x0000003f00257c82 */ /* 0x000fe20008000000 */
[----:B------:R-:W-:Y:S01]  /*0b20*/  UMOV UR38, URZ ;  /* 0x0000003f00267c82 */ /* 0x000fe20008000000 */
[----:B------:R-:W-:Y:S01]  /*0b30*/  UMOV UR39, URZ ;  /* 0x0000003f00277c82 */ /* 0x000fe20008000000 */
[----:B------:R-:W-:-:S04]  /*0b40*/  LEA.HI R2, R0, R12, RZ, 0x7 ;  /* 0x0000000c00027211 */ /* 0x000fc800078f38ff */
[----:B------:R-:W-:Y:S02]  /*0b50*/  LOP3.LUT R3, R2, 0xffffff80, RZ, 0xc0, !PT ;  /* 0xffffff8002037812 */ /* 0x000fe400078ec0ff */
[----:B------:R-:W-:-:S03]  /*0b60*/  SHF.R.S32.HI R13, RZ, 0x7, R2 ;  /* 0x00000007ff0d7819 */ /* 0x000fc60000011402 */
[----:B------:R-:W-:Y:S01]  /*0b70*/  IMAD.IADD R14, R12, 0x1, -R3 ;  /* 0x000000010c0e7824 */ /* 0x000fe200078e0a03 */
[----:B------:R-:W-:-:S04]  /*0b80*/  LEA.HI R3, R0, R12, RZ, 0x4 ;  /* 0x0000000c00037211 */ /* 0x000fc800078f20ff */
[----:B------:R-:W-:Y:S02]  /*0b90*/  SHF.R.S32.HI R8, RZ, 0x1f, R14 ;  /* 0x0000001fff087819 */ /* 0x000fe4000001140e */
[----:B------:R-:W-:Y:S02]  /*0ba0*/  LOP3.LUT R4, R3, 0xfffffff0, RZ, 0xc0, !PT ;  /* 0xfffffff003047812 */ /* 0x000fe400078ec0ff */
[----:B------:R-:W-:-:S03]  /*0bb0*/  LEA.HI R9, R8, R14, RZ, 0x2 ;  /* 0x0000000e08097211 */ /* 0x000fc600078f10ff */
[----:B------:R-:W-:Y:S01]  /*0bc0*/  IMAD.IADD R4, R12, 0x1, -R4 ;  /* 0x000000010c047824 */ /* 0x000fe200078e0a04 */
[--C-:B------:R-:W-:Y:S02]  /*0bd0*/  SHF.R.S32.HI R7, RZ, 0x2, R9.reuse ;  /* 0x00000002ff077819 */ /* 0x100fe40000011409 */
[----:B------:R-:W-:Y:S02]  /*0be0*/  SHF.R.S32.HI R6, RZ, 0x1f, R9 ;  /* 0x0000001fff067819 */ /* 0x000fe40000011409 */
[----:B------:R-:W-:Y:S02]  /*0bf0*/  SHF.R.S32.HI R5, RZ, 0x1f, R4 ;  /* 0x0000001fff057819 */ /* 0x000fe40000011404 */
[----:B------:R-:W-:Y:S02]  /*0c00*/  LEA.HI R6, R6, R7, RZ, 0x3 ;  /* 0x0000000706067211 */ /* 0x000fe400078f18ff */
[----:B------:R-:W-:Y:S02]  /*0c10*/  LEA.HI R5, R5, R4, RZ, 0x3 ;  /* 0x0000000405057211 */ /* 0x000fe400078f18ff */
[----:B------:R-:W-:-:S02]  /*0c20*/  LOP3.LUT R10, R6, 0xfffffff8, RZ, 0xc0, !PT ;  /* 0xfffffff8060a7812 */ /* 0x000fc400078ec0ff */
[----:B------:R-:W-:Y:S02]  /*0c30*/  SHF.R.S32.HI R6, RZ, 0x4, R3 ;  /* 0x00000004ff067819 */ /* 0x000fe40000011403 */
[----:B------:R-:W-:Y:S02]  /*0c40*/  IADD3 R11, R7, -R10, RZ ;  /* 0x8000000a070b7210 */ /* 0x000fe40007ffe0ff */
[----:B------:R-:W-:Y:S02]  /*0c50*/  LEA.HI R7, R0, R12, RZ, 0x5 ;  /* 0x0000000c00077211 */ /* 0x000fe400078f28ff */
[----:B------:R-:W-:Y:S02]  /*0c60*/  LEA.HI R3, R3, R6, RZ, 0x1 ;  /* 0x0000000603037211 */ /* 0x000fe400078f08ff */
[----:B------:R-:W-:Y:S01]  /*0c70*/  LEA.HI R10, R8, R14, RZ, 0x5 ;  /* 0x0000000e080a7211 */ /* 0x000fe200078f28ff */
[----:B------:R-:W-:Y:S01]  /*0c80*/  IMAD.SHL.U32 R8, R7, 0x20, RZ ;  /* 0x0000002007087824 */ /* 0x000fe200078e00ff */
[----:B------:R-:W-:-:S02]  /*0c90*/  LOP3.LUT R7, R3, 0x1ffffffe, RZ, 0xc0, !PT ;  /* 0x1ffffffe03077812 */ /* 0x000fc400078ec0ff */
[----:B------:R-:W-:Y:S02]  /*0ca0*/  LOP3.LUT R3, R5, 0xfffffff8, RZ, 0xc0, !PT ;  /* 0xfffffff805037812 */ /* 0x000fe400078ec0ff */
[----:B------:R-:W-:Y:S01]  /*0cb0*/  LOP3.LUT R8, R8, 0xfffffc00, RZ, 0xc0, !PT ;  /* 0xfffffc0008087812 */ /* 0x000fe200078ec0ff */
[----:B------:R-:W-:Y:S01]  /*0cc0*/  IMAD.IADD R7, R6, 0x1, -R7 ;  /* 0x0000000106077824 */ /* 0x000fe200078e0a07 */
[----:B------:R-:W-:Y:S01]  /*0cd0*/  SHF.R.S32.HI R10, RZ, 0x5, R10 ;  /* 0x00000005ff0a7819 */ /* 0x000fe2000001140a */
[C---:B------:R-:W-:Y:S01]  /*0ce0*/  IMAD.IADD R3, R4.reuse, 0x1, -R3 ;  /* 0x0000000104037824 */ /* 0x040fe200078e0a03 */
[----:B------:R-:W-:Y:S01]  /*0cf0*/  LOP3.LUT R9, R9, 0x7ffffffc, RZ, 0xc0, !PT ;  /* 0x7ffffffc09097812 */ /* 0x000fe200078ec0ff */
[----:B------:R-:W-:Y:S01]  /*0d00*/  IMAD.HI R6, R13, 0x55555556, RZ ;  /* 0x555555560d067827 */ /* 0x000fe200078e02ff */
[----:B------:R-:W-:Y:S02]  /*0d10*/  SHF.L.U32 R5, R5, 0x6, RZ ;  /* 0x0000000605057819 */ /* 0x000fe400000006ff */
[----:B------:R-:W-:Y:S01]  /*0d20*/  SHF.L.U32 R2, R3, 0x6, RZ ;  /* 0x0000000603027819 */ /* 0x000fe200000006ff */
[----:B------:R-:W-:Y:S01]  /*0d30*/  IMAD R4, R4, 0x40, R8 ;  /* 0x0000004004047824 */ /* 0x000fe200078e0208 */
[----:B------:R-:W-:Y:S01]  /*0d40*/  LEA.HI R6, R6, R6, RZ, 0x1 ;  /* 0x0000000606067211 */ /* 0x000fe200078f08ff */
[----:B------:R-:W-:Y:S01]  /*0d50*/  IMAD.SHL.U32 R7, R7, 0x8, RZ ;  /* 0x0000000807077824 */ /* 0x000fe200078e00ff */
[----:B------:R-:W-:Y:S01]  /*0d60*/  LOP3.LUT R2, R2, 0x1c0, RZ, 0xc0, !PT ;  /* 0x000001c002027812 */ /* 0x000fe200078ec0ff */
[----:B------:R-:W-:Y:S01]  /*0d70*/  IMAD R11, R10, 0x10, R11 ;  /* 0x000000100a0b7824 */ /* 0x000fe200078e020b */
[----:B------:R-:W-:Y:S01]  /*0d80*/  LOP3.LUT R5, R5, 0x7ffffe00, RZ, 0xc0, !PT ;  /* 0x7ffffe0005057812 */ /* 0x000fe200078ec0ff */
[----:B------:R-:W-:Y:S01]  /*0d90*/  IMAD.IADD R4, R7, 0x1, R4 ;  /* 0x0000000107047824 */ /* 0x000fe200078e0204 */
[----:B------:R-:W-:Y:S01]  /*0da0*/  LOP3.LUT R7, R2, 0x8, R7, 0xf8, !PT ;  /* 0x0000000802077812 */ /* 0x000fe200078ef807 */
[----:B------:R-:W-:Y:S01]  /*0db0*/  IMAD.MOV.U32 R10, RZ, RZ, -0x2 ;  /* 0xfffffffeff0a7424 */ /* 0x000fe200078e00ff */
[----:B------:R-:W-:Y:S01]  /*0dc0*/  SHF.R.U32.HI R2, RZ, 0x3, R2 ;  /* 0x00000003ff027819 */ /* 0x000fe20000011602 */
[----:B------:R-:W-:Y:S01]  /*0dd0*/  IMAD.IADD R9, R14, 0x1, -R9 ;  /* 0x000000010e097824 */ /* 0x000fe200078e0a09 */
[----:B------:R0:W-:Y:S01]  /*0de0*/  STL [R1+0x1c], R4 ;  /* 0x00001c0401007387 */ /* 0x0001e20000100800 */
[----:B------:R-:W-:Y:S01]  /*0df0*/  IMAD R6, R6, -0x3, R13 ;  /* 0xfffffffd06067824 */ /* 0x000fe200078e020d */
[----:B------:R-:W-:-:S02]  /*0e00*/  LOP3.LUT R2, R7, R2, RZ, 0x3c, !PT ;  /* 0x0000000207027212 */ /* 0x000fc400078e3cff */
[----:B------:R-:W-:Y:S01]  /*0e10*/  R2P PR, R3, 0x6 ;  /* 0x0000000603007804 */ /* 0x000fe20000000000 */
[----:B------:R-:W-:Y:S01]  /*0e20*/  IMAD R3, R6, 0x40, R11 ;  /* 0x0000004006037824 */ /* 0x000fe200078e020b */
[----:B------:R-:W-:Y:S02]  /*0e30*/  LEA.HI R0, R0, R12, RZ, 0x3 ;  /* 0x0000000c00007211 */ /* 0x000fe400078f18ff */
[----:B------:R-:W-:Y:S01]  /*0e40*/  IADD3 R2, R2, R5, R8 ;  /* 0x0000000502027210 */ /* 0x000fe20007ffe008 */
[----:B0-----:R-:W-:Y:S01]  /*0e50*/  IMAD R4, R9, R10, 0xc0 ;  /* 0x000000c009047424 */ /* 0x001fe200078e020a */
[----:B------:R-:W-:Y:S02]  /*0e60*/  SHF.R.S32.HI R156, RZ, 0x3, R0 ;  /* 0x00000003ff9c7819 */ /* 0x000fe40000011400 */
[----:B------:R-:W-:Y:S02]  /*0e70*/  LEA R2, R2, UR40, 0x1 ;  /* 0x0000002802027c11 */ /* 0x000fe4000f8e08ff */
[----:B------:R-:W-:Y:S01]  /*0e80*/  STL [R1+0x14], R4 ;  /* 0x0000140401007387 */ /* 0x000fe20000100800 */
[----:B------:R-:W-:-:S02]  /*0e90*/  SEL R16, R16, 0xffffffc0, !P2 ;  /* 0xffffffc010107807 */ /* 0x000fc40005000000 */
[C---:B------:R-:W-:Y:S01]  /*0ea0*/  VIADD R17, R2.reuse, 0x1e800 ;  /* 0x0001e80002117836 */ /* 0x040fe20000000000 */
[----:B------:R0:W-:Y:S01]  /*0eb0*/  STL [R1+0x18], R3 ;  /* 0x0000180301007387 */ /* 0x0001e20000100800 */
[----:B------:R-:W-:Y:S02]  /*0ec0*/  IADD3 R155, R2, 0x1e820, RZ ;  /* 0x0001e820029b7810 */ /* 0x000fe40007ffe0ff */
[C---:B------:R-:W-:Y:S02]  /*0ed0*/  @P1 VIADD R155, R17.reuse, 0xffffffe0 ;  /* 0xffffffe0119b1836 */ /* 0x040fe40000000000 */
[----:B------:R-:W-:-:S03]  /*0ee0*/  IMAD.IADD R17, R17, 0x1, R16 ;  /* 0x0000000111117824 */ /* 0x000fc600078e0210 */
[----:B------:R-:W-:Y:S02]  /*0ef0*/  IADD3 R16, R16, R155, RZ ;  /* 0x0000009b10107210 */ /* 0x000fe40007ffe0ff */
[----:B0-----:R-:W-:-:S05]  /*0f00*/  LOP3.LUT R3, R0, 0x1ffffff8, RZ, 0xc0, !PT ;  /* 0x1ffffff800037812 */ /* 0x001fca00078ec0ff */
[----:B------:R-:W-:-:S04]  /*0f10*/  IMAD.IADD R3, R12, 0x1, -R3 ;  /* 0x000000010c037824 */ /* 0x000fc800078e0a03 */
[----:B------:R-:W-:Y:S02]  /*0f20*/  IMAD.SHL.U32 R0, R3, 0x8, RZ ;  /* 0x0000000803007824 */ /* 0x000fe400078e00ff */
[----:B------:R-:W-:-:S03]  /*0f30*/  VIADD R3, R155, 0x6000 ;  /* 0x000060009b037836 */ /* 0x000fc60000000000 */
[----:B------:R0:W-:Y:S04]  /*0f40*/  STL [R1+0x8], R0 ;  /* 0x0000080001007387 */ /* 0x0001e80000100800 */
[----:B------:R1:W-:Y:S01]  /*0f50*/  STL [R1+0x4], R3 ;  /* 0x0000040301007387 */ /* 0x0003e20000100800 */
[----:B0-----:R-:W-:-:S05]  /*0f60*/  VIADD R0, R155, 0xc000 ;  /* 0x0000c0009b007836 */ /* 0x001fca0000000000 */
[----:B------:R1:W-:Y:S02]  /*0f70*/  STL [R1], R0 ;  /* 0x0000000001007387 */ /* 0x0003e40000100800 */
.L_x_10635:
[----:B0--3-5:R-:W0:Y:S01]  /*0f80*/  LDC.64 R4, c[0x0][0xc60] ;  /* 0x00031800ff047b82 */ /* 0x029e220000000a00 */
        /* <DEDUP_REMOVED lines=13> */
[----:B------:R-:W-:Y:S02]  /*1060*/  @UP0 ULEA UR6, UP2, UR41, UR6, 0x2 ;  /* 0x0000000629060291 */ /* 0x000fe4000f84103f */
[----:B------:R-:W-:Y:S02]  /*1070*/  @UP1 ULEA UR8, UP3, UR41, UR8, 0x2 ;  /* 0x0000000829081291 */ /* 0x000fe4000f86103f */
[----:B------:R-:W-:Y:S02]  /*1080*/  @UP0 ULEA.HI.X UR7, UR41, UR7, UR42, 0x2, UP2 ;  /* 0x0000000729070291 */ /* 0x000fe400090f142a */
[----:B------:R-:W-:Y:S01]  /*1090*/  @UP1 ULEA.HI.X UR9, UR41, UR9, UR42, 0x2, UP3 ;  /* 0x0000000929091291 */ /* 0x000fe200098f142a */
[----:B------:R-:W-:Y:S01]  /*10a0*/  IMAD.U32 R4, RZ, RZ, UR6 ;  /* 0x00000006ff047e24 */ /* 0x000fe2000f8e00ff */
[----:B----4-:R-:W-:-:S02]  /*10b0*/  MOV R6, UR8 ;  /* 0x0000000800067c02 */ /* 0x010fc40008000f00 */
[----:B------:R-:W-:Y:S01]  /*10c0*/  IMAD.U32 R5, RZ, RZ, UR7 ;  /* 0x00000007ff057e24 */ /* 0x000fe2000f8e00ff */
[----:B------:R-:W-:Y:S01]  /*10d0*/  ULDC.64 UR6, c[0x0][0x3f8] ;  /* 0x0000fe0000067ab9 */ /* 0x000fe20000000a00 */
[----:B------:R-:W-:-:S03]  /*10e0*/  IMAD.U32 R7, RZ, RZ, UR9 ;  /* 0x00000009ff077e24 */ /* 0x000fc6000f8e00ff */
[----:B------:R-:W2:Y:S04]  /*10f0*/  @P0 LDG.E R4, desc[UR46][R4.64] ;  /* 0x0000002e04040981 */ /* 0x000ea8000c1e1900 */
[----:B------:R-:W3:Y:S01]  /*1100*/  @P1 LDG.E R6, desc[UR46][R6.64] ;  /* 0x0000002e06061981 */ /* 0x000ee2000c1e1900 */
[----:B------:R-:W-:Y:S01]  /*1110*/  UISETP.NE.U32.AND UP0, UPT, UR6, URZ, UPT ;  /* 0x0000003f0600728c */ /* 0x000fe2000bf05070 */
[----:B-1----:R-:W-:Y:S01]  /*1120*/  IMAD.MOV.U32 R0, RZ, RZ, RZ ;  /* 0x000000ffff007224 */ /* 0x002fe200078e00ff */
[----:B------:R-:W-:Y:S01]  /*1130*/  UMOV UR49, URZ ;  /* 0x0000003f00317c82 */ /* 0x000fe20008000000 */
[----:B------:R0:W-:Y:S01]  /*1140*/  STL [R1+0xc], R25 ;  /* 0x00000c1901007387 */ /* 0x0001e20000100800 */
[----:B------:R-:W-:Y:S01]  /*1150*/  UISETP.NE.AND.EX UP0, UPT, UR7, URZ, UPT, UP0 ;  /* 0x0000003f0700728c */ /* 0x000fe2000bf05300 */
[----:B------:R-:W-:Y:S01]  /*1160*/  IMAD.MOV.U32 R3, RZ, RZ, RZ ;  /* 0x000000ffff037224 */ /* 0x000fe200078e00ff */
[----:B------:R-:W-:Y:S01]  /*1170*/  ULDC UR6, c[0x0][0x2e0] ;  /* 0x0000b80000067ab9 */ /* 0x000fe20000000800 */
[----:B------:R-:W-:Y:S01]  /*1180*/  UMOV UR43, UR5 ;  /* 0x00000005002b7c82 */ /* 0x000fe20008000000 */
[----:B------:R-:W-:Y:S01]  /*1190*/  USEL UR4, UR4, 0x1, UP0 ;  /* 0x0000000104047887 */ /* 0x000fe20008000000 */
[----:B------:R-:W-:Y:S01]  /*11a0*/  IMAD.MOV.U32 R151, RZ, RZ, RZ ;  /* 0x000000ffff977224 */ /* 0x000fe200078e00ff */
[----:B------:R-:W-:-:S02]  /*11b0*/  CS2R R20, SRZ ;  /* 0x0000000000147805 */ /* 0x000fc4000001ff00 */
[----:B------:R-:W-:Y:S01]  /*11c0*/  CS2R R22, SRZ ;  /* 0x0000000000167805 */ /* 0x000fe2000001ff00 */
[----:B------:R-:W-:Y:S01]  /*11d0*/  UIMAD UR4, UR4, UR6, URZ ;  /* 0x00000006040472a4 */ /* 0x000fe2000f8e023f */
[----:B------:R-:W-:Y:S02]  /*11e0*/  CS2R R28, SRZ ;  /* 0x00000000001c7805 */ /* 0x000fe4000001ff00 */
[----:B------:R-:W-:Y:S02]  /*11f0*/  CS2R R30, SRZ ;  /* 0x00000000001e7805 */ /* 0x000fe4000001ff00 */
[----:B------:R-:W-:Y:S02]  /*1200*/  CS2R R14, SRZ ;  /* 0x00000000000e7805 */ /* 0x000fe4000001ff00 */
[----:B------:R-:W-:Y:S02]  /*1210*/  MOV R32, RZ ;  /* 0x000000ff00207202 */ /* 0x000fe40000000f00 */
[----:B------:R-:W-:Y:S01]  /*1220*/  CS2R R12, SRZ ;  /* 0x00000000000c7805 */ /* 0x000fe2000001ff00 */
[----:B------:R-:W-:Y:S01]  /*1230*/  IMAD.MOV.U32 R34, RZ, RZ, RZ ;  /* 0x000000ffff227224 */ /* 0x000fe200078e00ff */
[----:B--2---:R-:W-:-:S02]  /*1240*/  @P0 R2UR UR49, R4 ;  /* 0x00000000043102ca */ /* 0x004fc400000e0000 */
[----:B------:R-:W-:Y:S02]  /*1250*/  PLOP3.LUT P0, PT, PT, PT, PT, 0x80, 0x0 ;  /* 0x000000000000781c */ /* 0x000fe40003f0f070 */
[----:B---3--:R-:W-:Y:S01]  /*1260*/  @P1 R2UR UR4, R6 ;  /* 0x00000000060412ca */ /* 0x008fe200000e0000 */
[----:B0-----:R-:W-:-:S14]  /*1270*/  @P1 BRA `(.L_x_10594) ;  /* 0x0000000000341947 */ /* 0x001fdc0003800000 */
        /* <DEDUP_REMOVED lines=13> */
.L_x_10594:
[----:B------:R-:W-:Y:S01]  /*1350*/  UIADD3 UR49, -UR49, UR4, URZ ;  /* 0x0000000431317290 */ /* 0x000fe2000fffe13f */
[----:B------:R-:W-:Y:S01]  /*1360*/  IMAD.MOV.U32 R33, RZ, RZ, RZ ;  /* 0x000000ffff217224 */ /* 0x000fe200078e00ff */
[----:B------:R-:W-:Y:S02]  /*1370*/  MOV R35, RZ ;  /* 0x000000ff00237202 */ /* 0x000fe40000000f00 */
[----:B------:R-:W-:Y:S01]  /*1380*/  CS2R R36, SRZ ;  /* 0x0000000000247805 */ /* 0x000fe2000001ff00 */
[----:B------:R-:W-:Y:S01]  /*1390*/  UISETP.GE.AND UP0, UPT, UR49, 0x1, UPT ;  /* 0x000000013100788c */ /* 0x000fe2000bf06270 */
[----:B------:R-:W-:Y:S01]  /*13a0*/  CS2R R38, SRZ ;  /* 0x0000000000267805 */ /* 0x000fe2000001ff00 */
[----:B------:R-:W-:Y:S01]  /*13b0*/  UIADD3 UR4, UR49, 0xbf, URZ ;  /* 0x000000bf31047890 */ /* 0x000fe2000fffe03f */
[----:B------:R-:W-:Y:S02]  /*13c0*/  CS2R R40, SRZ ;  /* 0x0000000000287805 */ /* 0x000fe4000001ff00 */
[----:B------:R-:W-:-:S02]  /*13d0*/  CS2R R42, SRZ ;  /* 0x00000000002a7805 */ /* 0x000fc4000001ff00 */
[----:B------:R-:W-:Y:S02]  /*13e0*/  CS2R R44, SRZ ;  /* 0x00000000002c7805 */ /* 0x000fe4000001ff00 */
[----:B------:R-:W-:Y:S01]  /*13f0*/  PLOP3.LUT P1, PT, PT, PT, UP0, 0x80, 0x0 ;  /* 0x000000000000781c */ /* 0x000fe20003f2f008 */
[----:B------:R-:W-:Y:S01]  /*1400*/  UIMAD.WIDE UR4, UR4, 0x2aaaaaab, URZ ;  /* 0x2aaaaaab040478a5 */ /* 0x000fe2000f8e023f */
[----:B------:R-:W-:Y:S02]  /*1410*/  CS2R R46, SRZ ;  /* 0x00000000002e7805 */ /* 0x000fe4000001ff00 */
[----:B------:R-:W-:Y:S01]  /*1420*/  CS2R R48, SRZ ;  /* 0x0000000000307805 */ /* 0x000fe2000001ff00 */
[----:B------:R-:W-:Y:S01]  /*1430*/  IMAD.MOV.U32 R50, RZ, RZ, RZ ;  /* 0x000000ffff327224 */ /* 0x000fe200078e00ff */
[----:B------:R-:W-:-:S04]  /*1440*/  USHF.R.U32.HI UR48, URZ, 0x1f, UR5 ;  /* 0x0000001f3f307899 */ /* 0x000fc80008011605 */
[----:B------:R-:W-:-:S03]  /*1450*/  ULEA.HI.SX32 UR48, UR5, UR48, 0x1b ;  /* 0x0000003005307291 */ /* 0x000fc6000f8fda3f */
[----:B------:R-:W-:Y:S09]  /*1460*/  @!P1 BRA `(.L_x_10595) ;  /* 0x0000007c00189947 */ /* 0x000ff20003800000 */
[----:B------:R-:W0:Y:S01]  /*1470*/  S2R R4, SR_TID.X ;  /* 0x0000000000047919 */ /* 0x000e220000002100 */
[----:B------:R-:W-:-:S04]  /*1480*/  UIADD3 UR6, UR40, 0x1e800, URZ ;  /* 0x0001e80028067890 */ /* 0x000fc8000fffe03f */
[----:B------:R-:W-:-:S06]  /*1490*/  ULOP3.LUT UP0, URZ, UR6, 0x3ff, URZ, 0xc0, !UPT ;  /* 0x000003ff063f7892 */ /* 0x000fcc000f80c03f */
[----:B------:R-:W-:Y:S01]  /*14a0*/  PLOP3.LUT P0, PT, PT, PT, UP0, 0x80, 0x0 ;  /* 0x000000000000781c */ /* 0x000fe20003f0f008 */
[----:B0-----:R-:W-:-:S05]  /*14b0*/  VIADD R5, R4, 0xffffff80 ;  /* 0xffffff8004057836 */ /* 0x001fca0000000000 */
[----:B------:R-:W-:-:S04]  /*14c0*/  SHF.R.S32.HI R4, RZ, 0x1f, R5 ;  /* 0x0000001fff047819 */ /* 0x000fc80000011405 */
[----:B------:R-:W-:-:S04]  /*14d0*/  LEA.HI R4, R4, R5, RZ, 0x7 ;  /* 0x0000000504047211 */ /* 0x000fc800078f38ff */
[----:B------:R-:W-:-:S05]  /*14e0*/  SHF.R.S32.HI R4, RZ, 0x7, R4 ;  /* 0x00000007ff047819 */ /* 0x000fca0000011404 */
[----:B------:R-:W0:Y:S02]  /*14f0*/  SHFL.IDX PT, R0, R4, RZ, 0x1f ;  /* 0x00001fff04007589 */ /* 0x000e2400000e0000 */
[----:B0-----:R-:W-:-:S13]  /*1500*/  R2UR UR44, R0 ;  /* 0x00000000002c72ca */ /* 0x001fda00000e0000 */
[----:B------:R-:W-:-:S04]  /*1510*/  UIMAD.WIDE UR4, UR44, 0x55555556, URZ ;  /* 0x555555562c0478a5 */ /* 0x000fc8000f8e023f */
[----:B------:R-:W-:-:S04]  /*1520*/  ULEA.HI UR5, UR5, UR5, URZ, 0x1 ;  /* 0x0000000505057291 */ /* 0x000fc8000f8f083f */
[----:B------:R-:W-:Y:S01]  /*1530*/  UIMAD UR50, UR5, -0x3, UR44 ;  /* 0xfffffffd053278a4 */ /* 0x000fe2000f8e022c */
        /* <DEDUP_REMOVED lines=17> */
.L_x_10596:
        /* <DEDUP_REMOVED lines=9> */
.L_x_10719:
[----:B------:R-:W-:Y:S05]  /*16e0*/  @!P0 BRA `(.L_x_10598) ;  /* 0x0000000000048947 */ /* 0x000fea0003800000 */
[----:B------:R-:W-:Y:S01]  /*16f0*/  BPT.TRAP 0x1 ;  /* 0x000000040000795c */ /* 0x000fe20000300000 */
.L_x_10598:
[----:B0-----:R-:W-:Y:S01]  /*1700*/  IMAD.U32 R0, RZ, RZ, UR39 ;  /* 0x00000027ff007e24 */ /* 0x001fe2000f8e00ff */
[----:B------:R-:W-:-:S04]  /*1710*/  MOV R3, UR38 ;  /* 0x0000002600037c02 */ /* 0x000fc80008000f00 */
[----:B------:R-:W-:Y:S02]  /*1720*/  LEA R0, R0, UR40, 0x3 ;  /* 0x0000002800007c11 */ /* 0x000fe4000f8e18ff */
[----:B------:R-:W-:-:S04]  /*1730*/  SHF.L.U32 R3, R3, 0x1f, RZ ;  /* 0x0000001f03037819 */ /* 0x000fc800000006ff */
[----:B------:R0:W1:Y:S01]  /*1740*/  SYNCS.PHASECHK.TRANS64.TRYWAIT P2, [R0+URZ+0x30830], R3 ;  /* 0x03083003000075a7 */ /* 0x000062000804017f */
[----:B------:R-:W-:Y:S05]  /*1750*/  @!P0 BRA `(.L_x_10599) ;  /* 0x0000000000048947 */ /* 0x000fea0003800000 */
[----:B------:R-:W-:Y:S01]  /*1760*/  BPT.TRAP 0x1 ;  /* 0x000000040000795c */ /* 0x000fe20000300000 */
.L_x_10599:
[----:B------:R-:W2:Y:S01]  /*1770*/  S2R R4, SR_TID.X ;  /* 0x0000000000047919 */ /* 0x000ea20000002100 */
[----:B------:R-:W-:Y:S01]  /*1780*/  IMAD.MOV.U32 R151, RZ, RZ, RZ ;  /* 0x000000ffff977224 */ /* 0x000fe200078e00ff */
[----:B--2---:R-:W-:Y:S01]  /*1790*/  LOP3.LUT P1, RZ, R4, 0x7f, RZ, 0xc0, !PT ;  /* 0x0000007f04ff7812 */ /* 0x004fe2000782c0ff */
[----:B-1----:R-:W-:-:S12]  /*17a0*/  @P2 BRA `(.L_x_10600) ;  /* 0x0000000000082947 */ /* 0x002fd80003800000 */
[----:B------:R-:W1:Y:S02]  /*17b0*/  SYNCS.PHASECHK.TRANS64.TRYWAIT P2, [R0+URZ+0x30830], R3 ;  /* 0x03083003000075a7 */ /* 0x000e64000804017f */
[----:B-1----:R-:W-:Y:S05]  /*17c0*/  @!P2 BRA `(.L_x_10601) ;  /* 0x000000d00038a947 */ /* 0x002fea0003800000 */
.L_x_10600:
[----:B------:R-:W-:Y:S05]  /*17d0*/  WARPSYNC.ALL ;  /* 0x0000000000007948 */ /* 0x000fea0003800000 */
[----:B------:R-:W-:Y:S01]  /*17e0*/  ULEA UR25, UR50, UR40, 0xd ;  /* 0x0000002832197291 */ /* 0x000fe2000f8e683f */
[----:B------:R-:W2:Y:S01]  /*17f0*/  LDL R121, [R1+0x14] ;  /* 0x0000140001797983 */ /* 0x000ea20000100800 */
[----:B------:R-:W-:Y:S01]  /*1800*/  UIADD3 UR4, UR40, 0x12400, URZ ;  /* 0x0001240028047890 */ /* 0x000fe2000fffe03f */
[----:B------:R-:W-:Y:S01]  /*1810*/  WARPGROUP.ARRIVE ;  /* 0x00000000000079c5 */ /* 0x000fe20000000000 */
[----:B------:R-:W-:Y:S01]  /*1820*/  UIADD3 UR5, UR25, 0xc400, URZ ;  /* 0x0000c40019057890 */ /* 0x000fe2000fffe03f */
[----:B------:R-:W-:Y:S01]  /*1830*/  P2R R120, PR, RZ, 0x1 ;  /* 0x00000001ff787803 */ /* 0x000fe20000000000 */
[----:B------:R-:W-:-:S02]  /*1840*/  USHF.R.U32.HI UR4, URZ, 0x4, UR4 ;  /* 0x000000043f047899 */ /* 0x000fc40008011604 */
[----:B------:R-:W-:Y:S02]  /*1850*/  USHF.R.U32.HI UR5, URZ, 0x4, UR5 ;  /* 0x000000043f057899 */ /* 0x000fe40008011605 */
[----:B------:R-:W-:Y:S02]  /*1860*/  ULOP3.LUT UR4, UR4, 0x3fff, URZ, 0xc0, !UPT ;  /* 0x00003fff04047892 */ /* 0x000fe4000f8ec03f */
[----:B------:R-:W-:Y:S02]  /*1870*/  ULOP3.LUT UR5, UR5, 0x3fff, URZ, 0xc0, !UPT ;  /* 0x00003fff05057892 */ /* 0x000fe4000f8ec03f */
[----:B------:R-:W-:Y:S02]  /*1880*/  ULOP3.LUT UR24, UR4, 0x10000, URZ, 0xfc, !UPT ;  /* 0x0001000004187892 */ /* 0x000fe4000f8efc3f */
[----:B------:R-:W-:Y:S02]  /*1890*/  ULOP3.LUT UR4, UR5, 0x10000, URZ, 0xfc, !UPT ;  /* 0x0001000005047892 */ /* 0x000fe4000f8efc3f */
[----:B------:R-:W-:Y:S01]  /*18a0*/  UIMAD UR6, UR39, 0x600, UR24 ;  /* 0x00000600270678a4 */ /* 0x000fe2000f8e0218 */
[----:B------:R-:W-:Y:S01]  /*18b0*/  UMOV UR5, 0x40000040 ;  /* 0x4000004000057882 */ /* 0x000fe20000000000 */
[----:B------:R-:W-:Y:S01]  /*18c0*/  UMOV UR7, 0x40000040 ;  /* 0x4000004000077882 */ /* 0x000fe20000000000 */
[----:B------:R-:W-:-:S02]  /*18d0*/  UIADD3 UR8, UR4, 0x2, URZ ;  /* 0x0000000204087890 */ /* 0x000fc4000fffe03f */
[----:B------:R-:W-:Y:S01]  /*18e0*/  UIADD3 UR10, UR6, 0x2, URZ ;  /* 0x00000002060a7890 */ /* 0x000fe2000fffe03f */
[----:B------:R-:W-:-:S03]  /*18f0*/  UMOV UR9, 0x40000040 ;  /* 0x4000004000097882 */ /* 0x000fc60000000000 */
[----:B------:R-:W-:Y:S01]  /*1900*/  HGMMA.64x192x16.F32 R24, gdesc[UR4], RZ, !UPT, gsb0 ;  /* 0x02e00000041879f0 */ /* 0x000fe2000c0008ff */
        /* <DEDUP_REMOVED lines=9> */
[----:B------:R-:W-:Y:S01]  /*19a0*/  ULDC UR6, c[0x0][0x9d8] ;  /* 0x0002760000067ab9 */ /* 0x000fe20000000800 */
[----:B------:R-:W-:Y:S01]  /*19b0*/  ULDC UR26, c[0x0][0x988] ;  /* 0x00026200001a7ab9 */ /* 0x000fe20000000800 */
[----:B------:R-:W-:-:S02]  /*19c0*/  WARPGROUP.DEPBAR.LE gsb0, 0x0 ;  /* 0x00008000000079c5 */ /* 0x000fc40000010000 */
        /* <DEDUP_REMOVED lines=20> */
[----:B--2---:R-:W-:-:S02]  /*1b10*/  VIADD R73, R121, UR49 ;  /* 0x0000003179497c36 */ /* 0x004fc40008000000 */
[----:B------:R-:W-:Y:S01]  /*1b20*/  FMUL.FTZ R5, R26, UR6 ;  /* 0x000000061a057c20 */ /* 0x000fe20008410000 */
[----:B------:R-:W-:Y:S01]  /*1b30*/  FMUL.FTZ R11, R32, UR6 ;  /* 0x00000006200b7c20 */ /* 0x000fe20008410000 */
[----:B------:R-:W1:Y:S01]  /*1b40*/  MUFU.TANH R4, R4 ;  /* 0x0000000400047308 */ /* 0x000e620000002400 */
[----:B------:R-:W-:Y:S02]  /*1b50*/  IMAD.U32 R74, RZ, RZ, UR48 ;  /* 0x00000030ff4a7e24 */ /* 0x000fe4000f8e00ff */
[----:B------:R-:W-:Y:S01]  /*1b60*/  FMUL.FTZ R6, R27, UR6 ;  /* 0x000000061b067c20 */ /* 0x000fe20008410000 */
[----:B------:R-:W-:Y:S01]  /*1b70*/  FMUL.FTZ R12, R33, UR6 ;  /* 0x00000006210c7c20 */ /* 0x000fe20008410000 */
[----:B------:R-:W-:Y:S01]  /*1b80*/  FMUL.FTZ R9, R30, UR6 ;  /* 0x000000061e097c20 */ /* 0x000fe20008410000 */
[----:B------:R-:W-:Y:S01]  /*1b90*/  FMUL.FTZ R10, R31, UR6 ;  /* 0x000000061f0a7c20 */ /* 0x000fe20008410000 */
[----:B------:R-:W-:Y:S01]  /*1ba0*/  FMUL.FTZ R18, R37, UR6 ;  /* 0x0000000625127c20 */ /* 0x000fe20008410000 */
[----:B------:R-:W-:Y:S01]  /*1bb0*/  FMUL.FTZ R25, R44, UR6 ;  /* 0x000000062c197c20 */ /* 0x000fe20008410000 */
[----:B------:R-:W2:Y:S01]  /*1bc0*/  MUFU.TANH R7, R7 ;  /* 0x0000000700077308 */ /* 0x000ea20000002400 */
[----:B------:R-:W-:-:S02]  /*1bd0*/  IMAD R73, R74, -0xc0, R73 ;  /* 0xffffff404a497824 */ /* 0x000fc400078e0249 */
[----:B------:R-:W-:Y:S01]  /*1be0*/  FMUL.FTZ R44, R63, UR6 ;  /* 0x000000063f2c7c20 */ /* 0x000fe20008410000 */
[----:B------:R-:W-:Y:S01]  /*1bf0*/  FMUL.FTZ R63, R82, UR6 ;  /* 0x00000006523f7c20 */ /* 0x000fe20008410000 */
        /* <DEDUP_REMOVED lines=9> */
[----:B------:R-:W-:Y:S01]  /*1c90*/  FMUL.FTZ R19, R38, UR6 ;  /* 0x0000000626137c20 */ /* 0x000fe20008410000 */
[----:B------:R-:W-:Y:S01]  /*1ca0*/  FMUL.FTZ R20, R39, UR6 ;  /* 0x0000000627147c20 */ /* 0x000fe20008410000 */
[----:B------:R-:W-:Y:S01]  /*1cb0*/  FMUL.FTZ R27, R46, UR6 ;  /* 0x000000062e1b7c20 */ /* 0x000fe20008410000 */
[----:B------:R-:W4:Y:S01]  /*1cc0*/  MUFU.TANH R5, R5 ;  /* 0x0000000500057308 */ /* 0x000f220000002400 */
[----:B------:R-:W-:Y:S01]  /*1cd0*/  ISETP.GT.AND P2, PT, R73, 0x8, PT ;  /* 0x000000084900780c */ /* 0x000fe20003f44270 */
[----:B------:R-:W-:Y:S01]  /*1ce0*/  FMUL.FTZ R46, R65, UR6 ;  /* 0x00000006412e7c20 */ /* 0x000fe20008410000 */
[----:B0-----:R-:W-:Y:S01]  /*1cf0*/  FSEL R3, R3, -INF , P4 ;  /* 0xff80000003037808 */ /* 0x001fe20002000000 */
[----:B------:R-:W-:Y:S01]  /*1d00*/  FMUL.FTZ R65, R84, UR6 ;  /* 0x0000000654417c20 */ /* 0x000fe20008410000 */
[----:B------:R-:W-:Y:S01]  /*1d10*/  FMUL.FTZ R23, R42, UR6 ;  /* 0x000000062a177c20 */ /* 0x000fe20008410000 */
[----:B------:R-:W-:Y:S01]  /*1d20*/  FMUL.FTZ R29, R48, UR6 ;  /* 0x00000006301d7c20 */ /* 0x000fe20008410000 */
[----:B------:R-:W-:Y:S01]  /*1d30*/  FMUL.FTZ R24, R43, UR6 ;  /* 0x000000062b187c20 */ /* 0x000fe20008410000 */
[----:B------:R-:W0:Y:S01]  /*1d40*/  MUFU.TANH R11, R11 ;  /* 0x0000000b000b7308 */ /* 0x000e220000002400 */
[----:B-1----:R-:W-:Y:S01]  /*1d50*/  FSEL R4, R4, -INF , P3 ;  /* 0xff80000004047808 */ /* 0x002fe20001800000 */
[----:B------:R-:W-:Y:S01]  /*1d60*/  FMUL.FTZ R30, R49, UR6 ;  /* 0x00000006311e7c20 */ /* 0x000fe20008410000 */
[----:B------:R-:W-:Y:S01]  /*1d70*/  FMUL.FTZ R28, R47, UR6 ;  /* 0x000000062f1c7c20 */ /* 0x000fe20008410000 */
[----:B------:R-:W-:Y:S01]  /*1d80*/  FMUL.FTZ R33, R52, UR6 ;  /* 0x0000000634217c20 */ /* 0x000fe20008410000 */
[----:B------:R-:W-:Y:S01]  /*1d90*/  FMUL.FTZ R32, R51, UR6 ;  /* 0x0000000633207c20 */ /* 0x000fe20008410000 */
[----:B------:R-:W-:Y:S01]  /*1da0*/  FMUL.FTZ R109, R109, UR6 ;  /* 0x000000066d6d7c20 */ /* 0x000fe20008410000 */
[----:B------:R-:W-:Y:S01]  /*1db0*/  FMUL.FTZ R112, R112, UR6 ;  /* 0x0000000670707c20 */ /* 0x000fe20008410000 */
[----:B------:R-:W1:Y:S01]  /*1dc0*/  MUFU.TANH R6, R6 ;  /* 0x0000000600067308 */ /* 0x000e620000002400 */
[----:B------:R-:W-:Y:S01]  /*1dd0*/  ISETP.GT.AND P6, PT, R73, 0x9, PT ;  /* 0x000000094900780c */ /* 0x000fe20003fc4270 */
[----:B------:R-:W-:Y:S01]  /*1de0*/  FMUL.FTZ R47, R66, UR6 ;  /* 0x00000006422f7c20 */ /* 0x000fe20008410000 */
[----:B--2---:R-:W-:Y:S01]  /*1df0*/  FSEL R7, R7, -INF , P2 ;  /* 0xff80000007077808 */ /* 0x004fe20001000000 */
[----:B------:R-:W-:Y:S01]  /*1e00*/  FMUL.FTZ R66, R85, UR6 ;  /* 0x0000000655427c20 */ /* 0x000fe20008410000 */
[----:B------:R-:W-:Y:S01]  /*1e10*/  FMUL.FTZ R113, R113, UR6 ;  /* 0x0000000671717c20 */ /* 0x000fe20008410000 */
[----:B------:R-:W-:Y:S01]  /*1e20*/  FMUL.FTZ R110, R110, UR6 ;  /* 0x000000066e6e7c20 */ /* 0x000fe20008410000 */
[----:B------:R-:W-:Y:S01]  /*1e30*/  FMUL.FTZ R116, R116, UR6 ;  /* 0x0000000674747c20 */ /* 0x000fe20008410000 */
[----:B------:R-:W2:Y:S01]  /*1e40*/  MUFU.TANH R12, R12 ;  /* 0x0000000c000c7308 */ /* 0x000ea20000002400 */
[----:B------:R-:W-:Y:S01]  /*1e50*/  FMNMX.FTZ R82, R3, R4, !PT ;  /* 0x0000000403527209 */ /* 0x000fe20007810000 */
[----:B------:R-:W-:Y:S01]  /*1e60*/  FMUL.FTZ R34, R53, UR6 ;  /* 0x0000000635227c20 */ /* 0x000fe20008410000 */
[----:B------:R-:W-:Y:S01]  /*1e70*/  FMUL.FTZ R117, R117, UR6 ;  /* 0x0000000675757c20 */ /* 0x000fe20008410000 */
[----:B------:R-:W5:Y:S04]  /*1e80*/  LDL R121, [R1+0x4] ;  /* 0x0000040001797983 */ /* 0x000f680000100800 */
[----:B------:R-:W2:Y:S01]  /*1e90*/  MUFU.TANH R9, R9 ;  /* 0x0000000900097308 */ /* 0x000ea20000002400 */
[----:B------:R-:W-:Y:S01]  /*1ea0*/  ISETP.GT.AND P5, PT, R73, 0x10, PT ;  /* 0x000000104900780c */ /* 0x000fe20003fa4270 */
[----:B------:R-:W-:Y:S01]  /*1eb0*/  FMUL.FTZ R31, R50, UR6 ;  /* 0x00000006321f7c20 */ /* 0x000fe20008410000 */
[----:B---3--:R-:W-:Y:S01]  /*1ec0*/  FSEL R8, R8, -INF , P6 ;  /* 0xff80000008087808 */ /* 0x008fe20003000000 */
[----:B------:R-:W-:-:S04]  /*1ed0*/  FMUL.FTZ R37, R56, UR6 ;  /* 0x0000000638257c20 */ /* 0x000fc80008410000 */
[----:B------:R-:W3:Y:S01]  /*1ee0*/  MUFU.TANH R15, R15 ;  /* 0x0000000f000f7308 */ /* 0x000ee20000002400 */
[----:B------:R-:W-:Y:S01]  /*1ef0*/  FMNMX.FTZ R83, R7, R82, !PT ;  /* 0x0000005207537209 */ /* 0x000fe20007810000 */
[----:B------:R-:W-:Y:S01]  /*1f00*/  FMUL.FTZ R38, R57, UR6 ;  /* 0x0000000639267c20 */ /* 0x000fe20008410000 */
[----:B----4-:R-:W-:Y:S01]  /*1f10*/  FSEL R5, R5, -INF , P4 ;  /* 0xff80000005057808 */ /* 0x010fe20002000000 */
[----:B------:R-:W-:-:S04]  /*1f20*/  FMUL.FTZ R48, R67, UR6 ;  /* 0x0000000643307c20 */ /* 0x000fc80008410000 */
[----:B------:R-:W4:Y:S01]  /*1f30*/  MUFU.TANH R10, R10 ;  /* 0x0000000a000a7308 */ /* 0x000f220000002400 */
[----:B------:R-:W-:Y:S01]  /*1f40*/  ISETP.GT.AND P4, PT, R73, 0x11, PT ;  /* 0x000000114900780c */ /* 0x000fe20003f84270 */
[----:B------:R-:W-:Y:S01]  /*1f50*/  FMUL.FTZ R67, R86, UR6 ;  /* 0x0000000656437c20 */ /* 0x000fe20008410000 */
[----:B0-----:R-:W-:Y:S01]  /*1f60*/  FSEL R11, R11, -INF , P5 ;  /* 0xff8000000b0b7808 */ /* 0x001fe20002800000 */
[----:B------:R-:W-:-:S04]  /*1f70*/  FMUL.FTZ R41, R60, UR6 ;  /* 0x000000063c297c20 */ /* 0x000fc80008410000 */
[----:B------:R-:W0:Y:S01]  /*1f80*/  MUFU.TANH R18, R18 ;  /* 0x0000001200127308 */ /* 0x000e220000002400 */
[----:B------:R-:W-:Y:S01]  /*1f90*/  FMNMX.FTZ R82, R8, R83, !PT ;  /* 0x0000005308527209 */ /* 0x000fe20007810000 */
[----:B------:R-:W-:Y:S01]  /*1fa0*/  FMUL.FTZ R42, R61, UR6 ;  /* 0x000000063d2a7c20 */ /* 0x000fe20008410000 */
[----:B-1----:R-:W-:Y:S01]  /*1fb0*/  FSEL R6, R6, -INF , P3 ;  /* 0xff80000006067808 */ /* 0x002fe20001800000 */
[----:B------:R-:W-:Y:S01]  /*1fc0*/  FMUL.FTZ R39, R58, UR6 ;  /* 0x000000063a277c20 */ /* 0x000fe20008410000 */
[----:B------:R-:W-:-:S03]  /*1fd0*/  FMUL.FTZ R40, R59, UR6 ;  /* 0x000000063b287c20 */ /* 0x000fc60008410000 */
[----:B------:R-:W1:Y:S01]  /*1fe0*/  MUFU.TANH R13, R13 ;  /* 0x0000000d000d7308 */ /* 0x000e620000002400 */
[----:B------:R-:W-:Y:S01]  /*1ff0*/  ISETP.GT.AND P3, PT, R73, 0x18, PT ;  /* 0x000000184900780c */ /* 0x000fe20003f64270 */
[----:B------:R-:W-:Y:S01]  /*2000*/  FMUL.FTZ R43, R62, UR6 ;  /* 0x000000063e2b7c20 */ /* 0x000fe20008410000 */
[----:B--2---:R-:W-:Y:S01]  /*2010*/  FSEL R12, R12, -INF , P4 ;  /* 0xff8000000c0c7808 */ /* 0x004fe20002000000 */
[----:B------:R-:W-:-:S04]  /*2020*/  FMUL.FTZ R49, R68, UR6 ;  /* 0x0000000644317c20 */ /* 0x000fc80008410000 */
[----:B------:R-:W2:Y:S01]  /*2030*/  MUFU.TANH R21, R21 ;  /* 0x0000001500157308 */ /* 0x000ea20000002400 */
[----:B------:R-:W-:Y:S01]  /*2040*/  FMNMX.FTZ R83, R11, R82, !PT ;  /* 0x000000520b537209 */ /* 0x000fe20007810000 */
[----:B------:R-:W-:Y:S01]  /*2050*/  FMUL.FTZ R50, R69, UR6 ;  /* 0x0000000645327c20 */ /* 0x000fe20008410000 */
[----:B------:R-:W-:Y:S01]  /*2060*/  FSEL R9, R9, -INF , P2 ;  /* 0xff80000009097808 */ /* 0x000fe20001000000 */
[----:B------:R-:W-:-:S04]  /*2070*/  FMUL.FTZ R53, R72, UR6 ;  /* 0x0000000648357c20 */ /* 0x000fc80008410000 */
        /* <DEDUP_REMOVED lines=19> */
[----:B------:R-:W-:-:S04]  /*21b0*/  FMUL.FTZ R59, R78, UR6 ;  /* 0x000000064e3b7c20 */ /* 0x000fc80008410000 */
        /* <DEDUP_REMOVED lines=8> */
[----:B------:R-:W-:-:S05]  /*2240*/  FSEL R14, R14, -INF , P4 ;  /* 0xff8000000e0e7808 */ /* 0x000fca0002000000 */
[----:B------:R-:W-:Y:S01]  /*2250*/  MUFU.TANH R35, R35 ;  /* 0x0000002300237308 */ /* 0x000fe20000002400 */
[----:B------:R-:W-:-:S07]  /*2260*/  ISETP.GT.AND P4, PT, R73, 0x28, PT ;  /* 0x000000284900780c */ /* 0x000fce0003f84270 */
[----:B------:R-:W-:Y:S01]  /*2270*/  MUFU.TANH R36, R36 ;  /* 0x0000002400247308 */ /* 0x000fe20000002400 */
[----:B---3--:R-:W-:-:S07]  /*2280*/  FSEL R22, R22, -INF , P5 ;  /* 0xff80000016167808 */ /* 0x008fce0002800000 */
[----:B------:R-:W-:Y:S01]  /*2290*/  MUFU.TANH R54, R54 ;  /* 0x0000003600367308 */ /* 0x000fe20000002400 */
[----:B------:R-:W-:-:S07]  /*22a0*/  FMNMX.FTZ R85, R21, R84, !PT ;  /* 0x0000005415557209 */ /* 0x000fce0007810000 */
[----:B------:R-:W-:Y:S08]  /*22b0*/  MUFU.TANH R55, R55 ;  /* 0x0000003700377308 */ /* 0x000ff00000002400 */
[----:B------:R-:W3:Y:S08]  /*22c0*/  MUFU.TANH R23, R23 ;  /* 0x0000001700177308 */ /* 0x000ef00000002400 */
[----:B------:R-:W3:Y:S01]  /*22d0*/  MUFU.TANH R29, R29 ;  /* 0x0000001d001d7308 */ /* 0x000ee20000002400 */
[----:B----4-:R-:W-:Y:S01]  /*22e0*/  FSEL R19, R19, -INF , P3 ;  /* 0xff80000013137808 */ /* 0x010fe20001800000 */
[----:B------:R-:W-:-:S06]  /*22f0*/  FMUL.FTZ R74, R92, UR6 ;  /* 0x000000065c4a7c20 */ /* 0x000fcc0008410000 */
[----:B------:R-:W4:Y:S01]  /*2300*/  MUFU.TANH R24, R24 ;  /* 0x0000001800187308 */ /* 0x000f220000002400 */
[----:B------:R-:W-:Y:S01]  /*2310*/  ISETP.GT.AND P3, PT, R73, 0x29, PT ;  /* 0x000000294900780c */ /* 0x000fe20003f64270 */
[----:B------:R-:W-:Y:S01]  /*2320*/  FMUL.FTZ R68, R87, UR6 ;  /* 0x0000000657447c20 */ /* 0x000fe20008410000 */
[----:B0-----:R-:W-:Y:S01]  /*2330*/  FSEL R25, R25, -INF , P4 ;  /* 0xff80000019197808 */ /* 0x001fe20002000000 */
[----:B------:R-:W-:-:S04]  /*2340*/  FMUL.FTZ R71, R90, UR6 ;  /* 0x000000065a477c20 */ /* 0x000fc80008410000 */
[----:B------:R-:W0:Y:S01]  /*2350*/  MUFU.TANH R30, R30 ;  /* 0x0000001e001e7308 */ /* 0x000e220000002400 */
[----:B------:R-:W-:Y:S02]  /*2360*/  FMNMX.FTZ R84, R22, R85, !PT ;  /* 0x0000005516547209 */ /* 0x000fe40007810000 */
[----:B-1----:R-:W-:-:S05]  /*2370*/  FSEL R20, R20, -INF , P2 ;  /* 0xff80000014147808 */ /* 0x002fca0001000000 */
[----:B------:R-:W1:Y:S01]  /*2380*/  MUFU.TANH R27, R27 ;  /* 0x0000001b001b7308 */ /* 0x000e620000002400 */
[----:B------:R-:W-:Y:S02]  /*2390*/  ISETP.GT.AND P2, PT, R73, 0x30, PT ;  /* 0x000000304900780c */ /* 0x000fe40003f44270 */
[----:B--2---:R-:W-:-:S05]  /*23a0*/  FSEL R26, R26, -INF , P3 ;  /* 0xff8000001a1a7808 */ /* 0x004fca0001800000 */
[----:B------:R-:W2:Y:S01]  /*23b0*/  MUFU.TANH R33, R33 ;  /* 0x0000002100217308 */ /* 0x000ea20000002400 */
[----:B------:R-:W-:Y:S02]  /*23c0*/  FMNMX.FTZ R85, R25, R84, !PT ;  /* 0x0000005419557209 */ /* 0x000fe40007810000 */
[----:B---3--:R-:W-:-:S05]  /*23d0*/  FSEL R23, R23, -INF , P6 ;  /* 0xff80000017177808 */ /* 0x008fca0003000000 */
[----:B------:R-:W3:Y:S01]  /*23e0*/  MUFU.TANH R28, R28 ;  /* 0x0000001c001c7308 */ /* 0x000ee20000002400 */
[----:B------:R-:W-:Y:S02]  /*23f0*/  ISETP.GT.AND P6, PT, R73, 0x31, PT ;  /* 0x000000314900780c */ /* 0x000fe40003fc4270 */
[----:B------:R-:W-:-:S05]  /*2400*/  FSEL R29, R29, -INF , P2 ;  /* 0xff8000001d1d7808 */ /* 0x000fca0001000000 */
[----:B------:R-:W3:Y:S01]  /*2410*/  MUFU.TANH R34, R34 ;  /* 0x0000002200227308 */ /* 0x000ee20000002400 */
[----:B------:R-:W-:Y:S02]  /*2420*/  FMNMX.FTZ R86, R26, R85, !PT ;  /* 0x000000551a567209 */ /* 0x000fe40007810000 */
[----:B----4-:R-:W-:-:S05]  /*2430*/  FSEL R24, R24, -INF , P5 ;  /* 0xff80000018187808 */ /* 0x010fca0002800000 */
[----:B------:R-:W4:Y:S01]  /*2440*/  MUFU.TANH R31, R31 ;  /* 0x0000001f001f7308 */ /* 0x000f220000002400 */
[----:B------:R-:W-:Y:S02]  /*2450*/  ISETP.GT.AND P5, PT, R73, 0x38, PT ;  /* 0x000000384900780c */ /* 0x000fe40003fa4270 */
[----:B0-----:R-:W-:-:S05]  /*2460*/  FSEL R30, R30, -INF , P6 ;  /* 0xff8000001e1e7808 */ /* 0x001fca0003000000 */
        /* <DEDUP_REMOVED lines=11> */
[----:B------:R-:W-:Y:S02]  /*2520*/  FSEL R34, R34, -INF , P4 ;  /* 0xff80000022227808 */ /* 0x000fe40002000000 */
[----:B------:R-:W-:-:S03]  /*2530*/  FMNMX.FTZ R85, R33, R86, !PT ;  /* 0x0000005621557209 */ /* 0x000fc60007810000 */
[----:B------:R-:W3:Y:S01]  /*2540*/  MUFU.TANH R42, R42 ;  /* 0x0000002a002a7308 */ /* 0x000ee20000002400 */
[----:B----4-:R-:W-:Y:S02]  /*2550*/  FSEL R31, R31, -INF , P2 ;  /* 0xff8000001f1f7808 */ /* 0x010fe40001000000 */
[----:B------:R-:W-:Y:S02]  /*2560*/  ISETP.GT.AND P2, PT, R73, 0x41, PT ;  /* 0x000000414900780c */ /* 0x000fe40003f44270 */
[----:B0-----:R-:W-:-:S03]  /*2570*/  FSEL R37, R37, -INF , P3 ;  /* 0xff80000025257808 */ /* 0x001fc60001800000 */
[----:B------:R-:W0:Y:S01]  /*2580*/  MUFU.TANH R39, R39 ;  /* 0x0000002700277308 */ /* 0x000e220000002400 */
[----:B------:R-:W-:Y:S02]  /*2590*/  FMNMX.FTZ R86, R34, R85, !PT ;  /* 0x0000005522567209 */ /* 0x000fe40007810000 */
[----:B-1----:R-:W-:-:S05]  /*25a0*/  FSEL R32, R32, -INF , P6 ;  /* 0xff80000020207808 */ /* 0x002fca0003000000 */
[----:B------:R-:W1:Y:S01]  /*25b0*/  MUFU.TANH R45, R45 ;  /* 0x0000002d002d7308 */ /* 0x000e620000002400 */
[----:B------:R-:W-:Y:S02]  /*25c0*/  ISETP.GT.AND P6, PT, R73, 0x48, PT ;  /* 0x000000484900780c */ /* 0x000fe40003fc4270 */
[----:B--2---:R-:W-:Y:S02]  /*25d0*/  FSEL R38, R38, -INF , P2 ;  /* 0xff80000026267808 */ /* 0x004fe40001000000 */
[----:B------:R-:W-:-:S03]  /*25e0*/  FMNMX.FTZ R85, R37, R86, !PT ;  /* 0x0000005625557209 */ /* 0x000fc60007810000 */
[----:B------:R-:W2:Y:S01]  /*25f0*/  MUFU.TANH R40, R40 ;  /* 0x0000002800287308 */ /* 0x000ea20000002400 */
[----:B------:R-:W-:Y:S02]  /*2600*/  FSEL R35, R35, -INF , P5 ;  /* 0xff80000023237808 */ /* 0x000fe40002800000 */
[----:B------:R-:W-:-:S05]  /*2610*/  ISETP.GT.AND P5, PT, R73, 0x49, PT ;  /* 0x000000494900780c */ /* 0x000fca0003fa4270 */
[----:B------:R-:W4:Y:S01]  /*2620*/  MUFU.TANH R46, R46 ;  /* 0x0000002e002e7308 */ /* 0x000f220000002400 */
[----:B---3--:R-:W-:Y:S02]  /*2630*/  FSEL R41, R41, -INF , P6 ;  /* 0xff80000029297808 */ /* 0x008fe40003000000 */
[----:B------:R-:W-:-:S05]  /*2640*/  FMNMX.FTZ R86, R38, R85, !PT ;  /* 0x0000005526567209 */ /* 0x000fca0007810000 */
[----:B------:R-:W3:Y:S01]  /*2650*/  MUFU.TANH R43, R43 ;  /* 0x0000002b002b7308 */ /* 0x000ee20000002400 */
[----:B------:R-:W-:Y:S02]  /*2660*/  FSEL R36, R36, -INF , P4 ;  /* 0xff80000024247808 */ /* 0x000fe40002000000 */
[----:B------:R-:W-:-:S05]  /*2670*/  ISETP.GT.AND P4, PT, R73, 0x50, PT ;  /* 0x000000504900780c */ /* 0x000fca0003f84270 */
[----:B------:R-:W5:Y:S01]  /*2680*/  MUFU.TANH R49, R49 ;  /* 0x0000003100317308 */ /* 0x000f620000002400 */
[----:B------:R-:W-:Y:S02]  /*2690*/  FSEL R42, R42, -INF , P5 ;  /* 0xff8000002a2a7808 */ /* 0x000fe40002800000 */
[----:B------:R-:W-:-:S05]  /*26a0*/  FMNMX.FTZ R85, R41, R86, !PT ;  /* 0x0000005629557209 */ /* 0x000fca0007810000 */
[----:B------:R-:W5:Y:S01]  /*26b0*/  MUFU.TANH R44, R44 ;  /* 0x0000002c002c7308 */ /* 0x000f620000002400 */
[----:B0-----:R-:W-:Y:S02]  /*26c0*/  FSEL R39, R39, -INF , P3 ;  /* 0xff80000027277808 */ /* 0x001fe40001800000 */
[----:B------:R-:W-:-:S05]  /*26d0*/  ISETP.GT.AND P3, PT, R73, 0x51, PT ;  /* 0x000000514900780c */ /* 0x000fca0003f64270 */
[----:B------:R-:W0:Y:S01]  /*26e0*/  MUFU.TANH R50, R50 ;  /* 0x0000003200327308 */ /* 0x000e220000002400 */
[----:B-1----:R-:W-:Y:S02]  /*26f0*/  FSEL R45, R45, -INF , P4 ;  /* 0xff8000002d2d7808 */ /* 0x002fe40002000000 */
[----:B------:R-:W-:-:S05]  /*2700*/  FMNMX.FTZ R86, R42, R85, !PT ;  /* 0x000000552a567209 */ /* 0x000fca0007810000 */
[----:B------:R-:W1:Y:S01]  /*2710*/  MUFU.TANH R47, R47 ;  /* 0x0000002f002f7308 */ /* 0x000e620000002400 */
[----:B--2---:R-:W-:Y:S02]  /*2720*/  FSEL R40, R40, -INF , P2 ;  /* 0xff80000028287808 */ /* 0x004fe40001000000 */
[----:B------:R-:W-:-:S05]  /*2730*/  ISETP.GT.AND P2, PT, R73, 0x58, PT ;  /* 0x000000584900780c */ /* 0x000fca0003f44270 */
[----:B------:R-:W2:Y:S01]  /*2740*/  MUFU.TANH R53, R53 ;  /* 0x0000003500357308 */ /* 0x000ea20000002400 */
[----:B----4-:R-:W-:Y:S02]  /*2750*/  FSEL R46, R46, -INF , P3 ;  /* 0xff8000002e2e7808 */ /* 0x010fe40001800000 */
[----:B------:R-:W-:-:S05]  /*2760*/  FMNMX.FTZ R85, R45, R86, !PT ;  /* 0x000000562d557209 */ /* 0x000fca0007810000 */
[----:B------:R-:W4:Y:S01]  /*2770*/  MUFU.TANH R48, R48 ;  /* 0x0000003000307308 */ /* 0x000f220000002400 */
[----:B---3--:R-:W-:Y:S02]  /*2780*/  FSEL R43, R43, -INF , P6 ;  /* 0xff8000002b2b7808 */ /* 0x008fe40003000000 */
[----:B------:R-:W-:Y:S02]  /*2790*/  ISETP.GT.AND P6, PT, R73, 0x59, PT ;  /* 0x000000594900780c */ /* 0x000fe40003fc4270 */
[----:B-----5:R-:W-:-:S03]  /*27a0*/  FSEL R49, R49, -INF , P2 ;  /* 0xff80000031317808 */ /* 0x020fc60001000000 */
[----:B------:R-:W3:Y:S01]  /*27b0*/  MUFU.TANH R51, R51 ;  /* 0x0000003300337308 */ /* 0x000ee20000002400 */
[----:B------:R-:W-:Y:S02]  /*27c0*/  FMNMX.FTZ R86, R46, R85, !PT ;  /* 0x000000552e567209 */ /* 0x000fe40007810000 */
[----:B------:R-:W-:-:S05]  /*27d0*/  FSEL R44, R44, -INF , P5 ;  /* 0xff8000002c2c7808 */ /* 0x000fca0002800000 */
[----:B------:R-:W5:Y:S01]  /*27e0*/  MUFU.TANH R57, R57 ;  /* 0x0000003900397308 */ /* 0x000f620000002400 */
[----:B------:R-:W-:Y:S02]  /*27f0*/  ISETP.GT.AND P5, PT, R73, 0x60, PT ;  /* 0x000000604900780c */ /* 0x000fe40003fa4270 */
[----:B0-----:R-:W-:Y:S02]  /*2800*/  FSEL R50, R50, -INF , P6 ;  /* 0xff80000032327808 */ /* 0x001fe40003000000 */
[----:B------:R-:W-:-:S03]  /*2810*/  FMNMX.FTZ R85, R49, R86, !PT ;  /* 0x0000005631557209 */ /* 0x000fc60007810000 */
[----:B------:R-:W0:Y:S01]  /*2820*/  MUFU.TANH R52, R52 ;  /* 0x0000003400347308 */ /* 0x000e220000002400 */
[----:B-1----:R-:W-:Y:S02]  /*2830*/  FSEL R47, R47, -INF , P4 ;  /* 0xff8000002f2f7808 */ /* 0x002fe40002000000 */
[----:B------:R-:W-:-:S05]  /*2840*/  ISETP.GT.AND P4, PT, R73, 0x61, PT ;  /* 0x000000614900780c */ /* 0x000fca0003f84270 */
[----:B------:R-:W1:Y:S01]  /*2850*/  MUFU.TANH R58, R58 ;  /* 0x0000003a003a7308 */ /* 0x000e620000002400 */
[----:B--2---:R-:W-:Y:S02]  /*2860*/  FSEL R53, R53, -INF , P5 ;  /* 0xff80000035357808 */ /* 0x004fe40002800000 */
[----:B------:R-:W-:-:S05]  /*2870*/  FMNMX.FTZ R86, R50, R85, !PT ;  /* 0x0000005532567209 */ /* 0x000fca0007810000 */
[----:B------:R-:W2:Y:S01]  /*2880*/  MUFU.TANH R61, R61 ;  /* 0x0000003d003d7308 */ /* 0x000ea20000002400 */
[----:B----4-:R-:W-:Y:S02]  /*2890*/  FSEL R48, R48, -INF , P3 ;  /* 0xff80000030307808 */ /* 0x010fe40001800000 */
[----:B------:R-:W-:Y:S02]  /*28a0*/  ISETP.GT.AND P3, PT, R73, 0x68, PT ;  /* 0x000000684900780c */ /* 0x000fe40003f64270 */
[----:B------:R-:W-:-:S03]  /*28b0*/  FSEL R54, R54, -INF , P4 ;  /* 0xff80000036367808 */ /* 0x000fc60002000000 */
[----:B------:R-:W4:Y:S01]  /*28c0*/  MUFU.TANH R56, R56 ;  /* 0x0000003800387308 */ /* 0x000f220000002400 */
[----:B------:R-:W-:Y:S02]  /*28d0*/  FMNMX.FTZ R85, R53, R86, !PT ;  /* 0x0000005635557209 */ /* 0x000fe40007810000 */
[----:B---3--:R-:W-:-:S05]  /*28e0*/  FSEL R51, R51, -INF , P2 ;  /* 0xff80000033337808 */ /* 0x008fca0001000000 */
[----:B------:R-:W3:Y:S01]  /*28f0*/  MUFU.TANH R62, R62 ;  /* 0x0000003e003e7308 */ /* 0x000ee20000002400 */
[----:B------:R-:W-:Y:S02]  /*2900*/  ISETP.GT.AND P2, PT, R73, 0x69, PT ;  /* 0x000000694900780c */ /* 0x000fe40003f44270 */
[----:B-----5:R-:W-:Y:S02]  /*2910*/  FSEL R57, R57, -INF , P3 ;  /* 0xff80000039397808 */ /* 0x020fe40001800000 */
[----:B------:R-:W-:-:S03]  /*2920*/  FMNMX.FTZ R86, R54, R85, !PT ;  /* 0x0000005536567209 */ /* 0x000fc60007810000 */
[----:B------:R-:W5:Y:S01]  /*2930*/  MUFU.TANH R59, R59 ;  /* 0x0000003b003b7308 */ /* 0x000f620000002400 */
[----:B0-----:R-:W-:Y:S02]  /*2940*/  FSEL R52, R52, -INF , P6 ;  /* 0xff80000034347808 */ /* 0x001fe40003000000 */
[----:B------:R-:W-:-:S05]  /*2950*/  ISETP.GT.AND P6, PT, R73, 0x70, PT ;  /* 0x000000704900780c */ /* 0x000fca0003fc4270 */
[----:B------:R-:W0:Y:S01]  /*2960*/  MUFU.TANH R65, R65 ;  /* 0x0000004100417308 */ /* 0x000e220000002400 */
[----:B-1----:R-:W-:Y:S02]  /*2970*/  FSEL R58, R58, -INF , P2 ;  /* 0xff8000003a3a7808 */ /* 0x002fe40001000000 */
[----:B------:R-:W-:-:S05]  /*2980*/  FMNMX.FTZ R85, R57, R86, !PT ;  /* 0x0000005639557209 */ /* 0x000fca0007810000 */
[----:B------:R-:W1:Y:S01]  /*2990*/  MUFU.TANH R60, R60 ;  /* 0x0000003c003c7308 */ /* 0x000e620000002400 */
[----:B------:R-:W-:Y:S02]  /*29a0*/  FSEL R55, R55, -INF , P5 ;  /* 0xff80000037377808 */ /* 0x000fe40002800000 */
[----:B------:R-:W-:-:S05]  /*29b0*/  ISETP.GT.AND P5, PT, R73, 0x71, PT ;  /* 0x000000714900780c */ /* 0x000fca0003fa4270 */
[----:B------:R-:W1:Y:S01]  /*29c0*/  MUFU.TANH R66, R66 ;  /* 0x0000004200427308 */ /* 0x000e620000002400 */
[----:B--2---:R-:W-:Y:S02]  /*29d0*/  FSEL R61, R61, -INF , P6 ;  /* 0xff8000003d3d7808 */ /* 0x004fe40003000000 */
[----:B------:R-:W-:-:S05]  /*29e0*/  FMNMX.FTZ R86, R58, R85, !PT ;  /* 0x000000553a567209 */ /* 0x000fca0007810000 */
[----:B------:R-:W2:Y:S01]  /*29f0*/  MUFU.TANH R63, R63 ;  /* 0x0000003f003f7308 */ /* 0x000ea20000002400 */
[----:B----4-:R-:W-:Y:S01]  /*2a00*/  FSEL R56, R56, -INF , P4 ;  /* 0xff80000038387808 */ /* 0x010fe20002000000 */
[----:B------:R-:W-:Y:S01]  /*2a10*/  FMUL.FTZ R75, R93, UR6 ;  /* 0x000000065d4b7c20 */ /* 0x000fe20008410000 */
[----:B------:R-:W-:-:S05]  /*2a20*/  ISETP.GT.AND P4, PT, R73, 0x78, PT ;  /* 0x000000784900780c */ /* 0x000fca0003f84270 */
[----:B------:R-:W4:Y:S01]  /*2a30*/  MUFU.TANH R69, R69 ;  /* 0x0000004500457308 */ /* 0x000f220000002400 */
[----:B---3--:R-:W-:Y:S02]  /*2a40*/  FSEL R62, R62, -INF , P5 ;  /* 0xff8000003e3e7808 */ /* 0x008fe40002800000 */
[----:B------:R-:W-:-:S05]  /*2a50*/  FMNMX.FTZ R85, R61, R86, !PT ;  /* 0x000000563d557209 */ /* 0x000fca0007810000 */
[----:B------:R-:W3:Y:S01]  /*2a60*/  MUFU.TANH R64, R64 ;  /* 0x0000004000407308 */ /* 0x000ee20000002400 */
[----:B-----5:R-:W-:Y:S01]  /*2a70*/  FSEL R59, R59, -INF , P3 ;  /* 0xff8000003b3b7808 */ /* 0x020fe20001800000 */
[----:B------:R-:W-:Y:S01]  /*2a80*/  FMUL.FTZ R78, R96, UR6 ;  /* 0x00000006604e7c20 */ /* 0x000fe20008410000 */
[----:B------:R-:W-:-:S05]  /*2a90*/  ISETP.GT.AND P3, PT, R73, 0x79, PT ;  /* 0x000000794900780c */ /* 0x000fca0003f64270 */
[----:B------:R-:W5:Y:S01]  /*2aa0*/  MUFU.TANH R70, R70 ;  /* 0x0000004600467308 */ /* 0x000f620000002400 */
[----:B0-----:R-:W-:Y:S02]  /*2ab0*/  FSEL R65, R65, -INF , P4 ;  /* 0xff80000041417808 */ /* 0x001fe40002000000 */
[----:B------:R-:W-:-:S05]  /*2ac0*/  FMNMX.FTZ R86, R62, R85, !PT ;  /* 0x000000553e567209 */ /* 0x000fca0007810000 */
[----:B------:R-:W0:Y:S01]  /*2ad0*/  MUFU.TANH R67, R67 ;  /* 0x0000004300437308 */ /* 0x000e220000002400 */
[----:B-1----:R-:W-:Y:S01]  /*2ae0*/  FSEL R60, R60, -INF , P2 ;  /* 0xff8000003c3c7808 */ /* 0x002fe20001000000 */
[----:B------:R-:W-:Y:S01]  /*2af0*/  FMUL.FTZ R72, R91, UR6 ;  /* 0x000000065b487c20 */ /* 0x000fe20008410000 */
[----:B------:R-:W-:-:S05]  /*2b00*/  FMUL.FTZ R79, R97, UR6 ;  /* 0x00000006614f7c20 */ /* 0x000fca0008410000 */
[----:B------:R-:W1:Y:S01]  /*2b10*/  MUFU.TANH R74, R74 ;  /* 0x0000004a004a7308 */ /* 0x000e620000002400 */
[----:B------:R-:W-:Y:S02]  /*2b20*/  ISETP.GT.AND P2, PT, R73, 0x80, PT ;  /* 0x000000804900780c */ /* 0x000fe40003f44270 */
[----:B------:R-:W-:Y:S02]  /*2b30*/  FSEL R66, R66, -INF , P3 ;  /* 0xff80000042427808 */ /* 0x000fe40001800000 */
[----:B------:R-:W-:-:S03]  /*2b40*/  FMNMX.FTZ R85, R65, R86, !PT ;  /* 0x0000005641557209 */ /* 0x000fc60007810000 */
[----:B------:R-:W1:Y:S01]  /*2b50*/  MUFU.TANH R68, R68 ;  /* 0x0000004400447308 */ /* 0x000e620000002400 */
[----:B--2---:R-:W-:Y:S01]  /*2b60*/  FSEL R63, R63, -INF , P6 ;  /* 0xff8000003f3f7808 */ /* 0x004fe20003000000 */
[----:B------:R-:W-:Y:S01]  /*2b70*/  FMUL.FTZ R76, R94, UR6 ;  /* 0x000000065e4c7c20 */ /* 0x000fe20008410000 */
[----:B------:R-:W-:-:S05]  /*2b80*/  ISETP.GT.AND P6, PT, R73, 0x81, PT ;  /* 0x000000814900780c */ /* 0x000fca0003fc4270 */
[----:B------:R-:W2:Y:S01]  /*2b90*/  MUFU.TANH R75, R75 ;  /* 0x0000004b004b7308 */ /* 0x000ea20000002400 */
[----:B----4-:R-:W-:Y:S01]  /*2ba0*/  FSEL R69, R69, -INF , P2 ;  /* 0xff80000045457808 */ /* 0x010fe20001000000 */
[----:B------:R-:W-:Y:S01]  /*2bb0*/  FMUL.FTZ R82, R100, UR6 ;  /* 0x0000000664527c20 */ /* 0x000fe20008410000 */
[----:B------:R-:W-:-:S05]  /*2bc0*/  FMNMX.FTZ R86, R66, R85, !PT ;  /* 0x0000005542567209 */ /* 0x000fca0007810000 */
[----:B------:R-:W4:Y:S01]  /*2bd0*/  MUFU.TANH R71, R71 ;  /* 0x0000004700477308 */ /* 0x000f220000002400 */
[----:B---3--:R-:W-:Y:S01]  /*2be0*/  FSEL R64, R64, -INF , P5 ;  /* 0xff80000040407808 */ /* 0x008fe20002800000 */
[----:B------:R-:W-:-:S06]  /*2bf0*/  FMUL.FTZ R77, R95, UR6 ;  /* 0x000000065f4d7c20 */ /* 0x000fcc0008410000 */
[----:B------:R-:W3:Y:S01]  /*2c00*/  MUFU.TANH R78, R78 ;  /* 0x0000004e004e7308 */ /* 0x000ee20000002400 */
[----:B------:R-:W-:Y:S01]  /*2c10*/  ISETP.GT.AND P5, PT, R73, 0x88, PT ;  /* 0x000000884900780c */ /* 0x000fe20003fa4270 */
[----:B------:R-:W-:Y:S01]  /*2c20*/  FMUL.FTZ R83, R101, UR6 ;  /* 0x0000000665537c20 */ /* 0x000fe20008410000 */
[----:B-----5:R-:W-:Y:S02]  /*2c30*/  FSEL R70, R70, -INF , P6 ;  /* 0xff80000046467808 */ /* 0x020fe40003000000 */
[----:B------:R-:W-:-:S03]  /*2c40*/  FMNMX.FTZ R85, R69, R86, !PT ;  /* 0x0000005645557209 */ /* 0x000fc60007810000 */
[----:B------:R-:W5:Y:S01]  /*2c50*/  MUFU.TANH R72, R72 ;  /* 0x0000004800487308 */ /* 0x000f620000002400 */
[----:B0-----:R-:W-:Y:S01]  /*2c60*/  FSEL R67, R67, -INF , P4 ;  /* 0xff80000043437808 */ /* 0x001fe20002000000 */
[----:B------:R-:W-:-:S06]  /*2c70*/  FMUL.FTZ R80, R98, UR6 ;  /* 0x0000000662507c20 */ /* 0x000fcc0008410000 */
[----:B------:R-:W0:Y:S01]  /*2c80*/  MUFU.TANH R79, R79 ;  /* 0x0000004f004f7308 */ /* 0x000e220000002400 */
[----:B------:R-:W-:Y:S01]  /*2c90*/  ISETP.GT.AND P4, PT, R73, 0x89, PT ;  /* 0x000000894900780c */ /* 0x000fe20003f84270 */
[----:B------:R-:W-:Y:S01]  /*2ca0*/  FMUL.FTZ R90, R104, UR6 ;  /* 0x00000006685a7c20 */ /* 0x000fe20008410000 */
[----:B-1----:R-:W-:Y:S02]  /*2cb0*/  FSEL R74, R74, -INF , P5 ;  /* 0xff8000004a4a7808 */ /* 0x002fe40002800000 */
[----:B------:R-:W-:-:S03]  /*2cc0*/  FMNMX.FTZ R85, R70, R85, !PT ;  /* 0x0000005546557209 */ /* 0x000fc60007810000 */
[----:B------:R-:W1:Y:S01]  /*2cd0*/  MUFU.TANH R76, R76 ;  /* 0x0000004c004c7308 */ /* 0x000e620000002400 */
[----:B------:R-:W-:Y:S01]  /*2ce0*/  FSEL R68, R68, -INF , P3 ;  /* 0xff80000044447808 */ /* 0x000fe20001800000 */
[----:B------:R-:W-:Y:S01]  /*2cf0*/  FMUL.FTZ R81, R99, UR6 ;  /* 0x0000000663517c20 */ /* 0x000fe20008410000 */
[----:B------:R-:W-:-:S05]  /*2d00*/  ISETP.GT.AND P3, PT, R73, 0x90, PT ;  /* 0x000000904900780c */ /* 0x000fca0003f64270 */
[----:B------:R-:W1:Y:S01]  /*2d10*/  MUFU.TANH R82, R82 ;  /* 0x0000005200527308 */ /* 0x000e620000002400 */
[----:B--2---:R-:W-:Y:S01]  /*2d20*/  FSEL R75, R75, -INF , P4 ;  /* 0xff8000004b4b7808 */ /* 0x004fe20002000000 */
[----:B------:R-:W-:Y:S01]  /*2d30*/  FMUL.FTZ R89, R105, UR6 ;  /* 0x0000000669597c20 */ /* 0x000fe20008410000 */
[----:B------:R-:W-:-:S05]  /*2d40*/  FMNMX.FTZ R86, R74, R85, !PT ;  /* 0x000000554a567209 */ /* 0x000fca0007810000 */
[----:B------:R-:W2:Y:S01]  /*2d50*/  MUFU.TANH R77, R77 ;  /* 0x0000004d004d7308 */ /* 0x000ea20000002400 */
[----:B----4-:R-:W-:Y:S01]  /*2d60*/  FSEL R71, R71, -INF , P2 ;  /* 0xff80000047477808 */ /* 0x010fe20001000000 */
[----:B------:R-:W-:Y:S01]  /*2d70*/  FMUL.FTZ R84, R102, UR6 ;  /* 0x0000000666547c20 */ /* 0x000fe20008410000 */
[----:B------:R-:W-:-:S05]  /*2d80*/  ISETP.GT.AND P2, PT, R73, 0x91, PT ;  /* 0x000000914900780c */ /* 0x000fca0003f44270 */
[----:B------:R-:W4:Y:S01]  /*2d90*/  MUFU.TANH R83, R83 ;  /* 0x0000005300537308 */ /* 0x000f220000002400 */
[----:B---3--:R-:W-:Y:S01]  /*2da0*/  FSEL R85, R78, -INF , P3 ;  /* 0xff8000004e557808 */ /* 0x008fe20001800000 */
[----:B------:R-:W-:Y:S01]  /*2db0*/  FMUL.FTZ R91, R103, UR6 ;  /* 0x00000006675b7c20 */ /* 0x000fe20008410000 */
[----:B------:R-:W-:Y:S01]  /*2dc0*/  FMNMX.FTZ R78, R75, R86, !PT ;  /* 0x000000564b4e7209 */ /* 0x000fe20007810000 */
[----:B------:R-:W-:-:S04]  /*2dd0*/  FMUL.FTZ R94, R108, UR6 ;  /* 0x000000066c5e7c20 */ /* 0x000fc80008410000 */
[----:B------:R-:W3:Y:S01]  /*2de0*/  MUFU.TANH R80, R80 ;  /* 0x0000005000507308 */ /* 0x000ee20000002400 */
[----:B-----5:R-:W-:Y:S02]  /*2df0*/  FSEL R72, R72, -INF , P6 ;  /* 0xff80000048487808 */ /* 0x020fe40003000000 */
[----:B0-----:R-:W-:-:S05]  /*2e00*/  FSEL R86, R79, -INF , P2 ;  /* 0xff8000004f567808 */ /* 0x001fca0001000000 */
[----:B------:R-:W0:Y:S01]  /*2e10*/  MUFU.TANH R90, R90 ;  /* 0x0000005a005a7308 */ /* 0x000e220000002400 */
[----:B------:R-:W-:Y:S02]  /*2e20*/  ISETP.GT.AND P6, PT, R73, 0x98, PT ;  /* 0x000000984900780c */ /* 0x000fe40003fc4270 */
[----:B------:R-:W-:-:S05]  /*2e30*/  FMNMX.FTZ R79, R85, R78, !PT ;  /* 0x0000004e554f7209 */ /* 0x000fca0007810000 */
[----:B------:R-:W5:Y:S01]  /*2e40*/  MUFU.TANH R81, R81 ;  /* 0x0000005100517308 */ /* 0x000f620000002400 */
[----:B-1----:R-:W-:Y:S01]  /*2e50*/  FSEL R76, R76, -INF , P5 ;  /* 0xff8000004c4c7808 */ /* 0x002fe20002800000 */
[----:B------:R-:W-:Y:S01]  /*2e60*/  FMUL.FTZ R92, R106, UR6 ;  /* 0x000000066a5c7c20 */ /* 0x000fe20008410000 */
[----:B------:R-:W-:-:S05]  /*2e70*/  ISETP.GT.AND P5, PT, R73, 0x99, PT ;  /* 0x000000994900780c */ /* 0x000fca0003fa4270 */
[----:B------:R-:W1:Y:S01]  /*2e80*/  MUFU.TANH R89, R89 ;  /* 0x0000005900597308 */ /* 0x000e620000002400 */
[----:B------:R-:W-:Y:S02]  /*2e90*/  FSEL R87, R82, -INF , P6 ;  /* 0xff80000052577808 */ /* 0x000fe40003000000 */
[----:B------:R-:W-:-:S05]  /*2ea0*/  FMNMX.FTZ R78, R86, R79, !PT ;  /* 0x0000004f564e7209 */ /* 0x000fca0007810000 */
[----:B------:R-:W1:Y:S01]  /*2eb0*/  MUFU.TANH R84, R84 ;  /* 0x0000005400547308 */ /* 0x000e620000002400 */
[----:B--2---:R-:W-:Y:S01]  /*2ec0*/  FSEL R77, R77, -INF , P4 ;  /* 0xff8000004d4d7808 */ /* 0x004fe20002000000 */
[----:B------:R-:W-:-:S06]  /*2ed0*/  FMUL.FTZ R93, R107, UR6 ;  /* 0x000000066b5d7c20 */ /* 0x000fcc0008410000 */
[----:B------:R-:W2:Y:S01]  /*2ee0*/  MUFU.TANH R91, R91 ;  /* 0x0000005b005b7308 */ /* 0x000ea20000002400 */
[----:B------:R-:W-:Y:S02]  /*2ef0*/  ISETP.GT.AND P4, PT, R73, 0xa0, PT ;  /* 0x000000a04900780c */ /* 0x000fe40003f84270 */
[----:B----4-:R-:W-:-:S05]  /*2f00*/  FSEL R88, R83, -INF , P5 ;  /* 0xff80000053587808 */ /* 0x010fca0002800000 */
[----:B------:R-:W4:Y:S01]  /*2f10*/  MUFU.TANH R94, R94 ;  /* 0x0000005e005e7308 */ /* 0x000f220000002400 */
[----:B------:R-:W-:Y:S02]  /*2f20*/  FMNMX.FTZ R79, R87, R78, !PT ;  /* 0x0000004e574f7209 */ /* 0x000fe40007810000 */
[----:B---3--:R-:W-:-:S05]  /*2f30*/  FSEL R80, R80, -INF , P3 ;  /* 0xff80000050507808 */ /* 0x008fca0001800000 */
[----:B------:R-:W3:Y:S01]  /*2f40*/  MUFU.TANH R98, R109 ;  /* 0x0000006d00627308 */ /* 0x000ee20000002400 */
[----:B------:R-:W-:Y:S02]  /*2f50*/  ISETP.GT.AND P3, PT, R73, 0xa1, PT ;  /* 0x000000a14900780c */ /* 0x000fe40003f64270 */
[----:B0-----:R-:W-:Y:S02]  /*2f60*/  FSEL R90, R90, -INF , P4 ;  /* 0xff8000005a5a7808 */ /* 0x001fe40002000000 */
[----:B------:R-:W-:-:S03]  /*2f70*/  FMNMX.FTZ R79, R88, R79, !PT ;  /* 0x0000004f584f7209 */ /* 0x000fc60007810000 */
[----:B------:R-:W0:Y:S01]  /*2f80*/  MUFU.TANH R92, R92 ;  /* 0x0000005c005c7308 */ /* 0x000e220000002400 */
[----:B-----5:R-:W-:Y:S02]  /*2f90*/  FSEL R81, R81, -INF , P2 ;  /* 0xff80000051517808 */ /* 0x020fe40001000000 */
[----:B------:R-:W-:-:S05]  /*2fa0*/  ISETP.GT.AND P2, PT, R73, 0xa8, PT ;  /* 0x000000a84900780c */ /* 0x000fca0003f44270 */
[----:B------:R-:W5:Y:S01]  /*2fb0*/  MUFU.TANH R112, R112 ;  /* 0x0000007000707308 */ /* 0x000f620000002400 */
[----:B-1----:R-:W-:Y:S02]  /*2fc0*/  FSEL R89, R89, -INF , P3 ;  /* 0xff80000059597808 */ /* 0x002fe40001800000 */
[----:B------:R-:W-:-:S05]  /*2fd0*/  FMNMX.FTZ R82, R90, R79, !PT ;  /* 0x0000004f5a527209 */ /* 0x000fca0007810000 */
[----:B------:R-:W1:Y:S01]  /*2fe0*/  MUFU.TANH R93, R93 ;  /* 0x0000005d005d7308 */ /* 0x000e620000002400 */
[----:B------:R-:W-:Y:S02]  /*2ff0*/  FSEL R84, R84, -INF , P6 ;  /* 0xff80000054547808 */ /* 0x000fe40003000000 */
[----:B--2---:R-:W-:-:S05]  /*3000*/  FSEL R78, R91, -INF , P5 ;  /* 0xff8000005b4e7808 */ /* 0x004fca0002800000 */
[----:B------:R-:W2:Y:S01]  /*3010*/  MUFU.TANH R96, R113 ;  /* 0x0000007100607308 */ /* 0x000ea20000002400 */
[----:B------:R-:W-:Y:S02]  /*3020*/  ISETP.GT.AND P6, PT, R73, 0xa9, PT ;  /* 0x000000a94900780c */ /* 0x000fe40003fc4270 */
[----:B----4-:R-:W-:Y:S02]  /*3030*/  FSEL R91, R94, -INF , P2 ;  /* 0xff8000005e5b7808 */ /* 0x010fe40001000000 */
[----:B------:R-:W-:-:S03]  /*3040*/  FMNMX.FTZ R82, R89, R82, !PT ;  /* 0x0000005259527209 */ /* 0x000fc60007810000 */
[----:B------:R-:W4:Y:S01]  /*3050*/  MUFU.TANH R110, R110 ;  /* 0x0000006e006e7308 */ /* 0x000f220000002400 */
[----:B------:R-:W-:Y:S02]  /*3060*/  ISETP.GT.AND P5, PT, R73, 0xb0, PT ;  /* 0x000000b04900780c */ /* 0x000fe40003fa4270 */
[----:B---3--:R-:W-:-:S05]  /*3070*/  FSEL R98, R98, -INF , P6 ;  /* 0xff80000062627808 */ /* 0x008fca0003000000 */
[----:B------:R-:W3:Y:S01]  /*3080*/  MUFU.TANH R116, R116 ;  /* 0x0000007400747308 */ /* 0x000ee20000002400 */
[----:B------:R-:W-:Y:S02]  /*3090*/  FMNMX.FTZ R79, R91, R82, !PT ;  /* 0x000000525b4f7209 */ /* 0x000fe40007810000 */
[----:B0-----:R-:W-:-:S05]  /*30a0*/  FSEL R83, R92, -INF , P4 ;  /* 0xff8000005c537808 */ /* 0x001fca0002000000 */
[----:B------:R-:W0:Y:S01]  /*30b0*/  MUFU.TANH R100, R117 ;  /* 0x0000007500647308 */ /* 0x000e220000002400 */
[----:B------:R-:W-:Y:S02]  /*30c0*/  ISETP.GT.AND P4, PT, R73, 0xb1, PT ;  /* 0x000000b14900780c */ /* 0x000fe40003f84270 */
[----:B-----5:R-:W-:Y:S02]  /*30d0*/  FSEL R92, R112, -INF , P5 ;  /* 0xff800000705c7808 */ /* 0x020fe40002800000 */
[----:B------:R-:W-:Y:S02]  /*30e0*/  FMNMX.FTZ R79, R98, R79, !PT ;  /* 0x0000004f624f7209 */ /* 0x000fe40007810000 */
[----:B-1----:R-:W-:Y:S02]  /*30f0*/  FSEL R82, R93, -INF , P3 ;  /* 0xff8000005d527808 */ /* 0x002fe40001800000 */
[----:B------:R-:W-:Y:S02]  /*3100*/  ISETP.GT.AND P3, PT, R73, 0xb8, PT ;  /* 0x000000b84900780c */ /* 0x000fe40003f64270 */
[----:B--2---:R-:W-:-:S02]  /*3110*/  FSEL R96, R96, -INF , P4 ;  /* 0xff80000060607808 */ /* 0x004fc40002000000 */
[----:B------:R-:W-:Y:S02]  /*3120*/  FMNMX.FTZ R93, R92, R79, !PT ;  /* 0x0000004f5c5d7209 */ /* 0x000fe40007810000 */
[----:B----4-:R-:W-:Y:S02]  /*3130*/  FSEL R79, R110, -INF , P2 ;  /* 0xff8000006e4f7808 */ /* 0x010fe40001000000 */
[----:B------:R-:W-:Y:S02]  /*3140*/  ISETP.GT.AND P2, PT, R73, 0xb9, PT ;  /* 0x000000b94900780c */ /* 0x000fe40003f44270 */
[----:B---3--:R-:W-:Y:S02]  /*3150*/  FSEL R94, R116, -INF , P3 ;  /* 0xff800000745e7808 */ /* 0x008fe40001800000 */
[----:B------:R-:W-:Y:S02]  /*3160*/  FMNMX.FTZ R93, R96, R93, !PT ;  /* 0x0000005d605d7209 */ /* 0x000fe40007810000 */
[----:B0-----:R-:W-:-:S02]  /*3170*/  FSEL R100, R100, -INF , P2 ;  /* 0xff80000064647808 */ /* 0x001fc40001000000 */
[----:B------:R-:W-:-:S04]  /*3180*/  FMNMX.FTZ R93, R94, R93, !PT ;  /* 0x0000005d5e5d7209 */ /* 0x000fc80007810000 */
[----:B------:R-:W-:-:S05]  /*3190*/  FMNMX.FTZ R95, R100, R93, !PT ;  /* 0x0000005d645f7209 */ /* 0x000fca0007810000 */
[----:B------:R-:W0:Y:S02]  /*31a0*/  SHFL.BFLY PT, R102, R95, 0x2, 0x1f ;  /* 0x0c401f005f667f89 */ /* 0x000e2400000e0000 */
[----:B0-----:R-:W-:-:S05]  /*31b0*/  FMNMX.FTZ R102, R95, R102, !PT ;  /* 0x000000665f667209 */ /* 0x001fca0007810000 */
[----:B------:R-:W0:Y:S02]  /*31c0*/  SHFL.BFLY PT, R93, R102, 0x1, 0x1f ;  /* 0x0c201f00665d7f89 */ /* 0x000e2400000e0000 */
[----:B0-----:R-:W-:-:S04]  /*31d0*/  FMNMX.FTZ R93, R102, R93, !PT ;  /* 0x0000005d665d7209 */ /* 0x001fc80007810000 */
[C---:B------:R-:W-:Y:S01]  /*31e0*/  FSETP.NEU.FTZ.AND P0, PT, R93.reuse, -INF , PT ;  /* 0xff8000005d00780b */ /* 0x040fe20003f1d000 */
[----:B------:R-:W-:-:S05]  /*31f0*/  FMUL.FTZ R73, R93, UR26 ;  /* 0x0000001a5d497c20 */ /* 0x000fca0008410000 */
[----:B------:R-:W-:-:S05]  /*3200*/  FSEL R73, R73, RZ, P0 ;  /* 0x000000ff49497208 */ /* 0x000fca0000000000 */
[--C-:B------:R-:W-:Y:S01]  /*3210*/  FFMA.FTZ R110, R18, UR26, -R73.reuse ;  /* 0x0000001a126e7c23 */ /* 0x100fe20008010849 */
[----:B------:R-:W-:Y:S01]  /*3220*/  FMNMX.FTZ R18, R5, R6, !PT ;  /* 0x0000000605127209 */ /* 0x000fe20007810000 */
[----:B------:R-:W-:-:S03]  /*3230*/  FFMA.FTZ R95, R3, UR26, -R73 ;  /* 0x0000001a035f7c23 */ /* 0x000fc60008010849 */
        /* <DEDUP_REMOVED lines=16> */
[--C-:B------:R-:W-:Y:S01]  /*3340*/  FFMA.FTZ R101, R15, UR26, -R73.reuse ;  /* 0x0000001a0f657c23 */ /* 0x100fe20008010849 */
[--C-:B------:R-:W-:Y:S02]  /*3350*/  FFMA.FTZ R15, R22, UR26, -R73.reuse ;  /* 0x0000001a160f7c23 */ /* 0x100fe40008010849 */
        /* <DEDUP_REMOVED lines=17> */
[----:B------:R-:W-:-:S03]  /*3470*/  FFMA.FTZ R97, R29, UR26, -R73 ;  /* 0x0000001a1d617c23 */ /* 0x000fc60008010849 */
        /* <DEDUP_REMOVED lines=9> */
[--C-:B------:R-:W-:Y:S01]  /*3510*/  FFMA.FTZ R108, R34, UR26, -R73.reuse ;  /* 0x0000001a226c7c23 */ /* 0x100fe20008010849 */
[----:B------:R-:W-:Y:S02]  /*3520*/  FMUL.FTZ R111, R118, UR6 ;  /* 0x00000006766f7c20 */ /* 0x000fe40008410000 */
[----:B------:R-:W-:Y:S01]  /*3530*/  FMNMX.FTZ R34, R78, R29, !PT ;  /* 0x0000001d4e227209 */ /* 0x000fe20007810000 */
[----:B------:R-:W1:Y:S01]  /*3540*/  MUFU.TANH R107, R107 ;  /* 0x0000006b006b7308 */ /* 0x000e620000002400 */
[--C-:B------:R-:W-:Y:S01]  /*3550*/  FFMA.FTZ R99, R33, UR26, -R73.reuse ;  /* 0x0000001a21637c23 */ /* 0x100fe20008010849 */
[----:B------:R-:W-:Y:S01]  /*3560*/  FMUL.FTZ R115, R119, UR6 ;  /* 0x0000000677737c20 */ /* 0x000fe20008410000 */
[----:B------:R-:W-:Y:S01]  /*3570*/  FMNMX.FTZ R33, R83, R34, !PT ;  /* 0x0000002253217209 */ /* 0x000fe20007810000 */
[----:B------:R-:W-:-:S04]  /*3580*/  FFMA.FTZ R114, R42, UR26, -R73 ;  /* 0x0000001a2a727c23 */ /* 0x000fc80008010849 */
[----:B------:R-:W2:Y:S01]  /*3590*/  MUFU.TANH R113, R113 ;  /* 0x0000007100717308 */ /* 0x000ea20000002400 */
[----:B------:R-:W-:Y:S02]  /*35a0*/  FMNMX.FTZ R42, R82, R33, !PT ;  /* 0x00000021522a7209 */ /* 0x000fe40007810000 */
[----:B0-----:R-:W-:-:S05]  /*35b0*/  FSEL R109, R109, -INF , P6 ;  /* 0xff8000006d6d7808 */ /* 0x001fca0003000000 */
[----:B------:R-:W0:Y:S01]  /*35c0*/  MUFU.TANH R111, R111 ;  /* 0x0000006f006f7308 */ /* 0x000e220000002400 */
[----:B------:R-:W-:Y:S02]  /*35d0*/  FMNMX.FTZ R42, R79, R42, !PT ;  /* 0x0000002a4f2a7209 */ /* 0x000fe40007810000 */
[----:B-1----:R-:W-:-:S05]  /*35e0*/  FSEL R107, R107, -INF , P5 ;  /* 0xff8000006b6b7808 */ /* 0x002fca0002800000 */
[----:B------:R-:W1:Y:S01]  /*35f0*/  MUFU.TANH R115, R115 ;  /* 0x0000007300737308 */ /* 0x000e620000002400 */
[----:B------:R-:W-:Y:S02]  /*3600*/  FMNMX.FTZ R42, R109, R42, !PT ;  /* 0x0000002a6d2a7209 */ /* 0x000fe40007810000 */
[----:B--2---:R-:W-:Y:S02]  /*3610*/  FSEL R113, R113, -INF , P4 ;  /* 0xff80000071717808 */ /* 0x004fe40002000000 */
[----:B------:R-:W-:Y:S01]  /*3620*/  FMNMX.FTZ R42, R107, R42, !PT ;  /* 0x0000002a6b2a7209 */ /* 0x000fe20007810000 */
[--C-:B------:R-:W-:Y:S01]  /*3630*/  FFMA.FTZ R103, R37, UR26, -R73.reuse ;  /* 0x0000001a25677c23 */ /* 0x100fe20008010849 */
[--C-:B------:R-:W-:Y:S01]  /*3640*/  FFMA.FTZ R37, R50, UR26, -R73.reuse ;  /* 0x0000001a32257c23 */ /* 0x100fe20008010849 */
[----:B0-----:R-:W-:Y:S02]  /*3650*/  FSEL R111, R111, -INF , P3 ;  /* 0xff8000006f6f7808 */ /* 0x001fe40001800000 */
[----:B------:R-:W-:Y:S01]  /*3660*/  FMNMX.FTZ R50, R113, R42, !PT ;  /* 0x0000002a71327209 */ /* 0x000fe20007810000 */
[----:B------:R-:W-:-:S03]  /*3670*/  FFMA.FTZ R3, R61, UR26, -R73 ;  /* 0x0000001a3d037c23 */ /* 0x000fc60008010849 */
[----:B------:R-:W-:Y:S02]  /*3680*/  FMNMX.FTZ R50, R111, R50, !PT ;  /* 0x000000326f327209 */ /* 0x000fe40007810000 */
[----:B-1----:R-:W-:Y:S01]  /*3690*/  FSEL R115, R115, -INF , P2 ;  /* 0xff80000073737808 */ /* 0x002fe20001000000 */
[----:B------:R-:W-:-:S03]  /*36a0*/  FFMA.FTZ R62, R62, UR26, -R73 ;  /* 0x0000001a3e3e7c23 */ /* 0x000fc60008010849 */
[----:B------:R-:W-:Y:S01]  /*36b0*/  FMNMX.FTZ R61, R115, R50, !PT ;  /* 0x00000032733d7209 */ /* 0x000fe20007810000 */
[----:B------:R0:W-:Y:S04]  /*36c0*/  MUFU.EX2 R26, R62 ;  /* 0x0000003e001a7308 */ /* 0x0001e80000000800 */
[----:B0-----:R-:W0:Y:S01]  /*36d0*/  SHFL.BFLY PT, R62, R61, 0x2, 0x1f ;  /* 0x0c401f003d3e7f89 */ /* 0x001e2200000e0000 */
[--C-:B------:R-:W-:Y:S01]  /*36e0*/  FFMA.FTZ R70, R70, UR26, -R73.reuse ;  /* 0x0000001a46467c23 */ /* 0x100fe20008010849 */
[----:B------:R-:W-:-:S03]  /*36f0*/  FFMA.FTZ R105, R41, UR26, -R73 ;  /* 0x0000001a29697c23 */ /* 0x000fc60008010849 */
[----:B------:R0:W-:Y:S01]  /*3700*/  MUFU.EX2 R42, R70 ;  /* 0x00000046002a7308 */ /* 0x0001e20000000800 */
[--C-:B------:R-:W-:Y:S01]  /*3710*/  FFMA.FTZ R41, R54, UR26, -R73.reuse ;  /* 0x0000001a36297c23 */ /* 0x100fe20008010849 */
[----:B------:R-:W-:Y:S01]  /*3720*/  FFMA.FTZ R54, R75, UR26, -R73 ;  /* 0x0000001a4b367c23 */ /* 0x000fe20008010849 */
[----:B0-----:R-:W-:-:S05]  /*3730*/  FMNMX.FTZ R70, R61, R62, !PT ;  /* 0x0000003e3d467209 */ /* 0x001fca0007810000 */
        /* <DEDUP_REMOVED lines=10> */
[----:B0-----:R-:W-:-:S04]  /*37e0*/  FMNMX.FTZ R102, R70, R75, !PT ;  /* 0x0000004b46667209 */ /* 0x001fc80007810000 */
[C---:B------:R-:W-:Y:S01]  /*37f0*/  FSETP.NEU.FTZ.AND P2, PT, R102.reuse, -INF , PT ;  /* 0xff8000006600780b */ /* 0x040fe20003f5d000 */
[----:B------:R-:W-:-:S05]  /*3800*/  FMUL.FTZ R86, R102, UR26 ;  /* 0x0000001a66567c20 */ /* 0x000fca0008410000 */
[----:B------:R-:W-:Y:S01]  /*3810*/  FSEL R86, R86, RZ, P2 ;  /* 0x000000ff56567208 */ /* 0x000fe20001000000 */
[----:B------:R-:W-:Y:S01]  /*3820*/  MUFU.EX2 R95, R95 ;  /* 0x0000005f005f7308 */ /* 0x000fe20000000800 */
[----:B------:R-:W-:-:S03]  /*3830*/  FFMA.FTZ R8, R8, UR26, -R73 ;  /* 0x0000001a08087c23 */ /* 0x000fc60008010849 */
[--C-:B------:R-:W-:Y:S01]  /*3840*/  FFMA.FTZ R5, R5, UR26, -R86.reuse ;  /* 0x0000001a05057c23 */ /* 0x100fe20008010856 */
[--C-:B------:R-:W-:Y:S01]  /*3850*/  FFMA.FTZ R94, R6, UR26, -R86.reuse ;  /* 0x0000001a065e7c23 */ /* 0x100fe20008010856 */
[--C-:B------:R-:W-:Y:S02]  /*3860*/  FFMA.FTZ R96, R96, UR26, -R73.reuse ;  /* 0x0000001a60607c23 */ /* 0x100fe40008010849 */
[----:B------:R-:W0:Y:S01]  /*3870*/  MUFU.EX2 R4, R4 ;  /* 0x0000000400047308 */ /* 0x000e220000000800 */
[----:B------:R-:W-:Y:S01]  /*3880*/  FFMA.FTZ R9, R9, UR26, -R86 ;  /* 0x0000001a09097c23 */ /* 0x000fe20008010856 */
[----:B------:R-:W-:-:S06]  /*3890*/  FFMA.FTZ R11, R11, UR26, -R73 ;  /* 0x0000001a0b0b7c23 */ /* 0x000fcc0008010849 */
[----:B------:R-:W1:Y:S01]  /*38a0*/  MUFU.EX2 R7, R7 ;  /* 0x0000000700077308 */ /* 0x000e620000000800 */
[--C-:B------:R-:W-:Y:S01]  /*38b0*/  FFMA.FTZ R106, R12, UR26, -R73.reuse ;  /* 0x0000001a0c6a7c23 */ /* 0x100fe20008010849 */
[----:B------:R-:W-:-:S06]  /*38c0*/  FFMA.FTZ R50, R85, UR26, -R73 ;  /* 0x0000001a55327c23 */ /* 0x000fcc0008010849 */
[----:B------:R-:W-:Y:S01]  /*38d0*/  MUFU.EX2 R5, R5 ;  /* 0x0000000500057308 */ /* 0x000fe20000000800 */
[----:B------:R-:W-:-:S07]  /*38e0*/  FFMA.FTZ R85, R13, UR26, -R86 ;  /* 0x0000001a0d557c23 */ /* 0x000fce0008010856 */
[----:B------:R-:W2:Y:S08]  /*38f0*/  MUFU.EX2 R94, R94 ;  /* 0x0000005e005e7308 */ /* 0x000eb00000000800 */
[----:B------:R3:W-:Y:S01]  /*3900*/  MUFU.EX2 R70, R96 ;  /* 0x0000006000467308 */ /* 0x0007e20000000800 */
[----:B------:R-:W-:-:S07]  /*3910*/  FFMA.FTZ R18, R45, UR26, -R73 ;  /* 0x0000001a2d127c23 */ /* 0x000fce0008010849 */
[----:B------:R-:W4:Y:S01]  /*3920*/  MUFU.EX2 R8, R8 ;  /* 0x0000000800087308 */ /* 0x000f220000000800 */
[--C-:B---3--:R-:W-:Y:S01]  /*3930*/  FFMA.FTZ R96, R10, UR26, -R86.reuse ;  /* 0x0000001a0a607c23 */ /* 0x108fe20008010856 */
[----:B------:R-:W-:-:S06]  /*3940*/  FFMA.FTZ R14, R14, UR26, -R86 ;  /* 0x0000001a0e0e7c23 */ /* 0x000fcc0008010856 */
[----:B------:R-:W3:Y:S01]  /*3950*/  MUFU.EX2 R9, R9 ;  /* 0x0000000900097308 */ /* 0x000ee20000000800 */
[--C-:B------:R-:W-:Y:S01]  /*3960*/  FFMA.FTZ R45, R57, UR26, -R73.reuse ;  /* 0x0000001a392d7c23 */ /* 0x100fe20008010849 */
[----:B------:R-:W-:Y:S01]  /*3970*/  FFMA.FTZ R57, R87, UR26, -R73 ;  /* 0x0000001a57397c23 */ /* 0x000fe20008010849 */
[----:B0-----:R-:W-:-:S05]  /*3980*/  FADD.FTZ R10, R95, R4 ;  /* 0x000000045f0a7221 */ /* 0x001fca0000010000 */
[----:B------:R-:W0:Y:S01]  /*3990*/  MUFU.EX2 R11, R11 ;  /* 0x0000000b000b7308 */ /* 0x000e220000000800 */
[----:B------:R-:W-:Y:S01]  /*39a0*/  FFMA.FTZ R12, R21, UR26, -R73 ;  /* 0x0000001a150c7c23 */ /* 0x000fe20008010849 */
[----:B------:R-:W-:-:S06]  /*39b0*/  FFMA.FTZ R87, R19, UR26, -R86 ;  /* 0x0000001a13577c23 */ /* 0x000fcc0008010856 */
[----:B------:R-:W5:Y:S01]  /*39c0*/  MUFU.EX2 R96, R96 ;  /* 0x0000006000607308 */ /* 0x000f620000000800 */
[--C-:B------:R-:W-:Y:S01]  /*39d0*/  FFMA.FTZ R21, R25, UR26, -R73.reuse ;  /* 0x0000001a19157c23 */ /* 0x100fe20008010849 */
[--C-:B------:R-:W-:Y:S01]  /*39e0*/  FFMA.FTZ R19, R27, UR26, -R86.reuse ;  /* 0x0000001a1b137c23 */ /* 0x100fe20008010856 */
[----:B------:R-:W-:Y:S01]  /*39f0*/  FFMA.FTZ R25, R46, UR26, -R73 ;  /* 0x0000001a2e197c23 */ /* 0x000fe20008010849 */
[----:B------:R-:W-:-:S04]  /*3a00*/  FFMA.FTZ R27, R47, UR26, -R86 ;  /* 0x0000001a2f1b7c23 */ /* 0x000fc80008010856 */
[----:B------:R-:W5:Y:S01]  /*3a10*/  MUFU.EX2 R106, R106 ;  /* 0x0000006a006a7308 */ /* 0x000f620000000800 */
[--C-:B------:R-:W-:Y:S01]  /*3a20*/  FFMA.FTZ R46, R58, UR26, -R73.reuse ;  /* 0x0000001a3a2e7c23 */ /* 0x100fe20008010849 */
[----:B-1----:R-:W-:Y:S01]  /*3a30*/  FADD.FTZ R47, R7, R10 ;  /* 0x0000000a072f7221 */ /* 0x002fe20000010000 */
[----:B------:R-:W-:-:S05]  /*3a40*/  FFMA.FTZ R58, R88, UR26, -R73 ;  /* 0x0000001a583a7c23 */ /* 0x000fca0008010849 */
[----:B------:R-:W1:Y:S01]  /*3a50*/  MUFU.EX2 R85, R85 ;  /* 0x0000005500557308 */ /* 0x000e620000000800 */
[----:B--2---:R-:W-:Y:S01]  /*3a60*/  FADD.FTZ R10, R5, R94 ;  /* 0x0000005e050a7221 */ /* 0x004fe20000010000 */
[--C-:B------:R-:W-:Y:S01]  /*3a70*/  FFMA.FTZ R20, R20, UR26, -R86.reuse ;  /* 0x0000001a14147c23 */ /* 0x100fe20008010856 */
[----:B------:R-:W-:Y:S01]  /*3a80*/  FFMA.FTZ R88, R36, UR26, -R86 ;  /* 0x0000001a24587c23 */ /* 0x000fe20008010856 */
[----:B------:R-:W-:-:S04]  /*3a90*/  @!P1 VIADD R6, R0, 0x30840 ;  /* 0x0003084000069836 */ /* 0x000fc80000000000 */
[----:B------:R-:W2:Y:S01]  /*3aa0*/  MUFU.EX2 R101, R101 ;  /* 0x0000006500657308 */ /* 0x000ea20000000800 */
[----:B------:R-:W-:Y:S01]  /*3ab0*/  FFMA.FTZ R36, R48, UR26, -R86 ;  /* 0x0000001a30247c23 */ /* 0x000fe20008010856 */
[----:B----4-:R-:W-:Y:S01]  /*3ac0*/  FADD.FTZ R48, R8, R47 ;  /* 0x0000002f08307221 */ /* 0x010fe20000010000 */
[----:B---3--:R-:W-:-:S05]  /*3ad0*/  FADD.FTZ R47, R9, R10 ;  /* 0x0000000a092f7221 */ /* 0x008fca0000010000 */
[----:B------:R-:W3:Y:S01]  /*3ae0*/  MUFU.EX2 R14, R14 ;  /* 0x0000000e000e7308 */ /* 0x000ee20000000800 */
[--C-:B------:R-:W-:Y:S01]  /*3af0*/  FFMA.FTZ R13, R23, UR26, -R86.reuse ;  /* 0x0000001a170d7c23 */ /* 0x100fe20008010856 */
[--C-:B------:R-:W-:Y:S01]  /*3b00*/  FFMA.FTZ R75, R39, UR26, -R86.reuse ;  /* 0x0000001a274b7c23 */ /* 0x100fe20008010856 */
[----:B------:R-:W-:Y:S01]  /*3b10*/  FFMA.FTZ R39, R55, UR26, -R86 ;  /* 0x0000001a37277c23 */ /* 0x000fe20008010856 */
[----:B------:R-:W-:-:S04]  /*3b20*/  @!P1 PRMT R6, RZ, 0x654, R6 ;  /* 0x00000654ff069816 */ /* 0x000fc80000000006 */
[----:B------:R-:W4:Y:S01]  /*3b30*/  MUFU.EX2 R87, R87 ;  /* 0x0000005700577308 */ /* 0x000f220000000800 */
[----:B0-----:R-:W-:Y:S01]  /*3b40*/  FADD.FTZ R55, R11, R48 ;  /* 0x000000300b377221 */ /* 0x001fe20000010000 */
[----:B-----5:R-:W-:Y:S01]  /*3b50*/  FADD.FTZ R10, R96, R47 ;  /* 0x0000002f600a7221 */ /* 0x020fe20000010000 */
[----:B------:R-:W-:Y:S01]  /*3b60*/  FFMA.FTZ R24, R24, UR26, -R86 ;  /* 0x0000001a18187c23 */ /* 0x000fe20008010856 */
[----:B------:R0:W-:Y:S04]  /*3b70*/  @!P1 SYNCS.ARRIVE.TRANS64.RED.A1T0 RZ, [R6+URZ], RZ ;  /* 0x000000ff06ff99a7 */ /* 0x0001e8000810043f */
[----:B------:R-:W5:Y:S01]  /*3b80*/  MUFU.EX2 R20, R20 ;  /* 0x0000001400147308 */ /* 0x000f620000000800 */
[----:B------:R-:W-:Y:S01]  /*3b90*/  FADD.FTZ R48, R106, R55 ;  /* 0x000000376a307221 */ /* 0x000fe20000010000 */
[----:B0-----:R-:W-:Y:S01]  /*3ba0*/  F2FP.F16.F32.PACK_AB R6, R8, R7 ;  /* 0x000000070806723e */ /* 0x001fe200000000ff */
[----:B-1----:R-:W-:-:S05]  /*3bb0*/  FADD.FTZ R7, R85, R10 ;  /* 0x0000000a55077221 */ /* 0x002fca0000010000 */
[----:B------:R-:W-:Y:S01]  /*3bc0*/  MUFU.EX2 R13, R13 ;  /* 0x0000000d000d7308 */ /* 0x000fe20000000800 */
[----:B--2---:R-:W-:Y:S01]  /*3bd0*/  FADD.FTZ R55, R101, R48 ;  /* 0x0000003065377221 */ /* 0x004fe20000010000 */
[----:B---3--:R-:W-:Y:S01]  /*3be0*/  FADD.FTZ R48, R14, R7 ;  /* 0x000000070e307221 */ /* 0x008fe20000010000 */
[----:B------:R-:W-:-:S05]  /*3bf0*/  FFMA.FTZ R28, R28, UR26, -R86 ;  /* 0x0000001a1c1c7c23 */ /* 0x000fca0008010856 */
[----:B------:R-:W0:Y:S01]  /*3c00*/  MUFU.EX2 R110, R110 ;  /* 0x0000006e006e7308 */ /* 0x000e220000000800 */
[----:B------:R-:W-:Y:S01]  /*3c10*/  F2FP.F16.F32.PACK_AB R8, R106, R11 ;  /* 0x0000000b6a08723e */ /* 0x000fe200000000ff */
[----:B----4-:R-:W-:-:S06]  /*3c20*/  FADD.FTZ R11, R87, R48 ;  /* 0x00000030570b7221 */ /* 0x010fcc0000010000 */
[----:B------:R-:W-:Y:S01]  /*3c30*/  MUFU.EX2 R24, R24 ;  /* 0x0000001800187308 */ /* 0x000fe20000000800 */
[--C-:B------:R-:W-:Y:S01]  /*3c40*/  FFMA.FTZ R23, R31, UR26, -R86.reuse ;  /* 0x0000001a1f177c23 */ /* 0x100fe20008010856 */
[----:B------:R-:W-:-:S06]  /*3c50*/  FFMA.FTZ R56, R56, UR26, -R86 ;  /* 0x0000001a38387c23 */ /* 0x000fcc0008010856 */
[----:B------:R-:W1:Y:S01]  /*3c60*/  MUFU.EX2 R12, R12 ;  /* 0x0000000c000c7308 */ /* 0x000e620000000800 */
[----:B------:R-:W-:Y:S02]  /*3c70*/  F2FP.F16.F32.PACK_AB R7, R96, R9 ;  /* 0x000000096007723e */ /* 0x000fe400000000ff */
[----:B------:R-:W-:-:S05]  /*3c80*/  F2FP.F16.F32.PACK_AB R9, R14, R85 ;  /* 0x000000550e09723e */ /* 0x000fca00000000ff */
[----:B------:R-:W-:Y:S01]  /*3c90*/  MUFU.EX2 R19, R19 ;  /* 0x0000001300137308 */ /* 0x000fe20000000800 */
[----:B-----5:R-:W-:Y:S01]  /*3ca0*/  FADD.FTZ R14, R20, R11 ;  /* 0x0000000b140e7221 */ /* 0x020fe20000010000 */
[----:B------:R-:W-:Y:S01]  /*3cb0*/  FFMA.FTZ R33, R69, UR26, -R73 ;  /* 0x0000001a45217c23 */ /* 0x000fe20008010849 */
[----:B------:R-:W-:-:S05]  /*3cc0*/  FFMA.FTZ R32, R32, UR26, -R86 ;  /* 0x0000001a20207c23 */ /* 0x000fca0008010856 */
[----:B------:R-:W2:Y:S01]  /*3cd0*/  MUFU.EX2 R15, R15 ;  /* 0x0000000f000f7308 */ /* 0x000ea20000000800 */
[----:B------:R-:W-:Y:S01]  /*3ce0*/  FFMA.FTZ R69, R92, UR26, -R73 ;  /* 0x0000001a5c457c23 */ /* 0x000fe20008010849 */
[--C-:B------:R-:W-:Y:S01]  /*3cf0*/  FFMA.FTZ R92, R44, UR26, -R86.reuse ;  /* 0x0000001a2c5c7c23 */ /* 0x100fe20008010856 */
[----:B------:R-:W-:-:S05]  /*3d00*/  FFMA.FTZ R44, R59, UR26, -R86 ;  /* 0x0000001a3b2c7c23 */ /* 0x000fca0008010856 */
[----:B------:R-:W3:Y:S01]  /*3d10*/  MUFU.EX2 R28, R28 ;  /* 0x0000001c001c7308 */ /* 0x000ee20000000800 */
[----:B------:R-:W-:Y:S01]  /*3d20*/  FFMA.FTZ R35, R35, UR26, -R86 ;  /* 0x0000001a23237c23 */ /* 0x000fe20008010856 */
[----:B0-----:R-:W-:-:S06]  /*3d30*/  FADD.FTZ R59, R110, R55 ;  /* 0x000000376e3b7221 */ /* 0x001fcc0000010000 */
[----:B------:R-:W0:Y:S01]  /*3d40*/  MUFU.EX2 R21, R21 ;  /* 0x0000001500157308 */ /* 0x000e220000000800 */
[----:B------:R-:W-:-:S07]  /*3d50*/  F2FP.F16.F32.PACK_AB R11, R20, R87 ;  /* 0x00000057140b723e */ /* 0x000fce00000000ff */
[----:B------:R4:W-:Y:S01]  /*3d60*/  MUFU.EX2 R0, R56 ;  /* 0x0000003800007308 */ /* 0x0009e20000000800 */
[----:B-1----:R-:W-:-:S07]  /*3d70*/  FADD.FTZ R20, R12, R59 ;  /* 0x0000003b0c147221 */ /* 0x002fce0000010000 */
[----:B------:R-:W1:Y:S01]  /*3d80*/  MUFU.EX2 R23, R23 ;  /* 0x0000001700177308 */ /* 0x000e620000000800 */
[----:B----4-:R-:W-:Y:S01]  /*3d90*/  FFMA.FTZ R56, R71, UR26, -R86 ;  /* 0x0000001a47387c23 */ /* 0x010fe20008010856 */
[----:B------:R-:W-:-:S06]  /*3da0*/  FADD.FTZ R71, R13, R14 ;  /* 0x0000000e0d477221 */ /* 0x000fcc0000010000 */
[----:B------:R-:W4:Y:S01]  /*3db0*/  MUFU.EX2 R22, R22 ;  /* 0x0000001600167308 */ /* 0x000f220000000800 */
[----:B------:R-:W-:Y:S01]  /*3dc0*/  FADD.FTZ R14, R24, R71 ;  /* 0x00000047180e7221 */ /* 0x000fe20000010000 */
[----:B--2---:R-:W-:-:S06]  /*3dd0*/  FADD.FTZ R20, R15, R20 ;  /* 0x000000140f147221 */ /* 0x004fcc0000010000 */
[----:B------:R-:W2:Y:S01]  /*3de0*/  MUFU.EX2 R32, R32 ;  /* 0x0000002000207308 */ /* 0x000ea20000000800 */
[----:B------:R-:W-:-:S07]  /*3df0*/  FADD.FTZ R71, R19, R14 ;  /* 0x0000000e13477221 */ /* 0x000fce0000010000 */
[----:B------:R-:W5:Y:S01]  /*3e00*/  MUFU.EX2 R97, R97 ;  /* 0x0000006100617308 */ /* 0x000f620000000800 */
[--C-:B------:R-:W-:Y:S01]  /*3e10*/  FFMA.FTZ R47, R63, UR26, -R86.reuse ;  /* 0x0000001a3f2f7c23 */ /* 0x100fe20008010856 */
[----:B------:R-:W-:Y:S01]  /*3e20*/  FFMA.FTZ R61, R90, UR26, -R73 ;  /* 0x0000001a5a3d7c23 */ /* 0x000fe20008010849 */
[----:B------:R-:W-:-:S05]  /*3e30*/  FFMA.FTZ R63, R77, UR26, -R86 ;  /* 0x0000001a4d3f7c23 */ /* 0x000fca0008010856 */
[----:B------:R-:W5:Y:S01]  /*3e40*/  MUFU.EX2 R35, R35 ;  /* 0x0000002300237308 */ /* 0x000f620000000800 */
[----:B---3--:R-:W-:Y:S01]  /*3e50*/  FADD.FTZ R14, R28, R71 ;  /* 0x000000471c0e7221 */ /* 0x008fe20000010000 */
[----:B------:R-:W-:Y:S01]  /*3e60*/  FFMA.FTZ R90, R40, UR26, -R86 ;  /* 0x0000001a285a7c23 */ /* 0x000fe20008010856 */
[----:B0-----:R-:W-:-:S05]  /*3e70*/  FADD.FTZ R77, R21, R20 ;  /* 0x00000014154d7221 */ /* 0x001fca0000010000 */
[----:B------:R-:W0:Y:S01]  /*3e80*/  MUFU.EX2 R104, R104 ;  /* 0x0000006800687308 */ /* 0x000e220000000800 */
[----:B-1----:R-:W-:Y:S01]  /*3e90*/  FADD.FTZ R71, R23, R14 ;  /* 0x0000000e17477221 */ /* 0x002fe20000010000 */
[----:B------:R-:W-:-:S06]  /*3ea0*/  FFMA.FTZ R43, R43, UR26, -R86 ;  /* 0x0000001a2b2b7c23 */ /* 0x000fcc0008010856 */
[----:B------:R-:W1:Y:S01]  /*3eb0*/  MUFU.EX2 R88, R88 ;  /* 0x0000005800587308 */ /* 0x000e620000000800 */
[----:B----4-:R-:W-:-:S07]  /*3ec0*/  FADD.FTZ R20, R22, R77 ;  /* 0x0000004d16147221 */ /* 0x010fce0000010000 */
[----:B------:R-:W3:Y:S01]  /*3ed0*/  MUFU.EX2 R99, R99 ;  /* 0x0000006300637308 */ /* 0x000ee20000000800 */
[----:B--2---:R-:W-:Y:S01]  /*3ee0*/  FADD.FTZ R14, R32, R71 ;  /* 0x00000047200e7221 */ /* 0x004fe20000010000 */
[----:B-----5:R-:W-:-:S06]  /*3ef0*/  FADD.FTZ R77, R97, R20 ;  /* 0x00000014614d7221 */ /* 0x020fcc0000010000 */
[----:B------:R-:W2:Y:S08]  /*3f00*/  MUFU.EX2 R75, R75 ;  /* 0x0000004b004b7308 */ /* 0x000eb00000000800 */
[----:B------:R-:W4:Y:S01]  /*3f10*/  MUFU.EX2 R108, R108 ;  /* 0x0000006c006c7308 */ /* 0x000f220000000800 */
[----:B------:R-:W-:Y:S01]  /*3f20*/  FADD.FTZ R71, R35, R14 ;  /* 0x0000000e23477221 */ /* 0x000fe20000010000 */
[----:B0-----:R-:W-:-:S06]  /*3f30*/  FADD.FTZ R20, R104, R77 ;  /* 0x0000004d68147221 */ /* 0x001fcc0000010000 */
[----:B------:R-:W0:Y:S08]  /*3f40*/  MUFU.EX2 R90, R90 ;  /* 0x0000005a005a7308 */ /* 0x000e300000000800 */
[----:B------:R-:W5:Y:S01]  /*3f50*/  MUFU.EX2 R103, R103 ;  /* 0x0000006700677308 */ /* 0x000f620000000800 */
[----:B-1----:R-:W-:Y:S01]  /*3f60*/  FADD.FTZ R14, R88, R71 ;  /* 0x00000047580e7221 */ /* 0x002fe20000010000 */
[----:B---3--:R-:W-:-:S06]  /*3f70*/  FADD.FTZ R77, R99, R20 ;  /* 0x00000014634d7221 */ /* 0x008fcc0000010000 */
[----:B------:R-:W1:Y:S08]  /*3f80*/  MUFU.EX2 R43, R43 ;  /* 0x0000002b002b7308 */ /* 0x000e700000000800 */
[----:B------:R-:W3:Y:S01]  /*3f90*/  MUFU.EX2 R112, R112 ;  /* 0x0000007000707308 */ /* 0x000ee20000000800 */
[----:B--2---:R-:W-:Y:S01]  /*3fa0*/  FADD.FTZ R71, R75, R14 ;  /* 0x0000000e4b477221 */ /* 0x004fe20000010000 */
[----:B----4-:R-:W-:-:S06]  /*3fb0*/  FADD.FTZ R20, R108, R77 ;  /* 0x0000004d6c147221 */ /* 0x010fcc0000010000 */
[----:B------:R-:W2:Y:S08]  /*3fc0*/  MUFU.EX2 R92, R92 ;  /* 0x0000005c005c7308 */ /* 0x000eb00000000800 */
[----:B------:R-:W4:Y:S01]  /*3fd0*/  MUFU.EX2 R105, R105 ;  /* 0x0000006900697308 */ /* 0x000f220000000800 */
[----:B0-----:R-:W-:Y:S01]  /*3fe0*/  FADD.FTZ R14, R90, R71 ;  /* 0x000000475a0e7221 */ /* 0x001fe20000010000 */
[----:B-----5:R-:W-:Y:S01]  /*3ff0*/  FADD.FTZ R77, R103, R20 ;  /* 0x00000014674d7221 */ /* 0x020fe20000010000 */
[----:B------:R-:W-:-:S02]  /*4000*/  F2FP.F16.F32.PACK_AB R12, R15, R12 ;  /* 0x0000000c0f0c723e */ /* 0x000fc400000000ff */
[----:B-1----:R-:W-:Y:S01]  /*4010*/  FADD.FTZ R15, R43, R14 ;  /* 0x0000000e2b0f7221 */ /* 0x002fe20000010000 */
[----:B---3--:R-:W-:Y:S01]  /*4020*/  FADD.FTZ R20, R112, R77 ;  /* 0x0000004d70147221 */ /* 0x008fe20000010000 */
[----:B------:R-:W-:Y:S01]  /*4030*/  F2FP.F16.F32.PACK_AB R4, R4, R95 ;  /* 0x0000005f0404723e */ /* 0x000fe200000000ff */
[----:B------:R-:W-:Y:S01]  /*4040*/  FFMA.FTZ R48, R64, UR26, -R86 ;  /* 0x0000001a40307c23 */ /* 0x000fe20008010856 */
[----:B------:R-:W-:Y:S01]  /*4050*/  F2FP.F16.F32.PACK_AB R5, R94, R5 ;  /* 0x000000055e05723e */ /* 0x000fe200000000ff */
[----:B--2---:R-:W-:Y:S01]  /*4060*/  FADD.FTZ R64, R92, R15 ;  /* 0x0000000f5c407221 */ /* 0x004fe20000010000 */
[----:B------:R-:W-:Y:S02]  /*4070*/  F2FP.F16.F32.PACK_AB R10, R110, R101 ;  /* 0x000000656e0a723e */ /* 0x000fe400000000ff */
[----:B------:R-:W-:Y:S02]  /*4080*/  F2FP.F16.F32.PACK_AB R14, R22, R21 ;  /* 0x00000015160e723e */ /* 0x000fe400000000ff */
[----:B------:R-:W-:Y:S01]  /*4090*/  F2FP.F16.F32.PACK_AB R13, R24, R13 ;  /* 0x0000000d180d723e */ /* 0x000fe200000000ff */
[----:B----4-:R-:W-:Y:S01]  /*40a0*/  FADD.FTZ R77, R105, R20 ;  /* 0x00000014694d7221 */ /* 0x010fe20000010000 */
[----:B------:R-:W-:-:S02]  /*40b0*/  F2FP.F16.F32.PACK_AB R15, R28, R19 ;  /* 0x000000131c0f723e */ /* 0x000fc400000000ff */
[----:B------:R-:W-:Y:S02]  /*40c0*/  F2FP.F16.F32.PACK_AB R21, R32, R23 ;  /* 0x000000172015723e */ /* 0x000fe400000000ff */
[----:B------:R-:W-:Y:S02]  /*40d0*/  F2FP.F16.F32.PACK_AB R20, R104, R97 ;  /* 0x000000616814723e */ /* 0x000fe400000000ff */
[----:B------:R-:W-:Y:S02]  /*40e0*/  F2FP.F16.F32.PACK_AB R22, R108, R99 ;  /* 0x000000636c16723e */ /* 0x000fe400000000ff */
[----:B------:R-:W-:Y:S01]  /*40f0*/  F2FP.F16.F32.PACK_AB R23, R88, R35 ;  /* 0x000000235817723e */ /* 0x000fe200000000ff */
[----:B------:R-:W-:Y:S04]  /*4100*/  STSM.16.M88.4 [R2+0x1e800], R4 ;  /* 0x01e8000402007844 */ /* 0x000fe80000000200 */
[----:B------:R-:W-:Y:S04]  /*4110*/  STSM.16.M88.4 [R155], R8 ;  /* 0x000000089b007844 */ /* 0x000fe80000000200 */
[----:B------:R-:W-:Y:S04]  /*4120*/  STSM.16.M88.4 [R17], R12 ;  /* 0x0000000c11007844 */ /* 0x000fe80000000200 */
[----:B------:R0:W-:Y:S04]  /*4130*/  STSM.16.M88.4 [R16], R20 ;  /* 0x0000001410007844 */ /* 0x0001e80000000200 */
[----:B0-----:R-:W2:Y:S01]  /*4140*/  LDL R20, [R1] ;  /* 0x0000000001147983 */ /* 0x001ea20000100800 */
[----:B------:R-:W0:Y:S01]  /*4150*/  MUFU.EX2 R114, R114 ;  /* 0x0000007200727308 */ /* 0x000e220000000800 */
[----:B------:R-:W-:-:S07]  /*4160*/  FFMA.FTZ R31, R51, UR26, -R86 ;  /* 0x0000001a331f7c23 */ /* 0x000fce0008010856 */
[----:B------:R-:W1:Y:S01]  /*4170*/  MUFU.EX2 R18, R18 ;  /* 0x0000001200127308 */ /* 0x000e620000000800 */
[----:B------:R-:W-:-:S07]  /*4180*/  FFMA.FTZ R40, R52, UR26, -R86 ;  /* 0x0000001a34287c23 */ /* 0x000fce0008010856 */
[----:B------:R-:W3:Y:S08]  /*4190*/  MUFU.EX2 R25, R25 ;  /* 0x0000001900197308 */ /* 0x000ef00000000800 */
[----:B------:R-:W4:Y:S01]  /*41a0*/  MUFU.EX2 R27, R27 ;  /* 0x0000001b001b7308 */ /* 0x000f220000000800 */
[----:B0-----:R-:W-:-:S07]  /*41b0*/  FADD.FTZ R77, R114, R77 ;  /* 0x0000004d724d7221 */ /* 0x001fce0000010000 */
[----:B------:R-:W0:Y:S01]  /*41c0*/  MUFU.EX2 R30, R30 ;  /* 0x0000001e001e7308 */ /* 0x000e220000000800 */
[----:B------:R-:W-:-:S07]  /*41d0*/  FFMA.FTZ R55, R68, UR26, -R86 ;  /* 0x0000001a44377c23 */ /* 0x000fce0008010856 */
[----:B------:R-:W5:Y:S01]  /*41e0*/  MUFU.EX2 R36, R36 ;  /* 0x0000002400247308 */ /* 0x000f620000000800 */
[----:B-1----:R-:W-:-:S07]  /*41f0*/  FADD.FTZ R68, R18, R77 ;  /* 0x0000004d12447221 */ /* 0x002fce0000010000 */
[----:B------:R-:W1:Y:S08]  /*4200*/  MUFU.EX2 R37, R37 ;  /* 0x0000002500257308 */ /* 0x000e700000000800 */
[----:B------:R-:W1:Y:S01]  /*4210*/  MUFU.EX2 R31, R31 ;  /* 0x0000001f001f7308 */ /* 0x000e620000000800 */
[----:B---3--:R-:W-:Y:S01]  /*4220*/  FADD.FTZ R7, R25, R68 ;  /* 0x0000004419077221 */ /* 0x008fe20000010000 */
[----:B----4-:R-:W-:-:S06]  /*4230*/  FADD.FTZ R5, R27, R64 ;  /* 0x000000401b057221 */ /* 0x010fcc0000010000 */
[----:B------:R-:W3:Y:S08]  /*4240*/  MUFU.EX2 R38, R38 ;  /* 0x0000002600267308 */ /* 0x000ef00000000800 */
[----:B------:R-:W4:Y:S01]  /*4250*/  MUFU.EX2 R40, R40 ;  /* 0x0000002800287308 */ /* 0x000f220000000800 */
[----:B0-----:R-:W-:Y:S01]  /*4260*/  FADD.FTZ R10, R30, R7 ;  /* 0x000000071e0a7221 */ /* 0x001fe20000010000 */
[----:B-----5:R-:W-:-:S06]  /*4270*/  FADD.FTZ R8, R36, R5 ;  /* 0x0000000524087221 */ /* 0x020fcc0000010000 */
[----:B------:R-:W0:Y:S01]  /*4280*/  MUFU.EX2 R41, R41 ;  /* 0x0000002900297308 */ /* 0x000e220000000800 */
[----:B------:R-:W-:-:S07]  /*4290*/  FFMA.FTZ R51, R60, UR26, -R86 ;  /* 0x0000001a3c337c23 */ /* 0x000fce0008010856 */
[----:B------:R-:W5:Y:S01]  /*42a0*/  MUFU.EX2 R39, R39 ;  /* 0x0000002700277308 */ /* 0x000f620000000800 */
[----:B-1----:R-:W-:Y:S01]  /*42b0*/  FADD.FTZ R7, R37, R10 ;  /* 0x0000000a25077221 */ /* 0x002fe20000010000 */
[----:B------:R-:W-:-:S06]  /*42c0*/  FADD.FTZ R5, R31, R8 ;  /* 0x000000081f057221 */ /* 0x000fcc0000010000 */
[----:B------:R-:W1:Y:S01]  /*42d0*/  MUFU.EX2 R45, R45 ;  /* 0x0000002d002d7308 */ /* 0x000e620000000800 */
[----:B---3--:R-:W-:Y:S01]  /*42e0*/  FADD.FTZ R10, R38, R7 ;  /* 0x00000007260a7221 */ /* 0x008fe20000010000 */
[----:B----4-:R-:W-:-:S06]  /*42f0*/  FADD.FTZ R8, R40, R5 ;  /* 0x0000000528087221 */ /* 0x010fcc0000010000 */
[----:B------:R-:W3:Y:S01]  /*4300*/  MUFU.EX2 R46, R46 ;  /* 0x0000002e002e7308 */ /* 0x000ee20000000800 */
[----:B------:R-:W-:-:S07]  /*4310*/  FFMA.FTZ R65, R65, UR26, -R73 ;  /* 0x0000001a41417c23 */ /* 0x000fce0008010849 */
[----:B------:R-:W4:Y:S01]  /*4320*/  MUFU.EX2 R44, R44 ;  /* 0x0000002c002c7308 */ /* 0x000f220000000800 */
[----:B0-----:R-:W-:Y:S01]  /*4330*/  FADD.FTZ R10, R41, R10 ;  /* 0x0000000a290a7221 */ /* 0x001fe20000010000 */
[----:B------:R-:W-:-:S06]  /*4340*/  FFMA.FTZ R34, R66, UR26, -R73 ;  /* 0x0000001a42227c23 */ /* 0x000fcc0008010849 */
[----:B------:R-:W0:Y:S01]  /*4350*/  MUFU.EX2 R3, R3 ;  /* 0x0000000300037308 */ /* 0x000e220000000800 */
[----:B-----5:R-:W-:Y:S01]  /*4360*/  FADD.FTZ R9, R39, R8 ;  /* 0x0000000827097221 */ /* 0x020fe20000010000 */
[----:B------:R-:W-:-:S06]  /*4370*/  FFMA.FTZ R52, R67, UR26, -R86 ;  /* 0x0000001a43347c23 */ /* 0x000fcc0008010856 */
[----:B------:R-:W5:Y:S01]  /*4380*/  MUFU.EX2 R51, R51 ;  /* 0x0000003300337308 */ /* 0x000f620000000800 */
[----:B-1----:R-:W-:Y:S01]  /*4390*/  FADD.FTZ R11, R45, R10 ;  /* 0x0000000a2d0b7221 */ /* 0x002fe20000010000 */
[----:B------:R-:W-:-:S06]  /*43a0*/  FADD.FTZ R9, R0, R9 ;  /* 0x0000000900097221 */ /* 0x000fcc0000010000 */
        /* <DEDUP_REMOVED lines=10> */
[----:B------:R-:W-:Y:S01]  /*4450*/  FADD.FTZ R24, R26, R9 ;  /* 0x000000091a187221 */ /* 0x000fe20000010000 */
[----:B-1----:R-:W-:-:S06]  /*4460*/  FADD.FTZ R9, R47, R10 ;  /* 0x0000000a2f097221 */ /* 0x002fcc0000010000 */
[----:B------:R-:W1:Y:S01]  /*4470*/  MUFU.EX2 R33, R33 ;  /* 0x0000002100217308 */ /* 0x000e620000000800 */
[----:B------:R-:W-:-:S07]  /*4480*/  FFMA.FTZ R60, R76, UR26, -R86 ;  /* 0x0000001a4c3c7c23 */ /* 0x000fce0008010856 */
[----:B------:R-:W1:Y:S01]  /*4490*/  MUFU.EX2 R55, R55 ;  /* 0x0000003700377308 */ /* 0x000e620000000800 */
[----:B------:R-:W-:Y:S01]  /*44a0*/  F2FP.F16.F32.PACK_AB R4, R112, R103 ;  /* 0x000000677004723e */ /* 0x000fe200000000ff */
[----:B---3--:R-:W-:Y:S01]  /*44b0*/  FADD.FTZ R11, R29, R24 ;  /* 0x000000181d0b7221 */ /* 0x008fe20000010000 */
[----:B------:R-:W-:Y:S02]  /*44c0*/  F2FP.F16.F32.PACK_AB R6, R114, R105 ;  /* 0x000000697206723e */ /* 0x000fe400000000ff */
[----:B------:R-:W-:-:S03]  /*44d0*/  F2FP.F16.F32.PACK_AB R5, R90, R75 ;  /* 0x0000004b5a05723e */ /* 0x000fc600000000ff */
[----:B------:R-:W3:Y:S01]  /*44e0*/  MUFU.EX2 R56, R56 ;  /* 0x0000003800387308 */ /* 0x000ee20000000800 */
[----:B------:R-:W-:Y:S01]  /*44f0*/  F2FP.F16.F32.PACK_AB R7, R92, R43 ;  /* 0x0000002b5c07723e */ /* 0x000fe200000000ff */
[----:B----4-:R-:W-:Y:S01]  /*4500*/  FADD.FTZ R9, R48, R9 ;  /* 0x0000000930097221 */ /* 0x010fe20000010000 */
[----:B------:R-:W-:-:S05]  /*4510*/  F2FP.F16.F32.PACK_AB R8, R25, R18 ;  /* 0x000000121908723e */ /* 0x000fca00000000ff */
[----:B------:R-:W4:Y:S01]  /*4520*/  MUFU.EX2 R49, R49 ;  /* 0x0000003100317308 */ /* 0x000f220000000800 */
[----:B------:R5:W-:Y:S01]  /*4530*/  STSM.16.M88.4 [R2+0x24800], R4 ;  /* 0x0248000402007844 */ /* 0x000be20000000200 */
[----:B0-----:R-:W-:-:S06]  /*4540*/  FADD.FTZ R18, R34, R11 ;  /* 0x0000000b22127221 */ /* 0x001fcc0000010000 */
[----:B------:R-:W0:Y:S01]  /*4550*/  MUFU.EX2 R59, R59 ;  /* 0x0000003b003b7308 */ /* 0x000e220000000800 */
[----:B------:R-:W-:-:S07]  /*4560*/  FFMA.FTZ R67, R80, UR26, -R86 ;  /* 0x0000001a50437c23 */ /* 0x000fce0008010856 */
[----:B------:R-:W0:Y:S01]  /*4570*/  MUFU.EX2 R54, R54 ;  /* 0x0000003600367308 */ /* 0x000e220000000800 */
[----:B-----5:R-:W-:Y:S01]  /*4580*/  FADD.FTZ R4, R52, R9 ;  /* 0x0000000934047221 */ /* 0x020fe20000010000 */
[----:B-1----:R-:W-:-:S06]  /*4590*/  FADD.FTZ R7, R33, R18 ;  /* 0x0000001221077221 */ /* 0x002fcc0000010000 */
[----:B------:R-:W1:Y:S01]  /*45a0*/  MUFU.EX2 R60, R60 ;  /* 0x0000003c003c7308 */ /* 0x000e620000000800 */
[----:B------:R-:W-:Y:S01]  /*45b0*/  FADD.FTZ R5, R55, R4 ;  /* 0x0000000437057221 */ /* 0x000fe20000010000 */
[----:B------:R-:W-:Y:S01]  /*45c0*/  FFMA.FTZ R81, R81, UR26, -R86 ;  /* 0x0000001a51517c23 */ /* 0x000fe20008010856 */
[----:B------:R-:W-:-:S05]  /*45d0*/  FADD.FTZ R4, R42, R7 ;  /* 0x000000072a047221 */ /* 0x000fca0000010000 */
[----:B------:R-:W5:Y:S01]  /*45e0*/  MUFU.EX2 R50, R50 ;  /* 0x0000003200327308 */ /* 0x000f620000000800 */
[----:B------:R-:W-:Y:S01]  /*45f0*/  F2FP.F16.F32.PACK_AB R13, R0, R39 ;  /* 0x00000027000d723e */ /* 0x000fe200000000ff */
[----:B---3--:R-:W-:-:S06]  /*4600*/  FADD.FTZ R0, R56, R5 ;  /* 0x0000000538007221 */ /* 0x008fcc0000010000 */
[----:B------:R-:W3:Y:S01]  /*4610*/  MUFU.EX2 R63, R63 ;  /* 0x0000003f003f7308 */ /* 0x000ee20000000800 */
[----:B------:R-:W-:Y:S01]  /*4620*/  FFMA.FTZ R84, R84, UR26, -R86 ;  /* 0x0000001a54547c23 */ /* 0x000fe20008010856 */
[----:B----4-:R-:W-:-:S06]  /*4630*/  FADD.FTZ R7, R49, R4 ;  /* 0x0000000431077221 */ /* 0x010fcc0000010000 */
[----:B------:R-:W4:Y:S01]  /*4640*/  MUFU.EX2 R53, R53 ;  /* 0x0000003500357308 */ /* 0x000f220000000800 */
[----:B0-----:R-:W-:-:S07]  /*4650*/  FADD.FTZ R5, R59, R0 ;  /* 0x000000003b057221 */ /* 0x001fce0000010000 */
[----:B------:R-:W0:Y:S01]  /*4660*/  MUFU.EX2 R67, R67 ;  /* 0x0000004300437308 */ /* 0x000e220000000800 */
[----:B------:R-:W-:Y:S01]  /*4670*/  FFMA.FTZ R78, R78, UR26, -R86 ;  /* 0x0000001a4e4e7c23 */ /* 0x000fe20008010856 */
[----:B------:R-:W-:-:S06]  /*4680*/  FADD.FTZ R7, R54, R7 ;  /* 0x0000000736077221 */ /* 0x000fcc0000010000 */
[----:B------:R-:W0:Y:S01]  /*4690*/  MUFU.EX2 R57, R57 ;  /* 0x0000003900397308 */ /* 0x000e220000000800 */
[----:B------:R-:W-:Y:S01]  /*46a0*/  FFMA.FTZ R62, R89, UR26, -R73 ;  /* 0x0000001a593e7c23 */ /* 0x000fe20008010849 */
[----:B-1----:R-:W-:-:S06]  /*46b0*/  FADD.FTZ R4, R60, R5 ;  /* 0x000000053c047221 */ /* 0x002fcc0000010000 */
[----:B------:R-:W1:Y:S01]  /*46c0*/  MUFU.EX2 R68, R81 ;  /* 0x0000005100447308 */ /* 0x000e620000000800 */
[----:B------:R-:W-:Y:S01]  /*46d0*/  FFMA.FTZ R83, R83, UR26, -R86 ;  /* 0x0000001a53537c23 */ /* 0x000fe20008010856 */
[----:B-----5:R-:W-:-:S06]  /*46e0*/  FADD.FTZ R18, R50, R7 ;  /* 0x0000000732127221 */ /* 0x020fcc0000010000 */
[----:B------:R-:W-:Y:S01]  /*46f0*/  MUFU.EX2 R58, R58 ;  /* 0x0000003a003a7308 */ /* 0x000fe20000000800 */
[----:B------:R-:W-:Y:S01]  /*4700*/  FFMA.FTZ R65, R91, UR26, -R73 ;  /* 0x0000001a5b417c23 */ /* 0x000fe20008010849 */
[----:B---3--:R-:W-:-:S06]  /*4710*/  FADD.FTZ R6, R63, R4 ;  /* 0x000000043f067221 */ /* 0x008fcc0000010000 */
[----:B------:R-:W3:Y:S01]  /*4720*/  MUFU.EX2 R84, R84 ;  /* 0x0000005400547308 */ /* 0x000ee20000000800 */
[----:B------:R-:W-:Y:S01]  /*4730*/  FFMA.FTZ R82, R82, UR26, -R86 ;  /* 0x0000001a52527c23 */ /* 0x000fe20008010856 */
[----:B------:R-:W-:Y:S01]  /*4740*/  F2FP.F16.F32.PACK_AB R32, R26, R3 ;  /* 0x000000031a20723e */ /* 0x000fe200000000ff */
[----:B----4-:R-:W-:-:S05]  /*4750*/  FADD.FTZ R18, R53, R18 ;  /* 0x0000001235127221 */ /* 0x010fca0000010000 */
[----:B------:R-:W-:Y:S01]  /*4760*/  MUFU.EX2 R61, R61 ;  /* 0x0000003d003d7308 */ /* 0x000fe20000000800 */
[----:B------:R-:W-:Y:S01]  /*4770*/  FFMA.FTZ R66, R98, UR26, -R73 ;  /* 0x0000001a62427c23 */ /* 0x000fe20008010849 */
[----:B------:R-:W-:Y:S01]  /*4780*/  F2FP.F16.F32.PACK_AB R10, R37, R30 ;  /* 0x0000001e250a723e */ /* 0x000fe200000000ff */
[----:B0-----:R-:W-:-:S05]  /*4790*/  FADD.FTZ R3, R67, R6 ;  /* 0x0000000643037221 */ /* 0x001fca0000010000 */
[----:B------:R-:W0:Y:S01]  /*47a0*/  MUFU.EX2 R19, R78 ;  /* 0x0000004e00137308 */ /* 0x000e220000000800 */
[----:B------:R-:W-:Y:S01]  /*47b0*/  F2FP.F16.F32.PACK_AB R9, R36, R27 ;  /* 0x0000001b2409723e */ /* 0x000fe200000000ff */
[----:B------:R-:W-:Y:S01]  /*47c0*/  FFMA.FTZ R79, R79, UR26, -R86 ;  /* 0x0000001a4f4f7c23 */ /* 0x000fe20008010856 */
[----:B------:R-:W-:Y:S02]  /*47d0*/  F2FP.F16.F32.PACK_AB R11, R40, R31 ;  /* 0x0000001f280b723e */ /* 0x000fe400000000ff */
[----:B------:R-:W-:-:S03]  /*47e0*/  F2FP.F16.F32.PACK_AB R12, R41, R38 ;  /* 0x00000026290c723e */ /* 0x000fc600000000ff */
[----:B------:R-:W4:Y:S01]  /*47f0*/  MUFU.EX2 R62, R62 ;  /* 0x0000003e003e7308 */ /* 0x000f220000000800 */
[----:B------:R-:W-:Y:S02]  /*4800*/  F2FP.F16.F32.PACK_AB R14, R46, R45 ;  /* 0x0000002d2e0e723e */ /* 0x000fe400000000ff */
[----:B------:R-:W-:Y:S01]  /*4810*/  F2FP.F16.F32.PACK_AB R15, R51, R44 ;  /* 0x0000002c330f723e */ /* 0x000fe200000000ff */
[----:B------:R-:W-:-:S04]  /*4820*/  FADD.FTZ R5, R57, R18 ;  /* 0x0000001239057221 */ /* 0x000fc80000010000 */
[----:B------:R-:W5:Y:S01]  /*4830*/  MUFU.EX2 R83, R83 ;  /* 0x0000005300537308 */ /* 0x000f620000000800 */
[----:B-1----:R-:W-:Y:S01]  /*4840*/  FADD.FTZ R3, R68, R3 ;  /* 0x0000000344037221 */ /* 0x002fe20000010000 */
[----:B------:R3:W-:Y:S01]  /*4850*/  STSM.16.M88.4 [R121], R8 ;  /* 0x0000000879007844 */ /* 0x0007e20000000200 */
[----:B------:R-:W-:-:S05]  /*4860*/  FFMA.FTZ R109, R109, UR26, -R86 ;  /* 0x0000001a6d6d7c23 */ /* 0x000fca0008010856 */
[----:B------:R-:W1:Y:S01]  /*4870*/  MUFU.EX2 R65, R65 ;  /* 0x0000004100417308 */ /* 0x000e620000000800 */
[----:B------:R2:W-:Y:S07]  /*4880*/  STSM.16.M88.4 [R17+0x6000], R12 ;  /* 0x0060000c11007844 */ /* 0x0005ee0000000200 */
[----:B------:R-:W1:Y:S01]  /*4890*/  MUFU.EX2 R82, R82 ;  /* 0x0000005200527308 */ /* 0x000e620000000800 */
[----:B---3--:R-:W-:Y:S01]  /*48a0*/  FADD.FTZ R8, R84, R3 ;  /* 0x0000000354087221 */ /* 0x008fe20000010000 */
[----:B------:R-:W-:-:S06]  /*48b0*/  FFMA.FTZ R107, R107, UR26, -R86 ;  /* 0x0000001a6b6b7c23 */ /* 0x000fcc0008010856 */
[----:B------:R-:W3:Y:S01]  /*48c0*/  MUFU.EX2 R66, R66 ;  /* 0x0000004200427308 */ /* 0x000ee20000000800 */
[----:B--2---:R-:W-:Y:S01]  /*48d0*/  FADD.FTZ R12, R58, R5 ;  /* 0x000000053a0c7221 */ /* 0x004fe20000010000 */
[----:B0-----:R-:W-:-:S06]  /*48e0*/  FADD.FTZ R8, R19, R8 ;  /* 0x0000000813087221 */ /* 0x001fcc0000010000 */
[----:B------:R-:W0:Y:S01]  /*48f0*/  MUFU.EX2 R79, R79 ;  /* 0x0000004f004f7308 */ /* 0x000e220000000800 */
[----:B------:R-:W-:Y:S01]  /*4900*/  FADD.FTZ R3, R61, R12 ;  /* 0x0000000c3d037221 */ /* 0x000fe20000010000 */
[--C-:B------:R-:W-:Y:S01]  /*4910*/  FFMA.FTZ R113, R113, UR26, -R86.reuse ;  /* 0x0000001a71717c23 */ /* 0x100fe20008010856 */
[----:B------:R-:W-:Y:S01]  /*4920*/  FFMA.FTZ R111, R111, UR26, -R86 ;  /* 0x0000001a6f6f7c23 */ /* 0x000fe20008010856 */
[----:B------:R-:W-:-:S04]  /*4930*/  FFMA.FTZ R73, R100, UR26, -R73 ;  /* 0x0000001a64497c23 */ /* 0x000fc80008010849 */
[----:B------:R-:W2:Y:S01]  /*4940*/  MUFU.EX2 R69, R69 ;  /* 0x0000004500457308 */ /* 0x000ea20000000800 */
[----:B------:R-:W-:Y:S01]  /*4950*/  FFMA.FTZ R86, R115, UR26, -R86 ;  /* 0x0000001a73567c23 */ /* 0x000fe20008010856 */
[----:B----4-:R-:W-:Y:S01]  /*4960*/  FADD.FTZ R12, R62, R3 ;  /* 0x000000033e0c7221 */ /* 0x010fe20000010000 */
[----:B-----5:R-:W-:-:S05]  /*4970*/  FADD.FTZ R3, R83, R8 ;  /* 0x0000000853037221 */ /* 0x020fca0000010000 */
[----:B------:R-:W4:Y:S01]  /*4980*/  MUFU.EX2 R0, R109 ;  /* 0x0000006d00007308 */ /* 0x000f220000000800 */
[----:B-1----:R-:W-:Y:S01]  /*4990*/  FADD.FTZ R11, R65, R12 ;  /* 0x0000000c410b7221 */ /* 0x002fe20000010000 */
[----:B------:R-:W-:-:S06]  /*49a0*/  FADD.FTZ R8, R82, R3 ;  /* 0x0000000352087221 */ /* 0x000fcc0000010000 */
[----:B------:R-:W1:Y:S01]  /*49b0*/  MUFU.EX2 R9, R107 ;  /* 0x0000006b00097308 */ /* 0x000e620000000800 */
[----:B---3--:R-:W-:Y:S01]  /*49c0*/  FADD.FTZ R12, R66, R11 ;  /* 0x0000000b420c7221 */ /* 0x008fe20000010000 */
[----:B0-----:R-:W-:-:S06]  /*49d0*/  FADD.FTZ R3, R79, R8 ;  /* 0x000000084f037221 */ /* 0x001fcc0000010000 */
[----:B------:R-:W0:Y:S01]  /*49e0*/  MUFU.EX2 R10, R113 ;  /* 0x00000071000a7308 */ /* 0x000e220000000800 */
[----:B--2---:R-:W-:-:S07]  /*49f0*/  FADD.FTZ R11, R69, R12 ;  /* 0x0000000c450b7221 */ /* 0x004fce0000010000 */
[----:B------:R-:W-:Y:S08]  /*4a00*/  MUFU.EX2 R74, R74 ;  /* 0x0000004a004a7308 */ /* 0x000ff00000000800 */
[----:B------:R-:W2:Y:S08]  /*4a10*/  MUFU.EX2 R73, R73 ;  /* 0x0000004900497308 */ /* 0x000eb00000000800 */
[----:B------:R-:W-:Y:S08]  /*4a20*/  MUFU.EX2 R111, R111 ;  /* 0x0000006f006f7308 */ /* 0x000ff00000000800 */
[----:B------:R-:W3:Y:S01]  /*4a30*/  MUFU.EX2 R86, R86 ;  /* 0x0000005600567308 */ /* 0x000ee20000000800 */
[----:B------:R-:W-:Y:S01]  /*4a40*/  F2FP.F16.F32.PACK_AB R4, R42, R33 ;  /* 0x000000212a04723e */ /* 0x000fe200000000ff */
[----:B----4-:R-:W-:Y:S01]  /*4a50*/  FADD.FTZ R12, R0, R3 ;  /* 0x00000003000c7221 */ /* 0x010fe20000010000 */
[----:B------:R-:W-:-:S02]  /*4a60*/  F2FP.F16.F32.PACK_AB R34, R34, R29 ;  /* 0x0000001d2222723e */ /* 0x000fc400000000ff */
[----:B------:R-:W-:Y:S02]  /*4a70*/  F2FP.F16.F32.PACK_AB R33, R48, R47 ;  /* 0x0000002f3021723e */ /* 0x000fe400000000ff */
[----:B------:R-:W-:Y:S02]  /*4a80*/  F2FP.F16.F32.PACK_AB R35, R55, R52 ;  /* 0x000000343723723e */ /* 0x000fe400000000ff */
[----:B------:R-:W-:Y:S02]  /*4a90*/  F2FP.F16.F32.PACK_AB R6, R54, R49 ;  /* 0x000000313606723e */ /* 0x000fe400000000ff */
[----:B------:R-:W-:Y:S02]  /*4aa0*/  F2FP.F16.F32.PACK_AB R5, R59, R56 ;  /* 0x000000383b05723e */ /* 0x000fe400000000ff */
[----:B------:R-:W-:Y:S01]  /*4ab0*/  F2FP.F16.F32.PACK_AB R7, R63, R60 ;  /* 0x0000003c3f07723e */ /* 0x000fe200000000ff */
[----:B-1----:R-:W-:Y:S01]  /*4ac0*/  FADD.FTZ R3, R9, R12 ;  /* 0x0000000c09037221 */ /* 0x002fe20000010000 */
[----:B------:R-:W-:Y:S01]  /*4ad0*/  F2FP.F16.F32.PACK_AB R58, R58, R57 ;  /* 0x000000393a3a723e */ /* 0x000fe200000000ff */
[----:B------:R-:W-:Y:S01]  /*4ae0*/  STSM.16.M88.4 [R16+0x6000], R32 ;  /* 0x0060002010007844 */ /* 0x000fe20000000200 */
[----:B------:R-:W-:-:S02]  /*4af0*/  F2FP.F16.F32.PACK_AB R57, R68, R67 ;  /* 0x000000434439723e */ /* 0x000fc400000000ff */
[----:B------:R-:W-:Y:S01]  /*4b00*/  F2FP.F16.F32.PACK_AB R56, R53, R50 ;  /* 0x000000323538723e */ /* 0x000fe200000000ff */
[----:B------:R1:W-:Y:S01]  /*4b10*/  STSM.16.M88.4 [R2+0x2a800], R4 ;  /* 0x02a8000402007844 */ /* 0x0003e20000000200 */
[----:B------:R-:W-:Y:S02]  /*4b20*/  F2FP.F16.F32.PACK_AB R66, R66, R65 ;  /* 0x000000414242723e */ /* 0x000fe400000000ff */
[----:B------:R-:W-:Y:S02]  /*4b30*/  F2FP.F16.F32.PACK_AB R59, R19, R84 ;  /* 0x00000054133b723e */ /* 0x000fe400000000ff */
[----:B------:R-:W-:Y:S01]  /*4b40*/  F2FP.F16.F32.PACK_AB R67, R0, R79 ;  /* 0x0000004f0043723e */ /* 0x000fe200000000ff */
[----:B0-----:R-:W-:Y:S01]  /*4b50*/  FADD.FTZ R0, R10, R3 ;  /* 0x000000030a007221 */ /* 0x001fe20000010000 */
[----:B------:R-:W-:Y:S02]  /*4b60*/  F2FP.F16.F32.PACK_AB R64, R62, R61 ;  /* 0x0000003d3e40723e */ /* 0x000fe400000000ff */
[----:B------:R-:W-:-:S02]  /*4b70*/  F2FP.F16.F32.PACK_AB R65, R82, R83 ;  /* 0x000000535241723e */ /* 0x000fc400000000ff */
[----:B------:R-:W-:Y:S02]  /*4b80*/  F2FP.F16.F32.PACK_AB R9, R10, R9 ;  /* 0x000000090a09723e */ /* 0x000fe400000000ff */
[C---:B------:R-:W-:Y:S02]  /*4b90*/  F2FP.F16.F32.PACK_AB R8, R70.reuse, R69 ;  /* 0x000000454608723e */ /* 0x040fe400000000ff */
[----:B--2---:R-:W-:Y:S01]  /*4ba0*/  F2FP.F16.F32.PACK_AB R10, R73, R74 ;  /* 0x0000004a490a723e */ /* 0x004fe200000000ff */
[----:B-1----:R-:W-:Y:S01]  /*4bb0*/  FADD.FTZ R5, R70, R11 ;  /* 0x0000000b46057221 */ /* 0x002fe20000010000 */
[----:B---3--:R-:W-:Y:S01]  /*4bc0*/  F2FP.F16.F32.PACK_AB R11, R86, R111 ;  /* 0x0000006f560b723e */ /* 0x008fe200000000ff */
[----:B------:R0:W-:Y:S04]  /*4bd0*/  STSM.16.M88.4 [R20], R56 ;  /* 0x0000003814007844 */ /* 0x0001e80000000200 */
[----:B------:R0:W-:Y:S04]  /*4be0*/  STSM.16.M88.4 [R17+0xc000], R64 ;  /* 0x00c0004011007844 */ /* 0x0001e80000000200 */
[----:B------:R0:W-:Y:S01]  /*4bf0*/  STSM.16.M88.4 [R16+0xc000], R8 ;  /* 0x00c0000810007844 */ /* 0x0001e20000000200 */
[----:B------:R1:W-:Y:S06]  /*4c00*/  MEMBAR.ALL.CTA ;  /* 0x0000000000007992 */ /* 0x0003ec0000008000 */
[----:B-1----:R-:W1:Y:S01]  /*4c10*/  FENCE.VIEW.ASYNC.S ;  /* 0x00000000000073c6 */ /* 0x002e620000000000 */
[----:B------:R-:W-:-:S06]  /*4c20*/  UISETP.GE.AND UP0, UPT, UR49, 0xc1, UPT ;  /* 0x000000c13100788c */ /* 0x000fcc000bf06270 */
[----:B------:R-:W-:Y:S01]  /*4c30*/  PLOP3.LUT P2, PT, PT, PT, UP0, 0x80, 0x0 ;  /* 0x000000000000781c */ /* 0x000fe20003f4f008 */
[----:B------:R-:W-:Y:S01]  /*4c40*/  FADD.FTZ R4, R74, R5 ;  /* 0x000000054a047221 */ /* 0x000fe20000010000 */
[----:B------:R-:W-:Y:S01]  /*4c50*/  FADD.FTZ R5, R111, R0 ;  /* 0x000000006f057221 */ /* 0x000fe20000010000 */
[----:B------:R-:W-:Y:S01]  /*4c60*/  ISETP.NE.AND P0, PT, R120, RZ, PT ;  /* 0x000000ff7800720c */ /* 0x000fe20003f05270 */
[----:B------:R-:W-:Y:S02]  /*4c70*/  IMAD.MOV.U32 R149, RZ, RZ, R151 ;  /* 0x000000ffff957224 */ /* 0x000fe400078e0097 */
[----:B------:R-:W-:Y:S01]  /*4c80*/  FADD.FTZ R4, R73, R4 ;  /* 0x0000000449047221 */ /* 0x000fe20000010000 */
[----:B------:R-:W-:Y:S01]  /*4c90*/  FADD.FTZ R5, R86, R5 ;  /* 0x0000000556057221 */ /* 0x000fe20000010000 */
        /* <DEDUP_REMOVED lines=30> */
[----:B-1----:R-:W-:Y:S01]  /*4e80*/  NOP ;  /* 0x0000000000007918 */ /* 0x002fe20000000000 */
[----:B0-----:R-:W-:Y:S05]  /*4e90*/  @!P2 BRA `(.L_x_10602) ;  /* 0x0000003400d8a947 */ /* 0x001fea0003800000 */
        /* <DEDUP_REMOVED lines=20> */
[----:B------:R-:W-:Y:S01]  /*4fe0*/  UMOV UR28, UR39 ;  /* 0x00000027001c7c82 */ /* 0x000fe20008000000 */
[----:B------:R-:W-:Y:S01]  /*4ff0*/  ULDC UR27, c[0x0][0x9d8] ;  /* 0x00027600001b7ab9 */ /* 0x000fe20000000800 */
[----:B------:R-:W-:-:S08]  /*5000*/  ULDC UR26, c[0x0][0x988] ;  /* 0x00026200001a7ab9 */ /* 0x000fd00000000800 */
.L_x_10611:
        /* <DEDUP_REMOVED lines=9> */
.L_x_10604:
[----:B------:R-:W-:Y:S01]  /*50a0*/  ULEA UR6, UR39, UR40, 0x3 ;  /* 0x0000002827067291 */ /* 0x000fe2000f8e183f */
[----:B------:R-:W-:-:S05]  /*50b0*/  IMAD.U32 R6, RZ, RZ, UR38 ;  /* 0x00000026ff067e24 */ /* 0x000fca000f8e00ff */
[----:B------:R-:W-:-:S04]  /*50c0*/  SHF.L.U32 R6, R6, 0x1f, RZ ;  /* 0x0000001f06067819 */ /* 0x000fc800000006ff */
[----:B------:R0:W1:Y:S01]  /*50d0*/  SYNCS.PHASECHK.TRANS64.TRYWAIT P2, [UR6+0x30830], R6 ;  /* 0x03083006ff0075a7 */ /* 0x0000620008040146 */
[----:B------:R-:W-:Y:S05]  /*50e0*/  @!P0 BRA `(.L_x_10605) ;  /* 0x0000000000048947 */ /* 0x000fea0003800000 */
[----:B------:R-:W-:Y:S01]  /*50f0*/  BPT.TRAP 0x1 ;  /* 0x000000040000795c */ /* 0x000fe20000300000 */
.L_x_10605:
[----:B-1----:R-:W-:Y:S05]  /*5100*/  @P2 BRA `(.L_x_10603) ;  /* 0x0000000000082947 */ /* 0x002fea0003800000 */
[----:B------:R-:W1:Y:S02]  /*5110*/  SYNCS.PHASECHK.TRANS64.TRYWAIT P2, [UR6+0x30830], R6 ;  /* 0x03083006ff0075a7 */ /* 0x000e640008040146 */
[----:B-1----:R-:W-:Y:S05]  /*5120*/  @!P2 BRA `(.L_x_10606) ;  /* 0x0000009400f4a947 */ /* 0x002fea0003800000 */
.L_x_10603:
        /* <DEDUP_REMOVED lines=24> */
[----:B0-----:R-:W-:Y:S05]  /*52b0*/  @P3 BRA `(.L_x_10607) ;  /* 0x00000000002c3947 */ /* 0x001fea0003800000 */
[----:B------:R-:W-:Y:S05]  /*52c0*/  @!P0 BRA `(.L_x_10608) ;  /* 0x0000000000048947 */ /* 0x000fea0003800000 */
[----:B------:R-:W-:Y:S01]  /*52d0*/  BPT.TRAP 0x1 ;  /* 0x000000040000795c */ /* 0x000fe20000300000 */
.L_x_10608:
[----:B------:R-:W-:Y:S01]  /*52e0*/  ULEA UR6, UR28, UR40, 0x3 ;  /* 0x000000281c067291 */ /* 0x000fe2000f8e183f */
[----:B------:R-:W-:-:S04]  /*52f0*/  MOV R6, UR20 ;  /* 0x0000001400067c02 */ /* 0x000fc80008000f00 */
[----:B------:R-:W-:-:S04]  /*5300*/  SHF.L.U32 R6, R6, 0x1f, RZ ;  /* 0x0000001f06067819 */ /* 0x000fc800000006ff */
[----:B------:R0:W1:Y:S01]  /*5310*/  SYNCS.PHASECHK.TRANS64.TRYWAIT P2, [UR6+0x30850], R6 ;  /* 0x03085006ff0075a7 */ /* 0x0000620008040146 */
[----:B------:R-:W-:Y:S05]  /*5320*/  @!P0 BRA `(.L_x_10609) ;  /* 0x0000000000048947 */ /* 0x000fea0003800000 */
[----:B------:R-:W-:Y:S01]  /*5330*/  BPT.TRAP 0x1 ;  /* 0x000000040000795c */ /* 0x000fe20000300000 */
.L_x_10609:
[----:B-1----:R-:W-:Y:S05]  /*5340*/  @P2 BRA `(.L_x_10607) ;  /* 0x0000000000082947 */ /* 0x002fea0003800000 */
[----:B------:R-:W1:Y:S02]  /*5350*/  SYNCS.PHASECHK.TRANS64.TRYWAIT P2, [UR6+0x30850], R6 ;  /* 0x03085006ff0075a7 */ /* 0x000e640008040146 */
[----:B-1----:R-:W-:Y:S05]  /*5360*/  @!P2 BRA `(.L_x_10610) ;  /* 0x00000094007ca947 */ /* 0x002fea0003800000 */
.L_x_10607:
[----:B------:R-:W-:Y:S01]  /*5370*/  UIADD3 UR7, UR25, 0x1e800, URZ ;  /* 0x0001e80019077890 */ /* 0x000fe2000fffe03f */
[----:B------:R-:W-:Y:S01]  /*5380*/  WARPGROUP.ARRIVE ;  /* 0x00000000000079c5 */ /* 0x000fe20000000000 */
[----:B------:R-:W-:Y:S01]  /*5390*/  UIADD3 UR6, UR40, 0x400, URZ ;  /* 0x0000040028067890 */ /* 0x000fe2000fffe03f */
[----:B01----:R-:W-:Y:S01]  /*53a0*/  FMUL.FTZ R6, R24, UR27 ;  /* 0x0000001b18067c20 */ /* 0x003fe20008410000 */
[----:B------:R-:W-:Y:S01]  /*53b0*/  USHF.R.U32.HI UR7, URZ, 0x4, UR7 ;  /* 0x000000043f077899 */ /* 0x000fe20008011607 */
[----:B------:R-:W-:Y:S01]  /*53c0*/  FMUL.FTZ R7, R25, UR27 ;  /* 0x0000001b19077c20 */ /* 0x000fe20008410000 */
[----:B------:R-:W-:Y:S01]  /*53d0*/  USHF.R.U32.HI UR6, URZ, 0x4, UR6 ;  /* 0x000000043f067899 */ /* 0x000fe20008011606 */
[----:B------:R-:W-:Y:S01]  /*53e0*/  FMUL.FTZ R10, R28, UR27 ;  /* 0x0000001b1c0a7c20 */ /* 0x000fe20008410000 */
[----:B------:R-:W-:Y:S01]  /*53f0*/  ULOP3.LUT UR10, UR7, 0x3fff, URZ, 0xc0, !UPT ;  /* 0x00003fff070a7892 */ /* 0x000fe2000f8ec03f */
[----:B------:R-:W0:Y:S01]  /*5400*/  MUFU.TANH R6, R6 ;  /* 0x0000000600067308 */ /* 0x000e220000002400 */
[----:B------:R-:W-:Y:S01]  /*5410*/  ULOP3.LUT UR7, UR6, 0x3fff, URZ, 0xc0, !UPT ;  /* 0x00003fff06077892 */ /* 0x000fe2000f8ec03f */
[----:B------:R-:W-:Y:S01]  /*5420*/  FMUL.FTZ R11, R29, UR27 ;  /* 0x0000001b1d0b7c20 */ /* 0x000fe20008410000 */
[----:B------:R-:W-:Y:S01]  /*5430*/  ULOP3.LUT UR6, UR10, 0x10000, URZ, 0xfc, !UPT ;  /* 0x000100000a067892 */ /* 0x000fe2000f8efc3f */
[----:B------:R-:W-:Y:S01]  /*5440*/  FMUL.FTZ R14, R32, UR27 ;  /* 0x0000001b200e7c20 */ /* 0x000fe20008410000 */
[----:B------:R-:W-:Y:S01]  /*5450*/  UIMAD UR7, UR28, 0x600, UR7 ;  /* 0x000006001c0778a4 */ /* 0x000fe2000f8e0207 */
[----:B------:R-:W-:Y:S01]  /*5460*/  FMUL.FTZ R15, R33, UR27 ;  /* 0x0000001b210f7c20 */ /* 0x000fe20008410000 */
[----:B------:R-:W-:Y:S01]  /*5470*/  UMOV UR21, 0x40000040 ;  /* 0x4000004000157882 */ /* 0x000fe20000000000 */
[----:B------:R-:W-:Y:S01]  /*5480*/  UMOV UR23, 0x40000040 ;  /* 0x4000004000177882 */ /* 0x000fe20000000000 */
[----:B------:R-:W1:Y:S01]  /*5490*/  MUFU.TANH R7, R7 ;  /* 0x0000000700077308 */ /* 0x000e620000002400 */
[----:B------:R-:W-:Y:S01]  /*54a0*/  UMOV UR20, UR6 ;  /* 0x0000000600147c82 */ /* 0x000fe20008000000 */
[----:B------:R-:W-:Y:S01]  /*54b0*/  FMUL.FTZ R21, R40, UR27 ;  /* 0x0000001b28157c20 */ /* 0x000fe20008410000 */
[----:B------:R-:W-:Y:S01]  /*54c0*/  UMOV UR22, UR7 ;  /* 0x0000000700167c82 */ /* 0x000fe20008000000 */
[----:B------:R-:W-:Y:S01]  /*54d0*/  FMUL.FTZ R40, R59, UR27 ;  /* 0x0000001b3b287c20 */ /* 0x000fe20008410000 */
[----:B------:R-:W-:Y:S01]  /*54e0*/  HGMMA.64x64x16.F32 R120, gdesc[UR20].tnspB, R120, gsb0 ;  /* 0x40e00000147879f0 */ /* 0x000fe20008000878 */
[----:B------:R-:W-:Y:S01]  /*54f0*/  UIADD3 UR20, UR6, 0x2, URZ ;  /* 0x0000000206147890 */ /* 0x000fe2000fffe03f */
[----:B------:R-:W-:Y:S01]  /*5500*/  FMUL.FTZ R59, R78, UR27 ;  /* 0x0000001b4e3b7c20 */ /* 0x000fe20008410000 */
[----:B------:R-:W-:Y:S01]  /*5510*/  UIADD3 UR22, UR7, 0x80, URZ ;  /* 0x0000008007167890 */ /* 0x000fe2000fffe03f */
[----:B------:R-:W2:Y:S01]  /*5520*/  MUFU.TANH R10, R10 ;  /* 0x0000000a000a7308 */ /* 0x000ea20000002400 */
[----:B------:R-:W-:Y:S01]  /*5530*/  UMOV UR21, 0x40000040 ;  /* 0x4000004000157882 */ /* 0x000fe20000000000 */
[----:B------:R-:W-:Y:S01]  /*5540*/  UMOV UR23, 0x40000040 ;  /* 0x4000004000177882 */ /* 0x000fe20000000000 */
[----:B0-----:R-:W-:Y:S01]  /*5550*/  FMNMX.FTZ R78, R6, R3, !PT ;  /* 0x00000003064e7209 */ /* 0x001fe20007810000 */
[----:B------:R-:W-:Y:S01]  /*5560*/  FMUL.FTZ R18, R36, UR27 ;  /* 0x0000001b24127c20 */ /* 0x000fe20008410000 */
[----:B------:R-:W-:Y:S01]  /*5570*/  FMUL.FTZ R20, R39, UR27 ;  /* 0x0000001b27147c20 */ /* 0x000fe20008410000 */
[----:B------:R-:W-:Y:S01]  /*5580*/  FMUL.FTZ R39, R58, UR27 ;  /* 0x0000001b3a277c20 */ /* 0x000fe20008410000 */
[----:B------:R-:W-:Y:S01]  /*5590*/  FMUL.FTZ R8, R26, UR27 ;  /* 0x0000001b1a087c20 */ /* 0x000fe20008410000 */
[----:B------:R-:W0:Y:S01]  /*55a0*/  MUFU.TANH R11, R11 ;  /* 0x0000000b000b7308 */ /* 0x000e220000002400 */
[----:B------:R-:W-:Y:S01]  /*55b0*/  FMUL.FTZ R58, R77, UR27 ;  /* 0x0000001b4d3a7c20 */ /* 0x000fe20008410000 */
[----:B-1----:R-:W-:Y:S01]  /*55c0*/  FMNMX.FTZ R77, R7, R78, !PT ;  /* 0x0000004e074d7209 */ /* 0x002fe20007810000 */
        /* <DEDUP_REMOVED lines=61> */
[----:B------:R-:W-:-:S02]  /*59a0*/  WARPGROUP.DEPBAR.LE gsb0, 0x0 ;  /* 0x00008000000079c5 */ /* 0x000fc40000010000 */
[----:B------:R-:W-:Y:S01]  /*59b0*/  WARPGROUP.ARRIVE ;  /* 0x00000000000079c5 */ /* 0x000fe20000000000 */
[----:B------:R-:W2:Y:S01]  /*59c0*/  MUFU.TANH R12, R12 ;  /* 0x0000000c000c7308 */ /* 0x000ea20000002400 */
[----:B0-----:R-:W-:Y:S01]  /*59d0*/  FMNMX.FTZ R81, R9, R82, !PT ;  /* 0x0000005209517209 */ /* 0x001fe20007810000 */
[----:B------:R-:W-:Y:S01]  /*59e0*/  FMUL.FTZ R57, R76, UR27 ;  /* 0x0000001b4c397c20 */ /* 0x000fe20008410000 */
[----:B------:R-:W-:Y:S01]  /*59f0*/  FMUL.FTZ R51, R70, UR27 ;  /* 0x0000001b46337c20 */ /* 0x000fe20008410000 */
[----:B------:R-:W-:Y:S01]  /*5a00*/  FMUL.FTZ R70, R91, UR27 ;  /* 0x0000001b5b467c20 */ /* 0x000fe20008410000 */
[----:B------:R-:W-:Y:S01]  /*5a10*/  HGMMA.64x64x16.F32 R120, gdesc[UR20].tnspB, R120, gsb0 ;  /* 0x40e00000147879f0 */ /* 0x000fe20008000878 */
[----:B------:R-:W-:Y:S01]  /*5a20*/  UIADD3 UR20, UR6, 0x4, URZ ;  /* 0x0000000406147890 */ /* 0x000fe2000fffe03f */
[----:B-1----:R-:W-:Y:S01]  /*5a30*/  FMNMX.FTZ R83, R21, R84, !PT ;  /* 0x0000005415537209 */ /* 0x002fe20007810000 */
[----:B------:R-:W-:Y:S01]  /*5a40*/  UIADD3 UR22, UR7, 0x100, URZ ;  /* 0x0000010007167890 */ /* 0x000fe2000fffe03f */
[----:B------:R-:W0:Y:S01]  /*5a50*/  MUFU.TANH R22, R22 ;  /* 0x0000001600167308 */ /* 0x000e220000002400 */
[----:B------:R-:W-:Y:S01]  /*5a60*/  UMOV UR21, 0x40000040 ;  /* 0x4000004000157882 */ /* 0x000fe20000000000 */
[----:B------:R-:W-:Y:S01]  /*5a70*/  UMOV UR23, 0x40000040 ;  /* 0x4000004000177882 */ /* 0x000fe20000000000 */
        /* <DEDUP_REMOVED lines=37> */
[----:B------:R-:W-:Y:S01]  /*5cd0*/  FMUL.FTZ R81, R102, UR27 ;  /* 0x0000001b66517c20 */ /* 0x000fe20008410000 */
[----:B------:R-:W-:Y:S01]  /*5ce0*/  HGMMA.64x64x16.F32 R120, gdesc[UR20].tnspB, R120, gsb0 ;  /* 0x40e00000147879f0 */ /* 0x000fe20008000878 */
[----:B------:R-:W-:Y:S01]  /*5cf0*/  UIADD3 UR20, UR6, 0x6, URZ ;  /* 0x0000000606147890 */ /* 0x000fe2000fffe03f */
        /* <DEDUP_REMOVED lines=22> */
[----:B------:R-:W-:Y:S01]  /*5e60*/  FMUL.FTZ R87, R104, UR27 ;  /* 0x0000001b68577c20 */ /* 0x000fe20008410000 */
[----:B------:R-:W-:Y:S02]  /*5e70*/  WARPGROUP.DEPBAR.LE gsb0, 0x0 ;  /* 0x00008000000079c5 */ /* 0x000fe40000010000 */
[----:B------:R-:W-:-:S03]  /*5e80*/  WARPGROUP.ARRIVE ;  /* 0x00000000000079c5 */ /* 0x000fc60000000000 */
[----:B------:R-:W1:Y:S01]  /*5e90*/  MUFU.TANH R31, R31 ;  /* 0x0000001f001f7308 */ /* 0x000e620000002400 */
[----:B--2---:R-:W-:Y:S02]  /*5ea0*/  FMNMX.FTZ R86, R28, R85, !PT ;  /* 0x000000551c567209 */ /* 0x004fe40007810000 */
[----:B------:R-:W-:Y:S01]  /*5eb0*/  HGMMA.64x64x16.F32 R120, gdesc[UR20].tnspB, R120, gsb0 ;  /* 0x40e00000147879f0 */ /* 0x000fe20008000878 */
[----:B------:R-:W-:Y:S01]  /*5ec0*/  UIADD3 UR20, UR6, 0x600, URZ ;  /* 0x0000060006147890 */ /* 0x000fe2000fffe03f */
[----:B0-----:R-:W-:Y:S01]  /*5ed0*/  FMNMX.FTZ R89, R41, R88, !PT ;  /* 0x0000005829597209 */ /* 0x001fe20007810000 */
[----:B------:R-:W-:Y:S02]  /*5ee0*/  UIADD3 UR22, UR7, 0x200, URZ ;  /* 0x0000020007167890 */ /* 0x000fe4000fffe03f */
[----:B------:R-:W0:Y:S01]  /*5ef0*/  MUFU.TANH R42, R42 ;  /* 0x0000002a002a7308 */ /* 0x000e220000002400 */
[----:B------:R-:W-:Y:S01]  /*5f00*/  UMOV UR21, 0x40000040 ;  /* 0x4000004000157882 */ /* 0x000fe20000000000 */
[----:B------:R-:W-:Y:S01]  /*5f10*/  UMOV UR23, 0x40000040 ;  /* 0x4000004000177882 */ /* 0x000fe20000000000 */
[----:B------:R-:W-:-:S05]  /*5f20*/  FMUL.FTZ R88, R105, UR27 ;  /* 0x0000001b69587c20 */ /* 0x000fca0008410000 */
        /* <DEDUP_REMOVED lines=16> */
[----:B0-----:R-:W-:Y:S01]  /*6030*/  FMNMX.FTZ R91, R49, R90, !PT ;  /* 0x0000005a315b7209 */ /* 0x001fe20007810000 */
[----:B------:R-:W-:Y:S02]  /*6040*/  WARPGROUP.DEPBAR.LE gsb0, 0x0 ;  /* 0x00008000000079c5 */ /* 0x000fe40000010000 */
[----:B------:R-:W-:-:S04]  /*6050*/  WARPGROUP.ARRIVE ;  /* 0x00000000000079c5 */ /* 0x000fc80000000000 */
[----:B------:R-:W0:Y:S01]  /*6060*/  MUFU.TANH R40, R40 ;  /* 0x0000002800287308 */ /* 0x000e220000002400 */
[----:B--2---:R-:W-:Y:S01]  /*6070*/  FMNMX.FTZ R89, R39, R86, !PT ;  /* 0x0000005627597209 */ /* 0x004fe20007810000 */
[----:B------:R-:W-:Y:S01]  /*6080*/  HGMMA.64x64x16.F32 R120, gdesc[UR20].tnspB, R120, gsb0 ;  /* 0x40e00000147879f0 */ /* 0x000fe20008000878 */
[----:B------:R-:W-:Y:S01]  /*6090*/  UIADD3 UR20, UR6, 0x602, URZ ;  /* 0x0000060206147890 */ /* 0x000fe2000fffe03f */
[----:B-1----:R-:W-:Y:S01]  /*60a0*/  FMNMX.FTZ R86, R50, R91, !PT ;  /* 0x0000005b32567209 */ /* 0x002fe20007810000 */
[----:B------:R-:W-:-:S03]  /*60b0*/  UIADD3 UR22, UR7, 0x280, URZ ;  /* 0x0000028007167890 */ /* 0x000fc6000fffe03f */
[----:B------:R-:W1:Y:S01]  /*60c0*/  MUFU.TANH R53, R53 ;  /* 0x0000003500357308 */ /* 0x000e620000002400 */
[----:B------:R-:W-:Y:S01]  /*60d0*/  UMOV UR21, 0x40000040 ;  /* 0x4000004000157882 */ /* 0x000fe20000000000 */
[----:B------:R-:W-:-:S06]  /*60e0*/  UMOV UR23, 0x40000040 ;  /* 0x4000004000177882 */ /* 0x000fcc0000000000 */
        /* <DEDUP_REMOVED lines=8> */
[----:B0-----:R-:W-:Y:S01]  /*6170*/  FMNMX.FTZ R92, R54, R91, !PT ;  /* 0x0000005b365c7209 */ /* 0x001fe20007810000 */
[----:B------:R-:W-:Y:S02]  /*6180*/  FMUL.FTZ R91, R108, UR27 ;  /* 0x0000001b6c5b7c20 */ /* 0x000fe40008410000 */
[----:B------:R-:W0:Y:S04]  /*6190*/  S2R R108, SR_TID.X ;  /* 0x00000000006c7919 */ /* 0x000e280000002100 */
[----:B------:R-:W3:Y:S01]  /*61a0*/  MUFU.TANH R47, R47 ;  /* 0x0000002f002f7308 */ /* 0x000ee20000002400 */
[----:B-1----:R-:W-:-:S07]  /*61b0*/  FMNMX.FTZ R90, R44, R89, !PT ;  /* 0x000000592c5a7209 */ /* 0x002fce0007810000 */
[----:B------:R-:W1:Y:S01]  /*61c0*/  MUFU.TANH R58, R58 ;  /* 0x0000003a003a7308 */ /* 0x000e620000002400 */
[----:B--2---:R-:W-:-:S07]  /*61d0*/  FMNMX.FTZ R93, R57, R92, !PT ;  /* 0x0000005c395d7209 */ /* 0x004fce0007810000 */
[----:B------:R-:W2:Y:S01]  /*61e0*/  MUFU.TANH R48, R48 ;  /* 0x0000003000307308 */ /* 0x000ea20000002400 */
[----:B---3--:R-:W-:-:S07]  /*61f0*/  FMNMX.FTZ R89, R47, R90, !PT ;  /* 0x0000005a2f597209 */ /* 0x008fce0007810000 */
[----:B------:R-:W3:Y:S01]  /*6200*/  MUFU.TANH R61, R61 ;  /* 0x0000003d003d7308 */ /* 0x000ee20000002400 */
[----:B-1----:R-:W-:Y:S02]  /*6210*/  FMNMX.FTZ R92, R58, R93, !PT ;  /* 0x0000005d3a5c7209 */ /* 0x002fe40007810000 */
[----:B0-----:R-:W-:Y:S02]  /*6220*/  SHF.R.U32.HI R107, RZ, 0x7, R108 ;  /* 0x00000007ff6b7819 */ /* 0x001fe4000001166c */
[----:B------:R-:W-:Y:S01]  /*6230*/  ISETP.GE.U32.AND P2, PT, R108, 0x180, PT ;  /* 0x000001806c00780c */ /* 0x000fe20003f46070 */
[----:B------:R-:W-:Y:S02]  /*6240*/  WARPGROUP.DEPBAR.LE gsb0, 0x0 ;  /* 0x00008000000079c5 */ /* 0x000fe40000010000 */
[----:B------:R-:W-:Y:S01]  /*6250*/  WARPGROUP.ARRIVE ;  /* 0x00000000000079c5 */ /* 0x000fe20000000000 */
[----:B------:R-:W0:Y:S01]  /*6260*/  MUFU.TANH R51, R51 ;  /* 0x0000003300337308 */ /* 0x000e220000002400 */
[----:B--2---:R-:W-:-:S04]  /*6270*/  FMNMX.FTZ R90, R48, R89, !PT ;  /* 0x00000059305a7209 */ /* 0x004fc80007810000 */
[----:B------:R-:W-:Y:S01]  /*6280*/  HGMMA.64x64x16.F32 R120, gdesc[UR20].tnspB, R120, gsb0 ;  /* 0x40e00000147879f0 */ /* 0x000fe20008000878 */
[----:B------:R-:W-:Y:S01]  /*6290*/  UIADD3 UR20, UR6, 0x604, URZ ;  /* 0x0000060406147890 */ /* 0x000fe2000fffe03f */
[----:B---3--:R-:W-:Y:S01]  /*62a0*/  FMNMX.FTZ R93, R61, R92, !PT ;  /* 0x0000005c3d5d7209 */ /* 0x008fe20007810000 */
[----:B------:R-:W-:Y:S01]  /*62b0*/  UIADD3 UR22, UR7, 0x300, URZ ;  /* 0x0000030007167890 */ /* 0x000fe2000fffe03f */
[----:B------:R-:W1:Y:S01]  /*62c0*/  MUFU.TANH R62, R62 ;  /* 0x0000003e003e7308 */ /* 0x000e620000002400 */
[----:B------:R-:W-:Y:S01]  /*62d0*/  UMOV UR21, 0x40000040 ;  /* 0x4000004000157882 */ /* 0x000fe20000000000 */
[----:B------:R-:W-:Y:S01]  /*62e0*/  UMOV UR23, 0x40000040 ;  /* 0x4000004000177882 */ /* 0x000fe20000000000 */
[----:B------:R-:W-:-:S05]  /*62f0*/  FMUL.FTZ R92, R109, UR27 ;  /* 0x0000001b6d5c7c20 */ /* 0x000fca0008410000 */
        /* <DEDUP_REMOVED lines=17> */
[----:B------:R-:W-:Y:S02]  /*6410*/  FMUL.FTZ R90, R111, UR27 ;  /* 0x0000001b6f5a7c20 */ /* 0x000fe40008410000 */
[----:B------:R-:W3:Y:S01]  /*6420*/  LDL R111, [R1+0x4] ;  /* 0x00000400016f7983 */ /* 0x000ee20000100800 */
[----:B------:R-:W-:Y:S02]  /*6430*/  WARPGROUP.DEPBAR.LE gsb0, 0x0 ;  /* 0x00008000000079c5 */ /* 0x000fe40000010000 */
[----:B------:R-:W-:Y:S01]  /*6440*/  WARPGROUP.ARRIVE ;  /* 0x00000000000079c5 */ /* 0x000fe20000000000 */
[----:B------:R-:W1:Y:S01]  /*6450*/  MUFU.TANH R60, R60 ;  /* 0x0000003c003c7308 */ /* 0x000e620000002400 */
[----:B--2---:R-:W-:-:S04]  /*6460*/  FMNMX.FTZ R93, R59, R94, !PT ;  /* 0x0000005e3b5d7209 */ /* 0x004fc80007810000 */
[----:B------:R-:W-:Y:S01]  /*6470*/  HGMMA.64x64x16.F32 R120, gdesc[UR20].tnspB, R120, gsb0 ;  /* 0x40e00000147879f0 */ /* 0x000fe20008000878 */
[----:B------:R-:W-:Y:S01]  /*6480*/  UIADD3 UR20, UR6, 0x606, URZ ;  /* 0x0000060606147890 */ /* 0x000fe2000fffe03f */
[----:B0-----:R-:W-:Y:S01]  /*6490*/  FMNMX.FTZ R94, R72, R95, !PT ;  /* 0x0000005f485e7209 */ /* 0x001fe20007810000 */
[----:B------:R-:W-:Y:S01]  /*64a0*/  UIADD3 UR22, UR7, 0x380, URZ ;  /* 0x0000038007167890 */ /* 0x000fe2000fffe03f */
[----:B------:R-:W0:Y:S01]  /*64b0*/  MUFU.TANH R75, R75 ;  /* 0x0000004b004b7308 */ /* 0x000e220000002400 */
[----:B------:R-:W-:Y:S01]  /*64c0*/  UMOV UR21, 0x40000040 ;  /* 0x4000004000157882 */ /* 0x000fe20000000000 */
[----:B------:R-:W-:-:S06]  /*64d0*/  UMOV UR23, 0x40000040 ;  /* 0x4000004000177882 */ /* 0x000fcc0000000000 */
[----:B------:R-:W2:Y:S01]  /*64e0*/  MUFU.TANH R63, R63 ;  /* 0x0000003f003f7308 */ /* 0x000ea20000002400 */
[----:B-1----:R-:W-:-:S07]  /*64f0*/  FMNMX.FTZ R96, R60, R93, !PT ;  /* 0x0000005d3c607209 */ /* 0x002fce0007810000 */
[----:B------:R-:W1:Y:S01]  /*6500*/  MUFU.TANH R76, R76 ;  /* 0x0000004c004c7308 */ /* 0x000e620000002400 */
[----:B0-----:R-:W-:Y:S01]  /*6510*/  FMNMX.FTZ R95, R75, R94, !PT ;  /* 0x0000005e4b5f7209 */ /* 0x001fe20007810000 */
[----:B------:R-:W-:-:S06]  /*6520*/  FMUL.FTZ R94, R112, UR27 ;  /* 0x0000001b705e7c20 */ /* 0x000fcc0008410000 */
        /* <DEDUP_REMOVED lines=44> */
[----:B------:R-:W-:Y:S01]  /*67f0*/  FMUL.FTZ R96, R115, UR27 ;  /* 0x0000001b73607c20 */ /* 0x000fe20008410000 */
[----:B------:R-:W-:Y:S01]  /*6800*/  HGMMA.64x64x16.F32 R120, gdesc[UR20].tnspB, R120, gsb0 ;  /* 0x40e00000147879f0 */ /* 0x000fe20008000878 */
[----:B------:R-:W-:Y:S01]  /*6810*/  UIADD3 UR20, UR6, 0xc02, URZ ;  /* 0x00000c0206147890 */ /* 0x000fe2000fffe03f */
[----:B0-----:R-:W-:Y:S01]  /*6820*/  FMNMX.FTZ R103, R92, R103, !PT ;  /* 0x000000675c677209 */ /* 0x001fe20007810000 */
[----:B------:R-:W-:Y:S02]  /*6830*/  UIADD3 UR22, UR7, 0x480, URZ ;  /* 0x0000048007167890 */ /* 0x000fe4000fffe03f */
[----:B------:R-:W0:Y:S01]  /*6840*/  MUFU.TANH R94, R94 ;  /* 0x0000005e005e7308 */ /* 0x000e220000002400 */
[----:B------:R-:W-:Y:S01]  /*6850*/  UMOV UR21, 0x40000040 ;  /* 0x4000004000157882 */ /* 0x000fe20000000000 */
[----:B------:R-:W-:-:S06]  /*6860*/  UMOV UR23, 0x40000040 ;  /* 0x4000004000177882 */ /* 0x000fcc0000000000 */
        /* <DEDUP_REMOVED lines=11> */
[----:B--2---:R-:W-:Y:S01]  /*6920*/  FMNMX.FTZ R102, R99, R98, !PT ;  /* 0x0000006263667209 */ /* 0x004fe20007810000 */
[----:B------:R-:W-:-:S06]  /*6930*/  FMUL.FTZ R98, R118, UR27 ;  /* 0x0000001b76627c20 */ /* 0x000fcc0008410000 */
[----:B------:R-:W2:Y:S01]  /*6940*/  MUFU.TANH R86, R86 ;  /* 0x0000005600567308 */ /* 0x000ea20000002400 */
[----:B-1----:R-:W-:Y:S01]  /*6950*/  FMNMX.FTZ R103, R85, R100, !PT ;  /* 0x0000006455677209 */ /* 0x002fe20007810000 */
[----:B------:R-:W-:-:S06]  /*6960*/  FMUL.FTZ R100, R119, UR27 ;  /* 0x0000001b77647c20 */ /* 0x000fcc0008410000 */
[----:B------:R-:W1:Y:S01]  /*6970*/  MUFU.TANH R89, R89 ;  /* 0x0000005900597308 */ /* 0x000e620000002400 */
[----:B0-----:R-:W-:-:S05]  /*6980*/  FMNMX.FTZ R93, R101, R102, !PT ;  /* 0x00000066655d7209 */ /* 0x001fca0007810000 */
[----:B------:R-:W0:Y:S01]  /*6990*/  SHFL.BFLY PT, R102, R93, 0x2, 0x1f ;  /* 0x0c401f005d667f89 */ /* 0x000e2200000e0000 */
[----:B------:R-:W-:Y:S02]  /*69a0*/  WARPGROUP.DEPBAR.LE gsb0, 0x0 ;  /* 0x00008000000079c5 */ /* 0x000fe40000010000 */
[----:B------:R-:W-:Y:S01]  /*69b0*/  WARPGROUP.ARRIVE ;  /* 0x00000000000079c5 */ /* 0x000fe20000000000 */
[----:B------:R-:W4:Y:S01]  /*69c0*/  MUFU.TANH R90, R90 ;  /* 0x0000005a005a7308 */ /* 0x000f220000002400 */
[----:B--2---:R-:W-:-:S04]  /*69d0*/  FMNMX.FTZ R104, R86, R103, !PT ;  /* 0x0000006756687209 */ /* 0x004fc80007810000 */
[----:B------:R-:W-:Y:S01]  /*69e0*/  HGMMA.64x64x16.F32 R120, gdesc[UR20].tnspB, R120, gsb0 ;  /* 0x40e00000147879f0 */ /* 0x000fe20008000878 */
[----:B------:R-:W-:Y:S01]  /*69f0*/  UIADD3 UR20, UR6, 0xc04, URZ ;  /* 0x00000c0406147890 */ /* 0x000fe2000fffe03f */
[----:B-1----:R-:W-:Y:S01]  /*6a00*/  FMNMX.FTZ R103, R89, R104, !PT ;  /* 0x0000006859677209 */ /* 0x002fe20007810000 */
[----:B------:R-:W-:Y:S01]  /*6a10*/  UIADD3 UR22, UR7, 0x500, URZ ;  /* 0x0000050007167890 */ /* 0x000fe2000fffe03f */
[----:B------:R-:W1:Y:S01]  /*6a20*/  MUFU.TANH R95, R95 ;  /* 0x0000005f005f7308 */ /* 0x000e620000002400 */
[----:B------:R-:W-:Y:S01]  /*6a30*/  UMOV UR21, 0x40000040 ;  /* 0x4000004000157882 */ /* 0x000fe20000000000 */
[----:B------:R-:W-:-:S06]  /*6a40*/  UMOV UR23, 0x40000040 ;  /* 0x4000004000177882 */ /* 0x000fcc0000000000 */
[----:B------:R-:W2:Y:S01]  /*6a50*/  MUFU.TANH R96, R96 ;  /* 0x0000006000607308 */ /* 0x000ea20000002400 */
[----:B----4-:R-:W-:-:S07]  /*6a60*/  FMNMX.FTZ R104, R90, R103, !PT ;  /* 0x000000675a687209 */ /* 0x010fce0007810000 */
[----:B------:R-:W4:Y:S01]  /*6a70*/  MUFU.TANH R98, R98 ;  /* 0x0000006200627308 */ /* 0x000f220000002400 */
[----:B-1----:R-:W-:-:S07]  /*6a80*/  FMNMX.FTZ R103, R95, R104, !PT ;  /* 0x000000685f677209 */ /* 0x002fce0007810000 */
[----:B------:R-:W1:Y:S01]  /*6a90*/  MUFU.TANH R100, R100 ;  /* 0x0000006400647308 */ /* 0x000e620000002400 */
[----:B--2---:R-:W-:-:S04]  /*6aa0*/  FMNMX.FTZ R103, R96, R103, !PT ;  /* 0x0000006760677209 */ /* 0x004fc80007810000 */
[----:B----4-:R-:W-:Y:S02]  /*6ab0*/  FMNMX.FTZ R105, R98, R103, !PT ;  /* 0x0000006762697209 */ /* 0x010fe40007810000 */
[----:B0-----:R-:W-:Y:S01]  /*6ac0*/  FMNMX.FTZ R103, R93, R102, !PT ;  /* 0x000000665d677209 */ /* 0x001fe20007810000 */
[----:B------:R-:W-:-:S04]  /*6ad0*/  VIADD R93, R107, 0x9 ;  /* 0x000000096b5d7836 */ /* 0x000fc80000000000 */
[----:B------:R-:W-:Y:S01]  /*6ae0*/  SHFL.BFLY PT, R106, R103, 0x1, 0x1f ;  /* 0x0c201f00676a7f89 */ /* 0x000fe200000e0000 */
[----:B-1----:R-:W-:-:S05]  /*6af0*/  FMNMX.FTZ R105, R100, R105, !PT ;  /* 0x0000006964697209 */ /* 0x002fca0007810000 */
[----:B------:R-:W0:Y:S01]  /*6b00*/  SHFL.BFLY PT, R102, R105, 0x2, 0x1f ;  /* 0x0c401f0069667f89 */ /* 0x000e2200000e0000 */
[----:B------:R-:W-:Y:S02]  /*6b10*/  WARPGROUP.DEPBAR.LE gsb0, 0x0 ;  /* 0x00008000000079c5 */ /* 0x000fe40000010000 */
[----:B------:R-:W-:-:S06]  /*6b20*/  WARPGROUP.ARRIVE ;  /* 0x00000000000079c5 */ /* 0x000fcc0000000000 */
[----:B------:R-:W-:Y:S01]  /*6b30*/  HGMMA.64x64x16.F32 R120, gdesc[UR20].tnspB, R120, gsb0 ;  /* 0x40e00000147879f0 */ /* 0x000fe20008000878 */
[----:B------:R-:W-:Y:S02]  /*6b40*/  UIADD3 UR20, UR6, 0xc06, URZ ;  /* 0x00000c0606147890 */ /* 0x000fe4000fffe03f */
[----:B------:R-:W-:Y:S01]  /*6b50*/  UIADD3 UR22, UR7, 0x580, URZ ;  /* 0x0000058007167890 */ /* 0x000fe2000fffe03f */
[----:B------:R-:W-:Y:S01]  /*6b60*/  UMOV UR21, 0x40000040 ;  /* 0x4000004000157882 */ /* 0x000fe20000000000 */
[----:B------:R-:W-:Y:S01]  /*6b70*/  UMOV UR23, 0x40000040 ;  /* 0x4000004000177882 */ /* 0x000fe20000000000 */
[----:B0-----:R-:W-:Y:S02]  /*6b80*/  FMNMX.FTZ R102, R105, R102, !PT ;  /* 0x0000006669667209 */ /* 0x001fe40007810000 */
[----:B------:R-:W-:Y:S01]  /*6b90*/  SEL R104, R93, 0x9, !P2 ;  /* 0x000000095d687807 */ /* 0x000fe20005000000 */
[----:B------:R-:W-:Y:S02]  /*6ba0*/  WARPGROUP.DEPBAR.LE gsb0, 0x0 ;  /* 0x00008000000079c5 */ /* 0x000fe40000010000 */
[----:B------:R-:W-:-:S06]  /*6bb0*/  WARPGROUP.ARRIVE ;  /* 0x00000000000079c5 */ /* 0x000fcc0000000000 */
[----:B------:R-:W-:Y:S01]  /*6bc0*/  HGMMA.64x64x16.F32 R120, gdesc[UR20].tnspB, R120, gsb0 ;  /* 0x40e00000147879f0 */ /* 0x000fe20008000878 */
[----:B------:R-:W-:Y:S01]  /*6bd0*/  FMNMX.FTZ R93, R103, R106, !PT ;  /* 0x0000006a675d7209 */ /* 0x000fe20007810000 */
[----:B------:R-:W-:Y:S01]  /*6be0*/  IMAD.U32 R103, RZ, RZ, UR39 ;  /* 0x00000027ff677e24 */ /* 0x000fe2000f8e00ff */
[----:B------:R-:W0:Y:S04]  /*6bf0*/  SHFL.BFLY PT, R105, R102, 0x1, 0x1f ;  /* 0x0c201f0066697f89 */ /* 0x000e2800000e0000 */
[----:B------:R-:W-:Y:S01]  /*6c00*/  @!P1 LEA R103, R103, UR40, 0x3 ;  /* 0x0000002867679c11 */ /* 0x000fe2000f8e18ff */
[----:B------:R-:W-:-:S04]  /*6c10*/  IMAD.U32 R106, RZ, RZ, UR28 ;  /* 0x0000001cff6a7e24 */ /* 0x000fc8000f8e00ff */
[----:B------:R-:W-:Y:S01]  /*6c20*/  @!P1 VIADD R103, R103, 0x30840 ;  /* 0x0003084067679836 */ /* 0x000fe20000000000 */
[----:B------:R-:W-:-:S04]  /*6c30*/  @!P1 LEA R106, R106, UR40, 0x3 ;  /* 0x000000286a6a9c11 */ /* 0x000fc8000f8e18ff */
[----:B------:R-:W-:Y:S01]  /*6c40*/  @!P1 PRMT R103, RZ, 0x654, R103 ;  /* 0x00000654ff679816 */ /* 0x000fe20000000067 */
[----:B------:R-:W-:Y:S01]  /*6c50*/  FADD.FTZ R3, -R93, R3 ;  /* 0x000000035d037221 */ /* 0x000fe20000010100 */
[----:B0-----:R-:W-:-:S05]  /*6c60*/  FMNMX.FTZ R102, R102, R105, !PT ;  /* 0x0000006966667209 */ /* 0x001fca0007810000 */
[----:B------:R-:W-:Y:S01]  /*6c70*/  FMUL.FTZ R105, R102, UR26 ;  /* 0x0000001a66697c20 */ /* 0x000fe20008410000 */
[----:B------:R-:W-:-:S06]  /*6c80*/  FMUL.FTZ R3, R3, UR26 ;  /* 0x0000001a03037c20 */ /* 0x000fcc0008410000 */
[----:B------:R-:W-:Y:S01]  /*6c90*/  MUFU.EX2 R3, R3 ;  /* 0x0000000300037308 */ /* 0x000fe20000000800 */
[----:B------:R-:W-:Y:S02]  /*6ca0*/  WARPGROUP.DEPBAR.LE gsb0, 0x0 ;  /* 0x00008000000079c5 */ /* 0x000fe40000010000 */
[----:B------:R0:W-:Y:S06]  /*6cb0*/  BAR.ARV R104, 0x100 ;  /* 0x000400680000751d */ /* 0x0001ec0000002000 */
[----:B------:R1:W-:Y:S01]  /*6cc0*/  @!P1 SYNCS.ARRIVE.TRANS64.RED.A1T0 RZ, [R103+URZ], RZ ;  /* 0x000000ff67ff99a7 */ /* 0x0003e2000810043f */
[----:B0-----:R-:W-:-:S04]  /*6cd0*/  FMUL.FTZ R104, R93, UR26 ;  /* 0x0000001a5d687c20 */ /* 0x001fc80008410000 */
[----:B-1----:R-:W-:Y:S01]  /*6ce0*/  FFMA.FTZ R103, R7, UR26, -R104 ;  /* 0x0000001a07677c23 */ /* 0x002fe20008010868 */
[----:B------:R-:W-:-:S04]  /*6cf0*/  @!P1 IADD3 R7, R106, 0x30860, RZ ;  /* 0x000308606a079810 */ /* 0x000fc80007ffe0ff */
[----:B------:R-:W-:-:S04]  /*6d00*/  @!P1 PRMT R7, RZ, 0x654, R7 ;  /* 0x00000654ff079816 */ /* 0x000fc80000000007 */
[----:B------:R0:W-:Y:S01]  /*6d10*/  @!P1 SYNCS.ARRIVE.TRANS64.RED.A1T0 RZ, [R7+URZ], RZ ;  /* 0x000000ff07ff99a7 */ /* 0x0001e2000810043f */
[----:B------:R-:W-:Y:S01]  /*6d20*/  FFMA.FTZ R6, R6, UR26, -R104 ;  /* 0x0000001a06067c23 */ /* 0x000fe20008010868 */
[----:B0-----:R-:W-:Y:S01]  /*6d30*/  FADD.FTZ R7, -R102, R0 ;  /* 0x0000000066077221 */ /* 0x001fe20000010100 */
[----:B------:R-:W-:-:S03]  /*6d40*/  FFMA.FTZ R0, R11, UR26, -R104 ;  /* 0x0000001a0b007c23 */ /* 0x000fc60008010868 */
[----:B------:R-:W-:Y:S01]  /*6d50*/  FMUL.FTZ R11, R7, UR26 ;  /* 0x0000001a070b7c20 */ /* 0x000fe20008410000 */
[--C-:B------:R-:W-:Y:S01]  /*6d60*/  FFMA.FTZ R7, R8, UR26, -R105.reuse ;  /* 0x0000001a08077c23 */ /* 0x100fe20008010869 */
[--C-:B------:R-:W-:Y:S01]  /*6d70*/  FFMA.FTZ R8, R9, UR26, -R105.reuse ;  /* 0x0000001a09087c23 */ /* 0x100fe20008010869 */
[--C-:B------:R-:W-:Y:S01]  /*6d80*/  FFMA.FTZ R9, R12, UR26, -R105.reuse ;  /* 0x0000001a0c097c23 */ /* 0x100fe20008010869 */
[--C-:B------:R-:W-:Y:S01]  /*6d90*/  FFMA.FTZ R10, R10, UR26, -R104.reuse ;  /* 0x0000001a0a0a7c23 */ /* 0x100fe20008010868 */
[----:B------:R-:W-:Y:S01]  /*6da0*/  FFMA.FTZ R12, R13, UR26, -R105 ;  /* 0x0000001a0d0c7c23 */ /* 0x000fe20008010869 */
[----:B------:R-:W0:Y:S08]  /*6db0*/  MUFU.EX2 R6, R6 ;  /* 0x0000000600067308 */ /* 0x000e300000000800 */
[----:B------:R-:W-:Y:S08]  /*6dc0*/  MUFU.EX2 R11, R11 ;  /* 0x0000000b000b7308 */ /* 0x000ff00000000800 */
[----:B------:R-:W1:Y:S08]  /*6dd0*/  MUFU.EX2 R7, R7 ;  /* 0x0000000700077308 */ /* 0x000e700000000800 */
[----:B------:R-:W2:Y:S08]  /*6de0*/  MUFU.EX2 R103, R103 ;  /* 0x0000006700677308 */ /* 0x000eb00000000800 */
[----:B------:R-:W4:Y:S08]  /*6df0*/  MUFU.EX2 R8, R8 ;  /* 0x0000000800087308 */ /* 0x000f300000000800 */
[----:B------:R-:W-:Y:S08]  /*6e00*/  MUFU.EX2 R10, R10 ;  /* 0x0000000a000a7308 */ /* 0x000ff00000000800 */
[----:B------:R-:W5:Y:S08]  /*6e10*/  MUFU.EX2 R0, R0 ;  /* 0x0000000000007308 */ /* 0x000f700000000800 */
[----:B------:R-:W-:Y:S08]  /*6e20*/  MUFU.EX2 R9, R9 ;  /* 0x0000000900097308 */ /* 0x000ff00000000800 */
[----:B------:R-:W3:Y:S01]  /*6e30*/  MUFU.EX2 R12, R12 ;  /* 0x0000000c000c7308 */ /* 0x000ee20000000800 */
        /* <DEDUP_REMOVED lines=44> */
[----:B0-----:R-:W-:Y:S01]  /*7100*/  FFMA.FTZ R13, R3, R4, R6 ;  /* 0x00000004030d7223 */ /* 0x001fe20000010006 */
[----:B-1----:R-:W-:Y:S01]  /*7110*/  FFMA.FTZ R104, R11, R5, R7 ;  /* 0x000000050b687223 */ /* 0x002fe20000010007 */
[----:B--2---:R-:W-:-:S02]  /*7120*/  F2FP.F16.F32.PACK_AB R4, R103, R6 ;  /* 0x000000066704723e */ /* 0x004fc400000000ff */
[----:B----4-:R-:W-:Y:S02]  /*7130*/  F2FP.F16.F32.PACK_AB R5, R8, R7 ;  /* 0x000000070805723e */ /* 0x010fe400000000ff */
[----:B-----5:R-:W-:Y:S02]  /*7140*/  F2FP.F16.F32.PACK_AB R6, R0, R10 ;  /* 0x0000000a0006723e */ /* 0x020fe400000000ff */
[----:B---3--:R-:W-:Y:S01]  /*7150*/  F2FP.F16.F32.PACK_AB R7, R12, R9 ;  /* 0x000000090c07723e */ /* 0x008fe200000000ff */
[----:B------:R-:W0:Y:S04]  /*7160*/  MUFU.EX2 R14, R14 ;  /* 0x0000000e000e7308 */ /* 0x000e280000000800 */
[----:B------:R1:W-:Y:S01]  /*7170*/  STSM.16.M88.4 [R2+0x1e800], R4 ;  /* 0x01e8000402007844 */ /* 0x0003e20000000200 */
[----:B------:R-:W-:-:S03]  /*7180*/  FADD.FTZ R13, R103, R13 ;  /* 0x0000000d670d7221 */ /* 0x000fc60000010000 */
[----:B------:R-:W-:Y:S01]  /*7190*/  MUFU.EX2 R15, R15 ;  /* 0x0000000f000f7308 */ /* 0x000fe20000000800 */
[----:B------:R-:W-:Y:S01]  /*71a0*/  FADD.FTZ R104, R8, R104 ;  /* 0x0000006808687221 */ /* 0x000fe20000010000 */
[--C-:B-1----:R-:W-:Y:S01]  /*71b0*/  FFMA.FTZ R5, R154, UR26, -R105.reuse ;  /* 0x0000001a9a057c23 */ /* 0x102fe20008010869 */
[--C-:B------:R-:W-:Y:S01]  /*71c0*/  FFMA.FTZ R6, R153, UR26, -R105.reuse ;  /* 0x0000001a99067c23 */ /* 0x100fe20008010869 */
[----:B------:R-:W-:-:S04]  /*71d0*/  FFMA.FTZ R7, R152, UR26, -R105 ;  /* 0x0000001a98077c23 */ /* 0x000fc80008010869 */
[----:B------:R-:W1:Y:S01]  /*71e0*/  MUFU.EX2 R5, R5 ;  /* 0x0000000500057308 */ /* 0x000e620000000800 */
[----:B------:R-:W-:Y:S01]  /*71f0*/  FFMA.FTZ R106, R20, UR26, -R105 ;  /* 0x0000001a146a7c23 */ /* 0x000fe20008010869 */
[----:B------:R-:W-:Y:S01]  /*7200*/  FADD.FTZ R13, R10, R13 ;  /* 0x0000000d0a0d7221 */ /* 0x000fe20000010000 */
[----:B------:R-:W-:-:S05]  /*7210*/  FADD.FTZ R9, R9, R104 ;  /* 0x0000006809097221 */ /* 0x000fca0000010000 */
[----:B------:R-:W2:Y:S01]  /*7220*/  MUFU.EX2 R6, R6 ;  /* 0x0000000600067308 */ /* 0x000ea20000000800 */
[----:B------:R-:W-:Y:S01]  /*7230*/  FFMA.FTZ R20, R23, UR26, -R105 ;  /* 0x0000001a17147c23 */ /* 0x000fe20008010869 */
[----:B------:R-:W-:-:S06]  /*7240*/  FADD.FTZ R13, R0, R13 ;  /* 0x0000000d000d7221 */ /* 0x000fcc0000010000 */
[----:B------:R-:W3:Y:S01]  /*7250*/  MUFU.EX2 R18, R18 ;  /* 0x0000001200127308 */ /* 0x000ee20000000800 */
[----:B------:R-:W-:Y:S01]  /*7260*/  FADD.FTZ R12, R12, R9 ;  /* 0x000000090c0c7221 */ /* 0x000fe20000010000 */
[----:B------:R-:W-:-:S06]  /*7270*/  FFMA.FTZ R107, R24, UR26, -R105 ;  /* 0x0000001a186b7c23 */ /* 0x000fcc0008010869 */
[----:B------:R-:W4:Y:S01]  /*7280*/  MUFU.EX2 R7, R7 ;  /* 0x0000000700077308 */ /* 0x000f220000000800 */
[----:B0-----:R-:W-:-:S07]  /*7290*/  FADD.FTZ R4, R14, R13 ;  /* 0x0000000d0e047221 */ /* 0x001fce0000010000 */
[----:B------:R-:W0:Y:S01]  /*72a0*/  MUFU.EX2 R19, R19 ;  /* 0x0000001300137308 */ /* 0x000e220000000800 */
[--C-:B------:R-:W-:Y:S01]  /*72b0*/  FFMA.FTZ R110, R36, UR26, -R105.reuse ;  /* 0x0000001a246e7c23 */ /* 0x100fe20008010869 */
[----:B------:R-:W-:Y:S01]  /*72c0*/  FFMA.FTZ R36, R55, UR26, -R105 ;  /* 0x0000001a37247c23 */ /* 0x000fe20008010869 */
[----:B-1----:R-:W-:-:S05]  /*72d0*/  FADD.FTZ R13, R5, R12 ;  /* 0x0000000c050d7221 */ /* 0x002fca0000010000 */
[----:B------:R-:W1:Y:S01]  /*72e0*/  MUFU.EX2 R106, R106 ;  /* 0x0000006a006a7308 */ /* 0x000e620000000800 */
[----:B------:R-:W-:Y:S01]  /*72f0*/  FFMA.FTZ R23, R27, UR26, -R105 ;  /* 0x0000001a1b177c23 */ /* 0x000fe20008010869 */
[----:B------:R-:W-:-:S06]  /*7300*/  FADD.FTZ R55, R15, R4 ;  /* 0x000000040f377221 */ /* 0x000fcc0000010000 */
[----:B------:R-:W5:Y:S01]  /*7310*/  MUFU.EX2 R21, R21 ;  /* 0x0000001500157308 */ /* 0x000f620000000800 */
[--C-:B------:R-:W-:Y:S01]  /*7320*/  FFMA.FTZ R109, R32, UR26, -R105.reuse ;  /* 0x0000001a206d7c23 */ /* 0x100fe20008010869 */
[--C-:B------:R-:W-:Y:S01]  /*7330*/  FFMA.FTZ R32, R47, UR26, -R105.reuse ;  /* 0x0000001a2f207c23 */ /* 0x100fe20008010869 */
[----:B------:R-:W-:-:S05]  /*7340*/  FFMA.FTZ R47, R56, UR26, -R105 ;  /* 0x0000001a382f7c23 */ /* 0x000fca0008010869 */
[----:B------:R-:W5:Y:S01]  /*7350*/  MUFU.EX2 R20, R20 ;  /* 0x0000001400147308 */ /* 0x000f620000000800 */
[----:B--2---:R-:W-:Y:S01]  /*7360*/  FADD.FTZ R4, R6, R13 ;  /* 0x0000000d06047221 */ /* 0x004fe20000010000 */
[----:B------:R-:W-:Y:S01]  /*7370*/  FFMA.FTZ R108, R28, UR26, -R105 ;  /* 0x0000001a1c6c7c23 */ /* 0x000fe20008010869 */
[----:B---3--:R-:W-:-:S05]  /*7380*/  FADD.FTZ R56, R18, R55 ;  /* 0x0000003712387221 */ /* 0x008fca0000010000 */
[----:B------:R-:W2:Y:S01]  /*7390*/  MUFU.EX2 R22, R22 ;  /* 0x0000001600167308 */ /* 0x000ea20000000800 */
[----:B----4-:R-:W-:Y:S01]  /*73a0*/  FADD.FTZ R13, R7, R4 ;  /* 0x00000004070d7221 */ /* 0x010fe20000010000 */
[----:B------:R-:W-:-:S06]  /*73b0*/  FFMA.FTZ R24, R31, UR26, -R105 ;  /* 0x0000001a1f187c23 */ /* 0x000fcc0008010869 */
[----:B------:R-:W3:Y:S01]  /*73c0*/  MUFU.EX2 R107, R107 ;  /* 0x0000006b006b7308 */ /* 0x000ee20000000800 */
[----:B0-----:R-:W-:-:S07]  /*73d0*/  FADD.FTZ R56, R19, R56 ;  /* 0x0000003813387221 */ /* 0x001fce0000010000 */
[----:B------:R-:W0:Y:S01]  /*73e0*/  MUFU.EX2 R25, R25 ;  /* 0x0000001900197308 */ /* 0x000e220000000800 */
[----:B-1----:R-:W-:Y:S01]  /*73f0*/  FADD.FTZ R13, R106, R13 ;  /* 0x0000000d6a0d7221 */ /* 0x002fe20000010000 */
[----:B-----5:R-:W-:-:S06]  /*7400*/  FADD.FTZ R55, R21, R56 ;  /* 0x0000003815377221 */ /* 0x020fcc0000010000 */
[----:B------:R-:W1:Y:S08]  /*7410*/  MUFU.EX2 R23, R23 ;  /* 0x0000001700177308 */ /* 0x000e700000000800 */
[----:B------:R-:W4:Y:S01]  /*7420*/  MUFU.EX2 R26, R26 ;  /* 0x0000001a001a7308 */ /* 0x000f220000000800 */
[----:B------:R-:W-:Y:S01]  /*7430*/  FADD.FTZ R4, R20, R13 ;  /* 0x0000000d14047221 */ /* 0x000fe20000010000 */
[----:B------:R-:W-:-:S06]  /*7440*/  FFMA.FTZ R27, R35, UR26, -R105 ;  /* 0x0000001a231b7c23 */ /* 0x000fcc0008010869 */
[----:B------:R-:W5:Y:S01]  /*7450*/  MUFU.EX2 R108, R108 ;  /* 0x0000006c006c7308 */ /* 0x000f620000000800 */
[----:B--2---:R-:W-:-:S07]  /*7460*/  FADD.FTZ R56, R22, R55 ;  /* 0x0000003716387221 */ /* 0x004fce0000010000 */
[----:B------:R-:W2:Y:S01]  /*7470*/  MUFU.EX2 R29, R29 ;  /* 0x0000001d001d7308 */ /* 0x000ea20000000800 */
[----:B---3--:R-:W-:Y:S01]  /*7480*/  FADD.FTZ R4, R107, R4 ;  /* 0x000000046b047221 */ /* 0x008fe20000010000 */
[----:B0-----:R-:W-:-:S06]  /*7490*/  FADD.FTZ R13, R25, R56 ;  /* 0x00000038190d7221 */ /* 0x001fcc0000010000 */
[----:B------:R-:W0:Y:S08]  /*74a0*/  MUFU.EX2 R24, R24 ;  /* 0x0000001800187308 */ /* 0x000e300000000800 */
[----:B------:R-:W3:Y:S01]  /*74b0*/  MUFU.EX2 R30, R30 ;  /* 0x0000001e001e7308 */ /* 0x000ee20000000800 */
[----:B-1----:R-:W-:Y:S01]  /*74c0*/  FADD.FTZ R55, R23, R4 ;  /* 0x0000000417377221 */ /* 0x002fe20000010000 */
[----:B------:R-:W-:-:S06]  /*74d0*/  FFMA.FTZ R28, R39, UR26, -R105 ;  /* 0x0000001a271c7c23 */ /* 0x000fcc0008010869 */
[----:B------:R-:W-:Y:S01]  /*74e0*/  MUFU.EX2 R109, R109 ;  /* 0x0000006d006d7308 */ /* 0x000fe20000000800 */
[----:B----4-:R-:W-:-:S07]  /*74f0*/  FADD.FTZ R4, R26, R13 ;  /* 0x0000000d1a047221 */ /* 0x010fce0000010000 */
[----:B------:R-:W1:Y:S01]  /*7500*/  MUFU.EX2 R33, R33 ;  /* 0x0000002100217308 */ /* 0x000e620000000800 */
[----:B-----5:R-:W-:Y:S01]  /*7510*/  FADD.FTZ R55, R108, R55 ;  /* 0x000000376c377221 */ /* 0x020fe20000010000 */
[----:B------:R-:W-:-:S06]  /*7520*/  FFMA.FTZ R39, R40, UR26, -R105 ;  /* 0x0000001a28277c23 */ /* 0x000fcc0008010869 */
[----:B------:R-:W-:Y:S01]  /*7530*/  MUFU.EX2 R27, R27 ;  /* 0x0000001b001b7308 */ /* 0x000fe20000000800 */
[----:B--2---:R-:W-:-:S07]  /*7540*/  FADD.FTZ R13, R29, R4 ;  /* 0x000000041d0d7221 */ /* 0x004fce0000010000 */
[----:B------:R-:W2:Y:S01]  /*7550*/  MUFU.EX2 R34, R34 ;  /* 0x0000002200227308 */ /* 0x000ea20000000800 */
[----:B------:R-:W-:Y:S01]  /*7560*/  FFMA.FTZ R60, R60, UR26, -R105 ;  /* 0x0000001a3c3c7c23 */ /* 0x000fe20008010869 */
[----:B0-----:R-:W-:-:S06]  /*7570*/  FADD.FTZ R4, R24, R55 ;  /* 0x0000003718047221 */ /* 0x001fcc0000010000 */
[----:B------:R-:W0:Y:S01]  /*7580*/  MUFU.EX2 R110, R110 ;  /* 0x0000006e006e7308 */ /* 0x000e220000000800 */
[----:B------:R-:W-:Y:S01]  /*7590*/  FFMA.FTZ R31, R43, UR26, -R105 ;  /* 0x0000001a2b1f7c23 */ /* 0x000fe20008010869 */
[----:B---3--:R-:W-:-:S06]  /*75a0*/  FADD.FTZ R56, R30, R13 ;  /* 0x0000000d1e387221 */ /* 0x008fcc0000010000 */
[----:B------:R-:W3:Y:S01]  /*75b0*/  MUFU.EX2 R37, R37 ;  /* 0x0000002500257308 */ /* 0x000ee20000000800 */
[----:B------:R-:W-:Y:S01]  /*75c0*/  FFMA.FTZ R40, R44, UR26, -R105 ;  /* 0x0000001a2c287c23 */ /* 0x000fe20008010869 */
[----:B-1----:R-:W-:-:S06]  /*75d0*/  FADD.FTZ R13, R33, R56 ;  /* 0x00000038210d7221 */ /* 0x002fcc0000010000 */
[----:B------:R-:W1:Y:S08]  /*75e0*/  MUFU.EX2 R28, R28 ;  /* 0x0000001c001c7308 */ /* 0x000e700000000800 */
[----:B------:R-:W4:Y:S08]  /*75f0*/  MUFU.EX2 R38, R38 ;  /* 0x0000002600267308 */ /* 0x000f300000000800 */
[----:B------:R-:W5:Y:S08]  /*7600*/  MUFU.EX2 R39, R39 ;  /* 0x0000002700277308 */ /* 0x000f700000000800 */
[----:B------:R2:W-:Y:S01]  /*7610*/  MUFU.EX2 R0, R60 ;  /* 0x0000003c00007308 */ /* 0x0005e20000000800 */
[----:B------:R-:W-:-:S07]  /*7620*/  FFMA.FTZ R12, R73, UR26, -R105 ;  /* 0x0000001a490c7c23 */ /* 0x000fce0008010869 */
[----:B------:R-:W5:Y:S01]  /*7630*/  MUFU.EX2 R41, R41 ;  /* 0x0000002900297308 */ /* 0x000f620000000800 */
[----:B--2---:R-:W-:Y:S01]  /*7640*/  FADD.FTZ R60, R109, R4 ;  /* 0x000000046d3c7221 */ /* 0x004fe20000010000 */
[----:B------:R-:W-:Y:S01]  /*7650*/  F2FP.F16.F32.PACK_AB R4, R15, R14 ;  /* 0x0000000e0f04723e */ /* 0x000fe200000000ff */
[----:B------:R-:W-:Y:S02]  /*7660*/  FADD.FTZ R14, R34, R13 ;  /* 0x0000000d220e7221 */ /* 0x000fe40000010000 */
[----:B------:R-:W-:-:S03]  /*7670*/  FADD.FTZ R15, R27, R60 ;  /* 0x0000003c1b0f7221 */ /* 0x000fc60000010000 */
[----:B------:R-:W2:Y:S01]  /*7680*/  MUFU.EX2 R31, R31 ;  /* 0x0000001f001f7308 */ /* 0x000ea20000000800 */
[----:B0-----:R-:W-:Y:S01]  /*7690*/  FADD.FTZ R15, R110, R15 ;  /* 0x0000000f6e0f7221 */ /* 0x001fe20000010000 */
[----:B------:R-:W-:Y:S01]  /*76a0*/  FFMA.FTZ R43, R48, UR26, -R105 ;  /* 0x0000001a302b7c23 */ /* 0x000fe20008010869 */
[----:B------:R-:W-:-:S05]  /*76b0*/  F2FP.F16.F32.PACK_AB R5, R6, R5 ;  /* 0x000000050605723e */ /* 0x000fca00000000ff */
[----:B------:R-:W0:Y:S01]  /*76c0*/  MUFU.EX2 R42, R42 ;  /* 0x0000002a002a7308 */ /* 0x000e220000000800 */
[----:B---3--:R-:W-:Y:S01]  /*76d0*/  FADD.FTZ R13, R37, R14 ;  /* 0x0000000e250d7221 */ /* 0x008fe20000010000 */
[----:B------:R-:W-:Y:S01]  /*76e0*/  F2FP.F16.F32.PACK_AB R6, R19, R18 ;  /* 0x000000121306723e */ /* 0x000fe200000000ff */
[----:B-1----:R-:W-:-:S05]  /*76f0*/  FADD.FTZ R14, R28, R15 ;  /* 0x0000000f1c0e7221 */ /* 0x002fca0000010000 */
[----:B------:R-:W1:Y:S01]  /*7700*/  MUFU.EX2 R40, R40 ;  /* 0x0000002800287308 */ /* 0x000e620000000800 */
[----:B------:R-:W-:-:S07]  /*7710*/  FFMA.FTZ R35, R51, UR26, -R105 ;  /* 0x0000001a33237c23 */ /* 0x000fce0008010869 */
[----:B------:R-:W3:Y:S01]  /*7720*/  MUFU.EX2 R45, R45 ;  /* 0x0000002d002d7308 */ /* 0x000ee20000000800 */
[----:B------:R-:W-:-:S07]  /*7730*/  FFMA.FTZ R44, R52, UR26, -R105 ;  /* 0x0000001a342c7c23 */ /* 0x000fce0008010869 */
[----:B------:R-:W3:Y:S08]  /*7740*/  MUFU.EX2 R32, R32 ;  /* 0x0000002000207308 */ /* 0x000ef00000000800 */
[----:B------:R4:W-:Y:S08]  /*7750*/  MUFU.EX2 R18, R12 ;  /* 0x0000000c00127308 */ /* 0x0009f00000000800 */
[----:B------:R-:W3:Y:S01]  /*7760*/  MUFU.EX2 R46, R46 ;  /* 0x0000002e002e7308 */ /* 0x000ee20000000800 */
[----:B----4-:R-:W-:Y:S01]  /*7770*/  F2FP.F16.F32.PACK_AB R12, R22, R21 ;  /* 0x00000015160c723e */ /* 0x010fe200000000ff */
[----:B------:R-:W-:Y:S01]  /*7780*/  FADD.FTZ R22, R38, R13 ;  /* 0x0000000d26167221 */ /* 0x000fe20000010000 */
[----:B------:R-:W-:Y:S01]  /*7790*/  F2FP.F16.F32.PACK_AB R13, R107, R20 ;  /* 0x000000146b0d723e */ /* 0x000fe200000000ff */
[----:B-----5:R-:W-:-:S02]  /*77a0*/  FADD.FTZ R20, R39, R14 ;  /* 0x0000000e27147221 */ /* 0x020fc40000010000 */
[----:B------:R-:W-:Y:S02]  /*77b0*/  FADD.FTZ R21, R41, R22 ;  /* 0x0000001629157221 */ /* 0x000fe40000010000 */
[----:B------:R-:W4:Y:S01]  /*77c0*/  MUFU.EX2 R43, R43 ;  /* 0x0000002b002b7308 */ /* 0x000f220000000800 */
[----:B------:R-:W-:Y:S01]  /*77d0*/  F2FP.F16.F32.PACK_AB R14, R26, R25 ;  /* 0x000000191a0e723e */ /* 0x000fe200000000ff */
[----:B--2---:R-:W-:Y:S01]  /*77e0*/  FADD.FTZ R25, R31, R20 ;  /* 0x000000141f197221 */ /* 0x004fe20000010000 */
[----:B0-----:R-:W-:-:S05]  /*77f0*/  FADD.FTZ R22, R42, R21 ;  /* 0x000000152a167221 */ /* 0x001fca0000010000 */
[----:B------:R-:W0:Y:S01]  /*7800*/  MUFU.EX2 R49, R49 ;  /* 0x0000003100317308 */ /* 0x000e220000000800 */
[----:B------:R-:W-:Y:S01]  /*7810*/  F2FP.F16.F32.PACK_AB R15, R108, R23 ;  /* 0x000000176c0f723e */ /* 0x000fe200000000ff */
[----:B-1----:R-:W-:-:S06]  /*7820*/  FADD.FTZ R25, R40, R25 ;  /* 0x0000001928197221 */ /* 0x002fcc0000010000 */
[----:B------:R-:W1:Y:S01]  /*7830*/  MUFU.EX2 R35, R35 ;  /* 0x0000002300237308 */ /* 0x000e620000000800 */
[----:B---3--:R-:W-:-:S07]  /*7840*/  FADD.FTZ R23, R45, R22 ;  /* 0x000000162d177221 */ /* 0x008fce0000010000 */
[----:B------:R-:W2:Y:S01]  /*7850*/  MUFU.EX2 R50, R50 ;  /* 0x0000003200327308 */ /* 0x000ea20000000800 */
[----:B------:R-:W-:Y:S01]  /*7860*/  F2FP.F16.F32.PACK_AB R21, R109, R24 ;  /* 0x000000186d15723e */ /* 0x000fe200000000ff */
[----:B------:R-:W-:-:S06]  /*7870*/  FADD.FTZ R24, R32, R25 ;  /* 0x0000001920187221 */ /* 0x000fcc0000010000 */
[----:B------:R-:W3:Y:S01]  /*7880*/  MUFU.EX2 R44, R44 ;  /* 0x0000002c002c7308 */ /* 0x000ee20000000800 */
[----:B------:R-:W-:Y:S01]  /*7890*/  FFMA.FTZ R8, R59, UR26, -R105 ;  /* 0x0000001a3b087c23 */ /* 0x000fe20008010869 */
[----:B------:R-:W-:-:S06]  /*78a0*/  FADD.FTZ R26, R46, R23 ;  /* 0x000000172e1a7221 */ /* 0x000fcc0000010000 */
[----:B------:R-:W5:Y:S01]  /*78b0*/  MUFU.EX2 R53, R53 ;  /* 0x0000003500357308 */ /* 0x000f620000000800 */
[----:B----4-:R-:W-:Y:S01]  /*78c0*/  FADD.FTZ R24, R43, R24 ;  /* 0x000000182b187221 */ /* 0x010fe20000010000 */
[----:B0-----:R-:W-:-:S06]  /*78d0*/  FADD.FTZ R25, R49, R26 ;  /* 0x0000001a31197221 */ /* 0x001fcc0000010000 */
[----:B------:R-:W0:Y:S01]  /*78e0*/  MUFU.EX2 R36, R36 ;  /* 0x0000002400247308 */ /* 0x000e220000000800 */
[----:B------:R-:W-:-:S07]  /*78f0*/  F2FP.F16.F32.PACK_AB R23, R110, R27 ;  /* 0x0000001b6e17723e */ /* 0x000fce00000000ff */
[----:B------:R-:W4:Y:S01]  /*7900*/  MUFU.EX2 R54, R54 ;  /* 0x0000003600367308 */ /* 0x000f220000000800 */
[----:B-1----:R-:W-:Y:S01]  /*7910*/  FADD.FTZ R27, R35, R24 ;  /* 0x00000018231b7221 */ /* 0x002fe20000010000 */
[----:B--2---:R-:W-:-:S06]  /*7920*/  FADD.FTZ R26, R50, R25 ;  /* 0x00000019321a7221 */ /* 0x004fcc0000010000 */
[----:B------:R-:W1:Y:S01]  /*7930*/  MUFU.EX2 R47, R47 ;  /* 0x0000002f002f7308 */ /* 0x000e620000000800 */
[----:B------:R-:W-:-:S07]  /*7940*/  F2FP.F16.F32.PACK_AB R7, R106, R7 ;  /* 0x000000076a07723e */ /* 0x000fce00000000ff */
[----:B------:R-:W2:Y:S01]  /*7950*/  MUFU.EX2 R57, R57 ;  /* 0x0000003900397308 */ /* 0x000ea20000000800 */
[----:B---3--:R-:W-:Y:S01]  /*7960*/  FADD.FTZ R27, R44, R27 ;  /* 0x0000001b2c1b7221 */ /* 0x008fe20000010000 */
[----:B-----5:R-:W-:-:S06]  /*7970*/  FADD.FTZ R25, R53, R26 ;  /* 0x0000001a35197221 */ /* 0x020fcc0000010000 */
[----:B------:R-:W3:Y:S01]  /*7980*/  MUFU.EX2 R8, R8 ;  /* 0x0000000800087308 */ /* 0x000ee20000000800 */
[----:B------:R5:W-:Y:S07]  /*7990*/  STSM.16.M88.4 [R155], R4 ;  /* 0x000000049b007844 */ /* 0x000bee0000000200 */
[----:B------:R-:W3:Y:S01]  /*79a0*/  MUFU.EX2 R58, R58 ;  /* 0x0000003a003a7308 */ /* 0x000ee20000000800 */
[----:B0-----:R-:W-:Y:S01]  /*79b0*/  FADD.FTZ R26, R36, R27 ;  /* 0x0000001b241a7221 */ /* 0x001fe20000010000 */
[----:B------:R-:W-:-:S06]  /*79c0*/  F2FP.F16.F32.PACK_AB R20, R30, R29 ;  /* 0x0000001d1e14723e */ /* 0x000fcc00000000ff */
[----:B------:R-:W0:Y:S01]  /*79d0*/  MUFU.EX2 R61, R61 ;  /* 0x0000003d003d7308 */ /* 0x000e220000000800 */
[----:B-----5:R-:W-:Y:S01]  /*79e0*/  F2FP.F16.F32.PACK_AB R5, R39, R28 ;  /* 0x0000001c2705723e */ /* 0x020fe200000000ff */
[----:B----4-:R-:W-:Y:S01]  /*79f0*/  FADD.FTZ R28, R54, R25 ;  /* 0x00000019361c7221 */ /* 0x010fe20000010000 */
[----:B------:R-:W-:Y:S01]  /*7a00*/  F2FP.F16.F32.PACK_AB R22, R34, R33 ;  /* 0x000000212216723e */ /* 0x000fe200000000ff */
[----:B------:R1:W-:Y:S04]  /*7a10*/  STSM.16.M88.4 [R17], R12 ;  /* 0x0000000c11007844 */ /* 0x0003e80000000200 */
[----:B------:R-:W4:Y:S01]  /*7a20*/  MUFU.EX2 R62, R62 ;  /* 0x0000003e003e7308 */ /* 0x000f220000000800 */
[----:B------:R3:W-:Y:S07]  /*7a30*/  STSM.16.M88.4 [R16], R20 ;  /* 0x0000001410007844 */ /* 0x0007ee0000000200 */
[----:B------:R-:W5:Y:S01]  /*7a40*/  MUFU.EX2 R65, R65 ;  /* 0x0000004100417308 */ /* 0x000f620000000800 */
[----:B-1----:R-:W-:Y:S01]  /*7a50*/  FADD.FTZ R13, R47, R26 ;  /* 0x0000001a2f0d7221 */ /* 0x002fe20000010000 */
[----:B--2---:R-:W-:-:S06]  /*7a60*/  FADD.FTZ R15, R57, R28 ;  /* 0x0000001c390f7221 */ /* 0x004fcc0000010000 */
[----:B------:R-:W1:Y:S01]  /*7a70*/  MUFU.EX2 R66, R66 ;  /* 0x0000004200427308 */ /* 0x000e620000000800 */
[----:B---3--:R-:W-:Y:S01]  /*7a80*/  FADD.FTZ R21, R8, R13 ;  /* 0x0000000d08157221 */ /* 0x008fe20000010000 */
[----:B------:R-:W-:-:S03]  /*7a90*/  FADD.FTZ R14, R58, R15 ;  /* 0x0000000f3a0e7221 */ /* 0x000fc60000010000 */
[----:B------:R-:W-:Y:S01]  /*7aa0*/  FADD.FTZ R20, R0, R21 ;  /* 0x0000001500147221 */ /* 0x000fe20000010000 */
[----:B0-----:R-:W-:Y:S02]  /*7ab0*/  FADD.FTZ R21, R61, R14 ;  /* 0x0000000e3d157221 */ /* 0x001fe40000010000 */
[----:B------:R-:W0:Y:S02]  /*7ac0*/  MUFU.EX2 R71, R71 ;  /* 0x0000004700477308 */ /* 0x000e240000000800 */
[----:B----4-:R-:W-:-:S04]  /*7ad0*/  FADD.FTZ R22, R62, R21 ;  /* 0x000000153e167221 */ /* 0x010fc80000010000 */
[----:B-----5:R-:W-:-:S04]  /*7ae0*/  FADD.FTZ R27, R65, R22 ;  /* 0x00000016411b7221 */ /* 0x020fc80000010000 */
[----:B-1----:R-:W-:-:S04]  /*7af0*/  FADD.FTZ R28, R66, R27 ;  /* 0x0000001b421c7221 */ /* 0x002fc80000010000 */
[----:B0-----:R-:W-:Y:S02]  /*7b00*/  FADD.FTZ R27, R71, R28 ;  /* 0x0000001c471b7221 */ /* 0x001fe40000010000 */
[----:B------:R-:W2:Y:S01]  /*7b10*/  LDL R28, [R1] ;  /* 0x00000000011c7983 */ /* 0x000ea20000100800 */
[--C-:B------:R-:W-:Y:S01]  /*7b20*/  FFMA.FTZ R9, R63, UR26, -R105.reuse ;  /* 0x0000001a3f097c23 */ /* 0x100fe20008010869 */
[--C-:B------:R-:W-:Y:S01]  /*7b30*/  FFMA.FTZ R10, R64, UR26, -R105.reuse ;  /* 0x0000001a400a7c23 */ /* 0x100fe20008010869 */
[----:B------:R-:W-:-:S04]  /*7b40*/  FFMA.FTZ R48, R67, UR26, -R105 ;  /* 0x0000001a43307c23 */ /* 0x000fc80008010869 */
[----:B------:R-:W0:Y:S01]  /*7b50*/  MUFU.EX2 R9, R9 ;  /* 0x0000000900097308 */ /* 0x000e220000000800 */
[----:B------:R-:W-:-:S07]  /*7b60*/  FFMA.FTZ R51, R68, UR26, -R105 ;  /* 0x0000001a44337c23 */ /* 0x000fce0008010869 */
[----:B------:R-:W1:Y:S01]  /*7b70*/  MUFU.EX2 R10, R10 ;  /* 0x0000000a000a7308 */ /* 0x000e620000000800 */
[--C-:B------:R-:W-:Y:S01]  /*7b80*/  FFMA.FTZ R69, R69, UR26, -R105.reuse ;  /* 0x0000001a45457c23 */ /* 0x100fe20008010869 */
[----:B------:R-:W-:-:S06]  /*7b90*/  FFMA.FTZ R52, R70, UR26, -R105 ;  /* 0x0000001a46347c23 */ /* 0x000fcc0008010869 */
        /* <DEDUP_REMOVED lines=8> */
[----:B------:R-:W-:-:S07]  /*7c20*/  FFMA.FTZ R77, R77, UR26, -R105 ;  /* 0x0000001a4d4d7c23 */ /* 0x000fce0008010869 */
[----:B------:R-:W4:Y:S01]  /*7c30*/  MUFU.EX2 R52, R52 ;  /* 0x0000003400347308 */ /* 0x000f220000000800 */
[----:B0-----:R-:W-:-:S07]  /*7c40*/  FADD.FTZ R26, R51, R26 ;  /* 0x0000001a331a7221 */ /* 0x001fce0000010000 */
[----:B------:R-:W0:Y:S01]  /*7c50*/  MUFU.EX2 R75, R75 ;  /* 0x0000004b004b7308 */ /* 0x000e220000000800 */
[----:B------:R-:W-:Y:S01]  /*7c60*/  FFMA.FTZ R78, R78, UR26, -R105 ;  /* 0x0000001a4e4e7c23 */ /* 0x000fe20008010869 */
[----:B-1----:R-:W-:-:S06]  /*7c70*/  FADD.FTZ R29, R73, R26 ;  /* 0x0000001a491d7221 */ /* 0x002fcc0000010000 */
[----:B------:R-:W1:Y:S01]  /*7c80*/  MUFU.EX2 R76, R76 ;  /* 0x0000004c004c7308 */ /* 0x000e620000000800 */
[----:B------:R-:W-:-:S07]  /*7c90*/  F2FP.F16.F32.PACK_AB R23, R0, R8 ;  /* 0x000000080017723e */ /* 0x000fce00000000ff */
[----:B------:R-:W5:Y:S01]  /*7ca0*/  MUFU.EX2 R19, R74 ;  /* 0x0000004a00137308 */ /* 0x000f620000000800 */
[----:B------:R-:W-:Y:S01]  /*7cb0*/  FFMA.FTZ R81, R81, UR26, -R105 ;  /* 0x0000001a51517c23 */ /* 0x000fe20008010869 */
[----:B---3--:R-:W-:-:S06]  /*7cc0*/  FADD.FTZ R0, R72, R27 ;  /* 0x0000001b48007221 */ /* 0x008fcc0000010000 */
[----:B------:R-:W3:Y:S01]  /*7cd0*/  MUFU.EX2 R79, R79 ;  /* 0x0000004f004f7308 */ /* 0x000ee20000000800 */
[----:B----4-:R-:W-:-:S07]  /*7ce0*/  FADD.FTZ R29, R52, R29 ;  /* 0x0000001d341d7221 */ /* 0x010fce0000010000 */
[----:B------:R-:W4:Y:S01]  /*7cf0*/  MUFU.EX2 R77, R77 ;  /* 0x0000004d004d7308 */ /* 0x000f220000000800 */
[----:B------:R-:W-:Y:S01]  /*7d00*/  FFMA.FTZ R82, R82, UR26, -R105 ;  /* 0x0000001a52527c23 */ /* 0x000fe20008010869 */
[----:B0-----:R-:W-:-:S06]  /*7d10*/  FADD.FTZ R27, R75, R0 ;  /* 0x000000004b1b7221 */ /* 0x001fcc0000010000 */
[----:B------:R-:W0:Y:S01]  /*7d20*/  MUFU.EX2 R80, R80 ;  /* 0x0000005000507308 */ /* 0x000e220000000800 */
[----:B------:R-:W-:Y:S01]  /*7d30*/  F2FP.F16.F32.PACK_AB R4, R38, R37 ;  /* 0x000000252604723e */ /* 0x000fe200000000ff */
[----:B------:R-:W-:Y:S01]  /*7d40*/  FADD.FTZ R0, R18, R29 ;  /* 0x0000001d12007221 */ /* 0x000fe20000010000 */
[----:B------:R-:W-:-:S05]  /*7d50*/  F2FP.F16.F32.PACK_AB R6, R42, R41 ;  /* 0x000000292a06723e */ /* 0x000fca00000000ff */
[----:B------:R-:W0:Y:S01]  /*7d60*/  MUFU.EX2 R78, R78 ;  /* 0x0000004e004e7308 */ /* 0x000e220000000800 */
[----:B------:R-:W-:Y:S01]  /*7d70*/  F2FP.F16.F32.PACK_AB R7, R40, R31 ;  /* 0x0000001f2807723e */ /* 0x000fe200000000ff */
[----:B------:R-:W-:Y:S01]  /*7d80*/  FFMA.FTZ R85, R85, UR26, -R105 ;  /* 0x0000001a55557c23 */ /* 0x000fe20008010869 */
[----:B------:R-:W-:-:S05]  /*7d90*/  F2FP.F16.F32.PACK_AB R12, R46, R45 ;  /* 0x0000002d2e0c723e */ /* 0x000fca00000000ff */
[----:B------:R-:W0:Y:S01]  /*7da0*/  MUFU.EX2 R83, R83 ;  /* 0x0000005300537308 */ /* 0x000e220000000800 */
[----:B------:R-:W-:Y:S01]  /*7db0*/  F2FP.F16.F32.PACK_AB R13, R43, R32 ;  /* 0x000000202b0d723e */ /* 0x000fe200000000ff */
[----:B-1----:R-:W-:Y:S01]  /*7dc0*/  FADD.FTZ R8, R76, R27 ;  /* 0x0000001b4c087221 */ /* 0x002fe20000010000 */
[----:B------:R-:W-:Y:S02]  /*7dd0*/  F2FP.F16.F32.PACK_AB R14, R50, R49 ;  /* 0x00000031320e723e */ /* 0x000fe400000000ff */
[----:B------:R-:W-:-:S03]  /*7de0*/  F2FP.F16.F32.PACK_AB R15, R44, R35 ;  /* 0x000000232c0f723e */ /* 0x000fc600000000ff */
[----:B------:R-:W1:Y:S01]  /*7df0*/  MUFU.EX2 R24, R81 ;  /* 0x0000005100187308 */ /* 0x000e620000000800 */
[----:B-----5:R-:W-:Y:S01]  /*7e00*/  FADD.FTZ R0, R19, R0 ;  /* 0x0000000013007221 */ /* 0x020fe20000010000 */
[--C-:B------:R-:W-:Y:S01]  /*7e10*/  FFMA.FTZ R86, R86, UR26, -R105.reuse ;  /* 0x0000001a56567c23 */ /* 0x100fe20008010869 */
[----:B------:R5:W-:Y:S05]  /*7e20*/  STSM.16.M88.4 [R2+0x24800], R4 ;  /* 0x0248000402007844 */ /* 0x000bea0000000200 */
[----:B------:R-:W1:Y:S01]  /*7e30*/  MUFU.EX2 R25, R82 ;  /* 0x0000005200197308 */ /* 0x000e620000000800 */
[----:B------:R4:W-:Y:S01]  /*7e40*/  STSM.16.M88.4 [R111], R12 ;  /* 0x0000000c6f007844 */ /* 0x0009e20000000200 */
[----:B------:R-:W-:-:S06]  /*7e50*/  FFMA.FTZ R89, R89, UR26, -R105 ;  /* 0x0000001a59597c23 */ /* 0x000fcc0008010869 */
[----:B------:R-:W1:Y:S01]  /*7e60*/  MUFU.EX2 R85, R85 ;  /* 0x0000005500557308 */ /* 0x000e620000000800 */
[----:B-----5:R-:W-:Y:S01]  /*7e70*/  F2FP.F16.F32.PACK_AB R5, R10, R9 ;  /* 0x000000090a05723e */ /* 0x020fe200000000ff */
[----:B---3--:R-:W-:Y:S01]  /*7e80*/  FADD.FTZ R9, R79, R8 ;  /* 0x000000084f097221 */ /* 0x008fe20000010000 */
[----:B----4-:R-:W-:-:S05]  /*7e90*/  FADD.FTZ R13, R77, R0 ;  /* 0x000000004d0d7221 */ /* 0x010fca0000010000 */
[----:B------:R-:W3:Y:S01]  /*7ea0*/  MUFU.EX2 R86, R86 ;  /* 0x0000005600567308 */ /* 0x000ee20000000800 */
[----:B0-----:R-:W-:Y:S01]  /*7eb0*/  FADD.FTZ R0, R80, R9 ;  /* 0x0000000950007221 */ /* 0x001fe20000010000 */
[----:B------:R-:W-:Y:S01]  /*7ec0*/  FADD.FTZ R13, R78, R13 ;  /* 0x0000000d4e0d7221 */ /* 0x000fe20000010000 */
[----:B------:R-:W-:Y:S02]  /*7ed0*/  FFMA.FTZ R90, R90, UR26, -R105 ;  /* 0x0000001a5a5a7c23 */ /* 0x000fe40008010869 */
[----:B------:R-:W-:-:S03]  /*7ee0*/  FADD.FTZ R9, R83, R0 ;  /* 0x0000000053097221 */ /* 0x000fc60000010000 */
[----:B------:R-:W0:Y:S01]  /*7ef0*/  MUFU.EX2 R84, R84 ;  /* 0x0000005400547308 */ /* 0x000e220000000800 */
[----:B-1----:R-:W-:Y:S01]  /*7f00*/  FADD.FTZ R0, R24, R13 ;  /* 0x0000000d18007221 */ /* 0x002fe20000010000 */
[----:B------:R-:W-:-:S06]  /*7f10*/  FFMA.FTZ R95, R95, UR26, -R105 ;  /* 0x0000001a5f5f7c23 */ /* 0x000fcc0008010869 */
[----:B------:R-:W1:Y:S01]  /*7f20*/  MUFU.EX2 R30, R89 ;  /* 0x00000059001e7308 */ /* 0x000e620000000800 */
[----:B------:R-:W-:Y:S01]  /*7f30*/  FADD.FTZ R0, R25, R0 ;  /* 0x0000000019007221 */ /* 0x000fe20000010000 */
[--C-:B------:R-:W-:Y:S01]  /*7f40*/  FFMA.FTZ R96, R96, UR26, -R105.reuse ;  /* 0x0000001a60607c23 */ /* 0x100fe20008010869 */
[----:B------:R-:W-:-:S05]  /*7f50*/  FFMA.FTZ R100, R100, UR26, -R105 ;  /* 0x0000001a64647c23 */ /* 0x000fca0008010869 */
[----:B------:R-:W4:Y:S01]  /*7f60*/  MUFU.EX2 R87, R87 ;  /* 0x0000005700577308 */ /* 0x000f220000000800 */
[----:B------:R-:W-:Y:S01]  /*7f70*/  FFMA.FTZ R98, R98, UR26, -R105 ;  /* 0x0000001a62627c23 */ /* 0x000fe20008010869 */
[----:B------:R-:W-:-:S06]  /*7f80*/  FADD.FTZ R13, R85, R0 ;  /* 0x00000000550d7221 */ /* 0x000fcc0000010000 */
[----:B------:R-:W5:Y:S01]  /*7f90*/  MUFU.EX2 R26, R90 ;  /* 0x0000005a001a7308 */ /* 0x000f620000000800 */
[----:B------:R-:W-:Y:S01]  /*7fa0*/  F2FP.F16.F32.PACK_AB R74, R76, R75 ;  /* 0x0000004b4c4a723e */ /* 0x000fe200000000ff */
[----:B---3--:R-:W-:Y:S01]  /*7fb0*/  FADD.FTZ R13, R86, R13 ;  /* 0x0000000d560d7221 */ /* 0x008fe20000010000 */
[----:B------:R-:W-:-:S05]  /*7fc0*/  F2FP.F16.F32.PACK_AB R75, R19, R18 ;  /* 0x00000012134b723e */ /* 0x000fca00000000ff */
[----:B------:R-:W3:Y:S08]  /*7fd0*/  MUFU.EX2 R88, R88 ;  /* 0x0000005800587308 */ /* 0x000ef00000000800 */
[----:B------:R-:W3:Y:S01]  /*7fe0*/  MUFU.EX2 R10, R95 ;  /* 0x0000005f000a7308 */ /* 0x000ee20000000800 */
[----:B0-----:R-:W-:Y:S01]  /*7ff0*/  FADD.FTZ R8, R84, R9 ;  /* 0x0000000954087221 */ /* 0x001fe20000010000 */
[----:B-1----:R-:W-:-:S06]  /*8000*/  FADD.FTZ R13, R30, R13 ;  /* 0x0000000d1e0d7221 */ /* 0x002fcc0000010000 */
[----:B------:R-:W-:Y:S08]  /*8010*/  MUFU.EX2 R91, R91 ;  /* 0x0000005b005b7308 */ /* 0x000ff00000000800 */
[----:B------:R-:W0:Y:S08]  /*8020*/  MUFU.EX2 R92, R92 ;  /* 0x0000005c005c7308 */ /* 0x000e300000000800 */
[----:B------:R-:W1:Y:S01]  /*8030*/  MUFU.EX2 R96, R96 ;  /* 0x0000006000607308 */ /* 0x000e620000000800 */
[----:B----4-:R-:W-:-:S07]  /*8040*/  FADD.FTZ R9, R87, R8 ;  /* 0x0000000857097221 */ /* 0x010fce0000010000 */
[----:B------:R-:W-:Y:S08]  /*8050*/  MUFU.EX2 R94, R94 ;  /* 0x0000005e005e7308 */ /* 0x000ff00000000800 */
[----:B------:R-:W4:Y:S08]  /*8060*/  MUFU.EX2 R97, R97 ;  /* 0x0000006100617308 */ /* 0x000f300000000800 */
[----:B------:R-:W-:Y:S08]  /*8070*/  MUFU.EX2 R99, R99 ;  /* 0x0000006300637308 */ /* 0x000ff00000000800 */
[----:B------:R-:W4:Y:S08]  /*8080*/  MUFU.EX2 R101, R101 ;  /* 0x0000006500657308 */ /* 0x000f300000000800 */
[----:B------:R-:W-:Y:S08]  /*8090*/  MUFU.EX2 R19, R98 ;  /* 0x0000006200137308 */ /* 0x000ff00000000800 */
[----:B------:R-:W2:Y:S01]  /*80a0*/  MUFU.EX2 R100, R100 ;  /* 0x0000006400647308 */ /* 0x000ea20000000800 */
[----:B------:R-:W-:Y:S01]  /*80b0*/  F2FP.F16.F32.PACK_AB R20, R54, R53 ;  /* 0x000000353614723e */ /* 0x000fe200000000ff */
[----:B-----5:R-:W-:Y:S01]  /*80c0*/  FADD.FTZ R13, R26, R13 ;  /* 0x0000000d1a0d7221 */ /* 0x020fe20000010000 */
[----:B------:R-:W-:-:S02]  /*80d0*/  F2FP.F16.F32.PACK_AB R21, R47, R36 ;  /* 0x000000242f15723e */ /* 0x000fc400000000ff */
[----:B------:R-:W-:Y:S02]  /*80e0*/  F2FP.F16.F32.PACK_AB R22, R58, R57 ;  /* 0x000000393a16723e */ /* 0x000fe400000000ff */
[----:B------:R-:W-:Y:S02]  /*80f0*/  F2FP.F16.F32.PACK_AB R4, R62, R61 ;  /* 0x0000003d3e04723e */ /* 0x000fe400000000ff */
[----:B------:R-:W-:Y:S02]  /*8100*/  F2FP.F16.F32.PACK_AB R6, R66, R65 ;  /* 0x000000414206723e */ /* 0x000fe400000000ff */
[----:B------:R-:W-:Y:S01]  /*8110*/  F2FP.F16.F32.PACK_AB R7, R51, R48 ;  /* 0x000000303307723e */ /* 0x000fe200000000ff */
[----:B---3--:R-:W-:Y:S01]  /*8120*/  FADD.FTZ R0, R88, R9 ;  /* 0x0000000958007221 */ /* 0x008fe20000010000 */
[----:B------:R-:W-:Y:S01]  /*8130*/  FADD.FTZ R13, R10, R13 ;  /* 0x0000000d0a0d7221 */ /* 0x000fe20000010000 */
[----:B------:R-:W-:Y:S01]  /*8140*/  STSM.16.M88.4 [R17+0x6000], R20 ;  /* 0x0060001411007844 */ /* 0x000fe20000000200 */
[----:B------:R-:W-:-:S02]  /*8150*/  F2FP.F16.F32.PACK_AB R72, R72, R71 ;  /* 0x000000474848723e */ /* 0x000fc400000000ff */
[----:B------:R-:W-:Y:S01]  /*8160*/  F2FP.F16.F32.PACK_AB R73, R52, R73 ;  /* 0x000000493449723e */ /* 0x000fe200000000ff */
[----:B------:R3:W-:Y:S01]  /*8170*/  STSM.16.M88.4 [R16+0x6000], R4 ;  /* 0x0060000410007844 */ /* 0x0007e20000000200 */
[----:B------:R-:W-:Y:S02]  /*8180*/  F2FP.F16.F32.PACK_AB R82, R84, R83 ;  /* 0x000000535452723e */ /* 0x000fe400000000ff */
[----:B------:R-:W-:Y:S02]  /*8190*/  F2FP.F16.F32.PACK_AB R80, R80, R79 ;  /* 0x0000004f5050723e */ /* 0x000fe400000000ff */
[----:B------:R-:W-:Y:S02]  /*81a0*/  F2FP.F16.F32.PACK_AB R81, R78, R77 ;  /* 0x0000004d4e51723e */ /* 0x000fe400000000ff */
[----:B------:R-:W-:Y:S02]  /*81b0*/  F2FP.F16.F32.PACK_AB R83, R25, R24 ;  /* 0x000000181953723e */ /* 0x000fe400000000ff */
[----:B0-----:R-:W-:-:S02]  /*81c0*/  F2FP.F16.F32.PACK_AB R90, R92, R91 ;  /* 0x0000005b5c5a723e */ /* 0x001fc400000000ff */
[----:B------:R-:W-:Y:S02]  /*81d0*/  F2FP.F16.F32.PACK_AB R88, R88, R87 ;  /* 0x000000575858723e */ /* 0x000fe400000000ff */
[----:B------:R-:W-:Y:S01]  /*81e0*/  F2FP.F16.F32.PACK_AB R89, R86, R85 ;  /* 0x000000555659723e */ /* 0x000fe200000000ff */
[----:B---3--:R-:W-:Y:S01]  /*81f0*/  FADD.FTZ R5, R91, R0 ;  /* 0x000000005b057221 */ /* 0x008fe20000010000 */
[----:B------:R-:W-:Y:S01]  /*8200*/  F2FP.F16.F32.PACK_AB R91, R26, R30 ;  /* 0x0000001e1a5b723e */ /* 0x000fe200000000ff */
[C---:B-1----:R-:W-:Y:S01]  /*8210*/  FADD.FTZ R4, R96.reuse, R13 ;  /* 0x0000000d60047221 */ /* 0x042fe20000010000 */
[----:B----4-:R-:W-:Y:S02]  /*8220*/  F2FP.F16.F32.PACK_AB R12, R97, R94 ;  /* 0x0000005e610c723e */ /* 0x010fe400000000ff */
[----:B------:R-:W-:Y:S02]  /*8230*/  F2FP.F16.F32.PACK_AB R13, R96, R10 ;  /* 0x0000000a600d723e */ /* 0x000fe400000000ff */
[----:B------:R-:W-:-:S02]  /*8240*/  F2FP.F16.F32.PACK_AB R14, R101, R99 ;  /* 0x00000063650e723e */ /* 0x000fc400000000ff */
[----:B--2---:R-:W-:Y:S01]  /*8250*/  F2FP.F16.F32.PACK_AB R15, R100, R19 ;  /* 0x00000013640f723e */ /* 0x004fe200000000ff */
[----:B------:R0:W-:Y:S04]  /*8260*/  STSM.16.M88.4 [R2+0x2a800], R72 ;  /* 0x02a8004802007844 */ /* 0x0001e80000000200 */
[----:B------:R0:W-:Y:S04]  /*8270*/  STSM.16.M88.4 [R28], R80 ;  /* 0x000000501c007844 */ /* 0x0001e80000000200 */
[----:B------:R0:W-:Y:S04]  /*8280*/  STSM.16.M88.4 [R17+0xc000], R88 ;  /* 0x00c0005811007844 */ /* 0x0001e80000000200 */
[----:B------:R0:W-:Y:S01]  /*8290*/  STSM.16.M88.4 [R16+0xc000], R12 ;  /* 0x00c0000c10007844 */ /* 0x0001e20000000200 */
[----:B------:R-:W-:Y:S01]  /*82a0*/  @!PT LDS RZ, [RZ] ;  /* 0x00000000fffff984 */ /* 0x000fe20000000800 */
[----:B------:R-:W-:Y:S01]  /*82b0*/  @!PT LDS RZ, [RZ] ;  /* 0x00000000fffff984 */ /* 0x000fe20000000800 */
[----:B------:R-:W-:Y:S01]  /*82c0*/  @!PT LDS RZ, [RZ] ;  /* 0x00000000fffff984 */ /* 0x000fe20000000800 */
[----:B------:R-:W-:Y:S01]  /*82d0*/  @!PT LDS RZ, [RZ] ;  /* 0x00000000fffff984 */ /* 0x000fe20000000800 */
[----:B------:R1:W-:Y:S06]  /*82e0*/  MEMBAR.ALL.CTA ;  /* 0x0000000000007992 */ /* 0x0003ec0000008000 */
[----:B-1----:R-:W1:Y:S01]  /*82f0*/  FENCE.VIEW.ASYNC.S ;  /* 0x00000000000073c6 */ /* 0x002e620000000000 */
[----:B------:R-:W-:Y:S01]  /*8300*/  FADD.FTZ R5, R92, R5 ;  /* 0x000000055c057221 */ /* 0x000fe20000010000 */
[----:B------:R-:W-:-:S03]  /*8310*/  ISETP.LT.AND P2, PT, RZ, UR29, PT ;  /* 0x0000001dff007c0c */ /* 0x000fc6000bf41270 */
[----:B------:R-:W-:Y:S01]  /*8320*/  FADD.FTZ R0, R94, R5 ;  /* 0x000000055e007221 */ /* 0x000fe20000010000 */
[----:B------:R-:W-:-:S03]  /*8330*/  UIADD3 UR6, UR29, -0x1, URZ ;  /* 0xffffffff1d067890 */ /* 0x000fc6000fffe03f */
[----:B------:R-:W-:Y:S01]  /*8340*/  FADD.FTZ R0, R97, R0 ;  /* 0x0000000061007221 */ /* 0x000fe20000010000 */
[----:B------:R-:W-:Y:S01]  /*8350*/  FADD.FTZ R5, R19, R4 ;  /* 0x0000000413057221 */ /* 0x000fe20000010000 */
[----:B------:R-:W-:Y:S02]  /*8360*/  UMOV UR20, UR38 ;  /* 0x0000002600147c82 */ /* 0x000fe40008000000 */
[----:B------:R-:W-:Y:S01]  /*8370*/  FADD.FTZ R0, R99, R0 ;  /* 0x0000000063007221 */ /* 0x000fe20000010000 */
[----:B------:R-:W-:Y:S01]  /*8380*/  UMOV UR29, UR6 ;  /* 0x00000006001d7c82 */ /* 0x000fe20008000000 */
[----:B------:R-:W-:Y:S01]  /*8390*/  UMOV UR28, UR39 ;  /* 0x00000027001c7c82 */ /* 0x000fe20008000000 */
        /* <DEDUP_REMOVED lines=36> */
[----:B-1----:R-:W-:Y:S01]  /*85e0*/  NOP ;  /* 0x0000000000007918 */ /* 0x002fe20000000000 */
[----:B0-----:R-:W-:Y:S05]  /*85f0*/  @P2 BRA `(.L_x_10611) ;  /* 0xffffffc800842947 */ /* 0x001fea000383ffff */
.L_x_10602:
[----:B------:R-:W-:Y:S06]  /*8600*/  BAR.ARV 0x8, 0x1a0 ;  /* 0x0206800000007b1d */ /* 0x000fec0000002000 */
[----:B------:R-:W-:Y:S05]  /*8610*/  @!P0 BRA `(.L_x_10612) ;  /* 0x0000000000048947 */ /* 0x000fea0003800000 */
[----:B------:R-:W-:Y:S01]  /*8620*/  BPT.TRAP 0x1 ;  /* 0x000000040000795c */ /* 0x000fe20000300000 */
.L_x_10612:
[----:B------:R-:W-:Y:S01]  /*8630*/  ULEA UR5, UR39, UR40, 0x3 ;  /* 0x0000002827057291 */ /* 0x000fe2000f8e183f */
[----:B------:R-:W-:-:S05]  /*8640*/  IMAD.U32 R0, RZ, RZ, UR38 ;  /* 0x00000026ff007e24 */ /* 0x000fca000f8e00ff */
[----:B------:R-:W-:-:S04]  /*8650*/  SHF.L.U32 R0, R0, 0x1f, RZ ;  /* 0x0000001f00007819 */ /* 0x000fc800000006ff */
[----:B------:R0:W1:Y:S01]  /*8660*/  SYNCS.PHASECHK.TRANS64.TRYWAIT P2, [UR5+0x30850], R0 ;  /* 0x03085000ff0075a7 */ /* 0x0000620008040145 */
[----:B------:R-:W-:Y:S05]  /*8670*/  @!P0 BRA `(.L_x_10613) ;  /* 0x0000000000048947 */ /* 0x000fea0003800000 */
[----:B------:R-:W-:Y:S01]  /*8680*/  BPT.TRAP 0x1 ;  /* 0x000000040000795c */ /* 0x000fe20000300000 */
.L_x_10613:
[----:B-1----:R-:W-:Y:S05]  /*8690*/  @P2 BRA `(.L_x_10614) ;  /* 0x0000000000082947 */ /* 0x002fea0003800000 */
[----:B------:R-:W1:Y:S02]  /*86a0*/  SYNCS.PHASECHK.TRANS64.TRYWAIT P0, [UR5+0x30850], R0 ;  /* 0x03085000ff0075a7 */ /* 0x000e640008000145 */
[----:B-1----:R-:W-:Y:S05]  /*86b0*/  @!P0 BRA `(.L_x_10615) ;  /* 0x0000006000c08947 */ /* 0x002fea0003800000 */
.L_x_10614:
[----:B------:R-:W-:Y:S01]  /*86c0*/  UIADD3 UR40, UR40, 0x400, URZ ;  /* 0x0000040028287890 */ /* 0x000fe2000fffe03f */
[----:B------:R-:W-:Y:S01]  /*86d0*/  WARPGROUP.ARRIVE ;  /* 0x00000000000079c5 */ /* 0x000fe20000000000 */
[----:B------:R-:W-:Y:S01]  /*86e0*/  UIADD3 UR25, UR25, 0x1e800, URZ ;  /* 0x0001e80019197890 */ /* 0x000fe2000fffe03f */
[----:B01----:R-:W0:Y:S01]  /*86f0*/  SHFL.BFLY PT, R0, R5, 0x2, 0x1f ;  /* 0x0c401f0005007f89 */ /* 0x003e2200000e0000 */
[----:B------:R-:W-:Y:S01]  /*8700*/  USHF.R.U32.HI UR40, URZ, 0x4, UR40 ;  /* 0x000000043f287899 */ /* 0x000fe20008011628 */
[----:B------:R-:W-:Y:S01]  /*8710*/  IMAD.MOV.U32 R21, RZ, RZ, RZ ;  /* 0x000000ffff157224 */ /* 0x000fe200078e00ff */
[----:B------:R-:W-:Y:S01]  /*8720*/  USHF.R.U32.HI UR25, URZ, 0x4, UR25 ;  /* 0x000000043f197899 */ /* 0x000fe20008011619 */
[----:B------:R-:W1:Y:S01]  /*8730*/  SHFL.BFLY PT, R3, R4, 0x2, 0x1f ;  /* 0x0c401f0004037f89 */ /* 0x000e6200000e0000 */
[----:B------:R-:W-:Y:S01]  /*8740*/  ULOP3.LUT UR6, UR40, 0x3fff, URZ, 0xc0, !UPT ;  /* 0x00003fff28067892 */ /* 0x000fe2000f8ec03f */
[----:B------:R-:W-:Y:S01]  /*8750*/  IMAD.U32 R12, RZ, RZ, UR26 ;  /* 0x0000001aff0c7e24 */ /* 0x000fe2000f8e00ff */
[----:B------:R-:W-:-:S02]  /*8760*/  ULOP3.LUT UR4, UR25, 0x3fff, URZ, 0xc0, !UPT ;  /* 0x00003fff19047892 */ /* 0x000fc4000f8ec03f */
[----:B------:R-:W-:Y:S02]  /*8770*/  UIMAD UR6, UR39, 0x600, UR6 ;  /* 0x00000600270678a4 */ /* 0x000fe4000f8e0206 */
[----:B------:R-:W-:Y:S01]  /*8780*/  ULOP3.LUT UR4, UR4, 0x10000, URZ, 0xfc, !UPT ;  /* 0x0001000004047892 */ /* 0x000fe2000f8efc3f */
[----:B------:R-:W-:Y:S01]  /*8790*/  UMOV UR11, 0x40000040 ;  /* 0x40000040000b7882 */ /* 0x000fe20000000000 */
[----:B------:R-:W-:Y:S01]  /*87a0*/  UMOV UR9, 0x40000040 ;  /* 0x4000004000097882 */ /* 0x000fe20000000000 */
[----:B------:R-:W-:Y:S02]  /*87b0*/  UIADD3 UR39, UR39, 0x1, URZ ;  /* 0x0000000127277890 */ /* 0x000fe4000fffe03f */
[----:B------:R-:W-:Y:S02]  /*87c0*/  UMOV UR10, UR6 ;  /* 0x00000006000a7c82 */ /* 0x000fe40008000000 */
[----:B------:R-:W-:Y:S01]  /*87d0*/  UMOV UR8, UR4 ;  /* 0x0000000400087c82 */ /* 0x000fe20008000000 */
[----:B------:R-:W-:Y:S01]  /*87e0*/  UISETP.NE.AND UP0, UPT, UR39, 0x2, UPT ;  /* 0x000000022700788c */ /* 0x000fe2000bf05270 */
[----:B------:R-:W-:Y:S01]  /*87f0*/  HGMMA.64x64x16.F32 R120, gdesc[UR8].tnspB, R120, gsb0 ;  /* 0x40e00000087879f0 */ /* 0x000fe20008000878 */
[----:B------:R-:W-:-:S02]  /*8800*/  UIADD3 UR10, UR6, 0x80, URZ ;  /* 0x00000080060a7890 */ /* 0x000fc4000fffe03f */
[----:B------:R-:W-:Y:S01]  /*8810*/  UIADD3 UR8, UR4, 0x2, URZ ;  /* 0x0000000204087890 */ /* 0x000fe2000fffe03f */
[----:B0-----:R-:W-:Y:S01]  /*8820*/  FADD.FTZ R6, R0, R5 ;  /* 0x0000000500067221 */ /* 0x001fe20000010000 */
[----:B------:R-:W-:Y:S01]  /*8830*/  UMOV UR11, 0x40000040 ;  /* 0x40000040000b7882 */ /* 0x000fe20000000000 */
[----:B------:R-:W-:Y:S01]  /*8840*/  UMOV UR9, 0x40000040 ;  /* 0x4000004000097882 */ /* 0x000fe20000000000 */
[----:B------:R-:W-:Y:S01]  /*8850*/  UIADD3 UR37, UR37, 0x1, URZ ;  /* 0x0000000125257890 */ /* 0x000fe2000fffe03f */
[----:B-1----:R-:W-:Y:S01]  /*8860*/  FADD.FTZ R3, R3, R4 ;  /* 0x0000000403037221 */ /* 0x002fe20000010000 */
[----:B------:R-:W0:Y:S01]  /*8870*/  SHFL.BFLY PT, R7, R6, 0x1, 0x1f ;  /* 0x0c201f0006077f89 */ /* 0x000e2200000e0000 */
[----:B------:R-:W-:Y:S01]  /*8880*/  IMAD.U32 R4, RZ, RZ, UR26 ;  /* 0x0000001aff047e24 */ /* 0x000fe2000f8e00ff */
[----:B------:R-:W-:Y:S02]  /*8890*/  USEL UR39, UR39, URZ, UP0 ;  /* 0x0000003f27277287 */ /* 0x000fe40008000000 */
[----:B------:R-:W1:Y:S01]  /*88a0*/  SHFL.BFLY PT, R0, R3, 0x1, 0x1f ;  /* 0x0c201f0003007f89 */ /* 0x000e6200000e0000 */
[----:B0-----:R-:W-:Y:S01]  /*88b0*/  FADD.FTZ R10, R6, R7 ;  /* 0x00000007060a7221 */ /* 0x001fe20000010000 */
[----:B------:R-:W-:Y:S01]  /*88c0*/  IMAD.U32 R6, RZ, RZ, UR5 ;  /* 0x00000005ff067e24 */ /* 0x000fe2000f8e00ff */
[----:B------:R-:W-:Y:S01]  /*88d0*/  MOV R7, RZ ;  /* 0x000000ff00077202 */ /* 0x000fe20000000f00 */
[----:B-1----:R-:W-:-:S02]  /*88e0*/  FADD.FTZ R9, R3, R0 ;  /* 0x0000000003097221 */ /* 0x002fc40000010000 */
[----:B------:R-:W-:Y:S01]  /*88f0*/  FSETP.NE.FTZ.AND P2, PT, R10, RZ, PT ;  /* 0x000000ff0a00720b */ /* 0x000fe20003f55000 */
[----:B------:R-:W-:Y:S01]  /*8900*/  @!P1 VIADD R6, R6, 0x30860 ;  /* 0x0003086006069836 */ /* 0x000fe20000000000 */
[----:B------:R-:W-:Y:S01]  /*8910*/  MOV R0, 0xff800000 ;  /* 0xff80000000007802 */ /* 0x000fe20000000f00 */
[----:B------:R-:W-:Y:S01]  /*8920*/  IMAD.MOV.U32 R3, RZ, RZ, -0x800000 ;  /* 0xff800000ff037424 */ /* 0x000fe200078e00ff */
[----:B------:R-:W-:Y:S02]  /*8930*/  FSETP.NE.FTZ.AND P0, PT, R9, RZ, PT ;  /* 0x000000ff0900720b */ /* 0x000fe40003f15000 */
[----:B------:R-:W-:-:S07]  /*8940*/  @!P1 PRMT R6, RZ, 0x654, R6 ;  /* 0x00000654ff069816 */ /* 0x000fce0000000006 */
[----:B------:R-:W0:Y:S01]  /*8950*/  @P2 MUFU.LG2 R8, R10 ;  /* 0x0000000a00082308 */ /* 0x000e220000000c00 */
[----:B------:R-:W-:-:S03]  /*8960*/  @P2 FMUL.FTZ R12, R12, 0.69314718246459960938 ;  /* 0x3f3172180c0c2820 */ /* 0x000fc60000410000 */
[----:B------:R-:W-:-:S04]  /*8970*/  @P0 FMUL.FTZ R4, R4, 0.69314718246459960938 ;  /* 0x3f31721804040820 */ /* 0x000fc80000410000 */
[----:B------:R-:W1:Y:S08]  /*8980*/  @P0 MUFU.LG2 R5, R9 ;  /* 0x0000000900050308 */ /* 0x000e700000000c00 */
[----:B------:R0:W2:Y:S08]  /*8990*/  @P0 MUFU.RCP R21, R9 ;  /* 0x0000000900150308 */ /* 0x0000b00000001000 */
[----:B------:R-:W3:Y:S01]  /*89a0*/  @P2 MUFU.RCP R7, R10 ;  /* 0x0000000a00072308 */ /* 0x000ee20000001000 */
[----:B------:R-:W-:-:S02]  /*89b0*/  WARPGROUP.DEPBAR.LE gsb0, 0x0 ;  /* 0x00008000000079c5 */ /* 0x000fc40000010000 */
[----:B------:R-:W-:Y:S01]  /*89c0*/  WARPGROUP.ARRIVE ;  /* 0x00000000000079c5 */ /* 0x000fe20000000000 */
[----:B0-----:R-:W-:Y:S01]  /*89d0*/  @P2 FMUL.FTZ R9, R8, 0.69314718246459960938 ;  /* 0x3f31721808092820 */ /* 0x001fe20000410000 */
[----:B-1----:R-:W-:-:S03]  /*89e0*/  @P0 FMUL.FTZ R5, R5, 0.69314718246459960938 ;  /* 0x3f31721805050820 */ /* 0x002fc60000410000 */
[----:B------:R-:W-:Y:S01]  /*89f0*/  @P2 FFMA.FTZ R0, R12, R102, R9 ;  /* 0x000000660c002223 */ /* 0x000fe20000010009 */
[----:B------:R-:W-:Y:S01]  /*8a00*/  HGMMA.64x64x16.F32 R120, gdesc[UR8].tnspB, R120, gsb0 ;  /* 0x40e00000087879f0 */ /* 0x000fe20008000878 */
[----:B------:R-:W-:Y:S01]  /*8a10*/  UIADD3 UR10, UR6, 0x100, URZ ;  /* 0x00000100060a7890 */ /* 0x000fe2000fffe03f */
[----:B------:R-:W-:Y:S01]  /*8a20*/  @P0 FFMA.FTZ R3, R4, R93, R5 ;  /* 0x0000005d04030223 */ /* 0x000fe20000010005 */
[----:B------:R-:W-:Y:S01]  /*8a30*/  UIADD3 UR8, UR4, 0x4, URZ ;  /* 0x0000000404087890 */ /* 0x000fe2000fffe03f */
[----:B------:R-:W-:Y:S01]  /*8a40*/  PLOP3.LUT P0, PT, PT, PT, PT, 0x8, 0x0 ;  /* 0x000000000000781c */ /* 0x000fe20003f0e170 */
        /* <DEDUP_REMOVED lines=65> */
[----:B------:R-:W-:-:S04]  /*8e60*/  USEL UR4, URZ, 0x1, UP0 ;  /* 0x000000013f047887 */ /* 0x000fc80008000000 */
[----:B------:R-:W-:Y:S01]  /*8e70*/  ULOP3.LUT UR38, UR38, UR4, URZ, 0x3c, !UPT ;  /* 0x0000000426267292 */ /* 0x000fe2000f8e3c3f */
[----:B------:R-:W-:Y:S02]  /*8e80*/  WARPGROUP.DEPBAR.LE gsb0, 0x0 ;  /* 0x00008000000079c5 */ /* 0x000fe40000010000 */
[----:B------:R-:W-:-:S06]  /*8e90*/  WARPGROUP.ARRIVE ;  /* 0x00000000000079c5 */ /* 0x000fcc0000000000 */
[----:B------:R-:W-:Y:S03]  /*8ea0*/  HGMMA.64x64x16.F32 R120, gdesc[UR8].tnspB, R120, gsb0 ;  /* 0x40e00000087879f0 */ /* 0x000fe60008000878 */
        /* <DEDUP_REMOVED lines=34> */
.L_x_10595:
[----:B------:R-:W0:Y:S08]  /*90d0*/  S2UR UR4, SR_CgaCtaId ;  /* 0x00000000000479c3 */ /* 0x000e300000008800 */
[----:B------:R-:W-:Y:S06]  /*90e0*/  BAR.SYNC.DEFER_BLOCKING 0x5, 0x1a0 ;  /* 0x0146800000007b1d */ /* 0x000fec0000010000 */
[----:B------:R-:W-:Y:S01]  /*90f0*/  UMOV UR40, 0x400 ;  /* 0x0000040000287882 */ /* 0x000fe20000000000 */
[----:B------:R-:W-:Y:S01]  /*9100*/  BSSY B0, `(.L_x_10616) ;  /* 0x0000194000007945 */ /* 0x000fe20003800000 */
[----:B0-----:R-:W-:-:S09]  /*9110*/  ULEA UR40, UR4, UR40, 0x18 ;  /* 0x0000002804287291 */ /* 0x001fd2000f8ec03f */
[----:B------:R-:W0:Y:S02]  /*9120*/  LDS.128 R24, [UR40+0x308d0] ;  /* 0x0308d028ff187984 */ /* 0x000e240008000c00 */
[----:B0-----:R-:W-:Y:S01]  /*9130*/  R2UR UR5, R26 ;  /* 0x000000001a0572ca */ /* 0x001fe200000e0000 */
[----:B------:R-:W-:Y:S06]  /*9140*/  BAR.ARV 0x4, 0x1a0 ;  /* 0x0106800000007b1d */ /* 0x000fec0000002000 */
[----:B------:R-:W-:Y:S08]  /*9150*/  @P0 BRA `(.L_x_10617) ;  /* 0x0000000c00c80947 */ /* 0x000ff00003800000 */
[----:B------:R-:W2:Y:S01]  /*9160*/  LDL R4, [R1+0x1c] ;  /* 0x00001c0001047983 */ /* 0x000ea20000100800 */
[----:B------:R-:W0:Y:S01]  /*9170*/  S2UR UR4, SR_SWINHI ;  /* 0x00000000000479c3 */ /* 0x000e220000002f00 */
[----:B------:R-:W-:Y:S01]  /*9180*/  USHF.L.U32 UR8, UR41, 0x2, URZ ;  /* 0x0000000229087899 */ /* 0x000fe2000800063f */
[----:B------:R-:W-:Y:S01]  /*9190*/  F2FP.F16.F32.PACK_AB R12, R12, R33 ;  /* 0x000000210c0c723e */ /* 0x000fe200000000ff */
[----:B------:R-:W-:Y:S01]  /*91a0*/  USHF.L.U64.HI UR9, UR41, 0x2, UR42 ;  /* 0x0000000229097899 */ /* 0x000fe2000801022a */
[----:B------:R-:W-:Y:S02]  /*91b0*/  F2FP.F16.F32.PACK_AB R13, R13, R34 ;  /* 0x000000220d0d723e */ /* 0x000fe400000000ff */
[----:B------:R-:W-:Y:S02]  /*91c0*/  F2FP.F16.F32.PACK_AB R14, R14, R31 ;  /* 0x0000001f0e0e723e */ /* 0x000fe400000000ff */
[----:B------:R-:W-:Y:S02]  /*91d0*/  F2FP.F16.F32.PACK_AB R15, R15, R32 ;  /* 0x000000200f0f723e */ /* 0x000fe400000000ff */
[----:B------:R-:W-:-:S02]  /*91e0*/  F2FP.F16.F32.PACK_AB R148, R29, R30 ;  /* 0x0000001e1d94723e */ /* 0x000fc400000000ff */
[----:B------:R-:W-:Y:S02]  /*91f0*/  F2FP.F16.F32.PACK_AB R149, R23, R28 ;  /* 0x0000001c1795723e */ /* 0x000fe400000000ff */
[----:B------:R-:W-:Y:S02]  /*9200*/  F2FP.F16.F32.PACK_AB R150, R21, R22 ;  /* 0x000000161596723e */ /* 0x000fe400000000ff */
[----:B------:R-:W-:Y:S01]  /*9210*/  F2FP.F16.F32.PACK_AB R151, R151, R20 ;  /* 0x000000149797723e */ /* 0x000fe200000000ff */
[----:B------:R-:W-:Y:S01]  /*9220*/  UMOV UR6, UR40 ;  /* 0x0000002800067c82 */ /* 0x000fe20008000000 */
[----:B0-----:R-:W-:Y:S01]  /*9230*/  UMOV UR7, UR4 ;  /* 0x0000000400077c82 */ /* 0x001fe20008000000 */
[----:B------:R-:W-:Y:S02]  /*9240*/  IMAD.U32 R18, RZ, RZ, UR6 ;  /* 0x00000006ff127e24 */ /* 0x000fe4000f8e00ff */
[----:B------:R-:W-:Y:S01]  /*9250*/  IMAD.U32 R19, RZ, RZ, UR7 ;  /* 0x00000007ff137e24 */ /* 0x000fe2000f8e00ff */
[----:B------:R-:W-:-:S02]  /*9260*/  ULDC.64 UR6, c[0x0][0xbd8] ;  /* 0x0002f60000067ab9 */ /* 0x000fc40000000a00 */
[----:B------:R-:W-:Y:S02]  /*9270*/  UIADD3 UR4, UP1, UR8, UR6, URZ ;  /* 0x0000000608047290 */ /* 0x000fe4000ff3e03f */
[----:B------:R-:W-:Y:S02]  /*9280*/  UISETP.NE.U32.AND UP0, UPT, UR6, URZ, UPT ;  /* 0x0000003f0600728c */ /* 0x000fe4000bf05070 */
[----:B------:R-:W-:Y:S02]  /*9290*/  UIADD3.X UR6, UR9, UR7, URZ, UP1, !UPT ;  /* 0x0000000709067290 */ /* 0x000fe40008ffe43f */
[----:B------:R-:W-:Y:S01]  /*92a0*/  UISETP.NE.AND.EX UP0, UPT, UR7, URZ, UPT, UP0 ;  /* 0x0000003f0700728c */ /* 0x000fe2000bf05300 */
[----:B------:R-:W0:Y:S01]  /*92b0*/  LDC R24, c[0x0][0xa88] ;  /* 0x0002a200ff187b82 */ /* 0x000e220000000800 */
[----:B------:R-:W-:Y:S02]  /*92c0*/  IMAD.U32 R20, RZ, RZ, UR4 ;  /* 0x00000004ff147e24 */ /* 0x000fe4000f8e00ff */
[----:B------:R-:W-:Y:S01]  /*92d0*/  IMAD.U32 R21, RZ, RZ, UR6 ;  /* 0x00000006ff157e24 */ /* 0x000fe2000f8e00ff */
[----:B------:R-:W-:-:S02]  /*92e0*/  ULDC.64 UR6, c[0x0][0xbe0] ;  /* 0x0002f80000067ab9 */ /* 0x000fc40000000a00 */
[----:B------:R-:W-:-:S04]  /*92f0*/  UISETP.NE.U32.AND UP1, UPT, UR6, URZ, UPT ;  /* 0x0000003f0600728c */ /* 0x000fc8000bf25070 */
[----:B------:R-:W-:-:S11]  /*9300*/  UISETP.NE.AND.EX UP1, UPT, UR7, URZ, UPT, UP1 ;  /* 0x0000003f0700728c */ /* 0x000fd6000bf25310 */
[----:B------:R-:W-:-:S04]  /*9310*/  @UP1 UIADD3 UR6, UP2, UR8, UR6, URZ ;  /* 0x0000000608061290 */ /* 0x000fc8000ff5e03f */
[----:B------:R-:W-:Y:S01]  /*9320*/  @UP1 UIADD3.X UR7, UR9, UR7, URZ, UP2, !UPT ;  /* 0x0000000709071290 */ /* 0x000fe200097fe43f */
[----:B------:R-:W-:Y:S01]  /*9330*/  BAR.SYNC.DEFER_BLOCKING 0x1, 0x180 ;  /* 0x0046000000007b1d */ /* 0x000fe20000010000 */
[----:B--2---:R-:W-:-:S03]  /*9340*/  IMAD.WIDE R4, R4, 0x2, R18 ;  /* 0x0000000204047825 */ /* 0x004fc600078e0212 */
[C---:B------:R-:W-:Y:S02]  /*9350*/  IADD3 R11, P2, R4.reuse, 0x20, RZ ;  /* 0x00000020040b7810 */ /* 0x040fe40007f5e0ff */
[C---:B------:R-:W-:Y:S02]  /*9360*/  IADD3 R51, P0, R4.reuse, 0x60, RZ ;  /* 0x0000006004337810 */ /* 0x040fe40007f1e0ff */
[C---:B------:R-:W-:Y:S02]  /*9370*/  IADD3 R9, P1, R4.reuse, 0x40, RZ ;  /* 0x0000004004097810 */ /* 0x040fe40007f3e0ff */
[----:B------:R-:W-:Y:S02]  /*9380*/  LOP3.LUT R7, R4, 0x380, RZ, 0xc0, !PT ;  /* 0x0000038004077812 */ /* 0x000fe400078ec0ff */
[----:B------:R-:W-:Y:S02]  /*9390*/  LOP3.LUT R10, R11, 0x380, RZ, 0xc0, !PT ;  /* 0x000003800b0a7812 */ /* 0x000fe400078ec0ff */
[----:B------:R-:W-:-:S02]  /*93a0*/  LOP3.LUT R6, R51, 0x380, RZ, 0xc0, !PT ;  /* 0x0000038033067812 */ /* 0x000fc400078ec0ff */
[----:B------:R-:W-:Y:S02]  /*93b0*/  LOP3.LUT R8, R9, 0x380, RZ, 0xc0, !PT ;  /* 0x0000038009087812 */ /* 0x000fe400078ec0ff */
[----:B------:R-:W-:Y:S02]  /*93c0*/  SHF.R.U64 R7, R7, 0x3, RZ ;  /* 0x0000000307077819 */ /* 0x000fe400000012ff */
        /* <DEDUP_REMOVED lines=8> */
[----:B------:R-:W-:Y:S02]  /*9450*/  LOP3.LUT R8, R8, R9, RZ, 0x3c, !PT ;  /* 0x0000000908087212 */ /* 0x000fe400078e3cff */
[-C--:B------:R-:W-:Y:S02]  /*9460*/  IADD3.X R9, RZ, R5.reuse, RZ, P1, !PT ;  /* 0x00000005ff097210 */ /* 0x080fe40000ffe4ff */
[----:B------:R-:W-:Y:S02]  /*9470*/  MOV R53, R4 ;  /* 0x0000000400357202 */ /* 0x000fe40000000f00 */
[----:B------:R-:W-:Y:S02]  /*9480*/  MOV R26, R6 ;  /* 0x00000006001a7202 */ /* 0x000fe40000000f00 */
[----:B------:R-:W-:Y:S02]  /*9490*/  MOV R51, R8 ;  /* 0x0000000800337202 */ /* 0x000fe40000000f00 */
[----:B------:R-:W-:-:S02]  /*94a0*/  MOV R52, R10 ;  /* 0x0000000a00347202 */ /* 0x000fc40000000f00 */
[----:B------:R-:W-:Y:S02]  /*94b0*/  F2FP.F16.F32.PACK_AB R4, R49, R50 ;  /* 0x000000323104723e */ /* 0x000fe400000000ff */
[----:B------:R-:W-:Y:S02]  /*94c0*/  F2FP.F16.F32.PACK_AB R5, R47, R48 ;  /* 0x000000302f05723e */ /* 0x000fe400000000ff */
[----:B------:R-:W-:Y:S02]  /*94d0*/  F2FP.F16.F32.PACK_AB R6, R45, R46 ;  /* 0x0000002e2d06723e */ /* 0x000fe400000000ff */
[----:B------:R-:W-:Y:S02]  /*94e0*/  F2FP.F16.F32.PACK_AB R7, R43, R44 ;  /* 0x0000002c2b07723e */ /* 0x000fe400000000ff */
[----:B------:R-:W-:Y:S02]  /*94f0*/  F2FP.F16.F32.PACK_AB R8, R41, R42 ;  /* 0x0000002a2908723e */ /* 0x000fe400000000ff */
[----:B------:R-:W-:Y:S01]  /*9500*/  F2FP.F16.F32.PACK_AB R9, R39, R40 ;  /* 0x000000282709723e */ /* 0x000fe200000000ff */
[----:B------:R1:W-:Y:S01]  /*9510*/  STSM.16.M88.4 [R53], R4 ;  /* 0x0000000435007844 */ /* 0x0003e20000000200 */
[----:B------:R-:W-:-:S02]  /*9520*/  F2FP.F16.F32.PACK_AB R10, R37, R38 ;  /* 0x00000026250a723e */ /* 0x000fc400000000ff */
[----:B------:R-:W-:Y:S02]  /*9530*/  F2FP.F16.F32.PACK_AB R11, R35, R36 ;  /* 0x00000024230b723e */ /* 0x000fe400000000ff */
[----:B------:R-:W-:-:S03]  /*9540*/  PLOP3.LUT P0, PT, PT, PT, UP0, 0x80, 0x0 ;  /* 0x000000000000781c */ /* 0x000fc60003f0f008 */
[----:B------:R2:W-:Y:S04]  /*9550*/  STSM.16.M88.4 [R52], R8 ;  /* 0x0000000834007844 */ /* 0x0005e80000000200 */
[----:B------:R2:W-:Y:S04]  /*9560*/  STSM.16.M88.4 [R51], R12 ;  /* 0x0000000c33007844 */ /* 0x0005e80000000200 */
[----:B------:R2:W-:Y:S01]  /*9570*/  STSM.16.M88.4 [R26], R148 ;  /* 0x000000941a007844 */ /* 0x0005e20000000200 */
[----:B------:R-:W-:Y:S01]  /*9580*/  BAR.SYNC.DEFER_BLOCKING 0x1, 0x180 ;  /* 0x0046000000007b1d */ /* 0x000fe20000010000 */
[----:B------:R-:W-:Y:S01]  /*9590*/  PLOP3.LUT P1, PT, PT, PT, UP1, 0x80, 0x0 ;  /* 0x000000000000781c */ /* 0x000fe20003f2f018 */
[----:B-1----:R-:W-:Y:S01]  /*95a0*/  IMAD.U32 R4, RZ, RZ, UR6 ;  /* 0x00000006ff047e24 */ /* 0x002fe2000f8e00ff */
[----:B------:R-:W-:-:S03]  /*95b0*/  MOV R5, UR7 ;  /* 0x0000000700057c02 */ /* 0x000fc60008000f00 */
[----:B------:R-:W3:Y:S01]  /*95c0*/  @P0 LDG.E R22, desc[UR46][R20.64] ;  /* 0x0000002e14160981 */ /* 0x000ee2000c1e1900 */
[----:B------:R-:W-:-:S07]  /*95d0*/  UMOV UR4, URZ ;  /* 0x0000003f00047c82 */ /* 0x000fce0008000000 */
[----:B0-----:R2:W5:Y:S01]  /*95e0*/  @P1 LDG.E R24, desc[UR46][R4.64] ;  /* 0x0000002e04181981 */ /* 0x001562000c1e1900 */
[----:B---3--:R-:W-:Y:S01]  /*95f0*/  @P0 R2UR UR4, R22 ;  /* 0x00000000160402ca */ /* 0x008fe200000e0000 */
[----:B--2---:R-:W-:-:S14]  /*9600*/  @P1 BRA `(.L_x_10618) ;  /* 0x0000000000101947 */ /* 0x004fdc0003800000 */
[----:B------:R-:W-:Y:S05]  /*9610*/  @!P0 BRA `(.L_x_10618) ;  /* 0x00000000000c8947 */ /* 0x000fea0003800000 */
[----:B------:R-:W2:Y:S04]  /*9620*/  LDG.E R5, desc[UR46][R20.64] ;  /* 0x0000002e14057981 */ /* 0x000ea8000c1e1900 */
[----:B-----5:R-:W2:Y:S02]  /*9630*/  LDG.E R24, desc[UR46][R20.64+0x4] ;  /* 0x0000042e14187981 */ /* 0x020ea4000c1e1900 */
[----:B--2---:R-:W-:-:S07]  /*9640*/  IMAD.IADD R24, R24, 0x1, -R5 ;  /* 0x0000000118187824 */ /* 0x004fce00078e0a05 */
.L_x_10618:
[----:B------:R-:W2:Y:S04]  /*9650*/  LDL R5, [R1+0x18] ;  /* 0x0000180001057983 */ /* 0x000ea80000100800 */
[----:B------:R-:W3:Y:S01]  /*9660*/  LDL R32, [R1+0x8] ;  /* 0x0000080001207983 */ /* 0x000ee20000100800 */
[----:B------:R-:W-:Y:S01]  /*9670*/  USHF.R.S32.HI UR11, URZ, 0x1f, UR43 ;  /* 0x0000001f3f0b7899 */ /* 0x000fe2000801142b */
[----:B------:R-:W-:Y:S02]  /*9680*/  ULDC.64 UR12, c[0x0][0xb70] ;  /* 0x0002dc00000c7ab9 */ /* 0x000fe40000000a00 */
[----:B------:R-:W2:Y:S01]  /*9690*/  LDL.LU R26, [R1+0xc] ;  /* 0x00000c00011a7983 */ /* 0x000ea20000300800 */
[----:B------:R-:W-:Y:S02]  /*96a0*/  USHF.R.S32.HI UR9, URZ, 0x1f, UR4 ;  /* 0x0000001f3f097899 */ /* 0x000fe40008011404 */
[----:B------:R-:W-:Y:S01]  /*96b0*/  UIMAD UR10, UR11, UR12, URZ ;  /* 0x0000000c0b0a72a4 */ /* 0x000fe2000f8e023f */
[----:B------:R-:W0:Y:S01]  /*96c0*/  S2R R4, SR_TID.X ;  /* 0x0000000000047919 */ /* 0x000e220000002100 */
[----:B------:R-:W-:Y:S01]  /*96d0*/  UMOV UR8, UR4 ;  /* 0x0000000400087c82 */ /* 0x000fe20008000000 */
[----:B------:R-:W-:-:S02]  /*96e0*/  USEL UR42, UR42, URZ, !UP0 ;  /* 0x0000003f2a2a7287 */ /* 0x000fc4000c000000 */
[----:B------:R-:W-:Y:S02]  /*96f0*/  UIMAD.WIDE.U32 UR6, UR43, UR12, UR8 ;  /* 0x0000000c2b0672a5 */ /* 0x000fe4000f8e0008 */
[----:B------:R-:W-:Y:S02]  /*9700*/  UIMAD UR10, UR43, UR13, UR10 ;  /* 0x0000000d2b0a72a4 */ /* 0x000fe4000f8e020a */
[----:B------:R-:W-:Y:S01]  /*9710*/  USEL UR41, UR41, URZ, !UP0 ;  /* 0x0000003f29297287 */ /* 0x000fe2000c000000 */
[----:B------:R-:W-:Y:S01]  /*9720*/  ULDC.64 UR12, c[0x0][0xb78] ;  /* 0x0002de00000c7ab9 */ /* 0x000fe20000000a00 */
[----:B------:R-:W-:Y:S02]  /*9730*/  UIADD3 UR7, UR7, UR10, URZ ;  /* 0x0000000a07077290 */ /* 0x000fe4000fffe03f */
[----:B------:R-:W-:Y:S02]  /*9740*/  UIMAD UR8, UR42, UR12, URZ ;  /* 0x0000000c2a0872a4 */ /* 0x000fe4000f8e023f */
[----:B------:R-:W-:-:S02]  /*9750*/  UIMAD.WIDE.U32 UR6, UR41, UR12, UR6 ;  /* 0x0000000c290672a5 */ /* 0x000fc4000f8e0006 */
[----:B------:R-:W-:-:S03]  /*9760*/  UIMAD UR8, UR41, UR13, UR8 ;  /* 0x0000000d290872a4 */ /* 0x000fc6000f8e0208 */
[----:B------:R-:W-:-:S03]  /*9770*/  ULDC.64 UR12, c[0x0][0xaa0] ;  /* 0x0002a800000c7ab9 */ /* 0x000fc60000000a00 */
[----:B------:R-:W-:Y:S01]  /*9780*/  MOV R7, UR8 ;  /* 0x0000000800077c02 */ /* 0x000fe20008000f00 */
[----:B0-----:R-:W-:-:S05]  /*9790*/  VIADD R6, R4, 0xffffff80 ;  /* 0xffffff8004067836 */ /* 0x001fca0000000000 */
[----:B------:R-:W-:-:S04]  /*97a0*/  SHF.R.S32.HI R8, RZ, 0x1f, R6 ;  /* 0x0000001fff087819 */ /* 0x000fc80000011406 */
[----:B------:R-:W-:-:S04]  /*97b0*/  LEA.HI R8, R8, R6, RZ, 0x7 ;  /* 0x0000000608087211 */ /* 0x000fc800078f38ff */
[----:B------:R-:W-:-:S05]  /*97c0*/  LOP3.LUT R8, R8, 0xffffff80, RZ, 0xc0, !PT ;  /* 0xffffff8008087812 */ /* 0x000fca00078ec0ff */
[----:B------:R-:W-:-:S05]  /*97d0*/  IMAD.IADD R8, R6, 0x1, -R8 ;  /* 0x0000000106087824 */ /* 0x000fca00078e0a08 */
[----:B------:R-:W-:Y:S02]  /*97e0*/  LOP3.LUT P0, RZ, R8, 0x3, RZ, 0xc0, !PT ;  /* 0x0000000308ff7812 */ /* 0x000fe4000780c0ff */
[----:B------:R-:W-:Y:S02]  /*97f0*/  MOV R33, UR12 ;  /* 0x0000000c00217c02 */ /* 0x000fe40008000f00 */
[----:B------:R-:W-:Y:S01]  /*9800*/  SHF.R.S32.HI R157, RZ, 0x1f, R156 ;  /* 0x0000001fff9d7819 */ /* 0x000fe2000001149c */
[----:B------:R-:W-:Y:S01]  /*9810*/  BSSY B1, `(.L_x_10619) ;  /* 0x0000057000017945 */ /* 0x000fe20003800000 */
[----:B--2---:R-:W-:Y:S02]  /*9820*/  IMAD R9, R26, 0xc0, R5 ;  /* 0x000000c01a097824 */ /* 0x004fe400078e0205 */
[----:B---3--:R-:W-:-:S03]  /*9830*/  IMAD R5, R156, 0x40, R32 ;  /* 0x000000409c057824 */ /* 0x008fc600078e0220 */
[----:B------:R-:W-:Y:S01]  /*9840*/  SHF.R.S32.HI R4, RZ, 0x1f, R9 ;  /* 0x0000001fff047819 */ /* 0x000fe20000011409 */
[----:B------:R-:W-:Y:S01]  /*9850*/  IMAD.WIDE R18, R5, 0x2, R18 ;  /* 0x0000000205127825 */ /* 0x000fe200078e0212 */
[----:B------:R-:W-:-:S03]  /*9860*/  IADD3 R6, P1, R9, UR6, RZ ;  /* 0x0000000609067c10 */ /* 0x000fc6000ff3e0ff */
[C---:B------:R-:W-:Y:S01]  /*9870*/  VIADD R5, R9.reuse, 0x8 ;  /* 0x0000000809057836 */ /* 0x040fe20000000000 */
[----:B------:R-:W-:Y:S01]  /*9880*/  IADD3.X R7, R4, UR7, R7, P1, !PT ;  /* 0x0000000704077c10 */ /* 0x000fe20008ffe407 */
[----:B------:R-:W-:Y:S01]  /*9890*/  ULDC.64 UR6, c[0x0][0xb40] ;  /* 0x0002d00000067ab9 */ /* 0x000fe20000000a00 */
[----:B------:R-:W-:Y:S02]  /*98a0*/  IADD3 R11, P3, R18, 0x3000, RZ ;  /* 0x00003000120b7810 */ /* 0x000fe40007f7e0ff */
[C---:B------:R-:W-:Y:S02]  /*98b0*/  LEA R30, P2, R6.reuse, UR6, 0x2 ;  /* 0x00000006061e7c11 */ /* 0x040fe4000f8410ff */
[-C--:B-----5:R-:W-:Y:S01]  /*98c0*/  ISETP.GE.OR P1, PT, R9, R24.reuse, P0 ;  /* 0x000000180900720c */ /* 0x0a0fe20000726670 */
[----:B------:R-:W-:Y:S01]  /*98d0*/  UIMAD UR6, UR9, UR12, URZ ;  /* 0x0000000c090672a4 */ /* 0x000fe2000f8e023f */
[----:B------:R-:W-:Y:S01]  /*98e0*/  LEA.HI.X R31, R6, UR7, R7, 0x2, P2 ;  /* 0x00000007061f7c11 */ /* 0x000fe200090f1407 */
[----:B------:R-:W-:Y:S01]  /*98f0*/  IMAD.MOV.U32 R28, RZ, RZ, R32 ;  /* 0x000000ffff1c7224 */ /* 0x000fe200078e0020 */
[C---:B------:R-:W-:Y:S01]  /*9900*/  IADD3 R15, P2, R18.reuse, 0x1800, RZ ;  /* 0x00001800120f7810 */ /* 0x040fe20007f5e0ff */
[----:B------:R-:W-:Y:S01]  /*9910*/  IMAD.X R9, RZ, RZ, R19, P3 ;  /* 0x000000ffff097224 */ /* 0x000fe200018e0613 */
[----:B------:R-:W-:Y:S01]  /*9920*/  IADD3 R7, P4, R18, 0x4800, RZ ;  /* 0x0000480012077810 */ /* 0x000fe20007f9e0ff */
[----:B------:R-:W-:Y:S01]  /*9930*/  ULDC.64 UR8, c[0x0][0xae8] ;  /* 0x0002ba0000087ab9 */ /* 0x000fe20000000a00 */
[----:B------:R-:W-:-:S02]  /*9940*/  ISETP.GE.OR P0, PT, R5, R24, P0 ;  /* 0x000000180500720c */ /* 0x000fc40000706670 */
[----:B------:R-:W-:Y:S01]  /*9950*/  SHF.R.S32.HI R29, RZ, 0x1f, R32 ;  /* 0x0000001fff1d7819 */ /* 0x000fe20000011420 */
[----:B------:R-:W-:Y:S01]  /*9960*/  UIMAD UR6, UR4, UR13, UR6 ;  /* 0x0000000d040672a4 */ /* 0x000fe2000f8e0206 */
[----:B------:R-:W-:Y:S01]  /*9970*/  LOP3.LUT R5, R18, 0x380, RZ, 0xc0, !PT ;  /* 0x0000038012057812 */ /* 0x000fe200078ec0ff */
[----:B------:R-:W-:Y:S01]  /*9980*/  IMAD.X R13, RZ, RZ, R19, P2 ;  /* 0x000000ffff0d7224 */ /* 0x000fe200010e0613 */
[----:B------:R-:W-:Y:S01]  /*9990*/  LOP3.LUT R8, R15, 0x380, RZ, 0xc0, !PT ;  /* 0x000003800f087812 */ /* 0x000fe200078ec0ff */
[----:B------:R-:W-:Y:S01]  /*99a0*/  @!P1 STG.E desc[UR46][R30.64], R3 ;  /* 0x000000031e009986 */ /* 0x000fe2000c10192e */
[----:B------:R-:W-:Y:S02]  /*99b0*/  LOP3.LUT R6, R11, 0x380, RZ, 0xc0, !PT ;  /* 0x000003800b067812 */ /* 0x000fe400078ec0ff */
[----:B------:R-:W-:Y:S02]  /*99c0*/  LOP3.LUT R4, R7, 0x380, RZ, 0xc0, !PT ;  /* 0x0000038007047812 */ /* 0x000fe400078ec0ff */
[----:B------:R-:W-:Y:S01]  /*99d0*/  SHF.R.U64 R5, R5, 0x3, RZ ;  /* 0x0000000305057819 */ /* 0x000fe200000012ff */
[----:B------:R0:W-:Y:S01]  /*99e0*/  @!P0 STG.E desc[UR46][R30.64+0x20], R0 ;  /* 0x000020001e008986 */ /* 0x0001e2000c10192e */
[----:B------:R-:W-:-:S02]  /*99f0*/  SHF.R.U64 R8, R8, 0x3, RZ ;  /* 0x0000000308087819 */ /* 0x000fc400000012ff */
[----:B------:R-:W-:Y:S02]  /*9a00*/  SHF.R.U64 R6, R6, 0x3, RZ ;  /* 0x0000000306067819 */ /* 0x000fe400000012ff */
[----:B------:R-:W-:Y:S01]  /*9a10*/  SHF.R.U64 R4, R4, 0x3, RZ ;  /* 0x0000000304047819 */ /* 0x000fe200000012ff */
[----:B------:R-:W-:Y:S01]  /*9a20*/  IMAD.WIDE.U32 R28, R33, UR4, R28 ;  /* 0x00000004211c7c25 */ /* 0x000fe2000f8e001c */
[----:B------:R-:W-:Y:S02]  /*9a30*/  LOP3.LUT R18, R5, R18, RZ, 0x3c, !PT ;  /* 0x0000001205127212 */ /* 0x000fe400078e3cff */
[----:B------:R-:W-:Y:S01]  /*9a40*/  LOP3.LUT R12, R8, R15, RZ, 0x3c, !PT ;  /* 0x0000000f080c7212 */ /* 0x000fe200078e3cff */
[----:B------:R-:W-:Y:S01]  /*9a50*/  IMAD.X R5, RZ, RZ, R19, P4 ;  /* 0x000000ffff057224 */ /* 0x000fe200020e0613 */
[----:B------:R-:W-:Y:S02]  /*9a60*/  LOP3.LUT R8, R6, R11, RZ, 0x3c, !PT ;  /* 0x0000000b06087212 */ /* 0x000fe400078e3cff */
[----:B------:R-:W-:Y:S01]  /*9a70*/  LOP3.LUT R4, R4, R7, RZ, 0x3c, !PT ;  /* 0x0000000704047212 */ /* 0x000fe200078e3cff */
[----:B------:R-:W-:Y:S01]  /*9a80*/  VIADD R29, R29, UR6 ;  /* 0x000000061d1d7c36 */ /* 0x000fe20008000000 */
[----:B------:R-:W-:Y:S01]  /*9a90*/  ULDC.64 UR6, c[0x0][0xae0] ;  /* 0x0002b80000067ab9 */ /* 0x000fe20000000a00 */
[----:B------:R1:W5:Y:S01]  /*9aa0*/  LD.E.128 R20, desc[UR46][R18.64] ;  /* 0x0000002e12147980 */ /* 0x000362000c101d00 */
[----:B------:R-:W-:-:S03]  /*9ab0*/  UIMAD UR4, UR11, UR6, URZ ;  /* 0x000000060b0472a4 */ /* 0x000fc6000f8e023f */
[----:B------:R-:W5:Y:S04]  /*9ac0*/  LD.E.128 R12, desc[UR46][R12.64] ;  /* 0x0000002e0c0c7980 */ /* 0x000f68000c101d00 */
[----:B------:R-:W5:Y:S04]  /*9ad0*/  LD.E.128 R8, desc[UR46][R8.64] ;  /* 0x0000002e08087980 */ /* 0x000f68000c101d00 */
[----:B------:R-:W5:Y:S01]  /*9ae0*/  LD.E.128 R4, desc[UR46][R4.64] ;  /* 0x0000002e04047980 */ /* 0x000f62000c101d00 */
[----:B-1----:R-:W-:Y:S01]  /*9af0*/  IMAD.U32 R19, RZ, RZ, UR6 ;  /* 0x00000006ff137e24 */ /* 0x002fe2000f8e00ff */
[----:B------:R-:W-:Y:S01]  /*9b00*/  UIMAD UR6, UR43, UR7, UR4 ;  /* 0x000000072b0672a4 */ /* 0x000fe2000f8e0204 */
[----:B0-----:R-:W-:Y:S01]  /*9b10*/  IMAD R31, R26, -0xc0, R24 ;  /* 0xffffff401a1f7824 */ /* 0x001fe200078e0218 */
[----:B------:R-:W-:Y:S01]  /*9b20*/  @!PT LDS RZ, [RZ] ;  /* 0x00000000fffff984 */ /* 0x000fe20000000800 */
[----:B------:R-:W-:Y:S01]  /*9b30*/  @!PT LDS RZ, [RZ] ;  /* 0x00000000fffff984 */ /* 0x000fe20000000800 */
[----:B------:R-:W-:Y:S01]  /*9b40*/  @!PT LDS RZ, [RZ] ;  /* 0x00000000fffff984 */ /* 0x000fe20000000800 */
[----:B------:R-:W-:Y:S01]  /*9b50*/  @!PT LDS RZ, [RZ] ;  /* 0x00000000fffff984 */ /* 0x000fe20000000800 */
[----:B------:R0:W-:Y:S06]  /*9b60*/  MEMBAR.ALL.CTA ;  /* 0x0000000000007992 */ /* 0x0001ec0000008000 */
[----:B0-----:R-:W0:Y:S01]  /*9b70*/  FENCE.VIEW.ASYNC.S ;  /* 0x00000000000073c6 */ /* 0x001e220000000000 */
[----:B------:R-:W-:Y:S01]  /*9b80*/  ULDC UR4, c[0x0][0xa8c] ;  /* 0x0002a30000047ab9 */ /* 0x000fe20000000800 */
[----:B------:R-:W-:Y:S01]  /*9b90*/  VIADD R0, R156, 0x30 ;  /* 0x000000309c007836 */ /* 0x000fe20000000000 */
[----:B------:R-:W-:Y:S01]  /*9ba0*/  ISETP.GE.AND P0, PT, R32, UR4, PT ;  /* 0x0000000420007c0c */ /* 0x000fe2000bf06270 */
[C---:B------:R-:W-:Y:S01]  /*9bb0*/  VIADD R24, R156.reuse, 0x90 ;  /* 0x000000909c187836 */ /* 0x040fe20000000000 */
[----:B------:R-:W-:Y:S01]  /*9bc0*/  IADD3 R3, R156, 0x60, RZ ;  /* 0x000000609c037810 */ /* 0x000fe20007ffe0ff */
[----:B------:R-:W-:Y:S01]  /*9bd0*/  IMAD.WIDE.U32 R18, R19, UR43, R28 ;  /* 0x0000002b13127c25 */ /* 0x000fe2000f8e001c */
[-C--:B------:R-:W-:Y:S01]  /*9be0*/  ISETP.GE.OR P3, PT, R0, R31.reuse, P0 ;  /* 0x0000001f0000720c */ /* 0x080fe20000766670 */
[----:B------:R-:W-:Y:S01]  /*9bf0*/  UIADD3 UR4, UR40, 0x30820, URZ ;  /* 0x0003082028047890 */ /* 0x000fe2000fffe03f */
[-C--:B------:R-:W-:Y:S01]  /*9c00*/  ISETP.GE.OR P1, PT, R3, R31.reuse, P0 ;  /* 0x0000001f0300720c */ /* 0x080fe20000726670 */
[----:B------:R-:W-:Y:S01]  /*9c10*/  VIADD R19, R19, UR6 ;  /* 0x0000000613137c36 */ /* 0x000fe20008000000 */
[-C--:B------:R-:W-:Y:S01]  /*9c20*/  ISETP.GE.OR P2, PT, R24, R31.reuse, P0 ;  /* 0x0000001f1800720c */ /* 0x080fe20000746670 */
[----:B------:R-:W-:Y:S01]  /*9c30*/  UIMAD UR6, UR42, UR8, URZ ;  /* 0x000000082a0672a4 */ /* 0x000fe2000f8e023f */
[----:B------:R-:W-:Y:S01]  /*9c40*/  ISETP.GE.OR P0, PT, R156, R31, P0 ;  /* 0x0000001f9c00720c */ /* 0x000fe20000706670 */
[----:B------:R-:W-:Y:S01]  /*9c50*/  UPRMT UR4, URZ, 0x654, UR4 ;  /* 0x000006543f047896 */ /* 0x000fe20008000004 */
[----:B------:R-:W-:Y:S01]  /*9c60*/  IMAD.U32 R33, RZ, RZ, UR8 ;  /* 0x00000008ff217e24 */ /* 0x000fe2000f8e00ff */
[----:B------:R-:W-:Y:S01]  /*9c70*/  UIMAD UR6, UR41, UR9, UR6 ;  /* 0x00000009290672a4 */ /* 0x000fe2000f8e0206 */
[----:B------:R-:W-:-:S04]  /*9c80*/  IMAD.WIDE R30, R26, 0xc0, R156 ;  /* 0x000000c01a1e7825 */ /* 0x000fc800078e029c */
[----:B------:R-:W-:Y:S02]  /*9c90*/  IMAD.WIDE.U32 R32, R33, UR41, R18 ;  /* 0x0000002921207c25 */ /* 0x000fe4000f8e0012 */
[----:B0-----:R-:W-:Y:S02]  /*9ca0*/  SYNCS.ARRIVE.TRANS64.RED.A1T0 RZ, [UR4], RZ ;  /* 0x000000ffffff79a7 */ /* 0x001fe40008100404 */
[----:B------:R-:W-:Y:S01]  /*9cb0*/  VIADD R35, R33, UR6 ;  /* 0x0000000621237c36 */ /* 0x000fe20008000000 */
[----:B------:R-:W-:Y:S06]  /*9cc0*/  @P0 BRA `(.L_x_10620) ;  /* 0x00000000002c0947 */ /* 0x000fec0003800000 */
[----:B------:R-:W-:Y:S01]  /*9cd0*/  ULDC.64 UR6, c[0x0][0xad8] ;  /* 0x0002b60000067ab9 */ /* 0x000fe20000000a00 */
[----:B------:R-:W-:Y:S01]  /*9ce0*/  MOV R18, R32 ;  /* 0x0000002000127202 */ /* 0x000fe20000000f00 */
[----:B------:R-:W-:Y:S02]  /*9cf0*/  IMAD R3, R31, UR6, RZ ;  /* 0x000000061f037c24 */ /* 0x000fe4000f8e02ff */
[----:B------:R-:W-:Y:S02]  /*9d00*/  IMAD.MOV.U32 R19, RZ, RZ, R35 ;  /* 0x000000ffff137224 */ /* 0x000fe400078e0023 */
[C---:B------:R-:W-:Y:S02]  /*9d10*/  IMAD R3, R30.reuse, UR7, R3 ;  /* 0x000000071e037c24 */ /* 0x040fe4000f8e0203 */
[----:B------:R-:W-:Y:S01]  /*9d20*/  IMAD.WIDE.U32 R18, R30, UR6, R18 ;  /* 0x000000061e127c25 */ /* 0x000fe2000f8e0012 */
[----:B------:R-:W-:-:S03]  /*9d30*/  ULDC.64 UR6, c[0x0][0xa80] ;  /* 0x0002a00000067ab9 */ /* 0x000fc60000000a00 */
[----:B------:R-:W-:Y:S01]  /*9d40*/  IMAD.IADD R3, R19, 0x1, R3 ;  /* 0x0000000113037824 */ /* 0x000fe200078e0203 */
[----:B------:R-:W-:-:S04]  /*9d50*/  LEA R28, P0, R18, UR6, 0x1 ;  /* 0x00000006121c7c11 */ /* 0x000fc8000f8008ff */
[----:B------:R-:W-:-:S05]  /*9d60*/  LEA.HI.X R29, R18, UR7, R3, 0x1, P0 ;  /* 0x00000007121d7c11 */ /* 0x000fca00080f0c03 */
[----:B-----5:R0:W-:Y:S04]  /*9d70*/  STG.E.128 desc[UR46][R28.64], R20 ;  /* 0x000000141c007986 */ /* 0x0201e8000c101d2e */
.L_x_10620:
[----:B------:R-:W-:Y:S05]  /*9d80*/  BSYNC B1 ;  /* 0x0000000000017941 */ /* 0x000fea0003800000 */
.L_x_10619:
[----:B------:R-:W-:Y:S04]  /*9d90*/  BSSY B1, `(.L_x_10621) ;  /* 0x000000f000017945 */ /* 0x000fe80003800000 */
[----:B------:R-:W-:Y:S05]  /*9da0*/  @P3 BRA `(.L_x_10622) ;  /* 0x0000000000343947 */ /* 0x000fea0003800000 */
[----:B------:R-:W-:Y:S01]  /*9db0*/  IADD3 R3, P0, R30, 0x30, RZ ;  /* 0x000000301e037810 */ /* 0x000fe20007f1e0ff */
[----:B------:R-:W-:Y:S01]  /*9dc0*/  ULDC.64 UR6, c[0x0][0xad8] ;  /* 0x0002b60000067ab9 */ /* 0x000fe20000000a00 */
[----:B------:R-:W-:Y:S01]  /*9dd0*/  MOV R19, R35 ;  /* 0x0000002300137202 */ /* 0x000fe20000000f00 */
[----:B------:R-:W-:Y:S02]  /*9de0*/  IMAD.MOV.U32 R18, RZ, RZ, R32 ;  /* 0x000000ffff127224 */ /* 0x000fe400078e0020 */
[----:B------:R-:W-:Y:S02]  /*9df0*/  IMAD.X R0, RZ, RZ, R31, P0 ;  /* 0x000000ffff007224 */ /* 0x000fe400000e061f */
[----:B------:R-:W-:-:S04]  /*9e00*/  IMAD.WIDE.U32 R18, R3, UR6, R18 ;  /* 0x0000000603127c25 */ /* 0x000fc8000f8e0012 */
[----:B------:R-:W-:-:S04]  /*9e10*/  IMAD R0, R0, UR6, RZ ;  /* 0x0000000600007c24 */ /* 0x000fc8000f8e02ff */
[----:B------:R-:W-:Y:S01]  /*9e20*/  IMAD R3, R3, UR7, R0 ;  /* 0x0000000703037c24 */ /* 0x000fe2000f8e0200 */
[----:B------:R-:W-:Y:S02]  /*9e30*/  ULDC.64 UR6, c[0x0][0xa80] ;  /* 0x0002a00000067ab9 */ /* 0x000fe40000000a00 */
[----:B0----5:R-:W-:Y:S01]  /*9e40*/  LEA R20, P0, R18, UR6, 0x1 ;  /* 0x0000000612147c11 */ /* 0x021fe2000f8008ff */
[----:B------:R-:W-:-:S05]  /*9e50*/  IMAD.IADD R3, R19, 0x1, R3 ;  /* 0x0000000113037824 */ /* 0x000fca00078e0203 */
[----:B------:R-:W-:-:S05]  /*9e60*/  LEA.HI.X R21, R18, UR7, R3, 0x1, P0 ;  /* 0x0000000712157c11 */ /* 0x000fca00080f0c03 */
[----:B------:R1:W-:Y:S02]  /*9e70*/  STG.E.128 desc[UR46][R20.64], R12 ;  /* 0x0000000c14007986 */ /* 0x0003e4000c101d2e */
.L_x_10622:
[----:B------:R-:W-:Y:S05]  /*9e80*/  BSYNC B1 ;  /* 0x0000000000017941 */ /* 0x000fea0003800000 */
.L_x_10621:
[----:B------:R-:W-:Y:S04]  /*9e90*/  BSSY B1, `(.L_x_10623) ;  /* 0x000000f000017945 */ /* 0x000fe80003800000 */
[----:B------:R-:W-:Y:S05]  /*9ea0*/  @P1 BRA `(.L_x_10624) ;  /* 0x0000000000341947 */ /* 0x000fea0003800000 */
[----:B------:R-:W-:Y:S01]  /*9eb0*/  IADD3 R3, P0, R30, 0x60, RZ ;  /* 0x000000601e037810 */ /* 0x000fe20007f1e0ff */
[----:B------:R-:W-:Y:S01]  /*9ec0*/  ULDC.64 UR6, c[0x0][0xad8] ;  /* 0x0002b60000067ab9 */ /* 0x000fe20000000a00 */
[----:B-1---5:R-:W-:Y:S02]  /*9ed0*/  IMAD.MOV.U32 R12, RZ, RZ, R32 ;  /* 0x000000ffff0c7224 */ /* 0x022fe400078e0020 */
[----:B------:R-:W-:Y:S02]  /*9ee0*/  IMAD.MOV.U32 R13, RZ, RZ, R35 ;  /* 0x000000ffff0d7224 */ /* 0x000fe400078e0023 */
[----:B------:R-:W-:Y:S02]  /*9ef0*/  IMAD.X R0, RZ, RZ, R31, P0 ;  /* 0x000000ffff007224 */ /* 0x000fe400000e061f */
[----:B------:R-:W-:-:S04]  /*9f00*/  IMAD.WIDE.U32 R12, R3, UR6, R12 ;  /* 0x00000006030c7c25 */ /* 0x000fc8000f8e000c */
[----:B------:R-:W-:-:S04]  /*9f10*/  IMAD R0, R0, UR6, RZ ;  /* 0x0000000600007c24 */ /* 0x000fc8000f8e02ff */
[----:B------:R-:W-:Y:S01]  /*9f20*/  IMAD R3, R3, UR7, R0 ;  /* 0x0000000703037c24 */ /* 0x000fe2000f8e0200 */
[----:B------:R-:W-:Y:S02]  /*9f30*/  ULDC.64 UR6, c[0x0][0xa80] ;  /* 0x0002a00000067ab9 */ /* 0x000fe40000000a00 */
[----:B------:R-:W-:Y:S02]  /*9f40*/  LEA R14, P0, R12, UR6, 0x1 ;  /* 0x000000060c0e7c11 */ /* 0x000fe4000f8008ff */
[----:B------:R-:W-:-:S04]  /*9f50*/  IADD3 R3, R13, R3, RZ ;  /* 0x000000030d037210 */ /* 0x000fc80007ffe0ff */
[----:B------:R-:W-:-:S05]  /*9f60*/  LEA.HI.X R15, R12, UR7, R3, 0x1, P0 ;  /* 0x000000070c0f7c11 */ /* 0x000fca00080f0c03 */
[----:B------:R2:W-:Y:S02]  /*9f70*/  STG.E.128 desc[UR46][R14.64], R8 ;  /* 0x000000080e007986 */ /* 0x0005e4000c101d2e */
.L_x_10624:
[----:B------:R-:W-:Y:S05]  /*9f80*/  BSYNC B1 ;  /* 0x0000000000017941 */ /* 0x000fea0003800000 */
.L_x_10623:
[----:B------:R-:W-:Y:S05]  /*9f90*/  @P2 BRA `(.L_x_10625) ;  /* 0x0000000800a82947 */ /* 0x000fea0003800000 */
[----:B------:R-:W-:Y:S01]  /*9fa0*/  IADD3 R3, P0, R30, 0x90, RZ ;  /* 0x000000901e037810 */ /* 0x000fe20007f1e0ff */
[----:B------:R-:W-:Y:S01]  /*9fb0*/  ULDC.64 UR6, c[0x0][0xad8] ;  /* 0x0002b60000067ab9 */ /* 0x000fe20000000a00 */
[----:B--2--5:R-:W-:Y:S02]  /*9fc0*/  IMAD.MOV.U32 R8, RZ, RZ, R32 ;  /* 0x000000ffff087224 */ /* 0x024fe400078e0020 */
[----:B------:R-:W-:Y:S02]  /*9fd0*/  IMAD.MOV.U32 R9, RZ, RZ, R35 ;  /* 0x000000ffff097224 */ /* 0x000fe400078e0023 */
[----:B------:R-:W-:Y:S02]  /*9fe0*/  IMAD.X R30, RZ, RZ, R31, P0 ;  /* 0x000000ffff1e7224 */ /* 0x000fe400000e061f */
[----:B------:R-:W-:-:S04]  /*9ff0*/  IMAD.WIDE.U32 R8, R3, UR6, R8 ;  /* 0x0000000603087c25 */ /* 0x000fc8000f8e0008 */
[----:B------:R-:W-:-:S04]  /*a000*/  IMAD R30, R30, UR6, RZ ;  /* 0x000000061e1e7c24 */ /* 0x000fc8000f8e02ff */
[----:B------:R-:W-:Y:S01]  /*a010*/  IMAD R3, R3, UR7, R30 ;  /* 0x0000000703037c24 */ /* 0x000fe2000f8e021e */
[----:B------:R-:W-:Y:S02]  /*a020*/  ULDC.64 UR6, c[0x0][0xa80] ;  /* 0x0002a00000067ab9 */ /* 0x000fe40000000a00 */
[----:B------:R-:W-:Y:S01]  /*a030*/  LEA R10, P0, R8, UR6, 0x1 ;  /* 0x00000006080a7c11 */ /* 0x000fe2000f8008ff */
[----:B------:R-:W-:-:S05]  /*a040*/  IMAD.IADD R3, R9, 0x1, R3 ;  /* 0x0000000109037824 */ /* 0x000fca00078e0203 */
[----:B------:R-:W-:-:S05]  /*a050*/  LEA.HI.X R11, R8, UR7, R3, 0x1, P0 ;  /* 0x00000007080b7c11 */ /* 0x000fca00080f0c03 */
[----:B------:R3:W-:Y:S01]  /*a060*/  STG.E.128 desc[UR46][R10.64], R4 ;  /* 0x000000040a007986 */ /* 0x0007e2000c101d2e */
[----:B------:R-:W-:Y:S05]  /*a070*/  BRA `(.L_x_10625) ;  /* 0x0000000800707947 */ /* 0x000fea0003800000 */
.L_x_10617:
[----:B------:R-:W-:Y:S01]  /*a080*/  USHF.L.U32 UR8, UR41, 0x2, URZ ;  /* 0x0000000229087899 */ /* 0x000fe2000800063f */
[----:B------:R-:W-:Y:S01]  /*a090*/  ULDC.64 UR6, c[0x0][0xbd8] ;  /* 0x0002f60000067ab9 */ /* 0x000fe20000000a00 */
[----:B------:R-:W-:Y:S01]  /*a0a0*/  USHF.L.U64.HI UR9, UR41, 0x2, UR42 ;  /* 0x0000000229097899 */ /* 0x000fe2000801022a */
[----:B------:R-:W-:Y:S01]  /*a0b0*/  IMAD.MOV.U32 R3, RZ, RZ, RZ ;  /* 0x000000ffff037224 */ /* 0x000fe200078e00ff */
[----:B------:R-:W-:Y:S02]  /*a0c0*/  UIADD3 UR4, UP1, UR8, UR6, URZ ;  /* 0x0000000608047290 */ /* 0x000fe4000ff3e03f */
[----:B------:R-:W-:Y:S01]  /*a0d0*/  UISETP.NE.U32.AND UP0, UPT, UR6, URZ, UPT ;  /* 0x0000003f0600728c */ /* 0x000fe2000bf05070 */
[----:B------:R-:W0:Y:S01]  /*a0e0*/  S2R R6, SR_TID.X ;  /* 0x0000000000067919 */ /* 0x000e220000002100 */
[----:B------:R-:W-:Y:S02]  /*a0f0*/  UIADD3.X UR6, UR9, UR7, URZ, UP1, !UPT ;  /* 0x0000000709067290 */ /* 0x000fe40008ffe43f */
[----:B------:R-:W-:Y:S01]  /*a100*/  UISETP.NE.AND.EX UP0, UPT, UR7, URZ, UPT, UP0 ;  /* 0x0000003f0700728c */ /* 0x000fe2000bf05300 */
[----:B------:R-:W1:Y:S01]  /*a110*/  LDC R0, c[0x0][0xa88] ;  /* 0x0002a200ff007b82 */ /* 0x000e620000000800 */
[----:B------:R-:W-:-:S02]  /*a120*/  MOV R4, UR4 ;  /* 0x0000000400047c02 */ /* 0x000fc40008000f00 */
[----:B------:R-:W-:Y:S01]  /*a130*/  IMAD.U32 R5, RZ, RZ, UR6 ;  /* 0x00000006ff057e24 */ /* 0x000fe2000f8e00ff */
[----:B------:R-:W-:Y:S01]  /*a140*/  ULDC.64 UR6, c[0x0][0xbe0] ;  /* 0x0002f80000067ab9 */ /* 0x000fe20000000a00 */
[----:B------:R-:W-:Y:S01]  /*a150*/  PLOP3.LUT P1, PT, PT, PT, UP0, 0x80, 0x0 ;  /* 0x000000000000781c */ /* 0x000fe20003f2f008 */
[----:B------:R-:W-:-:S04]  /*a160*/  UISETP.NE.U32.AND UP1, UPT, UR6, URZ, UPT ;  /* 0x0000003f0600728c */ /* 0x000fc8000bf25070 */
[----:B------:R-:W-:-:S06]  /*a170*/  UISETP.NE.AND.EX UP1, UPT, UR7, URZ, UPT, UP1 ;  /* 0x0000003f0700728c */ /* 0x000fcc000bf25310 */
[----:B------:R-:W-:Y:S02]  /*a180*/  PLOP3.LUT P2, PT, PT, PT, UP1, 0x80, 0x0 ;  /* 0x000000000000781c */ /* 0x000fe40003f4f018 */
[----:B------:R2:W5:Y:S03]  /*a190*/  @P1 LDG.E R3, desc[UR46][R4.64] ;  /* 0x0000002e04031981 */ /* 0x000566000c1e1900 */
[----:B------:R-:W-:-:S04]  /*a1a0*/  @UP1 UIADD3 UR6, UP2, UR8, UR6, URZ ;  /* 0x0000000608061290 */ /* 0x000fc8000ff5e03f */
[----:B------:R-:W-:Y:S01]  /*a1b0*/  @UP1 UIADD3.X UR7, UR9, UR7, URZ, UP2, !UPT ;  /* 0x0000000709071290 */ /* 0x000fe200097fe43f */
[----:B0-----:R-:W-:Y:S02]  /*a1c0*/  VIADD R8, R6, 0xffffff80 ;  /* 0xffffff8006087836 */ /* 0x001fe40000000000 */
[----:B------:R-:W-:-:S03]  /*a1d0*/  IMAD.U32 R6, RZ, RZ, UR6 ;  /* 0x00000006ff067e24 */ /* 0x000fc6000f8e00ff */
[----:B------:R-:W-:-:S05]  /*a1e0*/  MOV R7, UR7 ;  /* 0x0000000700077c02 */ /* 0x000fca0008000f00 */
[----:B-1----:R2:W5:Y:S01]  /*a1f0*/  @P2 LDG.E R0, desc[UR46][R6.64] ;  /* 0x0000002e06002981 */ /* 0x002562000c1e1900 */
[----:B------:R-:W-:Y:S01]  /*a200*/  ISETP.GT.AND P0, PT, R8, 0xbf, PT ;  /* 0x000000bf0800780c */ /* 0x000fe20003f04270 */
[----:B------:R-:W-:-:S12]  /*a210*/  @P2 BRA `(.L_x_10626) ;  /* 0x0000000000102947 */ /* 0x000fd80003800000 */
[----:B------:R-:W-:Y:S05]  /*a220*/  @!P1 BRA `(.L_x_10626) ;  /* 0x00000000000c9947 */ /* 0x000fea0003800000 */
[----:B--2---:R-:W2:Y:S04]  /*a230*/  LDG.E R7, desc[UR46][R4.64] ;  /* 0x0000002e04077981 */ /* 0x004ea8000c1e1900 */
[----:B-----5:R-:W2:Y:S02]  /*a240*/  LDG.E R0, desc[UR46][R4.64+0x4] ;  /* 0x0000042e04007981 */ /* 0x020ea4000c1e1900 */
[----:B--2---:R-:W-:-:S07]  /*a250*/  IMAD.IADD R0, R0, 0x1, -R7 ;  /* 0x0000000100007824 */ /* 0x004fce00078e0a07 */
.L_x_10626:
[----:B------:R-:W3:Y:S04]  /*a260*/  LDL R11, [R1+0x8] ;  /* 0x00000800010b7983 */ /* 0x000ee80000100800 */
[----:B------:R0:W5:Y:S01]  /*a270*/  LDL R10, [R1+0xc] ;  /* 0x00000c00010a7983 */ /* 0x0001620000100800 */
[----:B------:R-:W-:Y:S01]  /*a280*/  USHF.R.S32.HI UR7, URZ, 0x1f, UR43 ;  /* 0x0000001f3f077899 */ /* 0x000fe2000801142b */
[----:B------:R-:W-:Y:S01]  /*a290*/  BSSY B1, `(.L_x_10627) ;  /* 0x000001e000017945 */ /* 0x000fe20003800000 */
[----:B------:R-:W-:Y:S01]  /*a2a0*/  USEL UR41, UR41, URZ, !UP0 ;  /* 0x0000003f29297287 */ /* 0x000fe2000c000000 */
[----:B-----5:R-:W-:Y:S01]  /*a2b0*/  SHF.R.S32.HI R8, RZ, 0x1f, R3 ;  /* 0x0000001fff087819 */ /* 0x020fe20000011403 */
[----:B------:R-:W-:Y:S01]  /*a2c0*/  USEL UR42, UR42, URZ, !UP0 ;  /* 0x0000003f2a2a7287 */ /* 0x000fe2000c000000 */
[----:B---3--:R-:W-:Y:S01]  /*a2d0*/  SHF.R.S32.HI R9, RZ, 0x1f, R11 ;  /* 0x0000001fff097819 */ /* 0x008fe2000001140b */
[----:B0-----:R-:W-:Y:S10]  /*a2e0*/  @P0 BRA `(.L_x_10628) ;  /* 0x0000000000600947 */ /* 0x001ff40003800000 */
[----:B--2---:R-:W0:Y:S02]  /*a2f0*/  S2R R4, SR_TID.X ;  /* 0x0000000000047919 */ /* 0x004e240000002100 */
        /* <DEDUP_REMOVED lines=23> */
.L_x_10628:
[----:B------:R-:W-:Y:S05]  /*a470*/  BSYNC B1 ;  /* 0x0000000000017941 */ /* 0x000fea0003800000 */
.L_x_10627:
[----:B------:R-:W-:Y:S01]  /*a480*/  ULDC.64 UR8, c[0x0][0xaa0] ;  /* 0x0002a80000087ab9 */ /* 0x000fe20000000a00 */
[----:B--2---:R-:W-:Y:S01]  /*a490*/  IMAD.MOV.U32 R4, RZ, RZ, R11 ;  /* 0x000000ffff047224 */ /* 0x004fe200078e000b */
[----:B------:R-:W-:Y:S01]  /*a4a0*/  ULDC UR6, c[0x0][0xa8c] ;  /* 0x0002a30000067ab9 */ /* 0x000fe20000000800 */
[----:B0-----:R-:W-:Y:S01]  /*a4b0*/  IMAD.MOV.U32 R5, RZ, RZ, R9 ;  /* 0x000000ffff057224 */ /* 0x001fe200078e0009 */
[----:B------:R-:W-:Y:S01]  /*a4c0*/  ISETP.GE.AND P0, PT, R11, UR6, PT ;  /* 0x000000060b007c0c */ /* 0x000fe2000bf06270 */
[----:B------:R-:W-:Y:S01]  /*a4d0*/  IMAD R6, R8, UR8, RZ ;  /* 0x0000000808067c24 */ /* 0x000fe2000f8e02ff */
[----:B------:R-:W-:Y:S01]  /*a4e0*/  SHF.R.S32.HI R9, RZ, 0x1f, R156 ;  /* 0x0000001fff097819 */ /* 0x000fe2000001149c */
[C---:B------:R-:W-:Y:S01]  /*a4f0*/  IMAD.WIDE.U32 R4, R3.reuse, UR8, R4 ;  /* 0x0000000803047c25 */ /* 0x040fe2000f8e0004 */
[----:B------:R-:W-:Y:S03]  /*a500*/  BSSY B1, `(.L_x_10629) ;  /* 0x0000025000017945 */ /* 0x000fe60003800000 */
[----:B------:R-:W-:Y:S01]  /*a510*/  IMAD R3, R3, UR9, R6 ;  /* 0x0000000903037c24 */ /* 0x000fe2000f8e0206 */
[----:B------:R-:W-:Y:S01]  /*a520*/  ULDC.64 UR8, c[0x0][0xae0] ;  /* 0x0002b80000087ab9 */ /* 0x000fe20000000a00 */
[----:B------:R-:W-:Y:S01]  /*a530*/  VIADD R6, R156, 0x30 ;  /* 0x000000309c067836 */ /* 0x000fe20000000000 */
[----:B------:R-:W-:-:S02]  /*a540*/  UIMAD UR4, UR7, UR8, URZ ;  /* 0x00000008070472a4 */ /* 0x000fc4000f8e023f */
[----:B------:R-:W-:Y:S01]  /*a550*/  IMAD.U32 R7, RZ, RZ, UR8 ;  /* 0x00000008ff077e24 */ /* 0x000fe2000f8e00ff */
[----:B------:R-:W-:Y:S01]  /*a560*/  IADD3 R5, R5, R3, RZ ;  /* 0x0000000305057210 */ /* 0x000fe20007ffe0ff */
[----:B------:R-:W-:Y:S01]  /*a570*/  IMAD R3, R10, -0xc0, R0 ;  /* 0xffffff400a037824 */ /* 0x000fe200078e0200 */
[----:B------:R-:W-:Y:S01]  /*a580*/  UIMAD UR4, UR43, UR9, UR4 ;  /* 0x000000092b0472a4 */ /* 0x000fe2000f8e0204 */
[----:B------:R-:W-:Y:S01]  /*a590*/  VIADD R0, R156, 0x60 ;  /* 0x000000609c007836 */ /* 0x000fe20000000000 */
[----:B------:R-:W-:Y:S01]  /*a5a0*/  ULDC.64 UR6, c[0x0][0xae8] ;  /* 0x0002ba0000067ab9 */ /* 0x000fe20000000a00 */
[----:B------:R-:W-:Y:S01]  /*a5b0*/  IMAD.WIDE.U32 R4, R7, UR43, R4 ;  /* 0x0000002b07047c25 */ /* 0x000fe2000f8e0004 */
[-C--:B------:R-:W-:Y:S02]  /*a5c0*/  ISETP.GE.OR P3, PT, R6, R3.reuse, P0 ;  /* 0x000000030600720c */ /* 0x080fe40000766670 */
[----:B------:R-:W-:Y:S01]  /*a5d0*/  ISETP.GE.OR P1, PT, R0, R3, P0 ;  /* 0x000000030000720c */ /* 0x000fe20000726670 */
[----:B------:R-:W-:Y:S01]  /*a5e0*/  VIADD R6, R156, 0x90 ;  /* 0x000000909c067836 */ /* 0x000fe20000000000 */
[----:B------:R-:W-:Y:S01]  /*a5f0*/  IADD3 R5, R5, UR4, RZ ;  /* 0x0000000405057c10 */ /* 0x000fe2000fffe0ff */
[----:B------:R-:W-:-:S02]  /*a600*/  UIMAD UR4, UR42, UR6, URZ ;  /* 0x000000062a0472a4 */ /* 0x000fc4000f8e023f */
[----:B------:R-:W-:Y:S01]  /*a610*/  IMAD.U32 R7, RZ, RZ, UR6 ;  /* 0x00000006ff077e24 */ /* 0x000fe2000f8e00ff */
[-C--:B------:R-:W-:Y:S01]  /*a620*/  ISETP.GE.OR P2, PT, R6, R3.reuse, P0 ;  /* 0x000000030600720c */ /* 0x080fe20000746670 */
[----:B------:R-:W-:Y:S01]  /*a630*/  UIMAD UR4, UR41, UR7, UR4 ;  /* 0x00000007290472a4 */ /* 0x000fe2000f8e0204 */
[----:B------:R-:W-:Y:S01]  /*a640*/  ISETP.GE.OR P0, PT, R156, R3, P0 ;  /* 0x000000039c00720c */ /* 0x000fe20000706670 */
[----:B------:R-:W-:-:S04]  /*a650*/  IMAD.WIDE.U32 R6, R7, UR41, R4 ;  /* 0x0000002907067c25 */ /* 0x000fc8000f8e0004 */
[----:B------:R-:W-:Y:S02]  /*a660*/  IMAD.MOV.U32 R8, RZ, RZ, R156 ;  /* 0x000000ffff087224 */ /* 0x000fe400078e009c */
[----:B------:R-:W-:Y:S02]  /*a670*/  VIADD R11, R7, UR4 ;  /* 0x00000004070b7c36 */ /* 0x000fe40008000000 */
[----:B------:R-:W-:-:S04]  /*a680*/  IMAD.WIDE R8, R10, 0xc0, R8 ;  /* 0x000000c00a087825 */ /* 0x000fc800078e0208 */
[----:B------:R-:W-:Y:S05]  /*a690*/  @P0 BRA `(.L_x_10630) ;  /* 0x00000000002c0947 */ /* 0x000fea0003800000 */
        /* <DEDUP_REMOVED lines=10> */
[----:B------:R0:W-:Y:S04]  /*a740*/  STG.E.128 desc[UR46][R12.64], RZ ;  /* 0x000000ff0c007986 */ /* 0x0001e8000c101d2e */
.L_x_10630:
[----:B------:R-:W-:Y:S05]  /*a750*/  BSYNC B1 ;  /* 0x0000000000017941 */ /* 0x000fea0003800000 */
.L_x_10629:
[----:B------:R-:W-:Y:S04]  /*a760*/  BSSY B1, `(.L_x_10631) ;  /* 0x000000f000017945 */ /* 0x000fe80003800000 */
[----:B------:R-:W-:Y:S05]  /*a770*/  @P3 BRA `(.L_x_10632) ;  /* 0x0000000000343947 */ /* 0x000fea0003800000 */
[----:B------:R-:W-:Y:S01]  /*a780*/  IADD3 R3, P0, R8, 0x30, RZ ;  /* 0x0000003008037810 */ /* 0x000fe20007f1e0ff */
[----:B------:R-:W-:Y:S01]  /*a790*/  ULDC.64 UR6, c[0x0][0xad8] ;  /* 0x0002b60000067ab9 */ /* 0x000fe20000000a00 */
[----:B------:R-:W-:Y:S02]  /*a7a0*/  IMAD.MOV.U32 R4, RZ, RZ, R6 ;  /* 0x000000ffff047224 */ /* 0x000fe400078e0006 */
[----:B------:R-:W-:Y:S02]  /*a7b0*/  IMAD.MOV.U32 R5, RZ, RZ, R11 ;  /* 0x000000ffff057224 */ /* 0x000fe400078e000b */
[----:B------:R-:W-:Y:S02]  /*a7c0*/  IMAD.X R0, RZ, RZ, R9, P0 ;  /* 0x000000ffff007224 */ /* 0x000fe400000e0609 */
[----:B------:R-:W-:-:S04]  /*a7d0*/  IMAD.WIDE.U32 R4, R3, UR6, R4 ;  /* 0x0000000603047c25 */ /* 0x000fc8000f8e0004 */
[----:B------:R-:W-:-:S04]  /*a7e0*/  IMAD R0, R0, UR6, RZ ;  /* 0x0000000600007c24 */ /* 0x000fc8000f8e02ff */
[----:B------:R-:W-:Y:S01]  /*a7f0*/  IMAD R3, R3, UR7, R0 ;  /* 0x0000000703037c24 */ /* 0x000fe2000f8e0200 */
[----:B------:R-:W-:Y:S02]  /*a800*/  ULDC.64 UR6, c[0x0][0xa80] ;  /* 0x0002a00000067ab9 */ /* 0x000fe40000000a00 */
[----:B0-----:R-:W-:Y:S02]  /*a810*/  LEA R12, P0, R4, UR6, 0x1 ;  /* 0x00000006040c7c11 */ /* 0x001fe4000f8008ff */
[----:B------:R-:W-:-:S04]  /*a820*/  IADD3 R3, R5, R3, RZ ;  /* 0x0000000305037210 */ /* 0x000fc80007ffe0ff */
[----:B------:R-:W-:-:S05]  /*a830*/  LEA.HI.X R13, R4, UR7, R3, 0x1, P0 ;  /* 0x00000007040d7c11 */ /* 0x000fca00080f0c03 */
[----:B------:R1:W-:Y:S02]  /*a840*/  STG.E.128 desc[UR46][R12.64], RZ ;  /* 0x000000ff0c007986 */ /* 0x0003e4000c101d2e */
.L_x_10632:
[----:B------:R-:W-:Y:S05]  /*a850*/  BSYNC B1 ;  /* 0x0000000000017941 */ /* 0x000fea0003800000 */
.L_x_10631:
        /* <DEDUP_REMOVED lines=11> */
[----:B01----:R-:W-:Y:S01]  /*a910*/  LEA R12, P0, R4, UR6, 0x1 ;  /* 0x00000006040c7c11 */ /* 0x003fe2000f8008ff */
[----:B------:R-:W-:-:S05]  /*a920*/  IMAD.IADD R3, R5, 0x1, R3 ;  /* 0x0000000105037824 */ /* 0x000fca00078e0203 */
[----:B------:R-:W-:-:S05]  /*a930*/  LEA.HI.X R13, R4, UR7, R3, 0x1, P0 ;  /* 0x00000007040d7c11 */ /* 0x000fca00080f0c03 */
[----:B------:R2:W-:Y:S02]  /*a940*/  STG.E.128 desc[UR46][R12.64], RZ ;  /* 0x000000ff0c007986 */ /* 0x0005e4000c101d2e */
.L_x_10634:
[----:B------:R-:W-:Y:S05]  /*a950*/  BSYNC B1 ;  /* 0x0000000000017941 */ /* 0x000fea0003800000 */
.L_x_10633:
[----:B------:R-:W-:Y:S05]  /*a960*/  @P2 BRA `(.L_x_10625) ;  /* 0x0000000000342947 */ /* 0x000fea0003800000 */
[----:B------:R-:W-:Y:S01]  /*a970*/  IADD3 R3, P0, R8, 0x90, RZ ;  /* 0x0000009008037810 */ /* 0x000fe20007f1e0ff */
[----:B------:R-:W-:Y:S01]  /*a980*/  ULDC.64 UR6, c[0x0][0xad8] ;  /* 0x0002b60000067ab9 */ /* 0x000fe20000000a00 */
[----:B------:R-:W-:Y:S02]  /*a990*/  IMAD.MOV.U32 R4, RZ, RZ, R6 ;  /* 0x000000ffff047224 */ /* 0x000fe400078e0006 */
[----:B------:R-:W-:Y:S01]  /*a9a0*/  IADD3.X R8, RZ, R9, RZ, P0, !PT ;  /* 0x00000009ff087210 */ /* 0x000fe200007fe4ff */
[----:B------:R-:W-:-:S04]  /*a9b0*/  IMAD.MOV.U32 R5, RZ, RZ, R11 ;  /* 0x000000ffff057224 */ /* 0x000fc800078e000b */
[----:B------:R-:W-:Y:S02]  /*a9c0*/  IMAD R8, R8, UR6, RZ ;  /* 0x0000000608087c24 */ /* 0x000fe4000f8e02ff */
[----:B------:R-:W-:-:S04]  /*a9d0*/  IMAD.WIDE.U32 R4, R3, UR6, R4 ;  /* 0x0000000603047c25 */ /* 0x000fc8000f8e0004 */
[----:B------:R-:W-:Y:S01]  /*a9e0*/  IMAD R3, R3, UR7, R8 ;  /* 0x0000000703037c24 */ /* 0x000fe2000f8e0208 */
[----:B------:R-:W-:Y:S02]  /*a9f0*/  ULDC.64 UR6, c[0x0][0xa80] ;  /* 0x0002a00000067ab9 */ /* 0x000fe40000000a00 */
[----:B------:R-:W-:Y:S01]  /*aa00*/  LEA R6, P0, R4, UR6, 0x1 ;  /* 0x0000000604067c11 */ /* 0x000fe2000f8008ff */
[----:B------:R-:W-:-:S05]  /*aa10*/  IMAD.IADD R3, R5, 0x1, R3 ;  /* 0x0000000105037824 */ /* 0x000fca00078e0203 */
[----:B------:R-:W-:-:S05]  /*aa20*/  LEA.HI.X R7, R4, UR7, R3, 0x1, P0 ;  /* 0x0000000704077c11 */ /* 0x000fca00080f0c03 */
[----:B------:R4:W-:Y:S02]  /*aa30*/  STG.E.128 desc[UR46][R6.64], RZ ;  /* 0x000000ff06007986 */ /* 0x0009e4000c101d2e */
.L_x_10625:
[----:B------:R-:W-:Y:S05]  /*aa40*/  BSYNC B0 ;  /* 0x0000000000007941 */ /* 0x000fea0003800000 */
.L_x_10616:
[----:B------:R-:W-:Y:S02]  /*aa50*/  ULDC UR4, c[0x0][0xc14] ;  /* 0x0003050000047ab9 */ /* 0x000fe40000000800 */
[----:B------:R-:W-:-:S13]  /*aa60*/  ISETP.GE.AND P0, PT, R27, UR4, PT ;  /* 0x000000041b007c0c */ /* 0x000fda000bf06270 */
[----:B------:R-:W-:Y:S05]  /*aa70*/  @!P0 BRA `(.L_x_10635) ;  /* 0xffffff6400408947 */ /* 0x000fea000383ffff */
[----:B------:R-:W-:Y:S05]  /*aa80*/  EXIT ;  /* 0x000000000000794d */ /* 0x000fea0003800000 */
.L_x_10592:
        /* <DEDUP_REMOVED lines=19> */
[C---:B------:R-:W-:Y:S02]  /*abc0*/  ISETP.NE.AND P1, PT, R27.reuse, RZ, PT ;  /* 0x000000ff1b00720c */ /* 0x040fe40003f25270 */
[----:B------:R-:W-:Y:S02]  /*abd0*/  ISETP.GE.U32.AND P0, PT, R27, 0x2, PT ;  /* 0x000000021b00780c */ /* 0x000fe40003f06070 */
[----:B------:R-:W-:Y:S02]  /*abe0*/  LOP3.LUT R6, R6, 0xfffffffe, RZ, 0xc0, !PT ;  /* 0xfffffffe06067812 */ /* 0x000fe400078ec0ff */
[----:B------:R-:W-:-:S07]  /*abf0*/  MOV R16, RZ ;  /* 0x000000ff00107202 */ /* 0x000fce0000000f00 */
[----:B------:R-:W-:-:S04]  /*ac00*/  @P1 LOP3.LUT R6, R6, 0x1, RZ, 0xfc, !PT ;  /* 0x0000000106061812 */ /* 0x000fc800078efcff */
[----:B------:R-:W-:-:S04]  /*ac10*/  LOP3.LUT R6, R6, 0xffffffef, RZ, 0xc0, !PT ;  /* 0xffffffef06067812 */ /* 0x000fc800078ec0ff */
[----:B------:R-:W-:-:S04]  /*ac20*/  @P0 LOP3.LUT R6, R6, 0x10, RZ, 0xfc, !PT ;  /* 0x0000001006060812 */ /* 0x000fc800078efcff */
[----:B------:R-:W-:Y:S01]  /*ac30*/  LOP3.LUT R6, R6, 0xfffffff7, RZ, 0xc0, !PT ;  /* 0xfffffff706067812 */ /* 0x000fe200078ec0ff */
[----:B--2---:R-:W0:Y:S02]  /*ac40*/  SHFL.UP PT, R4, R0, 0x1, RZ ;  /* 0x0420000000047989 */ /* 0x004e2400000e00ff */
[----:B0-----:R-:W-:-:S04]  /*ac50*/  SEL R5, R4, RZ, P1 ;  /* 0x000000ff04057207 */ /* 0x001fc80000800000 */
[----:B------:R-:W-:-:S05]  /*ac60*/  IADD3 R5, R0, R5, RZ ;  /* 0x0000000500057210 */ /* 0x000fca0007ffe0ff */
        /* <DEDUP_REMOVED lines=31> */
.L_x_10640:
[----:B------:R-:W-:Y:S01]  /*ae60*/  IADD3 R4, R4, 0x1f, RZ ;  /* 0x0000001f04047810 */ /* 0x000fe20007ffe0ff */
        /* <DEDUP_REMOVED lines=12> */
.L_x_10639:
[----:B------:R-:W-:Y:S05]  /*af30*/  BSYNC B0 ;  /* 0x0000000000007941 */ /* 0x000fea0003800000 */
.L_x_10638:
        /* <DEDUP_REMOVED lines=25> */
.L_x_10636:
        /* <DEDUP_REMOVED lines=15> */
.L_x_10641:
[----:B---3--:R-:W-:Y:S01]  /*b1c0*/  IMAD R16, R16, UR4, R11 ;  /* 0x0000000410107c24 */ /* 0x008fe2000f8e020b */
[----:B------:R-:W-:Y:S01]  /*b1d0*/  IABS R10, R0 ;  /* 0x00000000000a7213 */ /* 0x000fe20000000000 */
[----:B01----:R-:W-:Y:S02]  /*b1e0*/  IMAD.MOV R2, RZ, RZ, -R3 ;  /* 0x000000ffff027224 */ /* 0x003fe400078e0a03 */
[----:B------:R-:W-:Y:S01]  /*b1f0*/  IMAD.IADD R19, R19, 0x1, R4 ;  /* 0x0000000113137824 */ /* 0x000fe200078e0204 */
        /* <DEDUP_REMOVED lines=24> */
.L_x_10637:
[----:B------:R-:W-:Y:S01]  /*b380*/  MOV R17, RZ ;  /* 0x000000ff00117202 */ /* 0x000fe20000000f00 */
[----:B------:R-:W-:Y:S02]  /*b390*/  IMAD.U32 R16, RZ, RZ, UR6 ;  /* 0x00000006ff107e24 */ /* 0x000fe4000f8e00ff */
[----:B------:R-:W-:-:S07]  /*b3a0*/  IMAD.MOV.U32 R18, RZ, RZ, RZ ;  /* 0x000000ffff127224 */ /* 0x000fce00078e00ff */
.L_x_10642:
        /* <DEDUP_REMOVED lines=12> */
[----:B------:R-:W-:Y:S01]  /*b470*/  MOV R24, 0x1 ;  /* 0x0000000100187802 */ /* 0x000fe20000000f00 */
[----:B------:R-:W-:Y:S01]  /*b480*/  IMAD.MOV.U32 R22, RZ, RZ, RZ ;  /* 0x000000ffff167224 */ /* 0x000fe200078e00ff */
[----:B------:R-:W-:Y:S01]  /*b490*/  ULDC UR37, c[0x0][0xc] ;  /* 0x0000030000257ab9 */ /* 0x000fe20000000800 */
[----:B------:R-:W-:-:S05]  /*b4a0*/  ULDC.64 UR38, c[0x0][0x198] ;  /* 0x0000660000267ab9 */ /* 0x000fca0000000a00 */
.L_x_10706:
[----:B--2---:R-:W2:Y:S02]  /*b4b0*/  LDC.64 R28, c[0x0][0xc60] ;  /* 0x00031800ff1c7b82 */ /* 0x004ea40000000a00 */
[----:B--2---:R-:W-:-:S06]  /*b4c0*/  IMAD.WIDE R28, R19, 0x4, R28 ;  /* 0x00000004131c7825 */ /* 0x004fcc00078e021c */
[----:B------:R-:W2:Y:S01]  /*b4d0*/  LDG.E R28, desc[UR46][R28.64] ;  /* 0x0000002e1c1c7981 */ /* 0x000ea2000c1e1900 */
[----:B------:R-:W-:Y:S05]  /*b4e0*/  YIELD ;  /* 0x0000000000007946 */ /* 0x000fea0003800000 */
[----:B------:R-:W-:Y:S01]  /*b4f0*/  ULDC.64 UR4, c[0x0][0xa28] ;  /* 0x00028a0000047ab9 */ /* 0x000fe20000000a00 */
[----:B------:R-:W-:Y:S01]  /*b500*/  IMAD.MOV.U32 R23, RZ, RZ, RZ ;  /* 0x000000ffff177224 */ /* 0x000fe200078e00ff */
[----:B------:R-:W-:-:S04]  /*b510*/  ISETP.NE.U32.AND P0, PT, RZ, UR4, PT ;  /* 0x00000004ff007c0c */ /* 0x000fc8000bf05070 */
[----:B------:R-:W-:Y:S01]  /*b520*/  ISETP.NE.AND.EX P0, PT, RZ, UR5, PT, P0 ;  /* 0x00000005ff007c0c */ /* 0x000fe2000bf05300 */
[----:B0-----:R-:W-:Y:S01]  /*b530*/  IMAD.MOV.U32 R0, RZ, RZ, RZ ;  /* 0x000000ffff007224 */ /* 0x001fe200078e00ff */
[----:B--2---:R-:W-:-:S11]  /*b540*/  SHF.R.S32.HI R5, RZ, 0x1f, R28 ;  /* 0x0000001fff057819 */ /* 0x004fd6000001141c */
        /* <DEDUP_REMOVED lines=20> */
[----:B------:R-:W-:Y:S02]  /*b690*/  IADD3 R2, P1, R6, UR4, RZ ;  /* 0x0000000406027c10 */ /* 0x000fe4000ff3e0ff */
[----:B--2---:R-:W-:Y:S02]  /*b6a0*/  MOV R6, RZ ;  /* 0x000000ff00067202 */ /* 0x004fe40000000f00 */
        /* <DEDUP_REMOVED lines=18> */
.L_x_10644:
        /* <DEDUP_REMOVED lines=25> */
.L_x_10646:
        /* <DEDUP_REMOVED lines=21> */
[----:B01----:R-:W-:Y:S05]  /*bab0*/  CALL.ABS.NOINC R2 ;  /* 0x0000000002007343 */ /* 0x003fea0003c00000 */
.L_x_10648:
        /* <DEDUP_REMOVED lines=18> */
[----:B-12---:R-:W-:Y:S05]  /*bbe0*/  CALL.ABS.NOINC R2 ;  /* 0x0000000002007343 */ /* 0x006fea0003c00000 */
.L_x_10650:
        /* <DEDUP_REMOVED lines=16> */
.L_x_10649:
        /* <DEDUP_REMOVED lines=28> */
.L_x_10651:
        /* <DEDUP_REMOVED lines=17> */
.L_x_10722:
[----:B------:R-:W-:Y:S01]  /*bfc0*/  UMOV UR4, 0xffffffff ;  /* 0xffffffff00047882 */ /* 0x000fe20000000000 */
[----:B------:R-:W-:Y:S01]  /*bfd0*/  SHF.R.S32.HI R8, RZ, 0x1f, R6 ;  /* 0x0000001fff087819 */ /* 0x000fe20000011406 */
[----:B------:R-:W-:Y:S01]  /*bfe0*/  VIADD R10, R29, 0xffffffff ;  /* 0xffffffff1d0a7836 */ /* 0x000fe20000000000 */
[----:B------:R-:W-:Y:S06]  /*bff0*/  BRA.DIV UR4, `(.L_x_10653) ;  /* 0x0000002a04bc7947 */ /* 0x000fec000b800000 */
[----:B------:R-:W-:-:S13]  /*c000*/  ELECT P6, URZ, PT ;  /* 0x00000000003f782f */ /* 0x000fda00038c0000 */
.L_x_10725:
[----:B------:R-:W-:Y:S05]  /*c010*/  @!P6 BRA `(.L_x_10654) ;  /* 0x0000000000d0e947 */ /* 0x000fea0003800000 */
[----:B------:R-:W-:Y:S02]  /*c020*/  ISETP.NE.U32.AND P0, PT, R2, RZ, PT ;  /* 0x000000ff0200720c */ /* 0x000fe40003f05070 */
        /* <DEDUP_REMOVED lines=21> */
.L_x_10655:
[----:B------:R-:W-:Y:S01]  /*c180*/  IMAD R5, R22, 0x8, R26 ;  /* 0x0000000816057824 */ /* 0x000fe200078e021a */
[----:B------:R-:W-:-:S04]  /*c190*/  SHF.L.U32 R4, R24, 0x1f, RZ ;  /* 0x0000001f18047819 */ /* 0x000fc800000006ff */
[----:B------:R-:W2:Y:S02]  /*c1a0*/  SYNCS.PHASECHK.TRANS64.TRYWAIT P0, [R5+URZ+0x30840], R4 ;  /* 0x03084004050075a7 */ /* 0x000ea4000800017f */
[----:B--2---:R-:W-:Y:S05]  /*c1b0*/  @!P0 BRA `(.L_x_10656) ;  /* 0x00000028006c8947 */ /* 0x004fea0003800000 */
.L_x_10726:
        /* <DEDUP_REMOVED lines=9> */
.L_x_10657:
        /* <DEDUP_REMOVED lines=8> */
[----:B------:R-:W-:Y:S01]  /*c2d0*/  UMOV UR10, URZ ;  /* 0x0000003f000a7c82 */ /* 0x000fe20008000000 */
[----:B------:R-:W-:Y:S02]  /*c2e0*/  R2UR UR12, R0 ;  /* 0x00000000000c72ca */ /* 0x000fe400000e0000 */
[----:B-----5:R-:W-:-:S03]  /*c2f0*/  R2UR UR13, R7 ;  /* 0x00000000070d72ca */ /* 0x020fc600000e0000 */
[----:B------:R-:W-:-:S04]  /*c300*/  UIADD3 UR9, UR9, 0x30830, URZ ;  /* 0x0003083009097890 */ /* 0x000fc8000fffe03f */
[----:B------:R-:W-:Y:S02]  /*c310*/  UIMAD UR11, UR11, 0xc0, UR4 ;  /* 0x000000c00b0b78a4 */ /* 0x000fe4000f8e0204 */
[----:B------:R-:W-:Y:S01]  /*c320*/  UIADD3 UR8, UR8, 0x12400, URZ ;  /* 0x0001240008087890 */ /* 0x000fe2000fffe03f */
[----:B------:R-:W-:-:S08]  /*c330*/  UMOV UR4, 0x0 ;  /* 0x0000000000047882 */ /* 0x000fd00000000000 */
[----:B------:R2:W-:Y:S02]  /*c340*/  UTMALDG.4D [UR8], [UR6], desc[UR4] ;  /* 0x00000408060075b4 */ /* 0x0005e40008019000 */
[----:B--2---:R-:W-:Y:S01]  /*c350*/  NOP ;  /* 0x0000000000007918 */ /* 0x004fe20000000000 */
.L_x_10654:
        /* <DEDUP_REMOVED lines=13> */
[----:B------:R-:W-:Y:S01]  /*c430*/  UIADD3 UR8, UR9, 0xc400, URZ ;  /* 0x0000c40009087890 */ /* 0x000fe2000fffe03f */
[----:B------:R-:W-:Y:S01]  /*c440*/  @P0 IMAD.MOV.U32 R5, RZ, RZ, 0x6000 ;  /* 0x00006000ff050424 */ /* 0x000fe200078e00ff */
[----:B------:R-:W-:Y:S01]  /*c450*/  BAR.SYNC.DEFER_BLOCKING 0x8, 0x1a0 ;  /* 0x0206800000007b1d */ /* 0x000fe20000010000 */
[----:B------:R-:W-:-:S05]  /*c460*/  UIADD3 UR9, UR9, 0x30800, URZ ;  /* 0x0003080009097890 */ /* 0x000fca000fffe03f */
[----:B------:R3:W-:Y:S04]  /*c470*/  @P0 SYNCS.ARRIVE.TRANS64 RZ, [R26+URZ+0x30800], R5 ;  /* 0x030800051aff09a7 */ /* 0x0007e8000800003f */
[----:B------:R4:W-:Y:S01]  /*c480*/  UTMALDG.4D [UR8], [UR4], desc[UR6] ;  /* 0x00000608040075b4 */ /* 0x0009e20008019000 */
[----:B--2---:R-:W-:-:S04]  /*c490*/  IADD3 R11, R11, 0x1, RZ ;  /* 0x000000010b0b7810 */ /* 0x004fc80007ffe0ff */
[----:B------:R-:W-:Y:S01]  /*c4a0*/  LEA.HI R4, R11, R11, RZ, 0x1 ;  /* 0x0000000b0b047211 */ /* 0x000fe200078f08ff */
[----:B------:R4:W-:Y:S03]  /*c4b0*/  STL [R1+0xc], R11 ;  /* 0x00000c0b01007387 */ /* 0x0009e60000100800 */
[----:B------:R-:W-:-:S05]  /*c4c0*/  LOP3.LUT R4, R4, 0xfffffffe, RZ, 0xc0, !PT ;  /* 0xfffffffe04047812 */ /* 0x000fca00078ec0ff */
[----:B------:R-:W-:-:S05]  /*c4d0*/  IMAD.IADD R4, R11, 0x1, -R4 ;  /* 0x000000010b047824 */ /* 0x000fca00078e0a04 */
[----:B---3--:R-:W-:-:S04]  /*c4e0*/  SHF.L.U32 R5, R4, 0x1f, RZ ;  /* 0x0000001f04057819 */ /* 0x008fc800000006ff */
[----:B------:R-:W2:Y:S02]  /*c4f0*/  SYNCS.PHASECHK.TRANS64.TRYWAIT P0, [R26+URZ+0x30820], R5 ;  /* 0x030820051a0075a7 */ /* 0x000ea4000800017f */
[----:B--2-4-:R-:W-:Y:S05]  /*c500*/  @!P0 BRA `(.L_x_10659) ;  /* 0x0000002400ac8947 */ /* 0x014fea0003800000 */
.L_x_10727:
[----:B------:R-:W-:Y:S05]  /*c510*/  BSYNC B0 ;  /* 0x0000000000007941 */ /* 0x000fea0003800000 */
.L_x_10658:
[----:B------:R-:W3:Y:S01]  /*c520*/  LDL.LU R4, [R1+0x8] ;  /* 0x0000080001047983 */ /* 0x000ee20000300800 */
[----:B------:R-:W-:Y:S01]  /*c530*/  BSSY B0, `(.L_x_10660) ;  /* 0x0000129000007945 */ /* 0x000fe20003800000 */
[----:B---3--:R-:W-:-:S13]  /*c540*/  ISETP.GE.AND P0, PT, R4, 0xc1, PT ;  /* 0x000000c10400780c */ /* 0x008fda0003f06270 */
[----:B------:R-:W-:Y:S05]  /*c550*/  @!P0 BRA `(.L_x_10661) ;  /* 0x0000001000988947 */ /* 0x000fea0003800000 */
[----:B------:R-:W-:Y:S01]  /*c560*/  IMAD.MOV R11, RZ, RZ, -R29 ;  /* 0x000000ffff0b7224 */ /* 0x000fe200078e0a1d */
[----:B------:R-:W-:Y:S01]  /*c570*/  BSSY B1, `(.L_x_10662) ;  /* 0x0000066000017945 */ /* 0x000fe20003800000 */
[----:B------:R-:W-:Y:S02]  /*c580*/  IMAD.MOV.U32 R4, RZ, RZ, 0x1 ;  /* 0x00000001ff047424 */ /* 0x000fe400078e00ff */
[----:B------:R-:W-:-:S03]  /*c590*/  VIADD R9, R29, 0xfffffffe ;  /* 0xfffffffe1d097836 */ /* 0x000fc60000000000 */
[----:B------:R-:W-:-:S04]  /*c5a0*/  VIADDMNMX R11, R11, R4, 0xffffffff, !PT ;  /* 0xffffffff0b0b7446 */ /* 0x000fc80007800104 */
[----:B------:R-:W-:-:S04]  /*c5b0*/  IADD3 R4, R29, R11, RZ ;  /* 0x0000000b1d047210 */ /* 0x000fc80007ffe0ff */
        /* <DEDUP_REMOVED lines=32> */
.L_x_10666:
[----:B0-----:R-:W-:Y:S02]  /*c7c0*/  LEA R3, R12, R26, 0x3 ;  /* 0x0000001a0c037211 */ /* 0x001fe400078e18ff */
[----:B------:R-:W-:-:S04]  /*c7d0*/  SHF.L.U32 R2, R13, 0x1f, RZ ;  /* 0x0000001f0d027819 */ /* 0x000fc800000006ff */
[----:B------:R-:W0:Y:S02]  /*c7e0*/  SYNCS.PHASECHK.TRANS64.TRYWAIT P0, [R3+URZ+0x30840], R2 ;  /* 0x03084002030075a7 */ /* 0x000e24000800017f */
[----:B0-----:R-:W-:Y:S05]  /*c7f0*/  @!P0 BRA `(.L_x_10667) ;  /* 0x0000002400048947 */ /* 0x001fea0003800000 */
.L_x_10728:
[----:B--2---:R-:W2:Y:S02]  /*c800*/  S2R R5, SR_TID.X ;  /* 0x0000000000057919 */ /* 0x004ea40000002100 */
        /* <DEDUP_REMOVED lines=8> */
.L_x_10668:
[----:B0-2---:R-:W-:Y:S01]  /*c890*/  IMAD R2, R12, 0x6000, R26 ;  /* 0x000060000c027824 */ /* 0x005fe200078e021a */
        /* <DEDUP_REMOVED lines=8> */
[----:B------:R-:W-:Y:S01]  /*c920*/  R2UR UR12, R0 ;  /* 0x00000000000c72ca */ /* 0x000fe200000e0000 */
[----:B------:R-:W-:Y:S01]  /*c930*/  UMOV UR5, 0x14f00000 ;  /* 0x14f0000000057882 */ /* 0x000fe20000000000 */
[----:B-----5:R-:W-:Y:S01]  /*c940*/  R2UR UR13, R4 ;  /* 0x00000000040d72ca */ /* 0x020fe200000e0000 */
[----:B------:R-:W-:Y:S01]  /*c950*/  UMOV UR10, URZ ;  /* 0x0000003f000a7c82 */ /* 0x000fe20008000000 */
[----:B------:R-:W-:Y:S01]  /*c960*/  SHF.L.U32 R5, R24, 0x1f, RZ ;  /* 0x0000001f18057819 */ /* 0x000fe200000006ff */
[----:B------:R-:W-:-:S04]  /*c970*/  UIADD3 UR9, UR9, 0x30830, URZ ;  /* 0x0003083009097890 */ /* 0x000fc8000fffe03f */
[----:B------:R-:W-:Y:S02]  /*c980*/  UIMAD UR11, UR11, 0xc0, UR4 ;  /* 0x000000c00b0b78a4 */ /* 0x000fe4000f8e0204 */
[----:B------:R-:W-:Y:S01]  /*c990*/  UIADD3 UR8, UR8, 0x12400, URZ ;  /* 0x0001240008087890 */ /* 0x000fe2000fffe03f */
[----:B------:R-:W-:-:S08]  /*c9a0*/  UMOV UR4, 0x0 ;  /* 0x0000000000047882 */ /* 0x000fd00000000000 */
[----:B------:R0:W-:Y:S01]  /*c9b0*/  UTMALDG.4D [UR8], [UR6], desc[UR4] ;  /* 0x00000408060075b4 */ /* 0x0001e20008019000 */
[----:B------:R-:W2:Y:S02]  /*c9c0*/  SYNCS.PHASECHK.TRANS64.TRYWAIT P0, [R2+URZ+0x60], R5 ;  /* 0x00006005020075a7 */ /* 0x000ea4000800017f */
[----:B0-2---:R-:W-:Y:S05]  /*c9d0*/  @!P0 BRA `(.L_x_10669) ;  /* 0x0000002000a08947 */ /* 0x005fea0003800000 */
.L_x_10729:
[----:B------:R-:W-:Y:S05]  /*c9e0*/  @P1 BRA `(.L_x_10670) ;  /* 0x0000000000181947 */ /* 0x000fea0003800000 */
[----:B------:R-:W-:Y:S01]  /*c9f0*/  ISETP.NE.AND P0, PT, R27, RZ, PT ;  /* 0x000000ff1b00720c */ /* 0x000fe20003f05270 */
[----:B------:R-:W-:Y:S01]  /*ca00*/  IMAD.MOV.U32 R3, RZ, RZ, 0x6000 ;  /* 0x00006000ff037424 */ /* 0x000fe200078e00ff */
[----:B0-----:R-:W-:-:S04]  /*ca10*/  LEA R2, R22, R26, 0x3 ;  /* 0x0000001a16027211 */ /* 0x001fc800078e18ff */
[----:B------:R2:W-:Y:S07]  /*ca20*/  SYNCS.ARRIVE.TRANS64 RZ, [R2+URZ+0x30850], R3 ;  /* 0x0308500302ff79a7 */ /* 0x0005ee000800003f */
[----:B------:R-:W-:Y:S05]  /*ca30*/  @!P0 BRA `(.L_x_10670) ;  /* 0x0000000000048947 */ /* 0x000fea0003800000 */
[----:B------:R-:W-:Y:S01]  /*ca40*/  BPT.TRAP 0x1 ;  /* 0x000000040000795c */ /* 0x000fe20000300000 */
.L_x_10670:
[C-C-:B0-2---:R-:W-:Y:S01]  /*ca50*/  IMAD R2, R22.reuse, 0x8, R26.reuse ;  /* 0x0000000816027824 */ /* 0x145fe200078e021a */
[----:B------:R-:W-:Y:S01]  /*ca60*/  R2UR UR11, R25 ;  /* 0x00000000190b72ca */ /* 0x000fe200000e0000 */
        /* <DEDUP_REMOVED lines=9> */
[----:B------:R-:W-:Y:S01]  /*cb00*/  R2UR UR12, R0 ;  /* 0x00000000000c72ca */ /* 0x000fe200000e0000 */
[----:B------:R-:W-:Y:S01]  /*cb10*/  IMAD.MOV.U32 R7, RZ, RZ, R4 ;  /* 0x000000ffff077224 */ /* 0x000fe200078e0004 */
[----:B------:R-:W-:-:S03]  /*cb20*/  MOV R25, R9 ;  /* 0x0000000900197202 */ /* 0x000fc60000000f00 */
[----:B------:R-:W-:Y:S02]  /*cb30*/  UIMAD UR11, UR11, 0xc0, UR4 ;  /* 0x000000c00b0b78a4 */ /* 0x000fe4000f8e0204 */
[----:B------:R-:W-:Y:S02]  /*cb40*/  UIADD3 UR9, UR9, 0x30850, URZ ;  /* 0x0003085009097890 */ /* 0x000fe4000fffe03f */
[----:B------:R-:W-:Y:S01]  /*cb50*/  UIADD3 UR8, UR8, 0x400, URZ ;  /* 0x0000040008087890 */ /* 0x000fe2000fffe03f */
[----:B------:R-:W-:-:S08]  /*cb60*/  UMOV UR4, 0x0 ;  /* 0x0000000000047882 */ /* 0x000fd00000000000 */
[----:B------:R0:W-:Y:S02]  /*cb70*/  UTMALDG.4D [UR8], [UR6], desc[UR4] ;  /* 0x00000408060075b4 */ /* 0x0001e40008019000 */
[----:B0-----:R-:W-:Y:S01]  /*cb80*/  NOP ;  /* 0x0000000000007918 */ /* 0x001fe20000000000 */
.L_x_10665:
[----:B------:R-:W-:Y:S05]  /*cb90*/  BSYNC B2 ;  /* 0x0000000000027941 */ /* 0x000fea0003800000 */
.L_x_10664:
[----:B------:R-:W-:Y:S02]  /*cba0*/  VIADD R9, R29, 0xfffffffd ;  /* 0xfffffffd1d097836 */ /* 0x000fe40000000000 */
[----:B------:R-:W-:Y:S02]  /*cbb0*/  IMAD.MOV.U32 R22, RZ, RZ, R12 ;  /* 0x000000ffff167224 */ /* 0x000fe400078e000c */
[----:B------:R-:W-:-:S07]  /*cbc0*/  IMAD.MOV.U32 R24, RZ, RZ, R13 ;  /* 0x000000ffff187224 */ /* 0x000fce00078e000d */
.L_x_10663:
[----:B------:R-:W-:Y:S05]  /*cbd0*/  BSYNC B1 ;  /* 0x0000000000017941 */ /* 0x000fea0003800000 */
.L_x_10662:
[----:B------:R-:W-:-:S04]  /*cbe0*/  IADD3 R11, -R11, RZ, RZ ;  /* 0x000000ff0b0b7210 */ /* 0x000fc80007ffe1ff */
[----:B------:R-:W-:-:S13]  /*cbf0*/  ISETP.NE.AND P0, PT, R10, R11, PT ;  /* 0x0000000b0a00720c */ /* 0x000fda0003f05270 */
[----:B------:R-:W-:Y:S05]  /*cc00*/  @!P0 BRA `(.L_x_10661) ;  /* 0x0000000800ec8947 */ /* 0x000fea0003800000 */
[----:B------:R-:W-:-:S07]  /*cc10*/  IMAD.MOV.U32 R4, RZ, RZ, R7 ;  /* 0x000000ffff047224 */ /* 0x000fce00078e0007 */
.L_x_10685:
        /* <DEDUP_REMOVED lines=9> */
[----:B0-----:R-:W-:Y:S01]  /*ccb0*/  IMAD.MOV.U32 R12, RZ, RZ, R9 ;  /* 0x000000ffff0c7224 */ /* 0x001fe200078e0009 */
[----:B------:R-:W-:-:S04]  /*ccc0*/  ISETP.NE.U32.AND P0, PT, RZ, UR4, PT ;  /* 0x00000004ff007c0c */ /* 0x000fc8000bf05070 */
[----:B------:R-:W-:-:S13]  /*ccd0*/  ISETP.NE.AND.EX P0, PT, RZ, UR5, PT, P0 ;  /* 0x00000005ff007c0c */ /* 0x000fda000bf05300 */
[----:B------:R-:W-:Y:S05]  /*cce0*/  @!P0 BRA `(.L_x_10673) ;  /* 0x0000000000488947 */ /* 0x000fea0003800000 */
[----:B------:R-:W0:Y:S01]  /*ccf0*/  LDC R12, c[0x0][0x41c] ;  /* 0x00010700ff0c7b82 */ /* 0x000e220000000800 */
[----:B------:R-:W-:Y:S01]  /*cd00*/  MOV R13, R9 ;  /* 0x00000009000d7202 */ /* 0x000fe20000000f00 */
[----:B------:R-:W-:Y:S02]  /*cd10*/  ULDC.64 UR6, c[0x0][0x408] ;  /* 0x0001020000067ab9 */ /* 0x000fe40000000a00 */
[----:B--2---:R-:W-:-:S04]  /*cd20*/  IMAD R5, R8, UR6, RZ ;  /* 0x0000000608057c24 */ /* 0x004fc8000f8e02ff */
        /* <DEDUP_REMOVED lines=14> */
.L_x_10673:
[----:B------:R-:W-:Y:S02]  /*ce10*/  LEA R3, R10, R26, 0x3 ;  /* 0x0000001a0a037211 */ /* 0x000fe400078e18ff */
[----:B------:R-:W-:-:S04]  /*ce20*/  SHF.L.U32 R2, R11, 0x1f, RZ ;  /* 0x0000001f0b027819 */ /* 0x000fc800000006ff */
[----:B------:R-:W3:Y:S02]  /*ce30*/  SYNCS.PHASECHK.TRANS64.TRYWAIT P0, [R3+URZ+0x30840], R2 ;  /* 0x03084002030075a7 */ /* 0x000ee4000800017f */
[----:B---3--:R-:W-:Y:S05]  /*ce40*/  @!P0 BRA `(.L_x_10674) ;  /* 0x0000001c00988947 */ /* 0x008fea0003800000 */
.L_x_10730:
        /* <DEDUP_REMOVED lines=9> */
.L_x_10675:
[----:B0--3--:R-:W-:Y:S01]  /*cee0*/  IMAD R2, R10, 0x6000, R26 ;  /* 0x000060000a027824 */ /* 0x009fe200078e021a */
        /* <DEDUP_REMOVED lines=20> */
.L_x_10731:
[----:B------:R-:W-:Y:S05]  /*d030*/  @P0 BRA `(.L_x_10677) ;  /* 0x0000000000140947 */ /* 0x000fea0003800000 */
[----:B------:R-:W-:Y:S02]  /*d040*/  ISETP.NE.AND P1, PT, R27, RZ, PT ;  /* 0x000000ff1b00720c */ /* 0x000fe40003f25270 */
[----:B------:R-:W-:-:S04]  /*d050*/  MOV R2, 0x6000 ;  /* 0x0000600000027802 */ /* 0x000fc80000000f00 */
[----:B------:R2:W-:Y:S07]  /*d060*/  SYNCS.ARRIVE.TRANS64 RZ, [R3+URZ+0x50], R2 ;  /* 0x0000500203ff79a7 */ /* 0x0005ee000800003f */
[----:B------:R-:W-:Y:S05]  /*d070*/  @!P1 BRA `(.L_x_10677) ;  /* 0x0000000000049947 */ /* 0x000fea0003800000 */
[----:B------:R-:W-:Y:S01]  /*d080*/  BPT.TRAP 0x1 ;  /* 0x000000040000795c */ /* 0x000fe20000300000 */
.L_x_10677:
        /* <DEDUP_REMOVED lines=11> */
[----:B------:R-:W-:Y:S01]  /*d140*/  R2UR UR12, R0 ;  /* 0x00000000000c72ca */ /* 0x000fe200000e0000 */
[----:B------:R-:W-:-:S04]  /*d150*/  IMAD.MOV.U32 R7, RZ, RZ, R4 ;  /* 0x000000ffff077224 */ /* 0x000fc800078e0004 */
[----:B------:R-:W-:Y:S02]  /*d160*/  UIADD3 UR9, UR9, 0x50, URZ ;  /* 0x0000005009097890 */ /* 0x000fe4000fffe03f */
[----:B------:R-:W-:Y:S02]  /*d170*/  UIADD3 UR8, UR8, 0x400, URZ ;  /* 0x0000040008087890 */ /* 0x000fe4000fffe03f */
[----:B------:R-:W-:-:S03]  /*d180*/  UIMAD UR11, UR11, 0xc0, UR4 ;  /* 0x000000c00b0b78a4 */ /* 0x000fc6000f8e0204 */
[----:B------:R-:W-:-:S06]  /*d190*/  UMOV UR4, 0x0 ;  /* 0x0000000000047882 */ /* 0x000fcc0000000000 */
[----:B------:R3:W-:Y:S02]  /*d1a0*/  UTMALDG.4D [UR8], [UR6], desc[UR4] ;  /* 0x00000408060075b4 */ /* 0x0007e40008019000 */
[----:B---3--:R-:W-:Y:S01]  /*d1b0*/  NOP ;  /* 0x0000000000007918 */ /* 0x008fe20000000000 */
.L_x_10672:
[----:B------:R-:W-:Y:S05]  /*d1c0*/  BSYNC B1 ;  /* 0x0000000000017941 */ /* 0x000fea0003800000 */
.L_x_10671:
        /* <DEDUP_REMOVED lines=8> */
[----:B------:R-:W-:Y:S02]  /*d250*/  IADD3 R13, R9, -0x1, RZ ;  /* 0xffffffff090d7810 */ /* 0x000fe40007ffe0ff */
[----:B------:R-:W-:-:S04]  /*d260*/  ISETP.NE.U32.AND P0, PT, RZ, UR4, PT ;  /* 0x00000004ff007c0c */ /* 0x000fc8000bf05070 */
[----:B------:R-:W-:-:S13]  /*d270*/  ISETP.NE.AND.EX P0, PT, RZ, UR5, PT, P0 ;  /* 0x00000005ff007c0c */ /* 0x000fda000bf05300 */
[----:B------:R-:W-:Y:S05]  /*d280*/  @!P0 BRA `(.L_x_10680) ;  /* 0x0000000000488947 */ /* 0x000fea0003800000 */
[----:B------:R-:W0:Y:S01]  /*d290*/  LDC R12, c[0x0][0x41c] ;  /* 0x00010700ff0c7b82 */ /* 0x000e220000000800 */
[----:B------:R-:W-:Y:S01]  /*d2a0*/  IMAD.MOV.U32 R15, RZ, RZ, R13 ;  /* 0x000000ffff0f7224 */ /* 0x000fe200078e000d */
        /* <DEDUP_REMOVED lines=14> */
[----:B------:R-:W-:-:S05]  /*d390*/  IADD3 R2, -R15, RZ, RZ ;  /* 0x000000ff0f027210 */ /* 0x000fca0007ffe1ff */
[----:B------:R-:W-:-:S07]  /*d3a0*/  IMAD R13, R12, R2, R13 ;  /* 0x000000020c0d7224 */ /* 0x000fce00078e020d */
.L_x_10680:
[----:B--2---:R-:W-:Y:S01]  /*d3b0*/  IMAD R2, R22, 0x8, R26 ;  /* 0x0000000816027824 */ /* 0x004fe200078e021a */
[----:B------:R-:W-:-:S04]  /*d3c0*/  SHF.L.U32 R3, R24, 0x1f, RZ ;  /* 0x0000001f18037819 */ /* 0x000fc800000006ff */
[----:B------:R-:W2:Y:S02]  /*d3d0*/  SYNCS.PHASECHK.TRANS64.TRYWAIT P0, [R2+URZ+0x30840], R3 ;  /* 0x03084003020075a7 */ /* 0x000ea4000800017f */
[----:B--2---:R-:W-:Y:S05]  /*d3e0*/  @!P0 BRA `(.L_x_10681) ;  /* 0x0000001800588947 */ /* 0x004fea0003800000 */
.L_x_10732:
        /* <DEDUP_REMOVED lines=9> */
.L_x_10682:
[----:B0-2---:R-:W-:Y:S01]  /*d480*/  IMAD R2, R22, 0x6000, R26 ;  /* 0x0000600016027824 */ /* 0x005fe200078e021a */
[----:B------:R-:W-:Y:S01]  /*d490*/  R2UR UR11, R13 ;  /* 0x000000000d0b72ca */ /* 0x000fe200000e0000 */
[----:B------:R-:W-:Y:S01]  /*d4a0*/  VIADD R3, R26, 0x30800 ;  /* 0x000308001a037836 */ /* 0x000fe20000000000 */
[----:B------:R-:W-:Y:S01]  /*d4b0*/  R2UR UR4, R23 ;  /* 0x00000000170472ca */ /* 0x000fe200000e0000 */
[----:B------:R-:W-:Y:S01]  /*d4c0*/  UIADD3 UR6, UP0, UR38, 0x370, URZ ;  /* 0x0000037026067890 */ /* 0x000fe2000ff1e03f */
[----:B------:R-:W-:Y:S01]  /*d4d0*/  R2UR UR8, R2 ;  /* 0x00000000020872ca */ /* 0x000fe200000e0000 */
[----:B------:R-:W-:Y:S01]  /*d4e0*/  UMOV UR5, 0x14f00000 ;  /* 0x14f0000000057882 */ /* 0x000fe20000000000 */
[----:B------:R-:W-:Y:S01]  /*d4f0*/  LEA R2, R22, R3, 0x3 ;  /* 0x0000000316027211 */ /* 0x000fe200078e18ff */
[----:B------:R-:W-:Y:S01]  /*d500*/  UIADD3.X UR7, URZ, UR39, URZ, UP0, !UPT ;  /* 0x000000273f077290 */ /* 0x000fe200087fe43f */
[----:B------:R-:W-:Y:S01]  /*d510*/  R2UR UR12, R0 ;  /* 0x00000000000c72ca */ /* 0x000fe200000e0000 */
[----:B------:R-:W-:Y:S01]  /*d520*/  UMOV UR10, URZ ;  /* 0x0000003f000a7c82 */ /* 0x000fe20008000000 */
[----:B------:R-:W-:Y:S01]  /*d530*/  R2UR UR9, R2 ;  /* 0x00000000020972ca */ /* 0x000fe200000e0000 */
[----:B------:R-:W-:Y:S01]  /*d540*/  IMAD R2, R10, 0x8, R3 ;  /* 0x000000080a027824 */ /* 0x000fe200078e0203 */
[----:B-----5:R-:W-:-:S02]  /*d550*/  R2UR UR13, R4 ;  /* 0x00000000040d72ca */ /* 0x020fc400000e0000 */
[----:B------:R-:W-:Y:S01]  /*d560*/  SHF.L.U32 R11, R11, 0x1f, RZ ;  /* 0x0000001f0b0b7819 */ /* 0x000fe200000006ff */
[----:B------:R-:W-:Y:S02]  /*d570*/  UIMAD UR11, UR11, 0xc0, UR4 ;  /* 0x000000c00b0b78a4 */ /* 0x000fe4000f8e0204 */
[----:B------:R-:W-:Y:S01]  /*d580*/  UIADD3 UR8, UR8, 0x12400, URZ ;  /* 0x0001240008087890 */ /* 0x000fe2000fffe03f */
[----:B------:R-:W-:-:S05]  /*d590*/  UMOV UR4, 0x0 ;  /* 0x0000000000047882 */ /* 0x000fca0000000000 */
[----:B------:R-:W-:-:S09]  /*d5a0*/  UIADD3 UR9, UR9, 0x30, URZ ;  /* 0x0000003009097890 */ /* 0x000fd2000fffe03f */
[----:B------:R0:W-:Y:S01]  /*d5b0*/  UTMALDG.4D [UR8], [UR6], desc[UR4] ;  /* 0x00000408060075b4 */ /* 0x0001e20008019000 */
[----:B------:R-:W2:Y:S02]  /*d5c0*/  SYNCS.PHASECHK.TRANS64.TRYWAIT P1, [R2+URZ+0x60], R11 ;  /* 0x0000600b020075a7 */ /* 0x000ea4000802017f */
[----:B0-2---:R-:W-:Y:S05]  /*d5d0*/  @!P1 BRA `(.L_x_10683) ;  /* 0x0000001400f09947 */ /* 0x005fea0003800000 */
.L_x_10733:
[----:B------:R-:W-:Y:S05]  /*d5e0*/  @P0 BRA `(.L_x_10684) ;  /* 0x0000000000140947 */ /* 0x000fea0003800000 */
[----:B------:R-:W-:Y:S01]  /*d5f0*/  ISETP.NE.AND P1, PT, R27, RZ, PT ;  /* 0x000000ff1b00720c */ /* 0x000fe20003f25270 */
[----:B------:R-:W-:-:S04]  /*d600*/  IMAD.MOV.U32 R3, RZ, RZ, 0x6000 ;  /* 0x00006000ff037424 */ /* 0x000fc800078e00ff */
[----:B------:R2:W-:Y:S08]  /*d610*/  SYNCS.ARRIVE.TRANS64 RZ, [R2+URZ+0x50], R3 ;  /* 0x0000500302ff79a7 */ /* 0x0005f0000800003f */
[----:B------:R-:W-:Y:S05]  /*d620*/  @!P1 BRA `(.L_x_10684) ;  /* 0x0000000000049947 */ /* 0x000fea0003800000 */
[----:B------:R-:W-:Y:S01]  /*d630*/  BPT.TRAP 0x1 ;  /* 0x000000040000795c */ /* 0x000fe20000300000 */
.L_x_10684:
        /* <DEDUP_REMOVED lines=11> */
[----:B------:R-:W-:-:S02]  /*d6f0*/  R2UR UR12, R0 ;  /* 0x00000000000c72ca */ /* 0x000fc400000e0000 */
[----:B------:R-:W-:-:S03]  /*d700*/  MOV R7, R4 ;  /* 0x0000000400077202 */ /* 0x000fc60000000f00 */
[----:B------:R-:W-:Y:S02]  /*d710*/  UIADD3 UR9, UR9, 0x50, URZ ;  /* 0x0000005009097890 */ /* 0x000fe4000fffe03f */
[----:B------:R-:W-:Y:S02]  /*d720*/  UIADD3 UR8, UR8, 0x400, URZ ;  /* 0x0000040008087890 */ /* 0x000fe4000fffe03f */
[----:B------:R-:W-:-:S03]  /*d730*/  UIMAD UR11, UR11, 0xc0, UR4 ;  /* 0x000000c00b0b78a4 */ /* 0x000fc6000f8e0204 */
[----:B------:R-:W-:-:S06]  /*d740*/  UMOV UR4, 0x0 ;  /* 0x0000000000047882 */ /* 0x000fcc0000000000 */
[----:B------:R3:W-:Y:S02]  /*d750*/  UTMALDG.4D [UR8], [UR6], desc[UR4] ;  /* 0x00000408060075b4 */ /* 0x0007e40008019000 */
[----:B---3--:R-:W-:Y:S01]  /*d760*/  NOP ;  /* 0x0000000000007918 */ /* 0x008fe20000000000 */
.L_x_10679:
[----:B------:R-:W-:Y:S05]  /*d770*/  BSYNC B1 ;  /* 0x0000000000017941 */ /* 0x000fea0003800000 */
.L_x_10678:
[C---:B------:R-:W-:Y:S01]  /*d780*/  ISETP.GT.AND P0, PT, R9.reuse, 0x1, PT ;  /* 0x000000010900780c */ /* 0x040fe20003f04270 */
[----:B0-2---:R-:W-:-:S04]  /*d790*/  VIADD R2, R9, 0xfffffffe ;  /* 0xfffffffe09027836 */ /* 0x005fc80000000000 */
[----:B------:R-:W-:-:S08]  /*d7a0*/  IMAD.MOV.U32 R9, RZ, RZ, R2 ;  /* 0x000000ffff097224 */ /* 0x000fd000078e0002 */
[----:B------:R-:W-:Y:S05]  /*d7b0*/  @P0 BRA `(.L_x_10685) ;  /* 0xfffffff400180947 */ /* 0x000fea000383ffff */
.L_x_10661:
[----:B------:R-:W-:Y:S05]  /*d7c0*/  BSYNC B0 ;  /* 0x0000000000007941 */ /* 0x000fea0003800000 */
.L_x_10660:
[----:B------:R-:W-:Y:S01]  /*d7d0*/  ISETP.NE.AND P0, PT, R27, RZ, PT ;  /* 0x000000ff1b00720c */ /* 0x000fe20003f05270 */
[----:B------:R-:W-:-:S12]  /*d7e0*/  BSSY B0, `(.L_x_10686) ;  /* 0x000000e000007945 */ /* 0x000fd80003800000 */
[----:B------:R-:W-:Y:S05]  /*d7f0*/  @P0 BRA `(.L_x_10687) ;  /* 0x0000000000300947 */ /* 0x000fea0003800000 */
[----:B------:R-:W3:Y:S01]  /*d800*/  S2R R9, SR_LANEID ;  /* 0x0000000000097919 */ /* 0x000ee20000000000 */
[----:B------:R-:W-:Y:S01]  /*d810*/  VOTEU.ANY UR4, UPT, PT ;  /* 0x0000000000047886 */ /* 0x000fe200038e0100 */
[----:B------:R-:W4:Y:S01]  /*d820*/  LDC.64 R2, c[0x0][0xc38] ;  /* 0x00030e00ff027b82 */ /* 0x000f220000000a00 */
[----:B------:R-:W3:Y:S08]  /*d830*/  FLO.U32 R4, UR4 ;  /* 0x0000000400047d00 */ /* 0x000ef000080e0000 */
[----:B--2---:R-:W4:Y:S01]  /*d840*/  POPC R5, UR4 ;  /* 0x0000000400057d09 */ /* 0x004f220008000000 */
[----:B---3--:R-:W-:-:S13]  /*d850*/  ISETP.EQ.U32.AND P0, PT, R4, R9, PT ;  /* 0x000000090400720c */ /* 0x008fda0003f02070 */
[----:B----4-:R-:W2:Y:S01]  /*d860*/  @P0 ATOMG.E.ADD.STRONG.GPU PT, R3, desc[UR46][R2.64], R5 ;  /* 0x00000005020309a8 */ /* 0x010ea200081ee1ee */
[----:B------:R-:W3:Y:S02]  /*d870*/  S2R R6, SR_LTMASK ;  /* 0x0000000000067919 */ /* 0x000ee40000003900 */
[----:B---3--:R-:W-:-:S04]  /*d880*/  LOP3.LUT R6, R6, UR4, RZ, 0xc0, !PT ;  /* 0x0000000406067c12 */ /* 0x008fc8000f8ec0ff */
[----:B------:R-:W3:Y:S01]  /*d890*/  POPC R9, R6 ;  /* 0x0000000600097309 */ /* 0x000ee20000000000 */
[----:B--2---:R-:W3:Y:S02]  /*d8a0*/  SHFL.IDX PT, R4, R3, R4, 0x1f ;  /* 0x00001f0403047589 */ /* 0x004ee400000e0000 */
[----:B---3--:R-:W-:-:S07]  /*d8b0*/  IADD3 R16, R4, UR37, R9 ;  /* 0x0000002504107c10 */ /* 0x008fce000fffe009 */
.L_x_10687:
[----:B------:R-:W-:Y:S05]  /*d8c0*/  BSYNC B0 ;  /* 0x0000000000007941 */ /* 0x000fea0003800000 */
.L_x_10686:
[----:B------:R-:W-:Y:S04]  /*d8d0*/  BSSY B0, `(.L_x_10688) ;  /* 0x0000020000007945 */ /* 0x000fe80003800000 */
[----:B------:R-:W-:Y:S05]  /*d8e0*/  @!P6 BRA `(.L_x_10689) ;  /* 0x000000000078e947 */ /* 0x000fea0003800000 */
[----:B------:R-:W-:Y:S01]  /*d8f0*/  IMAD R3, R22, 0x8, R26 ;  /* 0x0000000816037824 */ /* 0x000fe200078e021a */
[----:B------:R-:W-:-:S04]  /*d900*/  SHF.L.U32 R2, R24, 0x1f, RZ ;  /* 0x0000001f18027819 */ /* 0x000fc800000006ff */
[----:B------:R-:W3:Y:S02]  /*d910*/  SYNCS.PHASECHK.TRANS64.TRYWAIT P0, [R3+URZ+0x30860], R2 ;  /* 0x03086002030075a7 */ /* 0x000ee4000800017f */
[----:B---3--:R-:W-:Y:S05]  /*d920*/  @!P0 BRA `(.L_x_10690) ;  /* 0x0000001400308947 */ /* 0x008fea0003800000 */
.L_x_10734:
[----:B------:R-:W4:Y:S02]  /*d930*/  S2R R4, SR_TID.X ;  /* 0x0000000000047919 */ /* 0x000f240000002100 */
[----:B----4-:R-:W-:-:S04]  /*d940*/  LOP3.LUT R4, R4, 0x7f, RZ, 0xc0, !PT ;  /* 0x0000007f04047812 */ /* 0x010fc800078ec0ff */
[----:B------:R-:W-:-:S13]  /*d950*/  ISETP.NE.AND P0, PT, R4, RZ, PT ;  /* 0x000000ff0400720c */ /* 0x000fda0003f05270 */
[----:B------:R-:W-:Y:S05]  /*d960*/  @P0 BRA `(.L_x_10691) ;  /* 0x0000000000140947 */ /* 0x000fea0003800000 */
[----:B------:R-:W-:Y:S02]  /*d970*/  ISETP.NE.AND P1, PT, R27, RZ, PT ;  /* 0x000000ff1b00720c */ /* 0x000fe40003f25270 */
[----:B---3--:R-:W-:-:S04]  /*d980*/  MOV R2, 0x6000 ;  /* 0x0000600000027802 */ /* 0x008fc80000000f00 */
[----:B------:R4:W-:Y:S07]  /*d990*/  SYNCS.ARRIVE.TRANS64 RZ, [R3+URZ+0x30850], R2 ;  /* 0x0308500203ff79a7 */ /* 0x0009ee000800003f */
[----:B------:R-:W-:Y:S05]  /*d9a0*/  @!P1 BRA `(.L_x_10691) ;  /* 0x0000000000049947 */ /* 0x000fea0003800000 */
[----:B------:R-:W-:Y:S01]  /*d9b0*/  BPT.TRAP 0x1 ;  /* 0x000000040000795c */ /* 0x000fe20000300000 */
.L_x_10691:
        /* <DEDUP_REMOVED lines=10> */
[----:B------:R-:W-:-:S05]  /*da60*/  R2UR UR13, R7 ;  /* 0x00000000070d72ca */ /* 0x000fca00000e0000 */
[----:B------:R-:W-:Y:S02]  /*da70*/  UIMAD UR11, UR11, 0xc0, UR4 ;  /* 0x000000c00b0b78a4 */ /* 0x000fe4000f8e0204 */
[----:B------:R-:W-:Y:S02]  /*da80*/  UIADD3 UR9, UR9, 0x30850, URZ ;  /* 0x0003085009097890 */ /* 0x000fe4000fffe03f */
[----:B------:R-:W-:Y:S01]  /*da90*/  UIADD3 UR8, UR8, 0x400, URZ ;  /* 0x0000040008087890 */ /* 0x000fe2000fffe03f */
[----:B------:R-:W-:-:S08]  /*daa0*/  UMOV UR4, 0x0 ;  /* 0x0000000000047882 */ /* 0x000fd00000000000 */
[----:B------:R2:W-:Y:S02]  /*dab0*/  UTMALDG.4D [UR8], [UR6], desc[UR4] ;  /* 0x00000408060075b4 */ /* 0x0005e40008019000 */
[----:B--2---:R-:W-:Y:S01]  /*dac0*/  NOP ;  /* 0x0000000000007918 */ /* 0x004fe20000000000 */
.L_x_10689:
[----:B------:R-:W-:Y:S05]  /*dad0*/  BSYNC B0 ;  /* 0x0000000000007941 */ /* 0x000fea0003800000 */
.L_x_10688:
[----:B------:R-:W-:-:S05]  /*dae0*/  VIADD R22, R22, 0x1 ;  /* 0x0000000116167836 */ /* 0x000fca0000000000 */
[----:B------:R-:W-:-:S04]  /*daf0*/  ISETP.NE.AND P0, PT, R22, 0x2, PT ;  /* 0x000000021600780c */ /* 0x000fc80003f05270 */
[----:B---34-:R-:W-:Y:S02]  /*db00*/  SEL R3, RZ, 0x1, P0 ;  /* 0x00000001ff037807 */ /* 0x018fe40000000000 */
[----:B------:R-:W-:Y:S02]  /*db10*/  SEL R22, R22, RZ, P0 ;  /* 0x000000ff16167207 */ /* 0x000fe40000000000 */
[----:B------:R-:W-:-:S07]  /*db20*/  LOP3.LUT R24, R24, R3, RZ, 0x3c, !PT ;  /* 0x0000000318187212 */ /* 0x000fce00078e3cff */
.L_x_10647:
[----:B------:R-:W-:Y:S05]  /*db30*/  BSYNC B6 ;  /* 0x0000000000067941 */ /* 0x000fea0003800000 */
.L_x_10645:
[----:B------:R-:W-:-:S03]  /*db40*/  UMOV UR4, 0xffffffff ;  /* 0xffffffff00047882 */ /* 0x000fc60000000000 */
[----:B------:R-:W-:Y:S05]  /*db50*/  BRA.DIV UR4, `(.L_x_10692) ;  /* 0x0000001204b87947 */ /* 0x000fea000b800000 */
[----:B--2---:R2:W3:Y:S04]  /*db60*/  SHFL.IDX PT, R5, R16, RZ, 0x1f ;  /* 0x00001fff10057589 */ /* 0x0044e800000e0000 */
[----:B------:R2:W4:Y:S02]  /*db70*/  SHFL.IDX PT, R0, R16, 0x1, 0x1f ;  /* 0x00201f0010007f89 */ /* 0x00052400000e0000 */
.L_x_10738:
        /* <DEDUP_REMOVED lines=8> */
[----:B------:R-:W0:Y:S02]  /*dc00*/  LDC.64 R2, c[0x0][0xc58] ;  /* 0x00031600ff027b82 */ /* 0x000e240000000a00 */
[----:B0-----:R-:W-:-:S06]  /*dc10*/  IMAD.WIDE R2, R7, 0x4, R2 ;  /* 0x0000000407027825 */ /* 0x001fcc00078e0202 */
[----:B------:R0:W5:Y:S02]  /*dc20*/  LDG.E R2, desc[UR46][R2.64] ;  /* 0x0000002e02027981 */ /* 0x000164000c1e1900 */
.L_x_10694:
[----:B------:R-:W-:Y:S05]  /*dc30*/  BSYNC B0 ;  /* 0x0000000000007941 */ /* 0x000fea0003800000 */
.L_x_10693:
        /* <DEDUP_REMOVED lines=22> */
[----:B------:R0:W0:Y:S02]  /*dda0*/  SHFL.IDX PT, R14, R8, 0x1f, 0x1f ;  /* 0x03e01f00080e7f89 */ /* 0x00002400000e0000 */
.L_x_10746:
[----:B------:R-:W-:Y:S02]  /*ddb0*/  ULDC UR4, c[0x0][0xc10] ;  /* 0x0003040000047ab9 */ /* 0x000fe40000000800 */
[----:B------:R-:W-:-:S04]  /*ddc0*/  IMAD.U32 R7, RZ, RZ, UR4 ;  /* 0x00000004ff077e24 */ /* 0x000fc8000f8e00ff */
[----:B0-----:R-:W-:-:S04]  /*ddd0*/  IMAD R3, R14, R7, RZ ;  /* 0x000000070e037224 */ /* 0x001fc800078e02ff */
[----:B----4-:R-:W-:-:S05]  /*dde0*/  IMAD.IADD R6, R0, 0x1, R3 ;  /* 0x0000000100067824 */ /* 0x010fca00078e0203 */
[----:B---3--:R-:W-:-:S13]  /*ddf0*/  ISETP.GT.AND P0, PT, R6, R5, PT ;  /* 0x000000050600720c */ /* 0x008fda0003f04270 */
[----:B------:R-:W-:Y:S05]  /*de00*/  @P0 BRA `(.L_x_10696) ;  /* 0x0000000000ac0947 */ /* 0x000fea0003800000 */
[----:B------:R-:W0:Y:S02]  /*de10*/  LDC R4, c[0x0][0xc14] ;  /* 0x00030500ff047b82 */ /* 0x000e240000000800 */
.L_x_10701:
        /* <DEDUP_REMOVED lines=9> */
[----:B------:R-:W0:Y:S02]  /*deb0*/  LDC.64 R2, c[0x0][0xc58] ;  /* 0x00031600ff027b82 */ /* 0x000e240000000a00 */
[----:B0-----:R-:W-:-:S06]  /*dec0*/  IMAD.WIDE R2, R7, 0x4, R2 ;  /* 0x0000000407027825 */ /* 0x001fcc00078e0202 */
[----:B------:R0:W5:Y:S02]  /*ded0*/  LDG.E R2, desc[UR46][R2.64] ;  /* 0x0000002e02027981 */ /* 0x000164000c1e1900 */
.L_x_10699:
[----:B------:R-:W-:Y:S05]  /*dee0*/  BSYNC B0 ;  /* 0x0000000000007941 */ /* 0x000fea0003800000 */
.L_x_10698:
[----:B------:R-:W-:-:S03]  /*def0*/  UMOV UR4, 0xffffffff ;  /* 0xffffffff00047882 */ /* 0x000fc60000000000 */
[----:B------:R-:W-:Y:S05]  /*df00*/  BRA.DIV UR4, `(.L_x_10700) ;  /* 0x0000001204e87947 */ /* 0x000fea000b800000 */
[----:B-----5:R-:W3:Y:S01]  /*df10*/  SHFL.UP PT, R14, R2, 0x1, RZ ;  /* 0x04200000020e7989 */ /* 0x020ee200000e00ff */
[C---:B------:R-:W-:Y:S02]  /*df20*/  ISETP.NE.AND P0, PT, R27.reuse, RZ, PT ;  /* 0x000000ff1b00720c */ /* 0x040fe40003f05270 */
[C---:B------:R-:W-:Y:S02]  /*df30*/  ISETP.GE.U32.AND P1, PT, R27.reuse, 0x2, PT ;  /* 0x000000021b00780c */ /* 0x040fe40003f26070 */
[----:B---3--:R-:W-:Y:S02]  /*df40*/  SEL R13, R14, RZ, P0 ;  /* 0x000000ff0e0d7207 */ /* 0x008fe40000000000 */
[----:B------:R-:W-:-:S03]  /*df50*/  ISETP.GE.U32.AND P0, PT, R27, 0x4, PT ;  /* 0x000000041b00780c */ /* 0x000fc60003f06070 */
[----:B------:R-:W-:-:S05]  /*df60*/  IMAD.IADD R13, R2, 0x1, R13 ;  /* 0x00000001020d7824 */ /* 0x000fca00078e020d */
[----:B------:R-:W3:Y:S02]  /*df70*/  SHFL.UP PT, R14, R13, 0x2, RZ ;  /* 0x044000000d0e7989 */ /* 0x000ee400000e00ff */
[----:B---3--:R-:W-:Y:S02]  /*df80*/  SEL R0, R14, RZ, P1 ;  /* 0x000000ff0e007207 */ /* 0x008fe40000800000 */
        /* <DEDUP_REMOVED lines=13> */
.L_x_10754:
[----:B------:R-:W-:Y:S02]  /*e060*/  ULDC UR4, c[0x0][0xc10] ;  /* 0x0003040000047ab9 */ /* 0x000fe40000000800 */
[----:B------:R-:W-:-:S05]  /*e070*/  MOV R7, UR4 ;  /* 0x0000000400077c02 */ /* 0x000fca0008000f00 */
[----:B---3--:R-:W-:-:S04]  /*e080*/  IMAD R3, R14, R7, RZ ;  /* 0x000000070e037224 */ /* 0x008fc800078e02ff */
[----:B------:R-:W-:-:S05]  /*e090*/  IMAD.IADD R6, R3, 0x1, R6 ;  /* 0x0000000103067824 */ /* 0x000fca00078e0206 */
[----:B------:R-:W-:-:S13]  /*e0a0*/  ISETP.GT.AND P0, PT, R6, R5, PT ;  /* 0x000000050600720c */ /* 0x000fda0003f04270 */
[----:B------:R-:W-:Y:S05]  /*e0b0*/  @!P0 BRA `(.L_x_10701) ;  /* 0xfffffffc00588947 */ /* 0x000fea000383ffff */
.L_x_10696:
[----:B------:R-:W-:Y:S01]  /*e0c0*/  IMAD.IADD R6, R6, 0x1, -R3 ;  /* 0x0000000106067824 */ /* 0x000fe200078e0a03 */
[----:B------:R-:W-:-:S03]  /*e0d0*/  UMOV UR4, 0xffffffff ;  /* 0xffffffff00047882 */ /* 0x000fc60000000000 */
[----:B------:R-:W-:-:S05]  /*e0e0*/  IMAD R0, R8, R7, R6 ;  /* 0x0000000708007224 */ /* 0x000fca00078e0206 */
[----:B------:R-:W-:Y:S01]  /*e0f0*/  ISETP.GT.AND P6, PT, R0, R5, PT ;  /* 0x000000050000720c */ /* 0x000fe20003fc4270 */
[----:B------:R-:W-:-:S12]  /*e100*/  BRA.DIV UR4, `(.L_x_10702) ;  /* 0x0000001604387947 */ /* 0x000fd8000b800000 */
[----:B------:R-:W-:-:S04]  /*e110*/  VOTE.ANY R3, PT, !P6 ;  /* 0x0000000000037806 */ /* 0x000fc800070e0100 */
[----:B------:R-:W3:Y:S02]  /*e120*/  POPC R0, R3 ;  /* 0x0000000300007309 */ /* 0x000ee40000000000 */
[----:B---3--:R3:W4:Y:S02]  /*e130*/  SHFL.IDX PT, R17, R2, R0, 0x1f ;  /* 0x00001f0002117589 */ /* 0x00872400000e0000 */
.L_x_10758:
[----:B------:R-:W-:Y:S01]  /*e140*/  ISETP.NE.AND P0, PT, R3, RZ, PT ;  /* 0x000000ff0300720c */ /* 0x000fe20003f05270 */
[----:B------:R-:W-:-:S12]  /*e150*/  IMAD.MOV.U32 R14, RZ, RZ, RZ ;  /* 0x000000ffff0e7224 */ /* 0x000fd800078e00ff */
[----:B------:R-:W-:Y:S05]  /*e160*/  @!P0 BRA `(.L_x_10703) ;  /* 0x0000000000108947 */ /* 0x000fea0003800000 */
[----:B------:R-:W-:Y:S01]  /*e170*/  UMOV UR4, 0xffffffff ;  /* 0xffffffff00047882 */ /* 0x000fe20000000000 */
[----:B------:R-:W-:Y:S02]  /*e180*/  IADD3 R12, R0, -0x1, RZ ;  /* 0xffffffff000c7810 */ /* 0x000fe40007ffe0ff */
[----:B------:R-:W-:Y:S05]  /*e190*/  BRA.DIV UR4, `(.L_x_10704) ;  /* 0x00000016045c7947 */ /* 0x000fea000b800000 */
[----:B------:R0:W0:Y:S02]  /*e1a0*/  SHFL.IDX PT, R14, R8, R12, 0x1f ;  /* 0x00001f0c080e7589 */ /* 0x00002400000e0000 */
.L_x_10703:
[----:B0---4-:R-:W-:Y:S01]  /*e1b0*/  IABS R8, R17 ;  /* 0x0000001100087213 */ /* 0x011fe20000000000 */
[----:B--2---:R-:W-:Y:S02]  /*e1c0*/  IMAD R16, R14, R7, R6 ;  /* 0x000000070e107224 */ /* 0x004fe400078e0206 */
[----:B------:R-:W-:Y:S01]  /*e1d0*/  IMAD.IADD R19, R0, 0x1, R19 ;  /* 0x0000000100137824 */ /* 0x000fe200078e0213 */
[----:B------:R-:W0:Y:S02]  /*e1e0*/  I2F.RP R9, R8 ;  /* 0x0000000800097306 */ /* 0x000e240000209400 */
[----:B------:R-:W-:Y:S02]  /*e1f0*/  IADD3 R6, R5, -R16, RZ ;  /* 0x8000001005067210 */ /* 0x000fe40007ffe0ff */
[----:B------:R-:W-:-:S05]  /*e200*/  IABS R5, R17 ;  /* 0x0000001100057213 */ /* 0x000fca0000000000 */
[----:B------:R-:W-:Y:S01]  /*e210*/  IMAD.MOV R5, RZ, RZ, -R5 ;  /* 0x000000ffff057224 */ /* 0x000fe200078e0a05 */
[----:B0-----:R-:W3:Y:S02]  /*e220*/  MUFU.RCP R9, R9 ;  /* 0x0000000900097308 */ /* 0x001ee40000001000 */
[----:B---3--:R-:W-:-:S06]  /*e230*/  VIADD R2, R9, 0xffffffe ;  /* 0x0ffffffe09027836 */ /* 0x008fcc0000000000 */
        /* <DEDUP_REMOVED lines=22> */
.L_x_10697:
[----:B------:R-:W-:Y:S01]  /*e3a0*/  UMOV UR4, URZ ;  /* 0x0000003f00047c82 */ /* 0x000fe20008000000 */
[----:B------:R-:W-:Y:S01]  /*e3b0*/  UMOV UR5, URZ ;  /* 0x0000003f00057c82 */ /* 0x000fe20008000000 */
[----:B------:R-:W-:Y:S01]  /*e3c0*/  ULDC UR6, c[0x0][0xc14] ;  /* 0x0003050000067ab9 */ /* 0x000fe20000000800 */
[----:B--2---:R-:W-:Y:S01]  /*e3d0*/  IMAD.MOV.U32 R16, RZ, RZ, R5 ;  /* 0x000000ffff107224 */ /* 0x004fe200078e0005 */
[----:B------:R-:W-:Y:S01]  /*e3e0*/  MOV R19, UR6 ;  /* 0x0000000600137c02 */ /* 0x000fe20008000f00 */
[----:B------:R-:W-:Y:S02]  /*e3f0*/  IMAD.U32 R17, RZ, RZ, UR4 ;  /* 0x00000004ff117e24 */ /* 0x000fe4000f8e00ff */
[----:B------:R-:W-:-:S07]  /*e400*/  IMAD.U32 R18, RZ, RZ, UR5 ;  /* 0x00000005ff127e24 */ /* 0x000fce000f8e00ff */
.L_x_10705:
        /* <DEDUP_REMOVED lines=10> */
.L_x_10643:
[----:B0-2---:R-:W2:Y:S01]  /*e4b0*/  LDL.LU R0, [R1+0xc] ;  /* 0x00000c0001007983 */ /* 0x005ea20000300800 */
        /* <DEDUP_REMOVED lines=11> */
.L_x_10761:
[----:B------:R-:W-:Y:S05]  /*e570*/  BSYNC B0 ;  /* 0x0000000000007941 */ /* 0x000fea0003800000 */
.L_x_10707:
[----:B------:R-:W-:-:S03]  /*e580*/  UMOV UR4, 0xffffffff ;  /* 0xffffffff00047882 */ /* 0x000fc60000000000 */
[----:B------:R-:W-:Y:S05]  /*e590*/  BRA.DIV UR4, `(.L_x_10709) ;  /* 0x0000001204947947 */ /* 0x000fea000b800000 */
[----:B0-----:R-:W0:Y:S02]  /*e5a0*/  S2R R0, SR_TID.X ;  /* 0x0000000000007919 */ /* 0x001e240000002100 */
[----:B0-----:R-:W-:-:S04]  /*e5b0*/  SHF.R.U32.HI R0, RZ, 0x5, R0 ;  /* 0x00000005ff007819 */ /* 0x001fc80000011600 */
[----:B------:R-:W-:-:S05]  /*e5c0*/  LOP3.LUT R0, R0, 0x3, RZ, 0xc0, !PT ;  /* 0x0000000300007812 */ /* 0x000fca00078ec0ff */
[----:B------:R0:W2:Y:S02]  /*e5d0*/  SHFL.IDX PT, R14, R0, RZ, 0x1f ;  /* 0x00001fff000e7589 */ /* 0x0000a400000e0000 */
.L_x_10764:
[----:B--2---:R-:W-:Y:S01]  /*e5e0*/  ISETP.NE.AND P0, PT, R14, RZ, PT ;  /* 0x000000ff0e00720c */ /* 0x004fe20003f05270 */
[----:B------:R-:W-:-:S12]  /*e5f0*/  BSSY B0, `(.L_x_10710) ;  /* 0x0000024000007945 */ /* 0x000fd80003800000 */
[----:B------:R-:W-:Y:S05]  /*e600*/  @P0 BRA `(.L_x_10711) ;  /* 0x0000000000880947 */ /* 0x000fea0003800000 */
[----:B------:R-:W-:-:S03]  /*e610*/  UMOV UR4, 0xffffffff ;  /* 0xffffffff00047882 */ /* 0x000fc60000000000 */
[----:B------:R-:W-:Y:S05]  /*e620*/  BRA.DIV UR4, `(.L_x_10712) ;  /* 0x0000001204a47947 */ /* 0x000fea000b800000 */
[----:B------:R-:W-:-:S13]  /*e630*/  ELECT P6, URZ, PT ;  /* 0x00000000003f782f */ /* 0x000fda00038c0000 */
.L_x_10767:
[----:B------:R-:W-:Y:S05]  /*e640*/  @!P6 BRA `(.L_x_10711) ;  /* 0x000000000078e947 */ /* 0x000fea0003800000 */
[----:B------:R-:W-:-:S06]  /*e650*/  ULOP3.LUT UR4, UR36, 0x2, URZ, 0xfc, !UPT ;  /* 0x0000000224047892 */ /* 0x000fcc000f8efc3f */
[----:B0-----:R-:W-:-:S05]  /*e660*/  IMAD.U32 R0, RZ, RZ, UR4 ;  /* 0x00000004ff007e24 */ /* 0x001fca000f8e00ff */
[----:B------:R-:W-:-:S13]  /*e670*/  ISETP.NE.AND P2, PT, R0, 0x3, PT ;  /* 0x000000030000780c */ /* 0x000fda0003f45270 */
[----:B------:R-:W-:Y:S05]  /*e680*/  @!P2 BRA `(.L_x_10713) ;  /* 0x000000000004a947 */ /* 0x000fea0003800000 */
[----:B------:R-:W-:Y:S01]  /*e690*/  BPT.TRAP 0x1 ;  /* 0x000000040000795c */ /* 0x000fe20000300000 */
.L_x_10713:
        /* <DEDUP_REMOVED lines=12> */
.L_x_10768:
[----:B------:R-:W2:Y:S02]  /*e760*/  SYNCS.PHASECHK.TRANS64.TRYWAIT P0, [R3+URZ], R0 ;  /* 0x00000000030075a7 */ /* 0x000ea4000800017f */
[----:B--2---:R-:W-:Y:S05]  /*e770*/  @!P0 BRA `(.L_x_10715) ;  /* 0x0000001000848947 */ /* 0x004fea0003800000 */
.L_x_10769:
[----:B------:R-:W-:Y:S05]  /*e780*/  @!P2 BRA `(.L_x_10716) ;  /* 0x000000000004a947 */ /* 0x000fea0003800000 */
[----:B------:R-:W-:Y:S01]  /*e790*/  BPT.TRAP 0x1 ;  /* 0x000000040000795c */ /* 0x000fe20000300000 */
.L_x_10716:
[----:B--2---:R-:W-:-:S05]  /*e7a0*/  IADD3 R3, R9, 0x30860, RZ ;  /* 0x0003086009037810 */ /* 0x004fca0007ffe0ff */
[----:B------:R-:W-:-:S04]  /*e7b0*/  IMAD R5, R22, 0x8, R3 ;  /* 0x0000000816057824 */ /* 0x000fc800078e0203 */
[----:B------:R-:W2:Y:S02]  /*e7c0*/  SYNCS.PHASECHK.TRANS64.TRYWAIT P0, [R5+URZ], R2 ;  /* 0x00000002050075a7 */ /* 0x000ea4000800017f */
[----:B--2---:R-:W-:Y:S05]  /*e7d0*/  @!P0 BRA `(.L_x_10717) ;  /* 0x0000001000808947 */ /* 0x004fea0003800000 */
.L_x_10770:
[----:B------:R-:W-:-:S07]  /*e7e0*/  IMAD R3, R4, 0x8, R3 ;  /* 0x0000000804037824 */ /* 0x000fce00078e0203 */
.L_x_10718:
[----:B---3--:R3:W4:Y:S02]  /*e7f0*/  SYNCS.PHASECHK.TRANS64.TRYWAIT P0, [R3+URZ], R0 ;  /* 0x00000000030075a7 */ /* 0x008724000800017f */
[----:B----4-:R-:W-:Y:S05]  /*e800*/  @!P0 NANOSLEEP.SYNCS 0x989680 ;  /* 0x009896800000895d */ /* 0x010fea0003900000 */
[----:B------:R-:W4:Y:S02]  /*e810*/  @!P0 SYNCS.PHASECHK.TRANS64 P0, [R3+URZ], R0 ;  /* 0x00000000030085a7 */ /* 0x000f24000800007f */
[----:B----4-:R-:W-:Y:S05]  /*e820*/  @!P0 BRA `(.L_x_10718) ;  /* 0xfffffffc00f08947 */ /* 0x010fea000383ffff */
.L_x_10711:
[----:B------:R-:W-:Y:S05]  /*e830*/  BSYNC B0 ;  /* 0x0000000000007941 */ /* 0x000fea0003800000 */
.L_x_10710:
[----:B------:R-:W-:Y:S05]  /*e840*/  EXIT ;  /* 0x000000000000794d */ /* 0x000fea0003800000 */
.L_x_10597:
[----:B0-----:R-:W-:-:S04]  /*e850*/  IMAD.U32 R3, RZ, RZ, UR40 ;  /* 0x00000028ff037e24 */ /* 0x001fc8000f8e00ff */
[----:B------:R0:W1:Y:S03]  /*e860*/  SYNCS.PHASECHK.TRANS64.TRYWAIT P1, [R3+URZ+0x30800], R0 ;  /* 0x03080000030075a7 */ /* 0x000066000802017f */
[----:B-1----:R-:W-:Y:S05]  /*e870*/  @!P1 NANOSLEEP.SYNCS 0x989680 ;  /* 0x009896800000995d */ /* 0x002fea0003900000 */
[----:B------:R-:W1:Y:S02]  /*e880*/  @!P1 SYNCS.PHASECHK.TRANS64 P1, [R3+URZ+0x30800], R0 ;  /* 0x03080000030095a7 */ /* 0x000e64000802007f */
[----:B-1----:R-:W-:Y:S05]  /*e890*/  @!P1 BRA `(.L_x_10597) ;  /* 0xfffffffc00ec9947 */ /* 0x002fea000383ffff */
[----:B------:R-:W-:Y:S05]  /*e8a0*/  BRA `(.L_x_10719) ;  /* 0xffffff2c008c7947 */ /* 0x000fea000383ffff */
.L_x_10601:
[----:B-1----:R1:W2:Y:S02]  /*e8b0*/  SYNCS.PHASECHK.TRANS64.TRYWAIT P2, [R0+URZ+0x30830], R3 ;  /* 0x03083003000075a7 */ /* 0x0022a4000804017f */
[----:B--2---:R-:W-:Y:S05]  /*e8c0*/  @!P2 NANOSLEEP.SYNCS 0x989680 ;  /* 0x009896800000a95d */ /* 0x004fea0003900000 */
[----:B------:R-:W2:Y:S02]  /*e8d0*/  @!P2 SYNCS.PHASECHK.TRANS64 P2, [R0+URZ+0x30830], R3 ;  /* 0x030830030000a5a7 */ /* 0x000ea4000804007f */
[----:B--2---:R-:W-:Y:S05]  /*e8e0*/  @!P2 BRA `(.L_x_10601) ;  /* 0xfffffffc00f0a947 */ /* 0x004fea000383ffff */
[----:B------:R-:W-:Y:S05]  /*e8f0*/  BRA `(.L_x_10600) ;  /* 0xffffff2c00b47947 */ /* 0x000fea000383ffff */
.L_x_10606:
[----:B-1----:R-:W-:-:S04]  /*e900*/  MOV R7, UR6 ;  /* 0x0000000600077c02 */ /* 0x002fc80008000f00 */
[----:B------:R1:W2:Y:S03]  /*e910*/  SYNCS.PHASECHK.TRANS64.TRYWAIT P2, [R7+URZ+0x30830], R6 ;  /* 0x03083006070075a7 */ /* 0x0002a6000804017f */
[----:B--2---:R-:W-:Y:S05]  /*e920*/  @!P2 NANOSLEEP.SYNCS 0x989680 ;  /* 0x009896800000a95d */ /* 0x004fea0003900000 */
[----:B------:R-:W2:Y:S02]  /*e930*/  @!P2 SYNCS.PHASECHK.TRANS64 P2, [R7+URZ+0x30830], R6 ;  /* 0x030830060700a5a7 */ /* 0x000ea4000804007f */
[----:B--2---:R-:W-:Y:S05]  /*e940*/  @!P2 BRA `(.L_x_10606) ;  /* 0xfffffffc00eca947 */ /* 0x004fea000383ffff */
[----:B------:R-:W-:Y:S05]  /*e950*/  BRA `(.L_x_10603) ;  /* 0xffffff6400f47947 */ /* 0x000fea000383ffff */
.L_x_10610:
[----:B-1----:R-:W-:-:S04]  /*e960*/  IMAD.U32 R7, RZ, RZ, UR6 ;  /* 0x00000006ff077e24 */ /* 0x002fc8000f8e00ff */
[----:B------:R1:W2:Y:S03]  /*e970*/  SYNCS.PHASECHK.TRANS64.TRYWAIT P2, [R7+URZ+0x30850], R6 ;  /* 0x03085006070075a7 */ /* 0x0002a6000804017f */
[----:B--2---:R-:W-:Y:S05]  /*e980*/  @!P2 NANOSLEEP.SYNCS 0x989680 ;  /* 0x009896800000a95d */ /* 0x004fea0003900000 */
[----:B------:R-:W2:Y:S02]  /*e990*/  @!P2 SYNCS.PHASECHK.TRANS64 P2, [R7+URZ+0x30850], R6 ;  /* 0x030850060700a5a7 */ /* 0x000ea4000804007f */
[----:B--2---:R-:W-:Y:S05]  /*e9a0*/  @!P2 BRA `(.L_x_10610) ;  /* 0xfffffffc00eca947 */ /* 0x004fea000383ffff */
[----:B------:R-:W-:Y:S05]  /*e9b0*/  BRA `(.L_x_10607) ;  /* 0xffffff68006c7947 */ /* 0x000fea000383ffff */
.L_x_10615:
[----:B-1----:R-:W-:-:S04]  /*e9c0*/  IMAD.U32 R3, RZ, RZ, UR5 ;  /* 0x00000005ff037e24 */ /* 0x002fc8000f8e00ff */
[----:B------:R1:W2:Y:S03]  /*e9d0*/  SYNCS.PHASECHK.TRANS64.TRYWAIT P0, [R3+URZ+0x30850], R0 ;  /* 0x03085000030075a7 */ /* 0x0002a6000800017f */
[----:B--2---:R-:W-:Y:S05]  /*e9e0*/  @!P0 NANOSLEEP.SYNCS 0x989680 ;  /* 0x009896800000895d */ /* 0x004fea0003900000 */
[----:B------:R-:W2:Y:S02]  /*e9f0*/  @!P0 SYNCS.PHASECHK.TRANS64 P0, [R3+URZ+0x30850], R0 ;  /* 0x03085000030085a7 */ /* 0x000ea4000800007f */
[----:B--2---:R-:W-:Y:S05]  /*ea00*/  @!P0 BRA `(.L_x_10615) ;  /* 0xfffffffc00ec8947 */ /* 0x004fea000383ffff */
[----:B------:R-:W-:Y:S05]  /*ea10*/  BRA `(.L_x_10614) ;  /* 0xffffff9c00287947 */ /* 0x000fea000383ffff */
.L_x_10652:
        /* <DEDUP_REMOVED lines=8> */
[----:B-1----:R-:W-:Y:S05]  /*eaa0*/  WARPSYNC.COLLECTIVE R15, `(.L_x_10721) ;  /* 0x000000000f087348 */ /* 0x002fea0003c00000 */
[----:B------:R0:W2:Y:S02]  /*eab0*/  SHFL.IDX P6, R14, R13, R12, R11 ;  /* 0x0000000c0d0e7389 */ /* 0x0000a400000c000b */
[----:B012---:R-:W-:Y:S01]  /*eac0*/  ENDCOLLECTIVE ;  /* 0x000000000000791b */ /* 0x007fe20003800000 */
.L_x_10721:
[----:B------:R-:W-:Y:S05]  /*ead0*/  BSYNC B0 ;  /* 0x0000000000007941 */ /* 0x000fea0003800000 */
.L_x_10720:
[----:B------:R-:W-:Y:S05]  /*eae0*/  BRA `(.L_x_10722) ;  /* 0xffffffd400347947 */ /* 0x000fea000383ffff */
.L_x_10653:
[----:B------:R-:W-:Y:S01]  /*eaf0*/  BSSY B0, `(.L_x_10723) ;  /* 0x0000006000007945 */ /* 0x000fe20003800000 */
[----:B------:R-:W-:-:S07]  /*eb00*/  IMAD.MOV.U32 R15, RZ, RZ, -0x1 ;  /* 0xffffffffff0f7424 */ /* 0x000fce00078e00ff */
[----:B-1----:R-:W-:Y:S05]  /*eb10*/  WARPSYNC.COLLECTIVE R15, `(.L_x_10724) ;  /* 0x000000000f0c7348 */ /* 0x002fea0003c00000 */
[----:B------:R-:W-:Y:S02]  /*eb20*/  ELECT P6, UR62, PT ;  /* 0x00000000003e782f */ /* 0x000fe400038c0000 */
[----:B------:R-:W-:Y:S01]  /*eb30*/  MOV R14, UR62 ;  /* 0x0000003e000e7c02 */ /* 0x000fe20008000f00 */
[----:B-1----:R-:W-:Y:S10]  /*eb40*/  ENDCOLLECTIVE ;  /* 0x000000000000791b */ /* 0x002ff40003800000 */
.L_x_10724:
[----:B------:R-:W-:Y:S05]  /*eb50*/  BSYNC B0 ;  /* 0x0000000000007941 */ /* 0x000fea0003800000 */
.L_x_10723:
[----:B------:R-:W-:Y:S05]  /*eb60*/  BRA `(.L_x_10725) ;  /* 0xffffffd400287947 */ /* 0x000fea000383ffff */
.L_x_10656:
[----:B--2---:R2:W3:Y:S02]  /*eb70*/  SYNCS.PHASECHK.TRANS64.TRYWAIT P0, [R5+URZ+0x30840], R4 ;  /* 0x03084004050075a7 */ /* 0x0044e4000800017f */
[----:B---3--:R-:W-:Y:S05]  /*eb80*/  @!P0 NANOSLEEP.SYNCS 0x989680 ;  /* 0x009896800000895d */ /* 0x008fea0003900000 */
[----:B------:R-:W3:Y:S02]  /*eb90*/  @!P0 SYNCS.PHASECHK.TRANS64 P0, [R5+URZ+0x30840], R4 ;  /* 0x03084004050085a7 */ /* 0x000ee4000800007f */
[----:B---3--:R-:W-:Y:S05]  /*eba0*/  @!P0 BRA `(.L_x_10656) ;  /* 0xfffffffc00f08947 */ /* 0x008fea000383ffff */
[----:B------:R-:W-:Y:S05]  /*ebb0*/  BRA `(.L_x_10726) ;  /* 0xffffffd400807947 */ /* 0x000fea000383ffff */
.L_x_10659:
[----:B--2---:R2:W3:Y:S02]  /*ebc0*/  SYNCS.PHASECHK.TRANS64.TRYWAIT P0, [R26+URZ+0x30820], R5 ;  /* 0x030820051a0075a7 */ /* 0x0044e4000800017f */
[----:B---3--:R-:W-:Y:S05]  /*ebd0*/  @!P0 NANOSLEEP.SYNCS 0x989680 ;  /* 0x009896800000895d */ /* 0x008fea0003900000 */
[----:B------:R-:W3:Y:S02]  /*ebe0*/  @!P0 SYNCS.PHASECHK.TRANS64 P0, [R26+URZ+0x30820], R5 ;  /* 0x030820051a0085a7 */ /* 0x000ee4000800007f */
[----:B---3--:R-:W-:Y:S05]  /*ebf0*/  @!P0 BRA `(.L_x_10659) ;  /* 0xfffffffc00f08947 */ /* 0x008fea000383ffff */
[----:B------:R-:W-:Y:S05]  /*ec00*/  BRA `(.L_x_10727) ;  /* 0xffffffd800407947 */ /* 0x000fea000383ffff */
.L_x_10667:
[----:B0-----:R0:W3:Y:S02]  /*ec10*/  SYNCS.PHASECHK.TRANS64.TRYWAIT P0, [R3+URZ+0x30840], R2 ;  /* 0x03084002030075a7 */ /* 0x0010e4000800017f */
[----:B---3--:R-:W-:Y:S05]  /*ec20*/  @!P0 NANOSLEEP.SYNCS 0x989680 ;  /* 0x009896800000895d */ /* 0x008fea0003900000 */
[----:B------:R-:W3:Y:S02]  /*ec30*/  @!P0 SYNCS.PHASECHK.TRANS64 P0, [R3+URZ+0x30840], R2 ;  /* 0x03084002030085a7 */ /* 0x000ee4000800007f */
[----:B---3--:R-:W-:Y:S05]  /*ec40*/  @!P0 BRA `(.L_x_10667) ;  /* 0xfffffffc00f08947 */ /* 0x008fea000383ffff */
[----:B------:R-:W-:Y:S05]  /*ec50*/  BRA `(.L_x_10728) ;  /* 0xffffffd800e87947 */ /* 0x000fea000383ffff */
.L_x_10669:
[----:B0-----:R0:W2:Y:S02]  /*ec60*/  SYNCS.PHASECHK.TRANS64.TRYWAIT P0, [R2+URZ+0x60], R5 ;  /* 0x00006005020075a7 */ /* 0x0010a4000800017f */
[----:B--2---:R-:W-:Y:S05]  /*ec70*/  @!P0 NANOSLEEP.SYNCS 0x989680 ;  /* 0x009896800000895d */ /* 0x004fea0003900000 */
[----:B------:R-:W2:Y:S02]  /*ec80*/  @!P0 SYNCS.PHASECHK.TRANS64 P0, [R2+URZ+0x60], R5 ;  /* 0x00006005020085a7 */ /* 0x000ea4000800007f */
[----:B--2---:R-:W-:Y:S05]  /*ec90*/  @!P0 BRA `(.L_x_10669) ;  /* 0xfffffffc00f08947 */ /* 0x004fea000383ffff */
[----:B------:R-:W-:Y:S05]  /*eca0*/  BRA `(.L_x_10729) ;  /* 0xffffffdc004c7947 */ /* 0x000fea000383ffff */
.L_x_10674:
[----:B---3--:R3:W4:Y:S02]  /*ecb0*/  SYNCS.PHASECHK.TRANS64.TRYWAIT P0, [R3+URZ+0x30840], R2 ;  /* 0x03084002030075a7 */ /* 0x008724000800017f */
[----:B----4-:R-:W-:Y:S05]  /*ecc0*/  @!P0 NANOSLEEP.SYNCS 0x989680 ;  /* 0x009896800000895d */ /* 0x010fea0003900000 */
[----:B------:R-:W4:Y:S02]  /*ecd0*/  @!P0 SYNCS.PHASECHK.TRANS64 P0, [R3+URZ+0x30840], R2 ;  /* 0x03084002030085a7 */ /* 0x000f24000800007f */
[----:B----4-:R-:W-:Y:S05]  /*ece0*/  @!P0 BRA `(.L_x_10674) ;  /* 0xfffffffc00f08947 */ /* 0x010fea000383ffff */
[----:B------:R-:W-:Y:S05]  /*ecf0*/  BRA `(.L_x_10730) ;  /* 0xffffffe000547947 */ /* 0x000fea000383ffff */
.L_x_10676:
[----:B0-----:R0:W2:Y:S02]  /*ed00*/  SYNCS.PHASECHK.TRANS64.TRYWAIT P1, [R3+URZ+0x60], R24 ;  /* 0x00006018030075a7 */ /* 0x0010a4000802017f */
[----:B--2---:R-:W-:Y:S05]  /*ed10*/  @!P1 NANOSLEEP.SYNCS 0x989680 ;  /* 0x009896800000995d */ /* 0x004fea0003900000 */
[----:B------:R-:W2:Y:S02]  /*ed20*/  @!P1 SYNCS.PHASECHK.TRANS64 P1, [R3+URZ+0x60], R24 ;  /* 0x00006018030095a7 */ /* 0x000ea4000802007f */
[----:B--2---:R-:W-:Y:S05]  /*ed30*/  @!P1 BRA `(.L_x_10676) ;  /* 0xfffffffc00f09947 */ /* 0x004fea000383ffff */
[----:B------:R-:W-:Y:S05]  /*ed40*/  BRA `(.L_x_10731) ;  /* 0xffffffe000b87947 */ /* 0x000fea000383ffff */
.L_x_10681:
[----:B--2---:R2:W3:Y:S02]  /*ed50*/  SYNCS.PHASECHK.TRANS64.TRYWAIT P0, [R2+URZ+0x30840], R3 ;  /* 0x03084003020075a7 */ /* 0x0044e4000800017f */
[----:B---3--:R-:W-:Y:S05]  /*ed60*/  @!P0 NANOSLEEP.SYNCS 0x989680 ;  /* 0x009896800000895d */ /* 0x008fea0003900000 */
[----:B------:R-:W3:Y:S02]  /*ed70*/  @!P0 SYNCS.PHASECHK.TRANS64 P0, [R2+URZ+0x30840], R3 ;  /* 0x03084003020085a7 */ /* 0x000ee4000800007f */
[----:B---3--:R-:W-:Y:S05]  /*ed80*/  @!P0 BRA `(.L_x_10681) ;  /* 0xfffffffc00f08947 */ /* 0x008fea000383ffff */
[----:B------:R-:W-:Y:S05]  /*ed90*/  BRA `(.L_x_10732) ;  /* 0xffffffe400947947 */ /* 0x000fea000383ffff */
.L_x_10683:
[----:B0-----:R0:W2:Y:S02]  /*eda0*/  SYNCS.PHASECHK.TRANS64.TRYWAIT P1, [R2+URZ+0x60], R11 ;  /* 0x0000600b020075a7 */ /* 0x0010a4000802017f */
[----:B--2---:R-:W-:Y:S05]  /*edb0*/  @!P1 NANOSLEEP.SYNCS 0x989680 ;  /* 0x009896800000995d */ /* 0x004fea0003900000 */
[----:B------:R-:W2:Y:S02]  /*edc0*/  @!P1 SYNCS.PHASECHK.TRANS64 P1, [R2+URZ+0x60], R11 ;  /* 0x0000600b020095a7 */ /* 0x000ea4000802007f */
[----:B--2---:R-:W-:Y:S05]  /*edd0*/  @!P1 BRA `(.L_x_10683) ;  /* 0xfffffffc00f09947 */ /* 0x004fea000383ffff */
[----:B------:R-:W-:Y:S05]  /*ede0*/  BRA `(.L_x_10733) ;  /* 0xffffffe400fc7947 */ /* 0x000fea000383ffff */
.L_x_10690:
[----:B---3--:R3:W4:Y:S02]  /*edf0*/  SYNCS.PHASECHK.TRANS64.TRYWAIT P0, [R3+URZ+0x30860], R2 ;  /* 0x03086002030075a7 */ /* 0x008724000800017f */
[----:B----4-:R-:W-:Y:S05]  /*ee00*/  @!P0 NANOSLEEP.SYNCS 0x989680 ;  /* 0x009896800000895d */ /* 0x010fea0003900000 */
[----:B------:R-:W4:Y:S02]  /*ee10*/  @!P0 SYNCS.PHASECHK.TRANS64 P0, [R3+URZ+0x30860], R2 ;  /* 0x03086002030085a7 */ /* 0x000f24000800007f */
[----:B----4-:R-:W-:Y:S05]  /*ee20*/  @!P0 BRA `(.L_x_10690) ;  /* 0xfffffffc00f08947 */ /* 0x010fea000383ffff */
[----:B------:R-:W-:Y:S05]  /*ee30*/  BRA `(.L_x_10734) ;  /* 0xffffffe800bc7947 */ /* 0x000fea000383ffff */
.L_x_10692:
[----:B------:R-:W-:Y:S01]  /*ee40*/  BSSY B0, `(.L_x_10735) ;  /* 0x0000008000007945 */ /* 0x000fe20003800000 */
[----:B0-----:R-:W-:Y:S01]  /*ee50*/  MOV R13, R16 ;  /* 0x00000010000d7202 */ /* 0x001fe20000000f00 */
[----:B------:R-:W-:Y:S02]  /*ee60*/  IMAD.MOV.U32 R12, RZ, RZ, RZ ;  /* 0x000000ffff0c7224 */ /* 0x000fe400078e00ff */
[----:B------:R-:W-:Y:S02]  /*ee70*/  IMAD.MOV.U32 R11, RZ, RZ, 0x1f ;  /* 0x0000001fff0b7424 */ /* 0x000fe400078e00ff */
[----:B------:R-:W-:-:S07]  /*ee80*/  IMAD.MOV.U32 R15, RZ, RZ, -0x1 ;  /* 0xffffffffff0f7424 */ /* 0x000fce00078e00ff */
[----:B-12---:R-:W-:Y:S05]  /*ee90*/  WARPSYNC.COLLECTIVE R15, `(.L_x_10736) ;  /* 0x000000000f087348 */ /* 0x006fea0003c00000 */
[----:B------:R0:W3:Y:S02]  /*eea0*/  SHFL.IDX P6, R14, R13, R12, R11 ;  /* 0x0000000c0d0e7389 */ /* 0x0000e400000c000b */
[----:B0123--:R-:W-:Y:S01]  /*eeb0*/  ENDCOLLECTIVE ;  /* 0x000000000000791b */ /* 0x00ffe20003800000 */
.L_x_10736:
[----:B------:R-:W-:Y:S05]  /*eec0*/  BSYNC B0 ;  /* 0x0000000000007941 */ /* 0x000fea0003800000 */
.L_x_10735:
[----:B------:R-:W-:Y:S01]  /*eed0*/  IMAD.MOV.U32 R13, RZ, RZ, R16 ;  /* 0x000000ffff0d7224 */ /* 0x000fe200078e0010 */
[----:B------:R-:W-:Y:S01]  /*eee0*/  MOV R15, 0xffffffff ;  /* 0xffffffff000f7802 */ /* 0x000fe20000000f00 */
[----:B------:R-:W-:Y:S01]  /*eef0*/  IMAD.MOV.U32 R12, RZ, RZ, 0x1 ;  /* 0x00000001ff0c7424 */ /* 0x000fe200078e00ff */
[----:B------:R-:W-:Y:S01]  /*ef00*/  MOV R5, R14 ;  /* 0x0000000e00057202 */ /* 0x000fe20000000f00 */
[----:B------:R-:W-:-:S07]  /*ef10*/  IMAD.MOV.U32 R11, RZ, RZ, 0x1f ;  /* 0x0000001fff0b7424 */ /* 0x000fce00078e00ff */
[----:B------:R-:W-:Y:S05]  /*ef20*/  WARPSYNC.COLLECTIVE R15, `(.L_x_10737) ;  /* 0x000000000f087348 */ /* 0x000fea0003c00000 */
[----:B------:R0:W1:Y:S02]  /*ef30*/  SHFL.IDX P6, R14, R13, R12, R11 ;  /* 0x0000000c0d0e7389 */ /* 0x00006400000c000b */
[----:B01----:R-:W-:Y:S01]  /*ef40*/  ENDCOLLECTIVE ;  /* 0x000000000000791b */ /* 0x003fe20003800000 */
.L_x_10737:
[----:B------:R-:W-:Y:S01]  /*ef50*/  IMAD.MOV.U32 R0, RZ, RZ, R14 ;  /* 0x000000ffff007224 */ /* 0x000fe200078e000e */
[----:B------:R-:W-:Y:S06]  /*ef60*/  BRA `(.L_x_10738) ;  /* 0xffffffec00047947 */ /* 0x000fec000383ffff */
.L_x_10695:
        /* <DEDUP_REMOVED lines=8> */
.L_x_10740:
[----:B------:R-:W-:Y:S05]  /*eff0*/  BSYNC B0 ;  /* 0x0000000000007941 */ /* 0x000fea0003800000 */
.L_x_10739:
        /* <DEDUP_REMOVED lines=10> */
.L_x_10741:
        /* <DEDUP_REMOVED lines=8> */
.L_x_10742:
        /* <DEDUP_REMOVED lines=8> */
.L_x_10743:
        /* <DEDUP_REMOVED lines=8> */
.L_x_10744:
        /* <DEDUP_REMOVED lines=8> */
.L_x_10745:
[----:B------:R-:W-:Y:S05]  /*f2a0*/  BRA `(.L_x_10746) ;  /* 0xffffffe800c07947 */ /* 0x000fea000383ffff */
.L_x_10700:
[----:B------:R-:W-:Y:S01]  /*f2b0*/  BSSY B0, `(.L_x_10747) ;  /* 0x0000008000007945 */ /* 0x000fe20003800000 */
[----:B-----5:R-:W-:Y:S01]  /*f2c0*/  IMAD.MOV.U32 R13, RZ, RZ, R2 ;  /* 0x000000ffff0d7224 */ /* 0x020fe200078e0002 */
[----:B------:R-:W-:Y:S01]  /*f2d0*/  MOV R12, 0x1 ;  /* 0x00000001000c7802 */ /* 0x000fe20000000f00 */
[----:B------:R-:W-:Y:S02]  /*f2e0*/  IMAD.MOV.U32 R11, RZ, RZ, RZ ;  /* 0x000000ffff0b7224 */ /* 0x000fe400078e00ff */
[----:B------:R-:W-:-:S07]  /*f2f0*/  IMAD.MOV.U32 R15, RZ, RZ, -0x1 ;  /* 0xffffffffff0f7424 */ /* 0x000fce00078e00ff */
[----:B012---:R-:W-:Y:S05]  /*f300*/  WARPSYNC.COLLECTIVE R15, `(.L_x_10748) ;  /* 0x000000000f087348 */ /* 0x007fea0003c00000 */
[----:B------:R3:W4:Y:S02]  /*f310*/  SHFL.UP P6, R14, R13, R12, R11 ;  /* 0x0400000c0d0e7389 */ /* 0x00072400000c000b */
[----:B01234-:R-:W-:Y:S01]  /*f320*/  ENDCOLLECTIVE ;  /* 0x000000000000791b */ /* 0x01ffe20003800000 */
.L_x_10748:
[----:B------:R-:W-:Y:S05]  /*f330*/  BSYNC B0 ;  /* 0x0000000000007941 */ /* 0x000fea0003800000 */
.L_x_10747:
        /* <DEDUP_REMOVED lines=10> */
.L_x_10749:
        /* <DEDUP_REMOVED lines=8> */
.L_x_10750:
        /* <DEDUP_REMOVED lines=8> */
.L_x_10751:
        /* <DEDUP_REMOVED lines=8> */
.L_x_10752:
        /* <DEDUP_REMOVED lines=8> */
.L_x_10753:
[----:B------:R-:W-:Y:S05]  /*f5e0*/  BRA `(.L_x_10754) ;  /* 0xffffffe8009c7947 */ /* 0x000fea000383ffff */
.L_x_10702:
[----:B------:R-:W-:Y:S01]  /*f5f0*/  BSSY B0, `(.L_x_10755) ;  /* 0x0000006000007945 */ /* 0x000fe20003800000 */
[----:B------:R-:W-:Y:S02]  /*f600*/  PLOP3.LUT P6, PT, P6, PT, PT, 0x8, 0x0 ;  /* 0x000000000000781c */ /* 0x000fe400037ce170 */
[----:B------:R-:W-:-:S11]  /*f610*/  MOV R15, 0xffffffff ;  /* 0xffffffff000f7802 */ /* 0x000fd60000000f00 */
[----:B012---:R-:W-:Y:S05]  /*f620*/  WARPSYNC.COLLECTIVE R15, `(.L_x_10756) ;  /* 0x000000000f087348 */ /* 0x007fea0003c00000 */
[----:B------:R-:W-:Y:S01]  /*f630*/  VOTE.ANY R14, PT, P6 ;  /* 0x00000000000e7806 */ /* 0x000fe200030e0100 */
[----:B012---:R-:W-:Y:S06]  /*f640*/  ENDCOLLECTIVE ;  /* 0x000000000000791b */ /* 0x007fec0003800000 */
.L_x_10756:
[----:B------:R-:W-:Y:S05]  /*f650*/  BSYNC B0 ;  /* 0x0000000000007941 */ /* 0x000fea0003800000 */
.L_x_10755:
        /* <DEDUP_REMOVED lines=9> */
.L_x_10757:
[----:B------:R-:W-:Y:S01]  /*f6f0*/  IMAD.MOV.U32 R17, RZ, RZ, R14 ;  /* 0x000000ffff117224 */ /* 0x000fe200078e000e */
[----:B------:R-:W-:Y:S06]  /*f700*/  BRA `(.L_x_10758) ;  /* 0xffffffe8008c7947 */ /* 0x000fec000383ffff */
.L_x_10704:
[----:B------:R-:W-:Y:S01]  /*f710*/  BSSY B0, `(.L_x_10759) ;  /* 0x0000007000007945 */ /* 0x000fe20003800000 */
[----:B------:R-:W-:Y:S01]  /*f720*/  IMAD.MOV.U32 R13, RZ, RZ, R8 ;  /* 0x000000ffff0d7224 */ /* 0x000fe200078e0008 */
[----:B------:R-:W-:Y:S01]  /*f730*/  MOV R11, 0x1f ;  /* 0x0000001f000b7802 */ /* 0x000fe20000000f00 */
[----:B------:R-:W-:-:S07]  /*f740*/  IMAD.MOV.U32 R15, RZ, RZ, -0x1 ;  /* 0xffffffffff0f7424 */ /* 0x000fce00078e00ff */
[----:B01234-:R-:W-:Y:S05]  /*f750*/  WARPSYNC.COLLECTIVE R15, `(.L_x_10760) ;  /* 0x000000000f087348 */ /* 0x01ffea0003c00000 */
[----:B------:R0:W0:Y:S02]  /*f760*/  SHFL.IDX P6, R14, R13, R12, R11 ;  /* 0x0000000c0d0e7389 */ /* 0x00002400000c000b */
[----:B01234-:R-:W-:Y:S01]  /*f770*/  ENDCOLLECTIVE ;  /* 0x000000000000791b */ /* 0x01ffe20003800000 */
.L_x_10760:
[----:B------:R-:W-:Y:S05]  /*f780*/  BSYNC B0 ;  /* 0x0000000000007941 */ /* 0x000fea0003800000 */
.L_x_10759:
[----:B------:R-:W-:Y:S05]  /*f790*/  BRA `(.L_x_10703) ;  /* 0xffffffe800847947 */ /* 0x000fea000383ffff */
.L_x_10708:
[----:B0-----:R0:W2:Y:S02]  /*f7a0*/  SYNCS.PHASECHK.TRANS64.TRYWAIT P0, [R9+URZ+0x30820], R0 ;  /* 0x03082000090075a7 */ /* 0x0010a4000800017f */
[----:B--2---:R-:W-:Y:S05]  /*f7b0*/  @!P0 NANOSLEEP.SYNCS 0x989680 ;  /* 0x009896800000895d */ /* 0x004fea0003900000 */
[----:B------:R-:W2:Y:S02]  /*f7c0*/  @!P0 SYNCS.PHASECHK.TRANS64 P0, [R9+URZ+0x30820], R0 ;  /* 0x03082000090085a7 */ /* 0x000ea4000800007f */
[----:B--2---:R-:W-:Y:S05]  /*f7d0*/  @!P0 BRA `(.L_x_10708) ;  /* 0xfffffffc00f08947 */ /* 0x004fea000383ffff */
[----:B------:R-:W-:Y:S05]  /*f7e0*/  BRA `(.L_x_10761) ;  /* 0xffffffec00607947 */ /* 0x000fea000383ffff */
.L_x_10709:
[----:B------:R-:W2:Y:S01]  /*f7f0*/  S2R R2, SR_TID.X ;  /* 0x0000000000027919 */ /* 0x000ea20000002100 */
[----:B------:R-:W-:Y:S01]  /*f800*/  BSSY B0, `(.L_x_10762) ;  /* 0x000000a000007945 */ /* 0x000fe20003800000 */
[----:B------:R-:W-:Y:S01]  /*f810*/  IMAD.MOV.U32 R12, RZ, RZ, RZ ;  /* 0x000000ffff0c7224 */ /* 0x000fe200078e00ff */
[----:B------:R-:W-:Y:S01]  /*f820*/  MOV R11, 0x1f ;  /* 0x0000001f000b7802 */ /* 0x000fe20000000f00 */
[----:B------:R-:W-:Y:S01]  /*f830*/  IMAD.MOV.U32 R15, RZ, RZ, -0x1 ;  /* 0xffffffffff0f7424 */ /* 0x000fe200078e00ff */
[----:B--2---:R-:W-:-:S04]  /*f840*/  SHF.R.U32.HI R2, RZ, 0x5, R2 ;  /* 0x00000005ff027819 */ /* 0x004fc80000011602 */
[----:B------:R-:W-:-:S05]  /*f850*/  LOP3.LUT R2, R2, 0x3, RZ, 0xc0, !PT ;  /* 0x0000000302027812 */ /* 0x000fca00078ec0ff */
[----:B------:R-:W-:-:S07]  /*f860*/  IMAD.MOV.U32 R13, RZ, RZ, R2 ;  /* 0x000000ffff0d7224 */ /* 0x000fce00078e0002 */
[----:B01----:R-:W-:Y:S05]  /*f870*/  WARPSYNC.COLLECTIVE R15, `(.L_x_10763) ;  /* 0x000000000f087348 */ /* 0x003fea0003c00000 */
[----:B------:R2:W3:Y:S02]  /*f880*/  SHFL.IDX P6, R14, R13, R12, R11 ;  /* 0x0000000c0d0e7389 */ /* 0x0004e400000c000b */
[----:B0123--:R-:W-:Y:S01]  /*f890*/  ENDCOLLECTIVE ;  /* 0x000000000000791b */ /* 0x00ffe20003800000 */
.L_x_10763:
[----:B------:R-:W-:Y:S05]  /*f8a0*/  BSYNC B0 ;  /* 0x0000000000007941 */ /* 0x000fea0003800000 */
.L_x_10762:
[----:B------:R-:W-:Y:S05]  /*f8b0*/  BRA `(.L_x_10764) ;  /* 0xffffffec00487947 */ /* 0x000fea000383ffff */
.L_x_10712:
[----:B------:R-:W-:Y:S01]  /*f8c0*/  BSSY B1, `(.L_x_10765) ;  /* 0x0000006000017945 */ /* 0x000fe20003800000 */
[----:B------:R-:W-:-:S07]  /*f8d0*/  IMAD.MOV.U32 R15, RZ, RZ, -0x1 ;  /* 0xffffffffff0f7424 */ /* 0x000fce00078e00ff */
[----:B01----:R-:W-:Y:S05]  /*f8e0*/  WARPSYNC.COLLECTIVE R15, `(.L_x_10766) ;  /* 0x000000000f0c7348 */ /* 0x003fea0003c00000 */
[----:B------:R-:W-:Y:S02]  /*f8f0*/  ELECT P6, UR62, PT ;  /* 0x00000000003e782f */ /* 0x000fe400038c0000 */
[----:B------:R-:W-:Y:S01]  /*f900*/  MOV R14, UR62 ;  /* 0x0000003e000e7c02 */ /* 0x000fe20008000f00 */
[----:B01----:R-:W-:Y:S10]  /*f910*/  ENDCOLLECTIVE ;  /* 0x000000000000791b */ /* 0x003ff40003800000 */
.L_x_10766:
[----:B------:R-:W-:Y:S05]  /*f920*/  BSYNC B1 ;  /* 0x0000000000017941 */ /* 0x000fea0003800000 */
.L_x_10765:
[----:B------:R-:W-:Y:S05]  /*f930*/  BRA `(.L_x_10767) ;  /* 0xffffffec00407947 */ /* 0x000fea000383ffff */
.L_x_10714:
[----:B0-----:R0:W2:Y:S02]  /*f940*/  SYNCS.PHASECHK.TRANS64.TRYWAIT P0, [R7+URZ], R2 ;  /* 0x00000002070075a7 */ /* 0x0010a4000800017f */
[----:B--2---:R-:W-:Y:S05]  /*f950*/  @!P0 NANOSLEEP.SYNCS 0x989680 ;  /* 0x009896800000895d */ /* 0x004fea0003900000 */
[----:B------:R-:W2:Y:S02]  /*f960*/  @!P0 SYNCS.PHASECHK.TRANS64 P0, [R7+URZ], R2 ;  /* 0x00000002070085a7 */ /* 0x000ea4000800007f */
[----:B--2---:R-:W-:Y:S05]  /*f970*/  @!P0 BRA `(.L_x_10714) ;  /* 0xfffffffc00f08947 */ /* 0x004fea000383ffff */
[----:B------:R-:W-:Y:S05]  /*f980*/  BRA `(.L_x_10768) ;  /* 0xffffffec00747947 */ /* 0x000fea000383ffff */
.L_x_10715:
[----:B--2---:R2:W3:Y:S02]  /*f990*/  SYNCS.PHASECHK.TRANS64.TRYWAIT P0, [R3+URZ], R0 ;  /* 0x00000000030075a7 */ /* 0x0044e4000800017f */
[----:B---3--:R-:W-:Y:S05]  /*f9a0*/  @!P0 NANOSLEEP.SYNCS 0x989680 ;  /* 0x009896800000895d */ /* 0x008fea0003900000 */
[----:B------:R-:W3:Y:S02]  /*f9b0*/  @!P0 SYNCS.PHASECHK.TRANS64 P0, [R3+URZ], R0 ;  /* 0x00000000030085a7 */ /* 0x000ee4000800007f */
[----:B---3--:R-:W-:Y:S05]  /*f9c0*/  @!P0 BRA `(.L_x_10715) ;  /* 0xfffffffc00f08947 */ /* 0x008fea000383ffff */
[----:B------:R-:W-:Y:S05]  /*f9d0*/  BRA `(.L_x_10769) ;  /* 0xffffffec00687947 */ /* 0x000fea000383ffff */
.L_x_10717:
[----:B--2---:R2:W3:Y:S02]  /*f9e0*/  SYNCS.PHASECHK.TRANS64.TRYWAIT P0, [R5+URZ], R2 ;  /* 0x00000002050075a7 */ /* 0x0044e4000800017f */
[----:B---3--:R-:W-:Y:S05]  /*f9f0*/  @!P0 NANOSLEEP.SYNCS 0x989680 ;  /* 0x009896800000895d */ /* 0x008fea0003900000 */
[----:B------:R-:W3:Y:S02]  /*fa00*/  @!P0 SYNCS.PHASECHK.TRANS64 P0, [R5+URZ], R2 ;  /* 0x00000002050085a7 */ /* 0x000ee4000800007f */
[----:B---3--:R-:W-:Y:S05]  /*fa10*/  @!P0 BRA `(.L_x_10717) ;  /* 0xfffffffc00f08947 */ /* 0x008fea000383ffff */
[----:B------:R-:W-:Y:S05]  /*fa20*/  BRA `(.L_x_10770) ;  /* 0xffffffec006c7947 */ /* 0x000fea000383ffff */
.L_x_10771:
        /* <DEDUP_REMOVED lines=13> */
.L_x_12786:


//--------------------- .text._ZN7cutlass13device_kernelIN5flash11enable_sm90INS1_16FlashAttnFwdSm90INS1_25CollectiveMainloopFwdSm90ILi2EN4cute5tupleIJNS5_1CILi1EEES8_S8_EEENS6_IJNS7_ILi192EEESA_NS7_ILi64EEEEEELi64ENS_6half_tEfNS_4arch4Sm90ELb0ELb0ELb1ELb1ELb0ELb1ELb0ELb0ELb1ELb0ELb0ELb0EEENS1_21CollectiveEpilogueFwdINS6_IJSA_SB_SA_EEES9_SD_SF_Li384ELb1ELb0ELb0ELb0EEENS1_36VarlenDynamicPersistentTileSchedulerILi192ELi192ELi384ELi32ELb0ELb0ELb1ELb0ELb1ELb1EEEEEEEEEvNT_6ParamsE --------------------------
	.section	.text._ZN7cutlass13device_kernelIN5flash11enable_sm90INS1_16FlashAttnFwdSm90INS1_25CollectiveMainloopFwdSm90ILi2EN4cute5tupleIJNS5_1CILi1EEES8_S8_EEENS6_IJNS7_ILi192EEESA_NS7_ILi64EEEEEELi64ENS_6half_tEfNS_4arch4Sm90ELb0ELb0ELb1ELb1ELb0ELb1ELb0ELb0ELb1ELb0ELb0ELb0EEENS1_21CollectiveEpilogueFwdINS6_IJSA_SB_SA_EEES9_SD_SF_Li384ELb1ELb0ELb0ELb0EEENS1_36VarlenDynamicPersistentTileSchedulerILi192ELi192ELi384ELi32ELb0ELb0ELb1ELb0ELb1ELb1EEEEEEEEEvNT_6ParamsE,"ax",@progbits
	.align	128
.text._ZN7cutlass13device_kernelIN5flash11enable_sm90INS1_16FlashAttnFwdSm90INS1_25CollectiveMainloopFwdSm90ILi2EN4cute5tupleIJNS5_1CILi1EEES8_S8_EEENS6_IJNS7_ILi192EEESA_NS7_ILi64EEEEEELi64ENS_6half_tEfNS_4arch4Sm90ELb0ELb0ELb1ELb1ELb0ELb1ELb0ELb0ELb1ELb0ELb0ELb0EEENS1_21CollectiveEpilogueFwdINS6_IJSA_SB_SA_EEES9_SD_SF_Li384ELb1ELb0ELb0ELb0EEENS1_36VarlenDynamicPersistentTileSchedulerILi192ELi192ELi384ELi32ELb0ELb0ELb1ELb0ELb1ELb1EEEEEEEEEvNT_6ParamsE:
        .type           _ZN7cutlass13device_kernelIN5flash11enable_sm90INS1_16FlashAttnFwdSm90INS1_25CollectiveMainloopFwdSm90ILi2EN4cute5tupleIJNS5_1CILi1EEES8_S8_EEENS6_IJNS7_ILi192EEESA_NS7_ILi64EEEEEELi64ENS_6half_tEfNS_4arch4Sm90ELb0ELb0ELb1ELb1ELb0ELb1ELb0ELb0ELb1ELb0ELb0ELb0EEENS1_21CollectiveEpilogueFwdINS6_IJSA_SB_SA_EEES9_SD_SF_Li384ELb1ELb0ELb0ELb0EEENS1_36VarlenDynamicPersistentTileSchedulerILi192ELi192ELi384ELi32ELb0ELb0ELb1ELb0ELb1ELb1EEEEEEEEEvNT_6ParamsE,@function
        .size           _ZN7cutlass13device_kernelIN5flash11enable_sm90INS1_16FlashAttnFwdSm90INS1_25CollectiveMainloopFwdSm90ILi2EN4cute5tupleIJNS5_1CILi1EEES8_S8_EEENS6_IJNS7_ILi192EEESA_NS7_ILi64EEEEEELi64ENS_6half_tEfNS_4arch4Sm90ELb0ELb0ELb1ELb1ELb0ELb1ELb0ELb0ELb1ELb0ELb0ELb0EEENS1_21CollectiveEpilogueFwdINS6_IJSA_SB_SA_EEES9_SD_SF_Li384ELb1ELb0ELb0ELb0EEENS1_36VarlenDynamicPersistentTileSchedulerILi192ELi192ELi384ELi32ELb0ELb0ELb1ELb0ELb1ELb1EEEEEEEEEvNT_6ParamsE,(.L_x_12787 - _ZN7cutlass13device_kernelIN5flash11enable_sm90INS1_16FlashAttnFwdSm90INS1_25CollectiveMainloopFwdSm90ILi2EN4cute5tupleIJNS5_1CILi1EEES8_S8_EEENS6_IJNS7_ILi192EEESA_NS7_ILi64EEEEEELi64ENS_6half_tEfNS_4arch4Sm90ELb0ELb0ELb1ELb1ELb0ELb1ELb0ELb0ELb1ELb0ELb0ELb0EEENS1_21CollectiveEpilogueFwdINS6_IJSA_SB_SA_EEES9_SD_SF_Li384ELb1ELb0ELb0ELb0EEENS1_36VarlenDynamicPersistentTileSchedulerILi192ELi192ELi384ELi32ELb0ELb0ELb1ELb0ELb1ELb1EEEEEEEEEvNT_6ParamsE)
        .other          _ZN7cutlass13device_kernelIN5flash11enable_sm90INS1_16FlashAttnFwdSm90INS1_25CollectiveMainloopFwdSm90ILi2EN4cute5tupleIJNS5_1CILi1EEES8_S8_EEENS6_IJNS7_ILi192EEESA_NS7_ILi64EEEEEELi64ENS_6half_tEfNS_4arch4Sm90ELb0ELb0ELb1ELb1ELb0ELb1ELb0ELb0ELb1ELb0ELb0ELb0EEENS1_21CollectiveEpilogueFwdINS6_IJSA_SB_SA_EEES9_SD_SF_Li384ELb1ELb0ELb0ELb0EEENS1_36VarlenDynamicPersistentTileSchedulerILi192ELi192ELi384ELi32ELb0ELb0ELb1ELb0ELb1ELb1EEEEEEEEEvNT_6ParamsE,@"STO_CUDA_ENTRY STV_DEFAULT"
_ZN7cutlass13device_kernelIN5flash11enable_sm90INS1_16FlashAttnFwdSm90INS1_25CollectiveMainloopFwdSm90ILi2EN4cute5tupleIJNS5_1CILi1EEES8_S8_EEENS6_IJNS7_ILi192EEESA_NS7_ILi64EEEEEELi64ENS_6half_tEfNS_4arch4Sm90ELb0ELb0ELb1ELb1ELb0ELb1ELb0ELb0ELb1ELb0ELb0ELb0EEENS1_21CollectiveEpilogueFwdINS6_IJSA_SB_SA_EEES9_SD_SF_Li384ELb1ELb0ELb0ELb0EEENS1_36VarlenDynamicPersistentTileSchedulerILi192ELi192ELi384ELi32ELb0ELb0ELb1ELb0ELb1ELb1EEEEEEEEEvNT_6ParamsE:
        /* <DEDUP_REMOVED lines=26> */
.L_x_10773:
[----:B------:R-:W-:Y:S05]  /*01a0*/  BSYNC B0 ;  /* 0x0000000000007941 */ /* 0x000fea0003800000 */
.L_x_10772:
        /* <DEDUP_REMOVED lines=40> */
.L_x_10774:
        /* <DEDUP_REMOVED lines=22> */
.L_x_10775:
        /* <DEDUP_REMOVED lines=18> */
.L_x_10776:
        /* <DEDUP_REMOVED lines=22> */
.L_x_10777:
        /* <DEDUP_REMOVED lines=22> */
.L_x_10778:
        /* <DEDUP_REMOVED lines=9> */
.L_x_10781:
[----:B------:R-:W-:-:S08]  /*0a00*/  NOP ;  /* 0x0000000000007918 */ /* 0x000fd00000000000 */
[----:B------:R-:W0:Y:S02]  /*0a10*/  USETMAXREG.TRY_ALLOC.CTAPOOL UP0, 0xa0 ;  /* 0x000000a0000079c8 */ /* 0x000e240008000600 */
[----:B0-----:R-:W-:-:S13]  /*0a20*/  PLOP3.LUT P0, PT, PT, PT, UP0, 0x80, 0x0 ;  /* 0x000000000000781c */ /* 0x001fda0003f0f008 */
[----:B------:R-:W-:Y:S05]  /*0a30*/  @!P0 BRA `(.L_x_10781) ;  /* 0xfffffffc00f08947 */ /* 0x000fea000383ffff */
[----:B------:R-:W3:Y:S01]  /*0a40*/  LDL.LU R0, [R1] ;  /* 0x0000000001007983 */ /* 0x000ee20000300800 */
[----:B--2---:R-:W0:Y:S01]  /*0a50*/  S2R R2, SR_TID.X ;  /* 0x0000000000027919 */ /* 0x004e220000002100 */
        /* <DEDUP_REMOVED lines=12> */
[----:B---3--:R-:W-:-:S04]  /*0b20*/  LOP3.LUT R0, R0, 0xfffffff7, RZ, 0xc0, !PT ;  /* 0xfffffff700007812 */ /* 0x008fc800078ec0ff */
[----:B------:R-:W-:-:S05]  /*0b30*/  @P0 LOP3.LUT R0, R0, 0x8, RZ, 0xfc, !PT ;  /* 0x0000000800000812 */ /* 0x000fca00078efcff */
[----:B------:R4:W-:Y:S01]  /*0b40*/  STL [R1], R0 ;  /* 0x0000000001007387 */ /* 0x0009e20000100800 */
[----:B0-----:R-:W-:-:S13]  /*0b50*/  ISETP.GE.AND P0, PT, R35, UR4, PT ;  /* 0x0000000423007c0c */ /* 0x001fda000bf06270 */
[----:B----4-:R-:W-:Y:S05]  /*0b60*/  @P0 BRA `(.L_x_10782) ;  /* 0x0000015c00940947 */ /* 0x010fea0003800000 */
[----:B------:R-:W2:Y:S01]  /*0b70*/  LDL.LU R13, [R1+0x1c] ;  /* 0x00001c00010d7983 */ /* 0x000ea20000300800 */
[----:B------:R-:W0:Y:S02]  /*0b80*/  S2R R0, SR_TID.X ;  /* 0x0000000000007919 */ /* 0x000e240000002100 */
[----:B0-----:R-:W-:-:S04]  /*0b90*/  IADD3 R12, R0, -0x80, RZ ;  /* 0xffffff80000c7810 */ /* 0x001fc80007ffe0ff */
[----:B------:R-:W-:-:S04]  /*0ba0*/  SHF.R.S32.HI R0, RZ, 0x1f, R12 ;  /* 0x0000001fff007819 */ /* 0x000fc8000001140c */
[CC--:B------:R-:W-:Y:S02]  /*0bb0*/  LEA.HI R3, R0.reuse, R12.reuse, RZ, 0x7 ;  /* 0x0000000c00037211 */ /* 0x0c0fe400078f38ff */
[----:B------:R-:W-:Y:S02]  /*0bc0*/  LEA.HI R4, R0, R12, RZ, 0x4 ;  /* 0x0000000c00047211 */ /* 0x000fe400078f20ff */
[----:B------:R-:W-:Y:S02]  /*0bd0*/  LOP3.LUT R6, R3, 0xffffff80, RZ, 0xc0, !PT ;  /* 0xffffff8003067812 */ /* 0x000fe400078ec0ff */
[----:B------:R-:W-:-:S03]  /*0be0*/  LOP3.LUT R5, R4, 0xfffffff0, RZ, 0xc0, !PT ;  /* 0xfffffff004057812 */ /* 0x000fc600078ec0ff */
[C---:B------:R-:W-:Y:S02]  /*0bf0*/  IMAD.IADD R15, R12.reuse, 0x1, -R6 ;  /* 0x000000010c0f7824 */ /* 0x040fe400078e0a06 */
[----:B------:R-:W-:-:S03]  /*0c00*/  IMAD.IADD R5, R12, 0x1, -R5 ;  /* 0x000000010c057824 */ /* 0x000fc600078e0a05 */
[----:B------:R-:W-:Y:S02]  /*0c10*/  SHF.R.S32.HI R9, RZ, 0x1f, R15 ;  /* 0x0000001fff097819 */ /* 0x000fe4000001140f */
[----:B------:R-:W-:Y:S02]  /*0c20*/  SHF.R.S32.HI R7, RZ, 0x4, R4 ;  /* 0x00000004ff077819 */ /* 0x000fe40000011404 */
[----:B------:R-:W-:Y:S02]  /*0c30*/  LEA.HI R8, R9, R15, RZ, 0x2 ;  /* 0x0000000f09087211 */ /* 0x000fe400078f10ff */
[----:B------:R-:W-:Y:S02]  /*0c40*/  SHF.R.S32.HI R6, RZ, 0x1f, R5 ;  /* 0x0000001fff067819 */ /* 0x000fe40000011405 */
[--C-:B------:R-:W-:Y:S02]  /*0c50*/  SHF.R.S32.HI R10, RZ, 0x2, R8.reuse ;  /* 0x00000002ff0a7819 */ /* 0x100fe40000011408 */
[----:B------:R-:W-:-:S02]  /*0c60*/  SHF.R.S32.HI R11, RZ, 0x1f, R8 ;  /* 0x0000001fff0b7819 */ /* 0x000fc40000011408 */
[----:B------:R-:W-:Y:S02]  /*0c70*/  LEA.HI R8, R4, R7, RZ, 0x1 ;  /* 0x0000000704087211 */ /* 0x000fe400078f08ff */
[----:B------:R-:W-:Y:S02]  /*0c80*/  LEA.HI R6, R6, R5, RZ, 0x3 ;  /* 0x0000000506067211 */ /* 0x000fe400078f18ff */
[----:B------:R-:W-:Y:S02]  /*0c90*/  LEA.HI R11, R11, R10, RZ, 0x3 ;  /* 0x0000000a0b0b7211 */ /* 0x000fe400078f18ff */
[----:B------:R-:W-:Y:S02]  /*0ca0*/  LOP3.LUT R8, R8, 0x1ffffffe, RZ, 0xc0, !PT ;  /* 0x1ffffffe08087812 */ /* 0x000fe400078ec0ff */
[----:B------:R-:W-:Y:S02]  /*0cb0*/  SHF.R.S32.HI R14, RZ, 0x7, R3 ;  /* 0x00000007ff0e7819 */ /* 0x000fe40000011403 */
[----:B------:R-:W-:-:S02]  /*0cc0*/  LOP3.LUT R4, R6, 0xfffffff8, RZ, 0xc0, !PT ;  /* 0xfffffff806047812 */ /* 0x000fc400078ec0ff */
[----:B------:R-:W-:Y:S02]  /*0cd0*/  LOP3.LUT R11, R11, 0xfffffff8, RZ, 0xc0, !PT ;  /* 0xfffffff80b0b7812 */ /* 0x000fe400078ec0ff */
[----:B------:R-:W-:Y:S01]  /*0ce0*/  IADD3 R8, R7, -R8, RZ ;  /* 0x8000000807087210 */ /* 0x000fe20007ffe0ff */
[----:B------:R-:W-:Y:S01]  /*0cf0*/  IMAD.HI R7, R14, 0x55555556, RZ ;  /* 0x555555560e077827 */ /* 0x000fe200078e02ff */
[----:B------:R-:W-:-:S03]  /*0d00*/  LEA.HI R9, R9, R15, RZ, 0x5 ;  /* 0x0000000f09097211 */ /* 0x000fc600078f28ff */
[----:B------:R-:W-:Y:S01]  /*0d10*/  IMAD.IADD R4, R5, 0x1, -R4 ;  /* 0x0000000105047824 */ /* 0x000fe200078e0a04 */
[----:B------:R-:W-:Y:S01]  /*0d20*/  SHF.R.S32.HI R9, RZ, 0x5, R9 ;  /* 0x00000005ff097819 */ /* 0x000fe20000011409 */
[----:B------:R-:W-:Y:S01]  /*0d30*/  IMAD.IADD R10, R10, 0x1, -R11 ;  /* 0x000000010a0a7824 */ /* 0x000fe200078e0a0b */
[----:B------:R-:W-:Y:S01]  /*0d40*/  LEA.HI R7, R7, R7, RZ, 0x1 ;  /* 0x0000000707077211 */ /* 0x000fe200078f08ff */
[----:B------:R-:W-:Y:S02]  /*0d50*/  IMAD.SHL.U32 R3, R4, 0x40, RZ ;  /* 0x0000004004037824 */ /* 0x000fe400078e00ff */
[----:B------:R-:W-:Y:S01]  /*0d60*/  IMAD.SHL.U32 R8, R8, 0x8, RZ ;  /* 0x0000000808087824 */ /* 0x000fe200078e00ff */
[----:B------:R-:W-:Y:S01]  /*0d70*/  LEA R10, R9, R10, 0x4 ;  /* 0x0000000a090a7211 */ /* 0x000fe200078e20ff */
[----:B------:R-:W-:Y:S01]  /*0d80*/  IMAD R7, R7, -0x3, R14 ;  /* 0xfffffffd07077824 */ /* 0x000fe200078e020e */
[----:B------:R-:W-:Y:S02]  /*0d90*/  LOP3.LUT R3, R3, 0x1c0, RZ, 0xc0, !PT ;  /* 0x000001c003037812 */ /* 0x000fe400078ec0ff */
[----:B------:R-:W-:-:S02]  /*0da0*/  LEA.HI R5, R0, R12, RZ, 0x5 ;  /* 0x0000000c00057211 */ /* 0x000fc400078f28ff */
[----:B------:R-:W-:Y:S02]  /*0db0*/  LEA.HI R0, R0, R12, RZ, 0x2 ;  /* 0x0000000c00007211 */ /* 0x000fe400078f10ff */
[----:B------:R-:W-:Y:S01]  /*0dc0*/  R2P PR, R4, 0x6 ;  /* 0x0000000604007804 */ /* 0x000fe20000000000 */
[----:B------:R-:W-:Y:S01]  /*0dd0*/  IMAD R4, R7, 0x40, R10 ;  /* 0x0000004007047824 */ /* 0x000fe200078e020a */
[----:B------:R-:W-:Y:S01]  /*0de0*/  LOP3.LUT R8, R3, 0x8, R8, 0xf8, !PT ;  /* 0x0000000803087812 */ /* 0x000fe200078ef808 */
[----:B------:R-:W-:Y:S01]  /*0df0*/  IMAD.SHL.U32 R6, R6, 0x40, RZ ;  /* 0x0000004006067824 */ /* 0x000fe200078e00ff */
[----:B------:R-:W-:Y:S02]  /*0e00*/  SHF.R.U32.HI R3, RZ, 0x3, R3 ;  /* 0x00000003ff037819 */ /* 0x000fe40000011603 */
[----:B------:R-:W-:Y:S02]  /*0e10*/  SHF.R.S32.HI R11, RZ, 0x5, R5 ;  /* 0x00000005ff0b7819 */ /* 0x000fe40000011405 */
[----:B------:R-:W-:Y:S01]  /*0e20*/  SHF.R.S32.HI R18, RZ, 0x2, R0 ;  /* 0x00000002ff127819 */ /* 0x000fe20000011400 */
[----:B------:R2:W-:Y:S01]  /*0e30*/  STL [R1+0x8c], R4 ;  /* 0x00008c0401007387 */ /* 0x0005e20000100800 */
[----:B------:R-:W-:Y:S01]  /*0e40*/  LOP3.LUT R8, R8, R3, RZ, 0x3c, !PT ;  /* 0x0000000308087212 */ /* 0x000fe200078e3cff */
[----:B------:R-:W-:Y:S01]  /*0e50*/  IMAD.SHL.U32 R3, R11, 0x400, RZ ;  /* 0x000004000b037824 */ /* 0x000fe200078e00ff */
[----:B------:R-:W-:Y:S01]  /*0e60*/  LOP3.LUT R6, R6, 0x7ffffe00, RZ, 0xc0, !PT ;  /* 0x7ffffe0006067812 */ /* 0x000fe200078ec0ff */
[----:B------:R-:W-:-:S03]  /*0e70*/  VIADD R7, R18, 0x60 ;  /* 0x0000006012077836 */ /* 0x000fc60000000000 */
[----:B------:R-:W-:Y:S02]  /*0e80*/  IADD3 R3, R8, R6, R3 ;  /* 0x0000000608037210 */ /* 0x000fe40007ffe003 */
[----:B------:R-:W-:Y:S02]  /*0e90*/  SHF.R.S32.HI R6, RZ, 0x1f, R7 ;  /* 0x0000001fff067819 */ /* 0x000fe40000011407 */
[----:B------:R-:W-:Y:S02]  /*0ea0*/  SHF.R.S32.HI R5, RZ, 0x1f, R0 ;  /* 0x0000001fff057819 */ /* 0x000fe40000011400 */
[----:B------:R-:W-:Y:S01]  /*0eb0*/  LEA.HI R6, R6, R7, RZ, 0x3 ;  /* 0x0000000706067211 */ /* 0x000fe200078f18ff */
[----:B------:R-:W-:Y:S01]  /*0ec0*/  IMAD R9, R3, 0x2, R2 ;  /* 0x0000000203097824 */ /* 0x000fe200078e0202 */
[----:B------:R-:W-:-:S03]  /*0ed0*/  LEA.HI R5, R5, R18, RZ, 0x3 ;  /* 0x0000001205057211 */ /* 0x000fc600078f18ff */
[----:B------:R-:W-:Y:S01]  /*0ee0*/  IMAD.SHL.U32 R6, R6, 0x40, RZ ;  /* 0x0000004006067824 */ /* 0x000fe200078e00ff */
[----:B------:R-:W-:Y:S02]  /*0ef0*/  MOV R8, 0x40 ;  /* 0x0000004000087802 */ /* 0x000fe40000000f00 */
[----:B------:R-:W-:Y:S02]  /*0f00*/  LOP3.LUT R5, R5, 0xfffffff8, RZ, 0xc0, !PT ;  /* 0xfffffff805057812 */ /* 0x000fe400078ec0ff */
[----:B------:R-:W-:Y:S02]  /*0f10*/  LOP3.LUT R6, R6, 0xfffffe00, RZ, 0xc0, !PT ;  /* 0xfffffe0006067812 */ /* 0x000fe400078ec0ff */
[----:B------:R-:W-:Y:S01]  /*0f20*/  CS2R R22, SRZ ;  /* 0x0000000000167805 */ /* 0x000fe2000001ff00 */
[----:B------:R-:W-:Y:S01]  /*0f30*/  IMAD.MOV.U32 R19, RZ, RZ, RZ ;  /* 0x000000ffff137224 */ /* 0x000fe200078e00ff */
[----:B--2---:R-:W-:-:S05]  /*0f40*/  LOP3.LUT R4, R13, 0x1, RZ, 0xfc, !PT ;  /* 0x000000010d047812 */ /* 0x004fca00078efcff */
[----:B------:R0:W-:Y:S02]  /*0f50*/  STL [R1+0x14], R4 ;  /* 0x0000140401007387 */ /* 0x0001e40000100800 */
[----:B0-----:R-:W-:Y:S02]  /*0f60*/  LOP3.LUT R4, R0, 0xfffffffc, RZ, 0xc0, !PT ;  /* 0xfffffffc00047812 */ /* 0x001fe400078ec0ff */
[----:B------:R-:W-:-:S03]  /*0f70*/  SHF.L.U32 R0, R7, 0x6, RZ ;  /* 0x0000000607007819 */ /* 0x000fc600000006ff */
[----:B------:R-:W-:Y:S01]  /*0f80*/  IMAD.IADD R4, R12, 0x1, -R4 ;  /* 0x000000010c047824 */ /* 0x000fe200078e0a04 */
[----:B------:R-:W-:-:S03]  /*0f90*/  LOP3.LUT R0, R0, 0x1c0, RZ, 0xc0, !PT ;  /* 0x000001c000007812 */ /* 0x000fc600078ec0ff */
[----:B------:R-:W-:Y:S01]  /*0fa0*/  IMAD.SHL.U32 R16, R4, 0x8, RZ ;  /* 0x0000000804107824 */ /* 0x000fe200078e00ff */
[----:B------:R-:W-:Y:S02]  /*0fb0*/  SHF.R.S32.HI R7, RZ, 0x1f, R18 ;  /* 0x0000001fff077819 */ /* 0x000fe40000011412 */
[----:B------:R-:W-:Y:S02]  /*0fc0*/  SHF.R.U32.HI R7, RZ, 0x3, R0 ;  /* 0x00000003ff077819 */ /* 0x000fe40000011600 */
[----:B------:R-:W-:Y:S01]  /*0fd0*/  LOP3.LUT R3, R0, 0x38, R16, 0xf8, !PT ;  /* 0x0000003800037812 */ /* 0x000fe200078ef810 */
[----:B------:R-:W-:Y:S01]  /*0fe0*/  STL [R1+0x80], RZ ;  /* 0x000080ff01007387 */ /* 0x000fe20000100800 */
[C---:B------:R-:W-:Y:S02]  /*0ff0*/  IADD3 R0, R9.reuse, 0x1e800, RZ ;  /* 0x0001e80009007810 */ /* 0x040fe40007ffe0ff */
[----:B------:R-:W-:Y:S01]  /*1000*/  LOP3.LUT R7, R6, R3, R7, 0xf6, !PT ;  /* 0x0000000306077212 */ /* 0x000fe200078ef607 */
[----:B------:R-:W-:Y:S01]  /*1010*/  STL [R1+0x28], RZ ;  /* 0x000028ff01007387 */ /* 0x000fe20000100800 */
[----:B------:R-:W-:Y:S01]  /*1020*/  SEL R3, R8, 0xffffffc0, !P2 ;  /* 0xffffffc008037807 */ /* 0x000fe20005000000 */
[----:B------:R-:W-:-:S02]  /*1030*/  VIADD R4, R9, 0x1e820 ;  /* 0x0001e82009047836 */ /* 0x000fc40000000000 */
[----:B------:R-:W-:Y:S01]  /*1040*/  STL [R1+0x2c], R9 ;  /* 0x00002c0901007387 */ /* 0x000fe20000100800 */
[----:B------:R-:W-:-:S03]  /*1050*/  @P1 VIADD R4, R0, 0xffffffe0 ;  /* 0xffffffe000041836 */ /* 0x000fc60000000000 */
[----:B------:R0:W-:Y:S01]  /*1060*/  STL [R1+0x68], R6 ;  /* 0x0000680601007387 */ /* 0x0001e20000100800 */
[----:B------:R-:W-:Y:S02]  /*1070*/  IMAD.IADD R0, R0, 0x1, R3 ;  /* 0x0000000100007824 */ /* 0x000fe400078e0203 */
[----:B0-----:R-:W-:Y:S01]  /*1080*/  IMAD.IADD R6, R18, 0x1, -R5 ;  /* 0x0000000112067824 */ /* 0x001fe200078e0a05 */
[----:B------:R-:W-:-:S04]  /*1090*/  LEA R5, R7, R2, 0x1 ;  /* 0x0000000207057211 */ /* 0x000fc800078e08ff */
[----:B------:R-:W-:Y:S04]  /*10a0*/  STL [R1+0x58], R6 ;  /* 0x0000580601007387 */ /* 0x000fe80000100800 */
[----:B------:R-:W-:Y:S04]  /*10b0*/  STL [R1+0x6c], R4 ;  /* 0x00006c0401007387 */ /* 0x000fe80000100800 */
[----:B------:R0:W-:Y:S04]  /*10c0*/  STL [R1+0x88], R5 ;  /* 0x0000880501007387 */ /* 0x0001e80000100800 */
[----:B------:R1:W-:Y:S01]  /*10d0*/  STL [R1+0x34], R0 ;  /* 0x0000340001007387 */ /* 0x0003e20000100800 */
[----:B0-----:R-:W-:-:S02]  /*10e0*/  IMAD.IADD R5, R3, 0x1, R4 ;  /* 0x0000000103057824 */ /* 0x001fc400078e0204 */
[C---:B------:R-:W-:Y:S01]  /*10f0*/  VIADD R3, R4.reuse, 0x6000 ;  /* 0x0000600004037836 */ /* 0x040fe20000000000 */
[----:B-1----:R-:W-:Y:S02]  /*1100*/  IADD3 R0, R4, 0xc000, RZ ;  /* 0x0000c00004007810 */ /* 0x002fe40007ffe0ff */
[----:B------:R0:W-:Y:S04]  /*1110*/  STL [R1+0x30], R5 ;  /* 0x0000300501007387 */ /* 0x0001e80000100800 */
[----:B------:R0:W-:Y:S04]  /*1120*/  STL [R1+0x70], R0 ;  /* 0x0000700001007387 */ /* 0x0001e80000100800 */
[----:B------:R0:W-:Y:S02]  /*1130*/  STL [R1+0x74], R3 ;  /* 0x0000740301007387 */ /* 0x0001e40000100800 */
.L_x_10916:
[----:B01---5:R-:W0:Y:S02]  /*1140*/  LDC.64 R4, c[0x0][0xc60] ;  /* 0x00031800ff047b82 */ /* 0x023e240000000a00 */
        /* <DEDUP_REMOVED lines=9> */
[----:B------:R-:W-:Y:S01]  /*11e0*/  IMAD.MOV.U32 R37, RZ, RZ, RZ ;  /* 0x000000ffff257224 */ /* 0x000fe200078e00ff */
[----:B------:R-:W-:-:S02]  /*11f0*/  ISETP.NE.AND.EX P1, PT, RZ, UR5, PT, P1 ;  /* 0x00000005ff007c0c */ /* 0x000fc4000bf25310 */
[----:B------:R-:W-:Y:S02]  /*1200*/  ISETP.NE.AND.EX P0, PT, RZ, UR7, PT, P0 ;  /* 0x00000007ff007c0c */ /* 0x000fe4000bf05300 */
[----:B--2---:R-:W-:Y:S01]  /*1210*/  SHF.R.S32.HI R0, RZ, 0x1f, R10 ;  /* 0x0000001fff007819 */ /* 0x004fe2000001140a */
[----:B------:R-:W-:-:S08]  /*1220*/  IMAD.SHL.U32 R30, R10, 0x4, RZ ;  /* 0x000000040a1e7824 */ /* 0x000fd000078e00ff */
[C---:B---34-:R-:W-:Y:S01]  /*1230*/  @P1 LEA R6, P2, R10.reuse, UR4, 0x2 ;  /* 0x000000040a061c11 */ /* 0x058fe2000f8410ff */
        /* <DEDUP_REMOVED lines=34> */
[----:B--2---:R-:W-:-:S07]  /*1460*/  IADD3 R25, -R25, R0, RZ ;  /* 0x0000000019197210 */ /* 0x004fce0007ffe1ff */
.L_x_10783:
        /* <DEDUP_REMOVED lines=10> */
.L_x_10784:
[----:B------:R-:W-:Y:S05]  /*1510*/  @!P0 BRA `(.L_x_10785) ;  /* 0x00000000000c8947 */ /* 0x000fea0003800000 */
[----:B------:R-:W2:Y:S04]  /*1520*/  LDG.E R5, desc[UR56][R8.64] ;  /* 0x0000003808057981 */ /* 0x000ea8000c1e1900 */
[----:B------:R-:W2:Y:S02]  /*1530*/  LDG.E R32, desc[UR56][R8.64+0x4] ;  /* 0x0000043808207981 */ /* 0x000ea4000c1e1900 */
[----:B--2---:R-:W-:-:S07]  /*1540*/  IMAD.IADD R32, R32, 0x1, -R5 ;  /* 0x0000000120207824 */ /* 0x004fce00078e0a05 */
.L_x_10785:
        /* <DEDUP_REMOVED lines=8> */
[----:B------:R0:W2:Y:S01]  /*15d0*/  @P0 LDG.E R9, desc[UR56][R4.64+0x4] ;  /* 0x0000043804090981 */ /* 0x0000a2000c1e1900 */
[----:B------:R-:W-:Y:S01]  /*15e0*/  ISETP.NE.U32.AND P1, PT, RZ, UR4, PT ;  /* 0x00000004ff007c0c */ /* 0x000fe2000bf25070 */
[----:B------:R-:W-:-:S03]  /*15f0*/  IMAD.MOV.U32 R24, RZ, RZ, R32 ;  /* 0x000000ffff187224 */ /* 0x000fc600078e0020 */
[----:B------:R-:W-:Y:S01]  /*1600*/  ISETP.NE.AND.EX P1, PT, RZ, UR5, PT, P1 ;  /* 0x00000005ff007c0c */ /* 0x000fe2000bf25310 */
[----:B0-----:R-:W-:-:S05]  /*1610*/  IMAD.MOV R4, RZ, RZ, -R8 ;  /* 0x000000ffff047224 */ /* 0x001fca00078e0a08 */
[----:B------:R-:W-:-:S07]  /*1620*/  VIMNMX R4, RZ, R4, !PT ;  /* 0x00000004ff047248 */ /* 0x000fce0007fe0100 */
[----:B------:R-:W-:-:S04]  /*1630*/  @P1 IADD3 R6, P2, R30, UR4, RZ ;  /* 0x000000041e061c10 */ /* 0x000fc8000ff5e0ff */
[----:B------:R-:W-:-:S05]  /*1640*/  @P1 IADD3.X R7, R31, UR5, RZ, P2, !PT ;  /* 0x000000051f071c10 */ /* 0x000fca00097fe4ff */
[----:B------:R0:W5:Y:S01]  /*1650*/  @P1 LDG.E R24, desc[UR56][R6.64] ;  /* 0x0000003806181981 */ /* 0x000162000c1e1900 */
[----:B--2---:R-:W-:-:S05]  /*1660*/  @P0 IADD3 R29, -R0, R9, RZ ;  /* 0x00000009001d0210 */ /* 0x004fca0007ffe1ff */
        /* <DEDUP_REMOVED lines=38> */
.L_x_10788:
[----:B------:R-:W-:Y:S05]  /*18d0*/  BSYNC B6 ;  /* 0x0000000000067941 */ /* 0x000fea0003800000 */
.L_x_10787:
        /* <DEDUP_REMOVED lines=20> */
.L_x_10790:
[----:B------:R-:W-:Y:S05]  /*1a20*/  BSYNC B6 ;  /* 0x0000000000067941 */ /* 0x000fea0003800000 */
.L_x_10789:
[----:B------:R-:W-:Y:S01]  /*1a30*/  IMAD.IADD R49, R37, 0x1, R32 ;  /* 0x0000000125317824 */ /* 0x000fe200078e0220 */
[----:B------:R-:W-:Y:S01]  /*1a40*/  ULDC.64 UR4, c[0x0][0x9f8] ;  /* 0x00027e0000047ab9 */ /* 0x000fe20000000a00 */
[----:B------:R-:W2:Y:S01]  /*1a50*/  LDL R32, [R1+0x58] ;  /* 0x0000580001207983 */ /* 0x000ea20000100800 */
[----:B------:R-:W-:Y:S01]  /*1a60*/  ISETP.NE.U32.AND P0, PT, RZ, UR4, PT ;  /* 0x00000004ff007c0c */ /* 0x000fe2000bf05070 */
[----:B------:R-:W0:Y:S01]  /*1a70*/  LDC R0, c[0x0][0x428] ;  /* 0x00010a00ff007b82 */ /* 0x000e220000000800 */
[----:B------:R-:W-:Y:S01]  /*1a80*/  ULDC.64 UR6, c[0x0][0xa08] ;  /* 0x0002820000067ab9 */ /* 0x000fe20000000a00 */
[----:B------:R-:W3:Y:S01]  /*1a90*/  LDL.LU R44, [R1] ;  /* 0x00000000012c7983 */ /* 0x000ee20000300800 */
[----:B------:R-:W-:Y:S01]  /*1aa0*/  ISETP.NE.AND.EX P0, PT, RZ, UR5, PT, P0 ;  /* 0x00000005ff007c0c */ /* 0x000fe2000bf05300 */
[----:B------:R-:W1:Y:S04]  /*1ab0*/  S2R R21, SR_TID.X ;  /* 0x0000000000157919 */ /* 0x000e680000002100 */
[----:B------:R-:W4:Y:S08]  /*1ac0*/  LDC.64 R12, c[0x0][0x3d8] ;  /* 0x0000f600ff0c7b82 */ /* 0x000f300000000a00 */
[----:B------:R-:W-:Y:S01]  /*1ad0*/  @P0 IADD3 R4, P1, R30, UR4, RZ ;  /* 0x000000041e040c10 */ /* 0x000fe2000ff3e0ff */
[----:B------:R-:W4:Y:S03]  /*1ae0*/  LDC R75, c[0x0][0x3d4] ;  /* 0x0000f500ff4b7b82 */ /* 0x000f260000000800 */
[----:B------:R-:W-:Y:S01]  /*1af0*/  @P0 IADD3.X R5, R31, UR5, RZ, P1, !PT ;  /* 0x000000051f050c10 */ /* 0x000fe20008ffe4ff */
[----:B------:R-:W-:-:S04]  /*1b00*/  ULDC.64 UR4, c[0x0][0x2f8] ;  /* 0x0000be0000047ab9 */ /* 0x000fc80000000a00 */
[----:B------:R4:W3:Y:S01]  /*1b10*/  @P0 LDG.E R35, desc[UR56][R4.64] ;  /* 0x0000003804230981 */ /* 0x0008e2000c1e1900 */
[----:B0-----:R-:W-:Y:S01]  /*1b20*/  ISETP.NE.AND P0, PT, R0, 0x1, PT ;  /* 0x000000010000780c */ /* 0x001fe20003f05270 */
[----:B------:R-:W0:Y:S01]  /*1b30*/  LDC.64 R30, c[0x0][0x2f0] ;  /* 0x0000bc00ff1e7b82 */ /* 0x000e220000000a00 */
[----:B------:R-:W-:Y:S02]  /*1b40*/  SHF.R.S32.HI R3, RZ, 0x1f, R49 ;  /* 0x0000001fff037819 */ /* 0x000fe40000011431 */
[----:B------:R-:W-:Y:S02]  /*1b50*/  SHF.R.S32.HI R17, RZ, 0x1f, R16 ;  /* 0x0000001fff117819 */ /* 0x000fe40000011410 */
[----:B-1----:R-:W-:-:S07]  /*1b60*/  SHF.R.U32.HI R40, RZ, 0x7, R21 ;  /* 0x00000007ff287819 */ /* 0x002fce0000011615 */
[----:B------:R-:W1:Y:S01]  /*1b70*/  @P0 LDC R7, c[0x0][0x42c] ;  /* 0x00010b00ff070b82 */ /* 0x000e620000000800 */
[----:B------:R-:W-:-:S07]  /*1b80*/  VIADD R38, R21, 0xffffff80 ;  /* 0xffffff8015267836 */ /* 0x000fce0000000000 */
[----:B------:R-:W1:Y:S01]  /*1b90*/  @P0 LDC R9, c[0x0][0x430] ;  /* 0x00010c00ff090b82 */ /* 0x000e620000000800 */
[-C--:B0-----:R-:W-:Y:S02]  /*1ba0*/  IMAD R6, R3, R30.reuse, RZ ;  /* 0x0000001e03067224 */ /* 0x081fe400078e02ff */
[----:B----4-:R-:W-:-:S04]  /*1bb0*/  IMAD.WIDE.U32 R4, R49, R30, RZ ;  /* 0x0000001e31047225 */ /* 0x010fc800078e00ff */
[----:B-1----:R-:W-:-:S04]  /*1bc0*/  @P0 IMAD.HI.U32 R0, R34, R7, RZ ;  /* 0x0000000722000227 */ /* 0x002fc800078e00ff */
[----:B------:R-:W-:Y:S01]  /*1bd0*/  IMAD R7, R49, R31, R6 ;  /* 0x0000001f31077224 */ /* 0x000fe200078e0206 */
[----:B------:R-:W-:-:S03]  /*1be0*/  @P0 SHF.R.U32.HI R34, RZ, R9, R0 ;  /* 0x00000009ff220219 */ /* 0x000fc60000011600 */
[----:B------:R-:W-:Y:S01]  /*1bf0*/  IMAD.IADD R5, R5, 0x1, R7 ;  /* 0x0000000105057824 */ /* 0x000fe200078e0207 */
[----:B------:R-:W-:Y:S02]  /*1c00*/  ISETP.NE.U32.AND P0, PT, RZ, UR6, PT ;  /* 0x00000006ff007c0c */ /* 0x000fe4000bf05070 */
[----:B------:R-:W-:Y:S01]  /*1c10*/  SHF.R.S32.HI R9, RZ, 0x1f, R34 ;  /* 0x0000001fff097819 */ /* 0x000fe20000011422 */
[----:B------:R-:W-:Y:S01]  /*1c20*/  IMAD.WIDE.U32 R4, R34, UR4, R4 ;  /* 0x0000000422047c25 */ /* 0x000fe2000f8e0004 */
[----:B------:R-:W-:-:S03]  /*1c30*/  ISETP.NE.AND.EX P0, PT, RZ, UR7, PT, P0 ;  /* 0x00000007ff007c0c */ /* 0x000fc6000bf05300 */
[----:B------:R-:W-:-:S04]  /*1c40*/  IMAD R7, R9, UR4, RZ ;  /* 0x0000000409077c24 */ /* 0x000fc8000f8e02ff */
[----:B------:R-:W-:Y:S01]  /*1c50*/  IMAD R7, R34, UR5, R7 ;  /* 0x0000000522077c24 */ /* 0x000fe2000f8e0207 */
[----:B------:R-:W-:Y:S01]  /*1c60*/  ISETP.NE.AND P6, PT, R40, 0x1, PT ;  /* 0x000000012800780c */ /* 0x000fe20003fc5270 */
[----:B------:R-:W-:-:S03]  /*1c70*/  ULDC.64 UR4, c[0x0][0x300] ;  /* 0x0000c00000047ab9 */ /* 0x000fc60000000a00 */
[----:B------:R-:W-:Y:S02]  /*1c80*/  IADD3 R5, R5, R7, RZ ;  /* 0x0000000705057210 */ /* 0x000fe40007ffe0ff */
[----:B------:R-:W0:Y:S01]  /*1c90*/  LDC.64 R6, c[0x0][0x3e8] ;  /* 0x0000fa00ff067b82 */ /* 0x000e220000000a00 */
[C---:B--2---:R-:W-:Y:S01]  /*1ca0*/  IMAD.SHL.U32 R80, R32.reuse, 0x40, RZ ;  /* 0x0000004020507824 */ /* 0x044fe200078e00ff */
[----:B------:R-:W-:Y:S02]  /*1cb0*/  LOP3.LUT P1, RZ, R32, 0x4, RZ, 0xc0, !PT ;  /* 0x0000000420ff7812 */ /* 0x000fe4000782c0ff */
[----:B------:R-:W2:Y:S01]  /*1cc0*/  LDL R32, [R1+0x68] ;  /* 0x0000680001207983 */ /* 0x000ea20000100800 */
[----:B------:R-:W-:Y:S02]  /*1cd0*/  SHF.R.S32.HI R36, RZ, 0x1f, R18 ;  /* 0x0000001fff247819 */ /* 0x000fe40000011412 */
[----:B------:R-:W-:-:S04]  /*1ce0*/  SHF.R.S32.HI R14, RZ, 0x1f, R38 ;  /* 0x0000001fff0e7819 */ /* 0x000fc80000011426 */
[----:B------:R-:W-:Y:S02]  /*1cf0*/  LEA.HI R14, R14, R38, RZ, 0x2 ;  /* 0x000000260e0e7211 */ /* 0x000fe400078f10ff */
[----:B---3--:R-:W-:Y:S02]  /*1d00*/  SHF.R.S32.HI R0, RZ, 0x1f, R35 ;  /* 0x0000001fff007819 */ /* 0x008fe40000011423 */
[----:B------:R-:W-:Y:S02]  /*1d10*/  SEL R35, R35, RZ, !P0 ;  /* 0x000000ff23237207 */ /* 0x000fe40004000000 */
[----:B------:R-:W-:-:S05]  /*1d20*/  SEL R10, R0, RZ, !P0 ;  /* 0x000000ff000a7207 */ /* 0x000fca0004000000 */
[----:B------:R-:W-:Y:S02]  /*1d30*/  IMAD R0, R10, UR4, RZ ;  /* 0x000000040a007c24 */ /* 0x000fe4000f8e02ff */
[----:B------:R-:W-:-:S04]  /*1d40*/  IMAD.WIDE.U32 R62, R35, UR4, R4 ;  /* 0x00000004233e7c25 */ /* 0x000fc8000f8e0004 */
[----:B------:R-:W-:Y:S02]  /*1d50*/  IMAD R83, R35, UR5, R0 ;  /* 0x0000000523537c24 */ /* 0x000fe4000f8e0200 */
[-C--:B------:R-:W-:Y:S02]  /*1d60*/  IMAD R0, R36, R30.reuse, RZ ;  /* 0x0000001e24007224 */ /* 0x080fe400078e02ff */
[C---:B------:R-:W-:Y:S01]  /*1d70*/  IMAD.WIDE.U32 R4, R18.reuse, R30, R16 ;  /* 0x0000001e12047225 */ /* 0x040fe200078e0010 */
[----:B------:R-:W-:Y:S05]  /*1d80*/  @!P6 WARPSYNC.ALL ;  /* 0x000000000000e948 */ /* 0x000fea0003800000 */
[----:B------:R-:W-:Y:S01]  /*1d90*/  IMAD R0, R18, R31, R0 ;  /* 0x0000001f12007224 */ /* 0x000fe200078e0200 */
[----:B------:R-:W-:Y:S01]  /*1da0*/  IADD3 R82, P0, R62, R4, RZ ;  /* 0x000000043e527210 */ /* 0x000fe20007f1e0ff */
[----:B------:R-:W-:Y:S01]  /*1db0*/  IMAD.IADD R83, R63, 0x1, R83 ;  /* 0x000000013f537824 */ /* 0x000fe200078e0253 */
[----:B------:R-:W-:Y:S01]  /*1dc0*/  LOP3.LUT R14, R14, 0xfffffffc, RZ, 0xc0, !PT ;  /* 0xfffffffc0e0e7812 */ /* 0x000fe200078ec0ff */
[----:B------:R-:W-:-:S02]  /*1dd0*/  ULDC.64 UR4, c[0x0][0x320] ;  /* 0x0000c80000047ab9 */ /* 0x000fc40000000a00 */
[----:B------:R-:W-:Y:S01]  /*1de0*/  IMAD R9, R9, UR4, RZ ;  /* 0x0000000409097c24 */ /* 0x000fe2000f8e02ff */
[----:B------:R-:W-:Y:S01]  /*1df0*/  IADD3.X R81, R83, R5, R0, P0, !PT ;  /* 0x0000000553517210 */ /* 0x000fe200007fe400 */
[----:B------:R-:W-:Y:S01]  /*1e00*/  IMAD R0, R36, R12, RZ ;  /* 0x0000000c24007224 */ /* 0x000fe200078e02ff */
[----:B------:R-:W-:Y:S01]  /*1e10*/  IADD3 R14, R38, -R14, RZ ;  /* 0x8000000e260e7210 */ /* 0x000fe20007ffe0ff */
[----:B------:R-:W-:Y:S01]  /*1e20*/  IMAD R11, R34, UR5, R9 ;  /* 0x00000005220b7c24 */ /* 0x000fe2000f8e0209 */
[----:B------:R-:W-:Y:S01]  /*1e30*/  ISETP.GE.AND P0, PT, R16, R75, PT ;  /* 0x0000004b1000720c */ /* 0x000fe20003f06270 */
[----:B------:R-:W-:Y:S01]  /*1e40*/  IMAD.WIDE.U32 R8, R34, UR4, R16 ;  /* 0x0000000422087c25 */ /* 0x000fe2000f8e0010 */
[----:B------:R-:W-:-:S03]  /*1e50*/  ULDC.64 UR4, c[0x0][0x328] ;  /* 0x0000ca0000047ab9 */ /* 0x000fc60000000a00 */
[----:B------:R-:W-:Y:S02]  /*1e60*/  IMAD.SHL.U32 R60, R14, 0x4, RZ ;  /* 0x000000040e3c7824 */ /* 0x000fe400078e00ff */
[----:B------:R-:W-:Y:S02]  /*1e70*/  IMAD R39, R18, R13, R0 ;  /* 0x0000000d12277224 */ /* 0x000fe400078e0200 */
[----:B0-----:R-:W-:Y:S01]  /*1e80*/  IMAD R0, R36, R6, RZ ;  /* 0x0000000624007224 */ /* 0x001fe200078e02ff */
[----:B------:R-:W-:Y:S01]  /*1e90*/  SEL R37, R75, RZ, P0 ;  /* 0x000000ff4b257207 */ /* 0x000fe20000000000 */
[----:B------:R-:W-:Y:S02]  /*1ea0*/  IMAD.IADD R9, R9, 0x1, R11 ;  /* 0x0000000109097824 */ /* 0x000fe400078e020b */
[----:B------:R-:W-:Y:S01]  /*1eb0*/  IMAD R4, R10, UR4, RZ ;  /* 0x000000040a047c24 */ /* 0x000fe2000f8e02ff */
[----:B------:R-:W-:Y:S01]  /*1ec0*/  SHF.R.S32.HI R61, RZ, 0x1f, R60 ;  /* 0x0000001fff3d7819 */ /* 0x000fe2000001143c */
[----:B------:R-:W-:-:S04]  /*1ed0*/  IMAD.WIDE.U32 R10, R18, R12, R16 ;  /* 0x0000000c120a7225 */ /* 0x000fc800078e0010 */
[----:B------:R-:W-:-:S04]  /*1ee0*/  IMAD.WIDE.U32 R14, R18, R6, R16 ;  /* 0x00000006120e7225 */ /* 0x000fc800078e0010 */
[----:B------:R-:W-:Y:S02]  /*1ef0*/  IMAD R41, R18, R7, R0 ;  /* 0x0000000712297224 */ /* 0x000fe400078e0200 */
[----:B------:R-:W-:Y:S02]  /*1f00*/  IMAD.IADD R21, R39, 0x1, R11 ;  /* 0x0000000127157824 */ /* 0x000fe400078e020b */
[----:B------:R-:W-:Y:S02]  /*1f10*/  IMAD R45, R35, UR5, R4 ;  /* 0x00000005232d7c24 */ /* 0x000fe4000f8e0204 */
[----:B------:R-:W-:Y:S01]  /*1f20*/  IMAD.IADD R11, R41, 0x1, R15 ;  /* 0x00000001290b7824 */ /* 0x000fe200078e020f */
[----:B-----5:R-:W-:Y:S01]  /*1f30*/  SHF.R.S32.HI R15, RZ, 0x1f, R24 ;  /* 0x0000001fff0f7819 */ /* 0x020fe20000011418 */
[----:B------:R-:W-:Y:S02]  /*1f40*/  IMAD.IADD R37, R16, 0x1, R37 ;  /* 0x0000000110257824 */ /* 0x000fe400078e0225 */
[----:B------:R-:W-:Y:S01]  /*1f50*/  IMAD.WIDE.U32 R4, R18, R12, R60 ;  /* 0x0000000c12047225 */ /* 0x000fe200078e003c */
[----:B------:R-:W-:-:S02]  /*1f60*/  LOP3.LUT R44, R44, 0xfffffffb, RZ, 0xc0, !PT ;  /* 0xfffffffb2c2c7812 */ /* 0x000fc400078ec0ff */
[----:B------:R-:W-:Y:S01]  /*1f70*/  SHF.R.S32.HI R0, RZ, 0x1f, R37 ;  /* 0x0000001fff007819 */ /* 0x000fe20000011425 */
[----:B------:R-:W-:Y:S01]  /*1f80*/  IMAD.WIDE.U32 R34, R35, UR4, R8 ;  /* 0x0000000423227c25 */ /* 0x000fe2000f8e0008 */
[----:B------:R-:W-:Y:S01]  /*1f90*/  IADD3 R5, R5, R39, RZ ;  /* 0x0000002705057210 */ /* 0x000fe20007ffe0ff */
[----:B------:R-:W-:Y:S02]  /*1fa0*/  ULDC UR4, c[0x0][0x2e4] ;  /* 0x0000b90000047ab9 */ /* 0x000fe40000000800 */
[----:B------:R-:W-:Y:S01]  /*1fb0*/  IMAD.MOV.U32 R20, RZ, RZ, R10 ;  /* 0x000000ffff147224 */ /* 0x000fe200078e000a */
[----:B------:R-:W-:Y:S01]  /*1fc0*/  MOV R10, R14 ;  /* 0x0000000e000a7202 */ /* 0x000fe20000000f00 */
[----:B------:R-:W-:Y:S01]  /*1fd0*/  IMAD.WIDE.U32 R8, R18, R6, R60 ;  /* 0x0000000612087225 */ /* 0x000fe200078e003c */
[----:B------:R-:W-:-:S03]  /*1fe0*/  LEA.HI R37, R0, R37, RZ, 0x3 ;  /* 0x0000002500257211 */ /* 0x000fc600078f18ff */
[----:B------:R-:W-:Y:S02]  /*1ff0*/  IMAD R14, R15, R12, RZ ;  /* 0x0000000c0f0e7224 */ /* 0x000fe400078e02ff */
[----:B------:R-:W-:Y:S01]  /*2000*/  IMAD.IADD R9, R9, 0x1, R41 ;  /* 0x0000000109097824 */ /* 0x000fe200078e0229 */
[----:B------:R-:W-:Y:S01]  /*2010*/  @P1 LOP3.LUT R44, R44, 0x4, RZ, 0xfc, !PT ;  /* 0x000000042c2c1812 */ /* 0x000fe200078efcff */
[C---:B------:R-:W-:Y:S02]  /*2020*/  IMAD R41, R24.reuse, R13, R14 ;  /* 0x0000000d18297224 */ /* 0x040fe400078e020e */
[----:B------:R-:W-:Y:S02]  /*2030*/  IMAD R0, R15, R6, RZ ;  /* 0x000000060f007224 */ /* 0x000fe400078e02ff */
[----:B------:R-:W-:Y:S01]  /*2040*/  IMAD.WIDE.U32 R14, R24, R12, R4 ;  /* 0x0000000c180e7225 */ /* 0x000fe200078e0004 */
[----:B------:R-:W-:-:S05]  /*2050*/  IADD3 R4, P1, R18, R49, RZ ;  /* 0x0000003112047210 */ /* 0x000fca0007f3e0ff */
[----:B------:R-:W-:Y:S01]  /*2060*/  IMAD.X R5, R36, 0x1, R3, P1 ;  /* 0x0000000124057824 */ /* 0x000fe200008e0603 */
[----:B------:R-:W-:-:S04]  /*2070*/  SHF.R.S32.HI R36, RZ, 0x1f, R38 ;  /* 0x0000001fff247819 */ /* 0x000fc80000011426 */
[----:B------:R-:W-:Y:S02]  /*2080*/  LEA.HI R36, R36, R38, RZ, 0x5 ;  /* 0x0000002624247211 */ /* 0x000fe400078f28ff */
[----:B------:R-:W-:-:S05]  /*2090*/  IADD3 R38, R18, 0x60, RZ ;  /* 0x0000006012267810 */ /* 0x000fca0007ffe0ff */
[----:B------:R-:W-:Y:S01]  /*20a0*/  IMAD.SHL.U32 R38, R38, 0x40, RZ ;  /* 0x0000004026267824 */ /* 0x000fe200078e00ff */
[----:B------:R-:W-:-:S04]  /*20b0*/  LOP3.LUT R80, R80, 0x1c0, RZ, 0xc0, !PT ;  /* 0x000001c050507812 */ /* 0x000fc800078ec0ff */
[----:B------:R-:W-:Y:S01]  /*20c0*/  LOP3.LUT R38, R38, 0x1c0, RZ, 0xc0, !PT ;  /* 0x000001c026267812 */ /* 0x000fe200078ec0ff */
[----:B------:R-:W-:-:S03]  /*20d0*/  IMAD R43, R24, R7, R0 ;  /* 0x00000007182b7224 */ /* 0x000fc600078e0200 */
[----:B------:R-:W-:Y:S01]  /*20e0*/  LOP3.LUT R3, R38, 0x38, R37, 0xf8, !PT ;  /* 0x0000003826037812 */ /* 0x000fe200078ef825 */
[----:B------:R-:W-:Y:S01]  /*20f0*/  VIADD R38, R18, 0x60 ;  /* 0x0000006012267836 */ /* 0x000fe20000000000 */
[----:B------:R-:W-:Y:S01]  /*2100*/  SHF.R.U32.HI R77, RZ, 0x3, R80 ;  /* 0x00000003ff4d7819 */ /* 0x000fe20000011650 */
[----:B------:R0:W-:Y:S01]  /*2110*/  STL [R1], R44 ;  /* 0x0000002c01007387 */ /* 0x0001e20000100800 */
[----:B------:R-:W-:Y:S02]  /*2120*/  LOP3.LUT R0, R80, 0x18, R16, 0xf8, !PT ;  /* 0x0000001850007812 */ /* 0x000fe400078ef810 */
[----:B------:R-:W-:Y:S02]  /*2130*/  SHF.L.U32 R38, R38, 0x6, RZ ;  /* 0x0000000626267819 */ /* 0x000fe400000006ff */
[----:B------:R-:W-:Y:S02]  /*2140*/  LOP3.LUT R0, R0, R77, RZ, 0x3c, !PT ;  /* 0x0000004d00007212 */ /* 0x000fe400078e3cff */
[----:B------:R-:W-:-:S02]  /*2150*/  SHF.R.S32.HI R36, RZ, 0x5, R36 ;  /* 0x00000005ff247819 */ /* 0x000fc40000011424 */
[----:B------:R-:W-:-:S03]  /*2160*/  LOP3.LUT R38, R38, 0x1c0, RZ, 0xc0, !PT ;  /* 0x000001c026267812 */ /* 0x000fc600078ec0ff */
[----:B------:R-:W-:Y:S01]  /*2170*/  IMAD R71, R36, 0x200, R0 ;  /* 0x0000020024477824 */ /* 0x000fe200078e0200 */
[----:B------:R-:W-:Y:S02]  /*2180*/  LOP3.LUT R0, R80, 0x38, R37, 0xf8, !PT ;  /* 0x0000003850007812 */ /* 0x000fe400078ef825 */
[----:B------:R-:W-:Y:S01]  /*2190*/  SHF.R.U32.HI R38, RZ, 0x3, R38 ;  /* 0x00000003ff267819 */ /* 0x000fe20000011626 */
[----:B------:R-:W-:Y:S01]  /*21a0*/  IMAD R73, R13, 0xc0, RZ ;  /* 0x000000c00d497824 */ /* 0x000fe200078e02ff */
[----:B------:R-:W-:Y:S01]  /*21b0*/  LOP3.LUT R0, R0, R77, RZ, 0x3c, !PT ;  /* 0x0000004d00007212 */ /* 0x000fe200078e3cff */
[----:B------:R-:W-:Y:S01]  /*21c0*/  IMAD.WIDE.U32 R20, R24, R12, R20 ;  /* 0x0000000c18147225 */ /* 0x000fe200078e0014 */
[----:B------:R-:W-:Y:S02]  /*21d0*/  LOP3.LUT R3, R3, R38, RZ, 0x3c, !PT ;  /* 0x0000002603037212 */ /* 0x000fe400078e3cff */
[----:B------:R-:W-:Y:S01]  /*21e0*/  LOP3.LUT R67, R37, 0xfffffff8, RZ, 0xc0, !PT ;  /* 0xfffffff825437812 */ /* 0x000fe200078ec0ff */
[----:B------:R-:W-:-:S02]  /*21f0*/  IMAD R39, R31, 0xc0, RZ ;  /* 0x000000c01f277824 */ /* 0x000fc400078e02ff */
[----:B------:R-:W-:-:S04]  /*2200*/  IMAD.WIDE.U32 R12, R12, 0xc0, RZ ;  /* 0x000000c00c0c7825 */ /* 0x000fc800078e00ff */
[----:B------:R-:W-:Y:S02]  /*2210*/  IMAD R47, R7, 0xc0, RZ ;  /* 0x000000c0072f7824 */ /* 0x000fe400078e02ff */
[----:B------:R-:W-:-:S04]  /*2220*/  IMAD.WIDE.U32 R10, R24, R6, R10 ;  /* 0x00000006180a7225 */ /* 0x000fc800078e000a */
[----:B------:R-:W-:-:S04]  /*2230*/  IMAD.WIDE.U32 R8, R24, R6, R8 ;  /* 0x0000000618087225 */ /* 0x000fc800078e0008 */
[----:B------:R-:W-:Y:S02]  /*2240*/  VIADD R42, R18, 0x60 ;  /* 0x00000060122a7836 */ /* 0x000fe40000000000 */
[----:B------:R-:W-:Y:S02]  /*2250*/  VIADD R79, R16, 0x20 ;  /* 0x00000020104f7836 */ /* 0x000fe40000000000 */
[----:B------:R-:W-:-:S04]  /*2260*/  IMAD.WIDE.U32 R30, R30, 0xc0, RZ ;  /* 0x000000c01e1e7825 */ /* 0x000fc800078e00ff */
[----:B------:R-:W-:Y:S01]  /*2270*/  IMAD.WIDE.U32 R6, R6, 0xc0, RZ ;  /* 0x000000c006067825 */ /* 0x000fe200078e00ff */
[----:B------:R-:W-:Y:S02]  /*2280*/  SHF.R.S32.HI R78, RZ, 0x1f, R42 ;  /* 0x0000001fff4e7819 */ /* 0x000fe4000001142a */
[----:B------:R-:W-:Y:S01]  /*2290*/  IADD3 R76, R40, 0x8, RZ ;  /* 0x00000008284c7810 */ /* 0x000fe20007ffe0ff */
[----:B------:R-:W-:Y:S01]  /*22a0*/  IMAD R65, R36, 0x200, R0 ;  /* 0x0000020024417824 */ /* 0x000fe200078e0200 */
[----:B------:R-:W-:Y:S01]  /*22b0*/  IADD3 R73, R13, R73, RZ ;  /* 0x000000490d497210 */ /* 0x000fe20007ffe0ff */
[----:B------:R-:W-:Y:S01]  /*22c0*/  IMAD.SHL.U32 R75, R75, 0x2, RZ ;  /* 0x000000024b4b7824 */ /* 0x000fe200078e00ff */
[----:B------:R-:W-:Y:S01]  /*22d0*/  SHF.R.S32.HI R68, RZ, 0x3, R37 ;  /* 0x00000003ff447819 */ /* 0x000fe20000011425 */
[----:B------:R-:W-:Y:S01]  /*22e0*/  IMAD.IADD R74, R31, 0x1, R39 ;  /* 0x000000011f4a7824 */ /* 0x000fe200078e0227 */
[----:B------:R-:W-:Y:S01]  /*22f0*/  ISETP.GE.AND P1, PT, R16, UR4, PT ;  /* 0x0000000410007c0c */ /* 0x000fe2000bf26270 */
[----:B------:R-:W-:Y:S01]  /*2300*/  IMAD.IADD R72, R7, 0x1, R47 ;  /* 0x0000000107487824 */ /* 0x000fe200078e022f */
[----:B------:R-:W-:Y:S01]  /*2310*/  @!P6 BAR.SYNC.DEFER_BLOCKING 0x9, 0x100 ;  /* 0x024400000000eb1d */ /* 0x000fe20000010000 */
[----:B------:R-:W-:Y:S01]  /*2320*/  IMAD.IADD R70, R41, 0x1, R21 ;  /* 0x0000000129467824 */ /* 0x000fe200078e0215 */
[----:B------:R-:W-:Y:S01]  /*2330*/  ISETP.GE.AND P2, PT, R79, UR4, PT ;  /* 0x000000044f007c0c */ /* 0x000fe2000bf46270 */
[----:B------:R-:W-:Y:S01]  /*2340*/  IMAD.IADD R69, R43, 0x1, R11 ;  /* 0x000000012b457824 */ /* 0x000fe200078e020b */
[----:B------:R-:W-:Y:S01]  /*2350*/  SHF.R.S32.HI R66, RZ, 0x1f, R67 ;  /* 0x0000001fff427819 */ /* 0x000fe20000011443 */
[----:B------:R-:W-:-:S02]  /*2360*/  IMAD.IADD R0, R35, 0x1, R45 ;  /* 0x0000000123007824 */ /* 0x000fc400078e022d */
[----:B--2---:R-:W-:Y:S01]  /*2370*/  IMAD.IADD R64, R32, 0x1, R3 ;  /* 0x0000000120407824 */ /* 0x004fe200078e0203 */
[----:B------:R-:W-:Y:S01]  /*2380*/  IADD3 R3, R9, R43, RZ ;  /* 0x0000002b09037210 */ /* 0x000fe20007ffe0ff */
[----:B0-----:R-:W-:-:S07]  /*2390*/  IMAD.IADD R32, R15, 0x1, R41 ;  /* 0x000000010f207824 */ /* 0x001fce00078e0229 */
.L_x_10840:
[----:B------:R-:W2:Y:S01]  /*23a0*/  LDL R48, [R1+0x58] ;  /* 0x0000580001307983 */ /* 0x000ea20000100800 */
[----:B------:R-:W0:Y:S03]  /*23b0*/  LDC.64 R86, c[0x0][0x2d8] ;  /* 0x0000b600ff567b82 */ /* 0x000e260000000a00 */
[----:B------:R-:W3:Y:S01]  /*23c0*/  LDL.LU R43, [R1] ;  /* 0x00000000012b7983 */ /* 0x000ee20000300800 */
[----:B------:R-:W-:Y:S01]  /*23d0*/  VIADD R41, R27, 0xffffffff ;  /* 0xffffffff1b297836 */ /* 0x000fe20000000000 */
[----:B------:R-:W-:Y:S05]  /*23e0*/  YIELD ;  /* 0x0000000000007946 */ /* 0x000fea0003800000 */
[----:B------:R-:W-:Y:S01]  /*23f0*/  SHF.R.S32.HI R42, RZ, 0x1f, R41 ;  /* 0x0000001fff2a7819 */ /* 0x000fe20000011429 */
[-C--:B------:R-:W-:Y:S01]  /*2400*/  IMAD R27, R74, R41.reuse, RZ ;  /* 0x000000294a1b7224 */ /* 0x080fe200078e02ff */
[----:B------:R-:W1:Y:S01]  /*2410*/  LDC.64 R92, c[0x0][0x2f0] ;  /* 0x0000bc00ff5c7b82 */ /* 0x000e620000000a00 */
[----:B------:R-:W-:Y:S01]  /*2420*/  IMAD.WIDE.U32 R38, R30, R41, RZ ;  /* 0x000000291e267225 */ /* 0x000fe200078e00ff */
[----:B------:R-:W-:Y:S03]  /*2430*/  BSSY B0, `(.L_x_10791) ;  /* 0x00002d3000007945 */ /* 0x000fe60003800000 */
[----:B------:R-:W-:Y:S01]  /*2440*/  IMAD R27, R42, R30, R27 ;  /* 0x0000001e2a1b7224 */ /* 0x000fe200078e021b */
[-C--:B------:R-:W-:Y:S01]  /*2450*/  MOV R90, R38.reuse ;  /* 0x00000026005a7202 */ /* 0x080fe20000000f00 */
[----:B------:R-:W-:Y:S01]  /*2460*/  IMAD R89, R19, 0x3000, R71 ;  /* 0x0000300013597824 */ /* 0x000fe200078e0247 */
[----:B------:R-:W-:Y:S01]  /*2470*/  IADD3 R38, P4, R82, R38, RZ ;  /* 0x0000002652267210 */ /* 0x000fe20007f9e0ff */
[----:B------:R-:W-:Y:S01]  /*2480*/  IMAD.IADD R91, R39, 0x1, R27 ;  /* 0x00000001275b7824 */ /* 0x000fe200078e021b */
[----:B------:R-:W4:Y:S01]  /*2490*/  LDC R94, c[0x0][0x3d4] ;  /* 0x0000f500ff5e7b82 */ /* 0x000f220000000800 */
[----:B------:R-:W-:-:S02]  /*24a0*/  VIADD R85, R89, 0x20 ;  /* 0x0000002059557836 */ /* 0x000fc40000000000 */
[----:B------:R-:W-:Y:S01]  /*24b0*/  IMAD.X R39, R91, 0x1, R81, P4 ;  /* 0x000000015b277824 */ /* 0x000fe200020e0651 */
[----:B0-----:R-:W-:-:S04]  /*24c0*/  LEA R46, P4, R38, R86, 0x1 ;  /* 0x00000056262e7211 */ /* 0x001fc800078808ff */
[----:B------:R-:W-:Y:S02]  /*24d0*/  LEA.HI.X R47, R38, R87, R39, 0x1, P4 ;  /* 0x00000057262f7211 */ /* 0x000fe400020f0c27 */
[----:B------:R-:W-:Y:S01]  /*24e0*/  ISETP.GT.AND P4, PT, R41, R28, PT ;  /* 0x0000001c2900720c */ /* 0x000fe20003f84270 */
[----:B-1----:R-:W-:-:S04]  /*24f0*/  IMAD.WIDE.U32 R36, R92, 0x60, R90 ;  /* 0x000000605c247825 */ /* 0x002fc800078e005a */
[----:B------:R-:W-:Y:S01]  /*2500*/  IMAD R40, R93, 0x60, RZ ;  /* 0x000000605d287824 */ /* 0x000fe200078e02ff */
[----:B------:R-:W-:-:S04]  /*2510*/  IADD3 R27, P3, R82, R36, RZ ;  /* 0x00000024521b7210 */ /* 0x000fc80007f7e0ff */
[----:B------:R-:W-:Y:S02]  /*2520*/  IADD3.X R36, R81, R37, R40, P3, !PT ;  /* 0x0000002551247210 */ /* 0x000fe40001ffe428 */
[----:B------:R-:W-:-:S04]  /*2530*/  LEA R44, P3, R27, R86, 0x1 ;  /* 0x000000561b2c7211 */ /* 0x000fc800078608ff */
[----:B------:R-:W-:Y:S01]  /*2540*/  LEA.HI.X R45, R27, R87, R36, 0x1, P3 ;  /* 0x000000571b2d7211 */ /* 0x000fe200018f0c24 */
[----:B------:R-:W-:Y:S01]  /*2550*/  IMAD.MOV.U32 R27, RZ, RZ, R41 ;  /* 0x000000ffff1b7224 */ /* 0x000fe200078e0029 */
[----:B----4-:R-:W-:Y:S02]  /*2560*/  ISETP.GE.AND P3, PT, R94, 0x1, PT ;  /* 0x000000015e00780c */ /* 0x010fe40003f66270 */
[----:B--2---:R-:W-:Y:S02]  /*2570*/  LOP3.LUT P5, RZ, R48, 0x4, RZ, 0xc0, !PT ;  /* 0x0000000430ff7812 */ /* 0x004fe400078ac0ff */
[----:B---3--:R-:W-:-:S04]  /*2580*/  LOP3.LUT R43, R43, 0xfffffffd, RZ, 0xc0, !PT ;  /* 0xfffffffd2b2b7812 */ /* 0x008fc800078ec0ff */
[----:B------:R-:W-:-:S05]  /*2590*/  @P4 LOP3.LUT R43, R43, 0x2, RZ, 0xfc, !PT ;  /* 0x000000022b2b4812 */ /* 0x000fca00078efcff */
[----:B------:R0:W-:Y:S02]  /*25a0*/  STL [R1], R43 ;  /* 0x0000002b01007387 */ /* 0x0001e40000100800 */
[C---:B------:R-:W-:Y:S01]  /*25b0*/  @P5 VIADD R85, R89.reuse, 0xffffffe0 ;  /* 0xffffffe059555836 */ /* 0x040fe20000000000 */
[----:B------:R-:W-:-:S03]  /*25c0*/  LEA R89, R89, R26, 0x1 ;  /* 0x0000001a59597211 */ /* 0x000fc600078e08ff */
[----:B------:R-:W-:Y:S01]  /*25d0*/  IMAD R85, R85, 0x2, R26 ;  /* 0x0000000255557824 */ /* 0x000fe200078e021a */
[----:B------:R-:W-:Y:S06]  /*25e0*/  @!P3 BRA `(.L_x_10792) ;  /* 0x000000280070b947 */ /* 0x000fec0003800000 */
        /* <DEDUP_REMOVED lines=20> */
[----:B0-----:R-:W-:Y:S02]  /*2730*/  CS2R R42, SRZ ;  /* 0x00000000002a7805 */ /* 0x001fe4000001ff00 */
        /* <DEDUP_REMOVED lines=24> */
.L_x_10795:
[----:B------:R-:W-:Y:S05]  /*28c0*/  BSYNC B1 ;  /* 0x0000000000017941 */ /* 0x000fea0003800000 */
.L_x_10794:
[----:B0-----:R-:W-:Y:S01]  /*28d0*/  IADD3 R36, R18, 0x60, RZ ;  /* 0x0000006012247810 */ /* 0x001fe20007ffe0ff */
[----:B------:R-:W-:Y:S01]  /*28e0*/  BSSY B1, `(.L_x_10796) ;  /* 0x0000022000017945 */ /* 0x000fe20003800000 */
[----:B-----5:R-:W-:Y:S02]  /*28f0*/  IMAD.MOV.U32 R92, RZ, RZ, R56 ;  /* 0x000000ffff5c7224 */ /* 0x020fe400078e0038 */
[----:B------:R-:W-:Y:S01]  /*2900*/  ISETP.GE.AND P5, PT, R36, R88, PT ;  /* 0x000000582400720c */ /* 0x000fe20003fa6270 */
[----:B------:R-:W-:-:S12]  /*2910*/  IMAD.MOV.U32 R93, RZ, RZ, R57 ;  /* 0x000000ffff5d7224 */ /* 0x000fd800078e0039 */
[----:B------:R-:W-:Y:S05]  /*2920*/  @P5 BRA `(.L_x_10797) ;  /* 0x0000000000745947 */ /* 0x000fea0003800000 */
[----:B------:R-:W0:Y:S01]  /*2930*/  LDC.64 R36, c[0x0][0x3d8] ;  /* 0x0000f600ff247b82 */ /* 0x000e220000000a00 */
[----:B------:R-:W-:Y:S01]  /*2940*/  IMAD.MOV.U32 R55, RZ, RZ, R95 ;  /* 0x000000ffff377224 */ /* 0x000fe200078e005f */
[----:B------:R-:W-:Y:S01]  /*2950*/  MOV R53, R84 ;  /* 0x0000005400357202 */ /* 0x000fe20000000f00 */
[----:B------:R-:W-:Y:S01]  /*2960*/  ULDC.64 UR4, c[0x0][0x3c8] ;  /* 0x0000f20000047ab9 */ /* 0x000fe20000000a00 */
        /* <DEDUP_REMOVED lines=25> */
.L_x_10797:
[----:B------:R-:W-:Y:S05]  /*2b00*/  BSYNC B1 ;  /* 0x0000000000017941 */ /* 0x000fea0003800000 */
.L_x_10796:
[----:B------:R-:W2:Y:S01]  /*2b10*/  LDL R84, [R1+0x14] ;  /* 0x0000140001547983 */ /* 0x000ea20000100800 */
[----:B0-----:R-:W-:Y:S01]  /*2b20*/  IMAD.MOV.U32 R36, RZ, RZ, R86 ;  /* 0x000000ffff247224 */ /* 0x001fe200078e0056 */
[----:B------:R-:W-:Y:S01]  /*2b30*/  PRMT R93, R93, 0x5410, R92 ;  /* 0x000054105d5d7816 */ /* 0x000fe2000000005c */
[----:B------:R-:W-:Y:S02]  /*2b40*/  IMAD.MOV.U32 R37, RZ, RZ, R87 ;  /* 0x000000ffff257224 */ /* 0x000fe400078e0057 */
        /* <DEDUP_REMOVED lines=21> */
[----:B--2---:R-:W-:-:S13]  /*2ca0*/  ISETP.NE.AND P3, PT, R84, 0x3, PT ;  /* 0x000000035400780c */ /* 0x004fda0003f65270 */
[----:B------:R-:W-:Y:S05]  /*2cb0*/  @!P3 BRA `(.L_x_10798) ;  /* 0x000000000004b947 */ /* 0x000fea0003800000 */
[----:B------:R-:W-:Y:S01]  /*2cc0*/  BPT.TRAP 0x1 ;  /* 0x000000040000795c */ /* 0x000fe20000300000 */
.L_x_10798:
[----:B------:R-:W-:Y:S01]  /*2cd0*/  LEA R84, R19, R2, 0x3 ;  /* 0x0000000213547211 */ /* 0x000fe200078e18ff */
[----:B------:R-:W-:Y:S01]  /*2ce0*/  BSSY B1, `(.L_x_10799) ;  /* 0x0000004000017945 */ /* 0x000fe20003800000 */
[----:B------:R-:W-:-:S04]  /*2cf0*/  SHF.L.U32 R96, R23, 0x1f, RZ ;  /* 0x0000001f17607819 */ /* 0x000fc800000006ff */
[----:B------:R-:W0:Y:S02]  /*2d00*/  SYNCS.PHASECHK.TRANS64.TRYWAIT P6, [R84+URZ+0x30890], R96 ;  /* 0x03089060540075a7 */ /* 0x000e2400080c017f */
[----:B0-----:R-:W-:Y:S05]  /*2d10*/  @!P6 BRA `(.L_x_10800) ;  /* 0x0000013c0030e947 */ /* 0x001fea0003800000 */
.L_x_11017:
[----:B------:R-:W-:Y:S05]  /*2d20*/  BSYNC B1 ;  /* 0x0000000000017941 */ /* 0x000fea0003800000 */
.L_x_10799:
[----:B------:R-:W-:Y:S04]  /*2d30*/  BSSY B1, `(.L_x_10801) ;  /* 0x0000065000017945 */ /* 0x000fe80003800000 */
[----:B------:R-:W-:Y:S05]  /*2d40*/  @P4 BRA `(.L_x_10802) ;  /* 0x00000004008c4947 */ /* 0x000fea0003800000 */
[----:B------:R-:W-:Y:S04]  /*2d50*/  BSSY B2, `(.L_x_10803) ;  /* 0x0000031000027945 */ /* 0x000fe80003800000 */
[----:B------:R-:W-:Y:S05]  /*2d60*/  @P1 BRA `(.L_x_10804) ;  /* 0x0000000000bc1947 */ /* 0x000fea0003800000 */
        /* <DEDUP_REMOVED lines=45> */
.L_x_10806:
[----:B------:R-:W-:Y:S05]  /*3040*/  BSYNC B3 ;  /* 0x0000000000037941 */ /* 0x000fea0003800000 */
.L_x_10805:
[----:B--2---:R1:W-:Y:S02]  /*3050*/  STG.E.128 desc[UR56][R46.64], R36 ;  /* 0x000000242e007986 */ /* 0x0043e4000c101d38 */
.L_x_10804:
[----:B------:R-:W-:Y:S05]  /*3060*/  BSYNC B2 ;  /* 0x0000000000027941 */ /* 0x000fea0003800000 */
.L_x_10803:
[----:B------:R-:W-:Y:S05]  /*3070*/  @P2 BRA `(.L_x_10802) ;  /* 0x0000000000c02947 */ /* 0x000fea0003800000 */
[----:B-1----:R1:W2:Y:S01]  /*3080*/  LDS.128 R36, [R85+0x12000] ;  /* 0x0120000055247984 */ /* 0x0022a20000000c00 */
        /* <DEDUP_REMOVED lines=23> */
[----:B------:R-:W-:Y:S01]  /*3200*/  FFMA.FTZ R100, R39, R86, -R100 ;  /* 0x0000005627647223 */ /* 0x000fe20000010864 */
[--C-:B------:R-:W-:Y:S02]  /*3210*/  HADD2.F32 R39, -RZ, R93.reuse.H1_H1 ;  /* 0x3000005dff277230 */ /* 0x100fe40000004100 */
[----:B------:R-:W-:Y:S01]  /*3220*/  FFMA.FTZ R91, R38, R58, R59 ;  /* 0x0000003a265b7223 */ /* 0x000fe2000001003b */
[----:B------:R-:W-:Y:S02]  /*3230*/  HADD2.F32 R93, -RZ, R93.H0_H0 ;  /* 0x2000005dff5d7230 */ /* 0x000fe40000004100 */
[----:B------:R-:W-:Y:S01]  /*3240*/  FFMA.FTZ R95, R57, R86, R90 ;  /* 0x00000056395f7223 */ /* 0x000fe2000001005a */
[----:B------:R-:W-:Y:S02]  /*3250*/  HADD2.F32 R36, -RZ, R36.H0_H0 ;  /* 0x20000024ff247230 */ /* 0x000fe40000004100 */
[----:B------:R-:W-:Y:S02]  /*3260*/  HADD2.F32 R59, -RZ, R92.H1_H1 ;  /* 0x3000005cff3b7230 */ /* 0x000fe40000004100 */
[----:B------:R-:W-:Y:S01]  /*3270*/  FMUL.FTZ R87, R37, R93 ;  /* 0x0000005d25577220 */ /* 0x000fe20000410000 */
[----:B------:R-:W-:-:S02]  /*3280*/  HADD2.F32 R38, -RZ, R56.H1_H1 ;  /* 0x30000038ff267230 */ /* 0x000fc40000004100 */
[C---:B------:R-:W-:Y:S01]  /*3290*/  FMUL.FTZ R58, R36.reuse, R93 ;  /* 0x0000005d243a7220 */ /* 0x040fe20000410000 */
[----:B------:R-:W-:Y:S02]  /*32a0*/  HADD2.F32 R56, -RZ, R56.H0_H0 ;  /* 0x20000038ff387230 */ /* 0x000fe40000004100 */
[----:B------:R-:W-:Y:S01]  /*32b0*/  FFMA.FTZ R87, R36, R39, -R87 ;  /* 0x0000002724577223 */ /* 0x000fe20000010857 */
[----:B------:R-:W-:Y:S02]  /*32c0*/  HADD2.F32 R57, -RZ, R92.H0_H0 ;  /* 0x2000005cff397230 */ /* 0x000fe40000004100 */
[----:B------:R-:W-:Y:S01]  /*32d0*/  FMUL.FTZ R93, R38, R59 ;  /* 0x0000003b265d7220 */ /* 0x000fe20000410000 */
[----:B------:R-:W-:Y:S01]  /*32e0*/  FFMA.FTZ R58, R37, R39, R58 ;  /* 0x00000027253a7223 */ /* 0x000fe2000001003a */
[C---:B------:R-:W-:Y:S01]  /*32f0*/  FMUL.FTZ R59, R56.reuse, R59 ;  /* 0x0000003b383b7220 */ /* 0x040fe20000410000 */
[----:B------:R-:W-:Y:S01]  /*3300*/  F2FP.F16.F32.PACK_AB R37, R91, R98 ;  /* 0x000000625b25723e */ /* 0x000fe200000000ff */
[-C--:B------:R-:W-:Y:S01]  /*3310*/  FFMA.FTZ R93, R56, R57.reuse, -R93 ;  /* 0x00000039385d7223 */ /* 0x080fe2000001085d */
[----:B------:R-:W-:Y:S01]  /*3320*/  F2FP.F16.F32.PACK_AB R39, R95, R100 ;  /* 0x000000645f27723e */ /* 0x000fe200000000ff */
[----:B------:R-:W-:Y:S01]  /*3330*/  FFMA.FTZ R38, R38, R57, R59 ;  /* 0x0000003926267223 */ /* 0x000fe2000001003b */
[----:B------:R-:W-:-:S04]  /*3340*/  F2FP.F16.F32.PACK_AB R36, R58, R87 ;  /* 0x000000573a24723e */ /* 0x000fc800000000ff */
[----:B------:R-:W-:-:S07]  /*3350*/  F2FP.F16.F32.PACK_AB R38, R38, R93 ;  /* 0x0000005d2626723e */ /* 0x000fce00000000ff */
.L_x_10808:
[----:B------:R-:W-:Y:S05]  /*3360*/  BSYNC B2 ;  /* 0x0000000000027941 */ /* 0x000fea0003800000 */
.L_x_10807:
[----:B--2---:R2:W-:Y:S02]  /*3370*/  STG.E.128 desc[UR56][R46.64+0x40], R36 ;  /* 0x000040242e007986 */ /* 0x0045e4000c101d38 */
.L_x_10802:
[----:B------:R-:W-:Y:S05]  /*3380*/  BSYNC B1 ;  /* 0x0000000000017941 */ /* 0x000fea0003800000 */
.L_x_10801:
[----:B------:R-:W-:Y:S05]  /*3390*/  @P5 BRA `(.L_x_10809) ;  /* 0x0000001c00705947 */ /* 0x000fea0003800000 */
[----:B------:R-:W-:Y:S04]  /*33a0*/  BSSY B1, `(.L_x_10810) ;  /* 0x0000031000017945 */ /* 0x000fe80003800000 */
[----:B------:R-:W-:Y:S05]  /*33b0*/  @P1 BRA `(.L_x_10811) ;  /* 0x0000000000bc1947 */ /* 0x000fea0003800000 */
        /* <DEDUP_REMOVED lines=45> */
.L_x_10813:
[----:B------:R-:W-:Y:S05]  /*3690*/  BSYNC B2 ;  /* 0x0000000000027941 */ /* 0x000fea0003800000 */
.L_x_10812:
[----:B--2---:R3:W-:Y:S02]  /*36a0*/  STG.E.128 desc[UR56][R44.64], R36 ;  /* 0x000000242c007986 */ /* 0x0047e4000c101d38 */
.L_x_10811:
[----:B------:R-:W-:Y:S05]  /*36b0*/  BSYNC B1 ;  /* 0x0000000000017941 */ /* 0x000fea0003800000 */
.L_x_10810:
[----:B------:R-:W-:Y:S05]  /*36c0*/  @P2 BRA `(.L_x_10809) ;  /* 0x0000001800a42947 */ /* 0x000fea0003800000 */
        /* <DEDUP_REMOVED lines=46> */
.L_x_10815:
[----:B------:R-:W-:Y:S05]  /*39b0*/  BSYNC B1 ;  /* 0x0000000000017941 */ /* 0x000fea0003800000 */
.L_x_10814:
[----:B--2---:R1:W-:Y:S01]  /*39c0*/  STG.E.128 desc[UR56][R44.64+0x40], R36 ;  /* 0x000040242c007986 */ /* 0x0043e2000c101d38 */
[----:B------:R-:W-:Y:S05]  /*39d0*/  BRA `(.L_x_10809) ;  /* 0x0000001400e07947 */ /* 0x000fea0003800000 */
.L_x_10793:
[C---:B------:R-:W-:Y:S02]  /*39e0*/  ISETP.GE.AND P3, PT, R18.reuse, R88, PT ;  /* 0x000000581200720c */ /* 0x040fe40003f66270 */
[----:B0-----:R-:W-:Y:S02]  /*39f0*/  CS2R R42, SRZ ;  /* 0x00000000002a7805 */ /* 0x001fe4000001ff00 */
[----:B------:R-:W-:Y:S01]  /*3a00*/  CS2R R40, SRZ ;  /* 0x0000000000287805 */ /* 0x000fe2000001ff00 */
[----:B------:R-:W-:Y:S01]  /*3a10*/  VIADD R48, R18, 0x60 ;  /* 0x0000006012307836 */ /* 0x000fe20000000000 */
[----:B------:R-:W-:-:S13]  /*3a20*/  ISETP.GE.OR P3, PT, R16, R94, P3 ;  /* 0x0000005e1000720c */ /* 0x000fda0001f66670 */
[----:B------:R-:W0:Y:S01]  /*3a30*/  @!P3 LDC.64 R44, c[0x0][0x3c8] ;  /* 0x0000f200ff2cbb82 */ /* 0x000e220000000a00 */
[----:B------:R-:W-:-:S05]  /*3a40*/  @!P3 IADD3 R38, P4, R20, R54, RZ ;  /* 0x000000361426b210 */ /* 0x000fca0007f9e0ff */
[----:B------:R-:W-:Y:S01]  /*3a50*/  @!P3 IMAD.X R39, R95, 0x1, R70, P4 ;  /* 0x000000015f27b824 */ /* 0x000fe200020e0646 */
[----:B------:R-:W-:Y:S01]  /*3a60*/  @!P3 IADD3 R36, P4, R10, R52, RZ ;  /* 0x000000340a24b210 */ /* 0x000fe20007f9e0ff */
[----:B------:R-:W1:Y:S03]  /*3a70*/  @!P3 LDC.64 R46, c[0x0][0x3e0] ;  /* 0x0000f800ff2ebb82 */ /* 0x000e660000000a00 */
[----:B------:R-:W-:Y:S02]  /*3a80*/  @!P3 IADD3.X R37, R84, R69, RZ, P4, !PT ;  /* 0x000000455425b210 */ /* 0x000fe400027fe4ff */
[----:B0-----:R-:W-:-:S04]  /*3a90*/  @!P3 LEA R44, P4, R38, R44, 0x1 ;  /* 0x0000002c262cb211 */ /* 0x001fc800078808ff */
[----:B------:R-:W-:Y:S02]  /*3aa0*/  @!P3 LEA.HI.X R45, R38, R45, R39, 0x1, P4 ;  /* 0x0000002d262db211 */ /* 0x000fe400020f0c27 */
[----:B------:R-:W-:Y:S02]  /*3ab0*/  CS2R R38, SRZ ;  /* 0x0000000000267805 */ /* 0x000fe4000001ff00 */
[----:B-1----:R-:W-:-:S04]  /*3ac0*/  @!P3 LEA R46, P4, R36, R46, 0x1 ;  /* 0x0000002e242eb211 */ /* 0x002fc800078808ff */
[----:B------:R-:W-:Y:S02]  /*3ad0*/  @!P3 LEA.HI.X R47, R36, R47, R37, 0x1, P4 ;  /* 0x0000002f242fb211 */ /* 0x000fe400020f0c25 */
[----:B------:R-:W-:-:S03]  /*3ae0*/  CS2R R36, SRZ ;  /* 0x0000000000247805 */ /* 0x000fc6000001ff00 */
[----:B------:R0:W5:Y:S04]  /*3af0*/  @!P3 LDG.E.128 R40, desc[UR56][R46.64] ;  /* 0x000000382e28b981 */ /* 0x000168000c1e1d00 */
[----:B------:R1:W5:Y:S01]  /*3b00*/  @!P3 LDG.E.128 R36, desc[UR56][R44.64] ;  /* 0x000000382c24b981 */ /* 0x000362000c1e1d00 */
[----:B------:R-:W-:-:S04]  /*3b10*/  ISETP.GE.AND P3, PT, R48, R88, PT ;  /* 0x000000583000720c */ /* 0x000fc80003f66270 */
[CC--:B------:R-:W-:Y:S01]  /*3b20*/  ISETP.GE.OR P3, PT, R16.reuse, R94.reuse, P3 ;  /* 0x0000005e1000720c */ /* 0x0c0fe20001f66670 */
[----:B------:R-:W-:Y:S01]  /*3b30*/  BSSY B1, `(.L_x_10816) ;  /* 0x000001b000017945 */ /* 0x000fe20003800000 */
[----:B0-----:R-:W-:Y:S02]  /*3b40*/  CS2R R46, SRZ ;  /* 0x00000000002e7805 */ /* 0x001fe4000001ff00 */
[----:B------:R-:W-:Y:S02]  /*3b50*/  CS2R R50, SRZ ;  /* 0x0000000000327805 */ /* 0x000fe4000001ff00 */
[----:B------:R-:W-:Y:S02]  /*3b60*/  CS2R R48, SRZ ;  /* 0x0000000000307805 */ /* 0x000fe4000001ff00 */
[----:B-1----:R-:W-:Y:S02]  /*3b70*/  CS2R R44, SRZ ;  /* 0x00000000002c7805 */ /* 0x002fe4000001ff00 */
[----:B------:R-:W-:-:S03]  /*3b80*/  ISETP.GE.AND P4, PT, R16, R94, PT ;  /* 0x0000005e1000720c */ /* 0x000fc60003f86270 */
[----:B------:R-:W-:Y:S10]  /*3b90*/  @P3 BRA `(.L_x_10817) ;  /* 0x0000000000503947 */ /* 0x000ff40003800000 */
[----:B------:R-:W0:Y:S01]  /*3ba0*/  LDC.64 R44, c[0x0][0x3d8] ;  /* 0x0000f600ff2c7b82 */ /* 0x000e220000000a00 */
[----:B------:R-:W-:Y:S01]  /*3bb0*/  IMAD.MOV.U32 R55, RZ, RZ, R95 ;  /* 0x000000ffff377224 */ /* 0x000fe200078e005f */
[----:B------:R-:W-:Y:S01]  /*3bc0*/  ULDC.64 UR4, c[0x0][0x3c8] ;  /* 0x0000f20000047ab9 */ /* 0x000fe20000000a00 */
[----:B------:R-:W-:Y:S02]  /*3bd0*/  IMAD.MOV.U32 R53, RZ, RZ, R84 ;  /* 0x000000ffff357224 */ /* 0x000fe400078e0054 */
        /* <DEDUP_REMOVED lines=14> */
[----:B------:R-:W5:Y:S04]  /*3cc0*/  LDG.E.128 R44, desc[UR56][R44.64] ;  /* 0x000000382c2c7981 */ /* 0x000f68000c1e1d00 */
[----:B------:R-:W5:Y:S03]  /*3cd0*/  LDG.E.128 R48, desc[UR56][R48.64] ;  /* 0x0000003830307981 */ /* 0x000f66000c1e1d00 */
.L_x_10817:
[----:B------:R-:W-:Y:S05]  /*3ce0*/  BSYNC B1 ;  /* 0x0000000000017941 */ /* 0x000fea0003800000 */
.L_x_10816:
[----:B------:R-:W2:Y:S01]  /*3cf0*/  LDL R56, [R1+0x14] ;  /* 0x0000140001387983 */ /* 0x000ea20000100800 */
[----:B-----5:R-:W-:Y:S01]  /*3d00*/  IMAD.MOV.U32 R53, RZ, RZ, R47 ;  /* 0x000000ffff357224 */ /* 0x020fe200078e002f */
[----:B------:R-:W-:Y:S01]  /*3d10*/  MOV R52, R46 ;  /* 0x0000002e00347202 */ /* 0x000fe20000000f00 */
        /* <DEDUP_REMOVED lines=24> */
[----:B------:R-:W-:Y:S02]  /*3ea0*/  PRMT R109, R109, 0x5410, R54 ;  /* 0x000054106d6d7816 */ /* 0x000fe40000000036 */
[----:B------:R-:W-:Y:S02]  /*3eb0*/  PRMT R114, R55, 0x7610, R114 ;  /* 0x0000761037727816 */ /* 0x000fe40000000072 */
[----:B--2---:R-:W-:-:S13]  /*3ec0*/  ISETP.NE.AND P3, PT, R56, 0x3, PT ;  /* 0x000000033800780c */ /* 0x004fda0003f65270 */
[----:B------:R-:W-:Y:S05]  /*3ed0*/  @!P3 BRA `(.L_x_10818) ;  /* 0x000000000004b947 */ /* 0x000fea0003800000 */
[----:B------:R-:W-:Y:S01]  /*3ee0*/  BPT.TRAP 0x1 ;  /* 0x000000040000795c */ /* 0x000fe20000300000 */
.L_x_10818:
[----:B------:R-:W-:Y:S01]  /*3ef0*/  LEA R84, R19, R2, 0x3 ;  /* 0x0000000213547211 */ /* 0x000fe200078e18ff */
[----:B------:R-:W0:Y:S01]  /*3f00*/  LDC R98, c[0x0][0x2e4] ;  /* 0x0000b900ff627b82 */ /* 0x000e220000000800 */
[----:B------:R-:W-:Y:S01]  /*3f10*/  SHF.L.U32 R96, R23, 0x1f, RZ ;  /* 0x0000001f17607819 */ /* 0x000fe200000006ff */
[----:B------:R-:W-:Y:S03]  /*3f20*/  BSSY B1, `(.L_x_10819) ;  /* 0x0000004000017945 */ /* 0x000fe60003800000 */
[----:B------:R-:W1:Y:S01]  /*3f30*/  SYNCS.PHASECHK.TRANS64.TRYWAIT P5, [R84+URZ+0x30890], R96 ;  /* 0x03089060540075a7 */ /* 0x000e6200080a017f */
[----:B0-----:R-:W-:Y:S01]  /*3f40*/  IMAD.IADD R100, R98, 0x1, -R75 ;  /* 0x0000000162647824 */ /* 0x001fe200078e0a4b */
[----:B-1----:R-:W-:Y:S06]  /*3f50*/  @!P5 BRA `(.L_x_10820) ;  /* 0x0000012800b4d947 */ /* 0x002fec0003800000 */
.L_x_11018:
[----:B------:R-:W-:Y:S05]  /*3f60*/  BSYNC B1 ;  /* 0x0000000000017941 */ /* 0x000fea0003800000 */
.L_x_10819:
[----:B------:R-:W-:Y:S01]  /*3f70*/  ISETP.GE.OR P5, PT, R18, R88, P1 ;  /* 0x000000581200720c */ /* 0x000fe20000fa6670 */
[----:B------:R-:W-:-:S12]  /*3f80*/  BSSY B1, `(.L_x_10821) ;  /* 0x000007f000017945 */ /* 0x000fd80003800000 */
[----:B------:R-:W-:Y:S05]  /*3f90*/  @P5 BRA `(.L_x_10822) ;  /* 0x0000000400f45947 */ /* 0x000fea0003800000 */
[----:B------:R-:W1:Y:S01]  /*3fa0*/  S2R R54, SR_TID.X ;  /* 0x0000000000367919 */ /* 0x000e620000002100 */
[----:B------:R-:W-:Y:S01]  /*3fb0*/  SHF.R.S32.HI R52, RZ, 0x1f, R18 ;  /* 0x0000001fff347819 */ /* 0x000fe20000011412 */
[-C--:B------:R-:W-:Y:S01]  /*3fc0*/  IMAD.WIDE.U32 R94, R18, R92.reuse, R90 ;  /* 0x0000005c125e7225 */ /* 0x080fe200078e005a */
[----:B------:R-:W-:Y:S03]  /*3fd0*/  BSSY B2, `(.L_x_10823) ;  /* 0x000006d000027945 */ /* 0x000fe60003800000 */
[----:B------:R-:W-:Y:S01]  /*3fe0*/  IMAD R52, R52, R92, RZ ;  /* 0x0000005c34347224 */ /* 0x000fe200078e02ff */
[----:B------:R-:W-:-:S03]  /*3ff0*/  IADD3 R97, P5, P6, R62, R94, R67 ;  /* 0x0000005e3e617210 */ /* 0x000fc60007ebe043 */
[----:B------:R-:W-:Y:S01]  /*4000*/  IMAD R53, R18, R93, R52 ;  /* 0x0000005d12357224 */ /* 0x000fe200078e0234 */
[----:B------:R-:W-:-:S03]  /*4010*/  SEL R52, R75, R100, !P0 ;  /* 0x000000644b347207 */ /* 0x000fc60004000000 */
[----:B------:R-:W-:Y:S01]  /*4020*/  IMAD.IADD R104, R53, 0x1, R95 ;  /* 0x0000000135687824 */ /* 0x000fe200078e025f */
[----:B------:R-:W-:-:S04]  /*4030*/  SHF.R.S32.HI R53, RZ, 0x1f, R52 ;  /* 0x0000001fff357819 */ /* 0x000fc80000011434 */
[----:B------:R-:W-:Y:S02]  /*4040*/  LEA.HI R53, R53, R52, RZ, 0x4 ;  /* 0x0000003435357211 */ /* 0x000fe400078f20ff */
[----:B------:R-:W-:Y:S02]  /*4050*/  IADD3.X R102, R83, R104, R66, P5, P6 ;  /* 0x0000006853667210 */ /* 0x000fe40002fec442 */
[----:B------:R-:W-:-:S04]  /*4060*/  LEA.HI.SX32 R53, R53, R68, 0x1c ;  /* 0x0000004435357211 */ /* 0x000fc800078fe2ff */
[----:B------:R-:W-:Y:S01]  /*4070*/  SHF.L.U32 R99, R53, 0x3, RZ ;  /* 0x0000000335637819 */ /* 0x000fe200000006ff */
[----:B------:R-:W-:-:S03]  /*4080*/  IMAD R53, R19, 0x3000, R65 ;  /* 0x0000300013357824 */ /* 0x000fc600078e0241 */
[----:B------:R-:W-:Y:S01]  /*4090*/  LOP3.LUT R52, R80, 0x38, R99, 0xf8, !PT ;  /* 0x0000003850347812 */ /* 0x000fe200078ef863 */
[----:B-1----:R-:W-:Y:S02]  /*40a0*/  VIADD R55, R54, 0xffffff80 ;  /* 0xffffff8036377836 */ /* 0x002fe40000000000 */
[----:B------:R-:W-:Y:S01]  /*40b0*/  IMAD R53, R53, 0x2, R2 ;  /* 0x0000000235357824 */ /* 0x000fe200078e0202 */
[----:B------:R-:W-:Y:S02]  /*40c0*/  LOP3.LUT R52, R52, R77, RZ, 0x3c, !PT ;  /* 0x0000004d34347212 */ /* 0x000fe400078e3cff */
[----:B------:R-:W-:-:S04]  /*40d0*/  SHF.R.S32.HI R54, RZ, 0x1f, R55 ;  /* 0x0000001fff367819 */ /* 0x000fc80000011437 */
[----:B------:R-:W-:-:S04]  /*40e0*/  LEA.HI R54, R54, R55, RZ, 0x5 ;  /* 0x0000003736367211 */ /* 0x000fc800078f28ff */
[----:B------:R-:W-:-:S05]  /*40f0*/  SHF.R.S32.HI R54, RZ, 0x5, R54 ;  /* 0x00000005ff367819 */ /* 0x000fca0000011436 */
[----:B------:R-:W-:-:S04]  /*4100*/  IMAD R52, R54, 0x200, R52 ;  /* 0x0000020036347824 */ /* 0x000fc800078e0234 */
[----:B------:R-:W-:-:S04]  /*4110*/  IMAD R55, R19, 0x3000, R52 ;  /* 0x0000300013377824 */ /* 0x000fc800078e0234 */
[----:B------:R-:W-:Y:S02]  /*4120*/  IMAD R56, R55, 0x2, R2 ;  /* 0x0000000237387824 */ /* 0x000fe400078e0202 */
[----:B------:R-:W1:Y:S04]  /*4130*/  LDS.128 R52, [R53+0x12400] ;  /* 0x0124000035347984 */ /* 0x000e680000000c00 */
[----:B------:R-:W2:Y:S01]  /*4140*/  LDS.128 R56, [R56+0x12400] ;  /* 0x0124000038387984 */ /* 0x000ea20000000c00 */
[----:B------:R-:W-:Y:S05]  /*4150*/  @P4 BRA `(.L_x_10824) ;  /* 0x0000000400504947 */ /* 0x000fea0003800000 */
[--C-:B------:R-:W-:Y:S01]  /*4160*/  SHF.R.U64 R36, R36, 0x10, R37.reuse ;  /* 0x0000001024247819 */ /* 0x100fe20000001225 */
[----:B------:R-:W-:Y:S01]  /*4170*/  HADD2.F32 R114, -RZ, R114.H0_H0 ;  /* 0x20000072ff727230 */ /* 0x000fe20000004100 */
[----:B------:R-:W-:Y:S01]  /*4180*/  SHF.R.U32.HI R101, RZ, 0x10, R37 ;  /* 0x00000010ff657819 */ /* 0x000fe20000011625 */
[----:B--2---:R-:W-:Y:S01]  /*4190*/  HADD2.F32 R112, -RZ, R57.H1_H1 ;  /* 0x30000039ff707230 */ /* 0x004fe20000004100 */
[--C-:B------:R-:W-:Y:S01]  /*41a0*/  SHF.R.U64 R37, R40, 0x10, R41.reuse ;  /* 0x0000001028257819 */ /* 0x100fe20000001229 */
[----:B------:R-:W-:Y:S01]  /*41b0*/  HADD2.F32 R110, -RZ, R110.H0_H0 ;  /* 0x2000006eff6e7230 */ /* 0x000fe20000004100 */
[----:B------:R-:W-:Y:S01]  /*41c0*/  SHF.R.U32.HI R41, RZ, 0x10, R41 ;  /* 0x00000010ff297819 */ /* 0x000fe20000011629 */
[----:B------:R-:W-:Y:S01]  /*41d0*/  HADD2.F32 R101, -RZ, R101.H0_H0 ;  /* 0x20000065ff657230 */ /* 0x000fe20000004100 */
[--C-:B------:R-:W-:Y:S02]  /*41e0*/  SHF.R.U64 R38, R38, 0x10, R39.reuse ;  /* 0x0000001026267819 */ /* 0x100fe40000001227 */
[----:B------:R-:W-:Y:S01]  /*41f0*/  SHF.R.U32.HI R40, RZ, 0x10, R39 ;  /* 0x00000010ff287819 */ /* 0x000fe20000011627 */
[----:B------:R-:W-:Y:S01]  /*4200*/  HADD2.F32 R41, -RZ, R41.H0_H0 ;  /* 0x20000029ff297230 */ /* 0x000fe20000004100 */
[----:B------:R-:W-:-:S02]  /*4210*/  SHF.R.U64 R39, R42, 0x10, R43 ;  /* 0x000000102a277819 */ /* 0x000fc4000000122b */
[----:B------:R-:W-:Y:S01]  /*4220*/  SHF.R.U32.HI R42, RZ, 0x10, R43 ;  /* 0x00000010ff2a7819 */ /* 0x000fe2000001162b */
[----:B------:R-:W-:Y:S02]  /*4230*/  HADD2.F32 R43, -RZ, R57.H0_H0 ;  /* 0x20000039ff2b7230 */ /* 0x000fe40000004100 */
[-C--:B------:R-:W-:Y:S01]  /*4240*/  FMUL.FTZ R118, R112, R41.reuse ;  /* 0x0000002970767220 */ /* 0x080fe20000410000 */
[--C-:B-1----:R-:W-:Y:S02]  /*4250*/  HADD2.F32 R57, -RZ, R53.reuse.H0_H0 ;  /* 0x20000035ff397230 */ /* 0x102fe40000004100 */
[----:B------:R-:W-:Y:S02]  /*4260*/  HADD2.F32 R53, -RZ, R53.H1_H1 ;  /* 0x30000035ff357230 */ /* 0x000fe40000004100 */
[-C--:B------:R-:W-:Y:S01]  /*4270*/  FMUL.FTZ R116, R43, R114.reuse ;  /* 0x000000722b747220 */ /* 0x080fe20000410000 */
[----:B------:R-:W-:Y:S02]  /*4280*/  HADD2.F32 R42, -RZ, R42.H0_H0 ;  /* 0x2000002aff2a7230 */ /* 0x000fe40000004100 */
[----:B------:R-:W-:Y:S01]  /*4290*/  FMUL.FTZ R114, R57, R114 ;  /* 0x0000007239727220 */ /* 0x000fe20000410000 */
[----:B------:R-:W-:Y:S01]  /*42a0*/  FMUL.FTZ R113, R53, R41 ;  /* 0x0000002935717220 */ /* 0x000fe20000410000 */
[----:B------:R-:W-:-:S02]  /*42b0*/  FFMA.FTZ R41, R57, R110, -R116 ;  /* 0x0000006e39297223 */ /* 0x000fc40000010874 */
[----:B------:R-:W-:Y:S01]  /*42c0*/  FFMA.FTZ R43, R43, R110, R114 ;  /* 0x0000006e2b2b7223 */ /* 0x000fe20000010072 */
[-C--:B------:R-:W-:Y:S01]  /*42d0*/  FFMA.FTZ R110, R53, R101.reuse, -R118 ;  /* 0x00000065356e7223 */ /* 0x080fe20000010876 */
[--C-:B------:R-:W-:Y:S02]  /*42e0*/  HADD2.F32 R53, -RZ, R111.reuse.H1_H1 ;  /* 0x3000006fff357230 */ /* 0x100fe40000004100 */
[----:B------:R-:W-:Y:S01]  /*42f0*/  FFMA.FTZ R112, R112, R101, R113 ;  /* 0x0000006570707223 */ /* 0x000fe20000010071 */
[----:B------:R-:W-:Y:S02]  /*4300*/  HADD2.F32 R111, -RZ, R111.H0_H0 ;  /* 0x2000006fff6f7230 */ /* 0x000fe40000004100 */
[----:B------:R-:W-:Y:S01]  /*4310*/  HADD2.F32 R116, -RZ, R59.H0_H0 ;  /* 0x2000003bff747230 */ /* 0x000fe20000004100 */
[----:B------:R-:W-:Y:S01]  /*4320*/  F2FP.F16.F32.PACK_AB R41, R110, R41 ;  /* 0x000000296e29723e */ /* 0x000fe200000000ff */
[----:B------:R-:W-:Y:S01]  /*4330*/  HADD2.F32 R114, -RZ, R55.H0_H0 ;  /* 0x20000037ff727230 */ /* 0x000fe20000004100 */
[----:B------:R-:W-:Y:S01]  /*4340*/  F2FP.F16.F32.PACK_AB R43, R112, R43 ;  /* 0x0000002b702b723e */ /* 0x000fe200000000ff */
[----:B------:R-:W-:-:S02]  /*4350*/  HADD2.F32 R59, -RZ, R59.H1_H1 ;  /* 0x3000003bff3b7230 */ /* 0x000fc40000004100 */
[-C--:B------:R-:W-:Y:S01]  /*4360*/  FMUL.FTZ R57, R116, R111.reuse ;  /* 0x0000006f74397220 */ /* 0x080fe20000410000 */
[----:B------:R-:W-:Y:S02]  /*4370*/  HADD2.F32 R55, -RZ, R55.H1_H1 ;  /* 0x30000037ff377230 */ /* 0x000fe40000004100 */
[C---:B------:R-:W-:Y:S01]  /*4380*/  FMUL.FTZ R111, R114.reuse, R111 ;  /* 0x0000006f726f7220 */ /* 0x040fe20000410000 */
[----:B------:R-:W-:Y:S02]  /*4390*/  HADD2.F32 R118, -RZ, R40.H0_H0 ;  /* 0x20000028ff767230 */ /* 0x000fe40000004100 */
[-C--:B------:R-:W-:Y:S01]  /*43a0*/  FMUL.FTZ R122, R59, R42.reuse ;  /* 0x0000002a3b7a7220 */ /* 0x080fe20000410000 */
[-C--:B------:R-:W-:Y:S01]  /*43b0*/  FFMA.FTZ R40, R114, R53.reuse, -R57 ;  /* 0x0000003572287223 */ /* 0x080fe20000010839 */
[----:B------:R-:W-:Y:S01]  /*43c0*/  FMUL.FTZ R124, R55, R42 ;  /* 0x0000002a377c7220 */ /* 0x000fe20000410000 */
[----:B------:R-:W-:Y:S01]  /*43d0*/  FFMA.FTZ R42, R116, R53, R111 ;  /* 0x00000035742a7223 */ /* 0x000fe2000001006f */
[----:B------:R-:W-:-:S02]  /*43e0*/  HADD2.F32 R116, -RZ, R109.H1_H1 ;  /* 0x3000006dff747230 */ /* 0x000fc40000004100 */
[-C--:B------:R-:W-:Y:S01]  /*43f0*/  FFMA.FTZ R53, R55, R118.reuse, -R122 ;  /* 0x0000007637357223 */ /* 0x080fe2000001087a */
[----:B------:R-:W-:Y:S02]  /*4400*/  HADD2.F32 R101, -RZ, R37.H0_H0 ;  /* 0x20000025ff657230 */ /* 0x000fe40000004100 */
[----:B------:R-:W-:Y:S01]  /*4410*/  FFMA.FTZ R55, R59, R118, R124 ;  /* 0x000000763b377223 */ /* 0x000fe2000001007c */
        /* <DEDUP_REMOVED lines=15> */
[----:B------:R-:W-:Y:S02]  /*4510*/  HADD2.F32 R109, -RZ, R39.H0_H0 ;  /* 0x20000027ff6d7230 */ /* 0x000fe40000004100 */
[----:B------:R-:W-:Y:S02]  /*4520*/  HADD2.F32 R56, -RZ, R58.H0_H0 ;  /* 0x2000003aff387230 */ /* 0x000fe40000004100 */
[----:B------:R-:W-:Y:S02]  /*4530*/  HADD2.F32 R108, -RZ, R108.H1_H1 ;  /* 0x3000006cff6c7230 */ /* 0x000fe40000004100 */
[----:B------:R-:W-:Y:S02]  /*4540*/  HADD2.F32 R39, -RZ, R54.H0_H0 ;  /* 0x20000036ff277230 */ /* 0x000fe40000004100 */
        /* <DEDUP_REMOVED lines=13> */
[----:B------:R-:W-:Y:S01]  /*4620*/  F2FP.F16.F32.PACK_AB R40, R57, R36 ;  /* 0x000000243928723e */ /* 0x000fe200000000ff */
[----:B------:R-:W-:Y:S01]  /*4630*/  IMAD.MOV.U32 R57, RZ, RZ, R43 ;  /* 0x000000ffff397224 */ /* 0x000fe200078e002b */
[----:B------:R-:W-:Y:S01]  /*4640*/  F2FP.F16.F32.PACK_AB R59, R55, R42 ;  /* 0x0000002a373b723e */ /* 0x000fe200000000ff */
[----:B------:R-:W-:Y:S01]  /*4650*/  IMAD.MOV.U32 R55, RZ, RZ, R39 ;  /* 0x000000ffff377224 */ /* 0x000fe200078e0027 */
[----:B------:R-:W-:-:S02]  /*4660*/  F2FP.F16.F32.PACK_AB R56, R52, R37 ;  /* 0x000000253438723e */ /* 0x000fc400000000ff */
[----:B------:R-:W-:Y:S02]  /*4670*/  F2FP.F16.F32.PACK_AB R54, R113, R38 ;  /* 0x000000267136723e */ /* 0x000fe400000000ff */
[----:B------:R-:W-:Y:S02]  /*4680*/  F2FP.F16.F32.PACK_AB R58, R58, R111 ;  /* 0x0000006f3a3a723e */ /* 0x000fe400000000ff */
[----:B------:R-:W-:-:S07]  /*4690*/  MOV R52, R40 ;  /* 0x0000002800347202 */ /* 0x000fce0000000f00 */
.L_x_10824:
[----:B------:R-:W-:Y:S05]  /*46a0*/  BSYNC B2 ;  /* 0x0000000000027941 */ /* 0x000fea0003800000 */
.L_x_10823:
[----:B------:R-:W-:Y:S02]  /*46b0*/  ISETP.GE.AND P5, PT, R99, R98, PT ;  /* 0x000000626300720c */ /* 0x000fe40003fa6270 */
[----:B------:R-:W-:-:S11]  /*46c0*/  P2R R37, PR, RZ, 0x1 ;  /* 0x00000001ff257803 */ /* 0x000fd60000000000 */
[--C-:B------:R-:W-:Y:S02]  /*46d0*/  @!P5 SHF.R.S32.HI R36, RZ, 0x1f, R99.reuse ;  /* 0x0000001fff24d819 */ /* 0x100fe40000011463 */
[----:B------:R-:W-:-:S04]  /*46e0*/  @!P5 IADD3 R94, P0, P6, R62, R94, R99 ;  /* 0x0000005e3e5ed210 */ /* 0x000fc80007e1e063 */
[----:B------:R-:W-:Y:S02]  /*46f0*/  @!P5 IADD3.X R104, R83, R104, R36, P0, P6 ;  /* 0x000000685368d210 */ /* 0x000fe400007ec424 */
[-C--:B------:R-:W-:Y:S02]  /*4700*/  LEA R36, P6, R97, R86.reuse, 0x1 ;  /* 0x0000005661247211 */ /* 0x080fe400078c08ff */
[----:B------:R-:W-:Y:S02]  /*4710*/  ISETP.NE.AND P0, PT, R37, RZ, PT ;  /* 0x000000ff2500720c */ /* 0x000fe40003f05270 */
[----:B------:R-:W-:Y:S02]  /*4720*/  LEA.HI.X R37, R97, R87, R102, 0x1, P6 ;  /* 0x0000005761257211 */ /* 0x000fe400030f0c66 */
[----:B------:R-:W-:-:S03]  /*4730*/  @!P5 LEA R38, P6, R94, R86, 0x1 ;  /* 0x000000565e26d211 */ /* 0x000fc600078c08ff */
[----:B-1----:R1:W-:Y:S01]  /*4740*/  STG.E.128 desc[UR56][R36.64], R52 ;  /* 0x0000003424007986 */ /* 0x0023e2000c101d38 */
[----:B------:R-:W-:-:S05]  /*4750*/  @!P5 LEA.HI.X R39, R94, R87, R104, 0x1, P6 ;  /* 0x000000575e27d211 */ /* 0x000fca00030f0c68 */
[----:B--2---:R1:W-:Y:S04]  /*4760*/  @!P5 STG.E.128 desc[UR56][R38.64], R56 ;  /* 0x000000382600d986 */ /* 0x0043e8000c101d38 */
.L_x_10822:
[----:B------:R-:W-:Y:S05]  /*4770*/  BSYNC B1 ;  /* 0x0000000000017941 */ /* 0x000fea0003800000 */
.L_x_10821:
[----:B-1----:R-:W-:Y:S01]  /*4780*/  IADD3 R37, R18, 0x60, RZ ;  /* 0x0000006012257810 */ /* 0x002fe20007ffe0ff */
[----:B------:R-:W-:-:S03]  /*4790*/  IMAD R36, R78, R92, RZ ;  /* 0x0000005c4e247224 */ /* 0x000fc600078e02ff */
[C---:B------:R-:W-:Y:S01]  /*47a0*/  ISETP.GE.OR P5, PT, R37.reuse, R88, P1 ;  /* 0x000000582500720c */ /* 0x040fe20000fa6670 */
[----:B------:R-:W-:-:S04]  /*47b0*/  IMAD.WIDE.U32 R90, R37, R92, R90 ;  /* 0x0000005c255a7225 */ /* 0x000fc800078e005a */
[----:B------:R-:W-:-:S08]  /*47c0*/  IMAD R93, R37, R93, R36 ;  /* 0x0000005d255d7224 */ /* 0x000fd000078e0224 */
[----:B------:R-:W-:Y:S05]  /*47d0*/  @P5 BRA `(.L_x_10809) ;  /* 0x0000000800605947 */ /* 0x000fea0003800000 */
[----:B------:R-:W2:Y:S01]  /*47e0*/  LDL R38, [R1+0x68] ;  /* 0x0000680001267983 */ /* 0x000ea20000100800 */
[----:B------:R-:W-:Y:S01]  /*47f0*/  IMAD.IADD R54, R91, 0x1, R93 ;  /* 0x000000015b367824 */ /* 0x000fe200078e025d */
[----:B------:R-:W-:Y:S01]  /*4800*/  IADD3 R36, P5, P6, R62, R90, R67 ;  /* 0x0000005a3e247210 */ /* 0x000fe20007ebe043 */
[----:B------:R-:W-:Y:S01]  /*4810*/  VIADD R39, R18, 0x60 ;  /* 0x0000006012277836 */ /* 0x000fe20000000000 */
[----:B------:R-:W-:Y:S01]  /*4820*/  SEL R100, R75, R100, !P0 ;  /* 0x000000644b647207 */ /* 0x000fe20004000000 */
[----:B------:R-:W-:Y:S01]  /*4830*/  BSSY B1, `(.L_x_10825) ;  /* 0x000006d000017945 */ /* 0x000fe20003800000 */
[----:B------:R-:W-:Y:S01]  /*4840*/  IADD3.X R37, R83, R54, R66, P5, P6 ;  /* 0x0000003653257210 */ /* 0x000fe20002fec442 */
[----:B------:R-:W-:Y:S01]  /*4850*/  IMAD.SHL.U32 R39, R39, 0x40, RZ ;  /* 0x0000004027277824 */ /* 0x000fe200078e00ff */
[----:B------:R-:W-:Y:S02]  /*4860*/  LEA R52, P5, R36, R86, 0x1 ;  /* 0x0000005624347211 */ /* 0x000fe400078a08ff */
[----:B------:R-:W-:-:S02]  /*4870*/  IADD3 R40, R18, 0x60, RZ ;  /* 0x0000006012287810 */ /* 0x000fc40007ffe0ff */
[----:B------:R-:W-:Y:S02]  /*4880*/  LEA.HI.X R53, R36, R87, R37, 0x1, P5 ;  /* 0x0000005724357211 */ /* 0x000fe400028f0c25 */
[----:B------:R-:W-:Y:S01]  /*4890*/  SHF.R.S32.HI R37, RZ, 0x1f, R100 ;  /* 0x0000001fff257819 */ /* 0x000fe20000011464 */
[----:B------:R-:W-:Y:S01]  /*48a0*/  IMAD.SHL.U32 R40, R40, 0x40, RZ ;  /* 0x0000004028287824 */ /* 0x000fe200078e00ff */
[----:B------:R-:W-:Y:S02]  /*48b0*/  LOP3.LUT R39, R39, 0x1c0, RZ, 0xc0, !PT ;  /* 0x000001c027277812 */ /* 0x000fe400078ec0ff */
[----:B------:R-:W-:Y:S02]  /*48c0*/  LEA.HI R37, R37, R100, RZ, 0x4 ;  /* 0x0000006425257211 */ /* 0x000fe400078f20ff */
[----:B------:R-:W-:Y:S02]  /*48d0*/  LOP3.LUT R40, R40, 0x1c0, RZ, 0xc0, !PT ;  /* 0x000001c028287812 */ /* 0x000fe400078ec0ff */
[----:B------:R-:W-:-:S02]  /*48e0*/  LEA.HI.SX32 R37, R37, R68, 0x1c ;  /* 0x0000004425257211 */ /* 0x000fc400078fe2ff */
[----:B------:R-:W-:-:S03]  /*48f0*/  SHF.R.U32.HI R39, RZ, 0x3, R39 ;  /* 0x00000003ff277819 */ /* 0x000fc60000011627 */
[----:B------:R-:W-:Y:S02]  /*4900*/  IMAD.SHL.U32 R55, R37, 0x8, RZ ;  /* 0x0000000825377824 */ /* 0x000fe400078e00ff */
[----:B------:R-:W-:-:S03]  /*4910*/  IMAD R37, R19, 0x3000, R64 ;  /* 0x0000300013257824 */ /* 0x000fc600078e0240 */
[----:B------:R-:W-:Y:S02]  /*4920*/  LOP3.LUT R36, R40, 0x38, R55, 0xf8, !PT ;  /* 0x0000003828247812 */ /* 0x000fe400078ef837 */
[----:B------:R-:W-:Y:S02]  /*4930*/  LEA R37, R37, R2, 0x1 ;  /* 0x0000000225257211 */ /* 0x000fe400078e08ff */
[----:B------:R-:W-:-:S05]  /*4940*/  LOP3.LUT R36, R36, R39, RZ, 0x3c, !PT ;  /* 0x0000002724247212 */ /* 0x000fca00078e3cff */
[----:B--2---:R-:W-:-:S04]  /*4950*/  IMAD.IADD R36, R38, 0x1, R36 ;  /* 0x0000000126247824 */ /* 0x004fc800078e0224 */
[----:B------:R-:W-:-:S04]  /*4960*/  IMAD R39, R19, 0x3000, R36 ;  /* 0x0000300013277824 */ /* 0x000fc800078e0224 */
[----:B------:R-:W-:Y:S02]  /*4970*/  IMAD R40, R39, 0x2, R2 ;  /* 0x0000000227287824 */ /* 0x000fe400078e0202 */
[----:B------:R-:W1:Y:S04]  /*4980*/  LDS.128 R36, [R37+0x12400] ;  /* 0x0124000025247984 */ /* 0x000e680000000c00 */
[----:B------:R-:W2:Y:S01]  /*4990*/  LDS.128 R40, [R40+0x12400] ;  /* 0x0124000028287984 */ /* 0x000ea20000000c00 */
[----:B------:R-:W-:Y:S05]  /*49a0*/  @P4 BRA `(.L_x_10826) ;  /* 0x0000000400544947 */ /* 0x000fea0003800000 */
[--C-:B------:R-:W-:Y:S01]  /*49b0*/  SHF.R.U64 R44, R44, 0x10, R45.reuse ;  /* 0x000000102c2c7819 */ /* 0x100fe2000000122d */
[----:B------:R-:W-:Y:S01]  /*49c0*/  HADD2.F32 R58, -RZ, R107.H1_H1 ;  /* 0x3000006bff3a7230 */ /* 0x000fe20000004100 */
[----:B------:R-:W-:Y:S01]  /*49d0*/  SHF.R.U32.HI R57, RZ, 0x10, R45 ;  /* 0x00000010ff397819 */ /* 0x000fe2000001162d */
[----:B------:R-:W-:Y:S01]  /*49e0*/  HADD2.F32 R56, -RZ, R105.H1_H1 ;  /* 0x30000069ff387230 */ /* 0x000fe20000004100 */
[----:B------:R-:W-:Y:S01]  /*49f0*/  SHF.R.U64 R45, R46, 0x10, R47 ;  /* 0x000000102e2d7819 */ /* 0x000fe2000000122f */
[----:B------:R-:W-:Y:S01]  /*4a00*/  HADD2.F32 R107, -RZ, R107.H0_H0 ;  /* 0x2000006bff6b7230 */ /* 0x000fe20000004100 */
[----:B------:R-:W-:Y:S01]  /*4a10*/  SHF.R.U64 R46, R50, 0x10, R51 ;  /* 0x00000010322e7819 */ /* 0x000fe20000001233 */
[----:B--2---:R-:W-:Y:S01]  /*4a20*/  IMAD.MOV.U32 R50, RZ, RZ, R41 ;  /* 0x000000ffff327224 */ /* 0x004fe200078e0029 */
[----:B------:R-:W-:Y:S01]  /*4a30*/  SHF.R.U32.HI R59, RZ, 0x10, R49 ;  /* 0x00000010ff3b7819 */ /* 0x000fe20000011631 */
[----:B------:R-:W-:Y:S01]  /*4a40*/  HADD2.F32 R57, -RZ, R57.H0_H0 ;  /* 0x20000039ff397230 */ /* 0x000fe20000004100 */
[----:B------:R-:W-:Y:S01]  /*4a50*/  SHF.R.U32.HI R94, RZ, 0x10, R51 ;  /* 0x00000010ff5e7819 */ /* 0x000fe20000011633 */
[----:B------:R-:W-:Y:S01]  /*4a60*/  IMAD.MOV.U32 R51, RZ, RZ, R43 ;  /* 0x000000ffff337224 */ /* 0x000fe200078e002b */
[----:B------:R-:W-:Y:S01]  /*4a70*/  SHF.R.U64 R48, R48, 0x10, R49 ;  /* 0x0000001030307819 */ /* 0x000fe20000001231 */
[--C-:B------:R-:W-:Y:S01]  /*4a80*/  HADD2.F32 R43, -RZ, R50.reuse.H0_H0 ;  /* 0x20000032ff2b7230 */ /* 0x100fe20000004100 */
[----:B------:R-:W-:Y:S01]  /*4a90*/  SHF.R.U32.HI R49, RZ, 0x10, R47 ;  /* 0x00000010ff317819 */ /* 0x000fe2000001162f */
[----:B------:R-:W-:Y:S01]  /*4aa0*/  IMAD.MOV.U32 R47, RZ, RZ, R40 ;  /* 0x000000ffff2f7224 */ /* 0x000fe200078e0028 */
[----:B-1----:R-:W-:Y:S01]  /*4ab0*/  MOV R41, R39 ;  /* 0x0000002700297202 */ /* 0x002fe20000000f00 */
[----:B------:R-:W-:-:S02]  /*4ac0*/  HADD2.F32 R50, -RZ, R50.H1_H1 ;  /* 0x30000032ff327230 */ /* 0x000fc40000004100 */
[----:B------:R-:W-:Y:S01]  /*4ad0*/  FMUL.FTZ R92, R43, R58 ;  /* 0x0000003a2b5c7220 */ /* 0x000fe20000410000 */
[----:B------:R-:W-:Y:S02]  /*4ae0*/  HADD2.F32 R59, -RZ, R59.H0_H0 ;  /* 0x2000003bff3b7230 */ /* 0x000fe40000004100 */
[--C-:B------:R-:W-:Y:S02]  /*4af0*/  HADD2.F32 R40, -RZ, R37.reuse.H1_H1 ;  /* 0x30000025ff287230 */ /* 0x100fe40000004100 */
[----:B------:R-:W-:Y:S02]  /*4b00*/  HADD2.F32 R39, -RZ, R37.H0_H0 ;  /* 0x20000025ff277230 */ /* 0x000fe40000004100 */
[-C--:B------:R-:W-:Y:S01]  /*4b10*/  FMUL.FTZ R93, R50, R59.reuse ;  /* 0x0000003b325d7220 */ /* 0x080fe20000410000 */
[----:B------:R-:W-:Y:S02]  /*4b20*/  HADD2.F32 R49, -RZ, R49.H0_H0 ;  /* 0x20000031ff317230 */ /* 0x000fe40000004100 */
[----:B------:R-:W-:Y:S01]  /*4b30*/  FMUL.FTZ R59, R40, R59 ;  /* 0x0000003b283b7220 */ /* 0x000fe20000410000 */
[----:B------:R-:W-:-:S02]  /*4b40*/  HADD2.F32 R105, -RZ, R105.H0_H0 ;  /* 0x20000069ff697230 */ /* 0x000fc40000004100 */
[C---:B------:R-:W-:Y:S01]  /*4b50*/  FMUL.FTZ R58, R39.reuse, R58 ;  /* 0x0000003a273a7220 */ /* 0x040fe20000410000 */
[-C--:B------:R-:W-:Y:S01]  /*4b60*/  FFMA.FTZ R37, R39, R56.reuse, -R92 ;  /* 0x0000003827257223 */ /* 0x080fe2000001085c */
[-C--:B------:R-:W-:Y:S01]  /*4b70*/  FFMA.FTZ R40, R40, R57.reuse, -R93 ;  /* 0x0000003928287223 */ /* 0x080fe2000001085d */
[----:B------:R-:W-:Y:S01]  /*4b80*/  FFMA.FTZ R50, R50, R57, R59 ;  /* 0x0000003932327223 */ /* 0x000fe2000001003b */
[----:B------:R-:W-:Y:S01]  /*4b90*/  FFMA.FTZ R39, R43, R56, R58 ;  /* 0x000000382b277223 */ /* 0x000fe2000001003a */
[----:B------:R-:W-:Y:S02]  /*4ba0*/  HADD2.F32 R92, -RZ, R106.H1_H1 ;  /* 0x3000006aff5c7230 */ /* 0x000fe40000004100 */
[----:B------:R-:W-:Y:S01]  /*4bb0*/  HADD2.F32 R57, -RZ, R51.H0_H0 ;  /* 0x20000033ff397230 */ /* 0x000fe20000004100 */
[----:B------:R-:W-:Y:S01]  /*4bc0*/  F2FP.F16.F32.PACK_AB R37, R40, R37 ;  /* 0x000000252825723e */ /* 0x000fe200000000ff */
[----:B------:R-:W-:Y:S02]  /*4bd0*/  HADD2.F32 R43, -RZ, R41.H0_H0 ;  /* 0x20000029ff2b7230 */ /* 0x000fe40000004100 */
[----:B------:R-:W-:-:S02]  /*4be0*/  HADD2.F32 R59, -RZ, R94.H0_H0 ;  /* 0x2000005eff3b7230 */ /* 0x000fc40000004100 */
[-C--:B------:R-:W-:Y:S01]  /*4bf0*/  FMUL.FTZ R94, R57, R92.reuse ;  /* 0x0000005c395e7220 */ /* 0x080fe20000410000 */
[----:B------:R-:W-:Y:S02]  /*4c00*/  HADD2.F32 R56, -RZ, R41.H1_H1 ;  /* 0x30000029ff387230 */ /* 0x000fe40000004100 */
[----:B------:R-:W-:Y:S01]  /*4c10*/  FMUL.FTZ R92, R43, R92 ;  /* 0x0000005c2b5c7220 */ /* 0x000fe20000410000 */
[----:B------:R-:W-:Y:S02]  /*4c20*/  HADD2.F32 R51, -RZ, R51.H1_H1 ;  /* 0x30000033ff337230 */ /* 0x000fe40000004100 */
[--C-:B------:R-:W-:Y:S02]  /*4c30*/  HADD2.F32 R58, -RZ, R103.reuse.H1_H1 ;  /* 0x30000067ff3a7230 */ /* 0x100fe40000004100 */
[-C--:B------:R-:W-:Y:S01]  /*4c40*/  FMUL.FTZ R100, R56, R59.reuse ;  /* 0x0000003b38647220 */ /* 0x080fe20000410000 */
[----:B------:R-:W-:Y:S02]  /*4c50*/  HADD2.F32 R44, -RZ, R44.H0_H0 ;  /* 0x2000002cff2c7230 */ /* 0x000fe40000004100 */
[----:B------:R-:W-:Y:S01]  /*4c60*/  FMUL.FTZ R93, R51, R59 ;  /* 0x0000003b335d7220 */ /* 0x000fe20000410000 */
[----:B------:R-:W-:-:S02]  /*4c70*/  HADD2.F32 R103, -RZ, R103.H0_H0 ;  /* 0x20000067ff677230 */ /* 0x000fc40000004100 */
[-C--:B------:R-:W-:Y:S01]  /*4c80*/  FFMA.FTZ R41, R43, R58.reuse, -R94 ;  /* 0x0000003a2b297223 */ /* 0x080fe2000001085e */
[----:B------:R-:W-:Y:S01]  /*4c90*/  FFMA.FTZ R43, R57, R58, R92 ;  /* 0x0000003a392b7223 */ /* 0x000fe2000001005c */
[-C--:B------:R-:W-:Y:S01]  /*4ca0*/  FFMA.FTZ R58, R51, R49.reuse, R100 ;  /* 0x00000031333a7223 */ /* 0x080fe20000010064 */
[----:B------:R-:W-:Y:S01]  /*4cb0*/  FFMA.FTZ R56, R56, R49, -R93 ;  /* 0x0000003138387223 */ /* 0x000fe2000001085d */
[----:B------:R-:W-:Y:S02]  /*4cc0*/  HADD2.F32 R51, -RZ, R48.H0_H0 ;  /* 0x20000030ff337230 */ /* 0x000fe40000004100 */
[--C-:B------:R-:W-:Y:S01]  /*4cd0*/  HADD2.F32 R49, -RZ, R47.reuse.H0_H0 ;  /* 0x2000002fff317230 */ /* 0x100fe20000004100 */
        /* <DEDUP_REMOVED lines=8> */
[----:B------:R-:W-:Y:S01]  /*4d60*/  FMUL.FTZ R59, R47, R51 ;  /* 0x000000332f3b7220 */ /* 0x000fe20000410000 */
[----:B------:R-:W-:Y:S01]  /*4d70*/  FFMA.FTZ R57, R48, R105, -R57 ;  /* 0x0000006930397223 */ /* 0x000fe20000010839 */
[C---:B------:R-:W-:Y:S01]  /*4d80*/  FMUL.FTZ R94, R36.reuse, R51 ;  /* 0x00000033245e7220 */ /* 0x040fe20000410000 */
[----:B------:R-:W-:Y:S01]  /*4d90*/  FFMA.FTZ R92, R49, R105, R92 ;  /* 0x00000069315c7223 */ /* 0x000fe2000001005c */
[----:B------:R-:W-:Y:S01]  /*4da0*/  FFMA.FTZ R48, R36, R44, -R59 ;  /* 0x0000002c24307223 */ /* 0x000fe2000001083b */
[----:B------:R-:W-:-:S02]  /*4db0*/  HADD2.F32 R49, -RZ, R46.H0_H0 ;  /* 0x2000002eff317230 */ /* 0x000fc40000004100 */
[----:B------:R-:W-:Y:S01]  /*4dc0*/  FFMA.FTZ R51, R47, R44, R94 ;  /* 0x0000002c2f337223 */ /* 0x000fe2000001005e */
[----:B------:R-:W-:Y:S01]  /*4dd0*/  HADD2.F32 R44, -RZ, R42.H0_H0 ;  /* 0x2000002aff2c7230 */ /* 0x000fe20000004100 */
[----:B------:R-:W-:Y:S01]  /*4de0*/  F2FP.F16.F32.PACK_AB R41, R50, R39 ;  /* 0x000000273229723e */ /* 0x000fe200000000ff */
[----:B------:R-:W-:Y:S02]  /*4df0*/  HADD2.F32 R47, -RZ, R106.H0_H0 ;  /* 0x2000006aff2f7230 */ /* 0x000fe40000004100 */
[----:B------:R-:W-:Y:S01]  /*4e00*/  HADD2.F32 R36, -RZ, R38.H0_H0 ;  /* 0x20000026ff247230 */ /* 0x000fe20000004100 */
[----:B------:R-:W-:Y:S01]  /*4e10*/  F2FP.F16.F32.PACK_AB R40, R51, R92 ;  /* 0x0000005c3328723e */ /* 0x000fe200000000ff */
[----:B------:R-:W-:Y:S02]  /*4e20*/  HADD2.F32 R42, -RZ, R42.H1_H1 ;  /* 0x3000002aff2a7230 */ /* 0x000fe40000004100 */
[----:B------:R-:W-:Y:S01]  /*4e30*/  FMUL.FTZ R59, R44, R47 ;  /* 0x0000002f2c3b7220 */ /* 0x000fe20000410000 */
[----:B------:R-:W-:-:S02]  /*4e40*/  HADD2.F32 R38, -RZ, R38.H1_H1 ;  /* 0x30000026ff267230 */ /* 0x000fc40000004100 */
[----:B------:R-:W-:Y:S01]  /*4e50*/  FMUL.FTZ R47, R36, R47 ;  /* 0x0000002f242f7220 */ /* 0x000fe20000410000 */
[----:B------:R-:W-:Y:S02]  /*4e60*/  IMAD.MOV.U32 R39, RZ, RZ, R56 ;  /* 0x000000ffff277224 */ /* 0x000fe400078e0038 */
[----:B------:R-:W-:Y:S01]  /*4e70*/  FMUL.FTZ R93, R42, R49 ;  /* 0x000000312a5d7220 */ /* 0x000fe20000410000 */
[----:B------:R-:W-:Y:S01]  /*4e80*/  FFMA.FTZ R59, R36, R103, -R59 ;  /* 0x00000067243b7223 */ /* 0x000fe2000001083b */
[----:B------:R-:W-:Y:S01]  /*4e90*/  FMUL.FTZ R49, R38, R49 ;  /* 0x0000003126317220 */ /* 0x000fe20000410000 */
[----:B------:R-:W-:Y:S01]  /*4ea0*/  FFMA.FTZ R47, R44, R103, R47 ;  /* 0x000000672c2f7223 */ /* 0x000fe2000001002f */
[----:B------:R-:W-:Y:S01]  /*4eb0*/  FFMA.FTZ R38, R38, R45, -R93 ;  /* 0x0000002d26267223 */ /* 0x000fe2000001085d */
[----:B------:R-:W-:Y:S01]  /*4ec0*/  F2FP.F16.F32.PACK_AB R36, R48, R57 ;  /* 0x000000393024723e */ /* 0x000fe200000000ff */
[----:B------:R-:W-:-:S03]  /*4ed0*/  FFMA.FTZ R42, R42, R45, R49 ;  /* 0x0000002d2a2a7223 */ /* 0x000fc60000010031 */
[----:B------:R-:W-:Y:S02]  /*4ee0*/  F2FP.F16.F32.PACK_AB R38, R38, R59 ;  /* 0x0000003b2626723e */ /* 0x000fe400000000ff */
[----:B------:R-:W-:-:S07]  /*4ef0*/  F2FP.F16.F32.PACK_AB R42, R42, R47 ;  /* 0x0000002f2a2a723e */ /* 0x000fce00000000ff */
.L_x_10826:
[----:B------:R-:W-:Y:S05]  /*4f00*/  BSYNC B1 ;  /* 0x0000000000017941 */ /* 0x000fea0003800000 */
.L_x_10825:
[----:B-1----:R3:W-:Y:S01]  /*4f10*/  STG.E.128 desc[UR56][R52.64], R36 ;  /* 0x0000002434007986 */ /* 0x0027e2000c101d38 */
[----:B------:R-:W-:-:S13]  /*4f20*/  ISETP.GE.AND P4, PT, R55, R98, PT ;  /* 0x000000623700720c */ /* 0x000fda0003f86270 */
[----:B------:R-:W-:Y:S05]  /*4f30*/  @P4 BRA `(.L_x_10809) ;  /* 0x0000000000884947 */ /* 0x000fea0003800000 */
[--C-:B---3--:R-:W-:Y:S02]  /*4f40*/  SHF.R.S32.HI R36, RZ, 0x1f, R55.reuse ;  /* 0x0000001fff247819 */ /* 0x108fe40000011437 */
[----:B------:R-:W-:-:S04]  /*4f50*/  IADD3 R55, P4, P5, R62, R90, R55 ;  /* 0x0000005a3e377210 */ /* 0x000fc80007d9e037 */
[----:B------:R-:W-:Y:S02]  /*4f60*/  IADD3.X R54, R83, R54, R36, P4, P5 ;  /* 0x0000003653367210 */ /* 0x000fe400027ea424 */
[----:B------:R-:W-:-:S04]  /*4f70*/  LEA R86, P4, R55, R86, 0x1 ;  /* 0x0000005637567211 */ /* 0x000fc800078808ff */
[----:B------:R-:W-:-:S05]  /*4f80*/  LEA.HI.X R87, R55, R87, R54, 0x1, P4 ;  /* 0x0000005737577211 */ /* 0x000fca00020f0c36 */
[----:B--2---:R4:W-:Y:S01]  /*4f90*/  STG.E.128 desc[UR56][R86.64], R40 ;  /* 0x0000002856007986 */ /* 0x0049e2000c101d38 */
[----:B------:R-:W-:Y:S05]  /*4fa0*/  BRA `(.L_x_10809) ;  /* 0x00000000006c7947 */ /* 0x000fea0003800000 */
.L_x_10792:
[----:B------:R-:W2:Y:S02]  /*4fb0*/  LDL R36, [R1+0x14] ;  /* 0x0000140001247983 */ /* 0x000ea40000100800 */
[----:B--2---:R-:W-:-:S13]  /*4fc0*/  ISETP.NE.AND P3, PT, R36, 0x3, PT ;  /* 0x000000032400780c */ /* 0x004fda0003f65270 */
[----:B------:R-:W-:Y:S05]  /*4fd0*/  @!P3 BRA `(.L_x_10827) ;  /* 0x000000000004b947 */ /* 0x000fea0003800000 */
[----:B------:R-:W-:Y:S01]  /*4fe0*/  BPT.TRAP 0x1 ;  /* 0x000000040000795c */ /* 0x000fe20000300000 */
.L_x_10827:
[----:B------:R-:W-:Y:S01]  /*4ff0*/  IMAD R84, R19, 0x8, R2 ;  /* 0x0000000813547824 */ /* 0x000fe200078e0202 */
[----:B------:R-:W-:Y:S01]  /*5000*/  SHF.L.U32 R96, R23, 0x1f, RZ ;  /* 0x0000001f17607819 */ /* 0x000fe200000006ff */
[----:B------:R-:W-:Y:S01]  /*5010*/  IMAD R88, R27, -0xc0, R29 ;  /* 0xffffff401b587824 */ /* 0x000fe200078e021d */
[----:B------:R-:W-:Y:S02]  /*5020*/  BSSY B1, `(.L_x_10828) ;  /* 0x0000004000017945 */ /* 0x000fe40003800000 */
[----:B------:R-:W1:Y:S02]  /*5030*/  SYNCS.PHASECHK.TRANS64.TRYWAIT P4, [R84+URZ+0x30890], R96 ;  /* 0x03089060540075a7 */ /* 0x000e64000808017f */
[----:B------:R-:W-:Y:S01]  /*5040*/  VIMNMX R88, R88, 0xc0, PT ;  /* 0x000000c058587848 */ /* 0x000fe20003fe0100 */
[----:B-1----:R-:W-:Y:S06]  /*5050*/  @!P4 BRA `(.L_x_10829) ;  /* 0x000001180088c947 */ /* 0x002fec0003800000 */
.L_x_11019:
[----:B------:R-:W-:Y:S05]  /*5060*/  BSYNC B1 ;  /* 0x0000000000017941 */ /* 0x000fea0003800000 */
.L_x_10828:
[----:B------:R-:W-:Y:S01]  /*5070*/  ISETP.GE.AND P4, PT, R18, R88, PT ;  /* 0x000000581200720c */ /* 0x000fe20003f86270 */
[----:B------:R-:W-:-:S12]  /*5080*/  BSSY B1, `(.L_x_10830) ;  /* 0x0000006000017945 */ /* 0x000fd80003800000 */
[----:B------:R-:W-:Y:S05]  /*5090*/  @P4 BRA `(.L_x_10831) ;  /* 0x0000000000104947 */ /* 0x000fea0003800000 */
[----:B------:R-:W2:Y:S04]  /*50a0*/  @!P1 LDS.128 R36, [R89+0x12000] ;  /* 0x0120000059249984 */ /* 0x000ea80000000c00 */
[----:B0-----:R-:W0:Y:S04]  /*50b0*/  @!P2 LDS.128 R40, [R85+0x12000] ;  /* 0x012000005528a984 */ /* 0x001e280000000c00 */
[----:B--2---:R2:W-:Y:S04]  /*50c0*/  @!P1 STG.E.128 desc[UR56][R46.64], R36 ;  /* 0x000000242e009986 */ /* 0x0045e8000c101d38 */
[----:B0-----:R2:W-:Y:S02]  /*50d0*/  @!P2 STG.E.128 desc[UR56][R46.64+0x40], R40 ;  /* 0x000040282e00a986 */ /* 0x0015e4000c101d38 */
.L_x_10831:
[----:B------:R-:W-:Y:S05]  /*50e0*/  BSYNC B1 ;  /* 0x0000000000017941 */ /* 0x000fea0003800000 */
.L_x_10830:
[----:B--2---:R-:W-:-:S04]  /*50f0*/  IADD3 R36, R18, 0x60, RZ ;  /* 0x0000006012247810 */ /* 0x004fc80007ffe0ff */
[----:B------:R-:W-:-:S13]  /*5100*/  ISETP.GE.AND P4, PT, R36, R88, PT ;  /* 0x000000582400720c */ /* 0x000fda0003f86270 */
[----:B------:R-:W-:Y:S05]  /*5110*/  @P4 BRA `(.L_x_10809) ;  /* 0x0000000000104947 */ /* 0x000fea0003800000 */
[----:B------:R-:W2:Y:S04]  /*5120*/  @!P1 LDS.128 R36, [R89+0x15000] ;  /* 0x0150000059249984 */ /* 0x000ea80000000c00 */
[----:B0-----:R-:W0:Y:S04]  /*5130*/  @!P2 LDS.128 R40, [R85+0x15000] ;  /* 0x015000005528a984 */ /* 0x001e280000000c00 */
[----:B--2---:R2:W-:Y:S04]  /*5140*/  @!P1 STG.E.128 desc[UR56][R44.64], R36 ;  /* 0x000000242c009986 */ /* 0x0045e8000c101d38 */
[----:B0-----:R2:W-:Y:S02]  /*5150*/  @!P2 STG.E.128 desc[UR56][R44.64+0x40], R40 ;  /* 0x000040282c00a986 */ /* 0x0015e4000c101d38 */
.L_x_10809:
[----:B------:R-:W-:Y:S05]  /*5160*/  BSYNC B0 ;  /* 0x0000000000007941 */ /* 0x000fea0003800000 */
.L_x_10791:
[----:B-123--:R-:W1:Y:S01]  /*5170*/  S2R R36, SR_TID.X ;  /* 0x0000000000247919 */ /* 0x00ee620000002100 */
        /* <DEDUP_REMOVED lines=16> */
.L_x_10833:
[----:B------:R-:W-:Y:S05]  /*5280*/  BSYNC B0 ;  /* 0x0000000000007941 */ /* 0x000fea0003800000 */
.L_x_10832:
[----:B------:R-:W2:Y:S01]  /*5290*/  SYNCS.PHASECHK.TRANS64.TRYWAIT P3, [R84+URZ+0x308b0], R96 ;  /* 0x0308b060540075a7 */ /* 0x000ea2000806017f */
[----:B------:R-:W-:Y:S01]  /*52a0*/  ULDC UR58, c[0x0][0x2e4] ;  /* 0x0000b900003a7ab9 */ /* 0x000fe20000000800 */
[----:B------:R-:W-:Y:S01]  /*52b0*/  ULDC.64 UR38, c[0x0][0x318] ;  /* 0x0000c60000267ab9 */ /* 0x000fe20000000a00 */
[----:B------:R-:W-:Y:S01]  /*52c0*/  ULDC.64 UR36, c[0x0][0x308] ;  /* 0x0000c20000247ab9 */ /* 0x000fe20000000a00 */
[----:B------:R-:W-:Y:S01]  /*52d0*/  BSSY B0, `(.L_x_10834) ;  /* 0x0000003000007945 */ /* 0x000fe20003800000 */
[----:B----4-:R-:W-:-:S03]  /*52e0*/  IMAD.WIDE R40, R27, 0xc0, R4 ;  /* 0x000000c01b287825 */ /* 0x010fc600078e0204 */
[----:B--2---:R-:W-:Y:S05]  /*52f0*/  @!P3 BRA `(.L_x_10835) ;  /* 0x0000011400f4b947 */ /* 0x004fea0003800000 */
.L_x_11020:
[----:B------:R-:W-:Y:S05]  /*5300*/  BSYNC B0 ;  /* 0x0000000000007941 */ /* 0x000fea0003800000 */
.L_x_10834:
[----:B------:R-:W-:Y:S01]  /*5310*/  ISETP.GE.AND P3, PT, R18, R88, PT ;  /* 0x000000581200720c */ /* 0x000fe20003f66270 */
[----:B------:R-:W-:-:S12]  /*5320*/  BSSY B0, `(.L_x_10836) ;  /* 0x0000010000007945 */ /* 0x000fd80003800000 */
[----:B------:R-:W-:Y:S05]  /*5330*/  @P3 BRA `(.L_x_10837) ;  /* 0x0000000000383947 */ /* 0x000fea0003800000 */
[----:B------:R-:W-:Y:S02]  /*5340*/  IMAD R39, R41, UR38, RZ ;  /* 0x0000002629277c24 */ /* 0x000fe4000f8e02ff */
[----:B-1----:R-:W-:Y:S02]  /*5350*/  IMAD.MOV.U32 R36, RZ, RZ, R34 ;  /* 0x000000ffff247224 */ /* 0x002fe400078e0022 */
[----:B------:R-:W-:Y:S02]  /*5360*/  IMAD.MOV.U32 R37, RZ, RZ, R0 ;  /* 0x000000ffff257224 */ /* 0x000fe400078e0000 */
[C---:B------:R-:W-:Y:S02]  /*5370*/  IMAD R39, R40.reuse, UR39, R39 ;  /* 0x0000002728277c24 */ /* 0x040fe4000f8e0227 */
[----:B------:R-:W-:-:S05]  /*5380*/  IMAD.WIDE.U32 R36, R40, UR38, R36 ;  /* 0x0000002628247c25 */ /* 0x000fca000f8e0024 */
[----:B------:R-:W-:Y:S02]  /*5390*/  IADD3 R37, R37, R39, RZ ;  /* 0x0000002725257210 */ /* 0x000fe40007ffe0ff */
[----:B------:R-:W-:-:S04]  /*53a0*/  LEA R42, P3, R36, UR36, 0x1 ;  /* 0x00000024242a7c11 */ /* 0x000fc8000f8608ff */
[----:B0-----:R-:W-:Y:S02]  /*53b0*/  LEA.HI.X R43, R36, UR37, R37, 0x1, P3 ;  /* 0x00000025242b7c11 */ /* 0x001fe400098f0c25 */
[----:B------:R-:W-:-:S13]  /*53c0*/  ISETP.GE.AND P3, PT, R16, UR58, PT ;  /* 0x0000003a10007c0c */ /* 0x000fda000bf66270 */
[----:B------:R-:W0:Y:S04]  /*53d0*/  @!P3 LDS.128 R36, [R89] ;  /* 0x000000005924b984 */ /* 0x000e280000000c00 */
[----:B0-----:R-:W-:Y:S01]  /*53e0*/  @!P3 STG.E.128 desc[UR56][R42.64], R36 ;  /* 0x000000242a00b986 */ /* 0x001fe2000c101d38 */
[----:B------:R-:W-:-:S13]  /*53f0*/  ISETP.GE.AND P3, PT, R79, UR58, PT ;  /* 0x0000003a4f007c0c */ /* 0x000fda000bf66270 */
[----:B------:R-:W0:Y:S04]  /*5400*/  @!P3 LDS.128 R36, [R85] ;  /* 0x000000005524b984 */ /* 0x000e280000000c00 */
[----:B0-----:R3:W-:Y:S02]  /*5410*/  @!P3 STG.E.128 desc[UR56][R42.64+0x40], R36 ;  /* 0x000040242a00b986 */ /* 0x0017e4000c101d38 */
.L_x_10837:
[----:B------:R-:W-:Y:S05]  /*5420*/  BSYNC B0 ;  /* 0x0000000000007941 */ /* 0x000fea0003800000 */
.L_x_10836:
[----:B-1-3--:R-:W-:Y:S01]  /*5430*/  VIADD R36, R18, 0x60 ;  /* 0x0000006012247836 */ /* 0x00afe20000000000 */
[----:B------:R-:W-:Y:S04]  /*5440*/  BSSY B0, `(.L_x_10838) ;  /* 0x0000013000007945 */ /* 0x000fe80003800000 */
[----:B------:R-:W-:-:S13]  /*5450*/  ISETP.GE.AND P3, PT, R36, R88, PT ;  /* 0x000000582400720c */ /* 0x000fda0003f66270 */
[----:B------:R-:W-:Y:S05]  /*5460*/  @P3 BRA `(.L_x_10839) ;  /* 0x0000000000403947 */ /* 0x000fea0003800000 */
[----:B------:R-:W-:Y:S01]  /*5470*/  IADD3 R39, P3, R40, 0x60, RZ ;  /* 0x0000006028277810 */ /* 0x000fe20007f7e0ff */
[----:B------:R-:W-:Y:S01]  /*5480*/  IMAD.MOV.U32 R36, RZ, RZ, R34 ;  /* 0x000000ffff247224 */ /* 0x000fe200078e0022 */
[----:B------:R-:W-:-:S03]  /*5490*/  MOV R37, R0 ;  /* 0x0000000000257202 */ /* 0x000fc60000000f00 */
        /* <DEDUP_REMOVED lines=13> */
.L_x_10839:
[----:B------:R-:W-:Y:S05]  /*5570*/  BSYNC B0 ;  /* 0x0000000000007941 */ /* 0x000fea0003800000 */
.L_x_10838:
[----:B-1----:R-:W3:Y:S01]  /*5580*/  LDL R36, [R1] ;  /* 0x0000000001247983 */ /* 0x002ee20000100800 */
[----:B------:R-:W-:Y:S02]  /*5590*/  VIADD R19, R19, 0x1 ;  /* 0x0000000113137836 */ /* 0x000fe40000000000 */
[----:B0-2---:R-:W-:Y:S01]  /*55a0*/  @!P4 VIADD R84, R84, 0x308c0 ;  /* 0x000308c05454c836 */ /* 0x005fe20000000000 */
        /* <DEDUP_REMOVED lines=11> */
[----:B---3--:R-:W-:Y:S02]  /*5660*/  LOP3.LUT P5, RZ, R36, 0x2, RZ, 0xc0, !PT ;  /* 0x0000000224ff7812 */ /* 0x008fe400078ac0ff */
        /* <DEDUP_REMOVED lines=8> */
.L_x_10786:
[----:B------:R-:W-:Y:S01]  /*56f0*/  ISETP.GE.AND P2, PT, R120, 0x1, PT ;  /* 0x000000017800780c */ /* 0x000fe20003f46270 */
[----:B------:R-:W-:Y:S01]  /*5700*/  IMAD.MOV.U32 R3, RZ, RZ, RZ ;  /* 0x000000ffff037224 */ /* 0x000fe200078e00ff */
[----:B------:R-:W-:Y:S01]  /*5710*/  PLOP3.LUT P1, PT, PT, PT, PT, 0x80, 0x0 ;  /* 0x000000000000781c */ /* 0x000fe20003f2f070 */
[----:B------:R-:W-:Y:S01]  /*5720*/  IMAD.MOV.U32 R151, RZ, RZ, RZ ;  /* 0x000000ffff977224 */ /* 0x000fe200078e00ff */
[----:B------:R-:W-:Y:S02]  /*5730*/  MOV R21, RZ ;  /* 0x000000ff00157202 */ /* 0x000fe40000000f00 */
        /* <DEDUP_REMOVED lines=12> */
[----:B------:R-:W-:Y:S02]  /*5800*/  MOV R54, RZ ;  /* 0x000000ff00367202 */ /* 0x000fe40000000f00 */
        /* <DEDUP_REMOVED lines=8> */
.L_x_10841:
        /* <DEDUP_REMOVED lines=12> */
.L_x_11023:
[----:B------:R-:W1:Y:S01]  /*5950*/  LDL R4, [R1+0x60] ;  /* 0x0000600001047983 */ /* 0x000e620000100800 */
[----:B------:R-:W-:Y:S01]  /*5960*/  VIADD R3, R2, 0x1e800 ;  /* 0x0001e80002037836 */ /* 0x000fe20000000000 */
[----:B------:R-:W-:Y:S04]  /*5970*/  BSSY B6, `(.L_x_10844) ;  /* 0x0000016000067945 */ /* 0x000fe80003800000 */
[----:B------:R-:W-:Y:S01]  /*5980*/  LOP3.LUT P0, RZ, R3, 0x3ff, RZ, 0xc0, !PT ;  /* 0x000003ff03ff7812 */ /* 0x000fe2000780c0ff */
[----:B-1----:R-:W-:-:S05]  /*5990*/  IMAD.HI R0, R4, 0x55555556, RZ ;  /* 0x5555555604007827 */ /* 0x002fca00078e02ff */
[----:B------:R-:W-:-:S05]  /*59a0*/  LEA.HI R35, R0, R0, RZ, 0x1 ;  /* 0x0000000000237211 */ /* 0x000fca00078f08ff */
[----:B------:R-:W-:Y:S02]  /*59b0*/  IMAD R35, R35, -0x3, R4 ;  /* 0xfffffffd23237824 */ /* 0x000fe400078e0204 */
        /* <DEDUP_REMOVED lines=17> */
.L_x_10845:
[----:B------:R-:W-:Y:S05]  /*5ad0*/  BSYNC B6 ;  /* 0x0000000000067941 */ /* 0x000fea0003800000 */
.L_x_10844:
        /* <DEDUP_REMOVED lines=13> */
.L_x_10849:
[----:B--2---:R2:W3:Y:S02]  /*5bb0*/  SYNCS.PHASECHK.TRANS64.TRYWAIT P0, [R2+URZ+0x30800], R3 ;  /* 0x03080003020075a7 */ /* 0x0044e4000800017f */
[----:B---3--:R-:W-:Y:S05]  /*5bc0*/  @!P0 NANOSLEEP.SYNCS 0x989680 ;  /* 0x009896800000895d */ /* 0x008fea0003900000 */
[----:B------:R-:W3:Y:S02]  /*5bd0*/  @!P0 SYNCS.PHASECHK.TRANS64 P0, [R2+URZ+0x30800], R3 ;  /* 0x03080003020085a7 */ /* 0x000ee4000800007f */
[----:B---3--:R-:W-:Y:S05]  /*5be0*/  @!P0 BRA `(.L_x_10849) ;  /* 0xfffffffc00f08947 */ /* 0x008fea000383ffff */
.L_x_10848:
[----:B------:R-:W-:Y:S05]  /*5bf0*/  BSYNC B0 ;  /* 0x0000000000007941 */ /* 0x000fea0003800000 */
.L_x_10847:
[----:B------:R-:W-:Y:S05]  /*5c00*/  BRA `(.L_x_10850) ;  /* 0x0000002000fc7947 */ /* 0x000fea0003800000 */
.L_x_10846:
[----:B------:R-:W1:Y:S01]  /*5c10*/  S2R R0, SR_TID.X ;  /* 0x0000000000007919 */ /* 0x000e620000002100 */
[----:B------:R-:W-:Y:S01]  /*5c20*/  VIADD R4, R2, 0xc400 ;  /* 0x0000c40002047836 */ /* 0x000fe20000000000 */
[----:B------:R-:W-:Y:S01]  /*5c30*/  ULDC.64 UR4, c[0x0][0x3d8] ;  /* 0x0000f60000047ab9 */ /* 0x000fe20000000a00 */
[----:B------:R-:W-:Y:S01]  /*5c40*/  ULDC.64 UR6, c[0x0][0x3e8] ;  /* 0x0000fa0000067ab9 */ /* 0x000fe20000000a00 */
[----:B------:R-:W-:Y:S01]  /*5c50*/  SHF.R.S32.HI R10, RZ, 0x1f, R16 ;  /* 0x0000001fff0a7819 */ /* 0x000fe20000011410 */
[----:B------:R-:W-:Y:S01]  /*5c60*/  BSSY B6, `(.L_x_10851) ;  /* 0x0000039000067945 */ /* 0x000fe20003800000 */
[----:B------:R-:W-:Y:S01]  /*5c70*/  LOP3.LUT P0, RZ, R4, 0x3ff, RZ, 0xc0, !PT ;  /* 0x000003ff04ff7812 */ /* 0x000fe2000780c0ff */
[----:B-1----:R-:W-:Y:S01]  /*5c80*/  VIADD R44, R0, 0xffffff80 ;  /* 0xffffff80002c7836 */ /* 0x002fe20000000000 */
[----:B-----5:R-:W-:-:S04]  /*5c90*/  SHF.R.S32.HI R0, RZ, 0x1f, R24 ;  /* 0x0000001fff007819 */ /* 0x020fc80000011418 */
[----:B------:R-:W-:Y:S01]  /*5ca0*/  SHF.R.S32.HI R3, RZ, 0x1f, R44 ;  /* 0x0000001fff037819 */ /* 0x000fe2000001142c */
[----:B------:R-:W-:-:S03]  /*5cb0*/  IMAD R7, R0, UR6, RZ ;  /* 0x0000000600077c24 */ /* 0x000fc6000f8e02ff */
[----:B------:R-:W-:Y:S01]  /*5cc0*/  LEA.HI R4, R3, R44, RZ, 0x2 ;  /* 0x0000002c03047211 */ /* 0x000fe200078f10ff */
[----:B------:R-:W-:Y:S02]  /*5cd0*/  IMAD R3, R0, UR4, RZ ;  /* 0x0000000400037c24 */ /* 0x000fe4000f8e02ff */
[----:B------:R-:W-:Y:S01]  /*5ce0*/  IMAD R31, R24, UR7, R7 ;  /* 0x00000007181f7c24 */ /* 0x000fe2000f8e0207 */
[----:B------:R-:W-:Y:S01]  /*5cf0*/  LOP3.LUT R0, R4, 0xfffffffc, RZ, 0xc0, !PT ;  /* 0xfffffffc04007812 */ /* 0x000fe200078ec0ff */
[----:B------:R-:W-:-:S03]  /*5d00*/  IMAD.WIDE.U32 R4, R24, UR4, RZ ;  /* 0x0000000418047c25 */ /* 0x000fc6000f8e00ff */
[----:B------:R-:W-:Y:S01]  /*5d10*/  IADD3 R0, R44, -R0, RZ ;  /* 0x800000002c007210 */ /* 0x000fe20007ffe0ff */
[C---:B------:R-:W-:Y:S01]  /*5d20*/  IMAD R3, R24.reuse, UR5, R3 ;  /* 0x0000000518037c24 */ /* 0x040fe2000f8e0203 */
[----:B------:R-:W-:Y:S01]  /*5d30*/  ULDC.64 UR4, c[0x0][0x3c8] ;  /* 0x0000f20000047ab9 */ /* 0x000fe20000000a00 */
[----:B------:R-:W-:Y:S01]  /*5d40*/  IMAD.WIDE.U32 R6, R24, UR6, RZ ;  /* 0x0000000618067c25 */ /* 0x000fe2000f8e00ff */
[----:B------:R-:W-:Y:S01]  /*5d50*/  LEA R28, P1, R4, UR4, 0x1 ;  /* 0x00000004041c7c11 */ /* 0x000fe2000f8208ff */
[----:B------:R-:W-:Y:S02]  /*5d60*/  ULDC.64 UR6, c[0x0][0x3e0] ;  /* 0x0000f80000067ab9 */ /* 0x000fe40000000a00 */
[----:B------:R-:W-:Y:S01]  /*5d70*/  IMAD.SHL.U32 R26, R0, 0x4, RZ ;  /* 0x00000004001a7824 */ /* 0x000fe200078e00ff */
[C---:B------:R-:W-:Y:S01]  /*5d80*/  IADD3 R0, P4, R16.reuse, R6, RZ ;  /* 0x0000000610007210 */ /* 0x040fe20007f9e0ff */
[----:B------:R-:W-:Y:S01]  /*5d90*/  IMAD.IADD R11, R3, 0x1, R5 ;  /* 0x00000001030b7824 */ /* 0x000fe200078e0205 */
[-C--:B------:R-:W-:Y:S01]  /*5da0*/  IADD3 R5, P2, R16, R4.reuse, RZ ;  /* 0x0000000410057210 */ /* 0x080fe20007f5e0ff */
[----:B------:R-:W-:Y:S01]  /*5db0*/  IMAD.IADD R31, R31, 0x1, R7 ;  /* 0x000000011f1f7824 */ /* 0x000fe200078e0207 */
[----:B------:R-:W-:-:S02]  /*5dc0*/  IADD3 R9, P3, R26, R4, RZ ;  /* 0x000000041a097210 */ /* 0x000fc40007f7e0ff */
[----:B------:R-:W-:Y:S01]  /*5dd0*/  SHF.R.S32.HI R8, RZ, 0x1f, R26 ;  /* 0x0000001fff087819 */ /* 0x000fe2000001141a */
[----:B------:R-:W-:Y:S01]  /*5de0*/  IMAD.X R3, R10, 0x1, R31, P4 ;  /* 0x000000010a037824 */ /* 0x000fe200020e061f */
[----:B------:R-:W-:Y:S02]  /*5df0*/  IADD3 R7, P5, R26, R6, RZ ;  /* 0x000000061a077210 */ /* 0x000fe40007fbe0ff */
[--C-:B------:R-:W-:Y:S02]  /*5e00*/  LEA.HI.X R29, R4, UR5, R11.reuse, 0x1, P1 ;  /* 0x00000005041d7c11 */ /* 0x100fe400088f0c0b */
[----:B------:R-:W-:Y:S01]  /*5e10*/  IADD3.X R4, R10, R11, RZ, P2, !PT ;  /* 0x0000000b0a047210 */ /* 0x000fe200017fe4ff */
[----:B------:R-:W-:Y:S01]  /*5e20*/  IMAD.X R10, R8, 0x1, R11, P3 ;  /* 0x00000001080a7824 */ /* 0x000fe200018e060b */
[----:B------:R-:W-:Y:S01]  /*5e30*/  LEA R30, P1, R6, UR6, 0x1 ;  /* 0x00000006061e7c11 */ /* 0x000fe2000f8208ff */
[----:B------:R-:W-:Y:S01]  /*5e40*/  IMAD.X R8, R8, 0x1, R31, P5 ;  /* 0x0000000108087824 */ /* 0x000fe200028e061f */
[----:B------:R-:W-:-:S02]  /*5e50*/  LEA R42, P2, R5, UR4, 0x1 ;  /* 0x00000004052a7c11 */ /* 0x000fc4000f8408ff */
[----:B------:R-:W-:Y:S02]  /*5e60*/  LEA R38, P3, R9, UR4, 0x1 ;  /* 0x0000000409267c11 */ /* 0x000fe4000f8608ff */
[----:B------:R-:W-:Y:S02]  /*5e70*/  LEA R36, P4, R7, UR6, 0x1 ;  /* 0x0000000607247c11 */ /* 0x000fe4000f8808ff */
[----:B------:R-:W-:Y:S02]  /*5e80*/  LEA R40, P5, R0, UR6, 0x1 ;  /* 0x0000000600287c11 */ /* 0x000fe4000f8a08ff */
[----:B------:R-:W-:Y:S02]  /*5e90*/  LEA.HI.X R39, R9, UR5, R10, 0x1, P3 ;  /* 0x0000000509277c11 */ /* 0x000fe400098f0c0a */
        /* <DEDUP_REMOVED lines=21> */
.L_x_10852:
[----:B------:R-:W-:Y:S05]  /*5ff0*/  BSYNC B6 ;  /* 0x0000000000067941 */ /* 0x000fea0003800000 */
.L_x_10851:
[----:B------:R-:W-:Y:S01]  /*6000*/  ULDC.U8 UR4, c[0x0][0x3f0] ;  /* 0x0000fc0000047ab9 */ /* 0x000fe20000000000 */
[----:B------:R-:W-:Y:S01]  /*6010*/  BSSY B0, `(.L_x_10853) ;  /* 0x00001f6000007945 */ /* 0x000fe20003800000 */
[----:B------:R-:W-:-:S13]  /*6020*/  ISETP.NE.AND P0, PT, RZ, UR4, PT ;  /* 0x00000004ff007c0c */ /* 0x000fda000bf05270 */
[----:B------:R-:W-:Y:S05]  /*6030*/  @!P0 BRA `(.L_x_10854) ;  /* 0x0000000c00fc8947 */ /* 0x000fea0003800000 */
[----:B------:R-:W2:Y:S04]  /*6040*/  LDL R32, [R1+0x58] ;  /* 0x0000580001207983 */ /* 0x000ea80000100800 */
[----:B------:R-:W3:Y:S01]  /*6050*/  LDL R20, [R1+0x80] ;  /* 0x0000800001147983 */ /* 0x000ee20000100800 */
[----:B------:R-:W-:-:S05]  /*6060*/  IMAD R9, R33, -0xc0, R25 ;  /* 0xffffff4021097824 */ /* 0x000fca00078e0219 */
[----:B------:R-:W-:-:S04]  /*6070*/  VIMNMX R9, R9, 0xc0, PT ;  /* 0x000000c009097848 */ /* 0x000fc80003fe0100 */
[----:B------:R-:W-:Y:S01]  /*6080*/  ISETP.GE.AND P0, PT, R18, R9, PT ;  /* 0x000000091200720c */ /* 0x000fe20003f06270 */
[----:B------:R-:W-:Y:S01]  /*6090*/  BSSY B1, `(.L_x_10855) ;  /* 0x000001b000017945 */ /* 0x000fe20003800000 */
[----:B------:R-:W-:Y:S02]  /*60a0*/  CS2R R6, SRZ ;  /* 0x0000000000067805 */ /* 0x000fe4000001ff00 */
[----:B------:R-:W-:Y:S01]  /*60b0*/  CS2R R24, SRZ ;  /* 0x0000000000187805 */ /* 0x000fe2000001ff00 */
[----:B--2---:R-:W-:Y:S01]  /*60c0*/  IMAD.SHL.U32 R3, R32, 0x40, RZ ;  /* 0x0000004020037824 */ /* 0x004fe200078e00ff */
[----:B---3--:R-:W-:-:S04]  /*60d0*/  LEA.HI R0, R20, R20, RZ, 0x1 ;  /* 0x0000001414007211 */ /* 0x008fc800078f08ff */
[----:B------:R-:W-:Y:S02]  /*60e0*/  LOP3.LUT R3, R3, 0x1c0, RZ, 0xc0, !PT ;  /* 0x000001c003037812 */ /* 0x000fe400078ec0ff */
[----:B------:R-:W-:Y:S02]  /*60f0*/  LOP3.LUT R0, R0, 0xfffffffe, RZ, 0xc0, !PT ;  /* 0xfffffffe00007812 */ /* 0x000fe400078ec0ff */
[----:B------:R-:W-:Y:S02]  /*6100*/  LOP3.LUT R4, R3, 0x18, R16, 0xf8, !PT ;  /* 0x0000001803047812 */ /* 0x000fe400078ef810 */
[----:B------:R-:W-:Y:S01]  /*6110*/  SHF.R.U32.HI R3, RZ, 0x3, R3 ;  /* 0x00000003ff037819 */ /* 0x000fe20000011603 */
[----:B------:R-:W-:Y:S01]  /*6120*/  IMAD.IADD R0, R20, 0x1, -R0 ;  /* 0x0000000114007824 */ /* 0x000fe200078e0a00 */
[----:B------:R-:W-:Y:S02]  /*6130*/  CS2R R20, SRZ ;  /* 0x0000000000147805 */ /* 0x000fe4000001ff00 */
[----:B------:R-:W-:-:S02]  /*6140*/  LOP3.LUT R3, R4, R3, RZ, 0x3c, !PT ;  /* 0x0000000304037212 */ /* 0x000fc400078e3cff */
[----:B------:R-:W-:Y:S02]  /*6150*/  CS2R R4, SRZ ;  /* 0x0000000000047805 */ /* 0x000fe4000001ff00 */
[----:B------:R-:W-:Y:S01]  /*6160*/  SHF.L.U32 R27, R0, 0x1f, RZ ;  /* 0x0000001f001b7819 */ /* 0x000fe200000006ff */
[----:B------:R-:W-:Y:S06]  /*6170*/  @P0 BRA `(.L_x_10856) ;  /* 0x0000000000300947 */ /* 0x000fec0003800000 */
[C---:B------:R-:W-:Y:S01]  /*6180*/  VIADD R0, R26.reuse, 0x10 ;  /* 0x000000101a007836 */ /* 0x040fe20000000000 */
[----:B------:R-:W-:Y:S01]  /*6190*/  ULDC UR4, c[0x0][0x3d4] ;  /* 0x0000f50000047ab9 */ /* 0x000fe20000000800 */
[----:B------:R-:W-:Y:S02]  /*61a0*/  CS2R R20, SRZ ;  /* 0x0000000000147805 */ /* 0x000fe4000001ff00 */
[----:B------:R-:W-:Y:S02]  /*61b0*/  ISETP.GE.AND P1, PT, R26, UR4, PT ;  /* 0x000000041a007c0c */ /* 0x000fe4000bf26270 */
[----:B------:R-:W-:Y:S02]  /*61c0*/  CS2R R24, SRZ ;  /* 0x0000000000187805 */ /* 0x000fe4000001ff00 */
[----:B------:R-:W-:Y:S02]  /*61d0*/  ISETP.GE.AND P2, PT, R0, UR4, PT ;  /* 0x0000000400007c0c */ /* 0x000fe4000bf46270 */
[----:B------:R-:W-:-:S02]  /*61e0*/  CS2R R4, SRZ ;  /* 0x0000000000047805 */ /* 0x000fc4000001ff00 */
[----:B------:R-:W-:-:S05]  /*61f0*/  CS2R R6, SRZ ;  /* 0x0000000000067805 */ /* 0x000fca000001ff00 */
[----:B------:R1:W5:Y:S04]  /*6200*/  @!P1 LDG.E.64 R20, desc[UR56][R38.64] ;  /* 0x0000003826149981 */ /* 0x000368000c1e1b00 */
[----:B------:R1:W5:Y:S04]  /*6210*/  @!P2 LDG.E.64 R24, desc[UR56][R38.64+0x20] ;  /* 0x000020382618a981 */ /* 0x000368000c1e1b00 */
[----:B------:R1:W5:Y:S04]  /*6220*/  @!P1 LDG.E.64 R4, desc[UR56][R36.64] ;  /* 0x0000003824049981 */ /* 0x000368000c1e1b00 */
[----:B------:R1:W5:Y:S02]  /*6230*/  @!P2 LDG.E.64 R6, desc[UR56][R36.64+0x20] ;  /* 0x000020382406a981 */ /* 0x000364000c1e1b00 */
.L_x_10856:
[----:B------:R-:W-:Y:S05]  /*6240*/  BSYNC B1 ;  /* 0x0000000000017941 */ /* 0x000fea0003800000 */
.L_x_10855:
[----:B------:R-:W-:-:S03]  /*6250*/  UMOV UR4, 0xffffffff ;  /* 0xffffffff00047882 */ /* 0x000fc60000000000 */
[----:B------:R-:W-:Y:S05]  /*6260*/  BRA.DIV UR4, `(.L_x_10857) ;  /* 0x0000010a046c7947 */ /* 0x000fea000b800000 */
.L_x_11026:
[----:B------:R-:W-:-:S03]  /*6270*/  UMOV UR4, 0xffffffff ;  /* 0xffffffff00047882 */ /* 0x000fc60000000000 */
[----:B------:R-:W-:Y:S05]  /*6280*/  BRA.DIV UR4, `(.L_x_10858) ;  /* 0x0000010a048c7947 */ /* 0x000fea000b800000 */
.L_x_11029:
[----:B------:R-:W-:-:S03]  /*6290*/  UMOV UR4, 0xffffffff ;  /* 0xffffffff00047882 */ /* 0x000fc60000000000 */
[----:B------:R-:W-:Y:S05]  /*62a0*/  BRA.DIV UR4, `(.L_x_10859) ;  /* 0x0000010a04ac7947 */ /* 0x000fea000b800000 */
.L_x_11032:
[----:B------:R-:W-:-:S03]  /*62b0*/  UMOV UR4, 0xffffffff ;  /* 0xffffffff00047882 */ /* 0x000fc60000000000 */
[----:B------:R-:W-:Y:S05]  /*62c0*/  BRA.DIV UR4, `(.L_x_10860) ;  /* 0x0000010a04cc7947 */ /* 0x000fea000b800000 */
.L_x_11035:
[----:B------:R-:W2:Y:S01]  /*62d0*/  SYNCS.PHASECHK.TRANS64.TRYWAIT P1, [R2+URZ+0x30800], R27 ;  /* 0x0308001b020075a7 */ /* 0x000ea2000802017f */
[----:B------:R-:W-:Y:S01]  /*62e0*/  SHF.R.S32.HI R0, RZ, 0x1f, R44 ;  /* 0x0000001fff007819 */ /* 0x000fe2000001142c */
[--C-:B-----5:R-:W-:Y:S01]  /*62f0*/  IMAD.MOV.U32 R8, RZ, RZ, R21.reuse ;  /* 0x000000ffff087224 */ /* 0x120fe200078e0015 */
[----:B------:R-:W-:Y:S01]  /*6300*/  LOP3.LUT P2, RZ, R32, 0x4, RZ, 0xc0, !PT ;  /* 0x0000000420ff7812 */ /* 0x000fe2000784c0ff */
[----:B------:R-:W-:Y:S01]  /*6310*/  IMAD.MOV.U32 R11, RZ, RZ, R24 ;  /* 0x000000ffff0b7224 */ /* 0x000fe200078e0018 */
[----:B------:R-:W-:Y:S01]  /*6320*/  LEA.HI R0, R0, R44, RZ, 0x5 ;  /* 0x0000002c00007211 */ /* 0x000fe200078f28ff */
[----:B------:R-:W-:Y:S01]  /*6330*/  IMAD.MOV.U32 R33, RZ, RZ, R4 ;  /* 0x000000ffff217224 */ /* 0x000fe200078e0004 */
[----:B-1----:R-:W-:Y:S01]  /*6340*/  SHF.R.U64 R36, R20, 0x10, R21 ;  /* 0x0000001014247819 */ /* 0x002fe20000001215 */
[----:B------:R-:W-:Y:S01]  /*6350*/  IMAD.MOV.U32 R10, RZ, RZ, R5 ;  /* 0x000000ffff0a7224 */ /* 0x000fe200078e0005 */
[----:B------:R-:W-:Y:S01]  /*6360*/  SHF.R.S32.HI R0, RZ, 0x5, R0 ;  /* 0x00000005ff007819 */ /* 0x000fe20000011400 */
[----:B------:R-:W-:Y:S01]  /*6370*/  BSSY B1, `(.L_x_10861) ;  /* 0x000001a000017945 */ /* 0x000fe20003800000 */
[----:B0-----:R-:W-:-:S02]  /*6380*/  SHF.R.U32.HI R14, RZ, 0x10, R21 ;  /* 0x00000010ff0e7819 */ /* 0x001fc40000011615 */
[----:B------:R-:W-:Y:S01]  /*6390*/  SHF.R.U64 R37, R4, 0x10, R5 ;  /* 0x0000001004257819 */ /* 0x000fe20000001205 */
[----:B------:R-:W-:Y:S01]  /*63a0*/  IMAD R3, R0, 0x200, R3 ;  /* 0x0000020000037824 */ /* 0x000fe200078e0203 */
[----:B------:R-:W-:Y:S01]  /*63b0*/  SHF.R.U32.HI R21, RZ, 0x10, R5 ;  /* 0x00000010ff157819 */ /* 0x000fe20000011605 */
[----:B------:R-:W-:Y:S01]  /*63c0*/  IMAD.MOV.U32 R5, RZ, RZ, R7 ;  /* 0x000000ffff057224 */ /* 0x000fe200078e0007 */
[----:B------:R-:W-:Y:S01]  /*63d0*/  MOV R34, R20 ;  /* 0x0000001400227202 */ /* 0x000fe20000000f00 */
[----:B------:R-:W-:Y:S01]  /*63e0*/  IMAD R3, R3, 0x2, R2 ;  /* 0x0000000203037824 */ /* 0x000fe200078e0202 */
[----:B------:R-:W-:Y:S02]  /*63f0*/  MOV R12, R6 ;  /* 0x00000006000c7202 */ /* 0x000fe40000000f00 */
[----:B------:R-:W-:Y:S01]  /*6400*/  MOV R13, R25 ;  /* 0x00000019000d7202 */ /* 0x000fe20000000f00 */
[C---:B------:R-:W-:Y:S01]  /*6410*/  VIADD R4, R3.reuse, 0xc400 ;  /* 0x0000c40003047836 */ /* 0x040fe20000000000 */
[--C-:B------:R-:W-:Y:S01]  /*6420*/  SHF.R.U64 R15, R24, 0x10, R25.reuse ;  /* 0x00000010180f7819 */ /* 0x100fe20000001219 */
[----:B------:R-:W-:Y:S01]  /*6430*/  VIADD R0, R3, 0xc440 ;  /* 0x0000c44003007836 */ /* 0x000fe20000000000 */
[----:B------:R-:W-:-:S02]  /*6440*/  SHF.R.U32.HI R20, RZ, 0x10, R25 ;  /* 0x00000010ff147819 */ /* 0x000fc40000011619 */
[----:B------:R-:W-:Y:S02]  /*6450*/  SHF.R.U64 R6, R6, 0x10, R7 ;  /* 0x0000001006067819 */ /* 0x000fe40000001207 */
[----:B------:R-:W-:Y:S02]  /*6460*/  PRMT R34, R34, 0x5410, R8 ;  /* 0x0000541022227816 */ /* 0x000fe40000000008 */
[----:B------:R-:W-:Y:S02]  /*6470*/  PRMT R12, R12, 0x5410, R11 ;  /* 0x000054100c0c7816 */ /* 0x000fe4000000000b */
[----:B------:R-:W-:Y:S02]  /*6480*/  PRMT R33, R33, 0x5410, R10 ;  /* 0x0000541021217816 */ /* 0x000fe4000000000a */
[----:B------:R-:W-:Y:S02]  /*6490*/  SHF.R.U32.HI R7, RZ, 0x10, R7 ;  /* 0x00000010ff077819 */ /* 0x000fe40000011607 */
[----:B------:R-:W-:-:S02]  /*64a0*/  @P2 IADD3 R0, R4, -0x40, RZ ;  /* 0xffffffc004002810 */ /* 0x000fc40007ffe0ff */
[----:B------:R-:W-:Y:S02]  /*64b0*/  PRMT R36, R36, 0x5410, R14 ;  /* 0x0000541024247816 */ /* 0x000fe4000000000e */
[----:B------:R-:W-:Y:S02]  /*64c0*/  PRMT R8, R13, 0x5410, R20 ;  /* 0x000054100d087816 */ /* 0x000fe40000000014 */
[----:B------:R-:W-:Y:S02]  /*64d0*/  PRMT R11, R15, 0x7610, R11 ;  /* 0x000076100f0b7816 */ /* 0x000fe4000000000b */
[----:B------:R-:W-:Y:S02]  /*64e0*/  PRMT R37, R37, 0x5410, R21 ;  /* 0x0000541025257816 */ /* 0x000fe40000000015 */
[----:B------:R-:W-:Y:S01]  /*64f0*/  PRMT R10, R5, 0x7610, R10 ;  /* 0x00007610050a7816 */ /* 0x000fe2000000000a */
[----:B--2---:R-:W-:Y:S06]  /*6500*/  @!P1 BRA `(.L_x_10862) ;  /* 0x0000010800649947 */ /* 0x004fec0003800000 */
.L_x_11036:
[----:B------:R-:W-:Y:S05]  /*6510*/  BSYNC B1 ;  /* 0x0000000000017941 */ /* 0x000fea0003800000 */
.L_x_10861:
[----:B------:R-:W-:Y:S01]  /*6520*/  BSSY B1, `(.L_x_10863) ;  /* 0x0000058000017945 */ /* 0x000fe20003800000 */
[----:B------:R-:W-:Y:S02]  /*6530*/  PRMT R11, R11, 0x5410, R6 ;  /* 0x000054100b0b7816 */ /* 0x000fe40000000006 */
[----:B------:R-:W-:Y:S01]  /*6540*/  PRMT R10, R10, 0x5410, R7 ;  /* 0x000054100a0a7816 */ /* 0x000fe20000000007 */
[----:B------:R-:W-:Y:S06]  /*6550*/  @P0 BRA `(.L_x_10864) ;  /* 0x0000000400500947 */ /* 0x000fec0003800000 */
[----:B------:R-:W1:Y:S01]  /*6560*/  LDC R5, c[0x0][0x3d4] ;  /* 0x0000f500ff057b82 */ /* 0x000e620000000800 */
[C---:B------:R-:W-:Y:S01]  /*6570*/  VIADD R4, R26.reuse, 0x10 ;  /* 0x000000101a047836 */ /* 0x040fe20000000000 */
[----:B------:R-:W-:Y:S01]  /*6580*/  BSSY B2, `(.L_x_10865) ;  /* 0x000002a000027945 */ /* 0x000fe20003800000 */
[----:B-1----:R-:W-:-:S03]  /*6590*/  ISETP.GE.AND P0, PT, R26, R5, PT ;  /* 0x000000051a00720c */ /* 0x002fc60003f06270 */
[----:B------:R-:W-:-:S10]  /*65a0*/  ISETP.GE.AND P1, PT, R4, R5, PT ;  /* 0x000000050400720c */ /* 0x000fd40003f26270 */
[----:B------:R-:W-:Y:S05]  /*65b0*/  @P0 BRA `(.L_x_10866) ;  /* 0x0000000000980947 */ /* 0x000fea0003800000 */
[----:B------:R-:W1:Y:S01]  /*65c0*/  LDS.128 R4, [R3+0xc400] ;  /* 0x00c4000003047984 */ /* 0x000e620000000c00 */
[----:B------:R-:W-:Y:S02]  /*65d0*/  HADD2.F32 R25, -RZ, R33.H0_H0 ;  /* 0x20000021ff197230 */ /* 0x000fe40000004100 */
[----:B------:R-:W-:Y:S02]  /*65e0*/  HADD2.F32 R21, -RZ, R34.H0_H0 ;  /* 0x20000022ff157230 */ /* 0x000fe40000004100 */
[----:B------:R-:W-:Y:S02]  /*65f0*/  HADD2.F32 R24, -RZ, R36.H0_H0 ;  /* 0x20000024ff187230 */ /* 0x000fe40000004100 */
[----:B0-----:R-:W-:Y:S02]  /*6600*/  HADD2.F32 R27, -RZ, R37.H0_H0 ;  /* 0x20000025ff1b7230 */ /* 0x001fe40000004100 */
[--C-:B-1----:R-:W-:Y:S02]  /*6610*/  HADD2.F32 R13, -RZ, R4.reuse.H0_H0 ;  /* 0x20000004ff0d7230 */ /* 0x102fe40000004100 */
[----:B------:R-:W-:-:S02]  /*6620*/  HADD2.F32 R4, -RZ, R4.H1_H1 ;  /* 0x30000004ff047230 */ /* 0x000fc40000004100 */
[--C-:B------:R-:W-:Y:S02]  /*6630*/  HADD2.F32 R14, -RZ, R5.reuse.H0_H0 ;  /* 0x20000005ff0e7230 */ /* 0x100fe40000004100 */
[----:B------:R-:W-:Y:S02]  /*6640*/  HADD2.F32 R5, -RZ, R5.H1_H1 ;  /* 0x30000005ff057230 */ /* 0x000fe40000004100 */
[C---:B------:R-:W-:Y:S01]  /*6650*/  FMUL.FTZ R28, R4.reuse, R25 ;  /* 0x00000019041c7220 */ /* 0x040fe20000410000 */
[----:B------:R-:W-:Y:S01]  /*6660*/  FMUL.FTZ R4, R4, R21 ;  /* 0x0000001504047220 */ /* 0x000fe20000410000 */
[--C-:B------:R-:W-:Y:S02]  /*6670*/  HADD2.F32 R15, -RZ, R6.reuse.H0_H0 ;  /* 0x20000006ff0f7230 */ /* 0x100fe40000004100 */
[----:B------:R-:W-:Y:S02]  /*6680*/  HADD2.F32 R20, -RZ, R7.H0_H0 ;  /* 0x20000007ff147230 */ /* 0x000fe40000004100 */
[----:B------:R-:W-:Y:S01]  /*6690*/  FMUL.FTZ R29, R5, R27 ;  /* 0x0000001b051d7220 */ /* 0x000fe20000410000 */
        /* <DEDUP_REMOVED lines=24> */
.L_x_10866:
[----:B------:R-:W-:Y:S05]  /*6820*/  BSYNC B2 ;  /* 0x0000000000027941 */ /* 0x000fea0003800000 */
.L_x_10865:
[----:B------:R-:W-:Y:S05]  /*6830*/  @P1 BRA `(.L_x_10864) ;  /* 0x0000000000981947 */ /* 0x000fea0003800000 */
[----:B-1----:R-:W1:Y:S01]  /*6840*/  LDS.128 R4, [R0] ;  /* 0x0000000000047984 */ /* 0x002e620000000c00 */
[--C-:B------:R-:W-:Y:S02]  /*6850*/  HADD2.F32 R25, -RZ, R12.reuse.H0_H0 ;  /* 0x2000000cff197230 */ /* 0x100fe40000004100 */
[----:B------:R-:W-:Y:S02]  /*6860*/  HADD2.F32 R21, -RZ, R12.H1_H1 ;  /* 0x3000000cff157230 */ /* 0x000fe40000004100 */
[--C-:B------:R-:W-:Y:S02]  /*6870*/  HADD2.F32 R24, -RZ, R11.reuse.H0_H0 ;  /* 0x2000000bff187230 */ /* 0x100fe40000004100 */
[----:B0-----:R-:W-:Y:S02]  /*6880*/  HADD2.F32 R27, -RZ, R11.H1_H1 ;  /* 0x3000000bff1b7230 */ /* 0x001fe40000004100 */
        /* <DEDUP_REMOVED lines=16> */
[----:B------:R-:W-:Y:S02]  /*6990*/  HADD2.F32 R13, -RZ, R10.H0_H0 ;  /* 0x2000000aff0d7230 */ /* 0x000fe40000004100 */
[----:B------:R-:W-:Y:S02]  /*69a0*/  HADD2.F32 R4, -RZ, R8.H0_H0 ;  /* 0x20000008ff047230 */ /* 0x000fe40000004100 */
        /* <DEDUP_REMOVED lines=15> */
.L_x_10864:
[----:B------:R-:W-:Y:S05]  /*6aa0*/  BSYNC B1 ;  /* 0x0000000000017941 */ /* 0x000fea0003800000 */
.L_x_10863:
[----:B-12---:R-:W-:-:S05]  /*6ab0*/  VIADD R4, R18, 0x60 ;  /* 0x0000006012047836 */ /* 0x006fca0000000000 */
[----:B------:R-:W-:-:S13]  /*6ac0*/  ISETP.GE.AND P0, PT, R4, R9, PT ;  /* 0x000000090400720c */ /* 0x000fda0003f06270 */
[----:B------:R-:W-:Y:S05]  /*6ad0*/  @P0 BRA `(.L_x_10867) ;  /* 0x0000001400240947 */ /* 0x000fea0003800000 */
[----:B------:R-:W1:Y:S01]  /*6ae0*/  LDC R5, c[0x0][0x3d4] ;  /* 0x0000f500ff057b82 */ /* 0x000e620000000800 */
[C---:B------:R-:W-:Y:S01]  /*6af0*/  VIADD R4, R26.reuse, 0x10 ;  /* 0x000000101a047836 */ /* 0x040fe20000000000 */
[----:B------:R-:W-:Y:S01]  /*6b00*/  BSSY B1, `(.L_x_10868) ;  /* 0x000002a000017945 */ /* 0x000fe20003800000 */
[----:B-1----:R-:W-:-:S03]  /*6b10*/  ISETP.GE.AND P0, PT, R26, R5, PT ;  /* 0x000000051a00720c */ /* 0x002fc60003f06270 */
[----:B------:R-:W-:-:S10]  /*6b20*/  ISETP.GE.AND P1, PT, R4, R5, PT ;  /* 0x000000050400720c */ /* 0x000fd40003f26270 */
[----:B------:R-:W-:Y:S05]  /*6b30*/  @P0 BRA `(.L_x_10869) ;  /* 0x0000000000980947 */ /* 0x000fea0003800000 */
[----:B------:R-:W1:Y:S01]  /*6b40*/  LDS.128 R4, [R3+0xf400] ;  /* 0x00f4000003047984 */ /* 0x000e620000000c00 */
[----:B0-----:R-:W-:Y:S02]  /*6b50*/  HADD2.F32 R27, -RZ, R33.H0_H0 ;  /* 0x20000021ff1b7230 */ /* 0x001fe40000004100 */
[----:B------:R-:W-:Y:S02]  /*6b60*/  HADD2.F32 R21, -RZ, R34.H0_H0 ;  /* 0x20000022ff157230 */ /* 0x000fe40000004100 */
[----:B------:R-:W-:Y:S02]  /*6b70*/  HADD2.F32 R29, -RZ, R37.H0_H0 ;  /* 0x20000025ff1d7230 */ /* 0x000fe40000004100 */
[----:B------:R-:W-:Y:S02]  /*6b80*/  HADD2.F32 R25, -RZ, R36.H0_H0 ;  /* 0x20000024ff197230 */ /* 0x000fe40000004100 */
[----:B------:R-:W-:Y:S02]  /*6b90*/  HADD2.F32 R30, -RZ, R33.H1_H1 ;  /* 0x30000021ff1e7230 */ /* 0x000fe40000004100 */
[----:B------:R-:W-:-:S02]  /*6ba0*/  HADD2.F32 R28, -RZ, R34.H1_H1 ;  /* 0x30000022ff1c7230 */ /* 0x000fc40000004100 */
[--C-:B-1----:R-:W-:Y:S02]  /*6bb0*/  HADD2.F32 R9, -RZ, R4.reuse.H0_H0 ;  /* 0x20000004ff097230 */ /* 0x102fe40000004100 */
[----:B------:R-:W-:Y:S02]  /*6bc0*/  HADD2.F32 R4, -RZ, R4.H1_H1 ;  /* 0x30000004ff047230 */ /* 0x000fe40000004100 */
[--C-:B------:R-:W-:Y:S02]  /*6bd0*/  HADD2.F32 R13, -RZ, R5.reuse.H0_H0 ;  /* 0x20000005ff0d7230 */ /* 0x100fe40000004100 */
[----:B------:R-:W-:Y:S02]  /*6be0*/  HADD2.F32 R5, -RZ, R5.H1_H1 ;  /* 0x30000005ff057230 */ /* 0x000fe40000004100 */
[-C--:B------:R-:W-:Y:S01]  /*6bf0*/  FMUL.FTZ R20, R27, R4.reuse ;  /* 0x000000041b147220 */ /* 0x080fe20000410000 */
[----:B------:R-:W-:Y:S01]  /*6c00*/  FMUL.FTZ R24, R21, R4 ;  /* 0x0000000415187220 */ /* 0x000fe20000410000 */
[----:B------:R-:W-:-:S02]  /*6c10*/  HADD2.F32 R14, -RZ, R6.H0_H0 ;  /* 0x20000006ff0e7230 */ /* 0x000fc40000004100 */
[----:B------:R-:W-:Y:S01]  /*6c20*/  FMUL.FTZ R26, R29, R5 ;  /* 0x000000051d1a7220 */ /* 0x000fe20000410000 */
[----:B------:R-:W-:Y:S01]  /*6c30*/  FFMA.FTZ R4, R21, R9, -R20 ;  /* 0x0000000915047223 */ /* 0x000fe20000010814 */
[----:B------:R-:W-:Y:S01]  /*6c40*/  FMUL.FTZ R20, R25, R5 ;  /* 0x0000000519147220 */ /* 0x000fe20000410000 */
[--C-:B------:R-:W-:Y:S02]  /*6c50*/  HADD2.F32 R15, -RZ, R7.reuse.H0_H0 ;  /* 0x20000007ff0f7230 */ /* 0x100fe40000004100 */
[----:B------:R-:W-:Y:S01]  /*6c60*/  FFMA.FTZ R9, R27, R9, R24 ;  /* 0x000000091b097223 */ /* 0x000fe20000010018 */
        /* <DEDUP_REMOVED lines=19> */
.L_x_10869:
[----:B------:R-:W-:Y:S05]  /*6da0*/  BSYNC B1 ;  /* 0x0000000000017941 */ /* 0x000fea0003800000 */
.L_x_10868:
[----:B------:R-:W-:Y:S05]  /*6db0*/  @P1 BRA `(.L_x_10867) ;  /* 0x00000010006c1947 */ /* 0x000fea0003800000 */
[----:B-1----:R-:W1:Y:S01]  /*6dc0*/  LDS.128 R4, [R0+0x3000] ;  /* 0x0030000000047984 */ /* 0x002e620000000c00 */
[--C-:B------:R-:W-:Y:S02]  /*6dd0*/  HADD2.F32 R21, -RZ, R12.reuse.H0_H0 ;  /* 0x2000000cff157230 */ /* 0x100fe40000004100 */
[----:B------:R-:W-:Y:S02]  /*6de0*/  HADD2.F32 R13, -RZ, R12.H1_H1 ;  /* 0x3000000cff0d7230 */ /* 0x000fe40000004100 */
[--C-:B------:R-:W-:Y:S02]  /*6df0*/  HADD2.F32 R25, -RZ, R11.reuse.H1_H1 ;  /* 0x3000000bff197230 */ /* 0x100fe40000004100 */
[----:B------:R-:W-:Y:S02]  /*6e00*/  HADD2.F32 R15, -RZ, R11.H0_H0 ;  /* 0x2000000bff0f7230 */ /* 0x000fe40000004100 */
[--C-:B-1----:R-:W-:Y:S02]  /*6e10*/  HADD2.F32 R3, -RZ, R4.reuse.H0_H0 ;  /* 0x20000004ff037230 */ /* 0x102fe40000004100 */
[----:B------:R-:W-:-:S02]  /*6e20*/  HADD2.F32 R4, -RZ, R4.H1_H1 ;  /* 0x30000004ff047230 */ /* 0x000fc40000004100 */
[--C-:B------:R-:W-:Y:S02]  /*6e30*/  HADD2.F32 R9, -RZ, R5.reuse.H0_H0 ;  /* 0x20000005ff097230 */ /* 0x100fe40000004100 */
[----:B------:R-:W-:Y:S02]  /*6e40*/  HADD2.F32 R5, -RZ, R5.H1_H1 ;  /* 0x30000005ff057230 */ /* 0x000fe40000004100 */
[-C--:B------:R-:W-:Y:S01]  /*6e50*/  FMUL.FTZ R14, R21, R4.reuse ;  /* 0x00000004150e7220 */ /* 0x080fe20000410000 */
[----:B------:R-:W-:Y:S01]  /*6e60*/  FMUL.FTZ R20, R13, R4 ;  /* 0x000000040d147220 */ /* 0x000fe20000410000 */
[----:B------:R-:W-:Y:S02]  /*6e70*/  HADD2.F32 R11, -RZ, R6.H0_H0 ;  /* 0x20000006ff0b7230 */ /* 0x000fe40000004100 */
[----:B------:R-:W-:Y:S01]  /*6e80*/  FMUL.FTZ R24, R25, R5 ;  /* 0x0000000519187220 */ /* 0x000fe20000410000 */
[----:B------:R-:W-:Y:S01]  /*6e90*/  FFMA.FTZ R4, R13, R3, -R14 ;  /* 0x000000030d047223 */ /* 0x000fe2000001080e */
[----:B------:R-:W-:Y:S01]  /*6ea0*/  FMUL.FTZ R14, R15, R5 ;  /* 0x000000050f0e7220 */ /* 0x000fe20000410000 */
[----:B------:R-:W-:-:S02]  /*6eb0*/  HADD2.F32 R12, -RZ, R7.H0_H0 ;  /* 0x20000007ff0c7230 */ /* 0x000fc40000004100 */
[----:B------:R-:W-:Y:S01]  /*6ec0*/  FFMA.FTZ R3, R21, R3, R20 ;  /* 0x0000000315037223 */ /* 0x000fe20000010014 */
[-C--:B------:R-:W-:Y:S01]  /*6ed0*/  FFMA.FTZ R5, R15, R9.reuse, -R24 ;  /* 0x000000090f057223 */ /* 0x080fe20000010818 */
[----:B------:R-:W-:Y:S02]  /*6ee0*/  HADD2.F32 R6, -RZ, R6.H1_H1 ;  /* 0x30000006ff067230 */ /* 0x000fe40000004100 */
[----:B------:R-:W-:Y:S01]  /*6ef0*/  FFMA.FTZ R14, R25, R9, R14 ;  /* 0x00000009190e7223 */ /* 0x000fe2000001000e */
[----:B------:R-:W-:Y:S01]  /*6f00*/  HADD2.F32 R7, -RZ, R7.H1_H1 ;  /* 0x30000007ff077230 */ /* 0x000fe20000004100 */
[----:B------:R-:W-:Y:S01]  /*6f10*/  F2FP.F16.F32.PACK_AB R4, R3, R4 ;  /* 0x000000040304723e */ /* 0x000fe200000000ff */
[--C-:B------:R-:W-:Y:S02]  /*6f20*/  HADD2.F32 R21, -RZ, R10.reuse.H0_H0 ;  /* 0x2000000aff157230 */ /* 0x100fe40000004100 */
[----:B------:R-:W-:Y:S01]  /*6f30*/  HADD2.F32 R24, -RZ, R10.H1_H1 ;  /* 0x3000000aff187230 */ /* 0x000fe20000004100 */
[----:B------:R-:W-:Y:S01]  /*6f40*/  F2FP.F16.F32.PACK_AB R5, R14, R5 ;  /* 0x000000050e05723e */ /* 0x000fe200000000ff */
[----:B------:R-:W-:-:S02]  /*6f50*/  HADD2.F32 R15, -RZ, R8.H0_H0 ;  /* 0x20000008ff0f7230 */ /* 0x000fc40000004100 */
[----:B------:R-:W-:Y:S02]  /*6f60*/  HADD2.F32 R20, -RZ, R8.H1_H1 ;  /* 0x30000008ff147230 */ /* 0x000fe40000004100 */
[-C--:B------:R-:W-:Y:S01]  /*6f70*/  FMUL.FTZ R8, R21, R6.reuse ;  /* 0x0000000615087220 */ /* 0x080fe20000410000 */
[-C--:B------:R-:W-:Y:S01]  /*6f80*/  FMUL.FTZ R9, R24, R7.reuse ;  /* 0x0000000718097220 */ /* 0x080fe20000410000 */
[C---:B------:R-:W-:Y:S01]  /*6f90*/  FMUL.FTZ R10, R15.reuse, R6 ;  /* 0x000000060f0a7220 */ /* 0x040fe20000410000 */
[C---:B------:R-:W-:Y:S01]  /*6fa0*/  FMUL.FTZ R13, R20.reuse, R7 ;  /* 0x00000007140d7220 */ /* 0x040fe20000410000 */
[-C--:B------:R-:W-:Y:S01]  /*6fb0*/  FFMA.FTZ R6, R15, R11.reuse, -R8 ;  /* 0x0000000b0f067223 */ /* 0x080fe20000010808 */
[-C--:B------:R-:W-:Y:S01]  /*6fc0*/  FFMA.FTZ R7, R20, R12.reuse, -R9 ;  /* 0x0000000c14077223 */ /* 0x080fe20000010809 */
[----:B------:R-:W-:Y:S01]  /*6fd0*/  FFMA.FTZ R11, R21, R11, R10 ;  /* 0x0000000b150b7223 */ /* 0x000fe2000001000a */
[----:B------:R-:W-:-:S04]  /*6fe0*/  FFMA.FTZ R12, R24, R12, R13 ;  /* 0x0000000c180c7223 */ /* 0x000fc8000001000d */
[----:B------:R-:W-:Y:S02]  /*6ff0*/  F2FP.F16.F32.PACK_AB R6, R11, R6 ;  /* 0x000000060b06723e */ /* 0x000fe400000000ff */
[----:B------:R-:W-:-:S05]  /*7000*/  F2FP.F16.F32.PACK_AB R7, R12, R7 ;  /* 0x000000070c07723e */ /* 0x000fca00000000ff */
[----:B------:R2:W-:Y:S01]  /*7010*/  STS.128 [R0+0x3000], R4 ;  /* 0x0030000400007388 */ /* 0x0005e20000000c00 */
[----:B------:R-:W-:Y:S05]  /*7020*/  BRA `(.L_x_10867) ;  /* 0x0000000c00d07947 */ /* 0x000fea0003800000 */
.L_x_10854:
[----:B------:R-:W1:Y:S01]  /*7030*/  LDC R21, c[0x0][0x3d4] ;  /* 0x0000f500ff157b82 */ /* 0x000e620000000800 */
[----:B------:R-:W-:Y:S01]  /*7040*/  IMAD R25, R33, -0xc0, R25 ;  /* 0xffffff4021197824 */ /* 0x000fe200078e0219 */
[----:B------:R-:W2:Y:S01]  /*7050*/  LDL R8, [R1+0x80] ;  /* 0x0000800001087983 */ /* 0x000ea20000100800 */
[----:B------:R-:W-:Y:S02]  /*7060*/  CS2R R4, SRZ ;  /* 0x0000000000047805 */ /* 0x000fe4000001ff00 */
[----:B------:R-:W-:Y:S02]  /*7070*/  CS2R R6, SRZ ;  /* 0x0000000000067805 */ /* 0x000fe4000001ff00 */
[----:B------:R-:W-:Y:S02]  /*7080*/  CS2R R26, SRZ ;  /* 0x00000000001a7805 */ /* 0x000fe4000001ff00 */
[----:B------:R-:W-:Y:S02]  /*7090*/  VIMNMX R3, R25, 0xc0, PT ;  /* 0x000000c019037848 */ /* 0x000fe40003fe0100 */
[----:B------:R-:W-:-:S02]  /*70a0*/  CS2R R24, SRZ ;  /* 0x0000000000187805 */ /* 0x000fc4000001ff00 */
[----:B-1----:R-:W-:-:S04]  /*70b0*/  ISETP.GE.AND P0, PT, R16, R21, PT ;  /* 0x000000151000720c */ /* 0x002fc80003f06270 */
[----:B------:R-:W-:-:S13]  /*70c0*/  ISETP.GE.OR P1, PT, R18, R3, P0 ;  /* 0x000000031200720c */ /* 0x000fda0000726670 */
[----:B------:R1:W5:Y:S04]  /*70d0*/  @!P1 LDG.E.128 R4, desc[UR56][R42.64] ;  /* 0x000000382a049981 */ /* 0x000368000c1e1d00 */
[----:B------:R1:W5:Y:S01]  /*70e0*/  @!P1 LDG.E.128 R24, desc[UR56][R40.64] ;  /* 0x0000003828189981 */ /* 0x000362000c1e1d00 */
[----:B------:R-:W-:Y:S01]  /*70f0*/  UMOV UR4, 0xffffffff ;  /* 0xffffffff00047882 */ /* 0x000fe20000000000 */
[----:B--2---:R-:W-:Y:S02]  /*7100*/  LEA.HI R0, R8, R8, RZ, 0x1 ;  /* 0x0000000808007211 */ /* 0x004fe400078f08ff */
[----:B-1----:R-:W-:Y:S05]  /*7110*/  BRA.DIV UR4, `(.L_x_10870) ;  /* 0x000000fe04747947 */ /* 0x002fea000b800000 */
.L_x_11039:
[----:B------:R-:W-:Y:S01]  /*7120*/  UMOV UR4, 0xffffffff ;  /* 0xffffffff00047882 */ /* 0x000fe20000000000 */
[----:B------:R-:W-:Y:S02]  /*7130*/  LOP3.LUT R0, R0, 0xfffffffe, RZ, 0xc0, !PT ;  /* 0xfffffffe00007812 */ /* 0x000fe400078ec0ff */
[----:B------:R-:W-:Y:S05]  /*7140*/  BRA.DIV UR4, `(.L_x_10871) ;  /* 0x000000fe04907947 */ /* 0x000fea000b800000 */
.L_x_11042:
[----:B------:R-:W-:Y:S01]  /*7150*/  UMOV UR4, 0xffffffff ;  /* 0xffffffff00047882 */ /* 0x000fe20000000000 */
[----:B------:R-:W-:Y:S02]  /*7160*/  IADD3 R0, R8, -R0, RZ ;  /* 0x8000000008007210 */ /* 0x000fe40007ffe0ff */
[----:B------:R-:W-:Y:S05]  /*7170*/  BRA.DIV UR4, `(.L_x_10872) ;  /* 0x000000fe04ac7947 */ /* 0x000fea000b800000 */
.L_x_11045:
[----:B------:R-:W-:Y:S01]  /*7180*/  UMOV UR4, 0xffffffff ;  /* 0xffffffff00047882 */ /* 0x000fe20000000000 */
[----:B------:R-:W-:Y:S02]  /*7190*/  SHF.L.U32 R9, R0, 0x1f, RZ ;  /* 0x0000001f00097819 */ /* 0x000fe400000006ff */
[----:B------:R-:W-:Y:S05]  /*71a0*/  BRA.DIV UR4, `(.L_x_10873) ;  /* 0x000000fe04c87947 */ /* 0x000fea000b800000 */
.L_x_11048:
[----:B------:R-:W1:Y:S01]  /*71b0*/  SYNCS.PHASECHK.TRANS64.TRYWAIT P1, [R2+URZ+0x30800], R9 ;  /* 0x03080009020075a7 */ /* 0x000e62000802017f */
[C---:B------:R-:W-:Y:S01]  /*71c0*/  VIADD R0, R18.reuse, 0x60 ;  /* 0x0000006012007836 */ /* 0x040fe20000000000 */
[-C--:B------:R-:W-:Y:S01]  /*71d0*/  ISETP.GE.OR P2, PT, R18, R3.reuse, P0 ;  /* 0x000000031200720c */ /* 0x080fe20000746670 */
[--C-:B-----5:R-:W-:Y:S01]  /*71e0*/  IMAD.MOV.U32 R15, RZ, RZ, R5.reuse ;  /* 0x000000ffff0f7224 */ /* 0x120fe200078e0005 */
[----:B------:R-:W-:Y:S01]  /*71f0*/  SHF.R.U32.HI R13, RZ, 0x10, R5 ;  /* 0x00000010ff0d7819 */ /* 0x000fe20000011605 */
[----:B------:R-:W-:Y:S01]  /*7200*/  IMAD.MOV.U32 R20, RZ, RZ, R4 ;  /* 0x000000ffff147224 */ /* 0x000fe200078e0004 */
[----:B------:R-:W-:Y:S01]  /*7210*/  ISETP.GE.OR P0, PT, R0, R3, P0 ;  /* 0x000000030000720c */ /* 0x000fe20000706670 */
[----:B------:R-:W-:Y:S01]  /*7220*/  IMAD.MOV.U32 R0, RZ, RZ, R7 ;  /* 0x000000ffff007224 */ /* 0x000fe200078e0007 */
[----:B------:R-:W-:Y:S01]  /*7230*/  SHF.R.U64 R3, R4, 0x10, R5 ;  /* 0x0000001004037819 */ /* 0x000fe20000001205 */
[----:B------:R-:W-:Y:S01]  /*7240*/  IMAD.MOV.U32 R44, RZ, RZ, R24 ;  /* 0x000000ffff2c7224 */ /* 0x000fe200078e0018 */
[--C-:B------:R-:W-:Y:S01]  /*7250*/  SHF.R.U64 R4, R6, 0x10, R7.reuse ;  /* 0x0000001006047819 */ /* 0x100fe20000001207 */
[----:B------:R-:W-:Y:S01]  /*7260*/  BSSY B1, `(.L_x_10874) ;  /* 0x0000017000017945 */ /* 0x000fe20003800000 */
[----:B------:R-:W-:-:S02]  /*7270*/  SHF.R.U32.HI R5, RZ, 0x10, R7 ;  /* 0x00000010ff057819 */ /* 0x000fc40000011607 */
[----:B------:R-:W-:Y:S02]  /*7280*/  MOV R12, R6 ;  /* 0x00000006000c7202 */ /* 0x000fe40000000f00 */
[--C-:B------:R-:W-:Y:S02]  /*7290*/  PRMT R15, R15, 0x5410, R3.reuse ;  /* 0x000054100f0f7816 */ /* 0x100fe40000000003 */
[----:B------:R-:W-:Y:S01]  /*72a0*/  PRMT R3, R4, 0x7610, R3 ;  /* 0x0000761004037816 */ /* 0x000fe20000000003 */
[----:B------:R-:W-:Y:S01]  /*72b0*/  IMAD.MOV.U32 R4, RZ, RZ, R25 ;  /* 0x000000ffff047224 */ /* 0x000fe200078e0019 */
[----:B------:R-:W-:Y:S01]  /*72c0*/  PRMT R0, R5, 0x5410, R0 ;  /* 0x0000541005007816 */ /* 0x000fe20000000000 */
[----:B------:R-:W-:Y:S01]  /*72d0*/  IMAD.MOV.U32 R5, RZ, RZ, R27 ;  /* 0x000000ffff057224 */ /* 0x000fe200078e001b */
[----:B------:R-:W-:Y:S02]  /*72e0*/  PRMT R20, R20, 0x5410, R20 ;  /* 0x0000541014147816 */ /* 0x000fe40000000014 */
[----:B------:R-:W-:-:S02]  /*72f0*/  PRMT R12, R12, 0x5410, R12 ;  /* 0x000054100c0c7816 */ /* 0x000fc4000000000c */
[--C-:B------:R-:W-:Y:S02]  /*7300*/  SHF.R.U64 R6, R24, 0x10, R25.reuse ;  /* 0x0000001018067819 */ /* 0x100fe40000001219 */
[----:B------:R-:W-:Y:S02]  /*7310*/  SHF.R.U32.HI R7, RZ, 0x10, R25 ;  /* 0x00000010ff077819 */ /* 0x000fe40000011619 */
[----:B0-----:R-:W-:Y:S02]  /*7320*/  MOV R14, R26 ;  /* 0x0000001a000e7202 */ /* 0x001fe40000000f00 */
[--C-:B------:R-:W-:Y:S02]  /*7330*/  SHF.R.U64 R8, R26, 0x10, R27.reuse ;  /* 0x000000101a087819 */ /* 0x100fe4000000121b */
[----:B------:R-:W-:Y:S02]  /*7340*/  SHF.R.U32.HI R10, RZ, 0x10, R27 ;  /* 0x00000010ff0a7819 */ /* 0x000fe4000001161b */
[----:B------:R-:W-:Y:S01]  /*7350*/  PRMT R20, R4, 0x7610, R20 ;  /* 0x0000761004147816 */ /* 0x000fe20000000014 */
[----:B------:R-:W-:Y:S01]  /*7360*/  IMAD.IADD R4, R16, 0x1, R21 ;  /* 0x0000000110047824 */ /* 0x000fe200078e0215 */
[----:B------:R-:W-:-:S02]  /*7370*/  PRMT R44, R44, 0x5410, R6 ;  /* 0x000054102c2c7816 */ /* 0x000fc40000000006 */
[----:B------:R-:W-:Y:S02]  /*7380*/  PRMT R14, R14, 0x5410, R7 ;  /* 0x000054100e0e7816 */ /* 0x000fe40000000007 */
[----:B------:R-:W-:Y:S02]  /*7390*/  PRMT R3, R3, 0x5410, R5 ;  /* 0x0000541003037816 */ /* 0x000fe40000000005 */
[----:B------:R-:W-:Y:S02]  /*73a0*/  PRMT R13, R13, 0x5410, R8 ;  /* 0x000054100d0d7816 */ /* 0x000fe40000000008 */
[----:B------:R-:W-:Y:S01]  /*73b0*/  PRMT R12, R10, 0x7610, R12 ;  /* 0x000076100a0c7816 */ /* 0x000fe2000000000c */
[----:B-1----:R-:W-:Y:S06]  /*73c0*/  @!P1 BRA `(.L_x_10875) ;  /* 0x000000fc00689947 */ /* 0x002fec0003800000 */
.L_x_11049:
[----:B------:R-:W-:Y:S05]  /*73d0*/  BSYNC B1 ;  /* 0x0000000000017941 */ /* 0x000fea0003800000 */
.L_x_10874:
[----:B------:R-:W-:Y:S01]  /*73e0*/  BSSY B1, `(.L_x_10876) ;  /* 0x000005f000017945 */ /* 0x000fe20003800000 */
[----:B------:R-:W-:-:S03]  /*73f0*/  LOP3.LUT R21, R4, 0x38, RZ, 0xc0, !PT ;  /* 0x0000003804157812 */ /* 0x000fc600078ec0ff */
[----:B------:R-:W-:Y:S05]  /*7400*/  @P2 BRA `(.L_x_10877) ;  /* 0x0000000400702947 */ /* 0x000fea0003800000 */
[----:B------:R-:W2:Y:S01]  /*7410*/  LDL R6, [R1+0x58] ;  /* 0x0000580001067983 */ /* 0x000ea20000100800 */
[----:B------:R-:W1:Y:S02]  /*7420*/  S2R R5, SR_TID.X ;  /* 0x0000000000057919 */ /* 0x000e640000002100 */
[----:B-1----:R-:W-:-:S05]  /*7430*/  VIADD R5, R5, 0xffffff80 ;  /* 0xffffff8005057836 */ /* 0x002fca0000000000 */
[----:B------:R-:W-:-:S04]  /*7440*/  SHF.R.S32.HI R10, RZ, 0x1f, R5 ;  /* 0x0000001fff0a7819 */ /* 0x000fc80000011405 */
[----:B------:R-:W-:-:S04]  /*7450*/  LEA.HI R10, R10, R5, RZ, 0x5 ;  /* 0x000000050a0a7211 */ /* 0x000fc800078f28ff */
[----:B------:R-:W-:Y:S01]  /*7460*/  SHF.R.S32.HI R10, RZ, 0x5, R10 ;  /* 0x00000005ff0a7819 */ /* 0x000fe2000001140a */
[----:B------:R-:W-:Y:S02]  /*7470*/  HADD2.F32 R37, -RZ, R44.H0_H0 ;  /* 0x2000002cff257230 */ /* 0x000fe40000004100 */
[----:B------:R-:W-:Y:S02]  /*7480*/  HADD2.F32 R33, -RZ, R20.H1_H1 ;  /* 0x30000014ff217230 */ /* 0x000fe40000004100 */
[----:B------:R-:W-:Y:S01]  /*7490*/  HADD2.F32 R39, -RZ, R44.H1_H1 ;  /* 0x3000002cff277230 */ /* 0x000fe20000004100 */
[----:B--2---:R-:W-:-:S04]  /*74a0*/  SHF.L.U32 R4, R6, 0x6, RZ ;  /* 0x0000000606047819 */ /* 0x004fc800000006ff */
[----:B------:R-:W-:-:S04]  /*74b0*/  LOP3.LUT R8, R4, 0x1c0, RZ, 0xc0, !PT ;  /* 0x000001c004087812 */ /* 0x000fc800078ec0ff */
[----:B------:R-:W-:Y:S02]  /*74c0*/  SHF.R.U32.HI R7, RZ, 0x3, R8 ;  /* 0x00000003ff077819 */ /* 0x000fe40000011608 */
[----:B------:R-:W-:Y:S02]  /*74d0*/  LOP3.LUT R4, R8, 0x38, R16, 0xf8, !PT ;  /* 0x0000003808047812 */ /* 0x000fe400078ef810 */
[----:B------:R-:W-:Y:S02]  /*74e0*/  LOP3.LUT R8, R7, R21, R8, 0x1e, !PT ;  /* 0x0000001507087212 */ /* 0x000fe400078e1e08 */
[----:B------:R-:W-:-:S03]  /*74f0*/  LOP3.LUT R4, R4, R7, RZ, 0x3c, !PT ;  /* 0x0000000704047212 */ /* 0x000fc600078e3cff */
[C---:B0-----:R-:W-:Y:S02]  /*7500*/  IMAD R9, R10.reuse, 0x200, R8 ;  /* 0x000002000a097824 */ /* 0x041fe400078e0208 */
[----:B------:R-:W-:-:S03]  /*7510*/  IMAD R5, R10, 0x200, R4 ;  /* 0x000002000a057824 */ /* 0x000fc600078e0204 */
[----:B------:R-:W-:Y:S01]  /*7520*/  LEA R42, R9, R2, 0x1 ;  /* 0x00000002092a7211 */ /* 0x000fe200078e08ff */
[----:B------:R-:W-:-:S04]  /*7530*/  IMAD R40, R5, 0x2, R2 ;  /* 0x0000000205287824 */ /* 0x000fc800078e0202 */
[----:B------:R-:W0:Y:S04]  /*7540*/  LDS.128 R8, [R42+0xc400] ;  /* 0x00c400002a087984 */ /* 0x000e280000000c00 */
[----:B------:R-:W1:Y:S01]  /*7550*/  LDS.128 R4, [R40+0xc400] ;  /* 0x00c4000028047984 */ /* 0x000e620000000c00 */
[----:B0-----:R-:W-:Y:S02]  /*7560*/  HADD2.F32 R28, -RZ, R8.H0_H0 ;  /* 0x20000008ff1c7230 */ /* 0x001fe40000004100 */
[----:B-1----:R-:W-:-:S03]  /*7570*/  HADD2.F32 R24, -RZ, R4.H0_H0 ;  /* 0x20000004ff187230 */ /* 0x002fc60000004100 */
[C---:B------:R-:W-:Y:S01]  /*7580*/  FMUL.FTZ R41, R28.reuse, R37 ;  /* 0x000000251c297220 */ /* 0x040fe20000410000 */
[-C--:B------:R-:W-:Y:S01]  /*7590*/  FMUL.FTZ R43, R28, R33.reuse ;  /* 0x000000211c2b7220 */ /* 0x080fe20000410000 */
[----:B------:R-:W-:Y:S02]  /*75a0*/  HADD2.F32 R8, -RZ, R8.H1_H1 ;  /* 0x30000008ff087230 */ /* 0x000fe40000004100 */
[C---:B------:R-:W-:Y:S01]  /*75b0*/  FFMA.FTZ R41, R24.reuse, R33, -R41 ;  /* 0x0000002118297223 */ /* 0x040fe20000010829 */
[----:B------:R-:W-:Y:S02]  /*75c0*/  HADD2.F32 R29, -RZ, R9.H0_H0 ;  /* 0x20000009ff1d7230 */ /* 0x000fe40000004100 */
[----:B------:R-:W-:Y:S01]  /*75d0*/  FFMA.FTZ R43, R24, R37, R43 ;  /* 0x00000025182b7223 */ /* 0x000fe2000001002b */
[----:B------:R-:W-:Y:S02]  /*75e0*/  HADD2.F32 R33, -RZ, R15.H1_H1 ;  /* 0x3000000fff217230 */ /* 0x000fe40000004100 */
[----:B------:R-:W-:-:S02]  /*75f0*/  HADD2.F32 R28, -RZ, R20.H0_H0 ;  /* 0x20000014ff1c7230 */ /* 0x000fc40000004100 */
[----:B------:R-:W-:Y:S02]  /*7600*/  HADD2.F32 R24, -RZ, R15.H0_H0 ;  /* 0x2000000fff187230 */ /* 0x000fe40000004100 */
[C---:B------:R-:W-:Y:S01]  /*7610*/  FMUL.FTZ R45, R8.reuse, R39 ;  /* 0x00000027082d7220 */ /* 0x040fe20000410000 */
[----:B------:R-:W-:Y:S02]  /*7620*/  HADD2.F32 R4, -RZ, R4.H1_H1 ;  /* 0x30000004ff047230 */ /* 0x000fe40000004100 */
[-C--:B------:R-:W-:Y:S01]  /*7630*/  FMUL.FTZ R37, R8, R33.reuse ;  /* 0x0000002108257220 */ /* 0x080fe20000410000 */
[----:B------:R-:W-:Y:S02]  /*7640*/  HADD2.F32 R25, -RZ, R5.H0_H0 ;  /* 0x20000005ff197230 */ /* 0x000fe40000004100 */
[C---:B------:R-:W-:Y:S01]  /*7650*/  FMUL.FTZ R36, R29.reuse, R28 ;  /* 0x0000001c1d247220 */ /* 0x040fe20000410000 */
[----:B------:R-:W-:Y:S01]  /*7660*/  FMUL.FTZ R29, R29, R24 ;  /* 0x000000181d1d7220 */ /* 0x000fe20000410000 */
[C---:B------:R-:W-:Y:S01]  /*7670*/  FFMA.FTZ R32, R4.reuse, R33, -R45 ;  /* 0x0000002104207223 */ /* 0x040fe2000001082d */
[----:B------:R-:W-:Y:S01]  /*7680*/  FFMA.FTZ R34, R4, R39, R37 ;  /* 0x0000002704227223 */ /* 0x000fe20000010025 */
[----:B------:R-:W-:-:S02]  /*7690*/  HADD2.F32 R9, -RZ, R9.H1_H1 ;  /* 0x30000009ff097230 */ /* 0x000fc40000004100 */
[C---:B------:R-:W-:Y:S01]  /*76a0*/  FFMA.FTZ R28, R25.reuse, R28, R29 ;  /* 0x0000001c191c7223 */ /* 0x040fe2000001001d */
[----:B------:R-:W-:Y:S02]  /*76b0*/  HADD2.F32 R8, -RZ, R14.H1_H1 ;  /* 0x3000000eff087230 */ /* 0x000fe40000004100 */
[----:B------:R-:W-:Y:S02]  /*76c0*/  HADD2.F32 R4, -RZ, R13.H0_H0 ;  /* 0x2000000dff047230 */ /* 0x000fe40000004100 */
[----:B------:R-:W-:Y:S02]  /*76d0*/  HADD2.F32 R30, -RZ, R10.H0_H0 ;  /* 0x2000000aff1e7230 */ /* 0x000fe40000004100 */
[----:B------:R-:W-:Y:S02]  /*76e0*/  HADD2.F32 R29, -RZ, R14.H0_H0 ;  /* 0x2000000eff1d7230 */ /* 0x000fe40000004100 */
[----:B------:R-:W-:Y:S01]  /*76f0*/  FFMA.FTZ R36, R25, R24, -R36 ;  /* 0x0000001819247223 */ /* 0x000fe20000010824 */
[----:B------:R-:W-:-:S02]  /*7700*/  HADD2.F32 R5, -RZ, R5.H1_H1 ;  /* 0x30000005ff057230 */ /* 0x000fc40000004100 */
[C---:B------:R-:W-:Y:S01]  /*7710*/  FMUL.FTZ R24, R9.reuse, R8 ;  /* 0x0000000809187220 */ /* 0x040fe20000410000 */
[----:B------:R-:W-:Y:S02]  /*7720*/  HADD2.F32 R26, -RZ, R6.H0_H0 ;  /* 0x20000006ff1a7230 */ /* 0x000fe40000004100 */
[----:B------:R-:W-:Y:S01]  /*7730*/  FMUL.FTZ R38, R9, R4 ;  /* 0x0000000409267220 */ /* 0x000fe20000410000 */
[----:B------:R-:W-:Y:S02]  /*7740*/  HADD2.F32 R25, -RZ, R12.H1_H1 ;  /* 0x3000000cff197230 */ /* 0x000fe40000004100 */
[----:B------:R-:W-:Y:S01]  /*7750*/  FMUL.FTZ R45, R30, R29 ;  /* 0x0000001d1e2d7220 */ /* 0x000fe20000410000 */
[----:B------:R-:W-:Y:S02]  /*7760*/  HADD2.F32 R10, -RZ, R10.H1_H1 ;  /* 0x3000000aff0a7230 */ /* 0x000fe40000004100 */
[----:B------:R-:W-:Y:S02]  /*7770*/  HADD2.F32 R33, -RZ, R13.H1_H1 ;  /* 0x3000000dff217230 */ /* 0x000fe40000004100 */
[----:B------:R-:W-:-:S02]  /*7780*/  HADD2.F32 R9, -RZ, R3.H0_H0 ;  /* 0x20000003ff097230 */ /* 0x000fc40000004100 */
[C---:B------:R-:W-:Y:S01]  /*7790*/  FFMA.FTZ R37, R5.reuse, R4, -R24 ;  /* 0x0000000405257223 */ /* 0x040fe20000010818 */
[-C--:B------:R-:W-:Y:S01]  /*77a0*/  FMUL.FTZ R30, R30, R25.reuse ;  /* 0x000000191e1e7220 */ /* 0x080fe20000410000 */
[----:B------:R-:W-:Y:S01]  /*77b0*/  FFMA.FTZ R39, R5, R8, R38 ;  /* 0x0000000805277223 */ /* 0x000fe20000010026 */
[----:B------:R-:W-:Y:S01]  /*77c0*/  FFMA.FTZ R45, R26, R25, -R45 ;  /* 0x000000191a2d7223 */ /* 0x000fe2000001082d */
[----:B------:R-:W-:Y:S02]  /*77d0*/  HADD2.F32 R6, -RZ, R6.H1_H1 ;  /* 0x30000006ff067230 */ /* 0x000fe40000004100 */
[C---:B------:R-:W-:Y:S01]  /*77e0*/  FMUL.FTZ R5, R10.reuse, R33 ;  /* 0x000000210a057220 */ /* 0x040fe20000410000 */
[--C-:B------:R-:W-:Y:S02]  /*77f0*/  HADD2.F32 R31, -RZ, R11.reuse.H0_H0 ;  /* 0x2000000bff1f7230 */ /* 0x100fe40000004100 */
[----:B------:R-:W-:Y:S01]  /*7800*/  FMUL.FTZ R25, R10, R9 ;  /* 0x000000090a197220 */ /* 0x000fe20000410000 */
[----:B------:R-:W-:-:S02]  /*7810*/  HADD2.F32 R11, -RZ, R11.H1_H1 ;  /* 0x3000000bff0b7230 */ /* 0x000fc40000004100 */
[----:B------:R-:W-:Y:S02]  /*7820*/  HADD2.F32 R10, -RZ, R3.H1_H1 ;  /* 0x30000003ff0a7230 */ /* 0x000fe40000004100 */
[----:B------:R-:W-:Y:S02]  /*7830*/  HADD2.F32 R24, -RZ, R12.H0_H0 ;  /* 0x2000000cff187230 */ /* 0x000fe40000004100 */
[--C-:B------:R-:W-:Y:S02]  /*7840*/  HADD2.F32 R4, -RZ, R0.reuse.H1_H1 ;  /* 0x30000000ff047230 */ /* 0x100fe40000004100 */
[----:B------:R-:W-:Y:S02]  /*7850*/  HADD2.F32 R8, -RZ, R0.H0_H0 ;  /* 0x20000000ff087230 */ /* 0x000fe40000004100 */
[----:B------:R-:W-:Y:S01]  /*7860*/  FFMA.FTZ R30, R26, R29, R30 ;  /* 0x0000001d1a1e7223 */ /* 0x000fe2000001001e */
[--C-:B------:R-:W-:Y:S02]  /*7870*/  HADD2.F32 R27, -RZ, R7.reuse.H0_H0 ;  /* 0x20000007ff1b7230 */ /* 0x100fe40000004100 */
[----:B------:R-:W-:Y:S01]  /*7880*/  FFMA.FTZ R26, R6, R9, -R5 ;  /* 0x00000009061a7223 */ /* 0x000fe20000010805 */
[----:B------:R-:W-:-:S02]  /*7890*/  HADD2.F32 R7, -RZ, R7.H1_H1 ;  /* 0x30000007ff077230 */ /* 0x000fc40000004100 */
        /* <DEDUP_REMOVED lines=17> */
[----:B------:R1:W-:Y:S04]  /*79b0*/  STS.128 [R40+0xc400], R4 ;  /* 0x00c4000428007388 */ /* 0x0003e80000000c00 */
[----:B------:R1:W-:Y:S02]  /*79c0*/  STS.128 [R42+0xc400], R8 ;  /* 0x00c400082a007388 */ /* 0x0003e40000000c00 */
.L_x_10877:
[----:B------:R-:W-:Y:S05]  /*79d0*/  BSYNC B1 ;  /* 0x0000000000017941 */ /* 0x000fea0003800000 */
.L_x_10876:
[----:B------:R-:W-:Y:S05]  /*79e0*/  @P0 BRA `(.L_x_10867) ;  /* 0x0000000400600947 */ /* 0x000fea0003800000 */
[----:B-1----:R-:W2:Y:S01]  /*79f0*/  LDL R8, [R1+0x68] ;  /* 0x0000680001087983 */ /* 0x002ea20000100800 */
[C---:B------:R-:W-:Y:S02]  /*7a00*/  VIADD R4, R18.reuse, 0x60 ;  /* 0x0000006012047836 */ /* 0x040fe40000000000 */
[----:B------:R-:W-:Y:S01]  /*7a10*/  VIADD R5, R18, 0x60 ;  /* 0x0000006012057836 */ /* 0x000fe20000000000 */
[----:B------:R-:W3:Y:S01]  /*7a20*/  LDL R38, [R1+0x88] ;  /* 0x0000880001267983 */ /* 0x000ee20000100800 */
[----:B------:R-:W-:-:S03]  /*7a30*/  IMAD.SHL.U32 R4, R4, 0x40, RZ ;  /* 0x0000004004047824 */ /* 0x000fc600078e00ff */
[----:B------:R-:W-:Y:S02]  /*7a40*/  SHF.L.U32 R5, R5, 0x6, RZ ;  /* 0x0000000605057819 */ /* 0x000fe400000006ff */
[----:B------:R-:W-:Y:S02]  /*7a50*/  LOP3.LUT R4, R4, 0x1c0, RZ, 0xc0, !PT ;  /* 0x000001c004047812 */ /* 0x000fe400078ec0ff */
[----:B------:R-:W-:Y:S02]  /*7a60*/  LOP3.LUT R5, R5, 0x1c0, RZ, 0xc0, !PT ;  /* 0x000001c005057812 */ /* 0x000fe400078ec0ff */
[----:B------:R-:W-:-:S04]  /*7a70*/  SHF.R.U32.HI R4, RZ, 0x3, R4 ;  /* 0x00000003ff047819 */ /* 0x000fc80000011604 */
[----:B------:R-:W-:Y:S01]  /*7a80*/  LOP3.LUT R21, R4, R21, R5, 0x1e, !PT ;  /* 0x0000001504157212 */ /* 0x000fe200078e1e05 */
[----:B------:R-:W-:Y:S02]  /*7a90*/  HADD2.F32 R32, -RZ, R20.H1_H1 ;  /* 0x30000014ff207230 */ /* 0x000fe40000004100 */
[--C-:B------:R-:W-:Y:S02]  /*7aa0*/  HADD2.F32 R34, -RZ, R44.reuse.H0_H0 ;  /* 0x2000002cff227230 */ /* 0x100fe40000004100 */
[----:B------:R-:W-:Y:S02]  /*7ab0*/  HADD2.F32 R36, -RZ, R44.H1_H1 ;  /* 0x3000002cff247230 */ /* 0x000fe40000004100 */
[----:B------:R-:W-:Y:S02]  /*7ac0*/  HADD2.F32 R41, -RZ, R15.H0_H0 ;  /* 0x2000000fff297230 */ /* 0x000fe40000004100 */
[----:B------:R-:W-:Y:S02]  /*7ad0*/  HADD2.F32 R43, -RZ, R20.H0_H0 ;  /* 0x20000014ff2b7230 */ /* 0x000fe40000004100 */
[----:B--2---:R-:W-:-:S04]  /*7ae0*/  IMAD.IADD R21, R8, 0x1, R21 ;  /* 0x0000000108157824 */ /* 0x004fc800078e0215 */
[----:B------:R-:W-:Y:S01]  /*7af0*/  IMAD R21, R21, 0x2, R2 ;  /* 0x0000000215157824 */ /* 0x000fe200078e0202 */
[----:B---3--:R-:W-:Y:S04]  /*7b00*/  LDS.128 R4, [R38+0xc400] ;  /* 0x00c4000026047984 */ /* 0x008fe80000000c00 */
[----:B0-----:R-:W0:Y:S02]  /*7b10*/  LDS.128 R8, [R21+0xc400] ;  /* 0x00c4000015087984 */ /* 0x001e240000000c00 */
[--C-:B0-----:R-:W-:Y:S02]  /*7b20*/  HADD2.F32 R28, -RZ, R8.reuse.H0_H0 ;  /* 0x20000008ff1c7230 */ /* 0x101fe40000004100 */
[----:B------:R-:W-:-:S03]  /*7b30*/  HADD2.F32 R8, -RZ, R8.H1_H1 ;  /* 0x30000008ff087230 */ /* 0x000fc60000004100 */
[-C--:B------:R-:W-:Y:S01]  /*7b40*/  FMUL.FTZ R33, R34, R28.reuse ;  /* 0x0000001c22217220 */ /* 0x080fe20000410000 */
[----:B------:R-:W-:Y:S01]  /*7b50*/  FMUL.FTZ R37, R32, R28 ;  /* 0x0000001c20257220 */ /* 0x000fe20000410000 */
[----:B------:R-:W-:Y:S02]  /*7b60*/  HADD2.F32 R28, -RZ, R15.H1_H1 ;  /* 0x3000000fff1c7230 */ /* 0x000fe40000004100 */
[--C-:B------:R-:W-:Y:S02]  /*7b70*/  HADD2.F32 R24, -RZ, R4.reuse.H0_H0 ;  /* 0x20000004ff187230 */ /* 0x100fe40000004100 */
[-C--:B------:R-:W-:Y:S01]  /*7b80*/  FMUL.FTZ R39, R36, R8.reuse ;  /* 0x0000000824277220 */ /* 0x080fe20000410000 */
[----:B------:R-:W-:Y:S02]  /*7b90*/  HADD2.F32 R4, -RZ, R4.H1_H1 ;  /* 0x30000004ff047230 */ /* 0x000fe40000004100 */
[----:B------:R-:W-:Y:S01]  /*7ba0*/  FMUL.FTZ R15, R28, R8 ;  /* 0x000000081c0f7220 */ /* 0x000fe20000410000 */
[----:B------:R-:W-:-:S02]  /*7bb0*/  HADD2.F32 R29, -RZ, R9.H0_H0 ;  /* 0x20000009ff1d7230 */ /* 0x000fc40000004100 */
[----:B------:R-:W-:Y:S02]  /*7bc0*/  HADD2.F32 R9, -RZ, R9.H1_H1 ;  /* 0x30000009ff097230 */ /* 0x000fe40000004100 */
[-C--:B------:R-:W-:Y:S01]  /*7bd0*/  FFMA.FTZ R8, R28, R4.reuse, -R39 ;  /* 0x000000041c087223 */ /* 0x080fe20000010827 */
[----:B------:R-:W-:Y:S02]  /*7be0*/  HADD2.F32 R39, -RZ, R14.H1_H1 ;  /* 0x3000000eff277230 */ /* 0x000fe40000004100 */
[----:B------:R-:W-:Y:S01]  /*7bf0*/  FFMA.FTZ R20, R36, R4, R15 ;  /* 0x0000000424147223 */ /* 0x000fe2000001000f */
[----:B------:R-:W-:Y:S02]  /*7c00*/  HADD2.F32 R15, -RZ, R13.H0_H0 ;  /* 0x2000000dff0f7230 */ /* 0x000fe40000004100 */
[--C-:B------:R-:W-:Y:S02]  /*7c10*/  HADD2.F32 R25, -RZ, R5.reuse.H0_H0 ;  /* 0x20000005ff197230 */ /* 0x100fe40000004100 */
[----:B------:R-:W-:Y:S01]  /*7c20*/  FFMA.FTZ R37, R34, R24, R37 ;  /* 0x0000001822257223 */ /* 0x000fe20000010025 */
[----:B------:R-:W-:-:S02]  /*7c30*/  HADD2.F32 R5, -RZ, R5.H1_H1 ;  /* 0x30000005ff057230 */ /* 0x000fc40000004100 */
[-C--:B------:R-:W-:Y:S01]  /*7c40*/  FMUL.FTZ R4, R39, R9.reuse ;  /* 0x0000000927047220 */ /* 0x080fe20000410000 */
[----:B------:R-:W-:Y:S02]  /*7c50*/  HADD2.F32 R30, -RZ, R10.H0_H0 ;  /* 0x2000000aff1e7230 */ /* 0x000fe40000004100 */
[----:B------:R-:W-:Y:S02]  /*7c60*/  HADD2.F32 R34, -RZ, R14.H0_H0 ;  /* 0x2000000eff227230 */ /* 0x000fe40000004100 */
[C---:B------:R-:W-:Y:S01]  /*7c70*/  FMUL.FTZ R14, R15.reuse, R9 ;  /* 0x000000090f0e7220 */ /* 0x040fe20000410000 */
[----:B------:R-:W-:Y:S02]  /*7c80*/  HADD2.F32 R10, -RZ, R10.H1_H1 ;  /* 0x3000000aff0a7230 */ /* 0x000fe40000004100 */
[----:B------:R-:W-:Y:S02]  /*7c90*/  HADD2.F32 R36, -RZ, R13.H1_H1 ;  /* 0x3000000dff247230 */ /* 0x000fe40000004100 */
[----:B------:R-:W-:Y:S01]  /*7ca0*/  FFMA.FTZ R9, R15, R5, -R4 ;  /* 0x000000050f097223 */ /* 0x000fe20000010804 */
[----:B------:R-:W-:-:S02]  /*7cb0*/  HADD2.F32 R26, -RZ, R6.H0_H0 ;  /* 0x20000006ff1a7230 */ /* 0x000fc40000004100 */
[----:B------:R-:W-:Y:S01]  /*7cc0*/  FFMA.FTZ R33, R32, R24, -R33 ;  /* 0x0000001820217223 */ /* 0x000fe20000010821 */
[----:B------:R-:W-:Y:S02]  /*7cd0*/  HADD2.F32 R4, -RZ, R3.H0_H0 ;  /* 0x20000003ff047230 */ /* 0x000fe40000004100 */
[----:B------:R-:W-:Y:S01]  /*7ce0*/  FMUL.FTZ R24, R43, R29 ;  /* 0x0000001d2b187220 */ /* 0x000fe20000410000 */
[----:B------:R-:W-:Y:S02]  /*7cf0*/  HADD2.F32 R6, -RZ, R6.H1_H1 ;  /* 0x30000006ff067230 */ /* 0x000fe40000004100 */
[----:B------:R-:W-:Y:S01]  /*7d00*/  FFMA.FTZ R13, R39, R5, R14 ;  /* 0x00000005270d7223 */ /* 0x000fe2000001000e */
[-C--:B------:R-:W-:Y:S01]  /*7d10*/  FMUL.FTZ R5, R36, R10.reuse ;  /* 0x0000000a24057220 */ /* 0x080fe20000410000 */
[C---:B------:R-:W-:Y:S01]  /*7d20*/  FMUL.FTZ R28, R41.reuse, R29 ;  /* 0x0000001d291c7220 */ /* 0x040fe20000410000 */
[--C-:B------:R-:W-:Y:S02]  /*7d30*/  HADD2.F32 R31, -RZ, R11.reuse.H0_H0 ;  /* 0x2000000bff1f7230 */ /* 0x100fe40000004100 */
[----:B------:R-:W-:Y:S01]  /*7d40*/  FFMA.FTZ R24, R41, R25, -R24 ;  /* 0x0000001929187223 */ /* 0x000fe20000010818 */
[----:B------:R-:W-:Y:S01]  /*7d50*/  FMUL.FTZ R29, R4, R10 ;  /* 0x0000000a041d7220 */ /* 0x000fe20000410000 */
[----:B------:R-:W-:-:S02]  /*7d60*/  HADD2.F32 R11, -RZ, R11.H1_H1 ;  /* 0x3000000bff0b7230 */ /* 0x000fc40000004100 */
[----:B------:R-:W-:Y:S01]  /*7d70*/  FFMA.FTZ R10, R4, R6, -R5 ;  /* 0x00000006040a7223 */ /* 0x000fe20000010805 */
[----:B------:R-:W-:Y:S02]  /*7d80*/  HADD2.F32 R39, -RZ, R3.H1_H1 ;  /* 0x30000003ff277230 */ /* 0x000fe40000004100 */
[--C-:B------:R-:W-:Y:S02]  /*7d90*/  HADD2.F32 R41, -RZ, R12.reuse.H0_H0 ;  /* 0x2000000cff297230 */ /* 0x100fe40000004100 */
[----:B------:R-:W-:Y:S02]  /*7da0*/  HADD2.F32 R32, -RZ, R12.H1_H1 ;  /* 0x3000000cff207230 */ /* 0x000fe40000004100 */
[--C-:B------:R-:W-:Y:S02]  /*7db0*/  HADD2.F32 R3, -RZ, R0.reuse.H1_H1 ;  /* 0x30000000ff037230 */ /* 0x100fe40000004100 */
[----:B------:R-:W-:Y:S02]  /*7dc0*/  HADD2.F32 R5, -RZ, R0.H0_H0 ;  /* 0x20000000ff057230 */ /* 0x000fe40000004100 */
[----:B------:R-:W-:-:S02]  /*7dd0*/  HADD2.F32 R27, -RZ, R7.H0_H0 ;  /* 0x20000007ff1b7230 */ /* 0x000fc40000004100 */
[----:B------:R-:W-:Y:S01]  /*7de0*/  FFMA.FTZ R28, R43, R25, R28 ;  /* 0x000000192b1c7223 */ /* 0x000fe2000001001c */
[----:B------:R-:W-:Y:S02]  /*7df0*/  HADD2.F32 R7, -RZ, R7.H1_H1 ;  /* 0x30000007ff077230 */ /* 0x000fe40000004100 */
[----:B------:R-:W-:Y:S01]  /*7e00*/  FMUL.FTZ R15, R34, R30 ;  /* 0x0000001e220f7220 */ /* 0x000fe20000410000 */
[----:B------:R-:W-:Y:S01]  /*7e10*/  FFMA.FTZ R0, R36, R6, R29 ;  /* 0x0000000624007223 */ /* 0x000fe2000001001d */
[----:B------:R-:W-:Y:S01]  /*7e20*/  FMUL.FTZ R4, R39, R31 ;  /* 0x0000001f27047220 */ /* 0x000fe20000410000 */
[----:B------:R-:W-:Y:S01]  /*7e30*/  FMUL.FTZ R12, R41, R11 ;  /* 0x0000000b290c7220 */ /* 0x000fe20000410000 */
[C---:B------:R-:W-:Y:S01]  /*7e40*/  FMUL.FTZ R25, R32.reuse, R30 ;  /* 0x0000001e20197220 */ /* 0x040fe20000410000 */
        /* <DEDUP_REMOVED lines=16> */
[----:B------:R3:W-:Y:S04]  /*7f50*/  STS.128 [R38+0xc400], R4 ;  /* 0x00c4000426007388 */ /* 0x0007e80000000c00 */
[----:B------:R3:W-:Y:S02]  /*7f60*/  STS.128 [R21+0xc400], R8 ;  /* 0x00c4000815007388 */ /* 0x0007e40000000c00 */
.L_x_10867:
[----:B------:R-:W-:Y:S05]  /*7f70*/  BSYNC B0 ;  /* 0x0000000000007941 */ /* 0x000fea0003800000 */
.L_x_10853:
[----:B------:R-:W-:Y:S01]  /*7f80*/  @!PT LDS RZ, [RZ] ;  /* 0x00000000fffff984 */ /* 0x000fe20000000800 */
[----:B------:R-:W-:Y:S01]  /*7f90*/  @!PT LDS RZ, [RZ] ;  /* 0x00000000fffff984 */ /* 0x000fe20000000800 */
[----:B------:R-:W-:Y:S01]  /*7fa0*/  @!PT LDS RZ, [RZ] ;  /* 0x00000000fffff984 */ /* 0x000fe20000000800 */
[----:B------:R-:W-:Y:S01]  /*7fb0*/  @!PT LDS RZ, [RZ] ;  /* 0x00000000fffff984 */ /* 0x000fe20000000800 */
[----:B------:R4:W-:Y:S06]  /*7fc0*/  MEMBAR.ALL.CTA ;  /* 0x0000000000007992 */ /* 0x0009ec0000008000 */
[----:B----4-:R-:W4:Y:S01]  /*7fd0*/  FENCE.VIEW.ASYNC.S ;  /* 0x00000000000073c6 */ /* 0x010f220000000000 */
[----:B------:R-:W-:Y:S05]  /*7fe0*/  WARPSYNC.ALL ;  /* 0x0000000000007948 */ /* 0x000fea0003800000 */
[----:B----4-:R-:W-:Y:S06]  /*7ff0*/  BAR.SYNC.DEFER_BLOCKING 0xd, 0x180 ;  /* 0x0346000000007b1d */ /* 0x010fec0000010000 */
.L_x_10850:
[----:B--2---:R-:W2:Y:S02]  /*8000*/  LDL R0, [R1+0x14] ;  /* 0x0000140001007983 */ /* 0x004ea40000100800 */
[----:B--2---:R-:W-:-:S13]  /*8010*/  ISETP.NE.AND P0, PT, R0, 0x3, PT ;  /* 0x000000030000780c */ /* 0x004fda0003f05270 */
[----:B------:R-:W-:Y:S05]  /*8020*/  @!P0 BRA `(.L_x_10878) ;  /* 0x0000000000048947 */ /* 0x000fea0003800000 */
[----:B------:R-:W-:Y:S01]  /*8030*/  BPT.TRAP 0x1 ;  /* 0x000000040000795c */ /* 0x000fe20000300000 */
.L_x_10878:
[----:B-1----:R-:W3:Y:S01]  /*8040*/  LDL R3, [R1+0x28] ;  /* 0x0000280001037983 */ /* 0x002ee20000100800 */
[----:B------:R-:W-:Y:S01]  /*8050*/  IMAD R0, R22, 0x8, R2 ;  /* 0x0000000816007824 */ /* 0x000fe200078e0202 */
[----:B---3--:R-:W-:-:S04]  /*8060*/  SHF.L.U32 R5, R3, 0x1f, RZ ;  /* 0x0000001f03057819 */ /* 0x008fc800000006ff */
[----:B------:R1:W2:Y:S01]  /*8070*/  SYNCS.PHASECHK.TRANS64.TRYWAIT P1, [R0+URZ+0x30830], R5 ;  /* 0x03083005000075a7 */ /* 0x0002a2000802017f */
[----:B------:R-:W-:Y:S05]  /*8080*/  @!P0 BRA `(.L_x_10879) ;  /* 0x0000000000048947 */ /* 0x000fea0003800000 */
[----:B------:R-:W-:Y:S01]  /*8090*/  BPT.TRAP 0x1 ;  /* 0x000000040000795c */ /* 0x000fe20000300000 */
.L_x_10879:
[----:B------:R-:W-:Y:S01]  /*80a0*/  IADD3 R3, R2, 0x12400, RZ ;  /* 0x0001240002037810 */ /* 0x000fe20007ffe0ff */
[----:B------:R-:W-:-:S03]  /*80b0*/  IMAD R4, R35, 0x2000, R2 ;  /* 0x0000200023047824 */ /* 0x000fc600078e0202 */
[----:B------:R-:W-:Y:S02]  /*80c0*/  SHF.R.U32.HI R3, RZ, 0x4, R3 ;  /* 0x00000004ff037819 */ /* 0x000fe40000011603 */
[----:B------:R3:W-:Y:S02]  /*80d0*/  STL [R1+0x5c], R4 ;  /* 0x00005c0401007387 */ /* 0x0007e40000100800 */
[----:B------:R-:W-:-:S04]  /*80e0*/  LOP3.LUT R3, R3, 0x3fff, RZ, 0xc0, !PT ;  /* 0x00003fff03037812 */ /* 0x000fc800078ec0ff */
[----:B------:R-:W-:Y:S01]  /*80f0*/  LOP3.LUT R3, R3, 0x10000, RZ, 0xfc, !PT ;  /* 0x0001000003037812 */ /* 0x000fe200078efcff */
[----:B---3--:R-:W-:-:S04]  /*8100*/  VIADD R4, R4, 0xc400 ;  /* 0x0000c40004047836 */ /* 0x008fc80000000000 */
[----:B------:R3:W-:Y:S01]  /*8110*/  STL [R1+0x64], R3 ;  /* 0x0000640301007387 */ /* 0x0007e20000100800 */
[----:B------:R-:W-:-:S04]  /*8120*/  SHF.R.U32.HI R4, RZ, 0x4, R4 ;  /* 0x00000004ff047819 */ /* 0x000fc80000011604 */
[----:B------:R-:W-:Y:S01]  /*8130*/  LOP3.LUT R4, R4, 0x3fff, RZ, 0xc0, !PT ;  /* 0x00003fff04047812 */ /* 0x000fe200078ec0ff */
[----:B--2---:R-:W-:Y:S06]  /*8140*/  @P1 BRA `(.L_x_10880) ;  /* 0x0000000000081947 */ /* 0x004fec0003800000 */
[----:B------:R-:W2:Y:S02]  /*8150*/  SYNCS.PHASECHK.TRANS64.TRYWAIT P1, [R0+URZ+0x30830], R5 ;  /* 0x03083005000075a7 */ /* 0x000ea4000802017f */
[----:B--2---:R-:W-:Y:S05]  /*8160*/  @!P1 BRA `(.L_x_10881) ;  /* 0x000000f000149947 */ /* 0x004fea0003800000 */
.L_x_10880:
[----:B---3--:R-:W3:Y:S01]  /*8170*/  LDL R3, [R1+0x64] ;  /* 0x0000640001037983 */ /* 0x008ee20000100800 */
[----:B------:R-:W-:Y:S01]  /*8180*/  LOP3.LUT R8, R4, 0x10000, RZ, 0xfc, !PT ;  /* 0x0001000004087812 */ /* 0x000fe200078efcff */
[----:B-12---:R-:W-:Y:S01]  /*8190*/  IMAD.MOV.U32 R5, RZ, RZ, 0x40000040 ;  /* 0x40000040ff057424 */ /* 0x006fe200078e00ff */
[----:B0-----:R-:W-:Y:S01]  /*81a0*/  MOV R9, 0x40000040 ;  /* 0x4000004000097802 */ /* 0x001fe20000000f00 */
[----:B------:R-:W-:Y:S05]  /*81b0*/  WARPSYNC.ALL ;  /* 0x0000000000007948 */ /* 0x000fea0003800000 */
[----:B------:R-:W-:Y:S01]  /*81c0*/  R2UR UR7, R5 ;  /* 0x00000000050772ca */ /* 0x000fe200000e0000 */
[----:B-----5:R-:W-:Y:S01]  /*81d0*/  WARPGROUP.ARRIVE ;  /* 0x00000000000079c5 */ /* 0x020fe20000000000 */
[C---:B------:R-:W-:Y:S01]  /*81e0*/  R2UR UR4, R8.reuse ;  /* 0x00000000080472ca */ /* 0x040fe200000e0000 */
[C---:B------:R-:W-:Y:S01]  /*81f0*/  VIADD R12, R8.reuse, 0x2 ;  /* 0x00000002080c7836 */ /* 0x040fe20000000000 */
[----:B------:R-:W-:Y:S01]  /*8200*/  R2UR UR5, R9 ;  /* 0x00000000090572ca */ /* 0x000fe200000e0000 */
[----:B------:R-:W-:Y:S01]  /*8210*/  IMAD.MOV.U32 R7, RZ, RZ, 0x40000040 ;  /* 0x40000040ff077424 */ /* 0x000fe200078e00ff */
[----:B------:R-:W-:Y:S01]  /*8220*/  MOV R13, 0x40000040 ;  /* 0x40000040000d7802 */ /* 0x000fe20000000f00 */
[----:B------:R-:W-:Y:S01]  /*8230*/  VIADD R10, R8, 0x4 ;  /* 0x00000004080a7836 */ /* 0x000fe20000000000 */
[----:B------:R-:W-:Y:S01]  /*8240*/  MOV R11, 0x40000040 ;  /* 0x40000040000b7802 */ /* 0x000fe20000000f00 */
[----:B------:R-:W-:Y:S01]  /*8250*/  IMAD.MOV.U32 R5, RZ, RZ, 0x40000040 ;  /* 0x40000040ff057424 */ /* 0x000fe200078e00ff */
[----:B------:R-:W-:Y:S04]  /*8260*/  STL.64 [R1+0x38], R8 ;  /* 0x0000380801007387 */ /* 0x000fe80000100a00 */
[----:B------:R0:W-:Y:S04]  /*8270*/  STL.64 [R1+0x50], R12 ;  /* 0x0000500c01007387 */ /* 0x0001e80000100a00 */
[----:B------:R-:W-:Y:S01]  /*8280*/  STL.64 [R1+0x48], R10 ;  /* 0x0000480a01007387 */ /* 0x000fe20000100a00 */
[----:B------:R-:W1:Y:S02]  /*8290*/  S2R R129, SR_TID.X ;  /* 0x0000000000817919 */ /* 0x000e640000002100 */
[----:B-1----:R-:W-:Y:S01]  /*82a0*/  LOP3.LUT R129, R129, 0x7f, RZ, 0xc0, !PT ;  /* 0x0000007f81817812 */ /* 0x002fe200078ec0ff */
[----:B---3--:R-:W-:-:S04]  /*82b0*/  IMAD R4, R22, 0x600, R3 ;  /* 0x0000060016047824 */ /* 0x008fc800078e0203 */
[C---:B------:R-:W-:Y:S01]  /*82c0*/  VIADD R6, R4.reuse, 0x2 ;  /* 0x0000000204067836 */ /* 0x040fe20000000000 */
[----:B------:R-:W-:-:S13]  /*82d0*/  R2UR UR6, R4 ;  /* 0x00000000040672ca */ /* 0x000fda00000e0000 */
[----:B------:R-:W-:Y:S01]  /*82e0*/  HGMMA.64x192x16.F32 R24, gdesc[UR4], RZ, !UPT, gsb0 ;  /* 0x02e00000041879f0 */ /* 0x000fe2000c0008ff */
[----:B------:R-:W-:Y:S01]  /*82f0*/  R2UR UR6, R6 ;  /* 0x00000000060672ca */ /* 0x000fe200000e0000 */
[----:B------:R-:W-:Y:S01]  /*8300*/  VIADD R6, R4, 0x4 ;  /* 0x0000000404067836 */ /* 0x000fe20000000000 */
[----:B------:R-:W-:Y:S01]  /*8310*/  R2UR UR7, R7 ;  /* 0x00000000070772ca */ /* 0x000fe200000e0000 */
[----:B------:R-:W-:Y:S01]  /*8320*/  IMAD.MOV.U32 R7, RZ, RZ, 0x40000040 ;  /* 0x40000040ff077424 */ /* 0x000fe200078e00ff */
[----:B------:R-:W-:Y:S01]  /*8330*/  R2UR UR4, R12 ;  /* 0x000000000c0472ca */ /* 0x000fe200000e0000 */
[----:B------:R-:W-:Y:S01]  /*8340*/  VIADD R4, R4, 0x6 ;  /* 0x0000000604047836 */ /* 0x000fe20000000000 */
[----:B------:R-:W-:Y:S01]  /*8350*/  R2UR UR5, R13 ;  /* 0x000000000d0572ca */ /* 0x000fe200000e0000 */
[----:B------:R-:W-:Y:S02]  /*8360*/  WARPGROUP.DEPBAR.LE gsb0, 0x0 ;  /* 0x00008000000079c5 */ /* 0x000fe40000010000 */
[----:B------:R-:W-:-:S10]  /*8370*/  WARPGROUP.ARRIVE ;  /* 0x00000000000079c5 */ /* 0x000fd40000000000 */
[----:B------:R-:W-:Y:S01]  /*8380*/  HGMMA.64x192x16.F32 R24, gdesc[UR4], R24, gsb0 ;  /* 0x02e00000041879f0 */ /* 0x000fe20008000818 */
[----:B------:R-:W-:Y:S01]  /*8390*/  R2UR UR6, R6 ;  /* 0x00000000060672ca */ /* 0x000fe200000e0000 */
[----:B------:R-:W-:Y:S01]  /*83a0*/  VIADD R6, R8, 0x6 ;  /* 0x0000000608067836 */ /* 0x000fe20000000000 */
[----:B------:R-:W-:Y:S02]  /*83b0*/  R2UR UR7, R7 ;  /* 0x00000000070772ca */ /* 0x000fe400000e0000 */
[----:B------:R-:W-:Y:S02]  /*83c0*/  R2UR UR4, R10 ;  /* 0x000000000a0472ca */ /* 0x000fe400000e0000 */
[----:B------:R-:W-:Y:S02]  /*83d0*/  R2UR UR5, R11 ;  /* 0x000000000b0572ca */ /* 0x000fe400000e0000 */
[----:B------:R-:W-:-:S05]  /*83e0*/  MOV R7, 0x40000040 ;  /* 0x4000004000077802 */ /* 0x000fca0000000f00 */
[----:B------:R1:W-:Y:S01]  /*83f0*/  STL.64 [R1+0x40], R6 ;  /* 0x0000400601007387 */ /* 0x0003e20000100a00 */
[----:B------:R-:W-:Y:S02]  /*8400*/  WARPGROUP.DEPBAR.LE gsb0, 0x0 ;  /* 0x00008000000079c5 */ /* 0x000fe40000010000 */
[----:B------:R-:W-:-:S06]  /*8410*/  WARPGROUP.ARRIVE ;  /* 0x00000000000079c5 */ /* 0x000fcc0000000000 */
[----:B------:R-:W-:Y:S01]  /*8420*/  HGMMA.64x192x16.F32 R24, gdesc[UR4], R24, gsb0 ;  /* 0x02e00000041879f0 */ /* 0x000fe20008000818 */
[----:B------:R-:W-:Y:S02]  /*8430*/  R2UR UR6, R4 ;  /* 0x00000000040672ca */ /* 0x000fe400000e0000 */
[----:B------:R-:W-:Y:S01]  /*8440*/  R2UR UR7, R5 ;  /* 0x00000000050772ca */ /* 0x000fe200000e0000 */
[----:B------:R-:W2:Y:S01]  /*8450*/  S2R R4, SR_TID.X ;  /* 0x0000000000047919 */ /* 0x000ea20000002100 */
[----:B------:R-:W-:Y:S02]  /*8460*/  R2UR UR4, R6 ;  /* 0x00000000060472ca */ /* 0x000fe400000e0000 */
[----:B------:R-:W-:Y:S01]  /*8470*/  R2UR UR5, R7 ;  /* 0x00000000070572ca */ /* 0x000fe200000e0000 */
[----:B--2---:R-:W-:-:S05]  /*8480*/  VIADD R127, R4, 0xffffff80 ;  /* 0xffffff80047f7836 */ /* 0x004fca0000000000 */
[----:B------:R-:W-:-:S04]  /*8490*/  SHF.R.S32.HI R21, RZ, 0x1f, R127 ;  /* 0x0000001fff157819 */ /* 0x000fc8000001147f */
[----:B------:R-:W-:-:S04]  /*84a0*/  LEA.HI R21, R21, R127, RZ, 0x7 ;  /* 0x0000007f15157211 */ /* 0x000fc800078f38ff */
[----:B------:R-:W-:-:S05]  /*84b0*/  LOP3.LUT R21, R21, 0xffffff80, RZ, 0xc0, !PT ;  /* 0xffffff8015157812 */ /* 0x000fca00078ec0ff */
[----:B------:R-:W-:-:S05]  /*84c0*/  IMAD.IADD R21, R127, 0x1, -R21 ;  /* 0x000000017f157824 */ /* 0x000fca00078e0a15 */
[----:B------:R-:W-:-:S04]  /*84d0*/  SHF.R.S32.HI R4, RZ, 0x1f, R21 ;  /* 0x0000001fff047819 */ /* 0x000fc80000011415 */
[----:B------:R-:W-:-:S04]  /*84e0*/  LEA.HI R4, R4, R21, RZ, 0x2 ;  /* 0x0000001504047211 */ /* 0x000fc800078f10ff */
[----:B------:R-:W-:-:S05]  /*84f0*/  LOP3.LUT R4, R4, 0x7ffffffc, RZ, 0xc0, !PT ;  /* 0x7ffffffc04047812 */ /* 0x000fca00078ec0ff */
[----:B------:R-:W-:Y:S01]  /*8500*/  IMAD.IADD R4, R21, 0x1, -R4 ;  /* 0x0000000115047824 */ /* 0x000fe200078e0a04 */
[----:B------:R-:W-:-:S05]  /*8510*/  MOV R21, 0xfffffffe ;  /* 0xfffffffe00157802 */ /* 0x000fca0000000f00 */
[----:B------:R-:W-:-:S04]  /*8520*/  IMAD R21, R4, R21, 0xc0 ;  /* 0x000000c004157424 */ /* 0x000fc800078e0215 */
[----:B------:R-:W-:-:S04]  /*8530*/  IMAD.IADD R21, R21, 0x1, R120 ;  /* 0x0000000115157824 */ /* 0x000fc800078e0278 */
[----:B------:R-:W-:-:S05]  /*8540*/  IMAD R4, R152, -0xc0, R21 ;  /* 0xffffff4098047824 */ /* 0x000fca00078e0215 */
[C---:B------:R-:W-:Y:S02]  /*8550*/  ISETP.GT.AND P1, PT, R4.reuse, 0x9, PT ;  /* 0x000000090400780c */ /* 0x040fe40003f24270 */
[C---:B------:R-:W-:Y:S02]  /*8560*/  ISETP.GT.AND P3, PT, R4.reuse, RZ, PT ;  /* 0x000000ff0400720c */ /* 0x040fe40003f64270 */
[C---:B------:R-:W-:Y:S02]  /*8570*/  ISETP.GT.AND P4, PT, R4.reuse, 0x1, PT ;  /* 0x000000010400780c */ /* 0x040fe40003f84270 */
[C---:B------:R-:W-:Y:S02]  /*8580*/  ISETP.GT.AND P5, PT, R4.reuse, 0x8, PT ;  /* 0x000000080400780c */ /* 0x040fe40003fa4270 */
[----:B------:R-:W-:Y:S01]  /*8590*/  ISETP.GT.AND P2, PT, R4, 0x10, PT ;  /* 0x000000100400780c */ /* 0x000fe20003f44270 */
[----:B------:R-:W-:Y:S02]  /*85a0*/  WARPGROUP.DEPBAR.LE gsb0, 0x0 ;  /* 0x00008000000079c5 */ /* 0x000fe40000010000 */
[----:B------:R-:W-:-:S06]  /*85b0*/  WARPGROUP.ARRIVE ;  /* 0x00000000000079c5 */ /* 0x000fcc0000000000 */
[----:B------:R-:W-:Y:S01]  /*85c0*/  HGMMA.64x192x16.F32 R24, gdesc[UR4], R24, gsb0 ;  /* 0x02e00000041879f0 */ /* 0x000fe20008000818 */
[----:B------:R-:W-:Y:S01]  /*85d0*/  ULDC UR4, c[0x0][0x9d8] ;  /* 0x0002760000047ab9 */ /* 0x000fe20000000800 */
[----:B------:R-:W-:Y:S01]  /*85e0*/  ULDC UR5, c[0x0][0x988] ;  /* 0x0002620000057ab9 */ /* 0x000fe20000000800 */
[----:B------:R-:W-:Y:S02]  /*85f0*/  WARPGROUP.DEPBAR.LE gsb0, 0x0 ;  /* 0x00008000000079c5 */ /* 0x000fe40000010000 */
[----:B------:R-:W-:Y:S01]  /*8600*/  FMUL.FTZ R122, R29, UR4 ;  /* 0x000000041d7a7c20 */ /* 0x000fe20008410000 */
[----:B------:R-:W-:Y:S01]  /*8610*/  FMUL.FTZ R15, R31, UR4 ;  /* 0x000000041f0f7c20 */ /* 0x000fe20008410000 */
[----:B------:R-:W-:Y:S01]  /*8620*/  FMUL.FTZ R126, R24, UR4 ;  /* 0x00000004187e7c20 */ /* 0x000fe20008410000 */
[----:B------:R-:W-:Y:S01]  /*8630*/  FMUL.FTZ R124, R25, UR4 ;  /* 0x00000004197c7c20 */ /* 0x000fe20008410000 */
[----:B0-----:R-:W-:Y:S01]  /*8640*/  FMUL.FTZ R13, R27, UR4 ;  /* 0x000000041b0d7c20 */ /* 0x001fe20008410000 */
[----:B-1----:R-:W-:Y:S01]  /*8650*/  FMUL.FTZ R6, R40, UR4 ;  /* 0x0000000428067c20 */ /* 0x002fe20008410000 */
        /* <DEDUP_REMOVED lines=18> */
[----:B0-----:R-:W-:Y:S01]  /*8780*/  FSEL R122, R122, -INF , P1 ;  /* 0xff8000007a7a7808 */ /* 0x001fe20000800000 */
[----:B------:R-:W-:Y:S01]  /*8790*/  FMUL.FTZ R24, R34, UR4 ;  /* 0x0000000422187c20 */ /* 0x000fe20008410000 */
[----:B------:R-:W-:Y:S01]  /*87a0*/  FMUL.FTZ R34, R96, UR4 ;  /* 0x0000000460227c20 */ /* 0x000fe20008410000 */
[----:B------:R-:W-:Y:S01]  /*87b0*/  FMUL.FTZ R25, R35, UR4 ;  /* 0x0000000423197c20 */ /* 0x000fe20008410000 */
[----:B------:R-:W-:Y:S01]  /*87c0*/  FMUL.FTZ R9, R41, UR4 ;  /* 0x0000000429097c20 */ /* 0x000fe20008410000 */
[----:B------:R-:W-:Y:S01]  /*87d0*/  FMUL.FTZ R26, R38, UR4 ;  /* 0x00000004261a7c20 */ /* 0x000fe20008410000 */
[----:B------:R-:W-:Y:S01]  /*87e0*/  FMUL.FTZ R8, R44, UR4 ;  /* 0x000000042c087c20 */ /* 0x000fe20008410000 */
[----:B------:R-:W0:Y:S01]  /*87f0*/  MUFU.TANH R124, R124 ;  /* 0x0000007c007c7308 */ /* 0x000e220000002400 */
        /* <DEDUP_REMOVED lines=50> */
[----:B------:R-:W-:Y:S01]  /*8b20*/  FMNMX.FTZ R5, R125, R6, !PT ;  /* 0x000000067d057209 */ /* 0x000fe20007810000 */
[----:B------:R-:W-:Y:S01]  /*8b30*/  FMUL.FTZ R43, R80, UR4 ;  /* 0x00000004502b7c20 */ /* 0x000fe20008410000 */
[----:B------:R-:W-:Y:S01]  /*8b40*/  FMUL.FTZ R70, R78, UR4 ;  /* 0x000000044e467c20 */ /* 0x000fe20008410000 */
[----:B------:R-:W-:Y:S01]  /*8b50*/  FMUL.FTZ R41, R84, UR4 ;  /* 0x0000000454297c20 */ /* 0x000fe20008410000 */
[----:B------:R-:W-:Y:S01]  /*8b60*/  FMNMX.FTZ R6, R122, R5, !PT ;  /* 0x000000057a067209 */ /* 0x000fe20007810000 */
        /* <DEDUP_REMOVED lines=30> */
[----:B------:R-:W2:Y:S02]  /*8d50*/  LDL R115, [R1+0x34] ;  /* 0x0000340001737983 */ /* 0x000ea40000100800 */
[----:B------:R-:W3:Y:S01]  /*8d60*/  MUFU.TANH R3, R3 ;  /* 0x0000000300037308 */ /* 0x000ee20000002400 */
[----:B0-----:R-:W-:-:S02]  /*8d70*/  FSEL R27, R27, -INF , P5 ;  /* 0xff8000001b1b7808 */ /* 0x001fc40002800000 */
[----:B------:R-:W-:-:S05]  /*8d80*/  ISETP.GT.AND P5, PT, R4, 0x30, PT ;  /* 0x000000300400780c */ /* 0x000fca0003fa4270 */
[----:B------:R-:W0:Y:S01]  /*8d90*/  MUFU.TANH R24, R24 ;  /* 0x0000001800187308 */ /* 0x000e220000002400 */
[----:B-1----:R-:W-:-:S07]  /*8da0*/  FSEL R121, R121, -INF , P3 ;  /* 0xff80000079797808 */ /* 0x002fce0001800000 */
[----:B------:R-:W1:Y:S01]  /*8db0*/  MUFU.TANH R25, R25 ;  /* 0x0000001900197308 */ /* 0x000e620000002400 */
[----:B---3--:R-:W-:Y:S02]  /*8dc0*/  FSEL R49, R3, -INF , P5 ;  /* 0xff80000003317808 */ /* 0x008fe40002800000 */
[----:B------:R-:W-:-:S04]  /*8dd0*/  FMNMX.FTZ R3, R121, R6, !PT ;  /* 0x0000000679037209 */ /* 0x000fc80007810000 */
[----:B------:R-:W-:Y:S01]  /*8de0*/  FMNMX.FTZ R6, R96, R3, !PT ;  /* 0x0000000360067209 */ /* 0x000fe20007810000 */
[----:B------:R-:W3:Y:S01]  /*8df0*/  MUFU.TANH R9, R9 ;  /* 0x0000000900097308 */ /* 0x000ee20000002400 */
        /* <DEDUP_REMOVED lines=8> */
[----:B---3--:R-:W-:-:S04]  /*8e80*/  FSEL R91, R9, -INF , P2 ;  /* 0xff800000095b7808 */ /* 0x008fc80001000000 */
[----:B------:R-:W-:-:S03]  /*8e90*/  FMNMX.FTZ R3, R91, R6, !PT ;  /* 0x000000065b037209 */ /* 0x000fc60007810000 */
[----:B------:R-:W3:Y:S01]  /*8ea0*/  MUFU.TANH R11, R11 ;  /* 0x0000000b000b7308 */ /* 0x000ee20000002400 */
[----:B0-----:R-:W-:Y:S02]  /*8eb0*/  FSEL R26, R26, -INF , P4 ;  /* 0xff8000001a1a7808 */ /* 0x001fe40002000000 */
[----:B------:R-:W-:-:S05]  /*8ec0*/  ISETP.GT.AND P4, PT, R4, 0x29, PT ;  /* 0x000000290400780c */ /* 0x000fca0003f84270 */
[----:B------:R-:W0:Y:S01]  /*8ed0*/  MUFU.TANH R28, R28 ;  /* 0x0000001c001c7308 */ /* 0x000e220000002400 */
[----:B-1----:R-:W-:Y:S01]  /*8ee0*/  FSEL R92, R8, -INF , P3 ;  /* 0xff800000085c7808 */ /* 0x002fe20001800000 */
[----:B------:R-:W-:Y:S01]  /*8ef0*/  FMUL.FTZ R8, R108, UR4 ;  /* 0x000000046c087c20 */ /* 0x000fe20008410000 */
[----:B------:R-:W-:Y:S02]  /*8f00*/  FMUL.FTZ R108, R111, UR4 ;  /* 0x000000046f6c7c20 */ /* 0x000fe40008410000 */
[----:B------:R-:W-:Y:S01]  /*8f10*/  FMNMX.FTZ R5, R92, R3, !PT ;  /* 0x000000035c057209 */ /* 0x000fe20007810000 */
[----:B------:R-:W-:Y:S02]  /*8f20*/  FMUL.FTZ R3, R101, UR4 ;  /* 0x0000000465037c20 */ /* 0x000fe40008410000 */
        /* <DEDUP_REMOVED lines=9> */
[----:B------:R-:W-:Y:S02]  /*8fc0*/  ISETP.GT.AND P5, PT, R4, 0x41, PT ;  /* 0x000000410400780c */ /* 0x000fe40003fa4270 */
[----:B------:R-:W-:-:S03]  /*8fd0*/  FMNMX.FTZ R5, R77, R6, !PT ;  /* 0x000000064d057209 */ /* 0x000fc60007810000 */
[----:B------:R-:W1:Y:S01]  /*8fe0*/  MUFU.TANH R30, R30 ;  /* 0x0000001e001e7308 */ /* 0x000e620000002400 */
[----:B---3--:R-:W-:Y:S02]  /*8ff0*/  FSEL R29, R29, -INF , P2 ;  /* 0xff8000001d1d7808 */ /* 0x008fe40001000000 */
[----:B------:R-:W-:-:S05]  /*9000*/  ISETP.GT.AND P2, PT, R4, 0x38, PT ;  /* 0x000000380400780c */ /* 0x000fca0003f44270 */
[----:B------:R-:W3:Y:S01]  /*9010*/  MUFU.TANH R20, R20 ;  /* 0x0000001400147308 */ /* 0x000ee20000002400 */
[----:B0-----:R-:W-:Y:S01]  /*9020*/  FSEL R72, R32, -INF , P1 ;  /* 0xff80000020487808 */ /* 0x001fe20000800000 */
[----:B------:R-:W-:-:S03]  /*9030*/  FMUL.FTZ R32, R100, UR4 ;  /* 0x0000000464207c20 */ /* 0x000fc60008410000 */
[----:B------:R-:W-:-:S03]  /*9040*/  FMNMX.FTZ R6, R72, R5, !PT ;  /* 0x0000000548067209 */ /* 0x000fc60007810000 */
[----:B------:R-:W0:Y:S01]  /*9050*/  MUFU.TANH R31, R31 ;  /* 0x0000001f001f7308 */ /* 0x000e220000002400 */
[----:B-1----:R-:W-:Y:S02]  /*9060*/  FSEL R30, R30, -INF , P3 ;  /* 0xff8000001e1e7808 */ /* 0x002fe40001800000 */
[----:B------:R-:W-:-:S05]  /*9070*/  ISETP.GT.AND P3, PT, R4, 0x39, PT ;  /* 0x000000390400780c */ /* 0x000fca0003f64270 */
        /* <DEDUP_REMOVED lines=18> */
[----:B-1----:R-:W-:-:S04]  /*91a0*/  FSEL R64, R39, -INF , P5 ;  /* 0xff80000027407808 */ /* 0x002fc80002800000 */
[----:B------:R-:W-:-:S03]  /*91b0*/  FMNMX.FTZ R6, R64, R5, !PT ;  /* 0x0000000540067209 */ /* 0x000fc60007810000 */
[----:B------:R-:W1:Y:S01]  /*91c0*/  MUFU.TANH R51, R51 ;  /* 0x0000003300337308 */ /* 0x000e620000002400 */
[----:B---3--:R-:W-:Y:S02]  /*91d0*/  FSEL R50, R50, -INF , P2 ;  /* 0xff80000032327808 */ /* 0x008fe40001000000 */
[----:B------:R-:W-:-:S05]  /*91e0*/  ISETP.GT.AND P2, PT, R4, 0x49, PT ;  /* 0x000000490400780c */ /* 0x000fca0003f44270 */
[----:B------:R-:W3:Y:S01]  /*91f0*/  MUFU.TANH R60, R60 ;  /* 0x0000003c003c7308 */ /* 0x000ee20000002400 */
[----:B0-----:R-:W-:-:S04]  /*9200*/  FSEL R65, R38, -INF , P1 ;  /* 0xff80000026417808 */ /* 0x001fc80000800000 */
        /* <DEDUP_REMOVED lines=30> */
[----:B------:R-:W-:Y:S01]  /*93f0*/  FMNMX.FTZ R6, R46, R5, !PT ;  /* 0x000000052e067209 */ /* 0x000fe20007810000 */
[----:B------:R-:W-:Y:S01]  /*9400*/  FMUL.FTZ R5, R107, UR4 ;  /* 0x000000046b057c20 */ /* 0x000fe20008410000 */
[----:B------:R-:W-:Y:S01]  /*9410*/  FMUL.FTZ R107, R114, UR4 ;  /* 0x00000004726b7c20 */ /* 0x000fe20008410000 */
        /* <DEDUP_REMOVED lines=47> */
[----:B------:R-:W-:Y:S01]  /*9710*/  FMNMX.FTZ R6, R38, R9, !PT ;  /* 0x0000000926067209 */ /* 0x000fe20007810000 */
[----:B------:R-:W-:Y:S02]  /*9720*/  FMUL.FTZ R9, R109, UR4 ;  /* 0x000000046d097c20 */ /* 0x000fe40008410000 */
        /* <DEDUP_REMOVED lines=29> */
[----:B------:R-:W-:Y:S01]  /*9900*/  FMNMX.FTZ R6, R34, R11, !PT ;  /* 0x0000000b22067209 */ /* 0x000fe20007810000 */
[----:B------:R-:W-:Y:S02]  /*9910*/  FMUL.FTZ R11, R113, UR4 ;  /* 0x00000004710b7c20 */ /* 0x000fe40008410000 */
        /* <DEDUP_REMOVED lines=8> */
[----:B0-----:R-:W-:Y:S01]  /*99a0*/  FSEL R82, R82, -INF , P2 ;  /* 0xff80000052527808 */ /* 0x001fe20001000000 */
[----:B------:R-:W4:Y:S01]  /*99b0*/  LDL R116, [R1+0x2c] ;  /* 0x00002c0001747983 */ /* 0x000f220000100800 */
        /* <DEDUP_REMOVED lines=19> */
[----:B------:R-:W2:Y:S01]  /*9af0*/  LDL R117, [R1+0x6c] ;  /* 0x00006c0001757983 */ /* 0x000ea20000100800 */
        /* <DEDUP_REMOVED lines=35> */
[----:B0-----:R-:W-:-:S04]  /*9d30*/  FSEL R20, R20, -INF , P5 ;  /* 0xff80000014147808 */ /* 0x001fc80002800000 */
[----:B------:R-:W-:-:S03]  /*9d40*/  FMNMX.FTZ R97, R20, R5, !PT ;  /* 0x0000000514617209 */ /* 0x000fc60007810000 */
[----:B------:R-:W0:Y:S01]  /*9d50*/  MUFU.TANH R106, R106 ;  /* 0x0000006a006a7308 */ /* 0x000e220000002400 */
[----:B-1----:R-:W-:Y:S01]  /*9d60*/  FSEL R108, R108, -INF , P1 ;  /* 0xff8000006c6c7808 */ /* 0x002fe20000800000 */
[----:B------:R-:W1:Y:S06]  /*9d70*/  SHFL.BFLY PT, R6, R97, 0x2, 0x1f ;  /* 0x0c401f0061067f89 */ /* 0x000e6c00000e0000 */
[----:B------:R-:W1:Y:S01]  /*9d80*/  MUFU.TANH R105, R105 ;  /* 0x0000006900697308 */ /* 0x000e620000002400 */
[----:B---3--:R-:W-:-:S07]  /*9d90*/  FSEL R107, R107, -INF , P2 ;  /* 0xff8000006b6b7808 */ /* 0x008fce0001000000 */
[----:B------:R-:W3:Y:S01]  /*9da0*/  MUFU.TANH R104, R104 ;  /* 0x0000006800687308 */ /* 0x000ee20000002400 */
[----:B0-----:R-:W-:Y:S02]  /*9db0*/  FSEL R106, R106, -INF , P3 ;  /* 0xff8000006a6a7808 */ /* 0x001fe40001800000 */
[----:B-1----:R-:W-:Y:S02]  /*9dc0*/  FSEL R105, R105, -INF , P4 ;  /* 0xff80000069697808 */ /* 0x002fe40002000000 */
[----:B------:R-:W-:Y:S01]  /*9dd0*/  FMNMX.FTZ R98, R97, R6, !PT ;  /* 0x0000000661627209 */ /* 0x000fe20007810000 */
[----:B------:R-:W-:-:S04]  /*9de0*/  IMAD.U32 R6, RZ, RZ, UR5 ;  /* 0x00000005ff067e24 */ /* 0x000fc8000f8e00ff */
[----:B------:R-:W0:Y:S01]  /*9df0*/  SHFL.BFLY PT, R5, R98, 0x1, 0x1f ;  /* 0x0c201f0062057f89 */ /* 0x000e2200000e0000 */
[----:B---3--:R-:W-:Y:S02]  /*9e00*/  FSEL R104, R104, -INF , P5 ;  /* 0xff80000068687808 */ /* 0x008fe40002800000 */
[----:B0-----:R-:W-:-:S04]  /*9e10*/  FMNMX.FTZ R5, R98, R5, !PT ;  /* 0x0000000562057209 */ /* 0x001fc80007810000 */
[C---:B------:R-:W-:Y:S01]  /*9e20*/  FSETP.NEU.FTZ.AND P6, PT, R5.reuse, -INF , PT ;  /* 0xff8000000500780b */ /* 0x040fe20003fdd000 */
[----:B------:R-:W-:-:S05]  /*9e30*/  FMUL.FTZ R95, R5, R6 ;  /* 0x00000006055f7220 */ /* 0x000fca0000410000 */
[----:B------:R-:W-:-:S05]  /*9e40*/  FSEL R95, R95, RZ, P6 ;  /* 0x000000ff5f5f7208 */ /* 0x000fca0003000000 */
[-CC-:B------:R-:W-:Y:S01]  /*9e50*/  FFMA.FTZ R97, R93, R6.reuse, -R95.reuse ;  /* 0x000000065d617223 */ /* 0x180fe2000001085f */
[-CC-:B------:R-:W-:Y:S01]  /*9e60*/  FFMA.FTZ R93, R94, R6.reuse, -R95.reuse ;  /* 0x000000065e5d7223 */ /* 0x180fe2000001085f */
[-CC-:B------:R-:W-:Y:S01]  /*9e70*/  FFMA.FTZ R94, R91, R6.reuse, -R95.reuse ;  /* 0x000000065b5e7223 */ /* 0x180fe2000001085f */
[-CC-:B------:R-:W-:Y:S01]  /*9e80*/  FFMA.FTZ R91, R92, R6.reuse, -R95.reuse ;  /* 0x000000065c5b7223 */ /* 0x180fe2000001085f */
        /* <DEDUP_REMOVED lines=17> */
[--C-:B0-----:R-:W-:Y:S01]  /*9fa0*/  FFMA.FTZ R111, R65, R6, -R95.reuse ;  /* 0x00000006416f7223 */ /* 0x101fe2000001085f */
        /* <DEDUP_REMOVED lines=10> */
[----:B------:R-:W-:-:S02]  /*a050*/  FFMA.FTZ R11, R11, R6, -R95 ;  /* 0x000000060b0b7223 */ /* 0x000fc4000001085f */
[----:B------:R-:W-:Y:S02]  /*a060*/  FMNMX.FTZ R110, R28, R109, !PT ;  /* 0x0000006d1c6e7209 */ /* 0x000fe40007810000 */
[----:B------:R-:W-:Y:S01]  /*a070*/  MUFU.EX2 R102, R102 ;  /* 0x0000006600667308 */ /* 0x000fe20000000800 */
[--C-:B0-----:R-:W-:Y:S01]  /*a080*/  FFMA.FTZ R112, R60, R6, -R95.reuse ;  /* 0x000000063c707223 */ /* 0x101fe2000001085f */
[----:B------:R-:W-:Y:S01]  /*a090*/  FMNMX.FTZ R69, R29, R110, !PT ;  /* 0x0000006e1d457209 */ /* 0x000fe20007810000 */
[----:B------:R-:W-:-:S03]  /*a0a0*/  FFMA.FTZ R110, R64, R6, -R95 ;  /* 0x00000006406e7223 */ /* 0x000fc6000001085f */
[----:B------:R-:W-:Y:S02]  /*a0b0*/  FMNMX.FTZ R64, R30, R69, !PT ;  /* 0x000000451e407209 */ /* 0x000fe40007810000 */
[----:B------:R-:W-:Y:S02]  /*a0c0*/  MUFU.EX2 R69, R110 ;  /* 0x0000006e00457308 */ /* 0x000fe40000000800 */
[----:B------:R-:W-:-:S04]  /*a0d0*/  FMNMX.FTZ R64, R31, R64, !PT ;  /* 0x000000401f407209 */ /* 0x000fc80007810000 */
[----:B------:R-:W-:Y:S02]  /*a0e0*/  FMNMX.FTZ R65, R49, R64, !PT ;  /* 0x0000004031417209 */ /* 0x000fe40007810000 */
[----:B------:R0:W-:Y:S02]  /*a0f0*/  MUFU.EX2 R64, R111 ;  /* 0x0000006f00407308 */ /* 0x0001e40000000800 */
[----:B------:R-:W-:-:S04]  /*a100*/  FMNMX.FTZ R65, R48, R65, !PT ;  /* 0x0000004130417209 */ /* 0x000fc80007810000 */
[----:B------:R-:W-:Y:S02]  /*a110*/  FMNMX.FTZ R60, R50, R65, !PT ;  /* 0x00000041323c7209 */ /* 0x000fe40007810000 */
[----:B------:R1:W-:Y:S01]  /*a120*/  MUFU.EX2 R65, R112 ;  /* 0x0000007000417308 */ /* 0x0003e20000000800 */
[--C-:B0-----:R-:W-:Y:S01]  /*a130*/  FFMA.FTZ R111, R44, R6, -R95.reuse ;  /* 0x000000062c6f7223 */ /* 0x101fe2000001085f */
[----:B------:R-:W-:Y:S01]  /*a140*/  FMNMX.FTZ R109, R51, R60, !PT ;  /* 0x0000003c336d7209 */ /* 0x000fe20007810000 */
[----:B------:R-:W-:-:S03]  /*a150*/  FFMA.FTZ R60, R61, R6, -R95 ;  /* 0x000000063d3c7223 */ /* 0x000fc6000001085f */
[----:B------:R-:W-:Y:S02]  /*a160*/  FMNMX.FTZ R110, R52, R109, !PT ;  /* 0x0000006d346e7209 */ /* 0x000fe40007810000 */
[----:B------:R-:W0:Y:S01]  /*a170*/  MUFU.EX2 R103, R103 ;  /* 0x0000006700677308 */ /* 0x000e220000000800 */
[----:B-1----:R-:W-:Y:S01]  /*a180*/  FFMA.FTZ R112, R45, R6, -R95 ;  /* 0x000000062d707223 */ /* 0x002fe2000001085f */
[----:B------:R-:W-:-:S04]  /*a190*/  FMNMX.FTZ R61, R53, R110, !PT ;  /* 0x0000006e353d7209 */ /* 0x000fc80007810000 */
[----:B------:R-:W-:Y:S02]  /*a1a0*/  FMNMX.FTZ R56, R54, R61, !PT ;  /* 0x0000003d36387209 */ /* 0x000fe40007810000 */
[----:B------:R-:W-:Y:S02]  /*a1b0*/  MUFU.EX2 R61, R113 ;  /* 0x00000071003d7308 */ /* 0x000fe40000000800 */
[----:B------:R-:W-:Y:S01]  /*a1c0*/  FMNMX.FTZ R109, R55, R56, !PT ;  /* 0x00000038376d7209 */ /* 0x000fe20007810000 */
[-CC-:B------:R-:W-:Y:S01]  /*a1d0*/  FFMA.FTZ R56, R57, R6.reuse, -R95.reuse ;  /* 0x0000000639387223 */ /* 0x180fe2000001085f */
[-CC-:B------:R-:W-:Y:S01]  /*a1e0*/  FFMA.FTZ R57, R46, R6.reuse, -R95.reuse ;  /* 0x000000062e397223 */ /* 0x180fe2000001085f */
[----:B------:R-:W-:Y:S01]  /*a1f0*/  FFMA.FTZ R46, R47, R6, -R95 ;  /* 0x000000062f2e7223 */ /* 0x000fe2000001085f */
        /* <DEDUP_REMOVED lines=14> */
[-CC-:B-1----:R-:W-:Y:S01]  /*a2e0*/  FFMA.FTZ R111, R40, R6.reuse, -R95.reuse ;  /* 0x00000006286f7223 */ /* 0x182fe2000001085f */
[----:B------:R-:W-:Y:S01]  /*a2f0*/  FMNMX.FTZ R110, R74, R45, !PT ;  /* 0x0000002d4a6e7209 */ /* 0x000fe20007810000 */
[-CC-:B------:R-:W-:Y:S01]  /*a300*/  FFMA.FTZ R45, R42, R6.reuse, -R95.reuse ;  /* 0x000000062a2d7223 */ /* 0x180fe2000001085f */
[--C-:B------:R-:W-:Y:S02]  /*a310*/  FFMA.FTZ R42, R43, R6, -R95.reuse ;  /* 0x000000062b2a7223 */ /* 0x100fe4000001085f */
[----:B------:R-:W-:Y:S02]  /*a320*/  FMNMX.FTZ R109, R79, R110, !PT ;  /* 0x0000006e4f6d7209 */ /* 0x000fe40007810000 */
[----:B------:R-:W-:Y:S01]  /*a330*/  MUFU.EX2 R99, R99 ;  /* 0x0000006300637308 */ /* 0x000fe20000000800 */
[----:B---3--:R-:W-:Y:S01]  /*a340*/  FFMA.FTZ R112, R38, R6, -R95 ;  /* 0x0000000626707223 */ /* 0x008fe2000001085f */
[----:B------:R-:W-:-:S04]  /*a350*/  FMNMX.FTZ R109, R78, R109, !PT ;  /* 0x0000006d4e6d7209 */ /* 0x000fc80007810000 */
[----:B------:R-:W-:Y:S02]  /*a360*/  FMNMX.FTZ R110, R80, R109, !PT ;  /* 0x0000006d506e7209 */ /* 0x000fe40007810000 */
[----:B------:R-:W-:Y:S02]  /*a370*/  MUFU.EX2 R96, R96 ;  /* 0x0000006000607308 */ /* 0x000fe40000000800 */
[----:B------:R-:W-:-:S04]  /*a380*/  FMNMX.FTZ R43, R81, R110, !PT ;  /* 0x0000006e512b7209 */ /* 0x000fc80007810000 */
[----:B------:R-:W-:Y:S02]  /*a390*/  FMNMX.FTZ R40, R82, R43, !PT ;  /* 0x0000002b52287209 */ /* 0x000fe40007810000 */
[----:B------:R1:W-:Y:S02]  /*a3a0*/  MUFU.EX2 R43, R111 ;  /* 0x0000006f002b7308 */ /* 0x0003e40000000800 */
[----:B------:R-:W-:Y:S01]  /*a3b0*/  FMNMX.FTZ R109, R83, R40, !PT ;  /* 0x00000028536d7209 */ /* 0x000fe20007810000 */
[----:B------:R-:W-:-:S03]  /*a3c0*/  FFMA.FTZ R40, R41, R6, -R95 ;  /* 0x0000000629287223 */ /* 0x000fc6000001085f */
[----:B------:R-:W-:Y:S02]  /*a3d0*/  FMNMX.FTZ R110, R84, R109, !PT ;  /* 0x0000006d546e7209 */ /* 0x000fe40007810000 */
[----:B------:R-:W-:Y:S01]  /*a3e0*/  MUFU.EX2 R97, R97 ;  /* 0x0000006100617308 */ /* 0x000fe20000000800 */
[----:B-1----:R-:W-:Y:S01]  /*a3f0*/  FFMA.FTZ R111, R35, R6, -R95 ;  /* 0x00000006236f7223 */ /* 0x002fe2000001085f */
[----:B------:R-:W-:-:S04]  /*a400*/  FMNMX.FTZ R41, R85, R110, !PT ;  /* 0x0000006e55297209 */ /* 0x000fc80007810000 */
[----:B------:R-:W-:Y:S02]  /*a410*/  FMNMX.FTZ R38, R86, R41, !PT ;  /* 0x0000002956267209 */ /* 0x000fe40007810000 */
[----:B------:R1:W-:Y:S02]  /*a420*/  MUFU.EX2 R41, R112 ;  /* 0x0000007000297308 */ /* 0x0003e40000000800 */
[----:B------:R-:W-:Y:S01]  /*a430*/  FMNMX.FTZ R109, R87, R38, !PT ;  /* 0x00000026576d7209 */ /* 0x000fe20007810000 */
[----:B------:R-:W-:-:S03]  /*a440*/  FFMA.FTZ R38, R39, R6, -R95 ;  /* 0x0000000627267223 */ /* 0x000fc6000001085f */
[----:B------:R-:W-:Y:S02]  /*a450*/  FMNMX.FTZ R110, R88, R109, !PT ;  /* 0x0000006d586e7209 */ /* 0x000fe40007810000 */
[----:B------:R-:W-:Y:S01]  /*a460*/  MUFU.EX2 R93, R93 ;  /* 0x0000005d005d7308 */ /* 0x000fe20000000800 */
[--C-:B-1----:R-:W-:Y:S01]  /*a470*/  FFMA.FTZ R112, R33, R6, -R95.reuse ;  /* 0x0000000621707223 */ /* 0x102fe2000001085f */
[----:B------:R-:W-:Y:S01]  /*a480*/  FMNMX.FTZ R39, R89, R110, !PT ;  /* 0x0000006e59277209 */ /* 0x000fe20007810000 */
[-CC-:B------:R-:W-:Y:S01]  /*a490*/  FFMA.FTZ R33, R34, R6.reuse, -R95.reuse ;  /* 0x0000000622217223 */ /* 0x180fe2000001085f */
[-CC-:B------:R-:W-:Y:S01]  /*a4a0*/  FFMA.FTZ R34, R21, R6.reuse, -R95.reuse ;  /* 0x0000000615227223 */ /* 0x180fe2000001085f */
[-CC-:B------:R-:W-:Y:S01]  /*a4b0*/  FFMA.FTZ R21, R32, R6.reuse, -R95.reuse ;  /* 0x0000000620157223 */ /* 0x180fe2000001085f */
[----:B------:R-:W-:Y:S01]  /*a4c0*/  FMNMX.FTZ R35, R90, R39, !PT ;  /* 0x000000275a237209 */ /* 0x000fe20007810000 */
[-CC-:B------:R-:W-:Y:S01]  /*a4d0*/  FFMA.FTZ R32, R3, R6.reuse, -R95.reuse ;  /* 0x0000000603207223 */ /* 0x180fe2000001085f */
[-CC-:B------:R-:W-:Y:S01]  /*a4e0*/  FFMA.FTZ R3, R37, R6.reuse, -R95.reuse ;  /* 0x0000000625037223 */ /* 0x180fe2000001085f */
[----:B------:R1:W-:Y:S01]  /*a4f0*/  MUFU.EX2 R39, R111 ;  /* 0x0000006f00277308 */ /* 0x0003e20000000800 */
[----:B------:R-:W-:Y:S01]  /*a500*/  FMNMX.FTZ R110, R108, R35, !PT ;  /* 0x000000236c6e7209 */ /* 0x000fe20007810000 */
[----:B------:R-:W-:-:S03]  /*a510*/  FFMA.FTZ R35, R36, R6, -R95 ;  /* 0x0000000624237223 */ /* 0x000fc6000001085f */
[----:B------:R-:W-:-:S03]  /*a520*/  FMNMX.FTZ R109, R107, R110, !PT ;  /* 0x0000006e6b6d7209 */ /* 0x000fc60007810000 */
[----:B------:R-:W-:Y:S01]  /*a530*/  MUFU.EX2 R94, R94 ;  /* 0x0000005e005e7308 */ /* 0x000fe20000000800 */
[----:B------:R-:W-:Y:S01]  /*a540*/  FMNMX.FTZ R36, R106, R109, !PT ;  /* 0x0000006d6a247209 */ /* 0x000fe20007810000 */
[-CC-:B-1----:R-:W-:Y:S01]  /*a550*/  FFMA.FTZ R111, R4, R6.reuse, -R95.reuse ;  /* 0x00000006046f7223 */ /* 0x182fe2000001085f */
[----:B------:R-:W-:Y:S02]  /*a560*/  FFMA.FTZ R4, R20, R6, -R95 ;  /* 0x0000000614047223 */ /* 0x000fe4000001085f */
[----:B------:R-:W-:-:S03]  /*a570*/  FMNMX.FTZ R109, R105, R36, !PT ;  /* 0x00000024696d7209 */ /* 0x000fc60007810000 */
[----:B------:R1:W-:Y:S01]  /*a580*/  MUFU.EX2 R20, R111 ;  /* 0x0000006f00147308 */ /* 0x0003e20000000800 */
[----:B------:R-:W-:-:S05]  /*a590*/  FMNMX.FTZ R109, R104, R109, !PT ;  /* 0x0000006d686d7209 */ /* 0x000fca0007810000 */
[----:B------:R-:W3:Y:S02]  /*a5a0*/  SHFL.BFLY PT, R110, R109, 0x2, 0x1f ;  /* 0x0c401f006d6e7f89 */ /* 0x000ee400000e0000 */
[----:B------:R4:W-:Y:S08]  /*a5b0*/  MUFU.EX2 R36, R112 ;  /* 0x0000007000247308 */ /* 0x0009f00000000800 */
[----:B------:R-:W-:Y:S08]  /*a5c0*/  MUFU.EX2 R91, R91 ;  /* 0x0000005b005b7308 */ /* 0x000ff00000000800 */
[----:B------:R-:W-:Y:S01]  /*a5d0*/  MUFU.EX2 R92, R92 ;  /* 0x0000005c005c7308 */ /* 0x000fe20000000800 */
[----:B---3--:R-:W-:-:S07]  /*a5e0*/  FMNMX.FTZ R110, R109, R110, !PT ;  /* 0x0000006e6d6e7209 */ /* 0x008fce0007810000 */
[----:B------:R-:W-:Y:S01]  /*a5f0*/  MUFU.EX2 R76, R76 ;  /* 0x0000004c004c7308 */ /* 0x000fe20000000800 */
[----:B------:R-:W3:Y:S07]  /*a600*/  SHFL.BFLY PT, R37, R110, 0x1, 0x1f ;  /* 0x0c201f006e257f89 */ /* 0x000eee00000e0000 */
[----:B------:R-:W-:Y:S08]  /*a610*/  MUFU.EX2 R72, R72 ;  /* 0x0000004800487308 */ /* 0x000ff00000000800 */
[----:B------:R-:W-:Y:S08]  /*a620*/  MUFU.EX2 R68, R68 ;  /* 0x0000004400447308 */ /* 0x000ff00000000800 */
[----:B------:R-:W-:Y:S01]  /*a630*/  MUFU.EX2 R60, R60 ;  /* 0x0000003c003c7308 */ /* 0x000fe20000000800 */
[----:B---3--:R-:W-:-:S04]  /*a640*/  FMNMX.FTZ R37, R110, R37, !PT ;  /* 0x000000256e257209 */ /* 0x008fc80007810000 */
        /* <DEDUP_REMOVED lines=12> */
[-CC-:B-1----:R-:W-:Y:S01]  /*a710*/  FFMA.FTZ R111, R26, R6.reuse, -R113.reuse ;  /* 0x000000061a6f7223 */ /* 0x182fe20000010871 */
[----:B------:R-:W-:Y:S01]  /*a720*/  MUFU.EX2 R95, R95 ;  /* 0x0000005f005f7308 */ /* 0x000fe20000000800 */
[-CC-:B------:R-:W-:Y:S01]  /*a730*/  FFMA.FTZ R63, R63, R6.reuse, -R113.reuse ;  /* 0x000000063f3f7223 */ /* 0x180fe20000010871 */
[-CC-:B------:R-:W-:Y:S01]  /*a740*/  FFMA.FTZ R27, R27, R6.reuse, -R113.reuse ;  /* 0x000000061b1b7223 */ /* 0x180fe20000010871 */
[-CC-:B----4-:R-:W-:Y:S01]  /*a750*/  FFMA.FTZ R112, R28, R6.reuse, -R113.reuse ;  /* 0x000000061c707223 */ /* 0x190fe20000010871 */
[-CC-:B------:R-:W-:Y:S01]  /*a760*/  FFMA.FTZ R29, R29, R6.reuse, -R113.reuse ;  /* 0x000000061d1d7223 */ /* 0x180fe20000010871 */
[-CC-:B------:R-:W-:Y:S01]  /*a770*/  FFMA.FTZ R114, R30, R6.reuse, -R113.reuse ;  /* 0x000000061e727223 */ /* 0x180fe20000010871 */
[-CC-:B------:R-:W-:Y:S01]  /*a780*/  FFMA.FTZ R31, R31, R6.reuse, -R113.reuse ;  /* 0x000000061f1f7223 */ /* 0x180fe20000010871 */
[----:B------:R-:W-:Y:S01]  /*a790*/  FFMA.FTZ R49, R49, R6, -R113 ;  /* 0x0000000631317223 */ /* 0x000fe20000010871 */
[----:B------:R-:W1:Y:S01]  /*a7a0*/  MUFU.EX2 R13, R13 ;  /* 0x0000000d000d7308 */ /* 0x000e620000000800 */
[----:B------:R-:W-:-:S02]  /*a7b0*/  @!P1 VIADD R0, R0, 0x30840 ;  /* 0x0003084000009836 */ /* 0x000fc40000000000 */
[-CC-:B------:R-:W-:Y:S01]  /*a7c0*/  FFMA.FTZ R48, R48, R6.reuse, -R113.reuse ;  /* 0x0000000630307223 */ /* 0x180fe20000010871 */
[-CC-:B------:R-:W-:Y:S01]  /*a7d0*/  FFMA.FTZ R50, R50, R6.reuse, -R113.reuse ;  /* 0x0000000632327223 */ /* 0x180fe20000010871 */
[-CC-:B------:R-:W-:Y:S01]  /*a7e0*/  FFMA.FTZ R51, R51, R6.reuse, -R113.reuse ;  /* 0x0000000633337223 */ /* 0x180fe20000010871 */
[-CC-:B------:R-:W-:Y:S01]  /*a7f0*/  FFMA.FTZ R52, R52, R6.reuse, -R113.reuse ;  /* 0x0000000634347223 */ /* 0x180fe20000010871 */
[-CC-:B------:R-:W-:Y:S01]  /*a800*/  FFMA.FTZ R53, R53, R6.reuse, -R113.reuse ;  /* 0x0000000635357223 */ /* 0x180fe20000010871 */
[-CC-:B------:R-:W-:Y:S01]  /*a810*/  FFMA.FTZ R74, R74, R6.reuse, -R113.reuse ;  /* 0x000000064a4a7223 */ /* 0x180fe20000010871 */
[----:B------:R-:W3:Y:S01]  /*a820*/  MUFU.EX2 R109, R109 ;  /* 0x0000006d006d7308 */ /* 0x000ee20000000800 */
[----:B------:R-:W-:Y:S01]  /*a830*/  @!P1 PRMT R12, RZ, 0x654, R0 ;  /* 0x00000654ff0c9816 */ /* 0x000fe20000000000 */
[-CC-:B------:R-:W-:Y:S01]  /*a840*/  FFMA.FTZ R14, R79, R6.reuse, -R113.reuse ;  /* 0x000000064f0e7223 */ /* 0x180fe20000010871 */
[-CC-:B------:R-:W-:Y:S01]  /*a850*/  FFMA.FTZ R54, R54, R6.reuse, -R113.reuse ;  /* 0x0000000636367223 */ /* 0x180fe20000010871 */
[----:B------:R-:W-:-:S04]  /*a860*/  FFMA.FTZ R55, R55, R6, -R113 ;  /* 0x0000000637377223 */ /* 0x000fc80000010871 */
[----:B------:R-:W4:Y:S01]  /*a870*/  MUFU.EX2 R15, R15 ;  /* 0x0000000f000f7308 */ /* 0x000f220000000800 */
[----:B0-----:R-:W-:Y:S01]  /*a880*/  FADD.FTZ R79, R102, R103 ;  /* 0x00000067664f7221 */ /* 0x001fe20000010000 */
[----:B-1----:R-:W-:Y:S01]  /*a890*/  FADD.FTZ R26, R95, R13 ;  /* 0x0000000d5f1a7221 */ /* 0x002fe20000010000 */
[----:B------:R0:W-:Y:S05]  /*a8a0*/  @!P1 SYNCS.ARRIVE.TRANS64.RED.A1T0 RZ, [R12+URZ], RZ ;  /* 0x000000ff0cff99a7 */ /* 0x0001ea000810043f */
[----:B------:R-:W1:Y:S01]  /*a8b0*/  MUFU.EX2 R110, R110 ;  /* 0x0000006e006e7308 */ /* 0x000e620000000800 */
[----:B------:R-:W-:Y:S01]  /*a8c0*/  FADD.FTZ R28, R100, R79 ;  /* 0x0000004f641c7221 */ /* 0x000fe20000010000 */
[----:B0-----:R-:W-:-:S06]  /*a8d0*/  FFMA.FTZ R12, R66, R6, -R113 ;  /* 0x00000006420c7223 */ /* 0x001fcc0000010871 */
[----:B------:R-:W0:Y:S01]  /*a8e0*/  MUFU.EX2 R25, R25 ;  /* 0x0000001900197308 */ /* 0x000e220000000800 */
[-CC-:B------:R-:W-:Y:S01]  /*a8f0*/  FFMA.FTZ R66, R67, R6.reuse, -R113.reuse ;  /* 0x0000000643427223 */ /* 0x180fe20000010871 */
[----:B---3--:R-:W-:Y:S01]  /*a900*/  FADD.FTZ R26, R109, R26 ;  /* 0x0000001a6d1a7221 */ /* 0x008fe20000010000 */
[-CC-:B------:R-:W-:Y:S01]  /*a910*/  FFMA.FTZ R67, R80, R6.reuse, -R113.reuse ;  /* 0x0000000650437223 */ /* 0x180fe20000010871 */
[----:B------:R-:W-:-:S04]  /*a920*/  FFMA.FTZ R80, R81, R6, -R113 ;  /* 0x0000000651507223 */ /* 0x000fc80000010871 */
[----:B------:R-:W3:Y:S01]  /*a930*/  MUFU.EX2 R111, R111 ;  /* 0x0000006f006f7308 */ /* 0x000ee20000000800 */
[----:B------:R-:W-:-:S07]  /*a940*/  FADD.FTZ R81, R101, R28 ;  /* 0x0000001c65517221 */ /* 0x000fce0000010000 */
[----:B------:R-:W-:Y:S08]  /*a950*/  MUFU.EX2 R0, R63 ;  /* 0x0000003f00007308 */ /* 0x000ff00000000800 */
[----:B------:R2:W-:Y:S08]  /*a960*/  MUFU.EX2 R63, R12 ;  /* 0x0000000c003f7308 */ /* 0x0005f00000000800 */
[----:B------:R-:W3:Y:S01]  /*a970*/  MUFU.EX2 R27, R27 ;  /* 0x0000001b001b7308 */ /* 0x000ee20000000800 */
[----:B--2---:R-:W-:Y:S01]  /*a980*/  F2FP.F16.F32.PACK_AB R12, R103, R102 ;  /* 0x00000066670c723e */ /* 0x004fe200000000ff */
[----:B----4-:R-:W-:Y:S01]  /*a990*/  FADD.FTZ R103, R15, R26 ;  /* 0x0000001a0f677221 */ /* 0x010fe20000010000 */
[----:B------:R-:W-:-:S03]  /*a9a0*/  FADD.FTZ R26, R98, R81 ;  /* 0x00000051621a7221 */ /* 0x000fc60000010000 */
[----:B-1----:R-:W-:Y:S02]  /*a9b0*/  FADD.FTZ R28, R110, R103 ;  /* 0x000000676e1c7221 */ /* 0x002fe40000010000 */
[----:B------:R-:W1:Y:S01]  /*a9c0*/  MUFU.EX2 R112, R112 ;  /* 0x0000007000707308 */ /* 0x000e620000000800 */
[----:B------:R-:W-:Y:S01]  /*a9d0*/  FADD.FTZ R81, R99, R26 ;  /* 0x0000001a63517221 */ /* 0x000fe20000010000 */
[----:B0-----:R-:W-:-:S06]  /*a9e0*/  FADD.FTZ R28, R25, R28 ;  /* 0x0000001c191c7221 */ /* 0x001fcc0000010000 */
[----:B------:R-:W0:Y:S01]  /*a9f0*/  MUFU.EX2 R29, R29 ;  /* 0x0000001d001d7308 */ /* 0x000e220000000800 */
[----:B------:R-:W-:Y:S01]  /*aa00*/  FADD.FTZ R26, R96, R81 ;  /* 0x00000051601a7221 */ /* 0x000fe20000010000 */
[----:B---3--:R-:W-:-:S06]  /*aa10*/  FADD.FTZ R28, R111, R28 ;  /* 0x0000001c6f1c7221 */ /* 0x008fcc0000010000 */
[----:B------:R-:W2:Y:S01]  /*aa20*/  MUFU.EX2 R114, R114 ;  /* 0x0000007200727308 */ /* 0x000ea20000000800 */
[----:B------:R-:W-:Y:S01]  /*aa30*/  FADD.FTZ R26, R97, R26 ;  /* 0x0000001a611a7221 */ /* 0x000fe20000010000 */
[----:B------:R-:W-:-:S06]  /*aa40*/  FADD.FTZ R81, R27, R28 ;  /* 0x0000001c1b517221 */ /* 0x000fcc0000010000 */
[----:B------:R-:W3:Y:S01]  /*aa50*/  MUFU.EX2 R31, R31 ;  /* 0x0000001f001f7308 */ /* 0x000ee20000000800 */
[----:B------:R-:W-:Y:S01]  /*aa60*/  FADD.FTZ R103, R93, R26 ;  /* 0x0000001a5d677221 */ /* 0x000fe20000010000 */
[----:B-1----:R-:W-:-:S06]  /*aa70*/  FADD.FTZ R26, R112, R81 ;  /* 0x00000051701a7221 */ /* 0x002fcc0000010000 */
[----:B------:R-:W1:Y:S01]  /*aa80*/  MUFU.EX2 R49, R49 ;  /* 0x0000003100317308 */ /* 0x000e620000000800 */
[----:B0-----:R-:W-:Y:S01]  /*aa90*/  FADD.FTZ R81, R29, R26 ;  /* 0x0000001a1d517221 */ /* 0x001fe20000010000 */
[----:B------:R-:W-:-:S06]  /*aaa0*/  FADD.FTZ R28, R94, R103 ;  /* 0x000000675e1c7221 */ /* 0x000fcc0000010000 */
[----:B------:R-:W0:Y:S01]  /*aab0*/  MUFU.EX2 R48, R48 ;  /* 0x0000003000307308 */ /* 0x000e220000000800 */
[----:B--2---:R-:W-:Y:S01]  /*aac0*/  FADD.FTZ R26, R114, R81 ;  /* 0x00000051721a7221 */ /* 0x004fe20000010000 */
[----:B------:R-:W-:-:S06]  /*aad0*/  FADD.FTZ R103, R91, R28 ;  /* 0x0000001c5b677221 */ /* 0x000fcc0000010000 */
[----:B------:R-:W2:Y:S01]  /*aae0*/  MUFU.EX2 R50, R50 ;  /* 0x0000003200327308 */ /* 0x000ea20000000800 */
[----:B---3--:R-:W-:Y:S01]  /*aaf0*/  FADD.FTZ R26, R31, R26 ;  /* 0x0000001a1f1a7221 */ /* 0x008fe20000010000 */
[----:B------:R-:W-:Y:S01]  /*ab00*/  FADD.FTZ R103, R92, R103 ;  /* 0x000000675c677221 */ /* 0x000fe20000010000 */
[----:B------:R-:W-:-:S05]  /*ab10*/  FFMA.FTZ R24, R78, R6, -R113 ;  /* 0x000000064e187223 */ /* 0x000fca0000010871 */
[----:B------:R-:W3:Y:S01]  /*ab20*/  MUFU.EX2 R51, R51 ;  /* 0x0000003300337308 */ /* 0x000ee20000000800 */
[----:B-1----:R-:W-:Y:S01]  /*ab30*/  FADD.FTZ R81, R49, R26 ;  /* 0x0000001a31517221 */ /* 0x002fe20000010000 */
[----:B------:R-:W-:-:S06]  /*ab40*/  FADD.FTZ R28, R76, R103 ;  /* 0x000000674c1c7221 */ /* 0x000fcc0000010000 */
[----:B------:R-:W1:Y:S01]  /*ab50*/  MUFU.EX2 R52, R52 ;  /* 0x0000003400347308 */ /* 0x000e620000000800 */
[----:B0-----:R-:W-:Y:S01]  /*ab60*/  FADD.FTZ R81, R48, R81 ;  /* 0x0000005130517221 */ /* 0x001fe20000010000 */
[----:B------:R-:W-:-:S06]  /*ab70*/  F2FP.F16.F32.PACK_AB R30, R92, R91 ;  /* 0x0000005b5c1e723e */ /* 0x000fcc00000000ff */
[----:B------:R-:W0:Y:S01]  /*ab80*/  MUFU.EX2 R53, R53 ;  /* 0x0000003500357308 */ /* 0x000e220000000800 */
[----:B--2---:R-:W-:Y:S01]  /*ab90*/  FADD.FTZ R92, R50, R81 ;  /* 0x00000051325c7221 */ /* 0x004fe20000010000 */
[----:B------:R-:W-:-:S06]  /*aba0*/  FFMA.FTZ R58, R58, R6, -R113 ;  /* 0x000000063a3a7223 */ /* 0x000fcc0000010871 */
[----:B------:R-:W-:Y:S08]  /*abb0*/  MUFU.EX2 R78, R74 ;  /* 0x0000004a004e7308 */ /* 0x000ff00000000800 */
[----:B------:R2:W-:Y:S01]  /*abc0*/  MUFU.EX2 R74, R24 ;  /* 0x00000018004a7308 */ /* 0x0005e20000000800 */
[----:B---3--:R-:W-:Y:S01]  /*abd0*/  FADD.FTZ R91, R51, R92 ;  /* 0x0000005c335b7221 */ /* 0x008fe20000010000 */
[----:B------:R-:W-:-:S06]  /*abe0*/  FFMA.FTZ R59, R59, R6, -R113 ;  /* 0x000000063b3b7223 */ /* 0x000fcc0000010871 */
[----:B------:R-:W3:Y:S01]  /*abf0*/  MUFU.EX2 R54, R54 ;  /* 0x0000003600367308 */ /* 0x000ee20000000800 */
[----:B--2---:R-:W-:Y:S01]  /*ac00*/  F2FP.F16.F32.PACK_AB R24, R99, R98 ;  /* 0x000000626318723e */ /* 0x004fe200000000ff */
[----:B------:R-:W-:Y:S01]  /*ac10*/  FADD.FTZ R99, R77, R28 ;  /* 0x0000001c4d637221 */ /* 0x000fe20000010000 */
[----:B------:R-:W-:Y:S02]  /*ac20*/  F2FP.F16.F32.PACK_AB R28, R94, R93 ;  /* 0x0000005d5e1c723e */ /* 0x000fe400000000ff */
[----:B------:R-:W2:Y:S01]  /*ac30*/  LDL R93, [R1+0x30] ;  /* 0x00003000015d7983 */ /* 0x000ea20000100800 */
[----:B------:R-:W-:Y:S02]  /*ac40*/  FADD.FTZ R94, R72, R99 ;  /* 0x00000063485e7221 */ /* 0x000fe40000010000 */
[----:B------:R-:W4:Y:S02]  /*ac50*/  MUFU.EX2 R55, R55 ;  /* 0x0000003700377308 */ /* 0x000f240000000800 */
[----:B------:R-:W-:Y:S01]  /*ac60*/  FADD.FTZ R81, R73, R94 ;  /* 0x0000005e49517221 */ /* 0x000fe20000010000 */
[----:B-1----:R-:W-:-:S05]  /*ac70*/  FADD.FTZ R94, R52, R91 ;  /* 0x0000005b345e7221 */ /* 0x002fca0000010000 */
[----:B------:R-:W1:Y:S01]  /*ac80*/  MUFU.EX2 R58, R58 ;  /* 0x0000003a003a7308 */ /* 0x000e620000000800 */
[----:B------:R-:W-:Y:S01]  /*ac90*/  F2FP.F16.F32.PACK_AB R13, R13, R95 ;  /* 0x0000005f0d0d723e */ /* 0x000fe200000000ff */
[----:B0-----:R-:W-:Y:S01]  /*aca0*/  FADD.FTZ R91, R53, R94 ;  /* 0x0000005e355b7221 */ /* 0x001fe20000010000 */
[-CC-:B------:R-:W-:Y:S01]  /*acb0*/  FFMA.FTZ R62, R62, R6.reuse, -R113.reuse ;  /* 0x000000063e3e7223 */ /* 0x180fe20000010871 */
[----:B------:R-:W2:Y:S01]  /*acc0*/  LDL R95, [R1+0x74] ;  /* 0x00007400015f7983 */ /* 0x000ea20000100800 */
[----:B------:R-:W-:-:S03]  /*acd0*/  FFMA.FTZ R71, R71, R6, -R113 ;  /* 0x0000000647477223 */ /* 0x000fc60000010871 */
[----:B------:R-:W0:Y:S01]  /*ace0*/  MUFU.EX2 R59, R59 ;  /* 0x0000003b003b7308 */ /* 0x000e220000000800 */
[----:B---3--:R-:W-:Y:S01]  /*acf0*/  FADD.FTZ R94, R54, R91 ;  /* 0x0000005b365e7221 */ /* 0x008fe20000010000 */
[----:B------:R-:W-:Y:S01]  /*ad00*/  FADD.FTZ R92, R68, R81 ;  /* 0x00000051445c7221 */ /* 0x000fe20000010000 */
[----:B------:R-:W-:Y:S02]  /*ad10*/  F2FP.F16.F32.PACK_AB R15, R15, R109 ;  /* 0x0000006d0f0f723e */ /* 0x000fe400000000ff */
[----:B----4-:R-:W-:-:S03]  /*ad20*/  FADD.FTZ R91, R55, R94 ;  /* 0x0000005e375b7221 */ /* 0x010fc60000010000 */
[----:B------:R-:W3:Y:S01]  /*ad30*/  MUFU.EX2 R62, R62 ;  /* 0x0000003e003e7308 */ /* 0x000ee20000000800 */
[----:B------:R-:W-:Y:S01]  /*ad40*/  FADD.FTZ R81, R69, R92 ;  /* 0x0000005c45517221 */ /* 0x000fe20000010000 */
[----:B-1----:R-:W-:-:S06]  /*ad50*/  FADD.FTZ R94, R58, R91 ;  /* 0x0000005b3a5e7221 */ /* 0x002fcc0000010000 */
[----:B------:R-:W-:Y:S01]  /*ad60*/  MUFU.EX2 R79, R71 ;  /* 0x00000047004f7308 */ /* 0x000fe20000000800 */
[----:B------:R-:W-:-:S07]  /*ad70*/  FFMA.FTZ R70, R70, R6, -R113 ;  /* 0x0000000646467223 */ /* 0x000fce0000010871 */
[----:B------:R1:W-:Y:S01]  /*ad80*/  MUFU.EX2 R71, R14 ;  /* 0x0000000e00477308 */ /* 0x0003e20000000800 */
[----:B------:R-:W-:Y:S01]  /*ad90*/  FADD.FTZ R92, R64, R81 ;  /* 0x00000051405c7221 */ /* 0x000fe20000010000 */
[----:B------:R-:W-:-:S06]  /*ada0*/  F2FP.F16.F32.PACK_AB R26, R97, R96 ;  /* 0x00000060611a723e */ /* 0x000fcc00000000ff */
[----:B------:R-:W-:Y:S01]  /*adb0*/  MUFU.EX2 R46, R46 ;  /* 0x0000002e002e7308 */ /* 0x000fe20000000800 */
[----:B-1----:R-:W-:Y:S02]  /*adc0*/  F2FP.F16.F32.PACK_AB R14, R101, R100 ;  /* 0x00000064650e723e */ /* 0x002fe400000000ff */
[----:B------:R-:W-:-:S03]  /*add0*/  F2FP.F16.F32.PACK_AB R25, R25, R110 ;  /* 0x0000006e1919723e */ /* 0x000fc600000000ff */
[----:B------:R1:W-:Y:S01]  /*ade0*/  STSM.16.M88.4 [R116+0x1e800], R12 ;  /* 0x01e8000c74007844 */ /* 0x0003e20000000200 */
[----:B------:R-:W-:Y:S01]  /*adf0*/  F2FP.F16.F32.PACK_AB R27, R27, R111 ;  /* 0x0000006f1b1b723e */ /* 0x000fe200000000ff */
[----:B------:R-:W4:Y:S01]  /*ae00*/  MUFU.EX2 R66, R66 ;  /* 0x0000004200427308 */ /* 0x000f220000000800 */
[----:B------:R-:W-:Y:S02]  /*ae10*/  F2FP.F16.F32.PACK_AB R29, R29, R112 ;  /* 0x000000701d1d723e */ /* 0x000fe400000000ff */
[----:B------:R-:W-:Y:S01]  /*ae20*/  F2FP.F16.F32.PACK_AB R31, R31, R114 ;  /* 0x000000721f1f723e */ /* 0x000fe200000000ff */
[----:B------:R-:W-:Y:S01]  /*ae30*/  FADD.FTZ R81, R65, R92 ;  /* 0x0000005c41517221 */ /* 0x000fe20000010000 */
[----:B------:R-:W-:Y:S03]  /*ae40*/  STSM.16.M88.4 [R117], R24 ;  /* 0x0000001875007844 */ /* 0x000fe60000000200 */
[----:B------:R-:W4:Y:S01]  /*ae50*/  MUFU.EX2 R70, R70 ;  /* 0x0000004600467308 */ /* 0x000f220000000800 */
[----:B-1----:R-:W-:Y:S01]  /*ae60*/  F2FP.F16.F32.PACK_AB R14, R73, R72 ;  /* 0x00000048490e723e */ /* 0x002fe200000000ff */
[----:B0-----:R-:W-:Y:S01]  /*ae70*/  FADD.FTZ R73, R59, R94 ;  /* 0x0000005e3b497221 */ /* 0x001fe20000010000 */
[----:B------:R-:W-:Y:S01]  /*ae80*/  FFMA.FTZ R75, R75, R6, -R113 ;  /* 0x000000064b4b7223 */ /* 0x000fe20000010871 */
[----:B------:R0:W-:Y:S04]  /*ae90*/  STSM.16.M88.4 [R115], R28 ;  /* 0x0000001c73007844 */ /* 0x0001e80000000200 */
[----:B------:R-:W-:Y:S01]  /*aea0*/  MUFU.EX2 R45, R45 ;  /* 0x0000002d002d7308 */ /* 0x000fe20000000800 */
[----:B------:R-:W-:Y:S01]  /*aeb0*/  FADD.FTZ R73, R0, R73 ;  /* 0x0000004900497221 */ /* 0x000fe20000010000 */
[----:B------:R-:W-:-:S06]  /*aec0*/  FADD.FTZ R92, R60, R81 ;  /* 0x000000513c5c7221 */ /* 0x000fcc0000010000 */
[----:B------:R-:W1:Y:S01]  /*aed0*/  MUFU.EX2 R75, R75 ;  /* 0x0000004b004b7308 */ /* 0x000e620000000800 */
[C---:B0-----:R-:W-:Y:S01]  /*aee0*/  F2FP.F16.F32.PACK_AB R28, R61.reuse, R60 ;  /* 0x0000003c3d1c723e */ /* 0x041fe200000000ff */
[----:B---3--:R-:W-:Y:S01]  /*aef0*/  FADD.FTZ R60, R62, R73 ;  /* 0x000000493e3c7221 */ /* 0x008fe20000010000 */
[----:B------:R-:W-:-:S05]  /*af00*/  FADD.FTZ R81, R61, R92 ;  /* 0x0000005c3d517221 */ /* 0x000fca0000010000 */
[----:B------:R-:W0:Y:S01]  /*af10*/  MUFU.EX2 R42, R42 ;  /* 0x0000002a002a7308 */ /* 0x000e220000000800 */
[----:B------:R-:W-:Y:S01]  /*af20*/  FADD.FTZ R25, R63, R60 ;  /* 0x0000003c3f197221 */ /* 0x000fe20000010000 */
[----:B------:R-:W-:-:S03]  /*af30*/  FADD.FTZ R72, R56, R81 ;  /* 0x0000005138487221 */ /* 0x000fc60000010000 */
[----:B----4-:R-:W-:Y:S01]  /*af40*/  FADD.FTZ R29, R66, R25 ;  /* 0x00000019421d7221 */ /* 0x010fe20000010000 */
[----:B------:R-:W-:Y:S02]  /*af50*/  F2FP.F16.F32.PACK_AB R15, R51, R50 ;  /* 0x00000032330f723e */ /* 0x000fe400000000ff */
[----:B------:R-:W3:Y:S01]  /*af60*/  MUFU.EX2 R40, R40 ;  /* 0x0000002800287308 */ /* 0x000ee20000000800 */
[----:B------:R-:W-:Y:S01]  /*af70*/  FADD.FTZ R50, R70, R29 ;  /* 0x0000001d46327221 */ /* 0x000fe20000010000 */
[----:B------:R-:W-:Y:S01]  /*af80*/  FADD.FTZ R13, R57, R72 ;  /* 0x00000048390d7221 */ /* 0x000fe20000010000 */
[----:B------:R-:W-:Y:S02]  /*af90*/  F2FP.F16.F32.PACK_AB R26, R65, R64 ;  /* 0x00000040411a723e */ /* 0x000fe400000000ff */
[----:B------:R-:W-:Y:S01]  /*afa0*/  FADD.FTZ R50, R79, R50 ;  /* 0x000000324f327221 */ /* 0x000fe20000010000 */
[----:B------:R-:W-:Y:S01]  /*afb0*/  FADD.FTZ R64, R46, R13 ;  /* 0x0000000d2e407221 */ /* 0x000fe20000010000 */
[----:B------:R-:W-:Y:S01]  /*afc0*/  F2FP.F16.F32.PACK_AB R13, R48, R49 ;  /* 0x00000031300d723e */ /* 0x000fe200000000ff */
[----:B------:R-:W4:Y:S01]  /*afd0*/  MUFU.EX2 R38, R38 ;  /* 0x0000002600267308 */ /* 0x000f220000000800 */
[----:B-1----:R-:W-:-:S02]  /*afe0*/  FADD.FTZ R49, R75, R50 ;  /* 0x000000324b317221 */ /* 0x002fc40000010000 */
[----:B------:R-:W4:Y:S01]  /*aff0*/  LDL R50, [R1+0x70] ;  /* 0x0000700001327983 */ /* 0x000f220000100800 */
[----:B------:R-:W-:-:S04]  /*b000*/  FADD.FTZ R27, R47, R64 ;  /* 0x000000402f1b7221 */ /* 0x000fc80000010000 */
[----:B------:R-:W-:Y:S01]  /*b010*/  FADD.FTZ R48, R44, R27 ;  /* 0x0000001b2c307221 */ /* 0x000fe20000010000 */
[----:B------:R-:W-:Y:S03]  /*b020*/  MUFU.EX2 R35, R35 ;  /* 0x0000002300237308 */ /* 0x000fe60000000800 */
[----:B------:R-:W-:Y:S01]  /*b030*/  FADD.FTZ R31, R45, R48 ;  /* 0x000000302d1f7221 */ /* 0x000fe20000010000 */
[----:B------:R-:W-:-:S03]  /*b040*/  FFMA.FTZ R82, R82, R6, -R113 ;  /* 0x0000000652527223 */ /* 0x000fc60000010871 */
[----:B0-----:R-:W-:Y:S01]  /*b050*/  FADD.FTZ R48, R42, R31 ;  /* 0x0000001f2a307221 */ /* 0x001fe20000010000 */
[----:B------:R-:W0:Y:S01]  /*b060*/  MUFU.EX2 R67, R67 ;  /* 0x0000004300437308 */ /* 0x000e220000000800 */
[----:B------:R-:W-:Y:S01]  /*b070*/  F2FP.F16.F32.PACK_AB R31, R62, R0 ;  /* 0x000000003e1f723e */ /* 0x000fe200000000ff */
[----:B------:R-:W-:Y:S01]  /*b080*/  FADD.FTZ R0, R78, R49 ;  /* 0x000000314e007221 */ /* 0x000fe20000010000 */
[----:B------:R-:W-:Y:S01]  /*b090*/  FADD.FTZ R51, R43, R48 ;  /* 0x000000302b337221 */ /* 0x000fe20000010000 */
[----:B------:R-:W-:-:S04]  /*b0a0*/  FFMA.FTZ R83, R83, R6, -R113 ;  /* 0x0000000653537223 */ /* 0x000fc80000010871 */
[----:B------:R-:W1:Y:S01]  /*b0b0*/  MUFU.EX2 R80, R80 ;  /* 0x0000005000507308 */ /* 0x000e620000000800 */
[----:B---3--:R-:W-:Y:S01]  /*b0c0*/  FADD.FTZ R48, R40, R51 ;  /* 0x0000003328307221 */ /* 0x008fe20000010000 */
[----:B------:R-:W-:Y:S01]  /*b0d0*/  F2FP.F16.F32.PACK_AB R12, R77, R76 ;  /* 0x0000004c4d0c723e */ /* 0x000fe200000000ff */
[----:B------:R-:W-:Y:S01]  /*b0e0*/  FADD.FTZ R49, R71, R0 ;  /* 0x0000000047317221 */ /* 0x000fe20000010000 */
[----:B------:R-:W-:-:S04]  /*b0f0*/  FFMA.FTZ R84, R84, R6, -R113 ;  /* 0x0000000654547223 */ /* 0x000fc80000010871 */
[----:B------:R-:W3:Y:S01]  /*b100*/  MUFU.EX2 R82, R82 ;  /* 0x0000005200527308 */ /* 0x000ee20000000800 */
[----:B------:R-:W-:Y:S01]  /*b110*/  FADD.FTZ R51, R41, R48 ;  /* 0x0000003029337221 */ /* 0x000fe20000010000 */
[----:B------:R-:W-:Y:S01]  /*b120*/  FADD.FTZ R0, R74, R49 ;  /* 0x000000314a007221 */ /* 0x000fe20000010000 */
[----:B------:R-:W-:Y:S01]  /*b130*/  FFMA.FTZ R85, R85, R6, -R113 ;  /* 0x0000000655557223 */ /* 0x000fe20000010871 */
[----:B------:R-:W-:-:S04]  /*b140*/  F2FP.F16.F32.PACK_AB R24, R69, R68 ;  /* 0x000000444518723e */ /* 0x000fc800000000ff */
[----:B------:R-:W3:Y:S01]  /*b150*/  MUFU.EX2 R83, R83 ;  /* 0x0000005300537308 */ /* 0x000ee20000000800 */
[----:B------:R-:W-:Y:S02]  /*b160*/  F2FP.F16.F32.PACK_AB R25, R53, R52 ;  /* 0x000000343519723e */ /* 0x000fe400000000ff */
[----:B------:R-:W-:Y:S01]  /*b170*/  F2FP.F16.F32.PACK_AB R27, R55, R54 ;  /* 0x00000036371b723e */ /* 0x000fe200000000ff */
[----:B------:R-:W-:-:S04]  /*b180*/  FFMA.FTZ R86, R86, R6, -R113 ;  /* 0x0000000656567223 */ /* 0x000fc80000010871 */
[----:B------:R-:W3:Y:S01]  /*b190*/  MUFU.EX2 R33, R33 ;  /* 0x0000002100217308 */ /* 0x000ee20000000800 */
[----:B------:R-:W-:Y:S01]  /*b1a0*/  FFMA.FTZ R87, R87, R6, -R113 ;  /* 0x0000000657577223 */ /* 0x000fe20000010871 */
[----:B------:R-:W-:-:S06]  /*b1b0*/  F2FP.F16.F32.PACK_AB R30, R57, R56 ;  /* 0x00000038391e723e */ /* 0x000fcc00000000ff */
[----:B------:R-:W3:Y:S01]  /*b1c0*/  MUFU.EX2 R84, R84 ;  /* 0x0000005400547308 */ /* 0x000ee20000000800 */
[----:B------:R-:W-:-:S07]  /*b1d0*/  F2FP.F16.F32.PACK_AB R29, R59, R58 ;  /* 0x0000003a3b1d723e */ /* 0x000fce00000000ff */
[----:B------:R-:W3:Y:S01]  /*b1e0*/  MUFU.EX2 R34, R34 ;  /* 0x0000002200227308 */ /* 0x000ee20000000800 */
[----:B------:R-:W-:-:S07]  /*b1f0*/  FFMA.FTZ R88, R88, R6, -R113 ;  /* 0x0000000658587223 */ /* 0x000fce0000010871 */
[----:B------:R-:W3:Y:S01]  /*b200*/  MUFU.EX2 R85, R85 ;  /* 0x0000005500557308 */ /* 0x000ee20000000800 */
[----:B------:R-:W-:-:S07]  /*b210*/  FFMA.FTZ R89, R89, R6, -R113 ;  /* 0x0000000659597223 */ /* 0x000fce0000010871 */
[----:B------:R-:W-:Y:S08]  /*b220*/  MUFU.EX2 R21, R21 ;  /* 0x0000001500157308 */ /* 0x000ff00000000800 */
[----:B------:R-:W3:Y:S01]  /*b230*/  MUFU.EX2 R86, R86 ;  /* 0x0000005600567308 */ /* 0x000ee20000000800 */
[----:B------:R-:W-:-:S07]  /*b240*/  FFMA.FTZ R90, R90, R6, -R113 ;  /* 0x000000065a5a7223 */ /* 0x000fce0000010871 */
[----:B------:R-:W-:Y:S08]  /*b250*/  MUFU.EX2 R32, R32 ;  /* 0x0000002000207308 */ /* 0x000ff00000000800 */
[----:B------:R-:W3:Y:S08]  /*b260*/  MUFU.EX2 R87, R87 ;  /* 0x0000005700577308 */ /* 0x000ef00000000800 */
[----:B------:R-:W-:Y:S08]  /*b270*/  MUFU.EX2 R3, R3 ;  /* 0x0000000300037308 */ /* 0x000ff00000000800 */
[----:B------:R-:W3:Y:S01]  /*b280*/  MUFU.EX2 R88, R88 ;  /* 0x0000005800587308 */ /* 0x000ee20000000800 */
[----:B------:R-:W-:-:S07]  /*b290*/  FFMA.FTZ R108, R108, R6, -R113 ;  /* 0x000000066c6c7223 */ /* 0x000fce0000010871 */
[----:B------:R-:W-:Y:S01]  /*b2a0*/  MUFU.EX2 R7, R7 ;  /* 0x0000000700077308 */ /* 0x000fe20000000800 */
[----:B------:R-:W-:-:S07]  /*b2b0*/  FFMA.FTZ R107, R107, R6, -R113 ;  /* 0x000000066b6b7223 */ /* 0x000fce0000010871 */
[----:B------:R-:W3:Y:S01]  /*b2c0*/  MUFU.EX2 R89, R89 ;  /* 0x0000005900597308 */ /* 0x000ee20000000800 */
[----:B------:R-:W-:-:S07]  /*b2d0*/  FFMA.FTZ R106, R106, R6, -R113 ;  /* 0x000000066a6a7223 */ /* 0x000fce0000010871 */
[----:B------:R-:W3:Y:S01]  /*b2e0*/  MUFU.EX2 R8, R8 ;  /* 0x0000000800087308 */ /* 0x000ee20000000800 */
[-CC-:B------:R-:W-:Y:S01]  /*b2f0*/  FFMA.FTZ R105, R105, R6.reuse, -R113.reuse ;  /* 0x0000000669697223 */ /* 0x180fe20000010871 */
[----:B------:R-:W-:-:S06]  /*b300*/  FFMA.FTZ R104, R104, R6, -R113 ;  /* 0x0000000668687223 */ /* 0x000fcc0000010871 */
[----:B------:R-:W3:Y:S08]  /*b310*/  MUFU.EX2 R90, R90 ;  /* 0x0000005a005a7308 */ /* 0x000ef00000000800 */
[----:B------:R-:W3:Y:S08]  /*b320*/  MUFU.EX2 R9, R9 ;  /* 0x0000000900097308 */ /* 0x000ef00000000800 */
[----:B------:R-:W-:Y:S08]  /*b330*/  MUFU.EX2 R10, R10 ;  /* 0x0000000a000a7308 */ /* 0x000ff00000000800 */
[----:B------:R-:W-:Y:S08]  /*b340*/  MUFU.EX2 R11, R11 ;  /* 0x0000000b000b7308 */ /* 0x000ff00000000800 */
[----:B------:R-:W-:Y:S01]  /*b350*/  MUFU.EX2 R4, R4 ;  /* 0x0000000400047308 */ /* 0x000fe20000000800 */
[----:B--2---:R2:W-:Y:S04]  /*b360*/  STSM.16.M88.4 [R93], R12 ;  /* 0x0000000c5d007844 */ /* 0x0045e80000000200 */
[----:B------:R1:W-:Y:S01]  /*b370*/  STSM.16.M88.4 [R116+0x24800], R24 ;  /* 0x0248001874007844 */ /* 0x0003e20000000200 */
[----:B--2---:R-:W-:Y:S01]  /*b380*/  F2FP.F16.F32.PACK_AB R14, R45, R44 ;  /* 0x0000002c2d0e723e */ /* 0x004fe200000000ff */
[----:B----4-:R-:W-:Y:S01]  /*b390*/  FADD.FTZ R44, R38, R51 ;  /* 0x00000033262c7221 */ /* 0x010fe20000010000 */
[----:B0-----:R-:W-:-:S03]  /*b3a0*/  FADD.FTZ R15, R67, R0 ;  /* 0x00000000430f7221 */ /* 0x001fc60000010000 */
[----:B------:R-:W-:Y:S01]  /*b3b0*/  FADD.FTZ R44, R39, R44 ;  /* 0x0000002c272c7221 */ /* 0x000fe20000010000 */
[----:B-1----:R-:W-:-:S03]  /*b3c0*/  FADD.FTZ R25, R80, R15 ;  /* 0x0000000f50197221 */ /* 0x002fc60000010000 */
[----:B------:R-:W-:Y:S01]  /*b3d0*/  FADD.FTZ R27, R35, R44 ;  /* 0x0000002c231b7221 */ /* 0x000fe20000010000 */
[----:B---3--:R-:W-:Y:S01]  /*b3e0*/  FADD.FTZ R0, R82, R25 ;  /* 0x0000001952007221 */ /* 0x008fe20000010000 */
[----:B------:R0:W-:Y:S01]  /*b3f0*/  STSM.16.M88.4 [R95], R28 ;  /* 0x0000001c5f007844 */ /* 0x0001e20000000200 */
[----:B------:R-:W-:Y:S02]  /*b400*/  F2FP.F16.F32.PACK_AB R26, R41, R40 ;  /* 0x00000028291a723e */ /* 0x000fe400000000ff */
[----:B------:R-:W-:Y:S02]  /*b410*/  F2FP.F16.F32.PACK_AB R12, R47, R46 ;  /* 0x0000002e2f0c723e */ /* 0x000fe400000000ff */
[----:B------:R-:W-:Y:S02]  /*b420*/  F2FP.F16.F32.PACK_AB R13, R66, R63 ;  /* 0x0000003f420d723e */ /* 0x000fe400000000ff */
[----:B------:R-:W-:Y:S01]  /*b430*/  F2FP.F16.F32.PACK_AB R15, R79, R70 ;  /* 0x000000464f0f723e */ /* 0x000fe200000000ff */
[----:B0-----:R-:W-:Y:S01]  /*b440*/  FADD.FTZ R28, R36, R27 ;  /* 0x0000001b241c7221 */ /* 0x001fe20000010000 */
[----:B------:R-:W-:-:S03]  /*b450*/  FADD.FTZ R29, R83, R0 ;  /* 0x00000000531d7221 */ /* 0x000fc60000010000 */
[----:B------:R-:W-:Y:S01]  /*b460*/  FADD.FTZ R41, R33, R28 ;  /* 0x0000001c21297221 */ /* 0x000fe20000010000 */
[----:B------:R-:W-:Y:S01]  /*b470*/  FADD.FTZ R0, R84, R29 ;  /* 0x0000001d54007221 */ /* 0x000fe20000010000 */
[----:B------:R0:W-:Y:S02]  /*b480*/  STSM.16.M88.4 [R115+0x6000], R12 ;  /* 0x0060000c73007844 */ /* 0x0001e40000000200 */
[----:B------:R-:W-:Y:S01]  /*b490*/  FADD.FTZ R28, R34, R41 ;  /* 0x00000029221c7221 */ /* 0x000fe20000010000 */
[----:B------:R-:W-:Y:S01]  /*b4a0*/  FADD.FTZ R29, R85, R0 ;  /* 0x00000000551d7221 */ /* 0x000fe20000010000 */
[----:B------:R-:W1:Y:S03]  /*b4b0*/  MUFU.EX2 R31, R108 ;  /* 0x0000006c001f7308 */ /* 0x000e660000000800 */
[----:B------:R-:W-:Y:S01]  /*b4c0*/  FADD.FTZ R0, R86, R29 ;  /* 0x0000001d56007221 */ /* 0x000fe20000010000 */
[----:B------:R-:W-:-:S02]  /*b4d0*/  F2FP.F16.F32.PACK_AB R24, R43, R42 ;  /* 0x0000002a2b18723e */ /* 0x000fc400000000ff */
[----:B------:R-:W-:Y:S02]  /*b4e0*/  F2FP.F16.F32.PACK_AB R25, R78, R75 ;  /* 0x0000004b4e19723e */ /* 0x000fe400000000ff */
[----:B0-----:R-:W-:Y:S01]  /*b4f0*/  F2FP.F16.F32.PACK_AB R12, R39, R38 ;  /* 0x00000026270c723e */ /* 0x001fe200000000ff */
[----:B------:R-:W-:Y:S01]  /*b500*/  FADD.FTZ R39, R21, R28 ;  /* 0x0000001c15277221 */ /* 0x000fe20000010000 */
[----:B------:R-:W-:Y:S01]  /*b510*/  F2FP.F16.F32.PACK_AB R27, R74, R71 ;  /* 0x000000474a1b723e */ /* 0x000fe200000000ff */
[----:B------:R-:W-:Y:S02]  /*b520*/  FADD.FTZ R15, R87, R0 ;  /* 0x00000000570f7221 */ /* 0x000fe40000010000 */
[----:B------:R-:W-:Y:S01]  /*b530*/  FADD.FTZ R28, R32, R39 ;  /* 0x00000027201c7221 */ /* 0x000fe20000010000 */
[----:B------:R-:W0:Y:S01]  /*b540*/  MUFU.EX2 R107, R107 ;  /* 0x0000006b006b7308 */ /* 0x000e220000000800 */
[----:B------:R-:W-:Y:S02]  /*b550*/  FADD.FTZ R0, R88, R15 ;  /* 0x0000000f58007221 */ /* 0x000fe40000010000 */
[----:B------:R-:W-:Y:S01]  /*b560*/  FADD.FTZ R28, R3, R28 ;  /* 0x0000001c031c7221 */ /* 0x000fe20000010000 */
[----:B------:R2:W-:Y:S01]  /*b570*/  STSM.16.M88.4 [R93+0x6000], R24 ;  /* 0x006000185d007844 */ /* 0x0005e20000000200 */
[----:B------:R-:W-:-:S03]  /*b580*/  FADD.FTZ R29, R89, R0 ;  /* 0x00000000591d7221 */ /* 0x000fc60000010000 */
[----:B------:R-:W3:Y:S08]  /*b590*/  MUFU.EX2 R106, R106 ;  /* 0x0000006a006a7308 */ /* 0x000ef00000000800 */
[----:B------:R-:W-:Y:S01]  /*b5a0*/  MUFU.EX2 R105, R105 ;  /* 0x0000006900697308 */ /* 0x000fe20000000800 */
[----:B--2---:R-:W-:Y:S01]  /*b5b0*/  F2FP.F16.F32.PACK_AB R26, R32, R21 ;  /* 0x00000015201a723e */ /* 0x004fe200000000ff */
[----:B------:R-:W-:-:S06]  /*b5c0*/  FADD.FTZ R21, R7, R28 ;  /* 0x0000001c07157221 */ /* 0x000fcc0000010000 */
[----:B------:R-:W2:Y:S01]  /*b5d0*/  MUFU.EX2 R104, R104 ;  /* 0x0000006800687308 */ /* 0x000ea20000000800 */
[----:B------:R-:W-:Y:S01]  /*b5e0*/  FADD.FTZ R0, R8, R21 ;  /* 0x0000001508007221 */ /* 0x000fe20000010000 */
[----:B------:R-:W-:-:S03]  /*b5f0*/  FADD.FTZ R28, R90, R29 ;  /* 0x0000001d5a1c7221 */ /* 0x000fc60000010000 */
[----:B------:R-:W-:Y:S01]  /*b600*/  FADD.FTZ R21, R9, R0 ;  /* 0x0000000009157221 */ /* 0x000fe20000010000 */
[----:B-1----:R-:W-:Y:S01]  /*b610*/  FADD.FTZ R0, R31, R28 ;  /* 0x0000001c1f007221 */ /* 0x002fe20000010000 */
[----:B------:R-:W-:Y:S02]  /*b620*/  F2FP.F16.F32.PACK_AB R28, R7, R3 ;  /* 0x00000003071c723e */ /* 0x000fe400000000ff */
[----:B------:R-:W-:Y:S01]  /*b630*/  FADD.FTZ R32, R10, R21 ;  /* 0x000000150a207221 */ /* 0x000fe20000010000 */
[----:B0-----:R-:W-:Y:S01]  /*b640*/  FADD.FTZ R3, R107, R0 ;  /* 0x000000006b037221 */ /* 0x001fe20000010000 */
[----:B------:R-:W-:Y:S02]  /*b650*/  F2FP.F16.F32.PACK_AB R14, R36, R35 ;  /* 0x00000023240e723e */ /* 0x000fe400000000ff */
[----:B------:R-:W-:Y:S02]  /*b660*/  F2FP.F16.F32.PACK_AB R13, R80, R67 ;  /* 0x00000043500d723e */ /* 0x000fe400000000ff */
[----:B------:R-:W-:Y:S01]  /*b670*/  F2FP.F16.F32.PACK_AB R15, R83, R82 ;  /* 0x00000052530f723e */ /* 0x000fe200000000ff */
[----:B------:R-:W-:Y:S01]  /*b680*/  FADD.FTZ R7, R11, R32 ;  /* 0x000000200b077221 */ /* 0x000fe20000010000 */
[----:B------:R-:W-:-:S02]  /*b690*/  F2FP.F16.F32.PACK_AB R24, R34, R33 ;  /* 0x000000212218723e */ /* 0x000fc400000000ff */
[----:B------:R-:W-:Y:S02]  /*b6a0*/  F2FP.F16.F32.PACK_AB R25, R85, R84 ;  /* 0x000000545519723e */ /* 0x000fe400000000ff */
[----:B------:R-:W-:Y:S02]  /*b6b0*/  F2FP.F16.F32.PACK_AB R27, R87, R86 ;  /* 0x00000056571b723e */ /* 0x000fe400000000ff */
[----:B------:R-:W-:Y:S01]  /*b6c0*/  F2FP.F16.F32.PACK_AB R30, R9, R8 ;  /* 0x00000008091e723e */ /* 0x000fe200000000ff */
[----:B---3--:R-:W-:Y:S01]  /*b6d0*/  FADD.FTZ R0, R106, R3 ;  /* 0x000000036a007221 */ /* 0x008fe20000010000 */
[----:B------:R-:W-:Y:S02]  /*b6e0*/  F2FP.F16.F32.PACK_AB R8, R11, R10 ;  /* 0x0000000a0b08723e */ /* 0x000fe400000000ff */
[----:B------:R-:W-:Y:S02]  /*b6f0*/  F2FP.F16.F32.PACK_AB R29, R89, R88 ;  /* 0x00000058591d723e */ /* 0x000fe400000000ff */
[----:B------:R-:W-:-:S02]  /*b700*/  F2FP.F16.F32.PACK_AB R31, R31, R90 ;  /* 0x0000005a1f1f723e */ /* 0x000fc400000000ff */
[----:B------:R-:W-:Y:S02]  /*b710*/  F2FP.F16.F32.PACK_AB R9, R106, R107 ;  /* 0x0000006b6a09723e */ /* 0x000fe400000000ff */
[----:B------:R-:W-:Y:S02]  /*b720*/  F2FP.F16.F32.PACK_AB R10, R4, R20 ;  /* 0x00000014040a723e */ /* 0x000fe400000000ff */
[----:B--2---:R-:W-:Y:S01]  /*b730*/  F2FP.F16.F32.PACK_AB R11, R104, R105 ;  /* 0x00000069680b723e */ /* 0x004fe200000000ff */
[----:B------:R0:W-:Y:S01]  /*b740*/  STSM.16.M88.4 [R116+0x2a800], R12 ;  /* 0x02a8000c74007844 */ /* 0x0001e20000000200 */
[----:B------:R-:W-:-:S03]  /*b750*/  FADD.FTZ R105, R105, R0 ;  /* 0x0000000069697221 */ /* 0x000fc60000010000 */
[----:B------:R0:W-:Y:S04]  /*b760*/  STSM.16.M88.4 [R50], R24 ;  /* 0x0000001832007844 */ /* 0x0001e80000000200 */
[----:B------:R0:W-:Y:S01]  /*b770*/  STSM.16.M88.4 [R115+0xc000], R28 ;  /* 0x00c0001c73007844 */ /* 0x0001e20000000200 */
[----:B------:R-:W-:-:S03]  /*b780*/  FADD.FTZ R0, R104, R105 ;  /* 0x0000006968007221 */ /* 0x000fc60000010000 */
[----:B------:R0:W-:Y:S01]  /*b790*/  STSM.16.M88.4 [R93+0xc000], R8 ;  /* 0x00c000085d007844 */ /* 0x0001e20000000200 */
[----:B------:R1:W-:Y:S06]  /*b7a0*/  MEMBAR.ALL.CTA ;  /* 0x0000000000007992 */ /* 0x0003ec0000008000 */
[----:B-1----:R-:W1:Y:S04]  /*b7b0*/  FENCE.VIEW.ASYNC.S ;  /* 0x00000000000073c6 */ /* 0x002e680000000000 */
[----:B------:R0:W-:Y:S01]  /*b7c0*/  STL [R1+0x24], R0 ;  /* 0x0000240001007387 */ /* 0x0001e20000100800 */
[----:B------:R-:W-:Y:S01]  /*b7d0*/  ISETP.GE.AND P2, PT, R120, 0xc1, PT ;  /* 0x000000c17800780c */ /* 0x000fe20003f46270 */
[----:B------:R-:W-:Y:S01]  /*b7e0*/  FADD.FTZ R7, R20, R7 ;  /* 0x0000000714077221 */ /* 0x000fe20000010000 */
[----:B------:R-:W-:-:S03]  /*b7f0*/  MOV R151, RZ ;  /* 0x000000ff00977202 */ /* 0x000fc60000000f00 */
        /* <DEDUP_REMOVED lines=31> */
[----:B------:R-:W-:Y:S01]  /*b9f0*/  IMAD.MOV.U32 R120, RZ, RZ, R151 ;  /* 0x000000ffff787224 */ /* 0x000fe200078e0097 */
[----:B-1----:R-:W-:Y:S01]  /*ba00*/  NOP ;  /* 0x0000000000007918 */ /* 0x002fe20000000000 */
[----:B0-----:R-:W-:Y:S05]  /*ba10*/  @!P2 BRA `(.L_x_10882) ;  /* 0x0000003c0088a947 */ /* 0x001fea0003800000 */
[----:B------:R-:W-:Y:S01]  /*ba20*/  IADD3 R0, R152, -0x2, RZ ;  /* 0xfffffffe98007810 */ /* 0x000fe20007ffe0ff */
[----:B------:R-:W-:Y:S02]  /*ba30*/  IMAD.MOV.U32 R3, RZ, RZ, R37 ;  /* 0x000000ffff037224 */ /* 0x000fe400078e0025 */
[----:B------:R-:W-:Y:S02]  /*ba40*/  IMAD.MOV.U32 R7, RZ, RZ, R5 ;  /* 0x000000ffff077224 */ /* 0x000fe400078e0005 */
[----:B------:R0:W-:Y:S04]  /*ba50*/  STL [R1+0x20], R0 ;  /* 0x0000200001007387 */ /* 0x0001e80000100800 */
[----:B------:R1:W5:Y:S01]  /*ba60*/  LDL.LU R8, [R1+0x28] ;  /* 0x0000280001087983 */ /* 0x0003620000300800 */
[----:B------:R-:W-:-:S02]  /*ba70*/  CS2R R150, SRZ ;  /* 0x0000000000967805 */ /* 0x000fc4000001ff00 */
[----:B------:R-:W-:Y:S02]  /*ba80*/  CS2R R148, SRZ ;  /* 0x0000000000947805 */ /* 0x000fe4000001ff00 */
[----:B------:R-:W-:Y:S02]  /*ba90*/  CS2R R146, SRZ ;  /* 0x0000000000927805 */ /* 0x000fe4000001ff00 */
[----:B------:R-:W-:Y:S02]  /*baa0*/  CS2R R144, SRZ ;  /* 0x0000000000907805 */ /* 0x000fe4000001ff00 */
[----:B------:R-:W-:Y:S01]  /*bab0*/  CS2R R142, SRZ ;  /* 0x00000000008e7805 */ /* 0x000fe2000001ff00 */
[----:B0-----:R-:W-:Y:S01]  /*bac0*/  IMAD.MOV.U32 R0, RZ, RZ, R22 ;  /* 0x000000ffff007224 */ /* 0x001fe200078e0016 */
        /* <DEDUP_REMOVED lines=10> */
[----:B-1----:R-:W-:-:S07]  /*bb70*/  CS2R R120, SRZ ;  /* 0x0000000000787805 */ /* 0x002fce000001ff00 */
.L_x_10892:
[----:B------:R-:W2:Y:S01]  /*bb80*/  LDL R6, [R1+0x60] ;  /* 0x0000600001067983 */ /* 0x000ea20000100800 */
[----:B------:R-:W-:Y:S01]  /*bb90*/  IADD3 R22, R0, 0x1, RZ ;  /* 0x0000000100167810 */ /* 0x000fe20007ffe0ff */
        /* <DEDUP_REMOVED lines=10> */
.L_x_10884:
[----:B------:R-:W-:Y:S01]  /*bc40*/  IMAD R5, R22, 0x8, R2 ;  /* 0x0000000816057824 */ /* 0x000fe200078e0202 */
[----:B0-----:R-:W-:-:S04]  /*bc50*/  SHF.L.U32 R6, R6, 0x1f, RZ ;  /* 0x0000001f06067819 */ /* 0x001fc800000006ff */
[----:B------:R0:W1:Y:S01]  /*bc60*/  SYNCS.PHASECHK.TRANS64.TRYWAIT P3, [R5+URZ+0x30830], R6 ;  /* 0x03083006050075a7 */ /* 0x000062000806017f */
[----:B------:R-:W-:Y:S05]  /*bc70*/  @!P0 BRA `(.L_x_10885) ;  /* 0x0000000000048947 */ /* 0x000fea0003800000 */
[----:B------:R-:W-:Y:S01]  /*bc80*/  BPT.TRAP 0x1 ;  /* 0x000000040000795c */ /* 0x000fe20000300000 */
.L_x_10885:
[----:B------:R-:W-:Y:S04]  /*bc90*/  BSSY B0, `(.L_x_10883) ;  /* 0x0000004000007945 */ /* 0x000fe80003800000 */
[----:B-1----:R-:W-:Y:S05]  /*bca0*/  @P3 BRA `(.L_x_10886) ;  /* 0x0000000000083947 */ /* 0x002fea0003800000 */
[----:B------:R-:W1:Y:S02]  /*bcb0*/  SYNCS.PHASECHK.TRANS64.TRYWAIT P3, [R5+URZ+0x30830], R6 ;  /* 0x03083006050075a7 */ /* 0x000e64000806017f */
[----:B-1----:R-:W-:Y:S05]  /*bcc0*/  @!P3 BRA `(.L_x_10887) ;  /* 0x000000b40050b947 */ /* 0x002fea0003800000 */
.L_x_10886:
[----:B------:R-:W-:Y:S05]  /*bcd0*/  BSYNC B0 ;  /* 0x0000000000007941 */ /* 0x000fea0003800000 */
.L_x_10883:
[----:B01----:R-:W2:Y:S04]  /*bce0*/  LDL R6, [R1+0x64] ;  /* 0x0000640001067983 */ /* 0x003ea80000100800 */
[----:B------:R-:W3:Y:S04]  /*bcf0*/  LDL.64 R20, [R1+0x38] ;  /* 0x0000380001147983 */ /* 0x000ee80000100a00 */
[----:B------:R-:W4:Y:S01]  /*bd00*/  LDL.64 R154, [R1+0x50] ;  /* 0x00005000019a7983 */ /* 0x000f220000100a00 */
[----:B------:R-:W0:Y:S01]  /*bd10*/  S2R R5, SR_TID.X ;  /* 0x0000000000057919 */ /* 0x000e220000002100 */
[----:B------:R-:W-:Y:S05]  /*bd20*/  WARPSYNC.ALL ;  /* 0x0000000000007948 */ /* 0x000fea0003800000 */
[----:B------:R-:W5:Y:S01]  /*bd30*/  LDL.64 R152, [R1+0x48] ;  /* 0x0000480001987983 */ /* 0x000f620000100a00 */
[----:B------:R-:W-:-:S02]  /*bd40*/  MOV R11, 0x40000040 ;  /* 0x40000040000b7802 */ /* 0x000fc40000000f00 */
[----:B0-----:R-:W-:-:S05]  /*bd50*/  SHF.R.U32.HI R5, RZ, 0x7, R5 ;  /* 0x00000007ff057819 */ /* 0x001fca0000011605 */
[----:B------:R-:W-:-:S05]  /*bd60*/  VIADD R5, R5, 0x8 ;  /* 0x0000000805057836 */ /* 0x000fca0000000000 */
[----:B------:R0:W-:Y:S01]  /*bd70*/  BAR.SYNC.DEFER_BLOCKING R5, 0x100 ;  /* 0x000400050000751d */ /* 0x0001e20000010000 */
[----:B------:R-:W-:-:S05]  /*bd80*/  R2UR UR7, R11 ;  /* 0x000000000b0772ca */ /* 0x000fca00000e0000 */
[----:B------:R-:W-:Y:S01]  /*bd90*/  WARPGROUP.ARRIVE ;  /* 0x00000000000079c5 */ /* 0x000fe20000000000 */
[----:B------:R-:W-:-:S05]  /*bda0*/  IMAD.MOV.U32 R13, RZ, RZ, 0x40000040 ;  /* 0x40000040ff0d7424 */ /* 0x000fca00078e00ff */
[----:B------:R-:W-:Y:S01]  /*bdb0*/  R2UR UR11, R13 ;  /* 0x000000000d0b72ca */ /* 0x000fe200000e0000 */
[----:B--2---:R-:W-:Y:S01]  /*bdc0*/  IMAD R10, R22, 0x600, R6 ;  /* 0x00000600160a7824 */ /* 0x004fe200078e0206 */
[----:B---3--:R-:W-:Y:S02]  /*bdd0*/  R2UR UR4, R20 ;  /* 0x00000000140472ca */ /* 0x008fe400000e0000 */
[----:B------:R-:W-:Y:S02]  /*bde0*/  R2UR UR5, R21 ;  /* 0x00000000150572ca */ /* 0x000fe400000e0000 */
[----:B------:R-:W-:Y:S01]  /*bdf0*/  R2UR UR6, R10 ;  /* 0x000000000a0672ca */ /* 0x000fe200000e0000 */
[----:B------:R-:W2:-:S12]  /*be00*/  LDL.64 R20, [R1+0x40] ;  /* 0x0000400001147983 */ /* 0x000e980000100a00 */
[----:B------:R-:W-:Y:S01]  /*be10*/  HGMMA.64x192x16.F32 R24, gdesc[UR4], RZ, !UPT, gsb0 ;  /* 0x02e00000041879f0 */ /* 0x000fe2000c0008ff */
[----:B------:R-:W-:Y:S01]  /*be20*/  VIADD R12, R10, 0x2 ;  /* 0x000000020a0c7836 */ /* 0x000fe20000000000 */
[----:B----4-:R-:W-:Y:S02]  /*be30*/  R2UR UR8, R154 ;  /* 0x000000009a0872ca */ /* 0x010fe400000e0000 */
[----:B------:R-:W-:Y:S02]  /*be40*/  R2UR UR9, R155 ;  /* 0x000000009b0972ca */ /* 0x000fe400000e0000 */
[----:B------:R-:W-:Y:S01]  /*be50*/  R2UR UR10, R12 ;  /* 0x000000000c0a72ca */ /* 0x000fe200000e0000 */
[----:B------:R-:W-:Y:S02]  /*be60*/  VIADD R14, R10, 0x4 ;  /* 0x000000040a0e7836 */ /* 0x000fe40000000000 */
[----:B------:R-:W-:Y:S01]  /*be70*/  IMAD.MOV.U32 R15, RZ, RZ, 0x40000040 ;  /* 0x40000040ff0f7424 */ /* 0x000fe200078e00ff */
[----:B-----5:R-:W-:-:S02]  /*be80*/  R2UR UR12, R152 ;  /* 0x00000000980c72ca */ /* 0x020fc400000e0000 */
[----:B------:R-:W-:Y:S02]  /*be90*/  R2UR UR14, R14 ;  /* 0x000000000e0e72ca */ /* 0x000fe400000e0000 */
[----:B------:R-:W-:Y:S02]  /*bea0*/  R2UR UR15, R15 ;  /* 0x000000000f0f72ca */ /* 0x000fe400000e0000 */
[----:B------:R-:W-:Y:S01]  /*beb0*/  R2UR UR13, R153 ;  /* 0x00000000990d72ca */ /* 0x000fe200000e0000 */
[----:B------:R-:W-:Y:S02]  /*bec0*/  WARPGROUP.DEPBAR.LE gsb0, 0x0 ;  /* 0x00008000000079c5 */ /* 0x000fe40000010000 */
[----:B------:R-:W-:-:S06]  /*bed0*/  WARPGROUP.ARRIVE ;  /* 0x00000000000079c5 */ /* 0x000fcc0000000000 */
[----:B------:R-:W-:Y:S01]  /*bee0*/  HGMMA.64x192x16.F32 R24, gdesc[UR8], R24, gsb0 ;  /* 0x02e00000081879f0 */ /* 0x000fe20008000818 */
[----:B------:R-:W-:Y:S02]  /*bef0*/  IADD3 R10, R10, 0x6, RZ ;  /* 0x000000060a0a7810 */ /* 0x000fe40007ffe0ff */
[----:B------:R-:W-:Y:S02]  /*bf00*/  R2UR UR19, R11 ;  /* 0x000000000b1372ca */ /* 0x000fe400000e0000 */
[----:B------:R-:W-:Y:S01]  /*bf10*/  R2UR UR18, R10 ;  /* 0x000000000a1272ca */ /* 0x000fe200000e0000 */
[----:B------:R-:W-:Y:S02]  /*bf20*/  WARPGROUP.DEPBAR.LE gsb0, 0x0 ;  /* 0x00008000000079c5 */ /* 0x000fe40000010000 */
[----:B------:R-:W-:-:S12]  /*bf30*/  WARPGROUP.ARRIVE ;  /* 0x00000000000079c5 */ /* 0x000fd80000000000 */
[----:B------:R-:W-:Y:S01]  /*bf40*/  HGMMA.64x192x16.F32 R24, gdesc[UR12], R24, gsb0 ;  /* 0x02e000000c1879f0 */ /* 0x000fe20008000818 */
[----:B--2---:R-:W-:Y:S02]  /*bf50*/  R2UR UR16, R20 ;  /* 0x00000000141072ca */ /* 0x004fe400000e0000 */
[----:B------:R-:W-:Y:S01]  /*bf60*/  R2UR UR17, R21 ;  /* 0x00000000151172ca */ /* 0x000fe200000e0000 */
[----:B------:R-:W-:Y:S02]  /*bf70*/  WARPGROUP.DEPBAR.LE gsb0, 0x0 ;  /* 0x00008000000079c5 */ /* 0x000fe40000010000 */
[----:B------:R-:W-:-:S14]  /*bf80*/  WARPGROUP.ARRIVE ;  /* 0x00000000000079c5 */ /* 0x000fdc0000000000 */
[----:B------:R-:W-:Y:S03]  /*bf90*/  HGMMA.64x192x16.F32 R24, gdesc[UR16], R24, gsb0 ;  /* 0x02e00000101879f0 */ /* 0x000fe60008000818 */
[----:B------:R-:W-:Y:S02]  /*bfa0*/  WARPGROUP.DEPBAR.LE gsb0, 0x0 ;  /* 0x00008000000079c5 */ /* 0x000fe40000010000 */
[----:B0-----:R-:W-:Y:S05]  /*bfb0*/  @P2 BRA `(.L_x_10888) ;  /* 0x0000000000282947 */ /* 0x001fea0003800000 */
[----:B------:R-:W-:Y:S05]  /*bfc0*/  @!P0 BRA `(.L_x_10889) ;  /* 0x0000000000048947 */ /* 0x000fea0003800000 */
[----:B------:R-:W-:Y:S01]  /*bfd0*/  BPT.TRAP 0x1 ;  /* 0x000000040000795c */ /* 0x000fe20000300000 */
.L_x_10889:
[----:B------:R-:W-:Y:S02]  /*bfe0*/  SHF.L.U32 R5, R8, 0x1f, RZ ;  /* 0x0000001f08057819 */ /* 0x000fe400000006ff */
[----:B------:R-:W-:-:S04]  /*bff0*/  LEA R6, R0, R2, 0x3 ;  /* 0x0000000200067211 */ /* 0x000fc800078e18ff */
[----:B------:R0:W1:Y:S01]  /*c000*/  SYNCS.PHASECHK.TRANS64.TRYWAIT P2, [R6+URZ+0x30850], R5 ;  /* 0x03085005060075a7 */ /* 0x000062000804017f */
[----:B------:R-:W-:Y:S05]  /*c010*/  @!P0 BRA `(.L_x_10890) ;  /* 0x0000000000048947 */ /* 0x000fea0003800000 */
[----:B------:R-:W-:Y:S01]  /*c020*/  BPT.TRAP 0x1 ;  /* 0x000000040000795c */ /* 0x000fe20000300000 */
.L_x_10890:
[----:B-1----:R-:W-:Y:S05]  /*c030*/  @P2 BRA `(.L_x_10888) ;  /* 0x0000000000082947 */ /* 0x002fea0003800000 */
[----:B------:R-:W1:Y:S02]  /*c040*/  SYNCS.PHASECHK.TRANS64.TRYWAIT P2, [R6+URZ+0x30850], R5 ;  /* 0x03085005060075a7 */ /* 0x000e64000804017f */
[----:B-1----:R-:W-:Y:S05]  /*c050*/  @!P2 BRA `(.L_x_10891) ;  /* 0x000000b00080a947 */ /* 0x002fea0003800000 */
.L_x_10888:
[----:B------:R-:W-:Y:S05]  /*c060*/  WARPSYNC.ALL ;  /* 0x0000000000007948 */ /* 0x000fea0003800000 */
[----:B------:R-:W-:Y:S01]  /*c070*/  ULDC UR4, c[0x0][0x9d8] ;  /* 0x0002760000047ab9 */ /* 0x000fe20000000800 */
[----:B------:R-:W-:Y:S01]  /*c080*/  ULDC UR5, c[0x0][0x988] ;  /* 0x0002620000057ab9 */ /* 0x000fe20000000800 */
[----:B------:R-:W-:Y:S01]  /*c090*/  FMUL.FTZ R27, R27, UR4 ;  /* 0x000000041b1b7c20 */ /* 0x000fe20008410000 */
[----:B------:R-:W-:Y:S01]  /*c0a0*/  FMUL.FTZ R24, R24, UR4 ;  /* 0x0000000418187c20 */ /* 0x000fe20008410000 */
[----:B------:R-:W-:Y:S01]  /*c0b0*/  FMUL.FTZ R28, R28, UR4 ;  /* 0x000000041c1c7c20 */ /* 0x000fe20008410000 */
[----:B------:R-:W-:Y:S01]  /*c0c0*/  FMUL.FTZ R25, R25, UR4 ;  /* 0x0000000419197c20 */ /* 0x000fe20008410000 */
[----:B01----:R-:W0:Y:S01]  /*c0d0*/  MUFU.TANH R5, R27 ;  /* 0x0000001b00057308 */ /* 0x003e220000002400 */
        /* <DEDUP_REMOVED lines=16> */
[----:B0-----:R-:W-:-:S02]  /*c1e0*/  IMAD.MOV.U32 R44, RZ, RZ, R5 ;  /* 0x000000ffff2c7224 */ /* 0x001fc400078e0005 */
[----:B------:R-:W-:Y:S01]  /*c1f0*/  FMUL.FTZ R34, R34, UR4 ;  /* 0x0000000422227c20 */ /* 0x000fe20008410000 */
[----:B------:R-:W-:Y:S01]  /*c200*/  FMUL.FTZ R11, R53, UR4 ;  /* 0x00000004350b7c20 */ /* 0x000fe20008410000 */
[----:B------:R-:W-:Y:S01]  /*c210*/  FMUL.FTZ R38, R38, UR4 ;  /* 0x0000000426267c20 */ /* 0x000fe20008410000 */
[----:B------:R-:W-:Y:S01]  /*c220*/  FMUL.FTZ R12, R56, UR4 ;  /* 0x00000004380c7c20 */ /* 0x000fe20008410000 */
[----:B------:R-:W-:Y:S01]  /*c230*/  FMUL.FTZ R36, R69, UR4 ;  /* 0x0000000445247c20 */ /* 0x000fe20008410000 */
[----:B------:R-:W-:Y:S01]  /*c240*/  FMUL.FTZ R35, R35, UR4 ;  /* 0x0000000423237c20 */ /* 0x000fe20008410000 */
[----:B------:R0:W3:Y:S01]  /*c250*/  MUFU.TANH R14, R25 ;  /* 0x00000019000e7308 */ /* 0x0000e20000002400 */
[----:B-1----:R-:W-:Y:S01]  /*c260*/  FMNMX.FTZ R5, R6, R7, !PT ;  /* 0x0000000706057209 */ /* 0x002fe20007810000 */
[----:B------:R-:W-:Y:S01]  /*c270*/  FMUL.FTZ R45, R101, UR4 ;  /* 0x00000004652d7c20 */ /* 0x000fe20008410000 */
[----:B------:R-:W-:Y:S01]  /*c280*/  FMUL.FTZ R101, R108, UR4 ;  /* 0x000000046c657c20 */ /* 0x000fe20008410000 */
[----:B------:R-:W-:Y:S01]  /*c290*/  FMUL.FTZ R108, R112, UR4 ;  /* 0x00000004706c7c20 */ /* 0x000fe20008410000 */
[----:B------:R-:W-:Y:S01]  /*c2a0*/  FMUL.FTZ R112, R116, UR4 ;  /* 0x0000000474707c20 */ /* 0x000fe20008410000 */
[----:B------:R-:W-:Y:S01]  /*c2b0*/  FMUL.FTZ R47, R47, UR4 ;  /* 0x000000042f2f7c20 */ /* 0x000fe20008410000 */
[----:B------:R-:W-:Y:S01]  /*c2c0*/  FMUL.FTZ R43, R43, UR4 ;  /* 0x000000042b2b7c20 */ /* 0x000fe20008410000 */
[----:B------:R1:W4:Y:S01]  /*c2d0*/  MUFU.TANH R28, R29 ;  /* 0x0000001d001c7308 */ /* 0x0003220000002400 */
[----:B--2---:R-:W-:-:S02]  /*c2e0*/  IMAD.MOV.U32 R37, RZ, RZ, R8 ;  /* 0x000000ffff257224 */ /* 0x004fc400078e0008 */
[----:B------:R-:W-:Y:S01]  /*c2f0*/  FMUL.FTZ R8, R48, UR4 ;  /* 0x0000000430087c20 */ /* 0x000fe20008410000 */
[----:B0-----:R-:W-:Y:S01]  /*c300*/  FMUL.FTZ R25, R68, UR4 ;  /* 0x0000000444197c20 */ /* 0x001fe20008410000 */
[----:B------:R-:W-:Y:S01]  /*c310*/  FMUL.FTZ R48, R104, UR4 ;  /* 0x0000000468307c20 */ /* 0x000fe20008410000 */
[----:B------:R-:W-:Y:S01]  /*c320*/  FMUL.FTZ R104, R109, UR4 ;  /* 0x000000046d687c20 */ /* 0x000fe20008410000 */
[----:B------:R-:W-:Y:S01]  /*c330*/  FMUL.FTZ R109, R113, UR4 ;  /* 0x00000004716d7c20 */ /* 0x000fe20008410000 */
[----:B------:R-:W-:Y:S01]  /*c340*/  FMUL.FTZ R113, R117, UR4 ;  /* 0x0000000475717c20 */ /* 0x000fe20008410000 */
[----:B------:R-:W0:Y:S01]  /*c350*/  MUFU.TANH R27, R32 ;  /* 0x00000020001b7308 */ /* 0x000e220000002400 */
[----:B---3--:R-:W-:Y:S01]  /*c360*/  FMNMX.FTZ R5, R14, R5, !PT ;  /* 0x000000050e057209 */ /* 0x008fe20007810000 */
[----:B-1----:R-:W-:Y:S01]  /*c370*/  FMUL.FTZ R29, R80, UR4 ;  /* 0x00000004501d7c20 */ /* 0x002fe20008410000 */
[----:B------:R-:W-:Y:S01]  /*c380*/  FMUL.FTZ R46, R46, UR4 ;  /* 0x000000042e2e7c20 */ /* 0x000fe20008410000 */
[----:B------:R-:W-:Y:S01]  /*c390*/  FMUL.FTZ R117, R55, UR4 ;  /* 0x0000000437757c20 */ /* 0x000fe20008410000 */
[----:B------:R-:W-:Y:S01]  /*c3a0*/  FMNMX.FTZ R5, R37, R5, !PT ;  /* 0x0000000525057209 */ /* 0x000fe20007810000 */
[----:B------:R-:W-:Y:S01]  /*c3b0*/  FMUL.FTZ R39, R39, UR4 ;  /* 0x0000000427277c20 */ /* 0x000fe20008410000 */
[----:B------:R-:W-:Y:S01]  /*c3c0*/  FMUL.FTZ R42, R42, UR4 ;  /* 0x000000042a2a7c20 */ /* 0x000fe20008410000 */
[----:B------:R-:W1:Y:S01]  /*c3d0*/  MUFU.TANH R32, R33 ;  /* 0x0000002100207308 */ /* 0x000e620000002400 */
[----:B----4-:R-:W-:Y:S01]  /*c3e0*/  FMNMX.FTZ R5, R28, R5, !PT ;  /* 0x000000051c057209 */ /* 0x010fe20007810000 */
        /* <DEDUP_REMOVED lines=26> */
[----:B------:R0:W3:Y:S01]  /*c590*/  MUFU.TANH R15, R30 ;  /* 0x0000001e000f7308 */ /* 0x0000e20000002400 */
[----:B-1----:R-:W-:Y:S01]  /*c5a0*/  MOV R41, R13 ;  /* 0x0000000d00297202 */ /* 0x002fe20000000f00 */
[----:B------:R-:W-:-:S06]  /*c5b0*/  FMUL.FTZ R13, R57, UR4 ;  /* 0x00000004390d7c20 */ /* 0x000fcc0008410000 */
[----:B------:R-:W1:Y:S01]  /*c5c0*/  MUFU.TANH R8, R8 ;  /* 0x0000000800087308 */ /* 0x000e620000002400 */
[----:B--2---:R-:W-:Y:S01]  /*c5d0*/  FMNMX.FTZ R5, R152, R5, !PT ;  /* 0x0000000598057209 */ /* 0x004fe20007810000 */
[----:B0-----:R-:W-:-:S06]  /*c5e0*/  FMUL.FTZ R30, R72, UR4 ;  /* 0x00000004481e7c20 */ /* 0x001fcc0008410000 */
[----:B------:R0:W2:Y:S01]  /*c5f0*/  MUFU.TANH R20, R31 ;  /* 0x0000001f00147308 */ /* 0x0000a20000002400 */
[----:B---3--:R-:W-:Y:S02]  /*c600*/  IMAD.MOV.U32 R40, RZ, RZ, R15 ;  /* 0x000000ffff287224 */ /* 0x008fe400078e000f */
[----:B------:R-:W-:-:S05]  /*c610*/  FMUL.FTZ R15, R60, UR4 ;  /* 0x000000043c0f7c20 */ /* 0x000fca0008410000 */
[----:B------:R-:W3:Y:S01]  /*c620*/  MUFU.TANH R9, R9 ;  /* 0x0000000900097308 */ /* 0x000ee20000002400 */
[----:B-1----:R-:W-:Y:S01]  /*c630*/  FMNMX.FTZ R5, R8, R5, !PT ;  /* 0x0000000508057209 */ /* 0x002fe20007810000 */
[----:B0-----:R-:W-:-:S06]  /*c640*/  FMUL.FTZ R31, R76, UR4 ;  /* 0x000000044c1f7c20 */ /* 0x001fcc0008410000 */
[----:B------:R0:W1:Y:S01]  /*c650*/  MUFU.TANH R21, R34 ;  /* 0x0000002200157308 */ /* 0x0000620000002400 */
[----:B--2---:R-:W-:Y:S02]  /*c660*/  IMAD.MOV.U32 R33, RZ, RZ, R20 ;  /* 0x000000ffff217224 */ /* 0x004fe400078e0014 */
[----:B------:R-:W-:Y:S01]  /*c670*/  FMUL.FTZ R20, R61, UR4 ;  /* 0x000000043d147c20 */ /* 0x000fe20008410000 */
[----:B------:R-:W-:Y:S02]  /*c680*/  IMAD.MOV.U32 R61, RZ, RZ, R40 ;  /* 0x000000ffff3d7224 */ /* 0x000fe400078e0028 */
[----:B------:R-:W-:Y:S01]  /*c690*/  FMUL.FTZ R40, R96, UR4 ;  /* 0x0000000460287c20 */ /* 0x000fe20008410000 */
[----:B------:R-:W-:Y:S02]  /*c6a0*/  IMAD.MOV.U32 R80, RZ, RZ, R33 ;  /* 0x000000ffff507224 */ /* 0x000fe400078e0021 */
[----:B------:R-:W-:Y:S01]  /*c6b0*/  FMUL.FTZ R33, R81, UR4 ;  /* 0x0000000451217c20 */ /* 0x000fe20008410000 */
[----:B------:R-:W-:Y:S01]  /*c6c0*/  MOV R81, R44 ;  /* 0x0000002c00517202 */ /* 0x000fe20000000f00 */
[----:B------:R-:W2:Y:S01]  /*c6d0*/  MUFU.TANH R10, R10 ;  /* 0x0000000a000a7308 */ /* 0x000ea20000002400 */
[----:B---3--:R-:W-:Y:S01]  /*c6e0*/  FMNMX.FTZ R5, R9, R5, !PT ;  /* 0x0000000509057209 */ /* 0x008fe20007810000 */
[----:B0-----:R-:W-:Y:S01]  /*c6f0*/  FMUL.FTZ R34, R77, UR4 ;  /* 0x000000044d227c20 */ /* 0x001fe20008410000 */
[----:B------:R-:W-:Y:S01]  /*c700*/  FMUL.FTZ R44, R100, UR4 ;  /* 0x00000004642c7c20 */ /* 0x000fe20008410000 */
[----:B------:R-:W-:-:S04]  /*c710*/  MOV R116, R81 ;  /* 0x0000005100747202 */ /* 0x000fc80000000f00 */
[----:B------:R1:W0:Y:S08]  /*c720*/  MUFU.TANH R24, R38 ;  /* 0x0000002600187308 */ /* 0x0002300000002400 */
[----:B------:R-:W3:Y:S01]  /*c730*/  MUFU.TANH R11, R11 ;  /* 0x0000000b000b7308 */ /* 0x000ee20000002400 */
[----:B-1----:R-:W-:Y:S01]  /*c740*/  MOV R38, R21 ;  /* 0x0000001500267202 */ /* 0x002fe20000000f00 */
[----:B------:R-:W-:Y:S01]  /*c750*/  FMUL.FTZ R21, R64, UR4 ;  /* 0x0000000440157c20 */ /* 0x000fe20008410000 */
[----:B--2---:R-:W-:Y:S01]  /*c760*/  FMNMX.FTZ R5, R10, R5, !PT ;  /* 0x000000050a057209 */ /* 0x004fe20007810000 */
[----:B------:R-:W-:-:S02]  /*c770*/  IMAD.MOV.U32 R64, RZ, RZ, R41 ;  /* 0x000000ffff407224 */ /* 0x000fc400078e0029 */
[----:B------:R-:W-:Y:S02]  /*c780*/  FMUL.FTZ R41, R97, UR4 ;  /* 0x0000000461297c20 */ /* 0x000fe40008410000 */
[----:B------:R-:W1:Y:S01]  /*c790*/  MUFU.TANH R12, R12 ;  /* 0x0000000c000c7308 */ /* 0x000e620000002400 */
[----:B0-----:R-:W-:Y:S02]  /*c7a0*/  IMAD.MOV.U32 R56, RZ, RZ, R24 ;  /* 0x000000ffff387224 */ /* 0x001fe400078e0018 */
[----:B------:R-:W-:Y:S01]  /*c7b0*/  FMUL.FTZ R24, R65, UR4 ;  /* 0x0000000441187c20 */ /* 0x000fe20008410000 */
[----:B------:R-:W-:Y:S01]  /*c7c0*/  MOV R65, R38 ;  /* 0x0000002600417202 */ /* 0x000fe20000000f00 */
[----:B------:R-:W-:Y:S01]  /*c7d0*/  FMUL.FTZ R38, R93, UR4 ;  /* 0x000000045d267c20 */ /* 0x000fe20008410000 */
[----:B------:R-:W-:Y:S02]  /*c7e0*/  IMAD.MOV.U32 R93, RZ, RZ, R6 ;  /* 0x000000ffff5d7224 */ /* 0x000fe400078e0006 */
[----:B------:R-:W-:Y:S01]  /*c7f0*/  IMAD.MOV.U32 R86, RZ, RZ, R64 ;  /* 0x000000ffff567224 */ /* 0x000fe200078e0040 */
        /* <DEDUP_REMOVED lines=14> */
[----:B------:R2:W3:Y:S01]  /*c8e0*/  MUFU.TANH R26, R35 ;  /* 0x00000023001a7308 */ /* 0x0004e20000002400 */
[----:B-1----:R-:W-:-:S07]  /*c8f0*/  FMNMX.FTZ R5, R25, R5, !PT ;  /* 0x0000000519057209 */ /* 0x002fce0007810000 */
[----:B------:R-:W1:Y:S01]  /*c900*/  MUFU.TANH R30, R30 ;  /* 0x0000001e001e7308 */ /* 0x000e620000002400 */
[----:B--2---:R-:W-:Y:S01]  /*c910*/  FMUL.FTZ R35, R73, UR4 ;  /* 0x0000000449237c20 */ /* 0x004fe20008410000 */
[----:B0-----:R-:W-:-:S06]  /*c920*/  FMNMX.FTZ R5, R36, R5, !PT ;  /* 0x0000000524057209 */ /* 0x001fcc0007810000 */
[----:B------:R-:W0:Y:S01]  /*c930*/  MUFU.TANH R35, R35 ;  /* 0x0000002300237308 */ /* 0x000e220000002400 */
[----:B---3--:R-:W-:Y:S02]  /*c940*/  IMAD.MOV.U32 R76, RZ, RZ, R26 ;  /* 0x000000ffff4c7224 */ /* 0x008fe400078e001a */
[----:B------:R-:W-:Y:S01]  /*c950*/  FMUL.FTZ R26, R84, UR4 ;  /* 0x00000004541a7c20 */ /* 0x000fe20008410000 */
[----:B------:R-:W-:Y:S02]  /*c960*/  IMAD.MOV.U32 R84, RZ, RZ, R32 ;  /* 0x000000ffff547224 */ /* 0x000fe400078e0020 */
[----:B------:R-:W-:Y:S01]  /*c970*/  FMUL.FTZ R32, R85, UR4 ;  /* 0x0000000455207c20 */ /* 0x000fe20008410000 */
[----:B------:R-:W-:Y:S01]  /*c980*/  MOV R85, R27 ;  /* 0x0000001b00557202 */ /* 0x000fe20000000f00 */
[----:B------:R-:W-:Y:S01]  /*c990*/  FMUL.FTZ R27, R88, UR4 ;  /* 0x00000004581b7c20 */ /* 0x000fe20008410000 */
[----:B------:R-:W-:Y:S01]  /*c9a0*/  IMAD.MOV.U32 R88, RZ, RZ, R28 ;  /* 0x000000ffff587224 */ /* 0x000fe200078e001c */
[----:B------:R-:W2:Y:S01]  /*c9b0*/  MUFU.TANH R31, R31 ;  /* 0x0000001f001f7308 */ /* 0x000ea20000002400 */
[----:B-1----:R-:W-:Y:S01]  /*c9c0*/  FMNMX.FTZ R5, R30, R5, !PT ;  /* 0x000000051e057209 */ /* 0x002fe20007810000 */
[----:B------:R-:W-:Y:S01]  /*c9d0*/  FMUL.FTZ R28, R89, UR4 ;  /* 0x00000004591c7c20 */ /* 0x000fe20008410000 */
[----:B------:R-:W-:-:S02]  /*c9e0*/  IMAD.MOV.U32 R89, RZ, RZ, R37 ;  /* 0x000000ffff597224 */ /* 0x000fc400078e0025 */
[----:B------:R-:W-:Y:S01]  /*c9f0*/  FMUL.FTZ R37, R92, UR4 ;  /* 0x000000045c257c20 */ /* 0x000fe20008410000 */
[----:B------:R-:W-:Y:S01]  /*ca00*/  MOV R92, R14 ;  /* 0x0000000e005c7202 */ /* 0x000fe20000000f00 */
[----:B------:R-:W-:Y:S01]  /*ca10*/  FMUL.FTZ R14, R105, UR4 ;  /* 0x00000004690e7c20 */ /* 0x000fe20008410000 */
        /* <DEDUP_REMOVED lines=45> */
[----:B--2---:R-:W-:-:S05]  /*ccf0*/  FMNMX.FTZ R5, R113, R5, !PT ;  /* 0x0000000571057209 */ /* 0x004fca0007810000 */
[----:B------:R-:W0:Y:S02]  /*cd00*/  SHFL.BFLY PT, R6, R5, 0x2, 0x1f ;  /* 0x0c401f0005067f89 */ /* 0x000e2400000e0000 */
[----:B------:R-:W-:Y:S08]  /*cd10*/  MUFU.TANH R68, R46 ;  /* 0x0000002e00447308 */ /* 0x000ff00000002400 */
[----:B------:R-:W1:Y:S08]  /*cd20*/  MUFU.TANH R69, R39 ;  /* 0x0000002700457308 */ /* 0x000e700000002400 */
[----:B------:R-:W2:Y:S01]  /*cd30*/  MUFU.TANH R57, R42 ;  /* 0x0000002a00397308 */ /* 0x000ea20000002400 */
[----:B0-----:R-:W-:-:S07]  /*cd40*/  FMNMX.FTZ R5, R5, R6, !PT ;  /* 0x0000000605057209 */ /* 0x001fce0007810000 */
[----:B------:R0:W-:Y:S01]  /*cd50*/  MUFU.TANH R77, R51 ;  /* 0x00000033004d7308 */ /* 0x0001e20000002400 */
[----:B------:R-:W3:Y:S07]  /*cd60*/  SHFL.BFLY PT, R6, R5, 0x1, 0x1f ;  /* 0x0c201f0005067f89 */ /* 0x000eee00000e0000 */
[----:B------:R4:W-:Y:S01]  /*cd70*/  MUFU.TANH R73, R50 ;  /* 0x0000003200497308 */ /* 0x0009e20000002400 */
[----:B0-----:R-:W-:-:S07]  /*cd80*/  FMUL.FTZ R51, R62, UR4 ;  /* 0x000000043e337c20 */ /* 0x001fce0008410000 */
[----:B------:R-:W-:Y:S01]  /*cd90*/  MUFU.TANH R54, R54 ;  /* 0x0000003600367308 */ /* 0x000fe20000002400 */
[----:B----4-:R-:W-:Y:S01]  /*cda0*/  FMUL.FTZ R50, R59, UR4 ;  /* 0x000000043b327c20 */ /* 0x010fe20008410000 */
[----:B------:R-:W-:Y:S01]  /*cdb0*/  FMUL.FTZ R59, R78, UR4 ;  /* 0x000000044e3b7c20 */ /* 0x000fe20008410000 */
[----:B------:R-:W-:-:S05]  /*cdc0*/  FMUL.FTZ R78, R107, UR4 ;  /* 0x000000046b4e7c20 */ /* 0x000fca0008410000 */
[----:B------:R-:W-:Y:S01]  /*cdd0*/  MUFU.TANH R117, R117 ;  /* 0x0000007500757308 */ /* 0x000fe20000002400 */
[----:B---3--:R-:W-:Y:S01]  /*cde0*/  FMNMX.FTZ R5, R5, R6, !PT ;  /* 0x0000000605057209 */ /* 0x008fe20007810000 */
[----:B------:R-:W-:-:S04]  /*cdf0*/  IMAD.U32 R6, RZ, RZ, UR5 ;  /* 0x00000005ff067e24 */ /* 0x000fc8000f8e00ff */
[C---:B------:R-:W-:Y:S01]  /*ce00*/  FADD.FTZ R7, -R5.reuse, R7 ;  /* 0x0000000705077221 */ /* 0x040fe20000010100 */
[-C--:B------:R-:W-:Y:S01]  /*ce10*/  FMUL.FTZ R47, R5, R6.reuse ;  /* 0x00000006052f7220 */ /* 0x080fe20000410000 */
[----:B------:R-:W-:Y:S02]  /*ce20*/  MUFU.TANH R49, R49 ;  /* 0x0000003100317308 */ /* 0x000fe40000002400 */
        /* <DEDUP_REMOVED lines=11> */
[--C-:B------:R-:W-:Y:S01]  /*cee0*/  FFMA.FTZ R13, R27, R6, -R47.reuse ;  /* 0x000000061b0d7223 */ /* 0x100fe2000001082f */
[----:B------:R-:W-:Y:S01]  /*cef0*/  MOV R27, R116 ;  /* 0x00000074001b7202 */ /* 0x000fe20000000f00 */
[-CC-:B------:R-:W-:Y:S01]  /*cf00*/  FFMA.FTZ R62, R85, R6.reuse, -R47.reuse ;  /* 0x00000006553e7223 */ /* 0x180fe2000001082f */
[----:B------:R0:W3:Y:S01]  /*cf10*/  MUFU.EX2 R24, R43 ;  /* 0x0000002b00187308 */ /* 0x0000e20000000800 */
[-CC-:B------:R-:W-:Y:S01]  /*cf20*/  FFMA.FTZ R85, R21, R6.reuse, -R47.reuse ;  /* 0x0000000615557223 */ /* 0x180fe2000001082f */
[----:B------:R-:W-:Y:S01]  /*cf30*/  FFMA.FTZ R21, R38, R6, -R47 ;  /* 0x0000000626157223 */ /* 0x000fe2000001082f */
[----:B------:R-:W-:-:S02]  /*cf40*/  IMAD.MOV.U32 R38, RZ, RZ, R76 ;  /* 0x000000ffff267224 */ /* 0x000fc400078e004c */
[-CC-:B------:R-:W-:Y:S01]  /*cf50*/  FFMA.FTZ R97, R10, R6.reuse, -R47.reuse ;  /* 0x000000060a617223 */ /* 0x180fe2000001082f */
[-C--:B------:R-:W-:Y:S01]  /*cf60*/  FFMA.FTZ R10, R40, R6.reuse, -R47 ;  /* 0x00000006280a7223 */ /* 0x080fe2000001082f */
[----:B-1----:R-:W-:Y:S02]  /*cf70*/  IMAD.MOV.U32 R40, RZ, RZ, R69 ;  /* 0x000000ffff287224 */ /* 0x002fe400078e0045 */
[-CC-:B------:R-:W-:Y:S01]  /*cf80*/  FFMA.FTZ R88, R20, R6.reuse, -R47.reuse ;  /* 0x0000000614587223 */ /* 0x180fe2000001082f */
[----:B------:R-:W1:Y:S01]  /*cf90*/  MUFU.EX2 R46, R46 ;  /* 0x0000002e002e7308 */ /* 0x000e620000000800 */
[----:B------:R-:W-:Y:S01]  /*cfa0*/  FFMA.FTZ R20, R41, R6, -R47 ;  /* 0x0000000629147223 */ /* 0x000fe2000001082f */
[----:B--2---:R-:W-:Y:S01]  /*cfb0*/  IMAD.MOV.U32 R41, RZ, RZ, R57 ;  /* 0x000000ffff297224 */ /* 0x004fe200078e0039 */
[----:B0-----:R-:W-:Y:S01]  /*cfc0*/  MOV R43, R68 ;  /* 0x00000044002b7202 */ /* 0x001fe20000000f00 */
[----:B------:R-:W-:Y:S01]  /*cfd0*/  FMUL.FTZ R68, R87, UR4 ;  /* 0x0000000457447c20 */ /* 0x000fe20008410000 */
[-CC-:B------:R-:W-:Y:S01]  /*cfe0*/  FFMA.FTZ R96, R11, R6.reuse, -R47.reuse ;  /* 0x000000060b607223 */ /* 0x180fe2000001082f */
[----:B------:R-:W2:Y:S01]  /*cff0*/  LDL R87, [R1+0x5c] ;  /* 0x00005c0001577983 */ /* 0x000ea20000100800 */
[----:B------:R-:W-:Y:S01]  /*d000*/  FFMA.FTZ R11, R44, R6, -R47 ;  /* 0x000000062c0b7223 */ /* 0x000fe2000001082f */
[----:B------:R0:W4:Y:S01]  /*d010*/  MUFU.EX2 R26, R39 ;  /* 0x00000027001a7308 */ /* 0x0001220000000800 */
[----:B---3--:R-:W-:Y:S01]  /*d020*/  FFMA.FTZ R4, R7, R4, R24 ;  /* 0x0000000407047223 */ /* 0x008fe20000010018 */
[----:B------:R-:W-:-:S02]  /*d030*/  IMAD.MOV.U32 R44, RZ, RZ, R72 ;  /* 0x000000ffff2c7224 */ /* 0x000fc400078e0048 */
[-CC-:B------:R-:W-:Y:S01]  /*d040*/  FFMA.FTZ R89, R15, R6.reuse, -R47.reuse ;  /* 0x000000060f597223 */ /* 0x180fe2000001082f */
[-CC-:B------:R-:W-:Y:S01]  /*d050*/  FFMA.FTZ R15, R45, R6.reuse, -R47.reuse ;  /* 0x000000062d0f7223 */ /* 0x180fe2000001082f */
[----:B------:R-:W-:Y:S01]  /*d060*/  MOV R45, R73 ;  /* 0x00000049002d7202 */ /* 0x000fe20000000f00 */
[-CC-:B------:R-:W-:Y:S01]  /*d070*/  FFMA.FTZ R105, R8, R6.reuse, -R47.reuse ;  /* 0x0000000608697223 */ /* 0x180fe2000001082f */
[----:B------:R-:W-:Y:S01]  /*d080*/  FFMA.FTZ R93, R12, R6, -R47 ;  /* 0x000000060c5d7223 */ /* 0x000fe2000001082f */
[----:B------:R-:W3:Y:S01]  /*d090*/  MUFU.EX2 R42, R42 ;  /* 0x0000002a002a7308 */ /* 0x000ee20000000800 */
[C---:B-1----:R-:W-:Y:S01]  /*d0a0*/  FADD.FTZ R4, R46.reuse, R4 ;  /* 0x000000042e047221 */ /* 0x042fe20000010000 */
[----:B0-----:R-:W-:Y:S01]  /*d0b0*/  IMAD.MOV.U32 R39, RZ, RZ, R56 ;  /* 0x000000ffff277224 */ /* 0x001fe200078e0038 */
[----:B------:R-:W-:Y:S01]  /*d0c0*/  F2FP.F16.F32.PACK_AB R24, R46, R24 ;  /* 0x000000182e18723e */ /* 0x000fe200000000ff */
[----:B------:R-:W-:Y:S02]  /*d0d0*/  IMAD.MOV.U32 R46, RZ, RZ, R77 ;  /* 0x000000ffff2e7224 */ /* 0x000fe400078e004d */
[-CC-:B------:R-:W-:Y:S01]  /*d0e0*/  FFMA.FTZ R157, R157, R6.reuse, -R47.reuse ;  /* 0x000000069d9d7223 */ /* 0x180fe2000001082f */
[-CC-:B------:R-:W-:Y:S01]  /*d0f0*/  FFMA.FTZ R156, R156, R6.reuse, -R47.reuse ;  /* 0x000000069c9c7223 */ /* 0x180fe2000001082f */
[-CC-:B------:R-:W-:Y:S01]  /*d100*/  FFMA.FTZ R155, R155, R6.reuse, -R47.reuse ;  /* 0x000000069b9b7223 */ /* 0x180fe2000001082f */
[-CC-:B------:R-:W-:Y:S01]  /*d110*/  FFMA.FTZ R154, R154, R6.reuse, -R47.reuse ;  /* 0x000000069a9a7223 */ /* 0x180fe2000001082f */
[----:B----4-:R-:W-:Y:S01]  /*d120*/  FADD.FTZ R4, R26, R4 ;  /* 0x000000041a047221 */ /* 0x010fe20000010000 */
[-CC-:B------:R-:W-:Y:S01]  /*d130*/  FFMA.FTZ R153, R153, R6.reuse, -R47.reuse ;  /* 0x0000000699997223 */ /* 0x180fe2000001082f */
[-CC-:B------:R-:W-:Y:S01]  /*d140*/  FFMA.FTZ R152, R152, R6.reuse, -R47.reuse ;  /* 0x0000000698987223 */ /* 0x180fe2000001082f */
[-CC-:B------:R-:W-:Y:S01]  /*d150*/  FFMA.FTZ R81, R25, R6.reuse, -R47.reuse ;  /* 0x0000000619517223 */ /* 0x180fe2000001082f */
[-CC-:B------:R-:W-:Y:S01]  /*d160*/  FFMA.FTZ R36, R36, R6.reuse, -R47.reuse ;  /* 0x0000000624247223 */ /* 0x180fe2000001082f */
[-CC-:B------:R-:W-:Y:S01]  /*d170*/  FFMA.FTZ R30, R30, R6.reuse, -R47.reuse ;  /* 0x000000061e1e7223 */ /* 0x180fe2000001082f */
[-CC-:B------:R-:W-:Y:S01]  /*d180*/  FFMA.FTZ R35, R35, R6.reuse, -R47.reuse ;  /* 0x0000000623237223 */ /* 0x180fe2000001082f */
[--C-:B------:R-:W-:Y:S01]  /*d190*/  FFMA.FTZ R31, R31, R6, -R47.reuse ;  /* 0x000000061f1f7223 */ /* 0x100fe2000001082f */
[C---:B---3--:R-:W-:Y:S01]  /*d1a0*/  FADD.FTZ R66, R42.reuse, R4 ;  /* 0x000000042a427221 */ /* 0x048fe20000010000 */
[----:B------:R-:W-:Y:S01]  /*d1b0*/  F2FP.F16.F32.PACK_AB R26, R42, R26 ;  /* 0x0000001a2a1a723e */ /* 0x000fe200000000ff */
[-CC-:B------:R-:W-:Y:S01]  /*d1c0*/  FFMA.FTZ R34, R34, R6.reuse, -R47.reuse ;  /* 0x0000000622227223 */ /* 0x180fe2000001082f */
[----:B------:R-:W-:Y:S01]  /*d1d0*/  FMNMX.FTZ R4, R64, R3, !PT ;  /* 0x0000000340047209 */ /* 0x000fe20007810000 */
[----:B------:R-:W-:Y:S01]  /*d1e0*/  FFMA.FTZ R29, R29, R6, -R47 ;  /* 0x000000061d1d7223 */ /* 0x000fe2000001082f */
[----:B------:R-:W-:Y:S01]  /*d1f0*/  MOV R42, R60 ;  /* 0x0000003c002a7202 */ /* 0x000fe20000000f00 */
[----:B------:R-:W-:Y:S01]  /*d200*/  FMUL.FTZ R60, R79, UR4 ;  /* 0x000000044f3c7c20 */ /* 0x000fe20008410000 */
[----:B------:R-:W-:Y:S01]  /*d210*/  IMAD.MOV.U32 R79, RZ, RZ, R61 ;  /* 0x000000ffff4f7224 */ /* 0x000fe200078e003d */
        /* <DEDUP_REMOVED lines=17> */
[----:B------:R-:W0:Y:S01]  /*d330*/  MUFU.TANH R50, R50 ;  /* 0x0000003200327308 */ /* 0x000e220000002400 */
[----:B------:R-:W-:-:S02]  /*d340*/  IMAD.MOV.U32 R47, RZ, RZ, R54 ;  /* 0x000000ffff2f7224 */ /* 0x000fc400078e0036 */
[----:B------:R-:W-:Y:S01]  /*d350*/  FMUL.FTZ R54, R67, UR4 ;  /* 0x0000000443367c20 */ /* 0x000fe20008410000 */
[----:B------:R-:W-:Y:S01]  /*d360*/  FMNMX.FTZ R4, R39, R4, !PT ;  /* 0x0000000427047209 */ /* 0x000fe20007810000 */
[----:B------:R-:W-:Y:S02]  /*d370*/  IMAD.MOV.U32 R48, RZ, RZ, R55 ;  /* 0x000000ffff307224 */ /* 0x000fe400078e0037 */
[----:B------:R-:W-:Y:S01]  /*d380*/  FMUL.FTZ R55, R70, UR4 ;  /* 0x0000000446377c20 */ /* 0x000fe20008410000 */
[----:B------:R-:W-:Y:S01]  /*d390*/  FMUL.FTZ R56, R71, UR4 ;  /* 0x0000000447387c20 */ /* 0x000fe20008410000 */
[----:B------:R-:W-:Y:S01]  /*d3a0*/  FMNMX.FTZ R4, R40, R4, !PT ;  /* 0x0000000428047209 */ /* 0x000fe20007810000 */
[----:B------:R-:W1:Y:S01]  /*d3b0*/  MUFU.TANH R51, R51 ;  /* 0x0000003300337308 */ /* 0x000e620000002400 */
[----:B------:R-:W-:Y:S01]  /*d3c0*/  FMUL.FTZ R57, R74, UR4 ;  /* 0x000000044a397c20 */ /* 0x000fe20008410000 */
[----:B------:R-:W-:Y:S01]  /*d3d0*/  FMUL.FTZ R61, R82, UR4 ;  /* 0x00000004523d7c20 */ /* 0x000fe20008410000 */
[----:B------:R-:W-:Y:S01]  /*d3e0*/  FMNMX.FTZ R4, R41, R4, !PT ;  /* 0x0000000429047209 */ /* 0x000fe20007810000 */
[----:B------:R-:W-:-:S02]  /*d3f0*/  IMAD.MOV.U32 R82, RZ, RZ, R62 ;  /* 0x000000ffff527224 */ /* 0x000fc400078e003e */
[----:B------:R-:W-:Y:S01]  /*d400*/  FMUL.FTZ R62, R83, UR4 ;  /* 0x00000004533e7c20 */ /* 0x000fe20008410000 */
[----:B------:R-:W-:Y:S01]  /*d410*/  FMUL.FTZ R69, R90, UR4 ;  /* 0x000000045a457c20 */ /* 0x000fe20008410000 */
[----:B------:R-:W-:Y:S01]  /*d420*/  FMNMX.FTZ R4, R42, R4, !PT ;  /* 0x000000042a047209 */ /* 0x000fe20007810000 */
[----:B------:R-:W3:Y:S01]  /*d430*/  MUFU.TANH R52, R52 ;  /* 0x0000003400347308 */ /* 0x000ee20000002400 */
[----:B------:R-:W-:Y:S01]  /*d440*/  FMUL.FTZ R70, R91, UR4 ;  /* 0x000000045b467c20 */ /* 0x000fe20008410000 */
[----:B------:R-:W-:Y:S01]  /*d450*/  FMUL.FTZ R71, R94, UR4 ;  /* 0x000000045e477c20 */ /* 0x000fe20008410000 */
[----:B------:R-:W-:Y:S01]  /*d460*/  FMNMX.FTZ R4, R43, R4, !PT ;  /* 0x000000042b047209 */ /* 0x000fe20007810000 */
[----:B------:R-:W-:Y:S01]  /*d470*/  FMUL.FTZ R72, R95, UR4 ;  /* 0x000000045f487c20 */ /* 0x000fe20008410000 */
[----:B------:R-:W-:Y:S01]  /*d480*/  FMUL.FTZ R73, R98, UR4 ;  /* 0x0000000462497c20 */ /* 0x000fe20008410000 */
[----:B------:R-:W-:Y:S01]  /*d490*/  FMUL.FTZ R74, R99, UR4 ;  /* 0x00000004634a7c20 */ /* 0x000fe20008410000 */
[----:B------:R-:W-:Y:S01]  /*d4a0*/  FMNMX.FTZ R4, R44, R4, !PT ;  /* 0x000000042c047209 */ /* 0x000fe20007810000 */
[----:B------:R-:W4:Y:S01]  /*d4b0*/  MUFU.TANH R53, R53 ;  /* 0x0000003500357308 */ /* 0x000f220000002400 */
        /* <DEDUP_REMOVED lines=8> */
[----:B------:R-:W-:-:S02]  /*d540*/  MOV R83, R65 ;  /* 0x0000004100537202 */ /* 0x000fc40000000f00 */
[----:B------:R-:W-:-:S04]  /*d550*/  FMNMX.FTZ R4, R47, R4, !PT ;  /* 0x000000042f047209 */ /* 0x000fc80007810000 */
[----:B------:R-:W-:Y:S01]  /*d560*/  FMNMX.FTZ R4, R117, R4, !PT ;  /* 0x0000000475047209 */ /* 0x000fe20007810000 */
[----:B------:R-:W4:Y:S03]  /*d570*/  MUFU.TANH R55, R55 ;  /* 0x0000003700377308 */ /* 0x000f260000002400 */
[----:B------:R-:W-:-:S04]  /*d580*/  FMNMX.FTZ R4, R49, R4, !PT ;  /* 0x0000000431047209 */ /* 0x000fc80007810000 */
[----:B0-----:R-:W-:Y:S01]  /*d590*/  FMNMX.FTZ R4, R50, R4, !PT ;  /* 0x0000000432047209 */ /* 0x001fe20007810000 */
[----:B------:R-:W0:Y:S03]  /*d5a0*/  MUFU.TANH R56, R56 ;  /* 0x0000003800387308 */ /* 0x000e260000002400 */
[----:B-1----:R-:W-:-:S04]  /*d5b0*/  FMNMX.FTZ R4, R51, R4, !PT ;  /* 0x0000000433047209 */ /* 0x002fc80007810000 */
[----:B---3--:R-:W-:Y:S01]  /*d5c0*/  FMNMX.FTZ R4, R52, R4, !PT ;  /* 0x0000000434047209 */ /* 0x008fe20007810000 */
[----:B------:R-:W1:Y:S03]  /*d5d0*/  MUFU.TANH R57, R57 ;  /* 0x0000003900397308 */ /* 0x000e660000002400 */
[----:B----4-:R-:W-:-:S04]  /*d5e0*/  FMNMX.FTZ R4, R53, R4, !PT ;  /* 0x0000000435047209 */ /* 0x010fc80007810000 */
[----:B------:R-:W-:Y:S01]  /*d5f0*/  FMNMX.FTZ R4, R54, R4, !PT ;  /* 0x0000000436047209 */ /* 0x000fe20007810000 */
[----:B------:R-:W3:Y:S03]  /*d600*/  MUFU.TANH R58, R58 ;  /* 0x0000003a003a7308 */ /* 0x000ee60000002400 */
[----:B------:R-:W-:-:S04]  /*d610*/  FMNMX.FTZ R4, R55, R4, !PT ;  /* 0x0000000437047209 */ /* 0x000fc80007810000 */
[----:B0-----:R-:W-:Y:S01]  /*d620*/  FMNMX.FTZ R4, R56, R4, !PT ;  /* 0x0000000438047209 */ /* 0x001fe20007810000 */
[----:B------:R-:W0:Y:S03]  /*d630*/  MUFU.TANH R59, R59 ;  /* 0x0000003b003b7308 */ /* 0x000e260000002400 */
[----:B-1----:R-:W-:-:S05]  /*d640*/  FMNMX.FTZ R4, R57, R4, !PT ;  /* 0x0000000439047209 */ /* 0x002fca0007810000 */
        /* <DEDUP_REMOVED lines=41> */
[----:B-1----:R-:W-:-:S04]  /*d8e0*/  FMNMX.FTZ R4, R115, R4, !PT ;  /* 0x0000000473047209 */ /* 0x002fc80007810000 */
[----:B---3--:R-:W-:-:S04]  /*d8f0*/  FMNMX.FTZ R4, R64, R4, !PT ;  /* 0x0000000440047209 */ /* 0x008fc80007810000 */
[----:B0-----:R-:W-:-:S05]  /*d900*/  FMNMX.FTZ R4, R114, R4, !PT ;  /* 0x0000000472047209 */ /* 0x001fca0007810000 */
[----:B------:R-:W0:Y:S02]  /*d910*/  SHFL.BFLY PT, R25, R4, 0x2, 0x1f ;  /* 0x0c401f0004197f89 */ /* 0x000e2400000e0000 */
[----:B0-----:R-:W-:-:S05]  /*d920*/  FMNMX.FTZ R25, R4, R25, !PT ;  /* 0x0000001904197209 */ /* 0x001fca0007810000 */
[----:B------:R-:W0:Y:S02]  /*d930*/  SHFL.BFLY PT, R37, R25, 0x1, 0x1f ;  /* 0x0c201f0019257f89 */ /* 0x000e2400000e0000 */
[----:B0-----:R-:W-:-:S05]  /*d940*/  FMNMX.FTZ R37, R25, R37, !PT ;  /* 0x0000002519257209 */ /* 0x001fca0007810000 */
[----:B------:R-:W-:-:S04]  /*d950*/  FMUL.FTZ R65, R37, R6 ;  /* 0x0000000625417220 */ /* 0x000fc80000410000 */
[--C-:B------:R-:W-:Y:S01]  /*d960*/  FFMA.FTZ R4, R83, R6, -R65.reuse ;  /* 0x0000000653047223 */ /* 0x100fe20000010841 */
[----:B------:R-:W-:Y:S01]  /*d970*/  MOV R83, R48 ;  /* 0x0000003000537202 */ /* 0x000fe20000000f00 */
[-CC-:B------:R-:W-:Y:S01]  /*d980*/  FFMA.FTZ R48, R117, R6.reuse, -R65.reuse ;  /* 0x0000000675307223 */ /* 0x180fe20000010841 */
[-CC-:B------:R-:W-:Y:S01]  /*d990*/  FFMA.FTZ R117, R64, R6.reuse, -R65.reuse ;  /* 0x0000000640757223 */ /* 0x180fe20000010841 */
[----:B------:R-:W-:Y:S02]  /*d9a0*/  VIADD R64, R2, 0x400 ;  /* 0x0000040002407836 */ /* 0x000fe40000000000 */
[-CC-:B------:R-:W-:Y:S01]  /*d9b0*/  FFMA.FTZ R25, R86, R6.reuse, -R65.reuse ;  /* 0x0000000656197223 */ /* 0x180fe20000010841 */
[----:B------:R-:W-:Y:S02]  /*d9c0*/  IMAD.MOV.U32 R86, RZ, RZ, R82 ;  /* 0x000000ffff567224 */ /* 0x000fe400078e0052 */
[-CC-:B------:R-:W-:Y:S01]  /*d9d0*/  FFMA.FTZ R27, R27, R6.reuse, -R65.reuse ;  /* 0x000000061b1b7223 */ /* 0x180fe20000010841 */
[----:B------:R-:W-:Y:S01]  /*d9e0*/  IMAD.MOV.U32 R82, RZ, RZ, R66 ;  /* 0x000000ffff527224 */ /* 0x000fe200078e0042 */
[----:B------:R-:W-:Y:S01]  /*d9f0*/  SHF.R.U32.HI R64, RZ, 0x4, R64 ;  /* 0x00000004ff407819 */ /* 0x000fe20000011640 */
[-CC-:B------:R-:W-:Y:S01]  /*da00*/  FFMA.FTZ R79, R79, R6.reuse, -R65.reuse ;  /* 0x000000064f4f7223 */ /* 0x180fe20000010841 */
[-CC-:B------:R-:W-:Y:S01]  /*da10*/  FFMA.FTZ R80, R80, R6.reuse, -R65.reuse ;  /* 0x0000000650507223 */ /* 0x180fe20000010841 */
[-CC-:B------:R-:W-:Y:S01]  /*da20*/  FFMA.FTZ R38, R38, R6.reuse, -R65.reuse ;  /* 0x0000000626267223 */ /* 0x180fe20000010841 */
[----:B------:R-:W-:Y:S01]  /*da30*/  LOP3.LUT R64, R64, 0x3fff, RZ, 0xc0, !PT ;  /* 0x00003fff40407812 */ /* 0x000fe200078ec0ff */
[-CC-:B------:R-:W-:Y:S01]  /*da40*/  FFMA.FTZ R39, R39, R6.reuse, -R65.reuse ;  /* 0x0000000627277223 */ /* 0x180fe20000010841 */
[-CC-:B------:R-:W-:Y:S01]  /*da50*/  FFMA.FTZ R40, R40, R6.reuse, -R65.reuse ;  /* 0x0000000628287223 */ /* 0x180fe20000010841 */
[-CC-:B------:R-:W-:Y:S01]  /*da60*/  FFMA.FTZ R41, R41, R6.reuse, -R65.reuse ;  /* 0x0000000629297223 */ /* 0x180fe20000010841 */
[----:B------:R-:W-:Y:S01]  /*da70*/  FFMA.FTZ R42, R42, R6, -R65 ;  /* 0x000000062a2a7223 */ /* 0x000fe20000010841 */
[----:B------:R-:W-:-:S02]  /*da80*/  IMAD R64, R0, 0x600, R64 ;  /* 0x0000060000407824 */ /* 0x000fc400078e0240 */
[-CC-:B------:R-:W-:Y:S01]  /*da90*/  FFMA.FTZ R43, R43, R6.reuse, -R65.reuse ;  /* 0x000000062b2b7223 */ /* 0x180fe20000010841 */
[-CC-:B------:R-:W-:Y:S01]  /*daa0*/  FFMA.FTZ R44, R44, R6.reuse, -R65.reuse ;  /* 0x000000062c2c7223 */ /* 0x180fe20000010841 */
[-CC-:B------:R-:W-:Y:S01]  /*dab0*/  FFMA.FTZ R45, R45, R6.reuse, -R65.reuse ;  /* 0x000000062d2d7223 */ /* 0x180fe20000010841 */
[----:B------:R-:W-:Y:S02]  /*dac0*/  VIADD R66, R64, 0x80 ;  /* 0x0000008040427836 */ /* 0x000fe40000000000 */
[-CC-:B------:R-:W-:Y:S01]  /*dad0*/  FFMA.FTZ R46, R46, R6.reuse, -R65.reuse ;  /* 0x000000062e2e7223 */ /* 0x180fe20000010841 */
[----:B------:R-:W-:Y:S02]  /*dae0*/  FFMA.FTZ R47, R47, R6, -R65 ;  /* 0x000000062f2f7223 */ /* 0x000fe40000010841 */
[----:B------:R-:W-:Y:S02]  /*daf0*/  R2UR UR10, R66 ;  /* 0x00000000420a72ca */ /* 0x000fe400000e0000 */
[----:B------:R-:W-:-:S04]  /*db00*/  IADD3 R66, R64, 0x100, RZ ;  /* 0x0000010040427810 */ /* 0x000fc80007ffe0ff */
[----:B------:R-:W-:Y:S01]  /*db10*/  R2UR UR14, R66 ;  /* 0x00000000420e72ca */ /* 0x000fe200000e0000 */
[----:B------:R-:W-:-:S05]  /*db20*/  VIADD R66, R64, 0x180 ;  /* 0x0000018040427836 */ /* 0x000fca0000000000 */
[----:B------:R-:W-:Y:S01]  /*db30*/  R2UR UR18, R66 ;  /* 0x00000000421272ca */ /* 0x000fe200000e0000 */
[----:B------:R-:W-:-:S05]  /*db40*/  VIADD R66, R64, 0x200 ;  /* 0x0000020040427836 */ /* 0x000fca0000000000 */
        /* <DEDUP_REMOVED lines=9> */
[C---:B------:R-:W-:Y:S01]  /*dbe0*/  VIADD R66, R64.reuse, 0x480 ;  /* 0x0000048040427836 */ /* 0x040fe20000000000 */
[----:B------:R-:W-:-:S04]  /*dbf0*/  R2UR UR6, R64 ;  /* 0x00000000400672ca */ /* 0x000fc800000e0000 */
[----:B------:R-:W-:Y:S01]  /*dc00*/  R2UR UR46, R66 ;  /* 0x00000000422e72ca */ /* 0x000fe200000e0000 */
[C---:B------:R-:W-:Y:S01]  /*dc10*/  VIADD R66, R64.reuse, 0x500 ;  /* 0x0000050040427836 */ /* 0x040fe20000000000 */
[----:B------:R-:W-:-:S04]  /*dc20*/  IADD3 R64, R64, 0x580, RZ ;  /* 0x0000058040407810 */ /* 0x000fc80007ffe0ff */
[----:B------:R-:W-:Y:S01]  /*dc30*/  R2UR UR54, R64 ;  /* 0x00000000403672ca */ /* 0x000fe200000e0000 */
[----:B--2---:R-:W-:Y:S02]  /*dc40*/  VIADD R64, R87, 0x1e800 ;  /* 0x0001e80057407836 */ /* 0x004fe40000000000 */
[-CC-:B------:R-:W-:Y:S01]  /*dc50*/  FFMA.FTZ R49, R49, R6.reuse, -R65.reuse ;  /* 0x0000000631317223 */ /* 0x180fe20000010841 */
[-CC-:B------:R-:W-:Y:S01]  /*dc60*/  FFMA.FTZ R50, R50, R6.reuse, -R65.reuse ;  /* 0x0000000632327223 */ /* 0x180fe20000010841 */
[-CC-:B------:R-:W-:Y:S01]  /*dc70*/  FFMA.FTZ R51, R51, R6.reuse, -R65.reuse ;  /* 0x0000000633337223 */ /* 0x180fe20000010841 */
[-CC-:B------:R-:W-:Y:S01]  /*dc80*/  FFMA.FTZ R52, R52, R6.reuse, -R65.reuse ;  /* 0x0000000634347223 */ /* 0x180fe20000010841 */
        /* <DEDUP_REMOVED lines=29> */
[----:B------:R-:W-:Y:S01]  /*de60*/  MOV R65, 0x40000040 ;  /* 0x4000004000417802 */ /* 0x000fe20000000f00 */
[----:B------:R-:W-:Y:S01]  /*de70*/  WARPGROUP.ARRIVE ;  /* 0x00000000000079c5 */ /* 0x000fe20000000000 */
[----:B------:R-:W-:Y:S01]  /*de80*/  LOP3.LUT R64, R64, 0x10000, RZ, 0xfc, !PT ;  /* 0x0001000040407812 */ /* 0x000fe200078efcff */
[----:B------:R-:W-:Y:S01]  /*de90*/  IMAD.MOV.U32 R67, RZ, RZ, 0x40000040 ;  /* 0x40000040ff437424 */ /* 0x000fe200078e00ff */
[----:B------:R-:W-:Y:S01]  /*dea0*/  R2UR UR7, R65 ;  /* 0x00000000410772ca */ /* 0x000fe200000e0000 */
[----:B------:R-:W2:Y:S01]  /*deb0*/  LDL.LU R87, [R1+0x24] ;  /* 0x0000240001577983 */ /* 0x000ea20000300800 */
[----:B------:R-:W-:-:S02]  /*dec0*/  R2UR UR4, R64 ;  /* 0x00000000400472ca */ /* 0x000fc400000e0000 */
[----:B------:R-:W-:Y:S01]  /*ded0*/  R2UR UR5, R65 ;  /* 0x00000000410572ca */ /* 0x000fe200000e0000 */
[----:B------:R-:W3:-:S12]  /*dee0*/  LDL R118, [R1+0x2c] ;  /* 0x00002c0001767983 */ /* 0x000ed80000100800 */
[----:B------:R-:W-:Y:S01]  /*def0*/  HGMMA.64x64x16.F32 R120, gdesc[UR4].tnspB, R120, gsb0 ;  /* 0x40e00000047879f0 */ /* 0x000fe20008000878 */
[----:B------:R-:W-:Y:S01]  /*df00*/  R2UR UR50, R66 ;  /* 0x00000000423272ca */ /* 0x000fe200000e0000 */
[----:B------:R-:W-:Y:S01]  /*df10*/  VIADD R66, R64, 0x2 ;  /* 0x0000000240427836 */ /* 0x000fe20000000000 */
[C---:B------:R-:W-:Y:S02]  /*df20*/  R2UR UR11, R67.reuse ;  /* 0x00000000430b72ca */ /* 0x040fe400000e0000 */
[C---:B------:R-:W-:Y:S02]  /*df30*/  R2UR UR15, R67.reuse ;  /* 0x00000000430f72ca */ /* 0x040fe400000e0000 */
[C---:B------:R-:W-:Y:S02]  /*df40*/  R2UR UR19, R67.reuse ;  /* 0x00000000431372ca */ /* 0x040fe400000e0000 */
[C---:B------:R-:W-:Y:S02]  /*df50*/  R2UR UR23, R67.reuse ;  /* 0x00000000431772ca */ /* 0x040fe400000e0000 */
[----:B------:R-:W-:-:S02]  /*df60*/  R2UR UR27, R67 ;  /* 0x00000000431b72ca */ /* 0x000fc400000e0000 */
[C---:B------:R-:W-:Y:S02]  /*df70*/  R2UR UR31, R67.reuse ;  /* 0x00000000431f72ca */ /* 0x040fe400000e0000 */
[C---:B------:R-:W-:Y:S02]  /*df80*/  R2UR UR35, R67.reuse ;  /* 0x00000000432372ca */ /* 0x040fe400000e0000 */
[C---:B------:R-:W-:Y:S02]  /*df90*/  R2UR UR43, R67.reuse ;  /* 0x00000000432b72ca */ /* 0x040fe400000e0000 */
[C---:B------:R-:W-:Y:S02]  /*dfa0*/  R2UR UR47, R67.reuse ;  /* 0x00000000432f72ca */ /* 0x040fe400000e0000 */
[----:B------:R-:W-:Y:S02]  /*dfb0*/  R2UR UR51, R67 ;  /* 0x00000000433372ca */ /* 0x000fe400000e0000 */
[----:B------:R-:W-:-:S02]  /*dfc0*/  MOV R67, 0x40000040 ;  /* 0x4000004000437802 */ /* 0x000fc40000000f00 */
[----:B------:R-:W-:Y:S02]  /*dfd0*/  R2UR UR8, R66 ;  /* 0x00000000420872ca */ /* 0x000fe400000e0000 */
[----:B------:R-:W-:Y:S01]  /*dfe0*/  R2UR UR9, R67 ;  /* 0x00000000430972ca */ /* 0x000fe200000e0000 */
[----:B------:R-:W-:Y:S02]  /*dff0*/  WARPGROUP.DEPBAR.LE gsb0, 0x0 ;  /* 0x00008000000079c5 */ /* 0x000fe40000010000 */
[----:B------:R-:W-:-:S10]  /*e000*/  WARPGROUP.ARRIVE ;  /* 0x00000000000079c5 */ /* 0x000fd40000000000 */
[----:B------:R-:W-:Y:S01]  /*e010*/  HGMMA.64x64x16.F32 R120, gdesc[UR8].tnspB, R120, gsb0 ;  /* 0x40e00000087879f0 */ /* 0x000fe20008000878 */
[----:B------:R-:W-:Y:S02]  /*e020*/  VIADD R66, R64, 0x4 ;  /* 0x0000000440427836 */ /* 0x000fe40000000000 */
[----:B------:R-:W-:-:S03]  /*e030*/  IMAD.MOV.U32 R67, RZ, RZ, 0x40000040 ;  /* 0x40000040ff437424 */ /* 0x000fc600078e00ff */
[----:B------:R-:W-:Y:S02]  /*e040*/  R2UR UR12, R66 ;  /* 0x00000000420c72ca */ /* 0x000fe400000e0000 */
[----:B------:R-:W-:Y:S01]  /*e050*/  R2UR UR13, R67 ;  /* 0x00000000430d72ca */ /* 0x000fe200000e0000 */
[----:B------:R-:W-:Y:S02]  /*e060*/  WARPGROUP.DEPBAR.LE gsb0, 0x0 ;  /* 0x00008000000079c5 */ /* 0x000fe40000010000 */
[----:B------:R-:W-:-:S10]  /*e070*/  WARPGROUP.ARRIVE ;  /* 0x00000000000079c5 */ /* 0x000fd40000000000 */
[----:B------:R-:W-:Y:S01]  /*e080*/  HGMMA.64x64x16.F32 R120, gdesc[UR12].tnspB, R120, gsb0 ;  /* 0x40e000000c7879f0 */ /* 0x000fe20008000878 */
[----:B------:R-:W-:Y:S01]  /*e090*/  IMAD.MOV.U32 R67, RZ, RZ, 0x40000040 ;  /* 0x40000040ff437424 */ /* 0x000fe200078e00ff */
[----:B------:R-:W-:-:S04]  /*e0a0*/  IADD3 R66, R64, 0x6, RZ ;  /* 0x0000000640427810 */ /* 0x000fc80007ffe0ff */
[----:B------:R-:W-:Y:S02]  /*e0b0*/  R2UR UR16, R66 ;  /* 0x00000000421072ca */ /* 0x000fe400000e0000 */
[----:B------:R-:W-:Y:S01]  /*e0c0*/  R2UR UR17, R67 ;  /* 0x00000000431172ca */ /* 0x000fe200000e0000 */
[----:B------:R-:W-:Y:S02]  /*e0d0*/  WARPGROUP.DEPBAR.LE gsb0, 0x0 ;  /* 0x00008000000079c5 */ /* 0x000fe40000010000 */
[----:B------:R-:W-:-:S10]  /*e0e0*/  WARPGROUP.ARRIVE ;  /* 0x00000000000079c5 */ /* 0x000fd40000000000 */
[----:B------:R-:W-:Y:S01]  /*e0f0*/  HGMMA.64x64x16.F32 R120, gdesc[UR16].tnspB, R120, gsb0 ;  /* 0x40e00000107879f0 */ /* 0x000fe20008000878 */
[----:B------:R-:W-:Y:S01]  /*e100*/  VIADD R66, R64, 0x600 ;  /* 0x0000060040427836 */ /* 0x000fe20000000000 */
[----:B------:R-:W-:-:S04]  /*e110*/  MOV R67, 0x40000040 ;  /* 0x4000004000437802 */ /* 0x000fc80000000f00 */
        /* <DEDUP_REMOVED lines=47> */
[----:B------:R-:W-:Y:S01]  /*e410*/  R2UR UR55, R65 ;  /* 0x00000000413772ca */ /* 0x000fe200000e0000 */
[----:B------:R-:W-:Y:S02]  /*e420*/  VIADD R64, R64, 0xc06 ;  /* 0x00000c0640407836 */ /* 0x000fe40000000000 */
[----:B------:R-:W-:-:S03]  /*e430*/  IMAD.MOV.U32 R65, RZ, RZ, 0x40000040 ;  /* 0x40000040ff417424 */ /* 0x000fc600078e00ff */
[----:B------:R-:W-:Y:S02]  /*e440*/  R2UR UR52, R64 ;  /* 0x00000000403472ca */ /* 0x000fe400000e0000 */
[----:B------:R-:W-:Y:S01]  /*e450*/  R2UR UR53, R65 ;  /* 0x00000000413572ca */ /* 0x000fe200000e0000 */
[----:B------:R-:W0:Y:S01]  /*e460*/  S2R R91, SR_TID.X ;  /* 0x00000000005b7919 */ /* 0x000e220000002100 */
[----:B------:R-:W-:-:S04]  /*e470*/  FADD.FTZ R3, -R37, R3 ;  /* 0x0000000325037221 */ /* 0x000fc80000010100 */
[----:B------:R-:W-:Y:S01]  /*e480*/  FMUL.FTZ R3, R3, R6 ;  /* 0x0000000603037220 */ /* 0x000fe20000410000 */
[----:B------:R-:W-:Y:S02]  /*e490*/  WARPGROUP.DEPBAR.LE gsb0, 0x0 ;  /* 0x00008000000079c5 */ /* 0x000fe40000010000 */
[----:B------:R-:W-:-:S06]  /*e4a0*/  WARPGROUP.ARRIVE ;  /* 0x00000000000079c5 */ /* 0x000fcc0000000000 */
[----:B------:R-:W-:Y:S01]  /*e4b0*/  HGMMA.64x64x16.F32 R120, gdesc[UR52].tnspB, R120, gsb0 ;  /* 0x40e00000347879f0 */ /* 0x000fe20008000878 */
[----:B------:R-:W-:Y:S01]  /*e4c0*/  MUFU.EX2 R3, R3 ;  /* 0x0000000300037308 */ /* 0x000fe20000000800 */
[----:B0-----:R-:W-:-:S07]  /*e4d0*/  SHF.R.U32.HI R90, RZ, 0x7, R91 ;  /* 0x00000007ff5a7819 */ /* 0x001fce000001165b */
[----:B------:R-:W2:Y:S01]  /*e4e0*/  MUFU.EX2 R25, R25 ;  /* 0x0000001900197308 */ /* 0x000ea20000000800 */
[----:B------:R-:W-:-:S07]  /*e4f0*/  ISETP.GE.U32.AND P2, PT, R91, 0x180, PT ;  /* 0x000001805b00780c */ /* 0x000fce0003f46070 */
[----:B------:R-:W0:Y:S01]  /*e500*/  MUFU.EX2 R64, R27 ;  /* 0x0000001b00407308 */ /* 0x000e220000000800 */
[----:B------:R-:W-:-:S04]  /*e510*/  IADD3 R65, R90, 0x9, RZ ;  /* 0x000000095a417810 */ /* 0x000fc80007ffe0ff */
[----:B------:R-:W-:Y:S01]  /*e520*/  SEL R65, R65, 0x9, !P2 ;  /* 0x0000000941417807 */ /* 0x000fe20005000000 */
[----:B--2---:R-:W-:Y:S02]  /*e530*/  FFMA.FTZ R66, R3, R87, R25 ;  /* 0x0000005703427223 */ /* 0x004fe40000010019 */
[----:B------:R-:W1:Y:S08]  /*e540*/  MUFU.EX2 R27, R79 ;  /* 0x0000004f001b7308 */ /* 0x000e700000000800 */
[----:B------:R-:W2:Y:S01]  /*e550*/  MUFU.EX2 R80, R80 ;  /* 0x0000005000507308 */ /* 0x000ea20000000800 */
[----:B------:R-:W-:-:S07]  /*e560*/  @!P1 IMAD R0, R0, 0x8, R2 ;  /* 0x0000000800009824 */ /* 0x000fce00078e0202 */
[----:B------:R-:W4:Y:S01]  /*e570*/  MUFU.EX2 R79, R86 ;  /* 0x00000056004f7308 */ /* 0x000f220000000800 */
[----:B------:R-:W-:Y:S01]  /*e580*/  @!P1 IADD3 R0, R0, 0x30860, RZ ;  /* 0x0003086000009810 */ /* 0x000fe20007ffe0ff */
[----:B------:R-:W-:Y:S01]  /*e590*/  IMAD.MOV.U32 R94, RZ, RZ, R82 ;  /* 0x000000ffff5e7224 */ /* 0x000fe200078e0052 */
[----:B0-----:R-:W-:-:S05]  /*e5a0*/  F2FP.F16.F32.PACK_AB R25, R64, R25 ;  /* 0x000000194019723e */ /* 0x001fca00000000ff */
[----:B------:R-:W0:Y:S01]  /*e5b0*/  MUFU.EX2 R67, R83 ;  /* 0x0000005300437308 */ /* 0x000e220000000800 */
[----:B------:R-:W-:-:S07]  /*e5c0*/  @!P1 PRMT R0, RZ, 0x654, R0 ;  /* 0x00000654ff009816 */ /* 0x000fce0000000000 */
[----:B------:R-:W-:Y:S01]  /*e5d0*/  MUFU.EX2 R4, R4 ;  /* 0x0000000400047308 */ /* 0x000fe20000000800 */
[----:B------:R-:W-:Y:S02]  /*e5e0*/  WARPGROUP.DEPBAR.LE gsb0, 0x0 ;  /* 0x00008000000079c5 */ /* 0x000fe40000010000 */
[----:B------:R3:W-:Y:S06]  /*e5f0*/  BAR.ARV R65, 0x100 ;  /* 0x000400410000751d */ /* 0x0007ec0000002000 */
[----:B---3--:R-:W-:Y:S01]  /*e600*/  FADD.FTZ R65, R64, R66 ;  /* 0x0000004240417221 */ /* 0x008fe20000010000 */
[----:B------:R-:W-:-:S04]  /*e610*/  @!P1 IMAD R66, R22, 0x8, R2 ;  /* 0x0000000816429824 */ /* 0x000fc800078e0202 */
[----:B------:R-:W-:-:S05]  /*e620*/  @!P1 VIADD R66, R66, 0x30840 ;  /* 0x0003084042429836 */ /* 0x000fca0000000000 */
[----:B------:R-:W-:Y:S01]  /*e630*/  @!P1 PRMT R66, RZ, 0x654, R66 ;  /* 0x00000654ff429816 */ /* 0x000fe20000000042 */
[----:B-1----:R-:W-:Y:S01]  /*e640*/  FADD.FTZ R64, R27, R65 ;  /* 0x000000411b407221 */ /* 0x002fe20000010000 */
[----:B------:R-:W-:Y:S02]  /*e650*/  MUFU.EX2 R82, R9 ;  /* 0x0000000900527308 */ /* 0x000fe40000000800 */
[----:B------:R1:W-:Y:S01]  /*e660*/  @!P1 SYNCS.ARRIVE.TRANS64.RED.A1T0 RZ, [R66+URZ], RZ ;  /* 0x000000ff42ff99a7 */ /* 0x0003e2000810043f */
[----:B--2---:R-:W-:-:S05]  /*e670*/  F2FP.F16.F32.PACK_AB R27, R80, R27 ;  /* 0x0000001b501b723e */ /* 0x004fca00000000ff */
[----:B------:R2:W-:Y:S01]  /*e680*/  MUFU.EX2 R9, R38 ;  /* 0x0000002600097308 */ /* 0x0005e20000000800 */
[----:B------:R3:W-:Y:S07]  /*e690*/  @!P1 SYNCS.ARRIVE.TRANS64.RED.A1T0 RZ, [R0+URZ], RZ ;  /* 0x000000ff00ff99a7 */ /* 0x0007ee000810043f */
[----:B-1----:R-:W1:Y:S01]  /*e6a0*/  MUFU.EX2 R66, R157 ;  /* 0x0000009d00427308 */ /* 0x002e620000000800 */
[----:B------:R4:W-:Y:S07]  /*e6b0*/  STSM.16.M88.4 [R118+0x1e800], R24 ;  /* 0x01e8001876007844 */ /* 0x0009ee0000000200 */
[----:B------:R-:W3:Y:S01]  /*e6c0*/  MUFU.EX2 R65, R156 ;  /* 0x0000009c00417308 */ /* 0x000ee20000000800 */
[----:B------:R-:W-:Y:S01]  /*e6d0*/  FADD.FTZ R64, R80, R64 ;  /* 0x0000004050407221 */ /* 0x000fe20000010000 */
[----:B--2---:R-:W2:Y:S06]  /*e6e0*/  LDL R38, [R1+0x30] ;  /* 0x0000300001267983 */ /* 0x004eac0000100800 */
[----:B------:R-:W-:Y:S08]  /*e6f0*/  MUFU.EX2 R90, R11 ;  /* 0x0000000b005a7308 */ /* 0x000ff00000000800 */
[----:B------:R0:W3:Y:S08]  /*e700*/  MUFU.EX2 R11, R39 ;  /* 0x00000027000b7308 */ /* 0x0000f00000000800 */
[----:B----4-:R-:W4:Y:S01]  /*e710*/  MUFU.EX2 R27, R155 ;  /* 0x0000009b001b7308 */ /* 0x010f220000000800 */
[----:B0-----:R-:W2:Y:S07]  /*e720*/  LDL R39, [R1+0x34] ;  /* 0x0000340001277983 */ /* 0x001eae0000100800 */
[----:B------:R0:W-:Y:S02]  /*e730*/  MUFU.EX2 R98, R8 ;  /* 0x0000000800627308 */ /* 0x0001e40000000800 */
[----:B0-----:R-:W-:-:S06]  /*e740*/  FADD.FTZ R8, R79, R94 ;  /* 0x0000005e4f087221 */ /* 0x001fcc0000010000 */
[----:B------:R-:W0:Y:S08]  /*e750*/  MUFU.EX2 R40, R40 ;  /* 0x0000002800287308 */ /* 0x000e300000000800 */
[----:B------:R-:W0:Y:S08]  /*e760*/  MUFU.EX2 R26, R154 ;  /* 0x0000009a001a7308 */ /* 0x000e300000000800 */
[----:B------:R1:W-:Y:S08]  /*e770*/  MUFU.EX2 R87, R10 ;  /* 0x0000000a00577308 */ /* 0x0003f00000000800 */
[----:B------:R3:W-:Y:S01]  /*e780*/  MUFU.EX2 R86, R12 ;  /* 0x0000000c00567308 */ /* 0x0007e20000000800 */
[----:B-1----:R-:W-:-:S04]  /*e790*/  FADD.FTZ R10, R67, R8 ;  /* 0x00000008430a7221 */ /* 0x002fc80000010000 */
[----:B------:R-:W-:-:S03]  /*e7a0*/  FADD.FTZ R10, R66, R10 ;  /* 0x0000000a420a7221 */ /* 0x000fc60000010000 */
[----:B------:R-:W1:Y:S01]  /*e7b0*/  MUFU.EX2 R25, R153 ;  /* 0x0000009900197308 */ /* 0x000e620000000800 */
[----:B---3--:R-:W-:-:S04]  /*e7c0*/  FADD.FTZ R12, R4, R64 ;  /* 0x00000040040c7221 */ /* 0x008fc80000010000 */
[C---:B------:R-:W-:Y:S01]  /*e7d0*/  FADD.FTZ R12, R9.reuse, R12 ;  /* 0x0000000c090c7221 */ /* 0x040fe20000010000 */
[----:B------:R-:W-:Y:S01]  /*e7e0*/  F2FP.F16.F32.PACK_AB R9, R9, R4 ;  /* 0x000000040909723e */ /* 0x000fe200000000ff */
[----:B------:R-:W-:Y:S01]  /*e7f0*/  FADD.FTZ R4, R65, R10 ;  /* 0x0000000a41047221 */ /* 0x000fe20000010000 */
[----:B------:R-:W3:Y:S08]  /*e800*/  MUFU.EX2 R24, R152 ;  /* 0x0000009800187308 */ /* 0x000ef00000000800 */
[----:B------:R-:W3:Y:S08]  /*e810*/  MUFU.EX2 R0, R105 ;  /* 0x0000006900007308 */ /* 0x000ef00000000800 */
[----:B------:R4:W-:Y:S02]  /*e820*/  MUFU.EX2 R105, R14 ;  /* 0x0000000e00697308 */ /* 0x0009e40000000800 */
[----:B----4-:R-:W-:Y:S01]  /*e830*/  FADD.FTZ R14, R11, R12 ;  /* 0x0000000c0b0e7221 */ /* 0x010fe20000010000 */
[----:B------:R-:W-:-:S05]  /*e840*/  FADD.FTZ R12, R27, R4 ;  /* 0x000000041b0c7221 */ /* 0x000fca0000010000 */
[----:B------:R-:W4:Y:S01]  /*e850*/  MUFU.EX2 R100, R100 ;  /* 0x0000006400647308 */ /* 0x000f220000000800 */
[----:B0-----:R-:W-:Y:S01]  /*e860*/  FADD.FTZ R4, R40, R14 ;  /* 0x0000000e28047221 */ /* 0x001fe20000010000 */
[----:B------:R-:W-:-:S04]  /*e870*/  FADD.FTZ R14, R26, R12 ;  /* 0x0000000c1a0e7221 */ /* 0x000fc80000010000 */
[----:B-1----:R-:W-:Y:S02]  /*e880*/  FADD.FTZ R14, R25, R14 ;  /* 0x0000000e190e7221 */ /* 0x002fe40000010000 */
[----:B------:R-:W0:Y:S02]  /*e890*/  MUFU.EX2 R97, R97 ;  /* 0x0000006100617308 */ /* 0x000e240000000800 */
[----:B---3--:R-:W-:-:S06]  /*e8a0*/  FADD.FTZ R14, R24, R14 ;  /* 0x0000000e180e7221 */ /* 0x008fcc0000010000 */
[----:B------:R-:W1:Y:S01]  /*e8b0*/  MUFU.EX2 R96, R96 ;  /* 0x0000006000607308 */ /* 0x000e620000000800 */
[----:B------:R-:W-:-:S07]  /*e8c0*/  FADD.FTZ R14, R0, R14 ;  /* 0x0000000e000e7221 */ /* 0x000fce0000010000 */
[----:B------:R-:W3:Y:S01]  /*e8d0*/  MUFU.EX2 R93, R93 ;  /* 0x0000005d005d7308 */ /* 0x000ee20000000800 */
[----:B----4-:R-:W-:-:S07]  /*e8e0*/  FADD.FTZ R14, R100, R14 ;  /* 0x0000000e640e7221 */ /* 0x010fce0000010000 */
[----:B------:R-:W4:Y:S01]  /*e8f0*/  MUFU.EX2 R92, R92 ;  /* 0x0000005c005c7308 */ /* 0x000f220000000800 */
[----:B0-----:R-:W-:-:S07]  /*e900*/  FADD.FTZ R14, R97, R14 ;  /* 0x0000000e610e7221 */ /* 0x001fce0000010000 */
[----:B------:R-:W0:Y:S01]  /*e910*/  MUFU.EX2 R89, R89 ;  /* 0x0000005900597308 */ /* 0x000e220000000800 */
[----:B-1----:R-:W-:-:S07]  /*e920*/  FADD.FTZ R14, R96, R14 ;  /* 0x0000000e600e7221 */ /* 0x002fce0000010000 */
[----:B------:R-:W1:Y:S01]  /*e930*/  MUFU.EX2 R88, R88 ;  /* 0x0000005800587308 */ /* 0x000e620000000800 */
[----:B---3--:R-:W-:-:S04]  /*e940*/  FADD.FTZ R14, R93, R14 ;  /* 0x0000000e5d0e7221 */ /* 0x008fc80000010000 */
[----:B----4-:R-:W-:-:S03]  /*e950*/  FADD.FTZ R14, R92, R14 ;  /* 0x0000000e5c0e7221 */ /* 0x010fc60000010000 */
[----:B------:R-:W-:Y:S01]  /*e960*/  MUFU.EX2 R83, R13 ;  /* 0x0000000d00537308 */ /* 0x000fe20000000800 */
[----:B0-----:R-:W-:-:S07]  /*e970*/  FADD.FTZ R14, R89, R14 ;  /* 0x0000000e590e7221 */ /* 0x001fce0000010000 */
[----:B------:R0:W3:Y:S01]  /*e980*/  MUFU.EX2 R13, R41 ;  /* 0x00000029000d7308 */ /* 0x0000e20000000800 */
[----:B------:R-:W-:Y:S01]  /*e990*/  F2FP.F16.F32.PACK_AB R12, R26, R27 ;  /* 0x0000001b1a0c723e */ /* 0x000fe200000000ff */
[----:B0-----:R-:W4:Y:S01]  /*e9a0*/  LDL R41, [R1+0x6c] ;  /* 0x00006c0001297983 */ /* 0x001f220000100800 */
[----:B-1----:R-:W-:Y:S01]  /*e9b0*/  FADD.FTZ R26, R88, R14 ;  /* 0x0000000e581a7221 */ /* 0x002fe20000010000 */
[----:B------:R-:W-:Y:S02]  /*e9c0*/  F2FP.F16.F32.PACK_AB R14, R24, R25 ;  /* 0x00000019180e723e */ /* 0x000fe400000000ff */
[----:B------:R-:W2:Y:S02]  /*e9d0*/  LDL R24, [R1+0x74] ;  /* 0x0000740001187983 */ /* 0x000ea40000100800 */
[----:B------:R-:W0:Y:S08]  /*e9e0*/  MUFU.EX2 R42, R42 ;  /* 0x0000002a002a7308 */ /* 0x000e300000000800 */
[----:B------:R-:W-:Y:S08]  /*e9f0*/  MUFU.EX2 R91, R15 ;  /* 0x0000000f005b7308 */ /* 0x000ff00000000800 */
[----:B------:R-:W1:Y:S01]  /*ea00*/  MUFU.EX2 R15, R43 ;  /* 0x0000002b000f7308 */ /* 0x000e620000000800 */
[----:B---3--:R-:W-:-:S07]  /*ea10*/  FADD.FTZ R4, R13, R4 ;  /* 0x000000040d047221 */ /* 0x008fce0000010000 */
[----:B------:R-:W3:Y:S01]  /*ea20*/  MUFU.EX2 R44, R44 ;  /* 0x0000002c002c7308 */ /* 0x000ee20000000800 */
[----:B0-----:R-:W-:-:S07]  /*ea30*/  FADD.FTZ R4, R42, R4 ;  /* 0x000000042a047221 */ /* 0x001fce0000010000 */
[----:B------:R-:W0:Y:S01]  /*ea40*/  MUFU.EX2 R45, R45 ;  /* 0x0000002d002d7308 */ /* 0x000e220000000800 */
[----:B-1----:R-:W-:-:S07]  /*ea50*/  FADD.FTZ R4, R15, R4 ;  /* 0x000000040f047221 */ /* 0x002fce0000010000 */
        /* <DEDUP_REMOVED lines=8> */
[----:B------:R-:W3:Y:S08]  /*eae0*/  MUFU.EX2 R50, R50 ;  /* 0x0000003200327308 */ /* 0x000ef00000000800 */
[----:B------:R-:W3:Y:S01]  /*eaf0*/  MUFU.EX2 R85, R85 ;  /* 0x0000005500557308 */ /* 0x000ee20000000800 */
[----:B0-----:R-:W-:-:S07]  /*eb00*/  FADD.FTZ R4, R48, R4 ;  /* 0x0000000430047221 */ /* 0x001fce0000010000 */
[----:B------:R-:W0:Y:S08]  /*eb10*/  MUFU.EX2 R51, R51 ;  /* 0x0000003300337308 */ /* 0x000e300000000800 */
[----:B------:R-:W0:Y:S01]  /*eb20*/  MUFU.EX2 R84, R84 ;  /* 0x0000005400547308 */ /* 0x000e220000000800 */
[----:B-1----:R-:W-:-:S07]  /*eb30*/  FADD.FTZ R4, R49, R4 ;  /* 0x0000000431047221 */ /* 0x002fce0000010000 */
[----:B------:R-:W1:Y:S08]  /*eb40*/  MUFU.EX2 R52, R52 ;  /* 0x0000003400347308 */ /* 0x000e700000000800 */
[----:B------:R-:W1:Y:S01]  /*eb50*/  MUFU.EX2 R81, R81 ;  /* 0x0000005100517308 */ /* 0x000e620000000800 */
[----:B---3--:R-:W-:Y:S01]  /*eb60*/  FADD.FTZ R4, R50, R4 ;  /* 0x0000000432047221 */ /* 0x008fe20000010000 */
[----:B------:R-:W-:-:S06]  /*eb70*/  FADD.FTZ R26, R85, R26 ;  /* 0x0000001a551a7221 */ /* 0x000fcc0000010000 */
[----:B------:R-:W3:Y:S08]  /*eb80*/  MUFU.EX2 R53, R53 ;  /* 0x0000003500357308 */ /* 0x000ef00000000800 */
[----:B------:R-:W3:Y:S01]  /*eb90*/  MUFU.EX2 R36, R36 ;  /* 0x0000002400247308 */ /* 0x000ee20000000800 */
        /* <DEDUP_REMOVED lines=22> */
[----:B------:R-:W-:Y:S08]  /*ed00*/  MUFU.EX2 R33, R33 ;  /* 0x0000002100217308 */ /* 0x000ff00000000800 */
[----:B------:R-:W3:Y:S01]  /*ed10*/  MUFU.EX2 R59, R59 ;  /* 0x0000003b003b7308 */ /* 0x000ee20000000800 */
[----:B0-----:R-:W-:Y:S01]  /*ed20*/  FADD.FTZ R25, R57, R4 ;  /* 0x0000000439197221 */ /* 0x001fe20000010000 */
[----:B------:R-:W-:-:S06]  /*ed30*/  FADD.FTZ R4, R34, R27 ;  /* 0x0000001b22047221 */ /* 0x000fcc0000010000 */
[----:B------:R-:W0:Y:S01]  /*ed40*/  MUFU.EX2 R60, R60 ;  /* 0x0000003c003c7308 */ /* 0x000e220000000800 */
[----:B------:R-:W-:Y:S02]  /*ed50*/  F2FP.F16.F32.PACK_AB R8, R67, R79 ;  /* 0x0000004f4308723e */ /* 0x000fe400000000ff */
[----:B------:R-:W-:Y:S02]  /*ed60*/  F2FP.F16.F32.PACK_AB R10, R65, R66 ;  /* 0x00000042410a723e */ /* 0x000fe400000000ff */
[----:B------:R-:W-:Y:S01]  /*ed70*/  F2FP.F16.F32.PACK_AB R11, R40, R11 ;  /* 0x0000000b280b723e */ /* 0x000fe200000000ff */
[----:B-1----:R-:W-:Y:S01]  /*ed80*/  FADD.FTZ R4, R29, R4 ;  /* 0x000000041d047221 */ /* 0x002fe20000010000 */
[----:B------:R-:W-:Y:S01]  /*ed90*/  F2FP.F16.F32.PACK_AB R100, R100, R0 ;  /* 0x000000006464723e */ /* 0x000fe200000000ff */
[----:B------:R-:W-:Y:S01]  /*eda0*/  FADD.FTZ R0, R58, R25 ;  /* 0x000000193a007221 */ /* 0x000fe20000010000 */
[----:B------:R-:W3:Y:S01]  /*edb0*/  LDL R26, [R1+0x70] ;  /* 0x00007000011a7983 */ /* 0x000ee20000100800 */
[----:B------:R-:W-:-:S02]  /*edc0*/  F2FP.F16.F32.PACK_AB R13, R42, R13 ;  /* 0x0000000d2a0d723e */ /* 0x000fc400000000ff */
[----:B------:R-:W-:Y:S01]  /*edd0*/  F2FP.F16.F32.PACK_AB R15, R44, R15 ;  /* 0x0000000f2c0f723e */ /* 0x000fe200000000ff */
[----:B------:R1:W-:Y:S01]  /*ede0*/  MUFU.EX2 R106, R101 ;  /* 0x00000065006a7308 */ /* 0x0003e20000000800 */
[----:B------:R-:W-:Y:S02]  /*edf0*/  F2FP.F16.F32.PACK_AB R102, R96, R97 ;  /* 0x000000616066723e */ /* 0x000fe400000000ff */
[----:B------:R-:W-:Y:S02]  /*ee00*/  F2FP.F16.F32.PACK_AB R103, R48, R47 ;  /* 0x0000002f3067723e */ /* 0x000fe400000000ff */
[----:B------:R-:W-:Y:S02]  /*ee10*/  F2FP.F16.F32.PACK_AB R92, R92, R93 ;  /* 0x0000005d5c5c723e */ /* 0x000fe400000000ff */
[----:B------:R-:W-:Y:S02]  /*ee20*/  F2FP.F16.F32.PACK_AB R93, R50, R49 ;  /* 0x00000031325d723e */ /* 0x000fe400000000ff */
[----:B-1----:R-:W-:-:S02]  /*ee30*/  F2FP.F16.F32.PACK_AB R101, R46, R45 ;  /* 0x0000002d2e65723e */ /* 0x002fc400000000ff */
[----:B------:R-:W-:Y:S02]  /*ee40*/  F2FP.F16.F32.PACK_AB R94, R88, R89 ;  /* 0x00000059585e723e */ /* 0x000fe400000000ff */
[----:B------:R-:W-:Y:S01]  /*ee50*/  F2FP.F16.F32.PACK_AB R95, R52, R51 ;  /* 0x00000033345f723e */ /* 0x000fe200000000ff */
[----:B----4-:R3:W-:Y:S04]  /*ee60*/  STSM.16.M88.4 [R41], R8 ;  /* 0x0000000829007844 */ /* 0x0107e80000000200 */
[----:B--2---:R1:W-:Y:S04]  /*ee70*/  STSM.16.M88.4 [R39], R12 ;  /* 0x0000000c27007844 */ /* 0x0043e80000000200 */
[----:B------:R-:W-:Y:S01]  /*ee80*/  STSM.16.M88.4 [R38], R100 ;  /* 0x0000006426007844 */ /* 0x000fe20000000200 */
[----:B---3--:R-:W-:Y:S01]  /*ee90*/  FADD.FTZ R9, R59, R0 ;  /* 0x000000003b097221 */ /* 0x008fe20000010000 */
[----:B------:R-:W-:Y:S01]  /*eea0*/  FADD.FTZ R11, R33, R4 ;  /* 0x00000004210b7221 */ /* 0x000fe20000010000 */
[----:B------:R-:W-:-:S02]  /*eeb0*/  F2FP.F16.F32.PACK_AB R8, R84, R85 ;  /* 0x000000555408723e */ /* 0x000fc400000000ff */
[----:B0-----:R-:W-:Y:S01]  /*eec0*/  FADD.FTZ R0, R60, R9 ;  /* 0x000000093c007221 */ /* 0x001fe20000010000 */
[----:B-1----:R-:W-:Y:S01]  /*eed0*/  FADD.FTZ R15, R82, R11 ;  /* 0x0000000b520f7221 */ /* 0x002fe20000010000 */
[----:B------:R-:W-:Y:S02]  /*eee0*/  F2FP.F16.F32.PACK_AB R9, R54, R53 ;  /* 0x000000353609723e */ /* 0x000fe400000000ff */
[----:B------:R-:W-:Y:S02]  /*eef0*/  F2FP.F16.F32.PACK_AB R10, R36, R81 ;  /* 0x00000051240a723e */ /* 0x000fe400000000ff */
[----:B------:R-:W-:Y:S01]  /*ef00*/  F2FP.F16.F32.PACK_AB R11, R56, R55 ;  /* 0x00000037380b723e */ /* 0x000fe200000000ff */
[----:B------:R-:W-:Y:S04]  /*ef10*/  STSM.16.M88.4 [R118+0x24800], R92 ;  /* 0x0248005c76007844 */ /* 0x000fe80000000200 */
[----:B------:R0:W-:Y:S04]  /*ef20*/  STSM.16.M88.4 [R24], R8 ;  /* 0x0000000818007844 */ /* 0x0001e80000000200 */
[----:B0-----:R-:W2:Y:S01]  /*ef30*/  LDL.LU R24, [R1+0x20] ;  /* 0x0000200001187983 */ /* 0x001ea20000300800 */
[----:B------:R-:W0:Y:S08]  /*ef40*/  MUFU.EX2 R61, R61 ;  /* 0x0000003d003d7308 */ /* 0x000e300000000800 */
[----:B------:R-:W1:Y:S08]  /*ef50*/  MUFU.EX2 R62, R62 ;  /* 0x0000003e003e7308 */ /* 0x000e700000000800 */
[----:B------:R-:W3:Y:S08]  /*ef60*/  MUFU.EX2 R32, R32 ;  /* 0x0000002000207308 */ /* 0x000ef00000000800 */
[----:B------:R-:W4:Y:S01]  /*ef70*/  MUFU.EX2 R63, R63 ;  /* 0x0000003f003f7308 */ /* 0x000f220000000800 */
[----:B0-----:R-:W-:-:S07]  /*ef80*/  FADD.FTZ R13, R61, R0 ;  /* 0x000000003d0d7221 */ /* 0x001fce0000010000 */
[----:B------:R-:W0:Y:S01]  /*ef90*/  MUFU.EX2 R68, R68 ;  /* 0x0000004400447308 */ /* 0x000e220000000800 */
[----:B-1----:R-:W-:-:S07]  /*efa0*/  FADD.FTZ R0, R62, R13 ;  /* 0x0000000d3e007221 */ /* 0x002fce0000010000 */
[----:B------:R-:W1:Y:S08]  /*efb0*/  MUFU.EX2 R28, R28 ;  /* 0x0000001c001c7308 */ /* 0x000e700000000800 */
[----:B------:R-:W1:Y:S01]  /*efc0*/  MUFU.EX2 R69, R69 ;  /* 0x0000004500457308 */ /* 0x000e620000000800 */
[----:B---3--:R-:W-:Y:S01]  /*efd0*/  FADD.FTZ R4, R32, R15 ;  /* 0x0000000f20047221 */ /* 0x008fe20000010000 */
[----:B----4-:R-:W-:-:S06]  /*efe0*/  FADD.FTZ R13, R63, R0 ;  /* 0x000000003f0d7221 */ /* 0x010fcc0000010000 */
[----:B------:R-:W3:Y:S01]  /*eff0*/  MUFU.EX2 R70, R70 ;  /* 0x0000004600467308 */ /* 0x000ee20000000800 */
[----:B------:R-:W-:Y:S01]  /*f000*/  FADD.FTZ R15, R83, R4 ;  /* 0x00000004530f7221 */ /* 0x000fe20000010000 */
[----:B0-----:R-:W-:-:S06]  /*f010*/  FADD.FTZ R0, R68, R13 ;  /* 0x0000000d44007221 */ /* 0x001fcc0000010000 */
[----:B------:R-:W0:Y:S08]  /*f020*/  MUFU.EX2 R21, R21 ;  /* 0x0000001500157308 */ /* 0x000e300000000800 */
[----:B------:R-:W4:Y:S01]  /*f030*/  MUFU.EX2 R71, R71 ;  /* 0x0000004700477308 */ /* 0x000f220000000800 */
[----:B-1----:R-:W-:Y:S01]  /*f040*/  FADD.FTZ R15, R28, R15 ;  /* 0x0000000f1c0f7221 */ /* 0x002fe20000010000 */
[----:B------:R-:W-:-:S06]  /*f050*/  FADD.FTZ R25, R69, R0 ;  /* 0x0000000045197221 */ /* 0x000fcc0000010000 */
[----:B------:R-:W1:Y:S01]  /*f060*/  MUFU.EX2 R72, R72 ;  /* 0x0000004800487308 */ /* 0x000e620000000800 */
[----:B------:R-:W-:Y:S01]  /*f070*/  FADD.FTZ R4, R86, R15 ;  /* 0x0000000f56047221 */ /* 0x000fe20000010000 */
[----:B---3--:R-:W-:-:S06]  /*f080*/  FADD.FTZ R0, R70, R25 ;  /* 0x0000001946007221 */ /* 0x008fcc0000010000 */
[----:B------:R-:W3:Y:S08]  /*f090*/  MUFU.EX2 R20, R20 ;  /* 0x0000001400147308 */ /* 0x000ef00000000800 */
[----:B------:R-:W3:Y:S01]  /*f0a0*/  MUFU.EX2 R73, R73 ;  /* 0x0000004900497308 */ /* 0x000ee20000000800 */
[----:B0-----:R-:W-:Y:S01]  /*f0b0*/  FADD.FTZ R4, R21, R4 ;  /* 0x0000000415047221 */ /* 0x001fe20000010000 */
[----:B----4-:R-:W-:-:S06]  /*f0c0*/  FADD.FTZ R11, R71, R0 ;  /* 0x00000000470b7221 */ /* 0x010fcc0000010000 */
[----:B------:R-:W0:Y:S01]  /*f0d0*/  MUFU.EX2 R74, R74 ;  /* 0x0000004a004a7308 */ /* 0x000e220000000800 */
[----:B------:R-:W-:Y:S01]  /*f0e0*/  FADD.FTZ R25, R87, R4 ;  /* 0x0000000457197221 */ /* 0x000fe20000010000 */
[----:B-1----:R-:W-:-:S06]  /*f0f0*/  FADD.FTZ R0, R72, R11 ;  /* 0x0000000b48007221 */ /* 0x002fcc0000010000 */
[----:B------:R-:W1:Y:S01]  /*f100*/  MUFU.EX2 R75, R75 ;  /* 0x0000004b004b7308 */ /* 0x000e620000000800 */
[----:B---3--:R-:W-:Y:S01]  /*f110*/  FADD.FTZ R27, R20, R25 ;  /* 0x00000019141b7221 */ /* 0x008fe20000010000 */
[----:B------:R-:W-:-:S06]  /*f120*/  FADD.FTZ R25, R73, R0 ;  /* 0x0000000049197221 */ /* 0x000fcc0000010000 */
[----:B------:R-:W3:Y:S01]  /*f130*/  MUFU.EX2 R76, R76 ;  /* 0x0000004c004c7308 */ /* 0x000ee20000000800 */
[----:B------:R-:W-:Y:S01]  /*f140*/  FADD.FTZ R4, R90, R27 ;  /* 0x0000001b5a047221 */ /* 0x000fe20000010000 */
[----:B0-----:R-:W-:-:S06]  /*f150*/  FADD.FTZ R0, R74, R25 ;  /* 0x000000194a007221 */ /* 0x001fcc0000010000 */
[----:B------:R-:W0:Y:S01]  /*f160*/  MUFU.EX2 R77, R77 ;  /* 0x0000004d004d7308 */ /* 0x000e220000000800 */
[----:B------:R-:W-:Y:S01]  /*f170*/  FADD.FTZ R27, R91, R4 ;  /* 0x000000045b1b7221 */ /* 0x000fe20000010000 */
[----:B------:R-:W-:Y:S01]  /*f180*/  F2FP.F16.F32.PACK_AB R12, R35, R30 ;  /* 0x0000001e230c723e */ /* 0x000fe200000000ff */
[----:B-1----:R-:W-:-:S05]  /*f190*/  FADD.FTZ R25, R75, R0 ;  /* 0x000000004b197221 */ /* 0x002fca0000010000 */
[----:B------:R-:W1:Y:S01]  /*f1a0*/  MUFU.EX2 R78, R78 ;  /* 0x0000004e004e7308 */ /* 0x000e620000000800 */
[----:B------:R-:W-:Y:S02]  /*f1b0*/  F2FP.F16.F32.PACK_AB R13, R58, R57 ;  /* 0x000000393a0d723e */ /* 0x000fe400000000ff */
[----:B------:R-:W-:Y:S02]  /*f1c0*/  F2FP.F16.F32.PACK_AB R14, R34, R31 ;  /* 0x0000001f220e723e */ /* 0x000fe400000000ff */
[----:B------:R-:W-:-:S03]  /*f1d0*/  F2FP.F16.F32.PACK_AB R15, R60, R59 ;  /* 0x0000003b3c0f723e */ /* 0x000fc600000000ff */
[----:B------:R-:W4:Y:S01]  /*f1e0*/  MUFU.EX2 R107, R104 ;  /* 0x00000068006b7308 */ /* 0x000f220000000800 */
[----:B------:R-:W-:Y:S02]  /*f1f0*/  F2FP.F16.F32.PACK_AB R8, R33, R29 ;  /* 0x0000001d2108723e */ /* 0x000fe400000000ff */
[----:B------:R-:W-:Y:S02]  /*f200*/  F2FP.F16.F32.PACK_AB R9, R62, R61 ;  /* 0x0000003d3e09723e */ /* 0x000fe400000000ff */
[----:B------:R-:W-:-:S03]  /*f210*/  F2FP.F16.F32.PACK_AB R10, R32, R82 ;  /* 0x00000052200a723e */ /* 0x000fc600000000ff */
[----:B------:R-:W4:Y:S01]  /*f220*/  MUFU.EX2 R110, R110 ;  /* 0x0000006e006e7308 */ /* 0x000f220000000800 */
[----:B------:R-:W-:Y:S01]  /*f230*/  F2FP.F16.F32.PACK_AB R11, R68, R63 ;  /* 0x0000003f440b723e */ /* 0x000fe200000000ff */
[----:B------:R-:W-:Y:S01]  /*f240*/  FADD.FTZ R4, R98, R27 ;  /* 0x0000001b62047221 */ /* 0x000fe20000010000 */
[----:B---3--:R-:W-:Y:S01]  /*f250*/  FADD.FTZ R0, R76, R25 ;  /* 0x000000194c007221 */ /* 0x008fe20000010000 */
[----:B------:R-:W-:Y:S04]  /*f260*/  STSM.16.M88.4 [R39+0x6000], R12 ;  /* 0x0060000c27007844 */ /* 0x000fe80000000200 */
[----:B------:R-:W3:Y:S01]  /*f270*/  MUFU.EX2 R108, R108 ;  /* 0x0000006c006c7308 */ /* 0x000ee20000000800 */
[----:B------:R0:W-:Y:S07]  /*f280*/  STSM.16.M88.4 [R38+0x6000], R8 ;  /* 0x0060000826007844 */ /* 0x0001ee0000000200 */
[----:B------:R-:W3:Y:S08]  /*f290*/  MUFU.EX2 R111, R111 ;  /* 0x0000006f006f7308 */ /* 0x000ef00000000800 */
[----:B------:R-:W3:Y:S01]  /*f2a0*/  MUFU.EX2 R116, R116 ;  /* 0x0000007400747308 */ /* 0x000ee20000000800 */
[----:B0-----:R-:W-:Y:S01]  /*f2b0*/  FADD.FTZ R11, R105, R4 ;  /* 0x00000004690b7221 */ /* 0x001fe20000010000 */
[----:B------:R-:W-:-:S03]  /*f2c0*/  FADD.FTZ R9, R77, R0 ;  /* 0x000000004d097221 */ /* 0x000fc60000010000 */
[----:B------:R-:W-:-:S03]  /*f2d0*/  FADD.FTZ R0, R106, R11 ;  /* 0x0000000b6a007221 */ /* 0x000fc60000010000 */
[----:B------:R-:W0:Y:S01]  /*f2e0*/  MUFU.EX2 R109, R109 ;  /* 0x0000006d006d7308 */ /* 0x000e220000000800 */
[----:B-1----:R-:W-:Y:S01]  /*f2f0*/  FADD.FTZ R9, R78, R9 ;  /* 0x000000094e097221 */ /* 0x002fe20000010000 */
[----:B----4-:R-:W-:-:S06]  /*f300*/  FADD.FTZ R11, R107, R0 ;  /* 0x000000006b0b7221 */ /* 0x010fcc0000010000 */
[----:B------:R-:W-:Y:S01]  /*f310*/  MUFU.EX2 R99, R112 ;  /* 0x0000007000637308 */ /* 0x000fe20000000800 */
[----:B------:R-:W-:-:S07]  /*f320*/  FADD.FTZ R0, R110, R9 ;  /* 0x000000096e007221 */ /* 0x000fce0000010000 */
[----:B------:R-:W-:Y:S08]  /*f330*/  MUFU.EX2 R104, R113 ;  /* 0x0000007100687308 */ /* 0x000ff00000000800 */
[----:B------:R-:W1:Y:S08]  /*f340*/  MUFU.EX2 R115, R115 ;  /* 0x0000007300737308 */ /* 0x000e700000000800 */
[----:B------:R-:W-:Y:S08]  /*f350*/  MUFU.EX2 R117, R117 ;  /* 0x0000007500757308 */ /* 0x000ff00000000800 */
[----:B------:R-:W4:Y:S01]  /*f360*/  MUFU.EX2 R114, R114 ;  /* 0x0000007200727308 */ /* 0x000f220000000800 */
[----:B---3--:R-:W-:Y:S01]  /*f370*/  FADD.FTZ R4, R108, R11 ;  /* 0x0000000b6c047221 */ /* 0x008fe20000010000 */
[----:B------:R-:W-:Y:S01]  /*f380*/  FADD.FTZ R11, R111, R0 ;  /* 0x000000006f0b7221 */ /* 0x000fe20000010000 */
[----:B------:R-:W-:-:S02]  /*f390*/  F2FP.F16.F32.PACK_AB R28, R28, R83 ;  /* 0x000000531c1c723e */ /* 0x000fc400000000ff */
[----:B------:R-:W-:Y:S01]  /*f3a0*/  F2FP.F16.F32.PACK_AB R29, R70, R69 ;  /* 0x00000045461d723e */ /* 0x000fe200000000ff */
[----:B------:R-:W-:Y:S01]  /*f3b0*/  FADD.FTZ R0, R116, R11 ;  /* 0x0000000b74007221 */ /* 0x000fe20000010000 */
[----:B------:R-:W-:Y:S02]  /*f3c0*/  F2FP.F16.F32.PACK_AB R30, R21, R86 ;  /* 0x00000056151e723e */ /* 0x000fe400000000ff */
[----:B------:R-:W-:Y:S02]  /*f3d0*/  F2FP.F16.F32.PACK_AB R31, R72, R71 ;  /* 0x00000047481f723e */ /* 0x000fe400000000ff */
[----:B------:R-:W-:Y:S01]  /*f3e0*/  F2FP.F16.F32.PACK_AB R90, R91, R90 ;  /* 0x0000005a5b5a723e */ /* 0x000fe200000000ff */
[----:B0-----:R-:W-:Y:S01]  /*f3f0*/  FADD.FTZ R4, R109, R4 ;  /* 0x000000046d047221 */ /* 0x001fe20000010000 */
        /* <DEDUP_REMOVED lines=8> */
[C---:B-1----:R-:W-:Y:S02]  /*f480*/  F2FP.F16.F32.PACK_AB R109, R115.reuse, R116 ;  /* 0x00000074736d723e */ /* 0x042fe400000000ff */
[----:B------:R-:W-:Y:S02]  /*f490*/  F2FP.F16.F32.PACK_AB R110, R104, R99 ;  /* 0x00000063686e723e */ /* 0x000fe400000000ff */
[----:B----4-:R-:W-:Y:S01]  /*f4a0*/  F2FP.F16.F32.PACK_AB R111, R114, R117 ;  /* 0x00000075726f723e */ /* 0x010fe200000000ff */
[----:B------:R-:W-:Y:S04]  /*f4b0*/  STSM.16.M88.4 [R118+0x2a800], R28 ;  /* 0x02a8001c76007844 */ /* 0x000fe80000000200 */
[----:B------:R-:W-:Y:S04]  /*f4c0*/  STSM.16.M88.4 [R26], R88 ;  /* 0x000000581a007844 */ /* 0x000fe80000000200 */
[----:B------:R0:W-:Y:S04]  /*f4d0*/  STSM.16.M88.4 [R39+0xc000], R8 ;  /* 0x00c0000827007844 */ /* 0x0001e80000000200 */
[----:B------:R-:W-:Y:S01]  /*f4e0*/  STSM.16.M88.4 [R38+0xc000], R108 ;  /* 0x00c0006c26007844 */ /* 0x000fe20000000200 */
[----:B------:R-:W-:Y:S01]  /*f4f0*/  @!PT LDS RZ, [RZ] ;  /* 0x00000000fffff984 */ /* 0x000fe20000000800 */
[----:B------:R-:W-:Y:S01]  /*f500*/  @!PT LDS RZ, [RZ] ;  /* 0x00000000fffff984 */ /* 0x000fe20000000800 */
[----:B------:R-:W-:Y:S01]  /*f510*/  @!PT LDS RZ, [RZ] ;  /* 0x00000000fffff984 */ /* 0x000fe20000000800 */
[----:B------:R-:W-:Y:S01]  /*f520*/  @!PT LDS RZ, [RZ] ;  /* 0x00000000fffff984 */ /* 0x000fe20000000800 */
[----:B------:R1:W-:Y:S06]  /*f530*/  MEMBAR.ALL.CTA ;  /* 0x0000000000007992 */ /* 0x0003ec0000008000 */
[----:B-1----:R-:W1:Y:S01]  /*f540*/  FENCE.VIEW.ASYNC.S ;  /* 0x00000000000073c6 */ /* 0x002e620000000000 */
[----:B------:R-:W-:-:S04]  /*f550*/  FADD.FTZ R0, R115, R0 ;  /* 0x0000000073007221 */ /* 0x000fc80000010000 */
[----:B------:R-:W-:-:S04]  /*f560*/  FADD.FTZ R0, R117, R0 ;  /* 0x0000000075007221 */ /* 0x000fc80000010000 */
[----:B------:R-:W-:Y:S01]  /*f570*/  FADD.FTZ R0, R114, R0 ;  /* 0x0000000072007221 */ /* 0x000fe20000010000 */
[----:B------:R-:W-:-:S04]  /*f580*/  FADD.FTZ R13, R99, R4 ;  /* 0x00000004630d7221 */ /* 0x000fc80000010000 */
[----:B------:R3:W-:Y:S01]  /*f590*/  STL [R1+0x24], R0 ;  /* 0x0000240001007387 */ /* 0x0007e20000100800 */
[----:B--2---:R-:W-:-:S03]  /*f5a0*/  ISETP.GT.AND P2, PT, R24, RZ, PT ;  /* 0x000000ff1800720c */ /* 0x004fc60003f44270 */
[----:B0-----:R0:W5:Y:S01]  /*f5b0*/  LDL R8, [R1+0x28] ;  /* 0x0000280001087983 */ /* 0x0011620000100800 */
[----:B---3--:R-:W-:Y:S01]  /*f5c0*/  IADD3 R0, R24, -0x1, RZ ;  /* 0xffffffff18007810 */ /* 0x008fe20007ffe0ff */
        /* <DEDUP_REMOVED lines=32> */
[----:B------:R2:W-:Y:S01]  /*f7d0*/  STL [R1+0x20], R0 ;  /* 0x0000200001007387 */ /* 0x0005e20000100800 */
[----:B------:R-:W-:Y:S01]  /*f7e0*/  FADD.FTZ R4, R104, R13 ;  /* 0x0000000d68047221 */ /* 0x000fe20000010000 */
[----:B------:R-:W-:Y:S01]  /*f7f0*/  IMAD.MOV.U32 R3, RZ, RZ, R37 ;  /* 0x000000ffff037224 */ /* 0x000fe200078e0025 */
[----:B------:R-:W-:Y:S01]  /*f800*/  MOV R7, R5 ;  /* 0x0000000500077202 */ /* 0x000fe20000000f00 */
[----:B--2---:R-:W-:Y:S01]  /*f810*/  IMAD.MOV.U32 R0, RZ, RZ, R22 ;  /* 0x000000ffff007224 */ /* 0x004fe200078e0016 */
[----:B-1----:R-:W-:Y:S01]  /*f820*/  NOP ;  /* 0x0000000000007918 */ /* 0x002fe20000000000 */
[----:B0-----:R-:W-:Y:S05]  /*f830*/  @P2 BRA `(.L_x_10892) ;  /* 0xffffffc000d02947 */ /* 0x001fea000383ffff */
.L_x_10882:
[----:B------:R-:W-:Y:S05]  /*f840*/  WARPSYNC.ALL ;  /* 0x0000000000007948 */ /* 0x000fea0003800000 */
[----:B------:R-:W-:Y:S06]  /*f850*/  BAR.ARV 0x8, 0x1a0 ;  /* 0x0206800000007b1d */ /* 0x000fec0000002000 */
[----:B------:R-:W-:Y:S05]  /*f860*/  @!P0 BRA `(.L_x_10893) ;  /* 0x0000000000048947 */ /* 0x000fea0003800000 */
[----:B------:R-:W-:Y:S01]  /*f870*/  BPT.TRAP 0x1 ;  /* 0x000000040000795c */ /* 0x000fe20000300000 */
.L_x_10893:
[----:B------:R-:W2:Y:S01]  /*f880*/  LDL R0, [R1+0x28] ;  /* 0x0000280001007983 */ /* 0x000ea20000100800 */
[----:B------:R-:W-:Y:S01]  /*f890*/  IMAD R11, R22, 0x8, R2 ;  /* 0x00000008160b7824 */ /* 0x000fe200078e0202 */
[----:B--2---:R-:W-:-:S04]  /*f8a0*/  SHF.L.U32 R0, R0, 0x1f, RZ ;  /* 0x0000001f00007819 */ /* 0x004fc800000006ff */
[----:B------:R0:W1:Y:S01]  /*f8b0*/  SYNCS.PHASECHK.TRANS64.TRYWAIT P2, [R11+URZ+0x30850], R0 ;  /* 0x030850000b0075a7 */ /* 0x000062000804017f */
[----:B------:R-:W-:Y:S05]  /*f8c0*/  @!P0 BRA `(.L_x_10894) ;  /* 0x0000000000048947 */ /* 0x000fea0003800000 */
[----:B------:R-:W-:Y:S01]  /*f8d0*/  BPT.TRAP 0x1 ;  /* 0x000000040000795c */ /* 0x000fe20000300000 */
.L_x_10894:
[----:B------:R-:W2:Y:S01]  /*f8e0*/  LDL.LU R3, [R1+0x5c] ;  /* 0x00005c0001037983 */ /* 0x000ea20000300800 */
[----:B------:R-:W-:-:S04]  /*f8f0*/  IADD3 R2, R2, 0x400, RZ ;  /* 0x0000040002027810 */ /* 0x000fc80007ffe0ff */
[----:B------:R-:W-:-:S04]  /*f900*/  SHF.R.U32.HI R2, RZ, 0x4, R2 ;  /* 0x00000004ff027819 */ /* 0x000fc80000011602 */
[----:B------:R-:W-:Y:S01]  /*f910*/  LOP3.LUT R9, R2, 0x3fff, RZ, 0xc0, !PT ;  /* 0x00003fff02097812 */ /* 0x000fe200078ec0ff */
[----:B--2---:R-:W-:-:S05]  /*f920*/  VIADD R3, R3, 0x1e800 ;  /* 0x0001e80003037836 */ /* 0x004fca0000000000 */
[----:B------:R-:W-:-:S04]  /*f930*/  SHF.R.U32.HI R3, RZ, 0x4, R3 ;  /* 0x00000004ff037819 */ /* 0x000fc80000011603 */
[----:B------:R-:W-:Y:S01]  /*f940*/  LOP3.LUT R3, R3, 0x3fff, RZ, 0xc0, !PT ;  /* 0x00003fff03037812 */ /* 0x000fe200078ec0ff */
[----:B-1----:R-:W-:Y:S06]  /*f950*/  @P2 BRA `(.L_x_10895) ;  /* 0x0000000000082947 */ /* 0x002fec0003800000 */
[----:B------:R-:W1:Y:S02]  /*f960*/  SYNCS.PHASECHK.TRANS64.TRYWAIT P0, [R11+URZ+0x30850], R0 ;  /* 0x030850000b0075a7 */ /* 0x000e64000800017f */
[----:B-1----:R-:W-:Y:S05]  /*f970*/  @!P0 BRA `(.L_x_10896) ;  /* 0x00000078004c8947 */ /* 0x002fea0003800000 */
.L_x_10895:
[----:B------:R-:W-:Y:S01]  /*f980*/  LOP3.LUT R2, R3, 0x10000, RZ, 0xfc, !PT ;  /* 0x0001000003027812 */ /* 0x000fe200078efcff */
[----:B-----5:R-:W-:Y:S01]  /*f990*/  IMAD R8, R22, 0x600, R9 ;  /* 0x0000060016087824 */ /* 0x020fe200078e0209 */
[----:B------:R-:W0:Y:S01]  /*f9a0*/  LDL.LU R10, [R1+0x24] ;  /* 0x00002400010a7983 */ /* 0x000e220000300800 */
[----:B------:R-:W-:Y:S02]  /*f9b0*/  IMAD.MOV.U32 R3, RZ, RZ, 0x40000040 ;  /* 0x40000040ff037424 */ /* 0x000fe400078e00ff */
[----:B------:R-:W-:Y:S01]  /*f9c0*/  IMAD.MOV.U32 R9, RZ, RZ, 0x40000040 ;  /* 0x40000040ff097424 */ /* 0x000fe200078e00ff */
[----:B------:R-:W-:Y:S05]  /*f9d0*/  WARPSYNC.ALL ;  /* 0x0000000000007948 */ /* 0x000fea0003800000 */
[----:B------:R-:W-:Y:S01]  /*f9e0*/  R2UR UR4, R2 ;  /* 0x00000000020472ca */ /* 0x000fe200000e0000 */
[C---:B------:R-:W-:Y:S01]  /*f9f0*/  VIADD R12, R8.reuse, 0x80 ;  /* 0x00000080080c7836 */ /* 0x040fe20000000000 */
[----:B------:R-:W-:Y:S01]  /*fa00*/  R2UR UR5, R3 ;  /* 0x00000000030572ca */ /* 0x000fe200000e0000 */
[----:B------:R-:W-:Y:S01]  /*fa10*/  IMAD.MOV.U32 R15, RZ, RZ, 0x40000040 ;  /* 0x40000040ff0f7424 */ /* 0x000fe200078e00ff */
[----:B------:R-:W-:Y:S01]  /*fa20*/  R2UR UR6, R8 ;  /* 0x00000000080672ca */ /* 0x000fe200000e0000 */
[----:B------:R-:W2:Y:S01]  /*fa30*/  LDL.LU R20, [R1+0x28] ;  /* 0x0000280001147983 */ /* 0x000ea20000300800 */
[----:B------:R-:W-:Y:S01]  /*fa40*/  R2UR UR7, R9 ;  /* 0x00000000090772ca */ /* 0x000fe200000e0000 */
[----:B------:R-:W-:Y:S01]  /*fa50*/  WARPGROUP.ARRIVE ;  /* 0x00000000000079c5 */ /* 0x000fe20000000000 */
[----:B------:R-:W-:Y:S01]  /*fa60*/  IADD3 R14, R2, 0x2, RZ ;  /* 0x00000002020e7810 */ /* 0x000fe20007ffe0ff */
[----:B------:R-:W3:Y:S01]  /*fa70*/  SHFL.BFLY PT, R7, R4, 0x2, 0x1f ;  /* 0x0c401f0004077f89 */ /* 0x000ee200000e0000 */
[----:B------:R-:W-:Y:S01]  /*fa80*/  MOV R13, 0x40000040 ;  /* 0x40000040000d7802 */ /* 0x000fe20000000f00 */
[----:B------:R-:W-:Y:S01]  /*fa90*/  IMAD.MOV.U32 R9, RZ, RZ, 0x40000040 ;  /* 0x40000040ff097424 */ /* 0x000fe200078e00ff */
[----:B------:R-:W-:Y:S01]  /*faa0*/  MOV R28, RZ ;  /* 0x000000ff001c7202 */ /* 0x000fe20000000f00 */
[----:B------:R-:W-:Y:S01]  /*fab0*/  VIADD R22, R22, 0x1 ;  /* 0x0000000116167836 */ /* 0x000fe20000000000 */
[----:B------:R-:W-:-:S04]  /*fac0*/  MOV R3, 0x40000040 ;  /* 0x4000004000037802 */ /* 0x000fc80000000f00 */
[----:B------:R-:W-:Y:S01]  /*fad0*/  ISETP.NE.AND P0, PT, R22, 0x2, PT ;  /* 0x000000021600780c */ /* 0x000fe20003f05270 */
[----:B------:R-:W-:Y:S01]  /*fae0*/  HGMMA.64x64x16.F32 R120, gdesc[UR4].tnspB, R120, gsb0 ;  /* 0x40e00000047879f0 */ /* 0x000fe20008000878 */
[----:B------:R-:W-:Y:S01]  /*faf0*/  R2UR UR4, R14 ;  /* 0x000000000e0472ca */ /* 0x000fe200000e0000 */
[----:B------:R-:W-:Y:S01]  /*fb00*/  VIADD R14, R2, 0x4 ;  /* 0x00000004020e7836 */ /* 0x000fe20000000000 */
[----:B------:R-:W-:Y:S02]  /*fb10*/  R2UR UR5, R15 ;  /* 0x000000000f0572ca */ /* 0x000fe400000e0000 */
[----:B------:R-:W-:Y:S01]  /*fb20*/  R2UR UR6, R12 ;  /* 0x000000000c0672ca */ /* 0x000fe200000e0000 */
[----:B------:R-:W-:Y:S01]  /*fb30*/  VIADD R12, R8, 0x100 ;  /* 0x00000100080c7836 */ /* 0x000fe20000000000 */
[----:B------:R-:W-:Y:S01]  /*fb40*/  R2UR UR7, R13 ;  /* 0x000000000d0772ca */ /* 0x000fe200000e0000 */
[----:B------:R-:W-:Y:S01]  /*fb50*/  IMAD.MOV.U32 R13, RZ, RZ, 0x40000040 ;  /* 0x40000040ff0d7424 */ /* 0x000fe200078e00ff */
[----:B------:R-:W-:Y:S01]  /*fb60*/  MOV R15, 0x40000040 ;  /* 0x40000040000f7802 */ /* 0x000fe20000000f00 */
[----:B---3--:R-:W-:Y:S01]  /*fb70*/  FADD.FTZ R7, R7, R4 ;  /* 0x0000000407077221 */ /* 0x008fe20000010000 */
[----:B------:R-:W-:-:S02]  /*fb80*/  WARPGROUP.DEPBAR.LE gsb0, 0x0 ;  /* 0x00008000000079c5 */ /* 0x000fc40000010000 */
[----:B------:R-:W-:-:S07]  /*fb90*/  WARPGROUP.ARRIVE ;  /* 0x00000000000079c5 */ /* 0x000fce0000000000 */
[----:B------:R-:W-:Y:S01]  /*fba0*/  HGMMA.64x64x16.F32 R120, gdesc[UR4].tnspB, R120, gsb0 ;  /* 0x40e00000047879f0 */ /* 0x000fe20008000878 */
[----:B------:R-:W-:Y:S01]  /*fbb0*/  R2UR UR4, R14 ;  /* 0x000000000e0472ca */ /* 0x000fe200000e0000 */
[----:B------:R-:W-:Y:S01]  /*fbc0*/  VIADD R14, R2, 0x6 ;  /* 0x00000006020e7836 */ /* 0x000fe20000000000 */
[----:B------:R-:W-:Y:S01]  /*fbd0*/  R2UR UR5, R15 ;  /* 0x000000000f0572ca */ /* 0x000fe200000e0000 */
[----:B------:R-:W-:Y:S01]  /*fbe0*/  IMAD.MOV.U32 R15, RZ, RZ, 0x40000040 ;  /* 0x40000040ff0f7424 */ /* 0x000fe200078e00ff */
[----:B------:R-:W-:Y:S02]  /*fbf0*/  R2UR UR6, R12 ;  /* 0x000000000c0672ca */ /* 0x000fe400000e0000 */
[----:B------:R-:W-:Y:S01]  /*fc00*/  R2UR UR7, R13 ;  /* 0x000000000d0772ca */ /* 0x000fe200000e0000 */
[----:B------:R-:W-:Y:S01]  /*fc10*/  IMAD.MOV.U32 R13, RZ, RZ, 0x40000040 ;  /* 0x40000040ff0d7424 */ /* 0x000fe200078e00ff */
[----:B------:R-:W-:Y:S01]  /*fc20*/  IADD3 R12, R8, 0x180, RZ ;  /* 0x00000180080c7810 */ /* 0x000fe20007ffe0ff */
[----:B------:R-:W-:-:S02]  /*fc30*/  WARPGROUP.DEPBAR.LE gsb0, 0x0 ;  /* 0x00008000000079c5 */ /* 0x000fc40000010000 */
[----:B------:R-:W-:-:S08]  /*fc40*/  WARPGROUP.ARRIVE ;  /* 0x00000000000079c5 */ /* 0x000fd00000000000 */
[----:B------:R-:W-:Y:S01]  /*fc50*/  HGMMA.64x64x16.F32 R120, gdesc[UR4].tnspB, R120, gsb0 ;  /* 0x40e00000047879f0 */ /* 0x000fe20008000878 */
[----:B------:R-:W-:Y:S02]  /*fc60*/  R2UR UR4, R14 ;  /* 0x000000000e0472ca */ /* 0x000fe400000e0000 */
[----:B------:R-:W-:Y:S01]  /*fc70*/  R2UR UR5, R15 ;  /* 0x000000000f0572ca */ /* 0x000fe200000e0000 */
[----:B------:R-:W-:Y:S01]  /*fc80*/  IMAD.MOV.U32 R15, RZ, RZ, 0x40000040 ;  /* 0x40000040ff0f7424 */ /* 0x000fe200078e00ff */
[----:B------:R-:W-:Y:S01]  /*fc90*/  R2UR UR6, R12 ;  /* 0x000000000c0672ca */ /* 0x000fe200000e0000 */
[----:B------:R-:W-:Y:S01]  /*fca0*/  VIADD R12, R8, 0x200 ;  /* 0x00000200080c7836 */ /* 0x000fe20000000000 */
[----:B------:R-:W-:Y:S02]  /*fcb0*/  R2UR UR7, R13 ;  /* 0x000000000d0772ca */ /* 0x000fe400000e0000 */
[----:B------:R-:W-:Y:S02]  /*fcc0*/  IADD3 R14, R2, 0x600, RZ ;  /* 0x00000600020e7810 */ /* 0x000fe40007ffe0ff */
[----:B------:R-:W-:Y:S01]  /*fcd0*/  MOV R13, 0x40000040 ;  /* 0x40000040000d7802 */ /* 0x000fe20000000f00 */
[----:B------:R-:W-:-:S02]  /*fce0*/  WARPGROUP.DEPBAR.LE gsb0, 0x0 ;  /* 0x00008000000079c5 */ /* 0x000fc40000010000 */
[----:B------:R-:W-:-:S06]  /*fcf0*/  WARPGROUP.ARRIVE ;  /* 0x00000000000079c5 */ /* 0x000fcc0000000000 */
        /* <DEDUP_REMOVED lines=9> */
[----:B01----:R-:W0:Y:S01]  /*fd90*/  SHFL.BFLY PT, R0, R10, 0x2, 0x1f ;  /* 0x0c401f000a007f89 */ /* 0x003e2200000e0000 */
        /* <DEDUP_REMOVED lines=33> */
[----:B------:R-:W-:-:S02]  /*ffb0*/  WARPGROUP.DEPBAR.LE gsb0, 0x0 ;  /* 0x00008000000079c5 */ /* 0x000fc40000010000 */
[----:B------:R-:W-:-:S08]  /*ffc0*/  WARPGROUP.ARRIVE ;  /* 0x00000000000079c5 */ /* 0x000fd00000000000 */
        /* <DEDUP_REMOVED lines=16> */
[C---:B------:R-:W-:Y:S01]  /*100d0*/  VIADD R12, R8.reuse, 0x500 ;  /* 0x00000500080c7836 */ /* 0x040fe20000000000 */
[----:B------:R-:W-:Y:S01]  /*100e0*/  R2UR UR7, R13 ;  /* 0x000000000d0772ca */ /* 0x000fe200000e0000 */
[----:B------:R-:W-:Y:S01]  /*100f0*/  VIADD R8, R8, 0x580 ;  /* 0x0000058008087836 */ /* 0x000fe20000000000 */
[C---:B------:R-:W-:Y:S01]  /*10100*/  IADD3 R14, R2.reuse, 0xc04, RZ ;  /* 0x00000c04020e7810 */ /* 0x040fe20007ffe0ff */
[----:B------:R-:W-:Y:S01]  /*10110*/  VIADD R2, R2, 0xc06 ;  /* 0x00000c0602027836 */ /* 0x000fe20000000000 */
[----:B------:R-:W-:Y:S01]  /*10120*/  MOV R13, 0x40000040 ;  /* 0x40000040000d7802 */ /* 0x000fe20000000f00 */
[----:B------:R-:W-:-:S02]  /*10130*/  WARPGROUP.DEPBAR.LE gsb0, 0x0 ;  /* 0x00008000000079c5 */ /* 0x000fc40000010000 */
[----:B------:R-:W-:-:S06]  /*10140*/  WARPGROUP.ARRIVE ;  /* 0x00000000000079c5 */ /* 0x000fcc0000000000 */
[----:B------:R-:W-:Y:S01]  /*10150*/  HGMMA.64x64x16.F32 R120, gdesc[UR4].tnspB, R120, gsb0 ;  /* 0x40e00000047879f0 */ /* 0x000fe20008000878 */
[----:B------:R-:W-:Y:S02]  /*10160*/  R2UR UR4, R14 ;  /* 0x000000000e0472ca */ /* 0x000fe400000e0000 */
[----:B------:R-:W-:Y:S02]  /*10170*/  R2UR UR5, R15 ;  /* 0x000000000f0572ca */ /* 0x000fe400000e0000 */
[----:B------:R-:W-:Y:S02]  /*10180*/  R2UR UR6, R12 ;  /* 0x000000000c0672ca */ /* 0x000fe400000e0000 */
[----:B------:R-:W-:Y:S01]  /*10190*/  R2UR UR7, R13 ;  /* 0x000000000d0772ca */ /* 0x000fe200000e0000 */
[----:B------:R-:W-:Y:S02]  /*101a0*/  WARPGROUP.DEPBAR.LE gsb0, 0x0 ;  /* 0x00008000000079c5 */ /* 0x000fe40000010000 */
[----:B------:R-:W-:-:S10]  /*101b0*/  WARPGROUP.ARRIVE ;  /* 0x00000000000079c5 */ /* 0x000fd40000000000 */
[----:B------:R-:W-:Y:S01]  /*101c0*/  HGMMA.64x64x16.F32 R120, gdesc[UR4].tnspB, R120, gsb0 ;  /* 0x40e00000047879f0 */ /* 0x000fe20008000878 */
[----:B------:R-:W-:Y:S01]  /*101d0*/  R2UR UR4, R2 ;  /* 0x00000000020472ca */ /* 0x000fe200000e0000 */
[----:B0-----:R-:W-:Y:S01]  /*101e0*/  FADD.FTZ R2, R0, R10 ;  /* 0x0000000a00027221 */ /* 0x001fe20000010000 */
[----:B------:R-:W-:Y:S01]  /*101f0*/  R2UR UR5, R3 ;  /* 0x00000000030572ca */ /* 0x000fe200000e0000 */
[----:B------:R-:W0:Y:S01]  /*10200*/  SHFL.BFLY PT, R0, R7, 0x1, 0x1f ;  /* 0x0c201f0007007f89 */ /* 0x000e2200000e0000 */
[----:B------:R-:W-:Y:S02]  /*10210*/  R2UR UR6, R8 ;  /* 0x00000000080672ca */ /* 0x000fe400000e0000 */
[----:B------:R-:W-:Y:S01]  /*10220*/  R2UR UR7, R9 ;  /* 0x00000000090772ca */ /* 0x000fe200000e0000 */
[----:B------:R-:W1:Y:S01]  /*10230*/  SHFL.BFLY PT, R3, R2, 0x1, 0x1f ;  /* 0x0c201f0002037f89 */ /* 0x000e6200000e0000 */
[----:B0-----:R-:W-:Y:S01]  /*10240*/  FADD.FTZ R10, R7, R0 ;  /* 0x00000000070a7221 */ /* 0x001fe20000010000 */
[----:B------:R-:W-:Y:S01]  /*10250*/  SEL R0, RZ, 0x1, P0 ;  /* 0x00000001ff007807 */ /* 0x000fe20000000000 */
[----:B-1----:R-:W-:-:S03]  /*10260*/  FADD.FTZ R13, R2, R3 ;  /* 0x00000003020d7221 */ /* 0x002fc60000010000 */
[----:B------:R-:W-:Y:S02]  /*10270*/  FSETP.NE.FTZ.AND P2, PT, R10, RZ, PT ;  /* 0x000000ff0a00720b */ /* 0x000fe40003f55000 */
[----:B--2---:R-:W-:Y:S02]  /*10280*/  LOP3.LUT R20, R20, R0, RZ, 0x3c, !PT ;  /* 0x0000000014147212 */ /* 0x004fe400078e3cff */
[----:B------:R-:W-:-:S09]  /*10290*/  FSETP.NE.FTZ.AND P3, PT, R13, RZ, PT ;  /* 0x000000ff0d00720b */ /* 0x000fd20003f75000 */
[----:B------:R-:W-:Y:S08]  /*102a0*/  @P2 MUFU.LG2 R4, R10 ;  /* 0x0000000a00042308 */ /* 0x000ff00000000c00 */
[----:B------:R0:W-:Y:S01]  /*102b0*/  @P2 MUFU.RCP R28, R10 ;  /* 0x0000000a001c2308 */ /* 0x0001e20000001000 */
[----:B------:R-:W-:Y:S02]  /*102c0*/  WARPGROUP.DEPBAR.LE gsb0, 0x0 ;  /* 0x00008000000079c5 */ /* 0x000fe40000010000 */
[----:B0-----:R-:W2:Y:S01]  /*102d0*/  LDL.LU R10, [R1+0x80] ;  /* 0x00008000010a7983 */ /* 0x001ea20000300800 */
[----:B------:R-:W-:-:S04]  /*102e0*/  WARPGROUP.ARRIVE ;  /* 0x00000000000079c5 */ /* 0x000fc80000000000 */
[----:B------:R-:W0:Y:S02]  /*102f0*/  @P3 MUFU.LG2 R8, R13 ;  /* 0x0000000d00083308 */ /* 0x000e240000000c00 */
[----:B------:R-:W-:Y:S01]  /*10300*/  HGMMA.64x64x16.F32 R120, gdesc[UR4].tnspB, R120, gsb0 ;  /* 0x40e00000047879f0 */ /* 0x000fe20008000878 */
[----:B------:R-:W-:Y:S01]  /*10310*/  MOV R2, RZ ;  /* 0x000000ff00027202 */ /* 0x000fe20000000f00 */
[----:B------:R1:W-:Y:S05]  /*10320*/  STL [R1+0x28], R20 ;  /* 0x0000281401007387 */ /* 0x0003ea0000100800 */
[----:B------:R-:W3:Y:S01]  /*10330*/  @P3 MUFU.RCP R2, R13 ;  /* 0x0000000d00023308 */ /* 0x000ee20000001000 */
[----:B------:R-:W-:-:S02]  /*10340*/  @!P1 VIADD R9, R11, 0x30860 ;  /* 0x000308600b099836 */ /* 0x000fc40000000000 */
[C---:B------:R-:W-:Y:S01]  /*10350*/  @P3 FMUL.FTZ R11, R6.reuse, 0.69314718246459960938 ;  /* 0x3f317218060b3820 */ /* 0x040fe20000410000 */
[----:B------:R-:W-:Y:S01]  /*10360*/  @P2 FMUL.FTZ R0, R6, 0.69314718246459960938 ;  /* 0x3f31721806002820 */ /* 0x000fe20000410000 */
[----:B0-----:R-:W-:Y:S01]  /*10370*/  @P3 FMUL.FTZ R8, R8, 0.69314718246459960938 ;  /* 0x3f31721808083820 */ /* 0x001fe20000410000 */
[----:B------:R-:W-:Y:S01]  /*10380*/  @!P1 PRMT R9, RZ, 0x654, R9 ;  /* 0x00000654ff099816 */ /* 0x000fe20000000009 */
[----:B------:R-:W-:Y:S01]  /*10390*/  @P2 FMUL.FTZ R7, R4, 0.69314718246459960938 ;  /* 0x3f31721804072820 */ /* 0x000fe20000410000 */
[----:B------:R-:W-:Y:S02]  /*103a0*/  IMAD.MOV.U32 R21, RZ, RZ, -0x800000 ;  /* 0xff800000ff157424 */ /* 0x000fe400078e00ff */
[----:B------:R-:W-:Y:S01]  /*103b0*/  @P3 FFMA.FTZ R21, R11, R37, R8 ;  /* 0x000000250b153223 */ /* 0x000fe20000010008 */
[----:B------:R-:W-:Y:S02]  /*103c0*/  IMAD.MOV.U32 R3, RZ, RZ, -0x800000 ;  /* 0xff800000ff037424 */ /* 0x000fe400078e00ff */
[----:B------:R-:W-:Y:S01]  /*103d0*/  @P2 FFMA.FTZ R3, R0, R5, R7 ;  /* 0x0000000500032223 */ /* 0x000fe20000010007 */
[----:B------:R-:W-:Y:S01]  /*103e0*/  SEL R22, R22, RZ, P0 ;  /* 0x000000ff16167207 */ /* 0x000fe20000000000 */
[----:B------:R-:W-:-:S02]  /*103f0*/  WARPGROUP.DEPBAR.LE gsb0, 0x0 ;  /* 0x00008000000079c5 */ /* 0x000fc40000010000 */
        /* <DEDUP_REMOVED lines=36> */
.L_x_10842:
[----:B------:R-:W2:Y:S01]  /*10640*/  LDL R63, [R1+0x78] ;  /* 0x00007800013f7983 */ /* 0x000ea20000100800 */
[----:B------:R-:W-:Y:S05]  /*10650*/  WARPSYNC.ALL ;  /* 0x0000000000007948 */ /* 0x000fea0003800000 */
[----:B------:R-:W0:Y:S01]  /*10660*/  S2R R5, SR_TID.X ;  /* 0x0000000000057919 */ /* 0x000e220000002100 */
[----:B------:R-:W3:Y:S01]  /*10670*/  S2UR UR5, SR_CgaCtaId ;  /* 0x00000000000579c3 */ /* 0x000ee20000008800 */
[----:B------:R-:W-:Y:S01]  /*10680*/  UMOV UR4, 0x400 ;  /* 0x0000040000047882 */ /* 0x000fe20000000000 */
[----:B------:R-:W-:Y:S01]  /*10690*/  BSSY B0, `(.L_x_10897) ;  /* 0x0000194000007945 */ /* 0x000fe20003800000 */
[----:B---3--:R-:W-:-:S06]  /*106a0*/  ULEA UR4, UR5, UR4, 0x18 ;  /* 0x0000000405047291 */ /* 0x008fcc000f8ec03f */
[----:B------:R-:W-:Y:S01]  /*106b0*/  MOV R2, UR4 ;  /* 0x0000000400027c02 */ /* 0x000fe20008000f00 */
[----:B------:R-:W-:Y:S01]  /*106c0*/  BAR.SYNC.DEFER_BLOCKING 0x5, 0x1a0 ;  /* 0x0146800000007b1d */ /* 0x000fe20000010000 */
[----:B0-----:R-:W-:-:S05]  /*106d0*/  VIADD R64, R5, 0xffffff80 ;  /* 0xffffff8005407836 */ /* 0x001fca0000000000 */
[----:B------:R-:W-:-:S04]  /*106e0*/  SHF.R.S32.HI R4, RZ, 0x1f, R64 ;  /* 0x0000001fff047819 */ /* 0x000fc80000011440 */
[----:B-1----:R-:W-:-:S04]  /*106f0*/  LEA.HI R20, R4, R64, RZ, 0x3 ;  /* 0x0000004004147211 */ /* 0x002fc800078f18ff */
[----:B------:R-:W-:Y:S02]  /*10700*/  LOP3.LUT R0, R20, 0x1ffffff8, RZ, 0xc0, !PT ;  /* 0x1ffffff814007812 */ /* 0x000fe400078ec0ff */
[----:B------:R-:W-:-:S03]  /*10710*/  SHF.R.S32.HI R20, RZ, 0x3, R20 ;  /* 0x00000003ff147819 */ /* 0x000fc60000011414 */
[----:B------:R-:W-:-:S04]  /*10720*/  IMAD.IADD R0, R64, 0x1, -R0 ;  /* 0x0000000140007824 */ /* 0x000fc800078e0a00 */
[----:B------:R-:W-:Y:S01]  /*10730*/  IMAD.SHL.U32 R0, R0, 0x8, RZ ;  /* 0x0000000800007824 */ /* 0x000fe200078e00ff */
[----:B------:R0:W1:Y:S01]  /*10740*/  LDS.128 R32, [R2+0x308d0] ;  /* 0x0308d00002207984 */ /* 0x0000620000000c00 */
[----:B------:R-:W-:Y:S06]  /*10750*/  BAR.ARV 0x4, 0x1a0 ;  /* 0x0106800000007b1d */ /* 0x000fec0000002000 */
[----:B--2---:R-:W-:Y:S02]  /*10760*/  SHF.R.S32.HI R26, RZ, 0x1f, R63 ;  /* 0x0000001fff1a7819 */ /* 0x004fe4000001143f */
[----:B------:R-:W-:-:S02]  /*10770*/  SHF.L.U32 R62, R63, 0x2, RZ ;  /* 0x000000023f3e7819 */ /* 0x000fc400000006ff */
[----:B------:R-:W-:Y:S01]  /*10780*/  SHF.L.U64.HI R60, R63, 0x2, R26 ;  /* 0x000000023f3c7819 */ /* 0x000fe2000001021a */
[----:B01----:R-:W-:Y:S06]  /*10790*/  @P1 BRA `(.L_x_10898) ;  /* 0x0000000c00d41947 */ /* 0x003fec0003800000 */
[----:B------:R-:W-:Y:S01]  /*107a0*/  VIADD R6, R5, 0xffffff80 ;  /* 0xffffff8005067836 */ /* 0x000fe20000000000 */
[----:B------:R-:W-:Y:S01]  /*107b0*/  LEA.HI R4, R4, R64, RZ, 0x4 ;  /* 0x0000004004047211 */ /* 0x000fe200078f20ff */
[----:B------:R-:W0:Y:S03]  /*107c0*/  S2R R5, SR_SWINHI ;  /* 0x0000000000057919 */ /* 0x000e260000002f00 */
[----:B------:R-:W-:Y:S01]  /*107d0*/  SHF.R.S32.HI R8, RZ, 0x1f, R6 ;  /* 0x0000001fff087819 */ /* 0x000fe20000011406 */
[----:B------:R-:W2:Y:S01]  /*107e0*/  LDL R65, [R1+0x7c] ;  /* 0x00007c0001417983 */ /* 0x000ea20000100800 */
[----:B------:R-:W-:Y:S02]  /*107f0*/  SHF.R.S32.HI R7, RZ, 0x4, R4 ;  /* 0x00000004ff077819 */ /* 0x000fe40000011404 */
[----:B------:R-:W-:Y:S02]  /*10800*/  LEA.HI R8, R8, R6, RZ, 0x5 ;  /* 0x0000000608087211 */ /* 0x000fe400078f28ff */
[----:B------:R-:W-:-:S02]  /*10810*/  LEA.HI R6, R4, R7, RZ, 0x1 ;  /* 0x0000000704067211 */ /* 0x000fc400078f08ff */
[----:B------:R-:W-:Y:S02]  /*10820*/  LOP3.LUT R4, R4, 0xfffffff0, RZ, 0xc0, !PT ;  /* 0xfffffff004047812 */ /* 0x000fe400078ec0ff */
[----:B------:R-:W-:Y:S02]  /*10830*/  SHF.R.S32.HI R8, RZ, 0x5, R8 ;  /* 0x00000005ff087819 */ /* 0x000fe40000011408 */
[----:B------:R-:W-:Y:S01]  /*10840*/  LOP3.LUT R6, R6, 0x1ffffffe, RZ, 0xc0, !PT ;  /* 0x1ffffffe06067812 */ /* 0x000fe200078ec0ff */
[----:B------:R-:W-:Y:S01]  /*10850*/  IMAD.IADD R4, R64, 0x1, -R4 ;  /* 0x0000000140047824 */ /* 0x000fe200078e0a04 */
[----:B------:R-:W-:-:S03]  /*10860*/  SHF.L.U32 R9, R8, 0xa, RZ ;  /* 0x0000000a08097819 */ /* 0x000fc600000006ff */
[----:B------:R-:W-:Y:S01]  /*10870*/  IMAD.IADD R6, R7, 0x1, -R6 ;  /* 0x0000000107067824 */ /* 0x000fe200078e0a06 */
[----:B------:R-:W-:-:S03]  /*10880*/  LEA R9, R4, R9, 0x6 ;  /* 0x0000000904097211 */ /* 0x000fc600078e30ff */
[----:B------:R-:W-:Y:S01]  /*10890*/  IMAD.SHL.U32 R6, R6, 0x8, RZ ;  /* 0x0000000806067824 */ /* 0x000fe200078e00ff */
[----:B------:R-:W-:Y:S05]  /*108a0*/  WARPSYNC.ALL ;  /* 0x0000000000007948 */ /* 0x000fea0003800000 */
[----:B------:R-:W-:Y:S01]  /*108b0*/  IMAD.IADD R9, R6, 0x1, R9 ;  /* 0x0000000106097824 */ /* 0x000fe200078e0209 */
[----:B------:R-:W-:Y:S01]  /*108c0*/  F2FP.F16.F32.PACK_AB R12, R12, R55 ;  /* 0x000000370c0c723e */ /* 0x000fe200000000ff */
[----:B------:R-:W-:Y:S01]  /*108d0*/  ULDC.64 UR4, c[0x0][0xbd8] ;  /* 0x0002f60000047ab9 */ /* 0x000fe20000000a00 */
[----:B-----5:R-:W-:Y:S02]  /*108e0*/  MOV R24, R2 ;  /* 0x0000000200187202 */ /* 0x020fe40000000f00 */
[----:B0-----:R-:W-:-:S03]  /*108f0*/  MOV R25, R5 ;  /* 0x0000000500197202 */ /* 0x001fc60000000f00 */
[----:B------:R-:W-:Y:S01]  /*10900*/  IMAD.WIDE R10, R9, 0x2, R24 ;  /* 0x00000002090a7825 */ /* 0x000fe200078e0218 */
[----:B------:R-:W-:Y:S02]  /*10910*/  BAR.SYNC.DEFER_BLOCKING 0x1, 0x180 ;  /* 0x0046000000007b1d */ /* 0x000fe40000010000 */
[C---:B------:R-:W-:Y:S02]  /*10920*/  IADD3 R57, P2, R10.reuse, 0x20, RZ ;  /* 0x000000200a397810 */ /* 0x040fe40007f5e0ff */
[C---:B------:R-:W-:Y:S02]  /*10930*/  LOP3.LUT R9, R10.reuse, 0x380, RZ, 0xc0, !PT ;  /* 0x000003800a097812 */ /* 0x040fe400078ec0ff */
[C---:B------:R-:W-:Y:S02]  /*10940*/  IADD3 R61, P0, R10.reuse, 0x60, RZ ;  /* 0x000000600a3d7810 */ /* 0x040fe40007f1e0ff */
[----:B------:R-:W-:Y:S02]  /*10950*/  IADD3 R59, P1, R10, 0x40, RZ ;  /* 0x000000400a3b7810 */ /* 0x000fe40007f3e0ff */
[----:B------:R-:W-:-:S02]  /*10960*/  LOP3.LUT R4, R57, 0x380, RZ, 0xc0, !PT ;  /* 0x0000038039047812 */ /* 0x000fc400078ec0ff */
[----:B------:R-:W-:Y:S02]  /*10970*/  SHF.R.U64 R9, R9, 0x3, RZ ;  /* 0x0000000309097819 */ /* 0x000fe400000012ff */
[----:B------:R-:W-:Y:S02]  /*10980*/  LOP3.LUT R6, R59, 0x380, RZ, 0xc0, !PT ;  /* 0x000003803b067812 */ /* 0x000fe400078ec0ff */
[----:B------:R-:W-:Y:S02]  /*10990*/  LOP3.LUT R32, R61, 0x380, RZ, 0xc0, !PT ;  /* 0x000003803d207812 */ /* 0x000fe400078ec0ff */
[----:B------:R-:W-:Y:S02]  /*109a0*/  SHF.R.U64 R4, R4, 0x3, RZ ;  /* 0x0000000304047819 */ /* 0x000fe400000012ff */
[----:B------:R-:W-:Y:S02]  /*109b0*/  LOP3.LUT R10, R9, R10, RZ, 0x3c, !PT ;  /* 0x0000000a090a7212 */ /* 0x000fe400078e3cff */
[----:B------:R-:W-:-:S02]  /*109c0*/  SHF.R.U64 R6, R6, 0x3, RZ ;  /* 0x0000000306067819 */ /* 0x000fc400000012ff */
[----:B------:R-:W-:Y:S01]  /*109d0*/  SHF.R.U64 R32, R32, 0x3, RZ ;  /* 0x0000000320207819 */ /* 0x000fe200000012ff */
[--C-:B------:R-:W-:Y:S01]  /*109e0*/  IMAD.X R7, RZ, RZ, R11.reuse, P1 ;  /* 0x000000ffff077224 */ /* 0x100fe200008e060b */
[----:B------:R-:W-:Y:S01]  /*109f0*/  LOP3.LUT R8, R4, R57, RZ, 0x3c, !PT ;  /* 0x0000003904087212 */ /* 0x000fe200078e3cff */
[----:B------:R-:W-:Y:S01]  /*10a00*/  IMAD.X R9, RZ, RZ, R11, P2 ;  /* 0x000000ffff097224 */ /* 0x000fe200010e060b */
[----:B------:R-:W-:Y:S02]  /*10a10*/  IADD3.X R5, RZ, R11, RZ, P0, !PT ;  /* 0x0000000bff057210 */ /* 0x000fe400007fe4ff */
[----:B------:R-:W-:Y:S02]  /*10a20*/  LOP3.LUT R6, R6, R59, RZ, 0x3c, !PT ;  /* 0x0000003b06067212 */ /* 0x000fe400078e3cff */
[----:B------:R-:W-:Y:S02]  /*10a30*/  LOP3.LUT R4, R32, R61, RZ, 0x3c, !PT ;  /* 0x0000003d20047212 */ /* 0x000fe400078e3cff */
[----:B------:R-:W-:-:S02]  /*10a40*/  MOV R10, R10 ;  /* 0x0000000a000a7202 */ /* 0x000fc40000000f00 */
[----:B------:R-:W-:Y:S02]  /*10a50*/  F2FP.F16.F32.PACK_AB R13, R13, R58 ;  /* 0x0000003a0d0d723e */ /* 0x000fe400000000ff */
[----:B------:R-:W-:Y:S02]  /*10a60*/  F2FP.F16.F32.PACK_AB R14, R14, R53 ;  /* 0x000000350e0e723e */ /* 0x000fe400000000ff */
[----:B------:R-:W-:Y:S02]  /*10a70*/  F2FP.F16.F32.PACK_AB R15, R15, R56 ;  /* 0x000000380f0f723e */ /* 0x000fe400000000ff */
[----:B------:R-:W-:Y:S02]  /*10a80*/  MOV R55, R6 ;  /* 0x0000000600377202 */ /* 0x000fe40000000f00 */
[----:B------:R-:W-:Y:S01]  /*10a90*/  MOV R53, R4 ;  /* 0x0000000400357202 */ /* 0x000fe20000000f00 */
[----:B------:R0:W-:Y:S01]  /*10aa0*/  STSM.16.M88.4 [R10], R12 ;  /* 0x0000000c0a007844 */ /* 0x0001e20000000200 */
[----:B------:R-:W-:-:S02]  /*10ab0*/  MOV R32, R8 ;  /* 0x0000000800207202 */ /* 0x000fc40000000f00 */
[----:B------:R-:W-:Y:S02]  /*10ac0*/  F2FP.F16.F32.PACK_AB R4, R38, R37 ;  /* 0x000000252604723e */ /* 0x000fe400000000ff */
[----:B------:R-:W-:Y:S02]  /*10ad0*/  F2FP.F16.F32.PACK_AB R5, R51, R54 ;  /* 0x000000363305723e */ /* 0x000fe400000000ff */
[----:B------:R-:W-:Y:S02]  /*10ae0*/  F2FP.F16.F32.PACK_AB R6, R41, R36 ;  /* 0x000000242906723e */ /* 0x000fe400000000ff */
[----:B------:R-:W-:Y:S02]  /*10af0*/  F2FP.F16.F32.PACK_AB R7, R49, R52 ;  /* 0x000000343107723e */ /* 0x000fe400000000ff */
[----:B------:R-:W-:Y:S02]  /*10b00*/  F2FP.F16.F32.PACK_AB R8, R42, R31 ;  /* 0x0000001f2a08723e */ /* 0x000fe400000000ff */
[----:B------:R-:W-:-:S02]  /*10b10*/  F2FP.F16.F32.PACK_AB R9, R47, R50 ;  /* 0x000000322f09723e */ /* 0x000fc400000000ff */
[----:B------:R-:W-:Y:S02]  /*10b20*/  F2FP.F16.F32.PACK_AB R11, R45, R48 ;  /* 0x000000302d0b723e */ /* 0x000fe400000000ff */
[----:B0-----:R-:W-:Y:S02]  /*10b30*/  F2FP.F16.F32.PACK_AB R10, R39, R30 ;  /* 0x0000001e270a723e */ /* 0x001fe400000000ff */
[----:B------:R-:W-:Y:S02]  /*10b40*/  F2FP.F16.F32.PACK_AB R12, R40, R29 ;  /* 0x0000001d280c723e */ /* 0x000fe400000000ff */
[----:B------:R-:W-:Y:S02]  /*10b50*/  F2FP.F16.F32.PACK_AB R13, R43, R46 ;  /* 0x0000002e2b0d723e */ /* 0x000fe400000000ff */
[----:B------:R-:W-:Y:S02]  /*10b60*/  F2FP.F16.F32.PACK_AB R14, R28, R27 ;  /* 0x0000001b1c0e723e */ /* 0x000fe400000000ff */
[----:B------:R-:W-:-:S02]  /*10b70*/  F2FP.F16.F32.PACK_AB R15, R151, R44 ;  /* 0x0000002c970f723e */ /* 0x000fc400000000ff */
[----:B------:R-:W-:Y:S02]  /*10b80*/  ISETP.NE.U32.AND P0, PT, RZ, UR4, PT ;  /* 0x00000004ff007c0c */ /* 0x000fe4000bf05070 */
        /* <DEDUP_REMOVED lines=9> */
[----:B------:R-:W-:Y:S02]  /*10c20*/  ISETP.NE.AND.EX P1, PT, RZ, UR5, PT, P1 ;  /* 0x00000005ff007c0c */ /* 0x000fe4000bf25310 */
[----:B------:R-:W-:-:S11]  /*10c30*/  MOV R37, RZ ;  /* 0x000000ff00257202 */ /* 0x000fd60000000f00 */
[----:B------:R-:W-:Y:S01]  /*10c40*/  @P1 IADD3 R28, P2, R62, UR4, RZ ;  /* 0x000000043e1c1c10 */ /* 0x000fe2000ff5e0ff */
[----:B------:R-:W-:Y:S02]  /*10c50*/  ULDC UR4, c[0x0][0xa88] ;  /* 0x0002a20000047ab9 */ /* 0x000fe40000000800 */
[----:B0-----:R-:W-:Y:S01]  /*10c60*/  IMAD.U32 R32, RZ, RZ, UR4 ;  /* 0x00000004ff207e24 */ /* 0x001fe2000f8e00ff */
[----:B------:R-:W-:Y:S01]  /*10c70*/  @P1 IADD3.X R29, R60, UR5, RZ, P2, !PT ;  /* 0x000000053c1d1c10 */ /* 0x000fe200097fe4ff */
[----:B------:R-:W3:Y:S04]  /*10c80*/  @P0 LDG.E R37, desc[UR56][R30.64] ;  /* 0x000000381e250981 */ /* 0x000ee8000c1e1900 */
[----:B------:R1:W5:Y:S01]  /*10c90*/  @P1 LDG.E R32, desc[UR56][R28.64] ;  /* 0x000000381c201981 */ /* 0x000362000c1e1900 */
[----:B--2---:R-:W-:-:S02]  /*10ca0*/  SHF.R.S32.HI R38, RZ, 0x1f, R65 ;  /* 0x0000001fff267819 */ /* 0x004fc40000011441 */
[----:B---3--:R-:W-:Y:S01]  /*10cb0*/  SHF.R.S32.HI R36, RZ, 0x1f, R37 ;  /* 0x0000001fff247819 */ /* 0x008fe20000011425 */
[----:B-1----:R-:W-:Y:S06]  /*10cc0*/  @P1 BRA `(.L_x_10899) ;  /* 0x0000000000101947 */ /* 0x002fec0003800000 */
[----:B------:R-:W-:Y:S05]  /*10cd0*/  @!P0 BRA `(.L_x_10899) ;  /* 0x00000000000c8947 */ /* 0x000fea0003800000 */
[----:B------:R-:W2:Y:S04]  /*10ce0*/  LDG.E R5, desc[UR56][R30.64] ;  /* 0x000000381e057981 */ /* 0x000ea8000c1e1900 */
[----:B-----5:R-:W2:Y:S02]  /*10cf0*/  LDG.E R32, desc[UR56][R30.64+0x4] ;  /* 0x000004381e207981 */ /* 0x020ea4000c1e1900 */
[----:B--2---:R-:W-:-:S07]  /*10d00*/  IMAD.IADD R32, R32, 0x1, -R5 ;  /* 0x0000000120207824 */ /* 0x004fce00078e0a05 */
.L_x_10899:
[----:B------:R-:W2:Y:S01]  /*10d10*/  LDL R9, [R1+0x8c] ;  /* 0x00008c0001097983 */ /* 0x000ea20000100800 */
[----:B------:R-:W-:-:S03]  /*10d20*/  ULDC.64 UR4, c[0x0][0xb70] ;  /* 0x0002dc0000047ab9 */ /* 0x000fc60000000a00 */
[----:B------:R-:W2:Y:S01]  /*10d30*/  LDL.LU R41, [R1+0x84] ;  /* 0x0000840001297983 */ /* 0x000ea20000300800 */
[----:B------:R-:W-:Y:S01]  /*10d40*/  MOV R4, R37 ;  /* 0x0000002500047202 */ /* 0x000fe20000000f00 */
[----:B------:R-:W-:Y:S01]  /*10d50*/  IMAD R6, R38, UR4, RZ ;  /* 0x0000000426067c24 */ /* 0x000fe2000f8e02ff */
[----:B------:R-:W-:Y:S01]  /*10d60*/  SEL R40, R26, RZ, !P0 ;  /* 0x000000ff1a287207 */ /* 0x000fe20004000000 */
[----:B------:R-:W0:Y:S01]  /*10d70*/  S2R R8, SR_TID.X ;  /* 0x0000000000087919 */ /* 0x000e220000002100 */
[----:B------:R-:W-:Y:S01]  /*10d80*/  IMAD.MOV.U32 R5, RZ, RZ, R36 ;  /* 0x000000ffff057224 */ /* 0x000fe200078e0024 */
[----:B------:R-:W-:Y:S01]  /*10d90*/  SEL R39, R63, RZ, !P0 ;  /* 0x000000ff3f277207 */ /* 0x000fe20004000000 */
[C---:B------:R-:W-:Y:S02]  /*10da0*/  IMAD R7, R65.reuse, UR5, R6 ;  /* 0x0000000541077c24 */ /* 0x040fe4000f8e0206 */
[----:B------:R-:W-:Y:S01]  /*10db0*/  IMAD.WIDE.U32 R4, R65, UR4, R4 ;  /* 0x0000000441047c25 */ /* 0x000fe2000f8e0004 */
[----:B------:R-:W-:-:S03]  /*10dc0*/  ULDC.64 UR4, c[0x0][0xb78] ;  /* 0x0002de0000047ab9 */ /* 0x000fc60000000a00 */
[----:B------:R-:W-:Y:S02]  /*10dd0*/  IMAD.IADD R5, R5, 0x1, R7 ;  /* 0x0000000105057824 */ /* 0x000fe400078e0207 */
[----:B------:R-:W-:Y:S02]  /*10de0*/  IMAD R6, R40, UR4, RZ ;  /* 0x0000000428067c24 */ /* 0x000fe4000f8e02ff */
[----:B------:R-:W-:-:S04]  /*10df0*/  IMAD.WIDE.U32 R4, R39, UR4, R4 ;  /* 0x0000000427047c25 */ /* 0x000fc8000f8e0004 */
[----:B------:R-:W-:Y:S01]  /*10e00*/  IMAD R6, R39, UR5, R6 ;  /* 0x0000000527067c24 */ /* 0x000fe2000f8e0206 */
[----:B------:R-:W-:Y:S01]  /*10e10*/  ULDC.64 UR4, c[0x0][0xb40] ;  /* 0x0002d00000047ab9 */ /* 0x000fe20000000a00 */
[----:B------:R-:W-:-:S04]  /*10e20*/  IMAD R7, R20, 0x40, R0 ;  /* 0x0000004014077824 */ /* 0x000fc800078e0200 */
[----:B------:R-:W-:-:S03]  /*10e30*/  IMAD.WIDE R24, R7, 0x2, R24 ;  /* 0x0000000207187825 */ /* 0x000fc600078e0218 */
[----:B------:R-:W-:-:S04]  /*10e40*/  IADD3 R7, P4, R24, 0x4800, RZ ;  /* 0x0000480018077810 */ /* 0x000fc80007f9e0ff */
[----:B------:R-:W-:Y:S01]  /*10e50*/  IADD3.X R27, RZ, R25, RZ, P4, !PT ;  /* 0x00000019ff1b7210 */ /* 0x000fe200027fe4ff */
[--C-:B------:R-:W-:Y:S01]  /*10e60*/  IMAD.MOV.U32 R28, RZ, RZ, R0.reuse ;  /* 0x000000ffff1c7224 */ /* 0x100fe200078e0000 */
[----:B------:R-:W-:Y:S01]  /*10e70*/  SHF.R.S32.HI R29, RZ, 0x1f, R0 ;  /* 0x0000001fff1d7819 */ /* 0x000fe20000011400 */
[----:B------:R-:W-:Y:S01]  /*10e80*/  BSSY B1, `(.L_x_10900) ;  /* 0x0000057000017945 */ /* 0x000fe20003800000 */
[----:B--2---:R-:W-:Y:S01]  /*10e90*/  IMAD R11, R41, 0xc0, R9 ;  /* 0x000000c0290b7824 */ /* 0x004fe200078e0209 */
[----:B0-----:R-:W-:-:S04]  /*10ea0*/  IADD3 R9, R8, -0x80, RZ ;  /* 0xffffff8008097810 */ /* 0x001fc80007ffe0ff */
[----:B------:R-:W-:Y:S02]  /*10eb0*/  SHF.R.S32.HI R8, RZ, 0x1f, R9 ;  /* 0x0000001fff087819 */ /* 0x000fe40000011409 */
[----:B------:R-:W-:Y:S02]  /*10ec0*/  IADD3 R4, P1, R11, R4, RZ ;  /* 0x000000040b047210 */ /* 0x000fe40007f3e0ff */
[----:B------:R-:W-:Y:S02]  /*10ed0*/  LEA.HI R8, R8, R9, RZ, 0x7 ;  /* 0x0000000908087211 */ /* 0x000fe400078f38ff */
[----:B------:R-:W-:Y:S02]  /*10ee0*/  LEA R30, P2, R4, UR4, 0x2 ;  /* 0x00000004041e7c11 */ /* 0x000fe4000f8410ff */
[----:B------:R-:W-:-:S05]  /*10ef0*/  LOP3.LUT R8, R8, 0xffffff80, RZ, 0xc0, !PT ;  /* 0xffffff8008087812 */ /* 0x000fca00078ec0ff */
[----:B------:R-:W-:Y:S01]  /*10f00*/  IMAD.IADD R8, R9, 0x1, -R8 ;  /* 0x0000000109087824 */ /* 0x000fe200078e0a08 */
[----:B------:R-:W-:-:S04]  /*10f10*/  SHF.R.S32.HI R9, RZ, 0x1f, R11 ;  /* 0x0000001fff097819 */ /* 0x000fc8000001140b */
[----:B------:R-:W-:Y:S02]  /*10f20*/  LOP3.LUT P0, RZ, R8, 0x3, RZ, 0xc0, !PT ;  /* 0x0000000308ff7812 */ /* 0x000fe4000780c0ff */
[----:B------:R-:W-:Y:S02]  /*10f30*/  IADD3.X R9, R9, R5, R6, P1, !PT ;  /* 0x0000000509097210 */ /* 0x000fe40000ffe406 */
[C---:B------:R-:W-:Y:S02]  /*10f40*/  IADD3 R5, R11.reuse, 0x8, RZ ;  /* 0x000000080b057810 */ /* 0x040fe40007ffe0ff */
[----:B-----5:R-:W-:Y:S02]  /*10f50*/  ISETP.GE.OR P1, PT, R11, R32, P0 ;  /* 0x000000200b00720c */ /* 0x020fe40000726670 */
[----:B------:R-:W-:Y:S01]  /*10f60*/  LEA.HI.X R31, R4, UR5, R9, 0x2, P2 ;  /* 0x00000005041f7c11 */ /* 0x000fe200090f1409 */
[----:B------:R-:W-:Y:S01]  /*10f70*/  ULDC.64 UR4, c[0x0][0xaa0] ;  /* 0x0002a80000047ab9 */ /* 0x000fe20000000a00 */
[----:B------:R-:W-:-:S02]  /*10f80*/  IADD3 R15, P2, R24, 0x1800, RZ ;  /* 0x00001800180f7810 */ /* 0x000fc40007f5e0ff */
[C---:B------:R-:W-:Y:S02]  /*10f90*/  IADD3 R11, P3, R24.reuse, 0x3000, RZ ;  /* 0x00003000180b7810 */ /* 0x040fe40007f7e0ff */
[----:B------:R-:W-:Y:S01]  /*10fa0*/  ISETP.GE.OR P0, PT, R5, R32, P0 ;  /* 0x000000200500720c */ /* 0x000fe20000706670 */
[--C-:B------:R-:W-:Y:S01]  /*10fb0*/  IMAD.X R9, RZ, RZ, R25.reuse, P2 ;  /* 0x000000ffff097224 */ /* 0x100fe200010e0619 */
[----:B------:R-:W-:Y:S01]  /*10fc0*/  LOP3.LUT R5, R24, 0x380, RZ, 0xc0, !PT ;  /* 0x0000038018057812 */ /* 0x000fe200078ec0ff */
[----:B------:R-:W-:Y:S01]  /*10fd0*/  IMAD.X R13, RZ, RZ, R25, P3 ;  /* 0x000000ffff0d7224 */ /* 0x000fe200018e0619 */
[----:B------:R-:W-:Y:S01]  /*10fe0*/  LOP3.LUT R8, R15, 0x380, RZ, 0xc0, !PT ;  /* 0x000003800f087812 */ /* 0x000fe200078ec0ff */
[----:B------:R-:W-:Y:S01]  /*10ff0*/  @!P1 STG.E desc[UR56][R30.64], R3 ;  /* 0x000000031e009986 */ /* 0x000fe2000c101938 */
[----:B------:R-:W-:Y:S02]  /*11000*/  LOP3.LUT R10, R11, 0x380, RZ, 0xc0, !PT ;  /* 0x000003800b0a7812 */ /* 0x000fe400078ec0ff */
[----:B------:R-:W-:-:S02]  /*11010*/  LOP3.LUT R6, R7, 0x380, RZ, 0xc0, !PT ;  /* 0x0000038007067812 */ /* 0x000fc400078ec0ff */
[----:B------:R-:W-:Y:S02]  /*11020*/  SHF.R.U64 R5, R5, 0x3, RZ ;  /* 0x0000000305057819 */ /* 0x000fe400000012ff */
[----:B------:R-:W-:Y:S01]  /*11030*/  SHF.R.U64 R8, R8, 0x3, RZ ;  /* 0x0000000308087819 */ /* 0x000fe200000012ff */
[----:B------:R0:W-:Y:S01]  /*11040*/  @!P0 STG.E desc[UR56][R30.64+0x20], R21 ;  /* 0x000020151e008986 */ /* 0x0001e2000c101938 */
[----:B------:R-:W-:Y:S02]  /*11050*/  SHF.R.U64 R10, R10, 0x3, RZ ;  /* 0x000000030a0a7819 */ /* 0x000fe400000012ff */
[----:B------:R-:W-:Y:S02]  /*11060*/  SHF.R.U64 R6, R6, 0x3, RZ ;  /* 0x0000000306067819 */ /* 0x000fe400000012ff */
[----:B------:R-:W-:Y:S01]  /*11070*/  LOP3.LUT R4, R5, R24, RZ, 0x3c, !PT ;  /* 0x0000001805047212 */ /* 0x000fe200078e3cff */
[----:B------:R-:W-:Y:S01]  /*11080*/  IMAD.MOV.U32 R5, RZ, RZ, R25 ;  /* 0x000000ffff057224 */ /* 0x000fe200078e0019 */
[----:B------:R-:W-:-:S02]  /*11090*/  LOP3.LUT R8, R8, R15, RZ, 0x3c, !PT ;  /* 0x0000000f08087212 */ /* 0x000fc400078e3cff */
[----:B------:R-:W-:Y:S02]  /*110a0*/  LOP3.LUT R12, R10, R11, RZ, 0x3c, !PT ;  /* 0x0000000b0a0c7212 */ /* 0x000fe400078e3cff */
[----:B------:R-:W-:Y:S01]  /*110b0*/  LOP3.LUT R26, R6, R7, RZ, 0x3c, !PT ;  /* 0x00000007061a7212 */ /* 0x000fe200078e3cff */
[----:B------:R-:W-:Y:S01]  /*110c0*/  IMAD R36, R36, UR4, RZ ;  /* 0x0000000424247c24 */ /* 0x000fe2000f8e02ff */
[----:B------:R-:W5:Y:S01]  /*110d0*/  LD.E.128 R4, desc[UR56][R4.64] ;  /* 0x0000003804047980 */ /* 0x000f62000c101d00 */
[C---:B------:R-:W-:Y:S01]  /*110e0*/  IMAD.WIDE.U32 R28, R37.reuse, UR4, R28 ;  /* 0x00000004251c7c25 */ /* 0x040fe2000f8e001c */
[----:B------:R-:W-:Y:S02]  /*110f0*/  ULDC UR4, c[0x0][0xa8c] ;  /* 0x0002a30000047ab9 */ /* 0x000fe40000000800 */
[----:B------:R-:W5:Y:S04]  /*11100*/  LD.E.128 R8, desc[UR56][R8.64] ;  /* 0x0000003808087980 */ /* 0x000f68000c101d00 */
[----:B------:R-:W5:Y:S04]  /*11110*/  LD.E.128 R12, desc[UR56][R12.64] ;  /* 0x000000380c0c7980 */ /* 0x000f68000c101d00 */
[----:B------:R-:W5:Y:S01]  /*11120*/  LD.E.128 R24, desc[UR56][R26.64] ;  /* 0x000000381a187980 */ /* 0x000f62000c101d00 */
[----:B------:R-:W-:Y:S01]  /*11130*/  IMAD R37, R37, UR5, R36 ;  /* 0x0000000525257c24 */ /* 0x000fe2000f8e0224 */
[----:B------:R-:W-:Y:S01]  /*11140*/  ISETP.GE.AND P0, PT, R0, UR4, PT ;  /* 0x0000000400007c0c */ /* 0x000fe2000bf06270 */
[C---:B------:R-:W-:Y:S01]  /*11150*/  VIADD R0, R20.reuse, 0x30 ;  /* 0x0000003014007836 */ /* 0x040fe20000000000 */
[----:B------:R-:W-:Y:S01]  /*11160*/  @!PT LDS RZ, [RZ] ;  /* 0x00000000fffff984 */ /* 0x000fe20000000800 */
[----:B------:R-:W-:Y:S01]  /*11170*/  @!PT LDS RZ, [RZ] ;  /* 0x00000000fffff984 */ /* 0x000fe20000000800 */
[----:B------:R-:W-:Y:S01]  /*11180*/  @!PT LDS RZ, [RZ] ;  /* 0x00000000fffff984 */ /* 0x000fe20000000800 */
[----:B------:R-:W-:Y:S01]  /*11190*/  @!PT LDS RZ, [RZ] ;  /* 0x00000000fffff984 */ /* 0x000fe20000000800 */
[----:B------:R1:W-:Y:S06]  /*111a0*/  MEMBAR.ALL.CTA ;  /* 0x0000000000007992 */ /* 0x0003ec0000008000 */
[----:B-1----:R-:W1:Y:S01]  /*111b0*/  FENCE.VIEW.ASYNC.S ;  /* 0x00000000000073c6 */ /* 0x002e620000000000 */
[----:B------:R-:W-:Y:S01]  /*111c0*/  IMAD R32, R41, -0xc0, R32 ;  /* 0xffffff4029207824 */ /* 0x000fe200078e0220 */
[C---:B0-----:R-:W-:Y:S01]  /*111d0*/  IADD3 R21, R20.reuse, 0x90, RZ ;  /* 0x0000009014157810 */ /* 0x041fe20007ffe0ff */
[----:B------:R-:W-:Y:S01]  /*111e0*/  VIADD R3, R20, 0x60 ;  /* 0x0000006014037836 */ /* 0x000fe20000000000 */
[----:B------:R-:W-:Y:S01]  /*111f0*/  ULDC.64 UR4, c[0x0][0xae0] ;  /* 0x0002b80000047ab9 */ /* 0x000fe20000000a00 */
[----:B------:R-:W-:Y:S01]  /*11200*/  IADD3 R29, R29, R37, RZ ;  /* 0x000000251d1d7210 */ /* 0x000fe20007ffe0ff */
[----:B------:R-:W-:Y:S01]  /*11210*/  IMAD R30, R38, UR4, RZ ;  /* 0x00000004261e7c24 */ /* 0x000fe2000f8e02ff */
[-C--:B------:R-:W-:Y:S01]  /*11220*/  ISETP.GE.OR P3, PT, R0, R32.reuse, P0 ;  /* 0x000000200000720c */ /* 0x080fe20000766670 */
[----:B------:R-:W-:Y:S01]  /*11230*/  VIADD R0, R2, 0x30820 ;  /* 0x0003082002007836 */ /* 0x000fe20000000000 */
[-C--:B------:R-:W-:Y:S01]  /*11240*/  ISETP.GE.OR P1, PT, R3, R32.reuse, P0 ;  /* 0x000000200300720c */ /* 0x080fe20000726670 */
[----:B------:R-:W-:Y:S01]  /*11250*/  IMAD R31, R65, UR5, R30 ;  /* 0x00000005411f7c24 */ /* 0x000fe2000f8e021e */
[-C--:B------:R-:W-:Y:S01]  /*11260*/  ISETP.GE.OR P2, PT, R21, R32.reuse, P0 ;  /* 0x000000201500720c */ /* 0x080fe20000746670 */
[----:B------:R-:W-:Y:S01]  /*11270*/  IMAD.WIDE.U32 R28, R65, UR4, R28 ;  /* 0x00000004411c7c25 */ /* 0x000fe2000f8e001c */
[----:B------:R-:W-:Y:S01]  /*11280*/  ISETP.GE.OR P0, PT, R20, R32, P0 ;  /* 0x000000201400720c */ /* 0x000fe20000706670 */
[----:B------:R-:W-:Y:S01]  /*11290*/  ULDC.64 UR4, c[0x0][0xae8] ;  /* 0x0002ba0000047ab9 */ /* 0x000fe20000000a00 */
[----:B------:R-:W-:Y:S01]  /*112a0*/  PRMT R0, RZ, 0x654, R0 ;  /* 0x00000654ff007816 */ /* 0x000fe20000000000 */
[----:B------:R-:W-:Y:S01]  /*112b0*/  IMAD.IADD R29, R29, 0x1, R31 ;  /* 0x000000011d1d7824 */ /* 0x000fe200078e021f */
[----:B------:R-:W-:Y:S01]  /*112c0*/  SHF.R.S32.HI R21, RZ, 0x1f, R20 ;  /* 0x0000001fff157819 */ /* 0x000fe20000011414 */
[----:B------:R-:W-:-:S02]  /*112d0*/  IMAD R3, R40, UR4, RZ ;  /* 0x0000000428037c24 */ /* 0x000fc4000f8e02ff */
[----:B------:R-:W-:-:S04]  /*112e0*/  IMAD.WIDE.U32 R36, R39, UR4, R28 ;  /* 0x0000000427247c25 */ /* 0x000fc8000f8e001c */
[----:B------:R-:W-:Y:S01]  /*112f0*/  IMAD R3, R39, UR5, R3 ;  /* 0x0000000527037c24 */ /* 0x000fe2000f8e0203 */
[----:B-1----:R0:W-:Y:S01]  /*11300*/  SYNCS.ARRIVE.TRANS64.RED.A1T0 RZ, [R0+URZ], RZ ;  /* 0x000000ff00ff79a7 */ /* 0x0021e2000810043f */
[----:B------:R-:W-:-:S03]  /*11310*/  IMAD.WIDE R30, R41, 0xc0, R20 ;  /* 0x000000c0291e7825 */ /* 0x000fc600078e0214 */
[----:B------:R-:W-:Y:S01]  /*11320*/  IADD3 R39, R37, R3, RZ ;  /* 0x0000000325277210 */ /* 0x000fe20007ffe0ff */
[----:B------:R-:W-:Y:S06]  /*11330*/  @P0 BRA `(.L_x_10901) ;  /* 0x00000000002c0947 */ /* 0x000fec0003800000 */
[----:B------:R-:W-:Y:S01]  /*11340*/  ULDC.64 UR4, c[0x0][0xad8] ;  /* 0x0002b60000047ab9 */ /* 0x000fe20000000a00 */
[----:B------:R-:W-:Y:S02]  /*11350*/  IMAD.MOV.U32 R20, RZ, RZ, R36 ;  /* 0x000000ffff147224 */ /* 0x000fe400078e0024 */
[----:B------:R-:W-:Y:S02]  /*11360*/  IMAD R3, R31, UR4, RZ ;  /* 0x000000041f037c24 */ /* 0x000fe4000f8e02ff */
[----:B------:R-:W-:Y:S02]  /*11370*/  IMAD.MOV.U32 R21, RZ, RZ, R39 ;  /* 0x000000ffff157224 */ /* 0x000fe400078e0027 */
[C---:B------:R-:W-:Y:S02]  /*11380*/  IMAD R3, R30.reuse, UR5, R3 ;  /* 0x000000051e037c24 */ /* 0x040fe4000f8e0203 */
[----:B------:R-:W-:Y:S01]  /*11390*/  IMAD.WIDE.U32 R20, R30, UR4, R20 ;  /* 0x000000041e147c25 */ /* 0x000fe2000f8e0014 */
[----:B------:R-:W-:-:S02]  /*113a0*/  ULDC.64 UR4, c[0x0][0xa80] ;  /* 0x0002a00000047ab9 */ /* 0x000fc40000000a00 */
[----:B------:R-:W-:Y:S02]  /*113b0*/  LEA R28, P0, R20, UR4, 0x1 ;  /* 0x00000004141c7c11 */ /* 0x000fe4000f8008ff */
[----:B------:R-:W-:-:S04]  /*113c0*/  IADD3 R3, R21, R3, RZ ;  /* 0x0000000315037210 */ /* 0x000fc80007ffe0ff */
[----:B------:R-:W-:-:S05]  /*113d0*/  LEA.HI.X R29, R20, UR5, R3, 0x1, P0 ;  /* 0x00000005141d7c11 */ /* 0x000fca00080f0c03 */
[----:B-----5:R1:W-:Y:S02]  /*113e0*/  STG.E.128 desc[UR56][R28.64], R4 ;  /* 0x000000041c007986 */ /* 0x0203e4000c101d38 */
.L_x_10901:
[----:B------:R-:W-:Y:S05]  /*113f0*/  BSYNC B1 ;  /* 0x0000000000017941 */ /* 0x000fea0003800000 */
.L_x_10900:
[----:B------:R-:W-:Y:S04]  /*11400*/  BSSY B1, `(.L_x_10902) ;  /* 0x000000f000017945 */ /* 0x000fe80003800000 */
[----:B------:R-:W-:Y:S05]  /*11410*/  @P3 BRA `(.L_x_10903) ;  /* 0x0000000000343947 */ /* 0x000fea0003800000 */
[----:B------:R-:W-:Y:S01]  /*11420*/  IADD3 R3, P0, R30, 0x30, RZ ;  /* 0x000000301e037810 */ /* 0x000fe20007f1e0ff */
[----:B------:R-:W-:Y:S01]  /*11430*/  ULDC.64 UR4, c[0x0][0xad8] ;  /* 0x0002b60000047ab9 */ /* 0x000fe20000000a00 */
[----:B-1---5:R-:W-:Y:S01]  /*11440*/  MOV R5, R39 ;  /* 0x0000002700057202 */ /* 0x022fe20000000f00 */
[----:B------:R-:W-:Y:S02]  /*11450*/  IMAD.MOV.U32 R4, RZ, RZ, R36 ;  /* 0x000000ffff047224 */ /* 0x000fe400078e0024 */
[----:B0-----:R-:W-:Y:S02]  /*11460*/  IMAD.X R0, RZ, RZ, R31, P0 ;  /* 0x000000ffff007224 */ /* 0x001fe400000e061f */
[----:B------:R-:W-:-:S04]  /*11470*/  IMAD.WIDE.U32 R4, R3, UR4, R4 ;  /* 0x0000000403047c25 */ /* 0x000fc8000f8e0004 */
[----:B------:R-:W-:-:S04]  /*11480*/  IMAD R0, R0, UR4, RZ ;  /* 0x0000000400007c24 */ /* 0x000fc8000f8e02ff */
[----:B------:R-:W-:Y:S01]  /*11490*/  IMAD R3, R3, UR5, R0 ;  /* 0x0000000503037c24 */ /* 0x000fe2000f8e0200 */
[----:B------:R-:W-:Y:S02]  /*114a0*/  ULDC.64 UR4, c[0x0][0xa80] ;  /* 0x0002a00000047ab9 */ /* 0x000fe40000000a00 */
[----:B------:R-:W-:Y:S01]  /*114b0*/  LEA R6, P0, R4, UR4, 0x1 ;  /* 0x0000000404067c11 */ /* 0x000fe2000f8008ff */
[----:B------:R-:W-:-:S05]  /*114c0*/  IMAD.IADD R3, R5, 0x1, R3 ;  /* 0x0000000105037824 */ /* 0x000fca00078e0203 */
[----:B------:R-:W-:-:S05]  /*114d0*/  LEA.HI.X R7, R4, UR5, R3, 0x1, P0 ;  /* 0x0000000504077c11 */ /* 0x000fca00080f0c03 */
[----:B------:R2:W-:Y:S02]  /*114e0*/  STG.E.128 desc[UR56][R6.64], R8 ;  /* 0x0000000806007986 */ /* 0x0005e4000c101d38 */
.L_x_10903:
[----:B------:R-:W-:Y:S05]  /*114f0*/  BSYNC B1 ;  /* 0x0000000000017941 */ /* 0x000fea0003800000 */
.L_x_10902:
        /* <DEDUP_REMOVED lines=11> */
[----:B--2---:R-:W-:Y:S01]  /*115b0*/  LEA R6, P0, R4, UR4, 0x1 ;  /* 0x0000000404067c11 */ /* 0x004fe2000f8008ff */
[----:B------:R-:W-:-:S05]  /*115c0*/  IMAD.IADD R3, R5, 0x1, R3 ;  /* 0x0000000105037824 */ /* 0x000fca00078e0203 */
[----:B------:R-:W-:-:S05]  /*115d0*/  LEA.HI.X R7, R4, UR5, R3, 0x1, P0 ;  /* 0x0000000504077c11 */ /* 0x000fca00080f0c03 */
[----:B------:R3:W-:Y:S02]  /*115e0*/  STG.E.128 desc[UR56][R6.64], R12 ;  /* 0x0000000c06007986 */ /* 0x0007e4000c101d38 */
.L_x_10905:
[----:B------:R-:W-:Y:S05]  /*115f0*/  BSYNC B1 ;  /* 0x0000000000017941 */ /* 0x000fea0003800000 */
.L_x_10904:
[----:B------:R-:W-:Y:S05]  /*11600*/  @P2 BRA `(.L_x_10906) ;  /* 0x0000000800702947 */ /* 0x000fea0003800000 */
[----:B------:R-:W-:Y:S01]  /*11610*/  IADD3 R3, P0, R30, 0x90, RZ ;  /* 0x000000901e037810 */ /* 0x000fe20007f1e0ff */
[----:B------:R-:W-:Y:S01]  /*11620*/  ULDC.64 UR4, c[0x0][0xad8] ;  /* 0x0002b60000047ab9 */ /* 0x000fe20000000a00 */
[----:B-1---5:R-:W-:Y:S02]  /*11630*/  IMAD.MOV.U32 R4, RZ, RZ, R36 ;  /* 0x000000ffff047224 */ /* 0x022fe400078e0024 */
[----:B------:R-:W-:Y:S01]  /*11640*/  IADD3.X R30, RZ, R31, RZ, P0, !PT ;  /* 0x0000001fff1e7210 */ /* 0x000fe200007fe4ff */
[----:B------:R-:W-:-:S04]  /*11650*/  IMAD.MOV.U32 R5, RZ, RZ, R39 ;  /* 0x000000ffff057224 */ /* 0x000fc800078e0027 */
[----:B------:R-:W-:Y:S02]  /*11660*/  IMAD R30, R30, UR4, RZ ;  /* 0x000000041e1e7c24 */ /* 0x000fe4000f8e02ff */
[----:B------:R-:W-:-:S04]  /*11670*/  IMAD.WIDE.U32 R4, R3, UR4, R4 ;  /* 0x0000000403047c25 */ /* 0x000fc8000f8e0004 */
[----:B------:R-:W-:Y:S01]  /*11680*/  IMAD R3, R3, UR5, R30 ;  /* 0x0000000503037c24 */ /* 0x000fe2000f8e021e */
[----:B------:R-:W-:Y:S02]  /*11690*/  ULDC.64 UR4, c[0x0][0xa80] ;  /* 0x0002a00000047ab9 */ /* 0x000fe40000000a00 */
[----:B--23--:R-:W-:Y:S02]  /*116a0*/  LEA R6, P0, R4, UR4, 0x1 ;  /* 0x0000000404067c11 */ /* 0x00cfe4000f8008ff */
[----:B------:R-:W-:-:S04]  /*116b0*/  IADD3 R3, R5, R3, RZ ;  /* 0x0000000305037210 */ /* 0x000fc80007ffe0ff */
[----:B------:R-:W-:-:S05]  /*116c0*/  LEA.HI.X R7, R4, UR5, R3, 0x1, P0 ;  /* 0x0000000504077c11 */ /* 0x000fca00080f0c03 */
[----:B------:R4:W-:Y:S01]  /*116d0*/  STG.E.128 desc[UR56][R6.64], R24 ;  /* 0x0000001806007986 */ /* 0x0009e2000c101d38 */
[----:B------:R-:W-:Y:S05]  /*116e0*/  BRA `(.L_x_10906) ;  /* 0x0000000800387947 */ /* 0x000fea0003800000 */
.L_x_10898:
        /* <DEDUP_REMOVED lines=15> */
[----:B------:R-:W-:Y:S01]  /*117e0*/  ISETP.GT.AND P2, PT, R64, 0xbf, PT ;  /* 0x000000bf4000780c */ /* 0x000fe20003f44270 */
[----:B------:R-:W-:-:S12]  /*117f0*/  @P1 BRA `(.L_x_10907) ;  /* 0x0000000000101947 */ /* 0x000fd80003800000 */
[----:B------:R-:W-:Y:S05]  /*11800*/  @!P0 BRA `(.L_x_10907) ;  /* 0x00000000000c8947 */ /* 0x000fea0003800000 */
[----:B0-----:R-:W2:Y:S04]  /*11810*/  LDG.E R6, desc[UR56][R4.64] ;  /* 0x0000003804067981 */ /* 0x001ea8000c1e1900 */
[----:B-----5:R-:W2:Y:S02]  /*11820*/  LDG.E R3, desc[UR56][R4.64+0x4] ;  /* 0x0000043804037981 */ /* 0x020ea4000c1e1900 */
[----:B--2---:R-:W-:-:S07]  /*11830*/  IADD3 R3, -R6, R3, RZ ;  /* 0x0000000306037210 */ /* 0x004fce0007ffe1ff */
.L_x_10907:
        /* <DEDUP_REMOVED lines=8> */
[----:B-1----:R-:W-:Y:S06]  /*118c0*/  @P2 BRA `(.L_x_10909) ;  /* 0x0000000000582947 */ /* 0x002fec0003800000 */
[----:B0-----:R-:W0:Y:S02]  /*118d0*/  S2R R4, SR_TID.X ;  /* 0x0000000000047919 */ /* 0x001e240000002100 */
[----:B0-----:R-:W-:-:S04]  /*118e0*/  IMAD R4, R12, 0xc0, R4 ;  /* 0x000000c00c047824 */ /* 0x001fc800078e0204 */
[----:B------:R-:W-:-:S05]  /*118f0*/  VIADD R6, R4, 0xffffff80 ;  /* 0xffffff8004067836 */ /* 0x000fca0000000000 */
[----:B------:R-:W-:-:S13]  /*11900*/  ISETP.GE.AND P0, PT, R6, R3, PT ;  /* 0x000000030600720c */ /* 0x000fda0003f06270 */
[----:B------:R-:W-:Y:S05]  /*11910*/  @P0 BRA `(.L_x_10909) ;  /* 0x0000000000440947 */ /* 0x000fea0003800000 */
[----:B------:R-:W-:Y:S01]  /*11920*/  IADD3 R4, P0, R6, R9, RZ ;  /* 0x0000000906047210 */ /* 0x000fe20007f1e0ff */
        /* <DEDUP_REMOVED lines=16> */
.L_x_10909:
[----:B------:R-:W-:Y:S05]  /*11a30*/  BSYNC B1 ;  /* 0x0000000000017941 */ /* 0x000fea0003800000 */
.L_x_10908:
[----:B------:R-:W-:Y:S01]  /*11a40*/  ULDC.64 UR4, c[0x0][0xaa0] ;  /* 0x0002a80000047ab9 */ /* 0x000fe20000000a00 */
[----:B01----:R-:W-:Y:S01]  /*11a50*/  MOV R5, R13 ;  /* 0x0000000d00057202 */ /* 0x003fe20000000f00 */
[----:B------:R-:W-:Y:S01]  /*11a60*/  IMAD.MOV.U32 R4, RZ, RZ, R0 ;  /* 0x000000ffff047224 */ /* 0x000fe200078e0000 */
[----:B------:R-:W-:Y:S01]  /*11a70*/  ULDC.64 UR6, c[0x0][0xae0] ;  /* 0x0002b80000067ab9 */ /* 0x000fe20000000a00 */
[----:B------:R-:W-:Y:S01]  /*11a80*/  IMAD R6, R8, UR4, RZ ;  /* 0x0000000408067c24 */ /* 0x000fe2000f8e02ff */
[----:B------:R-:W-:Y:S01]  /*11a90*/  SHF.R.S32.HI R21, RZ, 0x1f, R20 ;  /* 0x0000001fff157819 */ /* 0x000fe20000011414 */
[C---:B------:R-:W-:Y:S01]  /*11aa0*/  IMAD.WIDE.U32 R4, R9.reuse, UR4, R4 ;  /* 0x0000000409047c25 */ /* 0x040fe2000f8e0004 */
[----:B------:R-:W-:Y:S01]  /*11ab0*/  ULDC UR4, c[0x0][0xa8c] ;  /* 0x0002a30000047ab9 */ /* 0x000fe20000000800 */
[----:B------:R-:W-:Y:S01]  /*11ac0*/  BSSY B1, `(.L_x_10910) ;  /* 0x0000022000017945 */ /* 0x000fe20003800000 */
[----:B------:R-:W-:Y:S01]  /*11ad0*/  ISETP.GE.AND P0, PT, R0, UR4, PT ;  /* 0x0000000400007c0c */ /* 0x000fe2000bf06270 */
[----:B------:R-:W-:Y:S01]  /*11ae0*/  IMAD R9, R9, UR5, R6 ;  /* 0x0000000509097c24 */ /* 0x000fe2000f8e0206 */
[----:B------:R-:W-:Y:S01]  /*11af0*/  ULDC.64 UR4, c[0x0][0xae8] ;  /* 0x0002ba0000047ab9 */ /* 0x000fe20000000a00 */
[----:B------:R-:W-:-:S02]  /*11b00*/  VIADD R6, R20, 0x30 ;  /* 0x0000003014067836 */ /* 0x000fc40000000000 */
[----:B------:R-:W-:Y:S02]  /*11b10*/  IMAD R7, R12, -0xc0, R3 ;  /* 0xffffff400c077824 */ /* 0x000fe400078e0203 */
[----:B------:R-:W-:Y:S02]  /*11b20*/  IMAD R0, R10, UR6, RZ ;  /* 0x000000060a007c24 */ /* 0x000fe4000f8e02ff */
[----:B------:R-:W-:Y:S01]  /*11b30*/  IMAD.IADD R5, R5, 0x1, R9 ;  /* 0x0000000105057824 */ /* 0x000fe200078e0209 */
[-C--:B------:R-:W-:Y:S01]  /*11b40*/  ISETP.GE.OR P3, PT, R6, R7.reuse, P0 ;  /* 0x000000070600720c */ /* 0x080fe20000766670 */
[----:B------:R-:W-:Y:S01]  /*11b50*/  IMAD R3, R14, UR7, R0 ;  /* 0x000000070e037c24 */ /* 0x000fe2000f8e0200 */
[C---:B------:R-:W-:Y:S01]  /*11b60*/  IADD3 R0, R20.reuse, 0x60, RZ ;  /* 0x0000006014007810 */ /* 0x040fe20007ffe0ff */
[----:B------:R-:W-:Y:S02]  /*11b70*/  VIADD R6, R20, 0x90 ;  /* 0x0000009014067836 */ /* 0x000fe40000000000 */
[----:B------:R-:W-:Y:S01]  /*11b80*/  IMAD.WIDE.U32 R4, R14, UR6, R4 ;  /* 0x000000060e047c25 */ /* 0x000fe2000f8e0004 */
[----:B------:R-:W-:-:S02]  /*11b90*/  ISETP.GE.OR P1, PT, R0, R7, P0 ;  /* 0x000000070000720c */ /* 0x000fc40000726670 */
[-C--:B------:R-:W-:Y:S01]  /*11ba0*/  ISETP.GE.OR P2, PT, R6, R7.reuse, P0 ;  /* 0x000000070600720c */ /* 0x080fe20000746670 */
[----:B------:R-:W-:Y:S01]  /*11bb0*/  IMAD.IADD R5, R5, 0x1, R3 ;  /* 0x0000000105057824 */ /* 0x000fe200078e0203 */
[----:B------:R-:W-:Y:S01]  /*11bc0*/  ISETP.GE.OR P0, PT, R20, R7, P0 ;  /* 0x000000071400720c */ /* 0x000fe20000706670 */
[----:B------:R-:W-:Y:S02]  /*11bd0*/  IMAD R0, R26, UR4, RZ ;  /* 0x000000041a007c24 */ /* 0x000fe4000f8e02ff */
[----:B------:R-:W-:-:S04]  /*11be0*/  IMAD.WIDE.U32 R6, R11, UR4, R4 ;  /* 0x000000040b067c25 */ /* 0x000fc8000f8e0004 */
[----:B------:R-:W-:Y:S02]  /*11bf0*/  IMAD R3, R11, UR5, R0 ;  /* 0x000000050b037c24 */ /* 0x000fe4000f8e0200 */
        /* <DEDUP_REMOVED lines=13> */
[----:B------:R0:W-:Y:S02]  /*11cd0*/  STG.E.128 desc[UR56][R10.64], RZ ;  /* 0x000000ff0a007986 */ /* 0x0001e4000c101d38 */
.L_x_10911:
[----:B------:R-:W-:Y:S05]  /*11ce0*/  BSYNC B1 ;  /* 0x0000000000017941 */ /* 0x000fea0003800000 */
.L_x_10910:
        /* <DEDUP_REMOVED lines=11> */
[----:B0-----:R-:W-:Y:S01]  /*11da0*/  LEA R10, P0, R4, UR4, 0x1 ;  /* 0x00000004040a7c11 */ /* 0x001fe2000f8008ff */
[----:B------:R-:W-:-:S05]  /*11db0*/  IMAD.IADD R3, R5, 0x1, R3 ;  /* 0x0000000105037824 */ /* 0x000fca00078e0203 */
[----:B------:R-:W-:-:S05]  /*11dc0*/  LEA.HI.X R11, R4, UR5, R3, 0x1, P0 ;  /* 0x00000005040b7c11 */ /* 0x000fca00080f0c03 */
[----:B------:R1:W-:Y:S02]  /*11dd0*/  STG.E.128 desc[UR56][R10.64], RZ ;  /* 0x000000ff0a007986 */ /* 0x0003e4000c101d38 */
.L_x_10913:
[----:B------:R-:W-:Y:S05]  /*11de0*/  BSYNC B1 ;  /* 0x0000000000017941 */ /* 0x000fea0003800000 */
.L_x_10912:
        /* <DEDUP_REMOVED lines=15> */
.L_x_10915:
[----:B------:R-:W-:Y:S05]  /*11ee0*/  BSYNC B1 ;  /* 0x0000000000017941 */ /* 0x000fea0003800000 */
.L_x_10914:
        /* <DEDUP_REMOVED lines=10> */
[----:B------:R-:W-:Y:S02]  /*11f90*/  LEA R6, P0, R4, UR4, 0x1 ;  /* 0x0000000404067c11 */ /* 0x000fe4000f8008ff */
[----:B------:R-:W-:-:S04]  /*11fa0*/  IADD3 R3, R5, R3, RZ ;  /* 0x0000000305037210 */ /* 0x000fc80007ffe0ff */
[----:B------:R-:W-:-:S05]  /*11fb0*/  LEA.HI.X R7, R4, UR5, R3, 0x1, P0 ;  /* 0x0000000504077c11 */ /* 0x000fca00080f0c03 */
[----:B------:R3:W-:Y:S02]  /*11fc0*/  STG.E.128 desc[UR56][R6.64], RZ ;  /* 0x000000ff06007986 */ /* 0x0007e4000c101d38 */
.L_x_10906:
[----:B------:R-:W-:Y:S05]  /*11fd0*/  BSYNC B0 ;  /* 0x0000000000007941 */ /* 0x000fea0003800000 */
.L_x_10897:
[----:B------:R-:W-:Y:S02]  /*11fe0*/  ULDC UR4, c[0x0][0xc14] ;  /* 0x0003050000047ab9 */ /* 0x000fe40000000800 */
[----:B------:R-:W-:-:S13]  /*11ff0*/  ISETP.GE.AND P0, PT, R35, UR4, PT ;  /* 0x0000000423007c0c */ /* 0x000fda000bf06270 */
[----:B------:R-:W-:Y:S05]  /*12000*/  @!P0 BRA `(.L_x_10916) ;  /* 0xfffffef0004c8947 */ /* 0x000fea000383ffff */
[----:B------:R-:W-:Y:S05]  /*12010*/  BRA `(.L_x_10782) ;  /* 0x0000004800687947 */ /* 0x000fea0003800000 */
.L_x_10780:
[----:B------:R-:W-:-:S08]  /*12020*/  NOP ;  /* 0x0000000000007918 */ /* 0x000fd00000000000 */
[----:B--2---:R-:W0:-:S00]  /*12030*/  USETMAXREG.DEALLOC.CTAPOOL 0x20 ;  /* 0x00000020000079c8 */ /* 0x004e0000080e0500 */
        /* <DEDUP_REMOVED lines=50> */
[----:B------:R2:W-:Y:S01]  /*12360*/  STL [R1], R7 ;  /* 0x0000000701007387 */ /* 0x0005e20000100800 */
[----:B0-----:R-:W-:-:S05]  /*12370*/  IMAD R5, R5, UR4, RZ ;  /* 0x0000000405057c24 */ /* 0x001fca000f8e02ff */
[----:B-1----:R-:W-:Y:S01]  /*12380*/  ISETP.GT.AND P0, PT, R5, UR6, PT ;  /* 0x0000000605007c0c */ /* 0x002fe2000bf04270 */
[----:B------:R-:W-:Y:S01]  /*12390*/  IMAD.MOV.U32 R4, RZ, RZ, RZ ;  /* 0x000000ffff047224 */ /* 0x000fe200078e00ff */
[----:B------:R-:W-:-:S11]  /*123a0*/  MOV R2, R5 ;  /* 0x0000000500027202 */ /* 0x000fd60000000f00 */
[----:B--2---:R-:W-:Y:S05]  /*123b0*/  @P0 BRA `(.L_x_10917) ;  /* 0x0000000000b00947 */ /* 0x004fea0003800000 */
[----:B------:R-:W-:Y:S01]  /*123c0*/  IMAD.MOV.U32 R5, RZ, RZ, R2 ;  /* 0x000000ffff057224 */ /* 0x000fe200078e0002 */
[----:B------:R-:W-:Y:S01]  /*123d0*/  ULDC UR5, c[0x0][0xc14] ;  /* 0x0003050000057ab9 */ /* 0x000fe20000000800 */
[----:B------:R-:W-:Y:S01]  /*123e0*/  IMAD.MOV.U32 R4, RZ, RZ, RZ ;  /* 0x000000ffff047224 */ /* 0x000fe200078e00ff */
[----:B------:R-:W-:Y:S01]  /*123f0*/  ULDC UR7, c[0x0][0xc14] ;  /* 0x0003050000077ab9 */ /* 0x000fe20000000800 */
[----:B------:R-:W-:-:S05]  /*12400*/  ULDC UR4, c[0x0][0xc10] ;  /* 0x0003040000047ab9 */ /* 0x000fca0000000800 */
.L_x_10921:
[----:B------:R-:W-:Y:S01]  /*12410*/  IADD3 R4, R4, 0x1f, RZ ;  /* 0x0000001f04047810 */ /* 0x000fe20007ffe0ff */
[----:B------:R-:W-:-:S03]  /*12420*/  IMAD.U32 R19, RZ, RZ, UR7 ;  /* 0x00000007ff137e24 */ /* 0x000fc6000f8e00ff */
[----:B------:R-:W-:-:S13]  /*12430*/  ISETP.GE.AND P0, PT, R4, UR5, PT ;  /* 0x0000000504007c0c */ /* 0x000fda000bf06270 */
[----:B------:R-:W-:Y:S05]  /*12440*/  @P0 BRA `(.L_x_10918) ;  /* 0x0000000400380947 */ /* 0x000fea0003800000 */
[C---:B------:R-:W-:Y:S01]  /*12450*/  IMAD.IADD R7, R29.reuse, 0x1, R4 ;  /* 0x000000011d077824 */ /* 0x040fe200078e0204 */
[----:B------:R-:W-:Y:S01]  /*12460*/  ISETP.NE.AND P1, PT, R29, 0x1f, PT ;  /* 0x0000001f1d00780c */ /* 0x000fe20003f25270 */
[----:B------:R-:W-:Y:S01]  /*12470*/  BSSY B0, `(.L_x_10919) ;  /* 0x0000007000007945 */ /* 0x000fe20003800000 */
[----:B------:R-:W-:Y:S02]  /*12480*/  MOV R0, RZ ;  /* 0x000000ff00007202 */ /* 0x000fe40000000f00 */
[----:B------:R-:W-:-:S13]  /*12490*/  ISETP.GE.OR P0, PT, R7, UR5, !P1 ;  /* 0x0000000507007c0c */ /* 0x000fda000cf06670 */
[----:B------:R-:W-:Y:S05]  /*124a0*/  @P0 BRA `(.L_x_10920) ;  /* 0x00000000000c0947 */ /* 0x000fea0003800000 */
[----:B------:R-:W0:Y:S02]  /*124b0*/  LDC.64 R2, c[0x0][0xc58] ;  /* 0x00031600ff027b82 */ /* 0x000e240000000a00 */
[----:B0-----:R-:W-:-:S05]  /*124c0*/  IMAD.WIDE R2, R7, 0x4, R2 ;  /* 0x0000000407027825 */ /* 0x001fca00078e0202 */
[----:B------:R0:W5:Y:S02]  /*124d0*/  LDG.E R0, desc[UR56][R2.64] ;  /* 0x0000003802007981 */ /* 0x000164000c1e1900 */
.L_x_10920:
[----:B------:R-:W-:Y:S05]  /*124e0*/  BSYNC B0 ;  /* 0x0000000000007941 */ /* 0x000fea0003800000 */
.L_x_10919:
        /* <DEDUP_REMOVED lines=25> */
.L_x_10917:
        /* <DEDUP_REMOVED lines=15> */
.L_x_10922:
        /* <DEDUP_REMOVED lines=28> */
.L_x_10918:
[----:B------:R-:W-:Y:S01]  /*12930*/  IMAD.MOV.U32 R17, RZ, RZ, RZ ;  /* 0x000000ffff117224 */ /* 0x000fe200078e00ff */
[----:B------:R-:W-:Y:S01]  /*12940*/  MOV R18, RZ ;  /* 0x000000ff00127202 */ /* 0x000fe20000000f00 */
[----:B------:R-:W-:-:S07]  /*12950*/  IMAD.U32 R16, RZ, RZ, UR6 ;  /* 0x00000006ff107e24 */ /* 0x000fce000f8e00ff */
.L_x_10923:
        /* <DEDUP_REMOVED lines=14> */
[----:B------:R-:W-:Y:S01]  /*12a40*/  MOV R26, RZ ;  /* 0x000000ff001a7202 */ /* 0x000fe20000000f00 */
[----:B------:R-:W-:Y:S01]  /*12a50*/  IMAD.MOV.U32 R27, RZ, RZ, 0x1 ;  /* 0x00000001ff1b7424 */ /* 0x000fe200078e00ff */
[----:B------:R-:W-:Y:S01]  /*12a60*/  ULDC.64 UR38, c[0x0][0x198] ;  /* 0x0000660000267ab9 */ /* 0x000fe20000000a00 */
[----:B------:R-:W-:-:S05]  /*12a70*/  ULDC UR36, c[0x0][0xc] ;  /* 0x0000030000247ab9 */ /* 0x000fca0000000800 */
.L_x_11006:
[----:B--2---:R-:W2:Y:S02]  /*12a80*/  LDC.64 R2, c[0x0][0xc60] ;  /* 0x00031800ff027b82 */ /* 0x004ea40000000a00 */
[----:B--2---:R-:W-:-:S05]  /*12a90*/  IMAD.WIDE R2, R19, 0x4, R2 ;  /* 0x0000000413027825 */ /* 0x004fca00078e0202 */
[----:B------:R-:W0:Y:S01]  /*12aa0*/  LDG.E R9, desc[UR56][R2.64] ;  /* 0x0000003802097981 */ /* 0x000e22000c1e1900 */
[----:B------:R-:W-:Y:S05]  /*12ab0*/  YIELD ;  /* 0x0000000000007946 */ /* 0x000fea0003800000 */
[----:B------:R-:W-:Y:S01]  /*12ac0*/  ULDC.64 UR4, c[0x0][0xa28] ;  /* 0x00028a0000047ab9 */ /* 0x000fe20000000a00 */
[----:B------:R-:W-:Y:S01]  /*12ad0*/  IMAD.MOV.U32 R6, RZ, RZ, RZ ;  /* 0x000000ffff067224 */ /* 0x000fe200078e00ff */
[----:B------:R-:W-:Y:S01]  /*12ae0*/  ISETP.NE.U32.AND P1, PT, RZ, UR4, PT ;  /* 0x00000004ff007c0c */ /* 0x000fe2000bf25070 */
[----:B------:R-:W-:Y:S01]  /*12af0*/  IMAD.MOV.U32 R23, RZ, RZ, RZ ;  /* 0x000000ffff177224 */ /* 0x000fe200078e00ff */
[----:B------:R-:W-:-:S02]  /*12b00*/  ULDC.64 UR6, c[0x0][0xa10] ;  /* 0x0002840000067ab9 */ /* 0x000fc40000000a00 */
[----:B------:R-:W-:Y:S02]  /*12b10*/  ISETP.NE.AND.EX P1, PT, RZ, UR5, PT, P1 ;  /* 0x00000005ff007c0c */ /* 0x000fe4000bf25310 */
[----:B0-----:R-:W-:Y:S01]  /*12b20*/  SHF.R.S32.HI R0, RZ, 0x1f, R9 ;  /* 0x0000001fff007819 */ /* 0x001fe20000011409 */
        /* <DEDUP_REMOVED lines=12> */
[----:B------:R-:W-:Y:S02]  /*12bf0*/  ISETP.NE.AND.EX P1, PT, RZ, UR5, PT, P1 ;  /* 0x00000005ff007c0c */ /* 0x000fe4000bf25310 */
[C---:B0-----:R-:W-:Y:S02]  /*12c00*/  SHF.L.U32 R4, R9.reuse, 0x2, RZ ;  /* 0x0000000209047819 */ /* 0x041fe400000006ff */
[----:B------:R-:W-:-:S03]  /*12c10*/  SHF.L.U64.HI R0, R9, 0x2, R0 ;  /* 0x0000000209007819 */ /* 0x000fc60000010200 */
[----:B------:R-:W-:Y:S01]  /*12c20*/  STL [R1+0x8], R4 ;  /* 0x0000080401007387 */ /* 0x000fe20000100800 */
[----:B------:R-:W-:-:S03]  /*12c30*/  IMAD.MOV.U32 R8, RZ, RZ, RZ ;  /* 0x000000ffff087224 */ /* 0x000fc600078e00ff */
[----:B--2---:R0:W-:Y:S02]  /*12c40*/  STL [R1+0x18], R6 ;  /* 0x0000180601007387 */ /* 0x0041e40000100800 */
        /* <DEDUP_REMOVED lines=23> */
[----:B--2---:R-:W-:Y:S01]  /*12dc0*/  MOV R0, UR4 ;  /* 0x0000000400007c02 */ /* 0x004fe20008000f00 */
[----:B0-----:R-:W-:Y:S10]  /*12dd0*/  @P1 BRA `(.L_x_10925) ;  /* 0x0000000000101947 */ /* 0x001ff40003800000 */
[----:B------:R-:W-:Y:S05]  /*12de0*/  @!P2 BRA `(.L_x_10925) ;  /* 0x00000000000ca947 */ /* 0x000fea0003800000 */
[----:B------:R-:W2:Y:S04]  /*12df0*/  LDG.E R7, desc[UR56][R2.64] ;  /* 0x0000003802077981 */ /* 0x000ea8000c1e1900 */
[----:B-----5:R-:W2:Y:S02]  /*12e00*/  LDG.E R10, desc[UR56][R2.64+0x4] ;  /* 0x00000438020a7981 */ /* 0x020ea4000c1e1900 */
[----:B--2---:R-:W-:-:S07]  /*12e10*/  IMAD.IADD R10, R10, 0x1, -R7 ;  /* 0x000000010a0a7824 */ /* 0x004fce00078e0a07 */
.L_x_10925:
[----:B------:R-:W2:Y:S04]  /*12e20*/  @P0 LDG.E R3, desc[UR56][R4.64] ;  /* 0x0000003804030981 */ /* 0x000ea8000c1e1900 */
[----:B------:R-:W2:Y:S02]  /*12e30*/  @P0 LDG.E R2, desc[UR56][R4.64+0x4] ;  /* 0x0000043804020981 */ /* 0x000ea4000c1e1900 */
[----:B--2---:R-:W-:Y:S01]  /*12e40*/  @P0 IMAD.IADD R0, R2, 0x1, -R3 ;  /* 0x0000000102000824 */ /* 0x004fe200078e0a03 */
[----:B-----5:R-:W-:-:S05]  /*12e50*/  IADD3 R3, -R23, R10, RZ ;  /* 0x0000000a17037210 */ /* 0x020fca0007ffe1ff */
[----:B------:R-:W-:-:S04]  /*12e60*/  IMAD.IADD R6, R3, 0x1, R0 ;  /* 0x0000000103067824 */ /* 0x000fc800078e0200 */
[----:B------:R-:W-:Y:S01]  /*12e70*/  VIADD R2, R6, 0xbf ;  /* 0x000000bf06027836 */ /* 0x000fe20000000000 */
[----:B------:R0:W-:Y:S03]  /*12e80*/  STL [R1+0x14], R6 ;  /* 0x0000140601007387 */ /* 0x0001e60000100800 */
[----:B------:R-:W-:-:S05]  /*12e90*/  IMAD.HI R2, R2, 0x2aaaaaab, RZ ;  /* 0x2aaaaaab02027827 */ /* 0x000fca00078e02ff */
[----:B------:R-:W-:-:S04]  /*12ea0*/  SHF.R.U32.HI R7, RZ, 0x1f, R2 ;  /* 0x0000001fff077819 */ /* 0x000fc80000011602 */
[----:B0-----:R-:W-:Y:S02]  /*12eb0*/  LEA.HI.SX32 R6, R2, R7, 0x1b ;  /* 0x0000000702067211 */ /* 0x001fe400078fdaff */
[----:B------:R-:W-:-:S03]  /*12ec0*/  IADD3 R2, -R3, RZ, RZ ;  /* 0x000000ff03027210 */ /* 0x000fc60007ffe1ff */
[----:B------:R-:W-:Y:S01]  /*12ed0*/  IMAD R7, R6, 0xc0, -R3 ;  /* 0x000000c006077824 */ /* 0x000fe200078e0a03 */
[----:B------:R-:W-:Y:S01]  /*12ee0*/  VIMNMX R2, RZ, R2, !PT ;  /* 0x00000002ff027248 */ /* 0x000fe20007fe0100 */
[----:B------:R0:W-:Y:S03]  /*12ef0*/  STL [R1+0x4], R6 ;  /* 0x0000040601007387 */ /* 0x0001e60000100800 */
[----:B------:R-:W-:-:S04]  /*12f00*/  VIMNMX R7, R7, R0, PT ;  /* 0x0000000007077248 */ /* 0x000fc80003fe0100 */
[----:B------:R-:W-:Y:S01]  /*12f10*/  ISETP.GT.AND P1, PT, R7, R2, PT ;  /* 0x000000020700720c */ /* 0x000fe20003f24270 */
[----:B------:R-:W-:-:S05]  /*12f20*/  IMAD.WIDE.U32 R2, R2, -0x55555555, RZ ;  /* 0xaaaaaaab02027825 */ /* 0x000fca00078e00ff */
[----:B------:R-:W-:-:S05]  /*12f30*/  SHF.R.U32.HI R0, RZ, 0x7, R3 ;  /* 0x00000007ff007819 */ /* 0x000fca0000011603 */
[----:B------:R-:W-:Y:S02]  /*12f40*/  IMAD.MOV.U32 R2, RZ, RZ, R0 ;  /* 0x000000ffff027224 */ /* 0x000fe400078e0000 */
[----:B0-----:R-:W-:-:S04]  /*12f50*/  @P1 VIADD R6, R7, 0xbf ;  /* 0x000000bf07061836 */ /* 0x001fc80000000000 */
[----:B------:R-:W-:-:S05]  /*12f60*/  @P1 IMAD.HI R6, R6, 0x2aaaaaab, RZ ;  /* 0x2aaaaaab06061827 */ /* 0x000fca00078e02ff */
[----:B------:R-:W-:-:S04]  /*12f70*/  @P1 SHF.R.U32.HI R3, RZ, 0x1f, R6 ;  /* 0x0000001fff031819 */ /* 0x000fc80000011606 */
[----:B------:R-:W-:Y:S02]  /*12f80*/  @P1 LEA.HI.SX32 R2, R6, R3, 0x1b ;  /* 0x0000000306021211 */ /* 0x000fe400078fdaff */
[----:B------:R-:W-:-:S06]  /*12f90*/  MOV R3, RZ ;  /* 0x000000ff00037202 */ /* 0x000fcc0000000f00 */
        /* <DEDUP_REMOVED lines=10> */
[----:B------:R-:W2:Y:S01]  /*13040*/  @P1 LDC R7, c[0x0][0x430] ;  /* 0x00010c00ff071b82 */ /* 0x000ea20000000800 */
[----:B0-----:R-:W-:-:S04]  /*13050*/  @P1 IMAD.HI.U32 R4, R18, R5, RZ ;  /* 0x0000000512041227 */ /* 0x001fc800078e00ff */
[----:B------:R-:W-:Y:S01]  /*13060*/  IMAD.MOV.U32 R5, RZ, RZ, R18 ;  /* 0x000000ffff057224 */ /* 0x000fe200078e0012 */
[----:B--2---:R-:W-:Y:S02]  /*13070*/  @P1 SHF.R.U32.HI R5, RZ, R7, R4 ;  /* 0x00000007ff051219 */ /* 0x004fe40000011604 */
[----:B------:R-:W-:Y:S01]  /*13080*/  SEL R4, R9, RZ, !P0 ;  /* 0x000000ff09047207 */ /* 0x000fe20004000000 */
[----:B------:R-:W-:Y:S06]  /*13090*/  BRA.DIV UR4, `(.L_x_10928) ;  /* 0x0000004204987947 */ /* 0x000fec000b800000 */
.L_x_11052:
[----:B------:R-:W-:-:S03]  /*130a0*/  UMOV UR4, 0xffffffff ;  /* 0xffffffff00047882 */ /* 0x000fc60000000000 */
[----:B------:R-:W-:Y:S05]  /*130b0*/  BRA.DIV UR4, `(.L_x_10929) ;  /* 0x0000004204c47947 */ /* 0x000fea000b800000 */
[----:B------:R-:W-:-:S13]  /*130c0*/  ELECT P6, URZ, PT ;  /* 0x00000000003f782f */ /* 0x000fda00038c0000 */
.L_x_11055:
        /* <DEDUP_REMOVED lines=12> */
.L_x_11056:
[----:B------:R-:W-:Y:S05]  /*13190*/  BSYNC B1 ;  /* 0x0000000000017941 */ /* 0x000fea0003800000 */
.L_x_10930:
[----:B------:R-:W-:Y:S04]  /*131a0*/  BSSY B1, `(.L_x_10932) ;  /* 0x0000035000017945 */ /* 0x000fe80003800000 */
[----:B------:R-:W-:Y:S05]  /*131b0*/  @!P6 BRA `(.L_x_10933) ;  /* 0x0000000000cce947 */ /* 0x000fea0003800000 */
[----:B0-----:R-:W-:Y:S01]  /*131c0*/  IMAD R7, R26, 0x8, R6 ;  /* 0x000000081a077824 */ /* 0x001fe200078e0206 */
[----:B------:R-:W-:-:S04]  /*131d0*/  SHF.L.U32 R8, R27, 0x1f, RZ ;  /* 0x0000001f1b087819 */ /* 0x000fc800000006ff */
[----:B------:R-:W0:Y:S02]  /*131e0*/  SYNCS.PHASECHK.TRANS64.TRYWAIT P0, [R7+URZ+0x308a0], R8 ;  /* 0x0308a008070075a7 */ /* 0x000e24000800017f */
[----:B0-----:R-:W-:Y:S05]  /*131f0*/  @!P0 BRA `(.L_x_10934) ;  /* 0x0000004000a88947 */ /* 0x001fea0003800000 */
.L_x_11057:
[----:B------:R-:W2:Y:S02]  /*13200*/  S2R R9, SR_TID.X ;  /* 0x0000000000097919 */ /* 0x000ea40000002100 */
[----:B--2---:R-:W-:-:S04]  /*13210*/  LOP3.LUT R9, R9, 0x7f, RZ, 0xc0, !PT ;  /* 0x0000007f09097812 */ /* 0x004fc800078ec0ff */
[----:B------:R-:W-:-:S13]  /*13220*/  ISETP.NE.AND P1, PT, R9, RZ, PT ;  /* 0x000000ff0900720c */ /* 0x000fda0003f25270 */
[----:B------:R-:W-:Y:S05]  /*13230*/  @P1 BRA `(.L_x_10935) ;  /* 0x0000000000141947 */ /* 0x000fea0003800000 */
[----:B------:R-:W-:Y:S02]  /*13240*/  ISETP.NE.AND P0, PT, R29, RZ, PT ;  /* 0x000000ff1d00720c */ /* 0x000fe40003f05270 */
[----:B------:R-:W-:-:S04]  /*13250*/  MOV R9, 0x6000 ;  /* 0x0000600000097802 */ /* 0x000fc80000000f00 */
[----:B------:R2:W-:Y:S07]  /*13260*/  SYNCS.ARRIVE.TRANS64 RZ, [R7+URZ+0x30890], R9 ;  /* 0x0308900907ff79a7 */ /* 0x0005ee000800003f */
[----:B------:R-:W-:Y:S05]  /*13270*/  @!P0 BRA `(.L_x_10935) ;  /* 0x0000000000048947 */ /* 0x000fea0003800000 */
[----:B------:R-:W-:Y:S01]  /*13280*/  BPT.TRAP 0x1 ;  /* 0x000000040000795c */ /* 0x000fe20000300000 */
.L_x_10935:
[----:B--2---:R-:W-:Y:S01]  /*13290*/  IMAD R9, R26, 0x6000, R6 ;  /* 0x000060001a097824 */ /* 0x004fe200078e0206 */
[----:B------:R-:W-:Y:S01]  /*132a0*/  R2UR UR9, R7 ;  /* 0x00000000070972ca */ /* 0x000fe200000e0000 */
[----:B-----5:R-:W-:Y:S01]  /*132b0*/  IMAD R10, R2, 0xc0, R3 ;  /* 0x000000c0020a7824 */ /* 0x020fe200078e0203 */
[----:B------:R-:W-:Y:S01]  /*132c0*/  R2UR UR12, R5 ;  /* 0x00000000050c72ca */ /* 0x000fe200000e0000 */
[----:B------:R-:W-:Y:S01]  /*132d0*/  UIADD3 UR4, UP0, UR38, 0x570, URZ ;  /* 0x0000057026047890 */ /* 0x000fe2000ff1e03f */
[----:B------:R-:W-:Y:S01]  /*132e0*/  R2UR UR8, R9 ;  /* 0x00000000090872ca */ /* 0x000fe200000e0000 */
[----:B------:R-:W-:Y:S01]  /*132f0*/  VIADD R10, R10, 0xffffff40 ;  /* 0xffffff400a0a7836 */ /* 0x000fe20000000000 */
[----:B------:R-:W-:Y:S01]  /*13300*/  R2UR UR13, R4 ;  /* 0x00000000040d72ca */ /* 0x000fe200000e0000 */
[----:B------:R-:W-:Y:S01]  /*13310*/  UIADD3.X UR5, URZ, UR39, URZ, UP0, !UPT ;  /* 0x000000273f057290 */ /* 0x000fe200087fe43f */
[----:B------:R-:W-:Y:S02]  /*13320*/  UMOV UR6, 0x0 ;  /* 0x0000000000067882 */ /* 0x000fe40000000000 */
[----:B------:R-:W-:Y:S01]  /*13330*/  R2UR UR11, R10 ;  /* 0x000000000a0b72ca */ /* 0x000fe200000e0000 */
[----:B------:R-:W-:Y:S01]  /*13340*/  UMOV UR7, 0x12f00000 ;  /* 0x12f0000000077882 */ /* 0x000fe20000000000 */
[----:B------:R-:W-:Y:S01]  /*13350*/  UMOV UR10, URZ ;  /* 0x0000003f000a7c82 */ /* 0x000fe20008000000 */
[----:B------:R-:W-:-:S04]  /*13360*/  UIADD3 UR9, UR9, 0x30890, URZ ;  /* 0x0003089009097890 */ /* 0x000fc8000fffe03f */
[----:B------:R-:W-:-:S09]  /*13370*/  UIADD3 UR8, UR8, 0x12400, URZ ;  /* 0x0001240008087890 */ /* 0x000fd2000fffe03f */
[----:B------:R2:W-:Y:S01]  /*13380*/  UTMALDG.4D [UR8], [UR4], desc[UR6] ;  /* 0x00000608040075b4 */ /* 0x0005e20008019000 */
[----:B------:R-:W3:Y:S02]  /*13390*/  SYNCS.PHASECHK.TRANS64.TRYWAIT P0, [R7+URZ+0x308c0], R8 ;  /* 0x0308c008070075a7 */ /* 0x000ee4000800017f */
[----:B--23--:R-:W-:Y:S05]  /*133a0*/  @!P0 BRA `(.L_x_10936) ;  /* 0x0000004000508947 */ /* 0x00cfea0003800000 */
.L_x_11058:
[----:B------:R-:W-:Y:S05]  /*133b0*/  @P1 BRA `(.L_x_10937) ;  /* 0x0000000000141947 */ /* 0x000fea0003800000 */
[----:B------:R-:W-:Y:S01]  /*133c0*/  ISETP.NE.AND P0, PT, R29, RZ, PT ;  /* 0x000000ff1d00720c */ /* 0x000fe20003f05270 */
[----:B0-2---:R-:W-:-:S04]  /*133d0*/  IMAD.MOV.U32 R8, RZ, RZ, 0x6000 ;  /* 0x00006000ff087424 */ /* 0x005fc800078e00ff */
[----:B------:R3:W-:Y:S08]  /*133e0*/  SYNCS.ARRIVE.TRANS64 RZ, [R7+URZ+0x308b0], R8 ;  /* 0x0308b00807ff79a7 */ /* 0x0007f0000800003f */
[----:B------:R-:W-:Y:S05]  /*133f0*/  @!P0 BRA `(.L_x_10937) ;  /* 0x0000000000048947 */ /* 0x000fea0003800000 */
[----:B------:R-:W-:Y:S01]  /*13400*/  BPT.TRAP 0x1 ;  /* 0x000000040000795c */ /* 0x000fe20000300000 */
.L_x_10937:
        /* <DEDUP_REMOVED lines=8> */
[----:B------:R-:W-:Y:S01]  /*13490*/  R2UR UR13, R4 ;  /* 0x00000000040d72ca */ /* 0x000fe200000e0000 */
[----:B------:R-:W-:-:S04]  /*134a0*/  UMOV UR10, URZ ;  /* 0x0000003f000a7c82 */ /* 0x000fc80008000000 */
[----:B------:R-:W-:Y:S02]  /*134b0*/  UIADD3 UR8, UR8, 0x400, URZ ;  /* 0x0000040008087890 */ /* 0x000fe4000fffe03f */
[----:B------:R-:W-:-:S09]  /*134c0*/  UIADD3 UR9, UR9, 0x308b0, URZ ;  /* 0x000308b009097890 */ /* 0x000fd2000fffe03f */
[----:B------:R4:W-:Y:S02]  /*134d0*/  UTMALDG.4D [UR8], [UR4], desc[UR6] ;  /* 0x00000608040075b4 */ /* 0x0009e40008019000 */
[----:B----4-:R-:W-:Y:S01]  /*134e0*/  NOP ;  /* 0x0000000000007918 */ /* 0x010fe20000000000 */
.L_x_10933:
[----:B------:R-:W-:Y:S05]  /*134f0*/  BSYNC B1 ;  /* 0x0000000000017941 */ /* 0x000fea0003800000 */
.L_x_10932:
[----:B------:R-:W-:Y:S01]  /*13500*/  IADD3 R26, R26, 0x1, RZ ;  /* 0x000000011a1a7810 */ /* 0x000fe20007ffe0ff */
[----:B------:R-:W-:Y:S01]  /*13510*/  VIADD R2, R2, 0xfffffffe ;  /* 0xfffffffe02027836 */ /* 0x000fe20000000000 */
[----:B------:R-:W-:Y:S02]  /*13520*/  PLOP3.LUT P2, PT, PT, PT, PT, 0x8, 0x0 ;  /* 0x000000000000781c */ /* 0x000fe40003f4e170 */
[----:B------:R-:W-:-:S04]  /*13530*/  ISETP.NE.AND P0, PT, R26, 0x2, PT ;  /* 0x000000021a00780c */ /* 0x000fc80003f05270 */
[----:B------:R-:W-:Y:S02]  /*13540*/  SEL R26, R26, RZ, P0 ;  /* 0x000000ff1a1a7207 */ /* 0x000fe40000000000 */
[----:B0-23--:R-:W-:Y:S02]  /*13550*/  SEL R8, RZ, 0x1, P0 ;  /* 0x00000001ff087807 */ /* 0x00dfe40000000000 */
[----:B------:R-:W-:Y:S02]  /*13560*/  ISETP.GE.AND P0, PT, R2, R0, PT ;  /* 0x000000000200720c */ /* 0x000fe40003f06270 */
[----:B------:R-:W-:-:S11]  /*13570*/  LOP3.LUT R27, R27, R8, RZ, 0x3c, !PT ;  /* 0x000000081b1b7212 */ /* 0x000fd600078e3cff */
[----:B------:R-:W-:Y:S05]  /*13580*/  @!P0 BRA `(.L_x_10927) ;  /* 0x0000000000f88947 */ /* 0x000fea0003800000 */
.L_x_10944:
[----:B------:R-:W-:Y:S05]  /*13590*/  YIELD ;  /* 0x0000000000007946 */ /* 0x000fea0003800000 */
[----:B------:R-:W-:Y:S04]  /*135a0*/  BSSY B1, `(.L_x_10938) ;  /* 0x0000034000017945 */ /* 0x000fe80003800000 */
[----:B0-23--:R-:W-:Y:S05]  /*135b0*/  @!P6 BRA `(.L_x_10939) ;  /* 0x0000000000c8e947 */ /* 0x00dfea0003800000 */
[----:B------:R-:W-:Y:S01]  /*135c0*/  IMAD R7, R26, 0x8, R6 ;  /* 0x000000081a077824 */ /* 0x000fe200078e0206 */
[----:B------:R-:W-:-:S04]  /*135d0*/  SHF.L.U32 R10, R27, 0x1f, RZ ;  /* 0x0000001f1b0a7819 */ /* 0x000fc800000006ff */
[----:B------:R-:W0:Y:S02]  /*135e0*/  SYNCS.PHASECHK.TRANS64.TRYWAIT P0, [R7+URZ+0x308a0], R10 ;  /* 0x0308a00a070075a7 */ /* 0x000e24000800017f */
[----:B0-----:R-:W-:Y:S05]  /*135f0*/  @!P0 BRA `(.L_x_10940) ;  /* 0x0000003c00d08947 */ /* 0x001fea0003800000 */
.L_x_11059:
        /* <DEDUP_REMOVED lines=9> */
.L_x_10941:
[----:B--2---:R-:W-:Y:S01]  /*13690*/  IMAD R8, R26, 0x6000, R6 ;  /* 0x000060001a087824 */ /* 0x004fe200078e0206 */
[----:B------:R-:W-:Y:S01]  /*136a0*/  R2UR UR9, R7 ;  /* 0x00000000070972ca */ /* 0x000fe200000e0000 */
[----:B-----5:R-:W-:Y:S01]  /*136b0*/  IMAD R9, R2, 0xc0, R3 ;  /* 0x000000c002097824 */ /* 0x020fe200078e0203 */
        /* <DEDUP_REMOVED lines=8> */
[----:B------:R-:W-:-:S03]  /*13740*/  UMOV UR10, URZ ;  /* 0x0000003f000a7c82 */ /* 0x000fc60008000000 */
[----:B------:R-:W-:-:S04]  /*13750*/  UIADD3 UR9, UR9, 0x30890, URZ ;  /* 0x0003089009097890 */ /* 0x000fc8000fffe03f */
[----:B------:R-:W-:-:S09]  /*13760*/  UIADD3 UR8, UR8, 0x12400, URZ ;  /* 0x0001240008087890 */ /* 0x000fd2000fffe03f */
[----:B------:R2:W-:Y:S01]  /*13770*/  UTMALDG.4D [UR8], [UR4], desc[UR6] ;  /* 0x00000608040075b4 */ /* 0x0005e20008019000 */
[----:B------:R-:W3:Y:S02]  /*13780*/  SYNCS.PHASECHK.TRANS64.TRYWAIT P1, [R7+URZ+0x308c0], R10 ;  /* 0x0308c00a070075a7 */ /* 0x000ee4000802017f */
[----:B--23--:R-:W-:Y:S05]  /*13790*/  @!P1 BRA `(.L_x_10942) ;  /* 0x0000003c007c9947 */ /* 0x00cfea0003800000 */
.L_x_11060:
[----:B------:R-:W-:Y:S05]  /*137a0*/  @P0 BRA `(.L_x_10943) ;  /* 0x0000000000140947 */ /* 0x000fea0003800000 */
[----:B------:R-:W-:Y:S01]  /*137b0*/  ISETP.NE.AND P1, PT, R29, RZ, PT ;  /* 0x000000ff1d00720c */ /* 0x000fe20003f25270 */
[----:B0-2---:R-:W-:-:S04]  /*137c0*/  IMAD.MOV.U32 R10, RZ, RZ, 0x6000 ;  /* 0x00006000ff0a7424 */ /* 0x005fc800078e00ff */
[----:B------:R3:W-:Y:S08]  /*137d0*/  SYNCS.ARRIVE.TRANS64 RZ, [R7+URZ+0x308b0], R10 ;  /* 0x0308b00a07ff79a7 */ /* 0x0007f0000800003f */
[----:B------:R-:W-:Y:S05]  /*137e0*/  @!P1 BRA `(.L_x_10943) ;  /* 0x0000000000049947 */ /* 0x000fea0003800000 */
[----:B------:R-:W-:Y:S01]  /*137f0*/  BPT.TRAP 0x1 ;  /* 0x000000040000795c */ /* 0x000fe20000300000 */
.L_x_10943:
        /* <DEDUP_REMOVED lines=14> */
.L_x_10939:
[----:B------:R-:W-:Y:S05]  /*138e0*/  BSYNC B1 ;  /* 0x0000000000017941 */ /* 0x000fea0003800000 */
.L_x_10938:
[----:B------:R-:W-:-:S05]  /*138f0*/  VIADD R26, R26, 0x1 ;  /* 0x000000011a1a7836 */ /* 0x000fca0000000000 */
[----:B------:R-:W-:-:S04]  /*13900*/  ISETP.NE.AND P0, PT, R26, 0x2, PT ;  /* 0x000000021a00780c */ /* 0x000fc80003f05270 */
[----:B------:R-:W-:Y:S02]  /*13910*/  SEL R8, RZ, 0x1, P0 ;  /* 0x00000001ff087807 */ /* 0x000fe40000000000 */
[----:B------:R-:W-:Y:S02]  /*13920*/  SEL R26, R26, RZ, P0 ;  /* 0x000000ff1a1a7207 */ /* 0x000fe40000000000 */
[C---:B------:R-:W-:Y:S02]  /*13930*/  ISETP.GT.AND P0, PT, R2.reuse, R0, PT ;  /* 0x000000000200720c */ /* 0x040fe40003f04270 */
[----:B------:R-:W-:Y:S02]  /*13940*/  LOP3.LUT R27, R27, R8, RZ, 0x3c, !PT ;  /* 0x000000081b1b7212 */ /* 0x000fe400078e3cff */
[----:B------:R-:W-:-:S09]  /*13950*/  IADD3 R2, R2, -0x1, RZ ;  /* 0xffffffff02027810 */ /* 0x000fd20007ffe0ff */
[----:B------:R-:W-:Y:S05]  /*13960*/  @P0 BRA `(.L_x_10944) ;  /* 0xfffffffc00080947 */ /* 0x000fea000383ffff */
.L_x_10927:
[----:B------:R-:W-:Y:S05]  /*13970*/  BSYNC B0 ;  /* 0x0000000000007941 */ /* 0x000fea0003800000 */
.L_x_10926:
[----:B0-23--:R-:W2:Y:S01]  /*13980*/  LDL R7, [R1+0x14] ;  /* 0x0000140001077983 */ /* 0x00dea20000100800 */
        /* <DEDUP_REMOVED lines=9> */
[----:B-----5:R-:W2:Y:S01]  /*13a20*/  LDC.64 R2, c[0x0][0xc38] ;  /* 0x00030e00ff027b82 */ /* 0x020ea20000000a00 */
        /* <DEDUP_REMOVED lines=10> */
.L_x_10946:
[----:B-----5:R-:W0:Y:S01]  /*13ad0*/  S2R R3, SR_CgaCtaId ;  /* 0x0000000000037919 */ /* 0x020e220000008800 */
        /* <DEDUP_REMOVED lines=20> */
[----:B01----:R-:W-:Y:S05]  /*13c20*/  CALL.ABS.NOINC R2 ;  /* 0x0000000002007343 */ /* 0x003fea0003c00000 */
.L_x_10948:
        /* <DEDUP_REMOVED lines=18> */
[----:B-12---:R-:W-:Y:S05]  /*13d50*/  CALL.ABS.NOINC R2 ;  /* 0x0000000002007343 */ /* 0x006fea0003c00000 */
.L_x_10950:
        /* <DEDUP_REMOVED lines=16> */
.L_x_10949:
        /* <DEDUP_REMOVED lines=15> */
[----:B------:R-:W0:Y:S01]  /*13f50*/  LDC R0, c[0x0][0x428] ;  /* 0x00010a00ff007b82 */ /* 0x000e220000000800 */
[----:B----4-:R-:W-:-:S06]  /*13f60*/  MOV R6, R21 ;  /* 0x0000001500067202 */ /* 0x010fcc0000000f00 */
[----:B------:R2:W5:Y:S01]  /*13f70*/  @P0 LDG.E R6, desc[UR56][R2.64] ;  /* 0x0000003802060981 */ /* 0x000562000c1e1900 */
[----:B------:R-:W-:Y:S01]  /*13f80*/  IMAD R17, R17, 0xc0, R20 ;  /* 0x000000c011117824 */ /* 0x000fe200078e0214 */
[----:B------:R-:W-:Y:S02]  /*13f90*/  PLOP3.LUT P1, PT, P6, PT, PT, 0x8, 0x0 ;  /* 0x000000000000781c */ /* 0x000fe4000372e170 */
[----:B0-----:R-:W-:Y:S01]  /*13fa0*/  ISETP.NE.AND P0, PT, R0, 0x1, PT ;  /* 0x000000010000780c */ /* 0x001fe20003f05270 */
[----:B------:R-:W-:-:S12]  /*13fb0*/  IMAD.MOV.U32 R0, RZ, RZ, R18 ;  /* 0x000000ffff007224 */ /* 0x000fd800078e0012 */
[----:B------:R-:W0:Y:S08]  /*13fc0*/  @P0 LDC R5, c[0x0][0x42c] ;  /* 0x00010b00ff050b82 */ /* 0x000e300000000800 */
[----:B------:R-:W3:Y:S01]  /*13fd0*/  @P0 LDC R4, c[0x0][0x430] ;  /* 0x00010c00ff040b82 */ /* 0x000ee20000000800 */
[----:B0-----:R-:W-:-:S05]  /*13fe0*/  @P0 IMAD.HI.U32 R5, R18, R5, RZ ;  /* 0x0000000512050227 */ /* 0x001fca00078e00ff */
[----:B---3--:R-:W-:Y:S02]  /*13ff0*/  @P0 SHF.R.U32.HI R0, RZ, R4, R5 ;  /* 0x00000004ff000219 */ /* 0x008fe40000011605 */
[----:B------:R-:W-:-:S04]  /*14000*/  ISETP.NE.U32.AND P0, PT, RZ, UR4, PT ;  /* 0x00000004ff007c0c */ /* 0x000fc8000bf05070 */
[----:B------:R-:W-:-:S04]  /*14010*/  ISETP.NE.AND.EX P0, PT, RZ, UR5, PT, P0 ;  /* 0x00000005ff007c0c */ /* 0x000fc8000bf05300 */
[----:B--2---:R-:W-:-:S09]  /*14020*/  SEL R8, R21, RZ, !P0 ;  /* 0x000000ff15087207 */ /* 0x004fd20004000000 */
.L_x_10951:
        /* <DEDUP_REMOVED lines=17> */
.L_x_11063:
[----:B------:R-:W2:Y:S01]  /*14140*/  LDL R4, [R1+0x4] ;  /* 0x0000040001047983 */ /* 0x000ea20000100800 */
[----:B------:R-:W-:Y:S01]  /*14150*/  UMOV UR4, 0xffffffff ;  /* 0xffffffff00047882 */ /* 0x000fe20000000000 */
[----:B------:R-:W-:Y:S01]  /*14160*/  SHF.R.S32.HI R11, RZ, 0x1f, R6 ;  /* 0x0000001fff0b7819 */ /* 0x000fe20000011406 */
[----:B--2---:R-:W-:Y:S01]  /*14170*/  VIADD R9, R4, 0xffffffff ;  /* 0xffffffff04097836 */ /* 0x004fe20000000000 */
[----:B------:R-:W-:Y:S06]  /*14180*/  BRA.DIV UR4, `(.L_x_10953) ;  /* 0x0000003604487947 */ /* 0x000fec000b800000 */
[----:B------:R-:W-:-:S13]  /*14190*/  ELECT P6, URZ, PT ;  /* 0x00000000003f782f */ /* 0x000fda00038c0000 */
.L_x_11066:
[----:B------:R-:W-:Y:S05]  /*141a0*/  @!P6 BRA `(.L_x_10954) ;  /* 0x0000000000cce947 */ /* 0x000fea0003800000 */
[----:B------:R-:W-:Y:S02]  /*141b0*/  ISETP.NE.U32.AND P0, PT, R2, RZ, PT ;  /* 0x000000ff0200720c */ /* 0x000fe40003f05070 */
[----:B------:R-:W-:Y:S02]  /*141c0*/  MOV R25, R9 ;  /* 0x0000000900197202 */ /* 0x000fe40000000f00 */
        /* <DEDUP_REMOVED lines=14> */
[----:B------:R-:W-:Y:S01]  /*142b0*/  IMAD R25, R10, R25, R9 ;  /* 0x000000190a197224 */ /* 0x000fe200078e0209 */
[----:B------:R-:W-:Y:S02]  /*142c0*/  IADD3 R7, R5, R7, RZ ;  /* 0x0000000705077210 */ /* 0x000fe40007ffe0ff */
[----:B------:R-:W-:-:S04]  /*142d0*/  LEA R12, P0, R4, R2, 0x2 ;  /* 0x00000002040c7211 */ /* 0x000fc800078010ff */
[----:B------:R-:W-:-:S05]  /*142e0*/  LEA.HI.X R13, R4, R3, R7, 0x2, P0 ;  /* 0x00000003040d7211 */ /* 0x000fca00000f1407 */
[----:B------:R0:W5:Y:S04]  /*142f0*/  LDG.E R7, desc[UR56][R12.64] ;  /* 0x000000380c077981 */ /* 0x000168000c1e1900 */
.L_x_10955:
[----:B------:R-:W-:Y:S01]  /*14300*/  IMAD R5, R22, 0x8, R28 ;  /* 0x0000000816057824 */ /* 0x000fe200078e021c */
[----:B------:R-:W-:-:S04]  /*14310*/  SHF.L.U32 R4, R24, 0x1f, RZ ;  /* 0x0000001f18047819 */ /* 0x000fc800000006ff */
[----:B------:R-:W2:Y:S02]  /*14320*/  SYNCS.PHASECHK.TRANS64.TRYWAIT P0, [R5+URZ+0x30840], R4 ;  /* 0x03084004050075a7 */ /* 0x000ea4000800017f */
[----:B--2---:R-:W-:Y:S05]  /*14330*/  @!P0 BRA `(.L_x_10956) ;  /* 0x0000003000fc8947 */ /* 0x004fea0003800000 */
.L_x_11067:
        /* <DEDUP_REMOVED lines=9> */
.L_x_10957:
        /* <DEDUP_REMOVED lines=17> */
.L_x_10954:
        /* <DEDUP_REMOVED lines=14> */
[----:B------:R-:W-:Y:S01]  /*145c0*/  @P0 MOV R5, 0x6000 ;  /* 0x0000600000050802 */ /* 0x000fe20000000f00 */
[----:B------:R-:W-:Y:S01]  /*145d0*/  BAR.SYNC.DEFER_BLOCKING 0x8, 0x1a0 ;  /* 0x0206800000007b1d */ /* 0x000fe20000010000 */
[----:B------:R-:W-:-:S05]  /*145e0*/  UIADD3 UR9, UR9, 0x30800, URZ ;  /* 0x0003080009097890 */ /* 0x000fca000fffe03f */
[----:B------:R3:W-:Y:S04]  /*145f0*/  @P0 SYNCS.ARRIVE.TRANS64 RZ, [R28+URZ+0x30800], R5 ;  /* 0x030800051cff09a7 */ /* 0x0007e8000800003f */
[----:B------:R4:W-:Y:S01]  /*14600*/  UTMALDG.4D [UR8], [UR4], desc[UR6] ;  /* 0x00000608040075b4 */ /* 0x0009e20008019000 */
[----:B--2---:R-:W-:-:S05]  /*14610*/  VIADD R10, R10, 0x1 ;  /* 0x000000010a0a7836 */ /* 0x004fca0000000000 */
[----:B------:R-:W-:Y:S01]  /*14620*/  LEA.HI R4, R10, R10, RZ, 0x1 ;  /* 0x0000000a0a047211 */ /* 0x000fe200078f08ff */
[----:B------:R4:W-:Y:S03]  /*14630*/  STL [R1+0x10], R10 ;  /* 0x0000100a01007387 */ /* 0x0009e60000100800 */
[----:B------:R-:W-:-:S05]  /*14640*/  LOP3.LUT R4, R4, 0xfffffffe, RZ, 0xc0, !PT ;  /* 0xfffffffe04047812 */ /* 0x000fca00078ec0ff */
[----:B------:R-:W-:-:S05]  /*14650*/  IMAD.IADD R4, R10, 0x1, -R4 ;  /* 0x000000010a047824 */ /* 0x000fca00078e0a04 */
[----:B---3--:R-:W-:-:S04]  /*14660*/  SHF.L.U32 R5, R4, 0x1f, RZ ;  /* 0x0000001f04057819 */ /* 0x008fc800000006ff */
[----:B------:R-:W2:Y:S02]  /*14670*/  SYNCS.PHASECHK.TRANS64.TRYWAIT P0, [R28+URZ+0x30820], R5 ;  /* 0x030820051c0075a7 */ /* 0x000ea4000800017f */
[----:B--2-4-:R-:W-:Y:S05]  /*14680*/  @!P0 BRA `(.L_x_10959) ;  /* 0x00000030003c8947 */ /* 0x014fea0003800000 */
.L_x_11068:
[----:B------:R-:W-:Y:S05]  /*14690*/  BSYNC B0 ;  /* 0x0000000000007941 */ /* 0x000fea0003800000 */
.L_x_10958:
[----:B------:R-:W3:Y:S01]  /*146a0*/  LDL.LU R4, [R1+0x14] ;  /* 0x0000140001047983 */ /* 0x000ee20000300800 */
[----:B------:R-:W-:Y:S01]  /*146b0*/  BSSY B0, `(.L_x_10960) ;  /* 0x000012b000007945 */ /* 0x000fe20003800000 */
[----:B---3--:R-:W-:-:S13]  /*146c0*/  ISETP.GE.AND P0, PT, R4, 0xc1, PT ;  /* 0x000000c10400780c */ /* 0x008fda0003f06270 */
[----:B------:R-:W-:Y:S05]  /*146d0*/  @!P0 BRA `(.L_x_10961) ;  /* 0x0000001000a08947 */ /* 0x000fea0003800000 */
[----:B------:R-:W0:Y:S01]  /*146e0*/  LDL R8, [R1+0x4] ;  /* 0x0000040001087983 */ /* 0x000e220000100800 */
[----:B------:R-:W-:Y:S01]  /*146f0*/  IMAD.MOV.U32 R4, RZ, RZ, 0x1 ;  /* 0x00000001ff047424 */ /* 0x000fe200078e00ff */
[----:B------:R-:W-:Y:S01]  /*14700*/  BSSY B1, `(.L_x_10962) ;  /* 0x0000067000017945 */ /* 0x000fe20003800000 */
[----:B0-----:R-:W-:-:S04]  /*14710*/  IADD3 R13, -R8, RZ, RZ ;  /* 0x000000ff080d7210 */ /* 0x001fc80007ffe1ff */
[----:B------:R-:W-:-:S05]  /*14720*/  VIADDMNMX R13, R13, R4, 0xffffffff, !PT ;  /* 0xffffffff0d0d7446 */ /* 0x000fca0007800104 */
[C---:B------:R-:W-:Y:S01]  /*14730*/  IMAD.IADD R4, R8.reuse, 0x1, R13 ;  /* 0x0000000108047824 */ /* 0x040fe200078e020d */
[----:B------:R-:W-:-:S04]  /*14740*/  IADD3 R8, R8, -0x2, RZ ;  /* 0xfffffffe08087810 */ /* 0x000fc80007ffe0ff */
[----:B------:R-:W-:-:S04]  /*14750*/  LOP3.LUT R4, R4, 0x1, RZ, 0xc0, !PT ;  /* 0x0000000104047812 */ /* 0x000fc800078ec0ff */
[----:B------:R-:W-:-:S13]  /*14760*/  ISETP.NE.U32.AND P0, PT, R4, 0x1, PT ;  /* 0x000000010400780c */ /* 0x000fda0003f05070 */
[----:B------:R-:W-:Y:S05]  /*14770*/  @P0 BRA `(.L_x_10963) ;  /* 0x00000004007c0947 */ /* 0x000fea0003800000 */
[----:B------:R-:W-:Y:S01]  /*14780*/  VIADD R10, R22, 0x1 ;  /* 0x00000001160a7836 */ /* 0x000fe20000000000 */
[----:B------:R-:W-:Y:S04]  /*14790*/  BSSY B2, `(.L_x_10964) ;  /* 0x0000059000027945 */ /* 0x000fe80003800000 */
[----:B------:R-:W-:-:S04]  /*147a0*/  ISETP.NE.AND P0, PT, R10, 0x2, PT ;  /* 0x000000020a00780c */ /* 0x000fc80003f05270 */
[----:B--2---:R-:W-:Y:S02]  /*147b0*/  SEL R5, RZ, 0x1, P0 ;  /* 0x00000001ff057807 */ /* 0x004fe40000000000 */
        /* <DEDUP_REMOVED lines=22> */
[----:B------:R-:W-:-:S05]  /*14920*/  IADD3 R4, -R12, RZ, RZ ;  /* 0x000000ff0c047210 */ /* 0x000fca0007ffe1ff */
[----:B------:R-:W-:Y:S02]  /*14930*/  IMAD R8, R17, R4, R8 ;  /* 0x0000000411087224 */ /* 0x000fe400078e0208 */
[----:B------:R0:W5:Y:S05]  /*14940*/  LDG.E R4, desc[UR56][R2.64] ;  /* 0x0000003802047981 */ /* 0x00016a000c1e1900 */
.L_x_10966:
[----:B0-----:R-:W-:Y:S01]  /*14950*/  IMAD R3, R10, 0x8, R28 ;  /* 0x000000080a037824 */ /* 0x001fe200078e021c */
[----:B------:R-:W-:-:S04]  /*14960*/  SHF.L.U32 R2, R14, 0x1f, RZ ;  /* 0x0000001f0e027819 */ /* 0x000fc800000006ff */
[----:B------:R-:W0:Y:S02]  /*14970*/  SYNCS.PHASECHK.TRANS64.TRYWAIT P0, [R3+URZ+0x30840], R2 ;  /* 0x03084002030075a7 */ /* 0x000e24000800017f */
[----:B0-----:R-:W-:Y:S05]  /*14980*/  @!P0 BRA `(.L_x_10967) ;  /* 0x0000002c00908947 */ /* 0x001fea0003800000 */
.L_x_11069:
        /* <DEDUP_REMOVED lines=9> */
.L_x_10968:
[----:B0-2---:R-:W-:Y:S01]  /*14a20*/  IMAD R2, R10, 0x6000, R28 ;  /* 0x000060000a027824 */ /* 0x005fe200078e021c */
        /* <DEDUP_REMOVED lines=9> */
[----:B-----5:R-:W-:-:S02]  /*14ac0*/  R2UR UR13, R4 ;  /* 0x00000000040d72ca */ /* 0x020fc400000e0000 */
[----:B------:R-:W-:Y:S01]  /*14ad0*/  IADD3 R3, R28, 0x30800, RZ ;  /* 0x000308001c037810 */ /* 0x000fe20007ffe0ff */
[----:B------:R-:W-:Y:S01]  /*14ae0*/  UIADD3 UR9, UR9, 0x30830, URZ ;  /* 0x0003083009097890 */ /* 0x000fe2000fffe03f */
[----:B------:R-:W-:-:S03]  /*14af0*/  SHF.L.U32 R5, R24, 0x1f, RZ ;  /* 0x0000001f18057819 */ /* 0x000fc600000006ff */
[----:B------:R-:W-:Y:S01]  /*14b00*/  UIMAD UR11, UR11, 0xc0, UR4 ;  /* 0x000000c00b0b78a4 */ /* 0x000fe2000f8e0204 */
[----:B------:R-:W-:Y:S01]  /*14b10*/  IMAD R2, R22, 0x8, R3 ;  /* 0x0000000816027824 */ /* 0x000fe200078e0203 */
[----:B------:R-:W-:Y:S01]  /*14b20*/  UIADD3 UR8, UR8, 0x12400, URZ ;  /* 0x0001240008087890 */ /* 0x000fe2000fffe03f */
[----:B------:R-:W-:-:S08]  /*14b30*/  UMOV UR4, 0x0 ;  /* 0x0000000000047882 */ /* 0x000fd00000000000 */
[----:B------:R0:W-:Y:S01]  /*14b40*/  UTMALDG.4D [UR8], [UR6], desc[UR4] ;  /* 0x00000408060075b4 */ /* 0x0001e20008019000 */
[----:B------:R-:W2:Y:S02]  /*14b50*/  SYNCS.PHASECHK.TRANS64.TRYWAIT P0, [R2+URZ+0x60], R5 ;  /* 0x00006005020075a7 */ /* 0x000ea4000800017f */
[----:B0-2---:R-:W-:Y:S05]  /*14b60*/  @!P0 BRA `(.L_x_10969) ;  /* 0x0000002c002c8947 */ /* 0x005fea0003800000 */
.L_x_11070:
[----:B------:R-:W-:Y:S05]  /*14b70*/  @P1 BRA `(.L_x_10970) ;  /* 0x0000000000181947 */ /* 0x000fea0003800000 */
[----:B------:R-:W-:Y:S01]  /*14b80*/  ISETP.NE.AND P0, PT, R29, RZ, PT ;  /* 0x000000ff1d00720c */ /* 0x000fe20003f05270 */
[----:B0-----:R-:W-:Y:S01]  /*14b90*/  IMAD R2, R22, 0x8, R28 ;  /* 0x0000000816027824 */ /* 0x001fe200078e021c */
[----:B------:R-:W-:-:S04]  /*14ba0*/  MOV R3, 0x6000 ;  /* 0x0000600000037802 */ /* 0x000fc80000000f00 */
[----:B------:R2:W-:Y:S07]  /*14bb0*/  SYNCS.ARRIVE.TRANS64 RZ, [R2+URZ+0x30850], R3 ;  /* 0x0308500302ff79a7 */ /* 0x0005ee000800003f */
[----:B------:R-:W-:Y:S05]  /*14bc0*/  @!P0 BRA `(.L_x_10970) ;  /* 0x0000000000048947 */ /* 0x000fea0003800000 */
[----:B------:R-:W-:Y:S01]  /*14bd0*/  BPT.TRAP 0x1 ;  /* 0x000000040000795c */ /* 0x000fe20000300000 */
.L_x_10970:
        /* <DEDUP_REMOVED lines=20> */
.L_x_10965:
[----:B------:R-:W-:Y:S05]  /*14d20*/  BSYNC B2 ;  /* 0x0000000000027941 */ /* 0x000fea0003800000 */
.L_x_10964:
[----:B------:R-:W2:Y:S01]  /*14d30*/  LDL.LU R2, [R1+0x4] ;  /* 0x0000040001027983 */ /* 0x000ea20000300800 */
[----:B------:R-:W-:Y:S01]  /*14d40*/  IMAD.MOV.U32 R22, RZ, RZ, R10 ;  /* 0x000000ffff167224 */ /* 0x000fe200078e000a */
[----:B------:R-:W-:Y:S01]  /*14d50*/  MOV R24, R14 ;  /* 0x0000000e00187202 */ /* 0x000fe20000000f00 */
[----:B--2---:R-:W-:-:S07]  /*14d60*/  VIADD R8, R2, 0xfffffffd ;  /* 0xfffffffd02087836 */ /* 0x004fce0000000000 */
.L_x_10963:
[----:B------:R-:W-:Y:S05]  /*14d70*/  BSYNC B1 ;  /* 0x0000000000017941 */ /* 0x000fea0003800000 */
.L_x_10962:
[----:B------:R-:W-:-:S05]  /*14d80*/  IMAD.MOV R2, RZ, RZ, -R13 ;  /* 0x000000ffff027224 */ /* 0x000fca00078e0a0d */
[----:B------:R-:W-:-:S13]  /*14d90*/  ISETP.NE.AND P0, PT, R9, R2, PT ;  /* 0x000000020900720c */ /* 0x000fda0003f05270 */
[----:B------:R-:W-:Y:S05]  /*14da0*/  @!P0 BRA `(.L_x_10961) ;  /* 0x0000000800ec8947 */ /* 0x000fea0003800000 */
[----:B------:R-:W-:-:S07]  /*14db0*/  IMAD.MOV.U32 R4, RZ, RZ, R7 ;  /* 0x000000ffff047224 */ /* 0x000fce00078e0007 */
.L_x_10985:
        /* <DEDUP_REMOVED lines=27> */
[----:B------:R-:W-:Y:S01]  /*14f70*/  LEA.HI.X R5, R2, UR5, R3, 0x2, P0 ;  /* 0x0000000502057c11 */ /* 0x000fe200080f1403 */
[----:B------:R-:W-:-:S04]  /*14f80*/  IMAD.MOV R3, RZ, RZ, -R13 ;  /* 0x000000ffff037224 */ /* 0x000fc800078e0a0d */
[----:B------:R0:W5:Y:S01]  /*14f90*/  LDG.E R4, desc[UR56][R4.64] ;  /* 0x0000003804047981 */ /* 0x000162000c1e1900 */
[----:B------:R-:W-:-:S07]  /*14fa0*/  IMAD R12, R12, R3, R8 ;  /* 0x000000030c0c7224 */ /* 0x000fce00078e0208 */
.L_x_10973:
[----:B------:R-:W-:Y:S02]  /*14fb0*/  LEA R3, R9, R28, 0x3 ;  /* 0x0000001c09037211 */ /* 0x000fe400078e18ff */
[----:B------:R-:W-:-:S04]  /*14fc0*/  SHF.L.U32 R2, R10, 0x1f, RZ ;  /* 0x0000001f0a027819 */ /* 0x000fc800000006ff */
[----:B------:R-:W3:Y:S02]  /*14fd0*/  SYNCS.PHASECHK.TRANS64.TRYWAIT P0, [R3+URZ+0x30840], R2 ;  /* 0x03084002030075a7 */ /* 0x000ee4000800017f */
[----:B---3--:R-:W-:Y:S05]  /*14fe0*/  @!P0 BRA `(.L_x_10974) ;  /* 0x0000002800208947 */ /* 0x008fea0003800000 */
.L_x_11071:
        /* <DEDUP_REMOVED lines=9> */
.L_x_10975:
        /* <DEDUP_REMOVED lines=8> */
[----:B------:R-:W-:Y:S01]  /*15100*/  UMOV UR5, 0x14f00000 ;  /* 0x14f0000000057882 */ /* 0x000fe20000000000 */
[----:B------:R-:W-:Y:S01]  /*15110*/  R2UR UR12, R0 ;  /* 0x00000000000c72ca */ /* 0x000fe200000e0000 */
[----:B------:R-:W-:Y:S01]  /*15120*/  UMOV UR10, URZ ;  /* 0x0000003f000a7c82 */ /* 0x000fe20008000000 */
[----:B-----5:R-:W-:-:S02]  /*15130*/  R2UR UR13, R4 ;  /* 0x00000000040d72ca */ /* 0x020fc400000e0000 */
[----:B------:R-:W-:Y:S01]  /*15140*/  SHF.L.U32 R24, R24, 0x1f, RZ ;  /* 0x0000001f18187819 */ /* 0x000fe200000006ff */
[----:B------:R-:W-:Y:S01]  /*15150*/  UIADD3 UR9, UR9, 0x30830, URZ ;  /* 0x0003083009097890 */ /* 0x000fe2000fffe03f */
[----:B------:R-:W-:-:S03]  /*15160*/  LEA R3, R22, R3, 0x3 ;  /* 0x0000000316037211 */ /* 0x000fc600078e18ff */
[----:B------:R-:W-:Y:S02]  /*15170*/  UIMAD UR11, UR11, 0xc0, UR4 ;  /* 0x000000c00b0b78a4 */ /* 0x000fe4000f8e0204 */
[----:B------:R-:W-:Y:S01]  /*15180*/  UIADD3 UR8, UR8, 0x12400, URZ ;  /* 0x0001240008087890 */ /* 0x000fe2000fffe03f */
[----:B------:R-:W-:-:S08]  /*15190*/  UMOV UR4, 0x0 ;  /* 0x0000000000047882 */ /* 0x000fd00000000000 */
[----:B------:R0:W-:Y:S01]  /*151a0*/  UTMALDG.4D [UR8], [UR6], desc[UR4] ;  /* 0x00000408060075b4 */ /* 0x0001e20008019000 */
[----:B------:R-:W2:Y:S02]  /*151b0*/  SYNCS.PHASECHK.TRANS64.TRYWAIT P1, [R3+URZ+0x60], R24 ;  /* 0x00006018030075a7 */ /* 0x000ea4000802017f */
[----:B0-2---:R-:W-:Y:S05]  /*151c0*/  @!P1 BRA `(.L_x_10976) ;  /* 0x0000002400bc9947 */ /* 0x005fea0003800000 */
.L_x_11072:
[----:B------:R-:W-:Y:S05]  /*151d0*/  @P0 BRA `(.L_x_10977) ;  /* 0x0000000000140947 */ /* 0x000fea0003800000 */
[----:B------:R-:W-:Y:S01]  /*151e0*/  ISETP.NE.AND P1, PT, R29, RZ, PT ;  /* 0x000000ff1d00720c */ /* 0x000fe20003f25270 */
[----:B------:R-:W-:-:S04]  /*151f0*/  IMAD.MOV.U32 R2, RZ, RZ, 0x6000 ;  /* 0x00006000ff027424 */ /* 0x000fc800078e00ff */
[----:B------:R2:W-:Y:S08]  /*15200*/  SYNCS.ARRIVE.TRANS64 RZ, [R3+URZ+0x50], R2 ;  /* 0x0000500203ff79a7 */ /* 0x0005f0000800003f */
[----:B------:R-:W-:Y:S05]  /*15210*/  @!P1 BRA `(.L_x_10977) ;  /* 0x0000000000049947 */ /* 0x000fea0003800000 */
[----:B------:R-:W-:Y:S01]  /*15220*/  BPT.TRAP 0x1 ;  /* 0x000000040000795c */ /* 0x000fe20000300000 */
.L_x_10977:
        /* <DEDUP_REMOVED lines=19> */
.L_x_10972:
[----:B------:R-:W-:Y:S05]  /*15360*/  BSYNC B1 ;  /* 0x0000000000017941 */ /* 0x000fea0003800000 */
.L_x_10971:
        /* <DEDUP_REMOVED lines=30> */
.L_x_10980:
[----:B------:R-:W-:Y:S01]  /*15550*/  IMAD R2, R22, 0x8, R28 ;  /* 0x0000000816027824 */ /* 0x000fe200078e021c */
[----:B------:R-:W-:-:S04]  /*15560*/  SHF.L.U32 R3, R24, 0x1f, RZ ;  /* 0x0000001f18037819 */ /* 0x000fc800000006ff */
[----:B------:R-:W2:Y:S02]  /*15570*/  SYNCS.PHASECHK.TRANS64.TRYWAIT P0, [R2+URZ+0x30840], R3 ;  /* 0x03084003020075a7 */ /* 0x000ea4000800017f */
[----:B--2---:R-:W-:Y:S05]  /*15580*/  @!P0 BRA `(.L_x_10981) ;  /* 0x0000002000e08947 */ /* 0x004fea0003800000 */
.L_x_11073:
        /* <DEDUP_REMOVED lines=9> */
.L_x_10982:
[----:B0-2---:R-:W-:Y:S01]  /*15620*/  IMAD R2, R22, 0x6000, R28 ;  /* 0x0000600016027824 */ /* 0x005fe200078e021c */
[----:B------:R-:W-:Y:S01]  /*15630*/  R2UR UR11, R13 ;  /* 0x000000000d0b72ca */ /* 0x000fe200000e0000 */
[----:B------:R-:W-:Y:S01]  /*15640*/  UIADD3 UR6, UP0, UR38, 0x370, URZ ;  /* 0x0000037026067890 */ /* 0x000fe2000ff1e03f */
[----:B------:R-:W-:Y:S01]  /*15650*/  R2UR UR4, R23 ;  /* 0x00000000170472ca */ /* 0x000fe200000e0000 */
[----:B------:R-:W-:Y:S01]  /*15660*/  UMOV UR5, 0x14f00000 ;  /* 0x14f0000000057882 */ /* 0x000fe20000000000 */
[----:B------:R-:W-:Y:S01]  /*15670*/  R2UR UR8, R2 ;  /* 0x00000000020872ca */ /* 0x000fe200000e0000 */
[----:B------:R-:W-:Y:S01]  /*15680*/  UIADD3.X UR7, URZ, UR39, URZ, UP0, !UPT ;  /* 0x000000273f077290 */ /* 0x000fe200087fe43f */
[----:B------:R-:W-:Y:S01]  /*15690*/  IADD3 R2, R28, 0x30800, RZ ;  /* 0x000308001c027810 */ /* 0x000fe20007ffe0ff */
[----:B------:R-:W-:Y:S01]  /*156a0*/  UMOV UR10, URZ ;  /* 0x0000003f000a7c82 */ /* 0x000fe20008000000 */
[----:B------:R-:W-:Y:S02]  /*156b0*/  R2UR UR12, R0 ;  /* 0x00000000000c72ca */ /* 0x000fe400000e0000 */
[----:B-----5:R-:W-:Y:S01]  /*156c0*/  R2UR UR13, R4 ;  /* 0x00000000040d72ca */ /* 0x020fe200000e0000 */
[----:B------:R-:W-:-:S02]  /*156d0*/  IMAD R3, R22, 0x8, R2 ;  /* 0x0000000816037824 */ /* 0x000fc400078e0202 */
[----:B------:R-:W-:Y:S02]  /*156e0*/  IMAD R2, R9, 0x8, R2 ;  /* 0x0000000809027824 */ /* 0x000fe400078e0202 */
[----:B------:R-:W-:Y:S01]  /*156f0*/  UIMAD UR11, UR11, 0xc0, UR4 ;  /* 0x000000c00b0b78a4 */ /* 0x000fe2000f8e0204 */
[----:B------:R-:W-:Y:S01]  /*15700*/  R2UR UR9, R3 ;  /* 0x00000000030972ca */ /* 0x000fe200000e0000 */
[----:B------:R-:W-:Y:S01]  /*15710*/  UIADD3 UR8, UR8, 0x12400, URZ ;  /* 0x0001240008087890 */ /* 0x000fe2000fffe03f */
[----:B------:R-:W-:Y:S01]  /*15720*/  SHF.L.U32 R3, R10, 0x1f, RZ ;  /* 0x0000001f0a037819 */ /* 0x000fe200000006ff */
[----:B------:R-:W-:-:S10]  /*15730*/  UMOV UR4, 0x0 ;  /* 0x0000000000047882 */ /* 0x000fd40000000000 */
[----:B------:R-:W-:-:S09]  /*15740*/  UIADD3 UR9, UR9, 0x30, URZ ;  /* 0x0000003009097890 */ /* 0x000fd2000fffe03f */
[----:B------:R0:W-:Y:S01]  /*15750*/  UTMALDG.4D [UR8], [UR6], desc[UR4] ;  /* 0x00000408060075b4 */ /* 0x0001e20008019000 */
[----:B------:R-:W2:Y:S02]  /*15760*/  SYNCS.PHASECHK.TRANS64.TRYWAIT P1, [R2+URZ+0x60], R3 ;  /* 0x00006003020075a7 */ /* 0x000ea4000802017f */
[----:B0-2---:R-:W-:Y:S05]  /*15770*/  @!P1 BRA `(.L_x_10983) ;  /* 0x0000002000789947 */ /* 0x005fea0003800000 */
.L_x_11074:
[----:B------:R-:W-:Y:S05]  /*15780*/  @P0 BRA `(.L_x_10984) ;  /* 0x0000000000140947 */ /* 0x000fea0003800000 */
[----:B------:R-:W-:Y:S02]  /*15790*/  ISETP.NE.AND P1, PT, R29, RZ, PT ;  /* 0x000000ff1d00720c */ /* 0x000fe40003f25270 */
[----:B0-----:R-:W-:-:S04]  /*157a0*/  MOV R3, 0x6000 ;  /* 0x0000600000037802 */ /* 0x001fc80000000f00 */
[----:B------:R2:W-:Y:S07]  /*157b0*/  SYNCS.ARRIVE.TRANS64 RZ, [R2+URZ+0x50], R3 ;  /* 0x0000500302ff79a7 */ /* 0x0005ee000800003f */
[----:B------:R-:W-:Y:S05]  /*157c0*/  @!P1 BRA `(.L_x_10984) ;  /* 0x0000000000049947 */ /* 0x000fea0003800000 */
[----:B------:R-:W-:Y:S01]  /*157d0*/  BPT.TRAP 0x1 ;  /* 0x000000040000795c */ /* 0x000fe20000300000 */
.L_x_10984:
        /* <DEDUP_REMOVED lines=19> */
.L_x_10979:
[----:B------:R-:W-:Y:S05]  /*15910*/  BSYNC B1 ;  /* 0x0000000000017941 */ /* 0x000fea0003800000 */
.L_x_10978:
[C---:B------:R-:W-:Y:S02]  /*15920*/  ISETP.GT.AND P0, PT, R8.reuse, 0x1, PT ;  /* 0x000000010800780c */ /* 0x040fe40003f04270 */
[----:B0-2---:R-:W-:-:S05]  /*15930*/  IADD3 R2, R8, -0x2, RZ ;  /* 0xfffffffe08027810 */ /* 0x005fca0007ffe0ff */
[----:B------:R-:W-:-:S06]  /*15940*/  IMAD.MOV.U32 R8, RZ, RZ, R2 ;  /* 0x000000ffff087224 */ /* 0x000fcc00078e0002 */
[----:B------:R-:W-:Y:S05]  /*15950*/  @P0 BRA `(.L_x_10985) ;  /* 0xfffffff400180947 */ /* 0x000fea000383ffff */
.L_x_10961:
[----:B------:R-:W-:Y:S05]  /*15960*/  BSYNC B0 ;  /* 0x0000000000007941 */ /* 0x000fea0003800000 */
.L_x_10960:
        /* <DEDUP_REMOVED lines=15> */
.L_x_10987:
[----:B------:R-:W-:Y:S05]  /*15a60*/  BSYNC B0 ;  /* 0x0000000000007941 */ /* 0x000fea0003800000 */
.L_x_10986:
[----:B------:R-:W-:Y:S04]  /*15a70*/  BSSY B0, `(.L_x_10988) ;  /* 0x0000020000007945 */ /* 0x000fe80003800000 */
[----:B------:R-:W-:Y:S05]  /*15a80*/  @!P6 BRA `(.L_x_10989) ;  /* 0x000000000078e947 */ /* 0x000fea0003800000 */
[----:B------:R-:W-:Y:S01]  /*15a90*/  IMAD R3, R22, 0x8, R28 ;  /* 0x0000000816037824 */ /* 0x000fe200078e021c */
[----:B------:R-:W-:-:S04]  /*15aa0*/  SHF.L.U32 R2, R24, 0x1f, RZ ;  /* 0x0000001f18027819 */ /* 0x000fc800000006ff */
[----:B------:R-:W3:Y:S02]  /*15ab0*/  SYNCS.PHASECHK.TRANS64.TRYWAIT P0, [R3+URZ+0x30860], R2 ;  /* 0x03086002030075a7 */ /* 0x000ee4000800017f */
[----:B---3--:R-:W-:Y:S05]  /*15ac0*/  @!P0 BRA `(.L_x_10990) ;  /* 0x0000001c00b88947 */ /* 0x008fea0003800000 */
.L_x_11075:
        /* <DEDUP_REMOVED lines=9> */
.L_x_10991:
        /* <DEDUP_REMOVED lines=17> */
.L_x_10989:
[----:B------:R-:W-:Y:S05]  /*15c70*/  BSYNC B0 ;  /* 0x0000000000007941 */ /* 0x000fea0003800000 */
.L_x_10988:
[----:B------:R-:W-:-:S05]  /*15c80*/  VIADD R22, R22, 0x1 ;  /* 0x0000000116167836 */ /* 0x000fca0000000000 */
[----:B------:R-:W-:-:S04]  /*15c90*/  ISETP.NE.AND P0, PT, R22, 0x2, PT ;  /* 0x000000021600780c */ /* 0x000fc80003f05270 */
[----:B---34-:R-:W-:Y:S02]  /*15ca0*/  SEL R3, RZ, 0x1, P0 ;  /* 0x00000001ff037807 */ /* 0x018fe40000000000 */
[----:B------:R-:W-:Y:S02]  /*15cb0*/  SEL R22, R22, RZ, P0 ;  /* 0x000000ff16167207 */ /* 0x000fe40000000000 */
[----:B------:R-:W-:-:S07]  /*15cc0*/  LOP3.LUT R24, R24, R3, RZ, 0x3c, !PT ;  /* 0x0000000318187212 */ /* 0x000fce00078e3cff */
.L_x_10947:
[----:B------:R-:W-:Y:S05]  /*15cd0*/  BSYNC B6 ;  /* 0x0000000000067941 */ /* 0x000fea0003800000 */
.L_x_10945:
[----:B------:R-:W-:-:S03]  /*15ce0*/  UMOV UR4, 0xffffffff ;  /* 0xffffffff00047882 */ /* 0x000fc60000000000 */
[----:B------:R-:W-:Y:S05]  /*15cf0*/  BRA.DIV UR4, `(.L_x_10992) ;  /* 0x0000001e04407947 */ /* 0x000fea000b800000 */
[----:B--2---:R2:W3:Y:S04]  /*15d00*/  SHFL.IDX PT, R5, R16, RZ, 0x1f ;  /* 0x00001fff10057589 */ /* 0x0044e800000e0000 */
[----:B------:R2:W4:Y:S02]  /*15d10*/  SHFL.IDX PT, R4, R16, 0x1, 0x1f ;  /* 0x00201f0010047f89 */ /* 0x00052400000e0000 */
.L_x_11079:
[----:B------:R-:W-:Y:S01]  /*15d20*/  ULDC UR4, c[0x0][0xc14] ;  /* 0x0003050000047ab9 */ /* 0x000fe20000000800 */
[C---:B------:R-:W-:Y:S01]  /*15d30*/  IMAD.IADD R7, R29.reuse, 0x1, R19 ;  /* 0x000000011d077824 */ /* 0x040fe200078e0213 */
[----:B------:R-:W-:Y:S01]  /*15d40*/  ISETP.NE.AND P0, PT, R29, 0x1f, PT ;  /* 0x0000001f1d00780c */ /* 0x000fe20003f05270 */
[----:B------:R-:W-:Y:S01]  /*15d50*/  BSSY B0, `(.L_x_10993) ;  /* 0x0000008000007945 */ /* 0x000fe20003800000 */
[----:B------:R-:W-:Y:S01]  /*15d60*/  MOV R0, UR4 ;  /* 0x0000000400007c02 */ /* 0x000fe20008000f00 */
[----:B------:R-:W-:-:S03]  /*15d70*/  IMAD.MOV.U32 R2, RZ, RZ, RZ ;  /* 0x000000ffff027224 */ /* 0x000fc600078e00ff */
[----:B------:R-:W-:-:S13]  /*15d80*/  ISETP.GE.OR P0, PT, R7, R0, !P0 ;  /* 0x000000000700720c */ /* 0x000fda0004706670 */
[----:B------:R-:W-:Y:S05]  /*15d90*/  @P0 BRA `(.L_x_10994) ;  /* 0x00000000000c0947 */ /* 0x000fea0003800000 */
[----:B-----5:R-:W0:Y:S02]  /*15da0*/  LDC.64 R2, c[0x0][0xc58] ;  /* 0x00031600ff027b82 */ /* 0x020e240000000a00 */
[----:B0-----:R-:W-:-:S06]  /*15db0*/  IMAD.WIDE R2, R7, 0x4, R2 ;  /* 0x0000000407027825 */ /* 0x001fcc00078e0202 */
[----:B------:R0:W5:Y:S02]  /*15dc0*/  LDG.E R2, desc[UR56][R2.64] ;  /* 0x0000003802027981 */ /* 0x000164000c1e1900 */
.L_x_10994:
[----:B------:R-:W-:Y:S05]  /*15dd0*/  BSYNC B0 ;  /* 0x0000000000007941 */ /* 0x000fea0003800000 */
.L_x_10993:
        /* <DEDUP_REMOVED lines=22> */
[----:B------:R0:W0:Y:S02]  /*15f40*/  SHFL.IDX PT, R14, R3, 0x1f, 0x1f ;  /* 0x03e01f00030e7f89 */ /* 0x00002400000e0000 */
.L_x_11087:
[----:B------:R-:W-:Y:S02]  /*15f50*/  ULDC UR4, c[0x0][0xc10] ;  /* 0x0003040000047ab9 */ /* 0x000fe40000000800 */
[----:B--2---:R-:W-:-:S04]  /*15f60*/  IMAD.U32 R16, RZ, RZ, UR4 ;  /* 0x00000004ff107e24 */ /* 0x004fc8000f8e00ff */
[----:B0-----:R-:W-:-:S04]  /*15f70*/  IMAD R7, R14, R16, RZ ;  /* 0x000000100e077224 */ /* 0x001fc800078e02ff */
[----:B----4-:R-:W-:-:S05]  /*15f80*/  IMAD.IADD R4, R4, 0x1, R7 ;  /* 0x0000000104047824 */ /* 0x010fca00078e0207 */
[----:B---3--:R-:W-:-:S13]  /*15f90*/  ISETP.GT.AND P0, PT, R4, R5, PT ;  /* 0x000000050400720c */ /* 0x008fda0003f04270 */
[----:B------:R-:W-:Y:S05]  /*15fa0*/  @P0 BRA `(.L_x_10996) ;  /* 0x0000000000ac0947 */ /* 0x000fea0003800000 */
[----:B------:R-:W0:Y:S02]  /*15fb0*/  LDC R0, c[0x0][0xc14] ;  /* 0x00030500ff007b82 */ /* 0x000e240000000800 */
.L_x_11001:
        /* <DEDUP_REMOVED lines=12> */
.L_x_10999:
[----:B------:R-:W-:Y:S05]  /*16080*/  BSYNC B0 ;  /* 0x0000000000007941 */ /* 0x000fea0003800000 */
.L_x_10998:
        /* <DEDUP_REMOVED lines=22> */
[----:B------:R0:W2:Y:S02]  /*161f0*/  SHFL.IDX PT, R14, R3, 0x1f, 0x1f ;  /* 0x03e01f00030e7f89 */ /* 0x0000a400000e0000 */
.L_x_11095:
[----:B------:R-:W-:Y:S02]  /*16200*/  ULDC UR4, c[0x0][0xc10] ;  /* 0x0003040000047ab9 */ /* 0x000fe40000000800 */
[----:B------:R-:W-:-:S04]  /*16210*/  IMAD.U32 R16, RZ, RZ, UR4 ;  /* 0x00000004ff107e24 */ /* 0x000fc8000f8e00ff */
[----:B--2---:R-:W-:-:S05]  /*16220*/  IMAD R7, R14, R16, RZ ;  /* 0x000000100e077224 */ /* 0x004fca00078e02ff */
[----:B------:R-:W-:-:S04]  /*16230*/  IADD3 R4, R7, R4, RZ ;  /* 0x0000000407047210 */ /* 0x000fc80007ffe0ff */
[----:B------:R-:W-:-:S13]  /*16240*/  ISETP.GT.AND P0, PT, R4, R5, PT ;  /* 0x000000050400720c */ /* 0x000fda0003f04270 */
[----:B------:R-:W-:Y:S05]  /*16250*/  @!P0 BRA `(.L_x_11001) ;  /* 0xfffffffc00588947 */ /* 0x000fea000383ffff */
.L_x_10996:
[----:B------:R-:W-:Y:S01]  /*16260*/  IMAD.IADD R7, R4, 0x1, -R7 ;  /* 0x0000000104077824 */ /* 0x000fe200078e0a07 */
[----:B------:R-:W-:-:S03]  /*16270*/  UMOV UR4, 0xffffffff ;  /* 0xffffffff00047882 */ /* 0x000fc60000000000 */
[----:B------:R-:W-:-:S05]  /*16280*/  IMAD R4, R3, R16, R7 ;  /* 0x0000001003047224 */ /* 0x000fca00078e0207 */
[----:B------:R-:W-:Y:S01]  /*16290*/  ISETP.GT.AND P6, PT, R4, R5, PT ;  /* 0x000000050400720c */ /* 0x000fe20003fc4270 */
[----:B------:R-:W-:-:S12]  /*162a0*/  BRA.DIV UR4, `(.L_x_11002) ;  /* 0x0000001e04c07947 */ /* 0x000fd8000b800000 */
[----:B------:R-:W-:-:S04]  /*162b0*/  VOTE.ANY R6, PT, !P6 ;  /* 0x0000000000067806 */ /* 0x000fc800070e0100 */
[----:B------:R-:W2:Y:S02]  /*162c0*/  POPC R4, R6 ;  /* 0x0000000600047309 */ /* 0x000ea40000000000 */
[----:B--2---:R2:W3:Y:S02]  /*162d0*/  SHFL.IDX PT, R17, R2, R4, 0x1f ;  /* 0x00001f0402117589 */ /* 0x0044e400000e0000 */
.L_x_11099:
[----:B------:R-:W-:Y:S01]  /*162e0*/  ISETP.NE.AND P0, PT, R6, RZ, PT ;  /* 0x000000ff0600720c */ /* 0x000fe20003f05270 */
[----:B------:R-:W-:-:S12]  /*162f0*/  IMAD.MOV.U32 R14, RZ, RZ, RZ ;  /* 0x000000ffff0e7224 */ /* 0x000fd800078e00ff */
[----:B------:R-:W-:Y:S05]  /*16300*/  @!P0 BRA `(.L_x_11003) ;  /* 0x0000000000108947 */ /* 0x000fea0003800000 */
[----:B------:R-:W-:Y:S01]  /*16310*/  UMOV UR4, 0xffffffff ;  /* 0xffffffff00047882 */ /* 0x000fe20000000000 */
[----:B------:R-:W-:Y:S02]  /*16320*/  IADD3 R12, R4, -0x1, RZ ;  /* 0xffffffff040c7810 */ /* 0x000fe40007ffe0ff */
[----:B------:R-:W-:Y:S05]  /*16330*/  BRA.DIV UR4, `(.L_x_11004) ;  /* 0x0000001e04e47947 */ /* 0x000fea000b800000 */
[----:B------:R4:W0:Y:S02]  /*16340*/  SHFL.IDX PT, R14, R3, R12, 0x1f ;  /* 0x00001f0c030e7589 */ /* 0x00082400000e0000 */
.L_x_11003:
[-C--:B---3--:R-:W-:Y:S01]  /*16350*/  IABS R6, R17.reuse ;  /* 0x0000001100067213 */ /* 0x088fe20000000000 */
[----:B0-----:R-:W-:Y:S02]  /*16360*/  IMAD R16, R14, R16, R7 ;  /* 0x000000100e107224 */ /* 0x001fe400078e0207 */
[----:B------:R-:W-:Y:S01]  /*16370*/  IMAD.IADD R19, R4, 0x1, R19 ;  /* 0x0000000104137824 */ /* 0x000fe200078e0213 */
[----:B------:R-:W0:Y:S01]  /*16380*/  I2F.RP R8, R6 ;  /* 0x0000000600087306 */ /* 0x000e220000209400 */
[----:B------:R-:W-:Y:S01]  /*16390*/  IMAD.IADD R10, R5, 0x1, -R16 ;  /* 0x00000001050a7824 */ /* 0x000fe200078e0a10 */
[----:B------:R-:W-:-:S05]  /*163a0*/  IABS R5, R17 ;  /* 0x0000001100057213 */ /* 0x000fca0000000000 */
[----:B------:R-:W-:Y:S01]  /*163b0*/  IMAD.MOV R5, RZ, RZ, -R5 ;  /* 0x000000ffff057224 */ /* 0x000fe200078e0a05 */
[----:B0-----:R-:W2:Y:S02]  /*163c0*/  MUFU.RCP R8, R8 ;  /* 0x0000000800087308 */ /* 0x001ea40000001000 */
[----:B--2---:R-:W-:-:S06]  /*163d0*/  VIADD R2, R8, 0xffffffe ;  /* 0x0ffffffe08027836 */ /* 0x004fcc0000000000 */
[----:B----4-:R0:W2:Y:S02]  /*163e0*/  F2I.FTZ.U32.TRUNC.NTZ R3, R2 ;  /* 0x0000000200037305 */ /* 0x0100a4000021f000 */
[----:B0-----:R-:W-:Y:S01]  /*163f0*/  MOV R2, RZ ;  /* 0x000000ff00027202 */ /* 0x001fe20000000f00 */
        /* <DEDUP_REMOVED lines=20> */
.L_x_10997:
[----:B------:R-:W-:Y:S01]  /*16540*/  UMOV UR4, URZ ;  /* 0x0000003f00047c82 */ /* 0x000fe20008000000 */
[----:B------:R-:W-:Y:S01]  /*16550*/  UMOV UR5, URZ ;  /* 0x0000003f00057c82 */ /* 0x000fe20008000000 */
[----:B------:R-:W-:Y:S01]  /*16560*/  ULDC UR6, c[0x0][0xc14] ;  /* 0x0003050000067ab9 */ /* 0x000fe20000000800 */
[----:B------:R-:W-:Y:S01]  /*16570*/  IMAD.MOV.U32 R16, RZ, RZ, R5 ;  /* 0x000000ffff107224 */ /* 0x000fe200078e0005 */
[----:B------:R-:W-:Y:S01]  /*16580*/  MOV R18, UR5 ;  /* 0x0000000500127c02 */ /* 0x000fe20008000f00 */
[----:B------:R-:W-:Y:S02]  /*16590*/  IMAD.U32 R17, RZ, RZ, UR4 ;  /* 0x00000004ff117e24 */ /* 0x000fe4000f8e00ff */
[----:B------:R-:W-:-:S07]  /*165a0*/  IMAD.U32 R19, RZ, RZ, UR6 ;  /* 0x00000006ff137e24 */ /* 0x000fce000f8e00ff */
.L_x_11005:
        /* <DEDUP_REMOVED lines=10> */
.L_x_10924:
[----:B0-----:R-:W3:Y:S01]  /*16650*/  LDL.LU R0, [R1+0x10] ;  /* 0x0000100001007983 */ /* 0x001ee20000300800 */
[----:B------:R-:W-:Y:S01]  /*16660*/  BSSY B0, `(.L_x_11007) ;  /* 0x000000b000007945 */ /* 0x000fe20003800000 */
[----:B------:R-:W0:Y:S01]  /*16670*/  S2R R5, SR_CgaCtaId ;  /* 0x0000000000057919 */ /* 0x000e220000008800 */
[----:B---3--:R-:W-:-:S05]  /*16680*/  VIADD R0, R0, 0x1 ;  /* 0x0000000100007836 */ /* 0x008fca0000000000 */
[----:B--2---:R-:W-:-:S04]  /*16690*/  LEA.HI R2, R0, R0, RZ, 0x1 ;  /* 0x0000000000027211 */ /* 0x004fc800078f08ff */
[----:B------:R-:W-:Y:S02]  /*166a0*/  LOP3.LUT R3, R2, 0xfffffffe, RZ, 0xc0, !PT ;  /* 0xfffffffe02037812 */ /* 0x000fe400078ec0ff */
[----:B------:R-:W-:Y:S02]  /*166b0*/  MOV R2, 0x400 ;  /* 0x0000040000027802 */ /* 0x000fe40000000f00 */
[----:B------:R-:W-:Y:S02]  /*166c0*/  IADD3 R0, R0, -R3, RZ ;  /* 0x8000000300007210 */ /* 0x000fe40007ffe0ff */
[----:B0-----:R-:W-:Y:S02]  /*166d0*/  LEA R9, R5, R2, 0x18 ;  /* 0x0000000205097211 */ /* 0x001fe400078ec0ff */
[----:B------:R-:W-:-:S04]  /*166e0*/  SHF.L.U32 R0, R0, 0x1f, RZ ;  /* 0x0000001f00007819 */ /* 0x000fc800000006ff */
[----:B------:R-:W0:Y:S02]  /*166f0*/  SYNCS.PHASECHK.TRANS64.TRYWAIT P0, [R9+URZ+0x30820], R0 ;  /* 0x03082000090075a7 */ /* 0x000e24000800017f */
[----:B0-----:R-:W-:Y:S05]  /*16700*/  @!P0 BRA `(.L_x_11008) ;  /* 0x0000001c00148947 */ /* 0x001fea0003800000 */
.L_x_11102:
[----:B------:R-:W-:Y:S05]  /*16710*/  BSYNC B0 ;  /* 0x0000000000007941 */ /* 0x000fea0003800000 */
.L_x_11007:
[----:B------:R-:W-:-:S03]  /*16720*/  UMOV UR4, 0xffffffff ;  /* 0xffffffff00047882 */ /* 0x000fc60000000000 */
[----:B------:R-:W-:Y:S05]  /*16730*/  BRA.DIV UR4, `(.L_x_11009) ;  /* 0x0000001e041c7947 */ /* 0x000fea000b800000 */
[----:B0-----:R-:W0:Y:S02]  /*16740*/  S2R R0, SR_TID.X ;  /* 0x0000000000007919 */ /* 0x001e240000002100 */
[----:B0-----:R-:W-:-:S04]  /*16750*/  SHF.R.U32.HI R0, RZ, 0x5, R0 ;  /* 0x00000005ff007819 */ /* 0x001fc80000011600 */
[----:B------:R-:W-:-:S05]  /*16760*/  LOP3.LUT R0, R0, 0x3, RZ, 0xc0, !PT ;  /* 0x0000000300007812 */ /* 0x000fca00078ec0ff */
[----:B------:R0:W2:Y:S02]  /*16770*/  SHFL.IDX PT, R14, R0, RZ, 0x1f ;  /* 0x00001fff000e7589 */ /* 0x0000a400000e0000 */
.L_x_11105:
[----:B--2---:R-:W-:-:S13]  /*16780*/  ISETP.NE.AND P0, PT, R14, RZ, PT ;  /* 0x000000ff0e00720c */ /* 0x004fda0003f05270 */
[----:B------:R-:W-:Y:S05]  /*16790*/  @P0 BRA `(.L_x_10782) ;  /* 0x0000000000880947 */ /* 0x000fea0003800000 */
[----:B------:R-:W-:-:S03]  /*167a0*/  UMOV UR4, 0xffffffff ;  /* 0xffffffff00047882 */ /* 0x000fc60000000000 */
[----:B------:R-:W-:Y:S05]  /*167b0*/  BRA.DIV UR4, `(.L_x_11010) ;  /* 0x0000001e04307947 */ /* 0x000fea000b800000 */
[----:B------:R-:W-:-:S13]  /*167c0*/  ELECT P6, URZ, PT ;  /* 0x00000000003f782f */ /* 0x000fda00038c0000 */
.L_x_11108:
[----:B------:R-:W-:Y:S05]  /*167d0*/  @!P6 BRA `(.L_x_10782) ;  /* 0x000000000078e947 */ /* 0x000fea0003800000 */
[----:B0-----:R-:W2:Y:S02]  /*167e0*/  LDL.LU R0, [R1+0x1c] ;  /* 0x00001c0001007983 */ /* 0x001ea40000300800 */
[----:B--2---:R-:W-:-:S04]  /*167f0*/  LOP3.LUT R0, R0, 0x2, RZ, 0xfc, !PT ;  /* 0x0000000200007812 */ /* 0x004fc800078efcff */
[----:B------:R-:W-:-:S13]  /*16800*/  ISETP.NE.AND P2, PT, R0, 0x3, PT ;  /* 0x000000030000780c */ /* 0x000fda0003f45270 */
[----:B------:R-:W-:Y:S05]  /*16810*/  @!P2 BRA `(.L_x_11011) ;  /* 0x000000000004a947 */ /* 0x000fea0003800000 */
[----:B------:R-:W-:Y:S01]  /*16820*/  BPT.TRAP 0x1 ;  /* 0x000000040000795c */ /* 0x000fe20000300000 */
.L_x_11011:
        /* <DEDUP_REMOVED lines=12> */
.L_x_11109:
[----:B------:R-:W2:Y:S02]  /*168f0*/  SYNCS.PHASECHK.TRANS64.TRYWAIT P0, [R3+URZ], R0 ;  /* 0x00000000030075a7 */ /* 0x000ea4000800017f */
[----:B--2---:R-:W-:Y:S05]  /*16900*/  @!P0 BRA `(.L_x_11013) ;  /* 0x0000001c00108947 */ /* 0x004fea0003800000 */
.L_x_11110:
[----:B------:R-:W-:Y:S05]  /*16910*/  @!P2 BRA `(.L_x_11014) ;  /* 0x000000000004a947 */ /* 0x000fea0003800000 */
[----:B------:R-:W-:Y:S01]  /*16920*/  BPT.TRAP 0x1 ;  /* 0x000000040000795c */ /* 0x000fe20000300000 */
.L_x_11014:
[----:B--2---:R-:W-:-:S05]  /*16930*/  VIADD R3, R9, 0x30860 ;  /* 0x0003086009037836 */ /* 0x004fca0000000000 */
[----:B------:R-:W-:-:S04]  /*16940*/  LEA R5, R22, R3, 0x3 ;  /* 0x0000000316057211 */ /* 0x000fc800078e18ff */
[----:B------:R-:W2:Y:S02]  /*16950*/  SYNCS.PHASECHK.TRANS64.TRYWAIT P0, [R5+URZ], R2 ;  /* 0x00000002050075a7 */ /* 0x000ea4000800017f */
[----:B--2---:R-:W-:Y:S05]  /*16960*/  @!P0 BRA `(.L_x_11015) ;  /* 0x0000001c000c8947 */ /* 0x004fea0003800000 */
.L_x_11111:
[----:B------:R-:W-:-:S07]  /*16970*/  IMAD R3, R4, 0x8, R3 ;  /* 0x0000000804037824 */ /* 0x000fce00078e0203 */
.L_x_11016:
[----:B---3--:R3:W4:Y:S02]  /*16980*/  SYNCS.PHASECHK.TRANS64.TRYWAIT P0, [R3+URZ], R0 ;  /* 0x00000000030075a7 */ /* 0x008724000800017f */
[----:B----4-:R-:W-:Y:S05]  /*16990*/  @!P0 NANOSLEEP.SYNCS 0x989680 ;  /* 0x009896800000895d */ /* 0x010fea0003900000 */
[----:B------:R-:W4:Y:S02]  /*169a0*/  @!P0 SYNCS.PHASECHK.TRANS64 P0, [R3+URZ], R0 ;  /* 0x00000000030085a7 */ /* 0x000f24000800007f */
[----:B----4-:R-:W-:Y:S05]  /*169b0*/  @!P0 BRA `(.L_x_11016) ;  /* 0xfffffffc00f08947 */ /* 0x010fea000383ffff */
.L_x_10782:
[----:B------:R-:W-:Y:S05]  /*169c0*/  BSYNC B7 ;  /* 0x0000000000077941 */ /* 0x000fea0003800000 */
.L_x_10779:
[----:B------:R-:W-:Y:S05]  /*169d0*/  EXIT ;  /* 0x000000000000794d */ /* 0x000fea0003800000 */
.L_x_10800:
[----:B0-----:R0:W1:Y:S02]  /*169e0*/  SYNCS.PHASECHK.TRANS64.TRYWAIT P6, [R84+URZ+0x30890], R96 ;  /* 0x03089060540075a7 */ /* 0x00106400080c017f */
[----:B-1----:R-:W-:Y:S05]  /*169f0*/  @!P6 NANOSLEEP.SYNCS 0x989680 ;  /* 0x009896800000e95d */ /* 0x002fea0003900000 */
[----:B------:R-:W1:Y:S02]  /*16a00*/  @!P6 SYNCS.PHASECHK.TRANS64 P6, [R84+URZ+0x30890], R96 ;  /* 0x030890605400e5a7 */ /* 0x000e6400080c007f */
[----:B-1----:R-:W-:Y:S05]  /*16a10*/  @!P6 BRA `(.L_x_10800) ;  /* 0xfffffffc00f0e947 */ /* 0x002fea000383ffff */
[----:B------:R-:W-:Y:S05]  /*16a20*/  BRA `(.L_x_11017) ;  /* 0xfffffec000bc7947 */ /* 0x000fea000383ffff */
.L_x_10820:
[----:B0-----:R0:W1:Y:S02]  /*16a30*/  SYNCS.PHASECHK.TRANS64.TRYWAIT P5, [R84+URZ+0x30890], R96 ;  /* 0x03089060540075a7 */ /* 0x00106400080a017f */
[----:B-1----:R-:W-:Y:S05]  /*16a40*/  @!P5 NANOSLEEP.SYNCS 0x989680 ;  /* 0x009896800000d95d */ /* 0x002fea0003900000 */
[----:B------:R-:W1:Y:S02]  /*16a50*/  @!P5 SYNCS.PHASECHK.TRANS64 P5, [R84+URZ+0x30890], R96 ;  /* 0x030890605400d5a7 */ /* 0x000e6400080a007f */
[----:B-1----:R-:W-:Y:S05]  /*16a60*/  @!P5 BRA `(.L_x_10820) ;  /* 0xfffffffc00f0d947 */ /* 0x002fea000383ffff */
[----:B------:R-:W-:Y:S05]  /*16a70*/  BRA `(.L_x_11018) ;  /* 0xfffffed400387947 */ /* 0x000fea000383ffff */
.L_x_10829:
[----:B-1----:R1:W2:Y:S02]  /*16a80*/  SYNCS.PHASECHK.TRANS64.TRYWAIT P4, [R84+URZ+0x30890], R96 ;  /* 0x03089060540075a7 */ /* 0x0022a4000808017f */
[----:B--2---:R-:W-:Y:S05]  /*16a90*/  @!P4 NANOSLEEP.SYNCS 0x989680 ;  /* 0x009896800000c95d */ /* 0x004fea0003900000 */
[----:B------:R-:W2:Y:S02]  /*16aa0*/  @!P4 SYNCS.PHASECHK.TRANS64 P4, [R84+URZ+0x30890], R96 ;  /* 0x030890605400c5a7 */ /* 0x000ea4000808007f */
[----:B--2---:R-:W-:Y:S05]  /*16ab0*/  @!P4 BRA `(.L_x_10829) ;  /* 0xfffffffc00f0c947 */ /* 0x004fea000383ffff */
[----:B------:R-:W-:Y:S05]  /*16ac0*/  BRA `(.L_x_11019) ;  /* 0xfffffee400647947 */ /* 0x000fea000383ffff */
.L_x_10835:
[----:B--2---:R2:W3:Y:S02]  /*16ad0*/  SYNCS.PHASECHK.TRANS64.TRYWAIT P3, [R84+URZ+0x308b0], R96 ;  /* 0x0308b060540075a7 */ /* 0x0044e4000806017f */
[----:B---3--:R-:W-:Y:S05]  /*16ae0*/  @!P3 NANOSLEEP.SYNCS 0x989680 ;  /* 0x009896800000b95d */ /* 0x008fea0003900000 */
[----:B------:R-:W3:Y:S02]  /*16af0*/  @!P3 SYNCS.PHASECHK.TRANS64 P3, [R84+URZ+0x308b0], R96 ;  /* 0x0308b0605400b5a7 */ /* 0x000ee4000806007f */
[----:B---3--:R-:W-:Y:S05]  /*16b00*/  @!P3 BRA `(.L_x_10835) ;  /* 0xfffffffc00f0b947 */ /* 0x008fea000383ffff */
[----:B------:R-:W-:Y:S05]  /*16b10*/  BRA `(.L_x_11020) ;  /* 0xfffffee400f87947 */ /* 0x000fea000383ffff */
.L_x_10843:
        /* <DEDUP_REMOVED lines=13> */
.L_x_11022:
[----:B------:R-:W-:Y:S05]  /*16bf0*/  BSYNC B0 ;  /* 0x0000000000007941 */ /* 0x000fea0003800000 */
.L_x_11021:
[----:B------:R0:W-:Y:S01]  /*16c00*/  STL [R1+0x60], R14 ;  /* 0x0000600e01007387 */ /* 0x0001e20000100800 */
[----:B------:R-:W-:Y:S05]  /*16c10*/  BRA `(.L_x_11023) ;  /* 0xfffffeec004c7947 */ /* 0x000fea000383ffff */
.L_x_10857:
[----:B------:R-:W-:Y:S01]  /*16c20*/  BSSY B1, `(.L_x_11024) ;  /* 0x0000008000017945 */ /* 0x000fe20003800000 */
[----:B------:R-:W-:Y:S01]  /*16c30*/  IMAD.MOV.U32 R13, RZ, RZ, R29 ;  /* 0x000000ffff0d7224 */ /* 0x000fe200078e001d */
[----:B------:R-:W-:Y:S01]  /*16c40*/  MOV R11, 0x1c1f ;  /* 0x00001c1f000b7802 */ /* 0x000fe20000000f00 */
[----:B------:R-:W-:Y:S02]  /*16c50*/  IMAD.MOV.U32 R12, RZ, RZ, RZ ;  /* 0x000000ffff0c7224 */ /* 0x000fe400078e00ff */
[----:B------:R-:W-:-:S07]  /*16c60*/  IMAD.MOV.U32 R15, RZ, RZ, -0x1 ;  /* 0xffffffffff0f7424 */ /* 0x000fce00078e00ff */
[----:B01---5:R-:W-:Y:S05]  /*16c70*/  WARPSYNC.COLLECTIVE R15, `(.L_x_11025) ;  /* 0x000000000f087348 */ /* 0x023fea0003c00000 */
[----:B0-----:R0:W2:Y:S02]  /*16c80*/  SHFL.IDX P6, R14, R13, R12, R11 ;  /* 0x0000000c0d0e7389 */ /* 0x0010a400000c000b */
[----:B012--5:R-:W-:Y:S01]  /*16c90*/  ENDCOLLECTIVE ;  /* 0x000000000000791b */ /* 0x027fe20003800000 */
.L_x_11025:
[----:B------:R-:W-:Y:S05]  /*16ca0*/  BSYNC B1 ;  /* 0x0000000000017941 */ /* 0x000fea0003800000 */
.L_x_11024:
[----:B------:R-:W-:Y:S05]  /*16cb0*/  BRA `(.L_x_11026) ;  /* 0xfffffef4006c7947 */ /* 0x000fea000383ffff */
.L_x_10858:
[----:B------:R-:W-:Y:S01]  /*16cc0*/  BSSY B1, `(.L_x_11027) ;  /* 0x0000008000017945 */ /* 0x000fe20003800000 */
[----:B------:R-:W-:Y:S01]  /*16cd0*/  IMAD.MOV.U32 R13, RZ, RZ, R28 ;  /* 0x000000ffff0d7224 */ /* 0x000fe200078e001c */
[----:B------:R-:W-:Y:S01]  /*16ce0*/  MOV R12, RZ ;  /* 0x000000ff000c7202 */ /* 0x000fe20000000f00 */
[----:B------:R-:W-:Y:S02]  /*16cf0*/  IMAD.MOV.U32 R11, RZ, RZ, 0x1c1f ;  /* 0x00001c1fff0b7424 */ /* 0x000fe400078e00ff */
[----:B------:R-:W-:-:S07]  /*16d00*/  IMAD.MOV.U32 R15, RZ, RZ, -0x1 ;  /* 0xffffffffff0f7424 */ /* 0x000fce00078e00ff */
[----:B01---5:R-:W-:Y:S05]  /*16d10*/  WARPSYNC.COLLECTIVE R15, `(.L_x_11028) ;  /* 0x000000000f087348 */ /* 0x023fea0003c00000 */
[----:B0-----:R0:W2:Y:S02]  /*16d20*/  SHFL.IDX P6, R14, R13, R12, R11 ;  /* 0x0000000c0d0e7389 */ /* 0x0010a400000c000b */
[----:B012--5:R-:W-:Y:S01]  /*16d30*/  ENDCOLLECTIVE ;  /* 0x000000000000791b */ /* 0x027fe20003800000 */
.L_x_11028:
[----:B------:R-:W-:Y:S05]  /*16d40*/  BSYNC B1 ;  /* 0x0000000000017941 */ /* 0x000fea0003800000 */
.L_x_11027:
[----:B------:R-:W-:Y:S05]  /*16d50*/  BRA `(.L_x_11029) ;  /* 0xfffffef4004c7947 */ /* 0x000fea000383ffff */
.L_x_10859:
[----:B------:R-:W-:Y:S01]  /*16d60*/  BSSY B1, `(.L_x_11030) ;  /* 0x0000008000017945 */ /* 0x000fe20003800000 */
[----:B------:R-:W-:Y:S01]  /*16d70*/  MOV R13, R31 ;  /* 0x0000001f000d7202 */ /* 0x000fe20000000f00 */
[----:B------:R-:W-:Y:S01]  /*16d80*/  IMAD.MOV.U32 R12, RZ, RZ, RZ ;  /* 0x000000ffff0c7224 */ /* 0x000fe200078e00ff */
[----:B------:R-:W-:Y:S01]  /*16d90*/  MOV R15, 0xffffffff ;  /* 0xffffffff000f7802 */ /* 0x000fe20000000f00 */
[----:B------:R-:W-:-:S07]  /*16da0*/  IMAD.MOV.U32 R11, RZ, RZ, 0x1c1f ;  /* 0x00001c1fff0b7424 */ /* 0x000fce00078e00ff */
[----:B01---5:R-:W-:Y:S05]  /*16db0*/  WARPSYNC.COLLECTIVE R15, `(.L_x_11031) ;  /* 0x000000000f087348 */ /* 0x023fea0003c00000 */
[----:B0-----:R0:W2:Y:S02]  /*16dc0*/  SHFL.IDX P6, R14, R13, R12, R11 ;  /* 0x0000000c0d0e7389 */ /* 0x0010a400000c000b */
[----:B012--5:R-:W-:Y:S01]  /*16dd0*/  ENDCOLLECTIVE ;  /* 0x000000000000791b */ /* 0x027fe20003800000 */
.L_x_11031:
[----:B------:R-:W-:Y:S05]  /*16de0*/  BSYNC B1 ;  /* 0x0000000000017941 */ /* 0x000fea0003800000 */
.L_x_11030:
[----:B------:R-:W-:Y:S05]  /*16df0*/  BRA `(.L_x_11032) ;  /* 0xfffffef4002c7947 */ /* 0x000fea000383ffff */
.L_x_10860:
        /* <DEDUP_REMOVED lines=8> */
.L_x_11034:
[----:B------:R-:W-:Y:S05]  /*16e80*/  BSYNC B1 ;  /* 0x0000000000017941 */ /* 0x000fea0003800000 */
.L_x_11033:
[----:B------:R-:W-:Y:S05]  /*16e90*/  BRA `(.L_x_11035) ;  /* 0xfffffef4000c7947 */ /* 0x000fea000383ffff */
.L_x_10862:
[----:B0-----:R0:W1:Y:S02]  /*16ea0*/  SYNCS.PHASECHK.TRANS64.TRYWAIT P1, [R2+URZ+0x30800], R27 ;  /* 0x0308001b020075a7 */ /* 0x001064000802017f */
[----:B-1----:R-:W-:Y:S05]  /*16eb0*/  @!P1 NANOSLEEP.SYNCS 0x989680 ;  /* 0x009896800000995d */ /* 0x002fea0003900000 */
[----:B------:R-:W1:Y:S02]  /*16ec0*/  @!P1 SYNCS.PHASECHK.TRANS64 P1, [R2+URZ+0x30800], R27 ;  /* 0x0308001b020095a7 */ /* 0x000e64000802007f */
[----:B-1----:R-:W-:Y:S05]  /*16ed0*/  @!P1 BRA `(.L_x_10862) ;  /* 0xfffffffc00f09947 */ /* 0x002fea000383ffff */
[----:B------:R-:W-:Y:S05]  /*16ee0*/  BRA `(.L_x_11036) ;  /* 0xfffffef400887947 */ /* 0x000fea000383ffff */
.L_x_10870:
[----:B------:R-:W-:Y:S01]  /*16ef0*/  BSSY B1, `(.L_x_11037) ;  /* 0x0000008000017945 */ /* 0x000fe20003800000 */
[----:B------:R-:W-:Y:S01]  /*16f00*/  IMAD.MOV.U32 R13, RZ, RZ, R29 ;  /* 0x000000ffff0d7224 */ /* 0x000fe200078e001d */
[----:B------:R-:W-:Y:S01]  /*16f10*/  MOV R12, RZ ;  /* 0x000000ff000c7202 */ /* 0x000fe20000000f00 */
[----:B------:R-:W-:Y:S02]  /*16f20*/  IMAD.MOV.U32 R11, RZ, RZ, 0x1c1f ;  /* 0x00001c1fff0b7424 */ /* 0x000fe400078e00ff */
[----:B------:R-:W-:-:S07]  /*16f30*/  IMAD.MOV.U32 R15, RZ, RZ, -0x1 ;  /* 0xffffffffff0f7424 */ /* 0x000fce00078e00ff */
[----:B0----5:R-:W-:Y:S05]  /*16f40*/  WARPSYNC.COLLECTIVE R15, `(.L_x_11038) ;  /* 0x000000000f087348 */ /* 0x021fea0003c00000 */
[----:B0-----:R0:W1:Y:S02]  /*16f50*/  SHFL.IDX P6, R14, R13, R12, R11 ;  /* 0x0000000c0d0e7389 */ /* 0x00106400000c000b */
[----:B01---5:R-:W-:Y:S01]  /*16f60*/  ENDCOLLECTIVE ;  /* 0x000000000000791b */ /* 0x023fe20003800000 */
.L_x_11038:
[----:B------:R-:W-:Y:S05]  /*16f70*/  BSYNC B1 ;  /* 0x0000000000017941 */ /* 0x000fea0003800000 */
.L_x_11037:
[----:B------:R-:W-:Y:S05]  /*16f80*/  BRA `(.L_x_11039) ;  /* 0xffffff0000647947 */ /* 0x000fea000383ffff */
.L_x_10871:
[----:B------:R-:W-:Y:S01]  /*16f90*/  BSSY B1, `(.L_x_11040) ;  /* 0x0000008000017945 */ /* 0x000fe20003800000 */
[----:B------:R-:W-:Y:S01]  /*16fa0*/  MOV R13, R28 ;  /* 0x0000001c000d7202 */ /* 0x000fe20000000f00 */
[----:B------:R-:W-:Y:S01]  /*16fb0*/  IMAD.MOV.U32 R12, RZ, RZ, RZ ;  /* 0x000000ffff0c7224 */ /* 0x000fe200078e00ff */
[----:B------:R-:W-:Y:S01]  /*16fc0*/  MOV R15, 0xffffffff ;  /* 0xffffffff000f7802 */ /* 0x000fe20000000f00 */
[----:B------:R-:W-:-:S07]  /*16fd0*/  IMAD.MOV.U32 R11, RZ, RZ, 0x1c1f ;  /* 0x00001c1fff0b7424 */ /* 0x000fce00078e00ff */
[----:B0----5:R-:W-:Y:S05]  /*16fe0*/  WARPSYNC.COLLECTIVE R15, `(.L_x_11041) ;  /* 0x000000000f087348 */ /* 0x021fea0003c00000 */
[----:B0-----:R0:W1:Y:S02]  /*16ff0*/  SHFL.IDX P6, R14, R13, R12, R11 ;  /* 0x0000000c0d0e7389 */ /* 0x00106400000c000b */
[----:B01---5:R-:W-:Y:S01]  /*17000*/  ENDCOLLECTIVE ;  /* 0x000000000000791b */ /* 0x023fe20003800000 */
.L_x_11041:
[----:B------:R-:W-:Y:S05]  /*17010*/  BSYNC B1 ;  /* 0x0000000000017941 */ /* 0x000fea0003800000 */
.L_x_11040:
[----:B------:R-:W-:Y:S05]  /*17020*/  BRA `(.L_x_11042) ;  /* 0xffffff0000487947 */ /* 0x000fea000383ffff */
.L_x_10872:
[----:B------:R-:W-:Y:S01]  /*17030*/  BSSY B1, `(.L_x_11043) ;  /* 0x0000008000017945 */ /* 0x000fe20003800000 */
[----:B------:R-:W-:Y:S01]  /*17040*/  IMAD.MOV.U32 R13, RZ, RZ, R31 ;  /* 0x000000ffff0d7224 */ /* 0x000fe200078e001f */
[----:B------:R-:W-:Y:S01]  /*17050*/  MOV R11, 0x1c1f ;  /* 0x00001c1f000b7802 */ /* 0x000fe20000000f00 */
[----:B------:R-:W-:Y:S02]  /*17060*/  IMAD.MOV.U32 R12, RZ, RZ, RZ ;  /* 0x000000ffff0c7224 */ /* 0x000fe400078e00ff */
[----:B------:R-:W-:-:S07]  /*17070*/  IMAD.MOV.U32 R15, RZ, RZ, -0x1 ;  /* 0xffffffffff0f7424 */ /* 0x000fce00078e00ff */
[----:B0----5:R-:W-:Y:S05]  /*17080*/  WARPSYNC.COLLECTIVE R15, `(.L_x_11044) ;  /* 0x000000000f087348 */ /* 0x021fea0003c00000 */
[----:B0-----:R0:W1:Y:S02]  /*17090*/  SHFL.IDX P6, R14, R13, R12, R11 ;  /* 0x0000000c0d0e7389 */ /* 0x00106400000c000b */
[----:B01---5:R-:W-:Y:S01]  /*170a0*/  ENDCOLLECTIVE ;  /* 0x000000000000791b */ /* 0x023fe20003800000 */
.L_x_11044:
[----:B------:R-:W-:Y:S05]  /*170b0*/  BSYNC B1 ;  /* 0x0000000000017941 */ /* 0x000fea0003800000 */
.L_x_11043:
[----:B------:R-:W-:Y:S05]  /*170c0*/  BRA `(.L_x_11045) ;  /* 0xffffff00002c7947 */ /* 0x000fea000383ffff */
.L_x_10873:
        /* <DEDUP_REMOVED lines=8> */
.L_x_11047:
[----:B------:R-:W-:Y:S05]  /*17150*/  BSYNC B1 ;  /* 0x0000000000017941 */ /* 0x000fea0003800000 */
.L_x_11046:
[----:B------:R-:W-:Y:S05]  /*17160*/  BRA `(.L_x_11048) ;  /* 0xffffff0000107947 */ /* 0x000fea000383ffff */
.L_x_10875:
[----:B0-----:R0:W1:Y:S02]  /*17170*/  SYNCS.PHASECHK.TRANS64.TRYWAIT P1, [R2+URZ+0x30800], R9 ;  /* 0x03080009020075a7 */ /* 0x001064000802017f */
[----:B-1----:R-:W-:Y:S05]  /*17180*/  @!P1 NANOSLEEP.SYNCS 0x989680 ;  /* 0x009896800000995d */ /* 0x002fea0003900000 */
[----:B------:R-:W1:Y:S02]  /*17190*/  @!P1 SYNCS.PHASECHK.TRANS64 P1, [R2+URZ+0x30800], R9 ;  /* 0x03080009020095a7 */ /* 0x000e64000802007f */
[----:B-1----:R-:W-:Y:S05]  /*171a0*/  @!P1 BRA `(.L_x_10875) ;  /* 0xfffffffc00f09947 */ /* 0x002fea000383ffff */
[----:B------:R-:W-:Y:S05]  /*171b0*/  BRA `(.L_x_11049) ;  /* 0xffffff0000847947 */ /* 0x000fea000383ffff */
.L_x_10881:
[----:B--2---:R2:W4:Y:S02]  /*171c0*/  SYNCS.PHASECHK.TRANS64.TRYWAIT P1, [R0+URZ+0x30830], R5 ;  /* 0x03083005000075a7 */ /* 0x004524000802017f */
[----:B----4-:R-:W-:Y:S05]  /*171d0*/  @!P1 NANOSLEEP.SYNCS 0x989680 ;  /* 0x009896800000995d */ /* 0x010fea0003900000 */
[----:B------:R-:W4:Y:S02]  /*171e0*/  @!P1 SYNCS.PHASECHK.TRANS64 P1, [R0+URZ+0x30830], R5 ;  /* 0x03083005000095a7 */ /* 0x000f24000802007f */
[----:B----4-:R-:W-:Y:S05]  /*171f0*/  @!P1 BRA `(.L_x_10881) ;  /* 0xfffffffc00f09947 */ /* 0x010fea000383ffff */
[----:B------:R-:W-:Y:S05]  /*17200*/  BRA `(.L_x_10880) ;  /* 0xffffff0c00d87947 */ /* 0x000fea000383ffff */
.L_x_10887:
[----:B-1----:R1:W2:Y:S02]  /*17210*/  SYNCS.PHASECHK.TRANS64.TRYWAIT P3, [R5+URZ+0x30830], R6 ;  /* 0x03083006050075a7 */ /* 0x0022a4000806017f */
[----:B--2---:R-:W-:Y:S05]  /*17220*/  @!P3 NANOSLEEP.SYNCS 0x989680 ;  /* 0x009896800000b95d */ /* 0x004fea0003900000 */
[----:B------:R-:W2:Y:S02]  /*17230*/  @!P3 SYNCS.PHASECHK.TRANS64 P3, [R5+URZ+0x30830], R6 ;  /* 0x030830060500b5a7 */ /* 0x000ea4000806007f */
[----:B--2---:R-:W-:Y:S05]  /*17240*/  @!P3 BRA `(.L_x_10887) ;  /* 0xfffffffc00f0b947 */ /* 0x004fea000383ffff */
[----:B------:R-:W-:Y:S05]  /*17250*/  BRA `(.L_x_10886) ;  /* 0xffffff48009c7947 */ /* 0x000fea000383ffff */
.L_x_10891:
[----:B-1----:R1:W2:Y:S02]  /*17260*/  SYNCS.PHASECHK.TRANS64.TRYWAIT P2, [R6+URZ+0x30850], R5 ;  /* 0x03085005060075a7 */ /* 0x0022a4000804017f */
[----:B--2---:R-:W-:Y:S05]  /*17270*/  @!P2 NANOSLEEP.SYNCS 0x989680 ;  /* 0x009896800000a95d */ /* 0x004fea0003900000 */
[----:B------:R-:W2:Y:S02]  /*17280*/  @!P2 SYNCS.PHASECHK.TRANS64 P2, [R6+URZ+0x30850], R5 ;  /* 0x030850050600a5a7 */ /* 0x000ea4000804007f */
[----:B--2---:R-:W-:Y:S05]  /*17290*/  @!P2 BRA `(.L_x_10891) ;  /* 0xfffffffc00f0a947 */ /* 0x004fea000383ffff */
[----:B------:R-:W-:Y:S05]  /*172a0*/  BRA `(.L_x_10888) ;  /* 0xffffff4c006c7947 */ /* 0x000fea000383ffff */
.L_x_10896:
[----:B-1----:R1:W2:Y:S02]  /*172b0*/  SYNCS.PHASECHK.TRANS64.TRYWAIT P0, [R11+URZ+0x30850], R0 ;  /* 0x030850000b0075a7 */ /* 0x0022a4000800017f */
[----:B--2---:R-:W-:Y:S05]  /*172c0*/  @!P0 NANOSLEEP.SYNCS 0x989680 ;  /* 0x009896800000895d */ /* 0x004fea0003900000 */
[----:B------:R-:W2:Y:S02]  /*172d0*/  @!P0 SYNCS.PHASECHK.TRANS64 P0, [R11+URZ+0x30850], R0 ;  /* 0x030850000b0085a7 */ /* 0x000ea4000800007f */
[----:B--2---:R-:W-:Y:S05]  /*172e0*/  @!P0 BRA `(.L_x_10896) ;  /* 0xfffffffc00f08947 */ /* 0x004fea000383ffff */
[----:B------:R-:W-:Y:S05]  /*172f0*/  BRA `(.L_x_10895) ;  /* 0xffffff8400a07947 */ /* 0x000fea000383ffff */
.L_x_10928:
        /* <DEDUP_REMOVED lines=8> */
[----:B-1---5:R-:W-:Y:S05]  /*17380*/  WARPSYNC.COLLECTIVE R15, `(.L_x_11051) ;  /* 0x000000000f087348 */ /* 0x022fea0003c00000 */
[----:B------:R0:W2:Y:S02]  /*17390*/  SHFL.IDX P6, R14, R13, R12, R11 ;  /* 0x0000000c0d0e7389 */ /* 0x0000a400000c000b */
[----:B012--5:R-:W-:Y:S01]  /*173a0*/  ENDCOLLECTIVE ;  /* 0x000000000000791b */ /* 0x027fe20003800000 */
.L_x_11051:
[----:B------:R-:W-:Y:S05]  /*173b0*/  BSYNC B1 ;  /* 0x0000000000017941 */ /* 0x000fea0003800000 */
.L_x_11050:
[----:B------:R-:W-:Y:S05]  /*173c0*/  BRA `(.L_x_11052) ;  /* 0xffffffbc00347947 */ /* 0x000fea000383ffff */
.L_x_10929:
[----:B------:R-:W-:Y:S01]  /*173d0*/  BSSY B1, `(.L_x_11053) ;  /* 0x0000006000017945 */ /* 0x000fe20003800000 */
[----:B------:R-:W-:-:S07]  /*173e0*/  IMAD.MOV.U32 R15, RZ, RZ, -0x1 ;  /* 0xffffffffff0f7424 */ /* 0x000fce00078e00ff */
[----:B-1---5:R-:W-:Y:S05]  /*173f0*/  WARPSYNC.COLLECTIVE R15, `(.L_x_11054) ;  /* 0x000000000f0c7348 */ /* 0x022fea0003c00000 */
[----:B------:R-:W-:Y:S02]  /*17400*/  ELECT P6, UR62, PT ;  /* 0x00000000003e782f */ /* 0x000fe400038c0000 */
[----:B------:R-:W-:Y:S01]  /*17410*/  MOV R14, UR62 ;  /* 0x0000003e000e7c02 */ /* 0x000fe20008000f00 */
[----:B-1---5:R-:W-:Y:S10]  /*17420*/  ENDCOLLECTIVE ;  /* 0x000000000000791b */ /* 0x022ff40003800000 */
.L_x_11054:
[----:B------:R-:W-:Y:S05]  /*17430*/  BSYNC B1 ;  /* 0x0000000000017941 */ /* 0x000fea0003800000 */
.L_x_11053:
[----:B------:R-:W-:Y:S05]  /*17440*/  BRA `(.L_x_11055) ;  /* 0xffffffbc00207947 */ /* 0x000fea000383ffff */
.L_x_10931:
[----:B0-----:R0:W2:Y:S02]  /*17450*/  SYNCS.PHASECHK.TRANS64.TRYWAIT P0, [R6+URZ+0x30820], R7 ;  /* 0x03082007060075a7 */ /* 0x0010a4000800017f */
[----:B--2---:R-:W-:Y:S05]  /*17460*/  @!P0 NANOSLEEP.SYNCS 0x989680 ;  /* 0x009896800000895d */ /* 0x004fea0003900000 */
[----:B------:R-:W2:Y:S02]  /*17470*/  @!P0 SYNCS.PHASECHK.TRANS64 P0, [R6+URZ+0x30820], R7 ;  /* 0x03082007060085a7 */ /* 0x000ea4000800007f */
[----:B--2---:R-:W-:Y:S05]  /*17480*/  @!P0 BRA `(.L_x_10931) ;  /* 0xfffffffc00f08947 */ /* 0x004fea000383ffff */
[----:B------:R-:W-:Y:S05]  /*17490*/  BRA `(.L_x_11056) ;  /* 0xffffffbc003c7947 */ /* 0x000fea000383ffff */
.L_x_10934:
[----:B0-----:R0:W2:Y:S02]  /*174a0*/  SYNCS.PHASECHK.TRANS64.TRYWAIT P0, [R7+URZ+0x308a0], R8 ;  /* 0x0308a008070075a7 */ /* 0x0010a4000800017f */
[----:B--2---:R-:W-:Y:S05]  /*174b0*/  @!P0 NANOSLEEP.SYNCS 0x989680 ;  /* 0x009896800000895d */ /* 0x004fea0003900000 */
[----:B------:R-:W2:Y:S02]  /*174c0*/  @!P0 SYNCS.PHASECHK.TRANS64 P0, [R7+URZ+0x308a0], R8 ;  /* 0x0308a008070085a7 */ /* 0x000ea4000800007f */
[----:B--2---:R-:W-:Y:S05]  /*174d0*/  @!P0 BRA `(.L_x_10934) ;  /* 0xfffffffc00f08947 */ /* 0x004fea000383ffff */
[----:B------:R-:W-:Y:S05]  /*174e0*/  BRA `(.L_x_11057) ;  /* 0xffffffbc00447947 */ /* 0x000fea000383ffff */
.L_x_10936:
[----:B--2---:R2:W3:Y:S02]  /*174f0*/  SYNCS.PHASECHK.TRANS64.TRYWAIT P0, [R7+URZ+0x308c0], R8 ;  /* 0x0308c008070075a7 */ /* 0x0044e4000800017f */
[----:B---3--:R-:W-:Y:S05]  /*17500*/  @!P0 NANOSLEEP.SYNCS 0x989680 ;  /* 0x009896800000895d */ /* 0x008fea0003900000 */
[----:B------:R-:W3:Y:S02]  /*17510*/  @!P0 SYNCS.PHASECHK.TRANS64 P0, [R7+URZ+0x308c0], R8 ;  /* 0x0308c008070085a7 */ /* 0x000ee4000800007f */
[----:B---3--:R-:W-:Y:S05]  /*17520*/  @!P0 BRA `(.L_x_10936) ;  /* 0xfffffffc00f08947 */ /* 0x008fea000383ffff */
[----:B------:R-:W-:Y:S05]  /*17530*/  BRA `(.L_x_11058) ;  /* 0xffffffbc009c7947 */ /* 0x000fea000383ffff */
.L_x_10940:
[----:B0-----:R0:W2:Y:S02]  /*17540*/  SYNCS.PHASECHK.TRANS64.TRYWAIT P0, [R7+URZ+0x308a0], R10 ;  /* 0x0308a00a070075a7 */ /* 0x0010a4000800017f */
[----:B--2---:R-:W-:Y:S05]  /*17550*/  @!P0 NANOSLEEP.SYNCS 0x989680 ;  /* 0x009896800000895d */ /* 0x004fea0003900000 */
[----:B------:R-:W2:Y:S02]  /*17560*/  @!P0 SYNCS.PHASECHK.TRANS64 P0, [R7+URZ+0x308a0], R10 ;  /* 0x0308a00a070085a7 */ /* 0x000ea4000800007f */
[----:B--2---:R-:W-:Y:S05]  /*17570*/  @!P0 BRA `(.L_x_10940) ;  /* 0xfffffffc00f08947 */ /* 0x004fea000383ffff */
[----:B------:R-:W-:Y:S05]  /*17580*/  BRA `(.L_x_11059) ;  /* 0xffffffc0001c7947 */ /* 0x000fea000383ffff */
.L_x_10942:
[----:B--2---:R2:W3:Y:S02]  /*17590*/  SYNCS.PHASECHK.TRANS64.TRYWAIT P1, [R7+URZ+0x308c0], R10 ;  /* 0x0308c00a070075a7 */ /* 0x0044e4000802017f */
[----:B---3--:R-:W-:Y:S05]  /*175a0*/  @!P1 NANOSLEEP.SYNCS 0x989680 ;  /* 0x009896800000995d */ /* 0x008fea0003900000 */
[----:B------:R-:W3:Y:S02]  /*175b0*/  @!P1 SYNCS.PHASECHK.TRANS64 P1, [R7+URZ+0x308c0], R10 ;  /* 0x0308c00a070095a7 */ /* 0x000ee4000802007f */
[----:B---3--:R-:W-:Y:S05]  /*175c0*/  @!P1 BRA `(.L_x_10942) ;  /* 0xfffffffc00f09947 */ /* 0x008fea000383ffff */
[----:B------:R-:W-:Y:S05]  /*175d0*/  BRA `(.L_x_11060) ;  /* 0xffffffc000707947 */ /* 0x000fea000383ffff */
.L_x_10952:
        /* <DEDUP_REMOVED lines=11> */
.L_x_11062:
[----:B------:R-:W-:Y:S05]  /*17690*/  BSYNC B0 ;  /* 0x0000000000007941 */ /* 0x000fea0003800000 */
.L_x_11061:
[----:B------:R-:W-:Y:S05]  /*176a0*/  BRA `(.L_x_11063) ;  /* 0xffffffc800a47947 */ /* 0x000fea000383ffff */
.L_x_10953:
[----:B------:R-:W-:Y:S01]  /*176b0*/  BSSY B0, `(.L_x_11064) ;  /* 0x0000006000007945 */ /* 0x000fe20003800000 */
[----:B------:R-:W-:-:S07]  /*176c0*/  MOV R15, 0xffffffff ;  /* 0xffffffff000f7802 */ /* 0x000fce0000000f00 */
[----:B-1----:R-:W-:Y:S05]  /*176d0*/  WARPSYNC.COLLECTIVE R15, `(.L_x_11065) ;  /* 0x000000000f0c7348 */ /* 0x002fea0003c00000 */
[----:B------:R-:W-:Y:S02]  /*176e0*/  ELECT P6, UR62, PT ;  /* 0x00000000003e782f */ /* 0x000fe400038c0000 */
[----:B------:R-:W-:Y:S01]  /*176f0*/  MOV R14, UR62 ;  /* 0x0000003e000e7c02 */ /* 0x000fe20008000f00 */
[----:B-1----:R-:W-:Y:S10]  /*17700*/  ENDCOLLECTIVE ;  /* 0x000000000000791b */ /* 0x002ff40003800000 */
.L_x_11065:
[----:B------:R-:W-:Y:S05]  /*17710*/  BSYNC B0 ;  /* 0x0000000000007941 */ /* 0x000fea0003800000 */
.L_x_11064:
[----:B------:R-:W-:Y:S05]  /*17720*/  BRA `(.L_x_11066) ;  /* 0xffffffc8009c7947 */ /* 0x000fea000383ffff */
.L_x_10956:
[----:B--2---:R2:W3:Y:S02]  /*17730*/  SYNCS.PHASECHK.TRANS64.TRYWAIT P0, [R5+URZ+0x30840], R4 ;  /* 0x03084004050075a7 */ /* 0x0044e4000800017f */
[----:B---3--:R-:W-:Y:S05]  /*17740*/  @!P0 NANOSLEEP.SYNCS 0x989680 ;  /* 0x009896800000895d */ /* 0x008fea0003900000 */
[----:B------:R-:W3:Y:S02]  /*17750*/  @!P0 SYNCS.PHASECHK.TRANS64 P0, [R5+URZ+0x30840], R4 ;  /* 0x03084004050085a7 */ /* 0x000ee4000800007f */
[----:B---3--:R-:W-:Y:S05]  /*17760*/  @!P0 BRA `(.L_x_10956) ;  /* 0xfffffffc00f08947 */ /* 0x008fea000383ffff */
[----:B------:R-:W-:Y:S05]  /*17770*/  BRA `(.L_x_11067) ;  /* 0xffffffc800f07947 */ /* 0x000fea000383ffff */
.L_x_10959:
[----:B--2---:R2:W3:Y:S02]  /*17780*/  SYNCS.PHASECHK.TRANS64.TRYWAIT P0, [R28+URZ+0x30820], R5 ;  /* 0x030820051c0075a7 */ /* 0x0044e4000800017f */
[----:B---3--:R-:W-:Y:S05]  /*17790*/  @!P0 NANOSLEEP.SYNCS 0x989680 ;  /* 0x009896800000895d */ /* 0x008fea0003900000 */
[----:B------:R-:W3:Y:S02]  /*177a0*/  @!P0 SYNCS.PHASECHK.TRANS64 P0, [R28+URZ+0x30820], R5 ;  /* 0x030820051c0085a7 */ /* 0x000ee4000800007f */
[----:B---3--:R-:W-:Y:S05]  /*177b0*/  @!P0 BRA `(.L_x_10959) ;  /* 0xfffffffc00f08947 */ /* 0x008fea000383ffff */
[----:B------:R-:W-:Y:S05]  /*177c0*/  BRA `(.L_x_11068) ;  /* 0xffffffcc00b07947 */ /* 0x000fea000383ffff */
.L_x_10967:
[----:B0-----:R0:W2:Y:S02]  /*177d0*/  SYNCS.PHASECHK.TRANS64.TRYWAIT P0, [R3+URZ+0x30840], R2 ;  /* 0x03084002030075a7 */ /* 0x0010a4000800017f */
[----:B--2---:R-:W-:Y:S05]  /*177e0*/  @!P0 NANOSLEEP.SYNCS 0x989680 ;  /* 0x009896800000895d */ /* 0x004fea0003900000 */
[----:B------:R-:W2:Y:S02]  /*177f0*/  @!P0 SYNCS.PHASECHK.TRANS64 P0, [R3+URZ+0x30840], R2 ;  /* 0x03084002030085a7 */ /* 0x000ea4000800007f */
[----:B--2---:R-:W-:Y:S05]  /*17800*/  @!P0 BRA `(.L_x_10967) ;  /* 0xfffffffc00f08947 */ /* 0x004fea000383ffff */
[----:B------:R-:W-:Y:S05]  /*17810*/  BRA `(.L_x_11069) ;  /* 0xffffffd0005c7947 */ /* 0x000fea000383ffff */
.L_x_10969:
[----:B0-----:R0:W2:Y:S02]  /*17820*/  SYNCS.PHASECHK.TRANS64.TRYWAIT P0, [R2+URZ+0x60], R5 ;  /* 0x00006005020075a7 */ /* 0x0010a4000800017f */
[----:B--2---:R-:W-:Y:S05]  /*17830*/  @!P0 NANOSLEEP.SYNCS 0x989680 ;  /* 0x009896800000895d */ /* 0x004fea0003900000 */
[----:B------:R-:W2:Y:S02]  /*17840*/  @!P0 SYNCS.PHASECHK.TRANS64 P0, [R2+URZ+0x60], R5 ;  /* 0x00006005020085a7 */ /* 0x000ea4000800007f */
[----:B--2---:R-:W-:Y:S05]  /*17850*/  @!P0 BRA `(.L_x_10969) ;  /* 0xfffffffc00f08947 */ /* 0x004fea000383ffff */
[----:B------:R-:W-:Y:S05]  /*17860*/  BRA `(.L_x_11070) ;  /* 0xffffffd000c07947 */ /* 0x000fea000383ffff */
.L_x_10974:
[----:B---3--:R3:W4:Y:S02]  /*17870*/  SYNCS.PHASECHK.TRANS64.TRYWAIT P0, [R3+URZ+0x30840], R2 ;  /* 0x03084002030075a7 */ /* 0x008724000800017f */
[----:B----4-:R-:W-:Y:S05]  /*17880*/  @!P0 NANOSLEEP.SYNCS 0x989680 ;  /* 0x009896800000895d */ /* 0x010fea0003900000 */
[----:B------:R-:W4:Y:S02]  /*17890*/  @!P0 SYNCS.PHASECHK.TRANS64 P0, [R3+URZ+0x30840], R2 ;  /* 0x03084002030085a7 */ /* 0x000f24000800007f */
[----:B----4-:R-:W-:Y:S05]  /*178a0*/  @!P0 BRA `(.L_x_10974) ;  /* 0xfffffffc00f08947 */ /* 0x010fea000383ffff */
[----:B------:R-:W-:Y:S05]  /*178b0*/  BRA `(.L_x_11071) ;  /* 0xffffffd400cc7947 */ /* 0x000fea000383ffff */
.L_x_10976:
[----:B0-----:R0:W2:Y:S02]  /*178c0*/  SYNCS.PHASECHK.TRANS64.TRYWAIT P1, [R3+URZ+0x60], R24 ;  /* 0x00006018030075a7 */ /* 0x0010a4000802017f */
[----:B--2---:R-:W-:Y:S05]  /*178d0*/  @!P1 NANOSLEEP.SYNCS 0x989680 ;  /* 0x009896800000995d */ /* 0x004fea0003900000 */
[----:B------:R-:W2:Y:S02]  /*178e0*/  @!P1 SYNCS.PHASECHK.TRANS64 P1, [R3+URZ+0x60], R24 ;  /* 0x00006018030095a7 */ /* 0x000ea4000802007f */
[----:B--2---:R-:W-:Y:S05]  /*178f0*/  @!P1 BRA `(.L_x_10976) ;  /* 0xfffffffc00f09947 */ /* 0x004fea000383ffff */
[----:B------:R-:W-:Y:S05]  /*17900*/  BRA `(.L_x_11072) ;  /* 0xffffffd800307947 */ /* 0x000fea000383ffff */
.L_x_10981:
[----:B--2---:R2:W3:Y:S02]  /*17910*/  SYNCS.PHASECHK.TRANS64.TRYWAIT P0, [R2+URZ+0x30840], R3 ;  /* 0x03084003020075a7 */ /* 0x0044e4000800017f */
[----:B---3--:R-:W-:Y:S05]  /*17920*/  @!P0 NANOSLEEP.SYNCS 0x989680 ;  /* 0x009896800000895d */ /* 0x008fea0003900000 */
[----:B------:R-:W3:Y:S02]  /*17930*/  @!P0 SYNCS.PHASECHK.TRANS64 P0, [R2+URZ+0x30840], R3 ;  /* 0x03084003020085a7 */ /* 0x000ee4000800007f */
[----:B---3--:R-:W-:Y:S05]  /*17940*/  @!P0 BRA `(.L_x_10981) ;  /* 0xfffffffc00f08947 */ /* 0x008fea000383ffff */
[----:B------:R-:W-:Y:S05]  /*17950*/  BRA `(.L_x_11073) ;  /* 0xffffffdc000c7947 */ /* 0x000fea000383ffff */
.L_x_10983:
[----:B0-----:R0:W2:Y:S02]  /*17960*/  SYNCS.PHASECHK.TRANS64.TRYWAIT P1, [R2+URZ+0x60], R3 ;  /* 0x00006003020075a7 */ /* 0x0010a4000802017f */
[----:B--2---:R-:W-:Y:S05]  /*17970*/  @!P1 NANOSLEEP.SYNCS 0x989680 ;  /* 0x009896800000995d */ /* 0x004fea0003900000 */
[----:B------:R-:W2:Y:S02]  /*17980*/  @!P1 SYNCS.PHASECHK.TRANS64 P1, [R2+URZ+0x60], R3 ;  /* 0x00006003020095a7 */ /* 0x000ea4000802007f */
[----:B--2---:R-:W-:Y:S05]  /*17990*/  @!P1 BRA `(.L_x_10983) ;  /* 0xfffffffc00f09947 */ /* 0x004fea000383ffff */
[----:B------:R-:W-:Y:S05]  /*179a0*/  BRA `(.L_x_11074) ;  /* 0xffffffdc00747947 */ /* 0x000fea000383ffff */
.L_x_10990:
[----:B---3--:R3:W4:Y:S02]  /*179b0*/  SYNCS.PHASECHK.TRANS64.TRYWAIT P0, [R3+URZ+0x30860], R2 ;  /* 0x03086002030075a7 */ /* 0x008724000800017f */
[----:B----4-:R-:W-:Y:S05]  /*179c0*/  @!P0 NANOSLEEP.SYNCS 0x989680 ;  /* 0x009896800000895d */ /* 0x010fea0003900000 */
[----:B------:R-:W4:Y:S02]  /*179d0*/  @!P0 SYNCS.PHASECHK.TRANS64 P0, [R3+URZ+0x30860], R2 ;  /* 0x03086002030085a7 */ /* 0x000f24000800007f */
[----:B----4-:R-:W-:Y:S05]  /*179e0*/  @!P0 BRA `(.L_x_10990) ;  /* 0xfffffffc00f08947 */ /* 0x010fea000383ffff */
[----:B------:R-:W-:Y:S05]  /*179f0*/  BRA `(.L_x_11075) ;  /* 0xffffffe000347947 */ /* 0x000fea000383ffff */
.L_x_10992:
[----:B------:R-:W-:Y:S01]  /*17a00*/  BSSY B0, `(.L_x_11076) ;  /* 0x0000008000007945 */ /* 0x000fe20003800000 */
[----:B0-----:R-:W-:Y:S01]  /*17a10*/  IMAD.MOV.U32 R13, RZ, RZ, R16 ;  /* 0x000000ffff0d7224 */ /* 0x001fe200078e0010 */
[----:B------:R-:W-:Y:S01]  /*17a20*/  MOV R11, 0x1f ;  /* 0x0000001f000b7802 */ /* 0x000fe20000000f00 */
[----:B------:R-:W-:Y:S02]  /*17a30*/  IMAD.MOV.U32 R12, RZ, RZ, RZ ;  /* 0x000000ffff0c7224 */ /* 0x000fe400078e00ff */
[----:B------:R-:W-:-:S07]  /*17a40*/  IMAD.MOV.U32 R15, RZ, RZ, -0x1 ;  /* 0xffffffffff0f7424 */ /* 0x000fce00078e00ff */
[----:B-12--5:R-:W-:Y:S05]  /*17a50*/  WARPSYNC.COLLECTIVE R15, `(.L_x_11077) ;  /* 0x000000000f087348 */ /* 0x026fea0003c00000 */
[----:B------:R0:W3:Y:S02]  /*17a60*/  SHFL.IDX P6, R14, R13, R12, R11 ;  /* 0x0000000c0d0e7389 */ /* 0x0000e400000c000b */
[----:B0123-5:R-:W-:Y:S01]  /*17a70*/  ENDCOLLECTIVE ;  /* 0x000000000000791b */ /* 0x02ffe20003800000 */
.L_x_11077:
[----:B------:R-:W-:Y:S05]  /*17a80*/  BSYNC B0 ;  /* 0x0000000000007941 */ /* 0x000fea0003800000 */
.L_x_11076:
        /* <DEDUP_REMOVED lines=8> */
.L_x_11078:
[----:B------:R-:W-:Y:S01]  /*17b10*/  IMAD.MOV.U32 R4, RZ, RZ, R14 ;  /* 0x000000ffff047224 */ /* 0x000fe200078e000e */
[----:B------:R-:W-:Y:S06]  /*17b20*/  BRA `(.L_x_11079) ;  /* 0xffffffe0007c7947 */ /* 0x000fec000383ffff */
.L_x_10995:
        /* <DEDUP_REMOVED lines=8> */
.L_x_11081:
[----:B------:R-:W-:Y:S05]  /*17bb0*/  BSYNC B0 ;  /* 0x0000000000007941 */ /* 0x000fea0003800000 */
.L_x_11080:
        /* <DEDUP_REMOVED lines=10> */
.L_x_11082:
        /* <DEDUP_REMOVED lines=8> */
.L_x_11083:
        /* <DEDUP_REMOVED lines=8> */
.L_x_11084:
        /* <DEDUP_REMOVED lines=8> */
.L_x_11085:
        /* <DEDUP_REMOVED lines=8> */
.L_x_11086:
[----:B------:R-:W-:Y:S05]  /*17e60*/  BRA `(.L_x_11087) ;  /* 0xffffffe000387947 */ /* 0x000fea000383ffff */
.L_x_11000:
        /* <DEDUP_REMOVED lines=8> */
.L_x_11089:
[----:B------:R-:W-:Y:S05]  /*17ef0*/  BSYNC B0 ;  /* 0x0000000000007941 */ /* 0x000fea0003800000 */
.L_x_11088:
        /* <DEDUP_REMOVED lines=10> */
.L_x_11090:
        /* <DEDUP_REMOVED lines=8> */
.L_x_11091:
        /* <DEDUP_REMOVED lines=8> */
.L_x_11092:
        /* <DEDUP_REMOVED lines=8> */
.L_x_11093:
        /* <DEDUP_REMOVED lines=8> */
.L_x_11094:
[----:B------:R-:W-:Y:S05]  /*181a0*/  BRA `(.L_x_11095) ;  /* 0xffffffe000147947 */ /* 0x000fea000383ffff */
.L_x_11002:
[----:B------:R-:W-:Y:S01]  /*181b0*/  BSSY B0, `(.L_x_11096) ;  /* 0x0000006000007945 */ /* 0x000fe20003800000 */
[----:B------:R-:W-:Y:S01]  /*181c0*/  PLOP3.LUT P6, PT, P6, PT, PT, 0x8, 0x0 ;  /* 0x000000000000781c */ /* 0x000fe200037ce170 */
[----:B------:R-:W-:-:S12]  /*181d0*/  IMAD.MOV.U32 R15, RZ, RZ, -0x1 ;  /* 0xffffffffff0f7424 */ /* 0x000fd800078e00ff */
[----:B01----:R-:W-:Y:S05]  /*181e0*/  WARPSYNC.COLLECTIVE R15, `(.L_x_11097) ;  /* 0x000000000f087348 */ /* 0x003fea0003c00000 */
[----:B------:R-:W-:Y:S01]  /*181f0*/  VOTE.ANY R14, PT, P6 ;  /* 0x00000000000e7806 */ /* 0x000fe200030e0100 */
[----:B01----:R-:W-:Y:S06]  /*18200*/  ENDCOLLECTIVE ;  /* 0x000000000000791b */ /* 0x003fec0003800000 */
.L_x_11097:
[----:B------:R-:W-:Y:S05]  /*18210*/  BSYNC B0 ;  /* 0x0000000000007941 */ /* 0x000fea0003800000 */
.L_x_11096:
        /* <DEDUP_REMOVED lines=9> */
.L_x_11098:
[----:B------:R-:W-:Y:S01]  /*182b0*/  IMAD.MOV.U32 R17, RZ, RZ, R14 ;  /* 0x000000ffff117224 */ /* 0x000fe200078e000e */
[----:B------:R-:W-:Y:S06]  /*182c0*/  BRA `(.L_x_11099) ;  /* 0xffffffe000047947 */ /* 0x000fec000383ffff */
.L_x_11004:
[----:B------:R-:W-:Y:S01]  /*182d0*/  BSSY B0, `(.L_x_11100) ;  /* 0x0000007000007945 */ /* 0x000fe20003800000 */
[----:B------:R-:W-:Y:S01]  /*182e0*/  MOV R13, R3 ;  /* 0x00000003000d7202 */ /* 0x000fe20000000f00 */
[----:B------:R-:W-:Y:S02]  /*182f0*/  IMAD.MOV.U32 R11, RZ, RZ, 0x1f ;  /* 0x0000001fff0b7424 */ /* 0x000fe400078e00ff */
[----:B------:R-:W-:-:S07]  /*18300*/  IMAD.MOV.U32 R15, RZ, RZ, -0x1 ;  /* 0xffffffffff0f7424 */ /* 0x000fce00078e00ff */
[----:B0123--:R-:W-:Y:S05]  /*18310*/  WARPSYNC.COLLECTIVE R15, `(.L_x_11101) ;  /* 0x000000000f087348 */ /* 0x00ffea0003c00000 */
[----:B------:R4:W0:Y:S02]  /*18320*/  SHFL.IDX P6, R14, R13, R12, R11 ;  /* 0x0000000c0d0e7389 */ /* 0x00082400000c000b */
[----:B01234-:R-:W-:Y:S01]  /*18330*/  ENDCOLLECTIVE ;  /* 0x000000000000791b */ /* 0x01ffe20003800000 */
.L_x_11101:
[----:B------:R-:W-:Y:S05]  /*18340*/  BSYNC B0 ;  /* 0x0000000000007941 */ /* 0x000fea0003800000 */
.L_x_11100:
[----:B------:R-:W-:Y:S05]  /*18350*/  BRA `(.L_x_11003) ;  /* 0xffffffdc00fc7947 */ /* 0x000fea000383ffff */
.L_x_11008:
[----:B0-----:R0:W2:Y:S02]  /*18360*/  SYNCS.PHASECHK.TRANS64.TRYWAIT P0, [R9+URZ+0x30820], R0 ;  /* 0x03082000090075a7 */ /* 0x0010a4000800017f */
[----:B--2---:R-:W-:Y:S05]  /*18370*/  @!P0 NANOSLEEP.SYNCS 0x989680 ;  /* 0x009896800000895d */ /* 0x004fea0003900000 */
[----:B------:R-:W2:Y:S02]  /*18380*/  @!P0 SYNCS.PHASECHK.TRANS64 P0, [R9+URZ+0x30820], R0 ;  /* 0x03082000090085a7 */ /* 0x000ea4000800007f */
[----:B--2---:R-:W-:Y:S05]  /*18390*/  @!P0 BRA `(.L_x_11008) ;  /* 0xfffffffc00f08947 */ /* 0x004fea000383ffff */
[----:B------:R-:W-:Y:S05]  /*183a0*/  BRA `(.L_x_11102) ;  /* 0xffffffe000d87947 */ /* 0x000fea000383ffff */
.L_x_11009:
        /* <DEDUP_REMOVED lines=8> */
[----:B01----:R-:W-:Y:S05]  /*18430*/  WARPSYNC.COLLECTIVE R15, `(.L_x_11104) ;  /* 0x000000000f087348 */ /* 0x003fea0003c00000 */
[----:B------:R2:W3:Y:S02]  /*18440*/  SHFL.IDX P6, R14, R13, R12, R11 ;  /* 0x0000000c0d0e7389 */ /* 0x0004e400000c000b */
[----:B0123--:R-:W-:Y:S01]  /*18450*/  ENDCOLLECTIVE ;  /* 0x000000000000791b */ /* 0x00ffe20003800000 */
.L_x_11104:
[----:B------:R-:W-:Y:S05]  /*18460*/  BSYNC B0 ;  /* 0x0000000000007941 */ /* 0x000fea0003800000 */
.L_x_11103:
[----:B------:R-:W-:Y:S05]  /*18470*/  BRA `(.L_x_11105) ;  /* 0xffffffe000c07947 */ /* 0x000fea000383ffff */
.L_x_11010:
[----:B------:R-:W-:Y:S01]  /*18480*/  BSSY B0, `(.L_x_11106) ;  /* 0x0000006000007945 */ /* 0x000fe20003800000 */
[----:B------:R-:W-:-:S07]  /*18490*/  IMAD.MOV.U32 R15, RZ, RZ, -0x1 ;  /* 0xffffffffff0f7424 */ /* 0x000fce00078e00ff */
[----:B01----:R-:W-:Y:S05]  /*184a0*/  WARPSYNC.COLLECTIVE R15, `(.L_x_11107) ;  /* 0x000000000f0c7348 */ /* 0x003fea0003c00000 */
[----:B------:R-:W-:Y:S02]  /*184b0*/  ELECT P6, UR62, PT ;  /* 0x00000000003e782f */ /* 0x000fe400038c0000 */
[----:B------:R-:W-:Y:S01]  /*184c0*/  MOV R14, UR62 ;  /* 0x0000003e000e7c02 */ /* 0x000fe20008000f00 */
[----:B01----:R-:W-:Y:S10]  /*184d0*/  ENDCOLLECTIVE ;  /* 0x000000000000791b */ /* 0x003ff40003800000 */
.L_x_11107:
[----:B------:R-:W-:Y:S05]  /*184e0*/  BSYNC B0 ;  /* 0x0000000000007941 */ /* 0x000fea0003800000 */
.L_x_11106:
[----:B------:R-:W-:Y:S05]  /*184f0*/  BRA `(.L_x_11108) ;  /* 0xffffffe000b47947 */ /* 0x000fea000383ffff */
.L_x_11012:
[----:B0-----:R0:W2:Y:S02]  /*18500*/  SYNCS.PHASECHK.TRANS64.TRYWAIT P0, [R7+URZ], R2 ;  /* 0x00000002070075a7 */ /* 0x0010a4000800017f */
[----:B--2---:R-:W-:Y:S05]  /*18510*/  @!P0 NANOSLEEP.SYNCS 0x989680 ;  /* 0x009896800000895d */ /* 0x004fea0003900000 */
[----:B------:R-:W2:Y:S02]  /*18520*/  @!P0 SYNCS.PHASECHK.TRANS64 P0, [R7+URZ], R2 ;  /* 0x00000002070085a7 */ /* 0x000ea4000800007f */
[----:B--2---:R-:W-:Y:S05]  /*18530*/  @!P0 BRA `(.L_x_11012) ;  /* 0xfffffffc00f08947 */ /* 0x004fea000383ffff */
[----:B------:R-:W-:Y:S05]  /*18540*/  BRA `(.L_x_11109) ;  /* 0xffffffe000e87947 */ /* 0x000fea000383ffff */
.L_x_11013:
[----:B--2---:R2:W3:Y:S02]  /*18550*/  SYNCS.PHASECHK.TRANS64.TRYWAIT P0, [R3+URZ], R0 ;  /* 0x00000000030075a7 */ /* 0x0044e4000800017f */
[----:B---3--:R-:W-:Y:S05]  /*18560*/  @!P0 NANOSLEEP.SYNCS 0x989680 ;  /* 0x009896800000895d */ /* 0x008fea0003900000 */
[----:B------:R-:W3:Y:S02]  /*18570*/  @!P0 SYNCS.PHASECHK.TRANS64 P0, [R3+URZ], R0 ;  /* 0x00000000030085a7 */ /* 0x000ee4000800007f */
[----:B---3--:R-:W-:Y:S05]  /*18580*/  @!P0 BRA `(.L_x_11013) ;  /* 0xfffffffc00f08947 */ /* 0x008fea000383ffff */
[----:B------:R-:W-:Y:S05]  /*18590*/  BRA `(.L_x_11110) ;  /* 0xffffffe000dc7947 */ /* 0x000fea000383ffff */
.L_x_11015:
[----:B--2---:R2:W3:Y:S02]  /*185a0*/  SYNCS.PHASECHK.TRANS64.TRYWAIT P0, [R5+URZ], R2 ;  /* 0x00000002050075a7 */ /* 0x0044e4000800017f */
[----:B---3--:R-:W-:Y:S05]  /*185b0*/  @!P0 NANOSLEEP.SYNCS 0x989680 ;  /* 0x009896800000895d */ /* 0x008fea0003900000 */
[----:B------:R-:W3:Y:S02]  /*185c0*/  @!P0 SYNCS.PHASECHK.TRANS64 P0, [R5+URZ], R2 ;  /* 0x00000002050085a7 */ /* 0x000ee4000800007f */
[----:B---3--:R-:W-:Y:S05]  /*185d0*/  @!P0 BRA `(.L_x_11015) ;  /* 0xfffffffc00f08947 */ /* 0x008fea000383ffff */
[----:B------:R-:W-:Y:S05]  /*185e0*/  BRA `(.L_x_11111) ;  /* 0xffffffe000e07947 */ /* 0x000fea000383ffff */
.L_x_11112:
        /* <DEDUP_REMOVED lines=9> */
.L_x_12787:


//--------------------- .text._ZN7cutlass13device_kernelIN5flash11enable_sm90INS1_16FlashAttnFwdSm90INS1_25CollectiveMainloopFwdSm90ILi2EN4cute5tupleIJNS5_1CILi1EEES8_S8_EEENS6_IJNS7_ILi192EEENS7_ILi128EEENS7_ILi64EEEEEELi64ENS_6half_tEfNS_4arch4Sm90ELb0ELb1ELb1ELb0ELb0ELb0ELb0ELb1ELb1ELb0ELb0ELb0EEENS1_21CollectiveEpilogueFwdINS6_IJSA_SC_SB_EEES9_SE_SG_Li384ELb0ELb0ELb0ELb0EEENS1_30DynamicPersistentTileSchedulerILi384ELi32ELb0ELb0ELb1EEEEEEEEEvNT_6ParamsE --------------------------
	.section	.text._ZN7cutlass13device_kernelIN5flash11enable_sm90INS1_16FlashAttnFwdSm90INS1_25CollectiveMainloopFwdSm90ILi2EN4cute5tupleIJNS5_1CILi1EEES8_S8_EEENS6_IJNS7_ILi192EEENS7_ILi128EEENS7_ILi64EEEEEELi64ENS_6half_tEfNS_4arch4Sm90ELb0ELb1ELb1ELb0ELb0ELb0ELb0ELb1ELb1ELb0ELb0ELb0EEENS1_21CollectiveEpilogueFwdINS6_IJSA_SC_SB_EEES9_SE_SG_Li384ELb0ELb0ELb0ELb0EEENS1_30DynamicPersistentTileSchedulerILi384ELi32ELb0ELb0ELb1EEEEEEEEEvNT_6ParamsE,"ax",@progbits
	.align	128
.text._ZN7cutlass13device_kernelIN5flash11enable_sm90INS1_16FlashAttnFwdSm90INS1_25CollectiveMainloopFwdSm90ILi2EN4cute5tupleIJNS5_1CILi1EEES8_S8_EEENS6_IJNS7_ILi192EEENS7_ILi128EEENS7_ILi64EEEEEELi64ENS_6half_tEfNS_4arch4Sm90ELb0ELb1ELb1ELb0ELb0ELb0ELb0ELb1ELb1ELb0ELb0ELb0EEENS1_21CollectiveEpilogueFwdINS6_IJSA_SC_SB_EEES9_SE_SG_Li384ELb0ELb0ELb0ELb0EEENS1_30DynamicPersistentTileSchedulerILi384ELi32ELb0ELb0ELb1EEEEEEEEEvNT_6ParamsE:
        .type           _ZN7cutlass13device_kernelIN5flash11enable_sm90INS1_16FlashAttnFwdSm90INS1_25CollectiveMainloopFwdSm90ILi2EN4cute5tupleIJNS5_1CILi1EEES8_S8_EEENS6_IJNS7_ILi192EEENS7_ILi128EEENS7_ILi64EEEEEELi64ENS_6half_tEfNS_4arch4Sm90ELb0ELb1ELb1ELb0ELb0ELb0ELb0ELb1ELb1ELb0ELb0ELb0EEENS1_21CollectiveEpilogueFwdINS6_IJSA_SC_SB_EEES9_SE_SG_Li384ELb0ELb0ELb0ELb0EEENS1_30DynamicPersistentTileSchedulerILi384ELi32ELb0ELb0ELb1EEEEEEEEEvNT_6ParamsE,@function
        .size           _ZN7cutlass13device_kernelIN5flash11enable_sm90INS1_16FlashAttnFwdSm90INS1_25CollectiveMainloopFwdSm90ILi2EN4cute5tupleIJNS5_1CILi1EEES8_S8_EEENS6_IJNS7_ILi192EEENS7_ILi128EEENS7_ILi64EEEEEELi64ENS_6half_tEfNS_4arch4Sm90ELb0ELb1ELb1ELb0ELb0ELb0ELb0ELb1ELb1ELb0ELb0ELb0EEENS1_21CollectiveEpilogueFwdINS6_IJSA_SC_SB_EEES9_SE_SG_Li384ELb0ELb0ELb0ELb0EEENS1_30DynamicPersistentTileSchedulerILi384ELi32ELb0ELb0ELb1EEEEEEEEEvNT_6ParamsE,(.L_x_12788 - _ZN7cutlass13device_kernelIN5flash11enable_sm90INS1_16FlashAttnFwdSm90INS1_25CollectiveMainloopFwdSm90ILi2EN4cute5tupleIJNS5_1CILi1EEES8_S8_EEENS6_IJNS7_ILi192EEENS7_ILi128EEENS7_ILi64EEEEEELi64ENS_6half_tEfNS_4arch4Sm90ELb0ELb1ELb1ELb0ELb0ELb0ELb0ELb1ELb1ELb0ELb0ELb0EEENS1_21CollectiveEpilogueFwdINS6_IJSA_SC_SB_EEES9_SE_SG_Li384ELb0ELb0ELb0ELb0EEENS1_30DynamicPersistentTileSchedulerILi384ELi32ELb0ELb0ELb1EEEEEEEEEvNT_6ParamsE)
        .other          _ZN7cutlass13device_kernelIN5flash11enable_sm90INS1_16FlashAttnFwdSm90INS1_25CollectiveMainloopFwdSm90ILi2EN4cute5tupleIJNS5_1CILi1EEES8_S8_EEENS6_IJNS7_ILi192EEENS7_ILi128EEENS7_ILi64EEEEEELi64ENS_6half_tEfNS_4arch4Sm90ELb0ELb1ELb1ELb0ELb0ELb0ELb0ELb1ELb1ELb0ELb0ELb0EEENS1_21CollectiveEpilogueFwdINS6_IJSA_SC_SB_EEES9_SE_SG_Li384ELb0ELb0ELb0ELb0EEENS1_30DynamicPersistentTileSchedulerILi384ELi32ELb0ELb0ELb1EEEEEEEEEvNT_6ParamsE,@"STO_CUDA_ENTRY STV_DEFAULT"
_ZN7cutlass13device_kernelIN5flash11enable_sm90INS1_16FlashAttnFwdSm90INS1_25CollectiveMainloopFwdSm90ILi2EN4cute5tupleIJNS5_1CILi1EEES8_S8_EEENS6_IJNS7_ILi192EEENS7_ILi128EEENS7_ILi64EEEEEELi64ENS_6half_tEfNS_4arch4Sm90ELb0ELb1ELb1ELb0ELb0ELb0ELb0ELb1ELb1ELb0ELb0ELb0EEENS1_21CollectiveEpilogueFwdINS6_IJSA_SC_SB_EEES9_SE_SG_Li384ELb0ELb0ELb0ELb0EEENS1_30DynamicPersistentTileSchedulerILi384ELi32ELb0ELb0ELb1EEEEEEEEEvNT_6ParamsE:
        /* <DEDUP_REMOVED lines=23> */
.L_x_11114:
[----:B------:R-:W-:Y:S05]  /*0170*/  BSYNC B0 ;  /* 0x0000000000007941 */ /* 0x000fea0003800000 */
.L_x_11113:
        /* <DEDUP_REMOVED lines=37> */
.L_x_11115:
        /* <DEDUP_REMOVED lines=22> */
.L_x_11116:
        /* <DEDUP_REMOVED lines=18> */
.L_x_11117:
        /* <DEDUP_REMOVED lines=22> */
.L_x_11118:
        /* <DEDUP_REMOVED lines=22> */
.L_x_11119:
        /* <DEDUP_REMOVED lines=8> */
.L_x_11121:
        /* <DEDUP_REMOVED lines=16> */
[----:B------:R-:W-:Y:S02]  /*0a90*/  ULOP3.LUT UR46, UR38, 0x1, URZ, 0xfc, !UPT ;  /* 0x00000001262e7892 */ /* 0x000fe4000f8efc3f */
[----:B------:R-:W-:Y:S01]  /*0aa0*/  SHF.R.S32.HI R3, RZ, 0x1f, R0 ;  /* 0x0000001fff037819 */ /* 0x000fe20000011400 */
[----:B------:R-:W-:Y:S01]  /*0ab0*/  UMOV UR36, URZ ;  /* 0x0000003f00247c82 */ /* 0x000fe20008000000 */
[----:B------:R-:W-:Y:S01]  /*0ac0*/  UMOV UR37, URZ ;  /* 0x0000003f00257c82 */ /* 0x000fe20008000000 */
[----:B------:R-:W-:Y:S01]  /*0ad0*/  UMOV UR39, URZ ;  /* 0x0000003f00277c82 */ /* 0x000fe20008000000 */
[----:B------:R-:W-:Y:S01]  /*0ae0*/  LEA.HI R4, R3, R0, RZ, 0x7 ;  /* 0x0000000003047211 */ /* 0x000fe200078f38ff */
[----:B------:R-:W2:Y:S03]  /*0af0*/  S2UR UR6, SR_SWINHI ;  /* 0x00000000000679c3 */ /* 0x000ea60000002f00 */
[----:B------:R-:W-:-:S02]  /*0b00*/  LOP3.LUT R5, R4, 0xffffff80, RZ, 0xc0, !PT ;  /* 0xffffff8004057812 */ /* 0x000fc400078ec0ff */
[----:B------:R-:W-:-:S03]  /*0b10*/  SHF.R.S32.HI R4, RZ, 0x7, R4 ;  /* 0x00000007ff047819 */ /* 0x000fc60000011404 */
[----:B------:R-:W-:Y:S01]  /*0b20*/  IMAD.IADD R17, R0, 0x1, -R5 ;  /* 0x0000000100117824 */ /* 0x000fe200078e0a05 */
[CC--:B------:R-:W-:Y:S02]  /*0b30*/  LEA.HI R5, R3.reuse, R0.reuse, RZ, 0x4 ;  /* 0x0000000003057211 */ /* 0x0c0fe400078f20ff */
[----:B------:R-:W-:Y:S02]  /*0b40*/  LEA.HI R3, R3, R0, RZ, 0x5 ;  /* 0x0000000003037211 */ /* 0x000fe400078f28ff */
[----:B------:R-:W-:Y:S02]  /*0b50*/  SHF.R.S32.HI R8, RZ, 0x1f, R17 ;  /* 0x0000001fff087819 */ /* 0x000fe40000011411 */
[C---:B------:R-:W-:Y:S01]  /*0b60*/  LOP3.LUT R7, R5.reuse, 0x3fffff0, RZ, 0xc0, !PT ;  /* 0x03fffff005077812 */ /* 0x040fe200078ec0ff */
[----:B-1----:R-:W-:Y:S01]  /*0b70*/  ULEA UR40, UR4, UR40, 0x18 ;  /* 0x0000002804287291 */ /* 0x002fe2000f8ec03f */
[----:B------:R-:W-:Y:S02]  /*0b80*/  SHF.R.S32.HI R6, RZ, 0x4, R5 ;  /* 0x00000004ff067819 */ /* 0x000fe40000011405 */
[----:B------:R-:W-:Y:S01]  /*0b90*/  LEA.HI R9, R8, R17, RZ, 0x2 ;  /* 0x0000001108097211 */ /* 0x000fe200078f10ff */
[----:B------:R-:W-:Y:S01]  /*0ba0*/  IMAD.IADD R7, R0, 0x1, -R7 ;  /* 0x0000000100077824 */ /* 0x000fe200078e0a07 */
[----:B------:R-:W-:-:S02]  /*0bb0*/  LEA.HI R5, R5, R6, RZ, 0x1 ;  /* 0x0000000605057211 */ /* 0x000fc400078f08ff */
[----:B------:R-:W-:Y:S01]  /*0bc0*/  SHF.R.S32.HI R0, RZ, 0x5, R3 ;  /* 0x00000005ff007819 */ /* 0x000fe20000011403 */
[----:B------:R-:W-:Y:S01]  /*0bd0*/  UMOV UR4, UR40 ;  /* 0x0000002800047c82 */ /* 0x000fe20008000000 */
[----:B--2---:R-:W-:Y:S01]  /*0be0*/  UMOV UR5, UR6 ;  /* 0x0000000600057c82 */ /* 0x004fe20008000000 */
[--C-:B------:R-:W-:Y:S01]  /*0bf0*/  SHF.R.S32.HI R3, RZ, 0x2, R9.reuse ;  /* 0x00000002ff037819 */ /* 0x100fe20000011409 */
[----:B------:R-:W-:Y:S01]  /*0c00*/  IMAD.U32 R22, RZ, RZ, UR4 ;  /* 0x00000004ff167e24 */ /* 0x000fe2000f8e00ff */
[----:B------:R-:W-:Y:S01]  /*0c10*/  SHF.R.S32.HI R10, RZ, 0x1f, R9 ;  /* 0x0000001fff0a7819 */ /* 0x000fe20000011409 */
[----:B------:R-:W-:Y:S01]  /*0c20*/  IMAD R12, R0, 0x10, R7 ;  /* 0x00000010000c7824 */ /* 0x000fe200078e0207 */
[----:B------:R-:W-:Y:S01]  /*0c30*/  LOP3.LUT R5, R5, 0x1ffffffe, RZ, 0xc0, !PT ;  /* 0x1ffffffe05057812 */ /* 0x000fe200078ec0ff */
[----:B------:R-:W-:Y:S01]  /*0c40*/  IMAD.HI R0, R4, 0x55555556, RZ ;  /* 0x5555555604007827 */ /* 0x000fe200078e02ff */
[----:B------:R-:W-:Y:S01]  /*0c50*/  LEA.HI R10, R10, R3, RZ, 0x3 ;  /* 0x000000030a0a7211 */ /* 0x000fe200078f18ff */
[----:B------:R-:W-:Y:S01]  /*0c60*/  UMOV UR4, UR7 ;  /* 0x0000000700047c82 */ /* 0x000fe20008000000 */
[----:B------:R-:W-:Y:S01]  /*0c70*/  LEA.HI R8, R8, R17, RZ, 0x5 ;  /* 0x0000001108087211 */ /* 0x000fe200078f28ff */
[----:B------:R-:W-:Y:S01]  /*0c80*/  IMAD.IADD R5, R6, 0x1, -R5 ;  /* 0x0000000106057824 */ /* 0x000fe200078e0a05 */
[----:B------:R-:W-:Y:S01]  /*0c90*/  LOP3.LUT R10, R10, 0xfffffff8, RZ, 0xc0, !PT ;  /* 0xfffffff80a0a7812 */ /* 0x000fe200078ec0ff */
[----:B------:R-:W-:Y:S01]  /*0ca0*/  IMAD.U32 R23, RZ, RZ, UR5 ;  /* 0x00000005ff177e24 */ /* 0x000fe2000f8e00ff */
[----:B------:R-:W-:Y:S01]  /*0cb0*/  SHF.R.S32.HI R8, RZ, 0x5, R8 ;  /* 0x00000005ff087819 */ /* 0x000fe20000011408 */
[----:B------:R-:W-:Y:S01]  /*0cc0*/  IMAD R12, R12, 0x8, R5 ;  /* 0x000000080c0c7824 */ /* 0x000fe200078e0205 */
[----:B------:R-:W-:Y:S01]  /*0cd0*/  LEA.HI R5, R0, R0, RZ, 0x1 ;  /* 0x0000000000057211 */ /* 0x000fe200078f08ff */
[----:B------:R-:W-:Y:S01]  /*0ce0*/  IMAD.IADD R7, R3, 0x1, -R10 ;  /* 0x0000000103077824 */ /* 0x000fe200078e0a0a */
[----:B------:R-:W-:Y:S01]  /*0cf0*/  LOP3.LUT R0, R9, 0x7ffffffc, RZ, 0xc0, !PT ;  /* 0x7ffffffc09007812 */ /* 0x000fe200078ec0ff */
[----:B------:R-:W-:-:S02]  /*0d00*/  IMAD.SHL.U32 R3, R12, 0x8, RZ ;  /* 0x000000080c037824 */ /* 0x000fc400078e00ff */
[----:B------:R-:W-:Y:S02]  /*0d10*/  IMAD R5, R5, -0x3, R4 ;  /* 0xfffffffd05057824 */ /* 0x000fe400078e0204 */
[----:B------:R-:W-:Y:S02]  /*0d20*/  IMAD R8, R8, 0x10, R7 ;  /* 0x0000001008087824 */ /* 0x000fe400078e0207 */
[----:B------:R-:W-:Y:S02]  /*0d30*/  IMAD.IADD R17, R17, 0x1, -R0 ;  /* 0x0000000111117824 */ /* 0x000fe400078e0a00 */
[----:B------:R-:W-:-:S04]  /*0d40*/  IMAD.WIDE R22, R3, 0x2, R22 ;  /* 0x0000000203167825 */ /* 0x000fc800078e0216 */
[----:B------:R-:W-:-:S07]  /*0d50*/  IMAD R18, R5, 0x40, R8 ;  /* 0x0000004005127824 */ /* 0x000fce00078e0208 */
.L_x_11214:
        /* <DEDUP_REMOVED lines=20> */
.L_x_11122:
[----:B------:R-:W-:Y:S01]  /*0ea0*/  ULDC UR6, c[0x0][0xdc4] ;  /* 0x0003710000067ab9 */ /* 0x000fe20000000800 */
[----:B------:R-:W-:Y:S01]  /*0eb0*/  UMOV UR48, UR7 ;  /* 0x0000000700307c82 */ /* 0x000fe20008000000 */
[----:B------:R-:W-:-:S11]  /*0ec0*/  UISETP.NE.AND UP0, UPT, UR6, 0x1, UPT ;  /* 0x000000010600788c */ /* 0x000fd6000bf05270 */
[----:B------:R-:W-:Y:S02]  /*0ed0*/  @UP0 ULDC.64 UR10, c[0x0][0xdc8] ;  /* 0x00037200000a0ab9 */ /* 0x000fe40000000a00 */
[----:B------:R-:W-:-:S04]  /*0ee0*/  UIMAD.WIDE.U32 UR4, UR7, UR10, URZ ;  /* 0x0000000a070472a5 */ /* 0x000fc8000f8e003f */
[----:B------:R-:W-:-:S04]  /*0ef0*/  @UP0 USHF.R.U32.HI UR48, URZ, UR11, UR5 ;  /* 0x0000000b3f300299 */ /* 0x000fc80008011605 */
[----:B------:R-:W-:-:S12]  /*0f00*/  UIMAD UR4, UR48, UR6, URZ ;  /* 0x00000006300472a4 */ /* 0x000fd8000f8e023f */
.L_x_11123:
        /* <DEDUP_REMOVED lines=41> */
.L_x_11125:
[----:B------:R-:W-:-:S11]  /*11a0*/  UISETP.NE.AND UP0, UPT, UR5, 0x1, UPT ;  /* 0x000000010500788c */ /* 0x000fd6000bf05270 */
[----:B------:R-:W-:Y:S02]  /*11b0*/  @UP0 ULDC.64 UR12, c[0x0][0x9e8] ;  /* 0x00027a00000c0ab9 */ /* 0x000fe40000000a00 */
[----:B------:R-:W-:-:S04]  /*11c0*/  UIMAD.WIDE.U32 UR6, UR4, UR12, URZ ;  /* 0x0000000c040672a5 */ /* 0x000fc8000f8e003f */
[----:B------:R-:W-:-:S12]  /*11d0*/  @UP0 USHF.R.U32.HI UR4, URZ, UR13, UR7 ;  /* 0x0000000d3f040299 */ /* 0x000fd80008011607 */
.L_x_11126:
[----:B------:R-:W-:-:S06]  /*11e0*/  UIMAD UR4, UR4, UR5, UR5 ;  /* 0x00000005040472a4 */ /* 0x000fcc000f8e0205 */
[----:B------:R-:W-:-:S07]  /*11f0*/  VIMNMX R0, R0, UR4, PT ;  /* 0x0000000400007c48 */ /* 0x000fce000bfe0100 */
.L_x_11124:
        /* <DEDUP_REMOVED lines=25> */
.L_x_11128:
[----:B------:R-:W-:-:S11]  /*1390*/  UISETP.NE.AND UP0, UPT, UR5, 0x1, UPT ;  /* 0x000000010500788c */ /* 0x000fd6000bf05270 */
[----:B------:R-:W-:Y:S02]  /*13a0*/  @UP0 ULDC.64 UR10, c[0x0][0x9e8] ;  /* 0x00027a00000a0ab9 */ /* 0x000fe40000000a00 */
[----:B------:R-:W-:-:S04]  /*13b0*/  UIMAD.WIDE.U32 UR6, UR4, UR10, URZ ;  /* 0x0000000a040672a5 */ /* 0x000fc8000f8e003f */
[----:B------:R-:W-:-:S12]  /*13c0*/  @UP0 USHF.R.U32.HI UR4, URZ, UR11, UR7 ;  /* 0x0000000b3f040299 */ /* 0x000fd80008011607 */
.L_x_11129:
[----:B------:R-:W-:-:S04]  /*13d0*/  UIMAD UR4, UR4, UR5, URZ ;  /* 0x00000005040472a4 */ /* 0x000fc8000f8e023f */
[----:B------:R-:W-:-:S04]  /*13e0*/  UISETP.LT.AND UP0, UPT, UR8, UR4, UPT ;  /* 0x000000040800728c */ /* 0x000fc8000bf01270 */
[----:B------:R-:W-:-:S12]  /*13f0*/  USEL UR8, UR8, UR4, !UP0 ;  /* 0x0000000408087287 */ /* 0x000fd8000c000000 */
.L_x_11127:
        /* <DEDUP_REMOVED lines=20> */
[----:B------:R-:W-:Y:S01]  /*1540*/  CS2R R6, SRZ ;  /* 0x0000000000067805 */ /* 0x000fe2000001ff00 */
[----:B------:R-:W-:Y:S01]  /*1550*/  IMAD.MOV.U32 R94, RZ, RZ, RZ ;  /* 0x000000ffff5e7224 */ /* 0x000fe200078e00ff */
[----:B------:R-:W-:Y:S01]  /*1560*/  ISETP.GT.AND P1, PT, R88, UR45, PT ;  /* 0x0000002d58007c0c */ /* 0x000fe2000bf24270 */
[----:B------:R-:W-:Y:S01]  /*1570*/  IMAD.MOV.U32 R9, RZ, RZ, RZ ;  /* 0x000000ffff097224 */ /* 0x000fe200078e00ff */
[----:B------:R-:W-:Y:S01]  /*1580*/  CS2R R90, SRZ ;  /* 0x00000000005a7805 */ /* 0x000fe2000001ff00 */
[----:B------:R-:W-:Y:S02]  /*1590*/  IMAD.MOV.U32 R89, RZ, RZ, RZ ;  /* 0x000000ffff597224 */ /* 0x000fe400078e00ff */
[----:B------:R-:W-:-:S08]  /*15a0*/  IMAD.MOV.U32 R0, RZ, RZ, RZ ;  /* 0x000000ffff007224 */ /* 0x000fd000078e00ff */
[----:B------:R-:W-:Y:S05]  /*15b0*/  @!P1 BRA `(.L_x_11130) ;  /* 0x000000d400009947 */ /* 0x000fea0003800000 */
[----:B------:R-:W-:-:S05]  /*15c0*/  VIADD R0, R2, 0xffffff80 ;  /* 0xffffff8002007836 */ /* 0x000fca0000000000 */
[----:B------:R-:W-:-:S04]  /*15d0*/  SHF.R.S32.HI R3, RZ, 0x1f, R0 ;  /* 0x0000001fff037819 */ /* 0x000fc80000011400 */
[----:B------:R-:W-:-:S04]  /*15e0*/  LEA.HI R3, R3, R0, RZ, 0x7 ;  /* 0x0000000003037211 */ /* 0x000fc800078f38ff */
[----:B------:R-:W-:-:S06]  /*15f0*/  SHF.R.S32.HI R3, RZ, 0x7, R3 ;  /* 0x00000007ff037819 */ /* 0x000fcc0000011403 */
[----:B------:R-:W1:Y:S02]  /*1600*/  SHFL.IDX PT, R3, R3, RZ, 0x1f ;  /* 0x00001fff03037589 */ /* 0x000e6400000e0000 */
[----:B-1----:R-:W-:-:S13]  /*1610*/  R2UR UR41, R3 ;  /* 0x00000000032972ca */ /* 0x002fda00000e0000 */
[----:B------:R-:W-:Y:S02]  /*1620*/  UIMAD.WIDE UR4, UR41, 0x55555556, URZ ;  /* 0x55555556290478a5 */ /* 0x000fe4000f8e023f */
[----:B------:R-:W-:Y:S02]  /*1630*/  UIADD3 UR4, UR40, 0x8400, URZ ;  /* 0x0000840028047890 */ /* 0x000fe4000fffe03f */
[----:B------:R-:W-:Y:S02]  /*1640*/  ULEA.HI UR5, UR5, UR5, URZ, 0x1 ;  /* 0x0000000505057291 */ /* 0x000fe4000f8f083f */
[----:B------:R-:W-:Y:S02]  /*1650*/  ULOP3.LUT UP0, URZ, UR4, 0x3ff, URZ, 0xc0, !UPT ;  /* 0x000003ff043f7892 */ /* 0x000fe4000f80c03f */
[----:B------:R-:W-:-:S04]  /*1660*/  UIMAD UR5, UR5, -0x3, UR41 ;  /* 0xfffffffd050578a4 */ /* 0x000fc8000f8e0229 */
[----:B------:R-:W-:Y:S01]  /*1670*/  PLOP3.LUT P0, PT, PT, PT, UP0, 0x80, 0x0 ;  /* 0x000000000000781c */ /* 0x000fe20003f0f008 */
[----:B------:R-:W-:-:S04]  /*1680*/  ULEA UR5, UR5, UR4, 0xd ;  /* 0x0000000405057291 */ /* 0x000fc8000f8e683f */
[----:B------:R-:W-:-:S04]  /*1690*/  USHF.R.U32.HI UR5, URZ, 0x4, UR5 ;  /* 0x000000043f057899 */ /* 0x000fc80008011605 */
        /* <DEDUP_REMOVED lines=18> */
.L_x_11131:
        /* <DEDUP_REMOVED lines=9> */
.L_x_11279:
[----:B------:R-:W-:Y:S05]  /*1850*/  @!P0 BRA `(.L_x_11133) ;  /* 0x0000000000048947 */ /* 0x000fea0003800000 */
[----:B------:R-:W-:Y:S01]  /*1860*/  BPT.TRAP 0x1 ;  /* 0x000000040000795c */ /* 0x000fe20000300000 */
.L_x_11133:
[----:B-1----:R-:W-:Y:S02]  /*1870*/  IMAD.U32 R3, RZ, RZ, UR39 ;  /* 0x00000027ff037e24 */ /* 0x002fe4000f8e00ff */
[----:B------:R-:W-:-:S03]  /*1880*/  IMAD.U32 R0, RZ, RZ, UR37 ;  /* 0x00000025ff007e24 */ /* 0x000fc6000f8e00ff */
[----:B------:R-:W-:Y:S02]  /*1890*/  LEA R3, R3, UR40, 0x3 ;  /* 0x0000002803037c11 */ /* 0x000fe4000f8e18ff */
[----:B------:R-:W-:-:S04]  /*18a0*/  SHF.L.U32 R0, R0, 0x1f, RZ ;  /* 0x0000001f00007819 */ /* 0x000fc800000006ff */
[----:B------:R1:W2:Y:S01]  /*18b0*/  SYNCS.PHASECHK.TRANS64.TRYWAIT P2, [R3+URZ+0x16830], R0 ;  /* 0x01683000030075a7 */ /* 0x0002a2000804017f */
[----:B------:R-:W-:Y:S05]  /*18c0*/  @!P0 BRA `(.L_x_11134) ;  /* 0x0000000000048947 */ /* 0x000fea0003800000 */
[----:B------:R-:W-:Y:S01]  /*18d0*/  BPT.TRAP 0x1 ;  /* 0x000000040000795c */ /* 0x000fe20000300000 */
.L_x_11134:
[----:B------:R-:W-:Y:S01]  /*18e0*/  LOP3.LUT P1, RZ, R2, 0x7f, RZ, 0xc0, !PT ;  /* 0x0000007f02ff7812 */ /* 0x000fe2000782c0ff */
[----:B--2---:R-:W-:-:S12]  /*18f0*/  @P2 BRA `(.L_x_11135) ;  /* 0x0000000000082947 */ /* 0x004fd80003800000 */
[----:B------:R-:W2:Y:S02]  /*1900*/  SYNCS.PHASECHK.TRANS64.TRYWAIT P2, [R3+URZ+0x16830], R0 ;  /* 0x01683000030075a7 */ /* 0x000ea4000804017f */
[----:B--2---:R-:W-:Y:S05]  /*1910*/  @!P2 BRA `(.L_x_11136) ;  /* 0x0000010c0014a947 */ /* 0x004fea0003800000 */
.L_x_11135:
[----:B------:R-:W-:Y:S05]  /*1920*/  WARPSYNC.ALL ;  /* 0x0000000000007948 */ /* 0x000fea0003800000 */
[----:B------:R-:W-:Y:S01]  /*1930*/  UIADD3 UR4, UR40, 0xe400, URZ ;  /* 0x0000e40028047890 */ /* 0x000fe2000fffe03f */
[----:B------:R-:W-:Y:S01]  /*1940*/  WARPGROUP.ARRIVE ;  /* 0x00000000000079c5 */ /* 0x000fe20000000000 */
[----:B------:R-:W-:Y:S01]  /*1950*/  ULOP3.LUT UR16, UR52, 0x10000, URZ, 0xfc, !UPT ;  /* 0x0001000034107892 */ /* 0x000fe2000f8efc3f */
[----:B------:R-:W3:Y:S01]  /*1960*/  LDC R6, c[0x0][0x2e0] ;  /* 0x0000b800ff067b82 */ /* 0x000ee20000000800 */
[----:B------:R-:W-:Y:S01]  /*1970*/  USHF.R.U32.HI UR4, URZ, 0x4, UR4 ;  /* 0x000000043f047899 */ /* 0x000fe20008011604 */
[----:B-12---:R-:W-:Y:S01]  /*1980*/  @!P1 VIADD R3, R3, 0x16840 ;  /* 0x0001684003039836 */ /* 0x006fe20000000000 */
[----:B------:R-:W-:Y:S01]  /*1990*/  UMOV UR17, 0x40000040 ;  /* 0x4000004000117882 */ /* 0x000fe20000000000 */
[----:B------:R-:W-:Y:S01]  /*19a0*/  UMOV UR19, 0x40000040 ;  /* 0x4000004000137882 */ /* 0x000fe20000000000 */
[----:B------:R-:W-:Y:S01]  /*19b0*/  ULOP3.LUT UR4, UR4, 0x3fff, URZ, 0xc0, !UPT ;  /* 0x00003fff04047892 */ /* 0x000fe2000f8ec03f */
[----:B------:R-:W-:Y:S01]  /*19c0*/  UMOV UR5, 0x40000040 ;  /* 0x4000004000057882 */ /* 0x000fe20000000000 */
[----:B------:R-:W-:-:S02]  /*19d0*/  UMOV UR7, 0x40000040 ;  /* 0x4000004000077882 */ /* 0x000fc40000000000 */
[----:B------:R-:W-:Y:S01]  /*19e0*/  ULOP3.LUT UR20, UR4, 0x10000, URZ, 0xfc, !UPT ;  /* 0x0001000004147892 */ /* 0x000fe2000f8efc3f */
[----:B------:R-:W1:Y:S01]  /*19f0*/  LDC R5, c[0x0][0x288] ;  /* 0x0000a200ff057b82 */ /* 0x000e620000000800 */
[----:B------:R-:W-:Y:S01]  /*1a00*/  UIADD3 UR4, UR16, 0x2, URZ ;  /* 0x0000000210047890 */ /* 0x000fe2000fffe03f */
[----:B------:R-:W-:Y:S01]  /*1a10*/  @!P1 PRMT R3, RZ, 0x654, R3 ;  /* 0x00000654ff039816 */ /* 0x000fe20000000003 */
[----:B------:R-:W-:Y:S02]  /*1a20*/  ULEA UR18, UR39, UR20, 0xa ;  /* 0x0000001427127291 */ /* 0x000fe4000f8e503f */
[----:B------:R-:W-:Y:S02]  /*1a30*/  UIADD3 UR8, UR16, 0x4, URZ ;  /* 0x0000000410087890 */ /* 0x000fe4000fffe03f */
[----:B------:R-:W-:Y:S02]  /*1a40*/  UIADD3 UR6, UR18, 0x2, URZ ;  /* 0x0000000212067890 */ /* 0x000fe4000fffe03f */
[----:B------:R-:W-:Y:S01]  /*1a50*/  UIADD3 UR10, UR18, 0x4, URZ ;  /* 0x00000004120a7890 */ /* 0x000fe2000fffe03f */
[----:B------:R-:W-:-:S02]  /*1a60*/  UMOV UR9, 0x40000040 ;  /* 0x4000004000097882 */ /* 0x000fc40000000000 */
[----:B------:R-:W-:Y:S01]  /*1a70*/  HGMMA.64x128x16.F32 R24, gdesc[UR16], RZ, !UPT, gsb0 ;  /* 0x01e00000101879f0 */ /* 0x000fe2000c0008ff */
[----:B------:R-:W-:Y:S01]  /*1a80*/  UMOV UR11, 0x40000040 ;  /* 0x40000040000b7882 */ /* 0x000fe20000000000 */
[----:B------:R-:W-:Y:S02]  /*1a90*/  UIADD3 UR12, UR16, 0x6, URZ ;  /* 0x00000006100c7890 */ /* 0x000fe4000fffe03f */
[----:B------:R-:W-:Y:S01]  /*1aa0*/  UIADD3 UR14, UR18, 0x6, URZ ;  /* 0x00000006120e7890 */ /* 0x000fe2000fffe03f */
[----:B------:R-:W-:Y:S01]  /*1ab0*/  UMOV UR13, 0x40000040 ;  /* 0x40000040000d7882 */ /* 0x000fe20000000000 */
[----:B------:R-:W-:Y:S01]  /*1ac0*/  UMOV UR15, 0x40000040 ;  /* 0x40000040000f7882 */ /* 0x000fe20000000000 */
[----:B------:R-:W-:Y:S02]  /*1ad0*/  WARPGROUP.DEPBAR.LE gsb0, 0x0 ;  /* 0x00008000000079c5 */ /* 0x000fe40000010000 */
[----:B------:R-:W-:-:S06]  /*1ae0*/  WARPGROUP.ARRIVE ;  /* 0x00000000000079c5 */ /* 0x000fcc0000000000 */
[----:B------:R-:W-:Y:S01]  /*1af0*/  HGMMA.64x128x16.F32 R24, gdesc[UR4], R24, gsb0 ;  /* 0x01e00000041879f0 */ /* 0x000fe20008000818 */
        /* <DEDUP_REMOVED lines=12> */
[----:B------:R-:W-:Y:S01]  /*1bc0*/  FMUL.FTZ R21, R25, UR10 ;  /* 0x0000000a19157c20 */ /* 0x000fe20008410000 */
[----:B------:R-:W-:Y:S01]  /*1bd0*/  FMUL.FTZ R25, R28, UR10 ;  /* 0x0000000a1c197c20 */ /* 0x000fe20008410000 */
        /* <DEDUP_REMOVED lines=68> */
[C---:B------:R-:W-:Y:S01]  /*2020*/  IMAD R78, R17.reuse, -0x2, R60 ;  /* 0xfffffffe114e7824 */ /* 0x040fe200078e023c */
[----:B------:R-:W-:Y:S01]  /*2030*/  LEA R79, R88, 0xffffff80, 0x7 ;  /* 0xffffff80584f7811 */ /* 0x000fe200078e38ff */
[----:B------:R-:W-:-:S04]  /*2040*/  IMAD R62, R17, -0x2, R62 ;  /* 0xfffffffe113e7824 */ /* 0x000fc800078e023e */
[----:B------:R-:W3:Y:S01]  /*2050*/  MUFU.TANH R21, R21 ;  /* 0x0000001500157308 */ /* 0x000ee20000002400 */
[----:B--2---:R-:W-:Y:S02]  /*2060*/  VIADD R3, R18, UR42 ;  /* 0x0000002a12037c36 */ /* 0x004fe40008000000 */
[C---:B------:R-:W-:Y:S02]  /*2070*/  VIADD R87, R62.reuse, UR6 ;  /* 0x000000063e577c36 */ /* 0x040fe40008000000 */
[----:B------:R-:W-:-:S03]  /*2080*/  VIADD R82, R62, UR21 ;  /* 0x000000153e527c36 */ /* 0x000fc60008000000 */
[----:B------:R-:W2:Y:S01]  /*2090*/  MUFU.TANH R4, R4 ;  /* 0x0000000400047308 */ /* 0x000ea20000002400 */
[----:B------:R-:W-:Y:S01]  /*20a0*/  VIADDMNMX R67, R3, R87, R78, PT ;  /* 0x0000005703437246 */ /* 0x000fe2000380014e */
[----:B------:R-:W-:-:S06]  /*20b0*/  IMAD.IADD R70, R82, 0x1, R3 ;  /* 0x0000000152467824 */ /* 0x000fcc00078e0203 */
        /* <DEDUP_REMOVED lines=42> */
[----:B------:R1:W1:Y:S08]  /*2360*/  MUFU.TANH R95, R69 ;  /* 0x00000045005f7308 */ /* 0x0002700000002400 */
[----:B------:R-:W1:Y:S08]  /*2370*/  MUFU.TANH R49, R49 ;  /* 0x0000003100317308 */ /* 0x000e700000002400 */
[----:B------:R-:W1:Y:S08]  /*2380*/  MUFU.TANH R50, R50 ;  /* 0x0000003200327308 */ /* 0x000e700000002400 */
[----:B------:R1:W1:Y:S08]  /*2390*/  MUFU.TANH R96, R72 ;  /* 0x0000004800607308 */ /* 0x0002700000002400 */
[----:B------:R1:W1:Y:S08]  /*23a0*/  MUFU.TANH R97, R73 ;  /* 0x0000004900617308 */ /* 0x0002700000002400 */
[----:B------:R-:W1:Y:S08]  /*23b0*/  MUFU.TANH R52, R52 ;  /* 0x0000003400347308 */ /* 0x000e700000002400 */
[----:B------:R-:W1:Y:S08]  /*23c0*/  MUFU.TANH R54, R54 ;  /* 0x0000003600367308 */ /* 0x000e700000002400 */
[----:B------:R1:W1:Y:S08]  /*23d0*/  MUFU.TANH R98, R76 ;  /* 0x0000004c00627308 */ /* 0x0002700000002400 */
        /* <DEDUP_REMOVED lines=25> */
.L_x_11139:
[----:B------:R-:W-:-:S06]  /*2570*/  UISETP.NE.AND UP1, UPT, UR7, 0x1, UPT ;  /* 0x000000010700788c */ /* 0x000fcc000bf25270 */
[----:B------:R-:W-:-:S05]  /*2580*/  PLOP3.LUT P2, PT, PT, PT, UP1, 0x80, 0x0 ;  /* 0x000000000000781c */ /* 0x000fca0003f4f018 */
[----:B------:R-:W-:-:S08]  /*2590*/  @UP1 ULDC.64 UR10, c[0x0][0x9e8] ;  /* 0x00027a00000a1ab9 */ /* 0x000fd00000000a00 */
[----:B------:R-:W-:-:S05]  /*25a0*/  @P2 IMAD.HI.U32 R61, R60, UR10, RZ ;  /* 0x0000000a3c3d2c27 */ /* 0x000fca000f8e00ff */
[----:B------:R-:W-:-:S07]  /*25b0*/  @P2 SHF.R.U32.HI R60, RZ, UR11, R61 ;  /* 0x0000000bff3c2c19 */ /* 0x000fce000801163d */
.L_x_11140:
[----:B------:R-:W-:Y:S05]  /*25c0*/  BSYNC B0 ;  /* 0x0000000000007941 */ /* 0x000fea0003800000 */
.L_x_11138:
[----:B------:R-:W-:-:S04]  /*25d0*/  IMAD R60, R60, UR7, -R79 ;  /* 0x000000073c3c7c24 */ /* 0x000fc8000f8e0a4f */
[----:B------:R-:W-:-:S05]  /*25e0*/  IMAD R60, R17, -0x2, R60 ;  /* 0xfffffffe113c7824 */ /* 0x000fca00078e023c */
[----:B------:R-:W-:Y:S02]  /*25f0*/  VIMNMX R70, R70, R60, !PT ;  /* 0x0000003c46467248 */ /* 0x000fe40007fe0100 */
[----:B------:R-:W-:-:S07]  /*2600*/  VIADDMNMX R67, R60, UR7, R67, PT ;  /* 0x000000073c437c46 */ /* 0x000fce000b800143 */
.L_x_11137:
        /* <DEDUP_REMOVED lines=203> */
.L_x_11143:
[----:B------:R-:W-:-:S06]  /*32c0*/  UISETP.NE.AND UP1, UPT, UR7, 0x1, UPT ;  /* 0x000000010700788c */ /* 0x000fcc000bf25270 */
[----:B------:R-:W-:-:S05]  /*32d0*/  PLOP3.LUT P6, PT, PT, PT, UP1, 0x80, 0x0 ;  /* 0x000000000000781c */ /* 0x000fca0003fcf018 */
[----:B------:R-:W-:-:S08]  /*32e0*/  @UP1 ULDC.64 UR10, c[0x0][0x9e8] ;  /* 0x00027a00000a1ab9 */ /* 0x000fd00000000a00 */
[----:B------:R-:W-:Y:S01]  /*32f0*/  @P6 IMAD.HI.U32 R35, R78, UR10, RZ ;  /* 0x0000000a4e236c27 */ /* 0x000fe2000f8e00ff */
[----:B------:R-:W-:-:S13]  /*3300*/  PLOP3.LUT P6, PT, PT, PT, UP1, 0x80, 0x0 ;  /* 0x000000000000781c */ /* 0x000fda0003fcf018 */
[----:B------:R-:W-:-:S07]  /*3310*/  @P6 SHF.R.U32.HI R78, RZ, UR11, R35 ;  /* 0x0000000bff4e6c19 */ /* 0x000fce0008011623 */
.L_x_11144:
[----:B------:R-:W-:Y:S05]  /*3320*/  BSYNC B0 ;  /* 0x0000000000007941 */ /* 0x000fea0003800000 */
.L_x_11142:
[----:B------:R-:W-:-:S04]  /*3330*/  IMAD R78, R78, UR7, -R79 ;  /* 0x000000074e4e7c24 */ /* 0x000fc8000f8e0a4f */
[----:B------:R-:W-:-:S05]  /*3340*/  IMAD R78, R17, -0x2, R78 ;  /* 0xfffffffe114e7824 */ /* 0x000fca00078e024e */
[----:B------:R-:W-:Y:S02]  /*3350*/  VIMNMX R70, R70, R78, !PT ;  /* 0x0000004e46467248 */ /* 0x000fe40007fe0100 */
[----:B------:R-:W-:-:S07]  /*3360*/  VIADDMNMX R67, R78, UR7, R67, PT ;  /* 0x000000074e437c46 */ /* 0x000fce000b800143 */
.L_x_11141:
[----:B------:R-:W-:Y:S01]  /*3370*/  ISETP.GT.AND P2, PT, R70, 0x1, !P2 ;  /* 0x000000014600780c */ /* 0x000fe20005744270 */
[----:B------:R-:W-:Y:S01]  /*3380*/  ULDC UR22, c[0x0][0x988] ;  /* 0x0002620000167ab9 */ /* 0x000fe20000000800 */
[----:B------:R-:W-:Y:S01]  /*3390*/  LOP3.LUT P6, RZ, R19, 0x8, RZ, 0xc0, !PT ;  /* 0x0000000813ff7812 */ /* 0x000fe200078cc0ff */
[----:B------:R-:W-:Y:S01]  /*33a0*/  IMAD R6, R6, UR47, -R5 ;  /* 0x0000002f06067c24 */ /* 0x000fe2000f8e0a05 */
        /* <DEDUP_REMOVED lines=36> */
[C---:B------:R-:W-:Y:S02]  /*35f0*/  LOP3.LUT P2, RZ, R19.reuse, 0x800000, RZ, 0xc0, !PT ;  /* 0x0080000013ff7812 */ /* 0x040fe4000784c0ff */
[----:B------:R-:W-:Y:S02]  /*3600*/  LOP3.LUT P6, RZ, R19, 0x8000, RZ, 0xc0, !PT ;  /* 0x0000800013ff7812 */ /* 0x000fe400078cc0ff */
        /* <DEDUP_REMOVED lines=54> */
[----:B------:R-:W-:Y:S01]  /*3970*/  ISETP.GT.AND P2, PT, R70, 0x39, !P6 ;  /* 0x000000394600780c */ /* 0x000fe20007744270 */
[----:B------:R-:W1:Y:S01]  /*3980*/  SHFL.BFLY PT, R77, R10, 0x2, 0x1f ;  /* 0x0c401f000a4d7f89 */ /* 0x000e6200000e0000 */
[----:B------:R-:W-:-:S02]  /*3990*/  LOP3.LUT P6, RZ, R19, 0x10, RZ, 0xc0, !PT ;  /* 0x0000001013ff7812 */ /* 0x000fc400078cc0ff */
[----:B------:R-:W-:Y:S02]  /*39a0*/  ISETP.LT.OR P2, PT, R67, 0x3a, P2 ;  /* 0x0000003a4300780c */ /* 0x000fe40001741670 */
[----:B------:R-:W-:Y:S02]  /*39b0*/  R2UR UR10, R6 ;  /* 0x00000000060a72ca */ /* 0x000fe400000e0000 */
[----:B------:R-:W-:Y:S02]  /*39c0*/  FSEL R32, R32, -INF , !P2 ;  /* 0xff80000020207808 */ /* 0x000fe40005000000 */
[----:B------:R-:W-:-:S04]  /*39d0*/  LOP3.LUT P2, RZ, R19, 0x4000, RZ, 0xc0, !PT ;  /* 0x0000400013ff7812 */ /* 0x000fc8000784c0ff */
[----:B------:R-:W-:-:S04]  /*39e0*/  ISETP.GT.AND P2, PT, R70, 0x40, !P2 ;  /* 0x000000404600780c */ /* 0x000fc80005744270 */
[----:B------:R-:W-:Y:S01]  /*39f0*/  ISETP.LT.OR P2, PT, R67, 0x41, P2 ;  /* 0x000000414300780c */ /* 0x000fe20001741670 */
[----:B------:R-:W-:-:S03]  /*3a00*/  UIADD3 UR10, UR42, UR10, URZ ;  /* 0x0000000a2a0a7290 */ /* 0x000fc6000fffe03f */
[----:B------:R-:W-:Y:S01]  /*3a10*/  FSEL R34, R34, -INF , !P2 ;  /* 0xff80000022227808 */ /* 0x000fe20005000000 */
[----:B------:R-:W-:Y:S01]  /*3a20*/  UIADD3 UR6, UR10, UR6, URZ ;  /* 0x000000060a067290 */ /* 0x000fe2000fffe03f */
        /* <DEDUP_REMOVED lines=56> */
[----:B------:R-:W-:Y:S01]  /*3db0*/  MUFU.EX2 R148, R148 ;  /* 0x0000009400947308 */ /* 0x000fe20000000800 */
[----:B------:R-:W-:Y:S01]  /*3dc0*/  FMNMX.FTZ R10, R4, R37, !PT ;  /* 0x00000025040a7209 */ /* 0x000fe20007810000 */
[--C-:B------:R-:W-:Y:S01]  /*3dd0*/  FFMA.FTZ R73, R76, UR22, -R78.reuse ;  /* 0x000000164c497c23 */ /* 0x100fe2000801084e */
[----:B------:R-:W-:Y:S01]  /*3de0*/  ISETP.GT.AND P2, PT, R70, 0x69, !P2 ;  /* 0x000000694600780c */ /* 0x000fe20005744270 */
[--C-:B------:R-:W-:Y:S01]  /*3df0*/  FFMA.FTZ R120, R29, UR22, -R78.reuse ;  /* 0x000000161d787c23 */ /* 0x100fe2000801084e */
[----:B------:R-:W-:Y:S01]  /*3e00*/  FMNMX.FTZ R10, R9, R10, !PT ;  /* 0x0000000a090a7209 */ /* 0x000fe20007810000 */
[--C-:B------:R-:W-:Y:S01]  /*3e10*/  FFMA.FTZ R144, R75, UR22, -R78.reuse ;  /* 0x000000164b907c23 */ /* 0x100fe2000801084e */
[----:B------:R-:W-:Y:S01]  /*3e20*/  ISETP.LT.OR P2, PT, R67, 0x6a, P2 ;  /* 0x0000006a4300780c */ /* 0x000fe20001741670 */
[----:B------:R-:W1:Y:S01]  /*3e30*/  MUFU.EX2 R71, R71 ;  /* 0x0000004700477308 */ /* 0x000e620000000800 */
        /* <DEDUP_REMOVED lines=9> */
[----:B------:R-:W2:Y:S01]  /*3ed0*/  MUFU.EX2 R150, R150 ;  /* 0x0000009600967308 */ /* 0x000ea20000000800 */
[----:B------:R-:W-:Y:S01]  /*3ee0*/  FSEL R60, R51, -INF , !P5 ;  /* 0xff800000333c7808 */ /* 0x000fe20006800000 */
[--C-:B------:R-:W-:Y:S01]  /*3ef0*/  FFMA.FTZ R146, R72, UR22, -R78.reuse ;  /* 0x0000001648927c23 */ /* 0x100fe2000801084e */
[----:B------:R-:W-:Y:S01]  /*3f00*/  FMNMX.FTZ R10, R12, R77, !PT ;  /* 0x0000004d0c0a7209 */ /* 0x000fe20007810000 */
[--C-:B------:R-:W-:Y:S01]  /*3f10*/  FFMA.FTZ R69, R69, UR22, -R78.reuse ;  /* 0x0000001645457c23 */ /* 0x100fe2000801084e */
[----:B------:R-:W-:Y:S01]  /*3f20*/  ISETP.LT.OR P6, PT, R67, 0x7a, P6 ;  /* 0x0000007a4300780c */ /* 0x000fe200037c1670 */
[--C-:B------:R-:W-:Y:S01]  /*3f30*/  FFMA.FTZ R140, R68, UR22, -R78.reuse ;  /* 0x00000016448c7c23 */ /* 0x100fe2000801084e */
[----:B------:R-:W-:Y:S01]  /*3f40*/  FMNMX.FTZ R77, R13, R10, !PT ;  /* 0x0000000a0d4d7209 */ /* 0x000fe20007810000 */
[----:B------:R-:W3:Y:S01]  /*3f50*/  MUFU.EX2 R73, R73 ;  /* 0x0000004900497308 */ /* 0x000ee20000000800 */
[----:B------:R-:W-:Y:S01]  /*3f60*/  FSEL R55, R55, -INF , !P6 ;  /* 0xff80000037377808 */ /* 0x000fe20007000000 */
[--C-:B------:R-:W-:Y:S01]  /*3f70*/  FFMA.FTZ R64, R64, UR22, -R78.reuse ;  /* 0x0000001640407c23 */ /* 0x100fe2000801084e */
[----:B------:R-:W-:Y:S01]  /*3f80*/  FMNMX.FTZ R10, R14, R77, !PT ;  /* 0x0000004d0e0a7209 */ /* 0x000fe20007810000 */
[--C-:B------:R-:W-:Y:S01]  /*3f90*/  FFMA.FTZ R128, R57, UR22, -R78.reuse ;  /* 0x0000001639807c23 */ /* 0x100fe2000801084e */
[--C-:B------:R-:W-:Y:S01]  /*3fa0*/  FFMA.FTZ R142, R66, UR22, -R78.reuse ;  /* 0x00000016428e7c23 */ /* 0x100fe2000801084e */
[--C-:B------:R-:W-:Y:S01]  /*3fb0*/  FFMA.FTZ R57, R44, UR22, -R78.reuse ;  /* 0x000000162c397c23 */ /* 0x100fe2000801084e */
[----:B------:R-:W-:Y:S01]  /*3fc0*/  FMNMX.FTZ R77, R15, R10, !PT ;  /* 0x0000000a0f4d7209 */ /* 0x000fe20007810000 */
[----:B------:R-:W4:Y:S01]  /*3fd0*/  MUFU.EX2 R144, R144 ;  /* 0x0000009000907308 */ /* 0x000f220000000800 */
[--C-:B------:R-:W-:Y:S01]  /*3fe0*/  FFMA.FTZ R62, R62, UR22, -R78.reuse ;  /* 0x000000163e3e7c23 */ /* 0x100fe2000801084e */
[--C-:B------:R-:W-:Y:S01]  /*3ff0*/  FFMA.FTZ R136, R65, UR22, -R78.reuse ;  /* 0x0000001641887c23 */ /* 0x100fe2000801084e */
[----:B------:R-:W-:Y:S01]  /*4000*/  FMNMX.FTZ R77, R20, R77, !PT ;  /* 0x0000004d144d7209 */ /* 0x000fe20007810000 */
[--C-:B------:R-:W-:Y:S01]  /*4010*/  FFMA.FTZ R130, R48, UR22, -R78.reuse ;  /* 0x0000001630827c23 */ /* 0x100fe2000801084e */
[--C-:B------:R-:W-:Y:S01]  /*4020*/  FFMA.FTZ R65, R89, UR22, -R78.reuse ;  /* 0x0000001659417c23 */ /* 0x100fe2000801084e */
[--C-:B------:R-:W-:Y:S01]  /*4030*/  FFMA.FTZ R138, R90, UR22, -R78.reuse ;  /* 0x000000165a8a7c23 */ /* 0x100fe2000801084e */
[----:B------:R-:W-:Y:S01]  /*4040*/  FMNMX.FTZ R77, R24, R77, !PT ;  /* 0x0000004d184d7209 */ /* 0x000fe20007810000 */
[----:B------:R-:W5:Y:S01]  /*4050*/  MUFU.EX2 R75, R75 ;  /* 0x0000004b004b7308 */ /* 0x000f620000000800 */
        /* <DEDUP_REMOVED lines=9> */
[----:B------:R-:W-:Y:S01]  /*40f0*/  FFMA.FTZ R27, R27, UR22, -R78 ;  /* 0x000000161b1b7c23 */ /* 0x000fe2000801084e */
[----:B------:R-:W-:-:S04]  /*4100*/  FMNMX.FTZ R79, R30, R79, !PT ;  /* 0x0000004f1e4f7209 */ /* 0x000fc80007810000 */
[----:B------:R-:W-:Y:S01]  /*4110*/  FMNMX.FTZ R79, R32, R79, !PT ;  /* 0x0000004f204f7209 */ /* 0x000fe20007810000 */
[----:B------:R-:W5:Y:S03]  /*4120*/  MUFU.EX2 R69, R69 ;  /* 0x0000004500457308 */ /* 0x000f660000000800 */
        /* <DEDUP_REMOVED lines=21> */
[----:B------:R-:W-:Y:S01]  /*4280*/  FMNMX.FTZ R10, R60, R51, !PT ;  /* 0x000000333c0a7209 */ /* 0x000fe20007810000 */
[--C-:B------:R-:W-:Y:S01]  /*4290*/  FFMA.FTZ R51, R53, UR22, -R78.reuse ;  /* 0x0000001635337c23 */ /* 0x100fe2000801084e */
[----:B------:R-:W-:Y:S02]  /*42a0*/  FFMA.FTZ R53, R59, UR22, -R78 ;  /* 0x000000163b357c23 */ /* 0x000fe4000801084e */
        /* <DEDUP_REMOVED lines=15> */
[----:B------:R-:W-:Y:S03]  /*43a0*/  MUFU.EX2 R57, R57 ;  /* 0x0000003900397308 */ /* 0x000fe60000000800 */
[----:B------:R-:W-:Y:S02]  /*43b0*/  FSEL R25, R29, RZ, P2 ;  /* 0x000000ff1d197208 */ /* 0x000fe40001000000 */
[----:B------:R-:W-:-:S03]  /*43c0*/  PLOP3.LUT P2, PT, PT, PT, UP0, 0x40, 0x0 ;  /* 0x000000000000781c */ /* 0x000fc60003f4e808 */
[----:B------:R-:W-:Y:S01]  /*43d0*/  FFMA.FTZ R145, R7, UR22, -R25 ;  /* 0x0000001607917c23 */ /* 0x000fe20008010819 */
[----:B------:R-:W-:Y:S01]  /*43e0*/  FADD.FTZ R7, R148, R71 ;  /* 0x0000004794077221 */ /* 0x000fe20000010000 */
[--C-:B------:R-:W-:Y:S01]  /*43f0*/  FFMA.FTZ R143, R20, UR22, -R25.reuse ;  /* 0x00000016148f7c23 */ /* 0x100fe20008010819 */
[--C-:B------:R-:W-:Y:S01]  /*4400*/  FFMA.FTZ R20, R24, UR22, -R25.reuse ;  /* 0x0000001618147c23 */ /* 0x100fe20008010819 */
[----:B------:R-:W-:Y:S01]  /*4410*/  FFMA.FTZ R24, R28, UR22, -R25 ;  /* 0x000000161c187c23 */ /* 0x000fe20008010819 */
[----:B--2---:R-:W-:Y:S01]  /*4420*/  FADD.FTZ R28, R150, R7 ;  /* 0x00000007961c7221 */ /* 0x004fe20000010000 */
[--C-:B------:R-:W-:Y:S01]  /*4430*/  FFMA.FTZ R149, R4, UR22, -R25.reuse ;  /* 0x0000001604957c23 */ /* 0x100fe20008010819 */
[--C-:B------:R-:W-:Y:S01]  /*4440*/  FFMA.FTZ R4, R37, UR22, -R25.reuse ;  /* 0x0000001625047c23 */ /* 0x100fe20008010819 */
[--C-:B------:R-:W-:Y:S01]  /*4450*/  FFMA.FTZ R151, R9, UR22, -R25.reuse ;  /* 0x0000001609977c23 */ /* 0x100fe20008010819 */
[----:B---3--:R-:W-:Y:S01]  /*4460*/  FADD.FTZ R7, R73, R28 ;  /* 0x0000001c49077221 */ /* 0x008fe20000010000 */
[--C-:B------:R-:W-:Y:S01]  /*4470*/  FFMA.FTZ R44, R35, UR22, -R25.reuse ;  /* 0x00000016232c7c23 */ /* 0x100fe20008010819 */
[----:B------:R-:W-:Y:S01]  /*4480*/  FFMA.FTZ R139, R30, UR22, -R25 ;  /* 0x000000161e8b7c23 */ /* 0x000fe20008010819 */
[----:B------:R-:W-:Y:S01]  /*4490*/  MUFU.EX2 R149, R149 ;  /* 0x0000009500957308 */ /* 0x000fe20000000800 */
[----:B----4-:R-:W-:Y:S01]  /*44a0*/  FADD.FTZ R28, R144, R7 ;  /* 0x00000007901c7221 */ /* 0x010fe20000010000 */
[--C-:B------:R-:W-:Y:S01]  /*44b0*/  FFMA.FTZ R48, R11, UR22, -R25.reuse ;  /* 0x000000160b307c23 */ /* 0x100fe20008010819 */
[--C-:B------:R-:W-:Y:S01]  /*44c0*/  FFMA.FTZ R147, R12, UR22, -R25.reuse ;  /* 0x000000160c937c23 */ /* 0x100fe20008010819 */
[--C-:B------:R-:W-:Y:S01]  /*44d0*/  FFMA.FTZ R137, R26, UR22, -R25.reuse ;  /* 0x000000161a897c23 */ /* 0x100fe20008010819 */
[----:B-----5:R-:W-:Y:S01]  /*44e0*/  FADD.FTZ R7, R75, R28 ;  /* 0x0000001c4b077221 */ /* 0x020fe20000010000 */
[--C-:B------:R-:W-:Y:S01]  /*44f0*/  FFMA.FTZ R26, R32, UR22, -R25.reuse ;  /* 0x00000016201a7c23 */ /* 0x100fe20008010819 */
[----:B------:R-:W-:Y:S01]  /*4500*/  FFMA.FTZ R12, R13, UR22, -R25 ;  /* 0x000000160d0c7c23 */ /* 0x000fe20008010819 */
[----:B------:R-:W1:Y:S01]  /*4510*/  MUFU.EX2 R4, R4 ;  /* 0x0000000400047308 */ /* 0x000e620000000800 */
[----:B------:R-:W-:Y:S01]  /*4520*/  FADD.FTZ R30, R146, R7 ;  /* 0x00000007921e7221 */ /* 0x000fe20000010000 */
[--C-:B------:R-:W-:Y:S01]  /*4530*/  FFMA.FTZ R141, R14, UR22, -R25.reuse ;  /* 0x000000160e8d7c23 */ /* 0x100fe20008010819 */
[--C-:B------:R-:W-:Y:S01]  /*4540*/  FFMA.FTZ R133, R34, UR22, -R25.reuse ;  /* 0x0000001622857c23 */ /* 0x100fe20008010819 */
[--C-:B------:R-:W-:Y:S01]  /*4550*/  FFMA.FTZ R14, R15, UR22, -R25.reuse ;  /* 0x000000160f0e7c23 */ /* 0x100fe20008010819 */
[----:B------:R-:W-:Y:S01]  /*4560*/  FADD.FTZ R7, R69, R30 ;  /* 0x0000001e45077221 */ /* 0x000fe20000010000 */
[--C-:B------:R-:W-:Y:S01]  /*4570*/  FFMA.FTZ R28, R36, UR22, -R25.reuse ;  /* 0x00000016241c7c23 */ /* 0x100fe20008010819 */
[----:B------:R-:W-:Y:S01]  /*4580*/  FFMA.FTZ R135, R38, UR22, -R25 ;  /* 0x0000001626877c23 */ /* 0x000fe20008010819 */
[----:B------:R-:W2:Y:S01]  /*4590*/  MUFU.EX2 R151, R151 ;  /* 0x0000009700977308 */ /* 0x000ea20000000800 */
        /* <DEDUP_REMOVED lines=8> */
[----:B-1----:R-:W-:Y:S01]  /*4620*/  FADD.FTZ R32, R149, R4 ;  /* 0x0000000495207221 */ /* 0x002fe20000010000 */
[----:B------:R-:W-:Y:S01]  /*4630*/  FADD.FTZ R34, R142, R9 ;  /* 0x000000098e227221 */ /* 0x000fe20000010000 */
[--C-:B------:R-:W-:Y:S01]  /*4640*/  FFMA.FTZ R54, R54, UR22, -R25.reuse ;  /* 0x0000001636367c23 */ /* 0x100fe20008010819 */
[--C-:B------:R-:W-:Y:S01]  /*4650*/  FFMA.FTZ R56, R56, UR22, -R25.reuse ;  /* 0x0000001638387c23 */ /* 0x100fe20008010819 */
[--C-:B------:R-:W-:Y:S01]  /*4660*/  FFMA.FTZ R43, R43, UR22, -R25.reuse ;  /* 0x000000162b2b7c23 */ /* 0x100fe20008010819 */
[----:B------:R-:W-:Y:S01]  /*4670*/  FADD.FTZ R9, R79, R34 ;  /* 0x000000224f097221 */ /* 0x000fe20000010000 */
[--C-:B------:R-:W-:Y:S01]  /*4680*/  FFMA.FTZ R46, R46, UR22, -R25.reuse ;  /* 0x000000162e2e7c23 */ /* 0x100fe20008010819 */
[----:B------:R-:W1:Y:S01]  /*4690*/  MUFU.EX2 R145, R145 ;  /* 0x0000009100917308 */ /* 0x000e620000000800 */
[----:B--2---:R-:W-:Y:S01]  /*46a0*/  FADD.FTZ R7, R151, R32 ;  /* 0x0000002097077221 */ /* 0x004fe20000010000 */
[--C-:B------:R-:W-:Y:S01]  /*46b0*/  FFMA.FTZ R61, R61, UR22, -R25.reuse ;  /* 0x000000163d3d7c23 */ /* 0x100fe20008010819 */
[----:B------:R-:W-:Y:S01]  /*46c0*/  FFMA.FTZ R60, R60, UR22, -R25 ;  /* 0x000000163c3c7c23 */ /* 0x000fe20008010819 */
[----:B------:R-:W-:-:S02]  /*46d0*/  F2FP.F16.F32.PACK_AB R149, R4, R149 ;  /* 0x000000950495723e */ /* 0x000fc400000000ff */
[----:B------:R-:W-:Y:S02]  /*46e0*/  F2FP.F16.F32.PACK_AB R148, R71, R148 ;  /* 0x000000944794723e */ /* 0x000fe400000000ff */
[----:B------:R-:W2:Y:S01]  /*46f0*/  MUFU.EX2 R48, R48 ;  /* 0x0000003000307308 */ /* 0x000ea20000000800 */
[----:B---3--:R-:W-:Y:S01]  /*4700*/  FADD.FTZ R32, R44, R7 ;  /* 0x000000072c207221 */ /* 0x008fe20000010000 */
[----:B------:R-:W-:Y:S02]  /*4710*/  F2FP.F16.F32.PACK_AB R150, R73, R150 ;  /* 0x000000964996723e */ /* 0x000fe400000000ff */
[----:B------:R-:W-:Y:S02]  /*4720*/  F2FP.F16.F32.PACK_AB R144, R75, R144 ;  /* 0x000000904b90723e */ /* 0x000fe400000000ff */
[----:B------:R-:W-:Y:S02]  /*4730*/  F2FP.F16.F32.PACK_AB R146, R69, R146 ;  /* 0x000000924592723e */ /* 0x000fe400000000ff */
[----:B------:R-:W3:Y:S01]  /*4740*/  MUFU.EX2 R147, R147 ;  /* 0x0000009300937308 */ /* 0x000ee20000000800 */
[----:B-1----:R-:W-:Y:S01]  /*4750*/  FADD.FTZ R7, R145, R32 ;  /* 0x0000002091077221 */ /* 0x002fe20000010000 */
[----:B------:R-:W-:Y:S01]  /*4760*/  FADD.FTZ R32, R136, R9 ;  /* 0x0000000988207221 */ /* 0x000fe20000010000 */
[----:B------:R-:W-:-:S02]  /*4770*/  F2FP.F16.F32.PACK_AB R140, R77, R140 ;  /* 0x0000008c4d8c723e */ /* 0x000fc400000000ff */
[----:B------:R-:W-:Y:S01]  /*4780*/  F2FP.F16.F32.PACK_AB R142, R79, R142 ;  /* 0x0000008e4f8e723e */ /* 0x000fe200000000ff */
[----:B------:R-:W-:Y:S01]  /*4790*/  FADD.FTZ R9, R65, R32 ;  /* 0x0000002041097221 */ /* 0x000fe20000010000 */
[----:B------:R-:W-:Y:S01]  /*47a0*/  FFMA.FTZ R32, R45, UR22, -R25 ;  /* 0x000000162d207c23 */ /* 0x000fe20008010819 */
[----:B------:R-:W1:Y:S01]  /*47b0*/  MUFU.EX2 R12, R12 ;  /* 0x0000000c000c7308 */ /* 0x000e620000000800 */
[----:B--2---:R-:W-:Y:S01]  /*47c0*/  FADD.FTZ R34, R48, R7 ;  /* 0x0000000730227221 */ /* 0x004fe20000010000 */
[----:B------:R-:W-:Y:S01]  /*47d0*/  FADD.FTZ R36, R138, R9 ;  /* 0x000000098a247221 */ /* 0x000fe20000010000 */
[----:B------:R-:W-:Y:S01]  /*47e0*/  FFMA.FTZ R25, R55, UR22, -R25 ;  /* 0x0000001637197c23 */ /* 0x000fe20008010819 */
[----:B------:R-:W-:Y:S02]  /*47f0*/  F2FP.F16.F32.PACK_AB R136, R65, R136 ;  /* 0x000000884188723e */ /* 0x000fe400000000ff */
[----:B------:R-:W-:Y:S02]  /*4800*/  F2FP.F16.F32.PACK_AB R138, R63, R138 ;  /* 0x0000008a3f8a723e */ /* 0x000fe400000000ff */
[----:B------:R-:W2:Y:S01]  /*4810*/  MUFU.EX2 R141, R141 ;  /* 0x0000008d008d7308 */ /* 0x000ea20000000800 */
[----:B---3--:R-:W-:Y:S01]  /*4820*/  FADD.FTZ R7, R147, R34 ;  /* 0x0000002293077221 */ /* 0x008fe20000010000 */
[----:B------:R-:W-:-:S02]  /*4830*/  F2FP.F16.F32.PACK_AB R151, R44, R151 ;  /* 0x000000972c97723e */ /* 0x000fc400000000ff */
[----:B------:R-:W-:-:S04]  /*4840*/  F2FP.F16.F32.PACK_AB R145, R48, R145 ;  /* 0x000000913091723e */ /* 0x000fc800000000ff */
[----:B------:R-:W3:Y:S01]  /*4850*/  MUFU.EX2 R14, R14 ;  /* 0x0000000e000e7308 */ /* 0x000ee20000000800 */
[C---:B-1----:R-:W-:Y:S01]  /*4860*/  FADD.FTZ R34, R12.reuse, R7 ;  /* 0x000000070c227221 */ /* 0x042fe20000010000 */
[----:B------:R-:W-:Y:S01]  /*4870*/  FADD.FTZ R7, R63, R36 ;  /* 0x000000243f077221 */ /* 0x000fe20000010000 */
[----:B------:R-:W-:-:S03]  /*4880*/  F2FP.F16.F32.PACK_AB R147, R12, R147 ;  /* 0x000000930c93723e */ /* 0x000fc600000000ff */
[----:B------:R-:W-:Y:S01]  /*4890*/  FADD.FTZ R36, R132, R7 ;  /* 0x0000000784247221 */ /* 0x000fe20000010000 */
[----:B------:R-:W-:Y:S01]  /*48a0*/  F2FP.F16.F32.PACK_AB R132, R47, R132 ;  /* 0x000000842f84723e */ /* 0x000fe200000000ff */
[----:B------:R-:W1:Y:S01]  /*48b0*/  MUFU.EX2 R143, R143 ;  /* 0x0000008f008f7308 */ /* 0x000e620000000800 */
[----:B--2---:R-:W-:Y:S01]  /*48c0*/  FADD.FTZ R5, R141, R34 ;  /* 0x000000228d057221 */ /* 0x004fe20000010000 */
[----:B------:R-:W-:-:S04]  /*48d0*/  FADD.FTZ R7, R47, R36 ;  /* 0x000000242f077221 */ /* 0x000fc80000010000 */
[----:B------:R-:W-:Y:S01]  /*48e0*/  FADD.FTZ R36, R134, R7 ;  /* 0x0000000786247221 */ /* 0x000fe20000010000 */
[C---:B------:R-:W-:Y:S01]  /*48f0*/  F2FP.F16.F32.PACK_AB R134, R51.reuse, R134 ;  /* 0x000000863386723e */ /* 0x040fe200000000ff */
[----:B------:R-:W2:Y:S01]  /*4900*/  MUFU.EX2 R20, R20 ;  /* 0x0000001400147308 */ /* 0x000ea20000000800 */
[C---:B---3--:R-:W-:Y:S01]  /*4910*/  FADD.FTZ R34, R14.reuse, R5 ;  /* 0x000000050e227221 */ /* 0x048fe20000010000 */
[----:B------:R-:W-:Y:S01]  /*4920*/  FADD.FTZ R7, R51, R36 ;  /* 0x0000002433077221 */ /* 0x000fe20000010000 */
[----:B------:R-:W-:-:S03]  /*4930*/  F2FP.F16.F32.PACK_AB R141, R14, R141 ;  /* 0x0000008d0e8d723e */ /* 0x000fc600000000ff */
[----:B------:R-:W-:Y:S01]  /*4940*/  FADD.FTZ R36, R128, R7 ;  /* 0x0000000780247221 */ /* 0x000fe20000010000 */
[----:B------:R-:W-:Y:S01]  /*4950*/  F2FP.F16.F32.PACK_AB R128, R53, R128 ;  /* 0x000000803580723e */ /* 0x000fe200000000ff */
[----:B------:R-:W3:Y:S01]  /*4960*/  MUFU.EX2 R137, R137 ;  /* 0x0000008900897308 */ /* 0x000ee20000000800 */
[----:B-1----:R-:W-:Y:S01]  /*4970*/  FADD.FTZ R5, R143, R34 ;  /* 0x000000228f057221 */ /* 0x002fe20000010000 */
[----:B------:R-:W-:-:S04]  /*4980*/  FADD.FTZ R7, R53, R36 ;  /* 0x0000002435077221 */ /* 0x000fc80000010000 */
[----:B------:R-:W-:Y:S01]  /*4990*/  FADD.FTZ R36, R130, R7 ;  /* 0x0000000782247221 */ /* 0x000fe20000010000 */
[C---:B------:R-:W-:Y:S01]  /*49a0*/  F2FP.F16.F32.PACK_AB R130, R57.reuse, R130 ;  /* 0x000000823982723e */ /* 0x040fe200000000ff */
[----:B------:R-:W1:Y:S01]  /*49b0*/  MUFU.EX2 R24, R24 ;  /* 0x0000001800187308 */ /* 0x000e620000000800 */
[C---:B--2---:R-:W-:Y:S01]  /*49c0*/  FADD.FTZ R34, R20.reuse, R5 ;  /* 0x0000000514227221 */ /* 0x044fe20000010000 */
[----:B------:R-:W-:Y:S01]  /*49d0*/  FADD.FTZ R7, R57, R36 ;  /* 0x0000002439077221 */ /* 0x000fe20000010000 */
[----:B------:R-:W-:-:S05]  /*49e0*/  F2FP.F16.F32.PACK_AB R143, R20, R143 ;  /* 0x0000008f148f723e */ /* 0x000fca00000000ff */
        /* <DEDUP_REMOVED lines=65> */
[----:B--2---:R-:W-:Y:S01]  /*4e00*/  FADD.FTZ R4, R60, R7 ;  /* 0x000000073c047221 */ /* 0x004fe20000010000 */
[----:B------:R-:W-:-:S03]  /*4e10*/  VIADD R7, R88, 0xfffffffe ;  /* 0xfffffffe58077836 */ /* 0x000fc60000000000 */
[C---:B---3--:R-:W-:Y:S01]  /*4e20*/  FADD.FTZ R4, R25.reuse, R4 ;  /* 0x0000000419047221 */ /* 0x048fe20000010000 */
        /* <DEDUP_REMOVED lines=12> */
.L_x_11146:
[----:B------:R-:W-:-:S11]  /*4ef0*/  UISETP.NE.AND UP1, UPT, UR7, 0x1, UPT ;  /* 0x000000010700788c */ /* 0x000fd6000bf25270 */
[----:B------:R-:W-:Y:S02]  /*4f00*/  @UP1 ULDC.64 UR18, c[0x0][0x9e8] ;  /* 0x00027a0000121ab9 */ /* 0x000fe40000000a00 */
[----:B------:R-:W-:-:S04]  /*4f10*/  UIMAD.WIDE.U32 UR10, UR14, UR18, URZ ;  /* 0x000000120e0a72a5 */ /* 0x000fc8000f8e003f */
[----:B------:R-:W-:-:S12]  /*4f20*/  @UP1 USHF.R.U32.HI UR14, URZ, UR19, UR11 ;  /* 0x000000133f0e1299 */ /* 0x000fd8000801160b */
.L_x_11147:
[----:B------:R-:W-:-:S04]  /*4f30*/  UIMAD UR7, UR14, UR7, UR7 ;  /* 0x000000070e0772a4 */ /* 0x000fc8000f8e0207 */
[----:B------:R-:W-:-:S04]  /*4f40*/  UISETP.LT.AND UP1, UPT, UR6, UR7, UPT ;  /* 0x000000070600728c */ /* 0x000fc8000bf21270 */
[----:B------:R-:W-:-:S12]  /*4f50*/  USEL UR6, UR6, UR7, UP1 ;  /* 0x0000000706067287 */ /* 0x000fd80008800000 */
.L_x_11145:
        /* <DEDUP_REMOVED lines=21> */
[----:B------:R-:W-:-:S13]  /*50b0*/  ISETP.GE.AND P2, PT, R7, UR29, PT ;  /* 0x0000001d07007c0c */ /* 0x000fda000bf46270 */
[----:B------:R-:W-:Y:S05]  /*50c0*/  @!P2 BRA `(.L_x_11148) ;  /* 0x000000340050a947 */ /* 0x000fea0003800000 */
[----:B------:R-:W-:Y:S01]  /*50d0*/  IMAD.IADD R9, R3, 0x1, R6 ;  /* 0x0000000103097824 */ /* 0x000fe200078e0206 */
[----:B------:R-:W-:Y:S01]  /*50e0*/  ULDC UR23, c[0x0][0x9e4] ;  /* 0x0002790000177ab9 */ /* 0x000fe20000000800 */
[----:B------:R-:W-:Y:S01]  /*50f0*/  IMAD.MOV.U32 R119, RZ, RZ, RZ ;  /* 0x000000ffff777224 */ /* 0x000fe200078e00ff */
[----:B------:R-:W-:Y:S01]  /*5100*/  ULDC UR25, c[0x0][0x288] ;  /* 0x0000a20000197ab9 */ /* 0x000fe20000000800 */
[----:B------:R-:W-:Y:S01]  /*5110*/  ULDC UR22, c[0x0][0x988] ;  /* 0x0002620000167ab9 */ /* 0x000fe20000000800 */
[----:B------:R-:W-:Y:S01]  /*5120*/  ULDC UR26, c[0x0][0x9d8] ;  /* 0x00027600001a7ab9 */ /* 0x000fe20000000800 */
[----:B------:R-:W-:-:S05]  /*5130*/  ULDC UR24, c[0x0][0x9e0] ;  /* 0x0002780000187ab9 */ /* 0x000fca0000000800 */
.L_x_11165:
        /* <DEDUP_REMOVED lines=9> */
.L_x_11150:
[----:B------:R-:W-:Y:S01]  /*51d0*/  ULEA UR6, UR28, UR40, 0x3 ;  /* 0x000000281c067291 */ /* 0x000fe2000f8e183f */
[----:B------:R-:W-:-:S05]  /*51e0*/  IMAD.U32 R11, RZ, RZ, UR27 ;  /* 0x0000001bff0b7e24 */ /* 0x000fca000f8e00ff */
[----:B------:R-:W-:-:S04]  /*51f0*/  SHF.L.U32 R11, R11, 0x1f, RZ ;  /* 0x0000001f0b0b7819 */ /* 0x000fc800000006ff */
[----:B------:R1:W2:Y:S01]  /*5200*/  SYNCS.PHASECHK.TRANS64.TRYWAIT P2, [UR6+0x16830], R11 ;  /* 0x0168300bff0075a7 */ /* 0x0002a20008040146 */
[----:B------:R-:W-:Y:S05]  /*5210*/  @!P0 BRA `(.L_x_11151) ;  /* 0x0000000000048947 */ /* 0x000fea0003800000 */
[----:B------:R-:W-:Y:S01]  /*5220*/  BPT.TRAP 0x1 ;  /* 0x000000040000795c */ /* 0x000fe20000300000 */
.L_x_11151:
[----:B--2---:R-:W-:Y:S05]  /*5230*/  @P2 BRA `(.L_x_11149) ;  /* 0x0000000000082947 */ /* 0x004fea0003800000 */
[----:B------:R-:W2:Y:S02]  /*5240*/  SYNCS.PHASECHK.TRANS64.TRYWAIT P2, [UR6+0x16830], R11 ;  /* 0x0168300bff0075a7 */ /* 0x000ea40008040146 */
[----:B--2---:R-:W-:Y:S05]  /*5250*/  @!P2 BRA `(.L_x_11152) ;  /* 0x000000d000d8a947 */ /* 0x004fea0003800000 */
.L_x_11149:
        /* <DEDUP_REMOVED lines=25> */
.L_x_11154:
[----:B------:R-:W-:Y:S01]  /*53f0*/  ULEA UR6, UR39, UR40, 0x3 ;  /* 0x0000002827067291 */ /* 0x000fe2000f8e183f */
[----:B------:R-:W-:-:S05]  /*5400*/  IMAD.U32 R11, RZ, RZ, UR37 ;  /* 0x00000025ff0b7e24 */ /* 0x000fca000f8e00ff */
[----:B------:R-:W-:-:S04]  /*5410*/  SHF.L.U32 R11, R11, 0x1f, RZ ;  /* 0x0000001f0b0b7819 */ /* 0x000fc800000006ff */
[----:B------:R1:W2:Y:S01]  /*5420*/  SYNCS.PHASECHK.TRANS64.TRYWAIT P2, [UR6+0x16850], R11 ;  /* 0x0168500bff0075a7 */ /* 0x0002a20008040146 */
[----:B------:R-:W-:Y:S05]  /*5430*/  @!P0 BRA `(.L_x_11155) ;  /* 0x0000000000048947 */ /* 0x000fea0003800000 */
[----:B------:R-:W-:Y:S01]  /*5440*/  BPT.TRAP 0x1 ;  /* 0x000000040000795c */ /* 0x000fe20000300000 */
.L_x_11155:
[----:B--2---:R-:W-:Y:S05]  /*5450*/  @P2 BRA `(.L_x_11153) ;  /* 0x0000000000082947 */ /* 0x004fea0003800000 */
[----:B------:R-:W2:Y:S02]  /*5460*/  SYNCS.PHASECHK.TRANS64.TRYWAIT P2, [UR6+0x16850], R11 ;  /* 0x0168500bff0075a7 */ /* 0x000ea40008040146 */
[----:B--2---:R-:W-:Y:S05]  /*5470*/  @!P2 BRA `(.L_x_11156) ;  /* 0x000000d00068a947 */ /* 0x004fea0003800000 */
.L_x_11153:
        /* <DEDUP_REMOVED lines=13> */
[----:B------:R-:W3:Y:S01]  /*5550*/  LDC R78, c[0x0][0x2e0] ;  /* 0x0000b800ff4e7b82 */ /* 0x000ee20000000800 */
[----:B--2---:R-:W-:Y:S01]  /*5560*/  FMUL.FTZ R12, R25, UR26 ;  /* 0x0000001a190c7c20 */ /* 0x004fe20008410000 */
[----:B------:R-:W-:Y:S01]  /*5570*/  FMUL.FTZ R25, R32, UR26 ;  /* 0x0000001a20197c20 */ /* 0x000fe20008410000 */
[----:B------:R-:W-:Y:S01]  /*5580*/  FMUL.FTZ R32, R37, UR26 ;  /* 0x0000001a25207c20 */ /* 0x000fe20008410000 */
[----:B------:R-:W-:Y:S01]  /*5590*/  FMUL.FTZ R37, R46, UR26 ;  /* 0x0000001a2e257c20 */ /* 0x000fe20008410000 */
[----:B------:R-:W-:Y:S01]  /*55a0*/  FMUL.FTZ R46, R49, UR26 ;  /* 0x0000001a312e7c20 */ /* 0x000fe20008410000 */
[----:B------:R-:W-:Y:S01]  /*55b0*/  UMOV UR6, UR10 ;  /* 0x0000000a00067c82 */ /* 0x000fe20008000000 */
[----:B------:R-:W-:Y:S01]  /*55c0*/  FMUL.FTZ R49, R59, UR26 ;  /* 0x0000001a3b317c20 */ /* 0x000fe20008410000 */
[----:B------:R-:W-:Y:S01]  /*55d0*/  HGMMA.64x64x16.F32 R88, R148, gdesc[UR4].tnspB, R88, gsb0 ;  /* 0x40e0000494587df0 */ /* 0x000fe20008000858 */
[----:B------:R-:W-:Y:S01]  /*55e0*/  UIADD3 UR6, UR10, 0x80, URZ ;  /* 0x000000800a067890 */ /* 0x000fe2000fffe03f */
[----:B------:R-:W-:Y:S01]  /*55f0*/  FMUL.FTZ R59, R71, UR26 ;  /* 0x0000001a473b7c20 */ /* 0x000fe20008410000 */
[----:B------:R-:W-:Y:S01]  /*5600*/  UMOV UR7, 0x40000040 ;  /* 0x4000004000077882 */ /* 0x000fe20000000000 */
        /* <DEDUP_REMOVED lines=29> */
[----:B------:R-:W-:Y:S02]  /*57e0*/  VIADD R38, R16, 0x9 ;  /* 0x0000000910267836 */ /* 0x000fe40000000000 */
[----:B------:R-:W-:Y:S01]  /*57f0*/  FMUL.FTZ R53, R63, UR26 ;  /* 0x0000001a3f357c20 */ /* 0x000fe20008410000 */
[----:B------:R-:W-:Y:S01]  /*5800*/  FMUL.FTZ R70, R73, UR26 ;  /* 0x0000001a49467c20 */ /* 0x000fe20008410000 */
[----:B------:R-:W-:Y:S01]  /*5810*/  ISETP.GE.U32.AND P2, PT, R2, 0x180, PT ;  /* 0x000001800200780c */ /* 0x000fe20003f46070 */
[----:B------:R-:W-:Y:S01]  /*5820*/  FMUL.FTZ R73, R76, UR26 ;  /* 0x0000001a4c497c20 */ /* 0x000fe20008410000 */
[----:B------:R-:W-:Y:S01]  /*5830*/  FMUL.FTZ R63, R79, UR26 ;  /* 0x0000001a4f3f7c20 */ /* 0x000fe20008410000 */
[----:B---3--:R-:W-:Y:S02]  /*5840*/  IMAD R78, R78, UR47, R67 ;  /* 0x0000002f4e4e7c24 */ /* 0x008fe4000f8e0243 */
        /* <DEDUP_REMOVED lines=12> */
[----:B------:R-:W-:-:S02]  /*5910*/  @!P1 VIADD R39, R39, 0x16840 ;  /* 0x0001684027279836 */ /* 0x000fc40000000000 */
[----:B------:R-:W-:Y:S02]  /*5920*/  IMAD R78, R17, -0x2, R78 ;  /* 0xfffffffe114e7824 */ /* 0x000fe400078e024e */
[----:B------:R-:W2:Y:S01]  /*5930*/  MUFU.TANH R12, R12 ;  /* 0x0000000c000c7308 */ /* 0x000ea20000002400 */
[----:B------:R-:W-:Y:S01]  /*5940*/  @!P1 PRMT R39, RZ, 0x654, R39 ;  /* 0x00000654ff279816 */ /* 0x000fe20000000027 */
[----:B------:R-:W-:-:S04]  /*5950*/  VIADD R81, R78, UR24 ;  /* 0x000000184e517c36 */ /* 0x000fc80008000000 */
[----:B------:R-:W-:Y:S02]  /*5960*/  IMAD.IADD R85, R3, 0x1, R81 ;  /* 0x0000000103557824 */ /* 0x000fe400078e0251 */
[----:B------:R-:W3:Y:S08]  /*5970*/  MUFU.TANH R13, R13 ;  /* 0x0000000d000d7308 */ /* 0x000ef00000002400 */
[----:B------:R-:W4:Y:S01]  /*5980*/  MUFU.TANH R14, R14 ;  /* 0x0000000e000e7308 */ /* 0x000f220000002400 */
[----:B------:R-:W-:-:S02]  /*5990*/  WARPGROUP.DEPBAR.LE gsb0, 0x0 ;  /* 0x00008000000079c5 */ /* 0x000fc40000010000 */
[----:B------:R-:W-:-:S05]  /*59a0*/  WARPGROUP.ARRIVE ;  /* 0x00000000000079c5 */ /* 0x000fca0000000000 */
[----:B------:R-:W1:Y:S01]  /*59b0*/  MUFU.TANH R15, R15 ;  /* 0x0000000f000f7308 */ /* 0x000e620000002400 */
[----:B------:R-:W-:Y:S01]  /*59c0*/  HGMMA.64x64x16.F32 R88, R144, gdesc[UR4].tnspB, R88, gsb0 ;  /* 0x40e0000490587df0 */ /* 0x000fe20008000858 */
        /* <DEDUP_REMOVED lines=60> */
[----:B------:R5:W1:Y:S01]  /*5d90*/  MUFU.TANH R132, R44 ;  /* 0x0000002c00847308 */ /* 0x000a620000002400 */
[----:B------:R-:W-:Y:S01]  /*5da0*/  HGMMA.64x64x16.F32 R88, R128, gdesc[UR4].tnspB, R88, gsb0 ;  /* 0x40e0000480587df0 */ /* 0x000fe20008000858 */
[----:B------:R-:W-:Y:S01]  /*5db0*/  UIADD3 UR6, UR10, 0x300, URZ ;  /* 0x000003000a067890 */ /* 0x000fe2000fffe03f */
[----:B------:R-:W-:Y:S01]  /*5dc0*/  UMOV UR7, 0x40000040 ;  /* 0x4000004000077882 */ /* 0x000fe20000000000 */
[----:B-----5:R-:W-:Y:S01]  /*5dd0*/  FMUL.FTZ R44, R55, UR26 ;  /* 0x0000001a372c7c20 */ /* 0x020fe20008410000 */
[----:B------:R-:W-:Y:S01]  /*5de0*/  FMUL.FTZ R55, R66, UR26 ;  /* 0x0000001a42377c20 */ /* 0x000fe20008410000 */
[----:B------:R-:W-:Y:S02]  /*5df0*/  FMUL.FTZ R66, R86, UR26 ;  /* 0x0000001a56427c20 */ /* 0x000fe40008410000 */
        /* <DEDUP_REMOVED lines=23> */
[----:B------:R-:W-:-:S04]  /*5f70*/  VIADD R83, R78, UR21 ;  /* 0x000000154e537c36 */ /* 0x000fc80008000000 */
[----:B------:R-:W-:-:S03]  /*5f80*/  IMAD.IADD R86, R3, 0x1, R83 ;  /* 0x0000000103567824 */ /* 0x000fc600078e0253 */
        /* <DEDUP_REMOVED lines=11> */
[----:B------:R-:W-:Y:S03]  /*6040*/  HGMMA.64x64x16.F32 R88, R120, gdesc[UR4].tnspB, R88, gsb0 ;  /* 0x40e0000478587df0 */ /* 0x000fe60008000858 */
        /* <DEDUP_REMOVED lines=15> */
.L_x_11159:
[----:B------:R-:W-:-:S05]  /*6140*/  IMAD.U32 R80, RZ, RZ, UR23 ;  /* 0x00000017ff507e24 */ /* 0x000fca000f8e00ff */
[----:B------:R-:W-:-:S13]  /*6150*/  ISETP.NE.AND P2, PT, R80, 0x1, PT ;  /* 0x000000015000780c */ /* 0x000fda0003f45270 */
[----:B-1----:R-:W1:Y:S01]  /*6160*/  @P2 LDC.64 R38, c[0x0][0x9e8] ;  /* 0x00027a00ff262b82 */ /* 0x002e620000000a00 */
[----:B------:R-:W-:-:S04]  /*6170*/  @P2 IMAD.IADD R87, R3, 0x1, R6 ;  /* 0x0000000103572824 */ /* 0x000fc800078e0206 */
[----:B-1----:R-:W-:-:S04]  /*6180*/  @P2 IMAD.HI.U32 R78, R87, R38, RZ ;  /* 0x00000026574e2227 */ /* 0x002fc800078e00ff */
[----:B------:R-:W-:Y:S01]  /*6190*/  IMAD.MOV.U32 R38, RZ, RZ, R9 ;  /* 0x000000ffff267224 */ /* 0x000fe200078e0009 */
[----:B------:R-:W-:-:S07]  /*61a0*/  @P2 SHF.R.U32.HI R38, RZ, R39, R78 ;  /* 0x00000027ff262219 */ /* 0x000fce000001164e */
.L_x_11160:
[----:B------:R-:W-:Y:S05]  /*61b0*/  BSYNC B0 ;  /* 0x0000000000007941 */ /* 0x000fea0003800000 */
.L_x_11158:
[----:B------:R-:W-:-:S04]  /*61c0*/  IMAD R38, R38, R80, -R77 ;  /* 0x0000005026267224 */ /* 0x000fc800078e0a4d */
[----:B------:R-:W-:-:S05]  /*61d0*/  IMAD R38, R17, -0x2, R38 ;  /* 0xfffffffe11267824 */ /* 0x000fca00078e0226 */
[----:B------:R-:W-:Y:S02]  /*61e0*/  VIADDMNMX R85, R38, R80, R85, PT ;  /* 0x0000005026557246 */ /* 0x000fe40003800155 */
[----:B------:R-:W-:-:S07]  /*61f0*/  VIMNMX R86, R86, R38, !PT ;  /* 0x0000002656567248 */ /* 0x000fce0007fe0100 */
.L_x_11157:
[----:B------:R-:W-:-:S04]  /*6200*/  ISETP.GT.AND P2, PT, R7, -0x1, PT ;  /* 0xffffffff0700780c */ /* 0x000fc80003f44270 */
[C---:B------:R-:W-:Y:S02]  /*6210*/  ISETP.GT.AND P5, PT, R86.reuse, RZ, P2 ;  /* 0x000000ff5600720c */ /* 0x040fe400017a4270 */
[C---:B------:R-:W-:Y:S02]  /*6220*/  ISETP.GT.AND P4, PT, R86.reuse, 0x1, P2 ;  /* 0x000000015600780c */ /* 0x040fe40001784270 */
[----:B------:R-:W-:Y:S02]  /*6230*/  ISETP.LT.OR P5, PT, R85, 0x1, P5 ;  /* 0x000000015500780c */ /* 0x000fe40002fa1670 */
[C---:B------:R-:W-:Y:S02]  /*6240*/  ISETP.GT.AND P3, PT, R86.reuse, 0x9, P2 ;  /* 0x000000095600780c */ /* 0x040fe40001764270 */
[----:B-1----:R-:W-:Y:S02]  /*6250*/  FSEL R84, R11, -INF , !P5 ;  /* 0xff8000000b547808 */ /* 0x002fe40006800000 */
[----:B------:R-:W-:-:S02]  /*6260*/  ISETP.GT.AND P5, PT, R86, 0x10, P2 ;  /* 0x000000105600780c */ /* 0x000fc400017a4270 */
[C---:B------:R-:W-:Y:S02]  /*6270*/  ISETP.LT.OR P4, PT, R85.reuse, 0x2, P4 ;  /* 0x000000025500780c */ /* 0x040fe40002781670 */
[C---:B------:R-:W-:Y:S02]  /*6280*/  ISETP.LT.OR P3, PT, R85.reuse, 0xa, P3 ;  /* 0x0000000a5500780c */ /* 0x040fe40001f61670 */
[----:B------:R-:W-:Y:S02]  /*6290*/  ISETP.LT.OR P5, PT, R85, 0x11, P5 ;  /* 0x000000115500780c */ /* 0x000fe40002fa1670 */
[----:B------:R-:W-:Y:S02]  /*62a0*/  ISETP.GT.AND P6, PT, R86, 0x8, P2 ;  /* 0x000000085600780c */ /* 0x000fe400017c4270 */
[----:B------:R-:W-:Y:S02]  /*62b0*/  FSEL R82, R12, -INF , !P4 ;  /* 0xff8000000c527808 */ /* 0x000fe40006000000 */
[----:B------:R-:W-:-:S02]  /*62c0*/  ISETP.GT.AND P4, PT, R86, 0x11, P2 ;  /* 0x000000115600780c */ /* 0x000fc40001784270 */
[----:B------:R-:W-:Y:S02]  /*62d0*/  FSEL R78, R20, -INF , !P3 ;  /* 0xff800000144e7808 */ /* 0x000fe40005800000 */
        /* <DEDUP_REMOVED lines=44> */
[C---:B------:R-:W-:Y:S02]  /*65a0*/  ISETP.GT.AND P6, PT, R86.reuse, 0x48, P2 ;  /* 0x000000485600780c */ /* 0x040fe400017c4270 */
        /* <DEDUP_REMOVED lines=16> */
[----:B------:R-:W-:Y:S01]  /*66b0*/  FSEL R15, R71, -INF , !P5 ;  /* 0xff800000470f7808 */ /* 0x000fe20006800000 */
[----:B------:R-:W-:Y:S01]  /*66c0*/  IMAD.IADD R71, R0, 0x1, R83 ;  /* 0x0000000100477824 */ /* 0x000fe200078e0253 */
        /* <DEDUP_REMOVED lines=8> */
[----:B------:R-:W-:-:S02]  /*6750*/  FSEL R70, R72, -INF , !P3 ;  /* 0xff80000048467808 */ /* 0x000fc40005800000 */
[----:B------:R-:W-:Y:S02]  /*6760*/  FSEL R72, R74, -INF , !P5 ;  /* 0xff8000004a487808 */ /* 0x000fe40006800000 */
[----:B------:R-:W-:Y:S02]  /*6770*/  PLOP3.LUT P5, PT, PT, PT, UP0, 0x40, 0x0 ;  /* 0x000000000000781c */ /* 0x000fe40003fae808 */
[----:B------:R-:W-:Y:S02]  /*6780*/  ISETP.LT.OR P6, PT, R85, 0x69, P6 ;  /* 0x000000695500780c */ /* 0x000fe400037c1670 */
[----:B------:R-:W-:Y:S02]  /*6790*/  ISETP.GT.AND P4, PT, R86, 0x71, P2 ;  /* 0x000000715600780c */ /* 0x000fe40001784270 */
[----:B------:R-:W-:Y:S01]  /*67a0*/  FSEL R69, R73, -INF , !P6 ;  /* 0xff80000049457808 */ /* 0x000fe20007000000 */
[----:B------:R-:W-:Y:S01]  /*67b0*/  IMAD.IADD R73, R0, 0x1, R81 ;  /* 0x0000000100497824 */ /* 0x000fe200078e0251 */
[----:B------:R-:W-:-:S02]  /*67c0*/  ISETP.GT.AND P6, PT, R86, 0x78, P2 ;  /* 0x000000785600780c */ /* 0x000fc400017c4270 */
[----:B------:R-:W-:Y:S02]  /*67d0*/  ISETP.GT.AND P3, PT, R86, 0x79, P2 ;  /* 0x000000795600780c */ /* 0x000fe40001764270 */
[C---:B------:R-:W-:Y:S02]  /*67e0*/  ISETP.LT.OR P6, PT, R85.reuse, 0x79, P6 ;  /* 0x000000795500780c */ /* 0x040fe400037c1670 */
[C---:B------:R-:W-:Y:S02]  /*67f0*/  ISETP.LT.OR P4, PT, R85.reuse, 0x72, P4 ;  /* 0x000000725500780c */ /* 0x040fe40002781670 */
[----:B------:R-:W-:Y:S02]  /*6800*/  ISETP.LT.OR P3, PT, R85, 0x7a, P3 ;  /* 0x0000007a5500780c */ /* 0x000fe40001f61670 */
[----:B------:R-:W-:Y:S02]  /*6810*/  FSEL R74, R75, -INF , !P6 ;  /* 0xff8000004b4a7808 */ /* 0x000fe40007000000 */
[----:B------:R-:W-:-:S02]  /*6820*/  FSEL R76, R76, -INF , !P4 ;  /* 0xff8000004c4c7808 */ /* 0x000fc40006000000 */
        /* <DEDUP_REMOVED lines=14> */
.L_x_11163:
[----:B------:R-:W-:-:S05]  /*6910*/  IMAD.U32 R86, RZ, RZ, UR23 ;  /* 0x00000017ff567e24 */ /* 0x000fca000f8e00ff */
[----:B------:R-:W-:-:S13]  /*6920*/  ISETP.NE.AND P3, PT, R86, 0x1, PT ;  /* 0x000000015600780c */ /* 0x000fda0003f65270 */
[----:B------:R-:W1:Y:S02]  /*6930*/  @P3 LDC.64 R38, c[0x0][0x9e8] ;  /* 0x00027a00ff263b82 */ /* 0x000e640000000a00 */
[----:B-1----:R-:W-:-:S05]  /*6940*/  @P3 IMAD.HI.U32 R38, R11, R38, RZ ;  /* 0x000000260b263227 */ /* 0x002fca00078e00ff */
[----:B------:R-:W-:-:S07]  /*6950*/  @P3 SHF.R.U32.HI R11, RZ, R39, R38 ;  /* 0x00000027ff0b3219 */ /* 0x000fce0000011626 */
.L_x_11164:
[----:B------:R-:W-:Y:S05]  /*6960*/  BSYNC B0 ;  /* 0x0000000000007941 */ /* 0x000fea0003800000 */
.L_x_11162:
[----:B------:R-:W-:-:S04]  /*6970*/  IMAD R38, R11, R86, -R77 ;  /* 0x000000560b267224 */ /* 0x000fc800078e0a4d */
[----:B------:R-:W-:-:S05]  /*6980*/  IMAD R38, R17, -0x2, R38 ;  /* 0xfffffffe11267824 */ /* 0x000fca00078e0226 */
[----:B------:R-:W-:Y:S02]  /*6990*/  VIADDMNMX R73, R38, R86, R73, PT ;  /* 0x0000005626497246 */ /* 0x000fe40003800149 */
[----:B------:R-:W-:-:S07]  /*69a0*/  VIMNMX R71, R71, R38, !PT ;  /* 0x0000002647477248 */ /* 0x000fce0007fe0100 */
.L_x_11161:
        /* <DEDUP_REMOVED lines=65> */
[----:B------:R-:W-:Y:S01]  /*6dc0*/  FSEL R37, R37, -INF , !P4 ;  /* 0xff80000025257808 */ /* 0x000fe20006000000 */
[----:B------:R-:W1:Y:S01]  /*6dd0*/  SHFL.BFLY PT, R11, R38, 0x2, 0x1f ;  /* 0x0c401f00260b7f89 */ /* 0x000e6200000e0000 */
        /* <DEDUP_REMOVED lines=21> */
[----:B------:R-:W-:Y:S01]  /*6f30*/  FMUL.FTZ R77, R11, UR22 ;  /* 0x000000160b4d7c20 */ /* 0x000fe20008410000 */
[----:B------:R-:W-:-:S02]  /*6f40*/  FSEL R63, R63, -INF , !P4 ;  /* 0xff8000003f3f7808 */ /* 0x000fc40006000000 */
[----:B------:R-:W-:Y:S02]  /*6f50*/  ISETP.GT.AND P4, PT, R71, 0x78, P2 ;  /* 0x000000784700780c */ /* 0x000fe40001784270 */
[----:B------:R-:W-:Y:S02]  /*6f60*/  FSEL R39, R77, RZ, P6 ;  /* 0x000000ff4d277208 */ /* 0x000fe40003000000 */
[----:B------:R-:W-:Y:S02]  /*6f70*/  ISETP.LT.OR P4, PT, R73, 0x79, P4 ;  /* 0x000000794900780c */ /* 0x000fe40002781670 */
[----:B------:R-:W-:Y:S01]  /*6f80*/  FSEL R83, R11, RZ, P6 ;  /* 0x000000ff0b537208 */ /* 0x000fe20003000000 */
[--C-:B------:R-:W-:Y:S01]  /*6f90*/  FFMA.FTZ R144, R25, UR22, -R39.reuse ;  /* 0x0000001619907c23 */ /* 0x100fe20008010827 */
[----:B------:R-:W-:Y:S01]  /*6fa0*/  FSEL R25, R13, -INF , !P5 ;  /* 0xff8000000d197808 */ /* 0x000fe20006800000 */
[--C-:B------:R-:W-:Y:S01]  /*6fb0*/  FFMA.FTZ R38, R26, UR22, -R39.reuse ;  /* 0x000000161a267c23 */ /* 0x100fe20008010827 */
[--C-:B------:R-:W-:Y:S01]  /*6fc0*/  FFMA.FTZ R146, R31, UR22, -R39.reuse ;  /* 0x000000161f927c23 */ /* 0x100fe20008010827 */
        /* <DEDUP_REMOVED lines=8> */
[----:B------:R-:W-:Y:S01]  /*7050*/  FADD.FTZ R83, -R83, R8 ;  /* 0x0000000853537221 */ /* 0x000fe20000010100 */
        /* <DEDUP_REMOVED lines=28> */
[----:B------:R-:W-:Y:S01]  /*7220*/  FMNMX.FTZ R26, R34, R35, !PT ;  /* 0x00000023221a7209 */ /* 0x000fe20007810000 */
[--C-:B------:R-:W-:Y:S01]  /*7230*/  FFMA.FTZ R134, R129, UR22, -R39.reuse ;  /* 0x0000001681867c23 */ /* 0x100fe20008010827 */
[----:B------:R-:W-:Y:S01]  /*7240*/  ISETP.GT.AND P5, PT, R71, 0x41, P2 ;  /* 0x000000414700780c */ /* 0x000fe200017a4270 */
[----:B------:R2:W-:Y:S01]  /*7250*/  MUFU.EX2 R35, R36 ;  /* 0x0000002400237308 */ /* 0x0005e20000000800 */
[----:B------:R-:W-:Y:S01]  /*7260*/  FMNMX.FTZ R81, R37, R26, !PT ;  /* 0x0000001a25517209 */ /* 0x000fe20007810000 */
[--C-:B------:R-:W-:Y:S01]  /*7270*/  FFMA.FTZ R15, R20, UR22, -R39.reuse ;  /* 0x00000016140f7c23 */ /* 0x100fe20008010827 */
[C---:B------:R-:W-:Y:S01]  /*7280*/  ISETP.LT.OR P3, PT, R73.reuse, 0x41, P3 ;  /* 0x000000414900780c */ /* 0x040fe20001f61670 */
[--C-:B------:R-:W-:Y:S01]  /*7290*/  FFMA.FTZ R69, R70, UR22, -R39.reuse ;  /* 0x0000001646457c23 */ /* 0x100fe20008010827 */
[----:B------:R-:W-:Y:S01]  /*72a0*/  FMNMX.FTZ R26, R40, R81, !PT ;  /* 0x00000051281a7209 */ /* 0x000fe20007810000 */
[--C-:B------:R-:W-:Y:S01]  /*72b0*/  FFMA.FTZ R120, R72, UR22, -R39.reuse ;  /* 0x0000001648787c23 */ /* 0x100fe20008010827 */
[----:B------:R-:W-:Y:S01]  /*72c0*/  ISETP.LT.OR P5, PT, R73, 0x42, P5 ;  /* 0x000000424900780c */ /* 0x000fe20002fa1670 */
[--C-:B------:R-:W-:Y:S01]  /*72d0*/  FFMA.FTZ R122, R74, UR22, -R39.reuse ;  /* 0x000000164a7a7c23 */ /* 0x100fe20008010827 */
[----:B------:R-:W-:Y:S01]  /*72e0*/  FMNMX.FTZ R81, R41, R26, !PT ;  /* 0x0000001a29517209 */ /* 0x000fe20007810000 */
[----:B------:R-:W-:Y:S01]  /*72f0*/  FFMA.FTZ R75, R75, UR22, -R39 ;  /* 0x000000164b4b7c23 */ /* 0x000fe20008010827 */
[----:B------:R-:W-:Y:S01]  /*7300*/  FSEL R48, R48, -INF , !P3 ;  /* 0xff80000030307808 */ /* 0x000fe20005800000 */
[----:B------:R-:W-:Y:S01]  /*7310*/  MUFU.EX2 R148, R148 ;  /* 0x0000009400947308 */ /* 0x000fe20000000800 */
[----:B------:R-:W-:-:S02]  /*7320*/  FMNMX.FTZ R26, R42, R81, !PT ;  /* 0x000000512a1a7209 */ /* 0x000fc40007810000 */
[----:B------:R-:W-:Y:S02]  /*7330*/  ISETP.GT.AND P3, PT, R71, 0x49, P2 ;  /* 0x000000494700780c */ /* 0x000fe40001764270 */
        /* <DEDUP_REMOVED lines=10> */
[----:B------:R-:W-:Y:S02]  /*73e0*/  ISETP.LT.OR P5, PT, R73, 0x51, P5 ;  /* 0x000000514900780c */ /* 0x000fe40002fa1670 */
[----:B------:R-:W-:Y:S01]  /*73f0*/  FMNMX.FTZ R26, R52, R81, !PT ;  /* 0x00000051341a7209 */ /* 0x000fe20007810000 */
[----:B------:R-:W-:Y:S01]  /*7400*/  MUFU.EX2 R79, R79 ;  /* 0x0000004f004f7308 */ /* 0x000fe20000000800 */
[----:B------:R-:W-:-:S02]  /*7410*/  ISETP.GT.AND P3, PT, R71, 0x58, P2 ;  /* 0x000000584700780c */ /* 0x000fc40001764270 */
[----:B------:R-:W-:Y:S02]  /*7420*/  FSEL R55, R55, -INF , !P5 ;  /* 0xff80000037377808 */ /* 0x000fe40006800000 */
[----:B------:R-:W-:Y:S02]  /*7430*/  FMNMX.FTZ R26, R53, R26, !PT ;  /* 0x0000001a351a7209 */ /* 0x000fe40007810000 */
[----:B------:R-:W-:Y:S01]  /*7440*/  ISETP.GT.AND P5, PT, R71, 0x59, P2 ;  /* 0x000000594700780c */ /* 0x000fe200017a4270 */
[----:B------:R-:W-:Y:S01]  /*7450*/  MUFU.EX2 R144, R144 ;  /* 0x0000009000907308 */ /* 0x000fe20000000800 */
[----:B------:R-:W-:Y:S02]  /*7460*/  ISETP.LT.OR P3, PT, R73, 0x59, P3 ;  /* 0x000000594900780c */ /* 0x000fe40001f61670 */
[----:B------:R-:W-:Y:S02]  /*7470*/  FMNMX.FTZ R51, R55, R26, !PT ;  /* 0x0000001a37337209 */ /* 0x000fe40007810000 */
[----:B------:R-:W-:-:S02]  /*7480*/  ISETP.LT.OR P5, PT, R73, 0x5a, P5 ;  /* 0x0000005a4900780c */ /* 0x000fc40002fa1670 */
[----:B------:R-:W-:Y:S01]  /*7490*/  FSEL R58, R58, -INF , !P3 ;  /* 0xff8000003a3a7808 */ /* 0x000fe20005800000 */
[----:B------:R-:W-:Y:S01]  /*74a0*/  MUFU.EX2 R13, R38 ;  /* 0x00000026000d7308 */ /* 0x000fe20000000800 */
[----:B------:R-:W-:Y:S02]  /*74b0*/  FMNMX.FTZ R81, R56, R51, !PT ;  /* 0x0000003338517209 */ /* 0x000fe40007810000 */
[----:B------:R-:W-:Y:S02]  /*74c0*/  ISETP.GT.AND P3, PT, R71, 0x61, P2 ;  /* 0x000000614700780c */ /* 0x000fe40001764270 */
[----:B------:R-:W-:Y:S02]  /*74d0*/  FSEL R59, R59, -INF , !P5 ;  /* 0xff8000003b3b7808 */ /* 0x000fe40006800000 */
[----:B------:R-:W-:Y:S01]  /*74e0*/  FMNMX.FTZ R26, R58, R81, !PT ;  /* 0x000000513a1a7209 */ /* 0x000fe20007810000 */
[----:B------:R-:W-:Y:S01]  /*74f0*/  MUFU.EX2 R146, R146 ;  /* 0x0000009200927308 */ /* 0x000fe20000000800 */
[----:B------:R-:W-:-:S02]  /*7500*/  ISETP.GT.AND P5, PT, R71, 0x68, P2 ;  /* 0x000000684700780c */ /* 0x000fc400017a4270 */
[----:B------:R-:W-:Y:S02]  /*7510*/  ISETP.LT.OR P3, PT, R73, 0x62, P3 ;  /* 0x000000624900780c */ /* 0x000fe40001f61670 */
[----:B------:R-:W-:Y:S02]  /*7520*/  FMNMX.FTZ R81, R59, R26, !PT ;  /* 0x0000001a3b517209 */ /* 0x000fe40007810000 */
[----:B------:R-:W-:Y:S01]  /*7530*/  FSEL R61, R61, -INF , !P3 ;  /* 0xff8000003d3d7808 */ /* 0x000fe20005800000 */
[----:B------:R-:W-:Y:S01]  /*7540*/  MUFU.EX2 R140, R140 ;  /* 0x0000008c008c7308 */ /* 0x000fe20000000800 */
[----:B------:R-:W-:Y:S02]  /*7550*/  ISETP.LT.OR P5, PT, R73, 0x69, P5 ;  /* 0x000000694900780c */ /* 0x000fe40002fa1670 */
[----:B------:R-:W-:Y:S02]  /*7560*/  FMNMX.FTZ R26, R60, R81, !PT ;  /* 0x000000513c1a7209 */ /* 0x000fe40007810000 */
[----:B------:R-:W-:-:S02]  /*7570*/  ISETP.GT.AND P3, PT, R71, 0x70, P2 ;  /* 0x000000704700780c */ /* 0x000fc40001764270 */
[----:B------:R-:W-:Y:S01]  /*7580*/  FSEL R62, R62, -INF , !P5 ;  /* 0xff8000003e3e7808 */ /* 0x000fe20006800000 */
[----:B------:R-:W-:Y:S01]  /*7590*/  MUFU.EX2 R142, R142 ;  /* 0x0000008e008e7308 */ /* 0x000fe20000000800 */
[----:B------:R-:W-:Y:S02]  /*75a0*/  FMNMX.FTZ R81, R61, R26, !PT ;  /* 0x0000001a3d517209 */ /* 0x000fe40007810000 */
[----:B------:R-:W-:Y:S02]  /*75b0*/  ISETP.GT.AND P5, PT, R71, 0x71, P2 ;  /* 0x000000714700780c */ /* 0x000fe400017a4270 */
[----:B------:R-:W-:Y:S02]  /*75c0*/  ISETP.LT.OR P3, PT, R73, 0x71, P3 ;  /* 0x000000714900780c */ /* 0x000fe40001f61670 */
[----:B------:R-:W-:Y:S01]  /*75d0*/  FMNMX.FTZ R26, R62, R81, !PT ;  /* 0x000000513e1a7209 */ /* 0x000fe20007810000 */
[----:B------:R-:W-:Y:S01]  /*75e0*/  MUFU.EX2 R45, R45 ;  /* 0x0000002d002d7308 */ /* 0x000fe20000000800 */
[----:B------:R-:W-:-:S02]  /*75f0*/  ISETP.GT.AND P2, PT, R71, 0x79, P2 ;  /* 0x000000794700780c */ /* 0x000fc40001744270 */
[----:B------:R-:W-:Y:S02]  /*7600*/  ISETP.LT.OR P5, PT, R73, 0x72, P5 ;  /* 0x000000724900780c */ /* 0x000fe40002fa1670 */
[----:B------:R-:W-:Y:S02]  /*7610*/  FSEL R64, R64, -INF , !P3 ;  /* 0xff80000040407808 */ /* 0x000fe40005800000 */
[----:B------:R-:W-:Y:S01]  /*7620*/  FMNMX.FTZ R71, R63, R26, !PT ;  /* 0x0000001a3f477209 */ /* 0x000fe20007810000 */
[----:B------:R-:W-:Y:S01]  /*7630*/  MUFU.EX2 R136, R136 ;  /* 0x0000008800887308 */ /* 0x000fe20000000800 */
[----:B------:R-:W-:Y:S01]  /*7640*/  FSEL R26, R65, -INF , !P5 ;  /* 0xff800000411a7808 */ /* 0x000fe20006800000 */
[--C-:B------:R-:W-:Y:S01]  /*7650*/  FFMA.FTZ R65, R128, UR22, -R39.reuse ;  /* 0x0000001680417c23 */ /* 0x100fe20008010827 */
[----:B------:R-:W-:Y:S01]  /*7660*/  FMNMX.FTZ R71, R64, R71, !PT ;  /* 0x0000004740477209 */ /* 0x000fe20007810000 */
[----:B------:R-:W-:Y:S01]  /*7670*/  FFMA.FTZ R128, R131, UR22, -R39 ;  /* 0x0000001683807c23 */ /* 0x000fe20008010827 */
[----:B------:R-:W-:-:S02]  /*7680*/  ISETP.LT.OR P2, PT, R73, 0x7a, P2 ;  /* 0x0000007a4900780c */ /* 0x000fc40001741670 */
[----:B------:R-:W-:Y:S01]  /*7690*/  FSEL R66, R66, -INF , !P4 ;  /* 0xff80000042427808 */ /* 0x000fe20006000000 */
[----:B------:R-:W-:Y:S01]  /*76a0*/  MUFU.EX2 R47, R47 ;  /* 0x0000002f002f7308 */ /* 0x000fe20000000800 */
[----:B------:R-:W-:Y:S02]  /*76b0*/  FMNMX.FTZ R71, R26, R71, !PT ;  /* 0x000000471a477209 */ /* 0x000fe40007810000 */
[----:B-1----:R-:W-:Y:S01]  /*76c0*/  FSEL R32, R67, -INF , !P2 ;  /* 0xff80000043207808 */ /* 0x002fe20005000000 */
[--C-:B------:R-:W-:Y:S01]  /*76d0*/  FFMA.FTZ R67, R130, UR22, -R39.reuse ;  /* 0x0000001682437c23 */ /* 0x100fe20008010827 */
[----:B------:R-:W-:Y:S01]  /*76e0*/  FMNMX.FTZ R71, R66, R71, !PT ;  /* 0x0000004742477209 */ /* 0x000fe20007810000 */
[--C-:B------:R-:W-:Y:S02]  /*76f0*/  FFMA.FTZ R130, R68, UR22, -R39.reuse ;  /* 0x0000001644827c23 */ /* 0x100fe40008010827 */
[----:B------:R-:W-:Y:S01]  /*7700*/  MUFU.EX2 R138, R138 ;  /* 0x0000008a008a7308 */ /* 0x000fe20000000800 */
[----:B--2---:R-:W-:Y:S01]  /*7710*/  FMNMX.FTZ R36, R32, R71, !PT ;  /* 0x0000004720247209 */ /* 0x004fe20007810000 */
[----:B------:R-:W-:-:S04]  /*7720*/  FFMA.FTZ R71, R12, UR22, -R39 ;  /* 0x000000160c477c23 */ /* 0x000fc80008010827 */
[----:B------:R-:W1:Y:S02]  /*7730*/  SHFL.BFLY PT, R73, R36, 0x2, 0x1f ;  /* 0x0c401f0024497f89 */ /* 0x000e6400000e0000 */
[----:B------:R-:W-:Y:S08]  /*7740*/  MUFU.EX2 R51, R50 ;  /* 0x0000003200337308 */ /* 0x000ff00000000800 */
[----:B------:R-:W-:Y:S08]  /*7750*/  MUFU.EX2 R132, R132 ;  /* 0x0000008400847308 */ /* 0x000ff00000000800 */
[----:B------:R-:W-:Y:S01]  /*7760*/  MUFU.EX2 R57, R57 ;  /* 0x0000003900397308 */ /* 0x000fe20000000800 */
[----:B-1----:R-:W-:Y:S01]  /*7770*/  FMNMX.FTZ R12, R36, R73, !PT ;  /* 0x00000049240c7209 */ /* 0x002fe20007810000 */
[----:B------:R-:W-:Y:S01]  /*7780*/  FFMA.FTZ R73, R76, UR22, -R39 ;  /* 0x000000164c497c23 */ /* 0x000fe20008010827 */
[----:B------:R-:W-:-:S05]  /*7790*/  FMUL.FTZ R39, R83, UR22 ;  /* 0x0000001653277c20 */ /* 0x000fca0008410000 */
[----:B------:R-:W-:Y:S01]  /*77a0*/  MUFU.EX2 R134, R134 ;  /* 0x0000008600867308 */ /* 0x000fe20000000800 */
[----:B------:R-:W1:Y:S07]  /*77b0*/  SHFL.BFLY PT, R81, R12, 0x1, 0x1f ;  /* 0x0c201f000c517f89 */ /* 0x000e6e00000e0000 */
[----:B------:R-:W2:Y:S08]  /*77c0*/  MUFU.EX2 R39, R39 ;  /* 0x0000002700277308 */ /* 0x000eb00000000800 */
[----:B------:R-:W-:Y:S08]  /*77d0*/  MUFU.EX2 R65, R65 ;  /* 0x0000004100417308 */ /* 0x000ff00000000800 */
[----:B------:R-:W-:Y:S01]  /*77e0*/  MUFU.EX2 R128, R128 ;  /* 0x0000008000807308 */ /* 0x000fe20000000800 */
[----:B--2---:R-:W-:Y:S01]  /*77f0*/  FFMA.FTZ R36, R39, R5, R148 ;  /* 0x0000000527247223 */ /* 0x004fe20000010094 */
[----:B-1----:R-:W-:Y:S01]  /*7800*/  FMNMX.FTZ R12, R12, R81, !PT ;  /* 0x000000510c0c7209 */ /* 0x002fe20007810000 */
[-C--:B------:R-:W-:Y:S01]  /*7810*/  FMUL.FTZ R88, R88, R39.reuse ;  /* 0x0000002758587220 */ /* 0x080fe20000410000 */
[C---:B------:R-:W-:Y:S01]  /*7820*/  F2FP.F16.F32.PACK_AB R148, R77.reuse, R148 ;  /* 0x000000944d94723e */ /* 0x040fe200000000ff */
[----:B------:R-:W-:Y:S01]  /*7830*/  FADD.FTZ R5, R77, R36 ;  /* 0x000000244d057221 */ /* 0x000fe20000010000 */
[C---:B------:R-:W-:Y:S01]  /*7840*/  FSETP.NEU.FTZ.AND P2, PT, R12.reuse, -INF , PT ;  /* 0xff8000000c00780b */ /* 0x040fe20003f5d000 */
[----:B------:R-:W-:Y:S01]  /*7850*/  FMUL.FTZ R81, R12, UR22 ;  /* 0x000000160c517c20 */ /* 0x000fe20008410000 */
[----:B------:R-:W-:Y:S01]  /*7860*/  MUFU.EX2 R67, R67 ;  /* 0x0000004300437308 */ /* 0x000fe20000000800 */
[----:B------:R-:W-:Y:S01]  /*7870*/  FADD.FTZ R36, R150, R5 ;  /* 0x0000000596247221 */ /* 0x000fe20000010000 */
[----:B------:R-:W-:Y:S01]  /*7880*/  FSEL R5, R12, RZ, P2 ;  /* 0x000000ff0c057208 */ /* 0x000fe20001000000 */
[-C--:B------:R-:W-:Y:S01]  /*7890*/  FMUL.FTZ R89, R89, R39.reuse ;  /* 0x0000002759597220 */ /* 0x080fe20000410000 */
[----:B------:R-:W-:Y:S01]  /*78a0*/  FSEL R81, R81, RZ, P2 ;  /* 0x000000ff51517208 */ /* 0x000fe20001000000 */
[-C--:B------:R-:W-:Y:S01]  /*78b0*/  FMUL.FTZ R92, R92, R39.reuse ;  /* 0x000000275c5c7220 */ /* 0x080fe20000410000 */
[----:B------:R-:W-:Y:S01]  /*78c0*/  ISETP.GT.AND P2, PT, R7, UR29, PT ;  /* 0x0000001d07007c0c */ /* 0x000fe2000bf44270 */
[----:B------:R-:W-:Y:S01]  /*78d0*/  FADD.FTZ R5, -R5, R10 ;  /* 0x0000000a05057221 */ /* 0x000fe20000010100 */
[----:B------:R-:W-:Y:S01]  /*78e0*/  MUFU.EX2 R130, R130 ;  /* 0x0000008200827308 */ /* 0x000fe20000000800 */
[--C-:B------:R-:W-:Y:S01]  /*78f0*/  FFMA.FTZ R151, R21, UR22, -R81.reuse ;  /* 0x0000001615977c23 */ /* 0x100fe20008010851 */
[----:B------:R-:W-:Y:S01]  /*7900*/  FADD.FTZ R21, R79, R36 ;  /* 0x000000244f157221 */ /* 0x000fe20000010000 */
[--C-:B------:R-:W-:Y:S01]  /*7910*/  FFMA.FTZ R8, R25, UR22, -R81.reuse ;  /* 0x0000001619087c23 */ /* 0x100fe20008010851 */
[----:B------:R-:W-:Y:S01]  /*7920*/  FMUL.FTZ R5, R5, UR22 ;  /* 0x0000001605057c20 */ /* 0x000fe20008410000 */
[----:B------:R-:W-:Y:S01]  /*7930*/  FFMA.FTZ R149, R14, UR22, -R81 ;  /* 0x000000160e957c23 */ /* 0x000fe20008010851 */
[----:B------:R-:W-:Y:S01]  /*7940*/  FADD.FTZ R36, R144, R21 ;  /* 0x0000001590247221 */ /* 0x000fe20000010000 */
        /* <DEDUP_REMOVED lines=17> */
[----:B------:R1:W2:Y:S01]  /*7a60*/  MUFU.EX2 R21, R5 ;  /* 0x0000000500157308 */ /* 0x0002a20000000800 */
[--C-:B------:R-:W-:Y:S01]  /*7a70*/  FFMA.FTZ R137, R41, UR22, -R81.reuse ;  /* 0x0000001629897c23 */ /* 0x100fe20008010851 */
[----:B------:R-:W-:Y:S01]  /*7a80*/  FADD.FTZ R25, R35, R36 ;  /* 0x0000002423197221 */ /* 0x000fe20000010000 */
[--C-:B------:R-:W-:Y:S01]  /*7a90*/  FFMA.FTZ R139, R43, UR22, -R81.reuse ;  /* 0x000000162b8b7c23 */ /* 0x100fe20008010851 */
[--C-:B------:R-:W-:Y:S01]  /*7aa0*/  FFMA.FTZ R133, R48, UR22, -R81.reuse ;  /* 0x0000001630857c23 */ /* 0x100fe20008010851 */
[----:B------:R-:W-:Y:S01]  /*7ab0*/  FFMA.FTZ R36, R49, UR22, -R81 ;  /* 0x0000001631247c23 */ /* 0x000fe20008010851 */
[----:B------:R-:W-:Y:S01]  /*7ac0*/  FADD.FTZ R38, R142, R25 ;  /* 0x000000198e267221 */ /* 0x000fe20000010000 */
[--C-:B------:R-:W-:Y:S01]  /*7ad0*/  FFMA.FTZ R135, R52, UR22, -R81.reuse ;  /* 0x0000001634877c23 */ /* 0x100fe20008010851 */
[----:B------:R-:W3:Y:S01]  /*7ae0*/  MUFU.EX2 R149, R149 ;  /* 0x0000009500957308 */ /* 0x000ee20000000800 */
[----:B------:R-:W-:Y:S01]  /*7af0*/  F2FP.F16.F32.PACK_AB R144, R13, R144 ;  /* 0x000000900d90723e */ /* 0x000fe200000000ff */
[----:B-1----:R-:W-:Y:S01]  /*7b00*/  FADD.FTZ R5, R45, R38 ;  /* 0x000000262d057221 */ /* 0x002fe20000010000 */
[--C-:B------:R-:W-:Y:S01]  /*7b10*/  FFMA.FTZ R129, R55, UR22, -R81.reuse ;  /* 0x0000001637817c23 */ /* 0x100fe20008010851 */
[--C-:B------:R-:W-:Y:S01]  /*7b20*/  FFMA.FTZ R131, R58, UR22, -R81.reuse ;  /* 0x000000163a837c23 */ /* 0x100fe20008010851 */
[----:B------:R-:W-:Y:S01]  /*7b30*/  FFMA.FTZ R125, R60, UR22, -R81 ;  /* 0x000000163c7d7c23 */ /* 0x000fe20008010851 */
[----:B------:R-:W-:Y:S01]  /*7b40*/  FADD.FTZ R42, R136, R5 ;  /* 0x00000005882a7221 */ /* 0x000fe20000010000 */
[--C-:B------:R-:W-:Y:S01]  /*7b50*/  FFMA.FTZ R61, R61, UR22, -R81.reuse ;  /* 0x000000163d3d7c23 */ /* 0x100fe20008010851 */
[----:B------:R-:W1:Y:S01]  /*7b60*/  MUFU.EX2 R14, R14 ;  /* 0x0000000e000e7308 */ /* 0x000e620000000800 */
[----:B--2---:R-:W-:Y:S01]  /*7b70*/  FFMA.FTZ R38, R21, R4, R8 ;  /* 0x0000000415267223 */ /* 0x004fe20000010008 */
[----:B------:R-:W-:Y:S01]  /*7b80*/  FADD.FTZ R25, R47, R42 ;  /* 0x0000002a2f197221 */ /* 0x000fe20000010000 */
[--C-:B------:R-:W-:Y:S01]  /*7b90*/  FFMA.FTZ R4, R53, UR22, -R81.reuse ;  /* 0x0000001635047c23 */ /* 0x100fe20008010851 */
[--C-:B------:R-:W-:Y:S01]  /*7ba0*/  FFMA.FTZ R62, R62, UR22, -R81.reuse ;  /* 0x000000163e3e7c23 */ /* 0x100fe20008010851 */
[--C-:B------:R-:W-:Y:S01]  /*7bb0*/  FFMA.FTZ R63, R63, UR22, -R81.reuse ;  /* 0x000000163f3f7c23 */ /* 0x100fe20008010851 */
[--C-:B------:R-:W-:Y:S01]  /*7bc0*/  FFMA.FTZ R64, R64, UR22, -R81.reuse ;  /* 0x0000001640407c23 */ /* 0x100fe20008010851 */
[--C-:B------:R-:W-:Y:S01]  /*7bd0*/  FFMA.FTZ R26, R26, UR22, -R81.reuse ;  /* 0x000000161a1a7c23 */ /* 0x100fe20008010851 */
[----:B------:R-:W2:Y:S01]  /*7be0*/  MUFU.EX2 R145, R145 ;  /* 0x0000009100917308 */ /* 0x000ea20000000800 */
[----:B---3--:R-:W-:Y:S01]  /*7bf0*/  FADD.FTZ R40, R149, R38 ;  /* 0x0000002695287221 */ /* 0x008fe20000010000 */
[--C-:B------:R-:W-:Y:S01]  /*7c00*/  FFMA.FTZ R38, R56, UR22, -R81.reuse ;  /* 0x0000001638267c23 */ /* 0x100fe20008010851 */
[--C-:B------:R-:W-:Y:S01]  /*7c10*/  FFMA.FTZ R66, R66, UR22, -R81.reuse ;  /* 0x0000001642427c23 */ /* 0x100fe20008010851 */
[----:B------:R-:W-:Y:S01]  /*7c20*/  FFMA.FTZ R32, R32, UR22, -R81 ;  /* 0x0000001620207c23 */ /* 0x000fe20008010851 */
[----:B------:R-:W-:Y:S01]  /*7c30*/  FADD.FTZ R5, R151, R40 ;  /* 0x0000002897057221 */ /* 0x000fe20000010000 */
[----:B------:R-:W-:Y:S01]  /*7c40*/  FADD.FTZ R40, R138, R25 ;  /* 0x000000198a287221 */ /* 0x000fe20000010000 */
[----:B------:R-:W-:Y:S01]  /*7c50*/  IMAD.U32 R27, RZ, RZ, UR39 ;  /* 0x00000027ff1b7e24 */ /* 0x000fe2000f8e00ff */
[----:B------:R-:W3:Y:S01]  /*7c60*/  MUFU.EX2 R20, R20 ;  /* 0x0000001400147308 */ /* 0x000ee20000000800 */
[----:B-1----:R-:W-:Y:S01]  /*7c70*/  FADD.FTZ R42, R14, R5 ;  /* 0x000000050e2a7221 */ /* 0x002fe20000010000 */
[----:B------:R-:W-:Y:S01]  /*7c80*/  FADD.FTZ R25, R51, R40 ;  /* 0x0000002833197221 */ /* 0x000fe20000010000 */
[----:B------:R-:W-:Y:S01]  /*7c90*/  FFMA.FTZ R40, R59, UR22, -R81 ;  /* 0x000000163b287c23 */ /* 0x000fe20008010851 */
[----:B------:R-:W-:Y:S01]  /*7ca0*/  @!P1 LEA R27, R27, UR40, 0x3 ;  /* 0x000000281b1b9c11 */ /* 0x000fe2000f8e18ff */
[----:B------:R-:W-:Y:S01]  /*7cb0*/  UMOV UR39, UR28 ;  /* 0x0000001c00277c82 */ /* 0x000fe20008000000 */
[----:B------:R-:W-:Y:S01]  /*7cc0*/  F2FP.F16.F32.PACK_AB R149, R149, R8 ;  /* 0x000000089595723e */ /* 0x000fe200000000ff */
[-C--:B------:R-:W-:Y:S01]  /*7cd0*/  FMUL.FTZ R93, R93, R39.reuse ;  /* 0x000000275d5d7220 */ /* 0x080fe20000410000 */
[----:B------:R-:W1:Y:S01]  /*7ce0*/  MUFU.EX2 R147, R147 ;  /* 0x0000009300937308 */ /* 0x000e620000000800 */
[----:B--2---:R-:W-:Y:S01]  /*7cf0*/  FADD.FTZ R5, R145, R42 ;  /* 0x0000002a91057221 */ /* 0x004fe20000010000 */
[----:B------:R-:W-:Y:S01]  /*7d00*/  @!P1 VIADD R27, R27, 0x16860 ;  /* 0x000168601b1b9836 */ /* 0x000fe20000000000 */
[----:B------:R-:W-:Y:S01]  /*7d10*/  F2FP.F16.F32.PACK_AB R150, R79, R150 ;  /* 0x000000964f96723e */ /* 0x000fe200000000ff */
[-C--:B------:R-:W-:Y:S01]  /*7d20*/  FMUL.FTZ R96, R96, R39.reuse ;  /* 0x0000002760607220 */ /* 0x080fe20000410000 */
[----:B------:R-:W-:Y:S01]  /*7d30*/  F2FP.F16.F32.PACK_AB R146, R31, R146 ;  /* 0x000000921f92723e */ /* 0x000fe200000000ff */
[-C--:B------:R-:W-:Y:S01]  /*7d40*/  FMUL.FTZ R97, R97, R39.reuse ;  /* 0x0000002761617220 */ /* 0x080fe20000410000 */
[----:B------:R-:W-:Y:S01]  /*7d50*/  @!P1 PRMT R27, RZ, 0x654, R27 ;  /* 0x00000654ff1b9816 */ /* 0x000fe2000000001b */
[----:B------:R-:W2:Y:S01]  /*7d60*/  MUFU.EX2 R24, R24 ;  /* 0x0000001800187308 */ /* 0x000ea20000000800 */
[----:B---3--:R-:W-:Y:S01]  /*7d70*/  FADD.FTZ R42, R20, R5 ;  /* 0x00000005142a7221 */ /* 0x008fe20000010000 */
[----:B------:R-:W-:Y:S01]  /*7d80*/  F2FP.F16.F32.PACK_AB R140, R35, R140 ;  /* 0x0000008c238c723e */ /* 0x000fe200000000ff */
[----:B------:R3:W-:Y:S01]  /*7d90*/  @!P1 SYNCS.ARRIVE.TRANS64.RED.A1T0 RZ, [R27+URZ], RZ ;  /* 0x000000ff1bff99a7 */ /* 0x0007e2000810043f */
[----:B------:R-:W-:Y:S01]  /*7da0*/  F2FP.F16.F32.PACK_AB R142, R45, R142 ;  /* 0x0000008e2d8e723e */ /* 0x000fe200000000ff */
[-C--:B------:R-:W-:Y:S01]  /*7db0*/  FMUL.FTZ R100, R100, R39.reuse ;  /* 0x0000002764647220 */ /* 0x080fe20000410000 */
[----:B------:R-:W-:Y:S01]  /*7dc0*/  F2FP.F16.F32.PACK_AB R136, R47, R136 ;  /* 0x000000882f88723e */ /* 0x000fe200000000ff */
[-C--:B------:R-:W-:Y:S01]  /*7dd0*/  FMUL.FTZ R101, R101, R39.reuse ;  /* 0x0000002765657220 */ /* 0x080fe20000410000 */
[----:B------:R-:W4:Y:S01]  /*7de0*/  MUFU.EX2 R141, R141 ;  /* 0x0000008d008d7308 */ /* 0x000f220000000800 */
[----:B-1----:R-:W-:Y:S01]  /*7df0*/  FADD.FTZ R5, R147, R42 ;  /* 0x0000002a93057221 */ /* 0x002fe20000010000 */
        /* <DEDUP_REMOVED lines=10> */
[----:B------:R-:W-:Y:S01]  /*7ea0*/  FMUL.FTZ R117, R117, R39 ;  /* 0x0000002775757220 */ /* 0x000fe20000410000 */
[----:B------:R-:W-:Y:S01]  /*7eb0*/  F2FP.F16.F32.PACK_AB R151, R14, R151 ;  /* 0x000000970e97723e */ /* 0x000fe200000000ff */
[----:B------:R-:W-:Y:S01]  /*7ec0*/  VIADD R7, R7, 0xffffffff ;  /* 0xffffffff07077836 */ /* 0x000fe20000000000 */
[----:B------:R-:W-:Y:S01]  /*7ed0*/  F2FP.F16.F32.PACK_AB R145, R20, R145 ;  /* 0x000000911491723e */ /* 0x000fe200000000ff */
[----:B------:R2:W-:Y:S01]  /*7ee0*/  MUFU.EX2 R10, R44 ;  /* 0x0000002c000a7308 */ /* 0x0005e20000000800 */
[----:B----4-:R-:W-:Y:S01]  /*7ef0*/  FADD.FTZ R5, R141, R42 ;  /* 0x0000002a8d057221 */ /* 0x010fe20000010000 */
[----:B------:R-:W-:Y:S01]  /*7f00*/  F2FP.F16.F32.PACK_AB R147, R24, R147 ;  /* 0x000000931893723e */ /* 0x000fe200000000ff */
[-C--:B------:R-:W-:Y:S01]  /*7f10*/  FMUL.FTZ R90, R90, R21.reuse ;  /* 0x000000155a5a7220 */ /* 0x080fe20000410000 */
[-C--:B------:R-:W-:Y:S01]  /*7f20*/  FMUL.FTZ R91, R91, R21.reuse ;  /* 0x000000155b5b7220 */ /* 0x080fe20000410000 */
[-C--:B------:R-:W-:Y:S01]  /*7f30*/  FMUL.FTZ R94, R94, R21.reuse ;  /* 0x000000155e5e7220 */ /* 0x080fe20000410000 */
[-C--:B------:R-:W-:Y:S01]  /*7f40*/  FMUL.FTZ R95, R95, R21.reuse ;  /* 0x000000155f5f7220 */ /* 0x080fe20000410000 */
[-C--:B------:R-:W-:Y:S01]  /*7f50*/  FMUL.FTZ R98, R98, R21.reuse ;  /* 0x0000001562627220 */ /* 0x080fe20000410000 */
[----:B------:R-:W4:Y:S01]  /*7f60*/  MUFU.EX2 R143, R143 ;  /* 0x0000008f008f7308 */ /* 0x000f220000000800 */
[----:B--2---:R-:W-:Y:S01]  /*7f70*/  FADD.FTZ R44, R132, R25 ;  /* 0x00000019842c7221 */ /* 0x004fe20000010000 */
[C---:B-1----:R-:W-:Y:S01]  /*7f80*/  FADD.FTZ R42, R28.reuse, R5 ;  /* 0x000000051c2a7221 */ /* 0x042fe20000010000 */
[----:B------:R-:W-:Y:S01]  /*7f90*/  F2FP.F16.F32.PACK_AB R132, R57, R132 ;  /* 0x000000843984723e */ /* 0x000fe200000000ff */
[----:B------:R-:W-:Y:S01]  /*7fa0*/  FMUL.FTZ R99, R99, R21 ;  /* 0x0000001563637220 */ /* 0x000fe20000410000 */
[----:B------:R-:W-:Y:S01]  /*7fb0*/  FADD.FTZ R25, R57, R44 ;  /* 0x0000002c39197221 */ /* 0x000fe20000010000 */
[----:B------:R-:W-:Y:S01]  /*7fc0*/  F2FP.F16.F32.PACK_AB R141, R28, R141 ;  /* 0x0000008d1c8d723e */ /* 0x000fe200000000ff */
[-C--:B------:R-:W-:Y:S01]  /*7fd0*/  FMUL.FTZ R102, R102, R21.reuse ;  /* 0x0000001566667220 */ /* 0x080fe20000410000 */
[----:B------:R-:W1:Y:S01]  /*7fe0*/  MUFU.EX2 R30, R30 ;  /* 0x0000001e001e7308 */ /* 0x000e620000000800 */
[----:B------:R-:W-:Y:S01]  /*7ff0*/  FADD.FTZ R44, R134, R25 ;  /* 0x00000019862c7221 */ /* 0x000fe20000010000 */
[----:B------:R-:W-:Y:S01]  /*8000*/  F2FP.F16.F32.PACK_AB R134, R65, R134 ;  /* 0x000000864186723e */ /* 0x000fe200000000ff */
[-C--:B------:R-:W-:Y:S01]  /*8010*/  FMUL.FTZ R103, R103, R21.reuse ;  /* 0x0000001567677220 */ /* 0x080fe20000410000 */
[-C--:B------:R-:W-:Y:S01]  /*8020*/  FMUL.FTZ R106, R106, R21.reuse ;  /* 0x000000156a6a7220 */ /* 0x080fe20000410000 */
[----:B------:R-:W-:Y:S01]  /*8030*/  FADD.FTZ R25, R65, R44 ;  /* 0x0000002c41197221 */ /* 0x000fe20000010000 */
[-C--:B------:R-:W-:Y:S01]  /*8040*/  FMUL.FTZ R107, R107, R21.reuse ;  /* 0x000000156b6b7220 */ /* 0x080fe20000410000 */
[-C--:B------:R-:W-:Y:S01]  /*8050*/  FMUL.FTZ R110, R110, R21.reuse ;  /* 0x000000156e6e7220 */ /* 0x080fe20000410000 */
[----:B------:R-:W2:Y:S01]  /*8060*/  MUFU.EX2 R137, R137 ;  /* 0x0000008900897308 */ /* 0x000ea20000000800 */
[----:B------:R-:W-:Y:S01]  /*8070*/  FADD.FTZ R44, R128, R25 ;  /* 0x00000019802c7221 */ /* 0x000fe20000010000 */
[----:B----4-:R-:W-:Y:S01]  /*8080*/  FADD.FTZ R5, R143, R42 ;  /* 0x0000002a8f057221 */ /* 0x010fe20000010000 */
[----:B------:R-:W-:Y:S01]  /*8090*/  F2FP.F16.F32.PACK_AB R128, R67, R128 ;  /* 0x000000804380723e */ /* 0x000fe200000000ff */
[-C--:B------:R-:W-:Y:S01]  /*80a0*/  FMUL.FTZ R111, R111, R21.reuse ;  /* 0x000000156f6f7220 */ /* 0x080fe20000410000 */
[----:B------:R-:W-:Y:S01]  /*80b0*/  FADD.FTZ R25, R67, R44 ;  /* 0x0000002c43197221 */ /* 0x000fe20000010000 */
[-C--:B------:R-:W-:Y:S01]  /*80c0*/  FMUL.FTZ R114, R114, R21.reuse ;  /* 0x0000001572727220 */ /* 0x080fe20000410000 */
[----:B------:R-:W-:Y:S01]  /*80d0*/  FMUL.FTZ R115, R115, R21 ;  /* 0x0000001573737220 */ /* 0x000fe20000410000 */
[----:B------:R-:W4:Y:S01]  /*80e0*/  MUFU.EX2 R71, R71 ;  /* 0x0000004700477308 */ /* 0x000f220000000800 */
[----:B-1----:R-:W-:Y:S01]  /*80f0*/  FADD.FTZ R42, R30, R5 ;  /* 0x000000051e2a7221 */ /* 0x002fe20000010000 */
[----:B------:R-:W-:Y:S01]  /*8100*/  FADD.FTZ R44, R130, R25 ;  /* 0x00000019822c7221 */ /* 0x000fe20000010000 */
[----:B------:R-:W-:Y:S01]  /*8110*/  F2FP.F16.F32.PACK_AB R143, R30, R143 ;  /* 0x0000008f1e8f723e */ /* 0x000fe200000000ff */
[-C--:B------:R-:W-:Y:S01]  /*8120*/  FMUL.FTZ R118, R118, R21.reuse ;  /* 0x0000001576767220 */ /* 0x080fe20000410000 */
[----:B------:R-:W-:Y:S01]  /*8130*/  FMUL.FTZ R119, R119, R21 ;  /* 0x0000001577777220 */ /* 0x000fe20000410000 */
[----:B------:R-:W-:-:S02]  /*8140*/  IMAD.MOV.U32 R8, RZ, RZ, R11 ;  /* 0x000000ffff087224 */ /* 0x000fc400078e000b */
        /* <DEDUP_REMOVED lines=11> */
[----:B----4-:R-:W-:Y:S01]  /*8200*/  FADD.FTZ R5, R139, R42 ;  /* 0x0000002a8b057221 */ /* 0x010fe20000010000 */
[----:B------:R-:W-:-:S03]  /*8210*/  F2FP.F16.F32.PACK_AB R139, R10, R139 ;  /* 0x0000008b0a8b723e */ /* 0x000fc600000000ff */
[----:B------:R-:W-:Y:S01]  /*8220*/  FADD.FTZ R42, R10, R5 ;  /* 0x000000050a2a7221 */ /* 0x000fe20000010000 */
[----:B------:R-:W-:Y:S02]  /*8230*/  IMAD.MOV.U32 R10, RZ, RZ, R12 ;  /* 0x000000ffff0a7224 */ /* 0x000fe400078e000c */
        /* <DEDUP_REMOVED lines=51> */
[----:B----4-:R-:W-:Y:S01]  /*8570*/  FADD.FTZ R42, R123, R42 ;  /* 0x0000002a7b2a7221 */ /* 0x010fe20000010000 */
[C---:B-1----:R-:W-:Y:S01]  /*8580*/  FADD.FTZ R5, R75.reuse, R44 ;  /* 0x0000002c4b057221 */ /* 0x042fe20000010000 */
[----:B------:R-:W-:Y:S02]  /*8590*/  F2FP.F16.F32.PACK_AB R122, R75, R122 ;  /* 0x0000007a4b7a723e */ /* 0x000fe400000000ff */
[C---:B--2---:R-:W-:Y:S01]  /*85a0*/  FADD.FTZ R4, R32.reuse, R42 ;  /* 0x0000002a20047221 */ /* 0x044fe20000010000 */
[----:B------:R-:W-:Y:S01]  /*85b0*/  F2FP.F16.F32.PACK_AB R123, R32, R123 ;  /* 0x0000007b207b723e */ /* 0x000fe200000000ff */
[----:B---3--:R-:W-:Y:S06]  /*85c0*/  @P2 BRA `(.L_x_11165) ;  /* 0xffffffc800dc2947 */ /* 0x008fec000383ffff */
[----:B------:R-:W-:Y:S01]  /*85d0*/  IMAD.MOV.U32 R10, RZ, RZ, R12 ;  /* 0x000000ffff0a7224 */ /* 0x000fe200078e000c */
[----:B------:R-:W-:Y:S01]  /*85e0*/  UMOV UR39, UR28 ;  /* 0x0000001c00277c82 */ /* 0x000fe20008000000 */
[----:B------:R-:W-:Y:S01]  /*85f0*/  IMAD.MOV.U32 R8, RZ, RZ, R11 ;  /* 0x000000ffff087224 */ /* 0x000fe200078e000b */
[----:B------:R-:W-:-:S06]  /*8600*/  UMOV UR37, UR27 ;  /* 0x0000001b00257c82 */ /* 0x000fcc0008000000 */
.L_x_11148:
        /* <DEDUP_REMOVED lines=16> */
.L_x_11167:
[----:B------:R-:W-:-:S11]  /*8710*/  UISETP.NE.AND UP0, UPT, UR11, 0x1, UPT ;  /* 0x000000010b00788c */ /* 0x000fd6000bf05270 */
[----:B------:R-:W-:Y:S02]  /*8720*/  @UP0 ULDC.64 UR14, c[0x0][0x9e8] ;  /* 0x00027a00000e0ab9 */ /* 0x000fe40000000a00 */
[----:B------:R-:W-:-:S04]  /*8730*/  UIMAD.WIDE.U32 UR6, UR49, UR14, URZ ;  /* 0x0000000e310672a5 */ /* 0x000fc8000f8e003f */
[----:B------:R-:W-:-:S12]  /*8740*/  @UP0 USHF.R.U32.HI UR49, URZ, UR15, UR7 ;  /* 0x0000000f3f310299 */ /* 0x000fd80008011607 */
.L_x_11168:
[----:B------:R-:W-:-:S04]  /*8750*/  UIMAD UR49, UR49, UR11, URZ ;  /* 0x0000000b313172a4 */ /* 0x000fc8000f8e023f */
[----:B------:R-:W-:-:S04]  /*8760*/  UISETP.LT.AND UP0, UPT, UR10, UR49, UPT ;  /* 0x000000310a00728c */ /* 0x000fc8000bf01270 */
[----:B------:R-:W-:-:S12]  /*8770*/  USEL UR10, UR10, UR49, !UP0 ;  /* 0x000000310a0a7287 */ /* 0x000fd8000c000000 */
.L_x_11166:
        /* <DEDUP_REMOVED lines=14> */
.L_x_11178:
        /* <DEDUP_REMOVED lines=9> */
.L_x_11171:
[----:B------:R-:W-:Y:S01]  /*88f0*/  ULEA UR6, UR39, UR40, 0x3 ;  /* 0x0000002827067291 */ /* 0x000fe2000f8e183f */
[----:B------:R-:W-:-:S05]  /*8900*/  IMAD.U32 R8, RZ, RZ, UR37 ;  /* 0x00000025ff087e24 */ /* 0x000fca000f8e00ff */
[----:B------:R-:W-:-:S04]  /*8910*/  SHF.L.U32 R8, R8, 0x1f, RZ ;  /* 0x0000001f08087819 */ /* 0x000fc800000006ff */
[----:B------:R1:W2:Y:S01]  /*8920*/  SYNCS.PHASECHK.TRANS64.TRYWAIT P2, [UR6+0x16830], R8 ;  /* 0x01683008ff0075a7 */ /* 0x0002a20008040146 */
[----:B------:R-:W-:Y:S05]  /*8930*/  @!P0 BRA `(.L_x_11172) ;  /* 0x0000000000048947 */ /* 0x000fea0003800000 */
[----:B------:R-:W-:Y:S01]  /*8940*/  BPT.TRAP 0x1 ;  /* 0x000000040000795c */ /* 0x000fe20000300000 */
.L_x_11172:
[----:B--2---:R-:W-:Y:S05]  /*8950*/  @P2 BRA `(.L_x_11170) ;  /* 0x0000000000082947 */ /* 0x004fea0003800000 */
[----:B------:R-:W2:Y:S02]  /*8960*/  SYNCS.PHASECHK.TRANS64.TRYWAIT P2, [UR6+0x16830], R8 ;  /* 0x01683008ff0075a7 */ /* 0x000ea40008040146 */
[----:B--2---:R-:W-:Y:S05]  /*8970*/  @!P2 BRA `(.L_x_11173) ;  /* 0x0000009c0040a947 */ /* 0x004fea0003800000 */
.L_x_11170:
        /* <DEDUP_REMOVED lines=25> */
.L_x_11175:
[----:B------:R-:W-:Y:S01]  /*8b10*/  ULEA UR6, UR25, UR40, 0x3 ;  /* 0x0000002819067291 */ /* 0x000fe2000f8e183f */
[----:B------:R-:W-:-:S05]  /*8b20*/  IMAD.U32 R8, RZ, RZ, UR26 ;  /* 0x0000001aff087e24 */ /* 0x000fca000f8e00ff */
[----:B------:R-:W-:-:S04]  /*8b30*/  SHF.L.U32 R8, R8, 0x1f, RZ ;  /* 0x0000001f08087819 */ /* 0x000fc800000006ff */
[----:B------:R1:W2:Y:S01]  /*8b40*/  SYNCS.PHASECHK.TRANS64.TRYWAIT P2, [UR6+0x16850], R8 ;  /* 0x01685008ff0075a7 */ /* 0x0002a20008040146 */
[----:B------:R-:W-:Y:S05]  /*8b50*/  @!P0 BRA `(.L_x_11176) ;  /* 0x0000000000048947 */ /* 0x000fea0003800000 */
[----:B------:R-:W-:Y:S01]  /*8b60*/  BPT.TRAP 0x1 ;  /* 0x000000040000795c */ /* 0x000fe20000300000 */
.L_x_11176:
[----:B--2---:R-:W-:Y:S05]  /*8b70*/  @P2 BRA `(.L_x_11174) ;  /* 0x0000000000082947 */ /* 0x004fea0003800000 */
[----:B------:R-:W2:Y:S02]  /*8b80*/  SYNCS.PHASECHK.TRANS64.TRYWAIT P2, [UR6+0x16850], R8 ;  /* 0x01685008ff0075a7 */ /* 0x000ea40008040146 */
[----:B--2---:R-:W-:Y:S05]  /*8b90*/  @!P2 BRA `(.L_x_11177) ;  /* 0x0000009800d0a947 */ /* 0x004fea0003800000 */
.L_x_11174:
[----:B------:R-:W-:Y:S01]  /*8ba0*/  UIADD3 UR6, UR40, 0x400, URZ ;  /* 0x0000040028067890 */ /* 0x000fe2000fffe03f */
[----:B------:R-:W-:Y:S01]  /*8bb0*/  WARPGROUP.ARRIVE ;  /* 0x00000000000079c5 */ /* 0x000fe20000000000 */
[----:B------:R-:W-:Y:S01]  /*8bc0*/  UMOV UR7, 0x40000040 ;  /* 0x4000004000077882 */ /* 0x000fe20000000000 */
[----:B------:R-:W-:Y:S01]  /*8bd0*/  FMUL.FTZ R10, R24, UR23 ;  /* 0x00000017180a7c20 */ /* 0x000fe20008410000 */
[----:B------:R-:W-:Y:S01]  /*8be0*/  USHF.R.U32.HI UR6, URZ, 0x4, UR6 ;  /* 0x000000043f067899 */ /* 0x000fe20008011606 */
[----:B--2---:R-:W-:Y:S01]  /*8bf0*/  FMUL.FTZ R13, R25, UR23 ;  /* 0x00000017190d7c20 */ /* 0x004fe20008410000 */
[----:B------:R-:W-:Y:S01]  /*8c00*/  FMUL.FTZ R15, R28, UR23 ;  /* 0x000000171c0f7c20 */ /* 0x000fe20008410000 */
[----:B------:R-:W-:Y:S01]  /*8c10*/  FMUL.FTZ R21, R29, UR23 ;  /* 0x000000171d157c20 */ /* 0x000fe20008410000 */
[----:B------:R-:W-:Y:S01]  /*8c20*/  ULOP3.LUT UR6, UR6, 0x3fff, URZ, 0xc0, !UPT ;  /* 0x00003fff06067892 */ /* 0x000fe2000f8ec03f */
[----:B------:R-:W1:Y:S01]  /*8c30*/  MUFU.TANH R10, R10 ;  /* 0x0000000a000a7308 */ /* 0x000e620000002400 */
[----:B------:R-:W-:Y:S01]  /*8c40*/  FMUL.FTZ R25, R32, UR23 ;  /* 0x0000001720197c20 */ /* 0x000fe20008410000 */
[----:B------:R-:W-:Y:S01]  /*8c50*/  FMUL.FTZ R12, R26, UR23 ;  /* 0x000000171a0c7c20 */ /* 0x000fe20008410000 */
[----:B------:R-:W-:Y:S01]  /*8c60*/  ULEA UR10, UR25, UR6, 0xa ;  /* 0x00000006190a7291 */ /* 0x000fe2000f8e503f */
[----:B------:R-:W-:Y:S01]  /*8c70*/  FMUL.FTZ R26, R33, UR23 ;  /* 0x00000017211a7c20 */ /* 0x000fe20008410000 */
[----:B------:R-:W-:Y:S01]  /*8c80*/  FMUL.FTZ R29, R36, UR23 ;  /* 0x00000017241d7c20 */ /* 0x000fe20008410000 */
[----:B------:R-:W-:Y:S01]  /*8c90*/  FMUL.FTZ R24, R31, UR23 ;  /* 0x000000171f187c20 */ /* 0x000fe20008410000 */
[----:B------:R-:W-:Y:S01]  /*8ca0*/  FMUL.FTZ R31, R37, UR23 ;  /* 0x00000017251f7c20 */ /* 0x000fe20008410000 */
[----:B------:R-:W2:Y:S01]  /*8cb0*/  MUFU.TANH R13, R13 ;  /* 0x0000000d000d7308 */ /* 0x000ea20000002400 */
[----:B------:R-:W-:Y:S01]  /*8cc0*/  FMUL.FTZ R33, R40, UR23 ;  /* 0x0000001728217c20 */ /* 0x000fe20008410000 */
[----:B------:R-:W-:Y:S01]  /*8cd0*/  UMOV UR6, UR10 ;  /* 0x0000000a00067c82 */ /* 0x000fe20008000000 */
[----:B------:R-:W-:Y:S01]  /*8ce0*/  FMUL.FTZ R14, R27, UR23 ;  /* 0x000000171b0e7c20 */ /* 0x000fe20008410000 */
[----:B------:R-:W-:Y:S01]  /*8cf0*/  HGMMA.64x64x16.F32 R88, R148, gdesc[UR4].tnspB, R88, gsb0 ;  /* 0x40e0000494587df0 */ /* 0x000fe20008000858 */
[----:B------:R-:W-:Y:S01]  /*8d00*/  UIADD3 UR6, UR10, 0x80, URZ ;  /* 0x000000800a067890 */ /* 0x000fe2000fffe03f */
[----:B------:R-:W-:Y:S01]  /*8d10*/  FMUL.FTZ R27, R34, UR23 ;  /* 0x00000017221b7c20 */ /* 0x000fe20008410000 */
[----:B------:R-:W-:Y:S01]  /*8d20*/  UMOV UR7, 0x40000040 ;  /* 0x4000004000077882 */ /* 0x000fe20000000000 */
        /* <DEDUP_REMOVED lines=60> */
[----:B------:R-:W-:Y:S01]  /*90f0*/  ISETP.GE.U32.AND P2, PT, R2, 0x180, PT ;  /* 0x000001800200780c */ /* 0x000fe20003f46070 */
[----:B------:R-:W-:-:S03]  /*9100*/  UMOV UR26, UR37 ;  /* 0x00000025001a7c82 */ /* 0x000fc60008000000 */
[----:B------:R-:W2:Y:S01]  /*9110*/  MUFU.TANH R37, R37 ;  /* 0x0000002500257308 */ /* 0x000ea20000002400 */
[----:B---3--:R-:W-:-:S07]  /*9120*/  FMNMX.FTZ R61, R33, R8, !PT ;  /* 0x00000008213d7209 */ /* 0x008fce0007810000 */
[----:B------:R-:W3:Y:S01]  /*9130*/  MUFU.TANH R39, R39 ;  /* 0x0000002700277308 */ /* 0x000ee20000002400 */
[----:B-1----:R-:W-:Y:S01]  /*9140*/  FMNMX.FTZ R8, R34, R61, !PT ;  /* 0x0000003d22087209 */ /* 0x002fe20007810000 */
[----:B------:R-:W-:Y:S02]  /*9150*/  WARPGROUP.DEPBAR.LE gsb0, 0x0 ;  /* 0x00008000000079c5 */ /* 0x000fe40000010000 */
[----:B------:R-:W-:Y:S01]  /*9160*/  WARPGROUP.ARRIVE ;  /* 0x00000000000079c5 */ /* 0x000fe20000000000 */
[----:B------:R-:W-:-:S03]  /*9170*/  FMUL.FTZ R61, R73, UR23 ;  /* 0x00000017493d7c20 */ /* 0x000fc60008410000 */
[----:B------:R-:W1:Y:S01]  /*9180*/  MUFU.TANH R41, R41 ;  /* 0x0000002900297308 */ /* 0x000e620000002400 */
[----:B--2---:R-:W-:Y:S01]  /*9190*/  FMNMX.FTZ R8, R37, R8, !PT ;  /* 0x0000000825087209 */ /* 0x004fe20007810000 */
[----:B------:R-:W-:Y:S01]  /*91a0*/  HGMMA.64x64x16.F32 R88, R144, gdesc[UR4].tnspB, R88, gsb0 ;  /* 0x40e0000490587df0 */ /* 0x000fe20008000858 */
[----:B------:R-:W-:Y:S01]  /*91b0*/  UIADD3 UR6, UR10, 0x100, URZ ;  /* 0x000001000a067890 */ /* 0x000fe2000fffe03f */
[----:B------:R-:W-:-:S04]  /*91c0*/  UMOV UR7, 0x40000040 ;  /* 0x4000004000077882 */ /* 0x000fc80000000000 */
        /* <DEDUP_REMOVED lines=24> */
[----:B------:R-:W-:Y:S01]  /*9350*/  HGMMA.64x64x16.F32 R88, R140, gdesc[UR4].tnspB, R88, gsb0 ;  /* 0x40e000048c587df0 */ /* 0x000fe20008000858 */
[----:B------:R-:W-:Y:S02]  /*9360*/  UIADD3 UR6, UR10, 0x180, URZ ;  /* 0x000001800a067890 */ /* 0x000fe4000fffe03f */
[----:B-1----:R-:W-:Y:S01]  /*9370*/  FMNMX.FTZ R69, R57, R8, !PT ;  /* 0x0000000839457209 */ /* 0x002fe20007810000 */
[----:B------:R-:W-:Y:S02]  /*9380*/  UMOV UR7, 0x40000040 ;  /* 0x4000004000077882 */ /* 0x000fe40000000000 */
[----:B------:R-:W1:Y:S08]  /*9390*/  MUFU.TANH R59, R59 ;  /* 0x0000003b003b7308 */ /* 0x000e700000002400 */
        /* <DEDUP_REMOVED lines=18> */
[----:B---3--:R-:W-:Y:S01]  /*94c0*/  FMNMX.FTZ R73, R69, R8, !PT ;  /* 0x0000000845497209 */ /* 0x008fe20007810000 */
[----:B------:R-:W-:Y:S02]  /*94d0*/  WARPGROUP.DEPBAR.LE gsb0, 0x0 ;  /* 0x00008000000079c5 */ /* 0x000fe40000010000 */
[----:B------:R-:W-:-:S04]  /*94e0*/  WARPGROUP.ARRIVE ;  /* 0x00000000000079c5 */ /* 0x000fc80000000000 */
[----:B------:R-:W3:Y:S01]  /*94f0*/  MUFU.TANH R14, R14 ;  /* 0x0000000e000e7308 */ /* 0x000ee20000002400 */
[----:B--2---:R-:W-:Y:S01]  /*9500*/  FMNMX.FTZ R8, R72, R73, !PT ;  /* 0x0000004948087209 */ /* 0x004fe20007810000 */
[----:B------:R-:W-:Y:S01]  /*9510*/  HGMMA.64x64x16.F32 R88, R136, gdesc[UR4].tnspB, R88, gsb0 ;  /* 0x40e0000488587df0 */ /* 0x000fe20008000858 */
[----:B------:R-:W-:Y:S01]  /*9520*/  UIADD3 UR6, UR10, 0x200, URZ ;  /* 0x000002000a067890 */ /* 0x000fe2000fffe03f */
[----:B------:R-:W-:Y:S01]  /*9530*/  FMUL.FTZ R73, R74, UR23 ;  /* 0x000000174a497c20 */ /* 0x000fe20008410000 */
[----:B------:R-:W-:Y:S01]  /*9540*/  UMOV UR7, 0x40000040 ;  /* 0x4000004000077882 */ /* 0x000fe20000000000 */
[----:B------:R-:W2:Y:S02]  /*9550*/  SHFL.BFLY PT, R77, R8, 0x2, 0x1f ;  /* 0x0c401f00084d7f89 */ /* 0x000ea400000e0000 */
[----:B------:R-:W4:Y:S08]  /*9560*/  MUFU.TANH R20, R20 ;  /* 0x0000001400147308 */ /* 0x000f300000002400 */
[----:B------:R-:W5:Y:S08]  /*9570*/  MUFU.TANH R24, R24 ;  /* 0x0000001800187308 */ /* 0x000f700000002400 */
[----:B------:R-:W5:Y:S01]  /*9580*/  MUFU.TANH R27, R27 ;  /* 0x0000001b001b7308 */ /* 0x000f620000002400 */
[----:B--2---:R-:W-:Y:S01]  /*9590*/  FMNMX.FTZ R74, R8, R77, !PT ;  /* 0x0000004d084a7209 */ /* 0x004fe20007810000 */
[----:B------:R-:W-:-:S06]  /*95a0*/  FMUL.FTZ R77, R79, UR23 ;  /* 0x000000174f4d7c20 */ /* 0x000fcc0008410000 */
[----:B------:R-:W2:Y:S01]  /*95b0*/  MUFU.TANH R28, R28 ;  /* 0x0000001c001c7308 */ /* 0x000ea20000002400 */
[----:B------:R-:W-:Y:S01]  /*95c0*/  FMUL.FTZ R79, R83, UR23 ;  /* 0x00000017534f7c20 */ /* 0x000fe20008410000 */
[----:B------:R-:W1:Y:S06]  /*95d0*/  SHFL.BFLY PT, R85, R74, 0x1, 0x1f ;  /* 0x0c201f004a557f89 */ /* 0x000e6c00000e0000 */
[----:B------:R-:W2:Y:S08]  /*95e0*/  MUFU.TANH R30, R30 ;  /* 0x0000001e001e7308 */ /* 0x000eb00000002400 */
[----:B------:R-:W2:Y:S08]  /*95f0*/  MUFU.TANH R32, R32 ;  /* 0x0000002000207308 */ /* 0x000eb00000002400 */
[----:B------:R-:W2:Y:S01]  /*9600*/  MUFU.TANH R35, R35 ;  /* 0x0000002300237308 */ /* 0x000ea20000002400 */
[----:B-1----:R-:W-:-:S05]  /*9610*/  FMNMX.FTZ R8, R74, R85, !PT ;  /* 0x000000554a087209 */ /* 0x002fca0007810000 */
[C---:B------:R-:W-:Y:S01]  /*9620*/  FMUL.FTZ R82, R8.reuse, UR22 ;  /* 0x0000001608527c20 */ /* 0x040fe20008410000 */
[----:B------:R-:W-:Y:S01]  /*9630*/  FADD.FTZ R11, -R8, R11 ;  /* 0x0000000b080b7221 */ /* 0x000fe20000010100 */
[----:B------:R-:W1:Y:S02]  /*9640*/  MUFU.TANH R36, R36 ;  /* 0x0000002400247308 */ /* 0x000e640000002400 */
[--C-:B------:R-:W-:Y:S01]  /*9650*/  FFMA.FTZ R148, R13, UR22, -R82.reuse ;  /* 0x000000160d947c23 */ /* 0x100fe20008010852 */
[----:B------:R-:W-:Y:S01]  /*9660*/  FMNMX.FTZ R13, R12, R9, !PT ;  /* 0x000000090c0d7209 */ /* 0x000fe20007810000 */
[--C-:B------:R-:W-:Y:S01]  /*9670*/  FFMA.FTZ R150, R15, UR22, -R82.reuse ;  /* 0x000000160f967c23 */ /* 0x100fe20008010852 */
[--C-:B------:R-:W-:Y:S01]  /*9680*/  FFMA.FTZ R15, R21, UR22, -R82.reuse ;  /* 0x00000016150f7c23 */ /* 0x100fe20008010852 */
[----:B------:R-:W-:Y:S01]  /*9690*/  FMUL.FTZ R74, R11, UR22 ;  /* 0x000000160b4a7c20 */ /* 0x000fe20008410000 */
[----:B---3--:R-:W-:Y:S01]  /*96a0*/  FMNMX.FTZ R13, R14, R13, !PT ;  /* 0x0000000d0e0d7209 */ /* 0x008fe20007810000 */
[--C-:B------:R-:W-:Y:S01]  /*96b0*/  FFMA.FTZ R11, R10, UR22, -R82.reuse ;  /* 0x000000160a0b7c23 */ /* 0x100fe20008010852 */
[----:B------:R-:W3:Y:S01]  /*96c0*/  MUFU.TANH R38, R38 ;  /* 0x0000002600267308 */ /* 0x000ee20000002400 */
[--C-:B------:R-:W-:Y:S01]  /*96d0*/  FFMA.FTZ R144, R25, UR22, -R82.reuse ;  /* 0x0000001619907c23 */ /* 0x100fe20008010852 */
[----:B----4-:R-:W-:Y:S01]  /*96e0*/  FMNMX.FTZ R21, R20, R13, !PT ;  /* 0x0000000d14157209 */ /* 0x010fe20007810000 */
[--C-:B------:R-:W-:Y:S01]  /*96f0*/  FFMA.FTZ R25, R31, UR22, -R82.reuse ;  /* 0x000000161f197c23 */ /* 0x100fe20008010852 */
[----:B------:R-:W-:Y:S01]  /*9700*/  FFMA.FTZ R140, R33, UR22, -R82 ;  /* 0x00000016218c7c23 */ /* 0x000fe20008010852 */
[----:B------:R-:W-:-:S02]  /*9710*/  WARPGROUP.DEPBAR.LE gsb0, 0x0 ;  /* 0x00008000000079c5 */ /* 0x000fc40000010000 */
[----:B------:R-:W-:Y:S01]  /*9720*/  WARPGROUP.ARRIVE ;  /* 0x00000000000079c5 */ /* 0x000fe20000000000 */
[----:B-----5:R-:W-:Y:S01]  /*9730*/  FMNMX.FTZ R10, R24, R21, !PT ;  /* 0x00000015180a7209 */ /* 0x020fe20007810000 */
[----:B------:R-:W4:Y:S01]  /*9740*/  MUFU.TANH R40, R40 ;  /* 0x0000002800287308 */ /* 0x000f220000002400 */
[--C-:B------:R-:W-:Y:S01]  /*9750*/  FFMA.FTZ R26, R26, UR22, -R82.reuse ;  /* 0x000000161a1a7c23 */ /* 0x100fe20008010852 */
[--C-:B------:R-:W-:Y:S01]  /*9760*/  FFMA.FTZ R136, R41, UR22, -R82.reuse ;  /* 0x0000001629887c23 */ /* 0x100fe20008010852 */
[----:B------:R-:W-:Y:S01]  /*9770*/  FMNMX.FTZ R21, R27, R10, !PT ;  /* 0x0000000a1b157209 */ /* 0x000fe20007810000 */
[----:B------:R-:W-:Y:S01]  /*9780*/  HGMMA.64x64x16.F32 R88, R132, gdesc[UR4].tnspB, R88, gsb0 ;  /* 0x40e0000484587df0 */ /* 0x000fe20008000858 */
[----:B------:R-:W-:Y:S01]  /*9790*/  UIADD3 UR6, UR10, 0x280, URZ ;  /* 0x000002800a067890 */ /* 0x000fe2000fffe03f */
[--C-:B------:R-:W-:Y:S01]  /*97a0*/  FFMA.FTZ R41, R57, UR22, -R82.reuse ;  /* 0x0000001639297c23 */ /* 0x100fe20008010852 */
[----:B------:R-:W-:Y:S01]  /*97b0*/  UMOV UR7, 0x40000040 ;  /* 0x4000004000077882 */ /* 0x000fe20000000000 */
[----:B--2---:R-:W-:Y:S01]  /*97c0*/  FMNMX.FTZ R21, R28, R21, !PT ;  /* 0x000000151c157209 */ /* 0x004fe20007810000 */
[----:B------:R-:W2:Y:S01]  /*97d0*/  MUFU.TANH R42, R42 ;  /* 0x0000002a002a7308 */ /* 0x000ea20000002400 */
[--C-:B------:R-:W-:Y:S01]  /*97e0*/  FFMA.FTZ R146, R29, UR22, -R82.reuse ;  /* 0x000000161d927c23 */ /* 0x100fe20008010852 */
[--C-:B------:R-:W-:Y:S01]  /*97f0*/  FFMA.FTZ R29, R34, UR22, -R82.reuse ;  /* 0x00000016221d7c23 */ /* 0x100fe20008010852 */
[----:B------:R-:W-:Y:S01]  /*9800*/  FMNMX.FTZ R21, R30, R21, !PT ;  /* 0x000000151e157209 */ /* 0x000fe20007810000 */
[--C-:B------:R-:W-:Y:S01]  /*9810*/  FFMA.FTZ R142, R37, UR22, -R82.reuse ;  /* 0x00000016258e7c23 */ /* 0x100fe20008010852 */
[--C-:B------:R-:W-:Y:S01]  /*9820*/  FFMA.FTZ R138, R45, UR22, -R82.reuse ;  /* 0x000000162d8a7c23 */ /* 0x100fe20008010852 */
[--C-:B------:R-:W-:Y:S01]  /*9830*/  FFMA.FTZ R37, R46, UR22, -R82.reuse ;  /* 0x000000162e257c23 */ /* 0x100fe20008010852 */
[----:B------:R-:W-:Y:S01]  /*9840*/  FMNMX.FTZ R10, R32, R21, !PT ;  /* 0x00000015200a7209 */ /* 0x000fe20007810000 */
[----:B------:R-:W5:Y:S01]  /*9850*/  MUFU.TANH R44, R44 ;  /* 0x0000002c002c7308 */ /* 0x000f620000002400 */
[--C-:B------:R-:W-:Y:S01]  /*9860*/  FFMA.FTZ R50, R50, UR22, -R82.reuse ;  /* 0x0000001632327c23 */ /* 0x100fe20008010852 */
[--C-:B------:R-:W-:Y:S01]  /*9870*/  FFMA.FTZ R54, R54, UR22, -R82.reuse ;  /* 0x0000001636367c23 */ /* 0x100fe20008010852 */
[----:B------:R-:W-:Y:S01]  /*9880*/  FMNMX.FTZ R21, R35, R10, !PT ;  /* 0x0000000a23157209 */ /* 0x000fe20007810000 */
[--C-:B------:R-:W-:Y:S01]  /*9890*/  FFMA.FTZ R34, R58, UR22, -R82.reuse ;  /* 0x000000163a227c23 */ /* 0x100fe20008010852 */
[--C-:B------:R-:W-:Y:S01]  /*98a0*/  FFMA.FTZ R45, R60, UR22, -R82.reuse ;  /* 0x000000163c2d7c23 */ /* 0x100fe20008010852 */
[--C-:B------:R-:W-:Y:S01]  /*98b0*/  FFMA.FTZ R46, R61, UR22, -R82.reuse ;  /* 0x000000163d2e7c23 */ /* 0x100fe20008010852 */
[----:B-1----:R-:W-:Y:S01]  /*98c0*/  FMNMX.FTZ R21, R36, R21, !PT ;  /* 0x0000001524157209 */ /* 0x002fe20007810000 */
[----:B------:R-:W1:Y:S01]  /*98d0*/  MUFU.TANH R47, R47 ;  /* 0x0000002f002f7308 */ /* 0x000e620000002400 */
[--C-:B------:R-:W-:Y:S01]  /*98e0*/  FFMA.FTZ R69, R69, UR22, -R82.reuse ;  /* 0x0000001645457c23 */ /* 0x100fe20008010852 */
[----:B------:R-:W-:Y:S01]  /*98f0*/  FFMA.FTZ R72, R72, UR22, -R82 ;  /* 0x0000001648487c23 */ /* 0x000fe20008010852 */
[----:B---3--:R-:W-:-:S04]  /*9900*/  FMNMX.FTZ R21, R38, R21, !PT ;  /* 0x0000001526157209 */ /* 0x008fc80007810000 */
[----:B----4-:R-:W-:Y:S01]  /*9910*/  FMNMX.FTZ R21, R40, R21, !PT ;  /* 0x0000001528157209 */ /* 0x010fe20007810000 */
[----:B------:R-:W3:Y:S03]  /*9920*/  MUFU.TANH R48, R48 ;  /* 0x0000003000307308 */ /* 0x000ee60000002400 */
[----:B--2---:R-:W-:-:S04]  /*9930*/  FMNMX.FTZ R21, R42, R21, !PT ;  /* 0x000000152a157209 */ /* 0x004fc80007810000 */
[----:B-----5:R-:W-:Y:S01]  /*9940*/  FMNMX.FTZ R10, R44, R21, !PT ;  /* 0x000000152c0a7209 */ /* 0x020fe20007810000 */
[----:B------:R-:W2:Y:S01]  /*9950*/  MUFU.TANH R51, R51 ;  /* 0x0000003300337308 */ /* 0x000ea20000002400 */
[----:B------:R-:W-:Y:S02]  /*9960*/  FFMA.FTZ R21, R39, UR22, -R82 ;  /* 0x0000001627157c23 */ /* 0x000fe40008010852 */
[----:B-1----:R-:W-:-:S05]  /*9970*/  FMNMX.FTZ R31, R47, R10, !PT ;  /* 0x0000000a2f1f7209 */ /* 0x002fca0007810000 */
[----:B------:R-:W1:Y:S01]  /*9980*/  MUFU.TANH R52, R52 ;  /* 0x0000003400347308 */ /* 0x000e620000002400 */
[----:B---3--:R-:W-:-:S07]  /*9990*/  FMNMX.FTZ R10, R48, R31, !PT ;  /* 0x0000001f300a7209 */ /* 0x008fce0007810000 */
[----:B------:R-:W3:Y:S01]  /*99a0*/  MUFU.TANH R55, R55 ;  /* 0x0000003700377308 */ /* 0x000ee20000002400 */
[----:B--2---:R-:W-:-:S07]  /*99b0*/  FMNMX.FTZ R31, R51, R10, !PT ;  /* 0x0000000a331f7209 */ /* 0x004fce0007810000 */
[----:B------:R-:W2:Y:S01]  /*99c0*/  MUFU.TANH R63, R63 ;  /* 0x0000003f003f7308 */ /* 0x000ea20000002400 */
[----:B-1----:R-:W-:Y:S01]  /*99d0*/  FMNMX.FTZ R10, R52, R31, !PT ;  /* 0x0000001f340a7209 */ /* 0x002fe20007810000 */
[--C-:B------:R-:W-:Y:S01]  /*99e0*/  FFMA.FTZ R31, R43, UR22, -R82.reuse ;  /* 0x000000162b1f7c23 */ /* 0x100fe20008010852 */
[----:B------:R-:W-:-:S05]  /*99f0*/  FFMA.FTZ R43, R59, UR22, -R82 ;  /* 0x000000163b2b7c23 */ /* 0x000fca0008010852 */
[----:B------:R-:W1:Y:S01]  /*9a00*/  MUFU.TANH R66, R66 ;  /* 0x0000004200427308 */ /* 0x000e620000002400 */
[----:B---3--:R-:W-:-:S07]  /*9a10*/  FMNMX.FTZ R10, R55, R10, !PT ;  /* 0x0000000a370a7209 */ /* 0x008fce0007810000 */
[----:B------:R-:W3:Y:S01]  /*9a20*/  MUFU.TANH R67, R67 ;  /* 0x0000004300437308 */ /* 0x000ee20000002400 */
[----:B------:R-:W-:Y:S02]  /*9a30*/  WARPGROUP.DEPBAR.LE gsb0, 0x0 ;  /* 0x00008000000079c5 */ /* 0x000fe40000010000 */
[----:B------:R-:W-:Y:S01]  /*9a40*/  WARPGROUP.ARRIVE ;  /* 0x00000000000079c5 */ /* 0x000fe20000000000 */
[----:B--2---:R-:W-:Y:S01]  /*9a50*/  FMNMX.FTZ R33, R63, R10, !PT ;  /* 0x0000000a3f217209 */ /* 0x004fe20007810000 */
[--C-:B------:R-:W-:Y:S01]  /*9a60*/  FFMA.FTZ R132, R49, UR22, -R82.reuse ;  /* 0x0000001631847c23 */ /* 0x100fe20008010852 */
[--C-:B------:R-:W-:Y:S01]  /*9a70*/  FFMA.FTZ R134, R53, UR22, -R82.reuse ;  /* 0x0000001635867c23 */ /* 0x100fe20008010852 */
[----:B------:R-:W-:Y:S01]  /*9a80*/  FFMA.FTZ R53, R65, UR22, -R82 ;  /* 0x0000001641357c23 */ /* 0x000fe20008010852 */
[----:B------:R-:W2:Y:S01]  /*9a90*/  MUFU.TANH R70, R70 ;  /* 0x0000004600467308 */ /* 0x000ea20000002400 */
[----:B------:R-:W-:Y:S01]  /*9aa0*/  HGMMA.64x64x16.F32 R88, R128, gdesc[UR4].tnspB, R88, gsb0 ;  /* 0x40e0000480587df0 */ /* 0x000fe20008000858 */
[----:B------:R-:W-:Y:S01]  /*9ab0*/  UIADD3 UR6, UR10, 0x300, URZ ;  /* 0x000003000a067890 */ /* 0x000fe2000fffe03f */
[----:B-1----:R-:W-:Y:S01]  /*9ac0*/  FMNMX.FTZ R10, R66, R33, !PT ;  /* 0x00000021420a7209 */ /* 0x002fe20007810000 */
[----:B------:R-:W-:-:S04]  /*9ad0*/  UMOV UR7, 0x40000040 ;  /* 0x4000004000077882 */ /* 0x000fc80000000000 */
        /* <DEDUP_REMOVED lines=18> */
[----:B------:R-:W-:Y:S02]  /*9c00*/  WARPGROUP.DEPBAR.LE gsb0, 0x0 ;  /* 0x00008000000079c5 */ /* 0x000fe40000010000 */
[----:B------:R-:W-:Y:S01]  /*9c10*/  WARPGROUP.ARRIVE ;  /* 0x00000000000079c5 */ /* 0x000fe20000000000 */
[----:B---3--:R-:W-:-:S03]  /*9c20*/  FMNMX.FTZ R10, R80, R39, !PT ;  /* 0x00000027500a7209 */ /* 0x008fc60007810000 */
[----:B------:R1:W-:Y:S02]  /*9c30*/  MUFU.EX2 R13, R26 ;  /* 0x0000001a000d7308 */ /* 0x0003e40000000800 */
[----:B------:R-:W-:Y:S01]  /*9c40*/  HGMMA.64x64x16.F32 R88, R124, gdesc[UR4].tnspB, R88, gsb0 ;  /* 0x40e000047c587df0 */ /* 0x000fe20008000858 */
[----:B------:R-:W-:Y:S01]  /*9c50*/  UIADD3 UR6, UR10, 0x380, URZ ;  /* 0x000003800a067890 */ /* 0x000fe2000fffe03f */
[----:B--2---:R-:W-:Y:S01]  /*9c60*/  FMNMX.FTZ R10, R81, R10, !PT ;  /* 0x0000000a510a7209 */ /* 0x004fe20007810000 */
[----:B------:R-:W-:-:S03]  /*9c70*/  UMOV UR7, 0x40000040 ;  /* 0x4000004000077882 */ /* 0x000fc60000000000 */
[----:B------:R-:W-:Y:S01]  /*9c80*/  MUFU.EX2 R74, R74 ;  /* 0x0000004a004a7308 */ /* 0x000fe20000000800 */
[--C-:B-1----:R-:W-:Y:S01]  /*9c90*/  FFMA.FTZ R26, R56, UR22, -R82.reuse ;  /* 0x00000016381a7c23 */ /* 0x102fe20008010852 */
[----:B------:R-:W1:Y:S06]  /*9ca0*/  SHFL.BFLY PT, R49, R10, 0x2, 0x1f ;  /* 0x0c401f000a317f89 */ /* 0x000e6c00000e0000 */
[----:B------:R-:W2:Y:S08]  /*9cb0*/  MUFU.EX2 R11, R11 ;  /* 0x0000000b000b7308 */ /* 0x000eb00000000800 */
[----:B------:R-:W3:Y:S08]  /*9cc0*/  MUFU.EX2 R148, R148 ;  /* 0x0000009400947308 */ /* 0x000ef00000000800 */
[----:B------:R-:W4:Y:S01]  /*9cd0*/  MUFU.EX2 R150, R150 ;  /* 0x0000009600967308 */ /* 0x000f220000000800 */
[----:B--2---:R-:W-:Y:S01]  /*9ce0*/  FFMA.FTZ R5, R74, R5, R11 ;  /* 0x000000054a057223 */ /* 0x004fe2000001000b */
[----:B-1----:R-:W-:Y:S01]  /*9cf0*/  FMNMX.FTZ R56, R10, R49, !PT ;  /* 0x000000310a387209 */ /* 0x002fe20007810000 */
[----:B------:R-:W-:-:S04]  /*9d00*/  FFMA.FTZ R49, R62, UR22, -R82 ;  /* 0x000000163e317c23 */ /* 0x000fc80008010852 */
[----:B------:R-:W1:Y:S01]  /*9d10*/  SHFL.BFLY PT, R57, R56, 0x1, 0x1f ;  /* 0x0c201f0038397f89 */ /* 0x000e6200000e0000 */
[----:B------:R-:W-:Y:S01]  /*9d20*/  MUFU.EX2 R15, R15 ;  /* 0x0000000f000f7308 */ /* 0x000fe20000000800 */
[C---:B---3--:R-:W-:Y:S01]  /*9d30*/  FADD.FTZ R5, R148.reuse, R5 ;  /* 0x0000000594057221 */ /* 0x048fe20000010000 */
[----:B------:R-:W-:-:S06]  /*9d40*/  F2FP.F16.F32.PACK_AB R148, R148, R11 ;  /* 0x0000000b9494723e */ /* 0x000fcc00000000ff */
[----:B------:R-:W-:Y:S08]  /*9d50*/  MUFU.EX2 R144, R144 ;  /* 0x0000009000907308 */ /* 0x000ff00000000800 */
[----:B------:R-:W-:Y:S01]  /*9d60*/  MUFU.EX2 R146, R146 ;  /* 0x0000009200927308 */ /* 0x000fe20000000800 */
[----:B-1----:R-:W-:-:S07]  /*9d70*/  FMNMX.FTZ R10, R56, R57, !PT ;  /* 0x00000039380a7209 */ /* 0x002fce0007810000 */
[----:B------:R-:W-:Y:S01]  /*9d80*/  MUFU.EX2 R25, R25 ;  /* 0x0000001900197308 */ /* 0x000fe20000000800 */
[C---:B------:R-:W-:Y:S01]  /*9d90*/  FMUL.FTZ R59, R10.reuse, UR22 ;  /* 0x000000160a3b7c20 */ /* 0x040fe20008410000 */
[----:B------:R-:W-:-:S03]  /*9da0*/  FADD.FTZ R57, -R10, R9 ;  /* 0x000000090a397221 */ /* 0x000fc60000010100 */
[--C-:B------:R-:W-:Y:S01]  /*9db0*/  FFMA.FTZ R145, R27, UR22, -R59.reuse ;  /* 0x000000161b917c23 */ /* 0x100fe2000801083b */
[----:B------:R-:W-:Y:S02]  /*9dc0*/  IMAD.U32 R27, RZ, RZ, UR39 ;  /* 0x00000027ff1b7e24 */ /* 0x000fe4000f8e00ff */
[----:B------:R-:W-:Y:S01]  /*9dd0*/  FMUL.FTZ R57, R57, UR22 ;  /* 0x0000001639397c20 */ /* 0x000fe20008410000 */
[--C-:B------:R-:W-:Y:S01]  /*9de0*/  FFMA.FTZ R12, R12, UR22, -R59.reuse ;  /* 0x000000160c0c7c23 */ /* 0x100fe2000801083b */
[--C-:B------:R-:W-:Y:S01]  /*9df0*/  FFMA.FTZ R149, R14, UR22, -R59.reuse ;  /* 0x000000160e957c23 */ /* 0x100fe2000801083b */
[----:B------:R-:W-:Y:S01]  /*9e00*/  FFMA.FTZ R141, R35, UR22, -R59 ;  /* 0x00000016238d7c23 */ /* 0x000fe2000801083b */
[----:B------:R-:W-:Y:S01]  /*9e10*/  @!P1 LEA R27, R27, UR40, 0x3 ;  /* 0x000000281b1b9c11 */ /* 0x000fe2000f8e18ff */
[----:B------:R-:W-:Y:S01]  /*9e20*/  VIADD R35, R16, 0x9 ;  /* 0x0000000910237836 */ /* 0x000fe20000000000 */
[----:B------:R-:W-:Y:S01]  /*9e30*/  MUFU.EX2 R57, R57 ;  /* 0x0000003900397308 */ /* 0x000fe20000000800 */
[----:B------:R-:W-:-:S02]  /*9e40*/  WARPGROUP.DEPBAR.LE gsb0, 0x0 ;  /* 0x00008000000079c5 */ /* 0x000fc40000010000 */
[----:B------:R-:W-:Y:S01]  /*9e50*/  WARPGROUP.ARRIVE ;  /* 0x00000000000079c5 */ /* 0x000fe20000000000 */
[--C-:B------:R-:W-:Y:S01]  /*9e60*/  FFMA.FTZ R151, R20, UR22, -R59.reuse ;  /* 0x0000001614977c23 */ /* 0x100fe2000801083b */
[----:B------:R-:W-:Y:S01]  /*9e70*/  @!P1 VIADD R27, R27, 0x16840 ;  /* 0x000168401b1b9836 */ /* 0x000fe20000000000 */
[----:B------:R-:W-:Y:S01]  /*9e80*/  SEL R35, R35, 0x9, !P2 ;  /* 0x0000000923237807 */ /* 0x000fe20005000000 */
[----:B------:R-:W-:Y:S01]  /*9e90*/  FFMA.FTZ R14, R24, UR22, -R59 ;  /* 0x00000016180e7c23 */ /* 0x000fe2000801083b */
[----:B------:R-:W1:Y:S01]  /*9ea0*/  MUFU.EX2 R12, R12 ;  /* 0x0000000c000c7308 */ /* 0x000e620000000800 */
[----:B------:R-:W-:Y:S01]  /*9eb0*/  HGMMA.64x64x16.F32 R88, R120, gdesc[UR4].tnspB, R88, gsb0 ;  /* 0x40e0000478587df0 */ /* 0x000fe20008000858 */
[----:B------:R-:W-:Y:S01]  /*9ec0*/  @!P1 PRMT R27, RZ, 0x654, R27 ;  /* 0x00000654ff1b9816 */ /* 0x000fe2000000001b */
[--C-:B------:R-:W-:Y:S01]  /*9ed0*/  FFMA.FTZ R20, R28, UR22, -R59.reuse ;  /* 0x000000161c147c23 */ /* 0x100fe2000801083b */
[--C-:B------:R-:W-:Y:S01]  /*9ee0*/  FFMA.FTZ R147, R30, UR22, -R59.reuse ;  /* 0x000000161e937c23 */ /* 0x100fe2000801083b */
[--C-:B------:R-:W-:Y:S01]  /*9ef0*/  FFMA.FTZ R30, R40, UR22, -R59.reuse ;  /* 0x00000016281e7c23 */ /* 0x100fe2000801083b */
[--C-:B------:R-:W-:Y:S01]  /*9f00*/  FFMA.FTZ R24, R32, UR22, -R59.reuse ;  /* 0x0000001620187c23 */ /* 0x100fe2000801083b */
[----:B------:R-:W-:Y:S01]  /*9f10*/  FFMA.FTZ R137, R42, UR22, -R59 ;  /* 0x000000162a897c23 */ /* 0x000fe2000801083b */
[----:B------:R-:W2:Y:S01]  /*9f20*/  MUFU.EX2 R149, R149 ;  /* 0x0000009500957308 */ /* 0x000ea20000000800 */
[----:B----4-:R-:W-:Y:S01]  /*9f30*/  FADD.FTZ R42, R150, R5 ;  /* 0x00000005962a7221 */ /* 0x010fe20000010000 */
        /* <DEDUP_REMOVED lines=8> */
[--C-:B------:R-:W-:Y:S01]  /*9fc0*/  FFMA.FTZ R38, R52, UR22, -R59.reuse ;  /* 0x0000001634267c23 */ /* 0x100fe2000801083b */
[--C-:B------:R-:W-:Y:S01]  /*9fd0*/  FFMA.FTZ R135, R55, UR22, -R59.reuse ;  /* 0x0000001637877c23 */ /* 0x100fe2000801083b */
[--C-:B------:R-:W-:Y:S01]  /*9fe0*/  FFMA.FTZ R129, R66, UR22, -R59.reuse ;  /* 0x0000001642817c23 */ /* 0x100fe2000801083b */
[--C-:B------:R-:W-:Y:S01]  /*9ff0*/  FFMA.FTZ R131, R70, UR22, -R59.reuse ;  /* 0x0000001646837c23 */ /* 0x100fe2000801083b */
[--C-:B------:R-:W-:Y:S01]  /*a000*/  FFMA.FTZ R125, R73, UR22, -R59.reuse ;  /* 0x00000016497d7c23 */ /* 0x100fe2000801083b */
[--C-:B------:R-:W-:Y:S01]  /*a010*/  FFMA.FTZ R75, R75, UR22, -R59.reuse ;  /* 0x000000164b4b7c23 */ /* 0x100fe2000801083b */
[----:B------:R-:W1:Y:S01]  /*a020*/  MUFU.EX2 R14, R14 ;  /* 0x0000000e000e7308 */ /* 0x000e620000000800 */
[----:B--2---:R-:W-:Y:S01]  /*a030*/  FADD.FTZ R40, R149, R4 ;  /* 0x0000000495287221 */ /* 0x004fe20000010000 */
[--C-:B------:R-:W-:Y:S01]  /*a040*/  FFMA.FTZ R4, R63, UR22, -R59.reuse ;  /* 0x000000163f047c23 */ /* 0x100fe2000801083b */
[----:B------:R-:W-:Y:S01]  /*a050*/  F2FP.F16.F32.PACK_AB R149, R149, R12 ;  /* 0x0000000c9595723e */ /* 0x000fe200000000ff */
[--C-:B------:R-:W-:Y:S01]  /*a060*/  FFMA.FTZ R76, R76, UR22, -R59.reuse ;  /* 0x000000164c4c7c23 */ /* 0x100fe2000801083b */
[--C-:B------:R-:W-:Y:S01]  /*a070*/  FFMA.FTZ R77, R77, UR22, -R59.reuse ;  /* 0x000000164d4d7c23 */ /* 0x100fe2000801083b */
[--C-:B------:R-:W-:Y:S01]  /*a080*/  FFMA.FTZ R78, R78, UR22, -R59.reuse ;  /* 0x000000164e4e7c23 */ /* 0x100fe2000801083b */
[--C-:B------:R-:W-:Y:S01]  /*a090*/  FFMA.FTZ R79, R79, UR22, -R59.reuse ;  /* 0x000000164f4f7c23 */ /* 0x100fe2000801083b */
[----:B------:R-:W2:Y:S01]  /*a0a0*/  MUFU.EX2 R145, R145 ;  /* 0x0000009100917308 */ /* 0x000ea20000000800 */
[----:B---3--:R-:W-:Y:S01]  /*a0b0*/  FADD.FTZ R5, R151, R40 ;  /* 0x0000002897057221 */ /* 0x008fe20000010000 */
[----:B------:R-:W-:Y:S01]  /*a0c0*/  FFMA.FTZ R80, R80, UR22, -R59 ;  /* 0x0000001650507c23 */ /* 0x000fe2000801083b */
[C---:B------:R-:W-:Y:S01]  /*a0d0*/  ISETP.GT.AND P2, PT, R7.reuse, UR24, PT ;  /* 0x0000001807007c0c */ /* 0x040fe2000bf44270 */
[----:B------:R-:W-:Y:S01]  /*a0e0*/  VIADD R7, R7, 0xffffffff ;  /* 0xffffffff07077836 */ /* 0x000fe20000000000 */
[----:B------:R-:W-:-:S03]  /*a0f0*/  F2FP.F16.F32.PACK_AB R150, R15, R150 ;  /* 0x000000960f96723e */ /* 0x000fc600000000ff */
[----:B------:R-:W3:Y:S01]  /*a100*/  MUFU.EX2 R20, R20 ;  /* 0x0000001400147308 */ /* 0x000ee20000000800 */
[C---:B-1----:R-:W-:Y:S01]  /*a110*/  FADD.FTZ R40, R14.reuse, R5 ;  /* 0x000000050e287221 */ /* 0x042fe20000010000 */
[----:B------:R-:W-:-:S06]  /*a120*/  F2FP.F16.F32.PACK_AB R151, R14, R151 ;  /* 0x000000970e97723e */ /* 0x000fcc00000000ff */
[----:B------:R-:W1:Y:S01]  /*a130*/  MUFU.EX2 R147, R147 ;  /* 0x0000009300937308 */ /* 0x000e620000000800 */
[----:B--2---:R-:W-:Y:S01]  /*a140*/  FADD.FTZ R5, R145, R40 ;  /* 0x0000002891057221 */ /* 0x004fe20000010000 */
[----:B------:R-:W-:-:S06]  /*a150*/  FFMA.FTZ R40, R67, UR22, -R59 ;  /* 0x0000001643287c23 */ /* 0x000fcc000801083b */
[----:B------:R-:W2:Y:S01]  /*a160*/  MUFU.EX2 R24, R24 ;  /* 0x0000001800187308 */ /* 0x000ea20000000800 */
[C---:B---3--:R-:W-:Y:S01]  /*a170*/  FADD.FTZ R44, R20.reuse, R5 ;  /* 0x00000005142c7221 */ /* 0x048fe20000010000 */
[----:B------:R-:W-:-:S06]  /*a180*/  F2FP.F16.F32.PACK_AB R145, R20, R145 ;  /* 0x000000911491723e */ /* 0x000fcc00000000ff */
[----:B------:R-:W-:Y:S01]  /*a190*/  MUFU.EX2 R140, R140 ;  /* 0x0000008c008c7308 */ /* 0x000fe20000000800 */
[----:B-1----:R-:W-:-:S07]  /*a1a0*/  FADD.FTZ R5, R147, R44 ;  /* 0x0000002c93057221 */ /* 0x002fce0000010000 */
[----:B------:R-:W1:Y:S01]  /*a1b0*/  MUFU.EX2 R141, R141 ;  /* 0x0000008d008d7308 */ /* 0x000e620000000800 */
[C---:B--2---:R-:W-:Y:S01]  /*a1c0*/  FADD.FTZ R44, R24.reuse, R5 ;  /* 0x00000005182c7221 */ /* 0x044fe20000010000 */
[----:B------:R-:W-:Y:S01]  /*a1d0*/  F2FP.F16.F32.PACK_AB R147, R24, R147 ;  /* 0x000000931893723e */ /* 0x000fe200000000ff */
[----:B------:R-:W-:Y:S02]  /*a1e0*/  WARPGROUP.DEPBAR.LE gsb0, 0x0 ;  /* 0x00008000000079c5 */ /* 0x000fe40000010000 */
[----:B------:R2:W-:Y:S06]  /*a1f0*/  BAR.ARV R35, 0x100 ;  /* 0x000400230000751d */ /* 0x0005ec0000002000 */
[----:B------:R3:W-:Y:S01]  /*a200*/  @!P1 SYNCS.ARRIVE.TRANS64.RED.A1T0 RZ, [R27+URZ], RZ ;  /* 0x000000ff1bff99a7 */ /* 0x0007e2000810043f */
[----:B------:R-:W-:Y:S01]  /*a210*/  MUFU.EX2 R29, R29 ;  /* 0x0000001d001d7308 */ /* 0x000fe20000000800 */
[----:B-1----:R-:W-:Y:S01]  /*a220*/  FADD.FTZ R5, R141, R44 ;  /* 0x0000002c8d057221 */ /* 0x002fe20000010000 */
[-C--:B------:R-:W-:Y:S01]  /*a230*/  FMUL.FTZ R88, R88, R74.reuse ;  /* 0x0000004a58587220 */ /* 0x080fe20000410000 */
[-C--:B------:R-:W-:Y:S01]  /*a240*/  FMUL.FTZ R89, R89, R74.reuse ;  /* 0x0000004a59597220 */ /* 0x080fe20000410000 */
[-C--:B------:R-:W-:Y:S01]  /*a250*/  FMUL.FTZ R92, R92, R74.reuse ;  /* 0x0000004a5c5c7220 */ /* 0x080fe20000410000 */
[-C--:B------:R-:W-:Y:S01]  /*a260*/  FMUL.FTZ R93, R93, R74.reuse ;  /* 0x0000004a5d5d7220 */ /* 0x080fe20000410000 */
[-C--:B------:R-:W-:Y:S01]  /*a270*/  FMUL.FTZ R96, R96, R74.reuse ;  /* 0x0000004a60607220 */ /* 0x080fe20000410000 */
[----:B---3--:R-:W-:Y:S01]  /*a280*/  IMAD.U32 R27, RZ, RZ, UR25 ;  /* 0x00000019ff1b7e24 */ /* 0x008fe2000f8e00ff */
[----:B------:R-:W1:Y:S01]  /*a290*/  MUFU.EX2 R28, R28 ;  /* 0x0000001c001c7308 */ /* 0x000e620000000800 */
[----:B------:R-:W-:Y:S01]  /*a2a0*/  UMOV UR25, UR39 ;  /* 0x0000002700197c82 */ /* 0x000fe20008000000 */
[-C--:B------:R-:W-:Y:S01]  /*a2b0*/  FMUL.FTZ R97, R97, R74.reuse ;  /* 0x0000004a61617220 */ /* 0x080fe20000410000 */
[-C--:B------:R-:W-:Y:S01]  /*a2c0*/  FMUL.FTZ R100, R100, R74.reuse ;  /* 0x0000004a64647220 */ /* 0x080fe20000410000 */
[----:B------:R-:W-:Y:S01]  /*a2d0*/  @!P1 LEA R27, R27, UR40, 0x3 ;  /* 0x000000281b1b9c11 */ /* 0x000fe2000f8e18ff */
[-C--:B------:R-:W-:Y:S01]  /*a2e0*/  FMUL.FTZ R101, R101, R74.reuse ;  /* 0x0000004a65657220 */ /* 0x080fe20000410000 */
[-C--:B------:R-:W-:Y:S01]  /*a2f0*/  FMUL.FTZ R104, R104, R74.reuse ;  /* 0x0000004a68687220 */ /* 0x080fe20000410000 */
[----:B------:R-:W-:Y:S01]  /*a300*/  FMUL.FTZ R105, R105, R74 ;  /* 0x0000004a69697220 */ /* 0x000fe20000410000 */
[----:B------:R-:W-:Y:S01]  /*a310*/  MUFU.EX2 R142, R142 ;  /* 0x0000008e008e7308 */ /* 0x000fe20000000800 */
[----:B------:R-:W-:-:S02]  /*a320*/  @!P1 VIADD R27, R27, 0x16860 ;  /* 0x000168601b1b9836 */ /* 0x000fc40000000000 */
[-C--:B------:R-:W-:Y:S01]  /*a330*/  FMUL.FTZ R108, R108, R74.reuse ;  /* 0x0000004a6c6c7220 */ /* 0x080fe20000410000 */
[-C--:B------:R-:W-:Y:S01]  /*a340*/  FMUL.FTZ R109, R109, R74.reuse ;  /* 0x0000004a6d6d7220 */ /* 0x080fe20000410000 */
[-C--:B------:R-:W-:Y:S01]  /*a350*/  FMUL.FTZ R112, R112, R74.reuse ;  /* 0x0000004a70707220 */ /* 0x080fe20000410000 */
[----:B------:R-:W-:Y:S01]  /*a360*/  FMUL.FTZ R113, R113, R74 ;  /* 0x0000004a71717220 */ /* 0x000fe20000410000 */
[----:B--2---:R-:W-:Y:S01]  /*a370*/  @!P1 PRMT R35, RZ, 0x654, R27 ;  /* 0x00000654ff239816 */ /* 0x004fe2000000001b */
[----:B------:R-:W-:Y:S01]  /*a380*/  FADD.FTZ R27, R15, R42 ;  /* 0x0000002a0f1b7221 */ /* 0x000fe20000010000 */
[----:B------:R-:W2:Y:S01]  /*a390*/  MUFU.EX2 R143, R143 ;  /* 0x0000008f008f7308 */ /* 0x000ea20000000800 */
[----:B-1----:R-:W-:Y:S01]  /*a3a0*/  FADD.FTZ R44, R28, R5 ;  /* 0x000000051c2c7221 */ /* 0x002fe20000010000 */
[----:B------:R1:W-:Y:S01]  /*a3b0*/  @!P1 SYNCS.ARRIVE.TRANS64.RED.A1T0 RZ, [R35+URZ], RZ ;  /* 0x000000ff23ff99a7 */ /* 0x0003e2000810043f */
[----:B------:R-:W-:Y:S01]  /*a3c0*/  FADD.FTZ R42, R144, R27 ;  /* 0x0000001b902a7221 */ /* 0x000fe20000010000 */
[C---:B------:R-:W-:Y:S01]  /*a3d0*/  F2FP.F16.F32.PACK_AB R144, R13.reuse, R144 ;  /* 0x000000900d90723e */ /* 0x040fe200000000ff */
[----:B------:R-:W-:Y:S01]  /*a3e0*/  FMUL.FTZ R116, R116, R74 ;  /* 0x0000004a74747220 */ /* 0x000fe20000410000 */
[----:B------:R-:W-:Y:S01]  /*a3f0*/  F2FP.F16.F32.PACK_AB R141, R28, R141 ;  /* 0x0000008d1c8d723e */ /* 0x000fe200000000ff */
[----:B------:R-:W-:Y:S01]  /*a400*/  FADD.FTZ R27, R13, R42 ;  /* 0x0000002a0d1b7221 */ /* 0x000fe20000010000 */
[----:B------:R-:W3:Y:S01]  /*a410*/  MUFU.EX2 R21, R21 ;  /* 0x0000001500157308 */ /* 0x000ee20000000800 */
[--C-:B------:R-:W-:Y:S01]  /*a420*/  FFMA.FTZ R42, R71, UR22, -R59.reuse ;  /* 0x00000016472a7c23 */ /* 0x100fe2000801083b */
[----:B------:R-:W-:Y:S01]  /*a430*/  FFMA.FTZ R59, R81, UR22, -R59 ;  /* 0x00000016513b7c23 */ /* 0x000fe2000801083b */
[----:B------:R-:W-:Y:S01]  /*a440*/  FADD.FTZ R48, R146, R27 ;  /* 0x0000001b92307221 */ /* 0x000fe20000010000 */
[----:B------:R-:W-:Y:S01]  /*a450*/  F2FP.F16.F32.PACK_AB R146, R25, R146 ;  /* 0x000000921992723e */ /* 0x000fe200000000ff */
[----:B------:R-:W-:Y:S01]  /*a460*/  FMUL.FTZ R117, R117, R74 ;  /* 0x0000004a75757220 */ /* 0x000fe20000410000 */
[-C--:B------:R-:W-:Y:S01]  /*a470*/  FMUL.FTZ R90, R90, R57.reuse ;  /* 0x000000395a5a7220 */ /* 0x080fe20000410000 */
[----:B------:R-:W-:Y:S01]  /*a480*/  FADD.FTZ R27, R25, R48 ;  /* 0x00000030191b7221 */ /* 0x000fe20000010000 */
[----:B------:R-:W4:Y:S01]  /*a490*/  MUFU.EX2 R30, R30 ;  /* 0x0000001e001e7308 */ /* 0x000f220000000800 */
[----:B--2---:R-:W-:Y:S01]  /*a4a0*/  FADD.FTZ R5, R143, R44 ;  /* 0x0000002c8f057221 */ /* 0x004fe20000010000 */
[-C--:B------:R-:W-:Y:S01]  /*a4b0*/  FMUL.FTZ R91, R91, R57.reuse ;  /* 0x000000395b5b7220 */ /* 0x080fe20000410000 */
[----:B------:R-:W-:Y:S01]  /*a4c0*/  FADD.FTZ R48, R140, R27 ;  /* 0x0000001b8c307221 */ /* 0x000fe20000010000 */
[----:B------:R-:W-:Y:S01]  /*a4d0*/  F2FP.F16.F32.PACK_AB R140, R29, R140 ;  /* 0x0000008c1d8c723e */ /* 0x000fe200000000ff */
[-C--:B------:R-:W-:Y:S01]  /*a4e0*/  FMUL.FTZ R94, R94, R57.reuse ;  /* 0x000000395e5e7220 */ /* 0x080fe20000410000 */
[-C--:B------:R-:W-:Y:S01]  /*a4f0*/  FMUL.FTZ R95, R95, R57.reuse ;  /* 0x000000395f5f7220 */ /* 0x080fe20000410000 */
[----:B------:R-:W-:Y:S01]  /*a500*/  FADD.FTZ R27, R29, R48 ;  /* 0x000000301d1b7221 */ /* 0x000fe20000010000 */
[----:B------:R-:W2:Y:S01]  /*a510*/  MUFU.EX2 R136, R136 ;  /* 0x0000008800887308 */ /* 0x000ea20000000800 */
[-C--:B------:R-:W-:Y:S01]  /*a520*/  FMUL.FTZ R98, R98, R57.reuse ;  /* 0x0000003962627220 */ /* 0x080fe20000410000 */
[-C--:B------:R-:W-:Y:S01]  /*a530*/  FMUL.FTZ R99, R99, R57.reuse ;  /* 0x0000003963637220 */ /* 0x080fe20000410000 */
[----:B------:R-:W-:Y:S01]  /*a540*/  FADD.FTZ R48, R142, R27 ;  /* 0x0000001b8e307221 */ /* 0x000fe20000010000 */
[----:B---3--:R-:W-:Y:S01]  /*a550*/  F2FP.F16.F32.PACK_AB R142, R21, R142 ;  /* 0x0000008e158e723e */ /* 0x008fe200000000ff */
[-C--:B------:R-:W-:Y:S01]  /*a560*/  FMUL.FTZ R102, R102, R57.reuse ;  /* 0x0000003966667220 */ /* 0x080fe20000410000 */
[----:B------:R-:W-:Y:S01]  /*a570*/  FMUL.FTZ R103, R103, R57 ;  /* 0x0000003967677220 */ /* 0x000fe20000410000 */
[----:B------:R-:W-:Y:S01]  /*a580*/  FADD.FTZ R27, R21, R48 ;  /* 0x00000030151b7221 */ /* 0x000fe20000010000 */
        /* <DEDUP_REMOVED lines=10> */
[-C--:B------:R-:W-:Y:S01]  /*a630*/  FMUL.FTZ R115, R115, R57.reuse ;  /* 0x0000003973737220 */ /* 0x080fe20000410000 */
[-C--:B------:R-:W-:Y:S01]  /*a640*/  FMUL.FTZ R118, R118, R57.reuse ;  /* 0x0000003976767220 */ /* 0x080fe20000410000 */
[----:B------:R-:W-:-:S04]  /*a650*/  FMUL.FTZ R119, R119, R57 ;  /* 0x0000003977777220 */ /* 0x000fc80000410000 */
        /* <DEDUP_REMOVED lines=17> */
[----:B------:R-:W-:-:S06]  /*a770*/  F2FP.F16.F32.PACK_AB R139, R36, R139 ;  /* 0x0000008b248b723e */ /* 0x000fcc00000000ff */
[----:B------:R3:W5:Y:S01]  /*a780*/  MUFU.EX2 R33, R50 ;  /* 0x0000003200217308 */ /* 0x0007620000000800 */
[----:B----4-:R-:W-:-:S07]  /*a790*/  FADD.FTZ R20, R132, R11 ;  /* 0x0000000b84147221 */ /* 0x010fce0000010000 */
[----:B------:R-:W4:Y:S01]  /*a7a0*/  MUFU.EX2 R38, R38 ;  /* 0x0000002600267308 */ /* 0x000f220000000800 */
[----:B--2---:R-:W-:Y:S01]  /*a7b0*/  FADD.FTZ R5, R133, R14 ;  /* 0x0000000e85057221 */ /* 0x004fe20000010000 */
[----:B---3--:R-:W-:-:S06]  /*a7c0*/  FFMA.FTZ R50, R64, UR22, -R82 ;  /* 0x0000001640327c23 */ /* 0x008fcc0008010852 */
[----:B------:R-:W2:Y:S01]  /*a7d0*/  MUFU.EX2 R134, R134 ;  /* 0x0000008600867308 */ /* 0x000ea20000000800 */
[C---:B-----5:R-:W-:Y:S01]  /*a7e0*/  FADD.FTZ R11, R33.reuse, R20 ;  /* 0x00000014210b7221 */ /* 0x060fe20000010000 */
[----:B------:R-:W-:-:S06]  /*a7f0*/  F2FP.F16.F32.PACK_AB R132, R33, R132 ;  /* 0x000000842184723e */ /* 0x000fcc00000000ff */
[----:B------:R-:W3:Y:S01]  /*a800*/  MUFU.EX2 R135, R135 ;  /* 0x0000008700877308 */ /* 0x000ee20000000800 */
[C---:B----4-:R-:W-:Y:S01]  /*a810*/  FADD.FTZ R14, R38.reuse, R5 ;  /* 0x00000005260e7221 */ /* 0x050fe20000010000 */
[----:B------:R-:W-:-:S06]  /*a820*/  F2FP.F16.F32.PACK_AB R133, R38, R133 ;  /* 0x000000852685723e */ /* 0x000fcc00000000ff */
[----:B------:R4:W5:Y:S01]  /*a830*/  MUFU.EX2 R39, R54 ;  /* 0x0000003600277308 */ /* 0x0009620000000800 */
[----:B--2---:R-:W-:-:S07]  /*a840*/  FADD.FTZ R20, R134, R11 ;  /* 0x0000000b86147221 */ /* 0x004fce0000010000 */
[----:B------:R-:W2:Y:S01]  /*a850*/  MUFU.EX2 R4, R4 ;  /* 0x0000000400047308 */ /* 0x000ea20000000800 */
[----:B---3--:R-:W-:Y:S01]  /*a860*/  FADD.FTZ R5, R135, R14 ;  /* 0x0000000e87057221 */ /* 0x008fe20000010000 */
[----:B----4-:R-:W-:-:S06]  /*a870*/  FFMA.FTZ R54, R68, UR22, -R82 ;  /* 0x0000001644367c23 */ /* 0x010fcc0008010852 */
[----:B------:R-:W3:Y:S01]  /*a880*/  MUFU.EX2 R26, R26 ;  /* 0x0000001a001a7308 */ /* 0x000ee20000000800 */
[C---:B-----5:R-:W-:Y:S01]  /*a890*/  FADD.FTZ R11, R39.reuse, R20 ;  /* 0x00000014270b7221 */ /* 0x060fe20000010000 */
        /* <DEDUP_REMOVED lines=14> */
[----:B------:R-:W3:Y:S01]  /*a980*/  MUFU.EX2 R43, R43 ;  /* 0x0000002b002b7308 */ /* 0x000ee20000000800 */
[----:B----4-:R-:W-:-:S07]  /*a990*/  FADD.FTZ R20, R34, R11 ;  /* 0x0000000b22147221 */ /* 0x010fce0000010000 */
[----:B------:R-:W4:Y:S01]  /*a9a0*/  MUFU.EX2 R42, R42 ;  /* 0x0000002a002a7308 */ /* 0x000f220000000800 */
[----:B--2---:R-:W-:-:S07]  /*a9b0*/  FADD.FTZ R5, R131, R14 ;  /* 0x0000000e83057221 */ /* 0x004fce0000010000 */
[----:B------:R-:W2:Y:S01]  /*a9c0*/  MUFU.EX2 R45, R45 ;  /* 0x0000002d002d7308 */ /* 0x000ea20000000800 */
[C---:B---3--:R-:W-:Y:S01]  /*a9d0*/  FADD.FTZ R20, R43.reuse, R20 ;  /* 0x000000142b147221 */ /* 0x048fe20000010000 */
[----:B------:R-:W-:-:S06]  /*a9e0*/  F2FP.F16.F32.PACK_AB R130, R43, R34 ;  /* 0x000000222b82723e */ /* 0x000fcc00000000ff */
        /* <DEDUP_REMOVED lines=36> */
[----:B---3--:R-:W-:Y:S01]  /*ac30*/  FADD.FTZ R11, R80, R11 ;  /* 0x0000000b500b7221 */ /* 0x008fe20000010000 */
[C---:B----4-:R-:W-:Y:S01]  /*ac40*/  FADD.FTZ R5, R9.reuse, R4 ;  /* 0x0000000409057221 */ /* 0x050fe20000010000 */
[----:B------:R-:W-:Y:S01]  /*ac50*/  F2FP.F16.F32.PACK_AB R122, R9, R56 ;  /* 0x00000038097a723e */ /* 0x000fe200000000ff */
[----:B------:R-:W-:Y:S02]  /*ac60*/  IMAD.MOV.U32 R9, RZ, RZ, R10 ;  /* 0x000000ffff097224 */ /* 0x000fe400078e000a */
[C---:B--2---:R-:W-:Y:S01]  /*ac70*/  FADD.FTZ R4, R59.reuse, R11 ;  /* 0x0000000b3b047221 */ /* 0x044fe20000010000 */
[----:B------:R-:W-:Y:S01]  /*ac80*/  F2FP.F16.F32.PACK_AB R123, R59, R80 ;  /* 0x000000503b7b723e */ /* 0x000fe200000000ff */
[----:B------:R-:W-:Y:S01]  /*ac90*/  IMAD.MOV.U32 R11, RZ, RZ, R8 ;  /* 0x000000ffff0b7224 */ /* 0x000fe200078e0008 */
[----:B-1----:R-:W-:Y:S06]  /*aca0*/  @P2 BRA `(.L_x_11178) ;  /* 0xffffffd800ec2947 */ /* 0x002fec000383ffff */
.L_x_11169:
        /* <DEDUP_REMOVED lines=12> */
.L_x_11196:
        /* <DEDUP_REMOVED lines=9> */
.L_x_11181:
[----:B------:R-:W-:Y:S01]  /*ae00*/  ULEA UR6, UR39, UR40, 0x3 ;  /* 0x0000002827067291 */ /* 0x000fe2000f8e183f */
[----:B------:R-:W-:-:S05]  /*ae10*/  IMAD.U32 R8, RZ, RZ, UR37 ;  /* 0x00000025ff087e24 */ /* 0x000fca000f8e00ff */
[----:B------:R-:W-:-:S04]  /*ae20*/  SHF.L.U32 R8, R8, 0x1f, RZ ;  /* 0x0000001f08087819 */ /* 0x000fc800000006ff */
[----:B------:R1:W2:Y:S01]  /*ae30*/  SYNCS.PHASECHK.TRANS64.TRYWAIT P2, [UR6+0x16830], R8 ;  /* 0x01683008ff0075a7 */ /* 0x0002a20008040146 */
[----:B------:R-:W-:Y:S05]  /*ae40*/  @!P0 BRA `(.L_x_11182) ;  /* 0x0000000000048947 */ /* 0x000fea0003800000 */
[----:B------:R-:W-:Y:S01]  /*ae50*/  BPT.TRAP 0x1 ;  /* 0x000000040000795c */ /* 0x000fe20000300000 */
.L_x_11182:
[----:B--2---:R-:W-:Y:S05]  /*ae60*/  @P2 BRA `(.L_x_11180) ;  /* 0x0000000000082947 */ /* 0x004fea0003800000 */
[----:B------:R-:W2:Y:S02]  /*ae70*/  SYNCS.PHASECHK.TRANS64.TRYWAIT P2, [UR6+0x16830], R8 ;  /* 0x01683008ff0075a7 */ /* 0x000ea40008040146 */
[----:B--2---:R-:W-:Y:S05]  /*ae80*/  @!P2 BRA `(.L_x_11183) ;  /* 0x00000078002ca947 */ /* 0x004fea0003800000 */
.L_x_11180:
        /* <DEDUP_REMOVED lines=25> */
.L_x_11185:
[----:B------:R-:W-:Y:S01]  /*b020*/  ULEA UR6, UR27, UR40, 0x3 ;  /* 0x000000281b067291 */ /* 0x000fe2000f8e183f */
[----:B------:R-:W-:-:S05]  /*b030*/  IMAD.U32 R8, RZ, RZ, UR28 ;  /* 0x0000001cff087e24 */ /* 0x000fca000f8e00ff */
[----:B------:R-:W-:-:S04]  /*b040*/  SHF.L.U32 R8, R8, 0x1f, RZ ;  /* 0x0000001f08087819 */ /* 0x000fc800000006ff */
[----:B------:R1:W2:Y:S01]  /*b050*/  SYNCS.PHASECHK.TRANS64.TRYWAIT P2, [UR6+0x16850], R8 ;  /* 0x01685008ff0075a7 */ /* 0x0002a20008040146 */
[----:B------:R-:W-:Y:S05]  /*b060*/  @!P0 BRA `(.L_x_11186) ;  /* 0x0000000000048947 */ /* 0x000fea0003800000 */
[----:B------:R-:W-:Y:S01]  /*b070*/  BPT.TRAP 0x1 ;  /* 0x000000040000795c */ /* 0x000fe20000300000 */
.L_x_11186:
[----:B--2---:R-:W-:Y:S05]  /*b080*/  @P2 BRA `(.L_x_11184) ;  /* 0x0000000000082947 */ /* 0x004fea0003800000 */
[----:B------:R-:W2:Y:S02]  /*b090*/  SYNCS.PHASECHK.TRANS64.TRYWAIT P2, [UR6+0x16850], R8 ;  /* 0x01685008ff0075a7 */ /* 0x000ea40008040146 */
[----:B--2---:R-:W-:Y:S05]  /*b0a0*/  @!P2 BRA `(.L_x_11187) ;  /* 0x0000007400bca947 */ /* 0x004fea0003800000 */
.L_x_11184:
[----:B------:R-:W-:Y:S01]  /*b0b0*/  UIADD3 UR6, UR40, 0x400, URZ ;  /* 0x0000040028067890 */ /* 0x000fe2000fffe03f */
[----:B------:R-:W-:Y:S01]  /*b0c0*/  WARPGROUP.ARRIVE ;  /* 0x00000000000079c5 */ /* 0x000fe20000000000 */
[----:B------:R-:W-:Y:S01]  /*b0d0*/  UMOV UR7, 0x40000040 ;  /* 0x4000004000077882 */ /* 0x000fe20000000000 */
[----:B------:R-:W-:Y:S01]  /*b0e0*/  FMUL.FTZ R44, R44, UR26 ;  /* 0x0000001a2c2c7c20 */ /* 0x000fe20008410000 */
[----:B------:R-:W-:Y:S01]  /*b0f0*/  USHF.R.U32.HI UR6, URZ, 0x4, UR6 ;  /* 0x000000043f067899 */ /* 0x000fe20008011606 */
[----:B------:R-:W-:Y:S01]  /*b100*/  FMUL.FTZ R20, R30, UR26 ;  /* 0x0000001a1e147c20 */ /* 0x000fe20008410000 */
[----:B------:R-:W-:Y:S01]  /*b110*/  FMUL.FTZ R30, R39, UR26 ;  /* 0x0000001a271e7c20 */ /* 0x000fe20008410000 */
[----:B-12---:R-:W-:Y:S01]  /*b120*/  FMUL.FTZ R8, R24, UR26 ;  /* 0x0000001a18087c20 */ /* 0x006fe20008410000 */
[----:B------:R-:W-:Y:S01]  /*b130*/  ULOP3.LUT UR6, UR6, 0x3fff, URZ, 0xc0, !UPT ;  /* 0x00003fff06067892 */ /* 0x000fe2000f8ec03f */
[----:B------:R-:W-:Y:S02]  /*b140*/  VIADD R39, R16, 0x9 ;  /* 0x0000000910277836 */ /* 0x000fe40000000000 */
[----:B------:R-:W-:Y:S01]  /*b150*/  FMUL.FTZ R24, R31, UR26 ;  /* 0x0000001a1f187c20 */ /* 0x000fe20008410000 */
[----:B------:R-:W-:Y:S01]  /*b160*/  ISETP.GE.U32.AND P2, PT, R2, 0x180, PT ;  /* 0x000001800200780c */ /* 0x000fe20003f46070 */
        /* <DEDUP_REMOVED lines=8> */
[----:B------:R-:W-:Y:S01]  /*b1f0*/  SEL R39, R39, 0x9, !P2 ;  /* 0x0000000927277807 */ /* 0x000fe20005000000 */
        /* <DEDUP_REMOVED lines=110> */
[----:B------:R-:W-:Y:S01]  /*b8e0*/  FMUL.FTZ R133, R64, UR26 ;  /* 0x0000001a40857c20 */ /* 0x000fe20008410000 */
[----:B------:R-:W-:Y:S01]  /*b8f0*/  FMUL.FTZ R64, R83, UR26 ;  /* 0x0000001a53407c20 */ /* 0x000fe20008410000 */
[----:B------:R-:W-:Y:S01]  /*b900*/  HGMMA.64x64x16.F32 R88, R128, gdesc[UR4].tnspB, R88, gsb0 ;  /* 0x40e0000480587df0 */ /* 0x000fe20008000858 */
[----:B------:R-:W-:Y:S01]  /*b910*/  UIADD3 UR6, UR10, 0x300, URZ ;  /* 0x000003000a067890 */ /* 0x000fe2000fffe03f */
[----:B------:R-:W-:Y:S01]  /*b920*/  UMOV UR7, 0x40000040 ;  /* 0x4000004000077882 */ /* 0x000fe20000000000 */
[----:B-----5:R-:W-:Y:S01]  /*b930*/  FMUL.FTZ R44, R55, UR26 ;  /* 0x0000001a372c7c20 */ /* 0x020fe20008410000 */
[----:B------:R-:W-:Y:S01]  /*b940*/  FMUL.FTZ R55, R66, UR26 ;  /* 0x0000001a42377c20 */ /* 0x000fe20008410000 */
[----:B------:R-:W-:Y:S01]  /*b950*/  IMAD.U32 R66, RZ, RZ, UR39 ;  /* 0x00000027ff427e24 */ /* 0x000fe2000f8e00ff */
[----:B------:R-:W1:Y:S04]  /*b960*/  MUFU.TANH R133, R133 ;  /* 0x0000008500857308 */ /* 0x000e680000002400 */
[----:B------:R-:W-:-:S04]  /*b970*/  @!P1 LEA R66, R66, UR40, 0x3 ;  /* 0x0000002842429c11 */ /* 0x000fc8000f8e18ff */
[----:B------:R-:W1:Y:S01]  /*b980*/  MUFU.TANH R44, R44 ;  /* 0x0000002c002c7308 */ /* 0x000e620000002400 */
[----:B------:R-:W-:-:S05]  /*b990*/  @!P1 VIADD R66, R66, 0x16840 ;  /* 0x0001684042429836 */ /* 0x000fca0000000000 */
[----:B------:R-:W-:Y:S02]  /*b9a0*/  @!P1 PRMT R66, RZ, 0x654, R66 ;  /* 0x00000654ff429816 */ /* 0x000fe40000000042 */
[----:B------:R-:W1:Y:S08]  /*b9b0*/  MUFU.TANH R55, R55 ;  /* 0x0000003700377308 */ /* 0x000e700000002400 */
[----:B------:R-:W1:Y:S01]  /*b9c0*/  MUFU.TANH R64, R64 ;  /* 0x0000004000407308 */ /* 0x000e620000002400 */
[----:B------:R-:W-:-:S02]  /*b9d0*/  WARPGROUP.DEPBAR.LE gsb0, 0x0 ;  /* 0x00008000000079c5 */ /* 0x000fc40000010000 */
[----:B------:R-:W-:Y:S01]  /*b9e0*/  WARPGROUP.ARRIVE ;  /* 0x00000000000079c5 */ /* 0x000fe20000000000 */
[----:B------:R-:W-:Y:S01]  /*b9f0*/  FMUL.FTZ R130, R60, UR26 ;  /* 0x0000001a3c827c20 */ /* 0x000fe20008410000 */
[----:B------:R-:W-:Y:S01]  /*ba00*/  FMUL.FTZ R60, R75, UR26 ;  /* 0x0000001a4b3c7c20 */ /* 0x000fe20008410000 */
[----:B------:R-:W-:Y:S01]  /*ba10*/  FMUL.FTZ R128, R57, UR26 ;  /* 0x0000001a39807c20 */ /* 0x000fe20008410000 */
[----:B------:R-:W5:Y:S01]  /*ba20*/  LDC R75, c[0x0][0x2e0] ;  /* 0x0000b800ff4b7b82 */ /* 0x000f620000000800 */
[----:B------:R-:W-:Y:S01]  /*ba30*/  FMUL.FTZ R57, R70, UR26 ;  /* 0x0000001a46397c20 */ /* 0x000fe20008410000 */
[----:B------:R-:W-:Y:S01]  /*ba40*/  HGMMA.64x64x16.F32 R88, R124, gdesc[UR4].tnspB, R88, gsb0 ;  /* 0x40e000047c587df0 */ /* 0x000fe20008000858 */
[----:B------:R-:W-:Y:S01]  /*ba50*/  UIADD3 UR6, UR10, 0x380, URZ ;  /* 0x000003800a067890 */ /* 0x000fe2000fffe03f */
[----:B------:R-:W-:Y:S01]  /*ba60*/  FMUL.FTZ R70, R72, UR26 ;  /* 0x0000001a48467c20 */ /* 0x000fe20008410000 */
[----:B------:R-:W-:Y:S01]  /*ba70*/  UMOV UR7, 0x40000040 ;  /* 0x4000004000077882 */ /* 0x000fe20000000000 */
[----:B------:R-:W-:Y:S01]  /*ba80*/  FMUL.FTZ R72, R76, UR26 ;  /* 0x0000001a4c487c20 */ /* 0x000fe20008410000 */
[----:B------:R-:W-:-:S02]  /*ba90*/  IMAD.SHL.U32 R76, R7, 0x80, RZ ;  /* 0x00000080074c7824 */ /* 0x000fc400078e00ff */
[----:B------:R-:W-:Y:S01]  /*baa0*/  FMUL.FTZ R129, R61, UR26 ;  /* 0x0000001a3d817c20 */ /* 0x000fe20008410000 */
[----:B------:R-:W-:Y:S01]  /*bab0*/  FMUL.FTZ R131, R65, UR26 ;  /* 0x0000001a41837c20 */ /* 0x000fe20008410000 */
[----:B------:R-:W-:Y:S01]  /*bac0*/  FMUL.FTZ R61, R78, UR26 ;  /* 0x0000001a4e3d7c20 */ /* 0x000fe20008410000 */
[----:B------:R-:W-:Y:S01]  /*bad0*/  FMUL.FTZ R78, R84, UR26 ;  /* 0x0000001a544e7c20 */ /* 0x000fe20008410000 */
[----:B------:R-:W-:Y:S01]  /*bae0*/  IADD3 R38, -R76, 0x1, RZ ;  /* 0x000000014c267810 */ /* 0x000fe20007ffe1ff */
[----:B------:R-:W-:Y:S01]  /*baf0*/  FMUL.FTZ R65, R86, UR26 ;  /* 0x0000001a56417c20 */ /* 0x000fe20008410000 */
[----:B------:R-:W1:Y:S08]  /*bb00*/  MUFU.TANH R128, R128 ;  /* 0x0000008000807308 */ /* 0x000e700000002400 */
[----:B------:R-:W1:Y:S01]  /*bb10*/  MUFU.TANH R130, R130 ;  /* 0x0000008200827308 */ /* 0x000e620000002400 */
[----:B-----5:R-:W-:-:S04]  /*bb20*/  IMAD R38, R75, UR47, R38 ;  /* 0x0000002f4b267c24 */ /* 0x020fc8000f8e0226 */
[----:B------:R-:W-:-:S03]  /*bb30*/  VIADD R38, R38, -UR25 ;  /* 0x8000001926267c36 */ /* 0x000fc60008000000 */
[----:B------:R-:W1:Y:S01]  /*bb40*/  MUFU.TANH R129, R129 ;  /* 0x0000008100817308 */ /* 0x000e620000002400 */
[----:B------:R-:W-:-:S04]  /*bb50*/  IMAD R38, R17, -0x2, R38 ;  /* 0xfffffffe11267824 */ /* 0x000fc800078e0226 */
[----:B------:R-:W-:-:S03]  /*bb60*/  VIADD R84, R38, UR24 ;  /* 0x0000001826547c36 */ /* 0x000fc60008000000 */
[----:B------:R-:W1:Y:S01]  /*bb70*/  MUFU.TANH R131, R131 ;  /* 0x0000008300837308 */ /* 0x000e620000002400 */
[----:B------:R-:W-:Y:S02]  /*bb80*/  VIADD R82, R38, UR21 ;  /* 0x0000001526527c36 */ /* 0x000fe40008000000 */
[C---:B------:R-:W-:Y:S02]  /*bb90*/  IMAD.IADD R85, R3.reuse, 0x1, R84 ;  /* 0x0000000103557824 */ /* 0x040fe400078e0254 */
[----:B------:R-:W-:-:S03]  /*bba0*/  IMAD.IADD R86, R3, 0x1, R82 ;  /* 0x0000000103567824 */ /* 0x000fc600078e0252 */
        /* <DEDUP_REMOVED lines=8> */
[----:B------:R-:W-:Y:S07]  /*bc30*/  HGMMA.64x64x16.F32 R88, R120, gdesc[UR4].tnspB, R88, gsb0 ;  /* 0x40e0000478587df0 */ /* 0x000fee0008000858 */
[----:B------:R-:W1:Y:S01]  /*bc40*/  MUFU.TANH R65, R65 ;  /* 0x0000004100417308 */ /* 0x000e620000002400 */
[----:B------:R-:W-:Y:S02]  /*bc50*/  WARPGROUP.DEPBAR.LE gsb0, 0x0 ;  /* 0x00008000000079c5 */ /* 0x000fe40000010000 */
[----:B------:R1:W-:Y:S06]  /*bc60*/  BAR.ARV R39, 0x100 ;  /* 0x000400270000751d */ /* 0x0003ec0000002000 */
[----:B------:R5:W-:Y:S02]  /*bc70*/  @!P1 SYNCS.ARRIVE.TRANS64.RED.A1T0 RZ, [R66+URZ], RZ ;  /* 0x000000ff42ff99a7 */ /* 0x000be4000810043f */
[----:B-----5:R-:W-:-:S06]  /*bc80*/  FMUL.FTZ R66, R87, UR26 ;  /* 0x0000001a57427c20 */ /* 0x020fcc0008410000 */
        /* <DEDUP_REMOVED lines=13> */
.L_x_11190:
[----:B------:R-:W-:-:S05]  /*bd60*/  IMAD.U32 R77, RZ, RZ, UR23 ;  /* 0x00000017ff4d7e24 */ /* 0x000fca000f8e00ff */
[----:B------:R-:W-:-:S13]  /*bd70*/  ISETP.NE.AND P2, PT, R77, 0x1, PT ;  /* 0x000000014d00780c */ /* 0x000fda0003f45270 */
[----:B-1----:R-:W1:Y:S01]  /*bd80*/  @P2 LDC.64 R38, c[0x0][0x9e8] ;  /* 0x00027a00ff262b82 */ /* 0x002e620000000a00 */
[----:B------:R-:W-:-:S04]  /*bd90*/  @P2 IMAD.IADD R75, R3, 0x1, R6 ;  /* 0x00000001034b2824 */ /* 0x000fc800078e0206 */
[----:B-1----:R-:W-:-:S04]  /*bda0*/  @P2 IMAD.HI.U32 R38, R75, R38, RZ ;  /* 0x000000264b262227 */ /* 0x002fc800078e00ff */
[----:B------:R-:W-:Y:S01]  /*bdb0*/  IMAD.MOV.U32 R75, RZ, RZ, R9 ;  /* 0x000000ffff4b7224 */ /* 0x000fe200078e0009 */
[----:B------:R-:W-:-:S07]  /*bdc0*/  @P2 SHF.R.U32.HI R75, RZ, R39, R38 ;  /* 0x00000027ff4b2219 */ /* 0x000fce0000011626 */
.L_x_11191:
[----:B------:R-:W-:Y:S05]  /*bdd0*/  BSYNC B0 ;  /* 0x0000000000007941 */ /* 0x000fea0003800000 */
.L_x_11189:
[----:B------:R-:W-:-:S04]  /*bde0*/  IMAD R38, R75, R77, -R76 ;  /* 0x0000004d4b267224 */ /* 0x000fc800078e0a4c */
[----:B------:R-:W-:-:S05]  /*bdf0*/  IMAD R38, R17, -0x2, R38 ;  /* 0xfffffffe11267824 */ /* 0x000fca00078e0226 */
[----:B------:R-:W-:Y:S02]  /*be00*/  VIADDMNMX R85, R38, R77, R85, PT ;  /* 0x0000004d26557246 */ /* 0x000fe40003800155 */
[----:B------:R-:W-:-:S07]  /*be10*/  VIMNMX R86, R86, R38, !PT ;  /* 0x0000002656567248 */ /* 0x000fce0007fe0100 */
.L_x_11188:
        /* <DEDUP_REMOVED lines=77> */
[----:B------:R-:W-:Y:S01]  /*c2f0*/  FSEL R15, R70, -INF , !P4 ;  /* 0xff800000460f7808 */ /* 0x000fe20006000000 */
[----:B------:R-:W-:Y:S01]  /*c300*/  IMAD.IADD R70, R0, 0x1, R84 ;  /* 0x0000000100467824 */ /* 0x000fe200078e0254 */
        /* <DEDUP_REMOVED lines=33> */
.L_x_11194:
[----:B------:R-:W-:-:S05]  /*c520*/  IMAD.U32 R87, RZ, RZ, UR23 ;  /* 0x00000017ff577e24 */ /* 0x000fca000f8e00ff */
[----:B------:R-:W-:-:S13]  /*c530*/  ISETP.NE.AND P3, PT, R87, 0x1, PT ;  /* 0x000000015700780c */ /* 0x000fda0003f65270 */
[----:B------:R-:W1:Y:S02]  /*c540*/  @P3 LDC.64 R38, c[0x0][0x9e8] ;  /* 0x00027a00ff263b82 */ /* 0x000e640000000a00 */
[----:B-1----:R-:W-:-:S05]  /*c550*/  @P3 IMAD.HI.U32 R38, R85, R38, RZ ;  /* 0x0000002655263227 */ /* 0x002fca00078e00ff */
[----:B------:R-:W-:-:S07]  /*c560*/  @P3 SHF.R.U32.HI R85, RZ, R39, R38 ;  /* 0x00000027ff553219 */ /* 0x000fce0000011626 */
.L_x_11195:
[----:B------:R-:W-:Y:S05]  /*c570*/  BSYNC B0 ;  /* 0x0000000000007941 */ /* 0x000fea0003800000 */
.L_x_11193:
[----:B------:R-:W-:-:S04]  /*c580*/  IMAD R76, R85, R87, -R76 ;  /* 0x00000057554c7224 */ /* 0x000fc800078e0a4c */
[----:B------:R-:W-:-:S05]  /*c590*/  IMAD R76, R17, -0x2, R76 ;  /* 0xfffffffe114c7824 */ /* 0x000fca00078e024c */
[----:B------:R-:W-:Y:S02]  /*c5a0*/  VIADDMNMX R70, R76, R87, R70, PT ;  /* 0x000000574c467246 */ /* 0x000fe40003800146 */
[----:B------:R-:W-:-:S07]  /*c5b0*/  VIMNMX R71, R71, R76, !PT ;  /* 0x0000004c47477248 */ /* 0x000fce0007fe0100 */
.L_x_11192:
        /* <DEDUP_REMOVED lines=26> */
[----:B------:R-:W-:Y:S02]  /*c760*/  ISETP.LT.OR P6, PT, R70, 0x9, P6 ;  /* 0x000000094600780c */ /* 0x000fe400037c1670 */
        /* <DEDUP_REMOVED lines=13> */
[----:B------:R-:W-:Y:S02]  /*c840*/  ISETP.GT.AND P3, PT, R71, RZ, P2 ;  /* 0x000000ff4700720c */ /* 0x000fe40001764270 */
        /* <DEDUP_REMOVED lines=74> */
[----:B------:R-:W-:Y:S01]  /*ccf0*/  ISETP.LT.OR P3, PT, R70, 0x39, P3 ;  /* 0x000000394600780c */ /* 0x000fe20001f61670 */
[----:B------:R1:W-:Y:S01]  /*cd00*/  MUFU.EX2 R33, R36 ;  /* 0x0000002400217308 */ /* 0x0003e20000000800 */
[----:B------:R-:W-:Y:S01]  /*cd10*/  FSEL R42, R42, -INF , !P4 ;  /* 0xff8000002a2a7808 */ /* 0x000fe20006000000 */
[--C-:B------:R-:W-:Y:S01]  /*cd20*/  FFMA.FTZ R129, R129, UR22, -R38.reuse ;  /* 0x0000001681817c23 */ /* 0x100fe20008010826 */
[----:B------:R-:W-:Y:S01]  /*cd30*/  FMNMX.FTZ R35, R75, R10, !PT ;  /* 0x0000000a4b237209 */ /* 0x000fe20007810000 */
[--C-:B------:R-:W-:Y:S01]  /*cd40*/  FFMA.FTZ R13, R13, UR22, -R38.reuse ;  /* 0x000000160d0d7c23 */ /* 0x100fe20008010826 */
[----:B------:R-:W-:Y:S01]  /*cd50*/  ISETP.GT.AND P4, PT, R71, 0x39, P2 ;  /* 0x000000394700780c */ /* 0x000fe20001784270 */
[--C-:B------:R-:W-:Y:S01]  /*cd60*/  FFMA.FTZ R21, R68, UR22, -R38.reuse ;  /* 0x0000001644157c23 */ /* 0x100fe20008010826 */
[----:B------:R-:W-:Y:S01]  /*cd70*/  FSEL R43, R43, -INF , !P3 ;  /* 0xff8000002b2b7808 */ /* 0x000fe20005800000 */
[----:B------:R-:W-:Y:S01]  /*cd80*/  MUFU.EX2 R150, R150 ;  /* 0x0000009600967308 */ /* 0x000fe20000000800 */
[----:B------:R-:W-:Y:S01]  /*cd90*/  FMNMX.FTZ R10, R40, R35, !PT ;  /* 0x00000023280a7209 */ /* 0x000fe20007810000 */
[--C-:B-1----:R-:W-:Y:S01]  /*cda0*/  FFMA.FTZ R36, R45, UR22, -R38.reuse ;  /* 0x000000162d247c23 */ /* 0x102fe20008010826 */
[----:B------:R-:W-:Y:S01]  /*cdb0*/  ISETP.GT.AND P3, PT, R71, 0x40, P2 ;  /* 0x000000404700780c */ /* 0x000fe20001764270 */
[--C-:B------:R-:W-:Y:S01]  /*cdc0*/  FFMA.FTZ R120, R69, UR22, -R38.reuse ;  /* 0x0000001645787c23 */ /* 0x100fe20008010826 */
[----:B------:R-:W-:Y:S01]  /*cdd0*/  ISETP.LT.OR P4, PT, R70, 0x3a, P4 ;  /* 0x0000003a4600780c */ /* 0x000fe20002781670 */
[--C-:B------:R-:W-:Y:S01]  /*cde0*/  FFMA.FTZ R25, R74, UR22, -R38.reuse ;  /* 0x000000164a197c23 */ /* 0x100fe20008010826 */
[----:B------:R-:W-:Y:S01]  /*cdf0*/  FMNMX.FTZ R35, R41, R10, !PT ;  /* 0x0000000a29237209 */ /* 0x000fe20007810000 */
[----:B------:R-:W-:Y:S01]  /*ce00*/  MUFU.EX2 R37, R76 ;  /* 0x0000004c00257308 */ /* 0x000fe20000000800 */
[----:B------:R-:W-:Y:S01]  /*ce10*/  ISETP.LT.OR P3, PT, R70, 0x41, P3 ;  /* 0x000000414600780c */ /* 0x000fe20001f61670 */
[--C-:B------:R-:W-:Y:S01]  /*ce20*/  FFMA.FTZ R122, R72, UR22, -R38.reuse ;  /* 0x00000016487a7c23 */ /* 0x100fe20008010826 */
[----:B------:R-:W-:Y:S01]  /*ce30*/  FSEL R44, R44, -INF , !P4 ;  /* 0xff8000002c2c7808 */ /* 0x000fe20006000000 */
[----:B------:R-:W-:Y:S01]  /*ce40*/  FFMA.FTZ R73, R73, UR22, -R38 ;  /* 0x0000001649497c23 */ /* 0x000fe20008010826 */
[----:B------:R-:W-:-:S02]  /*ce50*/  ISETP.GT.AND P4, PT, R71, 0x41, P2 ;  /* 0x000000414700780c */ /* 0x000fc40001784270 */
[----:B------:R-:W-:Y:S01]  /*ce60*/  FMNMX.FTZ R10, R42, R35, !PT ;  /* 0x000000232a0a7209 */ /* 0x000fe20007810000 */
[----:B------:R-:W-:Y:S01]  /*ce70*/  MUFU.EX2 R144, R144 ;  /* 0x0000009000907308 */ /* 0x000fe20000000800 */
[----:B------:R-:W-:Y:S02]  /*ce80*/  FSEL R48, R48, -INF , !P3 ;  /* 0xff80000030307808 */ /* 0x000fe40005800000 */
[----:B------:R-:W-:Y:S02]  /*ce90*/  ISETP.GT.AND P3, PT, R71, 0x48, P2 ;  /* 0x000000484700780c */ /* 0x000fe40001764270 */
[C---:B------:R-:W-:Y:S02]  /*cea0*/  ISETP.LT.OR P4, PT, R70.reuse, 0x42, P4 ;  /* 0x000000424600780c */ /* 0x040fe40002781670 */
[----:B------:R-:W-:Y:S01]  /*ceb0*/  FMNMX.FTZ R45, R43, R10, !PT ;  /* 0x0000000a2b2d7209 */ /* 0x000fe20007810000 */
[----:B------:R1:W-:Y:S01]  /*cec0*/  MUFU.EX2 R35, R36 ;  /* 0x0000002400237308 */ /* 0x0003e20000000800 */
[----:B------:R-:W-:-:S02]  /*ced0*/  ISETP.LT.OR P3, PT, R70, 0x49, P3 ;  /* 0x000000494600780c */ /* 0x000fc40001f61670 */
[----:B------:R-:W-:Y:S02]  /*cee0*/  FSEL R49, R49, -INF , !P4 ;  /* 0xff80000031317808 */ /* 0x000fe40006000000 */
[C---:B------:R-:W-:Y:S02]  /*cef0*/  ISETP.GT.AND P4, PT, R71.reuse, 0x49, P2 ;  /* 0x000000494700780c */ /* 0x040fe40001784270 */
[----:B------:R-:W-:Y:S01]  /*cf00*/  FMNMX.FTZ R45, R44, R45, !PT ;  /* 0x0000002d2c2d7209 */ /* 0x000fe20007810000 */
[----:B------:R-:W-:Y:S01]  /*cf10*/  MUFU.EX2 R27, R27 ;  /* 0x0000001b001b7308 */ /* 0x000fe20000000800 */
[----:B------:R-:W-:Y:S02]  /*cf20*/  FSEL R52, R52, -INF , !P3 ;  /* 0xff80000034347808 */ /* 0x000fe40005800000 */
[----:B------:R-:W-:Y:S02]  /*cf30*/  ISETP.GT.AND P3, PT, R71, 0x50, P2 ;  /* 0x000000504700780c */ /* 0x000fe40001764270 */
[----:B------:R-:W-:-:S02]  /*cf40*/  ISETP.LT.OR P4, PT, R70, 0x4a, P4 ;  /* 0x0000004a4600780c */ /* 0x000fc40002781670 */
[----:B------:R-:W-:Y:S01]  /*cf50*/  FMNMX.FTZ R10, R48, R45, !PT ;  /* 0x0000002d300a7209 */ /* 0x000fe20007810000 */
[----:B------:R-:W-:Y:S01]  /*cf60*/  FFMA.FTZ R45, R46, UR22, -R38 ;  /* 0x000000162e2d7c23 */ /* 0x000fe20008010826 */
[----:B------:R-:W-:Y:S01]  /*cf70*/  ISETP.LT.OR P3, PT, R70, 0x51, P3 ;  /* 0x000000514600780c */ /* 0x000fe20001f61670 */
[----:B------:R-:W-:Y:S01]  /*cf80*/  MUFU.EX2 R146, R146 ;  /* 0x0000009200927308 */ /* 0x000fe20000000800 */
[----:B------:R-:W-:Y:S02]  /*cf90*/  FSEL R54, R54, -INF , !P4 ;  /* 0xff80000036367808 */ /* 0x000fe40006000000 */
[----:B------:R-:W-:Y:S02]  /*cfa0*/  ISETP.GT.AND P4, PT, R71, 0x51, P2 ;  /* 0x000000514700780c */ /* 0x000fe40001784270 */
[----:B------:R-:W-:Y:S02]  /*cfb0*/  FMNMX.FTZ R47, R49, R10, !PT ;  /* 0x0000000a312f7209 */ /* 0x000fe40007810000 */
[----:B------:R-:W-:Y:S01]  /*cfc0*/  FSEL R55, R55, -INF , !P3 ;  /* 0xff80000037377808 */ /* 0x000fe20005800000 */
[----:B------:R-:W-:Y:S01]  /*cfd0*/  MUFU.EX2 R31, R31 ;  /* 0x0000001f001f7308 */ /* 0x000fe20000000800 */
[----:B------:R-:W-:-:S02]  /*cfe0*/  ISETP.GT.AND P3, PT, R71, 0x58, P2 ;  /* 0x000000584700780c */ /* 0x000fc40001764270 */
[----:B------:R-:W-:Y:S02]  /*cff0*/  ISETP.LT.OR P4, PT, R70, 0x52, P4 ;  /* 0x000000524600780c */ /* 0x000fe40002781670 */
[----:B------:R-:W-:Y:S02]  /*d000*/  FMNMX.FTZ R47, R52, R47, !PT ;  /* 0x0000002f342f7209 */ /* 0x000fe40007810000 */
[----:B------:R-:W-:Y:S01]  /*d010*/  ISETP.LT.OR P3, PT, R70, 0x59, P3 ;  /* 0x000000594600780c */ /* 0x000fe20001f61670 */
[----:B------:R-:W-:Y:S01]  /*d020*/  MUFU.EX2 R140, R140 ;  /* 0x0000008c008c7308 */ /* 0x000fe20000000800 */
[----:B------:R-:W-:Y:S02]  /*d030*/  FSEL R56, R56, -INF , !P4 ;  /* 0xff80000038387808 */ /* 0x000fe40006000000 */
        /* <DEDUP_REMOVED lines=9> */
[----:B------:R-:W-:-:S02]  /*d0d0*/  ISETP.LT.OR P3, PT, R70, 0x61, P3 ;  /* 0x000000614600780c */ /* 0x000fc40001f61670 */
[----:B------:R-:W-:Y:S02]  /*d0e0*/  FSEL R58, R58, -INF , !P4 ;  /* 0xff8000003a3a7808 */ /* 0x000fe40006000000 */
[----:B------:R-:W-:Y:S02]  /*d0f0*/  ISETP.GT.AND P4, PT, R71, 0x61, P2 ;  /* 0x000000614700780c */ /* 0x000fe40001784270 */
[----:B------:R-:W-:Y:S01]  /*d100*/  FMNMX.FTZ R51, R57, R10, !PT ;  /* 0x0000000a39337209 */ /* 0x000fe20007810000 */
[----:B------:R-:W-:Y:S01]  /*d110*/  MUFU.EX2 R47, R50 ;  /* 0x00000032002f7308 */ /* 0x000fe20000000800 */
[----:B------:R-:W-:Y:S02]  /*d120*/  FSEL R59, R59, -INF , !P3 ;  /* 0xff8000003b3b7808 */ /* 0x000fe40005800000 */
[----:B------:R-:W-:Y:S02]  /*d130*/  ISETP.GT.AND P3, PT, R71, 0x68, P2 ;  /* 0x000000684700780c */ /* 0x000fe40001764270 */
[----:B------:R-:W-:-:S02]  /*d140*/  ISETP.LT.OR P4, PT, R70, 0x62, P4 ;  /* 0x000000624600780c */ /* 0x000fc40002781670 */
[----:B------:R-:W-:Y:S01]  /*d150*/  FMNMX.FTZ R10, R58, R51, !PT ;  /* 0x000000333a0a7209 */ /* 0x000fe20007810000 */
[----:B------:R-:W-:Y:S01]  /*d160*/  MUFU.EX2 R45, R45 ;  /* 0x0000002d002d7308 */ /* 0x000fe20000000800 */
[----:B------:R-:W-:Y:S02]  /*d170*/  ISETP.LT.OR P3, PT, R70, 0x69, P3 ;  /* 0x000000694600780c */ /* 0x000fe40001f61670 */
[----:B------:R-:W-:Y:S02]  /*d180*/  FSEL R60, R60, -INF , !P4 ;  /* 0xff8000003c3c7808 */ /* 0x000fe40006000000 */
[----:B------:R-:W-:Y:S02]  /*d190*/  ISETP.GT.AND P4, PT, R71, 0x69, P2 ;  /* 0x000000694700780c */ /* 0x000fe40001784270 */
[----:B------:R-:W-:Y:S01]  /*d1a0*/  FMNMX.FTZ R51, R59, R10, !PT ;  /* 0x0000000a3b337209 */ /* 0x000fe20007810000 */
[----:B------:R-:W-:Y:S01]  /*d1b0*/  MUFU.EX2 R138, R138 ;  /* 0x0000008a008a7308 */ /* 0x000fe20000000800 */
[----:B------:R-:W-:-:S02]  /*d1c0*/  FSEL R61, R61, -INF , !P3 ;  /* 0xff8000003d3d7808 */ /* 0x000fc40005800000 */
[C---:B------:R-:W-:Y:S02]  /*d1d0*/  ISETP.GT.AND P3, PT, R71.reuse, 0x70, P2 ;  /* 0x000000704700780c */ /* 0x040fe40001764270 */
[----:B------:R-:W-:Y:S02]  /*d1e0*/  ISETP.LT.OR P4, PT, R70, 0x6a, P4 ;  /* 0x0000006a4600780c */ /* 0x000fe40002781670 */
[----:B------:R-:W-:Y:S01]  /*d1f0*/  FMNMX.FTZ R10, R60, R51, !PT ;  /* 0x000000333c0a7209 */ /* 0x000fe20007810000 */
[----:B------:R-:W-:Y:S01]  /*d200*/  MUFU.EX2 R132, R132 ;  /* 0x0000008400847308 */ /* 0x000fe20000000800 */
[----:B------:R-:W-:Y:S02]  /*d210*/  ISETP.LT.OR P3, PT, R70, 0x71, P3 ;  /* 0x000000714600780c */ /* 0x000fe40001f61670 */
[----:B------:R-:W-:Y:S02]  /*d220*/  FSEL R62, R62, -INF , !P4 ;  /* 0xff8000003e3e7808 */ /* 0x000fe40006000000 */
[----:B------:R-:W-:-:S02]  /*d230*/  ISETP.GT.AND P4, PT, R71, 0x71, P2 ;  /* 0x000000714700780c */ /* 0x000fc40001784270 */
[----:B------:R-:W-:Y:S01]  /*d240*/  FMNMX.FTZ R53, R61, R10, !PT ;  /* 0x0000000a3d357209 */ /* 0x000fe20007810000 */
[----:B------:R2:W-:Y:S01]  /*d250*/  MUFU.EX2 R51, R128 ;  /* 0x0000008000337308 */ /* 0x0005e20000000800 */
[----:B-1----:R-:W-:Y:S02]  /*d260*/  FSEL R36, R63, -INF , !P3 ;  /* 0xff8000003f247808 */ /* 0x002fe40005800000 */
[C---:B------:R-:W-:Y:S02]  /*d270*/  ISETP.GT.AND P3, PT, R71.reuse, 0x78, P2 ;  /* 0x000000784700780c */ /* 0x040fe40001764270 */
[----:B------:R-:W-:Y:S02]  /*d280*/  ISETP.LT.OR P4, PT, R70, 0x72, P4 ;  /* 0x000000724600780c */ /* 0x000fe40002781670 */
[----:B------:R-:W-:Y:S01]  /*d290*/  FMNMX.FTZ R53, R62, R53, !PT ;  /* 0x000000353e357209 */ /* 0x000fe20007810000 */
[----:B------:R-:W-:Y:S01]  /*d2a0*/  MUFU.EX2 R134, R134 ;  /* 0x0000008600867308 */ /* 0x000fe20000000800 */
[----:B------:R-:W-:Y:S01]  /*d2b0*/  ISETP.GT.AND P2, PT, R71, 0x79, P2 ;  /* 0x000000794700780c */ /* 0x000fe20001744270 */
[----:B--2---:R-:W-:Y:S01]  /*d2c0*/  FFMA.FTZ R128, R133, UR22, -R38 ;  /* 0x0000001685807c23 */ /* 0x004fe20008010826 */
[----:B------:R-:W-:-:S02]  /*d2d0*/  ISETP.LT.OR P3, PT, R70, 0x79, P3 ;  /* 0x000000794600780c */ /* 0x000fc40001f61670 */
[----:B------:R-:W-:Y:S02]  /*d2e0*/  FSEL R64, R64, -INF , !P4 ;  /* 0xff80000040407808 */ /* 0x000fe40006000000 */
        /* <DEDUP_REMOVED lines=9> */
[----:B------:R-:W-:Y:S01]  /*d380*/  FMNMX.FTZ R10, R66, R63, !PT ;  /* 0x0000003f420a7209 */ /* 0x000fe20007810000 */
[----:B------:R-:W-:Y:S02]  /*d390*/  FFMA.FTZ R63, R131, UR22, -R38 ;  /* 0x00000016833f7c23 */ /* 0x000fe40008010826 */
        /* <DEDUP_REMOVED lines=28> */
[----:B-1----:R-:W-:-:S05]  /*d560*/  FMNMX.FTZ R10, R65, R10, !PT ;  /* 0x0000000a410a7209 */ /* 0x002fca0007810000 */
[----:B------:R-:W-:Y:S01]  /*d570*/  MUFU.EX2 R21, R21 ;  /* 0x0000001500157308 */ /* 0x000fe20000000800 */
[C---:B------:R-:W-:Y:S01]  /*d580*/  FSETP.NEU.FTZ.AND P2, PT, R10.reuse, -INF , PT ;  /* 0xff8000000a00780b */ /* 0x040fe20003f5d000 */
[----:B------:R-:W-:-:S05]  /*d590*/  FMUL.FTZ R67, R10, UR22 ;  /* 0x000000160a437c20 */ /* 0x000fca0008410000 */
[----:B------:R-:W-:Y:S01]  /*d5a0*/  FSEL R67, R67, RZ, P2 ;  /* 0x000000ff43437208 */ /* 0x000fe20001000000 */
[----:B------:R-:W-:Y:S04]  /*d5b0*/  MUFU.EX2 R120, R120 ;  /* 0x0000007800787308 */ /* 0x000fe80000000800 */
[--C-:B------:R-:W-:Y:S01]  /*d5c0*/  FFMA.FTZ R141, R32, UR22, -R67.reuse ;  /* 0x00000016208d7c23 */ /* 0x100fe20008010843 */
[----:B------:R-:W-:Y:S01]  /*d5d0*/  FFMA.FTZ R32, R11, R5, R148 ;  /* 0x000000050b207223 */ /* 0x000fe20000010094 */
[--C-:B------:R-:W-:Y:S01]  /*d5e0*/  FFMA.FTZ R147, R29, UR22, -R67.reuse ;  /* 0x000000161d937c23 */ /* 0x100fe20008010843 */
[--C-:B------:R-:W-:Y:S01]  /*d5f0*/  FFMA.FTZ R38, R77, UR22, -R67.reuse ;  /* 0x000000164d267c23 */ /* 0x100fe20008010843 */
[--C-:B------:R-:W-:Y:S01]  /*d600*/  FFMA.FTZ R149, R14, UR22, -R67.reuse ;  /* 0x000000160e957c23 */ /* 0x100fe20008010843 */
[----:B------:R-:W-:Y:S01]  /*d610*/  FADD.FTZ R5, R39, R32 ;  /* 0x0000002027057221 */ /* 0x000fe20000010000 */
[--C-:B------:R-:W-:Y:S01]  /*d620*/  FFMA.FTZ R151, R20, UR22, -R67.reuse ;  /* 0x0000001614977c23 */ /* 0x100fe20008010843 */
[--C-:B------:R-:W-:Y:S01]  /*d630*/  FFMA.FTZ R20, R28, UR22, -R67.reuse ;  /* 0x000000161c147c23 */ /* 0x100fe20008010843 */
[----:B------:R-:W-:Y:S01]  /*d640*/  FFMA.FTZ R137, R41, UR22, -R67 ;  /* 0x0000001629897c23 */ /* 0x000fe20008010843 */
[----:B------:R-:W-:Y:S01]  /*d650*/  FADD.FTZ R32, R150, R5 ;  /* 0x0000000596207221 */ /* 0x000fe20000010000 */
[----:B------:R-:W-:Y:S01]  /*d660*/  FSEL R5, R10, RZ, P2 ;  /* 0x000000ff0a057208 */ /* 0x000fe20001000000 */
[----:B------:R-:W-:Y:S01]  /*d670*/  MUFU.EX2 R38, R38 ;  /* 0x0000002600267308 */ /* 0x000fe20000000800 */
[----:B------:R-:W-:Y:S01]  /*d680*/  FFMA.FTZ R28, R40, UR22, -R67 ;  /* 0x00000016281c7c23 */ /* 0x000fe20008010843 */
[----:B------:R-:W-:Y:S01]  /*d690*/  FADD.FTZ R29, R37, R32 ;  /* 0x00000020251d7221 */ /* 0x000fe20000010000 */
[----:B------:R-:W-:-:S02]  /*d6a0*/  IMAD.U32 R40, RZ, RZ, UR27 ;  /* 0x0000001bff287e24 */ /* 0x000fc4000f8e00ff */
[----:B------:R-:W-:Y:S01]  /*d6b0*/  FADD.FTZ R5, -R5, R12 ;  /* 0x0000000c05057221 */ /* 0x000fe20000010100 */
[----:B------:R-:W-:Y:S01]  /*d6c0*/  FFMA.FTZ R14, R24, UR22, -R67 ;  /* 0x00000016180e7c23 */ /* 0x000fe20008010843 */
[----:B------:R-:W-:Y:S01]  /*d6d0*/  FADD.FTZ R32, R144, R29 ;  /* 0x0000001d90207221 */ /* 0x000fe20000010000 */
[--C-:B------:R-:W-:Y:S01]  /*d6e0*/  FFMA.FTZ R145, R26, UR22, -R67.reuse ;  /* 0x000000161a917c23 */ /* 0x100fe20008010843 */
[----:B------:R-:W-:Y:S01]  /*d6f0*/  FMUL.FTZ R5, R5, UR22 ;  /* 0x0000001605057c20 */ /* 0x000fe20008410000 */
[----:B------:R-:W-:Y:S01]  /*d700*/  MUFU.EX2 R149, R149 ;  /* 0x0000009500957308 */ /* 0x000fe20000000800 */
[----:B------:R-:W-:Y:S01]  /*d710*/  FADD.FTZ R29, R27, R32 ;  /* 0x000000201b1d7221 */ /* 0x000fe20000010000 */
[----:B------:R-:W-:Y:S01]  /*d720*/  @!P1 LEA R40, R40, UR40, 0x3 ;  /* 0x0000002828289c11 */ /* 0x000fe2000f8e18ff */
[--C-:B------:R-:W-:Y:S01]  /*d730*/  FFMA.FTZ R26, R34, UR22, -R67.reuse ;  /* 0x00000016221a7c23 */ /* 0x100fe20008010843 */
[----:B------:R-:W-:Y:S01]  /*d740*/  FFMA.FTZ R24, R30, UR22, -R67 ;  /* 0x000000161e187c23 */ /* 0x000fe20008010843 */
[----:B------:R-:W-:Y:S01]  /*d750*/  FADD.FTZ R32, R146, R29 ;  /* 0x0000001d92207221 */ /* 0x000fe20000010000 */
[--C-:B------:R-:W-:Y:S01]  /*d760*/  FFMA.FTZ R30, R42, UR22, -R67.reuse ;  /* 0x000000162a1e7c23 */ /* 0x100fe20008010843 */
[----:B------:R-:W-:Y:S01]  /*d770*/  @!P1 VIADD R40, R40, 0x16860 ;  /* 0x0001686028289836 */ /* 0x000fe20000000000 */
[----:B------:R1:W2:Y:S01]  /*d780*/  MUFU.EX2 R29, R5 ;  /* 0x00000005001d7308 */ /* 0x0002a20000000800 */
[----:B------:R-:W-:Y:S01]  /*d790*/  FADD.FTZ R41, R31, R32 ;  /* 0x000000201f297221 */ /* 0x000fe20000010000 */
[--C-:B------:R-:W-:Y:S01]  /*d7a0*/  FFMA.FTZ R143, R75, UR22, -R67.reuse ;  /* 0x000000164b8f7c23 */ /* 0x100fe20008010843 */
[----:B------:R-:W-:Y:S01]  /*d7b0*/  FFMA.FTZ R44, R44, UR22, -R67 ;  /* 0x000000162c2c7c23 */ /* 0x000fe20008010843 */
[----:B------:R-:W-:Y:S01]  /*d7c0*/  @!P1 PRMT R40, RZ, 0x654, R40 ;  /* 0x00000654ff289816 */ /* 0x000fe20000000028 */
[----:B------:R-:W-:Y:S01]  /*d7d0*/  FADD.FTZ R32, R140, R41 ;  /* 0x000000298c207221 */ /* 0x000fe20000010000 */
[--C-:B------:R-:W-:Y:S01]  /*d7e0*/  FFMA.FTZ R139, R43, UR22, -R67.reuse ;  /* 0x000000162b8b7c23 */ /* 0x100fe20008010843 */
[--C-:B------:R-:W-:Y:S01]  /*d7f0*/  FFMA.FTZ R133, R48, UR22, -R67.reuse ;  /* 0x0000001630857c23 */ /* 0x100fe20008010843 */
[----:B------:R-:W3:Y:S01]  /*d800*/  MUFU.EX2 R151, R151 ;  /* 0x0000009700977308 */ /* 0x000ee20000000800 */
[----:B------:R-:W-:Y:S01]  /*d810*/  FADD.FTZ R41, R33, R32 ;  /* 0x0000002021297221 */ /* 0x000fe20000010000 */
[----:B------:R4:W-:Y:S01]  /*d820*/  @!P1 SYNCS.ARRIVE.TRANS64.RED.A1T0 RZ, [R40+URZ], RZ ;  /* 0x000000ff28ff99a7 */ /* 0x0009e2000810043f */
[--C-:B------:R-:W-:Y:S01]  /*d830*/  FFMA.FTZ R32, R49, UR22, -R67.reuse ;  /* 0x0000001631207c23 */ /* 0x100fe20008010843 */
[----:B------:R-:W-:Y:S01]  /*d840*/  FFMA.FTZ R135, R52, UR22, -R67 ;  /* 0x0000001634877c23 */ /* 0x000fe20008010843 */
[----:B------:R-:W-:Y:S01]  /*d850*/  FADD.FTZ R34, R142, R41 ;  /* 0x000000298e227221 */ /* 0x000fe20000010000 */
[----:B------:R-:W-:Y:S01]  /*d860*/  F2FP.F16.F32.PACK_AB R144, R27, R144 ;  /* 0x000000901b90723e */ /* 0x000fe200000000ff */
[--C-:B------:R-:W-:Y:S01]  /*d870*/  FFMA.FTZ R129, R55, UR22, -R67.reuse ;  /* 0x0000001637817c23 */ /* 0x100fe20008010843 */
[----:B------:R-:W5:Y:S01]  /*d880*/  MUFU.EX2 R14, R14 ;  /* 0x0000000e000e7308 */ /* 0x000f620000000800 */
[----:B-1----:R-:W-:Y:S01]  /*d890*/  FADD.FTZ R5, R35, R34 ;  /* 0x0000002223057221 */ /* 0x002fe20000010000 */
[----:B--2---:R-:W-:Y:S01]  /*d8a0*/  FFMA.FTZ R34, R29, R4, R38 ;  /* 0x000000041d227223 */ /* 0x004fe20000010026 */
[--C-:B------:R-:W-:Y:S01]  /*d8b0*/  FFMA.FTZ R4, R54, UR22, -R67.reuse ;  /* 0x0000001636047c23 */ /* 0x100fe20008010843 */
[----:B------:R-:W-:Y:S01]  /*d8c0*/  FFMA.FTZ R131, R57, UR22, -R67 ;  /* 0x0000001639837c23 */ /* 0x000fe20008010843 */
[----:B------:R-:W-:Y:S01]  /*d8d0*/  FADD.FTZ R42, R136, R5 ;  /* 0x00000005882a7221 */ /* 0x000fe20000010000 */
[----:B----4-:R-:W-:Y:S01]  /*d8e0*/  FADD.FTZ R40, R149, R34 ;  /* 0x0000002295287221 */ /* 0x010fe20000010000 */
[--C-:B------:R-:W-:Y:S01]  /*d8f0*/  FFMA.FTZ R34, R56, UR22, -R67.reuse ;  /* 0x0000001638227c23 */ /* 0x100fe20008010843 */
[----:B------:R-:W1:Y:S01]  /*d900*/  MUFU.EX2 R145, R145 ;  /* 0x0000009100917308 */ /* 0x000e620000000800 */
[----:B------:R-:W-:Y:S01]  /*d910*/  FADD.FTZ R41, R45, R42 ;  /* 0x0000002a2d297221 */ /* 0x000fe20000010000 */
[----:B---3--:R-:W-:Y:S01]  /*d920*/  FADD.FTZ R5, R151, R40 ;  /* 0x0000002897057221 */ /* 0x008fe20000010000 */
[--C-:B------:R-:W-:Y:S01]  /*d930*/  FFMA.FTZ R125, R59, UR22, -R67.reuse ;  /* 0x000000163b7d7c23 */ /* 0x100fe20008010843 */
[----:B------:R-:W-:Y:S01]  /*d940*/  FFMA.FTZ R60, R60, UR22, -R67 ;  /* 0x000000163c3c7c23 */ /* 0x000fe20008010843 */
[----:B------:R-:W-:Y:S01]  /*d950*/  FADD.FTZ R40, R138, R41 ;  /* 0x000000298a287221 */ /* 0x000fe20000010000 */
[--C-:B------:R-:W-:Y:S01]  /*d960*/  FFMA.FTZ R61, R61, UR22, -R67.reuse ;  /* 0x000000163d3d7c23 */ /* 0x100fe20008010843 */
[----:B------:R-:W-:Y:S01]  /*d970*/  FFMA.FTZ R62, R62, UR22, -R67 ;  /* 0x000000163e3e7c23 */ /* 0x000fe20008010843 */
[----:B------:R-:W2:Y:S01]  /*d980*/  MUFU.EX2 R20, R20 ;  /* 0x0000001400147308 */ /* 0x000ea20000000800 */
[----:B-----5:R-:W-:Y:S01]  /*d990*/  FADD.FTZ R42, R14, R5 ;  /* 0x000000050e2a7221 */ /* 0x020fe20000010000 */
[----:B------:R-:W-:Y:S01]  /*d9a0*/  FADD.FTZ R41, R47, R40 ;  /* 0x000000282f297221 */ /* 0x000fe20000010000 */
[--C-:B------:R-:W-:Y:S01]  /*d9b0*/  FFMA.FTZ R40, R58, UR22, -R67.reuse ;  /* 0x000000163a287c23 */ /* 0x100fe20008010843 */
[--C-:B------:R-:W-:Y:S01]  /*d9c0*/  FFMA.FTZ R36, R36, UR22, -R67.reuse ;  /* 0x0000001624247c23 */ /* 0x100fe20008010843 */
[--C-:B------:R-:W-:Y:S01]  /*d9d0*/  FFMA.FTZ R64, R64, UR22, -R67.reuse ;  /* 0x0000001640407c23 */ /* 0x100fe20008010843 */
[--C-:B------:R-:W-:Y:S01]  /*d9e0*/  FFMA.FTZ R46, R46, UR22, -R67.reuse ;  /* 0x000000162e2e7c23 */ /* 0x100fe20008010843 */
[----:B------:R-:W-:Y:S01]  /*d9f0*/  FFMA.FTZ R66, R66, UR22, -R67 ;  /* 0x0000001642427c23 */ /* 0x000fe20008010843 */
[----:B------:R-:W3:Y:S01]  /*da00*/  MUFU.EX2 R147, R147 ;  /* 0x0000009300937308 */ /* 0x000ee20000000800 */
[----:B-1----:R-:W-:Y:S01]  /*da10*/  FADD.FTZ R5, R145, R42 ;  /* 0x0000002a91057221 */ /* 0x002fe20000010000 */
[----:B------:R-:W-:Y:S01]  /*da20*/  ISETP.GT.AND P2, PT, R7, UR45, PT ;  /* 0x0000002d07007c0c */ /* 0x000fe2000bf44270 */
[----:B------:R-:W-:Y:S01]  /*da30*/  UMOV UR27, UR39 ;  /* 0x00000027001b7c82 */ /* 0x000fe20008000000 */
[----:B------:R-:W-:Y:S01]  /*da40*/  F2FP.F16.F32.PACK_AB R148, R39, R148 ;  /* 0x000000942794723e */ /* 0x000fe200000000ff */
[----:B------:R-:W-:Y:S01]  /*da50*/  VIADD R7, R7, 0xffffffff ;  /* 0xffffffff07077836 */ /* 0x000fe20000000000 */
        /* <DEDUP_REMOVED lines=16> */
[----:B------:R-:W-:Y:S01]  /*db60*/  F2FP.F16.F32.PACK_AB R149, R149, R38 ;  /* 0x000000269595723e */ /* 0x000fe200000000ff */
[----:B------:R-:W-:Y:S01]  /*db70*/  FMUL.FTZ R102, R102, R29 ;  /* 0x0000001d66667220 */ /* 0x000fe20000410000 */
[----:B------:R-:W3:Y:S01]  /*db80*/  MUFU.EX2 R26, R26 ;  /* 0x0000001a001a7308 */ /* 0x000ee20000000800 */
[----:B-1----:R-:W-:Y:S01]  /*db90*/  FADD.FTZ R42, R24, R5 ;  /* 0x00000005182a7221 */ /* 0x002fe20000010000 */
[----:B------:R-:W-:Y:S01]  /*dba0*/  F2FP.F16.F32.PACK_AB R151, R14, R151 ;  /* 0x000000970e97723e */ /* 0x000fe200000000ff */
[----:B------:R-:W-:Y:S01]  /*dbb0*/  FMUL.FTZ R103, R103, R29 ;  /* 0x0000001d67677220 */ /* 0x000fe20000410000 */
[----:B------:R-:W-:Y:S01]  /*dbc0*/  F2FP.F16.F32.PACK_AB R145, R20, R145 ;  /* 0x000000911491723e */ /* 0x000fe200000000ff */
[----:B------:R-:W-:Y:S01]  /*dbd0*/  FMUL.FTZ R106, R106, R29 ;  /* 0x0000001d6a6a7220 */ /* 0x000fe20000410000 */
[----:B------:R-:W-:Y:S01]  /*dbe0*/  F2FP.F16.F32.PACK_AB R147, R24, R147 ;  /* 0x000000931893723e */ /* 0x000fe200000000ff */
[-C--:B------:R-:W-:Y:S01]  /*dbf0*/  FMUL.FTZ R107, R107, R29.reuse ;  /* 0x0000001d6b6b7220 */ /* 0x080fe20000410000 */
[----:B------:R1:W-:Y:S01]  /*dc00*/  MUFU.EX2 R12, R44 ;  /* 0x0000002c000c7308 */ /* 0x0003e20000000800 */
        /* <DEDUP_REMOVED lines=8> */
[----:B-1----:R-:W-:Y:S01]  /*dc90*/  FADD.FTZ R44, R132, R41 ;  /* 0x00000029842c7221 */ /* 0x002fe20000010000 */
[----:B---3--:R-:W-:Y:S01]  /*dca0*/  FADD.FTZ R42, R26, R5 ;  /* 0x000000051a2a7221 */ /* 0x008fe20000010000 */
[----:B------:R-:W-:Y:S01]  /*dcb0*/  F2FP.F16.F32.PACK_AB R132, R51, R132 ;  /* 0x000000843384723e */ /* 0x000fe200000000ff */
[----:B------:R-:W-:-:S02]  /*dcc0*/  IMAD.MOV.U32 R11, RZ, RZ, R8 ;  /* 0x000000ffff0b7224 */ /* 0x000fc400078e0008 */
[----:B------:R-:W-:Y:S01]  /*dcd0*/  FADD.FTZ R41, R51, R44 ;  /* 0x0000002c33297221 */ /* 0x000fe20000010000 */
[----:B------:R-:W-:Y:S01]  /*dce0*/  F2FP.F16.F32.PACK_AB R141, R26, R141 ;  /* 0x0000008d1a8d723e */ /* 0x000fe200000000ff */
[----:B------:R-:W1:Y:S02]  /*dcf0*/  MUFU.EX2 R28, R28 ;  /* 0x0000001c001c7308 */ /* 0x000e640000000800 */
[----:B------:R-:W-:Y:S01]  /*dd00*/  FADD.FTZ R44, R134, R41 ;  /* 0x00000029862c7221 */ /* 0x000fe20000010000 */
[----:B------:R-:W-:-:S03]  /*dd10*/  F2FP.F16.F32.PACK_AB R134, R53, R134 ;  /* 0x000000863586723e */ /* 0x000fc600000000ff */
[----:B------:R-:W-:Y:S02]  /*dd20*/  FADD.FTZ R41, R53, R44 ;  /* 0x0000002c35297221 */ /* 0x000fe40000010000 */
[----:B------:R-:W3:Y:S02]  /*dd30*/  MUFU.EX2 R137, R137 ;  /* 0x0000008900897308 */ /* 0x000ee40000000800 */
[----:B------:R-:W-:Y:S01]  /*dd40*/  FADD.FTZ R44, R128, R41 ;  /* 0x00000029802c7221 */ /* 0x000fe20000010000 */
[----:B--2---:R-:W-:Y:S01]  /*dd50*/  FADD.FTZ R5, R143, R42 ;  /* 0x0000002a8f057221 */ /* 0x004fe20000010000 */
[C---:B------:R-:W-:Y:S02]  /*dd60*/  F2FP.F16.F32.PACK_AB R128, R63.reuse, R128 ;  /* 0x000000803f80723e */ /* 0x040fe400000000ff */
[----:B------:R-:W-:Y:S02]  /*dd70*/  FADD.FTZ R41, R63, R44 ;  /* 0x0000002c3f297221 */ /* 0x000fe40000010000 */
[----:B------:R-:W2:Y:S01]  /*dd80*/  MUFU.EX2 R30, R30 ;  /* 0x0000001e001e7308 */ /* 0x000ea20000000800 */
[----:B-1----:R-:W-:Y:S01]  /*dd90*/  FADD.FTZ R42, R28, R5 ;  /* 0x000000051c2a7221 */ /* 0x002fe20000010000 */
[----:B------:R-:W-:Y:S01]  /*dda0*/  FADD.FTZ R44, R130, R41 ;  /* 0x00000029822c7221 */ /* 0x000fe20000010000 */
[----:B------:R-:W-:-:S02]  /*ddb0*/  F2FP.F16.F32.PACK_AB R130, R13, R130 ;  /* 0x000000820d82723e */ /* 0x000fc400000000ff */
[----:B------:R-:W-:Y:S01]  /*ddc0*/  F2FP.F16.F32.PACK_AB R143, R28, R143 ;  /* 0x0000008f1c8f723e */ /* 0x000fe200000000ff */
[----:B------:R-:W-:Y:S02]  /*ddd0*/  FADD.FTZ R27, R13, R44 ;  /* 0x0000002c0d1b7221 */ /* 0x000fe40000010000 */
        /* <DEDUP_REMOVED lines=8> */
[C---:B------:R-:W-:Y:S02]  /*de60*/  F2FP.F16.F32.PACK_AB R126, R21.reuse, R126 ;  /* 0x0000007e157e723e */ /* 0x040fe400000000ff */
[----:B------:R-:W-:Y:S01]  /*de70*/  F2FP.F16.F32.PACK_AB R137, R30, R137 ;  /* 0x000000891e89723e */ /* 0x000fe200000000ff */
[----:B------:R-:W-:Y:S02]  /*de80*/  FADD.FTZ R27, R21, R44 ;  /* 0x0000002c151b7221 */ /* 0x000fe40000010000 */
[----:B------:R-:W2:Y:S01]  /*de90*/  MUFU.EX2 R32, R32 ;  /* 0x0000002000207308 */ /* 0x000ea20000000800 */
[----:B-1----:R-:W-:Y:S01]  /*dea0*/  FADD.FTZ R5, R139, R42 ;  /* 0x0000002a8b057221 */ /* 0x002fe20000010000 */
[----:B------:R-:W-:Y:S01]  /*deb0*/  FADD.FTZ R44, R120, R27 ;  /* 0x0000001b782c7221 */ /* 0x000fe20000010000 */
[----:B------:R-:W-:-:S02]  /*dec0*/  F2FP.F16.F32.PACK_AB R139, R12, R139 ;  /* 0x0000008b0c8b723e */ /* 0x000fc400000000ff */
[----:B------:R-:W-:Y:S01]  /*ded0*/  FADD.FTZ R42, R12, R5 ;  /* 0x000000050c2a7221 */ /* 0x000fe20000010000 */
[----:B------:R-:W-:Y:S02]  /*dee0*/  IMAD.MOV.U32 R12, RZ, RZ, R10 ;  /* 0x000000ffff0c7224 */ /* 0x000fe400078e000a */
        /* <DEDUP_REMOVED lines=41> */
[----:B--2---:R-:W-:Y:S01]  /*e180*/  FADD.FTZ R42, R123, R42 ;  /* 0x0000002a7b2a7221 */ /* 0x004fe20000010000 */
[C---:B-1----:R-:W-:Y:S01]  /*e190*/  FADD.FTZ R5, R65.reuse, R44 ;  /* 0x0000002c41057221 */ /* 0x042fe20000010000 */
[----:B------:R-:W-:Y:S02]  /*e1a0*/  F2FP.F16.F32.PACK_AB R122, R65, R122 ;  /* 0x0000007a417a723e */ /* 0x000fe400000000ff */
[C---:B---3--:R-:W-:Y:S01]  /*e1b0*/  FADD.FTZ R4, R66.reuse, R42 ;  /* 0x0000002a42047221 */ /* 0x048fe20000010000 */
[----:B------:R-:W-:Y:S01]  /*e1c0*/  F2FP.F16.F32.PACK_AB R123, R66, R123 ;  /* 0x0000007b427b723e */ /* 0x000fe200000000ff */
[----:B------:R-:W-:Y:S06]  /*e1d0*/  @P2 BRA `(.L_x_11196) ;  /* 0xffffffc800e42947 */ /* 0x000fec000383ffff */
.L_x_11179:
[----:B------:R-:W-:Y:S06]  /*e1e0*/  BAR.ARV 0x8, 0x1a0 ;  /* 0x0206800000007b1d */ /* 0x000fec0000002000 */
[----:B------:R-:W-:Y:S05]  /*e1f0*/  @!P0 BRA `(.L_x_11197) ;  /* 0x0000000000048947 */ /* 0x000fea0003800000 */
[----:B------:R-:W-:Y:S01]  /*e200*/  BPT.TRAP 0x1 ;  /* 0x000000040000795c */ /* 0x000fe20000300000 */
.L_x_11197:
[----:B------:R-:W-:Y:S01]  /*e210*/  ULEA UR5, UR39, UR40, 0x3 ;  /* 0x0000002827057291 */ /* 0x000fe2000f8e183f */
[----:B------:R-:W-:-:S05]  /*e220*/  IMAD.U32 R0, RZ, RZ, UR37 ;  /* 0x00000025ff007e24 */ /* 0x000fca000f8e00ff */
[----:B------:R-:W-:-:S04]  /*e230*/  SHF.L.U32 R0, R0, 0x1f, RZ ;  /* 0x0000001f00007819 */ /* 0x000fc800000006ff */
[----:B------:R1:W2:Y:S01]  /*e240*/  SYNCS.PHASECHK.TRANS64.TRYWAIT P2, [UR5+0x16850], R0 ;  /* 0x01685000ff0075a7 */ /* 0x0002a20008040145 */
[----:B------:R-:W-:Y:S05]  /*e250*/  @!P0 BRA `(.L_x_11198) ;  /* 0x0000000000048947 */ /* 0x000fea0003800000 */
[----:B------:R-:W-:Y:S01]  /*e260*/  BPT.TRAP 0x1 ;  /* 0x000000040000795c */ /* 0x000fe20000300000 */
.L_x_11198:
[----:B--2---:R-:W-:Y:S05]  /*e270*/  @P2 BRA `(.L_x_11199) ;  /* 0x0000000000082947 */ /* 0x004fea0003800000 */
[----:B------:R-:W2:Y:S02]  /*e280*/  SYNCS.PHASECHK.TRANS64.TRYWAIT P0, [UR5+0x16850], R0 ;  /* 0x01685000ff0075a7 */ /* 0x000ea40008000145 */
[----:B--2---:R-:W-:Y:S05]  /*e290*/  @!P0 BRA `(.L_x_11200) ;  /* 0x0000004400588947 */ /* 0x004fea0003800000 */
.L_x_11199:
[----:B------:R-:W-:Y:S01]  /*e2a0*/  UIADD3 UR40, UR40, 0x400, URZ ;  /* 0x0000040028287890 */ /* 0x000fe2000fffe03f */
[----:B------:R-:W-:Y:S01]  /*e2b0*/  WARPGROUP.ARRIVE ;  /* 0x00000000000079c5 */ /* 0x000fe20000000000 */
[----:B------:R-:W-:Y:S01]  /*e2c0*/  UMOV UR7, 0x40000040 ;  /* 0x4000004000077882 */ /* 0x000fe20000000000 */
[----:B-12---:R-:W1:Y:S01]  /*e2d0*/  SHFL.BFLY PT, R0, R5, 0x2, 0x1f ;  /* 0x0c401f0005007f89 */ /* 0x006e6200000e0000 */
[----:B------:R-:W-:Y:S01]  /*e2e0*/  USHF.R.U32.HI UR40, URZ, 0x4, UR40 ;  /* 0x000000043f287899 */ /* 0x000fe20008011628 */
[----:B------:R-:W-:Y:S01]  /*e2f0*/  IMAD.MOV.U32 R15, RZ, RZ, -0x800000 ;  /* 0xff800000ff0f7424 */ /* 0x000fe200078e00ff */
[----:B------:R-:W-:Y:S01]  /*e300*/  UIADD3 UR36, UR36, 0x1, URZ ;  /* 0x0000000124247890 */ /* 0x000fe2000fffe03f */
[----:B------:R-:W2:Y:S01]  /*e310*/  SHFL.BFLY PT, R3, R4, 0x2, 0x1f ;  /* 0x0c401f0004037f89 */ /* 0x000ea200000e0000 */
[----:B------:R-:W-:Y:S01]  /*e320*/  ULOP3.LUT UR4, UR40, 0x3fff, URZ, 0xc0, !UPT ;  /* 0x00003fff28047892 */ /* 0x000fe2000f8ec03f */
[----:B------:R-:W-:-:S03]  /*e330*/  IMAD.MOV.U32 R11, RZ, RZ, RZ ;  /* 0x000000ffff0b7224 */ /* 0x000fc600078e00ff */
[----:B------:R-:W-:Y:S02]  /*e340*/  ULEA UR4, UR39, UR4, 0xa ;  /* 0x0000000427047291 */ /* 0x000fe4000f8e503f */
[----:B------:R-:W-:-:S04]  /*e350*/  UIADD3 UR39, UR39, 0x1, URZ ;  /* 0x0000000127277890 */ /* 0x000fc8000fffe03f */
[----:B------:R-:W-:Y:S01]  /*e360*/  UISETP.NE.AND UP0, UPT, UR39, 0x2, UPT ;  /* 0x000000022700788c */ /* 0x000fe2000bf05270 */
[----:B------:R-:W-:Y:S02]  /*e370*/  UMOV UR6, UR4 ;  /* 0x0000000400067c82 */ /* 0x000fe40008000000 */
[----:B------:R-:W-:Y:S01]  /*e380*/  HGMMA.64x64x16.F32 R88, R148, gdesc[UR4].tnspB, R88, gsb0 ;  /* 0x40e0000494587df0 */ /* 0x000fe20008000858 */
[----:B------:R-:W-:Y:S01]  /*e390*/  UIADD3 UR6, UR4, 0x80, URZ ;  /* 0x0000008004067890 */ /* 0x000fe2000fffe03f */
[----:B------:R-:W-:Y:S01]  /*e3a0*/  UMOV UR7, 0x40000040 ;  /* 0x4000004000077882 */ /* 0x000fe20000000000 */
[----:B------:R-:W-:Y:S01]  /*e3b0*/  USEL UR39, UR39, URZ, UP0 ;  /* 0x0000003f27277287 */ /* 0x000fe20008000000 */
[----:B-1----:R-:W-:Y:S01]  /*e3c0*/  FADD.FTZ R0, R0, R5 ;  /* 0x0000000500007221 */ /* 0x002fe20000010000 */
[----:B------:R-:W-:Y:S02]  /*e3d0*/  IMAD.U32 R5, RZ, RZ, UR22 ;  /* 0x00000016ff057e24 */ /* 0x000fe4000f8e00ff */
[----:B--2---:R-:W-:Y:S01]  /*e3e0*/  FADD.FTZ R6, R3, R4 ;  /* 0x0000000403067221 */ /* 0x004fe20000010000 */
[----:B------:R-:W-:Y:S01]  /*e3f0*/  IMAD.MOV.U32 R4, RZ, RZ, RZ ;  /* 0x000000ffff047224 */ /* 0x000fe200078e00ff */
[----:B------:R-:W1:Y:S04]  /*e400*/  SHFL.BFLY PT, R3, R0, 0x1, 0x1f ;  /* 0x0c201f0000037f89 */ /* 0x000e6800000e0000 */
[----:B------:R-:W2:Y:S01]  /*e410*/  SHFL.BFLY PT, R7, R6, 0x1, 0x1f ;  /* 0x0c201f0006077f89 */ /* 0x000ea200000e0000 */
[----:B-1----:R-:W-:Y:S01]  /*e420*/  FADD.FTZ R12, R0, R3 ;  /* 0x00000003000c7221 */ /* 0x002fe20000010000 */
[----:B------:R-:W-:-:S02]  /*e430*/  IMAD.U32 R0, RZ, RZ, UR22 ;  /* 0x00000016ff007e24 */ /* 0x000fc4000f8e00ff */
[----:B------:R-:W-:Y:S02]  /*e440*/  IMAD.MOV.U32 R3, RZ, RZ, -0x800000 ;  /* 0xff800000ff037424 */ /* 0x000fe400078e00ff */
[----:B--2---:R-:W-:Y:S01]  /*e450*/  FADD.FTZ R13, R6, R7 ;  /* 0x00000007060d7221 */ /* 0x004fe20000010000 */
[----:B------:R-:W-:Y:S01]  /*e460*/  FSETP.NE.FTZ.AND P0, PT, R12, RZ, PT ;  /* 0x000000ff0c00720b */ /* 0x000fe20003f15000 */
[----:B------:R-:W-:-:S03]  /*e470*/  IMAD.U32 R6, RZ, RZ, UR5 ;  /* 0x00000005ff067e24 */ /* 0x000fc6000f8e00ff */
[----:B------:R-:W-:Y:S01]  /*e480*/  FSETP.NE.FTZ.AND P2, PT, R13, RZ, PT ;  /* 0x000000ff0d00720b */ /* 0x000fe20003f55000 */
[----:B------:R-:W-:-:S08]  /*e490*/  @!P1 VIADD R6, R6, 0x16860 ;  /* 0x0001686006069836 */ /* 0x000fd00000000000 */
[----:B------:R-:W1:Y:S01]  /*e4a0*/  @P0 MUFU.LG2 R7, R12 ;  /* 0x0000000c00070308 */ /* 0x000e620000000c00 */
[----:B------:R-:W-:-:S07]  /*e4b0*/  @P0 FMUL.FTZ R5, R5, 0.69314718246459960938 ;  /* 0x3f31721805050820 */ /* 0x000fce0000410000 */
[----:B------:R2:W-:Y:S08]  /*e4c0*/  @P0 MUFU.RCP R4, R12 ;  /* 0x0000000c00040308 */ /* 0x0005f00000001000 */
[----:B------:R-:W3:Y:S01]  /*e4d0*/  @P2 MUFU.LG2 R9, R13 ;  /* 0x0000000d00092308 */ /* 0x000ee20000000c00 */
[----:B--2---:R-:W-:Y:S01]  /*e4e0*/  @P2 FMUL.FTZ R12, R0, 0.69314718246459960938 ;  /* 0x3f317218000c2820 */ /* 0x004fe20000410000 */
[----:B-1----:R-:W-:-:S04]  /*e4f0*/  @P0 FMUL.FTZ R0, R7, 0.69314718246459960938 ;  /* 0x3f31721807000820 */ /* 0x002fc80000410000 */
[----:B------:R-:W-:Y:S01]  /*e500*/  @P0 FFMA.FTZ R15, R5, R8, R0 ;  /* 0x00000008050f0223 */ /* 0x000fe20000010000 */
[----:B------:R-:W-:Y:S01]  /*e510*/  @!P1 PRMT R5, RZ, 0x654, R6 ;  /* 0x00000654ff059816 */ /* 0x000fe20000000006 */
[----:B------:R-:W1:Y:S01]  /*e520*/  @P2 MUFU.RCP R11, R13 ;  /* 0x0000000d000b2308 */ /* 0x000e620000001000 */
[----:B------:R-:W-:Y:S02]  /*e530*/  WARPGROUP.DEPBAR.LE gsb0, 0x0 ;  /* 0x00008000000079c5 */ /* 0x000fe40000010000 */
[----:B------:R-:W-:Y:S01]  /*e540*/  WARPGROUP.ARRIVE ;  /* 0x00000000000079c5 */ /* 0x000fe20000000000 */
[----:B------:R-:W-:-:S05]  /*e550*/  PLOP3.LUT P0, PT, PT, PT, PT, 0x8, 0x0 ;  /* 0x000000000000781c */ /* 0x000fca0003f0e170 */
[----:B------:R-:W-:Y:S01]  /*e560*/  HGMMA.64x64x16.F32 R88, R144, gdesc[UR4].tnspB, R88, gsb0 ;  /* 0x40e0000490587df0 */ /* 0x000fe20008000858 */
[----:B------:R-:W-:Y:S01]  /*e570*/  UIADD3 UR6, UR4, 0x100, URZ ;  /* 0x0000010004067890 */ /* 0x000fe2000fffe03f */
[----:B---3--:R-:W-:Y:S01]  /*e580*/  @P2 FMUL.FTZ R9, R9, 0.69314718246459960938 ;  /* 0x3f31721809092820 */ /* 0x008fe20000410000 */
[----:B------:R-:W-:-:S03]  /*e590*/  UMOV UR7, 0x40000040 ;  /* 0x4000004000077882 */ /* 0x000fc60000000000 */
[----:B------:R-:W-:Y:S01]  /*e5a0*/  @P2 FFMA.FTZ R3, R12, R10, R9 ;  /* 0x0000000a0c032223 */ /* 0x000fe20000010009 */
[----:B------:R-:W-:Y:S02]  /*e5b0*/  WARPGROUP.DEPBAR.LE gsb0, 0x0 ;  /* 0x00008000000079c5 */ /* 0x000fe40000010000 */
[----:B------:R-:W-:-:S06]  /*e5c0*/  WARPGROUP.ARRIVE ;  /* 0x00000000000079c5 */ /* 0x000fcc0000000000 */
[----:B------:R-:W-:Y:S01]  /*e5d0*/  HGMMA.64x64x16.F32 R88, R140, gdesc[UR4].tnspB, R88, gsb0 ;  /* 0x40e000048c587df0 */ /* 0x000fe20008000858 */
[----:B------:R-:W-:Y:S01]  /*e5e0*/  UIADD3 UR6, UR4, 0x180, URZ ;  /* 0x0000018004067890 */ /* 0x000fe2000fffe03f */
[----:B------:R-:W-:Y:S01]  /*e5f0*/  UMOV UR7, 0x40000040 ;  /* 0x4000004000077882 */ /* 0x000fe20000000000 */
        /* <DEDUP_REMOVED lines=15> */
[----:B------:R-:W-:Y:S01]  /*e6f0*/  UIADD3 UR4, UR4, 0x380, URZ ;  /* 0x0000038004047890 */ /* 0x000fe2000fffe03f */
[----:B------:R-:W-:Y:S02]  /*e700*/  WARPGROUP.DEPBAR.LE gsb0, 0x0 ;  /* 0x00008000000079c5 */ /* 0x000fe40000010000 */
[----:B------:R-:W-:-:S06]  /*e710*/  WARPGROUP.ARRIVE ;  /* 0x00000000000079c5 */ /* 0x000fcc0000000000 */
[----:B------:R-:W-:Y:S01]  /*e720*/  HGMMA.64x64x16.F32 R88, R124, gdesc[UR4].tnspB, R88, gsb0 ;  /* 0x40e000047c587df0 */ /* 0x000fe20008000858 */
[----:B------:R-:W-:Y:S01]  /*e730*/  UMOV UR6, UR4 ;  /* 0x0000000400067c82 */ /* 0x000fe20008000000 */
[----:B------:R-:W-:Y:S01]  /*e740*/  UMOV UR7, 0x40000040 ;  /* 0x4000004000077882 */ /* 0x000fe20000000000 */
[----:B------:R-:W-:-:S04]  /*e750*/  USEL UR4, URZ, 0x1, UP0 ;  /* 0x000000013f047887 */ /* 0x000fc80008000000 */
[----:B------:R-:W-:Y:S01]  /*e760*/  ULOP3.LUT UR37, UR37, UR4, URZ, 0x3c, !UPT ;  /* 0x0000000425257292 */ /* 0x000fe2000f8e3c3f */
[----:B------:R-:W-:Y:S02]  /*e770*/  WARPGROUP.DEPBAR.LE gsb0, 0x0 ;  /* 0x00008000000079c5 */ /* 0x000fe40000010000 */
[----:B------:R-:W-:-:S06]  /*e780*/  WARPGROUP.ARRIVE ;  /* 0x00000000000079c5 */ /* 0x000fcc0000000000 */
[----:B------:R-:W-:Y:S03]  /*e790*/  HGMMA.64x64x16.F32 R88, R120, gdesc[UR4].tnspB, R88, gsb0 ;  /* 0x40e0000478587df0 */ /* 0x000fe60008000858 */
        /* <DEDUP_REMOVED lines=34> */
.L_x_11130:
        /* <DEDUP_REMOVED lines=9> */
[----:B------:R-:W-:Y:S01]  /*ea50*/  SHF.R.S32.HI R11, RZ, 0x1f, R8 ;  /* 0x0000001fff0b7819 */ /* 0x000fe20000011408 */
[----:B------:R-:W-:Y:S01]  /*ea60*/  BAR.SYNC.DEFER_BLOCKING 0x1, 0x180 ;  /* 0x0046000000007b1d */ /* 0x000fe20000010000 */
[----:B------:R-:W-:Y:S01]  /*ea70*/  IADD3 R13, P3, R22, 0x20, RZ ;  /* 0x00000020160d7810 */ /* 0x000fe20007f7e0ff */
[----:B------:R-:W-:Y:S01]  /*ea80*/  USHF.R.S32.HI UR5, URZ, 0x1f, UR43 ;  /* 0x0000001f3f057899 */ /* 0x000fe2000801142b */
[-C--:B------:R-:W-:Y:S01]  /*ea90*/  LEA.HI R4, R11, R8.reuse, RZ, 0x7 ;  /* 0x000000080b047211 */ /* 0x080fe200078f38ff */
[----:B------:R-:W-:Y:S01]  /*eaa0*/  VIADD R25, R18, UR42 ;  /* 0x0000002a12197c36 */ /* 0x000fe20008000000 */
[----:B------:R-:W-:Y:S01]  /*eab0*/  LOP3.LUT R12, R13, 0x380, RZ, 0xc0, !PT ;  /* 0x000003800d0c7812 */ /* 0x000fe200078ec0ff */
[----:B------:R-:W-:Y:S01]  /*eac0*/  ULDC.64 UR8, c[0x0][0xb70] ;  /* 0x0002dc0000087ab9 */ /* 0x000fe20000000a00 */
[----:B------:R-:W-:Y:S01]  /*ead0*/  LOP3.LUT R21, R4, 0xffffff80, RZ, 0xc0, !PT ;  /* 0xffffff8004157812 */ /* 0x000fe200078ec0ff */
[----:B------:R-:W-:Y:S01]  /*eae0*/  UIMAD UR5, UR5, UR8, URZ ;  /* 0x00000008050572a4 */ /* 0x000fe2000f8e023f */
[----:B------:R-:W-:Y:S01]  /*eaf0*/  SHF.R.U64 R12, R12, 0x3, RZ ;  /* 0x000000030c0c7819 */ /* 0x000fe200000012ff */
[----:B------:R-:W-:Y:S01]  /*eb00*/  UIMAD.WIDE.U32 UR6, UR43, UR8, URZ ;  /* 0x000000082b0672a5 */ /* 0x000fe2000f8e003f */
[----:B------:R-:W-:Y:S01]  /*eb10*/  LEA.HI R24, R11, R8, RZ, 0x5 ;  /* 0x000000080b187211 */ /* 0x000fe200078f28ff */
[----:B------:R-:W-:Y:S01]  /*eb20*/  IMAD.IADD R21, R8, 0x1, -R21 ;  /* 0x0000000108157824 */ /* 0x000fe200078e0a15 */
[C---:B------:R-:W-:Y:S01]  /*eb30*/  LOP3.LUT R5, R22.reuse, 0x380, RZ, 0xc0, !PT ;  /* 0x0000038016057812 */ /* 0x040fe200078ec0ff */
[----:B------:R-:W-:Y:S01]  /*eb40*/  UIMAD UR5, UR43, UR9, UR5 ;  /* 0x000000092b0572a4 */ /* 0x000fe2000f8e0205 */
[----:B------:R-:W-:Y:S01]  /*eb50*/  IADD3 R11, P2, R22, 0x40, RZ ;  /* 0x00000040160b7810 */ /* 0x000fe20007f5e0ff */
[----:B------:R-:W-:Y:S01]  /*eb60*/  USHF.R.S32.HI UR8, URZ, 0x1f, UR44 ;  /* 0x0000001f3f087899 */ /* 0x000fe2000801142c */
[----:B------:R-:W-:Y:S01]  /*eb70*/  LOP3.LUT P0, RZ, R21, 0x3, RZ, 0xc0, !PT ;  /* 0x0000000315ff7812 */ /* 0x000fe2000780c0ff */
[----:B------:R-:W-:Y:S01]  /*eb80*/  UIADD3 UR5, UR7, UR5, URZ ;  /* 0x0000000507057290 */ /* 0x000fe2000fffe03f */
[----:B------:R-:W1:Y:S01]  /*eb90*/  LDC.64 R20, c[0x0][0xb78] ;  /* 0x0002de00ff147b82 */ /* 0x000e620000000a00 */
[----:B------:R-:W-:-:S02]  /*eba0*/  LOP3.LUT R12, R12, R13, RZ, 0x3c, !PT ;  /* 0x0000000d0c0c7212 */ /* 0x000fc400078e3cff */
[----:B------:R-:W-:Y:S02]  /*ebb0*/  IADD3 R13, P1, R22, 0x60, RZ ;  /* 0x00000060160d7810 */ /* 0x000fe40007f3e0ff */
[----:B------:R-:W-:Y:S02]  /*ebc0*/  SHF.R.U64 R5, R5, 0x3, RZ ;  /* 0x0000000305057819 */ /* 0x000fe400000012ff */
[----:B------:R-:W-:Y:S02]  /*ebd0*/  LOP3.LUT R10, R11, 0x380, RZ, 0xc0, !PT ;  /* 0x000003800b0a7812 */ /* 0x000fe400078ec0ff */
[----:B------:R-:W-:Y:S02]  /*ebe0*/  LOP3.LUT R8, R13, 0x380, RZ, 0xc0, !PT ;  /* 0x000003800d087812 */ /* 0x000fe400078ec0ff */
[----:B------:R-:W-:Y:S01]  /*ebf0*/  LOP3.LUT R4, R5, R22, RZ, 0x3c, !PT ;  /* 0x0000001605047212 */ /* 0x000fe200078e3cff */
[----:B------:R-:W-:Y:S01]  /*ec00*/  IMAD.MOV.U32 R5, RZ, RZ, R23 ;  /* 0x000000ffff057224 */ /* 0x000fe200078e0017 */
[----:B------:R-:W-:-:S02]  /*ec10*/  SHF.R.U64 R10, R10, 0x3, RZ ;  /* 0x000000030a0a7819 */ /* 0x000fc400000012ff */
[----:B------:R-:W-:Y:S02]  /*ec20*/  SHF.R.U64 R8, R8, 0x3, RZ ;  /* 0x0000000308087819 */ /* 0x000fe400000012ff */
[----:B------:R-:W-:Y:S01]  /*ec30*/  LOP3.LUT R10, R10, R11, RZ, 0x3c, !PT ;  /* 0x0000000b0a0a7212 */ /* 0x000fe200078e3cff */
[--C-:B------:R-:W-:Y:S01]  /*ec40*/  IMAD.X R11, RZ, RZ, R23.reuse, P2 ;  /* 0x000000ffff0b7224 */ /* 0x100fe200010e0617 */
[----:B------:R-:W-:Y:S01]  /*ec50*/  F2FP.F16.F32.PACK_AB R6, R6, R9 ;  /* 0x000000090606723e */ /* 0x000fe200000000ff */
[----:B------:R-:W-:Y:S01]  /*ec60*/  IMAD.X R9, RZ, RZ, R23, P1 ;  /* 0x000000ffff097224 */ /* 0x000fe200008e0617 */
[----:B------:R-:W-:Y:S02]  /*ec70*/  MOV R14, R4 ;  /* 0x00000004000e7202 */ /* 0x000fe40000000f00 */
[----:B------:R-:W-:Y:S01]  /*ec80*/  F2FP.F16.F32.PACK_AB R4, R89, R0 ;  /* 0x000000005904723e */ /* 0x000fe200000000ff */
[----:B-1----:R-:W-:Y:S01]  /*ec90*/  IMAD R0, R20, UR8, RZ ;  /* 0x0000000814007c24 */ /* 0x002fe2000f8e02ff */
[----:B------:R-:W-:-:S02]  /*eca0*/  F2FP.F16.F32.PACK_AB R5, R91, R90 ;  /* 0x0000005a5b05723e */ /* 0x000fc400000000ff */
[----:B------:R-:W-:Y:S01]  /*ecb0*/  F2FP.F16.F32.PACK_AB R7, R7, R94 ;  /* 0x0000005e0707723e */ /* 0x000fe200000000ff */
[----:B------:R-:W-:Y:S01]  /*ecc0*/  IMAD R0, R21, UR44, R0 ;  /* 0x0000002c15007c24 */ /* 0x000fe2000f8e0200 */
[----:B------:R-:W-:Y:S01]  /*ecd0*/  LOP3.LUT R8, R8, R13, RZ, 0x3c, !PT ;  /* 0x0000000d08087212 */ /* 0x000fe200078e3cff */
[----:B------:R-:W-:Y:S01]  /*ece0*/  IMAD.X R13, RZ, RZ, R23, P3 ;  /* 0x000000ffff0d7224 */ /* 0x000fe200018e0617 */
[----:B------:R-:W-:Y:S01]  /*ecf0*/  MOV R11, R10 ;  /* 0x0000000a000b7202 */ /* 0x000fe20000000f00 */
[----:B------:R1:W-:Y:S01]  /*ed00*/  STSM.16.M88.4 [R14], R4 ;  /* 0x000000040e007844 */ /* 0x0003e20000000200 */
[----:B------:R-:W-:Y:S01]  /*ed10*/  MOV R10, R8 ;  /* 0x00000008000a7202 */ /* 0x000fe20000000f00 */
[----:B------:R-:W-:Y:S01]  /*ed20*/  IMAD.U32 R9, RZ, RZ, UR7 ;  /* 0x00000007ff097e24 */ /* 0x000fe2000f8e00ff */
[----:B------:R-:W-:Y:S01]  /*ed30*/  F2FP.F16.F32.PACK_AB R104, R105, R104 ;  /* 0x000000686968723e */ /* 0x000fe200000000ff */
[----:B------:R-:W-:Y:S01]  /*ed40*/  IMAD.U32 R8, RZ, RZ, UR6 ;  /* 0x00000006ff087e24 */ /* 0x000fe2000f8e00ff */
[----:B------:R-:W-:Y:S01]  /*ed50*/  MOV R12, R12 ;  /* 0x0000000c000c7202 */ /* 0x000fe20000000f00 */
[----:B------:R-:W-:Y:S01]  /*ed60*/  IMAD.U32 R9, RZ, RZ, UR5 ;  /* 0x00000005ff097e24 */ /* 0x000fe2000f8e00ff */
[----:B------:R-:W-:Y:S01]  /*ed70*/  F2FP.F16.F32.PACK_AB R105, R107, R106 ;  /* 0x0000006a6b69723e */ /* 0x000fe200000000ff */
[----:B------:R-:W-:Y:S01]  /*ed80*/  VIADD R13, R25, 0x8 ;  /* 0x00000008190d7836 */ /* 0x000fe20000000000 */
[----:B------:R-:W-:Y:S01]  /*ed90*/  F2FP.F16.F32.PACK_AB R112, R113, R112 ;  /* 0x000000707170723e */ /* 0x000fe200000000ff */
[----:B------:R-:W-:Y:S01]  /*eda0*/  IMAD.WIDE.U32 R8, R20, UR44, R8 ;  /* 0x0000002c14087c25 */ /* 0x000fe2000f8e0008 */
[----:B------:R-:W-:Y:S01]  /*edb0*/  F2FP.F16.F32.PACK_AB R106, R109, R108 ;  /* 0x0000006c6d6a723e */ /* 0x000fe200000000ff */
[----:B------:R-:W-:Y:S01]  /*edc0*/  ULDC UR5, c[0x0][0xa88] ;  /* 0x0002a20000057ab9 */ /* 0x000fe20000000800 */
[----:B------:R-:W-:Y:S01]  /*edd0*/  F2FP.F16.F32.PACK_AB R107, R111, R110 ;  /* 0x0000006e6f6b723e */ /* 0x000fe200000000ff */
[----:B------:R-:W-:Y:S01]  /*ede0*/  ULDC.64 UR6, c[0x0][0xb40] ;  /* 0x0002d00000067ab9 */ /* 0x000fe20000000a00 */
[----:B------:R-:W-:-:S02]  /*edf0*/  F2FP.F16.F32.PACK_AB R113, R115, R114 ;  /* 0x000000727371723e */ /* 0x000fc400000000ff */
[----:B-1----:R-:W-:Y:S02]  /*ee00*/  F2FP.F16.F32.PACK_AB R4, R97, R96 ;  /* 0x000000606104723e */ /* 0x002fe400000000ff */
[----:B------:R-:W-:Y:S02]  /*ee10*/  F2FP.F16.F32.PACK_AB R5, R99, R98 ;  /* 0x000000626305723e */ /* 0x000fe400000000ff */
[----:B------:R-:W-:Y:S02]  /*ee20*/  F2FP.F16.F32.PACK_AB R6, R101, R100 ;  /* 0x000000646506723e */ /* 0x000fe400000000ff */
[----:B------:R-:W-:Y:S02]  /*ee30*/  F2FP.F16.F32.PACK_AB R7, R103, R102 ;  /* 0x000000666707723e */ /* 0x000fe400000000ff */
[----:B------:R-:W-:Y:S02]  /*ee40*/  F2FP.F16.F32.PACK_AB R114, R117, R116 ;  /* 0x000000747572723e */ /* 0x000fe400000000ff */
[----:B------:R-:W-:Y:S01]  /*ee50*/  F2FP.F16.F32.PACK_AB R115, R119, R118 ;  /* 0x000000767773723e */ /* 0x000fe200000000ff */
[----:B------:R1:W-:Y:S01]  /*ee60*/  STSM.16.M88.4 [R12], R4 ;  /* 0x000000040c007844 */ /* 0x0003e20000000200 */
[----:B------:R-:W-:-:S02]  /*ee70*/  ISETP.GE.OR P1, PT, R13, UR5, P0 ;  /* 0x000000050d007c0c */ /* 0x000fc40008726670 */
[----:B------:R-:W-:Y:S01]  /*ee80*/  SHF.R.S32.HI R13, RZ, 0x1f, R25 ;  /* 0x0000001fff0d7819 */ /* 0x000fe20000011419 */
[----:B------:R-:W-:Y:S01]  /*ee90*/  STSM.16.M88.4 [R11], R104 ;  /* 0x000000680b007844 */ /* 0x000fe20000000200 */
[----:B------:R-:W-:Y:S02]  /*eea0*/  SHF.R.S32.HI R24, RZ, 0x5, R24 ;  /* 0x00000005ff187819 */ /* 0x000fe40000011418 */
[C---:B------:R-:W-:Y:S01]  /*eeb0*/  ISETP.GE.OR P0, PT, R25.reuse, UR5, P0 ;  /* 0x0000000519007c0c */ /* 0x040fe20008706670 */
        /* <DEDUP_REMOVED lines=8> */
[----:B-1----:R-:W-:-:S04]  /*ef40*/  IADD3 R5, P2, R25, R8, RZ ;  /* 0x0000000819057210 */ /* 0x002fc80007f5e0ff */
[----:B------:R-:W-:Y:S02]  /*ef50*/  IADD3.X R8, R13, R9, R0, P2, !PT ;  /* 0x000000090d087210 */ /* 0x000fe400017fe400 */
[----:B------:R-:W1:Y:S01]  /*ef60*/  SHFL.IDX PT, R0, R24, RZ, 0x1f ;  /* 0x00001fff18007589 */ /* 0x000e6200000e0000 */
[----:B------:R-:W-:-:S04]  /*ef70*/  LEA R4, P2, R5, UR6, 0x2 ;  /* 0x0000000605047c11 */ /* 0x000fc8000f8410ff */
        /* <DEDUP_REMOVED lines=11> */
[----:B------:R-:W-:Y:S01]  /*f030*/  UIADD3 UR6, UP0, UR6, 0x9f0, URZ ;  /* 0x000009f006067890 */ /* 0x000fe2000ff1e03f */
[----:B------:R-:W-:Y:S01]  /*f040*/  UMOV UR45, URZ ;  /* 0x0000003f002d7c82 */ /* 0x000fe20008000000 */
[----:B------:R-:W-:Y:S02]  /*f050*/  UIADD3 UR5, UR40, 0x16820, URZ ;  /* 0x0001682028057890 */ /* 0x000fe4000fffe03f */
[----:B------:R-:W-:Y:S02]  /*f060*/  UIADD3.X UR7, URZ, UR7, URZ, UP0, !UPT ;  /* 0x000000073f077290 */ /* 0x000fe400087fe43f */
[----:B------:R-:W-:-:S07]  /*f070*/  UPRMT UR5, URZ, 0x654, UR5 ;  /* 0x000006543f057896 */ /* 0x000fce0008000005 */
[----:B------:R1:W-:Y:S01]  /*f080*/  UTMASTG.5D [UR40], [UR6] ;  /* 0x00000028060073b5 */ /* 0x0003e20008020000 */
[----:B------:R0:W-:Y:S01]  /*f090*/  UTMACMDFLUSH ;  /* 0x00000000000079b7 */ /* 0x0001e20000000000 */
[----:B------:R-:W-:-:S04]  /*f0a0*/  DEPBAR.LE SB0, 0x0 ;  /* 0x000080000000791a */ /* 0x000fc80000000000 */
[----:B-1----:R-:W-:Y:S01]  /*f0b0*/  SYNCS.ARRIVE.TRANS64.RED.A1T0 RZ, [UR5], RZ ;  /* 0x000000ffffff79a7 */ /* 0x002fe20008100405 */
.L_x_11204:
[----:B------:R-:W-:Y:S05]  /*f0c0*/  BSYNC B0 ;  /* 0x0000000000007941 */ /* 0x000fea0003800000 */
.L_x_11203:
[----:B------:R-:W-:Y:S05]  /*f0d0*/  BRA `(.L_x_11202) ;  /* 0x0000000400e47947 */ /* 0x000fea0003800000 */
.L_x_11201:
        /* <DEDUP_REMOVED lines=10> */
[----:B------:R-:W3:Y:S02]  /*f180*/  LDC.64 R24, c[0x0][0xa88] ;  /* 0x0002a200ff187b82 */ /* 0x000ee40000000a00 */
[----:B------:R-:W-:-:S05]  /*f190*/  IMAD.SHL.U32 R8, R3, 0x8, RZ ;  /* 0x0000000803087824 */ /* 0x000fca00078e00ff */
[----:B------:R-:W-:Y:S01]  /*f1a0*/  SHF.R.S32.HI R9, RZ, 0x1f, R8 ;  /* 0x0000001fff097819 */ /* 0x000fe20000011408 */
        /* <DEDUP_REMOVED lines=24> */
.L_x_11206:
[----:B------:R-:W-:Y:S05]  /*f330*/  BSYNC B0 ;  /* 0x0000000000007941 */ /* 0x000fea0003800000 */
.L_x_11205:
[----:B------:R-:W-:Y:S01]  /*f340*/  ULOP3.LUT UR48, URZ, UR48, URZ, 0x33, !UPT ;  /* 0x000000303f307292 */ /* 0x000fe2000f8e333f */
[----:B-1----:R-:W-:Y:S01]  /*f350*/  IMAD R3, R13, UR43, R10 ;  /* 0x0000002b0d037c24 */ /* 0x002fe2000f8e020a */
[----:B------:R-:W-:Y:S01]  /*f360*/  SHF.R.S32.HI R4, RZ, 0x3, R26 ;  /* 0x00000003ff047819 */ /* 0x000fe2000001141a */
[----:B------:R-:W-:Y:S01]  /*f370*/  IMAD.WIDE.U32 R6, R12, UR43, R8 ;  /* 0x0000002b0c067c25 */ /* 0x000fe2000f8e0008 */
[----:B---3--:R-:W-:Y:S01]  /*f380*/  ISETP.GE.AND P0, PT, R8, R25, PT ;  /* 0x000000190800720c */ /* 0x008fe20003f06270 */
[----:B------:R-:W-:Y:S02]  /*f390*/  BSSY B0, `(.L_x_11207) ;  /* 0x000001d000007945 */ /* 0x000fe40003800000 */
[----:B--2---:R-:W-:Y:S02]  /*f3a0*/  VIADD R11, R11, UR48 ;  /* 0x000000300b0b7c36 */ /* 0x004fe40008000000 */
[----:B------:R-:W-:Y:S02]  /*f3b0*/  IMAD.IADD R7, R7, 0x1, R3 ;  /* 0x0000000107077824 */ /* 0x000fe400078e0203 */
[----:B------:R-:W-:-:S02]  /*f3c0*/  IMAD R8, R11, -0xc0, R24 ;  /* 0xffffff400b087824 */ /* 0x000fc400078e0218 */
[C---:B------:R-:W-:Y:S02]  /*f3d0*/  VIADD R0, R4.reuse, 0x30 ;  /* 0x0000003004007836 */ /* 0x040fe40000000000 */
[C---:B------:R-:W-:Y:S02]  /*f3e0*/  VIADD R3, R4.reuse, 0x60 ;  /* 0x0000006004037836 */ /* 0x040fe40000000000 */
[----:B------:R-:W-:Y:S01]  /*f3f0*/  VIADD R5, R4, 0x90 ;  /* 0x0000009004057836 */ /* 0x000fe20000000000 */
[-C--:B------:R-:W-:Y:S01]  /*f400*/  ISETP.GE.OR P3, PT, R0, R8.reuse, P0 ;  /* 0x000000080000720c */ /* 0x080fe20000766670 */
[----:B----4-:R-:W-:Y:S01]  /*f410*/  IMAD R0, R14, UR6, RZ ;  /* 0x000000060e007c24 */ /* 0x010fe2000f8e02ff */
[-C--:B------:R-:W-:Y:S02]  /*f420*/  ISETP.GE.OR P1, PT, R3, R8.reuse, P0 ;  /* 0x000000080300720c */ /* 0x080fe40000726670 */
[-C--:B------:R-:W-:Y:S01]  /*f430*/  ISETP.GE.OR P2, PT, R5, R8.reuse, P0 ;  /* 0x000000080500720c */ /* 0x080fe20000746670 */
[----:B------:R-:W-:Y:S01]  /*f440*/  IMAD R3, R15, UR44, R0 ;  /* 0x0000002c0f037c24 */ /* 0x000fe2000f8e0200 */
[----:B------:R-:W-:Y:S01]  /*f450*/  ISETP.GE.OR P0, PT, R4, R8, P0 ;  /* 0x000000080400720c */ /* 0x000fe20000706670 */
[----:B------:R-:W-:Y:S01]  /*f460*/  IMAD.WIDE.U32 R8, R14, UR44, R6 ;  /* 0x0000002c0e087c25 */ /* 0x000fe2000f8e0006 */
[----:B------:R-:W-:-:S03]  /*f470*/  SHF.R.S32.HI R5, RZ, 0x1f, R4 ;  /* 0x0000001fff057819 */ /* 0x000fc60000011404 */
[----:B------:R-:W-:-:S04]  /*f480*/  IMAD.WIDE R6, R11, 0xc0, R4 ;  /* 0x000000c00b067825 */ /* 0x000fc800078e0204 */
[----:B------:R-:W-:-:S04]  /*f490*/  IMAD.IADD R11, R9, 0x1, R3 ;  /* 0x00000001090b7824 */ /* 0x000fc800078e0203 */
[----:B------:R-:W-:Y:S05]  /*f4a0*/  @P0 BRA `(.L_x_11208) ;  /* 0x00000000002c0947 */ /* 0x000fea0003800000 */
[----:B------:R-:W-:Y:S01]  /*f4b0*/  ULDC.64 UR6, c[0x0][0xad8] ;  /* 0x0002b60000067ab9 */ /* 0x000fe20000000a00 */
[----:B------:R-:W-:Y:S02]  /*f4c0*/  IMAD.MOV.U32 R4, RZ, RZ, R8 ;  /* 0x000000ffff047224 */ /* 0x000fe400078e0008 */
        /* <DEDUP_REMOVED lines=9> */
.L_x_11208:
[----:B------:R-:W-:Y:S05]  /*f560*/  BSYNC B0 ;  /* 0x0000000000007941 */ /* 0x000fea0003800000 */
.L_x_11207:
        /* <DEDUP_REMOVED lines=11> */
[----:B-1----:R-:W-:Y:S01]  /*f620*/  LEA R12, P0, R4, UR6, 0x1 ;  /* 0x00000006040c7c11 */ /* 0x002fe2000f8008ff */
[----:B------:R-:W-:-:S05]  /*f630*/  IMAD.IADD R3, R5, 0x1, R3 ;  /* 0x0000000105037824 */ /* 0x000fca00078e0203 */
[----:B------:R-:W-:-:S05]  /*f640*/  LEA.HI.X R13, R4, UR7, R3, 0x1, P0 ;  /* 0x00000007040d7c11 */ /* 0x000fca00080f0c03 */
[----:B------:R2:W-:Y:S02]  /*f650*/  STG.E.128 desc[UR50][R12.64], RZ ;  /* 0x000000ff0c007986 */ /* 0x0005e4000c101d32 */
.L_x_11210:
[----:B------:R-:W-:Y:S05]  /*f660*/  BSYNC B0 ;  /* 0x0000000000007941 */ /* 0x000fea0003800000 */
.L_x_11209:
        /* <DEDUP_REMOVED lines=11> */
[----:B-12---:R-:W-:Y:S01]  /*f720*/  LEA R12, P0, R4, UR6, 0x1 ;  /* 0x00000006040c7c11 */ /* 0x006fe2000f8008ff */
[----:B------:R-:W-:-:S05]  /*f730*/  IMAD.IADD R3, R5, 0x1, R3 ;  /* 0x0000000105037824 */ /* 0x000fca00078e0203 */
[----:B------:R-:W-:-:S05]  /*f740*/  LEA.HI.X R13, R4, UR7, R3, 0x1, P0 ;  /* 0x00000007040d7c11 */ /* 0x000fca00080f0c03 */
[----:B------:R3:W-:Y:S02]  /*f750*/  STG.E.128 desc[UR50][R12.64], RZ ;  /* 0x000000ff0c007986 */ /* 0x0007e4000c101d32 */
.L_x_11212:
[----:B------:R-:W-:Y:S05]  /*f760*/  BSYNC B0 ;  /* 0x0000000000007941 */ /* 0x000fea0003800000 */
.L_x_11211:
        /* <DEDUP_REMOVED lines=14> */
[----:B------:R4:W-:Y:S02]  /*f850*/  STG.E.128 desc[UR50][R6.64], RZ ;  /* 0x000000ff06007986 */ /* 0x0009e4000c101d32 */
.L_x_11213:
[----:B------:R-:W-:Y:S05]  /*f860*/  BSYNC B0 ;  /* 0x0000000000007941 */ /* 0x000fea0003800000 */
.L_x_11202:
[----:B------:R-:W5:Y:S02]  /*f870*/  LDC R0, c[0x0][0xda8] ;  /* 0x00036a00ff007b82 */ /* 0x000f640000000800 */
[----:B-----5:R-:W-:-:S13]  /*f880*/  ISETP.LE.AND P0, PT, R0, UR4, PT ;  /* 0x0000000400007c0c */ /* 0x020fda000bf03270 */
[----:B------:R-:W-:Y:S05]  /*f890*/  @!P0 BRA `(.L_x_11214) ;  /* 0xffffff1400308947 */ /* 0x000fea000383ffff */
[----:B------:R-:W-:Y:S05]  /*f8a0*/  EXIT ;  /* 0x000000000000794d */ /* 0x000fea0003800000 */
.L_x_11120:
        /* <DEDUP_REMOVED lines=20> */
.L_x_11269:
        /* <DEDUP_REMOVED lines=21> */
.L_x_11216:
[----:B------:R-:W-:Y:S01]  /*fb40*/  ULDC UR9, c[0x0][0xdc4] ;  /* 0x0003710000097ab9 */ /* 0x000fe20000000800 */
[----:B------:R-:W-:Y:S01]  /*fb50*/  UMOV UR7, UR8 ;  /* 0x0000000800077c82 */ /* 0x000fe20008000000 */
[----:B------:R-:W-:-:S11]  /*fb60*/  UISETP.NE.AND UP0, UPT, UR9, 0x1, UPT ;  /* 0x000000010900788c */ /* 0x000fd6000bf05270 */
[----:B------:R-:W-:Y:S02]  /*fb70*/  @UP0 ULDC.64 UR10, c[0x0][0xdc8] ;  /* 0x00037200000a0ab9 */ /* 0x000fe40000000a00 */
[----:B------:R-:W-:-:S04]  /*fb80*/  UIMAD.WIDE.U32 UR4, UR8, UR10, URZ ;  /* 0x0000000a080472a5 */ /* 0x000fc8000f8e003f */
[----:B------:R-:W-:-:S04]  /*fb90*/  @UP0 USHF.R.U32.HI UR7, URZ, UR11, UR5 ;  /* 0x0000000b3f070299 */ /* 0x000fc80008011605 */
[----:B------:R-:W-:-:S12]  /*fba0*/  UIMAD UR4, UR7, UR9, URZ ;  /* 0x00000009070472a4 */ /* 0x000fd8000f8e023f */
.L_x_11217:
        /* <DEDUP_REMOVED lines=40> */
.L_x_11219:
[----:B------:R-:W-:-:S11]  /*fe30*/  UISETP.NE.AND UP0, UPT, UR5, 0x1, UPT ;  /* 0x000000010500788c */ /* 0x000fd6000bf05270 */
[----:B------:R-:W-:Y:S02]  /*fe40*/  @UP0 ULDC.64 UR14, c[0x0][0x9e8] ;  /* 0x00027a00000e0ab9 */ /* 0x000fe40000000a00 */
[----:B------:R-:W-:-:S04]  /*fe50*/  UIMAD.WIDE.U32 UR6, UR8, UR14, URZ ;  /* 0x0000000e080672a5 */ /* 0x000fc8000f8e003f */
[----:B------:R-:W-:-:S12]  /*fe60*/  @UP0 USHF.R.U32.HI UR8, URZ, UR15, UR7 ;  /* 0x0000000f3f080299 */ /* 0x000fd80008011607 */
.L_x_11220:
[----:B------:R-:W-:-:S04]  /*fe70*/  UIMAD UR8, UR8, UR5, UR5 ;  /* 0x00000005080872a4 */ /* 0x000fc8000f8e0205 */
[----:B------:R-:W-:-:S04]  /*fe80*/  UISETP.LT.AND UP0, UPT, UR4, UR8, UPT ;  /* 0x000000080400728c */ /* 0x000fc8000bf01270 */
[----:B------:R-:W-:-:S12]  /*fe90*/  USEL UR4, UR4, UR8, UP0 ;  /* 0x0000000804047287 */ /* 0x000fd80008000000 */
.L_x_11218:
        /* <DEDUP_REMOVED lines=25> */
.L_x_11222:
[----:B------:R-:W-:-:S11]  /*10030*/  UISETP.NE.AND UP0, UPT, UR5, 0x1, UPT ;  /* 0x000000010500788c */ /* 0x000fd6000bf05270 */
[----:B------:R-:W-:Y:S02]  /*10040*/  @UP0 ULDC.64 UR10, c[0x0][0x9e8] ;  /* 0x00027a00000a0ab9 */ /* 0x000fe40000000a00 */
[----:B------:R-:W-:-:S04]  /*10050*/  UIMAD.WIDE.U32 UR6, UR4, UR10, URZ ;  /* 0x0000000a040672a5 */ /* 0x000fc8000f8e003f */
[----:B------:R-:W-:-:S12]  /*10060*/  @UP0 USHF.R.U32.HI UR4, URZ, UR11, UR7 ;  /* 0x0000000b3f040299 */ /* 0x000fd80008011607 */
.L_x_11223:
[----:B------:R-:W-:-:S04]  /*10070*/  UIMAD UR4, UR4, UR5, URZ ;  /* 0x00000005040472a4 */ /* 0x000fc8000f8e023f */
[----:B------:R-:W-:-:S04]  /*10080*/  UISETP.LT.AND UP0, UPT, UR8, UR4, UPT ;  /* 0x000000040800728c */ /* 0x000fc8000bf01270 */
[----:B------:R-:W-:-:S12]  /*10090*/  USEL UR8, UR8, UR4, !UP0 ;  /* 0x0000000408087287 */ /* 0x000fd8000c000000 */
.L_x_11221:
        /* <DEDUP_REMOVED lines=25> */
.L_x_11225:
        /* <DEDUP_REMOVED lines=23> */
.L_x_11227:
        /* <DEDUP_REMOVED lines=20> */
.L_x_11229:
        /* <DEDUP_REMOVED lines=15> */
.L_x_11228:
        /* <DEDUP_REMOVED lines=12> */
[----:B------:R-:W-:-:S04]  /*10690*/  IMAD.U32 R7, RZ, RZ, UR45 ;  /* 0x0000002dff077e24 */ /* 0x000fc8000f8e00ff */
[----:B------:R-:W-:-:S06]  /*106a0*/  VIADD R7, R7, 0xffffffff ;  /* 0xffffffff07077836 */ /* 0x000fcc0000000000 */
[----:B------:R-:W-:-:S05]  /*106b0*/  VOTEU.ALL UP1, P1 ;  /* 0x00000000003f7886 */ /* 0x000fca0000820000 */
[----:B------:R-:W-:Y:S01]  /*106c0*/  @!UP1 UIADD3 UR4, UP0, UR48, 0x270, URZ ;  /* 0x0000027030049890 */ /* 0x000fe2000ff1e03f */
[----:B-1----:R-:W-:Y:S02]  /*106d0*/  ISETP.NE.AND P2, PT, R2, 0x1, PT ;  /* 0x000000010200780c */ /* 0x002fe40003f45270 */
[----:B------:R-:W1:Y:S01]  /*106e0*/  LDC.64 R2, c[0x0][0x3f8] ;  /* 0x0000fe00ff027b82 */ /* 0x000e620000000a00 */
[----:B------:R-:W-:-:S09]  /*106f0*/  @!UP1 UIADD3.X UR5, URZ, UR49, URZ, UP0, !UPT ;  /* 0x000000313f059290 */ /* 0x000fd200087fe43f */
[----:B------:R4:W-:Y:S01]  /*10700*/  @!UP1 UTMAPF.L2.4D [UR40], [UR4] ;  /* 0x00000028040095b8 */ /* 0x0009e20008018000 */
[----:B------:R-:W2:Y:S08]  /*10710*/  @P2 LDC R6, c[0x0][0x42c] ;  /* 0x00010b00ff062b82 */ /* 0x000eb00000000800 */
[----:B------:R-:W5:Y:S01]  /*10720*/  @P2 LDC R9, c[0x0][0x430] ;  /* 0x00010c00ff092b82 */ /* 0x000f620000000800 */
[----:B-1----:R-:W-:-:S04]  /*10730*/  ISETP.NE.U32.AND P0, PT, R2, RZ, PT ;  /* 0x000000ff0200720c */ /* 0x002fc80003f05070 */
[----:B------:R-:W-:Y:S01]  /*10740*/  ISETP.NE.AND.EX P0, PT, R3, RZ, PT, P0 ;  /* 0x000000ff0300720c */ /* 0x000fe20003f05300 */
[----:B--2---:R-:W-:-:S04]  /*10750*/  @P2 IMAD.HI.U32 R4, R6, UR42, RZ ;  /* 0x0000002a06042c27 */ /* 0x004fc8000f8e00ff */
[----:B------:R-:W-:Y:S01]  /*10760*/  IMAD.U32 R6, RZ, RZ, UR42 ;  /* 0x0000002aff067e24 */ /* 0x000fe2000f8e00ff */
[----:B-----5:R-:W-:Y:S02]  /*10770*/  @P2 SHF.R.U32.HI R6, RZ, R9, R4 ;  /* 0x00000009ff062219 */ /* 0x020fe40000011604 */
[----:B---3--:R-:W-:Y:S01]  /*10780*/  SEL R9, R0, RZ, !P0 ;  /* 0x000000ff00097207 */ /* 0x008fe20004000000 */
[----:B----4-:R-:W-:Y:S06]  /*10790*/  BRA.DIV UR6, `(.L_x_11230) ;  /* 0x0000002206307947 */ /* 0x010fec000b800000 */
.L_x_11281:
[----:B------:R-:W-:Y:S01]  /*107a0*/  UMOV UR4, 0xffffffff ;  /* 0xffffffff00047882 */ /* 0x000fe20000000000 */
[----:B------:R-:W-:Y:S02]  /*107b0*/  SHF.R.S32.HI R8, RZ, 0x1f, R0 ;  /* 0x0000001fff087819 */ /* 0x000fe40000011400 */
[----:B------:R-:W-:Y:S05]  /*107c0*/  BRA.DIV UR4, `(.L_x_11231) ;  /* 0x0000002204447947 */ /* 0x000fea000b800000 */
[----:B------:R-:W-:-:S13]  /*107d0*/  ELECT P6, URZ, PT ;  /* 0x00000000003f782f */ /* 0x000fda00038c0000 */
.L_x_11284:
        /* <DEDUP_REMOVED lines=23> */
.L_x_11233:
[----:B------:R-:W2:Y:S01]  /*10950*/  SYNCS.PHASECHK.TRANS64.TRYWAIT P2, [R13+URZ+0x16840], R12 ;  /* 0x0168400c0d0075a7 */ /* 0x000ea2000804017f */
[----:B------:R-:W-:Y:S01]  /*10960*/  ISETP.NE.AND P3, PT, R17, RZ, PT ;  /* 0x000000ff1100720c */ /* 0x000fe20003f65270 */
[----:B--2---:R-:W-:-:S12]  /*10970*/  @!P2 BRA `(.L_x_11234) ;  /* 0x0000001c00f8a947 */ /* 0x004fd80003800000 */
.L_x_11285:
[----:B------:R-:W-:Y:S05]  /*10980*/  @P3 BRA `(.L_x_11235) ;  /* 0x0000000000143947 */ /* 0x000fea0003800000 */
[----:B------:R-:W-:Y:S01]  /*10990*/  ISETP.NE.AND P2, PT, R23, RZ, PT ;  /* 0x000000ff1700720c */ /* 0x000fe20003f45270 */
[----:B-1----:R-:W-:-:S04]  /*109a0*/  IMAD.MOV.U32 R4, RZ, RZ, 0x4000 ;  /* 0x00004000ff047424 */ /* 0x002fc800078e00ff */
[----:B------:R3:W-:Y:S08]  /*109b0*/  SYNCS.ARRIVE.TRANS64 RZ, [R13+URZ+0x16830], R4 ;  /* 0x016830040dff79a7 */ /* 0x0007f0000800003f */
[----:B------:R-:W-:Y:S05]  /*109c0*/  @!P2 BRA `(.L_x_11235) ;  /* 0x000000000004a947 */ /* 0x000fea0003800000 */
[----:B------:R-:W-:Y:S01]  /*109d0*/  BPT.TRAP 0x1 ;  /* 0x000000040000795c */ /* 0x000fe20000300000 */
.L_x_11235:
        /* <DEDUP_REMOVED lines=8> */
[----:B-----5:R-:W-:Y:S01]  /*10a60*/  R2UR UR13, R9 ;  /* 0x00000000090d72ca */ /* 0x020fe200000e0000 */
[----:B------:R-:W-:-:S04]  /*10a70*/  UMOV UR10, URZ ;  /* 0x0000003f000a7c82 */ /* 0x000fc80008000000 */
[----:B------:R-:W-:Y:S02]  /*10a80*/  ULEA UR8, UR8, UR39, 0xe ;  /* 0x0000002708087291 */ /* 0x000fe4000f8e703f */
[----:B------:R-:W-:Y:S02]  /*10a90*/  USHF.L.U32 UR11, UR11, 0x7, URZ ;  /* 0x000000070b0b7899 */ /* 0x000fe4000800063f */
[----:B------:R-:W-:Y:S02]  /*10aa0*/  UIADD3 UR9, UR9, 0x16830, URZ ;  /* 0x0001683009097890 */ /* 0x000fe4000fffe03f */
[----:B------:R-:W-:-:S09]  /*10ab0*/  UIADD3 UR8, UR8, 0xe400, URZ ;  /* 0x0000e40008087890 */ /* 0x000fd2000fffe03f */
[----:B------:R4:W-:Y:S02]  /*10ac0*/  UTMALDG.4D [UR8], [UR4], desc[UR6] ;  /* 0x00000608040075b4 */ /* 0x0009e40008019000 */
[----:B----4-:R-:W-:Y:S01]  /*10ad0*/  NOP ;  /* 0x0000000000007918 */ /* 0x010fe20000000000 */
.L_x_11232:
        /* <DEDUP_REMOVED lines=11> */
[----:B------:R-:W-:Y:S01]  /*10b90*/  UIADD3.X UR7, URZ, UR49, URZ, UP0, !UPT ;  /* 0x000000313f077290 */ /* 0x000fe200087fe43f */
[----:B------:R-:W-:Y:S01]  /*10ba0*/  UMOV UR11, UR41 ;  /* 0x00000029000b7c82 */ /* 0x000fe20008000000 */
[----:B------:R-:W-:Y:S01]  /*10bb0*/  UMOV UR12, UR42 ;  /* 0x0000002a000c7c82 */ /* 0x000fe20008000000 */
[----:B------:R-:W-:Y:S01]  /*10bc0*/  UMOV UR13, UR43 ;  /* 0x0000002b000d7c82 */ /* 0x000fe20008000000 */
[----:B------:R-:W-:Y:S01]  /*10bd0*/  UMOV UR5, 0x12f00000 ;  /* 0x12f0000000057882 */ /* 0x000fe20000000000 */
[----:B------:R-:W-:Y:S01]  /*10be0*/  UMOV UR10, URZ ;  /* 0x0000003f000a7c82 */ /* 0x000fe20008000000 */
[----:B------:R1:W-:Y:S02]  /*10bf0*/  @P2 SYNCS.ARRIVE.TRANS64 RZ, [UR39+0x16800], R4 ;  /* 0x01680004ffff29a7 */ /* 0x0003e40008000027 */
[----:B-1----:R-:W-:Y:S01]  /*10c00*/  IMAD.U32 R4, RZ, RZ, UR4 ;  /* 0x00000004ff047e24 */ /* 0x002fe2000f8e00ff */
[----:B------:R-:W-:-:S02]  /*10c10*/  UMOV UR4, 0x0 ;  /* 0x0000000000047882 */ /* 0x000fc40000000000 */
[----:B------:R1:W-:Y:S02]  /*10c20*/  UTMALDG.4D [UR8], [UR6], desc[UR4] ;  /* 0x00000408060075b4 */ /* 0x0003e40008019000 */
[----:B------:R-:W-:-:S04]  /*10c30*/  SHF.L.U32 R4, R4, 0x1f, RZ ;  /* 0x0000001f04047819 */ /* 0x000fc800000006ff */
[----:B------:R-:W3:Y:S02]  /*10c40*/  SYNCS.PHASECHK.TRANS64.TRYWAIT P2, [UR39+0x16820], R4 ;  /* 0x01682004ff0075a7 */ /* 0x000ee40008040167 */
[----:B-1-3--:R-:W-:Y:S05]  /*10c50*/  @!P2 BRA `(.L_x_11236) ;  /* 0x0000001c0054a947 */ /* 0x00afea0003800000 */
.L_x_11286:
        /* <DEDUP_REMOVED lines=40> */
.L_x_11241:
[----:B-1----:R-:W-:Y:S02]  /*10ee0*/  LEA R3, R12, UR39, 0x3 ;  /* 0x000000270c037c11 */ /* 0x002fe4000f8e18ff */
[----:B------:R-:W-:Y:S02]  /*10ef0*/  SHF.L.U32 R2, R13, 0x1f, RZ ;  /* 0x0000001f0d027819 */ /* 0x000fe400000006ff */
[----:B------:R-:W-:Y:S02]  /*10f00*/  ISETP.NE.AND P2, PT, R17, RZ, PT ;  /* 0x000000ff1100720c */ /* 0x000fe40003f45270 */
[----:B------:R-:W1:Y:S02]  /*10f10*/  SYNCS.PHASECHK.TRANS64.TRYWAIT P3, [R3+URZ+0x16840], R2 ;  /* 0x01684002030075a7 */ /* 0x000e64000806017f */
[----:B-1----:R-:W-:Y:S09]  /*10f20*/  @!P3 BRA `(.L_x_11242) ;  /* 0x0000001800b8b947 */ /* 0x002ff20003800000 */
.L_x_11287:
[----:B------:R-:W-:Y:S05]  /*10f30*/  @P2 BRA `(.L_x_11243) ;  /* 0x0000000000142947 */ /* 0x000fea0003800000 */
[----:B------:R-:W-:Y:S01]  /*10f40*/  ISETP.NE.AND P3, PT, R23, RZ, PT ;  /* 0x000000ff1700720c */ /* 0x000fe20003f65270 */
[----:B-1----:R-:W-:-:S04]  /*10f50*/  IMAD.MOV.U32 R2, RZ, RZ, 0x4000 ;  /* 0x00004000ff027424 */ /* 0x002fc800078e00ff */
[----:B------:R2:W-:Y:S08]  /*10f60*/  SYNCS.ARRIVE.TRANS64 RZ, [R3+URZ+0x16830], R2 ;  /* 0x0168300203ff79a7 */ /* 0x0005f0000800003f */
[----:B------:R-:W-:Y:S05]  /*10f70*/  @!P3 BRA `(.L_x_11243) ;  /* 0x000000000004b947 */ /* 0x000fea0003800000 */
[----:B------:R-:W-:Y:S01]  /*10f80*/  BPT.TRAP 0x1 ;  /* 0x000000040000795c */ /* 0x000fe20000300000 */
.L_x_11243:
[----:B------:R-:W-:Y:S01]  /*10f90*/  R2UR UR8, R12 ;  /* 0x000000000c0872ca */ /* 0x000fe200000e0000 */
[----:B------:R-:W-:Y:S01]  /*10fa0*/  UIADD3 UR6, UP0, UR48, 0x370, URZ ;  /* 0x0000037030067890 */ /* 0x000fe2000ff1e03f */
[----:B------:R-:W-:Y:S01]  /*10fb0*/  R2UR UR9, R3 ;  /* 0x00000000030972ca */ /* 0x000fe200000e0000 */
[----:B------:R-:W-:Y:S01]  /*10fc0*/  UIADD3 UR4, UR39, 0x16800, URZ ;  /* 0x0001680027047890 */ /* 0x000fe2000fffe03f */
[----:B------:R-:W-:Y:S01]  /*10fd0*/  R2UR UR11, R11 ;  /* 0x000000000b0b72ca */ /* 0x000fe200000e0000 */
[----:B------:R-:W-:Y:S01]  /*10fe0*/  UIADD3.X UR7, URZ, UR49, URZ, UP0, !UPT ;  /* 0x000000313f077290 */ /* 0x000fe200087fe43f */
[----:B------:R-:W-:Y:S01]  /*10ff0*/  R2UR UR12, R6 ;  /* 0x00000000060c72ca */ /* 0x000fe200000e0000 */
[----:B------:R-:W-:Y:S01]  /*11000*/  UMOV UR14, 0x0 ;  /* 0x00000000000e7882 */ /* 0x000fe20000000000 */
[----:B-----5:R-:W-:Y:S01]  /*11010*/  R2UR UR13, R4 ;  /* 0x00000000040d72ca */ /* 0x020fe200000e0000 */
[----:B------:R-:W-:Y:S01]  /*11020*/  UMOV UR15, 0x14f00000 ;  /* 0x14f00000000f7882 */ /* 0x000fe20000000000 */
[----:B-12---:R-:W-:Y:S01]  /*11030*/  SHF.L.U32 R3, R18, 0x1f, RZ ;  /* 0x0000001f12037819 */ /* 0x006fe200000006ff */
[----:B------:R-:W-:Y:S01]  /*11040*/  UMOV UR10, URZ ;  /* 0x0000003f000a7c82 */ /* 0x000fe20008000000 */
[----:B------:R-:W-:Y:S01]  /*11050*/  LEA R2, R19, UR4, 0x3 ;  /* 0x0000000413027c11 */ /* 0x000fe2000f8e18ff */
[----:B------:R-:W-:-:S02]  /*11060*/  ULEA UR8, UR8, UR39, 0xe ;  /* 0x0000002708087291 */ /* 0x000fc4000f8e703f */
[----:B------:R-:W-:Y:S02]  /*11070*/  UIADD3 UR9, UR9, 0x16830, URZ ;  /* 0x0001683009097890 */ /* 0x000fe4000fffe03f */
[----:B------:R-:W-:Y:S02]  /*11080*/  USHF.L.U32 UR11, UR11, 0x7, URZ ;  /* 0x000000070b0b7899 */ /* 0x000fe4000800063f */
[----:B------:R-:W-:-:S09]  /*11090*/  UIADD3 UR8, UR8, 0xe400, URZ ;  /* 0x0000e40008087890 */ /* 0x000fd2000fffe03f */
[----:B------:R1:W-:Y:S01]  /*110a0*/  UTMALDG.4D [UR8], [UR6], desc[UR14] ;  /* 0x00000e08060075b4 */ /* 0x0003e20008019000 */
[----:B------:R-:W2:Y:S02]  /*110b0*/  SYNCS.PHASECHK.TRANS64.TRYWAIT P3, [R2+URZ+0x60], R3 ;  /* 0x00006003020075a7 */ /* 0x000ea4000806017f */
[----:B-12---:R-:W-:Y:S05]  /*110c0*/  @!P3 BRA `(.L_x_11244) ;  /* 0x000000180064b947 */ /* 0x006fea0003800000 */
.L_x_11288:
[----:B------:R-:W-:Y:S05]  /*110d0*/  @P2 BRA `(.L_x_11245) ;  /* 0x0000000000182947 */ /* 0x000fea0003800000 */
[----:B------:R-:W-:Y:S01]  /*110e0*/  ISETP.NE.AND P2, PT, R23, RZ, PT ;  /* 0x000000ff1700720c */ /* 0x000fe20003f45270 */
[----:B-1----:R-:W-:Y:S01]  /*110f0*/  IMAD.MOV.U32 R3, RZ, RZ, 0x4000 ;  /* 0x00004000ff037424 */ /* 0x002fe200078e00ff */
[----:B------:R-:W-:-:S04]  /*11100*/  LEA R2, R19, UR39, 0x3 ;  /* 0x0000002713027c11 */ /* 0x000fc8000f8e18ff */
[----:B------:R2:W-:Y:S07]  /*11110*/  SYNCS.ARRIVE.TRANS64 RZ, [R2+URZ+0x16850], R3 ;  /* 0x0168500302ff79a7 */ /* 0x0005ee000800003f */
[----:B------:R-:W-:Y:S05]  /*11120*/  @!P2 BRA `(.L_x_11245) ;  /* 0x000000000004a947 */ /* 0x000fea0003800000 */
[----:B------:R-:W-:Y:S01]  /*11130*/  BPT.TRAP 0x1 ;  /* 0x000000040000795c */ /* 0x000fe20000300000 */
.L_x_11245:
        /* <DEDUP_REMOVED lines=9> */
[----:B------:R-:W-:Y:S02]  /*111d0*/  IMAD.MOV.U32 R9, RZ, RZ, R4 ;  /* 0x000000ffff097224 */ /* 0x000fe400078e0004 */
[----:B------:R-:W-:-:S02]  /*111e0*/  IMAD.MOV.U32 R7, RZ, RZ, R11 ;  /* 0x000000ffff077224 */ /* 0x000fc400078e000b */
[----:B------:R-:W-:Y:S02]  /*111f0*/  ULEA UR8, UR9, UR39, 0xe ;  /* 0x0000002709087291 */ /* 0x000fe4000f8e703f */
[----:B------:R-:W-:Y:S02]  /*11200*/  ULEA UR9, UR9, UR39, 0x3 ;  /* 0x0000002709097291 */ /* 0x000fe4000f8e183f */
[----:B------:R-:W-:Y:S02]  /*11210*/  USHF.L.U32 UR11, UR11, 0x7, URZ ;  /* 0x000000070b0b7899 */ /* 0x000fe4000800063f */
[----:B------:R-:W-:Y:S02]  /*11220*/  UIADD3 UR8, UR8, 0x400, URZ ;  /* 0x0000040008087890 */ /* 0x000fe4000fffe03f */
[----:B------:R-:W-:-:S09]  /*11230*/  UIADD3 UR9, UR9, 0x16850, URZ ;  /* 0x0001685009097890 */ /* 0x000fd2000fffe03f */
[----:B------:R3:W-:Y:S02]  /*11240*/  UTMALDG.4D [UR8], [UR4], desc[UR6] ;  /* 0x00000608040075b4 */ /* 0x0007e40008019000 */
[----:B---3--:R-:W-:Y:S01]  /*11250*/  NOP ;  /* 0x0000000000007918 */ /* 0x008fe20000000000 */
.L_x_11240:
[----:B------:R-:W-:Y:S05]  /*11260*/  BSYNC B0 ;  /* 0x0000000000007941 */ /* 0x000fea0003800000 */
.L_x_11239:
[----:B------:R-:W-:Y:S01]  /*11270*/  UIADD3 UR4, UR45, -0x3, URZ ;  /* 0xfffffffd2d047890 */ /* 0x000fe2000fffe03f */
[----:B------:R-:W-:Y:S02]  /*11280*/  IMAD.MOV.U32 R19, RZ, RZ, R12 ;  /* 0x000000ffff137224 */ /* 0x000fe400078e000c */
[----:B------:R-:W-:-:S03]  /*11290*/  IMAD.MOV.U32 R18, RZ, RZ, R13 ;  /* 0x000000ffff127224 */ /* 0x000fc600078e000d */
[----:B------:R-:W-:-:S07]  /*112a0*/  IMAD.U32 R11, RZ, RZ, UR4 ;  /* 0x00000004ff0b7e24 */ /* 0x000fce000f8e00ff */
.L_x_11238:
[----:B------:R-:W-:Y:S01]  /*112b0*/  ULOP3.LUT UR4, URZ, UR45, URZ, 0x33, !UPT ;  /* 0x0000002d3f047292 */ /* 0x000fe2000f8e333f */
[----:B------:R-:W-:Y:S01]  /*112c0*/  VIADD R10, R10, 0xfffffffe ;  /* 0xfffffffe0a0a7836 */ /* 0x000fe20000000000 */
[----:B------:R-:W-:Y:S04]  /*112d0*/  BSSY B0, `(.L_x_11237) ;  /* 0x00000af000007945 */ /* 0x000fe80003800000 */
[----:B------:R-:W-:-:S13]  /*112e0*/  ISETP.NE.AND P2, PT, R10, UR4, PT ;  /* 0x000000040a007c0c */ /* 0x000fda000bf45270 */
[----:B------:R-:W-:Y:S05]  /*112f0*/  @!P2 BRA `(.L_x_11246) ;  /* 0x0000000800b0a947 */ /* 0x000fea0003800000 */
[----:B-12---:R-:W-:-:S07]  /*11300*/  IMAD.MOV.U32 R2, RZ, RZ, R9 ;  /* 0x000000ffff027224 */ /* 0x006fce00078e0009 */
.L_x_11261:
        /* <DEDUP_REMOVED lines=28> */
.L_x_11249:
[----:B------:R-:W-:Y:S02]  /*114d0*/  LEA R4, R10, UR39, 0x3 ;  /* 0x000000270a047c11 */ /* 0x000fe4000f8e18ff */
[----:B-1----:R-:W-:Y:S02]  /*114e0*/  SHF.L.U32 R3, R12, 0x1f, RZ ;  /* 0x0000001f0c037819 */ /* 0x002fe400000006ff */
[----:B------:R-:W-:Y:S02]  /*114f0*/  ISETP.NE.AND P2, PT, R17, RZ, PT ;  /* 0x000000ff1100720c */ /* 0x000fe40003f45270 */
[----:B------:R-:W1:Y:S02]  /*11500*/  SYNCS.PHASECHK.TRANS64.TRYWAIT P3, [R4+URZ+0x16840], R3 ;  /* 0x01684003040075a7 */ /* 0x000e64000806017f */
[----:B-1----:R-:W-:Y:S09]  /*11510*/  @!P3 BRA `(.L_x_11250) ;  /* 0x000000140064b947 */ /* 0x002ff20003800000 */
.L_x_11289:
[----:B------:R-:W-:Y:S05]  /*11520*/  @P2 BRA `(.L_x_11251) ;  /* 0x0000000000142947 */ /* 0x000fea0003800000 */
[----:B------:R-:W-:Y:S01]  /*11530*/  ISETP.NE.AND P3, PT, R23, RZ, PT ;  /* 0x000000ff1700720c */ /* 0x000fe20003f65270 */
[----:B-1----:R-:W-:-:S04]  /*11540*/  IMAD.MOV.U32 R3, RZ, RZ, 0x4000 ;  /* 0x00004000ff037424 */ /* 0x002fc800078e00ff */
[----:B------:R2:W-:Y:S08]  /*11550*/  SYNCS.ARRIVE.TRANS64 RZ, [R4+URZ+0x16830], R3 ;  /* 0x0168300304ff79a7 */ /* 0x0005f0000800003f */
[----:B------:R-:W-:Y:S05]  /*11560*/  @!P3 BRA `(.L_x_11251) ;  /* 0x000000000004b947 */ /* 0x000fea0003800000 */
[----:B------:R-:W-:Y:S01]  /*11570*/  BPT.TRAP 0x1 ;  /* 0x000000040000795c */ /* 0x000fe20000300000 */
.L_x_11251:
        /* <DEDUP_REMOVED lines=10> */
[----:B------:R-:W-:Y:S01]  /*11620*/  SHF.L.U32 R18, R18, 0x1f, RZ ;  /* 0x0000001f12127819 */ /* 0x000fe200000006ff */
[----:B------:R-:W-:Y:S01]  /*11630*/  UMOV UR10, URZ ;  /* 0x0000003f000a7c82 */ /* 0x000fe20008000000 */
[----:B-12---:R-:W-:Y:S01]  /*11640*/  LEA R3, R19, UR4, 0x3 ;  /* 0x0000000413037c11 */ /* 0x006fe2000f8e18ff */
[----:B------:R-:W-:-:S02]  /*11650*/  ULEA UR8, UR8, UR39, 0xe ;  /* 0x0000002708087291 */ /* 0x000fc4000f8e703f */
[----:B------:R-:W-:Y:S02]  /*11660*/  UIADD3 UR9, UR9, 0x16830, URZ ;  /* 0x0001683009097890 */ /* 0x000fe4000fffe03f */
[----:B------:R-:W-:Y:S02]  /*11670*/  USHF.L.U32 UR11, UR11, 0x7, URZ ;  /* 0x000000070b0b7899 */ /* 0x000fe4000800063f */
[----:B------:R-:W-:-:S09]  /*11680*/  UIADD3 UR8, UR8, 0xe400, URZ ;  /* 0x0000e40008087890 */ /* 0x000fd2000fffe03f */
[----:B------:R1:W-:Y:S01]  /*11690*/  UTMALDG.4D [UR8], [UR6], desc[UR14] ;  /* 0x00000e08060075b4 */ /* 0x0003e20008019000 */
[----:B------:R-:W2:Y:S02]  /*116a0*/  SYNCS.PHASECHK.TRANS64.TRYWAIT P3, [R3+URZ+0x60], R18 ;  /* 0x00006012030075a7 */ /* 0x000ea4000806017f */
[----:B-12---:R-:W-:Y:S05]  /*116b0*/  @!P3 BRA `(.L_x_11252) ;  /* 0x000000140010b947 */ /* 0x006fea0003800000 */
.L_x_11290:
[----:B------:R-:W-:Y:S05]  /*116c0*/  @P2 BRA `(.L_x_11253) ;  /* 0x0000000000142947 */ /* 0x000fea0003800000 */
[----:B------:R-:W-:Y:S01]  /*116d0*/  ISETP.NE.AND P2, PT, R23, RZ, PT ;  /* 0x000000ff1700720c */ /* 0x000fe20003f45270 */
[----:B------:R-:W-:-:S04]  /*116e0*/  IMAD.MOV.U32 R4, RZ, RZ, 0x4000 ;  /* 0x00004000ff047424 */ /* 0x000fc800078e00ff */
[----:B------:R2:W-:Y:S08]  /*116f0*/  SYNCS.ARRIVE.TRANS64 RZ, [R3+URZ+0x50], R4 ;  /* 0x0000500403ff79a7 */ /* 0x0005f0000800003f */
[----:B------:R-:W-:Y:S05]  /*11700*/  @!P2 BRA `(.L_x_11253) ;  /* 0x000000000004a947 */ /* 0x000fea0003800000 */
[----:B------:R-:W-:Y:S01]  /*11710*/  BPT.TRAP 0x1 ;  /* 0x000000040000795c */ /* 0x000fe20000300000 */
.L_x_11253:
        /* <DEDUP_REMOVED lines=9> */
[----:B------:R-:W-:Y:S01]  /*117b0*/  UMOV UR10, URZ ;  /* 0x0000003f000a7c82 */ /* 0x000fe20008000000 */
[----:B------:R-:W-:-:S02]  /*117c0*/  IMAD.MOV.U32 R7, RZ, RZ, R14 ;  /* 0x000000ffff077224 */ /* 0x000fc400078e000e */
[----:B------:R-:W-:Y:S01]  /*117d0*/  IMAD.MOV.U32 R9, RZ, RZ, R2 ;  /* 0x000000ffff097224 */ /* 0x000fe200078e0002 */
[----:B------:R-:W-:Y:S02]  /*117e0*/  ULEA UR8, UR8, UR39, 0xe ;  /* 0x0000002708087291 */ /* 0x000fe4000f8e703f */
[----:B------:R-:W-:Y:S02]  /*117f0*/  USHF.L.U32 UR11, UR11, 0x7, URZ ;  /* 0x000000070b0b7899 */ /* 0x000fe4000800063f */
[----:B------:R-:W-:Y:S02]  /*11800*/  UIADD3 UR9, UR9, 0x50, URZ ;  /* 0x0000005009097890 */ /* 0x000fe4000fffe03f */
[----:B------:R-:W-:-:S09]  /*11810*/  UIADD3 UR8, UR8, 0x400, URZ ;  /* 0x0000040008087890 */ /* 0x000fd2000fffe03f */
[----:B------:R3:W-:Y:S02]  /*11820*/  UTMALDG.4D [UR8], [UR4], desc[UR6] ;  /* 0x00000608040075b4 */ /* 0x0007e40008019000 */
[----:B---3--:R-:W-:Y:S01]  /*11830*/  NOP ;  /* 0x0000000000007918 */ /* 0x008fe20000000000 */
.L_x_11248:
[----:B------:R-:W-:Y:S05]  /*11840*/  BSYNC B1 ;  /* 0x0000000000017941 */ /* 0x000fea0003800000 */
.L_x_11247:
        /* <DEDUP_REMOVED lines=28> */
.L_x_11256:
[----:B-1----:R-:W-:Y:S02]  /*11a10*/  LEA R3, R19, UR39, 0x3 ;  /* 0x0000002713037c11 */ /* 0x002fe4000f8e18ff */
[----:B------:R-:W-:Y:S02]  /*11a20*/  SHF.L.U32 R4, R18, 0x1f, RZ ;  /* 0x0000001f12047819 */ /* 0x000fe400000006ff */
[----:B------:R-:W-:Y:S02]  /*11a30*/  ISETP.NE.AND P2, PT, R17, RZ, PT ;  /* 0x000000ff1100720c */ /* 0x000fe40003f45270 */
[----:B------:R-:W1:Y:S02]  /*11a40*/  SYNCS.PHASECHK.TRANS64.TRYWAIT P3, [R3+URZ+0x16840], R4 ;  /* 0x01684004030075a7 */ /* 0x000e64000806017f */
[----:B-1----:R-:W-:Y:S09]  /*11a50*/  @!P3 BRA `(.L_x_11257) ;  /* 0x00000010003cb947 */ /* 0x002ff20003800000 */
.L_x_11291:
[----:B------:R-:W-:Y:S05]  /*11a60*/  @P2 BRA `(.L_x_11258) ;  /* 0x0000000000142947 */ /* 0x000fea0003800000 */
[----:B------:R-:W-:Y:S01]  /*11a70*/  ISETP.NE.AND P3, PT, R23, RZ, PT ;  /* 0x000000ff1700720c */ /* 0x000fe20003f65270 */
[----:B-1----:R-:W-:-:S04]  /*11a80*/  IMAD.MOV.U32 R4, RZ, RZ, 0x4000 ;  /* 0x00004000ff047424 */ /* 0x002fc800078e00ff */
[----:B------:R2:W-:Y:S08]  /*11a90*/  SYNCS.ARRIVE.TRANS64 RZ, [R3+URZ+0x16830], R4 ;  /* 0x0168300403ff79a7 */ /* 0x0005f0000800003f */
[----:B------:R-:W-:Y:S05]  /*11aa0*/  @!P3 BRA `(.L_x_11258) ;  /* 0x000000000004b947 */ /* 0x000fea0003800000 */
[----:B------:R-:W-:Y:S01]  /*11ab0*/  BPT.TRAP 0x1 ;  /* 0x000000040000795c */ /* 0x000fe20000300000 */
.L_x_11258:
[----:B------:R-:W-:Y:S01]  /*11ac0*/  R2UR UR9, R19 ;  /* 0x00000000130972ca */ /* 0x000fe200000e0000 */
[----:B------:R-:W-:Y:S01]  /*11ad0*/  UIADD3 UR4, UR39, 0x16800, URZ ;  /* 0x0001680027047890 */ /* 0x000fe2000fffe03f */
[----:B------:R-:W-:Y:S01]  /*11ae0*/  R2UR UR11, R14 ;  /* 0x000000000e0b72ca */ /* 0x000fe200000e0000 */
[----:B------:R-:W-:Y:S01]  /*11af0*/  UIADD3 UR6, UP0, UR48, 0x370, URZ ;  /* 0x0000037030067890 */ /* 0x000fe2000ff1e03f */
[----:B------:R-:W-:Y:S01]  /*11b00*/  R2UR UR12, R6 ;  /* 0x00000000060c72ca */ /* 0x000fe200000e0000 */
[----:B------:R-:W-:Y:S01]  /*11b10*/  UMOV UR14, 0x0 ;  /* 0x00000000000e7882 */ /* 0x000fe20000000000 */
[----:B-----5:R-:W-:Y:S01]  /*11b20*/  R2UR UR13, R2 ;  /* 0x00000000020d72ca */ /* 0x020fe200000e0000 */
[----:B------:R-:W-:Y:S01]  /*11b30*/  UIADD3.X UR7, URZ, UR49, URZ, UP0, !UPT ;  /* 0x000000313f077290 */ /* 0x000fe200087fe43f */
[----:B------:R-:W-:Y:S01]  /*11b40*/  SHF.L.U32 R12, R12, 0x1f, RZ ;  /* 0x0000001f0c0c7819 */ /* 0x000fe200000006ff */
[----:B------:R-:W-:Y:S01]  /*11b50*/  UMOV UR15, 0x14f00000 ;  /* 0x14f00000000f7882 */ /* 0x000fe20000000000 */
[----:B-12---:R-:W-:Y:S01]  /*11b60*/  LEA R3, R10, UR4, 0x3 ;  /* 0x000000040a037c11 */ /* 0x006fe2000f8e18ff */
[----:B------:R-:W-:-:S02]  /*11b70*/  UMOV UR10, URZ ;  /* 0x0000003f000a7c82 */ /* 0x000fc40008000000 */
[----:B------:R-:W-:Y:S02]  /*11b80*/  ULEA UR8, UR9, UR39, 0xe ;  /* 0x0000002709087291 */ /* 0x000fe4000f8e703f */
[----:B------:R-:W-:Y:S02]  /*11b90*/  ULEA UR9, UR9, UR4, 0x3 ;  /* 0x0000000409097291 */ /* 0x000fe4000f8e183f */
[----:B------:R-:W-:Y:S02]  /*11ba0*/  USHF.L.U32 UR11, UR11, 0x7, URZ ;  /* 0x000000070b0b7899 */ /* 0x000fe4000800063f */
[----:B------:R-:W-:Y:S02]  /*11bb0*/  UIADD3 UR8, UR8, 0xe400, URZ ;  /* 0x0000e40008087890 */ /* 0x000fe4000fffe03f */
[----:B------:R-:W-:-:S09]  /*11bc0*/  UIADD3 UR9, UR9, 0x30, URZ ;  /* 0x0000003009097890 */ /* 0x000fd2000fffe03f */
[----:B------:R1:W-:Y:S01]  /*11bd0*/  UTMALDG.4D [UR8], [UR6], desc[UR14] ;  /* 0x00000e08060075b4 */ /* 0x0003e20008019000 */
[----:B------:R-:W2:Y:S02]  /*11be0*/  SYNCS.PHASECHK.TRANS64.TRYWAIT P3, [R3+URZ+0x60], R12 ;  /* 0x0000600c030075a7 */ /* 0x000ea4000806017f */
[----:B-12---:R-:W-:Y:S05]  /*11bf0*/  @!P3 BRA `(.L_x_11259) ;  /* 0x0000000c00e8b947 */ /* 0x006fea0003800000 */
.L_x_11292:
[----:B------:R-:W-:Y:S05]  /*11c00*/  @P2 BRA `(.L_x_11260) ;  /* 0x0000000000142947 */ /* 0x000fea0003800000 */
[----:B------:R-:W-:Y:S01]  /*11c10*/  ISETP.NE.AND P2, PT, R23, RZ, PT ;  /* 0x000000ff1700720c */ /* 0x000fe20003f45270 */
[----:B------:R-:W-:-:S04]  /*11c20*/  IMAD.MOV.U32 R4, RZ, RZ, 0x4000 ;  /* 0x00004000ff047424 */ /* 0x000fc800078e00ff */
[----:B------:R2:W-:Y:S08]  /*11c30*/  SYNCS.ARRIVE.TRANS64 RZ, [R3+URZ+0x50], R4 ;  /* 0x0000500403ff79a7 */ /* 0x0005f0000800003f */
[----:B------:R-:W-:Y:S05]  /*11c40*/  @!P2 BRA `(.L_x_11260) ;  /* 0x000000000004a947 */ /* 0x000fea0003800000 */
[----:B------:R-:W-:Y:S01]  /*11c50*/  BPT.TRAP 0x1 ;  /* 0x000000040000795c */ /* 0x000fe20000300000 */
.L_x_11260:
        /* <DEDUP_REMOVED lines=18> */
.L_x_11255:
[----:B------:R-:W-:Y:S05]  /*11d80*/  BSYNC B1 ;  /* 0x0000000000017941 */ /* 0x000fea0003800000 */
.L_x_11254:
[----:B------:R-:W-:Y:S01]  /*11d90*/  ISETP.GT.AND P2, PT, R13, UR44, PT ;  /* 0x0000002c0d007c0c */ /* 0x000fe2000bf44270 */
[----:B------:R-:W-:-:S12]  /*11da0*/  VIADD R11, R11, 0xfffffffe ;  /* 0xfffffffe0b0b7836 */ /* 0x000fd80000000000 */
[----:B------:R-:W-:Y:S05]  /*11db0*/  @P2 BRA `(.L_x_11261) ;  /* 0xfffffff400542947 */ /* 0x000fea000383ffff */
.L_x_11246:
[----:B------:R-:W-:Y:S05]  /*11dc0*/  BSYNC B0 ;  /* 0x0000000000007941 */ /* 0x000fea0003800000 */
.L_x_11237:
        /* <DEDUP_REMOVED lines=14> */
.L_x_11263:
[----:B------:R-:W-:Y:S05]  /*11eb0*/  BSYNC B0 ;  /* 0x0000000000007941 */ /* 0x000fea0003800000 */
.L_x_11262:
[----:B------:R-:W-:Y:S04]  /*11ec0*/  BSSY B0, `(.L_x_11264) ;  /* 0x000001d000007945 */ /* 0x000fe80003800000 */
[----:B------:R-:W-:Y:S05]  /*11ed0*/  @!P6 BRA `(.L_x_11265) ;  /* 0x00000000006ce947 */ /* 0x000fea0003800000 */
[----:B-12---:R-:W-:Y:S02]  /*11ee0*/  LEA R3, R19, UR39, 0x3 ;  /* 0x0000002713037c11 */ /* 0x006fe4000f8e18ff */
[----:B------:R-:W-:Y:S02]  /*11ef0*/  SHF.L.U32 R0, R18, 0x1f, RZ ;  /* 0x0000001f12007819 */ /* 0x000fe400000006ff */
[----:B------:R-:W-:Y:S02]  /*11f00*/  ISETP.NE.AND P1, PT, R17, RZ, PT ;  /* 0x000000ff1100720c */ /* 0x000fe40003f25270 */
[----:B------:R-:W1:Y:S02]  /*11f10*/  SYNCS.PHASECHK.TRANS64.TRYWAIT P0, [R3+URZ+0x16860], R0 ;  /* 0x01686000030075a7 */ /* 0x000e64000800017f */
[----:B-1----:R-:W-:Y:S09]  /*11f20*/  @!P0 BRA `(.L_x_11266) ;  /* 0x0000000c00308947 */ /* 0x002ff20003800000 */
.L_x_11293:
[----:B------:R-:W-:Y:S05]  /*11f30*/  @P1 BRA `(.L_x_11267) ;  /* 0x0000000000141947 */ /* 0x000fea0003800000 */
[----:B------:R-:W-:Y:S01]  /*11f40*/  ISETP.NE.AND P0, PT, R23, RZ, PT ;  /* 0x000000ff1700720c */ /* 0x000fe20003f05270 */
[----:B-1----:R-:W-:-:S04]  /*11f50*/  IMAD.MOV.U32 R0, RZ, RZ, 0x4000 ;  /* 0x00004000ff007424 */ /* 0x002fc800078e00ff */
[----:B------:R2:W-:Y:S08]  /*11f60*/  SYNCS.ARRIVE.TRANS64 RZ, [R3+URZ+0x16850], R0 ;  /* 0x0168500003ff79a7 */ /* 0x0005f0000800003f */
[----:B------:R-:W-:Y:S05]  /*11f70*/  @!P0 BRA `(.L_x_11267) ;  /* 0x0000000000048947 */ /* 0x000fea0003800000 */
[----:B------:R-:W-:Y:S01]  /*11f80*/  BPT.TRAP 0x1 ;  /* 0x000000040000795c */ /* 0x000fe20000300000 */
.L_x_11267:
        /* <DEDUP_REMOVED lines=10> */
[----:B------:R-:W-:Y:S02]  /*12030*/  ULEA UR8, UR8, UR39, 0xe ;  /* 0x0000002708087291 */ /* 0x000fe4000f8e703f */
[----:B------:R-:W-:Y:S02]  /*12040*/  USHF.L.U32 UR11, UR11, 0x7, URZ ;  /* 0x000000070b0b7899 */ /* 0x000fe4000800063f */
[----:B------:R-:W-:Y:S02]  /*12050*/  UIADD3 UR9, UR9, 0x16850, URZ ;  /* 0x0001685009097890 */ /* 0x000fe4000fffe03f */
[----:B------:R-:W-:-:S09]  /*12060*/  UIADD3 UR8, UR8, 0x400, URZ ;  /* 0x0000040008087890 */ /* 0x000fd2000fffe03f */
[----:B------:R3:W-:Y:S02]  /*12070*/  UTMALDG.4D [UR8], [UR4], desc[UR6] ;  /* 0x00000608040075b4 */ /* 0x0007e40008019000 */
[----:B---3--:R-:W-:Y:S01]  /*12080*/  NOP ;  /* 0x0000000000007918 */ /* 0x008fe20000000000 */
.L_x_11265:
[----:B------:R-:W-:Y:S05]  /*12090*/  BSYNC B0 ;  /* 0x0000000000007941 */ /* 0x000fea0003800000 */
.L_x_11264:
[----:B------:R-:W-:Y:S02]  /*120a0*/  VIADD R19, R19, 0x1 ;  /* 0x0000000113137836 */ /* 0x000fe40000000000 */
[----:B--2---:R-:W-:-:S03]  /*120b0*/  IMAD.MOV.U32 R13, RZ, RZ, R22 ;  /* 0x000000ffff0d7224 */ /* 0x004fc600078e0016 */
[----:B------:R-:W-:-:S04]  /*120c0*/  ISETP.NE.AND P0, PT, R19, 0x2, PT ;  /* 0x000000021300780c */ /* 0x000fc80003f05270 */
[----:B-1----:R-:W-:Y:S02]  /*120d0*/  SEL R3, RZ, 0x1, P0 ;  /* 0x00000001ff037807 */ /* 0x002fe40000000000 */
[----:B------:R-:W-:Y:S02]  /*120e0*/  SEL R19, R19, RZ, P0 ;  /* 0x000000ff13137207 */ /* 0x000fe40000000000 */
[----:B------:R-:W-:-:S07]  /*120f0*/  LOP3.LUT R18, R18, R3, RZ, 0x3c, !PT ;  /* 0x0000000312127212 */ /* 0x000fce00078e3cff */
.L_x_11226:
[----:B------:R-:W-:Y:S05]  /*12100*/  BSYNC B6 ;  /* 0x0000000000067941 */ /* 0x000fea0003800000 */
.L_x_11224:
[----:B------:R-:W-:-:S03]  /*12110*/  UMOV UR4, 0xffffffff ;  /* 0xffffffff00047882 */ /* 0x000fc60000000000 */
[----:B------:R-:W-:Y:S05]  /*12120*/  BRA.DIV UR4, `(.L_x_11268) ;  /* 0x0000000a04c47947 */ /* 0x000fea000b800000 */
[----:B------:R1:W2:Y:S02]  /*12130*/  SHFL.IDX PT, R14, R13, RZ, 0x1f ;  /* 0x00001fff0d0e7589 */ /* 0x0002a400000e0000 */
.L_x_11296:
        /* <DEDUP_REMOVED lines=12> */
.L_x_11215:
        /* <DEDUP_REMOVED lines=11> */
.L_x_11297:
        /* <DEDUP_REMOVED lines=11> */
.L_x_11273:
        /* <DEDUP_REMOVED lines=12> */
.L_x_11298:
[----:B------:R-:W3:Y:S02]  /*12420*/  SYNCS.PHASECHK.TRANS64.TRYWAIT P0, [R3+URZ], R2 ;  /* 0x00000002030075a7 */ /* 0x000ee4000800017f */
[----:B---3--:R-:W-:Y:S05]  /*12430*/  @!P0 BRA `(.L_x_11275) ;  /* 0x00000008004c8947 */ /* 0x008fea0003800000 */
.L_x_11299:
[----:B------:R-:W-:Y:S05]  /*12440*/  @!P2 BRA `(.L_x_11276) ;  /* 0x000000000004a947 */ /* 0x000fea0003800000 */
[----:B------:R-:W-:Y:S01]  /*12450*/  BPT.TRAP 0x1 ;  /* 0x000000040000795c */ /* 0x000fe20000300000 */
.L_x_11276:
[----:B------:R-:W-:-:S04]  /*12460*/  VIADD R0, R9, 0x16860 ;  /* 0x0001686009007836 */ /* 0x000fc80000000000 */
[----:B------:R-:W-:-:S04]  /*12470*/  IMAD R19, R19, 0x8, R0 ;  /* 0x0000000813137824 */ /* 0x000fc800078e0200 */
[----:B------:R-:W4:Y:S02]  /*12480*/  SYNCS.PHASECHK.TRANS64.TRYWAIT P0, [R19+URZ], R4 ;  /* 0x00000004130075a7 */ /* 0x000f24000800017f */
[----:B----4-:R-:W-:Y:S05]  /*12490*/  @!P0 BRA `(.L_x_11277) ;  /* 0x0000000800488947 */ /* 0x010fea0003800000 */
.L_x_11300:
[----:B------:R-:W-:-:S07]  /*124a0*/  IMAD R7, R7, 0x8, R0 ;  /* 0x0000000807077824 */ /* 0x000fce00078e0200 */
.L_x_11278:
[----:B------:R1:W1:Y:S02]  /*124b0*/  SYNCS.PHASECHK.TRANS64.TRYWAIT P0, [R7+URZ], R2 ;  /* 0x00000002070075a7 */ /* 0x000264000800017f */
[----:B-1----:R-:W-:Y:S05]  /*124c0*/  @!P0 NANOSLEEP.SYNCS 0x989680 ;  /* 0x009896800000895d */ /* 0x002fea0003900000 */
[----:B------:R-:W1:Y:S02]  /*124d0*/  @!P0 SYNCS.PHASECHK.TRANS64 P0, [R7+URZ], R2 ;  /* 0x00000002070085a7 */ /* 0x000e64000800007f */
[----:B-1----:R-:W-:Y:S05]  /*124e0*/  @!P0 BRA `(.L_x_11278) ;  /* 0xfffffffc00f08947 */ /* 0x002fea000383ffff */
.L_x_11272:
[----:B------:R-:W-:Y:S05]  /*124f0*/  BSYNC B0 ;  /* 0x0000000000007941 */ /* 0x000fea0003800000 */
.L_x_11271:
[----:B------:R-:W-:Y:S05]  /*12500*/  EXIT ;  /* 0x000000000000794d */ /* 0x000fea0003800000 */
.L_x_11132:
[----:B-1----:R-:W-:-:S04]  /*12510*/  IMAD.U32 R3, RZ, RZ, UR40 ;  /* 0x00000028ff037e24 */ /* 0x002fc8000f8e00ff */
[----:B------:R1:W2:Y:S03]  /*12520*/  SYNCS.PHASECHK.TRANS64.TRYWAIT P1, [R3+URZ+0x16800], R0 ;  /* 0x01680000030075a7 */ /* 0x0002a6000802017f */
[----:B--2---:R-:W-:Y:S05]  /*12530*/  @!P1 NANOSLEEP.SYNCS 0x989680 ;  /* 0x009896800000995d */ /* 0x004fea0003900000 */
[----:B------:R-:W2:Y:S02]  /*12540*/  @!P1 SYNCS.PHASECHK.TRANS64 P1, [R3+URZ+0x16800], R0 ;  /* 0x01680000030095a7 */ /* 0x000ea4000802007f */
[----:B--2---:R-:W-:Y:S05]  /*12550*/  @!P1 BRA `(.L_x_11132) ;  /* 0xfffffffc00ec9947 */ /* 0x004fea000383ffff */
[----:B------:R-:W-:Y:S05]  /*12560*/  BRA `(.L_x_11279) ;  /* 0xfffffef000b87947 */ /* 0x000fea000383ffff */
.L_x_11136:
[----:B--2---:R2:W3:Y:S02]  /*12570*/  SYNCS.PHASECHK.TRANS64.TRYWAIT P2, [R3+URZ+0x16830], R0 ;  /* 0x01683000030075a7 */ /* 0x0044e4000804017f */
[----:B---3--:R-:W-:Y:S05]  /*12580*/  @!P2 NANOSLEEP.SYNCS 0x989680 ;  /* 0x009896800000a95d */ /* 0x008fea0003900000 */
[----:B------:R-:W3:Y:S02]  /*12590*/  @!P2 SYNCS.PHASECHK.TRANS64 P2, [R3+URZ+0x16830], R0 ;  /* 0x016830000300a5a7 */ /* 0x000ee4000804007f */
[----:B---3--:R-:W-:Y:S05]  /*125a0*/  @!P2 BRA `(.L_x_11136) ;  /* 0xfffffffc00f0a947 */ /* 0x008fea000383ffff */
[----:B------:R-:W-:Y:S05]  /*125b0*/  BRA `(.L_x_11135) ;  /* 0xfffffef000d87947 */ /* 0x000fea000383ffff */
.L_x_11152:
[----:B--2---:R-:W-:-:S04]  /*125c0*/  IMAD.U32 R12, RZ, RZ, UR6 ;  /* 0x00000006ff0c7e24 */ /* 0x004fc8000f8e00ff */
[----:B------:R2:W3:Y:S03]  /*125d0*/  SYNCS.PHASECHK.TRANS64.TRYWAIT P2, [R12+URZ+0x16830], R11 ;  /* 0x0168300b0c0075a7 */ /* 0x0004e6000804017f */
[----:B---3--:R-:W-:Y:S05]  /*125e0*/  @!P2 NANOSLEEP.SYNCS 0x989680 ;  /* 0x009896800000a95d */ /* 0x008fea0003900000 */
[----:B------:R-:W3:Y:S02]  /*125f0*/  @!P2 SYNCS.PHASECHK.TRANS64 P2, [R12+URZ+0x16830], R11 ;  /* 0x0168300b0c00a5a7 */ /* 0x000ee4000804007f */
[----:B---3--:R-:W-:Y:S05]  /*12600*/  @!P2 BRA `(.L_x_11152) ;  /* 0xfffffffc00eca947 */ /* 0x008fea000383ffff */
[----:B------:R-:W-:Y:S05]  /*12610*/  BRA `(.L_x_11149) ;  /* 0xffffff2c00107947 */ /* 0x000fea000383ffff */
.L_x_11156:
[----:B--2---:R-:W-:-:S04]  /*12620*/  IMAD.U32 R12, RZ, RZ, UR6 ;  /* 0x00000006ff0c7e24 */ /* 0x004fc8000f8e00ff */
[----:B------:R2:W3:Y:S03]  /*12630*/  SYNCS.PHASECHK.TRANS64.TRYWAIT P2, [R12+URZ+0x16850], R11 ;  /* 0x0168500b0c0075a7 */ /* 0x0004e6000804017f */
[----:B---3--:R-:W-:Y:S05]  /*12640*/  @!P2 NANOSLEEP.SYNCS 0x989680 ;  /* 0x009896800000a95d */ /* 0x008fea0003900000 */
[----:B------:R-:W3:Y:S02]  /*12650*/  @!P2 SYNCS.PHASECHK.TRANS64 P2, [R12+URZ+0x16850], R11 ;  /* 0x0168500b0c00a5a7 */ /* 0x000ee4000804007f */
[----:B---3--:R-:W-:Y:S05]  /*12660*/  @!P2 BRA `(.L_x_11156) ;  /* 0xfffffffc00eca947 */ /* 0x008fea000383ffff */
[----:B------:R-:W-:Y:S05]  /*12670*/  BRA `(.L_x_11153) ;  /* 0xffffff2c00807947 */ /* 0x000fea000383ffff */
.L_x_11173:
[----:B--2---:R-:W-:-:S04]  /*12680*/  IMAD.U32 R13, RZ, RZ, UR6 ;  /* 0x00000006ff0d7e24 */ /* 0x004fc8000f8e00ff */
[----:B------:R2:W3:Y:S03]  /*12690*/  SYNCS.PHASECHK.TRANS64.TRYWAIT P2, [R13+URZ+0x16830], R8 ;  /* 0x016830080d0075a7 */ /* 0x0004e6000804017f */
[----:B---3--:R-:W-:Y:S05]  /*126a0*/  @!P2 NANOSLEEP.SYNCS 0x989680 ;  /* 0x009896800000a95d */ /* 0x008fea0003900000 */
[----:B------:R-:W3:Y:S02]  /*126b0*/  @!P2 SYNCS.PHASECHK.TRANS64 P2, [R13+URZ+0x16830], R8 ;  /* 0x016830080d00a5a7 */ /* 0x000ee4000804007f */
[----:B---3--:R-:W-:Y:S05]  /*126c0*/  @!P2 BRA `(.L_x_11173) ;  /* 0xfffffffc00eca947 */ /* 0x008fea000383ffff */
[----:B------:R-:W-:Y:S05]  /*126d0*/  BRA `(.L_x_11170) ;  /* 0xffffff6000a87947 */ /* 0x000fea000383ffff */
.L_x_11177:
[----:B--2---:R-:W-:-:S04]  /*126e0*/  IMAD.U32 R13, RZ, RZ, UR6 ;  /* 0x00000006ff0d7e24 */ /* 0x004fc8000f8e00ff */
[----:B------:R2:W3:Y:S03]  /*126f0*/  SYNCS.PHASECHK.TRANS64.TRYWAIT P2, [R13+URZ+0x16850], R8 ;  /* 0x016850080d0075a7 */ /* 0x0004e6000804017f */
[----:B---3--:R-:W-:Y:S05]  /*12700*/  @!P2 NANOSLEEP.SYNCS 0x989680 ;  /* 0x009896800000a95d */ /* 0x008fea0003900000 */
[----:B------:R-:W3:Y:S02]  /*12710*/  @!P2 SYNCS.PHASECHK.TRANS64 P2, [R13+URZ+0x16850], R8 ;  /* 0x016850080d00a5a7 */ /* 0x000ee4000804007f */
[----:B---3--:R-:W-:Y:S05]  /*12720*/  @!P2 BRA `(.L_x_11177) ;  /* 0xfffffffc00eca947 */ /* 0x008fea000383ffff */
[----:B------:R-:W-:Y:S05]  /*12730*/  BRA `(.L_x_11174) ;  /* 0xffffff6400187947 */ /* 0x000fea000383ffff */
.L_x_11183:
[----:B--2---:R-:W-:-:S04]  /*12740*/  IMAD.U32 R13, RZ, RZ, UR6 ;  /* 0x00000006ff0d7e24 */ /* 0x004fc8000f8e00ff */
[----:B------:R2:W3:Y:S03]  /*12750*/  SYNCS.PHASECHK.TRANS64.TRYWAIT P2, [R13+URZ+0x16830], R8 ;  /* 0x016830080d0075a7 */ /* 0x0004e6000804017f */
[----:B---3--:R-:W-:Y:S05]  /*12760*/  @!P2 NANOSLEEP.SYNCS 0x989680 ;  /* 0x009896800000a95d */ /* 0x008fea0003900000 */
[----:B------:R-:W3:Y:S02]  /*12770*/  @!P2 SYNCS.PHASECHK.TRANS64 P2, [R13+URZ+0x16830], R8 ;  /* 0x016830080d00a5a7 */ /* 0x000ee4000804007f */
[----:B---3--:R-:W-:Y:S05]  /*12780*/  @!P2 BRA `(.L_x_11183) ;  /* 0xfffffffc00eca947 */ /* 0x008fea000383ffff */
[----:B------:R-:W-:Y:S05]  /*12790*/  BRA `(.L_x_11180) ;  /* 0xffffff8400bc7947 */ /* 0x000fea000383ffff */
.L_x_11187:
[----:B--2---:R-:W-:-:S04]  /*127a0*/  IMAD.U32 R13, RZ, RZ, UR6 ;  /* 0x00000006ff0d7e24 */ /* 0x004fc8000f8e00ff */
[----:B------:R2:W3:Y:S03]  /*127b0*/  SYNCS.PHASECHK.TRANS64.TRYWAIT P2, [R13+URZ+0x16850], R8 ;  /* 0x016850080d0075a7 */ /* 0x0004e6000804017f */
[----:B---3--:R-:W-:Y:S05]  /*127c0*/  @!P2 NANOSLEEP.SYNCS 0x989680 ;  /* 0x009896800000a95d */ /* 0x008fea0003900000 */
[----:B------:R-:W3:Y:S02]  /*127d0*/  @!P2 SYNCS.PHASECHK.TRANS64 P2, [R13+URZ+0x16850], R8 ;  /* 0x016850080d00a5a7 */ /* 0x000ee4000804007f */
[----:B---3--:R-:W-:Y:S05]  /*127e0*/  @!P2 BRA `(.L_x_11187) ;  /* 0xfffffffc00eca947 */ /* 0x008fea000383ffff */
[----:B------:R-:W-:Y:S05]  /*127f0*/  BRA `(.L_x_11184) ;  /* 0xffffff88002c7947 */ /* 0x000fea000383ffff */
.L_x_11200:
[----:B--2---:R-:W-:-:S04]  /*12800*/  IMAD.U32 R3, RZ, RZ, UR5 ;  /* 0x00000005ff037e24 */ /* 0x004fc8000f8e00ff */
[----:B------:R2:W3:Y:S03]  /*12810*/  SYNCS.PHASECHK.TRANS64.TRYWAIT P0, [R3+URZ+0x16850], R0 ;  /* 0x01685000030075a7 */ /* 0x0004e6000800017f */
[----:B---3--:R-:W-:Y:S05]  /*12820*/  @!P0 NANOSLEEP.SYNCS 0x989680 ;  /* 0x009896800000895d */ /* 0x008fea0003900000 */
[----:B------:R-:W3:Y:S02]  /*12830*/  @!P0 SYNCS.PHASECHK.TRANS64 P0, [R3+URZ+0x16850], R0 ;  /* 0x01685000030085a7 */ /* 0x000ee4000800007f */
[----:B---3--:R-:W-:Y:S05]  /*12840*/  @!P0 BRA `(.L_x_11200) ;  /* 0xfffffffc00ec8947 */ /* 0x008fea000383ffff */
[----:B------:R-:W-:Y:S05]  /*12850*/  BRA `(.L_x_11199) ;  /* 0xffffffb800907947 */ /* 0x000fea000383ffff */
.L_x_11230:
[----:B------:R-:W-:Y:S02]  /*12860*/  IMAD.MOV.U32 R13, RZ, RZ, R16 ;  /* 0x000000ffff0d7224 */ /* 0x000fe400078e0010 */
[----:B------:R-:W-:Y:S02]  /*12870*/  IMAD.MOV.U32 R12, RZ, RZ, RZ ;  /* 0x000000ffff0c7224 */ /* 0x000fe400078e00ff */
[----:B------:R-:W-:Y:S02]  /*12880*/  IMAD.MOV.U32 R11, RZ, RZ, 0x1f ;  /* 0x0000001fff0b7424 */ /* 0x000fe400078e00ff */
[----:B------:R-:W-:-:S07]  /*12890*/  IMAD.MOV.U32 R15, RZ, RZ, -0x1 ;  /* 0xffffffffff0f7424 */ /* 0x000fce00078e00ff */
[----:B------:R-:W-:Y:S05]  /*128a0*/  WARPSYNC.COLLECTIVE R15, `(.L_x_11280) ;  /* 0x000000000f087348 */ /* 0x000fea0003c00000 */
[----:B------:R1:W2:Y:S02]  /*128b0*/  SHFL.IDX P6, R14, R13, R12, R11 ;  /* 0x0000000c0d0e7389 */ /* 0x0002a400000c000b */
[----:B-12---:R-:W-:Y:S01]  /*128c0*/  ENDCOLLECTIVE ;  /* 0x000000000000791b */ /* 0x006fe20003800000 */
.L_x_11280:
[----:B------:R-:W-:Y:S05]  /*128d0*/  BRA `(.L_x_11281) ;  /* 0xffffffdc00b07947 */ /* 0x000fea000383ffff */
.L_x_11231:
[----:B------:R-:W-:Y:S01]  /*128e0*/  BSSY B0, `(.L_x_11282) ;  /* 0x0000006000007945 */ /* 0x000fe20003800000 */
[----:B------:R-:W-:-:S07]  /*128f0*/  IMAD.MOV.U32 R15, RZ, RZ, -0x1 ;  /* 0xffffffffff0f7424 */ /* 0x000fce00078e00ff */
[----:B------:R-:W-:Y:S05]  /*12900*/  WARPSYNC.COLLECTIVE R15, `(.L_x_11283) ;  /* 0x000000000f0c7348 */ /* 0x000fea0003c00000 */
[----:B------:R-:W-:Y:S02]  /*12910*/  ELECT P6, UR62, PT ;  /* 0x00000000003e782f */ /* 0x000fe400038c0000 */
[----:B------:R-:W-:Y:S01]  /*12920*/  MOV R14, UR62 ;  /* 0x0000003e000e7c02 */ /* 0x000fe20008000f00 */
[----:B------:R-:W-:Y:S10]  /*12930*/  ENDCOLLECTIVE ;  /* 0x000000000000791b */ /* 0x000ff40003800000 */
.L_x_11283:
[----:B------:R-:W-:Y:S05]  /*12940*/  BSYNC B0 ;  /* 0x0000000000007941 */ /* 0x000fea0003800000 */
.L_x_11282:
[----:B------:R-:W-:Y:S05]  /*12950*/  BRA `(.L_x_11284) ;  /* 0xffffffdc00a07947 */ /* 0x000fea000383ffff */
.L_x_11234:
[----:B--2---:R2:W3:Y:S02]  /*12960*/  SYNCS.PHASECHK.TRANS64.TRYWAIT P2, [R13+URZ+0x16840], R12 ;  /* 0x0168400c0d0075a7 */ /* 0x0044e4000804017f */
[----:B---3--:R-:W-:Y:S05]  /*12970*/  @!P2 NANOSLEEP.SYNCS 0x989680 ;  /* 0x009896800000a95d */ /* 0x008fea0003900000 */
[----:B------:R-:W3:Y:S02]  /*12980*/  @!P2 SYNCS.PHASECHK.TRANS64 P2, [R13+URZ+0x16840], R12 ;  /* 0x0168400c0d00a5a7 */ /* 0x000ee4000804007f */
[----:B---3--:R-:W-:Y:S05]  /*12990*/  @!P2 BRA `(.L_x_11234) ;  /* 0xfffffffc00f0a947 */ /* 0x008fea000383ffff */
[----:B------:R-:W-:Y:S05]  /*129a0*/  BRA `(.L_x_11285) ;  /* 0xffffffdc00f47947 */ /* 0x000fea000383ffff */
.L_x_11236:
[----:B-1----:R-:W-:-:S04]  /*129b0*/  IMAD.U32 R5, RZ, RZ, UR39 ;  /* 0x00000027ff057e24 */ /* 0x002fc8000f8e00ff */
[----:B------:R1:W3:Y:S03]  /*129c0*/  SYNCS.PHASECHK.TRANS64.TRYWAIT P2, [R5+URZ+0x16820], R4 ;  /* 0x01682004050075a7 */ /* 0x0002e6000804017f */
[----:B---3--:R-:W-:Y:S05]  /*129d0*/  @!P2 NANOSLEEP.SYNCS 0x989680 ;  /* 0x009896800000a95d */ /* 0x008fea0003900000 */
[----:B------:R-:W3:Y:S02]  /*129e0*/  @!P2 SYNCS.PHASECHK.TRANS64 P2, [R5+URZ+0x16820], R4 ;  /* 0x016820040500a5a7 */ /* 0x000ee4000804007f */
[----:B---3--:R-:W-:Y:S05]  /*129f0*/  @!P2 BRA `(.L_x_11236) ;  /* 0xfffffffc00eca947 */ /* 0x008fea000383ffff */
[----:B------:R-:W-:Y:S05]  /*12a00*/  BRA `(.L_x_11286) ;  /* 0xffffffe000947947 */ /* 0x000fea000383ffff */
.L_x_11242:
[----:B-1----:R1:W2:Y:S02]  /*12a10*/  SYNCS.PHASECHK.TRANS64.TRYWAIT P3, [R3+URZ+0x16840], R2 ;  /* 0x01684002030075a7 */ /* 0x0022a4000806017f */
[----:B--2---:R-:W-:Y:S05]  /*12a20*/  @!P3 NANOSLEEP.SYNCS 0x989680 ;  /* 0x009896800000b95d */ /* 0x004fea0003900000 */
[----:B------:R-:W2:Y:S02]  /*12a30*/  @!P3 SYNCS.PHASECHK.TRANS64 P3, [R3+URZ+0x16840], R2 ;  /* 0x016840020300b5a7 */ /* 0x000ea4000806007f */
[----:B--2---:R-:W-:Y:S05]  /*12a40*/  @!P3 BRA `(.L_x_11242) ;  /* 0xfffffffc00f0b947 */ /* 0x004fea000383ffff */
[----:B------:R-:W-:Y:S05]  /*12a50*/  BRA `(.L_x_11287) ;  /* 0xffffffe400347947 */ /* 0x000fea000383ffff */
.L_x_11244:
[----:B-1----:R1:W2:Y:S02]  /*12a60*/  SYNCS.PHASECHK.TRANS64.TRYWAIT P3, [R2+URZ+0x60], R3 ;  /* 0x00006003020075a7 */ /* 0x0022a4000806017f */
[----:B--2---:R-:W-:Y:S05]  /*12a70*/  @!P3 NANOSLEEP.SYNCS 0x989680 ;  /* 0x009896800000b95d */ /* 0x004fea0003900000 */
[----:B------:R-:W2:Y:S02]  /*12a80*/  @!P3 SYNCS.PHASECHK.TRANS64 P3, [R2+URZ+0x60], R3 ;  /* 0x000060030200b5a7 */ /* 0x000ea4000806007f */
[----:B--2---:R-:W-:Y:S05]  /*12a90*/  @!P3 BRA `(.L_x_11244) ;  /* 0xfffffffc00f0b947 */ /* 0x004fea000383ffff */
[----:B------:R-:W-:Y:S05]  /*12aa0*/  BRA `(.L_x_11288) ;  /* 0xffffffe400887947 */ /* 0x000fea000383ffff */
.L_x_11250:
[----:B-1----:R1:W2:Y:S02]  /*12ab0*/  SYNCS.PHASECHK.TRANS64.TRYWAIT P3, [R4+URZ+0x16840], R3 ;  /* 0x01684003040075a7 */ /* 0x0022a4000806017f */
[----:B--2---:R-:W-:Y:S05]  /*12ac0*/  @!P3 NANOSLEEP.SYNCS 0x989680 ;  /* 0x009896800000b95d */ /* 0x004fea0003900000 */
[----:B------:R-:W2:Y:S02]  /*12ad0*/  @!P3 SYNCS.PHASECHK.TRANS64 P3, [R4+URZ+0x16840], R3 ;  /* 0x016840030400b5a7 */ /* 0x000ea4000806007f */
[----:B--2---:R-:W-:Y:S05]  /*12ae0*/  @!P3 BRA `(.L_x_11250) ;  /* 0xfffffffc00f0b947 */ /* 0x004fea000383ffff */
[----:B------:R-:W-:Y:S05]  /*12af0*/  BRA `(.L_x_11289) ;  /* 0xffffffe800887947 */ /* 0x000fea000383ffff */
.L_x_11252:
[----:B-1----:R1:W2:Y:S02]  /*12b00*/  SYNCS.PHASECHK.TRANS64.TRYWAIT P3, [R3+URZ+0x60], R18 ;  /* 0x00006012030075a7 */ /* 0x0022a4000806017f */
[----:B--2---:R-:W-:Y:S05]  /*12b10*/  @!P3 NANOSLEEP.SYNCS 0x989680 ;  /* 0x009896800000b95d */ /* 0x004fea0003900000 */
[----:B------:R-:W2:Y:S02]  /*12b20*/  @!P3 SYNCS.PHASECHK.TRANS64 P3, [R3+URZ+0x60], R18 ;  /* 0x000060120300b5a7 */ /* 0x000ea4000806007f */
[----:B--2---:R-:W-:Y:S05]  /*12b30*/  @!P3 BRA `(.L_x_11252) ;  /* 0xfffffffc00f0b947 */ /* 0x004fea000383ffff */
[----:B------:R-:W-:Y:S05]  /*12b40*/  BRA `(.L_x_11290) ;  /* 0xffffffe800dc7947 */ /* 0x000fea000383ffff */
.L_x_11257:
[----:B-1----:R1:W2:Y:S02]  /*12b50*/  SYNCS.PHASECHK.TRANS64.TRYWAIT P3, [R3+URZ+0x16840], R4 ;  /* 0x01684004030075a7 */ /* 0x0022a4000806017f */
[----:B--2---:R-:W-:Y:S05]  /*12b60*/  @!P3 NANOSLEEP.SYNCS 0x989680 ;  /* 0x009896800000b95d */ /* 0x004fea0003900000 */
[----:B------:R-:W2:Y:S02]  /*12b70*/  @!P3 SYNCS.PHASECHK.TRANS64 P3, [R3+URZ+0x16840], R4 ;  /* 0x016840040300b5a7 */ /* 0x000ea4000806007f */
[----:B--2---:R-:W-:Y:S05]  /*12b80*/  @!P3 BRA `(.L_x_11257) ;  /* 0xfffffffc00f0b947 */ /* 0x004fea000383ffff */
[----:B------:R-:W-:Y:S05]  /*12b90*/  BRA `(.L_x_11291) ;  /* 0xffffffec00b07947 */ /* 0x000fea000383ffff */
.L_x_11259:
[----:B-1----:R1:W2:Y:S02]  /*12ba0*/  SYNCS.PHASECHK.TRANS64.TRYWAIT P3, [R3+URZ+0x60], R12 ;  /* 0x0000600c030075a7 */ /* 0x0022a4000806017f */
[----:B--2---:R-:W-:Y:S05]  /*12bb0*/  @!P3 NANOSLEEP.SYNCS 0x989680 ;  /* 0x009896800000b95d */ /* 0x004fea0003900000 */
[----:B------:R-:W2:Y:S02]  /*12bc0*/  @!P3 SYNCS.PHASECHK.TRANS64 P3, [R3+URZ+0x60], R12 ;  /* 0x0000600c0300b5a7 */ /* 0x000ea4000806007f */
[----:B--2---:R-:W-:Y:S05]  /*12bd0*/  @!P3 BRA `(.L_x_11259) ;  /* 0xfffffffc00f0b947 */ /* 0x004fea000383ffff */
[----:B------:R-:W-:Y:S05]  /*12be0*/  BRA `(.L_x_11292) ;  /* 0xfffffff000047947 */ /* 0x000fea000383ffff */
.L_x_11266:
[----:B-1----:R1:W2:Y:S02]  /*12bf0*/  SYNCS.PHASECHK.TRANS64.TRYWAIT P0, [R3+URZ+0x16860], R0 ;  /* 0x01686000030075a7 */ /* 0x0022a4000800017f */
[----:B--2---:R-:W-:Y:S05]  /*12c00*/  @!P0 NANOSLEEP.SYNCS 0x989680 ;  /* 0x009896800000895d */ /* 0x004fea0003900000 */
[----:B------:R-:W2:Y:S02]  /*12c10*/  @!P0 SYNCS.PHASECHK.TRANS64 P0, [R3+URZ+0x16860], R0 ;  /* 0x01686000030085a7 */ /* 0x000ea4000800007f */
[----:B--2---:R-:W-:Y:S05]  /*12c20*/  @!P0 BRA `(.L_x_11266) ;  /* 0xfffffffc00f08947 */ /* 0x004fea000383ffff */
[----:B------:R-:W-:Y:S05]  /*12c30*/  BRA `(.L_x_11293) ;  /* 0xfffffff000bc7947 */ /* 0x000fea000383ffff */
.L_x_11268:
[----:B------:R-:W-:Y:S01]  /*12c40*/  BSSY B0, `(.L_x_11294) ;  /* 0x0000007000007945 */ /* 0x000fe20003800000 */
[----:B------:R-:W-:Y:S02]  /*12c50*/  IMAD.MOV.U32 R12, RZ, RZ, RZ ;  /* 0x000000ffff0c7224 */ /* 0x000fe400078e00ff */
[----:B------:R-:W-:Y:S02]  /*12c60*/  IMAD.MOV.U32 R11, RZ, RZ, 0x1f ;  /* 0x0000001fff0b7424 */ /* 0x000fe400078e00ff */
[----:B------:R-:W-:-:S07]  /*12c70*/  IMAD.MOV.U32 R15, RZ, RZ, -0x1 ;  /* 0xffffffffff0f7424 */ /* 0x000fce00078e00ff */
[----:B------:R-:W-:Y:S05]  /*12c80*/  WARPSYNC.COLLECTIVE R15, `(.L_x_11295) ;  /* 0x000000000f087348 */ /* 0x000fea0003c00000 */
[----:B------:R1:W2:Y:S02]  /*12c90*/  SHFL.IDX P6, R14, R13, R12, R11 ;  /* 0x0000000c0d0e7389 */ /* 0x0002a400000c000b */
[----:B-12---:R-:W-:Y:S01]  /*12ca0*/  ENDCOLLECTIVE ;  /* 0x000000000000791b */ /* 0x006fe20003800000 */
.L_x_11295:
[----:B------:R-:W-:Y:S05]  /*12cb0*/  BSYNC B0 ;  /* 0x0000000000007941 */ /* 0x000fea0003800000 */
.L_x_11294:
[----:B------:R-:W-:Y:S05]  /*12cc0*/  BRA `(.L_x_11296) ;  /* 0xfffffff4001c7947 */ /* 0x000fea000383ffff */
.L_x_11270:
[----:B--2---:R2:W3:Y:S02]  /*12cd0*/  SYNCS.PHASECHK.TRANS64.TRYWAIT P0, [R9+URZ+0x16820], R0 ;  /* 0x01682000090075a7 */ /* 0x0044e4000800017f */
[----:B---3--:R-:W-:Y:S05]  /*12ce0*/  @!P0 NANOSLEEP.SYNCS 0x989680 ;  /* 0x009896800000895d */ /* 0x008fea0003900000 */
[----:B------:R-:W3:Y:S02]  /*12cf0*/  @!P0 SYNCS.PHASECHK.TRANS64 P0, [R9+URZ+0x16820], R0 ;  /* 0x01682000090085a7 */ /* 0x000ee4000800007f */
[----:B---3--:R-:W-:Y:S05]  /*12d00*/  @!P0 BRA `(.L_x_11270) ;  /* 0xfffffffc00f08947 */ /* 0x008fea000383ffff */
[----:B------:R-:W-:Y:S05]  /*12d10*/  BRA `(.L_x_11297) ;  /* 0xfffffff400647947 */ /* 0x000fea000383ffff */
.L_x_11274:
[----:B--2---:R2:W3:Y:S02]  /*12d20*/  SYNCS.PHASECHK.TRANS64.TRYWAIT P0, [R5+URZ], R4 ;  /* 0x00000004050075a7 */ /* 0x0044e4000800017f */
[----:B---3--:R-:W-:Y:S05]  /*12d30*/  @!P0 NANOSLEEP.SYNCS 0x989680 ;  /* 0x009896800000895d */ /* 0x008fea0003900000 */
[----:B------:R-:W3:Y:S02]  /*12d40*/  @!P0 SYNCS.PHASECHK.TRANS64 P0, [R5+URZ], R4 ;  /* 0x00000004050085a7 */ /* 0x000ee4000800007f */
[----:B---3--:R-:W-:Y:S05]  /*12d50*/  @!P0 BRA `(.L_x_11274) ;  /* 0xfffffffc00f08947 */ /* 0x008fea000383ffff */
[----:B------:R-:W-:Y:S05]  /*12d60*/  BRA `(.L_x_11298) ;  /* 0xfffffff400ac7947 */ /* 0x000fea000383ffff */
.L_x_11275:
[----:B---3--:R3:W4:Y:S02]  /*12d70*/  SYNCS.PHASECHK.TRANS64.TRYWAIT P0, [R3+URZ], R2 ;  /* 0x00000002030075a7 */ /* 0x008724000800017f */
[----:B----4-:R-:W-:Y:S05]  /*12d80*/  @!P0 NANOSLEEP.SYNCS 0x989680 ;  /* 0x009896800000895d */ /* 0x010fea0003900000 */
[----:B------:R-:W4:Y:S02]  /*12d90*/  @!P0 SYNCS.PHASECHK.TRANS64 P0, [R3+URZ], R2 ;  /* 0x00000002030085a7 */ /* 0x000f24000800007f */
[----:B----4-:R-:W-:Y:S05]  /*12da0*/  @!P0 BRA `(.L_x_11275) ;  /* 0xfffffffc00f08947 */ /* 0x010fea000383ffff */
[----:B------:R-:W-:Y:S05]  /*12db0*/  BRA `(.L_x_11299) ;  /* 0xfffffff400a07947 */ /* 0x000fea000383ffff */
.L_x_11277:
[----:B----4-:R4:W1:Y:S02]  /*12dc0*/  SYNCS.PHASECHK.TRANS64.TRYWAIT P0, [R19+URZ], R4 ;  /* 0x00000004130075a7 */ /* 0x010864000800017f */
[----:B-1----:R-:W-:Y:S05]  /*12dd0*/  @!P0 NANOSLEEP.SYNCS 0x989680 ;  /* 0x009896800000895d */ /* 0x002fea0003900000 */
[----:B------:R-:W1:Y:S02]  /*12de0*/  @!P0 SYNCS.PHASECHK.TRANS64 P0, [R19+URZ], R4 ;  /* 0x00000004130085a7 */ /* 0x000e64000800007f */
[----:B-1----:R-:W-:Y:S05]  /*12df0*/  @!P0 BRA `(.L_x_11277) ;  /* 0xfffffffc00f08947 */ /* 0x002fea000383ffff */
[----:B------:R-:W-:Y:S05]  /*12e00*/  BRA `(.L_x_11300) ;  /* 0xfffffff400a47947 */ /* 0x000fea000383ffff */
.L_x_11301:
        /* <DEDUP_REMOVED lines=15> */
.L_x_12788:


//--------------------- .text._ZN7cutlass13device_kernelIN5flash11enable_sm90INS1_16FlashAttnFwdSm90INS1_25CollectiveMainloopFwdSm90ILi2EN4cute5tupleIJNS5_1CILi1EEES8_S8_EEENS6_IJNS7_ILi192EEENS7_ILi128EEENS7_ILi64EEEEEELi64ENS_6half_tEfNS_4arch4Sm90ELb0ELb1ELb1ELb1ELb0ELb0ELb0ELb1ELb1ELb0ELb0ELb0EEENS1_21CollectiveEpilogueFwdINS6_IJSA_SC_SB_EEES9_SE_SG_Li384ELb1ELb0ELb0ELb0EEENS1_36VarlenDynamicPersistentTileSchedulerILi192ELi128ELi384ELi32ELb0ELb0ELb1ELb1ELb0ELb1EEEEEEEEEvNT_6ParamsE --------------------------
	.section	.text._ZN7cutlass13device_kernelIN5flash11enable_sm90INS1_16FlashAttnFwdSm90INS1_25CollectiveMainloopFwdSm90ILi2EN4cute5tupleIJNS5_1CILi1EEES8_S8_EEENS6_IJNS7_ILi192EEENS7_ILi128EEENS7_ILi64EEEEEELi64ENS_6half_tEfNS_4arch4Sm90ELb0ELb1ELb1ELb1ELb0ELb0ELb0ELb1ELb1ELb0ELb0ELb0EEENS1_21CollectiveEpilogueFwdINS6_IJSA_SC_SB_EEES9_SE_SG_Li384ELb1ELb0ELb0ELb0EEENS1_36VarlenDynamicPersistentTileSchedulerILi192ELi128ELi384ELi32ELb0ELb0ELb1ELb1ELb0ELb1EEEEEEEEEvNT_6ParamsE,"ax",@progbits
	.align	128
.text._ZN7cutlass13device_kernelIN5flash11enable_sm90INS1_16FlashAttnFwdSm90INS1_25CollectiveMainloopFwdSm90ILi2EN4cute5tupleIJNS5_1CILi1EEES8_S8_EEENS6_IJNS7_ILi192EEENS7_ILi128EEENS7_ILi64EEEEEELi64ENS_6half_tEfNS_4arch4Sm90ELb0ELb1ELb1ELb1ELb0ELb0ELb0ELb1ELb1ELb0ELb0ELb0EEENS1_21CollectiveEpilogueFwdINS6_IJSA_SC_SB_EEES9_SE_SG_Li384ELb1ELb0ELb0ELb0EEENS1_36VarlenDynamicPersistentTileSchedulerILi192ELi128ELi384ELi32ELb0ELb0ELb1ELb1ELb0ELb1EEEEEEEEEvNT_6ParamsE:
        .type           _ZN7cutlass13device_kernelIN5flash11enable_sm90INS1_16FlashAttnFwdSm90INS1_25CollectiveMainloopFwdSm90ILi2EN4cute5tupleIJNS5_1CILi1EEES8_S8_EEENS6_IJNS7_ILi192EEENS7_ILi128EEENS7_ILi64EEEEEELi64ENS_6half_tEfNS_4arch4Sm90ELb0ELb1ELb1ELb1ELb0ELb0ELb0ELb1ELb1ELb0ELb0ELb0EEENS1_21CollectiveEpilogueFwdINS6_IJSA_SC_SB_EEES9_SE_SG_Li384ELb1ELb0ELb0ELb0EEENS1_36VarlenDynamicPersistentTileSchedulerILi192ELi128ELi384ELi32ELb0ELb0ELb1ELb1ELb0ELb1EEEEEEEEEvNT_6ParamsE,@function
        .size           _ZN7cutlass13device_kernelIN5flash11enable_sm90INS1_16FlashAttnFwdSm90INS1_25CollectiveMainloopFwdSm90ILi2EN4cute5tupleIJNS5_1CILi1EEES8_S8_EEENS6_IJNS7_ILi192EEENS7_ILi128EEENS7_ILi64EEEEEELi64ENS_6half_tEfNS_4arch4Sm90ELb0ELb1ELb1ELb1ELb0ELb0ELb0ELb1ELb1ELb0ELb0ELb0EEENS1_21CollectiveEpilogueFwdINS6_IJSA_SC_SB_EEES9_SE_SG_Li384ELb1ELb0ELb0ELb0EEENS1_36VarlenDynamicPersistentTileSchedulerILi192ELi128ELi384ELi32ELb0ELb0ELb1ELb1ELb0ELb1EEEEEEEEEvNT_6ParamsE,(.L_x_12789 - _ZN7cutlass13device_kernelIN5flash11enable_sm90INS1_16FlashAttnFwdSm90INS1_25CollectiveMainloopFwdSm90ILi2EN4cute5tupleIJNS5_1CILi1EEES8_S8_EEENS6_IJNS7_ILi192EEENS7_ILi128EEENS7_ILi64EEEEEELi64ENS_6half_tEfNS_4arch4Sm90ELb0ELb1ELb1ELb1ELb0ELb0ELb0ELb1ELb1ELb0ELb0ELb0EEENS1_21CollectiveEpilogueFwdINS6_IJSA_SC_SB_EEES9_SE_SG_Li384ELb1ELb0ELb0ELb0EEENS1_36VarlenDynamicPersistentTileSchedulerILi192ELi128ELi384ELi32ELb0ELb0ELb1ELb1ELb0ELb1EEEEEEEEEvNT_6ParamsE)
        .other          _ZN7cutlass13device_kernelIN5flash11enable_sm90INS1_16FlashAttnFwdSm90INS1_25CollectiveMainloopFwdSm90ILi2EN4cute5tupleIJNS5_1CILi1EEES8_S8_EEENS6_IJNS7_ILi192EEENS7_ILi128EEENS7_ILi64EEEEEELi64ENS_6half_tEfNS_4arch4Sm90ELb0ELb1ELb1ELb1ELb0ELb0ELb0ELb1ELb1ELb0ELb0ELb0EEENS1_21CollectiveEpilogueFwdINS6_IJSA_SC_SB_EEES9_SE_SG_Li384ELb1ELb0ELb0ELb0EEENS1_36VarlenDynamicPersistentTileSchedulerILi192ELi128ELi384ELi32ELb0ELb0ELb1ELb1ELb0ELb1EEEEEEEEEvNT_6ParamsE,@"STO_CUDA_ENTRY STV_DEFAULT"
_ZN7cutlass13device_kernelIN5flash11enable_sm90INS1_16FlashAttnFwdSm90INS1_25CollectiveMainloopFwdSm90ILi2EN4cute5tupleIJNS5_1CILi1EEES8_S8_EEENS6_IJNS7_ILi192EEENS7_ILi128EEENS7_ILi64EEEEEELi64ENS_6half_tEfNS_4arch4Sm90ELb0ELb1ELb1ELb1ELb0ELb0ELb0ELb1ELb1ELb0ELb0ELb0EEENS1_21CollectiveEpilogueFwdINS6_IJSA_SC_SB_EEES9_SE_SG_Li384ELb1ELb0ELb0ELb0EEENS1_36VarlenDynamicPersistentTileSchedulerILi192ELi128ELi384ELi32ELb0ELb0ELb1ELb1ELb0ELb1EEEEEEEEEvNT_6ParamsE:
        /* <DEDUP_REMOVED lines=21> */
.L_x_11303:
[----:B------:R-:W-:Y:S05]  /*0150*/  BSYNC B0 ;  /* 0x0000000000007941 */ /* 0x000fea0003800000 */
.L_x_11302:
        /* <DEDUP_REMOVED lines=41> */
.L_x_11304:
        /* <DEDUP_REMOVED lines=22> */
.L_x_11305:
        /* <DEDUP_REMOVED lines=18> */
.L_x_11306:
        /* <DEDUP_REMOVED lines=22> */
.L_x_11307:
        /* <DEDUP_REMOVED lines=22> */
.L_x_11308:
[----:B------:R-:W-:Y:S01]  /*0930*/  PLOP3.LUT P0, PT, PT, PT, UP0, 0x80, 0x0 ;  /* 0x000000000000781c */ /* 0x000fe20003f0f008 */
[----:B------:R-:W-:Y:S01]  /*0940*/  UMOV UR36, 0x1 ;  /* 0x0000000100247882 */ /* 0x000fe20000000000 */
[----:B------:R-:W-:Y:S01]  /*0950*/  NOP ;  /* 0x0000000000007918 */ /* 0x000fe20000000000 */
[----:B------:R-:W-:Y:S01]  /*0960*/  USEL UR36, UR36, 0x2, !UP0 ;  /* 0x0000000224247887 */ /* 0x000fe2000c000000 */
[----:B------:R-:W-:Y:S01]  /*0970*/  ULDC.64 UR46, c[0x0][0x208] ;  /* 0x00008200002e7ab9 */ /* 0x000fe20000000a00 */
[----:B012-4-:R-:W-:Y:S08]  /*0980*/  BAR.SYNC.DEFER_BLOCKING 0x0 ;  /* 0x0000000000007b1d */ /* 0x017ff00000010000 */
[----:B------:R-:W-:Y:S05]  /*0990*/  @!P0 BRA `(.L_x_11309) ;  /* 0x000000f800fc8947 */ /* 0x000fea0003800000 */
.L_x_11310:
        /* <DEDUP_REMOVED lines=29> */
[----:B------:R-:W-:Y:S01]  /*0b70*/  SHF.R.S32.HI R13, RZ, 0x7, R2 ;  /* 0x00000007ff0d7819 */ /* 0x000fe20000011402 */
[----:B------:R-:W-:Y:S02]  /*0b80*/  IMAD.SHL.U32 R5, R4, 0x20, RZ ;  /* 0x0000002004057824 */ /* 0x000fe400078e00ff */
[----:B------:R-:W-:Y:S01]  /*0b90*/  IMAD.IADD R11, R12, 0x1, -R3 ;  /* 0x000000010c0b7824 */ /* 0x000fe200078e0a03 */
[----:B------:R-:W-:Y:S02]  /*0ba0*/  LEA.HI R3, R0, R12, RZ, 0x4 ;  /* 0x0000000c00037211 */ /* 0x000fe400078f20ff */
[----:B------:R-:W-:Y:S02]  /*0bb0*/  LOP3.LUT R5, R5, 0xfffffc00, RZ, 0xc0, !PT ;  /* 0xfffffc0005057812 */ /* 0x000fe400078ec0ff */
[----:B------:R-:W-:-:S02]  /*0bc0*/  SHF.R.S32.HI R7, RZ, 0x1f, R11 ;  /* 0x0000001fff077819 */ /* 0x000fc4000001140b */
[----:B------:R-:W-:Y:S02]  /*0bd0*/  SHF.R.S32.HI R4, RZ, 0x4, R3 ;  /* 0x00000004ff047819 */ /* 0x000fe40000011403 */
[----:B------:R-:W-:Y:S02]  /*0be0*/  LEA.HI R8, R7, R11, RZ, 0x2 ;  /* 0x0000000b07087211 */ /* 0x000fe400078f10ff */
[C---:B------:R-:W-:Y:S02]  /*0bf0*/  LOP3.LUT R2, R3.reuse, 0x3fffff0, RZ, 0xc0, !PT ;  /* 0x03fffff003027812 */ /* 0x040fe400078ec0ff */
[--C-:B------:R-:W-:Y:S02]  /*0c00*/  SHF.R.S32.HI R9, RZ, 0x2, R8.reuse ;  /* 0x00000002ff097819 */ /* 0x100fe40000011408 */
[----:B------:R-:W-:Y:S01]  /*0c10*/  SHF.R.S32.HI R6, RZ, 0x1f, R8 ;  /* 0x0000001fff067819 */ /* 0x000fe20000011408 */
[----:B------:R-:W-:Y:S01]  /*0c20*/  IMAD.IADD R2, R12, 0x1, -R2 ;  /* 0x000000010c027824 */ /* 0x000fe200078e0a02 */
[----:B------:R-:W-:-:S02]  /*0c30*/  LEA.HI R3, R3, R4, RZ, 0x1 ;  /* 0x0000000403037211 */ /* 0x000fc400078f08ff */
[----:B------:R-:W-:Y:S01]  /*0c40*/  LEA.HI R10, R6, R9, RZ, 0x3 ;  /* 0x00000009060a7211 */ /* 0x000fe200078f18ff */
[----:B------:R-:W-:Y:S01]  /*0c50*/  IMAD.HI R6, R13, 0x55555556, RZ ;  /* 0x555555560d067827 */ /* 0x000fe200078e02ff */
[----:B------:R-:W-:Y:S02]  /*0c60*/  LEA.HI R7, R7, R11, RZ, 0x5 ;  /* 0x0000000b07077211 */ /* 0x000fe400078f28ff */
[----:B------:R-:W-:Y:S01]  /*0c70*/  LOP3.LUT R10, R10, 0xfffffff8, RZ, 0xc0, !PT ;  /* 0xfffffff80a0a7812 */ /* 0x000fe200078ec0ff */
[----:B------:R-:W-:Y:S01]  /*0c80*/  IMAD R2, R2, 0x40, R5 ;  /* 0x0000004002027824 */ /* 0x000fe200078e0205 */
[----:B------:R-:W-:Y:S02]  /*0c90*/  LOP3.LUT R3, R3, 0x1ffffffe, RZ, 0xc0, !PT ;  /* 0x1ffffffe03037812 */ /* 0x000fe400078ec0ff */
[----:B------:R-:W-:Y:S01]  /*0ca0*/  LEA.HI R6, R6, R6, RZ, 0x1 ;  /* 0x0000000606067211 */ /* 0x000fe200078f08ff */
[----:B------:R-:W-:Y:S01]  /*0cb0*/  IMAD.IADD R10, R9, 0x1, -R10 ;  /* 0x00000001090a7824 */ /* 0x000fe200078e0a0a */
[----:B------:R-:W-:Y:S01]  /*0cc0*/  SHF.R.S32.HI R7, RZ, 0x5, R7 ;  /* 0x00000005ff077819 */ /* 0x000fe20000011407 */
[----:B------:R-:W-:Y:S01]  /*0cd0*/  IMAD.IADD R3, R4, 0x1, -R3 ;  /* 0x0000000104037824 */ /* 0x000fe200078e0a03 */
[----:B------:R-:W-:Y:S01]  /*0ce0*/  LEA.HI R0, R0, R12, RZ, 0x3 ;  /* 0x0000000c00007211 */ /* 0x000fe200078f18ff */
[----:B------:R-:W-:Y:S01]  /*0cf0*/  IMAD R6, R6, -0x3, R13 ;  /* 0xfffffffd06067824 */ /* 0x000fe200078e020d */
[----:B------:R-:W-:Y:S01]  /*0d00*/  LOP3.LUT R16, R8, 0x7ffffffc, RZ, 0xc0, !PT ;  /* 0x7ffffffc08107812 */ /* 0x000fe200078ec0ff */
[----:B------:R-:W-:Y:S01]  /*0d10*/  IMAD R7, R7, 0x10, R10 ;  /* 0x0000001007077824 */ /* 0x000fe200078e020a */
[----:B------:R-:W-:Y:S01]  /*0d20*/  SHF.R.S32.HI R156, RZ, 0x3, R0 ;  /* 0x00000003ff9c7819 */ /* 0x000fe20000011400 */
[----:B------:R-:W-:Y:S01]  /*0d30*/  IMAD R4, R3, 0x8, R2 ;  /* 0x0000000803047824 */ /* 0x000fe200078e0202 */
[----:B------:R-:W-:Y:S01]  /*0d40*/  LOP3.LUT R2, R0, 0x1ffffff8, RZ, 0xc0, !PT ;  /* 0x1ffffff800027812 */ /* 0x000fe200078ec0ff */
[----:B------:R-:W-:-:S02]  /*0d50*/  IMAD R3, R6, 0x40, R7 ;  /* 0x0000004006037824 */ /* 0x000fc400078e0207 */
[----:B------:R-:W-:Y:S01]  /*0d60*/  IMAD.IADD R16, R11, 0x1, -R16 ;  /* 0x000000010b107824 */ /* 0x000fe200078e0a10 */
[----:B------:R0:W-:Y:S01]  /*0d70*/  STL [R1+0x8], R4 ;  /* 0x0000080401007387 */ /* 0x0001e20000100800 */
[----:B------:R-:W-:-:S03]  /*0d80*/  IMAD.IADD R2, R12, 0x1, -R2 ;  /* 0x000000010c027824 */ /* 0x000fc600078e0a02 */
[----:B------:R0:W-:Y:S01]  /*0d90*/  STL [R1+0x4], R3 ;  /* 0x0000040301007387 */ /* 0x0001e20000100800 */
[----:B------:R-:W-:-:S07]  /*0da0*/  IMAD.SHL.U32 R19, R2, 0x8, RZ ;  /* 0x0000000802137824 */ /* 0x000fce00078e00ff */
.L_x_11410:
[----:B------:R-:W-:Y:S01]  /*0db0*/  ULDC.64 UR8, c[0x0][0xa28] ;  /* 0x00028a0000087ab9 */ /* 0x000fe20000000a00 */
[----:B-1----:R-:W1:Y:S01]  /*0dc0*/  LDC R18, c[0x0][0x288] ;  /* 0x0000a200ff127b82 */ /* 0x002e620000000800 */
[----:B------:R-:W-:Y:S01]  /*0dd0*/  UISETP.NE.U32.AND UP0, UPT, UR8, URZ, UPT ;  /* 0x0000003f0800728c */ /* 0x000fe2000bf05070 */
[----:B----45:R-:W-:-:S03]  /*0de0*/  IMAD.MOV.U32 R6, RZ, RZ, RZ ;  /* 0x000000ffff067224 */ /* 0x030fc600078e00ff */
[----:B------:R-:W-:-:S03]  /*0df0*/  UISETP.NE.AND.EX UP0, UPT, UR9, URZ, UPT, UP0 ;  /* 0x0000003f0900728c */ /* 0x000fc6000bf05300 */
[----:B------:R-:W-:Y:S01]  /*0e00*/  ULDC.64 UR8, c[0x0][0xa18] ;  /* 0x0002860000087ab9 */ /* 0x000fe20000000a00 */
[----:B0-23--:R-:W2:Y:S01]  /*0e10*/  LDC.64 R8, c[0x0][0x3f8] ;  /* 0x0000fe00ff087b82 */ /* 0x00dea20000000a00 */
[----:B------:R-:W-:Y:S01]  /*0e20*/  UISETP.NE.U32.AND UP1, UPT, UR8, URZ, UPT ;  /* 0x0000003f0800728c */ /* 0x000fe2000bf25070 */
[----:B------:R-:W-:-:S03]  /*0e30*/  PLOP3.LUT P0, PT, PT, PT, UP0, 0x80, 0x0 ;  /* 0x000000000000781c */ /* 0x000fc60003f0f008 */
[----:B------:R-:W-:-:S03]  /*0e40*/  UISETP.NE.AND.EX UP1, UPT, UR9, URZ, UPT, UP1 ;  /* 0x0000003f0900728c */ /* 0x000fc6000bf25310 */
[----:B------:R-:W-:Y:S01]  /*0e50*/  @UP0 ULDC.64 UR8, c[0x0][0xa28] ;  /* 0x00028a0000080ab9 */ /* 0x000fe20000000a00 */
[----:B------:R-:W3:Y:S01]  /*0e60*/  LDC R0, c[0x0][0x404] ;  /* 0x00010100ff007b82 */ /* 0x000ee20000000800 */
[----:B------:R-:W-:Y:S01]  /*0e70*/  @UP0 UIMAD.WIDE UR8, UR5, 0x4, UR8 ;  /* 0x00000004050808a5 */ /* 0x000fe2000f8e0208 */
[----:B------:R-:W-:-:S05]  /*0e80*/  PLOP3.LUT P2, PT, PT, PT, UP1, 0x80, 0x0 ;  /* 0x000000000000781c */ /* 0x000fca0003f4f018 */
[----:B------:R-:W-:Y:S01]  /*0e90*/  @UP1 ULDC.64 UR10, c[0x0][0xa18] ;  /* 0x00028600000a1ab9 */ /* 0x000fe20000000a00 */
[----:B------:R-:W-:Y:S01]  /*0ea0*/  IMAD.U32 R2, RZ, RZ, UR8 ;  /* 0x00000008ff027e24 */ /* 0x000fe2000f8e00ff */
[----:B------:R-:W4:Y:S01]  /*0eb0*/  LDC R17, c[0x0][0x2e0] ;  /* 0x0000b800ff117b82 */ /* 0x000f220000000800 */
[----:B0-----:R-:W-:Y:S01]  /*0ec0*/  IMAD.U32 R3, RZ, RZ, UR9 ;  /* 0x00000009ff037e24 */ /* 0x001fe2000f8e00ff */
[----:B------:R-:W-:-:S04]  /*0ed0*/  @UP1 UIMAD.WIDE UR8, UR5, 0x4, UR10 ;  /* 0x00000004050818a5 */ /* 0x000fc8000f8e020a */
[----:B------:R0:W5:Y:S02]  /*0ee0*/  @P0 LDG.E R6, desc[UR46][R2.64] ;  /* 0x0000002e02060981 */ /* 0x000164000c1e1900 */
[----:B------:R-:W-:Y:S02]  /*0ef0*/  IMAD.U32 R4, RZ, RZ, UR8 ;  /* 0x00000008ff047e24 */ /* 0x000fe4000f8e00ff */
[----:B------:R-:W-:Y:S01]  /*0f00*/  IMAD.U32 R5, RZ, RZ, UR9 ;  /* 0x00000009ff057e24 */ /* 0x000fe2000f8e00ff */
[----:B------:R-:W-:-:S04]  /*0f10*/  ULDC.64 UR8, c[0x0][0xa20] ;  /* 0x0002880000087ab9 */ /* 0x000fc80000000a00 */
[----:B-1----:R0:W5:Y:S01]  /*0f20*/  @P2 LDG.E R18, desc[UR46][R4.64] ;  /* 0x0000002e04122981 */ /* 0x002162000c1e1900 */
[----:B--2---:R-:W-:Y:S01]  /*0f30*/  ISETP.NE.U32.AND P0, PT, R8, RZ, PT ;  /* 0x000000ff0800720c */ /* 0x004fe20003f05070 */
[----:B------:R-:W-:Y:S01]  /*0f40*/  UMOV UR41, UR6 ;  /* 0x0000000600297c82 */ /* 0x000fe20008000000 */
[----:B------:R-:W-:Y:S02]  /*0f50*/  ISETP.NE.U32.AND P1, PT, RZ, UR8, PT ;  /* 0x00000008ff007c0c */ /* 0x000fe4000bf25070 */
[----:B------:R-:W-:Y:S02]  /*0f60*/  ISETP.NE.AND.EX P0, PT, R9, RZ, PT, P0 ;  /* 0x000000ff0900720c */ /* 0x000fe40003f05300 */
[----:B------:R-:W-:Y:S02]  /*0f70*/  ISETP.NE.AND.EX P1, PT, RZ, UR9, PT, P1 ;  /* 0x00000009ff007c0c */ /* 0x000fe4000bf25310 */
[----:B---3--:R-:W-:Y:S01]  /*0f80*/  SEL R0, R0, 0x1, P0 ;  /* 0x0000000100007807 */ /* 0x008fe20000000000 */
[----:B0-----:R-:W-:Y:S10]  /*0f90*/  @P2 BRA `(.L_x_11311) ;  /* 0x00000000002c2947 */ /* 0x001ff40003800000 */
        /* <DEDUP_REMOVED lines=11> */
.L_x_11311:
[----:B------:R-:W-:Y:S01]  /*1050*/  UMOV UR42, UR5 ;  /* 0x00000005002a7c82 */ /* 0x000fe20008000000 */
[----:B----4-:R-:W-:Y:S02]  /*1060*/  IMAD R17, R0, R17, RZ ;  /* 0x0000001100117224 */ /* 0x010fe400078e02ff */
        /* <DEDUP_REMOVED lines=8> */
.L_x_11312:
        /* <DEDUP_REMOVED lines=11> */
.L_x_11313:
        /* <DEDUP_REMOVED lines=18> */
.L_x_11315:
[----:B------:R-:W-:-:S13]  /*12c0*/  ISETP.NE.AND P0, PT, R9, 0x1, PT ;  /* 0x000000010900780c */ /* 0x000fda0003f05270 */
[----:B------:R-:W0:Y:S02]  /*12d0*/  @P0 LDC.64 R4, c[0x0][0x9e8] ;  /* 0x00027a00ff040b82 */ /* 0x000e240000000a00 */
[----:B0-----:R-:W-:-:S05]  /*12e0*/  @P0 IMAD.HI.U32 R4, R2, R4, RZ ;  /* 0x0000000402040227 */ /* 0x001fca00078e00ff */
[----:B------:R-:W-:-:S07]  /*12f0*/  @P0 SHF.R.U32.HI R2, RZ, R5, R4 ;  /* 0x00000005ff020219 */ /* 0x000fce0000011604 */
.L_x_11316:
[----:B------:R-:W-:-:S05]  /*1300*/  IMAD R3, R2, R9, R9 ;  /* 0x0000000902037224 */ /* 0x000fca00078e0209 */
[----:B------:R-:W-:-:S07]  /*1310*/  VIMNMX R0, R0, R3, PT ;  /* 0x0000000300007248 */ /* 0x000fce0003fe0100 */
.L_x_11314:
        /* <DEDUP_REMOVED lines=24> */
.L_x_11318:
[----:B------:R-:W-:-:S13]  /*14a0*/  ISETP.NE.AND P0, PT, R9, 0x1, PT ;  /* 0x000000010900780c */ /* 0x000fda0003f05270 */
[----:B------:R-:W0:Y:S02]  /*14b0*/  @P0 LDC.64 R2, c[0x0][0x9e8] ;  /* 0x00027a00ff020b82 */ /* 0x000e240000000a00 */
[----:B0-----:R-:W-:-:S05]  /*14c0*/  @P0 IMAD.HI.U32 R0, R4, R2, RZ ;  /* 0x0000000204000227 */ /* 0x001fca00078e00ff */
[----:B------:R-:W-:-:S07]  /*14d0*/  @P0 SHF.R.U32.HI R4, RZ, R3, R0 ;  /* 0x00000003ff040219 */ /* 0x000fce0000011600 */
.L_x_11319:
[----:B------:R-:W-:-:S05]  /*14e0*/  IMAD R4, R4, R9, RZ ;  /* 0x0000000904047224 */ /* 0x000fca00078e02ff */
[----:B------:R-:W-:-:S13]  /*14f0*/  R2UR UR5, R4 ;  /* 0x00000000040572ca */ /* 0x000fda00000e0000 */
[----:B------:R-:W-:-:S04]  /*1500*/  UISETP.LT.AND UP0, UPT, UR4, UR5, UPT ;  /* 0x000000050400728c */ /* 0x000fc8000bf01270 */
[----:B------:R-:W-:-:S12]  /*1510*/  USEL UR4, UR4, UR5, !UP0 ;  /* 0x0000000504047287 */ /* 0x000fd8000c000000 */
.L_x_11317:
        /* <DEDUP_REMOVED lines=10> */
[----:B------:R-:W-:Y:S01]  /*15c0*/  CS2R R14, SRZ ;  /* 0x00000000000e7805 */ /* 0x000fe2000001ff00 */
[----:B------:R-:W-:Y:S01]  /*15d0*/  IMAD.MOV.U32 R110, RZ, RZ, RZ ;  /* 0x000000ffff6e7224 */ /* 0x000fe200078e00ff */
[----:B------:R-:W-:Y:S01]  /*15e0*/  UISETP.LT.AND UP0, UPT, URZ, UR5, UPT ;  /* 0x000000053f00728c */ /* 0x000fe2000bf01270 */
[----:B------:R-:W-:Y:S02]  /*15f0*/  CS2R R24, SRZ ;  /* 0x0000000000187805 */ /* 0x000fe4000001ff00 */
[----:B------:R-:W-:Y:S01]  /*1600*/  CS2R R12, SRZ ;  /* 0x00000000000c7805 */ /* 0x000fe2000001ff00 */
[----:B------:R-:W-:Y:S01]  /*1610*/  IMAD.MOV.U32 R106, RZ, RZ, RZ ;  /* 0x000000ffff6a7224 */ /* 0x000fe200078e00ff */
[----:B------:R-:W-:Y:S01]  /*1620*/  USEL UR43, URZ, UR5, !UP0 ;  /* 0x000000053f2b7287 */ /* 0x000fe2000c000000 */
[----:B------:R-:W-:Y:S01]  /*1630*/  IMAD.MOV.U32 R27, RZ, RZ, RZ ;  /* 0x000000ffff1b7224 */ /* 0x000fe200078e00ff */
[----:B------:R-:W-:Y:S02]  /*1640*/  CS2R R102, SRZ ;  /* 0x0000000000667805 */ /* 0x000fe4000001ff00 */
[----:B------:R-:W-:-:S02]  /*1650*/  CS2R R100, SRZ ;  /* 0x0000000000647805 */ /* 0x000fc4000001ff00 */
[----:B------:R-:W-:Y:S02]  /*1660*/  CS2R R98, SRZ ;  /* 0x0000000000627805 */ /* 0x000fe4000001ff00 */
[----:B------:R-:W-:Y:S02]  /*1670*/  CS2R R96, SRZ ;  /* 0x0000000000607805 */ /* 0x000fe4000001ff00 */
[----:B------:R-:W-:Y:S02]  /*1680*/  ISETP.GT.AND P1, PT, R88, UR43, PT ;  /* 0x0000002b58007c0c */ /* 0x000fe4000bf24270 */
[----:B------:R-:W-:Y:S02]  /*1690*/  CS2R R94, SRZ ;  /* 0x00000000005e7805 */ /* 0x000fe4000001ff00 */
[----:B------:R-:W-:Y:S02]  /*16a0*/  CS2R R92, SRZ ;  /* 0x00000000005c7805 */ /* 0x000fe4000001ff00 */
[----:B------:R-:W-:Y:S01]  /*16b0*/  CS2R R90, SRZ ;  /* 0x00000000005a7805 */ /* 0x000fe2000001ff00 */
[----:B------:R-:W-:-:S06]  /*16c0*/  IMAD.MOV.U32 R89, RZ, RZ, RZ ;  /* 0x000000ffff597224 */ /* 0x000fcc00078e00ff */
[----:B------:R-:W-:Y:S05]  /*16d0*/  @!P1 BRA `(.L_x_11320) ;  /* 0x000000d400549947 */ /* 0x000fea0003800000 */
[----:B------:R-:W0:Y:S01]  /*16e0*/  S2R R3, SR_TID.X ;  /* 0x0000000000037919 */ /* 0x000e220000002100 */
[----:B------:R-:W1:Y:S01]  /*16f0*/  S2UR UR6, SR_CgaCtaId ;  /* 0x00000000000679c3 */ /* 0x000e620000008800 */
[----:B------:R-:W-:Y:S02]  /*1700*/  UMOV UR45, 0x400 ;  /* 0x00000400002d7882 */ /* 0x000fe40000000000 */
[----:B-1----:R-:W-:Y:S01]  /*1710*/  ULEA UR45, UR6, UR45, 0x18 ;  /* 0x0000002d062d7291 */ /* 0x002fe2000f8ec03f */
[----:B0-----:R-:W-:-:S05]  /*1720*/  VIADD R4, R3, 0xffffff80 ;  /* 0xffffff8003047836 */ /* 0x001fca0000000000 */
[----:B------:R-:W-:-:S04]  /*1730*/  SHF.R.S32.HI R3, RZ, 0x1f, R4 ;  /* 0x0000001fff037819 */ /* 0x000fc80000011404 */
[----:B------:R-:W-:-:S04]  /*1740*/  LEA.HI R3, R3, R4, RZ, 0x7 ;  /* 0x0000000403037211 */ /* 0x000fc800078f38ff */
[----:B------:R-:W-:-:S05]  /*1750*/  SHF.R.S32.HI R3, RZ, 0x7, R3 ;  /* 0x00000007ff037819 */ /* 0x000fca0000011403 */
[----:B------:R-:W0:Y:S02]  /*1760*/  SHFL.IDX PT, R0, R3, RZ, 0x1f ;  /* 0x00001fff03007589 */ /* 0x000e2400000e0000 */
[----:B0-----:R-:W-:-:S13]  /*1770*/  R2UR UR44, R0 ;  /* 0x00000000002c72ca */ /* 0x001fda00000e0000 */
        /* <DEDUP_REMOVED lines=26> */
.L_x_11321:
        /* <DEDUP_REMOVED lines=9> */
.L_x_11504:
[----:B------:R-:W-:Y:S05]  /*19b0*/  @!P0 BRA `(.L_x_11323) ;  /* 0x0000000000048947 */ /* 0x000fea0003800000 */
[----:B------:R-:W-:Y:S01]  /*19c0*/  BPT.TRAP 0x1 ;  /* 0x000000040000795c */ /* 0x000fe20000300000 */
.L_x_11323:
[----:B------:R-:W-:Y:S02]  /*19d0*/  IMAD.U32 R4, RZ, RZ, UR39 ;  /* 0x00000027ff047e24 */ /* 0x000fe4000f8e00ff */
[----:B0-----:R-:W-:-:S03]  /*19e0*/  IMAD.U32 R3, RZ, RZ, UR38 ;  /* 0x00000026ff037e24 */ /* 0x001fc6000f8e00ff */
[----:B------:R-:W-:Y:S02]  /*19f0*/  LEA R4, R4, UR45, 0x3 ;  /* 0x0000002d04047c11 */ /* 0x000fe4000f8e18ff */
[----:B------:R-:W-:-:S04]  /*1a00*/  SHF.L.U32 R3, R3, 0x1f, RZ ;  /* 0x0000001f03037819 */ /* 0x000fc800000006ff */
[----:B------:R0:W1:Y:S01]  /*1a10*/  SYNCS.PHASECHK.TRANS64.TRYWAIT P2, [R4+URZ+0x16830], R3 ;  /* 0x01683003040075a7 */ /* 0x000062000804017f */
[----:B------:R-:W-:Y:S05]  /*1a20*/  @!P0 BRA `(.L_x_11324) ;  /* 0x0000000000048947 */ /* 0x000fea0003800000 */
[----:B------:R-:W-:Y:S01]  /*1a30*/  BPT.TRAP 0x1 ;  /* 0x000000040000795c */ /* 0x000fe20000300000 */
.L_x_11324:
[----:B------:R-:W2:Y:S02]  /*1a40*/  S2R R0, SR_TID.X ;  /* 0x0000000000007919 */ /* 0x000ea40000002100 */
[----:B--2---:R-:W-:Y:S01]  /*1a50*/  LOP3.LUT P1, RZ, R0, 0x7f, RZ, 0xc0, !PT ;  /* 0x0000007f00ff7812 */ /* 0x004fe2000782c0ff */
[----:B-1----:R-:W-:-:S12]  /*1a60*/  @P2 BRA `(.L_x_11325) ;  /* 0x0000000000082947 */ /* 0x002fd80003800000 */
[----:B------:R-:W1:Y:S02]  /*1a70*/  SYNCS.PHASECHK.TRANS64.TRYWAIT P2, [R4+URZ+0x16830], R3 ;  /* 0x01683003040075a7 */ /* 0x000e64000804017f */
[----:B-1----:R-:W-:Y:S05]  /*1a80*/  @!P2 BRA `(.L_x_11326) ;  /* 0x000001300044a947 */ /* 0x002fea0003800000 */
.L_x_11325:
[----:B------:R-:W-:Y:S05]  /*1a90*/  WARPSYNC.ALL ;  /* 0x0000000000007948 */ /* 0x000fea0003800000 */
[----:B------:R-:W-:Y:S01]  /*1aa0*/  UIADD3 UR4, UR45, 0xe400, URZ ;  /* 0x0000e4002d047890 */ /* 0x000fe2000fffe03f */
[----:B------:R-:W2:Y:S01]  /*1ab0*/  LDL R98, [R1+0x4] ;  /* 0x0000040001627983 */ /* 0x000ea20000100800 */
[----:B------:R-:W-:Y:S01]  /*1ac0*/  ULOP3.LUT UR16, UR48, 0x10000, URZ, 0xfc, !UPT ;  /* 0x0001000030107892 */ /* 0x000fe2000f8efc3f */
[----:B------:R-:W-:Y:S01]  /*1ad0*/  WARPGROUP.ARRIVE ;  /* 0x00000000000079c5 */ /* 0x000fe20000000000 */
[----:B------:R-:W-:Y:S01]  /*1ae0*/  USHF.R.U32.HI UR4, URZ, 0x4, UR4 ;  /* 0x000000043f047899 */ /* 0x000fe20008011604 */
[----:B------:R-:W-:Y:S01]  /*1af0*/  IMAD.MOV.U32 R21, RZ, RZ, -0x80 ;  /* 0xffffff80ff157424 */ /* 0x000fe200078e00ff */
[----:B------:R-:W-:Y:S01]  /*1b00*/  UMOV UR17, 0x40000040 ;  /* 0x4000004000117882 */ /* 0x000fe20000000000 */
[----:B------:R-:W-:Y:S01]  /*1b10*/  UMOV UR19, 0x40000040 ;  /* 0x4000004000137882 */ /* 0x000fe20000000000 */
[----:B------:R-:W-:Y:S01]  /*1b20*/  ULOP3.LUT UR4, UR4, 0x3fff, URZ, 0xc0, !UPT ;  /* 0x00003fff04047892 */ /* 0x000fe2000f8ec03f */
[----:B01----:R-:W-:Y:S01]  /*1b30*/  @!P1 VIADD R4, R4, 0x16840 ;  /* 0x0001684004049836 */ /* 0x003fe20000000000 */
[----:B------:R-:W-:Y:S01]  /*1b40*/  UMOV UR5, 0x40000040 ;  /* 0x4000004000057882 */ /* 0x000fe20000000000 */
[----:B------:R-:W-:Y:S01]  /*1b50*/  UMOV UR7, 0x40000040 ;  /* 0x4000004000077882 */ /* 0x000fe20000000000 */
[----:B------:R-:W-:-:S02]  /*1b60*/  ULOP3.LUT UR20, UR4, 0x10000, URZ, 0xfc, !UPT ;  /* 0x0001000004147892 */ /* 0x000fc4000f8efc3f */
[----:B------:R-:W-:Y:S01]  /*1b70*/  UIADD3 UR4, UR16, 0x2, URZ ;  /* 0x0000000210047890 */ /* 0x000fe2000fffe03f */
[----:B------:R-:W-:Y:S01]  /*1b80*/  @!P1 PRMT R4, RZ, 0x654, R4 ;  /* 0x00000654ff049816 */ /* 0x000fe20000000004 */
[----:B------:R-:W-:Y:S02]  /*1b90*/  ULEA UR18, UR39, UR20, 0xa ;  /* 0x0000001427127291 */ /* 0x000fe4000f8e503f */
[----:B------:R-:W-:Y:S02]  /*1ba0*/  UIADD3 UR8, UR16, 0x4, URZ ;  /* 0x0000000410087890 */ /* 0x000fe4000fffe03f */
[----:B------:R-:W-:Y:S02]  /*1bb0*/  UIADD3 UR6, UR18, 0x2, URZ ;  /* 0x0000000212067890 */ /* 0x000fe4000fffe03f */
[----:B------:R-:W-:Y:S01]  /*1bc0*/  UIADD3 UR10, UR18, 0x4, URZ ;  /* 0x00000004120a7890 */ /* 0x000fe2000fffe03f */
[----:B------:R-:W-:Y:S02]  /*1bd0*/  UMOV UR9, 0x40000040 ;  /* 0x4000004000097882 */ /* 0x000fe40000000000 */
[----:B------:R-:W-:Y:S01]  /*1be0*/  HGMMA.64x128x16.F32 R24, gdesc[UR16], RZ, !UPT, gsb0 ;  /* 0x01e00000101879f0 */ /* 0x000fe2000c0008ff */
        /* <DEDUP_REMOVED lines=88> */
[----:B------:R-:W-:Y:S01]  /*2170*/  FMUL.FTZ R73, R73, UR10 ;  /* 0x0000000a49497c20 */ /* 0x000fe20008410000 */
[----:B------:R-:W-:Y:S01]  /*2180*/  IMAD R75, R16, -0x2, R57 ;  /* 0xfffffffe104b7824 */ /* 0x000fe200078e0239 */
[----:B------:R-:W-:Y:S01]  /*2190*/  LEA R78, R88, 0xffffff80, 0x7 ;  /* 0xffffff80584e7811 */ /* 0x000fe200078e38ff */
[----:B------:R-:W-:-:S03]  /*21a0*/  IMAD R59, R16, -0x2, R59 ;  /* 0xfffffffe103b7824 */ /* 0x000fc600078e023b */
[----:B------:R-:W1:Y:S01]  /*21b0*/  MUFU.TANH R5, R5 ;  /* 0x0000000500057308 */ /* 0x000e620000002400 */
[----:B--2---:R-:W-:Y:S02]  /*21c0*/  IMAD R4, R153, 0xc0, R98 ;  /* 0x000000c099047824 */ /* 0x004fe400078e0262 */
[C---:B------:R-:W-:Y:S02]  /*21d0*/  VIADD R82, R59.reuse, UR6 ;  /* 0x000000063b527c36 */ /* 0x040fe40008000000 */
[----:B------:R-:W-:-:S03]  /*21e0*/  VIADD R79, R59, UR21 ;  /* 0x000000153b4f7c36 */ /* 0x000fc60008000000 */
[----:B------:R-:W2:Y:S01]  /*21f0*/  MUFU.TANH R0, R0 ;  /* 0x0000000000007308 */ /* 0x000ea20000002400 */
[----:B------:R-:W-:-:S07]  /*2200*/  VIADDMNMX R70, R4, R82, R75, PT ;  /* 0x0000005204467246 */ /* 0x000fce000380014b */
        /* <DEDUP_REMOVED lines=61> */
[----:B-----5:R-:W-:Y:S01]  /*25e0*/  IMAD.IADD R73, R79, 0x1, R4 ;  /* 0x000000014f497824 */ /* 0x020fe200078e0204 */
        /* <DEDUP_REMOVED lines=13> */
.L_x_11329:
[----:B------:R-:W-:-:S06]  /*26c0*/  UISETP.NE.AND UP1, UPT, UR7, 0x1, UPT ;  /* 0x000000010700788c */ /* 0x000fcc000bf25270 */
[----:B------:R-:W-:-:S05]  /*26d0*/  PLOP3.LUT P2, PT, PT, PT, UP1, 0x80, 0x0 ;  /* 0x000000000000781c */ /* 0x000fca0003f4f018 */
[----:B------:R-:W-:-:S08]  /*26e0*/  @UP1 ULDC.64 UR10, c[0x0][0x9e8] ;  /* 0x00027a00000a1ab9 */ /* 0x000fd00000000a00 */
[----:B------:R-:W-:-:S05]  /*26f0*/  @P2 IMAD.HI.U32 R58, R57, UR10, RZ ;  /* 0x0000000a393a2c27 */ /* 0x000fca000f8e00ff */
[----:B------:R-:W-:-:S07]  /*2700*/  @P2 SHF.R.U32.HI R57, RZ, UR11, R58 ;  /* 0x0000000bff392c19 */ /* 0x000fce000801163a */
.L_x_11330:
[----:B------:R-:W-:Y:S05]  /*2710*/  BSYNC B0 ;  /* 0x0000000000007941 */ /* 0x000fea0003800000 */
.L_x_11328:
[----:B------:R-:W-:-:S04]  /*2720*/  IMAD R57, R57, UR7, -R78 ;  /* 0x0000000739397c24 */ /* 0x000fc8000f8e0a4e */
[----:B------:R-:W-:-:S05]  /*2730*/  IMAD R57, R16, -0x2, R57 ;  /* 0xfffffffe10397824 */ /* 0x000fca00078e0239 */
[----:B------:R-:W-:Y:S02]  /*2740*/  VIMNMX R73, R73, R57, !PT ;  /* 0x0000003949497248 */ /* 0x000fe40007fe0100 */
[----:B------:R-:W-:-:S07]  /*2750*/  VIADDMNMX R70, R57, UR7, R70, PT ;  /* 0x0000000739467c46 */ /* 0x000fce000b800146 */
.L_x_11327:
        /* <DEDUP_REMOVED lines=180> */
[----:B------:R-:W-:Y:S01]  /*32a0*/  ISETP.GE.AND P6, PT, R74, 0x7a, PT ;  /* 0x0000007a4a00780c */ /* 0x000fe20003fc6270 */
[----:B------:R-:W-:-:S12]  /*32b0*/  IMAD.IADD R74, R79, 0x1, R5 ;  /* 0x000000014f4a7824 */ /* 0x000fd800078e0205 */
[----:B------:R-:W-:Y:S02]  /*32c0*/  @P6 LOP3.LUT R22, R22, 0x8000000, RZ, 0xfc, !PT ;  /* 0x0800000016166812 */ /* 0x000fe400078efcff */
[----:B------:R-:W-:-:S04]  /*32d0*/  ISETP.GT.AND P6, PT, R73, 0x79, !P6 ;  /* 0x000000794900780c */ /* 0x000fc800077c4270 */
[----:B------:R-:W-:Y:S02]  /*32e0*/  ISETP.LT.OR P6, PT, R70, 0x7a, P6 ;  /* 0x0000007a4600780c */ /* 0x000fe400037c1670 */
[----:B------:R-:W-:Y:S02]  /*32f0*/  VIADDMNMX R70, R5, R82, R75, PT ;  /* 0x0000005205467246 */ /* 0x000fe4000380014b */
        /* <DEDUP_REMOVED lines=17> */
.L_x_11333:
[----:B------:R-:W-:-:S06]  /*3410*/  UISETP.NE.AND UP1, UPT, UR7, 0x1, UPT ;  /* 0x000000010700788c */ /* 0x000fcc000bf25270 */
[----:B------:R-:W-:-:S05]  /*3420*/  PLOP3.LUT P6, PT, PT, PT, UP1, 0x80, 0x0 ;  /* 0x000000000000781c */ /* 0x000fca0003fcf018 */
[----:B------:R-:W-:-:S08]  /*3430*/  @UP1 ULDC.64 UR10, c[0x0][0x9e8] ;  /* 0x00027a00000a1ab9 */ /* 0x000fd00000000a00 */
[----:B------:R-:W-:Y:S01]  /*3440*/  @P6 IMAD.HI.U32 R40, R73, UR10, RZ ;  /* 0x0000000a49286c27 */ /* 0x000fe2000f8e00ff */
[----:B------:R-:W-:-:S13]  /*3450*/  PLOP3.LUT P6, PT, PT, PT, UP1, 0x80, 0x0 ;  /* 0x000000000000781c */ /* 0x000fda0003fcf018 */
[----:B------:R-:W-:-:S07]  /*3460*/  @P6 SHF.R.U32.HI R73, RZ, UR11, R40 ;  /* 0x0000000bff496c19 */ /* 0x000fce0008011628 */
.L_x_11334:
[----:B------:R-:W-:Y:S05]  /*3470*/  BSYNC B0 ;  /* 0x0000000000007941 */ /* 0x000fea0003800000 */
.L_x_11332:
[----:B------:R-:W-:-:S04]  /*3480*/  IMAD R73, R73, UR7, -R78 ;  /* 0x0000000749497c24 */ /* 0x000fc8000f8e0a4e */
[----:B------:R-:W-:-:S05]  /*3490*/  IMAD R73, R16, -0x2, R73 ;  /* 0xfffffffe10497824 */ /* 0x000fca00078e0249 */
[----:B------:R-:W-:Y:S02]  /*34a0*/  VIMNMX R74, R74, R73, !PT ;  /* 0x000000494a4a7248 */ /* 0x000fe40007fe0100 */
[----:B------:R-:W-:-:S07]  /*34b0*/  VIADDMNMX R70, R73, UR7, R70, PT ;  /* 0x0000000749467c46 */ /* 0x000fce000b800146 */
.L_x_11331:
[----:B------:R-:W-:Y:S01]  /*34c0*/  ISETP.GT.AND P2, PT, R74, 0x1, !P2 ;  /* 0x000000014a00780c */ /* 0x000fe20005744270 */
[----:B------:R-:W-:Y:S01]  /*34d0*/  ULDC UR10, c[0x0][0x988] ;  /* 0x00026200000a7ab9 */ /* 0x000fe20000000800 */
[----:B------:R-:W-:Y:S02]  /*34e0*/  LOP3.LUT P6, RZ, R22, 0x8, RZ, 0xc0, !PT ;  /* 0x0000000816ff7812 */ /* 0x000fe400078cc0ff */
[----:B------:R-:W-:Y:S02]  /*34f0*/  ISETP.LT.OR P2, PT, R70, 0x2, P2 ;  /* 0x000000024600780c */ /* 0x000fe40001741670 */
[----:B------:R-:W-:Y:S02]  /*3500*/  ISETP.GT.AND P3, PT, R74, 0x70, !P3 ;  /* 0x000000704a00780c */ /* 0x000fe40005f64270 */
[----:B------:R-:W-:Y:S02]  /*3510*/  FSEL R3, R3, -INF , !P2 ;  /* 0xff80000003037808 */ /* 0x000fe40005000000 */
[----:B------:R-:W-:-:S02]  /*3520*/  LOP3.LUT P2, RZ, R22, 0x2, RZ, 0xc0, !PT ;  /* 0x0000000216ff7812 */ /* 0x000fc4000784c0ff */
[C---:B------:R-:W-:Y:S02]  /*3530*/  ISETP.GT.AND P4, PT, R74.reuse, 0x71, !P4 ;  /* 0x000000714a00780c */ /* 0x040fe40006784270 */
[----:B------:R-:W-:Y:S02]  /*3540*/  ISETP.GT.AND P2, PT, R74, 0x8, !P2 ;  /* 0x000000084a00780c */ /* 0x000fe40005744270 */
[C---:B------:R-:W-:Y:S02]  /*3550*/  ISETP.LT.OR P3, PT, R70.reuse, 0x71, P3 ;  /* 0x000000714600780c */ /* 0x040fe40001f61670 */
[----:B------:R-:W-:Y:S02]  /*3560*/  ISETP.LT.OR P2, PT, R70, 0x9, P2 ;  /* 0x000000094600780c */ /* 0x000fe40001741670 */
[----:B------:R-:W-:Y:S02]  /*3570*/  ISETP.GT.AND P5, PT, R74, 0x78, !P5 ;  /* 0x000000784a00780c */ /* 0x000fe40006fa4270 */
        /* <DEDUP_REMOVED lines=84> */
[----:B------:R-:W0:Y:S01]  /*3ac0*/  SHFL.BFLY PT, R7, R6, 0x2, 0x1f ;  /* 0x0c401f0006077f89 */ /* 0x000e2200000e0000 */
[----:B------:R-:W-:-:S02]  /*3ad0*/  LOP3.LUT P6, RZ, R22, 0x10, RZ, 0xc0, !PT ;  /* 0x0000001016ff7812 */ /* 0x000fc400078cc0ff */
[----:B------:R-:W-:Y:S02]  /*3ae0*/  ISETP.LT.OR P2, PT, R70, 0x3a, P2 ;  /* 0x0000003a4600780c */ /* 0x000fe40001741670 */
[----:B------:R-:W-:Y:S02]  /*3af0*/  FSEL R26, R26, -INF , !P5 ;  /* 0xff8000001a1a7808 */ /* 0x000fe40006800000 */
        /* <DEDUP_REMOVED lines=67> */
[----:B------:R-:W-:Y:S01]  /*3f30*/  MUFU.EX2 R148, R148 ;  /* 0x0000009400947308 */ /* 0x000fe20000000800 */
[----:B------:R-:W-:Y:S01]  /*3f40*/  ISETP.LT.OR P2, PT, R70, 0x6a, P2 ;  /* 0x0000006a4600780c */ /* 0x000fe20001741670 */
[--C-:B------:R-:W-:Y:S01]  /*3f50*/  FFMA.FTZ R73, R90, UR10, -R75.reuse ;  /* 0x0000000a5a497c23 */ /* 0x100fe2000801084b */
[----:B------:R-:W-:Y:S01]  /*3f60*/  FMNMX.FTZ R6, R42, R77, !PT ;  /* 0x0000004d2a067209 */ /* 0x000fe20007810000 */
[--C-:B------:R-:W-:Y:S01]  /*3f70*/  FFMA.FTZ R81, R32, UR10, -R75.reuse ;  /* 0x0000000a20517c23 */ /* 0x100fe2000801084b */
[----:B------:R-:W-:Y:S01]  /*3f80*/  FSEL R12, R12, -INF , !P2 ;  /* 0xff8000000c0c7808 */ /* 0x000fe20005000000 */
[--C-:B------:R-:W-:Y:S01]  /*3f90*/  FFMA.FTZ R144, R72, UR10, -R75.reuse ;  /* 0x0000000a48907c23 */ /* 0x100fe2000801084b */
[----:B------:R-:W-:Y:S01]  /*3fa0*/  FMNMX.FTZ R77, R9, R6, !PT ;  /* 0x00000006094d7209 */ /* 0x000fe20007810000 */
[----:B------:R-:W0:Y:S01]  /*3fb0*/  MUFU.EX2 R71, R71 ;  /* 0x0000004700477308 */ /* 0x000e220000000800 */
[----:B------:R-:W-:Y:S01]  /*3fc0*/  FSEL R58, R15, -INF , !P4 ;  /* 0xff8000000f3a7808 */ /* 0x000fe20006000000 */
[--C-:B------:R-:W-:Y:S01]  /*3fd0*/  FFMA.FTZ R69, R69, UR10, -R75.reuse ;  /* 0x0000000a45457c23 */ /* 0x100fe2000801084b */
[----:B------:R-:W-:Y:S01]  /*3fe0*/  FMNMX.FTZ R6, R8, R77, !PT ;  /* 0x0000004d08067209 */ /* 0x000fe20007810000 */
[--C-:B------:R-:W-:Y:S01]  /*3ff0*/  FFMA.FTZ R146, R68, UR10, -R75.reuse ;  /* 0x0000000a44927c23 */ /* 0x100fe2000801084b */
[----:B------:R-:W-:Y:S01]  /*4000*/  ISETP.LT.OR P6, PT, R70, 0x7a, P6 ;  /* 0x0000007a4600780c */ /* 0x000fe200037c1670 */
        /* <DEDUP_REMOVED lines=10> */
[----:B------:R-:W2:Y:S01]  /*40b0*/  MUFU.EX2 R73, R73 ;  /* 0x0000004900497308 */ /* 0x000ea20000000800 */
        /* <DEDUP_REMOVED lines=8> */
[--C-:B------:R-:W-:Y:S01]  /*4140*/  FFMA.FTZ R59, R59, UR10, -R75.reuse ;  /* 0x0000000a3b3b7c23 */ /* 0x100fe2000801084b */
        /* <DEDUP_REMOVED lines=8> */
[----:B------:R-:W-:Y:S01]  /*41d0*/  FFMA.FTZ R55, R55, UR10, -R75 ;  /* 0x0000000a37377c23 */ /* 0x000fe2000801084b */
[----:B------:R-:W-:-:S04]  /*41e0*/  FMNMX.FTZ R6, R27, R6, !PT ;  /* 0x000000061b067209 */ /* 0x000fc80007810000 */
[----:B------:R-:W-:Y:S01]  /*41f0*/  FMNMX.FTZ R77, R29, R6, !PT ;  /* 0x000000061d4d7209 */ /* 0x000fe20007810000 */
[----:B------:R5:W-:Y:S03]  /*4200*/  MUFU.EX2 R67, R60 ;  /* 0x0000003c00437308 */ /* 0x000be60000000800 */
[----:B------:R-:W-:-:S04]  /*4210*/  FMNMX.FTZ R6, R30, R77, !PT ;  /* 0x0000004d1e067209 */ /* 0x000fc80007810000 */
[----:B------:R-:W-:Y:S01]  /*4220*/  FMNMX.FTZ R6, R33, R6, !PT ;  /* 0x0000000621067209 */ /* 0x000fe20007810000 */
[----:B------:R-:W4:Y:S01]  /*4230*/  MUFU.EX2 R146, R146 ;  /* 0x0000009200927308 */ /* 0x000f220000000800 */
[----:B-----5:R-:W-:Y:S01]  /*4240*/  FSEL R60, R21, -INF , !P6 ;  /* 0xff800000153c7808 */ /* 0x020fe20007000000 */
        /* <DEDUP_REMOVED lines=23> */
[----:B------:R-:W0:Y:S01]  /*43c0*/  SHFL.BFLY PT, R6, R77, 0x2, 0x1f ;  /* 0x0c401f004d067f89 */ /* 0x000e2200000e0000 */
[----:B------:R-:W-:Y:S08]  /*43d0*/  MUFU.EX2 R59, R59 ;  /* 0x0000003b003b7308 */ /* 0x000ff00000000800 */
[----:B------:R-:W-:Y:S08]  /*43e0*/  MUFU.EX2 R132, R132 ;  /* 0x0000008400847308 */ /* 0x000ff00000000800 */
[----:B------:R-:W-:Y:S01]  /*43f0*/  MUFU.EX2 R15, R15 ;  /* 0x0000000f000f7308 */ /* 0x000fe20000000800 */
[----:B0-----:R-:W-:-:S07]  /*4400*/  FMNMX.FTZ R46, R77, R6, !PT ;  /* 0x000000064d2e7209 */ /* 0x001fce0007810000 */
[----:B------:R-:W-:Y:S01]  /*4410*/  MUFU.EX2 R134, R134 ;  /* 0x0000008600867308 */ /* 0x000fe20000000800 */
[----:B------:R-:W-:Y:S01]  /*4420*/  FFMA.FTZ R77, R44, UR10, -R75 ;  /* 0x0000000a2c4d7c23 */ /* 0x000fe2000801084b */
[----:B------:R-:W0:Y:S06]  /*4430*/  SHFL.BFLY PT, R83, R46, 0x1, 0x1f ;  /* 0x0c201f002e537f89 */ /* 0x000e2c00000e0000 */
[----:B------:R-:W-:Y:S08]  /*4440*/  MUFU.EX2 R21, R21 ;  /* 0x0000001500157308 */ /* 0x000ff00000000800 */
[----:B------:R-:W-:Y:S08]  /*4450*/  MUFU.EX2 R128, R128 ;  /* 0x0000008000807308 */ /* 0x000ff00000000800 */
[----:B------:R-:W-:Y:S01]  /*4460*/  MUFU.EX2 R57, R57 ;  /* 0x0000003900397308 */ /* 0x000fe20000000800 */
[----:B0-----:R-:W-:-:S04]  /*4470*/  FMNMX.FTZ R6, R46, R83, !PT ;  /* 0x000000532e067209 */ /* 0x001fc80007810000 */
[C---:B------:R-:W-:Y:S01]  /*4480*/  FSETP.NEU.FTZ.AND P2, PT, R6.reuse, -INF , PT ;  /* 0xff8000000600780b */ /* 0x040fe20003f5d000 */
[----:B------:R-:W-:Y:S02]  /*4490*/  FMUL.FTZ R32, R6, UR10 ;  /* 0x0000000a06207c20 */ /* 0x000fe40008410000 */
[----:B------:R-:W-:Y:S03]  /*44a0*/  MUFU.EX2 R130, R130 ;  /* 0x0000008200827308 */ /* 0x000fe60000000800 */
[----:B------:R-:W-:Y:S02]  /*44b0*/  FSEL R32, R32, RZ, P2 ;  /* 0x000000ff20207208 */ /* 0x000fe40001000000 */
[----:B------:R-:W-:-:S03]  /*44c0*/  PLOP3.LUT P2, PT, PT, PT, UP0, 0x40, 0x0 ;  /* 0x000000000000781c */ /* 0x000fc60003f4e808 */
[----:B------:R-:W-:Y:S01]  /*44d0*/  MUFU.EX2 R55, R55 ;  /* 0x0000003700377308 */ /* 0x000fe20000000800 */
[--C-:B------:R-:W-:Y:S01]  /*44e0*/  FFMA.FTZ R149, R0, UR10, -R32.reuse ;  /* 0x0000000a00957c23 */ /* 0x100fe20008010820 */
[--C-:B------:R-:W-:Y:S01]  /*44f0*/  FFMA.FTZ R0, R3, UR10, -R32.reuse ;  /* 0x0000000a03007c23 */ /* 0x100fe20008010820 */
[----:B------:R-:W-:Y:S01]  /*4500*/  FADD.FTZ R3, R148, R71 ;  /* 0x0000004794037221 */ /* 0x000fe20000010000 */
[--C-:B------:R-:W-:Y:S01]  /*4510*/  FFMA.FTZ R151, R40, UR10, -R32.reuse ;  /* 0x0000000a28977c23 */ /* 0x100fe20008010820 */
[--C-:B------:R-:W-:Y:S01]  /*4520*/  FFMA.FTZ R2, R42, UR10, -R32.reuse ;  /* 0x0000000a2a027c23 */ /* 0x100fe20008010820 */
[--C-:B------:R-:W-:Y:S01]  /*4530*/  FFMA.FTZ R145, R9, UR10, -R32.reuse ;  /* 0x0000000a09917c23 */ /* 0x100fe20008010820 */
[----:B-1----:R-:W-:Y:S01]  /*4540*/  FADD.FTZ R34, R150, R3 ;  /* 0x0000000396227221 */ /* 0x002fe20000010000 */
[----:B------:R-:W-:Y:S01]  /*4550*/  MUFU.EX2 R149, R149 ;  /* 0x0000009500957308 */ /* 0x000fe20000000800 */
[--C-:B------:R-:W-:Y:S01]  /*4560*/  FFMA.FTZ R8, R8, UR10, -R32.reuse ;  /* 0x0000000a08087c23 */ /* 0x100fe20008010820 */
[----:B------:R-:W-:Y:S01]  /*4570*/  FFMA.FTZ R147, R11, UR10, -R32 ;  /* 0x0000000a0b937c23 */ /* 0x000fe20008010820 */
[----:B--2---:R-:W-:Y:S01]  /*4580*/  FADD.FTZ R3, R73, R34 ;  /* 0x0000002249037221 */ /* 0x004fe20000010000 */
[--C-:B------:R-:W-:Y:S01]  /*4590*/  FFMA.FTZ R10, R10, UR10, -R32.reuse ;  /* 0x0000000a0a0a7c23 */ /* 0x100fe20008010820 */
[--C-:B------:R-:W-:Y:S01]  /*45a0*/  FFMA.FTZ R141, R14, UR10, -R32.reuse ;  /* 0x0000000a0e8d7c23 */ /* 0x100fe20008010820 */
[--C-:B------:R-:W-:Y:S01]  /*45b0*/  FFMA.FTZ R14, R13, UR10, -R32.reuse ;  /* 0x0000000a0d0e7c23 */ /* 0x100fe20008010820 */
[----:B---3--:R-:W-:Y:S01]  /*45c0*/  FADD.FTZ R34, R144, R3 ;  /* 0x0000000390227221 */ /* 0x008fe20000010000 */
[----:B------:R-:W0:Y:S01]  /*45d0*/  MUFU.EX2 R0, R0 ;  /* 0x0000000000007308 */ /* 0x000e220000000800 */
[--C-:B------:R-:W-:Y:S01]  /*45e0*/  FFMA.FTZ R143, R25, UR10, -R32.reuse ;  /* 0x0000000a198f7c23 */ /* 0x100fe20008010820 */
[----:B------:R-:W-:Y:S01]  /*45f0*/  FFMA.FTZ R24, R24, UR10, -R32 ;  /* 0x0000000a18187c23 */ /* 0x000fe20008010820 */
[----:B----4-:R-:W-:Y:S01]  /*4600*/  FADD.FTZ R3, R69, R34 ;  /* 0x0000002245037221 */ /* 0x010fe20000010000 */
[--C-:B------:R-:W-:Y:S01]  /*4610*/  FFMA.FTZ R137, R28, UR10, -R32.reuse ;  /* 0x0000000a1c897c23 */ /* 0x100fe20008010820 */
[--C-:B------:R-:W-:Y:S01]  /*4620*/  FFMA.FTZ R28, R27, UR10, -R32.reuse ;  /* 0x0000000a1b1c7c23 */ /* 0x100fe20008010820 */
[--C-:B------:R-:W-:Y:S01]  /*4630*/  FFMA.FTZ R139, R29, UR10, -R32.reuse ;  /* 0x0000000a1d8b7c23 */ /* 0x100fe20008010820 */
[----:B------:R-:W-:Y:S01]  /*4640*/  FADD.FTZ R36, R146, R3 ;  /* 0x0000000392247221 */ /* 0x000fe20000010000 */
[----:B------:R-:W1:Y:S01]  /*4650*/  MUFU.EX2 R151, R151 ;  /* 0x0000009700977308 */ /* 0x000e620000000800 */
[--C-:B------:R-:W-:Y:S01]  /*4660*/  FFMA.FTZ R30, R30, UR10, -R32.reuse ;  /* 0x0000000a1e1e7c23 */ /* 0x100fe20008010820 */
[----:B------:R-:W-:Y:S01]  /*4670*/  FFMA.FTZ R133, R33, UR10, -R32 ;  /* 0x0000000a21857c23 */ /* 0x000fe20008010820 */
[----:B-----5:R-:W-:Y:S01]  /*4680*/  FADD.FTZ R3, R63, R36 ;  /* 0x000000243f037221 */ /* 0x020fe20000010000 */
[--C-:B------:R-:W-:Y:S01]  /*4690*/  FFMA.FTZ R34, R35, UR10, -R32.reuse ;  /* 0x0000000a23227c23 */ /* 0x100fe20008010820 */
[--C-:B------:R-:W-:Y:S01]  /*46a0*/  FFMA.FTZ R135, R37, UR10, -R32.reuse ;  /* 0x0000000a25877c23 */ /* 0x100fe20008010820 */
[----:B------:R-:W-:Y:S01]  /*46b0*/  FFMA.FTZ R129, R41, UR10, -R32 ;  /* 0x0000000a29817c23 */ /* 0x000fe20008010820 */
[----:B------:R-:W-:Y:S01]  /*46c0*/  FADD.FTZ R36, R140, R3 ;  /* 0x000000038c247221 */ /* 0x000fe20000010000 */
[----:B------:R-:W2:Y:S01]  /*46d0*/  MUFU.EX2 R2, R2 ;  /* 0x0000000200027308 */ /* 0x000ea20000000800 */
[----:B0-----:R-:W-:Y:S01]  /*46e0*/  FADD.FTZ R38, R149, R0 ;  /* 0x0000000095267221 */ /* 0x001fe20000010000 */
[----:B------:R-:W-:Y:S01]  /*46f0*/  FFMA.FTZ R131, R45, UR10, -R32 ;  /* 0x0000000a2d837c23 */ /* 0x000fe20008010820 */
[----:B------:R-:W-:Y:S01]  /*4700*/  FADD.FTZ R9, R67, R36 ;  /* 0x0000002443097221 */ /* 0x000fe20000010000 */
[--C-:B------:R-:W-:Y:S01]  /*4710*/  FFMA.FTZ R36, R39, UR10, -R32.reuse ;  /* 0x0000000a27247c23 */ /* 0x100fe20008010820 */
[--C-:B------:R-:W-:Y:S01]  /*4720*/  FFMA.FTZ R47, R47, UR10, -R32.reuse ;  /* 0x0000000a2f2f7c23 */ /* 0x100fe20008010820 */
[----:B------:R-:W-:Y:S01]  /*4730*/  FFMA.FTZ R49, R49, UR10, -R32 ;  /* 0x0000000a31317c23 */ /* 0x000fe20008010820 */
[----:B------:R-:W-:Y:S01]  /*4740*/  FADD.FTZ R40, R142, R9 ;  /* 0x000000098e287221 */ /* 0x000fe20000010000 */
[----:B------:R-:W0:Y:S01]  /*4750*/  MUFU.EX2 R145, R145 ;  /* 0x0000009100917308 */ /* 0x000e220000000800 */
[----:B-1----:R-:W-:Y:S01]  /*4760*/  FADD.FTZ R3, R151, R38 ;  /* 0x0000002697037221 */ /* 0x002fe20000010000 */
[----:B------:R-:W-:Y:S01]  /*4770*/  FFMA.FTZ R51, R51, UR10, -R32 ;  /* 0x0000000a33337c23 */ /* 0x000fe20008010820 */
[----:B------:R-:W-:Y:S01]  /*4780*/  FADD.FTZ R9, R61, R40 ;  /* 0x000000283d097221 */ /* 0x000fe20000010000 */
[--C-:B------:R-:W-:Y:S01]  /*4790*/  FFMA.FTZ R53, R53, UR10, -R32.reuse ;  /* 0x0000000a35357c23 */ /* 0x100fe20008010820 */
[----:B------:R-:W-:Y:S01]  /*47a0*/  FFMA.FTZ R58, R58, UR10, -R32 ;  /* 0x0000000a3a3a7c23 */ /* 0x000fe20008010820 */
[----:B------:R-:W-:-:S02]  /*47b0*/  F2FP.F16.F32.PACK_AB R149, R0, R149 ;  /* 0x000000950095723e */ /* 0x000fc400000000ff */
[----:B------:R-:W1:Y:S01]  /*47c0*/  MUFU.EX2 R8, R8 ;  /* 0x0000000800087308 */ /* 0x000e620000000800 */
[C---:B--2---:R-:W-:Y:S01]  /*47d0*/  FADD.FTZ R38, R2.reuse, R3 ;  /* 0x0000000302267221 */ /* 0x044fe20000010000 */
[----:B------:R-:W-:Y:S02]  /*47e0*/  F2FP.F16.F32.PACK_AB R151, R2, R151 ;  /* 0x000000970297723e */ /* 0x000fe400000000ff */
[----:B------:R-:W-:Y:S02]  /*47f0*/  F2FP.F16.F32.PACK_AB R148, R71, R148 ;  /* 0x000000944794723e */ /* 0x000fe400000000ff */
[----:B------:R-:W-:Y:S02]  /*4800*/  F2FP.F16.F32.PACK_AB R150, R73, R150 ;  /* 0x000000964996723e */ /* 0x000fe400000000ff */
[----:B------:R-:W2:Y:S01]  /*4810*/  MUFU.EX2 R147, R147 ;  /* 0x0000009300937308 */ /* 0x000ea20000000800 */
[----:B0-----:R-:W-:Y:S01]  /*4820*/  FADD.FTZ R3, R145, R38 ;  /* 0x0000002691037221 */ /* 0x001fe20000010000 */
[----:B------:R-:W-:Y:S01]  /*4830*/  FADD.FTZ R38, R136, R9 ;  /* 0x0000000988267221 */ /* 0x000fe20000010000 */
[----:B------:R-:W-:-:S02]  /*4840*/  F2FP.F16.F32.PACK_AB R144, R69, R144 ;  /* 0x000000904590723e */ /* 0x000fc400000000ff */
[----:B------:R-:W-:Y:S01]  /*4850*/  F2FP.F16.F32.PACK_AB R146, R63, R146 ;  /* 0x000000923f92723e */ /* 0x000fe200000000ff */
[----:B------:R-:W-:Y:S01]  /*4860*/  FADD.FTZ R9, R65, R38 ;  /* 0x0000002641097221 */ /* 0x000fe20000010000 */
[----:B------:R-:W-:Y:S01]  /*4870*/  FFMA.FTZ R38, R43, UR10, -R32 ;  /* 0x0000000a2b267c23 */ /* 0x000fe20008010820 */
        /* <DEDUP_REMOVED lines=15> */
[C---:B0-----:R-:W-:Y:S01]  /*4970*/  FADD.FTZ R40, R10.reuse, R3 ;  /* 0x000000030a287221 */ /* 0x041fe20000010000 */
[----:B------:R-:W-:-:S06]  /*4980*/  F2FP.F16.F32.PACK_AB R147, R10, R147 ;  /* 0x000000930a93723e */ /* 0x000fcc00000000ff */
[----:B------:R-:W0:Y:S01]  /*4990*/  MUFU.EX2 R143, R143 ;  /* 0x0000008f008f7308 */ /* 0x000e220000000800 */
[----:B-1----:R-:W-:-:S07]  /*49a0*/  FADD.FTZ R3, R141, R40 ;  /* 0x000000288d037221 */ /* 0x002fce0000010000 */
[----:B------:R-:W1:Y:S01]  /*49b0*/  MUFU.EX2 R24, R24 ;  /* 0x0000001800187308 */ /* 0x000e620000000800 */
[----:B--2---:R-:W-:Y:S01]  /*49c0*/  FADD.FTZ R40, R14, R3 ;  /* 0x000000030e287221 */ /* 0x004fe20000010000 */
[----:B------:R-:W-:Y:S01]  /*49d0*/  FFMA.FTZ R3, R12, UR10, -R32 ;  /* 0x0000000a0c037c23 */ /* 0x000fe20008010820 */
[----:B------:R-:W-:-:S05]  /*49e0*/  F2FP.F16.F32.PACK_AB R141, R14, R141 ;  /* 0x0000008d0e8d723e */ /* 0x000fca00000000ff */
[----:B------:R-:W2:Y:S01]  /*49f0*/  MUFU.EX2 R137, R137 ;  /* 0x0000008900897308 */ /* 0x000ea20000000800 */
[----:B0-----:R-:W-:Y:S01]  /*4a00*/  FADD.FTZ R11, R143, R40 ;  /* 0x000000288f0b7221 */ /* 0x001fe20000010000 */
[----:B------:R-:W-:Y:S01]  /*4a10*/  FADD.FTZ R40, R134, R9 ;  /* 0x0000000986287221 */ /* 0x000fe20000010000 */
[----:B------:R-:W-:Y:S01]  /*4a20*/  FFMA.FTZ R9, R20, UR10, -R32 ;  /* 0x0000000a14097c23 */ /* 0x000fe20008010820 */
[C---:B------:R-:W-:Y:S02]  /*4a30*/  F2FP.F16.F32.PACK_AB R134, R21.reuse, R134 ;  /* 0x000000861586723e */ /* 0x040fe400000000ff */
[----:B------:R-:W-:Y:S02]  /*4a40*/  FADD.FTZ R25, R21, R40 ;  /* 0x0000002815197221 */ /* 0x000fe40000010000 */
[----:B------:R-:W0:Y:S01]  /*4a50*/  MUFU.EX2 R28, R28 ;  /* 0x0000001c001c7308 */ /* 0x000e220000000800 */
[----:B-1----:R-:W-:Y:S01]  /*4a60*/  FADD.FTZ R20, R24, R11 ;  /* 0x0000000b18147221 */ /* 0x002fe20000010000 */
[--C-:B------:R-:W-:Y:S01]  /*4a70*/  FFMA.FTZ R11, R26, UR10, -R32.reuse ;  /* 0x0000000a1a0b7c23 */ /* 0x100fe20008010820 */
[----:B------:R-:W-:Y:S01]  /*4a80*/  FADD.FTZ R26, R128, R25 ;  /* 0x00000019801a7221 */ /* 0x000fe20000010000 */
[----:B------:R-:W-:Y:S01]  /*4a90*/  FFMA.FTZ R32, R60, UR10, -R32 ;  /* 0x0000000a3c207c23 */ /* 0x000fe20008010820 */
[----:B------:R-:W-:-:S02]  /*4aa0*/  F2FP.F16.F32.PACK_AB R128, R57, R128 ;  /* 0x000000803980723e */ /* 0x000fc400000000ff */
[----:B------:R-:W-:Y:S01]  /*4ab0*/  FADD.FTZ R25, R57, R26 ;  /* 0x0000001a39197221 */ /* 0x000fe20000010000 */
[----:B------:R-:W1:Y:S01]  /*4ac0*/  MUFU.EX2 R139, R139 ;  /* 0x0000008b008b7308 */ /* 0x000e620000000800 */
[----:B--2---:R-:W-:Y:S01]  /*4ad0*/  FADD.FTZ R13, R137, R20 ;  /* 0x00000014890d7221 */ /* 0x004fe20000010000 */
[----:B------:R-:W-:Y:S01]  /*4ae0*/  F2FP.F16.F32.PACK_AB R143, R24, R143 ;  /* 0x0000008f188f723e */ /* 0x000fe200000000ff */
[----:B------:R-:W-:Y:S01]  /*4af0*/  FADD.FTZ R40, R130, R25 ;  /* 0x0000001982287221 */ /* 0x000fe20000010000 */
[----:B------:R-:W-:-:S03]  /*4b00*/  F2FP.F16.F32.PACK_AB R130, R55, R130 ;  /* 0x000000823782723e */ /* 0x000fc600000000ff */
[----:B------:R-:W-:Y:S01]  /*4b10*/  FADD.FTZ R25, R55, R40 ;  /* 0x0000002837197221 */ /* 0x000fe20000010000 */
        /* <DEDUP_REMOVED lines=40> */
[----:B------:R-:W0:Y:S01]  /*4da0*/  MUFU.EX2 R31, R31 ;  /* 0x0000001f001f7308 */ /* 0x000e220000000800 */
[----:B-1----:R-:W-:-:S07]  /*4db0*/  FADD.FTZ R42, R122, R13 ;  /* 0x0000000d7a2a7221 */ /* 0x002fce0000010000 */
[----:B------:R-:W1:Y:S08]  /*4dc0*/  MUFU.EX2 R20, R51 ;  /* 0x0000003300147308 */ /* 0x000e700000000800 */
[----:B------:R-:W-:Y:S01]  /*4dd0*/  MUFU.EX2 R53, R53 ;  /* 0x0000003500357308 */ /* 0x000fe20000000800 */
[----:B0-----:R-:W-:-:S07]  /*4de0*/  F2FP.F16.F32.PACK_AB R122, R31, R122 ;  /* 0x0000007a1f7a723e */ /* 0x001fce00000000ff */
[----:B------:R0:W2:Y:S01]  /*4df0*/  MUFU.EX2 R26, R3 ;  /* 0x00000003001a7308 */ /* 0x0000a20000000800 */
[----:B-1----:R-:W-:-:S07]  /*4e00*/  F2FP.F16.F32.PACK_AB R125, R20, R49 ;  /* 0x00000031147d723e */ /* 0x002fce00000000ff */
[----:B------:R-:W1:Y:S01]  /*4e10*/  MUFU.EX2 R9, R9 ;  /* 0x0000000900097308 */ /* 0x000e620000000800 */
[----:B0-----:R-:W-:Y:S01]  /*4e20*/  FADD.FTZ R3, R131, R40 ;  /* 0x0000002883037221 */ /* 0x001fe20000010000 */
[----:B------:R-:W-:-:S03]  /*4e30*/  F2FP.F16.F32.PACK_AB R131, R12, R131 ;  /* 0x000000830c83723e */ /* 0x000fc600000000ff */
[----:B------:R-:W-:Y:S01]  /*4e40*/  FADD.FTZ R40, R12, R3 ;  /* 0x000000030c287221 */ /* 0x000fe20000010000 */
[----:B------:R-:W-:Y:S01]  /*4e50*/  FADD.FTZ R3, R31, R42 ;  /* 0x0000002a1f037221 */ /* 0x000fe20000010000 */
[----:B------:R-:W-:Y:S01]  /*4e60*/  IMAD.IADD R42, R17, 0x1, -R18 ;  /* 0x00000001112a7824 */ /* 0x000fe200078e0a12 */
[----:B------:R-:W0:Y:S01]  /*4e70*/  MUFU.EX2 R58, R58 ;  /* 0x0000003a003a7308 */ /* 0x000e220000000800 */
[----:B------:R-:W-:Y:S01]  /*4e80*/  FADD.FTZ R13, R49, R40 ;  /* 0x00000028310d7221 */ /* 0x000fe20000010000 */
[----:B--2---:R-:W-:Y:S01]  /*4e90*/  F2FP.F16.F32.PACK_AB R127, R26, R53 ;  /* 0x000000351a7f723e */ /* 0x004fe200000000ff */
[----:B------:R-:W-:Y:S02]  /*4ea0*/  IMAD R42, R153, 0xc0, R42 ;  /* 0x000000c0992a7824 */ /* 0x000fe400078e022a */
[----:B------:R-:W-:-:S03]  /*4eb0*/  FADD.FTZ R0, R20, R13 ;  /* 0x0000000d14007221 */ /* 0x000fc60000010000 */
[----:B------:R-:W2:Y:S01]  /*4ec0*/  MUFU.EX2 R11, R11 ;  /* 0x0000000b000b7308 */ /* 0x000ea20000000800 */
[----:B------:R-:W-:Y:S01]  /*4ed0*/  FADD.FTZ R13, R53, R0 ;  /* 0x00000000350d7221 */ /* 0x000fe20000010000 */
[----:B------:R-:W-:-:S03]  /*4ee0*/  R2UR UR14, R42 ;  /* 0x000000002a0e72ca */ /* 0x000fc600000e0000 */
[----:B------:R-:W-:-:S03]  /*4ef0*/  FADD.FTZ R0, R26, R13 ;  /* 0x0000000d1a007221 */ /* 0x000fc60000010000 */
[----:B------:R-:W3:Y:S01]  /*4f00*/  MUFU.EX2 R32, R32 ;  /* 0x0000002000207308 */ /* 0x000ee20000000800 */
[----:B-1----:R-:W-:Y:S01]  /*4f10*/  FADD.FTZ R13, R9, R0 ;  /* 0x00000000090d7221 */ /* 0x002fe20000010000 */
[----:B0-----:R-:W-:-:S03]  /*4f20*/  F2FP.F16.F32.PACK_AB R121, R58, R9 ;  /* 0x000000093a79723e */ /* 0x001fc600000000ff */
[----:B------:R-:W-:Y:S02]  /*4f30*/  FADD.FTZ R0, R58, R13 ;  /* 0x0000000d3a007221 */ /* 0x000fe40000010000 */
[----:B------:R-:W-:Y:S02]  /*4f40*/  UIADD3 UR6, UR14, UR6, URZ ;  /* 0x000000060e067290 */ /* 0x000fe4000fffe03f */
[----:B--2---:R-:W-:Y:S01]  /*4f50*/  FADD.FTZ R13, R11, R0 ;  /* 0x000000000b0d7221 */ /* 0x004fe20000010000 */
[----:B------:R-:W-:-:S03]  /*4f60*/  VIADD R0, R88, 0xfffffffe ;  /* 0xfffffffe58007836 */ /* 0x000fc60000000000 */
        /* <DEDUP_REMOVED lines=14> */
.L_x_11336:
[----:B------:R-:W-:-:S11]  /*5050*/  UISETP.NE.AND UP1, UPT, UR7, 0x1, UPT ;  /* 0x000000010700788c */ /* 0x000fd6000bf25270 */
[----:B------:R-:W-:Y:S02]  /*5060*/  @UP1 ULDC.64 UR18, c[0x0][0x9e8] ;  /* 0x00027a0000121ab9 */ /* 0x000fe40000000a00 */
[----:B------:R-:W-:-:S04]  /*5070*/  UIMAD.WIDE.U32 UR14, UR11, UR18, URZ ;  /* 0x000000120b0e72a5 */ /* 0x000fc8000f8e003f */
[----:B------:R-:W-:-:S12]  /*5080*/  @UP1 USHF.R.U32.HI UR11, URZ, UR19, UR15 ;  /* 0x000000133f0b1299 */ /* 0x000fd8000801160f */
.L_x_11337:
[----:B------:R-:W-:-:S04]  /*5090*/  UIMAD UR7, UR11, UR7, UR7 ;  /* 0x000000070b0772a4 */ /* 0x000fc8000f8e0207 */
[----:B------:R-:W-:-:S04]  /*50a0*/  UISETP.LT.AND UP1, UPT, UR6, UR7, UPT ;  /* 0x000000070600728c */ /* 0x000fc8000bf21270 */
[----:B------:R-:W-:-:S12]  /*50b0*/  USEL UR6, UR6, UR7, UP1 ;  /* 0x0000000706067287 */ /* 0x000fd80008800000 */
.L_x_11335:
        /* <DEDUP_REMOVED lines=23> */
[----:B------:R-:W-:Y:S01]  /*5230*/  IADD3 R15, R4, R17, -R18 ;  /* 0x00000011040f7210 */ /* 0x000fe20007ffe812 */
        /* <DEDUP_REMOVED lines=8> */
.L_x_11355:
        /* <DEDUP_REMOVED lines=9> */
.L_x_11340:
[----:B------:R-:W-:Y:S01]  /*5350*/  ULEA UR6, UR27, UR45, 0x3 ;  /* 0x0000002d1b067291 */ /* 0x000fe2000f8e183f */
[----:B------:R-:W-:-:S05]  /*5360*/  IMAD.U32 R8, RZ, RZ, UR26 ;  /* 0x0000001aff087e24 */ /* 0x000fca000f8e00ff */
[----:B------:R-:W-:-:S04]  /*5370*/  SHF.L.U32 R8, R8, 0x1f, RZ ;  /* 0x0000001f08087819 */ /* 0x000fc800000006ff */
[----:B------:R0:W1:Y:S01]  /*5380*/  SYNCS.PHASECHK.TRANS64.TRYWAIT P2, [UR6+0x16830], R8 ;  /* 0x01683008ff0075a7 */ /* 0x0000620008040146 */
[----:B------:R-:W-:Y:S05]  /*5390*/  @!P0 BRA `(.L_x_11341) ;  /* 0x0000000000048947 */ /* 0x000fea0003800000 */
[----:B------:R-:W-:Y:S01]  /*53a0*/  BPT.TRAP 0x1 ;  /* 0x000000040000795c */ /* 0x000fe20000300000 */
.L_x_11341:
[----:B-1----:R-:W-:Y:S05]  /*53b0*/  @P2 BRA `(.L_x_11339) ;  /* 0x0000000000082947 */ /* 0x002fea0003800000 */
[----:B------:R-:W1:Y:S02]  /*53c0*/  SYNCS.PHASECHK.TRANS64.TRYWAIT P2, [UR6+0x16830], R8 ;  /* 0x01683008ff0075a7 */ /* 0x000e640008040146 */
[----:B-1----:R-:W-:Y:S05]  /*53d0*/  @!P2 BRA `(.L_x_11342) ;  /* 0x000000f80004a947 */ /* 0x002fea0003800000 */
.L_x_11339:
[----:B------:R-:W2:Y:S01]  /*53e0*/  S2R R10, SR_TID.X ;  /* 0x00000000000a7919 */ /* 0x000ea20000002100 */
        /* <DEDUP_REMOVED lines=8> */
[----:B--2---:R-:W-:-:S05]  /*5470*/  SHF.R.U32.HI R10, RZ, 0x7, R10 ;  /* 0x00000007ff0a7819 */ /* 0x004fca000001160a */
[----:B01----:R-:W-:-:S05]  /*5480*/  VIADD R8, R10, 0x8 ;  /* 0x000000080a087836 */ /* 0x003fca0000000000 */
        /* <DEDUP_REMOVED lines=16> */
.L_x_11344:
[----:B------:R-:W-:Y:S01]  /*5590*/  ULEA UR6, UR39, UR45, 0x3 ;  /* 0x0000002d27067291 */ /* 0x000fe2000f8e183f */
[----:B------:R-:W-:-:S05]  /*55a0*/  IMAD.U32 R8, RZ, RZ, UR38 ;  /* 0x00000026ff087e24 */ /* 0x000fca000f8e00ff */
[----:B------:R-:W-:-:S04]  /*55b0*/  SHF.L.U32 R8, R8, 0x1f, RZ ;  /* 0x0000001f08087819 */ /* 0x000fc800000006ff */
[----:B------:R0:W1:Y:S01]  /*55c0*/  SYNCS.PHASECHK.TRANS64.TRYWAIT P2, [UR6+0x16850], R8 ;  /* 0x01685008ff0075a7 */ /* 0x0000620008040146 */
[----:B------:R-:W-:Y:S05]  /*55d0*/  @!P0 BRA `(.L_x_11345) ;  /* 0x0000000000048947 */ /* 0x000fea0003800000 */
[----:B------:R-:W-:Y:S01]  /*55e0*/  BPT.TRAP 0x1 ;  /* 0x000000040000795c */ /* 0x000fe20000300000 */
.L_x_11345:
[----:B-1----:R-:W-:Y:S05]  /*55f0*/  @P2 BRA `(.L_x_11343) ;  /* 0x0000000000082947 */ /* 0x002fea0003800000 */
[----:B------:R-:W1:Y:S02]  /*5600*/  SYNCS.PHASECHK.TRANS64.TRYWAIT P2, [UR6+0x16850], R8 ;  /* 0x01685008ff0075a7 */ /* 0x000e640008040146 */
[----:B-1----:R-:W-:Y:S05]  /*5610*/  @!P2 BRA `(.L_x_11346) ;  /* 0x000000f4008ca947 */ /* 0x002fea0003800000 */
.L_x_11343:
        /* <DEDUP_REMOVED lines=9> */
[----:B01----:R-:W-:Y:S01]  /*56b0*/  FMUL.FTZ R8, R24, UR23 ;  /* 0x0000001718087c20 */ /* 0x003fe20008410000 */
        /* <DEDUP_REMOVED lines=56> */
[----:B------:R-:W-:Y:S02]  /*5a40*/  IMAD.SHL.U32 R82, R0, 0x80, RZ ;  /* 0x0000008000527824 */ /* 0x000fe400078e00ff */
        /* <DEDUP_REMOVED lines=9> */
[----:B------:R-:W-:Y:S01]  /*5ae0*/  FMUL.FTZ R83, R84, UR23 ;  /* 0x0000001754537c20 */ /* 0x000fe20008410000 */
[----:B------:R-:W-:Y:S01]  /*5af0*/  FMUL.FTZ R84, R85, UR23 ;  /* 0x0000001755547c20 */ /* 0x000fe20008410000 */
[----:B------:R-:W-:Y:S01]  /*5b00*/  FMUL.FTZ R79, R86, UR23 ;  /* 0x00000017564f7c20 */ /* 0x000fe20008410000 */
[----:B------:R-:W-:Y:S01]  /*5b10*/  FMUL.FTZ R81, R87, UR23 ;  /* 0x0000001757517c20 */ /* 0x000fe20008410000 */
[----:B------:R-:W-:Y:S01]  /*5b20*/  @!P1 LEA R39, R39, UR45, 0x3 ;  /* 0x0000002d27279c11 */ /* 0x000fe2000f8e18ff */
[----:B------:R-:W0:Y:S01]  /*5b30*/  MUFU.TANH R8, R8 ;  /* 0x0000000800087308 */ /* 0x000e220000002400 */
[----:B------:R-:W-:-:S02]  /*5b40*/  IADD3 R85, R17, 0x1, -R82 ;  /* 0x0000000111557810 */ /* 0x000fc40007ffe852 */
[----:B------:R-:W-:Y:S01]  /*5b50*/  SEL R38, R38, 0x9, !P2 ;  /* 0x0000000926267807 */ /* 0x000fe20005000000 */
[----:B------:R-:W-:Y:S01]  /*5b60*/  @!P1 VIADD R39, R39, 0x16840 ;  /* 0x0001684027279836 */ /* 0x000fe20000000000 */
[----:B------:R-:W-:Y:S01]  /*5b70*/  PLOP3.LUT P2, PT, PT, PT, UP0, 0x40, 0x0 ;  /* 0x000000000000781c */ /* 0x000fe20003f4e808 */
[----:B------:R-:W-:Y:S02]  /*5b80*/  IMAD.IADD R85, R85, 0x1, -R18 ;  /* 0x0000000155557824 */ /* 0x000fe400078e0a12 */
[----:B------:R-:W1:Y:S01]  /*5b90*/  MUFU.TANH R10, R10 ;  /* 0x0000000a000a7308 */ /* 0x000e620000002400 */
[----:B------:R-:W-:Y:S01]  /*5ba0*/  @!P1 PRMT R39, RZ, 0x654, R39 ;  /* 0x00000654ff279816 */ /* 0x000fe20000000027 */
[----:B------:R-:W-:-:S04]  /*5bb0*/  IMAD R85, R16, -0x2, R85 ;  /* 0xfffffffe10557824 */ /* 0x000fc800078e0255 */
[----:B------:R-:W-:Y:S02]  /*5bc0*/  VIADD R87, R85, UR21 ;  /* 0x0000001555577c36 */ /* 0x000fe40008000000 */
[----:B------:R-:W2:Y:S01]  /*5bd0*/  MUFU.TANH R12, R12 ;  /* 0x0000000c000c7308 */ /* 0x000ea20000002400 */
[----:B------:R-:W-:Y:S02]  /*5be0*/  WARPGROUP.DEPBAR.LE gsb0, 0x0 ;  /* 0x00008000000079c5 */ /* 0x000fe40000010000 */
[----:B------:R-:W-:-:S05]  /*5bf0*/  WARPGROUP.ARRIVE ;  /* 0x00000000000079c5 */ /* 0x000fca0000000000 */
[----:B------:R-:W3:Y:S01]  /*5c00*/  MUFU.TANH R14, R14 ;  /* 0x0000000e000e7308 */ /* 0x000ee20000002400 */
[----:B------:R-:W-:Y:S01]  /*5c10*/  HGMMA.64x64x16.F32 R88, R144, gdesc[UR4].tnspB, R88, gsb0 ;  /* 0x40e0000490587df0 */ /* 0x000fe20008000858 */
[----:B------:R-:W-:Y:S01]  /*5c20*/  UIADD3 UR6, UR10, 0x100, URZ ;  /* 0x000001000a067890 */ /* 0x000fe2000fffe03f */
[----:B------:R-:W-:-:S05]  /*5c30*/  UMOV UR7, 0x40000040 ;  /* 0x4000004000077882 */ /* 0x000fca0000000000 */
        /* <DEDUP_REMOVED lines=12> */
[----:B------:R-:W-:Y:S01]  /*5d00*/  HGMMA.64x64x16.F32 R88, R140, gdesc[UR4].tnspB, R88, gsb0 ;  /* 0x40e000048c587df0 */ /* 0x000fe20008000858 */
        /* <DEDUP_REMOVED lines=74> */
[----:B------:R-:W-:Y:S03]  /*61b0*/  HGMMA.64x64x16.F32 R88, R120, gdesc[UR4].tnspB, R88, gsb0 ;  /* 0x40e0000478587df0 */ /* 0x000fe60008000858 */
[----:B------:R-:W-:Y:S02]  /*61c0*/  WARPGROUP.DEPBAR.LE gsb0, 0x0 ;  /* 0x00008000000079c5 */ /* 0x000fe40000010000 */
[----:B------:R0:W-:Y:S06]  /*61d0*/  BAR.ARV R38, 0x100 ;  /* 0x000400260000751d */ /* 0x0001ec0000002000 */
[----:B------:R-:W-:Y:S01]  /*61e0*/  VIADD R120, R85, UR22 ;  /* 0x0000001655787c36 */ /* 0x000fe20008000000 */
[----:B------:R0:W-:Y:S01]  /*61f0*/  @!P1 SYNCS.ARRIVE.TRANS64.RED.A1T0 RZ, [R39+URZ], RZ ;  /* 0x000000ff27ff99a7 */ /* 0x0001e2000810043f */
[----:B------:R-:W-:-:S02]  /*6200*/  IMAD.IADD R85, R4, 0x1, R87 ;  /* 0x0000000104557824 */ /* 0x000fc400078e0257 */
[----:B------:R-:W-:Y:S01]  /*6210*/  IMAD.IADD R86, R4, 0x1, R120 ;  /* 0x0000000104567824 */ /* 0x000fe200078e0278 */
[----:B-1234-:R-:W-:Y:S06]  /*6220*/  @P2 BRA `(.L_x_11347) ;  /* 0x0000000000582947 */ /* 0x01efec0003800000 */
[----:B------:R-:W-:Y:S01]  /*6230*/  ISETP.GT.AND P2, PT, R15, -0x1, PT ;  /* 0xffffffff0f00780c */ /* 0x000fe20003f44270 */
[----:B------:R-:W-:-:S12]  /*6240*/  BSSY B0, `(.L_x_11348) ;  /* 0x0000010000007945 */ /* 0x000fd80003800000 */
[----:B------:R-:W-:Y:S05]  /*6250*/  @P2 BRA `(.L_x_11349) ;  /* 0x0000000000202947 */ /* 0x000fea0003800000 */
[----:B------:R-:W-:-:S05]  /*6260*/  IMAD.U32 R123, RZ, RZ, UR25 ;  /* 0x00000019ff7b7e24 */ /* 0x000fca000f8e00ff */
[----:B------:R-:W-:-:S13]  /*6270*/  ISETP.NE.AND P2, PT, R123, 0x1, PT ;  /* 0x000000017b00780c */ /* 0x000fda0003f45270 */
[----:B0-----:R-:W0:Y:S02]  /*6280*/  @P2 LDC.64 R38, c[0x0][0x9e8] ;  /* 0x00027a00ff262b82 */ /* 0x001e240000000a00 */
[----:B0-----:R-:W-:-:S04]  /*6290*/  @P2 IMAD.HI.U32 R122, R11, R38, RZ ;  /* 0x000000260b7a2227 */ /* 0x001fc800078e00ff */
[----:B------:R-:W-:Y:S01]  /*62a0*/  IMAD.MOV.U32 R38, RZ, RZ, R11 ;  /* 0x000000ffff267224 */ /* 0x000fe200078e000b */
[----:B------:R-:W-:-:S04]  /*62b0*/  @P2 SHF.R.U32.HI R38, RZ, R39, R122 ;  /* 0x00000027ff262219 */ /* 0x000fc8000001167a */
[----:B------:R-:W-:Y:S01]  /*62c0*/  LOP3.LUT R121, RZ, R38, RZ, 0x33, !PT ;  /* 0x00000026ff797212 */ /* 0x000fe200078e33ff */
[----:B------:R-:W-:Y:S06]  /*62d0*/  BRA `(.L_x_11350) ;  /* 0x0000000000187947 */ /* 0x000fec0003800000 */
.L_x_11349:
[----:B------:R-:W-:Y:S02]  /*62e0*/  IMAD.U32 R123, RZ, RZ, UR25 ;  /* 0x00000019ff7b7e24 */ /* 0x000fe4000f8e00ff */
[----:B------:R-:W-:-:S03]  /*62f0*/  IMAD.MOV.U32 R121, RZ, RZ, R15 ;  /* 0x000000ffff797224 */ /* 0x000fc600078e000f */
[----:B------:R-:W-:-:S13]  /*6300*/  ISETP.NE.AND P2, PT, R123, 0x1, PT ;  /* 0x000000017b00780c */ /* 0x000fda0003f45270 */
[----:B0-----:R-:W0:Y:S02]  /*6310*/  @P2 LDC.64 R38, c[0x0][0x9e8] ;  /* 0x00027a00ff262b82 */ /* 0x001e240000000a00 */
[----:B0-----:R-:W-:-:S05]  /*6320*/  @P2 IMAD.HI.U32 R38, R15, R38, RZ ;  /* 0x000000260f262227 */ /* 0x001fca00078e00ff */
[----:B------:R-:W-:-:S07]  /*6330*/  @P2 SHF.R.U32.HI R121, RZ, R39, R38 ;  /* 0x00000027ff792219 */ /* 0x000fce0000011626 */
.L_x_11350:
[----:B------:R-:W-:Y:S05]  /*6340*/  BSYNC B0 ;  /* 0x0000000000007941 */ /* 0x000fea0003800000 */
.L_x_11348:
[----:B------:R-:W-:-:S04]  /*6350*/  IMAD R39, R121, R123, -R82 ;  /* 0x0000007b79277224 */ /* 0x000fc800078e0a52 */
[----:B------:R-:W-:-:S05]  /*6360*/  IMAD R39, R16, -0x2, R39 ;  /* 0xfffffffe10277824 */ /* 0x000fca00078e0227 */
[----:B------:R-:W-:Y:S02]  /*6370*/  VIADDMNMX R86, R39, R123, R86, PT ;  /* 0x0000007b27567246 */ /* 0x000fe40003800156 */
[----:B------:R-:W-:-:S07]  /*6380*/  VIMNMX R85, R85, R39, !PT ;  /* 0x0000002755557248 */ /* 0x000fce0007fe0100 */
.L_x_11347:
[----:B------:R-:W-:Y:S01]  /*6390*/  ISETP.GT.AND P2, PT, R0, -0x1, PT ;  /* 0xffffffff0000780c */ /* 0x000fe20003f44270 */
[C---:B------:R-:W-:Y:S02]  /*63a0*/  IMAD.IADD R120, R5.reuse, 0x1, R120 ;  /* 0x0000000105787824 */ /* 0x040fe400078e0278 */
[----:B------:R-:W-:Y:S01]  /*63b0*/  IMAD.IADD R87, R5, 0x1, R87 ;  /* 0x0000000105577824 */ /* 0x000fe200078e0257 */
[C---:B------:R-:W-:Y:S02]  /*63c0*/  ISETP.GT.AND P5, PT, R85.reuse, RZ, P2 ;  /* 0x000000ff5500720c */ /* 0x040fe400017a4270 */
[C---:B------:R-:W-:Y:S02]  /*63d0*/  ISETP.GT.AND P4, PT, R85.reuse, 0x1, P2 ;  /* 0x000000015500780c */ /* 0x040fe40001784270 */
[----:B------:R-:W-:Y:S02]  /*63e0*/  ISETP.LT.OR P5, PT, R86, 0x1, P5 ;  /* 0x000000015600780c */ /* 0x000fe40002fa1670 */
[----:B------:R-:W-:-:S02]  /*63f0*/  ISETP.GT.AND P6, PT, R85, 0x8, P2 ;  /* 0x000000085500780c */ /* 0x000fc400017c4270 */
[----:B0-----:R-:W-:Y:S02]  /*6400*/  FSEL R8, R8, -INF , !P5 ;  /* 0xff80000008087808 */ /* 0x001fe40006800000 */
        /* <DEDUP_REMOVED lines=104> */
.L_x_11353:
[----:B------:R-:W-:Y:S02]  /*6a90*/  IMAD.U32 R121, RZ, RZ, UR25 ;  /* 0x00000019ff797e24 */ /* 0x000fe4000f8e00ff */
[----:B------:R-:W-:-:S03]  /*6aa0*/  IMAD.MOV.U32 R85, RZ, RZ, R13 ;  /* 0x000000ffff557224 */ /* 0x000fc600078e000d */
[----:B------:R-:W-:-:S13]  /*6ab0*/  ISETP.NE.AND P3, PT, R121, 0x1, PT ;  /* 0x000000017900780c */ /* 0x000fda0003f65270 */
[----:B------:R-:W0:Y:S02]  /*6ac0*/  @P3 LDC.64 R20, c[0x0][0x9e8] ;  /* 0x00027a00ff143b82 */ /* 0x000e240000000a00 */
[----:B0-----:R-:W-:-:S05]  /*6ad0*/  @P3 IMAD.HI.U32 R20, R13, R20, RZ ;  /* 0x000000140d143227 */ /* 0x001fca00078e00ff */
[----:B------:R-:W-:-:S07]  /*6ae0*/  @P3 SHF.R.U32.HI R85, RZ, R21, R20 ;  /* 0x00000015ff553219 */ /* 0x000fce0000011614 */
.L_x_11354:
[----:B------:R-:W-:Y:S05]  /*6af0*/  BSYNC B0 ;  /* 0x0000000000007941 */ /* 0x000fea0003800000 */
.L_x_11352:
[----:B------:R-:W-:-:S04]  /*6b00*/  IMAD R21, R85, R121, -R82 ;  /* 0x0000007955157224 */ /* 0x000fc800078e0a52 */
[----:B------:R-:W-:-:S05]  /*6b10*/  IMAD R21, R16, -0x2, R21 ;  /* 0xfffffffe10157824 */ /* 0x000fca00078e0215 */
[----:B------:R-:W-:Y:S02]  /*6b20*/  VIADDMNMX R120, R21, R121, R120, PT ;  /* 0x0000007915787246 */ /* 0x000fe40003800178 */
[----:B------:R-:W-:-:S07]  /*6b30*/  VIMNMX R87, R87, R21, !PT ;  /* 0x0000001557577248 */ /* 0x000fce0007fe0100 */
.L_x_11351:
[----:B------:R-:W-:Y:S01]  /*6b40*/  FMNMX.FTZ R21, R8, R7, !PT ;  /* 0x0000000708157209 */ /* 0x000fe20007810000 */
[----:B------:R-:W-:Y:S01]  /*6b50*/  UMOV UR10, UR24 ;  /* 0x00000018000a7c82 */ /* 0x000fe20008000000 */
[----:B------:R-:W-:Y:S01]  /*6b60*/  ISETP.GT.AND P5, PT, R87, 0x8, P2 ;  /* 0x000000085700780c */ /* 0x000fe200017a4270 */
[----:B------:R-:W-:Y:S01]  /*6b70*/  UMOV UR38, UR26 ;  /* 0x0000001a00267c82 */ /* 0x000fe20008000000 */
        /* <DEDUP_REMOVED lines=61> */
[----:B------:R-:W-:-:S03]  /*6f50*/  ISETP.GT.AND P4, PT, R87, 0x48, P2 ;  /* 0x000000485700780c */ /* 0x000fc60001784270 */
[----:B------:R-:W0:Y:S01]  /*6f60*/  SHFL.BFLY PT, R20, R21, 0x2, 0x1f ;  /* 0x0c401f0015147f89 */ /* 0x000e2200000e0000 */
[----:B------:R-:W-:-:S04]  /*6f70*/  ISETP.LT.OR P4, PT, R120, 0x49, P4 ;  /* 0x000000497800780c */ /* 0x000fc80002781670 */
[----:B------:R-:W-:Y:S02]  /*6f80*/  FSEL R56, R56, -INF , !P4 ;  /* 0xff80000038387808 */ /* 0x000fe40006000000 */
[----:B------:R-:W-:-:S04]  /*6f90*/  ISETP.GT.AND P4, PT, R87, 0x51, P2 ;  /* 0x000000515700780c */ /* 0x000fc80001784270 */
[----:B------:R-:W-:-:S04]  /*6fa0*/  ISETP.LT.OR P4, PT, R120, 0x52, P4 ;  /* 0x000000527800780c */ /* 0x000fc80002781670 */
[----:B------:R-:W-:Y:S02]  /*6fb0*/  FSEL R61, R61, -INF , !P4 ;  /* 0xff8000003d3d7808 */ /* 0x000fe40006000000 */
[----:B------:R-:W-:-:S04]  /*6fc0*/  ISETP.GT.AND P4, PT, R87, 0x60, P2 ;  /* 0x000000605700780c */ /* 0x000fc80001784270 */
[----:B------:R-:W-:Y:S02]  /*6fd0*/  ISETP.LT.OR P4, PT, R120, 0x61, P4 ;  /* 0x000000617800780c */ /* 0x000fe40002781670 */
[----:B0-----:R-:W-:Y:S02]  /*6fe0*/  FMNMX.FTZ R82, R21, R20, !PT ;  /* 0x0000001415527209 */ /* 0x001fe40007810000 */
[----:B------:R-:W-:Y:S02]  /*6ff0*/  FSEL R68, R68, -INF , !P4 ;  /* 0xff80000044447808 */ /* 0x000fe40006000000 */
[----:B------:R-:W-:Y:S01]  /*7000*/  ISETP.GT.AND P4, PT, R87, 0x69, P2 ;  /* 0x000000695700780c */ /* 0x000fe20001784270 */
[----:B------:R-:W0:Y:S03]  /*7010*/  SHFL.BFLY PT, R85, R82, 0x1, 0x1f ;  /* 0x0c201f0052557f89 */ /* 0x000e2600000e0000 */
[----:B------:R-:W-:-:S04]  /*7020*/  ISETP.LT.OR P4, PT, R120, 0x6a, P4 ;  /* 0x0000006a7800780c */ /* 0x000fc80002781670 */
[----:B------:R-:W-:Y:S02]  /*7030*/  FSEL R73, R73, -INF , !P4 ;  /* 0xff80000049497808 */ /* 0x000fe40006000000 */
[----:B------:R-:W-:-:S04]  /*7040*/  ISETP.GT.AND P4, PT, R87, 0x78, P2 ;  /* 0x000000785700780c */ /* 0x000fc80001784270 */
[----:B------:R-:W-:Y:S02]  /*7050*/  ISETP.LT.OR P4, PT, R120, 0x79, P4 ;  /* 0x000000797800780c */ /* 0x000fe40002781670 */
[----:B0-----:R-:W-:-:S04]  /*7060*/  FMNMX.FTZ R20, R82, R85, !PT ;  /* 0x0000005552147209 */ /* 0x001fc80007810000 */
[C---:B------:R-:W-:Y:S01]  /*7070*/  FSETP.NEU.FTZ.AND P6, PT, R20.reuse, -INF , PT ;  /* 0xff8000001400780b */ /* 0x040fe20003fdd000 */
[----:B------:R-:W-:-:S05]  /*7080*/  FMUL.FTZ R85, R20, UR10 ;  /* 0x0000000a14557c20 */ /* 0x000fca0008410000 */
[----:B------:R-:W-:-:S05]  /*7090*/  FSEL R21, R85, RZ, P6 ;  /* 0x000000ff55157208 */ /* 0x000fca0003000000 */
        /* <DEDUP_REMOVED lines=9> */
[----:B------:R0:W-:Y:S01]  /*7130*/  MUFU.EX2 R29, R10 ;  /* 0x0000000a001d7308 */ /* 0x0001e20000000800 */
[----:B------:R-:W-:Y:S01]  /*7140*/  FSEL R26, R79, -INF , !P4 ;  /* 0xff8000004f1a7808 */ /* 0x000fe20006000000 */
[--C-:B------:R-:W-:Y:S01]  /*7150*/  FFMA.FTZ R140, R34, UR10, -R21.reuse ;  /* 0x0000000a228c7c23 */ /* 0x100fe20008010815 */
[----:B------:R-:W-:Y:S01]  /*7160*/  FSEL R36, R36, -INF , !P5 ;  /* 0xff80000024247808 */ /* 0x000fe20006800000 */
[--C-:B------:R-:W-:Y:S01]  /*7170*/  FFMA.FTZ R27, R27, UR10, -R21.reuse ;  /* 0x0000000a1b1b7c23 */ /* 0x100fe20008010815 */
[----:B------:R-:W-:Y:S01]  /*7180*/  ISETP.GT.AND P5, PT, R87, RZ, P2 ;  /* 0x000000ff5700720c */ /* 0x000fe200017a4270 */
[--C-:B------:R-:W-:Y:S01]  /*7190*/  FFMA.FTZ R122, R83, UR10, -R21.reuse ;  /* 0x0000000a537a7c23 */ /* 0x100fe20008010815 */
[----:B------:R-:W-:Y:S01]  /*71a0*/  FSEL R34, R20, RZ, P6 ;  /* 0x000000ff14227208 */ /* 0x000fe20003000000 */
[----:B------:R-:W-:Y:S01]  /*71b0*/  MUFU.EX2 R148, R148 ;  /* 0x0000009400947308 */ /* 0x000fe20000000800 */
[----:B------:R-:W-:Y:S01]  /*71c0*/  ISETP.LT.OR P5, PT, R120, 0x1, P5 ;  /* 0x000000017800780c */ /* 0x000fe20002fa1670 */
[----:B------:R-:W-:Y:S01]  /*71d0*/  FFMA.FTZ R31, R31, UR10, -R21 ;  /* 0x0000000a1f1f7c23 */ /* 0x000fe20008010815 */
[----:B0-----:R-:W-:Y:S01]  /*71e0*/  FSEL R10, R37, -INF , !P3 ;  /* 0xff800000250a7808 */ /* 0x001fe20005800000 */
[----:B------:R-:W-:Y:S01]  /*71f0*/  FADD.FTZ R34, -R34, R7 ;  /* 0x0000000722227221 */ /* 0x000fe20000010100 */
[----:B------:R-:W-:Y:S01]  /*7200*/  FSEL R39, R12, -INF , !P5 ;  /* 0xff8000000c277808 */ /* 0x000fe20006800000 */
[--C-:B------:R-:W-:Y:S01]  /*7210*/  FFMA.FTZ R35, R35, UR10, -R21.reuse ;  /* 0x0000000a23237c23 */ /* 0x100fe20008010815 */
[----:B------:R-:W-:Y:S01]  /*7220*/  ISETP.GT.AND P3, PT, R87, 0x29, P2 ;  /* 0x000000295700780c */ /* 0x000fe20001764270 */
[----:B------:R-:W-:Y:S01]  /*7230*/  FMUL.FTZ R7, R34, UR10 ;  /* 0x0000000a22077c20 */ /* 0x000fe20008410000 */
[----:B------:R-:W-:Y:S01]  /*7240*/  FMNMX.FTZ R85, R39, R6, !PT ;  /* 0x0000000627557209 */ /* 0x000fe20007810000 */
[----:B------:R-:W-:Y:S01]  /*7250*/  MUFU.EX2 R150, R150 ;  /* 0x0000009600967308 */ /* 0x000fe20000000800 */
[----:B------:R-:W-:Y:S01]  /*7260*/  ISETP.LT.OR P5, PT, R120, 0x2a, P3 ;  /* 0x0000002a7800780c */ /* 0x000fe20001fa1670 */
[--C-:B------:R-:W-:Y:S01]  /*7270*/  FFMA.FTZ R142, R40, UR10, -R21.reuse ;  /* 0x0000000a288e7c23 */ /* 0x100fe20008010815 */
[----:B------:R-:W-:Y:S01]  /*7280*/  FMNMX.FTZ R85, R14, R85, !PT ;  /* 0x000000550e557209 */ /* 0x000fe20007810000 */
[--C-:B------:R-:W-:Y:S01]  /*7290*/  FFMA.FTZ R41, R41, UR10, -R21.reuse ;  /* 0x0000000a29297c23 */ /* 0x100fe20008010815 */
[----:B------:R-:W-:Y:S01]  /*72a0*/  ISETP.GT.AND P3, PT, R87, 0x31, P2 ;  /* 0x000000315700780c */ /* 0x000fe20001764270 */
[--C-:B------:R-:W-:Y:S01]  /*72b0*/  FFMA.FTZ R136, R44, UR10, -R21.reuse ;  /* 0x0000000a2c887c23 */ /* 0x100fe20008010815 */
[----:B------:R-:W-:Y:S01]  /*72c0*/  FMNMX.FTZ R12, R24, R85, !PT ;  /* 0x00000055180c7209 */ /* 0x000fe20007810000 */
[----:B------:R-:W0:Y:S01]  /*72d0*/  MUFU.EX2 R7, R7 ;  /* 0x0000000700077308 */ /* 0x000e220000000800 */
[----:B------:R-:W-:Y:S01]  /*72e0*/  FSEL R43, R43, -INF , !P5 ;  /* 0xff8000002b2b7808 */ /* 0x000fe20006800000 */
[--C-:B------:R-:W-:Y:S01]  /*72f0*/  FFMA.FTZ R45, R45, UR10, -R21.reuse ;  /* 0x0000000a2d2d7c23 */ /* 0x100fe20008010815 */
[----:B------:R-:W-:Y:S01]  /*7300*/  FMNMX.FTZ R85, R25, R12, !PT ;  /* 0x0000000c19557209 */ /* 0x000fe20007810000 */
[--C-:B------:R-:W-:Y:S01]  /*7310*/  FFMA.FTZ R138, R50, UR10, -R21.reuse ;  /* 0x0000000a328a7c23 */ /* 0x100fe20008010815 */
[----:B------:R-:W-:Y:S01]  /*7320*/  ISETP.GT.AND P5, PT, R87, 0x38, P2 ;  /* 0x000000385700780c */ /* 0x000fe200017a4270 */
[--C-:B------:R-:W-:Y:S01]  /*7330*/  FFMA.FTZ R51, R51, UR10, -R21.reuse ;  /* 0x0000000a33337c23 */ /* 0x100fe20008010815 */
[----:B------:R-:W-:Y:S01]  /*7340*/  FMNMX.FTZ R85, R28, R85, !PT ;  /* 0x000000551c557209 */ /* 0x000fe20007810000 */
[----:B------:R1:W2:Y:S01]  /*7350*/  MUFU.EX2 R37, R38 ;  /* 0x0000002600257308 */ /* 0x0002a20000000800 */
[----:B------:R-:W-:Y:S01]  /*7360*/  ISETP.LT.OR P3, PT, R120, 0x32, P3 ;  /* 0x000000327800780c */ /* 0x000fe20001f61670 */
[--C-:B------:R-:W-:Y:S01]  /*7370*/  FFMA.FTZ R132, R54, UR10, -R21.reuse ;  /* 0x0000000a36847c23 */ /* 0x100fe20008010815 */
[----:B------:R-:W-:Y:S01]  /*7380*/  FMNMX.FTZ R85, R8, R85, !PT ;  /* 0x0000005508557209 */ /* 0x000fe20007810000 */
[--C-:B------:R-:W-:Y:S01]  /*7390*/  FFMA.FTZ R55, R55, UR10, -R21.reuse ;  /* 0x0000000a37377c23 */ /* 0x100fe20008010815 */
[----:B------:R-:W-:Y:S01]  /*73a0*/  FSEL R47, R47, -INF , !P3 ;  /* 0xff8000002f2f7808 */ /* 0x000fe20005800000 */
[----:B------:R-:W-:Y:S01]  /*73b0*/  FFMA.FTZ R134, R58, UR10, -R21 ;  /* 0x0000000a3a867c23 */ /* 0x000fe20008010815 */
[----:B------:R-:W-:Y:S01]  /*73c0*/  FMNMX.FTZ R12, R32, R85, !PT ;  /* 0x00000055200c7209 */ /* 0x000fe20007810000 */
[----:B------:R-:W3:Y:S01]  /*73d0*/  MUFU.EX2 R144, R144 ;  /* 0x0000009000907308 */ /* 0x000ee20000000800 */
[----:B------:R-:W-:Y:S01]  /*73e0*/  ISETP.LT.OR P5, PT, R120, 0x39, P5 ;  /* 0x000000397800780c */ /* 0x000fe20002fa1670 */
[----:B0-----:R-:W-:Y:S01]  /*73f0*/  FFMA.FTZ R34, R7, R3, R148 ;  /* 0x0000000307227223 */ /* 0x001fe20000010094 */
[----:B------:R-:W-:Y:S01]  /*7400*/  FMNMX.FTZ R85, R33, R12, !PT ;  /* 0x0000000c21557209 */ /* 0x000fe20007810000 */
[----:B-1----:R-:W-:Y:S01]  /*7410*/  IMAD.U32 R38, RZ, RZ, UR39 ;  /* 0x00000027ff267e24 */ /* 0x002fe2000f8e00ff */
[----:B------:R-:W-:Y:S01]  /*7420*/  ISETP.GT.AND P3, PT, R87, 0x40, P2 ;  /* 0x000000405700780c */ /* 0x000fe20001764270 */
[----:B------:R-:W-:Y:S01]  /*7430*/  FADD.FTZ R3, R29, R34 ;  /* 0x000000221d037221 */ /* 0x000fe20000010000 */
[----:B------:R-:W-:Y:S01]  /*7440*/  FMNMX.FTZ R85, R36, R85, !PT ;  /* 0x0000005524557209 */ /* 0x000fe20007810000 */
[----:B------:R-:W0:Y:S01]  /*7450*/  MUFU.EX2 R27, R27 ;  /* 0x0000001b001b7308 */ /* 0x000e220000000800 */
[----:B------:R-:W-:Y:S01]  /*7460*/  FSEL R48, R48, -INF , !P5 ;  /* 0xff80000030307808 */ /* 0x000fe20006800000 */
[----:B------:R-:W-:Y:S01]  /*7470*/  FADD.FTZ R34, R150, R3 ;  /* 0x0000000396227221 */ /* 0x000fe20000010000 */
[----:B------:R-:W-:Y:S01]  /*7480*/  FMNMX.FTZ R85, R10, R85, !PT ;  /* 0x000000550a557209 */ /* 0x000fe20007810000 */
[--C-:B------:R-:W-:Y:S01]  /*7490*/  FFMA.FTZ R59, R59, UR10, -R21.reuse ;  /* 0x0000000a3b3b7c23 */ /* 0x100fe20008010815 */
[----:B------:R-:W-:Y:S01]  /*74a0*/  ISETP.GT.AND P5, PT, R87, 0x41, P2 ;  /* 0x000000415700780c */ /* 0x000fe200017a4270 */
[--C-:B------:R-:W-:Y:S01]  /*74b0*/  FFMA.FTZ R128, R62, UR10, -R21.reuse ;  /* 0x0000000a3e807c23 */ /* 0x100fe20008010815 */
[----:B------:R-:W-:Y:S01]  /*74c0*/  FMNMX.FTZ R12, R42, R85, !PT ;  /* 0x000000552a0c7209 */ /* 0x000fe20007810000 */
[----:B------:R-:W1:Y:S01]  /*74d0*/  MUFU.EX2 R146, R146 ;  /* 0x0000009200927308 */ /* 0x000e620000000800 */
[----:B------:R-:W-:Y:S01]  /*74e0*/  ISETP.LT.OR P3, PT, R120, 0x41, P3 ;  /* 0x000000417800780c */ /* 0x000fe20001f61670 */
[--C-:B------:R-:W-:Y:S01]  /*74f0*/  FFMA.FTZ R63, R63, UR10, -R21.reuse ;  /* 0x0000000a3f3f7c23 */ /* 0x100fe20008010815 */
[----:B------:R-:W-:Y:S01]  /*7500*/  FMNMX.FTZ R85, R43, R12, !PT ;  /* 0x0000000c2b557209 */ /* 0x000fe20007810000 */
[--C-:B------:R-:W-:Y:S01]  /*7510*/  FFMA.FTZ R130, R66, UR10, -R21.reuse ;  /* 0x0000000a42827c23 */ /* 0x100fe20008010815 */
[----:B------:R-:W-:Y:S01]  /*7520*/  ISETP.LT.OR P5, PT, R120, 0x42, P5 ;  /* 0x000000427800780c */ /* 0x000fe20002fa1670 */
[--C-:B------:R-:W-:Y:S01]  /*7530*/  FFMA.FTZ R67, R67, UR10, -R21.reuse ;  /* 0x0000000a43437c23 */ /* 0x100fe20008010815 */
[----:B------:R-:W-:Y:S01]  /*7540*/  FMNMX.FTZ R12, R46, R85, !PT ;  /* 0x000000552e0c7209 */ /* 0x000fe20007810000 */
[----:B------:R-:W4:Y:S01]  /*7550*/  MUFU.EX2 R31, R31 ;  /* 0x0000001f001f7308 */ /* 0x000f220000000800 */
[----:B------:R-:W-:Y:S01]  /*7560*/  FSEL R52, R52, -INF , !P3 ;  /* 0xff80000034347808 */ /* 0x000fe20005800000 */
[--C-:B------:R-:W-:Y:S01]  /*7570*/  FFMA.FTZ R124, R70, UR10, -R21.reuse ;  /* 0x0000000a467c7c23 */ /* 0x100fe20008010815 */
[----:B------:R-:W-:Y:S01]  /*7580*/  FMNMX.FTZ R85, R47, R12, !PT ;  /* 0x0000000c2f557209 */ /* 0x000fe20007810000 */
[--C-:B------:R-:W-:Y:S01]  /*7590*/  FFMA.FTZ R71, R71, UR10, -R21.reuse ;  /* 0x0000000a47477c23 */ /* 0x100fe20008010815 */
[----:B------:R-:W-:Y:S01]  /*75a0*/  ISETP.GT.AND P3, PT, R87, 0x49, P2 ;  /* 0x000000495700780c */ /* 0x000fe20001764270 */
[--C-:B------:R-:W-:Y:S01]  /*75b0*/  FFMA.FTZ R126, R74, UR10, -R21.reuse ;  /* 0x0000000a4a7e7c23 */ /* 0x100fe20008010815 */
[----:B------:R-:W-:Y:S01]  /*75c0*/  FMNMX.FTZ R12, R48, R85, !PT ;  /* 0x00000055300c7209 */ /* 0x000fe20007810000 */
[----:B------:R-:W5:Y:S01]  /*75d0*/  MUFU.EX2 R140, R140 ;  /* 0x0000008c008c7308 */ /* 0x000f620000000800 */
[----:B------:R-:W-:Y:S01]  /*75e0*/  FSEL R53, R53, -INF , !P5 ;  /* 0xff80000035357808 */ /* 0x000fe20006800000 */
[----:B------:R-:W-:Y:S01]  /*75f0*/  FFMA.FTZ R75, R75, UR10, -R21 ;  /* 0x0000000a4b4b7c23 */ /* 0x000fe20008010815 */
[----:B------:R-:W-:Y:S01]  /*7600*/  FMNMX.FTZ R85, R49, R12, !PT ;  /* 0x0000000c31557209 */ /* 0x000fe20007810000 */
[----:B------:R-:W-:Y:S01]  /*7610*/  UMOV UR39, UR27 ;  /* 0x0000001b00277c82 */ /* 0x000fe20008000000 */
[----:B------:R-:W-:Y:S01]  /*7620*/  ISETP.GT.AND P5, PT, R87, 0x50, P2 ;  /* 0x000000505700780c */ /* 0x000fe200017a4270 */
[----:B------:R-:W-:Y:S01]  /*7630*/  FMUL.FTZ R88, R88, R7 ;  /* 0x0000000758587220 */ /* 0x000fe20000410000 */
[----:B------:R-:W-:Y:S01]  /*7640*/  FMNMX.FTZ R12, R52, R85, !PT ;  /* 0x00000055340c7209 */ /* 0x000fe20007810000 */
[----:B------:R-:W5:Y:S01]  /*7650*/  MUFU.EX2 R35, R35 ;  /* 0x0000002300237308 */ /* 0x000f620000000800 */
[----:B------:R-:W-:Y:S01]  /*7660*/  ISETP.LT.OR P3, PT, R120, 0x4a, P3 ;  /* 0x0000004a7800780c */ /* 0x000fe20001f61670 */
[-C--:B------:R-:W-:Y:S01]  /*7670*/  FMUL.FTZ R89, R89, R7.reuse ;  /* 0x0000000759597220 */ /* 0x080fe20000410000 */
[----:B------:R-:W-:Y:S01]  /*7680*/  FMNMX.FTZ R85, R53, R12, !PT ;  /* 0x0000000c35557209 */ /* 0x000fe20007810000 */
[-C--:B------:R-:W-:Y:S01]  /*7690*/  FMUL.FTZ R92, R92, R7.reuse ;  /* 0x000000075c5c7220 */ /* 0x080fe20000410000 */
[----:B------:R-:W-:Y:S01]  /*76a0*/  FSEL R57, R57, -INF , !P3 ;  /* 0xff80000039397808 */ /* 0x000fe20005800000 */
[----:B------:R-:W-:Y:S01]  /*76b0*/  FMUL.FTZ R93, R93, R7 ;  /* 0x000000075d5d7220 */ /* 0x000fe20000410000 */
[----:B------:R-:W-:Y:S01]  /*76c0*/  ISETP.LT.OR P5, PT, R120, 0x51, P5 ;  /* 0x000000517800780c */ /* 0x000fe20002fa1670 */
[----:B------:R-:W5:Y:S01]  /*76d0*/  MUFU.EX2 R142, R142 ;  /* 0x0000008e008e7308 */ /* 0x000f620000000800 */
[----:B------:R-:W-:Y:S01]  /*76e0*/  FMNMX.FTZ R12, R56, R85, !PT ;  /* 0x00000055380c7209 */ /* 0x000fe20007810000 */
[-C--:B------:R-:W-:Y:S01]  /*76f0*/  FMUL.FTZ R96, R96, R7.reuse ;  /* 0x0000000760607220 */ /* 0x080fe20000410000 */
[----:B------:R-:W-:Y:S01]  /*7700*/  ISETP.GT.AND P3, PT, R87, 0x58, P2 ;  /* 0x000000585700780c */ /* 0x000fe20001764270 */
[-C--:B------:R-:W-:Y:S01]  /*7710*/  FMUL.FTZ R97, R97, R7.reuse ;  /* 0x0000000761617220 */ /* 0x080fe20000410000 */
[----:B------:R-:W-:Y:S01]  /*7720*/  FSEL R60, R60, -INF , !P5 ;  /* 0xff8000003c3c7808 */ /* 0x000fe20006800000 */
[-C--:B------:R-:W-:Y:S01]  /*7730*/  FMUL.FTZ R100, R100, R7.reuse ;  /* 0x0000000764647220 */ /* 0x080fe20000410000 */
[----:B------:R-:W-:Y:S01]  /*7740*/  FMNMX.FTZ R85, R57, R12, !PT ;  /* 0x0000000c39557209 */ /* 0x000fe20007810000 */
[----:B------:R-:W5:Y:S01]  /*7750*/  MUFU.EX2 R41, R41 ;  /* 0x0000002900297308 */ /* 0x000f620000000800 */
[----:B------:R-:W-:Y:S01]  /*7760*/  ISETP.GT.AND P5, PT, R87, 0x59, P2 ;  /* 0x000000595700780c */ /* 0x000fe200017a4270 */
[-C--:B------:R-:W-:Y:S01]  /*7770*/  FMUL.FTZ R101, R101, R7.reuse ;  /* 0x0000000765657220 */ /* 0x080fe20000410000 */
[----:B------:R-:W-:Y:S01]  /*7780*/  ISETP.LT.OR P3, PT, R120, 0x59, P3 ;  /* 0x000000597800780c */ /* 0x000fe20001f61670 */
[----:B------:R-:W-:Y:S01]  /*7790*/  FMUL.FTZ R104, R104, R7 ;  /* 0x0000000768687220 */ /* 0x000fe20000410000 */
[----:B------:R-:W-:Y:S01]  /*77a0*/  FMNMX.FTZ R12, R60, R85, !PT ;  /* 0x000000553c0c7209 */ /* 0x000fe20007810000 */
[-C--:B------:R-:W-:Y:S01]  /*77b0*/  FMUL.FTZ R105, R105, R7.reuse ;  /* 0x0000000769697220 */ /* 0x080fe20000410000 */
[----:B------:R-:W-:Y:S01]  /*77c0*/  ISETP.LT.OR P5, PT, R120, 0x5a, P5 ;  /* 0x0000005a7800780c */ /* 0x000fe20002fa1670 */
[----:B------:R-:W5:Y:S01]  /*77d0*/  MUFU.EX2 R136, R136 ;  /* 0x0000008800887308 */ /* 0x000f620000000800 */
[----:B------:R-:W-:Y:S01]  /*77e0*/  FSEL R64, R64, -INF , !P3 ;  /* 0xff80000040407808 */ /* 0x000fe20005800000 */
[-C--:B------:R-:W-:Y:S01]  /*77f0*/  FMUL.FTZ R108, R108, R7.reuse ;  /* 0x000000076c6c7220 */ /* 0x080fe20000410000 */
[----:B------:R-:W-:Y:S01]  /*7800*/  FMNMX.FTZ R85, R61, R12, !PT ;  /* 0x0000000c3d557209 */ /* 0x000fe20007810000 */
[-C--:B------:R-:W-:Y:S01]  /*7810*/  FMUL.FTZ R109, R109, R7.reuse ;  /* 0x000000076d6d7220 */ /* 0x080fe20000410000 */
[----:B------:R-:W-:Y:S01]  /*7820*/  ISETP.GT.AND P3, PT, R87, 0x61, P2 ;  /* 0x000000615700780c */ /* 0x000fe20001764270 */
[----:B------:R-:W-:Y:S01]  /*7830*/  FMUL.FTZ R112, R112, R7 ;  /* 0x0000000770707220 */ /* 0x000fe20000410000 */
[----:B------:R-:W-:Y:S01]  /*7840*/  FSEL R65, R65, -INF , !P5 ;  /* 0xff80000041417808 */ /* 0x000fe20006800000 */
[----:B------:R-:W-:Y:S01]  /*7850*/  MUFU.EX2 R45, R45 ;  /* 0x0000002d002d7308 */ /* 0x000fe20000000800 */
[----:B------:R-:W-:Y:S01]  /*7860*/  FMNMX.FTZ R12, R64, R85, !PT ;  /* 0x00000055400c7209 */ /* 0x000fe20007810000 */
[-C--:B------:R-:W-:Y:S01]  /*7870*/  FMUL.FTZ R113, R113, R7.reuse ;  /* 0x0000000771717220 */ /* 0x080fe20000410000 */
[----:B------:R-:W-:Y:S01]  /*7880*/  ISETP.GT.AND P5, PT, R87, 0x68, P2 ;  /* 0x000000685700780c */ /* 0x000fe200017a4270 */
[-C--:B------:R-:W-:Y:S01]  /*7890*/  FMUL.FTZ R116, R116, R7.reuse ;  /* 0x0000000774747220 */ /* 0x080fe20000410000 */
[C---:B------:R-:W-:Y:S01]  /*78a0*/  ISETP.LT.OR P3, PT, R120.reuse, 0x62, P3 ;  /* 0x000000627800780c */ /* 0x040fe20001f61670 */
[----:B------:R-:W-:Y:S01]  /*78b0*/  FMUL.FTZ R117, R117, R7 ;  /* 0x0000000775757220 */ /* 0x000fe20000410000 */
[----:B------:R-:W-:Y:S01]  /*78c0*/  FMNMX.FTZ R85, R65, R12, !PT ;  /* 0x0000000c41557209 */ /* 0x000fe20007810000 */
[----:B------:R-:W-:Y:S01]  /*78d0*/  MUFU.EX2 R138, R138 ;  /* 0x0000008a008a7308 */ /* 0x000fe20000000800 */
[----:B------:R-:W-:Y:S01]  /*78e0*/  FSEL R69, R69, -INF , !P3 ;  /* 0xff80000045457808 */ /* 0x000fe20005800000 */
[----:B------:R-:W-:Y:S01]  /*78f0*/  IMAD.MOV.U32 R7, RZ, RZ, R20 ;  /* 0x000000ffff077224 */ /* 0x000fe200078e0014 */
[----:B------:R-:W-:-:S02]  /*7900*/  ISETP.LT.OR P5, PT, R120, 0x69, P5 ;  /* 0x000000697800780c */ /* 0x000fc40002fa1670 */
[----:B------:R-:W-:Y:S02]  /*7910*/  FMNMX.FTZ R12, R68, R85, !PT ;  /* 0x00000055440c7209 */ /* 0x000fe40007810000 */
        /* <DEDUP_REMOVED lines=15> */
[----:B------:R-:W-:Y:S01]  /*7a10*/  ISETP.LT.OR P2, PT, R120, 0x7a, P2 ;  /* 0x0000007a7800780c */ /* 0x000fe20001741670 */
[----:B------:R-:W-:Y:S01]  /*7a20*/  MUFU.EX2 R134, R134 ;  /* 0x0000008600867308 */ /* 0x000fe20000000800 */
[----:B------:R-:W-:Y:S01]  /*7a30*/  FMNMX.FTZ R85, R78, R85, !PT ;  /* 0x000000554e557209 */ /* 0x000fe20007810000 */
[----:B------:R-:W-:Y:S01]  /*7a40*/  FFMA.FTZ R120, R76, UR10, -R21 ;  /* 0x0000000a4c787c23 */ /* 0x000fe20008010815 */
[----:B------:R-:W-:Y:S02]  /*7a50*/  FSEL R81, R81, -INF , !P2 ;  /* 0xff80000051517808 */ /* 0x000fe40005000000 */
[----:B------:R-:W-:Y:S02]  /*7a60*/  FMNMX.FTZ R12, R26, R85, !PT ;  /* 0x000000551a0c7209 */ /* 0x000fe40007810000 */
[----:B------:R-:W-:Y:S01]  /*7a70*/  @!P1 LEA R38, R38, UR45, 0x3 ;  /* 0x0000002d26269c11 */ /* 0x000fe2000f8e18ff */
[----:B------:R-:W-:Y:S01]  /*7a80*/  MUFU.EX2 R59, R59 ;  /* 0x0000003b003b7308 */ /* 0x000fe20000000800 */
[----:B------:R-:W-:-:S02]  /*7a90*/  FMNMX.FTZ R12, R81, R12, !PT ;  /* 0x0000000c510c7209 */ /* 0x000fc40007810000 */
[----:B------:R-:W-:Y:S01]  /*7aa0*/  F2FP.F16.F32.PACK_AB R148, R29, R148 ;  /* 0x000000941d94723e */ /* 0x000fe200000000ff */
[----:B------:R-:W-:Y:S01]  /*7ab0*/  @!P1 VIADD R38, R38, 0x16860 ;  /* 0x0001686026269836 */ /* 0x000fe20000000000 */
[----:B--2---:R-:W-:Y:S01]  /*7ac0*/  F2FP.F16.F32.PACK_AB R150, R37, R150 ;  /* 0x000000962596723e */ /* 0x004fe200000000ff */
[----:B------:R-:W2:Y:S02]  /*7ad0*/  SHFL.BFLY PT, R79, R12, 0x2, 0x1f ;  /* 0x0c401f000c4f7f89 */ /* 0x000ea400000e0000 */
[----:B------:R-:W-:Y:S01]  /*7ae0*/  MUFU.EX2 R128, R128 ;  /* 0x0000008000807308 */ /* 0x000fe20000000800 */
[----:B------:R-:W-:-:S04]  /*7af0*/  @!P1 PRMT R38, RZ, 0x654, R38 ;  /* 0x00000654ff269816 */ /* 0x000fc80000000026 */
[----:B------:R5:W-:Y:S03]  /*7b00*/  @!P1 SYNCS.ARRIVE.TRANS64.RED.A1T0 RZ, [R38+URZ], RZ ;  /* 0x000000ff26ff99a7 */ /* 0x000be6000810043f */
[----:B------:R-:W-:Y:S08]  /*7b10*/  MUFU.EX2 R63, R63 ;  /* 0x0000003f003f7308 */ /* 0x000ff00000000800 */
[----:B------:R-:W-:Y:S01]  /*7b20*/  MUFU.EX2 R130, R130 ;  /* 0x0000008200827308 */ /* 0x000fe20000000800 */
[----:B--2---:R-:W-:Y:S01]  /*7b30*/  FMNMX.FTZ R30, R12, R79, !PT ;  /* 0x0000004f0c1e7209 */ /* 0x004fe20007810000 */
[----:B------:R-:W-:-:S06]  /*7b40*/  FFMA.FTZ R79, R80, UR10, -R21 ;  /* 0x0000000a504f7c23 */ /* 0x000fcc0008010815 */
[----:B------:R-:W-:Y:S01]  /*7b50*/  MUFU.EX2 R67, R67 ;  /* 0x0000004300437308 */ /* 0x000fe20000000800 */
[----:B------:R-:W-:Y:S01]  /*7b60*/  FFMA.FTZ R21, R84, UR10, -R21 ;  /* 0x0000000a54157c23 */ /* 0x000fe20008010815 */
[----:B------:R-:W2:Y:S06]  /*7b70*/  SHFL.BFLY PT, R85, R30, 0x1, 0x1f ;  /* 0x0c201f001e557f89 */ /* 0x000eac00000e0000 */
[----:B------:R-:W-:Y:S08]  /*7b80*/  MUFU.EX2 R124, R124 ;  /* 0x0000007c007c7308 */ /* 0x000ff00000000800 */
[----:B------:R-:W-:Y:S08]  /*7b90*/  MUFU.EX2 R71, R71 ;  /* 0x0000004700477308 */ /* 0x000ff00000000800 */
[----:B------:R-:W-:Y:S01]  /*7ba0*/  MUFU.EX2 R126, R126 ;  /* 0x0000007e007e7308 */ /* 0x000fe20000000800 */
[----:B--2---:R-:W-:-:S04]  /*7bb0*/  FMNMX.FTZ R12, R30, R85, !PT ;  /* 0x000000551e0c7209 */ /* 0x004fc80007810000 */
[C---:B------:R-:W-:Y:S01]  /*7bc0*/  FSETP.NEU.FTZ.AND P2, PT, R12.reuse, -INF , PT ;  /* 0xff8000000c00780b */ /* 0x040fe20003f5d000 */
[C---:B------:R-:W-:Y:S02]  /*7bd0*/  FMUL.FTZ R83, R12.reuse, UR10 ;  /* 0x0000000a0c537c20 */ /* 0x040fe40008410000 */
[----:B------:R-:W-:Y:S01]  /*7be0*/  MUFU.EX2 R75, R75 ;  /* 0x0000004b004b7308 */ /* 0x000fe20000000800 */
[----:B------:R-:W-:Y:S02]  /*7bf0*/  FSEL R3, R12, RZ, P2 ;  /* 0x000000ff0c037208 */ /* 0x000fe40001000000 */
[----:B------:R-:W-:Y:S02]  /*7c00*/  FSEL R83, R83, RZ, P2 ;  /* 0x000000ff53537208 */ /* 0x000fe40001000000 */
[----:B------:R-:W-:Y:S01]  /*7c10*/  ISETP.GT.AND P2, PT, R0, UR28, PT ;  /* 0x0000001c00007c0c */ /* 0x000fe2000bf44270 */
[----:B------:R-:W-:Y:S02]  /*7c20*/  FADD.FTZ R3, -R3, R6 ;  /* 0x0000000603037221 */ /* 0x000fe40000010100 */
[----:B------:R-:W-:Y:S01]  /*7c30*/  MUFU.EX2 R120, R120 ;  /* 0x0000007800787308 */ /* 0x000fe20000000800 */
[--C-:B------:R-:W-:Y:S01]  /*7c40*/  FFMA.FTZ R149, R14, UR10, -R83.reuse ;  /* 0x0000000a0e957c23 */ /* 0x100fe20008010853 */
[--C-:B------:R-:W-:Y:S01]  /*7c50*/  FFMA.FTZ R14, R25, UR10, -R83.reuse ;  /* 0x0000000a190e7c23 */ /* 0x100fe20008010853 */
[----:B------:R-:W-:Y:S01]  /*7c60*/  FADD.FTZ R25, R37, R34 ;  /* 0x0000002225197221 */ /* 0x000fe20000010000 */
[--C-:B------:R-:W-:Y:S01]  /*7c70*/  FFMA.FTZ R30, R39, UR10, -R83.reuse ;  /* 0x0000000a271e7c23 */ /* 0x100fe20008010853 */
[----:B------:R-:W-:Y:S01]  /*7c80*/  FMUL.FTZ R3, R3, UR10 ;  /* 0x0000000a03037c20 */ /* 0x000fe20008410000 */
[----:B------:R-:W-:Y:S01]  /*7c90*/  FFMA.FTZ R151, R24, UR10, -R83 ;  /* 0x0000000a18977c23 */ /* 0x000fe20008010853 */
[----:B---3--:R-:W-:Y:S01]  /*7ca0*/  FADD.FTZ R34, R144, R25 ;  /* 0x0000001990227221 */ /* 0x008fe20000010000 */
[--C-:B------:R-:W-:Y:S01]  /*7cb0*/  FFMA.FTZ R24, R33, UR10, -R83.reuse ;  /* 0x0000000a21187c23 */ /* 0x100fe20008010853 */
[----:B------:R-:W-:Y:S01]  /*7cc0*/  MUFU.EX2 R149, R149 ;  /* 0x0000009500957308 */ /* 0x000fe20000000800 */
[--C-:B------:R-:W-:Y:S01]  /*7cd0*/  FFMA.FTZ R145, R28, UR10, -R83.reuse ;  /* 0x0000000a1c917c23 */ /* 0x100fe20008010853 */
[----:B0-----:R-:W-:Y:S01]  /*7ce0*/  FADD.FTZ R25, R27, R34 ;  /* 0x000000221b197221 */ /* 0x001fe20000010000 */
[--C-:B------:R-:W-:Y:S01]  /*7cf0*/  FFMA.FTZ R141, R36, UR10, -R83.reuse ;  /* 0x0000000a248d7c23 */ /* 0x100fe20008010853 */
[--C-:B------:R-:W-:Y:S01]  /*7d00*/  FFMA.FTZ R8, R8, UR10, -R83.reuse ;  /* 0x0000000a08087c23 */ /* 0x100fe20008010853 */
[----:B------:R-:W-:Y:S01]  /*7d10*/  FFMA.FTZ R147, R32, UR10, -R83 ;  /* 0x0000000a20937c23 */ /* 0x000fe20008010853 */
[----:B-1----:R-:W-:Y:S01]  /*7d20*/  FADD.FTZ R34, R146, R25 ;  /* 0x0000001992227221 */ /* 0x002fe20000010000 */
[--C-:B------:R-:W-:Y:S01]  /*7d30*/  FFMA.FTZ R10, R10, UR10, -R83.reuse ;  /* 0x0000000a0a0a7c23 */ /* 0x100fe20008010853 */
[----:B------:R-:W-:Y:S01]  /*7d40*/  MUFU.EX2 R30, R30 ;  /* 0x0000001e001e7308 */ /* 0x000fe20000000800 */
[--C-:B------:R-:W-:Y:S01]  /*7d50*/  FFMA.FTZ R143, R42, UR10, -R83.reuse ;  /* 0x0000000a2a8f7c23 */ /* 0x100fe20008010853 */
[----:B----4-:R-:W-:Y:S01]  /*7d60*/  FADD.FTZ R33, R31, R34 ;  /* 0x000000221f217221 */ /* 0x010fe20000010000 */
[--C-:B------:R-:W-:Y:S01]  /*7d70*/  FFMA.FTZ R28, R43, UR10, -R83.reuse ;  /* 0x0000000a2b1c7c23 */ /* 0x100fe20008010853 */
[--C-:B------:R-:W-:Y:S01]  /*7d80*/  FFMA.FTZ R137, R46, UR10, -R83.reuse ;  /* 0x0000000a2e897c23 */ /* 0x100fe20008010853 */
[----:B------:R-:W-:Y:S01]  /*7d90*/  FFMA.FTZ R32, R47, UR10, -R83 ;  /* 0x0000000a2f207c23 */ /* 0x000fe20008010853 */
[----:B-----5:R-:W-:Y:S01]  /*7da0*/  FADD.FTZ R34, R140, R33 ;  /* 0x000000218c227221 */ /* 0x020fe20000010000 */
[--C-:B------:R-:W-:Y:S01]  /*7db0*/  FFMA.FTZ R139, R48, UR10, -R83.reuse ;  /* 0x0000000a308b7c23 */ /* 0x100fe20008010853 */
[----:B------:R0:W1:Y:S01]  /*7dc0*/  MUFU.EX2 R25, R3 ;  /* 0x0000000300197308 */ /* 0x0000620000000800 */
[--C-:B------:R-:W-:Y:S01]  /*7dd0*/  FFMA.FTZ R49, R49, UR10, -R83.reuse ;  /* 0x0000000a31317c23 */ /* 0x100fe20008010853 */
[----:B------:R-:W-:Y:S01]  /*7de0*/  FADD.FTZ R33, R35, R34 ;  /* 0x0000002223217221 */ /* 0x000fe20000010000 */
[--C-:B------:R-:W-:Y:S01]  /*7df0*/  FFMA.FTZ R133, R52, UR10, -R83.reuse ;  /* 0x0000000a34857c23 */ /* 0x100fe20008010853 */
[----:B------:R-:W-:Y:S01]  /*7e00*/  FFMA.FTZ R34, R53, UR10, -R83 ;  /* 0x0000000a35227c23 */ /* 0x000fe20008010853 */
[----:B------:R-:W-:Y:S01]  /*7e10*/  F2FP.F16.F32.PACK_AB R144, R27, R144 ;  /* 0x000000901b90723e */ /* 0x000fe200000000ff */
[----:B------:R-:W-:Y:S01]  /*7e20*/  FADD.FTZ R36, R142, R33 ;  /* 0x000000218e247221 */ /* 0x000fe20000010000 */
[--C-:B------:R-:W-:Y:S01]  /*7e30*/  FFMA.FTZ R135, R56, UR10, -R83.reuse ;  /* 0x0000000a38877c23 */ /* 0x100fe20008010853 */
[----:B------:R-:W2:Y:S01]  /*7e40*/  MUFU.EX2 R151, R151 ;  /* 0x0000009700977308 */ /* 0x000ea20000000800 */
[--C-:B------:R-:W-:Y:S01]  /*7e50*/  FFMA.FTZ R129, R60, UR10, -R83.reuse ;  /* 0x0000000a3c817c23 */ /* 0x100fe20008010853 */
[----:B0-----:R-:W-:Y:S01]  /*7e60*/  FADD.FTZ R3, R41, R36 ;  /* 0x0000002429037221 */ /* 0x001fe20000010000 */
[--C-:B------:R-:W-:Y:S01]  /*7e70*/  FFMA.FTZ R131, R64, UR10, -R83.reuse ;  /* 0x0000000a40837c23 */ /* 0x100fe20008010853 */
[--C-:B------:R-:W-:Y:S01]  /*7e80*/  FFMA.FTZ R68, R68, UR10, -R83.reuse ;  /* 0x0000000a44447c23 */ /* 0x100fe20008010853 */
[----:B------:R-:W-:Y:S01]  /*7e90*/  FFMA.FTZ R69, R69, UR10, -R83 ;  /* 0x0000000a45457c23 */ /* 0x000fe20008010853 */
[----:B------:R-:W-:Y:S01]  /*7ea0*/  FADD.FTZ R40, R136, R3 ;  /* 0x0000000388287221 */ /* 0x000fe20000010000 */
[--C-:B------:R-:W-:Y:S01]  /*7eb0*/  FFMA.FTZ R72, R72, UR10, -R83.reuse ;  /* 0x0000000a48487c23 */ /* 0x100fe20008010853 */
[----:B------:R-:W0:Y:S01]  /*7ec0*/  MUFU.EX2 R14, R14 ;  /* 0x0000000e000e7308 */ /* 0x000e220000000800 */
[----:B-1----:R-:W-:Y:S01]  /*7ed0*/  FFMA.FTZ R36, R25, R2, R30 ;  /* 0x0000000219247223 */ /* 0x002fe2000001001e */
[----:B------:R-:W-:Y:S01]  /*7ee0*/  FADD.FTZ R33, R45, R40 ;  /* 0x000000282d217221 */ /* 0x000fe20000010000 */
        /* <DEDUP_REMOVED lines=8> */
[--C-:B------:R-:W-:Y:S01]  /*7f70*/  FFMA.FTZ R78, R78, UR10, -R83.reuse ;  /* 0x0000000a4e4e7c23 */ /* 0x100fe20008010853 */
[--C-:B------:R-:W-:Y:S01]  /*7f80*/  FFMA.FTZ R26, R26, UR10, -R83.reuse ;  /* 0x0000000a1a1a7c23 */ /* 0x100fe20008010853 */
[--C-:B------:R-:W-:Y:S01]  /*7f90*/  FFMA.FTZ R81, R81, UR10, -R83.reuse ;  /* 0x0000000a51517c23 */ /* 0x100fe20008010853 */
[----:B------:R-:W-:Y:S01]  /*7fa0*/  FADD.FTZ R33, R51, R38 ;  /* 0x0000002633217221 */ /* 0x000fe20000010000 */
[----:B------:R-:W-:Y:S01]  /*7fb0*/  FFMA.FTZ R38, R65, UR10, -R83 ;  /* 0x0000000a41267c23 */ /* 0x000fe20008010853 */
[----:B------:R-:W2:Y:S01]  /*7fc0*/  MUFU.EX2 R8, R8 ;  /* 0x0000000800087308 */ /* 0x000ea20000000800 */
[----:B0-----:R-:W-:Y:S01]  /*7fd0*/  FADD.FTZ R40, R14, R3 ;  /* 0x000000030e287221 */ /* 0x001fe20000010000 */
[----:B------:R-:W-:Y:S01]  /*7fe0*/  FADD.FTZ R42, R132, R33 ;  /* 0x00000021842a7221 */ /* 0x000fe20000010000 */
[----:B------:R-:W-:Y:S01]  /*7ff0*/  F2FP.F16.F32.PACK_AB R146, R31, R146 ;  /* 0x000000921f92723e */ /* 0x000fe200000000ff */
[----:B------:R-:W-:Y:S01]  /*8000*/  VIADD R0, R0, 0xffffffff ;  /* 0xffffffff00007836 */ /* 0x000fe20000000000 */
[----:B------:R-:W-:Y:S01]  /*8010*/  F2FP.F16.F32.PACK_AB R140, R35, R140 ;  /* 0x0000008c238c723e */ /* 0x000fe200000000ff */
[----:B------:R-:W-:Y:S01]  /*8020*/  FADD.FTZ R33, R55, R42 ;  /* 0x0000002a37217221 */ /* 0x000fe20000010000 */
[----:B------:R-:W-:Y:S01]  /*8030*/  F2FP.F16.F32.PACK_AB R142, R41, R142 ;  /* 0x0000008e298e723e */ /* 0x000fe200000000ff */
[----:B------:R-:W0:Y:S01]  /*8040*/  MUFU.EX2 R147, R147 ;  /* 0x0000009300937308 */ /* 0x000e220000000800 */
[----:B-1----:R-:W-:Y:S01]  /*8050*/  FADD.FTZ R3, R145, R40 ;  /* 0x0000002891037221 */ /* 0x002fe20000010000 */
[----:B------:R-:W-:Y:S01]  /*8060*/  FADD.FTZ R42, R134, R33 ;  /* 0x00000021862a7221 */ /* 0x000fe20000010000 */
[----:B------:R-:W-:Y:S01]  /*8070*/  F2FP.F16.F32.PACK_AB R136, R45, R136 ;  /* 0x000000882d88723e */ /* 0x000fe200000000ff */
[-C--:B------:R-:W-:Y:S01]  /*8080*/  FMUL.FTZ R90, R90, R25.reuse ;  /* 0x000000195a5a7220 */ /* 0x080fe20000410000 */
[----:B------:R-:W-:Y:S01]  /*8090*/  F2FP.F16.F32.PACK_AB R138, R51, R138 ;  /* 0x0000008a338a723e */ /* 0x000fe200000000ff */
[----:B------:R-:W-:Y:S01]  /*80a0*/  FADD.FTZ R33, R59, R42 ;  /* 0x0000002a3b217221 */ /* 0x000fe20000010000 */
[----:B------:R-:W-:Y:S01]  /*80b0*/  F2FP.F16.F32.PACK_AB R132, R55, R132 ;  /* 0x000000843784723e */ /* 0x000fe200000000ff */
[----:B------:R-:W1:Y:S01]  /*80c0*/  MUFU.EX2 R24, R24 ;  /* 0x0000001800187308 */ /* 0x000e620000000800 */
[----:B--2---:R-:W-:Y:S01]  /*80d0*/  FADD.FTZ R40, R8, R3 ;  /* 0x0000000308287221 */ /* 0x004fe20000010000 */
[----:B------:R-:W-:Y:S01]  /*80e0*/  FADD.FTZ R42, R128, R33 ;  /* 0x00000021802a7221 */ /* 0x000fe20000010000 */
[----:B------:R-:W-:Y:S01]  /*80f0*/  F2FP.F16.F32.PACK_AB R134, R59, R134 ;  /* 0x000000863b86723e */ /* 0x000fe200000000ff */
[-C--:B------:R-:W-:Y:S01]  /*8100*/  FMUL.FTZ R91, R91, R25.reuse ;  /* 0x000000195b5b7220 */ /* 0x080fe20000410000 */
[C---:B------:R-:W-:Y:S01]  /*8110*/  F2FP.F16.F32.PACK_AB R128, R63.reuse, R128 ;  /* 0x000000803f80723e */ /* 0x040fe200000000ff */
[----:B------:R-:W-:Y:S01]  /*8120*/  FADD.FTZ R33, R63, R42 ;  /* 0x0000002a3f217221 */ /* 0x000fe20000010000 */
[----:B------:R-:W-:Y:S01]  /*8130*/  F2FP.F16.F32.PACK_AB R149, R149, R30 ;  /* 0x0000001e9595723e */ /* 0x000fe200000000ff */
[----:B------:R-:W2:Y:S01]  /*8140*/  MUFU.EX2 R141, R141 ;  /* 0x0000008d008d7308 */ /* 0x000ea20000000800 */
[----:B0-----:R-:W-:Y:S01]  /*8150*/  FADD.FTZ R3, R147, R40 ;  /* 0x0000002893037221 */ /* 0x001fe20000010000 */
[----:B------:R-:W-:Y:S01]  /*8160*/  FADD.FTZ R42, R130, R33 ;  /* 0x00000021822a7221 */ /* 0x000fe20000010000 */
[C---:B------:R-:W-:Y:S01]  /*8170*/  F2FP.F16.F32.PACK_AB R130, R67.reuse, R130 ;  /* 0x000000824382723e */ /* 0x040fe200000000ff */
[----:B------:R-:W-:Y:S01]  /*8180*/  FMUL.FTZ R94, R94, R25 ;  /* 0x000000195e5e7220 */ /* 0x000fe20000410000 */
[----:B------:R-:W-:Y:S01]  /*8190*/  F2FP.F16.F32.PACK_AB R151, R14, R151 ;  /* 0x000000970e97723e */ /* 0x000fe200000000ff */
[----:B------:R-:W-:Y:S01]  /*81a0*/  FADD.FTZ R27, R67, R42 ;  /* 0x0000002a431b7221 */ /* 0x000fe20000010000 */
[----:B------:R-:W-:Y:S01]  /*81b0*/  F2FP.F16.F32.PACK_AB R145, R8, R145 ;  /* 0x000000910891723e */ /* 0x000fe200000000ff */
[----:B------:R-:W0:Y:S01]  /*81c0*/  MUFU.EX2 R10, R10 ;  /* 0x0000000a000a7308 */ /* 0x000e220000000800 */
[----:B-1----:R-:W-:Y:S01]  /*81d0*/  FADD.FTZ R40, R24, R3 ;  /* 0x0000000318287221 */ /* 0x002fe20000010000 */
[----:B------:R-:W-:Y:S01]  /*81e0*/  FADD.FTZ R42, R124, R27 ;  /* 0x0000001b7c2a7221 */ /* 0x000fe20000010000 */
[----:B------:R-:W-:Y:S01]  /*81f0*/  F2FP.F16.F32.PACK_AB R124, R71, R124 ;  /* 0x0000007c477c723e */ /* 0x000fe200000000ff */
[----:B------:R-:W-:Y:S01]  /*8200*/  FMUL.FTZ R95, R95, R25 ;  /* 0x000000195f5f7220 */ /* 0x000fe20000410000 */
[----:B------:R-:W-:Y:S01]  /*8210*/  F2FP.F16.F32.PACK_AB R147, R24, R147 ;  /* 0x000000931893723e */ /* 0x000fe200000000ff */
[----:B------:R-:W-:Y:S01]  /*8220*/  FADD.FTZ R27, R71, R42 ;  /* 0x0000002a471b7221 */ /* 0x000fe20000010000 */
[-C--:B------:R-:W-:Y:S01]  /*8230*/  FMUL.FTZ R98, R98, R25.reuse ;  /* 0x0000001962627220 */ /* 0x080fe20000410000 */
[----:B------:R-:W1:Y:S01]  /*8240*/  MUFU.EX2 R143, R143 ;  /* 0x0000008f008f7308 */ /* 0x000e620000000800 */
[----:B--2---:R-:W-:Y:S01]  /*8250*/  FADD.FTZ R3, R141, R40 ;  /* 0x000000288d037221 */ /* 0x004fe20000010000 */
[----:B------:R-:W-:Y:S01]  /*8260*/  FADD.FTZ R42, R126, R27 ;  /* 0x0000001b7e2a7221 */ /* 0x000fe20000010000 */
[----:B------:R-:W-:Y:S01]  /*8270*/  F2FP.F16.F32.PACK_AB R126, R75, R126 ;  /* 0x0000007e4b7e723e */ /* 0x000fe200000000ff */
[-C--:B------:R-:W-:Y:S01]  /*8280*/  FMUL.FTZ R99, R99, R25.reuse ;  /* 0x0000001963637220 */ /* 0x080fe20000410000 */
[-C--:B------:R-:W-:Y:S01]  /*8290*/  FMUL.FTZ R102, R102, R25.reuse ;  /* 0x0000001966667220 */ /* 0x080fe20000410000 */
[----:B------:R-:W-:Y:S01]  /*82a0*/  FADD.FTZ R27, R75, R42 ;  /* 0x0000002a4b1b7221 */ /* 0x000fe20000010000 */
[----:B------:R-:W-:Y:S01]  /*82b0*/  FMUL.FTZ R103, R103, R25 ;  /* 0x0000001967677220 */ /* 0x000fe20000410000 */
[----:B------:R-:W2:Y:S01]  /*82c0*/  MUFU.EX2 R28, R28 ;  /* 0x0000001c001c7308 */ /* 0x000ea20000000800 */
[----:B0-----:R-:W-:Y:S01]  /*82d0*/  FADD.FTZ R40, R10, R3 ;  /* 0x000000030a287221 */ /* 0x001fe20000010000 */
[----:B------:R-:W-:Y:S01]  /*82e0*/  FADD.FTZ R42, R120, R27 ;  /* 0x0000001b782a7221 */ /* 0x000fe20000010000 */
[----:B------:R-:W-:Y:S01]  /*82f0*/  F2FP.F16.F32.PACK_AB R141, R10, R141 ;  /* 0x0000008d0a8d723e */ /* 0x000fe200000000ff */
        /* <DEDUP_REMOVED lines=9> */
[----:B------:R-:W-:-:S03]  /*8390*/  FMUL.FTZ R119, R119, R25 ;  /* 0x0000001977777220 */ /* 0x000fc60000410000 */
        /* <DEDUP_REMOVED lines=56> */
[----:B------:R-:W-:-:S03]  /*8720*/  F2FP.F16.F32.PACK_AB R121, R78, R77 ;  /* 0x0000004d4e79723e */ /* 0x000fc600000000ff */
[----:B0-----:R-:W-:-:S04]  /*8730*/  FADD.FTZ R40, R123, R40 ;  /* 0x000000287b287221 */ /* 0x001fc80000010000 */
[C---:B-1----:R-:W-:Y:S01]  /*8740*/  FADD.FTZ R2, R81.reuse, R40 ;  /* 0x0000002851027221 */ /* 0x042fe20000010000 */
[----:B------:R-:W-:Y:S01]  /*8750*/  F2FP.F16.F32.PACK_AB R123, R81, R123 ;  /* 0x0000007b517b723e */ /* 0x000fe200000000ff */
[----:B------:R-:W-:Y:S06]  /*8760*/  @P2 BRA `(.L_x_11355) ;  /* 0xffffffc800d42947 */ /* 0x000fec000383ffff */
[----:B------:R-:W-:Y:S01]  /*8770*/  IMAD.MOV.U32 R6, RZ, RZ, R12 ;  /* 0x000000ffff067224 */ /* 0x000fe200078e000c */
[----:B------:R-:W-:Y:S01]  /*8780*/  UMOV UR39, UR27 ;  /* 0x0000001b00277c82 */ /* 0x000fe20008000000 */
[----:B------:R-:W-:Y:S01]  /*8790*/  IMAD.MOV.U32 R7, RZ, RZ, R20 ;  /* 0x000000ffff077224 */ /* 0x000fe200078e0014 */
[----:B------:R-:W-:-:S06]  /*87a0*/  UMOV UR38, UR26 ;  /* 0x0000001a00267c82 */ /* 0x000fcc0008000000 */
.L_x_11338:
        /* <DEDUP_REMOVED lines=19> */
.L_x_11357:
[----:B------:R-:W-:-:S11]  /*88e0*/  UISETP.NE.AND UP0, UPT, UR15, 0x1, UPT ;  /* 0x000000010f00788c */ /* 0x000fd6000bf05270 */
[----:B------:R-:W-:Y:S02]  /*88f0*/  @UP0 ULDC.64 UR18, c[0x0][0x9e8] ;  /* 0x00027a0000120ab9 */ /* 0x000fe40000000a00 */
[----:B------:R-:W-:-:S04]  /*8900*/  UIMAD.WIDE.U32 UR6, UR11, UR18, URZ ;  /* 0x000000120b0672a5 */ /* 0x000fc8000f8e003f */
[----:B------:R-:W-:-:S12]  /*8910*/  @UP0 USHF.R.U32.HI UR11, URZ, UR19, UR7 ;  /* 0x000000133f0b0299 */ /* 0x000fd80008011607 */
.L_x_11358:
[----:B------:R-:W-:-:S04]  /*8920*/  UIMAD UR11, UR11, UR15, URZ ;  /* 0x0000000f0b0b72a4 */ /* 0x000fc8000f8e023f */
[----:B------:R-:W-:-:S04]  /*8930*/  UISETP.LT.AND UP0, UPT, UR14, UR11, UPT ;  /* 0x0000000b0e00728c */ /* 0x000fc8000bf01270 */
[----:B------:R-:W-:-:S12]  /*8940*/  USEL UR14, UR14, UR11, !UP0 ;  /* 0x0000000b0e0e7287 */ /* 0x000fd8000c000000 */
.L_x_11356:
        /* <DEDUP_REMOVED lines=14> */
.L_x_11368:
        /* <DEDUP_REMOVED lines=9> */
.L_x_11361:
[----:B------:R-:W-:Y:S01]  /*8ac0*/  ULEA UR6, UR39, UR45, 0x3 ;  /* 0x0000002d27067291 */ /* 0x000fe2000f8e183f */
[----:B------:R-:W-:-:S05]  /*8ad0*/  IMAD.U32 R6, RZ, RZ, UR38 ;  /* 0x00000026ff067e24 */ /* 0x000fca000f8e00ff */
[----:B------:R-:W-:-:S04]  /*8ae0*/  SHF.L.U32 R6, R6, 0x1f, RZ ;  /* 0x0000001f06067819 */ /* 0x000fc800000006ff */
[----:B------:R0:W1:Y:S01]  /*8af0*/  SYNCS.PHASECHK.TRANS64.TRYWAIT P2, [UR6+0x16830], R6 ;  /* 0x01683006ff0075a7 */ /* 0x0000620008040146 */
[----:B------:R-:W-:Y:S05]  /*8b00*/  @!P0 BRA `(.L_x_11362) ;  /* 0x0000000000048947 */ /* 0x000fea0003800000 */
[----:B------:R-:W-:Y:S01]  /*8b10*/  BPT.TRAP 0x1 ;  /* 0x000000040000795c */ /* 0x000fe20000300000 */
.L_x_11362:
[----:B-1----:R-:W-:Y:S05]  /*8b20*/  @P2 BRA `(.L_x_11360) ;  /* 0x0000000000082947 */ /* 0x002fea0003800000 */
[----:B------:R-:W1:Y:S02]  /*8b30*/  SYNCS.PHASECHK.TRANS64.TRYWAIT P2, [UR6+0x16830], R6 ;  /* 0x01683006ff0075a7 */ /* 0x000e640008040146 */
[----:B-1----:R-:W-:Y:S05]  /*8b40*/  @!P2 BRA `(.L_x_11363) ;  /* 0x000000c00058a947 */ /* 0x002fea0003800000 */
.L_x_11360:
        /* <DEDUP_REMOVED lines=27> */
.L_x_11365:
[----:B------:R-:W-:Y:S01]  /*8d00*/  ULEA UR6, UR22, UR45, 0x3 ;  /* 0x0000002d16067291 */ /* 0x000fe2000f8e183f */
[----:B------:R-:W-:-:S05]  /*8d10*/  IMAD.U32 R6, RZ, RZ, UR26 ;  /* 0x0000001aff067e24 */ /* 0x000fca000f8e00ff */
[----:B------:R-:W-:-:S04]  /*8d20*/  SHF.L.U32 R6, R6, 0x1f, RZ ;  /* 0x0000001f06067819 */ /* 0x000fc800000006ff */
[----:B------:R0:W1:Y:S01]  /*8d30*/  SYNCS.PHASECHK.TRANS64.TRYWAIT P2, [UR6+0x16850], R6 ;  /* 0x01685006ff0075a7 */ /* 0x0000620008040146 */
[----:B------:R-:W-:Y:S05]  /*8d40*/  @!P0 BRA `(.L_x_11366) ;  /* 0x0000000000048947 */ /* 0x000fea0003800000 */
[----:B------:R-:W-:Y:S01]  /*8d50*/  BPT.TRAP 0x1 ;  /* 0x000000040000795c */ /* 0x000fe20000300000 */
.L_x_11366:
[----:B-1----:R-:W-:Y:S05]  /*8d60*/  @P2 BRA `(.L_x_11364) ;  /* 0x0000000000082947 */ /* 0x002fea0003800000 */
[----:B------:R-:W1:Y:S02]  /*8d70*/  SYNCS.PHASECHK.TRANS64.TRYWAIT P2, [UR6+0x16850], R6 ;  /* 0x01685006ff0075a7 */ /* 0x000e640008040146 */
[----:B-1----:R-:W-:Y:S05]  /*8d80*/  @!P2 BRA `(.L_x_11367) ;  /* 0x000000bc00e0a947 */ /* 0x002fea0003800000 */
.L_x_11364:
        /* <DEDUP_REMOVED lines=9> */
[----:B------:R-:W0:Y:S01]  /*8e20*/  MUFU.TANH R11, R11 ;  /* 0x0000000b000b7308 */ /* 0x000e220000002400 */
[----:B------:R-:W-:Y:S01]  /*8e30*/  FMUL.FTZ R21, R32, UR24 ;  /* 0x0000001820157c20 */ /* 0x000fe20008410000 */
[----:B------:R-:W-:Y:S01]  /*8e40*/  FMUL.FTZ R24, R33, UR24 ;  /* 0x0000001821187c20 */ /* 0x000fe20008410000 */
[----:B------:R-:W-:Y:S01]  /*8e50*/  ULEA UR11, UR22, UR6, 0xa ;  /* 0x00000006160b7291 */ /* 0x000fe2000f8e503f */
[----:B------:R-:W-:Y:S01]  /*8e60*/  FMUL.FTZ R12, R27, UR24 ;  /* 0x000000181b0c7c20 */ /* 0x000fe20008410000 */
[----:B------:R-:W-:Y:S01]  /*8e70*/  FMUL.FTZ R27, R36, UR24 ;  /* 0x00000018241b7c20 */ /* 0x000fe20008410000 */
[----:B------:R-:W-:Y:S01]  /*8e80*/  FMUL.FTZ R29, R37, UR24 ;  /* 0x00000018251d7c20 */ /* 0x000fe20008410000 */
[----:B------:R-:W-:Y:S01]  /*8e90*/  FMUL.FTZ R37, R45, UR24 ;  /* 0x000000182d257c20 */ /* 0x000fe20008410000 */
[----:B------:R-:W1:Y:S01]  /*8ea0*/  MUFU.TANH R6, R6 ;  /* 0x0000000600067308 */ /* 0x000e620000002400 */
[----:B------:R-:W-:Y:S01]  /*8eb0*/  FMUL.FTZ R45, R54, UR24 ;  /* 0x00000018362d7c20 */ /* 0x000fe20008410000 */
[----:B------:R-:W-:Y:S01]  /*8ec0*/  UMOV UR6, UR11 ;  /* 0x0000000b00067c82 */ /* 0x000fe20008000000 */
[----:B------:R-:W-:Y:S01]  /*8ed0*/  FMUL.FTZ R28, R38, UR24 ;  /* 0x00000018261c7c20 */ /* 0x000fe20008410000 */
[----:B------:R-:W-:Y:S01]  /*8ee0*/  HGMMA.64x64x16.F32 R88, R148, gdesc[UR4].tnspB, R88, gsb0 ;  /* 0x40e0000494587df0 */ /* 0x000fe20008000858 */
[----:B------:R-:W-:Y:S01]  /*8ef0*/  UIADD3 UR6, UR11, 0x80, URZ ;  /* 0x000000800b067890 */ /* 0x000fe2000fffe03f */
[----:B------:R-:W-:Y:S01]  /*8f00*/  FMUL.FTZ R38, R47, UR24 ;  /* 0x000000182f267c20 */ /* 0x000fe20008410000 */
[----:B------:R-:W-:Y:S01]  /*8f10*/  UMOV UR7, 0x40000040 ;  /* 0x4000004000077882 */ /* 0x000fe20000000000 */
        /* <DEDUP_REMOVED lines=61> */
[----:B------:R-:W1:Y:S01]  /*92f0*/  S2R R153, SR_TID.X ;  /* 0x0000000000997919 */ /* 0x000e620000002100 */
[----:B------:R-:W-:-:S02]  /*9300*/  UMOV UR26, UR38 ;  /* 0x00000026001a7c82 */ /* 0x000fc40008000000 */
        /* <DEDUP_REMOVED lines=8> */
[----:B------:R-:W-:Y:S01]  /*9390*/  HGMMA.64x64x16.F32 R88, R144, gdesc[UR4].tnspB, R88, gsb0 ;  /* 0x40e0000490587df0 */ /* 0x000fe20008000858 */
[----:B------:R-:W-:Y:S01]  /*93a0*/  UIADD3 UR6, UR11, 0x100, URZ ;  /* 0x000001000b067890 */ /* 0x000fe2000fffe03f */
[----:B------:R-:W-:Y:S01]  /*93b0*/  FMUL.FTZ R58, R72, UR24 ;  /* 0x00000018483a7c20 */ /* 0x000fe20008410000 */
[----:B------:R-:W-:-:S03]  /*93c0*/  UMOV UR7, 0x40000040 ;  /* 0x4000004000077882 */ /* 0x000fc60000000000 */
[----:B------:R-:W3:Y:S01]  /*93d0*/  MUFU.TANH R41, R41 ;  /* 0x0000002900297308 */ /* 0x000ee20000002400 */
[----:B--2---:R-:W-:Y:S02]  /*93e0*/  FMNMX.FTZ R60, R37, R60, !PT ;  /* 0x0000003c253c7209 */ /* 0x004fe40007810000 */
[----:B-1----:R-:W-:Y:S02]  /*93f0*/  SHF.R.U32.HI R152, RZ, 0x7, R153 ;  /* 0x00000007ff987819 */ /* 0x002fe40000011699 */
[----:B------:R-:W-:-:S03]  /*9400*/  ISETP.GE.U32.AND P2, PT, R153, 0x180, PT ;  /* 0x000001809900780c */ /* 0x000fc60003f46070 */
[----:B------:R-:W1:Y:S01]  /*9410*/  MUFU.TANH R43, R43 ;  /* 0x0000002b002b7308 */ /* 0x000e620000002400 */
[----:B0-----:R-:W-:-:S07]  /*9420*/  FMNMX.FTZ R60, R39, R60, !PT ;  /* 0x0000003c273c7209 */ /* 0x001fce0007810000 */
[----:B------:R-:W0:Y:S01]  /*9430*/  MUFU.TANH R44, R44 ;  /* 0x0000002c002c7308 */ /* 0x000e220000002400 */
[----:B---3--:R-:W-:-:S07]  /*9440*/  FMNMX.FTZ R60, R41, R60, !PT ;  /* 0x0000003c293c7209 */ /* 0x008fce0007810000 */
        /* <DEDUP_REMOVED lines=11> */
[----:B------:R-:W-:-:S06]  /*9500*/  FMUL.FTZ R62, R80, UR24 ;  /* 0x00000018503e7c20 */ /* 0x000fcc0008410000 */
[----:B------:R-:W0:Y:S01]  /*9510*/  MUFU.TANH R55, R55 ;  /* 0x0000003700377308 */ /* 0x000e220000002400 */
[----:B--2---:R-:W-:Y:S01]  /*9520*/  FMNMX.FTZ R7, R52, R7, !PT ;  /* 0x0000000734077209 */ /* 0x004fe20007810000 */
[----:B------:R-:W-:Y:S02]  /*9530*/  WARPGROUP.DEPBAR.LE gsb0, 0x0 ;  /* 0x00008000000079c5 */ /* 0x000fe40000010000 */
[----:B------:R-:W-:-:S04]  /*9540*/  WARPGROUP.ARRIVE ;  /* 0x00000000000079c5 */ /* 0x000fc80000000000 */
[----:B------:R-:W2:Y:S01]  /*9550*/  MUFU.TANH R56, R56 ;  /* 0x0000003800387308 */ /* 0x000ea20000002400 */
[----:B-1----:R-:W-:Y:S01]  /*9560*/  FMNMX.FTZ R68, R54, R7, !PT ;  /* 0x0000000736447209 */ /* 0x002fe20007810000 */
[----:B------:R-:W-:Y:S01]  /*9570*/  HGMMA.64x64x16.F32 R88, R140, gdesc[UR4].tnspB, R88, gsb0 ;  /* 0x40e000048c587df0 */ /* 0x000fe20008000858 */
[----:B------:R-:W-:Y:S02]  /*9580*/  UIADD3 UR6, UR11, 0x180, URZ ;  /* 0x000001800b067890 */ /* 0x000fe4000fffe03f */
[----:B0-----:R-:W-:Y:S01]  /*9590*/  FMNMX.FTZ R7, R55, R68, !PT ;  /* 0x0000004437077209 */ /* 0x001fe20007810000 */
[----:B------:R-:W-:Y:S02]  /*95a0*/  UMOV UR7, 0x40000040 ;  /* 0x4000004000077882 */ /* 0x000fe40000000000 */
[----:B------:R-:W0:Y:S08]  /*95b0*/  MUFU.TANH R57, R57 ;  /* 0x0000003900397308 */ /* 0x000e300000002400 */
        /* <DEDUP_REMOVED lines=25> */
[----:B------:R-:W-:Y:S01]  /*9750*/  HGMMA.64x64x16.F32 R88, R136, gdesc[UR4].tnspB, R88, gsb0 ;  /* 0x40e0000488587df0 */ /* 0x000fe20008000858 */
[----:B------:R-:W-:Y:S01]  /*9760*/  UIADD3 UR6, UR11, 0x200, URZ ;  /* 0x000002000b067890 */ /* 0x000fe2000fffe03f */
[----:B------:R-:W-:-:S02]  /*9770*/  UMOV UR7, 0x40000040 ;  /* 0x4000004000077882 */ /* 0x000fc40000000000 */
[----:B------:R-:W2:Y:S02]  /*9780*/  SHFL.BFLY PT, R76, R7, 0x2, 0x1f ;  /* 0x0c401f00074c7f89 */ /* 0x000ea400000e0000 */
[----:B------:R-:W3:Y:S08]  /*9790*/  MUFU.TANH R14, R14 ;  /* 0x0000000e000e7308 */ /* 0x000ef00000002400 */
[----:B------:R-:W4:Y:S08]  /*97a0*/  MUFU.TANH R20, R20 ;  /* 0x0000001400147308 */ /* 0x000f300000002400 */
[----:B------:R-:W5:Y:S01]  /*97b0*/  MUFU.TANH R25, R25 ;  /* 0x0000001900197308 */ /* 0x000f620000002400 */
[----:B--2---:R-:W-:Y:S01]  /*97c0*/  FMNMX.FTZ R80, R7, R76, !PT ;  /* 0x0000004c07507209 */ /* 0x004fe20007810000 */
[----:B------:R-:W-:-:S06]  /*97d0*/  FMUL.FTZ R76, R83, UR24 ;  /* 0x00000018534c7c20 */ /* 0x000fcc0008410000 */
[----:B------:R-:W2:Y:S01]  /*97e0*/  MUFU.TANH R26, R26 ;  /* 0x0000001a001a7308 */ /* 0x000ea20000002400 */
[----:B------:R-:W0:Y:S07]  /*97f0*/  SHFL.BFLY PT, R7, R80, 0x1, 0x1f ;  /* 0x0c201f0050077f89 */ /* 0x000e2e00000e0000 */
[----:B------:R-:W2:Y:S08]  /*9800*/  MUFU.TANH R28, R28 ;  /* 0x0000001c001c7308 */ /* 0x000eb00000002400 */
[----:B------:R-:W2:Y:S08]  /*9810*/  MUFU.TANH R30, R30 ;  /* 0x0000001e001e7308 */ /* 0x000eb00000002400 */
[----:B------:R-:W2:Y:S01]  /*9820*/  MUFU.TANH R33, R33 ;  /* 0x0000002100217308 */ /* 0x000ea20000002400 */
[----:B0-----:R-:W-:-:S05]  /*9830*/  FMNMX.FTZ R7, R80, R7, !PT ;  /* 0x0000000750077209 */ /* 0x001fca0007810000 */
[C---:B------:R-:W-:Y:S02]  /*9840*/  FMUL.FTZ R80, R7.reuse, UR10 ;  /* 0x0000000a07507c20 */ /* 0x040fe40008410000 */
[----:B------:R-:W0:Y:S01]  /*9850*/  MUFU.TANH R34, R34 ;  /* 0x0000002200227308 */ /* 0x000e220000002400 */
[----:B------:R-:W-:Y:S01]  /*9860*/  FADD.FTZ R8, -R7, R8 ;  /* 0x0000000807087221 */ /* 0x000fe20000010100 */
        /* <DEDUP_REMOVED lines=8> */
[--C-:B------:R-:W-:Y:S01]  /*98f0*/  FFMA.FTZ R24, R24, UR10, -R80.reuse ;  /* 0x0000000a18187c23 */ /* 0x100fe20008010850 */
[----:B---3--:R-:W-:Y:S01]  /*9900*/  FMNMX.FTZ R21, R14, R13, !PT ;  /* 0x0000000d0e157209 */ /* 0x008fe20007810000 */
[--C-:B------:R-:W-:Y:S01]  /*9910*/  FFMA.FTZ R146, R27, UR10, -R80.reuse ;  /* 0x0000000a1b927c23 */ /* 0x100fe20008010850 */
[----:B------:R-:W-:Y:S01]  /*9920*/  FFMA.FTZ R27, R29, UR10, -R80 ;  /* 0x0000000a1d1b7c23 */ /* 0x000fe20008010850 */
[----:B------:R-:W-:-:S02]  /*9930*/  WARPGROUP.DEPBAR.LE gsb0, 0x0 ;  /* 0x00008000000079c5 */ /* 0x000fc40000010000 */
[----:B------:R-:W-:Y:S01]  /*9940*/  WARPGROUP.ARRIVE ;  /* 0x00000000000079c5 */ /* 0x000fe20000000000 */
[----:B----4-:R-:W-:Y:S01]  /*9950*/  FMNMX.FTZ R6, R20, R21, !PT ;  /* 0x0000001514067209 */ /* 0x010fe20007810000 */
[----:B------:R-:W3:Y:S01]  /*9960*/  MUFU.TANH R38, R38 ;  /* 0x0000002600267308 */ /* 0x000ee20000002400 */
[--C-:B------:R-:W-:Y:S01]  /*9970*/  FFMA.FTZ R136, R39, UR10, -R80.reuse ;  /* 0x0000000a27887c23 */ /* 0x100fe20008010850 */
[--C-:B------:R-:W-:Y:S01]  /*9980*/  FFMA.FTZ R138, R43, UR10, -R80.reuse ;  /* 0x0000000a2b8a7c23 */ /* 0x100fe20008010850 */
[----:B-----5:R-:W-:Y:S01]  /*9990*/  FMNMX.FTZ R21, R25, R6, !PT ;  /* 0x0000000619157209 */ /* 0x020fe20007810000 */
        /* <DEDUP_REMOVED lines=9> */
[----:B------:R-:W-:Y:S01]  /*9a30*/  FMUL.FTZ R8, R8, UR10 ;  /* 0x0000000a08087c20 */ /* 0x000fe20008410000 */
[--C-:B------:R-:W-:Y:S01]  /*9a40*/  FFMA.FTZ R11, R11, UR10, -R80.reuse ;  /* 0x0000000a0b0b7c23 */ /* 0x100fe20008010850 */
[--C-:B------:R-:W-:Y:S01]  /*9a50*/  FFMA.FTZ R15, R15, UR10, -R80.reuse ;  /* 0x0000000a0f0f7c23 */ /* 0x100fe20008010850 */
[----:B------:R-:W-:Y:S01]  /*9a60*/  FMNMX.FTZ R6, R30, R21, !PT ;  /* 0x000000151e067209 */ /* 0x000fe20007810000 */
[----:B------:R-:W4:Y:S01]  /*9a70*/  MUFU.TANH R42, R42 ;  /* 0x0000002a002a7308 */ /* 0x000f220000002400 */
[--C-:B------:R-:W-:Y:S01]  /*9a80*/  FFMA.FTZ R65, R65, UR10, -R80.reuse ;  /* 0x0000000a41417c23 */ /* 0x100fe20008010850 */
[----:B------:R-:W-:Y:S01]  /*9a90*/  FFMA.FTZ R68, R68, UR10, -R80 ;  /* 0x0000000a44447c23 */ /* 0x000fe20008010850 */
[----:B------:R-:W-:-:S04]  /*9aa0*/  FMNMX.FTZ R21, R33, R6, !PT ;  /* 0x0000000621157209 */ /* 0x000fc80007810000 */
[----:B0-----:R-:W-:Y:S01]  /*9ab0*/  FMNMX.FTZ R21, R34, R21, !PT ;  /* 0x0000001522157209 */ /* 0x001fe20007810000 */
[----:B------:R-:W0:Y:S03]  /*9ac0*/  MUFU.TANH R45, R45 ;  /* 0x0000002d002d7308 */ /* 0x000e260000002400 */
[----:B-1----:R-:W-:-:S04]  /*9ad0*/  FMNMX.FTZ R21, R36, R21, !PT ;  /* 0x0000001524157209 */ /* 0x002fc80007810000 */
[----:B---3--:R-:W-:Y:S01]  /*9ae0*/  FMNMX.FTZ R21, R38, R21, !PT ;  /* 0x0000001526157209 */ /* 0x008fe20007810000 */
[----:B------:R-:W1:Y:S03]  /*9af0*/  MUFU.TANH R46, R46 ;  /* 0x0000002e002e7308 */ /* 0x000e660000002400 */
[----:B--2---:R-:W-:-:S04]  /*9b00*/  FMNMX.FTZ R21, R40, R21, !PT ;  /* 0x0000001528157209 */ /* 0x004fc80007810000 */
[----:B----4-:R-:W-:Y:S01]  /*9b10*/  FMNMX.FTZ R6, R42, R21, !PT ;  /* 0x000000152a067209 */ /* 0x010fe20007810000 */
[----:B------:R-:W2:Y:S01]  /*9b20*/  MUFU.TANH R49, R49 ;  /* 0x0000003100317308 */ /* 0x000ea20000002400 */
[--C-:B------:R-:W-:Y:S01]  /*9b30*/  FFMA.FTZ R21, R37, UR10, -R80.reuse ;  /* 0x0000000a25157c23 */ /* 0x100fe20008010850 */
[--C-:B------:R-:W-:Y:S01]  /*9b40*/  FFMA.FTZ R37, R44, UR10, -R80.reuse ;  /* 0x0000000a2c257c23 */ /* 0x100fe20008010850 */
[----:B0-----:R-:W-:Y:S01]  /*9b50*/  FMNMX.FTZ R31, R45, R6, !PT ;  /* 0x000000062d1f7209 */ /* 0x001fe20007810000 */
[----:B------:R-:W-:-:S04]  /*9b60*/  FFMA.FTZ R44, R58, UR10, -R80 ;  /* 0x0000000a3a2c7c23 */ /* 0x000fc80008010850 */
[----:B------:R-:W0:Y:S01]  /*9b70*/  MUFU.TANH R50, R50 ;  /* 0x0000003200327308 */ /* 0x000e220000002400 */
[----:B-1----:R-:W-:-:S07]  /*9b80*/  FMNMX.FTZ R6, R46, R31, !PT ;  /* 0x0000001f2e067209 */ /* 0x002fce0007810000 */
[----:B------:R-:W1:Y:S01]  /*9b90*/  MUFU.TANH R53, R53 ;  /* 0x0000003500357308 */ /* 0x000e620000002400 */
[----:B--2---:R-:W-:-:S07]  /*9ba0*/  FMNMX.FTZ R31, R49, R6, !PT ;  /* 0x00000006311f7209 */ /* 0x004fce0007810000 */
[----:B------:R-:W2:Y:S01]  /*9bb0*/  MUFU.TANH R63, R63 ;  /* 0x0000003f003f7308 */ /* 0x000ea20000002400 */
[----:B0-----:R-:W-:Y:S01]  /*9bc0*/  FMNMX.FTZ R6, R50, R31, !PT ;  /* 0x0000001f32067209 */ /* 0x001fe20007810000 */
[----:B------:R-:W-:-:S06]  /*9bd0*/  FFMA.FTZ R31, R41, UR10, -R80 ;  /* 0x0000000a291f7c23 */ /* 0x000fcc0008010850 */
[----:B------:R-:W0:Y:S01]  /*9be0*/  MUFU.TANH R66, R66 ;  /* 0x0000004200427308 */ /* 0x000e220000002400 */
[----:B-1----:R-:W-:-:S07]  /*9bf0*/  FMNMX.FTZ R6, R53, R6, !PT ;  /* 0x0000000635067209 */ /* 0x002fce0007810000 */
[----:B------:R-:W1:Y:S01]  /*9c00*/  MUFU.TANH R67, R67 ;  /* 0x0000004300437308 */ /* 0x000e620000002400 */
        /* <DEDUP_REMOVED lines=9> */
[----:B0-----:R-:W-:Y:S01]  /*9ca0*/  FMNMX.FTZ R6, R66, R35, !PT ;  /* 0x0000002342067209 */ /* 0x001fe20007810000 */
[----:B------:R-:W-:-:S04]  /*9cb0*/  UMOV UR7, 0x40000040 ;  /* 0x4000004000077882 */ /* 0x000fc80000000000 */
        /* <DEDUP_REMOVED lines=10> */
[--C-:B------:R-:W-:Y:S01]  /*9d60*/  FFMA.FTZ R35, R48, UR10, -R80.reuse ;  /* 0x0000000a30237c23 */ /* 0x100fe20008010850 */
[----:B------:R-:W-:-:S05]  /*9d70*/  FFMA.FTZ R48, R60, UR10, -R80 ;  /* 0x0000000a3c307c23 */ /* 0x000fca0008010850 */
        /* <DEDUP_REMOVED lines=8> */
[--C-:B------:R-:W-:Y:S01]  /*9e00*/  FFMA.FTZ R39, R52, UR10, -R80.reuse ;  /* 0x0000000a34277c23 */ /* 0x100fe20008010850 */
[--C-:B------:R-:W-:Y:S01]  /*9e10*/  FFMA.FTZ R52, R62, UR10, -R80.reuse ;  /* 0x0000000a3e347c23 */ /* 0x100fe20008010850 */
[----:B------:R-:W-:Y:S02]  /*9e20*/  WARPGROUP.DEPBAR.LE gsb0, 0x0 ;  /* 0x00008000000079c5 */ /* 0x000fe40000010000 */
[----:B------:R-:W-:Y:S01]  /*9e30*/  WARPGROUP.ARRIVE ;  /* 0x00000000000079c5 */ /* 0x000fe20000000000 */
[----:B-1----:R-:W-:Y:S01]  /*9e40*/  FMNMX.FTZ R41, R77, R6, !PT ;  /* 0x000000064d297209 */ /* 0x002fe20007810000 */
[----:B------:R0:W-:Y:S04]  /*9e50*/  MUFU.EX2 R13, R24 ;  /* 0x00000018000d7308 */ /* 0x0001e80000000800 */
[----:B------:R-:W-:Y:S01]  /*9e60*/  HGMMA.64x64x16.F32 R88, R124, gdesc[UR4].tnspB, R88, gsb0 ;  /* 0x40e000047c587df0 */ /* 0x000fe20008000858 */
[----:B------:R-:W-:Y:S01]  /*9e70*/  UIADD3 UR6, UR11, 0x380, URZ ;  /* 0x000003800b067890 */ /* 0x000fe2000fffe03f */
[----:B--2---:R-:W-:Y:S01]  /*9e80*/  FMNMX.FTZ R6, R78, R41, !PT ;  /* 0x000000294e067209 */ /* 0x004fe20007810000 */
[----:B------:R-:W-:Y:S01]  /*9e90*/  UMOV UR7, 0x40000040 ;  /* 0x4000004000077882 */ /* 0x000fe20000000000 */
[----:B------:R-:W-:Y:S01]  /*9ea0*/  MUFU.EX2 R8, R8 ;  /* 0x0000000800087308 */ /* 0x000fe20000000800 */
[--C-:B0-----:R-:W-:Y:S01]  /*9eb0*/  FFMA.FTZ R24, R54, UR10, -R80.reuse ;  /* 0x0000000a36187c23 */ /* 0x101fe20008010850 */
[--C-:B------:R-:W-:Y:S01]  /*9ec0*/  FFMA.FTZ R41, R55, UR10, -R80.reuse ;  /* 0x0000000a37297c23 */ /* 0x100fe20008010850 */
[----:B------:R-:W0:Y:S01]  /*9ed0*/  SHFL.BFLY PT, R47, R6, 0x2, 0x1f ;  /* 0x0c401f00062f7f89 */ /* 0x000e2200000e0000 */
[----:B------:R-:W-:-:S04]  /*9ee0*/  FFMA.FTZ R55, R64, UR10, -R80 ;  /* 0x0000000a40377c23 */ /* 0x000fc80008010850 */
[----:B------:R-:W1:Y:S08]  /*9ef0*/  MUFU.EX2 R11, R11 ;  /* 0x0000000b000b7308 */ /* 0x000e700000000800 */
[----:B------:R-:W2:Y:S08]  /*9f00*/  MUFU.EX2 R148, R148 ;  /* 0x0000009400947308 */ /* 0x000eb00000000800 */
[----:B------:R-:W3:Y:S01]  /*9f10*/  MUFU.EX2 R150, R150 ;  /* 0x0000009600967308 */ /* 0x000ee20000000800 */
[----:B-1----:R-:W-:Y:S01]  /*9f20*/  FFMA.FTZ R3, R8, R3, R11 ;  /* 0x0000000308037223 */ /* 0x002fe2000001000b */
[----:B0-----:R-:W-:Y:S01]  /*9f30*/  FMNMX.FTZ R54, R6, R47, !PT ;  /* 0x0000002f06367209 */ /* 0x001fe20007810000 */
[----:B------:R-:W-:-:S04]  /*9f40*/  FFMA.FTZ R47, R59, UR10, -R80 ;  /* 0x0000000a3b2f7c23 */ /* 0x000fc80008010850 */
[----:B------:R-:W0:Y:S01]  /*9f50*/  SHFL.BFLY PT, R57, R54, 0x1, 0x1f ;  /* 0x0c201f0036397f89 */ /* 0x000e2200000e0000 */
[----:B------:R-:W-:Y:S01]  /*9f60*/  MUFU.EX2 R15, R15 ;  /* 0x0000000f000f7308 */ /* 0x000fe20000000800 */
[C---:B--2---:R-:W-:Y:S01]  /*9f70*/  FADD.FTZ R3, R148.reuse, R3 ;  /* 0x0000000394037221 */ /* 0x044fe20000010000 */
[----:B------:R-:W-:-:S06]  /*9f80*/  F2FP.F16.F32.PACK_AB R148, R148, R11 ;  /* 0x0000000b9494723e */ /* 0x000fcc00000000ff */
[----:B------:R-:W-:Y:S08]  /*9f90*/  MUFU.EX2 R144, R144 ;  /* 0x0000009000907308 */ /* 0x000ff00000000800 */
[----:B------:R-:W-:Y:S01]  /*9fa0*/  MUFU.EX2 R146, R146 ;  /* 0x0000009200927308 */ /* 0x000fe20000000800 */
[----:B0-----:R-:W-:-:S07]  /*9fb0*/  FMNMX.FTZ R6, R54, R57, !PT ;  /* 0x0000003936067209 */ /* 0x001fce0007810000 */
[----:B------:R-:W-:Y:S01]  /*9fc0*/  MUFU.EX2 R27, R27 ;  /* 0x0000001b001b7308 */ /* 0x000fe20000000800 */
[C---:B------:R-:W-:Y:S01]  /*9fd0*/  FMUL.FTZ R59, R6.reuse, UR10 ;  /* 0x0000000a063b7c20 */ /* 0x040fe20008410000 */
[----:B------:R-:W-:-:S03]  /*9fe0*/  FADD.FTZ R56, -R6, R9 ;  /* 0x0000000906387221 */ /* 0x000fc60000010100 */
[--C-:B------:R-:W-:Y:S01]  /*9ff0*/  FFMA.FTZ R145, R25, UR10, -R59.reuse ;  /* 0x0000000a19917c23 */ /* 0x100fe2000801083b */
[----:B------:R-:W-:Y:S02]  /*a000*/  IMAD.U32 R25, RZ, RZ, UR39 ;  /* 0x00000027ff197e24 */ /* 0x000fe4000f8e00ff */
[--C-:B------:R-:W-:Y:S01]  /*a010*/  FFMA.FTZ R10, R10, UR10, -R59.reuse ;  /* 0x0000000a0a0a7c23 */ /* 0x100fe2000801083b */
[----:B------:R-:W-:Y:S01]  /*a020*/  FMUL.FTZ R56, R56, UR10 ;  /* 0x0000000a38387c20 */ /* 0x000fe20008410000 */
[--C-:B------:R-:W-:Y:S01]  /*a030*/  FFMA.FTZ R149, R12, UR10, -R59.reuse ;  /* 0x0000000a0c957c23 */ /* 0x100fe2000801083b */
[----:B------:R-:W-:Y:S01]  /*a040*/  FFMA.FTZ R141, R33, UR10, -R59 ;  /* 0x0000000a218d7c23 */ /* 0x000fe2000801083b */
[----:B------:R-:W-:Y:S01]  /*a050*/  @!P1 LEA R25, R25, UR45, 0x3 ;  /* 0x0000002d19199c11 */ /* 0x000fe2000f8e18ff */
[----:B------:R0:W-:Y:S01]  /*a060*/  MUFU.EX2 R57, R56 ;  /* 0x0000003800397308 */ /* 0x0001e20000000800 */
[----:B------:R-:W-:Y:S01]  /*a070*/  VIADD R33, R152, 0x9 ;  /* 0x0000000998217836 */ /* 0x000fe20000000000 */
[----:B------:R-:W-:-:S02]  /*a080*/  WARPGROUP.DEPBAR.LE gsb0, 0x0 ;  /* 0x00008000000079c5 */ /* 0x000fc40000010000 */
[----:B------:R-:W-:Y:S01]  /*a090*/  WARPGROUP.ARRIVE ;  /* 0x00000000000079c5 */ /* 0x000fe20000000000 */
[--C-:B------:R-:W-:Y:S01]  /*a0a0*/  FFMA.FTZ R151, R14, UR10, -R59.reuse ;  /* 0x0000000a0e977c23 */ /* 0x100fe2000801083b */
[----:B------:R-:W-:Y:S01]  /*a0b0*/  @!P1 VIADD R25, R25, 0x16840 ;  /* 0x0001684019199836 */ /* 0x000fe20000000000 */
[----:B------:R-:W-:Y:S01]  /*a0c0*/  SEL R33, R33, 0x9, !P2 ;  /* 0x0000000921217807 */ /* 0x000fe20005000000 */
[----:B------:R-:W1:Y:S01]  /*a0d0*/  MUFU.EX2 R10, R10 ;  /* 0x0000000a000a7308 */ /* 0x000e620000000800 */
[----:B------:R-:W-:Y:S01]  /*a0e0*/  FFMA.FTZ R12, R20, UR10, -R59 ;  /* 0x0000000a140c7c23 */ /* 0x000fe2000801083b */
[----:B------:R-:W-:Y:S01]  /*a0f0*/  HGMMA.64x64x16.F32 R88, R120, gdesc[UR4].tnspB, R88, gsb0 ;  /* 0x40e0000478587df0 */ /* 0x000fe20008000858 */
[----:B------:R-:W-:Y:S01]  /*a100*/  @!P1 PRMT R25, RZ, 0x654, R25 ;  /* 0x00000654ff199816 */ /* 0x000fe20000000019 */
[--C-:B0-----:R-:W-:Y:S01]  /*a110*/  FFMA.FTZ R56, R26, UR10, -R59.reuse ;  /* 0x0000000a1a387c23 */ /* 0x101fe2000801083b */
[--C-:B------:R-:W-:Y:S01]  /*a120*/  FFMA.FTZ R147, R28, UR10, -R59.reuse ;  /* 0x0000000a1c937c23 */ /* 0x100fe2000801083b */
[--C-:B------:R-:W-:Y:S01]  /*a130*/  FFMA.FTZ R143, R36, UR10, -R59.reuse ;  /* 0x0000000a248f7c23 */ /* 0x100fe2000801083b */
[--C-:B------:R-:W-:Y:S01]  /*a140*/  FFMA.FTZ R30, R30, UR10, -R59.reuse ;  /* 0x0000000a1e1e7c23 */ /* 0x100fe2000801083b */
[----:B------:R-:W0:Y:S01]  /*a150*/  MUFU.EX2 R149, R149 ;  /* 0x0000009500957308 */ /* 0x000e220000000800 */
[----:B------:R-:W-:Y:S01]  /*a160*/  FFMA.FTZ R20, R38, UR10, -R59 ;  /* 0x0000000a26147c23 */ /* 0x000fe2000801083b */
[----:B---3--:R-:W-:Y:S01]  /*a170*/  FADD.FTZ R38, R150, R3 ;  /* 0x0000000396267221 */ /* 0x008fe20000010000 */
[--C-:B------:R-:W-:Y:S01]  /*a180*/  FFMA.FTZ R14, R34, UR10, -R59.reuse ;  /* 0x0000000a220e7c23 */ /* 0x100fe2000801083b */
[--C-:B------:R-:W-:Y:S01]  /*a190*/  FFMA.FTZ R137, R40, UR10, -R59.reuse ;  /* 0x0000000a28897c23 */ /* 0x100fe2000801083b */
[--C-:B------:R-:W-:Y:S01]  /*a1a0*/  FFMA.FTZ R28, R42, UR10, -R59.reuse ;  /* 0x0000000a2a1c7c23 */ /* 0x100fe2000801083b */
[--C-:B------:R-:W-:Y:S01]  /*a1b0*/  FFMA.FTZ R139, R45, UR10, -R59.reuse ;  /* 0x0000000a2d8b7c23 */ /* 0x100fe2000801083b */
[--C-:B------:R-:W-:Y:S01]  /*a1c0*/  FFMA.FTZ R26, R46, UR10, -R59.reuse ;  /* 0x0000000a2e1a7c23 */ /* 0x100fe2000801083b */
[----:B------:R-:W2:Y:S01]  /*a1d0*/  MUFU.EX2 R151, R151 ;  /* 0x0000009700977308 */ /* 0x000ea20000000800 */
        /* <DEDUP_REMOVED lines=8> */
[----:B0-----:R-:W-:Y:S01]  /*a260*/  FADD.FTZ R36, R149, R2 ;  /* 0x0000000295247221 */ /* 0x001fe20000010000 */
[--C-:B------:R-:W-:Y:S01]  /*a270*/  FFMA.FTZ R2, R63, UR10, -R59.reuse ;  /* 0x0000000a3f027c23 */ /* 0x100fe2000801083b */
[----:B------:R-:W-:Y:S01]  /*a280*/  F2FP.F16.F32.PACK_AB R149, R149, R10 ;  /* 0x0000000a9595723e */ /* 0x000fe200000000ff */
[--C-:B------:R-:W-:Y:S01]  /*a290*/  FFMA.FTZ R72, R72, UR10, -R59.reuse ;  /* 0x0000000a48487c23 */ /* 0x100fe2000801083b */
[--C-:B------:R-:W-:Y:S01]  /*a2a0*/  FFMA.FTZ R127, R73, UR10, -R59.reuse ;  /* 0x0000000a497f7c23 */ /* 0x100fe2000801083b */
[--C-:B------:R-:W-:Y:S01]  /*a2b0*/  FFMA.FTZ R74, R74, UR10, -R59.reuse ;  /* 0x0000000a4a4a7c23 */ /* 0x100fe2000801083b */
[--C-:B------:R-:W-:Y:S01]  /*a2c0*/  FFMA.FTZ R75, R75, UR10, -R59.reuse ;  /* 0x0000000a4b4b7c23 */ /* 0x100fe2000801083b */
[----:B------:R-:W0:Y:S01]  /*a2d0*/  MUFU.EX2 R145, R145 ;  /* 0x0000009100917308 */ /* 0x000e220000000800 */
[----:B--2---:R-:W-:Y:S01]  /*a2e0*/  FADD.FTZ R3, R151, R36 ;  /* 0x0000002497037221 */ /* 0x004fe20000010000 */
[--C-:B------:R-:W-:Y:S01]  /*a2f0*/  FFMA.FTZ R76, R76, UR10, -R59.reuse ;  /* 0x0000000a4c4c7c23 */ /* 0x100fe2000801083b */
[----:B------:R-:W-:Y:S01]  /*a300*/  FFMA.FTZ R77, R77, UR10, -R59 ;  /* 0x0000000a4d4d7c23 */ /* 0x000fe2000801083b */
[C---:B------:R-:W-:Y:S01]  /*a310*/  ISETP.GT.AND P2, PT, R0.reuse, UR23, PT ;  /* 0x0000001700007c0c */ /* 0x040fe2000bf44270 */
[----:B------:R-:W-:Y:S01]  /*a320*/  VIADD R0, R0, 0xffffffff ;  /* 0xffffffff00007836 */ /* 0x000fe20000000000 */
[----:B------:R-:W-:-:S02]  /*a330*/  F2FP.F16.F32.PACK_AB R150, R15, R150 ;  /* 0x000000960f96723e */ /* 0x000fc400000000ff */
[----:B------:R-:W2:Y:S01]  /*a340*/  MUFU.EX2 R56, R56 ;  /* 0x0000003800387308 */ /* 0x000ea20000000800 */
[C---:B-1----:R-:W-:Y:S01]  /*a350*/  FADD.FTZ R36, R12.reuse, R3 ;  /* 0x000000030c247221 */ /* 0x042fe20000010000 */
[----:B------:R-:W-:-:S06]  /*a360*/  F2FP.F16.F32.PACK_AB R151, R12, R151 ;  /* 0x000000970c97723e */ /* 0x000fcc00000000ff */
[----:B------:R-:W1:Y:S01]  /*a370*/  MUFU.EX2 R147, R147 ;  /* 0x0000009300937308 */ /* 0x000e620000000800 */
[----:B0-----:R-:W-:Y:S01]  /*a380*/  FADD.FTZ R3, R145, R36 ;  /* 0x0000002491037221 */ /* 0x001fe20000010000 */
[----:B------:R-:W-:-:S06]  /*a390*/  FFMA.FTZ R36, R67, UR10, -R59 ;  /* 0x0000000a43247c23 */ /* 0x000fcc000801083b */
[----:B------:R-:W0:Y:S01]  /*a3a0*/  MUFU.EX2 R30, R30 ;  /* 0x0000001e001e7308 */ /* 0x000e220000000800 */
[C---:B--2---:R-:W-:Y:S01]  /*a3b0*/  FADD.FTZ R40, R56.reuse, R3 ;  /* 0x0000000338287221 */ /* 0x044fe20000010000 */
[----:B------:R-:W-:-:S06]  /*a3c0*/  F2FP.F16.F32.PACK_AB R145, R56, R145 ;  /* 0x000000913891723e */ /* 0x000fcc00000000ff */
[----:B------:R-:W-:Y:S01]  /*a3d0*/  MUFU.EX2 R140, R140 ;  /* 0x0000008c008c7308 */ /* 0x000fe20000000800 */
[----:B-1----:R-:W-:-:S07]  /*a3e0*/  FADD.FTZ R3, R147, R40 ;  /* 0x0000002893037221 */ /* 0x002fce0000010000 */
[----:B------:R-:W1:Y:S01]  /*a3f0*/  MUFU.EX2 R141, R141 ;  /* 0x0000008d008d7308 */ /* 0x000e620000000800 */
[C---:B0-----:R-:W-:Y:S01]  /*a400*/  FADD.FTZ R40, R30.reuse, R3 ;  /* 0x000000031e287221 */ /* 0x041fe20000010000 */
        /* <DEDUP_REMOVED lines=11> */
[----:B--2---:R-:W-:Y:S01]  /*a4c0*/  IMAD.U32 R25, RZ, RZ, UR22 ;  /* 0x00000016ff197e24 */ /* 0x004fe2000f8e00ff */
        /* <DEDUP_REMOVED lines=13> */
[-C--:B------:R-:W-:Y:S01]  /*a5a0*/  FMUL.FTZ R113, R113, R8.reuse ;  /* 0x0000000871717220 */ /* 0x080fe20000410000 */
[----:B0-----:R-:W-:Y:S01]  /*a5b0*/  @!P1 PRMT R33, RZ, 0x654, R25 ;  /* 0x00000654ff219816 */ /* 0x001fe20000000019 */
[----:B------:R-:W-:Y:S01]  /*a5c0*/  FADD.FTZ R25, R15, R38 ;  /* 0x000000260f197221 */ /* 0x000fe20000010000 */
[----:B------:R-:W0:Y:S01]  /*a5d0*/  MUFU.EX2 R143, R143 ;  /* 0x0000008f008f7308 */ /* 0x000e220000000800 */
[C---:B-1----:R-:W-:Y:S01]  /*a5e0*/  FADD.FTZ R40, R14.reuse, R3 ;  /* 0x000000030e287221 */ /* 0x042fe20000010000 */
[----:B------:R-:W-:Y:S01]  /*a5f0*/  F2FP.F16.F32.PACK_AB R141, R14, R141 ;  /* 0x0000008d0e8d723e */ /* 0x000fe200000000ff */
[----:B------:R-:W-:Y:S01]  /*a600*/  FADD.FTZ R38, R144, R25 ;  /* 0x0000001990267221 */ /* 0x000fe20000010000 */
[----:B------:R1:W-:Y:S01]  /*a610*/  @!P1 SYNCS.ARRIVE.TRANS64.RED.A1T0 RZ, [R33+URZ], RZ ;  /* 0x000000ff21ff99a7 */ /* 0x0003e2000810043f */
[-C--:B------:R-:W-:Y:S01]  /*a620*/  FMUL.FTZ R116, R116, R8.reuse ;  /* 0x0000000874747220 */ /* 0x080fe20000410000 */
[----:B------:R-:W-:Y:S01]  /*a630*/  FMUL.FTZ R117, R117, R8 ;  /* 0x0000000875757220 */ /* 0x000fe20000410000 */
[C---:B------:R-:W-:Y:S01]  /*a640*/  FADD.FTZ R25, R13.reuse, R38 ;  /* 0x000000260d197221 */ /* 0x040fe20000010000 */
[----:B------:R-:W2:Y:S01]  /*a650*/  MUFU.EX2 R21, R21 ;  /* 0x0000001500157308 */ /* 0x000ea20000000800 */
[--C-:B------:R-:W-:Y:S01]  /*a660*/  FFMA.FTZ R38, R70, UR10, -R59.reuse ;  /* 0x0000000a46267c23 */ /* 0x100fe2000801083b */
[----:B------:R-:W-:Y:S01]  /*a670*/  FFMA.FTZ R59, R78, UR10, -R59 ;  /* 0x0000000a4e3b7c23 */ /* 0x000fe2000801083b */
[----:B------:R-:W-:Y:S01]  /*a680*/  FADD.FTZ R42, R146, R25 ;  /* 0x00000019922a7221 */ /* 0x000fe20000010000 */
[----:B------:R-:W-:Y:S01]  /*a690*/  F2FP.F16.F32.PACK_AB R144, R13, R144 ;  /* 0x000000900d90723e */ /* 0x000fe200000000ff */
[-C--:B------:R-:W-:Y:S01]  /*a6a0*/  FMUL.FTZ R90, R90, R57.reuse ;  /* 0x000000395a5a7220 */ /* 0x080fe20000410000 */
[C---:B------:R-:W-:Y:S01]  /*a6b0*/  F2FP.F16.F32.PACK_AB R146, R27.reuse, R146 ;  /* 0x000000921b92723e */ /* 0x040fe200000000ff */
[----:B------:R-:W-:Y:S01]  /*a6c0*/  FADD.FTZ R25, R27, R42 ;  /* 0x0000002a1b197221 */ /* 0x000fe20000010000 */
[----:B------:R-:W3:Y:S01]  /*a6d0*/  MUFU.EX2 R20, R20 ;  /* 0x0000001400147308 */ /* 0x000ee20000000800 */
[----:B0-----:R-:W-:Y:S01]  /*a6e0*/  FADD.FTZ R3, R143, R40 ;  /* 0x000000288f037221 */ /* 0x001fe20000010000 */
[-C--:B------:R-:W-:Y:S01]  /*a6f0*/  FMUL.FTZ R91, R91, R57.reuse ;  /* 0x000000395b5b7220 */ /* 0x080fe20000410000 */
[----:B------:R-:W-:Y:S01]  /*a700*/  FADD.FTZ R42, R140, R25 ;  /* 0x000000198c2a7221 */ /* 0x000fe20000010000 */
[----:B------:R-:W-:Y:S01]  /*a710*/  F2FP.F16.F32.PACK_AB R140, R29, R140 ;  /* 0x0000008c1d8c723e */ /* 0x000fe200000000ff */
[-C--:B------:R-:W-:Y:S01]  /*a720*/  FMUL.FTZ R94, R94, R57.reuse ;  /* 0x000000395e5e7220 */ /* 0x080fe20000410000 */
[-C--:B------:R-:W-:Y:S01]  /*a730*/  FMUL.FTZ R95, R95, R57.reuse ;  /* 0x000000395f5f7220 */ /* 0x080fe20000410000 */
[----:B------:R-:W-:Y:S01]  /*a740*/  FADD.FTZ R25, R29, R42 ;  /* 0x0000002a1d197221 */ /* 0x000fe20000010000 */
[----:B------:R-:W0:Y:S01]  /*a750*/  MUFU.EX2 R136, R136 ;  /* 0x0000008800887308 */ /* 0x000e220000000800 */
[-C--:B------:R-:W-:Y:S01]  /*a760*/  FMUL.FTZ R98, R98, R57.reuse ;  /* 0x0000003962627220 */ /* 0x080fe20000410000 */
[-C--:B------:R-:W-:Y:S01]  /*a770*/  FMUL.FTZ R99, R99, R57.reuse ;  /* 0x0000003963637220 */ /* 0x080fe20000410000 */
[----:B------:R-:W-:Y:S01]  /*a780*/  FADD.FTZ R42, R142, R25 ;  /* 0x000000198e2a7221 */ /* 0x000fe20000010000 */
[----:B--2---:R-:W-:Y:S01]  /*a790*/  F2FP.F16.F32.PACK_AB R142, R21, R142 ;  /* 0x0000008e158e723e */ /* 0x004fe200000000ff */
[-C--:B------:R-:W-:Y:S01]  /*a7a0*/  FMUL.FTZ R102, R102, R57.reuse ;  /* 0x0000003966667220 */ /* 0x080fe20000410000 */
[----:B------:R-:W-:Y:S01]  /*a7b0*/  FMUL.FTZ R103, R103, R57 ;  /* 0x0000003967677220 */ /* 0x000fe20000410000 */
[----:B------:R-:W-:Y:S01]  /*a7c0*/  FADD.FTZ R25, R21, R42 ;  /* 0x0000002a15197221 */ /* 0x000fe20000010000 */
        /* <DEDUP_REMOVED lines=9> */
[----:B0-----:R-:W-:Y:S01]  /*a860*/  FADD.FTZ R42, R136, R25 ;  /* 0x00000019882a7221 */ /* 0x001fe20000010000 */
[-C--:B------:R-:W-:Y:S01]  /*a870*/  FMUL.FTZ R115, R115, R57.reuse ;  /* 0x0000003973737220 */ /* 0x080fe20000410000 */
[-C--:B------:R-:W-:Y:S01]  /*a880*/  FMUL.FTZ R118, R118, R57.reuse ;  /* 0x0000003976767220 */ /* 0x080fe20000410000 */
[----:B------:R-:W-:Y:S01]  /*a890*/  FMUL.FTZ R119, R119, R57 ;  /* 0x0000003977777220 */ /* 0x000fe20000410000 */
[----:B------:R-:W-:-:S03]  /*a8a0*/  IMAD.MOV.U32 R8, RZ, RZ, R7 ;  /* 0x000000ffff087224 */ /* 0x000fc600078e0007 */
        /* <DEDUP_REMOVED lines=91> */
[----:B--2---:R-:W-:Y:S01]  /*ae60*/  FADD.FTZ R2, R77, R2 ;  /* 0x000000024d027221 */ /* 0x004fe20000010000 */
[C---:B---3--:R-:W-:Y:S01]  /*ae70*/  FADD.FTZ R3, R9.reuse, R10 ;  /* 0x0000000a09037221 */ /* 0x048fe20000010000 */
[----:B------:R-:W-:Y:S01]  /*ae80*/  F2FP.F16.F32.PACK_AB R122, R9, R54 ;  /* 0x00000036097a723e */ /* 0x000fe200000000ff */
[----:B------:R-:W-:Y:S02]  /*ae90*/  IMAD.MOV.U32 R9, RZ, RZ, R6 ;  /* 0x000000ffff097224 */ /* 0x000fe400078e0006 */
[C---:B0-----:R-:W-:Y:S01]  /*aea0*/  FADD.FTZ R2, R59.reuse, R2 ;  /* 0x000000023b027221 */ /* 0x041fe20000010000 */
[----:B------:R-:W-:Y:S01]  /*aeb0*/  F2FP.F16.F32.PACK_AB R123, R59, R77 ;  /* 0x0000004d3b7b723e */ /* 0x000fe200000000ff */
[----:B-1----:R-:W-:Y:S06]  /*aec0*/  @P2 BRA `(.L_x_11368) ;  /* 0xffffffd800d82947 */ /* 0x002fec000383ffff */
.L_x_11359:
[----:B------:R-:W-:-:S13]  /*aed0*/  ISETP.GE.AND P2, PT, R0, UR43, PT ;  /* 0x0000002b00007c0c */ /* 0x000fda000bf46270 */
[----:B------:R-:W-:Y:S05]  /*aee0*/  @!P2 BRA `(.L_x_11369) ;  /* 0x000000340058a947 */ /* 0x000fea0003800000 */
[----:B------:R-:W-:Y:S01]  /*aef0*/  IMAD.IADD R13, R17, 0x1, -R18 ;  /* 0x00000001110d7824 */ /* 0x000fe200078e0a12 */
        /* <DEDUP_REMOVED lines=12> */
.L_x_11386:
        /* <DEDUP_REMOVED lines=9> */
.L_x_11371:
[----:B------:R-:W-:Y:S01]  /*b050*/  ULEA UR6, UR39, UR45, 0x3 ;  /* 0x0000002d27067291 */ /* 0x000fe2000f8e183f */
[----:B------:R-:W-:-:S05]  /*b060*/  IMAD.U32 R6, RZ, RZ, UR38 ;  /* 0x00000026ff067e24 */ /* 0x000fca000f8e00ff */
[----:B------:R-:W-:-:S04]  /*b070*/  SHF.L.U32 R6, R6, 0x1f, RZ ;  /* 0x0000001f06067819 */ /* 0x000fc800000006ff */
[----:B------:R0:W1:Y:S01]  /*b080*/  SYNCS.PHASECHK.TRANS64.TRYWAIT P2, [UR6+0x16830], R6 ;  /* 0x01683006ff0075a7 */ /* 0x0000620008040146 */
[----:B------:R-:W-:Y:S05]  /*b090*/  @!P0 BRA `(.L_x_11372) ;  /* 0x0000000000048947 */ /* 0x000fea0003800000 */
[----:B------:R-:W-:Y:S01]  /*b0a0*/  BPT.TRAP 0x1 ;  /* 0x000000040000795c */ /* 0x000fe20000300000 */
.L_x_11372:
[----:B-1----:R-:W-:Y:S05]  /*b0b0*/  @P2 BRA `(.L_x_11370) ;  /* 0x0000000000082947 */ /* 0x002fea0003800000 */
[----:B------:R-:W1:Y:S02]  /*b0c0*/  SYNCS.PHASECHK.TRANS64.TRYWAIT P2, [UR6+0x16830], R6 ;  /* 0x01683006ff0075a7 */ /* 0x000e640008040146 */
[----:B-1----:R-:W-:Y:S05]  /*b0d0*/  @!P2 BRA `(.L_x_11373) ;  /* 0x0000009c0024a947 */ /* 0x002fea0003800000 */
.L_x_11370:
        /* <DEDUP_REMOVED lines=27> */
.L_x_11375:
[----:B------:R-:W-:Y:S01]  /*b290*/  ULEA UR6, UR26, UR45, 0x3 ;  /* 0x0000002d1a067291 */ /* 0x000fe2000f8e183f */
[----:B------:R-:W-:-:S05]  /*b2a0*/  IMAD.U32 R6, RZ, RZ, UR27 ;  /* 0x0000001bff067e24 */ /* 0x000fca000f8e00ff */
[----:B------:R-:W-:-:S04]  /*b2b0*/  SHF.L.U32 R6, R6, 0x1f, RZ ;  /* 0x0000001f06067819 */ /* 0x000fc800000006ff */
[----:B------:R0:W1:Y:S01]  /*b2c0*/  SYNCS.PHASECHK.TRANS64.TRYWAIT P2, [UR6+0x16850], R6 ;  /* 0x01685006ff0075a7 */ /* 0x0000620008040146 */
[----:B------:R-:W-:Y:S05]  /*b2d0*/  @!P0 BRA `(.L_x_11376) ;  /* 0x0000000000048947 */ /* 0x000fea0003800000 */
[----:B------:R-:W-:Y:S01]  /*b2e0*/  BPT.TRAP 0x1 ;  /* 0x000000040000795c */ /* 0x000fe20000300000 */
.L_x_11376:
[----:B-1----:R-:W-:Y:S05]  /*b2f0*/  @P2 BRA `(.L_x_11374) ;  /* 0x0000000000082947 */ /* 0x002fea0003800000 */
[----:B------:R-:W1:Y:S02]  /*b300*/  SYNCS.PHASECHK.TRANS64.TRYWAIT P2, [UR6+0x16850], R6 ;  /* 0x01685006ff0075a7 */ /* 0x000e640008040146 */
[----:B-1----:R-:W-:Y:S05]  /*b310*/  @!P2 BRA `(.L_x_11377) ;  /* 0x0000009800aca947 */ /* 0x002fea0003800000 */
.L_x_11374:
        /* <DEDUP_REMOVED lines=15> */
[----:B------:R-:W-:-:S02]  /*b410*/  IMAD.U32 R39, RZ, RZ, UR39 ;  /* 0x00000027ff277e24 */ /* 0x000fc4000f8e00ff */
        /* <DEDUP_REMOVED lines=11> */
[----:B-1----:R-:W-:Y:S01]  /*b4d0*/  FMUL.FTZ R7, R25, UR24 ;  /* 0x0000001819077c20 */ /* 0x002fe20008410000 */
[----:B------:R-:W-:Y:S01]  /*b4e0*/  FMUL.FTZ R37, R43, UR24 ;  /* 0x000000182b257c20 */ /* 0x000fe20008410000 */
[----:B------:R-:W-:Y:S01]  /*b4f0*/  FMUL.FTZ R61, R67, UR24 ;  /* 0x00000018433d7c20 */ /* 0x000fe20008410000 */
[----:B------:R-:W-:Y:S01]  /*b500*/  @!P1 LEA R39, R39, UR45, 0x3 ;  /* 0x0000002d27279c11 */ /* 0x000fe2000f8e18ff */
[----:B------:R-:W-:Y:S01]  /*b510*/  FMUL.FTZ R14, R27, UR24 ;  /* 0x000000181b0e7c20 */ /* 0x000fe20008410000 */
[----:B------:R-:W-:Y:S01]  /*b520*/  FMUL.FTZ R25, R31, UR24 ;  /* 0x000000181f197c20 */ /* 0x000fe20008410000 */
[----:B------:R-:W-:Y:S01]  /*b530*/  FMUL.FTZ R43, R47, UR24 ;  /* 0x000000182f2b7c20 */ /* 0x000fe20008410000 */
[----:B------:R-:W-:Y:S01]  /*b540*/  FMUL.FTZ R67, R74, UR24 ;  /* 0x000000184a437c20 */ /* 0x000fe20008410000 */
[----:B--2---:R-:W-:Y:S01]  /*b550*/  SHF.R.U32.HI R152, RZ, 0x7, R153 ;  /* 0x00000007ff987819 */ /* 0x004fe20000011699 */
[----:B0-----:R-:W-:Y:S01]  /*b560*/  FMUL.FTZ R6, R24, UR24 ;  /* 0x0000001818067c20 */ /* 0x001fe20008410000 */
        /* <DEDUP_REMOVED lines=47> */
[----:B------:R-:W0:Y:S04]  /*b860*/  MUFU.TANH R6, R6 ;  /* 0x0000000600067308 */ /* 0x000e280000002400 */
[----:B------:R-:W-:-:S04]  /*b870*/  IMAD.IADD R39, R39, 0x1, -R18 ;  /* 0x0000000127277824 */ /* 0x000fc800078e0a12 */
[----:B------:R-:W1:Y:S01]  /*b880*/  MUFU.TANH R7, R7 ;  /* 0x0000000700077308 */ /* 0x000e620000002400 */
[----:B------:R-:W-:Y:S01]  /*b890*/  IMAD R39, R16, -0x2, R39 ;  /* 0xfffffffe10277824 */ /* 0x000fe200078e0227 */
[----:B------:R-:W-:Y:S02]  /*b8a0*/  WARPGROUP.DEPBAR.LE gsb0, 0x0 ;  /* 0x00008000000079c5 */ /* 0x000fe40000010000 */
[----:B------:R-:W-:-:S04]  /*b8b0*/  WARPGROUP.ARRIVE ;  /* 0x00000000000079c5 */ /* 0x000fc80000000000 */
[----:B------:R-:W2:Y:S02]  /*b8c0*/  MUFU.TANH R12, R12 ;  /* 0x0000000c000c7308 */ /* 0x000ea40000002400 */
[----:B------:R-:W-:Y:S01]  /*b8d0*/  HGMMA.64x64x16.F32 R88, R144, gdesc[UR4].tnspB, R88, gsb0 ;  /* 0x40e0000490587df0 */ /* 0x000fe20008000858 */
[----:B------:R-:W-:Y:S01]  /*b8e0*/  UIADD3 UR6, UR10, 0x100, URZ ;  /* 0x000001000a067890 */ /* 0x000fe2000fffe03f */
[----:B------:R-:W-:-:S04]  /*b8f0*/  UMOV UR7, 0x40000040 ;  /* 0x4000004000077882 */ /* 0x000fc80000000000 */
        /* <DEDUP_REMOVED lines=109> */
.L_x_11380:
[----:B------:R-:W-:Y:S02]  /*bfd0*/  IMAD.U32 R123, RZ, RZ, UR23 ;  /* 0x00000017ff7b7e24 */ /* 0x000fe4000f8e00ff */
[----:B------:R-:W-:-:S03]  /*bfe0*/  IMAD.MOV.U32 R121, RZ, RZ, R15 ;  /* 0x000000ffff797224 */ /* 0x000fc600078e000f */
[----:B------:R-:W-:-:S13]  /*bff0*/  ISETP.NE.AND P2, PT, R123, 0x1, PT ;  /* 0x000000017b00780c */ /* 0x000fda0003f45270 */
[----:B0-----:R-:W0:Y:S02]  /*c000*/  @P2 LDC.64 R38, c[0x0][0x9e8] ;  /* 0x00027a00ff262b82 */ /* 0x001e240000000a00 */
[----:B0-----:R-:W-:-:S05]  /*c010*/  @P2 IMAD.HI.U32 R38, R15, R38, RZ ;  /* 0x000000260f262227 */ /* 0x001fca00078e00ff */
[----:B------:R-:W-:-:S07]  /*c020*/  @P2 SHF.R.U32.HI R121, RZ, R39, R38 ;  /* 0x00000027ff792219 */ /* 0x000fce0000011626 */
.L_x_11381:
[----:B------:R-:W-:Y:S05]  /*c030*/  BSYNC B0 ;  /* 0x0000000000007941 */ /* 0x000fea0003800000 */
.L_x_11379:
[----:B------:R-:W-:-:S04]  /*c040*/  IMAD R39, R121, R123, -R82 ;  /* 0x0000007b79277224 */ /* 0x000fc800078e0a52 */
[----:B------:R-:W-:-:S05]  /*c050*/  IMAD R39, R16, -0x2, R39 ;  /* 0xfffffffe10277824 */ /* 0x000fca00078e0227 */
[----:B------:R-:W-:Y:S02]  /*c060*/  VIADDMNMX R86, R39, R123, R86, PT ;  /* 0x0000007b27567246 */ /* 0x000fe40003800156 */
[----:B------:R-:W-:-:S07]  /*c070*/  VIMNMX R85, R85, R39, !PT ;  /* 0x0000002755557248 */ /* 0x000fce0007fe0100 */
.L_x_11378:
        /* <DEDUP_REMOVED lines=111> */
.L_x_11384:
[----:B------:R-:W-:Y:S02]  /*c770*/  IMAD.U32 R121, RZ, RZ, UR23 ;  /* 0x00000017ff797e24 */ /* 0x000fe4000f8e00ff */
[----:B------:R-:W-:-:S03]  /*c780*/  IMAD.MOV.U32 R85, RZ, RZ, R13 ;  /* 0x000000ffff557224 */ /* 0x000fc600078e000d */
[----:B------:R-:W-:-:S13]  /*c790*/  ISETP.NE.AND P3, PT, R121, 0x1, PT ;  /* 0x000000017900780c */ /* 0x000fda0003f65270 */
[----:B------:R-:W0:Y:S02]  /*c7a0*/  @P3 LDC.64 R6, c[0x0][0x9e8] ;  /* 0x00027a00ff063b82 */ /* 0x000e240000000a00 */
[----:B0-----:R-:W-:-:S05]  /*c7b0*/  @P3 IMAD.HI.U32 R6, R13, R6, RZ ;  /* 0x000000060d063227 */ /* 0x001fca00078e00ff */
[----:B------:R-:W-:-:S07]  /*c7c0*/  @P3 SHF.R.U32.HI R85, RZ, R7, R6 ;  /* 0x00000007ff553219 */ /* 0x000fce0000011606 */
.L_x_11385:
[----:B------:R-:W-:Y:S05]  /*c7d0*/  BSYNC B0 ;  /* 0x0000000000007941 */ /* 0x000fea0003800000 */
.L_x_11383:
[----:B------:R-:W-:-:S04]  /*c7e0*/  IMAD R7, R85, R121, -R82 ;  /* 0x0000007955077224 */ /* 0x000fc800078e0a52 */
[----:B------:R-:W-:-:S05]  /*c7f0*/  IMAD R7, R16, -0x2, R7 ;  /* 0xfffffffe10077824 */ /* 0x000fca00078e0207 */
[----:B------:R-:W-:Y:S02]  /*c800*/  VIADDMNMX R120, R7, R121, R120, PT ;  /* 0x0000007907787246 */ /* 0x000fe40003800178 */
[----:B------:R-:W-:-:S07]  /*c810*/  VIMNMX R87, R87, R7, !PT ;  /* 0x0000000757577248 */ /* 0x000fce0007fe0100 */
.L_x_11382:
[----:B------:R-:W-:Y:S01]  /*c820*/  FMNMX.FTZ R7, R39, R8, !PT ;  /* 0x0000000827077209 */ /* 0x000fe20007810000 */
[----:B------:R-:W-:Y:S01]  /*c830*/  UMOV UR10, UR22 ;  /* 0x00000016000a7c82 */ /* 0x000fe20008000000 */
[C---:B------:R-:W-:Y:S01]  /*c840*/  ISETP.GT.AND P3, PT, R87.reuse, 0x9, P2 ;  /* 0x000000095700780c */ /* 0x040fe20001764270 */
[----:B------:R-:W-:Y:S01]  /*c850*/  UMOV UR27, UR38 ;  /* 0x00000026001b7c82 */ /* 0x000fe20008000000 */
        /* <DEDUP_REMOVED lines=83> */
[--C-:B------:R-:W-:Y:S01]  /*cd90*/  FFMA.FTZ R21, R21, UR10, -R85.reuse ;  /* 0x0000000a15157c23 */ /* 0x100fe20008010855 */
[--C-:B------:R-:W-:Y:S01]  /*cda0*/  FFMA.FTZ R46, R46, UR10, -R85.reuse ;  /* 0x0000000a2e2e7c23 */ /* 0x100fe20008010855 */
[----:B------:R-:W-:Y:S01]  /*cdb0*/  FADD.FTZ R83, -R83, R8 ;  /* 0x0000000853537221 */ /* 0x000fe20000010100 */
[----:B------:R-:W-:Y:S01]  /*cdc0*/  FSEL R39, R12, -INF , !P3 ;  /* 0xff8000000c277808 */ /* 0x000fe20005800000 */
[--C-:B------:R-:W-:Y:S01]  /*cdd0*/  FFMA.FTZ R136, R44, UR10, -R85.reuse ;  /* 0x0000000a2c887c23 */ /* 0x100fe20008010855 */
[----:B------:R-:W-:Y:S01]  /*cde0*/  FSEL R12, R43, -INF , !P4 ;  /* 0xff8000002b0c7808 */ /* 0x000fe20006000000 */
[--C-:B------:R-:W-:Y:S01]  /*cdf0*/  FFMA.FTZ R43, R28, UR10, -R85.reuse ;  /* 0x0000000a1c2b7c23 */ /* 0x100fe20008010855 */
[----:B------:R-:W-:Y:S01]  /*ce00*/  FMNMX.FTZ R121, R39, R10, !PT ;  /* 0x0000000a27797209 */ /* 0x000fe20007810000 */
[----:B------:R-:W-:Y:S01]  /*ce10*/  FMUL.FTZ R83, R83, UR10 ;  /* 0x0000000a53537c20 */ /* 0x000fe20008410000 */
[----:B------:R-:W-:Y:S01]  /*ce20*/  ISETP.GT.AND P4, PT, R87, 0x31, P2 ;  /* 0x000000315700780c */ /* 0x000fe20001784270 */
[----:B------:R-:W-:Y:S01]  /*ce30*/  MUFU.EX2 R150, R150 ;  /* 0x0000009600967308 */ /* 0x000fe20000000800 */
[----:B------:R-:W-:Y:S01]  /*ce40*/  FMNMX.FTZ R121, R14, R121, !PT ;  /* 0x000000790e797209 */ /* 0x000fe20007810000 */
[--C-:B------:R-:W-:Y:S01]  /*ce50*/  FFMA.FTZ R138, R50, UR10, -R85.reuse ;  /* 0x0000000a328a7c23 */ /* 0x100fe20008010855 */
[----:B------:R-:W-:Y:S01]  /*ce60*/  ISETP.LT.OR P4, PT, R120, 0x32, P4 ;  /* 0x000000327800780c */ /* 0x000fe20002781670 */
[--C-:B------:R-:W-:Y:S01]  /*ce70*/  FFMA.FTZ R51, R51, UR10, -R85.reuse ;  /* 0x0000000a33337c23 */ /* 0x100fe20008010855 */
[----:B0-----:R-:W-:Y:S01]  /*ce80*/  FMNMX.FTZ R6, R24, R121, !PT ;  /* 0x0000007918067209 */ /* 0x001fe20007810000 */
[--C-:B------:R-:W-:Y:S01]  /*ce90*/  FFMA.FTZ R132, R54, UR10, -R85.reuse ;  /* 0x0000000a36847c23 */ /* 0x100fe20008010855 */
[----:B------:R-:W-:Y:S01]  /*cea0*/  ISETP.GT.AND P3, PT, R87, 0x30, P2 ;  /* 0x000000305700780c */ /* 0x000fe20001764270 */
[----:B------:R-:W0:Y:S01]  /*ceb0*/  MUFU.EX2 R83, R83 ;  /* 0x0000005300537308 */ /* 0x000e220000000800 */
[----:B------:R-:W-:Y:S01]  /*cec0*/  FMNMX.FTZ R6, R25, R6, !PT ;  /* 0x0000000619067209 */ /* 0x000fe20007810000 */
[--C-:B------:R-:W-:Y:S01]  /*ced0*/  FFMA.FTZ R134, R58, UR10, -R85.reuse ;  /* 0x0000000a3a867c23 */ /* 0x100fe20008010855 */
[----:B------:R-:W-:Y:S01]  /*cee0*/  FSEL R20, R47, -INF , !P4 ;  /* 0xff8000002f147808 */ /* 0x000fe20006000000 */
[--C-:B------:R-:W-:Y:S01]  /*cef0*/  FFMA.FTZ R47, R32, UR10, -R85.reuse ;  /* 0x0000000a202f7c23 */ /* 0x100fe20008010855 */
[----:B------:R-:W-:Y:S01]  /*cf00*/  FMNMX.FTZ R6, R27, R6, !PT ;  /* 0x000000061b067209 */ /* 0x000fe20007810000 */
[--C-:B------:R-:W-:Y:S01]  /*cf10*/  FFMA.FTZ R60, R60, UR10, -R85.reuse ;  /* 0x0000000a3c3c7c23 */ /* 0x100fe20008010855 */
[----:B------:R-:W-:Y:S01]  /*cf20*/  ISETP.GT.AND P4, PT, R87, 0x39, P2 ;  /* 0x000000395700780c */ /* 0x000fe20001784270 */
[----:B------:R-:W1:Y:S01]  /*cf30*/  MUFU.EX2 R21, R21 ;  /* 0x0000001500157308 */ /* 0x000e620000000800 */
[----:B------:R-:W-:Y:S01]  /*cf40*/  FMNMX.FTZ R6, R29, R6, !PT ;  /* 0x000000061d067209 */ /* 0x000fe20007810000 */
[--C-:B------:R-:W-:Y:S01]  /*cf50*/  FFMA.FTZ R128, R62, UR10, -R85.reuse ;  /* 0x0000000a3e807c23 */ /* 0x100fe20008010855 */
[----:B------:R-:W-:Y:S01]  /*cf60*/  ISETP.LT.OR P3, PT, R120, 0x31, P3 ;  /* 0x000000317800780c */ /* 0x000fe20001f61670 */
[--C-:B------:R-:W-:Y:S01]  /*cf70*/  FFMA.FTZ R63, R63, UR10, -R85.reuse ;  /* 0x0000000a3f3f7c23 */ /* 0x100fe20008010855 */
[----:B------:R-:W-:Y:S01]  /*cf80*/  FMNMX.FTZ R121, R31, R6, !PT ;  /* 0x000000061f797209 */ /* 0x000fe20007810000 */
[--C-:B------:R-:W-:Y:S01]  /*cf90*/  FFMA.FTZ R130, R66, UR10, -R85.reuse ;  /* 0x0000000a42827c23 */ /* 0x100fe20008010855 */
[----:B------:R-:W-:Y:S01]  /*cfa0*/  ISETP.LT.OR P4, PT, R120, 0x3a, P4 ;  /* 0x0000003a7800780c */ /* 0x000fe20002781670 */
[----:B------:R-:W2:Y:S01]  /*cfb0*/  MUFU.EX2 R144, R144 ;  /* 0x0000009000907308 */ /* 0x000ea20000000800 */
[----:B------:R-:W-:Y:S01]  /*cfc0*/  FMNMX.FTZ R6, R38, R121, !PT ;  /* 0x0000007926067209 */ /* 0x000fe20007810000 */
[--C-:B------:R-:W-:Y:S01]  /*cfd0*/  FFMA.FTZ R124, R70, UR10, -R85.reuse ;  /* 0x0000000a467c7c23 */ /* 0x100fe20008010855 */
[----:B------:R-:W-:Y:S01]  /*cfe0*/  FSEL R45, R45, -INF , !P3 ;  /* 0xff8000002d2d7808 */ /* 0x000fe20005800000 */
[--C-:B------:R-:W-:Y:S01]  /*cff0*/  FFMA.FTZ R126, R74, UR10, -R85.reuse ;  /* 0x0000000a4a7e7c23 */ /* 0x100fe20008010855 */
[----:B------:R-:W-:Y:S01]  /*d000*/  ISETP.GT.AND P3, PT, R87, 0x38, P2 ;  /* 0x000000385700780c */ /* 0x000fe20001764270 */
[--C-:B------:R-:W-:Y:S01]  /*d010*/  FFMA.FTZ R75, R75, UR10, -R85.reuse ;  /* 0x0000000a4b4b7c23 */ /* 0x100fe20008010855 */
[----:B------:R-:W-:Y:S01]  /*d020*/  FSEL R26, R49, -INF , !P4 ;  /* 0xff800000311a7808 */ /* 0x000fe20006000000 */
[----:B------:R-:W-:Y:S01]  /*d030*/  FFMA.FTZ R49, R36, UR10, -R85 ;  /* 0x0000000a24317c23 */ /* 0x000fe20008010855 */
[----:B------:R-:W-:Y:S01]  /*d040*/  ISETP.GT.AND P4, PT, R87, 0x41, P2 ;  /* 0x000000415700780c */ /* 0x000fe20001784270 */
[----:B------:R-:W3:Y:S01]  /*d050*/  MUFU.EX2 R43, R43 ;  /* 0x0000002b002b7308 */ /* 0x000ee20000000800 */
[----:B------:R-:W-:Y:S01]  /*d060*/  FMNMX.FTZ R6, R35, R6, !PT ;  /* 0x0000000623067209 */ /* 0x000fe20007810000 */
[-C--:B0-----:R-:W-:Y:S01]  /*d070*/  FMUL.FTZ R88, R88, R83.reuse ;  /* 0x0000005358587220 */ /* 0x081fe20000410000 */
[C---:B------:R-:W-:Y:S01]  /*d080*/  ISETP.LT.OR P3, PT, R120.reuse, 0x39, P3 ;  /* 0x000000397800780c */ /* 0x040fe20001f61670 */
[-C--:B------:R-:W-:Y:S01]  /*d090*/  FMUL.FTZ R89, R89, R83.reuse ;  /* 0x0000005359597220 */ /* 0x080fe20000410000 */
[----:B------:R-:W-:Y:S01]  /*d0a0*/  ISETP.LT.OR P4, PT, R120, 0x42, P4 ;  /* 0x000000427800780c */ /* 0x000fe20002781670 */
[-C--:B------:R-:W-:Y:S01]  /*d0b0*/  FMUL.FTZ R92, R92, R83.reuse ;  /* 0x000000535c5c7220 */ /* 0x080fe20000410000 */
[----:B------:R-:W-:Y:S01]  /*d0c0*/  FMNMX.FTZ R6, R37, R6, !PT ;  /* 0x0000000625067209 */ /* 0x000fe20007810000 */
[----:B------:R-:W0:Y:S01]  /*d0d0*/  MUFU.EX2 R146, R146 ;  /* 0x0000009200927308 */ /* 0x000e220000000800 */
[----:B------:R-:W-:Y:S01]  /*d0e0*/  FSEL R48, R48, -INF , !P3 ;  /* 0xff80000030307808 */ /* 0x000fe20005800000 */
[-C--:B------:R-:W-:Y:S01]  /*d0f0*/  FMUL.FTZ R93, R93, R83.reuse ;  /* 0x000000535d5d7220 */ /* 0x080fe20000410000 */
[----:B------:R-:W-:Y:S01]  /*d100*/  ISETP.GT.AND P3, PT, R87, 0x40, P2 ;  /* 0x000000405700780c */ /* 0x000fe20001764270 */
[-C--:B------:R-:W-:Y:S01]  /*d110*/  FMUL.FTZ R96, R96, R83.reuse ;  /* 0x0000005360607220 */ /* 0x080fe20000410000 */
[----:B------:R-:W-:Y:S01]  /*d120*/  FSEL R28, R53, -INF , !P4 ;  /* 0xff800000351c7808 */ /* 0x000fe20006000000 */
[-C--:B------:R-:W-:Y:S01]  /*d130*/  FMUL.FTZ R97, R97, R83.reuse ;  /* 0x0000005361617220 */ /* 0x080fe20000410000 */
[----:B------:R-:W-:Y:S01]  /*d140*/  FMNMX.FTZ R53, R41, R6, !PT ;  /* 0x0000000629357209 */ /* 0x000fe20007810000 */
[----:B------:R-:W4:Y:S01]  /*d150*/  MUFU.EX2 R47, R47 ;  /* 0x0000002f002f7308 */ /* 0x000f220000000800 */
[----:B------:R-:W-:Y:S01]  /*d160*/  ISETP.LT.OR P3, PT, R120, 0x41, P3 ;  /* 0x000000417800780c */ /* 0x000fe20001f61670 */
[-C--:B------:R-:W-:Y:S01]  /*d170*/  FMUL.FTZ R100, R100, R83.reuse ;  /* 0x0000005364647220 */ /* 0x080fe20000410000 */
[----:B------:R-:W-:Y:S01]  /*d180*/  ISETP.GT.AND P4, PT, R87, 0x49, P2 ;  /* 0x000000495700780c */ /* 0x000fe20001784270 */
[----:B------:R-:W-:Y:S01]  /*d190*/  FMUL.FTZ R101, R101, R83 ;  /* 0x0000005365657220 */ /* 0x000fe20000410000 */
[----:B------:R-:W-:Y:S01]  /*d1a0*/  FMNMX.FTZ R6, R12, R53, !PT ;  /* 0x000000350c067209 */ /* 0x000fe20007810000 */
[-C--:B------:R-:W-:Y:S01]  /*d1b0*/  FMUL.FTZ R104, R104, R83.reuse ;  /* 0x0000005368687220 */ /* 0x080fe20000410000 */
[----:B------:R-:W-:Y:S01]  /*d1c0*/  FSEL R52, R52, -INF , !P3 ;  /* 0xff80000034347808 */ /* 0x000fe20005800000 */
[----:B------:R-:W5:Y:S01]  /*d1d0*/  MUFU.EX2 R140, R140 ;  /* 0x0000008c008c7308 */ /* 0x000f620000000800 */
[----:B------:R-:W-:Y:S01]  /*d1e0*/  ISETP.LT.OR P4, PT, R120, 0x4a, P4 ;  /* 0x0000004a7800780c */ /* 0x000fe20002781670 */
[-C--:B------:R-:W-:Y:S01]  /*d1f0*/  FMUL.FTZ R105, R105, R83.reuse ;  /* 0x0000005369697220 */ /* 0x080fe20000410000 */
[----:B------:R-:W-:Y:S01]  /*d200*/  ISETP.GT.AND P3, PT, R87, 0x48, P2 ;  /* 0x000000485700780c */ /* 0x000fe20001764270 */
[-C--:B------:R-:W-:Y:S01]  /*d210*/  FMUL.FTZ R108, R108, R83.reuse ;  /* 0x000000536c6c7220 */ /* 0x080fe20000410000 */
[----:B------:R-:W-:Y:S01]  /*d220*/  FMNMX.FTZ R53, R45, R6, !PT ;  /* 0x000000062d357209 */ /* 0x000fe20007810000 */
[-C--:B------:R-:W-:Y:S01]  /*d230*/  FMUL.FTZ R109, R109, R83.reuse ;  /* 0x000000536d6d7220 */ /* 0x080fe20000410000 */
[----:B------:R-:W-:Y:S01]  /*d240*/  FSEL R30, R57, -INF , !P4 ;  /* 0xff800000391e7808 */ /* 0x000fe20006000000 */
[----:B------:R-:W5:Y:S01]  /*d250*/  MUFU.EX2 R49, R49 ;  /* 0x0000003100317308 */ /* 0x000f620000000800 */
[----:B------:R-:W-:Y:S01]  /*d260*/  ISETP.LT.OR P3, PT, R120, 0x49, P3 ;  /* 0x000000497800780c */ /* 0x000fe20001f61670 */
[----:B------:R-:W-:Y:S01]  /*d270*/  FMUL.FTZ R112, R112, R83 ;  /* 0x0000005370707220 */ /* 0x000fe20000410000 */
[----:B------:R-:W-:Y:S01]  /*d280*/  FMNMX.FTZ R57, R20, R53, !PT ;  /* 0x0000003514397209 */ /* 0x000fe20007810000 */
[-C--:B------:R-:W-:Y:S01]  /*d290*/  FMUL.FTZ R113, R113, R83.reuse ;  /* 0x0000005371717220 */ /* 0x080fe20000410000 */
[----:B------:R-:W-:Y:S01]  /*d2a0*/  FSEL R55, R55, -INF , !P3 ;  /* 0xff80000037377808 */ /* 0x000fe20005800000 */
[----:B------:R-:W-:Y:S01]  /*d2b0*/  FMUL.FTZ R116, R116, R83 ;  /* 0x0000005374747220 */ /* 0x000fe20000410000 */
[----:B------:R-:W-:Y:S01]  /*d2c0*/  FMNMX.FTZ R57, R48, R57, !PT ;  /* 0x0000003930397209 */ /* 0x000fe20007810000 */
[----:B------:R-:W-:Y:S01]  /*d2d0*/  MUFU.EX2 R53, R42 ;  /* 0x0000002a00357308 */ /* 0x000fe20000000800 */
[----:B------:R-:W-:Y:S01]  /*d2e0*/  ISETP.GT.AND P3, PT, R87, 0x50, P2 ;  /* 0x000000505700780c */ /* 0x000fe20001764270 */
[----:B------:R-:W-:Y:S01]  /*d2f0*/  FMUL.FTZ R117, R117, R83 ;  /* 0x0000005375757220 */ /* 0x000fe20000410000 */
[----:B------:R-:W-:-:S02]  /*d300*/  FMNMX.FTZ R57, R26, R57, !PT ;  /* 0x000000391a397209 */ /* 0x000fc40007810000 */
[----:B------:R-:W-:Y:S02]  /*d310*/  ISETP.LT.OR P3, PT, R120, 0x51, P3 ;  /* 0x000000517800780c */ /* 0x000fe40001f61670 */
[----:B------:R-:W-:Y:S01]  /*d320*/  FMNMX.FTZ R57, R52, R57, !PT ;  /* 0x0000003934397209 */ /* 0x000fe20007810000 */
[----:B------:R-:W-:Y:S01]  /*d330*/  MUFU.EX2 R142, R142 ;  /* 0x0000008e008e7308 */ /* 0x000fe20000000800 */
[----:B------:R-:W-:Y:S02]  /*d340*/  FSEL R59, R59, -INF , !P3 ;  /* 0xff8000003b3b7808 */ /* 0x000fe40005800000 */
[C---:B------:R-:W-:Y:S02]  /*d350*/  ISETP.GT.AND P3, PT, R87.reuse, 0x58, P2 ;  /* 0x000000585700780c */ /* 0x040fe40001764270 */
[----:B------:R-:W-:Y:S02]  /*d360*/  ISETP.GT.AND P4, PT, R87, 0x51, P2 ;  /* 0x000000515700780c */ /* 0x000fe40001784270 */
[----:B------:R-:W-:Y:S01]  /*d370*/  FMNMX.FTZ R6, R28, R57, !PT ;  /* 0x000000391c067209 */ /* 0x000fe20007810000 */
[----:B------:R-:W-:Y:S01]  /*d380*/  MUFU.EX2 R136, R136 ;  /* 0x0000008800887308 */ /* 0x000fe20000000800 */
[----:B------:R-:W-:-:S02]  /*d390*/  ISETP.LT.OR P3, PT, R120, 0x59, P3 ;  /* 0x000000597800780c */ /* 0x000fc40001f61670 */
[----:B------:R-:W-:Y:S02]  /*d3a0*/  ISETP.LT.OR P4, PT, R120, 0x52, P4 ;  /* 0x000000527800780c */ /* 0x000fe40002781670 */
[----:B------:R-:W-:Y:S02]  /*d3b0*/  FMNMX.FTZ R121, R55, R6, !PT ;  /* 0x0000000637797209 */ /* 0x000fe40007810000 */
[----:B------:R-:W-:Y:S01]  /*d3c0*/  FSEL R64, R64, -INF , !P3 ;  /* 0xff80000040407808 */ /* 0x000fe20005800000 */
[----:B------:R1:W-:Y:S01]  /*d3d0*/  MUFU.EX2 R57, R46 ;  /* 0x0000002e00397308 */ /* 0x0003e20000000800 */
[----:B------:R-:W-:Y:S02]  /*d3e0*/  ISETP.GT.AND P3, PT, R87, 0x60, P2 ;  /* 0x000000605700780c */ /* 0x000fe40001764270 */
[----:B------:R-:W-:Y:S02]  /*d3f0*/  FSEL R61, R61, -INF , !P4 ;  /* 0xff8000003d3d7808 */ /* 0x000fe40006000000 */
[----:B------:R-:W-:-:S02]  /*d400*/  FMNMX.FTZ R6, R30, R121, !PT ;  /* 0x000000791e067209 */ /* 0x000fc40007810000 */
[----:B------:R-:W-:Y:S01]  /*d410*/  ISETP.GT.AND P4, PT, R87, 0x59, P2 ;  /* 0x000000595700780c */ /* 0x000fe20001784270 */
[----:B------:R-:W-:Y:S01]  /*d420*/  MUFU.EX2 R138, R138 ;  /* 0x0000008a008a7308 */ /* 0x000fe20000000800 */
[C---:B------:R-:W-:Y:S01]  /*d430*/  ISETP.LT.OR P3, PT, R120.reuse, 0x61, P3 ;  /* 0x000000617800780c */ /* 0x040fe20001f61670 */
[----:B-1----:R-:W-:Y:S01]  /*d440*/  FFMA.FTZ R46, R83, R3, R148 ;  /* 0x00000003532e7223 */ /* 0x002fe20000010094 */
[----:B------:R-:W-:Y:S02]  /*d450*/  FMNMX.FTZ R6, R59, R6, !PT ;  /* 0x000000063b067209 */ /* 0x000fe40007810000 */
[----:B------:R-:W-:Y:S01]  /*d460*/  ISETP.LT.OR P4, PT, R120, 0x5a, P4 ;  /* 0x0000005a7800780c */ /* 0x000fe20002781670 */
[----:B------:R-:W-:Y:S01]  /*d470*/  FADD.FTZ R3, R33, R46 ;  /* 0x0000002e21037221 */ /* 0x000fe20000010000 */
[----:B------:R-:W-:Y:S01]  /*d480*/  FSEL R32, R67, -INF , !P3 ;  /* 0xff80000043207808 */ /* 0x000fe20005800000 */
[----:B------:R-:W-:Y:S01]  /*d490*/  MUFU.EX2 R51, R51 ;  /* 0x0000003300337308 */ /* 0x000fe20000000800 */
[----:B------:R-:W-:Y:S01]  /*d4a0*/  FMNMX.FTZ R67, R61, R6, !PT ;  /* 0x000000063d437209 */ /* 0x000fe20007810000 */
[----:B------:R-:W-:Y:S01]  /*d4b0*/  FADD.FTZ R46, R150, R3 ;  /* 0x00000003962e7221 */ /* 0x000fe20000010000 */
[----:B------:R-:W-:-:S02]  /*d4c0*/  FSEL R65, R65, -INF , !P4 ;  /* 0xff80000041417808 */ /* 0x000fc40006000000 */
[C---:B------:R-:W-:Y:S02]  /*d4d0*/  ISETP.GT.AND P4, PT, R87.reuse, 0x61, P2 ;  /* 0x000000615700780c */ /* 0x040fe40001784270 */
[----:B------:R-:W-:Y:S01]  /*d4e0*/  FMNMX.FTZ R6, R64, R67, !PT ;  /* 0x0000004340067209 */ /* 0x000fe20007810000 */
[----:B------:R-:W-:Y:S01]  /*d4f0*/  MUFU.EX2 R132, R132 ;  /* 0x0000008400847308 */ /* 0x000fe20000000800 */
[----:B------:R-:W-:Y:S02]  /*d500*/  ISETP.GT.AND P3, PT, R87, 0x68, P2 ;  /* 0x000000685700780c */ /* 0x000fe40001764270 */
[C---:B------:R-:W-:Y:S02]  /*d510*/  ISETP.LT.OR P4, PT, R120.reuse, 0x62, P4 ;  /* 0x000000627800780c */ /* 0x040fe40002781670 */
[----:B------:R-:W-:Y:S02]  /*d520*/  FMNMX.FTZ R67, R65, R6, !PT ;  /* 0x0000000641437209 */ /* 0x000fe40007810000 */
[----:B------:R-:W-:Y:S01]  /*d530*/  ISETP.LT.OR P3, PT, R120, 0x69, P3 ;  /* 0x000000697800780c */ /* 0x000fe20001f61670 */
[----:B------:R-:W-:Y:S01]  /*d540*/  MUFU.EX2 R134, R134 ;  /* 0x0000008600867308 */ /* 0x000fe20000000800 */
[----:B------:R-:W-:-:S02]  /*d550*/  FSEL R69, R69, -INF , !P4 ;  /* 0xff80000045457808 */ /* 0x000fc40006000000 */
[----:B------:R-:W-:Y:S02]  /*d560*/  ISETP.GT.AND P4, PT, R87, 0x69, P2 ;  /* 0x000000695700780c */ /* 0x000fe40001784270 */
[----:B------:R-:W-:Y:S01]  /*d570*/  FMNMX.FTZ R6, R32, R67, !PT ;  /* 0x0000004320067209 */ /* 0x000fe20007810000 */
[----:B------:R-:W-:Y:S01]  /*d580*/  FFMA.FTZ R67, R56, UR10, -R85 ;  /* 0x0000000a38437c23 */ /* 0x000fe20008010855 */
[----:B------:R-:W-:Y:S01]  /*d590*/  FSEL R71, R71, -INF , !P3 ;  /* 0xff80000047477808 */ /* 0x000fe20005800000 */
[----:B------:R-:W-:Y:S01]  /*d5a0*/  MUFU.EX2 R128, R128 ;  /* 0x0000008000807308 */ /* 0x000fe20000000800 */
[----:B------:R-:W-:Y:S02]  /*d5b0*/  ISETP.GT.AND P3, PT, R87, 0x70, P2 ;  /* 0x000000705700780c */ /* 0x000fe40001764270 */
[----:B------:R-:W-:Y:S02]  /*d5c0*/  ISETP.LT.OR P4, PT, R120, 0x6a, P4 ;  /* 0x0000006a7800780c */ /* 0x000fe40002781670 */
[----:B------:R-:W-:-:S02]  /*d5d0*/  FMNMX.FTZ R6, R69, R6, !PT ;  /* 0x0000000645067209 */ /* 0x000fc40007810000 */
        /* <DEDUP_REMOVED lines=8> */
[C---:B------:R-:W-:Y:S02]  /*d660*/  ISETP.LT.OR P4, PT, R120.reuse, 0x72, P4 ;  /* 0x000000727800780c */ /* 0x040fe40002781670 */
[----:B------:R-:W-:Y:S02]  /*d670*/  FMNMX.FTZ R77, R73, R6, !PT ;  /* 0x00000006494d7209 */ /* 0x000fe40007810000 */
[----:B------:R-:W-:Y:S01]  /*d680*/  ISETP.LT.OR P3, PT, R120, 0x79, P3 ;  /* 0x000000797800780c */ /* 0x000fe20001f61670 */
[----:B------:R-:W-:Y:S01]  /*d690*/  MUFU.EX2 R130, R130 ;  /* 0x0000008200827308 */ /* 0x000fe20000000800 */
[----:B------:R-:W-:Y:S02]  /*d6a0*/  ISETP.GT.AND P2, PT, R87, 0x79, P2 ;  /* 0x000000795700780c */ /* 0x000fe40001744270 */
[----:B------:R-:W-:Y:S02]  /*d6b0*/  FSEL R78, R78, -INF , !P4 ;  /* 0xff8000004e4e7808 */ /* 0x000fe40006000000 */
[----:B------:R-:W-:-:S02]  /*d6c0*/  FMNMX.FTZ R77, R34, R77, !PT ;  /* 0x0000004d224d7209 */ /* 0x000fc40007810000 */
[----:B------:R-:W-:Y:S01]  /*d6d0*/  FSEL R36, R79, -INF , !P3 ;  /* 0xff8000004f247808 */ /* 0x000fe20005800000 */
[----:B------:R-:W-:Y:S01]  /*d6e0*/  MUFU.EX2 R124, R124 ;  /* 0x0000007c007c7308 */ /* 0x000fe20000000800 */
[----:B------:R-:W-:Y:S01]  /*d6f0*/  ISETP.LT.OR P2, PT, R120, 0x7a, P2 ;  /* 0x0000007a7800780c */ /* 0x000fe20001741670 */
[--C-:B------:R-:W-:Y:S01]  /*d700*/  FFMA.FTZ R120, R76, UR10, -R85.reuse ;  /* 0x0000000a4c787c23 */ /* 0x100fe20008010855 */
[----:B------:R-:W-:Y:S02]  /*d710*/  FMNMX.FTZ R79, R78, R77, !PT ;  /* 0x0000004d4e4f7209 */ /* 0x000fe40007810000 */
[----:B------:R-:W-:Y:S01]  /*d720*/  FSEL R40, R81, -INF , !P2 ;  /* 0xff80000051287808 */ /* 0x000fe20005000000 */
[----:B------:R-:W-:Y:S01]  /*d730*/  FFMA.FTZ R81, R72, UR10, -R85 ;  /* 0x0000000a48517c23 */ /* 0x000fe20008010855 */
[----:B------:R-:W-:Y:S01]  /*d740*/  FMNMX.FTZ R79, R36, R79, !PT ;  /* 0x0000004f244f7209 */ /* 0x000fe20007810000 */
[----:B------:R-:W-:Y:S01]  /*d750*/  MUFU.EX2 R77, R60 ;  /* 0x0000003c004d7308 */ /* 0x000fe20000000800 */
[----:B------:R-:W-:-:S02]  /*d760*/  F2FP.F16.F32.PACK_AB R150, R21, R150 ;  /* 0x000000961596723e */ /* 0x000fc400000000ff */
[----:B------:R-:W-:Y:S01]  /*d770*/  FMNMX.FTZ R6, R40, R79, !PT ;  /* 0x0000004f28067209 */ /* 0x000fe20007810000 */
[----:B------:R-:W-:Y:S01]  /*d780*/  FFMA.FTZ R79, R68, UR10, -R85 ;  /* 0x0000000a444f7c23 */ /* 0x000fe20008010855 */
[----:B------:R-:W-:-:S03]  /*d790*/  F2FP.F16.F32.PACK_AB R148, R33, R148 ;  /* 0x000000942194723e */ /* 0x000fc600000000ff */
[----:B------:R-:W1:Y:S01]  /*d7a0*/  SHFL.BFLY PT, R87, R6, 0x2, 0x1f ;  /* 0x0c401f0006577f89 */ /* 0x000e6200000e0000 */
[----:B------:R-:W-:Y:S08]  /*d7b0*/  MUFU.EX2 R81, R81 ;  /* 0x0000005100517308 */ /* 0x000ff00000000800 */
[----:B------:R-:W-:Y:S08]  /*d7c0*/  MUFU.EX2 R79, R79 ;  /* 0x0000004f004f7308 */ /* 0x000ff00000000800 */
[----:B------:R-:W-:Y:S01]  /*d7d0*/  MUFU.EX2 R126, R126 ;  /* 0x0000007e007e7308 */ /* 0x000fe20000000800 */
[----:B-1----:R-:W-:-:S07]  /*d7e0*/  FMNMX.FTZ R42, R6, R87, !PT ;  /* 0x00000057062a7209 */ /* 0x002fce0007810000 */
[----:B------:R-:W-:Y:S01]  /*d7f0*/  MUFU.EX2 R75, R75 ;  /* 0x0000004b004b7308 */ /* 0x000fe20000000800 */
[--C-:B------:R-:W-:Y:S01]  /*d800*/  FFMA.FTZ R87, R80, UR10, -R85.reuse ;  /* 0x0000000a50577c23 */ /* 0x100fe20008010855 */
[----:B------:R-:W-:Y:S01]  /*d810*/  FFMA.FTZ R85, R84, UR10, -R85 ;  /* 0x0000000a54557c23 */ /* 0x000fe20008010855 */
[----:B------:R-:W1:Y:S05]  /*d820*/  SHFL.BFLY PT, R121, R42, 0x1, 0x1f ;  /* 0x0c201f002a797f89 */ /* 0x000e6a00000e0000 */
[----:B------:R-:W-:Y:S08]  /*d830*/  MUFU.EX2 R120, R120 ;  /* 0x0000007800787308 */ /* 0x000ff00000000800 */
[----:B------:R-:W-:Y:S08]  /*d840*/  MUFU.EX2 R87, R87 ;  /* 0x0000005700577308 */ /* 0x000ff00000000800 */
[----:B------:R-:W-:Y:S01]  /*d850*/  MUFU.EX2 R122, R122 ;  /* 0x0000007a007a7308 */ /* 0x000fe20000000800 */
[----:B-1----:R-:W-:-:S04]  /*d860*/  FMNMX.FTZ R6, R42, R121, !PT ;  /* 0x000000792a067209 */ /* 0x002fc80007810000 */
[C---:B------:R-:W-:Y:S01]  /*d870*/  FSETP.NEU.FTZ.AND P2, PT, R6.reuse, -INF , PT ;  /* 0xff8000000600780b */ /* 0x040fe20003f5d000 */
[C---:B------:R-:W-:Y:S02]  /*d880*/  FMUL.FTZ R44, R6.reuse, UR10 ;  /* 0x0000000a062c7c20 */ /* 0x040fe40008410000 */
[----:B------:R-:W-:Y:S01]  /*d890*/  MUFU.EX2 R85, R85 ;  /* 0x0000005500557308 */ /* 0x000fe20000000800 */
[----:B------:R-:W-:Y:S02]  /*d8a0*/  FSEL R3, R6, RZ, P2 ;  /* 0x000000ff06037208 */ /* 0x000fe40001000000 */
[----:B------:R-:W-:Y:S02]  /*d8b0*/  FSEL R44, R44, RZ, P2 ;  /* 0x000000ff2c2c7208 */ /* 0x000fe40001000000 */
[C---:B------:R-:W-:Y:S01]  /*d8c0*/  ISETP.GT.AND P2, PT, R0.reuse, UR43, PT ;  /* 0x0000002b00007c0c */ /* 0x040fe2000bf44270 */
[----:B------:R-:W-:Y:S01]  /*d8d0*/  FADD.FTZ R3, -R3, R10 ;  /* 0x0000000a03037221 */ /* 0x000fe20000010100 */
[----:B------:R-:W-:-:S02]  /*d8e0*/  VIADD R0, R0, 0xffffffff ;  /* 0xffffffff00007836 */ /* 0x000fc40000000000 */
[--C-:B------:R-:W-:Y:S01]  /*d8f0*/  FFMA.FTZ R149, R14, UR10, -R44.reuse ;  /* 0x0000000a0e957c23 */ /* 0x100fe2000801082c */
[----:B------:R-:W-:Y:S01]  /*d900*/  FFMA.FTZ R14, R25, UR10, -R44 ;  /* 0x0000000a190e7c23 */ /* 0x000fe2000801082c */
[----:B------:R-:W-:Y:S01]  /*d910*/  FADD.FTZ R25, R21, R46 ;  /* 0x0000002e15197221 */ /* 0x000fe20000010000 */
[--C-:B------:R-:W-:Y:S01]  /*d920*/  FFMA.FTZ R8, R39, UR10, -R44.reuse ;  /* 0x0000000a27087c23 */ /* 0x100fe2000801082c */
[----:B------:R-:W-:Y:S01]  /*d930*/  FMUL.FTZ R3, R3, UR10 ;  /* 0x0000000a03037c20 */ /* 0x000fe20008410000 */
[--C-:B------:R-:W-:Y:S01]  /*d940*/  FFMA.FTZ R145, R27, UR10, -R44.reuse ;  /* 0x0000000a1b917c23 */ /* 0x100fe2000801082c */
[----:B--2---:R-:W-:Y:S01]  /*d950*/  FADD.FTZ R46, R144, R25 ;  /* 0x00000019902e7221 */ /* 0x004fe20000010000 */
[--C-:B------:R-:W-:Y:S01]  /*d960*/  FFMA.FTZ R151, R24, UR10, -R44.reuse ;  /* 0x0000000a18977c23 */ /* 0x100fe2000801082c */
[----:B------:R-:W-:Y:S01]  /*d970*/  MUFU.EX2 R149, R149 ;  /* 0x0000009500957308 */ /* 0x000fe20000000800 */
[----:B------:R-:W-:Y:S01]  /*d980*/  FFMA.FTZ R26, R26, UR10, -R44 ;  /* 0x0000000a1a1a7c23 */ /* 0x000fe2000801082c */
[----:B---3--:R-:W-:Y:S01]  /*d990*/  FADD.FTZ R25, R43, R46 ;  /* 0x0000002e2b197221 */ /* 0x008fe20000010000 */
[--C-:B------:R-:W-:Y:S01]  /*d9a0*/  FFMA.FTZ R24, R29, UR10, -R44.reuse ;  /* 0x0000000a1d187c23 */ /* 0x100fe2000801082c */
[--C-:B------:R-:W-:Y:S01]  /*d9b0*/  FFMA.FTZ R147, R31, UR10, -R44.reuse ;  /* 0x0000000a1f937c23 */ /* 0x100fe2000801082c */
[--C-:B------:R-:W-:Y:S01]  /*d9c0*/  FFMA.FTZ R38, R38, UR10, -R44.reuse ;  /* 0x0000000a26267c23 */ /* 0x100fe2000801082c */
[----:B0-----:R-:W-:Y:S01]  /*d9d0*/  FADD.FTZ R46, R146, R25 ;  /* 0x00000019922e7221 */ /* 0x001fe20000010000 */
[--C-:B------:R-:W-:Y:S01]  /*d9e0*/  FFMA.FTZ R141, R35, UR10, -R44.reuse ;  /* 0x0000000a238d7c23 */ /* 0x100fe2000801082c */
[----:B------:R-:W-:Y:S01]  /*d9f0*/  MUFU.EX2 R8, R8 ;  /* 0x0000000800087308 */ /* 0x000fe20000000800 */
[----:B------:R-:W-:Y:S01]  /*da00*/  FFMA.FTZ R42, R37, UR10, -R44 ;  /* 0x0000000a252a7c23 */ /* 0x000fe2000801082c */
[----:B----4-:R-:W-:Y:S01]  /*da10*/  FADD.FTZ R27, R47, R46 ;  /* 0x0000002e2f1b7221 */ /* 0x010fe20000010000 */
[--C-:B------:R-:W-:Y:S01]  /*da20*/  FFMA.FTZ R143, R41, UR10, -R44.reuse ;  /* 0x0000000a298f7c23 */ /* 0x100fe2000801082c */
[--C-:B------:R-:W-:Y:S01]  /*da30*/  FFMA.FTZ R12, R12, UR10, -R44.reuse ;  /* 0x0000000a0c0c7c23 */ /* 0x100fe2000801082c */
[--C-:B------:R-:W-:Y:S01]  /*da40*/  FFMA.FTZ R139, R48, UR10, -R44.reuse ;  /* 0x0000000a308b7c23 */ /* 0x100fe2000801082c */
[----:B-----5:R-:W-:Y:S01]  /*da50*/  FADD.FTZ R46, R140, R27 ;  /* 0x0000001b8c2e7221 */ /* 0x020fe20000010000 */
[--C-:B------:R-:W-:Y:S01]  /*da60*/  FFMA.FTZ R137, R45, UR10, -R44.reuse ;  /* 0x0000000a2d897c23 */ /* 0x100fe2000801082c */
[----:B------:R-:W0:Y:S01]  /*da70*/  MUFU.EX2 R25, R3 ;  /* 0x0000000300197308 */ /* 0x000e220000000800 */
[----:B------:R-:W-:Y:S01]  /*da80*/  FFMA.FTZ R20, R20, UR10, -R44 ;  /* 0x0000000a14147c23 */ /* 0x000fe2000801082c */
[----:B------:R-:W-:Y:S01]  /*da90*/  FADD.FTZ R27, R49, R46 ;  /* 0x0000002e311b7221 */ /* 0x000fe20000010000 */
[--C-:B------:R-:W-:Y:S01]  /*daa0*/  FFMA.FTZ R133, R52, UR10, -R44.reuse ;  /* 0x0000000a34857c23 */ /* 0x100fe2000801082c */
[--C-:B------:R-:W-:Y:S01]  /*dab0*/  FFMA.FTZ R135, R55, UR10, -R44.reuse ;  /* 0x0000000a37877c23 */ /* 0x100fe2000801082c */
[--C-:B------:R-:W-:Y:S01]  /*dac0*/  FFMA.FTZ R129, R59, UR10, -R44.reuse ;  /* 0x0000000a3b817c23 */ /* 0x100fe2000801082c */
[--C-:B------:R-:W-:Y:S01]  /*dad0*/  FFMA.FTZ R131, R64, UR10, -R44.reuse ;  /* 0x0000000a40837c23 */ /* 0x100fe2000801082c */
[--C-:B------:R-:W-:Y:S01]  /*dae0*/  FFMA.FTZ R32, R32, UR10, -R44.reuse ;  /* 0x0000000a20207c23 */ /* 0x100fe2000801082c */
        /* <DEDUP_REMOVED lines=8> */
[----:B------:R2:W-:Y:S01]  /*db70*/  MUFU.EX2 R10, R26 ;  /* 0x0000001a000a7308 */ /* 0x0005e20000000800 */
[----:B------:R-:W-:Y:S01]  /*db80*/  IMAD.U32 R29, RZ, RZ, UR26 ;  /* 0x0000001aff1d7e24 */ /* 0x000fe2000f8e00ff */
[----:B------:R-:W-:Y:S01]  /*db90*/  UMOV UR26, UR39 ;  /* 0x00000027001a7c82 */ /* 0x000fe20008000000 */
[----:B------:R-:W-:Y:S01]  /*dba0*/  F2FP.F16.F32.PACK_AB R144, R43, R144 ;  /* 0x000000902b90723e */ /* 0x000fe200000000ff */
[-C--:B0-----:R-:W-:Y:S01]  /*dbb0*/  FMUL.FTZ R90, R90, R25.reuse ;  /* 0x000000195a5a7220 */ /* 0x081fe20000410000 */
[----:B------:R-:W-:Y:S01]  /*dbc0*/  F2FP.F16.F32.PACK_AB R146, R47, R146 ;  /* 0x000000922f92723e */ /* 0x000fe200000000ff */
[-C--:B------:R-:W-:Y:S01]  /*dbd0*/  FMUL.FTZ R91, R91, R25.reuse ;  /* 0x000000195b5b7220 */ /* 0x080fe20000410000 */
[----:B------:R-:W-:Y:S01]  /*dbe0*/  @!P1 LEA R29, R29, UR45, 0x3 ;  /* 0x0000002d1d1d9c11 */ /* 0x000fe2000f8e18ff */
[----:B------:R-:W0:Y:S01]  /*dbf0*/  MUFU.EX2 R14, R14 ;  /* 0x0000000e000e7308 */ /* 0x000e220000000800 */
[----:B--2---:R-:W-:Y:S01]  /*dc00*/  FFMA.FTZ R26, R28, UR10, -R44 ;  /* 0x0000000a1c1a7c23 */ /* 0x004fe2000801082c */
[----:B------:R-:W-:Y:S01]  /*dc10*/  FADD.FTZ R28, R142, R27 ;  /* 0x0000001b8e1c7221 */ /* 0x000fe20000010000 */
[----:B------:R-:W-:Y:S01]  /*dc20*/  F2FP.F16.F32.PACK_AB R140, R49, R140 ;  /* 0x0000008c318c723e */ /* 0x000fe200000000ff */
[----:B------:R-:W-:Y:S01]  /*dc30*/  @!P1 VIADD R29, R29, 0x16860 ;  /* 0x000168601d1d9836 */ /* 0x000fe20000000000 */
[C---:B------:R-:W-:Y:S01]  /*dc40*/  F2FP.F16.F32.PACK_AB R142, R53.reuse, R142 ;  /* 0x0000008e358e723e */ /* 0x040fe200000000ff */
[----:B------:R-:W-:Y:S01]  /*dc50*/  FADD.FTZ R3, R53, R28 ;  /* 0x0000001c35037221 */ /* 0x000fe20000010000 */
[----:B------:R-:W-:Y:S01]  /*dc60*/  FFMA.FTZ R28, R25, R2, R8 ;  /* 0x00000002191c7223 */ /* 0x000fe20000010008 */
[----:B------:R-:W2:Y:S01]  /*dc70*/  MUFU.EX2 R145, R145 ;  /* 0x0000009100917308 */ /* 0x000ea20000000800 */
[----:B------:R-:W-:Y:S01]  /*dc80*/  FFMA.FTZ R2, R30, UR10, -R44 ;  /* 0x0000000a1e027c23 */ /* 0x000fe2000801082c */
[----:B------:R-:W-:Y:S01]  /*dc90*/  FADD.FTZ R46, R136, R3 ;  /* 0x00000003882e7221 */ /* 0x000fe20000010000 */
[----:B------:R-:W-:Y:S01]  /*dca0*/  FADD.FTZ R30, R149, R28 ;  /* 0x0000001c951e7221 */ /* 0x000fe20000010000 */
[----:B------:R-:W-:Y:S01]  /*dcb0*/  FFMA.FTZ R28, R61, UR10, -R44 ;  /* 0x0000000a3d1c7c23 */ /* 0x000fe2000801082c */
[----:B------:R-:W-:Y:S01]  /*dcc0*/  @!P1 PRMT R29, RZ, 0x654, R29 ;  /* 0x00000654ff1d9816 */ /* 0x000fe2000000001d */
[----:B------:R-:W-:Y:S01]  /*dcd0*/  FADD.FTZ R27, R57, R46 ;  /* 0x0000002e391b7221 */ /* 0x000fe20000010000 */
[----:B-1----:R-:W-:Y:S01]  /*dce0*/  FADD.FTZ R3, R151, R30 ;  /* 0x0000001e97037221 */ /* 0x002fe20000010000 */
[----:B------:R-:W1:Y:S01]  /*dcf0*/  MUFU.EX2 R24, R24 ;  /* 0x0000001800187308 */ /* 0x000e620000000800 */
[----:B------:R3:W-:Y:S01]  /*dd00*/  @!P1 SYNCS.ARRIVE.TRANS64.RED.A1T0 RZ, [R29+URZ], RZ ;  /* 0x000000ff1dff99a7 */ /* 0x0007e2000810043f */
[----:B------:R-:W-:Y:S01]  /*dd10*/  FADD.FTZ R30, R138, R27 ;  /* 0x0000001b8a1e7221 */ /* 0x000fe20000010000 */
[----:B0-----:R-:W-:Y:S01]  /*dd20*/  FADD.FTZ R46, R14, R3 ;  /* 0x000000030e2e7221 */ /* 0x001fe20000010000 */
[----:B------:R-:W-:Y:S01]  /*dd30*/  F2FP.F16.F32.PACK_AB R149, R149, R8 ;  /* 0x000000089595723e */ /* 0x000fe200000000ff */
[-C--:B------:R-:W-:Y:S01]  /*dd40*/  FMUL.FTZ R94, R94, R25.reuse ;  /* 0x000000195e5e7220 */ /* 0x080fe20000410000 */
[----:B------:R-:W-:Y:S01]  /*dd50*/  FADD.FTZ R27, R51, R30 ;  /* 0x0000001e331b7221 */ /* 0x000fe20000010000 */
[----:B------:R-:W-:Y:S01]  /*dd60*/  FFMA.FTZ R30, R65, UR10, -R44 ;  /* 0x0000000a411e7c23 */ /* 0x000fe2000801082c */
[----:B------:R-:W0:Y:S01]  /*dd70*/  MUFU.EX2 R147, R147 ;  /* 0x0000009300937308 */ /* 0x000e220000000800 */
[----:B--2---:R-:W-:Y:S01]  /*dd80*/  FADD.FTZ R3, R145, R46 ;  /* 0x0000002e91037221 */ /* 0x004fe20000010000 */
[----:B------:R-:W-:Y:S01]  /*dd90*/  FADD.FTZ R48, R132, R27 ;  /* 0x0000001b84307221 */ /* 0x000fe20000010000 */
[----:B------:R-:W-:Y:S01]  /*dda0*/  F2FP.F16.F32.PACK_AB R136, R57, R136 ;  /* 0x000000883988723e */ /* 0x000fe200000000ff */
[-C--:B------:R-:W-:Y:S01]  /*ddb0*/  FMUL.FTZ R95, R95, R25.reuse ;  /* 0x000000195f5f7220 */ /* 0x080fe20000410000 */
[----:B------:R-:W-:Y:S01]  /*ddc0*/  F2FP.F16.F32.PACK_AB R138, R51, R138 ;  /* 0x0000008a338a723e */ /* 0x000fe200000000ff */
[C---:B------:R-:W-:Y:S01]  /*ddd0*/  FADD.FTZ R27, R67.reuse, R48 ;  /* 0x00000030431b7221 */ /* 0x040fe20000010000 */
[----:B------:R-:W-:Y:S01]  /*dde0*/  F2FP.F16.F32.PACK_AB R132, R67, R132 ;  /* 0x000000844384723e */ /* 0x000fe200000000ff */
[----:B------:R-:W2:Y:S01]  /*ddf0*/  MUFU.EX2 R38, R38 ;  /* 0x0000002600267308 */ /* 0x000ea20000000800 */
[----:B-1----:R-:W-:Y:S01]  /*de00*/  FADD.FTZ R46, R24, R3 ;  /* 0x00000003182e7221 */ /* 0x002fe20000010000 */
[----:B------:R-:W-:Y:S01]  /*de10*/  FADD.FTZ R48, R134, R27 ;  /* 0x0000001b86307221 */ /* 0x000fe20000010000 */
[C---:B------:R-:W-:Y:S01]  /*de20*/  F2FP.F16.F32.PACK_AB R134, R77.reuse, R134 ;  /* 0x000000864d86723e */ /* 0x040fe200000000ff */
[----:B------:R-:W-:Y:S01]  /*de30*/  FMUL.FTZ R98, R98, R25 ;  /* 0x0000001962627220 */ /* 0x000fe20000410000 */
[----:B------:R-:W-:Y:S01]  /*de40*/  F2FP.F16.F32.PACK_AB R151, R14, R151 ;  /* 0x000000970e97723e */ /* 0x000fe200000000ff */
[----:B------:R-:W-:Y:S01]  /*de50*/  FADD.FTZ R27, R77, R48 ;  /* 0x000000304d1b7221 */ /* 0x000fe20000010000 */
[----:B------:R-:W-:Y:S01]  /*de60*/  F2FP.F16.F32.PACK_AB R145, R24, R145 ;  /* 0x000000911891723e */ /* 0x000fe200000000ff */
        /* <DEDUP_REMOVED lines=15> */
[----:B------:R-:W-:Y:S01]  /*df60*/  FMUL.FTZ R119, R119, R25 ;  /* 0x0000001977777220 */ /* 0x000fe20000410000 */
[----:B------:R-:W2:Y:S01]  /*df70*/  MUFU.EX2 R143, R143 ;  /* 0x0000008f008f7308 */ /* 0x000ea20000000800 */
[----:B-1----:R-:W-:Y:S01]  /*df80*/  FADD.FTZ R3, R141, R46 ;  /* 0x0000002e8d037221 */ /* 0x002fe20000010000 */
[----:B------:R-:W-:Y:S01]  /*df90*/  FADD.FTZ R46, R128, R27 ;  /* 0x0000001b802e7221 */ /* 0x000fe20000010000 */
[----:B------:R-:W-:Y:S01]  /*dfa0*/  F2FP.F16.F32.PACK_AB R128, R63, R128 ;  /* 0x000000803f80723e */ /* 0x000fe200000000ff */
[----:B------:R-:W-:-:S02]  /*dfb0*/  IMAD.MOV.U32 R8, RZ, RZ, R7 ;  /* 0x000000ffff087224 */ /* 0x000fc400078e0007 */
[----:B------:R-:W-:Y:S02]  /*dfc0*/  FADD.FTZ R27, R63, R46 ;  /* 0x0000002e3f1b7221 */ /* 0x000fe40000010000 */
[----:B------:R-:W1:Y:S01]  /*dfd0*/  MUFU.EX2 R12, R12 ;  /* 0x0000000c000c7308 */ /* 0x000e620000000800 */
[----:B0-----:R-:W-:Y:S01]  /*dfe0*/  FADD.FTZ R44, R42, R3 ;  /* 0x000000032a2c7221 */ /* 0x001fe20000010000 */
[----:B------:R-:W-:Y:S01]  /*dff0*/  FADD.FTZ R46, R130, R27 ;  /* 0x0000001b822e7221 */ /* 0x000fe20000010000 */
[C---:B------:R-:W-:Y:S02]  /*e000*/  F2FP.F16.F32.PACK_AB R130, R79.reuse, R130 ;  /* 0x000000824f82723e */ /* 0x040fe400000000ff */
[----:B------:R-:W-:Y:S01]  /*e010*/  F2FP.F16.F32.PACK_AB R141, R42, R141 ;  /* 0x0000008d2a8d723e */ /* 0x000fe200000000ff */
[----:B------:R-:W-:Y:S02]  /*e020*/  FADD.FTZ R21, R79, R46 ;  /* 0x0000002e4f157221 */ /* 0x000fe40000010000 */
[----:B------:R-:W0:Y:S01]  /*e030*/  MUFU.EX2 R137, R137 ;  /* 0x0000008900897308 */ /* 0x000e220000000800 */
[----:B--2---:R-:W-:Y:S01]  /*e040*/  FADD.FTZ R3, R143, R44 ;  /* 0x0000002c8f037221 */ /* 0x004fe20000010000 */
[----:B------:R-:W-:Y:S01]  /*e050*/  FADD.FTZ R46, R124, R21 ;  /* 0x000000157c2e7221 */ /* 0x000fe20000010000 */
[----:B------:R-:W-:-:S03]  /*e060*/  F2FP.F16.F32.PACK_AB R124, R81, R124 ;  /* 0x0000007c517c723e */ /* 0x000fc600000000ff */
[----:B------:R-:W-:Y:S02]  /*e070*/  FADD.FTZ R21, R81, R46 ;  /* 0x0000002e51157221 */ /* 0x000fe40000010000 */
[----:B------:R-:W2:Y:S01]  /*e080*/  MUFU.EX2 R20, R20 ;  /* 0x0000001400147308 */ /* 0x000ea20000000800 */
[----:B-1----:R-:W-:Y:S01]  /*e090*/  FADD.FTZ R44, R12, R3 ;  /* 0x000000030c2c7221 */ /* 0x002fe20000010000 */
[----:B------:R-:W-:Y:S01]  /*e0a0*/  FADD.FTZ R46, R126, R21 ;  /* 0x000000157e2e7221 */ /* 0x000fe20000010000 */
[C---:B------:R-:W-:Y:S02]  /*e0b0*/  F2FP.F16.F32.PACK_AB R126, R75.reuse, R126 ;  /* 0x0000007e4b7e723e */ /* 0x040fe400000000ff */
[----:B------:R-:W-:Y:S01]  /*e0c0*/  F2FP.F16.F32.PACK_AB R143, R12, R143 ;  /* 0x0000008f0c8f723e */ /* 0x000fe200000000ff */
[----:B------:R-:W-:Y:S02]  /*e0d0*/  FADD.FTZ R21, R75, R46 ;  /* 0x0000002e4b157221 */ /* 0x000fe40000010000 */
[----:B------:R-:W1:Y:S01]  /*e0e0*/  MUFU.EX2 R139, R139 ;  /* 0x0000008b008b7308 */ /* 0x000e620000000800 */
[----:B0-----:R-:W-:Y:S01]  /*e0f0*/  FADD.FTZ R3, R137, R44 ;  /* 0x0000002c89037221 */ /* 0x001fe20000010000 */
[----:B------:R-:W-:Y:S01]  /*e100*/  FADD.FTZ R46, R120, R21 ;  /* 0x00000015782e7221 */ /* 0x000fe20000010000 */
[----:B------:R-:W-:-:S03]  /*e110*/  F2FP.F16.F32.PACK_AB R120, R87, R120 ;  /* 0x000000785778723e */ /* 0x000fc600000000ff */
[----:B------:R-:W-:Y:S02]  /*e120*/  FADD.FTZ R21, R87, R46 ;  /* 0x0000002e57157221 */ /* 0x000fe40000010000 */
[----:B------:R-:W0:Y:S01]  /*e130*/  MUFU.EX2 R133, R133 ;  /* 0x0000008500857308 */ /* 0x000e220000000800 */
[----:B--2---:R-:W-:Y:S01]  /*e140*/  FADD.FTZ R44, R20, R3 ;  /* 0x00000003142c7221 */ /* 0x004fe20000010000 */
[----:B------:R-:W-:Y:S01]  /*e150*/  FADD.FTZ R46, R122, R21 ;  /* 0x000000157a2e7221 */ /* 0x000fe20000010000 */
[----:B------:R-:W-:Y:S02]  /*e160*/  F2FP.F16.F32.PACK_AB R122, R85, R122 ;  /* 0x0000007a557a723e */ /* 0x000fe400000000ff */
[----:B------:R-:W-:-:S03]  /*e170*/  F2FP.F16.F32.PACK_AB R137, R20, R137 ;  /* 0x000000891489723e */ /* 0x000fc600000000ff */
[----:B------:R-:W2:Y:S01]  /*e180*/  MUFU.EX2 R26, R26 ;  /* 0x0000001a001a7308 */ /* 0x000ea20000000800 */
[----:B-1----:R-:W-:Y:S01]  /*e190*/  FADD.FTZ R3, R139, R44 ;  /* 0x0000002c8b037221 */ /* 0x002fe20000010000 */
[----:B------:R-:W-:-:S03]  /*e1a0*/  F2FP.F16.F32.PACK_AB R139, R10, R139 ;  /* 0x0000008b0a8b723e */ /* 0x000fc600000000ff */
[----:B------:R-:W-:Y:S01]  /*e1b0*/  FADD.FTZ R44, R10, R3 ;  /* 0x000000030a2c7221 */ /* 0x000fe20000010000 */
[----:B------:R-:W-:Y:S02]  /*e1c0*/  IMAD.MOV.U32 R10, RZ, RZ, R6 ;  /* 0x000000ffff0a7224 */ /* 0x000fe400078e0006 */
        /* <DEDUP_REMOVED lines=9> */
[----:B------:R-:W-:Y:S01]  /*e260*/  F2FP.F16.F32.PACK_AB R135, R2, R135 ;  /* 0x000000870287723e */ /* 0x000fe200000000ff */
[----:B------:R-:W-:-:S05]  /*e270*/  FADD.FTZ R3, R85, R46 ;  /* 0x0000002e55037221 */ /* 0x000fca0000010000 */
[----:B------:R-:W0:Y:S01]  /*e280*/  MUFU.EX2 R131, R131 ;  /* 0x0000008300837308 */ /* 0x000e220000000800 */
[----:B--2---:R-:W-:-:S07]  /*e290*/  FADD.FTZ R21, R129, R44 ;  /* 0x0000002c81157221 */ /* 0x004fce0000010000 */
[----:B------:R-:W2:Y:S01]  /*e2a0*/  MUFU.EX2 R30, R30 ;  /* 0x0000001e001e7308 */ /* 0x000ea20000000800 */
[C---:B-1----:R-:W-:Y:S01]  /*e2b0*/  FADD.FTZ R44, R28.reuse, R21 ;  /* 0x000000151c2c7221 */ /* 0x042fe20000010000 */
[----:B------:R-:W-:-:S06]  /*e2c0*/  F2FP.F16.F32.PACK_AB R129, R28, R129 ;  /* 0x000000811c81723e */ /* 0x000fcc00000000ff */
[----:B------:R-:W-:Y:S01]  /*e2d0*/  MUFU.EX2 R32, R32 ;  /* 0x0000002000207308 */ /* 0x000fe20000000800 */
[----:B0-----:R-:W-:-:S07]  /*e2e0*/  FADD.FTZ R21, R131, R44 ;  /* 0x0000002c83157221 */ /* 0x001fce0000010000 */
[----:B------:R-:W0:Y:S01]  /*e2f0*/  MUFU.EX2 R69, R69 ;  /* 0x0000004500457308 */ /* 0x000e220000000800 */
[C---:B--2---:R-:W-:Y:S01]  /*e300*/  FADD.FTZ R21, R30.reuse, R21 ;  /* 0x000000151e157221 */ /* 0x044fe20000010000 */
[----:B------:R-:W-:-:S06]  /*e310*/  F2FP.F16.F32.PACK_AB R131, R30, R131 ;  /* 0x000000831e83723e */ /* 0x000fcc00000000ff */
[----:B------:R-:W-:Y:S08]  /*e320*/  MUFU.EX2 R71, R71 ;  /* 0x0000004700477308 */ /* 0x000ff00000000800 */
[----:B------:R-:W1:Y:S01]  /*e330*/  MUFU.EX2 R73, R73 ;  /* 0x0000004900497308 */ /* 0x000e620000000800 */
[----:B0-----:R-:W-:-:S07]  /*e340*/  F2FP.F16.F32.PACK_AB R125, R69, R32 ;  /* 0x00000020457d723e */ /* 0x001fce00000000ff */
[----:B------:R0:W2:Y:S08]  /*e350*/  MUFU.EX2 R121, R34 ;  /* 0x0000002200797308 */ /* 0x0000b00000000800 */
[----:B------:R-:W4:Y:S01]  /*e360*/  MUFU.EX2 R78, R78 ;  /* 0x0000004e004e7308 */ /* 0x000f220000000800 */
[----:B0-----:R-:W-:Y:S01]  /*e370*/  FADD.FTZ R34, R32, R21 ;  /* 0x0000001520227221 */ /* 0x001fe20000010000 */
[----:B-1----:R-:W-:-:S03]  /*e380*/  F2FP.F16.F32.PACK_AB R127, R73, R71 ;  /* 0x00000047497f723e */ /* 0x002fc600000000ff */
[----:B------:R-:W-:-:S03]  /*e390*/  FADD.FTZ R34, R69, R34 ;  /* 0x0000002245227221 */ /* 0x000fc60000010000 */
[----:B------:R-:W0:Y:S01]  /*e3a0*/  MUFU.EX2 R123, R36 ;  /* 0x00000024007b7308 */ /* 0x000e220000000800 */
[----:B------:R-:W-:-:S04]  /*e3b0*/  FADD.FTZ R34, R71, R34 ;  /* 0x0000002247227221 */ /* 0x000fc80000010000 */
[----:B------:R-:W-:-:S03]  /*e3c0*/  FADD.FTZ R34, R73, R34 ;  /* 0x0000002249227221 */ /* 0x000fc60000010000 */
[----:B------:R-:W1:Y:S01]  /*e3d0*/  MUFU.EX2 R40, R40 ;  /* 0x0000002800287308 */ /* 0x000e620000000800 */
[----:B--2---:R-:W-:Y:S01]  /*e3e0*/  FADD.FTZ R34, R121, R34 ;  /* 0x0000002279227221 */ /* 0x004fe20000010000 */
[----:B----4-:R-:W-:-:S03]  /*e3f0*/  F2FP.F16.F32.PACK_AB R121, R78, R121 ;  /* 0x000000794e79723e */ /* 0x010fc600000000ff */
[----:B------:R-:W-:-:S04]  /*e400*/  FADD.FTZ R34, R78, R34 ;  /* 0x000000224e227221 */ /* 0x000fc80000010000 */
[----:B0-----:R-:W-:-:S04]  /*e410*/  FADD.FTZ R34, R123, R34 ;  /* 0x000000227b227221 */ /* 0x001fc80000010000 */
[C---:B-1----:R-:W-:Y:S01]  /*e420*/  FADD.FTZ R2, R40.reuse, R34 ;  /* 0x0000002228027221 */ /* 0x042fe20000010000 */
[----:B------:R-:W-:Y:S01]  /*e430*/  F2FP.F16.F32.PACK_AB R123, R40, R123 ;  /* 0x0000007b287b723e */ /* 0x000fe200000000ff */
[----:B---3--:R-:W-:Y:S06]  /*e440*/  @P2 BRA `(.L_x_11386) ;  /* 0xffffffc800dc2947 */ /* 0x008fec000383ffff */
.L_x_11369:
[----:B------:R-:W-:Y:S06]  /*e450*/  BAR.ARV 0x8, 0x1a0 ;  /* 0x0206800000007b1d */ /* 0x000fec0000002000 */
[----:B------:R-:W-:Y:S05]  /*e460*/  @!P0 BRA `(.L_x_11387) ;  /* 0x0000000000048947 */ /* 0x000fea0003800000 */
[----:B------:R-:W-:Y:S01]  /*e470*/  BPT.TRAP 0x1 ;  /* 0x000000040000795c */ /* 0x000fe20000300000 */
.L_x_11387:
[----:B------:R-:W-:Y:S01]  /*e480*/  ULEA UR5, UR39, UR45, 0x3 ;  /* 0x0000002d27057291 */ /* 0x000fe2000f8e183f */
[----:B------:R-:W-:-:S05]  /*e490*/  IMAD.U32 R0, RZ, RZ, UR38 ;  /* 0x00000026ff007e24 */ /* 0x000fca000f8e00ff */
[----:B------:R-:W-:-:S04]  /*e4a0*/  SHF.L.U32 R0, R0, 0x1f, RZ ;  /* 0x0000001f00007819 */ /* 0x000fc800000006ff */
[----:B------:R0:W1:Y:S01]  /*e4b0*/  SYNCS.PHASECHK.TRANS64.TRYWAIT P2, [UR5+0x16850], R0 ;  /* 0x01685000ff0075a7 */ /* 0x0000620008040145 */
[----:B------:R-:W-:Y:S05]  /*e4c0*/  @!P0 BRA `(.L_x_11388) ;  /* 0x0000000000048947 */ /* 0x000fea0003800000 */
[----:B------:R-:W-:Y:S01]  /*e4d0*/  BPT.TRAP 0x1 ;  /* 0x000000040000795c */ /* 0x000fe20000300000 */
.L_x_11388:
[----:B-1----:R-:W-:Y:S05]  /*e4e0*/  @P2 BRA `(.L_x_11389) ;  /* 0x0000000000082947 */ /* 0x002fea0003800000 */
[----:B------:R-:W1:Y:S02]  /*e4f0*/  SYNCS.PHASECHK.TRANS64.TRYWAIT P0, [UR5+0x16850], R0 ;  /* 0x01685000ff0075a7 */ /* 0x000e640008000145 */
[----:B-1----:R-:W-:Y:S05]  /*e500*/  @!P0 BRA `(.L_x_11390) ;  /* 0x0000006800488947 */ /* 0x002fea0003800000 */
.L_x_11389:
        /* <DEDUP_REMOVED lines=8> */
[----:B------:R-:W-:Y:S01]  /*e590*/  ULOP3.LUT UR4, UR45, 0x3fff, URZ, 0xc0, !UPT ;  /* 0x00003fff2d047892 */ /* 0x000fe2000f8ec03f */
[----:B------:R-:W-:Y:S02]  /*e5a0*/  IMAD.MOV.U32 R8, RZ, RZ, RZ ;  /* 0x000000ffff087224 */ /* 0x000fe400078e00ff */
[----:B------:R-:W-:Y:S01]  /*e5b0*/  IMAD.U32 R12, RZ, RZ, UR10 ;  /* 0x0000000aff0c7e24 */ /* 0x000fe2000f8e00ff */
[----:B------:R-:W-:-:S02]  /*e5c0*/  ULEA UR4, UR39, UR4, 0xa ;  /* 0x0000000427047291 */ /* 0x000fc4000f8e503f */
[----:B------:R-:W-:-:S04]  /*e5d0*/  UIADD3 UR39, UR39, 0x1, URZ ;  /* 0x0000000127277890 */ /* 0x000fc8000fffe03f */
[----:B------:R-:W-:Y:S01]  /*e5e0*/  UISETP.NE.AND UP0, UPT, UR39, 0x2, UPT ;  /* 0x000000022700788c */ /* 0x000fe2000bf05270 */
[----:B------:R-:W-:Y:S02]  /*e5f0*/  UMOV UR6, UR4 ;  /* 0x0000000400067c82 */ /* 0x000fe40008000000 */
[----:B------:R-:W-:Y:S01]  /*e600*/  HGMMA.64x64x16.F32 R88, R148, gdesc[UR4].tnspB, R88, gsb0 ;  /* 0x40e0000494587df0 */ /* 0x000fe20008000858 */
[----:B------:R-:W-:Y:S01]  /*e610*/  UIADD3 UR6, UR4, 0x80, URZ ;  /* 0x0000008004067890 */ /* 0x000fe2000fffe03f */
[----:B------:R-:W-:Y:S01]  /*e620*/  UMOV UR7, 0x40000040 ;  /* 0x4000004000077882 */ /* 0x000fe20000000000 */
[----:B------:R-:W-:Y:S01]  /*e630*/  USEL UR39, UR39, URZ, UP0 ;  /* 0x0000003f27277287 */ /* 0x000fe20008000000 */
[----:B0-----:R-:W-:Y:S01]  /*e640*/  FADD.FTZ R0, R0, R3 ;  /* 0x0000000300007221 */ /* 0x001fe20000010000 */
[----:B------:R-:W-:Y:S02]  /*e650*/  IMAD.MOV.U32 R3, RZ, RZ, RZ ;  /* 0x000000ffff037224 */ /* 0x000fe400078e00ff */
[----:B-1----:R-:W-:Y:S01]  /*e660*/  FADD.FTZ R4, R5, R2 ;  /* 0x0000000205047221 */ /* 0x002fe20000010000 */
[----:B------:R-:W-:Y:S01]  /*e670*/  IMAD.MOV.U32 R2, RZ, RZ, -0x800000 ;  /* 0xff800000ff027424 */ /* 0x000fe200078e00ff */
[----:B------:R-:W0:Y:S04]  /*e680*/  SHFL.BFLY PT, R5, R0, 0x1, 0x1f ;  /* 0x0c201f0000057f89 */ /* 0x000e2800000e0000 */
[----:B------:R-:W1:Y:S01]  /*e690*/  SHFL.BFLY PT, R9, R4, 0x1, 0x1f ;  /* 0x0c201f0004097f89 */ /* 0x000e6200000e0000 */
[----:B0-----:R-:W-:Y:S01]  /*e6a0*/  FADD.FTZ R10, R0, R5 ;  /* 0x00000005000a7221 */ /* 0x001fe20000010000 */
[----:B------:R-:W-:-:S02]  /*e6b0*/  IMAD.MOV.U32 R0, RZ, RZ, -0x800000 ;  /* 0xff800000ff007424 */ /* 0x000fc400078e00ff */
[----:B-1----:R-:W-:Y:S02]  /*e6c0*/  FADD.FTZ R11, R4, R9 ;  /* 0x00000009040b7221 */ /* 0x002fe40000010000 */
[----:B------:R-:W-:Y:S01]  /*e6d0*/  FSETP.NE.FTZ.AND P0, PT, R10, RZ, PT ;  /* 0x000000ff0a00720b */ /* 0x000fe20003f15000 */
[----:B------:R-:W-:Y:S02]  /*e6e0*/  IMAD.U32 R4, RZ, RZ, UR10 ;  /* 0x0000000aff047e24 */ /* 0x000fe4000f8e00ff */
[----:B------:R-:W-:-:S10]  /*e6f0*/  FSETP.NE.FTZ.AND P2, PT, R11, RZ, PT ;  /* 0x000000ff0b00720b */ /* 0x000fd40003f55000 */
[----:B------:R-:W-:Y:S01]  /*e700*/  @P0 MUFU.RCP R3, R10 ;  /* 0x0000000a00030308 */ /* 0x000fe20000001000 */
[----:B------:R-:W-:Y:S02]  /*e710*/  @P0 FMUL.FTZ R4, R4, 0.69314718246459960938 ;  /* 0x3f31721804040820 */ /* 0x000fe40000410000 */
[----:B------:R-:W-:-:S05]  /*e720*/  @P2 FMUL.FTZ R12, R12, 0.69314718246459960938 ;  /* 0x3f3172180c0c2820 */ /* 0x000fca0000410000 */
[----:B------:R0:W1:Y:S08]  /*e730*/  @P0 MUFU.LG2 R5, R10 ;  /* 0x0000000a00050308 */ /* 0x0000700000000c00 */
[----:B------:R-:W2:Y:S01]  /*e740*/  @P2 MUFU.LG2 R9, R11 ;  /* 0x0000000b00092308 */ /* 0x000ea20000000c00 */
[----:B0-----:R-:W-:-:S05]  /*e750*/  @!P1 VIADD R10, R13, 0x16860 ;  /* 0x000168600d0a9836 */ /* 0x001fca0000000000 */
[----:B------:R-:W-:Y:S02]  /*e760*/  @!P1 PRMT R10, RZ, 0x654, R10 ;  /* 0x00000654ff0a9816 */ /* 0x000fe4000000000a */
[----:B------:R-:W0:Y:S01]  /*e770*/  @P2 MUFU.RCP R8, R11 ;  /* 0x0000000b00082308 */ /* 0x000e220000001000 */
[----:B------:R-:W-:Y:S02]  /*e780*/  WARPGROUP.DEPBAR.LE gsb0, 0x0 ;  /* 0x00008000000079c5 */ /* 0x000fe40000010000 */
[----:B------:R-:W-:Y:S01]  /*e790*/  WARPGROUP.ARRIVE ;  /* 0x00000000000079c5 */ /* 0x000fe20000000000 */
[----:B-1----:R-:W-:-:S04]  /*e7a0*/  @P0 FMUL.FTZ R5, R5, 0.69314718246459960938 ;  /* 0x3f31721805050820 */ /* 0x002fc80000410000 */
[----:B------:R-:W-:Y:S01]  /*e7b0*/  @P0 FFMA.FTZ R2, R4, R7, R5 ;  /* 0x0000000704020223 */ /* 0x000fe20000010005 */
[----:B------:R-:W-:Y:S01]  /*e7c0*/  HGMMA.64x64x16.F32 R88, R144, gdesc[UR4].tnspB, R88, gsb0 ;  /* 0x40e0000490587df0 */ /* 0x000fe20008000858 */
[----:B------:R-:W-:Y:S01]  /*e7d0*/  UIADD3 UR6, UR4, 0x100, URZ ;  /* 0x0000010004067890 */ /* 0x000fe2000fffe03f */
[----:B--2---:R-:W-:Y:S01]  /*e7e0*/  @P2 FMUL.FTZ R9, R9, 0.69314718246459960938 ;  /* 0x3f31721809092820 */ /* 0x004fe20000410000 */
[----:B------:R-:W-:Y:S01]  /*e7f0*/  UMOV UR7, 0x40000040 ;  /* 0x4000004000077882 */ /* 0x000fe20000000000 */
[----:B------:R-:W-:Y:S02]  /*e800*/  PLOP3.LUT P0, PT, PT, PT, PT, 0x8, 0x0 ;  /* 0x000000000000781c */ /* 0x000fe40003f0e170 */
        /* <DEDUP_REMOVED lines=66> */
.L_x_11320:
        /* <DEDUP_REMOVED lines=10> */
[----:B------:R-:W2:Y:S01]  /*ecd0*/  LDL R5, [R1+0x8] ;  /* 0x0000080001057983 */ /* 0x000ea20000100800 */
[----:B------:R-:W-:Y:S01]  /*ece0*/  ULDC.64 UR8, c[0x0][0xbd8] ;  /* 0x0002f60000087ab9 */ /* 0x000fe20000000a00 */
[----:B------:R-:W-:Y:S01]  /*ecf0*/  F2FP.F16.F32.PACK_AB R112, R113, R112 ;  /* 0x000000707170723e */ /* 0x000fe200000000ff */
[----:B------:R-:W-:Y:S01]  /*ed00*/  UISETP.NE.U32.AND UP0, UPT, UR8, URZ, UPT ;  /* 0x0000003f0800728c */ /* 0x000fe2000bf05070 */
[----:B------:R-:W0:Y:S01]  /*ed10*/  S2R R4, SR_SWINHI ;  /* 0x0000000000047919 */ /* 0x000e220000002f00 */
[----:B------:R-:W-:Y:S02]  /*ed20*/  F2FP.F16.F32.PACK_AB R12, R12, R27 ;  /* 0x0000001b0c0c723e */ /* 0x000fe400000000ff */
[----:B------:R-:W-:Y:S01]  /*ed30*/  UISETP.NE.AND.EX UP0, UPT, UR9, URZ, UPT, UP0 ;  /* 0x0000003f0900728c */ /* 0x000fe2000bf05300 */
[----:B------:R-:W-:Y:S02]  /*ed40*/  F2FP.F16.F32.PACK_AB R13, R13, R106 ;  /* 0x0000006a0d0d723e */ /* 0x000fe400000000ff */
[----:B------:R-:W-:Y:S01]  /*ed50*/  ULDC.64 UR8, c[0x0][0xbd8] ;  /* 0x0002f60000087ab9 */ /* 0x000fe20000000a00 */
[----:B------:R-:W-:Y:S01]  /*ed60*/  F2FP.F16.F32.PACK_AB R14, R14, R25 ;  /* 0x000000190e0e723e */ /* 0x000fe200000000ff */
[----:B------:R-:W-:Y:S01]  /*ed70*/  UIMAD.WIDE UR8, UR42, 0x4, UR8 ;  /* 0x000000042a0878a5 */ /* 0x000fe2000f8e0208 */
[----:B------:R-:W-:-:S02]  /*ed80*/  F2FP.F16.F32.PACK_AB R15, R15, R110 ;  /* 0x0000006e0f0f723e */ /* 0x000fc400000000ff */
[----:B------:R-:W-:Y:S02]  /*ed90*/  F2FP.F16.F32.PACK_AB R113, R115, R114 ;  /* 0x000000727371723e */ /* 0x000fe400000000ff */
[----:B------:R-:W-:Y:S01]  /*eda0*/  F2FP.F16.F32.PACK_AB R114, R117, R116 ;  /* 0x000000747572723e */ /* 0x000fe200000000ff */
[----:B------:R-:W-:Y:S01]  /*edb0*/  IMAD.U32 R25, RZ, RZ, UR9 ;  /* 0x00000009ff197e24 */ /* 0x000fe2000f8e00ff */
[----:B------:R-:W-:Y:S02]  /*edc0*/  F2FP.F16.F32.PACK_AB R115, R119, R118 ;  /* 0x000000767773723e */ /* 0x000fe400000000ff */
[----:B------:R-:W-:Y:S02]  /*edd0*/  MOV R20, R3 ;  /* 0x0000000300147202 */ /* 0x000fe40000000f00 */
[----:B0-----:R-:W-:Y:S01]  /*ede0*/  MOV R21, R4 ;  /* 0x0000000400157202 */ /* 0x001fe20000000f00 */
[----:B------:R-:W0:Y:S08]  /*edf0*/  LDC R18, c[0x0][0xa88] ;  /* 0x0002a200ff127b82 */ /* 0x000e300000000800 */
        /* <DEDUP_REMOVED lines=20> */
[----:B------:R-:W-:Y:S02]  /*ef40*/  MOV R28, R8 ;  /* 0x00000008001c7202 */ /* 0x000fe40000000f00 */
[----:B------:R-:W-:Y:S02]  /*ef50*/  MOV R29, R10 ;  /* 0x0000000a001d7202 */ /* 0x000fe40000000f00 */
[----:B------:R-:W-:Y:S02]  /*ef60*/  MOV R30, R4 ;  /* 0x00000004001e7202 */ /* 0x000fe40000000f00 */
[----:B------:R-:W-:Y:S02]  /*ef70*/  MOV R26, R6 ;  /* 0x00000006001a7202 */ /* 0x000fe40000000f00 */
[----:B------:R-:W-:Y:S01]  /*ef80*/  F2FP.F16.F32.PACK_AB R8, R89, R24 ;  /* 0x000000185908723e */ /* 0x000fe200000000ff */
[----:B------:R-:W-:Y:S01]  /*ef90*/  IMAD.U32 R24, RZ, RZ, UR8 ;  /* 0x00000008ff187e24 */ /* 0x000fe2000f8e00ff */
[----:B------:R-:W-:Y:S01]  /*efa0*/  F2FP.F16.F32.PACK_AB R9, R91, R90 ;  /* 0x0000005a5b09723e */ /* 0x000fe200000000ff */
[----:B------:R-:W-:Y:S01]  /*efb0*/  ULDC.64 UR8, c[0x0][0xbe0] ;  /* 0x0002f80000087ab9 */ /* 0x000fe20000000a00 */
[----:B------:R-:W-:-:S02]  /*efc0*/  F2FP.F16.F32.PACK_AB R10, R93, R92 ;  /* 0x0000005c5d0a723e */ /* 0x000fc400000000ff */
[----:B------:R-:W-:Y:S02]  /*efd0*/  F2FP.F16.F32.PACK_AB R11, R95, R94 ;  /* 0x0000005e5f0b723e */ /* 0x000fe400000000ff */
[----:B------:R-:W-:Y:S02]  /*efe0*/  F2FP.F16.F32.PACK_AB R4, R97, R96 ;  /* 0x000000606104723e */ /* 0x000fe400000000ff */
[----:B------:R-:W-:Y:S01]  /*eff0*/  F2FP.F16.F32.PACK_AB R5, R99, R98 ;  /* 0x000000626305723e */ /* 0x000fe200000000ff */
[----:B------:R-:W-:Y:S01]  /*f000*/  STSM.16.M88.4 [R30], R8 ;  /* 0x000000081e007844 */ /* 0x000fe20000000200 */
[----:B------:R-:W-:Y:S02]  /*f010*/  F2FP.F16.F32.PACK_AB R6, R101, R100 ;  /* 0x000000646506723e */ /* 0x000fe400000000ff */
[----:B------:R-:W-:Y:S02]  /*f020*/  F2FP.F16.F32.PACK_AB R7, R103, R102 ;  /* 0x000000666707723e */ /* 0x000fe400000000ff */
[----:B------:R-:W-:-:S03]  /*f030*/  PLOP3.LUT P0, PT, PT, PT, UP0, 0x80, 0x0 ;  /* 0x000000000000781c */ /* 0x000fc60003f0f008 */
[----:B------:R1:W-:Y:S04]  /*f040*/  STSM.16.M88.4 [R29], R4 ;  /* 0x000000041d007844 */ /* 0x0003e80000000200 */
        /* <DEDUP_REMOVED lines=11> */
[----:B------:R-:W-:-:S03]  /*f100*/  UMOV UR4, URZ ;  /* 0x0000003f00047c82 */ /* 0x000fc60008000000 */
[----:B0-----:R2:W5:Y:S01]  /*f110*/  @P1 LDG.E R18, desc[UR46][R4.64] ;  /* 0x0000002e04121981 */ /* 0x001562000c1e1900 */
[----:B---3--:R-:W-:Y:S01]  /*f120*/  @P0 R2UR UR4, R17 ;  /* 0x00000000110402ca */ /* 0x008fe200000e0000 */
[----:B--2---:R-:W-:-:S14]  /*f130*/  @P1 BRA `(.L_x_11393) ;  /* 0x0000000000101947 */ /* 0x004fdc0003800000 */
[----:B------:R-:W-:Y:S05]  /*f140*/  @!P0 BRA `(.L_x_11393) ;  /* 0x00000000000c8947 */ /* 0x000fea0003800000 */
[----:B------:R-:W2:Y:S04]  /*f150*/  LDG.E R5, desc[UR46][R24.64] ;  /* 0x0000002e18057981 */ /* 0x000ea8000c1e1900 */
[----:B-----5:R-:W2:Y:S02]  /*f160*/  LDG.E R18, desc[UR46][R24.64+0x4] ;  /* 0x0000042e18127981 */ /* 0x020ea4000c1e1900 */
[----:B--2---:R-:W-:-:S07]  /*f170*/  IMAD.IADD R18, R18, 0x1, -R5 ;  /* 0x0000000112127824 */ /* 0x004fce00078e0a05 */
.L_x_11393:
[----:B------:R-:W2:Y:S01]  /*f180*/  LDL R5, [R1+0x4] ;  /* 0x0000040001057983 */ /* 0x000ea20000100800 */
[----:B------:R-:W-:Y:S01]  /*f190*/  USHF.R.S32.HI UR13, URZ, 0x1f, UR41 ;  /* 0x0000001f3f0d7899 */ /* 0x000fe20008011429 */
[----:B------:R-:W-:Y:S01]  /*f1a0*/  ULDC.64 UR14, c[0x0][0xb70] ;  /* 0x0002dc00000e7ab9 */ /* 0x000fe20000000a00 */
[----:B------:R-:W0:Y:S01]  /*f1b0*/  S2R R4, SR_TID.X ;  /* 0x0000000000047919 */ /* 0x000e220000002100 */
[----:B------:R-:W-:Y:S02]  /*f1c0*/  USHF.R.S32.HI UR7, URZ, 0x1f, UR42 ;  /* 0x0000001f3f077899 */ /* 0x000fe4000801142a */
[----:B------:R-:W-:Y:S02]  /*f1d0*/  USHF.R.S32.HI UR11, URZ, 0x1f, UR4 ;  /* 0x0000001f3f0b7899 */ /* 0x000fe40008011404 */
[----:B------:R-:W-:Y:S01]  /*f1e0*/  UIMAD UR12, UR13, UR14, URZ ;  /* 0x0000000e0d0c72a4 */ /* 0x000fe2000f8e023f */
        /* <DEDUP_REMOVED lines=9> */
[----:B------:R-:W-:-:S06]  /*f280*/  UIMAD UR7, UR10, UR15, UR7 ;  /* 0x0000000f0a0772a4 */ /* 0x000fcc000f8e0207 */
[----:B------:R-:W-:Y:S02]  /*f290*/  IMAD.U32 R7, RZ, RZ, UR7 ;  /* 0x00000007ff077e24 */ /* 0x000fe4000f8e00ff */
[----:B0-----:R-:W-:-:S05]  /*f2a0*/  VIADD R6, R4, 0xffffff80 ;  /* 0xffffff8004067836 */ /* 0x001fca0000000000 */
[----:B------:R-:W-:-:S04]  /*f2b0*/  SHF.R.S32.HI R8, RZ, 0x1f, R6 ;  /* 0x0000001fff087819 */ /* 0x000fc80000011406 */
[----:B------:R-:W-:-:S04]  /*f2c0*/  LEA.HI R8, R8, R6, RZ, 0x7 ;  /* 0x0000000608087211 */ /* 0x000fc800078f38ff */
[----:B------:R-:W-:-:S05]  /*f2d0*/  LOP3.LUT R8, R8, 0xffffff80, RZ, 0xc0, !PT ;  /* 0xffffff8008087812 */ /* 0x000fca00078ec0ff */
[----:B------:R-:W-:-:S05]  /*f2e0*/  IMAD.IADD R8, R6, 0x1, -R8 ;  /* 0x0000000106087824 */ /* 0x000fca00078e0a08 */
[----:B------:R-:W-:Y:S01]  /*f2f0*/  LOP3.LUT P0, RZ, R8, 0x3, RZ, 0xc0, !PT ;  /* 0x0000000308ff7812 */ /* 0x000fe2000780c0ff */
[--C-:B------:R-:W-:Y:S01]  /*f300*/  IMAD.MOV.U32 R28, RZ, RZ, R19.reuse ;  /* 0x000000ffff1c7224 */ /* 0x100fe200078e0013 */
[----:B------:R-:W-:Y:S01]  /*f310*/  SHF.R.S32.HI R29, RZ, 0x1f, R19 ;  /* 0x0000001fff1d7819 */ /* 0x000fe20000011413 */
[----:B------:R-:W-:Y:S01]  /*f320*/  VIADD R3, R3, 0x16820 ;  /* 0x0001682003037836 */ /* 0x000fe20000000000 */
[----:B------:R-:W-:-:S04]  /*f330*/  SHF.R.S32.HI R157, RZ, 0x1f, R156 ;  /* 0x0000001fff9d7819 */ /* 0x000fc8000001149c */
[----:B------:R-:W-:Y:S01]  /*f340*/  PRMT R3, RZ, 0x654, R3 ;  /* 0x00000654ff037816 */ /* 0x000fe20000000003 */
[----:B------:R-:W-:Y:S01]  /*f350*/  BSSY B1, `(.L_x_11394) ;  /* 0x0000055000017945 */ /* 0x000fe20003800000 */
[----:B--2---:R-:W-:Y:S02]  /*f360*/  IMAD R9, R23, 0xc0, R5 ;  /* 0x000000c017097824 */ /* 0x004fe400078e0205 */
[----:B------:R-:W-:-:S03]  /*f370*/  IMAD R5, R156, 0x40, R19 ;  /* 0x000000409c057824 */ /* 0x000fc600078e0213 */
        /* <DEDUP_REMOVED lines=8> */
[----:B-----5:R-:W-:Y:S01]  /*f400*/  ISETP.GE.OR P1, PT, R9, R18, P0 ;  /* 0x000000120900720c */ /* 0x020fe20000726670 */
[----:B------:R-:W-:Y:S01]  /*f410*/  IMAD.X R9, RZ, RZ, R21, P3 ;  /* 0x000000ffff097224 */ /* 0x000fe200018e0615 */
[----:B------:R-:W-:Y:S01]  /*f420*/  LEA.HI.X R31, R6, UR9, R7, 0x2, P2 ;  /* 0x00000009061f7c11 */ /* 0x000fe200090f1407 */
[----:B------:R-:W-:Y:S01]  /*f430*/  ULDC.64 UR8, c[0x0][0xaa0] ;  /* 0x0002a80000087ab9 */ /* 0x000fe20000000a00 */
[----:B------:R-:W-:-:S02]  /*f440*/  IADD3 R15, P2, R20, 0x1800, RZ ;  /* 0x00001800140f7810 */ /* 0x000fc40007f5e0ff */
[C---:B------:R-:W-:Y:S02]  /*f450*/  IADD3 R7, P4, R20.reuse, 0x4800, RZ ;  /* 0x0000480014077810 */ /* 0x040fe40007f9e0ff */
[----:B------:R-:W-:Y:S01]  /*f460*/  ISETP.GE.OR P0, PT, R5, R18, P0 ;  /* 0x000000120500720c */ /* 0x000fe20000706670 */
[----:B------:R-:W-:Y:S01]  /*f470*/  IMAD.X R13, RZ, RZ, R21, P2 ;  /* 0x000000ffff0d7224 */ /* 0x000fe200010e0615 */
[----:B------:R-:W-:Y:S02]  /*f480*/  LOP3.LUT R5, R20, 0x380, RZ, 0xc0, !PT ;  /* 0x0000038014057812 */ /* 0x000fe400078ec0ff */
[----:B------:R-:W-:Y:S01]  /*f490*/  LOP3.LUT R8, R15, 0x380, RZ, 0xc0, !PT ;  /* 0x000003800f087812 */ /* 0x000fe200078ec0ff */
[----:B------:R-:W-:Y:S01]  /*f4a0*/  @!P1 STG.E desc[UR46][R30.64], R2 ;  /* 0x000000021e009986 */ /* 0x000fe2000c10192e */
[----:B------:R-:W-:Y:S02]  /*f4b0*/  LOP3.LUT R6, R11, 0x380, RZ, 0xc0, !PT ;  /* 0x000003800b067812 */ /* 0x000fe400078ec0ff */
[----:B------:R-:W-:-:S02]  /*f4c0*/  LOP3.LUT R4, R7, 0x380, RZ, 0xc0, !PT ;  /* 0x0000038007047812 */ /* 0x000fc400078ec0ff */
[----:B------:R-:W-:Y:S02]  /*f4d0*/  SHF.R.U64 R5, R5, 0x3, RZ ;  /* 0x0000000305057819 */ /* 0x000fe400000012ff */
[----:B------:R-:W-:Y:S01]  /*f4e0*/  SHF.R.U64 R8, R8, 0x3, RZ ;  /* 0x0000000308087819 */ /* 0x000fe200000012ff */
[----:B------:R-:W-:Y:S01]  /*f4f0*/  IMAD.U32 R17, RZ, RZ, UR8 ;  /* 0x00000008ff117e24 */ /* 0x000fe2000f8e00ff */
[----:B------:R-:W-:Y:S01]  /*f500*/  SHF.R.U64 R6, R6, 0x3, RZ ;  /* 0x0000000306067819 */ /* 0x000fe200000012ff */
[----:B------:R-:W-:Y:S01]  /*f510*/  UIMAD UR7, UR11, UR8, URZ ;  /* 0x000000080b0772a4 */ /* 0x000fe2000f8e023f */
[----:B------:R-:W-:Y:S01]  /*f520*/  SHF.R.U64 R4, R4, 0x3, RZ ;  /* 0x0000000304047819 */ /* 0x000fe200000012ff */
[----:B------:R0:W-:Y:S01]  /*f530*/  @!P0 STG.E desc[UR46][R30.64+0x20], R0 ;  /* 0x000020001e008986 */ /* 0x0001e2000c10192e */
[----:B------:R-:W-:Y:S01]  /*f540*/  LOP3.LUT R20, R5, R20, RZ, 0x3c, !PT ;  /* 0x0000001405147212 */ /* 0x000fe200078e3cff */
[----:B------:R-:W-:Y:S01]  /*f550*/  IMAD.X R5, RZ, RZ, R21, P4 ;  /* 0x000000ffff057224 */ /* 0x000fe200020e0615 */
[----:B------:R-:W-:-:S02]  /*f560*/  LOP3.LUT R12, R8, R15, RZ, 0x3c, !PT ;  /* 0x0000000f080c7212 */ /* 0x000fc400078e3cff */
[----:B------:R-:W-:Y:S01]  /*f570*/  LOP3.LUT R8, R6, R11, RZ, 0x3c, !PT ;  /* 0x0000000b06087212 */ /* 0x000fe200078e3cff */
[----:B------:R-:W-:Y:S01]  /*f580*/  IMAD.WIDE.U32 R28, R17, UR4, R28 ;  /* 0x00000004111c7c25 */ /* 0x000fe2000f8e001c */
[----:B------:R-:W-:Y:S01]  /*f590*/  LOP3.LUT R4, R4, R7, RZ, 0x3c, !PT ;  /* 0x0000000704047212 */ /* 0x000fe200078e3cff */
[----:B------:R-:W-:Y:S01]  /*f5a0*/  UIMAD UR7, UR4, UR9, UR7 ;  /* 0x00000009040772a4 */ /* 0x000fe2000f8e0207 */
[----:B------:R1:W5:Y:S01]  /*f5b0*/  LD.E.128 R24, desc[UR46][R20.64] ;  /* 0x0000002e14187980 */ /* 0x000362000c101d00 */
[----:B------:R-:W-:Y:S01]  /*f5c0*/  IMAD R17, R23, -0xc0, R18 ;  /* 0xffffff4017117824 */ /* 0x000fe200078e0212 */
[----:B------:R-:W-:Y:S01]  /*f5d0*/  ULDC UR4, c[0x0][0xa8c] ;  /* 0x0002a30000047ab9 */ /* 0x000fe20000000800 */
[----:B0-----:R-:W-:Y:S01]  /*f5e0*/  VIADD R0, R156, 0x30 ;  /* 0x000000309c007836 */ /* 0x001fe20000000000 */
[----:B------:R-:W5:Y:S01]  /*f5f0*/  LD.E.128 R12, desc[UR46][R12.64] ;  /* 0x0000002e0c0c7980 */ /* 0x000f62000c101d00 */
[----:B------:R-:W-:Y:S01]  /*f600*/  ISETP.GE.AND P0, PT, R19, UR4, PT ;  /* 0x0000000413007c0c */ /* 0x000fe2000bf06270 */
[----:B------:R-:W-:-:S02]  /*f610*/  ULDC.64 UR8, c[0x0][0xae0] ;  /* 0x0002b80000087ab9 */ /* 0x000fc40000000a00 */
[----:B------:R-:W5:Y:S04]  /*f620*/  LD.E.128 R8, desc[UR46][R8.64] ;  /* 0x0000002e08087980 */ /* 0x000f68000c101d00 */
[----:B------:R-:W5:Y:S01]  /*f630*/  LD.E.128 R4, desc[UR46][R4.64] ;  /* 0x0000002e04047980 */ /* 0x000f62000c101d00 */
[----:B------:R-:W-:Y:S01]  /*f640*/  UIMAD UR4, UR13, UR8, URZ ;  /* 0x000000080d0472a4 */ /* 0x000fe2000f8e023f */
[----:B------:R-:W-:Y:S01]  /*f650*/  VIADD R29, R29, UR7 ;  /* 0x000000071d1d7c36 */ /* 0x000fe20008000000 */
[----:B------:R-:W-:Y:S01]  /*f660*/  ISETP.GE.OR P3, PT, R0, R17, P0 ;  /* 0x000000110000720c */ /* 0x000fe20000766670 */
[----:B------:R-:W-:Y:S01]  /*f670*/  @!PT LDS RZ, [RZ] ;  /* 0x00000000fffff984 */ /* 0x000fe20000000800 */
[----:B------:R-:W-:Y:S01]  /*f680*/  @!PT LDS RZ, [RZ] ;  /* 0x00000000fffff984 */ /* 0x000fe20000000800 */
[----:B------:R-:W-:Y:S01]  /*f690*/  @!PT LDS RZ, [RZ] ;  /* 0x00000000fffff984 */ /* 0x000fe20000000800 */
[----:B------:R-:W-:Y:S01]  /*f6a0*/  @!PT LDS RZ, [RZ] ;  /* 0x00000000fffff984 */ /* 0x000fe20000000800 */
[----:B------:R0:W-:Y:S06]  /*f6b0*/  MEMBAR.ALL.CTA ;  /* 0x0000000000007992 */ /* 0x0001ec0000008000 */
[----:B0-----:R-:W0:Y:S01]  /*f6c0*/  FENCE.VIEW.ASYNC.S ;  /* 0x00000000000073c6 */ /* 0x001e220000000000 */
[----:B-1----:R-:W-:Y:S01]  /*f6d0*/  IMAD.U32 R21, RZ, RZ, UR8 ;  /* 0x00000008ff157e24 */ /* 0x002fe2000f8e00ff */
[----:B------:R-:W-:Y:S01]  /*f6e0*/  UIMAD UR4, UR41, UR9, UR4 ;  /* 0x00000009290472a4 */ /* 0x000fe2000f8e0204 */
[----:B------:R-:W-:-:S02]  /*f6f0*/  VIADD R0, R156, 0x60 ;  /* 0x000000609c007836 */ /* 0x000fc40000000000 */
[----:B------:R-:W-:Y:S01]  /*f700*/  VIADD R2, R156, 0x90 ;  /* 0x000000909c027836 */ /* 0x000fe20000000000 */
[----:B------:R-:W-:Y:S01]  /*f710*/  ULDC.64 UR8, c[0x0][0xae8] ;  /* 0x0002ba0000087ab9 */ /* 0x000fe20000000a00 */
[----:B------:R-:W-:Y:S01]  /*f720*/  IMAD.WIDE.U32 R20, R21, UR41, R28 ;  /* 0x0000002915147c25 */ /* 0x000fe2000f8e001c */
[-C--:B------:R-:W-:Y:S02]  /*f730*/  ISETP.GE.OR P1, PT, R0, R17.reuse, P0 ;  /* 0x000000110000720c */ /* 0x080fe40000726670 */
[-C--:B------:R-:W-:Y:S01]  /*f740*/  ISETP.GE.OR P2, PT, R2, R17.reuse, P0 ;  /* 0x000000110200720c */ /* 0x080fe20000746670 */
[----:B------:R-:W-:Y:S01]  /*f750*/  VIADD R21, R21, UR4 ;  /* 0x0000000415157c36 */ /* 0x000fe20008000000 */
[----:B------:R-:W-:Y:S01]  /*f760*/  ISETP.GE.OR P0, PT, R156, R17, P0 ;  /* 0x000000119c00720c */ /* 0x000fe20000706670 */
[----:B------:R-:W-:Y:S02]  /*f770*/  UIMAD UR4, UR16, UR8, URZ ;  /* 0x00000008100472a4 */ /* 0x000fe4000f8e023f */
[----:B------:R-:W-:-:S02]  /*f780*/  IMAD.U32 R31, RZ, RZ, UR8 ;  /* 0x00000008ff1f7e24 */ /* 0x000fc4000f8e00ff */
[----:B------:R-:W-:Y:S01]  /*f790*/  IMAD.WIDE R28, R23, 0xc0, R156 ;  /* 0x000000c0171c7825 */ /* 0x000fe200078e029c */
[----:B------:R-:W-:-:S03]  /*f7a0*/  UIMAD UR4, UR10, UR9, UR4 ;  /* 0x000000090a0472a4 */ /* 0x000fc6000f8e0204 */
[----:B------:R-:W-:Y:S01]  /*f7b0*/  IMAD.WIDE.U32 R30, R31, UR10, R20 ;  /* 0x0000000a1f1e7c25 */ /* 0x000fe2000f8e0014 */
[----:B0-----:R0:W-:Y:S03]  /*f7c0*/  SYNCS.ARRIVE.TRANS64.RED.A1T0 RZ, [R3+URZ], RZ ;  /* 0x000000ff03ff79a7 */ /* 0x0011e6000810043f */
[----:B------:R-:W-:Y:S01]  /*f7d0*/  VIADD R23, R31, UR4 ;  /* 0x000000041f177c36 */ /* 0x000fe20008000000 */
[----:B------:R-:W-:Y:S06]  /*f7e0*/  @P0 BRA `(.L_x_11395) ;  /* 0x00000000002c0947 */ /* 0x000fec0003800000 */
[----:B------:R-:W-:Y:S01]  /*f7f0*/  ULDC.64 UR8, c[0x0][0xad8] ;  /* 0x0002b60000087ab9 */ /* 0x000fe20000000a00 */
[----:B------:R-:W-:Y:S02]  /*f800*/  IMAD.MOV.U32 R2, RZ, RZ, R30 ;  /* 0x000000ffff027224 */ /* 0x000fe400078e001e */
[----:B------:R-:W-:Y:S02]  /*f810*/  IMAD R17, R29, UR8, RZ ;  /* 0x000000081d117c24 */ /* 0x000fe4000f8e02ff */
[----:B0-----:R-:W-:Y:S02]  /*f820*/  IMAD.MOV.U32 R3, RZ, RZ, R23 ;  /* 0x000000ffff037224 */ /* 0x001fe400078e0017 */
[C---:B------:R-:W-:Y:S02]  /*f830*/  IMAD R17, R28.reuse, UR9, R17 ;  /* 0x000000091c117c24 */ /* 0x040fe4000f8e0211 */
[----:B------:R-:W-:Y:S01]  /*f840*/  IMAD.WIDE.U32 R2, R28, UR8, R2 ;  /* 0x000000081c027c25 */ /* 0x000fe2000f8e0002 */
[----:B------:R-:W-:-:S03]  /*f850*/  ULDC.64 UR8, c[0x0][0xa80] ;  /* 0x0002a00000087ab9 */ /* 0x000fc60000000a00 */
[----:B------:R-:W-:Y:S01]  /*f860*/  IMAD.IADD R3, R3, 0x1, R17 ;  /* 0x0000000103037824 */ /* 0x000fe200078e0211 */
[----:B------:R-:W-:-:S04]  /*f870*/  LEA R20, P0, R2, UR8, 0x1 ;  /* 0x0000000802147c11 */ /* 0x000fc8000f8008ff */
[----:B------:R-:W-:-:S05]  /*f880*/  LEA.HI.X R21, R2, UR9, R3, 0x1, P0 ;  /* 0x0000000902157c11 */ /* 0x000fca00080f0c03 */
[----:B-----5:R1:W-:Y:S04]  /*f890*/  STG.E.128 desc[UR46][R20.64], R24 ;  /* 0x0000001814007986 */ /* 0x0203e8000c101d2e */
.L_x_11395:
[----:B------:R-:W-:Y:S05]  /*f8a0*/  BSYNC B1 ;  /* 0x0000000000017941 */ /* 0x000fea0003800000 */
.L_x_11394:
[----:B------:R-:W-:Y:S04]  /*f8b0*/  BSSY B1, `(.L_x_11396) ;  /* 0x000000f000017945 */ /* 0x000fe80003800000 */
[----:B------:R-:W-:Y:S05]  /*f8c0*/  @P3 BRA `(.L_x_11397) ;  /* 0x0000000000343947 */ /* 0x000fea0003800000 */
[----:B------:R-:W-:Y:S01]  /*f8d0*/  IADD3 R17, P0, R28, 0x30, RZ ;  /* 0x000000301c117810 */ /* 0x000fe20007f1e0ff */
[----:B------:R-:W-:Y:S01]  /*f8e0*/  ULDC.64 UR8, c[0x0][0xad8] ;  /* 0x0002b60000087ab9 */ /* 0x000fe20000000a00 */
[----:B------:R-:W-:Y:S02]  /*f8f0*/  IMAD.MOV.U32 R2, RZ, RZ, R30 ;  /* 0x000000ffff027224 */ /* 0x000fe400078e001e */
[----:B0-----:R-:W-:Y:S02]  /*f900*/  IMAD.MOV.U32 R3, RZ, RZ, R23 ;  /* 0x000000ffff037224 */ /* 0x001fe400078e0017 */
        /* <DEDUP_REMOVED lines=8> */
[----:B-----5:R2:W-:Y:S02]  /*f990*/  STG.E.128 desc[UR46][R20.64], R12 ;  /* 0x0000000c14007986 */ /* 0x0205e4000c101d2e */
.L_x_11397:
[----:B------:R-:W-:Y:S05]  /*f9a0*/  BSYNC B1 ;  /* 0x0000000000017941 */ /* 0x000fea0003800000 */
.L_x_11396:
[----:B------:R-:W-:Y:S04]  /*f9b0*/  BSSY B1, `(.L_x_11398) ;  /* 0x000000f000017945 */ /* 0x000fe80003800000 */
[----:B------:R-:W-:Y:S05]  /*f9c0*/  @P1 BRA `(.L_x_11399) ;  /* 0x0000000000341947 */ /* 0x000fea0003800000 */
[----:B--2--5:R-:W-:Y:S01]  /*f9d0*/  IADD3 R13, P0, R28, 0x60, RZ ;  /* 0x000000601c0d7810 */ /* 0x024fe20007f1e0ff */
        /* <DEDUP_REMOVED lines=12> */
.L_x_11399:
[----:B------:R-:W-:Y:S05]  /*faa0*/  BSYNC B1 ;  /* 0x0000000000017941 */ /* 0x000fea0003800000 */
.L_x_11398:
[----:B------:R-:W-:Y:S05]  /*fab0*/  @P2 BRA `(.L_x_11400) ;  /* 0x00000008009c2947 */ /* 0x000fea0003800000 */
[----:B---3-5:R-:W-:Y:S01]  /*fac0*/  IADD3 R9, P0, R28, 0x90, RZ ;  /* 0x000000901c097810 */ /* 0x028fe20007f1e0ff */
        /* <DEDUP_REMOVED lines=13> */
.L_x_11392:
[----:B------:R-:W-:Y:S01]  /*fba0*/  ULDC.64 UR8, c[0x0][0xbd8] ;  /* 0x0002f60000087ab9 */ /* 0x000fe20000000a00 */
[----:B------:R-:W-:Y:S01]  /*fbb0*/  IMAD.MOV.U32 R7, RZ, RZ, RZ ;  /* 0x000000ffff077224 */ /* 0x000fe200078e00ff */
[----:B------:R-:W-:Y:S01]  /*fbc0*/  UISETP.NE.U32.AND UP0, UPT, UR8, URZ, UPT ;  /* 0x0000003f0800728c */ /* 0x000fe2000bf05070 */
[----:B------:R-:W0:Y:S03]  /*fbd0*/  S2R R4, SR_TID.X ;  /* 0x0000000000047919 */ /* 0x000e260000002100 */
[----:B------:R-:W-:-:S03]  /*fbe0*/  UISETP.NE.AND.EX UP0, UPT, UR9, URZ, UPT, UP0 ;  /* 0x0000003f0900728c */ /* 0x000fc6000bf05300 */
[----:B------:R-:W-:Y:S02]  /*fbf0*/  ULDC.64 UR8, c[0x0][0xbd8] ;  /* 0x0002f60000087ab9 */ /* 0x000fe40000000a00 */
[----:B------:R-:W-:Y:S01]  /*fc00*/  UIMAD.WIDE UR8, UR42, 0x4, UR8 ;  /* 0x000000042a0878a5 */ /* 0x000fe2000f8e0208 */
[----:B------:R-:W1:Y:S01]  /*fc10*/  LDC R0, c[0x0][0xa88] ;  /* 0x0002a200ff007b82 */ /* 0x000e620000000800 */
[----:B------:R-:W-:-:S04]  /*fc20*/  PLOP3.LUT P1, PT, PT, PT, UP0, 0x80, 0x0 ;  /* 0x000000000000781c */ /* 0x000fc80003f2f008 */
[----:B------:R-:W-:Y:S02]  /*fc30*/  IMAD.U32 R2, RZ, RZ, UR8 ;  /* 0x00000008ff027e24 */ /* 0x000fe4000f8e00ff */
[----:B------:R-:W-:Y:S01]  /*fc40*/  IMAD.U32 R3, RZ, RZ, UR9 ;  /* 0x00000009ff037e24 */ /* 0x000fe2000f8e00ff */
[----:B------:R-:W-:Y:S02]  /*fc50*/  ULDC.64 UR8, c[0x0][0xbe0] ;  /* 0x0002f80000087ab9 */ /* 0x000fe40000000a00 */
[----:B------:R-:W-:-:S04]  /*fc60*/  UISETP.NE.U32.AND UP1, UPT, UR8, URZ, UPT ;  /* 0x0000003f0800728c */ /* 0x000fc8000bf25070 */
[----:B------:R-:W-:Y:S01]  /*fc70*/  UISETP.NE.AND.EX UP1, UPT, UR9, URZ, UPT, UP1 ;  /* 0x0000003f0900728c */ /* 0x000fe2000bf25310 */
[----:B------:R2:W5:Y:S05]  /*fc80*/  @P1 LDG.E R7, desc[UR46][R2.64] ;  /* 0x0000002e02071981 */ /* 0x00056a000c1e1900 */
[----:B------:R-:W-:Y:S01]  /*fc90*/  PLOP3.LUT P2, PT, PT, PT, UP1, 0x80, 0x0 ;  /* 0x000000000000781c */ /* 0x000fe20003f4f018 */
[----:B0-----:R-:W-:-:S04]  /*fca0*/  VIADD R6, R4, 0xffffff80 ;  /* 0xffffff8004067836 */ /* 0x001fc80000000000 */
[----:B------:R-:W-:Y:S02]  /*fcb0*/  @UP1 ULDC.64 UR8, c[0x0][0xbe0] ;  /* 0x0002f80000081ab9 */ /* 0x000fe40000000a00 */
[----:B------:R-:W-:-:S06]  /*fcc0*/  @UP1 UIMAD.WIDE UR8, UR42, 0x4, UR8 ;  /* 0x000000042a0818a5 */ /* 0x000fcc000f8e0208 */
[----:B------:R-:W-:Y:S02]  /*fcd0*/  IMAD.U32 R4, RZ, RZ, UR8 ;  /* 0x00000008ff047e24 */ /* 0x000fe4000f8e00ff */
[----:B------:R-:W-:-:S05]  /*fce0*/  IMAD.U32 R5, RZ, RZ, UR9 ;  /* 0x00000009ff057e24 */ /* 0x000fca000f8e00ff */
[----:B-1----:R2:W5:Y:S01]  /*fcf0*/  @P2 LDG.E R0, desc[UR46][R4.64] ;  /* 0x0000002e04002981 */ /* 0x002562000c1e1900 */
[----:B------:R-:W-:Y:S01]  /*fd00*/  USHF.R.S32.HI UR8, URZ, 0x1f, UR41 ;  /* 0x0000001f3f087899 */ /* 0x000fe20008011429 */
[----:B------:R-:W-:Y:S01]  /*fd10*/  ISETP.GT.AND P0, PT, R6, 0xbf, PT ;  /* 0x000000bf0600780c */ /* 0x000fe20003f04270 */
[----:B------:R-:W-:-:S12]  /*fd20*/  @P2 BRA `(.L_x_11401) ;  /* 0x0000000000102947 */ /* 0x000fd80003800000 */
[----:B------:R-:W-:Y:S05]  /*fd30*/  @!P1 BRA `(.L_x_11401) ;  /* 0x00000000000c9947 */ /* 0x000fea0003800000 */
[----:B--2---:R-:W2:Y:S04]  /*fd40*/  LDG.E R5, desc[UR46][R2.64] ;  /* 0x0000002e02057981 */ /* 0x004ea8000c1e1900 */
[----:B-----5:R-:W2:Y:S02]  /*fd50*/  LDG.E R0, desc[UR46][R2.64+0x4] ;  /* 0x0000042e02007981 */ /* 0x020ea4000c1e1900 */
[----:B--2---:R-:W-:-:S07]  /*fd60*/  IMAD.IADD R0, R0, 0x1, -R5 ;  /* 0x0000000100007824 */ /* 0x004fce00078e0a05 */
.L_x_11401:
[----:B------:R-:W-:Y:S01]  /*fd70*/  USHF.R.S32.HI UR4, URZ, 0x1f, UR42 ;  /* 0x0000001f3f047899 */ /* 0x000fe2000801142a */
[----:B------:R-:W-:Y:S01]  /*fd80*/  BSSY B1, `(.L_x_11402) ;  /* 0x000001e000017945 */ /* 0x000fe20003800000 */
[----:B------:R-:W-:Y:S01]  /*fd90*/  USEL UR10, UR42, URZ, !UP0 ;  /* 0x0000003f2a0a7287 */ /* 0x000fe2000c000000 */
[----:B------:R-:W-:Y:S01]  /*fda0*/  SHF.R.S32.HI R8, RZ, 0x1f, R19 ;  /* 0x0000001fff087819 */ /* 0x000fe20000011413 */
[----:B------:R-:W-:Y:S01]  /*fdb0*/  USEL UR9, UR4, URZ, !UP0 ;  /* 0x0000003f04097287 */ /* 0x000fe2000c000000 */
[----:B-----5:R-:W-:Y:S01]  /*fdc0*/  SHF.R.S32.HI R6, RZ, 0x1f, R7 ;  /* 0x0000001fff067819 */ /* 0x020fe20000011407 */
[----:B------:R-:W-:Y:S10]  /*fdd0*/  @P0 BRA `(.L_x_11403) ;  /* 0x0000000000600947 */ /* 0x000ff40003800000 */
        /* <DEDUP_REMOVED lines=24> */
.L_x_11403:
[----:B------:R-:W-:Y:S05]  /*ff60*/  BSYNC B1 ;  /* 0x0000000000017941 */ /* 0x000fea0003800000 */
.L_x_11402:
[----:B------:R-:W-:Y:S01]  /*ff70*/  ULDC.64 UR12, c[0x0][0xaa0] ;  /* 0x0002a800000c7ab9 */ /* 0x000fe20000000a00 */
[----:B--2---:R-:W-:Y:S01]  /*ff80*/  IMAD.MOV.U32 R2, RZ, RZ, R19 ;  /* 0x000000ffff027224 */ /* 0x004fe200078e0013 */
[----:B------:R-:W-:Y:S01]  /*ff90*/  ULDC UR7, c[0x0][0xa8c] ;  /* 0x0002a30000077ab9 */ /* 0x000fe20000000800 */
[----:B0-----:R-:W-:Y:S01]  /*ffa0*/  IMAD.MOV.U32 R3, RZ, RZ, R8 ;  /* 0x000000ffff037224 */ /* 0x001fe200078e0008 */
[----:B------:R-:W-:Y:S01]  /*ffb0*/  ISETP.GE.AND P0, PT, R19, UR7, PT ;  /* 0x0000000713007c0c */ /* 0x000fe2000bf06270 */
[----:B------:R-:W-:Y:S01]  /*ffc0*/  IMAD R4, R6, UR12, RZ ;  /* 0x0000000c06047c24 */ /* 0x000fe2000f8e02ff */
[----:B------:R-:W-:Y:S01]  /*ffd0*/  BSSY B1, `(.L_x_11404) ;  /* 0x0000027000017945 */ /* 0x000fe20003800000 */
[----:B------:R-:W-:-:S04]  /*ffe0*/  IMAD.WIDE.U32 R2, R7, UR12, R2 ;  /* 0x0000000c07027c25 */ /* 0x000fc8000f8e0002 */
[----:B------:R-:W-:Y:S01]  /*fff0*/  IMAD R7, R7, UR13, R4 ;  /* 0x0000000d07077c24 */ /* 0x000fe2000f8e0204 */
[----:B------:R-:W-:Y:S01]  /*10000*/  ULDC.64 UR12, c[0x0][0xae0] ;  /* 0x0002b800000c7ab9 */ /* 0x000fe20000000a00 */
[----:B------:R-:W-:Y:S01]  /*10010*/  VIADD R4, R156, 0x30 ;  /* 0x000000309c047836 */ /* 0x000fe20000000000 */
[----:B------:R-:W-:Y:S01]  /*10020*/  UIMAD UR4, UR8, UR12, URZ ;  /* 0x0000000c080472a4 */ /* 0x000fe2000f8e023f */
[----:B------:R-:W-:Y:S02]  /*10030*/  IMAD R5, R23, -0xc0, R0 ;  /* 0xffffff4017057824 */ /* 0x000fe400078e0200 */
[----:B------:R-:W-:Y:S01]  /*10040*/  IMAD.IADD R3, R3, 0x1, R7 ;  /* 0x0000000103037824 */ /* 0x000fe200078e0207 */
[----:B------:R-:W-:Y:S01]  /*10050*/  UIMAD UR4, UR41, UR13, UR4 ;  /* 0x0000000d290472a4 */ /* 0x000fe2000f8e0204 */
[----:B------:R-:W-:Y:S01]  /*10060*/  IMAD.U32 R7, RZ, RZ, UR12 ;  /* 0x0000000cff077e24 */ /* 0x000fe2000f8e00ff */
[----:B------:R-:W-:Y:S01]  /*10070*/  ISETP.GE.OR P3, PT, R4, R5, P0 ;  /* 0x000000050400720c */ /* 0x000fe20000766670 */
[C---:B------:R-:W-:Y:S01]  /*10080*/  VIADD R0, R156.reuse, 0x60 ;  /* 0x000000609c007836 */ /* 0x040fe20000000000 */
[----:B------:R-:W-:Y:S01]  /*10090*/  ULDC.64 UR12, c[0x0][0xae8] ;  /* 0x0002ba00000c7ab9 */ /* 0x000fe20000000a00 */
[----:B------:R-:W-:-:S02]  /*100a0*/  VIADD R4, R156, 0x90 ;  /* 0x000000909c047836 */ /* 0x000fc40000000000 */
[----:B------:R-:W-:Y:S01]  /*100b0*/  IMAD.WIDE.U32 R2, R7, UR41, R2 ;  /* 0x0000002907027c25 */ /* 0x000fe2000f8e0002 */
[-C--:B------:R-:W-:Y:S02]  /*100c0*/  ISETP.GE.OR P1, PT, R0, R5.reuse, P0 ;  /* 0x000000050000720c */ /* 0x080fe40000726670 */
[-C--:B------:R-:W-:Y:S01]  /*100d0*/  ISETP.GE.OR P2, PT, R4, R5.reuse, P0 ;  /* 0x000000050400720c */ /* 0x080fe20000746670 */
[----:B------:R-:W-:Y:S01]  /*100e0*/  VIADD R3, R3, UR4 ;  /* 0x0000000403037c36 */ /* 0x000fe20008000000 */
[----:B------:R-:W-:Y:S01]  /*100f0*/  ISETP.GE.OR P0, PT, R156, R5, P0 ;  /* 0x000000059c00720c */ /* 0x000fe20000706670 */
[----:B------:R-:W-:Y:S02]  /*10100*/  UIMAD UR4, UR9, UR12, URZ ;  /* 0x0000000c090472a4 */ /* 0x000fe4000f8e023f */
[----:B------:R-:W-:Y:S01]  /*10110*/  IMAD.U32 R9, RZ, RZ, UR12 ;  /* 0x0000000cff097e24 */ /* 0x000fe2000f8e00ff */
[--C-:B------:R-:W-:Y:S01]  /*10120*/  SHF.R.S32.HI R7, RZ, 0x1f, R156.reuse ;  /* 0x0000001fff077819 */ /* 0x100fe2000001149c */
[----:B------:R-:W-:Y:S01]  /*10130*/  IMAD.MOV.U32 R6, RZ, RZ, R156 ;  /* 0x000000ffff067224 */ /* 0x000fe200078e009c */
[----:B------:R-:W-:-:S02]  /*10140*/  UIMAD UR4, UR10, UR13, UR4 ;  /* 0x0000000d0a0472a4 */ /* 0x000fc4000f8e0204 */
[----:B------:R-:W-:-:S04]  /*10150*/  IMAD.WIDE.U32 R4, R9, UR10, R2 ;  /* 0x0000000a09047c25 */ /* 0x000fc8000f8e0002 */
[----:B------:R-:W-:-:S04]  /*10160*/  IMAD.WIDE R6, R23, 0xc0, R6 ;  /* 0x000000c017067825 */ /* 0x000fc800078e0206 */
[----:B------:R-:W-:Y:S01]  /*10170*/  VIADD R11, R5, UR4 ;  /* 0x00000004050b7c36 */ /* 0x000fe20008000000 */
[----:B------:R-:W-:Y:S06]  /*10180*/  @P0 BRA `(.L_x_11405) ;  /* 0x00000000002c0947 */ /* 0x000fec0003800000 */
        /* <DEDUP_REMOVED lines=11> */
.L_x_11405:
[----:B------:R-:W-:Y:S05]  /*10240*/  BSYNC B1 ;  /* 0x0000000000017941 */ /* 0x000fea0003800000 */
.L_x_11404:
[----:B------:R-:W-:Y:S04]  /*10250*/  BSSY B1, `(.L_x_11406) ;  /* 0x000000f000017945 */ /* 0x000fe80003800000 */
[----:B------:R-:W-:Y:S05]  /*10260*/  @P3 BRA `(.L_x_11407) ;  /* 0x0000000000343947 */ /* 0x000fea0003800000 */
[----:B0-----:R-:W-:Y:S01]  /*10270*/  IADD3 R9, P0, R6, 0x30, RZ ;  /* 0x0000003006097810 */ /* 0x001fe20007f1e0ff */
        /* <DEDUP_REMOVED lines=12> */
.L_x_11407:
[----:B------:R-:W-:Y:S05]  /*10340*/  BSYNC B1 ;  /* 0x0000000000017941 */ /* 0x000fea0003800000 */
.L_x_11406:
[----:B------:R-:W-:Y:S04]  /*10350*/  BSSY B1, `(.L_x_11408) ;  /* 0x000000f000017945 */ /* 0x000fe80003800000 */
[----:B------:R-:W-:Y:S05]  /*10360*/  @P1 BRA `(.L_x_11409) ;  /* 0x0000000000341947 */ /* 0x000fea0003800000 */
[----:B01----:R-:W-:Y:S01]  /*10370*/  IADD3 R9, P0, R6, 0x60, RZ ;  /* 0x0000006006097810 */ /* 0x003fe20007f1e0ff */
        /* <DEDUP_REMOVED lines=12> */
.L_x_11409:
[----:B------:R-:W-:Y:S05]  /*10440*/  BSYNC B1 ;  /* 0x0000000000017941 */ /* 0x000fea0003800000 */
.L_x_11408:
        /* <DEDUP_REMOVED lines=14> */
.L_x_11400:
[----:B------:R-:W-:Y:S05]  /*10530*/  BSYNC B0 ;  /* 0x0000000000007941 */ /* 0x000fea0003800000 */
.L_x_11391:
[----:B------:R-:W-:Y:S02]  /*10540*/  ULDC UR4, c[0x0][0xc14] ;  /* 0x0003050000047ab9 */ /* 0x000fe40000000800 */
[----:B------:R-:W-:-:S06]  /*10550*/  UISETP.GE.AND UP0, UPT, UR5, UR4, UPT ;  /* 0x000000040500728c */ /* 0x000fcc000bf06270 */
[----:B------:R-:W-:-:S13]  /*10560*/  PLOP3.LUT P0, PT, PT, PT, UP0, 0x80, 0x0 ;  /* 0x000000000000781c */ /* 0x000fda0003f0f008 */
[----:B------:R-:W-:Y:S05]  /*10570*/  @!P0 BRA `(.L_x_11410) ;  /* 0xffffff08000c8947 */ /* 0x000fea000383ffff */
[----:B------:R-:W-:Y:S05]  /*10580*/  EXIT ;  /* 0x000000000000794d */ /* 0x000fea0003800000 */
.L_x_11309:
        /* <DEDUP_REMOVED lines=61> */
.L_x_11415:
        /* <DEDUP_REMOVED lines=13> */
.L_x_11414:
[----:B------:R-:W-:Y:S05]  /*10a30*/  BSYNC B0 ;  /* 0x0000000000007941 */ /* 0x000fea0003800000 */
.L_x_11413:
        /* <DEDUP_REMOVED lines=26> */
.L_x_11411:
        /* <DEDUP_REMOVED lines=20> */
.L_x_11416:
        /* <DEDUP_REMOVED lines=59> */
.L_x_11412:
[----:B------:R-:W-:Y:S02]  /*110d0*/  IMAD.MOV.U32 R17, RZ, RZ, RZ ;  /* 0x000000ffff117224 */ /* 0x000fe400078e00ff */
[----:B------:R-:W-:Y:S02]  /*110e0*/  IMAD.U32 R16, RZ, RZ, UR6 ;  /* 0x00000006ff107e24 */ /* 0x000fe4000f8e00ff */
[----:B------:R-:W-:-:S07]  /*110f0*/  IMAD.MOV.U32 R18, RZ, RZ, RZ ;  /* 0x000000ffff127224 */ /* 0x000fce00078e00ff */
.L_x_11417:
        /* <DEDUP_REMOVED lines=16> */
.L_x_11491:
        /* <DEDUP_REMOVED lines=40> */
.L_x_11419:
        /* <DEDUP_REMOVED lines=13> */
.L_x_11420:
[----:B------:R-:W-:Y:S05]  /*11550*/  @!P0 BRA `(.L_x_11421) ;  /* 0x00000000000c8947 */ /* 0x000fea0003800000 */
[----:B------:R-:W2:Y:S04]  /*11560*/  LDG.E R4, desc[UR46][R2.64] ;  /* 0x0000002e02047981 */ /* 0x000ea8000c1e1900 */
[----:B------:R-:W2:Y:S02]  /*11570*/  LDG.E R7, desc[UR46][R2.64+0x4] ;  /* 0x0000042e02077981 */ /* 0x000ea4000c1e1900 */
[----:B--2---:R-:W-:-:S07]  /*11580*/  IMAD.IADD R7, R7, 0x1, -R4 ;  /* 0x0000000107077824 */ /* 0x004fce00078e0a04 */
.L_x_11421:
        /* <DEDUP_REMOVED lines=19> */
.L_x_11424:
[----:B------:R-:W-:-:S13]  /*116c0*/  ISETP.NE.AND P1, PT, R3, 0x1, PT ;  /* 0x000000010300780c */ /* 0x000fda0003f25270 */
[----:B------:R-:W0:Y:S02]  /*116d0*/  @P1 LDC.64 R4, c[0x0][0x9e8] ;  /* 0x00027a00ff041b82 */ /* 0x000e240000000a00 */
[----:B0-----:R-:W-:-:S05]  /*116e0*/  @P1 IMAD.HI.U32 R4, R7, R4, RZ ;  /* 0x0000000407041227 */ /* 0x001fca00078e00ff */
[----:B------:R-:W-:-:S07]  /*116f0*/  @P1 SHF.R.U32.HI R7, RZ, R5, R4 ;  /* 0x00000005ff071219 */ /* 0x000fce0000011604 */
.L_x_11425:
[----:B------:R-:W-:Y:S05]  /*11700*/  BSYNC B0 ;  /* 0x0000000000007941 */ /* 0x000fea0003800000 */
.L_x_11423:
[----:B------:R-:W-:-:S05]  /*11710*/  IMAD R7, R7, R3, R3 ;  /* 0x0000000307077224 */ /* 0x000fca00078e0203 */
[----:B------:R-:W-:-:S07]  /*11720*/  VIMNMX R2, R2, R7, PT ;  /* 0x0000000702027248 */ /* 0x000fce0003fe0100 */
.L_x_11422:
        /* <DEDUP_REMOVED lines=24> */
.L_x_11428:
[----:B------:R-:W-:-:S13]  /*118b0*/  ISETP.NE.AND P0, PT, R3, 0x1, PT ;  /* 0x000000010300780c */ /* 0x000fda0003f05270 */
[----:B------:R-:W0:Y:S02]  /*118c0*/  @P0 LDC.64 R4, c[0x0][0x9e8] ;  /* 0x00027a00ff040b82 */ /* 0x000e240000000a00 */
[----:B0-----:R-:W-:-:S05]  /*118d0*/  @P0 IMAD.HI.U32 R4, R7, R4, RZ ;  /* 0x0000000407040227 */ /* 0x001fca00078e00ff */
[----:B------:R-:W-:-:S07]  /*118e0*/  @P0 SHF.R.U32.HI R7, RZ, R5, R4 ;  /* 0x00000005ff070219 */ /* 0x000fce0000011604 */
.L_x_11429:
[----:B------:R-:W-:Y:S05]  /*118f0*/  BSYNC B0 ;  /* 0x0000000000007941 */ /* 0x000fea0003800000 */
.L_x_11427:
[----:B------:R-:W-:-:S05]  /*11900*/  IMAD R3, R7, R3, RZ ;  /* 0x0000000307037224 */ /* 0x000fca00078e02ff */
[----:B------:R-:W-:-:S07]  /*11910*/  VIMNMX R0, R0, R3, !PT ;  /* 0x0000000300007248 */ /* 0x000fce0007fe0100 */
.L_x_11426:
        /* <DEDUP_REMOVED lines=22> */
.L_x_11431:
        /* <DEDUP_REMOVED lines=22> */
.L_x_11433:
        /* <DEDUP_REMOVED lines=19> */
.L_x_11435:
        /* <DEDUP_REMOVED lines=16> */
.L_x_11434:
        /* <DEDUP_REMOVED lines=26> */
.L_x_11436:
        /* <DEDUP_REMOVED lines=18> */
.L_x_11507:
[----:B------:R-:W-:Y:S01]  /*120d0*/  UMOV UR4, 0xffffffff ;  /* 0xffffffff00047882 */ /* 0x000fe20000000000 */
[----:B------:R-:W-:Y:S02]  /*120e0*/  SHF.R.S32.HI R9, RZ, 0x1f, R6 ;  /* 0x0000001fff097819 */ /* 0x000fe40000011406 */
[----:B------:R-:W-:Y:S05]  /*120f0*/  BRA.DIV UR4, `(.L_x_11438) ;  /* 0x0000002e04987947 */ /* 0x000fea000b800000 */
[----:B------:R-:W-:-:S13]  /*12100*/  ELECT P6, URZ, PT ;  /* 0x00000000003f782f */ /* 0x000fda00038c0000 */
.L_x_11510:
        /* <DEDUP_REMOVED lines=22> */
.L_x_11440:
[----:B------:R-:W-:Y:S01]  /*12270*/  IMAD R5, R22, 0x8, R25 ;  /* 0x0000000816057824 */ /* 0x000fe200078e0219 */
[----:B------:R-:W-:-:S04]  /*12280*/  SHF.L.U32 R4, R24, 0x1f, RZ ;  /* 0x0000001f18047819 */ /* 0x000fc800000006ff */
[----:B------:R-:W1:Y:S02]  /*12290*/  SYNCS.PHASECHK.TRANS64.TRYWAIT P0, [R5+URZ+0x16840], R4 ;  /* 0x01684004050075a7 */ /* 0x000e64000800017f */
[----:B-1----:R-:W-:Y:S05]  /*122a0*/  @!P0 BRA `(.L_x_11441) ;  /* 0x0000002c004c8947 */ /* 0x002fea0003800000 */
.L_x_11511:
        /* <DEDUP_REMOVED lines=9> */
.L_x_11442:
[----:B-12---:R-:W-:Y:S01]  /*12340*/  IMAD R4, R22, 0x4000, R25 ;  /* 0x0000400016047824 */ /* 0x006fe200078e0219 */
        /* <DEDUP_REMOVED lines=11> */
[----:B------:R-:W-:Y:S02]  /*12400*/  ULEA UR11, UR11, UR4, 0x7 ;  /* 0x000000040b0b7291 */ /* 0x000fe4000f8e383f */
[----:B------:R-:W-:Y:S01]  /*12410*/  UIADD3 UR8, UR8, 0xe400, URZ ;  /* 0x0000e40008087890 */ /* 0x000fe2000fffe03f */
[----:B------:R-:W-:-:S08]  /*12420*/  UMOV UR4, 0x0 ;  /* 0x0000000000047882 */ /* 0x000fd00000000000 */
[----:B------:R1:W-:Y:S02]  /*12430*/  UTMALDG.4D [UR8], [UR6], desc[UR4] ;  /* 0x00000408060075b4 */ /* 0x0003e40008019000 */
[----:B-1----:R-:W-:Y:S01]  /*12440*/  NOP ;  /* 0x0000000000007918 */ /* 0x002fe20000000000 */
.L_x_11439:
[----:B------:R-:W-:Y:S05]  /*12450*/  WARPSYNC.ALL ;  /* 0x0000000000007948 */ /* 0x000fea0003800000 */
[----:B------:R-:W-:Y:S01]  /*12460*/  BAR.SYNC.DEFER_BLOCKING 0x8, 0x1a0 ;  /* 0x0206800000007b1d */ /* 0x000fe20000010000 */
[----:B------:R-:W-:Y:S02]  /*12470*/  ELECT P0, URZ, PT ;  /* 0x00000000003f782f */ /* 0x000fe40003800000 */
[----:B------:R-:W-:Y:S01]  /*12480*/  R2UR UR9, R25 ;  /* 0x00000000190972ca */ /* 0x000fe200000e0000 */
[----:B------:R-:W-:Y:S01]  /*12490*/  VIADD R29, R29, 0x1 ;  /* 0x000000011d1d7836 */ /* 0x000fe20000000000 */
[----:B------:R-:W-:-:S09]  /*124a0*/  UIADD3 UR4, UP0, UR38, 0x270, URZ ;  /* 0x0000027026047890 */ /* 0x000fd2000ff1e03f */
[----:B------:R-:W-:Y:S01]  /*124b0*/  @P0 R2UR UR13, R10 ;  /* 0x000000000a0d02ca */ /* 0x000fe200000e0000 */
[----:B------:R-:W-:Y:S01]  /*124c0*/  UMOV UR6, 0x0 ;  /* 0x0000000000067882 */ /* 0x000fe20000000000 */
[----:B------:R-:W-:Y:S01]  /*124d0*/  @P0 R2UR UR12, R18 ;  /* 0x00000000120c02ca */ /* 0x000fe200000e0000 */
[----:B------:R-:W-:Y:S01]  /*124e0*/  UIADD3.X UR5, URZ, UR39, URZ, UP0, !UPT ;  /* 0x000000273f057290 */ /* 0x000fe200087fe43f */
[----:B------:R-:W-:Y:S01]  /*124f0*/  @P0 R2UR UR11, R17 ;  /* 0x00000000110b02ca */ /* 0x000fe200000e0000 */
[----:B------:R-:W-:Y:S01]  /*12500*/  UMOV UR7, 0x12f00000 ;  /* 0x12f0000000077882 */ /* 0x000fe20000000000 */
[----:B------:R-:W-:Y:S01]  /*12510*/  UMOV UR10, URZ ;  /* 0x0000003f000a7c82 */ /* 0x000fe20008000000 */
[----:B------:R-:W-:Y:S01]  /*12520*/  BSSY B0, `(.L_x_11443) ;  /* 0x000000c000007945 */ /* 0x000fe20003800000 */
[----:B------:R-:W-:Y:S01]  /*12530*/  @P0 IMAD.MOV.U32 R4, RZ, RZ, 0x6000 ;  /* 0x00006000ff040424 */ /* 0x000fe200078e00ff */
[----:B------:R-:W-:Y:S02]  /*12540*/  UIADD3 UR8, UR9, 0x8400, URZ ;  /* 0x0000840009087890 */ /* 0x000fe4000fffe03f */
[----:B------:R-:W-:Y:S01]  /*12550*/  UIADD3 UR9, UR9, 0x16800, URZ ;  /* 0x0001680009097890 */ /* 0x000fe2000fffe03f */
[----:B------:R1:W-:Y:S08]  /*12560*/  @P0 SYNCS.ARRIVE.TRANS64 RZ, [R25+URZ+0x16800], R4 ;  /* 0x0168000419ff09a7 */ /* 0x0003f0000800003f */
[----:B------:R2:W-:Y:S01]  /*12570*/  UTMALDG.4D [UR8], [UR4], desc[UR6] ;  /* 0x00000608040075b4 */ /* 0x0005e20008019000 */
[----:B-1----:R-:W-:-:S04]  /*12580*/  LEA.HI R4, R29, R29, RZ, 0x1 ;  /* 0x0000001d1d047211 */ /* 0x002fc800078f08ff */
[----:B------:R-:W-:-:S05]  /*12590*/  LOP3.LUT R4, R4, 0xfffffffe, RZ, 0xc0, !PT ;  /* 0xfffffffe04047812 */ /* 0x000fca00078ec0ff */
[----:B------:R-:W-:-:S05]  /*125a0*/  IMAD.IADD R4, R29, 0x1, -R4 ;  /* 0x000000011d047824 */ /* 0x000fca00078e0a04 */
[----:B------:R-:W-:-:S04]  /*125b0*/  SHF.L.U32 R4, R4, 0x1f, RZ ;  /* 0x0000001f04047819 */ /* 0x000fc800000006ff */
[----:B------:R-:W1:Y:S02]  /*125c0*/  SYNCS.PHASECHK.TRANS64.TRYWAIT P0, [R25+URZ+0x16820], R4 ;  /* 0x01682004190075a7 */ /* 0x000e64000800017f */
[----:B-12---:R-:W-:Y:S05]  /*125d0*/  @!P0 BRA `(.L_x_11444) ;  /* 0x0000002800948947 */ /* 0x006fea0003800000 */
.L_x_11512:
[----:B------:R-:W-:Y:S05]  /*125e0*/  BSYNC B0 ;  /* 0x0000000000007941 */ /* 0x000fea0003800000 */
.L_x_11443:
        /* <DEDUP_REMOVED lines=41> */
.L_x_11451:
[----:B0-----:R-:W-:Y:S01]  /*12880*/  IMAD R3, R12, 0x8, R25 ;  /* 0x000000080c037824 */ /* 0x001fe200078e0219 */
[----:B------:R-:W-:-:S04]  /*12890*/  SHF.L.U32 R2, R13, 0x1f, RZ ;  /* 0x0000001f0d027819 */ /* 0x000fc800000006ff */
[----:B------:R-:W0:Y:S02]  /*128a0*/  SYNCS.PHASECHK.TRANS64.TRYWAIT P0, [R3+URZ+0x16840], R2 ;  /* 0x01684002030075a7 */ /* 0x000e24000800017f */
[----:B0-----:R-:W-:Y:S05]  /*128b0*/  @!P0 BRA `(.L_x_11452) ;  /* 0x0000002400f08947 */ /* 0x001fea0003800000 */
.L_x_11513:
        /* <DEDUP_REMOVED lines=9> */
.L_x_11453:
[----:B01----:R-:W-:Y:S01]  /*12950*/  IMAD R2, R12, 0x4000, R25 ;  /* 0x000040000c027824 */ /* 0x003fe200078e0219 */
        /* <DEDUP_REMOVED lines=14> */
[----:B------:R-:W-:Y:S02]  /*12a40*/  ULEA UR11, UR11, UR4, 0x7 ;  /* 0x000000040b0b7291 */ /* 0x000fe4000f8e383f */
[----:B------:R-:W-:Y:S01]  /*12a50*/  UIADD3 UR8, UR8, 0xe400, URZ ;  /* 0x0000e40008087890 */ /* 0x000fe2000fffe03f */
[----:B------:R-:W-:-:S08]  /*12a60*/  UMOV UR4, 0x0 ;  /* 0x0000000000047882 */ /* 0x000fd00000000000 */
[----:B------:R0:W-:Y:S01]  /*12a70*/  UTMALDG.4D [UR8], [UR6], desc[UR4] ;  /* 0x00000408060075b4 */ /* 0x0001e20008019000 */
[----:B------:R-:W1:Y:S02]  /*12a80*/  SYNCS.PHASECHK.TRANS64.TRYWAIT P0, [R2+URZ+0x60], R5 ;  /* 0x00006005020075a7 */ /* 0x000e64000800017f */
[----:B01----:R-:W-:Y:S05]  /*12a90*/  @!P0 BRA `(.L_x_11454) ;  /* 0x00000024008c8947 */ /* 0x003fea0003800000 */
.L_x_11514:
[----:B------:R-:W-:Y:S05]  /*12aa0*/  @P1 BRA `(.L_x_11455) ;  /* 0x0000000000181947 */ /* 0x000fea0003800000 */
[----:B------:R-:W-:Y:S01]  /*12ab0*/  ISETP.NE.AND P0, PT, R27, RZ, PT ;  /* 0x000000ff1b00720c */ /* 0x000fe20003f05270 */
[----:B0-----:R-:W-:Y:S02]  /*12ac0*/  IMAD R2, R22, 0x8, R25 ;  /* 0x0000000816027824 */ /* 0x001fe400078e0219 */
[----:B------:R-:W-:-:S04]  /*12ad0*/  IMAD.MOV.U32 R3, RZ, RZ, 0x4000 ;  /* 0x00004000ff037424 */ /* 0x000fc800078e00ff */
[----:B------:R1:W-:Y:S06]  /*12ae0*/  SYNCS.ARRIVE.TRANS64 RZ, [R2+URZ+0x16850], R3 ;  /* 0x0168500302ff79a7 */ /* 0x0003ec000800003f */
[----:B------:R-:W-:Y:S05]  /*12af0*/  @!P0 BRA `(.L_x_11455) ;  /* 0x0000000000048947 */ /* 0x000fea0003800000 */
[----:B------:R-:W-:Y:S01]  /*12b00*/  BPT.TRAP 0x1 ;  /* 0x000000040000795c */ /* 0x000fe20000300000 */
.L_x_11455:
[C-C-:B01----:R-:W-:Y:S01]  /*12b10*/  IMAD R2, R22.reuse, 0x8, R25.reuse ;  /* 0x0000000816027824 */ /* 0x143fe200078e0219 */
        /* <DEDUP_REMOVED lines=11> */
[----:B------:R-:W-:-:S02]  /*12bd0*/  IMAD.MOV.U32 R8, RZ, RZ, R4 ;  /* 0x000000ffff087224 */ /* 0x000fc400078e0004 */
[----:B------:R-:W-:Y:S02]  /*12be0*/  IMAD.MOV.U32 R7, RZ, RZ, R10 ;  /* 0x000000ffff077224 */ /* 0x000fe400078e000a */
[----:B------:R-:W-:Y:S02]  /*12bf0*/  ULEA UR11, UR11, UR4, 0x7 ;  /* 0x000000040b0b7291 */ /* 0x000fe4000f8e383f */
[----:B------:R-:W-:Y:S02]  /*12c00*/  UIADD3 UR9, UR9, 0x16850, URZ ;  /* 0x0001685009097890 */ /* 0x000fe4000fffe03f */
[----:B------:R-:W-:Y:S01]  /*12c10*/  UIADD3 UR8, UR8, 0x400, URZ ;  /* 0x0000040008087890 */ /* 0x000fe2000fffe03f */
[----:B------:R-:W-:-:S08]  /*12c20*/  UMOV UR4, 0x0 ;  /* 0x0000000000047882 */ /* 0x000fd00000000000 */
[----:B------:R0:W-:Y:S02]  /*12c30*/  UTMALDG.4D [UR8], [UR6], desc[UR4] ;  /* 0x00000408060075b4 */ /* 0x0001e40008019000 */
[----:B0-----:R-:W-:Y:S01]  /*12c40*/  NOP ;  /* 0x0000000000007918 */ /* 0x001fe20000000000 */
.L_x_11450:
[----:B------:R-:W-:Y:S05]  /*12c50*/  BSYNC B2 ;  /* 0x0000000000027941 */ /* 0x000fea0003800000 */
.L_x_11449:
[----:B------:R-:W-:Y:S02]  /*12c60*/  IMAD.MOV.U32 R22, RZ, RZ, R12 ;  /* 0x000000ffff167224 */ /* 0x000fe400078e000c */
[----:B------:R-:W-:Y:S02]  /*12c70*/  IMAD.MOV.U32 R24, RZ, RZ, R13 ;  /* 0x000000ffff187224 */ /* 0x000fe400078e000d */
[----:B------:R-:W-:-:S07]  /*12c80*/  VIADD R10, R28, 0xfffffffd ;  /* 0xfffffffd1c0a7836 */ /* 0x000fce0000000000 */
.L_x_11448:
[----:B------:R-:W-:Y:S05]  /*12c90*/  BSYNC B1 ;  /* 0x0000000000017941 */ /* 0x000fea0003800000 */
.L_x_11447:
[----:B------:R-:W-:Y:S01]  /*12ca0*/  VIADD R11, R11, 0xfffffffe ;  /* 0xfffffffe0b0b7836 */ /* 0x000fe20000000000 */
[----:B------:R-:W-:-:S04]  /*12cb0*/  LOP3.LUT R28, RZ, R28, RZ, 0x33, !PT ;  /* 0x0000001cff1c7212 */ /* 0x000fc800078e33ff */
[----:B------:R-:W-:-:S13]  /*12cc0*/  ISETP.NE.AND P0, PT, R11, R28, PT ;  /* 0x0000001c0b00720c */ /* 0x000fda0003f05270 */
[----:B------:R-:W-:Y:S05]  /*12cd0*/  @!P0 BRA `(.L_x_11446) ;  /* 0x0000000800ec8947 */ /* 0x000fea0003800000 */
[----:B------:R-:W-:-:S07]  /*12ce0*/  IMAD.MOV.U32 R4, RZ, RZ, R8 ;  /* 0x000000ffff047224 */ /* 0x000fce00078e0008 */
.L_x_11470:
        /* <DEDUP_REMOVED lines=31> */
.L_x_11458:
[----:B------:R-:W-:Y:S01]  /*12ee0*/  IMAD R3, R11, 0x8, R25 ;  /* 0x000000080b037824 */ /* 0x000fe200078e0219 */
[----:B------:R-:W-:-:S04]  /*12ef0*/  SHF.L.U32 R2, R12, 0x1f, RZ ;  /* 0x0000001f0c027819 */ /* 0x000fc800000006ff */
[----:B------:R-:W1:Y:S02]  /*12f00*/  SYNCS.PHASECHK.TRANS64.TRYWAIT P0, [R3+URZ+0x16840], R2 ;  /* 0x01684002030075a7 */ /* 0x000e64000800017f */
[----:B-1----:R-:W-:Y:S05]  /*12f10*/  @!P0 BRA `(.L_x_11459) ;  /* 0x0000002000808947 */ /* 0x002fea0003800000 */
.L_x_11515:
        /* <DEDUP_REMOVED lines=9> */
.L_x_11460:
        /* <DEDUP_REMOVED lines=21> */
.L_x_11516:
[----:B------:R-:W-:Y:S05]  /*13100*/  @P0 BRA `(.L_x_11462) ;  /* 0x0000000000140947 */ /* 0x000fea0003800000 */
[----:B------:R-:W-:Y:S01]  /*13110*/  ISETP.NE.AND P1, PT, R27, RZ, PT ;  /* 0x000000ff1b00720c */ /* 0x000fe20003f25270 */
[----:B------:R-:W-:-:S04]  /*13120*/  IMAD.MOV.U32 R2, RZ, RZ, 0x4000 ;  /* 0x00004000ff027424 */ /* 0x000fc800078e00ff */
[----:B------:R1:W-:Y:S08]  /*13130*/  SYNCS.ARRIVE.TRANS64 RZ, [R3+URZ+0x50], R2 ;  /* 0x0000500203ff79a7 */ /* 0x0003f0000800003f */
[----:B------:R-:W-:Y:S05]  /*13140*/  @!P1 BRA `(.L_x_11462) ;  /* 0x0000000000049947 */ /* 0x000fea0003800000 */
[----:B------:R-:W-:Y:S01]  /*13150*/  BPT.TRAP 0x1 ;  /* 0x000000040000795c */ /* 0x000fe20000300000 */
.L_x_11462:
        /* <DEDUP_REMOVED lines=15> */
[----:B------:R-:W-:-:S03]  /*13250*/  ULEA UR11, UR11, UR4, 0x7 ;  /* 0x000000040b0b7291 */ /* 0x000fc6000f8e383f */
[----:B------:R-:W-:-:S06]  /*13260*/  UMOV UR4, 0x0 ;  /* 0x0000000000047882 */ /* 0x000fcc0000000000 */
[----:B------:R2:W-:Y:S02]  /*13270*/  UTMALDG.4D [UR8], [UR6], desc[UR4] ;  /* 0x00000408060075b4 */ /* 0x0005e40008019000 */
[----:B--2---:R-:W-:Y:S01]  /*13280*/  NOP ;  /* 0x0000000000007918 */ /* 0x004fe20000000000 */
.L_x_11457:
[----:B------:R-:W-:Y:S05]  /*13290*/  BSYNC B1 ;  /* 0x0000000000017941 */ /* 0x000fea0003800000 */
.L_x_11456:
        /* <DEDUP_REMOVED lines=31> */
.L_x_11465:
[----:B------:R-:W-:Y:S01]  /*13490*/  IMAD R2, R22, 0x8, R25 ;  /* 0x0000000816027824 */ /* 0x000fe200078e0219 */
[----:B------:R-:W-:-:S04]  /*134a0*/  SHF.L.U32 R3, R24, 0x1f, RZ ;  /* 0x0000001f18037819 */ /* 0x000fc800000006ff */
[----:B------:R-:W1:Y:S02]  /*134b0*/  SYNCS.PHASECHK.TRANS64.TRYWAIT P0, [R2+URZ+0x16840], R3 ;  /* 0x01684003020075a7 */ /* 0x000e64000800017f */
[----:B-1----:R-:W-:Y:S05]  /*134c0*/  @!P0 BRA `(.L_x_11466) ;  /* 0x0000001c003c8947 */ /* 0x002fea0003800000 */
.L_x_11517:
        /* <DEDUP_REMOVED lines=9> */
.L_x_11467:
[----:B01----:R-:W-:Y:S01]  /*13560*/  IMAD R2, R22, 0x4000, R25 ;  /* 0x0000400016027824 */ /* 0x003fe200078e0219 */
[----:B------:R-:W-:Y:S01]  /*13570*/  R2UR UR11, R14 ;  /* 0x000000000e0b72ca */ /* 0x000fe200000e0000 */
[----:B------:R-:W-:Y:S01]  /*13580*/  UIADD3 UR6, UP0, UR38, 0x370, URZ ;  /* 0x0000037026067890 */ /* 0x000fe2000ff1e03f */
[----:B------:R-:W-:Y:S01]  /*13590*/  R2UR UR4, R23 ;  /* 0x00000000170472ca */ /* 0x000fe200000e0000 */
[----:B------:R-:W-:Y:S01]  /*135a0*/  UMOV UR5, 0x14f00000 ;  /* 0x14f0000000057882 */ /* 0x000fe20000000000 */
[----:B------:R-:W-:Y:S01]  /*135b0*/  R2UR UR8, R2 ;  /* 0x00000000020872ca */ /* 0x000fe200000e0000 */
[----:B------:R-:W-:Y:S01]  /*135c0*/  VIADD R2, R25, 0x16800 ;  /* 0x0001680019027836 */ /* 0x000fe20000000000 */
[----:B------:R-:W-:Y:S01]  /*135d0*/  R2UR UR12, R0 ;  /* 0x00000000000c72ca */ /* 0x000fe200000e0000 */
[----:B------:R-:W-:Y:S01]  /*135e0*/  UIADD3.X UR7, URZ, UR39, URZ, UP0, !UPT ;  /* 0x000000273f077290 */ /* 0x000fe200087fe43f */
[----:B-----5:R-:W-:Y:S01]  /*135f0*/  R2UR UR13, R4 ;  /* 0x00000000040d72ca */ /* 0x020fe200000e0000 */
[--C-:B------:R-:W-:Y:S01]  /*13600*/  IMAD R3, R22, 0x8, R2.reuse ;  /* 0x0000000816037824 */ /* 0x100fe200078e0202 */
[----:B------:R-:W-:Y:S01]  /*13610*/  UMOV UR10, URZ ;  /* 0x0000003f000a7c82 */ /* 0x000fe20008000000 */
[----:B------:R-:W-:-:S03]  /*13620*/  IMAD R2, R11, 0x8, R2 ;  /* 0x000000080b027824 */ /* 0x000fc600078e0202 */
[----:B------:R-:W-:Y:S01]  /*13630*/  R2UR UR9, R3 ;  /* 0x00000000030972ca */ /* 0x000fe200000e0000 */
[----:B------:R-:W-:Y:S01]  /*13640*/  ULEA UR11, UR11, UR4, 0x7 ;  /* 0x000000040b0b7291 */ /* 0x000fe2000f8e383f */
[----:B------:R-:W-:Y:S01]  /*13650*/  SHF.L.U32 R3, R12, 0x1f, RZ ;  /* 0x0000001f0c037819 */ /* 0x000fe200000006ff */
[----:B------:R-:W-:Y:S01]  /*13660*/  UIADD3 UR8, UR8, 0xe400, URZ ;  /* 0x0000e40008087890 */ /* 0x000fe2000fffe03f */
[----:B------:R-:W-:-:S09]  /*13670*/  UMOV UR4, 0x0 ;  /* 0x0000000000047882 */ /* 0x000fd20000000000 */
[----:B------:R-:W-:-:S09]  /*13680*/  UIADD3 UR9, UR9, 0x30, URZ ;  /* 0x0000003009097890 */ /* 0x000fd2000fffe03f */
[----:B------:R0:W-:Y:S01]  /*13690*/  UTMALDG.4D [UR8], [UR6], desc[UR4] ;  /* 0x00000408060075b4 */ /* 0x0001e20008019000 */
[----:B------:R-:W1:Y:S02]  /*136a0*/  SYNCS.PHASECHK.TRANS64.TRYWAIT P1, [R2+URZ+0x60], R3 ;  /* 0x00006003020075a7 */ /* 0x000e64000802017f */
[----:B01----:R-:W-:Y:S05]  /*136b0*/  @!P1 BRA `(.L_x_11468) ;  /* 0x0000001800d49947 */ /* 0x003fea0003800000 */
.L_x_11518:
[----:B------:R-:W-:Y:S05]  /*136c0*/  @P0 BRA `(.L_x_11469) ;  /* 0x0000000000140947 */ /* 0x000fea0003800000 */
[----:B------:R-:W-:Y:S01]  /*136d0*/  ISETP.NE.AND P1, PT, R27, RZ, PT ;  /* 0x000000ff1b00720c */ /* 0x000fe20003f25270 */
[----:B0-----:R-:W-:-:S04]  /*136e0*/  IMAD.MOV.U32 R3, RZ, RZ, 0x4000 ;  /* 0x00004000ff037424 */ /* 0x001fc800078e00ff */
[----:B------:R1:W-:Y:S08]  /*136f0*/  SYNCS.ARRIVE.TRANS64 RZ, [R2+URZ+0x50], R3 ;  /* 0x0000500302ff79a7 */ /* 0x0003f0000800003f */
[----:B------:R-:W-:Y:S05]  /*13700*/  @!P1 BRA `(.L_x_11469) ;  /* 0x0000000000049947 */ /* 0x000fea0003800000 */
[----:B------:R-:W-:Y:S01]  /*13710*/  BPT.TRAP 0x1 ;  /* 0x000000040000795c */ /* 0x000fe20000300000 */
.L_x_11469:
        /* <DEDUP_REMOVED lines=19> */
.L_x_11464:
[----:B------:R-:W-:Y:S05]  /*13850*/  BSYNC B1 ;  /* 0x0000000000017941 */ /* 0x000fea0003800000 */
.L_x_11463:
[----:B------:R-:W-:Y:S01]  /*13860*/  ISETP.GT.AND P0, PT, R13, R26, PT ;  /* 0x0000001a0d00720c */ /* 0x000fe20003f04270 */
[----:B------:R-:W-:-:S12]  /*13870*/  VIADD R10, R10, 0xfffffffe ;  /* 0xfffffffe0a0a7836 */ /* 0x000fd80000000000 */
[----:B------:R-:W-:Y:S05]  /*13880*/  @P0 BRA `(.L_x_11470) ;  /* 0xfffffff400180947 */ /* 0x000fea000383ffff */
.L_x_11446:
[----:B------:R-:W-:Y:S05]  /*13890*/  BSYNC B0 ;  /* 0x0000000000007941 */ /* 0x000fea0003800000 */
.L_x_11445:
        /* <DEDUP_REMOVED lines=15> */
.L_x_11472:
[----:B------:R-:W-:Y:S05]  /*13990*/  BSYNC B0 ;  /* 0x0000000000007941 */ /* 0x000fea0003800000 */
.L_x_11471:
[----:B------:R-:W-:Y:S04]  /*139a0*/  BSSY B0, `(.L_x_11473) ;  /* 0x0000020000007945 */ /* 0x000fe80003800000 */
[----:B------:R-:W-:Y:S05]  /*139b0*/  @!P6 BRA `(.L_x_11474) ;  /* 0x000000000078e947 */ /* 0x000fea0003800000 */
[----:B01----:R-:W-:Y:S01]  /*139c0*/  IMAD R3, R22, 0x8, R25 ;  /* 0x0000000816037824 */ /* 0x003fe200078e0219 */
[----:B------:R-:W-:-:S04]  /*139d0*/  SHF.L.U32 R2, R24, 0x1f, RZ ;  /* 0x0000001f18027819 */ /* 0x000fc800000006ff */
[----:B------:R-:W0:Y:S02]  /*139e0*/  SYNCS.PHASECHK.TRANS64.TRYWAIT P0, [R3+URZ+0x16860], R2 ;  /* 0x01686002030075a7 */ /* 0x000e24000800017f */
[----:B0-----:R-:W-:Y:S05]  /*139f0*/  @!P0 BRA `(.L_x_11475) ;  /* 0x0000001800188947 */ /* 0x001fea0003800000 */
.L_x_11519:
        /* <DEDUP_REMOVED lines=9> */
.L_x_11476:
        /* <DEDUP_REMOVED lines=11> */
[----:B------:R-:W-:Y:S02]  /*13b40*/  ULEA UR11, UR11, UR4, 0x7 ;  /* 0x000000040b0b7291 */ /* 0x000fe4000f8e383f */
[----:B------:R-:W-:Y:S02]  /*13b50*/  UIADD3 UR9, UR9, 0x16850, URZ ;  /* 0x0001685009097890 */ /* 0x000fe4000fffe03f */
[----:B------:R-:W-:Y:S01]  /*13b60*/  UIADD3 UR8, UR8, 0x400, URZ ;  /* 0x0000040008087890 */ /* 0x000fe2000fffe03f */
[----:B------:R-:W-:-:S08]  /*13b70*/  UMOV UR4, 0x0 ;  /* 0x0000000000047882 */ /* 0x000fd00000000000 */
[----:B------:R2:W-:Y:S02]  /*13b80*/  UTMALDG.4D [UR8], [UR6], desc[UR4] ;  /* 0x00000408060075b4 */ /* 0x0005e40008019000 */
[----:B--2---:R-:W-:Y:S01]  /*13b90*/  NOP ;  /* 0x0000000000007918 */ /* 0x004fe20000000000 */
.L_x_11474:
[----:B------:R-:W-:Y:S05]  /*13ba0*/  BSYNC B0 ;  /* 0x0000000000007941 */ /* 0x000fea0003800000 */
.L_x_11473:
[----:B------:R-:W-:-:S05]  /*13bb0*/  VIADD R22, R22, 0x1 ;  /* 0x0000000116167836 */ /* 0x000fca0000000000 */
[----:B------:R-:W-:-:S04]  /*13bc0*/  ISETP.NE.AND P0, PT, R22, 0x2, PT ;  /* 0x000000021600780c */ /* 0x000fc80003f05270 */
[----:B01----:R-:W-:Y:S02]  /*13bd0*/  SEL R3, RZ, 0x1, P0 ;  /* 0x00000001ff037807 */ /* 0x003fe40000000000 */
[----:B------:R-:W-:Y:S02]  /*13be0*/  SEL R22, R22, RZ, P0 ;  /* 0x000000ff16167207 */ /* 0x000fe40000000000 */
[----:B------:R-:W-:-:S07]  /*13bf0*/  LOP3.LUT R24, R24, R3, RZ, 0x3c, !PT ;  /* 0x0000000318187212 */ /* 0x000fce00078e3cff */
.L_x_11432:
[----:B------:R-:W-:Y:S05]  /*13c00*/  BSYNC B6 ;  /* 0x0000000000067941 */ /* 0x000fea0003800000 */
.L_x_11430:
[----:B------:R-:W-:-:S03]  /*13c10*/  UMOV UR4, 0xffffffff ;  /* 0xffffffff00047882 */ /* 0x000fc60000000000 */
[----:B------:R-:W-:Y:S05]  /*13c20*/  BRA.DIV UR4, `(.L_x_11477) ;  /* 0x0000001604a07947 */ /* 0x000fea000b800000 */
[----:B------:R0:W1:Y:S04]  /*13c30*/  SHFL.IDX PT, R5, R16, RZ, 0x1f ;  /* 0x00001fff10057589 */ /* 0x00006800000e0000 */
[----:B------:R0:W2:Y:S02]  /*13c40*/  SHFL.IDX PT, R4, R16, 0x1, 0x1f ;  /* 0x00201f0010047f89 */ /* 0x0000a400000e0000 */
.L_x_11523:
        /* <DEDUP_REMOVED lines=11> */
.L_x_11479:
[----:B------:R-:W-:Y:S05]  /*13d00*/  BSYNC B0 ;  /* 0x0000000000007941 */ /* 0x000fea0003800000 */
.L_x_11478:
        /* <DEDUP_REMOVED lines=23> */
.L_x_11531:
[----:B------:R-:W-:Y:S02]  /*13e80*/  ULDC UR4, c[0x0][0xc10] ;  /* 0x0003040000047ab9 */ /* 0x000fe40000000800 */
[----:B------:R-:W-:-:S04]  /*13e90*/  IMAD.U32 R6, RZ, RZ, UR4 ;  /* 0x00000004ff067e24 */ /* 0x000fc8000f8e00ff */
[----:B----4-:R-:W-:-:S04]  /*13ea0*/  IMAD R7, R14, R6, RZ ;  /* 0x000000060e077224 */ /* 0x010fc800078e02ff */
[----:B--2---:R-:W-:-:S05]  /*13eb0*/  IMAD.IADD R4, R4, 0x1, R7 ;  /* 0x0000000104047824 */ /* 0x004fca00078e0207 */
[----:B-1----:R-:W-:-:S13]  /*13ec0*/  ISETP.GT.AND P0, PT, R4, R5, PT ;  /* 0x000000050400720c */ /* 0x002fda0003f04270 */
[----:B------:R-:W-:Y:S05]  /*13ed0*/  @P0 BRA `(.L_x_11481) ;  /* 0x0000000000ac0947 */ /* 0x000fea0003800000 */
[----:B------:R-:W1:Y:S02]  /*13ee0*/  LDC R0, c[0x0][0xc14] ;  /* 0x00030500ff007b82 */ /* 0x000e640000000800 */
.L_x_11486:
        /* <DEDUP_REMOVED lines=12> */
.L_x_11484:
[----:B------:R-:W-:Y:S05]  /*13fb0*/  BSYNC B0 ;  /* 0x0000000000007941 */ /* 0x000fea0003800000 */
.L_x_11483:
        /* <DEDUP_REMOVED lines=23> */
.L_x_11539:
[----:B------:R-:W-:Y:S02]  /*14130*/  ULDC UR4, c[0x0][0xc10] ;  /* 0x0003040000047ab9 */ /* 0x000fe40000000800 */
[----:B------:R-:W-:-:S04]  /*14140*/  IMAD.U32 R6, RZ, RZ, UR4 ;  /* 0x00000004ff067e24 */ /* 0x000fc8000f8e00ff */
[----:B--2---:R-:W-:-:S04]  /*14150*/  IMAD R7, R14, R6, RZ ;  /* 0x000000060e077224 */ /* 0x004fc800078e02ff */
[----:B------:R-:W-:-:S05]  /*14160*/  IMAD.IADD R4, R7, 0x1, R4 ;  /* 0x0000000107047824 */ /* 0x000fca00078e0204 */
[----:B------:R-:W-:-:S13]  /*14170*/  ISETP.GT.AND P0, PT, R4, R5, PT ;  /* 0x000000050400720c */ /* 0x000fda0003f04270 */
[----:B------:R-:W-:Y:S05]  /*14180*/  @!P0 BRA `(.L_x_11486) ;  /* 0xfffffffc00588947 */ /* 0x000fea000383ffff */
.L_x_11481:
        /* <DEDUP_REMOVED lines=8> */
.L_x_11543:
[----:B------:R-:W-:Y:S01]  /*14210*/  ISETP.NE.AND P0, PT, R3, RZ, PT ;  /* 0x000000ff0300720c */ /* 0x000fe20003f05270 */
[----:B------:R-:W-:-:S12]  /*14220*/  IMAD.MOV.U32 R14, RZ, RZ, RZ ;  /* 0x000000ffff0e7224 */ /* 0x000fd800078e00ff */
[----:B------:R-:W-:Y:S05]  /*14230*/  @!P0 BRA `(.L_x_11488) ;  /* 0x0000000000108947 */ /* 0x000fea0003800000 */
[----:B------:R-:W-:Y:S01]  /*14240*/  UMOV UR4, 0xffffffff ;  /* 0xffffffff00047882 */ /* 0x000fe20000000000 */
[----:B------:R-:W-:Y:S02]  /*14250*/  VIADD R12, R4, 0xffffffff ;  /* 0xffffffff040c7836 */ /* 0x000fe40000000000 */
[----:B------:R-:W-:Y:S05]  /*14260*/  BRA.DIV UR4, `(.L_x_11489) ;  /* 0x0000001a04447947 */ /* 0x000fea000b800000 */
[----:B------:R0:W0:Y:S02]  /*14270*/  SHFL.IDX PT, R14, R8, R12, 0x1f ;  /* 0x00001f0c080e7589 */ /* 0x00002400000e0000 */
.L_x_11488:
        /* <DEDUP_REMOVED lines=66> */
.L_x_11482:
[----:B------:R-:W-:Y:S01]  /*146a0*/  UMOV UR4, URZ ;  /* 0x0000003f00047c82 */ /* 0x000fe20008000000 */
[----:B------:R-:W-:Y:S01]  /*146b0*/  UMOV UR5, URZ ;  /* 0x0000003f00057c82 */ /* 0x000fe20008000000 */
[----:B------:R-:W-:Y:S01]  /*146c0*/  ULDC UR6, c[0x0][0xc14] ;  /* 0x0003050000067ab9 */ /* 0x000fe20000000800 */
[----:B0-----:R-:W-:Y:S02]  /*146d0*/  IMAD.MOV.U32 R16, RZ, RZ, R5 ;  /* 0x000000ffff107224 */ /* 0x001fe400078e0005 */
[----:B------:R-:W-:Y:S02]  /*146e0*/  IMAD.U32 R17, RZ, RZ, UR4 ;  /* 0x00000004ff117e24 */ /* 0x000fe4000f8e00ff */
[----:B------:R-:W-:Y:S02]  /*146f0*/  IMAD.U32 R18, RZ, RZ, UR5 ;  /* 0x00000005ff127e24 */ /* 0x000fe4000f8e00ff */
[----:B------:R-:W-:-:S07]  /*14700*/  IMAD.U32 R19, RZ, RZ, UR6 ;  /* 0x00000006ff137e24 */ /* 0x000fce000f8e00ff */
.L_x_11490:
        /* <DEDUP_REMOVED lines=10> */
.L_x_11418:
        /* <DEDUP_REMOVED lines=11> */
.L_x_11546:
[----:B------:R-:W-:Y:S05]  /*14860*/  BSYNC B0 ;  /* 0x0000000000007941 */ /* 0x000fea0003800000 */
.L_x_11492:
[----:B------:R-:W-:-:S03]  /*14870*/  UMOV UR4, 0xffffffff ;  /* 0xffffffff00047882 */ /* 0x000fc60000000000 */
[----:B------:R-:W-:Y:S05]  /*14880*/  BRA.DIV UR4, `(.L_x_11494) ;  /* 0x0000001204f47947 */ /* 0x000fea000b800000 */
[----:B0-----:R-:W0:Y:S02]  /*14890*/  S2R R0, SR_TID.X ;  /* 0x0000000000007919 */ /* 0x001e240000002100 */
[----:B0-----:R-:W-:-:S04]  /*148a0*/  SHF.R.U32.HI R0, RZ, 0x5, R0 ;  /* 0x00000005ff007819 */ /* 0x001fc80000011600 */
[----:B------:R-:W-:-:S05]  /*148b0*/  LOP3.LUT R0, R0, 0x3, RZ, 0xc0, !PT ;  /* 0x0000000300007812 */ /* 0x000fca00078ec0ff */
[----:B------:R0:W1:Y:S02]  /*148c0*/  SHFL.IDX PT, R14, R0, RZ, 0x1f ;  /* 0x00001fff000e7589 */ /* 0x00006400000e0000 */
.L_x_11549:
[----:B-1----:R-:W-:Y:S01]  /*148d0*/  ISETP.NE.AND P0, PT, R14, RZ, PT ;  /* 0x000000ff0e00720c */ /* 0x002fe20003f05270 */
[----:B------:R-:W-:-:S12]  /*148e0*/  BSSY B0, `(.L_x_11495) ;  /* 0x0000024000007945 */ /* 0x000fd80003800000 */
[----:B------:R-:W-:Y:S05]  /*148f0*/  @P0 BRA `(.L_x_11496) ;  /* 0x0000000000880947 */ /* 0x000fea0003800000 */
[----:B------:R-:W-:-:S03]  /*14900*/  UMOV UR4, 0xffffffff ;  /* 0xffffffff00047882 */ /* 0x000fc60000000000 */
[----:B------:R-:W-:Y:S05]  /*14910*/  BRA.DIV UR4, `(.L_x_11497) ;  /* 0x0000001604047947 */ /* 0x000fea000b800000 */
[----:B------:R-:W-:-:S13]  /*14920*/  ELECT P6, URZ, PT ;  /* 0x00000000003f782f */ /* 0x000fda00038c0000 */
.L_x_11552:
[----:B------:R-:W-:Y:S05]  /*14930*/  @!P6 BRA `(.L_x_11496) ;  /* 0x000000000078e947 */ /* 0x000fea0003800000 */
[----:B------:R-:W-:-:S06]  /*14940*/  ULOP3.LUT UR4, UR36, 0x2, URZ, 0xfc, !UPT ;  /* 0x0000000224047892 */ /* 0x000fcc000f8efc3f */
[----:B0-----:R-:W-:-:S05]  /*14950*/  IMAD.U32 R0, RZ, RZ, UR4 ;  /* 0x00000004ff007e24 */ /* 0x001fca000f8e00ff */
[----:B------:R-:W-:-:S13]  /*14960*/  ISETP.NE.AND P2, PT, R0, 0x3, PT ;  /* 0x000000030000780c */ /* 0x000fda0003f45270 */
[----:B------:R-:W-:Y:S05]  /*14970*/  @!P2 BRA `(.L_x_11498) ;  /* 0x000000000004a947 */ /* 0x000fea0003800000 */
[----:B------:R-:W-:Y:S01]  /*14980*/  BPT.TRAP 0x1 ;  /* 0x000000040000795c */ /* 0x000fe20000300000 */
.L_x_11498:
        /* <DEDUP_REMOVED lines=12> */
.L_x_11553:
[----:B------:R-:W1:Y:S02]  /*14a50*/  SYNCS.PHASECHK.TRANS64.TRYWAIT P0, [R3+URZ], R0 ;  /* 0x00000000030075a7 */ /* 0x000e64000800017f */
[----:B-1----:R-:W-:Y:S05]  /*14a60*/  @!P0 BRA `(.L_x_11500) ;  /* 0x0000001000e48947 */ /* 0x002fea0003800000 */
.L_x_11554:
[----:B------:R-:W-:Y:S05]  /*14a70*/  @!P2 BRA `(.L_x_11501) ;  /* 0x000000000004a947 */ /* 0x000fea0003800000 */
[----:B------:R-:W-:Y:S01]  /*14a80*/  BPT.TRAP 0x1 ;  /* 0x000000040000795c */ /* 0x000fe20000300000 */
.L_x_11501:
[----:B-1----:R-:W-:-:S04]  /*14a90*/  VIADD R3, R9, 0x16860 ;  /* 0x0001686009037836 */ /* 0x002fc80000000000 */
[----:B------:R-:W-:-:S04]  /*14aa0*/  IMAD R5, R22, 0x8, R3 ;  /* 0x0000000816057824 */ /* 0x000fc800078e0203 */
[----:B------:R-:W1:Y:S02]  /*14ab0*/  SYNCS.PHASECHK.TRANS64.TRYWAIT P0, [R5+URZ], R2 ;  /* 0x00000002050075a7 */ /* 0x000e64000800017f */
[----:B-1----:R-:W-:Y:S05]  /*14ac0*/  @!P0 BRA `(.L_x_11502) ;  /* 0x0000001000e08947 */ /* 0x002fea0003800000 */
.L_x_11555:
[----:B------:R-:W-:-:S07]  /*14ad0*/  IMAD R3, R4, 0x8, R3 ;  /* 0x0000000804037824 */ /* 0x000fce00078e0203 */
.L_x_11503:
[----:B--2---:R2:W4:Y:S02]  /*14ae0*/  SYNCS.PHASECHK.TRANS64.TRYWAIT P0, [R3+URZ], R0 ;  /* 0x00000000030075a7 */ /* 0x004524000800017f */
[----:B----4-:R-:W-:Y:S05]  /*14af0*/  @!P0 NANOSLEEP.SYNCS 0x989680 ;  /* 0x009896800000895d */ /* 0x010fea0003900000 */
[----:B------:R-:W4:Y:S02]  /*14b00*/  @!P0 SYNCS.PHASECHK.TRANS64 P0, [R3+URZ], R0 ;  /* 0x00000000030085a7 */ /* 0x000f24000800007f */
[----:B----4-:R-:W-:Y:S05]  /*14b10*/  @!P0 BRA `(.L_x_11503) ;  /* 0xfffffffc00f08947 */ /* 0x010fea000383ffff */
.L_x_11496:
[----:B------:R-:W-:Y:S05]  /*14b20*/  BSYNC B0 ;  /* 0x0000000000007941 */ /* 0x000fea0003800000 */
.L_x_11495:
[----:B------:R-:W-:Y:S05]  /*14b30*/  EXIT ;  /* 0x000000000000794d */ /* 0x000fea0003800000 */
.L_x_11322:
[----:B0-----:R-:W-:-:S04]  /*14b40*/  IMAD.U32 R3, RZ, RZ, UR45 ;  /* 0x0000002dff037e24 */ /* 0x001fc8000f8e00ff */
[----:B------:R0:W1:Y:S03]  /*14b50*/  SYNCS.PHASECHK.TRANS64.TRYWAIT P1, [R3+URZ+0x16800], R0 ;  /* 0x01680000030075a7 */ /* 0x000066000802017f */
[----:B-1----:R-:W-:Y:S05]  /*14b60*/  @!P1 NANOSLEEP.SYNCS 0x989680 ;  /* 0x009896800000995d */ /* 0x002fea0003900000 */
[----:B------:R-:W1:Y:S02]  /*14b70*/  @!P1 SYNCS.PHASECHK.TRANS64 P1, [R3+URZ+0x16800], R0 ;  /* 0x01680000030095a7 */ /* 0x000e64000802007f */
[----:B-1----:R-:W-:Y:S05]  /*14b80*/  @!P1 BRA `(.L_x_11322) ;  /* 0xfffffffc00ec9947 */ /* 0x002fea000383ffff */
[----:B------:R-:W-:Y:S05]  /*14b90*/  BRA `(.L_x_11504) ;  /* 0xfffffecc00847947 */ /* 0x000fea000383ffff */
.L_x_11326:
[----:B-1----:R1:W2:Y:S02]  /*14ba0*/  SYNCS.PHASECHK.TRANS64.TRYWAIT P2, [R4+URZ+0x16830], R3 ;  /* 0x01683003040075a7 */ /* 0x0022a4000804017f */
[----:B--2---:R-:W-:Y:S05]  /*14bb0*/  @!P2 NANOSLEEP.SYNCS 0x989680 ;  /* 0x009896800000a95d */ /* 0x004fea0003900000 */
[----:B------:R-:W2:Y:S02]  /*14bc0*/  @!P2 SYNCS.PHASECHK.TRANS64 P2, [R4+URZ+0x16830], R3 ;  /* 0x016830030400a5a7 */ /* 0x000ea4000804007f */
[----:B--2---:R-:W-:Y:S05]  /*14bd0*/  @!P2 BRA `(.L_x_11326) ;  /* 0xfffffffc00f0a947 */ /* 0x004fea000383ffff */
[----:B------:R-:W-:Y:S05]  /*14be0*/  BRA `(.L_x_11325) ;  /* 0xfffffecc00a87947 */ /* 0x000fea000383ffff */
.L_x_11342:
[----:B-1----:R-:W-:-:S04]  /*14bf0*/  IMAD.U32 R21, RZ, RZ, UR6 ;  /* 0x00000006ff157e24 */ /* 0x002fc8000f8e00ff */
[----:B------:R1:W2:Y:S03]  /*14c00*/  SYNCS.PHASECHK.TRANS64.TRYWAIT P2, [R21+URZ+0x16830], R8 ;  /* 0x01683008150075a7 */ /* 0x0002a6000804017f */
[----:B--2---:R-:W-:Y:S05]  /*14c10*/  @!P2 NANOSLEEP.SYNCS 0x989680 ;  /* 0x009896800000a95d */ /* 0x004fea0003900000 */
[----:B------:R-:W2:Y:S02]  /*14c20*/  @!P2 SYNCS.PHASECHK.TRANS64 P2, [R21+URZ+0x16830], R8 ;  /* 0x016830081500a5a7 */ /* 0x000ea4000804007f */
[----:B--2---:R-:W-:Y:S05]  /*14c30*/  @!P2 BRA `(.L_x_11342) ;  /* 0xfffffffc00eca947 */ /* 0x004fea000383ffff */
[----:B------:R-:W-:Y:S05]  /*14c40*/  BRA `(.L_x_11339) ;  /* 0xffffff0400e47947 */ /* 0x000fea000383ffff */
.L_x_11346:
[----:B-1----:R-:W-:-:S04]  /*14c50*/  IMAD.U32 R21, RZ, RZ, UR6 ;  /* 0x00000006ff157e24 */ /* 0x002fc8000f8e00ff */
[----:B------:R1:W2:Y:S03]  /*14c60*/  SYNCS.PHASECHK.TRANS64.TRYWAIT P2, [R21+URZ+0x16850], R8 ;  /* 0x01685008150075a7 */ /* 0x0002a6000804017f */
[----:B--2---:R-:W-:Y:S05]  /*14c70*/  @!P2 NANOSLEEP.SYNCS 0x989680 ;  /* 0x009896800000a95d */ /* 0x004fea0003900000 */
[----:B------:R-:W2:Y:S02]  /*14c80*/  @!P2 SYNCS.PHASECHK.TRANS64 P2, [R21+URZ+0x16850], R8 ;  /* 0x016850081500a5a7 */ /* 0x000ea4000804007f */
[----:B--2---:R-:W-:Y:S05]  /*14c90*/  @!P2 BRA `(.L_x_11346) ;  /* 0xfffffffc00eca947 */ /* 0x004fea000383ffff */
[----:B------:R-:W-:Y:S05]  /*14ca0*/  BRA `(.L_x_11343) ;  /* 0xffffff08005c7947 */ /* 0x000fea000383ffff */
.L_x_11363:
[----:B-1----:R-:W-:-:S04]  /*14cb0*/  IMAD.U32 R7, RZ, RZ, UR6 ;  /* 0x00000006ff077e24 */ /* 0x002fc8000f8e00ff */
[----:B------:R1:W2:Y:S03]  /*14cc0*/  SYNCS.PHASECHK.TRANS64.TRYWAIT P2, [R7+URZ+0x16830], R6 ;  /* 0x01683006070075a7 */ /* 0x0002a6000804017f */
[----:B--2---:R-:W-:Y:S05]  /*14cd0*/  @!P2 NANOSLEEP.SYNCS 0x989680 ;  /* 0x009896800000a95d */ /* 0x004fea0003900000 */
[----:B------:R-:W2:Y:S02]  /*14ce0*/  @!P2 SYNCS.PHASECHK.TRANS64 P2, [R7+URZ+0x16830], R6 ;  /* 0x016830060700a5a7 */ /* 0x000ea4000804007f */
[----:B--2---:R-:W-:Y:S05]  /*14cf0*/  @!P2 BRA `(.L_x_11363) ;  /* 0xfffffffc00eca947 */ /* 0x004fea000383ffff */
[----:B------:R-:W-:Y:S05]  /*14d00*/  BRA `(.L_x_11360) ;  /* 0xffffff3c00907947 */ /* 0x000fea000383ffff */
.L_x_11367:
[----:B-1----:R-:W-:-:S04]  /*14d10*/  IMAD.U32 R7, RZ, RZ, UR6 ;  /* 0x00000006ff077e24 */ /* 0x002fc8000f8e00ff */
[----:B------:R1:W2:Y:S03]  /*14d20*/  SYNCS.PHASECHK.TRANS64.TRYWAIT P2, [R7+URZ+0x16850], R6 ;  /* 0x01685006070075a7 */ /* 0x0002a6000804017f */
[----:B--2---:R-:W-:Y:S05]  /*14d30*/  @!P2 NANOSLEEP.SYNCS 0x989680 ;  /* 0x009896800000a95d */ /* 0x004fea0003900000 */
[----:B------:R-:W2:Y:S02]  /*14d40*/  @!P2 SYNCS.PHASECHK.TRANS64 P2, [R7+URZ+0x16850], R6 ;  /* 0x016850060700a5a7 */ /* 0x000ea4000804007f */
[----:B--2---:R-:W-:Y:S05]  /*14d50*/  @!P2 BRA `(.L_x_11367) ;  /* 0xfffffffc00eca947 */ /* 0x004fea000383ffff */
[----:B------:R-:W-:Y:S05]  /*14d60*/  BRA `(.L_x_11364) ;  /* 0xffffff4000087947 */ /* 0x000fea000383ffff */
.L_x_11373:
[----:B-1----:R-:W-:-:S04]  /*14d70*/  IMAD.U32 R7, RZ, RZ, UR6 ;  /* 0x00000006ff077e24 */ /* 0x002fc8000f8e00ff */
[----:B------:R1:W2:Y:S03]  /*14d80*/  SYNCS.PHASECHK.TRANS64.TRYWAIT P2, [R7+URZ+0x16830], R6 ;  /* 0x01683006070075a7 */ /* 0x0002a6000804017f */
[----:B--2---:R-:W-:Y:S05]  /*14d90*/  @!P2 NANOSLEEP.SYNCS 0x989680 ;  /* 0x009896800000a95d */ /* 0x004fea0003900000 */
[----:B------:R-:W2:Y:S02]  /*14da0*/  @!P2 SYNCS.PHASECHK.TRANS64 P2, [R7+URZ+0x16830], R6 ;  /* 0x016830060700a5a7 */ /* 0x000ea4000804007f */
[----:B--2---:R-:W-:Y:S05]  /*14db0*/  @!P2 BRA `(.L_x_11373) ;  /* 0xfffffffc00eca947 */ /* 0x004fea000383ffff */
[----:B------:R-:W-:Y:S05]  /*14dc0*/  BRA `(.L_x_11370) ;  /* 0xffffff6000c47947 */ /* 0x000fea000383ffff */
.L_x_11377:
[----:B-1----:R-:W-:-:S04]  /*14dd0*/  IMAD.U32 R7, RZ, RZ, UR6 ;  /* 0x00000006ff077e24 */ /* 0x002fc8000f8e00ff */
[----:B------:R1:W2:Y:S03]  /*14de0*/  SYNCS.PHASECHK.TRANS64.TRYWAIT P2, [R7+URZ+0x16850], R6 ;  /* 0x01685006070075a7 */ /* 0x0002a6000804017f */
[----:B--2---:R-:W-:Y:S05]  /*14df0*/  @!P2 NANOSLEEP.SYNCS 0x989680 ;  /* 0x009896800000a95d */ /* 0x004fea0003900000 */
[----:B------:R-:W2:Y:S02]  /*14e00*/  @!P2 SYNCS.PHASECHK.TRANS64 P2, [R7+URZ+0x16850], R6 ;  /* 0x016850060700a5a7 */ /* 0x000ea4000804007f */
[----:B--2---:R-:W-:Y:S05]  /*14e10*/  @!P2 BRA `(.L_x_11377) ;  /* 0xfffffffc00eca947 */ /* 0x004fea000383ffff */
[----:B------:R-:W-:Y:S05]  /*14e20*/  BRA `(.L_x_11374) ;  /* 0xffffff64003c7947 */ /* 0x000fea000383ffff */
.L_x_11390:
[----:B-1----:R-:W-:-:S04]  /*14e30*/  IMAD.U32 R5, RZ, RZ, UR5 ;  /* 0x00000005ff057e24 */ /* 0x002fc8000f8e00ff */
[----:B------:R1:W2:Y:S03]  /*14e40*/  SYNCS.PHASECHK.TRANS64.TRYWAIT P0, [R5+URZ+0x16850], R0 ;  /* 0x01685000050075a7 */ /* 0x0002a6000800017f */
[----:B--2---:R-:W-:Y:S05]  /*14e50*/  @!P0 NANOSLEEP.SYNCS 0x989680 ;  /* 0x009896800000895d */ /* 0x004fea0003900000 */
[----:B------:R-:W2:Y:S02]  /*14e60*/  @!P0 SYNCS.PHASECHK.TRANS64 P0, [R5+URZ+0x16850], R0 ;  /* 0x01685000050085a7 */ /* 0x000ea4000800007f */
[----:B--2---:R-:W-:Y:S05]  /*14e70*/  @!P0 BRA `(.L_x_11390) ;  /* 0xfffffffc00ec8947 */ /* 0x004fea000383ffff */
[----:B------:R-:W-:Y:S05]  /*14e80*/  BRA `(.L_x_11389) ;  /* 0xffffff9400a07947 */ /* 0x000fea000383ffff */
.L_x_11437:
        /* <DEDUP_REMOVED lines=11> */
.L_x_11506:
[----:B------:R-:W-:Y:S05]  /*14f40*/  BSYNC B0 ;  /* 0x0000000000007941 */ /* 0x000fea0003800000 */
.L_x_11505:
[----:B------:R-:W-:Y:S05]  /*14f50*/  BRA `(.L_x_11507) ;  /* 0xffffffd0005c7947 */ /* 0x000fea000383ffff */
.L_x_11438:
[----:B------:R-:W-:Y:S01]  /*14f60*/  BSSY B0, `(.L_x_11508) ;  /* 0x0000006000007945 */ /* 0x000fe20003800000 */
[----:B------:R-:W-:-:S07]  /*14f70*/  IMAD.MOV.U32 R15, RZ, RZ, -0x1 ;  /* 0xffffffffff0f7424 */ /* 0x000fce00078e00ff */
[----:B------:R-:W-:Y:S05]  /*14f80*/  WARPSYNC.COLLECTIVE R15, `(.L_x_11509) ;  /* 0x000000000f0c7348 */ /* 0x000fea0003c00000 */
[----:B------:R-:W-:Y:S02]  /*14f90*/  ELECT P6, UR62, PT ;  /* 0x00000000003e782f */ /* 0x000fe400038c0000 */
[----:B------:R-:W-:Y:S01]  /*14fa0*/  MOV R14, UR62 ;  /* 0x0000003e000e7c02 */ /* 0x000fe20008000f00 */
[----:B------:R-:W-:Y:S10]  /*14fb0*/  ENDCOLLECTIVE ;  /* 0x000000000000791b */ /* 0x000ff40003800000 */
.L_x_11509:
[----:B------:R-:W-:Y:S05]  /*14fc0*/  BSYNC B0 ;  /* 0x0000000000007941 */ /* 0x000fea0003800000 */
.L_x_11508:
[----:B------:R-:W-:Y:S05]  /*14fd0*/  BRA `(.L_x_11510) ;  /* 0xffffffd0004c7947 */ /* 0x000fea000383ffff */
.L_x_11441:
[----:B-1----:R1:W2:Y:S02]  /*14fe0*/  SYNCS.PHASECHK.TRANS64.TRYWAIT P0, [R5+URZ+0x16840], R4 ;  /* 0x01684004050075a7 */ /* 0x0022a4000800017f */
[----:B--2---:R-:W-:Y:S05]  /*14ff0*/  @!P0 NANOSLEEP.SYNCS 0x989680 ;  /* 0x009896800000895d */ /* 0x004fea0003900000 */
[----:B------:R-:W2:Y:S02]  /*15000*/  @!P0 SYNCS.PHASECHK.TRANS64 P0, [R5+URZ+0x16840], R4 ;  /* 0x01684004050085a7 */ /* 0x000ea4000800007f */
[----:B--2---:R-:W-:Y:S05]  /*15010*/  @!P0 BRA `(.L_x_11441) ;  /* 0xfffffffc00f08947 */ /* 0x004fea000383ffff */
[----:B------:R-:W-:Y:S05]  /*15020*/  BRA `(.L_x_11511) ;  /* 0xffffffd000a07947 */ /* 0x000fea000383ffff */
.L_x_11444:
[----:B-1----:R1:W2:Y:S02]  /*15030*/  SYNCS.PHASECHK.TRANS64.TRYWAIT P0, [R25+URZ+0x16820], R4 ;  /* 0x01682004190075a7 */ /* 0x0022a4000800017f */
[----:B--2---:R-:W-:Y:S05]  /*15040*/  @!P0 NANOSLEEP.SYNCS 0x989680 ;  /* 0x009896800000895d */ /* 0x004fea0003900000 */
[----:B------:R-:W2:Y:S02]  /*15050*/  @!P0 SYNCS.PHASECHK.TRANS64 P0, [R25+URZ+0x16820], R4 ;  /* 0x01682004190085a7 */ /* 0x000ea4000800007f */
[----:B--2---:R-:W-:Y:S05]  /*15060*/  @!P0 BRA `(.L_x_11444) ;  /* 0xfffffffc00f08947 */ /* 0x004fea000383ffff */
[----:B------:R-:W-:Y:S05]  /*15070*/  BRA `(.L_x_11512) ;  /* 0xffffffd400587947 */ /* 0x000fea000383ffff */
.L_x_11452:
[----:B0-----:R0:W1:Y:S02]  /*15080*/  SYNCS.PHASECHK.TRANS64.TRYWAIT P0, [R3+URZ+0x16840], R2 ;  /* 0x01684002030075a7 */ /* 0x001064000800017f */
[----:B-1----:R-:W-:Y:S05]  /*15090*/  @!P0 NANOSLEEP.SYNCS 0x989680 ;  /* 0x009896800000895d */ /* 0x002fea0003900000 */
[----:B------:R-:W1:Y:S02]  /*150a0*/  @!P0 SYNCS.PHASECHK.TRANS64 P0, [R3+URZ+0x16840], R2 ;  /* 0x01684002030085a7 */ /* 0x000e64000800007f */
[----:B-1----:R-:W-:Y:S05]  /*150b0*/  @!P0 BRA `(.L_x_11452) ;  /* 0xfffffffc00f08947 */ /* 0x002fea000383ffff */
[----:B------:R-:W-:Y:S05]  /*150c0*/  BRA `(.L_x_11513) ;  /* 0xffffffd400fc7947 */ /* 0x000fea000383ffff */
.L_x_11454:
[----:B0-----:R0:W1:Y:S02]  /*150d0*/  SYNCS.PHASECHK.TRANS64.TRYWAIT P0, [R2+URZ+0x60], R5 ;  /* 0x00006005020075a7 */ /* 0x001064000800017f */
[----:B-1----:R-:W-:Y:S05]  /*150e0*/  @!P0 NANOSLEEP.SYNCS 0x989680 ;  /* 0x009896800000895d */ /* 0x002fea0003900000 */
[----:B------:R-:W1:Y:S02]  /*150f0*/  @!P0 SYNCS.PHASECHK.TRANS64 P0, [R2+URZ+0x60], R5 ;  /* 0x00006005020085a7 */ /* 0x000e64000800007f */
[----:B-1----:R-:W-:Y:S05]  /*15100*/  @!P0 BRA `(.L_x_11454) ;  /* 0xfffffffc00f08947 */ /* 0x002fea000383ffff */
[----:B------:R-:W-:Y:S05]  /*15110*/  BRA `(.L_x_11514) ;  /* 0xffffffd800607947 */ /* 0x000fea000383ffff */
.L_x_11459:
[----:B-1----:R1:W2:Y:S02]  /*15120*/  SYNCS.PHASECHK.TRANS64.TRYWAIT P0, [R3+URZ+0x16840], R2 ;  /* 0x01684002030075a7 */ /* 0x0022a4000800017f */
[----:B--2---:R-:W-:Y:S05]  /*15130*/  @!P0 NANOSLEEP.SYNCS 0x989680 ;  /* 0x009896800000895d */ /* 0x004fea0003900000 */
[----:B------:R-:W2:Y:S02]  /*15140*/  @!P0 SYNCS.PHASECHK.TRANS64 P0, [R3+URZ+0x16840], R2 ;  /* 0x01684002030085a7 */ /* 0x000ea4000800007f */
[----:B--2---:R-:W-:Y:S05]  /*15150*/  @!P0 BRA `(.L_x_11459) ;  /* 0xfffffffc00f08947 */ /* 0x004fea000383ffff */
[----:B------:R-:W-:Y:S05]  /*15160*/  BRA `(.L_x_11515) ;  /* 0xffffffdc006c7947 */ /* 0x000fea000383ffff */
.L_x_11461:
[----:B0-----:R0:W1:Y:S02]  /*15170*/  SYNCS.PHASECHK.TRANS64.TRYWAIT P1, [R3+URZ+0x60], R24 ;  /* 0x00006018030075a7 */ /* 0x001064000802017f */
[----:B-1----:R-:W-:Y:S05]  /*15180*/  @!P1 NANOSLEEP.SYNCS 0x989680 ;  /* 0x009896800000995d */ /* 0x002fea0003900000 */
[----:B------:R-:W1:Y:S02]  /*15190*/  @!P1 SYNCS.PHASECHK.TRANS64 P1, [R3+URZ+0x60], R24 ;  /* 0x00006018030095a7 */ /* 0x000e64000802007f */
[----:B-1----:R-:W-:Y:S05]  /*151a0*/  @!P1 BRA `(.L_x_11461) ;  /* 0xfffffffc00f09947 */ /* 0x002fea000383ffff */
[----:B------:R-:W-:Y:S05]  /*151b0*/  BRA `(.L_x_11516) ;  /* 0xffffffdc00d07947 */ /* 0x000fea000383ffff */
.L_x_11466:
[----:B-1----:R1:W2:Y:S02]  /*151c0*/  SYNCS.PHASECHK.TRANS64.TRYWAIT P0, [R2+URZ+0x16840], R3 ;  /* 0x01684003020075a7 */ /* 0x0022a4000800017f */
[----:B--2---:R-:W-:Y:S05]  /*151d0*/  @!P0 NANOSLEEP.SYNCS 0x989680 ;  /* 0x009896800000895d */ /* 0x004fea0003900000 */
[----:B------:R-:W2:Y:S02]  /*151e0*/  @!P0 SYNCS.PHASECHK.TRANS64 P0, [R2+URZ+0x16840], R3 ;  /* 0x01684003020085a7 */ /* 0x000ea4000800007f */
[----:B--2---:R-:W-:Y:S05]  /*151f0*/  @!P0 BRA `(.L_x_11466) ;  /* 0xfffffffc00f08947 */ /* 0x004fea000383ffff */
[----:B------:R-:W-:Y:S05]  /*15200*/  BRA `(.L_x_11517) ;  /* 0xffffffe000b07947 */ /* 0x000fea000383ffff */
.L_x_11468:
[----:B0-----:R0:W1:Y:S02]  /*15210*/  SYNCS.PHASECHK.TRANS64.TRYWAIT P1, [R2+URZ+0x60], R3 ;  /* 0x00006003020075a7 */ /* 0x001064000802017f */
[----:B-1----:R-:W-:Y:S05]  /*15220*/  @!P1 NANOSLEEP.SYNCS 0x989680 ;  /* 0x009896800000995d */ /* 0x002fea0003900000 */
[----:B------:R-:W1:Y:S02]  /*15230*/  @!P1 SYNCS.PHASECHK.TRANS64 P1, [R2+URZ+0x60], R3 ;  /* 0x00006003020095a7 */ /* 0x000e64000802007f */
[----:B-1----:R-:W-:Y:S05]  /*15240*/  @!P1 BRA `(.L_x_11468) ;  /* 0xfffffffc00f09947 */ /* 0x002fea000383ffff */
[----:B------:R-:W-:Y:S05]  /*15250*/  BRA `(.L_x_11518) ;  /* 0xffffffe400187947 */ /* 0x000fea000383ffff */
.L_x_11475:
[----:B0-----:R0:W1:Y:S02]  /*15260*/  SYNCS.PHASECHK.TRANS64.TRYWAIT P0, [R3+URZ+0x16860], R2 ;  /* 0x01686002030075a7 */ /* 0x001064000800017f */
[----:B-1----:R-:W-:Y:S05]  /*15270*/  @!P0 NANOSLEEP.SYNCS 0x989680 ;  /* 0x009896800000895d */ /* 0x002fea0003900000 */
[----:B------:R-:W1:Y:S02]  /*15280*/  @!P0 SYNCS.PHASECHK.TRANS64 P0, [R3+URZ+0x16860], R2 ;  /* 0x01686002030085a7 */ /* 0x000e64000800007f */
[----:B-1----:R-:W-:Y:S05]  /*15290*/  @!P0 BRA `(.L_x_11475) ;  /* 0xfffffffc00f08947 */ /* 0x002fea000383ffff */
[----:B------:R-:W-:Y:S05]  /*152a0*/  BRA `(.L_x_11519) ;  /* 0xffffffe400d47947 */ /* 0x000fea000383ffff */
.L_x_11477:
        /* <DEDUP_REMOVED lines=8> */
.L_x_11521:
[----:B------:R-:W-:Y:S05]  /*15330*/  BSYNC B0 ;  /* 0x0000000000007941 */ /* 0x000fea0003800000 */
.L_x_11520:
        /* <DEDUP_REMOVED lines=8> */
.L_x_11522:
[----:B------:R-:W-:Y:S01]  /*153c0*/  IMAD.MOV.U32 R4, RZ, RZ, R14 ;  /* 0x000000ffff047224 */ /* 0x000fe200078e000e */
[----:B------:R-:W-:Y:S06]  /*153d0*/  BRA `(.L_x_11523) ;  /* 0xffffffe8001c7947 */ /* 0x000fec000383ffff */
.L_x_11480:
        /* <DEDUP_REMOVED lines=8> */
.L_x_11525:
[----:B------:R-:W-:Y:S05]  /*15460*/  BSYNC B0 ;  /* 0x0000000000007941 */ /* 0x000fea0003800000 */
.L_x_11524:
        /* <DEDUP_REMOVED lines=10> */
.L_x_11526:
        /* <DEDUP_REMOVED lines=8> */
.L_x_11527:
        /* <DEDUP_REMOVED lines=8> */
.L_x_11528:
        /* <DEDUP_REMOVED lines=8> */
.L_x_11529:
        /* <DEDUP_REMOVED lines=8> */
.L_x_11530:
[----:B------:R-:W-:Y:S05]  /*15710*/  BRA `(.L_x_11531) ;  /* 0xffffffe400d87947 */ /* 0x000fea000383ffff */
.L_x_11485:
        /* <DEDUP_REMOVED lines=8> */
.L_x_11533:
[----:B------:R-:W-:Y:S05]  /*157a0*/  BSYNC B0 ;  /* 0x0000000000007941 */ /* 0x000fea0003800000 */
.L_x_11532:
        /* <DEDUP_REMOVED lines=10> */
.L_x_11534:
        /* <DEDUP_REMOVED lines=8> */
.L_x_11535:
        /* <DEDUP_REMOVED lines=8> */
.L_x_11536:
        /* <DEDUP_REMOVED lines=8> */
.L_x_11537:
        /* <DEDUP_REMOVED lines=8> */
.L_x_11538:
[----:B------:R-:W-:Y:S05]  /*15a50*/  BRA `(.L_x_11539) ;  /* 0xffffffe400b47947 */ /* 0x000fea000383ffff */
.L_x_11487:
[----:B------:R-:W-:Y:S01]  /*15a60*/  BSSY B0, `(.L_x_11540) ;  /* 0x0000006000007945 */ /* 0x000fe20003800000 */
[----:B------:R-:W-:Y:S01]  /*15a70*/  PLOP3.LUT P6, PT, P6, PT, PT, 0x8, 0x0 ;  /* 0x000000000000781c */ /* 0x000fe200037ce170 */
[----:B------:R-:W-:-:S12]  /*15a80*/  IMAD.MOV.U32 R15, RZ, RZ, -0x1 ;  /* 0xffffffffff0f7424 */ /* 0x000fd800078e00ff */
[----:B01-3--:R-:W-:Y:S05]  /*15a90*/  WARPSYNC.COLLECTIVE R15, `(.L_x_11541) ;  /* 0x000000000f087348 */ /* 0x00bfea0003c00000 */
[----:B------:R-:W-:Y:S01]  /*15aa0*/  VOTE.ANY R14, PT, P6 ;  /* 0x00000000000e7806 */ /* 0x000fe200030e0100 */
[----:B01-3--:R-:W-:Y:S06]  /*15ab0*/  ENDCOLLECTIVE ;  /* 0x000000000000791b */ /* 0x00bfec0003800000 */
.L_x_11541:
[----:B------:R-:W-:Y:S05]  /*15ac0*/  BSYNC B0 ;  /* 0x0000000000007941 */ /* 0x000fea0003800000 */
.L_x_11540:
        /* <DEDUP_REMOVED lines=9> */
.L_x_11542:
[----:B------:R-:W-:Y:S01]  /*15b60*/  IMAD.MOV.U32 R17, RZ, RZ, R14 ;  /* 0x000000ffff117224 */ /* 0x000fe200078e000e */
[----:B------:R-:W-:Y:S06]  /*15b70*/  BRA `(.L_x_11543) ;  /* 0xffffffe400a47947 */ /* 0x000fec000383ffff */
.L_x_11489:
[----:B------:R-:W-:Y:S01]  /*15b80*/  BSSY B0, `(.L_x_11544) ;  /* 0x0000007000007945 */ /* 0x000fe20003800000 */
[----:B------:R-:W-:Y:S02]  /*15b90*/  IMAD.MOV.U32 R13, RZ, RZ, R8 ;  /* 0x000000ffff0d7224 */ /* 0x000fe400078e0008 */
[----:B------:R-:W-:Y:S02]  /*15ba0*/  IMAD.MOV.U32 R11, RZ, RZ, 0x1f ;  /* 0x0000001fff0b7424 */ /* 0x000fe400078e00ff */
[----:B------:R-:W-:-:S07]  /*15bb0*/  IMAD.MOV.U32 R15, RZ, RZ, -0x1 ;  /* 0xffffffffff0f7424 */ /* 0x000fce00078e00ff */
[----:B01234-:R-:W-:Y:S05]  /*15bc0*/  WARPSYNC.COLLECTIVE R15, `(.L_x_11545) ;  /* 0x000000000f087348 */ /* 0x01ffea0003c00000 */
[----:B------:R0:W0:Y:S02]  /*15bd0*/  SHFL.IDX P6, R14, R13, R12, R11 ;  /* 0x0000000c0d0e7389 */ /* 0x00002400000c000b */
[----:B01234-:R-:W-:Y:S01]  /*15be0*/  ENDCOLLECTIVE ;  /* 0x000000000000791b */ /* 0x01ffe20003800000 */
.L_x_11545:
[----:B------:R-:W-:Y:S05]  /*15bf0*/  BSYNC B0 ;  /* 0x0000000000007941 */ /* 0x000fea0003800000 */
.L_x_11544:
[----:B------:R-:W-:Y:S05]  /*15c00*/  BRA `(.L_x_11488) ;  /* 0xffffffe4009c7947 */ /* 0x000fea000383ffff */
.L_x_11493:
[----:B0-----:R0:W1:Y:S02]  /*15c10*/  SYNCS.PHASECHK.TRANS64.TRYWAIT P0, [R9+URZ+0x16820], R0 ;  /* 0x01682000090075a7 */ /* 0x001064000800017f */
[----:B-1----:R-:W-:Y:S05]  /*15c20*/  @!P0 NANOSLEEP.SYNCS 0x989680 ;  /* 0x009896800000895d */ /* 0x002fea0003900000 */
[----:B------:R-:W1:Y:S02]  /*15c30*/  @!P0 SYNCS.PHASECHK.TRANS64 P0, [R9+URZ+0x16820], R0 ;  /* 0x01682000090085a7 */ /* 0x000e64000800007f */
[----:B-1----:R-:W-:Y:S05]  /*15c40*/  @!P0 BRA `(.L_x_11493) ;  /* 0xfffffffc00f08947 */ /* 0x002fea000383ffff */
[----:B------:R-:W-:Y:S05]  /*15c50*/  BRA `(.L_x_11546) ;  /* 0xffffffec00007947 */ /* 0x000fea000383ffff */
.L_x_11494:
        /* <DEDUP_REMOVED lines=11> */
.L_x_11548:
[----:B------:R-:W-:Y:S05]  /*15d10*/  BSYNC B0 ;  /* 0x0000000000007941 */ /* 0x000fea0003800000 */
.L_x_11547:
[----:B------:R-:W-:Y:S05]  /*15d20*/  BRA `(.L_x_11549) ;  /* 0xffffffe800e87947 */ /* 0x000fea000383ffff */
.L_x_11497:
[----:B------:R-:W-:Y:S01]  /*15d30*/  BSSY B1, `(.L_x_11550) ;  /* 0x0000006000017945 */ /* 0x000fe20003800000 */
[----:B------:R-:W-:-:S07]  /*15d40*/  IMAD.MOV.U32 R15, RZ, RZ, -0x1 ;  /* 0xffffffffff0f7424 */ /* 0x000fce00078e00ff */
[----:B0--3--:R-:W-:Y:S05]  /*15d50*/  WARPSYNC.COLLECTIVE R15, `(.L_x_11551) ;  /* 0x000000000f0c7348 */ /* 0x009fea0003c00000 */
[----:B------:R-:W-:Y:S02]  /*15d60*/  ELECT P6, UR62, PT ;  /* 0x00000000003e782f */ /* 0x000fe400038c0000 */
[----:B------:R-:W-:Y:S01]  /*15d70*/  MOV R14, UR62 ;  /* 0x0000003e000e7c02 */ /* 0x000fe20008000f00 */
[----:B0--3--:R-:W-:Y:S10]  /*15d80*/  ENDCOLLECTIVE ;  /* 0x000000000000791b */ /* 0x009ff40003800000 */
.L_x_11551:
[----:B------:R-:W-:Y:S05]  /*15d90*/  BSYNC B1 ;  /* 0x0000000000017941 */ /* 0x000fea0003800000 */
.L_x_11550:
[----:B------:R-:W-:Y:S05]  /*15da0*/  BRA `(.L_x_11552) ;  /* 0xffffffe800e07947 */ /* 0x000fea000383ffff */
.L_x_11499:
[----:B0-----:R0:W1:Y:S02]  /*15db0*/  SYNCS.PHASECHK.TRANS64.TRYWAIT P0, [R7+URZ], R2 ;  /* 0x00000002070075a7 */ /* 0x001064000800017f */
[----:B-1----:R-:W-:Y:S05]  /*15dc0*/  @!P0 NANOSLEEP.SYNCS 0x989680 ;  /* 0x009896800000895d */ /* 0x002fea0003900000 */
[----:B------:R-:W1:Y:S02]  /*15dd0*/  @!P0 SYNCS.PHASECHK.TRANS64 P0, [R7+URZ], R2 ;  /* 0x00000002070085a7 */ /* 0x000e64000800007f */
[----:B-1----:R-:W-:Y:S05]  /*15de0*/  @!P0 BRA `(.L_x_11499) ;  /* 0xfffffffc00f08947 */ /* 0x002fea000383ffff */
[----:B------:R-:W-:Y:S05]  /*15df0*/  BRA `(.L_x_11553) ;  /* 0xffffffec00147947 */ /* 0x000fea000383ffff */
.L_x_11500:
[----:B-1----:R1:W2:Y:S02]  /*15e00*/  SYNCS.PHASECHK.TRANS64.TRYWAIT P0, [R3+URZ], R0 ;  /* 0x00000000030075a7 */ /* 0x0022a4000800017f */
[----:B--2---:R-:W-:Y:S05]  /*15e10*/  @!P0 NANOSLEEP.SYNCS 0x989680 ;  /* 0x009896800000895d */ /* 0x004fea0003900000 */
[----:B------:R-:W2:Y:S02]  /*15e20*/  @!P0 SYNCS.PHASECHK.TRANS64 P0, [R3+URZ], R0 ;  /* 0x00000000030085a7 */ /* 0x000ea4000800007f */
[----:B--2---:R-:W-:Y:S05]  /*15e30*/  @!P0 BRA `(.L_x_11500) ;  /* 0xfffffffc00f08947 */ /* 0x004fea000383ffff */
[----:B------:R-:W-:Y:S05]  /*15e40*/  BRA `(.L_x_11554) ;  /* 0xffffffec00087947 */ /* 0x000fea000383ffff */
.L_x_11502:
[----:B-1----:R1:W2:Y:S02]  /*15e50*/  SYNCS.PHASECHK.TRANS64.TRYWAIT P0, [R5+URZ], R2 ;  /* 0x00000002050075a7 */ /* 0x0022a4000800017f */
[----:B--2---:R-:W-:Y:S05]  /*15e60*/  @!P0 NANOSLEEP.SYNCS 0x989680 ;  /* 0x009896800000895d */ /* 0x004fea0003900000 */
[----:B------:R-:W2:Y:S02]  /*15e70*/  @!P0 SYNCS.PHASECHK.TRANS64 P0, [R5+URZ], R2 ;  /* 0x00000002050085a7 */ /* 0x000ea4000800007f */
[----:B--2---:R-:W-:Y:S05]  /*15e80*/  @!P0 BRA `(.L_x_11502) ;  /* 0xfffffffc00f08947 */ /* 0x004fea000383ffff */
[----:B------:R-:W-:Y:S05]  /*15e90*/  BRA `(.L_x_11555) ;  /* 0xffffffec000c7947 */ /* 0x000fea000383ffff */
.L_x_11556:
        /* <DEDUP_REMOVED lines=14> */
.L_x_12789:


//--------------------- .text._ZN7cutlass13device_kernelIN5flash11enable_sm90INS1_16FlashAttnFwdSm90INS1_25CollectiveMainloopFwdSm90ILi2EN4cute5tupleIJNS5_1CILi1EEES8_S8_EEENS6_IJNS7_ILi192EEENS7_ILi128EEENS7_ILi64EEEEEELi64ENS_6half_tEfNS_4arch4Sm90ELb0ELb1ELb1ELb1ELb0ELb1ELb0ELb1ELb1ELb0ELb0ELb0EEENS1_21CollectiveEpilogueFwdINS6_IJSA_SC_SB_EEES9_SE_SG_Li384ELb1ELb0ELb0ELb0EEENS1_36VarlenDynamicPersistentTileSchedulerILi192ELi128ELi384ELi32ELb0ELb0ELb1ELb1ELb0ELb1EEEEEEEEEvNT_6ParamsE --------------------------
	.section	.text._ZN7cutlass13device_kernelIN5flash11enable_sm90INS1_16FlashAttnFwdSm90INS1_25CollectiveMainloopFwdSm90ILi2EN4cute5tupleIJNS5_1CILi1EEES8_S8_EEENS6_IJNS7_ILi192EEENS7_ILi128EEENS7_ILi64EEEEEELi64ENS_6half_tEfNS_4arch4Sm90ELb0ELb1ELb1ELb1ELb0ELb1ELb0ELb1ELb1ELb0ELb0ELb0EEENS1_21CollectiveEpilogueFwdINS6_IJSA_SC_SB_EEES9_SE_SG_Li384ELb1ELb0ELb0ELb0EEENS1_36VarlenDynamicPersistentTileSchedulerILi192ELi128ELi384ELi32ELb0ELb0ELb1ELb1ELb0ELb1EEEEEEEEEvNT_6ParamsE,"ax",@progbits
	.align	128
.text._ZN7cutlass13device_kernelIN5flash11enable_sm90INS1_16FlashAttnFwdSm90INS1_25CollectiveMainloopFwdSm90ILi2EN4cute5tupleIJNS5_1CILi1EEES8_S8_EEENS6_IJNS7_ILi192EEENS7_ILi128EEENS7_ILi64EEEEEELi64ENS_6half_tEfNS_4arch4Sm90ELb0ELb1ELb1ELb1ELb0ELb1ELb0ELb1ELb1ELb0ELb0ELb0EEENS1_21CollectiveEpilogueFwdINS6_IJSA_SC_SB_EEES9_SE_SG_Li384ELb1ELb0ELb0ELb0EEENS1_36VarlenDynamicPersistentTileSchedulerILi192ELi128ELi384ELi32ELb0ELb0ELb1ELb1ELb0ELb1EEEEEEEEEvNT_6ParamsE:
        .type           _ZN7cutlass13device_kernelIN5flash11enable_sm90INS1_16FlashAttnFwdSm90INS1_25CollectiveMainloopFwdSm90ILi2EN4cute5tupleIJNS5_1CILi1EEES8_S8_EEENS6_IJNS7_ILi192EEENS7_ILi128EEENS7_ILi64EEEEEELi64ENS_6half_tEfNS_4arch4Sm90ELb0ELb1ELb1ELb1ELb0ELb1ELb0ELb1ELb1ELb0ELb0ELb0EEENS1_21CollectiveEpilogueFwdINS6_IJSA_SC_SB_EEES9_SE_SG_Li384ELb1ELb0ELb0ELb0EEENS1_36VarlenDynamicPersistentTileSchedulerILi192ELi128ELi384ELi32ELb0ELb0ELb1ELb1ELb0ELb1EEEEEEEEEvNT_6ParamsE,@function
        .size           _ZN7cutlass13device_kernelIN5flash11enable_sm90INS1_16FlashAttnFwdSm90INS1_25CollectiveMainloopFwdSm90ILi2EN4cute5tupleIJNS5_1CILi1EEES8_S8_EEENS6_IJNS7_ILi192EEENS7_ILi128EEENS7_ILi64EEEEEELi64ENS_6half_tEfNS_4arch4Sm90ELb0ELb1ELb1ELb1ELb0ELb1ELb0ELb1ELb1ELb0ELb0ELb0EEENS1_21CollectiveEpilogueFwdINS6_IJSA_SC_SB_EEES9_SE_SG_Li384ELb1ELb0ELb0ELb0EEENS1_36VarlenDynamicPersistentTileSchedulerILi192ELi128ELi384ELi32ELb0ELb0ELb1ELb1ELb0ELb1EEEEEEEEEvNT_6ParamsE,(.L_x_12790 - _ZN7cutlass13device_kernelIN5flash11enable_sm90INS1_16FlashAttnFwdSm90INS1_25CollectiveMainloopFwdSm90ILi2EN4cute5tupleIJNS5_1CILi1EEES8_S8_EEENS6_IJNS7_ILi192EEENS7_ILi128EEENS7_ILi64EEEEEELi64ENS_6half_tEfNS_4arch4Sm90ELb0ELb1ELb1ELb1ELb0ELb1ELb0ELb1ELb1ELb0ELb0ELb0EEENS1_21CollectiveEpilogueFwdINS6_IJSA_SC_SB_EEES9_SE_SG_Li384ELb1ELb0ELb0ELb0EEENS1_36VarlenDynamicPersistentTileSchedulerILi192ELi128ELi384ELi32ELb0ELb0ELb1ELb1ELb0ELb1EEEEEEEEEvNT_6ParamsE)
        .other          _ZN7cutlass13device_kernelIN5flash11enable_sm90INS1_16FlashAttnFwdSm90INS1_25CollectiveMainloopFwdSm90ILi2EN4cute5tupleIJNS5_1CILi1EEES8_S8_EEENS6_IJNS7_ILi192EEENS7_ILi128EEENS7_ILi64EEEEEELi64ENS_6half_tEfNS_4arch4Sm90ELb0ELb1ELb1ELb1ELb0ELb1ELb0ELb1ELb1ELb0ELb0ELb0EEENS1_21CollectiveEpilogueFwdINS6_IJSA_SC_SB_EEES9_SE_SG_Li384ELb1ELb0ELb0ELb0EEENS1_36VarlenDynamicPersistentTileSchedulerILi192ELi128ELi384ELi32ELb0ELb0ELb1ELb1ELb0ELb1EEEEEEEEEvNT_6ParamsE,@"STO_CUDA_ENTRY STV_DEFAULT"
_ZN7cutlass13device_kernelIN5flash11enable_sm90INS1_16FlashAttnFwdSm90INS1_25CollectiveMainloopFwdSm90ILi2EN4cute5tupleIJNS5_1CILi1EEES8_S8_EEENS6_IJNS7_ILi192EEENS7_ILi128EEENS7_ILi64EEEEEELi64ENS_6half_tEfNS_4arch4Sm90ELb0ELb1ELb1ELb1ELb0ELb1ELb0ELb1ELb1ELb0ELb0ELb0EEENS1_21CollectiveEpilogueFwdINS6_IJSA_SC_SB_EEES9_SE_SG_Li384ELb1ELb0ELb0ELb0EEENS1_36VarlenDynamicPersistentTileSchedulerILi192ELi128ELi384ELi32ELb0ELb0ELb1ELb1ELb0ELb1EEEEEEEEEvNT_6ParamsE:
        /* <DEDUP_REMOVED lines=27> */
.L_x_11558:
[----:B------:R-:W-:Y:S05]  /*01b0*/  BSYNC B0 ;  /* 0x0000000000007941 */ /* 0x000fea0003800000 */
.L_x_11557:
        /* <DEDUP_REMOVED lines=41> */
.L_x_11559:
        /* <DEDUP_REMOVED lines=22> */
.L_x_11560:
        /* <DEDUP_REMOVED lines=18> */
.L_x_11561:
        /* <DEDUP_REMOVED lines=22> */
.L_x_11562:
        /* <DEDUP_REMOVED lines=22> */
.L_x_11563:
        /* <DEDUP_REMOVED lines=8> */
.L_x_11566:
[----:B------:R-:W-:-:S08]  /*0a10*/  NOP ;  /* 0x0000000000007918 */ /* 0x000fd00000000000 */
[----:B------:R-:W0:Y:S02]  /*0a20*/  USETMAXREG.TRY_ALLOC.CTAPOOL UP0, 0xa0 ;  /* 0x000000a0000079c8 */ /* 0x000e240008000600 */
[----:B0-----:R-:W-:-:S13]  /*0a30*/  PLOP3.LUT P0, PT, PT, PT, UP0, 0x80, 0x0 ;  /* 0x000000000000781c */ /* 0x001fda0003f0f008 */
[----:B------:R-:W-:Y:S05]  /*0a40*/  @!P0 BRA `(.L_x_11566) ;  /* 0xfffffffc00f08947 */ /* 0x000fea000383ffff */
[----:B------:R-:W0:Y:S01]  /*0a50*/  S2R R0, SR_TID.X ;  /* 0x0000000000007919 */ /* 0x000e220000002100 */
[----:B------:R-:W1:Y:S01]  /*0a60*/  S2UR UR5, SR_CgaCtaId ;  /* 0x00000000000579c3 */ /* 0x000e620000008800 */
[----:B------:R-:W-:Y:S01]  /*0a70*/  UMOV UR4, 0x400 ;  /* 0x0000040000047882 */ /* 0x000fe20000000000 */
[----:B------:R-:W-:-:S06]  /*0a80*/  LOP3.LUT R22, R22, 0xefffffff, RZ, 0xc0, !PT ;  /* 0xefffffff16167812 */ /* 0x000fcc00078ec0ff */
[----:B------:R-:W-:Y:S06]  /*0a90*/  BAR.ARV 0x8, 0x1a0 ;  /* 0x0206800000007b1d */ /* 0x000fec0000002000 */
[----:B-1----:R-:W-:-:S06]  /*0aa0*/  ULEA UR4, UR5, UR4, 0x18 ;  /* 0x0000000405047291 */ /* 0x002fcc000f8ec03f */
[----:B------:R-:W-:Y:S01]  /*0ab0*/  IMAD.U32 R2, RZ, RZ, UR4 ;  /* 0x00000004ff027e24 */ /* 0x000fe2000f8e00ff */
[----:B0-----:R-:W-:Y:S01]  /*0ac0*/  SHF.R.U32.HI R0, RZ, 0x7, R0 ;  /* 0x00000007ff007819 */ /* 0x001fe20000011600 */
[----:B------:R-:W-:-:S03]  /*0ad0*/  ULDC UR4, c[0x0][0xc14] ;  /* 0x0003050000047ab9 */ /* 0x000fc60000000800 */
[----:B------:R-:W-:-:S13]  /*0ae0*/  ISETP.NE.AND P0, PT, R0, 0x1, PT ;  /* 0x000000010000780c */ /* 0x000fda0003f05270 */
[----:B------:R-:W-:Y:S01]  /*0af0*/  @P0 LOP3.LUT R22, R22, 0x10000000, RZ, 0xfc, !PT ;  /* 0x1000000016160812 */ /* 0x000fe200078efcff */
[----:B------:R-:W-:Y:S08]  /*0b00*/  @!P0 BAR.ARV 0x9, 0x100 ;  /* 0x0244000000008b1d */ /* 0x000ff00000002000 */
[----:B------:R-:W-:Y:S06]  /*0b10*/  BAR.SYNC.DEFER_BLOCKING 0x5, 0x1a0 ;  /* 0x0146800000007b1d */ /* 0x000fec0000010000 */
[----:B------:R-:W0:Y:S02]  /*0b20*/  LDS.128 R8, [R2+0x168d0] ;  /* 0x0168d00002087984 */ /* 0x000e240000000c00 */
[----:B------:R-:W-:Y:S06]  /*0b30*/  BAR.ARV 0x4, 0x1a0 ;  /* 0x0106800000007b1d */ /* 0x000fec0000002000 */
[----:B0-----:R-:W-:-:S13]  /*0b40*/  ISETP.GE.AND P0, PT, R11, UR4, PT ;  /* 0x000000040b007c0c */ /* 0x001fda000bf06270 */
[----:B------:R-:W-:Y:S05]  /*0b50*/  @P0 BRA `(.L_x_11567) ;  /* 0x000001d000140947 */ /* 0x000fea0003800000 */
[----:B------:R-:W0:Y:S01]  /*0b60*/  S2R R0, SR_TID.X ;  /* 0x0000000000007919 */ /* 0x000e220000002100 */
[----:B------:R-:W-:Y:S01]  /*0b70*/  CS2R R18, SRZ ;  /* 0x0000000000127805 */ /* 0x000fe2000001ff00 */
[----:B------:R-:W-:Y:S01]  /*0b80*/  IMAD.MOV.U32 R16, RZ, RZ, RZ ;  /* 0x000000ffff107224 */ /* 0x000fe200078e00ff */
[----:B------:R-:W-:Y:S01]  /*0b90*/  ULOP3.LUT UR37, UR36, 0x1, URZ, 0xfc, !UPT ;  /* 0x0000000124257892 */ /* 0x000fe2000f8efc3f */
[----:B------:R1:W-:Y:S01]  /*0ba0*/  STL [R1+0x14], R9 ;  /* 0x0000140901007387 */ /* 0x0003e20000100800 */
[----:B0-----:R-:W-:-:S05]  /*0bb0*/  VIADD R8, R0, 0xffffff80 ;  /* 0xffffff8000087836 */ /* 0x001fca0000000000 */
[----:B------:R-:W-:-:S04]  /*0bc0*/  SHF.R.S32.HI R0, RZ, 0x1f, R8 ;  /* 0x0000001fff007819 */ /* 0x000fc80000011408 */
[CC--:B------:R-:W-:Y:S02]  /*0bd0*/  LEA.HI R4, R0.reuse, R8.reuse, RZ, 0x2 ;  /* 0x0000000800047211 */ /* 0x0c0fe400078f10ff */
[-C--:B------:R-:W-:Y:S02]  /*0be0*/  LEA.HI R3, R0, R8.reuse, RZ, 0x7 ;  /* 0x0000000800037211 */ /* 0x080fe400078f38ff */
[----:B------:R-:W-:Y:S02]  /*0bf0*/  SHF.R.S32.HI R17, RZ, 0x2, R4 ;  /* 0x00000002ff117819 */ /* 0x000fe40000011404 */
[----:B------:R-:W-:Y:S02]  /*0c00*/  LOP3.LUT R3, R3, 0xffffff80, RZ, 0xc0, !PT ;  /* 0xffffff8003037812 */ /* 0x000fe400078ec0ff */
[----:B------:R-:W-:Y:S01]  /*0c10*/  LOP3.LUT R4, R4, 0xfffffffc, RZ, 0xc0, !PT ;  /* 0xfffffffc04047812 */ /* 0x000fe200078ec0ff */
[----:B------:R-:W-:Y:S01]  /*0c20*/  VIADD R12, R17, 0x60 ;  /* 0x00000060110c7836 */ /* 0x000fe20000000000 */
[----:B------:R-:W-:Y:S01]  /*0c30*/  LEA.HI R0, R0, R8, RZ, 0x5 ;  /* 0x0000000800007211 */ /* 0x000fe200078f28ff */
[----:B------:R-:W-:-:S02]  /*0c40*/  IMAD.IADD R3, R8, 0x1, -R3 ;  /* 0x0000000108037824 */ /* 0x000fc400078e0a03 */
[----:B------:R-:W-:Y:S01]  /*0c50*/  IMAD.IADD R4, R8, 0x1, -R4 ;  /* 0x0000000108047824 */ /* 0x000fe200078e0a04 */
[----:B------:R-:W-:Y:S01]  /*0c60*/  SHF.R.S32.HI R7, RZ, 0x1f, R12 ;  /* 0x0000001fff077819 */ /* 0x000fe2000001140c */
[----:B------:R-:W-:Y:S01]  /*0c70*/  IMAD.SHL.U32 R5, R12, 0x40, RZ ;  /* 0x000000400c057824 */ /* 0x000fe200078e00ff */
[----:B------:R-:W-:Y:S01]  /*0c80*/  SHF.R.S32.HI R6, RZ, 0x1f, R3 ;  /* 0x0000001fff067819 */ /* 0x000fe20000011403 */
[----:B------:R-:W-:Y:S01]  /*0c90*/  IMAD.SHL.U32 R4, R4, 0x8, RZ ;  /* 0x0000000804047824 */ /* 0x000fe200078e00ff */
[----:B------:R-:W-:Y:S02]  /*0ca0*/  LEA.HI R7, R7, R12, RZ, 0x3 ;  /* 0x0000000c07077211 */ /* 0x000fe400078f18ff */
[----:B------:R-:W-:Y:S02]  /*0cb0*/  LOP3.LUT R5, R5, 0x1c0, RZ, 0xc0, !PT ;  /* 0x000001c005057812 */ /* 0x000fe400078ec0ff */
[----:B------:R-:W-:Y:S01]  /*0cc0*/  LEA.HI R6, R6, R3, RZ, 0x2 ;  /* 0x0000000306067211 */ /* 0x000fe200078f10ff */
[----:B------:R-:W-:Y:S01]  /*0cd0*/  IMAD.SHL.U32 R7, R7, 0x40, RZ ;  /* 0x0000004007077824 */ /* 0x000fe200078e00ff */
[----:B------:R-:W-:-:S02]  /*0ce0*/  LOP3.LUT R4, R5, 0x38, R4, 0xf8, !PT ;  /* 0x0000003805047812 */ /* 0x000fc400078ef804 */
[----:B------:R-:W-:Y:S02]  /*0cf0*/  SHF.R.U32.HI R5, RZ, 0x3, R5 ;  /* 0x00000003ff057819 */ /* 0x000fe40000011605 */
[----:B------:R-:W-:Y:S02]  /*0d00*/  LOP3.LUT R12, R7, 0xfffffe00, RZ, 0xc0, !PT ;  /* 0xfffffe00070c7812 */ /* 0x000fe400078ec0ff */
[----:B------:R-:W-:Y:S02]  /*0d10*/  LOP3.LUT R6, R6, 0x7ffffffc, RZ, 0xc0, !PT ;  /* 0x7ffffffc06067812 */ /* 0x000fe400078ec0ff */
[----:B------:R-:W-:Y:S01]  /*0d20*/  LOP3.LUT R5, R12, R4, R5, 0xf6, !PT ;  /* 0x000000040c057212 */ /* 0x000fe200078ef605 */
[----:B------:R1:W-:Y:S02]  /*0d30*/  STL [R1+0x28], R12 ;  /* 0x0000280c01007387 */ /* 0x0003e40000100800 */
[----:B------:R-:W-:Y:S01]  /*0d40*/  IMAD.IADD R155, R3, 0x1, -R6 ;  /* 0x00000001039b7824 */ /* 0x000fe200078e0a06 */
[----:B------:R-:W-:Y:S01]  /*0d50*/  SHF.R.S32.HI R3, RZ, 0x5, R0 ;  /* 0x00000005ff037819 */ /* 0x000fe20000011400 */
[----:B------:R-:W-:Y:S01]  /*0d60*/  IMAD R0, R5, 0x2, R2 ;  /* 0x0000000205007824 */ /* 0x000fe200078e0202 */
[----:B------:R1:W-:Y:S04]  /*0d70*/  STL [R1+0x18], R10 ;  /* 0x0000180a01007387 */ /* 0x0003e80000100800 */
[----:B------:R1:W-:Y:S04]  /*0d80*/  STL [R1+0x1c], R11 ;  /* 0x00001c0b01007387 */ /* 0x0003e80000100800 */
[----:B------:R1:W-:Y:S04]  /*0d90*/  STL [R1+0x34], RZ ;  /* 0x000034ff01007387 */ /* 0x0003e80000100800 */
[----:B------:R1:W-:Y:S04]  /*0da0*/  STL [R1], RZ ;  /* 0x000000ff01007387 */ /* 0x0003e80000100800 */
[----:B------:R1:W-:Y:S02]  /*0db0*/  STL [R1+0x3c], R0 ;  /* 0x00003c0001007387 */ /* 0x0003e40000100800 */
.L_x_11781:
[----:B------:R-:W2:Y:S01]  /*0dc0*/  LDL R34, [R1+0x1c] ;  /* 0x00001c0001227983 */ /* 0x000ea20000100800 */
[----:B------:R-:W-:Y:S05]  /*0dd0*/  YIELD ;  /* 0x0000000000007946 */ /* 0x000fea0003800000 */
[----:B------:R-:W-:Y:S01]  /*0de0*/  ULDC.64 UR4, c[0x0][0xa28] ;  /* 0x00028a0000047ab9 */ /* 0x000fe20000000a00 */
[----:B-1-345:R-:W2:Y:S01]  /*0df0*/  LDC.64 R6, c[0x0][0xa08] ;  /* 0x00028200ff067b82 */ /* 0x03aea20000000a00 */
[----:B------:R-:W-:Y:S01]  /*0e00*/  ISETP.NE.U32.AND P1, PT, RZ, UR4, PT ;  /* 0x00000004ff007c0c */ /* 0x000fe2000bf25070 */
[----:B-1----:R-:W-:Y:S02]  /*0e10*/  IMAD.MOV.U32 R0, RZ, RZ, RZ ;  /* 0x000000ffff007224 */ /* 0x002fe400078e00ff */
[----:B------:R-:W-:Y:S01]  /*0e20*/  IMAD.MOV.U32 R32, RZ, RZ, RZ ;  /* 0x000000ffff207224 */ /* 0x000fe200078e00ff */
[----:B------:R-:W-:Y:S01]  /*0e30*/  ISETP.NE.AND.EX P1, PT, RZ, UR5, PT, P1 ;  /* 0x00000005ff007c0c */ /* 0x000fe2000bf25310 */
[----:B------:R-:W-:-:S02]  /*0e40*/  ULDC.64 UR4, c[0x0][0xa18] ;  /* 0x0002860000047ab9 */ /* 0x000fc40000000a00 */
[----:B------:R-:W-:-:S04]  /*0e50*/  ISETP.NE.U32.AND P2, PT, RZ, UR4, PT ;  /* 0x00000004ff007c0c */ /* 0x000fc8000bf45070 */
[----:B------:R-:W-:Y:S01]  /*0e60*/  ISETP.NE.AND.EX P2, PT, RZ, UR5, PT, P2 ;  /* 0x00000005ff007c0c */ /* 0x000fe2000bf45320 */
[----:B------:R-:W-:Y:S02]  /*0e70*/  ULDC.64 UR4, c[0x0][0xa08] ;  /* 0x0002820000047ab9 */ /* 0x000fe40000000a00 */
[----:B------:R-:W-:-:S03]  /*0e80*/  ISETP.NE.U32.AND P0, PT, RZ, UR4, PT ;  /* 0x00000004ff007c0c */ /* 0x000fc6000bf05070 */
[----:B0-----:R-:W0:Y:S08]  /*0e90*/  @P1 LDC.64 R4, c[0x0][0xa28] ;  /* 0x00028a00ff041b82 */ /* 0x001e300000000a00 */
        /* <DEDUP_REMOVED lines=33> */
.L_x_11568:
        /* <DEDUP_REMOVED lines=13> */
.L_x_11569:
[----:B------:R-:W-:Y:S05]  /*1180*/  @!P0 BRA `(.L_x_11570) ;  /* 0x00000000000c8947 */ /* 0x000fea0003800000 */
[----:B-1----:R-:W3:Y:S04]  /*1190*/  LDG.E R4, desc[UR38][R10.64] ;  /* 0x000000260a047981 */ /* 0x002ee8000c1e1900 */
[----:B------:R-:W3:Y:S02]  /*11a0*/  LDG.E R31, desc[UR38][R10.64+0x4] ;  /* 0x000004260a1f7981 */ /* 0x000ee4000c1e1900 */
[----:B---3--:R-:W-:-:S07]  /*11b0*/  IMAD.IADD R31, R31, 0x1, -R4 ;  /* 0x000000011f1f7824 */ /* 0x008fce00078e0a04 */
.L_x_11570:
        /* <DEDUP_REMOVED lines=40> */
.L_x_11573:
[----:B------:R-:W-:-:S13]  /*1440*/  ISETP.NE.AND P0, PT, R11, 0x1, PT ;  /* 0x000000010b00780c */ /* 0x000fda0003f05270 */
[----:B------:R-:W1:Y:S02]  /*1450*/  @P0 LDC.64 R4, c[0x0][0x9e8] ;  /* 0x00027a00ff040b82 */ /* 0x000e640000000a00 */
[----:B-1----:R-:W-:-:S05]  /*1460*/  @P0 IMAD.HI.U32 R4, R3, R4, RZ ;  /* 0x0000000403040227 */ /* 0x002fca00078e00ff */
[----:B------:R-:W-:-:S07]  /*1470*/  @P0 SHF.R.U32.HI R3, RZ, R5, R4 ;  /* 0x00000005ff030219 */ /* 0x000fce0000011604 */
.L_x_11574:
[----:B------:R-:W-:Y:S05]  /*1480*/  BSYNC B0 ;  /* 0x0000000000007941 */ /* 0x000fea0003800000 */
.L_x_11572:
[----:B------:R-:W-:-:S05]  /*1490*/  IMAD R3, R3, R11, R11 ;  /* 0x0000000b03037224 */ /* 0x000fca00078e020b */
[----:B------:R-:W-:-:S07]  /*14a0*/  VIMNMX R0, R0, R3, PT ;  /* 0x0000000300007248 */ /* 0x000fce0003fe0100 */
.L_x_11571:
        /* <DEDUP_REMOVED lines=15> */
.L_x_11577:
[----:B------:R-:W-:Y:S01]  /*15a0*/  ISETP.NE.AND P0, PT, R11, 0x1, PT ;  /* 0x000000010b00780c */ /* 0x000fe20003f05270 */
[----:B------:R-:W-:-:S12]  /*15b0*/  IMAD.MOV.U32 R4, RZ, RZ, R27 ;  /* 0x000000ffff047224 */ /* 0x000fd800078e001b */
[----:B------:R-:W1:Y:S02]  /*15c0*/  @P0 LDC.64 R6, c[0x0][0x9e8] ;  /* 0x00027a00ff060b82 */ /* 0x000e640000000a00 */
[----:B-1----:R-:W-:-:S05]  /*15d0*/  @P0 IMAD.HI.U32 R6, R27, R6, RZ ;  /* 0x000000061b060227 */ /* 0x002fca00078e00ff */
[----:B------:R-:W-:-:S07]  /*15e0*/  @P0 SHF.R.U32.HI R4, RZ, R7, R6 ;  /* 0x00000007ff040219 */ /* 0x000fce0000011606 */
.L_x_11578:
[----:B------:R-:W-:Y:S05]  /*15f0*/  BSYNC B0 ;  /* 0x0000000000007941 */ /* 0x000fea0003800000 */
.L_x_11576:
[----:B------:R-:W-:-:S05]  /*1600*/  IMAD R4, R4, R11, RZ ;  /* 0x0000000b04047224 */ /* 0x000fca00078e02ff */
[----:B------:R-:W-:-:S07]  /*1610*/  VIMNMX R3, R3, R4, !PT ;  /* 0x0000000403037248 */ /* 0x000fce0007fe0100 */
.L_x_11575:
        /* <DEDUP_REMOVED lines=16> */
[----:B------:R-:W-:-:S04]  /*1720*/  @P0 IADD3 R0, R5, 0x7f, RZ ;  /* 0x0000007f05000810 */ /* 0x000fc80007ffe0ff */
        /* <DEDUP_REMOVED lines=26> */
.L_x_11581:
[----:B------:R-:W-:Y:S05]  /*18d0*/  BSYNC B6 ;  /* 0x0000000000067941 */ /* 0x000fea0003800000 */
.L_x_11580:
        /* <DEDUP_REMOVED lines=17> */
[----:B0-2---:R-:W-:-:S07]  /*19f0*/  IMAD.MOV.U32 R13, RZ, RZ, RZ ;  /* 0x000000ffff0d7224 */ /* 0x005fce00078e00ff */
[----:B------:R-:W-:-:S07]  /*1a00*/  LEPC R20, `(.L_x_11583) ;  /* 0x000000001014794e */ /* 0x000fce0000000000 */
[----:B-1---5:R-:W-:Y:S05]  /*1a10*/  CALL.ABS.NOINC R14 ;  /* 0x000000000e007343 */ /* 0x022fea0003c00000 */
.L_x_11583:
[----:B------:R-:W-:Y:S05]  /*1a20*/  BSYNC B6 ;  /* 0x0000000000067941 */ /* 0x000fea0003800000 */
.L_x_11582:
[----:B------:R-:W-:Y:S01]  /*1a30*/  ULDC.64 UR4, c[0x0][0x9f8] ;  /* 0x00027e0000047ab9 */ /* 0x000fe20000000a00 */
[----:B------:R-:W-:Y:S01]  /*1a40*/  IMAD.MOV.U32 R3, RZ, RZ, R34 ;  /* 0x000000ffff037224 */ /* 0x000fe200078e0022 */
[----:B------:R-:W-:Y:S01]  /*1a50*/  ISETP.NE.U32.AND P0, PT, RZ, UR4, PT ;  /* 0x00000004ff007c0c */ /* 0x000fe2000bf05070 */
[----:B------:R-:W3:Y:S01]  /*1a60*/  LDL R36, [R1+0x28] ;  /* 0x0000280001247983 */ /* 0x000ee20000100800 */
[----:B------:R-:W1:Y:S08]  /*1a70*/  LDC R0, c[0x0][0x428] ;  /* 0x00010a00ff007b82 */ /* 0x000e700000000800 */
[----:B------:R-:W4:Y:S01]  /*1a80*/  LDC.64 R4, c[0x0][0x2f0] ;  /* 0x0000bc00ff047b82 */ /* 0x000f220000000a00 */
[----:B------:R-:W-:Y:S01]  /*1a90*/  ISETP.NE.AND.EX P0, PT, RZ, UR5, PT, P0 ;  /* 0x00000005ff007c0c */ /* 0x000fe2000bf05300 */
[----:B------:R-:W0:Y:S01]  /*1aa0*/  S2R R20, SR_TID.X ;  /* 0x0000000000147919 */ /* 0x000e220000002100 */
[----:B------:R-:W-:Y:S01]  /*1ab0*/  IMAD.IADD R31, R32, 0x1, R31 ;  /* 0x00000001201f7824 */ /* 0x000fe200078e021f */
[----:B------:R-:W-:Y:S01]  /*1ac0*/  ULDC.64 UR4, c[0x0][0x2f8] ;  /* 0x0000be0000047ab9 */ /* 0x000fe20000000a00 */
[----:B--2---:R-:W-:Y:S01]  /*1ad0*/  IMAD.MOV.U32 R13, RZ, RZ, R33 ;  /* 0x000000ffff0d7224 */ /* 0x004fe200078e0021 */
[----:B------:R-:W-:-:S02]  /*1ae0*/  ULDC.64 UR6, c[0x0][0xa08] ;  /* 0x0002820000067ab9 */ /* 0x000fc40000000a00 */
[----:B------:R-:W2:Y:S08]  /*1af0*/  LDC R69, c[0x0][0x3d4] ;  /* 0x0000f500ff457b82 */ /* 0x000eb00000000800 */
[----:B------:R-:W0:Y:S02]  /*1b00*/  @P0 LDC.64 R6, c[0x0][0x9f8] ;  /* 0x00027e00ff060b82 */ /* 0x000e240000000a00 */
[----:B0-----:R-:W-:-:S05]  /*1b10*/  @P0 IMAD.WIDE R6, R34, 0x4, R6 ;  /* 0x0000000422060825 */ /* 0x001fca00078e0206 */
[----:B------:R0:W2:Y:S01]  /*1b20*/  @P0 LDG.E R3, desc[UR38][R6.64] ;  /* 0x0000002606030981 */ /* 0x0000a2000c1e1900 */
[----:B-1----:R-:W-:Y:S01]  /*1b30*/  ISETP.NE.AND P0, PT, R0, 0x1, PT ;  /* 0x000000010000780c */ /* 0x002fe20003f05270 */
[----:B------:R-:W-:Y:S01]  /*1b40*/  VIADD R40, R20, 0xffffff80 ;  /* 0xffffff8014287836 */ /* 0x000fe20000000000 */
[----:B------:R-:W-:-:S05]  /*1b50*/  SHF.R.S32.HI R39, RZ, 0x1f, R31 ;  /* 0x0000001fff277819 */ /* 0x000fca000001141f */
[-C--:B----4-:R-:W-:Y:S02]  /*1b60*/  IMAD R8, R39, R4.reuse, RZ ;  /* 0x0000000427087224 */ /* 0x090fe400078e02ff */
[----:B0-----:R-:W-:-:S04]  /*1b70*/  IMAD.WIDE.U32 R6, R31, R4, RZ ;  /* 0x000000041f067225 */ /* 0x001fc800078e00ff */
[----:B------:R-:W0:Y:S01]  /*1b80*/  @P0 LDC R0, c[0x0][0x42c] ;  /* 0x00010b00ff000b82 */ /* 0x000e220000000800 */
[----:B------:R-:W-:-:S04]  /*1b90*/  IMAD R9, R31, R5, R8 ;  /* 0x000000051f097224 */ /* 0x000fc800078e0208 */
[----:B------:R-:W-:-:S03]  /*1ba0*/  IMAD.IADD R7, R7, 0x1, R9 ;  /* 0x0000000107077824 */ /* 0x000fc600078e0209 */
[----:B------:R-:W1:Y:S01]  /*1bb0*/  @P0 LDC R11, c[0x0][0x430] ;  /* 0x00010c00ff0b0b82 */ /* 0x000e620000000800 */
[----:B0-----:R-:W-:-:S05]  /*1bc0*/  @P0 IMAD.HI.U32 R0, R33, R0, RZ ;  /* 0x0000000021000227 */ /* 0x001fca00078e00ff */
[----:B-1----:R-:W-:Y:S02]  /*1bd0*/  @P0 SHF.R.U32.HI R13, RZ, R11, R0 ;  /* 0x0000000bff0d0219 */ /* 0x002fe40000011600 */
[----:B------:R-:W-:Y:S02]  /*1be0*/  SHF.R.S32.HI R0, RZ, 0x1f, R40 ;  /* 0x0000001fff007819 */ /* 0x000fe40000011428 */
[----:B------:R-:W-:Y:S01]  /*1bf0*/  SHF.R.S32.HI R12, RZ, 0x1f, R13 ;  /* 0x0000001fff0c7819 */ /* 0x000fe2000001140d */
[----:B------:R-:W-:Y:S01]  /*1c00*/  IMAD.WIDE.U32 R6, R13, UR4, R6 ;  /* 0x000000040d067c25 */ /* 0x000fe2000f8e0006 */
[----:B------:R-:W-:Y:S02]  /*1c10*/  LEA.HI R32, R0, R40, RZ, 0x2 ;  /* 0x0000002800207211 */ /* 0x000fe400078f10ff */
[----:B------:R-:W-:Y:S01]  /*1c20*/  ISETP.NE.U32.AND P0, PT, RZ, UR6, PT ;  /* 0x00000006ff007c0c */ /* 0x000fe2000bf05070 */
[----:B------:R-:W-:Y:S01]  /*1c30*/  IMAD R8, R12, UR4, RZ ;  /* 0x000000040c087c24 */ /* 0x000fe2000f8e02ff */
[----:B------:R-:W-:-:S02]  /*1c40*/  SHF.R.U32.HI R38, RZ, 0x7, R20 ;  /* 0x00000007ff267819 */ /* 0x000fc40000011614 */
[----:B------:R-:W-:Y:S01]  /*1c50*/  ISETP.NE.AND.EX P0, PT, RZ, UR7, PT, P0 ;  /* 0x00000007ff007c0c */ /* 0x000fe2000bf05300 */
[----:B------:R-:W-:Y:S01]  /*1c60*/  IMAD R9, R13, UR5, R8 ;  /* 0x000000050d097c24 */ /* 0x000fe2000f8e0208 */
[----:B------:R-:W-:Y:S01]  /*1c70*/  LOP3.LUT R8, R32, 0xfffffffc, RZ, 0xc0, !PT ;  /* 0xfffffffc20087812 */ /* 0x000fe200078ec0ff */
[----:B------:R-:W-:Y:S02]  /*1c80*/  ULDC.64 UR4, c[0x0][0x300] ;  /* 0x0000c00000047ab9 */ /* 0x000fe40000000a00 */
[----:B------:R-:W-:Y:S02]  /*1c90*/  IMAD.IADD R7, R7, 0x1, R9 ;  /* 0x0000000107077824 */ /* 0x000fe400078e0209 */
[----:B------:R-:W-:Y:S02]  /*1ca0*/  IMAD.IADD R60, R40, 0x1, -R8 ;  /* 0x00000001283c7824 */ /* 0x000fe400078e0a08 */
[----:B------:R-:W0:Y:S01]  /*1cb0*/  LDC.64 R8, c[0x0][0x3d8] ;  /* 0x0000f600ff087b82 */ /* 0x000e220000000a00 */
[----:B------:R-:W-:Y:S01]  /*1cc0*/  ISETP.NE.AND P6, PT, R38, 0x1, PT ;  /* 0x000000012600780c */ /* 0x000fe20003fc5270 */
[----:B------:R-:W-:Y:S01]  /*1cd0*/  IMAD.SHL.U32 R64, R60, 0x8, RZ ;  /* 0x000000083c407824 */ /* 0x000fe200078e00ff */
[----:B------:R-:W-:-:S04]  /*1ce0*/  SHF.R.S32.HI R84, RZ, 0x1f, R17 ;  /* 0x0000001fff547819 */ /* 0x000fc80000011411 */
[----:B------:R-:W-:-:S03]  /*1cf0*/  SHF.R.S32.HI R65, RZ, 0x1f, R64 ;  /* 0x0000001fff417819 */ /* 0x000fc60000011440 */
[----:B------:R-:W-:-:S04]  /*1d00*/  IMAD.WIDE.U32 R10, R17, R4, R64 ;  /* 0x00000004110a7225 */ /* 0x000fc800078e0040 */
[----:B------:R-:W-:-:S05]  /*1d10*/  IMAD.SHL.U32 R60, R60, 0x4, RZ ;  /* 0x000000043c3c7824 */ /* 0x000fca00078e00ff */
[----:B------:R-:W-:Y:S02]  /*1d20*/  SHF.R.S32.HI R61, RZ, 0x1f, R60 ;  /* 0x0000001fff3d7819 */ /* 0x000fe4000001143c */
[----:B------:R-:W-:-:S04]  /*1d30*/  SHF.R.S32.HI R34, RZ, 0x1f, R32 ;  /* 0x0000001fff227819 */ /* 0x000fc80000011420 */
[----:B------:R-:W-:-:S04]  /*1d40*/  LEA.HI R34, R34, R17, RZ, 0x3 ;  /* 0x0000001122227211 */ /* 0x000fc800078f18ff */
[----:B------:R-:W-:-:S05]  /*1d50*/  LOP3.LUT R34, R34, 0xfffffff8, RZ, 0xc0, !PT ;  /* 0xfffffff822227812 */ /* 0x000fca00078ec0ff */
[----:B------:R-:W-:Y:S01]  /*1d60*/  IMAD.IADD R85, R17, 0x1, -R34 ;  /* 0x0000000111557824 */ /* 0x000fe200078e0a22 */
[----:B------:R-:W-:-:S03]  /*1d70*/  SHF.L.U64.HI R80, R4, 0x7, R5 ;  /* 0x0000000704507819 */ /* 0x000fc60000010205 */
[----:B------:R-:W-:Y:S02]  /*1d80*/  IMAD.SHL.U32 R74, R85, 0x40, RZ ;  /* 0x00000040554a7824 */ /* 0x000fe400078e00ff */
[----:B------:R-:W-:Y:S01]  /*1d90*/  VIADD R72, R38, 0x8 ;  /* 0x0000000826487836 */ /* 0x000fe20000000000 */
[----:B------:R-:W-:Y:S02]  /*1da0*/  SHF.R.S32.HI R38, RZ, 0x1f, R40 ;  /* 0x0000001fff267819 */ /* 0x000fe40000011428 */
[----:B------:R-:W-:Y:S01]  /*1db0*/  LOP3.LUT R74, R74, 0x1c0, RZ, 0xc0, !PT ;  /* 0x000001c04a4a7812 */ /* 0x000fe200078ec0ff */
[----:B------:R-:W-:Y:S01]  /*1dc0*/  VIADD R41, R17, 0x60 ;  /* 0x0000006011297836 */ /* 0x000fe20000000000 */
[----:B------:R-:W-:Y:S02]  /*1dd0*/  LOP3.LUT P1, RZ, R85, 0x4, RZ, 0xc0, !PT ;  /* 0x0000000455ff7812 */ /* 0x000fe4000782c0ff */
[----:B------:R-:W-:Y:S02]  /*1de0*/  SHF.R.U32.HI R71, RZ, 0x3, R74 ;  /* 0x00000003ff477819 */ /* 0x000fe4000001164a */
[----:B------:R-:W-:Y:S01]  /*1df0*/  LEA.HI R38, R38, R40, RZ, 0x5 ;  /* 0x0000002826267211 */ /* 0x000fe200078f28ff */
[----:B------:R-:W-:-:S03]  /*1e00*/  IMAD.SHL.U32 R70, R41, 0x40, RZ ;  /* 0x0000004029467824 */ /* 0x000fc600078e00ff */
[----:B------:R-:W-:Y:S02]  /*1e10*/  SHF.R.S32.HI R38, RZ, 0x5, R38 ;  /* 0x00000005ff267819 */ /* 0x000fe40000011426 */
[----:B------:R-:W-:Y:S02]  /*1e20*/  LOP3.LUT R70, R70, 0x1c0, RZ, 0xc0, !PT ;  /* 0x000001c046467812 */ /* 0x000fe400078ec0ff */
[----:B------:R-:W-:Y:S01]  /*1e30*/  LOP3.LUT R22, R22, 0xfffffffb, RZ, 0xc0, !PT ;  /* 0xfffffffb16167812 */ /* 0x000fe200078ec0ff */
[----:B------:R-:W-:Y:S01]  /*1e40*/  IMAD.SHL.U32 R79, R4, 0x80, RZ ;  /* 0x00000080044f7824 */ /* 0x000fe200078e00ff */
[----:B------:R-:W-:Y:S02]  /*1e50*/  SHF.R.U32.HI R99, RZ, 0x3, R70 ;  /* 0x00000003ff637819 */ /* 0x000fe40000011646 */
[----:B------:R-:W-:Y:S01]  /*1e60*/  @P1 LOP3.LUT R22, R22, 0x4, RZ, 0xfc, !PT ;  /* 0x0000000416161812 */ /* 0x000fe200078efcff */
[----:B------:R-:W-:Y:S01]  /*1e70*/  VIADD R68, R64, 0x20 ;  /* 0x0000002040447836 */ /* 0x000fe20000000000 */
[C---:B0-----:R-:W-:Y:S01]  /*1e80*/  SHF.L.U64.HI R78, R8.reuse, 0x7, R9 ;  /* 0x00000007084e7819 */ /* 0x041fe20000010209 */
[----:B------:R-:W-:Y:S01]  /*1e90*/  IMAD.SHL.U32 R77, R8, 0x80, RZ ;  /* 0x00000080084d7824 */ /* 0x000fe200078e00ff */
[----:B------:R-:W-:-:S02]  /*1ea0*/  SHF.R.S32.HI R73, RZ, 0x1f, R41 ;  /* 0x0000001fff497819 */ /* 0x000fc40000011429 */
[----:B--2---:R-:W-:Y:S02]  /*1eb0*/  SHF.R.S32.HI R0, RZ, 0x1f, R3 ;  /* 0x0000001fff007819 */ /* 0x004fe40000011403 */
[----:B------:R-:W-:Y:S02]  /*1ec0*/  SEL R59, R3, RZ, !P0 ;  /* 0x000000ff033b7207 */ /* 0x000fe40004000000 */
[----:B------:R-:W-:-:S03]  /*1ed0*/  SEL R14, R0, RZ, !P0 ;  /* 0x000000ff000e7207 */ /* 0x000fc60004000000 */
[----:B------:R-:W-:Y:S02]  /*1ee0*/  IMAD.WIDE.U32 R62, R59, UR4, R6 ;  /* 0x000000043b3e7c25 */ /* 0x000fe4000f8e0006 */
[----:B------:R-:W0:Y:S02]  /*1ef0*/  LDC.64 R6, c[0x0][0x3e8] ;  /* 0x0000fa00ff067b82 */ /* 0x000e240000000a00 */
[----:B------:R-:W-:-:S04]  /*1f00*/  IMAD R0, R14, UR4, RZ ;  /* 0x000000040e007c24 */ /* 0x000fc8000f8e02ff */
[----:B------:R-:W-:Y:S01]  /*1f10*/  IMAD R83, R59, UR5, R0 ;  /* 0x000000053b537c24 */ /* 0x000fe2000f8e0200 */
[----:B------:R-:W-:Y:S05]  /*1f20*/  @!P6 WARPSYNC.ALL ;  /* 0x000000000000e948 */ /* 0x000fea0003800000 */
[----:B------:R-:W-:Y:S01]  /*1f30*/  IMAD R0, R84, R4, RZ ;  /* 0x0000000454007224 */ /* 0x000fe200078e02ff */
[----:B------:R-:W-:Y:S01]  /*1f40*/  ULDC.64 UR4, c[0x0][0x320] ;  /* 0x0000c80000047ab9 */ /* 0x000fe20000000a00 */
[----:B------:R-:W-:Y:S01]  /*1f50*/  IMAD.IADD R83, R63, 0x1, R83 ;  /* 0x000000013f537824 */ /* 0x000fe200078e0253 */
[----:B------:R-:W-:Y:S01]  /*1f60*/  @!P6 BAR.SYNC.DEFER_BLOCKING 0x9, 0x100 ;  /* 0x024400000000eb1d */ /* 0x000fe20000010000 */
[----:B------:R-:W-:Y:S01]  /*1f70*/  IMAD R12, R12, UR4, RZ ;  /* 0x000000040c0c7c24 */ /* 0x000fe2000f8e02ff */
[----:B------:R-:W-:Y:S01]  /*1f80*/  IADD3 R82, P0, R62, R10, RZ ;  /* 0x0000000a3e527210 */ /* 0x000fe20007f1e0ff */
[----:B------:R-:W-:-:S02]  /*1f90*/  IMAD R0, R17, R5, R0 ;  /* 0x0000000511007224 */ /* 0x000fc400078e0200 */
[C---:B------:R-:W-:Y:S02]  /*1fa0*/  IMAD R3, R13.reuse, UR5, R12 ;  /* 0x000000050d037c24 */ /* 0x040fe4000f8e020c */
[----:B------:R-:W-:Y:S01]  /*1fb0*/  IMAD.WIDE.U32 R12, R13, UR4, R64 ;  /* 0x000000040d0c7c25 */ /* 0x000fe2000f8e0040 */
[----:B------:R-:W-:Y:S01]  /*1fc0*/  IADD3.X R81, R83, R11, R0, P0, !PT ;  /* 0x0000000b53517210 */ /* 0x000fe200007fe400 */
[----:B------:R-:W-:Y:S02]  /*1fd0*/  ULDC.64 UR4, c[0x0][0x328] ;  /* 0x0000ca0000047ab9 */ /* 0x000fe40000000a00 */
[----:B------:R-:W-:Y:S02]  /*1fe0*/  IMAD R0, R84, R8, RZ ;  /* 0x0000000854007224 */ /* 0x000fe400078e02ff */
[----:B------:R-:W-:Y:S02]  /*1ff0*/  IMAD.IADD R13, R13, 0x1, R3 ;  /* 0x000000010d0d7824 */ /* 0x000fe400078e0203 */
[----:B------:R-:W-:-:S02]  /*2000*/  IMAD R3, R17, R9, R0 ;  /* 0x0000000911037224 */ /* 0x000fc400078e0200 */
[----:B------:R-:W-:Y:S01]  /*2010*/  IMAD R0, R14, UR4, RZ ;  /* 0x000000040e007c24 */ /* 0x000fe2000f8e02ff */
[----:B------:R-:W-:Y:S01]  /*2020*/  ISETP.GE.AND P0, PT, R64, R69, PT ;  /* 0x000000454000720c */ /* 0x000fe20003f06270 */
[----:B------:R-:W-:-:S04]  /*2030*/  IMAD.WIDE.U32 R14, R17, R8, R64 ;  /* 0x00000008110e7225 */ /* 0x000fc800078e0040 */
[----:B------:R-:W-:-:S04]  /*2040*/  IMAD.WIDE.U32 R10, R17, R8, R60 ;  /* 0x00000008110a7225 */ /* 0x000fc800078e003c */
[----:B0-----:R-:W-:Y:S02]  /*2050*/  IMAD R20, R84, R6, RZ ;  /* 0x0000000654147224 */ /* 0x001fe400078e02ff */
[----:B------:R-:W-:Y:S02]  /*2060*/  IMAD.IADD R11, R11, 0x1, R3 ;  /* 0x000000010b0b7824 */ /* 0x000fe400078e0203 */
[----:B------:R-:W-:Y:S01]  /*2070*/  IMAD.IADD R15, R3, 0x1, R15 ;  /* 0x00000001030f7824 */ /* 0x000fe200078e020f */
[----:B------:R-:W-:Y:S01]  /*2080*/  SEL R3, R69, RZ, P0 ;  /* 0x000000ff45037207 */ /* 0x000fe20000000000 */
[C---:B------:R-:W-:Y:S02]  /*2090*/  IMAD R37, R59.reuse, UR5, R0 ;  /* 0x000000053b257c24 */ /* 0x040fe4000f8e0200 */
[----:B------:R-:W-:Y:S01]  /*20a0*/  IMAD.WIDE.U32 R58, R59, UR4, R12 ;  /* 0x000000043b3a7c25 */ /* 0x000fe2000f8e000c */
[----:B------:R-:W-:-:S03]  /*20b0*/  ULDC UR4, c[0x0][0x2e4] ;  /* 0x0000b90000047ab9 */ /* 0x000fc60000000800 */
[C---:B------:R-:W-:Y:S02]  /*20c0*/  IMAD R33, R17.reuse, R7, R20 ;  /* 0x0000000711217224 */ /* 0x040fe400078e0214 */
[----:B------:R-:W-:-:S04]  /*20d0*/  IMAD.WIDE.U32 R12, R17, R6, R60 ;  /* 0x00000006110c7225 */ /* 0x000fc800078e003c */
[----:B------:R-:W-:Y:S01]  /*20e0*/  IMAD.WIDE.U32 R20, R17, R6, R64 ;  /* 0x0000000611147225 */ /* 0x000fe200078e0040 */
[----:B------:R-:W-:-:S03]  /*20f0*/  IADD3 R13, R13, R33, RZ ;  /* 0x000000210d0d7210 */ /* 0x000fc60007ffe0ff */
[----:B------:R-:W-:Y:S02]  /*2100*/  IMAD.IADD R3, R64, 0x1, R3 ;  /* 0x0000000140037824 */ /* 0x000fe400078e0203 */
[----:B------:R-:W-:Y:S01]  /*2110*/  IMAD.IADD R33, R33, 0x1, R21 ;  /* 0x0000000121217824 */ /* 0x000fe200078e0215 */
[----:B-----5:R-:W-:Y:S02]  /*2120*/  SHF.R.S32.HI R21, RZ, 0x1f, R23 ;  /* 0x0000001fff157819 */ /* 0x020fe40000011417 */
[----:B------:R-:W-:-:S04]  /*2130*/  SHF.R.S32.HI R0, RZ, 0x1f, R3 ;  /* 0x0000001fff007819 */ /* 0x000fc80000011403 */
[----:B------:R-:W-:Y:S01]  /*2140*/  LEA.HI R3, R0, R3, RZ, 0x3 ;  /* 0x0000000300037211 */ /* 0x000fe200078f18ff */
[----:B------:R-:W-:-:S04]  /*2150*/  IMAD R0, R21, R8, RZ ;  /* 0x0000000815007224 */ /* 0x000fc800078e02ff */
[----:B------:R-:W-:Y:S02]  /*2160*/  IMAD R5, R23, R9, R0 ;  /* 0x0000000917057224 */ /* 0x000fe400078e0200 */
[----:B------:R-:W-:-:S04]  /*2170*/  IMAD R0, R21, R6, RZ ;  /* 0x0000000615007224 */ /* 0x000fc800078e02ff */
[----:B------:R-:W-:Y:S01]  /*2180*/  IMAD R35, R23, R7, R0 ;  /* 0x0000000717237224 */ /* 0x000fe200078e0200 */
[----:B------:R-:W-:-:S04]  /*2190*/  LOP3.LUT R0, R74, 0x18, R64, 0xf8, !PT ;  /* 0x000000184a007812 */ /* 0x000fc800078ef840 */
[----:B------:R-:W-:Y:S01]  /*21a0*/  LOP3.LUT R0, R0, R71, RZ, 0x3c, !PT ;  /* 0x0000004700007212 */ /* 0x000fe200078e3cff */
[----:B------:R-:W-:Y:S01]  /*21b0*/  IMAD.MOV.U32 R32, RZ, RZ, R20 ;  /* 0x000000ffff207224 */ /* 0x000fe200078e0014 */
[----:B------:R-:W-:-:S03]  /*21c0*/  LOP3.LUT R4, R70, 0x38, R3, 0xf8, !PT ;  /* 0x0000003846047812 */ /* 0x000fc600078ef803 */
[----:B------:R-:W-:Y:S01]  /*21d0*/  IMAD R67, R38, 0x200, R0 ;  /* 0x0000020026437824 */ /* 0x000fe200078e0200 */
[----:B------:R-:W-:Y:S01]  /*21e0*/  LOP3.LUT R0, R74, 0x38, R3, 0xf8, !PT ;  /* 0x000000384a007812 */ /* 0x000fe200078ef803 */
[-C--:B------:R-:W-:Y:S01]  /*21f0*/  IMAD.WIDE.U32 R56, R23, R8.reuse, R10 ;  /* 0x0000000817387225 */ /* 0x080fe200078e000a */
[----:B------:R-:W-:Y:S02]  /*2200*/  IADD3 R10, P1, R17, R31, RZ ;  /* 0x0000001f110a7210 */ /* 0x000fe40007f3e0ff */
[----:B------:R-:W-:Y:S01]  /*2210*/  SHF.R.S32.HI R66, RZ, 0x3, R3 ;  /* 0x00000003ff427819 */ /* 0x000fe20000011403 */
[----:B------:R-:W-:Y:S01]  /*2220*/  IMAD.WIDE.U32 R20, R23, R8, R14 ;  /* 0x0000000817147225 */ /* 0x000fe200078e000e */
[----:B------:R-:W-:Y:S02]  /*2230*/  LOP3.LUT R31, R3, 0xfffffff8, RZ, 0xc0, !PT ;  /* 0xfffffff8031f7812 */ /* 0x000fe400078ec0ff */
[----:B------:R-:W-:Y:S01]  /*2240*/  LOP3.LUT R0, R0, R71, RZ, 0x3c, !PT ;  /* 0x0000004700007212 */ /* 0x000fe200078e3cff */
[----:B------:R-:W-:Y:S01]  /*2250*/  IMAD.WIDE.U32 R14, R23, R6, R12 ;  /* 0x00000006170e7225 */ /* 0x000fe200078e000c */
[----:B------:R-:W-:-:S03]  /*2260*/  LOP3.LUT R3, R4, R99, RZ, 0x3c, !PT ;  /* 0x0000006304037212 */ /* 0x000fc600078e3cff */
[----:B------:R-:W-:Y:S01]  /*2270*/  IMAD.WIDE.U32 R12, R23, R6, R32 ;  /* 0x00000006170c7225 */ /* 0x000fe200078e0020 */
[----:B------:R-:W-:Y:S02]  /*2280*/  SHF.L.U64.HI R76, R6, 0x7, R7 ;  /* 0x00000007064c7819 */ /* 0x000fe40000010207 */
[----:B------:R-:W-:Y:S01]  /*2290*/  ISETP.GE.AND P2, PT, R68, UR4, PT ;  /* 0x0000000444007c0c */ /* 0x000fe2000bf46270 */
[----:B------:R-:W-:Y:S01]  /*22a0*/  IMAD.SHL.U32 R75, R6, 0x80, RZ ;  /* 0x00000080064b7824 */ /* 0x000fe200078e00ff */
[----:B------:R-:W-:Y:S01]  /*22b0*/  IADD3 R6, R35, R13, RZ ;  /* 0x0000000d23067210 */ /* 0x000fe20007ffe0ff */
[----:B------:R-:W-:Y:S01]  /*22c0*/  IMAD.X R11, R84, 0x1, R39, P1 ;  /* 0x00000001540b7824 */ /* 0x000fe200008e0627 */
[----:B------:R-:W-:Y:S01]  /*22d0*/  ISETP.GE.AND P1, PT, R64, UR4, PT ;  /* 0x0000000440007c0c */ /* 0x000fe2000bf26270 */
[----:B------:R-:W-:Y:S02]  /*22e0*/  IMAD.IADD R9, R57, 0x1, R5 ;  /* 0x0000000139097824 */ /* 0x000fe400078e0205 */
[----:B------:R-:W-:Y:S01]  /*22f0*/  IMAD.IADD R8, R5, 0x1, R21 ;  /* 0x0000000105087824 */ /* 0x000fe200078e0215 */
[----:B------:R-:W-:Y:S01]  /*2300*/  SHF.R.S32.HI R5, RZ, 0x1f, R31 ;  /* 0x0000001fff057819 */ /* 0x000fe2000001141f */
[----:B------:R-:W-:-:S02]  /*2310*/  IMAD R4, R38, 0x200, R0 ;  /* 0x0000020026047824 */ /* 0x000fc400078e0200 */
[----:B------:R-:W-:Y:S02]  /*2320*/  IMAD.SHL.U32 R69, R69, 0x2, RZ ;  /* 0x0000000245457824 */ /* 0x000fe400078e00ff */
[----:B------:R-:W-:Y:S02]  /*2330*/  IMAD.IADD R7, R15, 0x1, R35 ;  /* 0x000000010f077824 */ /* 0x000fe400078e0223 */
[----:B---3--:R-:W-:Y:S02]  /*2340*/  IMAD.IADD R3, R36, 0x1, R3 ;  /* 0x0000000124037824 */ /* 0x008fe400078e0203 */
[----:B------:R-:W-:-:S07]  /*2350*/  IMAD.IADD R0, R59, 0x1, R37 ;  /* 0x000000013b007824 */ /* 0x000fce00078e0225 */
.L_x_11633:
[----:B0-----:R-:W0:Y:S01]  /*2360*/  LDC.64 R94, c[0x0][0x2f0] ;  /* 0x0000bc00ff5e7b82 */ /* 0x001e220000000a00 */
[----:B------:R-:W-:Y:S01]  /*2370*/  VIADD R37, R25, 0xffffffff ;  /* 0xffffffff19257836 */ /* 0x000fe20000000000 */
[----:B------:R-:W-:Y:S01]  /*2380*/  LOP3.LUT P5, RZ, R85, 0x4, RZ, 0xc0, !PT ;  /* 0x0000000455ff7812 */ /* 0x000fe200078ac0ff */
[----:B------:R-:W-:Y:S05]  /*2390*/  YIELD ;  /* 0x0000000000007946 */ /* 0x000fea0003800000 */
[----:B------:R-:W1:Y:S01]  /*23a0*/  LDC.64 R88, c[0x0][0x2d8] ;  /* 0x0000b600ff587b82 */ /* 0x000e620000000a00 */
[----:B------:R-:W-:Y:S01]  /*23b0*/  SHF.R.S32.HI R36, RZ, 0x1f, R37 ;  /* 0x0000001fff247819 */ /* 0x000fe20000011425 */
[-C--:B------:R-:W-:Y:S01]  /*23c0*/  IMAD R32, R80, R37.reuse, RZ ;  /* 0x0000002550207224 */ /* 0x080fe200078e02ff */
[----:B------:R-:W-:Y:S01]  /*23d0*/  LOP3.LUT R22, R22, 0xfffffffd, RZ, 0xc0, !PT ;  /* 0xfffffffd16167812 */ /* 0x000fe200078ec0ff */
[----:B------:R-:W-:Y:S01]  /*23e0*/  IMAD.WIDE.U32 R92, R79, R37, RZ ;  /* 0x000000254f5c7225 */ /* 0x000fe200078e00ff */
[----:B------:R-:W-:Y:S03]  /*23f0*/  BSSY B0, `(.L_x_11584) ;  /* 0x00002cc000007945 */ /* 0x000fe60003800000 */
[----:B------:R-:W2:Y:S01]  /*2400*/  LDC R96, c[0x0][0x3d4] ;  /* 0x0000f500ff607b82 */ /* 0x000ea20000000800 */
[----:B------:R-:W-:Y:S01]  /*2410*/  IMAD R25, R36, R79, R32 ;  /* 0x0000004f24197224 */ /* 0x000fe200078e0220 */
[----:B------:R-:W-:-:S03]  /*2420*/  IADD3 R34, P3, R82, R92, RZ ;  /* 0x0000005c52227210 */ /* 0x000fc60007f7e0ff */
[----:B------:R-:W-:Y:S02]  /*2430*/  IMAD.IADD R93, R93, 0x1, R25 ;  /* 0x000000015d5d7824 */ /* 0x000fe400078e0219 */
[----:B0-----:R-:W-:Y:S02]  /*2440*/  IMAD R25, R95, 0x60, RZ ;  /* 0x000000605f197824 */ /* 0x001fe400078e02ff */
[----:B------:R-:W-:-:S04]  /*2450*/  IMAD.WIDE.U32 R32, R94, 0x60, R92 ;  /* 0x000000605e207825 */ /* 0x000fc800078e005c */
[----:B------:R-:W-:Y:S01]  /*2460*/  IMAD.X R35, R93, 0x1, R81, P3 ;  /* 0x000000015d237824 */ /* 0x000fe200018e0651 */
[----:B------:R-:W-:Y:S02]  /*2470*/  IADD3 R32, P4, R82, R32, RZ ;  /* 0x0000002052207210 */ /* 0x000fe40007f9e0ff */
[-C--:B-1----:R-:W-:Y:S02]  /*2480*/  LEA R42, P3, R34, R88.reuse, 0x1 ;  /* 0x00000058222a7211 */ /* 0x082fe400078608ff */
[----:B------:R-:W-:Y:S01]  /*2490*/  IADD3.X R33, R81, R33, R25, P4, !PT ;  /* 0x0000002151217210 */ /* 0x000fe200027fe419 */
[----:B------:R-:W-:Y:S01]  /*24a0*/  IMAD R25, R18, 0x2000, R67 ;  /* 0x0000200012197824 */ /* 0x000fe200078e0243 */
[----:B------:R-:W-:Y:S02]  /*24b0*/  LEA R40, P4, R32, R88, 0x1 ;  /* 0x0000005820287211 */ /* 0x000fe400078808ff */
[-C--:B------:R-:W-:Y:S01]  /*24c0*/  LEA.HI.X R43, R34, R89.reuse, R35, 0x1, P3 ;  /* 0x00000059222b7211 */ /* 0x080fe200018f0c23 */
[C---:B------:R-:W-:Y:S01]  /*24d0*/  VIADD R87, R25.reuse, 0x20 ;  /* 0x0000002019577836 */ /* 0x040fe20000000000 */
[----:B--2---:R-:W-:Y:S01]  /*24e0*/  ISETP.GE.AND P3, PT, R96, 0x1, PT ;  /* 0x000000016000780c */ /* 0x004fe20003f66270 */
[C---:B------:R-:W-:Y:S01]  /*24f0*/  @P5 VIADD R87, R25.reuse, 0xffffffe0 ;  /* 0xffffffe019575836 */ /* 0x040fe20000000000 */
[----:B------:R-:W-:Y:S01]  /*2500*/  LEA.HI.X R41, R32, R89, R33, 0x1, P4 ;  /* 0x0000005920297211 */ /* 0x000fe200020f0c21 */
[----:B------:R-:W-:Y:S01]  /*2510*/  IMAD R90, R25, 0x2, R24 ;  /* 0x00000002195a7824 */ /* 0x000fe200078e0218 */
[----:B------:R-:W-:Y:S01]  /*2520*/  ISETP.GT.AND P4, PT, R37, R26, PT ;  /* 0x0000001a2500720c */ /* 0x000fe20003f84270 */
[----:B------:R-:W-:-:S02]  /*2530*/  IMAD.MOV.U32 R25, RZ, RZ, R37 ;  /* 0x000000ffff197224 */ /* 0x000fc400078e0025 */
[----:B------:R-:W-:-:S10]  /*2540*/  IMAD R87, R87, 0x2, R24 ;  /* 0x0000000257577824 */ /* 0x000fd400078e0218 */
[----:B------:R-:W-:Y:S01]  /*2550*/  @P4 LOP3.LUT R22, R22, 0x2, RZ, 0xfc, !PT ;  /* 0x0000000216164812 */ /* 0x000fe200078efcff */
[----:B------:R-:W-:Y:S06]  /*2560*/  @!P3 BRA `(.L_x_11585) ;  /* 0x000000280060b947 */ /* 0x000fec0003800000 */
[----:B------:R-:W-:Y:S01]  /*2570*/  ULDC.U8 UR4, c[0x0][0x3f0] ;  /* 0x0000fc0000047ab9 */ /* 0x000fe20000000000 */
[-C--:B------:R-:W-:Y:S01]  /*2580*/  IMAD R32, R78, R37.reuse, RZ ;  /* 0x000000254e207224 */ /* 0x080fe200078e02ff */
[----:B------:R-:W-:Y:S01]  /*2590*/  ISETP.NE.AND P3, PT, RZ, UR4, PT ;  /* 0x00000004ff007c0c */ /* 0x000fe2000bf65270 */
[----:B------:R-:W-:Y:S02]  /*25a0*/  IMAD R34, R76, R37, RZ ;  /* 0x000000254c227224 */ /* 0x000fe400078e02ff */
        /* <DEDUP_REMOVED lines=41> */
.L_x_11588:
[----:B------:R-:W-:Y:S05]  /*2840*/  BSYNC B1 ;  /* 0x0000000000017941 */ /* 0x000fea0003800000 */
.L_x_11587:
        /* <DEDUP_REMOVED lines=35> */
.L_x_11590:
[----:B------:R-:W-:Y:S05]  /*2a80*/  BSYNC B1 ;  /* 0x0000000000017941 */ /* 0x000fea0003800000 */
.L_x_11589:
[----:B0-----:R-:W-:Y:S01]  /*2a90*/  IMAD.MOV.U32 R32, RZ, RZ, R88 ;  /* 0x000000ffff207224 */ /* 0x001fe200078e0058 */
        /* <DEDUP_REMOVED lines=9> */
[----:B------:R-:W-:-:S02]  /*2b30*/  PLOP3.LUT P3, PT, PT, PT, UP0, 0x80, 0x0 ;  /* 0x000000000000781c */ /* 0x000fc40003f6f008 */
[----:B------:R-:W-:Y:S01]  /*2b40*/  PRMT R95, R32, 0x7610, R95 ;  /* 0x00007610205f7816 */ /* 0x000fe2000000005f */
[----:B-----5:R-:W-:Y:S01]  /*2b50*/  IMAD.MOV.U32 R32, RZ, RZ, R36 ;  /* 0x000000ffff207224 */ /* 0x020fe200078e0024 */
[----:B------:R-:W-:Y:S01]  /*2b60*/  PRMT R94, R94, 0x5410, R33 ;  /* 0x000054105e5e7816 */ /* 0x000fe20000000021 */
        /* <DEDUP_REMOVED lines=14> */
.L_x_11591:
[----:B------:R-:W2:Y:S01]  /*2c50*/  LDL R32, [R1] ;  /* 0x0000000001207983 */ /* 0x000ea20000100800 */
[----:B------:R-:W-:Y:S01]  /*2c60*/  IMAD R86, R18, 0x8, R2 ;  /* 0x0000000812567824 */ /* 0x000fe200078e0202 */
[----:B------:R-:W-:Y:S01]  /*2c70*/  BSSY B1, `(.L_x_11592) ;  /* 0x0000004000017945 */ /* 0x000fe20003800000 */
[----:B--2---:R-:W-:-:S04]  /*2c80*/  SHF.L.U32 R98, R32, 0x1f, RZ ;  /* 0x0000001f20627819 */ /* 0x004fc800000006ff */
[----:B------:R-:W0:Y:S02]  /*2c90*/  SYNCS.PHASECHK.TRANS64.TRYWAIT P6, [R86+URZ+0x16890], R98 ;  /* 0x01689062560075a7 */ /* 0x000e2400080c017f */
[----:B0-----:R-:W-:Y:S05]  /*2ca0*/  @!P6 BRA `(.L_x_11593) ;  /* 0x000001ac00c8e947 */ /* 0x001fea0003800000 */
.L_x_11900:
[----:B------:R-:W-:Y:S05]  /*2cb0*/  BSYNC B1 ;  /* 0x0000000000017941 */ /* 0x000fea0003800000 */
.L_x_11592:
        /* <DEDUP_REMOVED lines=49> */
.L_x_11599:
[----:B------:R-:W-:Y:S05]  /*2fd0*/  BSYNC B3 ;  /* 0x0000000000037941 */ /* 0x000fea0003800000 */
.L_x_11598:
[----:B--2---:R1:W-:Y:S02]  /*2fe0*/  STG.E.128 desc[UR38][R42.64], R32 ;  /* 0x000000202a007986 */ /* 0x0043e4000c101d26 */
.L_x_11597:
[----:B------:R-:W-:Y:S05]  /*2ff0*/  BSYNC B2 ;  /* 0x0000000000027941 */ /* 0x000fea0003800000 */
.L_x_11596:
        /* <DEDUP_REMOVED lines=47> */
.L_x_11601:
[----:B------:R-:W-:Y:S05]  /*32f0*/  BSYNC B2 ;  /* 0x0000000000027941 */ /* 0x000fea0003800000 */
.L_x_11600:
[----:B--2---:R2:W-:Y:S02]  /*3300*/  STG.E.128 desc[UR38][R42.64+0x40], R32 ;  /* 0x000040202a007986 */ /* 0x0045e4000c101d26 */
.L_x_11595:
[----:B------:R-:W-:Y:S05]  /*3310*/  BSYNC B1 ;  /* 0x0000000000017941 */ /* 0x000fea0003800000 */
.L_x_11594:
        /* <DEDUP_REMOVED lines=48> */
.L_x_11606:
[----:B------:R-:W-:Y:S05]  /*3620*/  BSYNC B2 ;  /* 0x0000000000027941 */ /* 0x000fea0003800000 */
.L_x_11605:
[----:B--2---:R3:W-:Y:S02]  /*3630*/  STG.E.128 desc[UR38][R40.64], R32 ;  /* 0x0000002028007986 */ /* 0x0047e4000c101d26 */
.L_x_11604:
[----:B------:R-:W-:Y:S05]  /*3640*/  BSYNC B1 ;  /* 0x0000000000017941 */ /* 0x000fea0003800000 */
.L_x_11603:
        /* <DEDUP_REMOVED lines=47> */
.L_x_11608:
[----:B------:R-:W-:Y:S05]  /*3940*/  BSYNC B1 ;  /* 0x0000000000017941 */ /* 0x000fea0003800000 */
.L_x_11607:
[----:B--2---:R4:W-:Y:S01]  /*3950*/  STG.E.128 desc[UR38][R40.64+0x40], R32 ;  /* 0x0000402028007986 */ /* 0x0049e2000c101d26 */
[----:B------:R-:W-:Y:S05]  /*3960*/  BRA `(.L_x_11602) ;  /* 0x0000001400d07947 */ /* 0x000fea0003800000 */
.L_x_11586:
[C---:B------:R-:W-:Y:S02]  /*3970*/  ISETP.GE.AND P3, PT, R17.reuse, R91, PT ;  /* 0x0000005b1100720c */ /* 0x040fe40003f66270 */
[----:B------:R-:W-:Y:S02]  /*3980*/  CS2R R38, SRZ ;  /* 0x0000000000267805 */ /* 0x000fe4000001ff00 */
[----:B------:R-:W-:Y:S01]  /*3990*/  CS2R R36, SRZ ;  /* 0x0000000000247805 */ /* 0x000fe2000001ff00 */
[----:B------:R-:W-:Y:S01]  /*39a0*/  VIADD R44, R17, 0x60 ;  /* 0x00000060112c7836 */ /* 0x000fe20000000000 */
[----:B------:R-:W-:-:S13]  /*39b0*/  ISETP.GE.OR P3, PT, R64, R96, P3 ;  /* 0x000000604000720c */ /* 0x000fda0001f66670 */
[----:B------:R-:W0:Y:S01]  /*39c0*/  @!P3 LDC.64 R40, c[0x0][0x3c8] ;  /* 0x0000f200ff28bb82 */ /* 0x000e220000000a00 */
[----:B------:R-:W-:-:S05]  /*39d0*/  @!P3 IADD3 R34, P4, R20, R50, RZ ;  /* 0x000000321422b210 */ /* 0x000fca0007f9e0ff */
[----:B------:R-:W-:Y:S01]  /*39e0*/  @!P3 IMAD.X R35, R97, 0x1, R8, P4 ;  /* 0x000000016123b824 */ /* 0x000fe200020e0608 */
[----:B------:R-:W-:Y:S01]  /*39f0*/  @!P3 IADD3 R32, P4, R12, R48, RZ ;  /* 0x000000300c20b210 */ /* 0x000fe20007f9e0ff */
[----:B------:R-:W1:Y:S04]  /*3a00*/  @!P3 LDC.64 R42, c[0x0][0x3e0] ;  /* 0x0000f800ff2abb82 */ /* 0x000e680000000a00 */
[----:B------:R-:W-:Y:S01]  /*3a10*/  @!P3 IMAD.X R33, R86, 0x1, R6, P4 ;  /* 0x000000015621b824 */ /* 0x000fe200020e0606 */
        /* <DEDUP_REMOVED lines=37> */
.L_x_11610:
[----:B------:R-:W-:Y:S05]  /*3c70*/  BSYNC B1 ;  /* 0x0000000000017941 */ /* 0x000fea0003800000 */
.L_x_11609:
[----:B-----5:R-:W-:Y:S01]  /*3c80*/  IMAD.MOV.U32 R49, RZ, RZ, R43 ;  /* 0x000000ffff317224 */ /* 0x020fe200078e002b */
[----:B------:R-:W-:Y:S01]  /*3c90*/  UISETP.NE.AND UP0, UPT, UR37, 0x3, UPT ;  /* 0x000000032500788c */ /* 0x000fe2000bf05270 */
        /* <DEDUP_REMOVED lines=28> */
[----:B------:R-:W-:Y:S02]  /*3e60*/  PRMT R112, R50, 0x7610, R112 ;  /* 0x0000761032707816 */ /* 0x000fe40000000070 */
[----:B------:R-:W-:Y:S01]  /*3e70*/  PRMT R118, R51, 0x7610, R118 ;  /* 0x0000761033767816 */ /* 0x000fe20000000076 */
[----:B------:R-:W-:Y:S06]  /*3e80*/  @!P3 BRA `(.L_x_11611) ;  /* 0x000000000004b947 */ /* 0x000fec0003800000 */
[----:B------:R-:W-:Y:S01]  /*3e90*/  BPT.TRAP 0x1 ;  /* 0x000000040000795c */ /* 0x000fe20000300000 */
.L_x_11611:
[----:B------:R-:W2:Y:S01]  /*3ea0*/  LDL R48, [R1] ;  /* 0x0000000001307983 */ /* 0x000ea20000100800 */
[----:B------:R-:W-:Y:S01]  /*3eb0*/  IMAD R86, R18, 0x8, R2 ;  /* 0x0000000812567824 */ /* 0x000fe200078e0202 */
[----:B------:R-:W0:Y:S01]  /*3ec0*/  LDC R100, c[0x0][0x2e4] ;  /* 0x0000b900ff647b82 */ /* 0x000e220000000800 */
[----:B------:R-:W-:Y:S01]  /*3ed0*/  BSSY B1, `(.L_x_11612) ;  /* 0x0000005000017945 */ /* 0x000fe20003800000 */
[----:B0-----:R-:W-:Y:S01]  /*3ee0*/  IMAD.IADD R102, R100, 0x1, -R69 ;  /* 0x0000000164667824 */ /* 0x001fe200078e0a45 */
[----:B--2---:R-:W-:-:S04]  /*3ef0*/  SHF.L.U32 R98, R48, 0x1f, RZ ;  /* 0x0000001f30627819 */ /* 0x004fc800000006ff */
[----:B------:R-:W0:Y:S02]  /*3f00*/  SYNCS.PHASECHK.TRANS64.TRYWAIT P5, [R86+URZ+0x16890], R98 ;  /* 0x01689062560075a7 */ /* 0x000e2400080a017f */
[----:B0-----:R-:W-:Y:S05]  /*3f10*/  @!P5 BRA `(.L_x_11613) ;  /* 0x0000019c0040d947 */ /* 0x001fea0003800000 */
.L_x_11901:
[----:B------:R-:W-:Y:S05]  /*3f20*/  BSYNC B1 ;  /* 0x0000000000017941 */ /* 0x000fea0003800000 */
.L_x_11612:
[----:B------:R-:W-:Y:S01]  /*3f30*/  ISETP.GE.OR P5, PT, R17, R91, P1 ;  /* 0x0000005b1100720c */ /* 0x000fe20000fa6670 */
[----:B------:R-:W-:-:S12]  /*3f40*/  BSSY B1, `(.L_x_11614) ;  /* 0x000007c000017945 */ /* 0x000fd80003800000 */
[----:B------:R-:W-:Y:S05]  /*3f50*/  @P5 BRA `(.L_x_11615) ;  /* 0x0000000400e85947 */ /* 0x000fea0003800000 */
[----:B------:R-:W1:Y:S01]  /*3f60*/  S2R R50, SR_TID.X ;  /* 0x0000000000327919 */ /* 0x000e620000002100 */
[-C--:B------:R-:W-:Y:S01]  /*3f70*/  IMAD R48, R84, R94.reuse, RZ ;  /* 0x0000005e54307224 */ /* 0x080fe200078e02ff */
[----:B------:R-:W-:Y:S01]  /*3f80*/  BSSY B2, `(.L_x_11616) ;  /* 0x000006b000027945 */ /* 0x000fe20003800000 */
[----:B------:R-:W-:-:S04]  /*3f90*/  IMAD.WIDE.U32 R96, R17, R94, R92 ;  /* 0x0000005e11607225 */ /* 0x000fc800078e005c */
[----:B------:R-:W-:Y:S01]  /*3fa0*/  IMAD R49, R17, R95, R48 ;  /* 0x0000005f11317224 */ /* 0x000fe200078e0230 */
[----:B------:R-:W-:Y:S02]  /*3fb0*/  SEL R48, R69, R102, !P0 ;  /* 0x0000006645307207 */ /* 0x000fe40004000000 */
[----:B------:R-:W-:Y:S01]  /*3fc0*/  IADD3 R106, P5, P6, R62, R96, R31 ;  /* 0x000000603e6a7210 */ /* 0x000fe20007ebe01f */
[----:B------:R-:W-:Y:S01]  /*3fd0*/  IMAD.IADD R108, R49, 0x1, R97 ;  /* 0x00000001316c7824 */ /* 0x000fe200078e0261 */
[----:B------:R-:W-:-:S04]  /*3fe0*/  SHF.R.S32.HI R49, RZ, 0x1f, R48 ;  /* 0x0000001fff317819 */ /* 0x000fc80000011430 */
[----:B------:R-:W-:Y:S02]  /*3ff0*/  LEA.HI R49, R49, R48, RZ, 0x4 ;  /* 0x0000003031317211 */ /* 0x000fe400078f20ff */
[----:B------:R-:W-:Y:S02]  /*4000*/  IADD3.X R107, R83, R108, R5, P5, P6 ;  /* 0x0000006c536b7210 */ /* 0x000fe40002fec405 */
[----:B------:R-:W-:-:S05]  /*4010*/  LEA.HI.SX32 R49, R49, R66, 0x1c ;  /* 0x0000004231317211 */ /* 0x000fca00078fe2ff */
[----:B------:R-:W-:Y:S01]  /*4020*/  IMAD.SHL.U32 R109, R49, 0x8, RZ ;  /* 0x00000008316d7824 */ /* 0x000fe200078e00ff */
[----:B------:R-:W-:-:S04]  /*4030*/  LEA R49, R18, R4, 0xd ;  /* 0x0000000412317211 */ /* 0x000fc800078e68ff */
[----:B------:R-:W-:Y:S01]  /*4040*/  LOP3.LUT R48, R74, 0x38, R109, 0xf8, !PT ;  /* 0x000000384a307812 */ /* 0x000fe200078ef86d */
[----:B------:R-:W-:Y:S02]  /*4050*/  IMAD R49, R49, 0x2, R2 ;  /* 0x0000000231317824 */ /* 0x000fe400078e0202 */
[----:B-1----:R-:W-:Y:S01]  /*4060*/  VIADD R51, R50, 0xffffff80 ;  /* 0xffffff8032337836 */ /* 0x002fe20000000000 */
[----:B------:R-:W-:-:S04]  /*4070*/  LOP3.LUT R48, R48, R71, RZ, 0x3c, !PT ;  /* 0x0000004730307212 */ /* 0x000fc800078e3cff */
        /* <DEDUP_REMOVED lines=9> */
[----:B------:R-:W-:Y:S01]  /*4110*/  SHF.R.U32.HI R115, RZ, 0x10, R37 ;  /* 0x00000010ff737819 */ /* 0x000fe20000011625 */
[----:B------:R-:W-:Y:S01]  /*4120*/  HADD2.F32 R118, -RZ, R118.H0_H0 ;  /* 0x20000076ff767230 */ /* 0x000fe20000004100 */
[--C-:B------:R-:W-:Y:S01]  /*4130*/  SHF.R.U64 R32, R32, 0x10, R33.reuse ;  /* 0x0000001020207819 */ /* 0x100fe20000001221 */
[----:B------:R-:W-:Y:S01]  /*4140*/  HADD2.F32 R116, -RZ, R116.H0_H0 ;  /* 0x20000074ff747230 */ /* 0x000fe20000004100 */
[----:B------:R-:W-:Y:S01]  /*4150*/  SHF.R.U32.HI R114, RZ, 0x10, R33 ;  /* 0x00000010ff727819 */ /* 0x000fe20000011621 */
[----:B------:R-:W-:Y:S01]  /*4160*/  HADD2.F32 R115, -RZ, R115.H0_H0 ;  /* 0x20000073ff737230 */ /* 0x000fe20000004100 */
[----:B------:R-:W-:Y:S01]  /*4170*/  SHF.R.U64 R36, R36, 0x10, R37 ;  /* 0x0000001024247819 */ /* 0x000fe20000001225 */
[--C-:B--2---:R-:W-:Y:S01]  /*4180*/  HADD2.F32 R37, -RZ, R53.reuse.H0_H0 ;  /* 0x20000035ff257230 */ /* 0x104fe20000004100 */
[----:B------:R-:W-:Y:S01]  /*4190*/  SHF.R.U64 R33, R34, 0x10, R35 ;  /* 0x0000001022217819 */ /* 0x000fe20000001223 */
[----:B------:R-:W-:Y:S01]  /*41a0*/  HADD2.F32 R53, -RZ, R53.H1_H1 ;  /* 0x30000035ff357230 */ /* 0x000fe20000004100 */
[----:B------:R-:W-:Y:S01]  /*41b0*/  SHF.R.U64 R34, R38, 0x10, R39 ;  /* 0x0000001026227819 */ /* 0x000fe20000001227 */
[--C-:B-1----:R-:W-:Y:S01]  /*41c0*/  HADD2.F32 R38, -RZ, R49.reuse.H1_H1 ;  /* 0x30000031ff267230 */ /* 0x102fe20000004100 */
[----:B------:R-:W-:Y:S01]  /*41d0*/  SHF.R.U32.HI R111, RZ, 0x10, R35 ;  /* 0x00000010ff6f7819 */ /* 0x000fe20000011623 */
[----:B------:R-:W-:-:S02]  /*41e0*/  HADD2.F32 R35, -RZ, R49.H0_H0 ;  /* 0x20000031ff237230 */ /* 0x000fc40000004100 */
[-C--:B------:R-:W-:Y:S01]  /*41f0*/  FMUL.FTZ R49, R53, R115.reuse ;  /* 0x0000007335317220 */ /* 0x080fe20000410000 */
[----:B------:R-:W-:Y:S02]  /*4200*/  HADD2.F32 R114, -RZ, R114.H0_H0 ;  /* 0x20000072ff727230 */ /* 0x000fe40000004100 */
[-C--:B------:R-:W-:Y:S01]  /*4210*/  FMUL.FTZ R120, R37, R118.reuse ;  /* 0x0000007625787220 */ /* 0x080fe20000410000 */
[C---:B------:R-:W-:Y:S01]  /*4220*/  FMUL.FTZ R122, R38.reuse, R115 ;  /* 0x00000073267a7220 */ /* 0x040fe20000410000 */
[----:B------:R-:W-:Y:S01]  /*4230*/  SHF.R.U32.HI R39, RZ, 0x10, R39 ;  /* 0x00000010ff277819 */ /* 0x000fe20000011627 */
[C---:B------:R-:W-:Y:S01]  /*4240*/  FMUL.FTZ R118, R35.reuse, R118 ;  /* 0x0000007623767220 */ /* 0x040fe20000410000 */
[----:B------:R-:W-:Y:S01]  /*4250*/  FFMA.FTZ R38, R38, R114, -R49 ;  /* 0x0000007226267223 */ /* 0x000fe20000010831 */
[----:B------:R-:W-:Y:S01]  /*4260*/  FFMA.FTZ R35, R35, R116, -R120 ;  /* 0x0000007423237223 */ /* 0x000fe20000010878 */
[----:B------:R-:W-:Y:S01]  /*4270*/  FFMA.FTZ R114, R53, R114, R122 ;  /* 0x0000007235727223 */ /* 0x000fe2000001007a */
[----:B------:R-:W-:-:S02]  /*4280*/  HADD2.F32 R120, -RZ, R113.H0_H0 ;  /* 0x20000071ff787230 */ /* 0x000fc40000004100 */
[----:B------:R-:W-:Y:S01]  /*4290*/  FFMA.FTZ R37, R37, R116, R118 ;  /* 0x0000007425257223 */ /* 0x000fe20000010076 */
[----:B------:R-:W-:Y:S01]  /*42a0*/  HADD2.F32 R53, -RZ, R55.H0_H0 ;  /* 0x20000037ff357230 */ /* 0x000fe20000004100 */
[----:B------:R-:W-:Y:S01]  /*42b0*/  F2FP.F16.F32.PACK_AB R35, R38, R35 ;  /* 0x000000232623723e */ /* 0x000fe200000000ff */
[----:B------:R-:W-:Y:S02]  /*42c0*/  HADD2.F32 R49, -RZ, R51.H0_H0 ;  /* 0x20000033ff317230 */ /* 0x000fe40000004100 */
[----:B------:R-:W-:Y:S02]  /*42d0*/  HADD2.F32 R55, -RZ, R55.H1_H1 ;  /* 0x30000037ff377230 */ /* 0x000fe40000004100 */
[-C--:B------:R-:W-:Y:S01]  /*42e0*/  FMUL.FTZ R124, R53, R120.reuse ;  /* 0x00000078357c7220 */ /* 0x080fe20000410000 */
[----:B------:R-:W-:Y:S02]  /*42f0*/  HADD2.F32 R122, -RZ, R39.H0_H0 ;  /* 0x20000027ff7a7230 */ /* 0x000fe40000004100 */
[----:B------:R-:W-:Y:S01]  /*4300*/  FMUL.FTZ R120, R49, R120 ;  /* 0x0000007831787220 */ /* 0x000fe20000410000 */
[----:B------:R-:W-:Y:S01]  /*4310*/  HADD2.F32 R116, -RZ, R113.H1_H1 ;  /* 0x30000071ff747230 */ /* 0x000fe20000004100 */
[----:B------:R-:W-:Y:S01]  /*4320*/  F2FP.F16.F32.PACK_AB R37, R114, R37 ;  /* 0x000000257225723e */ /* 0x000fe200000000ff */
[----:B------:R-:W-:-:S02]  /*4330*/  HADD2.F32 R51, -RZ, R51.H1_H1 ;  /* 0x30000033ff337230 */ /* 0x000fc40000004100 */
[----:B------:R-:W-:Y:S01]  /*4340*/  FMUL.FTZ R126, R55, R122 ;  /* 0x0000007a377e7220 */ /* 0x000fe20000410000 */
        /* <DEDUP_REMOVED lines=8> */
[----:B------:R-:W-:-:S02]  /*43d0*/  HADD2.F32 R53, -RZ, R112.H1_H1 ;  /* 0x30000070ff357230 */ /* 0x000fc40000004100 */
[----:B------:R-:W-:Y:S02]  /*43e0*/  HADD2.F32 R36, -RZ, R48.H0_H0 ;  /* 0x20000030ff247230 */ /* 0x000fe40000004100 */
[----:B------:R-:W-:Y:S02]  /*43f0*/  HADD2.F32 R52, -RZ, R52.H1_H1 ;  /* 0x30000034ff347230 */ /* 0x000fe40000004100 */
[----:B------:R-:W-:Y:S02]  /*4400*/  HADD2.F32 R112, -RZ, R112.H0_H0 ;  /* 0x20000070ff707230 */ /* 0x000fe40000004100 */
[----:B------:R-:W-:Y:S02]  /*4410*/  HADD2.F32 R48, -RZ, R48.H1_H1 ;  /* 0x30000030ff307230 */ /* 0x000fe40000004100 */
[-C--:B------:R-:W-:Y:S01]  /*4420*/  FMUL.FTZ R115, R52, R111.reuse ;  /* 0x0000006f34737220 */ /* 0x080fe20000410000 */
[----:B------:R-:W-:Y:S02]  /*4430*/  HADD2.F32 R55, -RZ, R32.H0_H0 ;  /* 0x20000020ff377230 */ /* 0x000fe40000004100 */
[-C--:B------:R-:W-:Y:S01]  /*4440*/  FMUL.FTZ R113, R51, R112.reuse ;  /* 0x0000007033717220 */ /* 0x080fe20000410000 */
[----:B------:R-:W-:Y:S01]  /*4450*/  FMUL.FTZ R112, R36, R112 ;  /* 0x0000007024707220 */ /* 0x000fe20000410000 */
[----:B------:R-:W-:Y:S01]  /*4460*/  FMUL.FTZ R111, R48, R111 ;  /* 0x0000006f306f7220 */ /* 0x000fe20000410000 */
[----:B------:R-:W-:-:S02]  /*4470*/  HADD2.F32 R33, -RZ, R33.H0_H0 ;  /* 0x20000021ff217230 */ /* 0x000fc40000004100 */
[----:B------:R-:W-:Y:S01]  /*4480*/  FFMA.FTZ R32, R36, R53, -R113 ;  /* 0x0000003524207223 */ /* 0x000fe20000010871 */
[-C--:B------:R-:W-:Y:S01]  /*4490*/  FFMA.FTZ R115, R48, R55.reuse, -R115 ;  /* 0x0000003730737223 */ /* 0x080fe20000010873 */
[----:B------:R-:W-:Y:S01]  /*44a0*/  FFMA.FTZ R111, R52, R55, R111 ;  /* 0x00000037346f7223 */ /* 0x000fe2000001006f */
[----:B------:R-:W-:Y:S01]  /*44b0*/  FFMA.FTZ R36, R51, R53, R112 ;  /* 0x0000003533247223 */ /* 0x000fe20000010070 */
[----:B------:R-:W-:Y:S02]  /*44c0*/  HADD2.F32 R55, -RZ, R34.H0_H0 ;  /* 0x20000022ff377230 */ /* 0x000fe40000004100 */
[----:B------:R-:W-:Y:S02]  /*44d0*/  HADD2.F32 R48, -RZ, R54.H0_H0 ;  /* 0x20000036ff307230 */ /* 0x000fe40000004100 */
[----:B------:R-:W-:Y:S01]  /*44e0*/  HADD2.F32 R53, -RZ, R110.H1_H1 ;  /* 0x3000006eff357230 */ /* 0x000fe20000004100 */
        /* <DEDUP_REMOVED lines=8> */
[----:B------:R-:W-:Y:S02]  /*4570*/  FMUL.FTZ R55, R50, R55 ;  /* 0x0000003732377220 */ /* 0x000fe40000410000 */
[-C--:B------:R-:W-:Y:S01]  /*4580*/  FFMA.FTZ R53, R48, R51.reuse, R53 ;  /* 0x0000003330357223 */ /* 0x080fe20000010035 */
[----:B------:R-:W-:Y:S01]  /*4590*/  FFMA.FTZ R113, R34, R51, -R113 ;  /* 0x0000003322717223 */ /* 0x000fe20000010871 */
[-C--:B------:R-:W-:Y:S01]  /*45a0*/  FFMA.FTZ R54, R54, R33.reuse, R55 ;  /* 0x0000002136367223 */ /* 0x080fe20000010037 */
[----:B------:R-:W-:Y:S01]  /*45b0*/  FFMA.FTZ R50, R50, R33, -R117 ;  /* 0x0000002132327223 */ /* 0x000fe20000010875 */
[----:B------:R-:W-:Y:S01]  /*45c0*/  F2FP.F16.F32.PACK_AB R55, R118, R49 ;  /* 0x000000317637723e */ /* 0x000fe200000000ff */
[----:B------:R-:W-:Y:S01]  /*45d0*/  IMAD.MOV.U32 R49, RZ, RZ, R35 ;  /* 0x000000ffff317224 */ /* 0x000fe200078e0023 */
[----:B------:R-:W-:-:S02]  /*45e0*/  F2FP.F16.F32.PACK_AB R51, R116, R39 ;  /* 0x000000277433723e */ /* 0x000fc400000000ff */
[----:B------:R-:W-:Y:S01]  /*45f0*/  F2FP.F16.F32.PACK_AB R54, R54, R53 ;  /* 0x000000353636723e */ /* 0x000fe200000000ff */
[----:B------:R-:W-:Y:S01]  /*4600*/  IMAD.MOV.U32 R53, RZ, RZ, R37 ;  /* 0x000000ffff357224 */ /* 0x000fe200078e0025 */
[----:B------:R-:W-:Y:S02]  /*4610*/  F2FP.F16.F32.PACK_AB R48, R115, R32 ;  /* 0x000000207330723e */ /* 0x000fe400000000ff */
[----:B------:R-:W-:-:S07]  /*4620*/  F2FP.F16.F32.PACK_AB R50, R50, R113 ;  /* 0x000000713232723e */ /* 0x000fce00000000ff */
.L_x_11617:
[----:B------:R-:W-:Y:S05]  /*4630*/  BSYNC B2 ;  /* 0x0000000000027941 */ /* 0x000fea0003800000 */
.L_x_11616:
[----:B------:R-:W-:Y:S02]  /*4640*/  ISETP.GE.AND P5, PT, R109, R100, PT ;  /* 0x000000646d00720c */ /* 0x000fe40003fa6270 */
[----:B------:R-:W-:-:S11]  /*4650*/  P2R R33, PR, RZ, 0x1 ;  /* 0x00000001ff217803 */ /* 0x000fd60000000000 */
[--C-:B------:R-:W-:Y:S02]  /*4660*/  @!P5 SHF.R.S32.HI R32, RZ, 0x1f, R109.reuse ;  /* 0x0000001fff20d819 */ /* 0x100fe4000001146d */
[----:B------:R-:W-:-:S04]  /*4670*/  @!P5 IADD3 R96, P0, P6, R62, R96, R109 ;  /* 0x000000603e60d210 */ /* 0x000fc80007e1e06d */
[----:B------:R-:W-:Y:S02]  /*4680*/  @!P5 IADD3.X R108, R83, R108, R32, P0, P6 ;  /* 0x0000006c536cd210 */ /* 0x000fe400007ec420 */
[CC--:B------:R-:W-:Y:S02]  /*4690*/  LEA R32, P6, R106.reuse, R88.reuse, 0x1 ;  /* 0x000000586a207211 */ /* 0x0c0fe400078c08ff */
[----:B------:R-:W-:Y:S02]  /*46a0*/  ISETP.NE.AND P0, PT, R33, RZ, PT ;  /* 0x000000ff2100720c */ /* 0x000fe40003f05270 */
[----:B------:R-:W-:Y:S02]  /*46b0*/  LEA.HI.X R33, R106, R89, R107, 0x1, P6 ;  /* 0x000000596a217211 */ /* 0x000fe400030f0c6b */
[----:B------:R-:W-:-:S03]  /*46c0*/  @!P5 LEA R34, P6, R96, R88, 0x1 ;  /* 0x000000586022d211 */ /* 0x000fc600078c08ff */
[----:B-1----:R1:W-:Y:S01]  /*46d0*/  STG.E.128 desc[UR38][R32.64], R48 ;  /* 0x0000003020007986 */ /* 0x0023e2000c101d26 */
[----:B------:R-:W-:-:S05]  /*46e0*/  @!P5 LEA.HI.X R35, R96, R89, R108, 0x1, P6 ;  /* 0x000000596023d211 */ /* 0x000fca00030f0c6c */
[----:B--2---:R1:W-:Y:S04]  /*46f0*/  @!P5 STG.E.128 desc[UR38][R34.64], R52 ;  /* 0x000000342200d986 */ /* 0x0043e8000c101d26 */
.L_x_11615:
[----:B------:R-:W-:Y:S05]  /*4700*/  BSYNC B1 ;  /* 0x0000000000017941 */ /* 0x000fea0003800000 */
.L_x_11614:
[----:B-1----:R-:W-:Y:S02]  /*4710*/  VIADD R33, R17, 0x60 ;  /* 0x0000006011217836 */ /* 0x002fe40000000000 */
[-C--:B------:R-:W-:Y:S02]  /*4720*/  IMAD R32, R73, R94.reuse, RZ ;  /* 0x0000005e49207224 */ /* 0x080fe400078e02ff */
[C---:B------:R-:W-:Y:S01]  /*4730*/  IMAD.WIDE.U32 R92, R33.reuse, R94, R92 ;  /* 0x0000005e215c7225 */ /* 0x040fe200078e005c */
[----:B------:R-:W-:-:S03]  /*4740*/  ISETP.GE.OR P5, PT, R33, R91, P1 ;  /* 0x0000005b2100720c */ /* 0x000fc60000fa6670 */
[----:B------:R-:W-:-:S10]  /*4750*/  IMAD R95, R33, R95, R32 ;  /* 0x0000005f215f7224 */ /* 0x000fd400078e0220 */
[----:B------:R-:W-:Y:S05]  /*4760*/  @P5 BRA `(.L_x_11602) ;  /* 0x0000000800505947 */ /* 0x000fea0003800000 */
[----:B------:R-:W2:Y:S01]  /*4770*/  LDL R34, [R1+0x28] ;  /* 0x0000280001227983 */ /* 0x000ea20000100800 */
[----:B------:R-:W-:Y:S01]  /*4780*/  IMAD.IADD R50, R93, 0x1, R95 ;  /* 0x000000015d327824 */ /* 0x000fe200078e025f */
[----:B------:R-:W-:Y:S01]  /*4790*/  IADD3 R32, P5, P6, R62, R92, R31 ;  /* 0x0000005c3e207210 */ /* 0x000fe20007ebe01f */
[----:B------:R-:W-:Y:S01]  /*47a0*/  BSSY B1, `(.L_x_11618) ;  /* 0x000006a000017945 */ /* 0x000fe20003800000 */
[----:B------:R-:W-:Y:S02]  /*47b0*/  SEL R102, R69, R102, !P0 ;  /* 0x0000006645667207 */ /* 0x000fe40004000000 */
[----:B------:R-:W-:Y:S02]  /*47c0*/  IADD3.X R33, R83, R50, R5, P5, P6 ;  /* 0x0000003253217210 */ /* 0x000fe40002fec405 */
[----:B------:R-:W-:-:S04]  /*47d0*/  LEA R48, P5, R32, R88, 0x1 ;  /* 0x0000005820307211 */ /* 0x000fc800078a08ff */
[----:B------:R-:W-:Y:S02]  /*47e0*/  LEA.HI.X R49, R32, R89, R33, 0x1, P5 ;  /* 0x0000005920317211 */ /* 0x000fe400028f0c21 */
[----:B------:R-:W-:-:S04]  /*47f0*/  SHF.R.S32.HI R33, RZ, 0x1f, R102 ;  /* 0x0000001fff217819 */ /* 0x000fc80000011466 */
[----:B------:R-:W-:-:S04]  /*4800*/  LEA.HI R33, R33, R102, RZ, 0x4 ;  /* 0x0000006621217211 */ /* 0x000fc800078f20ff */
[----:B------:R-:W-:-:S05]  /*4810*/  LEA.HI.SX32 R33, R33, R66, 0x1c ;  /* 0x0000004221217211 */ /* 0x000fca00078fe2ff */
[----:B------:R-:W-:Y:S02]  /*4820*/  IMAD.SHL.U32 R51, R33, 0x8, RZ ;  /* 0x0000000821337824 */ /* 0x000fe400078e00ff */
[----:B------:R-:W-:-:S03]  /*4830*/  IMAD R33, R18, 0x2000, R3 ;  /* 0x0000200012217824 */ /* 0x000fc600078e0203 */
[----:B------:R-:W-:Y:S01]  /*4840*/  LOP3.LUT R32, R70, 0x38, R51, 0xf8, !PT ;  /* 0x0000003846207812 */ /* 0x000fe200078ef833 */
[----:B------:R-:W-:-:S03]  /*4850*/  IMAD R33, R33, 0x2, R2 ;  /* 0x0000000221217824 */ /* 0x000fc600078e0202 */
[----:B------:R-:W-:-:S05]  /*4860*/  LOP3.LUT R32, R32, R99, RZ, 0x3c, !PT ;  /* 0x0000006320207212 */ /* 0x000fca00078e3cff */
[----:B--2---:R-:W-:-:S04]  /*4870*/  IMAD.IADD R35, R34, 0x1, R32 ;  /* 0x0000000122237824 */ /* 0x004fc800078e0220 */
[----:B------:R-:W-:-:S04]  /*4880*/  IMAD R35, R18, 0x2000, R35 ;  /* 0x0000200012237824 */ /* 0x000fc800078e0223 */
[----:B------:R-:W-:Y:S02]  /*4890*/  IMAD R36, R35, 0x2, R2 ;  /* 0x0000000223247824 */ /* 0x000fe400078e0202 */
[----:B------:R-:W1:Y:S04]  /*48a0*/  LDS.128 R32, [R33+0xe400] ;  /* 0x00e4000021207984 */ /* 0x000e680000000c00 */
[----:B------:R-:W2:Y:S01]  /*48b0*/  LDS.128 R36, [R36+0xe400] ;  /* 0x00e4000024247984 */ /* 0x000ea20000000c00 */
[----:B------:R-:W-:Y:S05]  /*48c0*/  @P4 BRA `(.L_x_11619) ;  /* 0x00000004005c4947 */ /* 0x000fea0003800000 */
[----:B------:R-:W-:Y:S02]  /*48d0*/  SHF.R.U64 R52, R40, 0x10, R41 ;  /* 0x0000001028347819 */ /* 0x000fe40000001229 */
[----:B------:R-:W-:Y:S01]  /*48e0*/  SHF.R.U64 R40, R42, 0x10, R43 ;  /* 0x000000102a287819 */ /* 0x000fe2000000122b */
[----:B-1----:R-:W-:Y:S01]  /*48f0*/  IMAD.MOV.U32 R42, RZ, RZ, R32 ;  /* 0x000000ffff2a7224 */ /* 0x002fe200078e0020 */
[----:B------:R-:W-:Y:S01]  /*4900*/  SHF.R.U32.HI R54, RZ, 0x10, R45 ;  /* 0x00000010ff367819 */ /* 0x000fe2000001162d */
[----:B--2---:R-:W-:Y:S01]  /*4910*/  IMAD.MOV.U32 R32, RZ, RZ, R37 ;  /* 0x000000ffff207224 */ /* 0x004fe200078e0025 */
[----:B------:R-:W-:Y:S01]  /*4920*/  SHF.R.U32.HI R53, RZ, 0x10, R41 ;  /* 0x00000010ff357819 */ /* 0x000fe20000011629 */
[----:B------:R-:W-:Y:S01]  /*4930*/  IMAD.MOV.U32 R37, RZ, RZ, R35 ;  /* 0x000000ffff257224 */ /* 0x000fe200078e0023 */
[----:B------:R-:W-:Y:S01]  /*4940*/  SHF.R.U64 R44, R44, 0x10, R45 ;  /* 0x000000102c2c7819 */ /* 0x000fe2000000122d */
[----:B------:R-:W-:Y:S01]  /*4950*/  HADD2.F32 R54, -RZ, R54.H0_H0 ;  /* 0x20000036ff367230 */ /* 0x000fe20000004100 */
[----:B------:R-:W-:Y:S01]  /*4960*/  SHF.R.U32.HI R95, RZ, 0x10, R43 ;  /* 0x00000010ff5f7819 */ /* 0x000fe2000001162b */
[----:B------:R-:W-:Y:S01]  /*4970*/  IMAD.MOV.U32 R43, RZ, RZ, R36 ;  /* 0x000000ffff2b7224 */ /* 0x000fe200078e0024 */
[--C-:B------:R-:W-:Y:S01]  /*4980*/  SHF.R.U64 R41, R46, 0x10, R47.reuse ;  /* 0x000000102e297819 */ /* 0x100fe2000000122f */
[----:B------:R-:W-:Y:S01]  /*4990*/  HADD2.F32 R36, -RZ, R32.H0_H0 ;  /* 0x20000020ff247230 */ /* 0x000fe20000004100 */
[----:B------:R-:W-:Y:S01]  /*49a0*/  SHF.R.U32.HI R55, RZ, 0x10, R47 ;  /* 0x00000010ff377819 */ /* 0x000fe2000001162f */
[--C-:B------:R-:W-:Y:S01]  /*49b0*/  HADD2.F32 R47, -RZ, R105.reuse.H0_H0 ;  /* 0x20000069ff2f7230 */ /* 0x100fe20000004100 */
[----:B------:R-:W-:Y:S01]  /*49c0*/  MOV R45, R39 ;  /* 0x00000027002d7202 */ /* 0x000fe20000000f00 */
[----:B------:R-:W-:-:S02]  /*49d0*/  HADD2.F32 R105, -RZ, R105.H1_H1 ;  /* 0x30000069ff697230 */ /* 0x000fc40000004100 */
[----:B------:R-:W-:Y:S02]  /*49e0*/  HADD2.F32 R39, -RZ, R32.H1_H1 ;  /* 0x30000020ff277230 */ /* 0x000fe40000004100 */
[--C-:B------:R-:W-:Y:S02]  /*49f0*/  HADD2.F32 R32, -RZ, R33.reuse.H0_H0 ;  /* 0x20000021ff207230 */ /* 0x100fe40000004100 */
[----:B------:R-:W-:Y:S02]  /*4a00*/  HADD2.F32 R35, -RZ, R33.H1_H1 ;  /* 0x30000021ff237230 */ /* 0x000fe40000004100 */
[-C--:B------:R-:W-:Y:S01]  /*4a10*/  FMUL.FTZ R33, R36, R105.reuse ;  /* 0x0000006924217220 */ /* 0x080fe20000410000 */
[----:B------:R-:W-:Y:S02]  /*4a20*/  HADD2.F32 R46, -RZ, R53.H0_H0 ;  /* 0x20000035ff2e7230 */ /* 0x000fe40000004100 */
[C---:B------:R-:W-:Y:S01]  /*4a30*/  FMUL.FTZ R105, R32.reuse, R105 ;  /* 0x0000006920697220 */ /* 0x040fe20000410000 */
        /* <DEDUP_REMOVED lines=11> */
[----:B------:R-:W-:Y:S01]  /*4af0*/  FMUL.FTZ R96, R46, R53 ;  /* 0x000000352e607220 */ /* 0x000fe20000410000 */
[----:B------:R-:W-:Y:S02]  /*4b00*/  HADD2.F32 R47, -RZ, R101.H1_H1 ;  /* 0x30000065ff2f7230 */ /* 0x000fe40000004100 */
[--C-:B------:R-:W-:Y:S02]  /*4b10*/  HADD2.F32 R39, -RZ, R37.reuse.H0_H0 ;  /* 0x20000025ff277230 */ /* 0x100fe40000004100 */
[----:B------:R-:W-:Y:S01]  /*4b20*/  FMUL.FTZ R102, R45, R94 ;  /* 0x0000005e2d667220 */ /* 0x000fe20000410000 */
[----:B------:R-:W-:-:S02]  /*4b30*/  HADD2.F32 R37, -RZ, R37.H1_H1 ;  /* 0x30000025ff257230 */ /* 0x000fc40000004100 */
[----:B------:R-:W-:Y:S02]  /*4b40*/  HADD2.F32 R54, -RZ, R95.H0_H0 ;  /* 0x2000005fff367230 */ /* 0x000fe40000004100 */
[C---:B------:R-:W-:Y:S01]  /*4b50*/  FMUL.FTZ R53, R39.reuse, R53 ;  /* 0x0000003527357220 */ /* 0x040fe20000410000 */
[-C--:B------:R-:W-:Y:S01]  /*4b60*/  FFMA.FTZ R96, R39, R47.reuse, -R96 ;  /* 0x0000002f27607223 */ /* 0x080fe20000010860 */
[C---:B------:R-:W-:Y:S01]  /*4b70*/  FMUL.FTZ R94, R37.reuse, R94 ;  /* 0x0000005e255e7220 */ /* 0x040fe20000410000 */
[----:B------:R-:W-:Y:S02]  /*4b80*/  HADD2.F32 R104, -RZ, R104.H0_H0 ;  /* 0x20000068ff687230 */ /* 0x000fe40000004100 */
[----:B------:R-:W-:Y:S01]  /*4b90*/  FFMA.FTZ R95, R37, R54, -R102 ;  /* 0x00000036255f7223 */ /* 0x000fe20000010866 */
[----:B------:R-:W-:Y:S02]  /*4ba0*/  HADD2.F32 R39, -RZ, R43.H0_H0 ;  /* 0x2000002bff277230 */ /* 0x000fe40000004100 */
[----:B------:R-:W-:Y:S01]  /*4bb0*/  FFMA.FTZ R55, R46, R47, R53 ;  /* 0x0000002f2e377223 */ /* 0x000fe20000010035 */
[----:B------:R-:W-:-:S02]  /*4bc0*/  HADD2.F32 R44, -RZ, R44.H0_H0 ;  /* 0x2000002cff2c7230 */ /* 0x000fc40000004100 */
[----:B------:R-:W-:Y:S01]  /*4bd0*/  FFMA.FTZ R94, R45, R54, R94 ;  /* 0x000000362d5e7223 */ /* 0x000fe2000001005e */
[--C-:B------:R-:W-:Y:S02]  /*4be0*/  HADD2.F32 R37, -RZ, R42.reuse.H0_H0 ;  /* 0x2000002aff257230 */ /* 0x100fe40000004100 */
[----:B------:R-:W-:Y:S01]  /*4bf0*/  FMUL.FTZ R54, R39, R104 ;  /* 0x0000006827367220 */ /* 0x000fe20000410000 */
        /* <DEDUP_REMOVED lines=8> */
[-C--:B------:R-:W-:Y:S01]  /*4c80*/  FFMA.FTZ R104, R39, R46.reuse, R104 ;  /* 0x0000002e27687223 */ /* 0x080fe20000010068 */
[----:B------:R-:W-:Y:S02]  /*4c90*/  FFMA.FTZ R54, R37, R46, -R54 ;  /* 0x0000002e25367223 */ /* 0x000fe40000010836 */
[-C--:B------:R-:W-:Y:S01]  /*4ca0*/  FFMA.FTZ R47, R43, R52.reuse, R44 ;  /* 0x000000342b2f7223 */ /* 0x080fe2000001002c */
[----:B------:R-:W-:Y:S02]  /*4cb0*/  HADD2.F32 R39, -RZ, R38.H0_H0 ;  /* 0x20000026ff277230 */ /* 0x000fe40000004100 */
[----:B------:R-:W-:Y:S01]  /*4cc0*/  FFMA.FTZ R45, R42, R52, -R45 ;  /* 0x000000342a2d7223 */ /* 0x000fe2000001082d */
[----:B------:R-:W-:Y:S02]  /*4cd0*/  HADD2.F32 R44, -RZ, R103.H1_H1 ;  /* 0x30000067ff2c7230 */ /* 0x000fe40000004100 */
        /* <DEDUP_REMOVED lines=22> */
.L_x_11619:
[----:B------:R-:W-:Y:S05]  /*4e40*/  BSYNC B1 ;  /* 0x0000000000017941 */ /* 0x000fea0003800000 */
.L_x_11618:
        /* <DEDUP_REMOVED lines=10> */
.L_x_11585:
[----:B------:R-:W-:-:S06]  /*4ef0*/  UISETP.NE.AND UP0, UPT, UR37, 0x3, UPT ;  /* 0x000000032500788c */ /* 0x000fcc000bf05270 */
[----:B------:R-:W-:-:S13]  /*4f00*/  PLOP3.LUT P3, PT, PT, PT, UP0, 0x80, 0x0 ;  /* 0x000000000000781c */ /* 0x000fda0003f6f008 */
[----:B------:R-:W-:Y:S05]  /*4f10*/  @!P3 BRA `(.L_x_11620) ;  /* 0x000000000004b947 */ /* 0x000fea0003800000 */
[----:B------:R-:W-:Y:S01]  /*4f20*/  BPT.TRAP 0x1 ;  /* 0x000000040000795c */ /* 0x000fe20000300000 */
.L_x_11620:
[----:B------:R-:W2:Y:S01]  /*4f30*/  LDL R32, [R1] ;  /* 0x0000000001207983 */ /* 0x000ea20000100800 */
[----:B------:R-:W-:Y:S01]  /*4f40*/  IMAD R86, R18, 0x8, R2 ;  /* 0x0000000812567824 */ /* 0x000fe200078e0202 */
[----:B------:R-:W-:Y:S01]  /*4f50*/  BSSY B1, `(.L_x_11621) ;  /* 0x0000006000017945 */ /* 0x000fe20003800000 */
[----:B------:R-:W-:-:S05]  /*4f60*/  IMAD R91, R25, -0x80, R30 ;  /* 0xffffff80195b7824 */ /* 0x000fca00078e021e */
[----:B------:R-:W-:Y:S02]  /*4f70*/  VIMNMX R91, R91, 0x80, PT ;  /* 0x000000805b5b7848 */ /* 0x000fe40003fe0100 */
[----:B--2---:R-:W-:-:S04]  /*4f80*/  SHF.L.U32 R98, R32, 0x1f, RZ ;  /* 0x0000001f20627819 */ /* 0x004fc800000006ff */
[----:B------:R-:W0:Y:S02]  /*4f90*/  SYNCS.PHASECHK.TRANS64.TRYWAIT P4, [R86+URZ+0x16890], R98 ;  /* 0x01689062560075a7 */ /* 0x000e24000808017f */
[----:B0-----:R-:W-:Y:S05]  /*4fa0*/  @!P4 BRA `(.L_x_11622) ;  /* 0x0000018c0030c947 */ /* 0x001fea0003800000 */
.L_x_11902:
[----:B------:R-:W-:Y:S05]  /*4fb0*/  BSYNC B1 ;  /* 0x0000000000017941 */ /* 0x000fea0003800000 */
.L_x_11621:
[----:B------:R-:W-:Y:S01]  /*4fc0*/  ISETP.GE.AND P4, PT, R17, R91, PT ;  /* 0x0000005b1100720c */ /* 0x000fe20003f86270 */
[----:B------:R-:W-:-:S12]  /*4fd0*/  BSSY B1, `(.L_x_11623) ;  /* 0x0000006000017945 */ /* 0x000fd80003800000 */
[----:B------:R-:W-:Y:S05]  /*4fe0*/  @P4 BRA `(.L_x_11624) ;  /* 0x0000000000104947 */ /* 0x000fea0003800000 */
[----:B------:R-:W1:Y:S04]  /*4ff0*/  @!P1 LDS.128 R32, [R90+0xe000] ;  /* 0x00e000005a209984 */ /* 0x000e680000000c00 */
[----:B------:R-:W2:Y:S04]  /*5000*/  @!P2 LDS.128 R36, [R87+0xe000] ;  /* 0x00e000005724a984 */ /* 0x000ea80000000c00 */
[----:B-1----:R1:W-:Y:S04]  /*5010*/  @!P1 STG.E.128 desc[UR38][R42.64], R32 ;  /* 0x000000202a009986 */ /* 0x0023e8000c101d26 */
[----:B--2---:R1:W-:Y:S02]  /*5020*/  @!P2 STG.E.128 desc[UR38][R42.64+0x40], R36 ;  /* 0x000040242a00a986 */ /* 0x0043e4000c101d26 */
.L_x_11624:
[----:B------:R-:W-:Y:S05]  /*5030*/  BSYNC B1 ;  /* 0x0000000000017941 */ /* 0x000fea0003800000 */
.L_x_11623:
[----:B-1----:R-:W-:-:S05]  /*5040*/  VIADD R32, R17, 0x60 ;  /* 0x0000006011207836 */ /* 0x002fca0000000000 */
[----:B------:R-:W-:-:S13]  /*5050*/  ISETP.GE.AND P4, PT, R32, R91, PT ;  /* 0x0000005b2000720c */ /* 0x000fda0003f86270 */
[----:B------:R-:W-:Y:S05]  /*5060*/  @P4 BRA `(.L_x_11602) ;  /* 0x0000000000104947 */ /* 0x000fea0003800000 */
[----:B------:R-:W1:Y:S04]  /*5070*/  @!P1 LDS.128 R32, [R90+0x11000] ;  /* 0x011000005a209984 */ /* 0x000e680000000c00 */
[----:B------:R-:W2:Y:S04]  /*5080*/  @!P2 LDS.128 R36, [R87+0x11000] ;  /* 0x011000005724a984 */ /* 0x000ea80000000c00 */
[----:B-1----:R1:W-:Y:S04]  /*5090*/  @!P1 STG.E.128 desc[UR38][R40.64], R32 ;  /* 0x0000002028009986 */ /* 0x0023e8000c101d26 */
[----:B--2---:R1:W-:Y:S02]  /*50a0*/  @!P2 STG.E.128 desc[UR38][R40.64+0x40], R36 ;  /* 0x000040242800a986 */ /* 0x0043e4000c101d26 */
.L_x_11602:
[----:B------:R-:W-:Y:S05]  /*50b0*/  BSYNC B0 ;  /* 0x0000000000007941 */ /* 0x000fea0003800000 */
.L_x_11584:
        /* <DEDUP_REMOVED lines=17> */
.L_x_11626:
[----:B------:R-:W-:Y:S05]  /*51d0*/  BSYNC B0 ;  /* 0x0000000000007941 */ /* 0x000fea0003800000 */
.L_x_11625:
[----:B------:R-:W2:Y:S01]  /*51e0*/  SYNCS.PHASECHK.TRANS64.TRYWAIT P3, [R86+URZ+0x168b0], R98 ;  /* 0x0168b062560075a7 */ /* 0x000ea2000806017f */
[----:B------:R-:W-:Y:S01]  /*51f0*/  ULDC UR40, c[0x0][0x2e4] ;  /* 0x0000b90000287ab9 */ /* 0x000fe20000000800 */
[----:B------:R-:W-:Y:S01]  /*5200*/  ULDC.64 UR44, c[0x0][0x318] ;  /* 0x0000c600002c7ab9 */ /* 0x000fe20000000a00 */
[----:B------:R-:W-:Y:S01]  /*5210*/  ULDC.64 UR42, c[0x0][0x308] ;  /* 0x0000c200002a7ab9 */ /* 0x000fe20000000a00 */
[----:B------:R-:W-:Y:S01]  /*5220*/  BSSY B0, `(.L_x_11627) ;  /* 0x0000003000007945 */ /* 0x000fe20003800000 */
[----:B------:R-:W-:-:S03]  /*5230*/  IMAD.WIDE R36, R25, 0x80, R10 ;  /* 0x0000008019247825 */ /* 0x000fc600078e020a */
[----:B--2---:R-:W-:Y:S05]  /*5240*/  @!P3 BRA `(.L_x_11628) ;  /* 0x00000188009cb947 */ /* 0x004fea0003800000 */
.L_x_11903:
[----:B------:R-:W-:Y:S05]  /*5250*/  BSYNC B0 ;  /* 0x0000000000007941 */ /* 0x000fea0003800000 */
.L_x_11627:
[----:B------:R-:W-:Y:S01]  /*5260*/  ISETP.GE.AND P3, PT, R17, R91, PT ;  /* 0x0000005b1100720c */ /* 0x000fe20003f66270 */
[----:B------:R-:W-:-:S12]  /*5270*/  BSSY B0, `(.L_x_11629) ;  /* 0x0000010000007945 */ /* 0x000fd80003800000 */
        /* <DEDUP_REMOVED lines=10> */
[----:B------:R-:W1:Y:S04]  /*5320*/  @!P3 LDS.128 R32, [R90] ;  /* 0x000000005a20b984 */ /* 0x000e680000000c00 */
[----:B-1----:R-:W-:Y:S01]  /*5330*/  @!P3 STG.E.128 desc[UR38][R38.64], R32 ;  /* 0x000000202600b986 */ /* 0x002fe2000c101d26 */
[----:B------:R-:W-:-:S13]  /*5340*/  ISETP.GE.AND P3, PT, R68, UR40, PT ;  /* 0x0000002844007c0c */ /* 0x000fda000bf66270 */
[----:B------:R-:W1:Y:S04]  /*5350*/  @!P3 LDS.128 R32, [R87] ;  /* 0x000000005720b984 */ /* 0x000e680000000c00 */
[----:B-1----:R3:W-:Y:S02]  /*5360*/  @!P3 STG.E.128 desc[UR38][R38.64+0x40], R32 ;  /* 0x000040202600b986 */ /* 0x0027e4000c101d26 */
.L_x_11630:
[----:B------:R-:W-:Y:S05]  /*5370*/  BSYNC B0 ;  /* 0x0000000000007941 */ /* 0x000fea0003800000 */
.L_x_11629:
[----:B-1-3--:R-:W-:Y:S01]  /*5380*/  VIADD R32, R17, 0x60 ;  /* 0x0000006011207836 */ /* 0x00afe20000000000 */
[----:B------:R-:W-:Y:S04]  /*5390*/  BSSY B0, `(.L_x_11631) ;  /* 0x0000013000007945 */ /* 0x000fe80003800000 */
[----:B------:R-:W-:-:S13]  /*53a0*/  ISETP.GE.AND P3, PT, R32, R91, PT ;  /* 0x0000005b2000720c */ /* 0x000fda0003f66270 */
[----:B------:R-:W-:Y:S05]  /*53b0*/  @P3 BRA `(.L_x_11632) ;  /* 0x0000000000403947 */ /* 0x000fea0003800000 */
[----:B------:R-:W-:Y:S01]  /*53c0*/  IADD3 R35, P3, R36, 0x60, RZ ;  /* 0x0000006024237810 */ /* 0x000fe20007f7e0ff */
        /* <DEDUP_REMOVED lines=15> */
.L_x_11632:
[----:B------:R-:W-:Y:S05]  /*54c0*/  BSYNC B0 ;  /* 0x0000000000007941 */ /* 0x000fea0003800000 */
.L_x_11631:
[----:B-1----:R-:W3:Y:S01]  /*54d0*/  LDL.LU R33, [R1] ;  /* 0x0000000001217983 */ /* 0x002ee20000300800 */
[----:B------:R-:W-:Y:S01]  /*54e0*/  VIADD R18, R18, 0x1 ;  /* 0x0000000112127836 */ /* 0x000fe20000000000 */
[----:B------:R-:W-:Y:S01]  /*54f0*/  LOP3.LUT P5, RZ, R22, 0x2, RZ, 0xc0, !PT ;  /* 0x0000000216ff7812 */ /* 0x000fe200078ac0ff */
        /* <DEDUP_REMOVED lines=10> */
[----:B------:R-:W-:Y:S02]  /*55a0*/  SEL R32, RZ, 0x1, P3 ;  /* 0x00000001ff207807 */ /* 0x000fe40001800000 */
[----:B------:R-:W-:Y:S01]  /*55b0*/  SEL R18, R18, RZ, P3 ;  /* 0x000000ff12127207 */ /* 0x000fe20001800000 */
[----:B------:R0:W-:Y:S01]  /*55c0*/  @!P4 SYNCS.ARRIVE.TRANS64.RED.A1T0 RZ, [R86+URZ], RZ ;  /* 0x000000ff56ffc9a7 */ /* 0x0001e2000810043f */
[----:B---3--:R-:W-:-:S05]  /*55d0*/  LOP3.LUT R33, R33, R32, RZ, 0x3c, !PT ;  /* 0x0000002021217212 */ /* 0x008fca00078e3cff */
[----:B------:R0:W-:Y:S01]  /*55e0*/  STL [R1], R33 ;  /* 0x0000002101007387 */ /* 0x0001e20000100800 */
[----:B------:R-:W-:Y:S05]  /*55f0*/  @P5 BRA `(.L_x_11633) ;  /* 0xffffffcc00585947 */ /* 0x000fea000383ffff */
[----:B0-----:R-:W0:Y:S01]  /*5600*/  S2R R33, SR_TID.X ;  /* 0x0000000000217919 */ /* 0x001e220000002100 */
[----:B------:R-:W-:Y:S02]  /*5610*/  PLOP3.LUT P0, PT, PT, PT, PT, 0x8, 0x0 ;  /* 0x000000000000781c */ /* 0x000fe40003f0e170 */
[----:B0-----:R-:W-:-:S04]  /*5620*/  SHF.R.U32.HI R33, RZ, 0x7, R33 ;  /* 0x00000007ff217819 */ /* 0x001fc80000011621 */
[----:B------:R-:W-:-:S13]  /*5630*/  ISETP.NE.AND P5, PT, R33, 0x1, PT ;  /* 0x000000012100780c */ /* 0x000fda0003fa5270 */
[----:B------:R-:W-:Y:S06]  /*5640*/  @!P5 BAR.ARV 0x9, 0x100 ;  /* 0x024400000000db1d */ /* 0x000fec0000002000 */
.L_x_11579:
[----:B------:R-:W1:Y:S02]  /*5650*/  LDC.64 R4, c[0x0][0x9e0] ;  /* 0x00027800ff047b82 */ /* 0x000e640000000a00 */
[----:B-1----:R-:W-:Y:S01]  /*5660*/  ISETP.GE.AND P1, PT, R5, 0x1, PT ;  /* 0x000000010500780c */ /* 0x002fe20003f26270 */
[----:B------:R-:W-:-:S12]  /*5670*/  @P0 BRA `(.L_x_11634) ;  /* 0x00000000000c0947 */ /* 0x000fd80003800000 */
[----:B------:R-:W1:Y:S01]  /*5680*/  FENCE.VIEW.ASYNC.G ;  /* 0x00000000000073c6 */ /* 0x000e620000000100 */
[----:B------:R-:W-:Y:S05]  /*5690*/  WARPSYNC.ALL ;  /* 0x0000000000007948 */ /* 0x000fea0003800000 */
[----:B-1----:R-:W-:Y:S06]  /*56a0*/  BAR.ARV 0xc, 0x1a0 ;  /* 0x0306800000007b1d */ /* 0x002fec0000002000 */
.L_x_11634:
        /* <DEDUP_REMOVED lines=13> */
.L_x_11637:
[----:B------:R-:W-:-:S13]  /*5780*/  ISETP.NE.AND P0, PT, R5, 0x1, PT ;  /* 0x000000010500780c */ /* 0x000fda0003f05270 */
[----:B------:R-:W1:Y:S02]  /*5790*/  @P0 LDC.64 R6, c[0x0][0x9e8] ;  /* 0x00027a00ff060b82 */ /* 0x000e640000000a00 */
[----:B-1----:R-:W-:-:S05]  /*57a0*/  @P0 IMAD.HI.U32 R4, R3, R6, RZ ;  /* 0x0000000603040227 */ /* 0x002fca00078e00ff */
[----:B------:R-:W-:-:S07]  /*57b0*/  @P0 SHF.R.U32.HI R3, RZ, R7, R4 ;  /* 0x00000007ff030219 */ /* 0x000fce0000011604 */
.L_x_11638:
[----:B------:R-:W-:Y:S05]  /*57c0*/  BSYNC B0 ;  /* 0x0000000000007941 */ /* 0x000fea0003800000 */
.L_x_11636:
[----:B------:R-:W-:-:S05]  /*57d0*/  IMAD R3, R3, R5, R5 ;  /* 0x0000000503037224 */ /* 0x000fca00078e0205 */
[----:B------:R-:W-:-:S07]  /*57e0*/  VIMNMX R0, R0, R3, PT ;  /* 0x0000000300007248 */ /* 0x000fce0003fe0100 */
.L_x_11635:
        /* <DEDUP_REMOVED lines=18> */
.L_x_11641:
[----:B------:R-:W-:-:S13]  /*5910*/  ISETP.NE.AND P0, PT, R5, 0x1, PT ;  /* 0x000000010500780c */ /* 0x000fda0003f05270 */
[----:B------:R-:W1:Y:S02]  /*5920*/  @P0 LDC.64 R6, c[0x0][0x9e8] ;  /* 0x00027a00ff060b82 */ /* 0x000e640000000a00 */
[----:B-1----:R-:W-:-:S05]  /*5930*/  @P0 IMAD.HI.U32 R6, R27, R6, RZ ;  /* 0x000000061b060227 */ /* 0x002fca00078e00ff */
[----:B------:R-:W-:-:S07]  /*5940*/  @P0 SHF.R.U32.HI R27, RZ, R7, R6 ;  /* 0x00000007ff1b0219 */ /* 0x000fce0000011606 */
.L_x_11642:
[----:B------:R-:W-:Y:S05]  /*5950*/  BSYNC B0 ;  /* 0x0000000000007941 */ /* 0x000fea0003800000 */
.L_x_11640:
[----:B------:R-:W-:-:S05]  /*5960*/  IMAD R27, R27, R5, RZ ;  /* 0x000000051b1b7224 */ /* 0x000fca00078e02ff */
[----:B------:R-:W-:-:S07]  /*5970*/  VIMNMX R0, R0, R27, !PT ;  /* 0x0000001b00007248 */ /* 0x000fce0007fe0100 */
.L_x_11639:
[----:B------:R-:W-:Y:S01]  /*5980*/  SHF.R.S32.HI R5, RZ, 0x1f, R0 ;  /* 0x0000001fff057819 */ /* 0x000fe20000011400 */
[----:B------:R-:W-:Y:S01]  /*5990*/  IMAD.MOV.U32 R3, RZ, RZ, RZ ;  /* 0x000000ffff037224 */ /* 0x000fe200078e00ff */
[----:B------:R-:W-:Y:S01]  /*59a0*/  PLOP3.LUT P0, PT, PT, PT, PT, 0x80, 0x0 ;  /* 0x000000000000781c */ /* 0x000fe20003f0f070 */
[----:B------:R-:W-:Y:S01]  /*59b0*/  IMAD.MOV.U32 R21, RZ, RZ, RZ ;  /* 0x000000ffff157224 */ /* 0x000fe200078e00ff */
[----:B------:R-:W-:Y:S02]  /*59c0*/  LEA.HI R5, R5, R0, RZ, 0x7 ;  /* 0x0000000005057211 */ /* 0x000fe400078f38ff */
[----:B------:R-:W-:Y:S01]  /*59d0*/  CS2R R26, SRZ ;  /* 0x00000000001a7805 */ /* 0x000fe2000001ff00 */
[----:B------:R-:W-:Y:S01]  /*59e0*/  IMAD.MOV.U32 R118, RZ, RZ, RZ ;  /* 0x000000ffff767224 */ /* 0x000fe200078e00ff */
[----:B------:R-:W-:Y:S02]  /*59f0*/  CS2R R24, SRZ ;  /* 0x0000000000187805 */ /* 0x000fe4000001ff00 */
[----:B------:R-:W-:Y:S01]  /*5a00*/  SHF.R.S32.HI R5, RZ, 0x7, R5 ;  /* 0x00000007ff057819 */ /* 0x000fe20000011405 */
[----:B------:R-:W-:Y:S01]  /*5a10*/  IMAD.MOV.U32 R31, RZ, RZ, RZ ;  /* 0x000000ffff1f7224 */ /* 0x000fe200078e00ff */
[----:B------:R-:W-:Y:S01]  /*5a20*/  CS2R R110, SRZ ;  /* 0x00000000006e7805 */ /* 0x000fe2000001ff00 */
[----:B------:R-:W-:Y:S01]  /*5a30*/  IMAD.MOV.U32 R114, RZ, RZ, RZ ;  /* 0x000000ffff727224 */ /* 0x000fe200078e00ff */
[----:B------:R-:W-:Y:S01]  /*5a40*/  VIMNMX R4, RZ, R5, !PT ;  /* 0x00000005ff047248 */ /* 0x000fe20007fe0100 */
[----:B--2---:R-:W-:Y:S01]  /*5a50*/  IMAD.MOV.U32 R33, RZ, RZ, RZ ;  /* 0x000000ffff217224 */ /* 0x004fe200078e00ff */
[----:B------:R-:W-:-:S02]  /*5a60*/  CS2R R108, SRZ ;  /* 0x00000000006c7805 */ /* 0x000fc4000001ff00 */
[----:B------:R-:W-:Y:S02]  /*5a70*/  CS2R R106, SRZ ;  /* 0x00000000006a7805 */ /* 0x000fe4000001ff00 */
[----:B------:R-:W-:Y:S01]  /*5a80*/  ISETP.GT.AND P1, PT, R88, R4, PT ;  /* 0x000000045800720c */ /* 0x000fe20003f24270 */
[----:B------:R1:W-:Y:S01]  /*5a90*/  STL [R1+0x18], R4 ;  /* 0x0000180401007387 */ /* 0x0003e20000100800 */
        /* <DEDUP_REMOVED lines=8> */
[----:B------:R-:W-:Y:S01]  /*5b20*/  CS2R R90, SRZ ;  /* 0x00000000005a7805 */ /* 0x000fe2000001ff00 */
[----:B------:R-:W-:Y:S01]  /*5b30*/  IMAD.MOV.U32 R89, RZ, RZ, RZ ;  /* 0x000000ffff597224 */ /* 0x000fe200078e00ff */
[----:B-1----:R-:W-:Y:S06]  /*5b40*/  @!P1 BRA `(.L_x_11643) ;  /* 0x0000011000309947 */ /* 0x002fec0003800000 */
        /* <DEDUP_REMOVED lines=9> */
.L_x_11906:
[----:B------:R-:W1:Y:S01]  /*5be0*/  LDL R3, [R1+0x10] ;  /* 0x0000100001037983 */ /* 0x000e620000100800 */
[----:B------:R-:W-:Y:S01]  /*5bf0*/  LOP3.LUT R22, R22, 0xfffffffe, RZ, 0xc0, !PT ;  /* 0xfffffffe16167812 */ /* 0x000fe200078ec0ff */
        /* <DEDUP_REMOVED lines=9> */
[----:B------:R-:W-:Y:S01]  /*5c90*/  @P0 LOP3.LUT R22, R22, 0x1, RZ, 0xfc, !PT ;  /* 0x0000000116160812 */ /* 0x000fe200078efcff */
        /* <DEDUP_REMOVED lines=17> */
.L_x_11646:
[----:B------:R-:W-:Y:S05]  /*5db0*/  BSYNC B6 ;  /* 0x0000000000067941 */ /* 0x000fea0003800000 */
.L_x_11645:
        /* <DEDUP_REMOVED lines=13> */
.L_x_11650:
[----:B--2---:R2:W3:Y:S02]  /*5e90*/  SYNCS.PHASECHK.TRANS64.TRYWAIT P0, [R2+URZ+0x16800], R3 ;  /* 0x01680003020075a7 */ /* 0x0044e4000800017f */
[----:B---3--:R-:W-:Y:S05]  /*5ea0*/  @!P0 NANOSLEEP.SYNCS 0x989680 ;  /* 0x009896800000895d */ /* 0x008fea0003900000 */
[----:B------:R-:W3:Y:S02]  /*5eb0*/  @!P0 SYNCS.PHASECHK.TRANS64 P0, [R2+URZ+0x16800], R3 ;  /* 0x01680003020085a7 */ /* 0x000ee4000800007f */
[----:B---3--:R-:W-:Y:S05]  /*5ec0*/  @!P0 BRA `(.L_x_11650) ;  /* 0xfffffffc00f08947 */ /* 0x008fea000383ffff */
.L_x_11649:
[----:B------:R-:W-:Y:S05]  /*5ed0*/  BSYNC B0 ;  /* 0x0000000000007941 */ /* 0x000fea0003800000 */
.L_x_11648:
[----:B------:R-:W-:Y:S05]  /*5ee0*/  BRA `(.L_x_11651) ;  /* 0x0000002c00f47947 */ /* 0x000fea0003800000 */
.L_x_11647:
[----:B------:R-:W1:Y:S01]  /*5ef0*/  S2R R0, SR_TID.X ;  /* 0x0000000000007919 */ /* 0x000e620000002100 */
[----:B------:R-:W-:Y:S01]  /*5f00*/  SHF.R.S32.HI R10, RZ, 0x1f, R17 ;  /* 0x0000001fff0a7819 */ /* 0x000fe20000011411 */
[----:B------:R-:W-:Y:S01]  /*5f10*/  ULDC.64 UR4, c[0x0][0x3d8] ;  /* 0x0000f60000047ab9 */ /* 0x000fe20000000a00 */
[----:B------:R-:W-:Y:S01]  /*5f20*/  ULDC.64 UR6, c[0x0][0x3e8] ;  /* 0x0000fa0000067ab9 */ /* 0x000fe20000000a00 */
[----:B------:R-:W-:Y:S01]  /*5f30*/  LOP3.LUT P4, RZ, R22, 0x1, RZ, 0xc0, !PT ;  /* 0x0000000116ff7812 */ /* 0x000fe2000788c0ff */
[----:B-----5:R-:W-:Y:S01]  /*5f40*/  IMAD.WIDE.U32 R50, R23, UR4, RZ ;  /* 0x0000000417327c25 */ /* 0x020fe2000f8e00ff */
[----:B------:R-:W-:Y:S03]  /*5f50*/  BSSY B6, `(.L_x_11652) ;  /* 0x0000032000067945 */ /* 0x000fe60003800000 */
[C---:B------:R-:W-:Y:S02]  /*5f60*/  IMAD R6, R10.reuse, UR4, RZ ;  /* 0x000000040a067c24 */ /* 0x040fe4000f8e02ff */
[----:B------:R-:W-:-:S02]  /*5f70*/  IMAD R10, R10, UR6, RZ ;  /* 0x000000060a0a7c24 */ /* 0x000fc4000f8e02ff */
[----:B------:R-:W-:Y:S02]  /*5f80*/  IMAD R35, R17, UR5, R6 ;  /* 0x0000000511237c24 */ /* 0x000fe4000f8e0206 */
[----:B------:R-:W-:-:S04]  /*5f90*/  IMAD.WIDE.U32 R48, R23, UR6, RZ ;  /* 0x0000000617307c25 */ /* 0x000fc8000f8e00ff */
[----:B------:R-:W-:Y:S02]  /*5fa0*/  IMAD R39, R17, UR7, R10 ;  /* 0x0000000711277c24 */ /* 0x000fe4000f8e020a */
[----:B-1----:R-:W-:Y:S01]  /*5fb0*/  VIADD R54, R0, 0xffffff80 ;  /* 0xffffff8000367836 */ /* 0x002fe20000000000 */
[----:B------:R-:W-:-:S04]  /*5fc0*/  SHF.R.S32.HI R0, RZ, 0x1f, R23 ;  /* 0x0000001fff007819 */ /* 0x000fc80000011417 */
[----:B------:R-:W-:Y:S01]  /*5fd0*/  LEA.HI R32, R26, R54, RZ, 0x2 ;  /* 0x000000361a207211 */ /* 0x000fe200078f10ff */
[C---:B------:R-:W-:Y:S02]  /*5fe0*/  IMAD R4, R0.reuse, UR4, RZ ;  /* 0x0000000400047c24 */ /* 0x040fe4000f8e02ff */
[----:B------:R-:W-:Y:S01]  /*5ff0*/  IMAD R0, R0, UR6, RZ ;  /* 0x0000000600007c24 */ /* 0x000fe2000f8e02ff */
[----:B------:R-:W-:Y:S01]  /*6000*/  LOP3.LUT R45, R32, 0xfffffffc, RZ, 0xc0, !PT ;  /* 0xfffffffc202d7812 */ /* 0x000fe200078ec0ff */
[C---:B------:R-:W-:Y:S02]  /*6010*/  IMAD R53, R23.reuse, UR5, R4 ;  /* 0x0000000517357c24 */ /* 0x040fe4000f8e0204 */
[----:B------:R-:W-:Y:S02]  /*6020*/  IMAD R3, R23, UR7, R0 ;  /* 0x0000000717037c24 */ /* 0x000fe4000f8e0200 */
[----:B------:R-:W-:Y:S02]  /*6030*/  IMAD.IADD R45, R54, 0x1, -R45 ;  /* 0x00000001362d7824 */ /* 0x000fe400078e0a2d */
[----:B------:R-:W-:-:S02]  /*6040*/  IMAD.IADD R53, R53, 0x1, R51 ;  /* 0x0000000135357824 */ /* 0x000fc400078e0233 */
[C---:B------:R-:W-:Y:S02]  /*6050*/  IMAD.SHL.U32 R26, R45.reuse, 0x4, RZ ;  /* 0x000000042d1a7824 */ /* 0x040fe400078e00ff */
[----:B------:R-:W-:Y:S02]  /*6060*/  IMAD.SHL.U32 R46, R45, 0x8, RZ ;  /* 0x000000082d2e7824 */ /* 0x000fe400078e00ff */
[----:B------:R-:W-:Y:S01]  /*6070*/  IMAD.IADD R23, R3, 0x1, R49 ;  /* 0x0000000103177824 */ /* 0x000fe200078e0231 */
[----:B------:R-:W-:Y:S02]  /*6080*/  SHF.R.S32.HI R27, RZ, 0x1f, R26 ;  /* 0x0000001fff1b7819 */ /* 0x000fe4000001141a */
[----:B------:R-:W-:Y:S01]  /*6090*/  SHF.R.S32.HI R47, RZ, 0x1f, R46 ;  /* 0x0000001fff2f7819 */ /* 0x000fe2000001142e */
[----:B------:R-:W-:-:S04]  /*60a0*/  IMAD.WIDE.U32 R4, R17, UR4, R26 ;  /* 0x0000000411047c25 */ /* 0x000fc8000f8e001a */
[----:B------:R-:W-:Y:S01]  /*60b0*/  IMAD.WIDE.U32 R6, R17, UR6, R26 ;  /* 0x0000000611067c25 */ /* 0x000fe2000f8e001a */
[----:B------:R-:W-:-:S03]  /*60c0*/  IADD3 R30, P0, R4, R50, RZ ;  /* 0x00000032041e7210 */ /* 0x000fc60007f1e0ff */
[----:B------:R-:W-:Y:S01]  /*60d0*/  IMAD.WIDE.U32 R8, R17, UR4, R46 ;  /* 0x0000000411087c25 */ /* 0x000fe2000f8e002e */
[----:B------:R-:W-:Y:S02]  /*60e0*/  IADD3 R28, P1, R6, R48, RZ ;  /* 0x00000030061c7210 */ /* 0x000fe40007f3e0ff */
[----:B------:R-:W-:Y:S01]  /*60f0*/  IADD3.X R31, R53, R5, R35, P0, !PT ;  /* 0x00000005351f7210 */ /* 0x000fe200007fe423 */
[----:B------:R-:W-:Y:S01]  /*6100*/  IMAD.WIDE.U32 R10, R17, UR6, R46 ;  /* 0x00000006110a7c25 */ /* 0x000fe2000f8e002e */
[----:B------:R-:W-:Y:S02]  /*6110*/  IADD3 R33, P2, R8, R50, RZ ;  /* 0x0000003208217210 */ /* 0x000fe40007f5e0ff */
[----:B------:R-:W-:Y:S02]  /*6120*/  IADD3.X R29, R23, R7, R39, P1, !PT ;  /* 0x00000007171d7210 */ /* 0x000fe40000ffe427 */
[----:B------:R-:W-:Y:S02]  /*6130*/  IADD3 R37, P3, R10, R48, RZ ;  /* 0x000000300a257210 */ /* 0x000fe40007f7e0ff */
[----:B------:R-:W-:-:S02]  /*6140*/  IADD3.X R35, R53, R35, R9, P2, !PT ;  /* 0x0000002335237210 */ /* 0x000fc400017fe409 */
[----:B------:R-:W-:Y:S01]  /*6150*/  IADD3.X R39, R23, R39, R11, P3, !PT ;  /* 0x0000002717277210 */ /* 0x000fe20001ffe40b */
[----:B------:R-:W-:Y:S08]  /*6160*/  @!P4 BRA `(.L_x_11653) ;  /* 0x000000000040c947 */ /* 0x000ff00003800000 */
        /* <DEDUP_REMOVED lines=16> */
.L_x_11653:
[----:B------:R-:W-:Y:S05]  /*6270*/  BSYNC B6 ;  /* 0x0000000000067941 */ /* 0x000fea0003800000 */
.L_x_11652:
[----:B------:R-:W2:Y:S01]  /*6280*/  LDL R36, [R1+0x14] ;  /* 0x0000140001247983 */ /* 0x000ea20000100800 */
[----:B------:R-:W1:Y:S01]  /*6290*/  LDC.64 R4, c[0x0][0x3d8] ;  /* 0x0000f600ff047b82 */ /* 0x000e620000000a00 */
[----:B------:R-:W-:Y:S02]  /*62a0*/  ULDC.U8 UR4, c[0x0][0x3f0] ;  /* 0x0000fc0000047ab9 */ /* 0x000fe40000000000 */
[----:B------:R-:W3:Y:S05]  /*62b0*/  LDL R34, [R1+0x24] ;  /* 0x0000240001227983 */ /* 0x000eea0000100800 */
[----:B------:R-:W4:Y:S01]  /*62c0*/  LDC.64 R6, c[0x0][0x3e8] ;  /* 0x0000fa00ff067b82 */ /* 0x000f220000000a00 */
[----:B------:R-:W-:-:S02]  /*62d0*/  ISETP.NE.AND P0, PT, RZ, UR4, PT ;  /* 0x00000004ff007c0c */ /* 0x000fc4000bf05270 */
[----:B------:R-:W-:-:S04]  /*62e0*/  SHF.R.S32.HI R32, RZ, 0x1f, R32 ;  /* 0x0000001fff207819 */ /* 0x000fc80000011420 */
[----:B------:R-:W-:Y:S01]  /*62f0*/  LEA.HI R32, R32, R17, RZ, 0x3 ;  /* 0x0000001120207211 */ /* 0x000fe200078f18ff */
[----:B------:R-:W-:Y:S01]  /*6300*/  BSSY B0, `(.L_x_11654) ;  /* 0x00002b3000007945 */ /* 0x000fe20003800000 */
[----:B--2---:R-:W-:Y:S01]  /*6310*/  SHF.R.S32.HI R3, RZ, 0x1f, R36 ;  /* 0x0000001fff037819 */ /* 0x004fe20000011424 */
[----:B-1----:R-:W-:-:S04]  /*6320*/  IMAD.WIDE.U32 R20, R36, R4, RZ ;  /* 0x0000000424147225 */ /* 0x002fc800078e00ff */
[C---:B------:R-:W-:Y:S02]  /*6330*/  IMAD R0, R3.reuse, R4, RZ ;  /* 0x0000000403007224 */ /* 0x040fe400078e02ff */
[-C--:B----4-:R-:W-:Y:S02]  /*6340*/  IMAD R10, R3, R6.reuse, RZ ;  /* 0x00000006030a7224 */ /* 0x090fe400078e02ff */
[C---:B------:R-:W-:Y:S02]  /*6350*/  IMAD R3, R36.reuse, R5, R0 ;  /* 0x0000000524037224 */ /* 0x040fe400078e0200 */
[----:B------:R-:W-:-:S04]  /*6360*/  IMAD.WIDE.U32 R8, R36, R6, RZ ;  /* 0x0000000624087225 */ /* 0x000fc800078e00ff */
[C---:B------:R-:W-:Y:S02]  /*6370*/  IMAD R11, R36.reuse, R7, R10 ;  /* 0x00000007240b7224 */ /* 0x040fe400078e020a */
[----:B------:R-:W-:Y:S02]  /*6380*/  IMAD.IADD R3, R21, 0x1, R3 ;  /* 0x0000000115037824 */ /* 0x000fe400078e0203 */
[----:B------:R-:W-:Y:S02]  /*6390*/  IMAD.IADD R10, R9, 0x1, R11 ;  /* 0x00000001090a7824 */ /* 0x000fe400078e020b */
[----:B---3--:R-:W-:Y:S01]  /*63a0*/  IMAD R0, R36, -0xc0, R34 ;  /* 0xffffff4024007824 */ /* 0x008fe200078e0222 */
[----:B------:R-:W-:Y:S01]  /*63b0*/  LOP3.LUT R34, R32, 0xfffffff8, RZ, 0xc0, !PT ;  /* 0xfffffff820227812 */ /* 0x000fe200078ec0ff */
[----:B------:R-:W-:Y:S02]  /*63c0*/  IMAD R11, R3, 0xc0, RZ ;  /* 0x000000c0030b7824 */ /* 0x000fe400078e02ff */
[----:B0-----:R-:W-:-:S04]  /*63d0*/  IMAD.WIDE.U32 R14, R20, 0xc0, RZ ;  /* 0x000000c0140e7825 */ /* 0x001fc800078e00ff */
[----:B------:R-:W-:-:S04]  /*63e0*/  IMAD.WIDE.U32 R12, R8, 0xc0, RZ ;  /* 0x000000c0080c7825 */ /* 0x000fc800078e00ff */
[----:B------:R-:W-:Y:S01]  /*63f0*/  IMAD R3, R10, 0xc0, RZ ;  /* 0x000000c00a037824 */ /* 0x000fe200078e02ff */
[----:B------:R-:W-:Y:S01]  /*6400*/  VIMNMX R32, R0, 0xc0, PT ;  /* 0x000000c000207848 */ /* 0x000fe20003fe0100 */
[----:B------:R-:W-:Y:S02]  /*6410*/  IMAD.IADD R10, R17, 0x1, -R34 ;  /* 0x00000001110a7824 */ /* 0x000fe400078e0a22 */
[----:B------:R-:W-:Y:S02]  /*6420*/  IMAD.IADD R55, R15, 0x1, R11 ;  /* 0x000000010f377824 */ /* 0x000fe400078e020b */
[----:B------:R-:W-:Y:S01]  /*6430*/  IMAD.IADD R57, R13, 0x1, R3 ;  /* 0x000000010d397824 */ /* 0x000fe200078e0203 */
[----:B------:R-:W-:Y:S06]  /*6440*/  @!P0 BRA `(.L_x_11655) ;  /* 0x0000001400788947 */ /* 0x000fec0003800000 */
[----:B------:R-:W0:Y:S01]  /*6450*/  LDC R0, c[0x0][0x428] ;  /* 0x00010a00ff007b82 */ /* 0x000e220000000800 */
[C---:B------:R-:W-:Y:S01]  /*6460*/  ISETP.GE.AND P0, PT, R17.reuse, R32, PT ;  /* 0x000000201100720c */ /* 0x040fe20003f06270 */
[----:B------:R-:W-:Y:S01]  /*6470*/  BSSY B1, `(.L_x_11656) ;  /* 0x0000028000017945 */ /* 0x000fe20003800000 */
[----:B------:R-:W-:Y:S01]  /*6480*/  IMAD.MOV.U32 R51, RZ, RZ, R53 ;  /* 0x000000ffff337224 */ /* 0x000fe200078e0035 */
[----:B------:R-:W-:Y:S01]  /*6490*/  CS2R R40, SRZ ;  /* 0x0000000000287805 */ /* 0x000fe2000001ff00 */
[----:B------:R-:W-:Y:S01]  /*64a0*/  IMAD.MOV.U32 R49, RZ, RZ, R23 ;  /* 0x000000ffff317224 */ /* 0x000fe200078e0017 */
[----:B------:R-:W-:Y:S02]  /*64b0*/  CS2R R42, SRZ ;  /* 0x00000000002a7805 */ /* 0x000fe4000001ff00 */
[----:B0-----:R-:W-:Y:S01]  /*64c0*/  ISETP.NE.AND P2, PT, R0, 0x1, PT ;  /* 0x000000010000780c */ /* 0x001fe20003f45270 */
[----:B------:R-:W-:Y:S02]  /*64d0*/  IMAD R0, R36, 0xc0, R17 ;  /* 0x000000c024007824 */ /* 0x000fe400078e0211 */
[----:B------:R-:W-:-:S02]  /*64e0*/  VIADD R36, R17, 0x60 ;  /* 0x0000006011247836 */ /* 0x000fc40000000000 */
[----:B------:R-:W-:-:S03]  /*64f0*/  IMAD R45, R45, 0x60, R0 ;  /* 0x000000602d2d7824 */ /* 0x000fc600078e0200 */
[----:B------:R-:W-:Y:S02]  /*6500*/  ISETP.GE.AND P1, PT, R36, R32, PT ;  /* 0x000000202400720c */ /* 0x000fe40003f26270 */
[----:B------:R-:W-:-:S03]  /*6510*/  CS2R R36, SRZ ;  /* 0x0000000000247805 */ /* 0x000fc6000001ff00 */
[----:B------:R-:W0:Y:S08]  /*6520*/  @P2 LDC R34, c[0x0][0x42c] ;  /* 0x00010b00ff222b82 */ /* 0x000e300000000800 */
[----:B------:R-:W1:Y:S01]  /*6530*/  @P2 LDC R33, c[0x0][0x430] ;  /* 0x00010c00ff212b82 */ /* 0x000e620000000800 */
[----:B0-----:R-:W-:Y:S01]  /*6540*/  @P2 IMAD.HI.U32 R0, R45, R34, RZ ;  /* 0x000000222d002227 */ /* 0x001fe200078e00ff */
[----:B------:R-:W-:-:S04]  /*6550*/  CS2R R34, SRZ ;  /* 0x0000000000227805 */ /* 0x000fc8000001ff00 */
[----:B-1----:R-:W-:Y:S02]  /*6560*/  @P2 SHF.R.U32.HI R45, RZ, R33, R0 ;  /* 0x00000021ff2d2219 */ /* 0x002fe40000011600 */
[----:B------:R-:W-:Y:S01]  /*6570*/  CS2R R32, SRZ ;  /* 0x0000000000207805 */ /* 0x000fe2000001ff00 */
[----:B------:R-:W-:Y:S06]  /*6580*/  @P0 BRA `(.L_x_11657) ;  /* 0x0000000000580947 */ /* 0x000fec0003800000 */
[----:B------:R-:W-:Y:S01]  /*6590*/  VIADD R0, R26, 0x10 ;  /* 0x000000101a007836 */ /* 0x000fe20000000000 */
[----:B------:R-:W-:Y:S01]  /*65a0*/  ULDC UR4, c[0x0][0x3d4] ;  /* 0x0000f50000047ab9 */ /* 0x000fe20000000800 */
[----:B------:R-:W-:Y:S01]  /*65b0*/  IMAD.WIDE.U32 R20, R20, 0xc0, R30 ;  /* 0x000000c014147825 */ /* 0x000fe200078e001e */
[----:B------:R-:W-:Y:S01]  /*65c0*/  ISETP.GE.AND P4, PT, R26, UR4, PT ;  /* 0x000000041a007c0c */ /* 0x000fe2000bf86270 */
[----:B------:R-:W-:Y:S01]  /*65d0*/  ULDC.64 UR6, c[0x0][0x3c8] ;  /* 0x0000f20000067ab9 */ /* 0x000fe20000000a00 */
[----:B------:R-:W-:Y:S01]  /*65e0*/  ISETP.GE.AND P5, PT, R0, UR4, PT ;  /* 0x0000000400007c0c */ /* 0x000fe2000bfa6270 */
[----:B------:R-:W-:Y:S01]  /*65f0*/  IMAD.WIDE.U32 R8, R8, 0xc0, R28 ;  /* 0x000000c008087825 */ /* 0x000fe200078e001c */
[----:B------:R-:W-:Y:S01]  /*6600*/  ULDC.64 UR8, c[0x0][0x3e0] ;  /* 0x0000f80000087ab9 */ /* 0x000fe20000000a00 */
[----:B------:R-:W-:Y:S02]  /*6610*/  LEA R38, P2, R20, UR6, 0x1 ;  /* 0x0000000614267c11 */ /* 0x000fe4000f8408ff */
[----:B------:R-:W-:Y:S01]  /*6620*/  CS2R R42, SRZ ;  /* 0x00000000002a7805 */ /* 0x000fe2000001ff00 */
[----:B------:R-:W-:Y:S01]  /*6630*/  IMAD.IADD R11, R11, 0x1, R21 ;  /* 0x000000010b0b7824 */ /* 0x000fe200078e0215 */
[----:B------:R-:W-:Y:S01]  /*6640*/  LEA R52, P3, R8, UR8, 0x1 ;  /* 0x0000000808347c11 */ /* 0x000fe2000f8608ff */
[----:B------:R-:W-:Y:S01]  /*6650*/  IMAD.IADD R3, R3, 0x1, R9 ;  /* 0x0000000103037824 */ /* 0x000fe200078e0209 */
[----:B------:R-:W-:-:S02]  /*6660*/  CS2R R36, SRZ ;  /* 0x0000000000247805 */ /* 0x000fc4000001ff00 */
[----:B------:R-:W-:Y:S02]  /*6670*/  CS2R R40, SRZ ;  /* 0x0000000000287805 */ /* 0x000fe4000001ff00 */
[----:B------:R-:W-:Y:S02]  /*6680*/  CS2R R34, SRZ ;  /* 0x0000000000227805 */ /* 0x000fe4000001ff00 */
[----:B------:R-:W-:Y:S02]  /*6690*/  LEA.HI.X R39, R20, UR7, R11, 0x1, P2 ;  /* 0x0000000714277c11 */ /* 0x000fe400090f0c0b */
[----:B------:R-:W-:-:S03]  /*66a0*/  LEA.HI.X R53, R8, UR9, R3, 0x1, P3 ;  /* 0x0000000908357c11 */ /* 0x000fc600098f0c03 */
[----:B------:R0:W5:Y:S04]  /*66b0*/  @!P4 LDG.E.64 R42, desc[UR38][R38.64] ;  /* 0x00000026262ac981 */ /* 0x000168000c1e1b00 */
[----:B------:R0:W5:Y:S04]  /*66c0*/  @!P5 LDG.E.64 R36, desc[UR38][R38.64+0x20] ;  /* 0x000020262624d981 */ /* 0x000168000c1e1b00 */
[----:B------:R0:W5:Y:S04]  /*66d0*/  @!P4 LDG.E.64 R40, desc[UR38][R52.64] ;  /* 0x000000263428c981 */ /* 0x000168000c1e1b00 */
[----:B------:R0:W5:Y:S02]  /*66e0*/  @!P5 LDG.E.64 R34, desc[UR38][R52.64+0x20] ;  /* 0x000020263422d981 */ /* 0x000164000c1e1b00 */
.L_x_11657:
[----:B------:R-:W-:Y:S05]  /*66f0*/  BSYNC B1 ;  /* 0x0000000000017941 */ /* 0x000fea0003800000 */
.L_x_11656:
[----:B------:R-:W-:Y:S01]  /*6700*/  BSSY B1, `(.L_x_11658) ;  /* 0x0000023000017945 */ /* 0x000fe20003800000 */
[----:B------:R-:W-:Y:S02]  /*6710*/  CS2R R20, SRZ ;  /* 0x0000000000147805 */ /* 0x000fe4000001ff00 */
[----:B0-----:R-:W-:Y:S02]  /*6720*/  CS2R R38, SRZ ;  /* 0x0000000000267805 */ /* 0x001fe4000001ff00 */
[----:B------:R-:W-:Y:S02]  /*6730*/  SHF.R.S32.HI R3, RZ, 0x1f, R45 ;  /* 0x0000001fff037819 */ /* 0x000fe4000001142d */
[----:B------:R-:W-:Y:S01]  /*6740*/  CS2R R8, SRZ ;  /* 0x0000000000087805 */ /* 0x000fe2000001ff00 */
[----:B------:R-:W-:Y:S06]  /*6750*/  @P1 BRA `(.L_x_11659) ;  /* 0x0000000000741947 */ /* 0x000fec0003800000 */
[----:B------:R-:W-:Y:S01]  /*6760*/  IMAD.MOV.U32 R8, RZ, RZ, R14 ;  /* 0x000000ffff087224 */ /* 0x000fe200078e000e */
[----:B------:R-:W-:Y:S01]  /*6770*/  ULDC UR4, c[0x0][0x3d4] ;  /* 0x0000f50000047ab9 */ /* 0x000fe20000000800 */
[----:B------:R-:W-:Y:S01]  /*6780*/  IMAD.MOV.U32 R9, RZ, RZ, R55 ;  /* 0x000000ffff097224 */ /* 0x000fe200078e0037 */
[----:B------:R-:W-:Y:S01]  /*6790*/  ULDC.64 UR6, c[0x0][0x3c8] ;  /* 0x0000f20000067ab9 */ /* 0x000fe20000000a00 */
[----:B------:R-:W-:Y:S01]  /*67a0*/  IMAD.MOV.U32 R13, RZ, RZ, R57 ;  /* 0x000000ffff0d7224 */ /* 0x000fe200078e0039 */
[----:B------:R-:W-:Y:S01]  /*67b0*/  ISETP.GE.AND P5, PT, R26, UR4, PT ;  /* 0x000000041a007c0c */ /* 0x000fe2000bfa6270 */
[----:B------:R-:W-:Y:S01]  /*67c0*/  IMAD.WIDE.U32 R8, R4, 0x60, R8 ;  /* 0x0000006004087825 */ /* 0x000fe200078e0008 */
[----:B------:R-:W-:Y:S02]  /*67d0*/  CS2R R38, SRZ ;  /* 0x0000000000267805 */ /* 0x000fe4000001ff00 */
[----:B------:R-:W-:Y:S02]  /*67e0*/  CS2R R32, SRZ ;  /* 0x0000000000207805 */ /* 0x000fe4000001ff00 */
[----:B------:R-:W-:Y:S01]  /*67f0*/  CS2R R20, SRZ ;  /* 0x0000000000147805 */ /* 0x000fe2000001ff00 */
[----:B------:R-:W-:Y:S01]  /*6800*/  IMAD.WIDE.U32 R12, R6, 0x60, R12 ;  /* 0x00000060060c7825 */ /* 0x000fe200078e000c */
[----:B------:R-:W-:-:S03]  /*6810*/  IADD3 R8, P3, R30, R8, RZ ;  /* 0x000000081e087210 */ /* 0x000fc60007f7e0ff */
[----:B------:R-:W-:Y:S01]  /*6820*/  VIADD R14, R26, 0x10 ;  /* 0x000000101a0e7836 */ /* 0x000fe20000000000 */
[----:B------:R-:W-:Y:S01]  /*6830*/  IADD3 R0, P4, R28, R12, RZ ;  /* 0x0000000c1c007210 */ /* 0x000fe20007f9e0ff */
[----:B------:R-:W-:Y:S02]  /*6840*/  IMAD R11, R5, 0x60, RZ ;  /* 0x00000060050b7824 */ /* 0x000fe400078e02ff */
[----:B------:R-:W-:Y:S01]  /*6850*/  IMAD R15, R7, 0x60, RZ ;  /* 0x00000060070f7824 */ /* 0x000fe200078e02ff */
[----:B------:R-:W-:Y:S01]  /*6860*/  ISETP.GE.AND P2, PT, R14, UR4, PT ;  /* 0x000000040e007c0c */ /* 0x000fe2000bf46270 */
[----:B------:R-:W-:Y:S01]  /*6870*/  ULDC.64 UR4, c[0x0][0x3e0] ;  /* 0x0000f80000047ab9 */ /* 0x000fe20000000a00 */
[----:B------:R-:W-:Y:S02]  /*6880*/  IADD3.X R9, R31, R11, R9, P3, !PT ;  /* 0x0000000b1f097210 */ /* 0x000fe40001ffe409 */
[----:B------:R-:W-:Y:S02]  /*6890*/  LEA R12, P3, R8, UR6, 0x1 ;  /* 0x00000006080c7c11 */ /* 0x000fe4000f8608ff */
[----:B------:R-:W-:-:S02]  /*68a0*/  IADD3.X R29, R29, R15, R13, P4, !PT ;  /* 0x0000000f1d1d7210 */ /* 0x000fc400027fe40d */
[----:B------:R-:W-:Y:S02]  /*68b0*/  LEA R14, P4, R0, UR4, 0x1 ;  /* 0x00000004000e7c11 */ /* 0x000fe4000f8808ff */
[----:B------:R-:W-:Y:S02]  /*68c0*/  LEA.HI.X R13, R8, UR7, R9, 0x1, P3 ;  /* 0x00000007080d7c11 */ /* 0x000fe400098f0c09 */
[----:B------:R-:W-:Y:S02]  /*68d0*/  CS2R R8, SRZ ;  /* 0x0000000000087805 */ /* 0x000fe4000001ff00 */
[----:B------:R-:W-:Y:S01]  /*68e0*/  LEA.HI.X R15, R0, UR5, R29, 0x1, P4 ;  /* 0x00000005000f7c11 */ /* 0x000fe2000a0f0c1d */
[----:B------:R0:W5:Y:S04]  /*68f0*/  @!P5 LDG.E.64 R38, desc[UR38][R12.64] ;  /* 0x000000260c26d981 */ /* 0x000168000c1e1b00 */
[----:B------:R0:W5:Y:S04]  /*6900*/  @!P2 LDG.E.64 R8, desc[UR38][R12.64+0x20] ;  /* 0x000020260c08a981 */ /* 0x000168000c1e1b00 */
[----:B------:R0:W5:Y:S04]  /*6910*/  @!P5 LDG.E.64 R32, desc[UR38][R14.64] ;  /* 0x000000260e20d981 */ /* 0x000168000c1e1b00 */
[----:B------:R0:W5:Y:S02]  /*6920*/  @!P2 LDG.E.64 R20, desc[UR38][R14.64+0x20] ;  /* 0x000020260e14a981 */ /* 0x000164000c1e1b00 */
.L_x_11659:
[----:B------:R-:W-:Y:S05]  /*6930*/  BSYNC B1 ;  /* 0x0000000000017941 */ /* 0x000fea0003800000 */
.L_x_11658:
[----:B------:R-:W2:Y:S01]  /*6940*/  LDL R23, [R1+0x34] ;  /* 0x0000340001177983 */ /* 0x000ea20000100800 */
[-C--:B------:R-:W-:Y:S01]  /*6950*/  IMAD.WIDE.U32 R50, R45, R4.reuse, R50 ;  /* 0x000000042d327225 */ /* 0x080fe200078e0032 */
[C---:B------:R-:W-:Y:S01]  /*6960*/  LOP3.LUT P2, RZ, R10.reuse, 0x4, RZ, 0xc0, !PT ;  /* 0x000000040aff7812 */ /* 0x040fe2000784c0ff */
[----:B------:R-:W-:Y:S01]  /*6970*/  ULDC.64 UR4, c[0x0][0x3c8] ;  /* 0x0000f20000047ab9 */ /* 0x000fe20000000a00 */
[----:B------:R-:W-:Y:S01]  /*6980*/  SHF.L.U32 R10, R10, 0x6, RZ ;  /* 0x000000060a0a7819 */ /* 0x000fe200000006ff */
[C---:B------:R-:W-:Y:S01]  /*6990*/  IMAD R4, R3.reuse, R4, RZ ;  /* 0x0000000403047224 */ /* 0x040fe200078e02ff */
[----:B------:R-:W-:Y:S01]  /*69a0*/  ULDC.64 UR6, c[0x0][0x3e0] ;  /* 0x0000f80000067ab9 */ /* 0x000fe20000000a00 */
[-C--:B------:R-:W-:Y:S01]  /*69b0*/  IMAD R0, R3, R6.reuse, RZ ;  /* 0x0000000603007224 */ /* 0x080fe200078e02ff */
[----:B------:R-:W-:Y:S01]  /*69c0*/  LOP3.LUT R11, R10, 0x1c0, RZ, 0xc0, !PT ;  /* 0x000001c00a0b7812 */ /* 0x000fe200078ec0ff */
[----:B------:R-:W-:-:S03]  /*69d0*/  IMAD.WIDE.U32 R48, R45, R6, R48 ;  /* 0x000000062d307225 */ /* 0x000fc600078e0030 */
[----:B------:R-:W-:Y:S01]  /*69e0*/  LOP3.LUT R46, R11, 0x18, R46, 0xf8, !PT ;  /* 0x000000180b2e7812 */ /* 0x000fe200078ef82e */
[C---:B------:R-:W-:Y:S01]  /*69f0*/  IMAD R5, R45.reuse, R5, R4 ;  /* 0x000000052d057224 */ /* 0x040fe200078e0204 */
[----:B------:R-:W-:Y:S01]  /*6a00*/  LEA R4, P3, R50, UR4, 0x1 ;  /* 0x0000000432047c11 */ /* 0x000fe2000f8608ff */
[----:B------:R-:W-:Y:S01]  /*6a10*/  IMAD R3, R45, R7, R0 ;  /* 0x000000072d037224 */ /* 0x000fe200078e0200 */
[----:B------:R-:W-:Y:S01]  /*6a20*/  LEA R0, P4, R48, UR6, 0x1 ;  /* 0x0000000630007c11 */ /* 0x000fe2000f8808ff */
[----:B------:R-:W-:Y:S01]  /*6a30*/  IMAD.IADD R5, R51, 0x1, R5 ;  /* 0x0000000133057824 */ /* 0x000fe200078e0205 */
[----:B------:R-:W-:Y:S01]  /*6a40*/  UMOV UR4, 0xffffffff ;  /* 0xffffffff00047882 */ /* 0x000fe20000000000 */
[----:B------:R-:W-:Y:S01]  /*6a50*/  IMAD.IADD R3, R49, 0x1, R3 ;  /* 0x0000000131037824 */ /* 0x000fe200078e0203 */
[----:B------:R-:W-:Y:S02]  /*6a60*/  SHF.R.U32.HI R11, RZ, 0x3, R11 ;  /* 0x00000003ff0b7819 */ /* 0x000fe4000001160b */
[----:B------:R-:W-:-:S02]  /*6a70*/  LEA.HI.X R5, R50, UR5, R5, 0x1, P3 ;  /* 0x0000000532057c11 */ /* 0x000fc400098f0c05 */
[----:B------:R-:W-:Y:S02]  /*6a80*/  LEA.HI.X R3, R48, UR7, R3, 0x1, P4 ;  /* 0x0000000730037c11 */ /* 0x000fe4000a0f0c03 */
[----:B------:R-:W-:Y:S02]  /*6a90*/  LOP3.LUT R46, R46, R11, RZ, 0x3c, !PT ;  /* 0x0000000b2e2e7212 */ /* 0x000fe400078e3cff */
[----:B--2---:R-:W-:Y:S01]  /*6aa0*/  LEA.HI R6, R23, R23, RZ, 0x1 ;  /* 0x0000001717067211 */ /* 0x004fe200078f08ff */
[----:B------:R-:W-:Y:S06]  /*6ab0*/  BRA.DIV UR4, `(.L_x_11660) ;  /* 0x0000017204c07947 */ /* 0x000fec000b800000 */
.L_x_11909:
[----:B------:R-:W-:-:S03]  /*6ac0*/  UMOV UR4, 0xffffffff ;  /* 0xffffffff00047882 */ /* 0x000fc60000000000 */
[----:B------:R-:W-:Y:S05]  /*6ad0*/  BRA.DIV UR4, `(.L_x_11661) ;  /* 0x0000017204e07947 */ /* 0x000fea000b800000 */
.L_x_11912:
[----:B------:R-:W-:-:S03]  /*6ae0*/  UMOV UR4, 0xffffffff ;  /* 0xffffffff00047882 */ /* 0x000fc60000000000 */
[----:B------:R-:W-:Y:S05]  /*6af0*/  BRA.DIV UR4, `(.L_x_11662) ;  /* 0x0000017604007947 */ /* 0x000fea000b800000 */
.L_x_11915:
[----:B------:R-:W-:-:S03]  /*6b00*/  UMOV UR4, 0xffffffff ;  /* 0xffffffff00047882 */ /* 0x000fc60000000000 */
[----:B------:R-:W-:Y:S05]  /*6b10*/  BRA.DIV UR4, `(.L_x_11663) ;  /* 0x0000017604207947 */ /* 0x000fea000b800000 */
.L_x_11918:
[----:B------:R-:W-:-:S03]  /*6b20*/  UMOV UR4, 0xffffffff ;  /* 0xffffffff00047882 */ /* 0x000fc60000000000 */
[----:B------:R-:W-:Y:S05]  /*6b30*/  BRA.DIV UR4, `(.L_x_11664) ;  /* 0x0000017604407947 */ /* 0x000fea000b800000 */
.L_x_11921:
[----:B------:R-:W-:Y:S01]  /*6b40*/  UMOV UR4, 0xffffffff ;  /* 0xffffffff00047882 */ /* 0x000fe20000000000 */
[----:B------:R-:W-:Y:S02]  /*6b50*/  LOP3.LUT R6, R6, 0xfffffffe, RZ, 0xc0, !PT ;  /* 0xfffffffe06067812 */ /* 0x000fe400078ec0ff */
[----:B------:R-:W-:Y:S05]  /*6b60*/  BRA.DIV UR4, `(.L_x_11665) ;  /* 0x00000176045c7947 */ /* 0x000fea000b800000 */
.L_x_11924:
[----:B------:R-:W-:Y:S01]  /*6b70*/  UMOV UR4, 0xffffffff ;  /* 0xffffffff00047882 */ /* 0x000fe20000000000 */
[----:B------:R-:W-:Y:S02]  /*6b80*/  IMAD.IADD R5, R23, 0x1, -R6 ;  /* 0x0000000117057824 */ /* 0x000fe400078e0a06 */
[----:B------:R-:W-:Y:S05]  /*6b90*/  BRA.DIV UR4, `(.L_x_11666) ;  /* 0x0000017604787947 */ /* 0x000fea000b800000 */
.L_x_11927:
[----:B------:R-:W-:Y:S01]  /*6ba0*/  UMOV UR4, 0xffffffff ;  /* 0xffffffff00047882 */ /* 0x000fe20000000000 */
[----:B------:R-:W-:Y:S02]  /*6bb0*/  SHF.L.U32 R5, R5, 0x1f, RZ ;  /* 0x0000001f05057819 */ /* 0x000fe400000006ff */
[----:B------:R-:W-:Y:S05]  /*6bc0*/  BRA.DIV UR4, `(.L_x_11667) ;  /* 0x0000017604947947 */ /* 0x000fea000b800000 */
.L_x_11930:
[----:B------:R-:W1:Y:S01]  /*6bd0*/  SYNCS.PHASECHK.TRANS64.TRYWAIT P3, [R2+URZ+0x16800], R5 ;  /* 0x01680005020075a7 */ /* 0x000e62000806017f */
[----:B------:R-:W-:Y:S01]  /*6be0*/  SHF.R.S32.HI R7, RZ, 0x1f, R54 ;  /* 0x0000001fff077819 */ /* 0x000fe20000011436 */
[----:B-----5:R-:W-:Y:S01]  /*6bf0*/  IMAD.MOV.U32 R3, RZ, RZ, R41 ;  /* 0x000000ffff037224 */ /* 0x020fe200078e0029 */
[----:B------:R-:W-:Y:S01]  /*6c00*/  BSSY B1, `(.L_x_11668) ;  /* 0x0000024000017945 */ /* 0x000fe20003800000 */
[----:B------:R-:W-:Y:S01]  /*6c10*/  IMAD.MOV.U32 R4, RZ, RZ, R34 ;  /* 0x000000ffff047224 */ /* 0x000fe200078e0022 */
[----:B------:R-:W-:Y:S01]  /*6c20*/  LEA.HI R7, R7, R54, RZ, 0x5 ;  /* 0x0000003607077211 */ /* 0x000fe200078f28ff */
[----:B------:R-:W-:Y:S02]  /*6c30*/  IMAD.MOV.U32 R6, RZ, RZ, R35 ;  /* 0x000000ffff067224 */ /* 0x000fe400078e0023 */
[----:B------:R-:W-:Y:S01]  /*6c40*/  IMAD.MOV.U32 R0, RZ, RZ, R40 ;  /* 0x000000ffff007224 */ /* 0x000fe200078e0028 */
[----:B------:R-:W-:Y:S01]  /*6c50*/  SHF.R.S32.HI R7, RZ, 0x5, R7 ;  /* 0x00000005ff077819 */ /* 0x000fe20000011407 */
[----:B------:R-:W-:Y:S01]  /*6c60*/  IMAD.MOV.U32 R10, RZ, RZ, R33 ;  /* 0x000000ffff0a7224 */ /* 0x000fe200078e0021 */
[----:B------:R-:W-:Y:S01]  /*6c70*/  PRMT R47, R3, 0x5410, R4 ;  /* 0x00005410032f7816 */ /* 0x000fe20000000004 */
[----:B------:R-:W-:Y:S01]  /*6c80*/  IMAD.MOV.U32 R4, RZ, RZ, R43 ;  /* 0x000000ffff047224 */ /* 0x000fe200078e002b */
[----:B------:R-:W-:Y:S01]  /*6c90*/  PRMT R48, R6, 0x7610, R48 ;  /* 0x0000761006307816 */ /* 0x000fe20000000030 */
[----:B------:R-:W-:Y:S01]  /*6ca0*/  IMAD R3, R7, 0x200, R46 ;  /* 0x0000020007037824 */ /* 0x000fe200078e022e */
[----:B------:R-:W-:Y:S01]  /*6cb0*/  PRMT R29, R0, 0x7610, R29 ;  /* 0x00007610001d7816 */ /* 0x000fe2000000001d */
[----:B------:R-:W-:Y:S01]  /*6cc0*/  IMAD.MOV.U32 R6, RZ, RZ, R36 ;  /* 0x000000ffff067224 */ /* 0x000fe200078e0024 */
[----:B------:R-:W-:Y:S01]  /*6cd0*/  PRMT R48, R48, 0x5410, R4 ;  /* 0x0000541030307816 */ /* 0x000fe20000000004 */
[----:B------:R-:W-:Y:S01]  /*6ce0*/  IMAD R3, R3, 0x2, R2 ;  /* 0x0000000203037824 */ /* 0x000fe200078e0202 */
[----:B0-----:R-:W-:Y:S01]  /*6cf0*/  PRMT R12, R12, 0x5410, R10 ;  /* 0x000054100c0c7816 */ /* 0x001fe2000000000a */
[----:B------:R-:W-:Y:S01]  /*6d00*/  IMAD.MOV.U32 R0, RZ, RZ, R42 ;  /* 0x000000ffff007224 */ /* 0x000fe200078e002a */
[----:B------:R-:W-:Y:S01]  /*6d10*/  PRMT R49, R6, 0x7610, R49 ;  /* 0x0000761006317816 */ /* 0x000fe20000000031 */
[----:B------:R-:W-:-:S02]  /*6d20*/  IMAD.MOV.U32 R6, RZ, RZ, R37 ;  /* 0x000000ffff067224 */ /* 0x000fc400078e0025 */
[----:B------:R-:W-:Y:S01]  /*6d30*/  VIADD R4, R3, 0x8400 ;  /* 0x0000840003047836 */ /* 0x000fe20000000000 */
[----:B------:R-:W-:Y:S01]  /*6d40*/  PRMT R28, R0, 0x7610, R28 ;  /* 0x00007610001c7816 */ /* 0x000fe2000000001c */
[----:B------:R-:W-:Y:S01]  /*6d50*/  IMAD.MOV.U32 R7, RZ, RZ, R32 ;  /* 0x000000ffff077224 */ /* 0x000fe200078e0020 */
[----:B------:R-:W-:Y:S01]  /*6d60*/  PRMT R49, R49, 0x5410, R6 ;  /* 0x0000541031317816 */ /* 0x000fe20000000006 */
[----:B------:R-:W-:Y:S01]  /*6d70*/  VIADD R0, R3, 0x8440 ;  /* 0x0000844003007836 */ /* 0x000fe20000000000 */
[----:B------:R-:W-:Y:S01]  /*6d80*/  @P2 IADD3 R0, R4, -0x40, RZ ;  /* 0xffffffc004002810 */ /* 0x000fe20007ffe0ff */
[----:B------:R-:W-:Y:S01]  /*6d90*/  IMAD.MOV.U32 R4, RZ, RZ, R20 ;  /* 0x000000ffff047224 */ /* 0x000fe200078e0014 */
[----:B------:R-:W-:Y:S01]  /*6da0*/  PRMT R50, R7, 0x7610, R50 ;  /* 0x0000761007327816 */ /* 0x000fe20000000032 */
[----:B------:R-:W-:Y:S02]  /*6db0*/  IMAD.MOV.U32 R6, RZ, RZ, R21 ;  /* 0x000000ffff067224 */ /* 0x000fe400078e0015 */
[----:B------:R-:W-:-:S02]  /*6dc0*/  IMAD.MOV.U32 R7, RZ, RZ, R38 ;  /* 0x000000ffff077224 */ /* 0x000fc400078e0026 */
[----:B------:R-:W-:Y:S01]  /*6dd0*/  IMAD.MOV.U32 R11, RZ, RZ, R39 ;  /* 0x000000ffff0b7224 */ /* 0x000fe200078e0027 */
[----:B------:R-:W-:Y:S01]  /*6de0*/  PRMT R10, R4, 0x5410, R6 ;  /* 0x00005410040a7816 */ /* 0x000fe20000000006 */
[----:B------:R-:W-:Y:S01]  /*6df0*/  IMAD.MOV.U32 R4, RZ, RZ, R8 ;  /* 0x000000ffff047224 */ /* 0x000fe200078e0008 */
[----:B------:R-:W-:Y:S01]  /*6e00*/  PRMT R50, R50, 0x5410, R7 ;  /* 0x0000541032327816 */ /* 0x000fe20000000007 */
[----:B------:R-:W-:Y:S01]  /*6e10*/  IMAD.MOV.U32 R6, RZ, RZ, R9 ;  /* 0x000000ffff067224 */ /* 0x000fe200078e0009 */
[----:B------:R-:W-:Y:S01]  /*6e20*/  PRMT R12, R11, 0x7610, R12 ;  /* 0x000076100b0c7816 */ /* 0x000fe2000000000c */
[----:B-1----:R-:W-:Y:S06]  /*6e30*/  @!P3 BRA `(.L_x_11669) ;  /* 0x000001740020b947 */ /* 0x002fec0003800000 */
.L_x_11931:
[----:B------:R-:W-:Y:S05]  /*6e40*/  BSYNC B1 ;  /* 0x0000000000017941 */ /* 0x000fea0003800000 */
.L_x_11668:
[----:B------:R-:W-:Y:S01]  /*6e50*/  BSSY B1, `(.L_x_11670) ;  /* 0x000005f000017945 */ /* 0x000fe20003800000 */
[----:B------:R-:W-:-:S03]  /*6e60*/  PRMT R11, R4, 0x5410, R6 ;  /* 0x00005410040b7816 */ /* 0x000fc60000000006 */
[----:B------:R-:W-:Y:S05]  /*6e70*/  @P0 BRA `(.L_x_11671) ;  /* 0x0000000400700947 */ /* 0x000fea0003800000 */
[----:B0-----:R-:W0:Y:S01]  /*6e80*/  LDC R5, c[0x0][0x3d4] ;  /* 0x0000f500ff057b82 */ /* 0x001e220000000800 */
[C---:B------:R-:W-:Y:S01]  /*6e90*/  VIADD R4, R26.reuse, 0x10 ;  /* 0x000000101a047836 */ /* 0x040fe20000000000 */
[----:B------:R-:W-:Y:S01]  /*6ea0*/  BSSY B2, `(.L_x_11672) ;  /* 0x000002e000027945 */ /* 0x000fe20003800000 */
[----:B0-----:R-:W-:-:S03]  /*6eb0*/  ISETP.GE.AND P0, PT, R26, R5, PT ;  /* 0x000000051a00720c */ /* 0x001fc60003f06270 */
[----:B------:R-:W-:-:S10]  /*6ec0*/  ISETP.GE.AND P2, PT, R4, R5, PT ;  /* 0x000000050400720c */ /* 0x000fd40003f46270 */
[----:B------:R-:W-:Y:S05]  /*6ed0*/  @P0 BRA `(.L_x_11673) ;  /* 0x0000000000a80947 */ /* 0x000fea0003800000 */
[----:B------:R-:W0:Y:S01]  /*6ee0*/  LDS.128 R4, [R3+0x8400] ;  /* 0x0084000003047984 */ /* 0x000e220000000c00 */
[--C-:B------:R-:W-:Y:S01]  /*6ef0*/  SHF.R.U64 R31, R40, 0x10, R41.reuse ;  /* 0x00000010281f7819 */ /* 0x100fe20000001229 */
[----:B------:R-:W-:Y:S01]  /*6f00*/  HADD2.F32 R29, -RZ, R29.H0_H0 ;  /* 0x2000001dff1d7230 */ /* 0x000fe20000004100 */
[----:B------:R-:W-:Y:S01]  /*6f10*/  SHF.R.U32.HI R40, RZ, 0x10, R41 ;  /* 0x00000010ff287819 */ /* 0x000fe20000011629 */
[----:B------:R-:W-:Y:S01]  /*6f20*/  HADD2.F32 R28, -RZ, R28.H0_H0 ;  /* 0x2000001cff1c7230 */ /* 0x000fe20000004100 */
[--C-:B------:R-:W-:Y:S02]  /*6f30*/  SHF.R.U32.HI R30, RZ, 0x10, R43.reuse ;  /* 0x00000010ff1e7819 */ /* 0x100fe4000001162b */
        /* <DEDUP_REMOVED lines=10> */
[CC--:B------:R-:W-:Y:S01]  /*6fe0*/  FMUL.FTZ R42, R4.reuse, R29.reuse ;  /* 0x0000001d042a7220 */ /* 0x0c0fe20000410000 */
[C---:B------:R-:W-:Y:S01]  /*6ff0*/  FFMA.FTZ R46, R15.reuse, R30, -R46 ;  /* 0x0000001e0f2e7223 */ /* 0x040fe2000001082e */
[----:B------:R-:W-:Y:S02]  /*7000*/  HADD2.F32 R14, -RZ, R6.H1_H1 ;  /* 0x30000006ff0e7230 */ /* 0x000fe40000004100 */
[----:B------:R-:W-:Y:S01]  /*7010*/  FFMA.FTZ R41, R15, R40, R23 ;  /* 0x000000280f297223 */ /* 0x000fe20000010017 */
[-C--:B------:R-:W-:Y:S01]  /*7020*/  FMUL.FTZ R30, R4, R28.reuse ;  /* 0x0000001c041e7220 */ /* 0x080fe20000410000 */
[C---:B------:R-:W-:Y:S01]  /*7030*/  FFMA.FTZ R42, R7.reuse, R28, -R42 ;  /* 0x0000001c072a7223 */ /* 0x040fe2000001082a */
[----:B------:R-:W-:Y:S02]  /*7040*/  HADD2.F32 R6, -RZ, R5.H0_H0 ;  /* 0x20000005ff067230 */ /* 0x000fe40000004100 */
[----:B------:R-:W-:Y:S02]  /*7050*/  HADD2.F32 R28, -RZ, R47.H0_H0 ;  /* 0x2000002fff1c7230 */ /* 0x000fe40000004100 */
[----:B------:R-:W-:Y:S01]  /*7060*/  FFMA.FTZ R29, R7, R29, R30 ;  /* 0x0000001d071d7223 */ /* 0x000fe2000001001e */
[----:B------:R-:W-:-:S02]  /*7070*/  HADD2.F32 R15, -RZ, R48.H1_H1 ;  /* 0x30000030ff0f7230 */ /* 0x000fc40000004100 */
[----:B------:R-:W-:Y:S02]  /*7080*/  HADD2.F32 R5, -RZ, R5.H1_H1 ;  /* 0x30000005ff057230 */ /* 0x000fe40000004100 */
[CC--:B------:R-:W-:Y:S01]  /*7090*/  FMUL.FTZ R30, R14.reuse, R28.reuse ;  /* 0x0000001c0e1e7220 */ /* 0x0c0fe20000410000 */
        /* <DEDUP_REMOVED lines=14> */
.L_x_11673:
[----:B------:R-:W-:Y:S05]  /*7180*/  BSYNC B2 ;  /* 0x0000000000027941 */ /* 0x000fea0003800000 */
.L_x_11672:
[----:B------:R-:W-:Y:S05]  /*7190*/  @P2 BRA `(.L_x_11671) ;  /* 0x0000000000a82947 */ /* 0x000fea0003800000 */
[----:B0-----:R-:W0:Y:S01]  /*71a0*/  LDS.128 R4, [R0] ;  /* 0x0000000000047984 */ /* 0x001e220000000c00 */
[--C-:B------:R-:W-:Y:S01]  /*71b0*/  SHF.R.U64 R31, R34, 0x10, R35.reuse ;  /* 0x00000010221f7819 */ /* 0x100fe20000001223 */
[----:B------:R-:W-:Y:S01]  /*71c0*/  HADD2.F32 R29, -RZ, R47.H1_H1 ;  /* 0x3000002fff1d7230 */ /* 0x000fe20000004100 */
        /* <DEDUP_REMOVED lines=38> */
[----:B------:R1:W-:Y:S02]  /*7430*/  STS.128 [R0], R4 ;  /* 0x0000000400007388 */ /* 0x0003e40000000c00 */
.L_x_11671:
[----:B------:R-:W-:Y:S05]  /*7440*/  BSYNC B1 ;  /* 0x0000000000017941 */ /* 0x000fea0003800000 */
.L_x_11670:
[----:B------:R-:W-:Y:S05]  /*7450*/  @P1 BRA `(.L_x_11674) ;  /* 0x0000001800741947 */ /* 0x000fea0003800000 */
[----:B01----:R-:W0:Y:S01]  /*7460*/  LDC R5, c[0x0][0x3d4] ;  /* 0x0000f500ff057b82 */ /* 0x003e220000000800 */
[C---:B------:R-:W-:Y:S01]  /*7470*/  VIADD R4, R26.reuse, 0x10 ;  /* 0x000000101a047836 */ /* 0x040fe20000000000 */
[----:B------:R-:W-:Y:S01]  /*7480*/  BSSY B1, `(.L_x_11675) ;  /* 0x000002e000017945 */ /* 0x000fe20003800000 */
[----:B0-----:R-:W-:-:S03]  /*7490*/  ISETP.GE.AND P0, PT, R26, R5, PT ;  /* 0x000000051a00720c */ /* 0x001fc60003f06270 */
[----:B------:R-:W-:-:S10]  /*74a0*/  ISETP.GE.AND P1, PT, R4, R5, PT ;  /* 0x000000050400720c */ /* 0x000fd40003f26270 */
[----:B------:R-:W-:Y:S05]  /*74b0*/  @P0 BRA `(.L_x_11676) ;  /* 0x0000000000a80947 */ /* 0x000fea0003800000 */
[----:B------:R-:W0:Y:S01]  /*74c0*/  LDS.128 R4, [R3+0xb400] ;  /* 0x00b4000003047984 */ /* 0x000e220000000c00 */
        /* <DEDUP_REMOVED lines=41> */
.L_x_11676:
[----:B------:R-:W-:Y:S05]  /*7760*/  BSYNC B1 ;  /* 0x0000000000017941 */ /* 0x000fea0003800000 */
.L_x_11675:
[----:B------:R-:W-:Y:S05]  /*7770*/  @P1 BRA `(.L_x_11674) ;  /* 0x0000001400ac1947 */ /* 0x000fea0003800000 */
[----:B0-----:R-:W0:Y:S01]  /*7780*/  LDS.128 R4, [R0+0x3000] ;  /* 0x0030000000047984 */ /* 0x001e220000000c00 */
        /* <DEDUP_REMOVED lines=42> */
.L_x_11655:
[----:B------:R-:W0:Y:S01]  /*7a30*/  LDC R9, c[0x0][0x3d4] ;  /* 0x0000f500ff097b82 */ /* 0x000e220000000800 */
[----:B------:R-:W-:Y:S01]  /*7a40*/  VIADD R0, R17, 0x60 ;  /* 0x0000006011007836 */ /* 0x000fe20000000000 */
[----:B------:R-:W2:Y:S01]  /*7a50*/  LDL R52, [R1+0x14] ;  /* 0x0000140001347983 */ /* 0x000ea20000100800 */
[----:B------:R-:W-:Y:S01]  /*7a60*/  ULDC.64 UR4, c[0x0][0x3c8] ;  /* 0x0000f20000047ab9 */ /* 0x000fe20000000a00 */
[----:B------:R-:W-:Y:S02]  /*7a70*/  ULDC.64 UR6, c[0x0][0x3e0] ;  /* 0x0000f80000067ab9 */ /* 0x000fe40000000a00 */
[----:B------:R-:W3:Y:S01]  /*7a80*/  LDL R54, [R1+0x34] ;  /* 0x0000340001367983 */ /* 0x000ee20000100800 */
[----:B0-----:R-:W-:-:S04]  /*7a90*/  ISETP.GE.AND P0, PT, R46, R9, PT ;  /* 0x000000092e00720c */ /* 0x001fc80003f06270 */
[-C--:B------:R-:W-:Y:S02]  /*7aa0*/  ISETP.GE.OR P1, PT, R0, R32.reuse, P0 ;  /* 0x000000200000720c */ /* 0x080fe40000726670 */
[----:B------:R-:W-:-:S11]  /*7ab0*/  ISETP.GE.OR P0, PT, R17, R32, P0 ;  /* 0x000000201100720c */ /* 0x000fd60000706670 */
[----:B------:R-:W0:Y:S01]  /*7ac0*/  @!P1 LDC.64 R40, c[0x0][0x3c8] ;  /* 0x0000f200ff289b82 */ /* 0x000e220000000a00 */
[----:B------:R-:W-:-:S07]  /*7ad0*/  @!P1 IMAD.MOV.U32 R15, RZ, RZ, R55 ;  /* 0x000000ffff0f9224 */ /* 0x000fce00078e0037 */
[----:B------:R-:W1:Y:S01]  /*7ae0*/  @!P1 LDC.64 R42, c[0x0][0x3e0] ;  /* 0x0000f800ff2a9b82 */ /* 0x000e620000000a00 */
[----:B------:R-:W-:Y:S01]  /*7af0*/  @!P1 IMAD.MOV.U32 R13, RZ, RZ, R57 ;  /* 0x000000ffff0d9224 */ /* 0x000fe200078e0039 */
[----:B------:R-:W-:Y:S01]  /*7b00*/  @!P0 IADD3 R3, P3, R33, R14, RZ ;  /* 0x0000000e21038210 */ /* 0x000fe20007f7e0ff */
[----:B------:R-:W-:Y:S01]  /*7b10*/  @!P1 IMAD.WIDE.U32 R14, R4, 0x60, R14 ;  /* 0x00000060040e9825 */ /* 0x000fe200078e000e */
[----:B------:R-:W-:-:S03]  /*7b20*/  @!P0 IADD3 R27, P2, R37, R12, RZ ;  /* 0x0000000c251b8210 */ /* 0x000fc60007f5e0ff */
[----:B------:R-:W-:Y:S01]  /*7b30*/  @!P1 IMAD.WIDE.U32 R20, R6, 0x60, R12 ;  /* 0x0000006006149825 */ /* 0x000fe200078e000c */
[----:B------:R-:W-:-:S03]  /*7b40*/  @!P1 IADD3 R8, P4, R33, R14, RZ ;  /* 0x0000000e21089210 */ /* 0x000fc60007f9e0ff */
[----:B------:R-:W-:Y:S01]  /*7b50*/  @!P0 IMAD.X R26, R55, 0x1, R35, P3 ;  /* 0x00000001371a8824 */ /* 0x000fe200018e0623 */
[----:B------:R-:W-:Y:S01]  /*7b60*/  @!P0 LEA R12, P3, R3, UR4, 0x1 ;  /* 0x00000004030c8c11 */ /* 0x000fe2000f8608ff */
[----:B------:R-:W-:Y:S01]  /*7b70*/  @!P1 IMAD R14, R7, 0x60, RZ ;  /* 0x00000060070e9824 */ /* 0x000fe200078e02ff */
[----:B------:R-:W-:Y:S01]  /*7b80*/  @!P1 IADD3 R0, P5, R37, R20, RZ ;  /* 0x0000001425009210 */ /* 0x000fe20007fbe0ff */
[----:B------:R-:W-:Y:S01]  /*7b90*/  @!P1 IMAD R11, R5, 0x60, RZ ;  /* 0x00000060050b9824 */ /* 0x000fe200078e02ff */
[----:B------:R-:W-:Y:S01]  /*7ba0*/  @!P0 LEA.HI.X R13, R3, UR5, R26, 0x1, P3 ;  /* 0x00000005030d8c11 */ /* 0x000fe200098f0c1a */
[----:B------:R-:W-:Y:S01]  /*7bb0*/  @!P0 IMAD.X R32, R57, 0x1, R39, P2 ;  /* 0x0000000139208824 */ /* 0x000fe200010e0627 */
[----:B------:R-:W-:Y:S02]  /*7bc0*/  @!P1 IADD3.X R3, R39, R14, R21, P5, !PT ;  /* 0x0000000e27039210 */ /* 0x000fe40002ffe415 */
[----:B------:R-:W-:Y:S02]  /*7bd0*/  @!P1 IADD3.X R11, R35, R11, R15, P4, !PT ;  /* 0x0000000b230b9210 */ /* 0x000fe400027fe40f */
[----:B------:R-:W-:-:S02]  /*7be0*/  @!P0 LEA R14, P2, R27, UR6, 0x1 ;  /* 0x000000061b0e8c11 */ /* 0x000fc4000f8408ff */
[----:B0-----:R-:W-:Y:S02]  /*7bf0*/  @!P1 LEA R20, P3, R8, R40, 0x1 ;  /* 0x0000002808149211 */ /* 0x001fe400078608ff */
[----:B-1----:R-:W-:Y:S02]  /*7c00*/  @!P1 LEA R26, P4, R0, R42, 0x1 ;  /* 0x0000002a001a9211 */ /* 0x002fe400078808ff */
[----:B------:R-:W-:Y:S02]  /*7c10*/  @!P0 LEA.HI.X R15, R27, UR7, R32, 0x1, P2 ;  /* 0x000000071b0f8c11 */ /* 0x000fe400090f0c20 */
[----:B------:R-:W-:Y:S02]  /*7c20*/  CS2R R36, SRZ ;  /* 0x0000000000247805 */ /* 0x000fe4000001ff00 */
[----:B------:R-:W-:Y:S02]  /*7c30*/  @!P1 LEA.HI.X R21, R8, R41, R11, 0x1, P3 ;  /* 0x0000002908159211 */ /* 0x000fe400018f0c0b */
[----:B------:R-:W-:-:S02]  /*7c40*/  CS2R R38, SRZ ;  /* 0x0000000000267805 */ /* 0x000fc4000001ff00 */
[----:B------:R-:W-:Y:S02]  /*7c50*/  @!P1 LEA.HI.X R27, R0, R43, R3, 0x1, P4 ;  /* 0x0000002b001b9211 */ /* 0x000fe400020f0c03 */
[----:B------:R-:W-:Y:S02]  /*7c60*/  CS2R R40, SRZ ;  /* 0x0000000000287805 */ /* 0x000fe4000001ff00 */
[----:B------:R-:W-:Y:S01]  /*7c70*/  CS2R R42, SRZ ;  /* 0x00000000002a7805 */ /* 0x000fe2000001ff00 */
[----:B------:R-:W0:Y:S01]  /*7c80*/  LDC R0, c[0x0][0x428] ;  /* 0x00010a00ff007b82 */ /* 0x000e220000000800 */
[----:B------:R-:W5:Y:S04]  /*7c90*/  @!P1 LDG.E.128 R36, desc[UR38][R20.64] ;  /* 0x0000002614249981 */ /* 0x000f68000c1e1d00 */
[----:B------:R-:W5:Y:S01]  /*7ca0*/  @!P1 LDG.E.128 R40, desc[UR38][R26.64] ;  /* 0x000000261a289981 */ /* 0x000f62000c1e1d00 */
[----:B0-----:R-:W-:-:S13]  /*7cb0*/  ISETP.NE.AND P2, PT, R0, 0x1, PT ;  /* 0x000000010000780c */ /* 0x001fda0003f45270 */
[----:B------:R-:W0:Y:S08]  /*7cc0*/  @P2 LDC R8, c[0x0][0x42c] ;  /* 0x00010b00ff082b82 */ /* 0x000e300000000800 */
[----:B------:R-:W1:Y:S01]  /*7cd0*/  @P2 LDC R3, c[0x0][0x430] ;  /* 0x00010c00ff032b82 */ /* 0x000e620000000800 */
[----:B------:R-:W-:Y:S02]  /*7ce0*/  CS2R R32, SRZ ;  /* 0x0000000000207805 */ /* 0x000fe4000001ff00 */
[----:B------:R-:W-:-:S02]  /*7cf0*/  CS2R R34, SRZ ;  /* 0x0000000000227805 */ /* 0x000fc4000001ff00 */
[----:B------:R-:W-:Y:S02]  /*7d00*/  CS2R R28, SRZ ;  /* 0x00000000001c7805 */ /* 0x000fe4000001ff00 */
[----:B------:R-:W-:Y:S02]  /*7d10*/  CS2R R30, SRZ ;  /* 0x00000000001e7805 */ /* 0x000fe4000001ff00 */
[----:B------:R4:W5:Y:S04]  /*7d20*/  @!P0 LDG.E.128 R32, desc[UR38][R14.64] ;  /* 0x000000260e208981 */ /* 0x000968000c1e1d00 */
[----:B------:R1:W5:Y:S01]  /*7d30*/  @!P0 LDG.E.128 R28, desc[UR38][R12.64] ;  /* 0x000000260c1c8981 */ /* 0x000362000c1e1d00 */
[----:B----4-:R-:W-:Y:S02]  /*7d40*/  IMAD.MOV.U32 R14, RZ, RZ, R48 ;  /* 0x000000ffff0e7224 */ /* 0x010fe400078e0030 */
[----:B------:R-:W-:-:S02]  /*7d50*/  IMAD.MOV.U32 R15, RZ, RZ, R23 ;  /* 0x000000ffff0f7224 */ /* 0x000fc400078e0017 */
[----:B--2---:R-:W-:-:S04]  /*7d60*/  IMAD R0, R52, 0xc0, R17 ;  /* 0x000000c034007824 */ /* 0x004fc800078e0211 */
[----:B------:R-:W-:-:S04]  /*7d70*/  IMAD R45, R45, 0x60, R0 ;  /* 0x000000602d2d7824 */ /* 0x000fc800078e0200 */
[----:B0-----:R-:W-:-:S05]  /*7d80*/  @P2 IMAD.HI.U32 R0, R45, R8, RZ ;  /* 0x000000082d002227 */ /* 0x001fca00078e00ff */
[----:B-1----:R-:W-:-:S04]  /*7d90*/  @P2 SHF.R.U32.HI R45, RZ, R3, R0 ;  /* 0x00000003ff2d2219 */ /* 0x002fc80000011600 */
[----:B------:R-:W-:Y:S01]  /*7da0*/  SHF.R.S32.HI R3, RZ, 0x1f, R45 ;  /* 0x0000001fff037819 */ /* 0x000fe2000001142d */
[----:B------:R-:W-:-:S04]  /*7db0*/  IMAD.MOV.U32 R52, RZ, RZ, R50 ;  /* 0x000000ffff347224 */ /* 0x000fc800078e0032 */
[C---:B------:R-:W-:Y:S02]  /*7dc0*/  IMAD R0, R3.reuse, R4, RZ ;  /* 0x0000000403007224 */ /* 0x040fe400078e02ff */
[----:B------:R-:W-:Y:S02]  /*7dd0*/  IMAD R8, R3, R6, RZ ;  /* 0x0000000603087224 */ /* 0x000fe400078e02ff */
[----:B------:R-:W-:-:S04]  /*7de0*/  IMAD.WIDE.U32 R12, R45, R4, R52 ;  /* 0x000000042d0c7225 */ /* 0x000fc800078e0034 */
[----:B------:R-:W-:-:S04]  /*7df0*/  IMAD.WIDE.U32 R14, R45, R6, R14 ;  /* 0x000000062d0e7225 */ /* 0x000fc800078e000e */
[C---:B------:R-:W-:Y:S02]  /*7e00*/  IMAD R5, R45.reuse, R5, R0 ;  /* 0x000000052d057224 */ /* 0x040fe400078e0200 */
[----:B------:R-:W-:Y:S01]  /*7e10*/  IMAD R3, R45, R7, R8 ;  /* 0x000000072d037224 */ /* 0x000fe200078e0208 */
[----:B------:R-:W-:Y:S01]  /*7e20*/  LEA R4, P2, R12, UR4, 0x1 ;  /* 0x000000040c047c11 */ /* 0x000fe2000f8408ff */
[----:B------:R-:W-:Y:S01]  /*7e30*/  IMAD.IADD R5, R13, 0x1, R5 ;  /* 0x000000010d057824 */ /* 0x000fe200078e0205 */
[----:B------:R-:W-:Y:S02]  /*7e40*/  LEA R0, P3, R14, UR6, 0x1 ;  /* 0x000000060e007c11 */ /* 0x000fe4000f8608ff */
[----:B------:R-:W-:Y:S01]  /*7e50*/  IADD3 R3, R15, R3, RZ ;  /* 0x000000030f037210 */ /* 0x000fe20007ffe0ff */
[----:B------:R-:W-:Y:S01]  /*7e60*/  UMOV UR4, 0xffffffff ;  /* 0xffffffff00047882 */ /* 0x000fe20000000000 */
[----:B------:R-:W-:Y:S02]  /*7e70*/  LEA.HI.X R5, R12, UR5, R5, 0x1, P2 ;  /* 0x000000050c057c11 */ /* 0x000fe400090f0c05 */
[----:B------:R-:W-:-:S02]  /*7e80*/  LEA.HI.X R3, R14, UR7, R3, 0x1, P3 ;  /* 0x000000070e037c11 */ /* 0x000fc400098f0c03 */
[----:B---3--:R-:W-:Y:S01]  /*7e90*/  LEA.HI R6, R54, R54, RZ, 0x1 ;  /* 0x0000003636067211 */ /* 0x008fe200078f08ff */
[----:B------:R-:W-:Y:S06]  /*7ea0*/  BRA.DIV UR4, `(.L_x_11677) ;  /* 0x0000016604187947 */ /* 0x000fec000b800000 */
.L_x_11934:
[----:B------:R-:W-:-:S03]  /*7eb0*/  UMOV UR4, 0xffffffff ;  /* 0xffffffff00047882 */ /* 0x000fc60000000000 */
[----:B------:R-:W-:Y:S05]  /*7ec0*/  BRA.DIV UR4, `(.L_x_11678) ;  /* 0x0000016604387947 */ /* 0x000fea000b800000 */
.L_x_11937:
[----:B------:R-:W-:-:S03]  /*7ed0*/  UMOV UR4, 0xffffffff ;  /* 0xffffffff00047882 */ /* 0x000fc60000000000 */
[----:B------:R-:W-:Y:S05]  /*7ee0*/  BRA.DIV UR4, `(.L_x_11679) ;  /* 0x0000016604587947 */ /* 0x000fea000b800000 */
.L_x_11940:
[----:B------:R-:W-:-:S03]  /*7ef0*/  UMOV UR4, 0xffffffff ;  /* 0xffffffff00047882 */ /* 0x000fc60000000000 */
[----:B------:R-:W-:Y:S05]  /*7f00*/  BRA.DIV UR4, `(.L_x_11680) ;  /* 0x0000016604787947 */ /* 0x000fea000b800000 */
.L_x_11943:
[----:B------:R-:W-:-:S03]  /*7f10*/  UMOV UR4, 0xffffffff ;  /* 0xffffffff00047882 */ /* 0x000fc60000000000 */
[----:B------:R-:W-:Y:S05]  /*7f20*/  BRA.DIV UR4, `(.L_x_11681) ;  /* 0x0000016604987947 */ /* 0x000fea000b800000 */
.L_x_11946:
[----:B------:R-:W-:Y:S01]  /*7f30*/  UMOV UR4, 0xffffffff ;  /* 0xffffffff00047882 */ /* 0x000fe20000000000 */
[----:B------:R-:W-:Y:S02]  /*7f40*/  LOP3.LUT R6, R6, 0xfffffffe, RZ, 0xc0, !PT ;  /* 0xfffffffe06067812 */ /* 0x000fe400078ec0ff */
[----:B------:R-:W-:Y:S05]  /*7f50*/  BRA.DIV UR4, `(.L_x_11682) ;  /* 0x0000016604b47947 */ /* 0x000fea000b800000 */
.L_x_11949:
[----:B------:R-:W-:Y:S01]  /*7f60*/  UMOV UR4, 0xffffffff ;  /* 0xffffffff00047882 */ /* 0x000fe20000000000 */
[----:B------:R-:W-:Y:S02]  /*7f70*/  IMAD.IADD R5, R54, 0x1, -R6 ;  /* 0x0000000136057824 */ /* 0x000fe400078e0a06 */
[----:B------:R-:W-:Y:S05]  /*7f80*/  BRA.DIV UR4, `(.L_x_11683) ;  /* 0x0000016604d07947 */ /* 0x000fea000b800000 */
.L_x_11952:
[----:B------:R-:W-:Y:S01]  /*7f90*/  UMOV UR4, 0xffffffff ;  /* 0xffffffff00047882 */ /* 0x000fe20000000000 */
[----:B------:R-:W-:Y:S02]  /*7fa0*/  SHF.L.U32 R5, R5, 0x1f, RZ ;  /* 0x0000001f05057819 */ /* 0x000fe400000006ff */
[----:B------:R-:W-:Y:S05]  /*7fb0*/  BRA.DIV UR4, `(.L_x_11684) ;  /* 0x0000016604ec7947 */ /* 0x000fea000b800000 */
.L_x_11955:
[----:B------:R-:W0:Y:S01]  /*7fc0*/  SYNCS.PHASECHK.TRANS64.TRYWAIT P2, [R2+URZ+0x16800], R5 ;  /* 0x01680005020075a7 */ /* 0x000e22000804017f */
[----:B-----5:R-:W-:Y:S01]  /*7fd0*/  IMAD.MOV.U32 R3, RZ, RZ, R29 ;  /* 0x000000ffff037224 */ /* 0x020fe200078e001d */
[----:B------:R-:W-:Y:S01]  /*7fe0*/  BSSY B1, `(.L_x_11685) ;  /* 0x000001c000017945 */ /* 0x000fe20003800000 */
[----:B------:R-:W-:Y:S02]  /*7ff0*/  IMAD.MOV.U32 R0, RZ, RZ, R28 ;  /* 0x000000ffff007224 */ /* 0x000fe400078e001c */
        /* <DEDUP_REMOVED lines=22> */
[----:B------:R-:W-:Y:S01]  /*8160*/  IMAD.IADD R13, R46, 0x1, R9 ;  /* 0x000000012e0d7824 */ /* 0x000fe200078e0209 */
[----:B------:R-:W-:Y:S02]  /*8170*/  PRMT R3, R3, 0x5410, R4 ;  /* 0x0000541003037816 */ /* 0x000fe40000000004 */
[----:B------:R-:W-:Y:S01]  /*8180*/  PRMT R12, R6, 0x7610, R12 ;  /* 0x00007610060c7816 */ /* 0x000fe2000000000c */
[----:B0-----:R-:W-:Y:S06]  /*8190*/  @!P2 BRA `(.L_x_11686) ;  /* 0x00000164009ca947 */ /* 0x001fec0003800000 */
.L_x_11956:
[----:B------:R-:W-:Y:S05]  /*81a0*/  BSYNC B1 ;  /* 0x0000000000017941 */ /* 0x000fea0003800000 */
.L_x_11685:
[----:B------:R-:W-:Y:S01]  /*81b0*/  BSSY B1, `(.L_x_11687) ;  /* 0x0000068000017945 */ /* 0x000fe20003800000 */
[----:B------:R-:W-:Y:S01]  /*81c0*/  IMAD.MOV.U32 R14, RZ, RZ, R42 ;  /* 0x000000ffff0e7224 */ /* 0x000fe200078e002a */
[----:B------:R-:W-:Y:S02]  /*81d0*/  MOV R15, R43 ;  /* 0x0000002b000f7202 */ /* 0x000fe40000000f00 */
[----:B------:R-:W-:Y:S01]  /*81e0*/  LOP3.LUT R13, R13, 0x38, RZ, 0xc0, !PT ;  /* 0x000000380d0d7812 */ /* 0x000fe200078ec0ff */
[----:B------:R-:W-:Y:S06]  /*81f0*/  @P0 BRA `(.L_x_11688) ;  /* 0x00000004008c0947 */ /* 0x000fec0003800000 */
[----:B------:R-:W1:Y:S01]  /*8200*/  S2R R4, SR_TID.X ;  /* 0x0000000000047919 */ /* 0x000e620000002100 */
[----:B------:R-:W-:Y:S01]  /*8210*/  IMAD.SHL.U32 R10, R10, 0x40, RZ ;  /* 0x000000400a0a7824 */ /* 0x000fe200078e00ff */
[----:B------:R-:W-:Y:S01]  /*8220*/  SHF.R.U64 R53, R32, 0x10, R33 ;  /* 0x0000001020357819 */ /* 0x000fe20000001221 */
[--C-:B------:R-:W-:Y:S01]  /*8230*/  HADD2.F32 R32, -RZ, R27.reuse.H0_H0 ;  /* 0x2000001bff207230 */ /* 0x100fe20000004100 */
[--C-:B------:R-:W-:Y:S02]  /*8240*/  SHF.R.U64 R54, R30, 0x10, R31.reuse ;  /* 0x000000101e367819 */ /* 0x100fe4000000121f */
[----:B------:R-:W-:Y:S02]  /*8250*/  LOP3.LUT R10, R10, 0x1c0, RZ, 0xc0, !PT ;  /* 0x000001c00a0a7812 */ /* 0x000fe400078ec0ff */
[----:B------:R-:W-:Y:S01]  /*8260*/  SHF.R.U32.HI R50, RZ, 0x10, R31 ;  /* 0x00000010ff327819 */ /* 0x000fe2000001161f */
[----:B------:R-:W-:Y:S01]  /*8270*/  HADD2.F32 R31, -RZ, R27.H1_H1 ;  /* 0x3000001bff1f7230 */ /* 0x000fe20000004100 */
[----:B------:R-:W-:-:S02]  /*8280*/  LOP3.LUT R46, R10, 0x38, R46, 0xf8, !PT ;  /* 0x000000380a2e7812 */ /* 0x000fc400078ef82e */
[--C-:B------:R-:W-:Y:S02]  /*8290*/  SHF.R.U32.HI R7, RZ, 0x3, R10.reuse ;  /* 0x00000003ff077819 */ /* 0x100fe4000001160a */
[----:B------:R-:W-:Y:S02]  /*82a0*/  SHF.R.U32.HI R33, RZ, 0x10, R33 ;  /* 0x00000010ff217819 */ /* 0x000fe40000011621 */
[----:B------:R-:W-:Y:S02]  /*82b0*/  LOP3.LUT R46, R46, R7, RZ, 0x3c, !PT ;  /* 0x000000072e2e7212 */ /* 0x000fe400078e3cff */
[----:B------:R-:W-:Y:S01]  /*82c0*/  LOP3.LUT R8, R7, R13, R10, 0x1e, !PT ;  /* 0x0000000d07087212 */ /* 0x000fe200078e1e0a */
[----:B------:R-:W-:Y:S01]  /*82d0*/  HADD2.F32 R33, -RZ, R33.H0_H0 ;  /* 0x20000021ff217230 */ /* 0x000fe20000004100 */
[----:B------:R-:W-:Y:S02]  /*82e0*/  SHF.R.U64 R55, R28, 0x10, R29 ;  /* 0x000000101c377819 */ /* 0x000fe4000000121d */
[--C-:B------:R-:W-:Y:S01]  /*82f0*/  SHF.R.U64 R51, R34, 0x10, R35.reuse ;  /* 0x0000001022337819 */ /* 0x100fe20000001223 */
[----:B------:R-:W-:Y:S01]  /*8300*/  HADD2.F32 R34, -RZ, R56.H0_H0 ;  /* 0x20000038ff227230 */ /* 0x000fe20000004100 */
[----:B------:R-:W-:Y:S01]  /*8310*/  SHF.R.U32.HI R48, RZ, 0x10, R35 ;  /* 0x00000010ff307819 */ /* 0x000fe20000011623 */
[----:B-1----:R-:W-:-:S05]  /*8320*/  VIADD R4, R4, 0xffffff80 ;  /* 0xffffff8004047836 */ /* 0x002fca0000000000 */
[----:B------:R-:W-:-:S04]  /*8330*/  SHF.R.S32.HI R9, RZ, 0x1f, R4 ;  /* 0x0000001fff097819 */ /* 0x000fc80000011404 */
[----:B------:R-:W-:-:S04]  /*8340*/  LEA.HI R9, R9, R4, RZ, 0x5 ;  /* 0x0000000409097211 */ /* 0x000fc800078f28ff */
[----:B------:R-:W-:-:S05]  /*8350*/  SHF.R.S32.HI R9, RZ, 0x5, R9 ;  /* 0x00000005ff097819 */ /* 0x000fca0000011409 */
[C---:B0-----:R-:W-:Y:S01]  /*8360*/  IMAD R5, R9.reuse, 0x200, R46 ;  /* 0x0000020009057824 */ /* 0x041fe200078e022e */
[----:B------:R-:W-:Y:S01]  /*8370*/  SHF.R.U32.HI R46, RZ, 0x10, R29 ;  /* 0x00000010ff2e7819 */ /* 0x000fe2000001161d */
[----:B------:R-:W-:Y:S02]  /*8380*/  IMAD R9, R9, 0x200, R8 ;  /* 0x0000020009097824 */ /* 0x000fe400078e0208 */
[--C-:B------:R-:W-:Y:S02]  /*8390*/  IMAD R47, R5, 0x2, R2.reuse ;  /* 0x00000002052f7824 */ /* 0x100fe400078e0202 */
[----:B------:R-:W-:-:S03]  /*83a0*/  IMAD R49, R9, 0x2, R2 ;  /* 0x0000000209317824 */ /* 0x000fc600078e0202 */
[----:B------:R-:W0:Y:S04]  /*83b0*/  LDS.128 R4, [R47+0x8400] ;  /* 0x008400002f047984 */ /* 0x000e280000000c00 */
[----:B------:R-:W1:Y:S01]  /*83c0*/  LDS.128 R8, [R49+0x8400] ;  /* 0x0084000031087984 */ /* 0x000e620000000c00 */
        /* <DEDUP_REMOVED lines=9> */
[C---:B------:R-:W-:Y:S01]  /*8460*/  FFMA.FTZ R35, R20.reuse, R31, -R35 ;  /* 0x0000001f14237223 */ /* 0x040fe20000010823 */
[----:B------:R-:W-:Y:S01]  /*8470*/  FFMA.FTZ R45, R20, R32, R45 ;  /* 0x00000020142d7223 */ /* 0x000fe2000001002d */
[----:B------:R-:W-:Y:S02]  /*8480*/  HADD2.F32 R23, -RZ, R7.H0_H0 ;  /* 0x20000007ff177230 */ /* 0x000fe40000004100 */
[----:B------:R-:W-:Y:S01]  /*8490*/  FMUL.FTZ R28, R28, R27 ;  /* 0x0000001b1c1c7220 */ /* 0x000fe20000410000 */
[----:B------:R-:W-:-:S02]  /*84a0*/  HADD2.F32 R20, -RZ, R57.H1_H1 ;  /* 0x30000039ff147230 */ /* 0x000fc40000004100 */
[----:B------:R-:W-:Y:S01]  /*84b0*/  FMUL.FTZ R32, R29, R34 ;  /* 0x000000221d207220 */ /* 0x000fe20000410000 */
[C---:B------:R-:W-:Y:S01]  /*84c0*/  FFMA.FTZ R46, R21.reuse, R27, -R46 ;  /* 0x0000001b152e7223 */ /* 0x040fe2000001082e */
        /* <DEDUP_REMOVED lines=21> */
[----:B------:R-:W-:Y:S01]  /*8620*/  FFMA.FTZ R34, R5, R20, -R34 ;  /* 0x0000001405227223 */ /* 0x000fe20000010822 */
[----:B------:R-:W-:-:S02]  /*8630*/  HADD2.F32 R7, -RZ, R6.H0_H0 ;  /* 0x20000006ff077230 */ /* 0x000fc40000004100 */
        /* <DEDUP_REMOVED lines=27> */
[----:B------:R1:W-:Y:S01]  /*87f0*/  STS.128 [R47+0x8400], R4 ;  /* 0x008400042f007388 */ /* 0x0003e20000000c00 */
[----:B------:R-:W-:Y:S02]  /*8800*/  F2FP.F16.F32.PACK_AB R8, R27, R32 ;  /* 0x000000201b08723e */ /* 0x000fe400000000ff */
[----:B------:R-:W-:-:S05]  /*8810*/  F2FP.F16.F32.PACK_AB R10, R21, R20 ;  /* 0x00000014150a723e */ /* 0x000fca00000000ff */
[----:B------:R1:W-:Y:S02]  /*8820*/  STS.128 [R49+0x8400], R8 ;  /* 0x0084000831007388 */ /* 0x0003e40000000c00 */
.L_x_11688:
[----:B------:R-:W-:Y:S05]  /*8830*/  BSYNC B1 ;  /* 0x0000000000017941 */ /* 0x000fea0003800000 */
.L_x_11687:
[----:B------:R-:W-:Y:S01]  /*8840*/  PRMT R46, R14, 0x5410, R15 ;  /* 0x000054100e2e7816 */ /* 0x000fe2000000000f */
[----:B------:R-:W-:Y:S06]  /*8850*/  @P1 BRA `(.L_x_11674) ;  /* 0x0000000400741947 */ /* 0x000fec0003800000 */
[----:B-1----:R-:W2:Y:S01]  /*8860*/  LDL R8, [R1+0x28] ;  /* 0x0000280001087983 */ /* 0x002ea20000100800 */
[----:B------:R-:W-:-:S03]  /*8870*/  VIADD R4, R17, 0x60 ;  /* 0x0000006011047836 */ /* 0x000fc60000000000 */
[----:B------:R-:W3:Y:S01]  /*8880*/  LDL R47, [R1+0x3c] ;  /* 0x00003c00012f7983 */ /* 0x000ee20000100800 */
[----:B------:R-:W-:-:S05]  /*8890*/  IMAD.SHL.U32 R4, R4, 0x40, RZ ;  /* 0x0000004004047824 */ /* 0x000fca00078e00ff */
[----:B------:R-:W-:-:S04]  /*88a0*/  LOP3.LUT R4, R4, 0x1c0, RZ, 0xc0, !PT ;  /* 0x000001c004047812 */ /* 0x000fc800078ec0ff */
[----:B0-----:R-:W-:-:S04]  /*88b0*/  SHF.R.U32.HI R5, RZ, 0x3, R4 ;  /* 0x00000003ff057819 */ /* 0x001fc80000011604 */
[----:B------:R-:W-:Y:S01]  /*88c0*/  LOP3.LUT R13, R5, R13, R4, 0x1e, !PT ;  /* 0x0000000d050d7212 */ /* 0x000fe200078e1e04 */
[--C-:B------:R-:W-:Y:S01]  /*88d0*/  HADD2.F32 R29, -RZ, R12.reuse.H1_H1 ;  /* 0x3000000cff1d7230 */ /* 0x100fe20000004100 */
[----:B------:R-:W-:Y:S01]  /*88e0*/  SHF.R.U32.HI R28, RZ, 0x10, R37 ;  /* 0x00000010ff1c7819 */ /* 0x000fe20000011625 */
[----:B------:R-:W-:Y:S01]  /*88f0*/  HADD2.F32 R31, -RZ, R12.H0_H0 ;  /* 0x2000000cff1f7230 */ /* 0x000fe20000004100 */
[----:B------:R-:W-:Y:S01]  /*8900*/  SHF.R.U32.HI R32, RZ, 0x10, R41 ;  /* 0x00000010ff207819 */ /* 0x000fe20000011629 */
[----:B------:R-:W-:Y:S02]  /*8910*/  HADD2.F32 R30, -RZ, R3.H1_H1 ;  /* 0x30000003ff1e7230 */ /* 0x000fe40000004100 */
[----:B------:R-:W-:Y:S02]  /*8920*/  HADD2.F32 R28, -RZ, R28.H0_H0 ;  /* 0x2000001cff1c7230 */ /* 0x000fe40000004100 */
[----:B------:R-:W-:Y:S01]  /*8930*/  HADD2.F32 R32, -RZ, R32.H0_H0 ;  /* 0x20000020ff207230 */ /* 0x000fe20000004100 */
[----:B------:R-:W-:-:S02]  /*8940*/  SHF.R.U64 R45, R36, 0x10, R37 ;  /* 0x00000010242d7819 */ /* 0x000fc40000001225 */
[----:B------:R-:W-:Y:S02]  /*8950*/  SHF.R.U64 R40, R40, 0x10, R41 ;  /* 0x0000001028287819 */ /* 0x000fe40000001229 */
[----:B------:R-:W-:Y:S02]  /*8960*/  SHF.R.U64 R41, R38, 0x10, R39 ;  /* 0x0000001026297819 */ /* 0x000fe40000001227 */
[----:B------:R-:W-:Y:S02]  /*8970*/  SHF.R.U64 R37, R42, 0x10, R43 ;  /* 0x000000102a257819 */ /* 0x000fe4000000122b */
[----:B------:R-:W-:Y:S02]  /*8980*/  SHF.R.U32.HI R38, RZ, 0x10, R39 ;  /* 0x00000010ff267819 */ /* 0x000fe40000011627 */
[----:B------:R-:W-:Y:S01]  /*8990*/  SHF.R.U32.HI R42, RZ, 0x10, R43 ;  /* 0x00000010ff2a7819 */ /* 0x000fe2000001162b */
[----:B--2---:R-:W-:-:S04]  /*89a0*/  IMAD.IADD R13, R8, 0x1, R13 ;  /* 0x00000001080d7824 */ /* 0x004fc800078e020d */
[----:B------:R-:W-:Y:S01]  /*89b0*/  IMAD R13, R13, 0x2, R2 ;  /* 0x000000020d0d7824 */ /* 0x000fe200078e0202 */
[----:B---3--:R-:W0:Y:S04]  /*89c0*/  LDS.128 R4, [R47+0x8400] ;  /* 0x008400002f047984 */ /* 0x008e280000000c00 */
[----:B------:R-:W1:Y:S01]  /*89d0*/  LDS.128 R8, [R13+0x8400] ;  /* 0x008400000d087984 */ /* 0x000e620000000c00 */
[----:B0-----:R-:W-:Y:S02]  /*89e0*/  HADD2.F32 R14, -RZ, R5.H0_H0 ;  /* 0x20000005ff0e7230 */ /* 0x001fe40000004100 */
[--C-:B-1----:R-:W-:Y:S02]  /*89f0*/  HADD2.F32 R12, -RZ, R9.reuse.H0_H0 ;  /* 0x20000009ff0c7230 */ /* 0x102fe40000004100 */
[----:B------:R-:W-:-:S02]  /*8a00*/  HADD2.F32 R23, -RZ, R9.H1_H1 ;  /* 0x30000009ff177230 */ /* 0x000fc40000004100 */
[----:B------:R-:W-:Y:S02]  /*8a10*/  HADD2.F32 R9, -RZ, R8.H0_H0 ;  /* 0x20000008ff097230 */ /* 0x000fe40000004100 */
[C---:B------:R-:W-:Y:S01]  /*8a20*/  FMUL.FTZ R33, R12.reuse, R31 ;  /* 0x0000001f0c217220 */ /* 0x040fe20000410000 */
[-C--:B------:R-:W-:Y:S01]  /*8a30*/  FMUL.FTZ R35, R12, R29.reuse ;  /* 0x0000001d0c237220 */ /* 0x080fe20000410000 */
[----:B------:R-:W-:Y:S02]  /*8a40*/  HADD2.F32 R15, -RZ, R5.H1_H1 ;  /* 0x30000005ff0f7230 */ /* 0x000fe40000004100 */
[----:B------:R-:W-:Y:S01]  /*8a50*/  FMUL.FTZ R34, R23, R32 ;  /* 0x0000002017227220 */ /* 0x000fe20000410000 */
[----:B------:R-:W-:Y:S02]  /*8a60*/  HADD2.F32 R5, -RZ, R4.H0_H0 ;  /* 0x20000004ff057230 */ /* 0x000fe40000004100 */
[C---:B------:R-:W-:Y:S01]  /*8a70*/  FFMA.FTZ R33, R14.reuse, R29, -R33 ;  /* 0x0000001d0e217223 */ /* 0x040fe20000010821 */
[----:B------:R-:W-:Y:S01]  /*8a80*/  FFMA.FTZ R35, R14, R31, R35 ;  /* 0x0000001f0e237223 */ /* 0x000fe20000010023 */
[----:B------:R-:W-:-:S02]  /*8a90*/  HADD2.F32 R12, -RZ, R3.H0_H0 ;  /* 0x20000003ff0c7230 */ /* 0x000fc40000004100 */
[----:B------:R-:W-:Y:S01]  /*8aa0*/  FMUL.FTZ R36, R23, R28 ;  /* 0x0000001c17247220 */ /* 0x000fe20000410000 */
[----:B------:R-:W-:Y:S01]  /*8ab0*/  FMUL.FTZ R14, R9, R30 ;  /* 0x0000001e090e7220 */ /* 0x000fe20000410000 */
[C---:B------:R-:W-:Y:S01]  /*8ac0*/  FFMA.FTZ R34, R15.reuse, R28, -R34 ;  /* 0x0000001c0f227223 */ /* 0x040fe20000010822 */
[----:B------:R-:W-:Y:S02]  /*8ad0*/  HADD2.F32 R26, -RZ, R10.H0_H0 ;  /* 0x2000000aff1a7230 */ /* 0x000fe40000004100 */
[----:B------:R-:W-:Y:S01]  /*8ae0*/  FFMA.FTZ R36, R15, R32, R36 ;  /* 0x000000200f247223 */ /* 0x000fe20000010024 */
[----:B------:R-:W-:Y:S02]  /*8af0*/  HADD2.F32 R23, -RZ, R46.H0_H0 ;  /* 0x2000002eff177230 */ /* 0x000fe40000004100 */
[-C--:B------:R-:W-:Y:S01]  /*8b00*/  FMUL.FTZ R9, R9, R12.reuse ;  /* 0x0000000c09097220 */ /* 0x080fe20000410000 */
[----:B------:R-:W-:Y:S01]  /*8b10*/  FFMA.FTZ R15, R5, R12, -R14 ;  /* 0x0000000c050f7223 */ /* 0x000fe2000001080e */
[----:B------:R-:W-:-:S02]  /*8b20*/  HADD2.F32 R3, -RZ, R0.H1_H1 ;  /* 0x30000000ff037230 */ /* 0x000fc40000004100 */
[----:B------:R-:W-:Y:S02]  /*8b30*/  HADD2.F32 R27, -RZ, R11.H0_H0 ;  /* 0x2000000bff1b7230 */ /* 0x000fe40000004100 */
[----:B------:R-:W-:Y:S02]  /*8b40*/  HADD2.F32 R14, -RZ, R46.H1_H1 ;  /* 0x3000002eff0e7230 */ /* 0x000fe40000004100 */
[----:B------:R-:W-:Y:S01]  /*8b50*/  FFMA.FTZ R30, R5, R30, R9 ;  /* 0x0000001e051e7223 */ /* 0x000fe20000010009 */
[----:B------:R-:W-:Y:S02]  /*8b60*/  HADD2.F32 R20, -RZ, R6.H0_H0 ;  /* 0x20000006ff147230 */ /* 0x000fe40000004100 */
[C---:B------:R-:W-:Y:S01]  /*8b70*/  FMUL.FTZ R5, R26.reuse, R23 ;  /* 0x000000171a057220 */ /* 0x040fe20000410000 */
[----:B------:R-:W-:Y:S02]  /*8b80*/  HADD2.F32 R21, -RZ, R7.H0_H0 ;  /* 0x20000007ff157230 */ /* 0x000fe40000004100 */
[----:B------:R-:W-:Y:S01]  /*8b90*/  FMUL.FTZ R9, R26, R3 ;  /* 0x000000031a097220 */ /* 0x000fe20000410000 */
[----:B------:R-:W-:-:S02]  /*8ba0*/  HADD2.F32 R0, -RZ, R0.H0_H0 ;  /* 0x20000000ff007230 */ /* 0x000fc40000004100 */
[C---:B------:R-:W-:Y:S01]  /*8bb0*/  FMUL.FTZ R32, R27.reuse, R14 ;  /* 0x0000000e1b207220 */ /* 0x040fe20000410000 */
[----:B------:R-:W-:Y:S02]  /*8bc0*/  HADD2.F32 R11, -RZ, R11.H1_H1 ;  /* 0x3000000bff0b7230 */ /* 0x000fe40000004100 */
[----:B------:R-:W-:Y:S02]  /*8bd0*/  HADD2.F32 R26, -RZ, R42.H0_H0 ;  /* 0x2000002aff1a7230 */ /* 0x000fe40000004100 */
[----:B------:R-:W-:Y:S02]  /*8be0*/  HADD2.F32 R12, -RZ, R38.H0_H0 ;  /* 0x20000026ff0c7230 */ /* 0x000fe40000004100 */
[----:B------:R-:W-:Y:S01]  /*8bf0*/  FFMA.FTZ R28, R20, R3, -R5 ;  /* 0x00000003141c7223 */ /* 0x000fe20000010805 */
[-C--:B------:R-:W-:Y:S01]  /*8c00*/  FMUL.FTZ R27, R27, R0.reuse ;  /* 0x000000001b1b7220 */ /* 0x080fe20000410000 */
[----:B------:R-:W-:Y:S01]  /*8c10*/  FFMA.FTZ R32, R21, R0, -R32 ;  /* 0x0000000015207223 */ /* 0x000fe20000010820 */
[----:B------:R-:W-:-:S02]  /*8c20*/  HADD2.F32 R7, -RZ, R7.H1_H1 ;  /* 0x30000007ff077230 */ /* 0x000fc40000004100 */
[----:B------:R-:W-:Y:S01]  /*8c30*/  FFMA.FTZ R20, R20, R23, R9 ;  /* 0x0000001714147223 */ /* 0x000fe20000010009 */
[C---:B------:R-:W-:Y:S01]  /*8c40*/  FMUL.FTZ R38, R11.reuse, R26 ;  /* 0x0000001a0b267220 */ /* 0x040fe20000410000 */
[----:B------:R-:W-:Y:S01]  /*8c50*/  FMUL.FTZ R0, R11, R12 ;  /* 0x0000000c0b007220 */ /* 0x000fe20000410000 */
[----:B------:R-:W-:Y:S02]  /*8c60*/  HADD2.F32 R8, -RZ, R8.H1_H1 ;  /* 0x30000008ff087230 */ /* 0x000fe40000004100 */
[----:B------:R-:W-:Y:S02]  /*8c70*/  HADD2.F32 R10, -RZ, R10.H1_H1 ;  /* 0x3000000aff0a7230 */ /* 0x000fe40000004100 */
[----:B------:R-:W-:Y:S02]  /*8c80*/  HADD2.F32 R9, -RZ, R40.H0_H0 ;  /* 0x20000028ff097230 */ /* 0x000fe40000004100 */
[----:B------:R-:W-:Y:S02]  /*8c90*/  HADD2.F32 R11, -RZ, R37.H0_H0 ;  /* 0x20000025ff0b7230 */ /* 0x000fe40000004100 */
[----:B------:R-:W-:-:S02]  /*8ca0*/  HADD2.F32 R3, -RZ, R45.H0_H0 ;  /* 0x2000002dff037230 */ /* 0x000fc40000004100 */
        /* <DEDUP_REMOVED lines=24> */
.L_x_11674:
[----:B------:R-:W-:Y:S05]  /*8e30*/  BSYNC B0 ;  /* 0x0000000000007941 */ /* 0x000fea0003800000 */
.L_x_11654:
        /* <DEDUP_REMOVED lines=8> */
.L_x_11651:
[----:B-12---:R-:W-:-:S05]  /*8ec0*/  IMAD.U32 R0, RZ, RZ, UR37 ;  /* 0x00000025ff007e24 */ /* 0x006fca000f8e00ff */
[----:B------:R-:W-:-:S13]  /*8ed0*/  ISETP.NE.AND P0, PT, R0, 0x3, PT ;  /* 0x000000030000780c */ /* 0x000fda0003f05270 */
[----:B------:R-:W-:Y:S05]  /*8ee0*/  @!P0 BRA `(.L_x_11689) ;  /* 0x0000000000048947 */ /* 0x000fea0003800000 */
[----:B------:R-:W-:Y:S01]  /*8ef0*/  BPT.TRAP 0x1 ;  /* 0x000000040000795c */ /* 0x000fe20000300000 */
.L_x_11689:
[----:B------:R-:W-:Y:S01]  /*8f00*/  IMAD R89, R16, 0x8, R2 ;  /* 0x0000000810597824 */ /* 0x000fe200078e0202 */
[----:B------:R-:W-:-:S04]  /*8f10*/  SHF.L.U32 R0, R19, 0x1f, RZ ;  /* 0x0000001f13007819 */ /* 0x000fc800000006ff */
[----:B------:R1:W2:Y:S01]  /*8f20*/  SYNCS.PHASECHK.TRANS64.TRYWAIT P2, [R89+URZ+0x16830], R0 ;  /* 0x01683000590075a7 */ /* 0x0002a2000804017f */
[----:B------:R-:W-:Y:S05]  /*8f30*/  @!P0 BRA `(.L_x_11690) ;  /* 0x0000000000048947 */ /* 0x000fea0003800000 */
[----:B------:R-:W-:Y:S01]  /*8f40*/  BPT.TRAP 0x1 ;  /* 0x000000040000795c */ /* 0x000fe20000300000 */
.L_x_11690:
[----:B0-----:R-:W0:Y:S01]  /*8f50*/  S2R R3, SR_TID.X ;  /* 0x0000000000037919 */ /* 0x001e220000002100 */
[----:B------:R-:W-:Y:S01]  /*8f60*/  LOP3.LUT R44, R44, 0xffffff80, RZ, 0xc0, !PT ;  /* 0xffffff802c2c7812 */ /* 0x000fe200078ec0ff */
[----:B---3--:R-:W3:Y:S01]  /*8f70*/  S2R R7, SR_TID.X ;  /* 0x0000000000077919 */ /* 0x008ee20000002100 */
[----:B0-----:R-:W-:-:S04]  /*8f80*/  VIADD R3, R3, 0xffffff80 ;  /* 0xffffff8003037836 */ /* 0x001fc80000000000 */
[----:B------:R-:W-:Y:S01]  /*8f90*/  IMAD.IADD R44, R3, 0x1, -R44 ;  /* 0x00000001032c7824 */ /* 0x000fe200078e0a2c */
[----:B---3--:R-:W-:-:S04]  /*8fa0*/  LOP3.LUT R8, R7, 0x7f, RZ, 0xc0, !PT ;  /* 0x0000007f07087812 */ /* 0x008fc800078ec0ff */
[----:B------:R-:W-:Y:S02]  /*8fb0*/  SHF.R.S32.HI R5, RZ, 0x1f, R44 ;  /* 0x0000001fff057819 */ /* 0x000fe4000001142c */
[----:B------:R-:W-:Y:S02]  /*8fc0*/  ISETP.NE.AND P1, PT, R8, RZ, PT ;  /* 0x000000ff0800720c */ /* 0x000fe40003f25270 */
[CC--:B------:R-:W-:Y:S02]  /*8fd0*/  LEA.HI R3, R5.reuse, R44.reuse, RZ, 0x2 ;  /* 0x0000002c05037211 */ /* 0x0c0fe400078f10ff */
[----:B------:R-:W-:Y:S02]  /*8fe0*/  LEA.HI R5, R5, R44, RZ, 0x5 ;  /* 0x0000002c05057211 */ /* 0x000fe400078f28ff */
[--C-:B------:R-:W-:Y:S02]  /*8ff0*/  SHF.R.S32.HI R4, RZ, 0x2, R3.reuse ;  /* 0x00000002ff047819 */ /* 0x100fe40000011403 */
[----:B------:R-:W-:-:S02]  /*9000*/  SHF.R.S32.HI R3, RZ, 0x1f, R3 ;  /* 0x0000001fff037819 */ /* 0x000fc40000011403 */
[----:B------:R-:W-:Y:S02]  /*9010*/  SHF.R.S32.HI R5, RZ, 0x5, R5 ;  /* 0x00000005ff057819 */ /* 0x000fe40000011405 */
[----:B------:R-:W-:Y:S01]  /*9020*/  LEA.HI R6, R3, R4, RZ, 0x3 ;  /* 0x0000000403067211 */ /* 0x000fe200078f18ff */
[----:B------:R-:W-:-:S03]  /*9030*/  IMAD.HI R3, R24, 0x55555556, RZ ;  /* 0x5555555618037827 */ /* 0x000fc600078e02ff */
[----:B------:R-:W-:Y:S02]  /*9040*/  LOP3.LUT R7, R6, 0xfffffff8, RZ, 0xc0, !PT ;  /* 0xfffffff806077812 */ /* 0x000fe400078ec0ff */
[----:B------:R-:W-:-:S03]  /*9050*/  LEA.HI R3, R3, R3, RZ, 0x1 ;  /* 0x0000000303037211 */ /* 0x000fc600078f08ff */
[----:B------:R-:W-:Y:S02]  /*9060*/  IMAD.IADD R4, R4, 0x1, -R7 ;  /* 0x0000000104047824 */ /* 0x000fe400078e0a07 */
[----:B------:R-:W-:Y:S02]  /*9070*/  IMAD R3, R3, -0x3, R24 ;  /* 0xfffffffd03037824 */ /* 0x000fe400078e0218 */
[----:B------:R-:W-:Y:S01]  /*9080*/  IMAD R4, R5, 0x10, R4 ;  /* 0x0000001005047824 */ /* 0x000fe200078e0204 */
[----:B--2---:R-:W-:Y:S06]  /*9090*/  @P2 BRA `(.L_x_11691) ;  /* 0x0000000000082947 */ /* 0x004fec0003800000 */
[----:B------:R-:W0:Y:S02]  /*90a0*/  SYNCS.PHASECHK.TRANS64.TRYWAIT P2, [R89+URZ+0x16830], R0 ;  /* 0x01683000590075a7 */ /* 0x000e24000804017f */
[----:B0-----:R-:W-:Y:S05]  /*90b0*/  @!P2 BRA `(.L_x_11692) ;  /* 0x0000015400e8a947 */ /* 0x001fea0003800000 */
.L_x_11691:
[----:B------:R-:W-:Y:S05]  /*90c0*/  WARPSYNC.ALL ;  /* 0x0000000000007948 */ /* 0x000fea0003800000 */
[----:B------:R-:W-:Y:S01]  /*90d0*/  IMAD R156, R3, 0x40, R4 ;  /* 0x00000040039c7824 */ /* 0x000fe200078e0204 */
[----:B01----:R-:W-:Y:S02]  /*90e0*/  IADD3 R0, R2, 0xe400, RZ ;  /* 0x0000e40002007810 */ /* 0x003fe40007ffe0ff */
[----:B------:R-:W-:Y:S02]  /*90f0*/  LOP3.LUT R6, R25, 0x10000, RZ, 0xfc, !PT ;  /* 0x0001000019067812 */ /* 0x000fe400078efcff */
[----:B------:R-:W-:-:S04]  /*9100*/  SHF.R.U32.HI R0, RZ, 0x4, R0 ;  /* 0x00000004ff007819 */ /* 0x000fc80000011600 */
[----:B------:R-:W-:-:S04]  /*9110*/  LOP3.LUT R0, R0, 0x3fff, RZ, 0xc0, !PT ;  /* 0x00003fff00007812 */ /* 0x000fc800078ec0ff */
[----:B------:R-:W-:Y:S01]  /*9120*/  LOP3.LUT R3, R0, 0x10000, RZ, 0xfc, !PT ;  /* 0x0001000000037812 */ /* 0x000fe200078efcff */
[----:B------:R-:W-:Y:S02]  /*9130*/  IMAD.MOV.U32 R7, RZ, RZ, 0x40000040 ;  /* 0x40000040ff077424 */ /* 0x000fe400078e00ff */
[----:B------:R-:W-:Y:S02]  /*9140*/  IMAD.MOV.U32 R5, RZ, RZ, 0x40000040 ;  /* 0x40000040ff057424 */ /* 0x000fe400078e00ff */
[----:B------:R-:W-:Y:S01]  /*9150*/  IMAD R4, R16, 0x400, R3 ;  /* 0x0000040010047824 */ /* 0x000fe200078e0203 */
[C---:B------:R-:W-:Y:S01]  /*9160*/  R2UR UR4, R6.reuse ;  /* 0x00000000060472ca */ /* 0x040fe200000e0000 */
[----:B------:R-:W-:Y:S01]  /*9170*/  WARPGROUP.ARRIVE ;  /* 0x00000000000079c5 */ /* 0x000fe20000000000 */
[----:B------:R-:W-:Y:S01]  /*9180*/  R2UR UR5, R7 ;  /* 0x00000000070572ca */ /* 0x000fe200000e0000 */
[----:B------:R-:W-:Y:S01]  /*9190*/  VIADD R12, R6, 0x2 ;  /* 0x00000002060c7836 */ /* 0x000fe20000000000 */
[C---:B------:R-:W-:Y:S01]  /*91a0*/  R2UR UR6, R4.reuse ;  /* 0x00000000040672ca */ /* 0x040fe200000e0000 */
[----:B------:R-:W-:Y:S01]  /*91b0*/  IMAD.MOV.U32 R13, RZ, RZ, 0x40000040 ;  /* 0x40000040ff0d7424 */ /* 0x000fe200078e00ff */
[----:B------:R-:W-:Y:S01]  /*91c0*/  R2UR UR7, R5 ;  /* 0x00000000050772ca */ /* 0x000fe200000e0000 */
[----:B------:R-:W-:Y:S01]  /*91d0*/  IMAD.MOV.U32 R9, RZ, RZ, 0x40000040 ;  /* 0x40000040ff097424 */ /* 0x000fe200078e00ff */
[----:B------:R0:W-:Y:S01]  /*91e0*/  STL [R1+0xc], R3 ;  /* 0x00000c0301007387 */ /* 0x0001e20000100800 */
[----:B------:R-:W-:-:S03]  /*91f0*/  VIADD R8, R4, 0x2 ;  /* 0x0000000204087836 */ /* 0x000fc60000000000 */
[----:B------:R-:W2:Y:S04]  /*9200*/  LDL R110, [R1+0x20] ;  /* 0x00002000016e7983 */ /* 0x000ea80000100800 */
[----:B------:R-:W3:Y:S03]  /*9210*/  LDL R111, [R1+0x24] ;  /* 0x00002400016f7983 */ /* 0x000ee60000100800 */
[----:B------:R-:W-:Y:S01]  /*9220*/  HGMMA.64x128x16.F32 R24, gdesc[UR4], RZ, !UPT, gsb0 ;  /* 0x01e00000041879f0 */ /* 0x000fe2000c0008ff */
[----:B------:R-:W-:Y:S01]  /*9230*/  R2UR UR4, R12 ;  /* 0x000000000c0472ca */ /* 0x000fe200000e0000 */
[----:B------:R-:W4:Y:S01]  /*9240*/  LDL R109, [R1+0x14] ;  /* 0x00001400016d7983 */ /* 0x000f220000100800 */
[----:B------:R-:W-:-:S02]  /*9250*/  R2UR UR5, R13 ;  /* 0x000000000d0572ca */ /* 0x000fc400000e0000 */
[----:B------:R-:W-:Y:S02]  /*9260*/  R2UR UR6, R8 ;  /* 0x00000000080672ca */ /* 0x000fe400000e0000 */
[----:B------:R-:W-:Y:S01]  /*9270*/  R2UR UR7, R9 ;  /* 0x00000000090772ca */ /* 0x000fe200000e0000 */
[----:B------:R-:W-:Y:S02]  /*9280*/  VIADD R10, R6, 0x4 ;  /* 0x00000004060a7836 */ /* 0x000fe40000000000 */
[----:B------:R-:W-:Y:S02]  /*9290*/  VIADD R8, R4, 0x4 ;  /* 0x0000000404087836 */ /* 0x000fe40000000000 */
[----:B------:R-:W-:Y:S02]  /*92a0*/  IMAD.MOV.U32 R11, RZ, RZ, 0x40000040 ;  /* 0x40000040ff0b7424 */ /* 0x000fe400078e00ff */
[----:B------:R-:W-:Y:S01]  /*92b0*/  IMAD.MOV.U32 R9, RZ, RZ, 0x40000040 ;  /* 0x40000040ff097424 */ /* 0x000fe200078e00ff */
[----:B------:R-:W-:-:S02]  /*92c0*/  WARPGROUP.DEPBAR.LE gsb0, 0x0 ;  /* 0x00008000000079c5 */ /* 0x000fc40000010000 */
        /* <DEDUP_REMOVED lines=8> */
[----:B------:R-:W-:Y:S02]  /*9350*/  IMAD.MOV.U32 R9, RZ, RZ, 0x40000040 ;  /* 0x40000040ff097424 */ /* 0x000fe400078e00ff */
[----:B------:R-:W-:Y:S01]  /*9360*/  IMAD.MOV.U32 R5, RZ, RZ, 0x40000040 ;  /* 0x40000040ff057424 */ /* 0x000fe200078e00ff */
[----:B------:R-:W-:Y:S02]  /*9370*/  WARPGROUP.DEPBAR.LE gsb0, 0x0 ;  /* 0x00008000000079c5 */ /* 0x000fe40000010000 */
[----:B------:R-:W-:-:S06]  /*9380*/  WARPGROUP.ARRIVE ;  /* 0x00000000000079c5 */ /* 0x000fcc0000000000 */
[----:B------:R-:W-:Y:S01]  /*9390*/  HGMMA.64x128x16.F32 R24, gdesc[UR4], R24, gsb0 ;  /* 0x01e00000041879f0 */ /* 0x000fe20008000818 */
[----:B------:R-:W-:Y:S02]  /*93a0*/  R2UR UR4, R8 ;  /* 0x00000000080472ca */ /* 0x000fe400000e0000 */
[----:B------:R-:W-:Y:S02]  /*93b0*/  R2UR UR5, R9 ;  /* 0x00000000090572ca */ /* 0x000fe400000e0000 */
[----:B------:R-:W-:Y:S02]  /*93c0*/  R2UR UR6, R4 ;  /* 0x00000000040672ca */ /* 0x000fe400000e0000 */
[----:B------:R-:W-:Y:S01]  /*93d0*/  R2UR UR7, R5 ;  /* 0x00000000050772ca */ /* 0x000fe200000e0000 */
[----:B------:R-:W-:Y:S02]  /*93e0*/  WARPGROUP.DEPBAR.LE gsb0, 0x0 ;  /* 0x00008000000079c5 */ /* 0x000fe40000010000 */
[----:B------:R-:W-:-:S10]  /*93f0*/  WARPGROUP.ARRIVE ;  /* 0x00000000000079c5 */ /* 0x000fd40000000000 */
[----:B------:R-:W-:Y:S01]  /*9400*/  HGMMA.64x128x16.F32 R24, gdesc[UR4], R24, gsb0 ;  /* 0x01e00000041879f0 */ /* 0x000fe20008000818 */
[----:B------:R-:W-:Y:S01]  /*9410*/  ULDC.64 UR4, c[0x0][0x9d8] ;  /* 0x0002760000047ab9 */ /* 0x000fe20000000a00 */
[----:B------:R-:W-:Y:S02]  /*9420*/  ULDC.64 UR6, c[0x0][0x9e0] ;  /* 0x0002780000067ab9 */ /* 0x000fe40000000a00 */
[----:B------:R-:W-:Y:S01]  /*9430*/  UISETP.GE.AND UP0, UPT, UR7, 0x1, UPT ;  /* 0x000000010700788c */ /* 0x000fe2000bf06270 */
[----:B------:R-:W-:-:S05]  /*9440*/  @!P1 VIADD R89, R89, 0x16840 ;  /* 0x0001684059599836 */ /* 0x000fca0000000000 */
[----:B------:R-:W-:Y:S01]  /*9450*/  PLOP3.LUT P2, PT, PT, PT, UP0, 0x40, 0x0 ;  /* 0x000000000000781c */ /* 0x000fe20003f4e808 */
[----:B------:R-:W-:Y:S01]  /*9460*/  ULOP3.LUT UR30, URZ, UR5, URZ, 0x33, !UPT ;  /* 0x000000053f1e7292 */ /* 0x000fe2000f8e333f */
[----:B------:R-:W-:Y:S01]  /*9470*/  @!P1 PRMT R89, RZ, 0x654, R89 ;  /* 0x00000654ff599816 */ /* 0x000fe20000000059 */
[----:B----4-:R-:W-:Y:S01]  /*9480*/  IMAD R156, R109, 0xc0, R156 ;  /* 0x000000c06d9c7824 */ /* 0x010fe200078e029c */
[----:B------:R-:W-:Y:S02]  /*9490*/  WARPGROUP.DEPBAR.LE gsb0, 0x0 ;  /* 0x00008000000079c5 */ /* 0x000fe40000010000 */
[----:B------:R-:W-:Y:S01]  /*94a0*/  FMUL.FTZ R96, R37, UR4 ;  /* 0x0000000425607c20 */ /* 0x000fe20008410000 */
[----:B------:R-:W-:Y:S02]  /*94b0*/  IMAD.MOV.U32 R37, RZ, RZ, -0x80 ;  /* 0xffffff80ff257424 */ /* 0x000fe400078e00ff */
        /* <DEDUP_REMOVED lines=23> */
[----:B-----5:R-:W-:Y:S01]  /*9630*/  FMUL.FTZ R23, R39, UR4 ;  /* 0x0000000427177c20 */ /* 0x020fe20008410000 */
        /* <DEDUP_REMOVED lines=38> */
[----:B--2---:R-:W-:Y:S01]  /*98a0*/  IADD3 R48, R110, R80, RZ ;  /* 0x000000506e307210 */ /* 0x004fe20007ffe0ff */
[----:B------:R-:W-:Y:S01]  /*98b0*/  FMUL.FTZ R37, R87, UR4 ;  /* 0x0000000457257c20 */ /* 0x000fe20008410000 */
[----:B------:R-:W-:Y:S01]  /*98c0*/  FMUL.FTZ R84, R84, UR4 ;  /* 0x0000000454547c20 */ /* 0x000fe20008410000 */
[----:B------:R0:W-:Y:S01]  /*98d0*/  @!P1 SYNCS.ARRIVE.TRANS64.RED.A1T0 RZ, [R89+URZ], RZ ;  /* 0x000000ff59ff99a7 */ /* 0x0001e2000810043f */
[----:B---3--:R-:W-:Y:S01]  /*98e0*/  IADD3 R50, -R111, 0x1, R48 ;  /* 0x000000016f327810 */ /* 0x008fe20007ffe130 */
[----:B------:R-:W1:Y:S04]  /*98f0*/  MUFU.TANH R3, R3 ;  /* 0x0000000300037308 */ /* 0x000e680000002400 */
[----:B------:R-:W-:-:S04]  /*9900*/  IMAD R50, R155, -0x2, R50 ;  /* 0xfffffffe9b327824 */ /* 0x000fc800078e0232 */
[----:B------:R-:W2:Y:S01]  /*9910*/  MUFU.TANH R90, R90 ;  /* 0x0000005a005a7308 */ /* 0x000ea20000002400 */
[----:B------:R-:W-:-:S07]  /*9920*/  IMAD R81, R155, -0x2, R48 ;  /* 0xfffffffe9b517824 */ /* 0x000fce00078e0230 */
[----:B------:R-:W3:Y:S01]  /*9930*/  MUFU.TANH R0, R0 ;  /* 0x0000000000007308 */ /* 0x000ee20000002400 */
[----:B------:R-:W-:-:S07]  /*9940*/  VIADD R82, R50, UR6 ;  /* 0x0000000632527c36 */ /* 0x000fce0008000000 */
        /* <DEDUP_REMOVED lines=78> */
.L_x_11695:
[----:B------:R-:W-:-:S06]  /*9e30*/  UISETP.NE.AND UP1, UPT, UR7, 0x1, UPT ;  /* 0x000000010700788c */ /* 0x000fcc000bf25270 */
[----:B------:R-:W-:-:S05]  /*9e40*/  PLOP3.LUT P2, PT, PT, PT, UP1, 0x80, 0x0 ;  /* 0x000000000000781c */ /* 0x000fca0003f4f018 */
[----:B------:R-:W-:-:S08]  /*9e50*/  @UP1 ULDC.64 UR4, c[0x0][0x9e8] ;  /* 0x00027a0000041ab9 */ /* 0x000fd00000000a00 */
[----:B------:R-:W-:-:S05]  /*9e60*/  @P2 IMAD.HI.U32 R49, R48, UR4, RZ ;  /* 0x0000000430312c27 */ /* 0x000fca000f8e00ff */
[----:B------:R-:W-:-:S07]  /*9e70*/  @P2 SHF.R.U32.HI R48, RZ, UR5, R49 ;  /* 0x00000005ff302c19 */ /* 0x000fce0008011631 */
.L_x_11696:
[----:B------:R-:W-:Y:S05]  /*9e80*/  BSYNC B0 ;  /* 0x0000000000007941 */ /* 0x000fea0003800000 */
.L_x_11694:
[----:B------:R-:W-:-:S04]  /*9e90*/  IMAD R48, R48, UR7, -R79 ;  /* 0x0000000730307c24 */ /* 0x000fc8000f8e0a4f */
[----:B------:R-:W-:-:S05]  /*9ea0*/  IMAD R48, R155, -0x2, R48 ;  /* 0xfffffffe9b307824 */ /* 0x000fca00078e0230 */
[----:B------:R-:W-:Y:S02]  /*9eb0*/  VIMNMX R78, R78, R48, !PT ;  /* 0x000000304e4e7248 */ /* 0x000fe40007fe0100 */
[----:B------:R-:W-:-:S07]  /*9ec0*/  VIADDMNMX R77, R48, UR7, R77, PT ;  /* 0x00000007304d7c46 */ /* 0x000fce000b80014d */
.L_x_11693:
[----:B------:R-:W-:Y:S01]  /*9ed0*/  ISETP.GE.AND P3, PT, R80, 0x9, PT ;  /* 0x000000095000780c */ /* 0x000fe20003f66270 */
[----:B------:R-:W-:Y:S01]  /*9ee0*/  VIADD R157, R156, 0x8 ;  /* 0x000000089c9d7836 */ /* 0x000fe20000000000 */
[----:B------:R-:W-:Y:S02]  /*9ef0*/  ISETP.GE.AND P2, PT, R80, 0x2, PT ;  /* 0x000000025000780c */ /* 0x000fe40003f46270 */
[----:B------:R-:W-:Y:S02]  /*9f00*/  LOP3.LUT R22, R22, 0xfffffffd, RZ, 0xc0, !PT ;  /* 0xfffffffd16167812 */ /* 0x000fe400078ec0ff */
[----:B------:R-:W-:Y:S02]  /*9f10*/  ISETP.GT.AND P4, PT, R78, 0x1, !P2 ;  /* 0x000000014e00780c */ /* 0x000fe40005784270 */
[----:B------:R-:W-:Y:S02]  /*9f20*/  ISETP.GE.AND P5, PT, R80, 0xa, PT ;  /* 0x0000000a5000780c */ /* 0x000fe40003fa6270 */
[----:B------:R-:W-:-:S03]  /*9f30*/  ISETP.LT.OR P4, PT, R77, 0x2, P4 ;  /* 0x000000024d00780c */ /* 0x000fc60002781670 */
[----:B------:R-:W-:Y:S02]  /*9f40*/  @P3 LOP3.LUT R22, R22, 0x2, RZ, 0xfc, !PT ;  /* 0x0000000216163812 */ /* 0x000fe400078efcff */
[----:B------:R-:W-:Y:S02]  /*9f50*/  ISETP.GT.AND P3, PT, R78, 0x8, !P3 ;  /* 0x000000084e00780c */ /* 0x000fe40005f64270 */
[----:B------:R-:W-:Y:S02]  /*9f60*/  FSEL R90, R90, -INF , !P4 ;  /* 0xff8000005a5a7808 */ /* 0x000fe40006000000 */
[----:B------:R-:W-:Y:S02]  /*9f70*/  ISETP.LT.OR P3, PT, R77, 0x9, P3 ;  /* 0x000000094d00780c */ /* 0x000fe40001f61670 */
[----:B------:R-:W-:Y:S02]  /*9f80*/  ISETP.GE.AND P4, PT, R80, 0x11, PT ;  /* 0x000000115000780c */ /* 0x000fe40003f86270 */
[----:B------:R-:W-:-:S02]  /*9f90*/  LOP3.LUT R22, R22, 0xfffffffb, RZ, 0xc0, !PT ;  /* 0xfffffffb16167812 */ /* 0x000fc400078ec0ff */
[----:B0-----:R-:W-:Y:S02]  /*9fa0*/  FSEL R49, R92, -INF , !P3 ;  /* 0xff8000005c317808 */ /* 0x001fe40005800000 */
[----:B------:R-:W-:Y:S02]  /*9fb0*/  ISETP.GT.AND P3, PT, R78, 0x9, !P5 ;  /* 0x000000094e00780c */ /* 0x000fe40006f64270 */
[----:B------:R-:W-:Y:S02]  /*9fc0*/  @P5 LOP3.LUT R22, R22, 0x4, RZ, 0xfc, !PT ;  /* 0x0000000416165812 */ /* 0x000fe400078efcff */
[----:B------:R-:W-:Y:S02]  /*9fd0*/  ISETP.LT.OR P3, PT, R77, 0xa, P3 ;  /* 0x0000000a4d00780c */ /* 0x000fe40001f61670 */
[----:B------:R-:W-:Y:S02]  /*9fe0*/  LOP3.LUT R22, R22, 0xfffffff7, RZ, 0xc0, !PT ;  /* 0xfffffff716167812 */ /* 0x000fe400078ec0ff */
[----:B------:R-:W-:-:S02]  /*9ff0*/  FSEL R63, R91, -INF , !P3 ;  /* 0xff8000005b3f7808 */ /* 0x000fc40005800000 */
[----:B------:R-:W-:Y:S02]  /*a000*/  @P4 LOP3.LUT R22, R22, 0x8, RZ, 0xfc, !PT ;  /* 0x0000000816164812 */ /* 0x000fe400078efcff */
[----:B------:R-:W-:Y:S02]  /*a010*/  ISETP.GT.AND P3, PT, R78, 0x10, !P4 ;  /* 0x000000104e00780c */ /* 0x000fe40006764270 */
[----:B------:R-:W-:Y:S02]  /*a020*/  ISETP.GE.AND P4, PT, R80, 0x12, PT ;  /* 0x000000125000780c */ /* 0x000fe40003f86270 */
[----:B------:R-:W-:Y:S02]  /*a030*/  ISETP.LT.OR P3, PT, R77, 0x11, P3 ;  /* 0x000000114d00780c */ /* 0x000fe40001f61670 */
[----:B------:R-:W-:Y:S02]  /*a040*/  LOP3.LUT R22, R22, 0xfbffffff, RZ, 0xc0, !PT ;  /* 0xfbffffff16167812 */ /* 0x000fe400078ec0ff */
[----:B------:R-:W-:-:S02]  /*a050*/  FSEL R62, R94, -INF , !P3 ;  /* 0xff8000005e3e7808 */ /* 0x000fc40005800000 */
        /* <DEDUP_REMOVED lines=156> */
[----:B------:R-:W-:Y:S01]  /*aa20*/  VIADDMNMX R80, R157, R82, R81, PT ;  /* 0x000000529d507246 */ /* 0x000fe20003800151 */
[----:B------:R-:W-:-:S10]  /*aa30*/  IMAD.IADD R82, R83, 0x1, R157 ;  /* 0x0000000153527824 */ /* 0x000fd400078e029d */
        /* <DEDUP_REMOVED lines=20> */
.L_x_11699:
[----:B------:R-:W-:-:S06]  /*ab80*/  UISETP.NE.AND UP1, UPT, UR7, 0x1, UPT ;  /* 0x000000010700788c */ /* 0x000fcc000bf25270 */
[----:B------:R-:W-:-:S05]  /*ab90*/  PLOP3.LUT P6, PT, PT, PT, UP1, 0x80, 0x0 ;  /* 0x000000000000781c */ /* 0x000fca0003fcf018 */
[----:B------:R-:W-:-:S08]  /*aba0*/  @UP1 ULDC.64 UR4, c[0x0][0x9e8] ;  /* 0x00027a0000041ab9 */ /* 0x000fd00000000a00 */
[----:B------:R-:W-:Y:S01]  /*abb0*/  @P6 IMAD.HI.U32 R78, R77, UR4, RZ ;  /* 0x000000044d4e6c27 */ /* 0x000fe2000f8e00ff */
[----:B------:R-:W-:-:S13]  /*abc0*/  PLOP3.LUT P6, PT, PT, PT, UP1, 0x80, 0x0 ;  /* 0x000000000000781c */ /* 0x000fda0003fcf018 */
[----:B------:R-:W-:-:S07]  /*abd0*/  @P6 SHF.R.U32.HI R77, RZ, UR5, R78 ;  /* 0x00000005ff4d6c19 */ /* 0x000fce000801164e */
.L_x_11700:
[----:B------:R-:W-:Y:S05]  /*abe0*/  BSYNC B0 ;  /* 0x0000000000007941 */ /* 0x000fea0003800000 */
.L_x_11698:
[----:B------:R-:W-:-:S04]  /*abf0*/  IMAD R78, R77, UR7, -R79 ;  /* 0x000000074d4e7c24 */ /* 0x000fc8000f8e0a4f */
[----:B------:R-:W-:-:S05]  /*ac00*/  IMAD R77, R155, -0x2, R78 ;  /* 0xfffffffe9b4d7824 */ /* 0x000fca00078e024e */
[----:B------:R-:W-:Y:S02]  /*ac10*/  VIMNMX R82, R82, R77, !PT ;  /* 0x0000004d52527248 */ /* 0x000fe40007fe0100 */
[----:B------:R-:W-:-:S07]  /*ac20*/  VIADDMNMX R80, R77, UR7, R80, PT ;  /* 0x000000074d507c46 */ /* 0x000fce000b800150 */
.L_x_11697:
        /* <DEDUP_REMOVED lines=20> */
[----:B------:R-:W-:Y:S02]  /*ad70*/  LOP3.LUT P2, RZ, R22, 0x8, RZ, 0xc0, !PT ;  /* 0x0000000816ff7812 */ /* 0x000fe4000784c0ff */
[----:B------:R-:W-:Y:S02]  /*ad80*/  FMNMX.FTZ R14, R84, R90, !PT ;  /* 0x0000005a540e7209 */ /* 0x000fe40007810000 */
[----:B------:R-:W-:Y:S02]  /*ad90*/  ISETP.GT.AND P2, PT, R82, 0x10, !P2 ;  /* 0x000000105200780c */ /* 0x000fe40005744270 */
[----:B------:R-:W-:Y:S02]  /*ada0*/  FMNMX.FTZ R14, R49, R14, !PT ;  /* 0x0000000e310e7209 */ /* 0x000fe40007810000 */
[----:B------:R-:W-:-:S02]  /*adb0*/  ISETP.LT.OR P2, PT, R80, 0x11, P2 ;  /* 0x000000115000780c */ /* 0x000fc40001741670 */
[----:B------:R-:W-:Y:S02]  /*adc0*/  FSEL R34, R34, -INF , !P5 ;  /* 0xff80000022227808 */ /* 0x000fe40006800000 */
[----:B------:R-:W-:Y:S02]  /*add0*/  FSEL R78, R15, -INF , !P2 ;  /* 0xff8000000f4e7808 */ /* 0x000fe40005000000 */
        /* <DEDUP_REMOVED lines=15> */
[----:B------:R-:W-:-:S02]  /*aed0*/  LOP3.LUT P6, RZ, R22, 0x8000, RZ, 0xc0, !PT ;  /* 0x0000800016ff7812 */ /* 0x000fc400078cc0ff */
        /* <DEDUP_REMOVED lines=162> */
[----:B------:R-:W-:Y:S01]  /*b900*/  FFMA.FTZ R3, R3, UR41, -R85 ;  /* 0x0000002903037c23 */ /* 0x000fe20008010855 */
        /* <DEDUP_REMOVED lines=27> */
[----:B------:R-:W-:Y:S01]  /*bac0*/  FMNMX.FTZ R15, R28, R15, !PT ;  /* 0x0000000f1c0f7209 */ /* 0x000fe20007810000 */
[--C-:B------:R-:W-:Y:S01]  /*bad0*/  FFMA.FTZ R29, R53, UR41, -R85.reuse ;  /* 0x00000029351d7c23 */ /* 0x100fe20008010855 */
[--C-:B------:R-:W-:Y:S01]  /*bae0*/  FFMA.FTZ R53, R67, UR41, -R85.reuse ;  /* 0x0000002943357c23 */ /* 0x100fe20008010855 */
[----:B------:R-:W-:Y:S01]  /*baf0*/  FFMA.FTZ R67, R76, UR41, -R85 ;  /* 0x000000294c437c23 */ /* 0x000fe20008010855 */
        /* <DEDUP_REMOVED lines=17> */
[----:B------:R-:W-:-:S06]  /*bc10*/  FMUL.FTZ R71, R15, UR41 ;  /* 0x000000290f477c20 */ /* 0x000fcc0008410000 */
[----:B------:R-:W-:Y:S01]  /*bc20*/  MUFU.EX2 R57, R57 ;  /* 0x0000003900397308 */ /* 0x000fe20000000800 */
[----:B------:R-:W-:Y:S02]  /*bc30*/  FSEL R71, R71, RZ, P2 ;  /* 0x000000ff47477208 */ /* 0x000fe40001000000 */
[----:B------:R-:W-:-:S03]  /*bc40*/  PLOP3.LUT P2, PT, PT, PT, UP0, 0x40, 0x0 ;  /* 0x000000000000781c */ /* 0x000fc60003f4e808 */
[----:B------:R-:W-:Y:S01]  /*bc50*/  FFMA.FTZ R151, R5, UR41, -R71 ;  /* 0x0000002905977c23 */ /* 0x000fe20008010847 */
[----:B------:R-:W-:Y:S01]  /*bc60*/  FADD.FTZ R5, R148, R79 ;  /* 0x0000004f94057221 */ /* 0x000fe20000010000 */
[--C-:B------:R-:W-:Y:S01]  /*bc70*/  FFMA.FTZ R149, R83, UR41, -R71.reuse ;  /* 0x0000002953957c23 */ /* 0x100fe20008010847 */
[--C-:B------:R-:W-:Y:S01]  /*bc80*/  FFMA.FTZ R50, R4, UR41, -R71.reuse ;  /* 0x0000002904327c23 */ /* 0x100fe20008010847 */
[----:B------:R-:W-:Y:S01]  /*bc90*/  FFMA.FTZ R52, R77, UR41, -R71 ;  /* 0x000000294d347c23 */ /* 0x000fe20008010847 */
[----:B------:R-:W-:Y:S01]  /*bca0*/  FADD.FTZ R4, R150, R5 ;  /* 0x0000000596047221 */ /* 0x000fe20000010000 */
[----:B------:R-:W-:Y:S01]  /*bcb0*/  MUFU.EX2 R151, R151 ;  /* 0x0000009700977308 */ /* 0x000fe20000000800 */
[--C-:B------:R-:W-:Y:S01]  /*bcc0*/  FFMA.FTZ R145, R78, UR41, -R71.reuse ;  /* 0x000000294e917c23 */ /* 0x100fe20008010847 */
[--C-:B------:R-:W-:Y:S01]  /*bcd0*/  FFMA.FTZ R20, R20, UR41, -R71.reuse ;  /* 0x0000002914147c23 */ /* 0x100fe20008010847 */
[----:B-1----:R-:W-:Y:S01]  /*bce0*/  FADD.FTZ R5, R49, R4 ;  /* 0x0000000431057221 */ /* 0x002fe20000010000 */
[--C-:B------:R-:W-:Y:S01]  /*bcf0*/  FFMA.FTZ R147, R21, UR41, -R71.reuse ;  /* 0x0000002915937c23 */ /* 0x100fe20008010847 */
[--C-:B------:R-:W-:Y:S01]  /*bd00*/  FFMA.FTZ R54, R23, UR41, -R71.reuse ;  /* 0x0000002917367c23 */ /* 0x100fe20008010847 */
[----:B------:R-:W-:Y:S01]  /*bd10*/  FFMA.FTZ R141, R24, UR41, -R71 ;  /* 0x00000029188d7c23 */ /* 0x000fe20008010847 */
[----:B--2---:R-:W-:Y:S01]  /*bd20*/  FADD.FTZ R4, R144, R5 ;  /* 0x0000000590047221 */ /* 0x004fe20000010000 */
[----:B------:R-:W-:Y:S01]  /*bd30*/  MUFU.EX2 R149, R149 ;  /* 0x0000009500957308 */ /* 0x000fe20000000800 */
[--C-:B------:R-:W-:Y:S01]  /*bd40*/  FFMA.FTZ R24, R25, UR41, -R71.reuse ;  /* 0x0000002919187c23 */ /* 0x100fe20008010847 */
[--C-:B------:R-:W-:Y:S01]  /*bd50*/  FFMA.FTZ R143, R26, UR41, -R71.reuse ;  /* 0x000000291a8f7c23 */ /* 0x100fe20008010847 */
[----:B---3--:R-:W-:Y:S01]  /*bd60*/  FADD.FTZ R5, R63, R4 ;  /* 0x000000043f057221 */ /* 0x008fe20000010000 */
[--C-:B------:R-:W-:Y:S01]  /*bd70*/  FFMA.FTZ R26, R27, UR41, -R71.reuse ;  /* 0x000000291b1a7c23 */ /* 0x100fe20008010847 */
[--C-:B------:R-:W-:Y:S01]  /*bd80*/  FFMA.FTZ R137, R30, UR41, -R71.reuse ;  /* 0x000000291e897c23 */ /* 0x100fe20008010847 */
[----:B------:R-:W-:Y:S01]  /*bd90*/  FFMA.FTZ R30, R31, UR41, -R71 ;  /* 0x000000291f1e7c23 */ /* 0x000fe20008010847 */
[----:B----4-:R-:W-:Y:S01]  /*bda0*/  FADD.FTZ R4, R146, R5 ;  /* 0x0000000592047221 */ /* 0x010fe20000010000 */
[----:B------:R-:W0:Y:S01]  /*bdb0*/  MUFU.EX2 R50, R50 ;  /* 0x0000003200327308 */ /* 0x000e220000000800 */
[--C-:B------:R-:W-:Y:S01]  /*bdc0*/  FFMA.FTZ R139, R32, UR41, -R71.reuse ;  /* 0x00000029208b7c23 */ /* 0x100fe20008010847 */
[--C-:B------:R-:W-:Y:S01]  /*bdd0*/  FFMA.FTZ R32, R33, UR41, -R71.reuse ;  /* 0x0000002921207c23 */ /* 0x100fe20008010847 */
[----:B-----5:R-:W-:Y:S01]  /*bde0*/  FADD.FTZ R5, R51, R4 ;  /* 0x0000000433057221 */ /* 0x020fe20000010000 */
[--C-:B------:R-:W-:Y:S01]  /*bdf0*/  FFMA.FTZ R133, R35, UR41, -R71.reuse ;  /* 0x0000002923857c23 */ /* 0x100fe20008010847 */
[--C-:B------:R-:W-:Y:S01]  /*be00*/  FFMA.FTZ R36, R36, UR41, -R71.reuse ;  /* 0x0000002924247c23 */ /* 0x100fe20008010847 */
[----:B------:R-:W-:Y:S01]  /*be10*/  FFMA.FTZ R125, R44, UR41, -R71 ;  /* 0x000000292c7d7c23 */ /* 0x000fe20008010847 */
[----:B------:R-:W-:Y:S01]  /*be20*/  FADD.FTZ R56, R140, R5 ;  /* 0x000000058c387221 */ /* 0x000fe20000010000 */
[----:B------:R-:W1:Y:S01]  /*be30*/  MUFU.EX2 R52, R52 ;  /* 0x0000003400347308 */ /* 0x000e620000000800 */
[--C-:B------:R-:W-:Y:S01]  /*be40*/  FFMA.FTZ R135, R38, UR41, -R71.reuse ;  /* 0x0000002926877c23 */ /* 0x100fe20008010847 */
[--C-:B------:R-:W-:Y:S01]  /*be50*/  FFMA.FTZ R38, R39, UR41, -R71.reuse ;  /* 0x0000002927267c23 */ /* 0x100fe20008010847 */
[----:B------:R-:W-:Y:S01]  /*be60*/  FADD.FTZ R21, R61, R56 ;  /* 0x000000383d157221 */ /* 0x000fe20000010000 */
[--C-:B------:R-:W-:Y:S01]  /*be70*/  FFMA.FTZ R129, R40, UR41, -R71.reuse ;  /* 0x0000002928817c23 */ /* 0x100fe20008010847 */
[--C-:B------:R-:W-:Y:S01]  /*be80*/  FFMA.FTZ R40, R41, UR41, -R71.reuse ;  /* 0x0000002929287c23 */ /* 0x100fe20008010847 */
[----:B------:R-:W-:Y:S01]  /*be90*/  FFMA.FTZ R131, R42, UR41, -R71 ;  /* 0x000000292a837c23 */ /* 0x000fe20008010847 */
[----:B------:R-:W-:Y:S01]  /*bea0*/  FADD.FTZ R56, R142, R21 ;  /* 0x000000158e387221 */ /* 0x000fe20000010000 */
[----:B------:R-:W2:Y:S01]  /*beb0*/  MUFU.EX2 R145, R145 ;  /* 0x0000009100917308 */ /* 0x000ea20000000800 */
[----:B0-----:R-:W-:Y:S01]  /*bec0*/  FADD.FTZ R4, R149, R50 ;  /* 0x0000003295047221 */ /* 0x001fe20000010000 */
[--C-:B------:R-:W-:Y:S01]  /*bed0*/  FFMA.FTZ R42, R43, UR41, -R71.reuse ;  /* 0x000000292b2a7c23 */ /* 0x100fe20008010847 */
[----:B------:R-:W-:Y:S01]  /*bee0*/  FADD.FTZ R21, R59, R56 ;  /* 0x000000383b157221 */ /* 0x000fe20000010000 */
[--C-:B------:R-:W-:Y:S01]  /*bef0*/  FFMA.FTZ R45, R45, UR41, -R71.reuse ;  /* 0x000000292d2d7c23 */ /* 0x100fe20008010847 */
[----:B------:R-:W-:Y:S01]  /*bf00*/  FADD.FTZ R5, R151, R4 ;  /* 0x0000000497057221 */ /* 0x000fe20000010000 */
[----:B------:R-:W-:Y:S01]  /*bf10*/  FFMA.FTZ R46, R46, UR41, -R71 ;  /* 0x000000292e2e7c23 */ /* 0x000fe20008010847 */
[----:B------:R-:W-:Y:S01]  /*bf20*/  FADD.FTZ R56, R136, R21 ;  /* 0x0000001588387221 */ /* 0x000fe20000010000 */
[----:B------:R-:W0:Y:S01]  /*bf30*/  MUFU.EX2 R20, R20 ;  /* 0x0000001400147308 */ /* 0x000e220000000800 */
[----:B-1----:R-:W-:Y:S01]  /*bf40*/  FADD.FTZ R4, R52, R5 ;  /* 0x0000000534047221 */ /* 0x002fe20000010000 */
[--C-:B------:R-:W-:Y:S01]  /*bf50*/  FFMA.FTZ R47, R47, UR41, -R71.reuse ;  /* 0x000000292f2f7c23 */ /* 0x100fe20008010847 */
[----:B------:R-:W-:Y:S01]  /*bf60*/  FADD.FTZ R21, R81, R56 ;  /* 0x0000003851157221 */ /* 0x000fe20000010000 */
[--C-:B------:R-:W-:Y:S01]  /*bf70*/  FFMA.FTZ R28, R28, UR41, -R71.reuse ;  /* 0x000000291c1c7c23 */ /* 0x100fe20008010847 */
[--C-:B------:R-:W-:Y:S01]  /*bf80*/  FFMA.FTZ R34, R34, UR41, -R71.reuse ;  /* 0x0000002922227c23 */ /* 0x100fe20008010847 */
[----:B------:R-:W-:Y:S01]  /*bf90*/  FFMA.FTZ R48, R48, UR41, -R71 ;  /* 0x0000002930307c23 */ /* 0x000fe20008010847 */
[----:B------:R-:W-:Y:S01]  /*bfa0*/  FADD.FTZ R56, R138, R21 ;  /* 0x000000158a387221 */ /* 0x000fe20000010000 */
[----:B------:R-:W1:Y:S01]  /*bfb0*/  MUFU.EX2 R147, R147 ;  /* 0x0000009300937308 */ /* 0x000e620000000800 */
[----:B--2---:R-:W-:Y:S01]  /*bfc0*/  FADD.FTZ R5, R145, R4 ;  /* 0x0000000491057221 */ /* 0x004fe20000010000 */
[----:B------:R-:W-:Y:S01]  /*bfd0*/  F2FP.F16.F32.PACK_AB R148, R79, R148 ;  /* 0x000000944f94723e */ /* 0x000fe200000000ff */
[----:B------:R-:W-:Y:S01]  /*bfe0*/  FADD.FTZ R21, R55, R56 ;  /* 0x0000003837157221 */ /* 0x000fe20000010000 */
[----:B------:R-:W-:-:S02]  /*bff0*/  F2FP.F16.F32.PACK_AB R150, R49, R150 ;  /* 0x000000963196723e */ /* 0x000fc400000000ff */
[----:B------:R-:W-:Y:S01]  /*c000*/  F2FP.F16.F32.PACK_AB R144, R63, R144 ;  /* 0x000000903f90723e */ /* 0x000fe200000000ff */
[----:B------:R-:W-:Y:S01]  /*c010*/  FADD.FTZ R56, R132, R21 ;  /* 0x0000001584387221 */ /* 0x000fe20000010000 */
[----:B------:R-:W2:Y:S01]  /*c020*/  MUFU.EX2 R54, R54 ;  /* 0x0000003600367308 */ /* 0x000ea20000000800 */
[C---:B0-----:R-:W-:Y:S01]  /*c030*/  FADD.FTZ R4, R20.reuse, R5 ;  /* 0x0000000514047221 */ /* 0x041fe20000010000 */
[----:B------:R-:W-:Y:S01]  /*c040*/  F2FP.F16.F32.PACK_AB R145, R20, R145 ;  /* 0x000000911491723e */ /* 0x000fe200000000ff */
[----:B------:R-:W-:Y:S01]  /*c050*/  FADD.FTZ R21, R29, R56 ;  /* 0x000000381d157221 */ /* 0x000fe20000010000 */
[----:B------:R-:W-:Y:S02]  /*c060*/  F2FP.F16.F32.PACK_AB R146, R51, R146 ;  /* 0x000000923392723e */ /* 0x000fe400000000ff */
[----:B------:R-:W-:Y:S01]  /*c070*/  F2FP.F16.F32.PACK_AB R140, R61, R140 ;  /* 0x0000008c3d8c723e */ /* 0x000fe200000000ff */
[----:B------:R-:W-:Y:S01]  /*c080*/  FADD.FTZ R44, R134, R21 ;  /* 0x00000015862c7221 */ /* 0x000fe20000010000 */
[----:B------:R-:W0:Y:S01]  /*c090*/  MUFU.EX2 R141, R141 ;  /* 0x0000008d008d7308 */ /* 0x000e220000000800 */
[----:B-1----:R-:W-:Y:S01]  /*c0a0*/  FADD.FTZ R5, R147, R4 ;  /* 0x0000000493057221 */ /* 0x002fe20000010000 */
[----:B------:R-:W-:Y:S01]  /*c0b0*/  F2FP.F16.F32.PACK_AB R142, R59, R142 ;  /* 0x0000008e3b8e723e */ /* 0x000fe200000000ff */
[----:B------:R-:W-:Y:S01]  /*c0c0*/  FADD.FTZ R23, R37, R44 ;  /* 0x0000002c25177221 */ /* 0x000fe20000010000 */
        /* <DEDUP_REMOVED lines=10> */
[----:B------:R-:W-:-:S04]  /*c170*/  F2FP.F16.F32.PACK_AB R147, R54, R147 ;  /* 0x000000933693723e */ /* 0x000fc800000000ff */
[----:B------:R-:W0:Y:S01]  /*c180*/  MUFU.EX2 R26, R26 ;  /* 0x0000001a001a7308 */ /* 0x000e220000000800 */
[C---:B-1----:R-:W-:Y:S01]  /*c190*/  FADD.FTZ R4, R24.reuse, R5 ;  /* 0x0000000518047221 */ /* 0x042fe20000010000 */
[----:B------:R-:W-:-:S06]  /*c1a0*/  F2FP.F16.F32.PACK_AB R141, R24, R141 ;  /* 0x0000008d188d723e */ /* 0x000fcc00000000ff */
[----:B------:R-:W1:Y:S01]  /*c1b0*/  MUFU.EX2 R137, R137 ;  /* 0x0000008900897308 */ /* 0x000e620000000800 */
[----:B--2---:R-:W-:-:S07]  /*c1c0*/  FADD.FTZ R5, R143, R4 ;  /* 0x000000048f057221 */ /* 0x004fce0000010000 */
[----:B------:R-:W2:Y:S01]  /*c1d0*/  MUFU.EX2 R30, R30 ;  /* 0x0000001e001e7308 */ /* 0x000ea20000000800 */
[----:B0-----:R-:W-:Y:S01]  /*c1e0*/  FADD.FTZ R4, R26, R5 ;  /* 0x000000051a047221 */ /* 0x001fe20000010000 */
[----:B------:R-:W-:Y:S01]  /*c1f0*/  FFMA.FTZ R5, R0, UR41, -R71 ;  /* 0x0000002900057c23 */ /* 0x000fe20008010847 */
[----:B------:R-:W-:-:S05]  /*c200*/  F2FP.F16.F32.PACK_AB R143, R26, R143 ;  /* 0x0000008f1a8f723e */ /* 0x000fca00000000ff */
        /* <DEDUP_REMOVED lines=8> */
[C---:B------:R-:W-:Y:S02]  /*c290*/  F2FP.F16.F32.PACK_AB R130, R57.reuse, R130 ;  /* 0x000000823982723e */ /* 0x040fe400000000ff */
[----:B------:R-:W-:Y:S01]  /*c2a0*/  F2FP.F16.F32.PACK_AB R137, R30, R137 ;  /* 0x000000891e89723e */ /* 0x000fe200000000ff */
[----:B------:R-:W-:Y:S02]  /*c2b0*/  FADD.FTZ R23, R57, R44 ;  /* 0x0000002c39177221 */ /* 0x000fe40000010000 */
        /* <DEDUP_REMOVED lines=49> */
[----:B------:R-:W-:-:S04]  /*c5d0*/  IMAD.IADD R21, R110, 0x1, -R111 ;  /* 0x000000016e157824 */ /* 0x000fc800078e0a6f */
[----:B------:R-:W-:Y:S02]  /*c5e0*/  IMAD R23, R109, 0xc0, R21 ;  /* 0x000000c06d177824 */ /* 0x000fe400078e0215 */
        /* <DEDUP_REMOVED lines=10> */
[----:B------:R-:W-:Y:S01]  /*c690*/  F2FP.F16.F32.PACK_AB R121, R5, R28 ;  /* 0x0000001c0579723e */ /* 0x000fe200000000ff */
[----:B------:R-:W-:Y:S02]  /*c6a0*/  VIADD R5, R23, UR6 ;  /* 0x0000000617057c36 */ /* 0x000fe40008000000 */
[----:B0-----:R-:W-:-:S04]  /*c6b0*/  FADD.FTZ R0, R34, R3 ;  /* 0x0000000322007221 */ /* 0x001fc80000010000 */
[C---:B-1----:R-:W-:Y:S01]  /*c6c0*/  FADD.FTZ R3, R123.reuse, R0 ;  /* 0x000000007b037221 */ /* 0x042fe20000010000 */
[----:B------:R-:W-:Y:S01]  /*c6d0*/  F2FP.F16.F32.PACK_AB R123, R123, R34 ;  /* 0x000000227b7b723e */ /* 0x000fe200000000ff */
[----:B------:R-:W-:Y:S01]  /*c6e0*/  VIADD R0, R88, 0xfffffffe ;  /* 0xfffffffe58007836 */ /* 0x000fe20000000000 */
[----:B------:R-:W-:Y:S06]  /*c6f0*/  @P2 BRA `(.L_x_11701) ;  /* 0x0000000000542947 */ /* 0x000fec0003800000 */
        /* <DEDUP_REMOVED lines=12> */
.L_x_11703:
[----:B------:R-:W-:-:S06]  /*c7c0*/  UISETP.NE.AND UP1, UPT, UR7, 0x1, UPT ;  /* 0x000000010700788c */ /* 0x000fcc000bf25270 */
[----:B------:R-:W-:-:S05]  /*c7d0*/  PLOP3.LUT P2, PT, PT, PT, UP1, 0x80, 0x0 ;  /* 0x000000000000781c */ /* 0x000fca0003f4f018 */
[----:B------:R-:W-:-:S08]  /*c7e0*/  @UP1 ULDC.64 UR4, c[0x0][0x9e8] ;  /* 0x00027a0000041ab9 */ /* 0x000fd00000000a00 */
[----:B------:R-:W-:-:S05]  /*c7f0*/  @P2 IMAD.HI.U32 R23, R20, UR4, RZ ;  /* 0x0000000414172c27 */ /* 0x000fca000f8e00ff */
[----:B------:R-:W-:-:S07]  /*c800*/  @P2 SHF.R.U32.HI R20, RZ, UR5, R23 ;  /* 0x00000005ff142c19 */ /* 0x000fce0008011617 */
.L_x_11704:
[----:B------:R-:W-:Y:S05]  /*c810*/  BSYNC B0 ;  /* 0x0000000000007941 */ /* 0x000fea0003800000 */
.L_x_11702:
[----:B------:R-:W-:-:S04]  /*c820*/  IMAD.U32 R23, RZ, RZ, UR7 ;  /* 0x00000007ff177e24 */ /* 0x000fc8000f8e00ff */
[----:B------:R-:W-:-:S05]  /*c830*/  IMAD R20, R20, UR7, R23 ;  /* 0x0000000714147c24 */ /* 0x000fca000f8e0217 */
[----:B------:R-:W-:-:S07]  /*c840*/  VIMNMX R5, R5, R20, PT ;  /* 0x0000001405057248 */ /* 0x000fce0003fe0100 */
.L_x_11701:
        /* <DEDUP_REMOVED lines=30> */
[----:B--2---:R-:W-:-:S04]  /*ca30*/  VIMNMX R23, R23, R20, !PT ;  /* 0x0000001417177248 */ /* 0x004fc80007fe0100 */
[----:B------:R-:W-:Y:S01]  /*ca40*/  ISETP.GE.AND P2, PT, R0, R23, PT ;  /* 0x000000170000720c */ /* 0x000fe20003f46270 */
[----:B------:R0:W-:-:S12]  /*ca50*/  STL [R1+0x8], R23 ;  /* 0x0000081701007387 */ /* 0x0001d80000100800 */
[----:B0-----:R-:W-:Y:S05]  /*ca60*/  @!P2 BRA `(.L_x_11705) ;  /* 0x0000003400e8a947 */ /* 0x001fea0003800000 */
[----:B------:R-:W-:Y:S02]  /*ca70*/  IMAD.IADD R5, R156, 0x1, R21 ;  /* 0x000000019c057824 */ /* 0x000fe400078e0215 */
[----:B------:R-:W-:Y:S02]  /*ca80*/  IMAD.MOV.U32 R119, RZ, RZ, RZ ;  /* 0x000000ffff777224 */ /* 0x000fe400078e00ff */
[----:B------:R-:W-:Y:S01]  /*ca90*/  VIADD R23, R5, 0x8 ;  /* 0x0000000805177836 */ /* 0x000fe20000000000 */
[----:B------:R-:W-:-:S04]  /*caa0*/  LOP3.LUT R20, RZ, R5, RZ, 0x33, !PT ;  /* 0x00000005ff147212 */ /* 0x000fc800078e33ff */
[----:B------:R-:W-:Y:S01]  /*cab0*/  LOP3.LUT R154, RZ, R23, RZ, 0x33, !PT ;  /* 0x00000017ff9a7212 */ /* 0x000fe200078e33ff */
[----:B------:R0:W-:Y:S06]  /*cac0*/  STL [R1+0x4], R20 ;  /* 0x0000041401007387 */ /* 0x0001ec0000100800 */
.L_x_11723:
[----:B------:R-:W2:Y:S01]  /*cad0*/  LDL R21, [R1+0x10] ;  /* 0x0000100001157983 */ /* 0x000ea20000100800 */
[----:B------:R-:W-:Y:S01]  /*cae0*/  VIADD R152, R16, 0x1 ;  /* 0x0000000110987836 */ /* 0x000fe20000000000 */
[----:B------:R-:W-:Y:S05]  /*caf0*/  YIELD ;  /* 0x0000000000007946 */ /* 0x000fea0003800000 */
[----:B------:R-:W-:-:S04]  /*cb00*/  ISETP.NE.AND P3, PT, R152, 0x2, PT ;  /* 0x000000029800780c */ /* 0x000fc80003f65270 */
[----:B0-----:R-:W-:Y:S02]  /*cb10*/  SEL R20, RZ, 0x1, P3 ;  /* 0x00000001ff147807 */ /* 0x001fe40001800000 */
[----:B------:R-:W-:Y:S02]  /*cb20*/  SEL R152, R152, RZ, P3 ;  /* 0x000000ff98987207 */ /* 0x000fe40001800000 */
[----:B------:R-:W-:Y:S02]  /*cb30*/  LOP3.LUT R153, R19, R20, RZ, 0x3c, !PT ;  /* 0x0000001413997212 */ /* 0x000fe400078e3cff */
[----:B--2---:R-:W-:-:S13]  /*cb40*/  ISETP.NE.AND P2, PT, R21, RZ, PT ;  /* 0x000000ff1500720c */ /* 0x004fda0003f45270 */
[----:B------:R-:W-:Y:S05]  /*cb50*/  @P2 BRA `(.L_x_11706) ;  /* 0x0000000000302947 */ /* 0x000fea0003800000 */
[----:B------:R-:W-:Y:S05]  /*cb60*/  @!P0 BRA `(.L_x_11707) ;  /* 0x0000000000048947 */ /* 0x000fea0003800000 */
[----:B------:R-:W-:Y:S01]  /*cb70*/  BPT.TRAP 0x1 ;  /* 0x000000040000795c */ /* 0x000fe20000300000 */
.L_x_11707:
[----:B------:R-:W-:Y:S01]  /*cb80*/  IMAD R21, R152, 0x8, R2 ;  /* 0x0000000898157824 */ /* 0x000fe200078e0202 */
[----:B------:R-:W-:-:S04]  /*cb90*/  SHF.L.U32 R20, R153, 0x1f, RZ ;  /* 0x0000001f99147819 */ /* 0x000fc800000006ff */
[----:B------:R0:W1:Y:S01]  /*cba0*/  SYNCS.PHASECHK.TRANS64.TRYWAIT P3, [R21+URZ+0x16830], R20 ;  /* 0x01683014150075a7 */ /* 0x000062000806017f */
[----:B------:R-:W-:Y:S05]  /*cbb0*/  @!P0 BRA `(.L_x_11708) ;  /* 0x0000000000048947 */ /* 0x000fea0003800000 */
[----:B------:R-:W-:Y:S01]  /*cbc0*/  BPT.TRAP 0x1 ;  /* 0x000000040000795c */ /* 0x000fe20000300000 */
.L_x_11708:
[----:B------:R-:W-:Y:S04]  /*cbd0*/  BSSY B0, `(.L_x_11706) ;  /* 0x0000004000007945 */ /* 0x000fe80003800000 */
[----:B-1----:R-:W-:Y:S05]  /*cbe0*/  @P3 BRA `(.L_x_11709) ;  /* 0x0000000000083947 */ /* 0x002fea0003800000 */
[----:B------:R-:W1:Y:S02]  /*cbf0*/  SYNCS.PHASECHK.TRANS64.TRYWAIT P3, [R21+URZ+0x16830], R20 ;  /* 0x01683014150075a7 */ /* 0x000e64000806017f */
[----:B-1----:R-:W-:Y:S05]  /*cc00*/  @!P3 BRA `(.L_x_11710) ;  /* 0x0000011c0028b947 */ /* 0x002fea0003800000 */
.L_x_11709:
[----:B------:R-:W-:Y:S05]  /*cc10*/  BSYNC B0 ;  /* 0x0000000000007941 */ /* 0x000fea0003800000 */
.L_x_11706:
[----:B01----:R-:W2:Y:S01]  /*cc20*/  LDL R21, [R1+0xc] ;  /* 0x00000c0001157983 */ /* 0x003ea20000100800 */
[----:B------:R-:W0:Y:S01]  /*cc30*/  S2R R20, SR_TID.X ;  /* 0x0000000000147919 */ /* 0x000e220000002100 */
[----:B------:R-:W-:Y:S05]  /*cc40*/  WARPSYNC.ALL ;  /* 0x0000000000007948 */ /* 0x000fea0003800000 */
[----:B------:R-:W-:Y:S01]  /*cc50*/  IMAD.MOV.U32 R27, RZ, RZ, 0x40000040 ;  /* 0x40000040ff1b7424 */ /* 0x000fe200078e00ff */
[----:B0-----:R-:W-:Y:S01]  /*cc60*/  SHF.R.U32.HI R20, RZ, 0x7, R20 ;  /* 0x00000007ff147819 */ /* 0x001fe20000011614 */
[----:B------:R-:W-:Y:S01]  /*cc70*/  IMAD.MOV.U32 R25, RZ, RZ, 0x40000040 ;  /* 0x40000040ff197424 */ /* 0x000fe200078e00ff */
[----:B------:R-:W-:-:S02]  /*cc80*/  R2UR UR8, R6 ;  /* 0x00000000060872ca */ /* 0x000fc400000e0000 */
[----:B------:R-:W-:Y:S02]  /*cc90*/  R2UR UR9, R7 ;  /* 0x00000000070972ca */ /* 0x000fe400000e0000 */
[----:B------:R-:W-:Y:S02]  /*cca0*/  R2UR UR11, R27 ;  /* 0x000000001b0b72ca */ /* 0x000fe400000e0000 */
[----:B------:R-:W-:Y:S02]  /*ccb0*/  R2UR UR15, R25 ;  /* 0x00000000190f72ca */ /* 0x000fe400000e0000 */
[----:B------:R-:W-:Y:S02]  /*ccc0*/  R2UR UR23, R27 ;  /* 0x000000001b1772ca */ /* 0x000fe400000e0000 */
[----:B------:R-:W-:Y:S02]  /*ccd0*/  R2UR UR12, R12 ;  /* 0x000000000c0c72ca */ /* 0x000fe400000e0000 */
[----:B------:R-:W-:-:S02]  /*cce0*/  R2UR UR13, R13 ;  /* 0x000000000d0d72ca */ /* 0x000fc400000e0000 */
[----:B--2---:R-:W-:Y:S01]  /*ccf0*/  LEA R26, R152, R21, 0xa ;  /* 0x00000015981a7211 */ /* 0x004fe200078e50ff */
[----:B------:R-:W-:-:S05]  /*cd00*/  VIADD R21, R20, 0x8 ;  /* 0x0000000814157836 */ /* 0x000fca0000000000 */
[----:B------:R0:W-:Y:S01]  /*cd10*/  BAR.SYNC.DEFER_BLOCKING R21, 0x100 ;  /* 0x000400150000751d */ /* 0x0001e20000010000 */
[C---:B------:R-:W-:Y:S01]  /*cd20*/  R2UR UR10, R26.reuse ;  /* 0x000000001a0a72ca */ /* 0x040fe200000e0000 */
[C---:B------:R-:W-:Y:S02]  /*cd30*/  VIADD R24, R26.reuse, 0x2 ;  /* 0x000000021a187836 */ /* 0x040fe40000000000 */
[C---:B------:R-:W-:Y:S02]  /*cd40*/  VIADD R20, R26.reuse, 0x4 ;  /* 0x000000041a147836 */ /* 0x040fe40000000000 */
[----:B------:R-:W-:Y:S01]  /*cd50*/  VIADD R26, R26, 0x6 ;  /* 0x000000061a1a7836 */ /* 0x000fe20000000000 */
[----:B------:R-:W-:-:S04]  /*cd60*/  R2UR UR14, R24 ;  /* 0x00000000180e72ca */ /* 0x000fc800000e0000 */
[----:B------:R-:W-:Y:S02]  /*cd70*/  R2UR UR22, R26 ;  /* 0x000000001a1672ca */ /* 0x000fe400000e0000 */
[----:B------:R-:W-:-:S06]  /*cd80*/  WARPGROUP.ARRIVE ;  /* 0x00000000000079c5 */ /* 0x000fcc0000000000 */
[----:B------:R-:W-:Y:S01]  /*cd90*/  HGMMA.64x128x16.F32 R24, gdesc[UR8], RZ, !UPT, gsb0 ;  /* 0x01e00000081879f0 */ /* 0x000fe2000c0008ff */
[----:B0-----:R-:W-:Y:S01]  /*cda0*/  IMAD.MOV.U32 R21, RZ, RZ, 0x40000040 ;  /* 0x40000040ff157424 */ /* 0x001fe200078e00ff */
[----:B------:R-:W-:Y:S02]  /*cdb0*/  R2UR UR18, R20 ;  /* 0x00000000141272ca */ /* 0x000fe400000e0000 */
[----:B------:R-:W-:Y:S02]  /*cdc0*/  R2UR UR16, R10 ;  /* 0x000000000a1072ca */ /* 0x000fe400000e0000 */
        /* <DEDUP_REMOVED lines=17> */
.L_x_11712:
[----:B------:R-:W-:Y:S01]  /*cee0*/  SHF.L.U32 R19, R19, 0x1f, RZ ;  /* 0x0000001f13137819 */ /* 0x000fe200000006ff */
[----:B------:R-:W-:-:S04]  /*cef0*/  IMAD R20, R16, 0x8, R2 ;  /* 0x0000000810147824 */ /* 0x000fc800078e0202 */
[----:B------:R0:W1:Y:S01]  /*cf00*/  SYNCS.PHASECHK.TRANS64.TRYWAIT P2, [R20+URZ+0x16850], R19 ;  /* 0x01685013140075a7 */ /* 0x000062000804017f */
[----:B------:R-:W-:Y:S05]  /*cf10*/  @!P0 BRA `(.L_x_11713) ;  /* 0x0000000000048947 */ /* 0x000fea0003800000 */
[----:B------:R-:W-:Y:S01]  /*cf20*/  BPT.TRAP 0x1 ;  /* 0x000000040000795c */ /* 0x000fe20000300000 */
.L_x_11713:
[----:B-1----:R-:W-:Y:S05]  /*cf30*/  @P2 BRA `(.L_x_11711) ;  /* 0x0000000000082947 */ /* 0x002fea0003800000 */
[----:B------:R-:W1:Y:S02]  /*cf40*/  SYNCS.PHASECHK.TRANS64.TRYWAIT P2, [R20+URZ+0x16850], R19 ;  /* 0x01685013140075a7 */ /* 0x000e64000804017f */
[----:B-1----:R-:W-:Y:S05]  /*cf50*/  @!P2 BRA `(.L_x_11714) ;  /* 0x000001180068a947 */ /* 0x002fea0003800000 */
.L_x_11711:
[----:B01----:R-:W-:Y:S01]  /*cf60*/  VIADD R19, R2, 0x400 ;  /* 0x0000040002137836 */ /* 0x003fe20000000000 */
[----:B------:R-:W-:Y:S05]  /*cf70*/  WARPSYNC.ALL ;  /* 0x0000000000007948 */ /* 0x000fea0003800000 */
[----:B------:R-:W-:Y:S01]  /*cf80*/  SHF.R.U32.HI R19, RZ, 0x4, R19 ;  /* 0x00000004ff137819 */ /* 0x000fe20000011613 */
[----:B------:R-:W-:Y:S01]  /*cf90*/  IMAD.MOV.U32 R21, RZ, RZ, 0x40000040 ;  /* 0x40000040ff157424 */ /* 0x000fe200078e00ff */
[----:B------:R-:W-:Y:S02]  /*cfa0*/  WARPGROUP.ARRIVE ;  /* 0x00000000000079c5 */ /* 0x000fe40000000000 */
[----:B------:R-:W-:-:S02]  /*cfb0*/  LOP3.LUT R19, R19, 0x3fff, RZ, 0xc0, !PT ;  /* 0x00003fff13137812 */ /* 0x000fc400078ec0ff */
[----:B------:R-:W-:-:S03]  /*cfc0*/  R2UR UR11, R21 ;  /* 0x00000000150b72ca */ /* 0x000fc600000e0000 */
[----:B------:R-:W-:-:S05]  /*cfd0*/  IMAD R20, R16, 0x400, R19 ;  /* 0x0000040010147824 */ /* 0x000fca00078e0213 */
[----:B------:R-:W-:-:S13]  /*cfe0*/  R2UR UR10, R20 ;  /* 0x00000000140a72ca */ /* 0x000fda00000e0000 */
[----:B------:R-:W-:Y:S03]  /*cff0*/  HGMMA.64x64x16.F32 R88, R148, gdesc[UR8].tnspB, R88, gsb0 ;  /* 0x40e0000894587df0 */ /* 0x000fe60008000858 */
[----:B------:R-:W-:Y:S02]  /*d000*/  WARPGROUP.DEPBAR.LE gsb0, 0x0 ;  /* 0x00008000000079c5 */ /* 0x000fe40000010000 */
[----:B------:R-:W-:Y:S02]  /*d010*/  VIADD R148, R20, 0x80 ;  /* 0x0000008014947836 */ /* 0x000fe40000000000 */
[----:B------:R-:W-:Y:S01]  /*d020*/  FMUL.FTZ R21, R25, UR29 ;  /* 0x0000001d19157c20 */ /* 0x000fe20008410000 */
[----:B------:R-:W-:Y:S02]  /*d030*/  IMAD.MOV.U32 R149, RZ, RZ, 0x40000040 ;  /* 0x40000040ff957424 */ /* 0x000fe400078e00ff */
[----:B------:R-:W-:Y:S01]  /*d040*/  FMUL.FTZ R19, R24, UR29 ;  /* 0x0000001d18137c20 */ /* 0x000fe20008410000 */
[----:B------:R-:W2:Y:S01]  /*d050*/  LDL R150, [R1+0x20] ;  /* 0x0000200001967983 */ /* 0x000ea20000100800 */
[----:B------:R-:W-:-:S02]  /*d060*/  R2UR UR10, R148 ;  /* 0x00000000940a72ca */ /* 0x000fc400000e0000 */
[----:B------:R-:W-:Y:S01]  /*d070*/  R2UR UR11, R149 ;  /* 0x00000000950b72ca */ /* 0x000fe200000e0000 */
[----:B------:R-:W-:Y:S01]  /*d080*/  WARPGROUP.ARRIVE ;  /* 0x00000000000079c5 */ /* 0x000fe20000000000 */
[----:B------:R-:W3:Y:S01]  /*d090*/  LDL R151, [R1+0x24] ;  /* 0x0000240001977983 */ /* 0x000ee20000100800 */
[----:B------:R-:W-:Y:S01]  /*d0a0*/  IMAD.MOV.U32 R25, RZ, RZ, 0x40000040 ;  /* 0x40000040ff197424 */ /* 0x000fe200078e00ff */
[----:B------:R-:W-:Y:S01]  /*d0b0*/  IADD3 R24, R20, 0x200, RZ ;  /* 0x0000020014187810 */ /* 0x000fe20007ffe0ff */
[----:B------:R-:W-:Y:S02]  /*d0c0*/  FMUL.FTZ R26, R26, UR29 ;  /* 0x0000001d1a1a7c20 */ /* 0x000fe40008410000 */
[----:B------:R-:W0:Y:S01]  /*d0d0*/  S2R R148, SR_TID.X ;  /* 0x0000000000947919 */ /* 0x000e220000002100 */
[----:B------:R-:W-:Y:S01]  /*d0e0*/  FMUL.FTZ R27, R27, UR29 ;  /* 0x0000001d1b1b7c20 */ /* 0x000fe20008410000 */
[----:B------:R-:W-:Y:S01]  /*d0f0*/  FMUL.FTZ R28, R28, UR29 ;  /* 0x0000001d1c1c7c20 */ /* 0x000fe20008410000 */
[----:B------:R-:W-:Y:S01]  /*d100*/  FMUL.FTZ R29, R29, UR29 ;  /* 0x0000001d1d1d7c20 */ /* 0x000fe20008410000 */
[----:B------:R-:W-:Y:S01]  /*d110*/  FMUL.FTZ R30, R30, UR29 ;  /* 0x0000001d1e1e7c20 */ /* 0x000fe20008410000 */
[----:B------:R-:W-:Y:S01]  /*d120*/  FMUL.FTZ R31, R31, UR29 ;  /* 0x0000001d1f1f7c20 */ /* 0x000fe20008410000 */
[----:B------:R-:W-:Y:S01]  /*d130*/  FMUL.FTZ R32, R32, UR29 ;  /* 0x0000001d20207c20 */ /* 0x000fe20008410000 */
[----:B------:R-:W-:Y:S01]  /*d140*/  HGMMA.64x64x16.F32 R88, R144, gdesc[UR8].tnspB, R88, gsb0 ;  /* 0x40e0000890587df0 */ /* 0x000fe20008000858 */
        /* <DEDUP_REMOVED lines=49> */
[----:B------:R-:W4:Y:S08]  /*d460*/  MUFU.TANH R26, R26 ;  /* 0x0000001a001a7308 */ /* 0x000f300000002400 */
[----:B------:R-:W0:Y:S01]  /*d470*/  MUFU.TANH R27, R27 ;  /* 0x0000001b001b7308 */ /* 0x000e220000002400 */
[----:B------:R-:W-:-:S02]  /*d480*/  WARPGROUP.DEPBAR.LE gsb0, 0x0 ;  /* 0x00008000000079c5 */ /* 0x000fc40000010000 */
[----:B------:R-:W-:Y:S01]  /*d490*/  VIADD R144, R20, 0x100 ;  /* 0x0000010014907836 */ /* 0x000fe20000000000 */
[----:B------:R-:W-:Y:S01]  /*d4a0*/  WARPGROUP.ARRIVE ;  /* 0x00000000000079c5 */ /* 0x000fe20000000000 */
[----:B------:R-:W-:-:S03]  /*d4b0*/  IMAD.MOV.U32 R145, RZ, RZ, 0x40000040 ;  /* 0x40000040ff917424 */ /* 0x000fc600078e00ff */
[----:B------:R-:W0:Y:S01]  /*d4c0*/  MUFU.TANH R28, R28 ;  /* 0x0000001c001c7308 */ /* 0x000e220000002400 */
[----:B------:R-:W-:Y:S02]  /*d4d0*/  R2UR UR10, R144 ;  /* 0x00000000900a72ca */ /* 0x000fe400000e0000 */
[----:B------:R-:W-:-:S05]  /*d4e0*/  R2UR UR11, R145 ;  /* 0x00000000910b72ca */ /* 0x000fca00000e0000 */
[----:B------:R-:W0:Y:S08]  /*d4f0*/  MUFU.TANH R29, R29 ;  /* 0x0000001d001d7308 */ /* 0x000e300000002400 */
[----:B------:R-:W0:Y:S01]  /*d500*/  MUFU.TANH R30, R30 ;  /* 0x0000001e001e7308 */ /* 0x000e220000002400 */
[----:B------:R-:W-:Y:S07]  /*d510*/  HGMMA.64x64x16.F32 R88, R140, gdesc[UR8].tnspB, R88, gsb0 ;  /* 0x40e000088c587df0 */ /* 0x000fee0008000858 */
        /* <DEDUP_REMOVED lines=18> */
[----:B------:R-:W-:Y:S01]  /*d640*/  HGMMA.64x64x16.F32 R88, R136, gdesc[UR8].tnspB, R88, gsb0 ;  /* 0x40e0000888587df0 */ /* 0x000fe20008000858 */
        /* <DEDUP_REMOVED lines=55> */
[----:B------:R-:W-:-:S03]  /*d9c0*/  @!P1 IMAD R25, R152, 0x8, R2 ;  /* 0x0000000898199824 */ /* 0x000fc600078e0202 */
[----:B------:R-:W0:Y:S01]  /*d9d0*/  MUFU.TANH R74, R74 ;  /* 0x0000004a004a7308 */ /* 0x000e220000002400 */
[----:B------:R-:W-:Y:S01]  /*d9e0*/  SEL R24, R24, 0x9, !P2 ;  /* 0x0000000918187807 */ /* 0x000fe20005000000 */
[----:B------:R-:W-:Y:S01]  /*d9f0*/  @!P1 VIADD R25, R25, 0x16840 ;  /* 0x0001684019199836 */ /* 0x000fe20000000000 */
[----:B------:R-:W-:-:S05]  /*da00*/  PLOP3.LUT P2, PT, PT, PT, UP0, 0x40, 0x0 ;  /* 0x000000000000781c */ /* 0x000fca0003f4e808 */
[----:B------:R-:W0:Y:S01]  /*da10*/  MUFU.TANH R75, R75 ;  /* 0x0000004b004b7308 */ /* 0x000e220000002400 */
[----:B------:R-:W-:-:S07]  /*da20*/  @!P1 PRMT R25, RZ, 0x654, R25 ;  /* 0x00000654ff199816 */ /* 0x000fce0000000019 */
[----:B------:R-:W0:Y:S08]  /*da30*/  MUFU.TANH R76, R76 ;  /* 0x0000004c004c7308 */ /* 0x000e300000002400 */
        /* <DEDUP_REMOVED lines=11> */
[----:B------:R0:W0:Y:S08]  /*daf0*/  MUFU.TANH R20, R124 ;  /* 0x0000007c00147308 */ /* 0x0000300000002400 */
        /* <DEDUP_REMOVED lines=8> */
[----:B------:R-:W-:Y:S02]  /*db80*/  IMAD.SHL.U32 R84, R0, 0x80, RZ ;  /* 0x0000008000547824 */ /* 0x000fe400078e00ff */
[----:B------:R-:W-:Y:S01]  /*db90*/  FMUL.FTZ R121, R85, UR29 ;  /* 0x0000001d55797c20 */ /* 0x000fe20008410000 */
[----:B------:R-:W-:Y:S01]  /*dba0*/  FMUL.FTZ R85, R87, UR29 ;  /* 0x0000001d57557c20 */ /* 0x000fe20008410000 */
[----:B------:R0:W-:Y:S06]  /*dbb0*/  BAR.ARV R24, 0x100 ;  /* 0x000400180000751d */ /* 0x0001ec0000002000 */
[----:B--2---:R-:W-:Y:S01]  /*dbc0*/  IADD3 R86, R150, 0x1, -R84 ;  /* 0x0000000196567810 */ /* 0x004fe20007ffe854 */
[----:B------:R-:W2:Y:S01]  /*dbd0*/  MUFU.TANH R120, R120 ;  /* 0x0000007800787308 */ /* 0x000ea20000002400 */
[----:B------:R0:W-:Y:S03]  /*dbe0*/  @!P1 SYNCS.ARRIVE.TRANS64.RED.A1T0 RZ, [R25+URZ], RZ ;  /* 0x000000ff19ff99a7 */ /* 0x0001e6000810043f */
[----:B---3--:R-:W-:-:S04]  /*dbf0*/  IMAD.IADD R86, R86, 0x1, -R151 ;  /* 0x0000000156567824 */ /* 0x008fc800078e0a97 */
[----:B------:R-:W3:Y:S01]  /*dc00*/  MUFU.TANH R121, R121 ;  /* 0x0000007900797308 */ /* 0x000ee20000002400 */
[----:B------:R-:W-:-:S04]  /*dc10*/  IMAD R86, R155, -0x2, R86 ;  /* 0xfffffffe9b567824 */ /* 0x000fc800078e0256 */
[C---:B------:R-:W-:Y:S02]  /*dc20*/  VIADD R123, R86.reuse, UR28 ;  /* 0x0000001c567b7c36 */ /* 0x040fe40008000000 */
[----:B------:R-:W-:Y:S01]  /*dc30*/  VIADD R122, R86, UR30 ;  /* 0x0000001e567a7c36 */ /* 0x000fe20008000000 */
[----:B------:R-:W0:Y:S01]  /*dc40*/  MUFU.TANH R85, R85 ;  /* 0x0000005500557308 */ /* 0x000e220000002400 */
[C---:B------:R-:W-:Y:S02]  /*dc50*/  IMAD.IADD R87, R156.reuse, 0x1, R123 ;  /* 0x000000019c577824 */ /* 0x040fe400078e027b */
[----:B------:R-:W-:Y:S01]  /*dc60*/  IMAD.IADD R86, R156, 0x1, R122 ;  /* 0x000000019c567824 */ /* 0x000fe200078e027a */
[----:B-12-4-:R-:W-:Y:S06]  /*dc70*/  @P2 BRA `(.L_x_11715) ;  /* 0x00000000005c2947 */ /* 0x016fec0003800000 */
[----:B------:R-:W-:Y:S01]  /*dc80*/  ISETP.GT.AND P2, PT, R5, -0x1, PT ;  /* 0xffffffff0500780c */ /* 0x000fe20003f44270 */
[----:B------:R-:W-:-:S12]  /*dc90*/  BSSY B0, `(.L_x_11716) ;  /* 0x0000011000007945 */ /* 0x000fd80003800000 */
[----:B------:R-:W-:Y:S05]  /*dca0*/  @P2 BRA `(.L_x_11717) ;  /* 0x0000000000242947 */ /* 0x000fea0003800000 */
[----:B------:R-:W2:Y:S01]  /*dcb0*/  LDL R151, [R1+0x4] ;  /* 0x0000040001977983 */ /* 0x000ea20000100800 */
[----:B0-----:R-:W-:-:S05]  /*dcc0*/  IMAD.U32 R124, RZ, RZ, UR24 ;  /* 0x00000018ff7c7e24 */ /* 0x001fca000f8e00ff */
[----:B------:R-:W-:-:S13]  /*dcd0*/  ISETP.NE.AND P2, PT, R124, 0x1, PT ;  /* 0x000000017c00780c */ /* 0x000fda0003f45270 */
[----:B------:R-:W2:Y:S02]  /*dce0*/  @P2 LDC.64 R24, c[0x0][0x9e8] ;  /* 0x00027a00ff182b82 */ /* 0x000ea40000000a00 */
[----:B--2---:R-:W-:Y:S01]  /*dcf0*/  @P2 IMAD.HI.U32 R126, R151, R24, RZ ;  /* 0x00000018977e2227 */ /* 0x004fe200078e00ff */
[----:B------:R-:W-:-:S04]  /*dd00*/  MOV R24, R151 ;  /* 0x0000009700187202 */ /* 0x000fc80000000f00 */
[----:B------:R-:W-:-:S04]  /*dd10*/  @P2 SHF.R.U32.HI R24, RZ, R25, R126 ;  /* 0x00000019ff182219 */ /* 0x000fc8000001167e */
[----:B------:R-:W-:Y:S01]  /*dd20*/  LOP3.LUT R125, RZ, R24, RZ, 0x33, !PT ;  /* 0x00000018ff7d7212 */ /* 0x000fe200078e33ff */
[----:B------:R-:W-:Y:S06]  /*dd30*/  BRA `(.L_x_11718) ;  /* 0x0000000000187947 */ /* 0x000fec0003800000 */
.L_x_11717:
[----:B0-----:R-:W-:Y:S02]  /*dd40*/  IMAD.U32 R124, RZ, RZ, UR24 ;  /* 0x00000018ff7c7e24 */ /* 0x001fe4000f8e00ff */
[----:B------:R-:W-:-:S03]  /*dd50*/  IMAD.MOV.U32 R125, RZ, RZ, R5 ;  /* 0x000000ffff7d7224 */ /* 0x000fc600078e0005 */
[----:B------:R-:W-:-:S13]  /*dd60*/  ISETP.NE.AND P2, PT, R124, 0x1, PT ;  /* 0x000000017c00780c */ /* 0x000fda0003f45270 */
[----:B------:R-:W0:Y:S02]  /*dd70*/  @P2 LDC.64 R24, c[0x0][0x9e8] ;  /* 0x00027a00ff182b82 */ /* 0x000e240000000a00 */
[----:B0-----:R-:W-:-:S05]  /*dd80*/  @P2 IMAD.HI.U32 R24, R5, R24, RZ ;  /* 0x0000001805182227 */ /* 0x001fca00078e00ff */
[----:B------:R-:W-:-:S07]  /*dd90*/  @P2 SHF.R.U32.HI R125, RZ, R25, R24 ;  /* 0x00000019ff7d2219 */ /* 0x000fce0000011618 */
.L_x_11718:
[----:B------:R-:W-:Y:S05]  /*dda0*/  BSYNC B0 ;  /* 0x0000000000007941 */ /* 0x000fea0003800000 */
.L_x_11716:
[----:B------:R-:W-:-:S04]  /*ddb0*/  IMAD R24, R125, R124, -R84 ;  /* 0x0000007c7d187224 */ /* 0x000fc800078e0a54 */
[----:B------:R-:W-:-:S05]  /*ddc0*/  IMAD R25, R155, -0x2, R24 ;  /* 0xfffffffe9b197824 */ /* 0x000fca00078e0218 */
[----:B------:R-:W-:Y:S02]  /*ddd0*/  VIADDMNMX R87, R25, R124, R87, PT ;  /* 0x0000007c19577246 */ /* 0x000fe40003800157 */
[----:B------:R-:W-:-:S07]  /*dde0*/  VIMNMX R86, R86, R25, !PT ;  /* 0x0000001956567248 */ /* 0x000fce0007fe0100 */
.L_x_11715:
[----:B------:R-:W-:Y:S01]  /*ddf0*/  ISETP.GT.AND P2, PT, R0, -0x1, PT ;  /* 0xffffffff0000780c */ /* 0x000fe20003f44270 */
[C---:B------:R-:W-:Y:S02]  /*de00*/  IMAD.IADD R123, R157.reuse, 0x1, R123 ;  /* 0x000000019d7b7824 */ /* 0x040fe400078e027b */
[----:B------:R-:W-:Y:S01]  /*de10*/  IMAD.IADD R122, R157, 0x1, R122 ;  /* 0x000000019d7a7824 */ /* 0x000fe200078e027a */
[C---:B------:R-:W-:Y:S02]  /*de20*/  ISETP.GT.AND P5, PT, R86.reuse, 0x8, P2 ;  /* 0x000000085600780c */ /* 0x040fe400017a4270 */
[C---:B------:R-:W-:Y:S02]  /*de30*/  ISETP.GT.AND P4, PT, R86.reuse, RZ, P2 ;  /* 0x000000ff5600720c */ /* 0x040fe40001784270 */
        /* <DEDUP_REMOVED lines=9> */
[C---:B------:R-:W-:Y:S02]  /*ded0*/  ISETP.GT.AND P4, PT, R86.reuse, 0x9, P2 ;  /* 0x000000095600780c */ /* 0x040fe40001784270 */
[C---:B------:R-:W-:Y:S02]  /*dee0*/  ISETP.GT.AND P3, PT, R86.reuse, 0x10, P2 ;  /* 0x000000105600780c */ /* 0x040fe40001764270 */
        /* <DEDUP_REMOVED lines=83> */
[----:B---3--:R-:W-:Y:S01]  /*e420*/  FSEL R121, R121, -INF , !P3 ;  /* 0xff80000079797808 */ /* 0x008fe20005800000 */
[----:B------:R-:W-:Y:S08]  /*e430*/  @P5 BRA `(.L_x_11719) ;  /* 0x0000000000585947 */ /* 0x000ff00003800000 */
        /* <DEDUP_REMOVED lines=11> */
.L_x_11721:
[----:B------:R-:W-:Y:S02]  /*e4f0*/  IMAD.U32 R124, RZ, RZ, UR24 ;  /* 0x00000018ff7c7e24 */ /* 0x000fe4000f8e00ff */
[----:B------:R-:W-:-:S03]  /*e500*/  IMAD.MOV.U32 R87, RZ, RZ, R23 ;  /* 0x000000ffff577224 */ /* 0x000fc600078e0017 */
[----:B------:R-:W-:-:S13]  /*e510*/  ISETP.NE.AND P3, PT, R124, 0x1, PT ;  /* 0x000000017c00780c */ /* 0x000fda0003f65270 */
[----:B------:R-:W0:Y:S02]  /*e520*/  @P3 LDC.64 R24, c[0x0][0x9e8] ;  /* 0x00027a00ff183b82 */ /* 0x000e240000000a00 */
[----:B0-----:R-:W-:-:S05]  /*e530*/  @P3 IMAD.HI.U32 R24, R23, R24, RZ ;  /* 0x0000001817183227 */ /* 0x001fca00078e00ff */
[----:B------:R-:W-:-:S07]  /*e540*/  @P3 SHF.R.U32.HI R87, RZ, R25, R24 ;  /* 0x00000019ff573219 */ /* 0x000fce0000011618 */
.L_x_11722:
[----:B------:R-:W-:Y:S05]  /*e550*/  BSYNC B0 ;  /* 0x0000000000007941 */ /* 0x000fea0003800000 */
.L_x_11720:
[----:B------:R-:W-:-:S04]  /*e560*/  IMAD R84, R87, R124, -R84 ;  /* 0x0000007c57547224 */ /* 0x000fc800078e0a54 */
[----:B------:R-:W-:-:S05]  /*e570*/  IMAD R84, R155, -0x2, R84 ;  /* 0xfffffffe9b547824 */ /* 0x000fca00078e0254 */
[----:B------:R-:W-:Y:S02]  /*e580*/  VIADDMNMX R123, R84, R124, R123, PT ;  /* 0x0000007c547b7246 */ /* 0x000fe4000380017b */
[----:B------:R-:W-:-:S07]  /*e590*/  VIMNMX R122, R122, R84, !PT ;  /* 0x000000547a7a7248 */ /* 0x000fce0007fe0100 */
.L_x_11719:
[----:B------:R-:W-:Y:S01]  /*e5a0*/  FMNMX.FTZ R24, R19, R14, !PT ;  /* 0x0000000e13187209 */ /* 0x000fe20007810000 */
[----:B------:R-:W2:Y:S01]  /*e5b0*/  LDL R86, [R1+0x8] ;  /* 0x0000080001567983 */ /* 0x000ea20000100800 */
[----:B------:R-:W-:Y:S01]  /*e5c0*/  ISETP.GT.AND P5, PT, R122, 0x9, P2 ;  /* 0x000000097a00780c */ /* 0x000fe200017a4270 */
[----:B------:R-:W-:Y:S01]  /*e5d0*/  UMOV UR41, UR7 ;  /* 0x0000000700297c82 */ /* 0x000fe20008000000 */
[----:B------:R-:W-:Y:S01]  /*e5e0*/  FMNMX.FTZ R25, R21, R24, !PT ;  /* 0x0000001815197209 */ /* 0x000fe20007810000 */
[----:B------:R-:W-:Y:S01]  /*e5f0*/  @!P1 IMAD R16, R16, 0x8, R2 ;  /* 0x0000000810109824 */ /* 0x000fe200078e0202 */
[----:B------:R-:W-:Y:S02]  /*e600*/  ISETP.LT.OR P5, PT, R123, 0xa, P5 ;  /* 0x0000000a7b00780c */ /* 0x000fe40002fa1670 */
[----:B------:R-:W-:Y:S01]  /*e610*/  FMNMX.FTZ R24, R28, R25, !PT ;  /* 0x000000191c187209 */ /* 0x000fe20007810000 */
[----:B------:R-:W-:Y:S01]  /*e620*/  @!P1 VIADD R16, R16, 0x16860 ;  /* 0x0001686010109836 */ /* 0x000fe20000000000 */
        /* <DEDUP_REMOVED lines=59> */
[----:B------:R-:W-:Y:S01]  /*e9e0*/  ISETP.GT.AND P5, PT, R122, 0x59, P2 ;  /* 0x000000597a00780c */ /* 0x000fe200017a4270 */
[----:B------:R-:W0:Y:S01]  /*e9f0*/  SHFL.BFLY PT, R24, R25, 0x2, 0x1f ;  /* 0x0c401f0019187f89 */ /* 0x000e2200000e0000 */
[----:B------:R-:W-:-:S02]  /*ea00*/  FSEL R46, R46, -INF , !P3 ;  /* 0xff8000002e2e7808 */ /* 0x000fc40005800000 */
[C---:B------:R-:W-:Y:S02]  /*ea10*/  ISETP.GT.AND P3, PT, R122.reuse, 0x31, P2 ;  /* 0x000000317a00780c */ /* 0x040fe40001764270 */
[C---:B------:R-:W-:Y:S02]  /*ea20*/  ISETP.LT.OR P5, PT, R123.reuse, 0x5a, P5 ;  /* 0x0000005a7b00780c */ /* 0x040fe40002fa1670 */
[----:B------:R-:W-:Y:S02]  /*ea30*/  ISETP.LT.OR P3, PT, R123, 0x32, P3 ;  /* 0x000000327b00780c */ /* 0x000fe40001f61670 */
[----:B------:R-:W-:Y:S02]  /*ea40*/  FSEL R71, R71, -INF , !P5 ;  /* 0xff80000047477808 */ /* 0x000fe40006800000 */
[----:B------:R-:W-:Y:S02]  /*ea50*/  ISETP.GT.AND P5, PT, R122, 0x61, P2 ;  /* 0x000000617a00780c */ /* 0x000fe400017a4270 */
[----:B------:R-:W-:-:S02]  /*ea60*/  FSEL R51, R51, -INF , !P3 ;  /* 0xff80000033337808 */ /* 0x000fc40005800000 */
[C---:B------:R-:W-:Y:S02]  /*ea70*/  ISETP.GT.AND P3, PT, R122.reuse, 0x40, P2 ;  /* 0x000000407a00780c */ /* 0x040fe40001764270 */
[C---:B------:R-:W-:Y:S02]  /*ea80*/  ISETP.LT.OR P5, PT, R123.reuse, 0x62, P5 ;  /* 0x000000627b00780c */ /* 0x040fe40002fa1670 */
[----:B------:R-:W-:Y:S02]  /*ea90*/  ISETP.LT.OR P3, PT, R123, 0x41, P3 ;  /* 0x000000417b00780c */ /* 0x000fe40001f61670 */
[----:B------:R-:W-:Y:S02]  /*eaa0*/  FSEL R75, R75, -INF , !P5 ;  /* 0xff8000004b4b7808 */ /* 0x000fe40006800000 */
[----:B------:R-:W-:Y:S02]  /*eab0*/  ISETP.GT.AND P5, PT, R122, 0x69, P2 ;  /* 0x000000697a00780c */ /* 0x000fe400017a4270 */
[----:B0-----:R-:W-:-:S02]  /*eac0*/  FMNMX.FTZ R84, R25, R24, !PT ;  /* 0x0000001819547209 */ /* 0x001fc40007810000 */
[----:B------:R-:W-:Y:S02]  /*ead0*/  FSEL R58, R58, -INF , !P3 ;  /* 0xff8000003a3a7808 */ /* 0x000fe40005800000 */
[----:B------:R-:W-:Y:S01]  /*eae0*/  ISETP.GT.AND P3, PT, R122, 0x49, P2 ;  /* 0x000000497a00780c */ /* 0x000fe20001764270 */
[----:B------:R-:W0:Y:S01]  /*eaf0*/  SHFL.BFLY PT, R87, R84, 0x1, 0x1f ;  /* 0x0c201f0054577f89 */ /* 0x000e2200000e0000 */
[C---:B------:R-:W-:Y:S02]  /*eb00*/  ISETP.LT.OR P5, PT, R123.reuse, 0x6a, P5 ;  /* 0x0000006a7b00780c */ /* 0x040fe40002fa1670 */
[----:B------:R-:W-:Y:S02]  /*eb10*/  ISETP.LT.OR P3, PT, R123, 0x4a, P3 ;  /* 0x0000004a7b00780c */ /* 0x000fe40001f61670 */
[----:B------:R-:W-:Y:S02]  /*eb20*/  FSEL R78, R78, -INF , !P5 ;  /* 0xff8000004e4e7808 */ /* 0x000fe40006800000 */
[----:B------:R-:W-:-:S02]  /*eb30*/  ISETP.GT.AND P5, PT, R122, RZ, P2 ;  /* 0x000000ff7a00720c */ /* 0x000fc400017a4270 */
[----:B------:R-:W-:Y:S02]  /*eb40*/  FSEL R63, R63, -INF , !P3 ;  /* 0xff8000003f3f7808 */ /* 0x000fe40005800000 */
[C---:B------:R-:W-:Y:S02]  /*eb50*/  ISETP.LT.OR P5, PT, R123.reuse, 0x1, P5 ;  /* 0x000000017b00780c */ /* 0x040fe40002fa1670 */
[----:B------:R-:W-:Y:S02]  /*eb60*/  ISETP.GT.AND P4, PT, R122, 0x8, P2 ;  /* 0x000000087a00780c */ /* 0x000fe40001784270 */
[----:B------:R-:W-:Y:S02]  /*eb70*/  FSEL R26, R26, -INF , !P5 ;  /* 0xff8000001a1a7808 */ /* 0x000fe40006800000 */
[----:B------:R-:W-:Y:S02]  /*eb80*/  ISETP.LT.OR P4, PT, R123, 0x9, P4 ;  /* 0x000000097b00780c */ /* 0x000fe40002781670 */
[----:B------:R-:W-:-:S02]  /*eb90*/  ISETP.GT.AND P5, PT, R122, 0x78, P2 ;  /* 0x000000787a00780c */ /* 0x000fc400017a4270 */
[----:B------:R-:W-:Y:S02]  /*eba0*/  FSEL R30, R30, -INF , !P4 ;  /* 0xff8000001e1e7808 */ /* 0x000fe40006000000 */
[----:B------:R-:W-:Y:S02]  /*ebb0*/  ISETP.GT.AND P4, PT, R122, 0x11, P2 ;  /* 0x000000117a00780c */ /* 0x000fe40001784270 */
[----:B0-----:R-:W-:Y:S02]  /*ebc0*/  FMNMX.FTZ R24, R84, R87, !PT ;  /* 0x0000005754187209 */ /* 0x001fe40007810000 */
[----:B------:R-:W-:Y:S02]  /*ebd0*/  ISETP.LT.OR P4, PT, R123, 0x12, P4 ;  /* 0x000000127b00780c */ /* 0x000fe40002781670 */
[C---:B------:R-:W-:Y:S01]  /*ebe0*/  FSETP.NEU.FTZ.AND P3, PT, R24.reuse, -INF , PT ;  /* 0xff8000001800780b */ /* 0x040fe20003f7d000 */
[----:B------:R-:W-:Y:S01]  /*ebf0*/  FMUL.FTZ R84, R24, UR41 ;  /* 0x0000002918547c20 */ /* 0x000fe20008410000 */
[----:B------:R-:W-:-:S02]  /*ec00*/  FSEL R35, R35, -INF , !P4 ;  /* 0xff80000023237808 */ /* 0x000fc40006000000 */
[----:B------:R-:W-:Y:S02]  /*ec10*/  ISETP.GT.AND P4, PT, R122, 0x20, P2 ;  /* 0x000000207a00780c */ /* 0x000fe40001784270 */
[----:B------:R-:W-:Y:S02]  /*ec20*/  FSEL R84, R84, RZ, P3 ;  /* 0x000000ff54547208 */ /* 0x000fe40001800000 */
[C---:B------:R-:W-:Y:S02]  /*ec30*/  ISETP.LT.OR P4, PT, R123.reuse, 0x21, P4 ;  /* 0x000000217b00780c */ /* 0x040fe40002781670 */
        /* <DEDUP_REMOVED lines=69> */
[----:B------:R-:W-:Y:S01]  /*f090*/  FFMA.FTZ R53, R80, UR41, -R84 ;  /* 0x0000002950357c23 */ /* 0x000fe20008010854 */
        /* <DEDUP_REMOVED lines=15> */
[----:B------:R-:W-:Y:S01]  /*f190*/  FMNMX.FTZ R25, R71, R40, !PT ;  /* 0x0000002847197209 */ /* 0x000fe20007810000 */
[----:B------:R-:W-:Y:S01]  /*f1a0*/  FFMA.FTZ R40, R57, UR41, -R84 ;  /* 0x0000002939287c23 */ /* 0x000fe20008010854 */
[----:B------:R-:W-:Y:S01]  /*f1b0*/  ISETP.LT.OR P4, PT, R123, 0x71, P4 ;  /* 0x000000717b00780c */ /* 0x000fe20002781670 */
[----:B------:R-:W-:Y:S01]  /*f1c0*/  MUFU.EX2 R142, R142 ;  /* 0x0000008e008e7308 */ /* 0x000fe20000000800 */
        /* <DEDUP_REMOVED lines=8> */
[----:B------:R-:W-:Y:S01]  /*f250*/  ISETP.GT.AND P2, PT, R122, 0x79, P2 ;  /* 0x000000797a00780c */ /* 0x000fe20001744270 */
[----:B------:R-:W-:Y:S01]  /*f260*/  MUFU.EX2 R136, R136 ;  /* 0x0000008800887308 */ /* 0x000fe20000000800 */
[----:B------:R-:W-:Y:S01]  /*f270*/  FSEL R82, R82, -INF , !P4 ;  /* 0xff80000052527808 */ /* 0x000fe20006000000 */
[----:B------:R-:W-:Y:S01]  /*f280*/  FFMA.FTZ R122, R120, UR41, -R84 ;  /* 0x00000029787a7c23 */ /* 0x000fe20008010854 */
[----:B------:R-:W-:Y:S02]  /*f290*/  FMNMX.FTZ R25, R81, R44, !PT ;  /* 0x0000002c51197209 */ /* 0x000fe40007810000 */
[----:B------:R-:W-:Y:S02]  /*f2a0*/  ISETP.LT.OR P2, PT, R123, 0x7a, P2 ;  /* 0x0000007a7b00780c */ /* 0x000fe40001741670 */
[----:B------:R-:W-:Y:S01]  /*f2b0*/  FSEL R83, R83, -INF , !P5 ;  /* 0xff80000053537808 */ /* 0x000fe20006800000 */
[----:B------:R-:W-:Y:S01]  /*f2c0*/  MUFU.EX2 R36, R36 ;  /* 0x0000002400247308 */ /* 0x000fe20000000800 */
[----:B------:R-:W-:-:S02]  /*f2d0*/  FMNMX.FTZ R44, R82, R25, !PT ;  /* 0x00000019522c7209 */ /* 0x000fc40007810000 */
[----:B------:R-:W-:Y:S02]  /*f2e0*/  FSEL R85, R85, -INF , !P2 ;  /* 0xff80000055557808 */ /* 0x000fe40005000000 */
[----:B------:R-:W-:Y:S02]  /*f2f0*/  FMNMX.FTZ R44, R83, R44, !PT ;  /* 0x0000002c532c7209 */ /* 0x000fe40007810000 */
[----:B------:R-:W-:Y:S01]  /*f300*/  FSEL R57, R24, RZ, P3 ;  /* 0x000000ff18397208 */ /* 0x000fe20001800000 */
[----:B------:R-:W-:Y:S01]  /*f310*/  MUFU.EX2 R138, R138 ;  /* 0x0000008a008a7308 */ /* 0x000fe20000000800 */
[----:B------:R-:W-:Y:S01]  /*f320*/  FMNMX.FTZ R25, R85, R44, !PT ;  /* 0x0000002c55197209 */ /* 0x000fe20007810000 */
[--C-:B------:R-:W-:Y:S01]  /*f330*/  FFMA.FTZ R44, R65, UR41, -R84.reuse ;  /* 0x00000029412c7c23 */ /* 0x100fe20008010854 */
[----:B------:R-:W-:Y:S01]  /*f340*/  FFMA.FTZ R84, R121, UR41, -R84 ;  /* 0x0000002979547c23 */ /* 0x000fe20008010854 */
[----:B------:R-:W-:Y:S02]  /*f350*/  FADD.FTZ R57, -R57, R14 ;  /* 0x0000000e39397221 */ /* 0x000fe40000010100 */
[----:B------:R-:W0:Y:S02]  /*f360*/  SHFL.BFLY PT, R56, R25, 0x2, 0x1f ;  /* 0x0c401f0019387f89 */ /* 0x000e2400000e0000 */
[----:B------:R-:W-:Y:S01]  /*f370*/  FMUL.FTZ R14, R57, UR41 ;  /* 0x00000029390e7c20 */ /* 0x000fe20008410000 */
[----:B------:R-:W-:Y:S08]  /*f380*/  MUFU.EX2 R37, R37 ;  /* 0x0000002500257308 */ /* 0x000ff00000000800 */
[----:B------:R-:W1:Y:S08]  /*f390*/  MUFU.EX2 R14, R14 ;  /* 0x0000000e000e7308 */ /* 0x000e700000000800 */
[----:B------:R-:W-:Y:S01]  /*f3a0*/  MUFU.EX2 R132, R132 ;  /* 0x0000008400847308 */ /* 0x000fe20000000800 */
[----:B0-----:R-:W-:-:S07]  /*f3b0*/  FMNMX.FTZ R56, R25, R56, !PT ;  /* 0x0000003819387209 */ /* 0x001fce0007810000 */
[----:B------:R-:W-:Y:S01]  /*f3c0*/  MUFU.EX2 R40, R40 ;  /* 0x0000002800287308 */ /* 0x000fe20000000800 */
[----:B-1----:R-:W-:Y:S01]  /*f3d0*/  FFMA.FTZ R4, R14, R4, R148 ;  /* 0x000000040e047223 */ /* 0x002fe20000010094 */
[----:B------:R-:W0:Y:S01]  /*f3e0*/  SHFL.BFLY PT, R25, R56, 0x1, 0x1f ;  /* 0x0c201f0038197f89 */ /* 0x000e2200000e0000 */
[----:B------:R-:W-:Y:S01]  /*f3f0*/  F2FP.F16.F32.PACK_AB R148, R19, R148 ;  /* 0x000000941394723e */ /* 0x000fe200000000ff */
        /* <DEDUP_REMOVED lines=18> */
[----:B------:R-:W-:-:S02]  /*f520*/  IMAD.MOV.U32 R14, RZ, RZ, R24 ;  /* 0x000000ffff0e7224 */ /* 0x000fc400078e0018 */
        /* <DEDUP_REMOVED lines=19> */
[----:B------:R-:W-:Y:S01]  /*f660*/  FADD.FTZ R43, R21, R4 ;  /* 0x00000004152b7221 */ /* 0x000fe20000010000 */
[----:B------:R-:W-:Y:S01]  /*f670*/  FSEL R4, R25, RZ, P2 ;  /* 0x000000ff19047208 */ /* 0x000fe20001000000 */
[--C-:B------:R-:W-:Y:S01]  /*f680*/  FFMA.FTZ R35, R47, UR41, -R57.reuse ;  /* 0x000000292f237c23 */ /* 0x100fe20008010839 */
[----:B------:R-:W-:Y:S01]  /*f690*/  FFMA.FTZ R147, R38, UR41, -R57 ;  /* 0x0000002926937c23 */ /* 0x000fe20008010839 */
[----:B------:R-:W-:Y:S01]  /*f6a0*/  FADD.FTZ R43, R144, R43 ;  /* 0x0000002b902b7221 */ /* 0x000fe20000010000 */
[----:B------:R-:W-:Y:S01]  /*f6b0*/  MUFU.EX2 R26, R26 ;  /* 0x0000001a001a7308 */ /* 0x000fe20000000800 */
[----:B------:R-:W-:Y:S01]  /*f6c0*/  FADD.FTZ R4, -R4, R15 ;  /* 0x0000000f04047221 */ /* 0x000fe20000010100 */
[----:B------:R-:W-:Y:S01]  /*f6d0*/  FFMA.FTZ R143, R46, UR41, -R57 ;  /* 0x000000292e8f7c23 */ /* 0x000fe20008010839 */
[----:B------:R-:W-:Y:S01]  /*f6e0*/  FADD.FTZ R43, R28, R43 ;  /* 0x0000002b1c2b7221 */ /* 0x000fe20000010000 */
[----:B------:R-:W-:Y:S01]  /*f6f0*/  @!P1 PRMT R46, RZ, 0x654, R16 ;  /* 0x00000654ff2e9816 */ /* 0x000fe20000000010 */
[----:B------:R-:W-:Y:S01]  /*f700*/  FMUL.FTZ R4, R4, UR41 ;  /* 0x0000002904047c20 */ /* 0x000fe20008410000 */
[----:B------:R-:W-:Y:S01]  /*f710*/  FFMA.FTZ R137, R50, UR41, -R57 ;  /* 0x0000002932897c23 */ /* 0x000fe20008010839 */
[----:B------:R-:W-:Y:S01]  /*f720*/  FADD.FTZ R42, R146, R43 ;  /* 0x0000002b922a7221 */ /* 0x000fe20000010000 */
[----:B------:R-:W-:Y:S01]  /*f730*/  MUFU.EX2 R151, R151 ;  /* 0x0000009700977308 */ /* 0x000fe20000000800 */
[----:B------:R0:W-:Y:S01]  /*f740*/  @!P1 SYNCS.ARRIVE.TRANS64.RED.A1T0 RZ, [R46+URZ], RZ ;  /* 0x000000ff2eff99a7 */ /* 0x0001e2000810043f */
[--C-:B------:R-:W-:Y:S01]  /*f750*/  FFMA.FTZ R38, R51, UR41, -R57.reuse ;  /* 0x0000002933267c23 */ /* 0x100fe20008010839 */
[----:B------:R-:W-:Y:S01]  /*f760*/  FADD.FTZ R43, R29, R42 ;  /* 0x0000002a1d2b7221 */ /* 0x000fe20000010000 */
[--C-:B------:R-:W-:Y:S01]  /*f770*/  FFMA.FTZ R139, R54, UR41, -R57.reuse ;  /* 0x00000029368b7c23 */ /* 0x100fe20008010839 */
[--C-:B------:R-:W-:Y:S01]  /*f780*/  FFMA.FTZ R39, R55, UR41, -R57.reuse ;  /* 0x0000002937277c23 */ /* 0x100fe20008010839 */
[----:B------:R-:W-:Y:S01]  /*f790*/  FFMA.FTZ R133, R58, UR41, -R57 ;  /* 0x000000293a857c23 */ /* 0x000fe20008010839 */
[----:B------:R-:W-:Y:S01]  /*f7a0*/  FADD.FTZ R43, R140, R43 ;  /* 0x0000002b8c2b7221 */ /* 0x000fe20000010000 */
[----:B------:R-:W1:Y:S01]  /*f7b0*/  MUFU.EX2 R15, R4 ;  /* 0x00000004000f7308 */ /* 0x000e620000000800 */
[----:B------:R-:W-:Y:S01]  /*f7c0*/  FFMA.FTZ R16, R59, UR41, -R57 ;  /* 0x000000293b107c23 */ /* 0x000fe20008010839 */
[----:B------:R-:W-:Y:S01]  /*f7d0*/  F2FP.F16.F32.PACK_AB R150, R21, R150 ;  /* 0x000000961596723e */ /* 0x000fe200000000ff */
[----:B------:R-:W-:Y:S01]  /*f7e0*/  FADD.FTZ R43, R32, R43 ;  /* 0x0000002b202b7221 */ /* 0x000fe20000010000 */
[--C-:B------:R-:W-:Y:S01]  /*f7f0*/  FFMA.FTZ R135, R62, UR41, -R57.reuse ;  /* 0x000000293e877c23 */ /* 0x100fe20008010839 */
[----:B------:R-:W-:Y:S01]  /*f800*/  F2FP.F16.F32.PACK_AB R144, R28, R144 ;  /* 0x000000901c90723e */ /* 0x000fe200000000ff */
[----:B------:R-:W-:Y:S01]  /*f810*/  FFMA.FTZ R129, R66, UR41, -R57 ;  /* 0x0000002942817c23 */ /* 0x000fe20008010839 */
[----:B------:R-:W-:Y:S01]  /*f820*/  FADD.FTZ R42, R142, R43 ;  /* 0x0000002b8e2a7221 */ /* 0x000fe20000010000 */
[----:B------:R-:W3:Y:S01]  /*f830*/  MUFU.EX2 R27, R27 ;  /* 0x0000001b001b7308 */ /* 0x000ee20000000800 */
[----:B------:R-:W-:Y:S01]  /*f840*/  F2FP.F16.F32.PACK_AB R140, R32, R140 ;  /* 0x0000008c208c723e */ /* 0x000fe200000000ff */
[--C-:B------:R-:W-:Y:S01]  /*f850*/  FFMA.FTZ R67, R67, UR41, -R57.reuse ;  /* 0x0000002943437c23 */ /* 0x100fe20008010839 */
[----:B------:R-:W-:Y:S01]  /*f860*/  FADD.FTZ R47, R33, R42 ;  /* 0x0000002a212f7221 */ /* 0x000fe20000010000 */
[----:B------:R-:W-:Y:S01]  /*f870*/  F2FP.F16.F32.PACK_AB R146, R29, R146 ;  /* 0x000000921d92723e */ /* 0x000fe200000000ff */
[--C-:B------:R-:W-:Y:S01]  /*f880*/  FFMA.FTZ R131, R70, UR41, -R57.reuse ;  /* 0x0000002946837c23 */ /* 0x100fe20008010839 */
[----:B------:R-:W-:Y:S01]  /*f890*/  FFMA.FTZ R71, R71, UR41, -R57 ;  /* 0x0000002947477c23 */ /* 0x000fe20008010839 */
[----:B------:R-:W-:Y:S01]  /*f8a0*/  FADD.FTZ R47, R136, R47 ;  /* 0x0000002f882f7221 */ /* 0x000fe20000010000 */
[----:B------:R-:W4:Y:S01]  /*f8b0*/  MUFU.EX2 R145, R145 ;  /* 0x0000009100917308 */ /* 0x000f220000000800 */
[----:B-1----:R-:W-:Y:S01]  /*f8c0*/  FFMA.FTZ R43, R15, R3, R149 ;  /* 0x000000030f2b7223 */ /* 0x002fe20000010095 */
[----:B------:R-:W-:Y:S01]  /*f8d0*/  FFMA.FTZ R3, R63, UR41, -R57 ;  /* 0x000000293f037c23 */ /* 0x000fe20008010839 */
[C---:B------:R-:W-:Y:S01]  /*f8e0*/  FADD.FTZ R47, R36.reuse, R47 ;  /* 0x0000002f242f7221 */ /* 0x040fe20000010000 */
[----:B------:R-:W-:Y:S01]  /*f8f0*/  F2FP.F16.F32.PACK_AB R136, R36, R136 ;  /* 0x000000882488723e */ /* 0x000fe200000000ff */
[----:B------:R-:W-:Y:S01]  /*f900*/  FADD.FTZ R4, R26, R43 ;  /* 0x0000002b1a047221 */ /* 0x000fe20000010000 */
[----:B------:R-:W-:Y:S01]  /*f910*/  FFMA.FTZ R125, R74, UR41, -R57 ;  /* 0x000000294a7d7c23 */ /* 0x000fe20008010839 */
[----:B------:R-:W-:Y:S01]  /*f920*/  FADD.FTZ R42, R138, R47 ;  /* 0x0000002f8a2a7221 */ /* 0x000fe20000010000 */
[----:B------:R-:W1:Y:S01]  /*f930*/  MUFU.EX2 R30, R30 ;  /* 0x0000001e001e7308 */ /* 0x000e620000000800 */
[----:B------:R-:W-:Y:S01]  /*f940*/  FADD.FTZ R4, R151, R4 ;  /* 0x0000000497047221 */ /* 0x000fe20000010000 */
[--C-:B------:R-:W-:Y:S01]  /*f950*/  FFMA.FTZ R75, R75, UR41, -R57.reuse ;  /* 0x000000294b4b7c23 */ /* 0x100fe20008010839 */
[----:B------:R-:W-:Y:S01]  /*f960*/  FADD.FTZ R47, R37, R42 ;  /* 0x0000002a252f7221 */ /* 0x000fe20000010000 */
[--C-:B------:R-:W-:Y:S01]  /*f970*/  FFMA.FTZ R78, R78, UR41, -R57.reuse ;  /* 0x000000294e4e7c23 */ /* 0x100fe20008010839 */
[----:B---3--:R-:W-:Y:S01]  /*f980*/  FADD.FTZ R4, R27, R4 ;  /* 0x000000041b047221 */ /* 0x008fe20000010000 */
[----:B------:R-:W-:Y:S01]  /*f990*/  FFMA.FTZ R81, R81, UR41, -R57 ;  /* 0x0000002951517c23 */ /* 0x000fe20008010839 */
[----:B------:R-:W-:Y:S01]  /*f9a0*/  FADD.FTZ R47, R132, R47 ;  /* 0x0000002f842f7221 */ /* 0x000fe20000010000 */
[----:B------:R-:W3:Y:S01]  /*f9b0*/  MUFU.EX2 R147, R147 ;  /* 0x0000009300937308 */ /* 0x000ee20000000800 */
[----:B----4-:R-:W-:Y:S01]  /*f9c0*/  FADD.FTZ R43, R145, R4 ;  /* 0x00000004912b7221 */ /* 0x010fe20000010000 */
[----:B------:R-:W-:Y:S01]  /*f9d0*/  FFMA.FTZ R4, R20, UR41, -R57 ;  /* 0x0000002914047c23 */ /* 0x000fe20008010839 */
[----:B------:R-:W-:Y:S01]  /*f9e0*/  FADD.FTZ R47, R40, R47 ;  /* 0x0000002f282f7221 */ /* 0x000fe20000010000 */
[--C-:B------:R-:W-:Y:S01]  /*f9f0*/  FFMA.FTZ R82, R82, UR41, -R57.reuse ;  /* 0x0000002952527c23 */ /* 0x100fe20008010839 */
[--C-:B------:R-:W-:Y:S01]  /*fa00*/  FFMA.FTZ R83, R83, UR41, -R57.reuse ;  /* 0x0000002953537c23 */ /* 0x100fe20008010839 */
[----:B------:R-:W-:Y:S01]  /*fa10*/  FFMA.FTZ R57, R85, UR41, -R57 ;  /* 0x0000002955397c23 */ /* 0x000fe20008010839 */
[----:B0-----:R-:W-:Y:S01]  /*fa20*/  FADD.FTZ R46, R134, R47 ;  /* 0x0000002f862e7221 */ /* 0x001fe20000010000 */
[----:B------:R-:W0:Y:S01]  /*fa30*/  MUFU.EX2 R31, R31 ;  /* 0x0000001f001f7308 */ /* 0x000e220000000800 */
[----:B-1----:R-:W-:Y:S01]  /*fa40*/  FADD.FTZ R42, R30, R43 ;  /* 0x0000002b1e2a7221 */ /* 0x002fe20000010000 */
[----:B------:R-:W-:Y:S01]  /*fa50*/  F2FP.F16.F32.PACK_AB R132, R40, R132 ;  /* 0x000000842884723e */ /* 0x000fe200000000ff */
[----:B------:R-:W-:Y:S01]  /*fa60*/  FADD.FTZ R47, R41, R46 ;  /* 0x0000002e292f7221 */ /* 0x000fe20000010000 */
[----:B--2---:R-:W-:Y:S01]  /*fa70*/  ISETP.GT.AND P2, PT, R0, R86, PT ;  /* 0x000000560000720c */ /* 0x004fe20003f44270 */
[-C--:B------:R-:W-:Y:S01]  /*fa80*/  FMUL.FTZ R90, R90, R15.reuse ;  /* 0x0000000f5a5a7220 */ /* 0x080fe20000410000 */
[-C--:B------:R-:W-:Y:S01]  /*fa90*/  FMUL.FTZ R91, R91, R15.reuse ;  /* 0x0000000f5b5b7220 */ /* 0x080fe20000410000 */
[----:B------:R-:W-:Y:S01]  /*faa0*/  FADD.FTZ R47, R128, R47 ;  /* 0x0000002f802f7221 */ /* 0x000fe20000010000 */
[----:B------:R-:W1:Y:S01]  /*fab0*/  MUFU.EX2 R141, R141 ;  /* 0x0000008d008d7308 */ /* 0x000e620000000800 */
[----:B---3--:R-:W-:Y:S01]  /*fac0*/  FADD.FTZ R42, R147, R42 ;  /* 0x0000002a932a7221 */ /* 0x008fe20000010000 */
[-C--:B------:R-:W-:Y:S01]  /*fad0*/  FMUL.FTZ R94, R94, R15.reuse ;  /* 0x0000000f5e5e7220 */ /* 0x080fe20000410000 */
[----:B------:R-:W-:Y:S01]  /*fae0*/  FADD.FTZ R47, R44, R47 ;  /* 0x0000002f2c2f7221 */ /* 0x000fe20000010000 */
[-C--:B------:R-:W-:Y:S01]  /*faf0*/  FMUL.FTZ R95, R95, R15.reuse ;  /* 0x0000000f5f5f7220 */ /* 0x080fe20000410000 */
[-C--:B------:R-:W-:Y:S01]  /*fb00*/  FMUL.FTZ R98, R98, R15.reuse ;  /* 0x0000000f62627220 */ /* 0x080fe20000410000 */
[-C--:B------:R-:W-:Y:S01]  /*fb10*/  FMUL.FTZ R99, R99, R15.reuse ;  /* 0x0000000f63637220 */ /* 0x080fe20000410000 */
[----:B------:R-:W-:Y:S01]  /*fb20*/  FADD.FTZ R46, R130, R47 ;  /* 0x0000002f822e7221 */ /* 0x000fe20000010000 */
        /* <DEDUP_REMOVED lines=13> */
[----:B------:R-:W-:Y:S01]  /*fc00*/  FMUL.FTZ R119, R119, R15 ;  /* 0x0000000f77777220 */ /* 0x000fe20000410000 */
[----:B------:R-:W-:Y:S01]  /*fc10*/  F2FP.F16.F32.PACK_AB R142, R33, R142 ;  /* 0x0000008e218e723e */ /* 0x000fe200000000ff */
[----:B------:R-:W-:Y:S01]  /*fc20*/  VIADD R0, R0, 0xffffffff ;  /* 0xffffffff00007836 */ /* 0x000fe20000000000 */
[----:B------:R-:W1:Y:S01]  /*fc30*/  MUFU.EX2 R35, R35 ;  /* 0x0000002300237308 */ /* 0x000e620000000800 */
[----:B--2---:R-:W-:Y:S01]  /*fc40*/  FADD.FTZ R42, R34, R43 ;  /* 0x0000002b222a7221 */ /* 0x004fe20000010000 */
[----:B------:R-:W-:Y:S01]  /*fc50*/  F2FP.F16.F32.PACK_AB R138, R37, R138 ;  /* 0x0000008a258a723e */ /* 0x000fe200000000ff */
[----:B------:R-:W-:Y:S01]  /*fc60*/  IMAD.MOV.U32 R15, RZ, RZ, R25 ;  /* 0x000000ffff0f7224 */ /* 0x000fe200078e0019 */
[----:B------:R-:W-:-:S02]  /*fc70*/  F2FP.F16.F32.PACK_AB R134, R41, R134 ;  /* 0x000000862986723e */ /* 0x000fc400000000ff */
[----:B------:R-:W-:Y:S02]  /*fc80*/  F2FP.F16.F32.PACK_AB R128, R44, R128 ;  /* 0x000000802c80723e */ /* 0x000fe400000000ff */
[----:B------:R-:W2:Y:S01]  /*fc90*/  MUFU.EX2 R45, R45 ;  /* 0x0000002d002d7308 */ /* 0x000ea20000000800 */
[----:B0-----:R-:W-:Y:S01]  /*fca0*/  FADD.FTZ R42, R143, R42 ;  /* 0x0000002a8f2a7221 */ /* 0x001fe20000010000 */
[----:B------:R-:W-:Y:S02]  /*fcb0*/  F2FP.F16.F32.PACK_AB R149, R26, R149 ;  /* 0x000000951a95723e */ /* 0x000fe400000000ff */
[----:B------:R-:W-:Y:S02]  /*fcc0*/  F2FP.F16.F32.PACK_AB R151, R27, R151 ;  /* 0x000000971b97723e */ /* 0x000fe400000000ff */
[----:B------:R-:W-:Y:S02]  /*fcd0*/  F2FP.F16.F32.PACK_AB R145, R30, R145 ;  /* 0x000000911e91723e */ /* 0x000fe400000000ff */
[----:B------:R-:W0:Y:S01]  /*fce0*/  MUFU.EX2 R137, R137 ;  /* 0x0000008900897308 */ /* 0x000e220000000800 */
[----:B-1----:R-:W-:Y:S01]  /*fcf0*/  FADD.FTZ R42, R35, R42 ;  /* 0x0000002a232a7221 */ /* 0x002fe20000010000 */
[----:B------:R-:W-:-:S02]  /*fd00*/  F2FP.F16.F32.PACK_AB R147, R31, R147 ;  /* 0x000000931f93723e */ /* 0x000fc400000000ff */
[----:B------:R-:W-:Y:S02]  /*fd10*/  F2FP.F16.F32.PACK_AB R141, R34, R141 ;  /* 0x0000008d228d723e */ /* 0x000fe400000000ff */
[----:B------:R-:W-:Y:S02]  /*fd20*/  F2FP.F16.F32.PACK_AB R143, R35, R143 ;  /* 0x0000008f238f723e */ /* 0x000fe400000000ff */
        /* <DEDUP_REMOVED lines=29> */
[----:B------:R-:W-:Y:S01]  /*ff00*/  F2FP.F16.F32.PACK_AB R133, R16, R133 ;  /* 0x000000851085723e */ /* 0x000fe200000000ff */
[----:B------:R-:W-:-:S05]  /*ff10*/  IMAD.MOV.U32 R16, RZ, RZ, R152 ;  /* 0x000000ffff107224 */ /* 0x000fca00078e0098 */
        /* <DEDUP_REMOVED lines=11> */
[----:B0-----:R-:W-:-:S07]  /*ffd0*/  F2FP.F16.F32.PACK_AB R122, R56, R122 ;  /* 0x0000007a387a723e */ /* 0x001fce00000000ff */
[----:B------:R-:W0:Y:S08]  /*ffe0*/  MUFU.EX2 R131, R131 ;  /* 0x0000008300837308 */ /* 0x000e300000000800 */
[----:B------:R-:W3:Y:S08]  /*fff0*/  MUFU.EX2 R19, R71 ;  /* 0x0000004700137308 */ /* 0x000ef00000000800 */
[----:B------:R4:W-:Y:S08]  /*10000*/  MUFU.EX2 R127, R4 ;  /* 0x00000004007f7308 */ /* 0x0009f00000000800 */
[----:B------:R-:W5:Y:S01]  /*10010*/  MUFU.EX2 R125, R125 ;  /* 0x0000007d007d7308 */ /* 0x000f620000000800 */
[----:B----4-:R-:W-:Y:S01]  /*10020*/  FADD.FTZ R4, R56, R21 ;  /* 0x0000001538047221 */ /* 0x010fe20000010000 */
[----:B-1----:R-:W-:Y:S01]  /*10030*/  FADD.FTZ R21, R129, R32 ;  /* 0x0000002081157221 */ /* 0x002fe20000010000 */
[----:B--2---:R-:W-:-:S03]  /*10040*/  F2FP.F16.F32.PACK_AB R129, R20, R129 ;  /* 0x000000811481723e */ /* 0x004fc600000000ff */
[----:B------:R-:W-:Y:S02]  /*10050*/  FADD.FTZ R32, R20, R21 ;  /* 0x0000001514207221 */ /* 0x000fe40000010000 */
[----:B------:R-:W1:Y:S02]  /*10060*/  MUFU.EX2 R28, R75 ;  /* 0x0000004b001c7308 */ /* 0x000e640000000800 */
[----:B0-----:R-:W-:Y:S01]  /*10070*/  FADD.FTZ R32, R131, R32 ;  /* 0x0000002083207221 */ /* 0x001fe20000010000 */
[----:B---3--:R-:W-:-:S03]  /*10080*/  F2FP.F16.F32.PACK_AB R131, R19, R131 ;  /* 0x000000831383723e */ /* 0x008fc600000000ff */
[----:B------:R-:W-:Y:S01]  /*10090*/  FADD.FTZ R32, R19, R32 ;  /* 0x0000002013207221 */ /* 0x000fe20000010000 */
[----:B------:R-:W-:Y:S01]  /*100a0*/  IMAD.MOV.U32 R19, RZ, RZ, R153 ;  /* 0x000000ffff137224 */ /* 0x000fe200078e0099 */
[----:B------:R-:W0:Y:S02]  /*100b0*/  MUFU.EX2 R78, R78 ;  /* 0x0000004e004e7308 */ /* 0x000e240000000800 */
[----:B-----5:R-:W-:-:S06]  /*100c0*/  FADD.FTZ R21, R125, R32 ;  /* 0x000000207d157221 */ /* 0x020fcc0000010000 */
[----:B------:R-:W2:Y:S01]  /*100d0*/  MUFU.EX2 R36, R81 ;  /* 0x0000005100247308 */ /* 0x000ea20000000800 */
[C---:B-1----:R-:W-:Y:S01]  /*100e0*/  FADD.FTZ R32, R28.reuse, R21 ;  /* 0x000000151c207221 */ /* 0x042fe20000010000 */
[----:B------:R-:W-:-:S03]  /*100f0*/  F2FP.F16.F32.PACK_AB R125, R28, R125 ;  /* 0x0000007d1c7d723e */ /* 0x000fc600000000ff */
[----:B------:R-:W-:-:S03]  /*10100*/  FADD.FTZ R21, R127, R32 ;  /* 0x000000207f157221 */ /* 0x000fc60000010000 */
[----:B------:R-:W1:Y:S01]  /*10110*/  MUFU.EX2 R82, R82 ;  /* 0x0000005200527308 */ /* 0x000e620000000800 */
[C---:B0-----:R-:W-:Y:S01]  /*10120*/  FADD.FTZ R21, R78.reuse, R21 ;  /* 0x000000154e157221 */ /* 0x041fe20000010000 */
[----:B------:R-:W-:-:S06]  /*10130*/  F2FP.F16.F32.PACK_AB R127, R78, R127 ;  /* 0x0000007f4e7f723e */ /* 0x000fcc00000000ff */
[----:B------:R-:W0:Y:S01]  /*10140*/  MUFU.EX2 R40, R83 ;  /* 0x0000005300287308 */ /* 0x000e220000000800 */
[----:B--2---:R-:W-:-:S07]  /*10150*/  FADD.FTZ R21, R36, R21 ;  /* 0x0000001524157221 */ /* 0x004fce0000010000 */
[----:B------:R-:W2:Y:S01]  /*10160*/  MUFU.EX2 R57, R57 ;  /* 0x0000003900397308 */ /* 0x000ea20000000800 */
[C---:B-1----:R-:W-:Y:S01]  /*10170*/  FADD.FTZ R21, R82.reuse, R21 ;  /* 0x0000001552157221 */ /* 0x042fe20000010000 */
[----:B------:R-:W-:-:S03]  /*10180*/  F2FP.F16.F32.PACK_AB R121, R82, R36 ;  /* 0x000000245279723e */ /* 0x000fc600000000ff */
[----:B0-----:R-:W-:-:S04]  /*10190*/  FADD.FTZ R21, R40, R21 ;  /* 0x0000001528157221 */ /* 0x001fc80000010000 */
[C---:B--2---:R-:W-:Y:S01]  /*101a0*/  FADD.FTZ R3, R57.reuse, R21 ;  /* 0x0000001539037221 */ /* 0x044fe20000010000 */
[----:B------:R-:W-:Y:S01]  /*101b0*/  F2FP.F16.F32.PACK_AB R123, R57, R40 ;  /* 0x00000028397b723e */ /* 0x000fe200000000ff */
[----:B------:R-:W-:Y:S06]  /*101c0*/  @P2 BRA `(.L_x_11723) ;  /* 0xffffffc800402947 */ /* 0x000fec000383ffff */
[----:B------:R-:W-:Y:S01]  /*101d0*/  IMAD.MOV.U32 R15, RZ, RZ, R25 ;  /* 0x000000ffff0f7224 */ /* 0x000fe200078e0019 */
[----:B------:R-:W-:Y:S01]  /*101e0*/  MOV R16, R152 ;  /* 0x0000009800107202 */ /* 0x000fe20000000f00 */
[----:B------:R-:W-:Y:S02]  /*101f0*/  IMAD.MOV.U32 R14, RZ, RZ, R24 ;  /* 0x000000ffff0e7224 */ /* 0x000fe400078e0018 */
[----:B------:R-:W-:-:S07]  /*10200*/  IMAD.MOV.U32 R19, RZ, RZ, R153 ;  /* 0x000000ffff137224 */ /* 0x000fce00078e0099 */
.L_x_11705:
        /* <DEDUP_REMOVED lines=20> */
.L_x_11726:
[----:B------:R-:W-:-:S13]  /*10350*/  ISETP.NE.AND P2, PT, R26, 0x1, PT ;  /* 0x000000011a00780c */ /* 0x000fda0003f45270 */
[----:B------:R-:W0:Y:S02]  /*10360*/  @P2 LDC.64 R24, c[0x0][0x9e8] ;  /* 0x00027a00ff182b82 */ /* 0x000e240000000a00 */
[----:B0-----:R-:W-:-:S05]  /*10370*/  @P2 IMAD.HI.U32 R24, R5, R24, RZ ;  /* 0x0000001805182227 */ /* 0x001fca00078e00ff */
[----:B------:R-:W-:-:S07]  /*10380*/  @P2 SHF.R.U32.HI R5, RZ, R25, R24 ;  /* 0x00000019ff052219 */ /* 0x000fce0000011618 */
.L_x_11727:
[----:B------:R-:W-:Y:S05]  /*10390*/  BSYNC B0 ;  /* 0x0000000000007941 */ /* 0x000fea0003800000 */
.L_x_11725:
[----:B------:R-:W-:-:S05]  /*103a0*/  IMAD R5, R5, R26, RZ ;  /* 0x0000001a05057224 */ /* 0x000fca00078e02ff */
[----:B------:R-:W-:-:S07]  /*103b0*/  VIMNMX R20, R20, R5, !PT ;  /* 0x0000000514147248 */ /* 0x000fce0007fe0100 */
.L_x_11724:
[----:B------:R-:W2:Y:S01]  /*103c0*/  LDL R21, [R1+0x18] ;  /* 0x0000180001157983 */ /* 0x000ea20000100800 */
[----:B------:R-:W-:-:S05]  /*103d0*/  VIADD R20, R20, 0x7f ;  /* 0x0000007f14147836 */ /* 0x000fca0000000000 */
[----:B------:R-:W-:-:S04]  /*103e0*/  SHF.R.S32.HI R5, RZ, 0x1f, R20 ;  /* 0x0000001fff057819 */ /* 0x000fc80000011414 */
[----:B------:R-:W-:-:S04]  /*103f0*/  LEA.HI R5, R5, R20, RZ, 0x7 ;  /* 0x0000001405057211 */ /* 0x000fc800078f38ff */
[----:B------:R-:W-:-:S04]  /*10400*/  SHF.R.S32.HI R5, RZ, 0x7, R5 ;  /* 0x00000007ff057819 */ /* 0x000fc80000011405 */
[----:B--2---:R-:W-:-:S04]  /*10410*/  VIMNMX R21, R21, R5, !PT ;  /* 0x0000000515157248 */ /* 0x004fc80007fe0100 */
[----:B------:R-:W-:Y:S01]  /*10420*/  ISETP.GE.AND P2, PT, R0, R21, PT ;  /* 0x000000150000720c */ /* 0x000fe20003f46270 */
[----:B------:R0:W-:-:S12]  /*10430*/  STL [R1+0x4], R21 ;  /* 0x0000041501007387 */ /* 0x0001d80000100800 */
[----:B0-----:R-:W-:Y:S05]  /*10440*/  @!P2 BRA `(.L_x_11728) ;  /* 0x0000002400c0a947 */ /* 0x001fea0003800000 */
[----:B------:R-:W-:Y:S02]  /*10450*/  IMAD.MOV.U32 R23, RZ, RZ, R15 ;  /* 0x000000ffff177224 */ /* 0x000fe400078e000f */
[----:B------:R-:W-:Y:S02]  /*10460*/  IMAD.MOV.U32 R5, RZ, RZ, R14 ;  /* 0x000000ffff057224 */ /* 0x000fe400078e000e */
[----:B------:R-:W-:Y:S02]  /*10470*/  IMAD.MOV.U32 R20, RZ, RZ, R19 ;  /* 0x000000ffff147224 */ /* 0x000fe400078e0013 */
[----:B------:R-:W-:-:S07]  /*10480*/  IMAD.MOV.U32 R152, RZ, RZ, R16 ;  /* 0x000000ffff987224 */ /* 0x000fce00078e0010 */
.L_x_11738:
        /* <DEDUP_REMOVED lines=11> */
.L_x_11730:
[----:B------:R-:W-:Y:S01]  /*10540*/  IMAD R14, R16, 0x8, R2 ;  /* 0x00000008100e7824 */ /* 0x000fe200078e0202 */
[----:B------:R-:W-:-:S04]  /*10550*/  SHF.L.U32 R15, R19, 0x1f, RZ ;  /* 0x0000001f130f7819 */ /* 0x000fc800000006ff */
[----:B------:R0:W1:Y:S01]  /*10560*/  SYNCS.PHASECHK.TRANS64.TRYWAIT P3, [R14+URZ+0x16830], R15 ;  /* 0x0168300f0e0075a7 */ /* 0x000062000806017f */
[----:B------:R-:W-:Y:S05]  /*10570*/  @!P0 BRA `(.L_x_11731) ;  /* 0x0000000000048947 */ /* 0x000fea0003800000 */
[----:B------:R-:W-:Y:S01]  /*10580*/  BPT.TRAP 0x1 ;  /* 0x000000040000795c */ /* 0x000fe20000300000 */
.L_x_11731:
[----:B------:R-:W-:Y:S04]  /*10590*/  BSSY B0, `(.L_x_11729) ;  /* 0x0000004000007945 */ /* 0x000fe80003800000 */
[----:B-1----:R-:W-:Y:S05]  /*105a0*/  @P3 BRA `(.L_x_11732) ;  /* 0x0000000000083947 */ /* 0x002fea0003800000 */
[----:B------:R-:W1:Y:S02]  /*105b0*/  SYNCS.PHASECHK.TRANS64.TRYWAIT P3, [R14+URZ+0x16830], R15 ;  /* 0x0168300f0e0075a7 */ /* 0x000e64000806017f */
[----:B-1----:R-:W-:Y:S05]  /*105c0*/  @!P3 BRA `(.L_x_11733) ;  /* 0x000000e000e0b947 */ /* 0x002fea0003800000 */
.L_x_11732:
[----:B------:R-:W-:Y:S05]  /*105d0*/  BSYNC B0 ;  /* 0x0000000000007941 */ /* 0x000fea0003800000 */
.L_x_11729:
[----:B01----:R-:W2:Y:S01]  /*105e0*/  LDL R14, [R1+0xc] ;  /* 0x00000c00010e7983 */ /* 0x003ea20000100800 */
[----:B------:R-:W0:Y:S01]  /*105f0*/  S2R R21, SR_TID.X ;  /* 0x0000000000157919 */ /* 0x000e220000002100 */
[----:B------:R-:W-:Y:S05]  /*10600*/  WARPSYNC.ALL ;  /* 0x0000000000007948 */ /* 0x000fea0003800000 */
[----:B------:R-:W-:Y:S01]  /*10610*/  IMAD.MOV.U32 R15, RZ, RZ, 0x40000040 ;  /* 0x40000040ff0f7424 */ /* 0x000fe200078e00ff */
[----:B0-----:R-:W-:-:S05]  /*10620*/  SHF.R.U32.HI R21, RZ, 0x7, R21 ;  /* 0x00000007ff157819 */ /* 0x001fca0000011615 */
[----:B------:R-:W-:Y:S01]  /*10630*/  VIADD R21, R21, 0x8 ;  /* 0x0000000815157836 */ /* 0x000fe20000000000 */
[----:B------:R-:W-:Y:S01]  /*10640*/  R2UR UR8, R6 ;  /* 0x00000000060872ca */ /* 0x000fe200000e0000 */
[----:B------:R-:W-:Y:S01]  /*10650*/  IMAD.MOV.U32 R25, RZ, RZ, 0x40000040 ;  /* 0x40000040ff197424 */ /* 0x000fe200078e00ff */
[----:B------:R-:W-:Y:S01]  /*10660*/  R2UR UR9, R7 ;  /* 0x00000000070972ca */ /* 0x000fe200000e0000 */
[----:B------:R-:W-:Y:S01]  /*10670*/  IMAD.MOV.U32 R27, RZ, RZ, 0x40000040 ;  /* 0x40000040ff1b7424 */ /* 0x000fe200078e00ff */
[----:B------:R-:W-:Y:S02]  /*10680*/  R2UR UR11, R15 ;  /* 0x000000000f0b72ca */ /* 0x000fe400000e0000 */
[----:B------:R-:W-:Y:S02]  /*10690*/  R2UR UR15, R25 ;  /* 0x00000000190f72ca */ /* 0x000fe400000e0000 */
[----:B------:R-:W-:Y:S02]  /*106a0*/  R2UR UR19, R27 ;  /* 0x000000001b1372ca */ /* 0x000fe400000e0000 */
[----:B------:R-:W-:-:S02]  /*106b0*/  R2UR UR12, R12 ;  /* 0x000000000c0c72ca */ /* 0x000fc400000e0000 */
[----:B------:R-:W-:Y:S01]  /*106c0*/  R2UR UR13, R13 ;  /* 0x000000000d0d72ca */ /* 0x000fe200000e0000 */
[----:B------:R0:W-:Y:S01]  /*106d0*/  BAR.SYNC.DEFER_BLOCKING R21, 0x100 ;  /* 0x000400150000751d */ /* 0x0001e20000010000 */
[----:B------:R-:W-:Y:S02]  /*106e0*/  R2UR UR16, R10 ;  /* 0x000000000a1072ca */ /* 0x000fe400000e0000 */
[----:B------:R-:W-:Y:S01]  /*106f0*/  R2UR UR17, R11 ;  /* 0x000000000b1172ca */ /* 0x000fe200000e0000 */
[----:B--2---:R-:W-:-:S04]  /*10700*/  IMAD R14, R16, 0x400, R14 ;  /* 0x00000400100e7824 */ /* 0x004fc800078e020e */
[C---:B------:R-:W-:Y:S01]  /*10710*/  VIADD R24, R14.reuse, 0x2 ;  /* 0x000000020e187836 */ /* 0x040fe20000000000 */
[C---:B------:R-:W-:Y:S01]  /*10720*/  R2UR UR10, R14.reuse ;  /* 0x000000000e0a72ca */ /* 0x040fe200000e0000 */
[----:B------:R-:W-:-:S03]  /*10730*/  VIADD R26, R14, 0x4 ;  /* 0x000000040e1a7836 */ /* 0x000fc60000000000 */
[----:B------:R-:W-:Y:S02]  /*10740*/  R2UR UR14, R24 ;  /* 0x00000000180e72ca */ /* 0x000fe400000e0000 */
[----:B------:R-:W-:Y:S02]  /*10750*/  R2UR UR18, R26 ;  /* 0x000000001a1272ca */ /* 0x000fe400000e0000 */
[----:B------:R-:W-:-:S06]  /*10760*/  WARPGROUP.ARRIVE ;  /* 0x00000000000079c5 */ /* 0x000fcc0000000000 */
[----:B------:R-:W-:Y:S03]  /*10770*/  HGMMA.64x128x16.F32 R24, gdesc[UR8], RZ, !UPT, gsb0 ;  /* 0x01e00000081879f0 */ /* 0x000fe6000c0008ff */
[----:B------:R-:W-:Y:S02]  /*10780*/  WARPGROUP.DEPBAR.LE gsb0, 0x0 ;  /* 0x00008000000079c5 */ /* 0x000fe40000010000 */
[----:B------:R-:W-:-:S07]  /*10790*/  WARPGROUP.ARRIVE ;  /* 0x00000000000079c5 */ /* 0x000fce0000000000 */
        /* <DEDUP_REMOVED lines=16> */
.L_x_11735:
[----:B------:R-:W-:Y:S02]  /*108a0*/  SHF.L.U32 R14, R20, 0x1f, RZ ;  /* 0x0000001f140e7819 */ /* 0x000fe400000006ff */
[----:B------:R-:W-:-:S04]  /*108b0*/  LEA R15, R152, R2, 0x3 ;  /* 0x00000002980f7211 */ /* 0x000fc800078e18ff */
[----:B------:R0:W1:Y:S01]  /*108c0*/  SYNCS.PHASECHK.TRANS64.TRYWAIT P2, [R15+URZ+0x16850], R14 ;  /* 0x0168500e0f0075a7 */ /* 0x000062000804017f */
[----:B------:R-:W-:Y:S05]  /*108d0*/  @!P0 BRA `(.L_x_11736) ;  /* 0x0000000000048947 */ /* 0x000fea0003800000 */
[----:B------:R-:W-:Y:S01]  /*108e0*/  BPT.TRAP 0x1 ;  /* 0x000000040000795c */ /* 0x000fe20000300000 */
.L_x_11736:
[----:B-1----:R-:W-:Y:S05]  /*108f0*/  @P2 BRA `(.L_x_11734) ;  /* 0x0000000000082947 */ /* 0x002fea0003800000 */
[----:B------:R-:W1:Y:S02]  /*10900*/  SYNCS.PHASECHK.TRANS64.TRYWAIT P2, [R15+URZ+0x16850], R14 ;  /* 0x0168500e0f0075a7 */ /* 0x000e64000804017f */
[----:B-1----:R-:W-:Y:S05]  /*10910*/  @!P2 BRA `(.L_x_11737) ;  /* 0x000000e00020a947 */ /* 0x002fea0003800000 */
.L_x_11734:
[----:B01----:R-:W-:Y:S01]  /*10920*/  VIADD R14, R2, 0x400 ;  /* 0x00000400020e7836 */ /* 0x003fe20000000000 */
[----:B------:R-:W-:Y:S05]  /*10930*/  WARPSYNC.ALL ;  /* 0x0000000000007948 */ /* 0x000fea0003800000 */
[----:B------:R-:W-:-:S04]  /*10940*/  SHF.R.U32.HI R14, RZ, 0x4, R14 ;  /* 0x00000004ff0e7819 */ /* 0x000fc8000001160e */
        /* <DEDUP_REMOVED lines=21> */
[----:B------:R-:W-:Y:S01]  /*10aa0*/  HGMMA.64x64x16.F32 R88, R148, gdesc[UR8].tnspB, R88, gsb0 ;  /* 0x40e0000894587df0 */ /* 0x000fe20008000858 */
[----:B------:R-:W-:Y:S01]  /*10ab0*/  R2UR UR10, R14 ;  /* 0x000000000e0a72ca */ /* 0x000fe200000e0000 */
[----:B------:R-:W-:Y:S01]  /*10ac0*/  VIADD R14, R20, 0x100 ;  /* 0x00000100140e7836 */ /* 0x000fe20000000000 */
[----:B------:R-:W-:Y:S01]  /*10ad0*/  R2UR UR11, R15 ;  /* 0x000000000f0b72ca */ /* 0x000fe200000e0000 */
[----:B------:R-:W-:Y:S01]  /*10ae0*/  IMAD.MOV.U32 R15, RZ, RZ, 0x40000040 ;  /* 0x40000040ff0f7424 */ /* 0x000fe200078e00ff */
[----:B------:R-:W-:Y:S01]  /*10af0*/  MUFU.TANH R25, R25 ;  /* 0x0000001900197308 */ /* 0x000fe20000002400 */
[----:B------:R-:W-:Y:S01]  /*10b00*/  FMUL.FTZ R37, R47, UR27 ;  /* 0x0000001b2f257c20 */ /* 0x000fe20008410000 */
[----:B------:R-:W-:Y:S01]  /*10b10*/  FMUL.FTZ R47, R58, UR27 ;  /* 0x0000001b3a2f7c20 */ /* 0x000fe20008410000 */
[----:B------:R-:W-:Y:S01]  /*10b20*/  FMUL.FTZ R58, R73, UR27 ;  /* 0x0000001b493a7c20 */ /* 0x000fe20008410000 */
[----:B------:R-:W-:Y:S01]  /*10b30*/  FMUL.FTZ R52, R62, UR27 ;  /* 0x0000001b3e347c20 */ /* 0x000fe20008410000 */
[----:B------:R-:W-:Y:S01]  /*10b40*/  FMUL.FTZ R62, R81, UR27 ;  /* 0x0000001b513e7c20 */ /* 0x000fe20008410000 */
[----:B------:R-:W-:Y:S01]  /*10b50*/  FMUL.FTZ R64, R85, UR27 ;  /* 0x0000001b55407c20 */ /* 0x000fe20008410000 */
[----:B------:R-:W-:Y:S01]  /*10b60*/  UMOV UR41, UR6 ;  /* 0x0000000600297c82 */ /* 0x000fe20008000000 */
[----:B------:R-:W-:Y:S01]  /*10b70*/  MUFU.TANH R26, R26 ;  /* 0x0000001a001a7308 */ /* 0x000fe20000002400 */
[----:B------:R-:W-:Y:S01]  /*10b80*/  FMUL.FTZ R73, R79, UR27 ;  /* 0x0000001b4f497c20 */ /* 0x000fe20008410000 */
[----:B------:R-:W-:Y:S01]  /*10b90*/  FMUL.FTZ R63, R63, UR27 ;  /* 0x0000001b3f3f7c20 */ /* 0x000fe20008410000 */
[----:B------:R-:W-:Y:S01]  /*10ba0*/  FMUL.FTZ R66, R66, UR27 ;  /* 0x0000001b42427c20 */ /* 0x000fe20008410000 */
[----:B------:R-:W-:Y:S01]  /*10bb0*/  FMUL.FTZ R67, R67, UR27 ;  /* 0x0000001b43437c20 */ /* 0x000fe20008410000 */
[----:B------:R-:W0:Y:S03]  /*10bc0*/  S2R R81, SR_TID.X ;  /* 0x0000000000517919 */ /* 0x000e260000002100 */
[----:B------:R-:W-:Y:S08]  /*10bd0*/  MUFU.TANH R27, R27 ;  /* 0x0000001b001b7308 */ /* 0x000ff00000002400 */
[----:B------:R-:W-:Y:S08]  /*10be0*/  MUFU.TANH R29, R29 ;  /* 0x0000001d001d7308 */ /* 0x000ff00000002400 */
[----:B------:R-:W-:Y:S08]  /*10bf0*/  MUFU.TANH R42, R42 ;  /* 0x0000002a002a7308 */ /* 0x000ff00000002400 */
[----:B------:R-:W-:Y:S01]  /*10c00*/  MUFU.TANH R43, R43 ;  /* 0x0000002b002b7308 */ /* 0x000fe20000002400 */
[----:B0-----:R-:W-:-:S07]  /*10c10*/  ISETP.GE.U32.AND P2, PT, R81, 0x180, PT ;  /* 0x000001805100780c */ /* 0x001fce0003f46070 */
        /* <DEDUP_REMOVED lines=23> */
[----:B------:R-:W-:Y:S01]  /*10d90*/  SHF.R.U32.HI R80, RZ, 0x7, R81 ;  /* 0x00000007ff507819 */ /* 0x000fe20000011651 */
        /* <DEDUP_REMOVED lines=18> */
[----:B------:R-:W-:Y:S01]  /*10ec0*/  FMUL.FTZ R15, R24, UR27 ;  /* 0x0000001b180f7c20 */ /* 0x000fe20008410000 */
[----:B------:R-:W-:Y:S01]  /*10ed0*/  FMUL.FTZ R24, R28, UR27 ;  /* 0x0000001b1c187c20 */ /* 0x000fe20008410000 */
[----:B------:R-:W-:Y:S01]  /*10ee0*/  R2UR UR10, R14 ;  /* 0x000000000e0a72ca */ /* 0x000fe200000e0000 */
        /* <DEDUP_REMOVED lines=15> */
[----:B------:R-:W-:-:S03]  /*10fe0*/  FMUL.FTZ R75, R83, UR27 ;  /* 0x0000001b534b7c20 */ /* 0x000fc60008410000 */
[----:B------:R-:W1:Y:S08]  /*10ff0*/  MUFU.TANH R24, R24 ;  /* 0x0000001800187308 */ /* 0x000e700000002400 */
[----:B------:R-:W2:Y:S01]  /*11000*/  MUFU.TANH R28, R28 ;  /* 0x0000001c001c7308 */ /* 0x000ea20000002400 */
[----:B0-----:R-:W-:-:S04]  /*11010*/  FMNMX.FTZ R14, R15, R5, !PT ;  /* 0x000000050f0e7209 */ /* 0x001fc80007810000 */
[----:B------:R-:W-:-:S03]  /*11020*/  FMNMX.FTZ R14, R21, R14, !PT ;  /* 0x0000000e150e7209 */ /* 0x000fc60007810000 */
[----:B------:R-:W0:Y:S01]  /*11030*/  MUFU.TANH R36, R36 ;  /* 0x0000002400247308 */ /* 0x000e220000002400 */
[----:B-1----:R-:W-:-:S04]  /*11040*/  FMNMX.FTZ R14, R24, R14, !PT ;  /* 0x0000000e180e7209 */ /* 0x002fc80007810000 */
[----:B------:R-:W-:-:S03]  /*11050*/  FMNMX.FTZ R14, R25, R14, !PT ;  /* 0x0000000e190e7209 */ /* 0x000fc60007810000 */
[----:B------:R-:W-:Y:S01]  /*11060*/  MUFU.TANH R46, R46 ;  /* 0x0000002e002e7308 */ /* 0x000fe20000002400 */
[----:B------:R-:W-:-:S04]  /*11070*/  FMNMX.FTZ R14, R26, R14, !PT ;  /* 0x0000000e1a0e7209 */ /* 0x000fc80007810000 */
[----:B------:R-:W-:-:S03]  /*11080*/  FMNMX.FTZ R14, R27, R14, !PT ;  /* 0x0000000e1b0e7209 */ /* 0x000fc60007810000 */
[----:B------:R-:W-:Y:S01]  /*11090*/  MUFU.TANH R54, R54 ;  /* 0x0000003600367308 */ /* 0x000fe20000002400 */
[----:B--2---:R-:W-:-:S04]  /*110a0*/  FMNMX.FTZ R14, R28, R14, !PT ;  /* 0x0000000e1c0e7209 */ /* 0x004fc80007810000 */
[----:B------:R-:W-:-:S03]  /*110b0*/  FMNMX.FTZ R14, R29, R14, !PT ;  /* 0x0000000e1d0e7209 */ /* 0x000fc60007810000 */
[----:B------:R-:W-:Y:S01]  /*110c0*/  MUFU.TANH R55, R55 ;  /* 0x0000003700377308 */ /* 0x000fe20000002400 */
[----:B------:R-:W-:-:S04]  /*110d0*/  FMNMX.FTZ R14, R30, R14, !PT ;  /* 0x0000000e1e0e7209 */ /* 0x000fc80007810000 */
[----:B------:R-:W-:-:S03]  /*110e0*/  FMNMX.FTZ R14, R31, R14, !PT ;  /* 0x0000000e1f0e7209 */ /* 0x000fc60007810000 */
[----:B------:R-:W-:Y:S01]  /*110f0*/  MUFU.TANH R56, R56 ;  /* 0x0000003800387308 */ /* 0x000fe20000002400 */
[----:B------:R-:W-:-:S04]  /*11100*/  FMNMX.FTZ R14, R34, R14, !PT ;  /* 0x0000000e220e7209 */ /* 0x000fc80007810000 */
[----:B0-----:R-:W-:Y:S01]  /*11110*/  FMNMX.FTZ R14, R36, R14, !PT ;  /* 0x0000000e240e7209 */ /* 0x001fe20007810000 */
        /* <DEDUP_REMOVED lines=10> */
[----:B------:R-:W-:-:S06]  /*111c0*/  WARPGROUP.ARRIVE ;  /* 0x00000000000079c5 */ /* 0x000fcc0000000000 */
[----:B------:R-:W1:Y:S01]  /*111d0*/  MUFU.TANH R48, R48 ;  /* 0x0000003000307308 */ /* 0x000e620000002400 */
[----:B------:R-:W-:Y:S07]  /*111e0*/  HGMMA.64x64x16.F32 R88, R136, gdesc[UR8].tnspB, R88, gsb0 ;  /* 0x40e0000888587df0 */ /* 0x000fee0008000858 */
[----:B------:R-:W2:Y:S01]  /*111f0*/  MUFU.TANH R50, R50 ;  /* 0x0000003200327308 */ /* 0x000ea20000002400 */
[----:B0-----:R-:W-:-:S04]  /*11200*/  FMNMX.FTZ R14, R38, R14, !PT ;  /* 0x0000000e260e7209 */ /* 0x001fc80007810000 */
[----:B------:R-:W-:-:S03]  /*11210*/  FMNMX.FTZ R14, R40, R14, !PT ;  /* 0x0000000e280e7209 */ /* 0x000fc60007810000 */
[----:B------:R-:W0:Y:S01]  /*11220*/  MUFU.TANH R57, R57 ;  /* 0x0000003900397308 */ /* 0x000e220000002400 */
[----:B------:R-:W-:-:S04]  /*11230*/  FMNMX.FTZ R14, R42, R14, !PT ;  /* 0x0000000e2a0e7209 */ /* 0x000fc80007810000 */
[----:B------:R-:W-:-:S03]  /*11240*/  FMNMX.FTZ R14, R43, R14, !PT ;  /* 0x0000000e2b0e7209 */ /* 0x000fc60007810000 */
[----:B------:R-:W3:Y:S01]  /*11250*/  MUFU.TANH R60, R60 ;  /* 0x0000003c003c7308 */ /* 0x000ee20000002400 */
[----:B------:R-:W-:-:S04]  /*11260*/  FMNMX.FTZ R14, R46, R14, !PT ;  /* 0x0000000e2e0e7209 */ /* 0x000fc80007810000 */
[----:B-1----:R-:W-:-:S03]  /*11270*/  FMNMX.FTZ R14, R48, R14, !PT ;  /* 0x0000000e300e7209 */ /* 0x002fc60007810000 */
[----:B------:R-:W1:Y:S01]  /*11280*/  MUFU.TANH R65, R65 ;  /* 0x0000004100417308 */ /* 0x000e620000002400 */
[----:B--2---:R-:W-:-:S04]  /*11290*/  FMNMX.FTZ R14, R50, R14, !PT ;  /* 0x0000000e320e7209 */ /* 0x004fc80007810000 */
[----:B------:R-:W-:-:S03]  /*112a0*/  FMNMX.FTZ R14, R51, R14, !PT ;  /* 0x0000000e330e7209 */ /* 0x000fc60007810000 */
[----:B------:R-:W2:Y:S01]  /*112b0*/  MUFU.TANH R147, R147 ;  /* 0x0000009300937308 */ /* 0x000ea20000002400 */
[----:B------:R-:W-:-:S04]  /*112c0*/  FMNMX.FTZ R14, R53, R14, !PT ;  /* 0x0000000e350e7209 */ /* 0x000fc80007810000 */
[----:B------:R-:W-:-:S03]  /*112d0*/  FMNMX.FTZ R14, R54, R14, !PT ;  /* 0x0000000e360e7209 */ /* 0x000fc60007810000 */
[----:B------:R-:W4:Y:S01]  /*112e0*/  MUFU.TANH R145, R145 ;  /* 0x0000009100917308 */ /* 0x000f220000002400 */
[----:B------:R-:W-:-:S04]  /*112f0*/  FMNMX.FTZ R14, R55, R14, !PT ;  /* 0x0000000e370e7209 */ /* 0x000fc80007810000 */
[----:B------:R-:W-:-:S03]  /*11300*/  FMNMX.FTZ R14, R56, R14, !PT ;  /* 0x0000000e380e7209 */ /* 0x000fc60007810000 */
[----:B------:R-:W5:Y:S01]  /*11310*/  MUFU.TANH R143, R143 ;  /* 0x0000008f008f7308 */ /* 0x000f620000002400 */
[----:B0-----:R-:W-:-:S04]  /*11320*/  FMNMX.FTZ R14, R57, R14, !PT ;  /* 0x0000000e390e7209 */ /* 0x001fc80007810000 */
[----:B------:R-:W-:-:S03]  /*11330*/  FMNMX.FTZ R14, R58, R14, !PT ;  /* 0x0000000e3a0e7209 */ /* 0x000fc60007810000 */
[----:B------:R-:W0:Y:S01]  /*11340*/  MUFU.TANH R141, R141 ;  /* 0x0000008d008d7308 */ /* 0x000e220000002400 */
[----:B------:R-:W-:-:S04]  /*11350*/  FMNMX.FTZ R14, R59, R14, !PT ;  /* 0x0000000e3b0e7209 */ /* 0x000fc80007810000 */
[----:B---3--:R-:W-:-:S03]  /*11360*/  FMNMX.FTZ R14, R60, R14, !PT ;  /* 0x0000000e3c0e7209 */ /* 0x008fc60007810000 */
[----:B------:R-:W3:Y:S01]  /*11370*/  MUFU.TANH R32, R32 ;  /* 0x0000002000207308 */ /* 0x000ee20000002400 */
[----:B------:R-:W-:-:S04]  /*11380*/  FMNMX.FTZ R14, R61, R14, !PT ;  /* 0x0000000e3d0e7209 */ /* 0x000fc80007810000 */
[----:B------:R-:W-:Y:S01]  /*11390*/  FMNMX.FTZ R14, R62, R14, !PT ;  /* 0x0000000e3e0e7209 */ /* 0x000fe20007810000 */
[----:B------:R-:W-:-:S03]  /*113a0*/  WARPGROUP.DEPBAR.LE gsb0, 0x0 ;  /* 0x00008000000079c5 */ /* 0x000fc60000010000 */
[----:B-1----:R-:W-:Y:S01]  /*113b0*/  FMNMX.FTZ R14, R65, R14, !PT ;  /* 0x0000000e410e7209 */ /* 0x002fe20007810000 */
[----:B------:R-:W1:Y:S01]  /*113c0*/  MUFU.TANH R33, R33 ;  /* 0x0000002100217308 */ /* 0x000e620000002400 */
[----:B------:R-:W-:Y:S02]  /*113d0*/  WARPGROUP.ARRIVE ;  /* 0x00000000000079c5 */ /* 0x000fe40000000000 */
[----:B------:R-:W-:-:S05]  /*113e0*/  FMNMX.FTZ R14, R64, R14, !PT ;  /* 0x0000000e400e7209 */ /* 0x000fca0007810000 */
[----:B------:R-:W2:Y:S01]  /*113f0*/  SHFL.BFLY PT, R72, R14, 0x2, 0x1f ;  /* 0x0c401f000e487f89 */ /* 0x000ea200000e0000 */
[----:B------:R-:W1:Y:S08]  /*11400*/  MUFU.TANH R35, R35 ;  /* 0x0000002300237308 */ /* 0x000e700000002400 */
[----:B------:R-:W1:Y:S08]  /*11410*/  MUFU.TANH R37, R37 ;  /* 0x0000002500257308 */ /* 0x000e700000002400 */
[----:B------:R-:W1:Y:S01]  /*11420*/  MUFU.TANH R39, R39 ;  /* 0x0000002700277308 */ /* 0x000e620000002400 */
[----:B--2---:R-:W-:-:S07]  /*11430*/  FMNMX.FTZ R14, R14, R72, !PT ;  /* 0x000000480e0e7209 */ /* 0x004fce0007810000 */
[----:B------:R-:W2:Y:S01]  /*11440*/  MUFU.TANH R41, R41 ;  /* 0x0000002900297308 */ /* 0x000ea20000002400 */
[----:B------:R-:W-:Y:S01]  /*11450*/  FMUL.FTZ R72, R78, UR27 ;  /* 0x0000001b4e487c20 */ /* 0x000fe20008410000 */
[----:B------:R-:W4:Y:S06]  /*11460*/  SHFL.BFLY PT, R77, R14, 0x1, 0x1f ;  /* 0x0c201f000e4d7f89 */ /* 0x000f2c00000e0000 */
[----:B------:R-:W2:Y:S08]  /*11470*/  MUFU.TANH R44, R44 ;  /* 0x0000002c002c7308 */ /* 0x000eb00000002400 */
[----:B------:R-:W2:Y:S08]  /*11480*/  MUFU.TANH R45, R45 ;  /* 0x0000002d002d7308 */ /* 0x000eb00000002400 */
[----:B------:R-:W2:Y:S01]  /*11490*/  MUFU.TANH R47, R47 ;  /* 0x0000002f002f7308 */ /* 0x000ea20000002400 */
[----:B----4-:R-:W-:Y:S01]  /*114a0*/  FMNMX.FTZ R14, R14, R77, !PT ;  /* 0x0000004d0e0e7209 */ /* 0x010fe20007810000 */
[----:B------:R-:W-:-:S06]  /*114b0*/  FMUL.FTZ R77, R87, UR27 ;  /* 0x0000001b574d7c20 */ /* 0x000fcc0008410000 */
[----:B------:R-:W4:Y:S01]  /*114c0*/  MUFU.TANH R49, R49 ;  /* 0x0000003100317308 */ /* 0x000f220000002400 */
[C---:B------:R-:W-:Y:S01]  /*114d0*/  FMUL.FTZ R79, R14.reuse, UR41 ;  /* 0x000000290e4f7c20 */ /* 0x040fe20008410000 */
[----:B------:R-:W-:-:S03]  /*114e0*/  FADD.FTZ R5, -R14, R5 ;  /* 0x000000050e057221 */ /* 0x000fc60000010100 */
[--C-:B------:R-:W-:Y:S01]  /*114f0*/  FFMA.FTZ R148, R15, UR41, -R79.reuse ;  /* 0x000000290f947c23 */ /* 0x100fe2000801084f */
[----:B------:R-:W-:Y:S01]  /*11500*/  FMNMX.FTZ R15, R154, R23, !PT ;  /* 0x000000179a0f7209 */ /* 0x000fe20007810000 */
[--C-:B------:R-:W-:Y:S01]  /*11510*/  FFMA.FTZ R150, R24, UR41, -R79.reuse ;  /* 0x0000002918967c23 */ /* 0x100fe2000801084f */
[----:B------:R-:W4:Y:S01]  /*11520*/  MUFU.TANH R52, R52 ;  /* 0x0000003400347308 */ /* 0x000f220000002400 */
[--C-:B------:R-:W-:Y:S01]  /*11530*/  FFMA.FTZ R78, R25, UR41, -R79.reuse ;  /* 0x00000029194e7c23 */ /* 0x100fe2000801084f */
[----:B------:R-:W-:Y:S01]  /*11540*/  FMNMX.FTZ R15, R153, R15, !PT ;  /* 0x0000000f990f7209 */ /* 0x000fe20007810000 */
[----:B------:R-:W-:Y:S02]  /*11550*/  VIADD R24, R20, 0x200 ;  /* 0x0000020014187836 */ /* 0x000fe40000000000 */
[--C-:B------:R-:W-:Y:S01]  /*11560*/  FFMA.FTZ R144, R26, UR41, -R79.reuse ;  /* 0x000000291a907c23 */ /* 0x100fe2000801084f */
[----:B------:R-:W-:Y:S01]  /*11570*/  IMAD.MOV.U32 R25, RZ, RZ, 0x40000040 ;  /* 0x40000040ff197424 */ /* 0x000fe200078e00ff */
[----:B------:R-:W-:Y:S01]  /*11580*/  FMNMX.FTZ R15, R151, R15, !PT ;  /* 0x0000000f970f7209 */ /* 0x000fe20007810000 */
[--C-:B------:R-:W-:Y:S01]  /*11590*/  FFMA.FTZ R26, R27, UR41, -R79.reuse ;  /* 0x000000291b1a7c23 */ /* 0x100fe2000801084f */
[----:B------:R-:W4:Y:S01]  /*115a0*/  MUFU.TANH R63, R63 ;  /* 0x0000003f003f7308 */ /* 0x000f220000002400 */
[----:B------:R-:W-:Y:S01]  /*115b0*/  R2UR UR10, R24 ;  /* 0x00000000180a72ca */ /* 0x000fe200000e0000 */
[--C-:B------:R-:W-:Y:S01]  /*115c0*/  FFMA.FTZ R27, R36, UR41, -R79.reuse ;  /* 0x00000029241b7c23 */ /* 0x100fe2000801084f */
[----:B------:R-:W-:Y:S01]  /*115d0*/  FMNMX.FTZ R15, R149, R15, !PT ;  /* 0x0000000f950f7209 */ /* 0x000fe20007810000 */
[--C-:B------:R-:W-:Y:S01]  /*115e0*/  FFMA.FTZ R36, R48, UR41, -R79.reuse ;  /* 0x0000002930247c23 */ /* 0x100fe2000801084f */
[----:B------:R-:W-:Y:S01]  /*115f0*/  R2UR UR11, R25 ;  /* 0x00000000190b72ca */ /* 0x000fe200000e0000 */
[----:B------:R-:W-:Y:S01]  /*11600*/  IMAD.MOV.U32 R25, RZ, RZ, 0x40000040 ;  /* 0x40000040ff197424 */ /* 0x000fe200078e00ff */
[----:B------:R-:W-:Y:S01]  /*11610*/  FMNMX.FTZ R15, R147, R15, !PT ;  /* 0x0000000f930f7209 */ /* 0x000fe20007810000 */
[----:B------:R-:W4:Y:S01]  /*11620*/  MUFU.TANH R66, R66 ;  /* 0x0000004200427308 */ /* 0x000f220000002400 */
[--C-:B------:R-:W-:Y:S01]  /*11630*/  FFMA.FTZ R146, R28, UR41, -R79.reuse ;  /* 0x000000291c927c23 */ /* 0x100fe2000801084f */
[--C-:B------:R-:W-:Y:S01]  /*11640*/  FFMA.FTZ R28, R29, UR41, -R79.reuse ;  /* 0x000000291d1c7c23 */ /* 0x100fe2000801084f */
[----:B------:R-:W-:Y:S01]  /*11650*/  FMNMX.FTZ R15, R145, R15, !PT ;  /* 0x0000000f910f7209 */ /* 0x000fe20007810000 */
[--C-:B------:R-:W-:Y:S01]  /*11660*/  FFMA.FTZ R29, R31, UR41, -R79.reuse ;  /* 0x000000291f1d7c23 */ /* 0x100fe2000801084f */
[--C-:B------:R-:W-:Y:S01]  /*11670*/  FFMA.FTZ R31, R43, UR41, -R79.reuse ;  /* 0x000000292b1f7c23 */ /* 0x100fe2000801084f */
[--C-:B------:R-:W-:Y:S01]  /*11680*/  FFMA.FTZ R43, R56, UR41, -R79.reuse ;  /* 0x00000029382b7c23 */ /* 0x100fe2000801084f */
[----:B-----5:R-:W-:Y:S01]  /*11690*/  FMNMX.FTZ R15, R143, R15, !PT ;  /* 0x0000000f8f0f7209 */ /* 0x020fe20007810000 */
[----:B------:R-:W5:Y:S01]  /*116a0*/  MUFU.TANH R67, R67 ;  /* 0x0000004300437308 */ /* 0x000f620000002400 */
[----:B------:R-:W-:Y:S01]  /*116b0*/  FMUL.FTZ R5, R5, UR41 ;  /* 0x0000002905057c20 */ /* 0x000fe20008410000 */
[----:B------:R-:W-:Y:S01]  /*116c0*/  HGMMA.64x64x16.F32 R88, R132, gdesc[UR8].tnspB, R88, gsb0 ;  /* 0x40e0000884587df0 */ /* 0x000fe20008000858 */
[----:B0-----:R-:W-:Y:S01]  /*116d0*/  FMNMX.FTZ R15, R141, R15, !PT ;  /* 0x0000000f8d0f7209 */ /* 0x001fe20007810000 */
[--C-:B------:R-:W-:Y:S01]  /*116e0*/  FFMA.FTZ R21, R21, UR41, -R79.reuse ;  /* 0x0000002915157c23 */ /* 0x100fe2000801084f */
[----:B------:R-:W-:Y:S01]  /*116f0*/  R2UR UR11, R25 ;  /* 0x00000000190b72ca */ /* 0x000fe200000e0000 */
[----:B------:R-:W-:Y:S01]  /*11700*/  IMAD.MOV.U32 R25, RZ, RZ, 0x40000040 ;  /* 0x40000040ff197424 */ /* 0x000fe200078e00ff */
[----:B---3--:R-:W-:Y:S01]  /*11710*/  FMNMX.FTZ R15, R32, R15, !PT ;  /* 0x0000000f200f7209 */ /* 0x008fe20007810000 */
[----:B------:R-:W0:Y:S01]  /*11720*/  MUFU.TANH R68, R68 ;  /* 0x0000004400447308 */ /* 0x000e220000002400 */
[--C-:B------:R-:W-:Y:S01]  /*11730*/  FFMA.FTZ R142, R34, UR41, -R79.reuse ;  /* 0x00000029228e7c23 */ /* 0x100fe2000801084f */
[--C-:B------:R-:W-:Y:S01]  /*11740*/  FFMA.FTZ R140, R30, UR41, -R79.reuse ;  /* 0x000000291e8c7c23 */ /* 0x100fe2000801084f */
[----:B-1----:R-:W-:Y:S01]  /*11750*/  FMNMX.FTZ R15, R33, R15, !PT ;  /* 0x0000000f210f7209 */ /* 0x002fe20007810000 */
[--C-:B------:R-:W-:Y:S01]  /*11760*/  FFMA.FTZ R34, R53, UR41, -R79.reuse ;  /* 0x0000002935227c23 */ /* 0x100fe2000801084f */
[--C-:B------:R-:W-:Y:S01]  /*11770*/  FFMA.FTZ R30, R40, UR41, -R79.reuse ;  /* 0x00000029281e7c23 */ /* 0x100fe2000801084f */
[--C-:B------:R-:W-:Y:S01]  /*11780*/  FFMA.FTZ R53, R61, UR41, -R79.reuse ;  /* 0x000000293d357c23 */ /* 0x100fe2000801084f */
[----:B------:R-:W-:Y:S01]  /*11790*/  FMNMX.FTZ R15, R35, R15, !PT ;  /* 0x0000000f230f7209 */ /* 0x000fe20007810000 */
[----:B------:R-:W1:Y:S01]  /*117a0*/  MUFU.TANH R69, R69 ;  /* 0x0000004500457308 */ /* 0x000e620000002400 */
[--C-:B------:R-:W-:Y:S01]  /*117b0*/  FFMA.FTZ R40, R54, UR41, -R79.reuse ;  /* 0x0000002936287c23 */ /* 0x100fe2000801084f */
[--C-:B------:R-:W-:Y:S01]  /*117c0*/  FFMA.FTZ R136, R38, UR41, -R79.reuse ;  /* 0x0000002926887c23 */ /* 0x100fe2000801084f */
[----:B------:R-:W-:Y:S01]  /*117d0*/  FMNMX.FTZ R15, R37, R15, !PT ;  /* 0x0000000f250f7209 */ /* 0x000fe20007810000 */
[--C-:B------:R-:W-:Y:S01]  /*117e0*/  FFMA.FTZ R54, R62, UR41, -R79.reuse ;  /* 0x000000293e367c23 */ /* 0x100fe2000801084f */
[--C-:B------:R-:W-:Y:S01]  /*117f0*/  FFMA.FTZ R38, R51, UR41, -R79.reuse ;  /* 0x0000002933267c23 */ /* 0x100fe2000801084f */
[--C-:B------:R-:W-:Y:S01]  /*11800*/  FFMA.FTZ R51, R60, UR41, -R79.reuse ;  /* 0x000000293c337c23 */ /* 0x100fe2000801084f */
[----:B------:R-:W-:Y:S01]  /*11810*/  FMNMX.FTZ R15, R39, R15, !PT ;  /* 0x0000000f270f7209 */ /* 0x000fe20007810000 */
[----:B------:R-:W3:Y:S01]  /*11820*/  MUFU.TANH R70, R70 ;  /* 0x0000004600467308 */ /* 0x000ee20000002400 */
[--C-:B------:R-:W-:Y:S01]  /*11830*/  FFMA.FTZ R64, R64, UR41, -R79.reuse ;  /* 0x0000002940407c23 */ /* 0x100fe2000801084f */
[--C-:B------:R-:W-:Y:S01]  /*11840*/  FFMA.FTZ R138, R42, UR41, -R79.reuse ;  /* 0x000000292a8a7c23 */ /* 0x100fe2000801084f */
[----:B--2---:R-:W-:Y:S01]  /*11850*/  FMNMX.FTZ R15, R41, R15, !PT ;  /* 0x0000000f290f7209 */ /* 0x004fe20007810000 */
[--C-:B------:R-:W-:Y:S01]  /*11860*/  FFMA.FTZ R42, R55, UR41, -R79.reuse ;  /* 0x00000029372a7c23 */ /* 0x100fe2000801084f */
[----:B------:R-:W-:-:S02]  /*11870*/  FFMA.FTZ R55, R65, UR41, -R79 ;  /* 0x0000002941377c23 */ /* 0x000fc4000801084f */
[----:B------:R-:W-:Y:S01]  /*11880*/  FMNMX.FTZ R15, R44, R15, !PT ;  /* 0x0000000f2c0f7209 */ /* 0x000fe20007810000 */
[----:B------:R-:W2:Y:S03]  /*11890*/  MUFU.TANH R71, R71 ;  /* 0x0000004700477308 */ /* 0x000ea60000002400 */
[----:B------:R-:W-:-:S04]  /*118a0*/  FMNMX.FTZ R15, R45, R15, !PT ;  /* 0x0000000f2d0f7209 */ /* 0x000fc80007810000 */
[----:B------:R-:W-:Y:S01]  /*118b0*/  FMNMX.FTZ R15, R47, R15, !PT ;  /* 0x0000000f2f0f7209 */ /* 0x000fe20007810000 */
[----:B------:R-:W2:Y:S03]  /*118c0*/  MUFU.TANH R72, R72 ;  /* 0x0000004800487308 */ /* 0x000ea60000002400 */
[----:B----4-:R-:W-:-:S04]  /*118d0*/  FMNMX.FTZ R15, R49, R15, !PT ;  /* 0x0000000f310f7209 */ /* 0x010fc80007810000 */
[----:B------:R-:W-:Y:S01]  /*118e0*/  FMNMX.FTZ R15, R52, R15, !PT ;  /* 0x0000000f340f7209 */ /* 0x000fe20007810000 */
[----:B------:R-:W4:Y:S03]  /*118f0*/  MUFU.TANH R73, R73 ;  /* 0x0000004900497308 */ /* 0x000f260000002400 */
[----:B------:R-:W-:-:S04]  /*11900*/  FMNMX.FTZ R15, R63, R15, !PT ;  /* 0x0000000f3f0f7209 */ /* 0x000fc80007810000 */
[----:B------:R-:W-:Y:S01]  /*11910*/  FMNMX.FTZ R15, R66, R15, !PT ;  /* 0x0000000f420f7209 */ /* 0x000fe20007810000 */
[----:B------:R-:W4:Y:S03]  /*11920*/  MUFU.TANH R74, R74 ;  /* 0x0000004a004a7308 */ /* 0x000f260000002400 */
[----:B-----5:R-:W-:-:S04]  /*11930*/  FMNMX.FTZ R15, R67, R15, !PT ;  /* 0x0000000f430f7209 */ /* 0x020fc80007810000 */
[----:B0-----:R-:W-:Y:S01]  /*11940*/  FMNMX.FTZ R15, R68, R15, !PT ;  /* 0x0000000f440f7209 */ /* 0x001fe20007810000 */
[----:B------:R-:W0:Y:S03]  /*11950*/  MUFU.TANH R75, R75 ;  /* 0x0000004b004b7308 */ /* 0x000e260000002400 */
[----:B-1----:R-:W-:-:S04]  /*11960*/  FMNMX.FTZ R15, R69, R15, !PT ;  /* 0x0000000f450f7209 */ /* 0x002fc80007810000 */
[----:B---3--:R-:W-:Y:S01]  /*11970*/  FMNMX.FTZ R24, R70, R15, !PT ;  /* 0x0000000f46187209 */ /* 0x008fe20007810000 */
[----:B------:R-:W1:Y:S03]  /*11980*/  MUFU.TANH R76, R76 ;  /* 0x0000004c004c7308 */ /* 0x000e660000002400 */
[----:B--2---:R-:W-:-:S04]  /*11990*/  FMNMX.FTZ R15, R71, R24, !PT ;  /* 0x00000018470f7209 */ /* 0x004fc80007810000 */
[----:B------:R-:W-:Y:S01]  /*119a0*/  FMNMX.FTZ R24, R72, R15, !PT ;  /* 0x0000000f48187209 */ /* 0x000fe20007810000 */
[----:B------:R-:W2:Y:S01]  /*119b0*/  MUFU.TANH R77, R77 ;  /* 0x0000004d004d7308 */ /* 0x000ea20000002400 */
[----:B------:R-:W-:Y:S02]  /*119c0*/  WARPGROUP.DEPBAR.LE gsb0, 0x0 ;  /* 0x00008000000079c5 */ /* 0x000fe40000010000 */
[----:B----4-:R-:W-:Y:S01]  /*119d0*/  FMNMX.FTZ R15, R73, R24, !PT ;  /* 0x00000018490f7209 */ /* 0x010fe20007810000 */
[----:B------:R-:W-:Y:S01]  /*119e0*/  WARPGROUP.ARRIVE ;  /* 0x00000000000079c5 */ /* 0x000fe20000000000 */
[--C-:B------:R-:W-:Y:S01]  /*119f0*/  FFMA.FTZ R132, R46, UR41, -R79.reuse ;  /* 0x000000292e847c23 */ /* 0x100fe2000801084f */
[--C-:B------:R-:W-:Y:S01]  /*11a00*/  FFMA.FTZ R46, R57, UR41, -R79.reuse ;  /* 0x00000029392e7c23 */ /* 0x100fe2000801084f */
[----:B------:R-:W-:Y:S01]  /*11a10*/  FMNMX.FTZ R24, R74, R15, !PT ;  /* 0x0000000f4a187209 */ /* 0x000fe20007810000 */
[--C-:B------:R-:W-:Y:S01]  /*11a20*/  FFMA.FTZ R134, R50, UR41, -R79.reuse ;  /* 0x0000002932867c23 */ /* 0x100fe2000801084f */
[----:B------:R-:W-:Y:S01]  /*11a30*/  FFMA.FTZ R50, R59, UR41, -R79 ;  /* 0x000000293b327c23 */ /* 0x000fe2000801084f */
[----:B------:R-:W-:Y:S01]  /*11a40*/  MUFU.EX2 R5, R5 ;  /* 0x0000000500057308 */ /* 0x000fe20000000800 */
[----:B0-----:R-:W-:-:S04]  /*11a50*/  FMNMX.FTZ R15, R75, R24, !PT ;  /* 0x000000184b0f7209 */ /* 0x001fc80007810000 */
[----:B-1----:R-:W-:-:S03]  /*11a60*/  FMNMX.FTZ R24, R76, R15, !PT ;  /* 0x0000000f4c187209 */ /* 0x002fc60007810000 */
[----:B------:R-:W0:Y:S01]  /*11a70*/  MUFU.EX2 R148, R148 ;  /* 0x0000009400947308 */ /* 0x000e220000000800 */
[----:B--2---:R-:W-:Y:S01]  /*11a80*/  FMNMX.FTZ R15, R77, R24, !PT ;  /* 0x000000184d0f7209 */ /* 0x004fe20007810000 */
[----:B------:R-:W-:-:S04]  /*11a90*/  VIADD R24, R20, 0x280 ;  /* 0x0000028014187836 */ /* 0x000fc80000000000 */
[----:B------:R-:W1:Y:S01]  /*11aa0*/  SHFL.BFLY PT, R48, R15, 0x2, 0x1f ;  /* 0x0c401f000f307f89 */ /* 0x000e6200000e0000 */
[----:B------:R-:W-:Y:S01]  /*11ab0*/  R2UR UR10, R24 ;  /* 0x00000000180a72ca */ /* 0x000fe200000e0000 */
[----:B------:R-:W-:Y:S08]  /*11ac0*/  MUFU.EX2 R21, R21 ;  /* 0x0000001500157308 */ /* 0x000ff00000000800 */
[----:B------:R-:W-:Y:S04]  /*11ad0*/  MUFU.EX2 R150, R150 ;  /* 0x0000009600967308 */ /* 0x000fe80000000800 */
[----:B------:R-:W-:Y:S01]  /*11ae0*/  HGMMA.64x64x16.F32 R88, R128, gdesc[UR8].tnspB, R88, gsb0 ;  /* 0x40e0000880587df0 */ /* 0x000fe20008000858 */
[----:B------:R-:W-:Y:S01]  /*11af0*/  R2UR UR11, R25 ;  /* 0x00000000190b72ca */ /* 0x000fe200000e0000 */
[----:B------:R-:W-:-:S02]  /*11b00*/  IMAD.MOV.U32 R25, RZ, RZ, 0x40000040 ;  /* 0x40000040ff197424 */ /* 0x000fc400078e00ff */
[----:B------:R-:W-:Y:S01]  /*11b10*/  MUFU.EX2 R78, R78 ;  /* 0x0000004e004e7308 */ /* 0x000fe20000000800 */
[----:B-1----:R-:W-:Y:S01]  /*11b20*/  FMNMX.FTZ R15, R15, R48, !PT ;  /* 0x000000300f0f7209 */ /* 0x002fe20007810000 */
[----:B------:R-:W-:-:S06]  /*11b30*/  FFMA.FTZ R48, R58, UR41, -R79 ;  /* 0x000000293a307c23 */ /* 0x000fcc000801084f */
[----:B------:R-:W-:Y:S01]  /*11b40*/  MUFU.EX2 R144, R144 ;  /* 0x0000009000907308 */ /* 0x000fe20000000800 */
[----:B------:R-:W1:Y:S01]  /*11b50*/  SHFL.BFLY PT, R24, R15, 0x1, 0x1f ;  /* 0x0c201f000f187f89 */ /* 0x000e6200000e0000 */
[----:B0-----:R-:W-:-:S06]  /*11b60*/  FFMA.FTZ R4, R5, R4, R148 ;  /* 0x0000000405047223 */ /* 0x001fcc0000010094 */
        /* <DEDUP_REMOVED lines=9> */
[----:B------:R-:W2:Y:S01]  /*11c00*/  LDL R39, [R1+0x4] ;  /* 0x0000040001277983 */ /* 0x000ea20000100800 */
[----:B------:R-:W-:Y:S02]  /*11c10*/  VIADD R24, R20, 0x300 ;  /* 0x0000030014187836 */ /* 0x000fe40000000000 */
[--C-:B------:R-:W-:Y:S01]  /*11c20*/  FFMA.FTZ R57, R154, UR41, -R58.reuse ;  /* 0x000000299a397c23 */ /* 0x100fe2000801083a */
[--C-:B------:R-:W-:Y:S01]  /*11c30*/  FFMA.FTZ R59, R153, UR41, -R58.reuse ;  /* 0x00000029993b7c23 */ /* 0x100fe2000801083a */
[----:B------:R-:W-:Y:S01]  /*11c40*/  FFMA.FTZ R151, R151, UR41, -R58 ;  /* 0x0000002997977c23 */ /* 0x000fe2000801083a */
[----:B------:R-:W-:Y:S01]  /*11c50*/  MUFU.EX2 R56, R56 ;  /* 0x0000003800387308 */ /* 0x000fe20000000800 */
[----:B------:R-:W-:Y:S01]  /*11c60*/  R2UR UR10, R24 ;  /* 0x00000000180a72ca */ /* 0x000fe200000e0000 */
[----:B------:R-:W-:-:S02]  /*11c70*/  VIADD R24, R20, 0x380 ;  /* 0x0000038014187836 */ /* 0x000fc40000000000 */
        /* <DEDUP_REMOVED lines=11> */
[----:B------:R-:W-:Y:S01]  /*11d30*/  MUFU.EX2 R29, R29 ;  /* 0x0000001d001d7308 */ /* 0x000fe20000000800 */
[----:B------:R-:W-:Y:S02]  /*11d40*/  WARPGROUP.DEPBAR.LE gsb0, 0x0 ;  /* 0x00008000000079c5 */ /* 0x000fe40000010000 */
[----:B------:R-:W-:-:S05]  /*11d50*/  WARPGROUP.ARRIVE ;  /* 0x00000000000079c5 */ /* 0x000fca0000000000 */
[----:B------:R-:W1:Y:S01]  /*11d60*/  MUFU.EX2 R59, R59 ;  /* 0x0000003b003b7308 */ /* 0x000e620000000800 */
[--C-:B------:R-:W-:Y:S01]  /*11d70*/  FFMA.FTZ R135, R52, UR41, -R58.reuse ;  /* 0x0000002934877c23 */ /* 0x100fe2000801083a */
[----:B------:R-:W-:-:S06]  /*11d80*/  FFMA.FTZ R133, R47, UR41, -R58 ;  /* 0x000000292f857c23 */ /* 0x000fcc000801083a */
[----:B------:R-:W3:Y:S01]  /*11d90*/  MUFU.EX2 R151, R151 ;  /* 0x0000009700977308 */ /* 0x000ee20000000800 */
[----:B------:R-:W-:Y:S01]  /*11da0*/  HGMMA.64x64x16.F32 R88, R124, gdesc[UR8].tnspB, R88, gsb0 ;  /* 0x40e000087c587df0 */ /* 0x000fe20008000858 */
[----:B------:R-:W-:Y:S01]  /*11db0*/  R2UR UR10, R24 ;  /* 0x00000000180a72ca */ /* 0x000fe200000e0000 */
[----:B0-----:R-:W-:Y:S01]  /*11dc0*/  FFMA.FTZ R44, R56, R3, R57 ;  /* 0x00000003382c7223 */ /* 0x001fe20000010039 */
[----:B------:R-:W-:Y:S01]  /*11dd0*/  R2UR UR11, R25 ;  /* 0x00000000190b72ca */ /* 0x000fe200000e0000 */
[----:B------:R-:W-:Y:S01]  /*11de0*/  VIADD R25, R80, 0x9 ;  /* 0x0000000950197836 */ /* 0x000fe20000000000 */
[----:B------:R-:W-:Y:S01]  /*11df0*/  @!P1 LEA R24, R16, R2, 0x3 ;  /* 0x0000000210189211 */ /* 0x000fe200078e18ff */
[--C-:B------:R-:W-:Y:S01]  /*11e00*/  FFMA.FTZ R35, R41, UR41, -R58.reuse ;  /* 0x0000002929237c23 */ /* 0x100fe2000801083a */
[----:B------:R-:W0:Y:S01]  /*11e10*/  MUFU.EX2 R61, R61 ;  /* 0x0000003d003d7308 */ /* 0x000e220000000800 */
[----:B------:R-:W-:Y:S02]  /*11e20*/  FFMA.FTZ R20, R45, UR41, -R58 ;  /* 0x000000292d147c23 */ /* 0x000fe4000801083a */
[----:B------:R-:W-:-:S05]  /*11e30*/  @!P1 VIADD R24, R24, 0x16840 ;  /* 0x0001684018189836 */ /* 0x000fca0000000000 */
        /* <DEDUP_REMOVED lines=9> */
[----:B------:R-:W-:Y:S01]  /*11ed0*/  WARPGROUP.ARRIVE ;  /* 0x00000000000079c5 */ /* 0x000fe20000000000 */
[----:B------:R-:W-:Y:S01]  /*11ee0*/  SEL R37, R25, 0x9, !P2 ;  /* 0x0000000919257807 */ /* 0x000fe20005000000 */
[----:B------:R-:W-:Y:S01]  /*11ef0*/  FADD.FTZ R3, R21, R4 ;  /* 0x0000000415037221 */ /* 0x000fe20000010000 */
[----:B-1----:R-:W-:Y:S02]  /*11f00*/  FADD.FTZ R44, R59, R44 ;  /* 0x0000002c3b2c7221 */ /* 0x002fe40000010000 */
[----:B------:R-:W1:Y:S01]  /*11f10*/  MUFU.EX2 R27, R27 ;  /* 0x0000001b001b7308 */ /* 0x000e620000000800 */
[----:B------:R-:W-:Y:S01]  /*11f20*/  HGMMA.64x64x16.F32 R88, R120, gdesc[UR8].tnspB, R88, gsb0 ;  /* 0x40e0000878587df0 */ /* 0x000fe20008000858 */
[----:B------:R-:W-:Y:S01]  /*11f30*/  @!P1 PRMT R25, RZ, 0x654, R24 ;  /* 0x00000654ff199816 */ /* 0x000fe20000000018 */
[----:B---3--:R-:W-:-:S05]  /*11f40*/  FADD.FTZ R44, R151, R44 ;  /* 0x0000002c972c7221 */ /* 0x008fca0000010000 */
[----:B------:R-:W3:Y:S08]  /*11f50*/  MUFU.EX2 R33, R33 ;  /* 0x0000002100217308 */ /* 0x000ef00000000800 */
[----:B------:R-:W3:Y:S08]  /*11f60*/  MUFU.EX2 R136, R136 ;  /* 0x0000008800887308 */ /* 0x000ef00000000800 */
[----:B------:R1:W-:Y:S08]  /*11f70*/  MUFU.EX2 R23, R64 ;  /* 0x0000004000177308 */ /* 0x0003f00000000800 */
[----:B------:R-:W3:Y:S08]  /*11f80*/  MUFU.EX2 R137, R137 ;  /* 0x0000008900897308 */ /* 0x000ef00000000800 */
[----:B------:R-:W3:Y:S08]  /*11f90*/  MUFU.EX2 R30, R30 ;  /* 0x0000001e001e7308 */ /* 0x000ef00000000800 */
[----:B------:R-:W3:Y:S08]  /*11fa0*/  MUFU.EX2 R35, R35 ;  /* 0x0000002300237308 */ /* 0x000ef00000000800 */
[----:B------:R-:W3:Y:S08]  /*11fb0*/  MUFU.EX2 R138, R138 ;  /* 0x0000008a008a7308 */ /* 0x000ef00000000800 */
[----:B------:R-:W3:Y:S01]  /*11fc0*/  MUFU.EX2 R139, R139 ;  /* 0x0000008b008b7308 */ /* 0x000ee20000000800 */
[----:B------:R-:W-:-:S07]  /*11fd0*/  FFMA.FTZ R49, R49, UR41, -R58 ;  /* 0x0000002931317c23 */ /* 0x000fce000801083a */
[----:B------:R-:W3:Y:S01]  /*11fe0*/  MUFU.EX2 R31, R31 ;  /* 0x0000001f001f7308 */ /* 0x000ee20000000800 */
[----:B------:R-:W-:Y:S02]  /*11ff0*/  WARPGROUP.DEPBAR.LE gsb0, 0x0 ;  /* 0x00008000000079c5 */ /* 0x000fe40000010000 */
[----:B------:R0:W-:Y:S06]  /*12000*/  BAR.ARV R37, 0x100 ;  /* 0x000400250000751d */ /* 0x0001ec0000002000 */
[----:B------:R4:W-:Y:S01]  /*12010*/  @!P1 SYNCS.ARRIVE.TRANS64.RED.A1T0 RZ, [R25+URZ], RZ ;  /* 0x000000ff19ff99a7 */ /* 0x0009e2000810043f */
[----:B------:R-:W3:Y:S01]  /*12020*/  MUFU.EX2 R20, R20 ;  /* 0x0000001400147308 */ /* 0x000ee20000000800 */
[----:B----4-:R-:W-:-:S07]  /*12030*/  @!P1 IMAD R25, R152, 0x8, R2 ;  /* 0x0000000898199824 */ /* 0x010fce00078e0202 */
[----:B------:R-:W4:Y:S01]  /*12040*/  MUFU.EX2 R132, R132 ;  /* 0x0000008400847308 */ /* 0x000f220000000800 */
[----:B------:R-:W-:Y:S02]  /*12050*/  @!P1 VIADD R4, R25, 0x16860 ;  /* 0x0001686019049836 */ /* 0x000fe40000000000 */
[----:B------:R-:W-:Y:S01]  /*12060*/  FADD.FTZ R25, R150, R3 ;  /* 0x0000000396197221 */ /* 0x000fe20000010000 */
[----:B0-----:R-:W-:-:S03]  /*12070*/  FADD.FTZ R37, R61, R44 ;  /* 0x0000002c3d257221 */ /* 0x001fc60000010000 */
[----:B------:R-:W-:Y:S01]  /*12080*/  FADD.FTZ R25, R78, R25 ;  /* 0x000000194e197221 */ /* 0x000fe20000010000 */
[----:B------:R-:W-:Y:S01]  /*12090*/  FADD.FTZ R44, R60, R37 ;  /* 0x000000253c2c7221 */ /* 0x000fe20000010000 */
[----:B------:R-:W0:Y:S02]  /*120a0*/  MUFU.EX2 R133, R133 ;  /* 0x0000008500857308 */ /* 0x000e240000000800 */
[----:B------:R-:W-:Y:S01]  /*120b0*/  FADD.FTZ R25, R144, R25 ;  /* 0x0000001990197221 */ /* 0x000fe20000010000 */
[----:B-----5:R-:W-:-:S03]  /*120c0*/  FADD.FTZ R52, R145, R44 ;  /* 0x0000002c91347221 */ /* 0x020fc60000010000 */
[----:B------:R-:W-:Y:S01]  /*120d0*/  FADD.FTZ R25, R26, R25 ;  /* 0x000000191a197221 */ /* 0x000fe20000010000 */
[----:B------:R-:W-:Y:S01]  /*120e0*/  FADD.FTZ R37, R147, R52 ;  /* 0x0000003493257221 */ /* 0x000fe20000010000 */
[----:B------:R-:W5:Y:S02]  /*120f0*/  MUFU.EX2 R36, R36 ;  /* 0x0000002400247308 */ /* 0x000f640000000800 */
[----:B------:R-:W-:Y:S01]  /*12100*/  FADD.FTZ R25, R146, R25 ;  /* 0x0000001992197221 */ /* 0x000fe20000010000 */
[----:B------:R-:W-:-:S03]  /*12110*/  FADD.FTZ R52, R62, R37 ;  /* 0x000000253e347221 */ /* 0x000fc60000010000 */
[----:B------:R-:W-:Y:S02]  /*12120*/  FADD.FTZ R25, R28, R25 ;  /* 0x000000191c197221 */ /* 0x000fe40000010000 */
[----:B------:R-:W-:Y:S02]  /*12130*/  MUFU.EX2 R134, R134 ;  /* 0x0000008600867308 */ /* 0x000fe40000000800 */
[----:B-1----:R-:W-:Y:S01]  /*12140*/  FADD.FTZ R64, R140, R25 ;  /* 0x000000198c407221 */ /* 0x002fe20000010000 */
[----:B------:R-:W-:-:S03]  /*12150*/  FADD.FTZ R25, R141, R52 ;  /* 0x000000348d197221 */ /* 0x000fc60000010000 */
[----:B------:R-:W-:Y:S01]  /*12160*/  FADD.FTZ R37, R29, R64 ;  /* 0x000000401d257221 */ /* 0x000fe20000010000 */
[----:B------:R-:W-:Y:S01]  /*12170*/  FADD.FTZ R52, R32, R25 ;  /* 0x0000001920347221 */ /* 0x000fe20000010000 */
[----:B------:R-:W-:Y:S02]  /*12180*/  MUFU.EX2 R38, R38 ;  /* 0x0000002600267308 */ /* 0x000fe40000000800 */
[----:B------:R-:W-:Y:S01]  /*12190*/  FADD.FTZ R64, R142, R37 ;  /* 0x000000258e407221 */ /* 0x000fe20000010000 */
[----:B------:R-:W-:-:S03]  /*121a0*/  FADD.FTZ R52, R143, R52 ;  /* 0x000000348f347221 */ /* 0x000fc60000010000 */
[----:B------:R-:W-:Y:S01]  /*121b0*/  FADD.FTZ R25, R27, R64 ;  /* 0x000000401b197221 */ /* 0x000fe20000010000 */
[----:B---3--:R-:W-:Y:S01]  /*121c0*/  FADD.FTZ R52, R33, R52 ;  /* 0x0000003421347221 */ /* 0x008fe20000010000 */
[----:B------:R-:W-:Y:S02]  /*121d0*/  MUFU.EX2 R34, R34 ;  /* 0x0000002200227308 */ /* 0x000fe40000000800 */
[----:B------:R-:W-:Y:S01]  /*121e0*/  FADD.FTZ R25, R136, R25 ;  /* 0x0000001988197221 */ /* 0x000fe20000010000 */
[----:B------:R-:W-:Y:S01]  /*121f0*/  FADD.FTZ R52, R137, R52 ;  /* 0x0000003489347221 */ /* 0x000fe20000010000 */
[----:B------:R-:W-:Y:S02]  /*12200*/  FFMA.FTZ R3, R63, UR41, -R58 ;  /* 0x000000293f037c23 */ /* 0x000fe4000801083a */
[----:B------:R-:W-:Y:S01]  /*12210*/  FADD.FTZ R25, R30, R25 ;  /* 0x000000191e197221 */ /* 0x000fe20000010000 */
[----:B------:R-:W-:Y:S01]  /*12220*/  FADD.FTZ R52, R35, R52 ;  /* 0x0000003423347221 */ /* 0x000fe20000010000 */
[----:B------:R-:W1:Y:S01]  /*12230*/  MUFU.EX2 R24, R49 ;  /* 0x0000003100187308 */ /* 0x000e620000000800 */
[----:B------:R-:W-:Y:S01]  /*12240*/  F2FP.F16.F32.PACK_AB R148, R21, R148 ;  /* 0x000000941594723e */ /* 0x000fe200000000ff */
[----:B------:R-:W-:Y:S01]  /*12250*/  FADD.FTZ R64, R138, R25 ;  /* 0x000000198a407221 */ /* 0x000fe20000010000 */
[----:B------:R-:W-:Y:S01]  /*12260*/  @!P1 PRMT R4, RZ, 0x654, R4 ;  /* 0x00000654ff049816 */ /* 0x000fe20000000004 */
[----:B------:R-:W-:Y:S01]  /*12270*/  FADD.FTZ R21, R139, R52 ;  /* 0x000000348b157221 */ /* 0x000fe20000010000 */
[----:B------:R-:W-:-:S03]  /*12280*/  FFMA.FTZ R129, R66, UR41, -R58 ;  /* 0x0000002942817c23 */ /* 0x000fc6000801083a */
[----:B------:R-:W3:Y:S01]  /*12290*/  MUFU.EX2 R135, R135 ;  /* 0x0000008700877308 */ /* 0x000ee20000000800 */
[----:B------:R-:W-:Y:S01]  /*122a0*/  FADD.FTZ R25, R31, R64 ;  /* 0x000000401f197221 */ /* 0x000fe20000010000 */
[----:B------:R4:W-:Y:S01]  /*122b0*/  @!P1 SYNCS.ARRIVE.TRANS64.RED.A1T0 RZ, [R4+URZ], RZ ;  /* 0x000000ff04ff99a7 */ /* 0x0009e2000810043f */
[----:B------:R-:W-:-:S05]  /*122c0*/  FADD.FTZ R52, R20, R21 ;  /* 0x0000001514347221 */ /* 0x000fca0000010000 */
[----:B------:R-:W2:Y:S01]  /*122d0*/  MUFU.EX2 R3, R3 ;  /* 0x0000000300037308 */ /* 0x000ea20000000800 */
[----:B----4-:R-:W-:Y:S01]  /*122e0*/  FFMA.FTZ R4, R67, UR41, -R58 ;  /* 0x0000002943047c23 */ /* 0x010fe2000801083a */
[----:B------:R-:W-:Y:S01]  /*122f0*/  FADD.FTZ R25, R132, R25 ;  /* 0x0000001984197221 */ /* 0x000fe20000010000 */
[----:B0-----:R-:W-:Y:S01]  /*12300*/  FADD.FTZ R21, R133, R52 ;  /* 0x0000003485157221 */ /* 0x001fe20000010000 */
[----:B------:R-:W-:-:S04]  /*12310*/  FFMA.FTZ R131, R68, UR41, -R58 ;  /* 0x0000002944837c23 */ /* 0x000fc8000801083a */
[----:B------:R-:W0:Y:S01]  /*12320*/  MUFU.EX2 R129, R129 ;  /* 0x0000008100817308 */ /* 0x000e220000000800 */
[----:B------:R-:W-:Y:S01]  /*12330*/  F2FP.F16.F32.PACK_AB R146, R28, R146 ;  /* 0x000000921c92723e */ /* 0x000fe200000000ff */
[----:B-----5:R-:W-:Y:S01]  /*12340*/  FADD.FTZ R25, R36, R25 ;  /* 0x0000001924197221 */ /* 0x020fe20000010000 */
[----:B-1----:R-:W-:Y:S01]  /*12350*/  FADD.FTZ R28, R24, R21 ;  /* 0x00000015181c7221 */ /* 0x002fe20000010000 */
[----:B------:R-:W-:-:S04]  /*12360*/  FFMA.FTZ R44, R69, UR41, -R58 ;  /* 0x00000029452c7c23 */ /* 0x000fc8000801083a */
[----:B------:R-:W1:Y:S01]  /*12370*/  MUFU.EX2 R40, R40 ;  /* 0x0000002800287308 */ /* 0x000e620000000800 */
[----:B------:R-:W-:Y:S01]  /*12380*/  FADD.FTZ R25, R134, R25 ;  /* 0x0000001986197221 */ /* 0x000fe20000010000 */
[----:B---3--:R-:W-:-:S06]  /*12390*/  FADD.FTZ R28, R135, R28 ;  /* 0x0000001c871c7221 */ /* 0x008fcc0000010000 */
[----:B------:R-:W3:Y:S01]  /*123a0*/  MUFU.EX2 R4, R4 ;  /* 0x0000000400047308 */ /* 0x000ee20000000800 */
[----:B------:R-:W-:Y:S01]  /*123b0*/  FFMA.FTZ R125, R70, UR41, -R58 ;  /* 0x00000029467d7c23 */ /* 0x000fe2000801083a */
[----:B------:R-:W-:-:S06]  /*123c0*/  FADD.FTZ R25, R38, R25 ;  /* 0x0000001926197221 */ /* 0x000fcc0000010000 */
[----:B------:R-:W4:Y:S01]  /*123d0*/  MUFU.EX2 R42, R42 ;  /* 0x0000002a002a7308 */ /* 0x000f220000000800 */
[----:B--2---:R-:W-:-:S07]  /*123e0*/  FADD.FTZ R28, R3, R28 ;  /* 0x0000001c031c7221 */ /* 0x004fce0000010000 */
[----:B------:R-:W2:Y:S01]  /*123f0*/  MUFU.EX2 R131, R131 ;  /* 0x0000008300837308 */ /* 0x000ea20000000800 */
[----:B------:R-:W-:Y:S01]  /*12400*/  FFMA.FTZ R71, R71, UR41, -R58 ;  /* 0x0000002947477c23 */ /* 0x000fe2000801083a */
[----:B------:R-:W-:-:S06]  /*12410*/  FADD.FTZ R25, R34, R25 ;  /* 0x0000001922197221 */ /* 0x000fcc0000010000 */
[----:B------:R-:W5:Y:S01]  /*12420*/  MUFU.EX2 R43, R43 ;  /* 0x0000002b002b7308 */ /* 0x000f620000000800 */
[----:B0-----:R-:W-:Y:S01]  /*12430*/  FADD.FTZ R21, R129, R28 ;  /* 0x0000001c81157221 */ /* 0x001fe20000010000 */
[----:B------:R-:W-:-:S06]  /*12440*/  FFMA.FTZ R72, R72, UR41, -R58 ;  /* 0x0000002948487c23 */ /* 0x000fcc000801083a */
[----:B------:R-:W0:Y:S01]  /*12450*/  MUFU.EX2 R44, R44 ;  /* 0x0000002c002c7308 */ /* 0x000e220000000800 */
[----:B------:R-:W-:Y:S01]  /*12460*/  F2FP.F16.F32.PACK_AB R144, R26, R144 ;  /* 0x000000901a90723e */ /* 0x000fe200000000ff */
[----:B-1----:R-:W-:-:S06]  /*12470*/  FADD.FTZ R25, R40, R25 ;  /* 0x0000001928197221 */ /* 0x002fcc0000010000 */
[----:B------:R-:W1:Y:S01]  /*12480*/  MUFU.EX2 R46, R46 ;  /* 0x0000002e002e7308 */ /* 0x000e620000000800 */
[----:B---3--:R-:W-:Y:S01]  /*12490*/  FADD.FTZ R28, R4, R21 ;  /* 0x00000015041c7221 */ /* 0x008fe20000010000 */
[----:B------:R-:W-:-:S06]  /*124a0*/  FFMA.FTZ R73, R73, UR41, -R58 ;  /* 0x0000002949497c23 */ /* 0x000fcc000801083a */
[----:B------:R-:W3:Y:S01]  /*124b0*/  MUFU.EX2 R125, R125 ;  /* 0x0000007d007d7308 */ /* 0x000ee20000000800 */
[----:B------:R-:W-:Y:S01]  /*124c0*/  F2FP.F16.F32.PACK_AB R136, R30, R136 ;  /* 0x000000881e88723e */ /* 0x000fe200000000ff */
[----:B----4-:R-:W-:-:S06]  /*124d0*/  FADD.FTZ R30, R42, R25 ;  /* 0x000000192a1e7221 */ /* 0x010fcc0000010000 */
[----:B------:R-:W4:Y:S01]  /*124e0*/  MUFU.EX2 R48, R48 ;  /* 0x0000003000307308 */ /* 0x000f220000000800 */
[----:B--2---:R-:W-:Y:S01]  /*124f0*/  FADD.FTZ R21, R131, R28 ;  /* 0x0000001c83157221 */ /* 0x004fe20000010000 */
[----:B------:R-:W-:-:S06]  /*12500*/  FFMA.FTZ R74, R74, UR41, -R58 ;  /* 0x000000294a4a7c23 */ /* 0x000fcc000801083a */
[----:B------:R-:W2:Y:S01]  /*12510*/  MUFU.EX2 R26, R71 ;  /* 0x00000047001a7308 */ /* 0x000ea20000000800 */
[----:B------:R-:W-:Y:S01]  /*12520*/  F2FP.F16.F32.PACK_AB R139, R20, R139 ;  /* 0x0000008b148b723e */ /* 0x000fe200000000ff */
[----:B-----5:R-:W-:-:S06]  /*12530*/  FADD.FTZ R25, R43, R30 ;  /* 0x0000001e2b197221 */ /* 0x020fcc0000010000 */
[----:B------:R-:W5:Y:S01]  /*12540*/  MUFU.EX2 R50, R50 ;  /* 0x0000003200327308 */ /* 0x000f620000000800 */
[----:B0-----:R-:W-:Y:S01]  /*12550*/  FADD.FTZ R20, R44, R21 ;  /* 0x000000152c147221 */ /* 0x001fe20000010000 */
[----:B------:R-:W-:-:S06]  /*12560*/  FFMA.FTZ R75, R75, UR41, -R58 ;  /* 0x000000294b4b7c23 */ /* 0x000fcc000801083a */
[----:B------:R-:W0:Y:S01]  /*12570*/  MUFU.EX2 R72, R72 ;  /* 0x0000004800487308 */ /* 0x000e220000000800 */
[----:B-1----:R-:W-:Y:S01]  /*12580*/  FADD.FTZ R25, R46, R25 ;  /* 0x000000192e197221 */ /* 0x002fe20000010000 */
[----:B---3--:R-:W-:-:S06]  /*12590*/  FADD.FTZ R21, R125, R20 ;  /* 0x000000147d157221 */ /* 0x008fcc0000010000 */
[----:B------:R-:W1:Y:S01]  /*125a0*/  MUFU.EX2 R51, R51 ;  /* 0x0000003300337308 */ /* 0x000e620000000800 */
[----:B------:R-:W-:-:S07]  /*125b0*/  FFMA.FTZ R76, R76, UR41, -R58 ;  /* 0x000000294c4c7c23 */ /* 0x000fce000801083a */
[----:B------:R-:W3:Y:S01]  /*125c0*/  MUFU.EX2 R73, R73 ;  /* 0x0000004900497308 */ /* 0x000ee20000000800 */
[----:B----4-:R-:W-:Y:S01]  /*125d0*/  FADD.FTZ R25, R48, R25 ;  /* 0x0000001930197221 */ /* 0x010fe20000010000 */
[----:B--2---:R-:W-:-:S06]  /*125e0*/  FADD.FTZ R21, R26, R21 ;  /* 0x000000151a157221 */ /* 0x004fcc0000010000 */
[----:B------:R-:W2:Y:S01]  /*125f0*/  MUFU.EX2 R53, R53 ;  /* 0x0000003500357308 */ /* 0x000ea20000000800 */
[----:B------:R-:W-:-:S07]  /*12600*/  FFMA.FTZ R58, R77, UR41, -R58 ;  /* 0x000000294d3a7c23 */ /* 0x000fce000801083a */
[----:B------:R-:W4:Y:S01]  /*12610*/  MUFU.EX2 R74, R74 ;  /* 0x0000004a004a7308 */ /* 0x000f220000000800 */
[----:B-----5:R-:W-:Y:S01]  /*12620*/  FADD.FTZ R20, R50, R25 ;  /* 0x0000001932147221 */ /* 0x020fe20000010000 */
[----:B------:R-:W-:-:S06]  /*12630*/  F2FP.F16.F32.PACK_AB R129, R4, R129 ;  /* 0x000000810481723e */ /* 0x000fcc00000000ff */
[----:B------:R-:W5:Y:S01]  /*12640*/  MUFU.EX2 R54, R54 ;  /* 0x0000003600367308 */ /* 0x000f620000000800 */
[----:B0-----:R-:W-:-:S07]  /*12650*/  FADD.FTZ R4, R72, R21 ;  /* 0x0000001548047221 */ /* 0x001fce0000010000 */
[----:B------:R-:W0:Y:S01]  /*12660*/  MUFU.EX2 R75, R75 ;  /* 0x0000004b004b7308 */ /* 0x000e220000000800 */
[----:B------:R-:W-:Y:S01]  /*12670*/  F2FP.F16.F32.PACK_AB R135, R3, R135 ;  /* 0x000000870387723e */ /* 0x000fe200000000ff */
[----:B-1----:R-:W-:-:S06]  /*12680*/  FADD.FTZ R20, R51, R20 ;  /* 0x0000001433147221 */ /* 0x002fcc0000010000 */
[----:B------:R-:W1:Y:S01]  /*12690*/  MUFU.EX2 R55, R55 ;  /* 0x0000003700377308 */ /* 0x000e620000000800 */
[----:B---3--:R-:W-:Y:S01]  /*126a0*/  FADD.FTZ R3, R73, R4 ;  /* 0x0000000449037221 */ /* 0x008fe20000010000 */
[----:B------:R-:W-:-:S06]  /*126b0*/  ISETP.GT.AND P2, PT, R0, R39, PT ;  /* 0x000000270000720c */ /* 0x000fcc0003f44270 */
[----:B------:R-:W3:Y:S01]  /*126c0*/  MUFU.EX2 R76, R76 ;  /* 0x0000004c004c7308 */ /* 0x000ee20000000800 */
[----:B--2---:R-:W-:Y:S01]  /*126d0*/  FADD.FTZ R21, R53, R20 ;  /* 0x0000001435157221 */ /* 0x004fe20000010000 */
[----:B----4-:R-:W-:-:S06]  /*126e0*/  FADD.FTZ R3, R74, R3 ;  /* 0x000000034a037221 */ /* 0x010fcc0000010000 */
[----:B------:R-:W2:Y:S01]  /*126f0*/  MUFU.EX2 R58, R58 ;  /* 0x0000003a003a7308 */ /* 0x000ea20000000800 */
[----:B-----5:R-:W-:Y:S01]  /*12700*/  FADD.FTZ R4, R54, R21 ;  /* 0x0000001536047221 */ /* 0x020fe20000010000 */
[----:B0-----:R-:W-:-:S03]  /*12710*/  FADD.FTZ R3, R75, R3 ;  /* 0x000000034b037221 */ /* 0x001fc60000010000 */
[----:B-1----:R-:W-:Y:S01]  /*12720*/  FADD.FTZ R4, R55, R4 ;  /* 0x0000000437047221 */ /* 0x002fe20000010000 */
[C---:B------:R-:W-:Y:S01]  /*12730*/  F2FP.F16.F32.PACK_AB R122, R23.reuse, R55 ;  /* 0x00000037177a723e */ /* 0x040fe200000000ff */
[----:B---3--:R-:W-:Y:S02]  /*12740*/  FADD.FTZ R3, R76, R3 ;  /* 0x000000034c037221 */ /* 0x008fe40000010000 */
        /* <DEDUP_REMOVED lines=18> */
[----:B--2---:R-:W-:Y:S01]  /*12870*/  FADD.FTZ R3, R58, R3 ;  /* 0x000000033a037221 */ /* 0x004fe20000010000 */
[----:B------:R-:W-:Y:S01]  /*12880*/  F2FP.F16.F32.PACK_AB R149, R59, R57 ;  /* 0x000000393b95723e */ /* 0x000fe200000000ff */
[----:B------:R-:W-:Y:S01]  /*12890*/  VIADD R0, R0, 0xffffffff ;  /* 0xffffffff00007836 */ /* 0x000fe20000000000 */
        /* <DEDUP_REMOVED lines=33> */
[----:B------:R-:W-:Y:S01]  /*12ab0*/  IMAD.MOV.U32 R20, RZ, RZ, R19 ;  /* 0x000000ffff147224 */ /* 0x000fe200078e0013 */
[----:B------:R-:W-:Y:S01]  /*12ac0*/  F2FP.F16.F32.PACK_AB R126, R51, R50 ;  /* 0x00000032337e723e */ /* 0x000fe200000000ff */
[----:B------:R-:W-:Y:S01]  /*12ad0*/  IMAD.MOV.U32 R152, RZ, RZ, R16 ;  /* 0x000000ffff987224 */ /* 0x000fe200078e0010 */
[----:B------:R-:W-:Y:S01]  /*12ae0*/  F2FP.F16.F32.PACK_AB R127, R73, R72 ;  /* 0x00000048497f723e */ /* 0x000fe200000000ff */
[----:B------:R-:W-:Y:S01]  /*12af0*/  IMAD.MOV.U32 R23, RZ, RZ, R15 ;  /* 0x000000ffff177224 */ /* 0x000fe200078e000f */
[----:B------:R-:W-:Y:S01]  /*12b00*/  F2FP.F16.F32.PACK_AB R120, R54, R53 ;  /* 0x000000353678723e */ /* 0x000fe200000000ff */
[----:B------:R-:W-:Y:S01]  /*12b10*/  IMAD.MOV.U32 R5, RZ, RZ, R14 ;  /* 0x000000ffff057224 */ /* 0x000fe200078e000e */
[----:B------:R-:W-:-:S02]  /*12b20*/  F2FP.F16.F32.PACK_AB R121, R75, R74 ;  /* 0x0000004a4b79723e */ /* 0x000fc400000000ff */
[----:B------:R-:W-:Y:S01]  /*12b30*/  F2FP.F16.F32.PACK_AB R123, R58, R76 ;  /* 0x0000004c3a7b723e */ /* 0x000fe200000000ff */
[----:B------:R-:W-:Y:S06]  /*12b40*/  @P2 BRA `(.L_x_11738) ;  /* 0xffffffd800502947 */ /* 0x000fec000383ffff */
.L_x_11728:
        /* <DEDUP_REMOVED lines=13> */
[----:B------:R-:W-:-:S05]  /*12c20*/  LOP3.LUT R14, RZ, R153, RZ, 0x33, !PT ;  /* 0x00000099ff0e7212 */ /* 0x000fca00078e33ff */
[----:B------:R0:W-:Y:S04]  /*12c30*/  STL [R1+0x4], R14 ;  /* 0x0000040e01007387 */ /* 0x0001e80000100800 */
[----:B------:R0:W-:Y:S02]  /*12c40*/  STL [R1+0x8], R15 ;  /* 0x0000080f01007387 */ /* 0x0001e40000100800 */
.L_x_11757:
[----:B0-----:R-:W2:Y:S01]  /*12c50*/  LDL R14, [R1+0x10] ;  /* 0x00001000010e7983 */ /* 0x001ea20000100800 */
        /* <DEDUP_REMOVED lines=10> */
.L_x_11741:
[----:B------:R-:W-:Y:S02]  /*12d00*/  LEA R14, R16, R2, 0x3 ;  /* 0x00000002100e7211 */ /* 0x000fe400078e18ff */
[----:B------:R-:W-:-:S04]  /*12d10*/  SHF.L.U32 R15, R19, 0x1f, RZ ;  /* 0x0000001f130f7819 */ /* 0x000fc800000006ff */
[----:B------:R0:W1:Y:S01]  /*12d20*/  SYNCS.PHASECHK.TRANS64.TRYWAIT P3, [R14+URZ+0x16830], R15 ;  /* 0x0168300f0e0075a7 */ /* 0x000062000806017f */
[----:B------:R-:W-:Y:S05]  /*12d30*/  @!P0 BRA `(.L_x_11742) ;  /* 0x0000000000048947 */ /* 0x000fea0003800000 */
[----:B------:R-:W-:Y:S01]  /*12d40*/  BPT.TRAP 0x1 ;  /* 0x000000040000795c */ /* 0x000fe20000300000 */
.L_x_11742:
[----:B------:R-:W-:Y:S04]  /*12d50*/  BSSY B0, `(.L_x_11740) ;  /* 0x0000004000007945 */ /* 0x000fe80003800000 */
[----:B-1----:R-:W-:Y:S05]  /*12d60*/  @P3 BRA `(.L_x_11743) ;  /* 0x0000000000083947 */ /* 0x002fea0003800000 */
[----:B------:R-:W1:Y:S02]  /*12d70*/  SYNCS.PHASECHK.TRANS64.TRYWAIT P3, [R14+URZ+0x16830], R15 ;  /* 0x0168300f0e0075a7 */ /* 0x000e64000806017f */
[----:B-1----:R-:W-:Y:S05]  /*12d80*/  @!P3 BRA `(.L_x_11744) ;  /* 0x000000bc0018b947 */ /* 0x002fea0003800000 */
.L_x_11743:
[----:B------:R-:W-:Y:S05]  /*12d90*/  BSYNC B0 ;  /* 0x0000000000007941 */ /* 0x000fea0003800000 */
.L_x_11740:
[----:B------:R-:W2:Y:S01]  /*12da0*/  LDL R21, [R1+0xc] ;  /* 0x00000c0001157983 */ /* 0x000ea20000100800 */
[----:B01----:R-:W0:Y:S01]  /*12db0*/  S2R R14, SR_TID.X ;  /* 0x00000000000e7919 */ /* 0x003e220000002100 */
        /* <DEDUP_REMOVED lines=8> */
[----:B------:R-:W-:Y:S01]  /*12e40*/  R2UR UR23, R27 ;  /* 0x000000001b1772ca */ /* 0x000fe200000e0000 */
[----:B------:R-:W-:Y:S01]  /*12e50*/  IMAD.MOV.U32 R15, RZ, RZ, 0x40000040 ;  /* 0x40000040ff0f7424 */ /* 0x000fe200078e00ff */
[----:B------:R-:W-:Y:S02]  /*12e60*/  R2UR UR12, R12 ;  /* 0x000000000c0c72ca */ /* 0x000fe400000e0000 */
[----:B------:R-:W-:-:S02]  /*12e70*/  R2UR UR13, R13 ;  /* 0x000000000d0d72ca */ /* 0x000fc400000e0000 */
[----:B------:R-:W-:Y:S01]  /*12e80*/  R2UR UR15, R15 ;  /* 0x000000000f0f72ca */ /* 0x000fe200000e0000 */
[----:B--2---:R-:W-:Y:S02]  /*12e90*/  IMAD R26, R16, 0x400, R21 ;  /* 0x00000400101a7824 */ /* 0x004fe400078e0215 */
[----:B------:R-:W-:Y:S02]  /*12ea0*/  VIADD R21, R14, 0x8 ;  /* 0x000000080e157836 */ /* 0x000fe40000000000 */
[C---:B------:R-:W-:Y:S01]  /*12eb0*/  VIADD R14, R26.reuse, 0x2 ;  /* 0x000000021a0e7836 */ /* 0x040fe20000000000 */
[C---:B------:R-:W-:Y:S01]  /*12ec0*/  R2UR UR10, R26.reuse ;  /* 0x000000001a0a72ca */ /* 0x040fe200000e0000 */
[C---:B------:R-:W-:Y:S02]  /*12ed0*/  VIADD R24, R26.reuse, 0x4 ;  /* 0x000000041a187836 */ /* 0x040fe40000000000 */
[----:B------:R-:W-:-:S03]  /*12ee0*/  VIADD R26, R26, 0x6 ;  /* 0x000000061a1a7836 */ /* 0x000fc60000000000 */
[----:B------:R-:W-:Y:S02]  /*12ef0*/  R2UR UR18, R24 ;  /* 0x00000000181272ca */ /* 0x000fe400000e0000 */
[----:B------:R-:W-:Y:S01]  /*12f00*/  R2UR UR22, R26 ;  /* 0x000000001a1672ca */ /* 0x000fe200000e0000 */
[----:B------:R0:W-:Y:S06]  /*12f10*/  BAR.SYNC.DEFER_BLOCKING R21, 0x100 ;  /* 0x000400150000751d */ /* 0x0001ec0000010000 */
[----:B------:R-:W-:-:S06]  /*12f20*/  WARPGROUP.ARRIVE ;  /* 0x00000000000079c5 */ /* 0x000fcc0000000000 */
[----:B------:R-:W-:Y:S01]  /*12f30*/  HGMMA.64x128x16.F32 R24, gdesc[UR8], RZ, !UPT, gsb0 ;  /* 0x01e00000081879f0 */ /* 0x000fe2000c0008ff */
        /* <DEDUP_REMOVED lines=18> */
.L_x_11746:
[----:B------:R-:W-:Y:S01]  /*13060*/  SHF.L.U32 R14, R20, 0x1f, RZ ;  /* 0x0000001f140e7819 */ /* 0x000fe200000006ff */
[----:B------:R-:W-:-:S04]  /*13070*/  IMAD R15, R154, 0x8, R2 ;  /* 0x000000089a0f7824 */ /* 0x000fc800078e0202 */
[----:B------:R0:W1:Y:S01]  /*13080*/  SYNCS.PHASECHK.TRANS64.TRYWAIT P2, [R15+URZ+0x16850], R14 ;  /* 0x0168500e0f0075a7 */ /* 0x000062000804017f */
[----:B------:R-:W-:Y:S05]  /*13090*/  @!P0 BRA `(.L_x_11747) ;  /* 0x0000000000048947 */ /* 0x000fea0003800000 */
[----:B------:R-:W-:Y:S01]  /*130a0*/  BPT.TRAP 0x1 ;  /* 0x000000040000795c */ /* 0x000fe20000300000 */
.L_x_11747:
[----:B-1----:R-:W-:Y:S05]  /*130b0*/  @P2 BRA `(.L_x_11745) ;  /* 0x0000000000082947 */ /* 0x002fea0003800000 */
[----:B------:R-:W1:Y:S02]  /*130c0*/  SYNCS.PHASECHK.TRANS64.TRYWAIT P2, [R15+URZ+0x16850], R14 ;  /* 0x0168500e0f0075a7 */ /* 0x000e64000804017f */
[----:B-1----:R-:W-:Y:S05]  /*130d0*/  @!P2 BRA `(.L_x_11748) ;  /* 0x000000b80058a947 */ /* 0x002fea0003800000 */
.L_x_11745:
        /* <DEDUP_REMOVED lines=9> */
[----:B------:R-:W-:Y:S01]  /*13170*/  HGMMA.64x64x16.F32 R88, R148, gdesc[UR8].tnspB, R88, gsb0 ;  /* 0x40e0000894587df0 */ /* 0x000fe20008000858 */
[----:B------:R-:W-:Y:S02]  /*13180*/  VIADD R20, R14, 0x80 ;  /* 0x000000800e147836 */ /* 0x000fe40000000000 */
[----:B------:R-:W-:-:S03]  /*13190*/  IMAD.MOV.U32 R21, RZ, RZ, 0x40000040 ;  /* 0x40000040ff157424 */ /* 0x000fc600078e00ff */
[----:B------:R-:W-:Y:S02]  /*131a0*/  R2UR UR10, R20 ;  /* 0x00000000140a72ca */ /* 0x000fe400000e0000 */
[----:B------:R-:W-:Y:S01]  /*131b0*/  R2UR UR11, R21 ;  /* 0x00000000150b72ca */ /* 0x000fe200000e0000 */
[----:B------:R-:W-:Y:S02]  /*131c0*/  VIADD R20, R14, 0x100 ;  /* 0x000001000e147836 */ /* 0x000fe40000000000 */
[----:B------:R-:W-:Y:S01]  /*131d0*/  IMAD.MOV.U32 R21, RZ, RZ, 0x40000040 ;  /* 0x40000040ff157424 */ /* 0x000fe200078e00ff */
[----:B------:R-:W-:Y:S02]  /*131e0*/  WARPGROUP.DEPBAR.LE gsb0, 0x0 ;  /* 0x00008000000079c5 */ /* 0x000fe40000010000 */
[----:B------:R-:W-:Y:S01]  /*131f0*/  WARPGROUP.ARRIVE ;  /* 0x00000000000079c5 */ /* 0x000fe20000000000 */
[----:B------:R-:W2:Y:S04]  /*13200*/  LDL R148, [R1+0x20] ;  /* 0x0000200001947983 */ /* 0x000ea80000100800 */
[----:B------:R-:W3:Y:S02]  /*13210*/  LDL R151, [R1+0x24] ;  /* 0x0000240001977983 */ /* 0x000ee40000100800 */
[----:B------:R-:W-:Y:S01]  /*13220*/  HGMMA.64x64x16.F32 R88, R144, gdesc[UR8].tnspB, R88, gsb0 ;  /* 0x40e0000890587df0 */ /* 0x000fe20008000858 */
        /* <DEDUP_REMOVED lines=29> */
[----:B------:R-:W0:Y:S01]  /*13400*/  S2R R149, SR_TID.X ;  /* 0x0000000000957919 */ /* 0x000e220000002100 */
        /* <DEDUP_REMOVED lines=27> */
[----:B------:R-:W-:-:S02]  /*135c0*/  @!P1 IMAD R83, R16, 0x8, R2 ;  /* 0x0000000810539824 */ /* 0x000fc400078e0202 */
[----:B------:R-:W-:Y:S01]  /*135d0*/  FMUL.FTZ R25, R25, UR26 ;  /* 0x0000001a19197c20 */ /* 0x000fe20008410000 */
[----:B------:R-:W-:Y:S01]  /*135e0*/  FMUL.FTZ R53, R53, UR26 ;  /* 0x0000001a35357c20 */ /* 0x000fe20008410000 */
[----:B------:R-:W-:Y:S01]  /*135f0*/  FMUL.FTZ R61, R61, UR26 ;  /* 0x0000001a3d3d7c20 */ /* 0x000fe20008410000 */
[----:B0-----:R-:W-:Y:S01]  /*13600*/  SHF.R.U32.HI R150, RZ, 0x7, R149 ;  /* 0x00000007ff967819 */ /* 0x001fe20000011695 */
[----:B------:R-:W-:Y:S01]  /*13610*/  FMUL.FTZ R65, R65, UR26 ;  /* 0x0000001a41417c20 */ /* 0x000fe20008410000 */
[----:B------:R-:W-:Y:S01]  /*13620*/  FMUL.FTZ R73, R73, UR26 ;  /* 0x0000001a49497c20 */ /* 0x000fe20008410000 */
[----:B------:R-:W-:Y:S01]  /*13630*/  FMUL.FTZ R77, R77, UR26 ;  /* 0x0000001a4d4d7c20 */ /* 0x000fe20008410000 */
[----:B------:R-:W-:Y:S01]  /*13640*/  FMUL.FTZ R85, R85, UR26 ;  /* 0x0000001a55557c20 */ /* 0x000fe20008410000 */
[----:B------:R-:W-:Y:S01]  /*13650*/  ISETP.GE.U32.AND P2, PT, R149, 0x180, PT ;  /* 0x000001809500780c */ /* 0x000fe20003f46070 */
[----:B------:R-:W0:Y:S08]  /*13660*/  MUFU.TANH R15, R15 ;  /* 0x0000000f000f7308 */ /* 0x000e300000002400 */
[----:B------:R-:W1:Y:S01]  /*13670*/  MUFU.TANH R25, R25 ;  /* 0x0000001900197308 */ /* 0x000e620000002400 */
[----:B------:R-:W-:-:S02]  /*13680*/  WARPGROUP.DEPBAR.LE gsb0, 0x0 ;  /* 0x00008000000079c5 */ /* 0x000fc40000010000 */
[----:B------:R-:W-:-:S05]  /*13690*/  WARPGROUP.ARRIVE ;  /* 0x00000000000079c5 */ /* 0x000fca0000000000 */
[----:B------:R-:W4:Y:S01]  /*136a0*/  MUFU.TANH R24, R24 ;  /* 0x0000001800187308 */ /* 0x000f220000002400 */
        /* <DEDUP_REMOVED lines=56> */
[----:B------:R-:W-:Y:S02]  /*13a30*/  IMAD.MOV.U32 R21, RZ, RZ, 0x40000040 ;  /* 0x40000040ff157424 */ /* 0x000fe400078e00ff */
[----:B------:R-:W-:Y:S01]  /*13a40*/  FMUL.FTZ R14, R80, UR26 ;  /* 0x0000001a500e7c20 */ /* 0x000fe20008410000 */
[----:B------:R-:W-:Y:S01]  /*13a50*/  FMUL.FTZ R80, R82, UR26 ;  /* 0x0000001a52507c20 */ /* 0x000fe20008410000 */
[----:B------:R-:W-:Y:S01]  /*13a60*/  IMAD.SHL.U32 R82, R0, 0x80, RZ ;  /* 0x0000008000527824 */ /* 0x000fe200078e00ff */
        /* <DEDUP_REMOVED lines=13> */
[----:B------:R-:W-:Y:S02]  /*13b40*/  R2UR UR10, R20 ;  /* 0x00000000140a72ca */ /* 0x000fe400000e0000 */
[----:B------:R-:W-:Y:S01]  /*13b50*/  R2UR UR11, R21 ;  /* 0x00000000150b72ca */ /* 0x000fe200000e0000 */
[----:B------:R-:W-:Y:S01]  /*13b60*/  VIADD R21, R150, 0x9 ;  /* 0x0000000996157836 */ /* 0x000fe20000000000 */
[----:B--2---:R-:W-:Y:S02]  /*13b70*/  IADD3 R20, R148, 0x1, -R82 ;  /* 0x0000000194147810 */ /* 0x004fe40007ffe852 */
[----:B------:R-:W2:Y:S02]  /*13b80*/  MUFU.TANH R67, R67 ;  /* 0x0000004300437308 */ /* 0x000ea40000002400 */
[----:B------:R-:W-:Y:S01]  /*13b90*/  SEL R21, R21, 0x9, !P2 ;  /* 0x0000000915157807 */ /* 0x000fe20005000000 */
[----:B---3--:R-:W-:-:S05]  /*13ba0*/  IMAD.IADD R20, R20, 0x1, -R151 ;  /* 0x0000000114147824 */ /* 0x008fca00078e0a97 */
[----:B------:R-:W3:Y:S01]  /*13bb0*/  MUFU.TANH R68, R68 ;  /* 0x0000004400447308 */ /* 0x000ee20000002400 */
[----:B------:R-:W-:-:S07]  /*13bc0*/  IMAD R20, R155, -0x2, R20 ;  /* 0xfffffffe9b147824 */ /* 0x000fce00078e0214 */
        /* <DEDUP_REMOVED lines=21> */
[----:B------:R-:W-:Y:S02]  /*13d20*/  @!P1 VIADD R86, R83, 0x16840 ;  /* 0x0001684053569836 */ /* 0x000fe40000000000 */
[----:B------:R-:W-:Y:S01]  /*13d30*/  FMUL.FTZ R83, R87, UR26 ;  /* 0x0000001a57537c20 */ /* 0x000fe20008410000 */
[C---:B------:R-:W-:Y:S01]  /*13d40*/  VIADD R121, R20.reuse, UR30 ;  /* 0x0000001e14797c36 */ /* 0x040fe20008000000 */
[----:B------:R-:W0:Y:S01]  /*13d50*/  MUFU.TANH R120, R120 ;  /* 0x0000007800787308 */ /* 0x000e220000002400 */
[----:B------:R-:W-:Y:S01]  /*13d60*/  @!P1 PRMT R86, RZ, 0x654, R86 ;  /* 0x00000654ff569816 */ /* 0x000fe20000000056 */
[----:B------:R0:W-:Y:S06]  /*13d70*/  BAR.ARV R21, 0x100 ;  /* 0x000400150000751d */ /* 0x0001ec0000002000 */
[----:B------:R-:W0:Y:S01]  /*13d80*/  MUFU.TANH R84, R84 ;  /* 0x0000005400547308 */ /* 0x000e220000002400 */
[----:B------:R-:W-:Y:S01]  /*13d90*/  VIADD R122, R20, UR25 ;  /* 0x00000019147a7c36 */ /* 0x000fe20008000000 */
[----:B------:R5:W-:Y:S03]  /*13da0*/  @!P1 SYNCS.ARRIVE.TRANS64.RED.A1T0 RZ, [R86+URZ], RZ ;  /* 0x000000ff56ff99a7 */ /* 0x000be6000810043f */
[----:B------:R-:W-:-:S03]  /*13db0*/  IMAD.IADD R87, R156, 0x1, R122 ;  /* 0x000000019c577824 */ /* 0x000fc600078e027a */
[----:B------:R-:W0:Y:S01]  /*13dc0*/  MUFU.TANH R83, R83 ;  /* 0x0000005300537308 */ /* 0x000e220000002400 */
[----:B-----5:R-:W-:Y:S01]  /*13dd0*/  IADD3 R86, R156, R121, RZ ;  /* 0x000000799c567210 */ /* 0x020fe20007ffe0ff */
[----:B-1234-:R-:W-:Y:S06]  /*13de0*/  @!P5 BRA `(.L_x_11749) ;  /* 0x00000000005cd947 */ /* 0x01efec0003800000 */
[----:B------:R-:W-:Y:S01]  /*13df0*/  ISETP.GT.AND P2, PT, R152, -0x1, PT ;  /* 0xffffffff9800780c */ /* 0x000fe20003f44270 */
[----:B------:R-:W-:-:S12]  /*13e00*/  BSSY B0, `(.L_x_11750) ;  /* 0x0000011000007945 */ /* 0x000fd80003800000 */
[----:B------:R-:W-:Y:S05]  /*13e10*/  @P2 BRA `(.L_x_11751) ;  /* 0x0000000000242947 */ /* 0x000fea0003800000 */
[----:B------:R-:W2:Y:S01]  /*13e20*/  LDL R123, [R1+0x8] ;  /* 0x00000800017b7983 */ /* 0x000ea20000100800 */
[----:B------:R-:W-:-:S05]  /*13e30*/  IMAD.U32 R125, RZ, RZ, UR4 ;  /* 0x00000004ff7d7e24 */ /* 0x000fca000f8e00ff */
[----:B------:R-:W-:-:S13]  /*13e40*/  ISETP.NE.AND P2, PT, R125, 0x1, PT ;  /* 0x000000017d00780c */ /* 0x000fda0003f45270 */
[----:B0-----:R-:W2:Y:S02]  /*13e50*/  @P2 LDC.64 R20, c[0x0][0x9e8] ;  /* 0x00027a00ff142b82 */ /* 0x001ea40000000a00 */
[----:B--2---:R-:W-:-:S04]  /*13e60*/  @P2 IMAD.HI.U32 R124, R123, R20, RZ ;  /* 0x000000147b7c2227 */ /* 0x004fc800078e00ff */
[----:B------:R-:W-:Y:S01]  /*13e70*/  IMAD.MOV.U32 R20, RZ, RZ, R123 ;  /* 0x000000ffff147224 */ /* 0x000fe200078e007b */
[----:B------:R-:W-:-:S04]  /*13e80*/  @P2 SHF.R.U32.HI R20, RZ, R21, R124 ;  /* 0x00000015ff142219 */ /* 0x000fc8000001167c */
[----:B------:R-:W-:Y:S01]  /*13e90*/  LOP3.LUT R123, RZ, R20, RZ, 0x33, !PT ;  /* 0x00000014ff7b7212 */ /* 0x000fe200078e33ff */
[----:B------:R-:W-:Y:S06]  /*13ea0*/  BRA `(.L_x_11752) ;  /* 0x0000000000187947 */ /* 0x000fec0003800000 */
.L_x_11751:
[----:B------:R-:W-:Y:S02]  /*13eb0*/  IMAD.U32 R125, RZ, RZ, UR4 ;  /* 0x00000004ff7d7e24 */ /* 0x000fe4000f8e00ff */
[----:B------:R-:W-:-:S03]  /*13ec0*/  IMAD.MOV.U32 R123, RZ, RZ, R152 ;  /* 0x000000ffff7b7224 */ /* 0x000fc600078e0098 */
[----:B------:R-:W-:-:S13]  /*13ed0*/  ISETP.NE.AND P2, PT, R125, 0x1, PT ;  /* 0x000000017d00780c */ /* 0x000fda0003f45270 */
[----:B0-----:R-:W0:Y:S02]  /*13ee0*/  @P2 LDC.64 R20, c[0x0][0x9e8] ;  /* 0x00027a00ff142b82 */ /* 0x001e240000000a00 */
[----:B0-----:R-:W-:-:S05]  /*13ef0*/  @P2 IMAD.HI.U32 R20, R152, R20, RZ ;  /* 0x0000001498142227 */ /* 0x001fca00078e00ff */
[----:B------:R-:W-:-:S07]  /*13f00*/  @P2 SHF.R.U32.HI R123, RZ, R21, R20 ;  /* 0x00000015ff7b2219 */ /* 0x000fce0000011614 */
.L_x_11752:
[----:B------:R-:W-:Y:S05]  /*13f10*/  BSYNC B0 ;  /* 0x0000000000007941 */ /* 0x000fea0003800000 */
.L_x_11750:
[----:B------:R-:W-:-:S04]  /*13f20*/  IMAD R20, R123, R125, -R82 ;  /* 0x0000007d7b147224 */ /* 0x000fc800078e0a52 */
[----:B------:R-:W-:-:S05]  /*13f30*/  IMAD R20, R155, -0x2, R20 ;  /* 0xfffffffe9b147824 */ /* 0x000fca00078e0214 */
[----:B------:R-:W-:Y:S02]  /*13f40*/  VIADDMNMX R87, R20, R125, R87, PT ;  /* 0x0000007d14577246 */ /* 0x000fe40003800157 */
[----:B------:R-:W-:-:S07]  /*13f50*/  VIMNMX R86, R86, R20, !PT ;  /* 0x0000001456567248 */ /* 0x000fce0007fe0100 */
.L_x_11749:
        /* <DEDUP_REMOVED lines=103> */
[----:B------:R-:W2:Y:S01]  /*145d0*/  LDL R124, [R1+0x4] ;  /* 0x00000400017c7983 */ /* 0x000ea20000100800 */
[----:B------:R-:W-:-:S05]  /*145e0*/  IMAD.U32 R123, RZ, RZ, UR4 ;  /* 0x00000004ff7b7e24 */ /* 0x000fca000f8e00ff */
[----:B------:R-:W-:-:S13]  /*145f0*/  ISETP.NE.AND P3, PT, R123, 0x1, PT ;  /* 0x000000017b00780c */ /* 0x000fda0003f65270 */
[----:B------:R-:W2:Y:S02]  /*14600*/  @P3 LDC.64 R14, c[0x0][0x9e8] ;  /* 0x00027a00ff0e3b82 */ /* 0x000ea40000000a00 */
[----:B--2---:R-:W-:-:S04]  /*14610*/  @P3 IMAD.HI.U32 R86, R124, R14, RZ ;  /* 0x0000000e7c563227 */ /* 0x004fc800078e00ff */
[----:B------:R-:W-:Y:S01]  /*14620*/  IMAD.MOV.U32 R14, RZ, RZ, R124 ;  /* 0x000000ffff0e7224 */ /* 0x000fe200078e007c */
[----:B------:R-:W-:-:S04]  /*14630*/  @P3 SHF.R.U32.HI R14, RZ, R15, R86 ;  /* 0x0000000fff0e3219 */ /* 0x000fc80000011656 */
[----:B------:R-:W-:Y:S01]  /*14640*/  LOP3.LUT R87, RZ, R14, RZ, 0x33, !PT ;  /* 0x0000000eff577212 */ /* 0x000fe200078e33ff */
[----:B------:R-:W-:Y:S06]  /*14650*/  BRA `(.L_x_11756) ;  /* 0x0000000000187947 */ /* 0x000fec0003800000 */
.L_x_11755:
[----:B------:R-:W-:Y:S02]  /*14660*/  IMAD.U32 R123, RZ, RZ, UR4 ;  /* 0x00000004ff7b7e24 */ /* 0x000fe4000f8e00ff */
[----:B------:R-:W-:-:S03]  /*14670*/  IMAD.MOV.U32 R87, RZ, RZ, R153 ;  /* 0x000000ffff577224 */ /* 0x000fc600078e0099 */
[----:B------:R-:W-:-:S13]  /*14680*/  ISETP.NE.AND P3, PT, R123, 0x1, PT ;  /* 0x000000017b00780c */ /* 0x000fda0003f65270 */
[----:B------:R-:W0:Y:S02]  /*14690*/  @P3 LDC.64 R14, c[0x0][0x9e8] ;  /* 0x00027a00ff0e3b82 */ /* 0x000e240000000a00 */
[----:B0-----:R-:W-:-:S05]  /*146a0*/  @P3 IMAD.HI.U32 R14, R153, R14, RZ ;  /* 0x0000000e990e3227 */ /* 0x001fca00078e00ff */
[----:B------:R-:W-:-:S07]  /*146b0*/  @P3 SHF.R.U32.HI R87, RZ, R15, R14 ;  /* 0x0000000fff573219 */ /* 0x000fce000001160e */
.L_x_11756:
[----:B------:R-:W-:Y:S05]  /*146c0*/  BSYNC B0 ;  /* 0x0000000000007941 */ /* 0x000fea0003800000 */
.L_x_11754:
[----:B------:R-:W-:-:S04]  /*146d0*/  IMAD R82, R87, R123, -R82 ;  /* 0x0000007b57527224 */ /* 0x000fc800078e0a52 */
[----:B------:R-:W-:-:S05]  /*146e0*/  IMAD R82, R155, -0x2, R82 ;  /* 0xfffffffe9b527824 */ /* 0x000fca00078e0252 */
[----:B------:R-:W-:Y:S02]  /*146f0*/  VIADDMNMX R122, R82, R123, R122, PT ;  /* 0x0000007b527a7246 */ /* 0x000fe4000380017a */
[----:B------:R-:W-:-:S07]  /*14700*/  VIMNMX R121, R121, R82, !PT ;  /* 0x0000005279797248 */ /* 0x000fce0007fe0100 */
.L_x_11753:
[----:B------:R-:W-:Y:S01]  /*14710*/  FMNMX.FTZ R14, R20, R23, !PT ;  /* 0x00000017140e7209 */ /* 0x000fe20007810000 */
[----:B------:R-:W2:Y:S01]  /*14720*/  LDL R86, [R1+0x18] ;  /* 0x0000180001567983 */ /* 0x000ea20000100800 */
        /* <DEDUP_REMOVED lines=77> */
[----:B------:R-:W-:Y:S02]  /*14c00*/  ISETP.LT.OR P4, PT, R122, 0x42, P4 ;  /* 0x000000427a00780c */ /* 0x000fe40002781670 */
[----:B0-----:R-:W-:-:S02]  /*14c10*/  FMNMX.FTZ R14, R14, R15, !PT ;  /* 0x0000000f0e0e7209 */ /* 0x001fc40007810000 */
[----:B------:R-:W-:Y:S02]  /*14c20*/  ISETP.LT.OR P3, PT, R122, 0x32, P3 ;  /* 0x000000327a00780c */ /* 0x000fe40001f61670 */
[----:B------:R-:W-:Y:S01]  /*14c30*/  FSEL R58, R58, -INF , !P4 ;  /* 0xff8000003a3a7808 */ /* 0x000fe20006000000 */
[----:B------:R-:W0:Y:S01]  /*14c40*/  SHFL.BFLY PT, R15, R14, 0x1, 0x1f ;  /* 0x0c201f000e0f7f89 */ /* 0x000e2200000e0000 */
[C---:B------:R-:W-:Y:S02]  /*14c50*/  ISETP.GT.AND P4, PT, R121.reuse, 0x48, P2 ;  /* 0x000000487900780c */ /* 0x040fe40001784270 */
[----:B------:R-:W-:Y:S02]  /*14c60*/  FSEL R50, R50, -INF , !P3 ;  /* 0xff80000032327808 */ /* 0x000fe40005800000 */
[----:B------:R-:W-:Y:S02]  /*14c70*/  ISETP.GT.AND P3, PT, R121, 0x39, P2 ;  /* 0x000000397900780c */ /* 0x000fe40001764270 */
[----:B------:R-:W-:-:S02]  /*14c80*/  ISETP.LT.OR P4, PT, R122, 0x49, P4 ;  /* 0x000000497a00780c */ /* 0x000fc40002781670 */
[----:B------:R-:W-:Y:S02]  /*14c90*/  ISETP.LT.OR P3, PT, R122, 0x3a, P3 ;  /* 0x0000003a7a00780c */ /* 0x000fe40001f61670 */
[----:B------:R-:W-:Y:S02]  /*14ca0*/  FSEL R60, R60, -INF , !P4 ;  /* 0xff8000003c3c7808 */ /* 0x000fe40006000000 */
[----:B------:R-:W-:Y:S02]  /*14cb0*/  ISETP.GT.AND P4, PT, R121, RZ, P2 ;  /* 0x000000ff7900720c */ /* 0x000fe40001784270 */
[----:B------:R-:W-:Y:S02]  /*14cc0*/  FSEL R54, R54, -INF , !P3 ;  /* 0xff80000036367808 */ /* 0x000fe40005800000 */
[----:B------:R-:W-:-:S04]  /*14cd0*/  ISETP.LT.OR P4, PT, R122, 0x1, P4 ;  /* 0x000000017a00780c */ /* 0x000fc80002781670 */
[----:B------:R-:W-:Y:S02]  /*14ce0*/  FSEL R24, R24, -INF , !P4 ;  /* 0xff80000018187808 */ /* 0x000fe40006000000 */
[----:B------:R-:W-:Y:S02]  /*14cf0*/  ISETP.GT.AND P4, PT, R121, 0x49, P2 ;  /* 0x000000497900780c */ /* 0x000fe40001784270 */
[----:B0-----:R-:W-:Y:S02]  /*14d00*/  FMNMX.FTZ R14, R14, R15, !PT ;  /* 0x0000000f0e0e7209 */ /* 0x001fe40007810000 */
[----:B------:R-:W-:Y:S02]  /*14d10*/  FMNMX.FTZ R15, R24, R5, !PT ;  /* 0x00000005180f7209 */ /* 0x000fe40007810000 */
[C---:B------:R-:W-:Y:S01]  /*14d20*/  FSETP.NEU.FTZ.AND P3, PT, R14.reuse, -INF , PT ;  /* 0xff8000000e00780b */ /* 0x040fe20003f7d000 */
[----:B------:R-:W-:Y:S01]  /*14d30*/  FMUL.FTZ R82, R14, UR41 ;  /* 0x000000290e527c20 */ /* 0x000fe20008410000 */
[----:B------:R-:W-:-:S04]  /*14d40*/  ISETP.LT.OR P4, PT, R122, 0x4a, P4 ;  /* 0x0000004a7a00780c */ /* 0x000fc80002781670 */
[----:B------:R-:W-:Y:S02]  /*14d50*/  FSEL R82, R82, RZ, P3 ;  /* 0x000000ff52527208 */ /* 0x000fe40001800000 */
[----:B------:R-:W-:Y:S02]  /*14d60*/  FSEL R62, R62, -INF , !P4 ;  /* 0xff8000003e3e7808 */ /* 0x000fe40006000000 */
[----:B------:R-:W-:Y:S01]  /*14d70*/  ISETP.GT.AND P4, PT, R121, 0x50, P2 ;  /* 0x000000507900780c */ /* 0x000fe20001784270 */
[--C-:B------:R-:W-:Y:S01]  /*14d80*/  FFMA.FTZ R148, R20, UR41, -R82.reuse ;  /* 0x0000002914947c23 */ /* 0x100fe20008010852 */
[--C-:B------:R-:W-:Y:S01]  /*14d90*/  FFMA.FTZ R20, R25, UR41, -R82.reuse ;  /* 0x0000002919147c23 */ /* 0x100fe20008010852 */
[--C-:B------:R-:W-:Y:S01]  /*14da0*/  FFMA.FTZ R25, R28, UR41, -R82.reuse ;  /* 0x000000291c197c23 */ /* 0x100fe20008010852 */
[----:B------:R-:W-:Y:S01]  /*14db0*/  FMNMX.FTZ R28, R26, R15, !PT ;  /* 0x0000000f1a1c7209 */ /* 0x000fe20007810000 */
[--C-:B------:R-:W-:Y:S01]  /*14dc0*/  FFMA.FTZ R150, R27, UR41, -R82.reuse ;  /* 0x000000291b967c23 */ /* 0x100fe20008010852 */
        /* <DEDUP_REMOVED lines=16> */
[----:B------:R-:W-:Y:S01]  /*14ed0*/  MUFU.EX2 R148, R148 ;  /* 0x0000009400947308 */ /* 0x000fe20000000800 */
[----:B------:R-:W-:Y:S01]  /*14ee0*/  FSEL R66, R66, -INF , !P4 ;  /* 0xff80000042427808 */ /* 0x000fe20006000000 */
[--C-:B------:R-:W-:Y:S01]  /*14ef0*/  FFMA.FTZ R132, R55, UR41, -R82.reuse ;  /* 0x0000002937847c23 */ /* 0x100fe20008010852 */
[----:B------:R-:W-:Y:S01]  /*14f00*/  FMNMX.FTZ R15, R37, R32, !PT ;  /* 0x00000020250f7209 */ /* 0x000fe20007810000 */
[--C-:B------:R-:W-:Y:S01]  /*14f10*/  FFMA.FTZ R142, R43, UR41, -R82.reuse ;  /* 0x000000292b8e7c23 */ /* 0x100fe20008010852 */
[----:B------:R-:W-:Y:S01]  /*14f20*/  ISETP.GT.AND P4, PT, R121, 0x58, P2 ;  /* 0x000000587900780c */ /* 0x000fe20001784270 */
        /* <DEDUP_REMOVED lines=10> */
[----:B------:R-:W-:Y:S01]  /*14fd0*/  MUFU.EX2 R150, R150 ;  /* 0x0000009600967308 */ /* 0x000fe20000000800 */
        /* <DEDUP_REMOVED lines=21> */
[----:B------:R-:W-:Y:S01]  /*15130*/  FFMA.FTZ R51, R79, UR41, -R82 ;  /* 0x000000294f337c23 */ /* 0x000fe20008010852 */
[----:B------:R-:W-:Y:S01]  /*15140*/  FMNMX.FTZ R36, R54, R15, !PT ;  /* 0x0000000f36247209 */ /* 0x000fe20007810000 */
[----:B------:R-:W-:Y:S01]  /*15150*/  MUFU.EX2 R27, R27 ;  /* 0x0000001b001b7308 */ /* 0x000fe20000000800 */
[----:B------:R-:W-:-:S02]  /*15160*/  ISETP.GT.AND P4, PT, R121, 0x61, P2 ;  /* 0x000000617900780c */ /* 0x000fc40001784270 */
[----:B------:R-:W-:Y:S01]  /*15170*/  FMNMX.FTZ R15, R57, R36, !PT ;  /* 0x00000024390f7209 */ /* 0x000fe20007810000 */
[----:B------:R-:W-:Y:S01]  /*15180*/  FFMA.FTZ R36, R53, UR41, -R82 ;  /* 0x0000002935247c23 */ /* 0x000fe20008010852 */
[----:B------:R-:W-:Y:S02]  /*15190*/  ISETP.LT.OR P4, PT, R122, 0x62, P4 ;  /* 0x000000627a00780c */ /* 0x000fe40002781670 */
[----:B------:R-:W-:Y:S01]  /*151a0*/  FMNMX.FTZ R15, R58, R15, !PT ;  /* 0x0000000f3a0f7209 */ /* 0x000fe20007810000 */
[----:B------:R-:W-:Y:S01]  /*151b0*/  MUFU.EX2 R146, R146 ;  /* 0x0000009200927308 */ /* 0x000fe20000000800 */
[----:B------:R-:W-:Y:S02]  /*151c0*/  FSEL R74, R74, -INF , !P4 ;  /* 0xff8000004a4a7808 */ /* 0x000fe40006000000 */
        /* <DEDUP_REMOVED lines=14> */
[----:B------:R-:W-:Y:S02]  /*152b0*/  ISETP.GT.AND P4, PT, R121, 0x70, P2 ;  /* 0x000000707900780c */ /* 0x000fe40001784270 */
[----:B------:R-:W-:Y:S02]  /*152c0*/  FMNMX.FTZ R15, R70, R15, !PT ;  /* 0x0000000f460f7209 */ /* 0x000fe40007810000 */
[----:B------:R-:W-:-:S02]  /*152d0*/  ISETP.LT.OR P4, PT, R122, 0x71, P4 ;  /* 0x000000717a00780c */ /* 0x000fc40002781670 */
[----:B------:R-:W-:Y:S01]  /*152e0*/  FMNMX.FTZ R15, R72, R15, !PT ;  /* 0x0000000f480f7209 */ /* 0x000fe20007810000 */
[----:B------:R-:W-:Y:S01]  /*152f0*/  MUFU.EX2 R142, R142 ;  /* 0x0000008e008e7308 */ /* 0x000fe20000000800 */
[----:B------:R-:W-:Y:S02]  /*15300*/  FSEL R80, R80, -INF , !P4 ;  /* 0xff80000050507808 */ /* 0x000fe40006000000 */
[----:B------:R-:W-:Y:S02]  /*15310*/  ISETP.GT.AND P4, PT, R121, 0x71, P2 ;  /* 0x000000717900780c */ /* 0x000fe40001784270 */
[----:B------:R-:W-:Y:S02]  /*15320*/  FMNMX.FTZ R15, R74, R15, !PT ;  /* 0x0000000f4a0f7209 */ /* 0x000fe40007810000 */
[----:B------:R-:W-:Y:S01]  /*15330*/  ISETP.LT.OR P4, PT, R122, 0x72, P4 ;  /* 0x000000727a00780c */ /* 0x000fe20002781670 */
[----:B------:R-:W-:Y:S01]  /*15340*/  MUFU.EX2 R32, R32 ;  /* 0x0000002000207308 */ /* 0x000fe20000000800 */
[----:B------:R-:W-:-:S02]  /*15350*/  FMNMX.FTZ R15, R76, R15, !PT ;  /* 0x0000000f4c0f7209 */ /* 0x000fc40007810000 */
[----:B------:R-:W-:Y:S02]  /*15360*/  FSEL R81, R81, -INF , !P4 ;  /* 0xff80000051517808 */ /* 0x000fe40006000000 */
[C---:B------:R-:W-:Y:S02]  /*15370*/  ISETP.GT.AND P4, PT, R121.reuse, 0x78, P2 ;  /* 0x000000787900780c */ /* 0x040fe40001784270 */
[----:B------:R-:W-:Y:S01]  /*15380*/  FMNMX.FTZ R15, R78, R15, !PT ;  /* 0x0000000f4e0f7209 */ /* 0x000fe20007810000 */
[----:B------:R-:W-:Y:S01]  /*15390*/  MUFU.EX2 R136, R136 ;  /* 0x0000008800887308 */ /* 0x000fe20000000800 */
[----:B------:R-:W-:Y:S02]  /*153a0*/  ISETP.GT.AND P2, PT, R121, 0x79, P2 ;  /* 0x000000797900780c */ /* 0x000fe40001744270 */
[----:B------:R-:W-:Y:S02]  /*153b0*/  ISETP.LT.OR P4, PT, R122, 0x79, P4 ;  /* 0x000000797a00780c */ /* 0x000fe40002781670 */
[----:B------:R-:W-:-:S02]  /*153c0*/  FMNMX.FTZ R40, R80, R15, !PT ;  /* 0x0000000f50287209 */ /* 0x000fc40007810000 */
[----:B------:R-:W-:Y:S01]  /*153d0*/  ISETP.LT.OR P2, PT, R122, 0x7a, P2 ;  /* 0x0000007a7a00780c */ /* 0x000fe20001741670 */
[----:B------:R-:W-:Y:S01]  /*153e0*/  MUFU.EX2 R35, R35 ;  /* 0x0000002300237308 */ /* 0x000fe20000000800 */
[----:B------:R-:W-:Y:S01]  /*153f0*/  FSEL R84, R84, -INF , !P4 ;  /* 0xff80000054547808 */ /* 0x000fe20006000000 */
[--C-:B------:R-:W-:Y:S01]  /*15400*/  FFMA.FTZ R122, R120, UR41, -R82.reuse ;  /* 0x00000029787a7c23 */ /* 0x100fe20008010852 */
[----:B------:R-:W-:Y:S02]  /*15410*/  FMNMX.FTZ R15, R81, R40, !PT ;  /* 0x00000028510f7209 */ /* 0x000fe40007810000 */
[----:B------:R-:W-:Y:S02]  /*15420*/  FSEL R83, R83, -INF , !P2 ;  /* 0xff80000053537808 */ /* 0x000fe40005000000 */
[----:B------:R-:W-:Y:S01]  /*15430*/  FMNMX.FTZ R44, R84, R15, !PT ;  /* 0x0000000f542c7209 */ /* 0x000fe20007810000 */
[----:B------:R-:W-:Y:S03]  /*15440*/  MUFU.EX2 R138, R138 ;  /* 0x0000008a008a7308 */ /* 0x000fe60000000800 */
[----:B------:R-:W-:Y:S01]  /*15450*/  FMNMX.FTZ R15, R83, R44, !PT ;  /* 0x0000002c530f7209 */ /* 0x000fe20007810000 */
[----:B------:R-:W-:Y:S01]  /*15460*/  FFMA.FTZ R44, R68, UR41, -R82 ;  /* 0x00000029442c7c23 */ /* 0x000fe20008010852 */
[----:B------:R-:W-:-:S03]  /*15470*/  FSEL R68, R14, RZ, P3 ;  /* 0x000000ff0e447208 */ /* 0x000fc60001800000 */
[----:B------:R-:W0:Y:S01]  /*15480*/  SHFL.BFLY PT, R48, R15, 0x2, 0x1f ;  /* 0x0c401f000f307f89 */ /* 0x000e2200000e0000 */
[----:B------:R-:W-:Y:S01]  /*15490*/  MUFU.EX2 R36, R36 ;  /* 0x0000002400247308 */ /* 0x000fe20000000800 */
[----:B------:R-:W-:-:S04]  /*154a0*/  FADD.FTZ R68, -R68, R23 ;  /* 0x0000001744447221 */ /* 0x000fc80000010100 */
[----:B------:R-:W-:-:S03]  /*154b0*/  FMUL.FTZ R23, R68, UR41 ;  /* 0x0000002944177c20 */ /* 0x000fc60008410000 */
[----:B------:R-:W-:Y:S08]  /*154c0*/  MUFU.EX2 R132, R132 ;  /* 0x0000008400847308 */ /* 0x000ff00000000800 */
[----:B------:R-:W1:Y:S01]  /*154d0*/  MUFU.EX2 R23, R23 ;  /* 0x0000001700177308 */ /* 0x000e620000000800 */
[----:B0-----:R-:W-:-:S07]  /*154e0*/  FMNMX.FTZ R53, R15, R48, !PT ;  /* 0x000000300f357209 */ /* 0x001fce0007810000 */
[----:B------:R-:W-:Y:S01]  /*154f0*/  MUFU.EX2 R39, R39 ;  /* 0x0000002700277308 */ /* 0x000fe20000000800 */
[--C-:B------:R-:W-:Y:S01]  /*15500*/  FFMA.FTZ R48, R77, UR41, -R82.reuse ;  /* 0x000000294d307c23 */ /* 0x100fe20008010852 */
[----:B------:R-:W-:Y:S01]  /*15510*/  FFMA.FTZ R82, R85, UR41, -R82 ;  /* 0x0000002955527c23 */ /* 0x000fe20008010852 */
[----:B------:R-:W0:Y:S05]  /*15520*/  SHFL.BFLY PT, R56, R53, 0x1, 0x1f ;  /* 0x0c201f0035387f89 */ /* 0x000e2a00000e0000 */
[----:B------:R-:W-:Y:S01]  /*15530*/  MUFU.EX2 R134, R134 ;  /* 0x0000008600867308 */ /* 0x000fe20000000800 */
[-C--:B-1----:R-:W-:Y:S01]  /*15540*/  FMUL.FTZ R88, R88, R23.reuse ;  /* 0x0000001758587220 */ /* 0x082fe20000410000 */
        /* <DEDUP_REMOVED lines=17> */
[----:B0-----:R-:W-:-:S04]  /*15660*/  FMNMX.FTZ R15, R53, R56, !PT ;  /* 0x00000038350f7209 */ /* 0x001fc80007810000 */
[C---:B------:R-:W-:Y:S01]  /*15670*/  FSETP.NEU.FTZ.AND P2, PT, R15.reuse, -INF , PT ;  /* 0xff8000000f00780b */ /* 0x040fe20003f5d000 */
[----:B------:R-:W-:Y:S01]  /*15680*/  FMUL.FTZ R55, R15, UR41 ;  /* 0x000000290f377c20 */ /* 0x000fe20008410000 */
[----:B------:R-:W-:Y:S04]  /*15690*/  MUFU.EX2 R43, R43 ;  /* 0x0000002b002b7308 */ /* 0x000fe80000000800 */
[----:B------:R-:W-:-:S04]  /*156a0*/  FSEL R55, R55, RZ, P2 ;  /* 0x000000ff37377208 */ /* 0x000fc80001000000 */
[----:B------:R-:W-:Y:S01]  /*156b0*/  MUFU.EX2 R130, R130 ;  /* 0x0000008200827308 */ /* 0x000fe20000000800 */
[--C-:B------:R-:W-:Y:S01]  /*156c0*/  FFMA.FTZ R141, R41, UR41, -R55.reuse ;  /* 0x00000029298d7c23 */ /* 0x100fe20008010837 */
[----:B------:R-:W-:Y:S01]  /*156d0*/  FFMA.FTZ R41, R23, R4, R148 ;  /* 0x0000000417297223 */ /* 0x000fe20000010094 */
[--C-:B------:R-:W-:Y:S01]  /*156e0*/  FFMA.FTZ R145, R33, UR41, -R55.reuse ;  /* 0x0000002921917c23 */ /* 0x100fe20008010837 */
[--C-:B------:R-:W-:Y:S01]  /*156f0*/  FFMA.FTZ R33, R42, UR41, -R55.reuse ;  /* 0x000000292a217c23 */ /* 0x100fe20008010837 */
        /* <DEDUP_REMOVED lines=16> */
[--C-:B------:R-:W-:Y:S01]  /*15800*/  FFMA.FTZ R30, R38, UR41, -R55.reuse ;  /* 0x00000029261e7c23 */ /* 0x100fe20008010837 */
[----:B------:R-:W-:Y:S01]  /*15810*/  FADD.FTZ R5, R27, R42 ;  /* 0x0000002a1b057221 */ /* 0x000fe20000010000 */
[--C-:B------:R-:W-:Y:S01]  /*15820*/  FFMA.FTZ R34, R46, UR41, -R55.reuse ;  /* 0x000000292e227c23 */ /* 0x100fe20008010837 */
[----:B------:R-:W-:Y:S01]  /*15830*/  FMUL.FTZ R4, R4, UR41 ;  /* 0x0000002904047c20 */ /* 0x000fe20008410000 */
[----:B------:R-:W-:Y:S01]  /*15840*/  FFMA.FTZ R37, R50, UR41, -R55 ;  /* 0x0000002932257c23 */ /* 0x000fe20008010837 */
[----:B------:R-:W-:Y:S01]  /*15850*/  FADD.FTZ R41, R146, R5 ;  /* 0x0000000592297221 */ /* 0x000fe20000010000 */
[----:B------:R-:W-:Y:S01]  /*15860*/  MUFU.EX2 R151, R151 ;  /* 0x0000009700977308 */ /* 0x000fe20000000800 */
[--C-:B------:R-:W-:Y:S01]  /*15870*/  FFMA.FTZ R139, R52, UR41, -R55.reuse ;  /* 0x00000029348b7c23 */ /* 0x100fe20008010837 */
[----:B------:R-:W-:Y:S01]  /*15880*/  FFMA.FTZ R38, R54, UR41, -R55 ;  /* 0x0000002936267c23 */ /* 0x000fe20008010837 */
[----:B------:R-:W-:Y:S01]  /*15890*/  FADD.FTZ R41, R28, R41 ;  /* 0x000000291c297221 */ /* 0x000fe20000010000 */
[----:B------:R-:W-:Y:S01]  /*158a0*/  F2FP.F16.F32.PACK_AB R150, R25, R150 ;  /* 0x000000961996723e */ /* 0x000fe200000000ff */
[--C-:B------:R-:W-:Y:S01]  /*158b0*/  FFMA.FTZ R133, R57, UR41, -R55.reuse ;  /* 0x0000002939857c23 */ /* 0x100fe20008010837 */
[----:B------:R-:W-:Y:S01]  /*158c0*/  FFMA.FTZ R135, R60, UR41, -R55 ;  /* 0x000000293c877c23 */ /* 0x000fe20008010837 */
[----:B------:R-:W-:Y:S01]  /*158d0*/  FADD.FTZ R42, R140, R41 ;  /* 0x000000298c2a7221 */ /* 0x000fe20000010000 */
[----:B------:R-:W0:Y:S01]  /*158e0*/  MUFU.EX2 R5, R4 ;  /* 0x0000000400057308 */ /* 0x000e220000000800 */
[----:B------:R-:W-:Y:S01]  /*158f0*/  @!P1 IMAD R41, R154, 0x8, R2 ;  /* 0x000000089a299824 */ /* 0x000fe200078e0202 */
[----:B------:R-:W-:Y:S01]  /*15900*/  F2FP.F16.F32.PACK_AB R146, R28, R146 ;  /* 0x000000921c92723e */ /* 0x000fe200000000ff */
[----:B------:R-:W-:Y:S01]  /*15910*/  FADD.FTZ R45, R31, R42 ;  /* 0x0000002a1f2d7221 */ /* 0x000fe20000010000 */
[----:B------:R-:W-:Y:S01]  /*15920*/  FFMA.FTZ R129, R64, UR41, -R55 ;  /* 0x0000002940817c23 */ /* 0x000fe20008010837 */
[----:B------:R-:W-:-:S02]  /*15930*/  @!P1 VIADD R42, R41, 0x16860 ;  /* 0x00016860292a9836 */ /* 0x000fc40000000000 */
[----:B------:R-:W-:Y:S01]  /*15940*/  FFMA.FTZ R41, R58, UR41, -R55 ;  /* 0x000000293a297c23 */ /* 0x000fe20008010837 */
[----:B------:R-:W-:Y:S01]  /*15950*/  FADD.FTZ R45, R142, R45 ;  /* 0x0000002d8e2d7221 */ /* 0x000fe20000010000 */
[----:B------:R-:W1:Y:S01]  /*15960*/  MUFU.EX2 R26, R26 ;  /* 0x0000001a001a7308 */ /* 0x000e620000000800 */
[----:B------:R-:W-:Y:S01]  /*15970*/  F2FP.F16.F32.PACK_AB R144, R27, R144 ;  /* 0x000000901b90723e */ /* 0x000fe200000000ff */
[----:B------:R-:W-:Y:S01]  /*15980*/  FFMA.FTZ R131, R69, UR41, -R55 ;  /* 0x0000002945837c23 */ /* 0x000fe20008010837 */
[----:B------:R-:W-:Y:S01]  /*15990*/  FADD.FTZ R49, R32, R45 ;  /* 0x0000002d20317221 */ /* 0x000fe20000010000 */
[----:B------:R-:W-:Y:S01]  /*159a0*/  @!P1 PRMT R42, RZ, 0x654, R42 ;  /* 0x00000654ff2a9816 */ /* 0x000fe2000000002a */
[--C-:B------:R-:W-:Y:S01]  /*159b0*/  FFMA.FTZ R70, R70, UR41, -R55.reuse ;  /* 0x0000002946467c23 */ /* 0x100fe20008010837 */
[----:B------:R-:W-:Y:S01]  /*159c0*/  FFMA.FTZ R125, R72, UR41, -R55 ;  /* 0x00000029487d7c23 */ /* 0x000fe20008010837 */
[----:B------:R-:W-:Y:S01]  /*159d0*/  F2FP.F16.F32.PACK_AB R148, R20, R148 ;  /* 0x000000941494723e */ /* 0x000fe200000000ff */
[----:B------:R-:W3:Y:S01]  /*159e0*/  MUFU.EX2 R145, R145 ;  /* 0x0000009100917308 */ /* 0x000ee20000000800 */
[----:B0-----:R-:W-:Y:S01]  /*159f0*/  FFMA.FTZ R45, R5, R3, R149 ;  /* 0x00000003052d7223 */ /* 0x001fe20000010095 */
[----:B------:R0:W-:Y:S01]  /*15a00*/  @!P1 SYNCS.ARRIVE.TRANS64.RED.A1T0 RZ, [R42+URZ], RZ ;  /* 0x000000ff2aff99a7 */ /* 0x0001e2000810043f */
[--C-:B------:R-:W-:Y:S01]  /*15a10*/  FFMA.FTZ R3, R62, UR41, -R55.reuse ;  /* 0x000000293e037c23 */ /* 0x100fe20008010837 */
[----:B------:R-:W-:Y:S01]  /*15a20*/  FFMA.FTZ R74, R74, UR41, -R55 ;  /* 0x000000294a4a7c23 */ /* 0x000fe20008010837 */
[----:B------:R-:W-:Y:S01]  /*15a30*/  FADD.FTZ R4, R24, R45 ;  /* 0x0000002d18047221 */ /* 0x000fe20000010000 */
[--C-:B------:R-:W-:Y:S01]  /*15a40*/  FFMA.FTZ R76, R76, UR41, -R55.reuse ;  /* 0x000000294c4c7c23 */ /* 0x100fe20008010837 */
[----:B------:R-:W-:Y:S01]  /*15a50*/  FFMA.FTZ R78, R78, UR41, -R55 ;  /* 0x000000294e4e7c23 */ /* 0x000fe20008010837 */
[----:B------:R-:W4:Y:S01]  /*15a60*/  MUFU.EX2 R29, R29 ;  /* 0x0000001d001d7308 */ /* 0x000f220000000800 */
[----:B------:R-:W-:Y:S01]  /*15a70*/  FADD.FTZ R45, R151, R4 ;  /* 0x00000004972d7221 */ /* 0x000fe20000010000 */
[----:B0-----:R-:W-:Y:S01]  /*15a80*/  FADD.FTZ R42, R136, R49 ;  /* 0x00000031882a7221 */ /* 0x001fe20000010000 */
[--C-:B------:R-:W-:Y:S01]  /*15a90*/  FFMA.FTZ R80, R80, UR41, -R55.reuse ;  /* 0x0000002950507c23 */ /* 0x100fe20008010837 */
[----:B------:R-:W-:Y:S01]  /*15aa0*/  FFMA.FTZ R81, R81, UR41, -R55 ;  /* 0x0000002951517c23 */ /* 0x000fe20008010837 */
[----:B-1----:R-:W-:Y:S01]  /*15ab0*/  FADD.FTZ R4, R26, R45 ;  /* 0x0000002d1a047221 */ /* 0x002fe20000010000 */
[----:B------:R-:W-:Y:S01]  /*15ac0*/  FADD.FTZ R49, R35, R42 ;  /* 0x0000002a23317221 */ /* 0x000fe20000010000 */
[----:B------:R-:W-:Y:S01]  /*15ad0*/  FFMA.FTZ R42, R66, UR41, -R55 ;  /* 0x00000029422a7c23 */ /* 0x000fe20008010837 */
[----:B------:R-:W0:Y:S01]  /*15ae0*/  MUFU.EX2 R147, R147 ;  /* 0x0000009300937308 */ /* 0x000e220000000800 */
[----:B---3--:R-:W-:Y:S01]  /*15af0*/  FADD.FTZ R4, R145, R4 ;  /* 0x0000000491047221 */ /* 0x008fe20000010000 */
[----:B------:R-:W-:Y:S01]  /*15b00*/  FADD.FTZ R49, R138, R49 ;  /* 0x000000318a317221 */ /* 0x000fe20000010000 */
[--C-:B------:R-:W-:Y:S01]  /*15b10*/  FFMA.FTZ R84, R84, UR41, -R55.reuse ;  /* 0x0000002954547c23 */ /* 0x100fe20008010837 */
[----:B------:R-:W-:Y:S01]  /*15b20*/  FFMA.FTZ R55, R83, UR41, -R55 ;  /* 0x0000002953377c23 */ /* 0x000fe20008010837 */
[----:B------:R-:W-:Y:S01]  /*15b30*/  F2FP.F16.F32.PACK_AB R149, R24, R149 ;  /* 0x000000951895723e */ /* 0x000fe200000000ff */
[----:B------:R-:W-:Y:S01]  /*15b40*/  FADD.FTZ R49, R36, R49 ;  /* 0x0000003124317221 */ /* 0x000fe20000010000 */
[----:B--2---:R-:W-:Y:S01]  /*15b50*/  ISETP.GT.AND P2, PT, R0, R86, PT ;  /* 0x000000560000720c */ /* 0x004fe20003f44270 */
[----:B------:R-:W1:Y:S01]  /*15b60*/  MUFU.EX2 R30, R30 ;  /* 0x0000001e001e7308 */ /* 0x000e620000000800 */
[----:B----4-:R-:W-:Y:S01]  /*15b70*/  FADD.FTZ R4, R29, R4 ;  /* 0x000000041d047221 */ /* 0x010fe20000010000 */
        /* <DEDUP_REMOVED lines=20> */
[----:B------:R-:W-:Y:S01]  /*15cc0*/  FADD.FTZ R45, R43, R46 ;  /* 0x0000002e2b2d7221 */ /* 0x000fe20000010000 */
[-C--:B------:R-:W-:Y:S01]  /*15cd0*/  FMUL.FTZ R110, R110, R5.reuse ;  /* 0x000000056e6e7220 */ /* 0x080fe20000410000 */
[----:B------:R-:W1:Y:S01]  /*15ce0*/  MUFU.EX2 R143, R143 ;  /* 0x0000008f008f7308 */ /* 0x000e620000000800 */
[----:B--2---:R-:W-:Y:S01]  /*15cf0*/  FADD.FTZ R4, R141, R4 ;  /* 0x000000048d047221 */ /* 0x004fe20000010000 */
[----:B------:R-:W-:Y:S01]  /*15d00*/  FADD.FTZ R45, R130, R45 ;  /* 0x0000002d822d7221 */ /* 0x000fe20000010000 */
[-C--:B------:R-:W-:Y:S01]  /*15d10*/  FMUL.FTZ R111, R111, R5.reuse ;  /* 0x000000056f6f7220 */ /* 0x080fe20000410000 */
[-C--:B------:R-:W-:Y:S01]  /*15d20*/  FMUL.FTZ R114, R114, R5.reuse ;  /* 0x0000000572727220 */ /* 0x080fe20000410000 */
[-C--:B------:R-:W-:Y:S01]  /*15d30*/  FMUL.FTZ R115, R115, R5.reuse ;  /* 0x0000000573737220 */ /* 0x080fe20000410000 */
[-C--:B------:R-:W-:Y:S01]  /*15d40*/  FMUL.FTZ R118, R118, R5.reuse ;  /* 0x0000000576767220 */ /* 0x080fe20000410000 */
[----:B------:R-:W-:Y:S01]  /*15d50*/  FMUL.FTZ R119, R119, R5 ;  /* 0x0000000577777220 */ /* 0x000fe20000410000 */
[----:B------:R-:W2:Y:S01]  /*15d60*/  MUFU.EX2 R34, R34 ;  /* 0x0000002200227308 */ /* 0x000ea20000000800 */
[----:B0-----:R-:W-:Y:S01]  /*15d70*/  FADD.FTZ R4, R33, R4 ;  /* 0x0000000421047221 */ /* 0x001fe20000010000 */
[----:B------:R-:W-:Y:S01]  /*15d80*/  F2FP.F16.F32.PACK_AB R140, R31, R140 ;  /* 0x0000008c1f8c723e */ /* 0x000fe200000000ff */
[----:B------:R-:W-:Y:S01]  /*15d90*/  VIADD R0, R0, 0xffffffff ;  /* 0xffffffff00007836 */ /* 0x000fe20000000000 */
[----:B------:R-:W-:Y:S01]  /*15da0*/  F2FP.F16.F32.PACK_AB R136, R35, R136 ;  /* 0x000000882388723e */ /* 0x000fe200000000ff */
[----:B------:R-:W-:Y:S01]  /*15db0*/  IMAD.MOV.U32 R154, RZ, RZ, R16 ;  /* 0x000000ffff9a7224 */ /* 0x000fe200078e0010 */
[----:B------:R-:W-:Y:S01]  /*15dc0*/  F2FP.F16.F32.PACK_AB R138, R36, R138 ;  /* 0x0000008a248a723e */ /* 0x000fe200000000ff */
[----:B------:R-:W-:Y:S01]  /*15dd0*/  IMAD.MOV.U32 R23, RZ, RZ, R14 ;  /* 0x000000ffff177224 */ /* 0x000fe200078e000e */
[----:B------:R-:W0:Y:S01]  /*15de0*/  MUFU.EX2 R137, R137 ;  /* 0x0000008900897308 */ /* 0x000e220000000800 */
[----:B-1----:R-:W-:Y:S01]  /*15df0*/  FADD.FTZ R25, R143, R4 ;  /* 0x000000048f197221 */ /* 0x002fe20000010000 */
[----:B------:R-:W-:-:S02]  /*15e00*/  F2FP.F16.F32.PACK_AB R132, R39, R132 ;  /* 0x000000842784723e */ /* 0x000fc400000000ff */
[----:B------:R-:W-:Y:S02]  /*15e10*/  F2FP.F16.F32.PACK_AB R134, R40, R134 ;  /* 0x000000862886723e */ /* 0x000fe400000000ff */
[----:B------:R-:W-:Y:S02]  /*15e20*/  F2FP.F16.F32.PACK_AB R128, R43, R128 ;  /* 0x000000802b80723e */ /* 0x000fe400000000ff */
[----:B------:R-:W1:Y:S01]  /*15e30*/  MUFU.EX2 R44, R44 ;  /* 0x0000002c002c7308 */ /* 0x000e620000000800 */
[----:B--2---:R-:W-:Y:S01]  /*15e40*/  FADD.FTZ R4, R34, R25 ;  /* 0x0000001922047221 */ /* 0x004fe20000010000 */
[----:B------:R-:W-:Y:S02]  /*15e50*/  F2FP.F16.F32.PACK_AB R151, R26, R151 ;  /* 0x000000971a97723e */ /* 0x000fe400000000ff */
[----:B------:R-:W-:Y:S02]  /*15e60*/  F2FP.F16.F32.PACK_AB R145, R29, R145 ;  /* 0x000000911d91723e */ /* 0x000fe400000000ff */
[----:B------:R-:W-:-:S02]  /*15e70*/  F2FP.F16.F32.PACK_AB R147, R30, R147 ;  /* 0x000000931e93723e */ /* 0x000fc400000000ff */
[----:B------:R-:W2:Y:S01]  /*15e80*/  MUFU.EX2 R37, R37 ;  /* 0x0000002500257308 */ /* 0x000ea20000000800 */
[----:B0-----:R-:W-:Y:S01]  /*15e90*/  FADD.FTZ R4, R137, R4 ;  /* 0x0000000489047221 */ /* 0x001fe20000010000 */
[----:B------:R-:W-:Y:S02]  /*15ea0*/  F2FP.F16.F32.PACK_AB R141, R33, R141 ;  /* 0x0000008d218d723e */ /* 0x000fe400000000ff */
[----:B------:R-:W-:Y:S02]  /*15eb0*/  F2FP.F16.F32.PACK_AB R143, R34, R143 ;  /* 0x0000008f228f723e */ /* 0x000fe400000000ff */
[----:B------:R-:W-:Y:S02]  /*15ec0*/  MOV R5, R15 ;  /* 0x0000000f00057202 */ /* 0x000fe40000000f00 */
        /* <DEDUP_REMOVED lines=71> */
.L_x_11739:
[----:B------:R-:W-:Y:S05]  /*16340*/  WARPSYNC.ALL ;  /* 0x0000000000007948 */ /* 0x000fea0003800000 */
[----:B------:R-:W-:Y:S06]  /*16350*/  BAR.ARV 0x8, 0x1a0 ;  /* 0x0206800000007b1d */ /* 0x000fec0000002000 */
[----:B------:R-:W-:Y:S05]  /*16360*/  @!P0 BRA `(.L_x_11758) ;  /* 0x0000000000048947 */ /* 0x000fea0003800000 */
[----:B------:R-:W-:Y:S01]  /*16370*/  BPT.TRAP 0x1 ;  /* 0x000000040000795c */ /* 0x000fe20000300000 */
.L_x_11758:
[----:B------:R-:W-:Y:S01]  /*16380*/  IMAD R9, R16, 0x8, R2 ;  /* 0x0000000810097824 */ /* 0x000fe200078e0202 */
[----:B------:R-:W-:-:S04]  /*16390*/  SHF.L.U32 R0, R19, 0x1f, RZ ;  /* 0x0000001f13007819 */ /* 0x000fc800000006ff */
[----:B------:R0:W1:Y:S01]  /*163a0*/  SYNCS.PHASECHK.TRANS64.TRYWAIT P2, [R9+URZ+0x16850], R0 ;  /* 0x01685000090075a7 */ /* 0x000062000804017f */
[----:B------:R-:W-:Y:S05]  /*163b0*/  @!P0 BRA `(.L_x_11759) ;  /* 0x0000000000048947 */ /* 0x000fea0003800000 */
[----:B------:R-:W-:Y:S01]  /*163c0*/  BPT.TRAP 0x1 ;  /* 0x000000040000795c */ /* 0x000fe20000300000 */
.L_x_11759:
[----:B------:R-:W-:-:S05]  /*163d0*/  VIADD R2, R2, 0x400 ;  /* 0x0000040002027836 */ /* 0x000fca0000000000 */
[----:B------:R-:W-:-:S04]  /*163e0*/  SHF.R.U32.HI R2, RZ, 0x4, R2 ;  /* 0x00000004ff027819 */ /* 0x000fc80000011602 */
[----:B------:R-:W-:Y:S01]  /*163f0*/  LOP3.LUT R7, R2, 0x3fff, RZ, 0xc0, !PT ;  /* 0x00003fff02077812 */ /* 0x000fe200078ec0ff */
[----:B-1----:R-:W-:Y:S06]  /*16400*/  @P2 BRA `(.L_x_11760) ;  /* 0x0000000000082947 */ /* 0x002fec0003800000 */
[----:B------:R-:W1:Y:S02]  /*16410*/  SYNCS.PHASECHK.TRANS64.TRYWAIT P0, [R9+URZ+0x16850], R0 ;  /* 0x01685000090075a7 */ /* 0x000e64000800017f */
[----:B-1----:R-:W-:Y:S05]  /*16420*/  @!P0 BRA `(.L_x_11761) ;  /* 0x0000008400988947 */ /* 0x002fea0003800000 */
.L_x_11760:
[----:B------:R-:W-:Y:S01]  /*16430*/  IMAD R6, R16, 0x400, R7 ;  /* 0x0000040010067824 */ /* 0x000fe200078e0207 */
[----:B------:R-:W2:Y:S01]  /*16440*/  LDL.LU R8, [R1+0x34] ;  /* 0x0000340001087983 */ /* 0x000ea20000300800 */
[----:B------:R-:W-:Y:S01]  /*16450*/  IMAD.MOV.U32 R7, RZ, RZ, 0x40000040 ;  /* 0x40000040ff077424 */ /* 0x000fe200078e00ff */
[----:B------:R-:W-:Y:S05]  /*16460*/  WARPSYNC.ALL ;  /* 0x0000000000007948 */ /* 0x000fea0003800000 */
[C---:B------:R-:W-:Y:S01]  /*16470*/  R2UR UR6, R6.reuse ;  /* 0x00000000060672ca */ /* 0x040fe200000e0000 */
[----:B------:R-:W-:Y:S01]  /*16480*/  WARPGROUP.ARRIVE ;  /* 0x00000000000079c5 */ /* 0x000fe20000000000 */
[----:B------:R-:W-:Y:S01]  /*16490*/  R2UR UR7, R7 ;  /* 0x00000000070772ca */ /* 0x000fe200000e0000 */
[----:B------:R-:W-:Y:S01]  /*164a0*/  VIADD R10, R6, 0x80 ;  /* 0x00000080060a7836 */ /* 0x000fe20000000000 */
[----:B------:R-:W3:Y:S01]  /*164b0*/  SHFL.BFLY PT, R5, R4, 0x2, 0x1f ;  /* 0x0c401f0004057f89 */ /* 0x000ee200000e0000 */
[----:B------:R-:W-:Y:S01]  /*164c0*/  IMAD.MOV.U32 R11, RZ, RZ, 0x40000040 ;  /* 0x40000040ff0b7424 */ /* 0x000fe200078e00ff */
[----:B------:R-:W-:Y:S01]  /*164d0*/  CS2R R26, SRZ ;  /* 0x00000000001a7805 */ /* 0x000fe2000001ff00 */
[----:B------:R-:W-:Y:S01]  /*164e0*/  IMAD.MOV.U32 R7, RZ, RZ, 0x40000040 ;  /* 0x40000040ff077424 */ /* 0x000fe200078e00ff */
[----:B01----:R-:W0:Y:S01]  /*164f0*/  SHFL.BFLY PT, R0, R3, 0x2, 0x1f ;  /* 0x0c401f0003007f89 */ /* 0x003e2200000e0000 */
[----:B------:R-:W-:-:S02]  /*16500*/  VIADD R16, R16, 0x1 ;  /* 0x0000000110107836 */ /* 0x000fc40000000000 */
[----:B------:R-:W-:-:S03]  /*16510*/  IMAD.MOV.U32 R21, RZ, RZ, -0x800000 ;  /* 0xff800000ff157424 */ /* 0x000fc600078e00ff */
[----:B------:R-:W-:Y:S01]  /*16520*/  ISETP.NE.AND P2, PT, R16, 0x2, PT ;  /* 0x000000021000780c */ /* 0x000fe20003f45270 */
[----:B------:R-:W-:Y:S01]  /*16530*/  HGMMA.64x64x16.F32 R88, R148, gdesc[UR4].tnspB, R88, gsb0 ;  /* 0x40e0000494587df0 */ /* 0x000fe20008000858 */
[----:B------:R-:W-:Y:S01]  /*16540*/  R2UR UR6, R10 ;  /* 0x000000000a0672ca */ /* 0x000fe200000e0000 */
[----:B------:R-:W-:Y:S01]  /*16550*/  VIADD R10, R6, 0x100 ;  /* 0x00000100060a7836 */ /* 0x000fe20000000000 */
[----:B------:R-:W-:Y:S01]  /*16560*/  R2UR UR7, R11 ;  /* 0x000000000b0772ca */ /* 0x000fe200000e0000 */
[----:B------:R-:W-:Y:S01]  /*16570*/  IMAD.MOV.U32 R11, RZ, RZ, 0x40000040 ;  /* 0x40000040ff0b7424 */ /* 0x000fe200078e00ff */
[----:B------:R-:W-:Y:S01]  /*16580*/  SEL R16, R16, RZ, P2 ;  /* 0x000000ff10107207 */ /* 0x000fe20001000000 */
[----:B---3--:R-:W-:Y:S01]  /*16590*/  FADD.FTZ R5, R5, R4 ;  /* 0x0000000405057221 */ /* 0x008fe20000010000 */
[----:B0-----:R-:W-:Y:S01]  /*165a0*/  FADD.FTZ R2, R0, R3 ;  /* 0x0000000300027221 */ /* 0x001fe20000010000 */
[----:B------:R-:W-:-:S03]  /*165b0*/  IMAD.MOV.U32 R3, RZ, RZ, -0x800000 ;  /* 0xff800000ff037424 */ /* 0x000fc600078e00ff */
[----:B------:R-:W0:Y:S01]  /*165c0*/  SHFL.BFLY PT, R0, R5, 0x1, 0x1f ;  /* 0x0c201f0005007f89 */ /* 0x000e2200000e0000 */
[----:B------:R-:W-:Y:S02]  /*165d0*/  WARPGROUP.DEPBAR.LE gsb0, 0x0 ;  /* 0x00008000000079c5 */ /* 0x000fe40000010000 */
[----:B------:R-:W-:-:S06]  /*165e0*/  WARPGROUP.ARRIVE ;  /* 0x00000000000079c5 */ /* 0x000fcc0000000000 */
[----:B------:R-:W-:Y:S01]  /*165f0*/  HGMMA.64x64x16.F32 R88, R144, gdesc[UR4].tnspB, R88, gsb0 ;  /* 0x40e0000490587df0 */ /* 0x000fe20008000858 */
[----:B------:R-:W-:Y:S01]  /*16600*/  R2UR UR6, R10 ;  /* 0x000000000a0672ca */ /* 0x000fe200000e0000 */
[----:B------:R-:W-:Y:S01]  /*16610*/  VIADD R10, R6, 0x180 ;  /* 0x00000180060a7836 */ /* 0x000fe20000000000 */
[----:B------:R-:W-:Y:S01]  /*16620*/  R2UR UR7, R11 ;  /* 0x000000000b0772ca */ /* 0x000fe200000e0000 */
[----:B------:R-:W-:Y:S01]  /*16630*/  IMAD.MOV.U32 R11, RZ, RZ, 0x40000040 ;  /* 0x40000040ff0b7424 */ /* 0x000fe200078e00ff */
[----:B------:R-:W-:Y:S02]  /*16640*/  WARPGROUP.DEPBAR.LE gsb0, 0x0 ;  /* 0x00008000000079c5 */ /* 0x000fe40000010000 */
[----:B------:R-:W-:-:S09]  /*16650*/  WARPGROUP.ARRIVE ;  /* 0x00000000000079c5 */ /* 0x000fd20000000000 */
        /* <DEDUP_REMOVED lines=11> */
[----:B------:R-:W-:Y:S02]  /*16710*/  IMAD.MOV.U32 R11, RZ, RZ, 0x40000040 ;  /* 0x40000040ff0b7424 */ /* 0x000fe400078e00ff */
[----:B--2---:R-:W-:-:S05]  /*16720*/  VIADD R8, R8, 0x1 ;  /* 0x0000000108087836 */ /* 0x004fca0000000000 */
[----:B------:R-:W-:Y:S01]  /*16730*/  STL [R1+0x34], R8 ;  /* 0x0000340801007387 */ /* 0x000fe20000100800 */
[----:B------:R-:W-:Y:S02]  /*16740*/  WARPGROUP.DEPBAR.LE gsb0, 0x0 ;  /* 0x00008000000079c5 */ /* 0x000fe40000010000 */
[----:B------:R-:W-:-:S06]  /*16750*/  WARPGROUP.ARRIVE ;  /* 0x00000000000079c5 */ /* 0x000fcc0000000000 */
[----:B------:R-:W-:Y:S01]  /*16760*/  HGMMA.64x64x16.F32 R88, R132, gdesc[UR4].tnspB, R88, gsb0 ;  /* 0x40e0000484587df0 */ /* 0x000fe20008000858 */
[----:B------:R-:W-:Y:S01]  /*16770*/  R2UR UR6, R10 ;  /* 0x000000000a0672ca */ /* 0x000fe200000e0000 */
[C---:B------:R-:W-:Y:S01]  /*16780*/  VIADD R10, R6.reuse, 0x300 ;  /* 0x00000300060a7836 */ /* 0x040fe20000000000 */
[----:B------:R-:W-:Y:S01]  /*16790*/  R2UR UR7, R11 ;  /* 0x000000000b0772ca */ /* 0x000fe200000e0000 */
[----:B------:R-:W-:Y:S01]  /*167a0*/  IMAD.MOV.U32 R11, RZ, RZ, 0x40000040 ;  /* 0x40000040ff0b7424 */ /* 0x000fe200078e00ff */
[----:B------:R-:W-:Y:S01]  /*167b0*/  IADD3 R6, R6, 0x380, RZ ;  /* 0x0000038006067810 */ /* 0x000fe20007ffe0ff */
[----:B------:R-:W-:Y:S02]  /*167c0*/  WARPGROUP.DEPBAR.LE gsb0, 0x0 ;  /* 0x00008000000079c5 */ /* 0x000fe40000010000 */
[----:B------:R-:W-:-:S08]  /*167d0*/  WARPGROUP.ARRIVE ;  /* 0x00000000000079c5 */ /* 0x000fd00000000000 */
[----:B------:R-:W-:Y:S01]  /*167e0*/  HGMMA.64x64x16.F32 R88, R128, gdesc[UR4].tnspB, R88, gsb0 ;  /* 0x40e0000480587df0 */ /* 0x000fe20008000858 */
[----:B------:R-:W-:Y:S02]  /*167f0*/  R2UR UR6, R10 ;  /* 0x000000000a0672ca */ /* 0x000fe400000e0000 */
[----:B------:R-:W-:Y:S01]  /*16800*/  R2UR UR7, R11 ;  /* 0x000000000b0772ca */ /* 0x000fe200000e0000 */
[----:B------:R-:W-:Y:S02]  /*16810*/  WARPGROUP.DEPBAR.LE gsb0, 0x0 ;  /* 0x00008000000079c5 */ /* 0x000fe40000010000 */
[----:B------:R-:W-:-:S10]  /*16820*/  WARPGROUP.ARRIVE ;  /* 0x00000000000079c5 */ /* 0x000fd40000000000 */
[----:B------:R-:W-:Y:S01]  /*16830*/  HGMMA.64x64x16.F32 R88, R124, gdesc[UR4].tnspB, R88, gsb0 ;  /* 0x40e000047c587df0 */ /* 0x000fe20008000858 */
[----:B------:R-:W-:Y:S01]  /*16840*/  R2UR UR6, R6 ;  /* 0x00000000060672ca */ /* 0x000fe200000e0000 */
[----:B0-----:R-:W-:Y:S01]  /*16850*/  FADD.FTZ R6, R5, R0 ;  /* 0x0000000005067221 */ /* 0x001fe20000010000 */
[----:B------:R-:W-:Y:S01]  /*16860*/  R2UR UR7, R7 ;  /* 0x00000000070772ca */ /* 0x000fe200000e0000 */
[----:B------:R-:W-:Y:S01]  /*16870*/  IMAD.U32 R5, RZ, RZ, UR41 ;  /* 0x00000029ff057e24 */ /* 0x000fe2000f8e00ff */
[----:B------:R-:W0:Y:S02]  /*16880*/  SHFL.BFLY PT, R7, R2, 0x1, 0x1f ;  /* 0x0c201f0002077f89 */ /* 0x000e2400000e0000 */
[----:B------:R-:W-:-:S13]  /*16890*/  FSETP.NE.FTZ.AND P0, PT, R6, RZ, PT ;  /* 0x000000ff0600720b */ /* 0x000fda0003f15000 */
[----:B------:R-:W1:Y:S01]  /*168a0*/  @P0 MUFU.LG2 R0, R6 ;  /* 0x0000000600000308 */ /* 0x000e620000000c00 */
[----:B------:R-:W-:-:S07]  /*168b0*/  @P0 FMUL.FTZ R5, R5, 0.69314718246459960938 ;  /* 0x3f31721805050820 */ /* 0x000fce0000410000 */
[----:B------:R-:W-:Y:S01]  /*168c0*/  @P0 MUFU.RCP R26, R6 ;  /* 0x00000006001a0308 */ /* 0x000fe20000001000 */
[----:B0-----:R-:W-:Y:S01]  /*168d0*/  FADD.FTZ R7, R2, R7 ;  /* 0x0000000702077221 */ /* 0x001fe20000010000 */
[----:B------:R-:W-:-:S04]  /*168e0*/  SEL R2, RZ, 0x1, P2 ;  /* 0x00000001ff027807 */ /* 0x000fc80001000000 */
[----:B------:R-:W-:Y:S02]  /*168f0*/  FSETP.NE.FTZ.AND P3, PT, R7, RZ, PT ;  /* 0x000000ff0700720b */ /* 0x000fe40003f75000 */
[----:B------:R-:W-:Y:S01]  /*16900*/  LOP3.LUT R19, R19, R2, RZ, 0x3c, !PT ;  /* 0x0000000213137212 */ /* 0x000fe200078e3cff */
[----:B------:R-:W-:Y:S02]  /*16910*/  @!P1 VIADD R2, R9, 0x16860 ;  /* 0x0001686009029836 */ /* 0x000fe40000000000 */
[----:B-1----:R-:W-:Y:S01]  /*16920*/  @P0 FMUL.FTZ R0, R0, 0.69314718246459960938 ;  /* 0x3f31721800000820 */ /* 0x002fe20000410000 */
[----:B------:R-:W-:Y:S02]  /*16930*/  IMAD.U32 R9, RZ, RZ, UR41 ;  /* 0x00000029ff097e24 */ /* 0x000fe4000f8e00ff */
[----:B------:R-:W-:Y:S01]  /*16940*/  @!P1 PRMT R2, RZ, 0x654, R2 ;  /* 0x00000654ff029816 */ /* 0x000fe20000000002 */
[----:B------:R-:W-:Y:S01]  /*16950*/  @P0 FFMA.FTZ R21, R5, R14, R0 ;  /* 0x0000000e05150223 */ /* 0x000fe20000010000 */
[----:B------:R-:W-:-:S03]  /*16960*/  PLOP3.LUT P0, PT, PT, PT, PT, 0x8, 0x0 ;  /* 0x000000000000781c */ /* 0x000fc60003f0e170 */
[----:B------:R-:W0:Y:S01]  /*16970*/  @P3 MUFU.LG2 R4, R7 ;  /* 0x0000000700043308 */ /* 0x000e220000000c00 */
[----:B------:R-:W-:-:S07]  /*16980*/  @P3 FMUL.FTZ R9, R9, 0.69314718246459960938 ;  /* 0x3f31721809093820 */ /* 0x000fce0000410000 */
[----:B------:R-:W1:Y:S01]  /*16990*/  @P3 MUFU.RCP R27, R7 ;  /* 0x00000007001b3308 */ /* 0x000e620000001000 */
[----:B0-----:R-:W-:-:S04]  /*169a0*/  @P3 FMUL.FTZ R4, R4, 0.69314718246459960938 ;  /* 0x3f31721804043820 */ /* 0x001fc80000410000 */
[----:B------:R-:W-:Y:S01]  /*169b0*/  @P3 FFMA.FTZ R3, R9, R15, R4 ;  /* 0x0000000f09033223 */ /* 0x000fe20000010004 */
        /* <DEDUP_REMOVED lines=36> */
[----:B--2---:R-:W-:-:S07]  /*16c00*/  FMUL.FTZ R27, R119, R27 ;  /* 0x0000001b771b7220 */ /* 0x004fce0000410000 */
.L_x_11643:
[----:B------:R-:W-:Y:S05]  /*16c10*/  WARPSYNC.ALL ;  /* 0x0000000000007948 */ /* 0x000fea0003800000 */
[----:B------:R-:W1:Y:S08]  /*16c20*/  S2UR UR5, SR_CgaCtaId ;  /* 0x00000000000579c3 */ /* 0x000e700000008800 */
[----:B------:R-:W-:Y:S06]  /*16c30*/  BAR.SYNC.DEFER_BLOCKING 0x5, 0x1a0 ;  /* 0x0146800000007b1d */ /* 0x000fec0000010000 */
[----:B------:R-:W-:Y:S01]  /*16c40*/  UMOV UR4, 0x400 ;  /* 0x0000040000047882 */ /* 0x000fe20000000000 */
[----:B------:R-:W-:Y:S01]  /*16c50*/  BSSY B0, `(.L_x_11762) ;  /* 0x00001a0000007945 */ /* 0x000fe20003800000 */
[----:B------:R-:W2:Y:S01]  /*16c60*/  S2R R4, SR_TID.X ;  /* 0x0000000000047919 */ /* 0x000ea20000002100 */
[----:B-1----:R-:W-:-:S06]  /*16c70*/  ULEA UR4, UR5, UR4, 0x18 ;  /* 0x0000000405047291 */ /* 0x002fcc000f8ec03f */
[----:B------:R-:W-:-:S05]  /*16c80*/  IMAD.U32 R2, RZ, RZ, UR4 ;  /* 0x00000004ff027e24 */ /* 0x000fca000f8e00ff */
[----:B------:R-:W1:Y:S01]  /*16c90*/  LDS.128 R8, [R2+0x168d0] ;  /* 0x0168d00002087984 */ /* 0x000e620000000c00 */
[----:B--2---:R-:W-:-:S05]  /*16ca0*/  VIADD R39, R4, 0xffffff80 ;  /* 0xffffff8004277836 */ /* 0x004fca0000000000 */
[----:B------:R-:W-:-:S04]  /*16cb0*/  SHF.R.S32.HI R36, RZ, 0x1f, R39 ;  /* 0x0000001fff247819 */ /* 0x000fc80000011427 */
[----:B------:R-:W-:-:S04]  /*16cc0*/  LEA.HI R20, R36, R39, RZ, 0x3 ;  /* 0x0000002724147211 */ /* 0x000fc800078f18ff */
[----:B------:R-:W-:Y:S02]  /*16cd0*/  LOP3.LUT R0, R20, 0x1ffffff8, RZ, 0xc0, !PT ;  /* 0x1ffffff814007812 */ /* 0x000fe400078ec0ff */
[----:B------:R-:W-:-:S03]  /*16ce0*/  SHF.R.S32.HI R20, RZ, 0x3, R20 ;  /* 0x00000003ff147819 */ /* 0x000fc60000011414 */
[----:B------:R-:W-:-:S04]  /*16cf0*/  IMAD.IADD R0, R39, 0x1, -R0 ;  /* 0x0000000127007824 */ /* 0x000fc800078e0a00 */
[----:B------:R-:W-:Y:S01]  /*16d00*/  IMAD.SHL.U32 R0, R0, 0x8, RZ ;  /* 0x0000000800007824 */ /* 0x000fe200078e00ff */
[----:B-1----:R1:W-:Y:S04]  /*16d10*/  STL.64 [R1+0x10], R8 ;  /* 0x0000100801007387 */ /* 0x0023e80000100a00 */
[----:B------:R1:W-:Y:S01]  /*16d20*/  STL.64 [R1+0x18], R10 ;  /* 0x0000180a01007387 */ /* 0x0003e20000100a00 */
[----:B------:R-:W-:Y:S06]  /*16d30*/  BAR.ARV 0x4, 0x1a0 ;  /* 0x0106800000007b1d */ /* 0x000fec0000002000 */
[----:B------:R-:W-:Y:S05]  /*16d40*/  @P0 BRA `(.L_x_11763) ;  /* 0x0000001000000947 */ /* 0x000fea0003800000 */
[----:B------:R-:W2:Y:S01]  /*16d50*/  LDL R37, [R1+0x30] ;  /* 0x0000300001257983 */ /* 0x000ea20000100800 */
[----:B-1----:R-:W-:Y:S01]  /*16d60*/  VIADD R11, R4, 0xffffff80 ;  /* 0xffffff80040b7836 */ /* 0x002fe20000000000 */
[----:B------:R-:W-:Y:S01]  /*16d70*/  LEA.HI R4, R36, R39, RZ, 0x4 ;  /* 0x0000002724047211 */ /* 0x000fe200078f20ff */
[----:B------:R-:W1:Y:S03]  /*16d80*/  S2R R5, SR_SWINHI ;  /* 0x0000000000057919 */ /* 0x000e660000002f00 */
[----:B------:R-:W-:Y:S02]  /*16d90*/  SHF.R.S32.HI R9, RZ, 0x4, R4 ;  /* 0x00000004ff097819 */ /* 0x000fe40000011404 */
[----:B------:R-:W-:Y:S02]  /*16da0*/  SHF.R.S32.HI R10, RZ, 0x1f, R11 ;  /* 0x0000001fff0a7819 */ /* 0x000fe4000001140b */
[----:B------:R-:W-:-:S02]  /*16db0*/  LOP3.LUT R8, R4, 0x3fffff0, RZ, 0xc0, !PT ;  /* 0x03fffff004087812 */ /* 0x000fc400078ec0ff */
[----:B------:R-:W-:Y:S02]  /*16dc0*/  LEA.HI R10, R10, R11, RZ, 0x5 ;  /* 0x0000000b0a0a7211 */ /* 0x000fe400078f28ff */
[----:B------:R-:W-:Y:S01]  /*16dd0*/  LEA.HI R4, R4, R9, RZ, 0x1 ;  /* 0x0000000904047211 */ /* 0x000fe200078f08ff */
[----:B------:R-:W-:Y:S01]  /*16de0*/  IMAD.IADD R8, R39, 0x1, -R8 ;  /* 0x0000000127087824 */ /* 0x000fe200078e0a08 */
[----:B------:R-:W-:Y:S02]  /*16df0*/  SHF.R.S32.HI R10, RZ, 0x5, R10 ;  /* 0x00000005ff0a7819 */ /* 0x000fe4000001140a */
[----:B------:R-:W-:-:S03]  /*16e00*/  LOP3.LUT R4, R4, 0x1ffffffe, RZ, 0xc0, !PT ;  /* 0x1ffffffe04047812 */ /* 0x000fc600078ec0ff */
[----:B------:R-:W-:Y:S02]  /*16e10*/  IMAD R11, R10, 0x10, R8 ;  /* 0x000000100a0b7824 */ /* 0x000fe400078e0208 */
[----:B------:R-:W-:-:S05]  /*16e20*/  IMAD.IADD R4, R9, 0x1, -R4 ;  /* 0x0000000109047824 */ /* 0x000fca00078e0a04 */
[----:B------:R-:W-:Y:S02]  /*16e30*/  LEA R4, R11, R4, 0x3 ;  /* 0x000000040b047211 */ /* 0x000fe400078e18ff */
[----:B------:R-:W-:Y:S02]  /*16e40*/  MOV R12, R2 ;  /* 0x00000002000c7202 */ /* 0x000fe40000000f00 */
[----:B-1----:R-:W-:Y:S01]  /*16e50*/  MOV R13, R5 ;  /* 0x00000005000d7202 */ /* 0x002fe20000000f00 */
[----:B------:R-:W-:-:S04]  /*16e60*/  IMAD.SHL.U32 R5, R4, 0x8, RZ ;  /* 0x0000000804057824 */ /* 0x000fc800078e00ff */
[----:B------:R-:W-:-:S03]  /*16e70*/  IMAD.WIDE R4, R5, 0x2, R12 ;  /* 0x0000000205047825 */ /* 0x000fc600078e020c */
[C---:B------:R-:W-:Y:S02]  /*16e80*/  LOP3.LUT R9, R4.reuse, 0x380, RZ, 0xc0, !PT ;  /* 0x0000038004097812 */ /* 0x040fe400078ec0ff */
[C---:B------:R-:W-:Y:S02]  /*16e90*/  IADD3 R11, P1, R4.reuse, 0x40, RZ ;  /* 0x00000040040b7810 */ /* 0x040fe40007f3e0ff */
[C---:B-----5:R-:W-:Y:S02]  /*16ea0*/  IADD3 R23, P0, R4.reuse, 0x60, RZ ;  /* 0x0000006004177810 */ /* 0x060fe40007f1e0ff */
[----:B------:R-:W-:Y:S01]  /*16eb0*/  SHF.R.U64 R9, R9, 0x3, RZ ;  /* 0x0000000309097819 */ /* 0x000fe200000012ff */
[----:B------:R-:W-:Y:S05]  /*16ec0*/  WARPSYNC.ALL ;  /* 0x0000000000007948 */ /* 0x000fea0003800000 */
[----:B------:R-:W-:Y:S01]  /*16ed0*/  IADD3 R15, P2, R4, 0x20, RZ ;  /* 0x00000020040f7810 */ /* 0x000fe20007f5e0ff */
[----:B------:R-:W-:Y:S01]  /*16ee0*/  ULDC.64 UR4, c[0x0][0xbd8] ;  /* 0x0002f60000047ab9 */ /* 0x000fe20000000a00 */
[----:B------:R-:W-:-:S02]  /*16ef0*/  LOP3.LUT R10, R11, 0x380, RZ, 0xc0, !PT ;  /* 0x000003800b0a7812 */ /* 0x000fc400078ec0ff */
[----:B------:R-:W-:Y:S01]  /*16f00*/  LOP3.LUT R4, R9, R4, RZ, 0x3c, !PT ;  /* 0x0000000409047212 */ /* 0x000fe200078e3cff */
[--C-:B------:R-:W-:Y:S01]  /*16f10*/  IMAD.X R9, RZ, RZ, R5.reuse, P0 ;  /* 0x000000ffff097224 */ /* 0x100fe200000e0605 */
[----:B------:R-:W-:Y:S02]  /*16f20*/  ISETP.NE.U32.AND P0, PT, RZ, UR4, PT ;  /* 0x00000004ff007c0c */ /* 0x000fe4000bf05070 */
[----:B------:R-:W-:Y:S02]  /*16f30*/  SHF.R.U64 R10, R10, 0x3, RZ ;  /* 0x000000030a0a7819 */ /* 0x000fe400000012ff */
[----:B------:R-:W-:Y:S01]  /*16f40*/  ISETP.NE.AND.EX P0, PT, RZ, UR5, PT, P0 ;  /* 0x00000005ff007c0c */ /* 0x000fe2000bf05300 */
[----:B------:R-:W-:Y:S01]  /*16f50*/  ULDC.64 UR4, c[0x0][0xbe0] ;  /* 0x0002f80000047ab9 */ /* 0x000fe20000000a00 */
[----:B------:R-:W-:Y:S01]  /*16f60*/  LOP3.LUT R10, R10, R11, RZ, 0x3c, !PT ;  /* 0x0000000b0a0a7212 */ /* 0x000fe200078e3cff */
[----:B------:R-:W-:Y:S01]  /*16f70*/  IMAD.X R11, RZ, RZ, R5, P1 ;  /* 0x000000ffff0b7224 */ /* 0x000fe200008e0605 */
[----:B0-----:R-:W-:-:S02]  /*16f80*/  LOP3.LUT R14, R15, 0x380, RZ, 0xc0, !PT ;  /* 0x000003800f0e7812 */ /* 0x001fc400078ec0ff */
[----:B------:R-:W-:Y:S02]  /*16f90*/  ISETP.NE.U32.AND P1, PT, RZ, UR4, PT ;  /* 0x00000004ff007c0c */ /* 0x000fe4000bf25070 */
[----:B------:R-:W-:Y:S02]  /*16fa0*/  LOP3.LUT R8, R23, 0x380, RZ, 0xc0, !PT ;  /* 0x0000038017087812 */ /* 0x000fe400078ec0ff */
[----:B------:R-:W-:Y:S02]  /*16fb0*/  SHF.R.U64 R14, R14, 0x3, RZ ;  /* 0x000000030e0e7819 */ /* 0x000fe400000012ff */
[----:B------:R-:W-:Y:S02]  /*16fc0*/  ISETP.NE.AND.EX P1, PT, RZ, UR5, PT, P1 ;  /* 0x00000005ff007c0c */ /* 0x000fe4000bf25310 */
[----:B------:R-:W-:Y:S02]  /*16fd0*/  SHF.R.U64 R8, R8, 0x3, RZ ;  /* 0x0000000308087819 */ /* 0x000fe400000012ff */
[----:B------:R-:W-:Y:S01]  /*16fe0*/  LOP3.LUT R14, R14, R15, RZ, 0x3c, !PT ;  /* 0x0000000f0e0e7212 */ /* 0x000fe200078e3cff */
[----:B------:R-:W-:Y:S01]  /*16ff0*/  IMAD.X R15, RZ, RZ, R5, P2 ;  /* 0x000000ffff0f7224 */ /* 0x000fe200010e0605 */
[----:B------:R-:W-:-:S02]  /*17000*/  MOV R34, R4 ;  /* 0x0000000400227202 */ /* 0x000fc40000000f00 */
[----:B------:R-:W-:Y:S02]  /*17010*/  LOP3.LUT R8, R8, R23, RZ, 0x3c, !PT ;  /* 0x0000001708087212 */ /* 0x000fe400078e3cff */
[----:B------:R-:W-:Y:S02]  /*17020*/  F2FP.F16.F32.PACK_AB R4, R89, R28 ;  /* 0x0000001c5904723e */ /* 0x000fe400000000ff */
[----:B------:R-:W-:Y:S02]  /*17030*/  F2FP.F16.F32.PACK_AB R5, R91, R90 ;  /* 0x0000005a5b05723e */ /* 0x000fe400000000ff */
[----:B------:R-:W-:Y:S02]  /*17040*/  F2FP.F16.F32.PACK_AB R6, R6, R29 ;  /* 0x0000001d0606723e */ /* 0x000fe400000000ff */
[----:B------:R-:W-:Y:S01]  /*17050*/  F2FP.F16.F32.PACK_AB R7, R7, R94 ;  /* 0x0000005e0707723e */ /* 0x000fe200000000ff */
[----:B------:R-:W-:Y:S01]  /*17060*/  BAR.SYNC.DEFER_BLOCKING 0x1, 0x180 ;  /* 0x0046000000007b1d */ /* 0x000fe20000010000 */
[----:B------:R-:W-:-:S02]  /*17070*/  MOV R23, R8 ;  /* 0x0000000800177202 */ /* 0x000fc40000000f00 */
[----:B------:R-:W-:Y:S02]  /*17080*/  MOV R30, R10 ;  /* 0x0000000a001e7202 */ /* 0x000fe40000000f00 */
[----:B------:R-:W-:-:S03]  /*17090*/  MOV R32, R14 ;  /* 0x0000000e00207202 */ /* 0x000fc60000000f00 */
[----:B------:R-:W2:Y:S01]  /*170a0*/  LDC.64 R28, c[0x0][0xbd8] ;  /* 0x0002f600ff1c7b82 */ /* 0x000ea20000000a00 */
[----:B------:R-:W-:Y:S02]  /*170b0*/  F2FP.F16.F32.PACK_AB R8, R97, R96 ;  /* 0x000000606108723e */ /* 0x000fe400000000ff */
[----:B------:R-:W-:Y:S02]  /*170c0*/  F2FP.F16.F32.PACK_AB R9, R99, R98 ;  /* 0x000000626309723e */ /* 0x000fe400000000ff */
[----:B------:R-:W-:Y:S02]  /*170d0*/  F2FP.F16.F32.PACK_AB R10, R101, R100 ;  /* 0x00000064650a723e */ /* 0x000fe400000000ff */
[----:B------:R-:W-:Y:S01]  /*170e0*/  F2FP.F16.F32.PACK_AB R11, R103, R102 ;  /* 0x00000066670b723e */ /* 0x000fe200000000ff */
[----:B------:R-:W0:Y:S01]  /*170f0*/  @P1 LDC.64 R14, c[0x0][0xbe0] ;  /* 0x0002f800ff0e1b82 */ /* 0x000e220000000a00 */
[----:B------:R-:W-:Y:S02]  /*17100*/  F2FP.F16.F32.PACK_AB R24, R24, R33 ;  /* 0x000000211818723e */ /* 0x000fe400000000ff */
[----:B------:R-:W-:-:S02]  /*17110*/  F2FP.F16.F32.PACK_AB R25, R25, R114 ;  /* 0x000000721919723e */ /* 0x000fc400000000ff */
[----:B------:R-:W-:Y:S02]  /*17120*/  F2FP.F16.F32.PACK_AB R26, R26, R31 ;  /* 0x0000001f1a1a723e */ /* 0x000fe400000000ff */
[----:B------:R-:W-:Y:S01]  /*17130*/  F2FP.F16.F32.PACK_AB R27, R27, R118 ;  /* 0x000000761b1b723e */ /* 0x000fe200000000ff */
[----:B------:R1:W-:Y:S01]  /*17140*/  STSM.16.M88.4 [R34], R4 ;  /* 0x0000000422007844 */ /* 0x0003e20000000200 */
[----:B------:R-:W-:-:S03]  /*17150*/  LEA.HI R36, R36, R39, RZ, 0x7 ;  /* 0x0000002724247211 */ /* 0x000fc600078f38ff */
[----:B------:R3:W-:Y:S01]  /*17160*/  STSM.16.M88.4 [R32], R8 ;  /* 0x0000000820007844 */ /* 0x0007e20000000200 */
[----:B------:R-:W-:Y:S02]  /*17170*/  LOP3.LUT R31, R36, 0xffffff80, RZ, 0xc0, !PT ;  /* 0xffffff80241f7812 */ /* 0x000fe400078ec0ff */
[----:B-1----:R-:W-:Y:S02]  /*17180*/  F2FP.F16.F32.PACK_AB R4, R105, R104 ;  /* 0x000000686904723e */ /* 0x002fe400000000ff */
[----:B------:R-:W-:Y:S02]  /*17190*/  F2FP.F16.F32.PACK_AB R5, R107, R106 ;  /* 0x0000006a6b05723e */ /* 0x000fe400000000ff */
[----:B------:R-:W-:Y:S02]  /*171a0*/  F2FP.F16.F32.PACK_AB R6, R109, R108 ;  /* 0x0000006c6d06723e */ /* 0x000fe400000000ff */
[----:B------:R-:W-:-:S05]  /*171b0*/  F2FP.F16.F32.PACK_AB R7, R111, R110 ;  /* 0x0000006e6f07723e */ /* 0x000fca00000000ff */
[----:B------:R1:W-:Y:S04]  /*171c0*/  STSM.16.M88.4 [R30], R4 ;  /* 0x000000041e007844 */ /* 0x0003e80000000200 */
[----:B------:R4:W-:Y:S01]  /*171d0*/  STSM.16.M88.4 [R23], R24 ;  /* 0x0000001817007844 */ /* 0x0009e20000000200 */
[----:B------:R-:W-:-:S05]  /*171e0*/  IMAD.IADD R31, R39, 0x1, -R31 ;  /* 0x00000001271f7824 */ /* 0x000fca00078e0a1f */
[----:B---3--:R-:W-:Y:S01]  /*171f0*/  SHF.R.S32.HI R8, RZ, 0x1f, R31 ;  /* 0x0000001fff087819 */ /* 0x008fe2000001141f */
[----:B------:R-:W-:Y:S01]  /*17200*/  ULDC UR4, c[0x0][0xa88] ;  /* 0x0002a20000047ab9 */ /* 0x000fe20000000800 */
[----:B------:R-:W-:Y:S02]  /*17210*/  IMAD.MOV.U32 R35, RZ, RZ, RZ ;  /* 0x000000ffff237224 */ /* 0x000fe400078e00ff */
[----:B-1----:R-:W-:Y:S01]  /*17220*/  LEA.HI R4, R8, R31, RZ, 0x2 ;  /* 0x0000001f08047211 */ /* 0x002fe200078f10ff */
[----:B----4-:R-:W-:-:S03]  /*17230*/  IMAD.U32 R23, RZ, RZ, UR4 ;  /* 0x00000004ff177e24 */ /* 0x010fc6000f8e00ff */
[--C-:B------:R-:W-:Y:S02]  /*17240*/  SHF.R.S32.HI R7, RZ, 0x2, R4.reuse ;  /* 0x00000002ff077819 */ /* 0x100fe40000011404 */
[----:B------:R-:W-:Y:S01]  /*17250*/  SHF.R.S32.HI R10, RZ, 0x1f, R4 ;  /* 0x0000001fff0a7819 */ /* 0x000fe20000011404 */
[C---:B--2---:R-:W-:Y:S01]  /*17260*/  IMAD.WIDE R28, R37.reuse, 0x4, R28 ;  /* 0x00000004251c7825 */ /* 0x044fe200078e021c */
[----:B------:R-:W-:Y:S03]  /*17270*/  BAR.SYNC.DEFER_BLOCKING 0x1, 0x180 ;  /* 0x0046000000007b1d */ /* 0x000fe60000010000 */
[----:B0-----:R-:W-:-:S03]  /*17280*/  @P1 IMAD.WIDE R4, R37, 0x4, R14 ;  /* 0x0000000425041825 */ /* 0x001fc600078e020e */
[----:B------:R0:W5:Y:S04]  /*17290*/  @P0 LDG.E R35, desc[UR38][R28.64] ;  /* 0x000000261c230981 */ /* 0x000168000c1e1900 */
[----:B------:R0:W5:Y:S01]  /*172a0*/  @P1 LDG.E R23, desc[UR38][R4.64] ;  /* 0x0000002604171981 */ /* 0x000162000c1e1900 */
[----:B------:R-:W-:Y:S02]  /*172b0*/  SHF.R.S32.HI R6, RZ, 0x7, R36 ;  /* 0x00000007ff067819 */ /* 0x000fe40000011424 */
[----:B------:R-:W-:Y:S01]  /*172c0*/  LEA.HI R10, R10, R7, RZ, 0x3 ;  /* 0x000000070a0a7211 */ /* 0x000fe200078f18ff */
[----:B------:R-:W-:Y:S06]  /*172d0*/  @P1 BRA `(.L_x_11764) ;  /* 0x0000000000101947 */ /* 0x000fec0003800000 */
[----:B------:R-:W-:Y:S05]  /*172e0*/  @!P0 BRA `(.L_x_11764) ;  /* 0x00000000000c8947 */ /* 0x000fea0003800000 */
[----:B0-----:R-:W2:Y:S04]  /*172f0*/  LDG.E R4, desc[UR38][R28.64] ;  /* 0x000000261c047981 */ /* 0x001ea8000c1e1900 */
[----:B-----5:R-:W2:Y:S02]  /*17300*/  LDG.E R23, desc[UR38][R28.64+0x4] ;  /* 0x000004261c177981 */ /* 0x020ea4000c1e1900 */
[----:B--2---:R-:W-:-:S07]  /*17310*/  IMAD.IADD R23, R23, 0x1, -R4 ;  /* 0x0000000117177824 */ /* 0x004fce00078e0a04 */
.L_x_11764:
[----:B------:R-:W2:Y:S01]  /*17320*/  LDL.LU R40, [R1+0x2c] ;  /* 0x00002c0001287983 */ /* 0x000ea20000300800 */
[----:B0-----:R-:W-:Y:S01]  /*17330*/  IMAD.HI R5, R6, 0x55555556, RZ ;  /* 0x5555555606057827 */ /* 0x001fe200078e02ff */
[----:B------:R-:W-:Y:S01]  /*17340*/  LOP3.LUT R10, R10, 0xfffffff8, RZ, 0xc0, !PT ;  /* 0xfffffff80a0a7812 */ /* 0x000fe200078ec0ff */
[----:B------:R-:W-:Y:S01]  /*17350*/  ULDC.64 UR4, c[0x0][0xb70] ;  /* 0x0002dc0000047ab9 */ /* 0x000fe20000000a00 */
[----:B------:R-:W3:Y:S01]  /*17360*/  LDL.LU R39, [R1+0x38] ;  /* 0x0000380001277983 */ /* 0x000ee20000300800 */
[----:B------:R-:W-:Y:S01]  /*17370*/  LEA.HI R8, R8, R31, RZ, 0x5 ;  /* 0x0000001f08087211 */ /* 0x000fe200078f28ff */
[--C-:B-----5:R-:W-:Y:S01]  /*17380*/  IMAD.MOV.U32 R28, RZ, RZ, R35.reuse ;  /* 0x000000ffff1c7224 */ /* 0x120fe200078e0023 */
[----:B------:R-:W-:Y:S01]  /*17390*/  LEA.HI R9, R5, R5, RZ, 0x1 ;  /* 0x0000000505097211 */ /* 0x000fe200078f08ff */
[----:B------:R-:W-:Y:S01]  /*173a0*/  IMAD.IADD R11, R7, 0x1, -R10 ;  /* 0x00000001070b7824 */ /* 0x000fe200078e0a0a */
[----:B------:R-:W-:Y:S02]  /*173b0*/  SHF.R.S32.HI R29, RZ, 0x1f, R35 ;  /* 0x0000001fff1d7819 */ /* 0x000fe40000011423 */
[----:B------:R-:W-:Y:S01]  /*173c0*/  SHF.R.S32.HI R8, RZ, 0x5, R8 ;  /* 0x00000005ff087819 */ /* 0x000fe20000011408 */
[----:B------:R-:W-:Y:S01]  /*173d0*/  IMAD R9, R9, -0x3, R6 ;  /* 0xfffffffd09097824 */ /* 0x000fe200078e0206 */
[----:B------:R-:W-:-:S02]  /*173e0*/  SHF.R.S32.HI R6, RZ, 0x1f, R37 ;  /* 0x0000001fff067819 */ /* 0x000fc40000011425 */
[----:B------:R-:W-:Y:S01]  /*173f0*/  SEL R37, R37, RZ, !P0 ;  /* 0x000000ff25257207 */ /* 0x000fe20004000000 */
[----:B------:R-:W-:Y:S01]  /*17400*/  IMAD R8, R8, 0x10, R11 ;  /* 0x0000001008087824 */ /* 0x000fe200078e020b */
[----:B------:R-:W-:Y:S02]  /*17410*/  SEL R38, R6, RZ, !P0 ;  /* 0x000000ff06267207 */ /* 0x000fe40004000000 */
[----:B------:R-:W-:Y:S01]  /*17420*/  LOP3.LUT P0, RZ, R31, 0x3, RZ, 0xc0, !PT ;  /* 0x000000031fff7812 */ /* 0x000fe2000780c0ff */
[----:B------:R-:W-:Y:S01]  /*17430*/  IMAD R8, R9, 0x40, R8 ;  /* 0x0000004009087824 */ /* 0x000fe200078e0208 */
[--C-:B------:R-:W-:Y:S01]  /*17440*/  SHF.R.S32.HI R31, RZ, 0x1f, R0.reuse ;  /* 0x0000001fff1f7819 */ /* 0x100fe20000011400 */
[----:B------:R-:W-:Y:S01]  /*17450*/  IMAD.MOV.U32 R30, RZ, RZ, R0 ;  /* 0x000000ffff1e7224 */ /* 0x000fe200078e0000 */
[----:B------:R-:W-:Y:S01]  /*17460*/  BSSY B1, `(.L_x_11765) ;  /* 0x000005f000017945 */ /* 0x000fe20003800000 */
[----:B--2---:R-:W-:Y:S01]  /*17470*/  SHF.R.S32.HI R36, RZ, 0x1f, R40 ;  /* 0x0000001fff247819 */ /* 0x004fe20000011428 */
[----:B---3--:R-:W-:-:S04]  /*17480*/  IMAD R10, R39, 0xc0, R8 ;  /* 0x000000c0270a7824 */ /* 0x008fc800078e0208 */
[----:B------:R-:W-:Y:S01]  /*17490*/  IMAD R4, R36, UR4, RZ ;  /* 0x0000000424047c24 */ /* 0x000fe2000f8e02ff */
[----:B------:R-:W-:-:S03]  /*174a0*/  SHF.R.S32.HI R9, RZ, 0x1f, R10 ;  /* 0x0000001fff097819 */ /* 0x000fc6000001140a */
[C---:B------:R-:W-:Y:S02]  /*174b0*/  IMAD R7, R40.reuse, UR5, R4 ;  /* 0x0000000528077c24 */ /* 0x040fe4000f8e0204 */
[----:B------:R-:W-:Y:S01]  /*174c0*/  IMAD.WIDE.U32 R4, R40, UR4, R28 ;  /* 0x0000000428047c25 */ /* 0x000fe2000f8e001c */
[----:B------:R-:W-:-:S03]  /*174d0*/  ULDC.64 UR4, c[0x0][0xb78] ;  /* 0x0002de0000047ab9 */ /* 0x000fc60000000a00 */
[----:B------:R-:W-:Y:S02]  /*174e0*/  IMAD.IADD R5, R5, 0x1, R7 ;  /* 0x0000000105057824 */ /* 0x000fe400078e0207 */
[----:B------:R-:W-:Y:S02]  /*174f0*/  IMAD R6, R38, UR4, RZ ;  /* 0x0000000426067c24 */ /* 0x000fe4000f8e02ff */
[----:B------:R-:W-:-:S04]  /*17500*/  IMAD.WIDE.U32 R4, R37, UR4, R4 ;  /* 0x0000000425047c25 */ /* 0x000fc8000f8e0004 */
[----:B------:R-:W-:Y:S01]  /*17510*/  IMAD R8, R37, UR5, R6 ;  /* 0x0000000525087c24 */ /* 0x000fe2000f8e0206 */
[----:B------:R-:W-:Y:S01]  /*17520*/  IADD3 R6, P1, R10, R4, RZ ;  /* 0x000000040a067210 */ /* 0x000fe20007f3e0ff */
[----:B------:R-:W-:Y:S01]  /*17530*/  IMAD R7, R20, 0x40, R0 ;  /* 0x0000004014077824 */ /* 0x000fe200078e0200 */
[----:B------:R-:W-:Y:S01]  /*17540*/  ULDC.64 UR4, c[0x0][0xb40] ;  /* 0x0002d00000047ab9 */ /* 0x000fe20000000a00 */
[----:B------:R-:W-:Y:S01]  /*17550*/  VIADD R4, R10, 0x8 ;  /* 0x000000080a047836 */ /* 0x000fe20000000000 */
[----:B------:R-:W-:Y:S01]  /*17560*/  IADD3.X R9, R9, R5, R8, P1, !PT ;  /* 0x0000000509097210 */ /* 0x000fe20000ffe408 */
[----:B------:R-:W-:Y:S01]  /*17570*/  IMAD.WIDE R12, R7, 0x2, R12 ;  /* 0x00000002070c7825 */ /* 0x000fe200078e020c */
[----:B------:R-:W-:Y:S02]  /*17580*/  LEA R32, P2, R6, UR4, 0x2 ;  /* 0x0000000406207c11 */ /* 0x000fe4000f8410ff */
[----:B------:R-:W-:Y:S02]  /*17590*/  ISETP.GE.OR P1, PT, R10, R23, P0 ;  /* 0x000000170a00720c */ /* 0x000fe40000726670 */
[----:B------:R-:W-:Y:S01]  /*175a0*/  LEA.HI.X R33, R6, UR5, R9, 0x2, P2 ;  /* 0x0000000506217c11 */ /* 0x000fe200090f1409 */
[----:B------:R-:W-:Y:S01]  /*175b0*/  ULDC.64 UR4, c[0x0][0xaa0] ;  /* 0x0002a80000047ab9 */ /* 0x000fe20000000a00 */
[----:B------:R-:W-:-:S02]  /*175c0*/  IADD3 R27, P2, R12, 0x1800, RZ ;  /* 0x000018000c1b7810 */ /* 0x000fc40007f5e0ff */
[C---:B------:R-:W-:Y:S02]  /*175d0*/  IADD3 R11, P3, R12.reuse, 0x3000, RZ ;  /* 0x000030000c0b7810 */ /* 0x040fe40007f7e0ff */
[----:B------:R-:W-:Y:S01]  /*175e0*/  IADD3 R7, P4, R12, 0x4800, RZ ;  /* 0x000048000c077810 */ /* 0x000fe20007f9e0ff */
[--C-:B------:R-:W-:Y:S01]  /*175f0*/  IMAD.X R5, RZ, RZ, R13.reuse, P2 ;  /* 0x000000ffff057224 */ /* 0x100fe200010e060d */
[----:B------:R-:W-:Y:S02]  /*17600*/  ISETP.GE.OR P0, PT, R4, R23, P0 ;  /* 0x000000170400720c */ /* 0x000fe40000706670 */
[----:B------:R-:W-:Y:S01]  /*17610*/  LOP3.LUT R25, R12, 0x380, RZ, 0xc0, !PT ;  /* 0x000003800c197812 */ /* 0x000fe200078ec0ff */
[----:B------:R-:W-:Y:S01]  /*17620*/  IMAD.X R15, RZ, RZ, R13, P4 ;  /* 0x000000ffff0f7224 */ /* 0x000fe200020e060d */
[----:B------:R-:W-:Y:S01]  /*17630*/  LOP3.LUT R4, R27, 0x380, RZ, 0xc0, !PT ;  /* 0x000003801b047812 */ /* 0x000fe200078ec0ff */
[----:B------:R-:W-:Y:S01]  /*17640*/  @!P1 STG.E desc[UR38][R32.64], R21 ;  /* 0x0000001520009986 */ /* 0x000fe2000c101926 */
[----:B------:R-:W-:-:S02]  /*17650*/  LOP3.LUT R8, R11, 0x380, RZ, 0xc0, !PT ;  /* 0x000003800b087812 */ /* 0x000fc400078ec0ff */
[----:B------:R-:W-:Y:S02]  /*17660*/  LOP3.LUT R6, R7, 0x380, RZ, 0xc0, !PT ;  /* 0x0000038007067812 */ /* 0x000fe400078ec0ff */
[----:B------:R-:W-:Y:S02]  /*17670*/  SHF.R.U64 R25, R25, 0x3, RZ ;  /* 0x0000000319197819 */ /* 0x000fe400000012ff */
[----:B------:R-:W-:Y:S01]  /*17680*/  SHF.R.U64 R4, R4, 0x3, RZ ;  /* 0x0000000304047819 */ /* 0x000fe200000012ff */
[----:B------:R0:W-:Y:S01]  /*17690*/  @!P0 STG.E desc[UR38][R32.64+0x20], R3 ;  /* 0x0000200320008986 */ /* 0x0001e2000c101926 */
[----:B------:R-:W-:Y:S02]  /*176a0*/  SHF.R.U64 R8, R8, 0x3, RZ ;  /* 0x0000000308087819 */ /* 0x000fe400000012ff */
[----:B------:R-:W-:Y:S02]  /*176b0*/  SHF.R.U64 R6, R6, 0x3, RZ ;  /* 0x0000000306067819 */ /* 0x000fe400000012ff */
[----:B------:R-:W-:Y:S01]  /*176c0*/  LOP3.LUT R24, R25, R12, RZ, 0x3c, !PT ;  /* 0x0000000c19187212 */ /* 0x000fe200078e3cff */
[----:B------:R-:W-:Y:S01]  /*176d0*/  IMAD.MOV.U32 R25, RZ, RZ, R13 ;  /* 0x000000ffff197224 */ /* 0x000fe200078e000d */
[----:B------:R-:W-:-:S02]  /*176e0*/  IADD3.X R9, RZ, R13, RZ, P3, !PT ;  /* 0x0000000dff097210 */ /* 0x000fc40001ffe4ff */
[----:B------:R-:W-:Y:S02]  /*176f0*/  LOP3.LUT R4, R4, R27, RZ, 0x3c, !PT ;  /* 0x0000001b04047212 */ /* 0x000fe400078e3cff */
[----:B------:R-:W-:Y:S01]  /*17700*/  LOP3.LUT R8, R8, R11, RZ, 0x3c, !PT ;  /* 0x0000000b08087212 */ /* 0x000fe200078e3cff */
[----:B------:R-:W5:Y:S01]  /*17710*/  LD.E.128 R24, desc[UR38][R24.64] ;  /* 0x0000002618187980 */ /* 0x000f62000c101d00 */
[----:B------:R-:W-:Y:S01]  /*17720*/  LOP3.LUT R14, R6, R7, RZ, 0x3c, !PT ;  /* 0x00000007060e7212 */ /* 0x000fe200078e3cff */
[----:B------:R-:W-:Y:S02]  /*17730*/  IMAD R34, R29, UR4, RZ ;  /* 0x000000041d227c24 */ /* 0x000fe4000f8e02ff */
[----:B------:R-:W5:Y:S01]  /*17740*/  LD.E.128 R4, desc[UR38][R4.64] ;  /* 0x0000002604047980 */ /* 0x000f62000c101d00 */
[----:B------:R-:W-:Y:S01]  /*17750*/  IMAD.WIDE.U32 R28, R35, UR4, R30 ;  /* 0x00000004231c7c25 */ /* 0x000fe2000f8e001e */
[----:B------:R-:W-:Y:S02]  /*17760*/  ULDC UR4, c[0x0][0xa8c] ;  /* 0x0002a30000047ab9 */ /* 0x000fe40000000800 */
        /* <DEDUP_REMOVED lines=8> */
[----:B------:R-:W-:Y:S01]  /*177f0*/  ISETP.GE.AND P0, PT, R0, UR4, PT ;  /* 0x0000000400007c0c */ /* 0x000fe2000bf06270 */
[----:B------:R-:W-:-:S02]  /*17800*/  VIADD R0, R20, 0x30 ;  /* 0x0000003014007836 */ /* 0x000fc40000000000 */
[----:B------:R-:W-:Y:S02]  /*17810*/  IMAD R31, R39, -0xc0, R23 ;  /* 0xffffff40271f7824 */ /* 0x000fe400078e0217 */
[C---:B0-----:R-:W-:Y:S02]  /*17820*/  VIADD R3, R20.reuse, 0x60 ;  /* 0x0000006014037836 */ /* 0x041fe40000000000 */
[----:B------:R-:W-:Y:S02]  /*17830*/  VIADD R21, R20, 0x90 ;  /* 0x0000009014157836 */ /* 0x000fe40000000000 */
[----:B------:R-:W-:Y:S01]  /*17840*/  IMAD R35, R35, UR5, R34 ;  /* 0x0000000523237c24 */ /* 0x000fe2000f8e0222 */
[----:B------:R-:W-:Y:S01]  /*17850*/  ULDC.64 UR4, c[0x0][0xae0] ;  /* 0x0002b80000047ab9 */ /* 0x000fe20000000a00 */
[-C--:B------:R-:W-:Y:S01]  /*17860*/  ISETP.GE.OR P3, PT, R0, R31.reuse, P0 ;  /* 0x0000001f0000720c */ /* 0x080fe20000766670 */
[----:B------:R-:W-:Y:S01]  /*17870*/  IMAD R30, R36, UR4, RZ ;  /* 0x00000004241e7c24 */ /* 0x000fe2000f8e02ff */
[-C--:B------:R-:W-:Y:S01]  /*17880*/  ISETP.GE.OR P1, PT, R3, R31.reuse, P0 ;  /* 0x0000001f0300720c */ /* 0x080fe20000726670 */
[----:B------:R-:W-:Y:S01]  /*17890*/  IMAD.IADD R29, R29, 0x1, R35 ;  /* 0x000000011d1d7824 */ /* 0x000fe200078e0223 */
[----:B------:R-:W-:-:S02]  /*178a0*/  ISETP.GE.OR P2, PT, R21, R31, P0 ;  /* 0x0000001f1500720c */ /* 0x000fc40000746670 */
[----:B------:R-:W-:Y:S01]  /*178b0*/  ISETP.GE.OR P0, PT, R20, R31, P0 ;  /* 0x0000001f1400720c */ /* 0x000fe20000706670 */
[C---:B------:R-:W-:Y:S02]  /*178c0*/  IMAD R23, R40.reuse, UR5, R30 ;  /* 0x0000000528177c24 */ /* 0x040fe4000f8e021e */
[----:B------:R-:W-:Y:S01]  /*178d0*/  IMAD.WIDE.U32 R28, R40, UR4, R28 ;  /* 0x00000004281c7c25 */ /* 0x000fe2000f8e001c */
[----:B------:R-:W-:-:S03]  /*178e0*/  ULDC.64 UR4, c[0x0][0xae8] ;  /* 0x0002ba0000047ab9 */ /* 0x000fc60000000a00 */
[----:B------:R-:W-:Y:S02]  /*178f0*/  VIADD R0, R2, 0x16820 ;  /* 0x0001682002007836 */ /* 0x000fe40000000000 */
[----:B------:R-:W-:Y:S02]  /*17900*/  IMAD.IADD R29, R29, 0x1, R23 ;  /* 0x000000011d1d7824 */ /* 0x000fe400078e0217 */
[----:B------:R-:W-:Y:S01]  /*17910*/  IMAD R3, R38, UR4, RZ ;  /* 0x0000000426037c24 */ /* 0x000fe2000f8e02ff */
[----:B------:R-:W-:Y:S01]  /*17920*/  PRMT R0, RZ, 0x654, R0 ;  /* 0x00000654ff007816 */ /* 0x000fe20000000000 */
[C---:B------:R-:W-:Y:S01]  /*17930*/  IMAD.WIDE.U32 R32, R37.reuse, UR4, R28 ;  /* 0x0000000425207c25 */ /* 0x040fe2000f8e001c */
[----:B------:R-:W-:Y:S02]  /*17940*/  SHF.R.S32.HI R21, RZ, 0x1f, R20 ;  /* 0x0000001fff157819 */ /* 0x000fe40000011414 */
[----:B-1----:R0:W-:Y:S01]  /*17950*/  SYNCS.ARRIVE.TRANS64.RED.A1T0 RZ, [R0+URZ], RZ ;  /* 0x000000ff00ff79a7 */ /* 0x0021e2000810043f */
[----:B------:R-:W-:-:S02]  /*17960*/  IMAD R3, R37, UR5, R3 ;  /* 0x0000000525037c24 */ /* 0x000fc4000f8e0203 */
[----:B------:R-:W-:-:S04]  /*17970*/  IMAD.WIDE R30, R39, 0xc0, R20 ;  /* 0x000000c0271e7825 */ /* 0x000fc800078e0214 */
[----:B------:R-:W-:Y:S01]  /*17980*/  IMAD.IADD R23, R33, 0x1, R3 ;  /* 0x0000000121177824 */ /* 0x000fe200078e0203 */
[----:B0-----:R-:W-:Y:S06]  /*17990*/  @P0 BRA `(.L_x_11766) ;  /* 0x00000000002c0947 */ /* 0x001fec0003800000 */
        /* <DEDUP_REMOVED lines=11> */
.L_x_11766:
[----:B------:R-:W-:Y:S05]  /*17a50*/  BSYNC B1 ;  /* 0x0000000000017941 */ /* 0x000fea0003800000 */
.L_x_11765:
        /* <DEDUP_REMOVED lines=11> */
[----:B0----5:R-:W-:Y:S02]  /*17b10*/  LEA R24, P0, R20, UR4, 0x1 ;  /* 0x0000000414187c11 */ /* 0x021fe4000f8008ff */
[----:B------:R-:W-:-:S04]  /*17b20*/  IADD3 R3, R21, R3, RZ ;  /* 0x0000000315037210 */ /* 0x000fc80007ffe0ff */
[----:B------:R-:W-:-:S05]  /*17b30*/  LEA.HI.X R25, R20, UR5, R3, 0x1, P0 ;  /* 0x0000000514197c11 */ /* 0x000fca00080f0c03 */
[----:B------:R1:W-:Y:S02]  /*17b40*/  STG.E.128 desc[UR38][R24.64], R4 ;  /* 0x0000000418007986 */ /* 0x0003e4000c101d26 */
.L_x_11768:
[----:B------:R-:W-:Y:S05]  /*17b50*/  BSYNC B1 ;  /* 0x0000000000017941 */ /* 0x000fea0003800000 */
.L_x_11767:
        /* <DEDUP_REMOVED lines=15> */
.L_x_11770:
[----:B------:R-:W-:Y:S05]  /*17c50*/  BSYNC B1 ;  /* 0x0000000000017941 */ /* 0x000fea0003800000 */
.L_x_11769:
        /* <DEDUP_REMOVED lines=10> */
[----:B--2---:R-:W-:Y:S01]  /*17d00*/  LEA R6, P0, R4, UR4, 0x1 ;  /* 0x0000000404067c11 */ /* 0x004fe2000f8008ff */
[----:B------:R-:W-:-:S05]  /*17d10*/  IMAD.IADD R3, R5, 0x1, R3 ;  /* 0x0000000105037824 */ /* 0x000fca00078e0203 */
[----:B------:R-:W-:-:S05]  /*17d20*/  LEA.HI.X R7, R4, UR5, R3, 0x1, P0 ;  /* 0x0000000504077c11 */ /* 0x000fca00080f0c03 */
[----:B------:R3:W-:Y:S01]  /*17d30*/  STG.E.128 desc[UR38][R6.64], R12 ;  /* 0x0000000c06007986 */ /* 0x0007e2000c101d26 */
[----:B------:R-:W-:Y:S05]  /*17d40*/  BRA `(.L_x_11771) ;  /* 0x0000000800407947 */ /* 0x000fea0003800000 */
.L_x_11763:
[----:B-1----:R-:W2:Y:S01]  /*17d50*/  LDL R8, [R1+0x30] ;  /* 0x0000300001087983 */ /* 0x002ea20000100800 */
        /* <DEDUP_REMOVED lines=8> */
[----:B------:R-:W1:Y:S01]  /*17de0*/  @P1 LDC.64 R6, c[0x0][0xbe0] ;  /* 0x0002f800ff061b82 */ /* 0x000e620000000a00 */
[----:B------:R-:W-:Y:S02]  /*17df0*/  ULDC UR4, c[0x0][0xa88] ;  /* 0x0002a20000047ab9 */ /* 0x000fe40000000800 */
[----:B------:R-:W-:Y:S02]  /*17e00*/  IMAD.U32 R3, RZ, RZ, UR4 ;  /* 0x00000004ff037e24 */ /* 0x000fe4000f8e00ff */
[----:B--2---:R-:W-:-:S04]  /*17e10*/  IMAD.WIDE R4, R8, 0x4, R4 ;  /* 0x0000000408047825 */ /* 0x004fc800078e0204 */
[----:B-1----:R-:W-:Y:S01]  /*17e20*/  @P1 IMAD.WIDE R6, R8, 0x4, R6 ;  /* 0x0000000408061825 */ /* 0x002fe200078e0206 */
[----:B------:R1:W5:Y:S04]  /*17e30*/  @P0 LDG.E R9, desc[UR38][R4.64] ;  /* 0x0000002604090981 */ /* 0x000368000c1e1900 */
[----:B------:R1:W5:Y:S01]  /*17e40*/  @P1 LDG.E R3, desc[UR38][R6.64] ;  /* 0x0000002606031981 */ /* 0x000362000c1e1900 */
[----:B------:R-:W-:Y:S01]  /*17e50*/  ISETP.GT.AND P2, PT, R39, 0xbf, PT ;  /* 0x000000bf2700780c */ /* 0x000fe20003f44270 */
[----:B------:R-:W-:-:S12]  /*17e60*/  @P1 BRA `(.L_x_11772) ;  /* 0x0000000000101947 */ /* 0x000fd80003800000 */
[----:B------:R-:W-:Y:S05]  /*17e70*/  @!P0 BRA `(.L_x_11772) ;  /* 0x00000000000c8947 */ /* 0x000fea0003800000 */
[----:B-1----:R-:W2:Y:S04]  /*17e80*/  LDG.E R6, desc[UR38][R4.64] ;  /* 0x0000002604067981 */ /* 0x002ea8000c1e1900 */
[----:B-----5:R-:W2:Y:S02]  /*17e90*/  LDG.E R3, desc[UR38][R4.64+0x4] ;  /* 0x0000042604037981 */ /* 0x020ea4000c1e1900 */
[----:B--2---:R-:W-:-:S07]  /*17ea0*/  IMAD.IADD R3, R3, 0x1, -R6 ;  /* 0x0000000103037824 */ /* 0x004fce00078e0a06 */
.L_x_11772:
[----:B------:R-:W2:Y:S04]  /*17eb0*/  LDL R15, [R1+0x2c] ;  /* 0x00002c00010f7983 */ /* 0x000ea80000100800 */
[----:B0-----:R0:W5:Y:S01]  /*17ec0*/  LDL R14, [R1+0x38] ;  /* 0x00003800010e7983 */ /* 0x0011620000100800 */
[----:B-1----:R-:W-:Y:S01]  /*17ed0*/  SHF.R.S32.HI R4, RZ, 0x1f, R8 ;  /* 0x0000001fff047819 */ /* 0x002fe20000011408 */
[----:B------:R-:W-:Y:S01]  /*17ee0*/  BSSY B1, `(.L_x_11773) ;  /* 0x000001d000017945 */ /* 0x000fe20003800000 */
[----:B------:R-:W-:Y:S02]  /*17ef0*/  SEL R11, R8, RZ, !P0 ;  /* 0x000000ff080b7207 */ /* 0x000fe40004000000 */
[----:B------:R-:W-:Y:S02]  /*17f00*/  SHF.R.S32.HI R13, RZ, 0x1f, R0 ;  /* 0x0000001fff0d7819 */ /* 0x000fe40000011400 */
[----:B------:R-:W-:-:S02]  /*17f10*/  SEL R12, R4, RZ, !P0 ;  /* 0x000000ff040c7207 */ /* 0x000fc40004000000 */
[----:B-----5:R-:W-:Y:S02]  /*17f20*/  SHF.R.S32.HI R8, RZ, 0x1f, R9 ;  /* 0x0000001fff087819 */ /* 0x020fe40000011409 */
[----:B--2---:R-:W-:Y:S01]  /*17f30*/  SHF.R.S32.HI R10, RZ, 0x1f, R15 ;  /* 0x0000001fff0a7819 */ /* 0x004fe2000001140f */
[----:B0-----:R-:W-:Y:S06]  /*17f40*/  @P2 BRA `(.L_x_11774) ;  /* 0x0000000000582947 */ /* 0x001fec0003800000 */
[----:B------:R-:W0:Y:S02]  /*17f50*/  S2R R5, SR_TID.X ;  /* 0x0000000000057919 */ /* 0x000e240000002100 */
        /* <DEDUP_REMOVED lines=21> */
.L_x_11774:
[----:B------:R-:W-:Y:S05]  /*180b0*/  BSYNC B1 ;  /* 0x0000000000017941 */ /* 0x000fea0003800000 */
.L_x_11773:
[----:B0-----:R-:W-:Y:S01]  /*180c0*/  MOV R5, R13 ;  /* 0x0000000d00057202 */ /* 0x001fe20000000f00 */
[----:B------:R-:W-:Y:S01]  /*180d0*/  ULDC.64 UR4, c[0x0][0xaa0] ;  /* 0x0002a80000047ab9 */ /* 0x000fe20000000a00 */
        /* <DEDUP_REMOVED lines=14> */
[----:B------:R-:W-:Y:S01]  /*181c0*/  ISETP.GE.OR P3, PT, R6, R7, P0 ;  /* 0x000000070600720c */ /* 0x000fe20000766670 */
[----:B------:R-:W-:Y:S02]  /*181d0*/  IMAD R3, R15, UR7, R0 ;  /* 0x000000070f037c24 */ /* 0x000fe4000f8e0200 */
[C---:B------:R-:W-:Y:S02]  /*181e0*/  VIADD R0, R20.reuse, 0x60 ;  /* 0x0000006014007836 */ /* 0x040fe40000000000 */
[----:B------:R-:W-:-:S02]  /*181f0*/  VIADD R6, R20, 0x90 ;  /* 0x0000009014067836 */ /* 0x000fc40000000000 */
[----:B------:R-:W-:Y:S01]  /*18200*/  IMAD.WIDE.U32 R4, R15, UR6, R4 ;  /* 0x000000060f047c25 */ /* 0x000fe2000f8e0004 */
[-C--:B------:R-:W-:Y:S02]  /*18210*/  ISETP.GE.OR P1, PT, R0, R7.reuse, P0 ;  /* 0x000000070000720c */ /* 0x080fe40000726670 */
[-C--:B------:R-:W-:Y:S01]  /*18220*/  ISETP.GE.OR P2, PT, R6, R7.reuse, P0 ;  /* 0x000000070600720c */ /* 0x080fe20000746670 */
[----:B------:R-:W-:Y:S01]  /*18230*/  IMAD.IADD R5, R5, 0x1, R3 ;  /* 0x0000000105057824 */ /* 0x000fe200078e0203 */
[----:B------:R-:W-:Y:S01]  /*18240*/  ISETP.GE.OR P0, PT, R20, R7, P0 ;  /* 0x000000071400720c */ /* 0x000fe20000706670 */
[----:B------:R-:W-:Y:S02]  /*18250*/  IMAD R0, R12, UR4, RZ ;  /* 0x000000040c007c24 */ /* 0x000fe4000f8e02ff */
[----:B------:R-:W-:-:S04]  /*18260*/  IMAD.WIDE.U32 R6, R11, UR4, R4 ;  /* 0x000000040b067c25 */ /* 0x000fc8000f8e0004 */
[----:B------:R-:W-:Y:S02]  /*18270*/  IMAD R3, R11, UR5, R0 ;  /* 0x000000050b037c24 */ /* 0x000fe4000f8e0200 */
[----:B------:R-:W-:-:S04]  /*18280*/  IMAD.WIDE R20, R14, 0xc0, R20 ;  /* 0x000000c00e147825 */ /* 0x000fc800078e0214 */
[----:B------:R-:W-:Y:S01]  /*18290*/  IMAD.IADD R9, R7, 0x1, R3 ;  /* 0x0000000107097824 */ /* 0x000fe200078e0203 */
        /* <DEDUP_REMOVED lines=12> */
.L_x_11776:
[----:B------:R-:W-:Y:S05]  /*18360*/  BSYNC B1 ;  /* 0x0000000000017941 */ /* 0x000fea0003800000 */
.L_x_11775:
        /* <DEDUP_REMOVED lines=15> */
.L_x_11778:
[----:B------:R-:W-:Y:S05]  /*18460*/  BSYNC B1 ;  /* 0x0000000000017941 */ /* 0x000fea0003800000 */
.L_x_11777:
        /* <DEDUP_REMOVED lines=11> */
[----:B01----:R-:W-:Y:S02]  /*18520*/  LEA R10, P0, R4, UR4, 0x1 ;  /* 0x00000004040a7c11 */ /* 0x003fe4000f8008ff */
[----:B------:R-:W-:-:S04]  /*18530*/  IADD3 R3, R5, R3, RZ ;  /* 0x0000000305037210 */ /* 0x000fc80007ffe0ff */
[----:B------:R-:W-:-:S05]  /*18540*/  LEA.HI.X R11, R4, UR5, R3, 0x1, P0 ;  /* 0x00000005040b7c11 */ /* 0x000fca00080f0c03 */
[----:B------:R2:W-:Y:S02]  /*18550*/  STG.E.128 desc[UR38][R10.64], RZ ;  /* 0x000000ff0a007986 */ /* 0x0005e4000c101d26 */
.L_x_11780:
[----:B------:R-:W-:Y:S05]  /*18560*/  BSYNC B1 ;  /* 0x0000000000017941 */ /* 0x000fea0003800000 */
.L_x_11779:
        /* <DEDUP_REMOVED lines=14> */
.L_x_11771:
[----:B------:R-:W-:Y:S05]  /*18650*/  BSYNC B0 ;  /* 0x0000000000007941 */ /* 0x000fea0003800000 */
.L_x_11762:
[----:B------:R-:W2:Y:S01]  /*18660*/  LDL R0, [R1+0x1c] ;  /* 0x00001c0001007983 */ /* 0x000ea20000100800 */
[----:B------:R-:W-:Y:S02]  /*18670*/  ULDC UR4, c[0x0][0xc14] ;  /* 0x0003050000047ab9 */ /* 0x000fe40000000800 */
[----:B--2---:R-:W-:-:S13]  /*18680*/  ISETP.GE.AND P0, PT, R0, UR4, PT ;  /* 0x0000000400007c0c */ /* 0x004fda000bf06270 */
[----:B------:R-:W-:Y:S05]  /*18690*/  @!P0 BRA `(.L_x_11781) ;  /* 0xfffffe8400c88947 */ /* 0x000fea000383ffff */
[----:B------:R-:W-:Y:S05]  /*186a0*/  BRA `(.L_x_11567) ;  /* 0x0000005400407947 */ /* 0x000fea0003800000 */
.L_x_11565:
[----:B------:R-:W-:-:S08]  /*186b0*/  NOP ;  /* 0x0000000000007918 */ /* 0x000fd00000000000 */
[----:B------:R-:W0:-:S00]  /*186c0*/  USETMAXREG.DEALLOC.CTAPOOL 0x20 ;  /* 0x00000020000079c8 */ /* 0x000e0000080e0500 */
[----:B0-----:R-:W-:-:S06]  /*186d0*/  LOP3.LUT R0, R0, 0x3, RZ, 0xc0, !PT ;  /* 0x0000000300007812 */ /* 0x001fcc00078ec0ff */
[----:B------:R-:W0:Y:S02]  /*186e0*/  SHFL.IDX PT, R0, R0, RZ, 0x1f ;  /* 0x00001fff00007589 */ /* 0x000e2400000e0000 */
[----:B0-----:R-:W-:-:S13]  /*186f0*/  ISETP.NE.AND P0, PT, R0, RZ, PT ;  /* 0x000000ff0000720c */ /* 0x001fda0003f05270 */
[----:B------:R-:W-:Y:S05]  /*18700*/  @P0 BRA `(.L_x_11567) ;  /* 0x0000005400280947 */ /* 0x000fea0003800000 */
        /* <DEDUP_REMOVED lines=55> */
.L_x_11786:
[----:B------:R-:W-:Y:S01]  /*18a80*/  VIADD R0, R19, 0x1f ;  /* 0x0000001f13007836 */ /* 0x000fe20000000000 */
[----:B------:R-:W-:-:S04]  /*18a90*/  MOV R19, UR7 ;  /* 0x0000000700137c02 */ /* 0x000fc80008000f00 */
        /* <DEDUP_REMOVED lines=12> */
.L_x_11785:
[----:B------:R-:W-:Y:S05]  /*18b60*/  BSYNC B0 ;  /* 0x0000000000007941 */ /* 0x000fea0003800000 */
.L_x_11784:
        /* <DEDUP_REMOVED lines=26> */
.L_x_11782:
        /* <DEDUP_REMOVED lines=20> */
.L_x_11787:
        /* <DEDUP_REMOVED lines=51> */
[----:B------:R-:W-:Y:S02]  /*19180*/  @!P0 IADD3 R2, -R2, RZ, RZ ;  /* 0x000000ff02028210 */ /* 0x000fe40007ffe1ff */
[----:B------:R-:W-:-:S13]  /*19190*/  ISETP.NE.AND P0, PT, R7, RZ, PT ;  /* 0x000000ff0700720c */ /* 0x000fda0003f05270 */
[----:B------:R-:W-:Y:S01]  /*191a0*/  @!P0 LOP3.LUT R2, RZ, R7, RZ, 0x33, !PT ;  /* 0x00000007ff028212 */ /* 0x000fe200078e33ff */
[----:B------:R-:W-:-:S03]  /*191b0*/  IMAD.MOV R7, RZ, RZ, -R7 ;  /* 0x000000ffff077224 */ /* 0x000fc600078e0a07 */
[----:B------:R-:W-:Y:S01]  /*191c0*/  LOP3.LUT R17, RZ, R2, RZ, 0x33, !PT ;  /* 0x00000002ff117212 */ /* 0x000fe200078e33ff */
[----:B------:R-:W-:-:S04]  /*191d0*/  IMAD R18, R2, R7, R3 ;  /* 0x0000000702127224 */ /* 0x000fc800078e0203 */
[----:B------:R-:W-:Y:S01]  /*191e0*/  IMAD.IADD R17, R0, 0x1, R17 ;  /* 0x0000000100117824 */ /* 0x000fe200078e0211 */
[----:B------:R-:W-:Y:S06]  /*191f0*/  BRA `(.L_x_11788) ;  /* 0x00000000000c7947 */ /* 0x000fec0003800000 */
.L_x_11783:
[----:B------:R-:W-:Y:S02]  /*19200*/  IMAD.MOV.U32 R17, RZ, RZ, RZ ;  /* 0x000000ffff117224 */ /* 0x000fe400078e00ff */
[----:B------:R-:W-:Y:S02]  /*19210*/  IMAD.U32 R16, RZ, RZ, UR6 ;  /* 0x00000006ff107e24 */ /* 0x000fe4000f8e00ff */
[----:B------:R-:W-:-:S07]  /*19220*/  IMAD.MOV.U32 R18, RZ, RZ, RZ ;  /* 0x000000ffff127224 */ /* 0x000fce00078e00ff */
.L_x_11788:
        /* <DEDUP_REMOVED lines=13> */
[----:B------:R-:W-:Y:S01]  /*19300*/  ULDC.64 UR40, c[0x0][0x198] ;  /* 0x0000660000287ab9 */ /* 0x000fe20000000a00 */
[----:B------:R-:W-:Y:S01]  /*19310*/  IMAD.MOV.U32 R25, RZ, RZ, RZ ;  /* 0x000000ffff197224 */ /* 0x000fe200078e00ff */
[----:B------:R-:W-:Y:S01]  /*19320*/  ULDC UR37, c[0x0][0xc] ;  /* 0x0000030000257ab9 */ /* 0x000fe20000000800 */
[----:B------:R-:W-:Y:S02]  /*19330*/  IMAD.MOV.U32 R22, RZ, RZ, RZ ;  /* 0x000000ffff167224 */ /* 0x000fe400078e00ff */
[----:B------:R-:W-:-:S07]  /*19340*/  IMAD.MOV.U32 R24, RZ, RZ, 0x1 ;  /* 0x00000001ff187424 */ /* 0x000fce00078e00ff */
.L_x_11889:
[----:B------:R-:W-:Y:S05]  /*19350*/  YIELD ;  /* 0x0000000000007946 */ /* 0x000fea0003800000 */
[----:B------:R-:W-:Y:S01]  /*19360*/  ULDC.64 UR4, c[0x0][0xa28] ;  /* 0x00028a0000047ab9 */ /* 0x000fe20000000a00 */
[----:B------:R-:W-:Y:S01]  /*19370*/  IMAD.MOV.U32 R8, RZ, RZ, RZ ;  /* 0x000000ffff087224 */ /* 0x000fe200078e00ff */
[----:B------:R-:W-:Y:S01]  /*19380*/  ISETP.NE.U32.AND P0, PT, RZ, UR4, PT ;  /* 0x00000004ff007c0c */ /* 0x000fe2000bf05070 */
[----:B0-----:R-:W-:Y:S01]  /*19390*/  IMAD.MOV.U32 R0, RZ, RZ, RZ ;  /* 0x000000ffff007224 */ /* 0x001fe200078e00ff */
[----:B------:R-:W-:Y:S01]  /*193a0*/  ULDC.64 UR8, c[0x0][0xa08] ;  /* 0x0002820000087ab9 */ /* 0x000fe20000000a00 */
[----:B------:R-:W-:Y:S01]  /*193b0*/  ULDC.64 UR10, c[0x0][0xa10] ;  /* 0x00028400000a7ab9 */ /* 0x000fe20000000a00 */
[----:B------:R-:W-:Y:S01]  /*193c0*/  ISETP.NE.AND.EX P0, PT, RZ, UR5, PT, P0 ;  /* 0x00000005ff007c0c */ /* 0x000fe2000bf05300 */
[----:B------:R-:W-:-:S12]  /*193d0*/  ULDC.64 UR4, c[0x0][0xa00] ;  /* 0x0002800000047ab9 */ /* 0x000fd80000000a00 */
[----:B--2---:R-:W0:Y:S01]  /*193e0*/  @P0 LDC.64 R2, c[0x0][0xa28] ;  /* 0x00028a00ff020b82 */ /* 0x004e220000000a00 */
        /* <DEDUP_REMOVED lines=8> */
[----:B------:R-:W2:Y:S01]  /*19470*/  @P0 LDC.64 R4, c[0x0][0xa18] ;  /* 0x00028600ff040b82 */ /* 0x000ea20000000a00 */
[----:B0-----:R-:W-:-:S05]  /*19480*/  IMAD.WIDE R2, R19, 0x4, R2 ;  /* 0x0000000413027825 */ /* 0x001fca00078e0202 */
[----:B------:R-:W3:Y:S01]  /*19490*/  @P2 LDG.E R0, desc[UR38][R2.64] ;  /* 0x0000002602002981 */ /* 0x000ee2000c1e1900 */
[----:B------:R-:W-:Y:S02]  /*194a0*/  ULDC UR4, c[0x0][0x288] ;  /* 0x0000a20000047ab9 */ /* 0x000fe40000000800 */
[----:B------:R-:W-:Y:S01]  /*194b0*/  IMAD.U32 R7, RZ, RZ, UR4 ;  /* 0x00000004ff077e24 */ /* 0x000fe2000f8e00ff */
[----:B------:R-:W-:Y:S01]  /*194c0*/  ULDC.64 UR4, c[0x0][0x3f8] ;  /* 0x0000fe0000047ab9 */ /* 0x000fe20000000a00 */
[----:B--2---:R-:W-:-:S05]  /*194d0*/  @P0 IMAD.WIDE R4, R19, 0x4, R4 ;  /* 0x0000000413040825 */ /* 0x004fca00078e0204 */
        /* <DEDUP_REMOVED lines=13> */
[----:B------:R-:W-:Y:S01]  /*195b0*/  MOV R9, UR4 ;  /* 0x0000000400097c02 */ /* 0x000fe20008000f00 */
[----:B---3--:R0:W-:Y:S01]  /*195c0*/  STL [R1+0x8], R0 ;  /* 0x0000080001007387 */ /* 0x0081e20000100800 */
[----:B------:R-:W-:Y:S06]  /*195d0*/  @P0 BRA `(.L_x_11790) ;  /* 0x0000000000100947 */ /* 0x000fec0003800000 */
[----:B------:R-:W-:Y:S05]  /*195e0*/  @!P2 BRA `(.L_x_11790) ;  /* 0x00000000000ca947 */ /* 0x000fea0003800000 */
[----:B0-----:R-:W2:Y:S04]  /*195f0*/  LDG.E R0, desc[UR38][R2.64] ;  /* 0x0000002602007981 */ /* 0x001ea8000c1e1900 */
[----:B-----5:R-:W2:Y:S02]  /*19600*/  LDG.E R7, desc[UR38][R2.64+0x4] ;  /* 0x0000042602077981 */ /* 0x020ea4000c1e1900 */
[----:B--2---:R-:W-:-:S07]  /*19610*/  IMAD.IADD R7, R7, 0x1, -R0 ;  /* 0x0000000107077824 */ /* 0x004fce00078e0a00 */
.L_x_11790:
[----:B0-----:R-:W0:Y:S01]  /*19620*/  LDC.64 R4, c[0x0][0xa08] ;  /* 0x00028200ff047b82 */ /* 0x001e220000000a00 */
[----:B------:R-:W-:Y:S01]  /*19630*/  IMAD.MOV.U32 R23, RZ, RZ, RZ ;  /* 0x000000ffff177224 */ /* 0x000fe200078e00ff */
[----:B------:R-:W-:-:S06]  /*19640*/  ULDC.64 UR4, c[0x0][0xa20] ;  /* 0x0002880000047ab9 */ /* 0x000fcc0000000a00 */
[----:B------:R-:W2:Y:S01]  /*19650*/  LDC.64 R2, c[0x0][0xa10] ;  /* 0x00028400ff027b82 */ /* 0x000ea20000000a00 */
[----:B------:R-:W-:Y:S02]  /*19660*/  IMAD.MOV.U32 R0, RZ, RZ, RZ ;  /* 0x000000ffff007224 */ /* 0x000fe400078e00ff */
[----:B0-----:R-:W-:-:S05]  /*19670*/  IMAD.WIDE R4, R19, 0x4, R4 ;  /* 0x0000000413047825 */ /* 0x001fca00078e0204 */
[----:B------:R-:W3:Y:S01]  /*19680*/  @P3 LDG.E R23, desc[UR38][R4.64] ;  /* 0x0000002604173981 */ /* 0x000ee2000c1e1900 */
[----:B--2---:R-:W-:-:S05]  /*19690*/  IMAD.WIDE R2, R19, 0x4, R2 ;  /* 0x0000000413027825 */ /* 0x004fca00078e0202 */
[----:B------:R0:W5:Y:S01]  /*196a0*/  @P1 LDG.E R0, desc[UR38][R2.64] ;  /* 0x0000002602001981 */ /* 0x000162000c1e1900 */
[----:B------:R-:W-:-:S04]  /*196b0*/  ISETP.NE.U32.AND P0, PT, RZ, UR4, PT ;  /* 0x00000004ff007c0c */ /* 0x000fc8000bf05070 */
[----:B------:R-:W-:Y:S01]  /*196c0*/  ISETP.NE.AND.EX P0, PT, RZ, UR5, PT, P0 ;  /* 0x00000005ff007c0c */ /* 0x000fe2000bf05300 */
[----:B---3-5:R-:W-:-:S12]  /*196d0*/  IMAD.IADD R23, R23, 0x1, R8 ;  /* 0x0000000117177824 */ /* 0x028fd800078e0208 */
[----:B0-----:R-:W-:Y:S05]  /*196e0*/  @!P0 BRA `(.L_x_11791) ;  /* 0x0000000000108947 */ /* 0x001fea0003800000 */
[----:B------:R-:W0:Y:S02]  /*196f0*/  LDC.64 R4, c[0x0][0xa20] ;  /* 0x00028800ff047b82 */ /* 0x000e240000000a00 */
[----:B0-----:R-:W-:-:S05]  /*19700*/  IMAD.WIDE R4, R19, 0x4, R4 ;  /* 0x0000000413047825 */ /* 0x001fca00078e0204 */
[----:B------:R0:W5:Y:S01]  /*19710*/  LDG.E R9, desc[UR38][R4.64] ;  /* 0x0000002604097981 */ /* 0x000162000c1e1900 */
[----:B------:R-:W-:Y:S05]  /*19720*/  BRA `(.L_x_11792) ;  /* 0x0000000000107947 */ /* 0x000fea0003800000 */
.L_x_11791:
[----:B------:R-:W-:Y:S05]  /*19730*/  @!P3 BRA `(.L_x_11792) ;  /* 0x00000000000cb947 */ /* 0x000fea0003800000 */
[----:B------:R-:W2:Y:S04]  /*19740*/  LDG.E R10, desc[UR38][R4.64] ;  /* 0x00000026040a7981 */ /* 0x000ea8000c1e1900 */
[----:B------:R-:W2:Y:S02]  /*19750*/  LDG.E R9, desc[UR38][R4.64+0x4] ;  /* 0x0000042604097981 */ /* 0x000ea4000c1e1900 */
[----:B--2---:R-:W-:-:S07]  /*19760*/  IMAD.IADD R9, R9, 0x1, -R10 ;  /* 0x0000000109097824 */ /* 0x004fce00078e0a0a */
.L_x_11792:
[----:B0-----:R-:W2:Y:S04]  /*19770*/  @P1 LDG.E R5, desc[UR38][R2.64] ;  /* 0x0000002602051981 */ /* 0x001ea8000c1e1900 */
[----:B------:R-:W2:Y:S01]  /*19780*/  @P1 LDG.E R4, desc[UR38][R2.64+0x4] ;  /* 0x0000042602041981 */ /* 0x000ea2000c1e1900 */
[----:B-----5:R-:W-:Y:S02]  /*19790*/  IMAD.IADD R10, R9, 0x1, -R8 ;  /* 0x00000001090a7824 */ /* 0x020fe400078e0a08 */
[----:B------:R-:W-:-:S05]  /*197a0*/  IMAD R14, R17, 0xc0, RZ ;  /* 0x000000c0110e7824 */ /* 0x000fca00078e02ff */
[----:B------:R-:W-:Y:S01]  /*197b0*/  IADD3 R11, -R7, 0xc0, R14 ;  /* 0x000000c0070b7810 */ /* 0x000fe20007ffe10e */
[----:B--2---:R-:W-:Y:S02]  /*197c0*/  @P1 IMAD.IADD R6, R4, 0x1, -R5 ;  /* 0x0000000104061824 */ /* 0x004fe400078e0a05 */
[----:B------:R-:W0:Y:S02]  /*197d0*/  LDC.64 R4, c[0x0][0x9e0] ;  /* 0x00027800ff047b82 */ /* 0x000e240000000a00 */
        /* <DEDUP_REMOVED lines=20> */
.L_x_11795:
[----:B------:R-:W-:-:S13]  /*19920*/  ISETP.NE.AND P0, PT, R5, 0x1, PT ;  /* 0x000000010500780c */ /* 0x000fda0003f05270 */
[----:B------:R-:W0:Y:S02]  /*19930*/  @P0 LDC.64 R8, c[0x0][0x9e8] ;  /* 0x00027a00ff080b82 */ /* 0x000e240000000a00 */
[----:B0-----:R-:W-:-:S05]  /*19940*/  @P0 IMAD.HI.U32 R8, R4, R8, RZ ;  /* 0x0000000804080227 */ /* 0x001fca00078e00ff */
[----:B------:R-:W-:-:S07]  /*19950*/  @P0 SHF.R.U32.HI R4, RZ, R9, R8 ;  /* 0x00000009ff040219 */ /* 0x000fce0000011608 */
.L_x_11796:
[----:B------:R-:W-:Y:S05]  /*19960*/  BSYNC B0 ;  /* 0x0000000000007941 */ /* 0x000fea0003800000 */
.L_x_11794:
[----:B------:R-:W-:-:S05]  /*19970*/  IMAD R4, R4, R5, R5 ;  /* 0x0000000504047224 */ /* 0x000fca00078e0205 */
[----:B------:R-:W-:-:S07]  /*19980*/  VIMNMX R11, R11, R4, PT ;  /* 0x000000040b0b7248 */ /* 0x000fce0003fe0100 */
.L_x_11793:
        /* <DEDUP_REMOVED lines=15> */
.L_x_11799:
[----:B------:R-:W-:-:S13]  /*19a80*/  ISETP.NE.AND P0, PT, R5, 0x1, PT ;  /* 0x000000010500780c */ /* 0x000fda0003f05270 */
[----:B------:R-:W0:Y:S02]  /*19a90*/  @P0 LDC.64 R8, c[0x0][0x9e8] ;  /* 0x00027a00ff080b82 */ /* 0x000e240000000a00 */
[----:B0-----:R-:W-:-:S04]  /*19aa0*/  @P0 IMAD.HI.U32 R12, R4, R8, RZ ;  /* 0x00000008040c0227 */ /* 0x001fc800078e00ff */
[----:B------:R-:W-:Y:S01]  /*19ab0*/  IMAD.MOV.U32 R8, RZ, RZ, R4 ;  /* 0x000000ffff087224 */ /* 0x000fe200078e0004 */
[----:B------:R-:W-:-:S07]  /*19ac0*/  @P0 SHF.R.U32.HI R8, RZ, R9, R12 ;  /* 0x00000009ff080219 */ /* 0x000fce000001160c */
.L_x_11800:
[----:B------:R-:W-:Y:S05]  /*19ad0*/  BSYNC B0 ;  /* 0x0000000000007941 */ /* 0x000fea0003800000 */
.L_x_11798:
[----:B------:R-:W-:-:S05]  /*19ae0*/  IMAD R8, R8, R5, RZ ;  /* 0x0000000508087224 */ /* 0x000fca00078e02ff */
[----:B------:R-:W-:-:S07]  /*19af0*/  VIMNMX R7, R7, R8, !PT ;  /* 0x0000000807077248 */ /* 0x000fce0007fe0100 */
.L_x_11797:
[----:B------:R-:W-:Y:S01]  /*19b00*/  IADD3 R11, R11, 0x7f, RZ ;  /* 0x0000007f0b0b7810 */ /* 0x000fe20007ffe0ff */
[----:B------:R-:W-:Y:S01]  /*19b10*/  BSSY B0, `(.L_x_11801) ;  /* 0x00000b1000007945 */ /* 0x000fe20003800000 */
[----:B------:R-:W-:Y:S02]  /*19b20*/  SHF.R.S32.HI R12, RZ, 0x1f, R7 ;  /* 0x0000001fff0c7819 */ /* 0x000fe40000011407 */
[----:B------:R-:W-:Y:S02]  /*19b30*/  SHF.R.S32.HI R8, RZ, 0x1f, R11 ;  /* 0x0000001fff087819 */ /* 0x000fe4000001140b */
[----:B------:R-:W-:Y:S02]  /*19b40*/  LEA.HI R12, R12, R7, RZ, 0x7 ;  /* 0x000000070c0c7211 */ /* 0x000fe400078f38ff */
[----:B------:R-:W-:Y:S02]  /*19b50*/  LEA.HI R8, R8, R11, RZ, 0x7 ;  /* 0x0000000b08087211 */ /* 0x000fe400078f38ff */
[----:B------:R-:W-:-:S02]  /*19b60*/  SHF.R.S32.HI R12, RZ, 0x7, R12 ;  /* 0x00000007ff0c7819 */ /* 0x000fc4000001140c */
[----:B------:R-:W-:Y:S02]  /*19b70*/  SHF.R.S32.HI R8, RZ, 0x7, R8 ;  /* 0x00000007ff087819 */ /* 0x000fe40000011408 */
[----:B------:R-:W-:Y:S02]  /*19b80*/  VIMNMX R5, RZ, R12, !PT ;  /* 0x0000000cff057248 */ /* 0x000fe40007fe0100 */
[----:B------:R-:W-:Y:S02]  /*19b90*/  VIMNMX R7, R3, R8, PT ;  /* 0x0000000803077248 */ /* 0x000fe40003fe0100 */
[----:B------:R-:W-:Y:S01]  /*19ba0*/  PLOP3.LUT P2, PT, PT, PT, PT, 0x80, 0x0 ;  /* 0x000000000000781c */ /* 0x000fe20003f4f070 */
[--C-:B------:R-:W-:Y:S02]  /*19bb0*/  IMAD R5, R5, 0x80, -R10.reuse ;  /* 0x0000008005057824 */ /* 0x100fe400078e0a0a */
[----:B------:R-:W-:-:S03]  /*19bc0*/  IMAD R7, R7, 0x80, -R10 ;  /* 0x0000008007077824 */ /* 0x000fc600078e0a0a */
[----:B------:R-:W-:Y:S02]  /*19bd0*/  VIMNMX R5, RZ, R5, !PT ;  /* 0x00000005ff057248 */ /* 0x000fe40007fe0100 */
[----:B------:R-:W-:-:S04]  /*19be0*/  VIMNMX R6, R7, R6, PT ;  /* 0x0000000607067248 */ /* 0x000fc80003fe0100 */
[----:B------:R-:W-:-:S13]  /*19bf0*/  ISETP.GT.AND P0, PT, R6, R5, PT ;  /* 0x000000050600720c */ /* 0x000fda0003f04270 */
[----:B------:R-:W-:Y:S01]  /*19c00*/  @P0 VIADD R7, R6, 0x7f ;  /* 0x0000007f06070836 */ /* 0x000fe20000000000 */
[----:B------:R-:W-:-:S04]  /*19c10*/  SHF.R.U32.HI R6, RZ, 0x7, R5 ;  /* 0x00000007ff067819 */ /* 0x000fc80000011605 */
        /* <DEDUP_REMOVED lines=8> */
[----:B------:R-:W-:Y:S02]  /*19ca0*/  SEL R10, R19, RZ, !P1 ;  /* 0x000000ff130a7207 */ /* 0x000fe40004800000 */
[----:B0-----:R-:W-:-:S13]  /*19cb0*/  ISETP.NE.AND P0, PT, R5, 0x1, PT ;  /* 0x000000010500780c */ /* 0x001fda0003f05270 */
[----:B------:R-:W0:Y:S08]  /*19cc0*/  @P0 LDC R5, c[0x0][0x42c] ;  /* 0x00010b00ff050b82 */ /* 0x000e300000000800 */
[----:B------:R-:W2:Y:S01]  /*19cd0*/  @P0 LDC R9, c[0x0][0x430] ;  /* 0x00010c00ff090b82 */ /* 0x000ea20000000800 */
[----:B0-----:R-:W-:-:S04]  /*19ce0*/  @P0 IMAD.HI.U32 R8, R18, R5, RZ ;  /* 0x0000000512080227 */ /* 0x001fc800078e00ff */
[----:B------:R-:W-:Y:S01]  /*19cf0*/  IMAD.MOV.U32 R5, RZ, RZ, R18 ;  /* 0x000000ffff057224 */ /* 0x000fe200078e0012 */
[----:B--2---:R-:W-:Y:S01]  /*19d00*/  @P0 SHF.R.U32.HI R5, RZ, R9, R8 ;  /* 0x00000009ff050219 */ /* 0x004fe20000011608 */
[----:B------:R-:W-:Y:S06]  /*19d10*/  BRA.DIV UR4, `(.L_x_11803) ;  /* 0x0000004e04707947 */ /* 0x000fec000b800000 */
.L_x_11959:
[----:B------:R-:W-:-:S03]  /*19d20*/  UMOV UR4, 0xffffffff ;  /* 0xffffffff00047882 */ /* 0x000fc60000000000 */
[----:B------:R-:W-:Y:S05]  /*19d30*/  BRA.DIV UR4, `(.L_x_11804) ;  /* 0x0000004e04987947 */ /* 0x000fea000b800000 */
[----:B------:R-:W-:-:S13]  /*19d40*/  ELECT P6, URZ, PT ;  /* 0x00000000003f782f */ /* 0x000fda00038c0000 */
.L_x_11962:
        /* <DEDUP_REMOVED lines=12> */
.L_x_11963:
[----:B------:R-:W-:Y:S05]  /*19e10*/  BSYNC B1 ;  /* 0x0000000000017941 */ /* 0x000fea0003800000 */
.L_x_11805:
[----:B------:R-:W-:Y:S04]  /*19e20*/  BSSY B1, `(.L_x_11807) ;  /* 0x0000037000017945 */ /* 0x000fe80003800000 */
[----:B------:R-:W-:Y:S05]  /*19e30*/  @!P6 BRA `(.L_x_11808) ;  /* 0x0000000000d4e947 */ /* 0x000fea0003800000 */
[----:B0-----:R-:W-:Y:S01]  /*19e40*/  IMAD R9, R25, 0x8, R8 ;  /* 0x0000000819097824 */ /* 0x001fe200078e0208 */
[----:B------:R-:W-:-:S04]  /*19e50*/  SHF.L.U32 R12, R26, 0x1f, RZ ;  /* 0x0000001f1a0c7819 */ /* 0x000fc800000006ff */
[----:B------:R-:W0:Y:S02]  /*19e60*/  SYNCS.PHASECHK.TRANS64.TRYWAIT P0, [R9+URZ+0x168a0], R12 ;  /* 0x0168a00c090075a7 */ /* 0x000e24000800017f */
[----:B0-----:R-:W-:Y:S05]  /*19e70*/  @!P0 BRA `(.L_x_11809) ;  /* 0x0000004c007c8947 */ /* 0x001fea0003800000 */
.L_x_11964:
[----:B------:R-:W2:Y:S02]  /*19e80*/  S2R R11, SR_TID.X ;  /* 0x00000000000b7919 */ /* 0x000ea40000002100 */
[----:B--2---:R-:W-:-:S04]  /*19e90*/  LOP3.LUT R11, R11, 0x7f, RZ, 0xc0, !PT ;  /* 0x0000007f0b0b7812 */ /* 0x004fc800078ec0ff */
[----:B------:R-:W-:-:S13]  /*19ea0*/  ISETP.NE.AND P1, PT, R11, RZ, PT ;  /* 0x000000ff0b00720c */ /* 0x000fda0003f25270 */
[----:B------:R-:W-:Y:S05]  /*19eb0*/  @P1 BRA `(.L_x_11810) ;  /* 0x0000000000141947 */ /* 0x000fea0003800000 */
[----:B------:R-:W-:Y:S01]  /*19ec0*/  ISETP.NE.AND P0, PT, R28, RZ, PT ;  /* 0x000000ff1c00720c */ /* 0x000fe20003f05270 */
[----:B------:R-:W-:-:S04]  /*19ed0*/  IMAD.MOV.U32 R14, RZ, RZ, 0x4000 ;  /* 0x00004000ff0e7424 */ /* 0x000fc800078e00ff */
[----:B------:R2:W-:Y:S08]  /*19ee0*/  SYNCS.ARRIVE.TRANS64 RZ, [R9+URZ+0x16890], R14 ;  /* 0x0168900e09ff79a7 */ /* 0x0005f0000800003f */
[----:B------:R-:W-:Y:S05]  /*19ef0*/  @!P0 BRA `(.L_x_11810) ;  /* 0x0000000000048947 */ /* 0x000fea0003800000 */
[----:B------:R-:W-:Y:S01]  /*19f00*/  BPT.TRAP 0x1 ;  /* 0x000000040000795c */ /* 0x000fe20000300000 */
.L_x_11810:
[----:B------:R-:W-:Y:S01]  /*19f10*/  IMAD R11, R25, 0x4000, R8 ;  /* 0x00004000190b7824 */ /* 0x000fe200078e0208 */
[----:B------:R-:W-:Y:S01]  /*19f20*/  R2UR UR9, R9 ;  /* 0x00000000090972ca */ /* 0x000fe200000e0000 */
[----:B------:R-:W-:Y:S01]  /*19f30*/  UIADD3 UR4, UP0, UR40, 0x570, URZ ;  /* 0x0000057028047890 */ /* 0x000fe2000ff1e03f */
[----:B------:R-:W-:Y:S01]  /*19f40*/  R2UR UR12, R5 ;  /* 0x00000000050c72ca */ /* 0x000fe200000e0000 */
[----:B------:R-:W-:Y:S01]  /*19f50*/  UMOV UR6, 0x0 ;  /* 0x0000000000067882 */ /* 0x000fe20000000000 */
[----:B------:R-:W-:Y:S01]  /*19f60*/  R2UR UR8, R11 ;  /* 0x000000000b0872ca */ /* 0x000fe200000e0000 */
[----:B------:R-:W-:Y:S01]  /*19f70*/  IMAD R11, R7, 0x80, R0 ;  /* 0x00000080070b7824 */ /* 0x000fe200078e0200 */
[----:B------:R-:W-:Y:S01]  /*19f80*/  R2UR UR13, R10 ;  /* 0x000000000a0d72ca */ /* 0x000fe200000e0000 */
[----:B------:R-:W-:Y:S02]  /*19f90*/  UIADD3.X UR5, URZ, UR41, URZ, UP0, !UPT ;  /* 0x000000293f057290 */ /* 0x000fe400087fe43f */
[----:B------:R-:W-:Y:S01]  /*19fa0*/  VIADD R11, R11, 0xffffff80 ;  /* 0xffffff800b0b7836 */ /* 0x000fe20000000000 */
[----:B------:R-:W-:Y:S01]  /*19fb0*/  UMOV UR7, 0x12f00000 ;  /* 0x12f0000000077882 */ /* 0x000fe20000000000 */
[----:B------:R-:W-:-:S02]  /*19fc0*/  UMOV UR10, URZ ;  /* 0x0000003f000a7c82 */ /* 0x000fc40008000000 */
[----:B------:R-:W-:Y:S01]  /*19fd0*/  UIADD3 UR9, UR9, 0x16890, URZ ;  /* 0x0001689009097890 */ /* 0x000fe2000fffe03f */
[----:B------:R-:W-:-:S03]  /*19fe0*/  R2UR UR11, R11 ;  /* 0x000000000b0b72ca */ /* 0x000fc600000e0000 */
[----:B------:R-:W-:-:S10]  /*19ff0*/  UIADD3 UR8, UR8, 0xe400, URZ ;  /* 0x0000e40008087890 */ /* 0x000fd4000fffe03f */
[----:B------:R3:W-:Y:S01]  /*1a000*/  UTMALDG.4D [UR8], [UR4], desc[UR6] ;  /* 0x00000608040075b4 */ /* 0x0007e20008019000 */
[----:B------:R-:W4:Y:S02]  /*1a010*/  SYNCS.PHASECHK.TRANS64.TRYWAIT P0, [R9+URZ+0x168c0], R12 ;  /* 0x0168c00c090075a7 */ /* 0x000f24000800017f */
[----:B---34-:R-:W-:Y:S05]  /*1a020*/  @!P0 BRA `(.L_x_11811) ;  /* 0x0000004c00248947 */ /* 0x018fea0003800000 */
.L_x_11965:
[----:B------:R-:W-:Y:S01]  /*1a030*/  IMAD.SHL.U32 R13, R25, 0x2000, RZ ;  /* 0x00002000190d7824 */ /* 0x000fe200078e00ff */
[----:B------:R-:W-:Y:S06]  /*1a040*/  @P1 BRA `(.L_x_11812) ;  /* 0x0000000000141947 */ /* 0x000fec0003800000 */
[----:B------:R-:W-:Y:S01]  /*1a050*/  ISETP.NE.AND P0, PT, R28, RZ, PT ;  /* 0x000000ff1c00720c */ /* 0x000fe20003f05270 */
[----:B0--3--:R-:W-:-:S04]  /*1a060*/  IMAD.MOV.U32 R12, RZ, RZ, 0x4000 ;  /* 0x00004000ff0c7424 */ /* 0x009fc800078e00ff */
[----:B------:R4:W-:Y:S08]  /*1a070*/  SYNCS.ARRIVE.TRANS64 RZ, [R9+URZ+0x168b0], R12 ;  /* 0x0168b00c09ff79a7 */ /* 0x0009f0000800003f */
[----:B------:R-:W-:Y:S05]  /*1a080*/  @!P0 BRA `(.L_x_11812) ;  /* 0x0000000000048947 */ /* 0x000fea0003800000 */
[----:B------:R-:W-:Y:S01]  /*1a090*/  BPT.TRAP 0x1 ;  /* 0x000000040000795c */ /* 0x000fe20000300000 */
.L_x_11812:
        /* <DEDUP_REMOVED lines=11> */
[----:B------:R-:W-:-:S04]  /*1a150*/  UIADD3 UR9, UR9, 0x168b0, URZ ;  /* 0x000168b009097890 */ /* 0x000fc8000fffe03f */
[----:B------:R-:W-:-:S09]  /*1a160*/  UIADD3 UR8, UR8, 0x400, URZ ;  /* 0x0000040008087890 */ /* 0x000fd2000fffe03f */
[----:B------:R0:W-:Y:S02]  /*1a170*/  UTMALDG.4D [UR8], [UR4], desc[UR6] ;  /* 0x00000608040075b4 */ /* 0x0001e40008019000 */
[----:B0-----:R-:W-:Y:S01]  /*1a180*/  NOP ;  /* 0x0000000000007918 */ /* 0x001fe20000000000 */
.L_x_11808:
[----:B------:R-:W-:Y:S05]  /*1a190*/  BSYNC B1 ;  /* 0x0000000000017941 */ /* 0x000fea0003800000 */
.L_x_11807:
[----:B------:R-:W-:Y:S01]  /*1a1a0*/  VIADD R25, R25, 0x1 ;  /* 0x0000000119197836 */ /* 0x000fe20000000000 */
[----:B------:R-:W-:Y:S02]  /*1a1b0*/  IADD3 R7, R7, -0x2, RZ ;  /* 0xfffffffe07077810 */ /* 0x000fe40007ffe0ff */
[----:B------:R-:W-:Y:S02]  /*1a1c0*/  PLOP3.LUT P2, PT, PT, PT, PT, 0x8, 0x0 ;  /* 0x000000000000781c */ /* 0x000fe40003f4e170 */
[----:B------:R-:W-:-:S04]  /*1a1d0*/  ISETP.NE.AND P0, PT, R25, 0x2, PT ;  /* 0x000000021900780c */ /* 0x000fc80003f05270 */
[----:B------:R-:W-:Y:S02]  /*1a1e0*/  SEL R25, R25, RZ, P0 ;  /* 0x000000ff19197207 */ /* 0x000fe40000000000 */
[----:B0-234-:R-:W-:Y:S02]  /*1a1f0*/  SEL R9, RZ, 0x1, P0 ;  /* 0x00000001ff097807 */ /* 0x01dfe40000000000 */
[----:B------:R-:W-:Y:S02]  /*1a200*/  ISETP.GE.AND P0, PT, R7, R6, PT ;  /* 0x000000060700720c */ /* 0x000fe40003f06270 */
[----:B------:R-:W-:-:S11]  /*1a210*/  LOP3.LUT R26, R26, R9, RZ, 0x3c, !PT ;  /* 0x000000091a1a7212 */ /* 0x000fd600078e3cff */
[----:B------:R-:W-:Y:S05]  /*1a220*/  @!P0 BRA `(.L_x_11802) ;  /* 0x0000000000fc8947 */ /* 0x000fea0003800000 */
.L_x_11819:
[----:B------:R-:W-:Y:S05]  /*1a230*/  YIELD ;  /* 0x0000000000007946 */ /* 0x000fea0003800000 */
[----:B------:R-:W-:Y:S04]  /*1a240*/  BSSY B1, `(.L_x_11813) ;  /* 0x0000034000017945 */ /* 0x000fe80003800000 */
[----:B------:R-:W-:Y:S05]  /*1a250*/  @!P6 BRA `(.L_x_11814) ;  /* 0x0000000000c8e947 */ /* 0x000fea0003800000 */
[----:B------:R-:W-:Y:S01]  /*1a260*/  IMAD R12, R25, 0x8, R8 ;  /* 0x00000008190c7824 */ /* 0x000fe200078e0208 */
[----:B------:R-:W-:-:S04]  /*1a270*/  SHF.L.U32 R9, R26, 0x1f, RZ ;  /* 0x0000001f1a097819 */ /* 0x000fc800000006ff */
[----:B------:R-:W0:Y:S02]  /*1a280*/  SYNCS.PHASECHK.TRANS64.TRYWAIT P0, [R12+URZ+0x168a0], R9 ;  /* 0x0168a0090c0075a7 */ /* 0x000e24000800017f */
[----:B0-----:R-:W-:Y:S05]  /*1a290*/  @!P0 BRA `(.L_x_11815) ;  /* 0x00000048009c8947 */ /* 0x001fea0003800000 */
.L_x_11966:
        /* <DEDUP_REMOVED lines=9> */
.L_x_11816:
[----:B--2---:R-:W-:Y:S01]  /*1a330*/  IMAD R11, R25, 0x4000, R8 ;  /* 0x00004000190b7824 */ /* 0x004fe200078e0208 */
        /* <DEDUP_REMOVED lines=16> */
.L_x_11967:
[----:B------:R-:W-:Y:S05]  /*1a440*/  @P0 BRA `(.L_x_11818) ;  /* 0x0000000000140947 */ /* 0x000fea0003800000 */
[----:B------:R-:W-:Y:S01]  /*1a450*/  ISETP.NE.AND P1, PT, R28, RZ, PT ;  /* 0x000000ff1c00720c */ /* 0x000fe20003f25270 */
[----:B0-2---:R-:W-:-:S04]  /*1a460*/  IMAD.MOV.U32 R9, RZ, RZ, 0x4000 ;  /* 0x00004000ff097424 */ /* 0x005fc800078e00ff */
[----:B------:R3:W-:Y:S08]  /*1a470*/  SYNCS.ARRIVE.TRANS64 RZ, [R12+URZ+0x168b0], R9 ;  /* 0x0168b0090cff79a7 */ /* 0x0007f0000800003f */
[----:B------:R-:W-:Y:S05]  /*1a480*/  @!P1 BRA `(.L_x_11818) ;  /* 0x0000000000049947 */ /* 0x000fea0003800000 */
[----:B------:R-:W-:Y:S01]  /*1a490*/  BPT.TRAP 0x1 ;  /* 0x000000040000795c */ /* 0x000fe20000300000 */
.L_x_11818:
        /* <DEDUP_REMOVED lines=14> */
.L_x_11814:
[----:B------:R-:W-:Y:S05]  /*1a580*/  BSYNC B1 ;  /* 0x0000000000017941 */ /* 0x000fea0003800000 */
.L_x_11813:
[----:B------:R-:W-:-:S05]  /*1a590*/  VIADD R25, R25, 0x1 ;  /* 0x0000000119197836 */ /* 0x000fca0000000000 */
[----:B------:R-:W-:-:S04]  /*1a5a0*/  ISETP.NE.AND P0, PT, R25, 0x2, PT ;  /* 0x000000021900780c */ /* 0x000fc80003f05270 */
[----:B0-23--:R-:W-:Y:S02]  /*1a5b0*/  SEL R9, RZ, 0x1, P0 ;  /* 0x00000001ff097807 */ /* 0x00dfe40000000000 */
[----:B------:R-:W-:Y:S02]  /*1a5c0*/  SEL R25, R25, RZ, P0 ;  /* 0x000000ff19197207 */ /* 0x000fe40000000000 */
[C---:B------:R-:W-:Y:S02]  /*1a5d0*/  ISETP.GT.AND P0, PT, R7.reuse, R6, PT ;  /* 0x000000060700720c */ /* 0x040fe40003f04270 */
[----:B------:R-:W-:Y:S01]  /*1a5e0*/  LOP3.LUT R26, R26, R9, RZ, 0x3c, !PT ;  /* 0x000000091a1a7212 */ /* 0x000fe200078e3cff */
[----:B------:R-:W-:-:S04]  /*1a5f0*/  VIADD R9, R7, 0xffffffff ;  /* 0xffffffff07097836 */ /* 0x000fc80000000000 */
[----:B------:R-:W-:-:S06]  /*1a600*/  IMAD.MOV.U32 R7, RZ, RZ, R9 ;  /* 0x000000ffff077224 */ /* 0x000fcc00078e0009 */
[----:B------:R-:W-:Y:S05]  /*1a610*/  @P0 BRA `(.L_x_11819) ;  /* 0xfffffffc00040947 */ /* 0x000fea000383ffff */
.L_x_11802:
[----:B------:R-:W-:Y:S05]  /*1a620*/  BSYNC B0 ;  /* 0x0000000000007941 */ /* 0x000fea0003800000 */
.L_x_11801:
        /* <DEDUP_REMOVED lines=17> */
.L_x_11822:
[----:B------:R-:W-:-:S13]  /*1a740*/  ISETP.NE.AND P1, PT, R7, 0x1, PT ;  /* 0x000000010700780c */ /* 0x000fda0003f25270 */
[----:B------:R-:W0:Y:S02]  /*1a750*/  @P1 LDC.64 R8, c[0x0][0x9e8] ;  /* 0x00027a00ff081b82 */ /* 0x000e240000000a00 */
[----:B0-----:R-:W-:-:S05]  /*1a760*/  @P1 IMAD.HI.U32 R8, R0, R8, RZ ;  /* 0x0000000800081227 */ /* 0x001fca00078e00ff */
[----:B------:R-:W-:-:S07]  /*1a770*/  @P1 SHF.R.U32.HI R0, RZ, R9, R8 ;  /* 0x00000009ff001219 */ /* 0x000fce0000011608 */
.L_x_11823:
[----:B------:R-:W-:Y:S05]  /*1a780*/  BSYNC B0 ;  /* 0x0000000000007941 */ /* 0x000fea0003800000 */
.L_x_11821:
[----:B------:R-:W-:-:S05]  /*1a790*/  IMAD R5, R0, R7, R7 ;  /* 0x0000000700057224 */ /* 0x000fca00078e0207 */
[----:B------:R-:W-:-:S07]  /*1a7a0*/  VIMNMX R6, R6, R5, PT ;  /* 0x0000000506067248 */ /* 0x000fce0003fe0100 */
.L_x_11820:
[----:B------:R-:W-:Y:S01]  /*1a7b0*/  VIADD R6, R6, 0x7f ;  /* 0x0000007f06067836 */ /* 0x000fe20000000000 */
[----:B------:R-:W-:-:S04]  /*1a7c0*/  ULDC UR4, c[0x0][0x9dc] ;  /* 0x0002770000047ab9 */ /* 0x000fc80000000800 */
[----:B------:R-:W-:-:S04]  /*1a7d0*/  SHF.R.S32.HI R5, RZ, 0x1f, R6 ;  /* 0x0000001fff057819 */ /* 0x000fc80000011406 */
[----:B------:R-:W-:-:S04]  /*1a7e0*/  LEA.HI R5, R5, R6, RZ, 0x7 ;  /* 0x0000000605057211 */ /* 0x000fc800078f38ff */
[----:B------:R-:W-:-:S04]  /*1a7f0*/  SHF.R.S32.HI R0, RZ, 0x7, R5 ;  /* 0x00000007ff007819 */ /* 0x000fc80000011405 */
[----:B------:R-:W-:Y:S01]  /*1a800*/  VIMNMX R8, R3, R0, PT ;  /* 0x0000000003087248 */ /* 0x000fe20003fe0100 */
[----:B------:R-:W-:-:S04]  /*1a810*/  VIADD R0, R4, -UR4 ;  /* 0x8000000404007c36 */ /* 0x000fc80008000000 */
[----:B------:R0:W-:Y:S01]  /*1a820*/  STL [R1], R8 ;  /* 0x0000000801007387 */ /* 0x0001e20000100800 */
        /* <DEDUP_REMOVED lines=11> */
.L_x_11826:
[----:B------:R-:W-:-:S13]  /*1a8e0*/  ISETP.NE.AND P0, PT, R7, 0x1, PT ;  /* 0x000000010700780c */ /* 0x000fda0003f05270 */
[----:B------:R-:W2:Y:S02]  /*1a8f0*/  @P0 LDC.64 R2, c[0x0][0x9e8] ;  /* 0x00027a00ff020b82 */ /* 0x000ea40000000a00 */
[----:B--2---:R-:W-:-:S05]  /*1a900*/  @P0 IMAD.HI.U32 R2, R4, R2, RZ ;  /* 0x0000000204020227 */ /* 0x004fca00078e00ff */
[----:B------:R-:W-:-:S07]  /*1a910*/  @P0 SHF.R.U32.HI R4, RZ, R3, R2 ;  /* 0x00000003ff040219 */ /* 0x000fce0000011602 */
.L_x_11827:
[----:B------:R-:W-:Y:S05]  /*1a920*/  BSYNC B0 ;  /* 0x0000000000007941 */ /* 0x000fea0003800000 */
.L_x_11825:
[----:B------:R-:W-:-:S05]  /*1a930*/  IMAD R7, R4, R7, RZ ;  /* 0x0000000704077224 */ /* 0x000fca00078e02ff */
[----:B------:R-:W-:-:S07]  /*1a940*/  VIMNMX R0, R0, R7, !PT ;  /* 0x0000000700007248 */ /* 0x000fce0007fe0100 */
.L_x_11824:
        /* <DEDUP_REMOVED lines=22> */
.L_x_11829:
[----:B------:R-:W2:Y:S01]  /*1aab0*/  S2R R0, SR_CgaCtaId ;  /* 0x0000000000007919 */ /* 0x000ea20000008800 */
[----:B------:R-:W-:-:S04]  /*1aac0*/  MOV R27, 0x400 ;  /* 0x00000400001b7802 */ /* 0x000fc80000000f00 */
[----:B--2---:R-:W-:-:S05]  /*1aad0*/  LEA R27, R0, R27, 0x18 ;  /* 0x0000001b001b7211 */ /* 0x004fca00078ec0ff */
        /* <DEDUP_REMOVED lines=11> */
[----:B------:R-:W-:Y:S02]  /*1ab90*/  IMAD.U32 R7, RZ, RZ, UR9 ;  /* 0x00000009ff077e24 */ /* 0x000fe4000f8e00ff */
[----:B------:R-:W-:-:S02]  /*1aba0*/  IMAD.U32 R10, RZ, RZ, UR4 ;  /* 0x00000004ff0a7e24 */ /* 0x000fc4000f8e00ff */
[----:B------:R-:W-:Y:S02]  /*1abb0*/  IMAD.U32 R11, RZ, RZ, UR5 ;  /* 0x00000005ff0b7e24 */ /* 0x000fe4000f8e00ff */
[----:B0-----:R-:W-:Y:S02]  /*1abc0*/  IMAD.MOV.U32 R8, RZ, RZ, 0x70 ;  /* 0x00000070ff087424 */ /* 0x001fe400078e00ff */
[----:B------:R-:W-:Y:S02]  /*1abd0*/  IMAD.MOV.U32 R12, RZ, RZ, 0x1 ;  /* 0x00000001ff0c7424 */ /* 0x000fe400078e00ff */
[----:B------:R-:W-:-:S07]  /*1abe0*/  IMAD.MOV.U32 R13, RZ, RZ, RZ ;  /* 0x000000ffff0d7224 */ /* 0x000fce00078e00ff */
[----:B------:R-:W-:-:S07]  /*1abf0*/  LEPC R20, `(.L_x_11831) ;  /* 0x000000001014794e */ /* 0x000fce0000000000 */
[----:B-12---:R-:W-:Y:S05]  /*1ac00*/  CALL.ABS.NOINC R2 ;  /* 0x0000000002007343 */ /* 0x006fea0003c00000 */
.L_x_11831:
[----:B------:R-:W-:-:S05]  /*1ac10*/  VIADD R0, R27, 0x400 ;  /* 0x000004001b007836 */ /* 0x000fca0000000000 */
        /* <DEDUP_REMOVED lines=9> */
[----:B------:R-:W-:Y:S02]  /*1acb0*/  IMAD.U32 R6, RZ, RZ, UR8 ;  /* 0x00000008ff067e24 */ /* 0x000fe4000f8e00ff */
[----:B------:R-:W-:-:S02]  /*1acc0*/  IMAD.U32 R7, RZ, RZ, UR9 ;  /* 0x00000009ff077e24 */ /* 0x000fc4000f8e00ff */
[----:B------:R-:W-:Y:S02]  /*1acd0*/  IMAD.U32 R10, RZ, RZ, UR4 ;  /* 0x00000004ff0a7e24 */ /* 0x000fe4000f8e00ff */
[----:B------:R-:W-:Y:S02]  /*1ace0*/  IMAD.U32 R11, RZ, RZ, UR5 ;  /* 0x00000005ff0b7e24 */ /* 0x000fe4000f8e00ff */
[----:B0-----:R-:W-:Y:S02]  /*1acf0*/  IMAD.MOV.U32 R8, RZ, RZ, 0x70 ;  /* 0x00000070ff087424 */ /* 0x001fe400078e00ff */
[----:B------:R-:W-:Y:S02]  /*1ad00*/  IMAD.MOV.U32 R12, RZ, RZ, 0x1 ;  /* 0x00000001ff0c7424 */ /* 0x000fe400078e00ff */
[----:B--2---:R-:W-:-:S07]  /*1ad10*/  IMAD.MOV.U32 R13, RZ, RZ, RZ ;  /* 0x000000ffff0d7224 */ /* 0x004fce00078e00ff */
[----:B------:R-:W-:-:S07]  /*1ad20*/  LEPC R20, `(.L_x_11833) ;  /* 0x000000001014794e */ /* 0x000fce0000000000 */
[----:B-1-3--:R-:W-:Y:S05]  /*1ad30*/  CALL.ABS.NOINC R2 ;  /* 0x0000000002007343 */ /* 0x00afea0003c00000 */
.L_x_11833:
        /* <DEDUP_REMOVED lines=16> */
.L_x_11832:
[----:B------:R-:W2:Y:S01]  /*1ae40*/  LDL.LU R20, [R1+0x8] ;  /* 0x0000080001147983 */ /* 0x000ea20000300800 */
[----:B------:R-:W-:Y:S01]  /*1ae50*/  ULDC.64 UR4, c[0x0][0x9f8] ;  /* 0x00027e0000047ab9 */ /* 0x000fe20000000a00 */
[----:B------:R-:W3:Y:S01]  /*1ae60*/  LDC R0, c[0x0][0x428] ;  /* 0x00010a00ff007b82 */ /* 0x000ee20000000800 */
[----:B------:R-:W-:Y:S01]  /*1ae70*/  ISETP.NE.U32.AND P0, PT, RZ, UR4, PT ;  /* 0x00000004ff007c0c */ /* 0x000fe2000bf05070 */
[----:B------:R-:W-:-:S03]  /*1ae80*/  IMAD.MOV.U32 R6, RZ, RZ, R19 ;  /* 0x000000ffff067224 */ /* 0x000fc600078e0013 */
[----:B------:R-:W-:Y:S01]  /*1ae90*/  ISETP.NE.AND.EX P0, PT, RZ, UR5, PT, P0 ;  /* 0x00000005ff007c0c */ /* 0x000fe2000bf05300 */
[----:B------:R-:W-:-:S12]  /*1aea0*/  ULDC.64 UR4, c[0x0][0xa00] ;  /* 0x0002800000047ab9 */ /* 0x000fd80000000a00 */
[----:B------:R-:W4:Y:S02]  /*1aeb0*/  @P0 LDC.64 R2, c[0x0][0x9f8] ;  /* 0x00027e00ff020b82 */ /* 0x000f240000000a00 */
[----:B----4-:R-:W-:-:S05]  /*1aec0*/  @P0 IMAD.WIDE R2, R19, 0x4, R2 ;  /* 0x0000000413020825 */ /* 0x010fca00078e0202 */
[----:B------:R4:W5:Y:S01]  /*1aed0*/  @P0 LDG.E R6, desc[UR38][R2.64] ;  /* 0x0000002602060981 */ /* 0x000962000c1e1900 */
[----:B---3--:R-:W-:Y:S01]  /*1aee0*/  ISETP.NE.AND P0, PT, R0, 0x1, PT ;  /* 0x000000010000780c */ /* 0x008fe20003f05270 */
[----:B------:R-:W-:Y:S01]  /*1aef0*/  IMAD.MOV.U32 R0, RZ, RZ, R18 ;  /* 0x000000ffff007224 */ /* 0x000fe200078e0012 */
[----:B------:R-:W-:-:S04]  /*1af00*/  ISETP.NE.AND P6, PT, R28, RZ, PT ;  /* 0x000000ff1c00720c */ /* 0x000fc80003fc5270 */
[----:B------:R-:W-:-:S07]  /*1af10*/  PLOP3.LUT P1, PT, P6, PT, PT, 0x8, 0x0 ;  /* 0x000000000000781c */ /* 0x000fce000372e170 */
[----:B------:R-:W3:Y:S02]  /*1af20*/  @P0 LDC R5, c[0x0][0x42c] ;  /* 0x00010b00ff050b82 */ /* 0x000ee40000000800 */
[----:B------:R-:W-:-:S05]  /*1af30*/  VOTEU.ALL UP1, P6 ;  /* 0x00000000003f7886 */ /* 0x000fca0003020000 */
[----:B------:R-:W-:Y:S01]  /*1af40*/  @!UP1 UIADD3 UR8, UP0, UR40, 0x270, URZ ;  /* 0x0000027028089890 */ /* 0x000fe2000ff1e03f */
[----:B------:R-:W0:Y:S03]  /*1af50*/  @P0 LDC R4, c[0x0][0x430] ;  /* 0x00010c00ff040b82 */ /* 0x000e260000000800 */
[----:B------:R-:W-:-:S03]  /*1af60*/  @!UP1 UIADD3.X UR9, URZ, UR41, URZ, UP0, !UPT ;  /* 0x000000293f099290 */ /* 0x000fc600087fe43f */
[----:B------:R-:W-:Y:S01]  /*1af70*/  VOTEU.ALL UP0, P6 ;  /* 0x00000000003f7886 */ /* 0x000fe20003000000 */
[----:B---3--:R-:W-:-:S05]  /*1af80*/  @P0 IMAD.HI.U32 R5, R18, R5, RZ ;  /* 0x0000000512050227 */ /* 0x008fca00078e00ff */
[----:B0-----:R-:W-:Y:S02]  /*1af90*/  @P0 SHF.R.U32.HI R0, RZ, R4, R5 ;  /* 0x00000004ff000219 */ /* 0x001fe40000011605 */
[----:B------:R-:W-:-:S04]  /*1afa0*/  ISETP.NE.U32.AND P0, PT, RZ, UR4, PT ;  /* 0x00000004ff007c0c */ /* 0x000fc8000bf05070 */
[----:B------:R-:W-:-:S04]  /*1afb0*/  ISETP.NE.AND.EX P0, PT, RZ, UR5, PT, P0 ;  /* 0x00000005ff007c0c */ /* 0x000fc8000bf05300 */
[----:B------:R-:W-:Y:S01]  /*1afc0*/  SEL R9, R19, RZ, !P0 ;  /* 0x000000ff13097207 */ /* 0x000fe20004000000 */
[----:B--2-4-:R-:W-:-:S08]  /*1afd0*/  IMAD R17, R17, 0xc0, R20 ;  /* 0x000000c011117824 */ /* 0x014fd000078e0214 */
.L_x_11834:
        /* <DEDUP_REMOVED lines=19> */
.L_x_11970:
[----:B------:R-:W-:Y:S01]  /*1b110*/  UMOV UR4, 0xffffffff ;  /* 0xffffffff00047882 */ /* 0x000fe20000000000 */
[----:B------:R-:W-:Y:S02]  /*1b120*/  SHF.R.S32.HI R12, RZ, 0x1f, R6 ;  /* 0x0000001fff0c7819 */ /* 0x000fe40000011406 */
[----:B------:R-:W-:Y:S05]  /*1b130*/  BRA.DIV UR4, `(.L_x_11836) ;  /* 0x0000003e04507947 */ /* 0x000fea000b800000 */
[----:B------:R-:W-:-:S13]  /*1b140*/  ELECT P6, URZ, PT ;  /* 0x00000000003f782f */ /* 0x000fda00038c0000 */
.L_x_11973:
        /* <DEDUP_REMOVED lines=21> */
.L_x_11838:
[----:B------:R-:W-:Y:S01]  /*1b2a0*/  IMAD R5, R22, 0x8, R27 ;  /* 0x0000000816057824 */ /* 0x000fe200078e021b */
[----:B------:R-:W-:-:S04]  /*1b2b0*/  SHF.L.U32 R4, R24, 0x1f, RZ ;  /* 0x0000001f18047819 */ /* 0x000fc800000006ff */
[----:B------:R-:W2:Y:S02]  /*1b2c0*/  SYNCS.PHASECHK.TRANS64.TRYWAIT P0, [R5+URZ+0x16840], R4 ;  /* 0x01684004050075a7 */ /* 0x000ea4000800017f */
[----:B--2---:R-:W-:Y:S05]  /*1b2d0*/  @!P0 BRA `(.L_x_11839) ;  /* 0x0000003c00088947 */ /* 0x004fea0003800000 */
.L_x_11974:
        /* <DEDUP_REMOVED lines=9> */
.L_x_11840:
[----:B0-2---:R-:W-:Y:S01]  /*1b370*/  LEA R4, R22, R27, 0xe ;  /* 0x0000001b16047211 */ /* 0x005fe200078e70ff */
        /* <DEDUP_REMOVED lines=8> */
[----:B------:R-:W-:-:S02]  /*1b400*/  R2UR UR12, R0 ;  /* 0x00000000000c72ca */ /* 0x000fc400000e0000 */
[----:B-----5:R-:W-:-:S03]  /*1b410*/  R2UR UR13, R8 ;  /* 0x00000000080d72ca */ /* 0x020fc600000e0000 */
[----:B------:R-:W-:-:S04]  /*1b420*/  UIADD3 UR9, UR9, 0x16830, URZ ;  /* 0x0001683009097890 */ /* 0x000fc8000fffe03f */
[----:B------:R-:W-:Y:S02]  /*1b430*/  ULEA UR11, UR11, UR4, 0x7 ;  /* 0x000000040b0b7291 */ /* 0x000fe4000f8e383f */
[----:B------:R-:W-:Y:S01]  /*1b440*/  UIADD3 UR8, UR8, 0xe400, URZ ;  /* 0x0000e40008087890 */ /* 0x000fe2000fffe03f */
[----:B------:R-:W-:-:S08]  /*1b450*/  UMOV UR4, 0x0 ;  /* 0x0000000000047882 */ /* 0x000fd00000000000 */
[----:B------:R0:W-:Y:S02]  /*1b460*/  UTMALDG.4D [UR8], [UR6], desc[UR4] ;  /* 0x00000408060075b4 */ /* 0x0001e40008019000 */
[----:B0-----:R-:W-:Y:S01]  /*1b470*/  NOP ;  /* 0x0000000000007918 */ /* 0x001fe20000000000 */
.L_x_11837:
[----:B------:R-:W2:Y:S01]  /*1b480*/  LDL.LU R5, [R1+0x4] ;  /* 0x0000040001057983 */ /* 0x000ea20000300800 */
[----:B------:R-:W-:Y:S05]  /*1b490*/  WARPSYNC.ALL ;  /* 0x0000000000007948 */ /* 0x000fea0003800000 */
[----:B------:R-:W-:Y:S02]  /*1b4a0*/  ELECT P0, URZ, PT ;  /* 0x00000000003f782f */ /* 0x000fe40003800000 */
[----:B------:R-:W-:Y:S01]  /*1b4b0*/  R2UR UR9, R27 ;  /* 0x000000001b0972ca */ /* 0x000fe200000e0000 */
[----:B------:R-:W-:-:S10]  /*1b4c0*/  UIADD3 UR4, UP0, UR40, 0x270, URZ ;  /* 0x0000027028047890 */ /* 0x000fd4000ff1e03f */
        /* <DEDUP_REMOVED lines=9> */
[----:B------:R-:W-:Y:S01]  /*1b560*/  BAR.SYNC.DEFER_BLOCKING 0x8, 0x1a0 ;  /* 0x0206800000007b1d */ /* 0x000fe20000010000 */
[----:B------:R-:W-:-:S02]  /*1b570*/  UIADD3 UR8, UR9, 0x8400, URZ ;  /* 0x0000840009087890 */ /* 0x000fc4000fffe03f */
[----:B------:R-:W-:-:S03]  /*1b580*/  UIADD3 UR9, UR9, 0x16800, URZ ;  /* 0x0001680009097890 */ /* 0x000fc6000fffe03f */
[----:B------:R0:W-:Y:S06]  /*1b590*/  @P0 SYNCS.ARRIVE.TRANS64 RZ, [R27+URZ+0x16800], R4 ;  /* 0x016800041bff09a7 */ /* 0x0001ec000800003f */
        /* <DEDUP_REMOVED lines=9> */
.L_x_11975:
[----:B------:R-:W-:Y:S05]  /*1b630*/  BSYNC B0 ;  /* 0x0000000000007941 */ /* 0x000fea0003800000 */
.L_x_11841:
[----:B------:R-:W2:Y:S01]  /*1b640*/  LDL R5, [R1] ;  /* 0x0000000001057983 */ /* 0x000ea20000100800 */
[----:B------:R-:W-:Y:S01]  /*1b650*/  BSSY B0, `(.L_x_11843) ;  /* 0x000012c000007945 */ /* 0x000fe20003800000 */
[----:B--2---:R-:W-:-:S05]  /*1b660*/  VIADD R9, R5, 0xfffffffe ;  /* 0xfffffffe05097836 */ /* 0x004fca0000000000 */
[----:B------:R-:W-:-:S13]  /*1b670*/  ISETP.GE.AND P0, PT, R9, R29, PT ;  /* 0x0000001d0900720c */ /* 0x000fda0003f06270 */
[----:B------:R-:W-:Y:S05]  /*1b680*/  @!P0 BRA `(.L_x_11844) ;  /* 0x0000001000a08947 */ /* 0x000fea0003800000 */
[----:B0-----:R-:W-:Y:S01]  /*1b690*/  IMAD.MOV R4, RZ, RZ, -R5 ;  /* 0x000000ffff047224 */ /* 0x001fe200078e0a05 */
[----:B------:R-:W-:Y:S01]  /*1b6a0*/  LOP3.LUT R13, RZ, R29, RZ, 0x33, !PT ;  /* 0x0000001dff0d7212 */ /* 0x000fe200078e33ff */
[----:B------:R-:W-:Y:S03]  /*1b6b0*/  BSSY B1, `(.L_x_11845) ;  /* 0x0000065000017945 */ /* 0x000fe60003800000 */
[----:B------:R-:W-:-:S05]  /*1b6c0*/  VIADDMNMX R13, R4, 0x1, R13, !PT ;  /* 0x00000001040d7846 */ /* 0x000fca000780010d */
        /* <DEDUP_REMOVED lines=33> */
.L_x_11849:
[----:B0-----:R-:W-:Y:S01]  /*1b8e0*/  IMAD R3, R10, 0x8, R27 ;  /* 0x000000080a037824 */ /* 0x001fe200078e021b */
[----:B------:R-:W-:-:S04]  /*1b8f0*/  SHF.L.U32 R2, R14, 0x1f, RZ ;  /* 0x0000001f0e027819 */ /* 0x000fc800000006ff */
[----:B------:R-:W0:Y:S02]  /*1b900*/  SYNCS.PHASECHK.TRANS64.TRYWAIT P0, [R3+URZ+0x16840], R2 ;  /* 0x01684002030075a7 */ /* 0x000e24000800017f */
[----:B0-----:R-:W-:Y:S05]  /*1b910*/  @!P0 BRA `(.L_x_11850) ;  /* 0x0000003400a08947 */ /* 0x001fea0003800000 */
.L_x_11976:
        /* <DEDUP_REMOVED lines=9> */
.L_x_11851:
        /* <DEDUP_REMOVED lines=15> */
[----:B------:R-:W-:Y:S02]  /*1baa0*/  ULEA UR11, UR11, UR4, 0x7 ;  /* 0x000000040b0b7291 */ /* 0x000fe4000f8e383f */
[----:B------:R-:W-:Y:S01]  /*1bab0*/  UIADD3 UR8, UR8, 0xe400, URZ ;  /* 0x0000e40008087890 */ /* 0x000fe2000fffe03f */
[----:B------:R-:W-:-:S08]  /*1bac0*/  UMOV UR4, 0x0 ;  /* 0x0000000000047882 */ /* 0x000fd00000000000 */
[----:B------:R0:W-:Y:S01]  /*1bad0*/  UTMALDG.4D [UR8], [UR6], desc[UR4] ;  /* 0x00000408060075b4 */ /* 0x0001e20008019000 */
[----:B------:R-:W2:Y:S02]  /*1bae0*/  SYNCS.PHASECHK.TRANS64.TRYWAIT P0, [R2+URZ+0x60], R5 ;  /* 0x00006005020075a7 */ /* 0x000ea4000800017f */
[----:B0-2---:R-:W-:Y:S05]  /*1baf0*/  @!P0 BRA `(.L_x_11852) ;  /* 0x00000034003c8947 */ /* 0x005fea0003800000 */
.L_x_11977:
[----:B------:R-:W-:Y:S05]  /*1bb00*/  @P1 BRA `(.L_x_11853) ;  /* 0x0000000000181947 */ /* 0x000fea0003800000 */
[----:B------:R-:W-:Y:S01]  /*1bb10*/  ISETP.NE.AND P0, PT, R28, RZ, PT ;  /* 0x000000ff1c00720c */ /* 0x000fe20003f05270 */
[----:B0-----:R-:W-:Y:S02]  /*1bb20*/  IMAD R2, R22, 0x8, R27 ;  /* 0x0000000816027824 */ /* 0x001fe400078e021b */
[----:B------:R-:W-:-:S04]  /*1bb30*/  IMAD.MOV.U32 R3, RZ, RZ, 0x4000 ;  /* 0x00004000ff037424 */ /* 0x000fc800078e00ff */
[----:B------:R2:W-:Y:S06]  /*1bb40*/  SYNCS.ARRIVE.TRANS64 RZ, [R2+URZ+0x16850], R3 ;  /* 0x0168500302ff79a7 */ /* 0x0005ec000800003f */
[----:B------:R-:W-:Y:S05]  /*1bb50*/  @!P0 BRA `(.L_x_11853) ;  /* 0x0000000000048947 */ /* 0x000fea0003800000 */
[----:B------:R-:W-:Y:S01]  /*1bb60*/  BPT.TRAP 0x1 ;  /* 0x000000040000795c */ /* 0x000fe20000300000 */
.L_x_11853:
        /* <DEDUP_REMOVED lines=20> */
.L_x_11848:
[----:B------:R-:W-:Y:S05]  /*1bcb0*/  BSYNC B2 ;  /* 0x0000000000027941 */ /* 0x000fea0003800000 */
.L_x_11847:
[----:B------:R-:W2:Y:S01]  /*1bcc0*/  LDL R2, [R1] ;  /* 0x0000000001027983 */ /* 0x000ea20000100800 */
[----:B------:R-:W-:Y:S02]  /*1bcd0*/  IMAD.MOV.U32 R22, RZ, RZ, R10 ;  /* 0x000000ffff167224 */ /* 0x000fe400078e000a */
[----:B------:R-:W-:Y:S02]  /*1bce0*/  IMAD.MOV.U32 R24, RZ, RZ, R14 ;  /* 0x000000ffff187224 */ /* 0x000fe400078e000e */
[----:B--2---:R-:W-:-:S07]  /*1bcf0*/  VIADD R9, R2, 0xfffffffd ;  /* 0xfffffffd02097836 */ /* 0x004fce0000000000 */
.L_x_11846:
[----:B------:R-:W-:Y:S05]  /*1bd00*/  BSYNC B1 ;  /* 0x0000000000017941 */ /* 0x000fea0003800000 */
.L_x_11845:
[----:B------:R-:W2:Y:S01]  /*1bd10*/  LDL.LU R2, [R1] ;  /* 0x0000000001027983 */ /* 0x000ea20000300800 */
[----:B------:R-:W-:Y:S01]  /*1bd20*/  VIADD R13, R13, 0xfffffffe ;  /* 0xfffffffe0d0d7836 */ /* 0x000fe20000000000 */
[----:B--2---:R-:W-:-:S04]  /*1bd30*/  LOP3.LUT R2, RZ, R2, RZ, 0x33, !PT ;  /* 0x00000002ff027212 */ /* 0x004fc800078e33ff */
[----:B------:R-:W-:-:S13]  /*1bd40*/  ISETP.NE.AND P0, PT, R13, R2, PT ;  /* 0x000000020d00720c */ /* 0x000fda0003f05270 */
[----:B------:R-:W-:Y:S05]  /*1bd50*/  @!P0 BRA `(.L_x_11844) ;  /* 0x0000000800ec8947 */ /* 0x000fea0003800000 */
[----:B------:R-:W-:-:S07]  /*1bd60*/  IMAD.MOV.U32 R4, RZ, RZ, R8 ;  /* 0x000000ffff047224 */ /* 0x000fce00078e0008 */
.L_x_11868:
[----:B------:R-:W-:Y:S01]  /*1bd70*/  VIADD R10, R22, 0x1 ;  /* 0x00000001160a7836 */ /* 0x000fe20000000000 */
[----:B------:R-:W-:Y:S05]  /*1bd80*/  YIELD ;  /* 0x0000000000007946 */ /* 0x000fea0003800000 */
[----:B------:R-:W-:Y:S01]  /*1bd90*/  ISETP.NE.AND P0, PT, R10, 0x2, PT ;  /* 0x000000020a00780c */ /* 0x000fe20003f05270 */
[----:B------:R-:W-:Y:S03]  /*1bda0*/  BSSY B1, `(.L_x_11854) ;  /* 0x0000057000017945 */ /* 0x000fe60003800000 */
[----:B0-----:R-:W-:-:S02]  /*1bdb0*/  SEL R11, RZ, 0x1, P0 ;  /* 0x00000001ff0b7807 */ /* 0x001fc40000000000 */
[----:B------:R-:W-:Y:S02]  /*1bdc0*/  SEL R10, R10, RZ, P0 ;  /* 0x000000ff0a0a7207 */ /* 0x000fe40000000000 */
[----:B------:R-:W-:Y:S01]  /*1bdd0*/  LOP3.LUT R11, R24, R11, RZ, 0x3c, !PT ;  /* 0x0000000b180b7212 */ /* 0x000fe200078e3cff */
[----:B--2---:R-:W-:Y:S06]  /*1bde0*/  @!P6 BRA `(.L_x_11855) ;  /* 0x000000040048e947 */ /* 0x004fec0003800000 */
        /* <DEDUP_REMOVED lines=23> */
.L_x_11856:
[----:B------:R-:W-:Y:S01]  /*1bf60*/  IMAD R3, R10, 0x8, R27 ;  /* 0x000000080a037824 */ /* 0x000fe200078e021b */
[----:B------:R-:W-:-:S04]  /*1bf70*/  SHF.L.U32 R2, R11, 0x1f, RZ ;  /* 0x0000001f0b027819 */ /* 0x000fc800000006ff */
[----:B------:R-:W2:Y:S02]  /*1bf80*/  SYNCS.PHASECHK.TRANS64.TRYWAIT P0, [R3+URZ+0x16840], R2 ;  /* 0x01684002030075a7 */ /* 0x000ea4000800017f */
[----:B--2---:R-:W-:Y:S05]  /*1bf90*/  @!P0 BRA `(.L_x_11857) ;  /* 0x0000003000288947 */ /* 0x004fea0003800000 */
.L_x_11978:
        /* <DEDUP_REMOVED lines=9> */
.L_x_11858:
        /* <DEDUP_REMOVED lines=19> */
[----:B------:R-:W2:Y:S02]  /*1c160*/  SYNCS.PHASECHK.TRANS64.TRYWAIT P1, [R3+URZ+0x60], R24 ;  /* 0x00006018030075a7 */ /* 0x000ea4000802017f */
[----:B0-2---:R-:W-:Y:S05]  /*1c170*/  @!P1 BRA `(.L_x_11859) ;  /* 0x0000002c00c49947 */ /* 0x005fea0003800000 */
.L_x_11979:
[----:B------:R-:W-:Y:S05]  /*1c180*/  @P0 BRA `(.L_x_11860) ;  /* 0x0000000000140947 */ /* 0x000fea0003800000 */
[----:B------:R-:W-:Y:S01]  /*1c190*/  ISETP.NE.AND P1, PT, R28, RZ, PT ;  /* 0x000000ff1c00720c */ /* 0x000fe20003f25270 */
[----:B------:R-:W-:-:S04]  /*1c1a0*/  IMAD.MOV.U32 R2, RZ, RZ, 0x4000 ;  /* 0x00004000ff027424 */ /* 0x000fc800078e00ff */
[----:B------:R2:W-:Y:S08]  /*1c1b0*/  SYNCS.ARRIVE.TRANS64 RZ, [R3+URZ+0x50], R2 ;  /* 0x0000500203ff79a7 */ /* 0x0005f0000800003f */
[----:B------:R-:W-:Y:S05]  /*1c1c0*/  @!P1 BRA `(.L_x_11860) ;  /* 0x0000000000049947 */ /* 0x000fea0003800000 */
[----:B------:R-:W-:Y:S01]  /*1c1d0*/  BPT.TRAP 0x1 ;  /* 0x000000040000795c */ /* 0x000fe20000300000 */
.L_x_11860:
        /* <DEDUP_REMOVED lines=18> */
[----:B---3--:R-:W-:Y:S01]  /*1c300*/  NOP ;  /* 0x0000000000007918 */ /* 0x008fe20000000000 */
.L_x_11855:
[----:B------:R-:W-:Y:S05]  /*1c310*/  BSYNC B1 ;  /* 0x0000000000017941 */ /* 0x000fea0003800000 */
.L_x_11854:
        /* <DEDUP_REMOVED lines=31> */
.L_x_11863:
[----:B--2---:R-:W-:Y:S02]  /*1c510*/  LEA R2, R22, R27, 0x3 ;  /* 0x0000001b16027211 */ /* 0x004fe400078e18ff */
[----:B------:R-:W-:-:S04]  /*1c520*/  SHF.L.U32 R3, R24, 0x1f, RZ ;  /* 0x0000001f18037819 */ /* 0x000fc800000006ff */
[----:B------:R-:W2:Y:S02]  /*1c530*/  SYNCS.PHASECHK.TRANS64.TRYWAIT P0, [R2+URZ+0x16840], R3 ;  /* 0x01684003020075a7 */ /* 0x000ea4000800017f */
[----:B--2---:R-:W-:Y:S05]  /*1c540*/  @!P0 BRA `(.L_x_11864) ;  /* 0x0000002800e48947 */ /* 0x004fea0003800000 */
.L_x_11980:
        /* <DEDUP_REMOVED lines=9> */
.L_x_11865:
[----:B0-2---:R-:W-:Y:S01]  /*1c5e0*/  VIADD R3, R27, 0x16800 ;  /* 0x000168001b037836 */ /* 0x005fe20000000000 */
[----:B------:R-:W-:Y:S01]  /*1c5f0*/  R2UR UR11, R14 ;  /* 0x000000000e0b72ca */ /* 0x000fe200000e0000 */
[----:B------:R-:W-:Y:S01]  /*1c600*/  UIADD3 UR6, UP0, UR40, 0x370, URZ ;  /* 0x0000037028067890 */ /* 0x000fe2000ff1e03f */
[----:B------:R-:W-:Y:S01]  /*1c610*/  R2UR UR4, R23 ;  /* 0x00000000170472ca */ /* 0x000fe200000e0000 */
[----:B------:R-:W-:Y:S01]  /*1c620*/  IMAD R2, R22, 0x8, R3 ;  /* 0x0000000816027824 */ /* 0x000fe200078e0203 */
[----:B------:R-:W-:Y:S01]  /*1c630*/  R2UR UR12, R0 ;  /* 0x00000000000c72ca */ /* 0x000fe200000e0000 */
[----:B------:R-:W-:Y:S01]  /*1c640*/  UIADD3.X UR7, URZ, UR41, URZ, UP0, !UPT ;  /* 0x000000293f077290 */ /* 0x000fe200087fe43f */
[----:B-----5:R-:W-:Y:S01]  /*1c650*/  R2UR UR13, R4 ;  /* 0x00000000040d72ca */ /* 0x020fe200000e0000 */
[----:B------:R-:W-:Y:S01]  /*1c660*/  UMOV UR5, 0x14f00000 ;  /* 0x14f0000000057882 */ /* 0x000fe20000000000 */
[----:B------:R-:W-:Y:S01]  /*1c670*/  R2UR UR9, R2 ;  /* 0x00000000020972ca */ /* 0x000fe200000e0000 */
[----:B------:R-:W-:Y:S01]  /*1c680*/  IMAD R2, R22, 0x4000, R27 ;  /* 0x0000400016027824 */ /* 0x000fe200078e021b */
[----:B------:R-:W-:Y:S01]  /*1c690*/  SHF.L.U32 R11, R11, 0x1f, RZ ;  /* 0x0000001f0b0b7819 */ /* 0x000fe200000006ff */
[----:B------:R-:W-:-:S03]  /*1c6a0*/  UMOV UR10, URZ ;  /* 0x0000003f000a7c82 */ /* 0x000fc60008000000 */
[----:B------:R-:W-:Y:S01]  /*1c6b0*/  R2UR UR8, R2 ;  /* 0x00000000020872ca */ /* 0x000fe200000e0000 */
[----:B------:R-:W-:Y:S01]  /*1c6c0*/  ULEA UR11, UR11, UR4, 0x7 ;  /* 0x000000040b0b7291 */ /* 0x000fe2000f8e383f */
[----:B------:R-:W-:Y:S02]  /*1c6d0*/  IMAD R2, R10, 0x8, R3 ;  /* 0x000000080a027824 */ /* 0x000fe400078e0203 */
[----:B------:R-:W-:-:S03]  /*1c6e0*/  UMOV UR4, 0x0 ;  /* 0x0000000000047882 */ /* 0x000fc60000000000 */
[----:B------:R-:W-:-:S06]  /*1c6f0*/  UIADD3 UR9, UR9, 0x30, URZ ;  /* 0x0000003009097890 */ /* 0x000fcc000fffe03f */
[----:B------:R-:W-:-:S09]  /*1c700*/  UIADD3 UR8, UR8, 0xe400, URZ ;  /* 0x0000e40008087890 */ /* 0x000fd2000fffe03f */
[----:B------:R0:W-:Y:S01]  /*1c710*/  UTMALDG.4D [UR8], [UR6], desc[UR4] ;  /* 0x00000408060075b4 */ /* 0x0001e20008019000 */
[----:B------:R-:W2:Y:S02]  /*1c720*/  SYNCS.PHASECHK.TRANS64.TRYWAIT P1, [R2+URZ+0x60], R11 ;  /* 0x0000600b020075a7 */ /* 0x000ea4000802017f */
[----:B0-2---:R-:W-:Y:S05]  /*1c730*/  @!P1 BRA `(.L_x_11866) ;  /* 0x00000028007c9947 */ /* 0x005fea0003800000 */
.L_x_11981:
[----:B------:R-:W-:Y:S05]  /*1c740*/  @P0 BRA `(.L_x_11867) ;  /* 0x0000000000140947 */ /* 0x000fea0003800000 */
[----:B------:R-:W-:Y:S01]  /*1c750*/  ISETP.NE.AND P1, PT, R28, RZ, PT ;  /* 0x000000ff1c00720c */ /* 0x000fe20003f25270 */
[----:B------:R-:W-:-:S04]  /*1c760*/  IMAD.MOV.U32 R3, RZ, RZ, 0x4000 ;  /* 0x00004000ff037424 */ /* 0x000fc800078e00ff */
[----:B------:R2:W-:Y:S08]  /*1c770*/  SYNCS.ARRIVE.TRANS64 RZ, [R2+URZ+0x50], R3 ;  /* 0x0000500302ff79a7 */ /* 0x0005f0000800003f */
[----:B------:R-:W-:Y:S05]  /*1c780*/  @!P1 BRA `(.L_x_11867) ;  /* 0x0000000000049947 */ /* 0x000fea0003800000 */
[----:B------:R-:W-:Y:S01]  /*1c790*/  BPT.TRAP 0x1 ;  /* 0x000000040000795c */ /* 0x000fe20000300000 */
.L_x_11867:
        /* <DEDUP_REMOVED lines=19> */
.L_x_11862:
[----:B------:R-:W-:Y:S05]  /*1c8d0*/  BSYNC B1 ;  /* 0x0000000000017941 */ /* 0x000fea0003800000 */
.L_x_11861:
[----:B------:R-:W-:Y:S01]  /*1c8e0*/  ISETP.GT.AND P0, PT, R13, R29, PT ;  /* 0x0000001d0d00720c */ /* 0x000fe20003f04270 */
[----:B------:R-:W-:-:S12]  /*1c8f0*/  VIADD R9, R9, 0xfffffffe ;  /* 0xfffffffe09097836 */ /* 0x000fd80000000000 */
[----:B------:R-:W-:Y:S05]  /*1c900*/  @P0 BRA `(.L_x_11868) ;  /* 0xfffffff400180947 */ /* 0x000fea000383ffff */
.L_x_11844:
[----:B------:R-:W-:Y:S05]  /*1c910*/  BSYNC B0 ;  /* 0x0000000000007941 */ /* 0x000fea0003800000 */
.L_x_11843:
[----:B------:R-:W-:Y:S01]  /*1c920*/  ISETP.NE.AND P0, PT, R28, RZ, PT ;  /* 0x000000ff1c00720c */ /* 0x000fe20003f05270 */
[----:B------:R-:W-:-:S12]  /*1c930*/  BSSY B0, `(.L_x_11869) ;  /* 0x000000e000007945 */ /* 0x000fd80003800000 */
[----:B------:R-:W-:Y:S05]  /*1c940*/  @P0 BRA `(.L_x_11870) ;  /* 0x0000000000300947 */ /* 0x000fea0003800000 */
[----:B------:R-:W3:Y:S01]  /*1c950*/  S2R R9, SR_LANEID ;  /* 0x0000000000097919 */ /* 0x000ee20000000000 */
[----:B------:R-:W-:Y:S01]  /*1c960*/  VOTEU.ANY UR4, UPT, PT ;  /* 0x0000000000047886 */ /* 0x000fe200038e0100 */
[----:B0-2---:R-:W0:Y:S01]  /*1c970*/  LDC.64 R2, c[0x0][0xc38] ;  /* 0x00030e00ff027b82 */ /* 0x005e220000000a00 */
[----:B------:R-:W3:Y:S08]  /*1c980*/  FLO.U32 R4, UR4 ;  /* 0x0000000400047d00 */ /* 0x000ef000080e0000 */
[----:B------:R-:W0:Y:S01]  /*1c990*/  POPC R5, UR4 ;  /* 0x0000000400057d09 */ /* 0x000e220008000000 */
[----:B---3--:R-:W-:-:S13]  /*1c9a0*/  ISETP.EQ.U32.AND P0, PT, R4, R9, PT ;  /* 0x000000090400720c */ /* 0x008fda0003f02070 */
[----:B0-----:R-:W2:Y:S01]  /*1c9b0*/  @P0 ATOMG.E.ADD.STRONG.GPU PT, R3, desc[UR38][R2.64], R5 ;  /* 0x00000005020309a8 */ /* 0x001ea200081ee1e6 */
[----:B------:R-:W0:Y:S02]  /*1c9c0*/  S2R R6, SR_LTMASK ;  /* 0x0000000000067919 */ /* 0x000e240000003900 */
[----:B0-----:R-:W-:-:S04]  /*1c9d0*/  LOP3.LUT R6, R6, UR4, RZ, 0xc0, !PT ;  /* 0x0000000406067c12 */ /* 0x001fc8000f8ec0ff */
[----:B------:R-:W0:Y:S01]  /*1c9e0*/  POPC R9, R6 ;  /* 0x0000000600097309 */ /* 0x000e220000000000 */
[----:B--2---:R-:W0:Y:S02]  /*1c9f0*/  SHFL.IDX PT, R4, R3, R4, 0x1f ;  /* 0x00001f0403047589 */ /* 0x004e2400000e0000 */
[----:B0-----:R-:W-:-:S07]  /*1ca00*/  IADD3 R16, R4, UR37, R9 ;  /* 0x0000002504107c10 */ /* 0x001fce000fffe009 */
.L_x_11870:
[----:B------:R-:W-:Y:S05]  /*1ca10*/  BSYNC B0 ;  /* 0x0000000000007941 */ /* 0x000fea0003800000 */
.L_x_11869:
[----:B------:R-:W-:Y:S04]  /*1ca20*/  BSSY B0, `(.L_x_11871) ;  /* 0x0000020000007945 */ /* 0x000fe80003800000 */
[----:B------:R-:W-:Y:S05]  /*1ca30*/  @!P6 BRA `(.L_x_11872) ;  /* 0x000000000078e947 */ /* 0x000fea0003800000 */
[----:B--2---:R-:W-:Y:S01]  /*1ca40*/  IMAD R3, R22, 0x8, R27 ;  /* 0x0000000816037824 */ /* 0x004fe200078e021b */
[----:B0-----:R-:W-:-:S04]  /*1ca50*/  SHF.L.U32 R2, R24, 0x1f, RZ ;  /* 0x0000001f18027819 */ /* 0x001fc800000006ff */
[----:B------:R-:W0:Y:S02]  /*1ca60*/  SYNCS.PHASECHK.TRANS64.TRYWAIT P0, [R3+URZ+0x16860], R2 ;  /* 0x01686002030075a7 */ /* 0x000e24000800017f */
[----:B0-----:R-:W-:Y:S05]  /*1ca70*/  @!P0 BRA `(.L_x_11873) ;  /* 0x0000002400c08947 */ /* 0x001fea0003800000 */
.L_x_11982:
        /* <DEDUP_REMOVED lines=9> */
.L_x_11874:
        /* <DEDUP_REMOVED lines=16> */
[----:B---3--:R-:W-:Y:S01]  /*1cc10*/  NOP ;  /* 0x0000000000007918 */ /* 0x008fe20000000000 */
.L_x_11872:
[----:B------:R-:W-:Y:S05]  /*1cc20*/  BSYNC B0 ;  /* 0x0000000000007941 */ /* 0x000fea0003800000 */
.L_x_11871:
[----:B------:R-:W-:-:S05]  /*1cc30*/  VIADD R22, R22, 0x1 ;  /* 0x0000000116167836 */ /* 0x000fca0000000000 */
[----:B------:R-:W-:-:S04]  /*1cc40*/  ISETP.NE.AND P0, PT, R22, 0x2, PT ;  /* 0x000000021600780c */ /* 0x000fc80003f05270 */
[----:B0-2---:R-:W-:Y:S02]  /*1cc50*/  SEL R3, RZ, 0x1, P0 ;  /* 0x00000001ff037807 */ /* 0x005fe40000000000 */
[----:B------:R-:W-:Y:S02]  /*1cc60*/  SEL R22, R22, RZ, P0 ;  /* 0x000000ff16167207 */ /* 0x000fe40000000000 */
[----:B------:R-:W-:-:S07]  /*1cc70*/  LOP3.LUT R24, R24, R3, RZ, 0x3c, !PT ;  /* 0x0000000318187212 */ /* 0x000fce00078e3cff */
.L_x_11830:
[----:B------:R-:W-:Y:S05]  /*1cc80*/  BSYNC B6 ;  /* 0x0000000000067941 */ /* 0x000fea0003800000 */
.L_x_11828:
[----:B------:R-:W-:-:S03]  /*1cc90*/  UMOV UR4, 0xffffffff ;  /* 0xffffffff00047882 */ /* 0x000fc60000000000 */
[----:B------:R-:W-:Y:S05]  /*1cca0*/  BRA.DIV UR4, `(.L_x_11875) ;  /* 0x0000002604487947 */ /* 0x000fea000b800000 */
[----:B------:R2:W3:Y:S04]  /*1ccb0*/  SHFL.IDX PT, R4, R16, RZ, 0x1f ;  /* 0x00001fff10047589 */ /* 0x0004e800000e0000 */
[----:B------:R2:W4:Y:S02]  /*1ccc0*/  SHFL.IDX PT, R5, R16, 0x1, 0x1f ;  /* 0x00201f0010057f89 */ /* 0x00052400000e0000 */
.L_x_11986:
        /* <DEDUP_REMOVED lines=11> */
.L_x_11877:
[----:B------:R-:W-:Y:S05]  /*1cd80*/  BSYNC B0 ;  /* 0x0000000000007941 */ /* 0x000fea0003800000 */
.L_x_11876:
        /* <DEDUP_REMOVED lines=23> */
.L_x_11994:
[----:B------:R-:W-:Y:S02]  /*1cf00*/  ULDC UR4, c[0x0][0xc10] ;  /* 0x0003040000047ab9 */ /* 0x000fe40000000800 */
[----:B------:R-:W-:-:S04]  /*1cf10*/  IMAD.U32 R7, RZ, RZ, UR4 ;  /* 0x00000004ff077e24 */ /* 0x000fc8000f8e00ff */
[----:B0-----:R-:W-:-:S04]  /*1cf20*/  IMAD R14, R14, R7, RZ ;  /* 0x000000070e0e7224 */ /* 0x001fc800078e02ff */
[----:B----4-:R-:W-:-:S05]  /*1cf30*/  IMAD.IADD R5, R5, 0x1, R14 ;  /* 0x0000000105057824 */ /* 0x010fca00078e020e */
[----:B---3--:R-:W-:-:S13]  /*1cf40*/  ISETP.GT.AND P0, PT, R5, R4, PT ;  /* 0x000000040500720c */ /* 0x008fda0003f04270 */
[----:B------:R-:W-:Y:S05]  /*1cf50*/  @P0 BRA `(.L_x_11879) ;  /* 0x0000000000ac0947 */ /* 0x000fea0003800000 */
[----:B------:R-:W0:Y:S02]  /*1cf60*/  LDC R0, c[0x0][0xc14] ;  /* 0x00030500ff007b82 */ /* 0x000e240000000800 */
.L_x_11884:
        /* <DEDUP_REMOVED lines=12> */
.L_x_11882:
[----:B------:R-:W-:Y:S05]  /*1d030*/  BSYNC B0 ;  /* 0x0000000000007941 */ /* 0x000fea0003800000 */
.L_x_11881:
        /* <DEDUP_REMOVED lines=23> */
.L_x_12002:
[----:B------:R-:W-:Y:S02]  /*1d1b0*/  ULDC UR4, c[0x0][0xc10] ;  /* 0x0003040000047ab9 */ /* 0x000fe40000000800 */
[----:B------:R-:W-:-:S04]  /*1d1c0*/  IMAD.U32 R7, RZ, RZ, UR4 ;  /* 0x00000004ff077e24 */ /* 0x000fc8000f8e00ff */
[----:B---3--:R-:W-:-:S05]  /*1d1d0*/  IMAD R14, R14, R7, RZ ;  /* 0x000000070e0e7224 */ /* 0x008fca00078e02ff */
[----:B------:R-:W-:-:S04]  /*1d1e0*/  IADD3 R5, R14, R5, RZ ;  /* 0x000000050e057210 */ /* 0x000fc80007ffe0ff */
[----:B------:R-:W-:-:S13]  /*1d1f0*/  ISETP.GT.AND P0, PT, R5, R4, PT ;  /* 0x000000040500720c */ /* 0x000fda0003f04270 */
[----:B------:R-:W-:Y:S05]  /*1d200*/  @!P0 BRA `(.L_x_11884) ;  /* 0xfffffffc00588947 */ /* 0x000fea000383ffff */
.L_x_11879:
[----:B--2---:R-:W-:Y:S01]  /*1d210*/  IMAD.IADD R16, R5, 0x1, -R14 ;  /* 0x0000000105107824 */ /* 0x004fe200078e0a0e */
[----:B------:R-:W-:-:S03]  /*1d220*/  UMOV UR4, 0xffffffff ;  /* 0xffffffff00047882 */ /* 0x000fc60000000000 */
[----:B------:R-:W-:-:S05]  /*1d230*/  IMAD R3, R8, R7, R16 ;  /* 0x0000000708037224 */ /* 0x000fca00078e0210 */
[----:B------:R-:W-:Y:S01]  /*1d240*/  ISETP.GT.AND P6, PT, R3, R4, PT ;  /* 0x000000040300720c */ /* 0x000fe20003fc4270 */
[----:B------:R-:W-:-:S12]  /*1d250*/  BRA.DIV UR4, `(.L_x_11885) ;  /* 0x0000002604c87947 */ /* 0x000fd8000b800000 */
[----:B------:R-:W-:-:S04]  /*1d260*/  VOTE.ANY R3, PT, !P6 ;  /* 0x0000000000037806 */ /* 0x000fc800070e0100 */
[----:B------:R-:W2:Y:S02]  /*1d270*/  POPC R5, R3 ;  /* 0x0000000300057309 */ /* 0x000ea40000000000 */
[----:B--2---:R2:W3:Y:S02]  /*1d280*/  SHFL.IDX PT, R17, R2, R5, 0x1f ;  /* 0x00001f0502117589 */ /* 0x0044e400000e0000 */
.L_x_12006:
[----:B------:R-:W-:Y:S01]  /*1d290*/  ISETP.NE.AND P0, PT, R3, RZ, PT ;  /* 0x000000ff0300720c */ /* 0x000fe20003f05270 */
[----:B------:R-:W-:-:S12]  /*1d2a0*/  IMAD.MOV.U32 R14, RZ, RZ, RZ ;  /* 0x000000ffff0e7224 */ /* 0x000fd800078e00ff */
[----:B------:R-:W-:Y:S05]  /*1d2b0*/  @!P0 BRA `(.L_x_11886) ;  /* 0x0000000000108947 */ /* 0x000fea0003800000 */
[----:B------:R-:W-:Y:S01]  /*1d2c0*/  UMOV UR4, 0xffffffff ;  /* 0xffffffff00047882 */ /* 0x000fe20000000000 */
[----:B------:R-:W-:Y:S02]  /*1d2d0*/  VIADD R12, R5, 0xffffffff ;  /* 0xffffffff050c7836 */ /* 0x000fe40000000000 */
[----:B------:R-:W-:Y:S05]  /*1d2e0*/  BRA.DIV UR4, `(.L_x_11887) ;  /* 0x0000002604ec7947 */ /* 0x000fea000b800000 */
[----:B------:R4:W0:Y:S02]  /*1d2f0*/  SHFL.IDX PT, R14, R8, R12, 0x1f ;  /* 0x00001f0c080e7589 */ /* 0x00082400000e0000 */
.L_x_11886:
[----:B--2---:R-:W2:Y:S01]  /*1d300*/  LDC.64 R2, c[0x0][0xc68] ;  /* 0x00031a00ff027b82 */ /* 0x004ea20000000a00 */
[----:B------:R-:W-:-:S04]  /*1d310*/  IMAD.IADD R19, R5, 0x1, R19 ;  /* 0x0000000105137824 */ /* 0x000fc800078e0213 */
        /* <DEDUP_REMOVED lines=65> */
.L_x_11880:
[----:B------:R-:W-:Y:S01]  /*1d730*/  UMOV UR4, URZ ;  /* 0x0000003f00047c82 */ /* 0x000fe20008000000 */
[----:B------:R-:W-:Y:S01]  /*1d740*/  UMOV UR5, URZ ;  /* 0x0000003f00057c82 */ /* 0x000fe20008000000 */
[----:B------:R-:W-:Y:S01]  /*1d750*/  ULDC UR6, c[0x0][0xc14] ;  /* 0x0003050000067ab9 */ /* 0x000fe20000000800 */
[----:B--2---:R-:W-:Y:S02]  /*1d760*/  IMAD.MOV.U32 R16, RZ, RZ, R4 ;  /* 0x000000ffff107224 */ /* 0x004fe400078e0004 */
[----:B------:R-:W-:Y:S02]  /*1d770*/  IMAD.U32 R17, RZ, RZ, UR4 ;  /* 0x00000004ff117e24 */ /* 0x000fe4000f8e00ff */
[----:B------:R-:W-:Y:S02]  /*1d780*/  IMAD.U32 R18, RZ, RZ, UR5 ;  /* 0x00000005ff127e24 */ /* 0x000fe4000f8e00ff */
[----:B------:R-:W-:-:S07]  /*1d790*/  IMAD.U32 R19, RZ, RZ, UR6 ;  /* 0x00000006ff137e24 */ /* 0x000fce000f8e00ff */
.L_x_11888:
        /* <DEDUP_REMOVED lines=10> */
.L_x_11789:
        /* <DEDUP_REMOVED lines=12> */
.L_x_12009:
[----:B------:R-:W-:Y:S05]  /*1d900*/  BSYNC B0 ;  /* 0x0000000000007941 */ /* 0x000fea0003800000 */
.L_x_11890:
[----:B------:R-:W-:-:S03]  /*1d910*/  UMOV UR4, 0xffffffff ;  /* 0xffffffff00047882 */ /* 0x000fc60000000000 */
[----:B------:R-:W-:Y:S05]  /*1d920*/  BRA.DIV UR4, `(.L_x_11892) ;  /* 0x0000002204947947 */ /* 0x000fea000b800000 */
[----:B0-----:R-:W0:Y:S02]  /*1d930*/  S2R R0, SR_TID.X ;  /* 0x0000000000007919 */ /* 0x001e240000002100 */
[----:B0-----:R-:W-:-:S04]  /*1d940*/  SHF.R.U32.HI R0, RZ, 0x5, R0 ;  /* 0x00000005ff007819 */ /* 0x001fc80000011600 */
[----:B------:R-:W-:-:S05]  /*1d950*/  LOP3.LUT R0, R0, 0x3, RZ, 0xc0, !PT ;  /* 0x0000000300007812 */ /* 0x000fca00078ec0ff */
[----:B------:R0:W2:Y:S02]  /*1d960*/  SHFL.IDX PT, R14, R0, RZ, 0x1f ;  /* 0x00001fff000e7589 */ /* 0x0000a400000e0000 */
.L_x_12012:
[----:B--2---:R-:W-:-:S13]  /*1d970*/  ISETP.NE.AND P0, PT, R14, RZ, PT ;  /* 0x000000ff0e00720c */ /* 0x004fda0003f05270 */
[----:B------:R-:W-:Y:S05]  /*1d980*/  @P0 BRA `(.L_x_11567) ;  /* 0x0000000000880947 */ /* 0x000fea0003800000 */
[----:B------:R-:W-:-:S03]  /*1d990*/  UMOV UR4, 0xffffffff ;  /* 0xffffffff00047882 */ /* 0x000fc60000000000 */
[----:B------:R-:W-:Y:S05]  /*1d9a0*/  BRA.DIV UR4, `(.L_x_11893) ;  /* 0x0000002204a87947 */ /* 0x000fea000b800000 */
[----:B------:R-:W-:-:S13]  /*1d9b0*/  ELECT P6, URZ, PT ;  /* 0x00000000003f782f */ /* 0x000fda00038c0000 */
.L_x_12015:
[----:B------:R-:W-:Y:S05]  /*1d9c0*/  @!P6 BRA `(.L_x_11567) ;  /* 0x000000000078e947 */ /* 0x000fea0003800000 */
[----:B------:R-:W-:-:S06]  /*1d9d0*/  ULOP3.LUT UR4, UR36, 0x2, URZ, 0xfc, !UPT ;  /* 0x0000000224047892 */ /* 0x000fcc000f8efc3f */
[----:B0-----:R-:W-:-:S04]  /*1d9e0*/  MOV R0, UR4 ;  /* 0x0000000400007c02 */ /* 0x001fc80008000f00 */
[----:B------:R-:W-:-:S13]  /*1d9f0*/  ISETP.NE.AND P2, PT, R0, 0x3, PT ;  /* 0x000000030000780c */ /* 0x000fda0003f45270 */
[----:B------:R-:W-:Y:S05]  /*1da00*/  @!P2 BRA `(.L_x_11894) ;  /* 0x000000000004a947 */ /* 0x000fea0003800000 */
[----:B------:R-:W-:Y:S01]  /*1da10*/  BPT.TRAP 0x1 ;  /* 0x000000040000795c */ /* 0x000fe20000300000 */
.L_x_11894:
        /* <DEDUP_REMOVED lines=12> */
.L_x_12016:
[----:B------:R-:W2:Y:S02]  /*1dae0*/  SYNCS.PHASECHK.TRANS64.TRYWAIT P0, [R3+URZ], R0 ;  /* 0x00000000030075a7 */ /* 0x000ea4000800017f */
[----:B--2---:R-:W-:Y:S05]  /*1daf0*/  @!P0 BRA `(.L_x_11896) ;  /* 0x0000002000888947 */ /* 0x004fea0003800000 */
.L_x_12017:
[----:B------:R-:W-:Y:S05]  /*1db00*/  @!P2 BRA `(.L_x_11897) ;  /* 0x000000000004a947 */ /* 0x000fea0003800000 */
[----:B------:R-:W-:Y:S01]  /*1db10*/  BPT.TRAP 0x1 ;  /* 0x000000040000795c */ /* 0x000fe20000300000 */
.L_x_11897:
[----:B--2---:R-:W-:-:S04]  /*1db20*/  VIADD R3, R9, 0x16860 ;  /* 0x0001686009037836 */ /* 0x004fc80000000000 */
[----:B------:R-:W-:-:S04]  /*1db30*/  IMAD R5, R22, 0x8, R3 ;  /* 0x0000000816057824 */ /* 0x000fc800078e0203 */
[----:B------:R-:W2:Y:S02]  /*1db40*/  SYNCS.PHASECHK.TRANS64.TRYWAIT P0, [R5+URZ], R2 ;  /* 0x00000002050075a7 */ /* 0x000ea4000800017f */
[----:B--2---:R-:W-:Y:S05]  /*1db50*/  @!P0 BRA `(.L_x_11898) ;  /* 0x0000002000848947 */ /* 0x004fea0003800000 */
.L_x_12018:
[----:B------:R-:W-:-:S07]  /*1db60*/  IMAD R3, R4, 0x8, R3 ;  /* 0x0000000804037824 */ /* 0x000fce00078e0203 */
.L_x_11899:
[----:B---3--:R3:W4:Y:S02]  /*1db70*/  SYNCS.PHASECHK.TRANS64.TRYWAIT P0, [R3+URZ], R0 ;  /* 0x00000000030075a7 */ /* 0x008724000800017f */
[----:B----4-:R-:W-:Y:S05]  /*1db80*/  @!P0 NANOSLEEP.SYNCS 0x989680 ;  /* 0x009896800000895d */ /* 0x010fea0003900000 */
[----:B------:R-:W4:Y:S02]  /*1db90*/  @!P0 SYNCS.PHASECHK.TRANS64 P0, [R3+URZ], R0 ;  /* 0x00000000030085a7 */ /* 0x000f24000800007f */
[----:B----4-:R-:W-:Y:S05]  /*1dba0*/  @!P0 BRA `(.L_x_11899) ;  /* 0xfffffffc00f08947 */ /* 0x010fea000383ffff */
.L_x_11567:
[----:B------:R-:W-:Y:S05]  /*1dbb0*/  BSYNC B7 ;  /* 0x0000000000077941 */ /* 0x000fea0003800000 */
.L_x_11564:
[----:B------:R-:W-:Y:S05]  /*1dbc0*/  EXIT ;  /* 0x000000000000794d */ /* 0x000fea0003800000 */
.L_x_11593:
[----:B0-----:R0:W1:Y:S02]  /*1dbd0*/  SYNCS.PHASECHK.TRANS64.TRYWAIT P6, [R86+URZ+0x16890], R98 ;  /* 0x01689062560075a7 */ /* 0x00106400080c017f */
[----:B-1----:R-:W-:Y:S05]  /*1dbe0*/  @!P6 NANOSLEEP.SYNCS 0x989680 ;  /* 0x009896800000e95d */ /* 0x002fea0003900000 */
[----:B------:R-:W1:Y:S02]  /*1dbf0*/  @!P6 SYNCS.PHASECHK.TRANS64 P6, [R86+URZ+0x16890], R98 ;  /* 0x016890625600e5a7 */ /* 0x000e6400080c007f */
[----:B-1----:R-:W-:Y:S05]  /*1dc00*/  @!P6 BRA `(.L_x_11593) ;  /* 0xfffffffc00f0e947 */ /* 0x002fea000383ffff */
[----:B------:R-:W-:Y:S05]  /*1dc10*/  BRA `(.L_x_11900) ;  /* 0xfffffe5000247947 */ /* 0x000fea000383ffff */
.L_x_11613:
[----:B0-----:R0:W1:Y:S02]  /*1dc20*/  SYNCS.PHASECHK.TRANS64.TRYWAIT P5, [R86+URZ+0x16890], R98 ;  /* 0x01689062560075a7 */ /* 0x00106400080a017f */
[----:B-1----:R-:W-:Y:S05]  /*1dc30*/  @!P5 NANOSLEEP.SYNCS 0x989680 ;  /* 0x009896800000d95d */ /* 0x002fea0003900000 */
[----:B------:R-:W1:Y:S02]  /*1dc40*/  @!P5 SYNCS.PHASECHK.TRANS64 P5, [R86+URZ+0x16890], R98 ;  /* 0x016890625600d5a7 */ /* 0x000e6400080a007f */
[----:B-1----:R-:W-:Y:S05]  /*1dc50*/  @!P5 BRA `(.L_x_11613) ;  /* 0xfffffffc00f0d947 */ /* 0x002fea000383ffff */
[----:B------:R-:W-:Y:S05]  /*1dc60*/  BRA `(.L_x_11901) ;  /* 0xfffffe6000ac7947 */ /* 0x000fea000383ffff */
.L_x_11622:
[----:B0-----:R0:W1:Y:S02]  /*1dc70*/  SYNCS.PHASECHK.TRANS64.TRYWAIT P4, [R86+URZ+0x16890], R98 ;  /* 0x01689062560075a7 */ /* 0x001064000808017f */
[----:B-1----:R-:W-:Y:S05]  /*1dc80*/  @!P4 NANOSLEEP.SYNCS 0x989680 ;  /* 0x009896800000c95d */ /* 0x002fea0003900000 */
[----:B------:R-:W1:Y:S02]  /*1dc90*/  @!P4 SYNCS.PHASECHK.TRANS64 P4, [R86+URZ+0x16890], R98 ;  /* 0x016890625600c5a7 */ /* 0x000e64000808007f */
[----:B-1----:R-:W-:Y:S05]  /*1dca0*/  @!P4 BRA `(.L_x_11622) ;  /* 0xfffffffc00f0c947 */ /* 0x002fea000383ffff */
[----:B------:R-:W-:Y:S05]  /*1dcb0*/  BRA `(.L_x_11902) ;  /* 0xfffffe7000bc7947 */ /* 0x000fea000383ffff */
.L_x_11628:
[----:B--2---:R2:W3:Y:S02]  /*1dcc0*/  SYNCS.PHASECHK.TRANS64.TRYWAIT P3, [R86+URZ+0x168b0], R98 ;  /* 0x0168b062560075a7 */ /* 0x0044e4000806017f */
[----:B---3--:R-:W-:Y:S05]  /*1dcd0*/  @!P3 NANOSLEEP.SYNCS 0x989680 ;  /* 0x009896800000b95d */ /* 0x008fea0003900000 */
[----:B------:R-:W3:Y:S02]  /*1dce0*/  @!P3 SYNCS.PHASECHK.TRANS64 P3, [R86+URZ+0x168b0], R98 ;  /* 0x0168b0625600b5a7 */ /* 0x000ee4000806007f */
[----:B---3--:R-:W-:Y:S05]  /*1dcf0*/  @!P3 BRA `(.L_x_11628) ;  /* 0xfffffffc00f0b947 */ /* 0x008fea000383ffff */
[----:B------:R-:W-:Y:S05]  /*1dd00*/  BRA `(.L_x_11903) ;  /* 0xfffffe7400507947 */ /* 0x000fea000383ffff */
.L_x_11644:
[----:B------:R-:W-:Y:S01]  /*1dd10*/  BSSY B0, `(.L_x_11904) ;  /* 0x0000008000007945 */ /* 0x000fe20003800000 */
[----:B------:R-:W-:Y:S02]  /*1dd20*/  IMAD.MOV.U32 R13, RZ, RZ, R24 ;  /* 0x000000ffff0d7224 */ /* 0x000fe400078e0018 */
[----:B------:R-:W-:Y:S02]  /*1dd30*/  IMAD.MOV.U32 R12, RZ, RZ, RZ ;  /* 0x000000ffff0c7224 */ /* 0x000fe400078e00ff */
[----:B------:R-:W-:Y:S02]  /*1dd40*/  IMAD.MOV.U32 R11, RZ, RZ, 0x1f ;  /* 0x0000001fff0b7424 */ /* 0x000fe400078e00ff */
[----:B------:R-:W-:-:S07]  /*1dd50*/  IMAD.MOV.U32 R15, RZ, RZ, -0x1 ;  /* 0xffffffffff0f7424 */ /* 0x000fce00078e00ff */
[----:B0----5:R-:W-:Y:S05]  /*1dd60*/  WARPSYNC.COLLECTIVE R15, `(.L_x_11905) ;  /* 0x000000000f087348 */ /* 0x021fea0003c00000 */
[----:B0-----:R0:W1:Y:S02]  /*1dd70*/  SHFL.IDX P6, R14, R13, R12, R11 ;  /* 0x0000000c0d0e7389 */ /* 0x00106400000c000b */
[----:B01---5:R-:W-:Y:S01]  /*1dd80*/  ENDCOLLECTIVE ;  /* 0x000000000000791b */ /* 0x023fe20003800000 */
.L_x_11905:
[----:B------:R-:W-:Y:S05]  /*1dd90*/  BSYNC B0 ;  /* 0x0000000000007941 */ /* 0x000fea0003800000 */
.L_x_11904:
[----:B------:R0:W-:Y:S01]  /*1dda0*/  STL [R1+0x10], R14 ;  /* 0x0000100e01007387 */ /* 0x0001e20000100800 */
[----:B------:R-:W-:Y:S05]  /*1ddb0*/  BRA `(.L_x_11906) ;  /* 0xfffffe7c00887947 */ /* 0x000fea000383ffff */
.L_x_11660:
[----:B------:R-:W-:Y:S01]  /*1ddc0*/  BSSY B1, `(.L_x_11907) ;  /* 0x0000008000017945 */ /* 0x000fe20003800000 */
[----:B0-----:R-:W-:Y:S02]  /*1ddd0*/  IMAD.MOV.U32 R13, RZ, RZ, R5 ;  /* 0x000000ffff0d7224 */ /* 0x001fe400078e0005 */
[----:B------:R-:W-:Y:S02]  /*1dde0*/  IMAD.MOV.U32 R12, RZ, RZ, RZ ;  /* 0x000000ffff0c7224 */ /* 0x000fe400078e00ff */
[----:B------:R-:W-:Y:S02]  /*1ddf0*/  IMAD.MOV.U32 R11, RZ, RZ, 0x1c1f ;  /* 0x00001c1fff0b7424 */ /* 0x000fe400078e00ff */
[----:B------:R-:W-:-:S07]  /*1de00*/  IMAD.MOV.U32 R15, RZ, RZ, -0x1 ;  /* 0xffffffffff0f7424 */ /* 0x000fce00078e00ff */
[----:B-----5:R-:W-:Y:S05]  /*1de10*/  WARPSYNC.COLLECTIVE R15, `(.L_x_11908) ;  /* 0x000000000f087348 */ /* 0x020fea0003c00000 */
[----:B------:R0:W1:Y:S02]  /*1de20*/  SHFL.IDX P6, R14, R13, R12, R11 ;  /* 0x0000000c0d0e7389 */ /* 0x00006400000c000b */
[----:B01---5:R-:W-:Y:S01]  /*1de30*/  ENDCOLLECTIVE ;  /* 0x000000000000791b */ /* 0x023fe20003800000 */
.L_x_11908:
[----:B------:R-:W-:Y:S05]  /*1de40*/  BSYNC B1 ;  /* 0x0000000000017941 */ /* 0x000fea0003800000 */
.L_x_11907:
[----:B------:R-:W-:Y:S05]  /*1de50*/  BRA `(.L_x_11909) ;  /* 0xfffffe8c00187947 */ /* 0x000fea000383ffff */
.L_x_11661:
[----:B------:R-:W-:Y:S01]  /*1de60*/  BSSY B1, `(.L_x_11910) ;  /* 0x0000008000017945 */ /* 0x000fe20003800000 */
[----:B0-----:R-:W-:Y:S01]  /*1de70*/  IMAD.MOV.U32 R13, RZ, RZ, R4 ;  /* 0x000000ffff0d7224 */ /* 0x001fe200078e0004 */
[----:B------:R-:W-:Y:S01]  /*1de80*/  MOV R12, RZ ;  /* 0x000000ff000c7202 */ /* 0x000fe20000000f00 */
[----:B------:R-:W-:Y:S02]  /*1de90*/  IMAD.MOV.U32 R11, RZ, RZ, 0x1c1f ;  /* 0x00001c1fff0b7424 */ /* 0x000fe400078e00ff */
[----:B------:R-:W-:-:S07]  /*1dea0*/  IMAD.MOV.U32 R15, RZ, RZ, -0x1 ;  /* 0xffffffffff0f7424 */ /* 0x000fce00078e00ff */
[----:B-----5:R-:W-:Y:S05]  /*1deb0*/  WARPSYNC.COLLECTIVE R15, `(.L_x_11911) ;  /* 0x000000000f087348 */ /* 0x020fea0003c00000 */
[----:B------:R0:W1:Y:S02]  /*1dec0*/  SHFL.IDX P6, R14, R13, R12, R11 ;  /* 0x0000000c0d0e7389 */ /* 0x00006400000c000b */
[----:B01---5:R-:W-:Y:S01]  /*1ded0*/  ENDCOLLECTIVE ;  /* 0x000000000000791b */ /* 0x023fe20003800000 */
.L_x_11911:
[----:B------:R-:W-:Y:S05]  /*1dee0*/  BSYNC B1 ;  /* 0x0000000000017941 */ /* 0x000fea0003800000 */
.L_x_11910:
[----:B------:R-:W-:Y:S05]  /*1def0*/  BRA `(.L_x_11912) ;  /* 0xfffffe8800f87947 */ /* 0x000fea000383ffff */
.L_x_11662:
        /* <DEDUP_REMOVED lines=8> */
.L_x_11914:
[----:B------:R-:W-:Y:S05]  /*1df80*/  BSYNC B1 ;  /* 0x0000000000017941 */ /* 0x000fea0003800000 */
.L_x_11913:
[----:B------:R-:W-:Y:S05]  /*1df90*/  BRA `(.L_x_11915) ;  /* 0xfffffe8800d87947 */ /* 0x000fea000383ffff */
.L_x_11663:
        /* <DEDUP_REMOVED lines=8> */
.L_x_11917:
[----:B------:R-:W-:Y:S05]  /*1e020*/  BSYNC B1 ;  /* 0x0000000000017941 */ /* 0x000fea0003800000 */
.L_x_11916:
[----:B------:R-:W-:Y:S05]  /*1e030*/  BRA `(.L_x_11918) ;  /* 0xfffffe8800b87947 */ /* 0x000fea000383ffff */
.L_x_11664:
[----:B------:R-:W-:Y:S01]  /*1e040*/  BSSY B1, `(.L_x_11919) ;  /* 0x0000008000017945 */ /* 0x000fe20003800000 */
[----:B0-----:R-:W-:Y:S02]  /*1e050*/  IMAD.MOV.U32 R13, RZ, RZ, R5 ;  /* 0x000000ffff0d7224 */ /* 0x001fe400078e0005 */
[----:B------:R-:W-:Y:S02]  /*1e060*/  IMAD.MOV.U32 R12, RZ, RZ, 0x1 ;  /* 0x00000001ff0c7424 */ /* 0x000fe400078e00ff */
[----:B------:R-:W-:Y:S02]  /*1e070*/  IMAD.MOV.U32 R11, RZ, RZ, 0x1c1f ;  /* 0x00001c1fff0b7424 */ /* 0x000fe400078e00ff */
[----:B------:R-:W-:-:S07]  /*1e080*/  IMAD.MOV.U32 R15, RZ, RZ, -0x1 ;  /* 0xffffffffff0f7424 */ /* 0x000fce00078e00ff */
[----:B-----5:R-:W-:Y:S05]  /*1e090*/  WARPSYNC.COLLECTIVE R15, `(.L_x_11920) ;  /* 0x000000000f087348 */ /* 0x020fea0003c00000 */
[----:B------:R0:W1:Y:S02]  /*1e0a0*/  SHFL.IDX P6, R14, R13, R12, R11 ;  /* 0x0000000c0d0e7389 */ /* 0x00006400000c000b */
[----:B01---5:R-:W-:Y:S01]  /*1e0b0*/  ENDCOLLECTIVE ;  /* 0x000000000000791b */ /* 0x023fe20003800000 */
.L_x_11920:
[----:B------:R-:W-:Y:S05]  /*1e0c0*/  BSYNC B1 ;  /* 0x0000000000017941 */ /* 0x000fea0003800000 */
.L_x_11919:
[----:B------:R-:W-:Y:S05]  /*1e0d0*/  BRA `(.L_x_11921) ;  /* 0xfffffe8800987947 */ /* 0x000fea000383ffff */
.L_x_11665:
[----:B------:R-:W-:Y:S01]  /*1e0e0*/  BSSY B1, `(.L_x_11922) ;  /* 0x0000008000017945 */ /* 0x000fe20003800000 */
[----:B0-----:R-:W-:Y:S01]  /*1e0f0*/  IMAD.MOV.U32 R13, RZ, RZ, R4 ;  /* 0x000000ffff0d7224 */ /* 0x001fe200078e0004 */
[----:B------:R-:W-:Y:S01]  /*1e100*/  MOV R11, 0x1c1f ;  /* 0x00001c1f000b7802 */ /* 0x000fe20000000f00 */
[----:B------:R-:W-:Y:S02]  /*1e110*/  IMAD.MOV.U32 R12, RZ, RZ, 0x1 ;  /* 0x00000001ff0c7424 */ /* 0x000fe400078e00ff */
[----:B------:R-:W-:-:S07]  /*1e120*/  IMAD.MOV.U32 R15, RZ, RZ, -0x1 ;  /* 0xffffffffff0f7424 */ /* 0x000fce00078e00ff */
[----:B-----5:R-:W-:Y:S05]  /*1e130*/  WARPSYNC.COLLECTIVE R15, `(.L_x_11923) ;  /* 0x000000000f087348 */ /* 0x020fea0003c00000 */
[----:B------:R0:W1:Y:S02]  /*1e140*/  SHFL.IDX P6, R14, R13, R12, R11 ;  /* 0x0000000c0d0e7389 */ /* 0x00006400000c000b */
[----:B01---5:R-:W-:Y:S01]  /*1e150*/  ENDCOLLECTIVE ;  /* 0x000000000000791b */ /* 0x023fe20003800000 */
.L_x_11923:
[----:B------:R-:W-:Y:S05]  /*1e160*/  BSYNC B1 ;  /* 0x0000000000017941 */ /* 0x000fea0003800000 */
.L_x_11922:
[----:B------:R-:W-:Y:S05]  /*1e170*/  BRA `(.L_x_11924) ;  /* 0xfffffe88007c7947 */ /* 0x000fea000383ffff */
.L_x_11666:
        /* <DEDUP_REMOVED lines=8> */
.L_x_11926:
[----:B------:R-:W-:Y:S05]  /*1e200*/  BSYNC B1 ;  /* 0x0000000000017941 */ /* 0x000fea0003800000 */
.L_x_11925:
[----:B------:R-:W-:Y:S05]  /*1e210*/  BRA `(.L_x_11927) ;  /* 0xfffffe8800607947 */ /* 0x000fea000383ffff */
.L_x_11667:
        /* <DEDUP_REMOVED lines=8> */
.L_x_11929:
[----:B------:R-:W-:Y:S05]  /*1e2a0*/  BSYNC B1 ;  /* 0x0000000000017941 */ /* 0x000fea0003800000 */
.L_x_11928:
[----:B------:R-:W-:Y:S05]  /*1e2b0*/  BRA `(.L_x_11930) ;  /* 0xfffffe8800447947 */ /* 0x000fea000383ffff */
.L_x_11669:
[----:B0-----:R0:W1:Y:S02]  /*1e2c0*/  SYNCS.PHASECHK.TRANS64.TRYWAIT P2, [R2+URZ+0x16800], R5 ;  /* 0x01680005020075a7 */ /* 0x001064000804017f */
[----:B-1----:R-:W-:Y:S05]  /*1e2d0*/  @!P2 NANOSLEEP.SYNCS 0x989680 ;  /* 0x009896800000a95d */ /* 0x002fea0003900000 */
[----:B------:R-:W1:Y:S02]  /*1e2e0*/  @!P2 SYNCS.PHASECHK.TRANS64 P2, [R2+URZ+0x16800], R5 ;  /* 0x016800050200a5a7 */ /* 0x000e64000804007f */
[----:B-1----:R-:W-:Y:S05]  /*1e2f0*/  @!P2 BRA `(.L_x_11669) ;  /* 0xfffffffc00f0a947 */ /* 0x002fea000383ffff */
[----:B------:R-:W-:Y:S05]  /*1e300*/  BRA `(.L_x_11931) ;  /* 0xfffffe8800cc7947 */ /* 0x000fea000383ffff */
.L_x_11677:
        /* <DEDUP_REMOVED lines=8> */
.L_x_11933:
[----:B------:R-:W-:Y:S05]  /*1e390*/  BSYNC B1 ;  /* 0x0000000000017941 */ /* 0x000fea0003800000 */
.L_x_11932:
[----:B------:R-:W-:Y:S05]  /*1e3a0*/  BRA `(.L_x_11934) ;  /* 0xfffffe9800c07947 */ /* 0x000fea000383ffff */
.L_x_11678:
[----:B------:R-:W-:Y:S01]  /*1e3b0*/  BSSY B1, `(.L_x_11935) ;  /* 0x0000008000017945 */ /* 0x000fe20003800000 */
[----:B------:R-:W-:Y:S01]  /*1e3c0*/  IMAD.MOV.U32 R13, RZ, RZ, R4 ;  /* 0x000000ffff0d7224 */ /* 0x000fe200078e0004 */
[----:B------:R-:W-:Y:S01]  /*1e3d0*/  MOV R15, 0xffffffff ;  /* 0xffffffff000f7802 */ /* 0x000fe20000000f00 */
[----:B------:R-:W-:Y:S02]  /*1e3e0*/  IMAD.MOV.U32 R12, RZ, RZ, RZ ;  /* 0x000000ffff0c7224 */ /* 0x000fe400078e00ff */
[----:B------:R-:W-:-:S07]  /*1e3f0*/  IMAD.MOV.U32 R11, RZ, RZ, 0x1c1f ;  /* 0x00001c1fff0b7424 */ /* 0x000fce00078e00ff */
[----:B-----5:R-:W-:Y:S05]  /*1e400*/  WARPSYNC.COLLECTIVE R15, `(.L_x_11936) ;  /* 0x000000000f087348 */ /* 0x020fea0003c00000 */
[----:B------:R0:W1:Y:S02]  /*1e410*/  SHFL.IDX P6, R14, R13, R12, R11 ;  /* 0x0000000c0d0e7389 */ /* 0x00006400000c000b */
[----:B01---5:R-:W-:Y:S01]  /*1e420*/  ENDCOLLECTIVE ;  /* 0x000000000000791b */ /* 0x023fe20003800000 */
.L_x_11936:
[----:B------:R-:W-:Y:S05]  /*1e430*/  BSYNC B1 ;  /* 0x0000000000017941 */ /* 0x000fea0003800000 */
.L_x_11935:
[----:B------:R-:W-:Y:S05]  /*1e440*/  BRA `(.L_x_11937) ;  /* 0xfffffe9800a07947 */ /* 0x000fea000383ffff */
.L_x_11679:
        /* <DEDUP_REMOVED lines=8> */
.L_x_11939:
[----:B------:R-:W-:Y:S05]  /*1e4d0*/  BSYNC B1 ;  /* 0x0000000000017941 */ /* 0x000fea0003800000 */
.L_x_11938:
[----:B------:R-:W-:Y:S05]  /*1e4e0*/  BRA `(.L_x_11940) ;  /* 0xfffffe9800807947 */ /* 0x000fea000383ffff */
.L_x_11680:
        /* <DEDUP_REMOVED lines=8> */
.L_x_11942:
[----:B------:R-:W-:Y:S05]  /*1e570*/  BSYNC B1 ;  /* 0x0000000000017941 */ /* 0x000fea0003800000 */
.L_x_11941:
[----:B------:R-:W-:Y:S05]  /*1e580*/  BRA `(.L_x_11943) ;  /* 0xfffffe9800607947 */ /* 0x000fea000383ffff */
.L_x_11681:
[----:B------:R-:W-:Y:S01]  /*1e590*/  BSSY B1, `(.L_x_11944) ;  /* 0x0000008000017945 */ /* 0x000fe20003800000 */
[----:B------:R-:W-:Y:S02]  /*1e5a0*/  IMAD.MOV.U32 R13, RZ, RZ, R5 ;  /* 0x000000ffff0d7224 */ /* 0x000fe400078e0005 */
[----:B------:R-:W-:Y:S02]  /*1e5b0*/  IMAD.MOV.U32 R12, RZ, RZ, 0x1 ;  /* 0x00000001ff0c7424 */ /* 0x000fe400078e00ff */
[----:B------:R-:W-:Y:S02]  /*1e5c0*/  IMAD.MOV.U32 R11, RZ, RZ, 0x1c1f ;  /* 0x00001c1fff0b7424 */ /* 0x000fe400078e00ff */
[----:B------:R-:W-:-:S07]  /*1e5d0*/  IMAD.MOV.U32 R15, RZ, RZ, -0x1 ;  /* 0xffffffffff0f7424 */ /* 0x000fce00078e00ff */
[----:B-----5:R-:W-:Y:S05]  /*1e5e0*/  WARPSYNC.COLLECTIVE R15, `(.L_x_11945) ;  /* 0x000000000f087348 */ /* 0x020fea0003c00000 */
[----:B------:R0:W1:Y:S02]  /*1e5f0*/  SHFL.IDX P6, R14, R13, R12, R11 ;  /* 0x0000000c0d0e7389 */ /* 0x00006400000c000b */
[----:B01---5:R-:W-:Y:S01]  /*1e600*/  ENDCOLLECTIVE ;  /* 0x000000000000791b */ /* 0x023fe20003800000 */
.L_x_11945:
[----:B------:R-:W-:Y:S05]  /*1e610*/  BSYNC B1 ;  /* 0x0000000000017941 */ /* 0x000fea0003800000 */
.L_x_11944:
[----:B------:R-:W-:Y:S05]  /*1e620*/  BRA `(.L_x_11946) ;  /* 0xfffffe9800407947 */ /* 0x000fea000383ffff */
.L_x_11682:
        /* <DEDUP_REMOVED lines=8> */
.L_x_11948:
[----:B------:R-:W-:Y:S05]  /*1e6b0*/  BSYNC B1 ;  /* 0x0000000000017941 */ /* 0x000fea0003800000 */
.L_x_11947:
[----:B------:R-:W-:Y:S05]  /*1e6c0*/  BRA `(.L_x_11949) ;  /* 0xfffffe9800247947 */ /* 0x000fea000383ffff */
.L_x_11683:
[----:B------:R-:W-:Y:S01]  /*1e6d0*/  BSSY B1, `(.L_x_11950) ;  /* 0x0000008000017945 */ /* 0x000fe20003800000 */
[----:B------:R-:W-:Y:S01]  /*1e6e0*/  MOV R13, R3 ;  /* 0x00000003000d7202 */ /* 0x000fe20000000f00 */
[----:B------:R-:W-:Y:S02]  /*1e6f0*/  IMAD.MOV.U32 R12, RZ, RZ, 0x1 ;  /* 0x00000001ff0c7424 */ /* 0x000fe400078e00ff */
[----:B------:R-:W-:Y:S02]  /*1e700*/  IMAD.MOV.U32 R11, RZ, RZ, 0x1c1f ;  /* 0x00001c1fff0b7424 */ /* 0x000fe400078e00ff */
[----:B------:R-:W-:-:S07]  /*1e710*/  IMAD.MOV.U32 R15, RZ, RZ, -0x1 ;  /* 0xffffffffff0f7424 */ /* 0x000fce00078e00ff */
[----:B-----5:R-:W-:Y:S05]  /*1e720*/  WARPSYNC.COLLECTIVE R15, `(.L_x_11951) ;  /* 0x000000000f087348 */ /* 0x020fea0003c00000 */
[----:B------:R0:W1:Y:S02]  /*1e730*/  SHFL.IDX P6, R14, R13, R12, R11 ;  /* 0x0000000c0d0e7389 */ /* 0x00006400000c000b */
[----:B01---5:R-:W-:Y:S01]  /*1e740*/  ENDCOLLECTIVE ;  /* 0x000000000000791b */ /* 0x023fe20003800000 */
.L_x_11951:
[----:B------:R-:W-:Y:S05]  /*1e750*/  BSYNC B1 ;  /* 0x0000000000017941 */ /* 0x000fea0003800000 */
.L_x_11950:
[----:B------:R-:W-:Y:S05]  /*1e760*/  BRA `(.L_x_11952) ;  /* 0xfffffe9800087947 */ /* 0x000fea000383ffff */
.L_x_11684:
        /* <DEDUP_REMOVED lines=8> */
.L_x_11954:
[----:B------:R-:W-:Y:S05]  /*1e7f0*/  BSYNC B1 ;  /* 0x0000000000017941 */ /* 0x000fea0003800000 */
.L_x_11953:
[----:B------:R-:W-:Y:S05]  /*1e800*/  BRA `(.L_x_11955) ;  /* 0xfffffe9400ec7947 */ /* 0x000fea000383ffff */
.L_x_11686:
[----:B0-----:R0:W1:Y:S02]  /*1e810*/  SYNCS.PHASECHK.TRANS64.TRYWAIT P2, [R2+URZ+0x16800], R5 ;  /* 0x01680005020075a7 */ /* 0x001064000804017f */
[----:B-1----:R-:W-:Y:S05]  /*1e820*/  @!P2 NANOSLEEP.SYNCS 0x989680 ;  /* 0x009896800000a95d */ /* 0x002fea0003900000 */
[----:B------:R-:W1:Y:S02]  /*1e830*/  @!P2 SYNCS.PHASECHK.TRANS64 P2, [R2+URZ+0x16800], R5 ;  /* 0x016800050200a5a7 */ /* 0x000e64000804007f */
[----:B-1----:R-:W-:Y:S05]  /*1e840*/  @!P2 BRA `(.L_x_11686) ;  /* 0xfffffffc00f0a947 */ /* 0x002fea000383ffff */
[----:B------:R-:W-:Y:S05]  /*1e850*/  BRA `(.L_x_11956) ;  /* 0xfffffe9800507947 */ /* 0x000fea000383ffff */
.L_x_11692:
[----:B0-----:R0:W2:Y:S02]  /*1e860*/  SYNCS.PHASECHK.TRANS64.TRYWAIT P2, [R89+URZ+0x16830], R0 ;  /* 0x01683000590075a7 */ /* 0x0010a4000804017f */
[----:B--2---:R-:W-:Y:S05]  /*1e870*/  @!P2 NANOSLEEP.SYNCS 0x989680 ;  /* 0x009896800000a95d */ /* 0x004fea0003900000 */
[----:B------:R-:W2:Y:S02]  /*1e880*/  @!P2 SYNCS.PHASECHK.TRANS64 P2, [R89+URZ+0x16830], R0 ;  /* 0x016830005900a5a7 */ /* 0x000ea4000804007f */
[----:B--2---:R-:W-:Y:S05]  /*1e890*/  @!P2 BRA `(.L_x_11692) ;  /* 0xfffffffc00f0a947 */ /* 0x004fea000383ffff */
[----:B------:R-:W-:Y:S05]  /*1e8a0*/  BRA `(.L_x_11691) ;  /* 0xfffffea800047947 */ /* 0x000fea000383ffff */
.L_x_11710:
[----:B-1----:R1:W2:Y:S02]  /*1e8b0*/  SYNCS.PHASECHK.TRANS64.TRYWAIT P3, [R21+URZ+0x16830], R20 ;  /* 0x01683014150075a7 */ /* 0x0022a4000806017f */
[----:B--2---:R-:W-:Y:S05]  /*1e8c0*/  @!P3 NANOSLEEP.SYNCS 0x989680 ;  /* 0x009896800000b95d */ /* 0x004fea0003900000 */
[----:B------:R-:W2:Y:S02]  /*1e8d0*/  @!P3 SYNCS.PHASECHK.TRANS64 P3, [R21+URZ+0x16830], R20 ;  /* 0x016830141500b5a7 */ /* 0x000ea4000806007f */
[----:B--2---:R-:W-:Y:S05]  /*1e8e0*/  @!P3 BRA `(.L_x_11710) ;  /* 0xfffffffc00f0b947 */ /* 0x004fea000383ffff */
[----:B------:R-:W-:Y:S05]  /*1e8f0*/  BRA `(.L_x_11709) ;  /* 0xfffffee000c47947 */ /* 0x000fea000383ffff */
.L_x_11714:
[----:B-1----:R1:W2:Y:S02]  /*1e900*/  SYNCS.PHASECHK.TRANS64.TRYWAIT P2, [R20+URZ+0x16850], R19 ;  /* 0x01685013140075a7 */ /* 0x0022a4000804017f */
[----:B--2---:R-:W-:Y:S05]  /*1e910*/  @!P2 NANOSLEEP.SYNCS 0x989680 ;  /* 0x009896800000a95d */ /* 0x004fea0003900000 */
[----:B------:R-:W2:Y:S02]  /*1e920*/  @!P2 SYNCS.PHASECHK.TRANS64 P2, [R20+URZ+0x16850], R19 ;  /* 0x016850131400a5a7 */ /* 0x000ea4000804007f */
[----:B--2---:R-:W-:Y:S05]  /*1e930*/  @!P2 BRA `(.L_x_11714) ;  /* 0xfffffffc00f0a947 */ /* 0x004fea000383ffff */
[----:B------:R-:W-:Y:S05]  /*1e940*/  BRA `(.L_x_11711) ;  /* 0xfffffee400847947 */ /* 0x000fea000383ffff */
.L_x_11733:
[----:B-1----:R1:W2:Y:S02]  /*1e950*/  SYNCS.PHASECHK.TRANS64.TRYWAIT P3, [R14+URZ+0x16830], R15 ;  /* 0x0168300f0e0075a7 */ /* 0x0022a4000806017f */
[----:B--2---:R-:W-:Y:S05]  /*1e960*/  @!P3 NANOSLEEP.SYNCS 0x989680 ;  /* 0x009896800000b95d */ /* 0x004fea0003900000 */
[----:B------:R-:W2:Y:S02]  /*1e970*/  @!P3 SYNCS.PHASECHK.TRANS64 P3, [R14+URZ+0x16830], R15 ;  /* 0x0168300f0e00b5a7 */ /* 0x000ea4000806007f */
[----:B--2---:R-:W-:Y:S05]  /*1e980*/  @!P3 BRA `(.L_x_11733) ;  /* 0xfffffffc00f0b947 */ /* 0x004fea000383ffff */
[----:B------:R-:W-:Y:S05]  /*1e990*/  BRA `(.L_x_11732) ;  /* 0xffffff1c000c7947 */ /* 0x000fea000383ffff */
.L_x_11737:
[----:B-1----:R1:W2:Y:S02]  /*1e9a0*/  SYNCS.PHASECHK.TRANS64.TRYWAIT P2, [R15+URZ+0x16850], R14 ;  /* 0x0168500e0f0075a7 */ /* 0x0022a4000804017f */
[----:B--2---:R-:W-:Y:S05]  /*1e9b0*/  @!P2 NANOSLEEP.SYNCS 0x989680 ;  /* 0x009896800000a95d */ /* 0x004fea0003900000 */
[----:B------:R-:W2:Y:S02]  /*1e9c0*/  @!P2 SYNCS.PHASECHK.TRANS64 P2, [R15+URZ+0x16850], R14 ;  /* 0x0168500e0f00a5a7 */ /* 0x000ea4000804007f */
[----:B--2---:R-:W-:Y:S05]  /*1e9d0*/  @!P2 BRA `(.L_x_11737) ;  /* 0xfffffffc00f0a947 */ /* 0x004fea000383ffff */
[----:B------:R-:W-:Y:S05]  /*1e9e0*/  BRA `(.L_x_11734) ;  /* 0xffffff1c00cc7947 */ /* 0x000fea000383ffff */
.L_x_11744:
[----:B-1----:R1:W2:Y:S02]  /*1e9f0*/  SYNCS.PHASECHK.TRANS64.TRYWAIT P3, [R14+URZ+0x16830], R15 ;  /* 0x0168300f0e0075a7 */ /* 0x0022a4000806017f */
[----:B--2---:R-:W-:Y:S05]  /*1ea00*/  @!P3 NANOSLEEP.SYNCS 0x989680 ;  /* 0x009896800000b95d */ /* 0x004fea0003900000 */
[----:B------:R-:W2:Y:S02]  /*1ea10*/  @!P3 SYNCS.PHASECHK.TRANS64 P3, [R14+URZ+0x16830], R15 ;  /* 0x0168300f0e00b5a7 */ /* 0x000ea4000806007f */
[----:B--2---:R-:W-:Y:S05]  /*1ea20*/  @!P3 BRA `(.L_x_11744) ;  /* 0xfffffffc00f0b947 */ /* 0x004fea000383ffff */
[----:B------:R-:W-:Y:S05]  /*1ea30*/  BRA `(.L_x_11743) ;  /* 0xffffff4000d47947 */ /* 0x000fea000383ffff */
.L_x_11748:
[----:B-1----:R1:W2:Y:S02]  /*1ea40*/  SYNCS.PHASECHK.TRANS64.TRYWAIT P2, [R15+URZ+0x16850], R14 ;  /* 0x0168500e0f0075a7 */ /* 0x0022a4000804017f */
[----:B--2---:R-:W-:Y:S05]  /*1ea50*/  @!P2 NANOSLEEP.SYNCS 0x989680 ;  /* 0x009896800000a95d */ /* 0x004fea0003900000 */
[----:B------:R-:W2:Y:S02]  /*1ea60*/  @!P2 SYNCS.PHASECHK.TRANS64 P2, [R15+URZ+0x16850], R14 ;  /* 0x0168500e0f00a5a7 */ /* 0x000ea4000804007f */
[----:B--2---:R-:W-:Y:S05]  /*1ea70*/  @!P2 BRA `(.L_x_11748) ;  /* 0xfffffffc00f0a947 */ /* 0x004fea000383ffff */
[----:B------:R-:W-:Y:S05]  /*1ea80*/  BRA `(.L_x_11745) ;  /* 0xffffff4400947947 */ /* 0x000fea000383ffff */
.L_x_11761:
[----:B-1----:R1:W2:Y:S02]  /*1ea90*/  SYNCS.PHASECHK.TRANS64.TRYWAIT P0, [R9+URZ+0x16850], R0 ;  /* 0x01685000090075a7 */ /* 0x0022a4000800017f */
[----:B--2---:R-:W-:Y:S05]  /*1eaa0*/  @!P0 NANOSLEEP.SYNCS 0x989680 ;  /* 0x009896800000895d */ /* 0x004fea0003900000 */
[----:B------:R-:W2:Y:S02]  /*1eab0*/  @!P0 SYNCS.PHASECHK.TRANS64 P0, [R9+URZ+0x16850], R0 ;  /* 0x01685000090085a7 */ /* 0x000ea4000800007f */
[----:B--2---:R-:W-:Y:S05]  /*1eac0*/  @!P0 BRA `(.L_x_11761) ;  /* 0xfffffffc00f08947 */ /* 0x004fea000383ffff */
[----:B------:R-:W-:Y:S05]  /*1ead0*/  BRA `(.L_x_11760) ;  /* 0xffffff7800547947 */ /* 0x000fea000383ffff */
.L_x_11803:
[----:B------:R-:W0:Y:S01]  /*1eae0*/  S2R R13, SR_TID.X ;  /* 0x00000000000d7919 */ /* 0x000e220000002100 */
[----:B------:R-:W-:Y:S01]  /*1eaf0*/  BSSY B1, `(.L_x_11957) ;  /* 0x0000009000017945 */ /* 0x000fe20003800000 */
[----:B------:R-:W-:Y:S02]  /*1eb00*/  IMAD.MOV.U32 R12, RZ, RZ, RZ ;  /* 0x000000ffff0c7224 */ /* 0x000fe400078e00ff */
[----:B------:R-:W-:Y:S02]  /*1eb10*/  IMAD.MOV.U32 R11, RZ, RZ, 0x1f ;  /* 0x0000001fff0b7424 */ /* 0x000fe400078e00ff */
[----:B------:R-:W-:Y:S01]  /*1eb20*/  IMAD.MOV.U32 R15, RZ, RZ, -0x1 ;  /* 0xffffffffff0f7424 */ /* 0x000fe200078e00ff */
[----:B0-----:R-:W-:-:S04]  /*1eb30*/  SHF.R.U32.HI R13, RZ, 0x5, R13 ;  /* 0x00000005ff0d7819 */ /* 0x001fc8000001160d */
[----:B------:R-:W-:-:S07]  /*1eb40*/  LOP3.LUT R13, R13, 0x3, RZ, 0xc0, !PT ;  /* 0x000000030d0d7812 */ /* 0x000fce00078ec0ff */
[----:B-1----:R-:W-:Y:S05]  /*1eb50*/  WARPSYNC.COLLECTIVE R15, `(.L_x_11958) ;  /* 0x000000000f087348 */ /* 0x002fea0003c00000 */
[----:B------:R0:W2:Y:S02]  /*1eb60*/  SHFL.IDX P6, R14, R13, R12, R11 ;  /* 0x0000000c0d0e7389 */ /* 0x0000a400000c000b */
[----:B012---:R-:W-:Y:S01]  /*1eb70*/  ENDCOLLECTIVE ;  /* 0x000000000000791b */ /* 0x007fe20003800000 */
.L_x_11958:
[----:B------:R-:W-:Y:S05]  /*1eb80*/  BSYNC B1 ;  /* 0x0000000000017941 */ /* 0x000fea0003800000 */
.L_x_11957:
[----:B------:R-:W-:Y:S05]  /*1eb90*/  BRA `(.L_x_11959) ;  /* 0xffffffb000607947 */ /* 0x000fea000383ffff */
.L_x_11804:
[----:B------:R-:W-:Y:S01]  /*1eba0*/  BSSY B1, `(.L_x_11960) ;  /* 0x0000006000017945 */ /* 0x000fe20003800000 */
[----:B------:R-:W-:-:S07]  /*1ebb0*/  IMAD.MOV.U32 R15, RZ, RZ, -0x1 ;  /* 0xffffffffff0f7424 */ /* 0x000fce00078e00ff */
[----:B-1----:R-:W-:Y:S05]  /*1ebc0*/  WARPSYNC.COLLECTIVE R15, `(.L_x_11961) ;  /* 0x000000000f0c7348 */ /* 0x002fea0003c00000 */
[----:B------:R-:W-:Y:S02]  /*1ebd0*/  ELECT P6, UR62, PT ;  /* 0x00000000003e782f */ /* 0x000fe400038c0000 */
[----:B------:R-:W-:Y:S01]  /*1ebe0*/  MOV R14, UR62 ;  /* 0x0000003e000e7c02 */ /* 0x000fe20008000f00 */
[----:B-1----:R-:W-:Y:S10]  /*1ebf0*/  ENDCOLLECTIVE ;  /* 0x000000000000791b */ /* 0x002ff40003800000 */
.L_x_11961:
[----:B------:R-:W-:Y:S05]  /*1ec00*/  BSYNC B1 ;  /* 0x0000000000017941 */ /* 0x000fea0003800000 */
.L_x_11960:
[----:B------:R-:W-:Y:S05]  /*1ec10*/  BRA `(.L_x_11962) ;  /* 0xffffffb0004c7947 */ /* 0x000fea000383ffff */
.L_x_11806:
[----:B0-----:R0:W2:Y:S02]  /*1ec20*/  SYNCS.PHASECHK.TRANS64.TRYWAIT P0, [R8+URZ+0x16820], R9 ;  /* 0x01682009080075a7 */ /* 0x0010a4000800017f */
[----:B--2---:R-:W-:Y:S05]  /*1ec30*/  @!P0 NANOSLEEP.SYNCS 0x989680 ;  /* 0x009896800000895d */ /* 0x004fea0003900000 */
[----:B------:R-:W2:Y:S02]  /*1ec40*/  @!P0 SYNCS.PHASECHK.TRANS64 P0, [R8+URZ+0x16820], R9 ;  /* 0x01682009080085a7 */ /* 0x000ea4000800007f */
[----:B--2---:R-:W-:Y:S05]  /*1ec50*/  @!P0 BRA `(.L_x_11806) ;  /* 0xfffffffc00f08947 */ /* 0x004fea000383ffff */
[----:B------:R-:W-:Y:S05]  /*1ec60*/  BRA `(.L_x_11963) ;  /* 0xffffffb000687947 */ /* 0x000fea000383ffff */
.L_x_11809:
[----:B0-----:R0:W2:Y:S02]  /*1ec70*/  SYNCS.PHASECHK.TRANS64.TRYWAIT P0, [R9+URZ+0x168a0], R12 ;  /* 0x0168a00c090075a7 */ /* 0x0010a4000800017f */
[----:B--2---:R-:W-:Y:S05]  /*1ec80*/  @!P0 NANOSLEEP.SYNCS 0x989680 ;  /* 0x009896800000895d */ /* 0x004fea0003900000 */
[----:B------:R-:W2:Y:S02]  /*1ec90*/  @!P0 SYNCS.PHASECHK.TRANS64 P0, [R9+URZ+0x168a0], R12 ;  /* 0x0168a00c090085a7 */ /* 0x000ea4000800007f */
[----:B--2---:R-:W-:Y:S05]  /*1eca0*/  @!P0 BRA `(.L_x_11809) ;  /* 0xfffffffc00f08947 */ /* 0x004fea000383ffff */
[----:B------:R-:W-:Y:S05]  /*1ecb0*/  BRA `(.L_x_11964) ;  /* 0xffffffb000707947 */ /* 0x000fea000383ffff */
.L_x_11811:
[----:B---3--:R3:W4:Y:S02]  /*1ecc0*/  SYNCS.PHASECHK.TRANS64.TRYWAIT P0, [R9+URZ+0x168c0], R12 ;  /* 0x0168c00c090075a7 */ /* 0x008724000800017f */
[----:B----4-:R-:W-:Y:S05]  /*1ecd0*/  @!P0 NANOSLEEP.SYNCS 0x989680 ;  /* 0x009896800000895d */ /* 0x010fea0003900000 */
[----:B------:R-:W4:Y:S02]  /*1ece0*/  @!P0 SYNCS.PHASECHK.TRANS64 P0, [R9+URZ+0x168c0], R12 ;  /* 0x0168c00c090085a7 */ /* 0x000f24000800007f */
[----:B----4-:R-:W-:Y:S05]  /*1ecf0*/  @!P0 BRA `(.L_x_11811) ;  /* 0xfffffffc00f08947 */ /* 0x010fea000383ffff */
[----:B------:R-:W-:Y:S05]  /*1ed00*/  BRA `(.L_x_11965) ;  /* 0xffffffb000c87947 */ /* 0x000fea000383ffff */
.L_x_11815:
[----:B0-----:R0:W2:Y:S02]  /*1ed10*/  SYNCS.PHASECHK.TRANS64.TRYWAIT P0, [R12+URZ+0x168a0], R9 ;  /* 0x0168a0090c0075a7 */ /* 0x0010a4000800017f */
[----:B--2---:R-:W-:Y:S05]  /*1ed20*/  @!P0 NANOSLEEP.SYNCS 0x989680 ;  /* 0x009896800000895d */ /* 0x004fea0003900000 */
[----:B------:R-:W2:Y:S02]  /*1ed30*/  @!P0 SYNCS.PHASECHK.TRANS64 P0, [R12+URZ+0x168a0], R9 ;  /* 0x0168a0090c0085a7 */ /* 0x000ea4000800007f */
[----:B--2---:R-:W-:Y:S05]  /*1ed40*/  @!P0 BRA `(.L_x_11815) ;  /* 0xfffffffc00f08947 */ /* 0x004fea000383ffff */
[----:B------:R-:W-:Y:S05]  /*1ed50*/  BRA `(.L_x_11966) ;  /* 0xffffffb400507947 */ /* 0x000fea000383ffff */
.L_x_11817:
[----:B--2---:R2:W3:Y:S02]  /*1ed60*/  SYNCS.PHASECHK.TRANS64.TRYWAIT P1, [R12+URZ+0x168c0], R9 ;  /* 0x0168c0090c0075a7 */ /* 0x0044e4000802017f */
[----:B---3--:R-:W-:Y:S05]  /*1ed70*/  @!P1 NANOSLEEP.SYNCS 0x989680 ;  /* 0x009896800000995d */ /* 0x008fea0003900000 */
[----:B------:R-:W3:Y:S02]  /*1ed80*/  @!P1 SYNCS.PHASECHK.TRANS64 P1, [R12+URZ+0x168c0], R9 ;  /* 0x0168c0090c0095a7 */ /* 0x000ee4000802007f */
[----:B---3--:R-:W-:Y:S05]  /*1ed90*/  @!P1 BRA `(.L_x_11817) ;  /* 0xfffffffc00f09947 */ /* 0x008fea000383ffff */
[----:B------:R-:W-:Y:S05]  /*1eda0*/  BRA `(.L_x_11967) ;  /* 0xffffffb400a47947 */ /* 0x000fea000383ffff */
.L_x_11835:
        /* <DEDUP_REMOVED lines=11> */
.L_x_11969:
[----:B------:R-:W-:Y:S05]  /*1ee60*/  BSYNC B0 ;  /* 0x0000000000007941 */ /* 0x000fea0003800000 */
.L_x_11968:
[----:B------:R-:W-:Y:S05]  /*1ee70*/  BRA `(.L_x_11970) ;  /* 0xffffffc000a47947 */ /* 0x000fea000383ffff */
.L_x_11836:
[----:B------:R-:W-:Y:S01]  /*1ee80*/  BSSY B0, `(.L_x_11971) ;  /* 0x0000006000007945 */ /* 0x000fe20003800000 */
[----:B------:R-:W-:-:S07]  /*1ee90*/  IMAD.MOV.U32 R15, RZ, RZ, -0x1 ;  /* 0xffffffffff0f7424 */ /* 0x000fce00078e00ff */
[----:B-1----:R-:W-:Y:S05]  /*1eea0*/  WARPSYNC.COLLECTIVE R15, `(.L_x_11972) ;  /* 0x000000000f0c7348 */ /* 0x002fea0003c00000 */
[----:B------:R-:W-:Y:S02]  /*1eeb0*/  ELECT P6, UR62, PT ;  /* 0x00000000003e782f */ /* 0x000fe400038c0000 */
[----:B------:R-:W-:Y:S01]  /*1eec0*/  MOV R14, UR62 ;  /* 0x0000003e000e7c02 */ /* 0x000fe20008000f00 */
[----:B-1----:R-:W-:Y:S10]  /*1eed0*/  ENDCOLLECTIVE ;  /* 0x000000000000791b */ /* 0x002ff40003800000 */
.L_x_11972:
[----:B------:R-:W-:Y:S05]  /*1eee0*/  BSYNC B0 ;  /* 0x0000000000007941 */ /* 0x000fea0003800000 */
.L_x_11971:
[----:B------:R-:W-:Y:S05]  /*1eef0*/  BRA `(.L_x_11973) ;  /* 0xffffffc000947947 */ /* 0x000fea000383ffff */
.L_x_11839:
[----:B--2---:R2:W3:Y:S02]  /*1ef00*/  SYNCS.PHASECHK.TRANS64.TRYWAIT P0, [R5+URZ+0x16840], R4 ;  /* 0x01684004050075a7 */ /* 0x0044e4000800017f */
[----:B---3--:R-:W-:Y:S05]  /*1ef10*/  @!P0 NANOSLEEP.SYNCS 0x989680 ;  /* 0x009896800000895d */ /* 0x008fea0003900000 */
[----:B------:R-:W3:Y:S02]  /*1ef20*/  @!P0 SYNCS.PHASECHK.TRANS64 P0, [R5+URZ+0x16840], R4 ;  /* 0x01684004050085a7 */ /* 0x000ee4000800007f */
[----:B---3--:R-:W-:Y:S05]  /*1ef30*/  @!P0 BRA `(.L_x_11839) ;  /* 0xfffffffc00f08947 */ /* 0x008fea000383ffff */
[----:B------:R-:W-:Y:S05]  /*1ef40*/  BRA `(.L_x_11974) ;  /* 0xffffffc000e47947 */ /* 0x000fea000383ffff */
.L_x_11842:
[----:B0-----:R0:W2:Y:S02]  /*1ef50*/  SYNCS.PHASECHK.TRANS64.TRYWAIT P0, [R27+URZ+0x16820], R4 ;  /* 0x016820041b0075a7 */ /* 0x0010a4000800017f */
[----:B--2---:R-:W-:Y:S05]  /*1ef60*/  @!P0 NANOSLEEP.SYNCS 0x989680 ;  /* 0x009896800000895d */ /* 0x004fea0003900000 */
[----:B------:R-:W2:Y:S02]  /*1ef70*/  @!P0 SYNCS.PHASECHK.TRANS64 P0, [R27+URZ+0x16820], R4 ;  /* 0x016820041b0085a7 */ /* 0x000ea4000800007f */
[----:B--2---:R-:W-:Y:S05]  /*1ef80*/  @!P0 BRA `(.L_x_11842) ;  /* 0xfffffffc00f08947 */ /* 0x004fea000383ffff */
[----:B------:R-:W-:Y:S05]  /*1ef90*/  BRA `(.L_x_11975) ;  /* 0xffffffc400a47947 */ /* 0x000fea000383ffff */
.L_x_11850:
[----:B0-----:R0:W2:Y:S02]  /*1efa0*/  SYNCS.PHASECHK.TRANS64.TRYWAIT P0, [R3+URZ+0x16840], R2 ;  /* 0x01684002030075a7 */ /* 0x0010a4000800017f */
[----:B--2---:R-:W-:Y:S05]  /*1efb0*/  @!P0 NANOSLEEP.SYNCS 0x989680 ;  /* 0x009896800000895d */ /* 0x004fea0003900000 */
[----:B------:R-:W2:Y:S02]  /*1efc0*/  @!P0 SYNCS.PHASECHK.TRANS64 P0, [R3+URZ+0x16840], R2 ;  /* 0x01684002030085a7 */ /* 0x000ea4000800007f */
[----:B--2---:R-:W-:Y:S05]  /*1efd0*/  @!P0 BRA `(.L_x_11850) ;  /* 0xfffffffc00f08947 */ /* 0x004fea000383ffff */
[----:B------:R-:W-:Y:S05]  /*1efe0*/  BRA `(.L_x_11976) ;  /* 0xffffffc8004c7947 */ /* 0x000fea000383ffff */
.L_x_11852:
[----:B0-----:R0:W2:Y:S02]  /*1eff0*/  SYNCS.PHASECHK.TRANS64.TRYWAIT P0, [R2+URZ+0x60], R5 ;  /* 0x00006005020075a7 */ /* 0x0010a4000800017f */
[----:B--2---:R-:W-:Y:S05]  /*1f000*/  @!P0 NANOSLEEP.SYNCS 0x989680 ;  /* 0x009896800000895d */ /* 0x004fea0003900000 */
[----:B------:R-:W2:Y:S02]  /*1f010*/  @!P0 SYNCS.PHASECHK.TRANS64 P0, [R2+URZ+0x60], R5 ;  /* 0x00006005020085a7 */ /* 0x000ea4000800007f */
[----:B--2---:R-:W-:Y:S05]  /*1f020*/  @!P0 BRA `(.L_x_11852) ;  /* 0xfffffffc00f08947 */ /* 0x004fea000383ffff */
[----:B------:R-:W-:Y:S05]  /*1f030*/  BRA `(.L_x_11977) ;  /* 0xffffffc800b07947 */ /* 0x000fea000383ffff */
.L_x_11857:
[----:B--2---:R2:W3:Y:S02]  /*1f040*/  SYNCS.PHASECHK.TRANS64.TRYWAIT P0, [R3+URZ+0x16840], R2 ;  /* 0x01684002030075a7 */ /* 0x0044e4000800017f */
[----:B---3--:R-:W-:Y:S05]  /*1f050*/  @!P0 NANOSLEEP.SYNCS 0x989680 ;  /* 0x009896800000895d */ /* 0x008fea0003900000 */
[----:B------:R-:W3:Y:S02]  /*1f060*/  @!P0 SYNCS.PHASECHK.TRANS64 P0, [R3+URZ+0x16840], R2 ;  /* 0x01684002030085a7 */ /* 0x000ee4000800007f */
[----:B---3--:R-:W-:Y:S05]  /*1f070*/  @!P0 BRA `(.L_x_11857) ;  /* 0xfffffffc00f08947 */ /* 0x008fea000383ffff */
[----:B------:R-:W-:Y:S05]  /*1f080*/  BRA `(.L_x_11978) ;  /* 0xffffffcc00c47947 */ /* 0x000fea000383ffff */
.L_x_11859:
[----:B0-----:R0:W2:Y:S02]  /*1f090*/  SYNCS.PHASECHK.TRANS64.TRYWAIT P1, [R3+URZ+0x60], R24 ;  /* 0x00006018030075a7 */ /* 0x0010a4000802017f */
[----:B--2---:R-:W-:Y:S05]  /*1f0a0*/  @!P1 NANOSLEEP.SYNCS 0x989680 ;  /* 0x009896800000995d */ /* 0x004fea0003900000 */
[----:B------:R-:W2:Y:S02]  /*1f0b0*/  @!P1 SYNCS.PHASECHK.TRANS64 P1, [R3+URZ+0x60], R24 ;  /* 0x00006018030095a7 */ /* 0x000ea4000802007f */
[----:B--2---:R-:W-:Y:S05]  /*1f0c0*/  @!P1 BRA `(.L_x_11859) ;  /* 0xfffffffc00f09947 */ /* 0x004fea000383ffff */
[----:B------:R-:W-:Y:S05]  /*1f0d0*/  BRA `(.L_x_11979) ;  /* 0xffffffd000287947 */ /* 0x000fea000383ffff */
.L_x_11864:
[----:B--2---:R2:W3:Y:S02]  /*1f0e0*/  SYNCS.PHASECHK.TRANS64.TRYWAIT P0, [R2+URZ+0x16840], R3 ;  /* 0x01684003020075a7 */ /* 0x0044e4000800017f */
[----:B---3--:R-:W-:Y:S05]  /*1f0f0*/  @!P0 NANOSLEEP.SYNCS 0x989680 ;  /* 0x009896800000895d */ /* 0x008fea0003900000 */
[----:B------:R-:W3:Y:S02]  /*1f100*/  @!P0 SYNCS.PHASECHK.TRANS64 P0, [R2+URZ+0x16840], R3 ;  /* 0x01684003020085a7 */ /* 0x000ee4000800007f */
[----:B---3--:R-:W-:Y:S05]  /*1f110*/  @!P0 BRA `(.L_x_11864) ;  /* 0xfffffffc00f08947 */ /* 0x008fea000383ffff */
[----:B------:R-:W-:Y:S05]  /*1f120*/  BRA `(.L_x_11980) ;  /* 0xffffffd400087947 */ /* 0x000fea000383ffff */
.L_x_11866:
[----:B0-----:R0:W2:Y:S02]  /*1f130*/  SYNCS.PHASECHK.TRANS64.TRYWAIT P1, [R2+URZ+0x60], R11 ;  /* 0x0000600b020075a7 */ /* 0x0010a4000802017f */
[----:B--2---:R-:W-:Y:S05]  /*1f140*/  @!P1 NANOSLEEP.SYNCS 0x989680 ;  /* 0x009896800000995d */ /* 0x004fea0003900000 */
[----:B------:R-:W2:Y:S02]  /*1f150*/  @!P1 SYNCS.PHASECHK.TRANS64 P1, [R2+URZ+0x60], R11 ;  /* 0x0000600b020095a7 */ /* 0x000ea4000802007f */
[----:B--2---:R-:W-:Y:S05]  /*1f160*/  @!P1 BRA `(.L_x_11866) ;  /* 0xfffffffc00f09947 */ /* 0x004fea000383ffff */
[----:B------:R-:W-:Y:S05]  /*1f170*/  BRA `(.L_x_11981) ;  /* 0xffffffd400707947 */ /* 0x000fea000383ffff */
.L_x_11873:
[----:B0-----:R0:W2:Y:S02]  /*1f180*/  SYNCS.PHASECHK.TRANS64.TRYWAIT P0, [R3+URZ+0x16860], R2 ;  /* 0x01686002030075a7 */ /* 0x0010a4000800017f */
[----:B--2---:R-:W-:Y:S05]  /*1f190*/  @!P0 NANOSLEEP.SYNCS 0x989680 ;  /* 0x009896800000895d */ /* 0x004fea0003900000 */
[----:B------:R-:W2:Y:S02]  /*1f1a0*/  @!P0 SYNCS.PHASECHK.TRANS64 P0, [R3+URZ+0x16860], R2 ;  /* 0x01686002030085a7 */ /* 0x000ea4000800007f */
[----:B--2---:R-:W-:Y:S05]  /*1f1b0*/  @!P0 BRA `(.L_x_11873) ;  /* 0xfffffffc00f08947 */ /* 0x004fea000383ffff */
[----:B------:R-:W-:Y:S05]  /*1f1c0*/  BRA `(.L_x_11982) ;  /* 0xffffffd8002c7947 */ /* 0x000fea000383ffff */
.L_x_11875:
[----:B------:R-:W-:Y:S01]  /*1f1d0*/  BSSY B0, `(.L_x_11983) ;  /* 0x0000008000007945 */ /* 0x000fe20003800000 */
[----:B------:R-:W-:Y:S01]  /*1f1e0*/  MOV R13, R16 ;  /* 0x00000010000d7202 */ /* 0x000fe20000000f00 */
[----:B------:R-:W-:Y:S02]  /*1f1f0*/  IMAD.MOV.U32 R12, RZ, RZ, RZ ;  /* 0x000000ffff0c7224 */ /* 0x000fe400078e00ff */
[----:B------:R-:W-:Y:S02]  /*1f200*/  IMAD.MOV.U32 R11, RZ, RZ, 0x1f ;  /* 0x0000001fff0b7424 */ /* 0x000fe400078e00ff */
[----:B------:R-:W-:-:S07]  /*1f210*/  IMAD.MOV.U32 R15, RZ, RZ, -0x1 ;  /* 0xffffffffff0f7424 */ /* 0x000fce00078e00ff */
[----:B01----:R-:W-:Y:S05]  /*1f220*/  WARPSYNC.COLLECTIVE R15, `(.L_x_11984) ;  /* 0x000000000f087348 */ /* 0x003fea0003c00000 */
[----:B------:R2:W3:Y:S02]  /*1f230*/  SHFL.IDX P6, R14, R13, R12, R11 ;  /* 0x0000000c0d0e7389 */ /* 0x0004e400000c000b */
[----:B0123--:R-:W-:Y:S01]  /*1f240*/  ENDCOLLECTIVE ;  /* 0x000000000000791b */ /* 0x00ffe20003800000 */
.L_x_11984:
[----:B------:R-:W-:Y:S05]  /*1f250*/  BSYNC B0 ;  /* 0x0000000000007941 */ /* 0x000fea0003800000 */
.L_x_11983:
        /* <DEDUP_REMOVED lines=8> */
.L_x_11985:
[----:B------:R-:W-:Y:S01]  /*1f2e0*/  IMAD.MOV.U32 R5, RZ, RZ, R14 ;  /* 0x000000ffff057224 */ /* 0x000fe200078e000e */
[----:B------:R-:W-:Y:S06]  /*1f2f0*/  BRA `(.L_x_11986) ;  /* 0xffffffd800747947 */ /* 0x000fec000383ffff */
.L_x_11878:
[----:B------:R-:W-:Y:S01]  /*1f300*/  BSSY B0, `(.L_x_11987) ;  /* 0x0000008000007945 */ /* 0x000fe20003800000 */
[----:B-----5:R-:W-:Y:S02]  /*1f310*/  IMAD.MOV.U32 R13, RZ, RZ, R2 ;  /* 0x000000ffff0d7224 */ /* 0x020fe400078e0002 */
[----:B------:R-:W-:Y:S02]  /*1f320*/  IMAD.MOV.U32 R12, RZ, RZ, 0x1 ;  /* 0x00000001ff0c7424 */ /* 0x000fe400078e00ff */
[----:B------:R-:W-:Y:S02]  /*1f330*/  IMAD.MOV.U32 R11, RZ, RZ, RZ ;  /* 0x000000ffff0b7224 */ /* 0x000fe400078e00ff */
[----:B------:R-:W-:-:S07]  /*1f340*/  IMAD.MOV.U32 R15, RZ, RZ, -0x1 ;  /* 0xffffffffff0f7424 */ /* 0x000fce00078e00ff */
[----:B01234-:R-:W-:Y:S05]  /*1f350*/  WARPSYNC.COLLECTIVE R15, `(.L_x_11988) ;  /* 0x000000000f087348 */ /* 0x01ffea0003c00000 */
[----:B------:R0:W0:Y:S02]  /*1f360*/  SHFL.UP P6, R14, R13, R12, R11 ;  /* 0x0400000c0d0e7389 */ /* 0x00002400000c000b */
[----:B01234-:R-:W-:Y:S01]  /*1f370*/  ENDCOLLECTIVE ;  /* 0x000000000000791b */ /* 0x01ffe20003800000 */
.L_x_11988:
[----:B------:R-:W-:Y:S05]  /*1f380*/  BSYNC B0 ;  /* 0x0000000000007941 */ /* 0x000fea0003800000 */
.L_x_11987:
        /* <DEDUP_REMOVED lines=10> */
.L_x_11989:
        /* <DEDUP_REMOVED lines=8> */
.L_x_11990:
        /* <DEDUP_REMOVED lines=8> */
.L_x_11991:
        /* <DEDUP_REMOVED lines=8> */
.L_x_11992:
        /* <DEDUP_REMOVED lines=8> */
.L_x_11993:
[----:B------:R-:W-:Y:S05]  /*1f630*/  BRA `(.L_x_11994) ;  /* 0xffffffd800307947 */ /* 0x000fea000383ffff */
.L_x_11883:
[----:B------:R-:W-:Y:S01]  /*1f640*/  BSSY B0, `(.L_x_11995) ;  /* 0x0000008000007945 */ /* 0x000fe20003800000 */
[----:B-----5:R-:W-:Y:S01]  /*1f650*/  IMAD.MOV.U32 R13, RZ, RZ, R2 ;  /* 0x000000ffff0d7224 */ /* 0x020fe200078e0002 */
[----:B------:R-:W-:Y:S01]  /*1f660*/  MOV R15, 0xffffffff ;  /* 0xffffffff000f7802 */ /* 0x000fe20000000f00 */
[----:B------:R-:W-:Y:S02]  /*1f670*/  IMAD.MOV.U32 R12, RZ, RZ, 0x1 ;  /* 0x00000001ff0c7424 */ /* 0x000fe400078e00ff */
[----:B------:R-:W-:-:S07]  /*1f680*/  IMAD.MOV.U32 R11, RZ, RZ, RZ ;  /* 0x000000ffff0b7224 */ /* 0x000fce00078e00ff */
[----:B012---:R-:W-:Y:S05]  /*1f690*/  WARPSYNC.COLLECTIVE R15, `(.L_x_11996) ;  /* 0x000000000f087348 */ /* 0x007fea0003c00000 */
[----:B------:R3:W4:Y:S02]  /*1f6a0*/  SHFL.UP P6, R14, R13, R12, R11 ;  /* 0x0400000c0d0e7389 */ /* 0x00072400000c000b */
[----:B01234-:R-:W-:Y:S01]  /*1f6b0*/  ENDCOLLECTIVE ;  /* 0x000000000000791b */ /* 0x01ffe20003800000 */
.L_x_11996:
[----:B------:R-:W-:Y:S05]  /*1f6c0*/  BSYNC B0 ;  /* 0x0000000000007941 */ /* 0x000fea0003800000 */
.L_x_11995:
        /* <DEDUP_REMOVED lines=10> */
.L_x_11997:
        /* <DEDUP_REMOVED lines=8> */
.L_x_11998:
        /* <DEDUP_REMOVED lines=8> */
.L_x_11999:
        /* <DEDUP_REMOVED lines=8> */
.L_x_12000:
        /* <DEDUP_REMOVED lines=8> */
.L_x_12001:
[----:B------:R-:W-:Y:S05]  /*1f970*/  BRA `(.L_x_12002) ;  /* 0xffffffd8000c7947 */ /* 0x000fea000383ffff */
.L_x_11885:
[----:B------:R-:W-:Y:S01]  /*1f980*/  BSSY B0, `(.L_x_12003) ;  /* 0x0000006000007945 */ /* 0x000fe20003800000 */
[----:B------:R-:W-:Y:S01]  /*1f990*/  PLOP3.LUT P6, PT, P6, PT, PT, 0x8, 0x0 ;  /* 0x000000000000781c */ /* 0x000fe200037ce170 */
[----:B------:R-:W-:-:S12]  /*1f9a0*/  IMAD.MOV.U32 R15, RZ, RZ, -0x1 ;  /* 0xffffffffff0f7424 */ /* 0x000fd800078e00ff */
[----:B01----:R-:W-:Y:S05]  /*1f9b0*/  WARPSYNC.COLLECTIVE R15, `(.L_x_12004) ;  /* 0x000000000f087348 */ /* 0x003fea0003c00000 */
[----:B------:R-:W-:Y:S01]  /*1f9c0*/  VOTE.ANY R14, PT, P6 ;  /* 0x00000000000e7806 */ /* 0x000fe200030e0100 */
[----:B01----:R-:W-:Y:S06]  /*1f9d0*/  ENDCOLLECTIVE ;  /* 0x000000000000791b */ /* 0x003fec0003800000 */
.L_x_12004:
[----:B------:R-:W-:Y:S05]  /*1f9e0*/  BSYNC B0 ;  /* 0x0000000000007941 */ /* 0x000fea0003800000 */
.L_x_12003:
        /* <DEDUP_REMOVED lines=9> */
.L_x_12005:
[----:B------:R-:W-:Y:S01]  /*1fa80*/  IMAD.MOV.U32 R17, RZ, RZ, R14 ;  /* 0x000000ffff117224 */ /* 0x000fe200078e000e */
[----:B------:R-:W-:Y:S06]  /*1fa90*/  BRA `(.L_x_12006) ;  /* 0xffffffd400fc7947 */ /* 0x000fec000383ffff */
.L_x_11887:
[----:B------:R-:W-:Y:S01]  /*1faa0*/  BSSY B0, `(.L_x_12007) ;  /* 0x0000007000007945 */ /* 0x000fe20003800000 */
[----:B------:R-:W-:Y:S02]  /*1fab0*/  IMAD.MOV.U32 R13, RZ, RZ, R8 ;  /* 0x000000ffff0d7224 */ /* 0x000fe400078e0008 */
[----:B------:R-:W-:Y:S02]  /*1fac0*/  IMAD.MOV.U32 R11, RZ, RZ, 0x1f ;  /* 0x0000001fff0b7424 */ /* 0x000fe400078e00ff */
[----:B------:R-:W-:-:S07]  /*1fad0*/  IMAD.MOV.U32 R15, RZ, RZ, -0x1 ;  /* 0xffffffffff0f7424 */ /* 0x000fce00078e00ff */
[----:B0123--:R-:W-:Y:S05]  /*1fae0*/  WARPSYNC.COLLECTIVE R15, `(.L_x_12008) ;  /* 0x000000000f087348 */ /* 0x00ffea0003c00000 */
[----:B------:R4:W0:Y:S02]  /*1faf0*/  SHFL.IDX P6, R14, R13, R12, R11 ;  /* 0x0000000c0d0e7389 */ /* 0x00082400000c000b */
[----:B01234-:R-:W-:Y:S01]  /*1fb00*/  ENDCOLLECTIVE ;  /* 0x000000000000791b */ /* 0x01ffe20003800000 */
.L_x_12008:
[----:B------:R-:W-:Y:S05]  /*1fb10*/  BSYNC B0 ;  /* 0x0000000000007941 */ /* 0x000fea0003800000 */
.L_x_12007:
[----:B------:R-:W-:Y:S05]  /*1fb20*/  BRA `(.L_x_11886) ;  /* 0xffffffd400f47947 */ /* 0x000fea000383ffff */
.L_x_11891:
[----:B0-----:R0:W2:Y:S02]  /*1fb30*/  SYNCS.PHASECHK.TRANS64.TRYWAIT P0, [R9+URZ+0x16820], R0 ;  /* 0x01682000090075a7 */ /* 0x0010a4000800017f */
[----:B--2---:R-:W-:Y:S05]  /*1fb40*/  @!P0 NANOSLEEP.SYNCS 0x989680 ;  /* 0x009896800000895d */ /* 0x004fea0003900000 */
[----:B------:R-:W2:Y:S02]  /*1fb50*/  @!P0 SYNCS.PHASECHK.TRANS64 P0, [R9+URZ+0x16820], R0 ;  /* 0x01682000090085a7 */ /* 0x000ea4000800007f */
[----:B--2---:R-:W-:Y:S05]  /*1fb60*/  @!P0 BRA `(.L_x_11891) ;  /* 0xfffffffc00f08947 */ /* 0x004fea000383ffff */
[----:B------:R-:W-:Y:S05]  /*1fb70*/  BRA `(.L_x_12009) ;  /* 0xffffffdc00607947 */ /* 0x000fea000383ffff */
.L_x_11892:
        /* <DEDUP_REMOVED lines=11> */
.L_x_12011:
[----:B------:R-:W-:Y:S05]  /*1fc30*/  BSYNC B0 ;  /* 0x0000000000007941 */ /* 0x000fea0003800000 */
.L_x_12010:
[----:B------:R-:W-:Y:S05]  /*1fc40*/  BRA `(.L_x_12012) ;  /* 0xffffffdc00487947 */ /* 0x000fea000383ffff */
.L_x_11893:
[----:B------:R-:W-:Y:S01]  /*1fc50*/  BSSY B0, `(.L_x_12013) ;  /* 0x0000006000007945 */ /* 0x000fe20003800000 */
[----:B------:R-:W-:-:S07]  /*1fc60*/  IMAD.MOV.U32 R15, RZ, RZ, -0x1 ;  /* 0xffffffffff0f7424 */ /* 0x000fce00078e00ff */
[----:B01----:R-:W-:Y:S05]  /*1fc70*/  WARPSYNC.COLLECTIVE R15, `(.L_x_12014) ;  /* 0x000000000f0c7348 */ /* 0x003fea0003c00000 */
[----:B------:R-:W-:Y:S02]  /*1fc80*/  ELECT P6, UR62, PT ;  /* 0x00000000003e782f */ /* 0x000fe400038c0000 */
[----:B------:R-:W-:Y:S01]  /*1fc90*/  MOV R14, UR62 ;  /* 0x0000003e000e7c02 */ /* 0x000fe20008000f00 */
[----:B01----:R-:W-:Y:S10]  /*1fca0*/  ENDCOLLECTIVE ;  /* 0x000000000000791b */ /* 0x003ff40003800000 */
.L_x_12014:
[----:B------:R-:W-:Y:S05]  /*1fcb0*/  BSYNC B0 ;  /* 0x0000000000007941 */ /* 0x000fea0003800000 */
.L_x_12013:
[----:B------:R-:W-:Y:S05]  /*1fcc0*/  BRA `(.L_x_12015) ;  /* 0xffffffdc003c7947 */ /* 0x000fea000383ffff */
.L_x_11895:
[----:B0-----:R0:W2:Y:S02]  /*1fcd0*/  SYNCS.PHASECHK.TRANS64.TRYWAIT P0, [R7+URZ], R2 ;  /* 0x00000002070075a7 */ /* 0x0010a4000800017f */
[----:B--2---:R-:W-:Y:S05]  /*1fce0*/  @!P0 NANOSLEEP.SYNCS 0x989680 ;  /* 0x009896800000895d */ /* 0x004fea0003900000 */
[----:B------:R-:W2:Y:S02]  /*1fcf0*/  @!P0 SYNCS.PHASECHK.TRANS64 P0, [R7+URZ], R2 ;  /* 0x00000002070085a7 */ /* 0x000ea4000800007f */
[----:B--2---:R-:W-:Y:S05]  /*1fd00*/  @!P0 BRA `(.L_x_11895) ;  /* 0xfffffffc00f08947 */ /* 0x004fea000383ffff */
[----:B------:R-:W-:Y:S05]  /*1fd10*/  BRA `(.L_x_12016) ;  /* 0xffffffdc00707947 */ /* 0x000fea000383ffff */
.L_x_11896:
[----:B--2---:R2:W3:Y:S02]  /*1fd20*/  SYNCS.PHASECHK.TRANS64.TRYWAIT P0, [R3+URZ], R0 ;  /* 0x00000000030075a7 */ /* 0x0044e4000800017f */
[----:B---3--:R-:W-:Y:S05]  /*1fd30*/  @!P0 NANOSLEEP.SYNCS 0x989680 ;  /* 0x009896800000895d */ /* 0x008fea0003900000 */
[----:B------:R-:W3:Y:S02]  /*1fd40*/  @!P0 SYNCS.PHASECHK.TRANS64 P0, [R3+URZ], R0 ;  /* 0x00000000030085a7 */ /* 0x000ee4000800007f */
[----:B---3--:R-:W-:Y:S05]  /*1fd50*/  @!P0 BRA `(.L_x_11896) ;  /* 0xfffffffc00f08947 */ /* 0x008fea000383ffff */
[----:B------:R-:W-:Y:S05]  /*1fd60*/  BRA `(.L_x_12017) ;  /* 0xffffffdc00647947 */ /* 0x000fea000383ffff */
.L_x_11898:
[----:B--2---:R2:W3:Y:S02]  /*1fd70*/  SYNCS.PHASECHK.TRANS64.TRYWAIT P0, [R5+URZ], R2 ;  /* 0x00000002050075a7 */ /* 0x0044e4000800017f */
[----:B---3--:R-:W-:Y:S05]  /*1fd80*/  @!P0 NANOSLEEP.SYNCS 0x989680 ;  /* 0x009896800000895d */ /* 0x008fea0003900000 */
[----:B------:R-:W3:Y:S02]  /*1fd90*/  @!P0 SYNCS.PHASECHK.TRANS64 P0, [R5+URZ], R2 ;  /* 0x00000002050085a7 */ /* 0x000ee4000800007f */
[----:B---3--:R-:W-:Y:S05]  /*1fda0*/  @!P0 BRA `(.L_x_11898) ;  /* 0xfffffffc00f08947 */ /* 0x008fea000383ffff */
[----:B------:R-:W-:Y:S05]  /*1fdb0*/  BRA `(.L_x_12018) ;  /* 0xffffffdc00687947 */ /* 0x000fea000383ffff */
.L_x_12019:
        /* <DEDUP_REMOVED lines=12> */
.L_x_12790:


//--------------------- .text._ZN7cutlass13device_kernelIN5flash11enable_sm90INS1_16FlashAttnFwdSm90INS1_25CollectiveMainloopFwdSm90ILi2EN4cute5tupleIJNS5_1CILi1EEES8_S8_EEENS6_IJNS7_ILi192EEENS7_ILi128EEENS7_ILi64EEEEEELi64ENS_6half_tEfNS_4arch4Sm90ELb1ELb0ELb1ELb0ELb0ELb0ELb0ELb1ELb1ELb0ELb0ELb0EEENS1_21CollectiveEpilogueFwdINS6_IJSA_SC_SB_EEES9_SE_SG_Li384ELb0ELb0ELb0ELb0EEENS1_30DynamicPersistentTileSchedulerILi384ELi32ELb0ELb0ELb1EEEEEEEEEvNT_6ParamsE --------------------------
	.section	.text._ZN7cutlass13device_kernelIN5flash11enable_sm90INS1_16FlashAttnFwdSm90INS1_25CollectiveMainloopFwdSm90ILi2EN4cute5tupleIJNS5_1CILi1EEES8_S8_EEENS6_IJNS7_ILi192EEENS7_ILi128EEENS7_ILi64EEEEEELi64ENS_6half_tEfNS_4arch4Sm90ELb1ELb0ELb1ELb0ELb0ELb0ELb0ELb1ELb1ELb0ELb0ELb0EEENS1_21CollectiveEpilogueFwdINS6_IJSA_SC_SB_EEES9_SE_SG_Li384ELb0ELb0ELb0ELb0EEENS1_30DynamicPersistentTileSchedulerILi384ELi32ELb0ELb0ELb1EEEEEEEEEvNT_6ParamsE,"ax",@progbits
	.align	128
.text._ZN7cutlass13device_kernelIN5flash11enable_sm90INS1_16FlashAttnFwdSm90INS1_25CollectiveMainloopFwdSm90ILi2EN4cute5tupleIJNS5_1CILi1EEES8_S8_EEENS6_IJNS7_ILi192EEENS7_ILi128EEENS7_ILi64EEEEEELi64ENS_6half_tEfNS_4arch4Sm90ELb1ELb0ELb1ELb0ELb0ELb0ELb0ELb1ELb1ELb0ELb0ELb0EEENS1_21CollectiveEpilogueFwdINS6_IJSA_SC_SB_EEES9_SE_SG_Li384ELb0ELb0ELb0ELb0EEENS1_30DynamicPersistentTileSchedulerILi384ELi32ELb0ELb0ELb1EEEEEEEEEvNT_6ParamsE:
        .type           _ZN7cutlass13device_kernelIN5flash11enable_sm90INS1_16FlashAttnFwdSm90INS1_25CollectiveMainloopFwdSm90ILi2EN4cute5tupleIJNS5_1CILi1EEES8_S8_EEENS6_IJNS7_ILi192EEENS7_ILi128EEENS7_ILi64EEEEEELi64ENS_6half_tEfNS_4arch4Sm90ELb1ELb0ELb1ELb0ELb0ELb0ELb0ELb1ELb1ELb0ELb0ELb0EEENS1_21CollectiveEpilogueFwdINS6_IJSA_SC_SB_EEES9_SE_SG_Li384ELb0ELb0ELb0ELb0EEENS1_30DynamicPersistentTileSchedulerILi384ELi32ELb0ELb0ELb1EEEEEEEEEvNT_6ParamsE,@function
        .size           _ZN7cutlass13device_kernelIN5flash11enable_sm90INS1_16FlashAttnFwdSm90INS1_25CollectiveMainloopFwdSm90ILi2EN4cute5tupleIJNS5_1CILi1EEES8_S8_EEENS6_IJNS7_ILi192EEENS7_ILi128EEENS7_ILi64EEEEEELi64ENS_6half_tEfNS_4arch4Sm90ELb1ELb0ELb1ELb0ELb0ELb0ELb0ELb1ELb1ELb0ELb0ELb0EEENS1_21CollectiveEpilogueFwdINS6_IJSA_SC_SB_EEES9_SE_SG_Li384ELb0ELb0ELb0ELb0EEENS1_30DynamicPersistentTileSchedulerILi384ELi32ELb0ELb0ELb1EEEEEEEEEvNT_6ParamsE,(.L_x_12791 - _ZN7cutlass13device_kernelIN5flash11enable_sm90INS1_16FlashAttnFwdSm90INS1_25CollectiveMainloopFwdSm90ILi2EN4cute5tupleIJNS5_1CILi1EEES8_S8_EEENS6_IJNS7_ILi192EEENS7_ILi128EEENS7_ILi64EEEEEELi64ENS_6half_tEfNS_4arch4Sm90ELb1ELb0ELb1ELb0ELb0ELb0ELb0ELb1ELb1ELb0ELb0ELb0EEENS1_21CollectiveEpilogueFwdINS6_IJSA_SC_SB_EEES9_SE_SG_Li384ELb0ELb0ELb0ELb0EEENS1_30DynamicPersistentTileSchedulerILi384ELi32ELb0ELb0ELb1EEEEEEEEEvNT_6ParamsE)
        .other          _ZN7cutlass13device_kernelIN5flash11enable_sm90INS1_16FlashAttnFwdSm90INS1_25CollectiveMainloopFwdSm90ILi2EN4cute5tupleIJNS5_1CILi1EEES8_S8_EEENS6_IJNS7_ILi192EEENS7_ILi128EEENS7_ILi64EEEEEELi64ENS_6half_tEfNS_4arch4Sm90ELb1ELb0ELb1ELb0ELb0ELb0ELb0ELb1ELb1ELb0ELb0ELb0EEENS1_21CollectiveEpilogueFwdINS6_IJSA_SC_SB_EEES9_SE_SG_Li384ELb0ELb0ELb0ELb0EEENS1_30DynamicPersistentTileSchedulerILi384ELi32ELb0ELb0ELb1EEEEEEEEEvNT_6ParamsE,@"STO_CUDA_ENTRY STV_DEFAULT"
_ZN7cutlass13device_kernelIN5flash11enable_sm90INS1_16FlashAttnFwdSm90INS1_25CollectiveMainloopFwdSm90ILi2EN4cute5tupleIJNS5_1CILi1EEES8_S8_EEENS6_IJNS7_ILi192EEENS7_ILi128EEENS7_ILi64EEEEEELi64ENS_6half_tEfNS_4arch4Sm90ELb1ELb0ELb1ELb0ELb0ELb0ELb0ELb1ELb1ELb0ELb0ELb0EEENS1_21CollectiveEpilogueFwdINS6_IJSA_SC_SB_EEES9_SE_SG_Li384ELb0ELb0ELb0ELb0EEENS1_30DynamicPersistentTileSchedulerILi384ELi32ELb0ELb0ELb1EEEEEEEEEvNT_6ParamsE:
        /* <DEDUP_REMOVED lines=23> */
.L_x_12021:
[----:B------:R-:W-:Y:S05]  /*0170*/  BSYNC B0 ;  /* 0x0000000000007941 */ /* 0x000fea0003800000 */
.L_x_12020:
        /* <DEDUP_REMOVED lines=37> */
.L_x_12022:
        /* <DEDUP_REMOVED lines=22> */
.L_x_12023:
        /* <DEDUP_REMOVED lines=18> */
.L_x_12024:
        /* <DEDUP_REMOVED lines=22> */
.L_x_12025:
        /* <DEDUP_REMOVED lines=22> */
.L_x_12026:
        /* <DEDUP_REMOVED lines=8> */
.L_x_12028:
        /* <DEDUP_REMOVED lines=50> */
[----:B------:R-:W-:-:S02]  /*0cb0*/  SHF.R.S32.HI R8, RZ, 0x5, R8 ;  /* 0x00000005ff087819 */ /* 0x000fc40000011408 */
[----:B------:R-:W-:Y:S01]  /*0cc0*/  LEA R12, R12, R5, 0x3 ;  /* 0x000000050c0c7211 */ /* 0x000fe200078e18ff */
[----:B------:R-:W-:Y:S01]  /*0cd0*/  IMAD.IADD R7, R3, 0x1, -R10 ;  /* 0x0000000103077824 */ /* 0x000fe200078e0a0a */
[----:B------:R-:W-:Y:S02]  /*0ce0*/  LEA.HI R5, R0, R0, RZ, 0x1 ;  /* 0x0000000000057211 */ /* 0x000fe400078f08ff */
[----:B------:R-:W-:Y:S01]  /*0cf0*/  LOP3.LUT R0, R9, 0x7ffffffc, RZ, 0xc0, !PT ;  /* 0x7ffffffc09007812 */ /* 0x000fe200078ec0ff */
[----:B------:R-:W-:Y:S02]  /*0d00*/  IMAD.SHL.U32 R3, R12, 0x8, RZ ;  /* 0x000000080c037824 */ /* 0x000fe400078e00ff */
[----:B------:R-:W-:Y:S01]  /*0d10*/  IMAD R5, R5, -0x3, R4 ;  /* 0xfffffffd05057824 */ /* 0x000fe200078e0204 */
[----:B------:R-:W-:Y:S01]  /*0d20*/  IADD3 R17, R17, -R0, RZ ;  /* 0x8000000011117210 */ /* 0x000fe20007ffe0ff */
[----:B------:R-:W-:Y:S02]  /*0d30*/  IMAD R8, R8, 0x10, R7 ;  /* 0x0000001008087824 */ /* 0x000fe400078e0207 */
[----:B------:R-:W-:-:S04]  /*0d40*/  IMAD.WIDE R22, R3, 0x2, R22 ;  /* 0x0000000203167825 */ /* 0x000fc800078e0216 */
[----:B------:R-:W-:-:S07]  /*0d50*/  IMAD R18, R5, 0x40, R8 ;  /* 0x0000004005127824 */ /* 0x000fce00078e0208 */
.L_x_12075:
        /* <DEDUP_REMOVED lines=20> */
.L_x_12029:
[----:B------:R-:W-:Y:S01]  /*0ea0*/  ULDC UR6, c[0x0][0xdc4] ;  /* 0x0003710000067ab9 */ /* 0x000fe20000000800 */
[----:B------:R-:W-:Y:S01]  /*0eb0*/  UMOV UR47, UR7 ;  /* 0x00000007002f7c82 */ /* 0x000fe20008000000 */
[----:B------:R-:W-:-:S11]  /*0ec0*/  UISETP.NE.AND UP0, UPT, UR6, 0x1, UPT ;  /* 0x000000010600788c */ /* 0x000fd6000bf05270 */
[----:B------:R-:W-:Y:S02]  /*0ed0*/  @UP0 ULDC.64 UR10, c[0x0][0xdc8] ;  /* 0x00037200000a0ab9 */ /* 0x000fe40000000a00 */
[----:B------:R-:W-:-:S04]  /*0ee0*/  UIMAD.WIDE.U32 UR4, UR7, UR10, URZ ;  /* 0x0000000a070472a5 */ /* 0x000fc8000f8e003f */
[----:B------:R-:W-:-:S04]  /*0ef0*/  @UP0 USHF.R.U32.HI UR47, URZ, UR11, UR5 ;  /* 0x0000000b3f2f0299 */ /* 0x000fc80008011605 */
[----:B------:R-:W-:-:S12]  /*0f00*/  UIMAD UR4, UR47, UR6, URZ ;  /* 0x000000062f0472a4 */ /* 0x000fd8000f8e023f */
.L_x_12030:
[----:B------:R-:W-:Y:S01]  /*0f10*/  ULOP3.LUT UR5, URZ, UR47, URZ, 0x33, !UPT ;  /* 0x0000002f3f057292 */ /* 0x000fe2000f8e333f */
[----:B------:R-:W-:Y:S01]  /*0f20*/  PLOP3.LUT P0, PT, PT, PT, PT, 0x80, 0x0 ;  /* 0x000000000000781c */ /* 0x000fe20003f0f070 */
[----:B------:R-:W-:Y:S01]  /*0f30*/  ULDC.64 UR10, c[0x0][0x3f8] ;  /* 0x0000fe00000a7ab9 */ /* 0x000fe20000000a00 */
[----:B------:R-:W-:Y:S01]  /*0f40*/  ULDC UR6, c[0x0][0xdac] ;  /* 0x00036b0000067ab9 */ /* 0x000fe20000000800 */
[----:B------:R-:W-:Y:S01]  /*0f50*/  UISETP.NE.U32.AND UP0, UPT, UR10, URZ, UPT ;  /* 0x0000003f0a00728c */ /* 0x000fe2000bf05070 */
[----:B------:R-:W-:Y:S01]  /*0f60*/  IMAD.MOV.U32 R3, RZ, RZ, RZ ;  /* 0x000000ffff037224 */ /* 0x000fe200078e00ff */
[----:B------:R-:W-:Y:S01]  /*0f70*/  UIADD3 UR5, UR5, UR6, URZ ;  /* 0x0000000605057290 */ /* 0x000fe2000fffe03f */
[----:B------:R-:W-:Y:S01]  /*0f80*/  CS2R R14, SRZ ;  /* 0x00000000000e7805 */ /* 0x000fe2000001ff00 */
[----:B------:R-:W-:Y:S01]  /*0f90*/  UISETP.NE.AND.EX UP0, UPT, UR11, URZ, UPT, UP0 ;  /* 0x0000003f0b00728c */ /* 0x000fe2000bf05300 */
[----:B------:R-:W-:Y:S01]  /*0fa0*/  IMAD.MOV.U32 R119, RZ, RZ, RZ ;  /* 0x000000ffff777224 */ /* 0x000fe200078e00ff */
[----:B------:R-:W-:Y:S01]  /*0fb0*/  UIMAD UR42, UR5, 0xc0, URZ ;  /* 0x000000c0052a78a4 */ /* 0x000fe2000f8e023f */
[----:B------:R-:W-:Y:S01]  /*0fc0*/  IMAD.MOV.U32 R0, RZ, RZ, RZ ;  /* 0x000000ffff007224 */ /* 0x000fe200078e00ff */
[----:B------:R-:W-:Y:S01]  /*0fd0*/  ULDC UR50, c[0x0][0x404] ;  /* 0x0001010000327ab9 */ /* 0x000fe20000000800 */
[----:B------:R-:W-:Y:S01]  /*0fe0*/  ULDC UR9, c[0x0][0x288] ;  /* 0x0000a20000097ab9 */ /* 0x000fe20000000800 */
[----:B------:R-:W-:Y:S01]  /*0ff0*/  UIADD3 UR4, UR7, -UR4, URZ ;  /* 0x8000000407047290 */ /* 0x000fe2000fffe03f */
[----:B------:R-:W-:Y:S01]  /*1000*/  IMAD.MOV.U32 R19, RZ, RZ, RZ ;  /* 0x000000ffff137224 */ /* 0x000fe200078e00ff */
        /* <DEDUP_REMOVED lines=31> */
[----:B------:R-:W-:Y:S01]  /*1200*/  MOV R13, RZ ;  /* 0x000000ff000d7202 */ /* 0x000fe20000000f00 */
[----:B------:R-:W-:-:S02]  /*1210*/  IMAD.MOV.U32 R42, RZ, RZ, RZ ;  /* 0x000000ffff2a7224 */ /* 0x000fc400078e00ff */
[----:B------:R-:W-:-:S05]  /*1220*/  UISETP.GE.AND UP0, UPT, UR45, 0x1, UPT ;  /* 0x000000012d00788c */ /* 0x000fca000bf06270 */
[----:B------:R-:W-:Y:S01]  /*1230*/  @UP1 ULDC UR8, c[0x0][0xdbc] ;  /* 0x00036f0000081ab9 */ /* 0x000fe20000000800 */
[----:B------:R-:W-:Y:S01]  /*1240*/  PLOP3.LUT P1, PT, PT, PT, UP0, 0x80, 0x0 ;  /* 0x000000000000781c */ /* 0x000fe20003f2f008 */
[----:B------:R-:W-:Y:S01]  /*1250*/  UIMAD.WIDE.U32 UR4, UR10, UR8, URZ ;  /* 0x000000080a0472a5 */ /* 0x000fe2000f8e003f */
[----:B------:R-:W-:-:S03]  /*1260*/  @UP1 ULDC UR6, c[0x0][0xdc0] ;  /* 0x0003700000061ab9 */ /* 0x000fc60000000800 */
[----:B------:R-:W-:-:S04]  /*1270*/  @UP1 USHF.R.U32.HI UR44, URZ, UR6, UR5 ;  /* 0x000000063f2c1299 */ /* 0x000fc80008011605 */
[----:B------:R-:W-:-:S04]  /*1280*/  UIADD3 UR4, -UR44, URZ, URZ ;  /* 0x0000003f2c047290 */ /* 0x000fc8000fffe13f */
[----:B------:R-:W-:Y:S01]  /*1290*/  UIMAD UR43, UR43, UR4, UR10 ;  /* 0x000000042b2b72a4 */ /* 0x000fe2000f8e020a */
[----:B------:R-:W-:Y:S11]  /*12a0*/  @!P1 BRA `(.L_x_12031) ;  /* 0x0000008400f09947 */ /* 0x000ff60003800000 */
        /* <DEDUP_REMOVED lines=32> */
.L_x_12032:
[----:B------:R-:W-:Y:S01]  /*14b0*/  ULEA.HI UR4, UR39, UR39, URZ, 0x1 ;  /* 0x0000002727047291 */ /* 0x000fe2000f8f083f */
[----:B------:R-:W-:-:S03]  /*14c0*/  IMAD.U32 R3, RZ, RZ, UR46 ;  /* 0x0000002eff037e24 */ /* 0x000fc6000f8e00ff */
[----:B------:R-:W-:Y:S02]  /*14d0*/  ULOP3.LUT UR4, UR4, 0xfffffffe, URZ, 0xc0, !UPT ;  /* 0xfffffffe04047892 */ /* 0x000fe4000f8ec03f */
[----:B------:R-:W-:Y:S02]  /*14e0*/  ISETP.NE.AND P0, PT, R3, 0x3, PT ;  /* 0x000000030300780c */ /* 0x000fe40003f05270 */
[----:B------:R-:W-:-:S06]  /*14f0*/  UIADD3 UR4, UR39, -UR4, URZ ;  /* 0x8000000427047290 */ /* 0x000fcc000fffe03f */
[----:B------:R-:W-:-:S04]  /*1500*/  MOV R0, UR4 ;  /* 0x0000000400007c02 */ /* 0x000fc80008000f00 */
[----:B------:R-:W-:-:S04]  /*1510*/  SHF.L.U32 R0, R0, 0x1f, RZ ;  /* 0x0000001f00007819 */ /* 0x000fc800000006ff */
[----:B------:R-:W1:Y:S02]  /*1520*/  SYNCS.PHASECHK.TRANS64.TRYWAIT P1, [UR40+0x16800], R0 ;  /* 0x01680000ff0075a7 */ /* 0x000e640008020168 */
[----:B-1----:R-:W-:Y:S05]  /*1530*/  @!P1 BRA `(.L_x_12033) ;  /* 0x000000bc00489947 */ /* 0x002fea0003800000 */
.L_x_12134:
[----:B------:R-:W-:Y:S05]  /*1540*/  @!P0 BRA `(.L_x_12034) ;  /* 0x0000000000048947 */ /* 0x000fea0003800000 */
[----:B------:R-:W-:Y:S01]  /*1550*/  BPT.TRAP 0x1 ;  /* 0x000000040000795c */ /* 0x000fe20000300000 */
.L_x_12034:
[----:B-1----:R-:W-:Y:S02]  /*1560*/  IMAD.U32 R0, RZ, RZ, UR36 ;  /* 0x00000024ff007e24 */ /* 0x002fe4000f8e00ff */
[----:B------:R-:W-:-:S03]  /*1570*/  IMAD.U32 R3, RZ, RZ, UR37 ;  /* 0x00000025ff037e24 */ /* 0x000fc6000f8e00ff */
[----:B------:R-:W-:Y:S02]  /*1580*/  LEA R0, R0, UR40, 0x3 ;  /* 0x0000002800007c11 */ /* 0x000fe4000f8e18ff */
[----:B------:R-:W-:-:S04]  /*1590*/  SHF.L.U32 R3, R3, 0x1f, RZ ;  /* 0x0000001f03037819 */ /* 0x000fc800000006ff */
[----:B------:R1:W2:Y:S01]  /*15a0*/  SYNCS.PHASECHK.TRANS64.TRYWAIT P2, [R0+URZ+0x16830], R3 ;  /* 0x01683003000075a7 */ /* 0x0002a2000804017f */
[----:B------:R-:W-:Y:S05]  /*15b0*/  @!P0 BRA `(.L_x_12035) ;  /* 0x0000000000048947 */ /* 0x000fea0003800000 */
[----:B------:R-:W-:Y:S01]  /*15c0*/  BPT.TRAP 0x1 ;  /* 0x000000040000795c */ /* 0x000fe20000300000 */
.L_x_12035:
[----:B------:R-:W-:Y:S01]  /*15d0*/  LOP3.LUT P1, RZ, R2, 0x7f, RZ, 0xc0, !PT ;  /* 0x0000007f02ff7812 */ /* 0x000fe2000782c0ff */
[----:B------:R-:W-:Y:S01]  /*15e0*/  IMAD.MOV.U32 R119, RZ, RZ, RZ ;  /* 0x000000ffff777224 */ /* 0x000fe200078e00ff */
[----:B--2---:R-:W-:Y:S11]  /*15f0*/  @P2 BRA `(.L_x_12036) ;  /* 0x0000000000082947 */ /* 0x004ff60003800000 */
[----:B------:R-:W2:Y:S02]  /*1600*/  SYNCS.PHASECHK.TRANS64.TRYWAIT P2, [R0+URZ+0x16830], R3 ;  /* 0x01683003000075a7 */ /* 0x000ea4000804017f */
[----:B--2---:R-:W-:Y:S05]  /*1610*/  @!P2 BRA `(.L_x_12037) ;  /* 0x000000bc0028a947 */ /* 0x004fea0003800000 */
.L_x_12036:
[----:B------:R-:W-:Y:S05]  /*1620*/  WARPSYNC.ALL ;  /* 0x0000000000007948 */ /* 0x000fea0003800000 */
[----:B------:R-:W-:Y:S01]  /*1630*/  UIADD3 UR4, UR40, 0xe400, URZ ;  /* 0x0000e40028047890 */ /* 0x000fe2000fffe03f */
[----:B------:R-:W-:Y:S01]  /*1640*/  WARPGROUP.ARRIVE ;  /* 0x00000000000079c5 */ /* 0x000fe20000000000 */
[----:B------:R-:W-:Y:S01]  /*1650*/  UMOV UR5, 0x40000040 ;  /* 0x4000004000057882 */ /* 0x000fe20000000000 */
[----:B------:R-:W-:Y:S01]  /*1660*/  UMOV UR7, 0x40000040 ;  /* 0x4000004000077882 */ /* 0x000fe20000000000 */
[----:B------:R-:W-:Y:S01]  /*1670*/  USHF.R.U32.HI UR4, URZ, 0x4, UR4 ;  /* 0x000000043f047899 */ /* 0x000fe20008011604 */
[----:B------:R-:W-:Y:S01]  /*1680*/  VIADD R99, R18, UR42 ;  /* 0x0000002a12637c36 */ /* 0x000fe20008000000 */
[----:B------:R-:W-:Y:S01]  /*1690*/  UMOV UR9, 0x40000040 ;  /* 0x4000004000097882 */ /* 0x000fe20000000000 */
[----:B------:R-:W-:Y:S01]  /*16a0*/  UMOV UR11, 0x40000040 ;  /* 0x40000040000b7882 */ /* 0x000fe20000000000 */
[----:B------:R-:W-:Y:S01]  /*16b0*/  ULOP3.LUT UR4, UR4, 0x3fff, URZ, 0xc0, !UPT ;  /* 0x00003fff04047892 */ /* 0x000fe2000f8ec03f */
[----:B-12---:R-:W-:Y:S01]  /*16c0*/  @!P1 VIADD R0, R0, 0x16840 ;  /* 0x0001684000009836 */ /* 0x006fe20000000000 */
[----:B------:R-:W-:Y:S01]  /*16d0*/  UMOV UR13, 0x40000040 ;  /* 0x40000040000d7882 */ /* 0x000fe20000000000 */
[----:B------:R-:W-:Y:S01]  /*16e0*/  UMOV UR15, 0x40000040 ;  /* 0x40000040000f7882 */ /* 0x000fe20000000000 */
[----:B------:R-:W-:Y:S01]  /*16f0*/  ULOP3.LUT UR20, UR4, 0x10000, URZ, 0xfc, !UPT ;  /* 0x0001000004147892 */ /* 0x000fe2000f8efc3f */
[--C-:B------:R-:W-:Y:S01]  /*1700*/  IMAD.MOV.U32 R118, RZ, RZ, R119.reuse ;  /* 0x000000ffff767224 */ /* 0x100fe200078e0077 */
[----:B------:R-:W-:Y:S01]  /*1710*/  ULOP3.LUT UR4, UR51, 0x10000, URZ, 0xfc, !UPT ;  /* 0x0001000033047892 */ /* 0x000fe2000f8efc3f */
[----:B------:R-:W-:Y:S01]  /*1720*/  @!P1 PRMT R0, RZ, 0x654, R0 ;  /* 0x00000654ff009816 */ /* 0x000fe20000000000 */
[----:B------:R-:W-:Y:S01]  /*1730*/  ULEA UR6, UR36, UR20, 0xa ;  /* 0x0000001424067291 */ /* 0x000fe2000f8e503f */
[--C-:B------:R-:W-:Y:S01]  /*1740*/  IMAD.MOV.U32 R117, RZ, RZ, R119.reuse ;  /* 0x000000ffff757224 */ /* 0x100fe200078e0077 */
[----:B------:R-:W-:Y:S01]  /*1750*/  UIADD3 UR8, UR4, 0x2, URZ ;  /* 0x0000000204087890 */ /* 0x000fe2000fffe03f */
[----:B------:R-:W-:Y:S01]  /*1760*/  MOV R116, R119 ;  /* 0x0000007700747202 */ /* 0x000fe20000000f00 */
[----:B------:R-:W-:Y:S01]  /*1770*/  UIADD3 UR10, UR6, 0x2, URZ ;  /* 0x00000002060a7890 */ /* 0x000fe2000fffe03f */
[--C-:B------:R-:W-:Y:S01]  /*1780*/  IMAD.MOV.U32 R115, RZ, RZ, R119.reuse ;  /* 0x000000ffff737224 */ /* 0x100fe200078e0077 */
[----:B------:R-:W-:Y:S01]  /*1790*/  UIADD3 UR12, UR4, 0x4, URZ ;  /* 0x00000004040c7890 */ /* 0x000fe2000fffe03f */
[----:B------:R-:W-:Y:S01]  /*17a0*/  IMAD.MOV.U32 R114, RZ, RZ, R119 ;  /* 0x000000ffff727224 */ /* 0x000fe200078e0077 */
[----:B------:R-:W-:-:S02]  /*17b0*/  UIADD3 UR14, UR6, 0x4, URZ ;  /* 0x00000004060e7890 */ /* 0x000fc4000fffe03f */
[----:B------:R-:W-:Y:S01]  /*17c0*/  HGMMA.64x128x16.F32 R24, gdesc[UR4], RZ, !UPT, gsb0 ;  /* 0x01e00000041879f0 */ /* 0x000fe2000c0008ff */
[----:B------:R-:W-:Y:S01]  /*17d0*/  UIADD3 UR16, UR4, 0x6, URZ ;  /* 0x0000000604107890 */ /* 0x000fe2000fffe03f */
[--C-:B------:R-:W-:Y:S01]  /*17e0*/  IMAD.MOV.U32 R112, RZ, RZ, R119.reuse ;  /* 0x000000ffff707224 */ /* 0x100fe200078e0077 */
[----:B------:R-:W-:Y:S01]  /*17f0*/  UIADD3 UR18, UR6, 0x6, URZ ;  /* 0x0000000606127890 */ /* 0x000fe2000fffe03f */
[-C--:B------:R-:W-:Y:S01]  /*1800*/  MOV R110, R119.reuse ;  /* 0x00000077006e7202 */ /* 0x080fe20000000f00 */
[----:B------:R-:W-:Y:S01]  /*1810*/  UMOV UR17, 0x40000040 ;  /* 0x4000004000117882 */ /* 0x000fe20000000000 */
[----:B------:R-:W-:Y:S01]  /*1820*/  UMOV UR19, 0x40000040 ;  /* 0x4000004000137882 */ /* 0x000fe20000000000 */
[----:B------:R-:W-:Y:S01]  /*1830*/  UMOV UR6, 0xffffff80 ;  /* 0xffffff8000067882 */ /* 0x000fe20000000000 */
[----:B------:R-:W-:Y:S01]  /*1840*/  ULDC UR7, c[0x0][0x2e0] ;  /* 0x0000b80000077ab9 */ /* 0x000fe20000000800 */
[----:B------:R-:W-:Y:S01]  /*1850*/  UIMAD UR6, UR45, UR6, 0x80 ;  /* 0x000000802d0674a4 */ /* 0x000fe2000f8e0206 */
[--C-:B------:R-:W-:Y:S01]  /*1860*/  IMAD.MOV.U32 R108, RZ, RZ, R119.reuse ;  /* 0x000000ffff6c7224 */ /* 0x100fe200078e0077 */
[----:B------:R-:W-:Y:S01]  /*1870*/  UIADD3 UR29, UR45, -0x2, URZ ;  /* 0xfffffffe2d1d7890 */ /* 0x000fe2000fffe03f */
[--C-:B------:R-:W-:Y:S01]  /*1880*/  IMAD.MOV.U32 R106, RZ, RZ, R119.reuse ;  /* 0x000000ffff6a7224 */ /* 0x100fe200078e0077 */
[----:B------:R-:W-:Y:S01]  /*1890*/  UIMAD UR6, UR50, UR7, UR6 ;  /* 0x00000007320672a4 */ /* 0x000fe2000f8e0206 */
        /* <DEDUP_REMOVED lines=13> */
[----:B------:R-:W-:Y:S02]  /*1970*/  UIADD3 UR11, UR6, 0x1, -UR10 ;  /* 0x00000001060b7890 */ /* 0x000fe4000fffe80a */
[----:B------:R-:W-:-:S04]  /*1980*/  UIMAD UR50, UR50, UR7, -UR10 ;  /* 0x00000007323272a4 */ /* 0x000fc8000f8e0a0a */
[----:B------:R-:W-:Y:S01]  /*1990*/  IMAD.U32 R4, RZ, RZ, UR11 ;  /* 0x0000000bff047e24 */ /* 0x000fe2000f8e00ff */
[----:B------:R-:W-:-:S03]  /*19a0*/  UIADD3 UR50, UR42, UR50, URZ ;  /* 0x000000322a327290 */ /* 0x000fc6000fffe03f */
[----:B------:R-:W-:-:S05]  /*19b0*/  IMAD R4, R17, -0x2, R4 ;  /* 0xfffffffe11047824 */ /* 0x000fca00078e0204 */
[----:B------:R-:W-:Y:S01]  /*19c0*/  IADD3 R7, R4, 0x8, R99 ;  /* 0x0000000804077810 */ /* 0x000fe20007ffe063 */
        /* <DEDUP_REMOVED lines=21> */
[----:B-1----:R-:W-:Y:S01]  /*1b20*/  MOV R26, UR6 ;  /* 0x00000006001a7c02 */ /* 0x002fe20008000f00 */
[----:B------:R-:W-:Y:S01]  /*1b30*/  FMUL.FTZ R46, R46, UR14 ;  /* 0x0000000e2e2e7c20 */ /* 0x000fe20008410000 */
[----:B------:R-:W-:Y:S01]  /*1b40*/  FMUL.FTZ R47, R47, UR14 ;  /* 0x0000000e2f2f7c20 */ /* 0x000fe20008410000 */
[----:B------:R-:W-:Y:S01]  /*1b50*/  FMUL.FTZ R50, R50, UR14 ;  /* 0x0000000e32327c20 */ /* 0x000fe20008410000 */
[----:B------:R-:W-:Y:S01]  /*1b60*/  FMUL.FTZ R51, R51, UR14 ;  /* 0x0000000e33337c20 */ /* 0x000fe20008410000 */
[----:B------:R-:W-:-:S02]  /*1b70*/  IMAD R26, R17, -0x2, R26 ;  /* 0xfffffffe111a7824 */ /* 0x000fc400078e021a */
[----:B------:R-:W-:Y:S01]  /*1b80*/  FMUL.FTZ R54, R54, UR14 ;  /* 0x0000000e36367c20 */ /* 0x000fe20008410000 */
[----:B------:R3:W1:Y:S01]  /*1b90*/  MUFU.TANH R113, R30 ;  /* 0x0000001e00717308 */ /* 0x0006620000002400 */
        /* <DEDUP_REMOVED lines=12> */
[----:B--2---:R-:W-:Y:S01]  /*1c60*/  FSEL R111, R111, -INF , P3 ;  /* 0xff8000006f6f7808 */ /* 0x004fe20001800000 */
[----:B------:R-:W-:Y:S01]  /*1c70*/  FMUL.FTZ R66, R66, UR14 ;  /* 0x0000000e42427c20 */ /* 0x000fe20008410000 */
[----:B---3--:R-:W-:Y:S01]  /*1c80*/  FSEL R30, R27, -INF , P4 ;  /* 0xff8000001b1e7808 */ /* 0x008fe20002000000 */
[----:B------:R-:W2:Y:S01]  /*1c90*/  MUFU.TANH R34, R34 ;  /* 0x0000002200227308 */ /* 0x000ea20000002400 */
        /* <DEDUP_REMOVED lines=8> */
[----:B----4-:R-:W-:Y:S01]  /*1d20*/  FSEL R109, R31, -INF , P3 ;  /* 0xff8000001f6d7808 */ /* 0x010fe20001800000 */
[----:B------:R-:W-:Y:S01]  /*1d30*/  FMUL.FTZ R31, R71, UR14 ;  /* 0x0000000e471f7c20 */ /* 0x000fe20008410000 */
[----:B------:R-:W-:Y:S01]  /*1d40*/  FMNMX.FTZ R28, R113, R28, !PT ;  /* 0x0000001c711c7209 */ /* 0x000fe20007810000 */
[----:B------:R-:W-:Y:S01]  /*1d50*/  FMUL.FTZ R74, R74, UR14 ;  /* 0x0000000e4a4a7c20 */ /* 0x000fe20008410000 */
[----:B------:R-:W-:Y:S01]  /*1d60*/  ISETP.GT.AND P3, PT, R7, 0x11, PT ;  /* 0x000000110700780c */ /* 0x000fe20003f64270 */
[----:B------:R-:W-:Y:S01]  /*1d70*/  FMUL.FTZ R5, R57, UR14 ;  /* 0x0000000e39057c20 */ /* 0x000fe20008410000 */
[----:B------:R-:W-:Y:S01]  /*1d80*/  FMNMX.FTZ R28, R109, R28, !PT ;  /* 0x0000001c6d1c7209 */ /* 0x000fe20007810000 */
[----:B------:R-:W3:Y:S01]  /*1d90*/  MUFU.TANH R38, R38 ;  /* 0x0000002600267308 */ /* 0x000ee20000002400 */
        /* <DEDUP_REMOVED lines=24> */
[----:B--2---:R-:W-:Y:S01]  /*1f20*/  FSEL R101, R39, -INF , P3 ;  /* 0xff80000027657808 */ /* 0x004fe20001800000 */
[----:B------:R-:W-:Y:S01]  /*1f30*/  FMUL.FTZ R87, R87, UR14 ;  /* 0x0000000e57577c20 */ /* 0x000fe20008410000 */
[----:B------:R-:W-:Y:S01]  /*1f40*/  ISETP.GT.AND P3, PT, R7, 0x21, PT ;  /* 0x000000210700780c */ /* 0x000fe20003f64270 */
[----:B------:R-:W-:Y:S01]  /*1f50*/  FMUL.FTZ R6, R25, UR14 ;  /* 0x0000000e19067c20 */ /* 0x000fe20008410000 */
[----:B------:R-:W-:Y:S01]  /*1f60*/  FMNMX.FTZ R34, R101, R34, !PT ;  /* 0x0000002265227209 */ /* 0x000fe20007810000 */
[----:B------:R-:W-:Y:S01]  /*1f70*/  ULDC UR6, c[0x0][0x988] ;  /* 0x0002620000067ab9 */ /* 0x000fe20000000800 */
[----:B------:R-:W-:Y:S01]  /*1f80*/  VIADDMNMX R99, R99, R4, R26, PT ;  /* 0x0000000463637246 */ /* 0x000fe2000380011a */
[----:B------:R-:W2:Y:S01]  /*1f90*/  MUFU.TANH R46, R46 ;  /* 0x0000002e002e7308 */ /* 0x000ea20000002400 */
[----:B-1----:R-:W-:Y:S01]  /*1fa0*/  FSEL R97, R42, -INF , P2 ;  /* 0xff8000002a617808 */ /* 0x002fe20001000000 */
[----:B------:R-:W-:Y:S01]  /*1fb0*/  FMUL.FTZ R25, R36, UR14 ;  /* 0x0000000e24197c20 */ /* 0x000fe20008410000 */
[----:B------:R-:W-:Y:S01]  /*1fc0*/  ISETP.GT.AND P2, PT, R7, 0x28, PT ;  /* 0x000000280700780c */ /* 0x000fe20003f44270 */
[----:B------:R-:W-:Y:S01]  /*1fd0*/  FMUL.FTZ R19, R40, UR14 ;  /* 0x0000000e28137c20 */ /* 0x000fe20008410000 */
[----:B------:R-:W-:Y:S01]  /*1fe0*/  FMNMX.FTZ R34, R97, R34, !PT ;  /* 0x0000002261227209 */ /* 0x000fe20007810000 */
[----:B------:R-:W-:Y:S01]  /*1ff0*/  FMUL.FTZ R13, R44, UR14 ;  /* 0x0000000e2c0d7c20 */ /* 0x000fe20008410000 */
[----:B------:R-:W-:Y:S01]  /*2000*/  ISETP.GT.AND P4, PT, R99, 0x1, PT ;  /* 0x000000016300780c */ /* 0x000fe20003f84270 */
        /* <DEDUP_REMOVED lines=28> */
[----:B------:R3:W-:Y:S01]  /*21d0*/  @!P1 SYNCS.ARRIVE.TRANS64.RED.A1T0 RZ, [R0+URZ], RZ ;  /* 0x000000ff00ff99a7 */ /* 0x0007e2000810043f */
[----:B------:R-:W-:-:S03]  /*21e0*/  FMNMX.FTZ R34, R89, R34, !PT ;  /* 0x0000002259227209 */ /* 0x000fc60007810000 */
[----:B------:R-:W4:Y:S01]  /*21f0*/  MUFU.TANH R55, R55 ;  /* 0x0000003700377308 */ /* 0x000f220000002400 */
[----:B--2---:R-:W-:Y:S02]  /*2200*/  FSEL R71, R51, -INF , P3 ;  /* 0xff80000033477808 */ /* 0x004fe40001800000 */
[----:B------:R-:W-:Y:S02]  /*2210*/  ISETP.GT.AND P3, PT, R7, 0x39, PT ;  /* 0x000000390700780c */ /* 0x000fe40003f64270 */
[----:B------:R-:W-:-:S03]  /*2220*/  FMNMX.FTZ R34, R71, R34, !PT ;  /* 0x0000002247227209 */ /* 0x000fc60007810000 */
[----:B------:R-:W2:Y:S08]  /*2230*/  MUFU.TANH R58, R58 ;  /* 0x0000003a003a7308 */ /* 0x000eb00000002400 */
[----:B------:R-:W5:Y:S08]  /*2240*/  MUFU.TANH R59, R59 ;  /* 0x0000003b003b7308 */ /* 0x000f700000002400 */
[----:B------:R-:W3:Y:S08]  /*2250*/  MUFU.TANH R45, R62 ;  /* 0x0000003e002d7308 */ /* 0x000ef00000002400 */
[----:B------:R1:W-:Y:S08]  /*2260*/  MUFU.TANH R28, R67 ;  /* 0x00000043001c7308 */ /* 0x0003f00000002400 */
[----:B------:R4:W3:Y:S01]  /*2270*/  MUFU.TANH R27, R63 ;  /* 0x0000003f001b7308 */ /* 0x0008e20000002400 */
[----:B-1----:R-:W-:Y:S01]  /*2280*/  FSEL R67, R54, -INF , P2 ;  /* 0xff80000036437808 */ /* 0x002fe20001000000 */
[----:B------:R-:W-:Y:S01]  /*2290*/  FMUL.FTZ R54, R64, UR14 ;  /* 0x0000000e40367c20 */ /* 0x000fe20008410000 */
[----:B------:R-:W-:-:S02]  /*22a0*/  ISETP.GT.AND P2, PT, R7, 0x40, PT ;  /* 0x000000400700780c */ /* 0x000fc40003f44270 */
[----:B------:R-:W-:-:S03]  /*22b0*/  FMNMX.FTZ R34, R67, R34, !PT ;  /* 0x0000002243227209 */ /* 0x000fc60007810000 */
[----:B------:R-:W1:Y:S01]  /*22c0*/  MUFU.TANH R49, R66 ;  /* 0x0000004200317308 */ /* 0x000e620000002400 */
[----:B----4-:R-:W-:Y:S02]  /*22d0*/  FSEL R63, R55, -INF , P3 ;  /* 0xff800000373f7808 */ /* 0x010fe40001800000 */
[----:B------:R-:W-:Y:S02]  /*22e0*/  ISETP.GT.AND P3, PT, R7, 0x41, PT ;  /* 0x000000410700780c */ /* 0x000fe40003f64270 */
[----:B--2---:R-:W-:Y:S01]  /*22f0*/  FSEL R55, R58, -INF , P2 ;  /* 0xff8000003a377808 */ /* 0x004fe20001000000 */
[----:B------:R-:W-:Y:S01]  /*2300*/  FMUL.FTZ R58, R65, UR14 ;  /* 0x0000000e413a7c20 */ /* 0x000fe20008410000 */
[----:B------:R-:W-:Y:S01]  /*2310*/  FMNMX.FTZ R34, R63, R34, !PT ;  /* 0x000000223f227209 */ /* 0x000fe20007810000 */
[----:B------:R-:W2:Y:S01]  /*2320*/  MUFU.TANH R53, R70 ;  /* 0x0000004600357308 */ /* 0x000ea20000002400 */
[----:B------:R-:W-:Y:S02]  /*2330*/  ISETP.GT.AND P2, PT, R7, 0x48, PT ;  /* 0x000000480700780c */ /* 0x000fe40003f44270 */
[----:B-----5:R-:W-:-:S02]  /*2340*/  FSEL R43, R59, -INF , P3 ;  /* 0xff8000003b2b7808 */ /* 0x020fc40001800000 */
[----:B------:R-:W-:Y:S02]  /*2350*/  FMNMX.FTZ R34, R55, R34, !PT ;  /* 0x0000002237227209 */ /* 0x000fe40007810000 */
[----:B------:R-:W-:Y:S01]  /*2360*/  ISETP.GT.AND P3, PT, R7, 0x49, PT ;  /* 0x000000490700780c */ /* 0x000fe20003f64270 */
[----:B------:R-:W4:Y:S01]  /*2370*/  MUFU.TANH R31, R31 ;  /* 0x0000001f001f7308 */ /* 0x000f220000002400 */
[----:B---3--:R-:W-:Y:S02]  /*2380*/  FSEL R45, R45, -INF , P2 ;  /* 0xff8000002d2d7808 */ /* 0x008fe40001000000 */
[----:B------:R-:W-:Y:S02]  /*2390*/  FMNMX.FTZ R34, R43, R34, !PT ;  /* 0x000000222b227209 */ /* 0x000fe40007810000 */
[----:B------:R-:W-:Y:S02]  /*23a0*/  ISETP.GT.AND P2, PT, R7, 0x50, PT ;  /* 0x000000500700780c */ /* 0x000fe40003f44270 */
[----:B------:R-:W-:Y:S01]  /*23b0*/  FSEL R47, R27, -INF , P3 ;  /* 0xff8000001b2f7808 */ /* 0x000fe20001800000 */
[----:B------:R-:W3:Y:S01]  /*23c0*/  MUFU.TANH R57, R74 ;  /* 0x0000004a00397308 */ /* 0x000ee20000002400 */
[----:B------:R-:W-:-:S02]  /*23d0*/  FMNMX.FTZ R34, R45, R34, !PT ;  /* 0x000000222d227209 */ /* 0x000fc40007810000 */
[----:B------:R-:W-:Y:S02]  /*23e0*/  ISETP.GT.AND P3, PT, R7, 0x51, PT ;  /* 0x000000510700780c */ /* 0x000fe40003f64270 */
[----:B-1----:R-:W-:Y:S02]  /*23f0*/  FSEL R49, R49, -INF , P2 ;  /* 0xff80000031317808 */ /* 0x002fe40001000000 */
[----:B------:R-:W-:Y:S01]  /*2400*/  FMNMX.FTZ R34, R47, R34, !PT ;  /* 0x000000222f227209 */ /* 0x000fe20007810000 */
[----:B------:R-:W1:Y:S01]  /*2410*/  MUFU.TANH R39, R75 ;  /* 0x0000004b00277308 */ /* 0x000e620000002400 */
[----:B------:R-:W-:Y:S02]  /*2420*/  ISETP.GT.AND P2, PT, R7, 0x58, PT ;  /* 0x000000580700780c */ /* 0x000fe40003f44270 */
[----:B------:R-:W-:Y:S02]  /*2430*/  FSEL R51, R28, -INF , P3 ;  /* 0xff8000001c337808 */ /* 0x000fe40001800000 */
[----:B------:R-:W-:-:S02]  /*2440*/  FMNMX.FTZ R34, R49, R34, !PT ;  /* 0x0000002231227209 */ /* 0x000fc40007810000 */
[----:B------:R-:W-:Y:S01]  /*2450*/  ISETP.GT.AND P3, PT, R7, 0x59, PT ;  /* 0x000000590700780c */ /* 0x000fe20003f64270 */
[----:B------:R-:W5:Y:S01]  /*2460*/  MUFU.TANH R41, R78 ;  /* 0x0000004e00297308 */ /* 0x000f620000002400 */
[----:B--2---:R-:W-:Y:S02]  /*2470*/  FSEL R53, R53, -INF , P2 ;  /* 0xff80000035357808 */ /* 0x004fe40001000000 */
[----:B------:R-:W-:Y:S02]  /*2480*/  FMNMX.FTZ R34, R51, R34, !PT ;  /* 0x0000002233227209 */ /* 0x000fe40007810000 */
[----:B------:R-:W-:Y:S02]  /*2490*/  ISETP.GT.AND P2, PT, R7, 0x60, PT ;  /* 0x000000600700780c */ /* 0x000fe40003f44270 */
[----:B----4-:R-:W-:Y:S01]  /*24a0*/  FSEL R59, R31, -INF , P3 ;  /* 0xff8000001f3b7808 */ /* 0x010fe20001800000 */
[----:B------:R-:W2:Y:S01]  /*24b0*/  MUFU.TANH R37, R79 ;  /* 0x0000004f00257308 */ /* 0x000ea20000002400 */
[----:B------:R-:W-:-:S02]  /*24c0*/  FMNMX.FTZ R34, R53, R34, !PT ;  /* 0x0000002235227209 */ /* 0x000fc40007810000 */
[----:B------:R-:W-:Y:S02]  /*24d0*/  ISETP.GT.AND P3, PT, R7, 0x61, PT ;  /* 0x000000610700780c */ /* 0x000fe40003f64270 */
[----:B---3--:R-:W-:Y:S02]  /*24e0*/  FSEL R57, R57, -INF , P2 ;  /* 0xff80000039397808 */ /* 0x008fe40001000000 */
[----:B------:R-:W-:Y:S01]  /*24f0*/  FMNMX.FTZ R34, R59, R34, !PT ;  /* 0x000000223b227209 */ /* 0x000fe20007810000 */
[----:B------:R-:W3:Y:S01]  /*2500*/  MUFU.TANH R82, R82 ;  /* 0x0000005200527308 */ /* 0x000ee20000002400 */
[----:B------:R-:W-:Y:S02]  /*2510*/  ISETP.GT.AND P2, PT, R7, 0x68, PT ;  /* 0x000000680700780c */ /* 0x000fe40003f44270 */
[----:B-1----:R-:W-:Y:S02]  /*2520*/  FSEL R39, R39, -INF , P3 ;  /* 0xff80000027277808 */ /* 0x002fe40001800000 */
[----:B------:R-:W-:-:S02]  /*2530*/  FMNMX.FTZ R34, R57, R34, !PT ;  /* 0x0000002239227209 */ /* 0x000fc40007810000 */
[----:B------:R-:W-:Y:S01]  /*2540*/  ISETP.GT.AND P3, PT, R7, 0x69, PT ;  /* 0x000000690700780c */ /* 0x000fe20003f64270 */
[----:B------:R1:W4:Y:S01]  /*2550*/  MUFU.TANH R35, R83 ;  /* 0x0000005300237308 */ /* 0x0003220000002400 */
[----:B-----5:R-:W-:Y:S02]  /*2560*/  FSEL R41, R41, -INF , P2 ;  /* 0xff80000029297808 */ /* 0x020fe40001000000 */
[----:B------:R-:W-:Y:S02]  /*2570*/  FMNMX.FTZ R34, R39, R34, !PT ;  /* 0x0000002227227209 */ /* 0x000fe40007810000 */
[----:B------:R-:W-:Y:S02]  /*2580*/  ISETP.GT.AND P2, PT, R7, 0x70, PT ;  /* 0x000000700700780c */ /* 0x000fe40003f44270 */
[----:B--2---:R-:W-:Y:S01]  /*2590*/  FSEL R37, R37, -INF , P3 ;  /* 0xff80000025257808 */ /* 0x004fe20001800000 */
[----:B------:R-:W2:Y:S01]  /*25a0*/  MUFU.TANH R33, R86 ;  /* 0x0000005600217308 */ /* 0x000ea20000002400 */
[----:B------:R-:W-:Y:S01]  /*25b0*/  FMNMX.FTZ R34, R41, R34, !PT ;  /* 0x0000002229227209 */ /* 0x000fe20007810000 */
[----:B-1----:R-:W-:Y:S01]  /*25c0*/  FMUL.FTZ R83, R61, UR14 ;  /* 0x0000000e3d537c20 */ /* 0x002fe20008410000 */
[----:B------:R-:W-:-:S02]  /*25d0*/  ISETP.GT.AND P3, PT, R7, 0x71, PT ;  /* 0x000000710700780c */ /* 0x000fc40003f64270 */
[----:B---3--:R-:W-:Y:S02]  /*25e0*/  FSEL R31, R82, -INF , P2 ;  /* 0xff800000521f7808 */ /* 0x008fe40001000000 */
[----:B------:R-:W-:Y:S01]  /*25f0*/  FMNMX.FTZ R34, R37, R34, !PT ;  /* 0x0000002225227209 */ /* 0x000fe20007810000 */
[----:B------:R1:W3:Y:S01]  /*2600*/  MUFU.TANH R27, R87 ;  /* 0x00000057001b7308 */ /* 0x0002e20000002400 */
[----:B------:R-:W-:Y:S02]  /*2610*/  ISETP.GT.AND P2, PT, R7, 0x78, PT ;  /* 0x000000780700780c */ /* 0x000fe40003f44270 */
[----:B----4-:R-:W-:Y:S02]  /*2620*/  FSEL R35, R35, -INF , P3 ;  /* 0xff80000023237808 */ /* 0x010fe40001800000 */
[----:B------:R-:W-:Y:S02]  /*2630*/  FMNMX.FTZ R34, R31, R34, !PT ;  /* 0x000000221f227209 */ /* 0x000fe40007810000 */
[----:B------:R-:W-:Y:S01]  /*2640*/  ISETP.GT.AND P3, PT, R7, 0x79, PT ;  /* 0x000000790700780c */ /* 0x000fe20003f64270 */
[----:B------:R-:W4:Y:S01]  /*2650*/  MUFU.TANH R14, R14 ;  /* 0x0000000e000e7308 */ /* 0x000f220000002400 */
[----:B--2---:R-:W-:Y:S01]  /*2660*/  FSEL R33, R33, -INF , P2 ;  /* 0xff80000021217808 */ /* 0x004fe20001000000 */
[----:B-1----:R-:W-:Y:S01]  /*2670*/  FMUL.FTZ R87, R68, UR14 ;  /* 0x0000000e44577c20 */ /* 0x002fe20008410000 */
[----:B------:R-:W-:-:S04]  /*2680*/  FMNMX.FTZ R34, R35, R34, !PT ;  /* 0x0000002223227209 */ /* 0x000fc80007810000 */
[----:B------:R-:W-:Y:S01]  /*2690*/  FMNMX.FTZ R34, R33, R34, !PT ;  /* 0x0000002221227209 */ /* 0x000fe20007810000 */
[----:B------:R-:W1:Y:S01]  /*26a0*/  MUFU.TANH R6, R6 ;  /* 0x0000000600067308 */ /* 0x000e620000002400 */
[----:B---3--:R-:W-:Y:S02]  /*26b0*/  FSEL R27, R27, -INF , P3 ;  /* 0xff8000001b1b7808 */ /* 0x008fe40001800000 */
[----:B------:R-:W-:Y:S02]  /*26c0*/  ISETP.GT.AND P3, PT, R99, RZ, PT ;  /* 0x000000ff6300720c */ /* 0x000fe40003f64270 */
[----:B------:R-:W-:-:S03]  /*26d0*/  FMNMX.FTZ R34, R27, R34, !PT ;  /* 0x000000221b227209 */ /* 0x000fc60007810000 */
[----:B------:R-:W-:Y:S01]  /*26e0*/  MUFU.TANH R20, R20 ;  /* 0x0000001400147308 */ /* 0x000fe20000002400 */
[----:B----4-:R-:W-:Y:S01]  /*26f0*/  FSEL R61, R14, -INF , P3 ;  /* 0xff8000000e3d7808 */ /* 0x010fe20001800000 */
[----:B------:R-:W2:Y:S01]  /*2700*/  SHFL.BFLY PT, R7, R34, 0x2, 0x1f ;  /* 0x0c401f0022077f89 */ /* 0x000ea200000e0000 */
[----:B------:R-:W-:-:S05]  /*2710*/  ISETP.GT.AND P3, PT, R99, 0x9, PT ;  /* 0x000000096300780c */ /* 0x000fca0003f64270 */
[----:B------:R-:W3:Y:S01]  /*2720*/  MUFU.TANH R21, R21 ;  /* 0x0000001500157308 */ /* 0x000ee20000002400 */
[----:B-1----:R-:W-:-:S04]  /*2730*/  FSEL R26, R6, -INF , P4 ;  /* 0xff800000061a7808 */ /* 0x002fc80002000000 */
[----:B------:R-:W-:-:S03]  /*2740*/  FMNMX.FTZ R14, R61, R26, !PT ;  /* 0x0000001a3d0e7209 */ /* 0x000fc60007810000 */
[----:B------:R-:W-:Y:S08]  /*2750*/  MUFU.TANH R29, R29 ;  /* 0x0000001d001d7308 */ /* 0x000ff00000002400 */
[----:B------:R-:W1:Y:S01]  /*2760*/  MUFU.TANH R32, R32 ;  /* 0x0000002000207308 */ /* 0x000e620000002400 */
[----:B---3--:R-:W-:Y:S02]  /*2770*/  FSEL R21, R21, -INF , P3 ;  /* 0xff80000015157808 */ /* 0x008fe40001800000 */
[----:B--2---:R-:W-:-:S02]  /*2780*/  FMNMX.FTZ R28, R34, R7, !PT ;  /* 0x00000007221c7209 */ /* 0x004fc40007810000 */
[----:B------:R-:W-:-:S03]  /*2790*/  ISETP.GT.AND P3, PT, R99, 0x11, PT ;  /* 0x000000116300780c */ /* 0x000fc60003f64270 */
        /* <DEDUP_REMOVED lines=10> */
[----:B------:R-:W-:Y:S01]  /*2840*/  USHF.R.S32.HI UR6, URZ, 0x1f, UR50 ;  /* 0x0000001f3f067899 */ /* 0x000fe20008011432 */
[C---:B------:R-:W-:Y:S01]  /*2850*/  FMUL.FTZ R34, R7.reuse, R28 ;  /* 0x0000001c07227220 */ /* 0x040fe20000410000 */
[----:B------:R-:W-:Y:S02]  /*2860*/  FSETP.NEU.FTZ.AND P2, PT, R7, -INF , PT ;  /* 0xff8000000700780b */ /* 0x000fe40003f5d000 */
[C---:B------:R-:W-:Y:S01]  /*2870*/  ISETP.GT.AND P3, PT, R99.reuse, 0x21, PT ;  /* 0x000000216300780c */ /* 0x040fe20003f64270 */
[----:B------:R-:W-:Y:S01]  /*2880*/  ULEA.HI UR6, UR6, UR50, URZ, 0x7 ;  /* 0x0000003206067291 */ /* 0x000fe2000f8f383f */
[----:B------:R-:W-:Y:S01]  /*2890*/  FSEL R34, R34, RZ, P2 ;  /* 0x000000ff22227208 */ /* 0x000fe20001000000 */
[----:B------:R-:W3:Y:S01]  /*28a0*/  MUFU.TANH R13, R13 ;  /* 0x0000000d000d7308 */ /* 0x000ee20000002400 */
[----:B------:R-:W-:Y:S01]  /*28b0*/  ISETP.GT.AND P2, PT, R99, 0x8, PT ;  /* 0x000000086300780c */ /* 0x000fe20003f44270 */
[----:B------:R-:W-:-:S02]  /*28c0*/  USHF.R.S32.HI UR6, URZ, 0x7, UR6 ;  /* 0x000000073f067899 */ /* 0x000fc40008011406 */
[-CC-:B------:R-:W-:Y:S01]  /*28d0*/  FFMA.FTZ R137, R89, R28.reuse, -R34.reuse ;  /* 0x0000001c59897223 */ /* 0x180fe20000010822 */
[----:B------:R-:W-:Y:S01]  /*28e0*/  FSEL R65, R20, -INF , P2 ;  /* 0xff80000014417808 */ /* 0x000fe20001000000 */
[--C-:B------:R-:W-:Y:S01]  /*28f0*/  FFMA.FTZ R30, R30, R28, -R34.reuse ;  /* 0x0000001c1e1e7223 */ /* 0x100fe20000010822 */
[----:B------:R-:W-:Y:S01]  /*2900*/  ISETP.GT.AND P2, PT, R99, 0x10, PT ;  /* 0x000000106300780c */ /* 0x000fe20003f44270 */
[----:B------:R-:W4:Y:S01]  /*2910*/  MUFU.TANH R12, R12 ;  /* 0x0000000c000c7308 */ /* 0x000f220000002400 */
[----:B------:R-:W-:Y:S01]  /*2920*/  FMNMX.FTZ R14, R65, R14, !PT ;  /* 0x0000000e410e7209 */ /* 0x000fe20007810000 */
[-CC-:B------:R-:W-:Y:S01]  /*2930*/  FFMA.FTZ R139, R67, R28.reuse, -R34.reuse ;  /* 0x0000001c438b7223 */ /* 0x180fe20000010822 */
[----:B------:R-:W-:Y:S01]  /*2940*/  FSEL R29, R29, -INF , P2 ;  /* 0xff8000001d1d7808 */ /* 0x000fe20001000000 */
[--C-:B------:R-:W-:Y:S01]  /*2950*/  FFMA.FTZ R143, R93, R28, -R34.reuse ;  /* 0x0000001c5d8f7223 */ /* 0x100fe20000010822 */
[----:B------:R-:W-:Y:S01]  /*2960*/  FMNMX.FTZ R14, R21, R14, !PT ;  /* 0x0000000e150e7209 */ /* 0x000fe20007810000 */
[--C-:B------:R-:W-:Y:S01]  /*2970*/  FFMA.FTZ R95, R95, R28, -R34.reuse ;  /* 0x0000001c5f5f7223 */ /* 0x100fe20000010822 */
[----:B------:R-:W-:Y:S01]  /*2980*/  ISETP.GT.AND P2, PT, R99, 0x18, PT ;  /* 0x000000186300780c */ /* 0x000fe20003f44270 */
        /* <DEDUP_REMOVED lines=21> */
[----:B------:R-:W-:Y:S01]  /*2ae0*/  ISETP.GT.AND P3, PT, R99, 0x29, PT ;  /* 0x000000296300780c */ /* 0x000fe20003f64270 */
        /* <DEDUP_REMOVED lines=17> */
[----:B------:R-:W-:Y:S01]  /*2c00*/  ISETP.GT.AND P2, PT, R99, 0x38, PT ;  /* 0x000000386300780c */ /* 0x000fe20003f44270 */
[----:B------:R-:W4:Y:S01]  /*2c10*/  MUFU.TANH R5, R5 ;  /* 0x0000000500057308 */ /* 0x000f220000002400 */
[----:B------:R-:W-:Y:S01]  /*2c20*/  FSEL R11, R11, -INF , P3 ;  /* 0xff8000000b0b7808 */ /* 0x000fe20001800000 */
[--C-:B------:R-:W-:Y:S01]  /*2c30*/  FFMA.FTZ R131, R53, R28, -R34.reuse ;  /* 0x0000001c35837223 */ /* 0x100fe20000010822 */
[----:B------:R-:W-:Y:S01]  /*2c40*/  FMNMX.FTZ R20, R77, R20, !PT ;  /* 0x000000144d147209 */ /* 0x000fe20007810000 */
[-CC-:B------:R-:W-:Y:S01]  /*2c50*/  FFMA.FTZ R125, R57, R28.reuse, -R34.reuse ;  /* 0x0000001c397d7223 */ /* 0x180fe20000010822 */
[----:B------:R-:W-:Y:S01]  /*2c60*/  ISETP.GT.AND P3, PT, R99, 0x39, PT ;  /* 0x000000396300780c */ /* 0x000fe20003f64270 */
[--C-:B------:R-:W-:Y:S01]  /*2c70*/  FFMA.FTZ R127, R41, R28, -R34.reuse ;  /* 0x0000001c297f7223 */ /* 0x100fe20000010822 */
[----:B-1----:R-:W-:Y:S01]  /*2c80*/  FSEL R9, R9, -INF , P2 ;  /* 0xff80000009097808 */ /* 0x002fe20001000000 */
[----:B------:R-:W1:Y:S01]  /*2c90*/  MUFU.TANH R36, R36 ;  /* 0x0000002400247308 */ /* 0x000e620000002400 */
[----:B------:R-:W-:Y:S01]  /*2ca0*/  FMNMX.FTZ R20, R11, R20, !PT ;  /* 0x000000140b147209 */ /* 0x000fe20007810000 */
[-CC-:B------:R-:W-:Y:S01]  /*2cb0*/  FFMA.FTZ R35, R35, R28.reuse, -R34.reuse ;  /* 0x0000001c23237223 */ /* 0x180fe20000010822 */
[----:B------:R-:W-:Y:S01]  /*2cc0*/  ISETP.GT.AND P2, PT, R99, 0x40, PT ;  /* 0x000000406300780c */ /* 0x000fe20003f44270 */
[--C-:B------:R-:W-:Y:S01]  /*2cd0*/  FFMA.FTZ R123, R33, R28, -R34.reuse ;  /* 0x0000001c217b7223 */ /* 0x100fe20000010822 */
[----:B--2---:R-:W-:Y:S01]  /*2ce0*/  FSEL R79, R8, -INF , P3 ;  /* 0xff800000084f7808 */ /* 0x004fe20001800000 */
[----:B------:R-:W-:Y:S01]  /*2cf0*/  UISETP.LT.AND UP0, UPT, URZ, UR6, UPT ;  /* 0x000000063f00728c */ /* 0x000fe2000bf01270 */
[----:B------:R-:W-:Y:S01]  /*2d00*/  FMNMX.FTZ R20, R9, R20, !PT ;  /* 0x0000001409147209 */ /* 0x000fe20007810000 */
[----:B------:R-:W2:Y:S01]  /*2d10*/  MUFU.TANH R83, R83 ;  /* 0x0000005300537308 */ /* 0x000ea20000002400 */
[----:B------:R-:W-:Y:S01]  /*2d20*/  ISETP.GT.AND P3, PT, R99, 0x41, PT ;  /* 0x000000416300780c */ /* 0x000fe20003f64270 */
[----:B------:R-:W-:Y:S01]  /*2d30*/  USEL UR27, URZ, UR6, !UP0 ;  /* 0x000000063f1b7287 */ /* 0x000fe2000c000000 */
[----:B---3--:R-:W-:Y:S01]  /*2d40*/  FSEL R3, R3, -INF , P2 ;  /* 0xff80000003037808 */ /* 0x008fe20001000000 */
[--C-:B------:R-:W-:Y:S01]  /*2d50*/  IMAD.MOV.U32 R113, RZ, RZ, R119.reuse ;  /* 0x000000ffff717224 */ /* 0x100fe200078e0077 */
[----:B------:R-:W-:Y:S01]  /*2d60*/  FMNMX.FTZ R20, R79, R20, !PT ;  /* 0x000000144f147209 */ /* 0x000fe20007810000 */
[----:B------:R-:W-:Y:S01]  /*2d70*/  UISETP.GE.AND UP0, UPT, UR29, UR27, UPT ;  /* 0x0000001b1d00728c */ /* 0x000fe2000bf06270 */
[----:B------:R-:W-:Y:S01]  /*2d80*/  ISETP.GT.AND P2, PT, R99, 0x48, PT ;  /* 0x000000486300780c */ /* 0x000fe20003f44270 */
[----:B------:R-:W3:Y:S01]  /*2d90*/  MUFU.TANH R54, R54 ;  /* 0x0000003600367308 */ /* 0x000ee20000002400 */
[----:B----4-:R-:W-:Y:S01]  /*2da0*/  FSEL R5, R5, -INF , P3 ;  /* 0xff80000005057808 */ /* 0x010fe20001800000 */
[--C-:B------:R-:W-:Y:S01]  /*2db0*/  IMAD.MOV.U32 R111, RZ, RZ, R119.reuse ;  /* 0x000000ffff6f7224 */ /* 0x100fe200078e0077 */
[----:B------:R-:W-:Y:S01]  /*2dc0*/  FMNMX.FTZ R20, R3, R20, !PT ;  /* 0x0000001403147209 */ /* 0x000fe20007810000 */
[--C-:B------:R-:W-:Y:S01]  /*2dd0*/  IMAD.MOV.U32 R109, RZ, RZ, R119.reuse ;  /* 0x000000ffff6d7224 */ /* 0x100fe200078e0077 */
[----:B------:R-:W-:Y:S01]  /*2de0*/  ISETP.GT.AND P3, PT, R99, 0x49, PT ;  /* 0x000000496300780c */ /* 0x000fe20003f64270 */
[--C-:B------:R-:W-:Y:S01]  /*2df0*/  IMAD.MOV.U32 R107, RZ, RZ, R119.reuse ;  /* 0x000000ffff6b7224 */ /* 0x100fe200078e0077 */
[----:B-1----:R-:W-:Y:S01]  /*2e00*/  FSEL R81, R36, -INF , P2 ;  /* 0xff80000024517808 */ /* 0x002fe20001000000 */
[----:B------:R-:W1:Y:S01]  /*2e10*/  MUFU.TANH R58, R58 ;  /* 0x0000003a003a7308 */ /* 0x000e620000002400 */
[----:B------:R-:W-:Y:S01]  /*2e20*/  FMNMX.FTZ R20, R5, R20, !PT ;  /* 0x0000001405147209 */ /* 0x000fe20007810000 */
[----:B------:R-:W-:Y:S01]  /*2e30*/  FFMA.FTZ R36, R43, R28, -R34 ;  /* 0x0000001c2b247223 */ /* 0x000fe20000010822 */
[----:B------:R-:W-:Y:S01]  /*2e40*/  ISETP.GT.AND P2, PT, R99, 0x50, PT ;  /* 0x000000506300780c */ /* 0x000fe20003f44270 */
[----:B------:R-:W-:Y:S01]  /*2e50*/  IMAD.MOV.U32 R103, RZ, RZ, R119 ;  /* 0x000000ffff677224 */ /* 0x000fe200078e0077 */
[----:B--2---:R-:W-:-:S02]  /*2e60*/  FSEL R83, R83, -INF , P3 ;  /* 0xff80000053537808 */ /* 0x004fc40001800000 */
[----:B------:R-:W-:Y:S01]  /*2e70*/  FMNMX.FTZ R20, R81, R20, !PT ;  /* 0x0000001451147209 */ /* 0x000fe20007810000 */
[----:B------:R-:W2:Y:S01]  /*2e80*/  MUFU.TANH R87, R87 ;  /* 0x0000005700577308 */ /* 0x000ea20000002400 */
[----:B------:R-:W-:Y:S02]  /*2e90*/  ISETP.GT.AND P3, PT, R99, 0x51, PT ;  /* 0x000000516300780c */ /* 0x000fe40003f64270 */
[----:B---3--:R-:W-:Y:S02]  /*2ea0*/  FSEL R85, R54, -INF , P2 ;  /* 0xff80000036557808 */ /* 0x008fe40001000000 */
[----:B------:R-:W-:Y:S02]  /*2eb0*/  FMNMX.FTZ R20, R83, R20, !PT ;  /* 0x0000001453147209 */ /* 0x000fe40007810000 */
[----:B------:R-:W-:Y:S01]  /*2ec0*/  ISETP.GT.AND P2, PT, R99, 0x58, PT ;  /* 0x000000586300780c */ /* 0x000fe20003f44270 */
[----:B------:R-:W-:Y:S01]  /*2ed0*/  MUFU.TANH R48, R48 ;  /* 0x0000003000307308 */ /* 0x000fe20000002400 */
[----:B-1----:R-:W-:-:S02]  /*2ee0*/  FSEL R89, R58, -INF , P3 ;  /* 0xff8000003a597808 */ /* 0x002fc40001800000 */
[----:B------:R-:W-:Y:S02]  /*2ef0*/  FMNMX.FTZ R20, R85, R20, !PT ;  /* 0x0000001455147209 */ /* 0x000fe40007810000 */
[----:B------:R-:W-:Y:S02]  /*2f00*/  ISETP.GT.AND P3, PT, R99, 0x59, PT ;  /* 0x000000596300780c */ /* 0x000fe40003f64270 */
[----:B------:R-:W-:Y:S01]  /*2f10*/  FMNMX.FTZ R24, R89, R20, !PT ;  /* 0x0000001459187209 */ /* 0x000fe20007810000 */
[----:B------:R-:W1:Y:S01]  /*2f20*/  MUFU.TANH R38, R38 ;  /* 0x0000002600267308 */ /* 0x000e620000002400 */
[----:B--2---:R-:W-:Y:S02]  /*2f30*/  FSEL R87, R87, -INF , P2 ;  /* 0xff80000057577808 */ /* 0x004fe40001000000 */
[----:B------:R-:W-:Y:S02]  /*2f40*/  ISETP.GT.AND P2, PT, R99, 0x60, PT ;  /* 0x000000606300780c */ /* 0x000fe40003f44270 */
[----:B------:R-:W-:-:S03]  /*2f50*/  FMNMX.FTZ R24, R87, R24, !PT ;  /* 0x0000001857187209 */ /* 0x000fc60007810000 */
[----:B------:R-:W2:Y:S08]  /*2f60*/  MUFU.TANH R56, R56 ;  /* 0x0000003800387308 */ /* 0x000eb00000002400 */
[----:B------:R-:W3:Y:S01]  /*2f70*/  MUFU.TANH R44, R44 ;  /* 0x0000002c002c7308 */ /* 0x000ee20000002400 */
[----:B-1----:R-:W-:Y:S01]  /*2f80*/  FSEL R91, R38, -INF , P2 ;  /* 0xff800000265b7808 */ /* 0x002fe20001000000 */
[----:B------:R-:W-:Y:S01]  /*2f90*/  FFMA.FTZ R38, R59, R28, -R34 ;  /* 0x0000001c3b267223 */ /* 0x000fe20000010822 */
[----:B------:R-:W-:-:S05]  /*2fa0*/  ISETP.GT.AND P2, PT, R99, 0x68, PT ;  /* 0x000000686300780c */ /* 0x000fca0003f44270 */
[----:B------:R1:W-:Y:S08]  /*2fb0*/  MUFU.EX2 R4, R30 ;  /* 0x0000001e00047308 */ /* 0x0003f00000000800 */
[----:B------:R-:W4:Y:S01]  /*2fc0*/  MUFU.TANH R46, R46 ;  /* 0x0000002e002e7308 */ /* 0x000f220000002400 */
[----:B-1----:R-:W-:Y:S01]  /*2fd0*/  FFMA.FTZ R30, R71, R28, -R34 ;  /* 0x0000001c471e7223 */ /* 0x002fe20000010822 */
[----:B------:R-:W-:-:S02]  /*2fe0*/  FSEL R71, R48, -INF , P3 ;  /* 0xff80000030477808 */ /* 0x000fc40001800000 */
[----:B------:R-:W-:Y:S02]  /*2ff0*/  ISETP.GT.AND P3, PT, R99, 0x61, PT ;  /* 0x000000616300780c */ /* 0x000fe40003f64270 */
[----:B------:R-:W-:Y:S02]  /*3000*/  FMNMX.FTZ R24, R71, R24, !PT ;  /* 0x0000001847187209 */ /* 0x000fe40007810000 */
[----:B------:R-:W-:Y:S01]  /*3010*/  MUFU.TANH R40, R40 ;  /* 0x0000002800287308 */ /* 0x000fe20000002400 */
[----:B--2---:R-:W-:Y:S02]  /*3020*/  FSEL R67, R56, -INF , P3 ;  /* 0xff80000038437808 */ /* 0x004fe40001800000 */
[----:B------:R-:W-:Y:S02]  /*3030*/  FMNMX.FTZ R24, R91, R24, !PT ;  /* 0x000000185b187209 */ /* 0x000fe40007810000 */
[C---:B------:R-:W-:Y:S02]  /*3040*/  ISETP.GT.AND P3, PT, R99.reuse, 0x69, PT ;  /* 0x000000696300780c */ /* 0x040fe40003f64270 */
[----:B---3--:R-:W-:Y:S01]  /*3050*/  FSEL R93, R44, -INF , P2 ;  /* 0xff8000002c5d7808 */ /* 0x008fe20001000000 */
[----:B------:R-:W1:Y:S01]  /*3060*/  MUFU.TANH R42, R42 ;  /* 0x0000002a002a7308 */ /* 0x000e620000002400 */
[----:B------:R-:W-:-:S02]  /*3070*/  ISETP.GT.AND P2, PT, R99, 0x70, PT ;  /* 0x000000706300780c */ /* 0x000fc40003f44270 */
[----:B----4-:R-:W-:Y:S02]  /*3080*/  FSEL R63, R46, -INF , P3 ;  /* 0xff8000002e3f7808 */ /* 0x010fe40001800000 */
[----:B------:R-:W-:-:S03]  /*3090*/  ISETP.GT.AND P3, PT, R99, 0x71, PT ;  /* 0x000000716300780c */ /* 0x000fc60003f64270 */
[----:B------:R-:W2:Y:S08]  /*30a0*/  MUFU.TANH R50, R50 ;  /* 0x0000003200327308 */ /* 0x000eb00000002400 */
[----:B------:R3:W-:Y:S01]  /*30b0*/  MUFU.EX2 R20, R30 ;  /* 0x0000001e00147308 */ /* 0x0007e20000000800 */
[----:B-1----:R-:W-:Y:S01]  /*30c0*/  FSEL R55, R42, -INF , P3 ;  /* 0xff8000002a377808 */ /* 0x002fe20001800000 */
[----:B------:R-:W-:Y:S01]  /*30d0*/  FFMA.FTZ R42, R37, R28, -R34 ;  /* 0x0000001c252a7223 */ /* 0x000fe20000010822 */
[----:B------:R-:W-:-:S05]  /*30e0*/  ISETP.GT.AND P3, PT, R99, 0x79, PT ;  /* 0x000000796300780c */ /* 0x000fca0003f64270 */
[----:B------:R-:W1:Y:S01]  /*30f0*/  MUFU.TANH R52, R52 ;  /* 0x0000003400347308 */ /* 0x000e620000002400 */
[----:B---3--:R-:W-:-:S04]  /*3100*/  FMNMX.FTZ R30, R67, R24, !PT ;  /* 0x00000018431e7209 */ /* 0x008fc80007810000 */
[----:B------:R-:W-:-:S03]  /*3110*/  FMNMX.FTZ R30, R93, R30, !PT ;  /* 0x0000001e5d1e7209 */ /* 0x000fc60007810000 */
[----:B------:R3:W-:Y:S01]  /*3120*/  MUFU.EX2 R8, R95 ;  /* 0x0000005f00087308 */ /* 0x0007e20000000800 */
[----:B------:R-:W-:-:S07]  /*3130*/  FMNMX.FTZ R30, R63, R30, !PT ;  /* 0x0000001e3f1e7209 */ /* 0x000fce0007810000 */
[----:B------:R4:W-:Y:S01]  /*3140*/  MUFU.EX2 R24, R32 ;  /* 0x0000002000187308 */ /* 0x0009e20000000800 */
[----:B---3--:R-:W-:Y:S02]  /*3150*/  FSEL R95, R40, -INF , P2 ;  /* 0xff800000285f7808 */ /* 0x008fe40001000000 */
[----:B------:R-:W-:Y:S01]  /*3160*/  ISETP.GT.AND P2, PT, R99, 0x78, PT ;  /* 0x000000786300780c */ /* 0x000fe20003f44270 */
[----:B------:R-:W-:Y:S01]  /*3170*/  IMAD.MOV.U32 R99, RZ, RZ, R119 ;  /* 0x000000ffff637224 */ /* 0x000fe200078e0077 */
[----:B------:R-:W-:Y:S02]  /*3180*/  FMNMX.FTZ R30, R95, R30, !PT ;  /* 0x0000001e5f1e7209 */ /* 0x000fe40007810000 */
[----:B--2---:R-:W-:Y:S01]  /*3190*/  FSEL R97, R50, -INF , P2 ;  /* 0xff80000032617808 */ /* 0x004fe20001000000 */
[----:B------:R-:W2:Y:S01]  /*31a0*/  MUFU.EX2 R149, R149 ;  /* 0x0000009500957308 */ /* 0x000ea20000000800 */
[----:B----4-:R-:W-:Y:S02]  /*31b0*/  FMNMX.FTZ R32, R55, R30, !PT ;  /* 0x0000001e37207209 */ /* 0x010fe40007810000 */
[----:B-1----:R-:W-:-:S02]  /*31c0*/  FSEL R43, R52, -INF , P3 ;  /* 0xff800000342b7808 */ /* 0x002fc40001800000 */
[----:B------:R-:W-:-:S03]  /*31d0*/  FMNMX.FTZ R32, R97, R32, !PT ;  /* 0x0000002061207209 */ /* 0x000fc60007810000 */
[----:B------:R-:W1:Y:S01]  /*31e0*/  MUFU.EX2 R151, R151 ;  /* 0x0000009700977308 */ /* 0x000e620000000800 */
[----:B------:R-:W-:Y:S01]  /*31f0*/  FMNMX.FTZ R40, R43, R32, !PT ;  /* 0x000000202b287209 */ /* 0x000fe20007810000 */
[----:B------:R-:W-:-:S04]  /*3200*/  FFMA.FTZ R32, R47, R28, -R34 ;  /* 0x0000001c2f207223 */ /* 0x000fc80000010822 */
[----:B------:R-:W3:Y:S02]  /*3210*/  SHFL.BFLY PT, R45, R40, 0x2, 0x1f ;  /* 0x0c401f00282d7f89 */ /* 0x000ee400000e0000 */
[----:B------:R-:W4:Y:S08]  /*3220*/  MUFU.EX2 R6, R6 ;  /* 0x0000000600067308 */ /* 0x000f300000000800 */
[----:B------:R-:W5:Y:S08]  /*3230*/  MUFU.EX2 R145, R145 ;  /* 0x0000009100917308 */ /* 0x000f700000000800 */
[----:B------:R2:W5:Y:S01]  /*3240*/  MUFU.EX2 R14, R105 ;  /* 0x00000069000e7308 */ /* 0x0005620000000800 */
[----:B---3--:R-:W-:Y:S01]  /*3250*/  FMNMX.FTZ R45, R40, R45, !PT ;  /* 0x0000002d282d7209 */ /* 0x008fe20007810000 */
[-CC-:B------:R-:W-:Y:S01]  /*3260*/  FFMA.FTZ R40, R39, R28.reuse, -R34.reuse ;  /* 0x0000001c27287223 */ /* 0x180fe20000010822 */
[----:B------:R-:W-:-:S05]  /*3270*/  FFMA.FTZ R34, R27, R28, -R34 ;  /* 0x0000001c1b227223 */ /* 0x000fca0000010822 */
[----:B------:R-:W3:Y:S01]  /*3280*/  MUFU.EX2 R147, R147 ;  /* 0x0000009300937308 */ /* 0x000ee20000000800 */
[--C-:B--2---:R-:W-:Y:S01]  /*3290*/  IMAD.MOV.U32 R105, RZ, RZ, R119.reuse ;  /* 0x000000ffff697224 */ /* 0x104fe200078e0077 */
[----:B------:R-:W2:Y:S06]  /*32a0*/  SHFL.BFLY PT, R44, R45, 0x1, 0x1f ;  /* 0x0c201f002d2c7f89 */ /* 0x000eac00000e0000 */
[----:B------:R1:W3:Y:S08]  /*32b0*/  MUFU.EX2 R12, R101 ;  /* 0x00000065000c7308 */ /* 0x0002f00000000800 */
[----:B------:R-:W3:Y:S01]  /*32c0*/  MUFU.EX2 R141, R141 ;  /* 0x0000008d008d7308 */ /* 0x000ee20000000800 */
[----:B-1----:R-:W-:-:S07]  /*32d0*/  IMAD.MOV.U32 R101, RZ, RZ, R119 ;  /* 0x000000ffff657224 */ /* 0x002fce00078e0077 */
[----:B------:R-:W-:Y:S01]  /*32e0*/  MUFU.EX2 R143, R143 ;  /* 0x0000008f008f7308 */ /* 0x000fe20000000800 */
[----:B--2---:R-:W-:-:S04]  /*32f0*/  FMNMX.FTZ R31, R45, R44, !PT ;  /* 0x0000002c2d1f7209 */ /* 0x004fc80007810000 */
        /* <DEDUP_REMOVED lines=16> */
[----:B----4-:R-:W-:Y:S01]  /*3400*/  FADD.FTZ R26, R6, R3 ;  /* 0x00000003061a7221 */ /* 0x010fe20000010000 */
[-CC-:B------:R-:W-:Y:S01]  /*3410*/  FFMA.FTZ R3, R5, R28.reuse, -R46.reuse ;  /* 0x0000001c05037223 */ /* 0x180fe2000001082e */
[-CC-:B------:R-:W-:Y:S01]  /*3420*/  FFMA.FTZ R146, R25, R28.reuse, -R46.reuse ;  /* 0x0000001c19927223 */ /* 0x180fe2000001082e */
[-C--:B------:R-:W-:Y:S01]  /*3430*/  FFMA.FTZ R140, R19, R28.reuse, -R46 ;  /* 0x0000001c138c7223 */ /* 0x080fe2000001082e */
[----:B-----5:R-:W-:Y:S01]  /*3440*/  FADD.FTZ R5, R145, R26 ;  /* 0x0000001a91057221 */ /* 0x020fe20000010000 */
[----:B------:R-:W1:Y:S01]  /*3450*/  MUFU.EX2 R27, R27 ;  /* 0x0000001b001b7308 */ /* 0x000e620000000800 */
[-CC-:B------:R-:W-:Y:S01]  /*3460*/  FFMA.FTZ R25, R73, R28.reuse, -R46.reuse ;  /* 0x0000001c49197223 */ /* 0x180fe2000001082e */
[-CC-:B------:R-:W-:Y:S01]  /*3470*/  FFMA.FTZ R15, R15, R28.reuse, -R46.reuse ;  /* 0x0000001c0f0f7223 */ /* 0x180fe2000001082e */
[----:B------:R-:W-:Y:S01]  /*3480*/  FADD.FTZ R26, R14, R5 ;  /* 0x000000050e1a7221 */ /* 0x000fe20000010000 */
[-CC-:B------:R-:W-:Y:S01]  /*3490*/  FFMA.FTZ R142, R13, R28.reuse, -R46.reuse ;  /* 0x0000001c0d8e7223 */ /* 0x180fe2000001082e */
[-CC-:B------:R-:W-:Y:S01]  /*34a0*/  FFMA.FTZ R13, R75, R28.reuse, -R46.reuse ;  /* 0x0000001c4b0d7223 */ /* 0x180fe2000001082e */
[-C--:B------:R-:W-:Y:S01]  /*34b0*/  FFMA.FTZ R136, R77, R28.reuse, -R46 ;  /* 0x0000001c4d887223 */ /* 0x080fe2000001082e */
[----:B---3--:R-:W-:Y:S01]  /*34c0*/  FADD.FTZ R5, R147, R26 ;  /* 0x0000001a93057221 */ /* 0x008fe20000010000 */
        /* <DEDUP_REMOVED lines=14> */
[----:B------:R-:W-:Y:S01]  /*35b0*/  F2FP.F16.F32.PACK_AB R149, R4, R149 ;  /* 0x000000950495723e */ /* 0x000fe200000000ff */
        /* <DEDUP_REMOVED lines=11> */
[----:B------:R-:W-:Y:S01]  /*3670*/  FFMA.FTZ R43, R43, R28, -R46 ;  /* 0x0000001c2b2b7223 */ /* 0x000fe2000001082e */
[----:B------:R-:W-:-:S02]  /*3680*/  F2FP.F16.F32.PACK_AB R150, R21, R150 ;  /* 0x000000961596723e */ /* 0x000fc400000000ff */
[----:B------:R-:W-:Y:S02]  /*3690*/  F2FP.F16.F32.PACK_AB R151, R6, R151 ;  /* 0x000000970697723e */ /* 0x000fe400000000ff */
[----:B------:R-:W-:Y:S01]  /*36a0*/  F2FP.F16.F32.PACK_AB R145, R14, R145 ;  /* 0x000000910e91723e */ /* 0x000fe200000000ff */
[----:B------:R-:W3:Y:S01]  /*36b0*/  MUFU.EX2 R146, R146 ;  /* 0x0000009200927308 */ /* 0x000ee20000000800 */
[----:B-1----:R-:W-:Y:S01]  /*36c0*/  FADD.FTZ R26, R144, R19 ;  /* 0x00000013901a7221 */ /* 0x002fe20000010000 */
[----:B------:R-:W-:Y:S01]  /*36d0*/  FADD.FTZ R19, R143, R48 ;  /* 0x000000308f137221 */ /* 0x000fe20000010000 */
[----:B------:R-:W-:Y:S02]  /*36e0*/  F2FP.F16.F32.PACK_AB R147, R12, R147 ;  /* 0x000000930c93723e */ /* 0x000fe400000000ff */
[----:B------:R-:W-:Y:S01]  /*36f0*/  F2FP.F16.F32.PACK_AB R141, R8, R141 ;  /* 0x0000008d088d723e */ /* 0x000fe200000000ff */
[C---:B------:R-:W-:Y:S01]  /*3700*/  FADD.FTZ R48, R10.reuse, R19 ;  /* 0x000000130a307221 */ /* 0x040fe20000010000 */
[----:B------:R-:W-:Y:S01]  /*3710*/  FFMA.FTZ R19, R89, R28, -R46 ;  /* 0x0000001c59137223 */ /* 0x000fe2000001082e */
[----:B------:R-:W1:Y:S01]  /*3720*/  MUFU.EX2 R25, R25 ;  /* 0x0000001900197308 */ /* 0x000e620000000800 */
[----:B--2---:R-:W-:Y:S01]  /*3730*/  FADD.FTZ R33, R29, R26 ;  /* 0x0000001a1d217221 */ /* 0x004fe20000010000 */
[----:B------:R-:W-:Y:S01]  /*3740*/  F2FP.F16.F32.PACK_AB R143, R10, R143 ;  /* 0x0000008f0a8f723e */ /* 0x000fe200000000ff */
[----:B------:R-:W-:Y:S01]  /*3750*/  IMAD.MOV.U32 R89, RZ, RZ, R119 ;  /* 0x000000ffff597224 */ /* 0x000fe200078e0077 */
[----:B------:R-:W-:-:S02]  /*3760*/  F2FP.F16.F32.PACK_AB R148, R27, R148 ;  /* 0x000000941b94723e */ /* 0x000fc400000000ff */
[----:B------:R-:W-:Y:S02]  /*3770*/  F2FP.F16.F32.PACK_AB R144, R29, R144 ;  /* 0x000000901d90723e */ /* 0x000fe400000000ff */
[----:B------:R-:W2:Y:S01]  /*3780*/  MUFU.EX2 R140, R140 ;  /* 0x0000008c008c7308 */ /* 0x000ea20000000800 */
[----:B---3--:R-:W-:-:S07]  /*3790*/  FADD.FTZ R26, R146, R33 ;  /* 0x00000021921a7221 */ /* 0x008fce0000010000 */
[----:B------:R-:W-:Y:S01]  /*37a0*/  MUFU.EX2 R139, R139 ;  /* 0x0000008b008b7308 */ /* 0x000fe20000000800 */
[C---:B-1----:R-:W-:Y:S01]  /*37b0*/  FADD.FTZ R33, R25.reuse, R26 ;  /* 0x0000001a19217221 */ /* 0x042fe20000010000 */
[----:B------:R-:W-:-:S06]  /*37c0*/  F2FP.F16.F32.PACK_AB R146, R25, R146 ;  /* 0x000000921992723e */ /* 0x000fcc00000000ff */
[----:B------:R-:W1:Y:S01]  /*37d0*/  MUFU.EX2 R15, R15 ;  /* 0x0000000f000f7308 */ /* 0x000e620000000800 */
[----:B--2---:R-:W-:-:S07]  /*37e0*/  FADD.FTZ R26, R140, R33 ;  /* 0x000000218c1a7221 */ /* 0x004fce0000010000 */
[----:B------:R-:W2:Y:S08]  /*37f0*/  MUFU.EX2 R142, R142 ;  /* 0x0000008e008e7308 */ /* 0x000eb00000000800 */
[----:B------:R-:W3:Y:S01]  /*3800*/  MUFU.EX2 R133, R133 ;  /* 0x0000008500857308 */ /* 0x000ee20000000800 */
[C---:B-1----:R-:W-:Y:S01]  /*3810*/  FADD.FTZ R33, R15.reuse, R26 ;  /* 0x0000001a0f217221 */ /* 0x042fe20000010000 */
[----:B------:R-:W-:-:S06]  /*3820*/  F2FP.F16.F32.PACK_AB R140, R15, R140 ;  /* 0x0000008c0f8c723e */ /* 0x000fcc00000000ff */
[----:B------:R1:W-:Y:S01]  /*3830*/  MUFU.EX2 R44, R35 ;  /* 0x00000023002c7308 */ /* 0x0003e20000000800 */
[----:B--2---:R-:W-:-:S07]  /*3840*/  FADD.FTZ R0, R142, R33 ;  /* 0x000000218e007221 */ /* 0x004fce0000010000 */
[----:B------:R-:W2:Y:S01]  /*3850*/  MUFU.EX2 R13, R13 ;  /* 0x0000000d000d7308 */ /* 0x000ea20000000800 */
[----:B-1----:R-:W-:Y:S01]  /*3860*/  FADD.FTZ R35, R137, R48 ;  /* 0x0000003089237221 */ /* 0x002fe20000010000 */
[----:B------:R-:W-:-:S03]  /*3870*/  F2FP.F16.F32.PACK_AB R137, R20, R137 ;  /* 0x000000891489723e */ /* 0x000fc600000000ff */
[----:B------:R-:W-:-:S03]  /*3880*/  FADD.FTZ R48, R20, R35 ;  /* 0x0000002314307221 */ /* 0x000fc60000010000 */
[----:B------:R-:W1:Y:S01]  /*3890*/  MUFU.EX2 R30, R36 ;  /* 0x00000024001e7308 */ /* 0x000e620000000800 */
[----:B------:R-:W-:Y:S01]  /*38a0*/  FADD.FTZ R35, R139, R48 ;  /* 0x000000308b237221 */ /* 0x000fe20000010000 */
[----:B------:R-:W-:-:S03]  /*38b0*/  F2FP.F16.F32.PACK_AB R139, R24, R139 ;  /* 0x0000008b188b723e */ /* 0x000fc600000000ff */
[----:B------:R-:W-:-:S03]  /*38c0*/  FADD.FTZ R26, R24, R35 ;  /* 0x00000023181a7221 */ /* 0x000fc60000010000 */
[----:B------:R-:W4:Y:S01]  /*38d0*/  MUFU.EX2 R136, R136 ;  /* 0x0000008800887308 */ /* 0x000f220000000800 */
[----:B---3--:R-:W-:Y:S01]  /*38e0*/  FADD.FTZ R35, R133, R26 ;  /* 0x0000001a85237221 */ /* 0x008fe20000010000 */
[C---:B--2---:R-:W-:Y:S01]  /*38f0*/  FADD.FTZ R33, R13.reuse, R0 ;  /* 0x000000000d217221 */ /* 0x044fe20000010000 */
[----:B------:R-:W-:-:S05]  /*3900*/  F2FP.F16.F32.PACK_AB R142, R13, R142 ;  /* 0x0000008e0d8e723e */ /* 0x000fca00000000ff */
[----:B------:R-:W2:Y:S01]  /*3910*/  MUFU.EX2 R135, R135 ;  /* 0x0000008700877308 */ /* 0x000ea20000000800 */
[C---:B-1----:R-:W-:Y:S01]  /*3920*/  FADD.FTZ R26, R30.reuse, R35 ;  /* 0x000000231e1a7221 */ /* 0x042fe20000010000 */
[----:B------:R-:W-:-:S06]  /*3930*/  F2FP.F16.F32.PACK_AB R133, R30, R133 ;  /* 0x000000851e85723e */ /* 0x000fcc00000000ff */
[----:B------:R-:W1:Y:S01]  /*3940*/  MUFU.EX2 R11, R11 ;  /* 0x0000000b000b7308 */ /* 0x000e620000000800 */
[----:B----4-:R-:W-:-:S07]  /*3950*/  FADD.FTZ R0, R136, R33 ;  /* 0x0000002188007221 */ /* 0x010fce0000010000 */
        /* <DEDUP_REMOVED lines=51> */
[----:B---3--:R-:W-:Y:S01]  /*3c90*/  FADD.FTZ R33, R121, R4 ;  /* 0x0000000479217221 */ /* 0x008fe20000010000 */
[----:B------:R-:W-:-:S03]  /*3ca0*/  F2FP.F16.F32.PACK_AB R121, R44, R121 ;  /* 0x000000792c79723e */ /* 0x000fc600000000ff */
[----:B------:R-:W-:-:S03]  /*3cb0*/  FADD.FTZ R4, R44, R33 ;  /* 0x000000212c047221 */ /* 0x000fc60000010000 */
        /* <DEDUP_REMOVED lines=13> */
[----:B------:R-:W1:Y:S01]  /*3d90*/  MUFU.EX2 R120, R55 ;  /* 0x0000003700787308 */ /* 0x000e620000000800 */
[C---:B---3--:R-:W-:Y:S01]  /*3da0*/  FADD.FTZ R4, R126.reuse, R21 ;  /* 0x000000157e047221 */ /* 0x048fe20000010000 */
[----:B------:R-:W-:Y:S01]  /*3db0*/  F2FP.F16.F32.PACK_AB R126, R126, R93 ;  /* 0x0000005d7e7e723e */ /* 0x000fe200000000ff */
[----:B------:R-:W-:-:S05]  /*3dc0*/  IMAD.MOV.U32 R93, RZ, RZ, R119 ;  /* 0x000000ffff5d7224 */ /* 0x000fca00078e0077 */
[----:B------:R-:W3:Y:S01]  /*3dd0*/  MUFU.EX2 R97, R97 ;  /* 0x0000006100617308 */ /* 0x000ee20000000800 */
[----:B--2---:R-:W-:-:S07]  /*3de0*/  FADD.FTZ R11, R95, R4 ;  /* 0x000000045f0b7221 */ /* 0x004fce0000010000 */
[----:B------:R-:W2:Y:S01]  /*3df0*/  MUFU.EX2 R122, R43 ;  /* 0x0000002b007a7308 */ /* 0x000ea20000000800 */
[C---:B-1----:R-:W-:Y:S01]  /*3e00*/  FADD.FTZ R4, R120.reuse, R11 ;  /* 0x0000000b78047221 */ /* 0x042fe20000010000 */
[----:B------:R-:W-:Y:S01]  /*3e10*/  F2FP.F16.F32.PACK_AB R120, R120, R95 ;  /* 0x0000005f7878723e */ /* 0x000fe200000000ff */
[----:B------:R-:W-:-:S05]  /*3e20*/  IMAD.MOV.U32 R95, RZ, RZ, R119 ;  /* 0x000000ffff5f7224 */ /* 0x000fca00078e0077 */
[----:B------:R-:W1:Y:S01]  /*3e30*/  MUFU.EX2 R34, R34 ;  /* 0x0000002200227308 */ /* 0x000e620000000800 */
[----:B---3--:R-:W-:-:S04]  /*3e40*/  FADD.FTZ R3, R97, R4 ;  /* 0x0000000461037221 */ /* 0x008fc80000010000 */
[C---:B--2---:R-:W-:Y:S01]  /*3e50*/  FADD.FTZ R3, R122.reuse, R3 ;  /* 0x000000037a037221 */ /* 0x044fe20000010000 */
[----:B------:R-:W-:Y:S01]  /*3e60*/  F2FP.F16.F32.PACK_AB R122, R122, R97 ;  /* 0x000000617a7a723e */ /* 0x000fe200000000ff */
[----:B------:R-:W-:Y:S02]  /*3e70*/  IMAD.MOV.U32 R97, RZ, RZ, R119 ;  /* 0x000000ffff617224 */ /* 0x000fe400078e0077 */
[C---:B-1----:R-:W-:Y:S01]  /*3e80*/  FADD.FTZ R0, R34.reuse, R35 ;  /* 0x0000002322007221 */ /* 0x042fe20000010000 */
[----:B------:R-:W-:Y:S01]  /*3e90*/  F2FP.F16.F32.PACK_AB R123, R34, R123 ;  /* 0x0000007b227b723e */ /* 0x000fe200000000ff */
[----:B------:R-:W-:Y:S06]  /*3ea0*/  @!P2 BRA `(.L_x_12038) ;  /* 0x0000002c00c8a947 */ /* 0x000fec0003800000 */
[----:B------:R-:W-:Y:S01]  /*3eb0*/  IMAD.MOV.U32 R5, RZ, RZ, R7 ;  /* 0x000000ffff057224 */ /* 0x000fe200078e0007 */
[----:B------:R-:W-:Y:S02]  /*3ec0*/  MOV R4, R31 ;  /* 0x0000001f00047202 */ /* 0x000fe40000000f00 */
        /* <DEDUP_REMOVED lines=23> */
.L_x_12047:
        /* <DEDUP_REMOVED lines=9> */
.L_x_12040:
[----:B------:R-:W-:Y:S01]  /*40d0*/  ULEA UR6, UR36, UR40, 0x3 ;  /* 0x0000002824067291 */ /* 0x000fe2000f8e183f */
[----:B------:R-:W-:-:S05]  /*40e0*/  IMAD.U32 R6, RZ, RZ, UR37 ;  /* 0x00000025ff067e24 */ /* 0x000fca000f8e00ff */
[----:B------:R-:W-:-:S04]  /*40f0*/  SHF.L.U32 R6, R6, 0x1f, RZ ;  /* 0x0000001f06067819 */ /* 0x000fc800000006ff */
[----:B------:R1:W2:Y:S01]  /*4100*/  SYNCS.PHASECHK.TRANS64.TRYWAIT P3, [UR6+0x16830], R6 ;  /* 0x01683006ff0075a7 */ /* 0x0002a20008060146 */
[----:B------:R-:W-:Y:S05]  /*4110*/  @!P0 BRA `(.L_x_12041) ;  /* 0x0000000000048947 */ /* 0x000fea0003800000 */
[----:B------:R-:W-:Y:S01]  /*4120*/  BPT.TRAP 0x1 ;  /* 0x000000040000795c */ /* 0x000fe20000300000 */
.L_x_12041:
[----:B--2---:R-:W-:Y:S05]  /*4130*/  @P3 BRA `(.L_x_12039) ;  /* 0x0000000000083947 */ /* 0x004fea0003800000 */
[----:B------:R-:W2:Y:S02]  /*4140*/  SYNCS.PHASECHK.TRANS64.TRYWAIT P3, [UR6+0x16830], R6 ;  /* 0x01683006ff0075a7 */ /* 0x000ea40008060146 */
[----:B--2---:R-:W-:Y:S05]  /*4150*/  @!P3 BRA `(.L_x_12042) ;  /* 0x00000090006cb947 */ /* 0x004fea0003800000 */
.L_x_12039:
        /* <DEDUP_REMOVED lines=25> */
.L_x_12044:
[----:B------:R-:W-:Y:S01]  /*42f0*/  ULEA UR6, UR28, UR40, 0x3 ;  /* 0x000000281c067291 */ /* 0x000fe2000f8e183f */
[----:B------:R-:W-:-:S05]  /*4300*/  IMAD.U32 R6, RZ, RZ, UR30 ;  /* 0x0000001eff067e24 */ /* 0x000fca000f8e00ff */
[----:B------:R-:W-:-:S04]  /*4310*/  SHF.L.U32 R6, R6, 0x1f, RZ ;  /* 0x0000001f06067819 */ /* 0x000fc800000006ff */
[----:B------:R1:W2:Y:S01]  /*4320*/  SYNCS.PHASECHK.TRANS64.TRYWAIT P2, [UR6+0x16850], R6 ;  /* 0x01685006ff0075a7 */ /* 0x0002a20008040146 */
[----:B------:R-:W-:Y:S05]  /*4330*/  @!P0 BRA `(.L_x_12045) ;  /* 0x0000000000048947 */ /* 0x000fea0003800000 */
[----:B------:R-:W-:Y:S01]  /*4340*/  BPT.TRAP 0x1 ;  /* 0x000000040000795c */ /* 0x000fe20000300000 */
.L_x_12045:
[----:B--2---:R-:W-:Y:S05]  /*4350*/  @P2 BRA `(.L_x_12043) ;  /* 0x0000000000082947 */ /* 0x004fea0003800000 */
[----:B------:R-:W2:Y:S02]  /*4360*/  SYNCS.PHASECHK.TRANS64.TRYWAIT P2, [UR6+0x16850], R6 ;  /* 0x01685006ff0075a7 */ /* 0x000ea40008040146 */
[----:B--2---:R-:W-:Y:S05]  /*4370*/  @!P2 BRA `(.L_x_12046) ;  /* 0x0000008c00fca947 */ /* 0x004fea0003800000 */
.L_x_12043:
[----:B------:R-:W-:Y:S01]  /*4380*/  UIADD3 UR6, UR40, 0x400, URZ ;  /* 0x0000040028067890 */ /* 0x000fe2000fffe03f */
[----:B------:R-:W-:Y:S01]  /*4390*/  WARPGROUP.ARRIVE ;  /* 0x00000000000079c5 */ /* 0x000fe20000000000 */
[----:B------:R-:W-:Y:S01]  /*43a0*/  UMOV UR7, 0x40000040 ;  /* 0x4000004000077882 */ /* 0x000fe20000000000 */
[----:B------:R-:W-:Y:S01]  /*43b0*/  UISETP.NE.U32.AND UP0, UPT, UR24, URZ, UPT ;  /* 0x0000003f1800728c */ /* 0x000fe2000bf05070 */
[----:B-12---:R-:W-:Y:S01]  /*43c0*/  FMUL.FTZ R6, R24, UR23 ;  /* 0x0000001718067c20 */ /* 0x006fe20008410000 */
[----:B------:R-:W-:Y:S01]  /*43d0*/  USHF.R.U32.HI UR6, URZ, 0x4, UR6 ;  /* 0x000000043f067899 */ /* 0x000fe20008011606 */
[----:B------:R-:W-:Y:S01]  /*43e0*/  FMUL.FTZ R24, R38, UR23 ;  /* 0x0000001726187c20 */ /* 0x000fe20008410000 */
[----:B------:R-:W-:Y:S01]  /*43f0*/  UISETP.NE.AND.EX UP0, UPT, UR25, URZ, UPT, UP0 ;  /* 0x0000003f1900728c */ /* 0x000fe2000bf05300 */
        /* <DEDUP_REMOVED lines=52> */
[----:B------:R-:W-:-:S06]  /*4740*/  UMOV UR30, UR37 ;  /* 0x00000025001e7c82 */ /* 0x000fcc0008000000 */
        /* <DEDUP_REMOVED lines=8> */
[----:B------:R-:W-:Y:S01]  /*47d0*/  HGMMA.64x64x16.F32 R88, R144, gdesc[UR4].tnspB, R88, gsb0 ;  /* 0x40e0000490587df0 */ /* 0x000fe20008000858 */
[----:B------:R-:W-:Y:S01]  /*47e0*/  UMOV UR6, 0xffffff80 ;  /* 0xffffff8000067882 */ /* 0x000fe20000000000 */
[----:B------:R-:W-:Y:S02]  /*47f0*/  USEL UR7, UR26, 0x1, UP0 ;  /* 0x000000011a077887 */ /* 0x000fe40008000000 */
[----:B------:R-:W-:-:S03]  /*4800*/  UIMAD UR6, UR29, UR6, 0x1 ;  /* 0x000000011d0674a4 */ /* 0x000fc6000f8e0206 */
[----:B------:R-:W5:Y:S01]  /*4810*/  MUFU.TANH R48, R48 ;  /* 0x0000003000307308 */ /* 0x000f620000002400 */
[----:B------:R-:W-:Y:S02]  /*4820*/  UISETP.GT.AND UP0, UPT, UR29, UR27, UPT ;  /* 0x0000001b1d00728c */ /* 0x000fe4000bf04270 */
[----:B------:R-:W-:Y:S02]  /*4830*/  UIADD3 UR6, UR42, UR6, URZ ;  /* 0x000000062a067290 */ /* 0x000fe4000fffe03f */
[----:B------:R-:W-:Y:S02]  /*4840*/  UIADD3 UR29, UR29, -0x1, URZ ;  /* 0xffffffff1d1d7890 */ /* 0x000fe4000fffe03f */
[----:B------:R-:W-:Y:S01]  /*4850*/  UIMAD UR6, UR7, UR22, UR6 ;  /* 0x00000016070672a4 */ /* 0x000fe2000f8e0206 */
[----:B------:R-:W5:Y:S02]  /*4860*/  MUFU.TANH R50, R50 ;  /* 0x0000003200327308 */ /* 0x000f640000002400 */
[----:B------:R-:W-:Y:S01]  /*4870*/  UMOV UR7, 0x40000040 ;  /* 0x4000004000077882 */ /* 0x000fe20000000000 */
[----:B------:R-:W-:-:S05]  /*4880*/  UIADD3 UR6, UR6, -UR21, URZ ;  /* 0x8000001506067290 */ /* 0x000fca000fffe03f */
[----:B------:R-:W5:Y:S01]  /*4890*/  MUFU.TANH R52, R52 ;  /* 0x0000003400347308 */ /* 0x000f620000002400 */
[----:B------:R-:W-:Y:S01]  /*48a0*/  IMAD.U32 R38, RZ, RZ, UR6 ;  /* 0x00000006ff267e24 */ /* 0x000fe2000f8e00ff */
[----:B------:R-:W-:-:S03]  /*48b0*/  UIADD3 UR6, UR10, 0x100, URZ ;  /* 0x000001000a067890 */ /* 0x000fc6000fffe03f */
[----:B------:R-:W-:-:S03]  /*48c0*/  IMAD R39, R17, -0x2, R38 ;  /* 0xfffffffe11277824 */ /* 0x000fc600078e0226 */
[----:B------:R-:W5:Y:S01]  /*48d0*/  MUFU.TANH R54, R54 ;  /* 0x0000003600367308 */ /* 0x000f620000002400 */
[----:B------:R-:W-:-:S05]  /*48e0*/  IMAD.IADD R38, R18, 0x1, R39 ;  /* 0x0000000112267824 */ /* 0x000fca00078e0227 */
[C---:B------:R-:W-:Y:S02]  /*48f0*/  ISETP.GT.AND P2, PT, R38.reuse, RZ, PT ;  /* 0x000000ff2600720c */ /* 0x040fe40003f44270 */
[----:B------:R-:W-:Y:S01]  /*4900*/  ISETP.GT.AND P3, PT, R38, 0x1, PT ;  /* 0x000000012600780c */ /* 0x000fe20003f64270 */
[----:B------:R-:W5:Y:S01]  /*4910*/  MUFU.TANH R56, R56 ;  /* 0x0000003800387308 */ /* 0x000f620000002400 */
[----:B-1----:R-:W-:Y:S02]  /*4920*/  FSEL R39, R6, -INF , P2 ;  /* 0xff80000006277808 */ /* 0x002fe40001000000 */
[C---:B------:R-:W-:Y:S02]  /*4930*/  ISETP.GT.AND P2, PT, R38.reuse, 0x8, PT ;  /* 0x000000082600780c */ /* 0x040fe40003f44270 */
[----:B--2---:R-:W-:Y:S02]  /*4940*/  FSEL R9, R9, -INF , P3 ;  /* 0xff80000009097808 */ /* 0x004fe40001800000 */
[----:B------:R-:W-:Y:S01]  /*4950*/  FMNMX.FTZ R58, R39, R4, !PT ;  /* 0x00000004273a7209 */ /* 0x000fe20007810000 */
[----:B------:R1:W-:Y:S01]  /*4960*/  MUFU.TANH R6, R60 ;  /* 0x0000003c00067308 */ /* 0x0003e20000002400 */
[----:B------:R-:W-:-:S02]  /*4970*/  ISETP.GT.AND P3, PT, R38, 0x9, PT ;  /* 0x000000092600780c */ /* 0x000fc40003f64270 */
[----:B---3--:R-:W-:Y:S02]  /*4980*/  FSEL R41, R10, -INF , P2 ;  /* 0xff8000000a297808 */ /* 0x008fe40001000000 */
[----:B------:R-:W-:Y:S02]  /*4990*/  FMNMX.FTZ R58, R9, R58, !PT ;  /* 0x0000003a093a7209 */ /* 0x000fe40007810000 */
[C---:B------:R-:W-:Y:S01]  /*49a0*/  ISETP.GT.AND P2, PT, R38.reuse, 0x10, PT ;  /* 0x000000102600780c */ /* 0x040fe20003f44270 */
[----:B------:R2:W3:Y:S01]  /*49b0*/  MUFU.TANH R10, R61 ;  /* 0x0000003d000a7308 */ /* 0x0004e20000002400 */
[----:B----4-:R-:W-:Y:S02]  /*49c0*/  FSEL R13, R13, -INF , P3 ;  /* 0xff8000000d0d7808 */ /* 0x010fe40001800000 */
[----:B------:R-:W-:Y:S02]  /*49d0*/  FMNMX.FTZ R58, R41, R58, !PT ;  /* 0x0000003a293a7209 */ /* 0x000fe40007810000 */
[----:B------:R-:W-:-:S02]  /*49e0*/  ISETP.GT.AND P3, PT, R38, 0x11, PT ;  /* 0x000000112600780c */ /* 0x000fc40003f64270 */
[----:B-----5:R-:W-:Y:S01]  /*49f0*/  FSEL R15, R15, -INF , P2 ;  /* 0xff8000000f0f7808 */ /* 0x020fe20001000000 */
[----:B------:R-:W-:Y:S01]  /*4a00*/  MUFU.TANH R76, R76 ;  /* 0x0000004c004c7308 */ /* 0x000fe20000002400 */
[----:B------:R-:W-:Y:S02]  /*4a10*/  FMNMX.FTZ R58, R13, R58, !PT ;  /* 0x0000003a0d3a7209 */ /* 0x000fe40007810000 */
[C---:B------:R-:W-:Y:S02]  /*4a20*/  ISETP.GT.AND P2, PT, R38.reuse, 0x18, PT ;  /* 0x000000182600780c */ /* 0x040fe40003f44270 */
[----:B------:R-:W-:Y:S02]  /*4a30*/  FSEL R19, R19, -INF , P3 ;  /* 0xff80000013137808 */ /* 0x000fe40001800000 */
[----:B-1----:R-:W-:Y:S01]  /*4a40*/  FMNMX.FTZ R60, R15, R58, !PT ;  /* 0x0000003a0f3c7209 */ /* 0x002fe20007810000 */
[----:B------:R-:W-:Y:S01]  /*4a50*/  FMUL.FTZ R58, R65, UR23 ;  /* 0x00000017413a7c20 */ /* 0x000fe20008410000 */
[----:B------:R-:W-:Y:S01]  /*4a60*/  ISETP.GT.AND P3, PT, R38, 0x19, PT ;  /* 0x000000192600780c */ /* 0x000fe20003f64270 */
[----:B------:R-:W-:Y:S01]  /*4a70*/  MUFU.TANH R80, R80 ;  /* 0x0000005000507308 */ /* 0x000fe20000002400 */
[----:B------:R-:W-:-:S02]  /*4a80*/  FSEL R21, R21, -INF , P2 ;  /* 0xff80000015157808 */ /* 0x000fc40001000000 */
[----:B------:R-:W-:Y:S01]  /*4a90*/  FMNMX.FTZ R60, R19, R60, !PT ;  /* 0x0000003c133c7209 */ /* 0x000fe20007810000 */
[----:B------:R-:W-:Y:S02]  /*4aa0*/  WARPGROUP.DEPBAR.LE gsb0, 0x0 ;  /* 0x00008000000079c5 */ /* 0x000fe40000010000 */
[----:B------:R-:W-:Y:S01]  /*4ab0*/  WARPGROUP.ARRIVE ;  /* 0x00000000000079c5 */ /* 0x000fe20000000000 */
[----:B------:R-:W-:Y:S01]  /*4ac0*/  ISETP.GT.AND P2, PT, R38, 0x20, PT ;  /* 0x000000202600780c */ /* 0x000fe20003f44270 */
[----:B------:R-:W1:Y:S01]  /*4ad0*/  MUFU.TANH R58, R58 ;  /* 0x0000003a003a7308 */ /* 0x000e620000002400 */
[----:B------:R-:W-:Y:S01]  /*4ae0*/  FSEL R43, R28, -INF , P3 ;  /* 0xff8000001c2b7808 */ /* 0x000fe20001800000 */
[----:B------:R-:W-:Y:S01]  /*4af0*/  FMUL.FTZ R28, R68, UR23 ;  /* 0x00000017441c7c20 */ /* 0x000fe20008410000 */
[----:B------:R-:W-:Y:S01]  /*4b00*/  FMNMX.FTZ R60, R21, R60, !PT ;  /* 0x0000003c153c7209 */ /* 0x000fe20007810000 */
[----:B------:R-:W-:Y:S01]  /*4b10*/  HGMMA.64x64x16.F32 R88, R140, gdesc[UR4].tnspB, R88, gsb0 ;  /* 0x40e000048c587df0 */ /* 0x000fe20008000858 */
[----:B------:R-:W-:Y:S01]  /*4b20*/  ISETP.GT.AND P3, PT, R38, 0x21, PT ;  /* 0x000000212600780c */ /* 0x000fe20003f64270 */
[----:B------:R-:W-:Y:S01]  /*4b30*/  FMUL.FTZ R145, R72, UR23 ;  /* 0x0000001748917c20 */ /* 0x000fe20008410000 */
[----:B------:R-:W-:Y:S01]  /*4b40*/  FSEL R45, R31, -INF , P2 ;  /* 0xff8000001f2d7808 */ /* 0x000fe20001000000 */
[----:B------:R-:W-:Y:S01]  /*4b50*/  MUFU.TANH R28, R28 ;  /* 0x0000001c001c7308 */ /* 0x000fe20000002400 */
[----:B------:R-:W-:Y:S01]  /*4b60*/  FMNMX.FTZ R60, R43, R60, !PT ;  /* 0x0000003c2b3c7209 */ /* 0x000fe20007810000 */
[----:B------:R-:W-:Y:S01]  /*4b70*/  FMUL.FTZ R147, R73, UR23 ;  /* 0x0000001749937c20 */ /* 0x000fe20008410000 */
[----:B------:R-:W-:Y:S01]  /*4b80*/  ISETP.GT.AND P2, PT, R38, 0x28, PT ;  /* 0x000000282600780c */ /* 0x000fe20003f44270 */
[----:B------:R-:W-:Y:S01]  /*4b90*/  UIADD3 UR6, UR10, 0x180, URZ ;  /* 0x000001800a067890 */ /* 0x000fe2000fffe03f */
[----:B------:R-:W-:Y:S01]  /*4ba0*/  FSEL R47, R40, -INF , P3 ;  /* 0xff800000282f7808 */ /* 0x000fe20001800000 */
[----:B------:R-:W-:Y:S01]  /*4bb0*/  UMOV UR7, 0x40000040 ;  /* 0x4000004000077882 */ /* 0x000fe20000000000 */
[----:B------:R-:W-:Y:S01]  /*4bc0*/  FMNMX.FTZ R60, R45, R60, !PT ;  /* 0x0000003c2d3c7209 */ /* 0x000fe20007810000 */
[----:B------:R-:W-:Y:S01]  /*4bd0*/  MUFU.TANH R145, R145 ;  /* 0x0000009100917308 */ /* 0x000fe20000002400 */
        /* <DEDUP_REMOVED lines=8> */
[----:B------:R-:W-:Y:S01]  /*4c60*/  FSEL R51, R44, -INF , P3 ;  /* 0xff8000002c337808 */ /* 0x000fe20001800000 */
[----:B------:R-:W-:Y:S01]  /*4c70*/  FMUL.FTZ R44, R70, UR23 ;  /* 0x00000017462c7c20 */ /* 0x000fe20008410000 */
[----:B------:R-:W-:-:S02]  /*4c80*/  FMNMX.FTZ R60, R49, R60, !PT ;  /* 0x0000003c313c7209 */ /* 0x000fc40007810000 */
[----:B------:R-:W-:Y:S02]  /*4c90*/  ISETP.GT.AND P3, PT, R38, 0x31, PT ;  /* 0x000000312600780c */ /* 0x000fe40003f64270 */
[----:B------:R-:W-:Y:S01]  /*4ca0*/  FSEL R53, R46, -INF , P2 ;  /* 0xff8000002e357808 */ /* 0x000fe20001000000 */
[----:B------:R-:W-:Y:S01]  /*4cb0*/  MUFU.TANH R31, R31 ;  /* 0x0000001f001f7308 */ /* 0x000fe20000002400 */
[----:B------:R-:W-:Y:S01]  /*4cc0*/  FMNMX.FTZ R60, R51, R60, !PT ;  /* 0x0000003c333c7209 */ /* 0x000fe20007810000 */
[----:B------:R-:W-:Y:S01]  /*4cd0*/  FMUL.FTZ R46, R71, UR23 ;  /* 0x00000017472e7c20 */ /* 0x000fe20008410000 */
[----:B------:R-:W-:Y:S02]  /*4ce0*/  ISETP.GT.AND P2, PT, R38, 0x38, PT ;  /* 0x000000382600780c */ /* 0x000fe40003f44270 */
        /* <DEDUP_REMOVED lines=8> */
[----:B------:R-:W-:Y:S01]  /*4d70*/  ISETP.GT.AND P2, PT, R38, 0x40, PT ;  /* 0x000000402600780c */ /* 0x000fe20003f44270 */
[----:B------:R-:W-:Y:S01]  /*4d80*/  MUFU.TANH R7, R7 ;  /* 0x0000000700077308 */ /* 0x000fe20000002400 */
[----:B------:R-:W-:Y:S01]  /*4d90*/  FSEL R57, R52, -INF , P3 ;  /* 0xff80000034397808 */ /* 0x000fe20001800000 */
[----:B------:R-:W-:Y:S01]  /*4da0*/  FMUL.FTZ R52, R78, UR23 ;  /* 0x000000174e347c20 */ /* 0x000fe20008410000 */
[----:B------:R-:W-:Y:S02]  /*4db0*/  FMNMX.FTZ R60, R59, R60, !PT ;  /* 0x0000003c3b3c7209 */ /* 0x000fe40007810000 */
[----:B------:R-:W-:-:S02]  /*4dc0*/  ISETP.GT.AND P3, PT, R38, 0x41, PT ;  /* 0x000000412600780c */ /* 0x000fc40003f64270 */
[----:B--2---:R-:W-:Y:S01]  /*4dd0*/  FSEL R61, R54, -INF , P2 ;  /* 0xff800000363d7808 */ /* 0x004fe20001000000 */
        /* <DEDUP_REMOVED lines=9> */
[----:B------:R-:W-:Y:S02]  /*4e70*/  FMNMX.FTZ R60, R65, R60, !PT ;  /* 0x0000003c413c7209 */ /* 0x000fe40007810000 */
[----:B---3--:R-:W-:Y:S01]  /*4e80*/  FSEL R73, R10, -INF , P3 ;  /* 0xff8000000a497808 */ /* 0x008fe20001800000 */
[----:B------:R-:W-:Y:S01]  /*4e90*/  FMUL.FTZ R10, R85, UR23 ;  /* 0x00000017550a7c20 */ /* 0x000fe20008410000 */
[----:B------:R-:W-:Y:S01]  /*4ea0*/  ISETP.GT.AND P3, PT, R38, 0x51, PT ;  /* 0x000000512600780c */ /* 0x000fe20003f64270 */
[----:B------:R-:W-:Y:S03]  /*4eb0*/  MUFU.TANH R12, R12 ;  /* 0x0000000c000c7308 */ /* 0x000fe60000002400 */
[----:B-1----:R-:W-:Y:S01]  /*4ec0*/  FSEL R77, R58, -INF , P3 ;  /* 0xff8000003a4d7808 */ /* 0x002fe20001800000 */
[----:B------:R-:W-:Y:S01]  /*4ed0*/  FMUL.FTZ R58, R83, UR23 ;  /* 0x00000017533a7c20 */ /* 0x000fe20008410000 */
[----:B------:R-:W-:-:S03]  /*4ee0*/  ISETP.GT.AND P3, PT, R38, 0x59, PT ;  /* 0x000000592600780c */ /* 0x000fc60003f64270 */
[----:B------:R-:W-:Y:S01]  /*4ef0*/  MUFU.TANH R14, R14 ;  /* 0x0000000e000e7308 */ /* 0x000fe20000002400 */
[----:B------:R-:W-:Y:S02]  /*4f00*/  WARPGROUP.DEPBAR.LE gsb0, 0x0 ;  /* 0x00008000000079c5 */ /* 0x000fe40000010000 */
[----:B------:R-:W-:Y:S01]  /*4f10*/  FMUL.FTZ R141, R64, UR23 ;  /* 0x00000017408d7c20 */ /* 0x000fe20008410000 */
[----:B------:R-:W-:Y:S01]  /*4f20*/  FMUL.FTZ R143, R69, UR23 ;  /* 0x00000017458f7c20 */ /* 0x000fe20008410000 */
[----:B------:R-:W-:Y:S01]  /*4f30*/  FSEL R69, R6, -INF , P2 ;  /* 0xff80000006457808 */ /* 0x000fe20001000000 */
[----:B------:R-:W-:Y:S01]  /*4f40*/  WARPGROUP.ARRIVE ;  /* 0x00000000000079c5 */ /* 0x000fe20000000000 */
[----:B------:R-:W-:Y:S01]  /*4f50*/  ISETP.GT.AND P2, PT, R38, 0x50, PT ;  /* 0x000000502600780c */ /* 0x000fe20003f44270 */
[----:B------:R-:W-:Y:S01]  /*4f60*/  FMUL.FTZ R6, R81, UR23 ;  /* 0x0000001751067c20 */ /* 0x000fe20008410000 */
[----:B------:R-:W1:Y:S01]  /*4f70*/  MUFU.TANH R141, R141 ;  /* 0x0000008d008d7308 */ /* 0x000e620000002400 */
[----:B------:R-:W-:Y:S01]  /*4f80*/  FMNMX.FTZ R60, R69, R60, !PT ;  /* 0x0000003c453c7209 */ /* 0x000fe20007810000 */
[----:B------:R-:W-:Y:S01]  /*4f90*/  FMUL.FTZ R64, R87, UR23 ;  /* 0x0000001757407c20 */ /* 0x000fe20008410000 */
[----:B------:R-:W-:Y:S01]  /*4fa0*/  HGMMA.64x64x16.F32 R88, R136, gdesc[UR4].tnspB, R88, gsb0 ;  /* 0x40e0000488587df0 */ /* 0x000fe20008000858 */
[----:B------:R-:W-:Y:S01]  /*4fb0*/  UIADD3 UR6, UR10, 0x200, URZ ;  /* 0x000002000a067890 */ /* 0x000fe2000fffe03f */
[----:B------:R-:W-:Y:S01]  /*4fc0*/  FMNMX.FTZ R60, R73, R60, !PT ;  /* 0x0000003c493c7209 */ /* 0x000fe20007810000 */
[----:B------:R-:W-:-:S02]  /*4fd0*/  UMOV UR7, 0x40000040 ;  /* 0x4000004000077882 */ /* 0x000fc40000000000 */
[----:B------:R-:W2:Y:S08]  /*4fe0*/  MUFU.TANH R143, R143 ;  /* 0x0000008f008f7308 */ /* 0x000eb00000002400 */
[----:B------:R3:W4:Y:S01]  /*4ff0*/  MUFU.TANH R151, R6 ;  /* 0x0000000600977308 */ /* 0x0007220000002400 */
[----:B-1----:R-:W-:Y:S02]  /*5000*/  FSEL R141, R141, -INF , P2 ;  /* 0xff8000008d8d7808 */ /* 0x002fe40001000000 */
[----:B------:R-:W-:-:S02]  /*5010*/  ISETP.GT.AND P2, PT, R38, 0x58, PT ;  /* 0x000000582600780c */ /* 0x000fc40003f44270 */
[----:B------:R-:W-:Y:S02]  /*5020*/  FMNMX.FTZ R60, R141, R60, !PT ;  /* 0x0000003c8d3c7209 */ /* 0x000fe40007810000 */
[----:B------:R-:W-:Y:S01]  /*5030*/  FSEL R81, R28, -INF , P2 ;  /* 0xff8000001c517808 */ /* 0x000fe20001000000 */
[----:B------:R-:W-:Y:S01]  /*5040*/  MUFU.TANH R20, R20 ;  /* 0x0000001400147308 */ /* 0x000fe20000002400 */
[----:B------:R-:W-:Y:S01]  /*5050*/  FMNMX.FTZ R60, R77, R60, !PT ;  /* 0x0000003c4d3c7209 */ /* 0x000fe20007810000 */
[----:B---3--:R-:W-:Y:S01]  /*5060*/  FMUL.FTZ R6, R62, UR23 ;  /* 0x000000173e067c20 */ /* 0x008fe20008410000 */
[----:B------:R-:W-:Y:S01]  /*5070*/  ISETP.GT.AND P2, PT, R38, 0x60, PT ;  /* 0x000000602600780c */ /* 0x000fe20003f44270 */
[----:B------:R-:W-:Y:S01]  /*5080*/  FMUL.FTZ R62, R86, UR23 ;  /* 0x00000017563e7c20 */ /* 0x000fe20008410000 */
[----:B--2---:R-:W-:Y:S02]  /*5090*/  FSEL R143, R143, -INF , P3 ;  /* 0xff8000008f8f7808 */ /* 0x004fe40001800000 */
[----:B------:R-:W-:Y:S01]  /*50a0*/  FMNMX.FTZ R60, R81, R60, !PT ;  /* 0x0000003c513c7209 */ /* 0x000fe20007810000 */
[----:B------:R1:W2:Y:S01]  /*50b0*/  MUFU.TANH R28, R10 ;  /* 0x0000000a001c7308 */ /* 0x0002a20000002400 */
[----:B------:R-:W-:-:S02]  /*50c0*/  ISETP.GT.AND P3, PT, R38, 0x61, PT ;  /* 0x000000612600780c */ /* 0x000fc40003f64270 */
[----:B------:R-:W-:Y:S02]  /*50d0*/  FSEL R145, R145, -INF , P2 ;  /* 0xff80000091917808 */ /* 0x000fe40001000000 */
[----:B------:R-:W-:Y:S02]  /*50e0*/  FMNMX.FTZ R60, R143, R60, !PT ;  /* 0x0000003c8f3c7209 */ /* 0x000fe40007810000 */
[C---:B------:R-:W-:Y:S01]  /*50f0*/  ISETP.GT.AND P2, PT, R38.reuse, 0x68, PT ;  /* 0x000000682600780c */ /* 0x040fe20003f44270 */
[----:B------:R-:W3:Y:S01]  /*5100*/  MUFU.TANH R24, R24 ;  /* 0x0000001800187308 */ /* 0x000ee20000002400 */
[----:B------:R-:W-:Y:S01]  /*5110*/  FSEL R147, R147, -INF , P3 ;  /* 0xff80000093937808 */ /* 0x000fe20001800000 */
[----:B-1----:R-:W-:Y:S01]  /*5120*/  FMUL.FTZ R10, R63, UR23 ;  /* 0x000000173f0a7c20 */ /* 0x002fe20008410000 */
[----:B------:R-:W-:Y:S02]  /*5130*/  FMNMX.FTZ R60, R145, R60, !PT ;  /* 0x0000003c913c7209 */ /* 0x000fe40007810000 */
[----:B------:R-:W-:-:S02]  /*5140*/  ISETP.GT.AND P3, PT, R38, 0x69, PT ;  /* 0x000000692600780c */ /* 0x000fc40003f64270 */
[----:B------:R-:W-:Y:S01]  /*5150*/  FSEL R85, R76, -INF , P2 ;  /* 0xff8000004c557808 */ /* 0x000fe20001000000 */
[----:B------:R-:W1:Y:S01]  /*5160*/  MUFU.TANH R25, R25 ;  /* 0x0000001900197308 */ /* 0x000e620000002400 */
[----:B------:R-:W-:Y:S02]  /*5170*/  FMNMX.FTZ R60, R147, R60, !PT ;  /* 0x0000003c933c7209 */ /* 0x000fe40007810000 */
[C---:B------:R-:W-:Y:S02]  /*5180*/  ISETP.GT.AND P2, PT, R38.reuse, 0x70, PT ;  /* 0x000000702600780c */ /* 0x040fe40003f44270 */
        /* <DEDUP_REMOVED lines=11> */
[----:B------:R-:W-:Y:S01]  /*5240*/  FSEL R155, R84, -INF , P2 ;  /* 0xff800000549b7808 */ /* 0x000fe20001000000 */
[----:B------:R-:W4:Y:S01]  /*5250*/  MUFU.TANH R29, R29 ;  /* 0x0000001d001d7308 */ /* 0x000f220000002400 */
[----:B------:R-:W-:Y:S02]  /*5260*/  FMNMX.FTZ R60, R151, R60, !PT ;  /* 0x0000003c973c7209 */ /* 0x000fe40007810000 */
[----:B--2---:R-:W-:Y:S02]  /*5270*/  FSEL R63, R28, -INF , P3 ;  /* 0xff8000001c3f7808 */ /* 0x004fe40001800000 */
[----:B------:R-:W-:Y:S01]  /*5280*/  FMNMX.FTZ R60, R155, R60, !PT ;  /* 0x0000003c9b3c7209 */ /* 0x000fe20007810000 */
[----:B------:R-:W2:Y:S01]  /*5290*/  LDC R28, c[0x0][0x988] ;  /* 0x00026200ff1c7b82 */ /* 0x000ea20000000800 */
[----:B------:R-:W-:Y:S01]  /*52a0*/  IADD3 R38, R38, 0x8, RZ ;  /* 0x0000000826267810 */ /* 0x000fe20007ffe0ff */
[----:B------:R-:W4:Y:S01]  /*52b0*/  MUFU.TANH R30, R30 ;  /* 0x0000001e001e7308 */ /* 0x000f220000002400 */
[----:B------:R-:W-:Y:S01]  /*52c0*/  FMNMX.FTZ R60, R63, R60, !PT ;  /* 0x0000003c3f3c7209 */ /* 0x000fe20007810000 */
[----:B------:R-:W-:-:S02]  /*52d0*/  WARPGROUP.DEPBAR.LE gsb0, 0x0 ;  /* 0x00008000000079c5 */ /* 0x000fc40000010000 */
[----:B------:R-:W-:Y:S01]  /*52e0*/  WARPGROUP.ARRIVE ;  /* 0x00000000000079c5 */ /* 0x000fe20000000000 */
[C---:B------:R-:W-:Y:S01]  /*52f0*/  ISETP.GT.AND P4, PT, R38.reuse, RZ, PT ;  /* 0x000000ff2600720c */ /* 0x040fe20003f84270 */
[----:B------:R-:W3:Y:S01]  /*5300*/  SHFL.BFLY PT, R31, R60, 0x2, 0x1f ;  /* 0x0c401f003c1f7f89 */ /* 0x000ee200000e0000 */
[----:B------:R-:W-:Y:S01]  /*5310*/  ISETP.GT.AND P3, PT, R38, 0x1, PT ;  /* 0x000000012600780c */ /* 0x000fe20003f64270 */
[----:B------:R-:W4:Y:S02]  /*5320*/  MUFU.TANH R32, R32 ;  /* 0x0000002000207308 */ /* 0x000f240000002400 */
[----:B------:R-:W-:Y:S01]  /*5330*/  HGMMA.64x64x16.F32 R88, R132, gdesc[UR4].tnspB, R88, gsb0 ;  /* 0x40e0000484587df0 */ /* 0x000fe20008000858 */
[----:B------:R-:W-:Y:S01]  /*5340*/  UIADD3 UR6, UR10, 0x280, URZ ;  /* 0x000002800a067890 */ /* 0x000fe2000fffe03f */
[----:B------:R-:W-:-:S04]  /*5350*/  UMOV UR7, 0x40000040 ;  /* 0x4000004000077882 */ /* 0x000fc80000000000 */
[----:B------:R-:W4:Y:S08]  /*5360*/  MUFU.TANH R33, R33 ;  /* 0x0000002100217308 */ /* 0x000f300000002400 */
[----:B------:R-:W4:Y:S01]  /*5370*/  MUFU.TANH R34, R34 ;  /* 0x0000002200227308 */ /* 0x000f220000002400 */
[----:B---3--:R-:W-:-:S07]  /*5380*/  FMNMX.FTZ R60, R60, R31, !PT ;  /* 0x0000001f3c3c7209 */ /* 0x008fce0007810000 */
[----:B------:R-:W3:Y:S01]  /*5390*/  MUFU.TANH R35, R35 ;  /* 0x0000002300237308 */ /* 0x000ee20000002400 */
[----:B------:R-:W1:Y:S07]  /*53a0*/  SHFL.BFLY PT, R31, R60, 0x1, 0x1f ;  /* 0x0c201f003c1f7f89 */ /* 0x000e6e00000e0000 */
[----:B------:R-:W3:Y:S08]  /*53b0*/  MUFU.TANH R36, R36 ;  /* 0x0000002400247308 */ /* 0x000ef00000002400 */
[----:B------:R-:W3:Y:S08]  /*53c0*/  MUFU.TANH R37, R37 ;  /* 0x0000002500257308 */ /* 0x000ef00000002400 */
[----:B------:R-:W3:Y:S01]  /*53d0*/  MUFU.TANH R6, R6 ;  /* 0x0000000600067308 */ /* 0x000ee20000002400 */
[----:B-1----:R-:W-:-:S04]  /*53e0*/  FMNMX.FTZ R31, R60, R31, !PT ;  /* 0x0000001f3c1f7209 */ /* 0x002fc80007810000 */
[C---:B------:R-:W-:Y:S01]  /*53f0*/  FSETP.NEU.FTZ.AND P2, PT, R31.reuse, -INF , PT ;  /* 0xff8000001f00780b */ /* 0x040fe20003f5d000 */
[----:B--2---:R-:W-:Y:S02]  /*5400*/  FMUL.FTZ R60, R31, R28 ;  /* 0x0000001c1f3c7220 */ /* 0x004fe40000410000 */
[----:B------:R-:W1:Y:S03]  /*5410*/  MUFU.TANH R10, R10 ;  /* 0x0000000a000a7308 */ /* 0x000e660000002400 */
[----:B------:R-:W-:-:S05]  /*5420*/  FSEL R60, R60, RZ, P2 ;  /* 0x000000ff3c3c7208 */ /* 0x000fca0001000000 */
[----:B------:R-:W2:Y:S01]  /*5430*/  MUFU.TANH R40, R40 ;  /* 0x0000002800287308 */ /* 0x000ea20000002400 */
[-CC-:B------:R-:W-:Y:S01]  /*5440*/  FFMA.FTZ R148, R39, R28.reuse, -R60.reuse ;  /* 0x0000001c27947223 */ /* 0x180fe2000001083c */
[----:B------:R-:W-:Y:S01]  /*5450*/  FSEL R39, R7, -INF , P4 ;  /* 0xff80000007277808 */ /* 0x000fe20002000000 */
[-CC-:B------:R-:W-:Y:S01]  /*5460*/  FFMA.FTZ R150, R41, R28.reuse, -R60.reuse ;  /* 0x0000001c29967223 */ /* 0x180fe2000001083c */
[----:B------:R-:W-:Y:S01]  /*5470*/  FSEL R41, R8, -INF , P3 ;  /* 0xff80000008297808 */ /* 0x000fe20001800000 */
[-CC-:B------:R-:W-:Y:S01]  /*5480*/  FFMA.FTZ R144, R15, R28.reuse, -R60.reuse ;  /* 0x0000001c0f907223 */ /* 0x180fe2000001083c */
[C---:B------:R-:W-:Y:S01]  /*5490*/  ISETP.GT.AND P4, PT, R38.reuse, 0x8, PT ;  /* 0x000000082600780c */ /* 0x040fe20003f84270 */
[-CC-:B------:R-:W-:Y:S01]  /*54a0*/  FFMA.FTZ R15, R19, R28.reuse, -R60.reuse ;  /* 0x0000001c130f7223 */ /* 0x180fe2000001083c */
[----:B------:R-:W-:Y:S01]  /*54b0*/  FMNMX.FTZ R8, R39, R5, !PT ;  /* 0x0000000527087209 */ /* 0x000fe20007810000 */
[-CC-:B------:R-:W-:Y:S01]  /*54c0*/  FFMA.FTZ R146, R21, R28.reuse, -R60.reuse ;  /* 0x0000001c15927223 */ /* 0x180fe2000001083c */
[----:B------:R-:W-:Y:S01]  /*54d0*/  ISETP.GT.AND P3, PT, R38, 0x9, PT ;  /* 0x000000092600780c */ /* 0x000fe20003f64270 */
[-CC-:B------:R-:W-:Y:S01]  /*54e0*/  FFMA.FTZ R21, R43, R28.reuse, -R60.reuse ;  /* 0x0000001c2b157223 */ /* 0x180fe2000001083c */
[----:B------:R-:W-:Y:S01]  /*54f0*/  FSEL R11, R11, -INF , P4 ;  /* 0xff8000000b0b7808 */ /* 0x000fe20002000000 */
[----:B------:R-:W-:Y:S01]  /*5500*/  FFMA.FTZ R140, R45, R28, -R60 ;  /* 0x0000001c2d8c7223 */ /* 0x000fe2000001083c */
[----:B------:R-:W-:Y:S01]  /*5510*/  FMNMX.FTZ R8, R41, R8, !PT ;  /* 0x0000000829087209 */ /* 0x000fe20007810000 */
[----:B------:R-:W-:-:S02]  /*5520*/  WARPGROUP.DEPBAR.LE gsb0, 0x0 ;  /* 0x00008000000079c5 */ /* 0x000fc40000010000 */
[----:B------:R-:W-:Y:S01]  /*5530*/  ISETP.GT.AND P4, PT, R38, 0x10, PT ;  /* 0x000000102600780c */ /* 0x000fe20003f84270 */
[----:B------:R-:W-:Y:S01]  /*5540*/  WARPGROUP.ARRIVE ;  /* 0x00000000000079c5 */ /* 0x000fe20000000000 */
[----:B------:R-:W-:Y:S01]  /*5550*/  FSEL R67, R12, -INF , P3 ;  /* 0xff8000000c437808 */ /* 0x000fe20001800000 */
[--C-:B------:R-:W-:Y:S01]  /*5560*/  FFMA.FTZ R142, R49, R28, -R60.reuse ;  /* 0x0000001c318e7223 */ /* 0x100fe2000001083c */
[----:B------:R-:W-:Y:S01]  /*5570*/  FMNMX.FTZ R8, R11, R8, !PT ;  /* 0x000000080b087209 */ /* 0x000fe20007810000 */
[----:B------:R-:W2:Y:S01]  /*5580*/  MUFU.TANH R42, R42 ;  /* 0x0000002a002a7308 */ /* 0x000ea20000002400 */
[----:B------:R-:W-:Y:S01]  /*5590*/  ISETP.GT.AND P3, PT, R38, 0x11, PT ;  /* 0x000000112600780c */ /* 0x000fe20003f64270 */
[----:B------:R-:W-:Y:S01]  /*55a0*/  HGMMA.64x64x16.F32 R88, R128, gdesc[UR4].tnspB, R88, gsb0 ;  /* 0x40e0000480587df0 */ /* 0x000fe20008000858 */
[----:B------:R-:W-:Y:S01]  /*55b0*/  FSEL R19, R14, -INF , P4 ;  /* 0xff8000000e137808 */ /* 0x000fe20002000000 */
[--C-:B------:R-:W-:Y:S01]  /*55c0*/  FFMA.FTZ R136, R53, R28, -R60.reuse ;  /* 0x0000001c35887223 */ /* 0x100fe2000001083c */
[----:B------:R-:W-:Y:S01]  /*55d0*/  FMNMX.FTZ R8, R67, R8, !PT ;  /* 0x0000000843087209 */ /* 0x000fe20007810000 */
[--C-:B------:R-:W-:Y:S01]  /*55e0*/  FFMA.FTZ R138, R59, R28, -R60.reuse ;  /* 0x0000001c3b8a7223 */ /* 0x100fe2000001083c */
[----:B------:R-:W-:Y:S01]  /*55f0*/  ISETP.GT.AND P4, PT, R38, 0x18, PT ;  /* 0x000000182600780c */ /* 0x000fe20003f84270 */
[----:B------:R-:W2:Y:S01]  /*5600*/  MUFU.TANH R44, R44 ;  /* 0x0000002c002c7308 */ /* 0x000ea20000002400 */
[----:B------:R-:W-:Y:S01]  /*5610*/  FSEL R71, R20, -INF , P3 ;  /* 0xff80000014477808 */ /* 0x000fe20001800000 */
[----:B------:R-:W-:Y:S01]  /*5620*/  UIADD3 UR6, UR10, 0x300, URZ ;  /* 0x000003000a067890 */ /* 0x000fe2000fffe03f */
[----:B------:R-:W-:Y:S01]  /*5630*/  FMNMX.FTZ R8, R19, R8, !PT ;  /* 0x0000000813087209 */ /* 0x000fe20007810000 */
[----:B------:R-:W-:Y:S01]  /*5640*/  UMOV UR7, 0x40000040 ;  /* 0x4000004000077882 */ /* 0x000fe20000000000 */
[----:B------:R-:W-:Y:S01]  /*5650*/  ISETP.GT.AND P3, PT, R38, 0x19, PT ;  /* 0x000000192600780c */ /* 0x000fe20003f64270 */
[--C-:B------:R-:W-:Y:S01]  /*5660*/  FFMA.FTZ R132, R61, R28, -R60.reuse ;  /* 0x0000001c3d847223 */ /* 0x100fe2000001083c */
[----:B------:R-:W-:Y:S01]  /*5670*/  FSEL R75, R24, -INF , P4 ;  /* 0xff800000184b7808 */ /* 0x000fe20002000000 */
[----:B------:R-:W2:Y:S01]  /*5680*/  MUFU.TANH R46, R46 ;  /* 0x0000002e002e7308 */ /* 0x000ea20000002400 */
[----:B------:R-:W-:Y:S01]  /*5690*/  FMNMX.FTZ R8, R71, R8, !PT ;  /* 0x0000000847087209 */ /* 0x000fe20007810000 */
[-CC-:B------:R-:W-:Y:S01]  /*56a0*/  FFMA.FTZ R134, R69, R28.reuse, -R60.reuse ;  /* 0x0000001c45867223 */ /* 0x180fe2000001083c */
[C---:B------:R-:W-:Y:S01]  /*56b0*/  ISETP.GT.AND P4, PT, R38.reuse, 0x20, PT ;  /* 0x000000202600780c */ /* 0x040fe20003f84270 */
[-CC-:B------:R-:W-:Y:S01]  /*56c0*/  FFMA.FTZ R69, R77, R28.reuse, -R60.reuse ;  /* 0x0000001c4d457223 */ /* 0x180fe2000001083c */
[----:B------:R-:W-:Y:S01]  /*56d0*/  FSEL R25, R25, -INF , P3 ;  /* 0xff80000019197808 */ /* 0x000fe20001800000 */
[--C-:B------:R-:W-:Y:S01]  /*56e0*/  FFMA.FTZ R9, R9, R28, -R60.reuse ;  /* 0x0000001c09097223 */ /* 0x100fe2000001083c */
[----:B------:R-:W-:Y:S01]  /*56f0*/  FMNMX.FTZ R8, R75, R8, !PT ;  /* 0x000000084b087209 */ /* 0x000fe20007810000 */
[----:B------:R-:W2:Y:S01]  /*5700*/  MUFU.TANH R48, R48 ;  /* 0x0000003000307308 */ /* 0x000ea20000002400 */
[----:B------:R-:W-:Y:S01]  /*5710*/  ISETP.GT.AND P3, PT, R38, 0x21, PT ;  /* 0x000000212600780c */ /* 0x000fe20003f64270 */
[-CC-:B------:R-:W-:Y:S01]  /*5720*/  FFMA.FTZ R13, R13, R28.reuse, -R60.reuse ;  /* 0x0000001c0d0d7223 */ /* 0x180fe2000001083c */
[----:B-----5:R-:W-:Y:S01]  /*5730*/  FSEL R43, R26, -INF , P4 ;  /* 0xff8000001a2b7808 */ /* 0x020fe20002000000 */
[--C-:B------:R-:W-:Y:S01]  /*5740*/  FFMA.FTZ R77, R147, R28, -R60.reuse ;  /* 0x0000001c934d7223 */ /* 0x100fe2000001083c */
[----:B------:R-:W-:Y:S01]  /*5750*/  FMNMX.FTZ R8, R25, R8, !PT ;  /* 0x0000000819087209 */ /* 0x000fe20007810000 */
[-CC-:B------:R-:W-:Y:S01]  /*5760*/  FFMA.FTZ R14, R153, R28.reuse, -R60.reuse ;  /* 0x0000001c990e7223 */ /* 0x180fe2000001083c */
[----:B------:R-:W-:Y:S01]  /*5770*/  ISETP.GT.AND P4, PT, R38, 0x28, PT ;  /* 0x000000282600780c */ /* 0x000fe20003f84270 */
[----:B------:R-:W5:Y:S01]  /*5780*/  MUFU.TANH R50, R50 ;  /* 0x0000003200327308 */ /* 0x000f620000002400 */
[----:B------:R-:W-:Y:S01]  /*5790*/  FSEL R27, R27, -INF , P3 ;  /* 0xff8000001b1b7808 */ /* 0x000fe20001800000 */
[----:B------:R-:W-:Y:S01]  /*57a0*/  FFMA.FTZ R155, R155, R28, -R60 ;  /* 0x0000001c9b9b7223 */ /* 0x000fe2000001083c */
[----:B------:R-:W-:-:S02]  /*57b0*/  FMNMX.FTZ R8, R43, R8, !PT ;  /* 0x000000082b087209 */ /* 0x000fc40007810000 */
[C---:B------:R-:W-:Y:S02]  /*57c0*/  ISETP.GT.AND P3, PT, R38.reuse, 0x29, PT ;  /* 0x000000292600780c */ /* 0x040fe40003f64270 */
[----:B----4-:R-:W-:Y:S01]  /*57d0*/  FSEL R45, R29, -INF , P4 ;  /* 0xff8000001d2d7808 */ /* 0x010fe20002000000 */
[----:B------:R-:W-:Y:S01]  /*57e0*/  FFMA.FTZ R29, R47, R28, -R60 ;  /* 0x0000001c2f1d7223 */ /* 0x000fe2000001083c */
[----:B------:R-:W-:Y:S01]  /*57f0*/  FMNMX.FTZ R8, R27, R8, !PT ;  /* 0x000000081b087209 */ /* 0x000fe20007810000 */
[----:B------:R-:W4:Y:S01]  /*5800*/  MUFU.TANH R52, R52 ;  /* 0x0000003400347308 */ /* 0x000f220000002400 */
[----:B------:R-:W-:Y:S02]  /*5810*/  ISETP.GT.AND P4, PT, R38, 0x30, PT ;  /* 0x000000302600780c */ /* 0x000fe40003f84270 */
[----:B------:R-:W-:Y:S02]  /*5820*/  FSEL R79, R30, -INF , P3 ;  /* 0xff8000001e4f7808 */ /* 0x000fe40001800000 */
[----:B------:R-:W-:-:S02]  /*5830*/  FMNMX.FTZ R8, R45, R8, !PT ;  /* 0x000000082d087209 */ /* 0x000fc40007810000 */
[----:B------:R-:W-:Y:S01]  /*5840*/  ISETP.GT.AND P3, PT, R38, 0x31, PT ;  /* 0x000000312600780c */ /* 0x000fe20003f64270 */
[----:B------:R-:W4:Y:S01]  /*5850*/  MUFU.TANH R54, R54 ;  /* 0x0000003600367308 */ /* 0x000f220000002400 */
[----:B------:R-:W-:Y:S02]  /*5860*/  FSEL R47, R32, -INF , P4 ;  /* 0xff800000202f7808 */ /* 0x000fe40002000000 */
[----:B------:R-:W-:Y:S02]  /*5870*/  FMNMX.FTZ R8, R79, R8, !PT ;  /* 0x000000084f087209 */ /* 0x000fe40007810000 */
[C---:B------:R-:W-:Y:S02]  /*5880*/  ISETP.GT.AND P4, PT, R38.reuse, 0x38, PT ;  /* 0x000000382600780c */ /* 0x040fe40003f84270 */
[----:B------:R-:W-:Y:S01]  /*5890*/  FSEL R83, R33, -INF , P3 ;  /* 0xff80000021537808 */ /* 0x000fe20001800000 */
[----:B------:R-:W-:Y:S01]  /*58a0*/  FFMA.FTZ R33, R51, R28, -R60 ;  /* 0x0000001c33217223 */ /* 0x000fe2000001083c */
[----:B------:R-:W-:Y:S01]  /*58b0*/  FMNMX.FTZ R8, R47, R8, !PT ;  /* 0x000000082f087209 */ /* 0x000fe20007810000 */
[----:B------:R-:W4:Y:S01]  /*58c0*/  MUFU.TANH R56, R56 ;  /* 0x0000003800387308 */ /* 0x000f220000002400 */
[----:B------:R-:W-:-:S02]  /*58d0*/  ISETP.GT.AND P3, PT, R38, 0x39, PT ;  /* 0x000000392600780c */ /* 0x000fc40003f64270 */
[----:B------:R-:W-:Y:S02]  /*58e0*/  FSEL R49, R34, -INF , P4 ;  /* 0xff80000022317808 */ /* 0x000fe40002000000 */
[----:B------:R-:W-:Y:S02]  /*58f0*/  FMNMX.FTZ R8, R83, R8, !PT ;  /* 0x0000000853087209 */ /* 0x000fe40007810000 */
[C---:B------:R-:W-:Y:S01]  /*5900*/  ISETP.GT.AND P4, PT, R38.reuse, 0x40, PT ;  /* 0x000000402600780c */ /* 0x040fe20003f84270 */
[----:B------:R-:W4:Y:S01]  /*5910*/  MUFU.TANH R58, R58 ;  /* 0x0000003a003a7308 */ /* 0x000f220000002400 */
[----:B---3--:R-:W-:Y:S02]  /*5920*/  FSEL R35, R35, -INF , P3 ;  /* 0xff80000023237808 */ /* 0x008fe40001800000 */
[----:B------:R-:W-:Y:S02]  /*5930*/  FMNMX.FTZ R8, R49, R8, !PT ;  /* 0x0000000831087209 */ /* 0x000fe40007810000 */
[----:B------:R-:W-:-:S02]  /*5940*/  ISETP.GT.AND P3, PT, R38, 0x41, PT ;  /* 0x000000412600780c */ /* 0x000fc40003f64270 */
[----:B------:R-:W-:Y:S01]  /*5950*/  FSEL R51, R36, -INF , P4 ;  /* 0xff80000024337808 */ /* 0x000fe20002000000 */
[----:B------:R-:W3:Y:S01]  /*5960*/  MUFU.TANH R62, R62 ;  /* 0x0000003e003e7308 */ /* 0x000ee20000002400 */
[----:B------:R-:W-:Y:S02]  /*5970*/  FMNMX.FTZ R8, R35, R8, !PT ;  /* 0x0000000823087209 */ /* 0x000fe40007810000 */
[C---:B------:R-:W-:Y:S01]  /*5980*/  ISETP.GT.AND P4, PT, R38.reuse, 0x48, PT ;  /* 0x000000482600780c */ /* 0x040fe20003f84270 */
[----:B------:R-:W-:Y:S02]  /*5990*/  WARPGROUP.DEPBAR.LE gsb0, 0x0 ;  /* 0x00008000000079c5 */ /* 0x000fe40000010000 */
[----:B------:R-:W-:Y:S01]  /*59a0*/  FSEL R87, R37, -INF , P3 ;  /* 0xff80000025577808 */ /* 0x000fe20001800000 */
[----:B------:R-:W-:Y:S01]  /*59b0*/  WARPGROUP.ARRIVE ;  /* 0x00000000000079c5 */ /* 0x000fe20000000000 */
[----:B------:R-:W-:Y:S01]  /*59c0*/  FMNMX.FTZ R8, R51, R8, !PT ;  /* 0x0000000833087209 */ /* 0x000fe20007810000 */
[----:B------:R-:W3:Y:S01]  /*59d0*/  MUFU.TANH R64, R64 ;  /* 0x0000004000407308 */ /* 0x000ee20000002400 */
[----:B------:R-:W-:Y:S01]  /*59e0*/  ISETP.GT.AND P3, PT, R38, 0x49, PT ;  /* 0x000000492600780c */ /* 0x000fe20003f64270 */
[--C-:B------:R-:W-:Y:S01]  /*59f0*/  FFMA.FTZ R37, R55, R28, -R60.reuse ;  /* 0x0000001c37257223 */ /* 0x100fe2000001083c */
[----:B------:R-:W-:Y:S01]  /*5a00*/  FSEL R53, R6, -INF , P4 ;  /* 0xff80000006357808 */ /* 0x000fe20002000000 */
[----:B------:R-:W-:Y:S01]  /*5a10*/  HGMMA.64x64x16.F32 R88, R124, gdesc[UR4].tnspB, R88, gsb0 ;  /* 0x40e000047c587df0 */ /* 0x000fe20008000858 */
[----:B------:R-:W-:Y:S01]  /*5a20*/  FMNMX.FTZ R8, R87, R8, !PT ;  /* 0x0000000857087209 */ /* 0x000fe20007810000 */
[-CC-:B------:R-:W-:Y:S01]  /*5a30*/  FFMA.FTZ R55, R57, R28.reuse, -R60.reuse ;  /* 0x0000001c39377223 */ /* 0x180fe2000001083c */
[----:B------:R-:W-:Y:S01]  /*5a40*/  ISETP.GT.AND P4, PT, R38, 0x50, PT ;  /* 0x000000502600780c */ /* 0x000fe20003f84270 */
[-CC-:B------:R-:W-:Y:S01]  /*5a50*/  FFMA.FTZ R57, R65, R28.reuse, -R60.reuse ;  /* 0x0000001c41397223 */ /* 0x180fe2000001083c */
[----:B-1----:R-:W-:Y:S01]  /*5a60*/  FSEL R133, R10, -INF , P3 ;  /* 0xff8000000a857808 */ /* 0x002fe20001800000 */
[--C-:B------:R-:W-:Y:S01]  /*5a70*/  FFMA.FTZ R65, R73, R28, -R60.reuse ;  /* 0x0000001c49417223 */ /* 0x100fe2000001083c */
[----:B------:R-:W-:Y:S01]  /*5a80*/  FMNMX.FTZ R8, R53, R8, !PT ;  /* 0x0000000835087209 */ /* 0x000fe20007810000 */
[-CC-:B------:R-:W-:Y:S01]  /*5a90*/  FFMA.FTZ R73, R143, R28.reuse, -R60.reuse ;  /* 0x0000001c8f497223 */ /* 0x180fe2000001083c */
[----:B------:R-:W-:Y:S01]  /*5aa0*/  ISETP.GT.AND P3, PT, R38, 0x51, PT ;  /* 0x000000512600780c */ /* 0x000fe20003f64270 */
[----:B------:R-:W-:Y:S01]  /*5ab0*/  FFMA.FTZ R10, R145, R28, -R60 ;  /* 0x0000001c910a7223 */ /* 0x000fe2000001083c */
[----:B--2---:R-:W-:Y:S01]  /*5ac0*/  FSEL R135, R40, -INF , P4 ;  /* 0xff80000028877808 */ /* 0x004fe20002000000 */
[----:B------:R-:W-:Y:S01]  /*5ad0*/  UIADD3 UR6, UR10, 0x380, URZ ;  /* 0x000003800a067890 */ /* 0x000fe2000fffe03f */
[----:B------:R-:W-:Y:S01]  /*5ae0*/  FMNMX.FTZ R8, R133, R8, !PT ;  /* 0x0000000885087209 */ /* 0x000fe20007810000 */
[----:B------:R-:W-:Y:S01]  /*5af0*/  MUFU.EX2 R148, R148 ;  /* 0x0000009400947308 */ /* 0x000fe20000000800 */
[----:B------:R-:W-:Y:S01]  /*5b00*/  ISETP.GT.AND P4, PT, R38, 0x58, PT ;  /* 0x000000582600780c */ /* 0x000fe20003f84270 */
[----:B------:R-:W-:Y:S01]  /*5b10*/  UMOV UR7, 0x40000040 ;  /* 0x4000004000077882 */ /* 0x000fe20000000000 */
[----:B------:R-:W-:-:S02]  /*5b20*/  FSEL R137, R42, -INF , P3 ;  /* 0xff8000002a897808 */ /* 0x000fc40001800000 */
[----:B------:R-:W-:Y:S02]  /*5b30*/  FMNMX.FTZ R8, R135, R8, !PT ;  /* 0x0000000887087209 */ /* 0x000fe40007810000 */
        /* <DEDUP_REMOVED lines=13> */
[----:B-----5:R-:W-:Y:S02]  /*5c10*/  FSEL R50, R50, -INF , P3 ;  /* 0xff80000032327808 */ /* 0x020fe40001800000 */
[----:B------:R-:W-:Y:S01]  /*5c20*/  FMNMX.FTZ R7, R157, R8, !PT ;  /* 0x000000089d077209 */ /* 0x000fe20007810000 */
[-CC-:B------:R-:W-:Y:S01]  /*5c30*/  FFMA.FTZ R8, R81, R28.reuse, -R60.reuse ;  /* 0x0000001c51087223 */ /* 0x180fe2000001083c */
[----:B------:R-:W-:Y:S01]  /*5c40*/  ISETP.GT.AND P3, PT, R38, 0x69, PT ;  /* 0x000000692600780c */ /* 0x000fe20003f64270 */
[----:B------:R-:W-:Y:S01]  /*5c50*/  FFMA.FTZ R81, R149, R28, -R60 ;  /* 0x0000001c95517223 */ /* 0x000fe2000001083c */
[----:B----4-:R-:W-:Y:S01]  /*5c60*/  FSEL R61, R52, -INF , P4 ;  /* 0xff800000343d7808 */ /* 0x010fe20002000000 */
[----:B------:R-:W-:Y:S01]  /*5c70*/  MUFU.EX2 R144, R144 ;  /* 0x0000009000907308 */ /* 0x000fe20000000800 */
[----:B------:R-:W-:-:S02]  /*5c80*/  FMNMX.FTZ R6, R50, R7, !PT ;  /* 0x0000000732067209 */ /* 0x000fc40007810000 */
[----:B------:R-:W-:Y:S02]  /*5c90*/  ISETP.GT.AND P4, PT, R38, 0x70, PT ;  /* 0x000000702600780c */ /* 0x000fe40003f84270 */
[----:B------:R-:W-:Y:S02]  /*5ca0*/  FSEL R54, R54, -INF , P3 ;  /* 0xff80000036367808 */ /* 0x000fe40001800000 */
[----:B------:R-:W-:Y:S01]  /*5cb0*/  FMNMX.FTZ R7, R61, R6, !PT ;  /* 0x000000063d077209 */ /* 0x000fe20007810000 */
[----:B------:R-:W-:Y:S01]  /*5cc0*/  FFMA.FTZ R6, R141, R28, -R60 ;  /* 0x0000001c8d067223 */ /* 0x000fe2000001083c */
[----:B------:R-:W-:Y:S01]  /*5cd0*/  ISETP.GT.AND P3, PT, R38, 0x71, PT ;  /* 0x000000712600780c */ /* 0x000fe20003f64270 */
[----:B------:R-:W-:Y:S01]  /*5ce0*/  MUFU.EX2 R15, R15 ;  /* 0x0000000f000f7308 */ /* 0x000fe20000000800 */
[----:B------:R-:W-:Y:S02]  /*5cf0*/  FSEL R56, R56, -INF , P4 ;  /* 0xff80000038387808 */ /* 0x000fe40002000000 */
[----:B------:R-:W-:-:S02]  /*5d00*/  FMNMX.FTZ R7, R54, R7, !PT ;  /* 0x0000000736077209 */ /* 0x000fc40007810000 */
[----:B------:R-:W-:Y:S02]  /*5d10*/  ISETP.GT.AND P4, PT, R38, 0x78, PT ;  /* 0x000000782600780c */ /* 0x000fe40003f84270 */
[----:B------:R-:W-:Y:S01]  /*5d20*/  FSEL R58, R58, -INF , P3 ;  /* 0xff8000003a3a7808 */ /* 0x000fe20001800000 */
[----:B------:R-:W-:Y:S01]  /*5d30*/  MUFU.EX2 R146, R146 ;  /* 0x0000009200927308 */ /* 0x000fe20000000800 */
[----:B------:R-:W-:Y:S02]  /*5d40*/  FMNMX.FTZ R7, R56, R7, !PT ;  /* 0x0000000738077209 */ /* 0x000fe40007810000 */
[----:B------:R-:W-:Y:S02]  /*5d50*/  ISETP.GT.AND P3, PT, R38, 0x79, PT ;  /* 0x000000792600780c */ /* 0x000fe40003f64270 */
[----:B---3--:R-:W-:Y:S02]  /*5d60*/  FSEL R62, R62, -INF , P4 ;  /* 0xff8000003e3e7808 */ /* 0x008fe40002000000 */
[----:B------:R-:W-:Y:S01]  /*5d70*/  FMNMX.FTZ R7, R58, R7, !PT ;  /* 0x000000073a077209 */ /* 0x000fe20007810000 */
[----:B------:R-:W-:Y:S01]  /*5d80*/  MUFU.EX2 R21, R21 ;  /* 0x0000001500157308 */ /* 0x000fe20000000800 */
[----:B------:R-:W-:-:S02]  /*5d90*/  FSEL R64, R64, -INF , P3 ;  /* 0xff80000040407808 */ /* 0x000fc40001800000 */
[----:B------:R-:W-:Y:S01]  /*5da0*/  FMNMX.FTZ R7, R62, R7, !PT ;  /* 0x000000073e077209 */ /* 0x000fe20007810000 */
[----:B------:R-:W-:Y:S02]  /*5db0*/  WARPGROUP.DEPBAR.LE gsb0, 0x0 ;  /* 0x00008000000079c5 */ /* 0x000fe40000010000 */
[----:B------:R-:W-:Y:S01]  /*5dc0*/  FSEL R129, R31, RZ, P2 ;  /* 0x000000ff1f817208 */ /* 0x000fe20001000000 */
[----:B------:R-:W-:Y:S01]  /*5dd0*/  WARPGROUP.ARRIVE ;  /* 0x00000000000079c5 */ /* 0x000fe20000000000 */
[----:B------:R-:W-:Y:S01]  /*5de0*/  FMNMX.FTZ R7, R64, R7, !PT ;  /* 0x0000000740077209 */ /* 0x000fe20007810000 */
[----:B------:R-:W-:Y:S04]  /*5df0*/  MUFU.EX2 R140, R140 ;  /* 0x0000008c008c7308 */ /* 0x000fe80000000800 */
[----:B------:R-:W1:Y:S01]  /*5e00*/  SHFL.BFLY PT, R12, R7, 0x2, 0x1f ;  /* 0x0c401f00070c7f89 */ /* 0x000e6200000e0000 */
[----:B------:R-:W-:Y:S03]  /*5e10*/  HGMMA.64x64x16.F32 R88, R120, gdesc[UR4].tnspB, R88, gsb0 ;  /* 0x40e0000478587df0 */ /* 0x000fe60008000858 */
[----:B------:R-:W-:Y:S08]  /*5e20*/  MUFU.EX2 R29, R29 ;  /* 0x0000001d001d7308 */ /* 0x000ff00000000800 */
[----:B------:R-:W-:Y:S08]  /*5e30*/  MUFU.EX2 R142, R142 ;  /* 0x0000008e008e7308 */ /* 0x000ff00000000800 */
[----:B------:R-:W-:Y:S01]  /*5e40*/  MUFU.EX2 R33, R33 ;  /* 0x0000002100217308 */ /* 0x000fe20000000800 */
[----:B-1----:R-:W-:Y:S01]  /*5e50*/  FMNMX.FTZ R20, R7, R12, !PT ;  /* 0x0000000c07147209 */ /* 0x002fe20007810000 */
[-CC-:B------:R-:W-:Y:S01]  /*5e60*/  FFMA.FTZ R12, R85, R28.reuse, -R60.reuse ;  /* 0x0000001c550c7223 */ /* 0x180fe2000001083c */
[-CC-:B------:R-:W-:Y:S01]  /*5e70*/  FFMA.FTZ R85, R151, R28.reuse, -R60.reuse ;  /* 0x0000001c97557223 */ /* 0x180fe2000001083c */
[-C--:B------:R-:W-:Y:S01]  /*5e80*/  FFMA.FTZ R60, R63, R28.reuse, -R60 ;  /* 0x0000001c3f3c7223 */ /* 0x080fe2000001083c */
[----:B------:R-:W-:Y:S01]  /*5e90*/  FADD.FTZ R63, -R129, R4 ;  /* 0x00000004813f7221 */ /* 0x000fe20000010100 */
[----:B------:R-:W1:Y:S02]  /*5ea0*/  SHFL.BFLY PT, R7, R20, 0x1, 0x1f ;  /* 0x0c201f0014077f89 */ /* 0x000e6400000e0000 */
[----:B------:R-:W-:Y:S01]  /*5eb0*/  MUFU.EX2 R136, R136 ;  /* 0x0000008800887308 */ /* 0x000fe20000000800 */
[----:B------:R-:W-:-:S07]  /*5ec0*/  FMUL.FTZ R63, R63, R28 ;  /* 0x0000001c3f3f7220 */ /* 0x000fce0000410000 */
[----:B------:R-:W2:Y:S08]  /*5ed0*/  MUFU.EX2 R63, R63 ;  /* 0x0000003f003f7308 */ /* 0x000eb00000000800 */
[----:B------:R-:W-:Y:S01]  /*5ee0*/  MUFU.EX2 R37, R37 ;  /* 0x0000002500257308 */ /* 0x000fe20000000800 */
[----:B-1----:R-:W-:-:S07]  /*5ef0*/  FMNMX.FTZ R7, R20, R7, !PT ;  /* 0x0000000714077209 */ /* 0x002fce0007810000 */
[----:B------:R-:W-:Y:S01]  /*5f00*/  MUFU.EX2 R138, R138 ;  /* 0x0000008a008a7308 */ /* 0x000fe20000000800 */
[----:B--2---:R-:W-:Y:S01]  /*5f10*/  FFMA.FTZ R42, R63, R3, R148 ;  /* 0x000000033f2a7223 */ /* 0x004fe20000010094 */
[----:B------:R-:W-:Y:S01]  /*5f20*/  F2FP.F16.F32.PACK_AB R148, R9, R148 ;  /* 0x000000940994723e */ /* 0x000fe200000000ff */
[----:B------:R-:W-:Y:S02]  /*5f30*/  FMUL.FTZ R34, R7, R28 ;  /* 0x0000001c07227220 */ /* 0x000fe40000410000 */
[----:B------:R-:W-:Y:S01]  /*5f40*/  FADD.FTZ R3, R9, R42 ;  /* 0x0000002a09037221 */ /* 0x000fe20000010000 */
[----:B------:R-:W-:Y:S02]  /*5f50*/  FSETP.NEU.FTZ.AND P2, PT, R7, -INF , PT ;  /* 0xff8000000700780b */ /* 0x000fe40003f5d000 */
[----:B------:R-:W-:Y:S01]  /*5f60*/  MUFU.EX2 R55, R55 ;  /* 0x0000003700377308 */ /* 0x000fe20000000800 */
[----:B------:R-:W-:Y:S01]  /*5f70*/  FADD.FTZ R42, R150, R3 ;  /* 0x00000003962a7221 */ /* 0x000fe20000010000 */
[----:B------:R-:W-:-:S02]  /*5f80*/  FSEL R34, R34, RZ, P2 ;  /* 0x000000ff22227208 */ /* 0x000fc40001000000 */
[----:B------:R-:W-:Y:S01]  /*5f90*/  FSEL R44, R7, RZ, P2 ;  /* 0x000000ff072c7208 */ /* 0x000fe20001000000 */
[----:B------:R-:W-:Y:S01]  /*5fa0*/  FADD.FTZ R3, R13, R42 ;  /* 0x0000002a0d037221 */ /* 0x000fe20000010000 */
[----:B------:R-:W-:Y:S01]  /*5fb0*/  ISETP.GE.U32.AND P2, PT, R2, 0x180, PT ;  /* 0x000001800200780c */ /* 0x000fe20003f46070 */
[-CC-:B------:R-:W-:Y:S01]  /*5fc0*/  FFMA.FTZ R32, R27, R28.reuse, -R34.reuse ;  /* 0x0000001c1b207223 */ /* 0x180fe20000010822 */
[-CC-:B------:R-:W-:Y:S01]  /*5fd0*/  FFMA.FTZ R40, R35, R28.reuse, -R34.reuse ;  /* 0x0000001c23287223 */ /* 0x180fe20000010822 */
[----:B------:R-:W-:Y:S01]  /*5fe0*/  FADD.FTZ R46, R144, R3 ;  /* 0x00000003902e7221 */ /* 0x000fe20000010000 */
[----:B------:R-:W-:Y:S01]  /*5ff0*/  FADD.FTZ R27, -R44, R5 ;  /* 0x000000052c1b7221 */ /* 0x000fe20000010100 */
[-CC-:B------:R-:W-:Y:S01]  /*6000*/  FFMA.FTZ R149, R39, R28.reuse, -R34.reuse ;  /* 0x0000001c27957223 */ /* 0x180fe20000010822 */
[-C--:B------:R-:W-:Y:S01]  /*6010*/  FFMA.FTZ R4, R41, R28.reuse, -R34 ;  /* 0x0000001c29047223 */ /* 0x080fe20000010822 */
[----:B------:R-:W-:Y:S01]  /*6020*/  FADD.FTZ R3, R15, R46 ;  /* 0x0000002e0f037221 */ /* 0x000fe20000010000 */
[-CC-:B------:R-:W-:Y:S01]  /*6030*/  FFMA.FTZ R151, R11, R28.reuse, -R34.reuse ;  /* 0x0000001c0b977223 */ /* 0x180fe20000010822 */
[----:B------:R-:W-:Y:S01]  /*6040*/  FFMA.FTZ R24, R67, R28, -R34 ;  /* 0x0000001c43187223 */ /* 0x000fe20000010822 */
[----:B------:R-:W-:-:S02]  /*6050*/  IMAD.U32 R39, RZ, RZ, UR36 ;  /* 0x00000024ff277e24 */ /* 0x000fc4000f8e00ff */
[----:B------:R-:W-:Y:S01]  /*6060*/  FADD.FTZ R44, R146, R3 ;  /* 0x00000003922c7221 */ /* 0x000fe20000010000 */
[----:B------:R-:W-:Y:S01]  /*6070*/  MUFU.EX2 R149, R149 ;  /* 0x0000009500957308 */ /* 0x000fe20000000800 */
[----:B------:R-:W-:Y:S02]  /*6080*/  VIADD R3, R16, 0x9 ;  /* 0x0000000910037836 */ /* 0x000fe40000000000 */
[-C--:B------:R-:W-:Y:S01]  /*6090*/  FFMA.FTZ R145, R19, R28.reuse, -R34 ;  /* 0x0000001c13917223 */ /* 0x080fe20000010822 */
[----:B------:R-:W-:Y:S01]  /*60a0*/  FADD.FTZ R35, R21, R44 ;  /* 0x0000002c15237221 */ /* 0x000fe20000010000 */
[-C--:B------:R-:W-:Y:S01]  /*60b0*/  FMUL.FTZ R44, R27, R28.reuse ;  /* 0x0000001c1b2c7220 */ /* 0x080fe20000410000 */
[----:B------:R-:W-:Y:S01]  /*60c0*/  IMAD.U32 R41, RZ, RZ, UR28 ;  /* 0x0000001cff297e24 */ /* 0x000fe2000f8e00ff */
[----:B------:R-:W-:Y:S01]  /*60d0*/  @!P1 LEA R39, R39, UR40, 0x3 ;  /* 0x0000002827279c11 */ /* 0x000fe2000f8e18ff */
[----:B------:R-:W-:Y:S01]  /*60e0*/  FADD.FTZ R48, R140, R35 ;  /* 0x000000238c307221 */ /* 0x000fe20000010000 */
[----:B------:R-:W-:Y:S01]  /*60f0*/  MUFU.EX2 R4, R4 ;  /* 0x0000000400047308 */ /* 0x000fe20000000800 */
[----:B------:R-:W-:Y:S01]  /*6100*/  SEL R3, R3, 0x9, !P2 ;  /* 0x0000000903037807 */ /* 0x000fe20005000000 */
[----:B------:R-:W-:Y:S01]  /*6110*/  FFMA.FTZ R26, R71, R28, -R34 ;  /* 0x0000001c471a7223 */ /* 0x000fe20000010822 */
[----:B------:R-:W-:Y:S01]  /*6120*/  FADD.FTZ R35, R29, R48 ;  /* 0x000000301d237221 */ /* 0x000fe20000010000 */
[----:B------:R-:W-:Y:S01]  /*6130*/  @!P1 LEA R41, R41, UR40, 0x3 ;  /* 0x0000002829299c11 */ /* 0x000fe2000f8e18ff */
[----:B------:R-:W-:-:S02]  /*6140*/  WARPGROUP.DEPBAR.LE gsb0, 0x0 ;  /* 0x00008000000079c5 */ /* 0x000fc40000010000 */
[----:B------:R-:W-:Y:S01]  /*6150*/  FADD.FTZ R48, R142, R35 ;  /* 0x000000238e307221 */ /* 0x000fe20000010000 */
[----:B------:R-:W1:Y:S01]  /*6160*/  MUFU.EX2 R44, R44 ;  /* 0x0000002c002c7308 */ /* 0x000e620000000800 */
[----:B------:R-:W-:Y:S01]  /*6170*/  FFMA.FTZ R147, R75, R28, -R34 ;  /* 0x0000001c4b937223 */ /* 0x000fe20000010822 */
[----:B------:R-:W-:Y:S01]  /*6180*/  @!P1 VIADD R27, R39, 0x16840 ;  /* 0x00016840271b9836 */ /* 0x000fe20000000000 */
[----:B------:R2:W-:Y:S06]  /*6190*/  BAR.ARV R3, 0x100 ;  /* 0x000400030000751d */ /* 0x0005ec0000002000 */
[----:B------:R-:W3:Y:S01]  /*61a0*/  MUFU.EX2 R151, R151 ;  /* 0x0000009700977308 */ /* 0x000ee20000000800 */
[----:B------:R-:W-:Y:S01]  /*61b0*/  FADD.FTZ R39, R33, R48 ;  /* 0x0000003021277221 */ /* 0x000fe20000010000 */
[----:B--2---:R-:W-:-:S02]  /*61c0*/  @!P1 VIADD R3, R41, 0x16860 ;  /* 0x0001686029039836 */ /* 0x004fc40000000000 */
[-CC-:B------:R-:W-:Y:S01]  /*61d0*/  FFMA.FTZ R30, R25, R28.reuse, -R34.reuse ;  /* 0x0000001c191e7223 */ /* 0x180fe20000010822 */
[-CC-:B------:R-:W-:Y:S01]  /*61e0*/  FFMA.FTZ R141, R43, R28.reuse, -R34.reuse ;  /* 0x0000001c2b8d7223 */ /* 0x180fe20000010822 */
[----:B------:R-:W-:Y:S01]  /*61f0*/  FADD.FTZ R52, R136, R39 ;  /* 0x0000002788347221 */ /* 0x000fe20000010000 */
[--C-:B------:R-:W-:Y:S01]  /*6200*/  FFMA.FTZ R143, R45, R28, -R34.reuse ;  /* 0x0000001c2d8f7223 */ /* 0x100fe20000010822 */
[----:B------:R-:W-:Y:S01]  /*6210*/  @!P1 PRMT R39, RZ, 0x654, R3 ;  /* 0x00000654ff279816 */ /* 0x000fe20000000003 */
[----:B------:R-:W2:Y:S01]  /*6220*/  MUFU.EX2 R24, R24 ;  /* 0x0000001800187308 */ /* 0x000ea20000000800 */
[----:B-1----:R-:W-:Y:S01]  /*6230*/  FFMA.FTZ R35, R44, R0, R149 ;  /* 0x000000002c237223 */ /* 0x002fe20000010095 */
[-CC-:B------:R-:W-:Y:S01]  /*6240*/  FFMA.FTZ R36, R79, R28.reuse, -R34.reuse ;  /* 0x0000001c4f247223 */ /* 0x180fe20000010822 */
[-CC-:B------:R-:W-:Y:S01]  /*6250*/  FFMA.FTZ R11, R47, R28.reuse, -R34.reuse ;  /* 0x0000001c2f0b7223 */ /* 0x180fe20000010822 */
[-C--:B------:R-:W-:Y:S01]  /*6260*/  FFMA.FTZ R38, R83, R28.reuse, -R34 ;  /* 0x0000001c53267223 */ /* 0x080fe20000010822 */
[----:B------:R-:W-:Y:S01]  /*6270*/  FADD.FTZ R48, R4, R35 ;  /* 0x0000002304307221 */ /* 0x000fe20000010000 */
[----:B------:R-:W-:Y:S01]  /*6280*/  FADD.FTZ R35, R37, R52 ;  /* 0x0000003425237221 */ /* 0x000fe20000010000 */
[-C--:B------:R-:W-:Y:S01]  /*6290*/  FFMA.FTZ R19, R49, R28.reuse, -R34 ;  /* 0x0000001c31137223 */ /* 0x080fe20000010822 */
[----:B------:R-:W1:Y:S01]  /*62a0*/  MUFU.EX2 R145, R145 ;  /* 0x0000009100917308 */ /* 0x000e620000000800 */
[----:B---3--:R-:W-:Y:S01]  /*62b0*/  FADD.FTZ R3, R151, R48 ;  /* 0x0000003097037221 */ /* 0x008fe20000010000 */
[----:B------:R-:W-:Y:S01]  /*62c0*/  FADD.FTZ R48, R138, R35 ;  /* 0x000000238a307221 */ /* 0x000fe20000010000 */
[-CC-:B------:R-:W-:Y:S01]  /*62d0*/  FFMA.FTZ R25, R51, R28.reuse, -R34.reuse ;  /* 0x0000001c33197223 */ /* 0x180fe20000010822 */
[-CC-:B------:R-:W-:Y:S01]  /*62e0*/  FFMA.FTZ R42, R87, R28.reuse, -R34.reuse ;  /* 0x0000001c572a7223 */ /* 0x180fe20000010822 */
[-C--:B------:R-:W-:Y:S01]  /*62f0*/  FFMA.FTZ R50, R50, R28.reuse, -R34 ;  /* 0x0000001c32327223 */ /* 0x080fe20000010822 */
[----:B------:R-:W-:Y:S01]  /*6300*/  FADD.FTZ R35, R55, R48 ;  /* 0x0000003037237221 */ /* 0x000fe20000010000 */
[-CC-:B------:R-:W-:Y:S01]  /*6310*/  FFMA.FTZ R5, R53, R28.reuse, -R34.reuse ;  /* 0x0000001c35057223 */ /* 0x180fe20000010822 */
[----:B------:R-:W3:Y:S01]  /*6320*/  MUFU.EX2 R26, R26 ;  /* 0x0000001a001a7308 */ /* 0x000ee20000000800 */
[----:B--2---:R-:W-:Y:S01]  /*6330*/  FADD.FTZ R52, R24, R3 ;  /* 0x0000000318347221 */ /* 0x004fe20000010000 */
[-CC-:B------:R-:W-:Y:S01]  /*6340*/  FFMA.FTZ R46, R133, R28.reuse, -R34.reuse ;  /* 0x0000001c852e7223 */ /* 0x180fe20000010822 */
[-CC-:B------:R-:W-:Y:S01]  /*6350*/  FFMA.FTZ R135, R135, R28.reuse, -R34.reuse ;  /* 0x0000001c87877223 */ /* 0x180fe20000010822 */
[-CC-:B------:R-:W-:Y:S01]  /*6360*/  FFMA.FTZ R0, R137, R28.reuse, -R34.reuse ;  /* 0x0000001c89007223 */ /* 0x180fe20000010822 */
[-CC-:B------:R-:W-:Y:S01]  /*6370*/  FFMA.FTZ R131, R59, R28.reuse, -R34.reuse ;  /* 0x0000001c3b837223 */ /* 0x180fe20000010822 */
[-CC-:B------:R-:W-:Y:S01]  /*6380*/  FFMA.FTZ R48, R139, R28.reuse, -R34.reuse ;  /* 0x0000001c8b307223 */ /* 0x180fe20000010822 */
[-C--:B------:R-:W-:Y:S01]  /*6390*/  FFMA.FTZ R125, R157, R28.reuse, -R34 ;  /* 0x0000001c9d7d7223 */ /* 0x080fe20000010822 */
[----:B------:R-:W-:Y:S01]  /*63a0*/  MUFU.EX2 R132, R132 ;  /* 0x0000008400847308 */ /* 0x000fe20000000800 */
        /* <DEDUP_REMOVED lines=8> */
[----:B---3--:R-:W-:Y:S01]  /*6430*/  FADD.FTZ R52, R26, R3 ;  /* 0x000000031a347221 */ /* 0x008fe20000010000 */
[----:B------:R-:W-:Y:S01]  /*6440*/  @!P1 PRMT R27, RZ, 0x654, R27 ;  /* 0x00000654ff1b9816 */ /* 0x000fe2000000001b */
[----:B------:R-:W-:Y:S01]  /*6450*/  UMOV UR28, UR36 ;  /* 0x00000024001c7c82 */ /* 0x000fe20008000000 */
[----:B------:R-:W-:Y:S01]  /*6460*/  PLOP3.LUT P2, PT, PT, PT, UP0, 0x80, 0x0 ;  /* 0x000000000000781c */ /* 0x000fe20003f4f008 */
[----:B------:R-:W-:Y:S01]  /*6470*/  FMUL.FTZ R88, R88, R63 ;  /* 0x0000003f58587220 */ /* 0x000fe20000410000 */
[----:B------:R2:W-:Y:S01]  /*6480*/  @!P1 SYNCS.ARRIVE.TRANS64.RED.A1T0 RZ, [R27+URZ], RZ ;  /* 0x000000ff1bff99a7 */ /* 0x0005e2000810043f */
[----:B------:R-:W-:Y:S01]  /*6490*/  F2FP.F16.F32.PACK_AB R149, R4, R149 ;  /* 0x000000950495723e */ /* 0x000fe200000000ff */
[----:B------:R-:W-:Y:S01]  /*64a0*/  MUFU.EX2 R57, R57 ;  /* 0x0000003900397308 */ /* 0x000fe20000000800 */
[----:B------:R-:W-:Y:S01]  /*64b0*/  F2FP.F16.F32.PACK_AB R150, R13, R150 ;  /* 0x000000960d96723e */ /* 0x000fe200000000ff */
[-C--:B------:R-:W-:Y:S01]  /*64c0*/  FMUL.FTZ R89, R89, R63.reuse ;  /* 0x0000003f59597220 */ /* 0x080fe20000410000 */
[----:B------:R-:W-:Y:S01]  /*64d0*/  F2FP.F16.F32.PACK_AB R144, R15, R144 ;  /* 0x000000900f90723e */ /* 0x000fe200000000ff */
[-C--:B------:R-:W-:Y:S01]  /*64e0*/  FMUL.FTZ R92, R92, R63.reuse ;  /* 0x0000003f5c5c7220 */ /* 0x080fe20000410000 */
[----:B------:R-:W-:Y:S01]  /*64f0*/  F2FP.F16.F32.PACK_AB R146, R21, R146 ;  /* 0x000000921592723e */ /* 0x000fe200000000ff */
[----:B------:R3:W-:Y:S01]  /*6500*/  @!P1 SYNCS.ARRIVE.TRANS64.RED.A1T0 RZ, [R39+URZ], RZ ;  /* 0x000000ff27ff99a7 */ /* 0x0007e2000810043f */
[----:B------:R-:W-:Y:S01]  /*6510*/  F2FP.F16.F32.PACK_AB R140, R29, R140 ;  /* 0x0000008c1d8c723e */ /* 0x000fe200000000ff */
[----:B------:R-:W4:Y:S01]  /*6520*/  MUFU.EX2 R30, R30 ;  /* 0x0000001e001e7308 */ /* 0x000f220000000800 */
[----:B-1----:R-:W-:Y:S01]  /*6530*/  FADD.FTZ R3, R147, R52 ;  /* 0x0000003493037221 */ /* 0x002fe20000010000 */
[----:B------:R-:W-:Y:S01]  /*6540*/  F2FP.F16.F32.PACK_AB R142, R33, R142 ;  /* 0x0000008e218e723e */ /* 0x000fe200000000ff */
[-C--:B------:R-:W-:Y:S01]  /*6550*/  FMUL.FTZ R93, R93, R63.reuse ;  /* 0x0000003f5d5d7220 */ /* 0x080fe20000410000 */
[----:B------:R-:W-:Y:S01]  /*6560*/  F2FP.F16.F32.PACK_AB R136, R37, R136 ;  /* 0x000000882588723e */ /* 0x000fe200000000ff */
[-C--:B------:R-:W-:Y:S01]  /*6570*/  FMUL.FTZ R96, R96, R63.reuse ;  /* 0x0000003f60607220 */ /* 0x080fe20000410000 */
[----:B------:R-:W-:Y:S01]  /*6580*/  F2FP.F16.F32.PACK_AB R138, R55, R138 ;  /* 0x0000008a378a723e */ /* 0x000fe200000000ff */
        /* <DEDUP_REMOVED lines=9> */
[----:B------:R-:W1:Y:S01]  /*6620*/  MUFU.EX2 R141, R141 ;  /* 0x0000008d008d7308 */ /* 0x000e620000000800 */
[----:B----4-:R-:W-:Y:S01]  /*6630*/  FADD.FTZ R52, R30, R3 ;  /* 0x000000031e347221 */ /* 0x010fe20000010000 */
[-C--:B------:R-:W-:Y:S01]  /*6640*/  FMUL.FTZ R113, R113, R63.reuse ;  /* 0x0000003f71717220 */ /* 0x080fe20000410000 */
[-C--:B------:R-:W-:Y:S01]  /*6650*/  FMUL.FTZ R116, R116, R63.reuse ;  /* 0x0000003f74747220 */ /* 0x080fe20000410000 */
[----:B------:R-:W-:Y:S01]  /*6660*/  FMUL.FTZ R117, R117, R63 ;  /* 0x0000003f75757220 */ /* 0x000fe20000410000 */
[----:B------:R-:W-:Y:S01]  /*6670*/  F2FP.F16.F32.PACK_AB R151, R24, R151 ;  /* 0x000000971897723e */ /* 0x000fe200000000ff */
[-C--:B------:R-:W-:Y:S01]  /*6680*/  FMUL.FTZ R90, R90, R44.reuse ;  /* 0x0000002c5a5a7220 */ /* 0x080fe20000410000 */
[----:B------:R-:W-:Y:S01]  /*6690*/  F2FP.F16.F32.PACK_AB R145, R26, R145 ;  /* 0x000000911a91723e */ /* 0x000fe200000000ff */
[----:B------:R-:W-:Y:S01]  /*66a0*/  MUFU.EX2 R65, R65 ;  /* 0x0000004100417308 */ /* 0x000fe20000000800 */
[----:B------:R-:W-:Y:S01]  /*66b0*/  F2FP.F16.F32.PACK_AB R147, R30, R147 ;  /* 0x000000931e93723e */ /* 0x000fe200000000ff */
        /* <DEDUP_REMOVED lines=17> */
[----:B------:R-:W-:Y:S01]  /*67d0*/  FMUL.FTZ R119, R119, R44 ;  /* 0x0000002c77777220 */ /* 0x000fe20000410000 */
[----:B------:R-:W-:-:S04]  /*67e0*/  MOV R4, R31 ;  /* 0x0000001f00047202 */ /* 0x000fc80000000f00 */
[----:B------:R5:W-:Y:S01]  /*67f0*/  MUFU.EX2 R129, R60 ;  /* 0x0000003c00817308 */ /* 0x000be20000000800 */
[C---:B----4-:R-:W-:Y:S01]  /*6800*/  FADD.FTZ R52, R32.reuse, R3 ;  /* 0x0000000320347221 */ /* 0x050fe20000010000 */
[----:B------:R-:W-:-:S06]  /*6810*/  F2FP.F16.F32.PACK_AB R141, R32, R141 ;  /* 0x0000008d208d723e */ /* 0x000fcc00000000ff */
[----:B------:R-:W4:Y:S01]  /*6820*/  MUFU.EX2 R143, R143 ;  /* 0x0000008f008f7308 */ /* 0x000f220000000800 */
[----:B-----5:R-:W-:Y:S01]  /*6830*/  FADD.FTZ R60, R132, R35 ;  /* 0x00000023843c7221 */ /* 0x020fe20000010000 */
[----:B------:R-:W-:-:S03]  /*6840*/  F2FP.F16.F32.PACK_AB R132, R57, R132 ;  /* 0x000000843984723e */ /* 0x000fc600000000ff */
[----:B------:R-:W-:-:S03]  /*6850*/  FADD.FTZ R35, R57, R60 ;  /* 0x0000003c39237221 */ /* 0x000fc60000010000 */
[----:B------:R-:W5:Y:S01]  /*6860*/  MUFU.EX2 R69, R69 ;  /* 0x0000004500457308 */ /* 0x000f620000000800 */
[----:B------:R-:W-:Y:S01]  /*6870*/  FADD.FTZ R60, R134, R35 ;  /* 0x00000023863c7221 */ /* 0x000fe20000010000 */
[----:B------:R-:W-:-:S03]  /*6880*/  F2FP.F16.F32.PACK_AB R134, R65, R134 ;  /* 0x000000864186723e */ /* 0x000fc600000000ff */
[----:B------:R-:W-:-:S03]  /*6890*/  FADD.FTZ R35, R65, R60 ;  /* 0x0000003c41237221 */ /* 0x000fc60000010000 */
[----:B------:R-:W2:Y:S01]  /*68a0*/  MUFU.EX2 R36, R36 ;  /* 0x0000002400247308 */ /* 0x000ea20000000800 */
[----:B-1----:R-:W-:Y:S01]  /*68b0*/  FADD.FTZ R60, R6, R35 ;  /* 0x00000023063c7221 */ /* 0x002fe20000010000 */
[----:B----4-:R-:W-:-:S06]  /*68c0*/  FADD.FTZ R3, R143, R52 ;  /* 0x000000348f037221 */ /* 0x010fcc0000010000 */
[----:B------:R-:W1:Y:S01]  /*68d0*/  MUFU.EX2 R8, R8 ;  /* 0x0000000800087308 */ /* 0x000e620000000800 */
[C---:B-----5:R-:W-:Y:S01]  /*68e0*/  FADD.FTZ R35, R69.reuse, R60 ;  /* 0x0000003c45237221 */ /* 0x060fe20000010000 */
[----:B------:R-:W-:-:S06]  /*68f0*/  F2FP.F16.F32.PACK_AB R128, R69, R6 ;  /* 0x000000064580723e */ /* 0x000fcc00000000ff */
[----:B------:R-:W4:Y:S01]  /*6900*/  MUFU.EX2 R11, R11 ;  /* 0x0000000b000b7308 */ /* 0x000f220000000800 */
[C---:B--2---:R-:W-:Y:S01]  /*6910*/  FADD.FTZ R52, R36.reuse, R3 ;  /* 0x0000000324347221 */ /* 0x044fe20000010000 */
[----:B------:R-:W-:-:S06]  /*6920*/  F2FP.F16.F32.PACK_AB R143, R36, R143 ;  /* 0x0000008f248f723e */ /* 0x000fcc00000000ff */
[----:B------:R-:W2:Y:S01]  /*6930*/  MUFU.EX2 R73, R73 ;  /* 0x0000004900497308 */ /* 0x000ea20000000800 */
[----:B-1----:R-:W-:-:S07]  /*6940*/  FADD.FTZ R60, R8, R35 ;  /* 0x00000023083c7221 */ /* 0x002fce0000010000 */
[----:B------:R-:W1:Y:S01]  /*6950*/  MUFU.EX2 R38, R38 ;  /* 0x0000002600267308 */ /* 0x000e620000000800 */
[----:B----4-:R-:W-:-:S07]  /*6960*/  FADD.FTZ R3, R11, R52 ;  /* 0x000000340b037221 */ /* 0x010fce0000010000 */
[----:B------:R-:W4:Y:S01]  /*6970*/  MUFU.EX2 R10, R10 ;  /* 0x0000000a000a7308 */ /* 0x000f220000000800 */
[C---:B--2---:R-:W-:Y:S01]  /*6980*/  FADD.FTZ R9, R73.reuse, R60 ;  /* 0x0000003c49097221 */ /* 0x044fe20000010000 */
[----:B------:R-:W-:-:S06]  /*6990*/  F2FP.F16.F32.PACK_AB R130, R73, R8 ;  /* 0x000000084982723e */ /* 0x000fcc00000000ff */
[----:B------:R-:W-:Y:S01]  /*69a0*/  MUFU.EX2 R19, R19 ;  /* 0x0000001300137308 */ /* 0x000fe20000000800 */
[----:B-1----:R-:W-:-:S07]  /*69b0*/  F2FP.F16.F32.PACK_AB R137, R38, R11 ;  /* 0x0000000b2689723e */ /* 0x002fce00000000ff */
[----:B------:R-:W1:Y:S01]  /*69c0*/  MUFU.EX2 R77, R77 ;  /* 0x0000004d004d7308 */ /* 0x000e620000000800 */
[----:B----4-:R-:W-:-:S07]  /*69d0*/  FADD.FTZ R52, R10, R9 ;  /* 0x000000090a347221 */ /* 0x010fce0000010000 */
[----:B------:R-:W2:Y:S08]  /*69e0*/  MUFU.EX2 R40, R40 ;  /* 0x0000002800287308 */ /* 0x000eb00000000800 */
[----:B------:R-:W4:Y:S01]  /*69f0*/  MUFU.EX2 R12, R12 ;  /* 0x0000000c000c7308 */ /* 0x000f220000000800 */
[C---:B-1----:R-:W-:Y:S01]  /*6a00*/  FADD.FTZ R9, R77.reuse, R52 ;  /* 0x000000344d097221 */ /* 0x042fe20000010000 */
[----:B------:R-:W-:-:S06]  /*6a10*/  F2FP.F16.F32.PACK_AB R124, R77, R10 ;  /* 0x0000000a4d7c723e */ /* 0x000fcc00000000ff */
[----:B------:R-:W-:Y:S01]  /*6a20*/  MUFU.EX2 R25, R25 ;  /* 0x0000001900197308 */ /* 0x000fe20000000800 */
[----:B--2---:R-:W-:-:S07]  /*6a30*/  F2FP.F16.F32.PACK_AB R139, R40, R19 ;  /* 0x00000013288b723e */ /* 0x004fce00000000ff */
[----:B------:R-:W1:Y:S01]  /*6a40*/  MUFU.EX2 R81, R81 ;  /* 0x0000005100517308 */ /* 0x000e620000000800 */
[----:B----4-:R-:W-:-:S07]  /*6a50*/  FADD.FTZ R52, R12, R9 ;  /* 0x000000090c347221 */ /* 0x010fce0000010000 */
[----:B------:R-:W2:Y:S08]  /*6a60*/  MUFU.EX2 R42, R42 ;  /* 0x0000002a002a7308 */ /* 0x000eb00000000800 */
[----:B------:R4:W-:Y:S01]  /*6a70*/  MUFU.EX2 R34, R50 ;  /* 0x0000003200227308 */ /* 0x0009e20000000800 */
[C---:B-1----:R-:W-:Y:S01]  /*6a80*/  FADD.FTZ R9, R81.reuse, R52 ;  /* 0x0000003451097221 */ /* 0x042fe20000010000 */
[----:B------:R-:W-:-:S06]  /*6a90*/  F2FP.F16.F32.PACK_AB R126, R81, R12 ;  /* 0x0000000c517e723e */ /* 0x000fcc00000000ff */
[----:B------:R-:W1:Y:S01]  /*6aa0*/  MUFU.EX2 R14, R14 ;  /* 0x0000000e000e7308 */ /* 0x000e620000000800 */
[----:B----4-:R-:W-:Y:S01]  /*6ab0*/  FADD.FTZ R50, R38, R3 ;  /* 0x0000000326327221 */ /* 0x010fe20000010000 */
[----:B--2---:R-:W-:-:S03]  /*6ac0*/  F2FP.F16.F32.PACK_AB R133, R42, R25 ;  /* 0x000000192a85723e */ /* 0x004fc600000000ff */
[----:B------:R-:W-:-:S03]  /*6ad0*/  FADD.FTZ R3, R19, R50 ;  /* 0x0000003213037221 */ /* 0x000fc60000010000 */
[----:B------:R-:W2:Y:S01]  /*6ae0*/  MUFU.EX2 R5, R5 ;  /* 0x0000000500057308 */ /* 0x000ea20000000800 */
[----:B------:R-:W-:-:S04]  /*6af0*/  FADD.FTZ R50, R40, R3 ;  /* 0x0000000328327221 */ /* 0x000fc80000010000 */
[----:B------:R-:W-:-:S03]  /*6b00*/  FADD.FTZ R3, R25, R50 ;  /* 0x0000003219037221 */ /* 0x000fc60000010000 */
[----:B------:R-:W4:Y:S01]  /*6b10*/  MUFU.EX2 R85, R85 ;  /* 0x0000005500557308 */ /* 0x000f220000000800 */
[----:B------:R-:W-:Y:S01]  /*6b20*/  FADD.FTZ R6, R42, R3 ;  /* 0x000000032a067221 */ /* 0x000fe20000010000 */
[----:B-1----:R-:W-:-:S06]  /*6b30*/  FADD.FTZ R50, R14, R9 ;  /* 0x000000090e327221 */ /* 0x002fcc0000010000 */
[----:B------:R-:W1:Y:S01]  /*6b40*/  MUFU.EX2 R46, R46 ;  /* 0x0000002e002e7308 */ /* 0x000e620000000800 */
[----:B--2---:R-:W-:-:S07]  /*6b50*/  FADD.FTZ R3, R5, R6 ;  /* 0x0000000605037221 */ /* 0x004fce0000010000 */
[----:B------:R-:W2:Y:S01]  /*6b60*/  MUFU.EX2 R20, R155 ;  /* 0x0000009b00147308 */ /* 0x000ea20000000800 */
[C---:B----4-:R-:W-:Y:S01]  /*6b70*/  FADD.FTZ R9, R85.reuse, R50 ;  /* 0x0000003255097221 */ /* 0x050fe20000010000 */
[----:B------:R-:W-:-:S06]  /*6b80*/  F2FP.F16.F32.PACK_AB R120, R85, R14 ;  /* 0x0000000e5578723e */ /* 0x000fcc00000000ff */
[----:B------:R4:W5:Y:S01]  /*6b90*/  MUFU.EX2 R27, R135 ;  /* 0x00000087001b7308 */ /* 0x0009620000000800 */
[----:B-1----:R-:W-:-:S07]  /*6ba0*/  FADD.FTZ R6, R46, R3 ;  /* 0x000000032e067221 */ /* 0x002fce0000010000 */
[----:B------:R-:W1:Y:S01]  /*6bb0*/  MUFU.EX2 R0, R0 ;  /* 0x0000000000007308 */ /* 0x000e620000000800 */
[----:B--2---:R-:W-:Y:S01]  /*6bc0*/  FADD.FTZ R8, R20, R9 ;  /* 0x0000000914087221 */ /* 0x004fe20000010000 */
[C---:B------:R-:W-:Y:S02]  /*6bd0*/  F2FP.F16.F32.PACK_AB R122, R129.reuse, R20 ;  /* 0x00000014817a723e */ /* 0x040fe400000000ff */
[----:B----4-:R-:W-:Y:S01]  /*6be0*/  F2FP.F16.F32.PACK_AB R135, R46, R5 ;  /* 0x000000052e87723e */ /* 0x010fe200000000ff */
[----:B------:R-:W-:Y:S01]  /*6bf0*/  FADD.FTZ R3, R129, R8 ;  /* 0x0000000881037221 */ /* 0x000fe20000010000 */
[----:B------:R-:W-:Y:S02]  /*6c00*/  IMAD.MOV.U32 R5, RZ, RZ, R7 ;  /* 0x000000ffff057224 */ /* 0x000fe400078e0007 */
[----:B------:R-:W2:Y:S01]  /*6c10*/  MUFU.EX2 R131, R131 ;  /* 0x0000008300837308 */ /* 0x000ea20000000800 */
[----:B-----5:R-:W-:-:S07]  /*6c20*/  FADD.FTZ R9, R27, R6 ;  /* 0x000000061b097221 */ /* 0x020fce0000010000 */
        /* <DEDUP_REMOVED lines=9> */
[----:B-1----:R-:W-:Y:S01]  /*6cc0*/  FADD.FTZ R9, R125, R6 ;  /* 0x000000067d097221 */ /* 0x002fe20000010000 */
[----:B------:R-:W-:-:S03]  /*6cd0*/  F2FP.F16.F32.PACK_AB R125, R34, R125 ;  /* 0x0000007d227d723e */ /* 0x000fc600000000ff */
[----:B------:R-:W-:-:S03]  /*6ce0*/  FADD.FTZ R6, R34, R9 ;  /* 0x0000000922067221 */ /* 0x000fc60000010000 */
        /* <DEDUP_REMOVED lines=9> */
[----:B------:R-:W-:-:S03]  /*6d80*/  F2FP.F16.F32.PACK_AB R121, R58, R121 ;  /* 0x000000793a79723e */ /* 0x000fc600000000ff */
[----:B----4-:R-:W-:-:S04]  /*6d90*/  FADD.FTZ R6, R123, R6 ;  /* 0x000000067b067221 */ /* 0x010fc80000010000 */
[C---:B-1----:R-:W-:Y:S01]  /*6da0*/  FADD.FTZ R0, R64.reuse, R6 ;  /* 0x0000000640007221 */ /* 0x042fe20000010000 */
[----:B------:R-:W-:Y:S01]  /*6db0*/  F2FP.F16.F32.PACK_AB R123, R64, R123 ;  /* 0x0000007b407b723e */ /* 0x000fe200000000ff */
[----:B---3--:R-:W-:Y:S06]  /*6dc0*/  @P2 BRA `(.L_x_12047) ;  /* 0xffffffd0009c2947 */ /* 0x008fec000383ffff */
.L_x_12038:
[----:B------:R-:W-:-:S13]  /*6dd0*/  ISETP.LE.AND P2, PT, RZ, UR29, PT ;  /* 0x0000001dff007c0c */ /* 0x000fda000bf43270 */
[----:B------:R-:W-:Y:S05]  /*6de0*/  @!P2 BRA `(.L_x_12048) ;  /* 0x000000240030a947 */ /* 0x000fea0003800000 */
[----:B------:R-:W-:Y:S01]  /*6df0*/  IMAD.MOV.U32 R4, RZ, RZ, R7 ;  /* 0x000000ffff047224 */ /* 0x000fe200078e0007 */
[----:B------:R-:W-:Y:S01]  /*6e00*/  UMOV UR22, UR37 ;  /* 0x0000002500167c82 */ /* 0x000fe20008000000 */
[----:B------:R-:W-:Y:S01]  /*6e10*/  IMAD.MOV.U32 R5, RZ, RZ, R31 ;  /* 0x000000ffff057224 */ /* 0x000fe200078e001f */
[----:B------:R-:W-:Y:S01]  /*6e20*/  UMOV UR21, UR36 ;  /* 0x0000002400157c82 */ /* 0x000fe20008000000 */
[----:B------:R-:W-:-:S05]  /*6e30*/  ULDC UR23, c[0x0][0x9d8] ;  /* 0x0002760000177ab9 */ /* 0x000fca0000000800 */
.L_x_12057:
        /* <DEDUP_REMOVED lines=9> */
.L_x_12050:
[----:B------:R-:W-:Y:S01]  /*6ed0*/  ULEA UR6, UR36, UR40, 0x3 ;  /* 0x0000002824067291 */ /* 0x000fe2000f8e183f */
[----:B------:R-:W-:-:S05]  /*6ee0*/  IMAD.U32 R6, RZ, RZ, UR37 ;  /* 0x00000025ff067e24 */ /* 0x000fca000f8e00ff */
[----:B------:R-:W-:-:S04]  /*6ef0*/  SHF.L.U32 R6, R6, 0x1f, RZ ;  /* 0x0000001f06067819 */ /* 0x000fc800000006ff */
[----:B------:R1:W2:Y:S01]  /*6f00*/  SYNCS.PHASECHK.TRANS64.TRYWAIT P3, [UR6+0x16830], R6 ;  /* 0x01683006ff0075a7 */ /* 0x0002a20008060146 */
[----:B------:R-:W-:Y:S05]  /*6f10*/  @!P0 BRA `(.L_x_12051) ;  /* 0x0000000000048947 */ /* 0x000fea0003800000 */
[----:B------:R-:W-:Y:S01]  /*6f20*/  BPT.TRAP 0x1 ;  /* 0x000000040000795c */ /* 0x000fe20000300000 */
.L_x_12051:
[----:B--2---:R-:W-:Y:S05]  /*6f30*/  @P3 BRA `(.L_x_12049) ;  /* 0x0000000000083947 */ /* 0x004fea0003800000 */
[----:B------:R-:W2:Y:S02]  /*6f40*/  SYNCS.PHASECHK.TRANS64.TRYWAIT P3, [UR6+0x16830], R6 ;  /* 0x01683006ff0075a7 */ /* 0x000ea40008060146 */
[----:B--2---:R-:W-:Y:S05]  /*6f50*/  @!P3 BRA `(.L_x_12052) ;  /* 0x00000064001cb947 */ /* 0x004fea0003800000 */
.L_x_12049:
        /* <DEDUP_REMOVED lines=25> */
.L_x_12054:
[----:B------:R-:W-:Y:S01]  /*70f0*/  ULEA UR6, UR21, UR40, 0x3 ;  /* 0x0000002815067291 */ /* 0x000fe2000f8e183f */
[----:B------:R-:W-:-:S04]  /*7100*/  MOV R6, UR22 ;  /* 0x0000001600067c02 */ /* 0x000fc80008000f00 */
[----:B------:R-:W-:-:S04]  /*7110*/  SHF.L.U32 R6, R6, 0x1f, RZ ;  /* 0x0000001f06067819 */ /* 0x000fc800000006ff */
[----:B------:R1:W2:Y:S01]  /*7120*/  SYNCS.PHASECHK.TRANS64.TRYWAIT P2, [UR6+0x16850], R6 ;  /* 0x01685006ff0075a7 */ /* 0x0002a20008040146 */
[----:B------:R-:W-:Y:S05]  /*7130*/  @!P0 BRA `(.L_x_12055) ;  /* 0x0000000000048947 */ /* 0x000fea0003800000 */
[----:B------:R-:W-:Y:S01]  /*7140*/  BPT.TRAP 0x1 ;  /* 0x000000040000795c */ /* 0x000fe20000300000 */
.L_x_12055:
[----:B--2---:R-:W-:Y:S05]  /*7150*/  @P2 BRA `(.L_x_12053) ;  /* 0x0000000000082947 */ /* 0x004fea0003800000 */
[----:B------:R-:W2:Y:S02]  /*7160*/  SYNCS.PHASECHK.TRANS64.TRYWAIT P2, [UR6+0x16850], R6 ;  /* 0x01685006ff0075a7 */ /* 0x000ea40008040146 */
[----:B--2---:R-:W-:Y:S05]  /*7170*/  @!P2 BRA `(.L_x_12056) ;  /* 0x0000006000aca947 */ /* 0x004fea0003800000 */
.L_x_12053:
        /* <DEDUP_REMOVED lines=87> */
[----:B------:R-:W-:Y:S01]  /*76f0*/  UMOV UR11, 0x40000040 ;  /* 0x40000040000b7882 */ /* 0x000fe20000000000 */
[----:B------:R-:W-:Y:S01]  /*7700*/  ISETP.GE.U32.AND P2, PT, R2, 0x180, PT ;  /* 0x000001800200780c */ /* 0x000fe20003f46070 */
[----:B------:R-:W2:Y:S01]  /*7710*/  MUFU.TANH R37, R37 ;  /* 0x0000002500257308 */ /* 0x000ea20000002400 */
[----:B---3--:R-:W-:Y:S01]  /*7720*/  FMNMX.FTZ R28, R27, R28, !PT ;  /* 0x0000001c1b1c7209 */ /* 0x008fe20007810000 */
[----:B------:R-:W-:-:S06]  /*7730*/  UMOV UR22, UR37 ;  /* 0x0000002500167c82 */ /* 0x000fcc0008000000 */
[----:B------:R-:W3:Y:S01]  /*7740*/  MUFU.TANH R39, R39 ;  /* 0x0000002700277308 */ /* 0x000ee20000002400 */
        /* <DEDUP_REMOVED lines=32> */
[----:B------:R-:W-:Y:S01]  /*7950*/  FMUL.FTZ R145, R66, UR23 ;  /* 0x0000001742917c20 */ /* 0x000fe20008410000 */
[----:B------:R-:W-:Y:S01]  /*7960*/  FMUL.FTZ R147, R70, UR23 ;  /* 0x0000001746937c20 */ /* 0x000fe20008410000 */
[----:B------:R-:W-:Y:S01]  /*7970*/  HGMMA.64x64x16.F32 R88, R140, gdesc[UR4].tnspB, R88, gsb0 ;  /* 0x40e000048c587df0 */ /* 0x000fe20008000858 */
[----:B------:R-:W-:Y:S01]  /*7980*/  UIADD3 UR6, UR10, 0x180, URZ ;  /* 0x000001800a067890 */ /* 0x000fe2000fffe03f */
[----:B-1----:R-:W-:Y:S01]  /*7990*/  FMNMX.FTZ R31, R65, R28, !PT ;  /* 0x0000001c411f7209 */ /* 0x002fe20007810000 */
[----:B------:R-:W-:Y:S01]  /*79a0*/  UMOV UR7, 0x40000040 ;  /* 0x4000004000077882 */ /* 0x000fe20000000000 */
        /* <DEDUP_REMOVED lines=20> */
[----:B------:R-:W-:Y:S01]  /*7af0*/  WARPGROUP.ARRIVE ;  /* 0x00000000000079c5 */ /* 0x000fe20000000000 */
[----:B------:R-:W-:-:S03]  /*7b00*/  FMUL.FTZ R141, R86, UR23 ;  /* 0x00000017568d7c20 */ /* 0x000fc60008410000 */
[----:B------:R-:W3:Y:S01]  /*7b10*/  MUFU.TANH R8, R8 ;  /* 0x0000000800087308 */ /* 0x000ee20000002400 */
[----:B--2---:R-:W-:Y:S01]  /*7b20*/  FMNMX.FTZ R28, R85, R28, !PT ;  /* 0x0000001c551c7209 */ /* 0x004fe20007810000 */
[----:B------:R-:W-:Y:S01]  /*7b30*/  HGMMA.64x64x16.F32 R88, R136, gdesc[UR4].tnspB, R88, gsb0 ;  /* 0x40e0000488587df0 */ /* 0x000fe20008000858 */
[----:B------:R-:W-:Y:S01]  /*7b40*/  UIADD3 UR6, UR10, 0x200, URZ ;  /* 0x000002000a067890 */ /* 0x000fe2000fffe03f */
[----:B------:R-:W-:Y:S02]  /*7b50*/  UMOV UR7, 0x40000040 ;  /* 0x4000004000077882 */ /* 0x000fe40000000000 */
[----:B------:R-:W2:Y:S02]  /*7b60*/  SHFL.BFLY PT, R31, R28, 0x2, 0x1f ;  /* 0x0c401f001c1f7f89 */ /* 0x000ea400000e0000 */
[----:B------:R-:W4:Y:S08]  /*7b70*/  MUFU.TANH R12, R12 ;  /* 0x0000000c000c7308 */ /* 0x000f300000002400 */
[----:B------:R-:W5:Y:S08]  /*7b80*/  MUFU.TANH R13, R13 ;  /* 0x0000000d000d7308 */ /* 0x000f700000002400 */
[----:B------:R-:W5:Y:S01]  /*7b90*/  MUFU.TANH R19, R19 ;  /* 0x0000001300137308 */ /* 0x000f620000002400 */
[----:B--2---:R-:W-:-:S02]  /*7ba0*/  FMNMX.FTZ R31, R28, R31, !PT ;  /* 0x0000001f1c1f7209 */ /* 0x004fc40007810000 */
[----:B------:R-:W2:Y:S05]  /*7bb0*/  LDC R28, c[0x0][0x988] ;  /* 0x00026200ff1c7b82 */ /* 0x000eaa0000000800 */
[----:B------:R-:W5:Y:S01]  /*7bc0*/  MUFU.TANH R20, R20 ;  /* 0x0000001400147308 */ /* 0x000f620000002400 */
[----:B------:R-:W1:Y:S07]  /*7bd0*/  SHFL.BFLY PT, R46, R31, 0x1, 0x1f ;  /* 0x0c201f001f2e7f89 */ /* 0x000e6e00000e0000 */
[----:B------:R-:W5:Y:S08]  /*7be0*/  MUFU.TANH R25, R25 ;  /* 0x0000001900197308 */ /* 0x000f700000002400 */
[----:B------:R-:W5:Y:S08]  /*7bf0*/  MUFU.TANH R26, R26 ;  /* 0x0000001a001a7308 */ /* 0x000f700000002400 */
[----:B------:R-:W5:Y:S01]  /*7c00*/  MUFU.TANH R33, R33 ;  /* 0x0000002100217308 */ /* 0x000f620000002400 */
[----:B-1----:R-:W-:-:S05]  /*7c10*/  FMNMX.FTZ R31, R31, R46, !PT ;  /* 0x0000002e1f1f7209 */ /* 0x002fca0007810000 */
[CC--:B--2---:R-:W-:Y:S01]  /*7c20*/  FMUL.FTZ R52, R31.reuse, R28.reuse ;  /* 0x0000001c1f347220 */ /* 0x0c4fe20000410000 */
[----:B------:R-:W-:Y:S01]  /*7c30*/  FADD.FTZ R5, -R31, R5 ;  /* 0x000000051f057221 */ /* 0x000fe20000010100 */
[----:B------:R-:W1:Y:S02]  /*7c40*/  MUFU.TANH R35, R35 ;  /* 0x0000002300237308 */ /* 0x000e640000002400 */
[--C-:B------:R-:W-:Y:S01]  /*7c50*/  FFMA.FTZ R148, R7, R28, -R52.reuse ;  /* 0x0000001c07947223 */ /* 0x100fe20000010834 */
[----:B------:R-:W-:Y:S01]  /*7c60*/  FMNMX.FTZ R7, R9, R4, !PT ;  /* 0x0000000409077209 */ /* 0x000fe20007810000 */
[-C--:B------:R-:W-:Y:S01]  /*7c70*/  FMUL.FTZ R46, R5, R28.reuse ;  /* 0x0000001c052e7220 */ /* 0x080fe20000410000 */
[-CC-:B------:R-:W-:Y:S01]  /*7c80*/  FFMA.FTZ R5, R6, R28.reuse, -R52.reuse ;  /* 0x0000001c06057223 */ /* 0x180fe20000010834 */
[-CC-:B------:R-:W-:Y:S01]  /*7c90*/  FFMA.FTZ R146, R21, R28.reuse, -R52.reuse ;  /* 0x0000001c15927223 */ /* 0x180fe20000010834 */
[----:B---3--:R-:W-:Y:S01]  /*7ca0*/  FMNMX.FTZ R7, R8, R7, !PT ;  /* 0x0000000708077209 */ /* 0x008fe20007810000 */
[----:B------:R-:W2:Y:S01]  /*7cb0*/  MUFU.TANH R41, R41 ;  /* 0x0000002900297308 */ /* 0x000ea20000002400 */
[-CC-:B------:R-:W-:Y:S01]  /*7cc0*/  FFMA.FTZ R21, R24, R28.reuse, -R52.reuse ;  /* 0x0000001c18157223 */ /* 0x180fe20000010834 */
[-CC-:B------:R-:W-:Y:S01]  /*7cd0*/  FFMA.FTZ R140, R27, R28.reuse, -R52.reuse ;  /* 0x0000001c1b8c7223 */ /* 0x180fe20000010834 */
[----:B----4-:R-:W-:Y:S01]  /*7ce0*/  FMNMX.FTZ R6, R12, R7, !PT ;  /* 0x000000070c067209 */ /* 0x010fe20007810000 */
[-CC-:B------:R-:W-:Y:S01]  /*7cf0*/  FFMA.FTZ R27, R29, R28.reuse, -R52.reuse ;  /* 0x0000001c1d1b7223 */ /* 0x180fe20000010834 */
[----:B------:R-:W-:Y:S01]  /*7d00*/  FFMA.FTZ R29, R47, R28, -R52 ;  /* 0x0000001c2f1d7223 */ /* 0x000fe20000010834 */
[----:B------:R-:W-:-:S02]  /*7d10*/  WARPGROUP.DEPBAR.LE gsb0, 0x0 ;  /* 0x00008000000079c5 */ /* 0x000fc40000010000 */
[----:B------:R-:W-:Y:S01]  /*7d20*/  WARPGROUP.ARRIVE ;  /* 0x00000000000079c5 */ /* 0x000fe20000000000 */
[----:B-----5:R-:W-:Y:S01]  /*7d30*/  FMNMX.FTZ R6, R13, R6, !PT ;  /* 0x000000060d067209 */ /* 0x020fe20007810000 */
[----:B------:R-:W3:Y:S01]  /*7d40*/  MUFU.TANH R43, R43 ;  /* 0x0000002b002b7308 */ /* 0x000ee20000002400 */
[-CC-:B------:R-:W-:Y:S01]  /*7d50*/  FFMA.FTZ R47, R65, R28.reuse, -R52.reuse ;  /* 0x0000001c412f7223 */ /* 0x180fe20000010834 */
[--C-:B------:R-:W-:Y:S01]  /*7d60*/  FFMA.FTZ R65, R73, R28, -R52.reuse ;  /* 0x0000001c49417223 */ /* 0x100fe20000010834 */
[----:B------:R-:W-:Y:S01]  /*7d70*/  FMNMX.FTZ R7, R19, R6, !PT ;  /* 0x0000000613077209 */ /* 0x000fe20007810000 */
[----:B------:R-:W-:Y:S01]  /*7d80*/  HGMMA.64x64x16.F32 R88, R132, gdesc[UR4].tnspB, R88, gsb0 ;  /* 0x40e0000484587df0 */ /* 0x000fe20008000858 */
[----:B------:R-:W-:Y:S01]  /*7d90*/  UIADD3 UR6, UR10, 0x280, URZ ;  /* 0x000002800a067890 */ /* 0x000fe2000fffe03f */
[-CC-:B------:R-:W-:Y:S01]  /*7da0*/  FFMA.FTZ R73, R81, R28.reuse, -R52.reuse ;  /* 0x0000001c51497223 */ /* 0x180fe20000010834 */
[----:B------:R-:W-:Y:S01]  /*7db0*/  UMOV UR7, 0x40000040 ;  /* 0x4000004000077882 */ /* 0x000fe20000000000 */
[----:B------:R-:W-:Y:S01]  /*7dc0*/  FMNMX.FTZ R6, R20, R7, !PT ;  /* 0x0000000714067209 */ /* 0x000fe20007810000 */
[----:B------:R-:W4:Y:S01]  /*7dd0*/  MUFU.TANH R49, R49 ;  /* 0x0000003100317308 */ /* 0x000f220000002400 */
[-CC-:B------:R-:W-:Y:S01]  /*7de0*/  FFMA.FTZ R144, R14, R28.reuse, -R52.reuse ;  /* 0x0000001c0e907223 */ /* 0x180fe20000010834 */
[--C-:B------:R-:W-:Y:S01]  /*7df0*/  FFMA.FTZ R14, R149, R28, -R52.reuse ;  /* 0x0000001c950e7223 */ /* 0x100fe20000010834 */
[----:B------:R-:W-:Y:S01]  /*7e00*/  FMNMX.FTZ R7, R25, R6, !PT ;  /* 0x0000000619077209 */ /* 0x000fe20007810000 */
[-CC-:B------:R-:W-:Y:S01]  /*7e10*/  FFMA.FTZ R150, R10, R28.reuse, -R52.reuse ;  /* 0x0000001c0a967223 */ /* 0x180fe20000010834 */
[-CC-:B------:R-:W-:Y:S01]  /*7e20*/  FFMA.FTZ R11, R11, R28.reuse, -R52.reuse ;  /* 0x0000001c0b0b7223 */ /* 0x180fe20000010834 */
[-CC-:B------:R-:W-:Y:S01]  /*7e30*/  FFMA.FTZ R15, R15, R28.reuse, -R52.reuse ;  /* 0x0000001c0f0f7223 */ /* 0x180fe20000010834 */
[----:B------:R-:W-:Y:S01]  /*7e40*/  FMNMX.FTZ R6, R26, R7, !PT ;  /* 0x000000071a067209 */ /* 0x000fe20007810000 */
[----:B------:R-:W5:Y:S01]  /*7e50*/  MUFU.TANH R51, R51 ;  /* 0x0000003300337308 */ /* 0x000f620000002400 */
[-CC-:B------:R-:W-:Y:S01]  /*7e60*/  FFMA.FTZ R142, R37, R28.reuse, -R52.reuse ;  /* 0x0000001c258e7223 */ /* 0x180fe20000010834 */
[--C-:B------:R-:W-:Y:S01]  /*7e70*/  FFMA.FTZ R37, R39, R28, -R52.reuse ;  /* 0x0000001c27257223 */ /* 0x100fe20000010834 */
[----:B------:R-:W-:Y:S01]  /*7e80*/  FMNMX.FTZ R6, R33, R6, !PT ;  /* 0x0000000621067209 */ /* 0x000fe20007810000 */
[-CC-:B------:R-:W-:Y:S01]  /*7e90*/  FFMA.FTZ R10, R38, R28.reuse, -R52.reuse ;  /* 0x0000001c260a7223 */ /* 0x180fe20000010834 */
[-CC-:B------:R-:W-:Y:S01]  /*7ea0*/  FFMA.FTZ R136, R45, R28.reuse, -R52.reuse ;  /* 0x0000001c2d887223 */ /* 0x180fe20000010834 */
[--C-:B------:R-:W-:Y:S01]  /*7eb0*/  FFMA.FTZ R39, R53, R28, -R52.reuse ;  /* 0x0000001c35277223 */ /* 0x100fe20000010834 */
[----:B-1----:R-:W-:Y:S01]  /*7ec0*/  FMNMX.FTZ R6, R35, R6, !PT ;  /* 0x0000000623067209 */ /* 0x002fe20007810000 */
[----:B------:R-:W1:Y:S01]  /*7ed0*/  MUFU.TANH R155, R155 ;  /* 0x0000009b009b7308 */ /* 0x000e620000002400 */
[-CC-:B------:R-:W-:Y:S01]  /*7ee0*/  FFMA.FTZ R53, R30, R28.reuse, -R52.reuse ;  /* 0x0000001c1e357223 */ /* 0x180fe20000010834 */
[--C-:B------:R-:W-:Y:S01]  /*7ef0*/  FFMA.FTZ R30, R40, R28, -R52.reuse ;  /* 0x0000001c281e7223 */ /* 0x100fe20000010834 */
[----:B--2---:R-:W-:Y:S01]  /*7f00*/  FMNMX.FTZ R6, R41, R6, !PT ;  /* 0x0000000629067209 */ /* 0x004fe20007810000 */
[-CC-:B------:R-:W-:Y:S01]  /*7f10*/  FFMA.FTZ R138, R153, R28.reuse, -R52.reuse ;  /* 0x0000001c998a7223 */ /* 0x180fe20000010834 */
[-CC-:B------:R-:W-:Y:S01]  /*7f20*/  FFMA.FTZ R42, R42, R28.reuse, -R52.reuse ;  /* 0x0000001c2a2a7223 */ /* 0x180fe20000010834 */
[--C-:B------:R-:W-:Y:S01]  /*7f30*/  FFMA.FTZ R45, R61, R28, -R52.reuse ;  /* 0x0000001c3d2d7223 */ /* 0x100fe20000010834 */
[----:B---3--:R-:W-:Y:S01]  /*7f40*/  FMNMX.FTZ R6, R43, R6, !PT ;  /* 0x000000062b067209 */ /* 0x008fe20007810000 */
[----:B------:R-:W2:Y:S01]  /*7f50*/  MUFU.TANH R55, R55 ;  /* 0x0000003700377308 */ /* 0x000ea20000002400 */
[-CC-:B------:R-:W-:Y:S01]  /*7f60*/  FFMA.FTZ R61, R69, R28.reuse, -R52.reuse ;  /* 0x0000001c453d7223 */ /* 0x180fe20000010834 */
[--C-:B------:R-:W-:Y:S01]  /*7f70*/  FFMA.FTZ R69, R77, R28, -R52.reuse ;  /* 0x0000001c4d457223 */ /* 0x100fe20000010834 */
[----:B----4-:R-:W-:Y:S01]  /*7f80*/  FMNMX.FTZ R6, R49, R6, !PT ;  /* 0x0000000631067209 */ /* 0x010fe20007810000 */
[----:B------:R-:W-:-:S03]  /*7f90*/  FFMA.FTZ R77, R85, R28, -R52 ;  /* 0x0000001c554d7223 */ /* 0x000fc60000010834 */
[----:B-----5:R-:W-:Y:S01]  /*7fa0*/  FMNMX.FTZ R6, R51, R6, !PT ;  /* 0x0000000633067209 */ /* 0x020fe20007810000 */
[----:B------:R-:W3:Y:S03]  /*7fb0*/  MUFU.TANH R57, R57 ;  /* 0x0000003900397308 */ /* 0x000ee60000002400 */
[----:B-1----:R-:W-:-:S05]  /*7fc0*/  FMNMX.FTZ R6, R155, R6, !PT ;  /* 0x000000069b067209 */ /* 0x002fca0007810000 */
        /* <DEDUP_REMOVED lines=9> */
[----:B------:R-:W-:Y:S02]  /*8060*/  WARPGROUP.DEPBAR.LE gsb0, 0x0 ;  /* 0x00008000000079c5 */ /* 0x000fe40000010000 */
[----:B------:R-:W-:Y:S01]  /*8070*/  WARPGROUP.ARRIVE ;  /* 0x00000000000079c5 */ /* 0x000fe20000000000 */
[----:B---3--:R-:W-:Y:S01]  /*8080*/  FMNMX.FTZ R6, R63, R6, !PT ;  /* 0x000000063f067209 */ /* 0x008fe20007810000 */
[-CC-:B------:R-:W-:Y:S01]  /*8090*/  FFMA.FTZ R134, R32, R28.reuse, -R52.reuse ;  /* 0x0000001c20867223 */ /* 0x180fe20000010834 */
[----:B------:R-:W-:Y:S02]  /*80a0*/  FFMA.FTZ R132, R157, R28, -R52 ;  /* 0x0000001c9d847223 */ /* 0x000fe40000010834 */
[----:B------:R-:W3:Y:S01]  /*80b0*/  MUFU.TANH R147, R147 ;  /* 0x0000009300937308 */ /* 0x000ee20000002400 */
[----:B------:R-:W-:Y:S01]  /*80c0*/  HGMMA.64x64x16.F32 R88, R128, gdesc[UR4].tnspB, R88, gsb0 ;  /* 0x40e0000480587df0 */ /* 0x000fe20008000858 */
[----:B------:R-:W-:Y:S01]  /*80d0*/  UIADD3 UR6, UR10, 0x300, URZ ;  /* 0x000003000a067890 */ /* 0x000fe2000fffe03f */
[----:B-1----:R-:W-:Y:S01]  /*80e0*/  FMNMX.FTZ R6, R145, R6, !PT ;  /* 0x0000000691067209 */ /* 0x002fe20007810000 */
[----:B------:R-:W-:Y:S01]  /*80f0*/  UMOV UR7, 0x40000040 ;  /* 0x4000004000077882 */ /* 0x000fe20000000000 */
[----:B------:R-:W-:-:S03]  /*8100*/  UIADD3 UR10, UR10, 0x380, URZ ;  /* 0x000003800a0a7890 */ /* 0x000fc6000fffe03f */
        /* <DEDUP_REMOVED lines=19> */
[----:B------:R-:W-:Y:S01]  /*8240*/  WARPGROUP.ARRIVE ;  /* 0x00000000000079c5 */ /* 0x000fe20000000000 */
[----:B--2---:R-:W-:-:S03]  /*8250*/  FMNMX.FTZ R6, R141, R6, !PT ;  /* 0x000000068d067209 */ /* 0x004fc60007810000 */
[----:B------:R-:W-:Y:S02]  /*8260*/  MUFU.EX2 R46, R46 ;  /* 0x0000002e002e7308 */ /* 0x000fe40000000800 */
[----:B------:R-:W-:Y:S01]  /*8270*/  HGMMA.64x64x16.F32 R88, R124, gdesc[UR4].tnspB, R88, gsb0 ;  /* 0x40e000047c587df0 */ /* 0x000fe20008000858 */
[----:B------:R-:W-:Y:S01]  /*8280*/  UIADD3 UR6, UR29, -0x1, URZ ;  /* 0xffffffff1d067890 */ /* 0x000fe2000fffe03f */
[----:B---3--:R-:W-:Y:S01]  /*8290*/  FMNMX.FTZ R7, R87, R6, !PT ;  /* 0x0000000657077209 */ /* 0x008fe20007810000 */
[----:B------:R-:W-:-:S03]  /*82a0*/  FFMA.FTZ R6, R36, R28, -R52 ;  /* 0x0000001c24067223 */ /* 0x000fc60000010834 */
[----:B------:R-:W1:Y:S01]  /*82b0*/  MUFU.EX2 R5, R5 ;  /* 0x0000000500057308 */ /* 0x000e620000000800 */
[----:B------:R-:W2:Y:S07]  /*82c0*/  SHFL.BFLY PT, R24, R7, 0x2, 0x1f ;  /* 0x0c401f0007187f89 */ /* 0x000eae00000e0000 */
        /* <DEDUP_REMOVED lines=9> */
[----:B------:R-:W2:Y:S01]  /*8360*/  SHFL.BFLY PT, R7, R32, 0x1, 0x1f ;  /* 0x0c201f0020077f89 */ /* 0x000ea200000e0000 */
[----:B----4-:R-:W-:-:S06]  /*8370*/  FADD.FTZ R54, R150, R3 ;  /* 0x0000000396367221 */ /* 0x010fcc0000010000 */
[----:B------:R-:W-:Y:S01]  /*8380*/  MUFU.EX2 R15, R15 ;  /* 0x0000000f000f7308 */ /* 0x000fe20000000800 */
[----:B-1----:R-:W-:-:S07]  /*8390*/  F2FP.F16.F32.PACK_AB R150, R11, R150 ;  /* 0x000000960b96723e */ /* 0x002fce00000000ff */
[----:B------:R-:W-:Y:S08]  /*83a0*/  MUFU.EX2 R146, R146 ;  /* 0x0000009200927308 */ /* 0x000ff00000000800 */
[----:B------:R-:W-:Y:S01]  /*83b0*/  MUFU.EX2 R21, R21 ;  /* 0x0000001500157308 */ /* 0x000fe20000000800 */
[----:B--2---:R-:W-:-:S05]  /*83c0*/  FMNMX.FTZ R7, R32, R7, !PT ;  /* 0x0000000720077209 */ /* 0x004fca0007810000 */
[CC--:B------:R-:W-:Y:S01]  /*83d0*/  FMUL.FTZ R36, R7.reuse, R28.reuse ;  /* 0x0000001c07247220 */ /* 0x0c0fe20000410000 */
[----:B------:R-:W-:Y:S01]  /*83e0*/  FADD.FTZ R81, -R7, R4 ;  /* 0x0000000407517221 */ /* 0x000fe20000010100 */
[----:B------:R-:W-:Y:S02]  /*83f0*/  MUFU.EX2 R140, R140 ;  /* 0x0000008c008c7308 */ /* 0x000fe40000000800 */
[-CC-:B------:R-:W-:Y:S01]  /*8400*/  FFMA.FTZ R4, R9, R28.reuse, -R36.reuse ;  /* 0x0000001c09047223 */ /* 0x180fe20000010824 */
[-CC-:B------:R-:W-:Y:S01]  /*8410*/  FFMA.FTZ R9, R19, R28.reuse, -R36.reuse ;  /* 0x0000001c13097223 */ /* 0x180fe20000010824 */
[-CC-:B------:R-:W-:Y:S01]  /*8420*/  FFMA.FTZ R19, R33, R28.reuse, -R36.reuse ;  /* 0x0000001c21137223 */ /* 0x180fe20000010824 */
[----:B------:R-:W-:Y:S02]  /*8430*/  IMAD.U32 R33, RZ, RZ, UR36 ;  /* 0x00000024ff217e24 */ /* 0x000fe4000f8e00ff */
[-C--:B------:R-:W-:Y:S01]  /*8440*/  FMUL.FTZ R81, R81, R28.reuse ;  /* 0x0000001c51517220 */ /* 0x080fe20000410000 */
[-CC-:B------:R-:W-:Y:S01]  /*8450*/  FFMA.FTZ R149, R8, R28.reuse, -R36.reuse ;  /* 0x0000001c08957223 */ /* 0x180fe20000010824 */
[-CC-:B------:R-:W-:Y:S01]  /*8460*/  FFMA.FTZ R8, R13, R28.reuse, -R36.reuse ;  /* 0x0000001c0d087223 */ /* 0x180fe20000010824 */
[----:B------:R-:W-:Y:S01]  /*8470*/  FFMA.FTZ R13, R25, R28, -R36 ;  /* 0x0000001c190d7223 */ /* 0x000fe20000010824 */
[----:B------:R-:W-:-:S02]  /*8480*/  WARPGROUP.DEPBAR.LE gsb0, 0x0 ;  /* 0x00008000000079c5 */ /* 0x000fc40000010000 */
[----:B------:R-:W-:Y:S01]  /*8490*/  WARPGROUP.ARRIVE ;  /* 0x00000000000079c5 */ /* 0x000fe20000000000 */
[----:B------:R-:W-:Y:S01]  /*84a0*/  @!P1 LEA R33, R33, UR40, 0x3 ;  /* 0x0000002821219c11 */ /* 0x000fe2000f8e18ff */
[----:B------:R-:W-:Y:S01]  /*84b0*/  MUFU.EX2 R81, R81 ;  /* 0x0000005100517308 */ /* 0x000fe20000000800 */
[----:B------:R-:W-:Y:S02]  /*84c0*/  VIADD R25, R16, 0x9 ;  /* 0x0000000910197836 */ /* 0x000fe40000000000 */
[-CC-:B------:R-:W-:Y:S01]  /*84d0*/  FFMA.FTZ R151, R12, R28.reuse, -R36.reuse ;  /* 0x0000001c0c977223 */ /* 0x180fe20000010824 */
[-CC-:B------:R-:W-:Y:S01]  /*84e0*/  FFMA.FTZ R12, R20, R28.reuse, -R36.reuse ;  /* 0x0000001c140c7223 */ /* 0x180fe20000010824 */
[----:B------:R-:W-:Y:S01]  /*84f0*/  HGMMA.64x64x16.F32 R88, R120, gdesc[UR8].tnspB, R88, gsb0 ;  /* 0x40e0000878587df0 */ /* 0x000fe20008000858 */
[----:B------:R-:W-:Y:S01]  /*8500*/  @!P1 VIADD R33, R33, 0x16840 ;  /* 0x0001684021219836 */ /* 0x000fe20000000000 */
[----:B------:R-:W-:Y:S01]  /*8510*/  SEL R25, R25, 0x9, !P2 ;  /* 0x0000000919197807 */ /* 0x000fe20005000000 */
        /* <DEDUP_REMOVED lines=19> */
[-CC-:B------:R-:W-:Y:S01]  /*8650*/  FFMA.FTZ R75, R75, R28.reuse, -R36.reuse ;  /* 0x0000001c4b4b7223 */ /* 0x180fe20000010824 */
[-CC-:B------:R-:W-:Y:S01]  /*8660*/  FFMA.FTZ R48, R48, R28.reuse, -R36.reuse ;  /* 0x0000001c30307223 */ /* 0x180fe20000010824 */
[-CC-:B------:R-:W-:Y:S01]  /*8670*/  FFMA.FTZ R79, R79, R28.reuse, -R36.reuse ;  /* 0x0000001c4f4f7223 */ /* 0x180fe20000010824 */
[-CC-:B------:R-:W-:Y:S01]  /*8680*/  FFMA.FTZ R50, R50, R28.reuse, -R36.reuse ;  /* 0x0000001c32327223 */ /* 0x180fe20000010824 */
[-C--:B------:R-:W-:Y:S01]  /*8690*/  FFMA.FTZ R83, R83, R28.reuse, -R36 ;  /* 0x0000001c53537223 */ /* 0x080fe20000010824 */
[----:B------:R-:W-:Y:S01]  /*86a0*/  ISETP.LT.AND P2, PT, RZ, UR29, PT ;  /* 0x0000001dff007c0c */ /* 0x000fe2000bf41270 */
[----:B------:R-:W1:Y:S01]  /*86b0*/  MUFU.EX2 R8, R8 ;  /* 0x0000000800087308 */ /* 0x000e620000000800 */
[----:B--2---:R-:W-:Y:S01]  /*86c0*/  FADD.FTZ R34, R149, R0 ;  /* 0x0000000095227221 */ /* 0x004fe20000010000 */
[----:B------:R-:W-:Y:S01]  /*86d0*/  FFMA.FTZ R0, R63, R28, -R36 ;  /* 0x0000001c3f007223 */ /* 0x000fe20000010824 */
[----:B------:R-:W-:Y:S01]  /*86e0*/  F2FP.F16.F32.PACK_AB R149, R149, R4 ;  /* 0x000000049595723e */ /* 0x000fe200000000ff */
[----:B------:R-:W-:-:S04]  /*86f0*/  UMOV UR29, UR6 ;  /* 0x00000006001d7c82 */ /* 0x000fc80008000000 */
[----:B------:R-:W2:Y:S01]  /*8700*/  MUFU.EX2 R9, R9 ;  /* 0x0000000900097308 */ /* 0x000ea20000000800 */
[----:B---3--:R-:W-:-:S07]  /*8710*/  FADD.FTZ R3, R151, R34 ;  /* 0x0000002297037221 */ /* 0x008fce0000010000 */
[----:B------:R-:W3:Y:S01]  /*8720*/  MUFU.EX2 R12, R12 ;  /* 0x0000000c000c7308 */ /* 0x000ee20000000800 */
[C---:B-1----:R-:W-:Y:S01]  /*8730*/  FADD.FTZ R34, R8.reuse, R3 ;  /* 0x0000000308227221 */ /* 0x042fe20000010000 */
[----:B------:R-:W-:-:S06]  /*8740*/  F2FP.F16.F32.PACK_AB R151, R8, R151 ;  /* 0x000000970897723e */ /* 0x000fcc00000000ff */
[----:B------:R-:W-:Y:S01]  /*8750*/  MUFU.EX2 R13, R13 ;  /* 0x0000000d000d7308 */ /* 0x000fe20000000800 */
[----:B--2---:R-:W-:Y:S01]  /*8760*/  FADD.FTZ R3, R9, R34 ;  /* 0x0000002209037221 */ /* 0x004fe20000010000 */
[----:B------:R-:W-:-:S06]  /*8770*/  FFMA.FTZ R34, R67, R28, -R36 ;  /* 0x0000001c43227223 */ /* 0x000fcc0000010824 */
[----:B------:R-:W1:Y:S01]  /*8780*/  MUFU.EX2 R20, R20 ;  /* 0x0000001400147308 */ /* 0x000e620000000800 */
[----:B---3--:R-:W-:-:S07]  /*8790*/  F2FP.F16.F32.PACK_AB R145, R12, R9 ;  /* 0x000000090c91723e */ /* 0x008fce00000000ff */
[----:B------:R-:W2:Y:S08]  /*87a0*/  MUFU.EX2 R19, R19 ;  /* 0x0000001300137308 */ /* 0x000eb00000000800 */
[----:B------:R-:W3:Y:S01]  /*87b0*/  MUFU.EX2 R27, R27 ;  /* 0x0000001b001b7308 */ /* 0x000ee20000000800 */
[----:B-1----:R-:W-:Y:S01]  /*87c0*/  F2FP.F16.F32.PACK_AB R147, R20, R13 ;  /* 0x0000000d1493723e */ /* 0x002fe200000000ff */
[----:B------:R-:W-:-:S02]  /*87d0*/  WARPGROUP.DEPBAR.LE gsb0, 0x0 ;  /* 0x00008000000079c5 */ /* 0x000fc40000010000 */
[----:B------:R1:W-:Y:S06]  /*87e0*/  BAR.ARV R25, 0x100 ;  /* 0x000400190000751d */ /* 0x0003ec0000002000 */
[----:B------:R4:W-:Y:S01]  /*87f0*/  @!P1 SYNCS.ARRIVE.TRANS64.RED.A1T0 RZ, [R33+URZ], RZ ;  /* 0x000000ff21ff99a7 */ /* 0x0009e2000810043f */
[----:B------:R-:W5:Y:S01]  /*8800*/  MUFU.EX2 R26, R26 ;  /* 0x0000001a001a7308 */ /* 0x000f620000000800 */
[-C--:B------:R-:W-:Y:S01]  /*8810*/  FMUL.FTZ R88, R88, R46.reuse ;  /* 0x0000002e58587220 */ /* 0x080fe20000410000 */
[-C--:B------:R-:W-:Y:S01]  /*8820*/  FMUL.FTZ R89, R89, R46.reuse ;  /* 0x0000002e59597220 */ /* 0x080fe20000410000 */
[-C--:B------:R-:W-:Y:S01]  /*8830*/  FMUL.FTZ R92, R92, R46.reuse ;  /* 0x0000002e5c5c7220 */ /* 0x080fe20000410000 */
[-C--:B------:R-:W-:Y:S01]  /*8840*/  FMUL.FTZ R93, R93, R46.reuse ;  /* 0x0000002e5d5d7220 */ /* 0x080fe20000410000 */
[-C--:B------:R-:W-:Y:S01]  /*8850*/  FMUL.FTZ R96, R96, R46.reuse ;  /* 0x0000002e60607220 */ /* 0x080fe20000410000 */
[-C--:B------:R-:W-:Y:S01]  /*8860*/  FMUL.FTZ R97, R97, R46.reuse ;  /* 0x0000002e61617220 */ /* 0x080fe20000410000 */
[----:B----4-:R-:W-:Y:S01]  /*8870*/  IMAD.U32 R33, RZ, RZ, UR21 ;  /* 0x00000015ff217e24 */ /* 0x010fe2000f8e00ff */
[----:B------:R-:W4:Y:S01]  /*8880*/  MUFU.EX2 R142, R142 ;  /* 0x0000008e008e7308 */ /* 0x000f220000000800 */
[----:B------:R-:W-:Y:S01]  /*8890*/  UMOV UR21, UR36 ;  /* 0x0000002400157c82 */ /* 0x000fe20008000000 */
[-C--:B------:R-:W-:Y:S01]  /*88a0*/  FMUL.FTZ R100, R100, R46.reuse ;  /* 0x0000002e64647220 */ /* 0x080fe20000410000 */
[-C--:B------:R-:W-:Y:S01]  /*88b0*/  FMUL.FTZ R101, R101, R46.reuse ;  /* 0x0000002e65657220 */ /* 0x080fe20000410000 */
[----:B------:R-:W-:Y:S01]  /*88c0*/  @!P1 LEA R33, R33, UR40, 0x3 ;  /* 0x0000002821219c11 */ /* 0x000fe2000f8e18ff */
[-C--:B------:R-:W-:Y:S01]  /*88d0*/  FMUL.FTZ R104, R104, R46.reuse ;  /* 0x0000002e68687220 */ /* 0x080fe20000410000 */
[-C--:B------:R-:W-:Y:S01]  /*88e0*/  FMUL.FTZ R105, R105, R46.reuse ;  /* 0x0000002e69697220 */ /* 0x080fe20000410000 */
[----:B------:R-:W-:Y:S01]  /*88f0*/  FMUL.FTZ R108, R108, R46 ;  /* 0x0000002e6c6c7220 */ /* 0x000fe20000410000 */
[----:B------:R-:W4:Y:S01]  /*8900*/  MUFU.EX2 R143, R143 ;  /* 0x0000008f008f7308 */ /* 0x000f220000000800 */
[----:B-1----:R-:W-:-:S02]  /*8910*/  @!P1 VIADD R25, R33, 0x16860 ;  /* 0x0001686021199836 */ /* 0x002fc40000000000 */
[-C--:B------:R-:W-:Y:S01]  /*8920*/  FMUL.FTZ R109, R109, R46.reuse ;  /* 0x0000002e6d6d7220 */ /* 0x080fe20000410000 */
[-C--:B------:R-:W-:Y:S01]  /*8930*/  FMUL.FTZ R112, R112, R46.reuse ;  /* 0x0000002e70707220 */ /* 0x080fe20000410000 */
[-C--:B------:R-:W-:Y:S01]  /*8940*/  FMUL.FTZ R113, R113, R46.reuse ;  /* 0x0000002e71717220 */ /* 0x080fe20000410000 */
[-C--:B------:R-:W-:Y:S01]  /*8950*/  FMUL.FTZ R116, R116, R46.reuse ;  /* 0x0000002e74747220 */ /* 0x080fe20000410000 */
[----:B------:R-:W-:Y:S01]  /*8960*/  @!P1 PRMT R33, RZ, 0x654, R25 ;  /* 0x00000654ff219816 */ /* 0x000fe20000000019 */
[----:B------:R-:W-:Y:S01]  /*8970*/  FADD.FTZ R25, R11, R54 ;  /* 0x000000360b197221 */ /* 0x000fe20000010000 */
[----:B------:R-:W1:Y:S01]  /*8980*/  MUFU.EX2 R37, R37 ;  /* 0x0000002500257308 */ /* 0x000e620000000800 */
[----:B------:R-:W-:Y:S01]  /*8990*/  FMUL.FTZ R117, R117, R46 ;  /* 0x0000002e75757220 */ /* 0x000fe20000410000 */
[----:B------:R1:W-:Y:S01]  /*89a0*/  @!P1 SYNCS.ARRIVE.TRANS64.RED.A1T0 RZ, [R33+URZ], RZ ;  /* 0x000000ff21ff99a7 */ /* 0x0003e2000810043f */
[----:B------:R-:W-:Y:S01]  /*89b0*/  FADD.FTZ R54, R144, R25 ;  /* 0x0000001990367221 */ /* 0x000fe20000010000 */
[----:B------:R-:W-:Y:S01]  /*89c0*/  F2FP.F16.F32.PACK_AB R144, R15, R144 ;  /* 0x000000900f90723e */ /* 0x000fe200000000ff */
[-C--:B------:R-:W-:Y:S01]  /*89d0*/  FMUL.FTZ R90, R90, R81.reuse ;  /* 0x000000515a5a7220 */ /* 0x080fe20000410000 */
[-C--:B------:R-:W-:Y:S01]  /*89e0*/  FMUL.FTZ R91, R91, R81.reuse ;  /* 0x000000515b5b7220 */ /* 0x080fe20000410000 */
[----:B------:R-:W-:Y:S01]  /*89f0*/  FADD.FTZ R25, R15, R54 ;  /* 0x000000360f197221 */ /* 0x000fe20000010000 */
[----:B------:R-:W-:Y:S01]  /*8a00*/  FADD.FTZ R54, R12, R3 ;  /* 0x000000030c367221 */ /* 0x000fe20000010000 */
[----:B------:R-:W1:Y:S01]  /*8a10*/  MUFU.EX2 R38, R38 ;  /* 0x0000002600267308 */ /* 0x000e620000000800 */
[-C--:B------:R-:W-:Y:S01]  /*8a20*/  FMUL.FTZ R94, R94, R81.reuse ;  /* 0x000000515e5e7220 */ /* 0x080fe20000410000 */
        /* <DEDUP_REMOVED lines=9> */
[----:B--2---:R-:W-:Y:S01]  /*8ac0*/  FADD.FTZ R3, R19, R44 ;  /* 0x0000002c13037221 */ /* 0x004fe20000010000 */
[----:B---3--:R-:W-:Y:S01]  /*8ad0*/  F2FP.F16.F32.PACK_AB R140, R27, R140 ;  /* 0x0000008c1b8c723e */ /* 0x008fe200000000ff */
[----:B------:R-:W-:Y:S01]  /*8ae0*/  FMUL.FTZ R99, R99, R81 ;  /* 0x0000005163637220 */ /* 0x000fe20000410000 */
[----:B------:R-:W-:Y:S01]  /*8af0*/  FADD.FTZ R25, R27, R54 ;  /* 0x000000361b197221 */ /* 0x000fe20000010000 */
[----:B-----5:R-:W-:Y:S01]  /*8b00*/  FADD.FTZ R44, R26, R3 ;  /* 0x000000031a2c7221 */ /* 0x020fe20000010000 */
[----:B------:R-:W2:Y:S01]  /*8b10*/  MUFU.EX2 R137, R137 ;  /* 0x0000008900897308 */ /* 0x000ea20000000800 */
[----:B------:R-:W-:Y:S01]  /*8b20*/  FFMA.FTZ R3, R141, R28, -R36 ;  /* 0x0000001c8d037223 */ /* 0x000fe20000010824 */
[----:B----4-:R-:W-:Y:S01]  /*8b30*/  FADD.FTZ R54, R142, R25 ;  /* 0x000000198e367221 */ /* 0x010fe20000010000 */
[----:B------:R-:W-:Y:S01]  /*8b40*/  FADD.FTZ R25, R143, R44 ;  /* 0x0000002c8f197221 */ /* 0x000fe20000010000 */
[----:B------:R-:W-:Y:S01]  /*8b50*/  F2FP.F16.F32.PACK_AB R141, R26, R19 ;  /* 0x000000131a8d723e */ /* 0x000fe200000000ff */
[----:B------:R-:W-:Y:S01]  /*8b60*/  FMUL.FTZ R102, R102, R81 ;  /* 0x0000005166667220 */ /* 0x000fe20000410000 */
[C---:B-1----:R-:W-:Y:S01]  /*8b70*/  FADD.FTZ R33, R37.reuse, R54 ;  /* 0x0000003625217221 */ /* 0x042fe20000010000 */
[----:B------:R-:W-:Y:S01]  /*8b80*/  FADD.FTZ R54, R38, R25 ;  /* 0x0000001926367221 */ /* 0x000fe20000010000 */
[----:B------:R-:W1:Y:S01]  /*8b90*/  MUFU.EX2 R29, R29 ;  /* 0x0000001d001d7308 */ /* 0x000e620000000800 */
[----:B------:R-:W-:Y:S01]  /*8ba0*/  F2FP.F16.F32.PACK_AB R142, R37, R142 ;  /* 0x0000008e258e723e */ /* 0x000fe200000000ff */
[----:B------:R-:W-:Y:S01]  /*8bb0*/  FADD.FTZ R56, R136, R33 ;  /* 0x0000002188387221 */ /* 0x000fe20000010000 */
[----:B------:R-:W-:Y:S01]  /*8bc0*/  F2FP.F16.F32.PACK_AB R143, R38, R143 ;  /* 0x0000008f268f723e */ /* 0x000fe200000000ff */
        /* <DEDUP_REMOVED lines=10> */
[----:B------:R-:W-:-:S02]  /*8c70*/  FMUL.FTZ R119, R119, R81 ;  /* 0x0000005177777220 */ /* 0x000fc40000410000 */
[----:B------:R2:W-:Y:S01]  /*8c80*/  MUFU.EX2 R32, R42 ;  /* 0x0000002a00207308 */ /* 0x0005e20000000800 */
[C---:B-1----:R-:W-:Y:S01]  /*8c90*/  FADD.FTZ R11, R29.reuse, R56 ;  /* 0x000000381d0b7221 */ /* 0x042fe20000010000 */
[----:B------:R-:W-:-:S06]  /*8ca0*/  F2FP.F16.F32.PACK_AB R136, R29, R136 ;  /* 0x000000881d88723e */ /* 0x000fcc00000000ff */
[----:B------:R-:W1:Y:S01]  /*8cb0*/  MUFU.EX2 R138, R138 ;  /* 0x0000008a008a7308 */ /* 0x000e620000000800 */
[-CC-:B--2---:R-:W-:Y:S01]  /*8cc0*/  FFMA.FTZ R42, R55, R28.reuse, -R36.reuse ;  /* 0x0000001c372a7223 */ /* 0x184fe20000010824 */
[C---:B---3--:R-:W-:Y:S01]  /*8cd0*/  FADD.FTZ R54, R40.reuse, R5 ;  /* 0x0000000528367221 */ /* 0x048fe20000010000 */
[----:B------:R-:W-:Y:S01]  /*8ce0*/  FFMA.FTZ R36, R87, R28, -R36 ;  /* 0x0000001c57247223 */ /* 0x000fe20000010824 */
[----:B------:R-:W-:-:S04]  /*8cf0*/  F2FP.F16.F32.PACK_AB R137, R40, R137 ;  /* 0x000000892889723e */ /* 0x000fc800000000ff */
[----:B------:R-:W2:Y:S08]  /*8d00*/  MUFU.EX2 R139, R139 ;  /* 0x0000008b008b7308 */ /* 0x000eb00000000800 */
        /* <DEDUP_REMOVED lines=71> */
[----:B--2---:R-:W-:Y:S01]  /*9180*/  FADD.FTZ R0, R30, R5 ;  /* 0x000000051e007221 */ /* 0x004fe20000010000 */
[----:B------:R-:W-:-:S06]  /*9190*/  IMAD.MOV.U32 R5, RZ, RZ, R31 ;  /* 0x000000ffff057224 */ /* 0x000fcc00078e001f */
[----:B------:R-:W2:Y:S01]  /*91a0*/  MUFU.EX2 R83, R83 ;  /* 0x0000005300537308 */ /* 0x000ea20000000800 */
[----:B---3--:R-:W-:-:S07]  /*91b0*/  FADD.FTZ R4, R121, R4 ;  /* 0x0000000479047221 */ /* 0x008fce0000010000 */
[----:B------:R3:W4:Y:S01]  /*91c0*/  MUFU.EX2 R123, R3 ;  /* 0x00000003007b7308 */ /* 0x0007220000000800 */
[----:B-1----:R-:W-:-:S07]  /*91d0*/  F2FP.F16.F32.PACK_AB R120, R73, R30 ;  /* 0x0000001e4978723e */ /* 0x002fce00000000ff */
[----:B------:R-:W1:Y:S01]  /*91e0*/  MUFU.EX2 R77, R77 ;  /* 0x0000004d004d7308 */ /* 0x000e620000000800 */
[----:B---3--:R-:W-:Y:S01]  /*91f0*/  FADD.FTZ R3, R73, R0 ;  /* 0x0000000049037221 */ /* 0x008fe20000010000 */
[C---:B--2---:R-:W-:Y:S01]  /*9200*/  FADD.FTZ R4, R83.reuse, R4 ;  /* 0x0000000453047221 */ /* 0x044fe20000010000 */
[----:B------:R-:W-:Y:S02]  /*9210*/  F2FP.F16.F32.PACK_AB R121, R83, R121 ;  /* 0x000000795379723e */ /* 0x000fe400000000ff */
[----:B------:R-:W-:-:S03]  /*9220*/  FADD.FTZ R0, R32, R3 ;  /* 0x0000000320007221 */ /* 0x000fc60000010000 */
[----:B------:R-:W2:Y:S01]  /*9230*/  MUFU.EX2 R36, R36 ;  /* 0x0000002400247308 */ /* 0x000ea20000000800 */
[----:B----4-:R-:W-:Y:S01]  /*9240*/  FADD.FTZ R4, R123, R4 ;  /* 0x000000047b047221 */ /* 0x010fe20000010000 */
[C---:B-1----:R-:W-:Y:S01]  /*9250*/  FADD.FTZ R3, R77.reuse, R0 ;  /* 0x000000004d037221 */ /* 0x042fe20000010000 */
[----:B------:R-:W-:Y:S02]  /*9260*/  F2FP.F16.F32.PACK_AB R122, R77, R32 ;  /* 0x000000204d7a723e */ /* 0x000fe400000000ff */
[C---:B--2---:R-:W-:Y:S01]  /*9270*/  FADD.FTZ R0, R36.reuse, R4 ;  /* 0x0000000424007221 */ /* 0x044fe20000010000 */
[----:B------:R-:W-:Y:S02]  /*9280*/  F2FP.F16.F32.PACK_AB R123, R36, R123 ;  /* 0x0000007b247b723e */ /* 0x000fe400000000ff */
[----:B------:R-:W-:Y:S01]  /*9290*/  MOV R4, R7 ;  /* 0x0000000700047202 */ /* 0x000fe20000000f00 */
[----:B------:R-:W-:Y:S06]  /*92a0*/  @P2 BRA `(.L_x_12057) ;  /* 0xffffffd800e42947 */ /* 0x000fec000383ffff */
.L_x_12048:
[----:B------:R-:W-:Y:S06]  /*92b0*/  BAR.ARV 0x8, 0x1a0 ;  /* 0x0206800000007b1d */ /* 0x000fec0000002000 */
[----:B------:R-:W-:Y:S05]  /*92c0*/  @!P0 BRA `(.L_x_12058) ;  /* 0x0000000000048947 */ /* 0x000fea0003800000 */
[----:B------:R-:W-:Y:S01]  /*92d0*/  BPT.TRAP 0x1 ;  /* 0x000000040000795c */ /* 0x000fe20000300000 */
.L_x_12058:
[----:B------:R-:W-:Y:S01]  /*92e0*/  ULEA UR5, UR36, UR40, 0x3 ;  /* 0x0000002824057291 */ /* 0x000fe2000f8e183f */
[----:B------:R-:W-:-:S05]  /*92f0*/  IMAD.U32 R4, RZ, RZ, UR37 ;  /* 0x00000025ff047e24 */ /* 0x000fca000f8e00ff */
[----:B------:R-:W-:-:S04]  /*9300*/  SHF.L.U32 R4, R4, 0x1f, RZ ;  /* 0x0000001f04047819 */ /* 0x000fc800000006ff */
[----:B------:R1:W2:Y:S01]  /*9310*/  SYNCS.PHASECHK.TRANS64.TRYWAIT P2, [UR5+0x16850], R4 ;  /* 0x01685004ff0075a7 */ /* 0x0002a20008040145 */
[----:B------:R-:W-:Y:S05]  /*9320*/  @!P0 BRA `(.L_x_12059) ;  /* 0x0000000000048947 */ /* 0x000fea0003800000 */
[----:B------:R-:W-:Y:S01]  /*9330*/  BPT.TRAP 0x1 ;  /* 0x000000040000795c */ /* 0x000fe20000300000 */
.L_x_12059:
[----:B--2---:R-:W-:Y:S05]  /*9340*/  @P2 BRA `(.L_x_12060) ;  /* 0x0000000000082947 */ /* 0x004fea0003800000 */
[----:B------:R-:W2:Y:S02]  /*9350*/  SYNCS.PHASECHK.TRANS64.TRYWAIT P0, [UR5+0x16850], R4 ;  /* 0x01685004ff0075a7 */ /* 0x000ea40008000145 */
[----:B--2---:R-:W-:Y:S05]  /*9360*/  @!P0 BRA `(.L_x_12061) ;  /* 0x0000004000488947 */ /* 0x004fea0003800000 */
.L_x_12060:
[----:B------:R-:W-:Y:S01]  /*9370*/  UIADD3 UR40, UR40, 0x400, URZ ;  /* 0x0000040028287890 */ /* 0x000fe2000fffe03f */
[----:B------:R-:W-:Y:S01]  /*9380*/  WARPGROUP.ARRIVE ;  /* 0x00000000000079c5 */ /* 0x000fe20000000000 */
[----:B------:R-:W-:Y:S01]  /*9390*/  UMOV UR7, 0x40000040 ;  /* 0x4000004000077882 */ /* 0x000fe20000000000 */
[----:B-12---:R-:W1:Y:S01]  /*93a0*/  SHFL.BFLY PT, R4, R3, 0x2, 0x1f ;  /* 0x0c401f0003047f89 */ /* 0x006e6200000e0000 */
[----:B------:R-:W-:Y:S01]  /*93b0*/  USHF.R.U32.HI UR40, URZ, 0x4, UR40 ;  /* 0x000000043f287899 */ /* 0x000fe20008011628 */
[----:B------:R-:W-:Y:S01]  /*93c0*/  IMAD.MOV.U32 R14, RZ, RZ, RZ ;  /* 0x000000ffff0e7224 */ /* 0x000fe200078e00ff */
[----:B------:R-:W-:Y:S01]  /*93d0*/  UIADD3 UR39, UR39, 0x1, URZ ;  /* 0x0000000127277890 */ /* 0x000fe2000fffe03f */
[----:B------:R-:W2:Y:S01]  /*93e0*/  SHFL.BFLY PT, R5, R0, 0x2, 0x1f ;  /* 0x0c401f0000057f89 */ /* 0x000ea200000e0000 */
[----:B------:R-:W-:Y:S01]  /*93f0*/  ULOP3.LUT UR4, UR40, 0x3fff, URZ, 0xc0, !UPT ;  /* 0x00003fff28047892 */ /* 0x000fe2000f8ec03f */
[----:B------:R-:W-:-:S03]  /*9400*/  IMAD.MOV.U32 R15, RZ, RZ, -0x800000 ;  /* 0xff800000ff0f7424 */ /* 0x000fc600078e00ff */
        /* <DEDUP_REMOVED lines=9> */
[----:B------:R-:W-:Y:S01]  /*94a0*/  MOV R3, 0xff800000 ;  /* 0xff80000000037802 */ /* 0x000fe20000000f00 */
[----:B--2---:R-:W-:-:S03]  /*94b0*/  FADD.FTZ R6, R5, R0 ;  /* 0x0000000005067221 */ /* 0x004fc60000010000 */
[----:B------:R-:W1:Y:S04]  /*94c0*/  SHFL.BFLY PT, R5, R4, 0x1, 0x1f ;  /* 0x0c201f0004057f89 */ /* 0x000e6800000e0000 */
[----:B------:R-:W2:Y:S01]  /*94d0*/  SHFL.BFLY PT, R9, R6, 0x1, 0x1f ;  /* 0x0c201f0006097f89 */ /* 0x000ea200000e0000 */
[----:B-1----:R-:W-:Y:S01]  /*94e0*/  FADD.FTZ R10, R4, R5 ;  /* 0x00000005040a7221 */ /* 0x002fe20000010000 */
[----:B------:R-:W-:Y:S02]  /*94f0*/  IMAD.MOV.U32 R4, RZ, RZ, RZ ;  /* 0x000000ffff047224 */ /* 0x000fe400078e00ff */
[----:B--2---:R-:W-:Y:S02]  /*9500*/  FADD.FTZ R9, R6, R9 ;  /* 0x0000000906097221 */ /* 0x004fe40000010000 */
[----:B------:R-:W-:Y:S01]  /*9510*/  FSETP.NE.FTZ.AND P0, PT, R10, RZ, PT ;  /* 0x000000ff0a00720b */ /* 0x000fe20003f15000 */
[----:B------:R-:W-:-:S02]  /*9520*/  IMAD.U32 R6, RZ, RZ, UR5 ;  /* 0x00000005ff067e24 */ /* 0x000fc4000f8e00ff */
[----:B------:R-:W-:Y:S02]  /*9530*/  FSETP.NE.FTZ.AND P2, PT, R9, RZ, PT ;  /* 0x000000ff0900720b */ /* 0x000fe40003f55000 */
[----:B------:R-:W-:-:S08]  /*9540*/  @!P1 VIADD R6, R6, 0x16860 ;  /* 0x0001686006069836 */ /* 0x000fd00000000000 */
[----:B------:R-:W1:Y:S01]  /*9550*/  @P0 MUFU.LG2 R5, R10 ;  /* 0x0000000a00050308 */ /* 0x000e620000000c00 */
[C---:B------:R-:W-:Y:S02]  /*9560*/  @P0 FMUL.FTZ R0, R28.reuse, 0.69314718246459960938 ;  /* 0x3f3172181c000820 */ /* 0x040fe40000410000 */
[----:B------:R-:W-:-:S05]  /*9570*/  @P2 FMUL.FTZ R11, R28, 0.69314718246459960938 ;  /* 0x3f3172181c0b2820 */ /* 0x000fca0000410000 */
[----:B------:R-:W2:Y:S08]  /*9580*/  @P2 MUFU.LG2 R8, R9 ;  /* 0x0000000900082308 */ /* 0x000eb00000000c00 */
[----:B------:R-:W3:Y:S01]  /*9590*/  @P0 MUFU.RCP R14, R10 ;  /* 0x0000000a000e0308 */ /* 0x000ee20000001000 */
[----:B-1----:R-:W-:-:S04]  /*95a0*/  @P0 FMUL.FTZ R5, R5, 0.69314718246459960938 ;  /* 0x3f31721805050820 */ /* 0x002fc80000410000 */
[----:B------:R-:W-:Y:S01]  /*95b0*/  @P0 FFMA.FTZ R15, R0, R31, R5 ;  /* 0x0000001f000f0223 */ /* 0x000fe20000010005 */
[----:B------:R-:W-:Y:S02]  /*95c0*/  @!P1 PRMT R0, RZ, 0x654, R6 ;  /* 0x00000654ff009816 */ /* 0x000fe40000000006 */
[----:B------:R1:W4:Y:S01]  /*95d0*/  @P2 MUFU.RCP R4, R9 ;  /* 0x0000000900042308 */ /* 0x0003220000001000 */
[----:B------:R-:W-:Y:S02]  /*95e0*/  WARPGROUP.DEPBAR.LE gsb0, 0x0 ;  /* 0x00008000000079c5 */ /* 0x000fe40000010000 */
[----:B------:R-:W-:Y:S01]  /*95f0*/  WARPGROUP.ARRIVE ;  /* 0x00000000000079c5 */ /* 0x000fe20000000000 */
[----:B--2---:R-:W-:Y:S01]  /*9600*/  @P2 FMUL.FTZ R8, R8, 0.69314718246459960938 ;  /* 0x3f31721808082820 */ /* 0x004fe20000410000 */
[----:B------:R-:W-:-:S03]  /*9610*/  PLOP3.LUT P0, PT, PT, PT, PT, 0x8, 0x0 ;  /* 0x000000000000781c */ /* 0x000fc60003f0e170 */
[----:B------:R-:W-:Y:S01]  /*9620*/  @P2 FFMA.FTZ R3, R11, R7, R8 ;  /* 0x000000070b032223 */ /* 0x000fe20000010008 */
        /* <DEDUP_REMOVED lines=67> */
[----:B------:R-:W-:-:S07]  /*9a60*/  FMUL.FTZ R119, R119, R4 ;  /* 0x0000000477777220 */ /* 0x000fce0000410000 */
.L_x_12031:
        /* <DEDUP_REMOVED lines=11> */
[C---:B------:R-:W-:Y:S01]  /*9b20*/  LOP3.LUT R5, R22.reuse, 0x380, RZ, 0xc0, !PT ;  /* 0x0000038016057812 */ /* 0x040fe200078ec0ff */
[----:B------:R-:W-:Y:S01]  /*9b30*/  USHF.R.S32.HI UR5, URZ, 0x1f, UR43 ;  /* 0x0000001f3f057899 */ /* 0x000fe2000801142b */
[----:B------:R-:W-:Y:S02]  /*9b40*/  IADD3 R43, P3, R22, 0x20, RZ ;  /* 0x00000020162b7810 */ /* 0x000fe40007f7e0ff */
[-C--:B------:R-:W-:Y:S01]  /*9b50*/  LEA.HI R4, R45, R44.reuse, RZ, 0x7 ;  /* 0x0000002c2d047211 */ /* 0x080fe200078f38ff */
[----:B------:R-:W-:Y:S01]  /*9b60*/  ULDC.64 UR8, c[0x0][0xb70] ;  /* 0x0002dc0000087ab9 */ /* 0x000fe20000000a00 */
[----:B------:R-:W-:Y:S01]  /*9b70*/  SHF.R.U64 R5, R5, 0x3, RZ ;  /* 0x0000000305057819 */ /* 0x000fe200000012ff */
[----:B------:R-:W-:Y:S01]  /*9b80*/  UIMAD UR5, UR5, UR8, URZ ;  /* 0x00000008050572a4 */ /* 0x000fe2000f8e023f */
[----:B------:R-:W-:Y:S01]  /*9b90*/  LOP3.LUT R12, R43, 0x380, RZ, 0xc0, !PT ;  /* 0x000003802b0c7812 */ /* 0x000fe200078ec0ff */
[----:B------:R-:W-:Y:S01]  /*9ba0*/  UIMAD.WIDE.U32 UR6, UR43, UR8, URZ ;  /* 0x000000082b0672a5 */ /* 0x000fe2000f8e003f */
[----:B------:R-:W-:Y:S01]  /*9bb0*/  LOP3.LUT R49, R4, 0xffffff80, RZ, 0xc0, !PT ;  /* 0xffffff8004317812 */ /* 0x000fe200078ec0ff */
[----:B------:R-:W-:Y:S01]  /*9bc0*/  USHF.R.S32.HI UR8, URZ, 0x1f, UR44 ;  /* 0x0000001f3f087899 */ /* 0x000fe2000801142c */
[----:B------:R-:W-:Y:S01]  /*9bd0*/  LEA.HI R47, R45, R44, RZ, 0x5 ;  /* 0x0000002c2d2f7211 */ /* 0x000fe200078f28ff */
[----:B------:R-:W-:Y:S01]  /*9be0*/  UIMAD UR5, UR43, UR9, UR5 ;  /* 0x000000092b0572a4 */ /* 0x000fe2000f8e0205 */
[----:B------:R-:W-:Y:S01]  /*9bf0*/  LOP3.LUT R4, R5, R22, RZ, 0x3c, !PT ;  /* 0x0000001605047212 */ /* 0x000fe200078e3cff */
[----:B------:R-:W-:Y:S01]  /*9c00*/  IMAD.MOV.U32 R5, RZ, RZ, R23 ;  /* 0x000000ffff057224 */ /* 0x000fe200078e0017 */
[----:B------:R-:W-:Y:S01]  /*9c10*/  IADD3 R45, P2, R22, 0x40, RZ ;  /* 0x00000040162d7810 */ /* 0x000fe20007f5e0ff */
[----:B------:R-:W-:Y:S01]  /*9c20*/  IMAD.IADD R49, R44, 0x1, -R49 ;  /* 0x000000012c317824 */ /* 0x000fe200078e0a31 */
[----:B------:R-:W-:Y:S01]  /*9c30*/  SHF.R.U64 R12, R12, 0x3, RZ ;  /* 0x000000030c0c7819 */ /* 0x000fe200000012ff */
[----:B------:R-:W-:Y:S01]  /*9c40*/  UIADD3 UR5, UR7, UR5, URZ ;  /* 0x0000000507057290 */ /* 0x000fe2000fffe03f */
[----:B------:R-:W-:-:S02]  /*9c50*/  LOP3.LUT R44, R45, 0x380, RZ, 0xc0, !PT ;  /* 0x000003802d2c7812 */ /* 0x000fc400078ec0ff */
[----:B------:R-:W-:Y:S02]  /*9c60*/  LOP3.LUT R12, R12, R43, RZ, 0x3c, !PT ;  /* 0x0000002b0c0c7212 */ /* 0x000fe400078e3cff */
[----:B------:R-:W-:Y:S02]  /*9c70*/  MOV R43, R4 ;  /* 0x00000004002b7202 */ /* 0x000fe40000000f00 */
[----:B------:R-:W-:Y:S02]  /*9c80*/  F2FP.F16.F32.PACK_AB R5, R10, R11 ;  /* 0x0000000b0a05723e */ /* 0x000fe400000000ff */
[----:B------:R-:W-:Y:S02]  /*9c90*/  SHF.R.U64 R10, R44, 0x3, RZ ;  /* 0x000000032c0a7819 */ /* 0x000fe400000012ff */
[----:B------:R-:W-:Y:S02]  /*9ca0*/  IADD3 R48, P1, R22, 0x60, RZ ;  /* 0x0000006016307810 */ /* 0x000fe40007f3e0ff */
[----:B------:R-:W-:-:S02]  /*9cb0*/  LOP3.LUT R10, R10, R45, RZ, 0x3c, !PT ;  /* 0x0000002d0a0a7212 */ /* 0x000fc400078e3cff */
[----:B------:R-:W1:Y:S01]  /*9cc0*/  LDC.64 R44, c[0x0][0xb78] ;  /* 0x0002de00ff2c7b82 */ /* 0x000e620000000a00 */
[----:B------:R-:W-:Y:S02]  /*9cd0*/  LOP3.LUT R46, R48, 0x380, RZ, 0xc0, !PT ;  /* 0x00000380302e7812 */ /* 0x000fe400078ec0ff */
[----:B------:R-:W-:Y:S02]  /*9ce0*/  F2FP.F16.F32.PACK_AB R4, R13, R42 ;  /* 0x0000002a0d04723e */ /* 0x000fe400000000ff */
[----:B------:R-:W-:Y:S01]  /*9cf0*/  F2FP.F16.F32.PACK_AB R6, R6, R9 ;  /* 0x000000090606723e */ /* 0x000fe200000000ff */
[--C-:B------:R-:W-:Y:S01]  /*9d00*/  IMAD.X R9, RZ, RZ, R23.reuse, P1 ;  /* 0x000000ffff097224 */ /* 0x100fe200008e0617 */
[----:B------:R-:W-:Y:S02]  /*9d10*/  F2FP.F16.F32.PACK_AB R7, R7, R8 ;  /* 0x000000080707723e */ /* 0x000fe400000000ff */
[----:B------:R-:W-:Y:S02]  /*9d20*/  SHF.R.U64 R11, R46, 0x3, RZ ;  /* 0x000000032e0b7819 */ /* 0x000fe400000012ff */
[----:B------:R-:W-:Y:S01]  /*9d30*/  IADD3.X R13, RZ, R23, RZ, P3, !PT ;  /* 0x00000017ff0d7210 */ /* 0x000fe20001ffe4ff */
[----:B------:R2:W-:Y:S01]  /*9d40*/  STSM.16.M88.4 [R43], R4 ;  /* 0x000000042b007844 */ /* 0x0005e20000000200 */
[----:B------:R-:W-:Y:S01]  /*9d50*/  LOP3.LUT R8, R11, R48, RZ, 0x3c, !PT ;  /* 0x000000300b087212 */ /* 0x000fe200078e3cff */
[----:B------:R-:W-:Y:S01]  /*9d60*/  IMAD.X R11, RZ, RZ, R23, P2 ;  /* 0x000000ffff0b7224 */ /* 0x000fe200010e0617 */
[----:B------:R-:W-:-:S02]  /*9d70*/  MOV R12, R12 ;  /* 0x0000000c000c7202 */ /* 0x000fc40000000f00 */
[----:B------:R-:W-:Y:S02]  /*9d80*/  F2FP.F16.F32.PACK_AB R32, R32, R33 ;  /* 0x000000212020723e */ /* 0x000fe400000000ff */
[----:B------:R-:W-:Y:S02]  /*9d90*/  MOV R11, R10 ;  /* 0x0000000a000b7202 */ /* 0x000fe40000000f00 */
[----:B------:R-:W-:Y:S02]  /*9da0*/  F2FP.F16.F32.PACK_AB R33, R30, R31 ;  /* 0x0000001f1e21723e */ /* 0x000fe400000000ff */
[----:B------:R-:W-:Y:S02]  /*9db0*/  F2FP.F16.F32.PACK_AB R24, R24, R25 ;  /* 0x000000191818723e */ /* 0x000fe400000000ff */
[----:B------:R-:W-:Y:S01]  /*9dc0*/  MOV R10, R8 ;  /* 0x00000008000a7202 */ /* 0x000fe20000000f00 */
[----:B------:R-:W-:Y:S01]  /*9dd0*/  IMAD.U32 R9, RZ, RZ, UR7 ;  /* 0x00000007ff097e24 */ /* 0x000fe2000f8e00ff */
[----:B------:R-:W-:Y:S01]  /*9de0*/  F2FP.F16.F32.PACK_AB R25, R20, R21 ;  /* 0x000000151419723e */ /* 0x000fe200000000ff */
[----:B------:R-:W-:Y:S01]  /*9df0*/  IMAD.U32 R8, RZ, RZ, UR6 ;  /* 0x00000006ff087e24 */ /* 0x000fe2000f8e00ff */
[----:B--2---:R-:W-:Y:S01]  /*9e00*/  F2FP.F16.F32.PACK_AB R7, R34, R35 ;  /* 0x000000232207723e */ /* 0x004fe200000000ff */
[----:B-1----:R-:W-:Y:S01]  /*9e10*/  IMAD R34, R44, UR8, RZ ;  /* 0x000000082c227c24 */ /* 0x002fe2000f8e02ff */
[----:B------:R-:W-:Y:S01]  /*9e20*/  F2FP.F16.F32.PACK_AB R6, R36, R37 ;  /* 0x000000252406723e */ /* 0x000fe200000000ff */
[----:B------:R-:W-:Y:S01]  /*9e30*/  VIADD R37, R18, UR42 ;  /* 0x0000002a12257c36 */ /* 0x000fe20008000000 */
[----:B------:R-:W-:Y:S01]  /*9e40*/  F2FP.F16.F32.PACK_AB R4, R40, R41 ;  /* 0x000000292804723e */ /* 0x000fe200000000ff */
[----:B------:R-:W-:Y:S01]  /*9e50*/  IMAD R36, R45, UR44, R34 ;  /* 0x0000002c2d247c24 */ /* 0x000fe2000f8e0222 */
[----:B------:R-:W-:Y:S01]  /*9e60*/  F2FP.F16.F32.PACK_AB R5, R38, R39 ;  /* 0x000000272605723e */ /* 0x000fe200000000ff */
[----:B------:R-:W-:Y:S01]  /*9e70*/  VIADD R13, R37, 0x8 ;  /* 0x00000008250d7836 */ /* 0x000fe20000000000 */
[----:B------:R-:W-:Y:S01]  /*9e80*/  F2FP.F16.F32.PACK_AB R34, R28, R29 ;  /* 0x0000001d1c22723e */ /* 0x000fe200000000ff */
[----:B------:R-:W-:Y:S01]  /*9e90*/  ULDC.64 UR6, c[0x0][0xb40] ;  /* 0x0002d00000067ab9 */ /* 0x000fe20000000a00 */
[----:B------:R-:W-:Y:S01]  /*9ea0*/  F2FP.F16.F32.PACK_AB R35, R26, R27 ;  /* 0x0000001b1a23723e */ /* 0x000fe200000000ff */
[----:B------:R1:W-:Y:S01]  /*9eb0*/  STSM.16.M88.4 [R12], R4 ;  /* 0x000000040c007844 */ /* 0x0003e20000000200 */
[----:B------:R-:W-:-:S02]  /*9ec0*/  F2FP.F16.F32.PACK_AB R26, R14, R19 ;  /* 0x000000130e1a723e */ /* 0x000fc400000000ff */
[----:B------:R-:W-:Y:S01]  /*9ed0*/  F2FP.F16.F32.PACK_AB R27, R119, R0 ;  /* 0x00000000771b723e */ /* 0x000fe200000000ff */
[----:B------:R-:W-:Y:S01]  /*9ee0*/  STSM.16.M88.4 [R11], R32 ;  /* 0x000000200b007844 */ /* 0x000fe20000000200 */
[----:B------:R-:W-:Y:S01]  /*9ef0*/  MOV R9, UR5 ;  /* 0x0000000500097c02 */ /* 0x000fe20008000f00 */
[----:B------:R-:W-:Y:S01]  /*9f00*/  ULDC UR5, c[0x0][0xa88] ;  /* 0x0002a20000057ab9 */ /* 0x000fe20000000800 */
[----:B------:R-:W-:Y:S01]  /*9f10*/  SHF.R.S32.HI R47, RZ, 0x5, R47 ;  /* 0x00000005ff2f7819 */ /* 0x000fe2000001142f */
[----:B------:R-:W-:Y:S01]  /*9f20*/  STSM.16.M88.4 [R10], R24 ;  /* 0x000000180a007844 */ /* 0x000fe20000000200 */
[----:B------:R-:W-:Y:S01]  /*9f30*/  LOP3.LUT P0, RZ, R49, 0x3, RZ, 0xc0, !PT ;  /* 0x0000000331ff7812 */ /* 0x000fe2000780c0ff */
[----:B------:R-:W-:Y:S01]  /*9f40*/  IMAD.WIDE.U32 R8, R44, UR44, R8 ;  /* 0x0000002c2c087c25 */ /* 0x000fe2000f8e0008 */
[----:B------:R-:W-:Y:S01]  /*9f50*/  @!PT LDS RZ, [RZ] ;  /* 0x00000000fffff984 */ /* 0x000fe20000000800 */
[----:B------:R-:W-:Y:S01]  /*9f60*/  @!PT LDS RZ, [RZ] ;  /* 0x00000000fffff984 */ /* 0x000fe20000000800 */
[----:B------:R-:W-:Y:S01]  /*9f70*/  @!PT LDS RZ, [RZ] ;  /* 0x00000000fffff984 */ /* 0x000fe20000000800 */
[----:B------:R-:W-:Y:S01]  /*9f80*/  @!PT LDS RZ, [RZ] ;  /* 0x00000000fffff984 */ /* 0x000fe20000000800 */
[----:B------:R2:W-:Y:S06]  /*9f90*/  MEMBAR.ALL.CTA ;  /* 0x0000000000007992 */ /* 0x0005ec0000008000 */
[----:B--2---:R-:W2:Y:S02]  /*9fa0*/  FENCE.VIEW.ASYNC.S ;  /* 0x00000000000073c6 */ /* 0x004ea40000000000 */
[----:B--2---:R-:W-:Y:S06]  /*9fb0*/  BAR.ARV 0x1, 0x1a0 ;  /* 0x0046800000007b1d */ /* 0x004fec0000002000 */
[----:B------:R-:W-:Y:S01]  /*9fc0*/  ISETP.GE.OR P1, PT, R13, UR5, P0 ;  /* 0x000000050d007c0c */ /* 0x000fe20008726670 */
[----:B------:R-:W2:Y:S01]  /*9fd0*/  SHFL.IDX PT, R0, R47, RZ, 0x1f ;  /* 0x00001fff2f007589 */ /* 0x000ea200000e0000 */
[----:B------:R-:W-:-:S02]  /*9fe0*/  SHF.R.S32.HI R13, RZ, 0x1f, R37 ;  /* 0x0000001fff0d7819 */ /* 0x000fc40000011425 */
[C---:B-1----:R-:W-:Y:S02]  /*9ff0*/  IADD3 R5, P2, R37.reuse, R8, RZ ;  /* 0x0000000825057210 */ /* 0x042fe40007f5e0ff */
[----:B------:R-:W-:Y:S02]  /*a000*/  ISETP.GE.OR P0, PT, R37, UR5, P0 ;  /* 0x0000000525007c0c */ /* 0x000fe40008706670 */
[----:B------:R-:W-:Y:S02]  /*a010*/  IADD3.X R8, R13, R9, R36, P2, !PT ;  /* 0x000000090d087210 */ /* 0x000fe400017fe424 */
[----:B------:R-:W-:-:S04]  /*a020*/  LEA R4, P2, R5, UR6, 0x2 ;  /* 0x0000000605047c11 */ /* 0x000fc8000f8410ff */
[----:B------:R-:W-:-:S05]  /*a030*/  LEA.HI.X R5, R5, UR7, R8, 0x2, P2 ;  /* 0x0000000705057c11 */ /* 0x000fca00090f1408 */
[----:B------:R1:W-:Y:S04]  /*a040*/  @!P1 STG.E desc[UR48][R4.64+0x20], R3 ;  /* 0x0000200304009986 */ /* 0x0003e8000c101930 */
[----:B------:R1:W-:Y:S01]  /*a050*/  @!P0 STG.E desc[UR48][R4.64], R15 ;  /* 0x0000000f04008986 */ /* 0x0003e2000c101930 */
[----:B--2---:R-:W-:-:S13]  /*a060*/  ISETP.NE.AND P0, PT, R0, 0xb, PT ;  /* 0x0000000b0000780c */ /* 0x004fda0003f05270 */
[----:B-1----:R-:W-:Y:S05]  /*a070*/  @P0 BRA `(.L_x_12063) ;  /* 0x0000000800280947 */ /* 0x002fea0003800000 */
        /* <DEDUP_REMOVED lines=15> */
.L_x_12065:
[----:B------:R-:W-:Y:S05]  /*a170*/  BSYNC B0 ;  /* 0x0000000000007941 */ /* 0x000fea0003800000 */
.L_x_12064:
[----:B------:R-:W-:Y:S05]  /*a180*/  BRA `(.L_x_12063) ;  /* 0x0000000400e47947 */ /* 0x000fea0003800000 */
.L_x_12062:
        /* <DEDUP_REMOVED lines=31> */
[----:B------:R-:W-:-:S05]  /*a380*/  IMAD.WIDE.U32 R4, R20, UR44, R4 ;  /* 0x0000002c14047c25 */ /* 0x000fca000f8e0004 */
[----:B------:R-:W-:Y:S02]  /*a390*/  IADD3 R3, R5, R3, RZ ;  /* 0x0000000305037210 */ /* 0x000fe40007ffe0ff */
[----:B------:R-:W-:-:S04]  /*a3a0*/  LEA R6, P0, R4, UR8, 0x2 ;  /* 0x0000000804067c11 */ /* 0x000fc8000f8010ff */
[----:B------:R-:W-:Y:S01]  /*a3b0*/  LEA.HI.X R7, R4, UR9, R3, 0x2, P0 ;  /* 0x0000000904077c11 */ /* 0x000fe200080f1403 */
[----:B------:R-:W-:-:S05]  /*a3c0*/  IMAD.MOV.U32 R3, RZ, RZ, -0x800000 ;  /* 0xff800000ff037424 */ /* 0x000fca00078e00ff */
[----:B------:R1:W-:Y:S03]  /*a3d0*/  STG.E desc[UR48][R6.64], R3 ;  /* 0x0000000306007986 */ /* 0x0003e6000c101930 */
.L_x_12067:
[----:B------:R-:W-:Y:S05]  /*a3e0*/  BSYNC B0 ;  /* 0x0000000000007941 */ /* 0x000fea0003800000 */
.L_x_12066:
[----:B------:R-:W-:Y:S01]  /*a3f0*/  ULOP3.LUT UR47, URZ, UR47, URZ, 0x33, !UPT ;  /* 0x0000002f3f2f7292 */ /* 0x000fe2000f8e333f */
[----:B-1----:R-:W-:Y:S01]  /*a400*/  IMAD R3, R13, UR43, R10 ;  /* 0x0000002b0d037c24 */ /* 0x002fe2000f8e020a */
[----:B------:R-:W-:Y:S01]  /*a410*/  SHF.R.S32.HI R4, RZ, 0x3, R19 ;  /* 0x00000003ff047819 */ /* 0x000fe20000011413 */
[----:B------:R-:W-:Y:S01]  /*a420*/  IMAD.WIDE.U32 R6, R12, UR43, R8 ;  /* 0x0000002b0c067c25 */ /* 0x000fe2000f8e0008 */
[----:B---3--:R-:W-:Y:S01]  /*a430*/  ISETP.GE.AND P0, PT, R8, R25, PT ;  /* 0x000000190800720c */ /* 0x008fe20003f06270 */
[----:B------:R-:W-:Y:S01]  /*a440*/  BSSY B0, `(.L_x_12068) ;  /* 0x000001d000007945 */ /* 0x000fe20003800000 */
[----:B------:R-:W-:Y:S01]  /*a450*/  IADD3 R5, R4, 0x90, RZ ;  /* 0x0000009004057810 */ /* 0x000fe20007ffe0ff */
[----:B--2---:R-:W-:Y:S02]  /*a460*/  VIADD R11, R11, UR47 ;  /* 0x0000002f0b0b7c36 */ /* 0x004fe40008000000 */
[----:B------:R-:W-:Y:S02]  /*a470*/  IMAD.IADD R7, R7, 0x1, R3 ;  /* 0x0000000107077824 */ /* 0x000fe400078e0203 */
[----:B------:R-:W-:-:S02]  /*a480*/  IMAD R8, R11, -0xc0, R24 ;  /* 0xffffff400b087824 */ /* 0x000fc400078e0218 */
[C---:B------:R-:W-:Y:S02]  /*a490*/  VIADD R0, R4.reuse, 0x30 ;  /* 0x0000003004007836 */ /* 0x040fe40000000000 */
[----:B------:R-:W-:Y:S01]  /*a4a0*/  VIADD R3, R4, 0x60 ;  /* 0x0000006004037836 */ /* 0x000fe20000000000 */
[-C--:B------:R-:W-:Y:S02]  /*a4b0*/  ISETP.GE.OR P3, PT, R5, R8.reuse, P0 ;  /* 0x000000080500720c */ /* 0x080fe40000766670 */
[-C--:B------:R-:W-:Y:S01]  /*a4c0*/  ISETP.GE.OR P1, PT, R0, R8.reuse, P0 ;  /* 0x000000080000720c */ /* 0x080fe20000726670 */
[----:B----4-:R-:W-:Y:S01]  /*a4d0*/  IMAD R0, R14, UR6, RZ ;  /* 0x000000060e007c24 */ /* 0x010fe2000f8e02ff */
[-C--:B------:R-:W-:Y:S02]  /*a4e0*/  ISETP.GE.OR P2, PT, R3, R8.reuse, P0 ;  /* 0x000000080300720c */ /* 0x080fe40000746670 */
[----:B------:R-:W-:Y:S01]  /*a4f0*/  ISETP.GE.OR P0, PT, R4, R8, P0 ;  /* 0x000000080400720c */ /* 0x000fe20000706670 */
[----:B------:R-:W-:Y:S01]  /*a500*/  IMAD R3, R15, UR44, R0 ;  /* 0x0000002c0f037c24 */ /* 0x000fe2000f8e0200 */
[----:B------:R-:W-:Y:S01]  /*a510*/  SHF.R.S32.HI R5, RZ, 0x1f, R4 ;  /* 0x0000001fff057819 */ /* 0x000fe20000011404 */
[----:B------:R-:W-:-:S04]  /*a520*/  IMAD.WIDE.U32 R8, R14, UR44, R6 ;  /* 0x0000002c0e087c25 */ /* 0x000fc8000f8e0006 */
[----:B------:R-:W-:-:S04]  /*a530*/  IMAD.WIDE R6, R11, 0xc0, R4 ;  /* 0x000000c00b067825 */ /* 0x000fc800078e0204 */
[----:B------:R-:W-:Y:S02]  /*a540*/  IMAD.IADD R11, R9, 0x1, R3 ;  /* 0x00000001090b7824 */ /* 0x000fe400078e0203 */
        /* <DEDUP_REMOVED lines=12> */
.L_x_12069:
[----:B------:R-:W-:Y:S05]  /*a610*/  BSYNC B0 ;  /* 0x0000000000007941 */ /* 0x000fea0003800000 */
.L_x_12068:
        /* <DEDUP_REMOVED lines=15> */
.L_x_12071:
[----:B------:R-:W-:Y:S05]  /*a710*/  BSYNC B0 ;  /* 0x0000000000007941 */ /* 0x000fea0003800000 */
.L_x_12070:
        /* <DEDUP_REMOVED lines=11> */
[----:B-12---:R-:W-:Y:S02]  /*a7d0*/  LEA R12, P0, R4, UR6, 0x1 ;  /* 0x00000006040c7c11 */ /* 0x006fe4000f8008ff */
[----:B------:R-:W-:-:S04]  /*a7e0*/  IADD3 R3, R5, R3, RZ ;  /* 0x0000000305037210 */ /* 0x000fc80007ffe0ff */
[----:B------:R-:W-:-:S05]  /*a7f0*/  LEA.HI.X R13, R4, UR7, R3, 0x1, P0 ;  /* 0x00000007040d7c11 */ /* 0x000fca00080f0c03 */
[----:B------:R3:W-:Y:S02]  /*a800*/  STG.E.128 desc[UR48][R12.64], RZ ;  /* 0x000000ff0c007986 */ /* 0x0007e4000c101d30 */
.L_x_12073:
[----:B------:R-:W-:Y:S05]  /*a810*/  BSYNC B0 ;  /* 0x0000000000007941 */ /* 0x000fea0003800000 */
.L_x_12072:
        /* <DEDUP_REMOVED lines=15> */
.L_x_12074:
[----:B------:R-:W-:Y:S05]  /*a910*/  BSYNC B0 ;  /* 0x0000000000007941 */ /* 0x000fea0003800000 */
.L_x_12063:
[----:B------:R-:W5:Y:S02]  /*a920*/  LDC R0, c[0x0][0xda8] ;  /* 0x00036a00ff007b82 */ /* 0x000f640000000800 */
[----:B-----5:R-:W-:-:S13]  /*a930*/  ISETP.LE.AND P0, PT, R0, UR4, PT ;  /* 0x0000000400007c0c */ /* 0x020fda000bf03270 */
[----:B------:R-:W-:Y:S05]  /*a940*/  @!P0 BRA `(.L_x_12075) ;  /* 0xffffff6400048947 */ /* 0x000fea000383ffff */
[----:B------:R-:W-:Y:S05]  /*a950*/  EXIT ;  /* 0x000000000000794d */ /* 0x000fea0003800000 */
.L_x_12027:
        /* <DEDUP_REMOVED lines=8> */
[----:B------:R-:W-:Y:S01]  /*a9e0*/  IMAD.MOV.U32 R19, RZ, RZ, 0x1 ;  /* 0x00000001ff137424 */ /* 0x000fe200078e00ff */
[----:B------:R-:W-:-:S05]  /*a9f0*/  MOV R18, RZ ;  /* 0x000000ff00127202 */ /* 0x000fca0000000f00 */
[----:B------:R-:W1:Y:S02]  /*aa00*/  LDC R0, c[0x0][0xda8] ;  /* 0x00036a00ff007b82 */ /* 0x000e640000000800 */
[----:B-1----:R-:W-:-:S13]  /*aa10*/  ISETP.LE.AND P0, PT, R0, UR4, PT ;  /* 0x0000000400007c0c */ /* 0x002fda000bf03270 */
[----:B------:R-:W-:Y:S05]  /*aa20*/  @P0 BRA `(.L_x_12076) ;  /* 0x0000002400480947 */ /* 0x000fea0003800000 */
[----:B------:R-:W-:Y:S01]  /*aa30*/  LOP3.LUT R23, R2, 0x1f, RZ, 0xc0, !PT ;  /* 0x0000001f02177812 */ /* 0x000fe200078ec0ff */
[----:B------:R-:W-:Y:S01]  /*aa40*/  IMAD.U32 R22, RZ, RZ, UR4 ;  /* 0x00000004ff167e24 */ /* 0x000fe2000f8e00ff */
[----:B------:R-:W-:Y:S01]  /*aa50*/  ULDC UR46, c[0x0][0xc] ;  /* 0x00000300002e7ab9 */ /* 0x000fe20000000800 */
[----:B------:R-:W-:Y:S01]  /*aa60*/  IMAD.MOV.U32 R18, RZ, RZ, RZ ;  /* 0x000000ffff127224 */ /* 0x000fe200078e00ff */
[----:B------:R-:W-:Y:S01]  /*aa70*/  ULDC.64 UR50, c[0x0][0x198] ;  /* 0x0000660000327ab9 */ /* 0x000fe20000000a00 */
[----:B------:R-:W-:Y:S01]  /*aa80*/  IMAD.MOV.U32 R19, RZ, RZ, 0x1 ;  /* 0x00000001ff137424 */ /* 0x000fe200078e00ff */
[----:B------:R-:W-:-:S06]  /*aa90*/  UMOV UR47, URZ ;  /* 0x0000003f002f7c82 */ /* 0x000fcc0008000000 */
.L_x_12124:
        /* <DEDUP_REMOVED lines=21> */
.L_x_12077:
[----:B------:R-:W-:Y:S01]  /*abf0*/  ULDC UR9, c[0x0][0xdc4] ;  /* 0x0003710000097ab9 */ /* 0x000fe20000000800 */
[----:B------:R-:W-:Y:S01]  /*ac00*/  UMOV UR7, UR8 ;  /* 0x0000000800077c82 */ /* 0x000fe20008000000 */
[----:B------:R-:W-:-:S11]  /*ac10*/  UISETP.NE.AND UP0, UPT, UR9, 0x1, UPT ;  /* 0x000000010900788c */ /* 0x000fd6000bf05270 */
[----:B------:R-:W-:Y:S02]  /*ac20*/  @UP0 ULDC.64 UR10, c[0x0][0xdc8] ;  /* 0x00037200000a0ab9 */ /* 0x000fe40000000a00 */
[----:B------:R-:W-:-:S04]  /*ac30*/  UIMAD.WIDE.U32 UR4, UR8, UR10, URZ ;  /* 0x0000000a080472a5 */ /* 0x000fc8000f8e003f */
[----:B------:R-:W-:-:S04]  /*ac40*/  @UP0 USHF.R.U32.HI UR7, URZ, UR11, UR5 ;  /* 0x0000000b3f070299 */ /* 0x000fc80008011605 */
[----:B------:R-:W-:-:S12]  /*ac50*/  UIMAD UR4, UR7, UR9, URZ ;  /* 0x00000009070472a4 */ /* 0x000fd8000f8e023f */
.L_x_12078:
[----:B------:R-:W-:Y:S01]  /*ac60*/  ULOP3.LUT UR5, URZ, UR7, URZ, 0x33, !UPT ;  /* 0x000000073f057292 */ /* 0x000fe2000f8e333f */
[----:B------:R-:W-:Y:S01]  /*ac70*/  BSSY B6, `(.L_x_12079) ;  /* 0x000021e000067945 */ /* 0x000fe20003800000 */
[----:B------:R-:W-:Y:S01]  /*ac80*/  ULDC.64 UR10, c[0x0][0x3f8] ;  /* 0x0000fe00000a7ab9 */ /* 0x000fe20000000a00 */
[----:B------:R-:W-:Y:S01]  /*ac90*/  ULDC UR7, c[0x0][0xdac] ;  /* 0x00036b0000077ab9 */ /* 0x000fe20000000800 */
[----:B------:R-:W-:Y:S02]  /*aca0*/  UISETP.NE.U32.AND UP0, UPT, UR10, URZ, UPT ;  /* 0x0000003f0a00728c */ /* 0x000fe4000bf05070 */
[----:B------:R-:W-:Y:S02]  /*acb0*/  UIADD3 UR5, UR5, UR7, URZ ;  /* 0x0000000705057290 */ /* 0x000fe4000fffe03f */
[----:B------:R-:W-:Y:S02]  /*acc0*/  UISETP.NE.AND.EX UP0, UPT, UR11, URZ, UPT, UP0 ;  /* 0x0000003f0b00728c */ /* 0x000fe4000bf05300 */
[----:B------:R-:W-:Y:S01]  /*acd0*/  UIMAD UR41, UR5, 0xc0, URZ ;  /* 0x000000c0052978a4 */ /* 0x000fe2000f8e023f */
        /* <DEDUP_REMOVED lines=45> */
.L_x_12080:
        /* <DEDUP_REMOVED lines=23> */
.L_x_12082:
        /* <DEDUP_REMOVED lines=20> */
.L_x_12084:
[----:B------:R1:W2:Y:S01]  /*b260*/  LDC.64 R2, c[0x4][R24] ;  /* 0x0100000018027b82 */ /* 0x0002a20000000a00 */
[----:B------:R-:W-:Y:S01]  /*b270*/  ULDC.64 UR4, c[0x4][0x1b8] ;  /* 0x01006e0000047ab9 */ /* 0x000fe20000000a00 */
[----:B------:R-:W-:Y:S01]  /*b280*/  ULDC.64 UR6, c[0x4][0x1c0] ;  /* 0x0100700000067ab9 */ /* 0x000fe20000000a00 */
[----:B------:R-:W-:Y:S01]  /*b290*/  IMAD.U32 R4, RZ, RZ, UR4 ;  /* 0x00000004ff047e24 */ /* 0x000fe2000f8e00ff */
        /* <DEDUP_REMOVED lines=11> */
.L_x_12083:
        /* <DEDUP_REMOVED lines=10> */
[----:B------:R-:W-:Y:S01]  /*b3f0*/  IMAD.U32 R7, RZ, RZ, UR45 ;  /* 0x0000002dff077e24 */ /* 0x000fe2000f8e00ff */
[----:B------:R-:W-:Y:S01]  /*b400*/  UMOV UR40, URZ ;  /* 0x0000003f00287c82 */ /* 0x000fe20008000000 */
[----:B------:R-:W-:-:S03]  /*b410*/  UMOV UR6, 0xffffffff ;  /* 0xffffffff00067882 */ /* 0x000fc60000000000 */
[----:B------:R-:W-:-:S07]  /*b420*/  IADD3 R7, R7, -0x1, RZ ;  /* 0xffffffff07077810 */ /* 0x000fce0007ffe0ff */
        /* <DEDUP_REMOVED lines=15> */
.L_x_12136:
[----:B------:R-:W-:Y:S01]  /*b520*/  UMOV UR4, 0xffffffff ;  /* 0xffffffff00047882 */ /* 0x000fe20000000000 */
[----:B------:R-:W-:Y:S02]  /*b530*/  SHF.R.S32.HI R8, RZ, 0x1f, R0 ;  /* 0x0000001fff087819 */ /* 0x000fe40000011400 */
[----:B------:R-:W-:Y:S05]  /*b540*/  BRA.DIV UR4, `(.L_x_12086) ;  /* 0x0000002204087947 */ /* 0x000fea000b800000 */
[----:B------:R-:W-:-:S13]  /*b550*/  ELECT P0, URZ, PT ;  /* 0x00000000003f782f */ /* 0x000fda0003800000 */
.L_x_12139:
        /* <DEDUP_REMOVED lines=23> */
.L_x_12088:
[----:B------:R-:W2:Y:S01]  /*b6d0*/  SYNCS.PHASECHK.TRANS64.TRYWAIT P4, [R13+URZ+0x16840], R12 ;  /* 0x0168400c0d0075a7 */ /* 0x000ea2000808017f */
[----:B------:R-:W-:Y:S01]  /*b6e0*/  ISETP.NE.AND P3, PT, R17, RZ, PT ;  /* 0x000000ff1100720c */ /* 0x000fe20003f65270 */
[----:B--2---:R-:W-:-:S12]  /*b6f0*/  @!P4 BRA `(.L_x_12089) ;  /* 0x0000001c00c0c947 */ /* 0x004fd80003800000 */
.L_x_12140:
[----:B------:R-:W-:Y:S05]  /*b700*/  @P3 BRA `(.L_x_12090) ;  /* 0x0000000000143947 */ /* 0x000fea0003800000 */
[----:B------:R-:W-:Y:S02]  /*b710*/  ISETP.NE.AND P3, PT, R23, RZ, PT ;  /* 0x000000ff1700720c */ /* 0x000fe40003f65270 */
[----:B-1----:R-:W-:-:S04]  /*b720*/  MOV R4, 0x4000 ;  /* 0x0000400000047802 */ /* 0x002fc80000000f00 */
[----:B------:R3:W-:Y:S07]  /*b730*/  SYNCS.ARRIVE.TRANS64 RZ, [R13+URZ+0x16830], R4 ;  /* 0x016830040dff79a7 */ /* 0x0007ee000800003f */
[----:B------:R-:W-:Y:S05]  /*b740*/  @!P3 BRA `(.L_x_12090) ;  /* 0x000000000004b947 */ /* 0x000fea0003800000 */
[----:B------:R-:W-:Y:S01]  /*b750*/  BPT.TRAP 0x1 ;  /* 0x000000040000795c */ /* 0x000fe20000300000 */
.L_x_12090:
        /* <DEDUP_REMOVED lines=16> */
.L_x_12087:
        /* <DEDUP_REMOVED lines=24> */
.L_x_12141:
[----:B------:R-:W-:-:S06]  /*b9e0*/  UISETP.GE.AND UP0, UPT, UR45, 0x2, UPT ;  /* 0x000000022d00788c */ /* 0x000fcc000bf06270 */
[----:B------:R-:W-:-:S13]  /*b9f0*/  PLOP3.LUT P3, PT, PT, PT, UP0, 0x80, 0x0 ;  /* 0x000000000000781c */ /* 0x000fda0003f6f008 */
[----:B------:R-:W-:Y:S05]  /*ba00*/  @!P3 BRA `(.L_x_12092) ;  /* 0x000000100044b947 */ /* 0x000fea0003800000 */
[----:B------:R-:W-:Y:S02]  /*ba10*/  ULOP3.LUT UR4, UR45, 0x1, URZ, 0xc0, !UPT ;  /* 0x000000012d047892 */ /* 0x000fe4000f8ec03f */
[----:B------:R-:W-:Y:S02]  /*ba20*/  UIADD3 UR44, UR45, -0x2, URZ ;  /* 0xfffffffe2d2c7890 */ /* 0x000fe4000fffe03f */
[----:B------:R-:W-:Y:S01]  /*ba30*/  UISETP.NE.U32.AND UP0, UPT, UR4, 0x1, UPT ;  /* 0x000000010400788c */ /* 0x000fe2000bf05070 */
[----:B------:R-:W-:-:S03]  /*ba40*/  ULDC.64 UR36, c[0x0][0x408] ;  /* 0x0001020000247ab9 */ /* 0x000fc60000000a00 */
[----:B------:R-:W-:Y:S02]  /*ba50*/  IMAD.U32 R11, RZ, RZ, UR44 ;  /* 0x0000002cff0b7e24 */ /* 0x000fe4000f8e00ff */
[----:B------:R-:W-:-:S13]  /*ba60*/  PLOP3.LUT P3, PT, PT, PT, UP0, 0x80, 0x0 ;  /* 0x000000000000781c */ /* 0x000fda0003f6f008 */
[----:B------:R-:W-:Y:S05]  /*ba70*/  @!P3 BRA `(.L_x_12093) ;  /* 0x00000004006cb947 */ /* 0x000fea0003800000 */
[----:B------:R-:W-:Y:S01]  /*ba80*/  VIADD R10, R18, 0x1 ;  /* 0x00000001120a7836 */ /* 0x000fe20000000000 */
[----:B------:R-:W-:Y:S04]  /*ba90*/  BSSY B0, `(.L_x_12094) ;  /* 0x0000055000007945 */ /* 0x000fe80003800000 */
[----:B------:R-:W-:-:S04]  /*baa0*/  ISETP.NE.AND P3, PT, R10, 0x2, PT ;  /* 0x000000020a00780c */ /* 0x000fc80003f65270 */
[----:B-1----:R-:W-:Y:S02]  /*bab0*/  SEL R4, RZ, 0x1, P3 ;  /* 0x00000001ff047807 */ /* 0x002fe40001800000 */
[----:B------:R-:W-:Y:S02]  /*bac0*/  SEL R10, R10, RZ, P3 ;  /* 0x000000ff0a0a7207 */ /* 0x000fe40001800000 */
[----:B------:R-:W-:Y:S01]  /*bad0*/  LOP3.LUT R11, R19, R4, RZ, 0x3c, !PT ;  /* 0x00000004130b7212 */ /* 0x000fe200078e3cff */
[----:B------:R-:W-:Y:S06]  /*bae0*/  @!P0 BRA `(.L_x_12095) ;  /* 0x00000004003c8947 */ /* 0x000fec0003800000 */
[----:B------:R-:W-:Y:S01]  /*baf0*/  IMAD.MOV.U32 R4, RZ, RZ, R9 ;  /* 0x000000ffff047224 */ /* 0x000fe200078e0009 */
[----:B------:R-:W-:Y:S01]  /*bb00*/  MOV R5, UR44 ;  /* 0x0000002c00057c02 */ /* 0x000fe20008000f00 */
[----:B------:R-:W-:Y:S06]  /*bb10*/  @!P1 BRA `(.L_x_12096) ;  /* 0x0000000000509947 */ /* 0x000fec0003800000 */
[----:B------:R-:W-:Y:S01]  /*bb20*/  ULDC UR7, c[0x0][0x41c] ;  /* 0x0001070000077ab9 */ /* 0x000fe20000000800 */
[----:B------:R-:W-:Y:S01]  /*bb30*/  UMOV UR6, UR44 ;  /* 0x0000002c00067c82 */ /* 0x000fe20008000000 */
[----:B------:R-:W-:-:S11]  /*bb40*/  UISETP.NE.AND UP0, UPT, UR7, 0x1, UPT ;  /* 0x000000010700788c */ /* 0x000fd6000bf05270 */
[----:B------:R-:W-:Y:S02]  /*bb50*/  @UP0 ULDC.64 UR8, c[0x0][0x420] ;  /* 0x0001080000080ab9 */ /* 0x000fe40000000a00 */
[----:B------:R-:W-:-:S04]  /*bb60*/  UIMAD.WIDE.U32 UR4, UR44, UR8, URZ ;  /* 0x000000082c0472a5 */ /* 0x000fc8000f8e003f */
[----:B------:R-:W-:-:S04]  /*bb70*/  @UP0 USHF.R.U32.HI UR6, URZ, UR9, UR5 ;  /* 0x000000093f060299 */ /* 0x000fc80008011605 */
[----:B------:R-:W-:Y:S02]  /*bb80*/  USHF.R.S32.HI UR4, URZ, 0x1f, UR6 ;  /* 0x0000001f3f047899 */ /* 0x000fe40008011406 */
[----:B------:R-:W-:-:S04]  /*bb90*/  IMAD.U32 R4, RZ, RZ, UR6 ;  /* 0x00000006ff047e24 */ /* 0x000fc8000f8e00ff */
[----:B------:R-:W-:Y:S01]  /*bba0*/  IMAD.U32 R5, RZ, RZ, UR4 ;  /* 0x00000004ff057e24 */ /* 0x000fe2000f8e00ff */
[----:B------:R-:W-:Y:S02]  /*bbb0*/  ULDC.64 UR4, c[0x0][0x408] ;  /* 0x0001020000047ab9 */ /* 0x000fe40000000a00 */
[----:B--2---:R-:W-:Y:S02]  /*bbc0*/  IMAD R13, R8, UR4, RZ ;  /* 0x00000004080d7c24 */ /* 0x004fe4000f8e02ff */
[----:B------:R-:W-:-:S04]  /*bbd0*/  IMAD.WIDE.U32 R4, R0, UR4, R4 ;  /* 0x0000000400047c25 */ /* 0x000fc8000f8e0004 */
[----:B------:R-:W-:Y:S01]  /*bbe0*/  IMAD R13, R0, UR5, R13 ;  /* 0x00000005000d7c24 */ /* 0x000fe2000f8e020d */
[----:B------:R-:W-:-:S03]  /*bbf0*/  LEA R2, P3, R4, R2, 0x2 ;  /* 0x0000000204027211 */ /* 0x000fc600078610ff */
[----:B------:R-:W-:-:S05]  /*bc00*/  IMAD.IADD R5, R13, 0x1, R5 ;  /* 0x000000010d057824 */ /* 0x000fca00078e0205 */
[----:B------:R-:W-:-:S05]  /*bc10*/  LEA.HI.X R3, R4, R3, R5, 0x2, P3 ;  /* 0x0000000304037211 */ /* 0x000fca00018f1405 */
[----:B------:R1:W5:Y:S01]  /*bc20*/  LDG.E R4, desc[UR48][R2.64] ;  /* 0x0000003002047981 */ /* 0x000362000c1e1900 */
[----:B------:R-:W-:-:S04]  /*bc30*/  UIADD3 UR4, -UR6, URZ, URZ ;  /* 0x0000003f06047290 */ /* 0x000fc8000fffe13f */
[----:B------:R-:W-:-:S06]  /*bc40*/  UIMAD UR4, UR7, UR4, UR44 ;  /* 0x00000004070472a4 */ /* 0x000fcc000f8e022c */
[----:B-1----:R-:W-:-:S07]  /*bc50*/  IMAD.U32 R5, RZ, RZ, UR4 ;  /* 0x00000004ff057e24 */ /* 0x002fce000f8e00ff */
.L_x_12096:
[----:B------:R-:W-:Y:S02]  /*bc60*/  LEA R3, R10, UR39, 0x3 ;  /* 0x000000270a037c11 */ /* 0x000fe4000f8e18ff */
[----:B------:R-:W-:Y:S02]  /*bc70*/  SHF.L.U32 R2, R11, 0x1f, RZ ;  /* 0x0000001f0b027819 */ /* 0x000fe400000006ff */
[----:B------:R-:W-:Y:S02]  /*bc80*/  ISETP.NE.AND P3, PT, R17, RZ, PT ;  /* 0x000000ff1100720c */ /* 0x000fe40003f65270 */
[----:B------:R-:W1:Y:S02]  /*bc90*/  SYNCS.PHASECHK.TRANS64.TRYWAIT P4, [R3+URZ+0x16840], R2 ;  /* 0x01684002030075a7 */ /* 0x000e64000808017f */
[----:B-1----:R-:W-:Y:S09]  /*bca0*/  @!P4 BRA `(.L_x_12097) ;  /* 0x000000180080c947 */ /* 0x002ff20003800000 */
.L_x_12142:
[----:B------:R-:W-:Y:S05]  /*bcb0*/  @P3 BRA `(.L_x_12098) ;  /* 0x0000000000143947 */ /* 0x000fea0003800000 */
[----:B------:R-:W-:Y:S01]  /*bcc0*/  ISETP.NE.AND P4, PT, R23, RZ, PT ;  /* 0x000000ff1700720c */ /* 0x000fe20003f85270 */
[----:B-1----:R-:W-:-:S04]  /*bcd0*/  IMAD.MOV.U32 R2, RZ, RZ, 0x4000 ;  /* 0x00004000ff027424 */ /* 0x002fc800078e00ff */
[----:B------:R3:W-:Y:S08]  /*bce0*/  SYNCS.ARRIVE.TRANS64 RZ, [R3+URZ+0x16830], R2 ;  /* 0x0168300203ff79a7 */ /* 0x0007f0000800003f */
[----:B------:R-:W-:Y:S05]  /*bcf0*/  @!P4 BRA `(.L_x_12098) ;  /* 0x000000000004c947 */ /* 0x000fea0003800000 */
[----:B------:R-:W-:Y:S01]  /*bd00*/  BPT.TRAP 0x1 ;  /* 0x000000040000795c */ /* 0x000fe20000300000 */
.L_x_12098:
        /* <DEDUP_REMOVED lines=10> */
[----:B-1-3--:R-:W-:Y:S01]  /*bdb0*/  SHF.L.U32 R3, R19, 0x1f, RZ ;  /* 0x0000001f13037819 */ /* 0x00afe200000006ff */
[----:B------:R-:W-:Y:S01]  /*bdc0*/  UMOV UR10, URZ ;  /* 0x0000003f000a7c82 */ /* 0x000fe20008000000 */
[----:B------:R-:W-:Y:S01]  /*bdd0*/  LEA R2, R18, UR4, 0x3 ;  /* 0x0000000412027c11 */ /* 0x000fe2000f8e18ff */
[----:B------:R-:W-:-:S02]  /*bde0*/  ULEA UR8, UR8, UR39, 0xe ;  /* 0x0000002708087291 */ /* 0x000fc4000f8e703f */
[----:B------:R-:W-:Y:S02]  /*bdf0*/  USHF.L.U32 UR11, UR11, 0x7, URZ ;  /* 0x000000070b0b7899 */ /* 0x000fe4000800063f */
[----:B------:R-:W-:Y:S02]  /*be00*/  UIADD3 UR9, UR9, 0x16830, URZ ;  /* 0x0001683009097890 */ /* 0x000fe4000fffe03f */
[----:B------:R-:W-:-:S09]  /*be10*/  UIADD3 UR8, UR8, 0xe400, URZ ;  /* 0x0000e40008087890 */ /* 0x000fd2000fffe03f */
[----:B------:R1:W-:Y:S01]  /*be20*/  UTMALDG.4D [UR8], [UR6], desc[UR14] ;  /* 0x00000e08060075b4 */ /* 0x0003e20008019000 */
[----:B------:R-:W3:Y:S02]  /*be30*/  SYNCS.PHASECHK.TRANS64.TRYWAIT P4, [R2+URZ+0x60], R3 ;  /* 0x00006003020075a7 */ /* 0x000ee4000808017f */
[----:B-1-3--:R-:W-:Y:S05]  /*be40*/  @!P4 BRA `(.L_x_12099) ;  /* 0x00000018002cc947 */ /* 0x00afea0003800000 */
.L_x_12143:
[----:B------:R-:W-:Y:S05]  /*be50*/  @P3 BRA `(.L_x_12100) ;  /* 0x0000000000183947 */ /* 0x000fea0003800000 */
[----:B------:R-:W-:Y:S02]  /*be60*/  ISETP.NE.AND P3, PT, R23, RZ, PT ;  /* 0x000000ff1700720c */ /* 0x000fe40003f65270 */
[----:B-1----:R-:W-:Y:S02]  /*be70*/  LEA R2, R18, UR39, 0x3 ;  /* 0x0000002712027c11 */ /* 0x002fe4000f8e18ff */
[----:B------:R-:W-:-:S04]  /*be80*/  MOV R3, 0x4000 ;  /* 0x0000400000037802 */ /* 0x000fc80000000f00 */
[----:B------:R3:W-:Y:S05]  /*be90*/  SYNCS.ARRIVE.TRANS64 RZ, [R2+URZ+0x16850], R3 ;  /* 0x0168500302ff79a7 */ /* 0x0007ea000800003f */
[----:B------:R-:W-:Y:S05]  /*bea0*/  @!P3 BRA `(.L_x_12100) ;  /* 0x000000000004b947 */ /* 0x000fea0003800000 */
[----:B------:R-:W-:Y:S01]  /*beb0*/  BPT.TRAP 0x1 ;  /* 0x000000040000795c */ /* 0x000fe20000300000 */
.L_x_12100:
        /* <DEDUP_REMOVED lines=17> */
[----:B----4-:R-:W-:Y:S01]  /*bfd0*/  NOP ;  /* 0x0000000000007918 */ /* 0x010fe20000000000 */
.L_x_12095:
[----:B------:R-:W-:Y:S05]  /*bfe0*/  BSYNC B0 ;  /* 0x0000000000007941 */ /* 0x000fea0003800000 */
.L_x_12094:
[----:B------:R-:W-:Y:S01]  /*bff0*/  UIADD3 UR4, UR45, -0x3, URZ ;  /* 0xfffffffd2d047890 */ /* 0x000fe2000fffe03f */
[----:B------:R-:W-:Y:S02]  /*c000*/  IMAD.MOV.U32 R19, RZ, RZ, R11 ;  /* 0x000000ffff137224 */ /* 0x000fe400078e000b */
[----:B------:R-:W-:-:S03]  /*c010*/  IMAD.MOV.U32 R18, RZ, RZ, R10 ;  /* 0x000000ffff127224 */ /* 0x000fc600078e000a */
[----:B------:R-:W-:-:S07]  /*c020*/  IMAD.U32 R11, RZ, RZ, UR4 ;  /* 0x00000004ff0b7e24 */ /* 0x000fce000f8e00ff */
.L_x_12093:
[----:B------:R-:W-:Y:S01]  /*c030*/  ISETP.NE.AND P3, PT, RZ, UR44, PT ;  /* 0x0000002cff007c0c */ /* 0x000fe2000bf65270 */
[----:B------:R-:W-:-:S12]  /*c040*/  BSSY B0, `(.L_x_12092) ;  /* 0x00000ad000007945 */ /* 0x000fd80003800000 */
[----:B------:R-:W-:Y:S05]  /*c050*/  @!P3 BRA `(.L_x_12101) ;  /* 0x0000000800acb947 */ /* 0x000fea0003800000 */
[----:B-1-3--:R-:W-:-:S07]  /*c060*/  MOV R2, R9 ;  /* 0x0000000900027202 */ /* 0x00afce0000000f00 */
.L_x_12116:
        /* <DEDUP_REMOVED lines=26> */
[----:B------:R-:W-:-:S05]  /*c210*/  IADD3 R4, -R13, RZ, RZ ;  /* 0x000000ff0d047210 */ /* 0x000fca0007ffe1ff */
[----:B------:R-:W-:-:S07]  /*c220*/  IMAD R14, R14, R4, R11 ;  /* 0x000000040e0e7224 */ /* 0x000fce00078e020b */
.L_x_12104:
[----:B------:R-:W-:Y:S02]  /*c230*/  LEA R4, R10, UR39, 0x3 ;  /* 0x000000270a047c11 */ /* 0x000fe4000f8e18ff */
[----:B-1----:R-:W-:Y:S02]  /*c240*/  SHF.L.U32 R3, R12, 0x1f, RZ ;  /* 0x0000001f0c037819 */ /* 0x002fe400000006ff */
[----:B------:R-:W-:Y:S02]  /*c250*/  ISETP.NE.AND P3, PT, R17, RZ, PT ;  /* 0x000000ff1100720c */ /* 0x000fe40003f65270 */
[----:B------:R-:W1:Y:S02]  /*c260*/  SYNCS.PHASECHK.TRANS64.TRYWAIT P4, [R4+URZ+0x16840], R3 ;  /* 0x01684003040075a7 */ /* 0x000e64000808017f */
[----:B-1----:R-:W-:Y:S09]  /*c270*/  @!P4 BRA `(.L_x_12105) ;  /* 0x000000140034c947 */ /* 0x002ff20003800000 */
.L_x_12144:
[----:B------:R-:W-:Y:S05]  /*c280*/  @P3 BRA `(.L_x_12106) ;  /* 0x0000000000143947 */ /* 0x000fea0003800000 */
[----:B------:R-:W-:Y:S01]  /*c290*/  ISETP.NE.AND P4, PT, R23, RZ, PT ;  /* 0x000000ff1700720c */ /* 0x000fe20003f85270 */
[----:B-1----:R-:W-:-:S04]  /*c2a0*/  IMAD.MOV.U32 R3, RZ, RZ, 0x4000 ;  /* 0x00004000ff037424 */ /* 0x002fc800078e00ff */
[----:B------:R2:W-:Y:S08]  /*c2b0*/  SYNCS.ARRIVE.TRANS64 RZ, [R4+URZ+0x16830], R3 ;  /* 0x0168300304ff79a7 */ /* 0x0005f0000800003f */
[----:B------:R-:W-:Y:S05]  /*c2c0*/  @!P4 BRA `(.L_x_12106) ;  /* 0x000000000004c947 */ /* 0x000fea0003800000 */
[----:B------:R-:W-:Y:S01]  /*c2d0*/  BPT.TRAP 0x1 ;  /* 0x000000040000795c */ /* 0x000fe20000300000 */
.L_x_12106:
        /* <DEDUP_REMOVED lines=20> */
.L_x_12145:
[----:B------:R-:W-:Y:S05]  /*c420*/  @P3 BRA `(.L_x_12108) ;  /* 0x0000000000143947 */ /* 0x000fea0003800000 */
[----:B------:R-:W-:Y:S01]  /*c430*/  ISETP.NE.AND P3, PT, R23, RZ, PT ;  /* 0x000000ff1700720c */ /* 0x000fe20003f65270 */
[----:B------:R-:W-:-:S04]  /*c440*/  IMAD.MOV.U32 R3, RZ, RZ, 0x4000 ;  /* 0x00004000ff037424 */ /* 0x000fc800078e00ff */
[----:B------:R2:W-:Y:S08]  /*c450*/  SYNCS.ARRIVE.TRANS64 RZ, [R4+URZ+0x50], R3 ;  /* 0x0000500304ff79a7 */ /* 0x0005f0000800003f */
[----:B------:R-:W-:Y:S05]  /*c460*/  @!P3 BRA `(.L_x_12108) ;  /* 0x000000000004b947 */ /* 0x000fea0003800000 */
[----:B------:R-:W-:Y:S01]  /*c470*/  BPT.TRAP 0x1 ;  /* 0x000000040000795c */ /* 0x000fe20000300000 */
.L_x_12108:
        /* <DEDUP_REMOVED lines=18> */
.L_x_12103:
[----:B------:R-:W-:Y:S05]  /*c5a0*/  BSYNC B1 ;  /* 0x0000000000017941 */ /* 0x000fea0003800000 */
.L_x_12102:
        /* <DEDUP_REMOVED lines=10> */
[----:B------:R-:W-:Y:S02]  /*c650*/  IMAD.MOV.U32 R15, RZ, RZ, R14 ;  /* 0x000000ffff0f7224 */ /* 0x000fe400078e000e */
[----:B------:R-:W-:-:S04]  /*c660*/  IMAD R21, R8, UR36, RZ ;  /* 0x0000002408157c24 */ /* 0x000fc8000f8e02ff */
[----:B------:R-:W-:Y:S01]  /*c670*/  IMAD R21, R0, UR37, R21 ;  /* 0x0000002500157c24 */ /* 0x000fe2000f8e0215 */
[----:B-1----:R-:W-:-:S13]  /*c680*/  ISETP.NE.AND P3, PT, R13, 0x1, PT ;  /* 0x000000010d00780c */ /* 0x002fda0003f65270 */
[----:B--2---:R-:W1:Y:S02]  /*c690*/  @P3 LDC.64 R2, c[0x0][0x420] ;  /* 0x00010800ff023b82 */ /* 0x004e640000000a00 */
        /* <DEDUP_REMOVED lines=10> */
[----:B------:R-:W-:-:S05]  /*c740*/  IADD3 R4, -R15, RZ, RZ ;  /* 0x000000ff0f047210 */ /* 0x000fca0007ffe1ff */
[----:B------:R-:W-:-:S07]  /*c750*/  IMAD R14, R13, R4, R14 ;  /* 0x000000040d0e7224 */ /* 0x000fce00078e020e */
.L_x_12111:
[----:B-12---:R-:W-:Y:S02]  /*c760*/  LEA R3, R18, UR39, 0x3 ;  /* 0x0000002712037c11 */ /* 0x006fe4000f8e18ff */
[----:B------:R-:W-:Y:S02]  /*c770*/  SHF.L.U32 R4, R19, 0x1f, RZ ;  /* 0x0000001f13047819 */ /* 0x000fe400000006ff */
[----:B------:R-:W-:Y:S02]  /*c780*/  ISETP.NE.AND P3, PT, R17, RZ, PT ;  /* 0x000000ff1100720c */ /* 0x000fe40003f65270 */
[----:B------:R-:W1:Y:S02]  /*c790*/  SYNCS.PHASECHK.TRANS64.TRYWAIT P4, [R3+URZ+0x16840], R4 ;  /* 0x01684004030075a7 */ /* 0x000e64000808017f */
[----:B-1----:R-:W-:Y:S09]  /*c7a0*/  @!P4 BRA `(.L_x_12112) ;  /* 0x000000100010c947 */ /* 0x002ff20003800000 */
.L_x_12146:
[----:B------:R-:W-:Y:S05]  /*c7b0*/  @P3 BRA `(.L_x_12113) ;  /* 0x0000000000143947 */ /* 0x000fea0003800000 */
[----:B------:R-:W-:Y:S01]  /*c7c0*/  ISETP.NE.AND P4, PT, R23, RZ, PT ;  /* 0x000000ff1700720c */ /* 0x000fe20003f85270 */
[----:B-1----:R-:W-:-:S04]  /*c7d0*/  IMAD.MOV.U32 R4, RZ, RZ, 0x4000 ;  /* 0x00004000ff047424 */ /* 0x002fc800078e00ff */
[----:B------:R2:W-:Y:S08]  /*c7e0*/  SYNCS.ARRIVE.TRANS64 RZ, [R3+URZ+0x16830], R4 ;  /* 0x0168300403ff79a7 */ /* 0x0005f0000800003f */
[----:B------:R-:W-:Y:S05]  /*c7f0*/  @!P4 BRA `(.L_x_12113) ;  /* 0x000000000004c947 */ /* 0x000fea0003800000 */
[----:B------:R-:W-:Y:S01]  /*c800*/  BPT.TRAP 0x1 ;  /* 0x000000040000795c */ /* 0x000fe20000300000 */
.L_x_12113:
        /* <DEDUP_REMOVED lines=20> */
.L_x_12147:
[----:B------:R-:W-:Y:S05]  /*c950*/  @P3 BRA `(.L_x_12115) ;  /* 0x0000000000143947 */ /* 0x000fea0003800000 */
[----:B------:R-:W-:Y:S01]  /*c960*/  ISETP.NE.AND P3, PT, R23, RZ, PT ;  /* 0x000000ff1700720c */ /* 0x000fe20003f65270 */
[----:B------:R-:W-:-:S04]  /*c970*/  IMAD.MOV.U32 R4, RZ, RZ, 0x4000 ;  /* 0x00004000ff047424 */ /* 0x000fc800078e00ff */
[----:B------:R2:W-:Y:S08]  /*c980*/  SYNCS.ARRIVE.TRANS64 RZ, [R3+URZ+0x50], R4 ;  /* 0x0000500403ff79a7 */ /* 0x0005f0000800003f */
[----:B------:R-:W-:Y:S05]  /*c990*/  @!P3 BRA `(.L_x_12115) ;  /* 0x000000000004b947 */ /* 0x000fea0003800000 */
[----:B------:R-:W-:Y:S01]  /*c9a0*/  BPT.TRAP 0x1 ;  /* 0x000000040000795c */ /* 0x000fe20000300000 */
.L_x_12115:
        /* <DEDUP_REMOVED lines=18> */
.L_x_12110:
[----:B------:R-:W-:Y:S05]  /*cad0*/  BSYNC B1 ;  /* 0x0000000000017941 */ /* 0x000fea0003800000 */
.L_x_12109:
[C---:B------:R-:W-:Y:S02]  /*cae0*/  ISETP.GT.AND P3, PT, R11.reuse, 0x1, PT ;  /* 0x000000010b00780c */ /* 0x040fe40003f64270 */
[----:B------:R-:W-:-:S11]  /*caf0*/  IADD3 R11, R11, -0x2, RZ ;  /* 0xfffffffe0b0b7810 */ /* 0x000fd60007ffe0ff */
[----:B------:R-:W-:Y:S05]  /*cb00*/  @P3 BRA `(.L_x_12116) ;  /* 0xfffffff400583947 */ /* 0x000fea000383ffff */
.L_x_12101:
[----:B------:R-:W-:Y:S05]  /*cb10*/  BSYNC B0 ;  /* 0x0000000000007941 */ /* 0x000fea0003800000 */
.L_x_12092:
[----:B------:R-:W-:Y:S04]  /*cb20*/  BSSY B0, `(.L_x_12117) ;  /* 0x000000e000007945 */ /* 0x000fe80003800000 */
[----:B------:R-:W-:Y:S05]  /*cb30*/  @P2 BRA `(.L_x_12118) ;  /* 0x0000000000302947 */ /* 0x000fea0003800000 */
[----:B------:R-:W4:Y:S01]  /*cb40*/  S2R R11, SR_LANEID ;  /* 0x00000000000b7919 */ /* 0x000f220000000000 */
[----:B------:R-:W-:Y:S01]  /*cb50*/  VOTEU.ANY UR4, UPT, PT ;  /* 0x0000000000047886 */ /* 0x000fe200038e0100 */
[----:B-123--:R-:W1:Y:S01]  /*cb60*/  LDC.64 R2, c[0x0][0xdf0] ;  /* 0x00037c00ff027b82 */ /* 0x00ee620000000a00 */
[----:B------:R-:W4:Y:S08]  /*cb70*/  FLO.U32 R0, UR4 ;  /* 0x0000000400007d00 */ /* 0x000f3000080e0000 */
[----:B------:R-:W1:Y:S01]  /*cb80*/  POPC R5, UR4 ;  /* 0x0000000400057d09 */ /* 0x000e620008000000 */
[----:B----4-:R-:W-:-:S13]  /*cb90*/  ISETP.EQ.U32.AND P1, PT, R0, R11, PT ;  /* 0x0000000b0000720c */ /* 0x010fda0003f22070 */
[----:B-1----:R-:W2:Y:S01]  /*cba0*/  @P1 ATOMG.E.ADD.STRONG.GPU PT, R3, desc[UR48][R2.64], R5 ;  /* 0x00000005020319a8 */ /* 0x002ea200081ee1f0 */
[----:B------:R-:W1:Y:S02]  /*cbb0*/  S2R R4, SR_LTMASK ;  /* 0x0000000000047919 */ /* 0x000e640000003900 */
[----:B-1----:R-:W-:-:S04]  /*cbc0*/  LOP3.LUT R4, R4, UR4, RZ, 0xc0, !PT ;  /* 0x0000000404047c12 */ /* 0x002fc8000f8ec0ff */
[----:B------:R-:W1:Y:S01]  /*cbd0*/  POPC R11, R4 ;  /* 0x00000004000b7309 */ /* 0x000e620000000000 */
[----:B--2---:R-:W1:Y:S02]  /*cbe0*/  SHFL.IDX PT, R0, R3, R0, 0x1f ;  /* 0x00001f0003007589 */ /* 0x004e6400000e0000 */
[----:B-1----:R-:W-:-:S07]  /*cbf0*/  IADD3 R22, R0, UR46, R11 ;  /* 0x0000002e00167c10 */ /* 0x002fce000fffe00b */
.L_x_12118:
[----:B------:R-:W-:Y:S05]  /*cc00*/  BSYNC B0 ;  /* 0x0000000000007941 */ /* 0x000fea0003800000 */
.L_x_12117:
[----:B------:R-:W-:Y:S04]  /*cc10*/  BSSY B0, `(.L_x_12119) ;  /* 0x000001d000007945 */ /* 0x000fe80003800000 */
[----:B------:R-:W-:Y:S05]  /*cc20*/  @!P0 BRA `(.L_x_12120) ;  /* 0x00000000006c8947 */ /* 0x000fea0003800000 */
[----:B-123--:R-:W-:Y:S02]  /*cc30*/  LEA R3, R18, UR39, 0x3 ;  /* 0x0000002712037c11 */ /* 0x00efe4000f8e18ff */
[----:B------:R-:W-:Y:S02]  /*cc40*/  SHF.L.U32 R0, R19, 0x1f, RZ ;  /* 0x0000001f13007819 */ /* 0x000fe400000006ff */
[----:B------:R-:W-:Y:S02]  /*cc50*/  ISETP.NE.AND P1, PT, R17, RZ, PT ;  /* 0x000000ff1100720c */ /* 0x000fe40003f25270 */
[----:B------:R-:W1:Y:S02]  /*cc60*/  SYNCS.PHASECHK.TRANS64.TRYWAIT P0, [R3+URZ+0x16860], R0 ;  /* 0x01686000030075a7 */ /* 0x000e64000800017f */
[----:B-1----:R-:W-:Y:S09]  /*cc70*/  @!P0 BRA `(.L_x_12121) ;  /* 0x0000000c00048947 */ /* 0x002ff20003800000 */
.L_x_12148:
[----:B------:R-:W-:Y:S05]  /*cc80*/  @P1 BRA `(.L_x_12122) ;  /* 0x0000000000141947 */ /* 0x000fea0003800000 */
[----:B------:R-:W-:Y:S01]  /*cc90*/  ISETP.NE.AND P0, PT, R23, RZ, PT ;  /* 0x000000ff1700720c */ /* 0x000fe20003f05270 */
[----:B-1----:R-:W-:-:S04]  /*cca0*/  IMAD.MOV.U32 R0, RZ, RZ, 0x4000 ;  /* 0x00004000ff007424 */ /* 0x002fc800078e00ff */
[----:B------:R2:W-:Y:S08]  /*ccb0*/  SYNCS.ARRIVE.TRANS64 RZ, [R3+URZ+0x16850], R0 ;  /* 0x0168500003ff79a7 */ /* 0x0005f0000800003f */
[----:B------:R-:W-:Y:S05]  /*ccc0*/  @!P0 BRA `(.L_x_12122) ;  /* 0x0000000000048947 */ /* 0x000fea0003800000 */
[----:B------:R-:W-:Y:S01]  /*ccd0*/  BPT.TRAP 0x1 ;  /* 0x000000040000795c */ /* 0x000fe20000300000 */
.L_x_12122:
        /* <DEDUP_REMOVED lines=15> */
[----:B----4-:R-:W-:Y:S01]  /*cdd0*/  NOP ;  /* 0x0000000000007918 */ /* 0x010fe20000000000 */
.L_x_12120:
[----:B------:R-:W-:Y:S05]  /*cde0*/  BSYNC B0 ;  /* 0x0000000000007941 */ /* 0x000fea0003800000 */
.L_x_12119:
[----:B------:R-:W-:Y:S02]  /*cdf0*/  VIADD R18, R18, 0x1 ;  /* 0x0000000112127836 */ /* 0x000fe40000000000 */
[----:B--2---:R-:W-:-:S03]  /*ce00*/  IMAD.MOV.U32 R13, RZ, RZ, R22 ;  /* 0x000000ffff0d7224 */ /* 0x004fc600078e0016 */
[----:B------:R-:W-:-:S04]  /*ce10*/  ISETP.NE.AND P0, PT, R18, 0x2, PT ;  /* 0x000000021200780c */ /* 0x000fc80003f05270 */
[----:B-1----:R-:W-:Y:S02]  /*ce20*/  SEL R0, RZ, 0x1, P0 ;  /* 0x00000001ff007807 */ /* 0x002fe40000000000 */
[----:B------:R-:W-:Y:S02]  /*ce30*/  SEL R18, R18, RZ, P0 ;  /* 0x000000ff12127207 */ /* 0x000fe40000000000 */
[----:B------:R-:W-:-:S07]  /*ce40*/  LOP3.LUT R19, R19, R0, RZ, 0x3c, !PT ;  /* 0x0000000013137212 */ /* 0x000fce00078e3cff */
.L_x_12081:
[----:B------:R-:W-:Y:S05]  /*ce50*/  BSYNC B6 ;  /* 0x0000000000067941 */ /* 0x000fea0003800000 */
.L_x_12079:
[----:B------:R-:W-:-:S03]  /*ce60*/  UMOV UR4, 0xffffffff ;  /* 0xffffffff00047882 */ /* 0x000fc60000000000 */
[----:B------:R-:W-:Y:S05]  /*ce70*/  BRA.DIV UR4, `(.L_x_12123) ;  /* 0x0000000a04987947 */ /* 0x000fea000b800000 */
[----:B------:R1:W2:Y:S02]  /*ce80*/  SHFL.IDX PT, R14, R13, RZ, 0x1f ;  /* 0x00001fff0d0e7589 */ /* 0x0002a400000e0000 */
.L_x_12151:
[----:B------:R-:W-:Y:S01]  /*ce90*/  ISETP.NE.AND P0, PT, R23, RZ, PT ;  /* 0x000000ff1700720c */ /* 0x000fe20003f05270 */
[----:B------:R-:W-:Y:S05]  /*cea0*/  WARPSYNC.ALL ;  /* 0x0000000000007948 */ /* 0x000fea0003800000 */
[----:B------:R-:W-:Y:S01]  /*ceb0*/  BAR.SYNC.DEFER_BLOCKING 0x4, 0x1a0 ;  /* 0x0106800000007b1d */ /* 0x000fe20000010000 */
[----:B--2---:R-:W-:-:S05]  /*cec0*/  IMAD.MOV.U32 R22, RZ, RZ, R14 ;  /* 0x000000ffff167224 */ /* 0x004fca00078e000e */
[----:B------:R-:W-:Y:S01]  /*ced0*/  ULDC UR4, c[0x0][0xda8] ;  /* 0x00036a0000047ab9 */ /* 0x000fe20000000800 */
[----:B------:R-:W-:Y:S01]  /*cee0*/  @!P0 MOV R0, 0x400 ;  /* 0x0000040000008802 */ /* 0x000fe20000000f00 */
[----:B---3--:R-:W2:Y:S03]  /*cef0*/  @!P0 S2R R3, SR_CgaCtaId ;  /* 0x0000000000038919 */ /* 0x008ea60000008800 */
[----:B--2---:R-:W-:-:S05]  /*cf00*/  @!P0 LEA R0, R3, R0, 0x18 ;  /* 0x0000000003008211 */ /* 0x004fca00078ec0ff */
[----:B------:R2:W-:Y:S01]  /*cf10*/  @!P0 STS [R0+0x168d0], R13 ;  /* 0x0168d00d00008388 */ /* 0x0005e20000000800 */
[----:B------:R-:W-:Y:S06]  /*cf20*/  BAR.ARV 0x5, 0x1a0 ;  /* 0x0146800000007b1d */ /* 0x000fec0000002000 */
[----:B------:R-:W-:-:S13]  /*cf30*/  ISETP.GE.AND P0, PT, R22, UR4, PT ;  /* 0x0000000416007c0c */ /* 0x000fda000bf06270 */
[----:B--2---:R-:W-:Y:S05]  /*cf40*/  @!P0 BRA `(.L_x_12124) ;  /* 0xffffffd800d48947 */ /* 0x004fea000383ffff */
.L_x_12076:
[----:B------:R-:W2:Y:S01]  /*cf50*/  S2R R3, SR_CgaCtaId ;  /* 0x0000000000037919 */ /* 0x000ea20000008800 */
[----:B------:R-:W-:Y:S01]  /*cf60*/  UIADD3 UR47, UR47, 0x1, URZ ;  /* 0x000000012f2f7890 */ /* 0x000fe2000fffe03f */
[----:B------:R-:W-:-:S03]  /*cf70*/  MOV R0, 0x400 ;  /* 0x0000040000007802 */ /* 0x000fc60000000f00 */
[----:B------:R-:W-:-:S04]  /*cf80*/  ULEA.HI UR4, UR47, UR47, URZ, 0x1 ;  /* 0x0000002f2f047291 */ /* 0x000fc8000f8f083f */
[----:B------:R-:W-:-:S04]  /*cf90*/  ULOP3.LUT UR4, UR4, 0xfffffffe, URZ, 0xc0, !UPT ;  /* 0xfffffffe04047892 */ /* 0x000fc8000f8ec03f */
[----:B------:R-:W-:-:S06]  /*cfa0*/  UIADD3 UR4, UR47, -UR4, URZ ;  /* 0x800000042f047290 */ /* 0x000fcc000fffe03f */
[----:B------:R-:W-:Y:S02]  /*cfb0*/  MOV R2, UR4 ;  /* 0x0000000400027c02 */ /* 0x000fe40008000f00 */
[----:B--2---:R-:W-:Y:S02]  /*cfc0*/  LEA R7, R3, R0, 0x18 ;  /* 0x0000000003077211 */ /* 0x004fe400078ec0ff */
[----:B------:R-:W-:-:S04]  /*cfd0*/  SHF.L.U32 R0, R2, 0x1f, RZ ;  /* 0x0000001f02007819 */ /* 0x000fc800000006ff */
[----:B------:R-:W2:Y:S02]  /*cfe0*/  SYNCS.PHASECHK.TRANS64.TRYWAIT P0, [R7+URZ+0x16820], R0 ;  /* 0x01682000070075a7 */ /* 0x000ea4000800017f */
[----:B--2---:R-:W-:Y:S05]  /*cff0*/  @!P0 BRA `(.L_x_12125) ;  /* 0x00000008005c8947 */ /* 0x004fea0003800000 */
.L_x_12152:
        /* <DEDUP_REMOVED lines=11> */
.L_x_12128:
        /* <DEDUP_REMOVED lines=8> */
[----:B------:R-:W-:Y:S02]  /*d130*/  LOP3.LUT R0, R19, R2, RZ, 0x3c, !PT ;  /* 0x0000000213007212 */ /* 0x000fe400078e3cff */
[----:B------:R-:W-:-:S02]  /*d140*/  LEA R3, R6, R3, 0x3 ;  /* 0x0000000306037211 */ /* 0x000fc400078e18ff */
[----:B------:R-:W-:Y:S01]  /*d150*/  SHF.L.U32 R0, R0, 0x1f, RZ ;  /* 0x0000001f00007819 */ /* 0x000fe200000006ff */
[----:B--2---:R-:W-:Y:S06]  /*d160*/  @!P1 BRA `(.L_x_12129) ;  /* 0x0000000800149947 */ /* 0x004fec0003800000 */
.L_x_12153:
[----:B------:R-:W3:Y:S02]  /*d170*/  SYNCS.PHASECHK.TRANS64.TRYWAIT P1, [R3+URZ], R0 ;  /* 0x00000000030075a7 */ /* 0x000ee4000802017f */
[----:B---3--:R-:W-:Y:S05]  /*d180*/  @!P1 BRA `(.L_x_12130) ;  /* 0x0000000800209947 */ /* 0x008fea0003800000 */
.L_x_12154:
[----:B------:R-:W-:Y:S05]  /*d190*/  @!P0 BRA `(.L_x_12131) ;  /* 0x0000000000048947 */ /* 0x000fea0003800000 */
[----:B------:R-:W-:Y:S01]  /*d1a0*/  BPT.TRAP 0x1 ;  /* 0x000000040000795c */ /* 0x000fe20000300000 */
.L_x_12131:
[----:B---3--:R-:W-:-:S04]  /*d1b0*/  VIADD R3, R7, 0x16860 ;  /* 0x0001686007037836 */ /* 0x008fc80000000000 */
[----:B--2---:R-:W-:-:S04]  /*d1c0*/  IMAD R5, R18, 0x8, R3 ;  /* 0x0000000812057824 */ /* 0x004fc800078e0203 */
[----:B------:R-:W2:Y:S02]  /*d1d0*/  SYNCS.PHASECHK.TRANS64.TRYWAIT P0, [R5+URZ], R4 ;  /* 0x00000004050075a7 */ /* 0x000ea4000800017f */
[----:B--2---:R-:W-:Y:S05]  /*d1e0*/  @!P0 BRA `(.L_x_12132) ;  /* 0x00000008001c8947 */ /* 0x004fea0003800000 */
.L_x_12155:
[----:B------:R-:W-:-:S07]  /*d1f0*/  IMAD R3, R6, 0x8, R3 ;  /* 0x0000000806037824 */ /* 0x000fce00078e0203 */
.L_x_12133:
[----:B---3--:R3:W4:Y:S02]  /*d200*/  SYNCS.PHASECHK.TRANS64.TRYWAIT P0, [R3+URZ], R0 ;  /* 0x00000000030075a7 */ /* 0x008724000800017f */
[----:B----4-:R-:W-:Y:S05]  /*d210*/  @!P0 NANOSLEEP.SYNCS 0x989680 ;  /* 0x009896800000895d */ /* 0x010fea0003900000 */
[----:B------:R-:W4:Y:S02]  /*d220*/  @!P0 SYNCS.PHASECHK.TRANS64 P0, [R3+URZ], R0 ;  /* 0x00000000030085a7 */ /* 0x000f24000800007f */
[----:B----4-:R-:W-:Y:S05]  /*d230*/  @!P0 BRA `(.L_x_12133) ;  /* 0xfffffffc00f08947 */ /* 0x010fea000383ffff */
.L_x_12127:
[----:B------:R-:W-:Y:S05]  /*d240*/  BSYNC B0 ;  /* 0x0000000000007941 */ /* 0x000fea0003800000 */
.L_x_12126:
[----:B------:R-:W-:Y:S05]  /*d250*/  EXIT ;  /* 0x000000000000794d */ /* 0x000fea0003800000 */
.L_x_12033:
[----:B-1----:R-:W-:-:S04]  /*d260*/  IMAD.U32 R3, RZ, RZ, UR40 ;  /* 0x00000028ff037e24 */ /* 0x002fc8000f8e00ff */
[----:B------:R1:W2:Y:S03]  /*d270*/  SYNCS.PHASECHK.TRANS64.TRYWAIT P1, [R3+URZ+0x16800], R0 ;  /* 0x01680000030075a7 */ /* 0x0002a6000802017f */
[----:B--2---:R-:W-:Y:S05]  /*d280*/  @!P1 NANOSLEEP.SYNCS 0x989680 ;  /* 0x009896800000995d */ /* 0x004fea0003900000 */
[----:B------:R-:W2:Y:S02]  /*d290*/  @!P1 SYNCS.PHASECHK.TRANS64 P1, [R3+URZ+0x16800], R0 ;  /* 0x01680000030095a7 */ /* 0x000ea4000802007f */
[----:B--2---:R-:W-:Y:S05]  /*d2a0*/  @!P1 BRA `(.L_x_12033) ;  /* 0xfffffffc00ec9947 */ /* 0x004fea000383ffff */
[----:B------:R-:W-:Y:S05]  /*d2b0*/  BRA `(.L_x_12134) ;  /* 0xffffff4000a07947 */ /* 0x000fea000383ffff */
.L_x_12037:
[----:B--2---:R2:W3:Y:S02]  /*d2c0*/  SYNCS.PHASECHK.TRANS64.TRYWAIT P2, [R0+URZ+0x16830], R3 ;  /* 0x01683003000075a7 */ /* 0x0044e4000804017f */
[----:B---3--:R-:W-:Y:S05]  /*d2d0*/  @!P2 NANOSLEEP.SYNCS 0x989680 ;  /* 0x009896800000a95d */ /* 0x008fea0003900000 */
[----:B------:R-:W3:Y:S02]  /*d2e0*/  @!P2 SYNCS.PHASECHK.TRANS64 P2, [R0+URZ+0x16830], R3 ;  /* 0x016830030000a5a7 */ /* 0x000ee4000804007f */
[----:B---3--:R-:W-:Y:S05]  /*d2f0*/  @!P2 BRA `(.L_x_12037) ;  /* 0xfffffffc00f0a947 */ /* 0x008fea000383ffff */
[----:B------:R-:W-:Y:S05]  /*d300*/  BRA `(.L_x_12036) ;  /* 0xffffff4000c47947 */ /* 0x000fea000383ffff */
.L_x_12042:
[----:B--2---:R-:W-:-:S04]  /*d310*/  MOV R7, UR6 ;  /* 0x0000000600077c02 */ /* 0x004fc80008000f00 */
[----:B------:R2:W3:Y:S03]  /*d320*/  SYNCS.PHASECHK.TRANS64.TRYWAIT P3, [R7+URZ+0x16830], R6 ;  /* 0x01683006070075a7 */ /* 0x0004e6000806017f */
[----:B---3--:R-:W-:Y:S05]  /*d330*/  @!P3 NANOSLEEP.SYNCS 0x989680 ;  /* 0x009896800000b95d */ /* 0x008fea0003900000 */
[----:B------:R-:W3:Y:S02]  /*d340*/  @!P3 SYNCS.PHASECHK.TRANS64 P3, [R7+URZ+0x16830], R6 ;  /* 0x016830060700b5a7 */ /* 0x000ee4000806007f */
[----:B---3--:R-:W-:Y:S05]  /*d350*/  @!P3 BRA `(.L_x_12042) ;  /* 0xfffffffc00ecb947 */ /* 0x008fea000383ffff */
[----:B------:R-:W-:Y:S05]  /*d360*/  BRA `(.L_x_12039) ;  /* 0xffffff6c007c7947 */ /* 0x000fea000383ffff */
.L_x_12046:
[----:B--2---:R-:W-:-:S04]  /*d370*/  IMAD.U32 R7, RZ, RZ, UR6 ;  /* 0x00000006ff077e24 */ /* 0x004fc8000f8e00ff */
[----:B------:R2:W3:Y:S03]  /*d380*/  SYNCS.PHASECHK.TRANS64.TRYWAIT P2, [R7+URZ+0x16850], R6 ;  /* 0x01685006070075a7 */ /* 0x0004e6000804017f */
[----:B---3--:R-:W-:Y:S05]  /*d390*/  @!P2 NANOSLEEP.SYNCS 0x989680 ;  /* 0x009896800000a95d */ /* 0x008fea0003900000 */
[----:B------:R-:W3:Y:S02]  /*d3a0*/  @!P2 SYNCS.PHASECHK.TRANS64 P2, [R7+URZ+0x16850], R6 ;  /* 0x016850060700a5a7 */ /* 0x000ee4000804007f */
[----:B---3--:R-:W-:Y:S05]  /*d3b0*/  @!P2 BRA `(.L_x_12046) ;  /* 0xfffffffc00eca947 */ /* 0x008fea000383ffff */
[----:B------:R-:W-:Y:S05]  /*d3c0*/  BRA `(.L_x_12043) ;  /* 0xffffff6c00ec7947 */ /* 0x000fea000383ffff */
.L_x_12052:
[----:B--2---:R-:W-:-:S04]  /*d3d0*/  IMAD.U32 R7, RZ, RZ, UR6 ;  /* 0x00000006ff077e24 */ /* 0x004fc8000f8e00ff */
[----:B------:R2:W3:Y:S03]  /*d3e0*/  SYNCS.PHASECHK.TRANS64.TRYWAIT P3, [R7+URZ+0x16830], R6 ;  /* 0x01683006070075a7 */ /* 0x0004e6000806017f */
[----:B---3--:R-:W-:Y:S05]  /*d3f0*/  @!P3 NANOSLEEP.SYNCS 0x989680 ;  /* 0x009896800000b95d */ /* 0x008fea0003900000 */
[----:B------:R-:W3:Y:S02]  /*d400*/  @!P3 SYNCS.PHASECHK.TRANS64 P3, [R7+URZ+0x16830], R6 ;  /* 0x016830060700b5a7 */ /* 0x000ee4000806007f */
[----:B---3--:R-:W-:Y:S05]  /*d410*/  @!P3 BRA `(.L_x_12052) ;  /* 0xfffffffc00ecb947 */ /* 0x008fea000383ffff */
[----:B------:R-:W-:Y:S05]  /*d420*/  BRA `(.L_x_12049) ;  /* 0xffffff9800cc7947 */ /* 0x000fea000383ffff */
.L_x_12056:
[----:B--2---:R-:W-:-:S04]  /*d430*/  IMAD.U32 R7, RZ, RZ, UR6 ;  /* 0x00000006ff077e24 */ /* 0x004fc8000f8e00ff */
[----:B------:R2:W3:Y:S03]  /*d440*/  SYNCS.PHASECHK.TRANS64.TRYWAIT P2, [R7+URZ+0x16850], R6 ;  /* 0x01685006070075a7 */ /* 0x0004e6000804017f */
[----:B---3--:R-:W-:Y:S05]  /*d450*/  @!P2 NANOSLEEP.SYNCS 0x989680 ;  /* 0x009896800000a95d */ /* 0x008fea0003900000 */
[----:B------:R-:W3:Y:S02]  /*d460*/  @!P2 SYNCS.PHASECHK.TRANS64 P2, [R7+URZ+0x16850], R6 ;  /* 0x016850060700a5a7 */ /* 0x000ee4000804007f */
[----:B---3--:R-:W-:Y:S05]  /*d470*/  @!P2 BRA `(.L_x_12056) ;  /* 0xfffffffc00eca947 */ /* 0x008fea000383ffff */
[----:B------:R-:W-:Y:S05]  /*d480*/  BRA `(.L_x_12053) ;  /* 0xffffff9c003c7947 */ /* 0x000fea000383ffff */
.L_x_12061:
[----:B--2---:R-:W-:-:S04]  /*d490*/  IMAD.U32 R5, RZ, RZ, UR5 ;  /* 0x00000005ff057e24 */ /* 0x004fc8000f8e00ff */
[----:B------:R2:W3:Y:S03]  /*d4a0*/  SYNCS.PHASECHK.TRANS64.TRYWAIT P0, [R5+URZ+0x16850], R4 ;  /* 0x01685004050075a7 */ /* 0x0004e6000800017f */
[----:B---3--:R-:W-:Y:S05]  /*d4b0*/  @!P0 NANOSLEEP.SYNCS 0x989680 ;  /* 0x009896800000895d */ /* 0x008fea0003900000 */
[----:B------:R-:W3:Y:S02]  /*d4c0*/  @!P0 SYNCS.PHASECHK.TRANS64 P0, [R5+URZ+0x16850], R4 ;  /* 0x01685004050085a7 */ /* 0x000ee4000800007f */
[----:B---3--:R-:W-:Y:S05]  /*d4d0*/  @!P0 BRA `(.L_x_12061) ;  /* 0xfffffffc00ec8947 */ /* 0x008fea000383ffff */
[----:B------:R-:W-:Y:S05]  /*d4e0*/  BRA `(.L_x_12060) ;  /* 0xffffffbc00a07947 */ /* 0x000fea000383ffff */
.L_x_12085:
[----:B------:R-:W-:Y:S01]  /*d4f0*/  MOV R13, R16 ;  /* 0x00000010000d7202 */ /* 0x000fe20000000f00 */
[----:B------:R-:W-:Y:S02]  /*d500*/  IMAD.MOV.U32 R12, RZ, RZ, RZ ;  /* 0x000000ffff0c7224 */ /* 0x000fe400078e00ff */
[----:B------:R-:W-:Y:S02]  /*d510*/  IMAD.MOV.U32 R11, RZ, RZ, 0x1f ;  /* 0x0000001fff0b7424 */ /* 0x000fe400078e00ff */
[----:B------:R-:W-:-:S07]  /*d520*/  IMAD.MOV.U32 R15, RZ, RZ, -0x1 ;  /* 0xffffffffff0f7424 */ /* 0x000fce00078e00ff */
[----:B------:R-:W-:Y:S05]  /*d530*/  WARPSYNC.COLLECTIVE R15, `(.L_x_12135) ;  /* 0x000000000f087348 */ /* 0x000fea0003c00000 */
[----:B------:R1:W2:Y:S02]  /*d540*/  SHFL.IDX P6, R14, R13, R12, R11 ;  /* 0x0000000c0d0e7389 */ /* 0x0002a400000c000b */
[----:B-12---:R-:W-:Y:S01]  /*d550*/  ENDCOLLECTIVE ;  /* 0x000000000000791b */ /* 0x006fe20003800000 */
.L_x_12135:
[----:B------:R-:W-:Y:S05]  /*d560*/  BRA `(.L_x_12136) ;  /* 0xffffffdc00ec7947 */ /* 0x000fea000383ffff */
.L_x_12086:
[----:B------:R-:W-:Y:S01]  /*d570*/  BSSY B0, `(.L_x_12137) ;  /* 0x0000006000007945 */ /* 0x000fe20003800000 */
[----:B------:R-:W-:-:S07]  /*d580*/  IMAD.MOV.U32 R15, RZ, RZ, -0x1 ;  /* 0xffffffffff0f7424 */ /* 0x000fce00078e00ff */
[----:B------:R-:W-:Y:S05]  /*d590*/  WARPSYNC.COLLECTIVE R15, `(.L_x_12138) ;  /* 0x000000000f0c7348 */ /* 0x000fea0003c00000 */
[----:B------:R-:W-:Y:S02]  /*d5a0*/  ELECT P6, UR62, PT ;  /* 0x00000000003e782f */ /* 0x000fe400038c0000 */
[----:B------:R-:W-:Y:S01]  /*d5b0*/  MOV R14, UR62 ;  /* 0x0000003e000e7c02 */ /* 0x000fe20008000f00 */
[----:B------:R-:W-:Y:S10]  /*d5c0*/  ENDCOLLECTIVE ;  /* 0x000000000000791b */ /* 0x000ff40003800000 */
.L_x_12138:
[----:B------:R-:W-:Y:S05]  /*d5d0*/  BSYNC B0 ;  /* 0x0000000000007941 */ /* 0x000fea0003800000 */
.L_x_12137:
[----:B------:R-:W-:Y:S01]  /*d5e0*/  PLOP3.LUT P0, PT, P6, PT, PT, 0x80, 0x0 ;  /* 0x000000000000781c */ /* 0x000fe2000370f070 */
[----:B------:R-:W-:-:S12]  /*d5f0*/  BRA `(.L_x_12139) ;  /* 0xffffffdc00d87947 */ /* 0x000fd8000383ffff */
.L_x_12089:
[----:B--2---:R2:W3:Y:S02]  /*d600*/  SYNCS.PHASECHK.TRANS64.TRYWAIT P4, [R13+URZ+0x16840], R12 ;  /* 0x0168400c0d0075a7 */ /* 0x0044e4000808017f */
[----:B---3--:R-:W-:Y:S05]  /*d610*/  @!P4 NANOSLEEP.SYNCS 0x989680 ;  /* 0x009896800000c95d */ /* 0x008fea0003900000 */
[----:B------:R-:W3:Y:S02]  /*d620*/  @!P4 SYNCS.PHASECHK.TRANS64 P4, [R13+URZ+0x16840], R12 ;  /* 0x0168400c0d00c5a7 */ /* 0x000ee4000808007f */
[----:B---3--:R-:W-:Y:S05]  /*d630*/  @!P4 BRA `(.L_x_12089) ;  /* 0xfffffffc00f0c947 */ /* 0x008fea000383ffff */
[----:B------:R-:W-:Y:S05]  /*d640*/  BRA `(.L_x_12140) ;  /* 0xffffffe0002c7947 */ /* 0x000fea000383ffff */
.L_x_12091:
[----:B-1----:R-:W-:-:S04]  /*d650*/  MOV R5, UR39 ;  /* 0x0000002700057c02 */ /* 0x002fc80008000f00 */
[----:B------:R1:W3:Y:S03]  /*d660*/  SYNCS.PHASECHK.TRANS64.TRYWAIT P3, [R5+URZ+0x16820], R4 ;  /* 0x01682004050075a7 */ /* 0x0002e6000806017f */
[----:B---3--:R-:W-:Y:S05]  /*d670*/  @!P3 NANOSLEEP.SYNCS 0x989680 ;  /* 0x009896800000b95d */ /* 0x008fea0003900000 */
[----:B------:R-:W3:Y:S02]  /*d680*/  @!P3 SYNCS.PHASECHK.TRANS64 P3, [R5+URZ+0x16820], R4 ;  /* 0x016820040500b5a7 */ /* 0x000ee4000806007f */
[----:B---3--:R-:W-:Y:S05]  /*d690*/  @!P3 BRA `(.L_x_12091) ;  /* 0xfffffffc00ecb947 */ /* 0x008fea000383ffff */
[----:B------:R-:W-:Y:S05]  /*d6a0*/  BRA `(.L_x_12141) ;  /* 0xffffffe000cc7947 */ /* 0x000fea000383ffff */
.L_x_12097:
[----:B-1----:R1:W3:Y:S02]  /*d6b0*/  SYNCS.PHASECHK.TRANS64.TRYWAIT P4, [R3+URZ+0x16840], R2 ;  /* 0x01684002030075a7 */ /* 0x0022e4000808017f */
[----:B---3--:R-:W-:Y:S05]  /*d6c0*/  @!P4 NANOSLEEP.SYNCS 0x989680 ;  /* 0x009896800000c95d */ /* 0x008fea0003900000 */
[----:B------:R-:W3:Y:S02]  /*d6d0*/  @!P4 SYNCS.PHASECHK.TRANS64 P4, [R3+URZ+0x16840], R2 ;  /* 0x016840020300c5a7 */ /* 0x000ee4000808007f */
[----:B---3--:R-:W-:Y:S05]  /*d6e0*/  @!P4 BRA `(.L_x_12097) ;  /* 0xfffffffc00f0c947 */ /* 0x008fea000383ffff */
[----:B------:R-:W-:Y:S05]  /*d6f0*/  BRA `(.L_x_12142) ;  /* 0xffffffe4006c7947 */ /* 0x000fea000383ffff */
.L_x_12099:
[----:B-1----:R1:W3:Y:S02]  /*d700*/  SYNCS.PHASECHK.TRANS64.TRYWAIT P4, [R2+URZ+0x60], R3 ;  /* 0x00006003020075a7 */ /* 0x0022e4000808017f */
[----:B---3--:R-:W-:Y:S05]  /*d710*/  @!P4 NANOSLEEP.SYNCS 0x989680 ;  /* 0x009896800000c95d */ /* 0x008fea0003900000 */
[----:B------:R-:W3:Y:S02]  /*d720*/  @!P4 SYNCS.PHASECHK.TRANS64 P4, [R2+URZ+0x60], R3 ;  /* 0x000060030200c5a7 */ /* 0x000ee4000808007f */
[----:B---3--:R-:W-:Y:S05]  /*d730*/  @!P4 BRA `(.L_x_12099) ;  /* 0xfffffffc00f0c947 */ /* 0x008fea000383ffff */
[----:B------:R-:W-:Y:S05]  /*d740*/  BRA `(.L_x_12143) ;  /* 0xffffffe400c07947 */ /* 0x000fea000383ffff */
.L_x_12105:
[----:B-1----:R1:W2:Y:S02]  /*d750*/  SYNCS.PHASECHK.TRANS64.TRYWAIT P4, [R4+URZ+0x16840], R3 ;  /* 0x01684003040075a7 */ /* 0x0022a4000808017f */
[----:B--2---:R-:W-:Y:S05]  /*d760*/  @!P4 NANOSLEEP.SYNCS 0x989680 ;  /* 0x009896800000c95d */ /* 0x004fea0003900000 */
[----:B------:R-:W2:Y:S02]  /*d770*/  @!P4 SYNCS.PHASECHK.TRANS64 P4, [R4+URZ+0x16840], R3 ;  /* 0x016840030400c5a7 */ /* 0x000ea4000808007f */
[----:B--2---:R-:W-:Y:S05]  /*d780*/  @!P4 BRA `(.L_x_12105) ;  /* 0xfffffffc00f0c947 */ /* 0x004fea000383ffff */
[----:B------:R-:W-:Y:S05]  /*d790*/  BRA `(.L_x_12144) ;  /* 0xffffffe800b87947 */ /* 0x000fea000383ffff */
.L_x_12107:
[----:B-1----:R1:W2:Y:S02]  /*d7a0*/  SYNCS.PHASECHK.TRANS64.TRYWAIT P4, [R4+URZ+0x60], R19 ;  /* 0x00006013040075a7 */ /* 0x0022a4000808017f */
[----:B--2---:R-:W-:Y:S05]  /*d7b0*/  @!P4 NANOSLEEP.SYNCS 0x989680 ;  /* 0x009896800000c95d */ /* 0x004fea0003900000 */
[----:B------:R-:W2:Y:S02]  /*d7c0*/  @!P4 SYNCS.PHASECHK.TRANS64 P4, [R4+URZ+0x60], R19 ;  /* 0x000060130400c5a7 */ /* 0x000ea4000808007f */
[----:B--2---:R-:W-:Y:S05]  /*d7d0*/  @!P4 BRA `(.L_x_12107) ;  /* 0xfffffffc00f0c947 */ /* 0x004fea000383ffff */
[----:B------:R-:W-:Y:S05]  /*d7e0*/  BRA `(.L_x_12145) ;  /* 0xffffffec000c7947 */ /* 0x000fea000383ffff */
.L_x_12112:
[----:B-1----:R1:W2:Y:S02]  /*d7f0*/  SYNCS.PHASECHK.TRANS64.TRYWAIT P4, [R3+URZ+0x16840], R4 ;  /* 0x01684004030075a7 */ /* 0x0022a4000808017f */
[----:B--2---:R-:W-:Y:S05]  /*d800*/  @!P4 NANOSLEEP.SYNCS 0x989680 ;  /* 0x009896800000c95d */ /* 0x004fea0003900000 */
[----:B------:R-:W2:Y:S02]  /*d810*/  @!P4 SYNCS.PHASECHK.TRANS64 P4, [R3+URZ+0x16840], R4 ;  /* 0x016840040300c5a7 */ /* 0x000ea4000808007f */
[----:B--2---:R-:W-:Y:S05]  /*d820*/  @!P4 BRA `(.L_x_12112) ;  /* 0xfffffffc00f0c947 */ /* 0x004fea000383ffff */
[----:B------:R-:W-:Y:S05]  /*d830*/  BRA `(.L_x_12146) ;  /* 0xffffffec00dc7947 */ /* 0x000fea000383ffff */
.L_x_12114:
[----:B-1----:R1:W2:Y:S02]  /*d840*/  SYNCS.PHASECHK.TRANS64.TRYWAIT P4, [R3+URZ+0x60], R12 ;  /* 0x0000600c030075a7 */ /* 0x0022a4000808017f */
[----:B--2---:R-:W-:Y:S05]  /*d850*/  @!P4 NANOSLEEP.SYNCS 0x989680 ;  /* 0x009896800000c95d */ /* 0x004fea0003900000 */
[----:B------:R-:W2:Y:S02]  /*d860*/  @!P4 SYNCS.PHASECHK.TRANS64 P4, [R3+URZ+0x60], R12 ;  /* 0x0000600c0300c5a7 */ /* 0x000ea4000808007f */
[----:B--2---:R-:W-:Y:S05]  /*d870*/  @!P4 BRA `(.L_x_12114) ;  /* 0xfffffffc00f0c947 */ /* 0x004fea000383ffff */
[----:B------:R-:W-:Y:S05]  /*d880*/  BRA `(.L_x_12147) ;  /* 0xfffffff000307947 */ /* 0x000fea000383ffff */
.L_x_12121:
[----:B-1----:R1:W2:Y:S02]  /*d890*/  SYNCS.PHASECHK.TRANS64.TRYWAIT P0, [R3+URZ+0x16860], R0 ;  /* 0x01686000030075a7 */ /* 0x0022a4000800017f */
[----:B--2---:R-:W-:Y:S05]  /*d8a0*/  @!P0 NANOSLEEP.SYNCS 0x989680 ;  /* 0x009896800000895d */ /* 0x004fea0003900000 */
[----:B------:R-:W2:Y:S02]  /*d8b0*/  @!P0 SYNCS.PHASECHK.TRANS64 P0, [R3+URZ+0x16860], R0 ;  /* 0x01686000030085a7 */ /* 0x000ea4000800007f */
[----:B--2---:R-:W-:Y:S05]  /*d8c0*/  @!P0 BRA `(.L_x_12121) ;  /* 0xfffffffc00f08947 */ /* 0x004fea000383ffff */
[----:B------:R-:W-:Y:S05]  /*d8d0*/  BRA `(.L_x_12148) ;  /* 0xfffffff000e87947 */ /* 0x000fea000383ffff */
.L_x_12123:
[----:B------:R-:W-:Y:S01]  /*d8e0*/  BSSY B0, `(.L_x_12149) ;  /* 0x0000007000007945 */ /* 0x000fe20003800000 */
[----:B------:R-:W-:Y:S02]  /*d8f0*/  IMAD.MOV.U32 R12, RZ, RZ, RZ ;  /* 0x000000ffff0c7224 */ /* 0x000fe400078e00ff */
[----:B------:R-:W-:Y:S02]  /*d900*/  IMAD.MOV.U32 R11, RZ, RZ, 0x1f ;  /* 0x0000001fff0b7424 */ /* 0x000fe400078e00ff */
[----:B------:R-:W-:-:S07]  /*d910*/  IMAD.MOV.U32 R15, RZ, RZ, -0x1 ;  /* 0xffffffffff0f7424 */ /* 0x000fce00078e00ff */
[----:B---3--:R-:W-:Y:S05]  /*d920*/  WARPSYNC.COLLECTIVE R15, `(.L_x_12150) ;  /* 0x000000000f087348 */ /* 0x008fea0003c00000 */
[----:B------:R1:W2:Y:S02]  /*d930*/  SHFL.IDX P6, R14, R13, R12, R11 ;  /* 0x0000000c0d0e7389 */ /* 0x0002a400000c000b */
[----:B-123--:R-:W-:Y:S01]  /*d940*/  ENDCOLLECTIVE ;  /* 0x000000000000791b */ /* 0x00efe20003800000 */
.L_x_12150:
[----:B------:R-:W-:Y:S05]  /*d950*/  BSYNC B0 ;  /* 0x0000000000007941 */ /* 0x000fea0003800000 */
.L_x_12149:
[----:B------:R-:W-:Y:S05]  /*d960*/  BRA `(.L_x_12151) ;  /* 0xfffffff400487947 */ /* 0x000fea000383ffff */
.L_x_12125:
[----:B--2---:R2:W3:Y:S02]  /*d970*/  SYNCS.PHASECHK.TRANS64.TRYWAIT P0, [R7+URZ+0x16820], R0 ;  /* 0x01682000070075a7 */ /* 0x0044e4000800017f */
[----:B---3--:R-:W-:Y:S05]  /*d980*/  @!P0 NANOSLEEP.SYNCS 0x989680 ;  /* 0x009896800000895d */ /* 0x008fea0003900000 */
[----:B------:R-:W3:Y:S02]  /*d990*/  @!P0 SYNCS.PHASECHK.TRANS64 P0, [R7+URZ+0x16820], R0 ;  /* 0x01682000070085a7 */ /* 0x000ee4000800007f */
[----:B---3--:R-:W-:Y:S05]  /*d9a0*/  @!P0 BRA `(.L_x_12125) ;  /* 0xfffffffc00f08947 */ /* 0x008fea000383ffff */
[----:B------:R-:W-:Y:S05]  /*d9b0*/  BRA `(.L_x_12152) ;  /* 0xfffffff400907947 */ /* 0x000fea000383ffff */
.L_x_12129:
[----:B--2---:R2:W3:Y:S02]  /*d9c0*/  SYNCS.PHASECHK.TRANS64.TRYWAIT P1, [R5+URZ], R4 ;  /* 0x00000004050075a7 */ /* 0x0044e4000802017f */
[----:B---3--:R-:W-:Y:S05]  /*d9d0*/  @!P1 NANOSLEEP.SYNCS 0x989680 ;  /* 0x009896800000995d */ /* 0x008fea0003900000 */
[----:B------:R-:W3:Y:S02]  /*d9e0*/  @!P1 SYNCS.PHASECHK.TRANS64 P1, [R5+URZ], R4 ;  /* 0x00000004050095a7 */ /* 0x000ee4000802007f */
[----:B---3--:R-:W-:Y:S05]  /*d9f0*/  @!P1 BRA `(.L_x_12129) ;  /* 0xfffffffc00f09947 */ /* 0x008fea000383ffff */
[----:B------:R-:W-:Y:S05]  /*da00*/  BRA `(.L_x_12153) ;  /* 0xfffffff400d87947 */ /* 0x000fea000383ffff */
.L_x_12130:
[----:B---3--:R3:W4:Y:S02]  /*da10*/  SYNCS.PHASECHK.TRANS64.TRYWAIT P1, [R3+URZ], R0 ;  /* 0x00000000030075a7 */ /* 0x008724000802017f */
[----:B----4-:R-:W-:Y:S05]  /*da20*/  @!P1 NANOSLEEP.SYNCS 0x989680 ;  /* 0x009896800000995d */ /* 0x010fea0003900000 */
[----:B------:R-:W4:Y:S02]  /*da30*/  @!P1 SYNCS.PHASECHK.TRANS64 P1, [R3+URZ], R0 ;  /* 0x00000000030095a7 */ /* 0x000f24000802007f */
[----:B----4-:R-:W-:Y:S05]  /*da40*/  @!P1 BRA `(.L_x_12130) ;  /* 0xfffffffc00f09947 */ /* 0x010fea000383ffff */
[----:B------:R-:W-:Y:S05]  /*da50*/  BRA `(.L_x_12154) ;  /* 0xfffffff400cc7947 */ /* 0x000fea000383ffff */
.L_x_12132:
[----:B--2---:R2:W3:Y:S02]  /*da60*/  SYNCS.PHASECHK.TRANS64.TRYWAIT P0, [R5+URZ], R4 ;  /* 0x00000004050075a7 */ /* 0x0044e4000800017f */
[----:B---3--:R-:W-:Y:S05]  /*da70*/  @!P0 NANOSLEEP.SYNCS 0x989680 ;  /* 0x009896800000895d */ /* 0x008fea0003900000 */
[----:B------:R-:W3:Y:S02]  /*da80*/  @!P0 SYNCS.PHASECHK.TRANS64 P0, [R5+URZ], R4 ;  /* 0x00000004050085a7 */ /* 0x000ee4000800007f */
[----:B---3--:R-:W-:Y:S05]  /*da90*/  @!P0 BRA `(.L_x_12132) ;  /* 0xfffffffc00f08947 */ /* 0x008fea000383ffff */
[----:B------:R-:W-:Y:S05]  /*daa0*/  BRA `(.L_x_12155) ;  /* 0xfffffff400d07947 */ /* 0x000fea000383ffff */
.L_x_12156:
        /* <DEDUP_REMOVED lines=13> */
.L_x_12791:


//--------------------- .text._ZN7cutlass13device_kernelIN5flash11enable_sm90INS1_16FlashAttnFwdSm90INS1_25CollectiveMainloopFwdSm90ILi2EN4cute5tupleIJNS5_1CILi1EEES8_S8_EEENS6_IJNS7_ILi192EEENS7_ILi128EEENS7_ILi64EEEEEELi64ENS_6half_tEfNS_4arch4Sm90ELb1ELb0ELb1ELb1ELb0ELb0ELb0ELb1ELb1ELb0ELb0ELb0EEENS1_21CollectiveEpilogueFwdINS6_IJSA_SC_SB_EEES9_SE_SG_Li384ELb1ELb0ELb0ELb0EEENS1_36VarlenDynamicPersistentTileSchedulerILi192ELi128ELi384ELi32ELb0ELb0ELb1ELb1ELb1ELb1EEEEEEEEEvNT_6ParamsE --------------------------
	.section	.text._ZN7cutlass13device_kernelIN5flash11enable_sm90INS1_16FlashAttnFwdSm90INS1_25CollectiveMainloopFwdSm90ILi2EN4cute5tupleIJNS5_1CILi1EEES8_S8_EEENS6_IJNS7_ILi192EEENS7_ILi128EEENS7_ILi64EEEEEELi64ENS_6half_tEfNS_4arch4Sm90ELb1ELb0ELb1ELb1ELb0ELb0ELb0ELb1ELb1ELb0ELb0ELb0EEENS1_21CollectiveEpilogueFwdINS6_IJSA_SC_SB_EEES9_SE_SG_Li384ELb1ELb0ELb0ELb0EEENS1_36VarlenDynamicPersistentTileSchedulerILi192ELi128ELi384ELi32ELb0ELb0ELb1ELb1ELb1ELb1EEEEEEEEEvNT_6ParamsE,"ax",@progbits
	.align	128
.text._ZN7cutlass13device_kernelIN5flash11enable_sm90INS1_16FlashAttnFwdSm90INS1_25CollectiveMainloopFwdSm90ILi2EN4cute5tupleIJNS5_1CILi1EEES8_S8_EEENS6_IJNS7_ILi192EEENS7_ILi128EEENS7_ILi64EEEEEELi64ENS_6half_tEfNS_4arch4Sm90ELb1ELb0ELb1ELb1ELb0ELb0ELb0ELb1ELb1ELb0ELb0ELb0EEENS1_21CollectiveEpilogueFwdINS6_IJSA_SC_SB_EEES9_SE_SG_Li384ELb1ELb0ELb0ELb0EEENS1_36VarlenDynamicPersistentTileSchedulerILi192ELi128ELi384ELi32ELb0ELb0ELb1ELb1ELb1ELb1EEEEEEEEEvNT_6ParamsE:
        .type           _ZN7cutlass13device_kernelIN5flash11enable_sm90INS1_16FlashAttnFwdSm90INS1_25CollectiveMainloopFwdSm90ILi2EN4cute5tupleIJNS5_1CILi1EEES8_S8_EEENS6_IJNS7_ILi192EEENS7_ILi128EEENS7_ILi64EEEEEELi64ENS_6half_tEfNS_4arch4Sm90ELb1ELb0ELb1ELb1ELb0ELb0ELb0ELb1ELb1ELb0ELb0ELb0EEENS1_21CollectiveEpilogueFwdINS6_IJSA_SC_SB_EEES9_SE_SG_Li384ELb1ELb0ELb0ELb0EEENS1_36VarlenDynamicPersistentTileSchedulerILi192ELi128ELi384ELi32ELb0ELb0ELb1ELb1ELb1ELb1EEEEEEEEEvNT_6ParamsE,@function
        .size           _ZN7cutlass13device_kernelIN5flash11enable_sm90INS1_16FlashAttnFwdSm90INS1_25CollectiveMainloopFwdSm90ILi2EN4cute5tupleIJNS5_1CILi1EEES8_S8_EEENS6_IJNS7_ILi192EEENS7_ILi128EEENS7_ILi64EEEEEELi64ENS_6half_tEfNS_4arch4Sm90ELb1ELb0ELb1ELb1ELb0ELb0ELb0ELb1ELb1ELb0ELb0ELb0EEENS1_21CollectiveEpilogueFwdINS6_IJSA_SC_SB_EEES9_SE_SG_Li384ELb1ELb0ELb0ELb0EEENS1_36VarlenDynamicPersistentTileSchedulerILi192ELi128ELi384ELi32ELb0ELb0ELb1ELb1ELb1ELb1EEEEEEEEEvNT_6ParamsE,(.L_x_12792 - _ZN7cutlass13device_kernelIN5flash11enable_sm90INS1_16FlashAttnFwdSm90INS1_25CollectiveMainloopFwdSm90ILi2EN4cute5tupleIJNS5_1CILi1EEES8_S8_EEENS6_IJNS7_ILi192EEENS7_ILi128EEENS7_ILi64EEEEEELi64ENS_6half_tEfNS_4arch4Sm90ELb1ELb0ELb1ELb1ELb0ELb0ELb0ELb1ELb1ELb0ELb0ELb0EEENS1_21CollectiveEpilogueFwdINS6_IJSA_SC_SB_EEES9_SE_SG_Li384ELb1ELb0ELb0ELb0EEENS1_36VarlenDynamicPersistentTileSchedulerILi192ELi128ELi384ELi32ELb0ELb0ELb1ELb1ELb1ELb1EEEEEEEEEvNT_6ParamsE)
        .other          _ZN7cutlass13device_kernelIN5flash11enable_sm90INS1_16FlashAttnFwdSm90INS1_25CollectiveMainloopFwdSm90ILi2EN4cute5tupleIJNS5_1CILi1EEES8_S8_EEENS6_IJNS7_ILi192EEENS7_ILi128EEENS7_ILi64EEEEEELi64ENS_6half_tEfNS_4arch4Sm90ELb1ELb0ELb1ELb1ELb0ELb0ELb0ELb1ELb1ELb0ELb0ELb0EEENS1_21CollectiveEpilogueFwdINS6_IJSA_SC_SB_EEES9_SE_SG_Li384ELb1ELb0ELb0ELb0EEENS1_36VarlenDynamicPersistentTileSchedulerILi192ELi128ELi384ELi32ELb0ELb0ELb1ELb1ELb1ELb1EEEEEEEEEvNT_6ParamsE,@"STO_CUDA_ENTRY STV_DEFAULT"
_ZN7cutlass13device_kernelIN5flash11enable_sm90INS1_16FlashAttnFwdSm90INS1_25CollectiveMainloopFwdSm90ILi2EN4cute5tupleIJNS5_1CILi1EEES8_S8_EEENS6_IJNS7_ILi192EEENS7_ILi128EEENS7_ILi64EEEEEELi64ENS_6half_tEfNS_4arch4Sm90ELb1ELb0ELb1ELb1ELb0ELb0ELb0ELb1ELb1ELb0ELb0ELb0EEENS1_21CollectiveEpilogueFwdINS6_IJSA_SC_SB_EEES9_SE_SG_Li384ELb1ELb0ELb0ELb0EEENS1_36VarlenDynamicPersistentTileSchedulerILi192ELi128ELi384ELi32ELb0ELb0ELb1ELb1ELb1ELb1EEEEEEEEEvNT_6ParamsE:
        /* <DEDUP_REMOVED lines=21> */
.L_x_12158:
[----:B------:R-:W-:Y:S05]  /*0150*/  BSYNC B0 ;  /* 0x0000000000007941 */ /* 0x000fea0003800000 */
.L_x_12157:
        /* <DEDUP_REMOVED lines=41> */
.L_x_12159:
        /* <DEDUP_REMOVED lines=22> */
.L_x_12160:
        /* <DEDUP_REMOVED lines=18> */
.L_x_12161:
        /* <DEDUP_REMOVED lines=22> */
.L_x_12162:
        /* <DEDUP_REMOVED lines=22> */
.L_x_12163:
[----:B------:R-:W-:Y:S01]  /*0930*/  PLOP3.LUT P0, PT, PT, PT, UP0, 0x80, 0x0 ;  /* 0x000000000000781c */ /* 0x000fe20003f0f008 */
[----:B------:R-:W-:Y:S01]  /*0940*/  UMOV UR36, 0x1 ;  /* 0x0000000100247882 */ /* 0x000fe20000000000 */
[----:B------:R-:W-:Y:S01]  /*0950*/  NOP ;  /* 0x0000000000007918 */ /* 0x000fe20000000000 */
[----:B------:R-:W-:Y:S01]  /*0960*/  USEL UR36, UR36, 0x2, !UP0 ;  /* 0x0000000224247887 */ /* 0x000fe2000c000000 */
[----:B------:R-:W-:Y:S01]  /*0970*/  ULDC.64 UR38, c[0x0][0x208] ;  /* 0x0000820000267ab9 */ /* 0x000fe20000000a00 */
[----:B012-4-:R-:W-:Y:S08]  /*0980*/  BAR.SYNC.DEFER_BLOCKING 0x0 ;  /* 0x0000000000007b1d */ /* 0x017ff00000010000 */
[----:B------:R-:W-:Y:S05]  /*0990*/  @!P0 BRA `(.L_x_12164) ;  /* 0x000000a800f48947 */ /* 0x000fea0003800000 */
.L_x_12165:
        /* <DEDUP_REMOVED lines=29> */
[----:B------:R-:W-:Y:S01]  /*0b70*/  LEA.HI R2, R0, R155, RZ, 0x4 ;  /* 0x0000009b00027211 */ /* 0x000fe200078f20ff */
[----:B------:R-:W-:Y:S01]  /*0b80*/  IMAD.SHL.U32 R5, R3, 0x20, RZ ;  /* 0x0000002003057824 */ /* 0x000fe200078e00ff */
[----:B------:R-:W-:Y:S01]  /*0b90*/  SHF.R.S32.HI R153, RZ, 0x7, R153 ;  /* 0x00000007ff997819 */ /* 0x000fe20000011499 */
[----:B------:R-:W-:Y:S01]  /*0ba0*/  IMAD.IADD R152, R155, 0x1, -R152 ;  /* 0x000000019b987824 */ /* 0x000fe200078e0a98 */
[----:B------:R-:W-:Y:S02]  /*0bb0*/  SHF.R.S32.HI R3, RZ, 0x4, R2 ;  /* 0x00000004ff037819 */ /* 0x000fe40000011402 */
[----:B------:R-:W-:Y:S02]  /*0bc0*/  LOP3.LUT R4, R2, 0x3fffff0, RZ, 0xc0, !PT ;  /* 0x03fffff002047812 */ /* 0x000fe400078ec0ff */
[----:B------:R-:W-:-:S02]  /*0bd0*/  SHF.R.S32.HI R7, RZ, 0x1f, R152 ;  /* 0x0000001fff077819 */ /* 0x000fc40000011498 */
[----:B------:R-:W-:Y:S01]  /*0be0*/  LEA.HI R2, R2, R3, RZ, 0x1 ;  /* 0x0000000302027211 */ /* 0x000fe200078f08ff */
[----:B------:R-:W-:Y:S01]  /*0bf0*/  IMAD.IADD R4, R155, 0x1, -R4 ;  /* 0x000000019b047824 */ /* 0x000fe200078e0a04 */
[----:B------:R-:W-:Y:S02]  /*0c00*/  LEA.HI R8, R7, R152, RZ, 0x2 ;  /* 0x0000009807087211 */ /* 0x000fe400078f10ff */
[----:B------:R-:W-:Y:S02]  /*0c10*/  LOP3.LUT R5, R5, 0xfffffc00, RZ, 0xc0, !PT ;  /* 0xfffffc0005057812 */ /* 0x000fe400078ec0ff */
[--C-:B------:R-:W-:Y:S02]  /*0c20*/  SHF.R.S32.HI R9, RZ, 0x2, R8.reuse ;  /* 0x00000002ff097819 */ /* 0x100fe40000011408 */
[----:B------:R-:W-:Y:S01]  /*0c30*/  SHF.R.S32.HI R6, RZ, 0x1f, R8 ;  /* 0x0000001fff067819 */ /* 0x000fe20000011408 */
[----:B------:R-:W-:Y:S01]  /*0c40*/  IMAD R5, R4, 0x40, R5 ;  /* 0x0000004004057824 */ /* 0x000fe200078e0205 */
[----:B------:R-:W-:-:S02]  /*0c50*/  LOP3.LUT R2, R2, 0x1ffffffe, RZ, 0xc0, !PT ;  /* 0x1ffffffe02027812 */ /* 0x000fc400078ec0ff */
[----:B------:R-:W-:Y:S01]  /*0c60*/  LEA.HI R10, R6, R9, RZ, 0x3 ;  /* 0x00000009060a7211 */ /* 0x000fe200078f18ff */
[----:B------:R-:W-:Y:S01]  /*0c70*/  IMAD.HI R6, R153, 0x55555556, RZ ;  /* 0x5555555699067827 */ /* 0x000fe200078e02ff */
[----:B------:R-:W-:Y:S02]  /*0c80*/  LEA.HI R7, R7, R152, RZ, 0x5 ;  /* 0x0000009807077211 */ /* 0x000fe400078f28ff */
[----:B------:R-:W-:Y:S01]  /*0c90*/  LOP3.LUT R10, R10, 0xfffffff8, RZ, 0xc0, !PT ;  /* 0xfffffff80a0a7812 */ /* 0x000fe200078ec0ff */
[----:B------:R-:W-:Y:S01]  /*0ca0*/  IMAD.IADD R2, R3, 0x1, -R2 ;  /* 0x0000000103027824 */ /* 0x000fe200078e0a02 */
[----:B------:R-:W-:Y:S02]  /*0cb0*/  LEA.HI R0, R0, R155, RZ, 0x3 ;  /* 0x0000009b00007211 */ /* 0x000fe400078f18ff */
[----:B------:R-:W-:Y:S01]  /*0cc0*/  LEA.HI R6, R6, R6, RZ, 0x1 ;  /* 0x0000000606067211 */ /* 0x000fe200078f08ff */
[----:B------:R-:W-:Y:S01]  /*0cd0*/  IMAD.IADD R10, R9, 0x1, -R10 ;  /* 0x00000001090a7824 */ /* 0x000fe200078e0a0a */
[----:B------:R-:W-:Y:S01]  /*0ce0*/  SHF.R.S32.HI R7, RZ, 0x5, R7 ;  /* 0x00000005ff077819 */ /* 0x000fe20000011407 */
[----:B------:R-:W-:Y:S01]  /*0cf0*/  IMAD R154, R2, 0x8, R5 ;  /* 0x00000008029a7824 */ /* 0x000fe200078e0205 */
[----:B------:R-:W-:Y:S01]  /*0d00*/  LOP3.LUT R2, R0, 0x1ffffff8, RZ, 0xc0, !PT ;  /* 0x1ffffff800027812 */ /* 0x000fe200078ec0ff */
[----:B------:R-:W-:Y:S01]  /*0d10*/  IMAD R6, R6, -0x3, R153 ;  /* 0xfffffffd06067824 */ /* 0x000fe200078e0299 */
[----:B------:R-:W-:-:S02]  /*0d20*/  LEA R7, R7, R10, 0x4 ;  /* 0x0000000a07077211 */ /* 0x000fc400078e20ff */
[----:B------:R-:W-:Y:S01]  /*0d30*/  LOP3.LUT R3, R8, 0x7ffffffc, RZ, 0xc0, !PT ;  /* 0x7ffffffc08037812 */ /* 0x000fe200078ec0ff */
[----:B------:R-:W-:Y:S01]  /*0d40*/  IMAD.IADD R2, R155, 0x1, -R2 ;  /* 0x000000019b027824 */ /* 0x000fe200078e0a02 */
[----:B------:R-:W-:Y:S01]  /*0d50*/  SHF.R.S32.HI R16, RZ, 0x3, R0 ;  /* 0x00000003ff107819 */ /* 0x000fe20000011400 */
[----:B------:R-:W-:Y:S02]  /*0d60*/  IMAD R19, R6, 0x40, R7 ;  /* 0x0000004006137824 */ /* 0x000fe400078e0207 */
[----:B------:R-:W-:Y:S02]  /*0d70*/  IMAD.SHL.U32 R22, R2, 0x8, RZ ;  /* 0x0000000802167824 */ /* 0x000fe400078e00ff */
[----:B------:R-:W-:-:S07]  /*0d80*/  IMAD.IADD R18, R152, 0x1, -R3 ;  /* 0x0000000198127824 */ /* 0x000fce00078e0a03 */
.L_x_12219:
[----:B0-----:R-:W0:Y:S01]  /*0d90*/  LDC.64 R2, c[0x0][0xc60] ;  /* 0x00031800ff027b82 */ /* 0x001e220000000a00 */
        /* <DEDUP_REMOVED lines=20> */
[----:B---345:R-:W-:-:S03]  /*0ee0*/  IMAD.U32 R4, RZ, RZ, UR8 ;  /* 0x00000008ff047e24 */ /* 0x038fc6000f8e00ff */
[----:B------:R-:W-:Y:S01]  /*0ef0*/  MOV R5, UR9 ;  /* 0x0000000900057c02 */ /* 0x000fe20008000f00 */
        /* <DEDUP_REMOVED lines=29> */
.L_x_12166:
[----:B------:R-:W-:Y:S01]  /*10d0*/  UMOV UR43, UR51 ;  /* 0x00000033002b7c82 */ /* 0x000fe20008000000 */
[----:B------:R-:W-:Y:S05]  /*10e0*/  @!P1 BRA `(.L_x_12167) ;  /* 0x00000000001c9947 */ /* 0x000fea0003800000 */
[----:B------:R-:W-:-:S04]  /*10f0*/  ULEA UR4, UP0, UR46, UR8, 0x2 ;  /* 0x000000082e047291 */ /* 0x000fc8000f80103f */
[----:B------:R-:W-:Y:S02]  /*1100*/  ULEA.HI.X UR5, UR46, UR9, UR45, 0x2, UP0 ;  /* 0x000000092e057291 */ /* 0x000fe400080f142d */
[----:B------:R-:W-:-:S04]  /*1110*/  IMAD.U32 R2, RZ, RZ, UR4 ;  /* 0x00000004ff027e24 */ /* 0x000fc8000f8e00ff */
[----:B------:R-:W-:-:S05]  /*1120*/  IMAD.U32 R3, RZ, RZ, UR5 ;  /* 0x00000005ff037e24 */ /* 0x000fca000f8e00ff */
[----:B------:R-:W2:Y:S02]  /*1130*/  LDG.E R2, desc[UR38][R2.64] ;  /* 0x0000002602027981 */ /* 0x000ea4000c1e1900 */
[----:B--2---:R-:W-:Y:S01]  /*1140*/  R2UR UR6, R2 ;  /* 0x00000000020672ca */ /* 0x004fe200000e0000 */
[----:B------:R-:W-:-:S14]  /*1150*/  BRA `(.L_x_12168) ;  /* 0x0000000000347947 */ /* 0x000fdc0003800000 */
.L_x_12167:
        /* <DEDUP_REMOVED lines=13> */
.L_x_12168:
[----:B------:R-:W-:Y:S01]  /*1230*/  UMOV UR5, 0xc0 ;  /* 0x000000c000057882 */ /* 0x000fe20000000000 */
[----:B------:R-:W-:Y:S01]  /*1240*/  UIADD3 UR49, -UR49, UR6, URZ ;  /* 0x0000000631317290 */ /* 0x000fe2000fffe13f */
[----:B------:R-:W-:Y:S01]  /*1250*/  PLOP3.LUT P0, PT, PT, PT, PT, 0x80, 0x0 ;  /* 0x000000000000781c */ /* 0x000fe20003f0f070 */
[----:B------:R-:W-:Y:S01]  /*1260*/  UIMAD UR5, UR51, UR5, 0x13f ;  /* 0x0000013f330574a4 */ /* 0x000fe2000f8e0205 */
[----:B------:R-:W-:Y:S01]  /*1270*/  IMAD.MOV.U32 R0, RZ, RZ, RZ ;  /* 0x000000ffff007224 */ /* 0x000fe200078e00ff */
[----:B------:R-:W-:Y:S01]  /*1280*/  UIADD3 UR4, UR49, 0x7f, URZ ;  /* 0x0000007f31047890 */ /* 0x000fe2000fffe03f */
[----:B------:R-:W-:Y:S01]  /*1290*/  IMAD.MOV.U32 R2, RZ, RZ, RZ ;  /* 0x000000ffff027224 */ /* 0x000fe200078e00ff */
[----:B------:R-:W-:Y:S01]  /*12a0*/  UIADD3 UR6, UR49, UR5, -UR50 ;  /* 0x0000000531067290 */ /* 0x000fe2000fffe832 */
[----:B------:R-:W-:Y:S01]  /*12b0*/  MOV R119, RZ ;  /* 0x000000ff00777202 */ /* 0x000fe20000000f00 */
        /* <DEDUP_REMOVED lines=24> */
[----:B------:R-:W-:-:S03]  /*1440*/  CS2R R52, SRZ ;  /* 0x0000000000347805 */ /* 0x000fc6000001ff00 */
[----:B------:R-:W-:-:S13]  /*1450*/  PLOP3.LUT P1, PT, PT, PT, UP0, 0x80, 0x0 ;  /* 0x000000000000781c */ /* 0x000fda0003f2f008 */
[----:B------:R-:W-:Y:S05]  /*1460*/  @!P1 BRA `(.L_x_12169) ;  /* 0x0000008400e09947 */ /* 0x000fea0003800000 */
[----:B------:R-:W0:Y:S01]  /*1470*/  SHFL.IDX PT, R0, R153, RZ, 0x1f ;  /* 0x00001fff99007589 */ /* 0x000e2200000e0000 */
[----:B------:R-:W1:Y:S01]  /*1480*/  S2UR UR6, SR_CgaCtaId ;  /* 0x00000000000679c3 */ /* 0x000e620000008800 */
[----:B------:R-:W-:Y:S01]  /*1490*/  UMOV UR41, 0x400 ;  /* 0x0000040000297882 */ /* 0x000fe20000000000 */
[----:B0-----:R-:W-:Y:S01]  /*14a0*/  R2UR UR42, R0 ;  /* 0x00000000002a72ca */ /* 0x001fe200000e0000 */
[----:B-1----:R-:W-:-:S12]  /*14b0*/  ULEA UR41, UR6, UR41, 0x18 ;  /* 0x0000002906297291 */ /* 0x002fd8000f8ec03f */
        /* <DEDUP_REMOVED lines=26> */
.L_x_12170:
        /* <DEDUP_REMOVED lines=9> */
.L_x_12305:
[----:B------:R-:W-:Y:S05]  /*16f0*/  @!P0 BRA `(.L_x_12172) ;  /* 0x0000000000048947 */ /* 0x000fea0003800000 */
[----:B------:R-:W-:Y:S01]  /*1700*/  BPT.TRAP 0x1 ;  /* 0x000000040000795c */ /* 0x000fe20000300000 */
.L_x_12172:
[----:B0-----:R-:W-:Y:S02]  /*1710*/  IMAD.U32 R0, RZ, RZ, UR37 ;  /* 0x00000025ff007e24 */ /* 0x001fe4000f8e00ff */
[----:B------:R-:W-:-:S03]  /*1720*/  IMAD.U32 R3, RZ, RZ, UR40 ;  /* 0x00000028ff037e24 */ /* 0x000fc6000f8e00ff */
[----:B------:R-:W-:Y:S02]  /*1730*/  LEA R0, R0, UR41, 0x3 ;  /* 0x0000002900007c11 */ /* 0x000fe4000f8e18ff */
[----:B------:R-:W-:-:S04]  /*1740*/  SHF.L.U32 R3, R3, 0x1f, RZ ;  /* 0x0000001f03037819 */ /* 0x000fc800000006ff */
[----:B------:R0:W1:Y:S01]  /*1750*/  SYNCS.PHASECHK.TRANS64.TRYWAIT P2, [R0+URZ+0x16830], R3 ;  /* 0x01683003000075a7 */ /* 0x000062000804017f */
[----:B------:R-:W-:Y:S05]  /*1760*/  @!P0 BRA `(.L_x_12173) ;  /* 0x0000000000048947 */ /* 0x000fea0003800000 */
[----:B------:R-:W-:Y:S01]  /*1770*/  BPT.TRAP 0x1 ;  /* 0x000000040000795c */ /* 0x000fe20000300000 */
.L_x_12173:
[----:B------:R-:W2:Y:S01]  /*1780*/  S2R R2, SR_TID.X ;  /* 0x0000000000027919 */ /* 0x000ea20000002100 */
[----:B------:R-:W-:Y:S01]  /*1790*/  IMAD.MOV.U32 R119, RZ, RZ, RZ ;  /* 0x000000ffff777224 */ /* 0x000fe200078e00ff */
[----:B--2---:R-:W-:Y:S01]  /*17a0*/  LOP3.LUT P1, RZ, R2, 0x7f, RZ, 0xc0, !PT ;  /* 0x0000007f02ff7812 */ /* 0x004fe2000782c0ff */
[----:B-1----:R-:W-:-:S12]  /*17b0*/  @P2 BRA `(.L_x_12174) ;  /* 0x0000000000082947 */ /* 0x002fd80003800000 */
[----:B------:R-:W1:Y:S02]  /*17c0*/  SYNCS.PHASECHK.TRANS64.TRYWAIT P2, [R0+URZ+0x16830], R3 ;  /* 0x01683003000075a7 */ /* 0x000e64000804017f */
[----:B-1----:R-:W-:Y:S05]  /*17d0*/  @!P2 BRA `(.L_x_12175) ;  /* 0x000000e00040a947 */ /* 0x002fea0003800000 */
.L_x_12174:
[----:B------:R-:W-:Y:S05]  /*17e0*/  WARPSYNC.ALL ;  /* 0x0000000000007948 */ /* 0x000fea0003800000 */
[----:B------:R-:W-:Y:S01]  /*17f0*/  UIADD3 UR4, UR41, 0xe400, URZ ;  /* 0x0000e40029047890 */ /* 0x000fe2000fffe03f */
[----:B------:R-:W-:Y:S01]  /*1800*/  WARPGROUP.ARRIVE ;  /* 0x00000000000079c5 */ /* 0x000fe20000000000 */
[----:B------:R-:W-:Y:S01]  /*1810*/  ULOP3.LUT UR16, UR53, 0x10000, URZ, 0xfc, !UPT ;  /* 0x0001000035107892 */ /* 0x000fe2000f8efc3f */
[----:B------:R-:W-:Y:S01]  /*1820*/  IMAD.U32 R2, RZ, RZ, UR51 ;  /* 0x00000033ff027e24 */ /* 0x000fe2000f8e00ff */
[----:B------:R-:W-:Y:S01]  /*1830*/  USHF.R.U32.HI UR4, URZ, 0x4, UR4 ;  /* 0x000000043f047899 */ /* 0x000fe20008011604 */
[----:B01----:R-:W-:Y:S01]  /*1840*/  @!P1 VIADD R0, R0, 0x16840 ;  /* 0x0001684000009836 */ /* 0x003fe20000000000 */
[----:B------:R-:W-:Y:S01]  /*1850*/  UMOV UR17, 0x40000040 ;  /* 0x4000004000117882 */ /* 0x000fe20000000000 */
[----:B------:R-:W-:Y:S01]  /*1860*/  UMOV UR19, 0x40000040 ;  /* 0x4000004000137882 */ /* 0x000fe20000000000 */
[----:B------:R-:W-:Y:S01]  /*1870*/  ULOP3.LUT UR4, UR4, 0x3fff, URZ, 0xc0, !UPT ;  /* 0x00003fff04047892 */ /* 0x000fe2000f8ec03f */
[--C-:B------:R-:W-:Y:S01]  /*1880*/  IMAD.MOV.U32 R118, RZ, RZ, R119.reuse ;  /* 0x000000ffff767224 */ /* 0x100fe200078e0077 */
[----:B------:R-:W-:Y:S01]  /*1890*/  UMOV UR5, 0x40000040 ;  /* 0x4000004000057882 */ /* 0x000fe20000000000 */
[----:B------:R-:W-:Y:S01]  /*18a0*/  UMOV UR7, 0x40000040 ;  /* 0x4000004000077882 */ /* 0x000fe20000000000 */
[----:B------:R-:W-:Y:S01]  /*18b0*/  ULOP3.LUT UR20, UR4, 0x10000, URZ, 0xfc, !UPT ;  /* 0x0001000004147892 */ /* 0x000fe2000f8efc3f */
[----:B------:R-:W-:Y:S01]  /*18c0*/  @!P1 PRMT R0, RZ, 0x654, R0 ;  /* 0x00000654ff009816 */ /* 0x000fe20000000000 */
        /* <DEDUP_REMOVED lines=16> */
[-C--:B------:R-:W-:Y:S01]  /*19d0*/  MOV R111, R119.reuse ;  /* 0x00000077006f7202 */ /* 0x080fe20000000f00 */
[----:B------:R-:W-:Y:S01]  /*19e0*/  UMOV UR13, 0x40000040 ;  /* 0x40000040000d7882 */ /* 0x000fe20000000000 */
[----:B------:R-:W-:Y:S01]  /*19f0*/  UMOV UR15, 0x40000040 ;  /* 0x40000040000f7882 */ /* 0x000fe20000000000 */
[----:B------:R-:W-:Y:S01]  /*1a00*/  UIADD3 UR25, UR52, -0x2, URZ ;  /* 0xfffffffe34197890 */ /* 0x000fe2000fffe03f */
        /* <DEDUP_REMOVED lines=23> */
[----:B------:R-:W-:Y:S02]  /*1b80*/  UMOV UR6, 0xffffff80 ;  /* 0xffffff8000067882 */ /* 0x000fe40000000000 */
[----:B------:R-:W-:-:S04]  /*1b90*/  UIMAD UR6, UR52, UR6, 0x80 ;  /* 0x00000080340674a4 */ /* 0x000fc8000f8e0206 */
[----:B------:R-:W-:-:S04]  /*1ba0*/  UIADD3 UR6, UR49, UR6, URZ ;  /* 0x0000000631067290 */ /* 0x000fc8000fffe03f */
[----:B------:R-:W-:Y:S01]  /*1bb0*/  UIADD3 UR7, -UR50, 0x1, UR6 ;  /* 0x0000000132077890 */ /* 0x000fe2000fffe106 */
[----:B------:R-:W-:Y:S02]  /*1bc0*/  WARPGROUP.DEPBAR.LE gsb0, 0x0 ;  /* 0x00008000000079c5 */ /* 0x000fe40000010000 */
[----:B------:R-:W-:-:S06]  /*1bd0*/  WARPGROUP.ARRIVE ;  /* 0x00000000000079c5 */ /* 0x000fcc0000000000 */
[----:B------:R-:W-:Y:S01]  /*1be0*/  HGMMA.64x128x16.F32 R24, gdesc[UR8], R24, gsb0 ;  /* 0x01e00000081879f0 */ /* 0x000fe20008000818 */
[----:B------:R-:W-:Y:S01]  /*1bf0*/  ULDC UR11, c[0x0][0x9d8] ;  /* 0x00027600000b7ab9 */ /* 0x000fe20000000800 */
[----:B------:R-:W-:Y:S01]  /*1c00*/  ULDC UR10, c[0x0][0x988] ;  /* 0x00026200000a7ab9 */ /* 0x000fe20000000800 */
        /* <DEDUP_REMOVED lines=10> */
[----:B------:R-:W-:Y:S01]  /*1cb0*/  FMUL.FTZ R30, R30, UR11 ;  /* 0x0000000b1e1e7c20 */ /* 0x000fe20008410000 */
[----:B------:R-:W-:Y:S01]  /*1cc0*/  FMUL.FTZ R14, R49, UR11 ;  /* 0x0000000b310e7c20 */ /* 0x000fe20008410000 */
[----:B------:R-:W-:Y:S01]  /*1cd0*/  FMUL.FTZ R51, R51, UR11 ;  /* 0x0000000b33337c20 */ /* 0x000fe20008410000 */
[----:B------:R-:W-:Y:S01]  /*1ce0*/  MOV R33, UR6 ;  /* 0x0000000600217c02 */ /* 0x000fe20008000f00 */
[----:B------:R-:W0:Y:S01]  /*1cf0*/  MUFU.TANH R26, R26 ;  /* 0x0000001a001a7308 */ /* 0x000e220000002400 */
[----:B------:R-:W-:-:S02]  /*1d00*/  IMAD R49, R2, 0xc0, R19 ;  /* 0x000000c002317824 */ /* 0x000fc400078e0213 */
[----:B------:R-:W-:Y:S01]  /*1d10*/  FMUL.FTZ R31, R31, UR11 ;  /* 0x0000000b1f1f7c20 */ /* 0x000fe20008410000 */
[----:B------:R-:W-:Y:S02]  /*1d20*/  IMAD R8, R18, -0x2, R37 ;  /* 0xfffffffe12087824 */ /* 0x000fe400078e0225 */
[----:B------:R-:W-:Y:S01]  /*1d30*/  FMUL.FTZ R34, R34, UR11 ;  /* 0x0000000b22227c20 */ /* 0x000fe20008410000 */
[----:B------:R-:W-:Y:S01]  /*1d40*/  FMUL.FTZ R35, R35, UR11 ;  /* 0x0000000b23237c20 */ /* 0x000fe20008410000 */
[----:B------:R-:W-:Y:S01]  /*1d50*/  FMUL.FTZ R38, R38, UR11 ;  /* 0x0000000b26267c20 */ /* 0x000fe20008410000 */
[----:B------:R-:W-:Y:S01]  /*1d60*/  FMUL.FTZ R5, R56, UR11 ;  /* 0x0000000b38057c20 */ /* 0x000fe20008410000 */
[----:B------:R-:W1:Y:S01]  /*1d70*/  MUFU.TANH R27, R27 ;  /* 0x0000001b001b7308 */ /* 0x000e620000002400 */
[----:B------:R-:W-:Y:S01]  /*1d80*/  IADD3 R2, R8, 0x8, R49 ;  /* 0x0000000808027810 */ /* 0x000fe20007ffe031 */
        /* <DEDUP_REMOVED lines=15> */
[----:B--2---:R-:W-:-:S02]  /*1e80*/  IMAD R51, R18, -0x2, R33 ;  /* 0xfffffffe12337824 */ /* 0x004fc400078e0221 */
[----:B------:R-:W-:Y:S01]  /*1e90*/  FMUL.FTZ R50, R50, UR11 ;  /* 0x0000000b32327c20 */ /* 0x000fe20008410000 */
[----:B------:R-:W-:Y:S01]  /*1ea0*/  FMUL.FTZ R20, R44, UR11 ;  /* 0x0000000b2c147c20 */ /* 0x000fe20008410000 */
[----:B------:R-:W-:Y:S01]  /*1eb0*/  FMUL.FTZ R15, R45, UR11 ;  /* 0x0000000b2d0f7c20 */ /* 0x000fe20008410000 */
[----:B------:R-:W-:Y:S01]  /*1ec0*/  FMUL.FTZ R13, R48, UR11 ;  /* 0x0000000b300d7c20 */ /* 0x000fe20008410000 */
[----:B------:R-:W-:Y:S01]  /*1ed0*/  VIMNMX R2, R51, R2, PT ;  /* 0x0000000233027248 */ /* 0x000fe20003fe0100 */
[----:B------:R-:W-:Y:S01]  /*1ee0*/  FMUL.FTZ R58, R58, UR11 ;  /* 0x0000000b3a3a7c20 */ /* 0x000fe20008410000 */
[----:B------:R-:W2:Y:S01]  /*1ef0*/  MUFU.TANH R31, R31 ;  /* 0x0000001f001f7308 */ /* 0x000ea20000002400 */
[----:B------:R-:W-:Y:S01]  /*1f00*/  FMUL.FTZ R21, R40, UR11 ;  /* 0x0000000b28157c20 */ /* 0x000fe20008410000 */
[----:B------:R-:W-:Y:S01]  /*1f10*/  ISETP.GT.AND P2, PT, R2, RZ, PT ;  /* 0x000000ff0200720c */ /* 0x000fe20003f44270 */
[----:B------:R-:W-:Y:S01]  /*1f20*/  FMUL.FTZ R62, R62, UR11 ;  /* 0x0000000b3e3e7c20 */ /* 0x000fe20008410000 */
[C---:B------:R-:W-:Y:S01]  /*1f30*/  ISETP.GT.AND P3, PT, R2.reuse, 0x1, PT ;  /* 0x000000010200780c */ /* 0x040fe20003f64270 */
[----:B------:R-:W-:Y:S01]  /*1f40*/  FMUL.FTZ R63, R63, UR11 ;  /* 0x0000000b3f3f7c20 */ /* 0x000fe20008410000 */
[----:B------:R-:W-:Y:S01]  /*1f50*/  ISETP.GT.AND P4, PT, R2, 0x8, PT ;  /* 0x000000080200780c */ /* 0x000fe20003f84270 */
[----:B------:R-:W-:Y:S01]  /*1f60*/  FMUL.FTZ R66, R66, UR11 ;  /* 0x0000000b42427c20 */ /* 0x000fe20008410000 */
[----:B------:R-:W-:Y:S01]  /*1f70*/  MUFU.TANH R34, R34 ;  /* 0x0000002200227308 */ /* 0x000fe20000002400 */
[----:B0-----:R-:W-:Y:S01]  /*1f80*/  FSEL R56, R26, -INF , P2 ;  /* 0xff8000001a387808 */ /* 0x001fe20001000000 */
[----:B------:R-:W-:Y:S01]  /*1f90*/  FMUL.FTZ R67, R67, UR11 ;  /* 0x0000000b43437c20 */ /* 0x000fe20008410000 */
[----:B-1----:R-:W-:Y:S01]  /*1fa0*/  FSEL R59, R27, -INF , P3 ;  /* 0xff8000001b3b7808 */ /* 0x002fe20001800000 */
[----:B------:R-:W-:Y:S01]  /*1fb0*/  FMUL.FTZ R10, R25, UR11 ;  /* 0x0000000b190a7c20 */ /* 0x000fe20008410000 */
[----:B------:R-:W-:Y:S01]  /*1fc0*/  ISETP.GT.AND P2, PT, R2, 0x9, PT ;  /* 0x000000090200780c */ /* 0x000fe20003f44270 */
[----:B------:R-:W-:Y:S01]  /*1fd0*/  FMUL.FTZ R25, R36, UR11 ;  /* 0x0000000b24197c20 */ /* 0x000fe20008410000 */
[----:B---3--:R-:W-:Y:S01]  /*1fe0*/  FSEL R57, R30, -INF , P4 ;  /* 0xff8000001e397808 */ /* 0x008fe20002000000 */
[----:B------:R-:W0:Y:S01]  /*1ff0*/  MUFU.TANH R35, R35 ;  /* 0x0000002300237308 */ /* 0x000e220000002400 */
[----:B------:R-:W-:Y:S01]  /*2000*/  FMNMX.FTZ R26, R56, R59, !PT ;  /* 0x0000003b381a7209 */ /* 0x000fe20007810000 */
[----:B------:R-:W-:Y:S01]  /*2010*/  FMUL.FTZ R70, R70, UR11 ;  /* 0x0000000b46467c20 */ /* 0x000fe20008410000 */
[----:B------:R-:W-:Y:S01]  /*2020*/  ISETP.GT.AND P3, PT, R2, 0x10, PT ;  /* 0x000000100200780c */ /* 0x000fe20003f64270 */
[----:B------:R-:W-:Y:S01]  /*2030*/  FMUL.FTZ R71, R71, UR11 ;  /* 0x0000000b47477c20 */ /* 0x000fe20008410000 */
[----:B------:R-:W-:Y:S01]  /*2040*/  FMNMX.FTZ R26, R57, R26, !PT ;  /* 0x0000001a391a7209 */ /* 0x000fe20007810000 */
        /* <DEDUP_REMOVED lines=13> */
[----:B------:R3:W-:Y:S01]  /*2120*/  @!P1 SYNCS.ARRIVE.TRANS64.RED.A1T0 RZ, [R0+URZ], RZ ;  /* 0x000000ff00ff99a7 */ /* 0x0007e2000810043f */
[----:B------:R-:W-:-:S04]  /*2130*/  UIADD3 UR6, UR49, -UR50, URZ ;  /* 0x8000003231067290 */ /* 0x000fc8000fffe03f */
[----:B------:R2:W-:Y:S01]  /*2140*/  MUFU.TANH R41, R55 ;  /* 0x0000003700297308 */ /* 0x0005e20000002400 */
[----:B------:R-:W-:-:S04]  /*2150*/  UIMAD UR6, UR51, 0xc0, UR6 ;  /* 0x000000c0330678a4 */ /* 0x000fc8000f8e0206 */
[----:B------:R-:W-:-:S03]  /*2160*/  USHF.R.S32.HI UR7, URZ, 0x1f, UR6 ;  /* 0x0000001f3f077899 */ /* 0x000fc60008011406 */
[----:B------:R-:W4:Y:S01]  /*2170*/  MUFU.TANH R42, R42 ;  /* 0x0000002a002a7308 */ /* 0x000f220000002400 */
[----:B--2---:R-:W-:Y:S01]  /*2180*/  FSEL R55, R31, -INF , P2 ;  /* 0xff8000001f377808 */ /* 0x004fe20001000000 */
[----:B------:R-:W-:Y:S01]  /*2190*/  ULEA.HI UR7, UR7, UR6, URZ, 0x7 ;  /* 0x0000000607077291 */ /* 0x000fe2000f8f383f */
[C---:B------:R-:W-:Y:S02]  /*21a0*/  ISETP.GT.AND P2, PT, R2.reuse, 0x11, PT ;  /* 0x000000110200780c */ /* 0x040fe40003f44270 */
[----:B------:R-:W-:Y:S01]  /*21b0*/  FMNMX.FTZ R27, R55, R26, !PT ;  /* 0x0000001a371b7209 */ /* 0x000fe20007810000 */
[----:B------:R-:W-:Y:S01]  /*21c0*/  USHF.R.S32.HI UR7, URZ, 0x7, UR7 ;  /* 0x000000073f077899 */ /* 0x000fe20008011407 */
[----:B0-----:R-:W-:Y:S01]  /*21d0*/  FSEL R53, R35, -INF , P2 ;  /* 0xff80000023357808 */ /* 0x001fe20001000000 */
[----:B------:R0:W-:Y:S01]  /*21e0*/  MUFU.TANH R4, R54 ;  /* 0x0000003600047308 */ /* 0x0001e20000002400 */
[----:B------:R-:W-:Y:S01]  /*21f0*/  ISETP.GT.AND P2, PT, R2, 0x19, PT ;  /* 0x000000190200780c */ /* 0x000fe20003f44270 */
[----:B------:R-:W-:-:S04]  /*2200*/  UISETP.LT.AND UP0, UPT, URZ, UR7, UPT ;  /* 0x000000073f00728c */ /* 0x000fc8000bf01270 */
[----:B------:R-:W-:Y:S02]  /*2210*/  USEL UR23, URZ, UR7, !UP0 ;  /* 0x000000073f177287 */ /* 0x000fe4000c000000 */
[----:B------:R-:W-:Y:S01]  /*2220*/  MUFU.TANH R43, R43 ;  /* 0x0000002b002b7308 */ /* 0x000fe20000002400 */
[----:B0-----:R-:W-:Y:S01]  /*2230*/  FSEL R54, R34, -INF , P3 ;  /* 0xff80000022367808 */ /* 0x001fe20001800000 */
[----:B------:R-:W-:Y:S01]  /*2240*/  UISETP.GE.AND UP0, UPT, UR25, UR23, UPT ;  /* 0x000000171900728c */ /* 0x000fe2000bf06270 */
[----:B------:R-:W-:Y:S02]  /*2250*/  ISETP.GT.AND P3, PT, R2, 0x18, PT ;  /* 0x000000180200780c */ /* 0x000fe40003f64270 */
[----:B------:R-:W-:Y:S02]  /*2260*/  FMNMX.FTZ R26, R54, R27, !PT ;  /* 0x0000001b361a7209 */ /* 0x000fe40007810000 */
[----:B-1----:R-:W-:Y:S01]  /*2270*/  FSEL R52, R38, -INF , P3 ;  /* 0xff80000026347808 */ /* 0x002fe20001800000 */
[----:B------:R-:W0:Y:S01]  /*2280*/  MUFU.TANH R46, R46 ;  /* 0x0000002e002e7308 */ /* 0x000e220000002400 */
[----:B------:R-:W-:-:S02]  /*2290*/  FMNMX.FTZ R27, R53, R26, !PT ;  /* 0x0000001a351b7209 */ /* 0x000fc40007810000 */
[----:B------:R-:W-:Y:S02]  /*22a0*/  ISETP.GT.AND P3, PT, R2, 0x20, PT ;  /* 0x000000200200780c */ /* 0x000fe40003f64270 */
[----:B------:R-:W-:Y:S02]  /*22b0*/  FMNMX.FTZ R27, R52, R27, !PT ;  /* 0x0000001b341b7209 */ /* 0x000fe40007810000 */
[----:B----4-:R-:W-:Y:S01]  /*22c0*/  FSEL R48, R42, -INF , P3 ;  /* 0xff8000002a307808 */ /* 0x010fe20001800000 */
[----:B------:R-:W1:Y:S01]  /*22d0*/  MUFU.TANH R45, R47 ;  /* 0x0000002f002d7308 */ /* 0x000e620000002400 */
[----:B------:R-:W-:-:S07]  /*22e0*/  ISETP.GT.AND P3, PT, R2, 0x28, PT ;  /* 0x000000280200780c */ /* 0x000fce0003f64270 */
[----:B------:R2:W4:Y:S01]  /*22f0*/  MUFU.TANH R44, R50 ;  /* 0x00000032002c7308 */ /* 0x0005220000002400 */
[----:B0-----:R-:W-:Y:S02]  /*2300*/  FSEL R46, R46, -INF , P3 ;  /* 0xff8000002e2e7808 */ /* 0x001fe40001800000 */
[----:B------:R-:W-:-:S05]  /*2310*/  ISETP.GT.AND P3, PT, R2, 0x30, PT ;  /* 0x000000300200780c */ /* 0x000fca0003f64270 */
[----:B------:R0:W5:Y:S01]  /*2320*/  MUFU.TANH R40, R58 ;  /* 0x0000003a00287308 */ /* 0x0001620000002400 */
[----:B--2---:R-:W-:Y:S02]  /*2330*/  FSEL R50, R39, -INF , P2 ;  /* 0xff80000027327808 */ /* 0x004fe40001000000 */
[----:B------:R-:W-:Y:S02]  /*2340*/  ISETP.GT.AND P2, PT, R2, 0x21, PT ;  /* 0x000000210200780c */ /* 0x000fe40003f44270 */
[----:B------:R-:W-:Y:S02]  /*2350*/  FMNMX.FTZ R27, R50, R27, !PT ;  /* 0x0000001b321b7209 */ /* 0x000fe40007810000 */
[----:B------:R-:W-:Y:S01]  /*2360*/  FSEL R47, R43, -INF , P2 ;  /* 0xff8000002b2f7808 */ /* 0x000fe20001000000 */
[----:B------:R-:W2:Y:S01]  /*2370*/  MUFU.TANH R6, R6 ;  /* 0x0000000600067308 */ /* 0x000ea20000002400 */
[----:B------:R-:W-:Y:S01]  /*2380*/  FMNMX.FTZ R26, R48, R27, !PT ;  /* 0x0000001b301a7209 */ /* 0x000fe20007810000 */
[----:B0-----:R-:W-:Y:S01]  /*2390*/  FMUL.FTZ R58, R60, UR11 ;  /* 0x0000000b3c3a7c20 */ /* 0x001fe20008410000 */
[----:B------:R-:W-:Y:S01]  /*23a0*/  ISETP.GT.AND P2, PT, R2, 0x29, PT ;  /* 0x000000290200780c */ /* 0x000fe20003f44270 */
[----:B------:R-:W-:Y:S01]  /*23b0*/  FMUL.FTZ R60, R76, UR11 ;  /* 0x0000000b4c3c7c20 */ /* 0x000fe20008410000 */
[----:B------:R-:W-:-:S02]  /*23c0*/  FMNMX.FTZ R27, R47, R26, !PT ;  /* 0x0000001a2f1b7209 */ /* 0x000fc40007810000 */
[----:B-1----:R-:W-:Y:S01]  /*23d0*/  FSEL R45, R45, -INF , P2 ;  /* 0xff8000002d2d7808 */ /* 0x002fe20001000000 */
[----:B------:R0:W1:Y:S01]  /*23e0*/  MUFU.TANH R37, R62 ;  /* 0x0000003e00257308 */ /* 0x0000620000002400 */
[----:B------:R-:W-:Y:S02]  /*23f0*/  FMNMX.FTZ R26, R46, R27, !PT ;  /* 0x0000001b2e1a7209 */ /* 0x000fe40007810000 */
[----:B------:R-:W-:Y:S02]  /*2400*/  ISETP.GT.AND P2, PT, R2, 0x31, PT ;  /* 0x000000310200780c */ /* 0x000fe40003f44270 */
[----:B----4-:R-:W-:Y:S02]  /*2410*/  FSEL R44, R44, -INF , P3 ;  /* 0xff8000002c2c7808 */ /* 0x010fe40001800000 */
[----:B------:R-:W-:Y:S01]  /*2420*/  FMNMX.FTZ R27, R45, R26, !PT ;  /* 0x0000001a2d1b7209 */ /* 0x000fe20007810000 */
[----:B------:R-:W4:Y:S01]  /*2430*/  MUFU.TANH R63, R63 ;  /* 0x0000003f003f7308 */ /* 0x000f220000002400 */
[----:B------:R-:W-:Y:S01]  /*2440*/  ISETP.GT.AND P3, PT, R2, 0x38, PT ;  /* 0x000000380200780c */ /* 0x000fe20003f64270 */
[----:B0-----:R-:W-:Y:S01]  /*2450*/  FMUL.FTZ R62, R80, UR11 ;  /* 0x0000000b503e7c20 */ /* 0x001fe20008410000 */
[----:B------:R-:W-:-:S02]  /*2460*/  FSEL R43, R3, -INF , P2 ;  /* 0xff800000032b7808 */ /* 0x000fc40001000000 */
[----:B------:R-:W-:Y:S02]  /*2470*/  FMNMX.FTZ R26, R44, R27, !PT ;  /* 0x0000001b2c1a7209 */ /* 0x000fe40007810000 */
[----:B------:R-:W-:Y:S01]  /*2480*/  ISETP.GT.AND P2, PT, R2, 0x39, PT ;  /* 0x000000390200780c */ /* 0x000fe20003f44270 */
[----:B------:R-:W0:Y:S01]  /*2490*/  MUFU.TANH R66, R66 ;  /* 0x0000004200427308 */ /* 0x000e220000002400 */
[----:B------:R-:W-:Y:S02]  /*24a0*/  FSEL R42, R4, -INF , P3 ;  /* 0xff800000042a7808 */ /* 0x000fe40001800000 */
[----:B------:R-:W-:Y:S02]  /*24b0*/  FMNMX.FTZ R3, R43, R26, !PT ;  /* 0x0000001a2b037209 */ /* 0x000fe40007810000 */
[----:B------:R-:W-:Y:S02]  /*24c0*/  ISETP.GT.AND P3, PT, R2, 0x40, PT ;  /* 0x000000400200780c */ /* 0x000fe40003f64270 */
[----:B------:R-:W-:Y:S01]  /*24d0*/  FSEL R41, R41, -INF , P2 ;  /* 0xff80000029297808 */ /* 0x000fe20001000000 */
[----:B------:R3:W0:Y:S01]  /*24e0*/  MUFU.TANH R35, R67 ;  /* 0x0000004300237308 */ /* 0x0006220000002400 */
[----:B------:R-:W-:-:S02]  /*24f0*/  FMNMX.FTZ R4, R42, R3, !PT ;  /* 0x000000032a047209 */ /* 0x000fc40007810000 */
[----:B------:R-:W-:Y:S02]  /*2500*/  ISETP.GT.AND P2, PT, R2, 0x41, PT ;  /* 0x000000410200780c */ /* 0x000fe40003f44270 */
[----:B-----5:R-:W-:Y:S02]  /*2510*/  FSEL R40, R40, -INF , P3 ;  /* 0xff80000028287808 */ /* 0x020fe40001800000 */
[----:B------:R-:W-:Y:S01]  /*2520*/  FMNMX.FTZ R3, R41, R4, !PT ;  /* 0x0000000429037209 */ /* 0x000fe20007810000 */
[----:B------:R5:W0:Y:S01]  /*2530*/  MUFU.TANH R34, R70 ;  /* 0x0000004600227308 */ /* 0x000a220000002400 */
[----:B------:R-:W-:Y:S01]  /*2540*/  ISETP.GT.AND P3, PT, R2, 0x48, PT ;  /* 0x000000480200780c */ /* 0x000fe20003f64270 */
[----:B---3--:R-:W-:Y:S01]  /*2550*/  FMUL.FTZ R67, R61, UR11 ;  /* 0x0000000b3d437c20 */ /* 0x008fe20008410000 */
[----:B--2---:R-:W-:Y:S02]  /*2560*/  FSEL R36, R6, -INF , P2 ;  /* 0xff80000006247808 */ /* 0x004fe40001000000 */
[----:B------:R-:W-:-:S02]  /*2570*/  FMNMX.FTZ R3, R40, R3, !PT ;  /* 0x0000000328037209 */ /* 0x000fc40007810000 */
[----:B------:R-:W-:Y:S01]  /*2580*/  ISETP.GT.AND P2, PT, R2, 0x49, PT ;  /* 0x000000490200780c */ /* 0x000fe20003f44270 */
[----:B------:R2:W3:Y:S01]  /*2590*/  MUFU.TANH R33, R71 ;  /* 0x0000004700217308 */ /* 0x0004e20000002400 */
[----:B-1----:R-:W-:Y:S01]  /*25a0*/  FSEL R37, R37, -INF , P3 ;  /* 0xff80000025257808 */ /* 0x002fe20001800000 */
[----:B-----5:R-:W-:Y:S01]  /*25b0*/  FMUL.FTZ R70, R68, UR11 ;  /* 0x0000000b44467c20 */ /* 0x020fe20008410000 */
[----:B------:R-:W-:Y:S01]  /*25c0*/  FMNMX.FTZ R4, R36, R3, !PT ;  /* 0x0000000324047209 */ /* 0x000fe20007810000 */
[----:B------:R-:W-:Y:S01]  /*25d0*/  FMUL.FTZ R68, R72, UR11 ;  /* 0x0000000b48447c20 */ /* 0x000fe20008410000 */
[----:B------:R-:W-:Y:S01]  /*25e0*/  ISETP.GT.AND P3, PT, R2, 0x50, PT ;  /* 0x000000500200780c */ /* 0x000fe20003f64270 */
[----:B------:R-:W-:Y:S01]  /*25f0*/  FMUL.FTZ R72, R73, UR11 ;  /* 0x0000000b49487c20 */ /* 0x000fe20008410000 */
[----:B----4-:R-:W-:Y:S01]  /*2600*/  FSEL R38, R63, -INF , P2 ;  /* 0xff8000003f267808 */ /* 0x010fe20001000000 */
[----:B------:R1:W4:Y:S01]  /*2610*/  MUFU.TANH R32, R74 ;  /* 0x0000004a00207308 */ /* 0x0003220000002400 */
[----:B------:R-:W-:Y:S01]  /*2620*/  FMNMX.FTZ R3, R37, R4, !PT ;  /* 0x0000000425037209 */ /* 0x000fe20007810000 */
[----:B--2---:R-:W-:Y:S01]  /*2630*/  FMUL.FTZ R71, R64, UR11 ;  /* 0x0000000b40477c20 */ /* 0x004fe20008410000 */
[----:B------:R-:W-:Y:S01]  /*2640*/  ISETP.GT.AND P2, PT, R2, 0x51, PT ;  /* 0x000000510200780c */ /* 0x000fe20003f44270 */
[----:B------:R-:W-:Y:S01]  /*2650*/  FMUL.FTZ R64, R81, UR11 ;  /* 0x0000000b51407c20 */ /* 0x000fe20008410000 */
[----:B0-----:R-:W-:-:S02]  /*2660*/  FSEL R39, R66, -INF , P3 ;  /* 0xff80000042277808 */ /* 0x001fc40001800000 */
[----:B------:R-:W-:Y:S01]  /*2670*/  FMNMX.FTZ R4, R38, R3, !PT ;  /* 0x0000000326047209 */ /* 0x000fe20007810000 */
[----:B------:R-:W0:Y:S01]  /*2680*/  MUFU.TANH R30, R75 ;  /* 0x0000004b001e7308 */ /* 0x000e220000002400 */
[----:B------:R-:W-:Y:S01]  /*2690*/  ISETP.GT.AND P3, PT, R2, 0x58, PT ;  /* 0x000000580200780c */ /* 0x000fe20003f64270 */
[----:B-1----:R-:W-:Y:S01]  /*26a0*/  FMUL.FTZ R74, R65, UR11 ;  /* 0x0000000b414a7c20 */ /* 0x002fe20008410000 */
[----:B------:R-:W-:Y:S01]  /*26b0*/  FSEL R35, R35, -INF , P2 ;  /* 0xff80000023237808 */ /* 0x000fe20001000000 */
[----:B------:R-:W-:Y:S01]  /*26c0*/  FMUL.FTZ R65, R84, UR11 ;  /* 0x0000000b54417c20 */ /* 0x000fe20008410000 */
[----:B------:R-:W-:Y:S02]  /*26d0*/  FMNMX.FTZ R4, R39, R4, !PT ;  /* 0x0000000427047209 */ /* 0x000fe40007810000 */
[----:B------:R-:W-:Y:S01]  /*26e0*/  ISETP.GT.AND P2, PT, R2, 0x59, PT ;  /* 0x000000590200780c */ /* 0x000fe20003f44270 */
[----:B------:R-:W1:Y:S01]  /*26f0*/  MUFU.TANH R31, R78 ;  /* 0x0000004e001f7308 */ /* 0x000e620000002400 */
[----:B------:R-:W-:-:S02]  /*2700*/  FSEL R34, R34, -INF , P3 ;  /* 0xff80000022227808 */ /* 0x000fc40001800000 */
[----:B------:R-:W-:Y:S02]  /*2710*/  FMNMX.FTZ R3, R35, R4, !PT ;  /* 0x0000000423037209 */ /* 0x000fe40007810000 */
[----:B------:R-:W-:Y:S02]  /*2720*/  ISETP.GT.AND P3, PT, R2, 0x60, PT ;  /* 0x000000600200780c */ /* 0x000fe40003f64270 */
[----:B---3--:R-:W-:Y:S01]  /*2730*/  FSEL R33, R33, -INF , P2 ;  /* 0xff80000021217808 */ /* 0x008fe20001000000 */
[----:B------:R-:W2:Y:S01]  /*2740*/  MUFU.TANH R26, R79 ;  /* 0x0000004f001a7308 */ /* 0x000ea20000002400 */
[----:B------:R-:W-:Y:S02]  /*2750*/  FMNMX.FTZ R6, R34, R3, !PT ;  /* 0x0000000322067209 */ /* 0x000fe40007810000 */
[----:B------:R-:W-:Y:S02]  /*2760*/  ISETP.GT.AND P2, PT, R2, 0x61, PT ;  /* 0x000000610200780c */ /* 0x000fe40003f44270 */
[----:B----4-:R-:W-:-:S02]  /*2770*/  FSEL R32, R32, -INF , P3 ;  /* 0xff80000020207808 */ /* 0x010fc40001800000 */
[----:B------:R-:W-:Y:S01]  /*2780*/  FMNMX.FTZ R63, R33, R6, !PT ;  /* 0x00000006213f7209 */ /* 0x000fe20007810000 */
[----:B------:R-:W3:Y:S01]  /*2790*/  MUFU.TANH R27, R82 ;  /* 0x00000052001b7308 */ /* 0x000ee20000002400 */
[----:B------:R-:W-:Y:S02]  /*27a0*/  ISETP.GT.AND P3, PT, R2, 0x68, PT ;  /* 0x000000680200780c */ /* 0x000fe40003f64270 */
[----:B0-----:R-:W-:Y:S02]  /*27b0*/  FSEL R30, R30, -INF , P2 ;  /* 0xff8000001e1e7808 */ /* 0x001fe40001000000 */
[----:B------:R-:W-:Y:S02]  /*27c0*/  FMNMX.FTZ R63, R32, R63, !PT ;  /* 0x0000003f203f7209 */ /* 0x000fe40007810000 */
[----:B------:R-:W-:Y:S01]  /*27d0*/  ISETP.GT.AND P2, PT, R2, 0x69, PT ;  /* 0x000000690200780c */ /* 0x000fe20003f44270 */
[----:B------:R-:W0:Y:S01]  /*27e0*/  MUFU.TANH R4, R83 ;  /* 0x0000005300047308 */ /* 0x000e220000002400 */
[----:B-1----:R-:W-:-:S02]  /*27f0*/  FSEL R31, R31, -INF , P3 ;  /* 0xff8000001f1f7808 */ /* 0x002fc40001800000 */
[----:B------:R-:W-:Y:S02]  /*2800*/  FMNMX.FTZ R6, R30, R63, !PT ;  /* 0x0000003f1e067209 */ /* 0x000fe40007810000 */
[----:B------:R-:W-:Y:S02]  /*2810*/  ISETP.GT.AND P3, PT, R2, 0x70, PT ;  /* 0x000000700200780c */ /* 0x000fe40003f64270 */
[----:B--2---:R-:W-:Y:S01]  /*2820*/  FSEL R26, R26, -INF , P2 ;  /* 0xff8000001a1a7808 */ /* 0x004fe20001000000 */
[----:B------:R-:W1:Y:S01]  /*2830*/  MUFU.TANH R3, R86 ;  /* 0x0000005600037308 */ /* 0x000e620000002400 */
[----:B------:R-:W-:Y:S02]  /*2840*/  FMNMX.FTZ R63, R31, R6, !PT ;  /* 0x000000061f3f7209 */ /* 0x000fe40007810000 */
[----:B------:R-:W-:Y:S02]  /*2850*/  ISETP.GT.AND P2, PT, R2, 0x71, PT ;  /* 0x000000710200780c */ /* 0x000fe40003f44270 */
[----:B---3--:R-:W-:-:S02]  /*2860*/  FSEL R27, R27, -INF , P3 ;  /* 0xff8000001b1b7808 */ /* 0x008fc40001800000 */
[----:B------:R-:W-:Y:S01]  /*2870*/  FMNMX.FTZ R6, R26, R63, !PT ;  /* 0x0000003f1a067209 */ /* 0x000fe20007810000 */
[----:B------:R-:W2:Y:S01]  /*2880*/  MUFU.TANH R87, R87 ;  /* 0x0000005700577308 */ /* 0x000ea20000002400 */
[----:B------:R-:W-:Y:S02]  /*2890*/  ISETP.GT.AND P3, PT, R2, 0x78, PT ;  /* 0x000000780200780c */ /* 0x000fe40003f64270 */
[----:B0-----:R-:W-:Y:S02]  /*28a0*/  FSEL R4, R4, -INF , P2 ;  /* 0xff80000004047808 */ /* 0x001fe40001000000 */
[----:B------:R-:W-:Y:S02]  /*28b0*/  FMNMX.FTZ R63, R27, R6, !PT ;  /* 0x000000061b3f7209 */ /* 0x000fe40007810000 */
[----:B------:R-:W-:Y:S01]  /*28c0*/  ISETP.GT.AND P2, PT, R2, 0x79, PT ;  /* 0x000000790200780c */ /* 0x000fe20003f44270 */
[----:B------:R-:W0:Y:S01]  /*28d0*/  MUFU.TANH R88, R88 ;  /* 0x0000005800587308 */ /* 0x000e220000002400 */
[----:B-1----:R-:W-:-:S02]  /*28e0*/  FSEL R3, R3, -INF , P3 ;  /* 0xff80000003037808 */ /* 0x002fc40001800000 */
[----:B------:R-:W-:Y:S01]  /*28f0*/  FMNMX.FTZ R6, R4, R63, !PT ;  /* 0x0000003f04067209 */ /* 0x000fe20007810000 */
[----:B------:R-:W-:-:S03]  /*2900*/  FMUL.FTZ R63, R77, UR11 ;  /* 0x0000000b4d3f7c20 */ /* 0x000fc60008410000 */
[----:B------:R-:W-:Y:S01]  /*2910*/  FMNMX.FTZ R61, R3, R6, !PT ;  /* 0x00000006033d7209 */ /* 0x000fe20007810000 */
[----:B------:R-:W1:Y:S01]  /*2920*/  MUFU.TANH R10, R10 ;  /* 0x0000000a000a7308 */ /* 0x000e620000002400 */
[----:B--2---:R-:W-:-:S04]  /*2930*/  FSEL R2, R87, -INF , P2 ;  /* 0xff80000057027808 */ /* 0x004fc80001000000 */
[----:B------:R-:W-:-:S03]  /*2940*/  FMNMX.FTZ R61, R2, R61, !PT ;  /* 0x0000003d023d7209 */ /* 0x000fc60007810000 */
[----:B------:R-:W2:Y:S02]  /*2950*/  MUFU.TANH R89, R89 ;  /* 0x0000005900597308 */ /* 0x000ea40000002400 */
[----:B------:R-:W3:Y:S06]  /*2960*/  SHFL.BFLY PT, R6, R61, 0x2, 0x1f ;  /* 0x0c401f003d067f89 */ /* 0x000eec00000e0000 */
[----:B------:R-:W4:Y:S08]  /*2970*/  MUFU.TANH R90, R90 ;  /* 0x0000005a005a7308 */ /* 0x000f300000002400 */
[----:B------:R-:W5:Y:S08]  /*2980*/  MUFU.TANH R28, R28 ;  /* 0x0000001c001c7308 */ /* 0x000f700000002400 */
[----:B------:R-:W5:Y:S01]  /*2990*/  MUFU.TANH R29, R29 ;  /* 0x0000001d001d7308 */ /* 0x000f620000002400 */
[----:B---3--:R-:W-:-:S05]  /*29a0*/  FMNMX.FTZ R66, R61, R6, !PT ;  /* 0x000000063d427209 */ /* 0x008fca0007810000 */
[----:B------:R-:W3:Y:S02]  /*29b0*/  SHFL.BFLY PT, R61, R66, 0x1, 0x1f ;  /* 0x0c201f00423d7f89 */ /* 0x000ee400000e0000 */
[----:B------:R-:W5:Y:S08]  /*29c0*/  MUFU.TANH R25, R25 ;  /* 0x0000001900197308 */ /* 0x000f700000002400 */
[----:B------:R-:W5:Y:S08]  /*29d0*/  MUFU.TANH R12, R12 ;  /* 0x0000000c000c7308 */ /* 0x000f700000002400 */
[----:B------:R-:W5:Y:S01]  /*29e0*/  MUFU.TANH R21, R21 ;  /* 0x0000001500157308 */ /* 0x000f620000002400 */
[----:B---3--:R-:W-:-:S07]  /*29f0*/  FMNMX.FTZ R6, R66, R61, !PT ;  /* 0x0000003d42067209 */ /* 0x008fce0007810000 */
[----:B------:R-:W3:Y:S01]  /*2a00*/  MUFU.TANH R24, R24 ;  /* 0x0000001800187308 */ /* 0x000ee20000002400 */
[----:B------:R-:W-:Y:S01]  /*2a10*/  FMUL.FTZ R66, R85, UR11 ;  /* 0x0000000b55427c20 */ /* 0x000fe20008410000 */
[C---:B------:R-:W-:Y:S01]  /*2a20*/  FSETP.NEU.FTZ.AND P2, PT, R6.reuse, -INF , PT ;  /* 0xff8000000600780b */ /* 0x040fe20003f5d000 */
[----:B------:R-:W-:-:S05]  /*2a30*/  FMUL.FTZ R61, R6, UR10 ;  /* 0x0000000a063d7c20 */ /* 0x000fca0008410000 */
[----:B------:R-:W3:Y:S01]  /*2a40*/  MUFU.TANH R20, R20 ;  /* 0x0000001400147308 */ /* 0x000ee20000002400 */
[----:B------:R-:W-:-:S05]  /*2a50*/  FSEL R61, R61, RZ, P2 ;  /* 0x000000ff3d3d7208 */ /* 0x000fca0001000000 */
[----:B------:R-:W-:Y:S01]  /*2a60*/  FFMA.FTZ R149, R56, UR10, -R61 ;  /* 0x0000000a38957c23 */ /* 0x000fe2000801083d */
[----:B------:R-:W-:Y:S01]  /*2a70*/  VIADDMNMX R56, R49, R8, R51, PT ;  /* 0x0000000831387246 */ /* 0x000fe20003800133 */
[--C-:B------:R-:W-:Y:S01]  /*2a80*/  FFMA.FTZ R145, R54, UR10, -R61.reuse ;  /* 0x0000000a36917c23 */ /* 0x100fe2000801083d */
[----:B------:R-:W3:Y:S01]  /*2a90*/  MUFU.TANH R15, R15 ;  /* 0x0000000f000f7308 */ /* 0x000ee20000002400 */
[--C-:B------:R-:W-:Y:S01]  /*2aa0*/  FFMA.FTZ R147, R52, UR10, -R61.reuse ;  /* 0x0000000a34937c23 */ /* 0x100fe2000801083d */
[----:B------:R-:W-:Y:S01]  /*2ab0*/  ISETP.GT.AND P2, PT, R56, RZ, PT ;  /* 0x000000ff3800720c */ /* 0x000fe20003f44270 */
[--C-:B------:R-:W-:Y:S01]  /*2ac0*/  FFMA.FTZ R141, R48, UR10, -R61.reuse ;  /* 0x0000000a308d7c23 */ /* 0x100fe2000801083d */
[----:B------:R-:W-:Y:S01]  /*2ad0*/  ISETP.GT.AND P3, PT, R56, 0x1, PT ;  /* 0x000000013800780c */ /* 0x000fe20003f64270 */
[--C-:B------:R-:W-:Y:S01]  /*2ae0*/  FFMA.FTZ R143, R46, UR10, -R61.reuse ;  /* 0x0000000a2e8f7c23 */ /* 0x100fe2000801083d */
[----:B------:R-:W-:Y:S01]  /*2af0*/  ISETP.GT.AND P4, PT, R56, 0x8, PT ;  /* 0x000000083800780c */ /* 0x000fe20003f84270 */
[--C-:B------:R-:W-:Y:S01]  /*2b00*/  FFMA.FTZ R46, R45, UR10, -R61.reuse ;  /* 0x0000000a2d2e7c23 */ /* 0x100fe2000801083d */
[----:B0-----:R-:W-:Y:S01]  /*2b10*/  FSEL R88, R88, -INF , P2 ;  /* 0xff80000058587808 */ /* 0x001fe20001000000 */
[----:B------:R-:W0:Y:S01]  /*2b20*/  MUFU.TANH R13, R13 ;  /* 0x0000000d000d7308 */ /* 0x000e220000002400 */
[----:B-1----:R-:W-:Y:S01]  /*2b30*/  FSEL R49, R10, -INF , P3 ;  /* 0xff8000000a317808 */ /* 0x002fe20001800000 */
[--C-:B------:R-:W-:Y:S01]  /*2b40*/  FFMA.FTZ R10, R55, UR10, -R61.reuse ;  /* 0x0000000a370a7c23 */ /* 0x100fe2000801083d */
[----:B------:R-:W-:Y:S01]  /*2b50*/  ISETP.GT.AND P2, PT, R56, 0x9, PT ;  /* 0x000000093800780c */ /* 0x000fe20003f44270 */
[--C-:B------:R-:W-:Y:S01]  /*2b60*/  FFMA.FTZ R55, R53, UR10, -R61.reuse ;  /* 0x0000000a35377c23 */ /* 0x100fe2000801083d */
[----:B--2---:R-:W-:Y:S01]  /*2b70*/  FSEL R89, R89, -INF , P4 ;  /* 0xff80000059597808 */ /* 0x004fe20002000000 */
[--C-:B------:R-:W-:Y:S01]  /*2b80*/  FFMA.FTZ R137, R44, UR10, -R61.reuse ;  /* 0x0000000a2c897c23 */ /* 0x100fe2000801083d */
[----:B------:R-:W-:Y:S01]  /*2b90*/  FMNMX.FTZ R76, R88, R49, !PT ;  /* 0x00000031584c7209 */ /* 0x000fe20007810000 */
[----:B------:R-:W1:Y:S01]  /*2ba0*/  MUFU.TANH R14, R14 ;  /* 0x0000000e000e7308 */ /* 0x000e620000002400 */
[----:B------:R-:W-:Y:S01]  /*2bb0*/  ISETP.GT.AND P3, PT, R56, 0x10, PT ;  /* 0x000000103800780c */ /* 0x000fe20003f64270 */
[--C-:B------:R-:W-:Y:S01]  /*2bc0*/  FFMA.FTZ R44, R43, UR10, -R61.reuse ;  /* 0x0000000a2b2c7c23 */ /* 0x100fe2000801083d */
[----:B----4-:R-:W-:Y:S01]  /*2bd0*/  FSEL R90, R90, -INF , P2 ;  /* 0xff8000005a5a7808 */ /* 0x010fe20001000000 */
[--C-:B------:R-:W-:Y:S01]  /*2be0*/  FFMA.FTZ R139, R42, UR10, -R61.reuse ;  /* 0x0000000a2a8b7c23 */ /* 0x100fe2000801083d */
[----:B------:R-:W-:Y:S01]  /*2bf0*/  FMNMX.FTZ R51, R89, R76, !PT ;  /* 0x0000004c59337209 */ /* 0x000fe20007810000 */
[--C-:B------:R-:W-:Y:S01]  /*2c00*/  FFMA.FTZ R42, R41, UR10, -R61.reuse ;  /* 0x0000000a292a7c23 */ /* 0x100fe2000801083d */
[----:B------:R-:W-:Y:S01]  /*2c10*/  ISETP.GT.AND P2, PT, R56, 0x11, PT ;  /* 0x000000113800780c */ /* 0x000fe20003f44270 */
[----:B------:R-:W2:Y:S01]  /*2c20*/  MUFU.TANH R11, R11 ;  /* 0x0000000b000b7308 */ /* 0x000ea20000002400 */
[----:B-----5:R-:W-:Y:S01]  /*2c30*/  FSEL R28, R28, -INF , P3 ;  /* 0xff8000001c1c7808 */ /* 0x020fe20001800000 */
[--C-:B------:R-:W-:Y:S01]  /*2c40*/  FFMA.FTZ R133, R40, UR10, -R61.reuse ;  /* 0x0000000a28857c23 */ /* 0x100fe2000801083d */
[----:B------:R-:W-:Y:S01]  /*2c50*/  FMNMX.FTZ R51, R90, R51, !PT ;  /* 0x000000335a337209 */ /* 0x000fe20007810000 */
[--C-:B------:R-:W-:Y:S01]  /*2c60*/  FFMA.FTZ R131, R34, UR10, -R61.reuse ;  /* 0x0000000a22837c23 */ /* 0x100fe2000801083d */
[----:B------:R-:W-:Y:S01]  /*2c70*/  ISETP.GT.AND P3, PT, R56, 0x18, PT ;  /* 0x000000183800780c */ /* 0x000fe20003f64270 */
[--C-:B------:R-:W-:Y:S01]  /*2c80*/  FFMA.FTZ R34, R33, UR10, -R61.reuse ;  /* 0x0000000a21227c23 */ /* 0x100fe2000801083d */
[----:B------:R-:W-:Y:S01]  /*2c90*/  FSEL R29, R29, -INF , P2 ;  /* 0xff8000001d1d7808 */ /* 0x000fe20001000000 */
[----:B------:R-:W4:Y:S01]  /*2ca0*/  MUFU.TANH R9, R9 ;  /* 0x0000000900097308 */ /* 0x000f220000002400 */
[----:B------:R-:W-:Y:S01]  /*2cb0*/  FMNMX.FTZ R54, R28, R51, !PT ;  /* 0x000000331c367209 */ /* 0x000fe20007810000 */
[--C-:B------:R-:W-:Y:S01]  /*2cc0*/  FFMA.FTZ R59, R59, UR10, -R61.reuse ;  /* 0x0000000a3b3b7c23 */ /* 0x100fe2000801083d */
[C---:B------:R-:W-:Y:S01]  /*2cd0*/  ISETP.GT.AND P2, PT, R56.reuse, 0x19, PT ;  /* 0x000000193800780c */ /* 0x040fe20003f44270 */
[--C-:B------:R-:W-:Y:S01]  /*2ce0*/  FFMA.FTZ R151, R57, UR10, -R61.reuse ;  /* 0x0000000a39977c23 */ /* 0x100fe2000801083d */
[----:B------:R-:W-:Y:S01]  /*2cf0*/  FSEL R25, R25, -INF , P3 ;  /* 0xff80000019197808 */ /* 0x000fe20001800000 */
[--C-:B------:R-:W-:Y:S01]  /*2d00*/  FFMA.FTZ R121, R27, UR10, -R61.reuse ;  /* 0x0000000a1b797c23 */ /* 0x100fe2000801083d */
[----:B------:R-:W-:Y:S01]  /*2d10*/  FMNMX.FTZ R54, R29, R54, !PT ;  /* 0x000000361d367209 */ /* 0x000fe20007810000 */
[----:B------:R-:W5:Y:S01]  /*2d20*/  MUFU.TANH R5, R5 ;  /* 0x0000000500057308 */ /* 0x000f620000002400 */
[----:B------:R-:W-:Y:S01]  /*2d30*/  ISETP.GT.AND P3, PT, R56, 0x20, PT ;  /* 0x000000203800780c */ /* 0x000fe20003f64270 */
[--C-:B------:R-:W-:Y:S01]  /*2d40*/  FFMA.FTZ R125, R32, UR10, -R61.reuse ;  /* 0x0000000a207d7c23 */ /* 0x100fe2000801083d */
[----:B------:R-:W-:Y:S01]  /*2d50*/  FSEL R51, R12, -INF , P2 ;  /* 0xff8000000c337808 */ /* 0x000fe20001000000 */
[--C-:B------:R-:W-:Y:S01]  /*2d60*/  FFMA.FTZ R123, R3, UR10, -R61.reuse ;  /* 0x0000000a037b7c23 */ /* 0x100fe2000801083d */
[----:B------:R-:W-:Y:S01]  /*2d70*/  FMNMX.FTZ R54, R25, R54, !PT ;  /* 0x0000003619367209 */ /* 0x000fe20007810000 */
[--C-:B------:R-:W-:Y:S01]  /*2d80*/  FFMA.FTZ R127, R31, UR10, -R61.reuse ;  /* 0x0000000a1f7f7c23 */ /* 0x100fe2000801083d */
[----:B------:R-:W-:Y:S01]  /*2d90*/  ISETP.GT.AND P2, PT, R56, 0x21, PT ;  /* 0x000000213800780c */ /* 0x000fe20003f44270 */
[----:B------:R-:W5:Y:S01]  /*2da0*/  MUFU.TANH R7, R7 ;  /* 0x0000000700077308 */ /* 0x000f620000002400 */
[----:B------:R-:W-:Y:S01]  /*2db0*/  FSEL R21, R21, -INF , P3 ;  /* 0xff80000015157808 */ /* 0x000fe20001800000 */
[--C-:B------:R-:W-:Y:S01]  /*2dc0*/  FFMA.FTZ R36, R36, UR10, -R61.reuse ;  /* 0x0000000a24247c23 */ /* 0x100fe2000801083d */
[----:B------:R-:W-:Y:S01]  /*2dd0*/  FMNMX.FTZ R54, R51, R54, !PT ;  /* 0x0000003633367209 */ /* 0x000fe20007810000 */
[--C-:B------:R-:W-:Y:S01]  /*2de0*/  FFMA.FTZ R135, R37, UR10, -R61.reuse ;  /* 0x0000000a25877c23 */ /* 0x100fe2000801083d */
[----:B------:R-:W-:Y:S01]  /*2df0*/  ISETP.GT.AND P3, PT, R56, 0x28, PT ;  /* 0x000000283800780c */ /* 0x000fe20003f64270 */
[--C-:B------:R-:W-:Y:S01]  /*2e00*/  FFMA.FTZ R38, R38, UR10, -R61.reuse ;  /* 0x0000000a26267c23 */ /* 0x100fe2000801083d */
[----:B---3--:R-:W-:Y:S01]  /*2e10*/  FSEL R24, R24, -INF , P2 ;  /* 0xff80000018187808 */ /* 0x008fe20001000000 */
[----:B------:R-:W3:Y:S01]  /*2e20*/  MUFU.TANH R58, R58 ;  /* 0x0000003a003a7308 */ /* 0x000ee20000002400 */
[----:B------:R-:W-:Y:S01]  /*2e30*/  FMNMX.FTZ R53, R21, R54, !PT ;  /* 0x0000003615357209 */ /* 0x000fe20007810000 */
[--C-:B------:R-:W-:Y:S01]  /*2e40*/  FFMA.FTZ R129, R39, UR10, -R61.reuse ;  /* 0x0000000a27817c23 */ /* 0x100fe2000801083d */
[----:B------:R-:W-:Y:S01]  /*2e50*/  ISETP.GT.AND P2, PT, R56, 0x29, PT ;  /* 0x000000293800780c */ /* 0x000fe20003f44270 */
[--C-:B------:R-:W-:Y:S01]  /*2e60*/  FFMA.FTZ R30, R30, UR10, -R61.reuse ;  /* 0x0000000a1e1e7c23 */ /* 0x100fe2000801083d */
[----:B------:R-:W-:Y:S01]  /*2e70*/  FSEL R52, R20, -INF , P3 ;  /* 0xff80000014347808 */ /* 0x000fe20001800000 */
[--C-:B------:R-:W-:Y:S01]  /*2e80*/  FFMA.FTZ R20, R50, UR10, -R61.reuse ;  /* 0x0000000a32147c23 */ /* 0x100fe2000801083d */
[----:B------:R-:W-:Y:S01]  /*2e90*/  FMNMX.FTZ R53, R24, R53, !PT ;  /* 0x0000003518357209 */ /* 0x000fe20007810000 */
[----:B------:R-:W3:Y:S01]  /*2ea0*/  MUFU.TANH R67, R67 ;  /* 0x0000004300437308 */ /* 0x000ee20000002400 */
[----:B------:R-:W-:Y:S01]  /*2eb0*/  ISETP.GT.AND P3, PT, R56, 0x30, PT ;  /* 0x000000303800780c */ /* 0x000fe20003f64270 */
[--C-:B------:R-:W-:Y:S01]  /*2ec0*/  FFMA.FTZ R26, R26, UR10, -R61.reuse ;  /* 0x0000000a1a1a7c23 */ /* 0x100fe2000801083d */
[----:B------:R-:W-:Y:S01]  /*2ed0*/  FSEL R15, R15, -INF , P2 ;  /* 0xff8000000f0f7808 */ /* 0x000fe20001000000 */
[--C-:B------:R-:W-:Y:S01]  /*2ee0*/  FFMA.FTZ R4, R4, UR10, -R61.reuse ;  /* 0x0000000a04047c23 */ /* 0x100fe2000801083d */
[----:B------:R-:W-:Y:S01]  /*2ef0*/  FMNMX.FTZ R50, R52, R53, !PT ;  /* 0x0000003534327209 */ /* 0x000fe20007810000 */
[----:B------:R-:W-:Y:S01]  /*2f00*/  FFMA.FTZ R2, R2, UR10, -R61 ;  /* 0x0000000a02027c23 */ /* 0x000fe2000801083d */
[----:B------:R-:W-:Y:S01]  /*2f10*/  ISETP.GT.AND P2, PT, R56, 0x31, PT ;  /* 0x000000313800780c */ /* 0x000fe20003f44270 */
[----:B------:R-:W3:Y:S01]  /*2f20*/  MUFU.TANH R71, R71 ;  /* 0x0000004700477308 */ /* 0x000ee20000002400 */
[----:B0-----:R-:W-:-:S02]  /*2f30*/  FSEL R13, R13, -INF , P3 ;  /* 0xff8000000d0d7808 */ /* 0x001fc40001800000 */
[----:B------:R-:W-:Y:S02]  /*2f40*/  FMNMX.FTZ R50, R15, R50, !PT ;  /* 0x000000320f327209 */ /* 0x000fe40007810000 */
[----:B------:R-:W-:Y:S02]  /*2f50*/  ISETP.GT.AND P3, PT, R56, 0x38, PT ;  /* 0x000000383800780c */ /* 0x000fe40003f64270 */
[----:B-1----:R-:W-:Y:S01]  /*2f60*/  FSEL R48, R14, -INF , P2 ;  /* 0xff8000000e307808 */ /* 0x002fe20001000000 */
[----:B------:R-:W0:Y:S01]  /*2f70*/  MUFU.TANH R74, R74 ;  /* 0x0000004a004a7308 */ /* 0x000e220000002400 */
[----:B------:R-:W-:Y:S01]  /*2f80*/  FMNMX.FTZ R53, R13, R50, !PT ;  /* 0x000000320d357209 */ /* 0x000fe20007810000 */
[----:B------:R-:W-:Y:S01]  /*2f90*/  FFMA.FTZ R14, R47, UR10, -R61 ;  /* 0x0000000a2f0e7c23 */ /* 0x000fe2000801083d */
[----:B------:R-:W-:Y:S02]  /*2fa0*/  ISETP.GT.AND P2, PT, R56, 0x39, PT ;  /* 0x000000393800780c */ /* 0x000fe40003f44270 */
[----:B--2---:R-:W-:-:S02]  /*2fb0*/  FSEL R11, R11, -INF , P3 ;  /* 0xff8000000b0b7808 */ /* 0x004fc40001800000 */
[----:B------:R-:W-:Y:S01]  /*2fc0*/  FMNMX.FTZ R50, R48, R53, !PT ;  /* 0x0000003530327209 */ /* 0x000fe20007810000 */
[----:B------:R-:W1:Y:S01]  /*2fd0*/  MUFU.TANH R70, R70 ;  /* 0x0000004600467308 */ /* 0x000e620000002400 */
[C---:B------:R-:W-:Y:S02]  /*2fe0*/  ISETP.GT.AND P3, PT, R56.reuse, 0x40, PT ;  /* 0x000000403800780c */ /* 0x040fe40003f64270 */
[----:B----4-:R-:W-:Y:S02]  /*2ff0*/  FSEL R9, R9, -INF , P2 ;  /* 0xff80000009097808 */ /* 0x010fe40001000000 */
[----:B------:R-:W-:Y:S02]  /*3000*/  FMNMX.FTZ R50, R11, R50, !PT ;  /* 0x000000320b327209 */ /* 0x000fe40007810000 */
[----:B------:R-:W-:Y:S01]  /*3010*/  ISETP.GT.AND P2, PT, R56, 0x41, PT ;  /* 0x000000413800780c */ /* 0x000fe20003f44270 */
[----:B------:R-:W2:Y:S01]  /*3020*/  MUFU.TANH R69, R69 ;  /* 0x0000004500457308 */ /* 0x000ea20000002400 */
[----:B-----5:R-:W-:-:S02]  /*3030*/  FSEL R5, R5, -INF , P3 ;  /* 0xff80000005057808 */ /* 0x020fc40001800000 */
[----:B------:R-:W-:Y:S02]  /*3040*/  FMNMX.FTZ R50, R9, R50, !PT ;  /* 0x0000003209327209 */ /* 0x000fe40007810000 */
[C---:B------:R-:W-:Y:S02]  /*3050*/  ISETP.GT.AND P3, PT, R56.reuse, 0x48, PT ;  /* 0x000000483800780c */ /* 0x040fe40003f64270 */
[----:B------:R-:W-:Y:S01]  /*3060*/  FSEL R7, R7, -INF , P2 ;  /* 0xff80000007077808 */ /* 0x000fe20001000000 */
[----:B------:R-:W4:Y:S01]  /*3070*/  MUFU.TANH R68, R68 ;  /* 0x0000004400447308 */ /* 0x000f220000002400 */
[----:B------:R-:W-:Y:S02]  /*3080*/  FMNMX.FTZ R50, R5, R50, !PT ;  /* 0x0000003205327209 */ /* 0x000fe40007810000 */
[----:B------:R-:W-:Y:S02]  /*3090*/  ISETP.GT.AND P2, PT, R56, 0x49, PT ;  /* 0x000000493800780c */ /* 0x000fe40003f44270 */
[----:B---3--:R-:W-:-:S02]  /*30a0*/  FSEL R58, R58, -INF , P3 ;  /* 0xff8000003a3a7808 */ /* 0x008fc40001800000 */
[----:B------:R-:W-:Y:S01]  /*30b0*/  FMNMX.FTZ R45, R7, R50, !PT ;  /* 0x00000032072d7209 */ /* 0x000fe20007810000 */
[----:B------:R-:W3:Y:S01]  /*30c0*/  MUFU.TANH R72, R72 ;  /* 0x0000004800487308 */ /* 0x000ee20000002400 */
[----:B------:R-:W-:Y:S02]  /*30d0*/  ISETP.GT.AND P3, PT, R56, 0x50, PT ;  /* 0x000000503800780c */ /* 0x000fe40003f64270 */
[----:B------:R-:W-:Y:S02]  /*30e0*/  FSEL R67, R67, -INF , P2 ;  /* 0xff80000043437808 */ /* 0x000fe40001000000 */
[----:B------:R-:W-:Y:S02]  /*30f0*/  FMNMX.FTZ R50, R58, R45, !PT ;  /* 0x0000002d3a327209 */ /* 0x000fe40007810000 */
[----:B------:R-:W-:Y:S01]  /*3100*/  ISETP.GT.AND P2, PT, R56, 0x51, PT ;  /* 0x000000513800780c */ /* 0x000fe20003f44270 */
[----:B------:R-:W5:Y:S01]  /*3110*/  MUFU.TANH R60, R60 ;  /* 0x0000003c003c7308 */ /* 0x000f620000002400 */
[----:B------:R-:W-:-:S02]  /*3120*/  FSEL R71, R71, -INF , P3 ;  /* 0xff80000047477808 */ /* 0x000fc40001800000 */
[----:B------:R-:W-:Y:S02]  /*3130*/  FMNMX.FTZ R50, R67, R50, !PT ;  /* 0x0000003243327209 */ /* 0x000fe40007810000 */
[----:B------:R-:W-:Y:S02]  /*3140*/  ISETP.GT.AND P3, PT, R56, 0x58, PT ;  /* 0x000000583800780c */ /* 0x000fe40003f64270 */
[----:B0-----:R-:W-:Y:S01]  /*3150*/  FSEL R74, R74, -INF , P2 ;  /* 0xff8000004a4a7808 */ /* 0x001fe20001000000 */
[----:B------:R-:W0:Y:S01]  /*3160*/  MUFU.TANH R63, R63 ;  /* 0x0000003f003f7308 */ /* 0x000e220000002400 */
[----:B------:R-:W-:Y:S02]  /*3170*/  FMNMX.FTZ R45, R71, R50, !PT ;  /* 0x00000032472d7209 */ /* 0x000fe40007810000 */
[----:B------:R-:W-:Y:S02]  /*3180*/  ISETP.GT.AND P2, PT, R56, 0x59, PT ;  /* 0x000000593800780c */ /* 0x000fe40003f44270 */
[----:B-1----:R-:W-:-:S02]  /*3190*/  FSEL R70, R70, -INF , P3 ;  /* 0xff80000046467808 */ /* 0x002fc40001800000 */
[----:B------:R-:W-:Y:S01]  /*31a0*/  FMNMX.FTZ R45, R74, R45, !PT ;  /* 0x0000002d4a2d7209 */ /* 0x000fe20007810000 */
[----:B------:R-:W1:Y:S01]  /*31b0*/  MUFU.TANH R62, R62 ;  /* 0x0000003e003e7308 */ /* 0x000e620000002400 */
[----:B------:R-:W-:Y:S02]  /*31c0*/  ISETP.GT.AND P3, PT, R56, 0x60, PT ;  /* 0x000000603800780c */ /* 0x000fe40003f64270 */
[----:B--2---:R-:W-:Y:S02]  /*31d0*/  FSEL R69, R69, -INF , P2 ;  /* 0xff80000045457808 */ /* 0x004fe40001000000 */
[----:B------:R-:W-:Y:S02]  /*31e0*/  FMNMX.FTZ R50, R70, R45, !PT ;  /* 0x0000002d46327209 */ /* 0x000fe40007810000 */
[----:B------:R-:W-:Y:S01]  /*31f0*/  ISETP.GT.AND P2, PT, R56, 0x61, PT ;  /* 0x000000613800780c */ /* 0x000fe20003f44270 */
[----:B------:R-:W2:Y:S01]  /*3200*/  MUFU.TANH R64, R64 ;  /* 0x0000004000407308 */ /* 0x000ea20000002400 */
[----:B----4-:R-:W-:-:S02]  /*3210*/  FSEL R68, R68, -INF , P3 ;  /* 0xff80000044447808 */ /* 0x010fc40001800000 */
[----:B------:R-:W-:Y:S02]  /*3220*/  FMNMX.FTZ R43, R69, R50, !PT ;  /* 0x00000032452b7209 */ /* 0x000fe40007810000 */
[----:B------:R-:W-:Y:S02]  /*3230*/  ISETP.GT.AND P3, PT, R56, 0x68, PT ;  /* 0x000000683800780c */ /* 0x000fe40003f64270 */
[----:B---3--:R-:W-:Y:S01]  /*3240*/  FSEL R72, R72, -INF , P2 ;  /* 0xff80000048487808 */ /* 0x008fe20001000000 */
[----:B------:R-:W3:Y:S01]  /*3250*/  MUFU.TANH R65, R65 ;  /* 0x0000004100417308 */ /* 0x000ee20000002400 */
[----:B------:R-:W-:Y:S02]  /*3260*/  FMNMX.FTZ R43, R68, R43, !PT ;  /* 0x0000002b442b7209 */ /* 0x000fe40007810000 */
[----:B------:R-:W-:Y:S02]  /*3270*/  ISETP.GT.AND P2, PT, R56, 0x69, PT ;  /* 0x000000693800780c */ /* 0x000fe40003f44270 */
[----:B-----5:R-:W-:-:S02]  /*3280*/  FSEL R60, R60, -INF , P3 ;  /* 0xff8000003c3c7808 */ /* 0x020fc40001800000 */
[----:B------:R-:W-:Y:S01]  /*3290*/  FMNMX.FTZ R43, R72, R43, !PT ;  /* 0x0000002b482b7209 */ /* 0x000fe20007810000 */
[----:B------:R-:W4:Y:S01]  /*32a0*/  MUFU.TANH R66, R66 ;  /* 0x0000004200427308 */ /* 0x000f220000002400 */
[----:B------:R-:W-:Y:S02]  /*32b0*/  ISETP.GT.AND P3, PT, R56, 0x70, PT ;  /* 0x000000703800780c */ /* 0x000fe40003f64270 */
[----:B0-----:R-:W-:Y:S02]  /*32c0*/  FSEL R63, R63, -INF , P2 ;  /* 0xff8000003f3f7808 */ /* 0x001fe40001000000 */
[----:B------:R-:W-:Y:S02]  /*32d0*/  FMNMX.FTZ R50, R60, R43, !PT ;  /* 0x0000002b3c327209 */ /* 0x000fe40007810000 */
[----:B------:R-:W-:Y:S01]  /*32e0*/  ISETP.GT.AND P2, PT, R56, 0x71, PT ;  /* 0x000000713800780c */ /* 0x000fe20003f44270 */
[----:B------:R-:W-:Y:S01]  /*32f0*/  MUFU.EX2 R149, R149 ;  /* 0x0000009500957308 */ /* 0x000fe20000000800 */
[----:B-1----:R-:W-:-:S02]  /*3300*/  FSEL R62, R62, -INF , P3 ;  /* 0xff8000003e3e7808 */ /* 0x002fc40001800000 */
[----:B------:R-:W-:Y:S02]  /*3310*/  FMNMX.FTZ R41, R63, R50, !PT ;  /* 0x000000323f297209 */ /* 0x000fe40007810000 */
[----:B------:R-:W-:Y:S02]  /*3320*/  ISETP.GT.AND P3, PT, R56, 0x78, PT ;  /* 0x000000783800780c */ /* 0x000fe40003f64270 */
[----:B--2---:R-:W-:Y:S01]  /*3330*/  FSEL R64, R64, -INF , P2 ;  /* 0xff80000040407808 */ /* 0x004fe20001000000 */
[----:B------:R-:W0:Y:S01]  /*3340*/  MUFU.EX2 R8, R59 ;  /* 0x0000003b00087308 */ /* 0x000e220000000800 */
[----:B------:R-:W-:Y:S02]  /*3350*/  FMNMX.FTZ R41, R62, R41, !PT ;  /* 0x000000293e297209 */ /* 0x000fe40007810000 */
[----:B------:R-:W-:Y:S02]  /*3360*/  ISETP.GT.AND P2, PT, R56, 0x79, PT ;  /* 0x000000793800780c */ /* 0x000fe40003f44270 */
[----:B---3--:R-:W-:-:S02]  /*3370*/  FSEL R65, R65, -INF , P3 ;  /* 0xff80000041417808 */ /* 0x008fc40001800000 */
[----:B------:R-:W-:Y:S01]  /*3380*/  FMNMX.FTZ R40, R64, R41, !PT ;  /* 0x0000002940287209 */ /* 0x000fe20007810000 */
[----:B------:R-:W1:Y:S01]  /*3390*/  MUFU.EX2 R151, R151 ;  /* 0x0000009700977308 */ /* 0x000e620000000800 */
[----:B----4-:R-:W-:Y:S02]  /*33a0*/  FSEL R66, R66, -INF , P2 ;  /* 0xff80000042427808 */ /* 0x010fe40001000000 */
[----:B------:R-:W-:Y:S01]  /*33b0*/  FMNMX.FTZ R41, R65, R40, !PT ;  /* 0x0000002841297209 */ /* 0x000fe20007810000 */
[----:B------:R-:W-:-:S03]  /*33c0*/  FFMA.FTZ R40, R35, UR10, -R61 ;  /* 0x0000000a23287c23 */ /* 0x000fc6000801083d */
[----:B------:R-:W-:Y:S01]  /*33d0*/  FMNMX.FTZ R41, R66, R41, !PT ;  /* 0x0000002942297209 */ /* 0x000fe20007810000 */
[----:B------:R-:W2:Y:S04]  /*33e0*/  MUFU.EX2 R10, R10 ;  /* 0x0000000a000a7308 */ /* 0x000ea80000000800 */
[----:B------:R-:W3:Y:S04]  /*33f0*/  SHFL.BFLY PT, R50, R41, 0x2, 0x1f ;  /* 0x0c401f0029327f89 */ /* 0x000ee800000e0000 */
[----:B------:R-:W4:Y:S08]  /*3400*/  MUFU.EX2 R145, R145 ;  /* 0x0000009100917308 */ /* 0x000f300000000800 */
[----:B------:R-:W5:Y:S08]  /*3410*/  MUFU.EX2 R12, R55 ;  /* 0x00000037000c7308 */ /* 0x000f700000000800 */
[----:B------:R-:W5:Y:S01]  /*3420*/  MUFU.EX2 R147, R147 ;  /* 0x0000009300937308 */ /* 0x000f620000000800 */
[----:B---3--:R-:W-:-:S07]  /*3430*/  FMNMX.FTZ R50, R41, R50, !PT ;  /* 0x0000003229327209 */ /* 0x008fce0007810000 */
[----:B------:R-:W3:Y:S01]  /*3440*/  MUFU.EX2 R20, R20 ;  /* 0x0000001400147308 */ /* 0x000ee20000000800 */
        /* <DEDUP_REMOVED lines=10> */
[--C-:B------:R-:W-:Y:S01]  /*34f0*/  FFMA.FTZ R148, R88, UR10, -R32.reuse ;  /* 0x0000000a58947c23 */ /* 0x100fe20008010820 */
[--C-:B------:R-:W-:Y:S01]  /*3500*/  FFMA.FTZ R3, R49, UR10, -R32.reuse ;  /* 0x0000000a31037c23 */ /* 0x100fe20008010820 */
[--C-:B------:R-:W-:Y:S01]  /*3510*/  FFMA.FTZ R140, R21, UR10, -R32.reuse ;  /* 0x0000000a158c7c23 */ /* 0x100fe20008010820 */
[----:B------:R-:W-:Y:S01]  /*3520*/  FFMA.FTZ R21, R24, UR10, -R32 ;  /* 0x0000000a18157c23 */ /* 0x000fe20008010820 */
[----:B------:R-:W-:Y:S01]  /*3530*/  FADD.FTZ R24, R149, R8 ;  /* 0x0000000895187221 */ /* 0x000fe20000010000 */
[--C-:B------:R-:W-:Y:S01]  /*3540*/  FFMA.FTZ R150, R89, UR10, -R32.reuse ;  /* 0x0000000a59967c23 */ /* 0x100fe20008010820 */
[----:B------:R-:W-:Y:S01]  /*3550*/  FFMA.FTZ R132, R5, UR10, -R32 ;  /* 0x0000000a05847c23 */ /* 0x000fe20008010820 */
[----:B------:R-:W-:Y:S01]  /*3560*/  MUFU.EX2 R148, R148 ;  /* 0x0000009400947308 */ /* 0x000fe20000000800 */
[----:B-1----:R-:W-:Y:S01]  /*3570*/  FADD.FTZ R5, R151, R24 ;  /* 0x0000001897057221 */ /* 0x002fe20000010000 */
[--C-:B------:R-:W-:Y:S01]  /*3580*/  FFMA.FTZ R31, R90, UR10, -R32.reuse ;  /* 0x0000000a5a1f7c23 */ /* 0x100fe20008010820 */
[--C-:B------:R-:W-:Y:S01]  /*3590*/  FFMA.FTZ R144, R28, UR10, -R32.reuse ;  /* 0x0000000a1c907c23 */ /* 0x100fe20008010820 */
[--C-:B------:R-:W-:Y:S01]  /*35a0*/  FFMA.FTZ R29, R29, UR10, -R32.reuse ;  /* 0x0000000a1d1d7c23 */ /* 0x100fe20008010820 */
[----:B--2---:R-:W-:Y:S01]  /*35b0*/  FADD.FTZ R24, R10, R5 ;  /* 0x000000050a187221 */ /* 0x004fe20000010000 */
[--C-:B------:R-:W-:Y:S01]  /*35c0*/  FFMA.FTZ R5, R7, UR10, -R32.reuse ;  /* 0x0000000a07057c23 */ /* 0x100fe20008010820 */
[----:B------:R-:W-:Y:S01]  /*35d0*/  FFMA.FTZ R146, R25, UR10, -R32 ;  /* 0x0000000a19927c23 */ /* 0x000fe20008010820 */
[----:B------:R-:W0:Y:S01]  /*35e0*/  MUFU.EX2 R3, R3 ;  /* 0x0000000300037308 */ /* 0x000e220000000800 */
        /* <DEDUP_REMOVED lines=12> */
[----:B---3--:R-:W-:Y:S01]  /*36b0*/  FADD.FTZ R28, R20, R7 ;  /* 0x00000007141c7221 */ /* 0x008fe20000010000 */
[--C-:B------:R-:W-:Y:S01]  /*36c0*/  FFMA.FTZ R7, R67, UR10, -R32.reuse ;  /* 0x0000000a43077c23 */ /* 0x100fe20008010820 */
[----:B------:R-:W-:Y:S01]  /*36d0*/  FFMA.FTZ R128, R71, UR10, -R32 ;  /* 0x0000000a47807c23 */ /* 0x000fe20008010820 */
[----:B------:R-:W2:Y:S01]  /*36e0*/  MUFU.EX2 R31, R31 ;  /* 0x0000001f001f7308 */ /* 0x000ea20000000800 */
[----:B0-----:R-:W-:Y:S01]  /*36f0*/  FADD.FTZ R11, R148, R3 ;  /* 0x00000003940b7221 */ /* 0x001fe20000010000 */
[----:B------:R-:W-:Y:S01]  /*3700*/  FADD.FTZ R33, R141, R28 ;  /* 0x0000001c8d217221 */ /* 0x000fe20000010000 */
[--C-:B------:R-:W-:Y:S01]  /*3710*/  FFMA.FTZ R130, R70, UR10, -R32.reuse ;  /* 0x0000000a46827c23 */ /* 0x100fe20008010820 */
[--C-:B------:R-:W-:Y:S01]  /*3720*/  FFMA.FTZ R69, R69, UR10, -R32.reuse ;  /* 0x0000000a45457c23 */ /* 0x100fe20008010820 */
[----:B------:R-:W-:Y:S01]  /*3730*/  F2FP.F16.F32.PACK_AB R149, R8, R149 ;  /* 0x000000950895723e */ /* 0x000fe200000000ff */
[----:B------:R-:W-:Y:S01]  /*3740*/  FADD.FTZ R28, R14, R33 ;  /* 0x000000210e1c7221 */ /* 0x000fe20000010000 */
[--C-:B------:R-:W-:Y:S01]  /*3750*/  FFMA.FTZ R68, R68, UR10, -R32.reuse ;  /* 0x0000000a44447c23 */ /* 0x100fe20008010820 */
[----:B------:R-:W0:Y:S01]  /*3760*/  MUFU.EX2 R144, R144 ;  /* 0x0000009000907308 */ /* 0x000e220000000800 */
[----:B-1----:R-:W-:Y:S01]  /*3770*/  FADD.FTZ R24, R150, R11 ;  /* 0x0000000b96187221 */ /* 0x002fe20000010000 */
[--C-:B------:R-:W-:Y:S01]  /*3780*/  FFMA.FTZ R72, R72, UR10, -R32.reuse ;  /* 0x0000000a48487c23 */ /* 0x100fe20008010820 */
[--C-:B------:R-:W-:Y:S01]  /*3790*/  FFMA.FTZ R60, R60, UR10, -R32.reuse ;  /* 0x0000000a3c3c7c23 */ /* 0x100fe20008010820 */
[--C-:B------:R-:W-:Y:S01]  /*37a0*/  FFMA.FTZ R63, R63, UR10, -R32.reuse ;  /* 0x0000000a3f3f7c23 */ /* 0x100fe20008010820 */
[--C-:B------:R-:W-:Y:S01]  /*37b0*/  FFMA.FTZ R62, R62, UR10, -R32.reuse ;  /* 0x0000000a3e3e7c23 */ /* 0x100fe20008010820 */
[--C-:B------:R-:W-:Y:S01]  /*37c0*/  FFMA.FTZ R64, R64, UR10, -R32.reuse ;  /* 0x0000000a40407c23 */ /* 0x100fe20008010820 */
[----:B------:R-:W-:Y:S01]  /*37d0*/  FFMA.FTZ R65, R65, UR10, -R32 ;  /* 0x0000000a41417c23 */ /* 0x000fe20008010820 */
        /* <DEDUP_REMOVED lines=17> */
[----:B------:R-:W-:Y:S01]  /*38f0*/  FFMA.FTZ R32, R66, UR10, -R32 ;  /* 0x0000000a42207c23 */ /* 0x000fe20008010820 */
[----:B------:R-:W-:Y:S02]  /*3900*/  F2FP.F16.F32.PACK_AB R143, R46, R143 ;  /* 0x0000008f2e8f723e */ /* 0x000fe400000000ff */
[----:B------:R-:W-:Y:S02]  /*3910*/  F2FP.F16.F32.PACK_AB R150, R31, R150 ;  /* 0x000000961f96723e */ /* 0x000fe400000000ff */
[----:B------:R-:W-:Y:S01]  /*3920*/  F2FP.F16.F32.PACK_AB R144, R29, R144 ;  /* 0x000000901d90723e */ /* 0x000fe200000000ff */
        /* <DEDUP_REMOVED lines=132> */
[----:B------:R-:W-:Y:S01]  /*4170*/  UMOV UR26, UR40 ;  /* 0x00000028001a7c82 */ /* 0x000fe20008000000 */
[----:B------:R-:W-:Y:S01]  /*4180*/  UMOV UR24, UR37 ;  /* 0x0000002500187c82 */ /* 0x000fe20008000000 */
[----:B------:R-:W-:Y:S01]  /*4190*/  ULDC UR22, c[0x0][0x9d8] ;  /* 0x0002760000167ab9 */ /* 0x000fe20000000800 */
[----:B------:R-:W-:-:S05]  /*41a0*/  ULDC UR21, c[0x0][0x988] ;  /* 0x0002620000157ab9 */ /* 0x000fca0000000800 */
.L_x_12185:
        /* <DEDUP_REMOVED lines=9> */
.L_x_12178:
[----:B------:R-:W-:Y:S01]  /*4240*/  ULEA UR6, UR37, UR41, 0x3 ;  /* 0x0000002925067291 */ /* 0x000fe2000f8e183f */
[----:B------:R-:W-:-:S05]  /*4250*/  IMAD.U32 R5, RZ, RZ, UR40 ;  /* 0x00000028ff057e24 */ /* 0x000fca000f8e00ff */
[----:B------:R-:W-:-:S04]  /*4260*/  SHF.L.U32 R5, R5, 0x1f, RZ ;  /* 0x0000001f05057819 */ /* 0x000fc800000006ff */
[----:B------:R0:W1:Y:S01]  /*4270*/  SYNCS.PHASECHK.TRANS64.TRYWAIT P2, [UR6+0x16830], R5 ;  /* 0x01683005ff0075a7 */ /* 0x0000620008040146 */
[----:B------:R-:W-:Y:S05]  /*4280*/  @!P0 BRA `(.L_x_12179) ;  /* 0x0000000000048947 */ /* 0x000fea0003800000 */
[----:B------:R-:W-:Y:S01]  /*4290*/  BPT.TRAP 0x1 ;  /* 0x000000040000795c */ /* 0x000fe20000300000 */
.L_x_12179:
[----:B-1----:R-:W-:Y:S05]  /*42a0*/  @P2 BRA `(.L_x_12177) ;  /* 0x0000000000082947 */ /* 0x002fea0003800000 */
[----:B------:R-:W1:Y:S02]  /*42b0*/  SYNCS.PHASECHK.TRANS64.TRYWAIT P2, [UR6+0x16830], R5 ;  /* 0x01683005ff0075a7 */ /* 0x000e640008040146 */
[----:B-1----:R-:W-:Y:S05]  /*42c0*/  @!P2 BRA `(.L_x_12180) ;  /* 0x000000b40098a947 */ /* 0x002fea0003800000 */
.L_x_12177:
[----:B01----:R-:W-:Y:S01]  /*42d0*/  IADD3 R5, R23, 0x8, RZ ;  /* 0x0000000817057810 */ /* 0x003fe20007ffe0ff */
        /* <DEDUP_REMOVED lines=24> */
.L_x_12182:
[----:B------:R-:W-:Y:S01]  /*4460*/  ULEA UR6, UR24, UR41, 0x3 ;  /* 0x0000002918067291 */ /* 0x000fe2000f8e183f */
[----:B------:R-:W-:-:S05]  /*4470*/  IMAD.U32 R5, RZ, RZ, UR26 ;  /* 0x0000001aff057e24 */ /* 0x000fca000f8e00ff */
[----:B------:R-:W-:-:S04]  /*4480*/  SHF.L.U32 R5, R5, 0x1f, RZ ;  /* 0x0000001f05057819 */ /* 0x000fc800000006ff */
[----:B------:R0:W1:Y:S01]  /*4490*/  SYNCS.PHASECHK.TRANS64.TRYWAIT P2, [UR6+0x16850], R5 ;  /* 0x01685005ff0075a7 */ /* 0x0000620008040146 */
[----:B------:R-:W-:Y:S05]  /*44a0*/  @!P0 BRA `(.L_x_12183) ;  /* 0x0000000000048947 */ /* 0x000fea0003800000 */
[----:B------:R-:W-:Y:S01]  /*44b0*/  BPT.TRAP 0x1 ;  /* 0x000000040000795c */ /* 0x000fe20000300000 */
.L_x_12183:
[----:B-1----:R-:W-:Y:S05]  /*44c0*/  @P2 BRA `(.L_x_12181) ;  /* 0x0000000000082947 */ /* 0x002fea0003800000 */
[----:B------:R-:W1:Y:S02]  /*44d0*/  SYNCS.PHASECHK.TRANS64.TRYWAIT P2, [UR6+0x16850], R5 ;  /* 0x01685005ff0075a7 */ /* 0x000e640008040146 */
[----:B-1----:R-:W-:Y:S05]  /*44e0*/  @!P2 BRA `(.L_x_12184) ;  /* 0x000000b40028a947 */ /* 0x002fea0003800000 */
.L_x_12181:
        /* <DEDUP_REMOVED lines=10> */
[----:B------:R-:W-:-:S02]  /*4590*/  IMAD.MOV.U32 R41, RZ, RZ, -0x2 ;  /* 0xfffffffeff297424 */ /* 0x000fc400078e00ff */
        /* <DEDUP_REMOVED lines=53> */
[----:B------:R-:W-:Y:S01]  /*48f0*/  UMOV UR10, UR21 ;  /* 0x00000015000a7c82 */ /* 0x000fe20008000000 */
[----:B------:R-:W5:Y:S01]  /*4900*/  MUFU.TANH R24, R24 ;  /* 0x0000001800187308 */ /* 0x000f620000002400 */
[----:B------:R-:W-:Y:S01]  /*4910*/  FMUL.FTZ R65, R66, UR22 ;  /* 0x0000001642417c20 */ /* 0x000fe20008410000 */
[----:B------:R-:W-:Y:S01]  /*4920*/  FMUL.FTZ R66, R67, UR22 ;  /* 0x0000001643427c20 */ /* 0x000fe20008410000 */
[----:B------:R-:W-:Y:S01]  /*4930*/  FMUL.FTZ R67, R70, UR22 ;  /* 0x0000001646437c20 */ /* 0x000fe20008410000 */
[----:B------:R-:W-:Y:S01]  /*4940*/  FMUL.FTZ R70, R75, UR22 ;  /* 0x000000164b467c20 */ /* 0x000fe20008410000 */
[----:B------:R-:W-:Y:S01]  /*4950*/  FMUL.FTZ R75, R86, UR22 ;  /* 0x00000016564b7c20 */ /* 0x000fe20008410000 */
[----:B------:R-:W-:-:S02]  /*4960*/  UISETP.GT.AND UP0, UPT, UR25, UR23, UPT ;  /* 0x000000171900728c */ /* 0x000fc4000bf04270 */
[----:B------:R-:W5:Y:S01]  /*4970*/  MUFU.TANH R27, R27 ;  /* 0x0000001b001b7308 */ /* 0x000f620000002400 */
[----:B------:R-:W-:-:S07]  /*4980*/  UMOV UR26, UR40 ;  /* 0x00000028001a7c82 */ /* 0x000fce0008000000 */
        /* <DEDUP_REMOVED lines=8> */
[----:B------:R-:W-:Y:S01]  /*4a10*/  UMOV UR7, 0x40000040 ;  /* 0x4000004000077882 */ /* 0x000fe20000000000 */
[----:B------:R-:W-:Y:S02]  /*4a20*/  UIMAD UR6, UR25, UR6, 0x1 ;  /* 0x00000001190674a4 */ /* 0x000fe4000f8e0206 */
[----:B------:R-:W-:Y:S02]  /*4a30*/  UIADD3 UR25, UR25, -0x1, URZ ;  /* 0xffffffff19197890 */ /* 0x000fe4000fffe03f */
[----:B------:R-:W5:Y:S01]  /*4a40*/  MUFU.TANH R43, R43 ;  /* 0x0000002b002b7308 */ /* 0x000f620000002400 */
[----:B------:R-:W-:-:S04]  /*4a50*/  UIMAD UR6, UR51, 0xc0, UR6 ;  /* 0x000000c0330678a4 */ /* 0x000fc8000f8e0206 */
[----:B------:R-:W-:-:S03]  /*4a60*/  UIADD3 UR6, -UR50, UR6, UR49 ;  /* 0x0000000632067290 */ /* 0x000fc6000fffe131 */
[----:B------:R-:W5:Y:S03]  /*4a70*/  MUFU.TANH R46, R46 ;  /* 0x0000002e002e7308 */ /* 0x000f660000002400 */
[----:B------:R-:W-:Y:S01]  /*4a80*/  IMAD R42, R18, R41, UR6 ;  /* 0x00000006122a7e24 */ /* 0x000fe2000f8e0229 */
[----:B------:R-:W-:Y:S01]  /*4a90*/  UIADD3 UR6, UR11, 0x100, URZ ;  /* 0x000001000b067890 */ /* 0x000fe2000fffe03f */
[----:B------:R-:W-:Y:S02]  /*4aa0*/  FMUL.FTZ R41, R59, UR22 ;  /* 0x000000163b297c20 */ /* 0x000fe40008410000 */
[----:B------:R-:W-:Y:S01]  /*4ab0*/  IMAD.IADD R42, R19, 0x1, R42 ;  /* 0x00000001132a7824 */ /* 0x000fe200078e022a */
[----:B------:R-:W5:Y:S04]  /*4ac0*/  MUFU.TANH R45, R45 ;  /* 0x0000002d002d7308 */ /* 0x000f680000002400 */
[----:B------:R-:W-:-:S02]  /*4ad0*/  ISETP.GT.AND P2, PT, R42, RZ, PT ;  /* 0x000000ff2a00720c */ /* 0x000fc40003f44270 */
[C---:B------:R-:W-:Y:S02]  /*4ae0*/  ISETP.GT.AND P3, PT, R42.reuse, 0x1, PT ;  /* 0x000000012a00780c */ /* 0x040fe40003f64270 */
[----:B0-----:R-:W-:Y:S01]  /*4af0*/  FSEL R44, R5, -INF , P2 ;  /* 0xff800000052c7808 */ /* 0x001fe20001000000 */
[----:B------:R-:W0:Y:S01]  /*4b00*/  MUFU.TANH R47, R47 ;  /* 0x0000002f002f7308 */ /* 0x000e220000002400 */
[----:B------:R-:W-:Y:S02]  /*4b10*/  ISETP.GT.AND P2, PT, R42, 0x8, PT ;  /* 0x000000082a00780c */ /* 0x000fe40003f44270 */
[----:B-1----:R-:W-:Y:S02]  /*4b20*/  FSEL R6, R6, -INF , P3 ;  /* 0xff80000006067808 */ /* 0x002fe40001800000 */
[----:B------:R-:W-:Y:S02]  /*4b30*/  FMNMX.FTZ R5, R44, R3, !PT ;  /* 0x000000032c057209 */ /* 0x000fe40007810000 */
[----:B------:R-:W-:Y:S01]  /*4b40*/  ISETP.GT.AND P3, PT, R42, 0x9, PT ;  /* 0x000000092a00780c */ /* 0x000fe20003f64270 */
[----:B------:R-:W1:Y:S01]  /*4b50*/  MUFU.TANH R48, R48 ;  /* 0x0000003000307308 */ /* 0x000e620000002400 */
[----:B--2---:R-:W-:-:S02]  /*4b60*/  FSEL R9, R9, -INF , P2 ;  /* 0xff80000009097808 */ /* 0x004fc40001000000 */
[----:B------:R-:W-:Y:S02]  /*4b70*/  FMNMX.FTZ R52, R6, R5, !PT ;  /* 0x0000000506347209 */ /* 0x000fe40007810000 */
[----:B------:R-:W-:Y:S02]  /*4b80*/  ISETP.GT.AND P2, PT, R42, 0x10, PT ;  /* 0x000000102a00780c */ /* 0x000fe40003f44270 */
[----:B---3--:R-:W-:Y:S01]  /*4b90*/  FSEL R10, R10, -INF , P3 ;  /* 0xff8000000a0a7808 */ /* 0x008fe20001800000 */
[----:B------:R-:W2:Y:S01]  /*4ba0*/  MUFU.TANH R49, R49 ;  /* 0x0000003100317308 */ /* 0x000ea20000002400 */
[----:B------:R-:W-:Y:S01]  /*4bb0*/  FMNMX.FTZ R5, R9, R52, !PT ;  /* 0x0000003409057209 */ /* 0x000fe20007810000 */
[----:B------:R-:W-:Y:S01]  /*4bc0*/  FMUL.FTZ R52, R64, UR22 ;  /* 0x0000001640347c20 */ /* 0x000fe20008410000 */
[----:B------:R-:W-:Y:S02]  /*4bd0*/  ISETP.GT.AND P3, PT, R42, 0x11, PT ;  /* 0x000000112a00780c */ /* 0x000fe40003f64270 */
[----:B----4-:R-:W-:-:S02]  /*4be0*/  FSEL R13, R13, -INF , P2 ;  /* 0xff8000000d0d7808 */ /* 0x010fc40001000000 */
[----:B------:R-:W-:Y:S01]  /*4bf0*/  FMNMX.FTZ R54, R10, R5, !PT ;  /* 0x000000050a367209 */ /* 0x000fe20007810000 */
[----:B------:R-:W3:Y:S01]  /*4c00*/  MUFU.TANH R50, R50 ;  /* 0x0000003200327308 */ /* 0x000ee20000002400 */
[----:B------:R-:W-:Y:S02]  /*4c10*/  ISETP.GT.AND P2, PT, R42, 0x18, PT ;  /* 0x000000182a00780c */ /* 0x000fe40003f44270 */
[----:B-----5:R-:W-:Y:S02]  /*4c20*/  FSEL R14, R14, -INF , P3 ;  /* 0xff8000000e0e7808 */ /* 0x020fe40001800000 */
[----:B------:R-:W-:Y:S02]  /*4c30*/  FMNMX.FTZ R5, R13, R54, !PT ;  /* 0x000000360d057209 */ /* 0x000fe40007810000 */
[----:B------:R-:W-:Y:S01]  /*4c40*/  ISETP.GT.AND P3, PT, R42, 0x19, PT ;  /* 0x000000192a00780c */ /* 0x000fe20003f64270 */
[----:B------:R-:W4:Y:S01]  /*4c50*/  MUFU.TANH R52, R52 ;  /* 0x0000003400347308 */ /* 0x000f220000002400 */
[----:B------:R-:W-:-:S02]  /*4c60*/  FSEL R21, R21, -INF , P2 ;  /* 0xff80000015157808 */ /* 0x000fc40001000000 */
[----:B------:R-:W-:Y:S02]  /*4c70*/  FMNMX.FTZ R54, R14, R5, !PT ;  /* 0x000000050e367209 */ /* 0x000fe40007810000 */
[----:B------:R-:W-:Y:S02]  /*4c80*/  ISETP.GT.AND P2, PT, R42, 0x20, PT ;  /* 0x000000202a00780c */ /* 0x000fe40003f44270 */
[----:B------:R-:W-:Y:S01]  /*4c90*/  FSEL R24, R24, -INF , P3 ;  /* 0xff80000018187808 */ /* 0x000fe20001800000 */
[----:B------:R-:W5:Y:S01]  /*4ca0*/  MUFU.TANH R51, R51 ;  /* 0x0000003300337308 */ /* 0x000f620000002400 */
[----:B------:R-:W-:Y:S02]  /*4cb0*/  FMNMX.FTZ R55, R21, R54, !PT ;  /* 0x0000003615377209 */ /* 0x000fe40007810000 */
[----:B------:R-:W-:Y:S02]  /*4cc0*/  ISETP.GT.AND P3, PT, R42, 0x21, PT ;  /* 0x000000212a00780c */ /* 0x000fe40003f64270 */
[----:B------:R-:W-:Y:S01]  /*4cd0*/  FSEL R5, R27, -INF , P2 ;  /* 0xff8000001b057808 */ /* 0x000fe20001000000 */
[----:B------:R-:W-:-:S02]  /*4ce0*/  WARPGROUP.DEPBAR.LE gsb0, 0x0 ;  /* 0x00008000000079c5 */ /* 0x000fc40000010000 */
[----:B------:R-:W-:Y:S01]  /*4cf0*/  WARPGROUP.ARRIVE ;  /* 0x00000000000079c5 */ /* 0x000fe20000000000 */
[----:B------:R-:W-:Y:S01]  /*4d00*/  FMNMX.FTZ R54, R24, R55, !PT ;  /* 0x0000003718367209 */ /* 0x000fe20007810000 */
[----:B------:R-:W5:Y:S01]  /*4d10*/  MUFU.TANH R53, R53 ;  /* 0x0000003500357308 */ /* 0x000f620000002400 */
[----:B------:R-:W-:Y:S01]  /*4d20*/  ISETP.GT.AND P2, PT, R42, 0x28, PT ;  /* 0x000000282a00780c */ /* 0x000fe20003f44270 */
[----:B------:R-:W-:Y:S01]  /*4d30*/  FMUL.FTZ R55, R72, UR22 ;  /* 0x0000001648377c20 */ /* 0x000fe20008410000 */
[----:B------:R-:W-:Y:S01]  /*4d40*/  FSEL R29, R29, -INF , P3 ;  /* 0xff8000001d1d7808 */ /* 0x000fe20001800000 */
[----:B------:R-:W-:Y:S01]  /*4d50*/  HGMMA.64x64x16.F32 R88, R140, gdesc[UR4].tnspB, R88, gsb0 ;  /* 0x40e000048c587df0 */ /* 0x000fe20008000858 */
[----:B------:R-:W-:Y:S01]  /*4d60*/  FMNMX.FTZ R56, R5, R54, !PT ;  /* 0x0000003605387209 */ /* 0x000fe20007810000 */
[----:B------:R-:W-:Y:S01]  /*4d70*/  FMUL.FTZ R54, R69, UR22 ;  /* 0x0000001645367c20 */ /* 0x000fe20008410000 */
[C---:B------:R-:W-:Y:S01]  /*4d80*/  ISETP.GT.AND P3, PT, R42.reuse, 0x29, PT ;  /* 0x000000292a00780c */ /* 0x040fe20003f64270 */
[----:B------:R-:W-:Y:S01]  /*4d90*/  MUFU.TANH R55, R55 ;  /* 0x0000003700377308 */ /* 0x000fe20000002400 */
[----:B------:R-:W-:Y:S01]  /*4da0*/  FSEL R31, R31, -INF , P2 ;  /* 0xff8000001f1f7808 */ /* 0x000fe20001000000 */
[----:B------:R-:W-:Y:S01]  /*4db0*/  UIADD3 UR6, UR11, 0x180, URZ ;  /* 0x000001800b067890 */ /* 0x000fe2000fffe03f */
[----:B------:R-:W-:Y:S01]  /*4dc0*/  FMNMX.FTZ R56, R29, R56, !PT ;  /* 0x000000381d387209 */ /* 0x000fe20007810000 */
[----:B------:R-:W-:Y:S01]  /*4dd0*/  UMOV UR7, 0x40000040 ;  /* 0x4000004000077882 */ /* 0x000fe20000000000 */
[----:B------:R-:W-:Y:S01]  /*4de0*/  ISETP.GT.AND P2, PT, R42, 0x30, PT ;  /* 0x000000302a00780c */ /* 0x000fe20003f44270 */
[----:B------:R-:W-:Y:S01]  /*4df0*/  FMUL.FTZ R69, R74, UR22 ;  /* 0x000000164a457c20 */ /* 0x000fe20008410000 */
[----:B------:R-:W-:Y:S01]  /*4e00*/  FSEL R32, R32, -INF , P3 ;  /* 0xff80000020207808 */ /* 0x000fe20001800000 */
[----:B------:R-:W5:Y:S01]  /*4e10*/  MUFU.TANH R54, R54 ;  /* 0x0000003600367308 */ /* 0x000f620000002400 */
[----:B------:R-:W-:Y:S01]  /*4e20*/  FMNMX.FTZ R27, R31, R56, !PT ;  /* 0x000000381f1b7209 */ /* 0x000fe20007810000 */
[----:B------:R-:W-:Y:S01]  /*4e30*/  FMUL.FTZ R74, R83, UR22 ;  /* 0x00000016534a7c20 */ /* 0x000fe20008410000 */
[----:B------:R-:W-:-:S02]  /*4e40*/  ISETP.GT.AND P3, PT, R42, 0x31, PT ;  /* 0x000000312a00780c */ /* 0x000fc40003f64270 */
[----:B------:R-:W-:Y:S02]  /*4e50*/  FSEL R35, R35, -INF , P2 ;  /* 0xff80000023237808 */ /* 0x000fe40001000000 */
[----:B------:R-:W-:Y:S01]  /*4e60*/  FMNMX.FTZ R56, R32, R27, !PT ;  /* 0x0000001b20387209 */ /* 0x000fe20007810000 */
[----:B------:R-:W-:Y:S01]  /*4e70*/  MUFU.TANH R57, R57 ;  /* 0x0000003900397308 */ /* 0x000fe20000002400 */
[C---:B------:R-:W-:Y:S02]  /*4e80*/  ISETP.GT.AND P2, PT, R42.reuse, 0x38, PT ;  /* 0x000000382a00780c */ /* 0x040fe40003f44270 */
[----:B------:R-:W-:Y:S02]  /*4e90*/  FSEL R43, R43, -INF , P3 ;  /* 0xff8000002b2b7808 */ /* 0x000fe40001800000 */
        /* <DEDUP_REMOVED lines=9> */
[----:B------:R-:W5:Y:S01]  /*4f30*/  MUFU.TANH R56, R56 ;  /* 0x0000003800387308 */ /* 0x000f620000002400 */
[----:B------:R-:W-:Y:S02]  /*4f40*/  FMNMX.FTZ R58, R46, R27, !PT ;  /* 0x0000001b2e3a7209 */ /* 0x000fe40007810000 */
[C---:B------:R-:W-:Y:S02]  /*4f50*/  ISETP.GT.AND P3, PT, R42.reuse, 0x41, PT ;  /* 0x000000412a00780c */ /* 0x040fe40003f64270 */
[----:B0-----:R-:W-:Y:S02]  /*4f60*/  FSEL R47, R47, -INF , P2 ;  /* 0xff8000002f2f7808 */ /* 0x001fe40001000000 */
[----:B------:R-:W-:Y:S01]  /*4f70*/  FMNMX.FTZ R58, R45, R58, !PT ;  /* 0x0000003a2d3a7209 */ /* 0x000fe20007810000 */
[----:B------:R-:W-:Y:S01]  /*4f80*/  MUFU.TANH R59, R81 ;  /* 0x00000051003b7308 */ /* 0x000fe20000002400 */
[----:B------:R-:W-:-:S02]  /*4f90*/  ISETP.GT.AND P2, PT, R42, 0x48, PT ;  /* 0x000000482a00780c */ /* 0x000fc40003f44270 */
[----:B-1----:R-:W-:Y:S02]  /*4fa0*/  FSEL R48, R48, -INF , P3 ;  /* 0xff80000030307808 */ /* 0x002fe40001800000 */
[----:B------:R-:W-:Y:S02]  /*4fb0*/  FMNMX.FTZ R27, R47, R58, !PT ;  /* 0x0000003a2f1b7209 */ /* 0x000fe40007810000 */
[----:B------:R-:W-:Y:S01]  /*4fc0*/  ISETP.GT.AND P3, PT, R42, 0x49, PT ;  /* 0x000000492a00780c */ /* 0x000fe20003f64270 */
[----:B------:R0:W1:Y:S01]  /*4fd0*/  MUFU.TANH R58, R77 ;  /* 0x0000004d003a7308 */ /* 0x0000620000002400 */
[----:B--2---:R-:W-:Y:S02]  /*4fe0*/  FSEL R49, R49, -INF , P2 ;  /* 0xff80000031317808 */ /* 0x004fe40001000000 */
[----:B------:R-:W-:Y:S02]  /*4ff0*/  FMNMX.FTZ R60, R48, R27, !PT ;  /* 0x0000001b303c7209 */ /* 0x000fe40007810000 */
[----:B------:R-:W-:-:S02]  /*5000*/  ISETP.GT.AND P2, PT, R42, 0x50, PT ;  /* 0x000000502a00780c */ /* 0x000fc40003f44270 */
[----:B---3--:R-:W-:Y:S01]  /*5010*/  FSEL R50, R50, -INF , P3 ;  /* 0xff80000032327808 */ /* 0x008fe20001800000 */
[----:B------:R-:W2:Y:S01]  /*5020*/  MUFU.TANH R84, R84 ;  /* 0x0000005400547308 */ /* 0x000ea20000002400 */
[----:B------:R-:W-:Y:S01]  /*5030*/  FMNMX.FTZ R27, R49, R60, !PT ;  /* 0x0000003c311b7209 */ /* 0x000fe20007810000 */
[----:B0-----:R-:W-:Y:S01]  /*5040*/  FMUL.FTZ R77, R87, UR22 ;  /* 0x00000016574d7c20 */ /* 0x001fe20008410000 */
[----:B------:R-:W-:Y:S02]  /*5050*/  ISETP.GT.AND P3, PT, R42, 0x51, PT ;  /* 0x000000512a00780c */ /* 0x000fe40003f64270 */
[----:B----4-:R-:W-:Y:S02]  /*5060*/  FSEL R52, R52, -INF , P2 ;  /* 0xff80000034347808 */ /* 0x010fe40001000000 */
[----:B------:R-:W-:Y:S01]  /*5070*/  FMNMX.FTZ R27, R50, R27, !PT ;  /* 0x0000001b321b7209 */ /* 0x000fe20007810000 */
[----:B------:R-:W-:Y:S01]  /*5080*/  MUFU.TANH R7, R7 ;  /* 0x0000000700077308 */ /* 0x000fe20000002400 */
[----:B------:R-:W-:-:S02]  /*5090*/  ISETP.GT.AND P2, PT, R42, 0x58, PT ;  /* 0x000000582a00780c */ /* 0x000fc40003f44270 */
[----:B-----5:R-:W-:Y:S02]  /*50a0*/  FSEL R51, R51, -INF , P3 ;  /* 0xff80000033337808 */ /* 0x020fe40001800000 */
[----:B------:R-:W-:Y:S02]  /*50b0*/  FMNMX.FTZ R60, R52, R27, !PT ;  /* 0x0000001b343c7209 */ /* 0x000fe40007810000 */
[----:B------:R-:W-:Y:S01]  /*50c0*/  ISETP.GT.AND P3, PT, R42, 0x59, PT ;  /* 0x000000592a00780c */ /* 0x000fe20003f64270 */
[----:B------:R-:W-:Y:S01]  /*50d0*/  MUFU.TANH R8, R8 ;  /* 0x0000000800087308 */ /* 0x000fe20000002400 */
[----:B------:R-:W-:Y:S01]  /*50e0*/  FSEL R53, R53, -INF , P2 ;  /* 0xff80000035357808 */ /* 0x000fe20001000000 */
[----:B------:R-:W-:Y:S02]  /*50f0*/  WARPGROUP.DEPBAR.LE gsb0, 0x0 ;  /* 0x00008000000079c5 */ /* 0x000fe40000010000 */
[----:B------:R-:W-:Y:S01]  /*5100*/  WARPGROUP.ARRIVE ;  /* 0x00000000000079c5 */ /* 0x000fe20000000000 */
[----:B------:R-:W-:-:S02]  /*5110*/  FMNMX.FTZ R60, R51, R60, !PT ;  /* 0x0000003c333c7209 */ /* 0x000fc40007810000 */
[----:B------:R-:W-:Y:S01]  /*5120*/  ISETP.GT.AND P2, PT, R42, 0x60, PT ;  /* 0x000000602a00780c */ /* 0x000fe20003f44270 */
[----:B------:R-:W-:Y:S01]  /*5130*/  MUFU.TANH R11, R11 ;  /* 0x0000000b000b7308 */ /* 0x000fe20000002400 */
[----:B------:R-:W-:Y:S01]  /*5140*/  FSEL R54, R54, -INF , P3 ;  /* 0xff80000036367808 */ /* 0x000fe20001800000 */
[----:B------:R-:W-:Y:S01]  /*5150*/  HGMMA.64x64x16.F32 R88, R136, gdesc[UR4].tnspB, R88, gsb0 ;  /* 0x40e0000488587df0 */ /* 0x000fe20008000858 */
[----:B------:R-:W-:Y:S01]  /*5160*/  FMNMX.FTZ R27, R53, R60, !PT ;  /* 0x0000003c351b7209 */ /* 0x000fe20007810000 */
[----:B------:R-:W-:Y:S01]  /*5170*/  UIADD3 UR6, UR11, 0x200, URZ ;  /* 0x000002000b067890 */ /* 0x000fe2000fffe03f */
[----:B------:R-:W-:Y:S01]  /*5180*/  ISETP.GT.AND P3, PT, R42, 0x61, PT ;  /* 0x000000612a00780c */ /* 0x000fe20003f64270 */
[----:B------:R-:W-:Y:S01]  /*5190*/  UMOV UR7, 0x40000040 ;  /* 0x4000004000077882 */ /* 0x000fe20000000000 */
[----:B------:R-:W-:Y:S01]  /*51a0*/  FSEL R55, R55, -INF , P2 ;  /* 0xff80000037377808 */ /* 0x000fe20001000000 */
[----:B------:R-:W-:Y:S01]  /*51b0*/  MUFU.TANH R12, R12 ;  /* 0x0000000c000c7308 */ /* 0x000fe20000002400 */
[----:B------:R-:W-:-:S02]  /*51c0*/  FMNMX.FTZ R60, R54, R27, !PT ;  /* 0x0000001b363c7209 */ /* 0x000fc40007810000 */
[----:B------:R-:W-:Y:S02]  /*51d0*/  ISETP.GT.AND P2, PT, R42, 0x68, PT ;  /* 0x000000682a00780c */ /* 0x000fe40003f44270 */
[----:B------:R-:W-:Y:S02]  /*51e0*/  FSEL R56, R56, -INF , P3 ;  /* 0xff80000038387808 */ /* 0x000fe40001800000 */
[----:B------:R-:W-:Y:S01]  /*51f0*/  FMNMX.FTZ R27, R55, R60, !PT ;  /* 0x0000003c371b7209 */ /* 0x000fe20007810000 */
[----:B------:R-:W-:Y:S01]  /*5200*/  MUFU.TANH R15, R15 ;  /* 0x0000000f000f7308 */ /* 0x000fe20000002400 */
[----:B------:R-:W-:Y:S02]  /*5210*/  ISETP.GT.AND P3, PT, R42, 0x69, PT ;  /* 0x000000692a00780c */ /* 0x000fe40003f64270 */
[----:B------:R-:W-:Y:S02]  /*5220*/  FSEL R57, R57, -INF , P2 ;  /* 0xff80000039397808 */ /* 0x000fe40001000000 */
[----:B------:R-:W-:-:S02]  /*5230*/  FMNMX.FTZ R64, R56, R27, !PT ;  /* 0x0000001b38407209 */ /* 0x000fc40007810000 */
[----:B------:R-:W-:Y:S01]  /*5240*/  ISETP.GT.AND P2, PT, R42, 0x70, PT ;  /* 0x000000702a00780c */ /* 0x000fe20003f44270 */
[----:B------:R0:W3:Y:S01]  /*5250*/  MUFU.TANH R60, R85 ;  /* 0x00000055003c7308 */ /* 0x0000e20000002400 */
[----:B-1----:R-:W-:Y:S02]  /*5260*/  FSEL R58, R58, -INF , P3 ;  /* 0xff8000003a3a7808 */ /* 0x002fe40001800000 */
[----:B------:R-:W-:Y:S01]  /*5270*/  FMNMX.FTZ R27, R57, R64, !PT ;  /* 0x00000040391b7209 */ /* 0x000fe20007810000 */
[----:B------:R-:W-:Y:S01]  /*5280*/  FMUL.FTZ R64, R63, UR22 ;  /* 0x000000163f407c20 */ /* 0x000fe20008410000 */
[----:B------:R-:W-:Y:S02]  /*5290*/  ISETP.GT.AND P3, PT, R42, 0x71, PT ;  /* 0x000000712a00780c */ /* 0x000fe40003f64270 */
[----:B------:R-:W-:Y:S01]  /*52a0*/  FSEL R62, R80, -INF , P2 ;  /* 0xff800000503e7808 */ /* 0x000fe20001000000 */
[----:B------:R-:W1:Y:S01]  /*52b0*/  MUFU.TANH R20, R20 ;  /* 0x0000001400147308 */ /* 0x000e620000002400 */
[----:B------:R-:W-:Y:S01]  /*52c0*/  FMNMX.FTZ R27, R58, R27, !PT ;  /* 0x0000001b3a1b7209 */ /* 0x000fe20007810000 */
[----:B0-----:R-:W0:Y:S01]  /*52d0*/  S2R R85, SR_TID.X ;  /* 0x0000000000557919 */ /* 0x001e220000002100 */
[----:B------:R-:W-:-:S02]  /*52e0*/  ISETP.GT.AND P2, PT, R42, 0x78, PT ;  /* 0x000000782a00780c */ /* 0x000fc40003f44270 */
[----:B------:R-:W-:Y:S02]  /*52f0*/  FSEL R59, R59, -INF , P3 ;  /* 0xff8000003b3b7808 */ /* 0x000fe40001800000 */
[----:B------:R-:W-:Y:S01]  /*5300*/  FMNMX.FTZ R68, R62, R27, !PT ;  /* 0x0000001b3e447209 */ /* 0x000fe20007810000 */
[----:B------:R-:W4:Y:S01]  /*5310*/  MUFU.TANH R25, R25 ;  /* 0x0000001900197308 */ /* 0x000f220000002400 */
[C---:B------:R-:W-:Y:S01]  /*5320*/  ISETP.GT.AND P3, PT, R42.reuse, 0x79, PT ;  /* 0x000000792a00780c */ /* 0x040fe20003f64270 */
[----:B------:R-:W-:Y:S01]  /*5330*/  VIADD R42, R42, 0x8 ;  /* 0x000000082a2a7836 */ /* 0x000fe20000000000 */
[----:B--2---:R-:W-:Y:S02]  /*5340*/  FSEL R63, R84, -INF , P2 ;  /* 0xff800000543f7808 */ /* 0x004fe40001000000 */
[----:B------:R-:W-:Y:S02]  /*5350*/  FMNMX.FTZ R68, R59, R68, !PT ;  /* 0x000000443b447209 */ /* 0x000fe40007810000 */
[----:B---3--:R-:W-:Y:S01]  /*5360*/  FSEL R60, R60, -INF , P3 ;  /* 0xff8000003c3c7808 */ /* 0x008fe20001800000 */
[----:B------:R-:W2:Y:S01]  /*5370*/  MUFU.TANH R26, R26 ;  /* 0x0000001a001a7308 */ /* 0x000ea20000002400 */
[----:B------:R-:W-:Y:S01]  /*5380*/  FMNMX.FTZ R27, R63, R68, !PT ;  /* 0x000000443f1b7209 */ /* 0x000fe20007810000 */
[----:B------:R-:W-:Y:S01]  /*5390*/  FMUL.FTZ R68, R71, UR22 ;  /* 0x0000001647447c20 */ /* 0x000fe20008410000 */
[----:B------:R-:W-:Y:S01]  /*53a0*/  ISETP.GT.AND P3, PT, R42, RZ, PT ;  /* 0x000000ff2a00720c */ /* 0x000fe20003f64270 */
[----:B------:R-:W-:Y:S01]  /*53b0*/  FMUL.FTZ R71, R78, UR22 ;  /* 0x000000164e477c20 */ /* 0x000fe20008410000 */
[----:B------:R-:W-:-:S02]  /*53c0*/  FMNMX.FTZ R27, R60, R27, !PT ;  /* 0x0000001b3c1b7209 */ /* 0x000fc40007810000 */
[C---:B------:R-:W-:Y:S01]  /*53d0*/  ISETP.GT.AND P4, PT, R42.reuse, 0x1, PT ;  /* 0x000000012a00780c */ /* 0x040fe20003f84270 */
[----:B------:R-:W3:Y:S01]  /*53e0*/  MUFU.TANH R28, R28 ;  /* 0x0000001c001c7308 */ /* 0x000ee20000002400 */
[----:B------:R-:W-:Y:S01]  /*53f0*/  FSEL R7, R7, -INF , P3 ;  /* 0xff80000007077808 */ /* 0x000fe20001800000 */
[----:B------:R-:W5:Y:S01]  /*5400*/  SHFL.BFLY PT, R72, R27, 0x2, 0x1f ;  /* 0x0c401f001b487f89 */ /* 0x000f6200000e0000 */
[----:B------:R-:W-:Y:S02]  /*5410*/  ISETP.GT.AND P3, PT, R42, 0x8, PT ;  /* 0x000000082a00780c */ /* 0x000fe40003f64270 */
[----:B------:R-:W-:Y:S02]  /*5420*/  FSEL R8, R8, -INF , P4 ;  /* 0xff80000008087808 */ /* 0x000fe40002000000 */
[----:B------:R-:W-:Y:S01]  /*5430*/  ISETP.GT.AND P4, PT, R42, 0x9, PT ;  /* 0x000000092a00780c */ /* 0x000fe20003f84270 */
[----:B------:R-:W0:Y:S01]  /*5440*/  MUFU.TANH R30, R30 ;  /* 0x0000001e001e7308 */ /* 0x000e220000002400 */
[----:B------:R-:W-:-:S02]  /*5450*/  FSEL R11, R11, -INF , P3 ;  /* 0xff8000000b0b7808 */ /* 0x000fc40001800000 */
[----:B------:R-:W-:Y:S02]  /*5460*/  ISETP.GT.AND P3, PT, R42, 0x10, PT ;  /* 0x000000102a00780c */ /* 0x000fe40003f64270 */
[----:B------:R-:W-:Y:S02]  /*5470*/  FSEL R12, R12, -INF , P4 ;  /* 0xff8000000c0c7808 */ /* 0x000fe40002000000 */
[C---:B------:R-:W-:Y:S01]  /*5480*/  ISETP.GT.AND P4, PT, R42.reuse, 0x11, PT ;  /* 0x000000112a00780c */ /* 0x040fe20003f84270 */
[----:B------:R-:W0:Y:S01]  /*5490*/  MUFU.TANH R33, R33 ;  /* 0x0000002100217308 */ /* 0x000e220000002400 */
[----:B------:R-:W-:Y:S02]  /*54a0*/  FSEL R15, R15, -INF , P3 ;  /* 0xff8000000f0f7808 */ /* 0x000fe40001800000 */
[----:B------:R-:W-:Y:S02]  /*54b0*/  ISETP.GT.AND P3, PT, R42, 0x18, PT ;  /* 0x000000182a00780c */ /* 0x000fe40003f64270 */
[----:B-1----:R-:W-:-:S02]  /*54c0*/  FSEL R20, R20, -INF , P4 ;  /* 0xff80000014147808 */ /* 0x002fc40002000000 */
[C---:B------:R-:W-:Y:S01]  /*54d0*/  ISETP.GT.AND P4, PT, R42.reuse, 0x19, PT ;  /* 0x000000192a00780c */ /* 0x040fe20003f84270 */
[----:B------:R-:W-:Y:S02]  /*54e0*/  WARPGROUP.DEPBAR.LE gsb0, 0x0 ;  /* 0x00008000000079c5 */ /* 0x000fe40000010000 */
[----:B-----5:R-:W-:Y:S01]  /*54f0*/  FMNMX.FTZ R76, R27, R72, !PT ;  /* 0x000000481b4c7209 */ /* 0x020fe20007810000 */
[----:B------:R-:W-:Y:S01]  /*5500*/  WARPGROUP.ARRIVE ;  /* 0x00000000000079c5 */ /* 0x000fe20000000000 */
[----:B----4-:R-:W-:Y:S01]  /*5510*/  FSEL R25, R25, -INF , P3 ;  /* 0xff80000019197808 */ /* 0x010fe20001800000 */
[----:B------:R-:W1:Y:S01]  /*5520*/  MUFU.TANH R34, R34 ;  /* 0x0000002200227308 */ /* 0x000e620000002400 */
[----:B------:R-:W-:Y:S01]  /*5530*/  ISETP.GT.AND P3, PT, R42, 0x20, PT ;  /* 0x000000202a00780c */ /* 0x000fe20003f64270 */
[----:B------:R-:W4:Y:S01]  /*5540*/  SHFL.BFLY PT, R27, R76, 0x1, 0x1f ;  /* 0x0c201f004c1b7f89 */ /* 0x000f2200000e0000 */
[----:B--2---:R-:W-:Y:S01]  /*5550*/  FSEL R26, R26, -INF , P4 ;  /* 0xff8000001a1a7808 */ /* 0x004fe20002000000 */
[----:B------:R-:W-:Y:S01]  /*5560*/  HGMMA.64x64x16.F32 R88, R132, gdesc[UR4].tnspB, R88, gsb0 ;  /* 0x40e0000484587df0 */ /* 0x000fe20008000858 */
[----:B------:R-:W-:Y:S01]  /*5570*/  UIADD3 UR6, UR11, 0x280, URZ ;  /* 0x000002800b067890 */ /* 0x000fe2000fffe03f */
[----:B------:R-:W-:Y:S01]  /*5580*/  ISETP.GT.AND P4, PT, R42, 0x21, PT ;  /* 0x000000212a00780c */ /* 0x000fe20003f84270 */
[----:B------:R-:W-:Y:S01]  /*5590*/  UMOV UR7, 0x40000040 ;  /* 0x4000004000077882 */ /* 0x000fe20000000000 */
[----:B------:R-:W2:Y:S01]  /*55a0*/  MUFU.TANH R36, R36 ;  /* 0x0000002400247308 */ /* 0x000ea20000002400 */
[----:B---3--:R-:W-:Y:S01]  /*55b0*/  FSEL R28, R28, -INF , P3 ;  /* 0xff8000001c1c7808 */ /* 0x008fe20001800000 */
[----:B------:R-:W-:Y:S01]  /*55c0*/  FMUL.FTZ R72, R79, UR22 ;  /* 0x000000164f487c20 */ /* 0x000fe20008410000 */
[----:B------:R-:W-:-:S02]  /*55d0*/  ISETP.GT.AND P3, PT, R42, 0x28, PT ;  /* 0x000000282a00780c */ /* 0x000fc40003f64270 */
[----:B0-----:R-:W-:Y:S02]  /*55e0*/  FSEL R30, R30, -INF , P4 ;  /* 0xff8000001e1e7808 */ /* 0x001fe40002000000 */
[C---:B------:R-:W-:Y:S01]  /*55f0*/  ISETP.GT.AND P4, PT, R42.reuse, 0x29, PT ;  /* 0x000000292a00780c */ /* 0x040fe20003f84270 */
[----:B------:R-:W0:Y:S01]  /*5600*/  MUFU.TANH R37, R37 ;  /* 0x0000002500257308 */ /* 0x000e220000002400 */
[----:B------:R-:W-:Y:S02]  /*5610*/  FSEL R33, R33, -INF , P3 ;  /* 0xff80000021217808 */ /* 0x000fe40001800000 */
[----:B------:R-:W-:Y:S02]  /*5620*/  ISETP.GT.AND P3, PT, R42, 0x30, PT ;  /* 0x000000302a00780c */ /* 0x000fe40003f64270 */
[----:B-1----:R-:W-:Y:S02]  /*5630*/  FSEL R34, R34, -INF , P4 ;  /* 0xff80000022227808 */ /* 0x002fe40002000000 */
[----:B------:R-:W-:Y:S01]  /*5640*/  ISETP.GT.AND P4, PT, R42, 0x31, PT ;  /* 0x000000312a00780c */ /* 0x000fe20003f84270 */
[----:B------:R-:W1:Y:S01]  /*5650*/  MUFU.TANH R38, R38 ;  /* 0x0000002600267308 */ /* 0x000e620000002400 */
[----:B--2---:R-:W-:-:S02]  /*5660*/  FSEL R36, R36, -INF , P3 ;  /* 0xff80000024247808 */ /* 0x004fc40001800000 */
[----:B----4-:R-:W-:Y:S02]  /*5670*/  FMNMX.FTZ R27, R76, R27, !PT ;  /* 0x0000001b4c1b7209 */ /* 0x010fe40007810000 */
[C---:B------:R-:W-:Y:S02]  /*5680*/  ISETP.GT.AND P3, PT, R42.reuse, 0x38, PT ;  /* 0x000000382a00780c */ /* 0x040fe40003f64270 */
[C---:B------:R-:W-:Y:S01]  /*5690*/  FSETP.NEU.FTZ.AND P2, PT, R27.reuse, -INF , PT ;  /* 0xff8000001b00780b */ /* 0x040fe20003f5d000 */
[----:B------:R-:W-:Y:S01]  /*56a0*/  FMUL.FTZ R76, R27, UR10 ;  /* 0x0000000a1b4c7c20 */ /* 0x000fe20008410000 */
[----:B------:R-:W2:Y:S01]  /*56b0*/  MUFU.TANH R39, R39 ;  /* 0x0000002700277308 */ /* 0x000ea20000002400 */
[----:B0-----:R-:W-:Y:S02]  /*56c0*/  FSEL R37, R37, -INF , P4 ;  /* 0xff80000025257808 */ /* 0x001fe40002000000 */
[----:B------:R-:W-:Y:S02]  /*56d0*/  ISETP.GT.AND P4, PT, R42, 0x39, PT ;  /* 0x000000392a00780c */ /* 0x000fe40003f84270 */
[----:B------:R-:W-:-:S03]  /*56e0*/  FSEL R76, R76, RZ, P2 ;  /* 0x000000ff4c4c7208 */ /* 0x000fc60001000000 */
[----:B------:R-:W0:Y:S01]  /*56f0*/  MUFU.TANH R40, R40 ;  /* 0x0000002800287308 */ /* 0x000e220000002400 */
[----:B-1----:R-:W-:Y:S01]  /*5700*/  FSEL R38, R38, -INF , P3 ;  /* 0xff80000026267808 */ /* 0x002fe20001800000 */
[--C-:B------:R-:W-:Y:S01]  /*5710*/  FFMA.FTZ R144, R13, UR10, -R76.reuse ;  /* 0x0000000a0d907c23 */ /* 0x100fe2000801084c */
[----:B------:R-:W-:Y:S01]  /*5720*/  FMNMX.FTZ R13, R7, R4, !PT ;  /* 0x00000004070d7209 */ /* 0x000fe20007810000 */
[--C-:B------:R-:W-:Y:S01]  /*5730*/  FFMA.FTZ R148, R6, UR10, -R76.reuse ;  /* 0x0000000a06947c23 */ /* 0x100fe2000801084c */
[--C-:B------:R-:W-:Y:S01]  /*5740*/  FFMA.FTZ R146, R21, UR10, -R76.reuse ;  /* 0x0000000a15927c23 */ /* 0x100fe2000801084c */
[--C-:B------:R-:W-:Y:S01]  /*5750*/  FFMA.FTZ R140, R5, UR10, -R76.reuse ;  /* 0x0000000a058c7c23 */ /* 0x100fe2000801084c */
[----:B------:R-:W-:Y:S01]  /*5760*/  FMNMX.FTZ R6, R8, R13, !PT ;  /* 0x0000000d08067209 */ /* 0x000fe20007810000 */
[--C-:B------:R-:W-:Y:S01]  /*5770*/  FFMA.FTZ R5, R29, UR10, -R76.reuse ;  /* 0x0000000a1d057c23 */ /* 0x100fe2000801084c */
[----:B------:R-:W1:Y:S01]  /*5780*/  MUFU.TANH R41, R41 ;  /* 0x0000002900297308 */ /* 0x000e620000002400 */
[----:B------:R-:W-:Y:S01]  /*5790*/  ISETP.GT.AND P3, PT, R42, 0x40, PT ;  /* 0x000000402a00780c */ /* 0x000fe20003f64270 */
[--C-:B------:R-:W-:Y:S01]  /*57a0*/  FFMA.FTZ R142, R31, UR10, -R76.reuse ;  /* 0x0000000a1f8e7c23 */ /* 0x100fe2000801084c */
[----:B------:R-:W-:Y:S01]  /*57b0*/  FMNMX.FTZ R81, R11, R6, !PT ;  /* 0x000000060b517209 */ /* 0x000fe20007810000 */
[--C-:B------:R-:W-:Y:S01]  /*57c0*/  FFMA.FTZ R136, R35, UR10, -R76.reuse ;  /* 0x0000000a23887c23 */ /* 0x100fe2000801084c */
[----:B--2---:R-:W-:Y:S01]  /*57d0*/  FSEL R39, R39, -INF , P4 ;  /* 0xff80000027277808 */ /* 0x004fe20002000000 */
[--C-:B------:R-:W-:Y:S01]  /*57e0*/  FFMA.FTZ R138, R46, UR10, -R76.reuse ;  /* 0x0000000a2e8a7c23 */ /* 0x100fe2000801084c */
[----:B------:R-:W-:Y:S01]  /*57f0*/  FMNMX.FTZ R6, R12, R81, !PT ;  /* 0x000000510c067209 */ /* 0x000fe20007810000 */
[----:B------:R-:W2:Y:S01]  /*5800*/  MUFU.TANH R61, R61 ;  /* 0x0000003d003d7308 */ /* 0x000ea20000002400 */
[----:B------:R-:W-:Y:S01]  /*5810*/  ISETP.GT.AND P4, PT, R42, 0x41, PT ;  /* 0x000000412a00780c */ /* 0x000fe20003f84270 */
[--C-:B------:R-:W-:Y:S01]  /*5820*/  FFMA.FTZ R79, R44, UR10, -R76.reuse ;  /* 0x0000000a2c4f7c23 */ /* 0x100fe2000801084c */
[----:B------:R-:W-:Y:S01]  /*5830*/  FMNMX.FTZ R21, R15, R6, !PT ;  /* 0x000000060f157209 */ /* 0x000fe20007810000 */
[--C-:B------:R-:W-:Y:S01]  /*5840*/  FFMA.FTZ R150, R9, UR10, -R76.reuse ;  /* 0x0000000a09967c23 */ /* 0x100fe2000801084c */
[----:B0-----:R-:W-:Y:S01]  /*5850*/  FSEL R40, R40, -INF , P3 ;  /* 0xff80000028287808 */ /* 0x001fe20001800000 */
        /* <DEDUP_REMOVED lines=9> */
[----:B------:R-:W-:Y:S01]  /*58f0*/  FMNMX.FTZ R81, R26, R81, !PT ;  /* 0x000000511a517209 */ /* 0x000fe20007810000 */
[----:B------:R-:W1:Y:S01]  /*5900*/  MUFU.TANH R65, R65 ;  /* 0x0000004100417308 */ /* 0x000e620000002400 */
[----:B------:R-:W-:Y:S01]  /*5910*/  ISETP.GT.AND P4, PT, R42, 0x49, PT ;  /* 0x000000492a00780c */ /* 0x000fe20003f84270 */
[--C-:B------:R-:W-:Y:S01]  /*5920*/  FFMA.FTZ R10, R52, UR10, -R76.reuse ;  /* 0x0000000a340a7c23 */ /* 0x100fe2000801084c */
[----:B------:R-:W-:Y:S01]  /*5930*/  FMNMX.FTZ R81, R28, R81, !PT ;  /* 0x000000511c517209 */ /* 0x000fe20007810000 */
[--C-:B------:R-:W-:Y:S01]  /*5940*/  FFMA.FTZ R14, R53, UR10, -R76.reuse ;  /* 0x0000000a350e7c23 */ /* 0x100fe2000801084c */
[----:B--2---:R-:W-:Y:S01]  /*5950*/  FSEL R61, R61, -INF , P3 ;  /* 0xff8000003d3d7808 */ /* 0x004fe20001800000 */
[----:B------:R-:W-:Y:S01]  /*5960*/  FFMA.FTZ R24, R55, UR10, -R76 ;  /* 0x0000000a37187c23 */ /* 0x000fe2000801084c */
[----:B------:R-:W-:Y:S01]  /*5970*/  FMNMX.FTZ R6, R30, R81, !PT ;  /* 0x000000511e067209 */ /* 0x000fe20007810000 */
[----:B------:R-:W-:-:S02]  /*5980*/  WARPGROUP.DEPBAR.LE gsb0, 0x0 ;  /* 0x00008000000079c5 */ /* 0x000fc40000010000 */
[----:B------:R-:W-:Y:S01]  /*5990*/  WARPGROUP.ARRIVE ;  /* 0x00000000000079c5 */ /* 0x000fe20000000000 */
[----:B------:R-:W-:Y:S01]  /*59a0*/  FMNMX.FTZ R29, R33, R6, !PT ;  /* 0x00000006211d7209 */ /* 0x000fe20007810000 */
[----:B------:R-:W2:Y:S01]  /*59b0*/  MUFU.TANH R66, R66 ;  /* 0x0000004200427308 */ /* 0x000ea20000002400 */
[----:B------:R-:W-:Y:S01]  /*59c0*/  ISETP.GT.AND P3, PT, R42, 0x50, PT ;  /* 0x000000502a00780c */ /* 0x000fe20003f64270 */
[--C-:B------:R-:W-:Y:S01]  /*59d0*/  FFMA.FTZ R132, R47, UR10, -R76.reuse ;  /* 0x0000000a2f847c23 */ /* 0x100fe2000801084c */
[----:B------:R-:W-:Y:S01]  /*59e0*/  FMNMX.FTZ R29, R34, R29, !PT ;  /* 0x0000001d221d7209 */ /* 0x000fe20007810000 */
[----:B------:R-:W-:Y:S01]  /*59f0*/  HGMMA.64x64x16.F32 R88, R128, gdesc[UR4].tnspB, R88, gsb0 ;  /* 0x40e0000480587df0 */ /* 0x000fe20008000858 */
[----:B0-----:R-:W-:Y:S01]  /*5a00*/  FSEL R64, R64, -INF , P4 ;  /* 0xff80000040407808 */ /* 0x001fe20002000000 */
[----:B------:R-:W-:Y:S01]  /*5a10*/  UIADD3 UR6, UR11, 0x300, URZ ;  /* 0x000003000b067890 */ /* 0x000fe2000fffe03f */
[----:B------:R-:W-:Y:S01]  /*5a20*/  FMNMX.FTZ R6, R36, R29, !PT ;  /* 0x0000001d24067209 */ /* 0x000fe20007810000 */
[----:B------:R-:W0:Y:S01]  /*5a30*/  MUFU.TANH R67, R67 ;  /* 0x0000004300437308 */ /* 0x000e220000002400 */
[----:B------:R-:W-:Y:S01]  /*5a40*/  ISETP.GT.AND P4, PT, R42, 0x51, PT ;  /* 0x000000512a00780c */ /* 0x000fe20003f84270 */
[----:B------:R-:W-:Y:S01]  /*5a50*/  UMOV UR7, 0x40000040 ;  /* 0x4000004000077882 */ /* 0x000fe20000000000 */
        /* <DEDUP_REMOVED lines=14> */
[C---:B------:R-:W-:Y:S01]  /*5b40*/  ISETP.GT.AND P4, PT, R42.reuse, 0x59, PT ;  /* 0x000000592a00780c */ /* 0x040fe20003f84270 */
        /* <DEDUP_REMOVED lines=8> */
[----:B------:R-:W-:Y:S01]  /*5bd0*/  FFMA.FTZ R60, R60, UR10, -R76 ;  /* 0x0000000a3c3c7c23 */ /* 0x000fe2000801084c */
[----:B------:R-:W-:-:S02]  /*5be0*/  FMNMX.FTZ R6, R64, R35, !PT ;  /* 0x0000002340067209 */ /* 0x000fc40007810000 */
[----:B-1----:R-:W-:Y:S02]  /*5bf0*/  FSEL R68, R68, -INF , P4 ;  /* 0xff80000044447808 */ /* 0x002fe40002000000 */
[----:B------:R-:W-:Y:S01]  /*5c00*/  FMNMX.FTZ R35, R65, R6, !PT ;  /* 0x0000000641237209 */ /* 0x000fe20007810000 */
[----:B------:R-:W1:Y:S01]  /*5c10*/  MUFU.TANH R71, R71 ;  /* 0x0000004700477308 */ /* 0x000e620000002400 */
[----:B------:R-:W-:Y:S02]  /*5c20*/  ISETP.GT.AND P4, PT, R42, 0x61, PT ;  /* 0x000000612a00780c */ /* 0x000fe40003f84270 */
[----:B------:R-:W-:Y:S01]  /*5c30*/  FMNMX.FTZ R6, R66, R35, !PT ;  /* 0x0000002342067209 */ /* 0x000fe20007810000 */
[----:B------:R-:W-:Y:S01]  /*5c40*/  FFMA.FTZ R35, R45, UR10, -R76 ;  /* 0x0000000a2d237c23 */ /* 0x000fe2000801084c */
[----:B--2---:R-:W-:Y:S02]  /*5c50*/  FSEL R69, R69, -INF , P3 ;  /* 0xff80000045457808 */ /* 0x004fe40001800000 */
[----:B------:R-:W-:Y:S01]  /*5c60*/  FMNMX.FTZ R43, R67, R6, !PT ;  /* 0x00000006432b7209 */ /* 0x000fe20007810000 */
[----:B------:R-:W2:Y:S01]  /*5c70*/  MUFU.TANH R72, R72 ;  /* 0x0000004800487308 */ /* 0x000ea20000002400 */
[----:B------:R-:W-:-:S02]  /*5c80*/  ISETP.GT.AND P3, PT, R42, 0x68, PT ;  /* 0x000000682a00780c */ /* 0x000fc40003f64270 */
[----:B------:R-:W-:Y:S02]  /*5c90*/  FMNMX.FTZ R6, R68, R43, !PT ;  /* 0x0000002b44067209 */ /* 0x000fe40007810000 */
[----:B0-----:R-:W-:Y:S02]  /*5ca0*/  FSEL R70, R70, -INF , P4 ;  /* 0xff80000046467808 */ /* 0x001fe40002000000 */
[----:B------:R-:W-:Y:S01]  /*5cb0*/  FMNMX.FTZ R43, R69, R6, !PT ;  /* 0x00000006452b7209 */ /* 0x000fe20007810000 */
[----:B------:R-:W0:Y:S01]  /*5cc0*/  MUFU.TANH R73, R73 ;  /* 0x0000004900497308 */ /* 0x000e220000002400 */
[----:B------:R-:W-:Y:S02]  /*5cd0*/  ISETP.GT.AND P4, PT, R42, 0x69, PT ;  /* 0x000000692a00780c */ /* 0x000fe40003f84270 */
[----:B-1----:R-:W-:Y:S02]  /*5ce0*/  FSEL R71, R71, -INF , P3 ;  /* 0xff80000047477808 */ /* 0x002fe40001800000 */
[----:B------:R-:W-:Y:S01]  /*5cf0*/  FMNMX.FTZ R6, R70, R43, !PT ;  /* 0x0000002b46067209 */ /* 0x000fe20007810000 */
[----:B------:R-:W-:Y:S01]  /*5d00*/  FFMA.FTZ R43, R48, UR10, -R76 ;  /* 0x0000000a302b7c23 */ /* 0x000fe2000801084c */
[----:B------:R-:W-:Y:S01]  /*5d10*/  ISETP.GT.AND P3, PT, R42, 0x70, PT ;  /* 0x000000702a00780c */ /* 0x000fe20003f64270 */
[----:B------:R-:W1:Y:S01]  /*5d20*/  MUFU.TANH R74, R74 ;  /* 0x0000004a004a7308 */ /* 0x000e620000002400 */
[----:B--2---:R-:W-:-:S02]  /*5d30*/  FSEL R72, R72, -INF , P4 ;  /* 0xff80000048487808 */ /* 0x004fc40002000000 */
[----:B------:R-:W-:Y:S02]  /*5d40*/  FMNMX.FTZ R45, R71, R6, !PT ;  /* 0x00000006472d7209 */ /* 0x000fe40007810000 */
[----:B------:R-:W-:Y:S02]  /*5d50*/  ISETP.GT.AND P4, PT, R42, 0x71, PT ;  /* 0x000000712a00780c */ /* 0x000fe40003f84270 */
[----:B------:R-:W-:Y:S01]  /*5d60*/  FMNMX.FTZ R6, R72, R45, !PT ;  /* 0x0000002d48067209 */ /* 0x000fe20007810000 */
[----:B------:R-:W2:Y:S01]  /*5d70*/  MUFU.TANH R75, R75 ;  /* 0x0000004b004b7308 */ /* 0x000ea20000002400 */
[----:B0-----:R-:W-:Y:S02]  /*5d80*/  FSEL R73, R73, -INF , P3 ;  /* 0xff80000049497808 */ /* 0x001fe40001800000 */
[----:B------:R-:W-:Y:S02]  /*5d90*/  ISETP.GT.AND P3, PT, R42, 0x78, PT ;  /* 0x000000782a00780c */ /* 0x000fe40003f64270 */
[----:B------:R-:W-:-:S02]  /*5da0*/  FMNMX.FTZ R45, R73, R6, !PT ;  /* 0x00000006492d7209 */ /* 0x000fc40007810000 */
[----:B------:R-:W-:Y:S01]  /*5db0*/  FSEL R46, R27, RZ, P2 ;  /* 0x000000ff1b2e7208 */ /* 0x000fe20001000000 */
[----:B------:R-:W0:Y:S01]  /*5dc0*/  MUFU.TANH R77, R77 ;  /* 0x0000004d004d7308 */ /* 0x000e220000002400 */
[----:B-1----:R-:W-:Y:S01]  /*5dd0*/  FSEL R74, R74, -INF , P4 ;  /* 0xff8000004a4a7808 */ /* 0x002fe20002000000 */
[----:B------:R-:W-:Y:S02]  /*5de0*/  WARPGROUP.DEPBAR.LE gsb0, 0x0 ;  /* 0x00008000000079c5 */ /* 0x000fe40000010000 */
[----:B------:R-:W-:Y:S01]  /*5df0*/  WARPGROUP.ARRIVE ;  /* 0x00000000000079c5 */ /* 0x000fe20000000000 */
[----:B------:R-:W-:Y:S01]  /*5e00*/  ISETP.GT.AND P4, PT, R42, 0x79, PT ;  /* 0x000000792a00780c */ /* 0x000fe20003f84270 */
[----:B------:R-:W-:Y:S01]  /*5e10*/  FADD.FTZ R46, -R46, R3 ;  /* 0x000000032e2e7221 */ /* 0x000fe20000010100 */
[----:B------:R-:W-:Y:S01]  /*5e20*/  FMNMX.FTZ R6, R74, R45, !PT ;  /* 0x0000002d4a067209 */ /* 0x000fe20007810000 */
[----:B------:R-:W-:Y:S01]  /*5e30*/  MUFU.EX2 R79, R79 ;  /* 0x0000004f004f7308 */ /* 0x000fe20000000800 */
[----:B--2---:R-:W-:Y:S01]  /*5e40*/  FSEL R75, R75, -INF , P3 ;  /* 0xff8000004b4b7808 */ /* 0x004fe20001800000 */
[----:B------:R-:W-:Y:S01]  /*5e50*/  HGMMA.64x64x16.F32 R88, R124, gdesc[UR4].tnspB, R88, gsb0 ;  /* 0x40e000047c587df0 */ /* 0x000fe20008000858 */
[----:B------:R-:W-:Y:S01]  /*5e60*/  UIADD3 UR6, UR11, 0x380, URZ ;  /* 0x000003800b067890 */ /* 0x000fe2000fffe03f */
[----:B------:R-:W-:Y:S01]  /*5e70*/  FMUL.FTZ R46, R46, UR10 ;  /* 0x0000000a2e2e7c20 */ /* 0x000fe20008410000 */
[----:B------:R-:W-:Y:S01]  /*5e80*/  FMNMX.FTZ R6, R75, R6, !PT ;  /* 0x000000064b067209 */ /* 0x000fe20007810000 */
[----:B------:R-:W-:Y:S01]  /*5e90*/  UMOV UR7, 0x40000040 ;  /* 0x4000004000077882 */ /* 0x000fe20000000000 */
[--C-:B------:R-:W-:Y:S01]  /*5ea0*/  FFMA.FTZ R45, R50, UR10, -R76.reuse ;  /* 0x0000000a322d7c23 */ /* 0x100fe2000801084c */
[----:B------:R-:W-:Y:S01]  /*5eb0*/  MUFU.EX2 R148, R148 ;  /* 0x0000009400947308 */ /* 0x000fe20000000800 */
[----:B0-----:R-:W-:Y:S01]  /*5ec0*/  FSEL R77, R77, -INF , P4 ;  /* 0xff8000004d4d7808 */ /* 0x001fe20002000000 */
[----:B------:R-:W-:-:S03]  /*5ed0*/  FFMA.FTZ R42, R62, UR10, -R76 ;  /* 0x0000000a3e2a7c23 */ /* 0x000fc6000801084c */
[----:B------:R-:W-:-:S03]  /*5ee0*/  FMNMX.FTZ R6, R77, R6, !PT ;  /* 0x000000064d067209 */ /* 0x000fc60007810000 */
[----:B------:R-:W0:Y:S02]  /*5ef0*/  MUFU.EX2 R46, R46 ;  /* 0x0000002e002e7308 */ /* 0x000e240000000800 */
[----:B------:R-:W1:Y:S06]  /*5f00*/  SHFL.BFLY PT, R81, R6, 0x2, 0x1f ;  /* 0x0c401f0006517f89 */ /* 0x000e6c00000e0000 */
[----:B------:R-:W2:Y:S08]  /*5f10*/  MUFU.EX2 R150, R150 ;  /* 0x0000009600967308 */ /* 0x000eb00000000800 */
[----:B------:R-:W3:Y:S08]  /*5f20*/  MUFU.EX2 R9, R9 ;  /* 0x0000000900097308 */ /* 0x000ef00000000800 */
[----:B------:R-:W4:Y:S01]  /*5f30*/  MUFU.EX2 R144, R144 ;  /* 0x0000009000907308 */ /* 0x000f220000000800 */
[----:B-1----:R-:W-:-:S05]  /*5f40*/  FMNMX.FTZ R81, R6, R81, !PT ;  /* 0x0000005106517209 */ /* 0x002fca0007810000 */
[----:B------:R-:W1:Y:S02]  /*5f50*/  SHFL.BFLY PT, R6, R81, 0x1, 0x1f ;  /* 0x0c201f0051067f89 */ /* 0x000e6400000e0000 */
[----:B------:R-:W5:Y:S08]  /*5f60*/  MUFU.EX2 R13, R13 ;  /* 0x0000000d000d7308 */ /* 0x000f700000000800 */
[----:B------:R-:W5:Y:S08]  /*5f70*/  MUFU.EX2 R146, R146 ;  /* 0x0000009200927308 */ /* 0x000f700000000800 */
[----:B------:R-:W5:Y:S01]  /*5f80*/  MUFU.EX2 R21, R21 ;  /* 0x0000001500157308 */ /* 0x000f620000000800 */
[----:B-1----:R-:W-:-:S07]  /*5f90*/  FMNMX.FTZ R6, R81, R6, !PT ;  /* 0x0000000651067209 */ /* 0x002fce0007810000 */
[----:B------:R-:W1:Y:S01]  /*5fa0*/  MUFU.EX2 R140, R140 ;  /* 0x0000008c008c7308 */ /* 0x000e620000000800 */
[C---:B------:R-:W-:Y:S01]  /*5fb0*/  FSETP.NEU.FTZ.AND P2, PT, R6.reuse, -INF , PT ;  /* 0xff8000000600780b */ /* 0x040fe20003f5d000 */
[----:B------:R-:W-:Y:S01]  /*5fc0*/  FMUL.FTZ R48, R6, UR10 ;  /* 0x0000000a06307c20 */ /* 0x000fe20008410000 */
[----:B------:R-:W-:Y:S02]  /*5fd0*/  WARPGROUP.DEPBAR.LE gsb0, 0x0 ;  /* 0x00008000000079c5 */ /* 0x000fe40000010000 */
[----:B------:R-:W-:Y:S02]  /*5fe0*/  WARPGROUP.ARRIVE ;  /* 0x00000000000079c5 */ /* 0x000fe40000000000 */
[----:B------:R-:W-:Y:S01]  /*5ff0*/  FSEL R48, R48, RZ, P2 ;  /* 0x000000ff30307208 */ /* 0x000fe20001000000 */
[----:B------:R-:W1:Y:S03]  /*6000*/  MUFU.EX2 R5, R5 ;  /* 0x0000000500057308 */ /* 0x000e660000000800 */
[----:B------:R-:W-:Y:S01]  /*6010*/  HGMMA.64x64x16.F32 R88, R120, gdesc[UR4].tnspB, R88, gsb0 ;  /* 0x40e0000478587df0 */ /* 0x000fe20008000858 */
[--C-:B------:R-:W-:Y:S01]  /*6020*/  FFMA.FTZ R149, R7, UR10, -R48.reuse ;  /* 0x0000000a07957c23 */ /* 0x100fe20008010830 */
[----:B0-----:R-:W-:Y:S01]  /*6030*/  FFMA.FTZ R7, R46, R2, R79 ;  /* 0x000000022e077223 */ /* 0x001fe2000001004f */
[----:B------:R-:W-:-:S02]  /*6040*/  FFMA.FTZ R151, R11, UR10, -R48 ;  /* 0x0000000a0b977c23 */ /* 0x000fc40008010830 */
[----:B------:R-:W0:Y:S01]  /*6050*/  MUFU.EX2 R142, R142 ;  /* 0x0000008e008e7308 */ /* 0x000e220000000800 */
[--C-:B------:R-:W-:Y:S01]  /*6060*/  FFMA.FTZ R145, R15, UR10, -R48.reuse ;  /* 0x0000000a0f917c23 */ /* 0x100fe20008010830 */
[----:B------:R-:W-:Y:S01]  /*6070*/  FADD.FTZ R7, R148, R7 ;  /* 0x0000000794077221 */ /* 0x000fe20000010000 */
[----:B------:R-:W-:Y:S02]  /*6080*/  IMAD.U32 R15, RZ, RZ, UR37 ;  /* 0x00000025ff0f7e24 */ /* 0x000fe4000f8e00ff */
[--C-:B------:R-:W-:Y:S01]  /*6090*/  FFMA.FTZ R8, R8, UR10, -R48.reuse ;  /* 0x0000000a08087c23 */ /* 0x100fe20008010830 */
[----:B------:R-:W-:Y:S01]  /*60a0*/  FFMA.FTZ R12, R12, UR10, -R48 ;  /* 0x0000000a0c0c7c23 */ /* 0x000fe20008010830 */
[----:B--2---:R-:W-:Y:S01]  /*60b0*/  FADD.FTZ R2, R150, R7 ;  /* 0x0000000796027221 */ /* 0x004fe20000010000 */
[----:B------:R-:W-:Y:S01]  /*60c0*/  FSEL R7, R6, RZ, P2 ;  /* 0x000000ff06077208 */ /* 0x000fe20001000000 */
[----:B------:R2:W0:Y:S01]  /*60d0*/  MUFU.EX2 R29, R32 ;  /* 0x00000020001d7308 */ /* 0x0004220000000800 */
[----:B------:R-:W-:Y:S01]  /*60e0*/  @!P1 LEA R15, R15, UR41, 0x3 ;  /* 0x000000290f0f9c11 */ /* 0x000fe2000f8e18ff */
[----:B---3--:R-:W-:Y:S01]  /*60f0*/  FADD.FTZ R11, R9, R2 ;  /* 0x00000002090b7221 */ /* 0x008fe20000010000 */
[----:B------:R-:W-:Y:S01]  /*6100*/  ISETP.GE.U32.AND P2, PT, R85, 0x180, PT ;  /* 0x000001805500780c */ /* 0x000fe20003f46070 */
[----:B------:R-:W-:Y:S01]  /*6110*/  FADD.FTZ R7, -R7, R4 ;  /* 0x0000000407077221 */ /* 0x000fe20000010100 */
[--C-:B------:R-:W-:Y:S01]  /*6120*/  FFMA.FTZ R20, R20, UR10, -R48.reuse ;  /* 0x0000000a14147c23 */ /* 0x100fe20008010830 */
[----:B----4-:R-:W-:Y:S01]  /*6130*/  FADD.FTZ R2, R144, R11 ;  /* 0x0000000b90027221 */ /* 0x010fe20000010000 */
[--C-:B------:R-:W-:Y:S01]  /*6140*/  FFMA.FTZ R147, R25, UR10, -R48.reuse ;  /* 0x0000000a19937c23 */ /* 0x100fe20008010830 */
[----:B------:R-:W-:Y:S01]  /*6150*/  MUFU.EX2 R149, R149 ;  /* 0x0000009500957308 */ /* 0x000fe20000000800 */
[----:B------:R-:W-:Y:S01]  /*6160*/  FFMA.FTZ R26, R26, UR10, -R48 ;  /* 0x0000000a1a1a7c23 */ /* 0x000fe20008010830 */
[----:B-----5:R-:W-:Y:S01]  /*6170*/  FADD.FTZ R11, R13, R2 ;  /* 0x000000020d0b7221 */ /* 0x020fe20000010000 */
[----:B------:R-:W-:-:S02]  /*6180*/  VIADD R2, R23, 0x9 ;  /* 0x0000000917027836 */ /* 0x000fc40000000000 */
[--C-:B------:R-:W-:Y:S01]  /*6190*/  FFMA.FTZ R141, R28, UR10, -R48.reuse ;  /* 0x0000000a1c8d7c23 */ /* 0x100fe20008010830 */
[--C-:B------:R-:W-:Y:S01]  /*61a0*/  FFMA.FTZ R28, R30, UR10, -R48.reuse ;  /* 0x0000000a1e1c7c23 */ /* 0x100fe20008010830 */
[----:B------:R-:W-:Y:S01]  /*61b0*/  FADD.FTZ R4, R146, R11 ;  /* 0x0000000b92047221 */ /* 0x000fe20000010000 */
[----:B------:R-:W-:Y:S01]  /*61c0*/  FFMA.FTZ R143, R33, UR10, -R48 ;  /* 0x0000000a218f7c23 */ /* 0x000fe20008010830 */
[----:B------:R-:W3:Y:S01]  /*61d0*/  MUFU.EX2 R136, R136 ;  /* 0x0000008800887308 */ /* 0x000ee20000000800 */
[----:B------:R-:W-:Y:S01]  /*61e0*/  SEL R2, R2, 0x9, !P2 ;  /* 0x0000000902027807 */ /* 0x000fe20005000000 */
[----:B------:R-:W-:Y:S01]  /*61f0*/  FADD.FTZ R11, R21, R4 ;  /* 0x00000004150b7221 */ /* 0x000fe20000010000 */
[----:B------:R-:W-:Y:S01]  /*6200*/  FMUL.FTZ R4, R7, UR10 ;  /* 0x0000000a07047c20 */ /* 0x000fe20008410000 */
[----:B------:R-:W-:Y:S02]  /*6210*/  @!P1 VIADD R7, R15, 0x16840 ;  /* 0x000168400f079836 */ /* 0x000fe40000000000 */
[--C-:B------:R-:W-:Y:S01]  /*6220*/  FFMA.FTZ R30, R34, UR10, -R48.reuse ;  /* 0x0000000a221e7c23 */ /* 0x100fe20008010830 */
[----:B-1----:R-:W-:Y:S01]  /*6230*/  FADD.FTZ R50, R140, R11 ;  /* 0x0000000b8c327221 */ /* 0x002fe20000010000 */
[----:B------:R-:W-:Y:S01]  /*6240*/  FFMA.FTZ R137, R36, UR10, -R48 ;  /* 0x0000000a24897c23 */ /* 0x000fe20008010830 */
[----:B------:R-:W-:Y:S01]  /*6250*/  MUFU.EX2 R8, R8 ;  /* 0x0000000800087308 */ /* 0x000fe20000000800 */
[----:B------:R-:W-:Y:S01]  /*6260*/  @!P1 PRMT R7, RZ, 0x654, R7 ;  /* 0x00000654ff079816 */ /* 0x000fe20000000007 */
[----:B------:R-:W-:Y:S01]  /*6270*/  FADD.FTZ R11, R5, R50 ;  /* 0x00000032050b7221 */ /* 0x000fe20000010000 */
[--C-:B------:R-:W-:Y:S01]  /*6280*/  FFMA.FTZ R34, R37, UR10, -R48.reuse ;  /* 0x0000000a25227c23 */ /* 0x100fe20008010830 */
[----:B------:R-:W-:Y:S01]  /*6290*/  FFMA.FTZ R139, R38, UR10, -R48 ;  /* 0x0000000a268b7c23 */ /* 0x000fe20008010830 */
[----:B--2---:R-:W-:Y:S01]  /*62a0*/  FFMA.FTZ R32, R57, UR10, -R76 ;  /* 0x0000000a39207c23 */ /* 0x004fe2000801084c */
[----:B0-----:R-:W-:Y:S01]  /*62b0*/  FADD.FTZ R50, R142, R11 ;  /* 0x0000000b8e327221 */ /* 0x001fe20000010000 */
[--C-:B------:R-:W-:Y:S01]  /*62c0*/  FFMA.FTZ R36, R39, UR10, -R48.reuse ;  /* 0x0000000a27247c23 */ /* 0x100fe20008010830 */
[----:B------:R-:W-:Y:S01]  /*62d0*/  MUFU.EX2 R4, R4 ;  /* 0x0000000400047308 */ /* 0x000fe20000000800 */
[----:B------:R-:W-:Y:S01]  /*62e0*/  FFMA.FTZ R133, R40, UR10, -R48 ;  /* 0x0000000a28857c23 */ /* 0x000fe20008010830 */
[----:B------:R-:W-:Y:S01]  /*62f0*/  FADD.FTZ R11, R29, R50 ;  /* 0x000000321d0b7221 */ /* 0x000fe20000010000 */
[--C-:B------:R-:W-:Y:S01]  /*6300*/  FFMA.FTZ R38, R41, UR10, -R48.reuse ;  /* 0x0000000a29267c23 */ /* 0x100fe20008010830 */
[----:B------:R-:W-:Y:S01]  /*6310*/  F2FP.F16.F32.PACK_AB R150, R9, R150 ;  /* 0x000000960996723e */ /* 0x000fe200000000ff */
[--C-:B------:R-:W-:Y:S01]  /*6320*/  FFMA.FTZ R135, R61, UR10, -R48.reuse ;  /* 0x0000000a3d877c23 */ /* 0x100fe20008010830 */
[----:B---3--:R-:W-:Y:S01]  /*6330*/  FADD.FTZ R50, R136, R11 ;  /* 0x0000000b88327221 */ /* 0x008fe20000010000 */
[--C-:B------:R-:W-:Y:S01]  /*6340*/  FFMA.FTZ R40, R64, UR10, -R48.reuse ;  /* 0x0000000a40287c23 */ /* 0x100fe20008010830 */
[----:B------:R-:W0:Y:S01]  /*6350*/  MUFU.EX2 R31, R31 ;  /* 0x0000001f001f7308 */ /* 0x000e220000000800 */
[----:B------:R-:W-:Y:S01]  /*6360*/  F2FP.F16.F32.PACK_AB R140, R5, R140 ;  /* 0x0000008c058c723e */ /* 0x000fe200000000ff */
        /* <DEDUP_REMOVED lines=11> */
[----:B------:R-:W-:Y:S01]  /*6420*/  MOV R15, UR24 ;  /* 0x00000018000f7c02 */ /* 0x000fe20008000f00 */
[----:B------:R-:W-:Y:S01]  /*6430*/  UMOV UR24, UR37 ;  /* 0x0000002500187c82 */ /* 0x000fe20008000000 */
[----:B------:R-:W-:Y:S01]  /*6440*/  PLOP3.LUT P2, PT, PT, PT, UP0, 0x80, 0x0 ;  /* 0x000000000000781c */ /* 0x000fe20003f4f008 */
[----:B------:R-:W1:Y:S01]  /*6450*/  MUFU.EX2 R138, R138 ;  /* 0x0000008a008a7308 */ /* 0x000e620000000800 */
[----:B0-----:R-:W-:Y:S01]  /*6460*/  FADD.FTZ R11, R31, R50 ;  /* 0x000000321f0b7221 */ /* 0x001fe20000010000 */
[----:B------:R-:W-:-:S02]  /*6470*/  @!P1 LEA R15, R15, UR41, 0x3 ;  /* 0x000000290f0f9c11 */ /* 0x000fc4000f8e18ff */
[----:B------:R-:W-:Y:S02]  /*6480*/  F2FP.F16.F32.PACK_AB R148, R148, R79 ;  /* 0x0000004f9494723e */ /* 0x000fe400000000ff */
[----:B------:R-:W-:Y:S01]  /*6490*/  F2FP.F16.F32.PACK_AB R144, R13, R144 ;  /* 0x000000900d90723e */ /* 0x000fe200000000ff */
[----:B------:R-:W-:Y:S01]  /*64a0*/  @!P1 VIADD R15, R15, 0x16860 ;  /* 0x000168600f0f9836 */ /* 0x000fe20000000000 */
[----:B------:R-:W-:Y:S01]  /*64b0*/  MUFU.EX2 R12, R12 ;  /* 0x0000000c000c7308 */ /* 0x000fe20000000800 */
[----:B------:R-:W-:Y:S01]  /*64c0*/  F2FP.F16.F32.PACK_AB R146, R21, R146 ;  /* 0x000000921592723e */ /* 0x000fe200000000ff */
[----:B------:R-:W-:Y:S02]  /*64d0*/  WARPGROUP.DEPBAR.LE gsb0, 0x0 ;  /* 0x00008000000079c5 */ /* 0x000fe40000010000 */
[----:B------:R0:W-:Y:S06]  /*64e0*/  BAR.ARV R2, 0x100 ;  /* 0x000400020000751d */ /* 0x0001ec0000002000 */
[----:B------:R-:W2:Y:S01]  /*64f0*/  MUFU.EX2 R35, R35 ;  /* 0x0000002300237308 */ /* 0x000ea20000000800 */
[----:B------:R3:W-:Y:S01]  /*6500*/  @!P1 SYNCS.ARRIVE.TRANS64.RED.A1T0 RZ, [R7+URZ], RZ ;  /* 0x000000ff07ff99a7 */ /* 0x0007e2000810043f */
[----:B-1----:R-:W-:Y:S01]  /*6510*/  FADD.FTZ R50, R138, R11 ;  /* 0x0000000b8a327221 */ /* 0x002fe20000010000 */
[----:B------:R-:W-:Y:S01]  /*6520*/  @!P1 PRMT R15, RZ, 0x654, R15 ;  /* 0x00000654ff0f9816 */ /* 0x000fe2000000000f */
[-C--:B------:R-:W-:Y:S01]  /*6530*/  FMUL.FTZ R90, R90, R4.reuse ;  /* 0x000000045a5a7220 */ /* 0x080fe20000410000 */
[-C--:B------:R-:W-:Y:S01]  /*6540*/  FMUL.FTZ R91, R91, R4.reuse ;  /* 0x000000045b5b7220 */ /* 0x080fe20000410000 */
[-C--:B------:R-:W-:Y:S01]  /*6550*/  FMUL.FTZ R94, R94, R4.reuse ;  /* 0x000000045e5e7220 */ /* 0x080fe20000410000 */
[----:B------:R-:W-:Y:S01]  /*6560*/  FMUL.FTZ R95, R95, R4 ;  /* 0x000000045f5f7220 */ /* 0x000fe20000410000 */
[----:B------:R-:W1:Y:S01]  /*6570*/  MUFU.EX2 R145, R145 ;  /* 0x0000009100917308 */ /* 0x000e620000000800 */
[----:B---3--:R-:W-:Y:S01]  /*6580*/  FFMA.FTZ R7, R4, R0, R149 ;  /* 0x0000000004077223 */ /* 0x008fe20000010095 */
[----:B------:R-:W-:Y:S01]  /*6590*/  FFMA.FTZ R0, R66, UR10, -R48 ;  /* 0x0000000a42007c23 */ /* 0x000fe20008010830 */
[----:B------:R3:W-:Y:S01]  /*65a0*/  @!P1 SYNCS.ARRIVE.TRANS64.RED.A1T0 RZ, [R15+URZ], RZ ;  /* 0x000000ff0fff99a7 */ /* 0x0007e2000810043f */
[-C--:B------:R-:W-:Y:S01]  /*65b0*/  FMUL.FTZ R98, R98, R4.reuse ;  /* 0x0000000462627220 */ /* 0x080fe20000410000 */
[----:B0-----:R-:W-:Y:S01]  /*65c0*/  FADD.FTZ R2, R8, R7 ;  /* 0x0000000708027221 */ /* 0x001fe20000010000 */
[-C--:B------:R-:W-:Y:S01]  /*65d0*/  FMUL.FTZ R99, R99, R4.reuse ;  /* 0x0000000463637220 */ /* 0x080fe20000410000 */
[-C--:B------:R-:W-:Y:S01]  /*65e0*/  FMUL.FTZ R102, R102, R4.reuse ;  /* 0x0000000466667220 */ /* 0x080fe20000410000 */
[----:B------:R-:W0:Y:S01]  /*65f0*/  MUFU.EX2 R132, R132 ;  /* 0x0000008400847308 */ /* 0x000e220000000800 */
[----:B------:R-:W-:Y:S01]  /*6600*/  FADD.FTZ R7, R151, R2 ;  /* 0x0000000297077221 */ /* 0x000fe20000010000 */
[----:B--2---:R-:W-:Y:S01]  /*6610*/  FADD.FTZ R11, R35, R50 ;  /* 0x00000032230b7221 */ /* 0x004fe20000010000 */
[----:B------:R-:W-:Y:S01]  /*6620*/  FFMA.FTZ R50, R68, UR10, -R48 ;  /* 0x0000000a44327c23 */ /* 0x000fe20008010830 */
[-C--:B------:R-:W-:Y:S01]  /*6630*/  FMUL.FTZ R103, R103, R4.reuse ;  /* 0x0000000467677220 */ /* 0x080fe20000410000 */
[----:B------:R-:W-:Y:S01]  /*6640*/  FADD.FTZ R2, R12, R7 ;  /* 0x000000070c027221 */ /* 0x000fe20000010000 */
        /* <DEDUP_REMOVED lines=11> */
[----:B0-----:R-:W-:Y:S01]  /*6700*/  FADD.FTZ R52, R132, R11 ;  /* 0x0000000b84347221 */ /* 0x001fe20000010000 */
[----:B------:R-:W-:Y:S01]  /*6710*/  F2FP.F16.F32.PACK_AB R142, R29, R142 ;  /* 0x0000008e1d8e723e */ /* 0x000fe200000000ff */
[----:B------:R-:W-:Y:S01]  /*6720*/  FMUL.FTZ R88, R88, R46 ;  /* 0x0000002e58587220 */ /* 0x000fe20000410000 */
[----:B------:R-:W-:Y:S01]  /*6730*/  F2FP.F16.F32.PACK_AB R136, R31, R136 ;  /* 0x000000881f88723e */ /* 0x000fe200000000ff */
[----:B------:R-:W-:Y:S01]  /*6740*/  FMUL.FTZ R89, R89, R46 ;  /* 0x0000002e59597220 */ /* 0x000fe20000410000 */
[----:B------:R-:W-:Y:S01]  /*6750*/  F2FP.F16.F32.PACK_AB R138, R35, R138 ;  /* 0x0000008a238a723e */ /* 0x000fe200000000ff */
        /* <DEDUP_REMOVED lines=20> */
[----:B------:R-:W-:Y:S01]  /*68a0*/  FMUL.FTZ R117, R117, R46 ;  /* 0x0000002e75757220 */ /* 0x000fe20000410000 */
[----:B------:R-:W-:Y:S01]  /*68b0*/  F2FP.F16.F32.PACK_AB R149, R8, R149 ;  /* 0x000000950895723e */ /* 0x000fe200000000ff */
[----:B------:R-:W-:Y:S01]  /*68c0*/  IMAD.MOV.U32 R4, RZ, RZ, R6 ;  /* 0x000000ffff047224 */ /* 0x000fe200078e0006 */
[----:B------:R-:W-:-:S02]  /*68d0*/  F2FP.F16.F32.PACK_AB R151, R12, R151 ;  /* 0x000000970c97723e */ /* 0x000fc400000000ff */
[----:B------:R-:W0:Y:S01]  /*68e0*/  MUFU.EX2 R45, R45 ;  /* 0x0000002d002d7308 */ /* 0x000e220000000800 */
[----:B--2---:R-:W-:Y:S01]  /*68f0*/  FADD.FTZ R52, R134, R11 ;  /* 0x0000000b86347221 */ /* 0x004fe20000010000 */
[----:B------:R-:W-:-:S06]  /*6900*/  F2FP.F16.F32.PACK_AB R145, R20, R145 ;  /* 0x000000911491723e */ /* 0x000fcc00000000ff */
        /* <DEDUP_REMOVED lines=95> */
[----:B---3--:R-:W-:Y:S06]  /*6f00*/  @P2 BRA `(.L_x_12185) ;  /* 0xffffffd000a82947 */ /* 0x008fec000383ffff */
.L_x_12176:
[----:B------:R-:W-:-:S13]  /*6f10*/  ISETP.LE.AND P2, PT, RZ, UR25, PT ;  /* 0x00000019ff007c0c */ /* 0x000fda000bf43270 */
[----:B------:R-:W-:Y:S05]  /*6f20*/  @!P2 BRA `(.L_x_12186) ;  /* 0x000000240038a947 */ /* 0x000fea0003800000 */
[----:B------:R-:W-:Y:S01]  /*6f30*/  IMAD.MOV.U32 R3, RZ, RZ, R6 ;  /* 0x000000ffff037224 */ /* 0x000fe200078e0006 */
[----:B------:R-:W-:Y:S01]  /*6f40*/  UMOV UR24, UR40 ;  /* 0x0000002800187c82 */ /* 0x000fe20008000000 */
[----:B------:R-:W-:Y:S01]  /*6f50*/  IMAD.MOV.U32 R4, RZ, RZ, R27 ;  /* 0x000000ffff047224 */ /* 0x000fe200078e001b */
[----:B------:R-:W-:Y:S01]  /*6f60*/  UMOV UR21, UR37 ;  /* 0x0000002500157c82 */ /* 0x000fe20008000000 */
[----:B------:R-:W-:Y:S01]  /*6f70*/  ULDC UR22, c[0x0][0x9d8] ;  /* 0x0002760000167ab9 */ /* 0x000fe20000000800 */
[----:B------:R-:W-:-:S05]  /*6f80*/  ULDC UR23, c[0x0][0x988] ;  /* 0x0002620000177ab9 */ /* 0x000fca0000000800 */
.L_x_12195:
        /* <DEDUP_REMOVED lines=9> */
.L_x_12188:
[----:B------:R-:W-:Y:S01]  /*7020*/  ULEA UR6, UR37, UR41, 0x3 ;  /* 0x0000002925067291 */ /* 0x000fe2000f8e183f */
[----:B------:R-:W-:-:S05]  /*7030*/  IMAD.U32 R5, RZ, RZ, UR40 ;  /* 0x00000028ff057e24 */ /* 0x000fca000f8e00ff */
[----:B------:R-:W-:-:S04]  /*7040*/  SHF.L.U32 R5, R5, 0x1f, RZ ;  /* 0x0000001f05057819 */ /* 0x000fc800000006ff */
[----:B------:R0:W1:Y:S01]  /*7050*/  SYNCS.PHASECHK.TRANS64.TRYWAIT P2, [UR6+0x16830], R5 ;  /* 0x01683005ff0075a7 */ /* 0x0000620008040146 */
[----:B------:R-:W-:Y:S05]  /*7060*/  @!P0 BRA `(.L_x_12189) ;  /* 0x0000000000048947 */ /* 0x000fea0003800000 */
[----:B------:R-:W-:Y:S01]  /*7070*/  BPT.TRAP 0x1 ;  /* 0x000000040000795c */ /* 0x000fe20000300000 */
.L_x_12189:
[----:B-1----:R-:W-:Y:S05]  /*7080*/  @P2 BRA `(.L_x_12187) ;  /* 0x0000000000082947 */ /* 0x002fea0003800000 */
[----:B------:R-:W1:Y:S02]  /*7090*/  SYNCS.PHASECHK.TRANS64.TRYWAIT P2, [UR6+0x16830], R5 ;  /* 0x01683005ff0075a7 */ /* 0x000e640008040146 */
[----:B-1----:R-:W-:Y:S05]  /*70a0*/  @!P2 BRA `(.L_x_12190) ;  /* 0x000000880050a947 */ /* 0x002fea0003800000 */
.L_x_12187:
        /* <DEDUP_REMOVED lines=25> */
.L_x_12192:
[----:B------:R-:W-:Y:S01]  /*7240*/  ULEA UR6, UR21, UR41, 0x3 ;  /* 0x0000002915067291 */ /* 0x000fe2000f8e183f */
[----:B------:R-:W-:-:S04]  /*7250*/  MOV R5, UR24 ;  /* 0x0000001800057c02 */ /* 0x000fc80008000f00 */
[----:B------:R-:W-:-:S04]  /*7260*/  SHF.L.U32 R5, R5, 0x1f, RZ ;  /* 0x0000001f05057819 */ /* 0x000fc800000006ff */
[----:B------:R0:W1:Y:S01]  /*7270*/  SYNCS.PHASECHK.TRANS64.TRYWAIT P2, [UR6+0x16850], R5 ;  /* 0x01685005ff0075a7 */ /* 0x0000620008040146 */
[----:B------:R-:W-:Y:S05]  /*7280*/  @!P0 BRA `(.L_x_12193) ;  /* 0x0000000000048947 */ /* 0x000fea0003800000 */
[----:B------:R-:W-:Y:S01]  /*7290*/  BPT.TRAP 0x1 ;  /* 0x000000040000795c */ /* 0x000fe20000300000 */
.L_x_12193:
[----:B-1----:R-:W-:Y:S05]  /*72a0*/  @P2 BRA `(.L_x_12191) ;  /* 0x0000000000082947 */ /* 0x002fea0003800000 */
[----:B------:R-:W1:Y:S02]  /*72b0*/  SYNCS.PHASECHK.TRANS64.TRYWAIT P2, [UR6+0x16850], R5 ;  /* 0x01685005ff0075a7 */ /* 0x000e640008040146 */
[----:B-1----:R-:W-:Y:S05]  /*72c0*/  @!P2 BRA `(.L_x_12194) ;  /* 0x0000008400e0a947 */ /* 0x002fea0003800000 */
.L_x_12191:
        /* <DEDUP_REMOVED lines=76> */
[----:B------:R-:W-:Y:S01]  /*7790*/  UMOV UR10, UR23 ;  /* 0x00000017000a7c82 */ /* 0x000fe20008000000 */
[----:B------:R-:W-:Y:S01]  /*77a0*/  FMUL.FTZ R63, R63, UR22 ;  /* 0x000000163f3f7c20 */ /* 0x000fe20008410000 */
[----:B------:R-:W-:Y:S01]  /*77b0*/  FMUL.FTZ R68, R74, UR22 ;  /* 0x000000164a447c20 */ /* 0x000fe20008410000 */
[----:B------:R-:W-:Y:S01]  /*77c0*/  FMUL.FTZ R74, R83, UR22 ;  /* 0x00000016534a7c20 */ /* 0x000fe20008410000 */
[----:B------:R-:W-:Y:S01]  /*77d0*/  FMUL.FTZ R76, R87, UR22 ;  /* 0x00000016574c7c20 */ /* 0x000fe20008410000 */
[----:B------:R-:W0:Y:S01]  /*77e0*/  MUFU.TANH R29, R29 ;  /* 0x0000001d001d7308 */ /* 0x000e220000002400 */
[----:B-1----:R-:W-:Y:S01]  /*77f0*/  FMNMX.FTZ R27, R24, R27, !PT ;  /* 0x0000001b181b7209 */ /* 0x002fe20007810000 */
[----:B------:R-:W1:Y:S01]  /*7800*/  S2R R80, SR_TID.X ;  /* 0x0000000000507919 */ /* 0x000e620000002100 */
[----:B------:R-:W-:-:S05]  /*7810*/  UMOV UR24, UR40 ;  /* 0x0000002800187c82 */ /* 0x000fca0008000000 */
        /* <DEDUP_REMOVED lines=10> */
[----:B------:R-:W-:-:S04]  /*78c0*/  UMOV UR7, 0x40000040 ;  /* 0x4000004000077882 */ /* 0x000fc80000000000 */
[----:B------:R-:W3:Y:S01]  /*78d0*/  MUFU.TANH R37, R37 ;  /* 0x0000002500257308 */ /* 0x000ee20000002400 */
[----:B--2---:R-:W-:Y:S01]  /*78e0*/  FMNMX.FTZ R27, R33, R56, !PT ;  /* 0x00000038211b7209 */ /* 0x004fe20007810000 */
[----:B------:R-:W-:Y:S01]  /*78f0*/  FMUL.FTZ R56, R73, UR22 ;  /* 0x0000001649387c20 */ /* 0x000fe20008410000 */
[----:B------:R-:W-:Y:S01]  /*7900*/  FMUL.FTZ R73, R82, UR22 ;  /* 0x0000001652497c20 */ /* 0x000fe20008410000 */
[----:B-1----:R-:W-:-:S04]  /*7910*/  ISETP.GE.U32.AND P2, PT, R80, 0x180, PT ;  /* 0x000001805000780c */ /* 0x002fc80003f46070 */
[----:B------:R-:W1:Y:S01]  /*7920*/  MUFU.TANH R40, R40 ;  /* 0x0000002800287308 */ /* 0x000e620000002400 */
[----:B0-----:R-:W-:-:S07]  /*7930*/  FMNMX.FTZ R58, R36, R27, !PT ;  /* 0x0000001b243a7209 */ /* 0x001fce0007810000 */
[----:B------:R-:W0:Y:S01]  /*7940*/  MUFU.TANH R41, R41 ;  /* 0x0000002900297308 */ /* 0x000e220000002400 */
[----:B---3--:R-:W-:-:S07]  /*7950*/  FMNMX.FTZ R27, R37, R58, !PT ;  /* 0x0000003a251b7209 */ /* 0x008fce0007810000 */
        /* <DEDUP_REMOVED lines=13> */
[----:B------:R-:W-:Y:S02]  /*7a30*/  WARPGROUP.DEPBAR.LE gsb0, 0x0 ;  /* 0x00008000000079c5 */ /* 0x000fe40000010000 */
[----:B------:R-:W-:-:S04]  /*7a40*/  WARPGROUP.ARRIVE ;  /* 0x00000000000079c5 */ /* 0x000fc80000000000 */
[----:B------:R-:W2:Y:S01]  /*7a50*/  MUFU.TANH R53, R53 ;  /* 0x0000003500357308 */ /* 0x000ea20000002400 */
[----:B-1----:R-:W-:Y:S01]  /*7a60*/  FMNMX.FTZ R27, R51, R60, !PT ;  /* 0x0000003c331b7209 */ /* 0x002fe20007810000 */
[----:B------:R-:W-:Y:S01]  /*7a70*/  FMUL.FTZ R60, R81, UR22 ;  /* 0x00000016513c7c20 */ /* 0x000fe20008410000 */
[----:B------:R-:W-:Y:S01]  /*7a80*/  HGMMA.64x64x16.F32 R88, R140, gdesc[UR4].tnspB, R88, gsb0 ;  /* 0x40e000048c587df0 */ /* 0x000fe20008000858 */
[----:B------:R-:W-:Y:S01]  /*7a90*/  UIADD3 UR6, UR11, 0x180, URZ ;  /* 0x000001800b067890 */ /* 0x000fe2000fffe03f */
[----:B0-----:R-:W-:Y:S01]  /*7aa0*/  FMNMX.FTZ R62, R52, R27, !PT ;  /* 0x0000001b343e7209 */ /* 0x001fe20007810000 */
[----:B------:R-:W-:Y:S02]  /*7ab0*/  UMOV UR7, 0x40000040 ;  /* 0x4000004000077882 */ /* 0x000fe40000000000 */
[----:B------:R-:W0:Y:S08]  /*7ac0*/  MUFU.TANH R54, R54 ;  /* 0x0000003600367308 */ /* 0x000e300000002400 */
        /* <DEDUP_REMOVED lines=21> */
[----:B------:R-:W-:Y:S01]  /*7c20*/  WARPGROUP.ARRIVE ;  /* 0x00000000000079c5 */ /* 0x000fe20000000000 */
[----:B------:R-:W-:Y:S01]  /*7c30*/  FMUL.FTZ R66, R70, UR22 ;  /* 0x0000001646427c20 */ /* 0x000fe20008410000 */
[----:B------:R-:W-:Y:S01]  /*7c40*/  FMUL.FTZ R70, R75, UR22 ;  /* 0x000000164b467c20 */ /* 0x000fe20008410000 */
[----:B------:R-:W-:Y:S01]  /*7c50*/  FMUL.FTZ R75, R86, UR22 ;  /* 0x00000016564b7c20 */ /* 0x000fe20008410000 */
        /* <DEDUP_REMOVED lines=17> */
[C---:B------:R-:W-:Y:S01]  /*7d70*/  FADD.FTZ R4, -R27.reuse, R4 ;  /* 0x000000041b047221 */ /* 0x040fe20000010100 */
[----:B------:R-:W-:Y:S01]  /*7d80*/  FMUL.FTZ R77, R27, UR10 ;  /* 0x0000000a1b4d7c20 */ /* 0x000fe20008410000 */
[----:B------:R-:W0:Y:S02]  /*7d90*/  MUFU.TANH R31, R31 ;  /* 0x0000001f001f7308 */ /* 0x000e240000002400 */
[----:B------:R-:W-:Y:S01]  /*7da0*/  FMUL.FTZ R69, R4, UR10 ;  /* 0x0000000a04457c20 */ /* 0x000fe20008410000 */
        /* <DEDUP_REMOVED lines=38> */
[----:B0-----:R-:W-:Y:S01]  /*8010*/  FMNMX.FTZ R21, R31, R4, !PT ;  /* 0x000000041f157209 */ /* 0x001fe20007810000 */
[----:B------:R-:W0:Y:S01]  /*8020*/  MUFU.TANH R42, R42 ;  /* 0x0000002a002a7308 */ /* 0x000e220000002400 */
[--C-:B------:R-:W-:Y:S01]  /*8030*/  FFMA.FTZ R57, R60, UR10, -R77.reuse ;  /* 0x0000000a3c397c23 */ /* 0x100fe2000801084d */
[--C-:B------:R-:W-:Y:S01]  /*8040*/  FFMA.FTZ R32, R61, UR10, -R77.reuse ;  /* 0x0000000a3d207c23 */ /* 0x100fe2000801084d */
[----:B-1----:R-:W-:Y:S01]  /*8050*/  FMNMX.FTZ R4, R34, R21, !PT ;  /* 0x0000001522047209 */ /* 0x002fe20007810000 */
[----:B------:R-:W-:-:S03]  /*8060*/  FFMA.FTZ R62, R62, UR10, -R77 ;  /* 0x0000000a3e3e7c23 */ /* 0x000fc6000801084d */
[----:B---3--:R-:W-:Y:S01]  /*8070*/  FMNMX.FTZ R29, R35, R4, !PT ;  /* 0x00000004231d7209 */ /* 0x008fe20007810000 */
[----:B------:R-:W1:Y:S03]  /*8080*/  MUFU.TANH R43, R43 ;  /* 0x0000002b002b7308 */ /* 0x000e660000002400 */
[----:B--2---:R-:W-:-:S04]  /*8090*/  FMNMX.FTZ R4, R38, R29, !PT ;  /* 0x0000001d26047209 */ /* 0x004fc80007810000 */
[----:B----4-:R-:W-:Y:S01]  /*80a0*/  FMNMX.FTZ R29, R39, R4, !PT ;  /* 0x00000004271d7209 */ /* 0x010fe20007810000 */
[----:B------:R-:W2:Y:S03]  /*80b0*/  MUFU.TANH R45, R45 ;  /* 0x0000002d002d7308 */ /* 0x000ea60000002400 */
[----:B0-----:R-:W-:-:S05]  /*80c0*/  FMNMX.FTZ R4, R42, R29, !PT ;  /* 0x0000001d2a047209 */ /* 0x001fca0007810000 */
        /* <DEDUP_REMOVED lines=9> */
[----:B------:R-:W-:Y:S02]  /*8160*/  WARPGROUP.DEPBAR.LE gsb0, 0x0 ;  /* 0x00008000000079c5 */ /* 0x000fe40000010000 */
[----:B------:R-:W-:Y:S01]  /*8170*/  WARPGROUP.ARRIVE ;  /* 0x00000000000079c5 */ /* 0x000fe20000000000 */
[--C-:B------:R-:W-:Y:S01]  /*8180*/  FFMA.FTZ R132, R44, UR10, -R77.reuse ;  /* 0x0000000a2c847c23 */ /* 0x100fe2000801084d */
[----:B------:R-:W-:-:S03]  /*8190*/  FFMA.FTZ R134, R48, UR10, -R77 ;  /* 0x0000000a30867c23 */ /* 0x000fc6000801084d */
[----:B------:R-:W3:Y:S01]  /*81a0*/  MUFU.TANH R66, R66 ;  /* 0x0000004200427308 */ /* 0x000ee20000002400 */
[----:B------:R-:W-:Y:S01]  /*81b0*/  HGMMA.64x64x16.F32 R88, R128, gdesc[UR4].tnspB, R88, gsb0 ;  /* 0x40e0000480587df0 */ /* 0x000fe20008000858 */
[----:B------:R-:W-:Y:S01]  /*81c0*/  UIADD3 UR6, UR11, 0x300, URZ ;  /* 0x000003000b067890 */ /* 0x000fe2000fffe03f */
[----:B------:R-:W-:-:S05]  /*81d0*/  UMOV UR7, 0x40000040 ;  /* 0x4000004000077882 */ /* 0x000fca0000000000 */
[----:B------:R4:W-:Y:S08]  /*81e0*/  MUFU.EX2 R21, R6 ;  /* 0x0000000600157308 */ /* 0x0009f00000000800 */
[----:B------:R-:W5:Y:S01]  /*81f0*/  MUFU.TANH R67, R67 ;  /* 0x0000004300437308 */ /* 0x000f620000002400 */
[----:B----4-:R-:W-:Y:S01]  /*8200*/  FFMA.FTZ R6, R37, UR10, -R77 ;  /* 0x0000000a25067c23 */ /* 0x010fe2000801084d */
[----:B--2---:R-:W-:-:S04]  /*8210*/  FMNMX.FTZ R37, R63, R4, !PT ;  /* 0x000000043f257209 */ /* 0x004fc80007810000 */
[----:B0-----:R-:W-:Y:S02]  /*8220*/  FMNMX.FTZ R4, R64, R37, !PT ;  /* 0x0000002540047209 */ /* 0x001fe40007810000 */
[----:B------:R-:W0:Y:S02]  /*8230*/  MUFU.TANH R68, R68 ;  /* 0x0000004400447308 */ /* 0x000e240000002400 */
[----:B-1----:R-:W-:-:S04]  /*8240*/  FMNMX.FTZ R37, R65, R4, !PT ;  /* 0x0000000441257209 */ /* 0x002fc80007810000 */
[----:B---3--:R-:W-:Y:S02]  /*8250*/  FMNMX.FTZ R4, R66, R37, !PT ;  /* 0x0000002542047209 */ /* 0x008fe40007810000 */
[----:B------:R-:W1:Y:S02]  /*8260*/  MUFU.TANH R70, R70 ;  /* 0x0000004600467308 */ /* 0x000e640000002400 */
[----:B-----5:R-:W-:-:S06]  /*8270*/  FMNMX.FTZ R41, R67, R4, !PT ;  /* 0x0000000443297209 */ /* 0x020fcc0007810000 */
        /* <DEDUP_REMOVED lines=14> */
[----:B------:R-:W-:Y:S01]  /*8360*/  FFMA.FTZ R41, R49, UR10, -R77 ;  /* 0x0000000a31297c23 */ /* 0x000fe2000801084d */
[----:B------:R-:W-:Y:S01]  /*8370*/  HGMMA.64x64x16.F32 R88, R124, gdesc[UR4].tnspB, R88, gsb0 ;  /* 0x40e000047c587df0 */ /* 0x000fe20008000858 */
[----:B------:R-:W-:Y:S01]  /*8380*/  UIADD3 UR6, UR11, 0x380, URZ ;  /* 0x000003800b067890 */ /* 0x000fe2000fffe03f */
[----:B0-----:R-:W-:-:S03]  /*8390*/  FMNMX.FTZ R49, R75, R4, !PT ;  /* 0x000000044b317209 */ /* 0x001fc60007810000 */
[----:B------:R1:W-:Y:S01]  /*83a0*/  MUFU.EX2 R29, R6 ;  /* 0x00000006001d7308 */ /* 0x0003e20000000800 */
[----:B------:R-:W-:Y:S01]  /*83b0*/  UMOV UR7, 0x40000040 ;  /* 0x4000004000077882 */ /* 0x000fe20000000000 */
[--C-:B------:R-:W-:Y:S01]  /*83c0*/  FFMA.FTZ R4, R51, UR10, -R77.reuse ;  /* 0x0000000a33047c23 */ /* 0x100fe2000801084d */
[----:B------:R-:W-:-:S05]  /*83d0*/  FFMA.FTZ R51, R54, UR10, -R77 ;  /* 0x0000000a36337c23 */ /* 0x000fca000801084d */
[----:B------:R-:W-:Y:S01]  /*83e0*/  MUFU.EX2 R69, R69 ;  /* 0x0000004500457308 */ /* 0x000fe20000000800 */
[----:B-1----:R-:W-:Y:S01]  /*83f0*/  FMNMX.FTZ R6, R76, R49, !PT ;  /* 0x000000314c067209 */ /* 0x002fe20007810000 */
[----:B------:R-:W-:-:S04]  /*8400*/  FFMA.FTZ R49, R52, UR10, -R77 ;  /* 0x0000000a34317c23 */ /* 0x000fc8000801084d */
[----:B------:R-:W0:Y:S02]  /*8410*/  SHFL.BFLY PT, R83, R6, 0x2, 0x1f ;  /* 0x0c401f0006537f89 */ /* 0x000e2400000e0000 */
[----:B------:R-:W1:Y:S08]  /*8420*/  MUFU.EX2 R148, R148 ;  /* 0x0000009400947308 */ /* 0x000e700000000800 */
[----:B------:R-:W2:Y:S08]  /*8430*/  MUFU.EX2 R5, R5 ;  /* 0x0000000500057308 */ /* 0x000eb00000000800 */
[----:B------:R-:W3:Y:S01]  /*8440*/  MUFU.EX2 R150, R150 ;  /* 0x0000009600967308 */ /* 0x000ee20000000800 */
[----:B-1----:R-:W-:Y:S01]  /*8450*/  FFMA.FTZ R2, R69, R2, R148 ;  /* 0x0000000245027223 */ /* 0x002fe20000010094 */
[----:B0-----:R-:W-:-:S06]  /*8460*/  FMNMX.FTZ R83, R6, R83, !PT ;  /* 0x0000005306537209 */ /* 0x001fcc0007810000 */
[----:B------:R-:W-:Y:S01]  /*8470*/  MUFU.EX2 R79, R79 ;  /* 0x0000004f004f7308 */ /* 0x000fe20000000800 */
[----:B--2---:R-:W-:Y:S01]  /*8480*/  F2FP.F16.F32.PACK_AB R148, R5, R148 ;  /* 0x000000940594723e */ /* 0x004fe200000000ff */
[----:B------:R-:W0:Y:S06]  /*8490*/  SHFL.BFLY PT, R6, R83, 0x1, 0x1f ;  /* 0x0c201f0053067f89 */ /* 0x000e2c00000e0000 */
[----:B------:R-:W-:Y:S08]  /*84a0*/  MUFU.EX2 R144, R144 ;  /* 0x0000009000907308 */ /* 0x000ff00000000800 */
[----:B------:R-:W-:Y:S08]  /*84b0*/  MUFU.EX2 R9, R9 ;  /* 0x0000000900097308 */ /* 0x000ff00000000800 */
[----:B------:R-:W-:Y:S01]  /*84c0*/  MUFU.EX2 R146, R146 ;  /* 0x0000009200927308 */ /* 0x000fe20000000800 */
[----:B0-----:R-:W-:-:S05]  /*84d0*/  FMNMX.FTZ R6, R83, R6, !PT ;  /* 0x0000000653067209 */ /* 0x001fca0007810000 */
[----:B------:R-:W-:Y:S02]  /*84e0*/  FADD.FTZ R36, -R6, R3 ;  /* 0x0000000306247221 */ /* 0x000fe40000010100 */
[----:B------:R-:W-:Y:S01]  /*84f0*/  MUFU.EX2 R13, R13 ;  /* 0x0000000d000d7308 */ /* 0x000fe20000000800 */
[----:B------:R-:W-:Y:S02]  /*8500*/  WARPGROUP.DEPBAR.LE gsb0, 0x0 ;  /* 0x00008000000079c5 */ /* 0x000fe40000010000 */
[----:B------:R-:W-:Y:S01]  /*8510*/  WARPGROUP.ARRIVE ;  /* 0x00000000000079c5 */ /* 0x000fe20000000000 */
[----:B------:R-:W-:Y:S01]  /*8520*/  FMUL.FTZ R59, R36, UR10 ;  /* 0x0000000a243b7c20 */ /* 0x000fe20008410000 */
[----:B------:R-:W-:-:S03]  /*8530*/  FMUL.FTZ R36, R6, UR10 ;  /* 0x0000000a06247c20 */ /* 0x000fc60008410000 */
[----:B------:R-:W-:Y:S01]  /*8540*/  MUFU.EX2 R140, R140 ;  /* 0x0000008c008c7308 */ /* 0x000fe20000000800 */
[----:B------:R-:W-:Y:S01]  /*8550*/  HGMMA.64x64x16.F32 R88, R120, gdesc[UR4].tnspB, R88, gsb0 ;  /* 0x40e0000478587df0 */ /* 0x000fe20008000858 */
[--C-:B------:R-:W-:Y:S01]  /*8560*/  FFMA.FTZ R151, R11, UR10, -R36.reuse ;  /* 0x0000000a0b977c23 */ /* 0x100fe20008010824 */
[----:B------:R-:W-:Y:S02]  /*8570*/  IMAD.U32 R11, RZ, RZ, UR37 ;  /* 0x00000025ff0b7e24 */ /* 0x000fe4000f8e00ff */
[--C-:B------:R-:W-:Y:S01]  /*8580*/  FFMA.FTZ R8, R8, UR10, -R36.reuse ;  /* 0x0000000a08087c23 */ /* 0x100fe20008010824 */
[--C-:B------:R-:W-:Y:S01]  /*8590*/  FFMA.FTZ R149, R7, UR10, -R36.reuse ;  /* 0x0000000a07957c23 */ /* 0x100fe20008010824 */
[----:B------:R-:W-:Y:S01]  /*85a0*/  VIADD R7, R23, 0x9 ;  /* 0x0000000917077836 */ /* 0x000fe20000000000 */
[----:B------:R-:W-:Y:S01]  /*85b0*/  MUFU.EX2 R59, R59 ;  /* 0x0000003b003b7308 */ /* 0x000fe20000000800 */
[----:B------:R-:W-:Y:S01]  /*85c0*/  @!P1 LEA R11, R11, UR41, 0x3 ;  /* 0x000000290b0b9c11 */ /* 0x000fe2000f8e18ff */
[--C-:B------:R-:W-:Y:S01]  /*85d0*/  FFMA.FTZ R145, R15, UR10, -R36.reuse ;  /* 0x0000000a0f917c23 */ /* 0x100fe20008010824 */
[--C-:B------:R-:W-:Y:S01]  /*85e0*/  FFMA.FTZ R12, R12, UR10, -R36.reuse ;  /* 0x0000000a0c0c7c23 */ /* 0x100fe20008010824 */
[--C-:B------:R-:W-:Y:S01]  /*85f0*/  FFMA.FTZ R20, R20, UR10, -R36.reuse ;  /* 0x0000000a14147c23 */ /* 0x100fe20008010824 */
[----:B------:R-:W-:Y:S01]  /*8600*/  FFMA.FTZ R147, R25, UR10, -R36 ;  /* 0x0000000a19937c23 */ /* 0x000fe20008010824 */
[----:B------:R-:W-:Y:S01]  /*8610*/  @!P1 VIADD R15, R11, 0x16840 ;  /* 0x000168400b0f9836 */ /* 0x000fe20000000000 */
[----:B------:R-:W-:Y:S01]  /*8620*/  SEL R11, R7, 0x9, !P2 ;  /* 0x00000009070b7807 */ /* 0x000fe20005000000 */
[----:B------:R-:W0:Y:S01]  /*8630*/  MUFU.EX2 R8, R8 ;  /* 0x0000000800087308 */ /* 0x000e220000000800 */
[----:B------:R-:W-:Y:S01]  /*8640*/  FADD.FTZ R7, R5, R2 ;  /* 0x0000000205077221 */ /* 0x000fe20000010000 */
[--C-:B------:R-:W-:Y:S01]  /*8650*/  FFMA.FTZ R26, R26, UR10, -R36.reuse ;  /* 0x0000000a1a1a7c23 */ /* 0x100fe20008010824 */
[----:B------:R-:W-:Y:S01]  /*8660*/  @!P1 PRMT R15, RZ, 0x654, R15 ;  /* 0x00000654ff0f9816 */ /* 0x000fe2000000000f */
[--C-:B------:R-:W-:Y:S01]  /*8670*/  FFMA.FTZ R141, R30, UR10, -R36.reuse ;  /* 0x0000000a1e8d7c23 */ /* 0x100fe20008010824 */
[----:B---3--:R-:W-:Y:S01]  /*8680*/  FADD.FTZ R44, R150, R7 ;  /* 0x00000007962c7221 */ /* 0x008fe20000010000 */
        /* <DEDUP_REMOVED lines=9> */
[----:B------:R-:W-:Y:S01]  /*8720*/  FFMA.FTZ R42, R47, UR10, -R36 ;  /* 0x0000000a2f2a7c23 */ /* 0x000fe20008010824 */
[----:B------:R-:W2:Y:S01]  /*8730*/  MUFU.EX2 R151, R151 ;  /* 0x0000009700977308 */ /* 0x000ea20000000800 */
[----:B0-----:R-:W-:Y:S01]  /*8740*/  FFMA.FTZ R0, R59, R0, R8 ;  /* 0x000000003b007223 */ /* 0x001fe20000010008 */
[--C-:B------:R-:W-:Y:S01]  /*8750*/  FFMA.FTZ R135, R50, UR10, -R36.reuse ;  /* 0x0000000a32877c23 */ /* 0x100fe20008010824 */
[--C-:B------:R-:W-:Y:S01]  /*8760*/  FFMA.FTZ R129, R64, UR10, -R36.reuse ;  /* 0x0000000a40817c23 */ /* 0x100fe20008010824 */
[--C-:B------:R-:W-:Y:S01]  /*8770*/  FFMA.FTZ R131, R66, UR10, -R36.reuse ;  /* 0x0000000a42837c23 */ /* 0x100fe20008010824 */
[--C-:B------:R-:W-:Y:S01]  /*8780*/  FFMA.FTZ R125, R68, UR10, -R36.reuse ;  /* 0x0000000a447d7c23 */ /* 0x100fe20008010824 */
[--C-:B------:R-:W-:Y:S01]  /*8790*/  FFMA.FTZ R70, R70, UR10, -R36.reuse ;  /* 0x0000000a46467c23 */ /* 0x100fe20008010824 */
[----:B------:R-:W-:Y:S01]  /*87a0*/  FFMA.FTZ R71, R71, UR10, -R36 ;  /* 0x0000000a47477c23 */ /* 0x000fe20008010824 */
[----:B------:R-:W0:Y:S01]  /*87b0*/  MUFU.EX2 R12, R12 ;  /* 0x0000000c000c7308 */ /* 0x000e220000000800 */
[----:B-1----:R-:W-:Y:S01]  /*87c0*/  FADD.FTZ R2, R149, R0 ;  /* 0x0000000095027221 */ /* 0x002fe20000010000 */
[--C-:B------:R-:W-:Y:S01]  /*87d0*/  FFMA.FTZ R0, R63, UR10, -R36.reuse ;  /* 0x0000000a3f007c23 */ /* 0x100fe20008010824 */
[----:B------:R-:W-:Y:S01]  /*87e0*/  F2FP.F16.F32.PACK_AB R149, R149, R8 ;  /* 0x000000089595723e */ /* 0x000fe200000000ff */
[--C-:B------:R-:W-:Y:S01]  /*87f0*/  FFMA.FTZ R72, R72, UR10, -R36.reuse ;  /* 0x0000000a48487c23 */ /* 0x100fe20008010824 */
[--C-:B------:R-:W-:Y:S01]  /*8800*/  FFMA.FTZ R73, R73, UR10, -R36.reuse ;  /* 0x0000000a49497c23 */ /* 0x100fe20008010824 */
[--C-:B------:R-:W-:Y:S01]  /*8810*/  FFMA.FTZ R74, R74, UR10, -R36.reuse ;  /* 0x0000000a4a4a7c23 */ /* 0x100fe20008010824 */
[----:B------:R-:W-:Y:S01]  /*8820*/  FFMA.FTZ R75, R75, UR10, -R36 ;  /* 0x0000000a4b4b7c23 */ /* 0x000fe20008010824 */
[----:B------:R-:W1:Y:S01]  /*8830*/  MUFU.EX2 R145, R145 ;  /* 0x0000009100917308 */ /* 0x000e620000000800 */
[----:B--2---:R-:W-:Y:S01]  /*8840*/  FADD.FTZ R7, R151, R2 ;  /* 0x0000000297077221 */ /* 0x004fe20000010000 */
[----:B------:R-:W-:Y:S01]  /*8850*/  ISETP.LT.AND P2, PT, RZ, UR25, PT ;  /* 0x00000019ff007c0c */ /* 0x000fe2000bf41270 */
[----:B------:R-:W-:Y:S01]  /*8860*/  UIADD3 UR6, UR25, -0x1, URZ ;  /* 0xffffffff19067890 */ /* 0x000fe2000fffe03f */
[----:B------:R-:W-:-:S04]  /*8870*/  F2FP.F16.F32.PACK_AB R150, R79, R150 ;  /* 0x000000964f96723e */ /* 0x000fc800000000ff */
[----:B------:R-:W2:Y:S01]  /*8880*/  MUFU.EX2 R20, R20 ;  /* 0x0000001400147308 */ /* 0x000ea20000000800 */
[C---:B0-----:R-:W-:Y:S01]  /*8890*/  FADD.FTZ R2, R12.reuse, R7 ;  /* 0x000000070c027221 */ /* 0x041fe20000010000 */
[----:B------:R-:W-:Y:S01]  /*88a0*/  F2FP.F16.F32.PACK_AB R151, R12, R151 ;  /* 0x000000970c97723e */ /* 0x000fe200000000ff */
[----:B------:R-:W-:-:S05]  /*88b0*/  UMOV UR25, UR6 ;  /* 0x0000000600197c82 */ /* 0x000fca0008000000 */
[----:B------:R-:W0:Y:S01]  /*88c0*/  MUFU.EX2 R147, R147 ;  /* 0x0000009300937308 */ /* 0x000e220000000800 */
[----:B-1----:R-:W-:Y:S01]  /*88d0*/  FADD.FTZ R7, R145, R2 ;  /* 0x0000000291077221 */ /* 0x002fe20000010000 */
[----:B------:R-:W-:-:S06]  /*88e0*/  FFMA.FTZ R2, R65, UR10, -R36 ;  /* 0x0000000a41027c23 */ /* 0x000fcc0008010824 */
[----:B------:R-:W1:Y:S01]  /*88f0*/  MUFU.EX2 R26, R26 ;  /* 0x0000001a001a7308 */ /* 0x000e620000000800 */
[C---:B--2---:R-:W-:Y:S01]  /*8900*/  FADD.FTZ R46, R20.reuse, R7 ;  /* 0x00000007142e7221 */ /* 0x044fe20000010000 */
[----:B------:R-:W-:Y:S01]  /*8910*/  F2FP.F16.F32.PACK_AB R145, R20, R145 ;  /* 0x000000911491723e */ /* 0x000fe200000000ff */
[----:B------:R-:W-:Y:S02]  /*8920*/  WARPGROUP.DEPBAR.LE gsb0, 0x0 ;  /* 0x00008000000079c5 */ /* 0x000fe40000010000 */
[----:B------:R2:W-:Y:S06]  /*8930*/  BAR.ARV R11, 0x100 ;  /* 0x0004000b0000751d */ /* 0x0005ec0000002000 */
[----:B------:R3:W-:Y:S01]  /*8940*/  @!P1 SYNCS.ARRIVE.TRANS64.RED.A1T0 RZ, [R15+URZ], RZ ;  /* 0x000000ff0fff99a7 */ /* 0x0007e2000810043f */
[----:B------:R-:W4:Y:S01]  /*8950*/  MUFU.EX2 R141, R141 ;  /* 0x0000008d008d7308 */ /* 0x000f220000000800 */
[----:B0-----:R-:W-:Y:S01]  /*8960*/  FADD.FTZ R7, R147, R46 ;  /* 0x0000002e93077221 */ /* 0x001fe20000010000 */
[----:B-1----:R-:W-:Y:S01]  /*8970*/  F2FP.F16.F32.PACK_AB R147, R26, R147 ;  /* 0x000000931a93723e */ /* 0x002fe200000000ff */
[-C--:B------:R-:W-:Y:S01]  /*8980*/  FMUL.FTZ R88, R88, R69.reuse ;  /* 0x0000004558587220 */ /* 0x080fe20000410000 */
[-C--:B------:R-:W-:Y:S01]  /*8990*/  FMUL.FTZ R89, R89, R69.reuse ;  /* 0x0000004559597220 */ /* 0x080fe20000410000 */
[----:B------:R-:W-:Y:S01]  /*89a0*/  FADD.FTZ R46, R26, R7 ;  /* 0x000000071a2e7221 */ /* 0x000fe20000010000 */
[-C--:B------:R-:W-:Y:S01]  /*89b0*/  FMUL.FTZ R92, R92, R69.reuse ;  /* 0x000000455c5c7220 */ /* 0x080fe20000410000 */
[----:B---3--:R-:W-:Y:S01]  /*89c0*/  IMAD.U32 R15, RZ, RZ, UR21 ;  /* 0x00000015ff0f7e24 */ /* 0x008fe2000f8e00ff */
[----:B------:R-:W0:Y:S01]  /*89d0*/  MUFU.EX2 R30, R30 ;  /* 0x0000001e001e7308 */ /* 0x000e220000000800 */
        /* <DEDUP_REMOVED lines=8> */
[----:B--2---:R-:W-:-:S02]  /*8a60*/  @!P1 VIADD R11, R15, 0x16860 ;  /* 0x000168600f0b9836 */ /* 0x004fc40000000000 */
[----:B----4-:R-:W-:Y:S01]  /*8a70*/  FADD.FTZ R7, R141, R46 ;  /* 0x0000002e8d077221 */ /* 0x010fe20000010000 */
[-C--:B------:R-:W-:Y:S01]  /*8a80*/  FMUL.FTZ R104, R104, R69.reuse ;  /* 0x0000004568687220 */ /* 0x080fe20000410000 */
[-C--:B------:R-:W-:Y:S01]  /*8a90*/  FMUL.FTZ R105, R105, R69.reuse ;  /* 0x0000004569697220 */ /* 0x080fe20000410000 */
[----:B------:R-:W-:Y:S01]  /*8aa0*/  FMUL.FTZ R108, R108, R69 ;  /* 0x000000456c6c7220 */ /* 0x000fe20000410000 */
[----:B------:R-:W-:Y:S01]  /*8ab0*/  @!P1 PRMT R15, RZ, 0x654, R11 ;  /* 0x00000654ff0f9816 */ /* 0x000fe2000000000b */
[----:B------:R-:W-:Y:S01]  /*8ac0*/  FADD.FTZ R11, R79, R44 ;  /* 0x0000002c4f0b7221 */ /* 0x000fe20000010000 */
[----:B------:R-:W1:Y:S01]  /*8ad0*/  MUFU.EX2 R143, R143 ;  /* 0x0000008f008f7308 */ /* 0x000e620000000800 */
[C---:B0-----:R-:W-:Y:S01]  /*8ae0*/  FADD.FTZ R46, R30.reuse, R7 ;  /* 0x000000071e2e7221 */ /* 0x041fe20000010000 */
[----:B------:R-:W-:Y:S01]  /*8af0*/  F2FP.F16.F32.PACK_AB R141, R30, R141 ;  /* 0x0000008d1e8d723e */ /* 0x000fe200000000ff */
[----:B------:R-:W-:Y:S01]  /*8b00*/  FADD.FTZ R44, R144, R11 ;  /* 0x0000000b902c7221 */ /* 0x000fe20000010000 */
[----:B------:R0:W-:Y:S01]  /*8b10*/  @!P1 SYNCS.ARRIVE.TRANS64.RED.A1T0 RZ, [R15+URZ], RZ ;  /* 0x000000ff0fff99a7 */ /* 0x0001e2000810043f */
[----:B------:R-:W-:Y:S01]  /*8b20*/  F2FP.F16.F32.PACK_AB R144, R9, R144 ;  /* 0x000000900990723e */ /* 0x000fe200000000ff */
[-C--:B------:R-:W-:Y:S01]  /*8b30*/  FMUL.FTZ R109, R109, R69.reuse ;  /* 0x000000456d6d7220 */ /* 0x080fe20000410000 */
[----:B------:R-:W-:Y:S01]  /*8b40*/  FADD.FTZ R11, R9, R44 ;  /* 0x0000002c090b7221 */ /* 0x000fe20000010000 */
[----:B------:R-:W2:Y:S01]  /*8b50*/  MUFU.EX2 R33, R33 ;  /* 0x0000002100217308 */ /* 0x000ea20000000800 */
[--C-:B------:R-:W-:Y:S01]  /*8b60*/  FFMA.FTZ R44, R67, UR10, -R36.reuse ;  /* 0x0000000a432c7c23 */ /* 0x100fe20008010824 */
[----:B------:R-:W-:Y:S01]  /*8b70*/  FFMA.FTZ R36, R76, UR10, -R36 ;  /* 0x0000000a4c247c23 */ /* 0x000fe20008010824 */
        /* <DEDUP_REMOVED lines=8> */
[----:B------:R-:W-:Y:S01]  /*8c00*/  FADD.FTZ R48, R140, R11 ;  /* 0x0000000b8c307221 */ /* 0x000fe20000010000 */
[----:B------:R-:W-:Y:S01]  /*8c10*/  F2FP.F16.F32.PACK_AB R140, R21, R140 ;  /* 0x0000008c158c723e */ /* 0x000fe200000000ff */
[----:B------:R-:W-:Y:S01]  /*8c20*/  FMUL.FTZ R117, R117, R69 ;  /* 0x0000004575757220 */ /* 0x000fe20000410000 */
[-C--:B------:R-:W-:Y:S01]  /*8c30*/  FMUL.FTZ R90, R90, R59.reuse ;  /* 0x0000003b5a5a7220 */ /* 0x080fe20000410000 */
[----:B------:R-:W-:Y:S01]  /*8c40*/  FADD.FTZ R11, R21, R48 ;  /* 0x00000030150b7221 */ /* 0x000fe20000010000 */
[----:B------:R-:W1:Y:S01]  /*8c50*/  MUFU.EX2 R136, R136 ;  /* 0x0000008800887308 */ /* 0x000e620000000800 */
        /* <DEDUP_REMOVED lines=17> */
[----:B------:R-:W-:Y:S01]  /*8d70*/  F2FP.F16.F32.PACK_AB R136, R29, R136 ;  /* 0x000000881d88723e */ /* 0x000fe200000000ff */
[-C--:B------:R-:W-:Y:S01]  /*8d80*/  FMUL.FTZ R110, R110, R59.reuse ;  /* 0x0000003b6e6e7220 */ /* 0x080fe20000410000 */
[-C--:B------:R-:W-:Y:S01]  /*8d90*/  FMUL.FTZ R111, R111, R59.reuse ;  /* 0x0000003b6f6f7220 */ /* 0x080fe20000410000 */
[----:B------:R-:W-:Y:S01]  /*8da0*/  FADD.FTZ R7, R29, R48 ;  /* 0x000000301d077221 */ /* 0x000fe20000010000 */
[-C--:B------:R-:W-:Y:S01]  /*8db0*/  FMUL.FTZ R114, R114, R59.reuse ;  /* 0x0000003b72727220 */ /* 0x080fe20000410000 */
[-C--:B------:R-:W-:Y:S01]  /*8dc0*/  FMUL.FTZ R115, R115, R59.reuse ;  /* 0x0000003b73737220 */ /* 0x080fe20000410000 */
[----:B------:R-:W1:Y:S01]  /*8dd0*/  MUFU.EX2 R138, R138 ;  /* 0x0000008a008a7308 */ /* 0x000e620000000800 */
[----:B--2---:R-:W-:Y:S01]  /*8de0*/  FADD.FTZ R5, R137, R46 ;  /* 0x0000002e89057221 */ /* 0x004fe20000010000 */
[-C--:B------:R-:W-:Y:S01]  /*8df0*/  FMUL.FTZ R118, R118, R59.reuse ;  /* 0x0000003b76767220 */ /* 0x080fe20000410000 */
[----:B------:R-:W-:-:S05]  /*8e00*/  FMUL.FTZ R119, R119, R59 ;  /* 0x0000003b77777220 */ /* 0x000fca0000410000 */
[----:B------:R-:W2:Y:S01]  /*8e10*/  MUFU.EX2 R139, R139 ;  /* 0x0000008b008b7308 */ /* 0x000ea20000000800 */
[C---:B---3--:R-:W-:Y:S01]  /*8e20*/  FADD.FTZ R46, R38.reuse, R5 ;  /* 0x00000005262e7221 */ /* 0x048fe20000010000 */
[----:B------:R-:W-:-:S06]  /*8e30*/  F2FP.F16.F32.PACK_AB R137, R38, R137 ;  /* 0x000000892689723e */ /* 0x000fcc00000000ff */
[----:B------:R3:W4:Y:S01]  /*8e40*/  MUFU.EX2 R37, R10 ;  /* 0x0000000a00257308 */ /* 0x0007220000000800 */
[----:B-1----:R-:W-:-:S07]  /*8e50*/  FADD.FTZ R8, R138, R7 ;  /* 0x000000078a087221 */ /* 0x002fce0000010000 */
[----:B------:R-:W1:Y:S01]  /*8e60*/  MUFU.EX2 R40, R40 ;  /* 0x0000002800287308 */ /* 0x000e620000000800 */
[----:B--2---:R-:W-:Y:S01]  /*8e70*/  FADD.FTZ R5, R139, R46 ;  /* 0x0000002e8b057221 */ /* 0x004fe20000010000 */
[--C-:B---3--:R-:W-:Y:S01]  /*8e80*/  FFMA.FTZ R10, R53, UR10, -R77.reuse ;  /* 0x0000000a350a7c23 */ /* 0x108fe2000801084d */
[----:B------:R-:W-:-:S05]  /*8e90*/  FFMA.FTZ R53, R56, UR10, -R77 ;  /* 0x0000000a38357c23 */ /* 0x000fca000801084d */
        /* <DEDUP_REMOVED lines=80> */
[----:B-1----:R-:W-:Y:S01]  /*93a0*/  FADD.FTZ R5, R12, R5 ;  /* 0x000000050c057221 */ /* 0x002fe20000010000 */
[C---:B--2---:R-:W-:Y:S01]  /*93b0*/  FADD.FTZ R2, R3.reuse, R2 ;  /* 0x0000000203027221 */ /* 0x044fe20000010000 */
[----:B------:R-:W-:Y:S01]  /*93c0*/  F2FP.F16.F32.PACK_AB R122, R3, R32 ;  /* 0x00000020037a723e */ /* 0x000fe200000000ff */
[----:B------:R-:W-:Y:S02]  /*93d0*/  IMAD.MOV.U32 R3, RZ, RZ, R6 ;  /* 0x000000ffff037224 */ /* 0x000fe400078e0006 */
[C---:B---3--:R-:W-:Y:S01]  /*93e0*/  FADD.FTZ R0, R36.reuse, R5 ;  /* 0x0000000524007221 */ /* 0x048fe20000010000 */
[----:B------:R-:W-:Y:S01]  /*93f0*/  F2FP.F16.F32.PACK_AB R123, R36, R12 ;  /* 0x0000000c247b723e */ /* 0x000fe200000000ff */
[----:B0-----:R-:W-:Y:S06]  /*9400*/  @P2 BRA `(.L_x_12195) ;  /* 0xffffffd800e02947 */ /* 0x001fec000383ffff */
.L_x_12186:
[----:B------:R-:W-:Y:S06]  /*9410*/  BAR.ARV 0x8, 0x1a0 ;  /* 0x0206800000007b1d */ /* 0x000fec0000002000 */
[----:B------:R-:W-:Y:S05]  /*9420*/  @!P0 BRA `(.L_x_12196) ;  /* 0x0000000000048947 */ /* 0x000fea0003800000 */
[----:B------:R-:W-:Y:S01]  /*9430*/  BPT.TRAP 0x1 ;  /* 0x000000040000795c */ /* 0x000fe20000300000 */
.L_x_12196:
[----:B------:R-:W-:Y:S01]  /*9440*/  ULEA UR5, UR37, UR41, 0x3 ;  /* 0x0000002925057291 */ /* 0x000fe2000f8e183f */
[----:B------:R-:W-:-:S04]  /*9450*/  MOV R3, UR40 ;  /* 0x0000002800037c02 */ /* 0x000fc80008000f00 */
[----:B------:R-:W-:-:S04]  /*9460*/  SHF.L.U32 R3, R3, 0x1f, RZ ;  /* 0x0000001f03037819 */ /* 0x000fc800000006ff */
[----:B------:R0:W1:Y:S01]  /*9470*/  SYNCS.PHASECHK.TRANS64.TRYWAIT P2, [UR5+0x16850], R3 ;  /* 0x01685003ff0075a7 */ /* 0x0000620008040145 */
[----:B------:R-:W-:Y:S05]  /*9480*/  @!P0 BRA `(.L_x_12197) ;  /* 0x0000000000048947 */ /* 0x000fea0003800000 */
[----:B------:R-:W-:Y:S01]  /*9490*/  BPT.TRAP 0x1 ;  /* 0x000000040000795c */ /* 0x000fe20000300000 */
.L_x_12197:
[----:B-1----:R-:W-:Y:S05]  /*94a0*/  @P2 BRA `(.L_x_12198) ;  /* 0x0000000000082947 */ /* 0x002fea0003800000 */
[----:B------:R-:W1:Y:S02]  /*94b0*/  SYNCS.PHASECHK.TRANS64.TRYWAIT P0, [UR5+0x16850], R3 ;  /* 0x01685003ff0075a7 */ /* 0x000e640008000145 */
[----:B-1----:R-:W-:Y:S05]  /*94c0*/  @!P0 BRA `(.L_x_12199) ;  /* 0x0000006400788947 */ /* 0x002fea0003800000 */
.L_x_12198:
[----:B------:R-:W-:Y:S01]  /*94d0*/  UIADD3 UR41, UR41, 0x400, URZ ;  /* 0x0000040029297890 */ /* 0x000fe2000fffe03f */
[----:B------:R-:W-:Y:S01]  /*94e0*/  WARPGROUP.ARRIVE ;  /* 0x00000000000079c5 */ /* 0x000fe20000000000 */
[----:B------:R-:W-:Y:S01]  /*94f0*/  UMOV UR7, 0x40000040 ;  /* 0x4000004000077882 */ /* 0x000fe20000000000 */
[----:B------:R-:W2:Y:S01]  /*9500*/  SHFL.BFLY PT, R5, R0, 0x2, 0x1f ;  /* 0x0c401f0000057f89 */ /* 0x000ea200000e0000 */
[----:B------:R-:W-:Y:S01]  /*9510*/  USHF.R.U32.HI UR41, URZ, 0x4, UR41 ;  /* 0x000000043f297899 */ /* 0x000fe20008011629 */
[----:B------:R-:W-:Y:S01]  /*9520*/  IMAD.U32 R11, RZ, RZ, UR5 ;  /* 0x00000005ff0b7e24 */ /* 0x000fe2000f8e00ff */
[----:B------:R-:W-:Y:S01]  /*9530*/  UIADD3 UR47, UR47, 0x1, URZ ;  /* 0x000000012f2f7890 */ /* 0x000fe2000fffe03f */
[----:B01----:R-:W0:Y:S01]  /*9540*/  SHFL.BFLY PT, R3, R2, 0x2, 0x1f ;  /* 0x0c401f0002037f89 */ /* 0x003e2200000e0000 */
        /* <DEDUP_REMOVED lines=11> */
[----:B--2---:R-:W-:Y:S01]  /*9600*/  FADD.FTZ R5, R5, R0 ;  /* 0x0000000005057221 */ /* 0x004fe20000010000 */
[----:B------:R-:W-:Y:S02]  /*9610*/  IMAD.MOV.U32 R0, RZ, RZ, -0x800000 ;  /* 0xff800000ff007424 */ /* 0x000fe400078e00ff */
[----:B0-----:R-:W-:-:S02]  /*9620*/  FADD.FTZ R3, R3, R2 ;  /* 0x0000000203037221 */ /* 0x001fc40000010000 */
[----:B------:R-:W0:Y:S01]  /*9630*/  SHFL.BFLY PT, R8, R5, 0x1, 0x1f ;  /* 0x0c201f0005087f89 */ /* 0x000e2200000e0000 */
[----:B------:R-:W-:-:S03]  /*9640*/  IMAD.MOV.U32 R2, RZ, RZ, -0x800000 ;  /* 0xff800000ff027424 */ /* 0x000fc600078e00ff */
[----:B------:R-:W1:Y:S01]  /*9650*/  SHFL.BFLY PT, R4, R3, 0x1, 0x1f ;  /* 0x0c201f0003047f89 */ /* 0x000e6200000e0000 */
[----:B0-----:R-:W-:Y:S01]  /*9660*/  FADD.FTZ R10, R5, R8 ;  /* 0x00000008050a7221 */ /* 0x001fe20000010000 */
[----:B-1----:R-:W-:-:S04]  /*9670*/  FADD.FTZ R9, R3, R4 ;  /* 0x0000000403097221 */ /* 0x002fc80000010000 */
[----:B------:R-:W-:Y:S01]  /*9680*/  FSETP.NE.FTZ.AND P2, PT, R10, RZ, PT ;  /* 0x000000ff0a00720b */ /* 0x000fe20003f55000 */
[----:B------:R-:W-:Y:S02]  /*9690*/  IMAD.MOV.U32 R3, RZ, RZ, RZ ;  /* 0x000000ffff037224 */ /* 0x000fe400078e00ff */
[----:B------:R-:W-:Y:S01]  /*96a0*/  IMAD.U32 R4, RZ, RZ, UR10 ;  /* 0x0000000aff047e24 */ /* 0x000fe2000f8e00ff */
[----:B------:R-:W-:-:S09]  /*96b0*/  FSETP.NE.FTZ.AND P0, PT, R9, RZ, PT ;  /* 0x000000ff0900720b */ /* 0x000fd20003f15000 */
[----:B------:R-:W0:Y:S01]  /*96c0*/  @P2 MUFU.LG2 R8, R10 ;  /* 0x0000000a00082308 */ /* 0x000e220000000c00 */
[----:B------:R-:W-:-:S03]  /*96d0*/  @P2 FMUL.FTZ R12, R12, 0.69314718246459960938 ;  /* 0x3f3172180c0c2820 */ /* 0x000fc60000410000 */
[----:B------:R-:W-:-:S04]  /*96e0*/  @P0 FMUL.FTZ R4, R4, 0.69314718246459960938 ;  /* 0x3f31721804040820 */ /* 0x000fc80000410000 */
[----:B------:R-:W1:Y:S08]  /*96f0*/  @P0 MUFU.LG2 R7, R9 ;  /* 0x0000000900070308 */ /* 0x000e700000000c00 */
[----:B------:R-:W2:Y:S01]  /*9700*/  @P0 MUFU.RCP R21, R9 ;  /* 0x0000000900150308 */ /* 0x000ea20000001000 */
[----:B0-----:R-:W-:Y:S01]  /*9710*/  @P2 FMUL.FTZ R5, R8, 0.69314718246459960938 ;  /* 0x3f31721808052820 */ /* 0x001fe20000410000 */
[----:B------:R-:W-:-:S03]  /*9720*/  @!P1 IADD3 R8, R11, 0x16860, RZ ;  /* 0x000168600b089810 */ /* 0x000fc60007ffe0ff */
[----:B------:R-:W-:Y:S01]  /*9730*/  @P2 FFMA.FTZ R0, R12, R6, R5 ;  /* 0x000000060c002223 */ /* 0x000fe20000010005 */
[----:B------:R-:W-:Y:S02]  /*9740*/  @!P1 PRMT R8, RZ, 0x654, R8 ;  /* 0x00000654ff089816 */ /* 0x000fe40000000008 */
[----:B------:R-:W0:Y:S01]  /*9750*/  @P2 MUFU.RCP R3, R10 ;  /* 0x0000000a00032308 */ /* 0x000e220000001000 */
[----:B-1----:R-:W-:Y:S01]  /*9760*/  @P0 FMUL.FTZ R7, R7, 0.69314718246459960938 ;  /* 0x3f31721807070820 */ /* 0x002fe20000410000 */
[----:B------:R-:W-:Y:S02]  /*9770*/  WARPGROUP.DEPBAR.LE gsb0, 0x0 ;  /* 0x00008000000079c5 */ /* 0x000fe40000010000 */
[----:B------:R-:W-:Y:S01]  /*9780*/  WARPGROUP.ARRIVE ;  /* 0x00000000000079c5 */ /* 0x000fe20000000000 */
[----:B------:R-:W-:Y:S01]  /*9790*/  @P0 FFMA.FTZ R2, R4, R27, R7 ;  /* 0x0000001b04020223 */ /* 0x000fe20000010007 */
[----:B------:R-:W-:-:S04]  /*97a0*/  PLOP3.LUT P0, PT, PT, PT, PT, 0x8, 0x0 ;  /* 0x000000000000781c */ /* 0x000fc80003f0e170 */
        /* <DEDUP_REMOVED lines=68> */
.L_x_12169:
        /* <DEDUP_REMOVED lines=18> */
[----:B------:R-:W-:Y:S02]  /*9d10*/  UISETP.NE.AND.EX UP0, UPT, UR9, URZ, UPT, UP0 ;  /* 0x0000003f0900728c */ /* 0x000fe4000bf05300 */
[----:B------:R-:W-:-:S02]  /*9d20*/  UISETP.NE.U32.AND UP1, UPT, UR6, URZ, UPT ;  /* 0x0000003f0600728c */ /* 0x000fc4000bf25070 */
[----:B------:R-:W-:Y:S02]  /*9d30*/  USHF.L.U32 UR10, UR46, 0x2, URZ ;  /* 0x000000022e0a7899 */ /* 0x000fe4000800063f */
[----:B------:R-:W-:Y:S02]  /*9d40*/  UISETP.NE.AND.EX UP1, UPT, UR7, URZ, UPT, UP1 ;  /* 0x0000003f0700728c */ /* 0x000fe4000bf25310 */
[----:B------:R-:W-:Y:S02]  /*9d50*/  USHF.L.U64.HI UR11, UR46, 0x2, UR45 ;  /* 0x000000022e0b7899 */ /* 0x000fe4000801022d */
[----:B------:R-:W-:Y:S02]  /*9d60*/  UIADD3 UR4, UP2, UR10, UR6, URZ ;  /* 0x000000060a047290 */ /* 0x000fe4000ff5e03f */
[----:B------:R-:W-:Y:S02]  /*9d70*/  @UP0 UIADD3 UR6, UP3, UR10, UR8, URZ ;  /* 0x000000080a060290 */ /* 0x000fe4000ff7e03f */
[----:B------:R-:W-:-:S02]  /*9d80*/  UIADD3.X UR8, UR11, UR7, URZ, UP2, !UPT ;  /* 0x000000070b087290 */ /* 0x000fc400097fe43f */
[----:B------:R-:W-:Y:S01]  /*9d90*/  @UP0 UIADD3.X UR7, UR11, UR9, URZ, UP3, !UPT ;  /* 0x000000090b070290 */ /* 0x000fe20009ffe43f */
[----:B------:R-:W-:Y:S02]  /*9da0*/  MOV R12, R3 ;  /* 0x00000003000c7202 */ /* 0x000fe40000000f00 */
[----:B0-----:R-:W-:-:S03]  /*9db0*/  MOV R13, R4 ;  /* 0x00000004000d7202 */ /* 0x001fc60000000f00 */
[----:B------:R-:W-:Y:S01]  /*9dc0*/  IMAD.WIDE R4, R154, 0x2, R12 ;  /* 0x000000029a047825 */ /* 0x000fe200078e020c */
[----:B------:R-:W-:Y:S02]  /*9dd0*/  BAR.SYNC.DEFER_BLOCKING 0x1, 0x180 ;  /* 0x0046000000007b1d */ /* 0x000fe40000010000 */
[C---:B------:R-:W-:Y:S02]  /*9de0*/  IADD3 R11, P1, R4.reuse, 0x40, RZ ;  /* 0x00000040040b7810 */ /* 0x040fe40007f3e0ff */
[C---:B------:R-:W-:Y:S02]  /*9df0*/  IADD3 R15, P0, R4.reuse, 0x60, RZ ;  /* 0x00000060040f7810 */ /* 0x040fe40007f1e0ff */
[C---:B------:R-:W-:Y:S02]  /*9e00*/  IADD3 R29, P2, R4.reuse, 0x20, RZ ;  /* 0x00000020041d7810 */ /* 0x040fe40007f5e0ff */
        /* <DEDUP_REMOVED lines=8> */
[----:B------:R-:W-:Y:S01]  /*9e90*/  LOP3.LUT R4, R9, R4, RZ, 0x3c, !PT ;  /* 0x0000000409047212 */ /* 0x000fe200078e3cff */
[--C-:B------:R-:W-:Y:S01]  /*9ea0*/  IMAD.X R9, RZ, RZ, R5.reuse, P0 ;  /* 0x000000ffff097224 */ /* 0x100fe200000e0605 */
[----:B------:R-:W-:Y:S01]  /*9eb0*/  LOP3.LUT R10, R10, R11, RZ, 0x3c, !PT ;  /* 0x0000000b0a0a7212 */ /* 0x000fe200078e3cff */
[--C-:B------:R-:W-:Y:S01]  /*9ec0*/  IMAD.X R11, RZ, RZ, R5.reuse, P1 ;  /* 0x000000ffff0b7224 */ /* 0x100fe200008e0605 */
[----:B------:R-:W-:Y:S01]  /*9ed0*/  LOP3.LUT R8, R8, R15, RZ, 0x3c, !PT ;  /* 0x0000000f08087212 */ /* 0x000fe200078e3cff */
[----:B------:R-:W-:Y:S01]  /*9ee0*/  IMAD.X R15, RZ, RZ, R5, P2 ;  /* 0x000000ffff0f7224 */ /* 0x000fe200010e0605 */
[----:B------:R-:W-:Y:S02]  /*9ef0*/  LOP3.LUT R14, R28, R29, RZ, 0x3c, !PT ;  /* 0x0000001d1c0e7212 */ /* 0x000fe400078e3cff */
[----:B------:R-:W-:Y:S02]  /*9f00*/  MOV R30, R4 ;  /* 0x00000004001e7202 */ /* 0x000fe40000000f00 */
[----:B------:R-:W-:-:S02]  /*9f10*/  F2FP.F16.F32.PACK_AB R4, R52, R53 ;  /* 0x000000353404723e */ /* 0x000fc400000000ff */
[----:B------:R-:W-:Y:S02]  /*9f20*/  F2FP.F16.F32.PACK_AB R5, R50, R51 ;  /* 0x000000333205723e */ /* 0x000fe400000000ff */
[----:B------:R-:W-:Y:S02]  /*9f30*/  MOV R28, R8 ;  /* 0x00000008001c7202 */ /* 0x000fe40000000f00 */
[----:B------:R-:W-:Y:S01]  /*9f40*/  MOV R29, R10 ;  /* 0x0000000a001d7202 */ /* 0x000fe20000000f00 */
[----:B------:R0:W-:Y:S01]  /*9f50*/  STSM.16.M88.4 [R30], R4 ;  /* 0x000000041e007844 */ /* 0x0001e20000000200 */
[----:B------:R-:W-:Y:S02]  /*9f60*/  MOV R15, R14 ;  /* 0x0000000e000f7202 */ /* 0x000fe40000000f00 */
[----:B------:R-:W-:Y:S02]  /*9f70*/  F2FP.F16.F32.PACK_AB R8, R47, R48 ;  /* 0x000000302f08723e */ /* 0x000fe400000000ff */
[----:B------:R-:W-:-:S02]  /*9f80*/  F2FP.F16.F32.PACK_AB R9, R45, R46 ;  /* 0x0000002e2d09723e */ /* 0x000fc400000000ff */
        /* <DEDUP_REMOVED lines=9> */
[----:B------:R-:W-:Y:S01]  /*a020*/  F2FP.F16.F32.PACK_AB R34, R21, R24 ;  /* 0x000000181522723e */ /* 0x000fe200000000ff */
[----:B------:R1:W-:Y:S01]  /*a030*/  STSM.16.M88.4 [R29], R40 ;  /* 0x000000281d007844 */ /* 0x0003e20000000200 */
[----:B------:R-:W-:Y:S01]  /*a040*/  F2FP.F16.F32.PACK_AB R35, R119, R20 ;  /* 0x000000147723723e */ /* 0x000fe200000000ff */
[----:B------:R-:W-:Y:S01]  /*a050*/  IMAD.U32 R5, RZ, RZ, UR8 ;  /* 0x00000008ff057e24 */ /* 0x000fe2000f8e00ff */
[----:B------:R-:W-:Y:S01]  /*a060*/  PLOP3.LUT P0, PT, PT, PT, UP1, 0x80, 0x0 ;  /* 0x000000000000781c */ /* 0x000fe20003f0f018 */
[----:B------:R-:W-:Y:S01]  /*a070*/  IMAD.U32 R7, RZ, RZ, UR7 ;  /* 0x00000007ff077e24 */ /* 0x000fe2000f8e00ff */
[----:B------:R-:W-:Y:S01]  /*a080*/  PLOP3.LUT P1, PT, PT, PT, UP0, 0x80, 0x0 ;  /* 0x000000000000781c */ /* 0x000fe20003f2f008 */
[----:B------:R1:W-:Y:S01]  /*a090*/  STSM.16.M88.4 [R28], R32 ;  /* 0x000000201c007844 */ /* 0x0003e20000000200 */
[----:B------:R-:W-:Y:S09]  /*a0a0*/  BAR.SYNC.DEFER_BLOCKING 0x1, 0x180 ;  /* 0x0046000000007b1d */ /* 0x000ff20000010000 */
[----:B------:R-:W2:Y:S04]  /*a0b0*/  @P0 LDG.E R14, desc[UR38][R4.64] ;  /* 0x00000026040e0981 */ /* 0x000ea8000c1e1900 */
[----:B------:R-:W3:Y:S01]  /*a0c0*/  @P1 LDG.E R6, desc[UR38][R6.64] ;  /* 0x0000002606061981 */ /* 0x000ee2000c1e1900 */
[----:B------:R-:W-:Y:S01]  /*a0d0*/  UMOV UR4, URZ ;  /* 0x0000003f00047c82 */ /* 0x000fe20008000000 */
[----:B------:R-:W-:Y:S01]  /*a0e0*/  ULDC UR10, c[0x0][0xa88] ;  /* 0x0002a200000a7ab9 */ /* 0x000fe20000000800 */
[----:B--2---:R-:W-:-:S02]  /*a0f0*/  @P0 R2UR UR4, R14 ;  /* 0x000000000e0402ca */ /* 0x004fc400000e0000 */
[----:B---3--:R-:W-:Y:S01]  /*a100*/  @P1 R2UR UR10, R6 ;  /* 0x00000000060a12ca */ /* 0x008fe200000e0000 */
[----:B-1----:R-:W-:-:S14]  /*a110*/  @P1 BRA `(.L_x_12202) ;  /* 0x0000000000181947 */ /* 0x002fdc0003800000 */
[----:B------:R-:W-:Y:S05]  /*a120*/  @!P0 BRA `(.L_x_12202) ;  /* 0x0000000000148947 */ /* 0x000fea0003800000 */
[----:B------:R-:W2:Y:S04]  /*a130*/  LDG.E R7, desc[UR38][R4.64] ;  /* 0x0000002604077981 */ /* 0x000ea8000c1e1900 */
[----:B------:R-:W3:Y:S01]  /*a140*/  LDG.E R6, desc[UR38][R4.64+0x4] ;  /* 0x0000042604067981 */ /* 0x000ee2000c1e1900 */
[----:B--2---:R-:W-:Y:S02]  /*a150*/  R2UR UR6, R7 ;  /* 0x00000000070672ca */ /* 0x004fe400000e0000 */
[----:B---3--:R-:W-:-:S13]  /*a160*/  R2UR UR10, R6 ;  /* 0x00000000060a72ca */ /* 0x008fda00000e0000 */
[----:B------:R-:W-:-:S12]  /*a170*/  UIADD3 UR10, -UR6, UR10, URZ ;  /* 0x0000000a060a7290 */ /* 0x000fd8000fffe13f */
.L_x_12202:
[----:B------:R-:W-:Y:S01]  /*a180*/  USHF.R.S32.HI UR14, URZ, 0x1f, UR44 ;  /* 0x0000001f3f0e7899 */ /* 0x000fe2000801142c */
[----:B------:R-:W-:Y:S01]  /*a190*/  MOV R4, UR43 ;  /* 0x0000002b00047c02 */ /* 0x000fe20008000f00 */
[----:B------:R-:W-:Y:S01]  /*a1a0*/  ULDC.64 UR12, c[0x0][0xb70] ;  /* 0x0002dc00000c7ab9 */ /* 0x000fe20000000a00 */
[----:B------:R-:W-:Y:S01]  /*a1b0*/  USHF.R.S32.HI UR9, URZ, 0x1f, UR4 ;  /* 0x0000001f3f097899 */ /* 0x000fe20008011404 */
[----:B------:R-:W-:Y:S01]  /*a1c0*/  IMAD R5, R16, 0x40, R22 ;  /* 0x0000004010057824 */ /* 0x000fe200078e0216 */
[----:B------:R-:W-:Y:S01]  /*a1d0*/  UIMAD UR11, UR14, UR12, URZ ;  /* 0x0000000c0e0b72a4 */ /* 0x000fe2000f8e023f */
[----:B------:R-:W-:Y:S01]  /*a1e0*/  IMAD R7, R4, 0xc0, R19 ;  /* 0x000000c004077824 */ /* 0x000fe200078e0213 */
[----:B------:R-:W-:Y:S01]  /*a1f0*/  UMOV UR8, UR4 ;  /* 0x0000000400087c82 */ /* 0x000fe20008000000 */
[----:B------:R-:W-:Y:S01]  /*a200*/  USEL UR45, UR45, URZ, !UP1 ;  /* 0x0000003f2d2d7287 */ /* 0x000fe2000c800000 */
[----:B------:R-:W-:Y:S01]  /*a210*/  IMAD.WIDE R12, R5, 0x2, R12 ;  /* 0x00000002050c7825 */ /* 0x000fe200078e020c */
[----:B------:R-:W-:Y:S01]  /*a220*/  UIMAD.WIDE.U32 UR6, UR44, UR12, UR8 ;  /* 0x0000000c2c0672a5 */ /* 0x000fe2000f8e0008 */
[----:B------:R-:W-:Y:S01]  /*a230*/  SHF.R.S32.HI R4, RZ, 0x1f, R7 ;  /* 0x0000001fff047819 */ /* 0x000fe20000011407 */
[----:B------:R-:W-:Y:S01]  /*a240*/  UIMAD UR11, UR44, UR13, UR11 ;  /* 0x0000000d2c0b72a4 */ /* 0x000fe2000f8e020b */
[----:B------:R-:W-:Y:S01]  /*a250*/  LOP3.LUT P0, RZ, R152, 0x3, RZ, 0xc0, !PT ;  /* 0x0000000398ff7812 */ /* 0x000fe2000780c0ff */
[----:B------:R-:W-:Y:S01]  /*a260*/  USEL UR46, UR46, URZ, !UP1 ;  /* 0x0000003f2e2e7287 */ /* 0x000fe2000c800000 */
[C---:B------:R-:W-:Y:S01]  /*a270*/  IADD3 R11, P3, R12.reuse, 0x3000, RZ ;  /* 0x000030000c0b7810 */ /* 0x040fe20007f7e0ff */
[----:B------:R-:W-:Y:S01]  /*a280*/  ULDC.64 UR12, c[0x0][0xb78] ;  /* 0x0002de00000c7ab9 */ /* 0x000fe20000000a00 */
[----:B------:R-:W-:Y:S01]  /*a290*/  UIADD3 UR7, UR7, UR11, URZ ;  /* 0x0000000b07077290 */ /* 0x000fe2000fffe03f */
[----:B------:R-:W-:Y:S01]  /*a2a0*/  LOP3.LUT R25, R12, 0x380, RZ, 0xc0, !PT ;  /* 0x000003800c197812 */ /* 0x000fe200078ec0ff */
[----:B------:R-:W-:-:S02]  /*a2b0*/  UIMAD UR8, UR45, UR12, URZ ;  /* 0x0000000c2d0872a4 */ /* 0x000fc4000f8e023f */
[----:B------:R-:W-:Y:S01]  /*a2c0*/  UIMAD.WIDE.U32 UR6, UR46, UR12, UR6 ;  /* 0x0000000c2e0672a5 */ /* 0x000fe2000f8e0006 */
[----:B------:R-:W-:Y:S01]  /*a2d0*/  SHF.R.U64 R25, R25, 0x3, RZ ;  /* 0x0000000319197819 */ /* 0x000fe200000012ff */
[----:B------:R-:W-:-:S03]  /*a2e0*/  UIMAD UR8, UR46, UR13, UR8 ;  /* 0x0000000d2e0872a4 */ /* 0x000fc6000f8e0208 */
[----:B------:R-:W-:Y:S01]  /*a2f0*/  ULDC.64 UR12, c[0x0][0xaa0] ;  /* 0x0002a800000c7ab9 */ /* 0x000fe20000000a00 */
[----:B------:R-:W-:Y:S02]  /*a300*/  IADD3 R6, P1, R7, UR6, RZ ;  /* 0x0000000607067c10 */ /* 0x000fe4000ff3e0ff */
[----:B------:R-:W-:Y:S01]  /*a310*/  IMAD.U32 R9, RZ, RZ, UR8 ;  /* 0x00000008ff097e24 */ /* 0x000fe2000f8e00ff */
[----:B------:R-:W-:Y:S01]  /*a320*/  LOP3.LUT R24, R25, R12, RZ, 0x3c, !PT ;  /* 0x0000000c19187212 */ /* 0x000fe200078e3cff */
[----:B------:R-:W-:-:S03]  /*a330*/  IMAD.MOV.U32 R25, RZ, RZ, R13 ;  /* 0x000000ffff197224 */ /* 0x000fc600078e000d */
[----:B------:R-:W-:Y:S01]  /*a340*/  IADD3.X R5, R4, UR7, R9, P1, !PT ;  /* 0x0000000704057c10 */ /* 0x000fe20008ffe409 */
[----:B------:R-:W-:Y:S01]  /*a350*/  ULDC.64 UR6, c[0x0][0xb40] ;  /* 0x0002d00000067ab9 */ /* 0x000fe20000000a00 */
[C---:B------:R-:W-:Y:S01]  /*a360*/  VIADD R4, R7.reuse, 0x8 ;  /* 0x0000000807047836 */ /* 0x040fe20000000000 */
[C---:B------:R-:W-:Y:S01]  /*a370*/  LEA R28, P2, R6.reuse, UR6, 0x2 ;  /* 0x00000006061c7c11 */ /* 0x040fe2000f8410ff */
[----:B------:R-:W-:Y:S01]  /*a380*/  IMAD.X R9, RZ, RZ, R13, P3 ;  /* 0x000000ffff097224 */ /* 0x000fe200018e060d */
[----:B------:R-:W-:Y:S02]  /*a390*/  ISETP.GE.OR P1, PT, R7, UR10, P0 ;  /* 0x0000000a07007c0c */ /* 0x000fe40008726670 */
[----:B------:R-:W-:Y:S02]  /*a3a0*/  LEA.HI.X R29, R6, UR7, R5, 0x2, P2 ;  /* 0x00000007061d7c11 */ /* 0x000fe400090f1405 */
[C---:B------:R-:W-:Y:S02]  /*a3b0*/  IADD3 R17, P2, R12.reuse, 0x1800, RZ ;  /* 0x000018000c117810 */ /* 0x040fe40007f5e0ff */
[----:B------:R-:W-:-:S02]  /*a3c0*/  IADD3 R7, P4, R12, 0x4800, RZ ;  /* 0x000048000c077810 */ /* 0x000fc40007f9e0ff */
[----:B------:R-:W-:Y:S01]  /*a3d0*/  LOP3.LUT R8, R17, 0x380, RZ, 0xc0, !PT ;  /* 0x0000038011087812 */ /* 0x000fe200078ec0ff */
[----:B------:R-:W-:Y:S01]  /*a3e0*/  UIMAD UR6, UR9, UR12, URZ ;  /* 0x0000000c090672a4 */ /* 0x000fe2000f8e023f */
[----:B------:R-:W-:Y:S01]  /*a3f0*/  ISETP.GE.OR P0, PT, R4, UR10, P0 ;  /* 0x0000000a04007c0c */ /* 0x000fe20008706670 */
[--C-:B------:R-:W-:Y:S01]  /*a400*/  IMAD.X R15, RZ, RZ, R13.reuse, P2 ;  /* 0x000000ffff0f7224 */ /* 0x100fe200010e060d */
[----:B------:R-:W-:Y:S01]  /*a410*/  LOP3.LUT R6, R11, 0x380, RZ, 0xc0, !PT ;  /* 0x000003800b067812 */ /* 0x000fe200078ec0ff */
[----:B------:R-:W-:Y:S01]  /*a420*/  IMAD.X R5, RZ, RZ, R13, P4 ;  /* 0x000000ffff057224 */ /* 0x000fe200020e060d */
[----:B------:R-:W-:Y:S01]  /*a430*/  LOP3.LUT R4, R7, 0x380, RZ, 0xc0, !PT ;  /* 0x0000038007047812 */ /* 0x000fe200078ec0ff */
[----:B------:R-:W-:Y:S01]  /*a440*/  IMAD.MOV.U32 R20, RZ, RZ, R22 ;  /* 0x000000ffff147224 */ /* 0x000fe200078e0016 */
[----:B------:R-:W-:Y:S01]  /*a450*/  SHF.R.U64 R8, R8, 0x3, RZ ;  /* 0x0000000308087819 */ /* 0x000fe200000012ff */
[----:B------:R-:W-:Y:S01]  /*a460*/  @!P1 STG.E desc[UR38][R28.64], R2 ;  /* 0x000000021c009986 */ /* 0x000fe2000c101926 */
[----:B------:R-:W-:Y:S01]  /*a470*/  SHF.R.U64 R6, R6, 0x3, RZ ;  /* 0x0000000306067819 */ /* 0x000fe200000012ff */
[----:B------:R-:W-:Y:S01]  /*a480*/  ULDC.64 UR8, c[0x0][0xae0] ;  /* 0x0002b80000087ab9 */ /* 0x000fe20000000a00 */
[----:B------:R-:W-:-:S02]  /*a490*/  SHF.R.U64 R4, R4, 0x3, RZ ;  /* 0x0000000304047819 */ /* 0x000fc400000012ff */
[----:B------:R-:W-:Y:S02]  /*a4a0*/  LOP3.LUT R14, R8, R17, RZ, 0x3c, !PT ;  /* 0x00000011080e7212 */ /* 0x000fe400078e3cff */
[----:B------:R-:W-:Y:S01]  /*a4b0*/  SHF.R.S32.HI R21, RZ, 0x1f, R22 ;  /* 0x0000001fff157819 */ /* 0x000fe20000011416 */
[----:B------:R-:W-:Y:S01]  /*a4c0*/  UIMAD UR6, UR4, UR13, UR6 ;  /* 0x0000000d040672a4 */ /* 0x000fe2000f8e0206 */
[----:B------:R-:W-:Y:S01]  /*a4d0*/  MOV R17, UR12 ;  /* 0x0000000c00117c02 */ /* 0x000fe20008000f00 */
[----:B------:R0:W-:Y:S01]  /*a4e0*/  @!P0 STG.E desc[UR38][R28.64+0x20], R0 ;  /* 0x000020001c008986 */ /* 0x0001e2000c101926 */
[----:B------:R-:W-:Y:S02]  /*a4f0*/  LOP3.LUT R8, R6, R11, RZ, 0x3c, !PT ;  /* 0x0000000b06087212 */ /* 0x000fe400078e3cff */
[----:B------:R-:W-:Y:S01]  /*a500*/  LOP3.LUT R4, R4, R7, RZ, 0x3c, !PT ;  /* 0x0000000704047212 */ /* 0x000fe200078e3cff */
[----:B------:R-:W-:Y:S01]  /*a510*/  IMAD.WIDE.U32 R20, R17, UR4, R20 ;  /* 0x0000000411147c25 */ /* 0x000fe2000f8e0014 */
[----:B------:R-:W5:Y:S04]  /*a520*/  LD.E.128 R24, desc[UR38][R24.64] ;  /* 0x0000002618187980 */ /* 0x000f68000c101d00 */
[----:B------:R-:W5:Y:S01]  /*a530*/  LD.E.128 R12, desc[UR38][R14.64] ;  /* 0x000000260e0c7980 */ /* 0x000f62000c101d00 */
[----:B------:R-:W-:-:S03]  /*a540*/  VIADD R21, R21, UR6 ;  /* 0x0000000615157c36 */ /* 0x000fc60008000000 */
[----:B------:R-:W5:Y:S01]  /*a550*/  LD.E.128 R8, desc[UR38][R8.64] ;  /* 0x0000002608087980 */ /* 0x000f62000c101d00 */
[----:B------:R-:W-:-:S03]  /*a560*/  IMAD.U32 R17, RZ, RZ, UR8 ;  /* 0x00000008ff117e24 */ /* 0x000fc6000f8e00ff */
[----:B------:R-:W5:Y:S01]  /*a570*/  LD.E.128 R4, desc[UR38][R4.64] ;  /* 0x0000002604047980 */ /* 0x000f62000c101d00 */
[----:B------:R-:W-:Y:S01]  /*a580*/  UIMAD UR4, UR14, UR8, URZ ;  /* 0x000000080e0472a4 */ /* 0x000fe2000f8e023f */
[----:B------:R-:W-:Y:S01]  /*a590*/  IMAD.WIDE.U32 R20, R17, UR44, R20 ;  /* 0x0000002c11147c25 */ /* 0x000fe2000f8e0014 */
[----:B------:R-:W-:Y:S01]  /*a5a0*/  ULDC UR6, c[0x0][0xa8c] ;  /* 0x0002a30000067ab9 */ /* 0x000fe20000000800 */
[----:B------:R-:W-:Y:S01]  /*a5b0*/  @!PT LDS RZ, [RZ] ;  /* 0x00000000fffff984 */ /* 0x000fe20000000800 */
[----:B------:R-:W-:Y:S01]  /*a5c0*/  @!PT LDS RZ, [RZ] ;  /* 0x00000000fffff984 */ /* 0x000fe20000000800 */
[----:B------:R-:W-:Y:S01]  /*a5d0*/  @!PT LDS RZ, [RZ] ;  /* 0x00000000fffff984 */ /* 0x000fe20000000800 */
[----:B------:R-:W-:Y:S01]  /*a5e0*/  @!PT LDS RZ, [RZ] ;  /* 0x00000000fffff984 */ /* 0x000fe20000000800 */
[----:B------:R1:W-:Y:S06]  /*a5f0*/  MEMBAR.ALL.CTA ;  /* 0x0000000000007992 */ /* 0x0003ec0000008000 */
[----:B-1----:R-:W1:Y:S01]  /*a600*/  FENCE.VIEW.ASYNC.S ;  /* 0x00000000000073c6 */ /* 0x002e620000000000 */
[----:B------:R-:W-:Y:S01]  /*a610*/  UIMAD UR10, UR43, -0xc0, UR10 ;  /* 0xffffff402b0a78a4 */ /* 0x000fe2000f8e020a */
[C---:B0-----:R-:W-:Y:S01]  /*a620*/  VIADD R0, R16.reuse, 0x30 ;  /* 0x0000003010007836 */ /* 0x041fe20000000000 */
[----:B------:R-:W-:Y:S01]  /*a630*/  UIMAD UR4, UR44, UR9, UR4 ;  /* 0x000000092c0472a4 */ /* 0x000fe2000f8e0204 */
[----:B------:R-:W-:Y:S01]  /*a640*/  VIADD R2, R16, 0x60 ;  /* 0x0000006010027836 */ /* 0x000fe20000000000 */
[----:B------:R-:W-:Y:S01]  /*a650*/  ISETP.GE.AND P0, PT, R22, UR6, PT ;  /* 0x0000000616007c0c */ /* 0x000fe2000bf06270 */
[----:B------:R-:W-:Y:S01]  /*a660*/  VIADD R17, R16, 0x90 ;  /* 0x0000009010117836 */ /* 0x000fe20000000000 */
[----:B------:R-:W-:Y:S01]  /*a670*/  ULDC.64 UR6, c[0x0][0xae8] ;  /* 0x0002ba0000067ab9 */ /* 0x000fe20000000a00 */
[----:B------:R-:W-:Y:S01]  /*a680*/  IADD3 R3, R3, 0x16820, RZ ;  /* 0x0001682003037810 */ /* 0x000fe20007ffe0ff */
[----:B------:R-:W-:Y:S01]  /*a690*/  VIADD R21, R21, UR4 ;  /* 0x0000000415157c36 */ /* 0x000fe20008000000 */
[----:B------:R-:W-:Y:S01]  /*a6a0*/  ISETP.GE.OR P3, PT, R0, UR10, P0 ;  /* 0x0000000a00007c0c */ /* 0x000fe20008766670 */
[----:B------:R-:W-:Y:S01]  /*a6b0*/  UIMAD UR4, UR45, UR6, URZ ;  /* 0x000000062d0472a4 */ /* 0x000fe2000f8e023f */
[----:B------:R-:W-:Y:S01]  /*a6c0*/  ISETP.GE.OR P1, PT, R2, UR10, P0 ;  /* 0x0000000a02007c0c */ /* 0x000fe20008726670 */
[----:B------:R-:W-:Y:S01]  /*a6d0*/  IMAD.U32 R33, RZ, RZ, UR6 ;  /* 0x00000006ff217e24 */ /* 0x000fe2000f8e00ff */
[----:B------:R-:W-:Y:S01]  /*a6e0*/  ISETP.GE.OR P2, PT, R17, UR10, P0 ;  /* 0x0000000a11007c0c */ /* 0x000fe20008746670 */
[----:B------:R-:W-:Y:S01]  /*a6f0*/  UIMAD UR4, UR46, UR7, UR4 ;  /* 0x000000072e0472a4 */ /* 0x000fe2000f8e0204 */
[----:B------:R-:W-:Y:S01]  /*a700*/  ISETP.GE.OR P0, PT, R16, UR10, P0 ;  /* 0x0000000a10007c0c */ /* 0x000fe20008706670 */
[----:B------:R-:W-:Y:S01]  /*a710*/  IMAD.WIDE.U32 R32, R33, UR46, R20 ;  /* 0x0000002e21207c25 */ /* 0x000fe2000f8e0014 */
[----:B------:R-:W-:Y:S01]  /*a720*/  PRMT R3, RZ, 0x654, R3 ;  /* 0x00000654ff037816 */ /* 0x000fe20000000003 */
[----:B------:R-:W-:Y:S01]  /*a730*/  BSSY B1, `(.L_x_12203) ;  /* 0x0000012000017945 */ /* 0x000fe20003800000 */
[----:B------:R-:W-:Y:S01]  /*a740*/  SHF.R.S32.HI R17, RZ, 0x1f, R16 ;  /* 0x0000001fff117819 */ /* 0x000fe20000011410 */
[----:B------:R-:W-:-:S02]  /*a750*/  IMAD.U32 R29, RZ, RZ, UR43 ;  /* 0x0000002bff1d7e24 */ /* 0x000fc4000f8e00ff */
[----:B------:R-:W-:Y:S01]  /*a760*/  VIADD R35, R33, UR4 ;  /* 0x0000000421237c36 */ /* 0x000fe20008000000 */
[----:B-1----:R0:W-:Y:S01]  /*a770*/  SYNCS.ARRIVE.TRANS64.RED.A1T0 RZ, [R3+URZ], RZ ;  /* 0x000000ff03ff79a7 */ /* 0x0021e2000810043f */
[----:B------:R-:W-:-:S04]  /*a780*/  IMAD.WIDE R28, R29, 0xc0, R16 ;  /* 0x000000c01d1c7825 */ /* 0x000fc800078e0210 */
[----:B------:R-:W-:Y:S05]  /*a790*/  @P0 BRA `(.L_x_12204) ;  /* 0x00000000002c0947 */ /* 0x000fea0003800000 */
        /* <DEDUP_REMOVED lines=11> */
.L_x_12204:
[----:B------:R-:W-:Y:S05]  /*a850*/  BSYNC B1 ;  /* 0x0000000000017941 */ /* 0x000fea0003800000 */
.L_x_12203:
[----:B------:R-:W-:Y:S04]  /*a860*/  BSSY B1, `(.L_x_12205) ;  /* 0x000000f000017945 */ /* 0x000fe80003800000 */
[----:B------:R-:W-:Y:S05]  /*a870*/  @P3 BRA `(.L_x_12206) ;  /* 0x0000000000343947 */ /* 0x000fea0003800000 */
[----:B-1----:R-:W-:Y:S01]  /*a880*/  IADD3 R21, P0, R28, 0x30, RZ ;  /* 0x000000301c157810 */ /* 0x002fe20007f1e0ff */
[----:B------:R-:W-:Y:S01]  /*a890*/  ULDC.64 UR6, c[0x0][0xad8] ;  /* 0x0002b60000067ab9 */ /* 0x000fe20000000a00 */
[----:B------:R-:W-:Y:S01]  /*a8a0*/  MOV R2, R32 ;  /* 0x0000002000027202 */ /* 0x000fe20000000f00 */
        /* <DEDUP_REMOVED lines=9> */
[----:B-----5:R2:W-:Y:S02]  /*a940*/  STG.E.128 desc[UR38][R20.64], R12 ;  /* 0x0000000c14007986 */ /* 0x0205e4000c101d26 */
.L_x_12206:
[----:B------:R-:W-:Y:S05]  /*a950*/  BSYNC B1 ;  /* 0x0000000000017941 */ /* 0x000fea0003800000 */
.L_x_12205:
        /* <DEDUP_REMOVED lines=15> */
.L_x_12208:
[----:B------:R-:W-:Y:S05]  /*aa50*/  BSYNC B1 ;  /* 0x0000000000017941 */ /* 0x000fea0003800000 */
.L_x_12207:
[----:B------:R-:W-:Y:S05]  /*aa60*/  @P2 BRA `(.L_x_12209) ;  /* 0x0000000800ac2947 */ /* 0x000fea0003800000 */
[----:B---3-5:R-:W-:Y:S01]  /*aa70*/  IADD3 R9, P0, R28, 0x90, RZ ;  /* 0x000000901c097810 */ /* 0x028fe20007f1e0ff */
        /* <DEDUP_REMOVED lines=13> */
.L_x_12201:
        /* <DEDUP_REMOVED lines=31> */
.L_x_12210:
        /* <DEDUP_REMOVED lines=8> */
[----:B------:R-:W-:-:S05]  /*adc0*/  MOV R0, UR43 ;  /* 0x0000002b00007c02 */ /* 0x000fca0008000f00 */
[----:B0-----:R-:W-:-:S04]  /*add0*/  IMAD R0, R0, 0xc0, R2 ;  /* 0x000000c000007824 */ /* 0x001fc800078e0202 */
        /* <DEDUP_REMOVED lines=22> */
.L_x_12212:
[----:B------:R-:W-:Y:S05]  /*af40*/  BSYNC B1 ;  /* 0x0000000000017941 */ /* 0x000fea0003800000 */
.L_x_12211:
[----:B------:R-:W-:Y:S01]  /*af50*/  ULDC.64 UR6, c[0x0][0xaa0] ;  /* 0x0002a80000067ab9 */ /* 0x000fe20000000a00 */
[----:B0-----:R-:W-:Y:S01]  /*af60*/  MOV R3, R9 ;  /* 0x0000000900037202 */ /* 0x001fe20000000f00 */
[----:B------:R-:W-:Y:S01]  /*af70*/  IMAD.MOV.U32 R2, RZ, RZ, R22 ;  /* 0x000000ffff027224 */ /* 0x000fe200078e0016 */
[----:B------:R-:W-:Y:S01]  /*af80*/  ULDC UR9, c[0x0][0xa8c] ;  /* 0x0002a30000097ab9 */ /* 0x000fe20000000800 */
[----:B------:R-:W-:Y:S01]  /*af90*/  IMAD R0, R6, UR6, RZ ;  /* 0x0000000606007c24 */ /* 0x000fe2000f8e02ff */
[----:B------:R-:W-:Y:S01]  /*afa0*/  ISETP.GE.AND P0, PT, R22, UR9, PT ;  /* 0x0000000916007c0c */ /* 0x000fe2000bf06270 */
[C---:B------:R-:W-:Y:S01]  /*afb0*/  IMAD.WIDE.U32 R2, R7.reuse, UR6, R2 ;  /* 0x0000000607027c25 */ /* 0x040fe2000f8e0002 */
[----:B------:R-:W-:Y:S01]  /*afc0*/  ULDC.64 UR10, c[0x0][0xae0] ;  /* 0x0002b800000a7ab9 */ /* 0x000fe20000000a00 */
[----:B------:R-:W-:Y:S01]  /*afd0*/  MOV R9, UR43 ;  /* 0x0000002b00097c02 */ /* 0x000fe20008000f00 */
[----:B------:R-:W-:Y:S01]  /*afe0*/  UIMAD UR6, UR8, UR10, URZ ;  /* 0x0000000a080672a4 */ /* 0x000fe2000f8e023f */
[----:B------:R-:W-:Y:S01]  /*aff0*/  IMAD R7, R7, UR7, R0 ;  /* 0x0000000707077c24 */ /* 0x000fe2000f8e0200 */
[----:B------:R-:W-:Y:S01]  /*b000*/  UIMAD UR7, UR43, -0xc0, UR4 ;  /* 0xffffff402b0778a4 */ /* 0x000fe2000f8e0204 */
[C---:B------:R-:W-:Y:S01]  /*b010*/  VIADD R0, R16.reuse, 0x30 ;  /* 0x0000003010007836 */ /* 0x040fe20000000000 */
[----:B------:R-:W-:Y:S01]  /*b020*/  UIMAD UR6, UR44, UR11, UR6 ;  /* 0x0000000b2c0672a4 */ /* 0x000fe2000f8e0206 */
[----:B------:R-:W-:Y:S01]  /*b030*/  VIADD R4, R16, 0x90 ;  /* 0x0000009010047836 */ /* 0x000fe20000000000 */
[----:B------:R-:W-:Y:S01]  /*b040*/  ULDC.64 UR8, c[0x0][0xae8] ;  /* 0x0002ba0000087ab9 */ /* 0x000fe20000000a00 */
[----:B------:R-:W-:Y:S01]  /*b050*/  IMAD.IADD R3, R3, 0x1, R7 ;  /* 0x0000000103037824 */ /* 0x000fe200078e0207 */
[----:B------:R-:W-:Y:S01]  /*b060*/  ISETP.GE.OR P3, PT, R0, UR7, P0 ;  /* 0x0000000700007c0c */ /* 0x000fe20008766670 */
[----:B------:R-:W-:Y:S01]  /*b070*/  VIADD R0, R16, 0x60 ;  /* 0x0000006010007836 */ /* 0x000fe20000000000 */
[----:B------:R-:W-:Y:S01]  /*b080*/  ISETP.GE.OR P2, PT, R4, UR7, P0 ;  /* 0x0000000704007c0c */ /* 0x000fe20008746670 */
[----:B------:R-:W-:Y:S01]  /*b090*/  IMAD.U32 R5, RZ, RZ, UR10 ;  /* 0x0000000aff057e24 */ /* 0x000fe2000f8e00ff */
[----:B------:R-:W-:Y:S01]  /*b0a0*/  UIMAD UR4, UR45, UR8, URZ ;  /* 0x000000082d0472a4 */ /* 0x000fe2000f8e023f */
[--C-:B------:R-:W-:Y:S01]  /*b0b0*/  SHF.R.S32.HI R7, RZ, 0x1f, R16.reuse ;  /* 0x0000001fff077819 */ /* 0x100fe20000011410 */
[----:B------:R-:W-:Y:S01]  /*b0c0*/  IMAD.MOV.U32 R6, RZ, RZ, R16 ;  /* 0x000000ffff067224 */ /* 0x000fe200078e0010 */
[----:B------:R-:W-:Y:S01]  /*b0d0*/  ISETP.GE.OR P1, PT, R0, UR7, P0 ;  /* 0x0000000700007c0c */ /* 0x000fe20008726670 */
[----:B------:R-:W-:Y:S01]  /*b0e0*/  IMAD.WIDE.U32 R2, R5, UR44, R2 ;  /* 0x0000002c05027c25 */ /* 0x000fe2000f8e0002 */
[----:B------:R-:W-:Y:S01]  /*b0f0*/  ISETP.GE.OR P0, PT, R16, UR7, P0 ;  /* 0x0000000710007c0c */ /* 0x000fe20008706670 */
[----:B------:R-:W-:Y:S01]  /*b100*/  UIMAD UR4, UR46, UR9, UR4 ;  /* 0x000000092e0472a4 */ /* 0x000fe2000f8e0204 */
[----:B------:R-:W-:Y:S01]  /*b110*/  BSSY B1, `(.L_x_12213) ;  /* 0x0000012000017945 */ /* 0x000fe20003800000 */
[----:B------:R-:W-:-:S02]  /*b120*/  VIADD R3, R3, UR6 ;  /* 0x0000000603037c36 */ /* 0x000fc40008000000 */
[----:B------:R-:W-:Y:S02]  /*b130*/  IMAD.U32 R5, RZ, RZ, UR8 ;  /* 0x00000008ff057e24 */ /* 0x000fe4000f8e00ff */
[----:B------:R-:W-:-:S04]  /*b140*/  IMAD.WIDE R6, R9, 0xc0, R6 ;  /* 0x000000c009067825 */ /* 0x000fc800078e0206 */
[----:B------:R-:W-:-:S04]  /*b150*/  IMAD.WIDE.U32 R4, R5, UR46, R2 ;  /* 0x0000002e05047c25 */ /* 0x000fc8000f8e0002 */
        /* <DEDUP_REMOVED lines=13> */
.L_x_12214:
[----:B------:R-:W-:Y:S05]  /*b230*/  BSYNC B1 ;  /* 0x0000000000017941 */ /* 0x000fea0003800000 */
.L_x_12213:
[----:B------:R-:W-:Y:S04]  /*b240*/  BSSY B1, `(.L_x_12215) ;  /* 0x000000f000017945 */ /* 0x000fe80003800000 */
[----:B------:R-:W-:Y:S05]  /*b250*/  @P3 BRA `(.L_x_12216) ;  /* 0x0000000000343947 */ /* 0x000fea0003800000 */
[----:B0-----:R-:W-:Y:S01]  /*b260*/  IADD3 R9, P0, R6, 0x30, RZ ;  /* 0x0000003006097810 */ /* 0x001fe20007f1e0ff */
        /* <DEDUP_REMOVED lines=12> */
.L_x_12216:
[----:B------:R-:W-:Y:S05]  /*b330*/  BSYNC B1 ;  /* 0x0000000000017941 */ /* 0x000fea0003800000 */
.L_x_12215:
        /* <DEDUP_REMOVED lines=15> */
.L_x_12218:
[----:B------:R-:W-:Y:S05]  /*b430*/  BSYNC B1 ;  /* 0x0000000000017941 */ /* 0x000fea0003800000 */
.L_x_12217:
        /* <DEDUP_REMOVED lines=14> */
.L_x_12209:
[----:B------:R-:W-:Y:S05]  /*b520*/  BSYNC B0 ;  /* 0x0000000000007941 */ /* 0x000fea0003800000 */
.L_x_12200:
[----:B------:R-:W-:Y:S02]  /*b530*/  ULDC UR4, c[0x0][0xc14] ;  /* 0x0003050000047ab9 */ /* 0x000fe40000000800 */
[----:B------:R-:W-:-:S13]  /*b540*/  ISETP.GE.AND P0, PT, R31, UR4, PT ;  /* 0x000000041f007c0c */ /* 0x000fda000bf06270 */
[----:B------:R-:W-:Y:S05]  /*b550*/  @!P0 BRA `(.L_x_12219) ;  /* 0xffffff58000c8947 */ /* 0x000fea000383ffff */
[----:B------:R-:W-:Y:S05]  /*b560*/  EXIT ;  /* 0x000000000000794d */ /* 0x000fea0003800000 */
.L_x_12164:
        /* <DEDUP_REMOVED lines=61> */
.L_x_12224:
        /* <DEDUP_REMOVED lines=8> */
[----:B------:R-:W-:-:S04]  /*b9c0*/  IADD3 R7, R26, R19, RZ ;  /* 0x000000131a077210 */ /* 0x000fc80007ffe0ff */
[----:B------:R-:W-:-:S13]  /*b9d0*/  ISETP.GE.OR P0, PT, R7, UR5, !P1 ;  /* 0x0000000507007c0c */ /* 0x000fda000cf06670 */
[----:B------:R-:W-:Y:S05]  /*b9e0*/  @P0 BRA `(.L_x_12223) ;  /* 0x00000000000c0947 */ /* 0x000fea0003800000 */
[----:B------:R-:W0:Y:S02]  /*b9f0*/  LDC.64 R2, c[0x0][0xc58] ;  /* 0x00031600ff027b82 */ /* 0x000e240000000a00 */
[----:B0-----:R-:W-:-:S05]  /*ba00*/  IMAD.WIDE R2, R7, 0x4, R2 ;  /* 0x0000000407027825 */ /* 0x001fca00078e0202 */
[----:B------:R0:W5:Y:S02]  /*ba10*/  LDG.E R0, desc[UR38][R2.64] ;  /* 0x0000002602007981 */ /* 0x000164000c1e1900 */
.L_x_12223:
[----:B------:R-:W-:Y:S05]  /*ba20*/  BSYNC B0 ;  /* 0x0000000000007941 */ /* 0x000fea0003800000 */
.L_x_12222:
        /* <DEDUP_REMOVED lines=25> */
.L_x_12220:
[----:B------:R-:W-:-:S05]  /*bbc0*/  IADD3 R13, -R3, R4, RZ ;  /* 0x00000004030d7210 */ /* 0x000fca0007ffe1ff */
        /* <DEDUP_REMOVED lines=19> */
.L_x_12225:
[----:B---3--:R-:W-:Y:S01]  /*bd00*/  IMAD R16, R16, UR4, R13 ;  /* 0x0000000410107c24 */ /* 0x008fe2000f8e020d */
[----:B------:R-:W-:Y:S01]  /*bd10*/  IABS R2, R4 ;  /* 0x0000000400027213 */ /* 0x000fe20000000000 */
[----:B01----:R-:W-:-:S03]  /*bd20*/  IMAD.MOV R11, RZ, RZ, -R3 ;  /* 0x000000ffff0b7224 */ /* 0x003fc600078e0a03 */
[----:B--2---:R-:W-:Y:S01]  /*bd30*/  IADD3 R7, -R16, UR6, RZ ;  /* 0x0000000610077c10 */ /* 0x004fe2000fffe1ff */
[----:B------:R-:W-:Y:S02]  /*bd40*/  IMAD.MOV R10, RZ, RZ, -R2 ;  /* 0x000000ffff0a7224 */ /* 0x000fe400078e0a02 */
        /* <DEDUP_REMOVED lines=26> */
[----:B------:R-:W0:Y:S08]  /*bef0*/  I2F.RP R10, R8 ;  /* 0x00000008000a7306 */ /* 0x000e300000209400 */
[----:B0-----:R-:W0:Y:S02]  /*bf00*/  MUFU.RCP R10, R10 ;  /* 0x0000000a000a7308 */ /* 0x001e240000001000 */
[----:B0-----:R-:W-:-:S06]  /*bf10*/  VIADD R3, R10, 0xffffffe ;  /* 0x0ffffffe0a037836 */ /* 0x001fcc0000000000 */
[----:B------:R-:W0:Y:S02]  /*bf20*/  F2I.FTZ.U32.TRUNC.NTZ R3, R3 ;  /* 0x0000000300037305 */ /* 0x000e24000021f000 */
[----:B0-----:R-:W-:-:S05]  /*bf30*/  IADD3 R11, RZ, -R3, RZ ;  /* 0x80000003ff0b7210 */ /* 0x001fca0007ffe0ff */
        /* <DEDUP_REMOVED lines=13> */
[----:B------:R-:W-:Y:S02]  /*c010*/  ISETP.GE.AND P0, PT, R3, RZ, PT ;  /* 0x000000ff0300720c */ /* 0x000fe40003f06270 */
[----:B------:R-:W-:-:S11]  /*c020*/  IADD3 R3, R4, R6, RZ ;  /* 0x0000000604037210 */ /* 0x000fd60007ffe0ff */
        /* <DEDUP_REMOVED lines=8> */
.L_x_12221:
[----:B------:R-:W-:Y:S02]  /*c0b0*/  IMAD.MOV.U32 R17, RZ, RZ, RZ ;  /* 0x000000ffff117224 */ /* 0x000fe400078e00ff */
[----:B------:R-:W-:Y:S02]  /*c0c0*/  IMAD.U32 R16, RZ, RZ, UR6 ;  /* 0x00000006ff107e24 */ /* 0x000fe4000f8e00ff */
[----:B------:R-:W-:-:S07]  /*c0d0*/  IMAD.MOV.U32 R18, RZ, RZ, RZ ;  /* 0x000000ffff127224 */ /* 0x000fce00078e00ff */
.L_x_12226:
        /* <DEDUP_REMOVED lines=16> */
.L_x_12292:
[----:B--2---:R-:W2:Y:S02]  /*c1e0*/  LDC.64 R2, c[0x0][0xc60] ;  /* 0x00031800ff027b82 */ /* 0x004ea40000000a00 */
[----:B--2---:R-:W-:-:S05]  /*c1f0*/  IMAD.WIDE R2, R19, 0x4, R2 ;  /* 0x0000000413027825 */ /* 0x004fca00078e0202 */
[----:B------:R-:W2:Y:S01]  /*c200*/  LDG.E R27, desc[UR38][R2.64] ;  /* 0x00000026021b7981 */ /* 0x000ea2000c1e1900 */
[----:B------:R-:W-:Y:S05]  /*c210*/  YIELD ;  /* 0x0000000000007946 */ /* 0x000fea0003800000 */
[----:B------:R-:W-:Y:S01]  /*c220*/  ULDC.64 UR4, c[0x0][0xa28] ;  /* 0x00028a0000047ab9 */ /* 0x000fe20000000a00 */
[----:B0-----:R-:W-:Y:S01]  /*c230*/  IMAD.MOV.U32 R0, RZ, RZ, RZ ;  /* 0x000000ffff007224 */ /* 0x001fe200078e00ff */
[----:B------:R-:W-:Y:S01]  /*c240*/  ISETP.NE.U32.AND P0, PT, RZ, UR4, PT ;  /* 0x00000004ff007c0c */ /* 0x000fe2000bf05070 */
[----:B------:R-:W-:Y:S01]  /*c250*/  IMAD.MOV.U32 R8, RZ, RZ, RZ ;  /* 0x000000ffff087224 */ /* 0x000fe200078e00ff */
[----:B------:R-:W-:-:S02]  /*c260*/  ULDC.64 UR6, c[0x0][0xa08] ;  /* 0x0002820000067ab9 */ /* 0x000fc40000000a00 */
[----:B------:R-:W-:Y:S02]  /*c270*/  ISETP.NE.AND.EX P0, PT, RZ, UR5, PT, P0 ;  /* 0x00000005ff007c0c */ /* 0x000fe4000bf05300 */
        /* <DEDUP_REMOVED lines=21> */
[----:B------:R-:W-:-:S03]  /*c3d0*/  ISETP.NE.U32.AND P0, PT, RZ, UR6, PT ;  /* 0x00000006ff007c0c */ /* 0x000fc6000bf05070 */
[----:B--2---:R0:W-:Y:S02]  /*c3e0*/  STL [R1+0x8], R8 ;  /* 0x0000080801007387 */ /* 0x0041e40000100800 */
[----:B0-----:R-:W-:Y:S01]  /*c3f0*/  IMAD.U32 R8, RZ, RZ, UR4 ;  /* 0x00000004ff087e24 */ /* 0x001fe2000f8e00ff */
        /* <DEDUP_REMOVED lines=10> */
[----:B0-----:R-:W-:Y:S06]  /*c4a0*/  @P1 BRA `(.L_x_12228) ;  /* 0x0000000000101947 */ /* 0x001fec0003800000 */
[----:B------:R-:W-:Y:S05]  /*c4b0*/  @!P2 BRA `(.L_x_12228) ;  /* 0x00000000000ca947 */ /* 0x000fea0003800000 */
[----:B------:R-:W2:Y:S04]  /*c4c0*/  LDG.E R7, desc[UR38][R2.64] ;  /* 0x0000002602077981 */ /* 0x000ea8000c1e1900 */
[----:B-----5:R-:W2:Y:S02]  /*c4d0*/  LDG.E R8, desc[UR38][R2.64+0x4] ;  /* 0x0000042602087981 */ /* 0x020ea4000c1e1900 */
[----:B--2---:R-:W-:-:S07]  /*c4e0*/  IMAD.IADD R8, R8, 0x1, -R7 ;  /* 0x0000000108087824 */ /* 0x004fce00078e0a07 */
.L_x_12228:
[----:B------:R-:W-:Y:S01]  /*c4f0*/  MOV R23, RZ ;  /* 0x000000ff00177202 */ /* 0x000fe20000000f00 */
[----:B------:R-:W-:-:S05]  /*c500*/  ULDC.64 UR4, c[0x0][0xa20] ;  /* 0x0002880000047ab9 */ /* 0x000fca0000000a00 */
[----:B------:R-:W2:Y:S01]  /*c510*/  @P0 LDG.E R23, desc[UR38][R4.64] ;  /* 0x0000002604170981 */ /* 0x000ea2000c1e1900 */
[----:B------:R-:W-:-:S04]  /*c520*/  ISETP.NE.U32.AND P1, PT, RZ, UR4, PT ;  /* 0x00000004ff007c0c */ /* 0x000fc8000bf25070 */
[----:B------:R-:W-:Y:S01]  /*c530*/  ISETP.NE.AND.EX P1, PT, RZ, UR5, PT, P1 ;  /* 0x00000005ff007c0c */ /* 0x000fe2000bf25310 */
[----:B--2--5:R-:W-:-:S12]  /*c540*/  IMAD.IADD R23, R23, 0x1, R0 ;  /* 0x0000000117177824 */ /* 0x024fd800078e0200 */
[----:B------:R-:W-:Y:S05]  /*c550*/  @!P1 BRA `(.L_x_12229) ;  /* 0x0000000000109947 */ /* 0x000fea0003800000 */
[----:B------:R-:W-:-:S04]  /*c560*/  IADD3 R2, P0, R29, UR4, RZ ;  /* 0x000000041d027c10 */ /* 0x000fc8000ff1e0ff */
[----:B------:R-:W-:-:S05]  /*c570*/  IADD3.X R3, R10, UR5, RZ, P0, !PT ;  /* 0x000000050a037c10 */ /* 0x000fca00087fe4ff */
[----:B------:R0:W5:Y:S01]  /*c580*/  LDG.E R9, desc[UR38][R2.64] ;  /* 0x0000002602097981 */ /* 0x000162000c1e1900 */
[----:B------:R-:W-:Y:S05]  /*c590*/  BRA `(.L_x_12230) ;  /* 0x0000000000107947 */ /* 0x000fea0003800000 */
.L_x_12229:
[----:B------:R-:W-:Y:S05]  /*c5a0*/  @!P0 BRA `(.L_x_12230) ;  /* 0x00000000000c8947 */ /* 0x000fea0003800000 */
[----:B------:R-:W2:Y:S04]  /*c5b0*/  LDG.E R2, desc[UR38][R4.64] ;  /* 0x0000002604027981 */ /* 0x000ea8000c1e1900 */
[----:B------:R-:W2:Y:S02]  /*c5c0*/  LDG.E R9, desc[UR38][R4.64+0x4] ;  /* 0x0000042604097981 */ /* 0x000ea4000c1e1900 */
[----:B--2---:R-:W-:-:S07]  /*c5d0*/  IMAD.IADD R9, R9, 0x1, -R2 ;  /* 0x0000000109097824 */ /* 0x004fce00078e0a02 */
.L_x_12230:
[----:B0-----:R-:W-:Y:S01]  /*c5e0*/  IMAD R3, R17, 0xc0, RZ ;  /* 0x000000c011037824 */ /* 0x001fe200078e02ff */
[----:B------:R-:W-:Y:S01]  /*c5f0*/  BSSY B6, `(.L_x_12231) ;  /* 0x0000234000067945 */ /* 0x000fe20003800000 */
[----:B-----5:R-:W-:-:S03]  /*c600*/  IMAD.IADD R9, R9, 0x1, -R0 ;  /* 0x0000000109097824 */ /* 0x020fc600078e0a00 */
[----:B------:R-:W-:Y:S01]  /*c610*/  IADD3 R8, -R8, 0x13f, R3 ;  /* 0x0000013f08087810 */ /* 0x000fe20007ffe103 */
[----:B------:R-:W-:-:S04]  /*c620*/  VIADD R0, R9, 0x7f ;  /* 0x0000007f09007836 */ /* 0x000fc80000000000 */
[----:B------:R-:W-:Y:S01]  /*c630*/  IMAD.IADD R8, R9, 0x1, R8 ;  /* 0x0000000109087824 */ /* 0x000fe200078e0208 */
[----:B------:R-:W-:-:S04]  /*c640*/  SHF.R.S32.HI R3, RZ, 0x1f, R0 ;  /* 0x0000001fff037819 */ /* 0x000fc80000011400 */
[----:B------:R-:W-:Y:S02]  /*c650*/  SHF.R.S32.HI R5, RZ, 0x1f, R8 ;  /* 0x0000001fff057819 */ /* 0x000fe40000011408 */
[----:B------:R-:W-:Y:S02]  /*c660*/  LEA.HI R3, R3, R0, RZ, 0x7 ;  /* 0x0000000003037211 */ /* 0x000fe400078f38ff */
[----:B------:R-:W-:Y:S02]  /*c670*/  LEA.HI R5, R5, R8, RZ, 0x7 ;  /* 0x0000000805057211 */ /* 0x000fe400078f38ff */
[----:B------:R-:W-:Y:S02]  /*c680*/  SHF.R.S32.HI R3, RZ, 0x7, R3 ;  /* 0x00000007ff037819 */ /* 0x000fe40000011403 */
[----:B------:R-:W-:-:S04]  /*c690*/  SHF.R.S32.HI R28, RZ, 0x7, R5 ;  /* 0x00000007ff1c7819 */ /* 0x000fc80000011405 */
        /* <DEDUP_REMOVED lines=18> */
.L_x_12232:
        /* <DEDUP_REMOVED lines=22> */
.L_x_12234:
[----:B------:R-:W-:-:S04]  /*c920*/  IADD3 R0, R25, 0x400, RZ ;  /* 0x0000040019007810 */ /* 0x000fc80007ffe0ff */
        /* <DEDUP_REMOVED lines=8> */
[----:B------:R-:W-:Y:S01]  /*c9b0*/  MOV R12, 0x1 ;  /* 0x00000001000c7802 */ /* 0x000fe20000000f00 */
[----:B------:R-:W-:Y:S02]  /*c9c0*/  IMAD.U32 R5, RZ, RZ, UR7 ;  /* 0x00000007ff057e24 */ /* 0x000fe4000f8e00ff */
[----:B------:R-:W-:Y:S02]  /*c9d0*/  IMAD.U32 R6, RZ, RZ, UR8 ;  /* 0x00000008ff067e24 */ /* 0x000fe4000f8e00ff */
[----:B------:R-:W-:-:S02]  /*c9e0*/  IMAD.U32 R7, RZ, RZ, UR9 ;  /* 0x00000009ff077e24 */ /* 0x000fc4000f8e00ff */
[----:B------:R-:W-:Y:S02]  /*c9f0*/  IMAD.U32 R10, RZ, RZ, UR4 ;  /* 0x00000004ff0a7e24 */ /* 0x000fe4000f8e00ff */
[----:B------:R-:W-:Y:S02]  /*ca00*/  IMAD.U32 R11, RZ, RZ, UR5 ;  /* 0x00000005ff0b7e24 */ /* 0x000fe4000f8e00ff */
[----:B------:R-:W-:Y:S02]  /*ca10*/  IMAD.MOV.U32 R8, RZ, RZ, 0x70 ;  /* 0x00000070ff087424 */ /* 0x000fe400078e00ff */
[----:B0-----:R-:W-:-:S07]  /*ca20*/  IMAD.MOV.U32 R13, RZ, RZ, RZ ;  /* 0x000000ffff0d7224 */ /* 0x001fce00078e00ff */
[----:B------:R-:W-:-:S07]  /*ca30*/  LEPC R20, `(.L_x_12236) ;  /* 0x000000001014794e */ /* 0x000fce0000000000 */
[----:B-12---:R-:W-:Y:S05]  /*ca40*/  CALL.ABS.NOINC R2 ;  /* 0x0000000002007343 */ /* 0x006fea0003c00000 */
.L_x_12236:
[----:B------:R-:W-:Y:S01]  /*ca50*/  MOV R2, 0x0 ;  /* 0x0000000000027802 */ /* 0x000fe20000000f00 */
[----:B------:R-:W-:Y:S01]  /*ca60*/  ULDC.64 UR6, c[0x4][0x1b8] ;  /* 0x01006e0000067ab9 */ /* 0x000fe20000000a00 */
[----:B------:R-:W-:Y:S01]  /*ca70*/  ULDC.64 UR8, c[0x4][0x1c0] ;  /* 0x0100700000087ab9 */ /* 0x000fe20000000a00 */
[----:B------:R-:W-:Y:S01]  /*ca80*/  ULDC.64 UR4, c[0x4][0x18] ;  /* 0x0100060000047ab9 */ /* 0x000fe20000000a00 */
[----:B------:R-:W-:Y:S01]  /*ca90*/  IMAD.U32 R4, RZ, RZ, UR6 ;  /* 0x00000006ff047e24 */ /* 0x000fe2000f8e00ff */
[----:B------:R-:W-:Y:S01]  /*caa0*/  MOV R8, 0x70 ;  /* 0x0000007000087802 */ /* 0x000fe20000000f00 */
[----:B------:R-:W0:Y:S01]  /*cab0*/  LDC.64 R2, c[0x4][R2] ;  /* 0x0100000002027b82 */ /* 0x000e220000000a00 */
        /* <DEDUP_REMOVED lines=9> */
.L_x_12235:
[----:B------:R-:W2:Y:S01]  /*cb50*/  LDL.LU R21, [R1] ;  /* 0x0000000001157983 */ /* 0x000ea20000300800 */
[----:B------:R-:W-:Y:S01]  /*cb60*/  ULDC.64 UR4, c[0x0][0x9f8] ;  /* 0x00027e0000047ab9 */ /* 0x000fe20000000a00 */
[----:B------:R-:W0:Y:S02]  /*cb70*/  LDC R0, c[0x0][0x428] ;  /* 0x00010a00ff007b82 */ /* 0x000e240000000800 */
[----:B------:R-:W3:Y:S01]  /*cb80*/  LDL.LU R20, [R1+0x8] ;  /* 0x0000080001147983 */ /* 0x000ee20000300800 */
[----:B------:R-:W-:Y:S01]  /*cb90*/  ISETP.NE.U32.AND P0, PT, RZ, UR4, PT ;  /* 0x00000004ff007c0c */ /* 0x000fe2000bf05070 */
[----:B------:R-:W-:-:S03]  /*cba0*/  IMAD.MOV.U32 R6, RZ, RZ, R27 ;  /* 0x000000ffff067224 */ /* 0x000fc600078e001b */
        /* <DEDUP_REMOVED lines=21> */
.L_x_12237:
        /* <DEDUP_REMOVED lines=18> */
.L_x_12308:
[----:B------:R-:W-:Y:S01]  /*ce20*/  UMOV UR4, 0xffffffff ;  /* 0xffffffff00047882 */ /* 0x000fe20000000000 */
[----:B------:R-:W-:Y:S02]  /*ce30*/  SHF.R.S32.HI R9, RZ, 0x1f, R6 ;  /* 0x0000001fff097819 */ /* 0x000fe40000011406 */
[----:B------:R-:W-:Y:S05]  /*ce40*/  BRA.DIV UR4, `(.L_x_12239) ;  /* 0x0000002e04647947 */ /* 0x000fea000b800000 */
[----:B------:R-:W-:-:S13]  /*ce50*/  ELECT P6, URZ, PT ;  /* 0x00000000003f782f */ /* 0x000fda00038c0000 */
.L_x_12311:
        /* <DEDUP_REMOVED lines=15> */
[----:B------:R-:W-:-:S05]  /*cf50*/  IMAD.WIDE.U32 R4, R6, UR4, R4 ;  /* 0x0000000406047c25 */ /* 0x000fca000f8e0004 */
[----:B------:R-:W-:Y:S02]  /*cf60*/  IADD3 R5, R5, R13, RZ ;  /* 0x0000000d05057210 */ /* 0x000fe40007ffe0ff */
[----:B------:R-:W-:-:S04]  /*cf70*/  LEA R12, P0, R4, R2, 0x2 ;  /* 0x00000002040c7211 */ /* 0x000fc800078010ff */
[----:B------:R-:W-:-:S05]  /*cf80*/  LEA.HI.X R13, R4, R3, R5, 0x2, P0 ;  /* 0x00000003040d7211 */ /* 0x000fca00000f1405 */
[----:B------:R0:W5:Y:S01]  /*cf90*/  LDG.E R8, desc[UR38][R12.64] ;  /* 0x000000260c087981 */ /* 0x000162000c1e1900 */
[----:B------:R-:W-:-:S04]  /*cfa0*/  IMAD.MOV R4, RZ, RZ, -R14 ;  /* 0x000000ffff047224 */ /* 0x000fc800078e0a0e */
[----:B------:R-:W-:-:S07]  /*cfb0*/  IMAD R7, R11, R4, R7 ;  /* 0x000000040b077224 */ /* 0x000fce00078e0207 */
.L_x_12241:
[----:B------:R-:W-:Y:S01]  /*cfc0*/  IMAD R5, R22, 0x8, R25 ;  /* 0x0000000816057824 */ /* 0x000fe200078e0219 */
[----:B------:R-:W-:-:S04]  /*cfd0*/  SHF.L.U32 R4, R24, 0x1f, RZ ;  /* 0x0000001f18047819 */ /* 0x000fc800000006ff */
[----:B------:R-:W2:Y:S02]  /*cfe0*/  SYNCS.PHASECHK.TRANS64.TRYWAIT P0, [R5+URZ+0x16840], R4 ;  /* 0x01684004050075a7 */ /* 0x000ea4000800017f */
[----:B--2---:R-:W-:Y:S05]  /*cff0*/  @!P0 BRA `(.L_x_12242) ;  /* 0x0000002c00188947 */ /* 0x004fea0003800000 */
.L_x_12312:
        /* <DEDUP_REMOVED lines=9> */
.L_x_12243:
        /* <DEDUP_REMOVED lines=16> */
[----:B--2---:R-:W-:Y:S01]  /*d190*/  NOP ;  /* 0x0000000000007918 */ /* 0x004fe20000000000 */
.L_x_12240:
        /* <DEDUP_REMOVED lines=27> */
.L_x_12313:
[----:B------:R-:W-:Y:S05]  /*d350*/  BSYNC B0 ;  /* 0x0000000000007941 */ /* 0x000fea0003800000 */
.L_x_12244:
[----:B------:R-:W-:Y:S01]  /*d360*/  ISETP.GE.AND P0, PT, R28, 0x2, PT ;  /* 0x000000021c00780c */ /* 0x000fe20003f06270 */
[----:B------:R-:W-:-:S12]  /*d370*/  BSSY B0, `(.L_x_12246) ;  /* 0x0000125000007945 */ /* 0x000fd80003800000 */
[----:B------:R-:W-:Y:S05]  /*d380*/  @!P0 BRA `(.L_x_12247) ;  /* 0x00000010008c8947 */ /* 0x000fea0003800000 */
[C---:B--2---:R-:W-:Y:S01]  /*d390*/  LOP3.LUT R4, R28.reuse, 0x1, RZ, 0xc0, !PT ;  /* 0x000000011c047812 */ /* 0x044fe200078ec0ff */
[----:B------:R-:W-:Y:S01]  /*d3a0*/  BSSY B1, `(.L_x_12248) ;  /* 0x0000064000017945 */ /* 0x000fe20003800000 */
[----:B------:R-:W-:Y:S02]  /*d3b0*/  IADD3 R11, R28, -0x2, RZ ;  /* 0xfffffffe1c0b7810 */ /* 0x000fe40007ffe0ff */
[----:B------:R-:W-:-:S03]  /*d3c0*/  ISETP.NE.U32.AND P0, PT, R4, 0x1, PT ;  /* 0x000000010400780c */ /* 0x000fc60003f05070 */
[----:B------:R-:W-:-:S10]  /*d3d0*/  IMAD.MOV.U32 R10, RZ, RZ, R11 ;  /* 0x000000ffff0a7224 */ /* 0x000fd400078e000b */
        /* <DEDUP_REMOVED lines=31> */
.L_x_12252:
[----:B0-----:R-:W-:Y:S01]  /*d5d0*/  IMAD R3, R12, 0x8, R25 ;  /* 0x000000080c037824 */ /* 0x001fe200078e0219 */
[----:B------:R-:W-:-:S04]  /*d5e0*/  SHF.L.U32 R2, R13, 0x1f, RZ ;  /* 0x0000001f0d027819 */ /* 0x000fc800000006ff */
[----:B------:R-:W0:Y:S02]  /*d5f0*/  SYNCS.PHASECHK.TRANS64.TRYWAIT P0, [R3+URZ+0x16840], R2 ;  /* 0x01684002030075a7 */ /* 0x000e24000800017f */
[----:B0-----:R-:W-:Y:S05]  /*d600*/  @!P0 BRA `(.L_x_12253) ;  /* 0x0000002400bc8947 */ /* 0x001fea0003800000 */
.L_x_12314:
        /* <DEDUP_REMOVED lines=9> */
.L_x_12254:
        /* <DEDUP_REMOVED lines=21> */
.L_x_12315:
[----:B------:R-:W-:Y:S05]  /*d7f0*/  @P1 BRA `(.L_x_12256) ;  /* 0x0000000000181947 */ /* 0x000fea0003800000 */
[----:B------:R-:W-:Y:S01]  /*d800*/  ISETP.NE.AND P0, PT, R26, RZ, PT ;  /* 0x000000ff1a00720c */ /* 0x000fe20003f05270 */
[----:B0-----:R-:W-:Y:S02]  /*d810*/  IMAD R2, R22, 0x8, R25 ;  /* 0x0000000816027824 */ /* 0x001fe400078e0219 */
[----:B------:R-:W-:-:S04]  /*d820*/  IMAD.MOV.U32 R3, RZ, RZ, 0x4000 ;  /* 0x00004000ff037424 */ /* 0x000fc800078e00ff */
[----:B------:R2:W-:Y:S06]  /*d830*/  SYNCS.ARRIVE.TRANS64 RZ, [R2+URZ+0x16850], R3 ;  /* 0x0168500302ff79a7 */ /* 0x0005ec000800003f */
[----:B------:R-:W-:Y:S05]  /*d840*/  @!P0 BRA `(.L_x_12256) ;  /* 0x0000000000048947 */ /* 0x000fea0003800000 */
[----:B------:R-:W-:Y:S01]  /*d850*/  BPT.TRAP 0x1 ;  /* 0x000000040000795c */ /* 0x000fe20000300000 */
.L_x_12256:
[C---:B--2---:R-:W-:Y:S01]  /*d860*/  IMAD R3, R22.reuse, 0x4000, R25 ;  /* 0x0000400016037824 */ /* 0x044fe200078e0219 */
[----:B0-----:R-:W-:Y:S01]  /*d870*/  LEA R2, R22, R25, 0x3 ;  /* 0x0000001916027211 */ /* 0x001fe200078e18ff */
        /* <DEDUP_REMOVED lines=10> */
[----:B------:R-:W-:Y:S01]  /*d920*/  IMAD.MOV.U32 R8, RZ, RZ, R4 ;  /* 0x000000ffff087224 */ /* 0x000fe200078e0004 */
[----:B------:R-:W-:-:S05]  /*d930*/  R2UR UR12, R0 ;  /* 0x00000000000c72ca */ /* 0x000fca00000e0000 */
[----:B------:R-:W-:Y:S02]  /*d940*/  UIADD3 UR9, UR9, 0x16850, URZ ;  /* 0x0001685009097890 */ /* 0x000fe4000fffe03f */
[----:B------:R-:W-:Y:S02]  /*d950*/  UIADD3 UR8, UR8, 0x400, URZ ;  /* 0x0000040008087890 */ /* 0x000fe4000fffe03f */
[----:B------:R-:W-:-:S03]  /*d960*/  ULEA UR11, UR11, UR4, 0x7 ;  /* 0x000000040b0b7291 */ /* 0x000fc6000f8e383f */
[----:B------:R-:W-:-:S06]  /*d970*/  UMOV UR4, 0x0 ;  /* 0x0000000000047882 */ /* 0x000fcc0000000000 */
[----:B------:R0:W-:Y:S02]  /*d980*/  UTMALDG.4D [UR8], [UR6], desc[UR4] ;  /* 0x00000408060075b4 */ /* 0x0001e40008019000 */
[----:B0-----:R-:W-:Y:S01]  /*d990*/  NOP ;  /* 0x0000000000007918 */ /* 0x001fe20000000000 */
.L_x_12251:
[----:B------:R-:W-:Y:S05]  /*d9a0*/  BSYNC B2 ;  /* 0x0000000000027941 */ /* 0x000fea0003800000 */
.L_x_12250:
[----:B------:R-:W-:Y:S02]  /*d9b0*/  VIADD R10, R28, 0xfffffffd ;  /* 0xfffffffd1c0a7836 */ /* 0x000fe40000000000 */
[----:B------:R-:W-:Y:S02]  /*d9c0*/  IMAD.MOV.U32 R22, RZ, RZ, R12 ;  /* 0x000000ffff167224 */ /* 0x000fe400078e000c */
[----:B------:R-:W-:-:S07]  /*d9d0*/  IMAD.MOV.U32 R24, RZ, RZ, R13 ;  /* 0x000000ffff187224 */ /* 0x000fce00078e000d */
.L_x_12249:
[----:B------:R-:W-:Y:S05]  /*d9e0*/  BSYNC B1 ;  /* 0x0000000000017941 */ /* 0x000fea0003800000 */
.L_x_12248:
[----:B------:R-:W-:-:S13]  /*d9f0*/  ISETP.NE.AND P0, PT, R11, RZ, PT ;  /* 0x000000ff0b00720c */ /* 0x000fda0003f05270 */
[----:B------:R-:W-:Y:S05]  /*da00*/  @!P0 BRA `(.L_x_12247) ;  /* 0x0000000800ec8947 */ /* 0x000fea0003800000 */
[----:B------:R-:W-:-:S07]  /*da10*/  IMAD.MOV.U32 R4, RZ, RZ, R8 ;  /* 0x000000ffff047224 */ /* 0x000fce00078e0008 */
.L_x_12271:
[----:B------:R-:W-:Y:S01]  /*da20*/  IADD3 R11, R22, 0x1, RZ ;  /* 0x00000001160b7810 */ /* 0x000fe20007ffe0ff */
        /* <DEDUP_REMOVED lines=30> */
.L_x_12259:
[----:B------:R-:W-:Y:S01]  /*dc10*/  IMAD R3, R11, 0x8, R25 ;  /* 0x000000080b037824 */ /* 0x000fe200078e0219 */
[----:B------:R-:W-:-:S04]  /*dc20*/  SHF.L.U32 R2, R12, 0x1f, RZ ;  /* 0x0000001f0c027819 */ /* 0x000fc800000006ff */
[----:B------:R-:W2:Y:S02]  /*dc30*/  SYNCS.PHASECHK.TRANS64.TRYWAIT P0, [R3+URZ+0x16840], R2 ;  /* 0x01684002030075a7 */ /* 0x000ea4000800017f */
[----:B--2---:R-:W-:Y:S05]  /*dc40*/  @!P0 BRA `(.L_x_12260) ;  /* 0x0000002000548947 */ /* 0x004fea0003800000 */
.L_x_12316:
        /* <DEDUP_REMOVED lines=9> */
.L_x_12261:
[----:B0-2---:R-:W-:Y:S01]  /*dce0*/  LEA R2, R11, R25, 0xe ;  /* 0x000000190b027211 */ /* 0x005fe200078e70ff */
        /* <DEDUP_REMOVED lines=9> */
[----:B------:R-:W-:Y:S01]  /*dd80*/  R2UR UR12, R0 ;  /* 0x00000000000c72ca */ /* 0x000fe200000e0000 */
[----:B------:R-:W-:Y:S01]  /*dd90*/  UMOV UR10, URZ ;  /* 0x0000003f000a7c82 */ /* 0x000fe20008000000 */
[----:B-----5:R-:W-:-:S02]  /*dda0*/  R2UR UR13, R4 ;  /* 0x00000000040d72ca */ /* 0x020fc400000e0000 */
        /* <DEDUP_REMOVED lines=8> */
.L_x_12317:
[----:B------:R-:W-:Y:S05]  /*de30*/  @P0 BRA `(.L_x_12263) ;  /* 0x0000000000140947 */ /* 0x000fea0003800000 */
[----:B------:R-:W-:Y:S01]  /*de40*/  ISETP.NE.AND P1, PT, R26, RZ, PT ;  /* 0x000000ff1a00720c */ /* 0x000fe20003f25270 */
[----:B------:R-:W-:-:S04]  /*de50*/  IMAD.MOV.U32 R2, RZ, RZ, 0x4000 ;  /* 0x00004000ff027424 */ /* 0x000fc800078e00ff */
[----:B------:R2:W-:Y:S08]  /*de60*/  SYNCS.ARRIVE.TRANS64 RZ, [R3+URZ+0x50], R2 ;  /* 0x0000500203ff79a7 */ /* 0x0005f0000800003f */
[----:B------:R-:W-:Y:S05]  /*de70*/  @!P1 BRA `(.L_x_12263) ;  /* 0x0000000000049947 */ /* 0x000fea0003800000 */
[----:B------:R-:W-:Y:S01]  /*de80*/  BPT.TRAP 0x1 ;  /* 0x000000040000795c */ /* 0x000fe20000300000 */
.L_x_12263:
        /* <DEDUP_REMOVED lines=19> */
.L_x_12258:
[----:B------:R-:W-:Y:S05]  /*dfc0*/  BSYNC B1 ;  /* 0x0000000000017941 */ /* 0x000fea0003800000 */
.L_x_12257:
        /* <DEDUP_REMOVED lines=30> */
.L_x_12266:
[----:B------:R-:W-:Y:S01]  /*e1b0*/  IMAD R2, R22, 0x8, R25 ;  /* 0x0000000816027824 */ /* 0x000fe200078e0219 */
[----:B------:R-:W-:-:S04]  /*e1c0*/  SHF.L.U32 R3, R24, 0x1f, RZ ;  /* 0x0000001f18037819 */ /* 0x000fc800000006ff */
[----:B------:R-:W2:Y:S02]  /*e1d0*/  SYNCS.PHASECHK.TRANS64.TRYWAIT P0, [R2+URZ+0x16840], R3 ;  /* 0x01684003020075a7 */ /* 0x000ea4000800017f */
[----:B--2---:R-:W-:Y:S05]  /*e1e0*/  @!P0 BRA `(.L_x_12267) ;  /* 0x0000001c00148947 */ /* 0x004fea0003800000 */
.L_x_12318:
        /* <DEDUP_REMOVED lines=9> */
.L_x_12268:
        /* <DEDUP_REMOVED lines=13> */
[----:B------:R-:W-:Y:S01]  /*e350*/  ULEA UR11, UR11, UR4, 0x7 ;  /* 0x000000040b0b7291 */ /* 0x000fe2000f8e383f */
        /* <DEDUP_REMOVED lines=8> */
.L_x_12319:
[----:B------:R-:W-:Y:S05]  /*e3e0*/  @P0 BRA `(.L_x_12270) ;  /* 0x0000000000140947 */ /* 0x000fea0003800000 */
[----:B------:R-:W-:Y:S01]  /*e3f0*/  ISETP.NE.AND P1, PT, R26, RZ, PT ;  /* 0x000000ff1a00720c */ /* 0x000fe20003f25270 */
[----:B0-----:R-:W-:-:S04]  /*e400*/  IMAD.MOV.U32 R3, RZ, RZ, 0x4000 ;  /* 0x00004000ff037424 */ /* 0x001fc800078e00ff */
[----:B------:R2:W-:Y:S08]  /*e410*/  SYNCS.ARRIVE.TRANS64 RZ, [R2+URZ+0x50], R3 ;  /* 0x0000500302ff79a7 */ /* 0x0005f0000800003f */
[----:B------:R-:W-:Y:S05]  /*e420*/  @!P1 BRA `(.L_x_12270) ;  /* 0x0000000000049947 */ /* 0x000fea0003800000 */
[----:B------:R-:W-:Y:S01]  /*e430*/  BPT.TRAP 0x1 ;  /* 0x000000040000795c */ /* 0x000fe20000300000 */
.L_x_12270:
        /* <DEDUP_REMOVED lines=19> */
.L_x_12265:
[----:B------:R-:W-:Y:S05]  /*e570*/  BSYNC B1 ;  /* 0x0000000000017941 */ /* 0x000fea0003800000 */
.L_x_12264:
[C---:B------:R-:W-:Y:S01]  /*e580*/  ISETP.GT.AND P0, PT, R10.reuse, 0x1, PT ;  /* 0x000000010a00780c */ /* 0x040fe20003f04270 */
[----:B0-2---:R-:W-:-:S05]  /*e590*/  VIADD R2, R10, 0xfffffffe ;  /* 0xfffffffe0a027836 */ /* 0x005fca0000000000 */
[----:B------:R-:W-:-:S07]  /*e5a0*/  MOV R10, R2 ;  /* 0x00000002000a7202 */ /* 0x000fce0000000f00 */
[----:B------:R-:W-:Y:S05]  /*e5b0*/  @P0 BRA `(.L_x_12271) ;  /* 0xfffffff400180947 */ /* 0x000fea000383ffff */
.L_x_12247:
[----:B------:R-:W-:Y:S05]  /*e5c0*/  BSYNC B0 ;  /* 0x0000000000007941 */ /* 0x000fea0003800000 */
.L_x_12246:
[----:B------:R-:W-:Y:S01]  /*e5d0*/  ISETP.NE.AND P0, PT, R26, RZ, PT ;  /* 0x000000ff1a00720c */ /* 0x000fe20003f05270 */
[----:B------:R-:W-:-:S12]  /*e5e0*/  BSSY B0, `(.L_x_12272) ;  /* 0x000000e000007945 */ /* 0x000fd80003800000 */
[----:B------:R-:W-:Y:S05]  /*e5f0*/  @P0 BRA `(.L_x_12273) ;  /* 0x0000000000300947 */ /* 0x000fea0003800000 */
[----:B------:R-:W3:Y:S01]  /*e600*/  S2R R9, SR_LANEID ;  /* 0x0000000000097919 */ /* 0x000ee20000000000 */
[----:B------:R-:W-:Y:S01]  /*e610*/  VOTEU.ANY UR4, UPT, PT ;  /* 0x0000000000047886 */ /* 0x000fe200038e0100 */
[----:B------:R-:W4:Y:S01]  /*e620*/  LDC.64 R2, c[0x0][0xc38] ;  /* 0x00030e00ff027b82 */ /* 0x000f220000000a00 */
[----:B--2---:R-:W3:Y:S08]  /*e630*/  FLO.U32 R4, UR4 ;  /* 0x0000000400047d00 */ /* 0x004ef000080e0000 */
        /* <DEDUP_REMOVED lines=8> */
.L_x_12273:
[----:B------:R-:W-:Y:S05]  /*e6c0*/  BSYNC B0 ;  /* 0x0000000000007941 */ /* 0x000fea0003800000 */
.L_x_12272:
[----:B------:R-:W-:Y:S04]  /*e6d0*/  BSSY B0, `(.L_x_12274) ;  /* 0x0000020000007945 */ /* 0x000fe80003800000 */
[----:B------:R-:W-:Y:S05]  /*e6e0*/  @!P6 BRA `(.L_x_12275) ;  /* 0x000000000078e947 */ /* 0x000fea0003800000 */
[----:B------:R-:W-:Y:S01]  /*e6f0*/  IMAD R3, R22, 0x8, R25 ;  /* 0x0000000816037824 */ /* 0x000fe200078e0219 */
[----:B------:R-:W-:-:S04]  /*e700*/  SHF.L.U32 R2, R24, 0x1f, RZ ;  /* 0x0000001f18027819 */ /* 0x000fc800000006ff */
[----:B------:R-:W3:Y:S02]  /*e710*/  SYNCS.PHASECHK.TRANS64.TRYWAIT P0, [R3+URZ+0x16860], R2 ;  /* 0x01686002030075a7 */ /* 0x000ee4000800017f */
[----:B---3--:R-:W-:Y:S05]  /*e720*/  @!P0 BRA `(.L_x_12276) ;  /* 0x0000001400ec8947 */ /* 0x008fea0003800000 */
.L_x_12320:
        /* <DEDUP_REMOVED lines=9> */
.L_x_12277:
        /* <DEDUP_REMOVED lines=16> */
[----:B----4-:R-:W-:Y:S01]  /*e8c0*/  NOP ;  /* 0x0000000000007918 */ /* 0x010fe20000000000 */
.L_x_12275:
[----:B------:R-:W-:Y:S05]  /*e8d0*/  BSYNC B0 ;  /* 0x0000000000007941 */ /* 0x000fea0003800000 */
.L_x_12274:
[----:B------:R-:W-:-:S05]  /*e8e0*/  VIADD R22, R22, 0x1 ;  /* 0x0000000116167836 */ /* 0x000fca0000000000 */
[----:B------:R-:W-:-:S04]  /*e8f0*/  ISETP.NE.AND P0, PT, R22, 0x2, PT ;  /* 0x000000021600780c */ /* 0x000fc80003f05270 */
[----:B--23--:R-:W-:Y:S02]  /*e900*/  SEL R3, RZ, 0x1, P0 ;  /* 0x00000001ff037807 */ /* 0x00cfe40000000000 */
[----:B------:R-:W-:Y:S02]  /*e910*/  SEL R22, R22, RZ, P0 ;  /* 0x000000ff16167207 */ /* 0x000fe40000000000 */
[----:B------:R-:W-:-:S07]  /*e920*/  LOP3.LUT R24, R24, R3, RZ, 0x3c, !PT ;  /* 0x0000000318187212 */ /* 0x000fce00078e3cff */
.L_x_12233:
[----:B------:R-:W-:Y:S05]  /*e930*/  BSYNC B6 ;  /* 0x0000000000067941 */ /* 0x000fea0003800000 */
.L_x_12231:
[----:B------:R-:W-:-:S03]  /*e940*/  UMOV UR4, 0xffffffff ;  /* 0xffffffff00047882 */ /* 0x000fc60000000000 */
[----:B------:R-:W-:Y:S05]  /*e950*/  BRA.DIV UR4, `(.L_x_12278) ;  /* 0x0000001604747947 */ /* 0x000fea000b800000 */
[----:B------:R2:W3:Y:S04]  /*e960*/  SHFL.IDX PT, R5, R16, RZ, 0x1f ;  /* 0x00001fff10057589 */ /* 0x0004e800000e0000 */
[----:B------:R2:W4:Y:S02]  /*e970*/  SHFL.IDX PT, R4, R16, 0x1, 0x1f ;  /* 0x00201f0010047f89 */ /* 0x00052400000e0000 */
.L_x_12324:
        /* <DEDUP_REMOVED lines=8> */
[----:B------:R-:W0:Y:S02]  /*ea00*/  LDC.64 R2, c[0x0][0xc58] ;  /* 0x00031600ff027b82 */ /* 0x000e240000000a00 */
[----:B0-----:R-:W-:-:S06]  /*ea10*/  IMAD.WIDE R2, R7, 0x4, R2 ;  /* 0x0000000407027825 */ /* 0x001fcc00078e0202 */
[----:B------:R0:W5:Y:S02]  /*ea20*/  LDG.E R2, desc[UR38][R2.64] ;  /* 0x0000002602027981 */ /* 0x000164000c1e1900 */
.L_x_12280:
[----:B------:R-:W-:Y:S05]  /*ea30*/  BSYNC B0 ;  /* 0x0000000000007941 */ /* 0x000fea0003800000 */
.L_x_12279:
[----:B------:R-:W-:-:S03]  /*ea40*/  UMOV UR4, 0xffffffff ;  /* 0xffffffff00047882 */ /* 0x000fc60000000000 */
[----:B------:R-:W-:Y:S05]  /*ea50*/  BRA.DIV UR4, `(.L_x_12281) ;  /* 0x0000001604807947 */ /* 0x000fea000b800000 */
[----:B-----5:R-:W0:Y:S01]  /*ea60*/  SHFL.UP PT, R14, R2, 0x1, RZ ;  /* 0x04200000020e7989 */ /* 0x020e2200000e00ff */
        /* <DEDUP_REMOVED lines=20> */
.L_x_12332:
[----:B------:R-:W-:Y:S02]  /*ebb0*/  ULDC UR4, c[0x0][0xc10] ;  /* 0x0003040000047ab9 */ /* 0x000fe40000000800 */
[----:B------:R-:W-:-:S04]  /*ebc0*/  IMAD.U32 R7, RZ, RZ, UR4 ;  /* 0x00000004ff077e24 */ /* 0x000fc8000f8e00ff */
[----:B0-----:R-:W-:-:S04]  /*ebd0*/  IMAD R3, R14, R7, RZ ;  /* 0x000000070e037224 */ /* 0x001fc800078e02ff */
[----:B----4-:R-:W-:-:S05]  /*ebe0*/  IMAD.IADD R6, R4, 0x1, R3 ;  /* 0x0000000104067824 */ /* 0x010fca00078e0203 */
[----:B---3--:R-:W-:-:S13]  /*ebf0*/  ISETP.GT.AND P0, PT, R6, R5, PT ;  /* 0x000000050600720c */ /* 0x008fda0003f04270 */
[----:B------:R-:W-:Y:S05]  /*ec00*/  @P0 BRA `(.L_x_12282) ;  /* 0x0000000000ac0947 */ /* 0x000fea0003800000 */
[----:B------:R-:W0:Y:S02]  /*ec10*/  LDC R0, c[0x0][0xc14] ;  /* 0x00030500ff007b82 */ /* 0x000e240000000800 */
.L_x_12287:
[----:B------:R-:W-:-:S05]  /*ec20*/  VIADD R19, R19, 0x1f ;  /* 0x0000001f13137836 */ /* 0x000fca0000000000 */
[----:B0-----:R-:W-:-:S13]  /*ec30*/  ISETP.GE.AND P0, PT, R19, R0, PT ;  /* 0x000000001300720c */ /* 0x001fda0003f06270 */
[----:B------:R-:W-:Y:S05]  /*ec40*/  @P0 BRA `(.L_x_12283) ;  /* 0x0000000400e00947 */ /* 0x000fea0003800000 */
[C---:B------:R-:W-:Y:S01]  /*ec50*/  ISETP.NE.AND P1, PT, R26.reuse, 0x1f, PT ;  /* 0x0000001f1a00780c */ /* 0x040fe20003f25270 */
[----:B------:R-:W-:Y:S01]  /*ec60*/  BSSY B0, `(.L_x_12284) ;  /* 0x0000008000007945 */ /* 0x000fe20003800000 */
[----:B------:R-:W-:Y:S01]  /*ec70*/  IADD3 R7, R26, R19, RZ ;  /* 0x000000131a077210 */ /* 0x000fe20007ffe0ff */
[----:B------:R-:W-:-:S03]  /*ec80*/  IMAD.MOV.U32 R2, RZ, RZ, RZ ;  /* 0x000000ffff027224 */ /* 0x000fc600078e00ff */
[----:B------:R-:W-:-:S13]  /*ec90*/  ISETP.GE.OR P0, PT, R7, R0, !P1 ;  /* 0x000000000700720c */ /* 0x000fda0004f06670 */
[----:B------:R-:W-:Y:S05]  /*eca0*/  @P0 BRA `(.L_x_12285) ;  /* 0x00000000000c0947 */ /* 0x000fea0003800000 */
[----:B------:R-:W0:Y:S02]  /*ecb0*/  LDC.64 R2, c[0x0][0xc58] ;  /* 0x00031600ff027b82 */ /* 0x000e240000000a00 */
[----:B0-----:R-:W-:-:S06]  /*ecc0*/  IMAD.WIDE R2, R7, 0x4, R2 ;  /* 0x0000000407027825 */ /* 0x001fcc00078e0202 */
[----:B------:R0:W5:Y:S02]  /*ecd0*/  LDG.E R2, desc[UR38][R2.64] ;  /* 0x0000002602027981 */ /* 0x000164000c1e1900 */
.L_x_12285:
[----:B------:R-:W-:Y:S05]  /*ece0*/  BSYNC B0 ;  /* 0x0000000000007941 */ /* 0x000fea0003800000 */
.L_x_12284:
        /* <DEDUP_REMOVED lines=23> */
.L_x_12340:
[----:B------:R-:W-:Y:S02]  /*ee60*/  ULDC UR4, c[0x0][0xc10] ;  /* 0x0003040000047ab9 */ /* 0x000fe40000000800 */
[----:B------:R-:W-:-:S04]  /*ee70*/  IMAD.U32 R7, RZ, RZ, UR4 ;  /* 0x00000004ff077e24 */ /* 0x000fc8000f8e00ff */
[----:B---3--:R-:W-:-:S05]  /*ee80*/  IMAD R3, R14, R7, RZ ;  /* 0x000000070e037224 */ /* 0x008fca00078e02ff */
[----:B------:R-:W-:-:S04]  /*ee90*/  IADD3 R6, R3, R6, RZ ;  /* 0x0000000603067210 */ /* 0x000fc80007ffe0ff */
[----:B------:R-:W-:-:S13]  /*eea0*/  ISETP.GT.AND P0, PT, R6, R5, PT ;  /* 0x000000050600720c */ /* 0x000fda0003f04270 */
[----:B------:R-:W-:Y:S05]  /*eeb0*/  @!P0 BRA `(.L_x_12287) ;  /* 0xfffffffc00588947 */ /* 0x000fea000383ffff */
.L_x_12282:
        /* <DEDUP_REMOVED lines=8> */
.L_x_12344:
[----:B------:R-:W-:Y:S01]  /*ef40*/  ISETP.NE.AND P0, PT, R3, RZ, PT ;  /* 0x000000ff0300720c */ /* 0x000fe20003f05270 */
[----:B------:R-:W-:-:S12]  /*ef50*/  IMAD.MOV.U32 R14, RZ, RZ, RZ ;  /* 0x000000ffff0e7224 */ /* 0x000fd800078e00ff */
[----:B------:R-:W-:Y:S05]  /*ef60*/  @!P0 BRA `(.L_x_12289) ;  /* 0x0000000000108947 */ /* 0x000fea0003800000 */
[----:B------:R-:W-:Y:S01]  /*ef70*/  UMOV UR4, 0xffffffff ;  /* 0xffffffff00047882 */ /* 0x000fe20000000000 */
[----:B------:R-:W-:Y:S02]  /*ef80*/  VIADD R12, R4, 0xffffffff ;  /* 0xffffffff040c7836 */ /* 0x000fe40000000000 */
[----:B------:R-:W-:Y:S05]  /*ef90*/  BRA.DIV UR4, `(.L_x_12290) ;  /* 0x0000001a04187947 */ /* 0x000fea000b800000 */
[----:B------:R0:W0:Y:S02]  /*efa0*/  SHFL.IDX PT, R14, R8, R12, 0x1f ;  /* 0x00001f0c080e7589 */ /* 0x00002400000e0000 */
.L_x_12289:
[----:B---3--:R-:W3:Y:S01]  /*efb0*/  LDC.64 R2, c[0x0][0xc68] ;  /* 0x00031a00ff027b82 */ /* 0x008ee20000000a00 */
[----:B------:R-:W-:-:S04]  /*efc0*/  IMAD.IADD R19, R4, 0x1, R19 ;  /* 0x0000000104137824 */ /* 0x000fc800078e0213 */
[----:B---3--:R-:W-:-:S05]  /*efd0*/  IMAD.WIDE R2, R19, 0x4, R2 ;  /* 0x0000000413027825 */ /* 0x008fca00078e0202 */
[----:B0-----:R0:W4:Y:S01]  /*efe0*/  LDG.E R8, desc[UR38][R2.64] ;  /* 0x0000002602087981 */ /* 0x001122000c1e1900 */
[----:B--2---:R-:W-:-:S05]  /*eff0*/  IMAD R16, R14, R7, R6 ;  /* 0x000000070e107224 */ /* 0x004fca00078e0206 */
[----:B------:R-:W-:Y:S01]  /*f000*/  IADD3 R5, R5, -R16, RZ ;  /* 0x8000001005057210 */ /* 0x000fe20007ffe0ff */
[----:B0-----:R-:W-:Y:S02]  /*f010*/  IMAD.MOV.U32 R2, RZ, RZ, RZ ;  /* 0x000000ffff027224 */ /* 0x001fe400078e00ff */
[----:B----4-:R-:W-:-:S05]  /*f020*/  IMAD R4, R17, R8, RZ ;  /* 0x0000000811047224 */ /* 0x010fca00078e02ff */
        /* <DEDUP_REMOVED lines=34> */
[----:B------:R-:W0:Y:S02]  /*f250*/  F2I.FTZ.U32.TRUNC.NTZ R3, R3 ;  /* 0x0000000300037305 */ /* 0x000e24000021f000 */
[----:B0-----:R-:W-:-:S05]  /*f260*/  IADD3 R11, RZ, -R3, RZ ;  /* 0x80000003ff0b7210 */ /* 0x001fca0007ffe0ff */
        /* <DEDUP_REMOVED lines=22> */
.L_x_12283:
[----:B------:R-:W-:Y:S01]  /*f3d0*/  UMOV UR4, URZ ;  /* 0x0000003f00047c82 */ /* 0x000fe20008000000 */
[----:B------:R-:W-:Y:S01]  /*f3e0*/  UMOV UR5, URZ ;  /* 0x0000003f00057c82 */ /* 0x000fe20008000000 */
[----:B------:R-:W-:Y:S01]  /*f3f0*/  ULDC UR6, c[0x0][0xc14] ;  /* 0x0003050000067ab9 */ /* 0x000fe20000000800 */
[----:B--2---:R-:W-:Y:S02]  /*f400*/  IMAD.MOV.U32 R16, RZ, RZ, R5 ;  /* 0x000000ffff107224 */ /* 0x004fe400078e0005 */
[----:B------:R-:W-:Y:S02]  /*f410*/  IMAD.U32 R17, RZ, RZ, UR4 ;  /* 0x00000004ff117e24 */ /* 0x000fe4000f8e00ff */
[----:B------:R-:W-:Y:S02]  /*f420*/  IMAD.U32 R18, RZ, RZ, UR5 ;  /* 0x00000005ff127e24 */ /* 0x000fe4000f8e00ff */
[----:B------:R-:W-:-:S07]  /*f430*/  IMAD.U32 R19, RZ, RZ, UR6 ;  /* 0x00000006ff137e24 */ /* 0x000fce000f8e00ff */
.L_x_12291:
        /* <DEDUP_REMOVED lines=10> */
.L_x_12227:
        /* <DEDUP_REMOVED lines=12> */
.L_x_12347:
[----:B------:R-:W-:Y:S05]  /*f5a0*/  BSYNC B0 ;  /* 0x0000000000007941 */ /* 0x000fea0003800000 */
.L_x_12293:
[----:B------:R-:W-:-:S03]  /*f5b0*/  UMOV UR4, 0xffffffff ;  /* 0xffffffff00047882 */ /* 0x000fc60000000000 */
[----:B------:R-:W-:Y:S05]  /*f5c0*/  BRA.DIV UR4, `(.L_x_12295) ;  /* 0x0000001204c47947 */ /* 0x000fea000b800000 */
[----:B0-----:R-:W0:Y:S02]  /*f5d0*/  S2R R0, SR_TID.X ;  /* 0x0000000000007919 */ /* 0x001e240000002100 */
[----:B0-----:R-:W-:-:S04]  /*f5e0*/  SHF.R.U32.HI R0, RZ, 0x5, R0 ;  /* 0x00000005ff007819 */ /* 0x001fc80000011600 */
[----:B------:R-:W-:-:S05]  /*f5f0*/  LOP3.LUT R0, R0, 0x3, RZ, 0xc0, !PT ;  /* 0x0000000300007812 */ /* 0x000fca00078ec0ff */
[----:B------:R0:W2:Y:S02]  /*f600*/  SHFL.IDX PT, R14, R0, RZ, 0x1f ;  /* 0x00001fff000e7589 */ /* 0x0000a400000e0000 */
.L_x_12350:
[----:B--2---:R-:W-:Y:S01]  /*f610*/  ISETP.NE.AND P0, PT, R14, RZ, PT ;  /* 0x000000ff0e00720c */ /* 0x004fe20003f05270 */
[----:B------:R-:W-:-:S12]  /*f620*/  BSSY B0, `(.L_x_12296) ;  /* 0x0000024000007945 */ /* 0x000fd80003800000 */
[----:B------:R-:W-:Y:S05]  /*f630*/  @P0 BRA `(.L_x_12297) ;  /* 0x0000000000880947 */ /* 0x000fea0003800000 */
[----:B------:R-:W-:-:S03]  /*f640*/  UMOV UR4, 0xffffffff ;  /* 0xffffffff00047882 */ /* 0x000fc60000000000 */
[----:B------:R-:W-:Y:S05]  /*f650*/  BRA.DIV UR4, `(.L_x_12298) ;  /* 0x0000001204d47947 */ /* 0x000fea000b800000 */
[----:B------:R-:W-:-:S13]  /*f660*/  ELECT P6, URZ, PT ;  /* 0x00000000003f782f */ /* 0x000fda00038c0000 */
.L_x_12353:
[----:B------:R-:W-:Y:S05]  /*f670*/  @!P6 BRA `(.L_x_12297) ;  /* 0x000000000078e947 */ /* 0x000fea0003800000 */
[----:B------:R-:W-:-:S06]  /*f680*/  ULOP3.LUT UR4, UR36, 0x2, URZ, 0xfc, !UPT ;  /* 0x0000000224047892 */ /* 0x000fcc000f8efc3f */
[----:B0-----:R-:W-:-:S05]  /*f690*/  IMAD.U32 R0, RZ, RZ, UR4 ;  /* 0x00000004ff007e24 */ /* 0x001fca000f8e00ff */
[----:B------:R-:W-:-:S13]  /*f6a0*/  ISETP.NE.AND P2, PT, R0, 0x3, PT ;  /* 0x000000030000780c */ /* 0x000fda0003f45270 */
[----:B------:R-:W-:Y:S05]  /*f6b0*/  @!P2 BRA `(.L_x_12299) ;  /* 0x000000000004a947 */ /* 0x000fea0003800000 */
[----:B------:R-:W-:Y:S01]  /*f6c0*/  BPT.TRAP 0x1 ;  /* 0x000000040000795c */ /* 0x000fe20000300000 */
.L_x_12299:
        /* <DEDUP_REMOVED lines=12> */
.L_x_12354:
[----:B------:R-:W2:Y:S02]  /*f790*/  SYNCS.PHASECHK.TRANS64.TRYWAIT P0, [R3+URZ], R0 ;  /* 0x00000000030075a7 */ /* 0x000ea4000800017f */
[----:B--2---:R-:W-:Y:S05]  /*f7a0*/  @!P0 BRA `(.L_x_12301) ;  /* 0x0000001000b48947 */ /* 0x004fea0003800000 */
.L_x_12355:
[----:B------:R-:W-:Y:S05]  /*f7b0*/  @!P2 BRA `(.L_x_12302) ;  /* 0x000000000004a947 */ /* 0x000fea0003800000 */
[----:B------:R-:W-:Y:S01]  /*f7c0*/  BPT.TRAP 0x1 ;  /* 0x000000040000795c */ /* 0x000fe20000300000 */
.L_x_12302:
[----:B--2---:R-:W-:-:S04]  /*f7d0*/  VIADD R3, R9, 0x16860 ;  /* 0x0001686009037836 */ /* 0x004fc80000000000 */
[----:B------:R-:W-:-:S04]  /*f7e0*/  IMAD R5, R22, 0x8, R3 ;  /* 0x0000000816057824 */ /* 0x000fc800078e0203 */
[----:B------:R-:W2:Y:S02]  /*f7f0*/  SYNCS.PHASECHK.TRANS64.TRYWAIT P0, [R5+URZ], R2 ;  /* 0x00000002050075a7 */ /* 0x000ea4000800017f */
[----:B--2---:R-:W-:Y:S05]  /*f800*/  @!P0 BRA `(.L_x_12303) ;  /* 0x0000001000b08947 */ /* 0x004fea0003800000 */
.L_x_12356:
[----:B------:R-:W-:-:S07]  /*f810*/  LEA R3, R4, R3, 0x3 ;  /* 0x0000000304037211 */ /* 0x000fce00078e18ff */
.L_x_12304:
[----:B---3--:R3:W4:Y:S02]  /*f820*/  SYNCS.PHASECHK.TRANS64.TRYWAIT P0, [R3+URZ], R0 ;  /* 0x00000000030075a7 */ /* 0x008724000800017f */
[----:B----4-:R-:W-:Y:S05]  /*f830*/  @!P0 NANOSLEEP.SYNCS 0x989680 ;  /* 0x009896800000895d */ /* 0x010fea0003900000 */
[----:B------:R-:W4:Y:S02]  /*f840*/  @!P0 SYNCS.PHASECHK.TRANS64 P0, [R3+URZ], R0 ;  /* 0x00000000030085a7 */ /* 0x000f24000800007f */
[----:B----4-:R-:W-:Y:S05]  /*f850*/  @!P0 BRA `(.L_x_12304) ;  /* 0xfffffffc00f08947 */ /* 0x010fea000383ffff */
.L_x_12297:
[----:B------:R-:W-:Y:S05]  /*f860*/  BSYNC B0 ;  /* 0x0000000000007941 */ /* 0x000fea0003800000 */
.L_x_12296:
[----:B------:R-:W-:Y:S05]  /*f870*/  EXIT ;  /* 0x000000000000794d */ /* 0x000fea0003800000 */
.L_x_12171:
[----:B0-----:R-:W-:-:S04]  /*f880*/  IMAD.U32 R3, RZ, RZ, UR41 ;  /* 0x00000029ff037e24 */ /* 0x001fc8000f8e00ff */
[----:B------:R0:W1:Y:S03]  /*f890*/  SYNCS.PHASECHK.TRANS64.TRYWAIT P1, [R3+URZ+0x16800], R0 ;  /* 0x01680000030075a7 */ /* 0x000066000802017f */
[----:B-1----:R-:W-:Y:S05]  /*f8a0*/  @!P1 NANOSLEEP.SYNCS 0x989680 ;  /* 0x009896800000995d */ /* 0x002fea0003900000 */
[----:B------:R-:W1:Y:S02]  /*f8b0*/  @!P1 SYNCS.PHASECHK.TRANS64 P1, [R3+URZ+0x16800], R0 ;  /* 0x01680000030095a7 */ /* 0x000e64000802007f */
[----:B-1----:R-:W-:Y:S05]  /*f8c0*/  @!P1 BRA `(.L_x_12171) ;  /* 0xfffffffc00ec9947 */ /* 0x002fea000383ffff */
[----:B------:R-:W-:Y:S05]  /*f8d0*/  BRA `(.L_x_12305) ;  /* 0xffffff1c00847947 */ /* 0x000fea000383ffff */
.L_x_12175:
[----:B-1----:R1:W2:Y:S02]  /*f8e0*/  SYNCS.PHASECHK.TRANS64.TRYWAIT P2, [R0+URZ+0x16830], R3 ;  /* 0x01683003000075a7 */ /* 0x0022a4000804017f */
[----:B--2---:R-:W-:Y:S05]  /*f8f0*/  @!P2 NANOSLEEP.SYNCS 0x989680 ;  /* 0x009896800000a95d */ /* 0x004fea0003900000 */
[----:B------:R-:W2:Y:S02]  /*f900*/  @!P2 SYNCS.PHASECHK.TRANS64 P2, [R0+URZ+0x16830], R3 ;  /* 0x016830030000a5a7 */ /* 0x000ea4000804007f */
[----:B--2---:R-:W-:Y:S05]  /*f910*/  @!P2 BRA `(.L_x_12175) ;  /* 0xfffffffc00f0a947 */ /* 0x004fea000383ffff */
[----:B------:R-:W-:Y:S05]  /*f920*/  BRA `(.L_x_12174) ;  /* 0xffffff1c00ac7947 */ /* 0x000fea000383ffff */
.L_x_12180:
[----:B-1----:R-:W-:-:S04]  /*f930*/  IMAD.U32 R6, RZ, RZ, UR6 ;  /* 0x00000006ff067e24 */ /* 0x002fc8000f8e00ff */
[----:B------:R1:W2:Y:S03]  /*f940*/  SYNCS.PHASECHK.TRANS64.TRYWAIT P2, [R6+URZ+0x16830], R5 ;  /* 0x01683005060075a7 */ /* 0x0002a6000804017f */
[----:B--2---:R-:W-:Y:S05]  /*f950*/  @!P2 NANOSLEEP.SYNCS 0x989680 ;  /* 0x009896800000a95d */ /* 0x004fea0003900000 */
[----:B------:R-:W2:Y:S02]  /*f960*/  @!P2 SYNCS.PHASECHK.TRANS64 P2, [R6+URZ+0x16830], R5 ;  /* 0x016830050600a5a7 */ /* 0x000ea4000804007f */
[----:B--2---:R-:W-:Y:S05]  /*f970*/  @!P2 BRA `(.L_x_12180) ;  /* 0xfffffffc00eca947 */ /* 0x004fea000383ffff */
[----:B------:R-:W-:Y:S05]  /*f980*/  BRA `(.L_x_12177) ;  /* 0xffffff4800507947 */ /* 0x000fea000383ffff */
.L_x_12184:
[----:B-1----:R-:W-:-:S04]  /*f990*/  IMAD.U32 R6, RZ, RZ, UR6 ;  /* 0x00000006ff067e24 */ /* 0x002fc8000f8e00ff */
[----:B------:R1:W2:Y:S03]  /*f9a0*/  SYNCS.PHASECHK.TRANS64.TRYWAIT P2, [R6+URZ+0x16850], R5 ;  /* 0x01685005060075a7 */ /* 0x0002a6000804017f */
[----:B--2---:R-:W-:Y:S05]  /*f9b0*/  @!P2 NANOSLEEP.SYNCS 0x989680 ;  /* 0x009896800000a95d */ /* 0x004fea0003900000 */
[----:B------:R-:W2:Y:S02]  /*f9c0*/  @!P2 SYNCS.PHASECHK.TRANS64 P2, [R6+URZ+0x16850], R5 ;  /* 0x016850050600a5a7 */ /* 0x000ea4000804007f */
[----:B--2---:R-:W-:Y:S05]  /*f9d0*/  @!P2 BRA `(.L_x_12184) ;  /* 0xfffffffc00eca947 */ /* 0x004fea000383ffff */
[----:B------:R-:W-:Y:S05]  /*f9e0*/  BRA `(.L_x_12181) ;  /* 0xffffff4800c07947 */ /* 0x000fea000383ffff */
.L_x_12190:
[----:B-1----:R-:W-:-:S04]  /*f9f0*/  IMAD.U32 R6, RZ, RZ, UR6 ;  /* 0x00000006ff067e24 */ /* 0x002fc8000f8e00ff */
[----:B------:R1:W2:Y:S03]  /*fa00*/  SYNCS.PHASECHK.TRANS64.TRYWAIT P2, [R6+URZ+0x16830], R5 ;  /* 0x01683005060075a7 */ /* 0x0002a6000804017f */
[----:B--2---:R-:W-:Y:S05]  /*fa10*/  @!P2 NANOSLEEP.SYNCS 0x989680 ;  /* 0x009896800000a95d */ /* 0x004fea0003900000 */
[----:B------:R-:W2:Y:S02]  /*fa20*/  @!P2 SYNCS.PHASECHK.TRANS64 P2, [R6+URZ+0x16830], R5 ;  /* 0x016830050600a5a7 */ /* 0x000ea4000804007f */
[----:B--2---:R-:W-:Y:S05]  /*fa30*/  @!P2 BRA `(.L_x_12190) ;  /* 0xfffffffc00eca947 */ /* 0x004fea000383ffff */
[----:B------:R-:W-:Y:S05]  /*fa40*/  BRA `(.L_x_12187) ;  /* 0xffffff7400987947 */ /* 0x000fea000383ffff */
.L_x_12194:
[----:B-1----:R-:W-:-:S04]  /*fa50*/  IMAD.U32 R6, RZ, RZ, UR6 ;  /* 0x00000006ff067e24 */ /* 0x002fc8000f8e00ff */
[----:B------:R1:W2:Y:S03]  /*fa60*/  SYNCS.PHASECHK.TRANS64.TRYWAIT P2, [R6+URZ+0x16850], R5 ;  /* 0x01685005060075a7 */ /* 0x0002a6000804017f */
[----:B--2---:R-:W-:Y:S05]  /*fa70*/  @!P2 NANOSLEEP.SYNCS 0x989680 ;  /* 0x009896800000a95d */ /* 0x004fea0003900000 */
[----:B------:R-:W2:Y:S02]  /*fa80*/  @!P2 SYNCS.PHASECHK.TRANS64 P2, [R6+URZ+0x16850], R5 ;  /* 0x016850050600a5a7 */ /* 0x000ea4000804007f */
[----:B--2---:R-:W-:Y:S05]  /*fa90*/  @!P2 BRA `(.L_x_12194) ;  /* 0xfffffffc00eca947 */ /* 0x004fea000383ffff */
[----:B------:R-:W-:Y:S05]  /*faa0*/  BRA `(.L_x_12191) ;  /* 0xffffff7800087947 */ /* 0x000fea000383ffff */
.L_x_12199:
[----:B-1----:R-:W-:-:S04]  /*fab0*/  IMAD.U32 R4, RZ, RZ, UR5 ;  /* 0x00000005ff047e24 */ /* 0x002fc8000f8e00ff */
[----:B------:R1:W2:Y:S03]  /*fac0*/  SYNCS.PHASECHK.TRANS64.TRYWAIT P0, [R4+URZ+0x16850], R3 ;  /* 0x01685003040075a7 */ /* 0x0002a6000800017f */
[----:B--2---:R-:W-:Y:S05]  /*fad0*/  @!P0 NANOSLEEP.SYNCS 0x989680 ;  /* 0x009896800000895d */ /* 0x004fea0003900000 */
[----:B------:R-:W2:Y:S02]  /*fae0*/  @!P0 SYNCS.PHASECHK.TRANS64 P0, [R4+URZ+0x16850], R3 ;  /* 0x01685003040085a7 */ /* 0x000ea4000800007f */
[----:B--2---:R-:W-:Y:S05]  /*faf0*/  @!P0 BRA `(.L_x_12199) ;  /* 0xfffffffc00ec8947 */ /* 0x004fea000383ffff */
[----:B------:R-:W-:Y:S05]  /*fb00*/  BRA `(.L_x_12198) ;  /* 0xffffff9800707947 */ /* 0x000fea000383ffff */
.L_x_12238:
        /* <DEDUP_REMOVED lines=11> */
.L_x_12307:
[----:B------:R-:W-:Y:S05]  /*fbc0*/  BSYNC B0 ;  /* 0x0000000000007941 */ /* 0x000fea0003800000 */
.L_x_12306:
[----:B------:R-:W-:Y:S05]  /*fbd0*/  BRA `(.L_x_12308) ;  /* 0xffffffd000907947 */ /* 0x000fea000383ffff */
.L_x_12239:
[----:B------:R-:W-:Y:S01]  /*fbe0*/  BSSY B0, `(.L_x_12309) ;  /* 0x0000006000007945 */ /* 0x000fe20003800000 */
[----:B------:R-:W-:-:S07]  /*fbf0*/  IMAD.MOV.U32 R15, RZ, RZ, -0x1 ;  /* 0xffffffffff0f7424 */ /* 0x000fce00078e00ff */
[----:B-1----:R-:W-:Y:S05]  /*fc00*/  WARPSYNC.COLLECTIVE R15, `(.L_x_12310) ;  /* 0x000000000f0c7348 */ /* 0x002fea0003c00000 */
[----:B------:R-:W-:Y:S02]  /*fc10*/  ELECT P6, UR62, PT ;  /* 0x00000000003e782f */ /* 0x000fe400038c0000 */
[----:B------:R-:W-:Y:S01]  /*fc20*/  MOV R14, UR62 ;  /* 0x0000003e000e7c02 */ /* 0x000fe20008000f00 */
[----:B-1----:R-:W-:Y:S10]  /*fc30*/  ENDCOLLECTIVE ;  /* 0x000000000000791b */ /* 0x002ff40003800000 */
.L_x_12310:
[----:B------:R-:W-:Y:S05]  /*fc40*/  BSYNC B0 ;  /* 0x0000000000007941 */ /* 0x000fea0003800000 */
.L_x_12309:
[----:B------:R-:W-:Y:S05]  /*fc50*/  BRA `(.L_x_12311) ;  /* 0xffffffd000807947 */ /* 0x000fea000383ffff */
.L_x_12242:
[----:B--2---:R2:W3:Y:S02]  /*fc60*/  SYNCS.PHASECHK.TRANS64.TRYWAIT P0, [R5+URZ+0x16840], R4 ;  /* 0x01684004050075a7 */ /* 0x0044e4000800017f */
[----:B---3--:R-:W-:Y:S05]  /*fc70*/  @!P0 NANOSLEEP.SYNCS 0x989680 ;  /* 0x009896800000895d */ /* 0x008fea0003900000 */
[----:B------:R-:W3:Y:S02]  /*fc80*/  @!P0 SYNCS.PHASECHK.TRANS64 P0, [R5+URZ+0x16840], R4 ;  /* 0x01684004050085a7 */ /* 0x000ee4000800007f */
[----:B---3--:R-:W-:Y:S05]  /*fc90*/  @!P0 BRA `(.L_x_12242) ;  /* 0xfffffffc00f08947 */ /* 0x008fea000383ffff */
[----:B------:R-:W-:Y:S05]  /*fca0*/  BRA `(.L_x_12312) ;  /* 0xffffffd000d47947 */ /* 0x000fea000383ffff */
.L_x_12245:
[----:B--2---:R2:W3:Y:S02]  /*fcb0*/  SYNCS.PHASECHK.TRANS64.TRYWAIT P0, [R25+URZ+0x16820], R4 ;  /* 0x01682004190075a7 */ /* 0x0044e4000800017f */
[----:B---3--:R-:W-:Y:S05]  /*fcc0*/  @!P0 NANOSLEEP.SYNCS 0x989680 ;  /* 0x009896800000895d */ /* 0x008fea0003900000 */
[----:B------:R-:W3:Y:S02]  /*fcd0*/  @!P0 SYNCS.PHASECHK.TRANS64 P0, [R25+URZ+0x16820], R4 ;  /* 0x01682004190085a7 */ /* 0x000ee4000800007f */
[----:B---3--:R-:W-:Y:S05]  /*fce0*/  @!P0 BRA `(.L_x_12245) ;  /* 0xfffffffc00f08947 */ /* 0x008fea000383ffff */
[----:B------:R-:W-:Y:S05]  /*fcf0*/  BRA `(.L_x_12313) ;  /* 0xffffffd400947947 */ /* 0x000fea000383ffff */
.L_x_12253:
[----:B0-----:R0:W2:Y:S02]  /*fd00*/  SYNCS.PHASECHK.TRANS64.TRYWAIT P0, [R3+URZ+0x16840], R2 ;  /* 0x01684002030075a7 */ /* 0x0010a4000800017f */
[----:B--2---:R-:W-:Y:S05]  /*fd10*/  @!P0 NANOSLEEP.SYNCS 0x989680 ;  /* 0x009896800000895d */ /* 0x004fea0003900000 */
[----:B------:R-:W2:Y:S02]  /*fd20*/  @!P0 SYNCS.PHASECHK.TRANS64 P0, [R3+URZ+0x16840], R2 ;  /* 0x01684002030085a7 */ /* 0x000ea4000800007f */
[----:B--2---:R-:W-:Y:S05]  /*fd30*/  @!P0 BRA `(.L_x_12253) ;  /* 0xfffffffc00f08947 */ /* 0x004fea000383ffff */
[----:B------:R-:W-:Y:S05]  /*fd40*/  BRA `(.L_x_12314) ;  /* 0xffffffd800307947 */ /* 0x000fea000383ffff */
.L_x_12255:
[----:B0-----:R0:W2:Y:S02]  /*fd50*/  SYNCS.PHASECHK.TRANS64.TRYWAIT P0, [R2+URZ+0x60], R5 ;  /* 0x00006005020075a7 */ /* 0x0010a4000800017f */
[----:B--2---:R-:W-:Y:S05]  /*fd60*/  @!P0 NANOSLEEP.SYNCS 0x989680 ;  /* 0x009896800000895d */ /* 0x004fea0003900000 */
[----:B------:R-:W2:Y:S02]  /*fd70*/  @!P0 SYNCS.PHASECHK.TRANS64 P0, [R2+URZ+0x60], R5 ;  /* 0x00006005020085a7 */ /* 0x000ea4000800007f */
[----:B--2---:R-:W-:Y:S05]  /*fd80*/  @!P0 BRA `(.L_x_12255) ;  /* 0xfffffffc00f08947 */ /* 0x004fea000383ffff */
[----:B------:R-:W-:Y:S05]  /*fd90*/  BRA `(.L_x_12315) ;  /* 0xffffffd800947947 */ /* 0x000fea000383ffff */
.L_x_12260:
[----:B--2---:R2:W3:Y:S02]  /*fda0*/  SYNCS.PHASECHK.TRANS64.TRYWAIT P0, [R3+URZ+0x16840], R2 ;  /* 0x01684002030075a7 */ /* 0x0044e4000800017f */
[----:B---3--:R-:W-:Y:S05]  /*fdb0*/  @!P0 NANOSLEEP.SYNCS 0x989680 ;  /* 0x009896800000895d */ /* 0x008fea0003900000 */
[----:B------:R-:W3:Y:S02]  /*fdc0*/  @!P0 SYNCS.PHASECHK.TRANS64 P0, [R3+URZ+0x16840], R2 ;  /* 0x01684002030085a7 */ /* 0x000ee4000800007f */
[----:B---3--:R-:W-:Y:S05]  /*fdd0*/  @!P0 BRA `(.L_x_12260) ;  /* 0xfffffffc00f08947 */ /* 0x008fea000383ffff */
[----:B------:R-:W-:Y:S05]  /*fde0*/  BRA `(.L_x_12316) ;  /* 0xffffffdc00987947 */ /* 0x000fea000383ffff */
.L_x_12262:
[----:B0-----:R0:W2:Y:S02]  /*fdf0*/  SYNCS.PHASECHK.TRANS64.TRYWAIT P1, [R3+URZ+0x60], R24 ;  /* 0x00006018030075a7 */ /* 0x0010a4000802017f */
[----:B--2---:R-:W-:Y:S05]  /*fe00*/  @!P1 NANOSLEEP.SYNCS 0x989680 ;  /* 0x009896800000995d */ /* 0x004fea0003900000 */
[----:B------:R-:W2:Y:S02]  /*fe10*/  @!P1 SYNCS.PHASECHK.TRANS64 P1, [R3+URZ+0x60], R24 ;  /* 0x00006018030095a7 */ /* 0x000ea4000802007f */
[----:B--2---:R-:W-:Y:S05]  /*fe20*/  @!P1 BRA `(.L_x_12262) ;  /* 0xfffffffc00f09947 */ /* 0x004fea000383ffff */
[----:B------:R-:W-:Y:S05]  /*fe30*/  BRA `(.L_x_12317) ;  /* 0xffffffdc00fc7947 */ /* 0x000fea000383ffff */
.L_x_12267:
[----:B--2---:R2:W3:Y:S02]  /*fe40*/  SYNCS.PHASECHK.TRANS64.TRYWAIT P0, [R2+URZ+0x16840], R3 ;  /* 0x01684003020075a7 */ /* 0x0044e4000800017f */
[----:B---3--:R-:W-:Y:S05]  /*fe50*/  @!P0 NANOSLEEP.SYNCS 0x989680 ;  /* 0x009896800000895d */ /* 0x008fea0003900000 */
[----:B------:R-:W3:Y:S02]  /*fe60*/  @!P0 SYNCS.PHASECHK.TRANS64 P0, [R2+URZ+0x16840], R3 ;  /* 0x01684003020085a7 */ /* 0x000ee4000800007f */
[----:B---3--:R-:W-:Y:S05]  /*fe70*/  @!P0 BRA `(.L_x_12267) ;  /* 0xfffffffc00f08947 */ /* 0x008fea000383ffff */
[----:B------:R-:W-:Y:S05]  /*fe80*/  BRA `(.L_x_12318) ;  /* 0xffffffe000d87947 */ /* 0x000fea000383ffff */
.L_x_12269:
[----:B0-----:R0:W2:Y:S02]  /*fe90*/  SYNCS.PHASECHK.TRANS64.TRYWAIT P1, [R2+URZ+0x60], R3 ;  /* 0x00006003020075a7 */ /* 0x0010a4000802017f */
[----:B--2---:R-:W-:Y:S05]  /*fea0*/  @!P1 NANOSLEEP.SYNCS 0x989680 ;  /* 0x009896800000995d */ /* 0x004fea0003900000 */
[----:B------:R-:W2:Y:S02]  /*feb0*/  @!P1 SYNCS.PHASECHK.TRANS64 P1, [R2+URZ+0x60], R3 ;  /* 0x00006003020095a7 */ /* 0x000ea4000802007f */
[----:B--2---:R-:W-:Y:S05]  /*fec0*/  @!P1 BRA `(.L_x_12269) ;  /* 0xfffffffc00f09947 */ /* 0x004fea000383ffff */
[----:B------:R-:W-:Y:S05]  /*fed0*/  BRA `(.L_x_12319) ;  /* 0xffffffe400407947 */ /* 0x000fea000383ffff */
.L_x_12276:
[----:B---3--:R3:W4:Y:S02]  /*fee0*/  SYNCS.PHASECHK.TRANS64.TRYWAIT P0, [R3+URZ+0x16860], R2 ;  /* 0x01686002030075a7 */ /* 0x008724000800017f */
[----:B----4-:R-:W-:Y:S05]  /*fef0*/  @!P0 NANOSLEEP.SYNCS 0x989680 ;  /* 0x009896800000895d */ /* 0x010fea0003900000 */
[----:B------:R-:W4:Y:S02]  /*ff00*/  @!P0 SYNCS.PHASECHK.TRANS64 P0, [R3+URZ+0x16860], R2 ;  /* 0x01686002030085a7 */ /* 0x000f24000800007f */
[----:B----4-:R-:W-:Y:S05]  /*ff10*/  @!P0 BRA `(.L_x_12276) ;  /* 0xfffffffc00f08947 */ /* 0x010fea000383ffff */
[----:B------:R-:W-:Y:S05]  /*ff20*/  BRA `(.L_x_12320) ;  /* 0xffffffe800007947 */ /* 0x000fea000383ffff */
.L_x_12278:
        /* <DEDUP_REMOVED lines=8> */
.L_x_12322:
[----:B------:R-:W-:Y:S05]  /*ffb0*/  BSYNC B0 ;  /* 0x0000000000007941 */ /* 0x000fea0003800000 */
.L_x_12321:
        /* <DEDUP_REMOVED lines=8> */
.L_x_12323:
[----:B------:R-:W-:Y:S01]  /*10040*/  IMAD.MOV.U32 R4, RZ, RZ, R14 ;  /* 0x000000ffff047224 */ /* 0x000fe200078e000e */
[----:B------:R-:W-:Y:S06]  /*10050*/  BRA `(.L_x_12324) ;  /* 0xffffffe800487947 */ /* 0x000fec000383ffff */
.L_x_12281:
        /* <DEDUP_REMOVED lines=8> */
.L_x_12326:
[----:B------:R-:W-:Y:S05]  /*100e0*/  BSYNC B0 ;  /* 0x0000000000007941 */ /* 0x000fea0003800000 */
.L_x_12325:
        /* <DEDUP_REMOVED lines=10> */
.L_x_12327:
        /* <DEDUP_REMOVED lines=8> */
.L_x_12328:
        /* <DEDUP_REMOVED lines=8> */
.L_x_12329:
        /* <DEDUP_REMOVED lines=8> */
.L_x_12330:
        /* <DEDUP_REMOVED lines=8> */
.L_x_12331:
[----:B------:R-:W-:Y:S05]  /*10390*/  BRA `(.L_x_12332) ;  /* 0xffffffe800047947 */ /* 0x000fea000383ffff */
.L_x_12286:
        /* <DEDUP_REMOVED lines=8> */
.L_x_12334:
[----:B------:R-:W-:Y:S05]  /*10420*/  BSYNC B0 ;  /* 0x0000000000007941 */ /* 0x000fea0003800000 */
.L_x_12333:
        /* <DEDUP_REMOVED lines=10> */
.L_x_12335:
        /* <DEDUP_REMOVED lines=8> */
.L_x_12336:
        /* <DEDUP_REMOVED lines=8> */
.L_x_12337:
        /* <DEDUP_REMOVED lines=8> */
.L_x_12338:
        /* <DEDUP_REMOVED lines=8> */
.L_x_12339:
[----:B------:R-:W-:Y:S05]  /*106d0*/  BRA `(.L_x_12340) ;  /* 0xffffffe400e07947 */ /* 0x000fea000383ffff */
.L_x_12288:
[----:B------:R-:W-:Y:S01]  /*106e0*/  BSSY B0, `(.L_x_12341) ;  /* 0x0000006000007945 */ /* 0x000fe20003800000 */
[----:B------:R-:W-:Y:S02]  /*106f0*/  PLOP3.LUT P6, PT, P6, PT, PT, 0x8, 0x0 ;  /* 0x000000000000781c */ /* 0x000fe400037ce170 */
[----:B------:R-:W-:-:S11]  /*10700*/  MOV R15, 0xffffffff ;  /* 0xffffffff000f7802 */ /* 0x000fd60000000f00 */
[----:B012---:R-:W-:Y:S05]  /*10710*/  WARPSYNC.COLLECTIVE R15, `(.L_x_12342) ;  /* 0x000000000f087348 */ /* 0x007fea0003c00000 */
[----:B------:R-:W-:Y:S01]  /*10720*/  VOTE.ANY R14, PT, P6 ;  /* 0x00000000000e7806 */ /* 0x000fe200030e0100 */
[----:B012---:R-:W-:Y:S06]  /*10730*/  ENDCOLLECTIVE ;  /* 0x000000000000791b */ /* 0x007fec0003800000 */
.L_x_12342:
[----:B------:R-:W-:Y:S05]  /*10740*/  BSYNC B0 ;  /* 0x0000000000007941 */ /* 0x000fea0003800000 */
.L_x_12341:
        /* <DEDUP_REMOVED lines=9> */
.L_x_12343:
[----:B------:R-:W-:Y:S01]  /*107e0*/  IMAD.MOV.U32 R17, RZ, RZ, R14 ;  /* 0x000000ffff117224 */ /* 0x000fe200078e000e */
[----:B------:R-:W-:Y:S06]  /*107f0*/  BRA `(.L_x_12344) ;  /* 0xffffffe400d07947 */ /* 0x000fec000383ffff */
.L_x_12290:
[----:B------:R-:W-:Y:S01]  /*10800*/  BSSY B0, `(.L_x_12345) ;  /* 0x0000007000007945 */ /* 0x000fe20003800000 */
[----:B------:R-:W-:Y:S01]  /*10810*/  IMAD.MOV.U32 R13, RZ, RZ, R8 ;  /* 0x000000ffff0d7224 */ /* 0x000fe200078e0008 */
[----:B------:R-:W-:Y:S01]  /*10820*/  MOV R11, 0x1f ;  /* 0x0000001f000b7802 */ /* 0x000fe20000000f00 */
[----:B------:R-:W-:-:S07]  /*10830*/  IMAD.MOV.U32 R15, RZ, RZ, -0x1 ;  /* 0xffffffffff0f7424 */ /* 0x000fce00078e00ff */
[----:B01234-:R-:W-:Y:S05]  /*10840*/  WARPSYNC.COLLECTIVE R15, `(.L_x_12346) ;  /* 0x000000000f087348 */ /* 0x01ffea0003c00000 */
[----:B------:R0:W0:Y:S02]  /*10850*/  SHFL.IDX P6, R14, R13, R12, R11 ;  /* 0x0000000c0d0e7389 */ /* 0x00002400000c000b */
[----:B01234-:R-:W-:Y:S01]  /*10860*/  ENDCOLLECTIVE ;  /* 0x000000000000791b */ /* 0x01ffe20003800000 */
.L_x_12346:
[----:B------:R-:W-:Y:S05]  /*10870*/  BSYNC B0 ;  /* 0x0000000000007941 */ /* 0x000fea0003800000 */
.L_x_12345:
[----:B------:R-:W-:Y:S05]  /*10880*/  BRA `(.L_x_12289) ;  /* 0xffffffe400c87947 */ /* 0x000fea000383ffff */
.L_x_12294:
[----:B0-----:R0:W2:Y:S02]  /*10890*/  SYNCS.PHASECHK.TRANS64.TRYWAIT P0, [R9+URZ+0x16820], R0 ;  /* 0x01682000090075a7 */ /* 0x0010a4000800017f */
[----:B--2---:R-:W-:Y:S05]  /*108a0*/  @!P0 NANOSLEEP.SYNCS 0x989680 ;  /* 0x009896800000895d */ /* 0x004fea0003900000 */
[----:B------:R-:W2:Y:S02]  /*108b0*/  @!P0 SYNCS.PHASECHK.TRANS64 P0, [R9+URZ+0x16820], R0 ;  /* 0x01682000090085a7 */ /* 0x000ea4000800007f */
[----:B--2---:R-:W-:Y:S05]  /*108c0*/  @!P0 BRA `(.L_x_12294) ;  /* 0xfffffffc00f08947 */ /* 0x004fea000383ffff */
[----:B------:R-:W-:Y:S05]  /*108d0*/  BRA `(.L_x_12347) ;  /* 0xffffffec00307947 */ /* 0x000fea000383ffff */
.L_x_12295:
        /* <DEDUP_REMOVED lines=11> */
.L_x_12349:
[----:B------:R-:W-:Y:S05]  /*10990*/  BSYNC B0 ;  /* 0x0000000000007941 */ /* 0x000fea0003800000 */
.L_x_12348:
[----:B------:R-:W-:Y:S05]  /*109a0*/  BRA `(.L_x_12350) ;  /* 0xffffffec00187947 */ /* 0x000fea000383ffff */
.L_x_12298:
[----:B------:R-:W-:Y:S01]  /*109b0*/  BSSY B1, `(.L_x_12351) ;  /* 0x0000006000017945 */ /* 0x000fe20003800000 */
[----:B------:R-:W-:-:S07]  /*109c0*/  IMAD.MOV.U32 R15, RZ, RZ, -0x1 ;  /* 0xffffffffff0f7424 */ /* 0x000fce00078e00ff */
[----:B01----:R-:W-:Y:S05]  /*109d0*/  WARPSYNC.COLLECTIVE R15, `(.L_x_12352) ;  /* 0x000000000f0c7348 */ /* 0x003fea0003c00000 */
[----:B------:R-:W-:Y:S02]  /*109e0*/  ELECT P6, UR62, PT ;  /* 0x00000000003e782f */ /* 0x000fe400038c0000 */
[----:B------:R-:W-:Y:S01]  /*109f0*/  MOV R14, UR62 ;  /* 0x0000003e000e7c02 */ /* 0x000fe20008000f00 */
[----:B01----:R-:W-:Y:S10]  /*10a00*/  ENDCOLLECTIVE ;  /* 0x000000000000791b */ /* 0x003ff40003800000 */
.L_x_12352:
[----:B------:R-:W-:Y:S05]  /*10a10*/  BSYNC B1 ;  /* 0x0000000000017941 */ /* 0x000fea0003800000 */
.L_x_12351:
[----:B------:R-:W-:Y:S05]  /*10a20*/  BRA `(.L_x_12353) ;  /* 0xffffffec00107947 */ /* 0x000fea000383ffff */
.L_x_12300:
[----:B0-----:R0:W2:Y:S02]  /*10a30*/  SYNCS.PHASECHK.TRANS64.TRYWAIT P0, [R7+URZ], R2 ;  /* 0x00000002070075a7 */ /* 0x0010a4000800017f */
[----:B--2---:R-:W-:Y:S05]  /*10a40*/  @!P0 NANOSLEEP.SYNCS 0x989680 ;  /* 0x009896800000895d */ /* 0x004fea0003900000 */
[----:B------:R-:W2:Y:S02]  /*10a50*/  @!P0 SYNCS.PHASECHK.TRANS64 P0, [R7+URZ], R2 ;  /* 0x00000002070085a7 */ /* 0x000ea4000800007f */
[----:B--2---:R-:W-:Y:S05]  /*10a60*/  @!P0 BRA `(.L_x_12300) ;  /* 0xfffffffc00f08947 */ /* 0x004fea000383ffff */
[----:B------:R-:W-:Y:S05]  /*10a70*/  BRA `(.L_x_12354) ;  /* 0xffffffec00447947 */ /* 0x000fea000383ffff */
.L_x_12301:
[----:B--2---:R2:W3:Y:S02]  /*10a80*/  SYNCS.PHASECHK.TRANS64.TRYWAIT P0, [R3+URZ], R0 ;  /* 0x00000000030075a7 */ /* 0x0044e4000800017f */
[----:B---3--:R-:W-:Y:S05]  /*10a90*/  @!P0 NANOSLEEP.SYNCS 0x989680 ;  /* 0x009896800000895d */ /* 0x008fea0003900000 */
[----:B------:R-:W3:Y:S02]  /*10aa0*/  @!P0 SYNCS.PHASECHK.TRANS64 P0, [R3+URZ], R0 ;  /* 0x00000000030085a7 */ /* 0x000ee4000800007f */
[----:B---3--:R-:W-:Y:S05]  /*10ab0*/  @!P0 BRA `(.L_x_12301) ;  /* 0xfffffffc00f08947 */ /* 0x008fea000383ffff */
[----:B------:R-:W-:Y:S05]  /*10ac0*/  BRA `(.L_x_12355) ;  /* 0xffffffec00387947 */ /* 0x000fea000383ffff */
.L_x_12303:
[----:B--2---:R2:W3:Y:S02]  /*10ad0*/  SYNCS.PHASECHK.TRANS64.TRYWAIT P0, [R5+URZ], R2 ;  /* 0x00000002050075a7 */ /* 0x0044e4000800017f */
[----:B---3--:R-:W-:Y:S05]  /*10ae0*/  @!P0 NANOSLEEP.SYNCS 0x989680 ;  /* 0x009896800000895d */ /* 0x008fea0003900000 */
[----:B------:R-:W3:Y:S02]  /*10af0*/  @!P0 SYNCS.PHASECHK.TRANS64 P0, [R5+URZ], R2 ;  /* 0x00000002050085a7 */ /* 0x000ee4000800007f */
[----:B---3--:R-:W-:Y:S05]  /*10b00*/  @!P0 BRA `(.L_x_12303) ;  /* 0xfffffffc00f08947 */ /* 0x008fea000383ffff */
[----:B------:R-:W-:Y:S05]  /*10b10*/  BRA `(.L_x_12356) ;  /* 0xffffffec003c7947 */ /* 0x000fea000383ffff */
.L_x_12357:
        /* <DEDUP_REMOVED lines=14> */
.L_x_12792:


//--------------------- .text._ZN7cutlass13device_kernelIN5flash11enable_sm90INS1_16FlashAttnFwdSm90INS1_25CollectiveMainloopFwdSm90ILi2EN4cute5tupleIJNS5_1CILi1EEES8_S8_EEENS6_IJNS7_ILi192EEENS7_ILi128EEENS7_ILi64EEEEEELi64ENS_6half_tEfNS_4arch4Sm90ELb1ELb0ELb1ELb1ELb0ELb1ELb0ELb1ELb1ELb0ELb0ELb0EEENS1_21CollectiveEpilogueFwdINS6_IJSA_SC_SB_EEES9_SE_SG_Li384ELb1ELb0ELb0ELb0EEENS1_36VarlenDynamicPersistentTileSchedulerILi192ELi128ELi384ELi32ELb0ELb0ELb1ELb1ELb1ELb1EEEEEEEEEvNT_6ParamsE --------------------------
	.section	.text._ZN7cutlass13device_kernelIN5flash11enable_sm90INS1_16FlashAttnFwdSm90INS1_25CollectiveMainloopFwdSm90ILi2EN4cute5tupleIJNS5_1CILi1EEES8_S8_EEENS6_IJNS7_ILi192EEENS7_ILi128EEENS7_ILi64EEEEEELi64ENS_6half_tEfNS_4arch4Sm90ELb1ELb0ELb1ELb1ELb0ELb1ELb0ELb1ELb1ELb0ELb0ELb0EEENS1_21CollectiveEpilogueFwdINS6_IJSA_SC_SB_EEES9_SE_SG_Li384ELb1ELb0ELb0ELb0EEENS1_36VarlenDynamicPersistentTileSchedulerILi192ELi128ELi384ELi32ELb0ELb0ELb1ELb1ELb1ELb1EEEEEEEEEvNT_6ParamsE,"ax",@progbits
	.align	128
.text._ZN7cutlass13device_kernelIN5flash11enable_sm90INS1_16FlashAttnFwdSm90INS1_25CollectiveMainloopFwdSm90ILi2EN4cute5tupleIJNS5_1CILi1EEES8_S8_EEENS6_IJNS7_ILi192EEENS7_ILi128EEENS7_ILi64EEEEEELi64ENS_6half_tEfNS_4arch4Sm90ELb1ELb0ELb1ELb1ELb0ELb1ELb0ELb1ELb1ELb0ELb0ELb0EEENS1_21CollectiveEpilogueFwdINS6_IJSA_SC_SB_EEES9_SE_SG_Li384ELb1ELb0ELb0ELb0EEENS1_36VarlenDynamicPersistentTileSchedulerILi192ELi128ELi384ELi32ELb0ELb0ELb1ELb1ELb1ELb1EEEEEEEEEvNT_6ParamsE:
        .type           _ZN7cutlass13device_kernelIN5flash11enable_sm90INS1_16FlashAttnFwdSm90INS1_25CollectiveMainloopFwdSm90ILi2EN4cute5tupleIJNS5_1CILi1EEES8_S8_EEENS6_IJNS7_ILi192EEENS7_ILi128EEENS7_ILi64EEEEEELi64ENS_6half_tEfNS_4arch4Sm90ELb1ELb0ELb1ELb1ELb0ELb1ELb0ELb1ELb1ELb0ELb0ELb0EEENS1_21CollectiveEpilogueFwdINS6_IJSA_SC_SB_EEES9_SE_SG_Li384ELb1ELb0ELb0ELb0EEENS1_36VarlenDynamicPersistentTileSchedulerILi192ELi128ELi384ELi32ELb0ELb0ELb1ELb1ELb1ELb1EEEEEEEEEvNT_6ParamsE,@function
        .size           _ZN7cutlass13device_kernelIN5flash11enable_sm90INS1_16FlashAttnFwdSm90INS1_25CollectiveMainloopFwdSm90ILi2EN4cute5tupleIJNS5_1CILi1EEES8_S8_EEENS6_IJNS7_ILi192EEENS7_ILi128EEENS7_ILi64EEEEEELi64ENS_6half_tEfNS_4arch4Sm90ELb1ELb0ELb1ELb1ELb0ELb1ELb0ELb1ELb1ELb0ELb0ELb0EEENS1_21CollectiveEpilogueFwdINS6_IJSA_SC_SB_EEES9_SE_SG_Li384ELb1ELb0ELb0ELb0EEENS1_36VarlenDynamicPersistentTileSchedulerILi192ELi128ELi384ELi32ELb0ELb0ELb1ELb1ELb1ELb1EEEEEEEEEvNT_6ParamsE,(.L_x_12793 - _ZN7cutlass13device_kernelIN5flash11enable_sm90INS1_16FlashAttnFwdSm90INS1_25CollectiveMainloopFwdSm90ILi2EN4cute5tupleIJNS5_1CILi1EEES8_S8_EEENS6_IJNS7_ILi192EEENS7_ILi128EEENS7_ILi64EEEEEELi64ENS_6half_tEfNS_4arch4Sm90ELb1ELb0ELb1ELb1ELb0ELb1ELb0ELb1ELb1ELb0ELb0ELb0EEENS1_21CollectiveEpilogueFwdINS6_IJSA_SC_SB_EEES9_SE_SG_Li384ELb1ELb0ELb0ELb0EEENS1_36VarlenDynamicPersistentTileSchedulerILi192ELi128ELi384ELi32ELb0ELb0ELb1ELb1ELb1ELb1EEEEEEEEEvNT_6ParamsE)
        .other          _ZN7cutlass13device_kernelIN5flash11enable_sm90INS1_16FlashAttnFwdSm90INS1_25CollectiveMainloopFwdSm90ILi2EN4cute5tupleIJNS5_1CILi1EEES8_S8_EEENS6_IJNS7_ILi192EEENS7_ILi128EEENS7_ILi64EEEEEELi64ENS_6half_tEfNS_4arch4Sm90ELb1ELb0ELb1ELb1ELb0ELb1ELb0ELb1ELb1ELb0ELb0ELb0EEENS1_21CollectiveEpilogueFwdINS6_IJSA_SC_SB_EEES9_SE_SG_Li384ELb1ELb0ELb0ELb0EEENS1_36VarlenDynamicPersistentTileSchedulerILi192ELi128ELi384ELi32ELb0ELb0ELb1ELb1ELb1ELb1EEEEEEEEEvNT_6ParamsE,@"STO_CUDA_ENTRY STV_DEFAULT"
_ZN7cutlass13device_kernelIN5flash11enable_sm90INS1_16FlashAttnFwdSm90INS1_25CollectiveMainloopFwdSm90ILi2EN4cute5tupleIJNS5_1CILi1EEES8_S8_EEENS6_IJNS7_ILi192EEENS7_ILi128EEENS7_ILi64EEEEEELi64ENS_6half_tEfNS_4arch4Sm90ELb1ELb0ELb1ELb1ELb0ELb1ELb0ELb1ELb1ELb0ELb0ELb0EEENS1_21CollectiveEpilogueFwdINS6_IJSA_SC_SB_EEES9_SE_SG_Li384ELb1ELb0ELb0ELb0EEENS1_36VarlenDynamicPersistentTileSchedulerILi192ELi128ELi384ELi32ELb0ELb0ELb1ELb1ELb1ELb1EEEEEEEEEvNT_6ParamsE:
        /* <DEDUP_REMOVED lines=26> */
.L_x_12359:
[----:B------:R-:W-:Y:S05]  /*01a0*/  BSYNC B0 ;  /* 0x0000000000007941 */ /* 0x000fea0003800000 */
.L_x_12358:
        /* <DEDUP_REMOVED lines=40> */
.L_x_12360:
        /* <DEDUP_REMOVED lines=22> */
.L_x_12361:
        /* <DEDUP_REMOVED lines=18> */
.L_x_12362:
        /* <DEDUP_REMOVED lines=22> */
.L_x_12363:
        /* <DEDUP_REMOVED lines=22> */
.L_x_12364:
        /* <DEDUP_REMOVED lines=9> */
.L_x_12367:
        /* <DEDUP_REMOVED lines=23> */
[----:B------:R-:W2:Y:S01]  /*0b70*/  LDL R14, [R1+0x14] ;  /* 0x00001400010e7983 */ /* 0x000ea20000100800 */
[----:B------:R-:W0:Y:S02]  /*0b80*/  S2R R0, SR_TID.X ;  /* 0x0000000000007919 */ /* 0x000e240000002100 */
[----:B0-----:R-:W-:-:S05]  /*0b90*/  VIADD R13, R0, 0xffffff80 ;  /* 0xffffff80000d7836 */ /* 0x001fca0000000000 */
[----:B------:R-:W-:-:S04]  /*0ba0*/  SHF.R.S32.HI R0, RZ, 0x1f, R13 ;  /* 0x0000001fff007819 */ /* 0x000fc8000001140d */
[----:B------:R-:W-:-:S04]  /*0bb0*/  LEA.HI R3, R0, R13, RZ, 0x7 ;  /* 0x0000000d00037211 */ /* 0x000fc800078f38ff */
[----:B------:R-:W-:-:S04]  /*0bc0*/  LOP3.LUT R4, R3, 0xffffff80, RZ, 0xc0, !PT ;  /* 0xffffff8003047812 */ /* 0x000fc800078ec0ff */
[----:B------:R-:W-:-:S04]  /*0bd0*/  IADD3 R12, R13, -R4, RZ ;  /* 0x800000040d0c7210 */ /* 0x000fc80007ffe0ff */
[----:B------:R-:W-:-:S04]  /*0be0*/  SHF.R.S32.HI R8, RZ, 0x1f, R12 ;  /* 0x0000001fff087819 */ /* 0x000fc8000001140c */
[----:B------:R-:W-:-:S04]  /*0bf0*/  LEA.HI R9, R8, R12, RZ, 0x2 ;  /* 0x0000000c08097211 */ /* 0x000fc800078f10ff */
[--C-:B------:R-:W-:Y:S02]  /*0c00*/  SHF.R.S32.HI R10, RZ, 0x2, R9.reuse ;  /* 0x00000002ff0a7819 */ /* 0x100fe40000011409 */
[----:B------:R-:W-:Y:S02]  /*0c10*/  SHF.R.S32.HI R11, RZ, 0x1f, R9 ;  /* 0x0000001fff0b7819 */ /* 0x000fe40000011409 */
[----:B------:R-:W-:Y:S02]  /*0c20*/  SHF.R.S32.HI R3, RZ, 0x7, R3 ;  /* 0x00000007ff037819 */ /* 0x000fe40000011403 */
[----:B------:R-:W-:Y:S02]  /*0c30*/  LEA.HI R11, R11, R10, RZ, 0x3 ;  /* 0x0000000a0b0b7211 */ /* 0x000fe400078f18ff */
[----:B------:R-:W-:Y:S01]  /*0c40*/  LEA.HI R8, R8, R12, RZ, 0x5 ;  /* 0x0000000c08087211 */ /* 0x000fe200078f28ff */
[----:B------:R-:W-:Y:S01]  /*0c50*/  IMAD.HI R6, R3, 0x55555556, RZ ;  /* 0x5555555603067827 */ /* 0x000fe200078e02ff */
[----:B------:R-:W-:-:S02]  /*0c60*/  LOP3.LUT R11, R11, 0xfffffff8, RZ, 0xc0, !PT ;  /* 0xfffffff80b0b7812 */ /* 0x000fc400078ec0ff */
[----:B------:R-:W-:Y:S02]  /*0c70*/  SHF.R.S32.HI R8, RZ, 0x5, R8 ;  /* 0x00000005ff087819 */ /* 0x000fe40000011408 */
[----:B------:R-:W-:Y:S01]  /*0c80*/  LEA.HI R6, R6, R6, RZ, 0x1 ;  /* 0x0000000606067211 */ /* 0x000fe200078f08ff */
[----:B------:R-:W-:Y:S01]  /*0c90*/  IMAD.IADD R11, R10, 0x1, -R11 ;  /* 0x000000010a0b7824 */ /* 0x000fe200078e0a0b */
[----:B------:R-:W-:-:S03]  /*0ca0*/  LEA.HI R4, R0, R13, RZ, 0x4 ;  /* 0x0000000d00047211 */ /* 0x000fc600078f20ff */
[----:B------:R-:W-:Y:S01]  /*0cb0*/  IMAD R6, R6, -0x3, R3 ;  /* 0xfffffffd06067824 */ /* 0x000fe200078e0203 */
[----:B------:R-:W-:Y:S02]  /*0cc0*/  LEA R11, R8, R11, 0x4 ;  /* 0x0000000b080b7211 */ /* 0x000fe400078e20ff */
[----:B------:R-:W-:Y:S02]  /*0cd0*/  LEA.HI R5, R0, R13, RZ, 0x5 ;  /* 0x0000000d00057211 */ /* 0x000fe400078f28ff */
[----:B------:R-:W-:Y:S01]  /*0ce0*/  SHF.R.S32.HI R7, RZ, 0x4, R4 ;  /* 0x00000004ff077819 */ /* 0x000fe20000011404 */
[----:B------:R-:W-:Y:S01]  /*0cf0*/  IMAD R3, R6, 0x40, R11 ;  /* 0x0000004006037824 */ /* 0x000fe200078e020b */
[----:B------:R-:W-:Y:S02]  /*0d00*/  SHF.R.S32.HI R15, RZ, 0x5, R5 ;  /* 0x00000005ff0f7819 */ /* 0x000fe40000011405 */
[C---:B------:R-:W-:Y:S02]  /*0d10*/  LOP3.LUT R5, R4.reuse, 0x3fffff0, RZ, 0xc0, !PT ;  /* 0x03fffff004057812 */ /* 0x040fe400078ec0ff */
[----:B------:R-:W-:Y:S01]  /*0d20*/  LEA.HI R4, R4, R7, RZ, 0x1 ;  /* 0x0000000704047211 */ /* 0x000fe200078f08ff */
[----:B------:R0:W-:Y:S02]  /*0d30*/  STL [R1+0x24], R3 ;  /* 0x0000240301007387 */ /* 0x0001e40000100800 */
[----:B------:R-:W-:Y:S01]  /*0d40*/  IMAD.IADD R5, R13, 0x1, -R5 ;  /* 0x000000010d057824 */ /* 0x000fe200078e0a05 */
[----:B------:R-:W-:-:S02]  /*0d50*/  LOP3.LUT R4, R4, 0x1ffffffe, RZ, 0xc0, !PT ;  /* 0x1ffffffe04047812 */ /* 0x000fc400078ec0ff */
[----:B0-----:R-:W-:-:S03]  /*0d60*/  LEA.HI R3, R0, R13, RZ, 0x2 ;  /* 0x0000000d00037211 */ /* 0x001fc600078f10ff */
[----:B------:R-:W-:Y:S01]  /*0d70*/  IMAD.IADD R4, R7, 0x1, -R4 ;  /* 0x0000000107047824 */ /* 0x000fe200078e0a04 */
[----:B------:R-:W-:Y:S01]  /*0d80*/  SHF.R.S32.HI R19, RZ, 0x2, R3 ;  /* 0x00000002ff137819 */ /* 0x000fe20000011403 */
[----:B------:R-:W-:-:S03]  /*0d90*/  IMAD R5, R15, 0x10, R5 ;  /* 0x000000100f057824 */ /* 0x000fc600078e0205 */
[----:B------:R-:W-:Y:S01]  /*0da0*/  IADD3 R8, R19, 0x60, RZ ;  /* 0x0000006013087810 */ /* 0x000fe20007ffe0ff */
[----:B------:R-:W-:Y:S01]  /*0db0*/  IMAD R7, R5, 0x8, R4 ;  /* 0x0000000805077824 */ /* 0x000fe200078e0204 */
[----:B------:R-:W-:Y:S02]  /*0dc0*/  LEA.HI R0, R0, R13, RZ, 0x3 ;  /* 0x0000000d00007211 */ /* 0x000fe400078f18ff */
[----:B------:R-:W-:Y:S02]  /*0dd0*/  SHF.R.S32.HI R5, RZ, 0x1f, R8 ;  /* 0x0000001fff057819 */ /* 0x000fe40000011408 */
[----:B------:R-:W-:Y:S02]  /*0de0*/  LOP3.LUT R4, R3, 0xfffffffc, RZ, 0xc0, !PT ;  /* 0xfffffffc03047812 */ /* 0x000fe400078ec0ff */
[----:B------:R-:W-:Y:S02]  /*0df0*/  LOP3.LUT R0, R0, 0x1ffffff8, RZ, 0xc0, !PT ;  /* 0x1ffffff800007812 */ /* 0x000fe400078ec0ff */
[----:B------:R-:W-:Y:S01]  /*0e00*/  LEA.HI R5, R5, R8, RZ, 0x3 ;  /* 0x0000000805057211 */ /* 0x000fe200078f18ff */
[----:B------:R-:W-:Y:S01]  /*0e10*/  IMAD.IADD R4, R13, 0x1, -R4 ;  /* 0x000000010d047824 */ /* 0x000fe200078e0a04 */
[----:B------:R-:W-:Y:S01]  /*0e20*/  SHF.R.S32.HI R6, RZ, 0x1f, R3 ;  /* 0x0000001fff067819 */ /* 0x000fe20000011403 */
[----:B------:R-:W-:Y:S01]  /*0e30*/  IMAD.SHL.U32 R3, R8, 0x40, RZ ;  /* 0x0000004008037824 */ /* 0x000fe200078e00ff */
[----:B------:R-:W-:Y:S01]  /*0e40*/  SHF.L.U32 R5, R5, 0x6, RZ ;  /* 0x0000000605057819 */ /* 0x000fe200000006ff */
[----:B------:R-:W-:Y:S01]  /*0e50*/  IMAD.IADD R0, R13, 0x1, -R0 ;  /* 0x000000010d007824 */ /* 0x000fe200078e0a00 */
[----:B------:R-:W-:Y:S01]  /*0e60*/  LEA.HI R6, R6, R19, RZ, 0x3 ;  /* 0x0000001306067211 */ /* 0x000fe200078f18ff */
[----:B------:R-:W-:Y:S01]  /*0e70*/  IMAD.SHL.U32 R16, R4, 0x8, RZ ;  /* 0x0000000804107824 */ /* 0x000fe200078e00ff */
[----:B------:R-:W-:Y:S01]  /*0e80*/  SHF.R.S32.HI R4, RZ, 0x1f, R19 ;  /* 0x0000001fff047819 */ /* 0x000fe20000011413 */
[----:B------:R-:W-:Y:S01]  /*0e90*/  IMAD.SHL.U32 R0, R0, 0x8, RZ ;  /* 0x0000000800007824 */ /* 0x000fe200078e00ff */
[----:B------:R-:W-:-:S02]  /*0ea0*/  LOP3.LUT R3, R3, 0x1c0, RZ, 0xc0, !PT ;  /* 0x000001c003037812 */ /* 0x000fc400078ec0ff */
[----:B------:R-:W-:Y:S02]  /*0eb0*/  LOP3.LUT R4, R5, 0xfffffe00, RZ, 0xc0, !PT ;  /* 0xfffffe0005047812 */ /* 0x000fe400078ec0ff */
[----:B------:R-:W-:Y:S01]  /*0ec0*/  LOP3.LUT R6, R6, 0xfffffff8, RZ, 0xc0, !PT ;  /* 0xfffffff806067812 */ /* 0x000fe200078ec0ff */
[----:B------:R-:W-:Y:S01]  /*0ed0*/  STL [R1+0x34], RZ ;  /* 0x000034ff01007387 */ /* 0x000fe20000100800 */
[----:B------:R-:W-:Y:S02]  /*0ee0*/  SHF.R.U32.HI R8, RZ, 0x3, R3 ;  /* 0x00000003ff087819 */ /* 0x000fe40000011603 */
[----:B------:R-:W-:Y:S01]  /*0ef0*/  LOP3.LUT R3, R3, 0x38, R16, 0xf8, !PT ;  /* 0x0000003803037812 */ /* 0x000fe200078ef810 */
[----:B------:R-:W-:Y:S01]  /*0f00*/  STL [R1+0x1c], R4 ;  /* 0x00001c0401007387 */ /* 0x000fe20000100800 */
[----:B------:R-:W-:-:S03]  /*0f10*/  LOP3.LUT R9, R9, 0x7ffffffc, RZ, 0xc0, !PT ;  /* 0x7ffffffc09097812 */ /* 0x000fc600078ec0ff */
[----:B------:R0:W-:Y:S01]  /*0f20*/  STL [R1+0x30], R0 ;  /* 0x0000300001007387 */ /* 0x0001e20000100800 */
[----:B------:R-:W-:Y:S01]  /*0f30*/  LOP3.LUT R3, R4, R3, R8, 0xf6, !PT ;  /* 0x0000000304037212 */ /* 0x000fe200078ef608 */
[----:B------:R-:W-:Y:S02]  /*0f40*/  IMAD.IADD R5, R12, 0x1, -R9 ;  /* 0x000000010c057824 */ /* 0x000fe400078e0a09 */
[----:B0-----:R-:W-:Y:S02]  /*0f50*/  IMAD.IADD R0, R19, 0x1, -R6 ;  /* 0x0000000113007824 */ /* 0x001fe400078e0a06 */
[----:B------:R-:W-:-:S03]  /*0f60*/  IMAD.SHL.U32 R4, R7, 0x8, RZ ;  /* 0x0000000807047824 */ /* 0x000fc600078e00ff */
[----:B------:R0:W-:Y:S04]  /*0f70*/  STL [R1+0x18], R0 ;  /* 0x0000180001007387 */ /* 0x0001e80000100800 */
[----:B------:R1:W-:Y:S01]  /*0f80*/  STL [R1+0x20], R5 ;  /* 0x0000200501007387 */ /* 0x0003e20000100800 */
[----:B0-----:R-:W-:-:S05]  /*0f90*/  LEA R0, R3, R2, 0x1 ;  /* 0x0000000203007211 */ /* 0x001fca00078e08ff */
[----:B------:R1:W-:Y:S04]  /*0fa0*/  STL [R1+0x3c], R0 ;  /* 0x00003c0001007387 */ /* 0x0003e80000100800 */
[----:B------:R1:W-:Y:S01]  /*0fb0*/  STL [R1+0x40], R4 ;  /* 0x0000400401007387 */ /* 0x0003e20000100800 */
[----:B------:R-:W-:Y:S01]  /*0fc0*/  CS2R R22, SRZ ;  /* 0x0000000000167805 */ /* 0x000fe2000001ff00 */
[----:B------:R-:W-:Y:S02]  /*0fd0*/  IMAD.MOV.U32 R156, RZ, RZ, RZ ;  /* 0x000000ffff9c7224 */ /* 0x000fe400078e00ff */
[----:B------:R-:W-:Y:S01]  /*0fe0*/  IMAD.MOV.U32 R18, RZ, RZ, RZ ;  /* 0x000000ffff127224 */ /* 0x000fe200078e00ff */
[----:B-12---:R-:W-:-:S07]  /*0ff0*/  LOP3.LUT R157, R14, 0x1, RZ, 0xfc, !PT ;  /* 0x000000010e9d7812 */ /* 0x006fce00078efcff */
.L_x_12523:
[----:B0----5:R-:W0:Y:S02]  /*1000*/  LDC.64 R4, c[0x0][0xc60] ;  /* 0x00031800ff047b82 */ /* 0x021e240000000a00 */
[----:B0-----:R-:W-:-:S05]  /*1010*/  IMAD.WIDE R4, R155, 0x4, R4 ;  /* 0x000000049b047825 */ /* 0x001fca00078e0204 */
[----:B-12---:R-:W2:Y:S01]  /*1020*/  LDG.E R10, desc[UR40][R4.64] ;  /* 0x00000028040a7981 */ /* 0x006ea2000c1e1900 */
[----:B------:R-:W-:Y:S05]  /*1030*/  YIELD ;  /* 0x0000000000007946 */ /* 0x000fea0003800000 */
[----:B------:R-:W-:Y:S01]  /*1040*/  ULDC.64 UR4, c[0x0][0xa28] ;  /* 0x00028a0000047ab9 */ /* 0x000fe20000000a00 */
[----:B------:R-:W-:Y:S01]  /*1050*/  ULDC.64 UR8, c[0x0][0xa18] ;  /* 0x0002860000087ab9 */ /* 0x000fe20000000a00 */
[----:B------:R-:W-:Y:S01]  /*1060*/  ISETP.NE.U32.AND P1, PT, RZ, UR4, PT ;  /* 0x00000004ff007c0c */ /* 0x000fe2000bf25070 */
[----:B------:R-:W-:Y:S01]  /*1070*/  IMAD.MOV.U32 R3, RZ, RZ, RZ ;  /* 0x000000ffff037224 */ /* 0x000fe200078e00ff */
[----:B------:R-:W-:Y:S01]  /*1080*/  ULDC.64 UR6, c[0x0][0xa08] ;  /* 0x0002820000067ab9 */ /* 0x000fe20000000a00 */
[----:B------:R-:W-:Y:S01]  /*1090*/  IMAD.MOV.U32 R31, RZ, RZ, RZ ;  /* 0x000000ffff1f7224 */ /* 0x000fe200078e00ff */
[----:B------:R-:W-:-:S02]  /*10a0*/  ISETP.NE.AND.EX P1, PT, RZ, UR5, PT, P1 ;  /* 0x00000005ff007c0c */ /* 0x000fc4000bf25310 */
[----:B------:R-:W-:-:S04]  /*10b0*/  ISETP.NE.U32.AND P0, PT, RZ, UR6, PT ;  /* 0x00000006ff007c0c */ /* 0x000fc8000bf05070 */
[----:B------:R-:W-:Y:S02]  /*10c0*/  ISETP.NE.AND.EX P0, PT, RZ, UR7, PT, P0 ;  /* 0x00000007ff007c0c */ /* 0x000fe4000bf05300 */
[----:B--2---:R-:W-:Y:S01]  /*10d0*/  SHF.R.S32.HI R0, RZ, 0x1f, R10 ;  /* 0x0000001fff007819 */ /* 0x004fe2000001140a */
[----:B------:R-:W-:-:S04]  /*10e0*/  IMAD.SHL.U32 R32, R10, 0x4, RZ ;  /* 0x000000040a207824 */ /* 0x000fc800078e00ff */
        /* <DEDUP_REMOVED lines=15> */
[----:B------:R-:W2:Y:S01]  /*11e0*/  @P2 LDG.E R11, desc[UR40][R4.64] ;  /* 0x00000028040b2981 */ /* 0x000ea2000c1e1900 */
[----:B------:R-:W-:-:S03]  /*11f0*/  UISETP.NE.U32.AND UP0, UPT, UR4, URZ, UPT ;  /* 0x0000003f0400728c */ /* 0x000fc6000bf05070 */
[----:B------:R-:W-:Y:S01]  /*1200*/  ULDC UR4, c[0x0][0x404] ;  /* 0x0001010000047ab9 */ /* 0x000fe20000000800 */
[----:B------:R-:W-:-:S03]  /*1210*/  UISETP.NE.AND.EX UP0, UPT, UR5, URZ, UPT, UP0 ;  /* 0x0000003f0500728c */ /* 0x000fc6000bf05300 */
[----:B------:R-:W-:Y:S01]  /*1220*/  ULDC UR5, c[0x0][0x2e0] ;  /* 0x0000b80000057ab9 */ /* 0x000fe20000000800 */
[----:B------:R-:W-:-:S04]  /*1230*/  USEL UR4, UR4, 0x1, UP0 ;  /* 0x0000000104047887 */ /* 0x000fc80008000000 */
[----:B------:R-:W-:-:S03]  /*1240*/  UIMAD UR4, UR4, UR5, URZ ;  /* 0x00000005040472a4 */ /* 0x000fc6000f8e023f */
[----:B------:R-:W-:Y:S02]  /*1250*/  ULDC UR5, c[0x0][0x338] ;  /* 0x0000ce0000057ab9 */ /* 0x000fe40000000800 */
[----:B------:R-:W-:Y:S01]  /*1260*/  MOV R28, UR5 ;  /* 0x00000005001c7c02 */ /* 0x000fe20008000f00 */
        /* <DEDUP_REMOVED lines=8> */
[----:B------:R-:W1:Y:S02]  /*12f0*/  LDC.64 R4, c[0x0][0xa00] ;  /* 0x00028000ff047b82 */ /* 0x000e640000000a00 */
[----:B-1----:R-:W-:-:S05]  /*1300*/  IMAD.WIDE R4, R29, 0x4, R4 ;  /* 0x000000041d047825 */ /* 0x002fca00078e0204 */
[----:B------:R-:W2:Y:S04]  /*1310*/  LDG.E R0, desc[UR40][R4.64] ;  /* 0x0000002804007981 */ /* 0x000ea8000c1e1900 */
[----:B0-----:R-:W2:Y:S02]  /*1320*/  LDG.E R7, desc[UR40][R4.64+0x4] ;  /* 0x0000042804077981 */ /* 0x001ea4000c1e1900 */
[----:B--2---:R-:W-:-:S05]  /*1330*/  IMAD.IADD R11, R7, 0x1, -R0 ;  /* 0x00000001070b7824 */ /* 0x004fca00078e0a00 */
[----:B------:R1:W-:Y:S02]  /*1340*/  STL [R1+0x8], R11 ;  /* 0x0000080b01007387 */ /* 0x0003e40000100800 */
.L_x_12369:
[----:B------:R-:W-:Y:S01]  /*1350*/  ULDC.64 UR4, c[0x0][0xa20] ;  /* 0x0002880000047ab9 */ /* 0x000fe20000000a00 */
[----:B------:R2:W-:Y:S01]  /*1360*/  STL [R1+0x38], R153 ;  /* 0x0000389901007387 */ /* 0x0005e20000100800 */
[----:B------:R-:W-:-:S03]  /*1370*/  ISETP.NE.U32.AND P1, PT, RZ, UR4, PT ;  /* 0x00000004ff007c0c */ /* 0x000fc6000bf25070 */
[----:B------:R2:W-:Y:S01]  /*1380*/  STL [R1+0x2c], R154 ;  /* 0x00002c9a01007387 */ /* 0x0005e20000100800 */
[----:B------:R-:W-:-:S13]  /*1390*/  ISETP.NE.AND.EX P1, PT, RZ, UR5, PT, P1 ;  /* 0x00000005ff007c0c */ /* 0x000fda000bf25310 */
[----:B--2---:R-:W-:Y:S05]  /*13a0*/  @!P1 BRA `(.L_x_12370) ;  /* 0x0000000000109947 */ /* 0x004fea0003800000 */
[----:B------:R-:W-:-:S04]  /*13b0*/  IADD3 R4, P0, R32, UR4, RZ ;  /* 0x0000000420047c10 */ /* 0x000fc8000ff1e0ff */
[----:B------:R-:W-:-:S05]  /*13c0*/  IADD3.X R5, R33, UR5, RZ, P0, !PT ;  /* 0x0000000521057c10 */ /* 0x000fca00087fe4ff */
[----:B------:R2:W5:Y:S01]  /*13d0*/  LDG.E R30, desc[UR40][R4.64] ;  /* 0x00000028041e7981 */ /* 0x000562000c1e1900 */
[----:B------:R-:W-:Y:S05]  /*13e0*/  BRA `(.L_x_12371) ;  /* 0x0000000000107947 */ /* 0x000fea0003800000 */
.L_x_12370:
[----:B------:R-:W-:Y:S05]  /*13f0*/  @!P0 BRA `(.L_x_12371) ;  /* 0x00000000000c8947 */ /* 0x000fea0003800000 */
[----:B------:R-:W2:Y:S04]  /*1400*/  LDG.E R5, desc[UR40][R8.64] ;  /* 0x0000002808057981 */ /* 0x000ea8000c1e1900 */
[----:B------:R-:W2:Y:S02]  /*1410*/  LDG.E R30, desc[UR40][R8.64+0x4] ;  /* 0x00000428081e7981 */ /* 0x000ea4000c1e1900 */
[----:B--2---:R-:W-:-:S07]  /*1420*/  IMAD.IADD R30, R30, 0x1, -R5 ;  /* 0x000000011e1e7824 */ /* 0x004fce00078e0a05 */
.L_x_12371:
[----:B------:R-:W-:Y:S02]  /*1430*/  ULDC.64 UR4, c[0x0][0xa10] ;  /* 0x0002840000047ab9 */ /* 0x000fe40000000a00 */
[----:B------:R-:W-:-:S04]  /*1440*/  ISETP.NE.U32.AND P0, PT, RZ, UR4, PT ;  /* 0x00000004ff007c0c */ /* 0x000fc8000bf05070 */
[----:B------:R-:W-:Y:S01]  /*1450*/  ISETP.NE.AND.EX P0, PT, RZ, UR5, PT, P0 ;  /* 0x00000005ff007c0c */ /* 0x000fe2000bf05300 */
[----:B0-----:R-:W-:Y:S01]  /*1460*/  IMAD.MOV.U32 R8, RZ, RZ, 0xc0 ;  /* 0x000000c0ff087424 */ /* 0x001fe200078e00ff */
[----:B------:R-:W-:-:S11]  /*1470*/  ULDC.64 UR4, c[0x0][0xa30] ;  /* 0x00028c0000047ab9 */ /* 0x000fd60000000a00 */
[----:B--2---:R-:W0:Y:S02]  /*1480*/  @P0 LDC.64 R4, c[0x0][0xa10] ;  /* 0x00028400ff040b82 */ /* 0x004e240000000a00 */
[----:B0-----:R-:W-:-:S05]  /*1490*/  @P0 IMAD.WIDE R4, R29, 0x4, R4 ;  /* 0x000000041d040825 */ /* 0x001fca00078e0204 */
[----:B------:R-:W2:Y:S04]  /*14a0*/  @P0 LDG.E R0, desc[UR40][R4.64] ;  /* 0x0000002804000981 */ /* 0x000ea8000c1e1900 */
[----:B------:R-:W2:Y:S01]  /*14b0*/  @P0 LDG.E R9, desc[UR40][R4.64+0x4] ;  /* 0x0000042804090981 */ /* 0x000ea2000c1e1900 */
[----:B------:R-:W-:Y:S02]  /*14c0*/  ISETP.NE.U32.AND P1, PT, RZ, UR4, PT ;  /* 0x00000004ff007c0c */ /* 0x000fe4000bf25070 */
[----:B-----5:R-:W-:Y:S02]  /*14d0*/  MOV R24, R30 ;  /* 0x0000001e00187202 */ /* 0x020fe40000000f00 */
[----:B------:R-:W-:-:S13]  /*14e0*/  ISETP.NE.AND.EX P1, PT, RZ, UR5, PT, P1 ;  /* 0x00000005ff007c0c */ /* 0x000fda000bf25310 */
[----:B------:R-:W-:-:S04]  /*14f0*/  @P1 IADD3 R6, P2, R32, UR4, RZ ;  /* 0x0000000420061c10 */ /* 0x000fc8000ff5e0ff */
[----:B------:R-:W-:-:S05]  /*1500*/  @P1 IADD3.X R7, R33, UR5, RZ, P2, !PT ;  /* 0x0000000521071c10 */ /* 0x000fca00097fe4ff */
[----:B------:R0:W5:Y:S01]  /*1510*/  @P1 LDG.E R24, desc[UR40][R6.64] ;  /* 0x0000002806181981 */ /* 0x000162000c1e1900 */
[----:B--2---:R-:W-:Y:S02]  /*1520*/  @P0 IMAD.IADD R28, R9, 0x1, -R0 ;  /* 0x00000001091c0824 */ /* 0x004fe400078e0a00 */
[----:B------:R-:W-:Y:S02]  /*1530*/  IMAD.IADD R9, R30, 0x1, -R3 ;  /* 0x000000011e097824 */ /* 0x000fe400078e0a03 */
[----:B------:R-:W-:Y:S02]  /*1540*/  IMAD R3, R153, R8, 0x13f ;  /* 0x0000013f99037424 */ /* 0x000fe400078e0208 */
[----:B------:R-:W-:Y:S02]  /*1550*/  IMAD.IADD R10, R9, 0x1, R28 ;  /* 0x00000001090a7824 */ /* 0x000fe400078e021c */
[----:B------:R-:W-:-:S03]  /*1560*/  IMAD.MOV R27, RZ, RZ, -R9 ;  /* 0x000000ffff1b7224 */ /* 0x000fc600078e0a09 */
[C---:B------:R-:W-:Y:S01]  /*1570*/  IADD3 R0, R10.reuse, 0x7f, RZ ;  /* 0x0000007f0a007810 */ /* 0x040fe20007ffe0ff */
[----:B------:R0:W-:Y:S01]  /*1580*/  STL [R1+0x10], R10 ;  /* 0x0000100a01007387 */ /* 0x0001e20000100800 */
[----:B------:R-:W-:Y:S02]  /*1590*/  IADD3 R4, R10, R3, -R11 ;  /* 0x000000030a047210 */ /* 0x000fe40007ffe80b */
[----:B------:R-:W-:Y:S02]  /*15a0*/  SHF.R.S32.HI R3, RZ, 0x1f, R0 ;  /* 0x0000001fff037819 */ /* 0x000fe40000011400 */
[----:B------:R-:W-:Y:S02]  /*15b0*/  SHF.R.S32.HI R5, RZ, 0x1f, R4 ;  /* 0x0000001fff057819 */ /* 0x000fe40000011404 */
[----:B------:R-:W-:Y:S02]  /*15c0*/  LEA.HI R3, R3, R0, RZ, 0x7 ;  /* 0x0000000003037211 */ /* 0x000fe400078f38ff */
[----:B------:R-:W-:-:S02]  /*15d0*/  LEA.HI R5, R5, R4, RZ, 0x7 ;  /* 0x0000000405057211 */ /* 0x000fc400078f38ff */
[----:B------:R-:W-:Y:S02]  /*15e0*/  SHF.R.S32.HI R3, RZ, 0x7, R3 ;  /* 0x00000007ff037819 */ /* 0x000fe40000011403 */
[----:B------:R-:W-:Y:S02]  /*15f0*/  SHF.R.S32.HI R152, RZ, 0x7, R5 ;  /* 0x00000007ff987819 */ /* 0x000fe40000011405 */
[----:B------:R-:W-:Y:S02]  /*1600*/  VIMNMX R27, RZ, R27, !PT ;  /* 0x0000001bff1b7248 */ /* 0x000fe40007fe0100 */
[----:B------:R-:W-:-:S05]  /*1610*/  VIMNMX R152, R3, R152, PT ;  /* 0x0000009803987248 */ /* 0x000fca0003fe0100 */
[----:B------:R-:W-:-:S05]  /*1620*/  IMAD R3, R152, 0x80, -R9 ;  /* 0x0000008098037824 */ /* 0x000fca00078e0a09 */
[----:B------:R-:W-:-:S04]  /*1630*/  VIMNMX R0, R3, R28, PT ;  /* 0x0000001c03007248 */ /* 0x000fc80003fe0100 */
[----:B------:R-:W-:Y:S02]  /*1640*/  ISETP.GT.AND P0, PT, R0, R27, PT ;  /* 0x0000001b0000720c */ /* 0x000fe40003f04270 */
[----:B------:R-:W-:-:S04]  /*1650*/  SHF.R.U32.HI R27, RZ, 0x7, R27 ;  /* 0x00000007ff1b7819 */ /* 0x000fc8000001161b */
[----:B------:R-:W-:-:S07]  /*1660*/  MOV R26, R27 ;  /* 0x0000001b001a7202 */ /* 0x000fce0000000f00 */
[----:B------:R-:W-:-:S05]  /*1670*/  @P0 VIADD R0, R0, 0x7f ;  /* 0x0000007f00000836 */ /* 0x000fca0000000000 */
        /* <DEDUP_REMOVED lines=21> */
[----:B-1----:R-:W-:-:S02]  /*17d0*/  IMAD.U32 R11, RZ, RZ, UR7 ;  /* 0x00000007ff0b7e24 */ /* 0x002fc4000f8e00ff */
[----:B------:R-:W-:Y:S02]  /*17e0*/  IMAD.MOV.U32 R12, RZ, RZ, 0x1 ;  /* 0x00000001ff0c7424 */ /* 0x000fe400078e00ff */
[----:B0-----:R-:W-:-:S07]  /*17f0*/  IMAD.MOV.U32 R13, RZ, RZ, RZ ;  /* 0x000000ffff0d7224 */ /* 0x001fce00078e00ff */
[----:B------:R-:W-:-:S07]  /*1800*/  LEPC R20, `(.L_x_12374) ;  /* 0x000000001014794e */ /* 0x000fce0000000000 */
[----:B--2--5:R-:W-:Y:S05]  /*1810*/  CALL.ABS.NOINC R14 ;  /* 0x000000000e007343 */ /* 0x024fea0003c00000 */
.L_x_12374:
[----:B------:R-:W-:Y:S05]  /*1820*/  BSYNC B6 ;  /* 0x0000000000067941 */ /* 0x000fea0003800000 */
.L_x_12373:
        /* <DEDUP_REMOVED lines=8> */
[----:B------:R0:W2:Y:S01]  /*18b0*/  LDC.64 R14, c[0x4][R0] ;  /* 0x01000000000e7b82 */ /* 0x0000a20000000a00 */
[----:B------:R-:W-:Y:S01]  /*18c0*/  IMAD.U32 R5, RZ, RZ, UR5 ;  /* 0x00000005ff057e24 */ /* 0x000fe2000f8e00ff */
[----:B------:R-:W-:Y:S01]  /*18d0*/  ULDC.64 UR4, c[0x4][0x1c0] ;  /* 0x0100700000047ab9 */ /* 0x000fe20000000a00 */
[----:B------:R-:W-:Y:S01]  /*18e0*/  MOV R10, UR6 ;  /* 0x00000006000a7c02 */ /* 0x000fe20008000f00 */
[----:B------:R-:W-:Y:S01]  /*18f0*/  IMAD.U32 R6, RZ, RZ, UR4 ;  /* 0x00000004ff067e24 */ /* 0x000fe2000f8e00ff */
[----:B------:R-:W-:Y:S01]  /*1900*/  MOV R13, RZ ;  /* 0x000000ff000d7202 */ /* 0x000fe20000000f00 */
[----:B------:R-:W-:-:S02]  /*1910*/  IMAD.U32 R7, RZ, RZ, UR5 ;  /* 0x00000005ff077e24 */ /* 0x000fc4000f8e00ff */
[----:B-1----:R-:W-:Y:S02]  /*1920*/  IMAD.U32 R11, RZ, RZ, UR7 ;  /* 0x00000007ff0b7e24 */ /* 0x002fe4000f8e00ff */
[----:B------:R-:W-:Y:S02]  /*1930*/  IMAD.MOV.U32 R8, RZ, RZ, 0x70 ;  /* 0x00000070ff087424 */ /* 0x000fe400078e00ff */
[----:B0-----:R-:W-:-:S07]  /*1940*/  IMAD.MOV.U32 R12, RZ, RZ, 0x1 ;  /* 0x00000001ff0c7424 */ /* 0x001fce00078e00ff */
[----:B------:R-:W-:-:S07]  /*1950*/  LEPC R20, `(.L_x_12376) ;  /* 0x000000001014794e */ /* 0x000fce0000000000 */
[----:B--2--5:R-:W-:Y:S05]  /*1960*/  CALL.ABS.NOINC R14 ;  /* 0x000000000e007343 */ /* 0x024fea0003c00000 */
.L_x_12376:
[----:B------:R-:W-:Y:S05]  /*1970*/  BSYNC B6 ;  /* 0x0000000000067941 */ /* 0x000fea0003800000 */
.L_x_12375:
[----:B------:R-:W-:Y:S01]  /*1980*/  ULDC.64 UR4, c[0x0][0x9f8] ;  /* 0x00027e0000047ab9 */ /* 0x000fe20000000a00 */
[----:B------:R-:W2:Y:S01]  /*1990*/  LDL R34, [R1+0x18] ;  /* 0x0000180001227983 */ /* 0x000ea20000100800 */
[----:B------:R-:W-:Y:S01]  /*19a0*/  ISETP.NE.U32.AND P0, PT, RZ, UR4, PT ;  /* 0x00000004ff007c0c */ /* 0x000fe2000bf05070 */
[----:B------:R-:W0:Y:S08]  /*19b0*/  LDC R0, c[0x0][0x428] ;  /* 0x00010a00ff007b82 */ /* 0x000e300000000800 */
[----:B------:R-:W3:Y:S01]  /*19c0*/  LDC.64 R74, c[0x0][0x2f0] ;  /* 0x0000bc00ff4a7b82 */ /* 0x000ee20000000a00 */
[----:B------:R-:W-:Y:S01]  /*19d0*/  ISETP.NE.AND.EX P0, PT, RZ, UR5, PT, P0 ;  /* 0x00000005ff007c0c */ /* 0x000fe2000bf05300 */
[----:B------:R-:W4:Y:S01]  /*19e0*/  LDL.LU R40, [R1] ;  /* 0x0000000001287983 */ /* 0x000f220000300800 */
[----:B------:R-:W-:Y:S01]  /*19f0*/  IMAD.IADD R14, R31, 0x1, R30 ;  /* 0x000000011f0e7824 */ /* 0x000fe200078e021e */
[----:B------:R-:W-:Y:S01]  /*1a00*/  ULDC.64 UR6, c[0x0][0xa08] ;  /* 0x0002820000067ab9 */ /* 0x000fe20000000a00 */
[----:B------:R-:W1:Y:S03]  /*1a10*/  S2R R20, SR_TID.X ;  /* 0x0000000000147919 */ /* 0x000e660000002100 */
[----:B------:R-:W2:Y:S06]  /*1a20*/  LDC.64 R72, c[0x0][0x3d8] ;  /* 0x0000f600ff487b82 */ /* 0x000eac0000000a00 */
[----:B------:R-:W-:-:S02]  /*1a30*/  @P0 IADD3 R4, P1, R32, UR4, RZ ;  /* 0x0000000420040c10 */ /* 0x000fc4000ff3e0ff */
[----:B------:R-:W4:Y:S02]  /*1a40*/  LDL R32, [R1+0x1c] ;  /* 0x00001c0001207983 */ /* 0x000f240000100800 */
[----:B------:R-:W-:Y:S01]  /*1a50*/  @P0 IADD3.X R5, R33, UR5, RZ, P1, !PT ;  /* 0x0000000521050c10 */ /* 0x000fe20008ffe4ff */
[----:B------:R-:W-:-:S04]  /*1a60*/  ULDC.64 UR4, c[0x0][0x2f8] ;  /* 0x0000be0000047ab9 */ /* 0x000fc80000000a00 */
[----:B------:R3:W4:Y:S01]  /*1a70*/  @P0 LDG.E R29, desc[UR40][R4.64] ;  /* 0x00000028041d0981 */ /* 0x000722000c1e1900 */
[----:B0-----:R-:W-:Y:S02]  /*1a80*/  ISETP.NE.AND P0, PT, R0, 0x1, PT ;  /* 0x000000010000780c */ /* 0x001fe40003f05270 */
[----:B------:R-:W-:Y:S02]  /*1a90*/  SHF.R.S32.HI R37, RZ, 0x1f, R14 ;  /* 0x0000001fff257819 */ /* 0x000fe4000001140e */
[----:B------:R-:W-:Y:S02]  /*1aa0*/  SHF.R.S32.HI R17, RZ, 0x1f, R16 ;  /* 0x0000001fff117819 */ /* 0x000fe40000011410 */
[----:B------:R-:W-:Y:S01]  /*1ab0*/  SHF.R.S32.HI R36, RZ, 0x1f, R19 ;  /* 0x0000001fff247819 */ /* 0x000fe20000011413 */
[-C--:B---3--:R-:W-:Y:S02]  /*1ac0*/  IMAD R6, R37, R74.reuse, RZ ;  /* 0x0000004a25067224 */ /* 0x088fe400078e02ff */
[----:B------:R-:W-:-:S04]  /*1ad0*/  IMAD.WIDE.U32 R4, R14, R74, RZ ;  /* 0x0000004a0e047225 */ /* 0x000fc800078e00ff */
[----:B------:R-:W0:Y:S01]  /*1ae0*/  @P0 LDC R3, c[0x0][0x42c] ;  /* 0x00010b00ff030b82 */ /* 0x000e220000000800 */
[----:B-1----:R-:W-:Y:S01]  /*1af0*/  SHF.R.U32.HI R38, RZ, 0x7, R20 ;  /* 0x00000007ff267819 */ /* 0x002fe20000011614 */
[----:B------:R-:W-:-:S03]  /*1b00*/  VIADD R21, R20, 0xffffff80 ;  /* 0xffffff8014157836 */ /* 0x000fc60000000000 */
[----:B------:R-:W-:Y:S02]  /*1b10*/  ISETP.NE.AND P6, PT, R38, 0x1, PT ;  /* 0x000000012600780c */ /* 0x000fe40003fc5270 */
[----:B------:R-:W-:Y:S01]  /*1b20*/  SHF.R.S32.HI R20, RZ, 0x1f, R21 ;  /* 0x0000001fff147819 */ /* 0x000fe20000011415 */
[----:B------:R-:W1:Y:S01]  /*1b30*/  @P0 LDC R7, c[0x0][0x430] ;  /* 0x00010c00ff070b82 */ /* 0x000e620000000800 */
[----:B------:R-:W3:Y:S02]  /*1b40*/  S2R R39, SR_TID.X ;  /* 0x0000000000277919 */ /* 0x000ee40000002100 */
[----:B------:R-:W-:-:S04]  /*1b50*/  LEA.HI R20, R20, R21, RZ, 0x2 ;  /* 0x0000001514147211 */ /* 0x000fc800078f10ff */
[----:B------:R-:W-:-:S05]  /*1b60*/  LOP3.LUT R20, R20, 0xfffffffc, RZ, 0xc0, !PT ;  /* 0xfffffffc14147812 */ /* 0x000fca00078ec0ff */
[----:B------:R-:W-:Y:S02]  /*1b70*/  IMAD.IADD R20, R21, 0x1, -R20 ;  /* 0x0000000115147824 */ /* 0x000fe400078e0a14 */
[----:B0-----:R-:W-:-:S03]  /*1b80*/  @P0 IMAD.HI.U32 R0, R154, R3, RZ ;  /* 0x000000039a000227 */ /* 0x001fc600078e00ff */
[----:B------:R-:W-:Y:S01]  /*1b90*/  SHF.L.U32 R56, R20, 0x2, RZ ;  /* 0x0000000214387819 */ /* 0x000fe200000006ff */
[----:B------:R-:W-:Y:S01]  /*1ba0*/  IMAD R3, R14, R75, R6 ;  /* 0x0000004b0e037224 */ /* 0x000fe200078e0206 */
[----:B-1----:R-:W-:-:S03]  /*1bb0*/  @P0 SHF.R.U32.HI R154, RZ, R7, R0 ;  /* 0x00000007ff9a0219 */ /* 0x002fc60000011600 */
[----:B------:R-:W-:Y:S01]  /*1bc0*/  IMAD.IADD R5, R5, 0x1, R3 ;  /* 0x0000000105057824 */ /* 0x000fe200078e0203 */
[----:B------:R-:W-:Y:S01]  /*1bd0*/  ISETP.NE.U32.AND P0, PT, RZ, UR6, PT ;  /* 0x00000006ff007c0c */ /* 0x000fe2000bf05070 */
[----:B------:R-:W-:Y:S01]  /*1be0*/  IMAD.WIDE.U32 R6, R19, R74, R16 ;  /* 0x0000004a13067225 */ /* 0x000fe200078e0010 */
[----:B------:R-:W-:Y:S02]  /*1bf0*/  SHF.R.S32.HI R9, RZ, 0x1f, R154 ;  /* 0x0000001fff097819 */ /* 0x000fe4000001149a */
[----:B------:R-:W-:Y:S01]  /*1c00*/  ISETP.NE.AND.EX P0, PT, RZ, UR7, PT, P0 ;  /* 0x00000007ff007c0c */ /* 0x000fe2000bf05300 */
[----:B------:R-:W-:-:S04]  /*1c10*/  IMAD.WIDE.U32 R4, R154, UR4, R4 ;  /* 0x000000049a047c25 */ /* 0x000fc8000f8e0004 */
[----:B------:R-:W-:-:S04]  /*1c20*/  IMAD R3, R9, UR4, RZ ;  /* 0x0000000409037c24 */ /* 0x000fc8000f8e02ff */
[----:B------:R-:W-:Y:S01]  /*1c30*/  IMAD R3, R154, UR5, R3 ;  /* 0x000000059a037c24 */ /* 0x000fe2000f8e0203 */
[----:B------:R-:W-:-:S03]  /*1c40*/  ULDC.64 UR4, c[0x0][0x300] ;  /* 0x0000c00000047ab9 */ /* 0x000fc60000000a00 */
[----:B------:R-:W-:Y:S01]  /*1c50*/  IMAD.IADD R5, R5, 0x1, R3 ;  /* 0x0000000105057824 */ /* 0x000fe200078e0203 */
[----:B------:R-:W-:Y:S02]  /*1c60*/  SHF.R.S32.HI R57, RZ, 0x1f, R56 ;  /* 0x0000001fff397819 */ /* 0x000fe40000011438 */
[----:B---3--:R-:W-:Y:S01]  /*1c70*/  IADD3 R39, R39, -0x80, RZ ;  /* 0xffffff8027277810 */ /* 0x008fe20007ffe0ff */
[----:B------:R-:W-:Y:S02]  /*1c80*/  VIADD R67, R16, 0x20 ;  /* 0x0000002010437836 */ /* 0x000fe40000000000 */
[----:B------:R-:W-:Y:S01]  /*1c90*/  VIADD R65, R38, 0x8 ;  /* 0x0000000826417836 */ /* 0x000fe20000000000 */
[----:B--2---:R-:W-:Y:S02]  /*1ca0*/  LOP3.LUT P1, RZ, R34, 0x4, RZ, 0xc0, !PT ;  /* 0x0000000422ff7812 */ /* 0x004fe4000782c0ff */
[----:B----4-:R-:W-:Y:S02]  /*1cb0*/  SEL R55, R29, RZ, !P0 ;  /* 0x000000ff1d377207 */ /* 0x010fe40004000000 */
[----:B------:R-:W-:-:S02]  /*1cc0*/  SHF.R.S32.HI R0, RZ, 0x1f, R29 ;  /* 0x0000001fff007819 */ /* 0x000fc4000001141d */
[----:B------:R-:W0:Y:S01]  /*1cd0*/  LDC R29, c[0x0][0x3d4] ;  /* 0x0000f500ff1d7b82 */ /* 0x000e220000000800 */
[----:B------:R-:W-:Y:S01]  /*1ce0*/  IMAD.WIDE.U32 R58, R55, UR4, R4 ;  /* 0x00000004373a7c25 */ /* 0x000fe2000f8e0004 */
[----:B------:R-:W-:Y:S02]  /*1cf0*/  SEL R10, R0, RZ, !P0 ;  /* 0x000000ff000a7207 */ /* 0x000fe40004000000 */
[----:B------:R-:W-:-:S03]  /*1d00*/  IADD3 R77, P0, R58, R6, RZ ;  /* 0x000000063a4d7210 */ /* 0x000fc60007f1e0ff */
[----:B------:R-:W-:Y:S01]  /*1d10*/  IMAD R0, R10, UR4, RZ ;  /* 0x000000040a007c24 */ /* 0x000fe2000f8e02ff */
[----:B------:R-:W1:Y:S03]  /*1d20*/  LDC.64 R4, c[0x0][0x3e8] ;  /* 0x0000fa00ff047b82 */ /* 0x000e660000000a00 */
[----:B------:R-:W-:Y:S01]  /*1d30*/  IMAD R3, R55, UR5, R0 ;  /* 0x0000000537037c24 */ /* 0x000fe2000f8e0200 */
[----:B------:R-:W-:Y:S05]  /*1d40*/  @!P6 WARPSYNC.ALL ;  /* 0x000000000000e948 */ /* 0x000fea0003800000 */
[----:B------:R-:W-:Y:S01]  /*1d50*/  ULDC.64 UR4, c[0x0][0x320] ;  /* 0x0000c80000047ab9 */ /* 0x000fe20000000a00 */
[----:B------:R-:W-:Y:S01]  /*1d60*/  IMAD R0, R36, R74, RZ ;  /* 0x0000004a24007224 */ /* 0x000fe200078e02ff */
[----:B------:R-:W-:Y:S01]  /*1d70*/  IADD3 R78, R59, R3, RZ ;  /* 0x000000033b4e7210 */ /* 0x000fe20007ffe0ff */
[----:B------:R-:W-:-:S02]  /*1d80*/  IMAD R9, R9, UR4, RZ ;  /* 0x0000000409097c24 */ /* 0x000fc4000f8e02ff */
[----:B------:R-:W-:Y:S02]  /*1d90*/  IMAD R11, R19, R75, R0 ;  /* 0x0000004b130b7224 */ /* 0x000fe400078e0200 */
[C---:B------:R-:W-:Y:S02]  /*1da0*/  IMAD R13, R154.reuse, UR5, R9 ;  /* 0x000000059a0d7c24 */ /* 0x040fe4000f8e0209 */
[----:B------:R-:W-:Y:S01]  /*1db0*/  IMAD.WIDE.U32 R8, R154, UR4, R16 ;  /* 0x000000049a087c25 */ /* 0x000fe2000f8e0010 */
[----:B------:R-:W-:Y:S01]  /*1dc0*/  ULDC.64 UR4, c[0x0][0x328] ;  /* 0x0000ca0000047ab9 */ /* 0x000fe20000000a00 */
[----:B------:R-:W-:Y:S02]  /*1dd0*/  IADD3.X R76, R78, R7, R11, P0, !PT ;  /* 0x000000074e4c7210 */ /* 0x000fe400007fe40b */
[----:B------:R-:W-:Y:S01]  /*1de0*/  IMAD R0, R36, R72, RZ ;  /* 0x0000004824007224 */ /* 0x000fe200078e02ff */
[----:B0-----:R-:W-:Y:S01]  /*1df0*/  ISETP.GE.AND P0, PT, R16, R29, PT ;  /* 0x0000001d1000720c */ /* 0x001fe20003f06270 */
[----:B------:R-:W-:-:S02]  /*1e00*/  IMAD R3, R10, UR4, RZ ;  /* 0x000000040a037c24 */ /* 0x000fc4000f8e02ff */
[----:B------:R-:W-:Y:S02]  /*1e10*/  IMAD.IADD R9, R9, 0x1, R13 ;  /* 0x0000000109097824 */ /* 0x000fe400078e020d */
[----:B------:R-:W-:Y:S02]  /*1e20*/  IMAD R15, R19, R73, R0 ;  /* 0x00000049130f7224 */ /* 0x000fe400078e0200 */
[----:B-1----:R-:W-:Y:S02]  /*1e30*/  IMAD R0, R36, R4, RZ ;  /* 0x0000000424007224 */ /* 0x002fe400078e02ff */
[----:B------:R-:W-:Y:S01]  /*1e40*/  IMAD R35, R55, UR5, R3 ;  /* 0x0000000537237c24 */ /* 0x000fe2000f8e0203 */
[----:B------:R-:W-:Y:S01]  /*1e50*/  SEL R3, R29, RZ, P0 ;  /* 0x000000ff1d037207 */ /* 0x000fe20000000000 */
[----:B------:R-:W-:Y:S01]  /*1e60*/  IMAD.WIDE.U32 R54, R55, UR4, R8 ;  /* 0x0000000437367c25 */ /* 0x000fe2000f8e0008 */
[----:B------:R-:W-:Y:S01]  /*1e70*/  LOP3.LUT R40, R40, 0xfffffffb, RZ, 0xc0, !PT ;  /* 0xfffffffb28287812 */ /* 0x000fe200078ec0ff */
[----:B------:R-:W-:-:S02]  /*1e80*/  ULDC UR4, c[0x0][0x2e4] ;  /* 0x0000b90000047ab9 */ /* 0x000fc40000000800 */
[----:B------:R-:W-:-:S04]  /*1e90*/  IMAD.WIDE.U32 R10, R19, R72, R16 ;  /* 0x00000048130a7225 */ /* 0x000fc800078e0010 */
[C---:B------:R-:W-:Y:S02]  /*1ea0*/  IMAD R21, R19.reuse, R5, R0 ;  /* 0x0000000513157224 */ /* 0x040fe400078e0200 */
[----:B------:R-:W-:-:S04]  /*1eb0*/  IMAD.WIDE.U32 R8, R19, R4, R56 ;  /* 0x0000000413087225 */ /* 0x000fc800078e0038 */
[----:B------:R-:W-:Y:S02]  /*1ec0*/  IMAD.IADD R11, R15, 0x1, R11 ;  /* 0x000000010f0b7824 */ /* 0x000fe400078e020b */
[----:B------:R-:W-:-:S04]  /*1ed0*/  IMAD.WIDE.U32 R6, R19, R72, R56 ;  /* 0x0000004813067225 */ /* 0x000fc800078e0038 */
[----:B------:R-:W-:Y:S02]  /*1ee0*/  IMAD.IADD R3, R16, 0x1, R3 ;  /* 0x0000000110037824 */ /* 0x000fe400078e0203 */
[----:B------:R-:W-:Y:S01]  /*1ef0*/  IMAD.IADD R9, R9, 0x1, R21 ;  /* 0x0000000109097824 */ /* 0x000fe200078e0215 */
[----:B------:R-:W-:Y:S01]  /*1f00*/  @P1 LOP3.LUT R40, R40, 0x4, RZ, 0xfc, !PT ;  /* 0x0000000428281812 */ /* 0x000fe200078efcff */
[----:B------:R-:W-:Y:S01]  /*1f10*/  IMAD.IADD R7, R7, 0x1, R15 ;  /* 0x0000000107077824 */ /* 0x000fe200078e020f */
[----:B-----5:R-:W-:Y:S01]  /*1f20*/  SHF.R.S32.HI R15, RZ, 0x1f, R24 ;  /* 0x0000001fff0f7819 */ /* 0x020fe20000011418 */
[----:B------:R-:W-:Y:S01]  /*1f30*/  IMAD.SHL.U32 R71, R34, 0x40, RZ ;  /* 0x0000004022477824 */ /* 0x000fe200078e00ff */
[----:B------:R-:W-:Y:S01]  /*1f40*/  SHF.R.S32.HI R0, RZ, 0x1f, R3 ;  /* 0x0000001fff007819 */ /* 0x000fe20000011403 */
[----:B------:R-:W-:-:S04]  /*1f50*/  IMAD.WIDE.U32 R52, R24, R72, R10 ;  /* 0x0000004818347225 */ /* 0x000fc800078e000a */
[----:B------:R-:W-:Y:S01]  /*1f60*/  IMAD.WIDE.U32 R10, R24, R4, R8 ;  /* 0x00000004180a7225 */ /* 0x000fe200078e0008 */
[----:B------:R-:W-:-:S03]  /*1f70*/  IADD3 R8, P1, R19, R14, RZ ;  /* 0x0000000e13087210 */ /* 0x000fc60007f3e0ff */
[----:B------:R-:W-:Y:S01]  /*1f80*/  VIADD R34, R19, 0x60 ;  /* 0x0000006013227836 */ /* 0x000fe20000000000 */
[----:B------:R-:W-:Y:S01]  /*1f90*/  LEA.HI R0, R0, R3, RZ, 0x3 ;  /* 0x0000000300007211 */ /* 0x000fe200078f18ff */
[----:B------:R-:W-:Y:S01]  /*1fa0*/  IMAD R3, R15, R72, RZ ;  /* 0x000000480f037224 */ /* 0x000fe200078e02ff */
[----:B------:R-:W-:Y:S01]  /*1fb0*/  LOP3.LUT R71, R71, 0x1c0, RZ, 0xc0, !PT ;  /* 0x000001c047477812 */ /* 0x000fe200078ec0ff */
[----:B------:R-:W-:Y:S01]  /*1fc0*/  IMAD.X R9, R36, 0x1, R37, P1 ;  /* 0x0000000124097824 */ /* 0x000fe200008e0625 */
[----:B------:R-:W-:Y:S01]  /*1fd0*/  SHF.R.S32.HI R66, RZ, 0x1f, R34 ;  /* 0x0000001fff427819 */ /* 0x000fe20000011422 */
[----:B------:R-:W-:Y:S01]  /*1fe0*/  VIADD R36, R19, 0x60 ;  /* 0x0000006013247836 */ /* 0x000fe20000000000 */
[----:B------:R-:W-:Y:S01]  /*1ff0*/  SHF.R.S32.HI R34, RZ, 0x1f, R39 ;  /* 0x0000001fff227819 */ /* 0x000fe20000011427 */
[----:B------:R-:W-:Y:S01]  /*2000*/  IMAD R33, R24, R73, R3 ;  /* 0x0000004918217224 */ /* 0x000fe200078e0203 */
[----:B------:R-:W-:Y:S02]  /*2010*/  SHF.R.U32.HI R68, RZ, 0x3, R71 ;  /* 0x00000003ff447819 */ /* 0x000fe40000011647 */
[----:B------:R-:W-:-:S02]  /*2020*/  LOP3.LUT R3, R71, 0x18, R16, 0xf8, !PT ;  /* 0x0000001847037812 */ /* 0x000fc400078ef810 */
[----:B------:R-:W-:Y:S02]  /*2030*/  LEA.HI R34, R34, R39, RZ, 0x5 ;  /* 0x0000002722227211 */ /* 0x000fe400078f28ff */
[----:B------:R-:W-:Y:S02]  /*2040*/  SHF.L.U32 R36, R36, 0x6, RZ ;  /* 0x0000000624247819 */ /* 0x000fe400000006ff */
[----:B------:R-:W-:Y:S02]  /*2050*/  LOP3.LUT R3, R3, R68, RZ, 0x3c, !PT ;  /* 0x0000004403037212 */ /* 0x000fe400078e3cff */
[----:B------:R-:W-:Y:S02]  /*2060*/  SHF.R.S32.HI R34, RZ, 0x5, R34 ;  /* 0x00000005ff227819 */ /* 0x000fe40000011422 */
[----:B------:R-:W-:Y:S01]  /*2070*/  LOP3.LUT R36, R36, 0x1c0, RZ, 0xc0, !PT ;  /* 0x000001c024247812 */ /* 0x000fe200078ec0ff */
[----:B------:R-:W-:Y:S01]  /*2080*/  IMAD.SHL.U32 R64, R29, 0x2, RZ ;  /* 0x000000021d407824 */ /* 0x000fe200078e00ff */
[----:B------:R-:W-:-:S02]  /*2090*/  LEA R63, R34, R3, 0x9 ;  /* 0x00000003223f7211 */ /* 0x000fc400078e48ff */
[--C-:B------:R-:W-:Y:S02]  /*20a0*/  LOP3.LUT R3, R71, 0x38, R0.reuse, 0xf8, !PT ;  /* 0x0000003847037812 */ /* 0x100fe400078ef800 */
[--C-:B------:R-:W-:Y:S02]  /*20b0*/  SHF.R.S32.HI R60, RZ, 0x3, R0.reuse ;  /* 0x00000003ff3c7819 */ /* 0x100fe40000011400 */
[----:B------:R-:W-:Y:S02]  /*20c0*/  LOP3.LUT R29, R0, 0xfffffff8, RZ, 0xc0, !PT ;  /* 0xfffffff8001d7812 */ /* 0x000fe400078ec0ff */
[----:B------:R-:W-:Y:S01]  /*20d0*/  LOP3.LUT R0, R36, 0x38, R0, 0xf8, !PT ;  /* 0x0000003824007812 */ /* 0x000fe200078ef800 */
[----:B------:R-:W-:Y:S01]  /*20e0*/  VIADD R36, R19, 0x60 ;  /* 0x0000006013247836 */ /* 0x000fe20000000000 */
[----:B------:R0:W-:Y:S03]  /*20f0*/  STL [R1], R40 ;  /* 0x0000002801007387 */ /* 0x0001e60000100800 */
[----:B------:R-:W-:-:S02]  /*2100*/  IMAD.SHL.U32 R36, R36, 0x40, RZ ;  /* 0x0000004024247824 */ /* 0x000fc400078e00ff */
[----:B------:R-:W-:-:S03]  /*2110*/  IMAD.WIDE.U32 R12, R19, R4, R16 ;  /* 0x00000004130c7225 */ /* 0x000fc600078e0010 */
[----:B------:R-:W-:Y:S01]  /*2120*/  LOP3.LUT R36, R36, 0x1c0, RZ, 0xc0, !PT ;  /* 0x000001c024247812 */ /* 0x000fe200078ec0ff */
[----:B------:R-:W-:Y:S01]  /*2130*/  IMAD R15, R15, R4, RZ ;  /* 0x000000040f0f7224 */ /* 0x000fe200078e02ff */
[----:B------:R-:W-:Y:S02]  /*2140*/  IADD3 R13, R21, R13, RZ ;  /* 0x0000000d150d7210 */ /* 0x000fe40007ffe0ff */
[----:B------:R-:W-:Y:S02]  /*2150*/  SHF.R.U32.HI R36, RZ, 0x3, R36 ;  /* 0x00000003ff247819 */ /* 0x000fe40000011624 */
[----:B------:R-:W-:Y:S01]  /*2160*/  LOP3.LUT R3, R3, R68, RZ, 0x3c, !PT ;  /* 0x0000004403037212 */ /* 0x000fe200078e3cff */
[----:B------:R-:W-:Y:S01]  /*2170*/  IMAD R15, R24, R5, R15 ;  /* 0x00000005180f7224 */ /* 0x000fe200078e020f */
[----:B------:R-:W-:Y:S01]  /*2180*/  LOP3.LUT R0, R0, R36, RZ, 0x3c, !PT ;  /* 0x0000002400007212 */ /* 0x000fe200078e3cff */
[----:B------:R-:W-:Y:S01]  /*2190*/  IMAD.WIDE.U32 R30, R24, R72, R6 ;  /* 0x00000048181e7225 */ /* 0x000fe200078e0006 */
[----:B------:R-:W-:-:S03]  /*21a0*/  SHF.L.U64.HI R70, R4, 0x7, R5 ;  /* 0x0000000704467819 */ /* 0x000fc60000010205 */
[----:B------:R-:W-:Y:S01]  /*21b0*/  IMAD.WIDE.U32 R20, R24, R4, R12 ;  /* 0x0000000418147225 */ /* 0x000fe200078e000c */
[----:B------:R-:W-:-:S03]  /*21c0*/  SHF.L.U64.HI R75, R74, 0x7, R75 ;  /* 0x000000074a4b7819 */ /* 0x000fc6000001024b */
[----:B------:R-:W-:Y:S01]  /*21d0*/  IMAD.SHL.U32 R69, R4, 0x80, RZ ;  /* 0x0000008004457824 */ /* 0x000fe200078e00ff */
[----:B------:R-:W-:Y:S01]  /*21e0*/  SHF.L.U64.HI R73, R72, 0x7, R73 ;  /* 0x0000000748497819 */ /* 0x000fe20000010249 */
[----:B------:R-:W-:Y:S01]  /*21f0*/  IMAD R4, R34, 0x200, R3 ;  /* 0x0000020022047824 */ /* 0x000fe200078e0203 */
[----:B------:R-:W-:Y:S01]  /*2200*/  SHF.L.U32 R72, R72, 0x7, RZ ;  /* 0x0000000748487819 */ /* 0x000fe200000006ff */
[----:B------:R-:W-:Y:S01]  /*2210*/  IMAD.IADD R3, R32, 0x1, R0 ;  /* 0x0000000120037824 */ /* 0x000fe200078e0200 */
[----:B------:R-:W-:Y:S01]  /*2220*/  ISETP.GE.AND P1, PT, R16, UR4, PT ;  /* 0x0000000410007c0c */ /* 0x000fe2000bf26270 */
[----:B------:R-:W-:Y:S01]  /*2230*/  IMAD.SHL.U32 R74, R74, 0x80, RZ ;  /* 0x000000804a4a7824 */ /* 0x000fe200078e00ff */
[----:B------:R-:W-:Y:S01]  /*2240*/  @!P6 BAR.SYNC.DEFER_BLOCKING 0x9, 0x100 ;  /* 0x024400000000eb1d */ /* 0x000fe20000010000 */
[----:B------:R-:W-:Y:S01]  /*2250*/  IMAD.IADD R62, R33, 0x1, R53 ;  /* 0x00000001213e7824 */ /* 0x000fe200078e0235 */
[----:B------:R-:W-:Y:S01]  /*2260*/  ISETP.GE.AND P2, PT, R67, UR4, PT ;  /* 0x0000000443007c0c */ /* 0x000fe2000bf46270 */
[----:B------:R-:W-:Y:S01]  /*2270*/  IMAD.IADD R61, R15, 0x1, R21 ;  /* 0x000000010f3d7824 */ /* 0x000fe200078e0215 */
[----:B------:R-:W-:Y:S01]  /*2280*/  IADD3 R6, R11, R15, RZ ;  /* 0x0000000f0b067210 */ /* 0x000fe20007ffe0ff */
[----:B------:R-:W-:Y:S01]  /*2290*/  IMAD.IADD R7, R31, 0x1, R33 ;  /* 0x000000011f077824 */ /* 0x000fe200078e0221 */
[----:B------:R-:W-:Y:S01]  /*22a0*/  SHF.R.S32.HI R5, RZ, 0x1f, R29 ;  /* 0x0000001fff057819 */ /* 0x000fe2000001141d */
[----:B0-----:R-:W-:-:S08]  /*22b0*/  IMAD.IADD R0, R55, 0x1, R35 ;  /* 0x0000000137007824 */ /* 0x001fd000078e0223 */
.L_x_12426:
[----:B------:R-:W2:Y:S01]  /*22c0*/  LDL R35, [R1+0x18] ;  /* 0x0000180001237983 */ /* 0x000ea20000100800 */
[----:B------:R-:W0:Y:S03]  /*22d0*/  LDC.64 R86, c[0x0][0x2f0] ;  /* 0x0000bc00ff567b82 */ /* 0x000e260000000a00 */
[----:B------:R-:W3:Y:S01]  /*22e0*/  LDL.LU R34, [R1] ;  /* 0x0000000001227983 */ /* 0x000ee20000300800 */
[----:B------:R-:W-:Y:S01]  /*22f0*/  IADD3 R32, R26, -0x1, RZ ;  /* 0xffffffff1a207810 */ /* 0x000fe20007ffe0ff */
[----:B------:R-:W-:Y:S05]  /*2300*/  YIELD ;  /* 0x0000000000007946 */ /* 0x000fea0003800000 */
[----:B------:R-:W1:Y:S01]  /*2310*/  LDC.64 R80, c[0x0][0x2d8] ;  /* 0x0000b600ff507b82 */ /* 0x000e620000000a00 */
[----:B------:R-:W-:Y:S01]  /*2320*/  SHF.R.S32.HI R79, RZ, 0x1f, R32 ;  /* 0x0000001fff4f7819 */ /* 0x000fe20000011420 */
[-C--:B------:R-:W-:Y:S01]  /*2330*/  IMAD R13, R75, R32.reuse, RZ ;  /* 0x000000204b0d7224 */ /* 0x080fe200078e02ff */
[----:B------:R-:W-:Y:S01]  /*2340*/  BSSY B0, `(.L_x_12377) ;  /* 0x00002d1000007945 */ /* 0x000fe20003800000 */
[----:B------:R-:W-:-:S04]  /*2350*/  IMAD.WIDE.U32 R84, R74, R32, RZ ;  /* 0x000000204a547225 */ /* 0x000fc800078e00ff */
[----:B------:R-:W-:Y:S01]  /*2360*/  IMAD R13, R79, R74, R13 ;  /* 0x0000004a4f0d7224 */ /* 0x000fe200078e020d */
[----:B------:R-:W4:Y:S01]  /*2370*/  LDC R88, c[0x0][0x3d4] ;  /* 0x0000f500ff587b82 */ /* 0x000f220000000800 */
[----:B------:R-:W-:Y:S02]  /*2380*/  IADD3 R15, P3, R77, R84, RZ ;  /* 0x000000544d0f7210 */ /* 0x000fe40007f7e0ff */
[----:B------:R-:W-:Y:S02]  /*2390*/  IMAD.IADD R85, R85, 0x1, R13 ;  /* 0x0000000155557824 */ /* 0x000fe400078e020d */
[----:B0-----:R-:W-:Y:S02]  /*23a0*/  IMAD R33, R87, 0x60, RZ ;  /* 0x0000006057217824 */ /* 0x001fe400078e02ff */
[----:B------:R-:W-:-:S04]  /*23b0*/  IMAD.WIDE.U32 R12, R86, 0x60, R84 ;  /* 0x00000060560c7825 */ /* 0x000fc800078e0054 */
[----:B------:R-:W-:Y:S01]  /*23c0*/  IMAD.X R26, R85, 0x1, R76, P3 ;  /* 0x00000001551a7824 */ /* 0x000fe200018e064c */
[----:B------:R-:W-:Y:S01]  /*23d0*/  IADD3 R14, P4, R77, R12, RZ ;  /* 0x0000000c4d0e7210 */ /* 0x000fe20007f9e0ff */
[----:B------:R-:W-:Y:S01]  /*23e0*/  IMAD R12, R22, 0x2000, R63 ;  /* 0x00002000160c7824 */ /* 0x000fe200078e023f */
[CC--:B-1----:R-:W-:Y:S02]  /*23f0*/  LEA R38, P3, R15.reuse, R80.reuse, 0x1 ;  /* 0x000000500f267211 */ /* 0x0c2fe400078608ff */
[----:B------:R-:W-:Y:S01]  /*2400*/  IADD3.X R13, R76, R13, R33, P4, !PT ;  /* 0x0000000d4c0d7210 */ /* 0x000fe200027fe421 */
[----:B------:R-:W-:Y:S01]  /*2410*/  IMAD R83, R12, 0x2, R25 ;  /* 0x000000020c537824 */ /* 0x000fe200078e0219 */
[C---:B------:R-:W-:Y:S02]  /*2420*/  LEA R36, P4, R14.reuse, R80, 0x1 ;  /* 0x000000500e247211 */ /* 0x040fe400078808ff */
[-C--:B------:R-:W-:Y:S01]  /*2430*/  LEA.HI.X R39, R15, R81.reuse, R26, 0x1, P3 ;  /* 0x000000510f277211 */ /* 0x080fe200018f0c1a */
[----:B------:R-:W-:Y:S01]  /*2440*/  IMAD.MOV.U32 R26, RZ, RZ, R32 ;  /* 0x000000ffff1a7224 */ /* 0x000fe200078e0020 */
[----:B------:R-:W-:-:S02]  /*2450*/  LEA.HI.X R37, R14, R81, R13, 0x1, P4 ;  /* 0x000000510e257211 */ /* 0x000fc400020f0c0d */
[----:B------:R-:W-:Y:S02]  /*2460*/  ISETP.GT.AND P4, PT, R32, R27, PT ;  /* 0x0000001b2000720c */ /* 0x000fe40003f84270 */
[----:B----4-:R-:W-:Y:S02]  /*2470*/  ISETP.GE.AND P3, PT, R88, 0x1, PT ;  /* 0x000000015800780c */ /* 0x010fe40003f66270 */
[----:B------:R-:W-:Y:S02]  /*2480*/  IADD3 R82, R12, 0x20, RZ ;  /* 0x000000200c527810 */ /* 0x000fe40007ffe0ff */
[----:B--2---:R-:W-:Y:S02]  /*2490*/  LOP3.LUT P5, RZ, R35, 0x4, RZ, 0xc0, !PT ;  /* 0x0000000423ff7812 */ /* 0x004fe400078ac0ff */
[----:B---3--:R-:W-:-:S05]  /*24a0*/  LOP3.LUT R34, R34, 0xfffffffd, RZ, 0xc0, !PT ;  /* 0xfffffffd22227812 */ /* 0x008fca00078ec0ff */
[----:B------:R-:W-:-:S05]  /*24b0*/  @P4 LOP3.LUT R34, R34, 0x2, RZ, 0xfc, !PT ;  /* 0x0000000222224812 */ /* 0x000fca00078efcff */
[----:B------:R0:W-:Y:S01]  /*24c0*/  STL [R1], R34 ;  /* 0x0000002201007387 */ /* 0x0001e20000100800 */
[----:B------:R-:W-:-:S05]  /*24d0*/  @P5 VIADD R82, R12, 0xffffffe0 ;  /* 0xffffffe00c525836 */ /* 0x000fca0000000000 */
[----:B------:R-:W-:Y:S01]  /*24e0*/  LEA R82, R82, R25, 0x1 ;  /* 0x0000001952527211 */ /* 0x000fe200078e08ff */
[----:B------:R-:W-:Y:S06]  /*24f0*/  @!P3 BRA `(.L_x_12378) ;  /* 0x00000028006cb947 */ /* 0x000fec0003800000 */
[----:B------:R-:W-:Y:S01]  /*2500*/  ULDC.U8 UR4, c[0x0][0x3f0] ;  /* 0x0000fc0000047ab9 */ /* 0x000fe20000000000 */
[-C--:B------:R-:W-:Y:S01]  /*2510*/  IMAD R13, R73, R32.reuse, RZ ;  /* 0x00000020490d7224 */ /* 0x080fe200078e02ff */
[----:B------:R-:W-:Y:S01]  /*2520*/  ISETP.NE.AND P3, PT, RZ, UR4, PT ;  /* 0x00000004ff007c0c */ /* 0x000fe2000bf65270 */
[----:B------:R-:W-:Y:S02]  /*2530*/  IMAD R12, R70, R32, RZ ;  /* 0x00000020460c7224 */ /* 0x000fe400078e02ff */
[C---:B------:R-:W-:Y:S02]  /*2540*/  IMAD R13, R79.reuse, R72, R13 ;  /* 0x000000484f0d7224 */ /* 0x040fe400078e020d */
[----:B------:R-:W-:Y:S02]  /*2550*/  IMAD R90, R26, -0x80, R28 ;  /* 0xffffff801a5a7824 */ /* 0x000fe400078e021c */
[----:B------:R-:W-:Y:S02]  /*2560*/  IMAD R79, R79, R69, R12 ;  /* 0x000000454f4f7224 */ /* 0x000fe400078e020c */
[----:B------:R-:W-:Y:S01]  /*2570*/  IMAD.WIDE.U32 R46, R72, R32, RZ ;  /* 0x00000020482e7225 */ /* 0x000fe200078e00ff */
[----:B------:R-:W-:-:S03]  /*2580*/  VIMNMX R90, R90, 0x80, PT ;  /* 0x000000805a5a7848 */ /* 0x000fc60003fe0100 */
        /* <DEDUP_REMOVED lines=20> */
[----:B------:R-:W-:-:S04]  /*26d0*/  IADD3 R15, P3, R10, R44, RZ ;  /* 0x0000002c0a0f7210 */ /* 0x000fc80007f7e0ff */
[----:B------:R-:W-:Y:S02]  /*26e0*/  IADD3.X R48, R79, R6, RZ, P3, !PT ;  /* 0x000000064f307210 */ /* 0x000fe40001ffe4ff */
        /* <DEDUP_REMOVED lines=14> */
.L_x_12381:
[----:B------:R-:W-:Y:S05]  /*27d0*/  BSYNC B1 ;  /* 0x0000000000017941 */ /* 0x000fea0003800000 */
.L_x_12380:
[----:B0-----:R-:W-:Y:S01]  /*27e0*/  VIADD R12, R19, 0x60 ;  /* 0x00000060130c7836 */ /* 0x001fe20000000000 */
[----:B------:R-:W-:Y:S01]  /*27f0*/  BSSY B1, `(.L_x_12382) ;  /* 0x0000022000017945 */ /* 0x000fe20003800000 */
[----:B-----5:R-:W-:Y:S01]  /*2800*/  IMAD.MOV.U32 R86, RZ, RZ, R48 ;  /* 0x000000ffff567224 */ /* 0x020fe200078e0030 */
[----:B------:R-:W-:Y:S02]  /*2810*/  MOV R87, R49 ;  /* 0x0000003100577202 */ /* 0x000fe40000000f00 */
[----:B------:R-:W-:-:S13]  /*2820*/  ISETP.GE.AND P5, PT, R12, R90, PT ;  /* 0x0000005a0c00720c */ /* 0x000fda0003fa6270 */
        /* <DEDUP_REMOVED lines=30> */
.L_x_12383:
[----:B------:R-:W-:Y:S05]  /*2a10*/  BSYNC B1 ;  /* 0x0000000000017941 */ /* 0x000fea0003800000 */
.L_x_12382:
        /* <DEDUP_REMOVED lines=8> */
[----:B------:R-:W-:Y:S02]  /*2aa0*/  MOV R14, R84 ;  /* 0x00000054000e7202 */ /* 0x000fe40000000f00 */
[----:B------:R-:W-:-:S02]  /*2ab0*/  ISETP.NE.AND P3, PT, R157, 0x3, PT ;  /* 0x000000039d00780c */ /* 0x000fc40003f65270 */
[----:B------:R-:W-:Y:S01]  /*2ac0*/  PRMT R87, R12, 0x7610, R87 ;  /* 0x000076100c577816 */ /* 0x000fe20000000057 */
[----:B-----5:R-:W-:Y:S01]  /*2ad0*/  IMAD.MOV.U32 R12, RZ, RZ, R32 ;  /* 0x000000ffff0c7224 */ /* 0x020fe200078e0020 */
        /* <DEDUP_REMOVED lines=15> */
.L_x_12384:
[----:B------:R-:W-:Y:S01]  /*2bd0*/  IMAD R79, R22, 0x8, R2 ;  /* 0x00000008164f7824 */ /* 0x000fe200078e0202 */
[----:B------:R-:W-:Y:S01]  /*2be0*/  SHF.L.U32 R91, R156, 0x1f, RZ ;  /* 0x0000001f9c5b7819 */ /* 0x000fe200000006ff */
[----:B------:R-:W-:Y:S03]  /*2bf0*/  BSSY B1, `(.L_x_12385) ;  /* 0x0000003000017945 */ /* 0x000fe60003800000 */
[----:B------:R-:W0:Y:S02]  /*2c00*/  SYNCS.PHASECHK.TRANS64.TRYWAIT P6, [R79+URZ+0x16890], R91 ;  /* 0x0168905b4f0075a7 */ /* 0x000e2400080c017f */
[----:B0-----:R-:W-:Y:S05]  /*2c10*/  @!P6 BRA `(.L_x_12386) ;  /* 0x0000015000e0e947 */ /* 0x001fea0003800000 */
.L_x_12626:
[----:B------:R-:W-:Y:S05]  /*2c20*/  BSYNC B1 ;  /* 0x0000000000017941 */ /* 0x000fea0003800000 */
.L_x_12385:
        /* <DEDUP_REMOVED lines=49> */
.L_x_12392:
[----:B------:R-:W-:Y:S05]  /*2f40*/  BSYNC B3 ;  /* 0x0000000000037941 */ /* 0x000fea0003800000 */
.L_x_12391:
[----:B--2---:R1:W-:Y:S02]  /*2f50*/  STG.E.128 desc[UR40][R38.64], R12 ;  /* 0x0000000c26007986 */ /* 0x0043e4000c101d28 */
.L_x_12390:
[----:B------:R-:W-:Y:S05]  /*2f60*/  BSYNC B2 ;  /* 0x0000000000027941 */ /* 0x000fea0003800000 */
.L_x_12389:
[----:B------:R-:W-:Y:S05]  /*2f70*/  @P2 BRA `(.L_x_12388) ;  /* 0x0000000000c02947 */ /* 0x000fea0003800000 */
[----:B-1----:R1:W2:Y:S01]  /*2f80*/  LDS.128 R12, [R82+0xe000] ;  /* 0x00e00000520c7984 */ /* 0x0022a20000000c00 */
        /* <DEDUP_REMOVED lines=45> */
.L_x_12394:
[----:B------:R-:W-:Y:S05]  /*3260*/  BSYNC B2 ;  /* 0x0000000000027941 */ /* 0x000fea0003800000 */
.L_x_12393:
[----:B--2---:R2:W-:Y:S02]  /*3270*/  STG.E.128 desc[UR40][R38.64+0x40], R12 ;  /* 0x0000400c26007986 */ /* 0x0045e4000c101d28 */
.L_x_12388:
[----:B------:R-:W-:Y:S05]  /*3280*/  BSYNC B1 ;  /* 0x0000000000017941 */ /* 0x000fea0003800000 */
.L_x_12387:
        /* <DEDUP_REMOVED lines=48> */
.L_x_12399:
[----:B------:R-:W-:Y:S05]  /*3590*/  BSYNC B2 ;  /* 0x0000000000027941 */ /* 0x000fea0003800000 */
.L_x_12398:
[----:B--2---:R3:W-:Y:S02]  /*35a0*/  STG.E.128 desc[UR40][R36.64], R12 ;  /* 0x0000000c24007986 */ /* 0x0047e4000c101d28 */
.L_x_12397:
[----:B------:R-:W-:Y:S05]  /*35b0*/  BSYNC B1 ;  /* 0x0000000000017941 */ /* 0x000fea0003800000 */
.L_x_12396:
[----:B------:R-:W-:Y:S05]  /*35c0*/  @P2 BRA `(.L_x_12395) ;  /* 0x0000001800a02947 */ /* 0x000fea0003800000 */
[----:B-123--:R1:W2:Y:S01]  /*35d0*/  LDS.128 R12, [R82+0x11000] ;  /* 0x01100000520c7984 */ /* 0x00e2a20000000c00 */
        /* <DEDUP_REMOVED lines=45> */
.L_x_12401:
[----:B------:R-:W-:Y:S05]  /*38b0*/  BSYNC B1 ;  /* 0x0000000000017941 */ /* 0x000fea0003800000 */
.L_x_12400:
[----:B--2---:R1:W-:Y:S01]  /*38c0*/  STG.E.128 desc[UR40][R36.64+0x40], R12 ;  /* 0x0000400c24007986 */ /* 0x0043e2000c101d28 */
[----:B------:R-:W-:Y:S05]  /*38d0*/  BRA `(.L_x_12395) ;  /* 0x0000001400dc7947 */ /* 0x000fea0003800000 */
.L_x_12379:
        /* <DEDUP_REMOVED lines=29> */
[----:B------:R-:W-:Y:S01]  /*3ab0*/  MOV R47, R89 ;  /* 0x00000059002f7202 */ /* 0x000fe20000000f00 */
[----:B------:R-:W-:Y:S01]  /*3ac0*/  IMAD.MOV.U32 R45, RZ, RZ, R79 ;  /* 0x000000ffff2d7224 */ /* 0x000fe200078e004f */
        /* <DEDUP_REMOVED lines=17> */
.L_x_12403:
[----:B------:R-:W-:Y:S05]  /*3be0*/  BSYNC B1 ;  /* 0x0000000000017941 */ /* 0x000fea0003800000 */
.L_x_12402:
[----:B-----5:R-:W-:Y:S01]  /*3bf0*/  IMAD.MOV.U32 R44, RZ, RZ, R38 ;  /* 0x000000ffff2c7224 */ /* 0x020fe200078e0026 */
[----:B------:R-:W-:Y:S01]  /*3c00*/  MOV R46, R36 ;  /* 0x00000024002e7202 */ /* 0x000fe20000000f00 */
[----:B------:R-:W-:Y:S01]  /*3c10*/  IMAD.MOV.U32 R45, RZ, RZ, R39 ;  /* 0x000000ffff2d7224 */ /* 0x000fe200078e0027 */
[----:B------:R-:W-:Y:S01]  /*3c20*/  ISETP.NE.AND P3, PT, R157, 0x3, PT ;  /* 0x000000039d00780c */ /* 0x000fe20003f65270 */
        /* <DEDUP_REMOVED lines=23> */
[----:B------:R-:W-:Y:S02]  /*3da0*/  PRMT R106, R46, 0x7610, R106 ;  /* 0x000076102e6a7816 */ /* 0x000fe4000000006a */
[----:B------:R-:W-:Y:S01]  /*3db0*/  PRMT R109, R47, 0x7610, R109 ;  /* 0x000076102f6d7816 */ /* 0x000fe2000000006d */
[----:B------:R-:W-:Y:S06]  /*3dc0*/  @!P3 BRA `(.L_x_12404) ;  /* 0x000000000004b947 */ /* 0x000fec0003800000 */
[----:B------:R-:W-:Y:S01]  /*3dd0*/  BPT.TRAP 0x1 ;  /* 0x000000040000795c */ /* 0x000fe20000300000 */
.L_x_12404:
[----:B------:R-:W-:Y:S01]  /*3de0*/  IMAD R79, R22, 0x8, R2 ;  /* 0x00000008164f7824 */ /* 0x000fe200078e0202 */
[----:B------:R-:W-:Y:S01]  /*3df0*/  SHF.L.U32 R91, R156, 0x1f, RZ ;  /* 0x0000001f9c5b7819 */ /* 0x000fe200000006ff */
[----:B------:R-:W0:Y:S01]  /*3e00*/  LDC R93, c[0x0][0x2e4] ;  /* 0x0000b900ff5d7b82 */ /* 0x000e220000000800 */
[----:B------:R-:W-:Y:S02]  /*3e10*/  BSSY B1, `(.L_x_12405) ;  /* 0x0000004000017945 */ /* 0x000fe40003800000 */
[----:B------:R-:W1:Y:S01]  /*3e20*/  SYNCS.PHASECHK.TRANS64.TRYWAIT P5, [R79+URZ+0x16890], R91 ;  /* 0x0168905b4f0075a7 */ /* 0x000e6200080a017f */
[----:B0-----:R-:W-:Y:S01]  /*3e30*/  IMAD.IADD R95, R93, 0x1, -R64 ;  /* 0x000000015d5f7824 */ /* 0x001fe200078e0a40 */
[----:B-1----:R-:W-:Y:S06]  /*3e40*/  @!P5 BRA `(.L_x_12406) ;  /* 0x000001400068d947 */ /* 0x002fec0003800000 */
.L_x_12627:
[----:B------:R-:W-:Y:S05]  /*3e50*/  BSYNC B1 ;  /* 0x0000000000017941 */ /* 0x000fea0003800000 */
.L_x_12405:
        /* <DEDUP_REMOVED lines=10> */
[----:B------:R-:W-:-:S04]  /*3f00*/  SEL R44, R64, R95, !P0 ;  /* 0x0000005f402c7207 */ /* 0x000fc80004000000 */
[----:B------:R-:W-:-:S04]  /*3f10*/  IADD3 R97, R97, R89, RZ ;  /* 0x0000005961617210 */ /* 0x000fc80007ffe0ff */
[----:B------:R-:W-:Y:S01]  /*3f20*/  IADD3.X R94, R78, R97, R5, P5, P6 ;  /* 0x000000614e5e7210 */ /* 0x000fe20002fec405 */
[----:B-1----:R-:W-:Y:S01]  /*3f30*/  VIADD R47, R45, 0xffffff80 ;  /* 0xffffff802d2f7836 */ /* 0x002fe20000000000 */
[----:B------:R-:W-:-:S04]  /*3f40*/  SHF.R.S32.HI R45, RZ, 0x1f, R44 ;  /* 0x0000001fff2d7819 */ /* 0x000fc8000001142c */
[----:B------:R-:W-:Y:S02]  /*3f50*/  LEA.HI R45, R45, R44, RZ, 0x4 ;  /* 0x0000002c2d2d7211 */ /* 0x000fe400078f20ff */
[----:B------:R-:W-:Y:S02]  /*3f60*/  SHF.R.S32.HI R46, RZ, 0x1f, R47 ;  /* 0x0000001fff2e7819 */ /* 0x000fe4000001142f */
[----:B------:R-:W-:Y:S02]  /*3f70*/  LEA.HI.SX32 R45, R45, R60, 0x1c ;  /* 0x0000003c2d2d7211 */ /* 0x000fe400078fe2ff */
[----:B------:R-:W-:-:S03]  /*3f80*/  LEA.HI R46, R46, R47, RZ, 0x5 ;  /* 0x0000002f2e2e7211 */ /* 0x000fc600078f28ff */
[----:B------:R-:W-:Y:S01]  /*3f90*/  IMAD.SHL.U32 R96, R45, 0x8, RZ ;  /* 0x000000082d607824 */ /* 0x000fe200078e00ff */
[----:B------:R-:W-:-:S04]  /*3fa0*/  SHF.R.S32.HI R46, RZ, 0x5, R46 ;  /* 0x00000005ff2e7819 */ /* 0x000fc8000001142e */
[----:B------:R-:W-:-:S04]  /*3fb0*/  LOP3.LUT R45, R71, 0x38, R96, 0xf8, !PT ;  /* 0x00000038472d7812 */ /* 0x000fc800078ef860 */
[----:B------:R-:W-:-:S05]  /*3fc0*/  LOP3.LUT R45, R45, R68, RZ, 0x3c, !PT ;  /* 0x000000442d2d7212 */ /* 0x000fca00078e3cff */
[----:B------:R-:W-:Y:S01]  /*3fd0*/  IMAD R47, R46, 0x200, R45 ;  /* 0x000002002e2f7824 */ /* 0x000fe200078e022d */
[----:B------:R-:W-:-:S03]  /*3fe0*/  LEA R45, R22, R4, 0xd ;  /* 0x00000004162d7211 */ /* 0x000fc600078e68ff */
[----:B------:R-:W-:Y:S02]  /*3ff0*/  IMAD R47, R22, 0x2000, R47 ;  /* 0x00002000162f7824 */ /* 0x000fe400078e022f */
[--C-:B------:R-:W-:Y:S02]  /*4000*/  IMAD R45, R45, 0x2, R2.reuse ;  /* 0x000000022d2d7824 */ /* 0x100fe400078e0202 */
[----:B------:R-:W-:-:S04]  /*4010*/  IMAD R48, R47, 0x2, R2 ;  /* 0x000000022f307824 */ /* 0x000fc800078e0202 */
[----:B------:R-:W1:Y:S04]  /*4020*/  LDS.128 R44, [R45+0xe400] ;  /* 0x00e400002d2c7984 */ /* 0x000e680000000c00 */
[----:B------:R-:W2:Y:S01]  /*4030*/  LDS.128 R48, [R48+0xe400] ;  /* 0x00e4000030307984 */ /* 0x000ea20000000c00 */
[----:B------:R-:W-:Y:S05]  /*4040*/  @P4 BRA `(.L_x_12410) ;  /* 0x00000004004c4947 */ /* 0x000fea0003800000 */
[--C-:B------:R-:W-:Y:S01]  /*4050*/  SHF.R.U64 R32, R32, 0x10, R33.reuse ;  /* 0x0000001020207819 */ /* 0x100fe20000001221 */
[----:B------:R-:W-:Y:S01]  /*4060*/  HADD2.F32 R109, -RZ, R109.H0_H0 ;  /* 0x2000006dff6d7230 */ /* 0x000fe20000004100 */
[----:B------:R-:W-:Y:S01]  /*4070*/  SHF.R.U32.HI R33, RZ, 0x10, R33 ;  /* 0x00000010ff217819 */ /* 0x000fe20000011621 */
[----:B------:R-:W-:Y:S01]  /*4080*/  HADD2.F32 R104, -RZ, R104.H0_H0 ;  /* 0x20000068ff687230 */ /* 0x000fe20000004100 */
[--C-:B------:R-:W-:Y:S02]  /*4090*/  SHF.R.U64 R12, R12, 0x10, R13.reuse ;  /* 0x000000100c0c7819 */ /* 0x100fe4000000120d */
[----:B------:R-:W-:Y:S01]  /*40a0*/  SHF.R.U32.HI R103, RZ, 0x10, R13 ;  /* 0x00000010ff677819 */ /* 0x000fe2000001160d */
[----:B------:R-:W-:Y:S01]  /*40b0*/  HADD2.F32 R110, -RZ, R33.H0_H0 ;  /* 0x20000021ff6e7230 */ /* 0x000fe20000004100 */
[----:B------:R-:W-:Y:S02]  /*40c0*/  SHF.R.U64 R13, R14, 0x10, R15 ;  /* 0x000000100e0d7819 */ /* 0x000fe4000000120f */
[--C-:B------:R-:W-:Y:S01]  /*40d0*/  SHF.R.U64 R14, R34, 0x10, R35.reuse ;  /* 0x00000010220e7819 */ /* 0x100fe20000001223 */
[----:B-1----:R-:W-:Y:S01]  /*40e0*/  HADD2.F32 R34, -RZ, R45.H0_H0 ;  /* 0x2000002dff227230 */ /* 0x002fe20000004100 */
[----:B------:R-:W-:Y:S01]  /*40f0*/  SHF.R.U32.HI R105, RZ, 0x10, R35 ;  /* 0x00000010ff697819 */ /* 0x000fe20000011623 */
[--C-:B--2---:R-:W-:Y:S01]  /*4100*/  HADD2.F32 R35, -RZ, R49.reuse.H0_H0 ;  /* 0x20000031ff237230 */ /* 0x104fe20000004100 */
[----:B------:R-:W-:Y:S01]  /*4110*/  SHF.R.U32.HI R15, RZ, 0x10, R15 ;  /* 0x00000010ff0f7819 */ /* 0x000fe2000001160f */
[----:B------:R-:W-:-:S02]  /*4120*/  HADD2.F32 R49, -RZ, R49.H1_H1 ;  /* 0x30000031ff317230 */ /* 0x000fc40000004100 */
[CC--:B------:R-:W-:Y:S01]  /*4130*/  FMUL.FTZ R112, R34.reuse, R109.reuse ;  /* 0x0000006d22707220 */ /* 0x0c0fe20000410000 */
        /* <DEDUP_REMOVED lines=19> */
[----:B------:R-:W-:Y:S02]  /*4270*/  HADD2.F32 R47, -RZ, R47.H1_H1 ;  /* 0x3000002fff2f7230 */ /* 0x000fe40000004100 */
[----:B------:R-:W-:Y:S01]  /*4280*/  FMUL.FTZ R118, R51, R114 ;  /* 0x0000007233767220 */ /* 0x000fe20000410000 */
[----:B------:R-:W-:Y:S02]  /*4290*/  HADD2.F32 R110, -RZ, R15.H0_H0 ;  /* 0x2000000fff6e7230 */ /* 0x000fe40000004100 */
[-C--:B------:R-:W-:Y:S01]  /*42a0*/  FFMA.FTZ R15, R45, R108.reuse, -R116 ;  /* 0x0000006c2d0f7223 */ /* 0x080fe20000010874 */
[----:B------:R-:W-:Y:S01]  /*42b0*/  FFMA.FTZ R45, R49, R108, R112 ;  /* 0x0000006c312d7223 */ /* 0x000fe20000010070 */
[C---:B------:R-:W-:Y:S01]  /*42c0*/  FMUL.FTZ R114, R47.reuse, R114 ;  /* 0x000000722f727220 */ /* 0x040fe20000410000 */
[--C-:B------:R-:W-:Y:S02]  /*42d0*/  HADD2.F32 R49, -RZ, R106.reuse.H1_H1 ;  /* 0x3000006aff317230 */ /* 0x100fe40000004100 */
[----:B------:R-:W-:Y:S01]  /*42e0*/  FFMA.FTZ R108, R47, R110, -R118 ;  /* 0x0000006e2f6c7223 */ /* 0x000fe20000010876 */
[----:B------:R-:W-:-:S02]  /*42f0*/  HADD2.F32 R106, -RZ, R106.H0_H0 ;  /* 0x2000006aff6a7230 */ /* 0x000fc40000004100 */
[----:B------:R-:W-:Y:S01]  /*4300*/  FFMA.FTZ R110, R51, R110, R114 ;  /* 0x0000006e336e7223 */ /* 0x000fe20000010072 */
[----:B------:R-:W-:Y:S02]  /*4310*/  HADD2.F32 R47, -RZ, R48.H0_H0 ;  /* 0x20000030ff2f7230 */ /* 0x000fe40000004100 */
[----:B------:R-:W-:Y:S01]  /*4320*/  HADD2.F32 R32, -RZ, R44.H0_H0 ;  /* 0x2000002cff207230 */ /* 0x000fe20000004100 */
[----:B------:R-:W-:Y:S01]  /*4330*/  F2FP.F16.F32.PACK_AB R15, R108, R15 ;  /* 0x0000000f6c0f723e */ /* 0x000fe200000000ff */
[----:B------:R-:W-:Y:S02]  /*4340*/  HADD2.F32 R48, -RZ, R48.H1_H1 ;  /* 0x30000030ff307230 */ /* 0x000fe40000004100 */
[-C--:B------:R-:W-:Y:S01]  /*4350*/  FMUL.FTZ R105, R47, R106.reuse ;  /* 0x0000006a2f697220 */ /* 0x080fe20000410000 */
[----:B------:R-:W-:Y:S02]  /*4360*/  HADD2.F32 R44, -RZ, R44.H1_H1 ;  /* 0x3000002cff2c7230 */ /* 0x000fe40000004100 */
[----:B------:R-:W-:Y:S01]  /*4370*/  FMUL.FTZ R106, R32, R106 ;  /* 0x0000006a206a7220 */ /* 0x000fe20000410000 */
[----:B------:R-:W-:-:S02]  /*4380*/  HADD2.F32 R51, -RZ, R12.H0_H0 ;  /* 0x2000000cff337230 */ /* 0x000fc40000004100 */
[----:B------:R-:W-:Y:S01]  /*4390*/  FMUL.FTZ R107, R48, R103 ;  /* 0x00000067306b7220 */ /* 0x000fe20000410000 */
[----:B------:R-:W-:Y:S01]  /*43a0*/  FFMA.FTZ R12, R32, R49, -R105 ;  /* 0x00000031200c7223 */ /* 0x000fe20000010869 */
[C---:B------:R-:W-:Y:S01]  /*43b0*/  FMUL.FTZ R103, R44.reuse, R103 ;  /* 0x000000672c677220 */ /* 0x040fe20000410000 */
[----:B------:R-:W-:Y:S01]  /*43c0*/  FFMA.FTZ R32, R47, R49, R106 ;  /* 0x000000312f207223 */ /* 0x000fe2000001006a */
[-C--:B------:R-:W-:Y:S01]  /*43d0*/  FFMA.FTZ R47, R44, R51.reuse, -R107 ;  /* 0x000000332c2f7223 */ /* 0x080fe2000001086b */
[----:B------:R-:W-:Y:S02]  /*43e0*/  HADD2.F32 R44, -RZ, R50.H0_H0 ;  /* 0x20000032ff2c7230 */ /* 0x000fe40000004100 */
[----:B------:R-:W-:Y:S01]  /*43f0*/  FFMA.FTZ R105, R48, R51, R103 ;  /* 0x0000003330697223 */ /* 0x000fe20000010067 */
[----:B------:R-:W-:Y:S01]  /*4400*/  HADD2.F32 R103, -RZ, R14.H0_H0 ;  /* 0x2000000eff677230 */ /* 0x000fe20000004100 */
[----:B------:R-:W-:Y:S01]  /*4410*/  F2FP.F16.F32.PACK_AB R110, R110, R45 ;  /* 0x0000002d6e6e723e */ /* 0x000fe200000000ff */
[----:B------:R-:W-:Y:S01]  /*4420*/  HADD2.F32 R51, -RZ, R102.H1_H1 ;  /* 0x30000066ff337230 */ /* 0x000fe20000004100 */
[----:B------:R-:W-:Y:S01]  /*4430*/  MOV R45, R33 ;  /* 0x00000021002d7202 */ /* 0x000fe20000000f00 */
        /* <DEDUP_REMOVED lines=13> */
[----:B------:R-:W-:Y:S01]  /*4510*/  FFMA.FTZ R46, R46, R13, -R109 ;  /* 0x0000000d2e2e7223 */ /* 0x000fe2000001086d */
[----:B------:R-:W-:Y:S01]  /*4520*/  F2FP.F16.F32.PACK_AB R44, R47, R12 ;  /* 0x0000000c2f2c723e */ /* 0x000fe200000000ff */
[----:B------:R-:W-:Y:S01]  /*4530*/  IMAD.MOV.U32 R47, RZ, RZ, R15 ;  /* 0x000000ffff2f7224 */ /* 0x000fe200078e000f */
[----:B------:R-:W-:Y:S02]  /*4540*/  F2FP.F16.F32.PACK_AB R49, R35, R34 ;  /* 0x000000222331723e */ /* 0x000fe400000000ff */
[----:B------:R-:W-:Y:S01]  /*4550*/  F2FP.F16.F32.PACK_AB R50, R50, R51 ;  /* 0x000000333232723e */ /* 0x000fe200000000ff */
[----:B------:R-:W-:Y:S01]  /*4560*/  IMAD.MOV.U32 R51, RZ, RZ, R110 ;  /* 0x000000ffff337224 */ /* 0x000fe200078e006e */
[----:B------:R-:W-:-:S07]  /*4570*/  F2FP.F16.F32.PACK_AB R46, R46, R107 ;  /* 0x0000006b2e2e723e */ /* 0x000fce00000000ff */
.L_x_12410:
[----:B------:R-:W-:Y:S05]  /*4580*/  BSYNC B2 ;  /* 0x0000000000027941 */ /* 0x000fea0003800000 */
.L_x_12409:
        /* <DEDUP_REMOVED lines=12> */
.L_x_12408:
[----:B------:R-:W-:Y:S05]  /*4650*/  BSYNC B1 ;  /* 0x0000000000017941 */ /* 0x000fea0003800000 */
.L_x_12407:
[----:B-1----:R-:W-:Y:S02]  /*4660*/  VIADD R13, R19, 0x60 ;  /* 0x00000060130d7836 */ /* 0x002fe40000000000 */
[-C--:B------:R-:W-:Y:S02]  /*4670*/  IMAD R12, R66, R86.reuse, RZ ;  /* 0x00000056420c7224 */ /* 0x080fe400078e02ff */
[C---:B------:R-:W-:Y:S01]  /*4680*/  IMAD.WIDE.U32 R84, R13.reuse, R86, R84 ;  /* 0x000000560d547225 */ /* 0x040fe200078e0054 */
[----:B------:R-:W-:-:S03]  /*4690*/  ISETP.GE.OR P5, PT, R13, R90, P1 ;  /* 0x0000005a0d00720c */ /* 0x000fc60000fa6670 */
[----:B------:R-:W-:-:S10]  /*46a0*/  IMAD R47, R13, R87, R12 ;  /* 0x000000570d2f7224 */ /* 0x000fd400078e020c */
[----:B------:R-:W-:Y:S05]  /*46b0*/  @P5 BRA `(.L_x_12395) ;  /* 0x0000000800645947 */ /* 0x000fea0003800000 */
[----:B------:R-:W2:Y:S01]  /*46c0*/  LDL R14, [R1+0x1c] ;  /* 0x00001c00010e7983 */ /* 0x000ea20000100800 */
[----:B------:R-:W-:Y:S01]  /*46d0*/  IADD3 R47, R85, R47, RZ ;  /* 0x0000002f552f7210 */ /* 0x000fe20007ffe0ff */
[C---:B------:R-:W-:Y:S01]  /*46e0*/  VIADD R15, R19.reuse, 0x60 ;  /* 0x00000060130f7836 */ /* 0x040fe20000000000 */
[----:B------:R-:W-:Y:S01]  /*46f0*/  IADD3 R12, P5, P6, R58, R84, R29 ;  /* 0x000000543a0c7210 */ /* 0x000fe20007ebe01d */
[----:B------:R-:W-:Y:S01]  /*4700*/  VIADD R32, R19, 0x60 ;  /* 0x0000006013207836 */ /* 0x000fe20000000000 */
[----:B------:R-:W-:Y:S01]  /*4710*/  SEL R95, R64, R95, !P0 ;  /* 0x0000005f405f7207 */ /* 0x000fe20004000000 */
[----:B------:R-:W-:Y:S01]  /*4720*/  IMAD.SHL.U32 R15, R15, 0x40, RZ ;  /* 0x000000400f0f7824 */ /* 0x000fe200078e00ff */
[----:B------:R-:W-:Y:S01]  /*4730*/  IADD3.X R13, R78, R47, R5, P5, P6 ;  /* 0x0000002f4e0d7210 */ /* 0x000fe20002fec405 */
[----:B------:R-:W-:Y:S01]  /*4740*/  BSSY B1, `(.L_x_12411) ;  /* 0x000006c000017945 */ /* 0x000fe20003800000 */
[----:B------:R-:W-:Y:S02]  /*4750*/  LEA R44, P5, R12, R80, 0x1 ;  /* 0x000000500c2c7211 */ /* 0x000fe400078a08ff */
[----:B------:R-:W-:-:S02]  /*4760*/  SHF.L.U32 R32, R32, 0x6, RZ ;  /* 0x0000000620207819 */ /* 0x000fc400000006ff */
[----:B------:R-:W-:Y:S01]  /*4770*/  LEA.HI.X R45, R12, R81, R13, 0x1, P5 ;  /* 0x000000510c2d7211 */ /* 0x000fe200028f0c0d */
[----:B------:R-:W-:Y:S01]  /*4780*/  IMAD R13, R22, 0x2000, R3 ;  /* 0x00002000160d7824 */ /* 0x000fe200078e0203 */
[----:B------:R-:W-:Y:S02]  /*4790*/  SHF.R.S32.HI R12, RZ, 0x1f, R95 ;  /* 0x0000001fff0c7819 */ /* 0x000fe4000001145f */
[----:B------:R-:W-:Y:S01]  /*47a0*/  LOP3.LUT R15, R15, 0x1c0, RZ, 0xc0, !PT ;  /* 0x000001c00f0f7812 */ /* 0x000fe200078ec0ff */
[----:B------:R-:W-:Y:S01]  /*47b0*/  IMAD R13, R13, 0x2, R2 ;  /* 0x000000020d0d7824 */ /* 0x000fe200078e0202 */
[----:B------:R-:W-:Y:S02]  /*47c0*/  LEA.HI R95, R12, R95, RZ, 0x4 ;  /* 0x0000005f0c5f7211 */ /* 0x000fe400078f20ff */
[----:B------:R-:W-:Y:S02]  /*47d0*/  LOP3.LUT R32, R32, 0x1c0, RZ, 0xc0, !PT ;  /* 0x000001c020207812 */ /* 0x000fe400078ec0ff */
[----:B------:R-:W-:-:S02]  /*47e0*/  LEA.HI.SX32 R49, R95, R60, 0x1c ;  /* 0x0000003c5f317211 */ /* 0x000fc400078fe2ff */
[----:B------:R-:W-:-:S03]  /*47f0*/  SHF.R.U32.HI R15, RZ, 0x3, R15 ;  /* 0x00000003ff0f7819 */ /* 0x000fc6000001160f */
[----:B------:R-:W-:-:S05]  /*4800*/  IMAD.SHL.U32 R49, R49, 0x8, RZ ;  /* 0x0000000831317824 */ /* 0x000fca00078e00ff */
[----:B------:R-:W-:-:S04]  /*4810*/  LOP3.LUT R12, R32, 0x38, R49, 0xf8, !PT ;  /* 0x00000038200c7812 */ /* 0x000fc800078ef831 */
[----:B------:R-:W-:-:S05]  /*4820*/  LOP3.LUT R12, R12, R15, RZ, 0x3c, !PT ;  /* 0x0000000f0c0c7212 */ /* 0x000fca00078e3cff */
[----:B--2---:R-:W-:-:S05]  /*4830*/  IMAD.IADD R15, R14, 0x1, R12 ;  /* 0x000000010e0f7824 */ /* 0x004fca00078e020c */
[----:B------:R-:W-:-:S05]  /*4840*/  LEA R15, R22, R15, 0xd ;  /* 0x0000000f160f7211 */ /* 0x000fca00078e68ff */
[----:B------:R-:W-:Y:S02]  /*4850*/  IMAD R32, R15, 0x2, R2 ;  /* 0x000000020f207824 */ /* 0x000fe400078e0202 */
[----:B------:R-:W1:Y:S04]  /*4860*/  LDS.128 R12, [R13+0xe400] ;  /* 0x00e400000d0c7984 */ /* 0x000e680000000c00 */
[----:B------:R-:W2:Y:S01]  /*4870*/  LDS.128 R32, [R32+0xe400] ;  /* 0x00e4000020207984 */ /* 0x000ea20000000c00 */
[----:B------:R-:W-:Y:S05]  /*4880*/  @P4 BRA `(.L_x_12412) ;  /* 0x00000004005c4947 */ /* 0x000fea0003800000 */
[----:B------:R-:W-:Y:S01]  /*4890*/  SHF.R.U64 R46, R36, 0x10, R37 ;  /* 0x00000010242e7819 */ /* 0x000fe20000001225 */
[----:B------:R-:W-:Y:S01]  /*48a0*/  HADD2.F32 R51, -RZ, R101.H1_H1 ;  /* 0x30000065ff337230 */ /* 0x000fe20000004100 */
[----:B------:R-:W-:Y:S01]  /*48b0*/  SHF.R.U64 R36, R38, 0x10, R39 ;  /* 0x0000001026247819 */ /* 0x000fe20000001227 */
[----:B-1----:R-:W-:Y:S01]  /*48c0*/  IMAD.MOV.U32 R38, RZ, RZ, R12 ;  /* 0x000000ffff267224 */ /* 0x002fe200078e000c */
[----:B--2---:R-:W-:Y:S01]  /*48d0*/  MOV R12, R33 ;  /* 0x00000021000c7202 */ /* 0x004fe20000000f00 */
[----:B------:R-:W-:Y:S01]  /*48e0*/  IMAD.MOV.U32 R33, RZ, RZ, R15 ;  /* 0x000000ffff217224 */ /* 0x000fe200078e000f */
[--C-:B------:R-:W-:Y:S01]  /*48f0*/  SHF.R.U32.HI R48, RZ, 0x10, R41.reuse ;  /* 0x00000010ff307819 */ /* 0x100fe20000011629 */
[--C-:B------:R-:W-:Y:S01]  /*4900*/  HADD2.F32 R15, -RZ, R13.reuse.H1_H1 ;  /* 0x3000000dff0f7230 */ /* 0x100fe20000004100 */
        /* <DEDUP_REMOVED lines=9> */
[----:B------:R-:W-:-:S02]  /*49a0*/  HADD2.F32 R12, -RZ, R13.H0_H0 ;  /* 0x2000000dff0c7230 */ /* 0x000fc40000004100 */
[-C--:B------:R-:W-:Y:S01]  /*49b0*/  FMUL.FTZ R13, R32, R51.reuse ;  /* 0x00000033200d7220 */ /* 0x080fe20000410000 */
[----:B------:R-:W-:Y:S02]  /*49c0*/  HADD2.F32 R48, -RZ, R48.H0_H0 ;  /* 0x20000030ff307230 */ /* 0x000fe40000004100 */
        /* <DEDUP_REMOVED lines=21> */
[----:B------:R-:W-:Y:S01]  /*4b20*/  FFMA.FTZ R101, R42, R48, R101 ;  /* 0x000000302a657223 */ /* 0x000fe20000010065 */
[----:B------:R-:W-:Y:S02]  /*4b30*/  HADD2.F32 R42, -RZ, R40.H0_H0 ;  /* 0x20000028ff2a7230 */ /* 0x000fe40000004100 */
[----:B------:R-:W-:Y:S01]  /*4b40*/  FMUL.FTZ R86, R41, R86 ;  /* 0x0000005629567220 */ /* 0x000fe20000410000 */
[----:B------:R-:W-:Y:S01]  /*4b50*/  FFMA.FTZ R33, R35, R48, -R88 ;  /* 0x0000003023217223 */ /* 0x000fe20000010858 */
[----:B------:R-:W-:Y:S01]  /*4b60*/  FFMA.FTZ R92, R41, R50, -R92 ;  /* 0x00000032295c7223 */ /* 0x000fe2000001085c */
[----:B------:R-:W-:-:S02]  /*4b70*/  HADD2.F32 R41, -RZ, R100.H1_H1 ;  /* 0x30000064ff297230 */ /* 0x000fc40000004100 */
[----:B------:R-:W-:Y:S01]  /*4b80*/  FFMA.FTZ R86, R43, R50, R86 ;  /* 0x000000322b567223 */ /* 0x000fe20000010056 */
[--C-:B------:R-:W-:Y:S02]  /*4b90*/  HADD2.F32 R40, -RZ, R39.reuse.H0_H0 ;  /* 0x20000027ff287230 */ /* 0x100fe40000004100 */
[----:B------:R-:W-:Y:S01]  /*4ba0*/  HADD2.F32 R35, -RZ, R38.H0_H0 ;  /* 0x20000026ff237230 */ /* 0x000fe20000004100 */
[----:B------:R-:W-:Y:S01]  /*4bb0*/  F2FP.F16.F32.PACK_AB R92, R92, R33 ;  /* 0x000000215c5c723e */ /* 0x000fe200000000ff */
[----:B------:R-:W-:Y:S02]  /*4bc0*/  HADD2.F32 R98, -RZ, R98.H0_H0 ;  /* 0x20000062ff627230 */ /* 0x000fe40000004100 */
[-C--:B------:R-:W-:Y:S01]  /*4bd0*/  FMUL.FTZ R48, R40, R41.reuse ;  /* 0x0000002928307220 */ /* 0x080fe20000410000 */
[----:B------:R-:W-:Y:S02]  /*4be0*/  HADD2.F32 R39, -RZ, R39.H1_H1 ;  /* 0x30000027ff277230 */ /* 0x000fe40000004100 */
[----:B------:R-:W-:Y:S01]  /*4bf0*/  FMUL.FTZ R41, R35, R41 ;  /* 0x0000002923297220 */ /* 0x000fe20000410000 */
[----:B------:R-:W-:-:S02]  /*4c00*/  HADD2.F32 R38, -RZ, R38.H1_H1 ;  /* 0x30000026ff267230 */ /* 0x000fc40000004100 */
[-C--:B------:R-:W-:Y:S01]  /*4c10*/  FFMA.FTZ R48, R35, R98.reuse, -R48 ;  /* 0x0000006223307223 */ /* 0x080fe20000010830 */
[----:B------:R-:W-:Y:S02]  /*4c20*/  HADD2.F32 R46, -RZ, R46.H0_H0 ;  /* 0x2000002eff2e7230 */ /* 0x000fe40000004100 */
[----:B------:R-:W-:Y:S01]  /*4c30*/  FFMA.FTZ R40, R40, R98, R41 ;  /* 0x0000006228287223 */ /* 0x000fe20000010029 */
[-C--:B------:R-:W-:Y:S01]  /*4c40*/  FMUL.FTZ R43, R39, R42.reuse ;  /* 0x0000002a272b7220 */ /* 0x080fe20000410000 */
[----:B------:R-:W-:Y:S02]  /*4c50*/  HADD2.F32 R41, -RZ, R37.H0_H0 ;  /* 0x20000025ff297230 */ /* 0x000fe40000004100 */
        /* <DEDUP_REMOVED lines=8> */
[----:B------:R-:W-:Y:S01]  /*4ce0*/  MOV R13, R15 ;  /* 0x0000000f000d7202 */ /* 0x000fe20000000f00 */
[----:B------:R-:W-:Y:S01]  /*4cf0*/  HADD2.F32 R14, -RZ, R14.H1_H1 ;  /* 0x3000000eff0e7230 */ /* 0x000fe20000004100 */
[----:B------:R-:W-:Y:S01]  /*4d00*/  F2FP.F16.F32.PACK_AB R12, R43, R48 ;  /* 0x000000302b0c723e */ /* 0x000fe200000000ff */
[----:B------:R-:W-:Y:S02]  /*4d10*/  HADD2.F32 R39, -RZ, R36.H0_H0 ;  /* 0x20000024ff277230 */ /* 0x000fe40000004100 */
[----:B------:R-:W-:Y:S01]  /*4d20*/  FMUL.FTZ R36, R37, R100 ;  /* 0x0000006425247220 */ /* 0x000fe20000410000 */
[----:B------:R-:W-:-:S02]  /*4d30*/  HADD2.F32 R38, -RZ, R99.H0_H0 ;  /* 0x20000063ff267230 */ /* 0x000fc40000004100 */
[-C--:B------:R-:W-:Y:S01]  /*4d40*/  FMUL.FTZ R87, R34, R41.reuse ;  /* 0x0000002922577220 */ /* 0x080fe20000410000 */
[----:B------:R-:W-:Y:S01]  /*4d50*/  FMUL.FTZ R100, R35, R100 ;  /* 0x0000006423647220 */ /* 0x000fe20000410000 */
[C---:B------:R-:W-:Y:S01]  /*4d60*/  FMUL.FTZ R41, R14.reuse, R41 ;  /* 0x000000290e297220 */ /* 0x040fe20000410000 */
[----:B------:R-:W-:Y:S01]  /*4d70*/  F2FP.F16.F32.PACK_AB R32, R51, R40 ;  /* 0x000000283320723e */ /* 0x000fe200000000ff */
[-C--:B------:R-:W-:Y:S01]  /*4d80*/  FFMA.FTZ R36, R35, R38.reuse, -R36 ;  /* 0x0000002623247223 */ /* 0x080fe20000010824 */
[----:B------:R-:W-:Y:S01]  /*4d90*/  FFMA.FTZ R100, R37, R38, R100 ;  /* 0x0000002625647223 */ /* 0x000fe20000010064 */
[-C--:B------:R-:W-:Y:S01]  /*4da0*/  FFMA.FTZ R87, R14, R39.reuse, -R87 ;  /* 0x000000270e577223 */ /* 0x080fe20000010857 */
[----:B------:R-:W-:Y:S01]  /*4db0*/  FFMA.FTZ R41, R34, R39, R41 ;  /* 0x0000002722297223 */ /* 0x000fe20000010029 */
[----:B------:R-:W-:Y:S01]  /*4dc0*/  F2FP.F16.F32.PACK_AB R35, R86, R101 ;  /* 0x000000655623723e */ /* 0x000fe200000000ff */
[----:B------:R-:W-:Y:S02]  /*4dd0*/  IMAD.MOV.U32 R15, RZ, RZ, R92 ;  /* 0x000000ffff0f7224 */ /* 0x000fe400078e005c */
[----:B------:R-:W-:-:S02]  /*4de0*/  F2FP.F16.F32.PACK_AB R14, R87, R36 ;  /* 0x00000024570e723e */ /* 0x000fc400000000ff */
[----:B------:R-:W-:-:S07]  /*4df0*/  F2FP.F16.F32.PACK_AB R34, R41, R100 ;  /* 0x000000642922723e */ /* 0x000fce00000000ff */
.L_x_12412:
[----:B------:R-:W-:Y:S05]  /*4e00*/  BSYNC B1 ;  /* 0x0000000000017941 */ /* 0x000fea0003800000 */
.L_x_12411:
        /* <DEDUP_REMOVED lines=10> */
.L_x_12378:
[----:B------:R-:W-:-:S13]  /*4eb0*/  ISETP.NE.AND P3, PT, R157, 0x3, PT ;  /* 0x000000039d00780c */ /* 0x000fda0003f65270 */
[----:B------:R-:W-:Y:S05]  /*4ec0*/  @!P3 BRA `(.L_x_12413) ;  /* 0x000000000004b947 */ /* 0x000fea0003800000 */
[----:B------:R-:W-:Y:S01]  /*4ed0*/  BPT.TRAP 0x1 ;  /* 0x000000040000795c */ /* 0x000fe20000300000 */
.L_x_12413:
[----:B------:R-:W-:Y:S01]  /*4ee0*/  IMAD R79, R22, 0x8, R2 ;  /* 0x00000008164f7824 */ /* 0x000fe200078e0202 */
[----:B------:R-:W-:Y:S01]  /*4ef0*/  SHF.L.U32 R91, R156, 0x1f, RZ ;  /* 0x0000001f9c5b7819 */ /* 0x000fe200000006ff */
[----:B------:R-:W-:Y:S01]  /*4f00*/  IMAD R90, R26, -0x80, R28 ;  /* 0xffffff801a5a7824 */ /* 0x000fe200078e021c */
[----:B------:R-:W-:Y:S02]  /*4f10*/  BSSY B1, `(.L_x_12414) ;  /* 0x0000004000017945 */ /* 0x000fe40003800000 */
[----:B------:R-:W1:Y:S02]  /*4f20*/  SYNCS.PHASECHK.TRANS64.TRYWAIT P4, [R79+URZ+0x16890], R91 ;  /* 0x0168905b4f0075a7 */ /* 0x000e64000808017f */
[----:B------:R-:W-:Y:S01]  /*4f30*/  VIMNMX R90, R90, 0x80, PT ;  /* 0x000000805a5a7848 */ /* 0x000fe20003fe0100 */
[----:B-1----:R-:W-:Y:S06]  /*4f40*/  @!P4 BRA `(.L_x_12415) ;  /* 0x00000130003cc947 */ /* 0x002fec0003800000 */
.L_x_12628:
[----:B------:R-:W-:Y:S05]  /*4f50*/  BSYNC B1 ;  /* 0x0000000000017941 */ /* 0x000fea0003800000 */
.L_x_12414:
[----:B------:R-:W-:Y:S01]  /*4f60*/  ISETP.GE.AND P4, PT, R19, R90, PT ;  /* 0x0000005a1300720c */ /* 0x000fe20003f86270 */
[----:B------:R-:W-:-:S12]  /*4f70*/  BSSY B1, `(.L_x_12416) ;  /* 0x0000006000017945 */ /* 0x000fd80003800000 */
[----:B------:R-:W-:Y:S05]  /*4f80*/  @P4 BRA `(.L_x_12417) ;  /* 0x0000000000104947 */ /* 0x000fea0003800000 */
[----:B------:R-:W2:Y:S04]  /*4f90*/  @!P1 LDS.128 R12, [R83+0xe000] ;  /* 0x00e00000530c9984 */ /* 0x000ea80000000c00 */
[----:B0-----:R-:W0:Y:S04]  /*4fa0*/  @!P2 LDS.128 R32, [R82+0xe000] ;  /* 0x00e000005220a984 */ /* 0x001e280000000c00 */
[----:B--2---:R2:W-:Y:S04]  /*4fb0*/  @!P1 STG.E.128 desc[UR40][R38.64], R12 ;  /* 0x0000000c26009986 */ /* 0x0045e8000c101d28 */
[----:B0-----:R2:W-:Y:S02]  /*4fc0*/  @!P2 STG.E.128 desc[UR40][R38.64+0x40], R32 ;  /* 0x000040202600a986 */ /* 0x0015e4000c101d28 */
.L_x_12417:
[----:B------:R-:W-:Y:S05]  /*4fd0*/  BSYNC B1 ;  /* 0x0000000000017941 */ /* 0x000fea0003800000 */
.L_x_12416:
[----:B--2---:R-:W-:-:S05]  /*4fe0*/  VIADD R12, R19, 0x60 ;  /* 0x00000060130c7836 */ /* 0x004fca0000000000 */
[----:B------:R-:W-:-:S13]  /*4ff0*/  ISETP.GE.AND P4, PT, R12, R90, PT ;  /* 0x0000005a0c00720c */ /* 0x000fda0003f86270 */
[----:B------:R-:W-:Y:S05]  /*5000*/  @P4 BRA `(.L_x_12395) ;  /* 0x0000000000104947 */ /* 0x000fea0003800000 */
[----:B------:R-:W2:Y:S04]  /*5010*/  @!P1 LDS.128 R12, [R83+0x11000] ;  /* 0x01100000530c9984 */ /* 0x000ea80000000c00 */
[----:B0-----:R-:W0:Y:S04]  /*5020*/  @!P2 LDS.128 R32, [R82+0x11000] ;  /* 0x011000005220a984 */ /* 0x001e280000000c00 */
[----:B--2---:R2:W-:Y:S04]  /*5030*/  @!P1 STG.E.128 desc[UR40][R36.64], R12 ;  /* 0x0000000c24009986 */ /* 0x0045e8000c101d28 */
[----:B0-----:R2:W-:Y:S02]  /*5040*/  @!P2 STG.E.128 desc[UR40][R36.64+0x40], R32 ;  /* 0x000040202400a986 */ /* 0x0015e4000c101d28 */
.L_x_12395:
[----:B------:R-:W-:Y:S05]  /*5050*/  BSYNC B0 ;  /* 0x0000000000007941 */ /* 0x000fea0003800000 */
.L_x_12377:
        /* <DEDUP_REMOVED lines=17> */
.L_x_12419:
[----:B------:R-:W-:Y:S05]  /*5170*/  BSYNC B0 ;  /* 0x0000000000007941 */ /* 0x000fea0003800000 */
.L_x_12418:
[----:B------:R-:W2:Y:S01]  /*5180*/  SYNCS.PHASECHK.TRANS64.TRYWAIT P3, [R79+URZ+0x168b0], R91 ;  /* 0x0168b05b4f0075a7 */ /* 0x000ea2000806017f */
[----:B------:R-:W-:Y:S01]  /*5190*/  ULDC UR42, c[0x0][0x2e4] ;  /* 0x0000b900002a7ab9 */ /* 0x000fe20000000800 */
[----:B------:R-:W-:Y:S01]  /*51a0*/  ULDC.64 UR38, c[0x0][0x318] ;  /* 0x0000c60000267ab9 */ /* 0x000fe20000000a00 */
[----:B------:R-:W-:Y:S01]  /*51b0*/  ULDC.64 UR36, c[0x0][0x308] ;  /* 0x0000c20000247ab9 */ /* 0x000fe20000000a00 */
[----:B------:R-:W-:Y:S01]  /*51c0*/  BSSY B0, `(.L_x_12420) ;  /* 0x0000003000007945 */ /* 0x000fe20003800000 */
[----:B----4-:R-:W-:-:S03]  /*51d0*/  IMAD.WIDE R32, R26, 0x80, R8 ;  /* 0x000000801a207825 */ /* 0x010fc600078e0208 */
[----:B--2---:R-:W-:Y:S05]  /*51e0*/  @!P3 BRA `(.L_x_12421) ;  /* 0x0000012c00a8b947 */ /* 0x004fea0003800000 */
.L_x_12629:
[----:B------:R-:W-:Y:S05]  /*51f0*/  BSYNC B0 ;  /* 0x0000000000007941 */ /* 0x000fea0003800000 */
.L_x_12420:
        /* <DEDUP_REMOVED lines=9> */
[----:B0-----:R-:W-:-:S04]  /*5290*/  LEA R34, P3, R12, UR36, 0x1 ;  /* 0x000000240c227c11 */ /* 0x001fc8000f8608ff */
[----:B------:R-:W-:Y:S02]  /*52a0*/  LEA.HI.X R35, R12, UR37, R13, 0x1, P3 ;  /* 0x000000250c237c11 */ /* 0x000fe400098f0c0d */
[----:B------:R-:W-:-:S13]  /*52b0*/  ISETP.GE.AND P3, PT, R16, UR42, PT ;  /* 0x0000002a10007c0c */ /* 0x000fda000bf66270 */
[----:B------:R-:W0:Y:S04]  /*52c0*/  @!P3 LDS.128 R12, [R83] ;  /* 0x00000000530cb984 */ /* 0x000e280000000c00 */
[----:B0-----:R-:W-:Y:S01]  /*52d0*/  @!P3 STG.E.128 desc[UR40][R34.64], R12 ;  /* 0x0000000c2200b986 */ /* 0x001fe2000c101d28 */
[----:B------:R-:W-:-:S13]  /*52e0*/  ISETP.GE.AND P3, PT, R67, UR42, PT ;  /* 0x0000002a43007c0c */ /* 0x000fda000bf66270 */
[----:B------:R-:W0:Y:S04]  /*52f0*/  @!P3 LDS.128 R12, [R82] ;  /* 0x00000000520cb984 */ /* 0x000e280000000c00 */
[----:B0-----:R3:W-:Y:S02]  /*5300*/  @!P3 STG.E.128 desc[UR40][R34.64+0x40], R12 ;  /* 0x0000400c2200b986 */ /* 0x0017e4000c101d28 */
.L_x_12423:
[----:B------:R-:W-:Y:S05]  /*5310*/  BSYNC B0 ;  /* 0x0000000000007941 */ /* 0x000fea0003800000 */
.L_x_12422:
[----:B-1-3--:R-:W-:Y:S01]  /*5320*/  IADD3 R12, R19, 0x60, RZ ;  /* 0x00000060130c7810 */ /* 0x00afe20007ffe0ff */
[----:B------:R-:W-:Y:S03]  /*5330*/  BSSY B0, `(.L_x_12424) ;  /* 0x0000013000007945 */ /* 0x000fe60003800000 */
        /* <DEDUP_REMOVED lines=9> */
[----:B------:R-:W-:-:S04]  /*53d0*/  LEA R32, P3, R12, UR36, 0x1 ;  /* 0x000000240c207c11 */ /* 0x000fc8000f8608ff */
[----:B------:R-:W-:-:S04]  /*53e0*/  IADD3 R13, R13, R15, RZ ;  /* 0x0000000f0d0d7210 */ /* 0x000fc80007ffe0ff */
[----:B------:R-:W-:Y:S02]  /*53f0*/  LEA.HI.X R33, R12, UR37, R13, 0x1, P3 ;  /* 0x000000250c217c11 */ /* 0x000fe400098f0c0d */
[----:B------:R-:W-:-:S13]  /*5400*/  ISETP.GE.AND P3, PT, R16, UR42, PT ;  /* 0x0000002a10007c0c */ /* 0x000fda000bf66270 */
[----:B------:R-:W1:Y:S04]  /*5410*/  @!P3 LDS.128 R12, [R83+0x3000] ;  /* 0x00300000530cb984 */ /* 0x000e680000000c00 */
[----:B-1----:R-:W-:Y:S01]  /*5420*/  @!P3 STG.E.128 desc[UR40][R32.64], R12 ;  /* 0x0000000c2000b986 */ /* 0x002fe2000c101d28 */
[----:B------:R-:W-:-:S13]  /*5430*/  ISETP.GE.AND P3, PT, R67, UR42, PT ;  /* 0x0000002a43007c0c */ /* 0x000fda000bf66270 */
[----:B------:R-:W1:Y:S04]  /*5440*/  @!P3 LDS.128 R12, [R82+0x3000] ;  /* 0x00300000520cb984 */ /* 0x000e680000000c00 */
[----:B-1----:R1:W-:Y:S02]  /*5450*/  @!P3 STG.E.128 desc[UR40][R32.64+0x40], R12 ;  /* 0x0000400c2000b986 */ /* 0x0023e4000c101d28 */
.L_x_12425:
[----:B------:R-:W-:Y:S05]  /*5460*/  BSYNC B0 ;  /* 0x0000000000007941 */ /* 0x000fea0003800000 */
.L_x_12424:
        /* <DEDUP_REMOVED lines=13> */
[----:B------:R-:W-:Y:S02]  /*5540*/  SEL R22, R22, RZ, P3 ;  /* 0x000000ff16167207 */ /* 0x000fe40001800000 */
[----:B------:R-:W-:Y:S01]  /*5550*/  LOP3.LUT R156, R156, R13, RZ, 0x3c, !PT ;  /* 0x0000000d9c9c7212 */ /* 0x000fe200078e3cff */
[----:B------:R0:W-:Y:S01]  /*5560*/  @!P4 SYNCS.ARRIVE.TRANS64.RED.A1T0 RZ, [R79+URZ], RZ ;  /* 0x000000ff4fffc9a7 */ /* 0x0001e2000810043f */
[----:B---3--:R-:W-:-:S13]  /*5570*/  LOP3.LUT P5, RZ, R12, 0x2, RZ, 0xc0, !PT ;  /* 0x000000020cff7812 */ /* 0x008fda00078ac0ff */
[----:B0-----:R-:W-:Y:S05]  /*5580*/  @P5 BRA `(.L_x_12426) ;  /* 0xffffffcc004c5947 */ /* 0x001fea000383ffff */
[----:B------:R-:W0:Y:S01]  /*5590*/  S2R R12, SR_TID.X ;  /* 0x00000000000c7919 */ /* 0x000e220000002100 */
[----:B------:R-:W-:Y:S02]  /*55a0*/  PLOP3.LUT P0, PT, PT, PT, PT, 0x8, 0x0 ;  /* 0x000000000000781c */ /* 0x000fe40003f0e170 */
[----:B0-----:R-:W-:-:S04]  /*55b0*/  SHF.R.U32.HI R12, RZ, 0x7, R12 ;  /* 0x00000007ff0c7819 */ /* 0x001fc8000001160c */
[----:B------:R-:W-:-:S13]  /*55c0*/  ISETP.NE.AND P5, PT, R12, 0x1, PT ;  /* 0x000000010c00780c */ /* 0x000fda0003fa5270 */
[----:B------:R-:W-:Y:S06]  /*55d0*/  @!P5 BAR.ARV 0x9, 0x100 ;  /* 0x024400000000db1d */ /* 0x000fec0000002000 */
.L_x_12372:
[----:B------:R-:W-:Y:S01]  /*55e0*/  ISETP.GE.AND P2, PT, R152, 0x1, PT ;  /* 0x000000019800780c */ /* 0x000fe20003f46270 */
[----:B------:R-:W-:Y:S01]  /*55f0*/  IMAD.MOV.U32 R3, RZ, RZ, RZ ;  /* 0x000000ffff037224 */ /* 0x000fe200078e00ff */
[----:B------:R-:W-:Y:S01]  /*5600*/  PLOP3.LUT P1, PT, PT, PT, PT, 0x80, 0x0 ;  /* 0x000000000000781c */ /* 0x000fe20003f2f070 */
[----:B------:R-:W-:Y:S01]  /*5610*/  IMAD.MOV.U32 R119, RZ, RZ, RZ ;  /* 0x000000ffff777224 */ /* 0x000fe200078e00ff */
[----:B------:R-:W-:Y:S02]  /*5620*/  MOV R0, RZ ;  /* 0x000000ff00007202 */ /* 0x000fe40000000f00 */
[----:B------:R-:W-:Y:S01]  /*5630*/  CS2R R26, SRZ ;  /* 0x00000000001a7805 */ /* 0x000fe2000001ff00 */
[----:B------:R-:W-:Y:S01]  /*5640*/  IMAD.MOV.U32 R21, RZ, RZ, RZ ;  /* 0x000000ffff157224 */ /* 0x000fe200078e00ff */
        /* <DEDUP_REMOVED lines=12> */
[----:B------:R-:W-:Y:S01]  /*5710*/  MOV R50, RZ ;  /* 0x000000ff00327202 */ /* 0x000fe20000000f00 */
[----:B------:R-:W-:Y:S02]  /*5720*/  IMAD.MOV.U32 R13, RZ, RZ, RZ ;  /* 0x000000ffff0d7224 */ /* 0x000fe400078e00ff */
[----:B------:R-:W-:Y:S01]  /*5730*/  IMAD.MOV.U32 R52, RZ, RZ, RZ ;  /* 0x000000ffff347224 */ /* 0x000fe200078e00ff */
[----:B------:R-:W-:Y:S06]  /*5740*/  @P0 BRA `(.L_x_12427) ;  /* 0x00000000000c0947 */ /* 0x000fec0003800000 */
[----:B------:R-:W0:Y:S01]  /*5750*/  FENCE.VIEW.ASYNC.G ;  /* 0x00000000000073c6 */ /* 0x000e220000000100 */
[----:B------:R-:W-:Y:S05]  /*5760*/  WARPSYNC.ALL ;  /* 0x0000000000007948 */ /* 0x000fea0003800000 */
[----:B0-----:R-:W-:Y:S06]  /*5770*/  BAR.ARV 0xc, 0x1a0 ;  /* 0x0306800000007b1d */ /* 0x001fec0000002000 */
.L_x_12427:
[----:B------:R-:W-:Y:S01]  /*5780*/  IMAD.MOV.U32 R12, RZ, RZ, RZ ;  /* 0x000000ffff0c7224 */ /* 0x000fe200078e00ff */
[----:B------:R-:W-:Y:S01]  /*5790*/  MOV R49, RZ ;  /* 0x000000ff00317202 */ /* 0x000fe20000000f00 */
[----:B------:R-:W-:Y:S06]  /*57a0*/  @!P2 BRA `(.L_x_12428) ;  /* 0x000000bc00eca947 */ /* 0x000fec0003800000 */
[----:B------:R-:W0:Y:S01]  /*57b0*/  S2R R4, SR_TID.X ;  /* 0x0000000000047919 */ /* 0x000e220000002100 */
[----:B------:R-:W-:Y:S01]  /*57c0*/  UMOV UR4, 0xffffffff ;  /* 0xffffffff00047882 */ /* 0x000fe20000000000 */
[----:B0-----:R-:W-:-:S05]  /*57d0*/  VIADD R4, R4, 0xffffff80 ;  /* 0xffffff8004047836 */ /* 0x001fca0000000000 */
[----:B------:R-:W-:-:S04]  /*57e0*/  SHF.R.S32.HI R0, RZ, 0x1f, R4 ;  /* 0x0000001fff007819 */ /* 0x000fc80000011404 */
[----:B------:R-:W-:-:S04]  /*57f0*/  LEA.HI R0, R0, R4, RZ, 0x7 ;  /* 0x0000000400007211 */ /* 0x000fc800078f38ff */
[----:B------:R-:W-:Y:S01]  /*5800*/  SHF.R.S32.HI R13, RZ, 0x7, R0 ;  /* 0x00000007ff0d7819 */ /* 0x000fe20000011400 */
[----:B------:R-:W-:Y:S06]  /*5810*/  BRA.DIV UR4, `(.L_x_12429) ;  /* 0x0000012a04307947 */ /* 0x000fec000b800000 */
[----:B------:R0:W2:Y:S02]  /*5820*/  SHFL.IDX PT, R155, R13, RZ, 0x1f ;  /* 0x00001fff0d9b7589 */ /* 0x0000a400000e0000 */
.L_x_12632:
[----:B------:R-:W3:Y:S01]  /*5830*/  LDL.LU R4, [R1] ;  /* 0x0000000001047983 */ /* 0x000ee20000300800 */
[----:B------:R-:W-:Y:S01]  /*5840*/  VIADD R3, R2, 0x8400 ;  /* 0x0000840002037836 */ /* 0x000fe20000000000 */
[----:B------:R-:W-:Y:S01]  /*5850*/  BSSY B6, `(.L_x_12430) ;  /* 0x000001c000067945 */ /* 0x000fe20003800000 */
[----:B--2---:R-:W-:-:S03]  /*5860*/  IMAD.HI R0, R155, 0x55555556, RZ ;  /* 0x555555569b007827 */ /* 0x004fc600078e02ff */
[----:B------:R-:W-:Y:S02]  /*5870*/  LOP3.LUT P0, RZ, R3, 0x3ff, RZ, 0xc0, !PT ;  /* 0x000003ff03ff7812 */ /* 0x000fe4000780c0ff */
[----:B------:R-:W-:-:S05]  /*5880*/  LEA.HI R0, R0, R0, RZ, 0x1 ;  /* 0x0000000000007211 */ /* 0x000fca00078f08ff */
[----:B------:R-:W-:-:S04]  /*5890*/  IMAD R0, R0, -0x3, R155 ;  /* 0xfffffffd00007824 */ /* 0x000fc800078e029b */
[----:B------:R-:W-:-:S05]  /*58a0*/  IMAD R0, R0, 0x2000, R3 ;  /* 0x0000200000007824 */ /* 0x000fca00078e0203 */
[----:B------:R-:W-:-:S04]  /*58b0*/  SHF.R.U32.HI R0, RZ, 0x4, R0 ;  /* 0x00000004ff007819 */ /* 0x000fc80000011600 */
[----:B------:R-:W-:Y:S02]  /*58c0*/  LOP3.LUT R36, R0, 0x3fff, RZ, 0xc0, !PT ;  /* 0x00003fff00247812 */ /* 0x000fe400078ec0ff */
[----:B---3--:R-:W-:-:S04]  /*58d0*/  LOP3.LUT R4, R4, 0xfffffffe, RZ, 0xc0, !PT ;  /* 0xfffffffe04047812 */ /* 0x008fc800078ec0ff */
[----:B------:R-:W-:-:S05]  /*58e0*/  @P0 LOP3.LUT R4, R4, 0x1, RZ, 0xfc, !PT ;  /* 0x0000000104040812 */ /* 0x000fca00078efcff */
[----:B------:R2:W-:Y:S01]  /*58f0*/  STL [R1], R4 ;  /* 0x0000000401007387 */ /* 0x0005e20000100800 */
[----:B------:R-:W-:Y:S05]  /*5900*/  @!P0 BRA `(.L_x_12431) ;  /* 0x0000000000408947 */ /* 0x000fea0003800000 */
[----:B------:R-:W-:Y:S01]  /*5910*/  MOV R0, 0x0 ;  /* 0x0000000000007802 */ /* 0x000fe20000000f00 */
[----:B------:R-:W-:Y:S01]  /*5920*/  ULDC.64 UR4, c[0x4][0x1b8] ;  /* 0x01006e0000047ab9 */ /* 0x000fe20000000a00 */
[----:B------:R-:W-:Y:S01]  /*5930*/  ULDC.64 UR6, c[0x4][0x1c0] ;  /* 0x0100700000067ab9 */ /* 0x000fe20000000a00 */
[----:B--2---:R-:W-:Y:S01]  /*5940*/  MOV R4, UR4 ;  /* 0x0000000400047c02 */ /* 0x004fe20008000f00 */
[----:B------:R2:W3:Y:S01]  /*5950*/  LDC.64 R14, c[0x4][R0] ;  /* 0x01000000000e7b82 */ /* 0x0004e20000000a00 */
[----:B------:R-:W-:Y:S01]  /*5960*/  IMAD.U32 R5, RZ, RZ, UR5 ;  /* 0x00000005ff057e24 */ /* 0x000fe2000f8e00ff */
[----:B------:R-:W-:Y:S01]  /*5970*/  ULDC.64 UR4, c[0x4][0x20] ;  /* 0x0100080000047ab9 */ /* 0x000fe20000000a00 */
[----:B------:R-:W-:Y:S01]  /*5980*/  IMAD.U32 R6, RZ, RZ, UR6 ;  /* 0x00000006ff067e24 */ /* 0x000fe2000f8e00ff */
[----:B------:R-:W-:Y:S01]  /*5990*/  MOV R10, UR4 ;  /* 0x00000004000a7c02 */ /* 0x000fe20008000f00 */
[----:B------:R-:W-:Y:S01]  /*59a0*/  IMAD.U32 R7, RZ, RZ, UR7 ;  /* 0x00000007ff077e24 */ /* 0x000fe2000f8e00ff */
[----:B0-----:R-:W-:Y:S01]  /*59b0*/  MOV R13, RZ ;  /* 0x000000ff000d7202 */ /* 0x001fe20000000f00 */
[----:B-1----:R-:W-:-:S02]  /*59c0*/  IMAD.U32 R11, RZ, RZ, UR5 ;  /* 0x00000005ff0b7e24 */ /* 0x002fc4000f8e00ff */
[----:B------:R-:W-:Y:S02]  /*59d0*/  IMAD.MOV.U32 R8, RZ, RZ, 0x70 ;  /* 0x00000070ff087424 */ /* 0x000fe400078e00ff */
[----:B--2---:R-:W-:-:S07]  /*59e0*/  IMAD.MOV.U32 R12, RZ, RZ, 0x1 ;  /* 0x00000001ff0c7424 */ /* 0x004fce00078e00ff */
[----:B------:R-:W-:-:S07]  /*59f0*/  LEPC R20, `(.L_x_12431) ;  /* 0x000000001014794e */ /* 0x000fce0000000000 */
[----:B---3-5:R-:W-:Y:S05]  /*5a00*/  CALL.ABS.NOINC R14 ;  /* 0x000000000e007343 */ /* 0x028fea0003c00000 */
.L_x_12431:
[----:B------:R-:W-:Y:S05]  /*5a10*/  BSYNC B6 ;  /* 0x0000000000067941 */ /* 0x000fea0003800000 */
.L_x_12430:
[----:B------:R-:W-:Y:S02]  /*5a20*/  ULDC UR4, c[0x0][0x3d4] ;  /* 0x0000f50000047ab9 */ /* 0x000fe40000000800 */
[----:B------:R-:W-:-:S13]  /*5a30*/  ISETP.LT.AND P0, PT, RZ, UR4, PT ;  /* 0x00000004ff007c0c */ /* 0x000fda000bf01270 */
[----:B------:R-:W-:Y:S05]  /*5a40*/  @P0 BRA `(.L_x_12432) ;  /* 0x0000000000400947 */ /* 0x000fea0003800000 */
[----:B------:R-:W3:Y:S02]  /*5a50*/  LDL R20, [R1+0x34] ;  /* 0x0000340001147983 */ /* 0x000ee40000100800 */
[----:B---3--:R-:W-:-:S04]  /*5a60*/  LEA.HI R0, R20, R20, RZ, 0x1 ;  /* 0x0000001414007211 */ /* 0x008fc800078f08ff */
[----:B------:R-:W-:-:S05]  /*5a70*/  LOP3.LUT R0, R0, 0xfffffffe, RZ, 0xc0, !PT ;  /* 0xfffffffe00007812 */ /* 0x000fca00078ec0ff */
[----:B------:R-:W-:-:S05]  /*5a80*/  IMAD.IADD R0, R20, 0x1, -R0 ;  /* 0x0000000114007824 */ /* 0x000fca00078e0a00 */
[----:B------:R-:W-:-:S04]  /*5a90*/  SHF.L.U32 R3, R0, 0x1f, RZ ;  /* 0x0000001f00037819 */ /* 0x000fc800000006ff */
[----:B------:R3:W4:Y:S03]  /*5aa0*/  SYNCS.PHASECHK.TRANS64.TRYWAIT P0, [R2+URZ+0x16800], R3 ;  /* 0x01680003020075a7 */ /* 0x000726000800017f */
[----:B----4-:R-:W-:Y:S05]  /*5ab0*/  @!P0 NANOSLEEP.SYNCS 0x989680 ;  /* 0x009896800000895d */ /* 0x010fea0003900000 */
[----:B------:R-:W4:Y:S01]  /*5ac0*/  @!P0 SYNCS.PHASECHK.TRANS64 P0, [R2+URZ+0x16800], R3 ;  /* 0x01680003020085a7 */ /* 0x000f22000800007f */
[----:B------:R-:W-:Y:S04]  /*5ad0*/  BSSY B0, `(.L_x_12433) ;  /* 0x0000006000007945 */ /* 0x000fe80003800000 */
[----:B----4-:R-:W-:Y:S05]  /*5ae0*/  @P0 BRA `(.L_x_12434) ;  /* 0x0000000000100947 */ /* 0x010fea0003800000 */
.L_x_12435:
[----:B----4-:R4:W0:Y:S02]  /*5af0*/  SYNCS.PHASECHK.TRANS64.TRYWAIT P0, [R2+URZ+0x16800], R3 ;  /* 0x01680003020075a7 */ /* 0x010824000800017f */
[----:B0-----:R-:W-:Y:S05]  /*5b00*/  @!P0 NANOSLEEP.SYNCS 0x989680 ;  /* 0x009896800000895d */ /* 0x001fea0003900000 */
[----:B------:R-:W0:Y:S02]  /*5b10*/  @!P0 SYNCS.PHASECHK.TRANS64 P0, [R2+URZ+0x16800], R3 ;  /* 0x01680003020085a7 */ /* 0x000e24000800007f */
[----:B0-----:R-:W-:Y:S05]  /*5b20*/  @!P0 BRA `(.L_x_12435) ;  /* 0xfffffffc00f08947 */ /* 0x001fea000383ffff */
.L_x_12434:
[----:B------:R-:W-:Y:S05]  /*5b30*/  BSYNC B0 ;  /* 0x0000000000007941 */ /* 0x000fea0003800000 */
.L_x_12433:
[----:B------:R-:W-:Y:S05]  /*5b40*/  BRA `(.L_x_12436) ;  /* 0x0000003000207947 */ /* 0x000fea0003800000 */
.L_x_12432:
[----:B------:R-:W3:Y:S01]  /*5b50*/  S2R R0, SR_TID.X ;  /* 0x0000000000007919 */ /* 0x000ee20000002100 */
[----:B------:R-:W-:Y:S01]  /*5b60*/  ULDC.64 UR6, c[0x0][0x3e8] ;  /* 0x0000fa0000067ab9 */ /* 0x000fe20000000a00 */
[--C-:B------:R-:W-:Y:S01]  /*5b70*/  SHF.R.S32.HI R7, RZ, 0x1f, R16.reuse ;  /* 0x0000001fff077819 */ /* 0x100fe20000011410 */
[----:B------:R-:W-:Y:S01]  /*5b80*/  ULDC.64 UR4, c[0x0][0x3d8] ;  /* 0x0000f60000047ab9 */ /* 0x000fe20000000a00 */
[----:B---3--:R-:W-:Y:S02]  /*5b90*/  VIADD R3, R0, 0xffffff80 ;  /* 0xffffff8000037836 */ /* 0x008fe40000000000 */
[----:B------:R-:W3:Y:S01]  /*5ba0*/  LDL R0, [R1] ;  /* 0x0000000001007983 */ /* 0x000ee20000100800 */
[----:B------:R-:W-:Y:S01]  /*5bb0*/  SHF.R.S32.HI R10, RZ, 0x1f, R19 ;  /* 0x0000001fff0a7819 */ /* 0x000fe20000011413 */
[----:B------:R-:W-:Y:S01]  /*5bc0*/  IMAD.MOV.U32 R6, RZ, RZ, R16 ;  /* 0x000000ffff067224 */ /* 0x000fe200078e0010 */
[----:B------:R-:W-:Y:S01]  /*5bd0*/  SHF.R.S32.HI R34, RZ, 0x1f, R3 ;  /* 0x0000001fff227819 */ /* 0x000fe20000011403 */
[----:B-----5:R-:W-:Y:S01]  /*5be0*/  IMAD.WIDE.U32 R40, R24, UR4, RZ ;  /* 0x0000000418287c25 */ /* 0x020fe2000f8e00ff */
[----:B------:R-:W-:Y:S02]  /*5bf0*/  BSSY B6, `(.L_x_12437) ;  /* 0x0000030000067945 */ /* 0x000fe40003800000 */
[----:B------:R-:W-:Y:S01]  /*5c00*/  LEA.HI R34, R34, R3, RZ, 0x2 ;  /* 0x0000000322227211 */ /* 0x000fe200078f10ff */
[----:B------:R-:W-:-:S02]  /*5c10*/  IMAD R12, R10, UR6, RZ ;  /* 0x000000060a0c7c24 */ /* 0x000fc4000f8e02ff */
[----:B------:R-:W-:Y:S01]  /*5c20*/  IMAD.WIDE.U32 R8, R19, UR4, R6 ;  /* 0x0000000413087c25 */ /* 0x000fe2000f8e0006 */
[----:B------:R-:W-:-:S03]  /*5c30*/  LOP3.LUT R34, R34, 0xfffffffc, RZ, 0xc0, !PT ;  /* 0xfffffffc22227812 */ /* 0x000fc600078ec0ff */
[----:B------:R-:W-:Y:S01]  /*5c40*/  IMAD.WIDE.U32 R38, R24, UR6, RZ ;  /* 0x0000000618267c25 */ /* 0x000fe2000f8e00ff */
[----:B------:R-:W-:-:S03]  /*5c50*/  IADD3 R35, P2, R8, R40, RZ ;  /* 0x0000002808237210 */ /* 0x000fc60007f5e0ff */
[----:B------:R-:W-:Y:S02]  /*5c60*/  IMAD.IADD R34, R3, 0x1, -R34 ;  /* 0x0000000103227824 */ /* 0x000fe400078e0a22 */
[----:B------:R-:W-:-:S03]  /*5c70*/  IMAD R12, R19, UR7, R12 ;  /* 0x00000007130c7c24 */ /* 0x000fc6000f8e020c */
[----:B------:R-:W-:-:S04]  /*5c80*/  SHF.L.U32 R26, R34, 0x2, RZ ;  /* 0x00000002221a7819 */ /* 0x000fc800000006ff */
[----:B------:R-:W-:-:S03]  /*5c90*/  SHF.R.S32.HI R27, RZ, 0x1f, R26 ;  /* 0x0000001fff1b7819 */ /* 0x000fc6000001141a */
[----:B--2---:R-:W-:-:S03]  /*5ca0*/  IMAD.WIDE.U32 R4, R19, UR4, R26 ;  /* 0x0000000413047c25 */ /* 0x004fc6000f8e001a */
[----:B------:R-:W-:Y:S02]  /*5cb0*/  IADD3 R32, P0, R4, R40, RZ ;  /* 0x0000002804207210 */ /* 0x000fe40007f1e0ff */
[----:B---3--:R-:W-:Y:S02]  /*5cc0*/  LOP3.LUT P4, RZ, R0, 0x1, RZ, 0xc0, !PT ;  /* 0x0000000100ff7812 */ /* 0x008fe4000788c0ff */
[----:B------:R-:W-:-:S05]  /*5cd0*/  SHF.R.S32.HI R0, RZ, 0x1f, R24 ;  /* 0x0000001fff007819 */ /* 0x000fca0000011418 */
[C---:B-1----:R-:W-:Y:S02]  /*5ce0*/  IMAD R11, R0.reuse, UR6, RZ ;  /* 0x00000006000b7c24 */ /* 0x042fe4000f8e02ff */
[----:B------:R-:W-:Y:S02]  /*5cf0*/  IMAD R3, R0, UR4, RZ ;  /* 0x0000000400037c24 */ /* 0x000fe4000f8e02ff */
[----:B------:R-:W-:Y:S02]  /*5d00*/  IMAD R0, R10, UR4, RZ ;  /* 0x000000040a007c24 */ /* 0x000fe4000f8e02ff */
[----:B------:R-:W-:Y:S02]  /*5d10*/  IMAD R45, R24, UR7, R11 ;  /* 0x00000007182d7c24 */ /* 0x000fe4000f8e020b */
[----:B------:R-:W-:-:S04]  /*5d20*/  IMAD.WIDE.U32 R10, R19, UR6, R6 ;  /* 0x00000006130a7c25 */ /* 0x000fc8000f8e0006 */
[----:B------:R-:W-:Y:S01]  /*5d30*/  IMAD R3, R24, UR5, R3 ;  /* 0x0000000518037c24 */ /* 0x000fe2000f8e0203 */
[----:B------:R-:W-:Y:S01]  /*5d40*/  IADD3 R49, P3, R10, R38, RZ ;  /* 0x000000260a317210 */ /* 0x000fe20007f7e0ff */
[----:B------:R-:W-:-:S04]  /*5d50*/  IMAD.WIDE.U32 R6, R19, UR6, R26 ;  /* 0x0000000613067c25 */ /* 0x000fc8000f8e001a */
[----:B------:R-:W-:Y:S01]  /*5d60*/  IMAD R0, R19, UR5, R0 ;  /* 0x0000000513007c24 */ /* 0x000fe2000f8e0200 */
[----:B------:R-:W-:Y:S01]  /*5d70*/  IADD3 R30, P1, R6, R38, RZ ;  /* 0x00000026061e7210 */ /* 0x000fe20007f3e0ff */
[----:B------:R-:W-:Y:S02]  /*5d80*/  IMAD.IADD R37, R3, 0x1, R41 ;  /* 0x0000000103257824 */ /* 0x000fe400078e0229 */
[----:B------:R-:W-:-:S03]  /*5d90*/  IMAD.IADD R45, R45, 0x1, R39 ;  /* 0x000000012d2d7824 */ /* 0x000fc600078e0227 */
[----:B------:R-:W-:Y:S02]  /*5da0*/  IADD3.X R43, R37, R0, R9, P2, !PT ;  /* 0x00000000252b7210 */ /* 0x000fe400017fe409 */
[----:B------:R-:W-:Y:S02]  /*5db0*/  IADD3.X R51, R45, R12, R11, P3, !PT ;  /* 0x0000000c2d337210 */ /* 0x000fe40001ffe40b */
[----:B------:R-:W-:Y:S02]  /*5dc0*/  IADD3.X R33, R37, R5, R0, P0, !PT ;  /* 0x0000000525217210 */ /* 0x000fe400007fe400 */
[----:B------:R-:W-:Y:S01]  /*5dd0*/  IADD3.X R31, R45, R7, R12, P1, !PT ;  /* 0x000000072d1f7210 */ /* 0x000fe20000ffe40c */
[----:B------:R-:W-:Y:S06]  /*5de0*/  @!P4 BRA `(.L_x_12438) ;  /* 0x000000000040c947 */ /* 0x000fec0003800000 */
[----:B------:R-:W-:Y:S01]  /*5df0*/  MOV R0, 0x0 ;  /* 0x0000000000007802 */ /* 0x000fe20000000f00 */
        /* <DEDUP_REMOVED lines=9> */
[----:B0-----:R-:W-:Y:S01]  /*5e90*/  MOV R13, RZ ;  /* 0x000000ff000d7202 */ /* 0x001fe20000000f00 */
[----:B------:R-:W-:-:S02]  /*5ea0*/  IMAD.U32 R11, RZ, RZ, UR5 ;  /* 0x00000005ff0b7e24 */ /* 0x000fc4000f8e00ff */
[----:B------:R-:W-:Y:S02]  /*5eb0*/  IMAD.MOV.U32 R8, RZ, RZ, 0x70 ;  /* 0x00000070ff087424 */ /* 0x000fe400078e00ff */
[----:B-1----:R-:W-:-:S07]  /*5ec0*/  IMAD.MOV.U32 R12, RZ, RZ, 0x1 ;  /* 0x00000001ff0c7424 */ /* 0x002fce00078e00ff */
[----:B------:R-:W-:-:S07]  /*5ed0*/  LEPC R20, `(.L_x_12438) ;  /* 0x000000001014794e */ /* 0x000fce0000000000 */
[----:B--2---:R-:W-:Y:S05]  /*5ee0*/  CALL.ABS.NOINC R14 ;  /* 0x000000000e007343 */ /* 0x004fea0003c00000 */
.L_x_12438:
[----:B------:R-:W-:Y:S05]  /*5ef0*/  BSYNC B6 ;  /* 0x0000000000067941 */ /* 0x000fea0003800000 */
.L_x_12437:
[----:B------:R-:W2:Y:S01]  /*5f00*/  LDL R24, [R1+0x8] ;  /* 0x0000080001187983 */ /* 0x000ea20000100800 */
[----:B0-----:R-:W0:Y:S01]  /*5f10*/  LDC.64 R12, c[0x0][0x3e8] ;  /* 0x0000fa00ff0c7b82 */ /* 0x001e220000000a00 */
[----:B------:R-:W-:Y:S01]  /*5f20*/  SHF.R.S32.HI R3, RZ, 0x1f, R153 ;  /* 0x0000001fff037819 */ /* 0x000fe20000011499 */
[----:B------:R-:W-:Y:S01]  /*5f30*/  ULDC.U8 UR4, c[0x0][0x3f0] ;  /* 0x0000fc0000047ab9 */ /* 0x000fe20000000000 */
[----:B------:R-:W-:Y:S01]  /*5f40*/  BSSY B0, `(.L_x_12439) ;  /* 0x00002c0000007945 */ /* 0x000fe20003800000 */
[----:B------:R-:W-:-:S04]  /*5f50*/  ISETP.NE.AND P0, PT, RZ, UR4, PT ;  /* 0x00000004ff007c0c */ /* 0x000fc8000bf05270 */
[----:B------:R-:W1:Y:S01]  /*5f60*/  LDC.64 R10, c[0x0][0x3d8] ;  /* 0x0000f600ff0a7b82 */ /* 0x000e620000000a00 */
[-C--:B0-----:R-:W-:Y:S02]  /*5f70*/  IMAD R4, R3, R12.reuse, RZ ;  /* 0x0000000c03047224 */ /* 0x081fe400078e02ff */
[----:B------:R-:W-:-:S04]  /*5f80*/  IMAD.WIDE.U32 R8, R153, R12, RZ ;  /* 0x0000000c99087225 */ /* 0x000fc800078e00ff */
[----:B------:R-:W-:Y:S02]  /*5f90*/  IMAD R5, R153, R13, R4 ;  /* 0x0000000d99057224 */ /* 0x000fe400078e0204 */
[-C--:B-1----:R-:W-:Y:S02]  /*5fa0*/  IMAD R0, R3, R10.reuse, RZ ;  /* 0x0000000a03007224 */ /* 0x082fe400078e02ff */
[----:B------:R-:W-:-:S04]  /*5fb0*/  IMAD.WIDE.U32 R20, R153, R10, RZ ;  /* 0x0000000a99147225 */ /* 0x000fc800078e00ff */
[----:B------:R-:W-:Y:S02]  /*5fc0*/  IMAD R3, R153, R11, R0 ;  /* 0x0000000b99037224 */ /* 0x000fe400078e0200 */
[----:B------:R-:W-:Y:S02]  /*5fd0*/  IMAD.IADD R5, R9, 0x1, R5 ;  /* 0x0000000109057824 */ /* 0x000fe400078e0205 */
[----:B------:R-:W-:Y:S02]  /*5fe0*/  IMAD.IADD R3, R21, 0x1, R3 ;  /* 0x0000000115037824 */ /* 0x000fe400078e0203 */
[----:B------:R-:W-:-:S04]  /*5ff0*/  IMAD.WIDE.U32 R6, R8, 0xc0, RZ ;  /* 0x000000c008067825 */ /* 0x000fc800078e00ff */
[----:B------:R-:W-:Y:S02]  /*6000*/  IMAD R47, R5, 0xc0, RZ ;  /* 0x000000c0052f7824 */ /* 0x000fe400078e02ff */
[----:B------:R-:W-:-:S03]  /*6010*/  IMAD.WIDE.U32 R14, R20, 0xc0, RZ ;  /* 0x000000c0140e7825 */ /* 0x000fc600078e00ff */
[----:B------:R-:W-:Y:S01]  /*6020*/  IADD3 R55, R7, R47, RZ ;  /* 0x0000002f07377210 */ /* 0x000fe20007ffe0ff */
[----:B------:R-:W-:-:S04]  /*6030*/  IMAD R29, R3, 0xc0, RZ ;  /* 0x000000c0031d7824 */ /* 0x000fc800078e02ff */
[----:B------:R-:W-:Y:S02]  /*6040*/  IMAD.IADD R53, R15, 0x1, R29 ;  /* 0x000000010f357824 */ /* 0x000fe400078e021d */
[----:B--2---:R-:W-:-:S05]  /*6050*/  IMAD R0, R153, -0xc0, R24 ;  /* 0xffffff4099007824 */ /* 0x004fca00078e0218 */
[----:B------:R-:W-:Y:S01]  /*6060*/  VIMNMX R4, R0, 0xc0, PT ;  /* 0x000000c000047848 */ /* 0x000fe20003fe0100 */
[----:B------:R-:W-:Y:S06]  /*6070*/  @!P0 BRA `(.L_x_12440) ;  /* 0x0000001400888947 */ /* 0x000fec0003800000 */
[----:B------:R-:W0:Y:S01]  /*6080*/  LDC R0, c[0x0][0x428] ;  /* 0x00010a00ff007b82 */ /* 0x000e220000000800 */
[C---:B------:R-:W-:Y:S01]  /*6090*/  ISETP.GE.AND P0, PT, R19.reuse, R4, PT ;  /* 0x000000041300720c */ /* 0x040fe20003f06270 */
[----:B------:R-:W-:Y:S01]  /*60a0*/  VIADD R28, R19, 0x60 ;  /* 0x00000060131c7836 */ /* 0x000fe20000000000 */
[----:B------:R-:W-:Y:S01]  /*60b0*/  BSSY B1, `(.L_x_12441) ;  /* 0x0000028000017945 */ /* 0x000fe20003800000 */
[----:B------:R-:W-:Y:S01]  /*60c0*/  MOV R44, R38 ;  /* 0x00000026002c7202 */ /* 0x000fe20000000f00 */
[----:B------:R-:W-:Y:S01]  /*60d0*/  IMAD.MOV.U32 R5, RZ, RZ, R37 ;  /* 0x000000ffff057224 */ /* 0x000fe200078e0025 */
[----:B------:R-:W-:Y:S02]  /*60e0*/  CS2R R42, SRZ ;  /* 0x00000000002a7805 */ /* 0x000fe4000001ff00 */
[----:B------:R-:W-:Y:S01]  /*60f0*/  ISETP.GE.AND P1, PT, R28, R4, PT ;  /* 0x000000041c00720c */ /* 0x000fe20003f26270 */
[----:B------:R-:W-:Y:S01]  /*6100*/  IMAD.MOV.U32 R4, RZ, RZ, R40 ;  /* 0x000000ffff047224 */ /* 0x000fe200078e0028 */
[----:B------:R-:W-:-:S02]  /*6110*/  CS2R R40, SRZ ;  /* 0x0000000000287805 */ /* 0x000fc4000001ff00 */
[----:B------:R-:W-:Y:S02]  /*6120*/  CS2R R38, SRZ ;  /* 0x0000000000267805 */ /* 0x000fe4000001ff00 */
[----:B0-----:R-:W-:Y:S01]  /*6130*/  ISETP.NE.AND P2, PT, R0, 0x1, PT ;  /* 0x000000010000780c */ /* 0x001fe20003f45270 */
[----:B------:R-:W-:-:S04]  /*6140*/  IMAD R0, R153, 0xc0, R19 ;  /* 0x000000c099007824 */ /* 0x000fc800078e0213 */
[----:B------:R-:W-:Y:S01]  /*6150*/  IMAD R3, R34, 0x60, R0 ;  /* 0x0000006022037824 */ /* 0x000fe200078e0200 */
[----:B------:R-:W-:-:S07]  /*6160*/  CS2R R34, SRZ ;  /* 0x0000000000227805 */ /* 0x000fce000001ff00 */
[----:B------:R-:W0:Y:S08]  /*6170*/  @P2 LDC R24, c[0x0][0x42c] ;  /* 0x00010b00ff182b82 */ /* 0x000e300000000800 */
[----:B------:R-:W1:Y:S01]  /*6180*/  @P2 LDC R25, c[0x0][0x430] ;  /* 0x00010c00ff192b82 */ /* 0x000e620000000800 */
[----:B0-----:R-:W-:-:S05]  /*6190*/  @P2 IMAD.HI.U32 R0, R3, R24, RZ ;  /* 0x0000001803002227 */ /* 0x001fca00078e00ff */
        /* <DEDUP_REMOVED lines=25> */
.L_x_12442:
[----:B------:R-:W-:Y:S05]  /*6330*/  BSYNC B1 ;  /* 0x0000000000017941 */ /* 0x000fea0003800000 */
.L_x_12441:
[----:B------:R-:W-:Y:S01]  /*6340*/  BSSY B1, `(.L_x_12443) ;  /* 0x0000023000017945 */ /* 0x000fe20003800000 */
[----:B------:R-:W-:Y:S02]  /*6350*/  CS2R R20, SRZ ;  /* 0x0000000000147805 */ /* 0x000fe4000001ff00 */
[----:B0-----:R-:W-:Y:S02]  /*6360*/  CS2R R28, SRZ ;  /* 0x00000000001c7805 */ /* 0x001fe4000001ff00 */
[----:B------:R-:W-:Y:S02]  /*6370*/  SHF.R.S32.HI R37, RZ, 0x1f, R3 ;  /* 0x0000001fff257819 */ /* 0x000fe40000011403 */
[----:B------:R-:W-:Y:S01]  /*6380*/  CS2R R8, SRZ ;  /* 0x0000000000087805 */ /* 0x000fe2000001ff00 */
[----:B------:R-:W-:Y:S06]  /*6390*/  @P1 BRA `(.L_x_12444) ;  /* 0x0000000000741947 */ /* 0x000fec0003800000 */
[----:B------:R-:W-:Y:S01]  /*63a0*/  MOV R15, R53 ;  /* 0x00000035000f7202 */ /* 0x000fe20000000f00 */
[----:B------:R-:W-:Y:S01]  /*63b0*/  IMAD.MOV.U32 R8, RZ, RZ, R6 ;  /* 0x000000ffff087224 */ /* 0x000fe200078e0006 */
[----:B------:R-:W-:Y:S01]  /*63c0*/  ULDC UR4, c[0x0][0x3d4] ;  /* 0x0000f50000047ab9 */ /* 0x000fe20000000800 */
[----:B------:R-:W-:Y:S01]  /*63d0*/  IMAD.MOV.U32 R9, RZ, RZ, R55 ;  /* 0x000000ffff097224 */ /* 0x000fe200078e0037 */
[----:B------:R-:W-:Y:S01]  /*63e0*/  ULDC.64 UR6, c[0x0][0x3c8] ;  /* 0x0000f20000067ab9 */ /* 0x000fe20000000a00 */
[----:B------:R-:W-:Y:S01]  /*63f0*/  IMAD.WIDE.U32 R6, R10, 0x60, R14 ;  /* 0x000000600a067825 */ /* 0x000fe200078e000e */
[----:B------:R-:W-:Y:S02]  /*6400*/  ISETP.GE.AND P5, PT, R26, UR4, PT ;  /* 0x000000041a007c0c */ /* 0x000fe4000bfa6270 */
        /* <DEDUP_REMOVED lines=10> */
[----:B------:R-:W-:Y:S02]  /*64b0*/  CS2R R20, SRZ ;  /* 0x0000000000147805 */ /* 0x000fe4000001ff00 */
[----:B------:R-:W-:-:S02]  /*64c0*/  IADD3.X R9, R31, R25, R9, P4, !PT ;  /* 0x000000191f097210 */ /* 0x000fc400027fe409 */
[----:B------:R-:W-:Y:S02]  /*64d0*/  CS2R R24, SRZ ;  /* 0x0000000000187805 */ /* 0x000fe4000001ff00 */
[C---:B------:R-:W-:Y:S02]  /*64e0*/  LEA R6, P3, R15.reuse, UR6, 0x1 ;  /* 0x000000060f067c11 */ /* 0x040fe4000f8608ff */
[C---:B------:R-:W-:Y:S02]  /*64f0*/  LEA R14, P4, R0.reuse, UR4, 0x1 ;  /* 0x00000004000e7c11 */ /* 0x040fe4000f8808ff */
[----:B------:R-:W-:Y:S02]  /*6500*/  LEA.HI.X R7, R15, UR7, R32, 0x1, P3 ;  /* 0x000000070f077c11 */ /* 0x000fe400098f0c20 */
[----:B------:R-:W-:Y:S02]  /*6510*/  LEA.HI.X R15, R0, UR5, R9, 0x1, P4 ;  /* 0x00000005000f7c11 */ /* 0x000fe4000a0f0c09 */
[----:B------:R-:W-:Y:S01]  /*6520*/  CS2R R8, SRZ ;  /* 0x0000000000087805 */ /* 0x000fe2000001ff00 */
[----:B------:R0:W5:Y:S05]  /*6530*/  @!P5 LDG.E.64 R28, desc[UR40][R6.64] ;  /* 0x00000028061cd981 */ /* 0x00016a000c1e1b00 */
[----:B------:R0:W5:Y:S04]  /*6540*/  @!P2 LDG.E.64 R8, desc[UR40][R6.64+0x20] ;  /* 0x000020280608a981 */ /* 0x000168000c1e1b00 */
[----:B------:R0:W5:Y:S04]  /*6550*/  @!P5 LDG.E.64 R24, desc[UR40][R14.64] ;  /* 0x000000280e18d981 */ /* 0x000168000c1e1b00 */
[----:B------:R0:W5:Y:S02]  /*6560*/  @!P2 LDG.E.64 R20, desc[UR40][R14.64+0x20] ;  /* 0x000020280e14a981 */ /* 0x000164000c1e1b00 */
.L_x_12444:
[----:B------:R-:W-:Y:S05]  /*6570*/  BSYNC B1 ;  /* 0x0000000000017941 */ /* 0x000fea0003800000 */
.L_x_12443:
[----:B------:R-:W2:Y:S04]  /*6580*/  LDL R31, [R1+0x34] ;  /* 0x00003400011f7983 */ /* 0x000ea80000100800 */
[----:B------:R-:W3:Y:S01]  /*6590*/  LDL R30, [R1+0x18] ;  /* 0x00001800011e7983 */ /* 0x000ee20000100800 */
[C---:B0-----:R-:W-:Y:S01]  /*65a0*/  IMAD.WIDE.U32 R6, R3.reuse, R10, R4 ;  /* 0x0000000a03067225 */ /* 0x041fe200078e0004 */
[----:B------:R-:W-:Y:S01]  /*65b0*/  ULDC.64 UR4, c[0x0][0x3c8] ;  /* 0x0000f20000047ab9 */ /* 0x000fe20000000a00 */
[----:B------:R-:W-:Y:S02]  /*65c0*/  ULDC.64 UR6, c[0x0][0x3e0] ;  /* 0x0000f80000067ab9 */ /* 0x000fe40000000a00 */
[----:B------:R-:W-:Y:S01]  /*65d0*/  IMAD.WIDE.U32 R44, R3, R12, R44 ;  /* 0x0000000c032c7225 */ /* 0x000fe200078e002c */
[----:B------:R-:W-:Y:S01]  /*65e0*/  LEA R4, P2, R6, UR4, 0x1 ;  /* 0x0000000406047c11 */ /* 0x000fe2000f8408ff */
[----:B------:R-:W-:-:S02]  /*65f0*/  UMOV UR4, 0xffffffff ;  /* 0xffffffff00047882 */ /* 0x000fc40000000000 */
[C---:B------:R-:W-:Y:S02]  /*6600*/  IMAD R10, R37.reuse, R10, RZ ;  /* 0x0000000a250a7224 */ /* 0x040fe400078e02ff */
[----:B------:R-:W-:Y:S02]  /*6610*/  IMAD R12, R37, R12, RZ ;  /* 0x0000000c250c7224 */ /* 0x000fe400078e02ff */
[C---:B------:R-:W-:Y:S02]  /*6620*/  IMAD R5, R3.reuse, R11, R10 ;  /* 0x0000000b03057224 */ /* 0x040fe400078e020a */
[----:B------:R-:W-:Y:S02]  /*6630*/  IMAD R3, R3, R13, R12 ;  /* 0x0000000d03037224 */ /* 0x000fe400078e020c */
[----:B------:R-:W-:Y:S02]  /*6640*/  IMAD.IADD R5, R7, 0x1, R5 ;  /* 0x0000000107057824 */ /* 0x000fe400078e0205 */
[----:B------:R-:W-:-:S03]  /*6650*/  IMAD.IADD R3, R45, 0x1, R3 ;  /* 0x000000012d037824 */ /* 0x000fc600078e0203 */
[----:B------:R-:W-:Y:S02]  /*6660*/  LEA.HI.X R5, R6, UR5, R5, 0x1, P2 ;  /* 0x0000000506057c11 */ /* 0x000fe400090f0c05 */
[C---:B--2---:R-:W-:Y:S02]  /*6670*/  LEA.HI R0, R31.reuse, R31, RZ, 0x1 ;  /* 0x0000001f1f007211 */ /* 0x044fe400078f08ff */
[----:B---3--:R-:W-:Y:S02]  /*6680*/  SHF.L.U32 R14, R30, 0x6, RZ ;  /* 0x000000061e0e7819 */ /* 0x008fe400000006ff */
[----:B------:R-:W-:Y:S02]  /*6690*/  LOP3.LUT R10, R0, 0xfffffffe, RZ, 0xc0, !PT ;  /* 0xfffffffe000a7812 */ /* 0x000fe400078ec0ff */
[----:B------:R-:W-:Y:S02]  /*66a0*/  LOP3.LUT R15, R14, 0x1c0, RZ, 0xc0, !PT ;  /* 0x000001c00e0f7812 */ /* 0x000fe400078ec0ff */
[----:B------:R-:W-:Y:S01]  /*66b0*/  LEA R0, P3, R44, UR6, 0x1 ;  /* 0x000000062c007c11 */ /* 0x000fe2000f8608ff */
[----:B------:R-:W-:Y:S01]  /*66c0*/  IMAD.IADD R7, R31, 0x1, -R10 ;  /* 0x000000011f077824 */ /* 0x000fe200078e0a0a */
[----:B------:R-:W-:-:S02]  /*66d0*/  LOP3.LUT R11, R15, 0x18, R16, 0xf8, !PT ;  /* 0x000000180f0b7812 */ /* 0x000fc400078ef810 */
[----:B------:R-:W-:Y:S02]  /*66e0*/  SHF.R.U32.HI R12, RZ, 0x3, R15 ;  /* 0x00000003ff0c7819 */ /* 0x000fe4000001160f */
[----:B------:R-:W-:Y:S02]  /*66f0*/  LEA.HI.X R3, R44, UR7, R3, 0x1, P3 ;  /* 0x000000072c037c11 */ /* 0x000fe400098f0c03 */
[----:B------:R-:W-:Y:S02]  /*6700*/  LOP3.LUT R10, R11, R12, RZ, 0x3c, !PT ;  /* 0x0000000c0b0a7212 */ /* 0x000fe400078e3cff */
[----:B------:R-:W-:Y:S01]  /*6710*/  SHF.L.U32 R7, R7, 0x1f, RZ ;  /* 0x0000001f07077819 */ /* 0x000fe200000006ff */
[----:B------:R-:W-:Y:S06]  /*6720*/  BRA.DIV UR4, `(.L_x_12445) ;  /* 0x0000011a04947947 */ /* 0x000fec000b800000 */
.L_x_12635:
[----:B------:R-:W-:-:S03]  /*6730*/  UMOV UR4, 0xffffffff ;  /* 0xffffffff00047882 */ /* 0x000fc60000000000 */
[----:B------:R-:W-:Y:S05]  /*6740*/  BRA.DIV UR4, `(.L_x_12446) ;  /* 0x0000011a04b47947 */ /* 0x000fea000b800000 */
.L_x_12638:
[----:B------:R-:W-:-:S03]  /*6750*/  UMOV UR4, 0xffffffff ;  /* 0xffffffff00047882 */ /* 0x000fc60000000000 */
[----:B------:R-:W-:Y:S05]  /*6760*/  BRA.DIV UR4, `(.L_x_12447) ;  /* 0x0000011a04d47947 */ /* 0x000fea000b800000 */
.L_x_12641:
[----:B------:R-:W-:-:S03]  /*6770*/  UMOV UR4, 0xffffffff ;  /* 0xffffffff00047882 */ /* 0x000fc60000000000 */
[----:B------:R-:W-:Y:S05]  /*6780*/  BRA.DIV UR4, `(.L_x_12448) ;  /* 0x0000011a04f47947 */ /* 0x000fea000b800000 */
.L_x_12644:
[----:B------:R-:W-:-:S03]  /*6790*/  UMOV UR4, 0xffffffff ;  /* 0xffffffff00047882 */ /* 0x000fc60000000000 */
[----:B------:R-:W-:Y:S05]  /*67a0*/  BRA.DIV UR4, `(.L_x_12449) ;  /* 0x0000011e04147947 */ /* 0x000fea000b800000 */
.L_x_12647:
[----:B------:R-:W-:-:S03]  /*67b0*/  UMOV UR4, 0xffffffff ;  /* 0xffffffff00047882 */ /* 0x000fc60000000000 */
[----:B------:R-:W-:Y:S05]  /*67c0*/  BRA.DIV UR4, `(.L_x_12450) ;  /* 0x0000011e04347947 */ /* 0x000fea000b800000 */
.L_x_12650:
[----:B------:R-:W-:-:S03]  /*67d0*/  UMOV UR4, 0xffffffff ;  /* 0xffffffff00047882 */ /* 0x000fc60000000000 */
[----:B------:R-:W-:Y:S05]  /*67e0*/  BRA.DIV UR4, `(.L_x_12451) ;  /* 0x0000011e04547947 */ /* 0x000fea000b800000 */
.L_x_12653:
[----:B------:R-:W-:-:S03]  /*67f0*/  UMOV UR4, 0xffffffff ;  /* 0xffffffff00047882 */ /* 0x000fc60000000000 */
[----:B------:R-:W-:Y:S05]  /*6800*/  BRA.DIV UR4, `(.L_x_12452) ;  /* 0x0000011e04747947 */ /* 0x000fea000b800000 */
.L_x_12656:
[----:B------:R-:W0:Y:S01]  /*6810*/  S2R R6, SR_TID.X ;  /* 0x0000000000067919 */ /* 0x000e220000002100 */
[----:B------:R-:W1:Y:S01]  /*6820*/  SYNCS.PHASECHK.TRANS64.TRYWAIT P2, [R2+URZ+0x16800], R7 ;  /* 0x01680007020075a7 */ /* 0x000e62000804017f */
[----:B-----5:R-:W-:Y:S01]  /*6830*/  IMAD.MOV.U32 R3, RZ, RZ, R41 ;  /* 0x000000ffff037224 */ /* 0x020fe200078e0029 */
[----:B------:R-:W-:Y:S01]  /*6840*/  LOP3.LUT P3, RZ, R30, 0x4, RZ, 0xc0, !PT ;  /* 0x000000041eff7812 */ /* 0x000fe2000786c0ff */
[----:B------:R-:W-:Y:S01]  /*6850*/  IMAD.MOV.U32 R4, RZ, RZ, R34 ;  /* 0x000000ffff047224 */ /* 0x000fe200078e0022 */
[----:B------:R-:W-:Y:S01]  /*6860*/  MOV R0, R40 ;  /* 0x0000002800007202 */ /* 0x000fe20000000f00 */
[----:B------:R-:W-:Y:S01]  /*6870*/  IMAD.MOV.U32 R5, RZ, RZ, R35 ;  /* 0x000000ffff057224 */ /* 0x000fe200078e0023 */
[----:B------:R-:W-:Y:S02]  /*6880*/  BSSY B1, `(.L_x_12453) ;  /* 0x0000023000017945 */ /* 0x000fe40003800000 */
        /* <DEDUP_REMOVED lines=8> */
[----:B------:R-:W-:Y:S02]  /*6910*/  PRMT R46, R46, 0x5410, R4 ;  /* 0x000054102e2e7816 */ /* 0x000fe40000000004 */
[----:B------:R-:W-:Y:S02]  /*6920*/  PRMT R31, R0, 0x7610, R31 ;  /* 0x00007610001f7816 */ /* 0x000fe4000000001f */
[----:B------:R-:W-:Y:S01]  /*6930*/  PRMT R47, R47, 0x5410, R5 ;  /* 0x000054102f2f7816 */ /* 0x000fe20000000005 */
[----:B------:R-:W-:Y:S01]  /*6940*/  IMAD.MOV.U32 R5, RZ, RZ, R21 ;  /* 0x000000ffff057224 */ /* 0x000fe200078e0015 */
[----:B0-----:R-:W-:-:S04]  /*6950*/  IADD3 R11, R6, -0x80, RZ ;  /* 0xffffff80060b7810 */ /* 0x001fc80007ffe0ff */
[----:B------:R-:W-:-:S04]  /*6960*/  SHF.R.S32.HI R6, RZ, 0x1f, R11 ;  /* 0x0000001fff067819 */ /* 0x000fc8000001140b */
[----:B------:R-:W-:Y:S01]  /*6970*/  LEA.HI R6, R6, R11, RZ, 0x5 ;  /* 0x0000000b06067211 */ /* 0x000fe200078f28ff */
[----:B------:R-:W-:-:S03]  /*6980*/  IMAD.MOV.U32 R11, RZ, RZ, R29 ;  /* 0x000000ffff0b7224 */ /* 0x000fc600078e001d */
[----:B------:R-:W-:-:S05]  /*6990*/  SHF.R.S32.HI R6, RZ, 0x5, R6 ;  /* 0x00000005ff067819 */ /* 0x000fca0000011406 */
[----:B------:R-:W-:Y:S02]  /*69a0*/  IMAD R3, R6, 0x200, R10 ;  /* 0x0000020006037824 */ /* 0x000fe400078e020a */
[----:B------:R-:W-:Y:S02]  /*69b0*/  IMAD.MOV.U32 R6, RZ, RZ, R24 ;  /* 0x000000ffff067224 */ /* 0x000fe400078e0018 */
[----:B------:R-:W-:Y:S02]  /*69c0*/  IMAD R3, R3, 0x2, R2 ;  /* 0x0000000203037824 */ /* 0x000fe400078e0202 */
[----:B------:R-:W-:Y:S01]  /*69d0*/  IMAD.MOV.U32 R10, RZ, RZ, R25 ;  /* 0x000000ffff0a7224 */ /* 0x000fe200078e0019 */
[----:B------:R-:W-:Y:S01]  /*69e0*/  PRMT R48, R6, 0x7610, R48 ;  /* 0x0000761006307816 */ /* 0x000fe20000000030 */
[C---:B------:R-:W-:Y:S01]  /*69f0*/  VIADD R4, R3.reuse, 0x8400 ;  /* 0x0000840003047836 */ /* 0x040fe20000000000 */
[----:B------:R-:W-:Y:S01]  /*6a00*/  IADD3 R0, R3, 0x8440, RZ ;  /* 0x0000844003007810 */ /* 0x000fe20007ffe0ff */
[----:B------:R-:W-:Y:S01]  /*6a10*/  IMAD.MOV.U32 R6, RZ, RZ, R28 ;  /* 0x000000ffff067224 */ /* 0x000fe200078e001c */
[----:B------:R-:W-:Y:S01]  /*6a20*/  PRMT R12, R12, 0x5410, R10 ;  /* 0x000054100c0c7816 */ /* 0x000fe2000000000a */
[----:B------:R-:W-:Y:S01]  /*6a30*/  @P3 VIADD R0, R4, 0xffffffc0 ;  /* 0xffffffc004003836 */ /* 0x000fe20000000000 */
[----:B------:R-:W-:-:S02]  /*6a40*/  MOV R4, R20 ;  /* 0x0000001400047202 */ /* 0x000fc40000000f00 */
[----:B------:R-:W-:Y:S02]  /*6a50*/  PRMT R48, R48, 0x5410, R6 ;  /* 0x0000541030307816 */ /* 0x000fe40000000006 */
[----:B------:R-:W-:Y:S01]  /*6a60*/  PRMT R10, R4, 0x5410, R5 ;  /* 0x00005410040a7816 */ /* 0x000fe20000000005 */
[----:B------:R-:W-:Y:S01]  /*6a70*/  IMAD.MOV.U32 R5, RZ, RZ, R9 ;  /* 0x000000ffff057224 */ /* 0x000fe200078e0009 */
[----:B------:R-:W-:Y:S02]  /*6a80*/  PRMT R12, R11, 0x7610, R12 ;  /* 0x000076100b0c7816 */ /* 0x000fe4000000000c */
[----:B------:R-:W-:Y:S01]  /*6a90*/  MOV R4, R8 ;  /* 0x0000000800047202 */ /* 0x000fe20000000f00 */
[----:B-1----:R-:W-:Y:S06]  /*6aa0*/  @!P2 BRA `(.L_x_12454) ;  /* 0x0000011800f4a947 */ /* 0x002fec0003800000 */
.L_x_12657:
[----:B------:R-:W-:Y:S05]  /*6ab0*/  BSYNC B1 ;  /* 0x0000000000017941 */ /* 0x000fea0003800000 */
.L_x_12453:
[----:B------:R-:W-:Y:S01]  /*6ac0*/  BSSY B1, `(.L_x_12455) ;  /* 0x000005f000017945 */ /* 0x000fe20003800000 */
[----:B------:R-:W-:-:S03]  /*6ad0*/  PRMT R11, R4, 0x5410, R5 ;  /* 0x00005410040b7816 */ /* 0x000fc60000000005 */
[----:B------:R-:W-:Y:S05]  /*6ae0*/  @P0 BRA `(.L_x_12456) ;  /* 0x0000000400700947 */ /* 0x000fea0003800000 */
[----:B------:R-:W1:Y:S01]  /*6af0*/  LDC R5, c[0x0][0x3d4] ;  /* 0x0000f500ff057b82 */ /* 0x000e620000000800 */
[C---:B------:R-:W-:Y:S01]  /*6b00*/  VIADD R4, R26.reuse, 0x10 ;  /* 0x000000101a047836 */ /* 0x040fe20000000000 */
[----:B------:R-:W-:Y:S01]  /*6b10*/  BSSY B2, `(.L_x_12457) ;  /* 0x000002e000027945 */ /* 0x000fe20003800000 */
[----:B-1----:R-:W-:-:S03]  /*6b20*/  ISETP.GE.AND P0, PT, R26, R5, PT ;  /* 0x000000051a00720c */ /* 0x002fc60003f06270 */
[----:B------:R-:W-:-:S10]  /*6b30*/  ISETP.GE.AND P2, PT, R4, R5, PT ;  /* 0x000000050400720c */ /* 0x000fd40003f46270 */
[----:B------:R-:W-:Y:S05]  /*6b40*/  @P0 BRA `(.L_x_12458) ;  /* 0x0000000000a80947 */ /* 0x000fea0003800000 */
[----:B0-----:R-:W0:Y:S01]  /*6b50*/  LDS.128 R4, [R3+0x8400] ;  /* 0x0084000003047984 */ /* 0x001e220000000c00 */
        /* <DEDUP_REMOVED lines=19> */
[----:B------:R-:W-:Y:S01]  /*6c90*/  FFMA.FTZ R32, R7, R31, -R30 ;  /* 0x0000001f07207223 */ /* 0x000fe2000001081e */
[----:B------:R-:W-:Y:S02]  /*6ca0*/  HADD2.F32 R6, -RZ, R5.H0_H0 ;  /* 0x20000005ff067230 */ /* 0x000fe40000004100 */
[----:B------:R-:W-:Y:S01]  /*6cb0*/  FFMA.FTZ R42, R15, R37, R42 ;  /* 0x000000250f2a7223 */ /* 0x000fe2000001002a */
[----:B------:R-:W-:Y:S02]  /*6cc0*/  HADD2.F32 R31, -RZ, R45.H0_H0 ;  /* 0x2000002dff1f7230 */ /* 0x000fe40000004100 */
[----:B------:R-:W-:Y:S01]  /*6cd0*/  FFMA.FTZ R33, R7, R33, R40 ;  /* 0x0000002107217223 */ /* 0x000fe20000010028 */
[----:B------:R-:W-:Y:S02]  /*6ce0*/  HADD2.F32 R5, -RZ, R5.H1_H1 ;  /* 0x30000005ff057230 */ /* 0x000fe40000004100 */
[----:B------:R-:W-:-:S02]  /*6cf0*/  HADD2.F32 R15, -RZ, R46.H1_H1 ;  /* 0x3000002eff0f7230 */ /* 0x000fc40000004100 */
[C---:B------:R-:W-:Y:S01]  /*6d00*/  FMUL.FTZ R40, R14.reuse, R31 ;  /* 0x0000001f0e287220 */ /* 0x040fe20000410000 */
[----:B------:R-:W-:Y:S02]  /*6d10*/  HADD2.F32 R30, -RZ, R43.H0_H0 ;  /* 0x2000002bff1e7230 */ /* 0x000fe40000004100 */
[----:B------:R-:W-:Y:S02]  /*6d20*/  HADD2.F32 R4, -RZ, R44.H0_H0 ;  /* 0x2000002cff047230 */ /* 0x000fe40000004100 */
[-C--:B------:R-:W-:Y:S01]  /*6d30*/  FMUL.FTZ R14, R14, R15.reuse ;  /* 0x0000000f0e0e7220 */ /* 0x080fe20000410000 */
[----:B------:R-:W-:Y:S01]  /*6d40*/  FFMA.FTZ R40, R13, R15, -R40 ;  /* 0x0000000f0d287223 */ /* 0x000fe20000010828 */
[C---:B------:R-:W-:Y:S01]  /*6d50*/  FMUL.FTZ R7, R5.reuse, R30 ;  /* 0x0000001e05077220 */ /* 0x040fe20000410000 */
[-C--:B------:R-:W-:Y:S01]  /*6d60*/  FMUL.FTZ R37, R5, R4.reuse ;  /* 0x0000000405257220 */ /* 0x080fe20000410000 */
        /* <DEDUP_REMOVED lines=8> */
.L_x_12458:
[----:B------:R-:W-:Y:S05]  /*6df0*/  BSYNC B2 ;  /* 0x0000000000027941 */ /* 0x000fea0003800000 */
.L_x_12457:
[----:B------:R-:W-:Y:S05]  /*6e00*/  @P2 BRA `(.L_x_12456) ;  /* 0x0000000000a82947 */ /* 0x000fea0003800000 */
[----:B01----:R-:W0:Y:S01]  /*6e10*/  LDS.128 R4, [R0] ;  /* 0x0000000000047984 */ /* 0x003e220000000c00 */
[--C-:B------:R-:W-:Y:S01]  /*6e20*/  SHF.R.U64 R40, R38, 0x10, R39.reuse ;  /* 0x0000001026287819 */ /* 0x100fe20000001227 */
[----:B------:R-:W-:Y:S01]  /*6e30*/  HADD2.F32 R33, -RZ, R45.H1_H1 ;  /* 0x3000002dff217230 */ /* 0x000fe20000004100 */
[----:B------:R-:W-:Y:S01]  /*6e40*/  SHF.R.U32.HI R32, RZ, 0x10, R39 ;  /* 0x00000010ff207819 */ /* 0x000fe20000011627 */
[----:B------:R-:W-:Y:S01]  /*6e50*/  HADD2.F32 R31, -RZ, R47.H0_H0 ;  /* 0x2000002fff1f7230 */ /* 0x000fe20000004100 */
[--C-:B------:R-:W-:Y:S02]  /*6e60*/  SHF.R.U64 R39, R34, 0x10, R35.reuse ;  /* 0x0000001022277819 */ /* 0x100fe40000001223 */
[----:B------:R-:W-:Y:S01]  /*6e70*/  SHF.R.U32.HI R34, RZ, 0x10, R35 ;  /* 0x00000010ff227819 */ /* 0x000fe20000011623 */
[----:B------:R-:W-:-:S04]  /*6e80*/  HADD2.F32 R32, -RZ, R32.H0_H0 ;  /* 0x20000020ff207230 */ /* 0x000fc80000004100 */
        /* <DEDUP_REMOVED lines=18> */
[----:B------:R-:W-:Y:S02]  /*6fb0*/  HADD2.F32 R15, -RZ, R47.H1_H1 ;  /* 0x3000002fff0f7230 */ /* 0x000fe40000004100 */
        /* <DEDUP_REMOVED lines=14> */
[----:B------:R2:W-:Y:S02]  /*70a0*/  STS.128 [R0], R4 ;  /* 0x0000000400007388 */ /* 0x0005e40000000c00 */
.L_x_12456:
[----:B------:R-:W-:Y:S05]  /*70b0*/  BSYNC B1 ;  /* 0x0000000000017941 */ /* 0x000fea0003800000 */
.L_x_12455:
[----:B------:R-:W-:Y:S05]  /*70c0*/  @P1 BRA `(.L_x_12459) ;  /* 0x00000018009c1947 */ /* 0x000fea0003800000 */
[----:B-12---:R-:W1:Y:S01]  /*70d0*/  LDC R5, c[0x0][0x3d4] ;  /* 0x0000f500ff057b82 */ /* 0x006e620000000800 */
[C---:B------:R-:W-:Y:S01]  /*70e0*/  VIADD R4, R26.reuse, 0x10 ;  /* 0x000000101a047836 */ /* 0x040fe20000000000 */
[----:B------:R-:W-:Y:S01]  /*70f0*/  BSSY B1, `(.L_x_12460) ;  /* 0x000002e000017945 */ /* 0x000fe20003800000 */
[----:B-1----:R-:W-:-:S03]  /*7100*/  ISETP.GE.AND P0, PT, R26, R5, PT ;  /* 0x000000051a00720c */ /* 0x002fc60003f06270 */
[----:B------:R-:W-:-:S10]  /*7110*/  ISETP.GE.AND P1, PT, R4, R5, PT ;  /* 0x000000050400720c */ /* 0x000fd40003f26270 */
[----:B------:R-:W-:Y:S05]  /*7120*/  @P0 BRA `(.L_x_12461) ;  /* 0x0000000000a80947 */ /* 0x000fea0003800000 */
[----:B0-----:R-:W0:Y:S01]  /*7130*/  LDS.128 R4, [R3+0xb400] ;  /* 0x00b4000003047984 */ /* 0x001e220000000c00 */
[----:B------:R-:W-:Y:S01]  /*7140*/  SHF.R.U64 R32, R28, 0x10, R29 ;  /* 0x000000101c207819 */ /* 0x000fe2000000121d */
[----:B------:R-:W-:Y:S01]  /*7150*/  HADD2.F32 R27, -RZ, R48.H0_H0 ;  /* 0x20000030ff1b7230 */ /* 0x000fe20000004100 */
[----:B------:R-:W-:Y:S02]  /*7160*/  SHF.R.U32.HI R28, RZ, 0x10, R25 ;  /* 0x00000010ff1c7819 */ /* 0x000fe40000011619 */
[----:B------:R-:W-:Y:S02]  /*7170*/  SHF.R.U32.HI R26, RZ, 0x10, R29 ;  /* 0x00000010ff1a7819 */ /* 0x000fe4000001161d */
[----:B------:R-:W-:Y:S01]  /*7180*/  SHF.R.U64 R31, R24, 0x10, R25 ;  /* 0x00000010181f7819 */ /* 0x000fe20000001219 */
[----:B------:R-:W-:Y:S02]  /*7190*/  HADD2.F32 R28, -RZ, R28.H0_H0 ;  /* 0x2000001cff1c7230 */ /* 0x000fe40000004100 */
[----:B------:R-:W-:-:S02]  /*71a0*/  HADD2.F32 R26, -RZ, R26.H0_H0 ;  /* 0x2000001aff1a7230 */ /* 0x000fc40000004100 */
[----:B------:R-:W-:Y:S02]  /*71b0*/  HADD2.F32 R25, -RZ, R48.H1_H1 ;  /* 0x30000030ff197230 */ /* 0x000fe40000004100 */
        /* <DEDUP_REMOVED lines=12> */
[--C-:B------:R-:W-:Y:S02]  /*7280*/  HADD2.F32 R24, -RZ, R12.reuse.H1_H1 ;  /* 0x3000000cff187230 */ /* 0x100fe40000004100 */
[----:B------:R-:W-:Y:S01]  /*7290*/  FFMA.FTZ R29, R15, R28, R29 ;  /* 0x0000001c0f1d7223 */ /* 0x000fe2000001001d */
[----:B------:R-:W-:Y:S02]  /*72a0*/  HADD2.F32 R6, -RZ, R5.H0_H0 ;  /* 0x20000005ff067230 */ /* 0x000fe40000004100 */
[----:B------:R-:W-:Y:S01]  /*72b0*/  FFMA.FTZ R26, R7, R27, R26 ;  /* 0x0000001b071a7223 */ /* 0x000fe2000001001a */
[----:B------:R-:W-:-:S02]  /*72c0*/  HADD2.F32 R12, -RZ, R12.H0_H0 ;  /* 0x2000000cff0c7230 */ /* 0x000fc40000004100 */
        /* <DEDUP_REMOVED lines=16> */
.L_x_12461:
[----:B------:R-:W-:Y:S05]  /*73d0*/  BSYNC B1 ;  /* 0x0000000000017941 */ /* 0x000fea0003800000 */
.L_x_12460:
[----:B------:R-:W-:Y:S05]  /*73e0*/  @P1 BRA `(.L_x_12459) ;  /* 0x0000001400d41947 */ /* 0x000fea0003800000 */
[----:B01----:R-:W0:Y:S01]  /*73f0*/  LDS.128 R4, [R0+0x3000] ;  /* 0x0030000000047984 */ /* 0x003e220000000c00 */
        /* <DEDUP_REMOVED lines=42> */
.L_x_12440:
[----:B------:R-:W0:Y:S01]  /*76a0*/  LDC R21, c[0x0][0x3d4] ;  /* 0x0000f500ff157b82 */ /* 0x000e220000000800 */
[----:B------:R-:W-:Y:S01]  /*76b0*/  IADD3 R0, R19, 0x60, RZ ;  /* 0x0000006013007810 */ /* 0x000fe20007ffe0ff */
[----:B------:R-:W-:Y:S01]  /*76c0*/  ULDC.64 UR4, c[0x0][0x3c8] ;  /* 0x0000f20000047ab9 */ /* 0x000fe20000000a00 */
[----:B------:R-:W2:Y:S01]  /*76d0*/  LDL R48, [R1+0x34] ;  /* 0x0000340001307983 */ /* 0x000ea20000100800 */
[----:B------:R-:W-:Y:S01]  /*76e0*/  ULDC.64 UR6, c[0x0][0x3e0] ;  /* 0x0000f80000067ab9 */ /* 0x000fe20000000a00 */
[----:B0-----:R-:W-:-:S04]  /*76f0*/  ISETP.GE.AND P0, PT, R16, R21, PT ;  /* 0x000000151000720c */ /* 0x001fc80003f06270 */
[-C--:B------:R-:W-:Y:S02]  /*7700*/  ISETP.GE.OR P1, PT, R0, R4.reuse, P0 ;  /* 0x000000040000720c */ /* 0x080fe40000726670 */
[----:B------:R-:W-:-:S11]  /*7710*/  ISETP.GE.OR P0, PT, R19, R4, P0 ;  /* 0x000000041300720c */ /* 0x000fd60000706670 */
[----:B------:R-:W0:Y:S08]  /*7720*/  @!P1 LDC.64 R28, c[0x0][0x3c8] ;  /* 0x0000f200ff1c9b82 */ /* 0x000e300000000a00 */
[----:B------:R-:W1:Y:S01]  /*7730*/  @!P1 LDC.64 R46, c[0x0][0x3e0] ;  /* 0x0000f800ff2e9b82 */ /* 0x000e620000000a00 */
[----:B------:R-:W-:Y:S01]  /*7740*/  @!P1 IMAD.MOV.U32 R15, RZ, RZ, R53 ;  /* 0x000000ffff0f9224 */ /* 0x000fe200078e0035 */
[----:B------:R-:W-:Y:S01]  /*7750*/  @!P0 IADD3 R3, P3, R35, R14, RZ ;  /* 0x0000000e23038210 */ /* 0x000fe20007f7e0ff */
[----:B------:R-:W-:Y:S01]  /*7760*/  @!P1 IMAD.MOV.U32 R7, RZ, RZ, R55 ;  /* 0x000000ffff079224 */ /* 0x000fe200078e0037 */
[----:B------:R-:W-:Y:S01]  /*7770*/  @!P0 IADD3 R25, P2, R49, R6, RZ ;  /* 0x0000000631198210 */ /* 0x000fe20007f5e0ff */
[----:B------:R-:W-:-:S04]  /*7780*/  @!P1 IMAD.WIDE.U32 R4, R10, 0x60, R14 ;  /* 0x000000600a049825 */ /* 0x000fc800078e000e */
[----:B------:R-:W-:Y:S01]  /*7790*/  @!P1 IMAD.WIDE.U32 R6, R12, 0x60, R6 ;  /* 0x000000600c069825 */ /* 0x000fe200078e0006 */
[----:B------:R-:W-:-:S03]  /*77a0*/  @!P1 IADD3 R20, P4, R35, R4, RZ ;  /* 0x0000000423149210 */ /* 0x000fc60007f9e0ff */
[----:B------:R-:W-:Y:S01]  /*77b0*/  @!P0 IMAD.X R14, R53, 0x1, R43, P3 ;  /* 0x00000001350e8824 */ /* 0x000fe200018e062b */
[----:B------:R-:W-:Y:S01]  /*77c0*/  @!P0 LEA R8, P3, R3, UR4, 0x1 ;  /* 0x0000000403088c11 */ /* 0x000fe2000f8608ff */
[----:B------:R-:W-:Y:S01]  /*77d0*/  @!P1 IMAD R24, R11, 0x60, RZ ;  /* 0x000000600b189824 */ /* 0x000fe200078e02ff */
[----:B------:R-:W-:Y:S01]  /*77e0*/  @!P1 IADD3 R0, P5, R49, R6, RZ ;  /* 0x0000000631009210 */ /* 0x000fe20007fbe0ff */
[----:B------:R-:W-:Y:S01]  /*77f0*/  @!P1 IMAD R4, R13, 0x60, RZ ;  /* 0x000000600d049824 */ /* 0x000fe200078e02ff */
[----:B------:R-:W-:Y:S02]  /*7800*/  @!P0 LEA.HI.X R9, R3, UR5, R14, 0x1, P3 ;  /* 0x0000000503098c11 */ /* 0x000fe400098f0c0e */
[----:B------:R-:W-:Y:S02]  /*7810*/  @!P1 IADD3.X R24, R43, R24, R5, P4, !PT ;  /* 0x000000182b189210 */ /* 0x000fe400027fe405 */
[----:B0-----:R-:W-:Y:S02]  /*7820*/  @!P1 LEA R42, P3, R20, R28, 0x1 ;  /* 0x0000001c142a9211 */ /* 0x001fe400078608ff */
[----:B------:R-:W-:-:S02]  /*7830*/  @!P1 IADD3.X R3, R51, R4, R7, P5, !PT ;  /* 0x0000000433039210 */ /* 0x000fc40002ffe407 */
[----:B-1----:R-:W-:Y:S02]  /*7840*/  @!P1 LEA R46, P4, R0, R46, 0x1 ;  /* 0x0000002e002e9211 */ /* 0x002fe400078808ff */
[----:B------:R-:W-:Y:S02]  /*7850*/  CS2R R30, SRZ ;  /* 0x00000000001e7805 */ /* 0x000fe4000001ff00 */
[----:B------:R-:W-:Y:S02]  /*7860*/  @!P1 LEA.HI.X R43, R20, R29, R24, 0x1, P3 ;  /* 0x0000001d142b9211 */ /* 0x000fe400018f0c18 */
[----:B------:R-:W-:Y:S02]  /*7870*/  CS2R R28, SRZ ;  /* 0x00000000001c7805 */ /* 0x000fe4000001ff00 */
[----:B------:R-:W-:Y:S02]  /*7880*/  CS2R R32, SRZ ;  /* 0x0000000000207805 */ /* 0x000fe4000001ff00 */
[----:B------:R-:W-:-:S02]  /*7890*/  CS2R R34, SRZ ;  /* 0x0000000000227805 */ /* 0x000fc4000001ff00 */
[----:B------:R-:W-:Y:S02]  /*78a0*/  @!P1 LEA.HI.X R47, R0, R47, R3, 0x1, P4 ;  /* 0x0000002f002f9211 */ /* 0x000fe400020f0c03 */
[----:B------:R-:W0:Y:S01]  /*78b0*/  LDC R0, c[0x0][0x428] ;  /* 0x00010a00ff007b82 */ /* 0x000e220000000800 */
[----:B------:R-:W5:Y:S04]  /*78c0*/  @!P1 LDG.E.128 R28, desc[UR40][R42.64] ;  /* 0x000000282a1c9981 */ /* 0x000f68000c1e1d00 */
[----:B------:R-:W5:Y:S01]  /*78d0*/  @!P1 LDG.E.128 R32, desc[UR40][R46.64] ;  /* 0x000000282e209981 */ /* 0x000f62000c1e1d00 */
[----:B------:R-:W1:Y:S01]  /*78e0*/  S2R R44, SR_TID.X ;  /* 0x00000000002c7919 */ /* 0x000e620000002100 */
[----:B------:R-:W-:Y:S02]  /*78f0*/  @!P0 IADD3.X R26, R55, R51, RZ, P2, !PT ;  /* 0x00000033371a8210 */ /* 0x000fe400017fe4ff */
[----:B------:R-:W-:-:S04]  /*7900*/  @!P0 LEA R14, P2, R25, UR6, 0x1 ;  /* 0x00000006190e8c11 */ /* 0x000fc8000f8408ff */
[----:B------:R-:W-:Y:S02]  /*7910*/  @!P0 LEA.HI.X R15, R25, UR7, R26, 0x1, P2 ;  /* 0x00000007190f8c11 */ /* 0x000fe400090f0c1a */
[----:B0-----:R-:W-:Y:S02]  /*7920*/  ISETP.NE.AND P2, PT, R0, 0x1, PT ;  /* 0x000000010000780c */ /* 0x001fe40003f45270 */
[----:B------:R-:W-:Y:S02]  /*7930*/  CS2R R4, SRZ ;  /* 0x0000000000047805 */ /* 0x000fe4000001ff00 */
[----:B------:R-:W-:-:S06]  /*7940*/  CS2R R6, SRZ ;  /* 0x0000000000067805 */ /* 0x000fcc000001ff00 */
[----:B------:R0:W5:Y:S03]  /*7950*/  @!P0 LDG.E.128 R4, desc[UR40][R8.64] ;  /* 0x0000002808048981 */ /* 0x000166000c1e1d00 */
[----:B------:R-:W3:Y:S01]  /*7960*/  @P2 LDC R0, c[0x0][0x42c] ;  /* 0x00010b00ff002b82 */ /* 0x000ee20000000800 */
[----:B-1----:R-:W-:-:S07]  /*7970*/  VIADD R50, R44, 0xffffff80 ;  /* 0xffffff802c327836 */ /* 0x002fce0000000000 */
[----:B0-----:R-:W0:Y:S01]  /*7980*/  @P2 LDC R9, c[0x0][0x430] ;  /* 0x00010c00ff092b82 */ /* 0x001e220000000800 */
[----:B------:R-:W-:-:S04]  /*7990*/  SHF.R.S32.HI R44, RZ, 0x1f, R50 ;  /* 0x0000001fff2c7819 */ /* 0x000fc80000011432 */
[----:B------:R-:W-:-:S04]  /*79a0*/  LEA.HI R44, R44, R50, RZ, 0x2 ;  /* 0x000000322c2c7211 */ /* 0x000fc800078f10ff */
[----:B------:R-:W-:Y:S01]  /*79b0*/  LOP3.LUT R44, R44, 0xfffffffc, RZ, 0xc0, !PT ;  /* 0xfffffffc2c2c7812 */ /* 0x000fe200078ec0ff */
[----:B------:R-:W-:-:S04]  /*79c0*/  IMAD R3, R153, 0xc0, R19 ;  /* 0x000000c099037824 */ /* 0x000fc800078e0213 */
[----:B------:R-:W-:-:S04]  /*79d0*/  IMAD.IADD R44, R50, 0x1, -R44 ;  /* 0x00000001322c7824 */ /* 0x000fc800078e0a2c */
[----:B------:R-:W-:-:S04]  /*79e0*/  IMAD R3, R44, 0x60, R3 ;  /* 0x000000602c037824 */ /* 0x000fc800078e0203 */
[----:B---3--:R-:W-:Y:S01]  /*79f0*/  @P2 IMAD.HI.U32 R0, R3, R0, RZ ;  /* 0x0000000003002227 */ /* 0x008fe200078e00ff */
[----:B------:R-:W-:Y:S02]  /*7a00*/  CS2R R24, SRZ ;  /* 0x0000000000187805 */ /* 0x000fe4000001ff00 */
[----:B------:R-:W-:Y:S02]  /*7a10*/  CS2R R26, SRZ ;  /* 0x00000000001a7805 */ /* 0x000fe4000001ff00 */
[----:B0-----:R-:W-:Y:S01]  /*7a20*/  @P2 SHF.R.U32.HI R3, RZ, R9, R0 ;  /* 0x00000009ff032219 */ /* 0x001fe20000011600 */
[----:B------:R-:W-:-:S03]  /*7a30*/  IMAD.MOV.U32 R44, RZ, RZ, R38 ;  /* 0x000000ffff2c7224 */ /* 0x000fc600078e0026 */
[----:B------:R0:W5:Y:S01]  /*7a40*/  @!P0 LDG.E.128 R24, desc[UR40][R14.64] ;  /* 0x000000280e188981 */ /* 0x000162000c1e1d00 */
[----:B------:R-:W-:Y:S01]  /*7a50*/  SHF.R.S32.HI R9, RZ, 0x1f, R3 ;  /* 0x0000001fff097819 */ /* 0x000fe20000011403 */
[----:B------:R-:W-:-:S04]  /*7a60*/  IMAD.WIDE.U32 R38, R3, R12, R44 ;  /* 0x0000000c03267225 */ /* 0x000fc800078e002c */
[C---:B------:R-:W-:Y:S02]  /*7a70*/  IMAD R0, R9.reuse, R10, RZ ;  /* 0x0000000a09007224 */ /* 0x040fe400078e02ff */
[----:B------:R-:W-:Y:S01]  /*7a80*/  IMAD R8, R9, R12, RZ ;  /* 0x0000000c09087224 */ /* 0x000fe200078e02ff */
[----:B0-----:R-:W-:Y:S01]  /*7a90*/  MOV R15, R37 ;  /* 0x00000025000f7202 */ /* 0x001fe20000000f00 */
[----:B------:R-:W-:Y:S02]  /*7aa0*/  IMAD.MOV.U32 R14, RZ, RZ, R40 ;  /* 0x000000ffff0e7224 */ /* 0x000fe400078e0028 */
[C---:B------:R-:W-:Y:S02]  /*7ab0*/  IMAD R9, R3.reuse, R11, R0 ;  /* 0x0000000b03097224 */ /* 0x040fe400078e0200 */
[----:B------:R-:W-:-:S04]  /*7ac0*/  IMAD.WIDE.U32 R14, R3, R10, R14 ;  /* 0x0000000a030e7225 */ /* 0x000fc800078e000e */
[----:B------:R-:W-:Y:S01]  /*7ad0*/  IMAD R3, R3, R13, R8 ;  /* 0x0000000d03037224 */ /* 0x000fe200078e0208 */
[----:B------:R-:W-:Y:S01]  /*7ae0*/  LEA R8, P2, R14, UR4, 0x1 ;  /* 0x000000040e087c11 */ /* 0x000fe2000f8408ff */
[----:B------:R-:W-:Y:S01]  /*7af0*/  IMAD.IADD R9, R15, 0x1, R9 ;  /* 0x000000010f097824 */ /* 0x000fe200078e0209 */
[----:B------:R-:W-:Y:S01]  /*7b00*/  LEA R0, P3, R38, UR6, 0x1 ;  /* 0x0000000626007c11 */ /* 0x000fe2000f8608ff */
[----:B------:R-:W-:Y:S01]  /*7b10*/  IMAD.IADD R3, R39, 0x1, R3 ;  /* 0x0000000127037824 */ /* 0x000fe200078e0203 */
[----:B------:R-:W-:Y:S02]  /*7b20*/  UMOV UR4, 0xffffffff ;  /* 0xffffffff00047882 */ /* 0x000fe40000000000 */
[----:B------:R-:W-:Y:S02]  /*7b30*/  LEA.HI.X R9, R14, UR5, R9, 0x1, P2 ;  /* 0x000000050e097c11 */ /* 0x000fe400090f0c09 */
[----:B------:R-:W-:Y:S02]  /*7b40*/  LEA.HI.X R3, R38, UR7, R3, 0x1, P3 ;  /* 0x0000000726037c11 */ /* 0x000fe400098f0c03 */
[----:B--2---:R-:W-:Y:S01]  /*7b50*/  LEA.HI R10, R48, R48, RZ, 0x1 ;  /* 0x00000030300a7211 */ /* 0x004fe200078f08ff */
[----:B------:R-:W-:Y:S06]  /*7b60*/  BRA.DIV UR4, `(.L_x_12462) ;  /* 0x0000010a04d87947 */ /* 0x000fec000b800000 */
.L_x_12660:
[----:B------:R-:W-:-:S03]  /*7b70*/  UMOV UR4, 0xffffffff ;  /* 0xffffffff00047882 */ /* 0x000fc60000000000 */
[----:B------:R-:W-:Y:S05]  /*7b80*/  BRA.DIV UR4, `(.L_x_12463) ;  /* 0x0000010a04f87947 */ /* 0x000fea000b800000 */
.L_x_12663:
[----:B------:R-:W-:-:S03]  /*7b90*/  UMOV UR4, 0xffffffff ;  /* 0xffffffff00047882 */ /* 0x000fc60000000000 */
[----:B------:R-:W-:Y:S05]  /*7ba0*/  BRA.DIV UR4, `(.L_x_12464) ;  /* 0x0000010e04187947 */ /* 0x000fea000b800000 */
.L_x_12666:
[----:B------:R-:W-:-:S03]  /*7bb0*/  UMOV UR4, 0xffffffff ;  /* 0xffffffff00047882 */ /* 0x000fc60000000000 */
[----:B------:R-:W-:Y:S05]  /*7bc0*/  BRA.DIV UR4, `(.L_x_12465) ;  /* 0x0000010e04387947 */ /* 0x000fea000b800000 */
.L_x_12669:
[----:B------:R-:W-:-:S03]  /*7bd0*/  UMOV UR4, 0xffffffff ;  /* 0xffffffff00047882 */ /* 0x000fc60000000000 */
[----:B------:R-:W-:Y:S05]  /*7be0*/  BRA.DIV UR4, `(.L_x_12466) ;  /* 0x0000010e04587947 */ /* 0x000fea000b800000 */
.L_x_12672:
[----:B------:R-:W-:Y:S01]  /*7bf0*/  UMOV UR4, 0xffffffff ;  /* 0xffffffff00047882 */ /* 0x000fe20000000000 */
[----:B------:R-:W-:Y:S02]  /*7c00*/  LOP3.LUT R10, R10, 0xfffffffe, RZ, 0xc0, !PT ;  /* 0xfffffffe0a0a7812 */ /* 0x000fe400078ec0ff */
[----:B------:R-:W-:Y:S05]  /*7c10*/  BRA.DIV UR4, `(.L_x_12467) ;  /* 0x0000010e04747947 */ /* 0x000fea000b800000 */
.L_x_12675:
[----:B------:R-:W-:Y:S01]  /*7c20*/  UMOV UR4, 0xffffffff ;  /* 0xffffffff00047882 */ /* 0x000fe20000000000 */
[----:B------:R-:W-:Y:S02]  /*7c30*/  IADD3 R9, R48, -R10, RZ ;  /* 0x8000000a30097210 */ /* 0x000fe40007ffe0ff */
[----:B------:R-:W-:Y:S05]  /*7c40*/  BRA.DIV UR4, `(.L_x_12468) ;  /* 0x0000010e04907947 */ /* 0x000fea000b800000 */
.L_x_12678:
[----:B------:R-:W-:Y:S01]  /*7c50*/  UMOV UR4, 0xffffffff ;  /* 0xffffffff00047882 */ /* 0x000fe20000000000 */
[----:B------:R-:W-:Y:S02]  /*7c60*/  SHF.L.U32 R9, R9, 0x1f, RZ ;  /* 0x0000001f09097819 */ /* 0x000fe400000006ff */
[----:B------:R-:W-:Y:S05]  /*7c70*/  BRA.DIV UR4, `(.L_x_12469) ;  /* 0x0000010e04ac7947 */ /* 0x000fea000b800000 */
.L_x_12681:
[----:B------:R-:W0:Y:S01]  /*7c80*/  SYNCS.PHASECHK.TRANS64.TRYWAIT P2, [R2+URZ+0x16800], R9 ;  /* 0x01680009020075a7 */ /* 0x000e22000804017f */
[----:B-----5:R-:W-:Y:S01]  /*7c90*/  IMAD.MOV.U32 R0, RZ, RZ, R4 ;  /* 0x000000ffff007224 */ /* 0x020fe200078e0004 */
[----:B------:R-:W-:Y:S01]  /*7ca0*/  MOV R10, R7 ;  /* 0x00000007000a7202 */ /* 0x000fe20000000f00 */
        /* <DEDUP_REMOVED lines=14> */
[----:B------:R-:W-:Y:S01]  /*7d90*/  BSSY B1, `(.L_x_12470) ;  /* 0x000000e000017945 */ /* 0x000fe20003800000 */
[----:B------:R-:W-:Y:S01]  /*7da0*/  MOV R3, R27 ;  /* 0x0000001b00037202 */ /* 0x000fe20000000f00 */
[----:B------:R-:W-:Y:S01]  /*7db0*/  IMAD.IADD R38, R16, 0x1, R21 ;  /* 0x0000000110267824 */ /* 0x000fe200078e0215 */
[----:B------:R-:W-:Y:S01]  /*7dc0*/  PRMT R55, R55, 0x5410, R0 ;  /* 0x0000541037377816 */ /* 0x000fe20000000000 */
[----:B------:R-:W-:Y:S01]  /*7dd0*/  IMAD.MOV.U32 R0, RZ, RZ, R30 ;  /* 0x000000ffff007224 */ /* 0x000fe200078e001e */
[----:B------:R-:W-:-:S02]  /*7de0*/  PRMT R50, R3, 0x7610, R50 ;  /* 0x0000761003327816 */ /* 0x000fc40000000032 */
[----:B------:R-:W-:Y:S01]  /*7df0*/  PRMT R3, R8, 0x7610, R3 ;  /* 0x0000761008037816 */ /* 0x000fe20000000003 */
[----:B------:R-:W-:Y:S01]  /*7e00*/  IMAD.MOV.U32 R8, RZ, RZ, R32 ;  /* 0x000000ffff087224 */ /* 0x000fe200078e0020 */
[----:B------:R-:W-:Y:S01]  /*7e10*/  PRMT R20, R20, 0x5410, R10 ;  /* 0x0000541014147816 */ /* 0x000fe2000000000a */
[----:B------:R-:W-:Y:S01]  /*7e20*/  IMAD.MOV.U32 R10, RZ, RZ, R33 ;  /* 0x000000ffff0a7224 */ /* 0x000fe200078e0021 */
[----:B------:R-:W-:Y:S02]  /*7e30*/  PRMT R0, R11, 0x5410, R0 ;  /* 0x000054100b007816 */ /* 0x000fe40000000000 */
[----:B------:R-:W-:Y:S02]  /*7e40*/  PRMT R3, R3, 0x5410, R8 ;  /* 0x0000541003037816 */ /* 0x000fe40000000008 */
[----:B------:R-:W-:Y:S01]  /*7e50*/  PRMT R20, R10, 0x7610, R20 ;  /* 0x000076100a147816 */ /* 0x000fe20000000014 */
[----:B0-----:R-:W-:Y:S06]  /*7e60*/  @!P2 BRA `(.L_x_12471) ;  /* 0x0000010c0058a947 */ /* 0x001fec0003800000 */
.L_x_12682:
[----:B------:R-:W-:Y:S05]  /*7e70*/  BSYNC B1 ;  /* 0x0000000000017941 */ /* 0x000fea0003800000 */
.L_x_12470:
[----:B------:R-:W-:Y:S01]  /*7e80*/  BSSY B1, `(.L_x_12472) ;  /* 0x0000069000017945 */ /* 0x000fe20003800000 */
[----:B------:R-:W-:Y:S01]  /*7e90*/  MOV R21, R34 ;  /* 0x0000002200157202 */ /* 0x000fe20000000f00 */
[----:B------:R-:W-:Y:S01]  /*7ea0*/  IMAD.MOV.U32 R37, RZ, RZ, R35 ;  /* 0x000000ffff257224 */ /* 0x000fe200078e0023 */
[----:B------:R-:W-:Y:S01]  /*7eb0*/  LOP3.LUT R38, R38, 0x38, RZ, 0xc0, !PT ;  /* 0x0000003826267812 */ /* 0x000fe200078ec0ff */
[----:B------:R-:W-:Y:S06]  /*7ec0*/  @P0 BRA `(.L_x_12473) ;  /* 0x0000000400900947 */ /* 0x000fec0003800000 */
[----:B------:R-:W2:Y:S01]  /*7ed0*/  LDL R8, [R1+0x18] ;  /* 0x0000180001087983 */ /* 0x000ea20000100800 */
[----:B------:R-:W1:Y:S02]  /*7ee0*/  S2R R10, SR_TID.X ;  /* 0x00000000000a7919 */ /* 0x000e640000002100 */
[----:B-1----:R-:W-:-:S05]  /*7ef0*/  VIADD R10, R10, 0xffffff80 ;  /* 0xffffff800a0a7836 */ /* 0x002fca0000000000 */
[----:B------:R-:W-:-:S04]  /*7f00*/  SHF.R.S32.HI R13, RZ, 0x1f, R10 ;  /* 0x0000001fff0d7819 */ /* 0x000fc8000001140a */
[----:B------:R-:W-:-:S04]  /*7f10*/  LEA.HI R13, R13, R10, RZ, 0x5 ;  /* 0x0000000a0d0d7211 */ /* 0x000fc800078f28ff */
[----:B------:R-:W-:Y:S01]  /*7f20*/  SHF.R.S32.HI R13, RZ, 0x5, R13 ;  /* 0x00000005ff0d7819 */ /* 0x000fe2000001140d */
[----:B------:R-:W-:Y:S01]  /*7f30*/  HADD2.F32 R42, -RZ, R42.H0_H0 ;  /* 0x2000002aff2a7230 */ /* 0x000fe20000004100 */
[--C-:B------:R-:W-:Y:S01]  /*7f40*/  SHF.R.U64 R51, R24, 0x10, R25.reuse ;  /* 0x0000001018337819 */ /* 0x100fe20000001219 */
[----:B------:R-:W-:Y:S01]  /*7f50*/  HADD2.F32 R41, -RZ, R41.H0_H0 ;  /* 0x20000029ff297230 */ /* 0x000fe20000004100 */
[----:B------:R-:W-:Y:S02]  /*7f60*/  SHF.R.U32.HI R44, RZ, 0x10, R25 ;  /* 0x00000010ff2c7819 */ /* 0x000fe40000011619 */
[--C-:B------:R-:W-:Y:S02]  /*7f70*/  SHF.R.U64 R54, R4, 0x10, R5.reuse ;  /* 0x0000001004367819 */ /* 0x100fe40000001205 */
[----:B------:R-:W-:Y:S01]  /*7f80*/  SHF.R.U32.HI R43, RZ, 0x10, R5 ;  /* 0x00000010ff2b7819 */ /* 0x000fe20000011605 */
[----:B------:R-:W-:Y:S01]  /*7f90*/  HADD2.F32 R44, -RZ, R44.H0_H0 ;  /* 0x2000002cff2c7230 */ /* 0x000fe20000004100 */
[----:B------:R-:W-:-:S02]  /*7fa0*/  SHF.R.U64 R49, R26, 0x10, R27 ;  /* 0x000000101a317819 */ /* 0x000fc4000000121b */
[----:B------:R-:W-:Y:S02]  /*7fb0*/  SHF.R.U32.HI R45, RZ, 0x10, R27 ;  /* 0x00000010ff2d7819 */ /* 0x000fe4000001161b */
[--C-:B------:R-:W-:Y:S02]  /*7fc0*/  SHF.R.U64 R53, R6, 0x10, R7.reuse ;  /* 0x0000001006357819 */ /* 0x100fe40000001207 */
[----:B------:R-:W-:Y:S01]  /*7fd0*/  SHF.R.U32.HI R47, RZ, 0x10, R7 ;  /* 0x00000010ff2f7819 */ /* 0x000fe20000011607 */
[----:B--2---:R-:W-:-:S05]  /*7fe0*/  IMAD.SHL.U32 R8, R8, 0x40, RZ ;  /* 0x0000004008087824 */ /* 0x004fca00078e00ff */
[----:B0-----:R-:W-:-:S04]  /*7ff0*/  LOP3.LUT R9, R8, 0x1c0, RZ, 0xc0, !PT ;  /* 0x000001c008097812 */ /* 0x001fc800078ec0ff */
[----:B------:R-:W-:Y:S02]  /*8000*/  LOP3.LUT R8, R9, 0x38, R16, 0xf8, !PT ;  /* 0x0000003809087812 */ /* 0x000fe400078ef810 */
[----:B------:R-:W-:-:S04]  /*8010*/  SHF.R.U32.HI R11, RZ, 0x3, R9 ;  /* 0x00000003ff0b7819 */ /* 0x000fc80000011609 */
[----:B------:R-:W-:Y:S02]  /*8020*/  LOP3.LUT R8, R8, R11, RZ, 0x3c, !PT ;  /* 0x0000000b08087212 */ /* 0x000fe400078e3cff */
[----:B------:R-:W-:Y:S02]  /*8030*/  LOP3.LUT R12, R11, R38, R9, 0x1e, !PT ;  /* 0x000000260b0c7212 */ /* 0x000fe400078e1e09 */
[----:B------:R-:W-:-:S03]  /*8040*/  LEA R39, R13, R8, 0x9 ;  /* 0x000000080d277211 */ /* 0x000fc600078e48ff */
[----:B------:R-:W-:-:S04]  /*8050*/  IMAD R13, R13, 0x200, R12 ;  /* 0x000002000d0d7824 */ /* 0x000fc800078e020c */
[--C-:B------:R-:W-:Y:S02]  /*8060*/  IMAD R40, R13, 0x2, R2.reuse ;  /* 0x000000020d287824 */ /* 0x100fe400078e0202 */
[----:B------:R-:W-:-:S03]  /*8070*/  IMAD R39, R39, 0x2, R2 ;  /* 0x0000000227277824 */ /* 0x000fc600078e0202 */
[----:B------:R-:W0:Y:S04]  /*8080*/  LDS.128 R12, [R40+0x8400] ;  /* 0x00840000280c7984 */ /* 0x000e280000000c00 */
[----:B------:R-:W1:Y:S01]  /*8090*/  LDS.128 R8, [R39+0x8400] ;  /* 0x0084000027087984 */ /* 0x000e620000000c00 */
[--C-:B0-----:R-:W-:Y:S02]  /*80a0*/  HADD2.F32 R24, -RZ, R13.reuse.H0_H0 ;  /* 0x2000000dff187230 */ /* 0x101fe40000004100 */
[----:B------:R-:W-:Y:S02]  /*80b0*/  HADD2.F32 R25, -RZ, R13.H1_H1 ;  /* 0x3000000dff197230 */ /* 0x000fe40000004100 */
[--C-:B-1----:R-:W-:Y:S02]  /*80c0*/  HADD2.F32 R5, -RZ, R9.reuse.H0_H0 ;  /* 0x20000009ff057230 */ /* 0x102fe40000004100 */
[C---:B------:R-:W-:Y:S01]  /*80d0*/  FMUL.FTZ R46, R24.reuse, R42 ;  /* 0x0000002a182e7220 */ /* 0x040fe20000410000 */
[----:B------:R-:W-:Y:S01]  /*80e0*/  FMUL.FTZ R48, R24, R41 ;  /* 0x0000002918307220 */ /* 0x000fe20000410000 */
[----:B------:R-:W-:-:S02]  /*80f0*/  HADD2.F32 R9, -RZ, R9.H1_H1 ;  /* 0x30000009ff097230 */ /* 0x000fc40000004100 */
[C---:B------:R-:W-:Y:S01]  /*8100*/  FFMA.FTZ R46, R5.reuse, R41, -R46 ;  /* 0x00000029052e7223 */ /* 0x040fe2000001082e */
[----:B------:R-:W-:Y:S02]  /*8110*/  HADD2.F32 R24, -RZ, R43.H0_H0 ;  /* 0x2000002bff187230 */ /* 0x000fe40000004100 */
[----:B------:R-:W-:Y:S01]  /*8120*/  FFMA.FTZ R48, R5, R42, R48 ;  /* 0x0000002a05307223 */ /* 0x000fe20000010030 */
[----:B------:R-:W-:Y:S02]  /*8130*/  HADD2.F32 R41, -RZ, R50.H0_H0 ;  /* 0x20000032ff297230 */ /* 0x000fe40000004100 */
[C---:B------:R-:W-:Y:S01]  /*8140*/  FMUL.FTZ R50, R25.reuse, R44 ;  /* 0x0000002c19327220 */ /* 0x040fe20000410000 */
[----:B------:R-:W-:Y:S02]  /*8150*/  HADD2.F32 R26, -RZ, R15.H0_H0 ;  /* 0x2000000fff1a7230 */ /* 0x000fe40000004100 */
[----:B------:R-:W-:Y:S02]  /*8160*/  HADD2.F32 R5, -RZ, R52.H0_H0 ;  /* 0x20000034ff057230 */ /* 0x000fe40000004100 */
[----:B------:R-:W-:Y:S01]  /*8170*/  FMUL.FTZ R52, R25, R24 ;  /* 0x0000001819347220 */ /* 0x000fe20000410000 */
[----:B------:R-:W-:-:S02]  /*8180*/  HADD2.F32 R7, -RZ, R11.H0_H0 ;  /* 0x2000000bff077230 */ /* 0x000fc40000004100 */
[C---:B------:R-:W-:Y:S01]  /*8190*/  FFMA.FTZ R43, R9.reuse, R24, -R50 ;  /* 0x00000018092b7223 */ /* 0x040fe20000010832 */
[C---:B------:R-:W-:Y:S01]  /*81a0*/  FMUL.FTZ R24, R26.reuse, R41 ;  /* 0x000000291a187220 */ /* 0x040fe20000410000 */
[----:B------:R-:W-:Y:S02]  /*81b0*/  HADD2.F32 R27, -RZ, R15.H1_H1 ;  /* 0x3000000fff1b7230 */ /* 0x000fe40000004100 */
[-C--:B------:R-:W-:Y:S01]  /*81c0*/  FMUL.FTZ R26, R26, R5.reuse ;  /* 0x000000051a1a7220 */ /* 0x080fe20000410000 */
[----:B------:R-:W-:Y:S02]  /*81d0*/  HADD2.F32 R42, -RZ, R45.H0_H0 ;  /* 0x2000002dff2a7230 */ /* 0x000fe40000004100 */
[----:B------:R-:W-:Y:S01]  /*81e0*/  FFMA.FTZ R45, R9, R44, R52 ;  /* 0x0000002c092d7223 */ /* 0x000fe20000010034 */
[C---:B------:R-:W-:Y:S01]  /*81f0*/  FFMA.FTZ R44, R7.reuse, R5, -R24 ;  /* 0x00000005072c7223 */ /* 0x040fe20000010818 */
[----:B------:R-:W-:Y:S02]  /*8200*/  HADD2.F32 R11, -RZ, R11.H1_H1 ;  /* 0x3000000bff0b7230 */ /* 0x000fe40000004100 */
[----:B------:R-:W-:Y:S01]  /*8210*/  FFMA.FTZ R41, R7, R41, R26 ;  /* 0x0000002907297223 */ /* 0x000fe2000001001a */
[----:B------:R-:W-:-:S02]  /*8220*/  HADD2.F32 R24, -RZ, R47.H0_H0 ;  /* 0x2000002fff187230 */ /* 0x000fc40000004100 */
[C---:B------:R-:W-:Y:S01]  /*8230*/  FMUL.FTZ R26, R27.reuse, R42 ;  /* 0x0000002a1b1a7220 */ /* 0x040fe20000410000 */
[----:B------:R-:W-:Y:S02]  /*8240*/  HADD2.F32 R13, -RZ, R12.H0_H0 ;  /* 0x2000000cff0d7230 */ /* 0x000fe40000004100 */
[----:B------:R-:W-:Y:S02]  /*8250*/  HADD2.F32 R15, -RZ, R14.H0_H0 ;  /* 0x2000000eff0f7230 */ /* 0x000fe40000004100 */
[-C--:B------:R-:W-:Y:S01]  /*8260*/  FMUL.FTZ R50, R27, R24.reuse ;  /* 0x000000181b327220 */ /* 0x080fe20000410000 */
[----:B------:R-:W-:Y:S01]  /*8270*/  FFMA.FTZ R47, R11, R24, -R26 ;  /* 0x000000180b2f7223 */ /* 0x000fe2000001081a */
[----:B------:R-:W-:Y:S02]  /*8280*/  HADD2.F32 R5, -RZ, R56.H0_H0 ;  /* 0x20000038ff057230 */ /* 0x000fe40000004100 */
[--C-:B------:R-:W-:Y:S02]  /*8290*/  HADD2.F32 R24, -RZ, R55.reuse.H1_H1 ;  /* 0x30000037ff187230 */ /* 0x100fe40000004100 */
[----:B------:R-:W-:-:S02]  /*82a0*/  HADD2.F32 R9, -RZ, R55.H0_H0 ;  /* 0x20000037ff097230 */ /* 0x000fc40000004100 */
[----:B------:R-:W-:Y:S01]  /*82b0*/  FFMA.FTZ R50, R11, R42, R50 ;  /* 0x0000002a0b327223 */ /* 0x000fe20000010032 */
[----:B------:R-:W-:Y:S02]  /*82c0*/  HADD2.F32 R7, -RZ, R56.H1_H1 ;  /* 0x30000038ff077230 */ /* 0x000fe40000004100 */
[----:B------:R-:W-:Y:S01]  /*82d0*/  FMUL.FTZ R26, R13, R5 ;  /* 0x000000050d1a7220 */ /* 0x000fe20000410000 */
[----:B------:R-:W-:Y:S02]  /*82e0*/  HADD2.F32 R4, -RZ, R8.H0_H0 ;  /* 0x20000008ff047230 */ /* 0x000fe40000004100 */
[----:B------:R-:W-:Y:S01]  /*82f0*/  FMUL.FTZ R11, R15, R24 ;  /* 0x000000180f0b7220 */ /* 0x000fe20000410000 */
[----:B------:R-:W-:Y:S02]  /*8300*/  HADD2.F32 R6, -RZ, R10.H0_H0 ;  /* 0x2000000aff067230 */ /* 0x000fe40000004100 */
[----:B------:R-:W-:Y:S01]  /*8310*/  FMUL.FTZ R25, R13, R9 ;  /* 0x000000090d197220 */ /* 0x000fe20000410000 */
[----:B------:R-:W-:Y:S01]  /*8320*/  FMUL.FTZ R13, R15, R7 ;  /* 0x000000070f0d7220 */ /* 0x000fe20000410000 */
[----:B------:R-:W-:Y:S01]  /*8330*/  FFMA.FTZ R26, R4, R9, R26 ;  /* 0x00000009041a7223 */ /* 0x000fe2000001001a */
[----:B------:R-:W-:-:S02]  /*8340*/  HADD2.F32 R12, -RZ, R12.H1_H1 ;  /* 0x3000000cff0c7230 */ /* 0x000fc40000004100 */
[----:B------:R-:W-:Y:S01]  /*8350*/  FFMA.FTZ R15, R6, R7, -R11 ;  /* 0x00000007060f7223 */ /* 0x000fe2000001080b */
[----:B------:R-:W-:Y:S02]  /*8360*/  HADD2.F32 R14, -RZ, R14.H1_H1 ;  /* 0x3000000eff0e7230 */ /* 0x000fe40000004100 */
[----:B------:R-:W-:Y:S01]  /*8370*/  FFMA.FTZ R25, R4, R5, -R25 ;  /* 0x0000000504197223 */ /* 0x000fe20000010819 */
[----:B------:R-:W-:Y:S02]  /*8380*/  HADD2.F32 R9, -RZ, R51.H0_H0 ;  /* 0x20000033ff097230 */ /* 0x000fe40000004100 */
[----:B------:R-:W-:Y:S02]  /*8390*/  HADD2.F32 R11, -RZ, R49.H0_H0 ;  /* 0x20000031ff0b7230 */ /* 0x000fe40000004100 */
[----:B------:R-:W-:Y:S02]  /*83a0*/  HADD2.F32 R5, -RZ, R54.H0_H0 ;  /* 0x20000036ff057230 */ /* 0x000fe40000004100 */
[----:B------:R-:W-:-:S02]  /*83b0*/  HADD2.F32 R7, -RZ, R53.H0_H0 ;  /* 0x20000035ff077230 */ /* 0x000fc40000004100 */
        /* <DEDUP_REMOVED lines=21> */
.L_x_12473:
[----:B------:R-:W-:Y:S05]  /*8510*/  BSYNC B1 ;  /* 0x0000000000017941 */ /* 0x000fea0003800000 */
.L_x_12472:
[----:B------:R-:W-:Y:S01]  /*8520*/  PRMT R43, R21, 0x5410, R37 ;  /* 0x00005410152b7816 */ /* 0x000fe20000000025 */
[----:B------:R-:W-:Y:S06]  /*8530*/  @P1 BRA `(.L_x_12459) ;  /* 0x0000000400801947 */ /* 0x000fec0003800000 */
[----:B-1----:R-:W0:Y:S01]  /*8540*/  LDL R8, [R1+0x1c] ;  /* 0x00001c0001087983 */ /* 0x002e220000100800 */
[C---:B------:R-:W-:Y:S01]  /*8550*/  IADD3 R4, R19.reuse, 0x60, RZ ;  /* 0x0000006013047810 */ /* 0x040fe20007ffe0ff */
[----:B------:R-:W-:Y:S02]  /*8560*/  VIADD R5, R19, 0x60 ;  /* 0x0000006013057836 */ /* 0x000fe40000000000 */
[----:B------:R-:W2:Y:S02]  /*8570*/  LDL R44, [R1+0x3c] ;  /* 0x00003c00012c7983 */ /* 0x000ea40000100800 */
[----:B------:R-:W-:Y:S02]  /*8580*/  IMAD.SHL.U32 R4, R4, 0x40, RZ ;  /* 0x0000004004047824 */ /* 0x000fe400078e00ff */
[----:B------:R-:W-:-:S03]  /*8590*/  IMAD.SHL.U32 R5, R5, 0x40, RZ ;  /* 0x0000004005057824 */ /* 0x000fc600078e00ff */
[----:B------:R-:W-:Y:S02]  /*85a0*/  LOP3.LUT R4, R4, 0x1c0, RZ, 0xc0, !PT ;  /* 0x000001c004047812 */ /* 0x000fe400078ec0ff */
[----:B------:R-:W-:Y:S02]  /*85b0*/  LOP3.LUT R5, R5, 0x1c0, RZ, 0xc0, !PT ;  /* 0x000001c005057812 */ /* 0x000fe400078ec0ff */
[----:B------:R-:W-:-:S04]  /*85c0*/  SHF.R.U32.HI R4, RZ, 0x3, R4 ;  /* 0x00000003ff047819 */ /* 0x000fc80000011604 */
[----:B------:R-:W-:Y:S01]  /*85d0*/  LOP3.LUT R38, R4, R38, R5, 0x1e, !PT ;  /* 0x0000002604267212 */ /* 0x000fe200078e1e05 */
[----:B------:R-:W-:Y:S01]  /*85e0*/  HADD2.F32 R27, -RZ, R20.H1_H1 ;  /* 0x30000014ff1b7230 */ /* 0x000fe20000004100 */
[----:B------:R-:W-:Y:S02]  /*85f0*/  SHF.R.U64 R42, R28, 0x10, R29 ;  /* 0x000000101c2a7819 */ /* 0x000fe4000000121d */
[--C-:B------:R-:W-:Y:S02]  /*8600*/  SHF.R.U64 R39, R32, 0x10, R33.reuse ;  /* 0x0000001020277819 */ /* 0x100fe40000001221 */
[----:B------:R-:W-:Y:S02]  /*8610*/  SHF.R.U32.HI R32, RZ, 0x10, R33 ;  /* 0x00000010ff207819 */ /* 0x000fe40000011621 */
[--C-:B------:R-:W-:Y:S02]  /*8620*/  SHF.R.U64 R41, R30, 0x10, R31.reuse ;  /* 0x000000101e297819 */ /* 0x100fe4000000121f */
[----:B------:R-:W-:Y:S01]  /*8630*/  SHF.R.U32.HI R40, RZ, 0x10, R31 ;  /* 0x00000010ff287819 */ /* 0x000fe2000001161f */
[----:B------:R-:W-:Y:S01]  /*8640*/  HADD2.F32 R31, -RZ, R32.H0_H0 ;  /* 0x20000020ff1f7230 */ /* 0x000fe20000004100 */
[----:B------:R-:W-:-:S02]  /*8650*/  SHF.R.U64 R37, R34, 0x10, R35 ;  /* 0x0000001022257819 */ /* 0x000fc40000001223 */
[----:B------:R-:W-:Y:S02]  /*8660*/  SHF.R.U32.HI R35, RZ, 0x10, R35 ;  /* 0x00000010ff237819 */ /* 0x000fe40000011623 */
[----:B0-----:R-:W-:Y:S01]  /*8670*/  IADD3 R9, R8, R38, RZ ;  /* 0x0000002608097210 */ /* 0x001fe20007ffe0ff */
[----:B--2---:R-:W0:Y:S04]  /*8680*/  LDS.128 R4, [R44+0x8400] ;  /* 0x008400002c047984 */ /* 0x004e280000000c00 */
[----:B------:R-:W-:-:S05]  /*8690*/  IMAD R12, R9, 0x2, R2 ;  /* 0x00000002090c7824 */ /* 0x000fca00078e0202 */
[----:B------:R-:W1:Y:S01]  /*86a0*/  LDS.128 R8, [R12+0x8400] ;  /* 0x008400000c087984 */ /* 0x000e620000000c00 */
[----:B------:R-:W-:Y:S01]  /*86b0*/  SHF.R.U32.HI R38, RZ, 0x10, R29 ;  /* 0x00000010ff267819 */ /* 0x000fe2000001161d */
[----:B------:R-:W-:Y:S02]  /*86c0*/  HADD2.F32 R29, -RZ, R20.H0_H0 ;  /* 0x20000014ff1d7230 */ /* 0x000fe40000004100 */
[----:B0-----:R-:W-:Y:S02]  /*86d0*/  HADD2.F32 R13, -RZ, R5.H0_H0 ;  /* 0x20000005ff0d7230 */ /* 0x001fe40000004100 */
[----:B-1----:R-:W-:-:S05]  /*86e0*/  HADD2.F32 R20, -RZ, R9.H0_H0 ;  /* 0x20000009ff147230 */ /* 0x002fca0000004100 */
[C---:B------:R-:W-:Y:S01]  /*86f0*/  FMUL.FTZ R28, R20.reuse, R29 ;  /* 0x0000001d141c7220 */ /* 0x040fe20000410000 */
[-C--:B------:R-:W-:Y:S01]  /*8700*/  FMUL.FTZ R20, R20, R27.reuse ;  /* 0x0000001b14147220 */ /* 0x080fe20000410000 */
[----:B------:R-:W-:Y:S02]  /*8710*/  HADD2.F32 R24, -RZ, R9.H1_H1 ;  /* 0x30000009ff187230 */ /* 0x000fe40000004100 */
[C---:B------:R-:W-:Y:S01]  /*8720*/  FFMA.FTZ R32, R13.reuse, R27, -R28 ;  /* 0x0000001b0d207223 */ /* 0x040fe2000001081c */
[----:B------:R-:W-:Y:S02]  /*8730*/  HADD2.F32 R27, -RZ, R38.H0_H0 ;  /* 0x20000026ff1b7230 */ /* 0x000fe40000004100 */
[----:B------:R-:W-:Y:S01]  /*8740*/  FFMA.FTZ R29, R13, R29, R20 ;  /* 0x0000001d0d1d7223 */ /* 0x000fe20000010014 */
[----:B------:R-:W-:Y:S02]  /*8750*/  HADD2.F32 R9, -RZ, R8.H0_H0 ;  /* 0x20000008ff097230 */ /* 0x000fe40000004100 */
[----:B------:R-:W-:-:S02]  /*8760*/  HADD2.F32 R28, -RZ, R3.H1_H1 ;  /* 0x30000003ff1c7230 */ /* 0x000fc40000004100 */
[C---:B------:R-:W-:Y:S01]  /*8770*/  FMUL.FTZ R33, R24.reuse, R31 ;  /* 0x0000001f18217220 */ /* 0x040fe20000410000 */
[----:B------:R-:W-:Y:S02]  /*8780*/  HADD2.F32 R14, -RZ, R5.H1_H1 ;  /* 0x30000005ff0e7230 */ /* 0x000fe40000004100 */
[----:B------:R-:W-:Y:S02]  /*8790*/  HADD2.F32 R20, -RZ, R3.H0_H0 ;  /* 0x20000003ff147230 */ /* 0x000fe40000004100 */
[----:B------:R-:W-:Y:S01]  /*87a0*/  FMUL.FTZ R3, R24, R27 ;  /* 0x0000001b18037220 */ /* 0x000fe20000410000 */
[----:B------:R-:W-:Y:S02]  /*87b0*/  HADD2.F32 R5, -RZ, R4.H0_H0 ;  /* 0x20000004ff057230 */ /* 0x000fe40000004100 */
[----:B------:R-:W-:Y:S01]  /*87c0*/  FMUL.FTZ R30, R9, R28 ;  /* 0x0000001c091e7220 */ /* 0x000fe20000410000 */
[----:B------:R-:W-:Y:S02]  /*87d0*/  HADD2.F32 R25, -RZ, R10.H0_H0 ;  /* 0x2000000aff197230 */ /* 0x000fe40000004100 */
[----:B------:R-:W-:-:S02]  /*87e0*/  HADD2.F32 R24, -RZ, R43.H0_H0 ;  /* 0x2000002bff187230 */ /* 0x000fc40000004100 */
[C---:B------:R-:W-:Y:S01]  /*87f0*/  FFMA.FTZ R33, R14.reuse, R27, -R33 ;  /* 0x0000001b0e217223 */ /* 0x040fe20000010821 */
[----:B------:R-:W-:Y:S01]  /*8800*/  FFMA.FTZ R34, R14, R31, R3 ;  /* 0x0000001f0e227223 */ /* 0x000fe20000010003 */
[----:B------:R-:W-:Y:S02]  /*8810*/  HADD2.F32 R14, -RZ, R0.H1_H1 ;  /* 0x30000000ff0e7230 */ /* 0x000fe40000004100 */
[-C--:B------:R-:W-:Y:S01]  /*8820*/  FMUL.FTZ R9, R9, R20.reuse ;  /* 0x0000001409097220 */ /* 0x080fe20000410000 */
[----:B------:R-:W-:Y:S02]  /*8830*/  HADD2.F32 R15, -RZ, R6.H0_H0 ;  /* 0x20000006ff0f7230 */ /* 0x000fe40000004100 */
[----:B------:R-:W-:Y:S01]  /*8840*/  FFMA.FTZ R30, R5, R20, -R30 ;  /* 0x00000014051e7223 */ /* 0x000fe2000001081e */
[----:B------:R-:W-:Y:S01]  /*8850*/  FMUL.FTZ R20, R25, R24 ;  /* 0x0000001819147220 */ /* 0x000fe20000410000 */
[----:B------:R-:W-:Y:S02]  /*8860*/  HADD2.F32 R26, -RZ, R11.H0_H0 ;  /* 0x2000000bff1a7230 */ /* 0x000fe40000004100 */
[----:B------:R-:W-:-:S02]  /*8870*/  HADD2.F32 R3, -RZ, R43.H1_H1 ;  /* 0x3000002bff037230 */ /* 0x000fc40000004100 */
[-C--:B------:R-:W-:Y:S01]  /*8880*/  FMUL.FTZ R38, R25, R14.reuse ;  /* 0x0000000e19267220 */ /* 0x080fe20000410000 */
[----:B------:R-:W-:Y:S02]  /*8890*/  HADD2.F32 R0, -RZ, R0.H0_H0 ;  /* 0x20000000ff007230 */ /* 0x000fe40000004100 */
[----:B------:R-:W-:Y:S01]  /*88a0*/  FFMA.FTZ R25, R15, R14, -R20 ;  /* 0x0000000e0f197223 */ /* 0x000fe20000010814 */
[----:B------:R-:W-:Y:S02]  /*88b0*/  HADD2.F32 R21, -RZ, R7.H0_H0 ;  /* 0x20000007ff157230 */ /* 0x000fe40000004100 */
[----:B------:R-:W-:Y:S02]  /*88c0*/  HADD2.F32 R14, -RZ, R40.H0_H0 ;  /* 0x20000028ff0e7230 */ /* 0x000fe40000004100 */
[----:B------:R-:W-:Y:S01]  /*88d0*/  FMUL.FTZ R40, R26, R3 ;  /* 0x000000031a287220 */ /* 0x000fe20000410000 */
[----:B------:R-:W-:Y:S02]  /*88e0*/  HADD2.F32 R11, -RZ, R11.H1_H1 ;  /* 0x3000000bff0b7230 */ /* 0x000fe40000004100 */
[----:B------:R-:W-:-:S02]  /*88f0*/  HADD2.F32 R20, -RZ, R35.H0_H0 ;  /* 0x20000023ff147230 */ /* 0x000fc40000004100 */
[----:B------:R-:W-:Y:S01]  /*8900*/  FMUL.FTZ R26, R26, R0 ;  /* 0x000000001a1a7220 */ /* 0x000fe20000410000 */
[----:B------:R-:W-:Y:S01]  /*8910*/  FFMA.FTZ R38, R15, R24, R38 ;  /* 0x000000180f267223 */ /* 0x000fe20000010026 */
[----:B------:R-:W-:Y:S01]  /*8920*/  FFMA.FTZ R40, R21, R0, -R40 ;  /* 0x0000000015287223 */ /* 0x000fe20000010828 */
[----:B------:R-:W-:Y:S02]  /*8930*/  HADD2.F32 R7, -RZ, R7.H1_H1 ;  /* 0x30000007ff077230 */ /* 0x000fe40000004100 */
[----:B------:R-:W-:Y:S01]  /*8940*/  FFMA.FTZ R28, R5, R28, R9 ;  /* 0x0000001c051c7223 */ /* 0x000fe20000010009 */
[C---:B------:R-:W-:Y:S01]  /*8950*/  FMUL.FTZ R24, R11.reuse, R20 ;  /* 0x000000140b187220 */ /* 0x040fe20000410000 */
[----:B------:R-:W-:Y:S01]  /*8960*/  FMUL.FTZ R0, R11, R14 ;  /* 0x0000000e0b007220 */ /* 0x000fe20000410000 */
[----:B------:R-:W-:Y:S02]  /*8970*/  HADD2.F32 R8, -RZ, R8.H1_H1 ;  /* 0x30000008ff087230 */ /* 0x000fe40000004100 */
[----:B------:R-:W-:Y:S01]  /*8980*/  FFMA.FTZ R26, R21, R3, R26 ;  /* 0x00000003151a7223 */ /* 0x000fe2000001001a */
[----:B------:R-:W-:-:S02]  /*8990*/  HADD2.F32 R10, -RZ, R10.H1_H1 ;  /* 0x3000000aff0a7230 */ /* 0x000fc40000004100 */
[----:B------:R-:W-:Y:S02]  /*89a0*/  HADD2.F32 R9, -RZ, R39.H0_H0 ;  /* 0x20000027ff097230 */ /* 0x000fe40000004100 */
[----:B------:R-:W-:Y:S02]  /*89b0*/  HADD2.F32 R11, -RZ, R37.H0_H0 ;  /* 0x20000025ff0b7230 */ /* 0x000fe40000004100 */
[----:B------:R-:W-:Y:S02]  /*89c0*/  HADD2.F32 R3, -RZ, R42.H0_H0 ;  /* 0x2000002aff037230 */ /* 0x000fe40000004100 */
[----:B------:R-:W-:Y:S02]  /*89d0*/  HADD2.F32 R5, -RZ, R41.H0_H0 ;  /* 0x20000029ff057230 */ /* 0x000fe40000004100 */
[C---:B------:R-:W-:Y:S01]  /*89e0*/  FFMA.FTZ R21, R7.reuse, R14, -R24 ;  /* 0x0000000e07157223 */ /* 0x040fe20000010818 */
[----:B------:R-:W-:Y:S02]  /*89f0*/  HADD2.F32 R4, -RZ, R4.H1_H1 ;  /* 0x30000004ff047230 */ /* 0x000fe40000004100 */
[----:B------:R-:W-:Y:S01]  /*8a00*/  FFMA.FTZ R27, R7, R20, R0 ;  /* 0x00000014071b7223 */ /* 0x000fe20000010000 */
[----:B------:R-:W-:-:S02]  /*8a10*/  HADD2.F32 R6, -RZ, R6.H1_H1 ;  /* 0x30000006ff067230 */ /* 0x000fc40000004100 */
        /* <DEDUP_REMOVED lines=18> */
.L_x_12459:
[----:B------:R-:W-:Y:S05]  /*8b40*/  BSYNC B0 ;  /* 0x0000000000007941 */ /* 0x000fea0003800000 */
.L_x_12439:
        /* <DEDUP_REMOVED lines=8> */
.L_x_12436:
[----:B------:R-:W-:-:S13]  /*8bd0*/  ISETP.NE.AND P0, PT, R157, 0x3, PT ;  /* 0x000000039d00780c */ /* 0x000fda0003f05270 */
[----:B------:R-:W-:Y:S05]  /*8be0*/  @!P0 BRA `(.L_x_12474) ;  /* 0x0000000000048947 */ /* 0x000fea0003800000 */
[----:B------:R-:W-:Y:S01]  /*8bf0*/  BPT.TRAP 0x1 ;  /* 0x000000040000795c */ /* 0x000fe20000300000 */
.L_x_12474:
[----:B--23--:R-:W-:Y:S01]  /*8c00*/  IMAD R0, R18, 0x8, R2 ;  /* 0x0000000812007824 */ /* 0x00cfe200078e0202 */
[----:B01--4-:R-:W-:-:S04]  /*8c10*/  SHF.L.U32 R7, R23, 0x1f, RZ ;  /* 0x0000001f17077819 */ /* 0x013fc800000006ff */
[----:B------:R0:W1:Y:S01]  /*8c20*/  SYNCS.PHASECHK.TRANS64.TRYWAIT P1, [R0+URZ+0x16830], R7 ;  /* 0x01683007000075a7 */ /* 0x000062000802017f */
[----:B------:R-:W-:Y:S05]  /*8c30*/  @!P0 BRA `(.L_x_12475) ;  /* 0x0000000000048947 */ /* 0x000fea0003800000 */
[----:B------:R-:W-:Y:S01]  /*8c40*/  BPT.TRAP 0x1 ;  /* 0x000000040000795c */ /* 0x000fe20000300000 */
.L_x_12475:
[----:B------:R-:W-:Y:S01]  /*8c50*/  VIADD R3, R2, 0xe400 ;  /* 0x0000e40002037836 */ /* 0x000fe20000000000 */
[----:B------:R-:W-:Y:S02]  /*8c60*/  LOP3.LUT R4, R36, 0x10000, RZ, 0xfc, !PT ;  /* 0x0001000024047812 */ /* 0x000fe400078efcff */
[----:B------:R-:W-:Y:S02]  /*8c70*/  MOV R5, 0x40000040 ;  /* 0x4000004000057802 */ /* 0x000fe40000000f00 */
[----:B------:R-:W-:-:S04]  /*8c80*/  SHF.R.U32.HI R3, RZ, 0x4, R3 ;  /* 0x00000004ff037819 */ /* 0x000fc80000011603 */
[----:B------:R-:W-:-:S04]  /*8c90*/  LOP3.LUT R3, R3, 0x3fff, RZ, 0xc0, !PT ;  /* 0x00003fff03037812 */ /* 0x000fc800078ec0ff */
[----:B------:R-:W-:-:S05]  /*8ca0*/  LOP3.LUT R3, R3, 0x10000, RZ, 0xfc, !PT ;  /* 0x0001000003037812 */ /* 0x000fca00078efcff */
[----:B------:R2:W-:Y:S01]  /*8cb0*/  STL [R1+0x4], R3 ;  /* 0x0000040301007387 */ /* 0x0005e20000100800 */
[----:B-1----:R-:W-:Y:S05]  /*8cc0*/  @P1 BRA `(.L_x_12476) ;  /* 0x0000000000081947 */ /* 0x002fea0003800000 */
[----:B------:R-:W1:Y:S02]  /*8cd0*/  SYNCS.PHASECHK.TRANS64.TRYWAIT P1, [R0+URZ+0x16830], R7 ;  /* 0x01683007000075a7 */ /* 0x000e64000802017f */
[----:B-1----:R-:W-:Y:S05]  /*8ce0*/  @!P1 BRA `(.L_x_12477) ;  /* 0x000000fc00cc9947 */ /* 0x002fea0003800000 */
.L_x_12476:
[----:B--2---:R-:W2:Y:S01]  /*8cf0*/  LDL R3, [R1+0x4] ;  /* 0x0000040001037983 */ /* 0x004ea20000100800 */
[----:B------:R-:W-:Y:S01]  /*8d00*/  IMAD.MOV.U32 R11, RZ, RZ, 0x40000040 ;  /* 0x40000040ff0b7424 */ /* 0x000fe200078e00ff */
[----:B------:R-:W-:Y:S05]  /*8d10*/  WARPSYNC.ALL ;  /* 0x0000000000007948 */ /* 0x000fea0003800000 */
[C---:B------:R-:W-:Y:S01]  /*8d20*/  R2UR UR4, R4.reuse ;  /* 0x00000000040472ca */ /* 0x040fe200000e0000 */
[----:B------:R-:W3:Y:S01]  /*8d30*/  LDL R95, [R1+0x10] ;  /* 0x00001000015f7983 */ /* 0x000ee20000100800 */
[----:B------:R-:W-:Y:S02]  /*8d40*/  R2UR UR5, R5 ;  /* 0x00000000050572ca */ /* 0x000fe400000e0000 */
[----:B------:R-:W-:Y:S01]  /*8d50*/  R2UR UR7, R11 ;  /* 0x000000000b0772ca */ /* 0x000fe200000e0000 */
[----:B-----5:R-:W-:Y:S01]  /*8d60*/  WARPGROUP.ARRIVE ;  /* 0x00000000000079c5 */ /* 0x020fe20000000000 */
[----:B------:R-:W-:Y:S01]  /*8d70*/  VIADD R12, R4, 0x2 ;  /* 0x00000002040c7836 */ /* 0x000fe20000000000 */
[----:B------:R-:W4:Y:S01]  /*8d80*/  LDL R97, [R1+0x8] ;  /* 0x0000080001617983 */ /* 0x000f220000100800 */
[----:B------:R-:W-:-:S02]  /*8d90*/  IMAD.MOV.U32 R13, RZ, RZ, 0x40000040 ;  /* 0x40000040ff0d7424 */ /* 0x000fc400078e00ff */
[----:B01----:R-:W-:Y:S01]  /*8da0*/  IMAD.MOV.U32 R7, RZ, RZ, 0x40000040 ;  /* 0x40000040ff077424 */ /* 0x003fe200078e00ff */
[----:B------:R-:W3:Y:S04]  /*8db0*/  LDL R89, [R1+0x24] ;  /* 0x0000240001597983 */ /* 0x000ee80000100800 */
[----:B------:R-:W4:Y:S01]  /*8dc0*/  LDL R90, [R1+0x20] ;  /* 0x00002000015a7983 */ /* 0x000f220000100800 */
[----:B------:R-:W-:Y:S02]  /*8dd0*/  VIADD R8, R4, 0x4 ;  /* 0x0000000404087836 */ /* 0x000fe40000000000 */
[----:B------:R-:W-:Y:S02]  /*8de0*/  IMAD.MOV.U32 R9, RZ, RZ, 0x40000040 ;  /* 0x40000040ff097424 */ /* 0x000fe400078e00ff */
[----:B--2---:R-:W-:-:S05]  /*8df0*/  IMAD R10, R18, 0x400, R3 ;  /* 0x00000400120a7824 */ /* 0x004fca00078e0203 */
[----:B------:R-:W-:-:S13]  /*8e00*/  R2UR UR6, R10 ;  /* 0x000000000a0672ca */ /* 0x000fda00000e0000 */
[----:B------:R-:W-:Y:S01]  /*8e10*/  HGMMA.64x128x16.F32 R24, gdesc[UR4], RZ, !UPT, gsb0 ;  /* 0x01e00000041879f0 */ /* 0x000fe2000c0008ff */
[----:B------:R-:W-:Y:S02]  /*8e20*/  IADD3 R6, R10, 0x2, RZ ;  /* 0x000000020a067810 */ /* 0x000fe40007ffe0ff */
[----:B------:R-:W-:Y:S02]  /*8e30*/  R2UR UR4, R12 ;  /* 0x000000000c0472ca */ /* 0x000fe400000e0000 */
[----:B------:R-:W-:Y:S02]  /*8e40*/  R2UR UR5, R13 ;  /* 0x000000000d0572ca */ /* 0x000fe400000e0000 */
[----:B------:R-:W-:Y:S02]  /*8e50*/  R2UR UR6, R6 ;  /* 0x00000000060672ca */ /* 0x000fe400000e0000 */
[----:B------:R-:W-:Y:S01]  /*8e60*/  R2UR UR7, R7 ;  /* 0x00000000070772ca */ /* 0x000fe200000e0000 */
[----:B------:R-:W-:Y:S01]  /*8e70*/  IMAD.MOV.U32 R7, RZ, RZ, 0x40000040 ;  /* 0x40000040ff077424 */ /* 0x000fe200078e00ff */
[----:B------:R-:W-:Y:S01]  /*8e80*/  IADD3 R6, R10, 0x4, RZ ;  /* 0x000000040a067810 */ /* 0x000fe20007ffe0ff */
[----:B------:R-:W-:-:S02]  /*8e90*/  WARPGROUP.DEPBAR.LE gsb0, 0x0 ;  /* 0x00008000000079c5 */ /* 0x000fc40000010000 */
[----:B------:R-:W-:-:S08]  /*8ea0*/  WARPGROUP.ARRIVE ;  /* 0x00000000000079c5 */ /* 0x000fd00000000000 */
[----:B------:R-:W-:Y:S01]  /*8eb0*/  HGMMA.64x128x16.F32 R24, gdesc[UR4], R24, gsb0 ;  /* 0x01e00000041879f0 */ /* 0x000fe20008000818 */
[----:B------:R-:W-:Y:S02]  /*8ec0*/  R2UR UR4, R8 ;  /* 0x00000000080472ca */ /* 0x000fe400000e0000 */
[----:B------:R-:W-:Y:S02]  /*8ed0*/  R2UR UR5, R9 ;  /* 0x00000000090572ca */ /* 0x000fe400000e0000 */
[----:B------:R-:W-:Y:S02]  /*8ee0*/  R2UR UR6, R6 ;  /* 0x00000000060672ca */ /* 0x000fe400000e0000 */
[----:B------:R-:W-:Y:S01]  /*8ef0*/  R2UR UR7, R7 ;  /* 0x00000000070772ca */ /* 0x000fe200000e0000 */
[----:B------:R-:W-:Y:S01]  /*8f00*/  VIADD R6, R4, 0x6 ;  /* 0x0000000604067836 */ /* 0x000fe20000000000 */
[----:B------:R-:W-:Y:S01]  /*8f10*/  IADD3 R10, R10, 0x6, RZ ;  /* 0x000000060a0a7810 */ /* 0x000fe20007ffe0ff */
[----:B------:R-:W-:-:S02]  /*8f20*/  IMAD.MOV.U32 R7, RZ, RZ, 0x40000040 ;  /* 0x40000040ff077424 */ /* 0x000fc400078e00ff */
        /* <DEDUP_REMOVED lines=11> */
[----:B------:R-:W-:Y:S01]  /*8fe0*/  ULDC UR4, c[0x0][0x9d8] ;  /* 0x0002760000047ab9 */ /* 0x000fe20000000800 */
[----:B---3--:R-:W-:Y:S01]  /*8ff0*/  IMAD R89, R153, 0xc0, R89 ;  /* 0x000000c099597824 */ /* 0x008fe200078e0259 */
[----:B------:R-:W-:Y:S01]  /*9000*/  ULDC UR5, c[0x0][0x988] ;  /* 0x0002620000057ab9 */ /* 0x000fe20000000800 */
[----:B------:R-:W-:Y:S02]  /*9010*/  WARPGROUP.DEPBAR.LE gsb0, 0x0 ;  /* 0x00008000000079c5 */ /* 0x000fe40000010000 */
[----:B------:R-:W-:-:S04]  /*9020*/  FMUL.FTZ R27, R27, UR4 ;  /* 0x000000041b1b7c20 */ /* 0x000fc80008410000 */
[----:B------:R0:W-:Y:S02]  /*9030*/  MUFU.TANH R110, R27 ;  /* 0x0000001b006e7308 */ /* 0x0001e40000002400 */
[----:B0-----:R-:W-:-:S04]  /*9040*/  IMAD.MOV.U32 R27, RZ, RZ, -0x80 ;  /* 0xffffff80ff1b7424 */ /* 0x001fc800078e00ff */
[----:B------:R-:W-:-:S05]  /*9050*/  IMAD R27, R152, R27, 0x80 ;  /* 0x00000080981b7424 */ /* 0x000fca00078e021b */
[----:B------:R-:W-:Y:S01]  /*9060*/  IADD3 R27, R95, R27, RZ ;  /* 0x0000001b5f1b7210 */ /* 0x000fe20007ffe0ff */
[----:B------:R-:W-:-:S03]  /*9070*/  FMUL.FTZ R26, R26, UR4 ;  /* 0x000000041a1a7c20 */ /* 0x000fc60008410000 */
[--C-:B----4-:R-:W-:Y:S01]  /*9080*/  IADD3 R106, -R97, 0x1, R27.reuse ;  /* 0x00000001616a7810 */ /* 0x110fe20007ffe11b */
[----:B------:R-:W-:Y:S01]  /*9090*/  FMUL.FTZ R34, R34, UR4 ;  /* 0x0000000422227c20 */ /* 0x000fe20008410000 */
[----:B------:R-:W0:Y:S01]  /*90a0*/  MUFU.TANH R112, R26 ;  /* 0x0000001a00707308 */ /* 0x000e220000002400 */
[----:B------:R-:W-:Y:S02]  /*90b0*/  FMUL.FTZ R30, R30, UR4 ;  /* 0x000000041e1e7c20 */ /* 0x000fe40008410000 */
[C---:B------:R-:W-:Y:S02]  /*90c0*/  IMAD R106, R90.reuse, -0x2, R106 ;  /* 0xfffffffe5a6a7824 */ /* 0x040fe400078e026a */
[----:B------:R-:W-:Y:S01]  /*90d0*/  FMUL.FTZ R31, R31, UR4 ;  /* 0x000000041f1f7c20 */ /* 0x000fe20008410000 */
[----:B------:R-:W-:Y:S02]  /*90e0*/  IMAD R91, R90, -0x2, R27 ;  /* 0xfffffffe5a5b7824 */ /* 0x000fe400078e021b */
[----:B------:R1:W-:Y:S01]  /*90f0*/  MUFU.TANH R98, R34 ;  /* 0x0000002200627308 */ /* 0x0003e20000002400 */
[----:B------:R-:W-:-:S07]  /*9100*/  FMUL.FTZ R102, R35, UR4 ;  /* 0x0000000423667c20 */ /* 0x000fce0008410000 */
[----:B------:R-:W2:Y:S01]  /*9110*/  MUFU.TANH R108, R30 ;  /* 0x0000001e006c7308 */ /* 0x000ea20000002400 */
[----:B-1----:R-:W-:Y:S01]  /*9120*/  FMUL.FTZ R34, R50, UR4 ;  /* 0x0000000432227c20 */ /* 0x002fe20008410000 */
[----:B------:R-:W-:-:S04]  /*9130*/  IADD3 R50, R106, 0x8, R89 ;  /* 0x000000086a327810 */ /* 0x000fc80007ffe059 */
[----:B------:R-:W-:Y:S02]  /*9140*/  VIMNMX R27, R91, R50, PT ;  /* 0x000000325b1b7248 */ /* 0x000fe40003fe0100 */
[----:B------:R-:W1:Y:S01]  /*9150*/  MUFU.TANH R31, R31 ;  /* 0x0000001f001f7308 */ /* 0x000e620000002400 */
[----:B------:R-:W-:Y:S01]  /*9160*/  FMUL.FTZ R104, R38, UR4 ;  /* 0x0000000426687c20 */ /* 0x000fe20008410000 */
[C---:B------:R-:W-:Y:S02]  /*9170*/  ISETP.GT.AND P1, PT, R27.reuse, RZ, PT ;  /* 0x000000ff1b00720c */ /* 0x040fe40003f24270 */
[----:B------:R-:W-:Y:S01]  /*9180*/  ISETP.GT.AND P2, PT, R27, 0x1, PT ;  /* 0x000000011b00780c */ /* 0x000fe20003f44270 */
[----:B------:R-:W-:Y:S01]  /*9190*/  FMUL.FTZ R96, R39, UR4 ;  /* 0x0000000427607c20 */ /* 0x000fe20008410000 */
[----:B------:R-:W-:Y:S02]  /*91a0*/  ISETP.GT.AND P3, PT, R27, 0x8, PT ;  /* 0x000000081b00780c */ /* 0x000fe40003f64270 */
[----:B------:R-:W3:Y:S01]  /*91b0*/  MUFU.TANH R102, R102 ;  /* 0x0000006600667308 */ /* 0x000ee20000002400 */
[----:B0-----:R-:W-:-:S02]  /*91c0*/  FSEL R112, R112, -INF , P1 ;  /* 0xff80000070707808 */ /* 0x001fc40000800000 */
[----:B------:R-:W-:Y:S01]  /*91d0*/  FSEL R110, R110, -INF , P2 ;  /* 0xff8000006e6e7808 */ /* 0x000fe20001000000 */
[----:B------:R-:W-:Y:S01]  /*91e0*/  FMUL.FTZ R94, R42, UR4 ;  /* 0x000000042a5e7c20 */ /* 0x000fe20008410000 */
[----:B------:R-:W-:Y:S02]  /*91f0*/  ISETP.GT.AND P1, PT, R27, 0x9, PT ;  /* 0x000000091b00780c */ /* 0x000fe40003f24270 */
[----:B--2---:R-:W-:Y:S01]  /*9200*/  FSEL R108, R108, -INF , P3 ;  /* 0xff8000006c6c7808 */ /* 0x004fe20001800000 */
[----:B------:R-:W0:Y:S01]  /*9210*/  MUFU.TANH R104, R104 ;  /* 0x0000006800687308 */ /* 0x000e220000002400 */
[----:B------:R-:W-:Y:S01]  /*9220*/  FMNMX.FTZ R35, R112, R110, !PT ;  /* 0x0000006e70237209 */ /* 0x000fe20007810000 */
[----:B------:R-:W-:Y:S01]  /*9230*/  FMUL.FTZ R92, R43, UR4 ;  /* 0x000000042b5c7c20 */ /* 0x000fe20008410000 */
[----:B------:R-:W-:Y:S02]  /*9240*/  ISETP.GT.AND P2, PT, R27, 0x10, PT ;  /* 0x000000101b00780c */ /* 0x000fe40003f44270 */
[----:B-1----:R-:W-:-:S02]  /*9250*/  FSEL R100, R31, -INF , P1 ;  /* 0xff8000001f647808 */ /* 0x002fc40000800000 */
[----:B------:R-:W-:Y:S01]  /*9260*/  FMNMX.FTZ R35, R108, R35, !PT ;  /* 0x000000236c237209 */ /* 0x000fe20007810000 */
[----:B------:R-:W1:Y:S01]  /*9270*/  MUFU.TANH R96, R96 ;  /* 0x0000006000607308 */ /* 0x000e620000002400 */
[----:B------:R-:W-:Y:S01]  /*9280*/  ISETP.GT.AND P1, PT, R27, 0x11, PT ;  /* 0x000000111b00780c */ /* 0x000fe20003f24270 */
[----:B------:R-:W-:Y:S01]  /*9290*/  FMUL.FTZ R88, R46, UR4 ;  /* 0x000000042e587c20 */ /* 0x000fe20008410000 */
[----:B------:R-:W-:Y:S02]  /*92a0*/  FSEL R98, R98, -INF , P2 ;  /* 0xff80000062627808 */ /* 0x000fe40001000000 */
[----:B------:R-:W-:-:S03]  /*92b0*/  FMNMX.FTZ R35, R100, R35, !PT ;  /* 0x0000002364237209 */ /* 0x000fc60007810000 */
[----:B------:R-:W2:Y:S01]  /*92c0*/  MUFU.TANH R94, R94 ;  /* 0x0000005e005e7308 */ /* 0x000ea20000002400 */
[----:B------:R-:W-:Y:S01]  /*92d0*/  ISETP.GT.AND P2, PT, R27, 0x18, PT ;  /* 0x000000181b00780c */ /* 0x000fe20003f44270 */
[----:B------:R-:W-:Y:S01]  /*92e0*/  FMUL.FTZ R30, R47, UR4 ;  /* 0x000000042f1e7c20 */ /* 0x000fe20008410000 */
[----:B---3--:R-:W-:Y:S02]  /*92f0*/  FSEL R102, R102, -INF , P1 ;  /* 0xff80000066667808 */ /* 0x008fe40000800000 */
[----:B------:R-:W-:-:S03]  /*9300*/  FMNMX.FTZ R35, R98, R35, !PT ;  /* 0x0000002362237209 */ /* 0x000fc60007810000 */
[----:B------:R-:W3:Y:S01]  /*9310*/  MUFU.TANH R92, R92 ;  /* 0x0000005c005c7308 */ /* 0x000ee20000002400 */
[----:B------:R-:W-:Y:S02]  /*9320*/  ISETP.GT.AND P1, PT, R27, 0x19, PT ;  /* 0x000000191b00780c */ /* 0x000fe40003f24270 */
[----:B0-----:R-:W-:Y:S02]  /*9330*/  FSEL R104, R104, -INF , P2 ;  /* 0xff80000068687808 */ /* 0x001fe40001000000 */
[----:B------:R-:W-:-:S03]  /*9340*/  FMNMX.FTZ R35, R102, R35, !PT ;  /* 0x0000002366237209 */ /* 0x000fc60007810000 */
[----:B------:R-:W0:Y:S01]  /*9350*/  MUFU.TANH R88, R88 ;  /* 0x0000005800587308 */ /* 0x000e220000002400 */
[----:B------:R-:W-:Y:S01]  /*9360*/  ISETP.GT.AND P2, PT, R27, 0x20, PT ;  /* 0x000000201b00780c */ /* 0x000fe20003f44270 */
[----:B------:R-:W-:Y:S01]  /*9370*/  FMUL.FTZ R26, R51, UR4 ;  /* 0x00000004331a7c20 */ /* 0x000fe20008410000 */
        /* <DEDUP_REMOVED lines=8> */
[----:B------:R-:W-:Y:S01]  /*9400*/  ISETP.GT.AND P2, PT, R27, 0x28, PT ;  /* 0x000000281b00780c */ /* 0x000fe20003f44270 */
[----:B------:R-:W-:Y:S01]  /*9410*/  FMUL.FTZ R42, R55, UR4 ;  /* 0x00000004372a7c20 */ /* 0x000fe20008410000 */
[----:B---3--:R-:W-:Y:S02]  /*9420*/  FSEL R92, R92, -INF , P1 ;  /* 0xff8000005c5c7808 */ /* 0x008fe40000800000 */
[----:B------:R-:W-:-:S03]  /*9430*/  FMNMX.FTZ R35, R94, R35, !PT ;  /* 0x000000235e237209 */ /* 0x000fc60007810000 */
[----:B------:R-:W3:Y:S01]  /*9440*/  MUFU.TANH R26, R26 ;  /* 0x0000001a001a7308 */ /* 0x000ee20000002400 */
[----:B------:R-:W-:Y:S01]  /*9450*/  FMUL.FTZ R20, R33, UR4 ;  /* 0x0000000421147c20 */ /* 0x000fe20008410000 */
[----:B------:R-:W-:Y:S01]  /*9460*/  FMUL.FTZ R33, R48, UR4 ;  /* 0x0000000430217c20 */ /* 0x000fe20008410000 */
[C---:B------:R-:W-:Y:S01]  /*9470*/  ISETP.GT.AND P1, PT, R27.reuse, 0x29, PT ;  /* 0x000000291b00780c */ /* 0x040fe20003f24270 */
[----:B------:R-:W-:Y:S01]  /*9480*/  FMUL.FTZ R48, R58, UR4 ;  /* 0x000000043a307c20 */ /* 0x000fe20008410000 */
[----:B0-----:R-:W-:Y:S02]  /*9490*/  FSEL R88, R88, -INF , P2 ;  /* 0xff80000058587808 */ /* 0x001fe40001000000 */
[----:B------:R-:W-:Y:S01]  /*94a0*/  FMNMX.FTZ R35, R92, R35, !PT ;  /* 0x000000235c237209 */ /* 0x000fe20007810000 */
[----:B------:R-:W0:Y:S01]  /*94b0*/  MUFU.TANH R38, R38 ;  /* 0x0000002600267308 */ /* 0x000e220000002400 */
[----:B------:R-:W-:Y:S01]  /*94c0*/  ISETP.GT.AND P2, PT, R27, 0x30, PT ;  /* 0x000000301b00780c */ /* 0x000fe20003f44270 */
[----:B------:R-:W-:Y:S01]  /*94d0*/  FMUL.FTZ R46, R59, UR4 ;  /* 0x000000043b2e7c20 */ /* 0x000fe20008410000 */
        /* <DEDUP_REMOVED lines=8> */
[----:B------:R-:W-:Y:S01]  /*9560*/  FMUL.FTZ R3, R24, UR4 ;  /* 0x0000000418037c20 */ /* 0x000fe20008410000 */
[----:B------:R-:W-:Y:S01]  /*9570*/  FMUL.FTZ R24, R37, UR4 ;  /* 0x0000000425187c20 */ /* 0x000fe20008410000 */
[----:B------:R-:W-:Y:S01]  /*9580*/  FMUL.FTZ R37, R52, UR4 ;  /* 0x0000000434257c20 */ /* 0x000fe20008410000 */
[----:B------:R-:W-:Y:S01]  /*9590*/  ISETP.GT.AND P2, PT, R27, 0x38, PT ;  /* 0x000000381b00780c */ /* 0x000fe20003f44270 */
[----:B------:R-:W-:Y:S01]  /*95a0*/  FMUL.FTZ R52, R63, UR4 ;  /* 0x000000043f347c20 */ /* 0x000fe20008410000 */
        /* <DEDUP_REMOVED lines=8> */
[----:B------:R-:W-:Y:S01]  /*9630*/  FMUL.FTZ R11, R28, UR4 ;  /* 0x000000041c0b7c20 */ /* 0x000fe20008410000 */
[----:B------:R-:W-:Y:S01]  /*9640*/  FMUL.FTZ R28, R41, UR4 ;  /* 0x00000004291c7c20 */ /* 0x000fe20008410000 */
[----:B------:R-:W-:Y:S01]  /*9650*/  FMUL.FTZ R41, R56, UR4 ;  /* 0x0000000438297c20 */ /* 0x000fe20008410000 */
[----:B------:R-:W-:Y:S01]  /*9660*/  ISETP.GT.AND P2, PT, R27, 0x40, PT ;  /* 0x000000401b00780c */ /* 0x000fe20003f44270 */
[----:B------:R-:W-:Y:S01]  /*9670*/  FMUL.FTZ R56, R67, UR4 ;  /* 0x0000000443387c20 */ /* 0x000fe20008410000 */
[----:B-1----:R-:W-:Y:S02]  /*9680*/  FSEL R42, R42, -INF , P1 ;  /* 0xff8000002a2a7808 */ /* 0x002fe40000800000 */
[----:B------:R-:W1:Y:S01]  /*9690*/  MUFU.TANH R52, R52 ;  /* 0x0000003400347308 */ /* 0x000e620000002400 */
[----:B------:R-:W-:-:S02]  /*96a0*/  FMNMX.FTZ R35, R38, R35, !PT ;  /* 0x0000002326237209 */ /* 0x000fc40007810000 */
[C---:B------:R-:W-:Y:S02]  /*96b0*/  ISETP.GT.AND P1, PT, R27.reuse, 0x41, PT ;  /* 0x000000411b00780c */ /* 0x040fe40003f24270 */
[----:B--2---:R-:W-:Y:S02]  /*96c0*/  FSEL R48, R48, -INF , P2 ;  /* 0xff80000030307808 */ /* 0x004fe40001000000 */
[----:B------:R-:W-:Y:S01]  /*96d0*/  FMNMX.FTZ R35, R42, R35, !PT ;  /* 0x000000232a237209 */ /* 0x000fe20007810000 */
[----:B------:R-:W2:Y:S01]  /*96e0*/  MUFU.TANH R54, R54 ;  /* 0x0000003600367308 */ /* 0x000ea20000002400 */
[----:B------:R-:W-:Y:S01]  /*96f0*/  FMUL.FTZ R70, R70, UR4 ;  /* 0x0000000446467c20 */ /* 0x000fe20008410000 */
[----:B------:R-:W-:Y:S02]  /*9700*/  ISETP.GT.AND P2, PT, R27, 0x48, PT ;  /* 0x000000481b00780c */ /* 0x000fe40003f44270 */
[----:B---3--:R-:W-:Y:S02]  /*9710*/  FSEL R46, R46, -INF , P1 ;  /* 0xff8000002e2e7808 */ /* 0x008fe40000800000 */
[----:B------:R-:W-:-:S02]  /*9720*/  FMNMX.FTZ R35, R48, R35, !PT ;  /* 0x0000002330237209 */ /* 0x000fc40007810000 */
[----:B------:R-:W3:Y:S01]  /*9730*/  MUFU.TANH R56, R56 ;  /* 0x0000003800387308 */ /* 0x000ee20000002400 */
[----:B------:R-:W-:Y:S01]  /*9740*/  FMUL.FTZ R71, R71, UR4 ;  /* 0x0000000447477c20 */ /* 0x000fe20008410000 */
[C---:B------:R-:W-:Y:S02]  /*9750*/  ISETP.GT.AND P1, PT, R27.reuse, 0x49, PT ;  /* 0x000000491b00780c */ /* 0x040fe40003f24270 */
[----:B0-----:R-:W-:Y:S02]  /*9760*/  FSEL R50, R50, -INF , P2 ;  /* 0xff80000032327808 */ /* 0x001fe40001000000 */
[----:B------:R-:W-:Y:S02]  /*9770*/  FMNMX.FTZ R35, R46, R35, !PT ;  /* 0x000000232e237209 */ /* 0x000fe40007810000 */
[----:B------:R-:W0:Y:S01]  /*9780*/  MUFU.TANH R58, R70 ;  /* 0x00000046003a7308 */ /* 0x000e220000002400 */
[----:B------:R-:W-:Y:S01]  /*9790*/  FMUL.FTZ R74, R74, UR4 ;  /* 0x000000044a4a7c20 */ /* 0x000fe20008410000 */
[----:B------:R-:W-:-:S02]  /*97a0*/  ISETP.GT.AND P2, PT, R27, 0x50, PT ;  /* 0x000000501b00780c */ /* 0x000fc40003f44270 */
[----:B-1----:R-:W-:Y:S02]  /*97b0*/  FSEL R52, R52, -INF , P1 ;  /* 0xff80000034347808 */ /* 0x002fe40000800000 */
[----:B------:R-:W-:Y:S02]  /*97c0*/  FMNMX.FTZ R35, R50, R35, !PT ;  /* 0x0000002332237209 */ /* 0x000fe40007810000 */
[----:B------:R-:W1:Y:S01]  /*97d0*/  MUFU.TANH R62, R71 ;  /* 0x00000047003e7308 */ /* 0x000e620000002400 */
[----:B------:R-:W-:Y:S01]  /*97e0*/  FMUL.FTZ R75, R75, UR4 ;  /* 0x000000044b4b7c20 */ /* 0x000fe20008410000 */
[----:B------:R-:W-:Y:S02]  /*97f0*/  ISETP.GT.AND P1, PT, R27, 0x51, PT ;  /* 0x000000511b00780c */ /* 0x000fe40003f24270 */
[----:B--2---:R-:W-:Y:S02]  /*9800*/  FSEL R54, R54, -INF , P2 ;  /* 0xff80000036367808 */ /* 0x004fe40001000000 */
[----:B------:R-:W-:-:S02]  /*9810*/  FMNMX.FTZ R35, R52, R35, !PT ;  /* 0x0000002334237209 */ /* 0x000fc40007810000 */
[----:B------:R-:W2:Y:S01]  /*9820*/  MUFU.TANH R70, R74 ;  /* 0x0000004a00467308 */ /* 0x000ea20000002400 */
[----:B------:R-:W-:Y:S01]  /*9830*/  FMUL.FTZ R78, R78, UR4 ;  /* 0x000000044e4e7c20 */ /* 0x000fe20008410000 */
[----:B------:R-:W-:Y:S01]  /*9840*/  ISETP.GT.AND P2, PT, R27, 0x58, PT ;  /* 0x000000581b00780c */ /* 0x000fe20003f44270 */
[----:B------:R-:W-:Y:S01]  /*9850*/  FMUL.FTZ R79, R79, UR4 ;  /* 0x000000044f4f7c20 */ /* 0x000fe20008410000 */
        /* <DEDUP_REMOVED lines=28> */
[----:B-1----:R-:W-:Y:S02]  /*9a20*/  FSEL R78, R79, -INF , P1 ;  /* 0xff8000004f4e7808 */ /* 0x002fe40000800000 */
[----:B------:R-:W-:-:S03]  /*9a30*/  FMNMX.FTZ R35, R74, R35, !PT ;  /* 0x000000234a237209 */ /* 0x000fc60007810000 */
[----:B------:R-:W1:Y:S01]  /*9a40*/  MUFU.TANH R87, R87 ;  /* 0x0000005700577308 */ /* 0x000e620000002400 */
        /* <DEDUP_REMOVED lines=8> */
[----:B0-----:R-:W-:Y:S02]  /*9ad0*/  FSEL R86, R86, -INF , P2 ;  /* 0xff80000056567808 */ /* 0x001fe40001000000 */
[----:B------:R-:W-:Y:S02]  /*9ae0*/  FMNMX.FTZ R35, R82, R35, !PT ;  /* 0x0000002352237209 */ /* 0x000fe40007810000 */
[----:B-1----:R-:W-:Y:S02]  /*9af0*/  FSEL R90, R87, -INF , P1 ;  /* 0xff800000575a7808 */ /* 0x002fe40000800000 */
[----:B------:R-:W-:-:S04]  /*9b00*/  FMNMX.FTZ R35, R86, R35, !PT ;  /* 0x0000002356237209 */ /* 0x000fc80007810000 */
[----:B------:R-:W-:Y:S01]  /*9b10*/  FMNMX.FTZ R35, R90, R35, !PT ;  /* 0x000000235a237209 */ /* 0x000fe20007810000 */
[----:B------:R-:W-:-:S04]  /*9b20*/  FMUL.FTZ R27, R64, UR4 ;  /* 0x00000004401b7c20 */ /* 0x000fc80008410000 */
[----:B------:R-:W0:Y:S01]  /*9b30*/  SHFL.BFLY PT, R64, R35, 0x2, 0x1f ;  /* 0x0c401f0023407f89 */ /* 0x000e2200000e0000 */
[----:B------:R-:W-:Y:S01]  /*9b40*/  FMUL.FTZ R10, R25, UR4 ;  /* 0x00000004190a7c20 */ /* 0x000fe20008410000 */
[----:B0-----:R-:W-:-:S05]  /*9b50*/  FMNMX.FTZ R64, R35, R64, !PT ;  /* 0x0000004023407209 */ /* 0x001fca0007810000 */
[----:B------:R-:W0:Y:S01]  /*9b60*/  SHFL.BFLY PT, R35, R64, 0x1, 0x1f ;  /* 0x0c201f0040237f89 */ /* 0x000e2200000e0000 */
[----:B------:R-:W1:Y:S01]  /*9b70*/  MUFU.TANH R3, R3 ;  /* 0x0000000300037308 */ /* 0x000e620000002400 */
[----:B------:R-:W-:Y:S01]  /*9b80*/  FMUL.FTZ R14, R29, UR4 ;  /* 0x000000041d0e7c20 */ /* 0x000fe20008410000 */
[----:B------:R-:W-:-:S06]  /*9b90*/  IMAD.U32 R51, RZ, RZ, UR5 ;  /* 0x00000005ff337e24 */ /* 0x000fcc000f8e00ff */
[----:B------:R-:W2:Y:S01]  /*9ba0*/  MUFU.TANH R10, R10 ;  /* 0x0000000a000a7308 */ /* 0x000ea20000002400 */
[----:B------:R-:W-:Y:S01]  /*9bb0*/  FMUL.FTZ R15, R32, UR4 ;  /* 0x00000004200f7c20 */ /* 0x000fe20008410000 */
[----:B------:R-:W-:-:S06]  /*9bc0*/  VIADDMNMX R67, R89, R106, R91, PT ;  /* 0x0000006a59437246 */ /* 0x000fcc000380015b */
[----:B------:R-:W3:Y:S01]  /*9bd0*/  MUFU.TANH R11, R11 ;  /* 0x0000000b000b7308 */ /* 0x000ee20000002400 */
[----:B0-----:R-:W-:-:S07]  /*9be0*/  FMNMX.FTZ R35, R64, R35, !PT ;  /* 0x0000002340237209 */ /* 0x001fce0007810000 */
[----:B------:R-:W0:Y:S01]  /*9bf0*/  MUFU.TANH R14, R14 ;  /* 0x0000000e000e7308 */ /* 0x000e220000002400 */
[C---:B------:R-:W-:Y:S01]  /*9c00*/  FSETP.NEU.FTZ.AND P1, PT, R35.reuse, -INF , PT ;  /* 0xff8000002300780b */ /* 0x040fe20003f3d000 */
[----:B------:R-:W-:Y:S01]  /*9c10*/  FMUL.FTZ R63, R35, R51 ;  /* 0x00000033233f7220 */ /* 0x000fe20000410000 */
[----:B------:R-:W-:Y:S01]  /*9c20*/  ISETP.GT.AND P2, PT, R67, 0x1, PT ;  /* 0x000000014300780c */ /* 0x000fe20003f44270 */
[----:B------:R-:W-:-:S04]  /*9c30*/  FMUL.FTZ R21, R36, UR4 ;  /* 0x0000000424157c20 */ /* 0x000fc80008410000 */
[----:B------:R-:W4:Y:S01]  /*9c40*/  MUFU.TANH R15, R15 ;  /* 0x0000000f000f7308 */ /* 0x000f220000002400 */
[----:B------:R-:W-:Y:S02]  /*9c50*/  FSEL R63, R63, RZ, P1 ;  /* 0x000000ff3f3f7208 */ /* 0x000fe40000800000 */
[----:B------:R-:W-:Y:S01]  /*9c60*/  ISETP.GT.AND P1, PT, R67, RZ, PT ;  /* 0x000000ff4300720c */ /* 0x000fe20003f24270 */
[----:B------:R-:W-:Y:S01]  /*9c70*/  FMUL.FTZ R36, R49, UR4 ;  /* 0x0000000431247c20 */ /* 0x000fe20008410000 */
[----:B------:R-:W-:Y:S01]  /*9c80*/  FMUL.FTZ R49, R72, UR4 ;  /* 0x0000000448317c20 */ /* 0x000fe20008410000 */
[----:B------:R-:W-:Y:S02]  /*9c90*/  ISETP.GT.AND P3, PT, R67, 0x8, PT ;  /* 0x000000084300780c */ /* 0x000fe40003f64270 */
[----:B------:R-:W4:Y:S01]  /*9ca0*/  MUFU.TANH R20, R20 ;  /* 0x0000001400147308 */ /* 0x000f220000002400 */
[----:B-1----:R-:W-:Y:S02]  /*9cb0*/  FSEL R72, R3, -INF , P1 ;  /* 0xff80000003487808 */ /* 0x002fe40000800000 */
[----:B--2---:R-:W-:Y:S01]  /*9cc0*/  FSEL R10, R10, -INF , P2 ;  /* 0xff8000000a0a7808 */ /* 0x004fe20001000000 */
[----:B------:R-:W-:Y:S01]  /*9cd0*/  FMUL.FTZ R55, R76, UR4 ;  /* 0x000000044c377c20 */ /* 0x000fe20008410000 */
[----:B------:R-:W-:Y:S01]  /*9ce0*/  ISETP.GT.AND P1, PT, R67, 0x9, PT ;  /* 0x000000094300780c */ /* 0x000fe20003f24270 */
[----:B------:R-:W-:Y:S01]  /*9cf0*/  FMUL.FTZ R25, R40, UR4 ;  /* 0x0000000428197c20 */ /* 0x000fe20008410000 */
[----:B---3--:R-:W-:Y:S01]  /*9d00*/  FSEL R76, R11, -INF , P3 ;  /* 0xff8000000b4c7808 */ /* 0x008fe20001800000 */
[----:B------:R-:W-:Y:S01]  /*9d10*/  MUFU.TANH R21, R21 ;  /* 0x0000001500157308 */ /* 0x000fe20000002400 */
[----:B------:R-:W-:Y:S01]  /*9d20*/  FMNMX.FTZ R3, R72, R10, !PT ;  /* 0x0000000a48037209 */ /* 0x000fe20007810000 */
[----:B------:R-:W-:Y:S01]  /*9d30*/  FMUL.FTZ R59, R80, UR4 ;  /* 0x00000004503b7c20 */ /* 0x000fe20008410000 */
[----:B------:R-:W-:-:S02]  /*9d40*/  ISETP.GT.AND P2, PT, R67, 0x10, PT ;  /* 0x000000104300780c */ /* 0x000fc40003f44270 */
[----:B0-----:R-:W-:Y:S02]  /*9d50*/  FSEL R80, R14, -INF , P1 ;  /* 0xff8000000e507808 */ /* 0x001fe40000800000 */
[----:B------:R-:W-:Y:S01]  /*9d60*/  FMNMX.FTZ R3, R76, R3, !PT ;  /* 0x000000034c037209 */ /* 0x000fe20007810000 */
[----:B------:R-:W0:Y:S01]  /*9d70*/  MUFU.TANH R24, R24 ;  /* 0x0000001800187308 */ /* 0x000e220000002400 */
[----:B------:R-:W-:Y:S01]  /*9d80*/  FMUL.FTZ R64, R84, UR4 ;  /* 0x0000000454407c20 */ /* 0x000fe20008410000 */
[----:B------:R-:W-:Y:S01]  /*9d90*/  ISETP.GT.AND P1, PT, R67, 0x11, PT ;  /* 0x000000114300780c */ /* 0x000fe20003f24270 */
[----:B------:R-:W-:Y:S01]  /*9da0*/  FMUL.FTZ R29, R44, UR4 ;  /* 0x000000042c1d7c20 */ /* 0x000fe20008410000 */
[----:B----4-:R-:W-:Y:S02]  /*9db0*/  FSEL R84, R15, -INF , P2 ;  /* 0xff8000000f547808 */ /* 0x010fe40001000000 */
[----:B------:R-:W-:Y:S02]  /*9dc0*/  FMNMX.FTZ R3, R80, R3, !PT ;  /* 0x0000000350037209 */ /* 0x000fe40007810000 */
[----:B------:R-:W1:Y:S01]  /*9dd0*/  MUFU.TANH R25, R25 ;  /* 0x0000001900197308 */ /* 0x000e620000002400 */
[-CC-:B------:R-:W-:Y:S01]  /*9de0*/  FFMA.FTZ R100, R100, R51.reuse, -R63.reuse ;  /* 0x0000003364647223 */ /* 0x180fe2000001083f */
[----:B------:R-:W-:Y:S01]  /*9df0*/  FFMA.FTZ R145, R98, R51, -R63 ;  /* 0x0000003362917223 */ /* 0x000fe2000001083f */
[----:B------:R-:W-:Y:S01]  /*9e00*/  ISETP.GT.AND P2, PT, R67, 0x18, PT ;  /* 0x000000184300780c */ /* 0x000fe20003f44270 */
[----:B------:R-:W-:Y:S01]  /*9e10*/  FMUL.FTZ R32, R45, UR4 ;  /* 0x000000042d207c20 */ /* 0x000fe20008410000 */
[----:B------:R-:W-:-:S02]  /*9e20*/  FSEL R98, R20, -INF , P1 ;  /* 0xff80000014627808 */ /* 0x000fc40000800000 */
[----:B------:R-:W-:Y:S01]  /*9e30*/  FMNMX.FTZ R3, R84, R3, !PT ;  /* 0x0000000354037209 */ /* 0x000fe20007810000 */
[----:B------:R-:W2:Y:S01]  /*9e40*/  MUFU.TANH R28, R28 ;  /* 0x0000001c001c7308 */ /* 0x000ea20000002400 */
[----:B------:R-:W-:Y:S02]  /*9e50*/  ISETP.GT.AND P1, PT, R67, 0x19, PT ;  /* 0x000000194300780c */ /* 0x000fe40003f24270 */
[----:B------:R-:W-:-:S05]  /*9e60*/  FMNMX.FTZ R3, R98, R3, !PT ;  /* 0x0000000362037209 */ /* 0x000fca0007810000 */
[----:B------:R-:W3:Y:S01]  /*9e70*/  MUFU.TANH R29, R29 ;  /* 0x0000001d001d7308 */ /* 0x000ee20000002400 */
[----:B0-----:R-:W-:-:S07]  /*9e80*/  FSEL R24, R24, -INF , P1 ;  /* 0xff80000018187808 */ /* 0x001fce0000800000 */
[----:B------:R0:W-:Y:S01]  /*9e90*/  MUFU.EX2 R14, R100 ;  /* 0x00000064000e7308 */ /* 0x0001e20000000800 */
[----:B------:R-:W-:Y:S01]  /*9ea0*/  FFMA.FTZ R20, R102, R51, -R63 ;  /* 0x0000003366147223 */ /* 0x000fe2000001083f */
[----:B0-----:R-:W-:-:S06]  /*9eb0*/  FSEL R100, R21, -INF , P2 ;  /* 0xff80000015647808 */ /* 0x001fcc0001000000 */
[----:B------:R-:W0:Y:S01]  /*9ec0*/  MUFU.TANH R32, R32 ;  /* 0x0000002000207308 */ /* 0x000e220000002400 */
[C---:B------:R-:W-:Y:S02]  /*9ed0*/  ISETP.GT.AND P2, PT, R67.reuse, 0x20, PT ;  /* 0x000000204300780c */ /* 0x040fe40003f44270 */
[----:B------:R-:W-:Y:S02]  /*9ee0*/  FMNMX.FTZ R3, R100, R3, !PT ;  /* 0x0000000364037209 */ /* 0x000fe40007810000 */
[----:B------:R-:W-:Y:S02]  /*9ef0*/  ISETP.GT.AND P1, PT, R67, 0x21, PT ;  /* 0x000000214300780c */ /* 0x000fe40003f24270 */
[----:B-1----:R-:W-:Y:S01]  /*9f00*/  FSEL R102, R25, -INF , P2 ;  /* 0xff80000019667808 */ /* 0x002fe20001000000 */
[----:B------:R-:W1:Y:S01]  /*9f10*/  MUFU.TANH R33, R33 ;  /* 0x0000002100217308 */ /* 0x000e620000002400 */
[----:B------:R-:W-:Y:S01]  /*9f20*/  FMNMX.FTZ R3, R24, R3, !PT ;  /* 0x0000000318037209 */ /* 0x000fe20007810000 */
[----:B------:R-:W-:Y:S01]  /*9f30*/  FFMA.FTZ R147, R104, R51, -R63 ;  /* 0x0000003368937223 */ /* 0x000fe2000001083f */
[----:B------:R-:W-:Y:S01]  /*9f40*/  ISETP.GT.AND P2, PT, R67, 0x28, PT ;  /* 0x000000284300780c */ /* 0x000fe20003f44270 */
[----:B------:R-:W-:Y:S01]  /*9f50*/  FMUL.FTZ R40, R53, UR4 ;  /* 0x0000000435287c20 */ /* 0x000fe20008410000 */
[----:B--2---:R-:W-:-:S02]  /*9f60*/  FSEL R104, R28, -INF , P1 ;  /* 0xff8000001c687808 */ /* 0x004fc40000800000 */
[----:B------:R-:W-:Y:S01]  /*9f70*/  FMNMX.FTZ R3, R102, R3, !PT ;  /* 0x0000000366037209 */ /* 0x000fe20007810000 */
[----:B------:R-:W2:Y:S01]  /*9f80*/  MUFU.TANH R36, R36 ;  /* 0x0000002400247308 */ /* 0x000ea20000002400 */
[----:B------:R-:W-:Y:S02]  /*9f90*/  ISETP.GT.AND P1, PT, R67, 0x29, PT ;  /* 0x000000294300780c */ /* 0x000fe40003f24270 */
        /* <DEDUP_REMOVED lines=8> */
[--C-:B------:R-:W-:Y:S01]  /*a020*/  FFMA.FTZ R28, R96, R51, -R63.reuse ;  /* 0x00000033601c7223 */ /* 0x100fe2000001083f */
[----:B------:R-:W-:Y:S02]  /*a030*/  ISETP.GT.AND P1, PT, R67, 0x31, PT ;  /* 0x000000314300780c */ /* 0x000fe40003f24270 */
[----:B-1----:R-:W-:Y:S02]  /*a040*/  FSEL R96, R33, -INF , P2 ;  /* 0xff80000021607808 */ /* 0x002fe40001000000 */
[----:B------:R-:W-:Y:S02]  /*a050*/  FMNMX.FTZ R3, R32, R3, !PT ;  /* 0x0000000320037209 */ /* 0x000fe40007810000 */
[----:B------:R-:W1:Y:S01]  /*a060*/  MUFU.TANH R41, R41 ;  /* 0x0000002900297308 */ /* 0x000e620000002400 */
[----:B------:R-:W-:Y:S01]  /*a070*/  FFMA.FTZ R141, R94, R51, -R63 ;  /* 0x000000335e8d7223 */ /* 0x000fe2000001083f */
[----:B------:R-:W-:Y:S01]  /*a080*/  ISETP.GT.AND P2, PT, R67, 0x38, PT ;  /* 0x000000384300780c */ /* 0x000fe20003f44270 */
[----:B------:R-:W-:Y:S01]  /*a090*/  FMUL.FTZ R45, R61, UR4 ;  /* 0x000000043d2d7c20 */ /* 0x000fe20008410000 */
[----:B--2---:R-:W-:-:S02]  /*a0a0*/  FSEL R94, R36, -INF , P1 ;  /* 0xff800000245e7808 */ /* 0x004fc40000800000 */
[----:B------:R-:W-:Y:S02]  /*a0b0*/  FMNMX.FTZ R3, R96, R3, !PT ;  /* 0x0000000360037209 */ /* 0x000fe40007810000 */
        /* <DEDUP_REMOVED lines=11> */
[----:B------:R-:W-:Y:S01]  /*a170*/  FFMA.FTZ R36, R92, R51, -R63 ;  /* 0x000000335c247223 */ /* 0x000fe2000001083f */
[----:B------:R-:W-:Y:S01]  /*a180*/  ISETP.GT.AND P1, PT, R67, 0x41, PT ;  /* 0x000000414300780c */ /* 0x000fe20003f24270 */
[----:B------:R-:W-:Y:S01]  /*a190*/  FMUL.FTZ R39, R68, UR4 ;  /* 0x0000000444277c20 */ /* 0x000fe20008410000 */
[----:B-1----:R-:W-:Y:S02]  /*a1a0*/  FSEL R92, R41, -INF , P2 ;  /* 0xff800000295c7808 */ /* 0x002fe40001000000 */
[----:B------:R-:W-:Y:S02]  /*a1b0*/  FMNMX.FTZ R3, R40, R3, !PT ;  /* 0x0000000328037209 */ /* 0x000fe40007810000 */
[----:B------:R-:W1:Y:S01]  /*a1c0*/  MUFU.TANH R27, R27 ;  /* 0x0000001b001b7308 */ /* 0x000e620000002400 */
[----:B------:R-:W-:Y:S01]  /*a1d0*/  ISETP.GT.AND P2, PT, R67, 0x48, PT ;  /* 0x000000484300780c */ /* 0x000fe20003f44270 */
[----:B------:R-:W-:Y:S01]  /*a1e0*/  FMUL.FTZ R47, R69, UR4 ;  /* 0x00000004452f7c20 */ /* 0x000fe20008410000 */
        /* <DEDUP_REMOVED lines=9> */
[----:B------:R-:W-:Y:S01]  /*a280*/  ISETP.GT.AND P2, PT, R67, 0x50, PT ;  /* 0x000000504300780c */ /* 0x000fe20003f44270 */
[----:B------:R-:W-:Y:S01]  /*a290*/  FMUL.FTZ R53, R73, UR4 ;  /* 0x0000000449357c20 */ /* 0x000fe20008410000 */
[----:B0-----:R-:W-:-:S02]  /*a2a0*/  FSEL R110, R45, -INF , P1 ;  /* 0xff8000002d6e7808 */ /* 0x001fc40000800000 */
[----:B------:R-:W-:Y:S02]  /*a2b0*/  FMNMX.FTZ R3, R88, R3, !PT ;  /* 0x0000000358037209 */ /* 0x000fe40007810000 */
        /* <DEDUP_REMOVED lines=40> */
[----:B------:R-:W-:Y:S02]  /*a540*/  FMNMX.FTZ R3, R124, R3, !PT ;  /* 0x000000037c037209 */ /* 0x000fe40007810000 */
[----:B------:R-:W-:Y:S02]  /*a550*/  ISETP.GT.AND P2, PT, R67, 0x78, PT ;  /* 0x000000784300780c */ /* 0x000fe40003f44270 */
[----:B--2---:R-:W-:Y:S02]  /*a560*/  FSEL R128, R61, -INF , P1 ;  /* 0xff8000003d807808 */ /* 0x004fe40000800000 */
[----:B------:R-:W-:-:S02]  /*a570*/  FMNMX.FTZ R3, R126, R3, !PT ;  /* 0x000000037e037209 */ /* 0x000fc40007810000 */
[----:B------:R-:W-:Y:S02]  /*a580*/  ISETP.GT.AND P1, PT, R67, 0x79, PT ;  /* 0x000000794300780c */ /* 0x000fe40003f24270 */
[----:B---3--:R-:W-:Y:S02]  /*a590*/  FSEL R64, R64, -INF , P2 ;  /* 0xff80000040407808 */ /* 0x008fe40001000000 */
[----:B------:R-:W-:Y:S02]  /*a5a0*/  FMNMX.FTZ R3, R128, R3, !PT ;  /* 0x0000000380037209 */ /* 0x000fe40007810000 */
[----:B0-----:R-:W-:Y:S02]  /*a5b0*/  FSEL R130, R65, -INF , P1 ;  /* 0xff80000041827808 */ /* 0x001fe40000800000 */
[----:B------:R-:W-:Y:S01]  /*a5c0*/  FMNMX.FTZ R3, R64, R3, !PT ;  /* 0x0000000340037209 */ /* 0x000fe20007810000 */
[-CC-:B------:R-:W-:Y:S01]  /*a5d0*/  FFMA.FTZ R139, R38, R51.reuse, -R63.reuse ;  /* 0x00000033268b7223 */ /* 0x180fe2000001083f */
[----:B------:R-:W-:-:S02]  /*a5e0*/  FFMA.FTZ R38, R42, R51, -R63 ;  /* 0x000000332a267223 */ /* 0x000fc4000001083f */
[----:B------:R-:W-:Y:S01]  /*a5f0*/  FMNMX.FTZ R3, R130, R3, !PT ;  /* 0x0000000382037209 */ /* 0x000fe20007810000 */
[-CC-:B------:R-:W-:Y:S01]  /*a600*/  FFMA.FTZ R42, R46, R51.reuse, -R63.reuse ;  /* 0x000000332e2a7223 */ /* 0x180fe2000001083f */
[----:B------:R-:W-:-:S03]  /*a610*/  FFMA.FTZ R46, R52, R51, -R63 ;  /* 0x00000033342e7223 */ /* 0x000fc6000001083f */
[----:B------:R-:W0:Y:S01]  /*a620*/  SHFL.BFLY PT, R52, R3, 0x2, 0x1f ;  /* 0x0c401f0003347f89 */ /* 0x000e2200000e0000 */
[-CC-:B------:R-:W-:Y:S01]  /*a630*/  FFMA.FTZ R133, R48, R51.reuse, -R63.reuse ;  /* 0x0000003330857223 */ /* 0x180fe2000001083f */
[----:B------:R-:W-:Y:S01]  /*a640*/  FFMA.FTZ R48, R56, R51, -R63 ;  /* 0x0000003338307223 */ /* 0x000fe2000001083f */
[----:B0-----:R-:W-:-:S05]  /*a650*/  FMNMX.FTZ R11, R3, R52, !PT ;  /* 0x00000034030b7209 */ /* 0x001fca0007810000 */
[----:B------:R-:W0:Y:S01]  /*a660*/  SHFL.BFLY PT, R56, R11, 0x1, 0x1f ;  /* 0x0c201f000b387f89 */ /* 0x000e2200000e0000 */
[----:B------:R-:W-:Y:S08]  /*a670*/  MUFU.EX2 R149, R149 ;  /* 0x0000009500957308 */ /* 0x000ff00000000800 */
[----:B------:R-:W1:Y:S01]  /*a680*/  MUFU.EX2 R68, R68 ;  /* 0x0000004400447308 */ /* 0x000e620000000800 */
[----:B0-----:R-:W-:-:S07]  /*a690*/  FMNMX.FTZ R53, R11, R56, !PT ;  /* 0x000000380b357209 */ /* 0x001fce0007810000 */
[----:B------:R-:W0:Y:S01]  /*a6a0*/  MUFU.EX2 R151, R151 ;  /* 0x0000009700977308 */ /* 0x000e220000000800 */
[C---:B------:R-:W-:Y:S01]  /*a6b0*/  FSETP.NEU.FTZ.AND P1, PT, R53.reuse, -INF , PT ;  /* 0xff8000003500780b */ /* 0x040fe20003f3d000 */
[----:B------:R-:W-:-:S05]  /*a6c0*/  FMUL.FTZ R29, R53, R51 ;  /* 0x00000033351d7220 */ /* 0x000fca0000410000 */
[----:B------:R-:W-:Y:S01]  /*a6d0*/  FSEL R29, R29, RZ, P1 ;  /* 0x000000ff1d1d7208 */ /* 0x000fe20000800000 */
[----:B------:R-:W2:Y:S01]  /*a6e0*/  S2R R93, SR_TID.X ;  /* 0x00000000005d7919 */ /* 0x000ea20000002100 */
[----:B------:R-:W3:Y:S03]  /*a6f0*/  MUFU.EX2 R145, R145 ;  /* 0x0000009100917308 */ /* 0x000ee60000000800 */
[-CC-:B------:R-:W-:Y:S01]  /*a700*/  FFMA.FTZ R148, R72, R51.reuse, -R29.reuse ;  /* 0x0000003348947223 */ /* 0x180fe2000001081d */
[-CC-:B------:R-:W-:Y:S01]  /*a710*/  FFMA.FTZ R3, R10, R51.reuse, -R29.reuse ;  /* 0x000000330a037223 */ /* 0x180fe2000001081d */
[-CC-:B------:R-:W-:Y:S01]  /*a720*/  FFMA.FTZ R150, R76, R51.reuse, -R29.reuse ;  /* 0x000000334c967223 */ /* 0x180fe2000001081d */
[----:B-1----:R-:W-:Y:S02]  /*a730*/  FADD.FTZ R10, R149, R68 ;  /* 0x00000044950a7221 */ /* 0x002fe40000010000 */
[----:B------:R-:W1:Y:S01]  /*a740*/  MUFU.EX2 R20, R20 ;  /* 0x0000001400147308 */ /* 0x000e620000000800 */
[----:B------:R-:W-:Y:S01]  /*a750*/  FFMA.FTZ R11, R80, R51, -R29 ;  /* 0x00000033500b7223 */ /* 0x000fe2000001081d */
[----:B0-----:R-:W-:-:S06]  /*a760*/  FADD.FTZ R37, R151, R10 ;  /* 0x0000000a97257221 */ /* 0x001fcc0000010000 */
[----:B------:R-:W-:Y:S01]  /*a770*/  MUFU.EX2 R148, R148 ;  /* 0x0000009400947308 */ /* 0x000fe20000000800 */
[----:B------:R-:W-:-:S07]  /*a780*/  FFMA.FTZ R144, R84, R51, -R29 ;  /* 0x0000003354907223 */ /* 0x000fce000001081d */
[----:B------:R-:W0:Y:S01]  /*a790*/  MUFU.EX2 R3, R3 ;  /* 0x0000000300037308 */ /* 0x000e220000000800 */
[----:B------:R-:W-:-:S07]  /*a7a0*/  FADD.FTZ R10, R14, R37 ;  /* 0x000000250e0a7221 */ /* 0x000fce0000010000 */
[----:B------:R-:W4:Y:S01]  /*a7b0*/  MUFU.EX2 R147, R147 ;  /* 0x0000009300937308 */ /* 0x000f220000000800 */
[----:B------:R-:W-:-:S07]  /*a7c0*/  FFMA.FTZ R15, R98, R51, -R29 ;  /* 0x00000033620f7223 */ /* 0x000fce000001081d */
[----:B------:R-:W2:Y:S01]  /*a7d0*/  MUFU.EX2 R150, R150 ;  /* 0x0000009600967308 */ /* 0x000ea20000000800 */
[----:B---3--:R-:W-:-:S07]  /*a7e0*/  FADD.FTZ R39, R145, R10 ;  /* 0x0000000a91277221 */ /* 0x008fce0000010000 */
[----:B------:R-:W3:Y:S01]  /*a7f0*/  MUFU.EX2 R28, R28 ;  /* 0x0000001c001c7308 */ /* 0x000ee20000000800 */
[----:B------:R-:W-:-:S07]  /*a800*/  FFMA.FTZ R146, R100, R51, -R29 ;  /* 0x0000003364927223 */ /* 0x000fce000001081d */
[----:B------:R-:W3:Y:S01]  /*a810*/  MUFU.EX2 R11, R11 ;  /* 0x0000000b000b7308 */ /* 0x000ee20000000800 */
[----:B-1----:R-:W-:Y:S01]  /*a820*/  FADD.FTZ R10, R20, R39 ;  /* 0x00000027140a7221 */ /* 0x002fe20000010000 */
[----:B------:R-:W-:-:S06]  /*a830*/  FFMA.FTZ R30, R30, R51, -R63 ;  /* 0x000000331e1e7223 */ /* 0x000fcc000001083f */
[----:B------:R-:W1:Y:S01]  /*a840*/  MUFU.EX2 R141, R141 ;  /* 0x0000008d008d7308 */ /* 0x000e620000000800 */
[----:B0-----:R-:W-:Y:S01]  /*a850*/  FADD.FTZ R41, R148, R3 ;  /* 0x0000000394297221 */ /* 0x001fe20000010000 */
[----:B------:R-:W-:-:S06]  /*a860*/  FFMA.FTZ R21, R24, R51, -R29 ;  /* 0x0000003318157223 */ /* 0x000fcc000001081d */
[----:B------:R-:W0:Y:S01]  /*a870*/  MUFU.EX2 R144, R144 ;  /* 0x0000009000907308 */ /* 0x000e220000000800 */
[----:B----4-:R-:W-:Y:S01]  /*a880*/  FADD.FTZ R39, R147, R10 ;  /* 0x0000000a93277221 */ /* 0x010fe20000010000 */
[----:B--2---:R-:W-:-:S06]  /*a890*/  FADD.FTZ R10, R150, R41 ;  /* 0x00000029960a7221 */ /* 0x004fcc0000010000 */
[----:B------:R-:W2:Y:S01]  /*a8a0*/  MUFU.EX2 R36, R36 ;  /* 0x0000002400247308 */ /* 0x000ea20000000800 */
[----:B------:R-:W-:-:S07]  /*a8b0*/  FFMA.FTZ R140, R102, R51, -R29 ;  /* 0x00000033668c7223 */ /* 0x000fce000001081d */
[----:B------:R-:W4:Y:S01]  /*a8c0*/  MUFU.EX2 R15, R15 ;  /* 0x0000000f000f7308 */ /* 0x000f220000000800 */
[----:B---3--:R-:W-:Y:S01]  /*a8d0*/  FADD.FTZ R24, R28, R39 ;  /* 0x000000271c187221 */ /* 0x008fe20000010000 */
[----:B------:R-:W-:-:S06]  /*a8e0*/  FFMA.FTZ R26, R26, R51, -R63 ;  /* 0x000000331a1a7223 */ /* 0x000fcc000001083f */
[----:B------:R-:W3:Y:S01]  /*a8f0*/  MUFU.EX2 R143, R143 ;  /* 0x0000008f008f7308 */ /* 0x000ee20000000800 */
[----:B------:R-:W-:Y:S01]  /*a900*/  FADD.FTZ R41, R11, R10 ;  /* 0x0000000a0b297221 */ /* 0x000fe20000010000 */
[----:B------:R-:W-:-:S06]  /*a910*/  FFMA.FTZ R25, R104, R51, -R29 ;  /* 0x0000003368197223 */ /* 0x000fcc000001081d */
[----:B------:R-:W3:Y:S01]  /*a920*/  MUFU.EX2 R146, R146 ;  /* 0x0000009200927308 */ /* 0x000ee20000000800 */
[----:B------:R-:W-:Y:S01]  /*a930*/  FFMA.FTZ R27, R32, R51, -R29 ;  /* 0x00000033201b7223 */ /* 0x000fe2000001081d */
[----:B------:R-:W-:Y:S01]  /*a940*/  LOP3.LUT R93, R93, 0x7f, RZ, 0xc0, !PT ;  /* 0x0000007f5d5d7812 */ /* 0x000fe200078ec0ff */
[----:B------:R-:W-:-:S05]  /*a950*/  IMAD.IADD R32, R95, 0x1, -R97 ;  /* 0x000000015f207824 */ /* 0x000fca00078e0a61 */
[----:B------:R-:W3:Y:S01]  /*a960*/  MUFU.EX2 R30, R30 ;  /* 0x0000001e001e7308 */ /* 0x000ee20000000800 */
[----:B-1----:R-:W-:Y:S01]  /*a970*/  FADD.FTZ R43, R141, R24 ;  /* 0x000000188d2b7221 */ /* 0x002fe20000010000 */
[----:B0-----:R-:W-:-:S06]  /*a980*/  FADD.FTZ R10, R144, R41 ;  /* 0x00000029900a7221 */ /* 0x001fcc0000010000 */
[----:B------:R-:W0:Y:S01]  /*a990*/  MUFU.EX2 R21, R21 ;  /* 0x0000001500157308 */ /* 0x000e220000000800 */
[-CC-:B------:R-:W-:Y:S01]  /*a9a0*/  FFMA.FTZ R142, R106, R51.reuse, -R29.reuse ;  /* 0x000000336a8e7223 */ /* 0x180fe2000001081d */
[----:B------:R-:W-:Y:S01]  /*a9b0*/  FFMA.FTZ R37, R44, R51, -R29 ;  /* 0x000000332c257223 */ /* 0x000fe2000001081d */
[----:B------:R-:W-:Y:S01]  /*a9c0*/  ISETP.NE.AND P1, PT, R93, RZ, PT ;  /* 0x000000ff5d00720c */ /* 0x000fe20003f25270 */
[----:B------:R-:W-:-:S04]  /*a9d0*/  IMAD R44, R153, 0xc0, R32 ;  /* 0x000000c0992c7824 */ /* 0x000fc800078e0220 */
[----:B------:R-:W1:Y:S01]  /*a9e0*/  MUFU.EX2 R137, R137 ;  /* 0x0000008900897308 */ /* 0x000e620000000800 */
[----:B--2---:R-:W-:Y:S01]  /*a9f0*/  FADD.FTZ R32, R36, R43 ;  /* 0x0000002b24207221 */ /* 0x004fe20000010000 */
[----:B----4-:R-:W-:-:S06]  /*aa00*/  FADD.FTZ R43, R15, R10 ;  /* 0x0000000a0f2b7221 */ /* 0x010fcc0000010000 */
[----:B------:R-:W2:Y:S01]  /*aa10*/  MUFU.EX2 R140, R140 ;  /* 0x0000008c008c7308 */ /* 0x000ea20000000800 */
[----:B---3--:R-:W-:Y:S01]  /*aa20*/  FADD.FTZ R41, R143, R32 ;  /* 0x000000208f297221 */ /* 0x008fe20000010000 */
[----:B------:R-:W-:-:S06]  /*aa30*/  FADD.FTZ R32, R146, R43 ;  /* 0x0000002b92207221 */ /* 0x000fcc0000010000 */
[----:B------:R-:W3:Y:S01]  /*aa40*/  MUFU.EX2 R26, R26 ;  /* 0x0000001a001a7308 */ /* 0x000ee20000000800 */
[----:B------:R-:W-:-:S07]  /*aa50*/  FFMA.FTZ R136, R96, R51, -R29 ;  /* 0x0000003360887223 */ /* 0x000fce000001081d */
[----:B------:R-:W4:Y:S01]  /*aa60*/  MUFU.EX2 R25, R25 ;  /* 0x0000001900197308 */ /* 0x000f220000000800 */
[----:B------:R-:W-:Y:S01]  /*aa70*/  FFMA.FTZ R33, R40, R51, -R29 ;  /* 0x0000003328217223 */ /* 0x000fe2000001081d */
[----:B------:R-:W-:Y:S01]  /*aa80*/  SHF.R.S32.HI R45, RZ, 0x1f, R44 ;  /* 0x0000001fff2d7819 */ /* 0x000fe2000001142c */
[----:B------:R-:W-:-:S05]  /*aa90*/  FADD.FTZ R40, R30, R41 ;  /* 0x000000291e287221 */ /* 0x000fca0000010000 */
[----:B------:R-:W4:Y:S01]  /*aaa0*/  MUFU.EX2 R139, R139 ;  /* 0x0000008b008b7308 */ /* 0x000f220000000800 */
[----:B0-----:R-:W-:Y:S01]  /*aab0*/  FADD.FTZ R43, R21, R32 ;  /* 0x00000020152b7221 */ /* 0x001fe20000010000 */
[----:B------:R-:W-:-:S06]  /*aac0*/  FFMA.FTZ R31, R94, R51, -R29 ;  /* 0x000000335e1f7223 */ /* 0x000fcc000001081d */
[----:B------:R-:W0:Y:S01]  /*aad0*/  MUFU.EX2 R142, R142 ;  /* 0x0000008e008e7308 */ /* 0x000e220000000800 */
[----:B------:R-:W-:Y:S01]  /*aae0*/  LEA.HI R10, R45, R44, RZ, 0x7 ;  /* 0x0000002c2d0a7211 */ /* 0x000fe200078f38ff */
[----:B------:R-:W-:Y:S02]  /*aaf0*/  @!P1 VIADD R0, R0, 0x16840 ;  /* 0x0001684000009836 */ /* 0x000fe40000000000 */
[----:B------:R-:W-:-:S04]  /*ab00*/  FFMA.FTZ R41, R34, R51, -R29 ;  /* 0x0000003322297223 */ /* 0x000fc8000001081d */
[----:B------:R-:W0:Y:S01]  /*ab10*/  MUFU.EX2 R38, R38 ;  /* 0x0000002600267308 */ /* 0x000e220000000800 */
[----:B-1----:R-:W-:Y:S01]  /*ab20*/  FADD.FTZ R45, R137, R40 ;  /* 0x00000028892d7221 */ /* 0x002fe20000010000 */
[----:B------:R-:W-:Y:S01]  /*ab30*/  FFMA.FTZ R135, R50, R51, -R63 ;  /* 0x0000003332877223 */ /* 0x000fe2000001083f */
[----:B--2---:R-:W-:-:S05]  /*ab40*/  FADD.FTZ R34, R140, R43 ;  /* 0x0000002b8c227221 */ /* 0x004fca0000010000 */
[----:B------:R-:W1:Y:S01]  /*ab50*/  MUFU.EX2 R27, R27 ;  /* 0x0000001b001b7308 */ /* 0x000e620000000800 */
[----:B------:R-:W-:Y:S01]  /*ab60*/  FFMA.FTZ R138, R108, R51, -R29 ;  /* 0x000000336c8a7223 */ /* 0x000fe2000001081d */
[----:B---3--:R-:W-:Y:S01]  /*ab70*/  FADD.FTZ R40, R26, R45 ;  /* 0x0000002d1a287221 */ /* 0x008fe20000010000 */
[----:B------:R-:W-:-:S05]  /*ab80*/  @!P1 PRMT R0, RZ, 0x654, R0 ;  /* 0x00000654ff009816 */ /* 0x000fca0000000000 */
[----:B------:R-:W2:Y:S01]  /*ab90*/  MUFU.EX2 R133, R133 ;  /* 0x0000008500857308 */ /* 0x000ea20000000800 */
[----:B----4-:R-:W-:-:S07]  /*aba0*/  FADD.FTZ R45, R25, R34 ;  /* 0x00000022192d7221 */ /* 0x010fce0000010000 */
[----:B------:R-:W3:Y:S01]  /*abb0*/  MUFU.EX2 R136, R136 ;  /* 0x0000008800887308 */ /* 0x000ee20000000800 */
[----:B------:R-:W-:Y:S01]  /*abc0*/  FADD.FTZ R43, R139, R40 ;  /* 0x000000288b2b7221 */ /* 0x000fe20000010000 */
[----:B------:R0:W-:Y:S06]  /*abd0*/  @!P1 SYNCS.ARRIVE.TRANS64.RED.A1T0 RZ, [R0+URZ], RZ ;  /* 0x000000ff00ff99a7 */ /* 0x0001ec000810043f */
[----:B------:R-:W4:Y:S01]  /*abe0*/  MUFU.EX2 R42, R42 ;  /* 0x0000002a002a7308 */ /* 0x000f220000000800 */
[----:B------:R-:W-:Y:S01]  /*abf0*/  FFMA.FTZ R129, R54, R51, -R63 ;  /* 0x0000003336817223 */ /* 0x000fe2000001083f */
[----:B0-----:R-:W-:-:S06]  /*ac00*/  FADD.FTZ R0, R142, R45 ;  /* 0x0000002d8e007221 */ /* 0x001fcc0000010000 */
[----:B------:R-:W0:Y:S01]  /*ac10*/  MUFU.EX2 R31, R31 ;  /* 0x0000001f001f7308 */ /* 0x000e220000000800 */
[----:B------:R-:W-:Y:S01]  /*ac20*/  FFMA.FTZ R132, R92, R51, -R29 ;  /* 0x000000335c847223 */ /* 0x000fe2000001081d */
[----:B------:R-:W-:-:S06]  /*ac30*/  FADD.FTZ R34, R38, R43 ;  /* 0x0000002b26227221 */ /* 0x000fcc0000010000 */
[----:B------:R-:W0:Y:S01]  /*ac40*/  MUFU.EX2 R135, R135 ;  /* 0x0000008700877308 */ /* 0x000e220000000800 */
[----:B-1----:R-:W-:-:S07]  /*ac50*/  FADD.FTZ R45, R27, R0 ;  /* 0x000000001b2d7221 */ /* 0x002fce0000010000 */
[----:B------:R-:W1:Y:S01]  /*ac60*/  MUFU.EX2 R138, R138 ;  /* 0x0000008a008a7308 */ /* 0x000e620000000800 */
[----:B--2---:R-:W-:Y:S01]  /*ac70*/  FADD.FTZ R47, R133, R34 ;  /* 0x00000022852f7221 */ /* 0x004fe20000010000 */
[----:B------:R-:W-:-:S06]  /*ac80*/  FFMA.FTZ R131, R58, R51, -R63 ;  /* 0x000000333a837223 */ /* 0x000fcc000001083f */
[----:B------:R-:W2:Y:S01]  /*ac90*/  MUFU.EX2 R46, R46 ;  /* 0x0000002e002e7308 */ /* 0x000ea20000000800 */
[----:B---3--:R-:W-:Y:S01]  /*aca0*/  FADD.FTZ R40, R136, R45 ;  /* 0x0000002d88287221 */ /* 0x008fe20000010000 */
[----:B------:R-:W-:-:S06]  /*acb0*/  FFMA.FTZ R134, R88, R51, -R29 ;  /* 0x0000003358867223 */ /* 0x000fcc000001081d */
[----:B------:R-:W3:Y:S01]  /*acc0*/  MUFU.EX2 R33, R33 ;  /* 0x0000002100217308 */ /* 0x000ee20000000800 */
[----:B----4-:R-:W-:Y:S01]  /*acd0*/  FADD.FTZ R34, R42, R47 ;  /* 0x0000002f2a227221 */ /* 0x010fe20000010000 */
[----:B------:R-:W-:-:S06]  /*ace0*/  FFMA.FTZ R50, R62, R51, -R63 ;  /* 0x000000333e327223 */ /* 0x000fcc000001083f */
[----:B------:R-:W4:Y:S01]  /*acf0*/  MUFU.EX2 R129, R129 ;  /* 0x0000008100817308 */ /* 0x000f220000000800 */
[----:B0-----:R-:W-:Y:S01]  /*ad00*/  FADD.FTZ R45, R31, R40 ;  /* 0x000000281f2d7221 */ /* 0x001fe20000010000 */
[----:B------:R-:W-:-:S06]  /*ad10*/  FFMA.FTZ R39, R110, R51, -R29 ;  /* 0x000000336e277223 */ /* 0x000fcc000001081d */
[----:B------:R-:W0:Y:S01]  /*ad20*/  MUFU.EX2 R132, R132 ;  /* 0x0000008400847308 */ /* 0x000e220000000800 */
[----:B------:R-:W-:Y:S01]  /*ad30*/  FADD.FTZ R47, R135, R34 ;  /* 0x00000022872f7221 */ /* 0x000fe20000010000 */
[----:B------:R-:W-:-:S06]  /*ad40*/  FFMA.FTZ R125, R70, R51, -R63 ;  /* 0x00000033467d7223 */ /* 0x000fcc000001083f */
[----:B------:R-:W0:Y:S01]  /*ad50*/  MUFU.EX2 R48, R48 ;  /* 0x0000003000307308 */ /* 0x000e220000000800 */
[----:B-1----:R-:W-:Y:S01]  /*ad60*/  FADD.FTZ R40, R138, R45 ;  /* 0x0000002d8a287221 */ /* 0x002fe20000010000 */
[----:B------:R-:W-:-:S06]  /*ad70*/  FFMA.FTZ R24, R112, R51, -R29 ;  /* 0x0000003370187223 */ /* 0x000fcc000001081d */
[----:B------:R-:W1:Y:S01]  /*ad80*/  MUFU.EX2 R37, R37 ;  /* 0x0000002500257308 */ /* 0x000e620000000800 */
[----:B--2---:R-:W-:Y:S01]  /*ad90*/  FADD.FTZ R44, R46, R47 ;  /* 0x0000002f2e2c7221 */ /* 0x004fe20000010000 */
[----:B------:R-:W-:-:S06]  /*ada0*/  FFMA.FTZ R52, R66, R51, -R63 ;  /* 0x0000003342347223 */ /* 0x000fcc000001083f */
[----:B------:R-:W2:Y:S01]  /*adb0*/  MUFU.EX2 R131, R131 ;  /* 0x0000008300837308 */ /* 0x000ea20000000800 */
[----:B---3--:R-:W-:-:S07]  /*adc0*/  FADD.FTZ R45, R33, R40 ;  /* 0x00000028212d7221 */ /* 0x008fce0000010000 */
[----:B------:R-:W3:Y:S01]  /*add0*/  MUFU.EX2 R134, R134 ;  /* 0x0000008600867308 */ /* 0x000ee20000000800 */
[----:B----4-:R-:W-:Y:S01]  /*ade0*/  FADD.FTZ R47, R129, R44 ;  /* 0x0000002c812f7221 */ /* 0x010fe20000010000 */
[----:B------:R-:W-:-:S06]  /*adf0*/  F2FP.F16.F32.PACK_AB R151, R14, R151 ;  /* 0x000000970e97723e */ /* 0x000fcc00000000ff */
[----:B------:R-:W4:Y:S01]  /*ae00*/  MUFU.EX2 R50, R50 ;  /* 0x0000003200327308 */ /* 0x000f220000000800 */
[----:B------:R-:W-:Y:S01]  /*ae10*/  FFMA.FTZ R127, R74, R51, -R63 ;  /* 0x000000334a7f7223 */ /* 0x000fe2000001083f */
[----:B0-----:R-:W-:-:S06]  /*ae20*/  FADD.FTZ R14, R132, R45 ;  /* 0x0000002d840e7221 */ /* 0x001fcc0000010000 */
[----:B------:R-:W0:Y:S01]  /*ae30*/  MUFU.EX2 R39, R39 ;  /* 0x0000002700277308 */ /* 0x000e220000000800 */
[----:B------:R-:W-:Y:S01]  /*ae40*/  FFMA.FTZ R32, R114, R51, -R29 ;  /* 0x0000003372207223 */ /* 0x000fe2000001081d */
[----:B------:R-:W-:-:S06]  /*ae50*/  FADD.FTZ R40, R48, R47 ;  /* 0x0000002f30287221 */ /* 0x000fcc0000010000 */
[----:B------:R-:W0:Y:S01]  /*ae60*/  MUFU.EX2 R125, R125 ;  /* 0x0000007d007d7308 */ /* 0x000e220000000800 */
[----:B------:R-:W-:Y:S01]  /*ae70*/  FFMA.FTZ R54, R78, R51, -R63 ;  /* 0x000000334e367223 */ /* 0x000fe2000001083f */
[----:B-1----:R-:W-:-:S06]  /*ae80*/  FADD.FTZ R45, R37, R14 ;  /* 0x0000000e252d7221 */ /* 0x002fcc0000010000 */
[----:B------:R-:W1:Y:S01]  /*ae90*/  MUFU.EX2 R24, R24 ;  /* 0x0000001800187308 */ /* 0x000e620000000800 */
[----:B------:R-:W-:Y:S01]  /*aea0*/  FFMA.FTZ R43, R116, R51, -R29 ;  /* 0x00000033742b7223 */ /* 0x000fe2000001081d */
[----:B--2---:R-:W-:-:S06]  /*aeb0*/  FADD.FTZ R47, R131, R40 ;  /* 0x00000028832f7221 */ /* 0x004fcc0000010000 */
[----:B------:R-:W2:Y:S01]  /*aec0*/  MUFU.EX2 R52, R52 ;  /* 0x0000003400347308 */ /* 0x000ea20000000800 */
[----:B------:R-:W-:Y:S01]  /*aed0*/  FFMA.FTZ R121, R60, R51, -R63 ;  /* 0x000000333c797223 */ /* 0x000fe2000001083f */
[----:B---3--:R-:W-:-:S06]  /*aee0*/  FADD.FTZ R14, R134, R45 ;  /* 0x0000002d860e7221 */ /* 0x008fcc0000010000 */
[----:B------:R-:W3:Y:S01]  /*aef0*/  MUFU.EX2 R41, R41 ;  /* 0x0000002900297308 */ /* 0x000ee20000000800 */
[----:B------:R-:W-:Y:S01]  /*af00*/  F2FP.F16.F32.PACK_AB R145, R20, R145 ;  /* 0x000000911491723e */ /* 0x000fe200000000ff */
[----:B------:R-:W-:Y:S01]  /*af10*/  FFMA.FTZ R118, R118, R51, -R29 ;  /* 0x0000003376767223 */ /* 0x000fe2000001081d */
[----:B----4-:R-:W-:-:S05]  /*af20*/  FADD.FTZ R20, R50, R47 ;  /* 0x0000002f32147221 */ /* 0x010fca0000010000 */
[----:B------:R-:W4:Y:S01]  /*af30*/  MUFU.EX2 R127, R127 ;  /* 0x0000007f007f7308 */ /* 0x000f220000000800 */
[----:B0-----:R-:W-:-:S07]  /*af40*/  FADD.FTZ R47, R39, R14 ;  /* 0x0000000e272f7221 */ /* 0x001fce0000010000 */
[----:B------:R-:W-:Y:S01]  /*af50*/  MUFU.EX2 R32, R32 ;  /* 0x0000002000207308 */ /* 0x000fe20000000800 */
[-C--:B------:R-:W-:Y:S01]  /*af60*/  FFMA.FTZ R82, R82, R51.reuse, -R63 ;  /* 0x0000003352527223 */ /* 0x080fe2000001083f */
[-CC-:B------:R-:W-:Y:S01]  /*af70*/  FFMA.FTZ R0, R124, R51.reuse, -R29.reuse ;  /* 0x000000337c007223 */ /* 0x180fe2000001081d */
[----:B------:R-:W-:-:S05]  /*af80*/  FFMA.FTZ R120, R120, R51, -R29 ;  /* 0x0000003378787223 */ /* 0x000fca000001081d */
[----:B------:R-:W0:Y:S01]  /*af90*/  MUFU.EX2 R54, R54 ;  /* 0x0000003600367308 */ /* 0x000e220000000800 */
[----:B------:R-:W-:Y:S01]  /*afa0*/  FADD.FTZ R49, R125, R20 ;  /* 0x000000147d317221 */ /* 0x000fe20000010000 */
[----:B------:R-:W-:Y:S01]  /*afb0*/  FFMA.FTZ R123, R86, R51, -R63 ;  /* 0x00000033567b7223 */ /* 0x000fe2000001083f */
[----:B-1----:R-:W-:-:S05]  /*afc0*/  FADD.FTZ R14, R24, R47 ;  /* 0x0000002f180e7221 */ /* 0x002fca0000010000 */
[----:B------:R-:W-:Y:S01]  /*afd0*/  MUFU.EX2 R43, R43 ;  /* 0x0000002b002b7308 */ /* 0x000fe20000000800 */
[-CC-:B------:R-:W-:Y:S01]  /*afe0*/  FFMA.FTZ R122, R122, R51.reuse, -R29.reuse ;  /* 0x000000337a7a7223 */ /* 0x180fe2000001081d */
[-CC-:B------:R-:W-:Y:S01]  /*aff0*/  FFMA.FTZ R34, R126, R51.reuse, -R29.reuse ;  /* 0x000000337e227223 */ /* 0x180fe2000001081d */
[-CC-:B------:R-:W-:Y:S01]  /*b000*/  FFMA.FTZ R128, R128, R51.reuse, -R29.reuse ;  /* 0x0000003380807223 */ /* 0x180fe2000001081d */
[----:B------:R-:W-:-:S04]  /*b010*/  FFMA.FTZ R64, R64, R51, -R29 ;  /* 0x0000003340407223 */ /* 0x000fc8000001081d */
[----:B------:R-:W1:Y:S01]  /*b020*/  MUFU.EX2 R121, R121 ;  /* 0x0000007900797308 */ /* 0x000e620000000800 */
[----:B------:R-:W-:Y:S01]  /*b030*/  FFMA.FTZ R130, R130, R51, -R29 ;  /* 0x0000003382827223 */ /* 0x000fe2000001081d */
[----:B--2---:R-:W-:Y:S01]  /*b040*/  FADD.FTZ R20, R52, R49 ;  /* 0x0000003134147221 */ /* 0x004fe20000010000 */
[----:B---3--:R-:W-:-:S05]  /*b050*/  FADD.FTZ R47, R41, R14 ;  /* 0x0000000e292f7221 */ /* 0x008fca0000010000 */
[----:B------:R-:W-:Y:S01]  /*b060*/  MUFU.EX2 R124, R118 ;  /* 0x00000076007c7308 */ /* 0x000fe20000000800 */
[----:B----4-:R-:W-:-:S07]  /*b070*/  FADD.FTZ R49, R127, R20 ;  /* 0x000000147f317221 */ /* 0x010fce0000010000 */
[----:B------:R-:W2:Y:S08]  /*b080*/  MUFU.EX2 R56, R82 ;  /* 0x0000005200387308 */ /* 0x000eb00000000800 */
[----:B------:R-:W3:Y:S01]  /*b090*/  MUFU.EX2 R29, R120 ;  /* 0x00000078001d7308 */ /* 0x000ee20000000800 */
[----:B0-----:R-:W-:-:S07]  /*b0a0*/  FADD.FTZ R14, R54, R49 ;  /* 0x00000031360e7221 */ /* 0x001fce0000010000 */
[----:B------:R-:W0:Y:S08]  /*b0b0*/  MUFU.EX2 R123, R123 ;  /* 0x0000007b007b7308 */ /* 0x000e300000000800 */
[----:B------:R-:W4:Y:S08]  /*b0c0*/  MUFU.EX2 R126, R122 ;  /* 0x0000007a007e7308 */ /* 0x000f300000000800 */
[----:B------:R2:W4:Y:S01]  /*b0d0*/  MUFU.EX2 R45, R0 ;  /* 0x00000000002d7308 */ /* 0x0005220000000800 */
[----:B-1----:R-:W-:Y:S01]  /*b0e0*/  FADD.FTZ R55, R121, R14 ;  /* 0x0000000e79377221 */ /* 0x002fe20000010000 */
[----:B------:R-:W-:Y:S01]  /*b0f0*/  SHF.R.S32.HI R10, RZ, 0x7, R10 ;  /* 0x00000007ff0a7819 */ /* 0x000fe2000001140a */
[----:B--2---:R-:W-:-:S05]  /*b100*/  FADD.FTZ R0, R32, R47 ;  /* 0x0000002f20007221 */ /* 0x004fca0000010000 */
[----:B------:R-:W1:Y:S01]  /*b110*/  MUFU.EX2 R34, R34 ;  /* 0x0000002200227308 */ /* 0x000e620000000800 */
[----:B------:R-:W-:Y:S01]  /*b120*/  FADD.FTZ R49, R43, R0 ;  /* 0x000000002b317221 */ /* 0x000fe20000010000 */
[----:B------:R-:W-:-:S03]  /*b130*/  FADD.FTZ R14, R56, R55 ;  /* 0x00000037380e7221 */ /* 0x000fc60000010000 */
[----:B------:R-:W-:-:S03]  /*b140*/  FADD.FTZ R0, R124, R49 ;  /* 0x000000317c007221 */ /* 0x000fc60000010000 */
[----:B------:R-:W2:Y:S01]  /*b150*/  MUFU.EX2 R47, R128 ;  /* 0x00000080002f7308 */ /* 0x000ea20000000800 */
[----:B------:R-:W-:Y:S01]  /*b160*/  VIMNMX R57, RZ, R10, !PT ;  /* 0x0000000aff397248 */ /* 0x000fe20007fe0100 */
[----:B------:R-:W-:Y:S01]  /*b170*/  FFMA.FTZ R58, R90, R51, -R63 ;  /* 0x000000335a3a7223 */ /* 0x000fe2000001083f */
[----:B---3--:R-:W-:Y:S01]  /*b180*/  FADD.FTZ R49, R29, R0 ;  /* 0x000000001d317221 */ /* 0x008fe20000010000 */
[----:B0-----:R-:W-:Y:S01]  /*b190*/  FADD.FTZ R55, R123, R14 ;  /* 0x0000000e7b377221 */ /* 0x001fe20000010000 */
[----:B------:R-:W-:Y:S01]  /*b1a0*/  VIADD R152, R152, 0xfffffffe ;  /* 0xfffffffe98987836 */ /* 0x000fe20000000000 */
[----:B------:R0:W-:Y:S01]  /*b1b0*/  STL [R1+0xc], R57 ;  /* 0x00000c3901007387 */ /* 0x0001e20000100800 */
[----:B----4-:R-:W-:Y:S01]  /*b1c0*/  FADD.FTZ R14, R126, R49 ;  /* 0x000000317e0e7221 */ /* 0x010fe20000010000 */
[----:B------:R-:W3:Y:S01]  /*b1d0*/  MUFU.EX2 R64, R64 ;  /* 0x0000004000407308 */ /* 0x000ee20000000800 */
[----:B------:R-:W-:Y:S02]  /*b1e0*/  F2FP.F16.F32.PACK_AB R150, R11, R150 ;  /* 0x000000960b96723e */ /* 0x000fe400000000ff */
[----:B------:R-:W-:Y:S01]  /*b1f0*/  F2FP.F16.F32.PACK_AB R148, R3, R148 ;  /* 0x000000940394723e */ /* 0x000fe200000000ff */
[----:B------:R-:W-:Y:S01]  /*b200*/  FADD.FTZ R3, R45, R14 ;  /* 0x0000000e2d037221 */ /* 0x000fe20000010000 */
[----:B------:R-:W-:-:S03]  /*b210*/  ISETP.GE.AND P2, PT, R152, R57, PT ;  /* 0x000000399800720c */ /* 0x000fc60003f46270 */
[----:B------:R-:W4:Y:S01]  /*b220*/  MUFU.EX2 R58, R58 ;  /* 0x0000003a003a7308 */ /* 0x000f220000000800 */
[----:B-1----:R-:W-:-:S07]  /*b230*/  FADD.FTZ R14, R34, R3 ;  /* 0x00000003220e7221 */ /* 0x002fce0000010000 */
[----:B------:R-:W1:Y:S01]  /*b240*/  MUFU.EX2 R11, R130 ;  /* 0x00000082000b7308 */ /* 0x000e620000000800 */
[----:B--2---:R-:W-:Y:S01]  /*b250*/  FADD.FTZ R3, R47, R14 ;  /* 0x0000000e2f037221 */ /* 0x004fe20000010000 */
[----:B------:R-:W-:-:S03]  /*b260*/  MOV R119, RZ ;  /* 0x000000ff00777202 */ /* 0x000fc60000000f00 */
[----:B---3--:R-:W-:Y:S01]  /*b270*/  FADD.FTZ R14, R64, R3 ;  /* 0x00000003400e7221 */ /* 0x008fe20000010000 */
[----:B------:R-:W-:Y:S01]  /*b280*/  F2FP.F16.F32.PACK_AB R149, R68, R149 ;  /* 0x000000954495723e */ /* 0x000fe200000000ff */
[----:B------:R-:W-:Y:S01]  /*b290*/  IMAD.MOV.U32 R118, RZ, RZ, R119 ;  /* 0x000000ffff767224 */ /* 0x000fe200078e0077 */
[----:B------:R-:W-:Y:S01]  /*b2a0*/  F2FP.F16.F32.PACK_AB R147, R28, R147 ;  /* 0x000000931c93723e */ /* 0x000fe200000000ff */
[----:B----4-:R-:W-:Y:S01]  /*b2b0*/  FADD.FTZ R0, R58, R55 ;  /* 0x000000373a007221 */ /* 0x010fe20000010000 */
        /* <DEDUP_REMOVED lines=45> */
[----:B------:R-:W-:Y:S01]  /*b590*/  IMAD.MOV.U32 R89, RZ, RZ, R119 ;  /* 0x000000ffff597224 */ /* 0x000fe200078e0077 */
[----:B------:R-:W-:-:S02]  /*b5a0*/  F2FP.F16.F32.PACK_AB R126, R45, R126 ;  /* 0x0000007e2d7e723e */ /* 0x000fc400000000ff */
[----:B------:R-:W-:Y:S02]  /*b5b0*/  F2FP.F16.F32.PACK_AB R120, R47, R34 ;  /* 0x000000222f78723e */ /* 0x000fe400000000ff */
[----:B------:R-:W-:Y:S02]  /*b5c0*/  F2FP.F16.F32.PACK_AB R122, R11, R64 ;  /* 0x000000400b7a723e */ /* 0x000fe400000000ff */
[-C--:B------:R-:W-:Y:S02]  /*b5d0*/  MOV R116, R119.reuse ;  /* 0x0000007700747202 */ /* 0x080fe40000000f00 */
[-C--:B------:R-:W-:Y:S02]  /*b5e0*/  MOV R112, R119.reuse ;  /* 0x0000007700707202 */ /* 0x080fe40000000f00 */
[-C--:B------:R-:W-:Y:S02]  /*b5f0*/  MOV R108, R119.reuse ;  /* 0x00000077006c7202 */ /* 0x080fe40000000f00 */
[----:B------:R-:W-:-:S02]  /*b600*/  MOV R104, R119 ;  /* 0x0000007700687202 */ /* 0x000fc40000000f00 */
[-C--:B------:R-:W-:Y:S02]  /*b610*/  MOV R100, R119.reuse ;  /* 0x0000007700647202 */ /* 0x080fe40000000f00 */
[-C--:B------:R-:W-:Y:S02]  /*b620*/  MOV R96, R119.reuse ;  /* 0x0000007700607202 */ /* 0x080fe40000000f00 */
[-C--:B------:R-:W-:Y:S02]  /*b630*/  MOV R92, R119.reuse ;  /* 0x00000077005c7202 */ /* 0x080fe40000000f00 */
[----:B------:R-:W-:Y:S01]  /*b640*/  MOV R88, R119 ;  /* 0x0000007700587202 */ /* 0x000fe20000000f00 */
[----:B0-----:R-:W-:Y:S06]  /*b650*/  @!P2 BRA `(.L_x_12478) ;  /* 0x000000300048a947 */ /* 0x001fec0003800000 */
[----:B------:R-:W-:Y:S01]  /*b660*/  IMAD.MOV.U32 R154, RZ, RZ, R35 ;  /* 0x000000ffff9a7224 */ /* 0x000fe200078e0023 */
        /* <DEDUP_REMOVED lines=18> */
[----:B------:R-:W-:-:S07]  /*b790*/  CS2R R88, SRZ ;  /* 0x0000000000587805 */ /* 0x000fce000001ff00 */
.L_x_12488:
        /* <DEDUP_REMOVED lines=10> */
.L_x_12480:
[----:B------:R-:W-:Y:S01]  /*b840*/  IMAD R11, R18, 0x8, R2 ;  /* 0x00000008120b7824 */ /* 0x000fe200078e0202 */
[----:B------:R-:W-:-:S04]  /*b850*/  SHF.L.U32 R14, R23, 0x1f, RZ ;  /* 0x0000001f170e7819 */ /* 0x000fc800000006ff */
[----:B------:R0:W1:Y:S01]  /*b860*/  SYNCS.PHASECHK.TRANS64.TRYWAIT P3, [R11+URZ+0x16830], R14 ;  /* 0x0168300e0b0075a7 */ /* 0x000062000806017f */
[----:B------:R-:W-:Y:S05]  /*b870*/  @!P0 BRA `(.L_x_12481) ;  /* 0x0000000000048947 */ /* 0x000fea0003800000 */
[----:B------:R-:W-:Y:S01]  /*b880*/  BPT.TRAP 0x1 ;  /* 0x000000040000795c */ /* 0x000fe20000300000 */
.L_x_12481:
[----:B------:R-:W-:Y:S04]  /*b890*/  BSSY B0, `(.L_x_12479) ;  /* 0x0000004000007945 */ /* 0x000fe80003800000 */
[----:B-1----:R-:W-:Y:S05]  /*b8a0*/  @P3 BRA `(.L_x_12482) ;  /* 0x0000000000083947 */ /* 0x002fea0003800000 */
[----:B------:R-:W1:Y:S02]  /*b8b0*/  SYNCS.PHASECHK.TRANS64.TRYWAIT P3, [R11+URZ+0x16830], R14 ;  /* 0x0168300e0b0075a7 */ /* 0x000e64000806017f */
[----:B-1----:R-:W-:Y:S05]  /*b8c0*/  @!P3 BRA `(.L_x_12483) ;  /* 0x000000d000e8b947 */ /* 0x002fea0003800000 */
.L_x_12482:
[----:B------:R-:W-:Y:S05]  /*b8d0*/  BSYNC B0 ;  /* 0x0000000000007941 */ /* 0x000fea0003800000 */
.L_x_12479:
[----:B01----:R-:W2:Y:S01]  /*b8e0*/  LDL R14, [R1+0x4] ;  /* 0x00000400010e7983 */ /* 0x003ea20000100800 */
[----:B------:R-:W0:Y:S01]  /*b8f0*/  S2R R11, SR_TID.X ;  /* 0x00000000000b7919 */ /* 0x000e220000002100 */
[----:B------:R-:W-:Y:S05]  /*b900*/  WARPSYNC.ALL ;  /* 0x0000000000007948 */ /* 0x000fea0003800000 */
[----:B------:R-:W-:Y:S01]  /*b910*/  IMAD.MOV.U32 R27, RZ, RZ, 0x40000040 ;  /* 0x40000040ff1b7424 */ /* 0x000fe200078e00ff */
[----:B0-----:R-:W-:-:S04]  /*b920*/  SHF.R.U32.HI R11, RZ, 0x7, R11 ;  /* 0x00000007ff0b7819 */ /* 0x001fc8000001160b */
[----:B------:R-:W-:Y:S01]  /*b930*/  IADD3 R11, R11, 0x8, RZ ;  /* 0x000000080b0b7810 */ /* 0x000fe20007ffe0ff */
[----:B------:R-:W-:Y:S01]  /*b940*/  IMAD.MOV.U32 R25, RZ, RZ, 0x40000040 ;  /* 0x40000040ff197424 */ /* 0x000fe200078e00ff */
[----:B------:R-:W-:Y:S02]  /*b950*/  R2UR UR4, R4 ;  /* 0x00000000040472ca */ /* 0x000fe400000e0000 */
[----:B------:R-:W-:Y:S02]  /*b960*/  R2UR UR5, R5 ;  /* 0x00000000050572ca */ /* 0x000fe400000e0000 */
[----:B------:R-:W-:Y:S02]  /*b970*/  R2UR UR7, R27 ;  /* 0x000000001b0772ca */ /* 0x000fe400000e0000 */
[----:B------:R-:W-:Y:S02]  /*b980*/  R2UR UR11, R25 ;  /* 0x00000000190b72ca */ /* 0x000fe400000e0000 */
[----:B------:R-:W-:-:S02]  /*b990*/  R2UR UR19, R27 ;  /* 0x000000001b1372ca */ /* 0x000fc400000e0000 */
[----:B------:R-:W-:Y:S02]  /*b9a0*/  R2UR UR8, R12 ;  /* 0x000000000c0872ca */ /* 0x000fe400000e0000 */
[----:B------:R-:W-:Y:S01]  /*b9b0*/  R2UR UR9, R13 ;  /* 0x000000000d0972ca */ /* 0x000fe200000e0000 */
[----:B------:R0:W-:Y:S01]  /*b9c0*/  BAR.SYNC.DEFER_BLOCKING R11, 0x100 ;  /* 0x0004000b0000751d */ /* 0x0001e20000010000 */
[----:B------:R-:W-:Y:S01]  /*b9d0*/  IMAD.MOV.U32 R15, RZ, RZ, 0x40000040 ;  /* 0x40000040ff0f7424 */ /* 0x000fe200078e00ff */
[----:B------:R-:W-:Y:S02]  /*b9e0*/  R2UR UR12, R8 ;  /* 0x00000000080c72ca */ /* 0x000fe400000e0000 */
[----:B------:R-:W-:Y:S02]  /*b9f0*/  R2UR UR13, R9 ;  /* 0x00000000090d72ca */ /* 0x000fe400000e0000 */
[----:B------:R-:W-:Y:S01]  /*ba00*/  R2UR UR15, R15 ;  /* 0x000000000f0f72ca */ /* 0x000fe200000e0000 */
[----:B--2---:R-:W-:-:S04]  /*ba10*/  IMAD R26, R18, 0x400, R14 ;  /* 0x00000400121a7824 */ /* 0x004fc800078e020e */
[C---:B------:R-:W-:Y:S01]  /*ba20*/  VIADD R24, R26.reuse, 0x2 ;  /* 0x000000021a187836 */ /* 0x040fe20000000000 */
[C---:B------:R-:W-:Y:S01]  /*ba30*/  R2UR UR6, R26.reuse ;  /* 0x000000001a0672ca */ /* 0x040fe200000e0000 */
[C---:B------:R-:W-:Y:S01]  /*ba40*/  VIADD R14, R26.reuse, 0x4 ;  /* 0x000000041a0e7836 */ /* 0x040fe20000000000 */
[----:B------:R-:W-:Y:S02]  /*ba50*/  IADD3 R26, R26, 0x6, RZ ;  /* 0x000000061a1a7810 */ /* 0x000fe40007ffe0ff */
[----:B------:R-:W-:Y:S02]  /*ba60*/  R2UR UR10, R24 ;  /* 0x00000000180a72ca */ /* 0x000fe400000e0000 */
[----:B------:R-:W-:Y:S02]  /*ba70*/  R2UR UR18, R26 ;  /* 0x000000001a1272ca */ /* 0x000fe400000e0000 */
        /* <DEDUP_REMOVED lines=18> */
.L_x_12485:
[----:B------:R-:W-:Y:S01]  /*bba0*/  SHF.L.U32 R10, R10, 0x1f, RZ ;  /* 0x0000001f0a0a7819 */ /* 0x000fe200000006ff */
[----:B------:R-:W-:-:S04]  /*bbb0*/  IMAD R11, R20, 0x8, R2 ;  /* 0x00000008140b7824 */ /* 0x000fc800078e0202 */
[----:B------:R0:W1:Y:S01]  /*bbc0*/  SYNCS.PHASECHK.TRANS64.TRYWAIT P2, [R11+URZ+0x16850], R10 ;  /* 0x0168500a0b0075a7 */ /* 0x000062000804017f */
[----:B------:R-:W-:Y:S05]  /*bbd0*/  @!P0 BRA `(.L_x_12486) ;  /* 0x0000000000048947 */ /* 0x000fea0003800000 */
[----:B------:R-:W-:Y:S01]  /*bbe0*/  BPT.TRAP 0x1 ;  /* 0x000000040000795c */ /* 0x000fe20000300000 */
.L_x_12486:
[----:B-1----:R-:W-:Y:S05]  /*bbf0*/  @P2 BRA `(.L_x_12484) ;  /* 0x0000000000082947 */ /* 0x002fea0003800000 */
[----:B------:R-:W1:Y:S02]  /*bc00*/  SYNCS.PHASECHK.TRANS64.TRYWAIT P2, [R11+URZ+0x16850], R10 ;  /* 0x0168500a0b0075a7 */ /* 0x000e64000804017f */
[----:B-1----:R-:W-:Y:S05]  /*bc10*/  @!P2 BRA `(.L_x_12487) ;  /* 0x000000d00028a947 */ /* 0x002fea0003800000 */
.L_x_12484:
[----:B01----:R-:W-:Y:S01]  /*bc20*/  IADD3 R10, R2, 0x400, RZ ;  /* 0x00000400020a7810 */ /* 0x003fe20007ffe0ff */
[----:B------:R-:W-:Y:S01]  /*bc30*/  IMAD.MOV.U32 R11, RZ, RZ, 0x40000040 ;  /* 0x40000040ff0b7424 */ /* 0x000fe200078e00ff */
[----:B------:R-:W-:Y:S05]  /*bc40*/  WARPSYNC.ALL ;  /* 0x0000000000007948 */ /* 0x000fea0003800000 */
[----:B------:R-:W-:Y:S01]  /*bc50*/  SHF.R.U32.HI R10, RZ, 0x4, R10 ;  /* 0x00000004ff0a7819 */ /* 0x000fe2000001160a */
[----:B------:R-:W-:Y:S01]  /*bc60*/  WARPGROUP.ARRIVE ;  /* 0x00000000000079c5 */ /* 0x000fe20000000000 */
[----:B------:R-:W-:Y:S01]  /*bc70*/  R2UR UR7, R11 ;  /* 0x000000000b0772ca */ /* 0x000fe200000e0000 */
[----:B------:R-:W-:Y:S01]  /*bc80*/  ULDC UR4, c[0x0][0x9d8] ;  /* 0x0002760000047ab9 */ /* 0x000fe20000000800 */
[----:B------:R-:W-:Y:S01]  /*bc90*/  LOP3.LUT R10, R10, 0x3fff, RZ, 0xc0, !PT ;  /* 0x00003fff0a0a7812 */ /* 0x000fe200078ec0ff */
[----:B------:R-:W-:-:S04]  /*bca0*/  ULDC UR5, c[0x0][0x988] ;  /* 0x0002620000057ab9 */ /* 0x000fc80000000800 */
[----:B------:R-:W-:-:S05]  /*bcb0*/  IMAD R10, R20, 0x400, R10 ;  /* 0x00000400140a7824 */ /* 0x000fca00078e020a */
[----:B------:R-:W-:-:S13]  /*bcc0*/  R2UR UR6, R10 ;  /* 0x000000000a0672ca */ /* 0x000fda00000e0000 */
[----:B------:R-:W-:Y:S03]  /*bcd0*/  HGMMA.64x64x16.F32 R88, R148, gdesc[UR4].tnspB, R88, gsb0 ;  /* 0x40e0000494587df0 */ /* 0x000fe60008000858 */
[----:B------:R-:W-:Y:S02]  /*bce0*/  WARPGROUP.DEPBAR.LE gsb0, 0x0 ;  /* 0x00008000000079c5 */ /* 0x000fe40000010000 */
[----:B------:R-:W2:Y:S04]  /*bcf0*/  LDL R148, [R1+0x10] ;  /* 0x0000100001947983 */ /* 0x000ea80000100800 */
[----:B------:R-:W2:Y:S04]  /*bd00*/  LDL R149, [R1+0x8] ;  /* 0x0000080001957983 */ /* 0x000ea80000100800 */
[----:B------:R-:W3:Y:S04]  /*bd10*/  LDL R150, [R1+0x20] ;  /* 0x0000200001967983 */ /* 0x000ee80000100800 */
[----:B------:R-:W4:Y:S01]  /*bd20*/  LDL R151, [R1+0x24] ;  /* 0x0000240001977983 */ /* 0x000f220000100800 */
[----:B------:R-:W-:Y:S01]  /*bd30*/  VIADD R14, R10, 0x80 ;  /* 0x000000800a0e7836 */ /* 0x000fe20000000000 */
[----:B------:R-:W-:Y:S01]  /*bd40*/  MOV R15, 0x40000040 ;  /* 0x40000040000f7802 */ /* 0x000fe20000000f00 */
[----:B------:R-:W-:Y:S01]  /*bd50*/  WARPGROUP.ARRIVE ;  /* 0x00000000000079c5 */ /* 0x000fe20000000000 */
[----:B------:R-:W-:Y:S01]  /*bd60*/  FMUL.FTZ R11, R24, UR4 ;  /* 0x00000004180b7c20 */ /* 0x000fe20008410000 */
[----:B------:R-:W-:Y:S01]  /*bd70*/  FMUL.FTZ R24, R27, UR4 ;  /* 0x000000041b187c20 */ /* 0x000fe20008410000 */
[----:B------:R-:W-:Y:S01]  /*bd80*/  R2UR UR6, R14 ;  /* 0x000000000e0672ca */ /* 0x000fe200000e0000 */
[----:B------:R-:W-:Y:S01]  /*bd90*/  VIADD R14, R10, 0x100 ;  /* 0x000001000a0e7836 */ /* 0x000fe20000000000 */
[----:B------:R-:W-:Y:S01]  /*bda0*/  R2UR UR7, R15 ;  /* 0x000000000f0772ca */ /* 0x000fe200000e0000 */
[----:B------:R-:W-:Y:S01]  /*bdb0*/  IMAD.MOV.U32 R15, RZ, RZ, 0x40000040 ;  /* 0x40000040ff0f7424 */ /* 0x000fe200078e00ff */
        /* <DEDUP_REMOVED lines=15> */
[----:B------:R-:W-:Y:S01]  /*beb0*/  FMUL.FTZ R61, R61, UR4 ;  /* 0x000000043d3d7c20 */ /* 0x000fe20008410000 */
[----:B------:R-:W-:Y:S01]  /*bec0*/  MOV R15, 0x40000040 ;  /* 0x40000040000f7802 */ /* 0x000fe20000000f00 */
        /* <DEDUP_REMOVED lines=14> */
[----:B------:R-:W-:-:S02]  /*bfb0*/  FMUL.FTZ R75, R75, UR4 ;  /* 0x000000044b4b7c20 */ /* 0x000fc40008410000 */
        /* <DEDUP_REMOVED lines=10> */
[----:B------:R-:W-:Y:S01]  /*c060*/  HGMMA.64x64x16.F32 R88, R140, gdesc[UR4].tnspB, R88, gsb0 ;  /* 0x40e000048c587df0 */ /* 0x000fe20008000858 */
[----:B------:R-:W-:Y:S01]  /*c070*/  R2UR UR6, R14 ;  /* 0x000000000e0672ca */ /* 0x000fe200000e0000 */
[----:B------:R-:W-:Y:S01]  /*c080*/  FMUL.FTZ R14, R26, UR4 ;  /* 0x000000041a0e7c20 */ /* 0x000fe20008410000 */
        /* <DEDUP_REMOVED lines=12> */
[----:B------:R-:W-:-:S02]  /*c150*/  IMAD.MOV.U32 R54, RZ, RZ, -0x80 ;  /* 0xffffff80ff367424 */ /* 0x000fc400078e00ff */
[----:B------:R-:W-:Y:S01]  /*c160*/  FMUL.FTZ R15, R25, UR4 ;  /* 0x00000004190f7c20 */ /* 0x000fe20008410000 */
[----:B------:R-:W-:Y:S01]  /*c170*/  FMUL.FTZ R25, R30, UR4 ;  /* 0x000000041e197c20 */ /* 0x000fe20008410000 */
[----:B------:R-:W-:Y:S01]  /*c180*/  FMUL.FTZ R30, R34, UR4 ;  /* 0x00000004221e7c20 */ /* 0x000fe20008410000 */
[----:B------:R-:W-:Y:S02]  /*c190*/  IMAD R54, R152, R54, 0x1 ;  /* 0x0000000198367424 */ /* 0x000fe400078e0236 */
[----:B------:R-:W-:Y:S01]  /*c1a0*/  FMUL.FTZ R34, R36, UR4 ;  /* 0x0000000424227c20 */ /* 0x000fe20008410000 */
[----:B------:R-:W-:Y:S01]  /*c1b0*/  FMUL.FTZ R36, R37, UR4 ;  /* 0x0000000425247c20 */ /* 0x000fe20008410000 */
[----:B------:R-:W-:Y:S01]  /*c1c0*/  FMUL.FTZ R37, R40, UR4 ;  /* 0x0000000428257c20 */ /* 0x000fe20008410000 */
[----:B------:R-:W-:Y:S01]  /*c1d0*/  FMUL.FTZ R40, R41, UR4 ;  /* 0x0000000429287c20 */ /* 0x000fe20008410000 */
[----:B------:R-:W-:Y:S02]  /*c1e0*/  IMAD R54, R153, 0xc0, R54 ;  /* 0x000000c099367824 */ /* 0x000fe400078e0236 */
[----:B------:R-:W-:Y:S01]  /*c1f0*/  FMUL.FTZ R41, R46, UR4 ;  /* 0x000000042e297c20 */ /* 0x000fe20008410000 */
[----:B------:R-:W-:Y:S01]  /*c200*/  FMUL.FTZ R46, R50, UR4 ;  /* 0x00000004322e7c20 */ /* 0x000fe20008410000 */
[----:B------:R-:W-:Y:S01]  /*c210*/  FMUL.FTZ R50, R52, UR4 ;  /* 0x0000000434327c20 */ /* 0x000fe20008410000 */
[----:B------:R-:W-:Y:S01]  /*c220*/  FMUL.FTZ R52, R55, UR4 ;  /* 0x0000000437347c20 */ /* 0x000fe20008410000 */
[----:B------:R-:W1:Y:S08]  /*c230*/  MUFU.TANH R15, R15 ;  /* 0x0000000f000f7308 */ /* 0x000e700000002400 */
[----:B------:R-:W5:Y:S08]  /*c240*/  MUFU.TANH R26, R26 ;  /* 0x0000001a001a7308 */ /* 0x000f700000002400 */
        /* <DEDUP_REMOVED lines=8> */
[----:B------:R-:W-:Y:S07]  /*c2d0*/  HGMMA.64x64x16.F32 R88, R136, gdesc[UR4].tnspB, R88, gsb0 ;  /* 0x40e0000488587df0 */ /* 0x000fee0008000858 */
        /* <DEDUP_REMOVED lines=8> */
[----:B------:R-:W-:Y:S01]  /*c360*/  MUFU.TANH R30, R30 ;  /* 0x0000001e001e7308 */ /* 0x000fe20000002400 */
[----:B------:R-:W-:-:S02]  /*c370*/  WARPGROUP.DEPBAR.LE gsb0, 0x0 ;  /* 0x00008000000079c5 */ /* 0x000fc40000010000 */
[----:B------:R-:W-:Y:S01]  /*c380*/  FMUL.FTZ R136, R65, UR4 ;  /* 0x0000000441887c20 */ /* 0x000fe20008410000 */
[----:B------:R-:W-:Y:S01]  /*c390*/  FMUL.FTZ R137, R72, UR4 ;  /* 0x0000000448897c20 */ /* 0x000fe20008410000 */
[----:B------:R-:W-:Y:S01]  /*c3a0*/  FMUL.FTZ R138, R73, UR4 ;  /* 0x00000004498a7c20 */ /* 0x000fe20008410000 */
[----:B------:R-:W-:Y:S02]  /*c3b0*/  FMUL.FTZ R139, R80, UR4 ;  /* 0x00000004508b7c20 */ /* 0x000fe40008410000 */
[----:B------:R-:W-:Y:S01]  /*c3c0*/  MUFU.TANH R33, R33 ;  /* 0x0000002100217308 */ /* 0x000fe20000002400 */
[----:B------:R-:W-:-:S07]  /*c3d0*/  WARPGROUP.ARRIVE ;  /* 0x00000000000079c5 */ /* 0x000fce0000000000 */
[----:B------:R-:W-:Y:S01]  /*c3e0*/  MUFU.TANH R136, R136 ;  /* 0x0000008800887308 */ /* 0x000fe20000002400 */
[----:B--2---:R-:W-:-:S07]  /*c3f0*/  IADD3 R55, -R149, R54, R148 ;  /* 0x0000003695377210 */ /* 0x004fce0007ffe194 */
[----:B------:R-:W-:Y:S01]  /*c400*/  MUFU.TANH R137, R137 ;  /* 0x0000008900897308 */ /* 0x000fe20000002400 */
[----:B---3--:R-:W-:-:S04]  /*c410*/  IMAD R55, R150, -0x2, R55 ;  /* 0xfffffffe96377824 */ /* 0x008fc800078e0237 */
[----:B----4-:R-:W-:-:S03]  /*c420*/  IMAD.IADD R55, R151, 0x1, R55 ;  /* 0x0000000197377824 */ /* 0x010fc600078e0237 */
[----:B------:R2:W-:Y:S02]  /*c430*/  MUFU.TANH R54, R58 ;  /* 0x0000003a00367308 */ /* 0x0005e40000002400 */
[C---:B------:R-:W-:Y:S02]  /*c440*/  ISETP.GT.AND P2, PT, R55.reuse, RZ, PT ;  /* 0x000000ff3700720c */ /* 0x040fe40003f44270 */
[----:B------:R-:W-:Y:S02]  /*c450*/  ISETP.GT.AND P3, PT, R55, 0x1, PT ;  /* 0x000000013700780c */ /* 0x000fe40003f64270 */
[----:B0-----:R-:W-:Y:S01]  /*c460*/  FSEL R11, R11, -INF , P2 ;  /* 0xff8000000b0b7808 */ /* 0x001fe20001000000 */
[----:B--2---:R-:W-:Y:S01]  /*c470*/  FMUL.FTZ R58, R60, UR4 ;  /* 0x000000043c3a7c20 */ /* 0x004fe20008410000 */
[----:B------:R-:W-:Y:S01]  /*c480*/  ISETP.GT.AND P2, PT, R55, 0x8, PT ;  /* 0x000000083700780c */ /* 0x000fe20003f44270 */
[----:B------:R-:W-:Y:S01]  /*c490*/  MUFU.TANH R138, R138 ;  /* 0x0000008a008a7308 */ /* 0x000fe20000002400 */
[----:B-1----:R-:W-:-:S02]  /*c4a0*/  FSEL R15, R15, -INF , P3 ;  /* 0xff8000000f0f7808 */ /* 0x002fc40001800000 */
[----:B------:R-:W-:Y:S02]  /*c4b0*/  FMNMX.FTZ R59, R11, R21, !PT ;  /* 0x000000150b3b7209 */ /* 0x000fe40007810000 */
[----:B------:R-:W-:Y:S02]  /*c4c0*/  ISETP.GT.AND P3, PT, R55, 0x9, PT ;  /* 0x000000093700780c */ /* 0x000fe40003f64270 */
[----:B-----5:R-:W-:Y:S01]  /*c4d0*/  FSEL R26, R26, -INF , P2 ;  /* 0xff8000001a1a7808 */ /* 0x020fe20001000000 */
[----:B------:R-:W0:Y:S01]  /*c4e0*/  MUFU.TANH R58, R58 ;  /* 0x0000003a003a7308 */ /* 0x000e220000002400 */
[----:B------:R-:W-:Y:S02]  /*c4f0*/  FMNMX.FTZ R60, R15, R59, !PT ;  /* 0x0000003b0f3c7209 */ /* 0x000fe40007810000 */
[----:B------:R-:W-:Y:S02]  /*c500*/  ISETP.GT.AND P2, PT, R55, 0x10, PT ;  /* 0x000000103700780c */ /* 0x000fe40003f44270 */
[----:B------:R-:W-:-:S02]  /*c510*/  FSEL R28, R28, -INF , P3 ;  /* 0xff8000001c1c7808 */ /* 0x000fc40001800000 */
[----:B------:R-:W-:Y:S01]  /*c520*/  FMNMX.FTZ R60, R26, R60, !PT ;  /* 0x0000003c1a3c7209 */ /* 0x000fe20007810000 */
[----:B------:R1:W2:Y:S01]  /*c530*/  MUFU.TANH R59, R61 ;  /* 0x0000003d003b7308 */ /* 0x0002a20000002400 */
[----:B------:R-:W-:Y:S02]  /*c540*/  ISETP.GT.AND P3, PT, R55, 0x11, PT ;  /* 0x000000113700780c */ /* 0x000fe40003f64270 */
[----:B------:R-:W-:Y:S02]  /*c550*/  FSEL R29, R29, -INF , P2 ;  /* 0xff8000001d1d7808 */ /* 0x000fe40001000000 */
[----:B------:R-:W-:Y:S02]  /*c560*/  FMNMX.FTZ R60, R28, R60, !PT ;  /* 0x0000003c1c3c7209 */ /* 0x000fe40007810000 */
[----:B------:R-:W-:Y:S01]  /*c570*/  ISETP.GT.AND P2, PT, R55, 0x18, PT ;  /* 0x000000183700780c */ /* 0x000fe20003f44270 */
[----:B------:R-:W-:Y:S01]  /*c580*/  MUFU.TANH R139, R139 ;  /* 0x0000008b008b7308 */ /* 0x000fe20000002400 */
[----:B------:R-:W-:Y:S01]  /*c590*/  FSEL R32, R32, -INF , P3 ;  /* 0xff80000020207808 */ /* 0x000fe20001800000 */
[----:B-1----:R-:W-:Y:S01]  /*c5a0*/  FMUL.FTZ R61, R64, UR4 ;  /* 0x00000004403d7c20 */ /* 0x002fe20008410000 */
[----:B------:R-:W-:-:S02]  /*c5b0*/  FMNMX.FTZ R60, R29, R60, !PT ;  /* 0x0000003c1d3c7209 */ /* 0x000fc40007810000 */
[C---:B------:R-:W-:Y:S02]  /*c5c0*/  ISETP.GT.AND P3, PT, R55.reuse, 0x19, PT ;  /* 0x000000193700780c */ /* 0x040fe40003f64270 */
[----:B------:R-:W-:Y:S01]  /*c5d0*/  FSEL R34, R34, -INF , P2 ;  /* 0xff80000022227808 */ /* 0x000fe20001000000 */
[----:B------:R-:W1:Y:S01]  /*c5e0*/  MUFU.TANH R61, R61 ;  /* 0x0000003d003d7308 */ /* 0x000e620000002400 */
[----:B------:R-:W-:Y:S02]  /*c5f0*/  FMNMX.FTZ R64, R32, R60, !PT ;  /* 0x0000003c20407209 */ /* 0x000fe40007810000 */
[----:B------:R-:W-:Y:S02]  /*c600*/  ISETP.GT.AND P2, PT, R55, 0x20, PT ;  /* 0x000000203700780c */ /* 0x000fe40003f44270 */
[----:B------:R-:W-:Y:S02]  /*c610*/  FSEL R60, R36, -INF , P3 ;  /* 0xff800000243c7808 */ /* 0x000fe40001800000 */
[----:B------:R-:W-:Y:S01]  /*c620*/  FMNMX.FTZ R36, R34, R64, !PT ;  /* 0x0000004022247209 */ /* 0x000fe20007810000 */
[----:B------:R-:W-:Y:S01]  /*c630*/  MUFU.TANH R38, R38 ;  /* 0x0000002600267308 */ /* 0x000fe20000002400 */
[----:B------:R-:W-:-:S02]  /*c640*/  FSEL R64, R37, -INF , P2 ;  /* 0xff80000025407808 */ /* 0x000fc40001000000 */
[C---:B------:R-:W-:Y:S02]  /*c650*/  ISETP.GT.AND P3, PT, R55.reuse, 0x21, PT ;  /* 0x000000213700780c */ /* 0x040fe40003f64270 */
[----:B------:R-:W-:Y:S02]  /*c660*/  FMNMX.FTZ R37, R60, R36, !PT ;  /* 0x000000243c257209 */ /* 0x000fe40007810000 */
[C---:B------:R-:W-:Y:S01]  /*c670*/  ISETP.GT.AND P2, PT, R55.reuse, 0x28, PT ;  /* 0x000000283700780c */ /* 0x040fe20003f44270 */
[----:B------:R3:W4:Y:S01]  /*c680*/  MUFU.TANH R36, R68 ;  /* 0x0000004400247308 */ /* 0x0007220000002400 */
[----:B------:R-:W-:Y:S02]  /*c690*/  FSEL R40, R40, -INF , P3 ;  /* 0xff80000028287808 */ /* 0x000fe40001800000 */
[----:B------:R-:W-:Y:S02]  /*c6a0*/  FMNMX.FTZ R37, R64, R37, !PT ;  /* 0x0000002540257209 */ /* 0x000fe40007810000 */
[----:B------:R-:W-:-:S02]  /*c6b0*/  ISETP.GT.AND P3, PT, R55, 0x29, PT ;  /* 0x000000293700780c */ /* 0x000fc40003f64270 */
[----:B------:R-:W-:Y:S01]  /*c6c0*/  FSEL R42, R42, -INF , P2 ;  /* 0xff8000002a2a7808 */ /* 0x000fe20001000000 */
[----:B------:R-:W-:Y:S01]  /*c6d0*/  MUFU.TANH R41, R41 ;  /* 0x0000002900297308 */ /* 0x000fe20000002400 */
[----:B------:R-:W-:Y:S02]  /*c6e0*/  FMNMX.FTZ R65, R40, R37, !PT ;  /* 0x0000002528417209 */ /* 0x000fe40007810000 */
[C---:B------:R-:W-:Y:S02]  /*c6f0*/  ISETP.GT.AND P2, PT, R55.reuse, 0x30, PT ;  /* 0x000000303700780c */ /* 0x040fe40003f44270 */
[----:B------:R-:W-:Y:S02]  /*c700*/  FSEL R44, R44, -INF , P3 ;  /* 0xff8000002c2c7808 */ /* 0x000fe40001800000 */
[----:B------:R-:W-:Y:S01]  /*c710*/  FMNMX.FTZ R65, R42, R65, !PT ;  /* 0x000000412a417209 */ /* 0x000fe20007810000 */
[----:B------:R5:W4:Y:S01]  /*c720*/  MUFU.TANH R37, R69 ;  /* 0x0000004500257308 */ /* 0x000b220000002400 */
        /* <DEDUP_REMOVED lines=9> */
[----:B------:R-:W-:Y:S01]  /*c7c0*/  MUFU.TANH R49, R49 ;  /* 0x0000003100317308 */ /* 0x000fe20000002400 */
[----:B---3--:R-:W-:Y:S02]  /*c7d0*/  FMNMX.FTZ R68, R48, R65, !PT ;  /* 0x0000004130447209 */ /* 0x008fe40007810000 */
[----:B------:R-:W-:Y:S02]  /*c7e0*/  ISETP.GT.AND P2, PT, R55, 0x40, PT ;  /* 0x000000403700780c */ /* 0x000fe40003f44270 */
[----:B------:R-:W-:Y:S02]  /*c7f0*/  FSEL R65, R51, -INF , P3 ;  /* 0xff80000033417808 */ /* 0x000fe40001800000 */
[----:B------:R-:W-:Y:S01]  /*c800*/  FMNMX.FTZ R51, R50, R68, !PT ;  /* 0x0000004432337209 */ /* 0x000fe20007810000 */
[----:B------:R-:W-:Y:S01]  /*c810*/  MUFU.TANH R52, R52 ;  /* 0x0000003400347308 */ /* 0x000fe20000002400 */
[----:B------:R-:W-:-:S02]  /*c820*/  FSEL R68, R53, -INF , P2 ;  /* 0xff80000035447808 */ /* 0x000fc40001000000 */
[----:B------:R-:W-:Y:S02]  /*c830*/  ISETP.GT.AND P3, PT, R55, 0x41, PT ;  /* 0x000000413700780c */ /* 0x000fe40003f64270 */
[----:B------:R-:W-:Y:S02]  /*c840*/  FMNMX.FTZ R53, R65, R51, !PT ;  /* 0x0000003341357209 */ /* 0x000fe40007810000 */
[----:B------:R-:W-:Y:S01]  /*c850*/  ISETP.GT.AND P2, PT, R55, 0x48, PT ;  /* 0x000000483700780c */ /* 0x000fe20003f44270 */
[----:B------:R3:W3:Y:S01]  /*c860*/  MUFU.TANH R51, R76 ;  /* 0x0000004c00337308 */ /* 0x0006e20000002400 */
[----:B------:R-:W-:Y:S02]  /*c870*/  FSEL R57, R57, -INF , P3 ;  /* 0xff80000039397808 */ /* 0x000fe40001800000 */
[----:B------:R-:W-:Y:S02]  /*c880*/  FMNMX.FTZ R53, R68, R53, !PT ;  /* 0x0000003544357209 */ /* 0x000fe40007810000 */
[----:B------:R-:W-:-:S02]  /*c890*/  ISETP.GT.AND P3, PT, R55, 0x49, PT ;  /* 0x000000493700780c */ /* 0x000fc40003f64270 */
[----:B0-----:R-:W-:Y:S01]  /*c8a0*/  FSEL R58, R58, -INF , P2 ;  /* 0xff8000003a3a7808 */ /* 0x001fe20001000000 */
[----:B------:R-:W-:Y:S01]  /*c8b0*/  MUFU.TANH R56, R56 ;  /* 0x0000003800387308 */ /* 0x000fe20000002400 */
[----:B-----5:R-:W-:Y:S02]  /*c8c0*/  FMNMX.FTZ R69, R57, R53, !PT ;  /* 0x0000003539457209 */ /* 0x020fe40007810000 */
[----:B------:R-:W-:Y:S02]  /*c8d0*/  ISETP.GT.AND P2, PT, R55, 0x50, PT ;  /* 0x000000503700780c */ /* 0x000fe40003f44270 */
[----:B--2---:R-:W-:Y:S02]  /*c8e0*/  FSEL R59, R59, -INF , P3 ;  /* 0xff8000003b3b7808 */ /* 0x004fe40001800000 */
[----:B------:R-:W-:Y:S01]  /*c8f0*/  FMNMX.FTZ R69, R58, R69, !PT ;  /* 0x000000453a457209 */ /* 0x000fe20007810000 */
[----:B------:R0:W2:Y:S01]  /*c900*/  MUFU.TANH R53, R77 ;  /* 0x0000004d00357308 */ /* 0x0000a20000002400 */
[----:B------:R-:W-:-:S02]  /*c910*/  ISETP.GT.AND P3, PT, R55, 0x51, PT ;  /* 0x000000513700780c */ /* 0x000fc40003f64270 */
[----:B-1----:R-:W-:Y:S02]  /*c920*/  FSEL R61, R61, -INF , P2 ;  /* 0xff8000003d3d7808 */ /* 0x002fe40001000000 */
[----:B------:R-:W-:Y:S02]  /*c930*/  FMNMX.FTZ R72, R59, R69, !PT ;  /* 0x000000453b487209 */ /* 0x000fe40007810000 */
[----:B------:R-:W-:Y:S01]  /*c940*/  ISETP.GT.AND P2, PT, R55, 0x58, PT ;  /* 0x000000583700780c */ /* 0x000fe20003f44270 */
[----:B------:R-:W-:Y:S01]  /*c950*/  MUFU.TANH R66, R66 ;  /* 0x0000004200427308 */ /* 0x000fe20000002400 */
[----:B------:R-:W-:Y:S01]  /*c960*/  FSEL R69, R136, -INF , P3 ;  /* 0xff80000088457808 */ /* 0x000fe20001800000 */
[----:B------:R-:W-:Y:S01]  /*c970*/  FMUL.FTZ R136, R84, UR4 ;  /* 0x0000000454887c20 */ /* 0x000fe20008410000 */
[----:B------:R-:W-:Y:S01]  /*c980*/  FMNMX.FTZ R73, R61, R72, !PT ;  /* 0x000000483d497209 */ /* 0x000fe20007810000 */
[----:B------:R-:W-:Y:S01]  /*c990*/  FMUL.FTZ R84, R62, UR4 ;  /* 0x000000043e547c20 */ /* 0x000fe20008410000 */
[----:B------:R-:W-:-:S02]  /*c9a0*/  ISETP.GT.AND P3, PT, R55, 0x59, PT ;  /* 0x000000593700780c */ /* 0x000fc40003f64270 */
[----:B----4-:R-:W-:Y:S01]  /*c9b0*/  FSEL R72, R36, -INF , P2 ;  /* 0xff80000024487808 */ /* 0x010fe20001000000 */
[----:B------:R-:W-:Y:S01]  /*c9c0*/  MUFU.TANH R136, R136 ;  /* 0x0000008800887308 */ /* 0x000fe20000002400 */
[----:B---3--:R-:W-:Y:S02]  /*c9d0*/  FMNMX.FTZ R76, R69, R73, !PT ;  /* 0x00000049454c7209 */ /* 0x008fe40007810000 */
[----:B------:R-:W-:Y:S02]  /*c9e0*/  FSEL R73, R37, -INF , P3 ;  /* 0xff80000025497808 */ /* 0x000fe40001800000 */
[C---:B------:R-:W-:Y:S02]  /*c9f0*/  ISETP.GT.AND P2, PT, R55.reuse, 0x60, PT ;  /* 0x000000603700780c */ /* 0x040fe40003f44270 */
[----:B------:R-:W-:Y:S01]  /*ca00*/  FMNMX.FTZ R37, R72, R76, !PT ;  /* 0x0000004c48257209 */ /* 0x000fe20007810000 */
[----:B------:R2:W1:Y:S01]  /*ca10*/  MUFU.TANH R36, R81 ;  /* 0x0000005100247308 */ /* 0x0004620000002400 */
[----:B------:R-:W-:-:S02]  /*ca20*/  ISETP.GT.AND P3, PT, R55, 0x61, PT ;  /* 0x000000613700780c */ /* 0x000fc40003f64270 */
[----:B------:R-:W-:Y:S01]  /*ca30*/  FSEL R76, R137, -INF , P2 ;  /* 0xff800000894c7808 */ /* 0x000fe20001000000 */
[----:B------:R-:W-:Y:S01]  /*ca40*/  FMUL.FTZ R137, R63, UR4 ;  /* 0x000000043f897c20 */ /* 0x000fe20008410000 */
[----:B------:R-:W-:Y:S02]  /*ca50*/  FMNMX.FTZ R37, R73, R37, !PT ;  /* 0x0000002549257209 */ /* 0x000fe40007810000 */
[----:B------:R-:W-:Y:S01]  /*ca60*/  ISETP.GT.AND P2, PT, R55, 0x68, PT ;  /* 0x000000683700780c */ /* 0x000fe20003f44270 */
[----:B------:R-:W-:Y:S01]  /*ca70*/  MUFU.TANH R84, R84 ;  /* 0x0000005400547308 */ /* 0x000fe20000002400 */
[----:B0-----:R-:W-:Y:S02]  /*ca80*/  FSEL R77, R138, -INF , P3 ;  /* 0xff8000008a4d7808 */ /* 0x001fe40001800000 */
[----:B------:R-:W-:Y:S02]  /*ca90*/  FMNMX.FTZ R37, R76, R37, !PT ;  /* 0x000000254c257209 */ /* 0x000fe40007810000 */
[----:B------:R-:W-:-:S02]  /*caa0*/  FSEL R80, R51, -INF , P2 ;  /* 0xff80000033507808 */ /* 0x000fc40001000000 */
[----:B------:R-:W-:Y:S01]  /*cab0*/  ISETP.GT.AND P3, PT, R55, 0x69, PT ;  /* 0x000000693700780c */ /* 0x000fe20003f64270 */
[----:B------:R-:W-:Y:S01]  /*cac0*/  MUFU.TANH R137, R137 ;  /* 0x0000008900897308 */ /* 0x000fe20000002400 */
[----:B------:R-:W-:Y:S02]  /*cad0*/  FMNMX.FTZ R51, R77, R37, !PT ;  /* 0x000000254d337209 */ /* 0x000fe40007810000 */
[----:B------:R-:W-:Y:S02]  /*cae0*/  ISETP.GT.AND P2, PT, R55, 0x70, PT ;  /* 0x000000703700780c */ /* 0x000fe40003f44270 */
[----:B--2---:R-:W-:Y:S02]  /*caf0*/  FSEL R81, R53, -INF , P3 ;  /* 0xff80000035517808 */ /* 0x004fe40001800000 */
[----:B------:R-:W-:Y:S01]  /*cb00*/  FMNMX.FTZ R51, R80, R51, !PT ;  /* 0x0000003350337209 */ /* 0x000fe20007810000 */
[----:B------:R1:W0:Y:S01]  /*cb10*/  MUFU.TANH R37, R85 ;  /* 0x0000005500257308 */ /* 0x0002220000002400 */
[----:B------:R-:W-:-:S02]  /*cb20*/  ISETP.GT.AND P3, PT, R55, 0x71, PT ;  /* 0x000000713700780c */ /* 0x000fc40003f64270 */
[----:B------:R-:W-:Y:S02]  /*cb30*/  FSEL R62, R139, -INF , P2 ;  /* 0xff8000008b3e7808 */ /* 0x000fe40001000000 */
[----:B------:R-:W-:Y:S02]  /*cb40*/  FMNMX.FTZ R51, R81, R51, !PT ;  /* 0x0000003351337209 */ /* 0x000fe40007810000 */
[C---:B------:R-:W-:Y:S01]  /*cb50*/  ISETP.GT.AND P2, PT, R55.reuse, 0x78, PT ;  /* 0x000000783700780c */ /* 0x040fe20003f44270 */
[----:B------:R-:W2:Y:S01]  /*cb60*/  MUFU.TANH R67, R67 ;  /* 0x0000004300437308 */ /* 0x000ea20000002400 */
[----:B-1----:R-:W-:Y:S01]  /*cb70*/  FSEL R85, R36, -INF , P3 ;  /* 0xff80000024557808 */ /* 0x002fe20001800000 */
[----:B------:R-:W-:Y:S01]  /*cb80*/  VIADD R36, R10, 0x200 ;  /* 0x000002000a247836 */ /* 0x000fe20000000000 */
[----:B------:R-:W-:Y:S02]  /*cb90*/  FMNMX.FTZ R51, R62, R51, !PT ;  /* 0x000000333e337209 */ /* 0x000fe40007810000 */
[C---:B------:R-:W-:Y:S01]  /*cba0*/  ISETP.GT.AND P3, PT, R55.reuse, 0x79, PT ;  /* 0x000000793700780c */ /* 0x040fe20003f64270 */
[----:B------:R-:W-:Y:S01]  /*cbb0*/  VIADD R55, R55, 0x8 ;  /* 0x0000000837377836 */ /* 0x000fe20000000000 */
[----:B------:R-:W-:Y:S01]  /*cbc0*/  FSEL R136, R136, -INF , P2 ;  /* 0xff80000088887808 */ /* 0x000fe20001000000 */
[----:B------:R-:W1:Y:S01]  /*cbd0*/  MUFU.TANH R70, R70 ;  /* 0x0000004600467308 */ /* 0x000e620000002400 */
[----:B------:R-:W-:-:S02]  /*cbe0*/  FMNMX.FTZ R51, R85, R51, !PT ;  /* 0x0000003355337209 */ /* 0x000fc40007810000 */
[----:B0-----:R-:W-:Y:S02]  /*cbf0*/  FSEL R63, R37, -INF , P3 ;  /* 0xff800000253f7808 */ /* 0x001fe40001800000 */
[----:B------:R-:W-:Y:S02]  /*cc00*/  FMNMX.FTZ R37, R136, R51, !PT ;  /* 0x0000003388257209 */ /* 0x000fe40007810000 */
[----:B------:R-:W-:Y:S01]  /*cc10*/  ISETP.GT.AND P3, PT, R55, RZ, PT ;  /* 0x000000ff3700720c */ /* 0x000fe20003f64270 */
[----:B------:R-:W0:Y:S01]  /*cc20*/  MUFU.TANH R71, R71 ;  /* 0x0000004700477308 */ /* 0x000e220000002400 */
[----:B------:R-:W-:Y:S02]  /*cc30*/  FMNMX.FTZ R37, R63, R37, !PT ;  /* 0x000000253f257209 */ /* 0x000fe40007810000 */
[C---:B------:R-:W-:Y:S02]  /*cc40*/  ISETP.GT.AND P4, PT, R55.reuse, 0x1, PT ;  /* 0x000000013700780c */ /* 0x040fe40003f84270 */
[----:B------:R-:W-:Y:S01]  /*cc50*/  FSEL R14, R14, -INF , P3 ;  /* 0xff8000000e0e7808 */ /* 0x000fe20001800000 */
[----:B------:R-:W3:Y:S01]  /*cc60*/  SHFL.BFLY PT, R51, R37, 0x2, 0x1f ;  /* 0x0c401f0025337f89 */ /* 0x000ee200000e0000 */
[----:B------:R-:W-:Y:S01]  /*cc70*/  ISETP.GT.AND P3, PT, R55, 0x8, PT ;  /* 0x000000083700780c */ /* 0x000fe20003f64270 */
[----:B------:R-:W4:Y:S01]  /*cc80*/  MUFU.TANH R74, R74 ;  /* 0x0000004a004a7308 */ /* 0x000f220000002400 */
[----:B------:R-:W-:-:S02]  /*cc90*/  R2UR UR6, R36 ;  /* 0x00000000240672ca */ /* 0x000fc400000e0000 */
[----:B------:R-:W-:Y:S02]  /*cca0*/  FSEL R25, R25, -INF , P3 ;  /* 0xff80000019197808 */ /* 0x000fe40001800000 */
[----:B------:R-:W-:-:S03]  /*ccb0*/  ISETP.GT.AND P3, PT, R55, 0x10, PT ;  /* 0x000000103700780c */ /* 0x000fc60003f64270 */
[----:B------:R5:W4:Y:S01]  /*ccc0*/  MUFU.TANH R36, R75 ;  /* 0x0000004b00247308 */ /* 0x000b220000002400 */
[----:B------:R-:W-:Y:S02]  /*ccd0*/  FSEL R30, R30, -INF , P3 ;  /* 0xff8000001e1e7808 */ /* 0x000fe40001800000 */
[----:B------:R-:W-:-:S04]  /*cce0*/  ISETP.GT.AND P3, PT, R55, 0x18, PT ;  /* 0x000000183700780c */ /* 0x000fc80003f64270 */
[----:B------:R-:W-:Y:S02]  /*ccf0*/  FSEL R33, R33, -INF , P3 ;  /* 0xff80000021217808 */ /* 0x000fe40001800000 */
[----:B------:R-:W-:Y:S01]  /*cd00*/  ISETP.GT.AND P3, PT, R55, 0x20, PT ;  /* 0x000000203700780c */ /* 0x000fe20003f64270 */
[----:B-----5:R-:W-:Y:S01]  /*cd10*/  FMUL.FTZ R75, R79, UR4 ;  /* 0x000000044f4b7c20 */ /* 0x020fe20008410000 */
[----:B------:R-:W-:Y:S01]  /*cd20*/  FMUL.FTZ R79, R83, UR4 ;  /* 0x00000004534f7c20 */ /* 0x000fe20008410000 */
[----:B------:R-:W-:Y:S01]  /*cd30*/  FMUL.FTZ R83, R86, UR4 ;  /* 0x0000000456537c20 */ /* 0x000fe20008410000 */
[----:B------:R-:W-:Y:S01]  /*cd40*/  FSEL R38, R38, -INF , P3 ;  /* 0xff80000026267808 */ /* 0x000fe20001800000 */
[----:B------:R-:W-:Y:S01]  /*cd50*/  FMUL.FTZ R86, R87, UR4 ;  /* 0x0000000457567c20 */ /* 0x000fe20008410000 */
[----:B---3--:R-:W-:Y:S01]  /*cd60*/  FMNMX.FTZ R51, R37, R51, !PT ;  /* 0x0000003325337209 */ /* 0x008fe20007810000 */
[----:B------:R-:W-:Y:S01]  /*cd70*/  MUFU.TANH R75, R75 ;  /* 0x0000004b004b7308 */ /* 0x000fe20000002400 */
[----:B------:R-:W-:-:S02]  /*cd80*/  MOV R37, 0x40000040 ;  /* 0x4000004000257802 */ /* 0x000fc40000000f00 */
[----:B------:R-:W-:Y:S01]  /*cd90*/  ISETP.GT.AND P3, PT, R55, 0x28, PT ;  /* 0x000000283700780c */ /* 0x000fe20003f64270 */
[----:B------:R-:W3:Y:S01]  /*cda0*/  SHFL.BFLY PT, R53, R51, 0x1, 0x1f ;  /* 0x0c201f0033357f89 */ /* 0x000ee200000e0000 */
[----:B------:R-:W-:Y:S01]  /*cdb0*/  R2UR UR7, R37 ;  /* 0x00000000250772ca */ /* 0x000fe200000e0000 */
[----:B------:R-:W-:Y:S01]  /*cdc0*/  FMUL.FTZ R37, R78, UR4 ;  /* 0x000000044e257c20 */ /* 0x000fe20008410000 */
[----:B------:R-:W-:Y:S01]  /*cdd0*/  FMUL.FTZ R78, R82, UR4 ;  /* 0x00000004524e7c20 */ /* 0x000fe20008410000 */
[----:B------:R-:W-:Y:S01]  /*cde0*/  FSEL R41, R41, -INF , P3 ;  /* 0xff80000029297808 */ /* 0x000fe20001800000 */
[----:B------:R-:W-:Y:S01]  /*cdf0*/  MUFU.TANH R79, R79 ;  /* 0x0000004f004f7308 */ /* 0x000fe20000002400 */
[----:B------:R-:W-:-:S04]  /*ce00*/  ISETP.GT.AND P3, PT, R55, 0x30, PT ;  /* 0x000000303700780c */ /* 0x000fc80003f64270 */
[----:B------:R-:W-:Y:S02]  /*ce10*/  FSEL R46, R46, -INF , P3 ;  /* 0xff8000002e2e7808 */ /* 0x000fe40001800000 */
[----:B------:R-:W-:Y:S01]  /*ce20*/  ISETP.GT.AND P3, PT, R55, 0x38, PT ;  /* 0x000000383700780c */ /* 0x000fe20003f64270 */
[----:B------:R-:W5:Y:S01]  /*ce30*/  MUFU.TANH R37, R37 ;  /* 0x0000002500257308 */ /* 0x000f620000002400 */
[----:B------:R-:W-:Y:S02]  /*ce40*/  HGMMA.64x64x16.F32 R88, R132, gdesc[UR4].tnspB, R88, gsb0 ;  /* 0x40e0000484587df0 */ /* 0x000fe40008000858 */
[----:B------:R-:W-:Y:S02]  /*ce50*/  FSEL R49, R49, -INF , P3 ;  /* 0xff80000031317808 */ /* 0x000fe40001800000 */
[----:B------:R-:W-:-:S03]  /*ce60*/  ISETP.GT.AND P3, PT, R55, 0x40, PT ;  /* 0x000000403700780c */ /* 0x000fc60003f64270 */
[----:B------:R-:W5:Y:S01]  /*ce70*/  MUFU.TANH R78, R78 ;  /* 0x0000004e004e7308 */ /* 0x000f620000002400 */
[----:B------:R-:W-:Y:S02]  /*ce80*/  FSEL R54, R54, -INF , P3 ;  /* 0xff80000036367808 */ /* 0x000fe40001800000 */
[----:B---3--:R-:W-:Y:S01]  /*ce90*/  FMNMX.FTZ R53, R51, R53, !PT ;  /* 0x0000003533357209 */ /* 0x008fe20007810000 */
[----:B------:R-:W-:Y:S01]  /*cea0*/  IMAD.U32 R51, RZ, RZ, UR5 ;  /* 0x00000005ff337e24 */ /* 0x000fe2000f8e00ff */
[----:B------:R-:W-:Y:S02]  /*ceb0*/  ISETP.GT.AND P3, PT, R55, 0x48, PT ;  /* 0x000000483700780c */ /* 0x000fe40003f64270 */
[C---:B------:R-:W-:Y:S01]  /*cec0*/  FSETP.NEU.FTZ.AND P2, PT, R53.reuse, -INF , PT ;  /* 0xff8000003500780b */ /* 0x040fe20003f5d000 */
[----:B------:R-:W-:Y:S01]  /*ced0*/  FMUL.FTZ R82, R53, R51 ;  /* 0x0000003335527220 */ /* 0x000fe20000410000 */
[----:B------:R-:W-:Y:S01]  /*cee0*/  FSEL R84, R84, -INF , P3 ;  /* 0xff80000054547808 */ /* 0x000fe20001800000 */
[----:B------:R-:W3:Y:S01]  /*cef0*/  MUFU.TANH R83, R83 ;  /* 0x0000005300537308 */ /* 0x000ee20000002400 */
[----:B------:R-:W-:-:S02]  /*cf00*/  ISETP.GT.AND P3, PT, R55, 0x50, PT ;  /* 0x000000503700780c */ /* 0x000fc40003f64270 */
[----:B------:R-:W-:Y:S02]  /*cf10*/  FSEL R82, R82, RZ, P2 ;  /* 0x000000ff52527208 */ /* 0x000fe40001000000 */
[----:B------:R-:W-:Y:S02]  /*cf20*/  FSEL R66, R66, -INF , P3 ;  /* 0xff80000042427808 */ /* 0x000fe40001800000 */
[----:B------:R-:W-:Y:S01]  /*cf30*/  ISETP.GT.AND P3, PT, R55, 0x58, PT ;  /* 0x000000583700780c */ /* 0x000fe20003f64270 */
[-CC-:B------:R-:W-:Y:S01]  /*cf40*/  FFMA.FTZ R148, R11, R51.reuse, -R82.reuse ;  /* 0x000000330b947223 */ /* 0x180fe20000010852 */
[-CC-:B------:R-:W-:Y:S01]  /*cf50*/  FFMA.FTZ R11, R15, R51.reuse, -R82.reuse ;  /* 0x000000330f0b7223 */ /* 0x180fe20000010852 */
[-CC-:B------:R-:W-:Y:S01]  /*cf60*/  FFMA.FTZ R150, R26, R51.reuse, -R82.reuse ;  /* 0x000000331a967223 */ /* 0x180fe20000010852 */
[-CC-:B------:R-:W-:Y:S01]  /*cf70*/  FFMA.FTZ R15, R28, R51.reuse, -R82.reuse ;  /* 0x000000331c0f7223 */ /* 0x180fe20000010852 */
        /* <DEDUP_REMOVED lines=12> */
[----:B------:R-:W-:Y:S01]  /*d040*/  ISETP.GT.AND P4, PT, R55, 0x11, PT ;  /* 0x000000113700780c */ /* 0x000fe20003f84270 */
[----:B------:R-:W3:Y:S01]  /*d050*/  MUFU.TANH R86, R86 ;  /* 0x0000005600567308 */ /* 0x000ee20000002400 */
[----:B------:R-:W-:Y:S01]  /*d060*/  FMNMX.FTZ R28, R27, R28, !PT ;  /* 0x0000001c1b1c7209 */ /* 0x000fe20007810000 */
[-CC-:B------:R-:W-:Y:S01]  /*d070*/  FFMA.FTZ R138, R50, R51.reuse, -R82.reuse ;  /* 0x00000033328a7223 */ /* 0x180fe20000010852 */
[----:B------:R-:W-:Y:S01]  /*d080*/  FSEL R31, R31, -INF , P4 ;  /* 0xff8000001f1f7808 */ /* 0x000fe20002000000 */
[-CC-:B------:R-:W-:Y:S01]  /*d090*/  FFMA.FTZ R50, R59, R51.reuse, -R82.reuse ;  /* 0x000000333b327223 */ /* 0x180fe20000010852 */
[----:B------:R-:W-:Y:S01]  /*d0a0*/  FMNMX.FTZ R29, R30, R28, !PT ;  /* 0x0000001c1e1d7209 */ /* 0x000fe20007810000 */
[--C-:B------:R-:W-:Y:S01]  /*d0b0*/  FFMA.FTZ R59, R72, R51, -R82.reuse ;  /* 0x00000033483b7223 */ /* 0x100fe20000010852 */
[----:B------:R-:W-:Y:S01]  /*d0c0*/  ISETP.GT.AND P4, PT, R55, 0x19, PT ;  /* 0x000000193700780c */ /* 0x000fe20003f84270 */
[----:B------:R-:W-:Y:S01]  /*d0d0*/  MUFU.EX2 R148, R148 ;  /* 0x0000009400947308 */ /* 0x000fe20000000800 */
[----:B------:R-:W-:Y:S01]  /*d0e0*/  FMNMX.FTZ R32, R31, R29, !PT ;  /* 0x0000001d1f207209 */ /* 0x000fe20007810000 */
[-CC-:B------:R-:W-:Y:S01]  /*d0f0*/  FFMA.FTZ R60, R60, R51.reuse, -R82.reuse ;  /* 0x000000333c3c7223 */ /* 0x180fe20000010852 */
[----:B------:R-:W-:Y:S01]  /*d100*/  FSEL R29, R35, -INF , P4 ;  /* 0xff800000231d7808 */ /* 0x000fe20002000000 */
[-CC-:B------:R-:W-:Y:S01]  /*d110*/  FFMA.FTZ R140, R64, R51.reuse, -R82.reuse ;  /* 0x00000033408c7223 */ /* 0x180fe20000010852 */
[----:B------:R-:W-:Y:S01]  /*d120*/  FMNMX.FTZ R32, R33, R32, !PT ;  /* 0x0000002021207209 */ /* 0x000fe20007810000 */
[-CC-:B------:R-:W-:Y:S01]  /*d130*/  FFMA.FTZ R44, R44, R51.reuse, -R82.reuse ;  /* 0x000000332c2c7223 */ /* 0x180fe20000010852 */
[----:B------:R-:W-:Y:S01]  /*d140*/  ISETP.GT.AND P4, PT, R55, 0x21, PT ;  /* 0x000000213700780c */ /* 0x000fe20003f84270 */
[----:B------:R-:W-:Y:S01]  /*d150*/  MUFU.EX2 R11, R11 ;  /* 0x0000000b000b7308 */ /* 0x000fe20000000800 */
[----:B------:R-:W-:Y:S01]  /*d160*/  FMNMX.FTZ R32, R29, R32, !PT ;  /* 0x000000201d207209 */ /* 0x000fe20007810000 */
[-CC-:B------:R-:W-:Y:S01]  /*d170*/  FFMA.FTZ R64, R77, R51.reuse, -R82.reuse ;  /* 0x000000334d407223 */ /* 0x180fe20000010852 */
[----:B------:R-:W-:Y:S01]  /*d180*/  FSEL R39, R39, -INF , P4 ;  /* 0xff80000027277808 */ /* 0x000fe20002000000 */
[-CC-:B------:R-:W-:Y:S01]  /*d190*/  FFMA.FTZ R136, R136, R51.reuse, -R82.reuse ;  /* 0x0000003388887223 */ /* 0x180fe20000010852 */
[----:B------:R-:W-:Y:S01]  /*d1a0*/  FMNMX.FTZ R34, R38, R32, !PT ;  /* 0x0000002026227209 */ /* 0x000fe20007810000 */
[----:B------:R-:W-:Y:S01]  /*d1b0*/  FFMA.FTZ R63, R63, R51, -R82 ;  /* 0x000000333f3f7223 */ /* 0x000fe20000010852 */
[----:B------:R-:W-:Y:S01]  /*d1c0*/  ISETP.GT.AND P4, PT, R55, 0x29, PT ;  /* 0x000000293700780c */ /* 0x000fe20003f84270 */
[----:B------:R2:W-:Y:S01]  /*d1d0*/  MUFU.EX2 R32, R40 ;  /* 0x0000002800207308 */ /* 0x0005e20000000800 */
[----:B------:R-:W-:-:S02]  /*d1e0*/  FMNMX.FTZ R34, R39, R34, !PT ;  /* 0x0000002227227209 */ /* 0x000fc40007810000 */
[----:B------:R-:W-:Y:S02]  /*d1f0*/  FSEL R43, R43, -INF , P4 ;  /* 0xff8000002b2b7808 */ /* 0x000fe40002000000 */
[----:B------:R-:W-:Y:S02]  /*d200*/  FMNMX.FTZ R34, R41, R34, !PT ;  /* 0x0000002229227209 */ /* 0x000fe40007810000 */
[----:B------:R-:W-:Y:S01]  /*d210*/  ISETP.GT.AND P4, PT, R55, 0x31, PT ;  /* 0x000000313700780c */ /* 0x000fe20003f84270 */
[----:B------:R-:W-:Y:S01]  /*d220*/  MUFU.EX2 R150, R150 ;  /* 0x0000009600967308 */ /* 0x000fe20000000800 */
[----:B------:R-:W-:Y:S01]  /*d230*/  FMNMX.FTZ R34, R43, R34, !PT ;  /* 0x000000222b227209 */ /* 0x000fe20007810000 */
[-CC-:B--2---:R-:W-:Y:S01]  /*d240*/  FFMA.FTZ R40, R45, R51.reuse, -R82.reuse ;  /* 0x000000332d287223 */ /* 0x184fe20000010852 */
[----:B------:R-:W-:Y:S01]  /*d250*/  FSEL R47, R47, -INF , P4 ;  /* 0xff8000002f2f7808 */ /* 0x000fe20002000000 */
[----:B------:R-:W-:Y:S01]  /*d260*/  FFMA.FTZ R45, R57, R51, -R82 ;  /* 0x00000033392d7223 */ /* 0x000fe20000010852 */
[----:B------:R-:W-:Y:S01]  /*d270*/  FMNMX.FTZ R35, R46, R34, !PT ;  /* 0x000000222e237209 */ /* 0x000fe20007810000 */
[----:B------:R-:W-:-:S02]  /*d280*/  WARPGROUP.DEPBAR.LE gsb0, 0x0 ;  /* 0x00008000000079c5 */ /* 0x000fc40000010000 */
[----:B------:R-:W-:Y:S01]  /*d290*/  ISETP.GT.AND P4, PT, R55, 0x39, PT ;  /* 0x000000393700780c */ /* 0x000fe20003f84270 */
[--C-:B------:R-:W-:Y:S01]  /*d2a0*/  FFMA.FTZ R132, R68, R51, -R82.reuse ;  /* 0x0000003344847223 */ /* 0x100fe20000010852 */
[----:B------:R-:W-:Y:S01]  /*d2b0*/  FMNMX.FTZ R35, R47, R35, !PT ;  /* 0x000000232f237209 */ /* 0x000fe20007810000 */
[--C-:B------:R-:W-:Y:S01]  /*d2c0*/  FFMA.FTZ R134, R58, R51, -R82.reuse ;  /* 0x000000333a867223 */ /* 0x100fe20000010852 */
[----:B------:R-:W-:Y:S01]  /*d2d0*/  FSEL R52, R52, -INF , P4 ;  /* 0xff80000034347808 */ /* 0x000fe20002000000 */
[----:B------:R-:W-:Y:S01]  /*d2e0*/  WARPGROUP.ARRIVE ;  /* 0x00000000000079c5 */ /* 0x000fe20000000000 */
[----:B------:R-:W-:Y:S01]  /*d2f0*/  FMNMX.FTZ R35, R49, R35, !PT ;  /* 0x0000002331237209 */ /* 0x000fe20007810000 */
[----:B------:R-:W-:Y:S01]  /*d300*/  FFMA.FTZ R58, R69, R51, -R82 ;  /* 0x00000033453a7223 */ /* 0x000fe20000010852 */
[----:B------:R-:W-:-:S03]  /*d310*/  ISETP.GT.AND P4, PT, R55, 0x41, PT ;  /* 0x000000413700780c */ /* 0x000fc60003f84270 */
[----:B------:R-:W2:Y:S01]  /*d320*/  S2R R135, SR_TID.X ;  /* 0x0000000000877919 */ /* 0x000ea20000002100 */
[----:B------:R-:W-:Y:S01]  /*d330*/  FMNMX.FTZ R35, R52, R35, !PT ;  /* 0x0000002334237209 */ /* 0x000fe20007810000 */
[----:B------:R-:W-:Y:S01]  /*d340*/  MUFU.EX2 R15, R15 ;  /* 0x0000000f000f7308 */ /* 0x000fe20000000800 */
[----:B------:R-:W-:Y:S02]  /*d350*/  FSEL R56, R56, -INF , P4 ;  /* 0xff80000038387808 */ /* 0x000fe40002000000 */
[----:B------:R-:W-:Y:S02]  /*d360*/  FMNMX.FTZ R35, R54, R35, !PT ;  /* 0x0000002336237209 */ /* 0x000fe40007810000 */
[----:B------:R-:W-:Y:S02]  /*d370*/  ISETP.GT.AND P4, PT, R55, 0x49, PT ;  /* 0x000000493700780c */ /* 0x000fe40003f84270 */
[----:B------:R-:W-:Y:S01]  /*d380*/  FMNMX.FTZ R35, R56, R35, !PT ;  /* 0x0000002338237209 */ /* 0x000fe20007810000 */
[----:B------:R-:W-:Y:S01]  /*d390*/  MUFU.EX2 R144, R144 ;  /* 0x0000009000907308 */ /* 0x000fe20000000800 */
[----:B------:R-:W-:-:S02]  /*d3a0*/  FSEL R137, R137, -INF , P4 ;  /* 0xff80000089897808 */ /* 0x000fc40002000000 */
[----:B------:R-:W-:Y:S02]  /*d3b0*/  FMNMX.FTZ R35, R84, R35, !PT ;  /* 0x0000002354237209 */ /* 0x000fe40007810000 */
[----:B------:R-:W-:Y:S02]  /*d3c0*/  ISETP.GT.AND P4, PT, R55, 0x51, PT ;  /* 0x000000513700780c */ /* 0x000fe40003f84270 */
[----:B------:R-:W-:Y:S01]  /*d3d0*/  FMNMX.FTZ R35, R137, R35, !PT ;  /* 0x0000002389237209 */ /* 0x000fe20007810000 */
[----:B------:R-:W-:Y:S01]  /*d3e0*/  MUFU.EX2 R24, R24 ;  /* 0x0000001800187308 */ /* 0x000fe20000000800 */
[----:B------:R-:W-:Y:S02]  /*d3f0*/  FSEL R67, R67, -INF , P4 ;  /* 0xff80000043437808 */ /* 0x000fe40002000000 */
[----:B------:R-:W-:Y:S02]  /*d400*/  FMNMX.FTZ R35, R66, R35, !PT ;  /* 0x0000002342237209 */ /* 0x000fe40007810000 */
[----:B------:R-:W-:-:S02]  /*d410*/  ISETP.GT.AND P4, PT, R55, 0x59, PT ;  /* 0x000000593700780c */ /* 0x000fc40003f84270 */
[----:B-1----:R-:W-:Y:S01]  /*d420*/  FSEL R70, R70, -INF , P3 ;  /* 0xff80000046467808 */ /* 0x002fe20001800000 */
[----:B------:R-:W-:Y:S01]  /*d430*/  MUFU.EX2 R146, R146 ;  /* 0x0000009200927308 */ /* 0x000fe20000000800 */
[----:B------:R-:W-:Y:S02]  /*d440*/  FMNMX.FTZ R35, R67, R35, !PT ;  /* 0x0000002343237209 */ /* 0x000fe40007810000 */
[----:B------:R-:W-:Y:S02]  /*d450*/  ISETP.GT.AND P3, PT, R55, 0x60, PT ;  /* 0x000000603700780c */ /* 0x000fe40003f64270 */
[----:B0-----:R-:W-:Y:S02]  /*d460*/  FSEL R71, R71, -INF , P4 ;  /* 0xff80000047477808 */ /* 0x001fe40002000000 */
[----:B------:R-:W-:Y:S01]  /*d470*/  FMNMX.FTZ R35, R70, R35, !PT ;  /* 0x0000002346237209 */ /* 0x000fe20007810000 */
[----:B------:R0:W-:Y:S01]  /*d480*/  MUFU.EX2 R28, R60 ;  /* 0x0000003c001c7308 */ /* 0x0001e20000000800 */
[----:B------:R-:W-:-:S02]  /*d490*/  ISETP.GT.AND P4, PT, R55, 0x61, PT ;  /* 0x000000613700780c */ /* 0x000fc40003f84270 */
[----:B----4-:R-:W-:Y:S02]  /*d4a0*/  FSEL R74, R74, -INF , P3 ;  /* 0xff8000004a4a7808 */ /* 0x010fe40001800000 */
[----:B------:R-:W-:Y:S02]  /*d4b0*/  FMNMX.FTZ R35, R71, R35, !PT ;  /* 0x0000002347237209 */ /* 0x000fe40007810000 */
[----:B------:R-:W-:Y:S01]  /*d4c0*/  ISETP.GT.AND P3, PT, R55, 0x68, PT ;  /* 0x000000683700780c */ /* 0x000fe20003f64270 */
[----:B------:R-:W-:Y:S01]  /*d4d0*/  MUFU.EX2 R140, R140 ;  /* 0x0000008c008c7308 */ /* 0x000fe20000000800 */
[----:B------:R-:W-:Y:S01]  /*d4e0*/  FSEL R48, R36, -INF , P4 ;  /* 0xff80000024307808 */ /* 0x000fe20002000000 */
[----:B------:R-:W-:Y:S01]  /*d4f0*/  VIADD R36, R10, 0x280 ;  /* 0x000002800a247836 */ /* 0x000fe20000000000 */
[----:B------:R-:W-:Y:S01]  /*d500*/  FMNMX.FTZ R35, R74, R35, !PT ;  /* 0x000000234a237209 */ /* 0x000fe20007810000 */
[----:B0-----:R-:W-:Y:S01]  /*d510*/  FFMA.FTZ R60, R73, R51, -R82 ;  /* 0x00000033493c7223 */ /* 0x001fe20000010852 */
[----:B------:R-:W-:-:S02]  /*d520*/  ISETP.GT.AND P4, PT, R55, 0x69, PT ;  /* 0x000000693700780c */ /* 0x000fc40003f84270 */
[----:B-----5:R-:W-:Y:S01]  /*d530*/  FSEL R57, R37, -INF , P3 ;  /* 0xff80000025397808 */ /* 0x020fe20001800000 */
[----:B------:R-:W-:Y:S01]  /*d540*/  MUFU.EX2 R142, R142 ;  /* 0x0000008e008e7308 */ /* 0x000fe20000000800 */
[----:B------:R-:W-:Y:S02]  /*d550*/  FMNMX.FTZ R35, R48, R35, !PT ;  /* 0x0000002330237209 */ /* 0x000fe40007810000 */
[----:B------:R-:W-:Y:S02]  /*d560*/  ISETP.GT.AND P3, PT, R55, 0x70, PT ;  /* 0x000000703700780c */ /* 0x000fe40003f64270 */
[----:B------:R-:W-:Y:S02]  /*d570*/  FSEL R75, R75, -INF , P4 ;  /* 0xff8000004b4b7808 */ /* 0x000fe40002000000 */
[----:B------:R-:W-:Y:S01]  /*d580*/  FMNMX.FTZ R35, R57, R35, !PT ;  /* 0x0000002339237209 */ /* 0x000fe20007810000 */
[----:B------:R0:W-:Y:S01]  /*d590*/  MUFU.EX2 R34, R44 ;  /* 0x0000002c00227308 */ /* 0x0001e20000000800 */
[----:B------:R-:W-:-:S02]  /*d5a0*/  ISETP.GT.AND P4, PT, R55, 0x71, PT ;  /* 0x000000713700780c */ /* 0x000fc40003f84270 */
[----:B------:R-:W-:Y:S02]  /*d5b0*/  FSEL R78, R78, -INF , P3 ;  /* 0xff8000004e4e7808 */ /* 0x000fe40001800000 */
[----:B------:R-:W-:Y:S02]  /*d5c0*/  FMNMX.FTZ R35, R75, R35, !PT ;  /* 0x000000234b237209 */ /* 0x000fe40007810000 */
[----:B------:R-:W-:Y:S01]  /*d5d0*/  ISETP.GT.AND P3, PT, R55, 0x78, PT ;  /* 0x000000783700780c */ /* 0x000fe20003f64270 */
[----:B------:R-:W-:Y:S01]  /*d5e0*/  MUFU.EX2 R40, R40 ;  /* 0x0000002800287308 */ /* 0x000fe20000000800 */
[----:B------:R-:W-:Y:S01]  /*d5f0*/  FSEL R79, R79, -INF , P4 ;  /* 0xff8000004f4f7808 */ /* 0x000fe20002000000 */
[--C-:B0-----:R-:W-:Y:S01]  /*d600*/  FFMA.FTZ R44, R65, R51, -R82.reuse ;  /* 0x00000033412c7223 */ /* 0x101fe20000010852 */
[----:B------:R-:W-:Y:S01]  /*d610*/  FMNMX.FTZ R35, R78, R35, !PT ;  /* 0x000000234e237209 */ /* 0x000fe20007810000 */
[-CC-:B------:R-:W-:Y:S01]  /*d620*/  FFMA.FTZ R65, R80, R51.reuse, -R82.reuse ;  /* 0x0000003350417223 */ /* 0x180fe20000010852 */
[----:B------:R-:W-:Y:S01]  /*d630*/  ISETP.GT.AND P4, PT, R55, 0x79, PT ;  /* 0x000000793700780c */ /* 0x000fe20003f84270 */
[--C-:B------:R-:W-:Y:S01]  /*d640*/  FFMA.FTZ R55, R61, R51, -R82.reuse ;  /* 0x000000333d377223 */ /* 0x100fe20000010852 */
[----:B---3--:R-:W-:Y:S01]  /*d650*/  FSEL R83, R83, -INF , P3 ;  /* 0xff80000053537808 */ /* 0x008fe20001800000 */
[----:B------:R-:W-:Y:S01]  /*d660*/  MUFU.EX2 R42, R42 ;  /* 0x0000002a002a7308 */ /* 0x000fe20000000800 */
[----:B------:R-:W-:Y:S01]  /*d670*/  FMNMX.FTZ R35, R79, R35, !PT ;  /* 0x000000234f237209 */ /* 0x000fe20007810000 */
[----:B------:R-:W-:Y:S01]  /*d680*/  FFMA.FTZ R61, R76, R51, -R82 ;  /* 0x000000334c3d7223 */ /* 0x000fe20000010852 */
[----:B------:R-:W-:-:S02]  /*d690*/  FSEL R86, R86, -INF , P4 ;  /* 0xff80000056567808 */ /* 0x000fc40002000000 */
[----:B------:R-:W-:Y:S02]  /*d6a0*/  FMNMX.FTZ R35, R83, R35, !PT ;  /* 0x0000002353237209 */ /* 0x000fe40007810000 */
[----:B------:R-:W-:Y:S01]  /*d6b0*/  R2UR UR6, R36 ;  /* 0x00000000240672ca */ /* 0x000fe200000e0000 */
[----:B------:R-:W-:Y:S01]  /*d6c0*/  MUFU.EX2 R138, R138 ;  /* 0x0000008a008a7308 */ /* 0x000fe20000000800 */
[----:B------:R-:W-:Y:S01]  /*d6d0*/  FMNMX.FTZ R35, R86, R35, !PT ;  /* 0x0000002356237209 */ /* 0x000fe20007810000 */
[-C--:B------:R-:W-:Y:S01]  /*d6e0*/  FFMA.FTZ R36, R81, R51.reuse, -R82 ;  /* 0x0000003351247223 */ /* 0x080fe20000010852 */
[----:B------:R-:W-:Y:S02]  /*d6f0*/  FSEL R69, R53, RZ, P2 ;  /* 0x000000ff35457208 */ /* 0x000fe40001000000 */
[----:B--2---:R-:W-:Y:S01]  /*d700*/  SHF.R.U32.HI R87, RZ, 0x7, R135 ;  /* 0x00000007ff577819 */ /* 0x004fe20000011687 */
[----:B------:R-:W0:Y:S02]  /*d710*/  SHFL.BFLY PT, R37, R35, 0x2, 0x1f ;  /* 0x0c401f0023257f89 */ /* 0x000e2400000e0000 */
[----:B------:R-:W-:Y:S01]  /*d720*/  FADD.FTZ R69, -R69, R21 ;  /* 0x0000001545457221 */ /* 0x000fe20000010100 */
[----:B------:R-:W-:Y:S03]  /*d730*/  MUFU.EX2 R44, R44 ;  /* 0x0000002c002c7308 */ /* 0x000fe60000000800 */
[----:B------:R-:W-:-:S05]  /*d740*/  FMUL.FTZ R21, R69, R51 ;  /* 0x0000003345157220 */ /* 0x000fca0000410000 */
[----:B------:R-:W-:Y:S08]  /*d750*/  MUFU.EX2 R132, R132 ;  /* 0x0000008400847308 */ /* 0x000ff00000000800 */
[----:B------:R-:W1:Y:S01]  /*d760*/  MUFU.EX2 R21, R21 ;  /* 0x0000001500157308 */ /* 0x000e620000000800 */
[----:B0-----:R-:W-:Y:S02]  /*d770*/  FMNMX.FTZ R35, R35, R37, !PT ;  /* 0x0000002523237209 */ /* 0x001fe40007810000 */
[----:B------:R-:W-:-:S05]  /*d780*/  MOV R37, 0x40000040 ;  /* 0x4000004000257802 */ /* 0x000fca0000000f00 */
[----:B------:R-:W-:Y:S01]  /*d790*/  MUFU.EX2 R45, R45 ;  /* 0x0000002d002d7308 */ /* 0x000fe20000000800 */
[----:B------:R-:W0:Y:S01]  /*d7a0*/  SHFL.BFLY PT, R68, R35, 0x1, 0x1f ;  /* 0x0c201f0023447f89 */ /* 0x000e2200000e0000 */
[----:B------:R-:W-:Y:S01]  /*d7b0*/  R2UR UR7, R37 ;  /* 0x00000000250772ca */ /* 0x000fe200000e0000 */
[-CC-:B------:R-:W-:Y:S01]  /*d7c0*/  FFMA.FTZ R37, R62, R51.reuse, -R82.reuse ;  /* 0x000000333e257223 */ /* 0x180fe20000010852 */
[----:B------:R-:W-:-:S04]  /*d7d0*/  FFMA.FTZ R62, R85, R51, -R82 ;  /* 0x00000033553e7223 */ /* 0x000fc80000010852 */
[----:B------:R-:W-:Y:S01]  /*d7e0*/  MUFU.EX2 R134, R134 ;  /* 0x0000008600867308 */ /* 0x000fe20000000800 */
[----:B-1----:R-:W-:-:S04]  /*d7f0*/  FFMA.FTZ R3, R21, R3, R148 ;  /* 0x0000000315037223 */ /* 0x002fc80000010094 */
[----:B------:R-:W-:Y:S02]  /*d800*/  FADD.FTZ R3, R11, R3 ;  /* 0x000000030b037221 */ /* 0x000fe40000010000 */
[----:B------:R-:W-:Y:S01]  /*d810*/  HGMMA.64x64x16.F32 R88, R128, gdesc[UR4].tnspB, R88, gsb0 ;  /* 0x40e0000480587df0 */ /* 0x000fe20008000858 */
        /* <DEDUP_REMOVED lines=8> */
[-CC-:B------:R-:W-:Y:S01]  /*d8a0*/  FFMA.FTZ R149, R14, R51.reuse, -R72.reuse ;  /* 0x000000330e957223 */ /* 0x180fe20000010848 */
[----:B------:R-:W2:Y:S01]  /*d8b0*/  LDL R49, [R1+0xc] ;  /* 0x00000c0001317983 */ /* 0x000ea20000100800 */
[-CC-:B------:R-:W-:Y:S01]  /*d8c0*/  FFMA.FTZ R151, R25, R51.reuse, -R72.reuse ;  /* 0x0000003319977223 */ /* 0x180fe20000010848 */
[-CC-:B------:R-:W-:Y:S01]  /*d8d0*/  FFMA.FTZ R14, R26, R51.reuse, -R72.reuse ;  /* 0x000000331a0e7223 */ /* 0x180fe20000010848 */
[-CC-:B------:R-:W-:Y:S01]  /*d8e0*/  FFMA.FTZ R25, R27, R51.reuse, -R72.reuse ;  /* 0x000000331b197223 */ /* 0x180fe20000010848 */
[----:B------:R-:W-:Y:S01]  /*d8f0*/  VIADD R26, R10, 0x300 ;  /* 0x000003000a1a7836 */ /* 0x000fe20000000000 */
[----:B------:R-:W-:Y:S01]  /*d900*/  MUFU.EX2 R149, R149 ;  /* 0x0000009500957308 */ /* 0x000fe20000000800 */
[----:B------:R-:W-:Y:S02]  /*d910*/  IMAD.MOV.U32 R27, RZ, RZ, 0x40000040 ;  /* 0x40000040ff1b7424 */ /* 0x000fe400078e00ff */
[-CC-:B------:R-:W-:Y:S01]  /*d920*/  FFMA.FTZ R145, R30, R51.reuse, -R72.reuse ;  /* 0x000000331e917223 */ /* 0x180fe20000010848 */
[-CC-:B------:R-:W-:Y:S01]  /*d930*/  FFMA.FTZ R30, R31, R51.reuse, -R72.reuse ;  /* 0x000000331f1e7223 */ /* 0x180fe20000010848 */
[----:B------:R-:W-:Y:S01]  /*d940*/  R2UR UR6, R26 ;  /* 0x000000001a0672ca */ /* 0x000fe200000e0000 */
[----:B------:R-:W-:Y:S01]  /*d950*/  VIADD R26, R10, 0x380 ;  /* 0x000003800a1a7836 */ /* 0x000fe20000000000 */
[----:B------:R-:W-:Y:S01]  /*d960*/  R2UR UR7, R27 ;  /* 0x000000001b0772ca */ /* 0x000fe200000e0000 */
[-CC-:B------:R-:W-:Y:S01]  /*d970*/  FFMA.FTZ R147, R33, R51.reuse, -R72.reuse ;  /* 0x0000003321937223 */ /* 0x180fe20000010848 */
[----:B------:R-:W-:Y:S01]  /*d980*/  FSEL R27, R35, RZ, P2 ;  /* 0x000000ff231b7208 */ /* 0x000fe20001000000 */
[----:B------:R-:W-:Y:S01]  /*d990*/  MUFU.EX2 R14, R14 ;  /* 0x0000000e000e7308 */ /* 0x000fe20000000800 */
[-CC-:B------:R-:W-:Y:S01]  /*d9a0*/  FFMA.FTZ R33, R43, R51.reuse, -R72.reuse ;  /* 0x000000332b217223 */ /* 0x180fe20000010848 */
[-CC-:B------:R-:W-:Y:S01]  /*d9b0*/  FFMA.FTZ R141, R38, R51.reuse, -R72.reuse ;  /* 0x00000033268d7223 */ /* 0x180fe20000010848 */
[-C--:B------:R-:W-:Y:S01]  /*d9c0*/  FFMA.FTZ R38, R46, R51.reuse, -R72 ;  /* 0x000000332e267223 */ /* 0x080fe20000010848 */
[----:B------:R-:W-:Y:S01]  /*d9d0*/  FADD.FTZ R10, -R27, R154 ;  /* 0x0000009a1b0a7221 */ /* 0x000fe20000010100 */
[----:B------:R-:W-:Y:S01]  /*d9e0*/  MOV R27, 0x40000040 ;  /* 0x40000040001b7802 */ /* 0x000fe20000000f00 */
[-CC-:B------:R-:W-:Y:S01]  /*d9f0*/  FFMA.FTZ R29, R29, R51.reuse, -R72.reuse ;  /* 0x000000331d1d7223 */ /* 0x180fe20000010848 */
[----:B------:R-:W-:Y:S01]  /*da00*/  ISETP.GE.U32.AND P2, PT, R135, 0x180, PT ;  /* 0x000001808700780c */ /* 0x000fe20003f46070 */
[-C--:B------:R-:W-:Y:S01]  /*da10*/  FMUL.FTZ R10, R10, R51.reuse ;  /* 0x000000330a0a7220 */ /* 0x080fe20000410000 */
[----:B------:R-:W-:Y:S01]  /*da20*/  MUFU.EX2 R151, R151 ;  /* 0x0000009700977308 */ /* 0x000fe20000000800 */
[-CC-:B------:R-:W-:Y:S01]  /*da30*/  FFMA.FTZ R31, R39, R51.reuse, -R72.reuse ;  /* 0x00000033271f7223 */ /* 0x180fe20000010848 */
[-CC-:B------:R-:W-:Y:S01]  /*da40*/  FFMA.FTZ R143, R41, R51.reuse, -R72.reuse ;  /* 0x00000033298f7223 */ /* 0x180fe20000010848 */
[-CC-:B------:R-:W-:Y:S01]  /*da50*/  FFMA.FTZ R39, R47, R51.reuse, -R72.reuse ;  /* 0x000000332f277223 */ /* 0x180fe20000010848 */
[-CC-:B------:R-:W-:Y:S01]  /*da60*/  FFMA.FTZ R41, R52, R51.reuse, -R72.reuse ;  /* 0x0000003334297223 */ /* 0x180fe20000010848 */
[----:B------:R-:W-:-:S03]  /*da70*/  FFMA.FTZ R133, R54, R51, -R72 ;  /* 0x0000003336857223 */ /* 0x000fc60000010848 */
[----:B------:R-:W0:Y:S08]  /*da80*/  MUFU.EX2 R10, R10 ;  /* 0x0000000a000a7308 */ /* 0x000e300000000800 */
[----:B------:R-:W1:Y:S08]  /*da90*/  MUFU.EX2 R25, R25 ;  /* 0x0000001900197308 */ /* 0x000e700000000800 */
[----:B------:R-:W3:Y:S01]  /*daa0*/  MUFU.EX2 R145, R145 ;  /* 0x0000009100917308 */ /* 0x000ee20000000800 */
[----:B------:R-:W-:-:S02]  /*dab0*/  WARPGROUP.DEPBAR.LE gsb0, 0x0 ;  /* 0x00008000000079c5 */ /* 0x000fc40000010000 */
[----:B------:R-:W-:-:S05]  /*dac0*/  WARPGROUP.ARRIVE ;  /* 0x00000000000079c5 */ /* 0x000fca0000000000 */
[----:B------:R-:W4:Y:S01]  /*dad0*/  MUFU.EX2 R30, R30 ;  /* 0x0000001e001e7308 */ /* 0x000f220000000800 */
[----:B------:R-:W-:Y:S01]  /*dae0*/  HGMMA.64x64x16.F32 R88, R124, gdesc[UR4].tnspB, R88, gsb0 ;  /* 0x40e000047c587df0 */ /* 0x000fe20008000858 */
[----:B------:R-:W-:Y:S01]  /*daf0*/  R2UR UR6, R26 ;  /* 0x000000001a0672ca */ /* 0x000fe200000e0000 */
[----:B------:R-:W-:Y:S01]  /*db00*/  FADD.FTZ R26, R150, R3 ;  /* 0x00000003961a7221 */ /* 0x000fe20000010000 */
[----:B------:R-:W-:Y:S01]  /*db10*/  R2UR UR7, R27 ;  /* 0x000000001b0772ca */ /* 0x000fe200000e0000 */
[----:B------:R-:W-:-:S03]  /*db20*/  VIADD R3, R87, 0x9 ;  /* 0x0000000957037836 */ /* 0x000fc60000000000 */
[----:B------:R-:W5:Y:S01]  /*db30*/  MUFU.EX2 R147, R147 ;  /* 0x0000009300937308 */ /* 0x000f620000000800 */
[----:B------:R-:W-:-:S04]  /*db40*/  FADD.FTZ R27, R15, R26 ;  /* 0x0000001a0f1b7221 */ /* 0x000fc80000010000 */
[----:B------:R-:W-:-:S03]  /*db50*/  FADD.FTZ R27, R144, R27 ;  /* 0x0000001b901b7221 */ /* 0x000fc60000010000 */
[----:B------:R-:W5:Y:S01]  /*db60*/  MUFU.EX2 R29, R29 ;  /* 0x0000001d001d7308 */ /* 0x000f620000000800 */
[----:B------:R-:W-:Y:S01]  /*db70*/  FADD.FTZ R43, R24, R27 ;  /* 0x0000001b182b7221 */ /* 0x000fe20000010000 */
[----:B0-----:R-:W-:-:S06]  /*db80*/  FFMA.FTZ R27, R10, R0, R149 ;  /* 0x000000000a1b7223 */ /* 0x001fcc0000010095 */
[----:B------:R-:W0:Y:S08]  /*db90*/  MUFU.EX2 R141, R141 ;  /* 0x0000008d008d7308 */ /* 0x000e300000000800 */
[----:B------:R-:W0:Y:S08]  /*dba0*/  MUFU.EX2 R31, R31 ;  /* 0x0000001f001f7308 */ /* 0x000e300000000800 */
[----:B------:R-:W0:Y:S08]  /*dbb0*/  MUFU.EX2 R143, R143 ;  /* 0x0000008f008f7308 */ /* 0x000e300000000800 */
[----:B------:R-:W0:Y:S08]  /*dbc0*/  MUFU.EX2 R33, R33 ;  /* 0x0000002100217308 */ /* 0x000e300000000800 */
[----:B------:R-:W0:Y:S08]  /*dbd0*/  MUFU.EX2 R38, R38 ;  /* 0x0000002600267308 */ /* 0x000e300000000800 */
[----:B------:R-:W0:Y:S08]  /*dbe0*/  MUFU.EX2 R39, R39 ;  /* 0x0000002700277308 */ /* 0x000e300000000800 */
[----:B------:R-:W0:Y:S01]  /*dbf0*/  MUFU.EX2 R139, R139 ;  /* 0x0000008b008b7308 */ /* 0x000e220000000800 */
[----:B------:R-:W-:-:S07]  /*dc00*/  FFMA.FTZ R135, R84, R51, -R72 ;  /* 0x0000003354877223 */ /* 0x000fce0000010848 */
[----:B------:R-:W0:Y:S01]  /*dc10*/  MUFU.EX2 R41, R41 ;  /* 0x0000002900297308 */ /* 0x000e220000000800 */
[----:B------:R-:W-:Y:S02]  /*dc20*/  WARPGROUP.DEPBAR.LE gsb0, 0x0 ;  /* 0x00008000000079c5 */ /* 0x000fe40000010000 */
[----:B------:R-:W-:-:S05]  /*dc30*/  WARPGROUP.ARRIVE ;  /* 0x00000000000079c5 */ /* 0x000fca0000000000 */
[----:B------:R-:W0:Y:S01]  /*dc40*/  MUFU.EX2 R133, R133 ;  /* 0x0000008500857308 */ /* 0x000e220000000800 */
[----:B------:R-:W-:Y:S01]  /*dc50*/  HGMMA.64x64x16.F32 R88, R120, gdesc[UR4].tnspB, R88, gsb0 ;  /* 0x40e0000478587df0 */ /* 0x000fe20008000858 */
[----:B------:R-:W-:Y:S01]  /*dc60*/  FADD.FTZ R43, R146, R43 ;  /* 0x0000002b922b7221 */ /* 0x000fe20000010000 */
[----:B------:R-:W-:-:S03]  /*dc70*/  FADD.FTZ R46, R14, R27 ;  /* 0x0000001b0e2e7221 */ /* 0x000fc60000010000 */
[----:B------:R-:W-:Y:S01]  /*dc80*/  FADD.FTZ R43, R28, R43 ;  /* 0x0000002b1c2b7221 */ /* 0x000fe20000010000 */
[----:B------:R-:W-:Y:S01]  /*dc90*/  FADD.FTZ R46, R151, R46 ;  /* 0x0000002e972e7221 */ /* 0x000fe20000010000 */
[----:B------:R-:W-:Y:S01]  /*dca0*/  SEL R3, R3, 0x9, !P2 ;  /* 0x0000000903037807 */ /* 0x000fe20005000000 */
[----:B------:R-:W-:Y:S01]  /*dcb0*/  MUFU.EX2 R59, R59 ;  /* 0x0000003b003b7308 */ /* 0x000fe20000000800 */
[----:B------:R-:W-:Y:S01]  /*dcc0*/  FADD.FTZ R43, R140, R43 ;  /* 0x0000002b8c2b7221 */ /* 0x000fe20000010000 */
[----:B-1----:R-:W-:-:S03]  /*dcd0*/  FADD.FTZ R46, R25, R46 ;  /* 0x0000002e192e7221 */ /* 0x002fc60000010000 */
[----:B------:R-:W-:-:S03]  /*dce0*/  FADD.FTZ R43, R32, R43 ;  /* 0x0000002b202b7221 */ /* 0x000fc60000010000 */
[----:B------:R-:W-:Y:S01]  /*dcf0*/  MUFU.EX2 R60, R60 ;  /* 0x0000003c003c7308 */ /* 0x000fe20000000800 */
[----:B------:R-:W-:-:S04]  /*dd00*/  FADD.FTZ R43, R142, R43 ;  /* 0x0000002b8e2b7221 */ /* 0x000fc80000010000 */
[----:B------:R-:W-:Y:S01]  /*dd10*/  FADD.FTZ R43, R34, R43 ;  /* 0x0000002b222b7221 */ /* 0x000fe20000010000 */
[----:B------:R-:W-:Y:S02]  /*dd20*/  @!P1 IMAD R27, R18, 0x8, R2 ;  /* 0x00000008121b9824 */ /* 0x000fe400078e0202 */
[----:B------:R-:W-:Y:S01]  /*dd30*/  MUFU.EX2 R61, R61 ;  /* 0x0000003d003d7308 */ /* 0x000fe20000000800 */
[----:B------:R-:W-:Y:S01]  /*dd40*/  FADD.FTZ R43, R40, R43 ;  /* 0x0000002b282b7221 */ /* 0x000fe20000010000 */
[----:B------:R-:W-:-:S03]  /*dd50*/  @!P1 VIADD R27, R27, 0x16840 ;  /* 0x000168401b1b9836 */ /* 0x000fc60000000000 */
[----:B------:R-:W-:Y:S01]  /*dd60*/  FADD.FTZ R43, R42, R43 ;  /* 0x0000002b2a2b7221 */ /* 0x000fe20000010000 */
[----:B------:R-:W-:Y:S02]  /*dd70*/  F2FP.F16.F32.PACK_AB R148, R11, R148 ;  /* 0x000000940b94723e */ /* 0x000fe400000000ff */
[----:B------:R-:W-:Y:S01]  /*dd80*/  MUFU.EX2 R64, R64 ;  /* 0x0000004000407308 */ /* 0x000fe20000000800 */
[----:B------:R-:W-:Y:S01]  /*dd90*/  FADD.FTZ R43, R138, R43 ;  /* 0x0000002b8a2b7221 */ /* 0x000fe20000010000 */
[----:B------:R-:W-:-:S03]  /*dda0*/  @!P1 PRMT R27, RZ, 0x654, R27 ;  /* 0x00000654ff1b9816 */ /* 0x000fc6000000001b */
[----:B------:R-:W-:Y:S01]  /*ddb0*/  FADD.FTZ R43, R44, R43 ;  /* 0x0000002b2c2b7221 */ /* 0x000fe20000010000 */
[----:B------:R-:W-:Y:S02]  /*ddc0*/  FFMA.FTZ R26, R56, R51, -R72 ;  /* 0x00000033381a7223 */ /* 0x000fe40000010848 */
[----:B------:R-:W-:Y:S01]  /*ddd0*/  MUFU.EX2 R65, R65 ;  /* 0x0000004100417308 */ /* 0x000fe20000000800 */
[----:B------:R-:W-:-:S04]  /*dde0*/  FADD.FTZ R52, R132, R43 ;  /* 0x0000002b84347221 */ /* 0x000fc80000010000 */
[----:B------:R-:W-:-:S03]  /*ddf0*/  FADD.FTZ R47, R45, R52 ;  /* 0x000000342d2f7221 */ /* 0x000fc60000010000 */
[----:B------:R-:W-:Y:S08]  /*de00*/  MUFU.EX2 R36, R36 ;  /* 0x0000002400247308 */ /* 0x000ff00000000800 */
[----:B------:R-:W-:Y:S08]  /*de10*/  MUFU.EX2 R37, R37 ;  /* 0x0000002500257308 */ /* 0x000ff00000000800 */
[----:B------:R-:W-:Y:S08]  /*de20*/  MUFU.EX2 R62, R62 ;  /* 0x0000003e003e7308 */ /* 0x000ff00000000800 */
[----:B------:R-:W-:Y:S01]  /*de30*/  MUFU.EX2 R68, R136 ;  /* 0x0000008800447308 */ /* 0x000fe20000000800 */
[----:B------:R-:W-:-:S02]  /*de40*/  WARPGROUP.DEPBAR.LE gsb0, 0x0 ;  /* 0x00008000000079c5 */ /* 0x000fc40000010000 */
[----:B------:R3:W-:Y:S06]  /*de50*/  BAR.ARV R3, 0x100 ;  /* 0x000400030000751d */ /* 0x0007ec0000002000 */
[----:B------:R-:W-:Y:S01]  /*de60*/  @!P1 SYNCS.ARRIVE.TRANS64.RED.A1T0 RZ, [R27+URZ], RZ ;  /* 0x000000ff1bff99a7 */ /* 0x000fe2000810043f */
[----:B------:R-:W-:Y:S01]  /*de70*/  MUFU.EX2 R63, R63 ;  /* 0x0000003f003f7308 */ /* 0x000fe20000000800 */
[----:B---3--:R-:W-:-:S04]  /*de80*/  FADD.FTZ R3, R145, R46 ;  /* 0x0000002e91037221 */ /* 0x008fc80000010000 */
[----:B----4-:R-:W-:-:S04]  /*de90*/  FADD.FTZ R46, R30, R3 ;  /* 0x000000031e2e7221 */ /* 0x010fc80000010000 */
[----:B-----5:R-:W-:Y:S01]  /*dea0*/  FADD.FTZ R46, R147, R46 ;  /* 0x0000002e932e7221 */ /* 0x020fe20000010000 */
[----:B------:R-:W-:-:S03]  /*deb0*/  @!P1 LEA R3, R20, R2, 0x3 ;  /* 0x0000000214039211 */ /* 0x000fc600078e18ff */
[----:B------:R-:W-:Y:S02]  /*dec0*/  FADD.FTZ R46, R29, R46 ;  /* 0x0000002e1d2e7221 */ /* 0x000fe40000010000 */
[----:B------:R-:W-:Y:S02]  /*ded0*/  @!P1 VIADD R3, R3, 0x16860 ;  /* 0x0001686003039836 */ /* 0x000fe40000000000 */
[----:B0-----:R-:W-:-:S04]  /*dee0*/  FADD.FTZ R46, R141, R46 ;  /* 0x0000002e8d2e7221 */ /* 0x001fc80000010000 */
[----:B------:R-:W-:Y:S01]  /*def0*/  FADD.FTZ R46, R31, R46 ;  /* 0x0000002e1f2e7221 */ /* 0x000fe20000010000 */
[----:B------:R-:W-:-:S03]  /*df00*/  @!P1 PRMT R3, RZ, 0x654, R3 ;  /* 0x00000654ff039816 */ /* 0x000fc60000000003 */
[----:B------:R-:W-:Y:S01]  /*df10*/  FADD.FTZ R46, R143, R46 ;  /* 0x0000002e8f2e7221 */ /* 0x000fe20000010000 */
[----:B------:R0:W-:Y:S01]  /*df20*/  @!P1 SYNCS.ARRIVE.TRANS64.RED.A1T0 RZ, [R3+URZ], RZ ;  /* 0x000000ff03ff99a7 */ /* 0x0001e2000810043f */
[----:B------:R-:W1:Y:S02]  /*df30*/  MUFU.EX2 R26, R26 ;  /* 0x0000001a001a7308 */ /* 0x000e640000000800 */
[----:B0-----:R-:W-:Y:S01]  /*df40*/  FADD.FTZ R3, R33, R46 ;  /* 0x0000002e21037221 */ /* 0x001fe20000010000 */
[----:B------:R-:W-:-:S03]  /*df50*/  FADD.FTZ R47, R134, R47 ;  /* 0x0000002f862f7221 */ /* 0x000fc60000010000 */
[----:B------:R-:W-:Y:S01]  /*df60*/  FADD.FTZ R46, R38, R3 ;  /* 0x00000003262e7221 */ /* 0x000fe20000010000 */
[-CC-:B------:R-:W-:Y:S01]  /*df70*/  FFMA.FTZ R0, R137, R51.reuse, -R72.reuse ;  /* 0x0000003389007223 */ /* 0x180fe20000010848 */
[-C--:B------:R-:W-:Y:S02]  /*df80*/  FFMA.FTZ R43, R48, R51.reuse, -R72 ;  /* 0x00000033302b7223 */ /* 0x080fe40000010848 */
[----:B------:R-:W-:Y:S01]  /*df90*/  FADD.FTZ R46, R39, R46 ;  /* 0x0000002e272e7221 */ /* 0x000fe20000010000 */
[----:B------:R-:W0:Y:S01]  /*dfa0*/  MUFU.EX2 R135, R135 ;  /* 0x0000008700877308 */ /* 0x000e220000000800 */
[----:B------:R-:W-:Y:S01]  /*dfb0*/  FADD.FTZ R48, R50, R47 ;  /* 0x0000002f32307221 */ /* 0x000fe20000010000 */
[-C--:B------:R-:W-:Y:S01]  /*dfc0*/  FFMA.FTZ R129, R66, R51.reuse, -R72 ;  /* 0x0000003342817223 */ /* 0x080fe20000010848 */
[----:B------:R-:W-:Y:S02]  /*dfd0*/  FADD.FTZ R46, R139, R46 ;  /* 0x0000002e8b2e7221 */ /* 0x000fe40000010000 */
[----:B------:R-:W-:Y:S01]  /*dfe0*/  FADD.FTZ R3, R55, R48 ;  /* 0x0000003037037221 */ /* 0x000fe20000010000 */
[-C--:B------:R-:W-:Y:S01]  /*dff0*/  FFMA.FTZ R20, R67, R51.reuse, -R72 ;  /* 0x0000003343147223 */ /* 0x080fe20000010848 */
[----:B------:R-:W-:Y:S01]  /*e000*/  FADD.FTZ R46, R41, R46 ;  /* 0x0000002e292e7221 */ /* 0x000fe20000010000 */
[----:B------:R-:W3:Y:S01]  /*e010*/  MUFU.EX2 R0, R0 ;  /* 0x0000000000007308 */ /* 0x000ee20000000800 */
[----:B------:R-:W-:Y:S01]  /*e020*/  FADD.FTZ R48, R58, R3 ;  /* 0x000000033a307221 */ /* 0x000fe20000010000 */
[----:B------:R-:W-:Y:S01]  /*e030*/  FFMA.FTZ R131, R70, R51, -R72 ;  /* 0x0000003346837223 */ /* 0x000fe20000010848 */
[----:B------:R-:W-:Y:S01]  /*e040*/  FADD.FTZ R3, R133, R46 ;  /* 0x0000002e85037221 */ /* 0x000fe20000010000 */
[----:B------:R-:W-:-:S04]  /*e050*/  F2FP.F16.F32.PACK_AB R144, R24, R144 ;  /* 0x000000901890723e */ /* 0x000fc800000000ff */
[----:B------:R-:W4:Y:S01]  /*e060*/  MUFU.EX2 R129, R129 ;  /* 0x0000008100817308 */ /* 0x000f220000000800 */
[----:B-1----:R-:W-:Y:S01]  /*e070*/  FADD.FTZ R24, R26, R3 ;  /* 0x000000031a187221 */ /* 0x002fe20000010000 */
[----:B------:R-:W-:-:S06]  /*e080*/  FFMA.FTZ R27, R71, R51, -R72 ;  /* 0x00000033471b7223 */ /* 0x000fcc0000010848 */
[----:B------:R-:W1:Y:S01]  /*e090*/  MUFU.EX2 R20, R20 ;  /* 0x0000001400147308 */ /* 0x000e620000000800 */
[----:B0-----:R-:W-:Y:S01]  /*e0a0*/  FADD.FTZ R3, R135, R24 ;  /* 0x0000001887037221 */ /* 0x001fe20000010000 */
[----:B------:R-:W-:-:S06]  /*e0b0*/  FFMA.FTZ R125, R74, R51, -R72 ;  /* 0x000000334a7d7223 */ /* 0x000fcc0000010848 */
[----:B------:R-:W0:Y:S01]  /*e0c0*/  MUFU.EX2 R131, R131 ;  /* 0x0000008300837308 */ /* 0x000e220000000800 */
[----:B---3--:R-:W-:Y:S01]  /*e0d0*/  FADD.FTZ R24, R0, R3 ;  /* 0x0000000300187221 */ /* 0x008fe20000010000 */
[----:B------:R-:W-:-:S06]  /*e0e0*/  FFMA.FTZ R127, R57, R51, -R72 ;  /* 0x00000033397f7223 */ /* 0x000fcc0000010848 */
[----:B------:R-:W3:Y:S01]  /*e0f0*/  MUFU.EX2 R27, R27 ;  /* 0x0000001b001b7308 */ /* 0x000ee20000000800 */
[----:B----4-:R-:W-:Y:S01]  /*e100*/  FADD.FTZ R3, R129, R24 ;  /* 0x0000001881037221 */ /* 0x010fe20000010000 */
[----:B------:R-:W-:-:S06]  /*e110*/  FADD.FTZ R11, R59, R48 ;  /* 0x000000303b0b7221 */ /* 0x000fcc0000010000 */
[----:B------:R-:W4:Y:S01]  /*e120*/  MUFU.EX2 R125, R125 ;  /* 0x0000007d007d7308 */ /* 0x000f220000000800 */
[----:B-1----:R-:W-:Y:S01]  /*e130*/  FADD.FTZ R24, R20, R3 ;  /* 0x0000000314187221 */ /* 0x002fe20000010000 */
[----:B------:R-:W-:-:S06]  /*e140*/  FFMA.FTZ R75, R75, R51, -R72 ;  /* 0x000000334b4b7223 */ /* 0x000fcc0000010848 */
[----:B------:R-:W1:Y:S01]  /*e150*/  MUFU.EX2 R43, R43 ;  /* 0x0000002b002b7308 */ /* 0x000e620000000800 */
[----:B0-----:R-:W-:Y:S01]  /*e160*/  FADD.FTZ R24, R131, R24 ;  /* 0x0000001883187221 */ /* 0x001fe20000010000 */
[----:B------:R-:W-:Y:S01]  /*e170*/  FFMA.FTZ R78, R78, R51, -R72 ;  /* 0x000000334e4e7223 */ /* 0x000fe20000010848 */
[----:B------:R-:W-:-:S05]  /*e180*/  FADD.FTZ R46, R60, R11 ;  /* 0x0000000b3c2e7221 */ /* 0x000fca0000010000 */
[----:B------:R-:W0:Y:S01]  /*e190*/  MUFU.EX2 R127, R127 ;  /* 0x0000007f007f7308 */ /* 0x000e220000000800 */
[----:B---3--:R-:W-:Y:S01]  /*e1a0*/  FADD.FTZ R24, R27, R24 ;  /* 0x000000181b187221 */ /* 0x008fe20000010000 */
[----:B------:R-:W-:Y:S01]  /*e1b0*/  FFMA.FTZ R79, R79, R51, -R72 ;  /* 0x000000334f4f7223 */ /* 0x000fe20000010848 */
[----:B------:R-:W-:Y:S01]  /*e1c0*/  F2FP.F16.F32.PACK_AB R150, R15, R150 ;  /* 0x000000960f96723e */ /* 0x000fe200000000ff */
[----:B------:R-:W-:-:S04]  /*e1d0*/  FADD.FTZ R15, R61, R46 ;  /* 0x0000002e3d0f7221 */ /* 0x000fc80000010000 */
[----:B------:R-:W3:Y:S01]  /*e1e0*/  MUFU.EX2 R11, R75 ;  /* 0x0000004b000b7308 */ /* 0x000ee20000000800 */
[----:B----4-:R-:W-:Y:S01]  /*e1f0*/  FADD.FTZ R24, R125, R24 ;  /* 0x000000187d187221 */ /* 0x010fe20000010000 */
[----:B------:R-:W-:Y:S01]  /*e200*/  FFMA.FTZ R83, R83, R51, -R72 ;  /* 0x0000003353537223 */ /* 0x000fe20000010848 */
[----:B------:R-:W-:Y:S01]  /*e210*/  F2FP.F16.F32.PACK_AB R146, R28, R146 ;  /* 0x000000921c92723e */ /* 0x000fe200000000ff */
[----:B------:R-:W-:-:S04]  /*e220*/  FADD.FTZ R28, R64, R15 ;  /* 0x0000000f401c7221 */ /* 0x000fc80000010000 */
[----:B------:R-:W4:Y:S01]  /*e230*/  MUFU.EX2 R78, R78 ;  /* 0x0000004e004e7308 */ /* 0x000f220000000800 */
[----:B-1----:R-:W-:Y:S01]  /*e240*/  FADD.FTZ R24, R43, R24 ;  /* 0x000000182b187221 */ /* 0x002fe20000010000 */
[----:B------:R-:W-:Y:S01]  /*e250*/  FFMA.FTZ R72, R86, R51, -R72 ;  /* 0x0000003356487223 */ /* 0x000fe20000010848 */
[----:B------:R-:W-:-:S05]  /*e260*/  FADD.FTZ R15, R65, R28 ;  /* 0x0000001c410f7221 */ /* 0x000fca0000010000 */
[----:B------:R-:W1:Y:S01]  /*e270*/  MUFU.EX2 R79, R79 ;  /* 0x0000004f004f7308 */ /* 0x000e620000000800 */
[----:B0-----:R-:W-:Y:S01]  /*e280*/  FADD.FTZ R24, R127, R24 ;  /* 0x000000187f187221 */ /* 0x001fe20000010000 */
[----:B------:R-:W-:-:S06]  /*e290*/  FADD.FTZ R28, R36, R15 ;  /* 0x0000000f241c7221 */ /* 0x000fcc0000010000 */
[----:B------:R-:W0:Y:S01]  /*e2a0*/  MUFU.EX2 R83, R83 ;  /* 0x0000005300537308 */ /* 0x000e220000000800 */
[----:B---3--:R-:W-:Y:S01]  /*e2b0*/  FADD.FTZ R15, R11, R24 ;  /* 0x000000180b0f7221 */ /* 0x008fe20000010000 */
[----:B--2---:R-:W-:Y:S01]  /*e2c0*/  ISETP.GT.AND P2, PT, R152, R49, PT ;  /* 0x000000319800720c */ /* 0x004fe20003f44270 */
[----:B------:R-:W-:Y:S01]  /*e2d0*/  FADD.FTZ R3, R37, R28 ;  /* 0x0000001c25037221 */ /* 0x000fe20000010000 */
[----:B------:R-:W-:-:S04]  /*e2e0*/  F2FP.F16.F32.PACK_AB R149, R14, R149 ;  /* 0x000000950e95723e */ /* 0x000fc800000000ff */
[----:B------:R-:W2:Y:S01]  /*e2f0*/  MUFU.EX2 R72, R72 ;  /* 0x0000004800487308 */ /* 0x000ea20000000800 */
[----:B----4-:R-:W-:Y:S01]  /*e300*/  FADD.FTZ R14, R78, R15 ;  /* 0x0000000f4e0e7221 */ /* 0x010fe20000010000 */
[----:B------:R-:W-:-:S03]  /*e310*/  FADD.FTZ R3, R62, R3 ;  /* 0x000000033e037221 */ /* 0x000fc60000010000 */
[----:B-1----:R-:W-:Y:S01]  /*e320*/  FADD.FTZ R14, R79, R14 ;  /* 0x0000000e4f0e7221 */ /* 0x002fe20000010000 */
[----:B------:R-:W-:-:S03]  /*e330*/  FADD.FTZ R28, R68, R3 ;  /* 0x00000003441c7221 */ /* 0x000fc60000010000 */
[----:B0-----:R-:W-:Y:S01]  /*e340*/  FADD.FTZ R14, R83, R14 ;  /* 0x0000000e530e7221 */ /* 0x001fe20000010000 */
        /* <DEDUP_REMOVED lines=37> */
[----:B--2---:R-:W-:Y:S01]  /*e5a0*/  FADD.FTZ R0, R72, R14 ;  /* 0x0000000e48007221 */ /* 0x004fe20000010000 */
[----:B------:R-:W-:Y:S01]  /*e5b0*/  F2FP.F16.F32.PACK_AB R136, R42, R40 ;  /* 0x000000282a88723e */ /* 0x000fe200000000ff */
[----:B------:R-:W-:Y:S01]  /*e5c0*/  VIADD R152, R152, 0xffffffff ;  /* 0xffffffff98987836 */ /* 0x000fe20000000000 */
        /* <DEDUP_REMOVED lines=25> */
[----:B------:R-:W-:Y:S01]  /*e760*/  MOV R20, R18 ;  /* 0x0000001200147202 */ /* 0x000fe20000000f00 */
[----:B------:R-:W-:Y:S06]  /*e770*/  @P2 BRA `(.L_x_12488) ;  /* 0xffffffd000082947 */ /* 0x000fec000383ffff */
.L_x_12478:
[----:B------:R-:W-:-:S13]  /*e780*/  ISETP.GE.AND P2, PT, R152, RZ, PT ;  /* 0x000000ff9800720c */ /* 0x000fda0003f46270 */
[----:B------:R-:W-:Y:S05]  /*e790*/  @!P2 BRA `(.L_x_12489) ;  /* 0x0000002400c0a947 */ /* 0x000fea0003800000 */
[----:B------:R-:W-:Y:S01]  /*e7a0*/  IMAD.MOV.U32 R20, RZ, RZ, R35 ;  /* 0x000000ffff147224 */ /* 0x000fe200078e0023 */
[----:B------:R-:W-:Y:S01]  /*e7b0*/  MOV R153, R53 ;  /* 0x0000003500997202 */ /* 0x000fe20000000f00 */
[----:B------:R-:W-:Y:S02]  /*e7c0*/  IMAD.MOV.U32 R10, RZ, RZ, R23 ;  /* 0x000000ffff0a7224 */ /* 0x000fe400078e0017 */
[----:B------:R-:W-:-:S07]  /*e7d0*/  IMAD.MOV.U32 R21, RZ, RZ, R18 ;  /* 0x000000ffff157224 */ /* 0x000fce00078e0012 */
.L_x_12499:
        /* <DEDUP_REMOVED lines=10> */
.L_x_12491:
[----:B------:R-:W-:Y:S02]  /*e880*/  LEA R11, R18, R2, 0x3 ;  /* 0x00000002120b7211 */ /* 0x000fe400078e18ff */
[----:B------:R-:W-:-:S04]  /*e890*/  SHF.L.U32 R14, R23, 0x1f, RZ ;  /* 0x0000001f170e7819 */ /* 0x000fc800000006ff */
[----:B------:R0:W1:Y:S01]  /*e8a0*/  SYNCS.PHASECHK.TRANS64.TRYWAIT P3, [R11+URZ+0x16830], R14 ;  /* 0x0168300e0b0075a7 */ /* 0x000062000806017f */
[----:B------:R-:W-:Y:S05]  /*e8b0*/  @!P0 BRA `(.L_x_12492) ;  /* 0x0000000000048947 */ /* 0x000fea0003800000 */
[----:B------:R-:W-:Y:S01]  /*e8c0*/  BPT.TRAP 0x1 ;  /* 0x000000040000795c */ /* 0x000fe20000300000 */
.L_x_12492:
[----:B------:R-:W-:Y:S04]  /*e8d0*/  BSSY B0, `(.L_x_12490) ;  /* 0x0000004000007945 */ /* 0x000fe80003800000 */
[----:B-1----:R-:W-:Y:S05]  /*e8e0*/  @P3 BRA `(.L_x_12493) ;  /* 0x0000000000083947 */ /* 0x002fea0003800000 */
[----:B------:R-:W1:Y:S02]  /*e8f0*/  SYNCS.PHASECHK.TRANS64.TRYWAIT P3, [R11+URZ+0x16830], R14 ;  /* 0x0168300e0b0075a7 */ /* 0x000e64000806017f */
[----:B-1----:R-:W-:Y:S05]  /*e900*/  @!P3 BRA `(.L_x_12494) ;  /* 0x000000a40000b947 */ /* 0x002fea0003800000 */
.L_x_12493:
[----:B------:R-:W-:Y:S05]  /*e910*/  BSYNC B0 ;  /* 0x0000000000007941 */ /* 0x000fea0003800000 */
.L_x_12490:
        /* <DEDUP_REMOVED lines=8> */
[----:B------:R-:W-:Y:S02]  /*e9a0*/  R2UR UR5, R5 ;  /* 0x00000000050572ca */ /* 0x000fe400000e0000 */
[----:B------:R-:W-:Y:S02]  /*e9b0*/  R2UR UR7, R27 ;  /* 0x000000001b0772ca */ /* 0x000fe400000e0000 */
[----:B------:R-:W-:Y:S02]  /*e9c0*/  R2UR UR11, R25 ;  /* 0x00000000190b72ca */ /* 0x000fe400000e0000 */
[----:B------:R-:W-:Y:S02]  /*e9d0*/  R2UR UR19, R27 ;  /* 0x000000001b1372ca */ /* 0x000fe400000e0000 */
[----:B------:R-:W-:-:S02]  /*e9e0*/  R2UR UR8, R12 ;  /* 0x000000000c0872ca */ /* 0x000fc400000e0000 */
[----:B------:R-:W-:Y:S01]  /*e9f0*/  R2UR UR9, R13 ;  /* 0x000000000d0972ca */ /* 0x000fe200000e0000 */
[----:B------:R0:W-:Y:S01]  /*ea00*/  BAR.SYNC.DEFER_BLOCKING R11, 0x100 ;  /* 0x0004000b0000751d */ /* 0x0001e20000010000 */
[----:B------:R-:W-:Y:S02]  /*ea10*/  MOV R15, 0x40000040 ;  /* 0x40000040000f7802 */ /* 0x000fe40000000f00 */
[----:B------:R-:W-:Y:S02]  /*ea20*/  R2UR UR12, R8 ;  /* 0x00000000080c72ca */ /* 0x000fe400000e0000 */
[----:B------:R-:W-:Y:S02]  /*ea30*/  R2UR UR15, R15 ;  /* 0x000000000f0f72ca */ /* 0x000fe400000e0000 */
[----:B------:R-:W-:Y:S01]  /*ea40*/  R2UR UR13, R9 ;  /* 0x00000000090d72ca */ /* 0x000fe200000e0000 */
[----:B--2---:R-:W-:-:S04]  /*ea50*/  IMAD R26, R18, 0x400, R14 ;  /* 0x00000400121a7824 */ /* 0x004fc800078e020e */
[C---:B------:R-:W-:Y:S01]  /*ea60*/  VIADD R14, R26.reuse, 0x4 ;  /* 0x000000041a0e7836 */ /* 0x040fe20000000000 */
[C---:B------:R-:W-:Y:S02]  /*ea70*/  R2UR UR6, R26.reuse ;  /* 0x000000001a0672ca */ /* 0x040fe400000e0000 */
[C---:B------:R-:W-:Y:S01]  /*ea80*/  IADD3 R24, R26.reuse, 0x2, RZ ;  /* 0x000000021a187810 */ /* 0x040fe20007ffe0ff */
[----:B------:R-:W-:-:S03]  /*ea90*/  VIADD R26, R26, 0x6 ;  /* 0x000000061a1a7836 */ /* 0x000fc60000000000 */
        /* <DEDUP_REMOVED lines=20> */
.L_x_12496:
[----:B------:R-:W-:Y:S01]  /*ebe0*/  SHF.L.U32 R10, R10, 0x1f, RZ ;  /* 0x0000001f0a0a7819 */ /* 0x000fe200000006ff */
[----:B------:R-:W-:-:S04]  /*ebf0*/  IMAD R11, R21, 0x8, R2 ;  /* 0x00000008150b7824 */ /* 0x000fc800078e0202 */
[----:B------:R0:W1:Y:S01]  /*ec00*/  SYNCS.PHASECHK.TRANS64.TRYWAIT P2, [R11+URZ+0x16850], R10 ;  /* 0x0168500a0b0075a7 */ /* 0x000062000804017f */
[----:B------:R-:W-:Y:S05]  /*ec10*/  @!P0 BRA `(.L_x_12497) ;  /* 0x0000000000048947 */ /* 0x000fea0003800000 */
[----:B------:R-:W-:Y:S01]  /*ec20*/  BPT.TRAP 0x1 ;  /* 0x000000040000795c */ /* 0x000fe20000300000 */
.L_x_12497:
[----:B-1----:R-:W-:Y:S05]  /*ec30*/  @P2 BRA `(.L_x_12495) ;  /* 0x0000000000082947 */ /* 0x002fea0003800000 */
[----:B------:R-:W1:Y:S02]  /*ec40*/  SYNCS.PHASECHK.TRANS64.TRYWAIT P2, [R11+URZ+0x16850], R10 ;  /* 0x0168500a0b0075a7 */ /* 0x000e64000804017f */
[----:B-1----:R-:W-:Y:S05]  /*ec50*/  @!P2 BRA `(.L_x_12498) ;  /* 0x000000a00040a947 */ /* 0x002fea0003800000 */
.L_x_12495:
[----:B01----:R-:W-:Y:S01]  /*ec60*/  VIADD R10, R2, 0x400 ;  /* 0x00000400020a7836 */ /* 0x003fe20000000000 */
[----:B------:R-:W-:Y:S01]  /*ec70*/  MOV R11, 0x40000040 ;  /* 0x40000040000b7802 */ /* 0x000fe20000000f00 */
[----:B------:R-:W-:Y:S05]  /*ec80*/  WARPSYNC.ALL ;  /* 0x0000000000007948 */ /* 0x000fea0003800000 */
[----:B------:R-:W-:Y:S01]  /*ec90*/  SHF.R.U32.HI R10, RZ, 0x4, R10 ;  /* 0x00000004ff0a7819 */ /* 0x000fe2000001160a */
[----:B------:R-:W-:Y:S01]  /*eca0*/  WARPGROUP.ARRIVE ;  /* 0x00000000000079c5 */ /* 0x000fe20000000000 */
[----:B------:R-:W-:Y:S01]  /*ecb0*/  R2UR UR7, R11 ;  /* 0x000000000b0772ca */ /* 0x000fe200000e0000 */
[----:B------:R-:W-:Y:S01]  /*ecc0*/  IMAD.MOV.U32 R15, RZ, RZ, 0x40000040 ;  /* 0x40000040ff0f7424 */ /* 0x000fe200078e00ff */
[----:B------:R-:W-:Y:S01]  /*ecd0*/  LOP3.LUT R10, R10, 0x3fff, RZ, 0xc0, !PT ;  /* 0x00003fff0a0a7812 */ /* 0x000fe200078ec0ff */
[----:B------:R-:W-:-:S02]  /*ece0*/  ULDC UR4, c[0x0][0x9d8] ;  /* 0x0002760000047ab9 */ /* 0x000fc40000000800 */
[----:B------:R-:W-:Y:S01]  /*ecf0*/  FMUL.FTZ R11, R24, UR4 ;  /* 0x00000004180b7c20 */ /* 0x000fe20008410000 */
[----:B------:R-:W-:Y:S01]  /*ed00*/  FMUL.FTZ R24, R29, UR4 ;  /* 0x000000041d187c20 */ /* 0x000fe20008410000 */
[----:B------:R-:W-:Y:S02]  /*ed10*/  IMAD R10, R21, 0x400, R10 ;  /* 0x00000400150a7824 */ /* 0x000fe400078e020a */
[----:B------:R-:W-:Y:S01]  /*ed20*/  FMUL.FTZ R154, R26, UR4 ;  /* 0x000000041a9a7c20 */ /* 0x000fe20008410000 */
[----:B------:R-:W-:Y:S01]  /*ed30*/  FMUL.FTZ R26, R33, UR4 ;  /* 0x00000004211a7c20 */ /* 0x000fe20008410000 */
[----:B------:R-:W-:Y:S01]  /*ed40*/  FMUL.FTZ R29, R39, UR4 ;  /* 0x00000004271d7c20 */ /* 0x000fe20008410000 */
[C---:B------:R-:W-:Y:S01]  /*ed50*/  VIADD R14, R10.reuse, 0x80 ;  /* 0x000000800a0e7836 */ /* 0x040fe20000000000 */
[----:B------:R-:W-:Y:S01]  /*ed60*/  R2UR UR6, R10 ;  /* 0x000000000a0672ca */ /* 0x000fe200000e0000 */
        /* <DEDUP_REMOVED lines=12> */
[----:B------:R-:W-:Y:S01]  /*ee30*/  HGMMA.64x64x16.F32 R88, R148, gdesc[UR4].tnspB, R88, gsb0 ;  /* 0x40e0000494587df0 */ /* 0x000fe20008000858 */
[----:B------:R-:W-:Y:S01]  /*ee40*/  R2UR UR6, R14 ;  /* 0x000000000e0672ca */ /* 0x000fe200000e0000 */
[----:B------:R-:W-:Y:S01]  /*ee50*/  VIADD R14, R10, 0x100 ;  /* 0x000001000a0e7836 */ /* 0x000fe20000000000 */
[----:B------:R-:W-:Y:S01]  /*ee60*/  R2UR UR7, R15 ;  /* 0x000000000f0772ca */ /* 0x000fe200000e0000 */
[----:B------:R-:W-:Y:S01]  /*ee70*/  MUFU.TANH R26, R26 ;  /* 0x0000001a001a7308 */ /* 0x000fe20000002400 */
[----:B------:R-:W-:Y:S01]  /*ee80*/  MOV R15, 0x40000040 ;  /* 0x40000040000f7802 */ /* 0x000fe20000000f00 */
[----:B------:R-:W-:Y:S01]  /*ee90*/  FMUL.FTZ R71, R71, UR4 ;  /* 0x0000000447477c20 */ /* 0x000fe20008410000 */
[----:B------:R-:W-:Y:S01]  /*eea0*/  FMUL.FTZ R74, R74, UR4 ;  /* 0x000000044a4a7c20 */ /* 0x000fe20008410000 */
[----:B------:R-:W-:Y:S01]  /*eeb0*/  FMUL.FTZ R75, R75, UR4 ;  /* 0x000000044b4b7c20 */ /* 0x000fe20008410000 */
[----:B------:R-:W-:-:S02]  /*eec0*/  FMUL.FTZ R80, R86, UR4 ;  /* 0x0000000456507c20 */ /* 0x000fc40008410000 */
[----:B------:R-:W1:Y:S01]  /*eed0*/  S2R R86, SR_TID.X ;  /* 0x0000000000567919 */ /* 0x000e620000002100 */
[----:B------:R-:W-:Y:S08]  /*eee0*/  MUFU.TANH R39, R39 ;  /* 0x0000002700277308 */ /* 0x000ff00000002400 */
[----:B------:R-:W-:Y:S08]  /*eef0*/  MUFU.TANH R43, R43 ;  /* 0x0000002b002b7308 */ /* 0x000ff00000002400 */
[----:B------:R-:W-:Y:S08]  /*ef00*/  MUFU.TANH R59, R59 ;  /* 0x0000003b003b7308 */ /* 0x000ff00000002400 */
[----:B------:R-:W-:Y:S01]  /*ef10*/  MUFU.TANH R68, R68 ;  /* 0x0000004400447308 */ /* 0x000fe20000002400 */
[----:B-1----:R-:W-:-:S07]  /*ef20*/  ISETP.GE.U32.AND P2, PT, R86, 0x180, PT ;  /* 0x000001805600780c */ /* 0x002fce0003f46070 */
        /* <DEDUP_REMOVED lines=28> */
[----:B------:R-:W-:-:S05]  /*f0f0*/  SHF.R.U32.HI R85, RZ, 0x7, R86 ;  /* 0x00000007ff557819 */ /* 0x000fca0000011656 */
        /* <DEDUP_REMOVED lines=13> */
[----:B0-----:R-:W-:Y:S01]  /*f1d0*/  FMNMX.FTZ R51, R11, R153, !PT ;  /* 0x000000990b337209 */ /* 0x001fe20007810000 */
[----:B------:R-:W-:Y:S01]  /*f1e0*/  FMUL.FTZ R145, R34, UR4 ;  /* 0x0000000422917c20 */ /* 0x000fe20008410000 */
[----:B------:R-:W-:Y:S01]  /*f1f0*/  HGMMA.64x64x16.F32 R88, R140, gdesc[UR4].tnspB, R88, gsb0 ;  /* 0x40e000048c587df0 */ /* 0x000fe20008000858 */
[----:B------:R-:W-:Y:S01]  /*f200*/  R2UR UR6, R14 ;  /* 0x000000000e0672ca */ /* 0x000fe200000e0000 */
[----:B------:R-:W-:Y:S01]  /*f210*/  FMUL.FTZ R14, R25, UR4 ;  /* 0x00000004190e7c20 */ /* 0x000fe20008410000 */
[----:B------:R-:W-:Y:S01]  /*f220*/  R2UR UR7, R15 ;  /* 0x000000000f0772ca */ /* 0x000fe200000e0000 */
        /* <DEDUP_REMOVED lines=18> */
[----:B------:R-:W-:-:S02]  /*f350*/  VIADD R54, R10, 0x200 ;  /* 0x000002000a367836 */ /* 0x000fc40000000000 */
[----:B------:R-:W2:Y:S01]  /*f360*/  MUFU.TANH R25, R25 ;  /* 0x0000001900197308 */ /* 0x000ea20000002400 */
[----:B0-----:R-:W-:-:S07]  /*f370*/  FMNMX.FTZ R51, R14, R51, !PT ;  /* 0x000000330e337209 */ /* 0x001fce0007810000 */
[----:B------:R-:W0:Y:S01]  /*f380*/  MUFU.TANH R28, R28 ;  /* 0x0000001c001c7308 */ /* 0x000e220000002400 */
[----:B-1----:R-:W-:-:S04]  /*f390*/  FMNMX.FTZ R51, R15, R51, !PT ;  /* 0x000000330f337209 */ /* 0x002fc80007810000 */
[----:B------:R-:W-:-:S03]  /*f3a0*/  FMNMX.FTZ R51, R24, R51, !PT ;  /* 0x0000003318337209 */ /* 0x000fc60007810000 */
[----:B------:R-:W1:Y:S01]  /*f3b0*/  MUFU.TANH R31, R31 ;  /* 0x0000001f001f7308 */ /* 0x000e620000002400 */
[----:B--2---:R-:W-:-:S04]  /*f3c0*/  FMNMX.FTZ R51, R25, R51, !PT ;  /* 0x0000003319337209 */ /* 0x004fc80007810000 */
[----:B------:R-:W-:-:S03]  /*f3d0*/  FMNMX.FTZ R51, R26, R51, !PT ;  /* 0x000000331a337209 */ /* 0x000fc60007810000 */
[----:B------:R-:W2:Y:S01]  /*f3e0*/  MUFU.TANH R34, R34 ;  /* 0x0000002200227308 */ /* 0x000ea20000002400 */
[----:B------:R-:W-:-:S04]  /*f3f0*/  FMNMX.FTZ R51, R27, R51, !PT ;  /* 0x000000331b337209 */ /* 0x000fc80007810000 */
[----:B0-----:R-:W-:-:S03]  /*f400*/  FMNMX.FTZ R51, R28, R51, !PT ;  /* 0x000000331c337209 */ /* 0x001fc60007810000 */
[----:B------:R-:W-:Y:S01]  /*f410*/  MUFU.TANH R42, R42 ;  /* 0x0000002a002a7308 */ /* 0x000fe20000002400 */
[----:B------:R-:W-:-:S04]  /*f420*/  FMNMX.FTZ R51, R30, R51, !PT ;  /* 0x000000331e337209 */ /* 0x000fc80007810000 */
[----:B-1----:R-:W-:-:S03]  /*f430*/  FMNMX.FTZ R51, R31, R51, !PT ;  /* 0x000000331f337209 */ /* 0x002fc60007810000 */
[----:B------:R-:W-:Y:S01]  /*f440*/  MUFU.TANH R47, R47 ;  /* 0x0000002f002f7308 */ /* 0x000fe20000002400 */
[----:B--2---:R-:W-:-:S07]  /*f450*/  FMNMX.FTZ R51, R34, R51, !PT ;  /* 0x0000003322337209 */ /* 0x004fce0007810000 */
[----:B------:R-:W-:Y:S01]  /*f460*/  MUFU.TANH R52, R52 ;  /* 0x0000003400347308 */ /* 0x000fe20000002400 */
[----:B------:R-:W-:Y:S02]  /*f470*/  WARPGROUP.DEPBAR.LE gsb0, 0x0 ;  /* 0x00008000000079c5 */ /* 0x000fe40000010000 */
        /* <DEDUP_REMOVED lines=11> */
[----:B------:R-:W-:Y:S01]  /*f530*/  ULDC UR4, c[0x0][0x988] ;  /* 0x0002620000047ab9 */ /* 0x000fe20000000800 */
[----:B------:R-:W-:Y:S01]  /*f540*/  WARPGROUP.ARRIVE ;  /* 0x00000000000079c5 */ /* 0x000fe20000000000 */
[----:B------:R-:W-:Y:S01]  /*f550*/  IMAD.MOV.U32 R55, RZ, RZ, 0x40000040 ;  /* 0x40000040ff377424 */ /* 0x000fe200078e00ff */
[----:B------:R-:W0:Y:S04]  /*f560*/  MUFU.TANH R35, R35 ;  /* 0x0000002300237308 */ /* 0x000e280000002400 */
[----:B------:R-:W-:Y:S01]  /*f570*/  HGMMA.64x64x16.F32 R88, R136, gdesc[UR4].tnspB, R88, gsb0 ;  /* 0x40e0000488587df0 */ /* 0x000fe20008000858 */
[----:B------:R-:W-:-:S02]  /*f580*/  R2UR UR7, R55 ;  /* 0x00000000370772ca */ /* 0x000fc400000e0000 */
[----:B------:R-:W-:Y:S01]  /*f590*/  R2UR UR6, R54 ;  /* 0x00000000360672ca */ /* 0x000fe200000e0000 */
[----:B------:R-:W1:Y:S08]  /*f5a0*/  MUFU.TANH R38, R38 ;  /* 0x0000002600267308 */ /* 0x000e700000002400 */
[----:B------:R-:W2:Y:S01]  /*f5b0*/  MUFU.TANH R58, R58 ;  /* 0x0000003a003a7308 */ /* 0x000ea20000002400 */
[----:B0-----:R-:W-:-:S07]  /*f5c0*/  FMNMX.FTZ R51, R35, R51, !PT ;  /* 0x0000003323337209 */ /* 0x001fce0007810000 */
[----:B------:R-:W0:Y:S01]  /*f5d0*/  MUFU.TANH R61, R61 ;  /* 0x0000003d003d7308 */ /* 0x000e220000002400 */
[----:B-1----:R-:W-:-:S04]  /*f5e0*/  FMNMX.FTZ R51, R38, R51, !PT ;  /* 0x0000003326337209 */ /* 0x002fc80007810000 */
[----:B------:R-:W-:-:S03]  /*f5f0*/  FMNMX.FTZ R51, R39, R51, !PT ;  /* 0x0000003327337209 */ /* 0x000fc60007810000 */
[----:B------:R-:W1:Y:S01]  /*f600*/  MUFU.TANH R64, R64 ;  /* 0x0000004000407308 */ /* 0x000e620000002400 */
[----:B------:R-:W-:-:S04]  /*f610*/  FMNMX.FTZ R51, R42, R51, !PT ;  /* 0x000000332a337209 */ /* 0x000fc80007810000 */
[----:B------:R-:W-:-:S03]  /*f620*/  FMNMX.FTZ R51, R43, R51, !PT ;  /* 0x000000332b337209 */ /* 0x000fc60007810000 */
[----:B------:R-:W3:Y:S01]  /*f630*/  MUFU.TANH R65, R65 ;  /* 0x0000004100417308 */ /* 0x000ee20000002400 */
[----:B------:R-:W-:-:S04]  /*f640*/  FMNMX.FTZ R51, R46, R51, !PT ;  /* 0x000000332e337209 */ /* 0x000fc80007810000 */
[----:B------:R-:W-:-:S03]  /*f650*/  FMNMX.FTZ R51, R47, R51, !PT ;  /* 0x000000332f337209 */ /* 0x000fc60007810000 */
[----:B------:R-:W4:Y:S01]  /*f660*/  MUFU.TANH R72, R72 ;  /* 0x0000004800487308 */ /* 0x000f220000002400 */
[----:B------:R-:W-:-:S04]  /*f670*/  FMNMX.FTZ R51, R50, R51, !PT ;  /* 0x0000003332337209 */ /* 0x000fc80007810000 */
[----:B------:R-:W-:-:S03]  /*f680*/  FMNMX.FTZ R51, R52, R51, !PT ;  /* 0x0000003334337209 */ /* 0x000fc60007810000 */
[----:B------:R-:W5:Y:S01]  /*f690*/  MUFU.TANH R147, R147 ;  /* 0x0000009300937308 */ /* 0x000f620000002400 */
[----:B------:R-:W-:-:S04]  /*f6a0*/  FMNMX.FTZ R51, R57, R51, !PT ;  /* 0x0000003339337209 */ /* 0x000fc80007810000 */
[----:B--2---:R-:W-:-:S03]  /*f6b0*/  FMNMX.FTZ R51, R58, R51, !PT ;  /* 0x000000333a337209 */ /* 0x004fc60007810000 */
[----:B------:R-:W2:Y:S01]  /*f6c0*/  MUFU.TANH R145, R145 ;  /* 0x0000009100917308 */ /* 0x000ea20000002400 */
[----:B------:R-:W-:-:S04]  /*f6d0*/  FMNMX.FTZ R51, R59, R51, !PT ;  /* 0x000000333b337209 */ /* 0x000fc80007810000 */
[----:B------:R-:W-:-:S03]  /*f6e0*/  FMNMX.FTZ R51, R60, R51, !PT ;  /* 0x000000333c337209 */ /* 0x000fc60007810000 */
[----:B------:R-:W2:Y:S01]  /*f6f0*/  MUFU.TANH R143, R143 ;  /* 0x0000008f008f7308 */ /* 0x000ea20000002400 */
[----:B0-----:R-:W-:-:S04]  /*f700*/  FMNMX.FTZ R51, R61, R51, !PT ;  /* 0x000000333d337209 */ /* 0x001fc80007810000 */
[----:B------:R-:W-:-:S03]  /*f710*/  FMNMX.FTZ R51, R62, R51, !PT ;  /* 0x000000333e337209 */ /* 0x000fc60007810000 */
[----:B------:R-:W0:Y:S01]  /*f720*/  MUFU.TANH R141, R141 ;  /* 0x0000008d008d7308 */ /* 0x000e220000002400 */
[----:B-1----:R-:W-:Y:S01]  /*f730*/  FMNMX.FTZ R51, R64, R51, !PT ;  /* 0x0000003340337209 */ /* 0x002fe20007810000 */
[----:B------:R-:W-:Y:S02]  /*f740*/  WARPGROUP.DEPBAR.LE gsb0, 0x0 ;  /* 0x00008000000079c5 */ /* 0x000fe40000010000 */
[----:B------:R-:W-:Y:S01]  /*f750*/  WARPGROUP.ARRIVE ;  /* 0x00000000000079c5 */ /* 0x000fe20000000000 */
[----:B---3--:R-:W-:-:S03]  /*f760*/  FMNMX.FTZ R51, R65, R51, !PT ;  /* 0x0000003341337209 */ /* 0x008fc60007810000 */
[----:B------:R-:W1:Y:S01]  /*f770*/  MUFU.TANH R32, R32 ;  /* 0x0000002000207308 */ /* 0x000e620000002400 */
[----:B------:R-:W-:Y:S01]  /*f780*/  FMNMX.FTZ R51, R68, R51, !PT ;  /* 0x0000003344337209 */ /* 0x000fe20007810000 */
[----:B------:R-:W-:Y:S03]  /*f790*/  HGMMA.64x64x16.F32 R88, R132, gdesc[UR4].tnspB, R88, gsb0 ;  /* 0x40e0000484587df0 */ /* 0x000fe60008000858 */
[----:B------:R-:W-:-:S03]  /*f7a0*/  FMNMX.FTZ R51, R69, R51, !PT ;  /* 0x0000003345337209 */ /* 0x000fc60007810000 */
[----:B------:R-:W3:Y:S01]  /*f7b0*/  MUFU.TANH R36, R36 ;  /* 0x0000002400247308 */ /* 0x000ee20000002400 */
[----:B----4-:R-:W-:-:S04]  /*f7c0*/  FMNMX.FTZ R51, R72, R51, !PT ;  /* 0x0000003348337209 */ /* 0x010fc80007810000 */
[----:B------:R-:W-:-:S03]  /*f7d0*/  FMNMX.FTZ R53, R73, R51, !PT ;  /* 0x0000003349357209 */ /* 0x000fc60007810000 */
[----:B------:R-:W4:Y:S02]  /*f7e0*/  MUFU.TANH R37, R37 ;  /* 0x0000002500257308 */ /* 0x000f240000002400 */
[----:B------:R-:W5:Y:S06]  /*f7f0*/  SHFL.BFLY PT, R51, R53, 0x2, 0x1f ;  /* 0x0c401f0035337f89 */ /* 0x000f6c00000e0000 */
[----:B------:R-:W4:Y:S08]  /*f800*/  MUFU.TANH R40, R40 ;  /* 0x0000002800287308 */ /* 0x000f300000002400 */
[----:B------:R-:W4:Y:S08]  /*f810*/  MUFU.TANH R41, R41 ;  /* 0x0000002900297308 */ /* 0x000f300000002400 */
[----:B------:R-:W4:Y:S01]  /*f820*/  MUFU.TANH R44, R44 ;  /* 0x0000002c002c7308 */ /* 0x000f220000002400 */
[----:B-----5:R-:W-:-:S05]  /*f830*/  FMNMX.FTZ R53, R53, R51, !PT ;  /* 0x0000003335357209 */ /* 0x020fca0007810000 */
[----:B------:R-:W5:Y:S02]  /*f840*/  SHFL.BFLY PT, R51, R53, 0x1, 0x1f ;  /* 0x0c201f0035337f89 */ /* 0x000f6400000e0000 */
[----:B------:R-:W4:Y:S08]  /*f850*/  MUFU.TANH R45, R45 ;  /* 0x0000002d002d7308 */ /* 0x000f300000002400 */
[----:B------:R-:W4:Y:S08]  /*f860*/  MUFU.TANH R48, R48 ;  /* 0x0000003000307308 */ /* 0x000f300000002400 */
[----:B------:R-:W4:Y:S01]  /*f870*/  MUFU.TANH R56, R56 ;  /* 0x0000003800387308 */ /* 0x000f220000002400 */
[----:B-----5:R-:W-:-:S07]  /*f880*/  FMNMX.FTZ R53, R53, R51, !PT ;  /* 0x0000003335357209 */ /* 0x020fce0007810000 */
[----:B------:R-:W5:Y:S01]  /*f890*/  MUFU.TANH R66, R66 ;  /* 0x0000004200427308 */ /* 0x000f620000002400 */
[----:B------:R-:W-:Y:S01]  /*f8a0*/  MOV R51, UR4 ;  /* 0x0000000400337c02 */ /* 0x000fe20008000f00 */
[----:B------:R-:W-:Y:S01]  /*f8b0*/  FADD.FTZ R82, -R53, R153 ;  /* 0x0000009935527221 */ /* 0x000fe20000010100 */
[----:B------:R-:W-:-:S03]  /*f8c0*/  IMAD.MOV.U32 R153, RZ, RZ, R53 ;  /* 0x000000ffff997224 */ /* 0x000fc600078e0035 */
[-C--:B------:R-:W-:Y:S02]  /*f8d0*/  FMUL.FTZ R84, R53, R51.reuse ;  /* 0x0000003335547220 */ /* 0x080fe40000410000 */
[----:B------:R-:W5:Y:S01]  /*f8e0*/  MUFU.TANH R67, R67 ;  /* 0x0000004300437308 */ /* 0x000f620000002400 */
[-C--:B------:R-:W-:Y:S01]  /*f8f0*/  FMUL.FTZ R54, R82, R51.reuse ;  /* 0x0000003352367220 */ /* 0x080fe20000410000 */
[-CC-:B------:R-:W-:Y:S01]  /*f900*/  FFMA.FTZ R148, R11, R51.reuse, -R84.reuse ;  /* 0x000000330b947223 */ /* 0x180fe20000010854 */
[----:B------:R-:W-:Y:S01]  /*f910*/  FMNMX.FTZ R11, R154, R20, !PT ;  /* 0x000000149a0b7209 */ /* 0x000fe20007810000 */
[-CC-:B------:R-:W-:Y:S01]  /*f920*/  FFMA.FTZ R55, R14, R51.reuse, -R84.reuse ;  /* 0x000000330e377223 */ /* 0x180fe20000010854 */
[-CC-:B------:R-:W-:Y:S01]  /*f930*/  FFMA.FTZ R146, R27, R51.reuse, -R84.reuse ;  /* 0x000000331b927223 */ /* 0x180fe20000010854 */
[--C-:B------:R-:W-:Y:S01]  /*f940*/  FFMA.FTZ R27, R35, R51, -R84.reuse ;  /* 0x00000033231b7223 */ /* 0x100fe20000010854 */
[----:B------:R-:W-:Y:S01]  /*f950*/  FMNMX.FTZ R11, R151, R11, !PT ;  /* 0x0000000b970b7209 */ /* 0x000fe20007810000 */
[----:B------:R-:W5:Y:S01]  /*f960*/  MUFU.TANH R70, R70 ;  /* 0x0000004600467308 */ /* 0x000f620000002400 */
[--C-:B------:R-:W-:Y:S01]  /*f970*/  FFMA.FTZ R150, R15, R51, -R84.reuse ;  /* 0x000000330f967223 */ /* 0x100fe20000010854 */
[----:B------:R-:W-:Y:S01]  /*f980*/  IMAD.MOV.U32 R15, RZ, RZ, 0x40000040 ;  /* 0x40000040ff0f7424 */ /* 0x000fe200078e00ff */
[----:B------:R-:W-:Y:S01]  /*f990*/  FMNMX.FTZ R11, R149, R11, !PT ;  /* 0x0000000b950b7209 */ /* 0x000fe20007810000 */
[-CC-:B------:R-:W-:Y:S01]  /*f9a0*/  FFMA.FTZ R82, R26, R51.reuse, -R84.reuse ;  /* 0x000000331a527223 */ /* 0x180fe20000010854 */
[----:B------:R-:W-:Y:S01]  /*f9b0*/  FFMA.FTZ R26, R43, R51, -R84 ;  /* 0x000000332b1a7223 */ /* 0x000fe20000010854 */
[----:B------:R-:W-:-:S02]  /*f9c0*/  WARPGROUP.DEPBAR.LE gsb0, 0x0 ;  /* 0x00008000000079c5 */ /* 0x000fc40000010000 */
[----:B------:R-:W-:Y:S01]  /*f9d0*/  FMNMX.FTZ R11, R147, R11, !PT ;  /* 0x0000000b930b7209 */ /* 0x000fe20007810000 */
[----:B------:R-:W5:Y:S01]  /*f9e0*/  MUFU.TANH R71, R71 ;  /* 0x0000004700477308 */ /* 0x000f620000002400 */
[----:B------:R-:W-:Y:S01]  /*f9f0*/  R2UR UR7, R15 ;  /* 0x000000000f0772ca */ /* 0x000fe200000e0000 */
[----:B------:R-:W-:Y:S01]  /*fa00*/  WARPGROUP.ARRIVE ;  /* 0x00000000000079c5 */ /* 0x000fe20000000000 */
[----:B--2---:R-:W-:Y:S01]  /*fa10*/  FMNMX.FTZ R11, R145, R11, !PT ;  /* 0x0000000b910b7209 */ /* 0x004fe20007810000 */
[-CC-:B------:R-:W-:Y:S01]  /*fa20*/  FFMA.FTZ R83, R24, R51.reuse, -R84.reuse ;  /* 0x0000003318537223 */ /* 0x180fe20000010854 */
[-CC-:B------:R-:W-:Y:S01]  /*fa30*/  FFMA.FTZ R24, R31, R51.reuse, -R84.reuse ;  /* 0x000000331f187223 */ /* 0x180fe20000010854 */
[----:B------:R-:W-:Y:S01]  /*fa40*/  FFMA.FTZ R31, R58, R51, -R84 ;  /* 0x000000333a1f7223 */ /* 0x000fe20000010854 */
[----:B------:R-:W-:Y:S01]  /*fa50*/  FMNMX.FTZ R11, R143, R11, !PT ;  /* 0x0000000b8f0b7209 */ /* 0x000fe20007810000 */
[----:B------:R-:W2:Y:S01]  /*fa60*/  MUFU.TANH R74, R74 ;  /* 0x0000004a004a7308 */ /* 0x000ea20000002400 */
[----:B------:R-:W-:-:S02]  /*fa70*/  IMAD.MOV.U32 R15, RZ, RZ, 0x40000040 ;  /* 0x40000040ff0f7424 */ /* 0x000fc400078e00ff */
[--C-:B------:R-:W-:Y:S01]  /*fa80*/  FFMA.FTZ R136, R38, R51, -R84.reuse ;  /* 0x0000003326887223 */ /* 0x100fe20000010854 */
[----:B0-----:R-:W-:Y:S01]  /*fa90*/  FMNMX.FTZ R14, R141, R11, !PT ;  /* 0x0000000b8d0e7209 */ /* 0x001fe20007810000 */
[-CC-:B------:R-:W-:Y:S01]  /*faa0*/  FFMA.FTZ R38, R59, R51.reuse, -R84.reuse ;  /* 0x000000333b267223 */ /* 0x180fe20000010854 */
[-CC-:B------:R-:W-:Y:S01]  /*fab0*/  FFMA.FTZ R144, R25, R51.reuse, -R84.reuse ;  /* 0x0000003319907223 */ /* 0x180fe20000010854 */
[-CC-:B------:R-:W-:Y:S01]  /*fac0*/  FFMA.FTZ R25, R39, R51.reuse, -R84.reuse ;  /* 0x0000003327197223 */ /* 0x180fe20000010854 */
[----:B------:R-:W-:Y:S01]  /*fad0*/  FMNMX.FTZ R14, R29, R14, !PT ;  /* 0x0000000e1d0e7209 */ /* 0x000fe20007810000 */
[----:B------:R-:W0:Y:S01]  /*fae0*/  MUFU.TANH R75, R75 ;  /* 0x0000004b004b7308 */ /* 0x000e220000002400 */
[-CC-:B------:R-:W-:Y:S01]  /*faf0*/  FFMA.FTZ R39, R60, R51.reuse, -R84.reuse ;  /* 0x000000333c277223 */ /* 0x180fe20000010854 */
[-CC-:B------:R-:W-:Y:S01]  /*fb00*/  FFMA.FTZ R132, R46, R51.reuse, -R84.reuse ;  /* 0x000000332e847223 */ /* 0x180fe20000010854 */
[----:B-1----:R-:W-:Y:S01]  /*fb10*/  FMNMX.FTZ R14, R32, R14, !PT ;  /* 0x0000000e200e7209 */ /* 0x002fe20007810000 */
[-CC-:B------:R-:W-:Y:S01]  /*fb20*/  FFMA.FTZ R138, R42, R51.reuse, -R84.reuse ;  /* 0x000000332a8a7223 */ /* 0x180fe20000010854 */
[-CC-:B------:R-:W-:Y:S01]  /*fb30*/  FFMA.FTZ R46, R64, R51.reuse, -R84.reuse ;  /* 0x00000033402e7223 */ /* 0x180fe20000010854 */
[-CC-:B------:R-:W-:Y:S01]  /*fb40*/  FFMA.FTZ R42, R61, R51.reuse, -R84.reuse ;  /* 0x000000333d2a7223 */ /* 0x180fe20000010854 */
[----:B------:R-:W-:Y:S01]  /*fb50*/  FMNMX.FTZ R14, R33, R14, !PT ;  /* 0x0000000e210e7209 */ /* 0x000fe20007810000 */
[----:B------:R-:W1:Y:S01]  /*fb60*/  MUFU.TANH R76, R76 ;  /* 0x0000004c004c7308 */ /* 0x000e620000002400 */
[-CC-:B------:R-:W-:Y:S01]  /*fb70*/  FFMA.FTZ R142, R34, R51.reuse, -R84.reuse ;  /* 0x00000033228e7223 */ /* 0x180fe20000010854 */
[-CC-:B------:R-:W-:Y:S01]  /*fb80*/  FFMA.FTZ R34, R47, R51.reuse, -R84.reuse ;  /* 0x000000332f227223 */ /* 0x180fe20000010854 */
[----:B---3--:R-:W-:Y:S01]  /*fb90*/  FMNMX.FTZ R14, R36, R14, !PT ;  /* 0x0000000e240e7209 */ /* 0x008fe20007810000 */
[-CC-:B------:R-:W-:Y:S01]  /*fba0*/  FFMA.FTZ R47, R65, R51.reuse, -R84.reuse ;  /* 0x00000033412f7223 */ /* 0x180fe20000010854 */
[-CC-:B------:R-:W-:Y:S01]  /*fbb0*/  FFMA.FTZ R28, R28, R51.reuse, -R84.reuse ;  /* 0x000000331c1c7223 */ /* 0x180fe20000010854 */
[-CC-:B------:R-:W-:Y:S01]  /*fbc0*/  FFMA.FTZ R140, R30, R51.reuse, -R84.reuse ;  /* 0x000000331e8c7223 */ /* 0x180fe20000010854 */
[----:B----4-:R-:W-:Y:S01]  /*fbd0*/  FMNMX.FTZ R14, R37, R14, !PT ;  /* 0x0000000e250e7209 */ /* 0x010fe20007810000 */
[----:B------:R-:W3:Y:S01]  /*fbe0*/  MUFU.TANH R77, R77 ;  /* 0x0000004d004d7308 */ /* 0x000ee20000002400 */
[-CC-:B------:R-:W-:Y:S01]  /*fbf0*/  FFMA.FTZ R134, R50, R51.reuse, -R84.reuse ;  /* 0x0000003332867223 */ /* 0x180fe20000010854 */
[-CC-:B------:R-:W-:Y:S01]  /*fc00*/  FFMA.FTZ R30, R52, R51.reuse, -R84.reuse ;  /* 0x00000033341e7223 */ /* 0x180fe20000010854 */
[----:B------:R-:W-:Y:S01]  /*fc10*/  FMNMX.FTZ R14, R40, R14, !PT ;  /* 0x0000000e280e7209 */ /* 0x000fe20007810000 */
[-CC-:B------:R-:W-:Y:S01]  /*fc20*/  FFMA.FTZ R50, R68, R51.reuse, -R84.reuse ;  /* 0x0000003344327223 */ /* 0x180fe20000010854 */
[-CC-:B------:R-:W-:Y:S01]  /*fc30*/  FFMA.FTZ R52, R69, R51.reuse, -R84.reuse ;  /* 0x0000003345347223 */ /* 0x180fe20000010854 */
[----:B------:R-:W-:Y:S01]  /*fc40*/  FFMA.FTZ R73, R73, R51, -R84 ;  /* 0x0000003349497223 */ /* 0x000fe20000010854 */
[----:B------:R-:W-:Y:S01]  /*fc50*/  FMNMX.FTZ R14, R41, R14, !PT ;  /* 0x0000000e290e7209 */ /* 0x000fe20007810000 */
[----:B------:R-:W4:Y:S03]  /*fc60*/  MUFU.TANH R78, R78 ;  /* 0x0000004e004e7308 */ /* 0x000f260000002400 */
[----:B------:R-:W-:-:S04]  /*fc70*/  FMNMX.FTZ R14, R44, R14, !PT ;  /* 0x0000000e2c0e7209 */ /* 0x000fc80007810000 */
        /* <DEDUP_REMOVED lines=8> */
[----:B-----5:R-:W-:-:S04]  /*fd00*/  FMNMX.FTZ R14, R66, R14, !PT ;  /* 0x0000000e420e7209 */ /* 0x020fc80007810000 */
[----:B------:R-:W-:Y:S01]  /*fd10*/  FMNMX.FTZ R14, R67, R14, !PT ;  /* 0x0000000e430e7209 */ /* 0x000fe20007810000 */
[----:B------:R-:W-:Y:S03]  /*fd20*/  MUFU.EX2 R54, R54 ;  /* 0x0000003600367308 */ /* 0x000fe60000000800 */
[----:B------:R-:W-:-:S04]  /*fd30*/  FMNMX.FTZ R14, R70, R14, !PT ;  /* 0x0000000e460e7209 */ /* 0x000fc80007810000 */
[----:B------:R-:W-:Y:S01]  /*fd40*/  FMNMX.FTZ R14, R71, R14, !PT ;  /* 0x0000000e470e7209 */ /* 0x000fe20007810000 */
[----:B------:R-:W-:Y:S03]  /*fd50*/  MUFU.EX2 R148, R148 ;  /* 0x0000009400947308 */ /* 0x000fe60000000800 */
[----:B--2---:R-:W-:-:S04]  /*fd60*/  FMNMX.FTZ R14, R74, R14, !PT ;  /* 0x0000000e4a0e7209 */ /* 0x004fc80007810000 */
[----:B0-----:R-:W-:Y:S01]  /*fd70*/  FMNMX.FTZ R14, R75, R14, !PT ;  /* 0x0000000e4b0e7209 */ /* 0x001fe20007810000 */
[----:B------:R-:W-:Y:S03]  /*fd80*/  MUFU.EX2 R55, R55 ;  /* 0x0000003700377308 */ /* 0x000fe60000000800 */
[----:B-1----:R-:W-:-:S04]  /*fd90*/  FMNMX.FTZ R14, R76, R14, !PT ;  /* 0x0000000e4c0e7209 */ /* 0x002fc80007810000 */
[----:B---3--:R-:W-:Y:S01]  /*fda0*/  FMNMX.FTZ R14, R77, R14, !PT ;  /* 0x0000000e4d0e7209 */ /* 0x008fe20007810000 */
[----:B------:R-:W-:Y:S03]  /*fdb0*/  MUFU.EX2 R150, R150 ;  /* 0x0000009600967308 */ /* 0x000fe60000000800 */
[----:B----4-:R-:W-:-:S04]  /*fdc0*/  FMNMX.FTZ R14, R78, R14, !PT ;  /* 0x0000000e4e0e7209 */ /* 0x010fc80007810000 */
[----:B------:R-:W-:Y:S01]  /*fdd0*/  FMNMX.FTZ R14, R79, R14, !PT ;  /* 0x0000000e4f0e7209 */ /* 0x000fe20007810000 */
[----:B------:R-:W-:Y:S03]  /*fde0*/  MUFU.EX2 R83, R83 ;  /* 0x0000005300537308 */ /* 0x000fe60000000800 */
[----:B------:R-:W-:-:S04]  /*fdf0*/  FMNMX.FTZ R14, R80, R14, !PT ;  /* 0x0000000e500e7209 */ /* 0x000fc80007810000 */
[----:B------:R-:W-:Y:S01]  /*fe00*/  FMNMX.FTZ R35, R81, R14, !PT ;  /* 0x0000000e51237209 */ /* 0x000fe20007810000 */
[----:B------:R-:W-:Y:S01]  /*fe10*/  VIADD R14, R10, 0x280 ;  /* 0x000002800a0e7836 */ /* 0x000fe20000000000 */
[----:B------:R-:W-:Y:S03]  /*fe20*/  MUFU.EX2 R144, R144 ;  /* 0x0000009000907308 */ /* 0x000fe60000000800 */
[----:B------:R-:W0:Y:S01]  /*fe30*/  SHFL.BFLY PT, R43, R35, 0x2, 0x1f ;  /* 0x0c401f00232b7f89 */ /* 0x000e2200000e0000 */
[----:B------:R-:W-:-:S04]  /*fe40*/  R2UR UR6, R14 ;  /* 0x000000000e0672ca */ /* 0x000fc800000e0000 */
[----:B------:R-:W-:Y:S08]  /*fe50*/  MUFU.EX2 R82, R82 ;  /* 0x0000005200527308 */ /* 0x000ff00000000800 */
[----:B------:R-:W-:Y:S01]  /*fe60*/  MUFU.EX2 R146, R146 ;  /* 0x0000009200927308 */ /* 0x000fe20000000800 */
[----:B------:R-:W-:Y:S01]  /*fe70*/  HGMMA.64x64x16.F32 R88, R128, gdesc[UR4].tnspB, R88, gsb0 ;  /* 0x40e0000480587df0 */ /* 0x000fe20008000858 */
[----:B------:R-:W-:Y:S01]  /*fe80*/  R2UR UR7, R15 ;  /* 0x000000000f0772ca */ /* 0x000fe200000e0000 */
[----:B------:R-:W-:-:S05]  /*fe90*/  IMAD.MOV.U32 R15, RZ, RZ, 0x40000040 ;  /* 0x40000040ff0f7424 */ /* 0x000fca00078e00ff */
[----:B------:R1:W-:Y:S01]  /*fea0*/  MUFU.EX2 R11, R28 ;  /* 0x0000001c000b7308 */ /* 0x0003e20000000800 */
[----:B0-----:R-:W-:Y:S01]  /*feb0*/  FMNMX.FTZ R35, R35, R43, !PT ;  /* 0x0000002b23237209 */ /* 0x001fe20007810000 */
[----:B------:R-:W-:-:S04]  /*fec0*/  FFMA.FTZ R43, R62, R51, -R84 ;  /* 0x000000333e2b7223 */ /* 0x000fc80000010854 */
[----:B------:R-:W0:Y:S02]  /*fed0*/  SHFL.BFLY PT, R14, R35, 0x1, 0x1f ;  /* 0x0c201f00230e7f89 */ /* 0x000e2400000e0000 */
[----:B------:R-:W-:Y:S01]  /*fee0*/  MUFU.EX2 R140, R140 ;  /* 0x0000008c008c7308 */ /* 0x000fe20000000800 */
[-CC-:B-1----:R-:W-:Y:S01]  /*fef0*/  FFMA.FTZ R28, R57, R51.reuse, -R84.reuse ;  /* 0x00000033391c7223 */ /* 0x182fe20000010854 */
[----:B------:R-:W-:-:S06]  /*ff00*/  FFMA.FTZ R57, R72, R51, -R84 ;  /* 0x0000003348397223 */ /* 0x000fcc0000010854 */
        /* <DEDUP_REMOVED lines=19> */
[----:B0-----:R-:W-:Y:S01]  /*10040*/  IADD3 R14, R10, 0x300, RZ ;  /* 0x000003000a0e7810 */ /* 0x001fe20007ffe0ff */
[-CC-:B------:R-:W-:Y:S01]  /*10050*/  FFMA.FTZ R65, R29, R51.reuse, -R62.reuse ;  /* 0x000000331d417223 */ /* 0x180fe2000001083e */
[-CC-:B------:R-:W-:Y:S01]  /*10060*/  FFMA.FTZ R137, R40, R51.reuse, -R62.reuse ;  /* 0x0000003328897223 */ /* 0x180fe2000001083e */
[----:B------:R-:W-:Y:S01]  /*10070*/  FFMA.FTZ R29, R33, R51, -R62 ;  /* 0x00000033211d7223 */ /* 0x000fe2000001083e */
[----:B------:R-:W-:Y:S01]  /*10080*/  R2UR UR6, R14 ;  /* 0x000000000e0672ca */ /* 0x000fe200000e0000 */
[----:B------:R-:W-:-:S02]  /*10090*/  VIADD R14, R10, 0x380 ;  /* 0x000003800a0e7836 */ /* 0x000fc40000000000 */
        /* <DEDUP_REMOVED lines=10> */
[----:B------:R-:W-:Y:S01]  /*10140*/  FFMA.FTZ R79, R79, R51, -R62 ;  /* 0x000000334f4f7223 */ /* 0x000fe2000001083e */
[----:B------:R-:W-:-:S02]  /*10150*/  WARPGROUP.DEPBAR.LE gsb0, 0x0 ;  /* 0x00008000000079c5 */ /* 0x000fc40000010000 */
[----:B------:R-:W-:Y:S01]  /*10160*/  WARPGROUP.ARRIVE ;  /* 0x00000000000079c5 */ /* 0x000fe20000000000 */
[-CC-:B------:R-:W-:Y:S01]  /*10170*/  FFMA.FTZ R129, R66, R51.reuse, -R62.reuse ;  /* 0x0000003342817223 */ /* 0x180fe2000001083e */
[-CC-:B------:R-:W-:Y:S01]  /*10180*/  FFMA.FTZ R131, R70, R51.reuse, -R62.reuse ;  /* 0x0000003346837223 */ /* 0x180fe2000001083e */
[----:B------:R-:W-:Y:S01]  /*10190*/  FFMA.FTZ R80, R80, R51, -R62 ;  /* 0x0000003350507223 */ /* 0x000fe2000001083e */
[----:B------:R-:W2:Y:S01]  /*101a0*/  MUFU.EX2 R61, R61 ;  /* 0x0000003d003d7308 */ /* 0x000ea20000000800 */
[----:B0-----:R-:W-:Y:S01]  /*101b0*/  F2FP.F16.F32.PACK_AB R149, R60, R59 ;  /* 0x0000003b3c95723e */ /* 0x001fe200000000ff */
[----:B------:R-:W-:Y:S01]  /*101c0*/  HGMMA.64x64x16.F32 R88, R124, gdesc[UR4].tnspB, R88, gsb0 ;  /* 0x40e000047c587df0 */ /* 0x000fe20008000858 */
[----:B------:R-:W-:Y:S02]  /*101d0*/  R2UR UR6, R14 ;  /* 0x000000000e0672ca */ /* 0x000fe400000e0000 */
[----:B------:R-:W-:Y:S01]  /*101e0*/  R2UR UR7, R15 ;  /* 0x000000000f0772ca */ /* 0x000fe200000e0000 */
[----:B------:R-:W-:Y:S01]  /*101f0*/  VIADD R15, R85, 0x9 ;  /* 0x00000009550f7836 */ /* 0x000fe20000000000 */
[----:B------:R-:W-:Y:S01]  /*10200*/  @!P1 LEA R14, R18, R2, 0x3 ;  /* 0x00000002120e9211 */ /* 0x000fe200078e18ff */
[----:B------:R-:W0:Y:S03]  /*10210*/  MUFU.EX2 R145, R145 ;  /* 0x0000009100917308 */ /* 0x000e260000000800 */
[----:B------:R-:W-:Y:S01]  /*10220*/  SEL R37, R15, 0x9, !P2 ;  /* 0x000000090f257807 */ /* 0x000fe20005000000 */
[----:B------:R-:W-:-:S02]  /*10230*/  @!P1 VIADD R36, R14, 0x16840 ;  /* 0x000168400e249836 */ /* 0x000fc40000000000 */
[----:B------:R-:W-:Y:S01]  /*10240*/  FFMA.FTZ R14, R49, R51, -R62 ;  /* 0x00000033310e7223 */ /* 0x000fe2000001083e */
[C---:B------:R-:W-:Y:S01]  /*10250*/  ISETP.GT.AND P2, PT, R152.reuse, RZ, PT ;  /* 0x000000ff9800720c */ /* 0x040fe20003f44270 */
[----:B------:R-:W-:Y:S01]  /*10260*/  VIADD R152, R152, 0xffffffff ;  /* 0xffffffff98987836 */ /* 0x000fe20000000000 */
[----:B------:R-:W3:Y:S01]  /*10270*/  MUFU.EX2 R64, R64 ;  /* 0x0000004000407308 */ /* 0x000ee20000000800 */
[----:B------:R-:W-:-:S07]  /*10280*/  @!P1 PRMT R36, RZ, 0x654, R36 ;  /* 0x00000654ff249816 */ /* 0x000fce0000000024 */
[----:B------:R-:W4:Y:S08]  /*10290*/  MUFU.EX2 R147, R147 ;  /* 0x0000009300937308 */ /* 0x000f300000000800 */
        /* <DEDUP_REMOVED lines=9> */
[----:B------:R-:W-:Y:S01]  /*10330*/  FFMA.FTZ R125, R74, R51, -R62 ;  /* 0x000000334a7d7223 */ /* 0x000fe2000001083e */
[----:B------:R-:W-:Y:S06]  /*10340*/  HGMMA.64x64x16.F32 R88, R120, gdesc[UR4].tnspB, R88, gsb0 ;  /* 0x40e0000478587df0 */ /* 0x000fec0008000858 */
        /* <DEDUP_REMOVED lines=19> */
[----:B------:R-:W-:Y:S01]  /*10480*/  FMUL.FTZ R97, R97, R54 ;  /* 0x0000003661617220 */ /* 0x000fe20000410000 */
[----:B-1----:R-:W-:Y:S01]  /*10490*/  FFMA.FTZ R36, R54, R3, R148 ;  /* 0x0000000336247223 */ /* 0x002fe20000010094 */
[----:B------:R-:W-:Y:S01]  /*104a0*/  FFMA.FTZ R3, R58, R0, R59 ;  /* 0x000000003a037223 */ /* 0x000fe2000001003b */
[----:B------:R-:W-:Y:S01]  /*104b0*/  @!P1 IMAD R0, R21, 0x8, R2 ;  /* 0x0000000815009824 */ /* 0x000fe200078e0202 */
[----:B------:R-:W1:Y:S01]  /*104c0*/  MUFU.EX2 R135, R135 ;  /* 0x0000008700877308 */ /* 0x000e620000000800 */
[C---:B------:R-:W-:Y:S01]  /*104d0*/  FADD.FTZ R15, R55.reuse, R36 ;  /* 0x00000024370f7221 */ /* 0x040fe20000010000 */
[----:B------:R-:W-:Y:S01]  /*104e0*/  FADD.FTZ R36, R60, R3 ;  /* 0x000000033c247221 */ /* 0x000fe20000010000 */
[----:B------:R-:W-:Y:S01]  /*104f0*/  F2FP.F16.F32.PACK_AB R148, R55, R148 ;  /* 0x000000943794723e */ /* 0x000fe200000000ff */
[----:B------:R-:W-:Y:S01]  /*10500*/  FMUL.FTZ R100, R100, R54 ;  /* 0x0000003664647220 */ /* 0x000fe20000410000 */
[----:B------:R-:W-:Y:S01]  /*10510*/  @!P1 IADD3 R3, R0, 0x16860, RZ ;  /* 0x0001686000039810 */ /* 0x000fe20007ffe0ff */
[----:B------:R-:W-:Y:S01]  /*10520*/  FADD.FTZ R40, R150, R15 ;  /* 0x0000000f96287221 */ /* 0x000fe20000010000 */
[----:B------:R-:W-:Y:S01]  /*10530*/  FADD.FTZ R36, R151, R36 ;  /* 0x0000002497247221 */ /* 0x000fe20000010000 */
[----:B------:R-:W-:Y:S01]  /*10540*/  FFMA.FTZ R0, R63, R51, -R62 ;  /* 0x000000333f007223 */ /* 0x000fe2000001083e */
[----:B------:R-:W-:Y:S01]  /*10550*/  @!P1 PRMT R15, RZ, 0x654, R3 ;  /* 0x00000654ff0f9816 */ /* 0x000fe20000000003 */
[----:B------:R-:W-:Y:S01]  /*10560*/  FADD.FTZ R3, R83, R40 ;  /* 0x0000002853037221 */ /* 0x000fe20000010000 */
[----:B--2---:R-:W-:Y:S01]  /*10570*/  FADD.FTZ R36, R61, R36 ;  /* 0x000000243d247221 */ /* 0x004fe20000010000 */
[----:B------:R-:W-:Y:S01]  /*10580*/  MUFU.EX2 R30, R30 ;  /* 0x0000001e001e7308 */ /* 0x000fe20000000800 */
[----:B------:R2:W-:Y:S01]  /*10590*/  @!P1 SYNCS.ARRIVE.TRANS64.RED.A1T0 RZ, [R15+URZ], RZ ;  /* 0x000000ff0fff99a7 */ /* 0x0005e2000810043f */
[----:B------:R-:W-:Y:S01]  /*105a0*/  F2FP.F16.F32.PACK_AB R150, R83, R150 ;  /* 0x000000965396723e */ /* 0x000fe200000000ff */
[----:B0-----:R-:W-:Y:S01]  /*105b0*/  FADD.FTZ R21, R145, R36 ;  /* 0x0000002491157221 */ /* 0x001fe20000010000 */
[----:B------:R-:W-:Y:S01]  /*105c0*/  F2FP.F16.F32.PACK_AB R151, R61, R151 ;  /* 0x000000973d97723e */ /* 0x000fe200000000ff */
[----:B------:R-:W-:Y:S01]  /*105d0*/  FMUL.FTZ R101, R101, R54 ;  /* 0x0000003665657220 */ /* 0x000fe20000410000 */
[C---:B---3--:R-:W-:Y:S01]  /*105e0*/  F2FP.F16.F32.PACK_AB R145, R64.reuse, R145 ;  /* 0x000000914091723e */ /* 0x048fe200000000ff */
[----:B------:R-:W-:Y:S01]  /*105f0*/  FADD.FTZ R36, R64, R21 ;  /* 0x0000001540247221 */ /* 0x000fe20000010000 */
[----:B------:R-:W0:Y:S01]  /*10600*/  MUFU.EX2 R0, R0 ;  /* 0x0000000000007308 */ /* 0x000e220000000800 */
[----:B--2---:R-:W-:Y:S01]  /*10610*/  FADD.FTZ R15, R144, R3 ;  /* 0x00000003900f7221 */ /* 0x004fe20000010000 */
[-C--:B------:R-:W-:Y:S01]  /*10620*/  FFMA.FTZ R3, R67, R51.reuse, -R62 ;  /* 0x0000003343037223 */ /* 0x080fe2000001083e */
[----:B----4-:R-:W-:Y:S01]  /*10630*/  FADD.FTZ R36, R147, R36 ;  /* 0x0000002493247221 */ /* 0x010fe20000010000 */
[-C--:B------:R-:W-:Y:S01]  /*10640*/  FFMA.FTZ R21, R75, R51.reuse, -R62 ;  /* 0x000000334b157223 */ /* 0x080fe2000001083e */
[C---:B------:R-:W-:Y:S01]  /*10650*/  FADD.FTZ R15, R82.reuse, R15 ;  /* 0x0000000f520f7221 */ /* 0x040fe20000010000 */
[----:B------:R-:W-:Y:S01]  /*10660*/  F2FP.F16.F32.PACK_AB R144, R82, R144 ;  /* 0x000000905290723e */ /* 0x000fe200000000ff */
[----:B-----5:R-:W-:Y:S01]  /*10670*/  FADD.FTZ R36, R65, R36 ;  /* 0x0000002441247221 */ /* 0x020fe20000010000 */
[----:B------:R-:W2:Y:S01]  /*10680*/  MUFU.EX2 R28, R28 ;  /* 0x0000001c001c7308 */ /* 0x000ea20000000800 */
[----:B------:R-:W-:Y:S01]  /*10690*/  FADD.FTZ R40, R146, R15 ;  /* 0x0000000f92287221 */ /* 0x000fe20000010000 */
[----:B------:R-:W-:Y:S01]  /*106a0*/  F2FP.F16.F32.PACK_AB R146, R11, R146 ;  /* 0x000000920b92723e */ /* 0x000fe200000000ff */
[----:B------:R-:W-:Y:S01]  /*106b0*/  FADD.FTZ R36, R141, R36 ;  /* 0x000000248d247221 */ /* 0x000fe20000010000 */
[-C--:B------:R-:W-:Y:S01]  /*106c0*/  FFMA.FTZ R15, R71, R51.reuse, -R62 ;  /* 0x00000033470f7223 */ /* 0x080fe2000001083e */
[----:B------:R-:W-:Y:S01]  /*106d0*/  FADD.FTZ R37, R11, R40 ;  /* 0x000000280b257221 */ /* 0x000fe20000010000 */
[----:B------:R-:W-:Y:S01]  /*106e0*/  FFMA.FTZ R62, R81, R51, -R62 ;  /* 0x00000033513e7223 */ /* 0x000fe2000001083e */
[----:B------:R-:W-:Y:S01]  /*106f0*/  FADD.FTZ R36, R29, R36 ;  /* 0x000000241d247221 */ /* 0x000fe20000010000 */
[----:B------:R-:W3:Y:S01]  /*10700*/  MUFU.EX2 R129, R129 ;  /* 0x0000008100817308 */ /* 0x000ee20000000800 */
[----:B------:R-:W-:Y:S01]  /*10710*/  FADD.FTZ R37, R140, R37 ;  /* 0x000000258c257221 */ /* 0x000fe20000010000 */
[----:B------:R-:W-:Y:S01]  /*10720*/  F2FP.F16.F32.PACK_AB R140, R24, R140 ;  /* 0x0000008c188c723e */ /* 0x000fe200000000ff */
[-C--:B------:R-:W-:Y:S01]  /*10730*/  FMUL.FTZ R104, R104, R54.reuse ;  /* 0x0000003668687220 */ /* 0x080fe20000410000 */
[----:B------:R-:W-:Y:S01]  /*10740*/  F2FP.F16.F32.PACK_AB R147, R65, R147 ;  /* 0x000000934193723e */ /* 0x000fe200000000ff */
[----:B------:R-:W-:Y:S01]  /*10750*/  FADD.FTZ R37, R24, R37 ;  /* 0x0000002518257221 */ /* 0x000fe20000010000 */
[----:B------:R-:W-:Y:S01]  /*10760*/  F2FP.F16.F32.PACK_AB R141, R29, R141 ;  /* 0x0000008d1d8d723e */ /* 0x000fe200000000ff */
[-C--:B------:R-:W-:Y:S01]  /*10770*/  FMUL.FTZ R105, R105, R54.reuse ;  /* 0x0000003669697220 */ /* 0x080fe20000410000 */
[----:B------:R-:W-:Y:S01]  /*10780*/  MUFU.EX2 R31, R31 ;  /* 0x0000001f001f7308 */ /* 0x000fe20000000800 */
[----:B------:R-:W-:Y:S01]  /*10790*/  FADD.FTZ R40, R142, R37 ;  /* 0x000000258e287221 */ /* 0x000fe20000010000 */
[----:B------:R-:W-:Y:S01]  /*107a0*/  FADD.FTZ R37, R143, R36 ;  /* 0x000000248f257221 */ /* 0x000fe20000010000 */
[----:B------:R-:W-:Y:S01]  /*107b0*/  F2FP.F16.F32.PACK_AB R143, R32, R143 ;  /* 0x0000008f208f723e */ /* 0x000fe200000000ff */
[----:B------:R-:W-:Y:S01]  /*107c0*/  FMUL.FTZ R108, R108, R54 ;  /* 0x000000366c6c7220 */ /* 0x000fe20000410000 */
[C---:B------:R-:W-:Y:S01]  /*107d0*/  FADD.FTZ R41, R27.reuse, R40 ;  /* 0x000000281b297221 */ /* 0x040fe20000010000 */
[----:B------:R-:W-:Y:S01]  /*107e0*/  FADD.FTZ R36, R32, R37 ;  /* 0x0000002520247221 */ /* 0x000fe20000010000 */
[----:B------:R-:W-:Y:S01]  /*107f0*/  F2FP.F16.F32.PACK_AB R142, R27, R142 ;  /* 0x0000008e1b8e723e */ /* 0x000fe200000000ff */
[----:B------:R-:W4:Y:S01]  /*10800*/  MUFU.EX2 R3, R3 ;  /* 0x0000000300037308 */ /* 0x000f220000000800 */
[----:B------:R-:W-:Y:S01]  /*10810*/  FADD.FTZ R40, R136, R41 ;  /* 0x0000002988287221 */ /* 0x000fe20000010000 */
[----:B------:R-:W-:Y:S01]  /*10820*/  FADD.FTZ R36, R137, R36 ;  /* 0x0000002489247221 */ /* 0x000fe20000010000 */
[----:B------:R-:W-:Y:S01]  /*10830*/  F2FP.F16.F32.PACK_AB R136, R25, R136 ;  /* 0x000000881988723e */ /* 0x000fe200000000ff */
[----:B------:R-:W-:Y:S01]  /*10840*/  FMUL.FTZ R109, R109, R54 ;  /* 0x000000366d6d7220 */ /* 0x000fe20000410000 */
[----:B------:R-:W-:Y:S01]  /*10850*/  FADD.FTZ R37, R25, R40 ;  /* 0x0000002819257221 */ /* 0x000fe20000010000 */
[C---:B------:R-:W-:Y:S01]  /*10860*/  FADD.FTZ R36, R33.reuse, R36 ;  /* 0x0000002421247221 */ /* 0x040fe20000010000 */
[----:B------:R-:W-:Y:S01]  /*10870*/  F2FP.F16.F32.PACK_AB R137, R33, R137 ;  /* 0x000000892189723e */ /* 0x000fe200000000ff */
[----:B------:R-:W5:Y:S01]  /*10880*/  MUFU.EX2 R38, R38 ;  /* 0x0000002600267308 */ /* 0x000f620000000800 */
        /* <DEDUP_REMOVED lines=10> */
[C---:B------:R-:W-:Y:S01]  /*10930*/  F2FP.F16.F32.PACK_AB R132, R34.reuse, R132 ;  /* 0x000000842284723e */ /* 0x040fe200000000ff */
[-C--:B------:R-:W-:Y:S01]  /*10940*/  FMUL.FTZ R113, R113, R54.reuse ;  /* 0x0000003671717220 */ /* 0x080fe20000410000 */
[----:B------:R-:W-:Y:S01]  /*10950*/  FADD.FTZ R37, R34, R37 ;  /* 0x0000002522257221 */ /* 0x000fe20000010000 */
[C---:B------:R-:W-:Y:S01]  /*10960*/  FADD.FTZ R36, R14.reuse, R11 ;  /* 0x0000000b0e247221 */ /* 0x040fe20000010000 */
[----:B------:R-:W-:Y:S01]  /*10970*/  F2FP.F16.F32.PACK_AB R133, R14, R133 ;  /* 0x000000850e85723e */ /* 0x000fe200000000ff */
[----:B------:R-:W5:Y:S01]  /*10980*/  MUFU.EX2 R39, R39 ;  /* 0x0000002700277308 */ /* 0x000f620000000800 */
[----:B------:R-:W-:Y:S01]  /*10990*/  FADD.FTZ R37, R134, R37 ;  /* 0x0000002586257221 */ /* 0x000fe20000010000 */
[----:B-1----:R-:W-:Y:S01]  /*109a0*/  FADD.FTZ R11, R135, R36 ;  /* 0x00000024870b7221 */ /* 0x002fe20000010000 */
[----:B0-----:R-:W-:Y:S01]  /*109b0*/  F2FP.F16.F32.PACK_AB R135, R0, R135 ;  /* 0x000000870087723e */ /* 0x001fe200000000ff */
[----:B------:R-:W-:Y:S01]  /*109c0*/  FMUL.FTZ R116, R116, R54 ;  /* 0x0000003674747220 */ /* 0x000fe20000410000 */
[----:B------:R-:W-:Y:S01]  /*109d0*/  FADD.FTZ R37, R30, R37 ;  /* 0x000000251e257221 */ /* 0x000fe20000010000 */
[----:B------:R-:W-:Y:S01]  /*109e0*/  FADD.FTZ R24, R0, R11 ;  /* 0x0000000b00187221 */ /* 0x000fe20000010000 */
[----:B------:R-:W-:Y:S01]  /*109f0*/  F2FP.F16.F32.PACK_AB R134, R30, R134 ;  /* 0x000000861e86723e */ /* 0x000fe200000000ff */
[----:B------:R-:W0:Y:S01]  /*10a00*/  MUFU.EX2 R15, R15 ;  /* 0x0000000f000f7308 */ /* 0x000e220000000800 */
[----:B--2---:R-:W-:Y:S01]  /*10a10*/  FADD.FTZ R32, R28, R37 ;  /* 0x000000251c207221 */ /* 0x004fe20000010000 */
[----:B---3--:R-:W-:Y:S01]  /*10a20*/  FADD.FTZ R24, R129, R24 ;  /* 0x0000001881187221 */ /* 0x008fe20000010000 */
[----:B----4-:R-:W-:Y:S01]  /*10a30*/  F2FP.F16.F32.PACK_AB R129, R3, R129 ;  /* 0x000000810381723e */ /* 0x010fe200000000ff */
[----:B------:R-:W-:Y:S01]  /*10a40*/  FMUL.FTZ R117, R117, R54 ;  /* 0x0000003675757220 */ /* 0x000fe20000410000 */
[----:B------:R-:W-:Y:S01]  /*10a50*/  FADD.FTZ R11, R31, R32 ;  /* 0x000000201f0b7221 */ /* 0x000fe20000010000 */
[----:B------:R-:W-:Y:S01]  /*10a60*/  FADD.FTZ R24, R3, R24 ;  /* 0x0000001803187221 */ /* 0x000fe20000010000 */
[----:B------:R-:W-:Y:S01]  /*10a70*/  F2FP.F16.F32.PACK_AB R128, R31, R28 ;  /* 0x0000001c1f80723e */ /* 0x000fe200000000ff */
[----:B------:R-:W1:Y:S01]  /*10a80*/  MUFU.EX2 R42, R42 ;  /* 0x0000002a002a7308 */ /* 0x000e620000000800 */
[----:B-----5:R-:W-:Y:S01]  /*10a90*/  FADD.FTZ R26, R38, R11 ;  /* 0x0000000b261a7221 */ /* 0x020fe20000010000 */
[----:B------:R-:W-:Y:S01]  /*10aa0*/  FADD.FTZ R24, R131, R24 ;  /* 0x0000001883187221 */ /* 0x000fe20000010000 */
[C---:B------:R-:W-:Y:S01]  /*10ab0*/  F2FP.F16.F32.PACK_AB R130, R39.reuse, R38 ;  /* 0x000000262782723e */ /* 0x040fe200000000ff */
[-C--:B------:R-:W-:Y:S01]  /*10ac0*/  FMUL.FTZ R90, R90, R58.reuse ;  /* 0x0000003a5a5a7220 */ /* 0x080fe20000410000 */
[----:B------:R-:W-:Y:S01]  /*10ad0*/  FADD.FTZ R11, R39, R26 ;  /* 0x0000001a270b7221 */ /* 0x000fe20000010000 */
        /* <DEDUP_REMOVED lines=21> */
[----:B------:R-:W-:-:S05]  /*10c30*/  FMUL.FTZ R119, R119, R58 ;  /* 0x0000003a77777220 */ /* 0x000fca0000410000 */
        /* <DEDUP_REMOVED lines=29> */
[----:B------:R-:W-:-:S06]  /*10e10*/  IMAD.MOV.U32 R10, RZ, RZ, R23 ;  /* 0x000000ffff0a7224 */ /* 0x000fcc00078e0017 */
[----:B------:R-:W1:Y:S01]  /*10e20*/  MUFU.EX2 R62, R62 ;  /* 0x0000003e003e7308 */ /* 0x000e620000000800 */
[----:B--2---:R-:W-:Y:S01]  /*10e30*/  FADD.FTZ R0, R123, R0 ;  /* 0x000000007b007221 */ /* 0x004fe20000010000 */
[C---:B0-----:R-:W-:Y:S01]  /*10e40*/  FADD.FTZ R3, R20.reuse, R3 ;  /* 0x0000000314037221 */ /* 0x041fe20000010000 */
[----:B------:R-:W-:Y:S02]  /*10e50*/  F2FP.F16.F32.PACK_AB R122, R20, R57 ;  /* 0x00000039147a723e */ /* 0x000fe400000000ff */
[----:B------:R-:W-:Y:S01]  /*10e60*/  MOV R20, R35 ;  /* 0x0000002300147202 */ /* 0x000fe20000000f00 */
[C---:B-1----:R-:W-:Y:S01]  /*10e70*/  FADD.FTZ R0, R62.reuse, R0 ;  /* 0x000000003e007221 */ /* 0x042fe20000010000 */
[----:B------:R-:W-:Y:S01]  /*10e80*/  F2FP.F16.F32.PACK_AB R123, R62, R123 ;  /* 0x0000007b3e7b723e */ /* 0x000fe200000000ff */
[----:B------:R-:W-:Y:S06]  /*10e90*/  @P2 BRA `(.L_x_12499) ;  /* 0xffffffd800502947 */ /* 0x000fec000383ffff */
.L_x_12489:
[----:B------:R-:W-:Y:S05]  /*10ea0*/  WARPSYNC.ALL ;  /* 0x0000000000007948 */ /* 0x000fea0003800000 */
[----:B------:R-:W-:Y:S06]  /*10eb0*/  BAR.ARV 0x8, 0x1a0 ;  /* 0x0206800000007b1d */ /* 0x000fec0000002000 */
[----:B------:R-:W-:Y:S05]  /*10ec0*/  @!P0 BRA `(.L_x_12500) ;  /* 0x0000000000048947 */ /* 0x000fea0003800000 */
[----:B------:R-:W-:Y:S01]  /*10ed0*/  BPT.TRAP 0x1 ;  /* 0x000000040000795c */ /* 0x000fe20000300000 */
.L_x_12500:
[----:B------:R-:W-:Y:S01]  /*10ee0*/  IMAD R9, R18, 0x8, R2 ;  /* 0x0000000812097824 */ /* 0x000fe200078e0202 */
[----:B------:R-:W-:-:S04]  /*10ef0*/  SHF.L.U32 R4, R23, 0x1f, RZ ;  /* 0x0000001f17047819 */ /* 0x000fc800000006ff */
[----:B------:R0:W1:Y:S01]  /*10f00*/  SYNCS.PHASECHK.TRANS64.TRYWAIT P2, [R9+URZ+0x16850], R4 ;  /* 0x01685004090075a7 */ /* 0x000062000804017f */
[----:B------:R-:W-:Y:S05]  /*10f10*/  @!P0 BRA `(.L_x_12501) ;  /* 0x0000000000048947 */ /* 0x000fea0003800000 */
[----:B------:R-:W-:Y:S01]  /*10f20*/  BPT.TRAP 0x1 ;  /* 0x000000040000795c */ /* 0x000fe20000300000 */
.L_x_12501:
[----:B------:R-:W-:-:S05]  /*10f30*/  VIADD R2, R2, 0x400 ;  /* 0x0000040002027836 */ /* 0x000fca0000000000 */
[----:B------:R-:W-:-:S04]  /*10f40*/  SHF.R.U32.HI R2, RZ, 0x4, R2 ;  /* 0x00000004ff027819 */ /* 0x000fc80000011602 */
[----:B------:R-:W-:Y:S01]  /*10f50*/  LOP3.LUT R5, R2, 0x3fff, RZ, 0xc0, !PT ;  /* 0x00003fff02057812 */ /* 0x000fe200078ec0ff */
[----:B-1----:R-:W-:Y:S06]  /*10f60*/  @P2 BRA `(.L_x_12502) ;  /* 0x0000000000082947 */ /* 0x002fec0003800000 */
[----:B------:R-:W1:Y:S02]  /*10f70*/  SYNCS.PHASECHK.TRANS64.TRYWAIT P0, [R9+URZ+0x16850], R4 ;  /* 0x01685004090075a7 */ /* 0x000e64000800017f */
[----:B-1----:R-:W-:Y:S05]  /*10f80*/  @!P0 BRA `(.L_x_12503) ;  /* 0x0000007c00888947 */ /* 0x002fea0003800000 */
.L_x_12502:
[----:B01----:R-:W-:Y:S01]  /*10f90*/  LEA R4, R18, R5, 0xa ;  /* 0x0000000512047211 */ /* 0x003fe200078e50ff */
[----:B------:R-:W-:Y:S01]  /*10fa0*/  IMAD.MOV.U32 R5, RZ, RZ, 0x40000040 ;  /* 0x40000040ff057424 */ /* 0x000fe200078e00ff */
[----:B------:R-:W-:Y:S05]  /*10fb0*/  WARPSYNC.ALL ;  /* 0x0000000000007948 */ /* 0x000fea0003800000 */
[C---:B------:R-:W-:Y:S01]  /*10fc0*/  R2UR UR6, R4.reuse ;  /* 0x00000000040672ca */ /* 0x040fe200000e0000 */
[----:B------:R-:W2:Y:S01]  /*10fd0*/  LDL.LU R20, [R1+0x34] ;  /* 0x0000340001147983 */ /* 0x000ea20000300800 */
[----:B------:R-:W-:Y:S01]  /*10fe0*/  R2UR UR7, R5 ;  /* 0x00000000050772ca */ /* 0x000fe200000e0000 */
[----:B------:R-:W-:Y:S01]  /*10ff0*/  WARPGROUP.ARRIVE ;  /* 0x00000000000079c5 */ /* 0x000fe20000000000 */
[----:B------:R-:W-:Y:S01]  /*11000*/  VIADD R6, R4, 0x80 ;  /* 0x0000008004067836 */ /* 0x000fe20000000000 */
[----:B------:R-:W0:Y:S01]  /*11010*/  SHFL.BFLY PT, R2, R3, 0x2, 0x1f ;  /* 0x0c401f0003027f89 */ /* 0x000e2200000e0000 */
[----:B------:R-:W-:Y:S01]  /*11020*/  IMAD.MOV.U32 R7, RZ, RZ, 0x40000040 ;  /* 0x40000040ff077424 */ /* 0x000fe200078e00ff */
[----:B------:R-:W-:Y:S01]  /*11030*/  IADD3 R18, R18, 0x1, RZ ;  /* 0x0000000112127810 */ /* 0x000fe20007ffe0ff */
[----:B------:R-:W-:-:S02]  /*11040*/  IMAD.MOV.U32 R5, RZ, RZ, 0x40000040 ;  /* 0x40000040ff057424 */ /* 0x000fc400078e00ff */
[----:B------:R-:W-:Y:S01]  /*11050*/  IMAD.MOV.U32 R21, RZ, RZ, RZ ;  /* 0x000000ffff157224 */ /* 0x000fe200078e00ff */
[----:B------:R-:W-:-:S04]  /*11060*/  ISETP.NE.AND P0, PT, R18, 0x2, PT ;  /* 0x000000021200780c */ /* 0x000fc80003f05270 */
[----:B------:R-:W-:Y:S01]  /*11070*/  HGMMA.64x64x16.F32 R88, R148, gdesc[UR4].tnspB, R88, gsb0 ;  /* 0x40e0000494587df0 */ /* 0x000fe20008000858 */
[----:B------:R-:W-:Y:S02]  /*11080*/  R2UR UR6, R6 ;  /* 0x00000000060672ca */ /* 0x000fe400000e0000 */
[----:B------:R-:W-:Y:S01]  /*11090*/  R2UR UR7, R7 ;  /* 0x00000000070772ca */ /* 0x000fe200000e0000 */
[----:B------:R-:W-:Y:S01]  /*110a0*/  IMAD.MOV.U32 R7, RZ, RZ, 0x40000040 ;  /* 0x40000040ff077424 */ /* 0x000fe200078e00ff */
[----:B------:R-:W-:Y:S02]  /*110b0*/  IADD3 R6, R4, 0x100, RZ ;  /* 0x0000010004067810 */ /* 0x000fe40007ffe0ff */
[----:B------:R-:W-:Y:S01]  /*110c0*/  SEL R18, R18, RZ, P0 ;  /* 0x000000ff12127207 */ /* 0x000fe20000000000 */
[----:B0-----:R-:W-:Y:S01]  /*110d0*/  FADD.FTZ R2, R2, R3 ;  /* 0x0000000302027221 */ /* 0x001fe20000010000 */
[----:B------:R-:W-:Y:S01]  /*110e0*/  IMAD.MOV.U32 R3, RZ, RZ, -0x800000 ;  /* 0xff800000ff037424 */ /* 0x000fe200078e00ff */
[----:B------:R-:W-:-:S02]  /*110f0*/  WARPGROUP.DEPBAR.LE gsb0, 0x0 ;  /* 0x00008000000079c5 */ /* 0x000fc40000010000 */
        /* <DEDUP_REMOVED lines=9> */
[----:B------:R-:W-:Y:S02]  /*11190*/  R2UR UR6, R6 ;  /* 0x00000000060672ca */ /* 0x000fe400000e0000 */
[----:B------:R-:W-:Y:S01]  /*111a0*/  R2UR UR7, R7 ;  /* 0x00000000070772ca */ /* 0x000fe200000e0000 */
[----:B------:R-:W-:Y:S01]  /*111b0*/  IMAD.MOV.U32 R7, RZ, RZ, 0x40000040 ;  /* 0x40000040ff077424 */ /* 0x000fe200078e00ff */
[----:B------:R-:W-:Y:S01]  /*111c0*/  IADD3 R6, R4, 0x200, RZ ;  /* 0x0000020004067810 */ /* 0x000fe20007ffe0ff */
[----:B------:R-:W-:Y:S02]  /*111d0*/  WARPGROUP.DEPBAR.LE gsb0, 0x0 ;  /* 0x00008000000079c5 */ /* 0x000fe40000010000 */
[----:B------:R-:W-:-:S08]  /*111e0*/  WARPGROUP.ARRIVE ;  /* 0x00000000000079c5 */ /* 0x000fd00000000000 */
        /* <DEDUP_REMOVED lines=10> */
[----:B------:R-:W-:Y:S02]  /*11290*/  R2UR UR6, R6 ;  /* 0x00000000060672ca */ /* 0x000fe400000e0000 */
[----:B------:R-:W-:Y:S01]  /*112a0*/  R2UR UR7, R7 ;  /* 0x00000000070772ca */ /* 0x000fe200000e0000 */
[----:B------:R-:W-:Y:S01]  /*112b0*/  IMAD.MOV.U32 R7, RZ, RZ, 0x40000040 ;  /* 0x40000040ff077424 */ /* 0x000fe200078e00ff */
[C---:B------:R-:W-:Y:S01]  /*112c0*/  IADD3 R6, R4.reuse, 0x300, RZ ;  /* 0x0000030004067810 */ /* 0x040fe20007ffe0ff */
[----:B------:R-:W-:Y:S01]  /*112d0*/  VIADD R4, R4, 0x380 ;  /* 0x0000038004047836 */ /* 0x000fe20000000000 */
[----:B------:R-:W-:Y:S02]  /*112e0*/  WARPGROUP.DEPBAR.LE gsb0, 0x0 ;  /* 0x00008000000079c5 */ /* 0x000fe40000010000 */
[----:B------:R-:W-:-:S07]  /*112f0*/  WARPGROUP.ARRIVE ;  /* 0x00000000000079c5 */ /* 0x000fce0000000000 */
[----:B------:R-:W-:Y:S01]  /*11300*/  HGMMA.64x64x16.F32 R88, R128, gdesc[UR4].tnspB, R88, gsb0 ;  /* 0x40e0000480587df0 */ /* 0x000fe20008000858 */
[----:B------:R-:W-:Y:S02]  /*11310*/  R2UR UR6, R6 ;  /* 0x00000000060672ca */ /* 0x000fe400000e0000 */
[----:B------:R-:W-:Y:S02]  /*11320*/  R2UR UR7, R7 ;  /* 0x00000000070772ca */ /* 0x000fe400000e0000 */
[----:B------:R-:W0:Y:S01]  /*11330*/  SHFL.BFLY PT, R7, R0, 0x2, 0x1f ;  /* 0x0c401f0000077f89 */ /* 0x000e2200000e0000 */
[----:B------:R-:W-:Y:S01]  /*11340*/  MOV R6, RZ ;  /* 0x000000ff00067202 */ /* 0x000fe20000000f00 */
[----:B0-----:R-:W-:Y:S01]  /*11350*/  FADD.FTZ R7, R7, R0 ;  /* 0x0000000007077221 */ /* 0x001fe20000010000 */
[----:B------:R-:W-:-:S04]  /*11360*/  SEL R0, RZ, 0x1, P0 ;  /* 0x00000001ff007807 */ /* 0x000fc80000000000 */
[----:B------:R-:W-:Y:S01]  /*11370*/  LOP3.LUT R23, R23, R0, RZ, 0x3c, !PT ;  /* 0x0000000017177212 */ /* 0x000fe200078e3cff */
[----:B------:R-:W-:Y:S01]  /*11380*/  IMAD.MOV.U32 R0, RZ, RZ, -0x800000 ;  /* 0xff800000ff007424 */ /* 0x000fe200078e00ff */
[----:B------:R-:W-:Y:S02]  /*11390*/  WARPGROUP.DEPBAR.LE gsb0, 0x0 ;  /* 0x00008000000079c5 */ /* 0x000fe40000010000 */
[----:B------:R-:W-:-:S06]  /*113a0*/  WARPGROUP.ARRIVE ;  /* 0x00000000000079c5 */ /* 0x000fcc0000000000 */
[----:B------:R-:W-:Y:S01]  /*113b0*/  HGMMA.64x64x16.F32 R88, R124, gdesc[UR4].tnspB, R88, gsb0 ;  /* 0x40e000047c587df0 */ /* 0x000fe20008000858 */
[----:B------:R-:W-:Y:S02]  /*113c0*/  R2UR UR6, R4 ;  /* 0x00000000040672ca */ /* 0x000fe400000e0000 */
[----:B------:R-:W-:Y:S01]  /*113d0*/  R2UR UR7, R5 ;  /* 0x00000000050772ca */ /* 0x000fe200000e0000 */
[----:B------:R-:W0:Y:S04]  /*113e0*/  SHFL.BFLY PT, R4, R7, 0x1, 0x1f ;  /* 0x0c201f0007047f89 */ /* 0x000e2800000e0000 */
[----:B------:R-:W1:Y:S01]  /*113f0*/  SHFL.BFLY PT, R5, R2, 0x1, 0x1f ;  /* 0x0c201f0002057f89 */ /* 0x000e6200000e0000 */
[----:B0-----:R-:W-:Y:S01]  /*11400*/  FADD.FTZ R11, R7, R4 ;  /* 0x00000004070b7221 */ /* 0x001fe20000010000 */
[----:B------:R-:W-:-:S02]  /*11410*/  @!P1 VIADD R7, R9, 0x16860 ;  /* 0x0001686009079836 */ /* 0x000fc40000000000 */
[----:B-1----:R-:W-:Y:S02]  /*11420*/  FADD.FTZ R10, R2, R5 ;  /* 0x00000005020a7221 */ /* 0x002fe40000010000 */
[----:B------:R-:W-:Y:S02]  /*11430*/  FSETP.NE.FTZ.AND P3, PT, R11, RZ, PT ;  /* 0x000000ff0b00720b */ /* 0x000fe40003f75000 */
[----:B------:R-:W-:Y:S02]  /*11440*/  @!P1 PRMT R7, RZ, 0x654, R7 ;  /* 0x00000654ff079816 */ /* 0x000fe40000000007 */
[----:B------:R-:W-:-:S09]  /*11450*/  FSETP.NE.FTZ.AND P2, PT, R10, RZ, PT ;  /* 0x000000ff0a00720b */ /* 0x000fd20003f55000 */
[----:B------:R-:W0:Y:S04]  /*11460*/  @P3 MUFU.LG2 R8, R11 ;  /* 0x0000000b00083308 */ /* 0x000e280000000c00 */
[C---:B------:R-:W-:Y:S01]  /*11470*/  @P2 FMUL.FTZ R2, R51.reuse, 0.69314718246459960938 ;  /* 0x3f31721833022820 */ /* 0x040fe20000410000 */
[----:B------:R-:W-:-:S03]  /*11480*/  @P3 FMUL.FTZ R51, R51, 0.69314718246459960938 ;  /* 0x3f31721833333820 */ /* 0x000fc60000410000 */
        /* <DEDUP_REMOVED lines=44> */
[----:B---3--:R-:W-:-:S07]  /*11750*/  FMUL.FTZ R119, R119, R6 ;  /* 0x0000000677777220 */ /* 0x008fce0000410000 */
.L_x_12428:
[----:B------:R-:W2:Y:S01]  /*11760*/  LDL R59, [R1+0x28] ;  /* 0x00002800013b7983 */ /* 0x000ea20000100800 */
[----:B------:R-:W-:Y:S05]  /*11770*/  WARPSYNC.ALL ;  /* 0x0000000000007948 */ /* 0x000fea0003800000 */
[----:B------:R-:W0:Y:S01]  /*11780*/  S2R R4, SR_TID.X ;  /* 0x0000000000047919 */ /* 0x000e220000002100 */
[----:B------:R-:W3:Y:S01]  /*11790*/  S2UR UR5, SR_CgaCtaId ;  /* 0x00000000000579c3 */ /* 0x000ee20000008800 */
[----:B------:R-:W-:Y:S01]  /*117a0*/  UMOV UR4, 0x400 ;  /* 0x0000040000047882 */ /* 0x000fe20000000000 */
[----:B------:R-:W-:Y:S01]  /*117b0*/  BSSY B0, `(.L_x_12504) ;  /* 0x0000185000007945 */ /* 0x000fe20003800000 */
[----:B---3--:R-:W-:-:S06]  /*117c0*/  ULEA UR4, UR5, UR4, 0x18 ;  /* 0x0000000405047291 */ /* 0x008fcc000f8ec03f */
[----:B------:R-:W-:Y:S01]  /*117d0*/  IMAD.U32 R2, RZ, RZ, UR4 ;  /* 0x00000004ff027e24 */ /* 0x000fe2000f8e00ff */
[----:B------:R-:W-:Y:S01]  /*117e0*/  BAR.SYNC.DEFER_BLOCKING 0x5, 0x1a0 ;  /* 0x0146800000007b1d */ /* 0x000fe20000010000 */
[----:B0-----:R-:W-:-:S04]  /*117f0*/  IADD3 R60, R4, -0x80, RZ ;  /* 0xffffff80043c7810 */ /* 0x001fc80007ffe0ff */
[----:B------:R-:W-:-:S04]  /*11800*/  SHF.R.S32.HI R4, RZ, 0x1f, R60 ;  /* 0x0000001fff047819 */ /* 0x000fc8000001143c */
[----:B------:R-:W-:-:S04]  /*11810*/  LEA.HI R4, R4, R60, RZ, 0x3 ;  /* 0x0000003c04047211 */ /* 0x000fc800078f18ff */
[----:B------:R-:W-:Y:S01]  /*11820*/  SHF.R.S32.HI R20, RZ, 0x3, R4 ;  /* 0x00000003ff147819 */ /* 0x000fe20000011404 */
[----:B------:R0:W3:Y:S01]  /*11830*/  LDS.128 R152, [R2+0x168d0] ;  /* 0x0168d00002987984 */ /* 0x0000e20000000c00 */
[----:B------:R-:W-:Y:S06]  /*11840*/  BAR.ARV 0x4, 0x1a0 ;  /* 0x0106800000007b1d */ /* 0x000fec0000002000 */
[----:B--2---:R-:W-:Y:S01]  /*11850*/  SHF.R.S32.HI R56, RZ, 0x1f, R59 ;  /* 0x0000001fff387819 */ /* 0x004fe2000001143b */
[----:B------:R-:W-:-:S03]  /*11860*/  IMAD.SHL.U32 R58, R59, 0x4, RZ ;  /* 0x000000043b3a7824 */ /* 0x000fc600078e00ff */
[----:B------:R-:W-:Y:S01]  /*11870*/  SHF.L.U64.HI R57, R59, 0x2, R56 ;  /* 0x000000023b397819 */ /* 0x000fe20000010238 */
[----:B0--3--:R-:W-:Y:S06]  /*11880*/  @P1 BRA `(.L_x_12505) ;  /* 0x0000000c00a01947 */ /* 0x009fec0003800000 */
[----:B------:R-:W1:Y:S01]  /*11890*/  LDL R6, [R1+0x40] ;  /* 0x0000400001067983 */ /* 0x000e620000100800 */
[----:B------:R-:W0:Y:S01]  /*118a0*/  S2R R5, SR_SWINHI ;  /* 0x0000000000057919 */ /* 0x000e220000002f00 */
[----:B------:R-:W-:Y:S05]  /*118b0*/  WARPSYNC.ALL ;  /* 0x0000000000007948 */ /* 0x000fea0003800000 */
[----:B------:R-:W-:Y:S01]  /*118c0*/  F2FP.F16.F32.PACK_AB R12, R12, R49 ;  /* 0x000000310c0c723e */ /* 0x000fe200000000ff */
[----:B------:R-:W-:Y:S01]  /*118d0*/  ULDC.64 UR4, c[0x0][0xbd8] ;  /* 0x0002f60000047ab9 */ /* 0x000fe20000000a00 */
[----:B------:R-:W-:Y:S01]  /*118e0*/  F2FP.F16.F32.PACK_AB R13, R13, R52 ;  /* 0x000000340d0d723e */ /* 0x000fe200000000ff */
[----:B------:R-:W2:Y:S01]  /*118f0*/  LDL R60, [R1+0x2c] ;  /* 0x00002c00013c7983 */ /* 0x000ea20000100800 */
[----:B-----5:R-:W-:-:S02]  /*11900*/  MOV R24, R2 ;  /* 0x0000000200187202 */ /* 0x020fc40000000f00 */
[----:B0-----:R-:W-:Y:S02]  /*11910*/  MOV R25, R5 ;  /* 0x0000000500197202 */ /* 0x001fe40000000f00 */
[----:B------:R-:W-:Y:S02]  /*11920*/  F2FP.F16.F32.PACK_AB R14, R14, R47 ;  /* 0x0000002f0e0e723e */ /* 0x000fe400000000ff */
[----:B------:R-:W-:Y:S01]  /*11930*/  F2FP.F16.F32.PACK_AB R15, R15, R50 ;  /* 0x000000320f0f723e */ /* 0x000fe200000000ff */
[----:B------:R-:W-:Y:S01]  /*11940*/  BAR.SYNC.DEFER_BLOCKING 0x1, 0x180 ;  /* 0x0046000000007b1d */ /* 0x000fe20000010000 */
[----:B-1----:R-:W-:-:S03]  /*11950*/  IMAD.WIDE R10, R6, 0x2, R24 ;  /* 0x00000002060a7825 */ /* 0x002fc600078e0218 */
[C---:B------:R-:W-:Y:S02]  /*11960*/  IADD3 R51, P2, R10.reuse, 0x20, RZ ;  /* 0x000000200a337810 */ /* 0x040fe40007f5e0ff */
[C---:B------:R-:W-:Y:S02]  /*11970*/  LOP3.LUT R9, R10.reuse, 0x380, RZ, 0xc0, !PT ;  /* 0x000003800a097812 */ /* 0x040fe400078ec0ff */
[C---:B------:R-:W-:Y:S02]  /*11980*/  IADD3 R55, P0, R10.reuse, 0x60, RZ ;  /* 0x000000600a377810 */ /* 0x040fe40007f1e0ff */
[----:B------:R-:W-:Y:S02]  /*11990*/  IADD3 R53, P1, R10, 0x40, RZ ;  /* 0x000000400a357810 */ /* 0x000fe40007f3e0ff */
[----:B------:R-:W-:Y:S02]  /*119a0*/  LOP3.LUT R4, R51, 0x380, RZ, 0xc0, !PT ;  /* 0x0000038033047812 */ /* 0x000fe400078ec0ff */
[----:B------:R-:W-:-:S02]  /*119b0*/  SHF.R.U64 R9, R9, 0x3, RZ ;  /* 0x0000000309097819 */ /* 0x000fc400000012ff */
[----:B------:R-:W-:Y:S02]  /*119c0*/  LOP3.LUT R6, R53, 0x380, RZ, 0xc0, !PT ;  /* 0x0000038035067812 */ /* 0x000fe400078ec0ff */
[----:B------:R-:W-:Y:S02]  /*119d0*/  LOP3.LUT R54, R55, 0x380, RZ, 0xc0, !PT ;  /* 0x0000038037367812 */ /* 0x000fe400078ec0ff */
[----:B------:R-:W-:Y:S02]  /*119e0*/  SHF.R.U64 R4, R4, 0x3, RZ ;  /* 0x0000000304047819 */ /* 0x000fe400000012ff */
[----:B------:R-:W-:Y:S02]  /*119f0*/  LOP3.LUT R10, R9, R10, RZ, 0x3c, !PT ;  /* 0x0000000a090a7212 */ /* 0x000fe400078e3cff */
[----:B------:R-:W-:Y:S02]  /*11a00*/  SHF.R.U64 R6, R6, 0x3, RZ ;  /* 0x0000000306067819 */ /* 0x000fe400000012ff */
[----:B------:R-:W-:Y:S01]  /*11a10*/  SHF.R.U64 R54, R54, 0x3, RZ ;  /* 0x0000000336367819 */ /* 0x000fe200000012ff */
[--C-:B------:R-:W-:Y:S01]  /*11a20*/  IMAD.X R5, RZ, RZ, R11.reuse, P0 ;  /* 0x000000ffff057224 */ /* 0x100fe200000e060b */
[----:B------:R-:W-:Y:S01]  /*11a30*/  LOP3.LUT R8, R4, R51, RZ, 0x3c, !PT ;  /* 0x0000003304087212 */ /* 0x000fe200078e3cff */
[----:B------:R-:W-:Y:S01]  /*11a40*/  IMAD.X R7, RZ, RZ, R11, P1 ;  /* 0x000000ffff077224 */ /* 0x000fe200008e060b */
[----:B------:R-:W-:-:S02]  /*11a50*/  LOP3.LUT R6, R6, R53, RZ, 0x3c, !PT ;  /* 0x0000003506067212 */ /* 0x000fc400078e3cff */
[----:B------:R-:W-:Y:S02]  /*11a60*/  LOP3.LUT R4, R54, R55, RZ, 0x3c, !PT ;  /* 0x0000003736047212 */ /* 0x000fe400078e3cff */
[----:B------:R-:W-:Y:S02]  /*11a70*/  MOV R10, R10 ;  /* 0x0000000a000a7202 */ /* 0x000fe40000000f00 */
[----:B------:R-:W-:Y:S02]  /*11a80*/  IADD3.X R9, RZ, R11, RZ, P2, !PT ;  /* 0x0000000bff097210 */ /* 0x000fe400017fe4ff */
[----:B------:R-:W-:Y:S01]  /*11a90*/  MOV R49, R6 ;  /* 0x0000000600317202 */ /* 0x000fe20000000f00 */
[----:B------:R0:W-:Y:S01]  /*11aa0*/  STSM.16.M88.4 [R10], R12 ;  /* 0x0000000c0a007844 */ /* 0x0001e20000000200 */
[----:B------:R-:W-:Y:S02]  /*11ab0*/  MOV R47, R4 ;  /* 0x00000004002f7202 */ /* 0x000fe40000000f00 */
[----:B------:R-:W-:-:S02]  /*11ac0*/  MOV R50, R8 ;  /* 0x0000000800327202 */ /* 0x000fc40000000f00 */
[----:B------:R-:W-:Y:S02]  /*11ad0*/  F2FP.F16.F32.PACK_AB R4, R45, R48 ;  /* 0x000000302d04723e */ /* 0x000fe400000000ff */
[----:B------:R-:W-:Y:S02]  /*11ae0*/  F2FP.F16.F32.PACK_AB R5, R43, R46 ;  /* 0x0000002e2b05723e */ /* 0x000fe400000000ff */
[----:B------:R-:W-:Y:S02]  /*11af0*/  F2FP.F16.F32.PACK_AB R6, R41, R44 ;  /* 0x0000002c2906723e */ /* 0x000fe400000000ff */
[----:B------:R-:W-:Y:S02]  /*11b00*/  F2FP.F16.F32.PACK_AB R7, R39, R42 ;  /* 0x0000002a2707723e */ /* 0x000fe400000000ff */
[----:B------:R-:W-:Y:S02]  /*11b10*/  F2FP.F16.F32.PACK_AB R8, R37, R40 ;  /* 0x000000282508723e */ /* 0x000fe400000000ff */
[----:B------:R-:W-:-:S02]  /*11b20*/  F2FP.F16.F32.PACK_AB R9, R35, R38 ;  /* 0x000000262309723e */ /* 0x000fc400000000ff */
[----:B0-----:R-:W-:Y:S02]  /*11b30*/  F2FP.F16.F32.PACK_AB R10, R33, R36 ;  /* 0x00000024210a723e */ /* 0x001fe400000000ff */
[----:B------:R-:W-:Y:S02]  /*11b40*/  F2FP.F16.F32.PACK_AB R11, R31, R34 ;  /* 0x000000221f0b723e */ /* 0x000fe400000000ff */
        /* <DEDUP_REMOVED lines=20> */
[----:B------:R-:W3:Y:S04]  /*11c90*/  @P0 LDG.E R33, desc[UR40][R28.64] ;  /* 0x000000281c210981 */ /* 0x000ee8000c1e1900 */
[----:B------:R0:W5:Y:S01]  /*11ca0*/  @P1 LDG.E R32, desc[UR40][R26.64] ;  /* 0x000000281a201981 */ /* 0x000162000c1e1900 */
[----:B--2---:R-:W-:-:S02]  /*11cb0*/  SHF.R.S32.HI R35, RZ, 0x1f, R60 ;  /* 0x0000001fff237819 */ /* 0x004fc4000001143c */
[----:B---3--:R-:W-:Y:S01]  /*11cc0*/  SHF.R.S32.HI R34, RZ, 0x1f, R33 ;  /* 0x0000001fff227819 */ /* 0x008fe20000011421 */
[----:B0-----:R-:W-:Y:S06]  /*11cd0*/  @P1 BRA `(.L_x_12506) ;  /* 0x0000000000101947 */ /* 0x001fec0003800000 */
[----:B------:R-:W-:Y:S05]  /*11ce0*/  @!P0 BRA `(.L_x_12506) ;  /* 0x00000000000c8947 */ /* 0x000fea0003800000 */
[----:B------:R-:W2:Y:S04]  /*11cf0*/  LDG.E R5, desc[UR40][R28.64] ;  /* 0x000000281c057981 */ /* 0x000ea8000c1e1900 */
[----:B-----5:R-:W2:Y:S02]  /*11d00*/  LDG.E R32, desc[UR40][R28.64+0x4] ;  /* 0x000004281c207981 */ /* 0x020ea4000c1e1900 */
[----:B--2---:R-:W-:-:S07]  /*11d10*/  IMAD.IADD R32, R32, 0x1, -R5 ;  /* 0x0000000120207824 */ /* 0x004fce00078e0a05 */
.L_x_12506:
[----:B------:R-:W2:Y:S01]  /*11d20*/  LDL R9, [R1+0x24] ;  /* 0x0000240001097983 */ /* 0x000ea20000100800 */
[----:B------:R-:W-:-:S03]  /*11d30*/  ULDC.64 UR4, c[0x0][0xb70] ;  /* 0x0002dc0000047ab9 */ /* 0x000fc60000000a00 */
[----:B------:R-:W3:Y:S01]  /*11d40*/  LDL R39, [R1+0x30] ;  /* 0x0000300001277983 */ /* 0x000ee20000100800 */
[----:B------:R-:W-:Y:S01]  /*11d50*/  MOV R4, R33 ;  /* 0x0000002100047202 */ /* 0x000fe20000000f00 */
[----:B------:R-:W-:Y:S01]  /*11d60*/  IMAD.MOV.U32 R5, RZ, RZ, R34 ;  /* 0x000000ffff057224 */ /* 0x000fe200078e0022 */
[----:B------:R-:W-:Y:S01]  /*11d70*/  SEL R36, R56, RZ, !P0 ;  /* 0x000000ff38247207 */ /* 0x000fe20004000000 */
[----:B------:R-:W2:Y:S01]  /*11d80*/  LDL.LU R38, [R1+0x38] ;  /* 0x0000380001267983 */ /* 0x000ea20000300800 */
[----:B------:R-:W-:Y:S01]  /*11d90*/  IMAD R6, R35, UR4, RZ ;  /* 0x0000000423067c24 */ /* 0x000fe2000f8e02ff */
[----:B------:R-:W-:Y:S01]  /*11da0*/  SEL R37, R59, RZ, !P0 ;  /* 0x000000ff3b257207 */ /* 0x000fe20004000000 */
[C---:B------:R-:W-:Y:S01]  /*11db0*/  IMAD.WIDE.U32 R4, R60.reuse, UR4, R4 ;  /* 0x000000043c047c25 */ /* 0x040fe2000f8e0004 */
[----:B------:R-:W0:Y:S01]  /*11dc0*/  S2R R8, SR_TID.X ;  /* 0x0000000000087919 */ /* 0x000e220000002100 */
[----:B------:R-:W-:Y:S02]  /*11dd0*/  ULDC.64 UR6, c[0x0][0xae0] ;  /* 0x0002b80000067ab9 */ /* 0x000fe40000000a00 */
[----:B------:R-:W-:Y:S01]  /*11de0*/  IMAD R7, R60, UR5, R6 ;  /* 0x000000053c077c24 */ /* 0x000fe2000f8e0206 */
[----:B------:R-:W-:-:S02]  /*11df0*/  ULDC.64 UR4, c[0x0][0xb78] ;  /* 0x0002de0000047ab9 */ /* 0x000fc40000000a00 */
[----:B------:R-:W-:Y:S02]  /*11e00*/  IMAD R6, R36, UR4, RZ ;  /* 0x0000000424067c24 */ /* 0x000fe4000f8e02ff */
[----:B------:R-:W-:Y:S02]  /*11e10*/  IMAD.IADD R5, R5, 0x1, R7 ;  /* 0x0000000105057824 */ /* 0x000fe400078e0207 */
[C---:B------:R-:W-:Y:S02]  /*11e20*/  IMAD R6, R37.reuse, UR5, R6 ;  /* 0x0000000525067c24 */ /* 0x040fe4000f8e0206 */
[----:B------:R-:W-:Y:S01]  /*11e30*/  IMAD.WIDE.U32 R4, R37, UR4, R4 ;  /* 0x0000000425047c25 */ /* 0x000fe2000f8e0004 */
[----:B------:R-:W-:-:S03]  /*11e40*/  ULDC.64 UR4, c[0x0][0xb40] ;  /* 0x0002d00000047ab9 */ /* 0x000fc60000000a00 */
[C---:B------:R-:W-:Y:S01]  /*11e50*/  VIADD R21, R20.reuse, 0x90 ;  /* 0x0000009014157836 */ /* 0x040fe20000000000 */
[----:B------:R-:W-:Y:S01]  /*11e60*/  BSSY B1, `(.L_x_12507) ;  /* 0x000005b000017945 */ /* 0x000fe20003800000 */
[----:B---3--:R-:W-:Y:S01]  /*11e70*/  LEA R7, R20, R39, 0x6 ;  /* 0x0000002714077211 */ /* 0x008fe200078e30ff */
[----:B--2---:R-:W-:Y:S02]  /*11e80*/  IMAD R11, R38, 0xc0, R9 ;  /* 0x000000c0260b7824 */ /* 0x004fe400078e0209 */
[----:B0-----:R-:W-:Y:S02]  /*11e90*/  VIADD R9, R8, 0xffffff80 ;  /* 0xffffff8008097836 */ /* 0x001fe40000000000 */
[----:B------:R-:W-:Y:S01]  /*11ea0*/  IMAD.WIDE R24, R7, 0x2, R24 ;  /* 0x0000000207187825 */ /* 0x000fe200078e0218 */
[----:B------:R-:W-:Y:S02]  /*11eb0*/  IADD3 R4, P1, R11, R4, RZ ;  /* 0x000000040b047210 */ /* 0x000fe40007f3e0ff */
[----:B------:R-:W-:-:S02]  /*11ec0*/  SHF.R.S32.HI R8, RZ, 0x1f, R9 ;  /* 0x0000001fff087819 */ /* 0x000fc40000011409 */
[----:B------:R-:W-:Y:S02]  /*11ed0*/  LEA R30, P2, R4, UR4, 0x2 ;  /* 0x00000004041e7c11 */ /* 0x000fe4000f8410ff */
[----:B------:R-:W-:Y:S02]  /*11ee0*/  LEA.HI R8, R8, R9, RZ, 0x7 ;  /* 0x0000000908087211 */ /* 0x000fe400078f38ff */
[----:B------:R-:W-:Y:S02]  /*11ef0*/  IADD3 R7, P4, R24, 0x4800, RZ ;  /* 0x0000480018077810 */ /* 0x000fe40007f9e0ff */
[----:B------:R-:W-:-:S03]  /*11f00*/  LOP3.LUT R8, R8, 0xffffff80, RZ, 0xc0, !PT ;  /* 0xffffff8008087812 */ /* 0x000fc600078ec0ff */
[----:B------:R-:W-:Y:S02]  /*11f10*/  IMAD.X R27, RZ, RZ, R25, P4 ;  /* 0x000000ffff1b7224 */ /* 0x000fe400020e0619 */
[----:B------:R-:W-:Y:S01]  /*11f20*/  IMAD.IADD R8, R9, 0x1, -R8 ;  /* 0x0000000109087824 */ /* 0x000fe200078e0a08 */
[----:B------:R-:W-:-:S04]  /*11f30*/  SHF.R.S32.HI R9, RZ, 0x1f, R11 ;  /* 0x0000001fff097819 */ /* 0x000fc8000001140b */
[----:B------:R-:W-:Y:S02]  /*11f40*/  LOP3.LUT P0, RZ, R8, 0x3, RZ, 0xc0, !PT ;  /* 0x0000000308ff7812 */ /* 0x000fe4000780c0ff */
[----:B------:R-:W-:Y:S01]  /*11f50*/  IADD3.X R9, R9, R5, R6, P1, !PT ;  /* 0x0000000509097210 */ /* 0x000fe20000ffe406 */
[C---:B------:R-:W-:Y:S01]  /*11f60*/  VIADD R5, R11.reuse, 0x8 ;  /* 0x000000080b057836 */ /* 0x040fe20000000000 */
[----:B-----5:R-:W-:Y:S02]  /*11f70*/  ISETP.GE.OR P1, PT, R11, R32, P0 ;  /* 0x000000200b00720c */ /* 0x020fe40000726670 */
[----:B------:R-:W-:Y:S01]  /*11f80*/  LEA.HI.X R31, R4, UR5, R9, 0x2, P2 ;  /* 0x00000005041f7c11 */ /* 0x000fe200090f1409 */
[----:B------:R-:W-:Y:S01]  /*11f90*/  ULDC.64 UR4, c[0x0][0xaa0] ;  /* 0x0002a80000047ab9 */ /* 0x000fe20000000a00 */
[C---:B------:R-:W-:Y:S02]  /*11fa0*/  IADD3 R15, P2, R24.reuse, 0x1800, RZ ;  /* 0x00001800180f7810 */ /* 0x040fe40007f5e0ff */
[----:B------:R-:W-:-:S02]  /*11fb0*/  IADD3 R11, P3, R24, 0x3000, RZ ;  /* 0x00003000180b7810 */ /* 0x000fc40007f7e0ff */
[----:B------:R-:W-:Y:S01]  /*11fc0*/  ISETP.GE.OR P0, PT, R5, R32, P0 ;  /* 0x000000200500720c */ /* 0x000fe20000706670 */
[----:B------:R-:W-:Y:S01]  /*11fd0*/  IMAD.X R9, RZ, RZ, R25, P2 ;  /* 0x000000ffff097224 */ /* 0x000fe200010e0619 */
[----:B------:R-:W-:Y:S02]  /*11fe0*/  LOP3.LUT R5, R24, 0x380, RZ, 0xc0, !PT ;  /* 0x0000038018057812 */ /* 0x000fe400078ec0ff */
[----:B------:R-:W-:Y:S01]  /*11ff0*/  LOP3.LUT R8, R15, 0x380, RZ, 0xc0, !PT ;  /* 0x000003800f087812 */ /* 0x000fe200078ec0ff */
[----:B------:R0:W-:Y:S01]  /*12000*/  @!P1 STG.E desc[UR40][R30.64], R0 ;  /* 0x000000001e009986 */ /* 0x0001e2000c101928 */
[----:B------:R-:W-:Y:S02]  /*12010*/  LOP3.LUT R10, R11, 0x380, RZ, 0xc0, !PT ;  /* 0x000003800b0a7812 */ /* 0x000fe400078ec0ff */
[----:B------:R-:W-:Y:S02]  /*12020*/  LOP3.LUT R6, R7, 0x380, RZ, 0xc0, !PT ;  /* 0x0000038007067812 */ /* 0x000fe400078ec0ff */
[----:B------:R-:W-:-:S02]  /*12030*/  SHF.R.U64 R5, R5, 0x3, RZ ;  /* 0x0000000305057819 */ /* 0x000fc400000012ff */
[----:B------:R-:W-:Y:S01]  /*12040*/  SHF.R.U64 R8, R8, 0x3, RZ ;  /* 0x0000000308087819 */ /* 0x000fe200000012ff */
[----:B------:R1:W-:Y:S01]  /*12050*/  @!P0 STG.E desc[UR40][R30.64+0x20], R3 ;  /* 0x000020031e008986 */ /* 0x0003e2000c101928 */
[----:B------:R-:W-:Y:S02]  /*12060*/  SHF.R.U64 R10, R10, 0x3, RZ ;  /* 0x000000030a0a7819 */ /* 0x000fe400000012ff */
[----:B------:R-:W-:Y:S02]  /*12070*/  SHF.R.U64 R6, R6, 0x3, RZ ;  /* 0x0000000306067819 */ /* 0x000fe400000012ff */
[----:B------:R-:W-:Y:S01]  /*12080*/  LOP3.LUT R4, R5, R24, RZ, 0x3c, !PT ;  /* 0x0000001805047212 */ /* 0x000fe200078e3cff */
[----:B------:R-:W-:Y:S01]  /*12090*/  IMAD.MOV.U32 R5, RZ, RZ, R25 ;  /* 0x000000ffff057224 */ /* 0x000fe200078e0019 */
[----:B------:R-:W-:Y:S02]  /*120a0*/  IADD3.X R13, RZ, R25, RZ, P3, !PT ;  /* 0x00000019ff0d7210 */ /* 0x000fe40001ffe4ff */
[----:B------:R-:W-:-:S02]  /*120b0*/  LOP3.LUT R8, R8, R15, RZ, 0x3c, !PT ;  /* 0x0000000f08087212 */ /* 0x000fc400078e3cff */
[----:B------:R-:W-:Y:S02]  /*120c0*/  LOP3.LUT R12, R10, R11, RZ, 0x3c, !PT ;  /* 0x0000000b0a0c7212 */ /* 0x000fe400078e3cff */
[----:B------:R-:W-:Y:S01]  /*120d0*/  LOP3.LUT R26, R6, R7, RZ, 0x3c, !PT ;  /* 0x00000007061a7212 */ /* 0x000fe200078e3cff */
[--C-:B------:R-:W-:Y:S01]  /*120e0*/  IMAD.MOV.U32 R28, RZ, RZ, R39.reuse ;  /* 0x000000ffff1c7224 */ /* 0x100fe200078e0027 */
[----:B------:R-:W-:Y:S01]  /*120f0*/  SHF.R.S32.HI R29, RZ, 0x1f, R39 ;  /* 0x0000001fff1d7819 */ /* 0x000fe20000011427 */
[----:B------:R-:W5:Y:S01]  /*12100*/  LD.E.128 R4, desc[UR40][R4.64] ;  /* 0x0000002804047980 */ /* 0x000f62000c101d00 */
[----:B------:R-:W-:-:S03]  /*12110*/  IMAD R34, R34, UR4, RZ ;  /* 0x0000000422227c24 */ /* 0x000fc6000f8e02ff */
[----:B------:R-:W5:Y:S01]  /*12120*/  LD.E.128 R8, desc[UR40][R8.64] ;  /* 0x0000002808087980 */ /* 0x000f62000c101d00 */
[C---:B------:R-:W-:Y:S01]  /*12130*/  IMAD.WIDE.U32 R28, R33.reuse, UR4, R28 ;  /* 0x00000004211c7c25 */ /* 0x040fe2000f8e001c */
[----:B------:R-:W-:Y:S02]  /*12140*/  ULDC UR4, c[0x0][0xa8c] ;  /* 0x0002a30000047ab9 */ /* 0x000fe40000000800 */
[----:B------:R-:W5:Y:S04]  /*12150*/  LD.E.128 R12, desc[UR40][R12.64] ;  /* 0x000000280c0c7980 */ /* 0x000f68000c101d00 */
[----:B------:R-:W5:Y:S01]  /*12160*/  LD.E.128 R24, desc[UR40][R26.64] ;  /* 0x000000281a187980 */ /* 0x000f62000c101d00 */
[----:B------:R-:W-:Y:S01]  /*12170*/  IMAD R33, R33, UR5, R34 ;  /* 0x0000000521217c24 */ /* 0x000fe2000f8e0222 */
[----:B------:R-:W-:Y:S01]  /*12180*/  ISETP.GE.AND P0, PT, R39, UR4, PT ;  /* 0x0000000427007c0c */ /* 0x000fe2000bf06270 */
[C---:B0-----:R-:W-:Y:S01]  /*12190*/  VIADD R0, R20.reuse, 0x30 ;  /* 0x0000003014007836 */ /* 0x041fe20000000000 */
[----:B------:R-:W-:Y:S01]  /*121a0*/  @!PT LDS RZ, [RZ] ;  /* 0x00000000fffff984 */ /* 0x000fe20000000800 */
[----:B------:R-:W-:Y:S01]  /*121b0*/  @!PT LDS RZ, [RZ] ;  /* 0x00000000fffff984 */ /* 0x000fe20000000800 */
[----:B------:R-:W-:Y:S01]  /*121c0*/  @!PT LDS RZ, [RZ] ;  /* 0x00000000fffff984 */ /* 0x000fe20000000800 */
[----:B------:R-:W-:Y:S01]  /*121d0*/  @!PT LDS RZ, [RZ] ;  /* 0x00000000fffff984 */ /* 0x000fe20000000800 */
[----:B------:R0:W-:Y:S06]  /*121e0*/  MEMBAR.ALL.CTA ;  /* 0x0000000000007992 */ /* 0x0001ec0000008000 */
[----:B0-----:R-:W0:Y:S01]  /*121f0*/  FENCE.VIEW.ASYNC.S ;  /* 0x00000000000073c6 */ /* 0x001e220000000000 */
[----:B-1----:R-:W-:Y:S01]  /*12200*/  VIADD R3, R20, 0x60 ;  /* 0x0000006014037836 */ /* 0x002fe20000000000 */
[----:B------:R-:W-:Y:S01]  /*12210*/  IADD3 R29, R29, R33, RZ ;  /* 0x000000211d1d7210 */ /* 0x000fe20007ffe0ff */
[----:B------:R-:W-:Y:S01]  /*12220*/  IMAD R32, R38, -0xc0, R32 ;  /* 0xffffff4026207824 */ /* 0x000fe200078e0220 */
[----:B------:R-:W-:Y:S01]  /*12230*/  ULDC.64 UR4, c[0x0][0xae8] ;  /* 0x0002ba0000047ab9 */ /* 0x000fe20000000a00 */
[----:B------:R-:W-:-:S02]  /*12240*/  IMAD R30, R35, UR6, RZ ;  /* 0x00000006231e7c24 */ /* 0x000fc4000f8e02ff */
[----:B------:R-:W-:Y:S01]  /*12250*/  IMAD.WIDE.U32 R28, R60, UR6, R28 ;  /* 0x000000063c1c7c25 */ /* 0x000fe2000f8e001c */
[-C--:B------:R-:W-:Y:S02]  /*12260*/  ISETP.GE.OR P3, PT, R0, R32.reuse, P0 ;  /* 0x000000200000720c */ /* 0x080fe40000766670 */
[-C--:B------:R-:W-:Y:S01]  /*12270*/  ISETP.GE.OR P1, PT, R3, R32.reuse, P0 ;  /* 0x000000200300720c */ /* 0x080fe20000726670 */
[----:B------:R-:W-:Y:S01]  /*12280*/  IMAD R31, R60, UR7, R30 ;  /* 0x000000073c1f7c24 */ /* 0x000fe2000f8e021e */
[-C--:B------:R-:W-:Y:S01]  /*12290*/  ISETP.GE.OR P2, PT, R21, R32.reuse, P0 ;  /* 0x000000201500720c */ /* 0x080fe20000746670 */
[----:B------:R-:W-:Y:S01]  /*122a0*/  VIADD R0, R2, 0x16820 ;  /* 0x0001682002007836 */ /* 0x000fe20000000000 */
[----:B------:R-:W-:Y:S01]  /*122b0*/  ISETP.GE.OR P0, PT, R20, R32, P0 ;  /* 0x000000201400720c */ /* 0x000fe20000706670 */
[----:B------:R-:W-:Y:S01]  /*122c0*/  IMAD R3, R36, UR4, RZ ;  /* 0x0000000424037c24 */ /* 0x000fe2000f8e02ff */
[----:B------:R-:W-:Y:S02]  /*122d0*/  IADD3 R29, R29, R31, RZ ;  /* 0x0000001f1d1d7210 */ /* 0x000fe40007ffe0ff */
[----:B------:R-:W-:Y:S01]  /*122e0*/  PRMT R0, RZ, 0x654, R0 ;  /* 0x00000654ff007816 */ /* 0x000fe20000000000 */
[C---:B------:R-:W-:Y:S01]  /*122f0*/  IMAD R3, R37.reuse, UR5, R3 ;  /* 0x0000000525037c24 */ /* 0x040fe2000f8e0203 */
[----:B------:R-:W-:Y:S01]  /*12300*/  SHF.R.S32.HI R21, RZ, 0x1f, R20 ;  /* 0x0000001fff157819 */ /* 0x000fe20000011414 */
[----:B------:R-:W-:Y:S01]  /*12310*/  IMAD.WIDE.U32 R32, R37, UR4, R28 ;  /* 0x0000000425207c25 */ /* 0x000fe2000f8e001c */
[----:B0-----:R0:W-:Y:S03]  /*12320*/  SYNCS.ARRIVE.TRANS64.RED.A1T0 RZ, [R0+URZ], RZ ;  /* 0x000000ff00ff79a7 */ /* 0x0011e6000810043f */
[----:B------:R-:W-:-:S04]  /*12330*/  IMAD.WIDE R30, R38, 0xc0, R20 ;  /* 0x000000c0261e7825 */ /* 0x000fc800078e0214 */
[----:B------:R-:W-:Y:S01]  /*12340*/  IMAD.IADD R35, R33, 0x1, R3 ;  /* 0x0000000121237824 */ /* 0x000fe200078e0203 */
[----:B0-----:R-:W-:Y:S06]  /*12350*/  @P0 BRA `(.L_x_12508) ;  /* 0x00000000002c0947 */ /* 0x001fec0003800000 */
        /* <DEDUP_REMOVED lines=11> */
.L_x_12508:
[----:B------:R-:W-:Y:S05]  /*12410*/  BSYNC B1 ;  /* 0x0000000000017941 */ /* 0x000fea0003800000 */
.L_x_12507:
[----:B------:R-:W-:Y:S04]  /*12420*/  BSSY B1, `(.L_x_12509) ;  /* 0x000000f000017945 */ /* 0x000fe80003800000 */
[----:B------:R-:W-:Y:S05]  /*12430*/  @P3 BRA `(.L_x_12510) ;  /* 0x0000000000343947 */ /* 0x000fea0003800000 */
[----:B------:R-:W-:Y:S01]  /*12440*/  IADD3 R3, P0, R30, 0x30, RZ ;  /* 0x000000301e037810 */ /* 0x000fe20007f1e0ff */
[----:B------:R-:W-:Y:S01]  /*12450*/  ULDC.64 UR4, c[0x0][0xad8] ;  /* 0x0002b60000047ab9 */ /* 0x000fe20000000a00 */
[----:B0----5:R-:W-:Y:S01]  /*12460*/  MOV R5, R35 ;  /* 0x0000002300057202 */ /* 0x021fe20000000f00 */
        /* <DEDUP_REMOVED lines=10> */
.L_x_12510:
[----:B------:R-:W-:Y:S05]  /*12510*/  BSYNC B1 ;  /* 0x0000000000017941 */ /* 0x000fea0003800000 */
.L_x_12509:
        /* <DEDUP_REMOVED lines=14> */
[----:B------:R2:W-:Y:S02]  /*12600*/  STG.E.128 desc[UR40][R6.64], R12 ;  /* 0x0000000c06007986 */ /* 0x0005e4000c101d28 */
.L_x_12512:
[----:B------:R-:W-:Y:S05]  /*12610*/  BSYNC B1 ;  /* 0x0000000000017941 */ /* 0x000fea0003800000 */
.L_x_12511:
        /* <DEDUP_REMOVED lines=13> */
[----:B------:R3:W-:Y:S01]  /*126f0*/  STG.E.128 desc[UR40][R6.64], R24 ;  /* 0x0000001806007986 */ /* 0x0007e2000c101d28 */
[----:B------:R-:W-:Y:S05]  /*12700*/  BRA `(.L_x_12513) ;  /* 0x00000008003c7947 */ /* 0x000fea0003800000 */
.L_x_12505:
        /* <DEDUP_REMOVED lines=21> */
.L_x_12514:
[----:B------:R-:W2:Y:S04]  /*12860*/  LDL R15, [R1+0x30] ;  /* 0x00003000010f7983 */ /* 0x000ea80000100800 */
[----:B------:R-:W3:Y:S04]  /*12870*/  LDL R14, [R1+0x2c] ;  /* 0x00002c00010e7983 */ /* 0x000ee80000100800 */
[----:B------:R4:W5:Y:S01]  /*12880*/  LDL R13, [R1+0x38] ;  /* 0x00003800010d7983 */ /* 0x0009620000100800 */
[----:B------:R-:W-:Y:S01]  /*12890*/  BSSY B1, `(.L_x_12515) ;  /* 0x000001d000017945 */ /* 0x000fe20003800000 */
[----:B-1----:R-:W-:-:S02]  /*128a0*/  SEL R11, R59, RZ, !P0 ;  /* 0x000000ff3b0b7207 */ /* 0x002fc40004000000 */
[----:B------:R-:W-:Y:S02]  /*128b0*/  SEL R10, R56, RZ, !P0 ;  /* 0x000000ff380a7207 */ /* 0x000fe40004000000 */
[----:B-----5:R-:W-:Y:S02]  /*128c0*/  SHF.R.S32.HI R8, RZ, 0x1f, R3 ;  /* 0x0000001fff087819 */ /* 0x020fe40000011403 */
[----:B--2---:R-:W-:Y:S02]  /*128d0*/  SHF.R.S32.HI R12, RZ, 0x1f, R15 ;  /* 0x0000001fff0c7819 */ /* 0x004fe4000001140f */
[----:B---3--:R-:W-:Y:S01]  /*128e0*/  SHF.R.S32.HI R9, RZ, 0x1f, R14 ;  /* 0x0000001fff097819 */ /* 0x008fe2000001140e */
[----:B----4-:R-:W-:Y:S06]  /*128f0*/  @P2 BRA `(.L_x_12516) ;  /* 0x0000000000582947 */ /* 0x010fec0003800000 */
[----:B0-----:R-:W0:Y:S02]  /*12900*/  S2R R4, SR_TID.X ;  /* 0x0000000000047919 */ /* 0x001e240000002100 */
[----:B0-----:R-:W-:-:S04]  /*12910*/  IMAD R4, R13, 0xc0, R4 ;  /* 0x000000c00d047824 */ /* 0x001fc800078e0204 */
        /* <DEDUP_REMOVED lines=20> */
.L_x_12516:
[----:B------:R-:W-:Y:S05]  /*12a60*/  BSYNC B1 ;  /* 0x0000000000017941 */ /* 0x000fea0003800000 */
.L_x_12515:
[----:B------:R-:W-:Y:S01]  /*12a70*/  ULDC.64 UR4, c[0x0][0xaa0] ;  /* 0x0002a80000047ab9 */ /* 0x000fe20000000a00 */
[----:B0-----:R-:W-:Y:S01]  /*12a80*/  IMAD.MOV.U32 R4, RZ, RZ, R15 ;  /* 0x000000ffff047224 */ /* 0x001fe200078e000f */
[----:B------:R-:W-:Y:S01]  /*12a90*/  ULDC.64 UR6, c[0x0][0xae0] ;  /* 0x0002b80000067ab9 */ /* 0x000fe20000000a00 */
[----:B-1----:R-:W-:Y:S01]  /*12aa0*/  IMAD.MOV.U32 R5, RZ, RZ, R12 ;  /* 0x000000ffff057224 */ /* 0x002fe200078e000c */
[----:B------:R-:W-:Y:S01]  /*12ab0*/  SHF.R.S32.HI R21, RZ, 0x1f, R20 ;  /* 0x0000001fff157819 */ /* 0x000fe20000011414 */
[----:B------:R-:W-:Y:S01]  /*12ac0*/  IMAD R6, R8, UR4, RZ ;  /* 0x0000000408067c24 */ /* 0x000fe2000f8e02ff */
[----:B------:R-:W-:Y:S01]  /*12ad0*/  BSSY B1, `(.L_x_12517) ;  /* 0x0000024000017945 */ /* 0x000fe20003800000 */
[----:B------:R-:W-:Y:S01]  /*12ae0*/  IMAD.WIDE.U32 R4, R3, UR4, R4 ;  /* 0x0000000403047c25 */ /* 0x000fe2000f8e0004 */
[----:B------:R-:W-:Y:S02]  /*12af0*/  ULDC UR4, c[0x0][0xa8c] ;  /* 0x0002a30000047ab9 */ /* 0x000fe40000000800 */
[----:B------:R-:W-:Y:S01]  /*12b00*/  ISETP.GE.AND P0, PT, R15, UR4, PT ;  /* 0x000000040f007c0c */ /* 0x000fe2000bf06270 */
[----:B------:R-:W-:Y:S01]  /*12b10*/  IMAD R3, R3, UR5, R6 ;  /* 0x0000000503037c24 */ /* 0x000fe2000f8e0206 */
[C---:B------:R-:W-:Y:S01]  /*12b20*/  IADD3 R6, R20.reuse, 0x30, RZ ;  /* 0x0000003014067810 */ /* 0x040fe20007ffe0ff */
[----:B------:R-:W-:Y:S01]  /*12b30*/  IMAD R7, R13, -0xc0, R0 ;  /* 0xffffff400d077824 */ /* 0x000fe200078e0200 */
[----:B------:R-:W-:Y:S01]  /*12b40*/  ULDC.64 UR4, c[0x0][0xae8] ;  /* 0x0002ba0000047ab9 */ /* 0x000fe20000000a00 */
[----:B------:R-:W-:-:S02]  /*12b50*/  VIADD R0, R20, 0x60 ;  /* 0x0000006014007836 */ /* 0x000fc40000000000 */
[----:B------:R-:W-:Y:S01]  /*12b60*/  IMAD.IADD R5, R5, 0x1, R3 ;  /* 0x0000000105057824 */ /* 0x000fe200078e0203 */
[-C--:B------:R-:W-:Y:S01]  /*12b70*/  ISETP.GE.OR P3, PT, R6, R7.reuse, P0 ;  /* 0x000000070600720c */ /* 0x080fe20000766670 */
[----:B------:R-:W-:Y:S01]  /*12b80*/  VIADD R6, R20, 0x90 ;  /* 0x0000009014067836 */ /* 0x000fe20000000000 */
[-C--:B------:R-:W-:Y:S01]  /*12b90*/  ISETP.GE.OR P1, PT, R0, R7.reuse, P0 ;  /* 0x000000070000720c */ /* 0x080fe20000726670 */
[----:B------:R-:W-:Y:S02]  /*12ba0*/  IMAD R3, R9, UR6, RZ ;  /* 0x0000000609037c24 */ /* 0x000fe4000f8e02ff */
[----:B------:R-:W-:Y:S01]  /*12bb0*/  IMAD.WIDE.U32 R4, R14, UR6, R4 ;  /* 0x000000060e047c25 */ /* 0x000fe2000f8e0004 */
[-C--:B------:R-:W-:Y:S02]  /*12bc0*/  ISETP.GE.OR P2, PT, R6, R7.reuse, P0 ;  /* 0x000000070600720c */ /* 0x080fe40000746670 */
[----:B------:R-:W-:Y:S01]  /*12bd0*/  ISETP.GE.OR P0, PT, R20, R7, P0 ;  /* 0x000000071400720c */ /* 0x000fe20000706670 */
[----:B------:R-:W-:-:S02]  /*12be0*/  IMAD R3, R14, UR7, R3 ;  /* 0x000000070e037c24 */ /* 0x000fc4000f8e0203 */
[----:B------:R-:W-:Y:S02]  /*12bf0*/  IMAD R0, R10, UR4, RZ ;  /* 0x000000040a007c24 */ /* 0x000fe4000f8e02ff */
[----:B------:R-:W-:Y:S02]  /*12c00*/  IMAD.IADD R5, R5, 0x1, R3 ;  /* 0x0000000105057824 */ /* 0x000fe400078e0203 */
[C---:B------:R-:W-:Y:S02]  /*12c10*/  IMAD R3, R11.reuse, UR5, R0 ;  /* 0x000000050b037c24 */ /* 0x040fe4000f8e0200 */
[----:B------:R-:W-:-:S04]  /*12c20*/  IMAD.WIDE.U32 R6, R11, UR4, R4 ;  /* 0x000000040b067c25 */ /* 0x000fc8000f8e0004 */
[----:B------:R-:W-:Y:S01]  /*12c30*/  IMAD.WIDE R20, R13, 0xc0, R20 ;  /* 0x000000c00d147825 */ /* 0x000fe200078e0214 */
        /* <DEDUP_REMOVED lines=13> */
.L_x_12518:
[----:B------:R-:W-:Y:S05]  /*12d10*/  BSYNC B1 ;  /* 0x0000000000017941 */ /* 0x000fea0003800000 */
.L_x_12517:
[----:B------:R-:W-:Y:S04]  /*12d20*/  BSSY B1, `(.L_x_12519) ;  /* 0x000000f000017945 */ /* 0x000fe80003800000 */
        /* <DEDUP_REMOVED lines=10> */
[----:B0-----:R-:W-:Y:S01]  /*12dd0*/  LEA R10, P0, R4, UR4, 0x1 ;  /* 0x00000004040a7c11 */ /* 0x001fe2000f8008ff */
[----:B------:R-:W-:-:S05]  /*12de0*/  IMAD.IADD R3, R5, 0x1, R3 ;  /* 0x0000000105037824 */ /* 0x000fca00078e0203 */
[----:B------:R-:W-:-:S05]  /*12df0*/  LEA.HI.X R11, R4, UR5, R3, 0x1, P0 ;  /* 0x00000005040b7c11 */ /* 0x000fca00080f0c03 */
[----:B------:R1:W-:Y:S02]  /*12e00*/  STG.E.128 desc[UR40][R10.64], RZ ;  /* 0x000000ff0a007986 */ /* 0x0003e4000c101d28 */
.L_x_12520:
[----:B------:R-:W-:Y:S05]  /*12e10*/  BSYNC B1 ;  /* 0x0000000000017941 */ /* 0x000fea0003800000 */
.L_x_12519:
        /* <DEDUP_REMOVED lines=11> */
[----:B01----:R-:W-:Y:S01]  /*12ed0*/  LEA R10, P0, R4, UR4, 0x1 ;  /* 0x00000004040a7c11 */ /* 0x003fe2000f8008ff */
[----:B------:R-:W-:-:S05]  /*12ee0*/  IMAD.IADD R3, R5, 0x1, R3 ;  /* 0x0000000105037824 */ /* 0x000fca00078e0203 */
[----:B------:R-:W-:-:S05]  /*12ef0*/  LEA.HI.X R11, R4, UR5, R3, 0x1, P0 ;  /* 0x00000005040b7c11 */ /* 0x000fca00080f0c03 */
[----:B------:R2:W-:Y:S02]  /*12f00*/  STG.E.128 desc[UR40][R10.64], RZ ;  /* 0x000000ff0a007986 */ /* 0x0005e4000c101d28 */
.L_x_12522:
[----:B------:R-:W-:Y:S05]  /*12f10*/  BSYNC B1 ;  /* 0x0000000000017941 */ /* 0x000fea0003800000 */
.L_x_12521:
        /* <DEDUP_REMOVED lines=14> */
.L_x_12513:
[----:B------:R-:W-:Y:S05]  /*13000*/  BSYNC B0 ;  /* 0x0000000000007941 */ /* 0x000fea0003800000 */
.L_x_12504:
[----:B------:R-:W-:Y:S02]  /*13010*/  ULDC UR4, c[0x0][0xc14] ;  /* 0x0003050000047ab9 */ /* 0x000fe40000000800 */
[----:B------:R-:W-:-:S13]  /*13020*/  ISETP.GE.AND P0, PT, R155, UR4, PT ;  /* 0x000000049b007c0c */ /* 0x000fda000bf06270 */
[----:B------:R-:W-:Y:S05]  /*13030*/  @!P0 BRA `(.L_x_12523) ;  /* 0xfffffedc00f08947 */ /* 0x000fea000383ffff */
[----:B------:R-:W-:Y:S05]  /*13040*/  BRA `(.L_x_12368) ;  /* 0x0000004c00cc7947 */ /* 0x000fea0003800000 */
.L_x_12366:
        /* <DEDUP_REMOVED lines=9> */
[----:B------:R-:W-:Y:S01]  /*130e0*/  MOV R0, RZ ;  /* 0x000000ff00007202 */ /* 0x000fe20000000f00 */
        /* <DEDUP_REMOVED lines=32> */
[----:B0-----:R-:W-:-:S04]  /*132f0*/  SEL R2, R2, RZ, P0 ;  /* 0x000000ff02027207 */ /* 0x001fc80000000000 */
[----:B------:R-:W-:-:S05]  /*13300*/  IADD3 R2, R3, R2, RZ ;  /* 0x0000000203027210 */ /* 0x000fca0007ffe0ff */
        /* <DEDUP_REMOVED lines=11> */
[----:B-1----:R-:W-:Y:S02]  /*133c0*/  ISETP.GT.AND P0, PT, R4, UR6, PT ;  /* 0x0000000604007c0c */ /* 0x002fe4000bf04270 */
[----:B------:R-:W-:-:S11]  /*133d0*/  MOV R3, R4 ;  /* 0x0000000400037202 */ /* 0x000fd60000000f00 */
[----:B--2---:R-:W-:Y:S05]  /*133e0*/  @P0 BRA `(.L_x_12524) ;  /* 0x0000000000b80947 */ /* 0x004fea0003800000 */
[----:B------:R-:W-:Y:S01]  /*133f0*/  IMAD.MOV.U32 R4, RZ, RZ, R3 ;  /* 0x000000ffff047224 */ /* 0x000fe200078e0003 */
[----:B------:R-:W-:Y:S01]  /*13400*/  ULDC UR5, c[0x0][0xc14] ;  /* 0x0003050000057ab9 */ /* 0x000fe20000000800 */
[----:B------:R-:W-:Y:S01]  /*13410*/  IMAD.MOV.U32 R19, RZ, RZ, RZ ;  /* 0x000000ffff137224 */ /* 0x000fe200078e00ff */
[----:B------:R-:W-:Y:S01]  /*13420*/  ULDC UR7, c[0x0][0xc14] ;  /* 0x0003050000077ab9 */ /* 0x000fe20000000800 */
[----:B------:R-:W-:-:S05]  /*13430*/  ULDC UR4, c[0x0][0xc10] ;  /* 0x0003040000047ab9 */ /* 0x000fca0000000800 */
.L_x_12528:
        /* <DEDUP_REMOVED lines=14> */
.L_x_12527:
[----:B------:R-:W-:Y:S05]  /*13520*/  BSYNC B0 ;  /* 0x0000000000007941 */ /* 0x000fea0003800000 */
.L_x_12526:
        /* <DEDUP_REMOVED lines=25> */
[----:B------:R-:W-:-:S07]  /*136c0*/  IMAD.MOV.U32 R5, RZ, RZ, R7 ;  /* 0x000000ffff057224 */ /* 0x000fce00078e0007 */
.L_x_12524:
[----:B------:R-:W-:-:S04]  /*136d0*/  IMAD.IADD R8, R4, 0x1, -R3 ;  /* 0x0000000104087824 */ /* 0x000fc800078e0a03 */
        /* <DEDUP_REMOVED lines=15> */
[----:B------:R-:W0:Y:S02]  /*137d0*/  F2I.FTZ.U32.TRUNC.NTZ R3, R11 ;  /* 0x0000000b00037305 */ /* 0x000e24000021f000 */
[----:B0-----:R-:W-:Y:S01]  /*137e0*/  IMAD.MOV R9, RZ, RZ, -R3 ;  /* 0x000000ffff097224 */ /* 0x001fe200078e0a03 */
[----:B------:R-:W-:Y:S06]  /*137f0*/  @!P0 BRA `(.L_x_12529) ;  /* 0x0000000000088947 */ /* 0x000fec0003800000 */
[----:B------:R-:W-:-:S06]  /*13800*/  VIADD R16, R12, 0xffffffff ;  /* 0xffffffff0c107836 */ /* 0x000fcc0000000000 */
[----:B------:R0:W1:Y:S02]  /*13810*/  SHFL.IDX PT, R16, R5, R16, 0x1f ;  /* 0x00001f1005107589 */ /* 0x00006400000e0000 */
.L_x_12529:
[----:B-1----:R-:W-:Y:S01]  /*13820*/  IMAD R16, R16, UR4, R8 ;  /* 0x0000000410107c24 */ /* 0x002fe2000f8e0208 */
[----:B------:R-:W-:Y:S01]  /*13830*/  MOV R2, RZ ;  /* 0x000000ff00027202 */ /* 0x000fe20000000f00 */
[----:B------:R-:W-:Y:S01]  /*13840*/  IMAD R9, R9, R6, RZ ;  /* 0x0000000609097224 */ /* 0x000fe200078e02ff */
[----:B------:R-:W-:Y:S02]  /*13850*/  IABS R10, R4 ;  /* 0x00000004000a7213 */ /* 0x000fe40000000000 */
[----:B0-----:R-:W-:Y:S01]  /*13860*/  IADD3 R5, -R16, UR6, RZ ;  /* 0x0000000610057c10 */ /* 0x001fe2000fffe1ff */
[----:B------:R-:W-:-:S03]  /*13870*/  IMAD.HI.U32 R2, R3, R9, R2 ;  /* 0x0000000903027227 */ /* 0x000fc600078e0002 */
[----:B------:R-:W-:Y:S01]  /*13880*/  IABS R8, R5 ;  /* 0x0000000500087213 */ /* 0x000fe20000000000 */
[----:B------:R-:W-:-:S04]  /*13890*/  IMAD.MOV R10, RZ, RZ, -R10 ;  /* 0x000000ffff0a7224 */ /* 0x000fc800078e0a0a */
[----:B------:R-:W-:Y:S02]  /*138a0*/  IMAD.MOV.U32 R3, RZ, RZ, R8 ;  /* 0x000000ffff037224 */ /* 0x000fe400078e0008 */
[----:B------:R-:W-:Y:S02]  /*138b0*/  IMAD.MOV.U32 R8, RZ, RZ, R10 ;  /* 0x000000ffff087224 */ /* 0x000fe400078e000a */
        /* <DEDUP_REMOVED lines=15> */
[----:B------:R-:W-:Y:S01]  /*139b0*/  IMAD R4, R4, R2, R5 ;  /* 0x0000000204047224 */ /* 0x000fe200078e0205 */
[----:B------:R-:W-:Y:S02]  /*139c0*/  MOV R2, RZ ;  /* 0x000000ff00027202 */ /* 0x000fe40000000f00 */
[----:B------:R-:W-:Y:S02]  /*139d0*/  VIADDMNMX R7, R8, UR4, R7, PT ;  /* 0x0000000408077c46 */ /* 0x000fe4000b800107 */
[----:B------:R-:W-:Y:S02]  /*139e0*/  IABS R10, R4 ;  /* 0x00000004000a7213 */ /* 0x000fe40000000000 */
[----:B------:R-:W-:-:S04]  /*139f0*/  IABS R8, R7 ;  /* 0x0000000700087213 */ /* 0x000fc80000000000 */
[----:B------:R-:W0:Y:S08]  /*13a00*/  I2F.RP R9, R8 ;  /* 0x0000000800097306 */ /* 0x000e300000209400 */
[----:B0-----:R-:W0:Y:S02]  /*13a10*/  MUFU.RCP R9, R9 ;  /* 0x0000000900097308 */ /* 0x001e240000001000 */
[----:B0-----:R-:W-:-:S06]  /*13a20*/  VIADD R3, R9, 0xffffffe ;  /* 0x0ffffffe09037836 */ /* 0x001fcc0000000000 */
[----:B------:R-:W0:Y:S02]  /*13a30*/  F2I.FTZ.U32.TRUNC.NTZ R3, R3 ;  /* 0x0000000300037305 */ /* 0x000e24000021f000 */
[----:B0-----:R-:W-:-:S04]  /*13a40*/  IMAD.MOV R11, RZ, RZ, -R3 ;  /* 0x000000ffff0b7224 */ /* 0x001fc800078e0a03 */
[----:B------:R-:W-:Y:S01]  /*13a50*/  IMAD R5, R11, R8, RZ ;  /* 0x000000080b057224 */ /* 0x000fe200078e02ff */
[----:B------:R-:W-:-:S03]  /*13a60*/  IABS R11, R7 ;  /* 0x00000007000b7213 */ /* 0x000fc60000000000 */
[----:B------:R-:W-:-:S04]  /*13a70*/  IMAD.HI.U32 R2, R3, R5, R2 ;  /* 0x0000000503027227 */ /* 0x000fc800078e0002 */
[----:B------:R-:W-:Y:S02]  /*13a80*/  IMAD.MOV.U32 R5, RZ, RZ, R10 ;  /* 0x000000ffff057224 */ /* 0x000fe400078e000a */
        /* <DEDUP_REMOVED lines=19> */
.L_x_12525:
[----:B------:R-:W-:Y:S01]  /*13bc0*/  IMAD.MOV.U32 R17, RZ, RZ, RZ ;  /* 0x000000ffff117224 */ /* 0x000fe200078e00ff */
[----:B------:R-:W-:Y:S01]  /*13bd0*/  MOV R18, RZ ;  /* 0x000000ff00127202 */ /* 0x000fe20000000f00 */
[----:B------:R-:W-:-:S07]  /*13be0*/  IMAD.U32 R16, RZ, RZ, UR6 ;  /* 0x00000006ff107e24 */ /* 0x000fce000f8e00ff */
.L_x_12530:
        /* <DEDUP_REMOVED lines=13> */
[----:B------:R-:W-:Y:S01]  /*13cc0*/  MOV R22, RZ ;  /* 0x000000ff00167202 */ /* 0x000fe20000000f00 */
[----:B------:R-:W-:Y:S01]  /*13cd0*/  IMAD.MOV.U32 R26, RZ, RZ, 0x1 ;  /* 0x00000001ff1a7424 */ /* 0x000fe200078e00ff */
[----:B------:R-:W-:Y:S01]  /*13ce0*/  ULDC.64 UR38, c[0x0][0x198] ;  /* 0x0000660000267ab9 */ /* 0x000fe20000000a00 */
[----:B------:R-:W-:Y:S01]  /*13cf0*/  IMAD.MOV.U32 R25, RZ, RZ, RZ ;  /* 0x000000ffff197224 */ /* 0x000fe200078e00ff */
[----:B------:R-:W-:-:S06]  /*13d00*/  ULDC UR36, c[0x0][0xc] ;  /* 0x0000030000247ab9 */ /* 0x000fcc0000000800 */
.L_x_12615:
[----:B--2---:R-:W2:Y:S02]  /*13d10*/  LDC.64 R2, c[0x0][0xc60] ;  /* 0x00031800ff027b82 */ /* 0x004ea40000000a00 */
[----:B--2---:R-:W-:-:S05]  /*13d20*/  IMAD.WIDE R2, R19, 0x4, R2 ;  /* 0x0000000413027825 */ /* 0x004fca00078e0202 */
[----:B------:R-:W0:Y:S01]  /*13d30*/  LDG.E R29, desc[UR40][R2.64] ;  /* 0x00000028021d7981 */ /* 0x000e22000c1e1900 */
[----:B------:R-:W-:Y:S05]  /*13d40*/  YIELD ;  /* 0x0000000000007946 */ /* 0x000fea0003800000 */
[----:B------:R-:W-:Y:S01]  /*13d50*/  ULDC.64 UR4, c[0x0][0xa28] ;  /* 0x00028a0000047ab9 */ /* 0x000fe20000000a00 */
[----:B------:R-:W-:Y:S01]  /*13d60*/  IMAD.MOV.U32 R10, RZ, RZ, RZ ;  /* 0x000000ffff0a7224 */ /* 0x000fe200078e00ff */
[----:B------:R-:W-:Y:S01]  /*13d70*/  ISETP.NE.U32.AND P1, PT, RZ, UR4, PT ;  /* 0x00000004ff007c0c */ /* 0x000fe2000bf25070 */
[----:B------:R-:W-:Y:S01]  /*13d80*/  ULDC.64 UR8, c[0x0][0xa08] ;  /* 0x0002820000087ab9 */ /* 0x000fe20000000a00 */
[----:B------:R-:W-:-:S02]  /*13d90*/  ULDC.64 UR10, c[0x0][0xa10] ;  /* 0x00028400000a7ab9 */ /* 0x000fc40000000a00 */
[----:B------:R-:W-:Y:S02]  /*13da0*/  ISETP.NE.AND.EX P1, PT, RZ, UR5, PT, P1 ;  /* 0x00000005ff007c0c */ /* 0x000fe4000bf25310 */
[----:B0-----:R-:W-:Y:S01]  /*13db0*/  SHF.R.S32.HI R0, RZ, 0x1f, R29 ;  /* 0x0000001fff007819 */ /* 0x001fe2000001141d */
[----:B------:R-:W-:-:S10]  /*13dc0*/  IMAD.SHL.U32 R14, R29, 0x4, RZ ;  /* 0x000000041d0e7824 */ /* 0x000fd400078e00ff */
[C---:B------:R-:W-:Y:S02]  /*13dd0*/  @P1 LEA R2, P0, R29.reuse, UR4, 0x2 ;  /* 0x000000041d021c11 */ /* 0x040fe4000f8010ff */
[C-C-:B------:R-:W-:Y:S02]  /*13de0*/  SHF.L.U64.HI R12, R29.reuse, 0x2, R0.reuse ;  /* 0x000000021d0c7819 */ /* 0x140fe40000010200 */
[----:B------:R-:W-:Y:S01]  /*13df0*/  @P1 LEA.HI.X R3, R29, UR5, R0, 0x2, P0 ;  /* 0x000000051d031c11 */ /* 0x000fe200080f1400 */
[----:B------:R-:W-:Y:S01]  /*13e00*/  ULDC.64 UR4, c[0x0][0xa18] ;  /* 0x0002860000047ab9 */ /* 0x000fe20000000a00 */
[----:B------:R-:W-:Y:S01]  /*13e10*/  MOV R0, RZ ;  /* 0x000000ff00007202 */ /* 0x000fe20000000f00 */
[----:B------:R-:W-:Y:S01]  /*13e20*/  STL [R1+0x4], R14 ;  /* 0x0000040e01007387 */ /* 0x000fe20000100800 */
[----:B------:R-:W-:-:S03]  /*13e30*/  ISETP.NE.U32.AND P0, PT, RZ, UR4, PT ;  /* 0x00000004ff007c0c */ /* 0x000fc6000bf05070 */
[----:B------:R-:W-:Y:S01]  /*13e40*/  STL [R1+0x8], R12 ;  /* 0x0000080c01007387 */ /* 0x000fe20000100800 */
[----:B------:R-:W-:-:S03]  /*13e50*/  ISETP.NE.AND.EX P0, PT, RZ, UR5, PT, P0 ;  /* 0x00000005ff007c0c */ /* 0x000fc6000bf05300 */
[----:B------:R0:W5:Y:S10]  /*13e60*/  @P1 LDG.E R0, desc[UR40][R2.64] ;  /* 0x0000002802001981 */ /* 0x000174000c1e1900 */
        /* <DEDUP_REMOVED lines=13> */
[----:B------:R-:W-:Y:S01]  /*13f40*/  ISETP.NE.U32.AND P1, PT, RZ, UR8, PT ;  /* 0x00000008ff007c0c */ /* 0x000fe2000bf25070 */
[----:B------:R-:W-:-:S03]  /*13f50*/  ULDC UR6, c[0x0][0x338] ;  /* 0x0000ce0000067ab9 */ /* 0x000fc60000000800 */
        /* <DEDUP_REMOVED lines=14> */
[----:B------:R-:W-:Y:S01]  /*14040*/  MOV R11, UR4 ;  /* 0x00000004000b7c02 */ /* 0x000fe20008000f00 */
[----:B------:R-:W-:Y:S06]  /*14050*/  @P0 BRA `(.L_x_12532) ;  /* 0x0000000000100947 */ /* 0x000fec0003800000 */
[----:B------:R-:W-:Y:S05]  /*14060*/  @!P2 BRA `(.L_x_12532) ;  /* 0x00000000000ca947 */ /* 0x000fea0003800000 */
[----:B------:R-:W2:Y:S04]  /*14070*/  LDG.E R13, desc[UR40][R2.64] ;  /* 0x00000028020d7981 */ /* 0x000ea8000c1e1900 */
[----:B-----5:R-:W2:Y:S02]  /*14080*/  LDG.E R10, desc[UR40][R2.64+0x4] ;  /* 0x00000428020a7981 */ /* 0x020ea4000c1e1900 */
[----:B--2---:R-:W-:-:S07]  /*14090*/  IMAD.IADD R10, R10, 0x1, -R13 ;  /* 0x000000010a0a7824 */ /* 0x004fce00078e0a0d */
.L_x_12532:
[----:B------:R-:W-:Y:S01]  /*140a0*/  IMAD.MOV.U32 R23, RZ, RZ, RZ ;  /* 0x000000ffff177224 */ /* 0x000fe200078e00ff */
[----:B------:R-:W-:Y:S01]  /*140b0*/  ULDC.64 UR4, c[0x0][0xa20] ;  /* 0x0002880000047ab9 */ /* 0x000fe20000000a00 */
[----:B------:R-:W-:-:S04]  /*140c0*/  IMAD.MOV.U32 R8, RZ, RZ, RZ ;  /* 0x000000ffff087224 */ /* 0x000fc800078e00ff */
[----:B------:R-:W2:Y:S04]  /*140d0*/  @P3 LDG.E R23, desc[UR40][R6.64] ;  /* 0x0000002806173981 */ /* 0x000ea8000c1e1900 */
[----:B------:R0:W5:Y:S01]  /*140e0*/  @P1 LDG.E R8, desc[UR40][R4.64] ;  /* 0x0000002804081981 */ /* 0x000162000c1e1900 */
[----:B------:R-:W-:-:S04]  /*140f0*/  ISETP.NE.U32.AND P0, PT, RZ, UR4, PT ;  /* 0x00000004ff007c0c */ /* 0x000fc8000bf05070 */
[----:B------:R-:W-:Y:S02]  /*14100*/  ISETP.NE.AND.EX P0, PT, RZ, UR5, PT, P0 ;  /* 0x00000005ff007c0c */ /* 0x000fe4000bf05300 */
[----:B--2--5:R-:W-:-:S11]  /*14110*/  IADD3 R23, R23, R0, RZ ;  /* 0x0000000017177210 */ /* 0x024fd60007ffe0ff */
[----:B0-----:R-:W-:Y:S05]  /*14120*/  @!P0 BRA `(.L_x_12533) ;  /* 0x0000000000108947 */ /* 0x001fea0003800000 */
[----:B------:R-:W-:-:S04]  /*14130*/  IADD3 R2, P0, R14, UR4, RZ ;  /* 0x000000040e027c10 */ /* 0x000fc8000ff1e0ff */
[----:B------:R-:W-:-:S05]  /*14140*/  IADD3.X R3, R12, UR5, RZ, P0, !PT ;  /* 0x000000050c037c10 */ /* 0x000fca00087fe4ff */
[----:B------:R0:W5:Y:S01]  /*14150*/  LDG.E R11, desc[UR40][R2.64] ;  /* 0x00000028020b7981 */ /* 0x000162000c1e1900 */
[----:B------:R-:W-:Y:S05]  /*14160*/  BRA `(.L_x_12534) ;  /* 0x0000000000107947 */ /* 0x000fea0003800000 */
.L_x_12533:
[----:B------:R-:W-:Y:S05]  /*14170*/  @!P3 BRA `(.L_x_12534) ;  /* 0x00000000000cb947 */ /* 0x000fea0003800000 */
[----:B------:R-:W2:Y:S04]  /*14180*/  LDG.E R2, desc[UR40][R6.64] ;  /* 0x0000002806027981 */ /* 0x000ea8000c1e1900 */
[----:B------:R-:W2:Y:S02]  /*14190*/  LDG.E R11, desc[UR40][R6.64+0x4] ;  /* 0x00000428060b7981 */ /* 0x000ea4000c1e1900 */
[----:B--2---:R-:W-:-:S07]  /*141a0*/  IMAD.IADD R11, R11, 0x1, -R2 ;  /* 0x000000010b0b7824 */ /* 0x004fce00078e0a02 */
.L_x_12534:
[----:B0-----:R-:W2:Y:S04]  /*141b0*/  @P1 LDG.E R3, desc[UR40][R4.64] ;  /* 0x0000002804031981 */ /* 0x001ea8000c1e1900 */
[----:B------:R-:W2:Y:S01]  /*141c0*/  @P1 LDG.E R2, desc[UR40][R4.64+0x4] ;  /* 0x0000042804021981 */ /* 0x000ea2000c1e1900 */
[----:B-----5:R-:W-:Y:S01]  /*141d0*/  IMAD.IADD R0, R11, 0x1, -R0 ;  /* 0x000000010b007824 */ /* 0x020fe200078e0a00 */
[----:B------:R-:W-:Y:S01]  /*141e0*/  BSSY B0, `(.L_x_12535) ;  /* 0x00000b7000007945 */ /* 0x000fe20003800000 */
[----:B------:R-:W-:Y:S01]  /*141f0*/  PLOP3.LUT P2, PT, PT, PT, PT, 0x80, 0x0 ;  /* 0x000000000000781c */ /* 0x000fe20003f4f070 */
[----:B--2---:R-:W-:Y:S02]  /*14200*/  @P1 IMAD.IADD R9, R2, 0x1, -R3 ;  /* 0x0000000102091824 */ /* 0x004fe400078e0a03 */
[----:B------:R-:W-:-:S03]  /*14210*/  IMAD R3, R17, 0xc0, RZ ;  /* 0x000000c011037824 */ /* 0x000fc600078e02ff */
[----:B------:R-:W-:Y:S02]  /*14220*/  IADD3 R2, R0, R9, RZ ;  /* 0x0000000900027210 */ /* 0x000fe40007ffe0ff */
[----:B------:R-:W-:-:S03]  /*14230*/  IADD3 R7, -R10, 0x13f, R3 ;  /* 0x0000013f0a077810 */ /* 0x000fc60007ffe103 */
[C---:B------:R-:W-:Y:S02]  /*14240*/  VIADD R3, R2.reuse, 0x7f ;  /* 0x0000007f02037836 */ /* 0x040fe40000000000 */
[----:B------:R-:W-:-:S03]  /*14250*/  IMAD.IADD R7, R2, 0x1, R7 ;  /* 0x0000000102077824 */ /* 0x000fc600078e0207 */
[----:B------:R-:W-:Y:S02]  /*14260*/  SHF.R.S32.HI R2, RZ, 0x1f, R3 ;  /* 0x0000001fff027819 */ /* 0x000fe40000011403 */
[----:B------:R-:W-:Y:S02]  /*14270*/  SHF.R.S32.HI R6, RZ, 0x1f, R7 ;  /* 0x0000001fff067819 */ /* 0x000fe40000011407 */
[----:B------:R-:W-:Y:S02]  /*14280*/  LEA.HI R2, R2, R3, RZ, 0x7 ;  /* 0x0000000302027211 */ /* 0x000fe400078f38ff */
[----:B------:R-:W-:Y:S02]  /*14290*/  LEA.HI R6, R6, R7, RZ, 0x7 ;  /* 0x0000000706067211 */ /* 0x000fe400078f38ff */
[----:B------:R-:W-:Y:S02]  /*142a0*/  SHF.R.S32.HI R2, RZ, 0x7, R2 ;  /* 0x00000007ff027819 */ /* 0x000fe40000011402 */
[----:B------:R-:W-:-:S04]  /*142b0*/  SHF.R.S32.HI R3, RZ, 0x7, R6 ;  /* 0x00000007ff037819 */ /* 0x000fc80000011406 */
[----:B------:R-:W-:-:S05]  /*142c0*/  VIMNMX R12, R2, R3, PT ;  /* 0x00000003020c7248 */ /* 0x000fca0003fe0100 */
[----:B------:R-:W-:Y:S01]  /*142d0*/  IMAD R2, R12, 0x80, -R0 ;  /* 0x000000800c027824 */ /* 0x000fe200078e0a00 */
[----:B------:R-:W-:Y:S01]  /*142e0*/  IADD3 R0, -R0, RZ, RZ ;  /* 0x000000ff00007210 */ /* 0x000fe20007ffe1ff */
[----:B------:R0:W-:Y:S03]  /*142f0*/  STL [R1], R12 ;  /* 0x0000000c01007387 */ /* 0x0001e60000100800 */
        /* <DEDUP_REMOVED lines=16> */
[----:B------:R-:W2:Y:S01]  /*14400*/  @P0 LDC R7, c[0x0][0x430] ;  /* 0x00010c00ff070b82 */ /* 0x000ea20000000800 */
[----:B0-----:R-:W-:-:S05]  /*14410*/  @P0 IMAD.HI.U32 R4, R18, R5, RZ ;  /* 0x0000000512040227 */ /* 0x001fca00078e00ff */
[----:B--2---:R-:W-:Y:S02]  /*14420*/  @P0 SHF.R.U32.HI R0, RZ, R7, R4 ;  /* 0x00000007ff000219 */ /* 0x004fe40000011604 */
[----:B------:R-:W-:Y:S01]  /*14430*/  SEL R4, R29, RZ, !P1 ;  /* 0x000000ff1d047207 */ /* 0x000fe20004800000 */
[----:B------:R-:W-:Y:S06]  /*14440*/  BRA.DIV UR4, `(.L_x_12537) ;  /* 0x0000004a046c7947 */ /* 0x000fec000b800000 */
.L_x_12685:
[----:B------:R-:W-:-:S03]  /*14450*/  UMOV UR4, 0xffffffff ;  /* 0xffffffff00047882 */ /* 0x000fc60000000000 */
[----:B------:R-:W-:Y:S05]  /*14460*/  BRA.DIV UR4, `(.L_x_12538) ;  /* 0x0000004a04987947 */ /* 0x000fea000b800000 */
[----:B------:R-:W-:-:S13]  /*14470*/  ELECT P6, URZ, PT ;  /* 0x00000000003f782f */ /* 0x000fda00038c0000 */
.L_x_12688:
        /* <DEDUP_REMOVED lines=12> */
.L_x_12689:
[----:B------:R-:W-:Y:S05]  /*14540*/  BSYNC B1 ;  /* 0x0000000000017941 */ /* 0x000fea0003800000 */
.L_x_12539:
[----:B------:R-:W-:Y:S04]  /*14550*/  BSSY B1, `(.L_x_12541) ;  /* 0x0000037000017945 */ /* 0x000fe80003800000 */
[----:B------:R-:W-:Y:S05]  /*14560*/  @!P6 BRA `(.L_x_12542) ;  /* 0x0000000000d4e947 */ /* 0x000fea0003800000 */
[----:B0-----:R-:W-:Y:S01]  /*14570*/  IMAD R5, R25, 0x8, R6 ;  /* 0x0000000819057824 */ /* 0x001fe200078e0206 */
[----:B------:R-:W-:-:S04]  /*14580*/  SHF.L.U32 R10, R26, 0x1f, RZ ;  /* 0x0000001f1a0a7819 */ /* 0x000fc800000006ff */
[----:B------:R-:W0:Y:S02]  /*14590*/  SYNCS.PHASECHK.TRANS64.TRYWAIT P0, [R5+URZ+0x168a0], R10 ;  /* 0x0168a00a050075a7 */ /* 0x000e24000800017f */
[----:B0-----:R-:W-:Y:S05]  /*145a0*/  @!P0 BRA `(.L_x_12543) ;  /* 0x00000048007c8947 */ /* 0x001fea0003800000 */
.L_x_12690:
        /* <DEDUP_REMOVED lines=9> */
.L_x_12544:
[----:B------:R-:W-:Y:S01]  /*14640*/  LEA R7, R25, R6, 0xe ;  /* 0x0000000619077211 */ /* 0x000fe200078e70ff */
[----:B------:R-:W-:Y:S01]  /*14650*/  UIADD3 UR4, UP0, UR38, 0x570, URZ ;  /* 0x0000057026047890 */ /* 0x000fe2000ff1e03f */
[----:B------:R-:W-:Y:S01]  /*14660*/  R2UR UR9, R5 ;  /* 0x00000000050972ca */ /* 0x000fe200000e0000 */
[----:B------:R-:W-:Y:S01]  /*14670*/  UMOV UR6, 0x0 ;  /* 0x0000000000067882 */ /* 0x000fe20000000000 */
[----:B------:R-:W-:Y:S01]  /*14680*/  R2UR UR8, R7 ;  /* 0x00000000070872ca */ /* 0x000fe200000e0000 */
[----:B------:R-:W-:Y:S01]  /*14690*/  IMAD R7, R3, 0x80, R8 ;  /* 0x0000008003077824 */ /* 0x000fe200078e0208 */
[----:B------:R-:W-:Y:S01]  /*146a0*/  R2UR UR12, R0 ;  /* 0x00000000000c72ca */ /* 0x000fe200000e0000 */
[----:B------:R-:W-:Y:S01]  /*146b0*/  UIADD3.X UR5, URZ, UR39, URZ, UP0, !UPT ;  /* 0x000000273f057290 */ /* 0x000fe200087fe43f */
[----:B------:R-:W-:Y:S01]  /*146c0*/  R2UR UR13, R4 ;  /* 0x00000000040d72ca */ /* 0x000fe200000e0000 */
[----:B------:R-:W-:Y:S01]  /*146d0*/  VIADD R7, R7, 0xffffff80 ;  /* 0xffffff8007077836 */ /* 0x000fe20000000000 */
[----:B------:R-:W-:Y:S01]  /*146e0*/  UMOV UR7, 0x12f00000 ;  /* 0x12f0000000077882 */ /* 0x000fe20000000000 */
[----:B------:R-:W-:-:S03]  /*146f0*/  UMOV UR10, URZ ;  /* 0x0000003f000a7c82 */ /* 0x000fc60008000000 */
[----:B------:R-:W-:Y:S01]  /*14700*/  R2UR UR11, R7 ;  /* 0x00000000070b72ca */ /* 0x000fe200000e0000 */
[----:B------:R-:W-:Y:S02]  /*14710*/  UIADD3 UR9, UR9, 0x16890, URZ ;  /* 0x0001689009097890 */ /* 0x000fe4000fffe03f */
[----:B------:R-:W-:-:S10]  /*14720*/  UIADD3 UR8, UR8, 0xe400, URZ ;  /* 0x0000e40008087890 */ /* 0x000fd4000fffe03f */
[----:B------:R3:W-:Y:S01]  /*14730*/  UTMALDG.4D [UR8], [UR4], desc[UR6] ;  /* 0x00000608040075b4 */ /* 0x0007e20008019000 */
[----:B------:R-:W4:Y:S02]  /*14740*/  SYNCS.PHASECHK.TRANS64.TRYWAIT P0, [R5+URZ+0x168c0], R10 ;  /* 0x0168c00a050075a7 */ /* 0x000f24000800017f */
[----:B---34-:R-:W-:Y:S05]  /*14750*/  @!P0 BRA `(.L_x_12545) ;  /* 0x0000004800248947 */ /* 0x018fea0003800000 */
.L_x_12691:
[----:B------:R-:W-:Y:S01]  /*14760*/  IMAD.SHL.U32 R9, R25, 0x2000, RZ ;  /* 0x0000200019097824 */ /* 0x000fe200078e00ff */
[----:B------:R-:W-:Y:S06]  /*14770*/  @P1 BRA `(.L_x_12546) ;  /* 0x0000000000141947 */ /* 0x000fec0003800000 */
[----:B------:R-:W-:Y:S02]  /*14780*/  ISETP.NE.AND P0, PT, R28, RZ, PT ;  /* 0x000000ff1c00720c */ /* 0x000fe40003f05270 */
[----:B0--3--:R-:W-:-:S04]  /*14790*/  MOV R10, 0x4000 ;  /* 0x00004000000a7802 */ /* 0x009fc80000000f00 */
[----:B------:R4:W-:Y:S07]  /*147a0*/  SYNCS.ARRIVE.TRANS64 RZ, [R5+URZ+0x168b0], R10 ;  /* 0x0168b00a05ff79a7 */ /* 0x0009ee000800003f */
[----:B------:R-:W-:Y:S05]  /*147b0*/  @!P0 BRA `(.L_x_12546) ;  /* 0x0000000000048947 */ /* 0x000fea0003800000 */
[----:B------:R-:W-:Y:S01]  /*147c0*/  BPT.TRAP 0x1 ;  /* 0x000000040000795c */ /* 0x000fe20000300000 */
.L_x_12546:
        /* <DEDUP_REMOVED lines=15> */
.L_x_12542:
[----:B------:R-:W-:Y:S05]  /*148c0*/  BSYNC B1 ;  /* 0x0000000000017941 */ /* 0x000fea0003800000 */
.L_x_12541:
[----:B------:R-:W-:Y:S01]  /*148d0*/  VIADD R25, R25, 0x1 ;  /* 0x0000000119197836 */ /* 0x000fe20000000000 */
[----:B------:R-:W-:Y:S01]  /*148e0*/  PLOP3.LUT P2, PT, PT, PT, PT, 0x8, 0x0 ;  /* 0x000000000000781c */ /* 0x000fe20003f4e170 */
[----:B------:R-:W-:-:S03]  /*148f0*/  VIADD R3, R3, 0xfffffffe ;  /* 0xfffffffe03037836 */ /* 0x000fc60000000000 */
[----:B------:R-:W-:-:S04]  /*14900*/  ISETP.NE.AND P0, PT, R25, 0x2, PT ;  /* 0x000000021900780c */ /* 0x000fc80003f05270 */
[----:B------:R-:W-:Y:S02]  /*14910*/  SEL R25, R25, RZ, P0 ;  /* 0x000000ff19197207 */ /* 0x000fe40000000000 */
[----:B0-234-:R-:W-:Y:S02]  /*14920*/  SEL R5, RZ, 0x1, P0 ;  /* 0x00000001ff057807 */ /* 0x01dfe40000000000 */
[----:B------:R-:W-:Y:S02]  /*14930*/  ISETP.GE.AND P0, PT, R3, R2, PT ;  /* 0x000000020300720c */ /* 0x000fe40003f06270 */
[----:B------:R-:W-:-:S11]  /*14940*/  LOP3.LUT R26, R26, R5, RZ, 0x3c, !PT ;  /* 0x000000051a1a7212 */ /* 0x000fd600078e3cff */
[----:B------:R-:W-:Y:S05]  /*14950*/  @!P0 BRA `(.L_x_12536) ;  /* 0x0000000000fc8947 */ /* 0x000fea0003800000 */
.L_x_12553:
[----:B------:R-:W-:Y:S05]  /*14960*/  YIELD ;  /* 0x0000000000007946 */ /* 0x000fea0003800000 */
[----:B------:R-:W-:Y:S04]  /*14970*/  BSSY B1, `(.L_x_12547) ;  /* 0x0000034000017945 */ /* 0x000fe80003800000 */
[----:B------:R-:W-:Y:S05]  /*14980*/  @!P6 BRA `(.L_x_12548) ;  /* 0x0000000000c8e947 */ /* 0x000fea0003800000 */
[----:B------:R-:W-:Y:S02]  /*14990*/  LEA R10, R25, R6, 0x3 ;  /* 0x00000006190a7211 */ /* 0x000fe400078e18ff */
[----:B------:R-:W-:-:S04]  /*149a0*/  SHF.L.U32 R5, R26, 0x1f, RZ ;  /* 0x0000001f1a057819 */ /* 0x000fc800000006ff */
[----:B------:R-:W0:Y:S02]  /*149b0*/  SYNCS.PHASECHK.TRANS64.TRYWAIT P0, [R10+URZ+0x168a0], R5 ;  /* 0x0168a0050a0075a7 */ /* 0x000e24000800017f */
[----:B0-----:R-:W-:Y:S05]  /*149c0*/  @!P0 BRA `(.L_x_12549) ;  /* 0x00000044009c8947 */ /* 0x001fea0003800000 */
.L_x_12692:
        /* <DEDUP_REMOVED lines=9> */
.L_x_12550:
        /* <DEDUP_REMOVED lines=17> */
.L_x_12693:
[----:B------:R-:W-:Y:S05]  /*14b70*/  @P0 BRA `(.L_x_12552) ;  /* 0x0000000000140947 */ /* 0x000fea0003800000 */
[----:B------:R-:W-:Y:S02]  /*14b80*/  ISETP.NE.AND P1, PT, R28, RZ, PT ;  /* 0x000000ff1c00720c */ /* 0x000fe40003f25270 */
[----:B0-2---:R-:W-:-:S04]  /*14b90*/  MOV R5, 0x4000 ;  /* 0x0000400000057802 */ /* 0x005fc80000000f00 */
[----:B------:R3:W-:Y:S07]  /*14ba0*/  SYNCS.ARRIVE.TRANS64 RZ, [R10+URZ+0x168b0], R5 ;  /* 0x0168b0050aff79a7 */ /* 0x0007ee000800003f */
[----:B------:R-:W-:Y:S05]  /*14bb0*/  @!P1 BRA `(.L_x_12552) ;  /* 0x0000000000049947 */ /* 0x000fea0003800000 */
[----:B------:R-:W-:Y:S01]  /*14bc0*/  BPT.TRAP 0x1 ;  /* 0x000000040000795c */ /* 0x000fe20000300000 */
.L_x_12552:
        /* <DEDUP_REMOVED lines=14> */
.L_x_12548:
[----:B------:R-:W-:Y:S05]  /*14cb0*/  BSYNC B1 ;  /* 0x0000000000017941 */ /* 0x000fea0003800000 */
.L_x_12547:
        /* <DEDUP_REMOVED lines=9> */
.L_x_12536:
[----:B------:R-:W-:Y:S05]  /*14d50*/  BSYNC B0 ;  /* 0x0000000000007941 */ /* 0x000fea0003800000 */
.L_x_12535:
        /* <DEDUP_REMOVED lines=21> */
.L_x_12555:
[----:B------:R-:W0:Y:S01]  /*14eb0*/  S2R R0, SR_CgaCtaId ;  /* 0x0000000000007919 */ /* 0x000e220000008800 */
[----:B------:R-:W-:-:S04]  /*14ec0*/  MOV R27, 0x400 ;  /* 0x00000400001b7802 */ /* 0x000fc80000000f00 */
[----:B0-----:R-:W-:-:S04]  /*14ed0*/  LEA R27, R0, R27, 0x18 ;  /* 0x0000001b001b7211 */ /* 0x001fc800078ec0ff */
[----:B------:R-:W-:-:S04]  /*14ee0*/  IADD3 R0, R27, 0xe400, RZ ;  /* 0x0000e4001b007810 */ /* 0x000fc80007ffe0ff */
        /* <DEDUP_REMOVED lines=18> */
.L_x_12557:
        /* <DEDUP_REMOVED lines=19> */
.L_x_12559:
        /* <DEDUP_REMOVED lines=16> */
.L_x_12558:
[----:B------:R-:W2:Y:S01]  /*15240*/  LDL.LU R2, [R1+0x4] ;  /* 0x0000040001027983 */ /* 0x000ea20000300800 */
        /* <DEDUP_REMOVED lines=27> */
.L_x_12560:
        /* <DEDUP_REMOVED lines=19> */
.L_x_12696:
[----:B------:R-:W-:Y:S01]  /*15530*/  UMOV UR4, 0xffffffff ;  /* 0xffffffff00047882 */ /* 0x000fe20000000000 */
[----:B------:R-:W-:Y:S02]  /*15540*/  SHF.R.S32.HI R12, RZ, 0x1f, R6 ;  /* 0x0000001fff0c7819 */ /* 0x000fe40000011406 */
[----:B------:R-:W-:Y:S05]  /*15550*/  BRA.DIV UR4, `(.L_x_12562) ;  /* 0x0000003e04147947 */ /* 0x000fea000b800000 */
[----:B------:R-:W-:-:S13]  /*15560*/  ELECT P6, URZ, PT ;  /* 0x00000000003f782f */ /* 0x000fda00038c0000 */
.L_x_12699:
        /* <DEDUP_REMOVED lines=10> */
[----:B0-----:R-:W-:Y:S01]  /*15610*/  @P0 IMAD.HI.U32 R8, R7, R4, RZ ;  /* 0x0000000407080227 */ /* 0x001fe200078e00ff */
[----:B------:R-:W-:-:S04]  /*15620*/  MOV R4, R7 ;  /* 0x0000000700047202 */ /* 0x000fc80000000f00 */
        /* <DEDUP_REMOVED lines=9> */
.L_x_12564:
[----:B------:R-:W-:Y:S01]  /*156c0*/  IMAD R5, R22, 0x8, R27 ;  /* 0x0000000816057824 */ /* 0x000fe200078e021b */
[----:B------:R-:W-:-:S04]  /*156d0*/  SHF.L.U32 R4, R24, 0x1f, RZ ;  /* 0x0000001f18047819 */ /* 0x000fc800000006ff */
[----:B------:R-:W2:Y:S02]  /*156e0*/  SYNCS.PHASECHK.TRANS64.TRYWAIT P0, [R5+URZ+0x16840], R4 ;  /* 0x01684004050075a7 */ /* 0x000ea4000800017f */
[----:B--2---:R-:W-:Y:S05]  /*156f0*/  @!P0 BRA `(.L_x_12565) ;  /* 0x0000003800cc8947 */ /* 0x004fea0003800000 */
.L_x_12700:
[----:B0-----:R-:W0:Y:S02]  /*15700*/  S2R R10, SR_TID.X ;  /* 0x00000000000a7919 */ /* 0x001e240000002100 */
[----:B0-----:R-:W-:-:S04]  /*15710*/  LOP3.LUT R10, R10, 0x7f, RZ, 0xc0, !PT ;  /* 0x0000007f0a0a7812 */ /* 0x001fc800078ec0ff */
[----:B------:R-:W-:-:S13]  /*15720*/  ISETP.NE.AND P0, PT, R10, RZ, PT ;  /* 0x000000ff0a00720c */ /* 0x000fda0003f05270 */
[----:B------:R-:W-:Y:S05]  /*15730*/  @P0 BRA `(.L_x_12566) ;  /* 0x0000000000140947 */ /* 0x000fea0003800000 */
[----:B------:R-:W-:Y:S02]  /*15740*/  ISETP.NE.AND P1, PT, R28, RZ, PT ;  /* 0x000000ff1c00720c */ /* 0x000fe40003f25270 */
[----:B--2---:R-:W-:-:S04]  /*15750*/  MOV R4, 0x4000 ;  /* 0x0000400000047802 */ /* 0x004fc80000000f00 */
[----:B------:R0:W-:Y:S07]  /*15760*/  SYNCS.ARRIVE.TRANS64 RZ, [R5+URZ+0x16830], R4 ;  /* 0x0168300405ff79a7 */ /* 0x0001ee000800003f */
[----:B------:R-:W-:Y:S05]  /*15770*/  @!P1 BRA `(.L_x_12566) ;  /* 0x0000000000049947 */ /* 0x000fea0003800000 */
[----:B------:R-:W-:Y:S01]  /*15780*/  BPT.TRAP 0x1 ;  /* 0x000000040000795c */ /* 0x000fe20000300000 */
.L_x_12566:
        /* <DEDUP_REMOVED lines=16> */
[----:B0-----:R-:W-:Y:S01]  /*15890*/  NOP ;  /* 0x0000000000007918 */ /* 0x001fe20000000000 */
.L_x_12563:
        /* <DEDUP_REMOVED lines=22> */
[----:B------:R-:W-:-:S04]  /*15a00*/  LOP3.LUT R4, R4, 0xfffffffe, RZ, 0xc0, !PT ;  /* 0xfffffffe04047812 */ /* 0x000fc800078ec0ff */
[----:B------:R-:W-:-:S04]  /*15a10*/  IADD3 R4, R5, -R4, RZ ;  /* 0x8000000405047210 */ /* 0x000fc80007ffe0ff */
[----:B------:R-:W-:-:S04]  /*15a20*/  SHF.L.U32 R4, R4, 0x1f, RZ ;  /* 0x0000001f04047819 */ /* 0x000fc800000006ff */
[----:B------:R-:W0:Y:S02]  /*15a30*/  SYNCS.PHASECHK.TRANS64.TRYWAIT P0, [R27+URZ+0x16820], R4 ;  /* 0x016820041b0075a7 */ /* 0x000e24000800017f */
[----:B0--3--:R-:W-:Y:S05]  /*15a40*/  @!P0 BRA `(.L_x_12568) ;  /* 0x00000038000c8947 */ /* 0x009fea0003800000 */
.L_x_12701:
[----:B------:R-:W-:Y:S05]  /*15a50*/  BSYNC B0 ;  /* 0x0000000000007941 */ /* 0x000fea0003800000 */
.L_x_12567:
[----:B------:R-:W2:Y:S01]  /*15a60*/  LDL R5, [R1] ;  /* 0x0000000001057983 */ /* 0x000ea20000100800 */
[----:B------:R-:W-:Y:S01]  /*15a70*/  BSSY B0, `(.L_x_12569) ;  /* 0x0000127000007945 */ /* 0x000fe20003800000 */
[----:B--2---:R-:W-:-:S13]  /*15a80*/  ISETP.GE.AND P0, PT, R5, 0x2, PT ;  /* 0x000000020500780c */ /* 0x004fda0003f06270 */
[----:B------:R-:W-:Y:S05]  /*15a90*/  @!P0 BRA `(.L_x_12570) ;  /* 0x0000001000908947 */ /* 0x000fea0003800000 */
[C---:B0-----:R-:W-:Y:S01]  /*15aa0*/  LOP3.LUT R4, R5.reuse, 0x1, RZ, 0xc0, !PT ;  /* 0x0000000105047812 */ /* 0x041fe200078ec0ff */
[----:B------:R-:W-:Y:S01]  /*15ab0*/  VIADD R11, R5, 0xfffffffe ;  /* 0xfffffffe050b7836 */ /* 0x000fe20000000000 */
[----:B------:R-:W-:Y:S02]  /*15ac0*/  BSSY B1, `(.L_x_12571) ;  /* 0x0000064000017945 */ /* 0x000fe40003800000 */
[----:B------:R-:W-:Y:S01]  /*15ad0*/  ISETP.NE.U32.AND P0, PT, R4, 0x1, PT ;  /* 0x000000010400780c */ /* 0x000fe20003f05070 */
[----:B------:R-:W-:-:S12]  /*15ae0*/  IMAD.MOV.U32 R9, RZ, RZ, R11 ;  /* 0x000000ffff097224 */ /* 0x000fd800078e000b */
        /* <DEDUP_REMOVED lines=27> */
[----:B------:R-:W-:Y:S01]  /*15ca0*/  LEA.HI.X R3, R4, R3, R14, 0x2, P0 ;  /* 0x0000000304037211 */ /* 0x000fe200000f140e */
[----:B------:R-:W-:-:S04]  /*15cb0*/  IMAD.MOV R4, RZ, RZ, -R9 ;  /* 0x000000ffff047224 */ /* 0x000fc800078e0a09 */
[----:B------:R-:W-:Y:S02]  /*15cc0*/  IMAD R15, R15, R4, R11 ;  /* 0x000000040f0f7224 */ /* 0x000fe400078e020b */
[----:B------:R0:W5:Y:S05]  /*15cd0*/  LDG.E R4, desc[UR40][R2.64] ;  /* 0x0000002802047981 */ /* 0x00016a000c1e1900 */
.L_x_12575:
[----:B0-----:R-:W-:Y:S01]  /*15ce0*/  IMAD R3, R10, 0x8, R27 ;  /* 0x000000080a037824 */ /* 0x001fe200078e021b */
[----:B------:R-:W-:-:S04]  /*15cf0*/  SHF.L.U32 R2, R13, 0x1f, RZ ;  /* 0x0000001f0d027819 */ /* 0x000fc800000006ff */
[----:B------:R-:W0:Y:S02]  /*15d00*/  SYNCS.PHASECHK.TRANS64.TRYWAIT P0, [R3+URZ+0x16840], R2 ;  /* 0x01684002030075a7 */ /* 0x000e24000800017f */
[----:B0-----:R-:W-:Y:S05]  /*15d10*/  @!P0 BRA `(.L_x_12576) ;  /* 0x00000034006c8947 */ /* 0x001fea0003800000 */
.L_x_12702:
        /* <DEDUP_REMOVED lines=9> */
.L_x_12577:
[----:B0-2---:R-:W-:Y:S01]  /*15db0*/  LEA R2, R10, R27, 0xe ;  /* 0x0000001b0a027211 */ /* 0x005fe200078e70ff */
        /* <DEDUP_REMOVED lines=8> */
[----:B------:R-:W-:Y:S01]  /*15e40*/  IMAD R2, R22, 0x8, R3 ;  /* 0x0000000816027824 */ /* 0x000fe200078e0203 */
        /* <DEDUP_REMOVED lines=11> */
.L_x_12703:
[----:B------:R-:W-:Y:S05]  /*15f00*/  @P1 BRA `(.L_x_12579) ;  /* 0x0000000000181947 */ /* 0x000fea0003800000 */
[----:B------:R-:W-:Y:S01]  /*15f10*/  ISETP.NE.AND P0, PT, R28, RZ, PT ;  /* 0x000000ff1c00720c */ /* 0x000fe20003f05270 */
[----:B0-----:R-:W-:Y:S01]  /*15f20*/  IMAD R2, R22, 0x8, R27 ;  /* 0x0000000816027824 */ /* 0x001fe200078e021b */
[----:B------:R-:W-:-:S04]  /*15f30*/  MOV R3, 0x4000 ;  /* 0x0000400000037802 */ /* 0x000fc80000000f00 */
[----:B------:R2:W-:Y:S07]  /*15f40*/  SYNCS.ARRIVE.TRANS64 RZ, [R2+URZ+0x16850], R3 ;  /* 0x0168500302ff79a7 */ /* 0x0005ee000800003f */
[----:B------:R-:W-:Y:S05]  /*15f50*/  @!P0 BRA `(.L_x_12579) ;  /* 0x0000000000048947 */ /* 0x000fea0003800000 */
[----:B------:R-:W-:Y:S01]  /*15f60*/  BPT.TRAP 0x1 ;  /* 0x000000040000795c */ /* 0x000fe20000300000 */
.L_x_12579:
        /* <DEDUP_REMOVED lines=14> */
[----:B------:R-:W-:Y:S02]  /*16050*/  ULEA UR11, UR11, UR4, 0x7 ;  /* 0x000000040b0b7291 */ /* 0x000fe4000f8e383f */
[----:B------:R-:W-:Y:S02]  /*16060*/  UIADD3 UR9, UR9, 0x16850, URZ ;  /* 0x0001685009097890 */ /* 0x000fe4000fffe03f */
[----:B------:R-:W-:Y:S01]  /*16070*/  UIADD3 UR8, UR8, 0x400, URZ ;  /* 0x0000040008087890 */ /* 0x000fe2000fffe03f */
[----:B------:R-:W-:-:S08]  /*16080*/  UMOV UR4, 0x0 ;  /* 0x0000000000047882 */ /* 0x000fd00000000000 */
[----:B------:R0:W-:Y:S02]  /*16090*/  UTMALDG.4D [UR8], [UR6], desc[UR4] ;  /* 0x00000408060075b4 */ /* 0x0001e40008019000 */
[----:B0-----:R-:W-:Y:S01]  /*160a0*/  NOP ;  /* 0x0000000000007918 */ /* 0x001fe20000000000 */
.L_x_12574:
[----:B------:R-:W-:Y:S05]  /*160b0*/  BSYNC B2 ;  /* 0x0000000000027941 */ /* 0x000fea0003800000 */
.L_x_12573:
[----:B------:R-:W2:Y:S01]  /*160c0*/  LDL.LU R2, [R1] ;  /* 0x0000000001027983 */ /* 0x000ea20000300800 */
[----:B------:R-:W-:Y:S02]  /*160d0*/  IMAD.MOV.U32 R22, RZ, RZ, R10 ;  /* 0x000000ffff167224 */ /* 0x000fe400078e000a */
[----:B------:R-:W-:Y:S02]  /*160e0*/  IMAD.MOV.U32 R24, RZ, RZ, R13 ;  /* 0x000000ffff187224 */ /* 0x000fe400078e000d */
[----:B--2---:R-:W-:-:S07]  /*160f0*/  VIADD R9, R2, 0xfffffffd ;  /* 0xfffffffd02097836 */ /* 0x004fce0000000000 */
.L_x_12572:
[----:B------:R-:W-:Y:S05]  /*16100*/  BSYNC B1 ;  /* 0x0000000000017941 */ /* 0x000fea0003800000 */
.L_x_12571:
[----:B------:R-:W-:-:S13]  /*16110*/  ISETP.NE.AND P0, PT, R11, RZ, PT ;  /* 0x000000ff0b00720c */ /* 0x000fda0003f05270 */
[----:B------:R-:W-:Y:S05]  /*16120*/  @!P0 BRA `(.L_x_12570) ;  /* 0x0000000800ec8947 */ /* 0x000fea0003800000 */
[----:B------:R-:W-:-:S07]  /*16130*/  MOV R4, R8 ;  /* 0x0000000800047202 */ /* 0x000fce0000000f00 */
.L_x_12594:
        /* <DEDUP_REMOVED lines=31> */
.L_x_12582:
[----:B------:R-:W-:Y:S01]  /*16330*/  IMAD R3, R10, 0x8, R27 ;  /* 0x000000080a037824 */ /* 0x000fe200078e021b */
[----:B------:R-:W-:-:S04]  /*16340*/  SHF.L.U32 R2, R11, 0x1f, RZ ;  /* 0x0000001f0b027819 */ /* 0x000fc800000006ff */
[----:B------:R-:W2:Y:S02]  /*16350*/  SYNCS.PHASECHK.TRANS64.TRYWAIT P0, [R3+URZ+0x16840], R2 ;  /* 0x01684002030075a7 */ /* 0x000ea4000800017f */
[----:B--2---:R-:W-:Y:S05]  /*16360*/  @!P0 BRA `(.L_x_12583) ;  /* 0x0000003000008947 */ /* 0x004fea0003800000 */
.L_x_12704:
        /* <DEDUP_REMOVED lines=9> */
.L_x_12584:
        /* <DEDUP_REMOVED lines=21> */
.L_x_12705:
[----:B------:R-:W-:Y:S05]  /*16550*/  @P0 BRA `(.L_x_12586) ;  /* 0x0000000000140947 */ /* 0x000fea0003800000 */
[----:B------:R-:W-:Y:S02]  /*16560*/  ISETP.NE.AND P1, PT, R28, RZ, PT ;  /* 0x000000ff1c00720c */ /* 0x000fe40003f25270 */
[----:B------:R-:W-:-:S04]  /*16570*/  MOV R2, 0x4000 ;  /* 0x0000400000027802 */ /* 0x000fc80000000f00 */
[----:B------:R2:W-:Y:S07]  /*16580*/  SYNCS.ARRIVE.TRANS64 RZ, [R3+URZ+0x50], R2 ;  /* 0x0000500203ff79a7 */ /* 0x0005ee000800003f */
[----:B------:R-:W-:Y:S05]  /*16590*/  @!P1 BRA `(.L_x_12586) ;  /* 0x0000000000049947 */ /* 0x000fea0003800000 */
[----:B------:R-:W-:Y:S01]  /*165a0*/  BPT.TRAP 0x1 ;  /* 0x000000040000795c */ /* 0x000fe20000300000 */
.L_x_12586:
        /* <DEDUP_REMOVED lines=19> */
.L_x_12581:
[----:B------:R-:W-:Y:S05]  /*166e0*/  BSYNC B1 ;  /* 0x0000000000017941 */ /* 0x000fea0003800000 */
.L_x_12580:
[----:B------:R-:W-:Y:S01]  /*166f0*/  IADD3 R22, R10, 0x1, RZ ;  /* 0x000000010a167810 */ /* 0x000fe20007ffe0ff */
[----:B------:R-:W-:Y:S03]  /*16700*/  BSSY B1, `(.L_x_12587) ;  /* 0x0000059000017945 */ /* 0x000fe60003800000 */
        /* <DEDUP_REMOVED lines=24> */
[----:B------:R-:W-:Y:S01]  /*16890*/  LEA.HI.X R5, R2, UR5, R3, 0x2, P0 ;  /* 0x0000000502057c11 */ /* 0x000fe200080f1403 */
[----:B------:R-:W-:-:S04]  /*168a0*/  IMAD.MOV R2, RZ, RZ, -R15 ;  /* 0x000000ffff027224 */ /* 0x000fc800078e0a0f */
[----:B------:R0:W5:Y:S01]  /*168b0*/  LDG.E R4, desc[UR40][R4.64] ;  /* 0x0000002804047981 */ /* 0x000162000c1e1900 */
[----:B------:R-:W-:-:S07]  /*168c0*/  IMAD R14, R13, R2, R14 ;  /* 0x000000020d0e7224 */ /* 0x000fce00078e020e */
.L_x_12589:
[----:B--2---:R-:W-:Y:S01]  /*168d0*/  IMAD R2, R22, 0x8, R27 ;  /* 0x0000000816027824 */ /* 0x004fe200078e021b */
[----:B------:R-:W-:-:S04]  /*168e0*/  SHF.L.U32 R3, R24, 0x1f, RZ ;  /* 0x0000001f18037819 */ /* 0x000fc800000006ff */
[----:B------:R-:W2:Y:S02]  /*168f0*/  SYNCS.PHASECHK.TRANS64.TRYWAIT P0, [R2+URZ+0x16840], R3 ;  /* 0x01684003020075a7 */ /* 0x000ea4000800017f */
[----:B--2---:R-:W-:Y:S05]  /*16900*/  @!P0 BRA `(.L_x_12590) ;  /* 0x0000002800c08947 */ /* 0x004fea0003800000 */
.L_x_12706:
        /* <DEDUP_REMOVED lines=9> */
.L_x_12591:
[----:B0-2---:R-:W-:Y:S01]  /*169a0*/  LEA R2, R22, R27, 0xe ;  /* 0x0000001b16027211 */ /* 0x005fe200078e70ff */
[----:B------:R-:W-:Y:S01]  /*169b0*/  VIADD R3, R27, 0x16800 ;  /* 0x000168001b037836 */ /* 0x000fe20000000000 */
[----:B------:R-:W-:Y:S01]  /*169c0*/  R2UR UR11, R14 ;  /* 0x000000000e0b72ca */ /* 0x000fe200000e0000 */
[----:B------:R-:W-:Y:S01]  /*169d0*/  UIADD3 UR6, UP0, UR38, 0x370, URZ ;  /* 0x0000037026067890 */ /* 0x000fe2000ff1e03f */
[----:B------:R-:W-:Y:S01]  /*169e0*/  R2UR UR8, R2 ;  /* 0x00000000020872ca */ /* 0x000fe200000e0000 */
[--C-:B------:R-:W-:Y:S01]  /*169f0*/  IMAD R2, R22, 0x8, R3.reuse ;  /* 0x0000000816027824 */ /* 0x100fe200078e0203 */
[----:B------:R-:W-:Y:S01]  /*16a00*/  R2UR UR4, R23 ;  /* 0x00000000170472ca */ /* 0x000fe200000e0000 */
[----:B------:R-:W-:Y:S01]  /*16a10*/  UIADD3.X UR7, URZ, UR39, URZ, UP0, !UPT ;  /* 0x000000273f077290 */ /* 0x000fe200087fe43f */
[----:B------:R-:W-:Y:S01]  /*16a20*/  R2UR UR12, R0 ;  /* 0x00000000000c72ca */ /* 0x000fe200000e0000 */
[----:B------:R-:W-:Y:S01]  /*16a30*/  UMOV UR5, 0x14f00000 ;  /* 0x14f0000000057882 */ /* 0x000fe20000000000 */
[----:B------:R-:W-:Y:S01]  /*16a40*/  R2UR UR9, R2 ;  /* 0x00000000020972ca */ /* 0x000fe200000e0000 */
[----:B------:R-:W-:Y:S01]  /*16a50*/  IMAD R2, R10, 0x8, R3 ;  /* 0x000000080a027824 */ /* 0x000fe200078e0203 */
[----:B-----5:R-:W-:Y:S01]  /*16a60*/  R2UR UR13, R4 ;  /* 0x00000000040d72ca */ /* 0x020fe200000e0000 */
[----:B------:R-:W-:Y:S01]  /*16a70*/  UMOV UR10, URZ ;  /* 0x0000003f000a7c82 */ /* 0x000fe20008000000 */
[----:B------:R-:W-:-:S03]  /*16a80*/  SHF.L.U32 R11, R11, 0x1f, RZ ;  /* 0x0000001f0b0b7819 */ /* 0x000fc600000006ff */
[----:B------:R-:W-:Y:S02]  /*16a90*/  UIADD3 UR8, UR8, 0xe400, URZ ;  /* 0x0000e40008087890 */ /* 0x000fe4000fffe03f */
[----:B------:R-:W-:-:S03]  /*16aa0*/  ULEA UR11, UR11, UR4, 0x7 ;  /* 0x000000040b0b7291 */ /* 0x000fc6000f8e383f */
[----:B------:R-:W-:Y:S01]  /*16ab0*/  UMOV UR4, 0x0 ;  /* 0x0000000000047882 */ /* 0x000fe20000000000 */
[----:B------:R-:W-:-:S09]  /*16ac0*/  UIADD3 UR9, UR9, 0x30, URZ ;  /* 0x0000003009097890 */ /* 0x000fd2000fffe03f */
[----:B------:R0:W-:Y:S01]  /*16ad0*/  UTMALDG.4D [UR8], [UR6], desc[UR4] ;  /* 0x00000408060075b4 */ /* 0x0001e20008019000 */
[----:B------:R-:W2:Y:S02]  /*16ae0*/  SYNCS.PHASECHK.TRANS64.TRYWAIT P1, [R2+URZ+0x60], R11 ;  /* 0x0000600b020075a7 */ /* 0x000ea4000802017f */
[----:B0-2---:R-:W-:Y:S05]  /*16af0*/  @!P1 BRA `(.L_x_12592) ;  /* 0x0000002800589947 */ /* 0x005fea0003800000 */
.L_x_12707:
[----:B------:R-:W-:Y:S05]  /*16b00*/  @P0 BRA `(.L_x_12593) ;  /* 0x0000000000140947 */ /* 0x000fea0003800000 */
[----:B------:R-:W-:Y:S02]  /*16b10*/  ISETP.NE.AND P1, PT, R28, RZ, PT ;  /* 0x000000ff1c00720c */ /* 0x000fe40003f25270 */
[----:B------:R-:W-:-:S04]  /*16b20*/  MOV R3, 0x4000 ;  /* 0x0000400000037802 */ /* 0x000fc80000000f00 */
[----:B------:R2:W-:Y:S07]  /*16b30*/  SYNCS.ARRIVE.TRANS64 RZ, [R2+URZ+0x50], R3 ;  /* 0x0000500302ff79a7 */ /* 0x0005ee000800003f */
[----:B------:R-:W-:Y:S05]  /*16b40*/  @!P1 BRA `(.L_x_12593) ;  /* 0x0000000000049947 */ /* 0x000fea0003800000 */
[----:B------:R-:W-:Y:S01]  /*16b50*/  BPT.TRAP 0x1 ;  /* 0x000000040000795c */ /* 0x000fe20000300000 */
.L_x_12593:
        /* <DEDUP_REMOVED lines=19> */
.L_x_12588:
[----:B------:R-:W-:Y:S05]  /*16c90*/  BSYNC B1 ;  /* 0x0000000000017941 */ /* 0x000fea0003800000 */
.L_x_12587:
[C---:B------:R-:W-:Y:S02]  /*16ca0*/  ISETP.GT.AND P0, PT, R9.reuse, 0x1, PT ;  /* 0x000000010900780c */ /* 0x040fe40003f04270 */
[----:B0-2---:R-:W-:-:S05]  /*16cb0*/  IADD3 R2, R9, -0x2, RZ ;  /* 0xfffffffe09027810 */ /* 0x005fca0007ffe0ff */
[----:B------:R-:W-:-:S06]  /*16cc0*/  IMAD.MOV.U32 R9, RZ, RZ, R2 ;  /* 0x000000ffff097224 */ /* 0x000fcc00078e0002 */
[----:B------:R-:W-:Y:S05]  /*16cd0*/  @P0 BRA `(.L_x_12594) ;  /* 0xfffffff400180947 */ /* 0x000fea000383ffff */
.L_x_12570:
[----:B------:R-:W-:Y:S05]  /*16ce0*/  BSYNC B0 ;  /* 0x0000000000007941 */ /* 0x000fea0003800000 */
.L_x_12569:
[----:B------:R-:W-:Y:S01]  /*16cf0*/  ISETP.NE.AND P0, PT, R28, RZ, PT ;  /* 0x000000ff1c00720c */ /* 0x000fe20003f05270 */
[----:B------:R-:W-:-:S12]  /*16d00*/  BSSY B0, `(.L_x_12595) ;  /* 0x000000e000007945 */ /* 0x000fd80003800000 */
[----:B------:R-:W-:Y:S05]  /*16d10*/  @P0 BRA `(.L_x_12596) ;  /* 0x0000000000300947 */ /* 0x000fea0003800000 */
[----:B------:R-:W2:Y:S01]  /*16d20*/  S2R R9, SR_LANEID ;  /* 0x0000000000097919 */ /* 0x000ea20000000000 */
[----:B------:R-:W-:Y:S01]  /*16d30*/  VOTEU.ANY UR4, UPT, PT ;  /* 0x0000000000047886 */ /* 0x000fe200038e0100 */
[----:B------:R-:W3:Y:S01]  /*16d40*/  LDC.64 R2, c[0x0][0xc38] ;  /* 0x00030e00ff027b82 */ /* 0x000ee20000000a00 */
[----:B0-----:R-:W2:Y:S08]  /*16d50*/  FLO.U32 R4, UR4 ;  /* 0x0000000400047d00 */ /* 0x001eb000080e0000 */
[----:B------:R-:W3:Y:S01]  /*16d60*/  POPC R5, UR4 ;  /* 0x0000000400057d09 */ /* 0x000ee20008000000 */
[----:B--2---:R-:W-:-:S13]  /*16d70*/  ISETP.EQ.U32.AND P0, PT, R4, R9, PT ;  /* 0x000000090400720c */ /* 0x004fda0003f02070 */
[----:B---3--:R-:W2:Y:S01]  /*16d80*/  @P0 ATOMG.E.ADD.STRONG.GPU PT, R3, desc[UR40][R2.64], R5 ;  /* 0x00000005020309a8 */ /* 0x008ea200081ee1e8 */
[----:B------:R-:W0:Y:S02]  /*16d90*/  S2R R6, SR_LTMASK ;  /* 0x0000000000067919 */ /* 0x000e240000003900 */
[----:B0-----:R-:W-:-:S04]  /*16da0*/  LOP3.LUT R6, R6, UR4, RZ, 0xc0, !PT ;  /* 0x0000000406067c12 */ /* 0x001fc8000f8ec0ff */
[----:B------:R-:W0:Y:S01]  /*16db0*/  POPC R9, R6 ;  /* 0x0000000600097309 */ /* 0x000e220000000000 */
[----:B--2---:R-:W0:Y:S02]  /*16dc0*/  SHFL.IDX PT, R4, R3, R4, 0x1f ;  /* 0x00001f0403047589 */ /* 0x004e2400000e0000 */
[----:B0-----:R-:W-:-:S07]  /*16dd0*/  IADD3 R16, R4, UR36, R9 ;  /* 0x0000002404107c10 */ /* 0x001fce000fffe009 */
.L_x_12596:
[----:B------:R-:W-:Y:S05]  /*16de0*/  BSYNC B0 ;  /* 0x0000000000007941 */ /* 0x000fea0003800000 */
.L_x_12595:
[----:B------:R-:W-:Y:S04]  /*16df0*/  BSSY B0, `(.L_x_12597) ;  /* 0x0000020000007945 */ /* 0x000fe80003800000 */
[----:B------:R-:W-:Y:S05]  /*16e00*/  @!P6 BRA `(.L_x_12598) ;  /* 0x000000000078e947 */ /* 0x000fea0003800000 */
[----:B------:R-:W-:Y:S01]  /*16e10*/  IMAD R3, R22, 0x8, R27 ;  /* 0x0000000816037824 */ /* 0x000fe200078e021b */
[----:B------:R-:W-:-:S04]  /*16e20*/  SHF.L.U32 R2, R24, 0x1f, RZ ;  /* 0x0000001f18027819 */ /* 0x000fc800000006ff */
[----:B------:R-:W2:Y:S02]  /*16e30*/  SYNCS.PHASECHK.TRANS64.TRYWAIT P0, [R3+URZ+0x16860], R2 ;  /* 0x01686002030075a7 */ /* 0x000ea4000800017f */
[----:B--2---:R-:W-:Y:S05]  /*16e40*/  @!P0 BRA `(.L_x_12599) ;  /* 0x0000002400988947 */ /* 0x004fea0003800000 */
.L_x_12708:
        /* <DEDUP_REMOVED lines=9> */
.L_x_12600:
[----:B------:R-:W-:Y:S01]  /*16ee0*/  LEA R27, R22, R27, 0xe ;  /* 0x0000001b161b7211 */ /* 0x000fe200078e70ff */
        /* <DEDUP_REMOVED lines=9> */
[----:B------:R-:W-:-:S05]  /*16f80*/  R2UR UR13, R8 ;  /* 0x00000000080d72ca */ /* 0x000fca00000e0000 */
[----:B------:R-:W-:Y:S02]  /*16f90*/  ULEA UR11, UR11, UR4, 0x7 ;  /* 0x000000040b0b7291 */ /* 0x000fe4000f8e383f */
[----:B------:R-:W-:Y:S02]  /*16fa0*/  UIADD3 UR9, UR9, 0x16850, URZ ;  /* 0x0001685009097890 */ /* 0x000fe4000fffe03f */
[----:B------:R-:W-:Y:S01]  /*16fb0*/  UIADD3 UR8, UR8, 0x400, URZ ;  /* 0x0000040008087890 */ /* 0x000fe2000fffe03f */
[----:B------:R-:W-:-:S08]  /*16fc0*/  UMOV UR4, 0x0 ;  /* 0x0000000000047882 */ /* 0x000fd00000000000 */
[----:B------:R3:W-:Y:S02]  /*16fd0*/  UTMALDG.4D [UR8], [UR6], desc[UR4] ;  /* 0x00000408060075b4 */ /* 0x0007e40008019000 */
[----:B---3--:R-:W-:Y:S01]  /*16fe0*/  NOP ;  /* 0x0000000000007918 */ /* 0x008fe20000000000 */
.L_x_12598:
[----:B------:R-:W-:Y:S05]  /*16ff0*/  BSYNC B0 ;  /* 0x0000000000007941 */ /* 0x000fea0003800000 */
.L_x_12597:
[----:B------:R-:W-:-:S05]  /*17000*/  VIADD R22, R22, 0x1 ;  /* 0x0000000116167836 */ /* 0x000fca0000000000 */
[----:B------:R-:W-:-:S04]  /*17010*/  ISETP.NE.AND P0, PT, R22, 0x2, PT ;  /* 0x000000021600780c */ /* 0x000fc80003f05270 */
[----:B0-2---:R-:W-:Y:S02]  /*17020*/  SEL R3, RZ, 0x1, P0 ;  /* 0x00000001ff037807 */ /* 0x005fe40000000000 */
[----:B------:R-:W-:Y:S02]  /*17030*/  SEL R22, R22, RZ, P0 ;  /* 0x000000ff16167207 */ /* 0x000fe40000000000 */
[----:B------:R-:W-:-:S07]  /*17040*/  LOP3.LUT R24, R24, R3, RZ, 0x3c, !PT ;  /* 0x0000000318187212 */ /* 0x000fce00078e3cff */
.L_x_12556:
[----:B------:R-:W-:Y:S05]  /*17050*/  BSYNC B6 ;  /* 0x0000000000067941 */ /* 0x000fea0003800000 */
.L_x_12554:
[----:B------:R-:W-:-:S03]  /*17060*/  UMOV UR4, 0xffffffff ;  /* 0xffffffff00047882 */ /* 0x000fc60000000000 */
[----:B------:R-:W-:Y:S05]  /*17070*/  BRA.DIV UR4, `(.L_x_12601) ;  /* 0x0000002604207947 */ /* 0x000fea000b800000 */
[----:B------:R0:W2:Y:S04]  /*17080*/  SHFL.IDX PT, R4, R16, RZ, 0x1f ;  /* 0x00001fff10047589 */ /* 0x0000a800000e0000 */
[----:B------:R0:W3:Y:S02]  /*17090*/  SHFL.IDX PT, R5, R16, 0x1, 0x1f ;  /* 0x00201f0010057f89 */ /* 0x0000e400000e0000 */
.L_x_12712:
        /* <DEDUP_REMOVED lines=8> */
[----:B------:R-:W4:Y:S02]  /*17120*/  LDC.64 R2, c[0x0][0xc58] ;  /* 0x00031600ff027b82 */ /* 0x000f240000000a00 */
[----:B----4-:R-:W-:-:S06]  /*17130*/  IMAD.WIDE R2, R7, 0x4, R2 ;  /* 0x0000000407027825 */ /* 0x010fcc00078e0202 */
[----:B------:R4:W5:Y:S02]  /*17140*/  LDG.E R2, desc[UR40][R2.64] ;  /* 0x0000002802027981 */ /* 0x000964000c1e1900 */
.L_x_12603:
[----:B------:R-:W-:Y:S05]  /*17150*/  BSYNC B0 ;  /* 0x0000000000007941 */ /* 0x000fea0003800000 */
.L_x_12602:
        /* <DEDUP_REMOVED lines=23> */
.L_x_12720:
[----:B------:R-:W-:Y:S02]  /*172d0*/  ULDC UR4, c[0x0][0xc10] ;  /* 0x0003040000047ab9 */ /* 0x000fe40000000800 */
[----:B------:R-:W-:-:S04]  /*172e0*/  IMAD.U32 R6, RZ, RZ, UR4 ;  /* 0x00000004ff067e24 */ /* 0x000fc8000f8e00ff */
[----:B----4-:R-:W-:-:S04]  /*172f0*/  IMAD R14, R14, R6, RZ ;  /* 0x000000060e0e7224 */ /* 0x010fc800078e02ff */
[----:B---3--:R-:W-:-:S05]  /*17300*/  IMAD.IADD R5, R5, 0x1, R14 ;  /* 0x0000000105057824 */ /* 0x008fca00078e020e */
[----:B--2---:R-:W-:-:S13]  /*17310*/  ISETP.GT.AND P0, PT, R5, R4, PT ;  /* 0x000000040500720c */ /* 0x004fda0003f04270 */
[----:B------:R-:W-:Y:S05]  /*17320*/  @P0 BRA `(.L_x_12605) ;  /* 0x0000000000ac0947 */ /* 0x000fea0003800000 */
[----:B------:R-:W2:Y:S02]  /*17330*/  LDC R0, c[0x0][0xc14] ;  /* 0x00030500ff007b82 */ /* 0x000ea40000000800 */
.L_x_12610:
[----:B------:R-:W-:-:S04]  /*17340*/  IADD3 R19, R19, 0x1f, RZ ;  /* 0x0000001f13137810 */ /* 0x000fc80007ffe0ff */
        /* <DEDUP_REMOVED lines=8> */
[----:B0-----:R-:W0:Y:S02]  /*173d0*/  LDC.64 R2, c[0x0][0xc58] ;  /* 0x00031600ff027b82 */ /* 0x001e240000000a00 */
[----:B0-----:R-:W-:-:S06]  /*173e0*/  IMAD.WIDE R2, R7, 0x4, R2 ;  /* 0x0000000407027825 */ /* 0x001fcc00078e0202 */
[----:B------:R2:W5:Y:S02]  /*173f0*/  LDG.E R2, desc[UR40][R2.64] ;  /* 0x0000002802027981 */ /* 0x000564000c1e1900 */
.L_x_12608:
[----:B------:R-:W-:Y:S05]  /*17400*/  BSYNC B0 ;  /* 0x0000000000007941 */ /* 0x000fea0003800000 */
.L_x_12607:
        /* <DEDUP_REMOVED lines=10> */
[----:B------:R-:W-:Y:S02]  /*174b0*/  ISETP.GE.U32.AND P1, PT, R28, 0x8, PT ;  /* 0x000000081c00780c */ /* 0x000fe40003f26070 */
[----:B0-2---:R-:W-:-:S05]  /*174c0*/  IADD3 R3, R13, R14, RZ ;  /* 0x0000000e0d037210 */ /* 0x005fca0007ffe0ff */
        /* <DEDUP_REMOVED lines=11> */
.L_x_12728:
[----:B------:R-:W-:Y:S02]  /*17580*/  ULDC UR4, c[0x0][0xc10] ;  /* 0x0003040000047ab9 */ /* 0x000fe40000000800 */
[----:B------:R-:W-:-:S05]  /*17590*/  MOV R6, UR4 ;  /* 0x0000000400067c02 */ /* 0x000fca0008000f00 */
[----:B--2---:R-:W-:-:S04]  /*175a0*/  IMAD R14, R14, R6, RZ ;  /* 0x000000060e0e7224 */ /* 0x004fc800078e02ff */
[----:B------:R-:W-:-:S05]  /*175b0*/  IMAD.IADD R5, R14, 0x1, R5 ;  /* 0x000000010e057824 */ /* 0x000fca00078e0205 */
[----:B------:R-:W-:-:S13]  /*175c0*/  ISETP.GT.AND P0, PT, R5, R4, PT ;  /* 0x000000040500720c */ /* 0x000fda0003f04270 */
[----:B------:R-:W-:Y:S05]  /*175d0*/  @!P0 BRA `(.L_x_12610) ;  /* 0xfffffffc00588947 */ /* 0x000fea000383ffff */
.L_x_12605:
        /* <DEDUP_REMOVED lines=8> */
.L_x_12732:
[----:B------:R-:W-:Y:S01]  /*17660*/  ISETP.NE.AND P0, PT, R5, RZ, PT ;  /* 0x000000ff0500720c */ /* 0x000fe20003f05270 */
[----:B------:R-:W-:-:S12]  /*17670*/  IMAD.MOV.U32 R14, RZ, RZ, RZ ;  /* 0x000000ffff0e7224 */ /* 0x000fd800078e00ff */
[----:B------:R-:W-:Y:S05]  /*17680*/  @!P0 BRA `(.L_x_12612) ;  /* 0x0000000000108947 */ /* 0x000fea0003800000 */
[----:B------:R-:W-:Y:S01]  /*17690*/  UMOV UR4, 0xffffffff ;  /* 0xffffffff00047882 */ /* 0x000fe20000000000 */
[----:B------:R-:W-:Y:S02]  /*176a0*/  IADD3 R12, R8, -0x1, RZ ;  /* 0xffffffff080c7810 */ /* 0x000fe40007ffe0ff */
[----:B------:R-:W-:Y:S05]  /*176b0*/  BRA.DIV UR4, `(.L_x_12613) ;  /* 0x0000002604c47947 */ /* 0x000fea000b800000 */
[----:B------:R4:W0:Y:S02]  /*176c0*/  SHFL.IDX PT, R14, R3, R12, 0x1f ;  /* 0x00001f0c030e7589 */ /* 0x00082400000e0000 */
.L_x_12612:
[----:B0-2-4-:R-:W0:Y:S01]  /*176d0*/  LDC.64 R2, c[0x0][0xc68] ;  /* 0x00031a00ff027b82 */ /* 0x015e220000000a00 */
[----:B------:R-:W-:-:S04]  /*176e0*/  IMAD.IADD R19, R8, 0x1, R19 ;  /* 0x0000000108137824 */ /* 0x000fc800078e0213 */
[----:B0-----:R-:W-:-:S05]  /*176f0*/  IMAD.WIDE R2, R19, 0x4, R2 ;  /* 0x0000000413027825 */ /* 0x001fca00078e0202 */
[----:B------:R0:W3:Y:S01]  /*17700*/  LDG.E R8, desc[UR40][R2.64] ;  /* 0x0000002802087981 */ /* 0x0000e2000c1e1900 */
[----:B------:R-:W-:Y:S01]  /*17710*/  IMAD R16, R14, R6, R7 ;  /* 0x000000060e107224 */ /* 0x000fe200078e0207 */
[----:B0-----:R-:W-:Y:S01]  /*17720*/  MOV R2, RZ ;  /* 0x000000ff00027202 */ /* 0x001fe20000000f00 */
[----:B---3--:R-:W-:-:S05]  /*17730*/  IMAD R5, R17, R8, RZ ;  /* 0x0000000811057224 */ /* 0x008fca00078e02ff */
        /* <DEDUP_REMOVED lines=38> */
[----:B------:R-:W-:Y:S01]  /*179a0*/  IMAD R9, R2, R7, RZ ;  /* 0x0000000702097224 */ /* 0x000fe200078e02ff */
[----:B------:R-:W-:-:S05]  /*179b0*/  MOV R2, RZ ;  /* 0x000000ff00027202 */ /* 0x000fca0000000f00 */
        /* <DEDUP_REMOVED lines=20> */
.L_x_12606:
[----:B------:R-:W-:Y:S01]  /*17b00*/  UMOV UR4, URZ ;  /* 0x0000003f00047c82 */ /* 0x000fe20008000000 */
[----:B------:R-:W-:Y:S01]  /*17b10*/  UMOV UR5, URZ ;  /* 0x0000003f00057c82 */ /* 0x000fe20008000000 */
[----:B------:R-:W-:Y:S01]  /*17b20*/  ULDC UR6, c[0x0][0xc14] ;  /* 0x0003050000067ab9 */ /* 0x000fe20000000800 */
[----:B------:R-:W-:Y:S01]  /*17b30*/  IMAD.MOV.U32 R16, RZ, RZ, R4 ;  /* 0x000000ffff107224 */ /* 0x000fe200078e0004 */
[----:B------:R-:W-:Y:S01]  /*17b40*/  MOV R19, UR6 ;  /* 0x0000000600137c02 */ /* 0x000fe20008000f00 */
[----:B------:R-:W-:Y:S02]  /*17b50*/  IMAD.U32 R17, RZ, RZ, UR4 ;  /* 0x00000004ff117e24 */ /* 0x000fe4000f8e00ff */
[----:B------:R-:W-:-:S07]  /*17b60*/  IMAD.U32 R18, RZ, RZ, UR5 ;  /* 0x00000005ff127e24 */ /* 0x000fce000f8e00ff */
.L_x_12614:
        /* <DEDUP_REMOVED lines=10> */
.L_x_12531:
        /* <DEDUP_REMOVED lines=12> */
.L_x_12735:
[----:B------:R-:W-:Y:S05]  /*17cd0*/  BSYNC B0 ;  /* 0x0000000000007941 */ /* 0x000fea0003800000 */
.L_x_12616:
[----:B------:R-:W-:-:S03]  /*17ce0*/  UMOV UR4, 0xffffffff ;  /* 0xffffffff00047882 */ /* 0x000fc60000000000 */
[----:B------:R-:W-:Y:S05]  /*17cf0*/  BRA.DIV UR4, `(.L_x_12618) ;  /* 0x00000022046c7947 */ /* 0x000fea000b800000 */
[----:B0-----:R-:W0:Y:S02]  /*17d00*/  S2R R0, SR_TID.X ;  /* 0x0000000000007919 */ /* 0x001e240000002100 */
[----:B0-----:R-:W-:-:S04]  /*17d10*/  SHF.R.U32.HI R0, RZ, 0x5, R0 ;  /* 0x00000005ff007819 */ /* 0x001fc80000011600 */
[----:B------:R-:W-:-:S05]  /*17d20*/  LOP3.LUT R0, R0, 0x3, RZ, 0xc0, !PT ;  /* 0x0000000300007812 */ /* 0x000fca00078ec0ff */
[----:B------:R0:W2:Y:S02]  /*17d30*/  SHFL.IDX PT, R14, R0, RZ, 0x1f ;  /* 0x00001fff000e7589 */ /* 0x0000a400000e0000 */
.L_x_12738:
[----:B--2---:R-:W-:-:S13]  /*17d40*/  ISETP.NE.AND P0, PT, R14, RZ, PT ;  /* 0x000000ff0e00720c */ /* 0x004fda0003f05270 */
[----:B------:R-:W-:Y:S05]  /*17d50*/  @P0 BRA `(.L_x_12368) ;  /* 0x0000000000880947 */ /* 0x000fea0003800000 */
[----:B------:R-:W-:-:S03]  /*17d60*/  UMOV UR4, 0xffffffff ;  /* 0xffffffff00047882 */ /* 0x000fc60000000000 */
[----:B------:R-:W-:Y:S05]  /*17d70*/  BRA.DIV UR4, `(.L_x_12619) ;  /* 0x0000002204807947 */ /* 0x000fea000b800000 */
[----:B------:R-:W-:-:S13]  /*17d80*/  ELECT P6, URZ, PT ;  /* 0x00000000003f782f */ /* 0x000fda00038c0000 */
.L_x_12741:
[----:B------:R-:W-:Y:S05]  /*17d90*/  @!P6 BRA `(.L_x_12368) ;  /* 0x000000000078e947 */ /* 0x000fea0003800000 */
[----:B0-----:R-:W2:Y:S02]  /*17da0*/  LDL.LU R0, [R1+0x14] ;  /* 0x0000140001007983 */ /* 0x001ea40000300800 */
[----:B--2---:R-:W-:-:S04]  /*17db0*/  LOP3.LUT R0, R0, 0x2, RZ, 0xfc, !PT ;  /* 0x0000000200007812 */ /* 0x004fc800078efcff */
[----:B------:R-:W-:-:S13]  /*17dc0*/  ISETP.NE.AND P2, PT, R0, 0x3, PT ;  /* 0x000000030000780c */ /* 0x000fda0003f45270 */
[----:B------:R-:W-:Y:S05]  /*17dd0*/  @!P2 BRA `(.L_x_12620) ;  /* 0x000000000004a947 */ /* 0x000fea0003800000 */
[----:B------:R-:W-:Y:S01]  /*17de0*/  BPT.TRAP 0x1 ;  /* 0x000000040000795c */ /* 0x000fe20000300000 */
.L_x_12620:
[----:B------:R-:W-:Y:S01]  /*17df0*/  VIADD R3, R9, 0x16840 ;  /* 0x0001684009037836 */ /* 0x000fe20000000000 */
[----:B------:R-:W-:Y:S01]  /*17e00*/  SHF.L.U32 R2, R24, 0x1f, RZ ;  /* 0x0000001f18027819 */ /* 0x000fe200000006ff */
[----:B------:R-:W-:-:S03]  /*17e10*/  VIADD R0, R22, 0x1 ;  /* 0x0000000116007836 */ /* 0x000fc60000000000 */
[----:B------:R-:W-:Y:S02]  /*17e20*/  LEA R7, R22, R3, 0x3 ;  /* 0x0000000316077211 */ /* 0x000fe400078e18ff */
[C---:B------:R-:W-:Y:S02]  /*17e30*/  ISETP.NE.AND P1, PT, R0.reuse, 0x2, PT ;  /* 0x000000020000780c */ /* 0x040fe40003f25270 */
[----:B------:R-:W0:Y:S02]  /*17e40*/  SYNCS.PHASECHK.TRANS64.TRYWAIT P0, [R7+URZ], R2 ;  /* 0x00000002070075a7 */ /* 0x000e24000800017f */
[----:B------:R-:W-:Y:S02]  /*17e50*/  SEL R5, RZ, 0x1, P1 ;  /* 0x00000001ff057807 */ /* 0x000fe40000800000 */
[----:B------:R-:W-:Y:S02]  /*17e60*/  SEL R4, R0, RZ, P1 ;  /* 0x000000ff00047207 */ /* 0x000fe40000800000 */
[----:B------:R-:W-:-:S03]  /*17e70*/  LOP3.LUT R0, R24, R5, RZ, 0x3c, !PT ;  /* 0x0000000518007212 */ /* 0x000fc600078e3cff */
[----:B------:R-:W-:Y:S01]  /*17e80*/  IMAD R3, R4, 0x8, R3 ;  /* 0x0000000804037824 */ /* 0x000fe200078e0203 */
[----:B------:R-:W-:Y:S01]  /*17e90*/  SHF.L.U32 R0, R0, 0x1f, RZ ;  /* 0x0000001f00007819 */ /* 0x000fe200000006ff */
[----:B0-----:R-:W-:Y:S06]  /*17ea0*/  @!P0 BRA `(.L_x_12621) ;  /* 0x0000002000548947 */ /* 0x001fec0003800000 */
.L_x_12742:
[----:B------:R-:W2:Y:S02]  /*17eb0*/  SYNCS.PHASECHK.TRANS64.TRYWAIT P0, [R3+URZ], R0 ;  /* 0x00000000030075a7 */ /* 0x000ea4000800017f */
[----:B--2---:R-:W-:Y:S05]  /*17ec0*/  @!P0 BRA `(.L_x_12622) ;  /* 0x0000002000608947 */ /* 0x004fea0003800000 */
.L_x_12743:
[----:B------:R-:W-:Y:S05]  /*17ed0*/  @!P2 BRA `(.L_x_12623) ;  /* 0x000000000004a947 */ /* 0x000fea0003800000 */
[----:B------:R-:W-:Y:S01]  /*17ee0*/  BPT.TRAP 0x1 ;  /* 0x000000040000795c */ /* 0x000fe20000300000 */
.L_x_12623:
[----:B--2---:R-:W-:-:S05]  /*17ef0*/  VIADD R3, R9, 0x16860 ;  /* 0x0001686009037836 */ /* 0x004fca0000000000 */
[----:B------:R-:W-:-:S04]  /*17f00*/  LEA R5, R22, R3, 0x3 ;  /* 0x0000000316057211 */ /* 0x000fc800078e18ff */
[----:B------:R-:W2:Y:S02]  /*17f10*/  SYNCS.PHASECHK.TRANS64.TRYWAIT P0, [R5+URZ], R2 ;  /* 0x00000002050075a7 */ /* 0x000ea4000800017f */
[----:B--2---:R-:W-:Y:S05]  /*17f20*/  @!P0 BRA `(.L_x_12624) ;  /* 0x00000020005c8947 */ /* 0x004fea0003800000 */
.L_x_12744:
[----:B------:R-:W-:-:S07]  /*17f30*/  IMAD R3, R4, 0x8, R3 ;  /* 0x0000000804037824 */ /* 0x000fce00078e0203 */
.L_x_12625:
[----:B---3--:R3:W4:Y:S02]  /*17f40*/  SYNCS.PHASECHK.TRANS64.TRYWAIT P0, [R3+URZ], R0 ;  /* 0x00000000030075a7 */ /* 0x008724000800017f */
[----:B----4-:R-:W-:Y:S05]  /*17f50*/  @!P0 NANOSLEEP.SYNCS 0x989680 ;  /* 0x009896800000895d */ /* 0x010fea0003900000 */
[----:B------:R-:W4:Y:S02]  /*17f60*/  @!P0 SYNCS.PHASECHK.TRANS64 P0, [R3+URZ], R0 ;  /* 0x00000000030085a7 */ /* 0x000f24000800007f */
[----:B----4-:R-:W-:Y:S05]  /*17f70*/  @!P0 BRA `(.L_x_12625) ;  /* 0xfffffffc00f08947 */ /* 0x010fea000383ffff */
.L_x_12368:
[----:B------:R-:W-:Y:S05]  /*17f80*/  BSYNC B7 ;  /* 0x0000000000077941 */ /* 0x000fea0003800000 */
.L_x_12365:
[----:B------:R-:W-:Y:S05]  /*17f90*/  EXIT ;  /* 0x000000000000794d */ /* 0x000fea0003800000 */
.L_x_12386:
[----:B0-----:R0:W1:Y:S02]  /*17fa0*/  SYNCS.PHASECHK.TRANS64.TRYWAIT P6, [R79+URZ+0x16890], R91 ;  /* 0x0168905b4f0075a7 */ /* 0x00106400080c017f */
[----:B-1----:R-:W-:Y:S05]  /*17fb0*/  @!P6 NANOSLEEP.SYNCS 0x989680 ;  /* 0x009896800000e95d */ /* 0x002fea0003900000 */
[----:B------:R-:W1:Y:S02]  /*17fc0*/  @!P6 SYNCS.PHASECHK.TRANS64 P6, [R79+URZ+0x16890], R91 ;  /* 0x0168905b4f00e5a7 */ /* 0x000e6400080c007f */
[----:B-1----:R-:W-:Y:S05]  /*17fd0*/  @!P6 BRA `(.L_x_12386) ;  /* 0xfffffffc00f0e947 */ /* 0x002fea000383ffff */
[----:B------:R-:W-:Y:S05]  /*17fe0*/  BRA `(.L_x_12626) ;  /* 0xfffffeac000c7947 */ /* 0x000fea000383ffff */
.L_x_12406:
[----:B0-----:R0:W1:Y:S02]  /*17ff0*/  SYNCS.PHASECHK.TRANS64.TRYWAIT P5, [R79+URZ+0x16890], R91 ;  /* 0x0168905b4f0075a7 */ /* 0x00106400080a017f */
[----:B-1----:R-:W-:Y:S05]  /*18000*/  @!P5 NANOSLEEP.SYNCS 0x989680 ;  /* 0x009896800000d95d */ /* 0x002fea0003900000 */
[----:B------:R-:W1:Y:S02]  /*18010*/  @!P5 SYNCS.PHASECHK.TRANS64 P5, [R79+URZ+0x16890], R91 ;  /* 0x0168905b4f00d5a7 */ /* 0x000e6400080a007f */
[----:B-1----:R-:W-:Y:S05]  /*18020*/  @!P5 BRA `(.L_x_12406) ;  /* 0xfffffffc00f0d947 */ /* 0x002fea000383ffff */
[----:B------:R-:W-:Y:S05]  /*18030*/  BRA `(.L_x_12627) ;  /* 0xfffffebc00847947 */ /* 0x000fea000383ffff */
.L_x_12415:
[----:B-1----:R1:W2:Y:S02]  /*18040*/  SYNCS.PHASECHK.TRANS64.TRYWAIT P4, [R79+URZ+0x16890], R91 ;  /* 0x0168905b4f0075a7 */ /* 0x0022a4000808017f */
[----:B--2---:R-:W-:Y:S05]  /*18050*/  @!P4 NANOSLEEP.SYNCS 0x989680 ;  /* 0x009896800000c95d */ /* 0x004fea0003900000 */
[----:B------:R-:W2:Y:S02]  /*18060*/  @!P4 SYNCS.PHASECHK.TRANS64 P4, [R79+URZ+0x16890], R91 ;  /* 0x0168905b4f00c5a7 */ /* 0x000ea4000808007f */
[----:B--2---:R-:W-:Y:S05]  /*18070*/  @!P4 BRA `(.L_x_12415) ;  /* 0xfffffffc00f0c947 */ /* 0x004fea000383ffff */
[----:B------:R-:W-:Y:S05]  /*18080*/  BRA `(.L_x_12628) ;  /* 0xfffffecc00b07947 */ /* 0x000fea000383ffff */
.L_x_12421:
[----:B--2---:R2:W3:Y:S02]  /*18090*/  SYNCS.PHASECHK.TRANS64.TRYWAIT P3, [R79+URZ+0x168b0], R91 ;  /* 0x0168b05b4f0075a7 */ /* 0x0044e4000806017f */
[----:B---3--:R-:W-:Y:S05]  /*180a0*/  @!P3 NANOSLEEP.SYNCS 0x989680 ;  /* 0x009896800000b95d */ /* 0x008fea0003900000 */
[----:B------:R-:W3:Y:S02]  /*180b0*/  @!P3 SYNCS.PHASECHK.TRANS64 P3, [R79+URZ+0x168b0], R91 ;  /* 0x0168b05b4f00b5a7 */ /* 0x000ee4000806007f */
[----:B---3--:R-:W-:Y:S05]  /*180c0*/  @!P3 BRA `(.L_x_12421) ;  /* 0xfffffffc00f0b947 */ /* 0x008fea000383ffff */
[----:B------:R-:W-:Y:S05]  /*180d0*/  BRA `(.L_x_12629) ;  /* 0xfffffed000447947 */ /* 0x000fea000383ffff */
.L_x_12429:
[----:B------:R-:W-:Y:S01]  /*180e0*/  BSSY B0, `(.L_x_12630) ;  /* 0x0000007000007945 */ /* 0x000fe20003800000 */
[----:B------:R-:W-:Y:S01]  /*180f0*/  IMAD.MOV.U32 R12, RZ, RZ, RZ ;  /* 0x000000ffff0c7224 */ /* 0x000fe200078e00ff */
[----:B------:R-:W-:Y:S01]  /*18100*/  MOV R15, 0xffffffff ;  /* 0xffffffff000f7802 */ /* 0x000fe20000000f00 */
[----:B-1----:R-:W-:-:S07]  /*18110*/  IMAD.MOV.U32 R11, RZ, RZ, 0x1f ;  /* 0x0000001fff0b7424 */ /* 0x002fce00078e00ff */
[----:B-----5:R-:W-:Y:S05]  /*18120*/  WARPSYNC.COLLECTIVE R15, `(.L_x_12631) ;  /* 0x000000000f087348 */ /* 0x020fea0003c00000 */
[----:B------:R0:W1:Y:S02]  /*18130*/  SHFL.IDX P6, R14, R13, R12, R11 ;  /* 0x0000000c0d0e7389 */ /* 0x00006400000c000b */
[----:B01---5:R-:W-:Y:S01]  /*18140*/  ENDCOLLECTIVE ;  /* 0x000000000000791b */ /* 0x023fe20003800000 */
.L_x_12631:
[----:B------:R-:W-:Y:S05]  /*18150*/  BSYNC B0 ;  /* 0x0000000000007941 */ /* 0x000fea0003800000 */
.L_x_12630:
[----:B------:R-:W-:Y:S01]  /*18160*/  IMAD.MOV.U32 R155, RZ, RZ, R14 ;  /* 0x000000ffff9b7224 */ /* 0x000fe200078e000e */
[----:B------:R-:W-:Y:S06]  /*18170*/  BRA `(.L_x_12632) ;  /* 0xfffffed400ac7947 */ /* 0x000fec000383ffff */
.L_x_12445:
        /* <DEDUP_REMOVED lines=8> */
.L_x_12634:
[----:B------:R-:W-:Y:S05]  /*18200*/  BSYNC B1 ;  /* 0x0000000000017941 */ /* 0x000fea0003800000 */
.L_x_12633:
[----:B------:R-:W-:Y:S05]  /*18210*/  BRA `(.L_x_12635) ;  /* 0xfffffee400447947 */ /* 0x000fea000383ffff */
.L_x_12446:
        /* <DEDUP_REMOVED lines=8> */
.L_x_12637:
[----:B------:R-:W-:Y:S05]  /*182a0*/  BSYNC B1 ;  /* 0x0000000000017941 */ /* 0x000fea0003800000 */
.L_x_12636:
[----:B------:R-:W-:Y:S05]  /*182b0*/  BRA `(.L_x_12638) ;  /* 0xfffffee400247947 */ /* 0x000fea000383ffff */
.L_x_12447:
        /* <DEDUP_REMOVED lines=8> */
.L_x_12640:
[----:B------:R-:W-:Y:S05]  /*18340*/  BSYNC B1 ;  /* 0x0000000000017941 */ /* 0x000fea0003800000 */
.L_x_12639:
[----:B------:R-:W-:Y:S05]  /*18350*/  BRA `(.L_x_12641) ;  /* 0xfffffee400047947 */ /* 0x000fea000383ffff */
.L_x_12448:
        /* <DEDUP_REMOVED lines=8> */
.L_x_12643:
[----:B------:R-:W-:Y:S05]  /*183e0*/  BSYNC B1 ;  /* 0x0000000000017941 */ /* 0x000fea0003800000 */
.L_x_12642:
[----:B------:R-:W-:Y:S05]  /*183f0*/  BRA `(.L_x_12644) ;  /* 0xfffffee000e47947 */ /* 0x000fea000383ffff */
.L_x_12449:
        /* <DEDUP_REMOVED lines=8> */
.L_x_12646:
[----:B------:R-:W-:Y:S05]  /*18480*/  BSYNC B1 ;  /* 0x0000000000017941 */ /* 0x000fea0003800000 */
.L_x_12645:
[----:B------:R-:W-:Y:S05]  /*18490*/  BRA `(.L_x_12647) ;  /* 0xfffffee000c47947 */ /* 0x000fea000383ffff */
.L_x_12450:
        /* <DEDUP_REMOVED lines=8> */
.L_x_12649:
[----:B------:R-:W-:Y:S05]  /*18520*/  BSYNC B1 ;  /* 0x0000000000017941 */ /* 0x000fea0003800000 */
.L_x_12648:
[----:B------:R-:W-:Y:S05]  /*18530*/  BRA `(.L_x_12650) ;  /* 0xfffffee000a47947 */ /* 0x000fea000383ffff */
.L_x_12451:
        /* <DEDUP_REMOVED lines=8> */
.L_x_12652:
[----:B------:R-:W-:Y:S05]  /*185c0*/  BSYNC B1 ;  /* 0x0000000000017941 */ /* 0x000fea0003800000 */
.L_x_12651:
[----:B------:R-:W-:Y:S05]  /*185d0*/  BRA `(.L_x_12653) ;  /* 0xfffffee000847947 */ /* 0x000fea000383ffff */
.L_x_12452:
        /* <DEDUP_REMOVED lines=8> */
.L_x_12655:
[----:B------:R-:W-:Y:S05]  /*18660*/  BSYNC B1 ;  /* 0x0000000000017941 */ /* 0x000fea0003800000 */
.L_x_12654:
[----:B------:R-:W-:Y:S05]  /*18670*/  BRA `(.L_x_12656) ;  /* 0xfffffee000647947 */ /* 0x000fea000383ffff */
.L_x_12454:
[----:B0-----:R0:W1:Y:S02]  /*18680*/  SYNCS.PHASECHK.TRANS64.TRYWAIT P2, [R2+URZ+0x16800], R7 ;  /* 0x01680007020075a7 */ /* 0x001064000804017f */
[----:B-1----:R-:W-:Y:S05]  /*18690*/  @!P2 NANOSLEEP.SYNCS 0x989680 ;  /* 0x009896800000a95d */ /* 0x002fea0003900000 */
[----:B------:R-:W1:Y:S02]  /*186a0*/  @!P2 SYNCS.PHASECHK.TRANS64 P2, [R2+URZ+0x16800], R7 ;  /* 0x016800070200a5a7 */ /* 0x000e64000804007f */
[----:B-1----:R-:W-:Y:S05]  /*186b0*/  @!P2 BRA `(.L_x_12454) ;  /* 0xfffffffc00f0a947 */ /* 0x002fea000383ffff */
[----:B------:R-:W-:Y:S05]  /*186c0*/  BRA `(.L_x_12657) ;  /* 0xfffffee000f87947 */ /* 0x000fea000383ffff */
.L_x_12462:
        /* <DEDUP_REMOVED lines=8> */
.L_x_12659:
[----:B------:R-:W-:Y:S05]  /*18750*/  BSYNC B1 ;  /* 0x0000000000017941 */ /* 0x000fea0003800000 */
.L_x_12658:
[----:B------:R-:W-:Y:S05]  /*18760*/  BRA `(.L_x_12660) ;  /* 0xfffffef400007947 */ /* 0x000fea000383ffff */
.L_x_12463:
        /* <DEDUP_REMOVED lines=8> */
.L_x_12662:
[----:B------:R-:W-:Y:S05]  /*187f0*/  BSYNC B1 ;  /* 0x0000000000017941 */ /* 0x000fea0003800000 */
.L_x_12661:
[----:B------:R-:W-:Y:S05]  /*18800*/  BRA `(.L_x_12663) ;  /* 0xfffffef000e07947 */ /* 0x000fea000383ffff */
.L_x_12464:
        /* <DEDUP_REMOVED lines=8> */
.L_x_12665:
[----:B------:R-:W-:Y:S05]  /*18890*/  BSYNC B1 ;  /* 0x0000000000017941 */ /* 0x000fea0003800000 */
.L_x_12664:
[----:B------:R-:W-:Y:S05]  /*188a0*/  BRA `(.L_x_12666) ;  /* 0xfffffef000c07947 */ /* 0x000fea000383ffff */
.L_x_12465:
        /* <DEDUP_REMOVED lines=8> */
.L_x_12668:
[----:B------:R-:W-:Y:S05]  /*18930*/  BSYNC B1 ;  /* 0x0000000000017941 */ /* 0x000fea0003800000 */
.L_x_12667:
[----:B------:R-:W-:Y:S05]  /*18940*/  BRA `(.L_x_12669) ;  /* 0xfffffef000a07947 */ /* 0x000fea000383ffff */
.L_x_12466:
        /* <DEDUP_REMOVED lines=8> */
.L_x_12671:
[----:B------:R-:W-:Y:S05]  /*189d0*/  BSYNC B1 ;  /* 0x0000000000017941 */ /* 0x000fea0003800000 */
.L_x_12670:
[----:B------:R-:W-:Y:S05]  /*189e0*/  BRA `(.L_x_12672) ;  /* 0xfffffef000807947 */ /* 0x000fea000383ffff */
.L_x_12467:
        /* <DEDUP_REMOVED lines=8> */
.L_x_12674:
[----:B------:R-:W-:Y:S05]  /*18a70*/  BSYNC B1 ;  /* 0x0000000000017941 */ /* 0x000fea0003800000 */
.L_x_12673:
[----:B------:R-:W-:Y:S05]  /*18a80*/  BRA `(.L_x_12675) ;  /* 0xfffffef000647947 */ /* 0x000fea000383ffff */
.L_x_12468:
        /* <DEDUP_REMOVED lines=8> */
.L_x_12677:
[----:B------:R-:W-:Y:S05]  /*18b10*/  BSYNC B1 ;  /* 0x0000000000017941 */ /* 0x000fea0003800000 */
.L_x_12676:
[----:B------:R-:W-:Y:S05]  /*18b20*/  BRA `(.L_x_12678) ;  /* 0xfffffef000487947 */ /* 0x000fea000383ffff */
.L_x_12469:
        /* <DEDUP_REMOVED lines=8> */
.L_x_12680:
[----:B------:R-:W-:Y:S05]  /*18bb0*/  BSYNC B1 ;  /* 0x0000000000017941 */ /* 0x000fea0003800000 */
.L_x_12679:
[----:B------:R-:W-:Y:S05]  /*18bc0*/  BRA `(.L_x_12681) ;  /* 0xfffffef0002c7947 */ /* 0x000fea000383ffff */
.L_x_12471:
[----:B0-----:R0:W1:Y:S02]  /*18bd0*/  SYNCS.PHASECHK.TRANS64.TRYWAIT P2, [R2+URZ+0x16800], R9 ;  /* 0x01680009020075a7 */ /* 0x001064000804017f */
[----:B-1----:R-:W-:Y:S05]  /*18be0*/  @!P2 NANOSLEEP.SYNCS 0x989680 ;  /* 0x009896800000a95d */ /* 0x002fea0003900000 */
[----:B------:R-:W1:Y:S02]  /*18bf0*/  @!P2 SYNCS.PHASECHK.TRANS64 P2, [R2+URZ+0x16800], R9 ;  /* 0x016800090200a5a7 */ /* 0x000e64000804007f */
[----:B-1----:R-:W-:Y:S05]  /*18c00*/  @!P2 BRA `(.L_x_12471) ;  /* 0xfffffffc00f0a947 */ /* 0x002fea000383ffff */
[----:B------:R-:W-:Y:S05]  /*18c10*/  BRA `(.L_x_12682) ;  /* 0xfffffef000947947 */ /* 0x000fea000383ffff */
.L_x_12477:
[----:B-1----:R1:W3:Y:S02]  /*18c20*/  SYNCS.PHASECHK.TRANS64.TRYWAIT P1, [R0+URZ+0x16830], R7 ;  /* 0x01683007000075a7 */ /* 0x0022e4000802017f */
[----:B---3--:R-:W-:Y:S05]  /*18c30*/  @!P1 NANOSLEEP.SYNCS 0x989680 ;  /* 0x009896800000995d */ /* 0x008fea0003900000 */
[----:B------:R-:W3:Y:S02]  /*18c40*/  @!P1 SYNCS.PHASECHK.TRANS64 P1, [R0+URZ+0x16830], R7 ;  /* 0x01683007000095a7 */ /* 0x000ee4000802007f */
[----:B---3--:R-:W-:Y:S05]  /*18c50*/  @!P1 BRA `(.L_x_12477) ;  /* 0xfffffffc00f09947 */ /* 0x008fea000383ffff */
[----:B------:R-:W-:Y:S05]  /*18c60*/  BRA `(.L_x_12476) ;  /* 0xffffff0000207947 */ /* 0x000fea000383ffff */
.L_x_12483:
[----:B-1----:R1:W2:Y:S02]  /*18c70*/  SYNCS.PHASECHK.TRANS64.TRYWAIT P3, [R11+URZ+0x16830], R14 ;  /* 0x0168300e0b0075a7 */ /* 0x0022a4000806017f */
[----:B--2---:R-:W-:Y:S05]  /*18c80*/  @!P3 NANOSLEEP.SYNCS 0x989680 ;  /* 0x009896800000b95d */ /* 0x004fea0003900000 */
[----:B------:R-:W2:Y:S02]  /*18c90*/  @!P3 SYNCS.PHASECHK.TRANS64 P3, [R11+URZ+0x16830], R14 ;  /* 0x0168300e0b00b5a7 */ /* 0x000ea4000806007f */
[----:B--2---:R-:W-:Y:S05]  /*18ca0*/  @!P3 BRA `(.L_x_12483) ;  /* 0xfffffffc00f0b947 */ /* 0x004fea000383ffff */
[----:B------:R-:W-:Y:S05]  /*18cb0*/  BRA `(.L_x_12482) ;  /* 0xffffff2c00047947 */ /* 0x000fea000383ffff */
.L_x_12487:
[----:B-1----:R1:W2:Y:S02]  /*18cc0*/  SYNCS.PHASECHK.TRANS64.TRYWAIT P2, [R11+URZ+0x16850], R10 ;  /* 0x0168500a0b0075a7 */ /* 0x0022a4000804017f */
[----:B--2---:R-:W-:Y:S05]  /*18cd0*/  @!P2 NANOSLEEP.SYNCS 0x989680 ;  /* 0x009896800000a95d */ /* 0x004fea0003900000 */
[----:B------:R-:W2:Y:S02]  /*18ce0*/  @!P2 SYNCS.PHASECHK.TRANS64 P2, [R11+URZ+0x16850], R10 ;  /* 0x0168500a0b00a5a7 */ /* 0x000ea4000804007f */
[----:B--2---:R-:W-:Y:S05]  /*18cf0*/  @!P2 BRA `(.L_x_12487) ;  /* 0xfffffffc00f0a947 */ /* 0x004fea000383ffff */
[----:B------:R-:W-:Y:S05]  /*18d00*/  BRA `(.L_x_12484) ;  /* 0xffffff2c00c47947 */ /* 0x000fea000383ffff */
.L_x_12494:
[----:B-1----:R1:W2:Y:S02]  /*18d10*/  SYNCS.PHASECHK.TRANS64.TRYWAIT P3, [R11+URZ+0x16830], R14 ;  /* 0x0168300e0b0075a7 */ /* 0x0022a4000806017f */
[----:B--2---:R-:W-:Y:S05]  /*18d20*/  @!P3 NANOSLEEP.SYNCS 0x989680 ;  /* 0x009896800000b95d */ /* 0x004fea0003900000 */
[----:B------:R-:W2:Y:S02]  /*18d30*/  @!P3 SYNCS.PHASECHK.TRANS64 P3, [R11+URZ+0x16830], R14 ;  /* 0x0168300e0b00b5a7 */ /* 0x000ea4000806007f */
[----:B--2---:R-:W-:Y:S05]  /*18d40*/  @!P3 BRA `(.L_x_12494) ;  /* 0xfffffffc00f0b947 */ /* 0x004fea000383ffff */
[----:B------:R-:W-:Y:S05]  /*18d50*/  BRA `(.L_x_12493) ;  /* 0xffffff5800ec7947 */ /* 0x000fea000383ffff */
.L_x_12498:
[----:B-1----:R1:W2:Y:S02]  /*18d60*/  SYNCS.PHASECHK.TRANS64.TRYWAIT P2, [R11+URZ+0x16850], R10 ;  /* 0x0168500a0b0075a7 */ /* 0x0022a4000804017f */
[----:B--2---:R-:W-:Y:S05]  /*18d70*/  @!P2 NANOSLEEP.SYNCS 0x989680 ;  /* 0x009896800000a95d */ /* 0x004fea0003900000 */
[----:B------:R-:W2:Y:S02]  /*18d80*/  @!P2 SYNCS.PHASECHK.TRANS64 P2, [R11+URZ+0x16850], R10 ;  /* 0x0168500a0b00a5a7 */ /* 0x000ea4000804007f */
[----:B--2---:R-:W-:Y:S05]  /*18d90*/  @!P2 BRA `(.L_x_12498) ;  /* 0xfffffffc00f0a947 */ /* 0x004fea000383ffff */
[----:B------:R-:W-:Y:S05]  /*18da0*/  BRA `(.L_x_12495) ;  /* 0xffffff5c00ac7947 */ /* 0x000fea000383ffff */
.L_x_12503:
[----:B-1----:R1:W2:Y:S02]  /*18db0*/  SYNCS.PHASECHK.TRANS64.TRYWAIT P0, [R9+URZ+0x16850], R4 ;  /* 0x01685004090075a7 */ /* 0x0022a4000800017f */
[----:B--2---:R-:W-:Y:S05]  /*18dc0*/  @!P0 NANOSLEEP.SYNCS 0x989680 ;  /* 0x009896800000895d */ /* 0x004fea0003900000 */
[----:B------:R-:W2:Y:S02]  /*18dd0*/  @!P0 SYNCS.PHASECHK.TRANS64 P0, [R9+URZ+0x16850], R4 ;  /* 0x01685004090085a7 */ /* 0x000ea4000800007f */
[----:B--2---:R-:W-:Y:S05]  /*18de0*/  @!P0 BRA `(.L_x_12503) ;  /* 0xfffffffc00f08947 */ /* 0x004fea000383ffff */
[----:B------:R-:W-:Y:S05]  /*18df0*/  BRA `(.L_x_12502) ;  /* 0xffffff8000647947 */ /* 0x000fea000383ffff */
.L_x_12537:
[----:B------:R-:W0:Y:S01]  /*18e00*/  S2R R12, SR_TID.X ;  /* 0x00000000000c7919 */ /* 0x000e220000002100 */
[----:B------:R-:W-:Y:S01]  /*18e10*/  BSSY B1, `(.L_x_12683) ;  /* 0x000000a000017945 */ /* 0x000fe20003800000 */
[----:B------:R-:W-:Y:S01]  /*18e20*/  MOV R11, 0x1f ;  /* 0x0000001f000b7802 */ /* 0x000fe20000000f00 */
[----:B------:R-:W-:Y:S01]  /*18e30*/  IMAD.MOV.U32 R15, RZ, RZ, -0x1 ;  /* 0xffffffffff0f7424 */ /* 0x000fe200078e00ff */
[----:B0-----:R-:W-:-:S04]  /*18e40*/  SHF.R.U32.HI R12, RZ, 0x5, R12 ;  /* 0x00000005ff0c7819 */ /* 0x001fc8000001160c */
[----:B------:R-:W-:-:S05]  /*18e50*/  LOP3.LUT R12, R12, 0x3, RZ, 0xc0, !PT ;  /* 0x000000030c0c7812 */ /* 0x000fca00078ec0ff */
[----:B------:R-:W-:Y:S02]  /*18e60*/  IMAD.MOV.U32 R13, RZ, RZ, R12 ;  /* 0x000000ffff0d7224 */ /* 0x000fe400078e000c */
[----:B------:R-:W-:-:S07]  /*18e70*/  IMAD.MOV.U32 R12, RZ, RZ, RZ ;  /* 0x000000ffff0c7224 */ /* 0x000fce00078e00ff */
[----:B-1----:R-:W-:Y:S05]  /*18e80*/  WARPSYNC.COLLECTIVE R15, `(.L_x_12684) ;  /* 0x000000000f087348 */ /* 0x002fea0003c00000 */
[----:B------:R0:W2:Y:S02]  /*18e90*/  SHFL.IDX P6, R14, R13, R12, R11 ;  /* 0x0000000c0d0e7389 */ /* 0x0000a400000c000b */
[----:B012---:R-:W-:Y:S01]  /*18ea0*/  ENDCOLLECTIVE ;  /* 0x000000000000791b */ /* 0x007fe20003800000 */
.L_x_12684:
[----:B------:R-:W-:Y:S05]  /*18eb0*/  BSYNC B1 ;  /* 0x0000000000017941 */ /* 0x000fea0003800000 */
.L_x_12683:
[----:B------:R-:W-:Y:S05]  /*18ec0*/  BRA `(.L_x_12685) ;  /* 0xffffffb400607947 */ /* 0x000fea000383ffff */
.L_x_12538:
[----:B------:R-:W-:Y:S01]  /*18ed0*/  BSSY B1, `(.L_x_12686) ;  /* 0x0000006000017945 */ /* 0x000fe20003800000 */
[----:B------:R-:W-:-:S07]  /*18ee0*/  IMAD.MOV.U32 R15, RZ, RZ, -0x1 ;  /* 0xffffffffff0f7424 */ /* 0x000fce00078e00ff */
[----:B-1----:R-:W-:Y:S05]  /*18ef0*/  WARPSYNC.COLLECTIVE R15, `(.L_x_12687) ;  /* 0x000000000f0c7348 */ /* 0x002fea0003c00000 */
[----:B------:R-:W-:Y:S02]  /*18f00*/  ELECT P6, UR62, PT ;  /* 0x00000000003e782f */ /* 0x000fe400038c0000 */
[----:B------:R-:W-:Y:S01]  /*18f10*/  MOV R14, UR62 ;  /* 0x0000003e000e7c02 */ /* 0x000fe20008000f00 */
[----:B-1----:R-:W-:Y:S10]  /*18f20*/  ENDCOLLECTIVE ;  /* 0x000000000000791b */ /* 0x002ff40003800000 */
.L_x_12687:
[----:B------:R-:W-:Y:S05]  /*18f30*/  BSYNC B1 ;  /* 0x0000000000017941 */ /* 0x000fea0003800000 */
.L_x_12686:
[----:B------:R-:W-:Y:S05]  /*18f40*/  BRA `(.L_x_12688) ;  /* 0xffffffb4004c7947 */ /* 0x000fea000383ffff */
.L_x_12540:
[----:B0-----:R0:W2:Y:S02]  /*18f50*/  SYNCS.PHASECHK.TRANS64.TRYWAIT P0, [R6+URZ+0x16820], R5 ;  /* 0x01682005060075a7 */ /* 0x0010a4000800017f */
[----:B--2---:R-:W-:Y:S05]  /*18f60*/  @!P0 NANOSLEEP.SYNCS 0x989680 ;  /* 0x009896800000895d */ /* 0x004fea0003900000 */
[----:B------:R-:W2:Y:S02]  /*18f70*/  @!P0 SYNCS.PHASECHK.TRANS64 P0, [R6+URZ+0x16820], R5 ;  /* 0x01682005060085a7 */ /* 0x000ea4000800007f */
[----:B--2---:R-:W-:Y:S05]  /*18f80*/  @!P0 BRA `(.L_x_12540) ;  /* 0xfffffffc00f08947 */ /* 0x004fea000383ffff */
[----:B------:R-:W-:Y:S05]  /*18f90*/  BRA `(.L_x_12689) ;  /* 0xffffffb400687947 */ /* 0x000fea000383ffff */
.L_x_12543:
[----:B0-----:R0:W2:Y:S02]  /*18fa0*/  SYNCS.PHASECHK.TRANS64.TRYWAIT P0, [R5+URZ+0x168a0], R10 ;  /* 0x0168a00a050075a7 */ /* 0x0010a4000800017f */
[----:B--2---:R-:W-:Y:S05]  /*18fb0*/  @!P0 NANOSLEEP.SYNCS 0x989680 ;  /* 0x009896800000895d */ /* 0x004fea0003900000 */
[----:B------:R-:W2:Y:S02]  /*18fc0*/  @!P0 SYNCS.PHASECHK.TRANS64 P0, [R5+URZ+0x168a0], R10 ;  /* 0x0168a00a050085a7 */ /* 0x000ea4000800007f */
[----:B--2---:R-:W-:Y:S05]  /*18fd0*/  @!P0 BRA `(.L_x_12543) ;  /* 0xfffffffc00f08947 */ /* 0x004fea000383ffff */
[----:B------:R-:W-:Y:S05]  /*18fe0*/  BRA `(.L_x_12690) ;  /* 0xffffffb400707947 */ /* 0x000fea000383ffff */
.L_x_12545:
[----:B---3--:R3:W4:Y:S02]  /*18ff0*/  SYNCS.PHASECHK.TRANS64.TRYWAIT P0, [R5+URZ+0x168c0], R10 ;  /* 0x0168c00a050075a7 */ /* 0x008724000800017f */
[----:B----4-:R-:W-:Y:S05]  /*19000*/  @!P0 NANOSLEEP.SYNCS 0x989680 ;  /* 0x009896800000895d */ /* 0x010fea0003900000 */
[----:B------:R-:W4:Y:S02]  /*19010*/  @!P0 SYNCS.PHASECHK.TRANS64 P0, [R5+URZ+0x168c0], R10 ;  /* 0x0168c00a050085a7 */ /* 0x000f24000800007f */
[----:B----4-:R-:W-:Y:S05]  /*19020*/  @!P0 BRA `(.L_x_12545) ;  /* 0xfffffffc00f08947 */ /* 0x010fea000383ffff */
[----:B------:R-:W-:Y:S05]  /*19030*/  BRA `(.L_x_12691) ;  /* 0xffffffb400c87947 */ /* 0x000fea000383ffff */
.L_x_12549:
[----:B0-----:R0:W2:Y:S02]  /*19040*/  SYNCS.PHASECHK.TRANS64.TRYWAIT P0, [R10+URZ+0x168a0], R5 ;  /* 0x0168a0050a0075a7 */ /* 0x0010a4000800017f */
[----:B--2---:R-:W-:Y:S05]  /*19050*/  @!P0 NANOSLEEP.SYNCS 0x989680 ;  /* 0x009896800000895d */ /* 0x004fea0003900000 */
[----:B------:R-:W2:Y:S02]  /*19060*/  @!P0 SYNCS.PHASECHK.TRANS64 P0, [R10+URZ+0x168a0], R5 ;  /* 0x0168a0050a0085a7 */ /* 0x000ea4000800007f */
[----:B--2---:R-:W-:Y:S05]  /*19070*/  @!P0 BRA `(.L_x_12549) ;  /* 0xfffffffc00f08947 */ /* 0x004fea000383ffff */
[----:B------:R-:W-:Y:S05]  /*19080*/  BRA `(.L_x_12692) ;  /* 0xffffffb800507947 */ /* 0x000fea000383ffff */
.L_x_12551:
[----:B--2---:R2:W3:Y:S02]  /*19090*/  SYNCS.PHASECHK.TRANS64.TRYWAIT P1, [R10+URZ+0x168c0], R5 ;  /* 0x0168c0050a0075a7 */ /* 0x0044e4000802017f */
[----:B---3--:R-:W-:Y:S05]  /*190a0*/  @!P1 NANOSLEEP.SYNCS 0x989680 ;  /* 0x009896800000995d */ /* 0x008fea0003900000 */
[----:B------:R-:W3:Y:S02]  /*190b0*/  @!P1 SYNCS.PHASECHK.TRANS64 P1, [R10+URZ+0x168c0], R5 ;  /* 0x0168c0050a0095a7 */ /* 0x000ee4000802007f */
[----:B---3--:R-:W-:Y:S05]  /*190c0*/  @!P1 BRA `(.L_x_12551) ;  /* 0xfffffffc00f09947 */ /* 0x008fea000383ffff */
[----:B------:R-:W-:Y:S05]  /*190d0*/  BRA `(.L_x_12693) ;  /* 0xffffffb800a47947 */ /* 0x000fea000383ffff */
.L_x_12561:
        /* <DEDUP_REMOVED lines=11> */
.L_x_12695:
[----:B------:R-:W-:Y:S05]  /*19190*/  BSYNC B0 ;  /* 0x0000000000007941 */ /* 0x000fea0003800000 */
.L_x_12694:
[----:B------:R-:W-:Y:S05]  /*191a0*/  BRA `(.L_x_12696) ;  /* 0xffffffc000e07947 */ /* 0x000fea000383ffff */
.L_x_12562:
[----:B------:R-:W-:Y:S01]  /*191b0*/  BSSY B0, `(.L_x_12697) ;  /* 0x0000006000007945 */ /* 0x000fe20003800000 */
[----:B------:R-:W-:-:S07]  /*191c0*/  IMAD.MOV.U32 R15, RZ, RZ, -0x1 ;  /* 0xffffffffff0f7424 */ /* 0x000fce00078e00ff */
[----:B-1----:R-:W-:Y:S05]  /*191d0*/  WARPSYNC.COLLECTIVE R15, `(.L_x_12698) ;  /* 0x000000000f0c7348 */ /* 0x002fea0003c00000 */
[----:B------:R-:W-:Y:S02]  /*191e0*/  ELECT P6, UR62, PT ;  /* 0x00000000003e782f */ /* 0x000fe400038c0000 */
[----:B------:R-:W-:Y:S01]  /*191f0*/  MOV R14, UR62 ;  /* 0x0000003e000e7c02 */ /* 0x000fe20008000f00 */
[----:B-1----:R-:W-:Y:S10]  /*19200*/  ENDCOLLECTIVE ;  /* 0x000000000000791b */ /* 0x002ff40003800000 */
.L_x_12698:
[----:B------:R-:W-:Y:S05]  /*19210*/  BSYNC B0 ;  /* 0x0000000000007941 */ /* 0x000fea0003800000 */
.L_x_12697:
[----:B------:R-:W-:Y:S05]  /*19220*/  BRA `(.L_x_12699) ;  /* 0xffffffc000d07947 */ /* 0x000fea000383ffff */
.L_x_12565:
[----:B--2---:R2:W3:Y:S02]  /*19230*/  SYNCS.PHASECHK.TRANS64.TRYWAIT P0, [R5+URZ+0x16840], R4 ;  /* 0x01684004050075a7 */ /* 0x0044e4000800017f */
[----:B---3--:R-:W-:Y:S05]  /*19240*/  @!P0 NANOSLEEP.SYNCS 0x989680 ;  /* 0x009896800000895d */ /* 0x008fea0003900000 */
[----:B------:R-:W3:Y:S02]  /*19250*/  @!P0 SYNCS.PHASECHK.TRANS64 P0, [R5+URZ+0x16840], R4 ;  /* 0x01684004050085a7 */ /* 0x000ee4000800007f */
[----:B---3--:R-:W-:Y:S05]  /*19260*/  @!P0 BRA `(.L_x_12565) ;  /* 0xfffffffc00f08947 */ /* 0x008fea000383ffff */
[----:B------:R-:W-:Y:S05]  /*19270*/  BRA `(.L_x_12700) ;  /* 0xffffffc400207947 */ /* 0x000fea000383ffff */
.L_x_12568:
[----:B0-----:R0:W2:Y:S02]  /*19280*/  SYNCS.PHASECHK.TRANS64.TRYWAIT P0, [R27+URZ+0x16820], R4 ;  /* 0x016820041b0075a7 */ /* 0x0010a4000800017f */
[----:B--2---:R-:W-:Y:S05]  /*19290*/  @!P0 NANOSLEEP.SYNCS 0x989680 ;  /* 0x009896800000895d */ /* 0x004fea0003900000 */
[----:B------:R-:W2:Y:S02]  /*192a0*/  @!P0 SYNCS.PHASECHK.TRANS64 P0, [R27+URZ+0x16820], R4 ;  /* 0x016820041b0085a7 */ /* 0x000ea4000800007f */
[----:B--2---:R-:W-:Y:S05]  /*192b0*/  @!P0 BRA `(.L_x_12568) ;  /* 0xfffffffc00f08947 */ /* 0x004fea000383ffff */
[----:B------:R-:W-:Y:S05]  /*192c0*/  BRA `(.L_x_12701) ;  /* 0xffffffc400e07947 */ /* 0x000fea000383ffff */
.L_x_12576:
[----:B0-----:R0:W2:Y:S02]  /*192d0*/  SYNCS.PHASECHK.TRANS64.TRYWAIT P0, [R3+URZ+0x16840], R2 ;  /* 0x01684002030075a7 */ /* 0x0010a4000800017f */
[----:B--2---:R-:W-:Y:S05]  /*192e0*/  @!P0 NANOSLEEP.SYNCS 0x989680 ;  /* 0x009896800000895d */ /* 0x004fea0003900000 */
[----:B------:R-:W2:Y:S02]  /*192f0*/  @!P0 SYNCS.PHASECHK.TRANS64 P0, [R3+URZ+0x16840], R2 ;  /* 0x01684002030085a7 */ /* 0x000ea4000800007f */
[----:B--2---:R-:W-:Y:S05]  /*19300*/  @!P0 BRA `(.L_x_12576) ;  /* 0xfffffffc00f08947 */ /* 0x004fea000383ffff */
[----:B------:R-:W-:Y:S05]  /*19310*/  BRA `(.L_x_12702) ;  /* 0xffffffc800807947 */ /* 0x000fea000383ffff */
.L_x_12578:
[----:B0-----:R0:W2:Y:S02]  /*19320*/  SYNCS.PHASECHK.TRANS64.TRYWAIT P0, [R2+URZ+0x60], R5 ;  /* 0x00006005020075a7 */ /* 0x0010a4000800017f */
[----:B--2---:R-:W-:Y:S05]  /*19330*/  @!P0 NANOSLEEP.SYNCS 0x989680 ;  /* 0x009896800000895d */ /* 0x004fea0003900000 */
[----:B------:R-:W2:Y:S02]  /*19340*/  @!P0 SYNCS.PHASECHK.TRANS64 P0, [R2+URZ+0x60], R5 ;  /* 0x00006005020085a7 */ /* 0x000ea4000800007f */
[----:B--2---:R-:W-:Y:S05]  /*19350*/  @!P0 BRA `(.L_x_12578) ;  /* 0xfffffffc00f08947 */ /* 0x004fea000383ffff */
[----:B------:R-:W-:Y:S05]  /*19360*/  BRA `(.L_x_12703) ;  /* 0xffffffc800e47947 */ /* 0x000fea000383ffff */
.L_x_12583:
[----:B--2---:R2:W3:Y:S02]  /*19370*/  SYNCS.PHASECHK.TRANS64.TRYWAIT P0, [R3+URZ+0x16840], R2 ;  /* 0x01684002030075a7 */ /* 0x0044e4000800017f */
[----:B---3--:R-:W-:Y:S05]  /*19380*/  @!P0 NANOSLEEP.SYNCS 0x989680 ;  /* 0x009896800000895d */ /* 0x008fea0003900000 */
[----:B------:R-:W3:Y:S02]  /*19390*/  @!P0 SYNCS.PHASECHK.TRANS64 P0, [R3+URZ+0x16840], R2 ;  /* 0x01684002030085a7 */ /* 0x000ee4000800007f */
[----:B---3--:R-:W-:Y:S05]  /*193a0*/  @!P0 BRA `(.L_x_12583) ;  /* 0xfffffffc00f08947 */ /* 0x008fea000383ffff */
[----:B------:R-:W-:Y:S05]  /*193b0*/  BRA `(.L_x_12704) ;  /* 0xffffffcc00ec7947 */ /* 0x000fea000383ffff */
.L_x_12585:
[----:B0-----:R0:W2:Y:S02]  /*193c0*/  SYNCS.PHASECHK.TRANS64.TRYWAIT P1, [R3+URZ+0x60], R24 ;  /* 0x00006018030075a7 */ /* 0x0010a4000802017f */
[----:B--2---:R-:W-:Y:S05]  /*193d0*/  @!P1 NANOSLEEP.SYNCS 0x989680 ;  /* 0x009896800000995d */ /* 0x004fea0003900000 */
[----:B------:R-:W2:Y:S02]  /*193e0*/  @!P1 SYNCS.PHASECHK.TRANS64 P1, [R3+URZ+0x60], R24 ;  /* 0x00006018030095a7 */ /* 0x000ea4000802007f */
[----:B--2---:R-:W-:Y:S05]  /*193f0*/  @!P1 BRA `(.L_x_12585) ;  /* 0xfffffffc00f09947 */ /* 0x004fea000383ffff */
[----:B------:R-:W-:Y:S05]  /*19400*/  BRA `(.L_x_12705) ;  /* 0xffffffd000507947 */ /* 0x000fea000383ffff */
.L_x_12590:
[----:B--2---:R2:W3:Y:S02]  /*19410*/  SYNCS.PHASECHK.TRANS64.TRYWAIT P0, [R2+URZ+0x16840], R3 ;  /* 0x01684003020075a7 */ /* 0x0044e4000800017f */
[----:B---3--:R-:W-:Y:S05]  /*19420*/  @!P0 NANOSLEEP.SYNCS 0x989680 ;  /* 0x009896800000895d */ /* 0x008fea0003900000 */
[----:B------:R-:W3:Y:S02]  /*19430*/  @!P0 SYNCS.PHASECHK.TRANS64 P0, [R2+URZ+0x16840], R3 ;  /* 0x01684003020085a7 */ /* 0x000ee4000800007f */
[----:B---3--:R-:W-:Y:S05]  /*19440*/  @!P0 BRA `(.L_x_12590) ;  /* 0xfffffffc00f08947 */ /* 0x008fea000383ffff */
[----:B------:R-:W-:Y:S05]  /*19450*/  BRA `(.L_x_12706) ;  /* 0xffffffd4002c7947 */ /* 0x000fea000383ffff */
.L_x_12592:
[----:B0-----:R0:W2:Y:S02]  /*19460*/  SYNCS.PHASECHK.TRANS64.TRYWAIT P1, [R2+URZ+0x60], R11 ;  /* 0x0000600b020075a7 */ /* 0x0010a4000802017f */
[----:B--2---:R-:W-:Y:S05]  /*19470*/  @!P1 NANOSLEEP.SYNCS 0x989680 ;  /* 0x009896800000995d */ /* 0x004fea0003900000 */
[----:B------:R-:W2:Y:S02]  /*19480*/  @!P1 SYNCS.PHASECHK.TRANS64 P1, [R2+URZ+0x60], R11 ;  /* 0x0000600b020095a7 */ /* 0x000ea4000802007f */
[----:B--2---:R-:W-:Y:S05]  /*19490*/  @!P1 BRA `(.L_x_12592) ;  /* 0xfffffffc00f09947 */ /* 0x004fea000383ffff */
[----:B------:R-:W-:Y:S05]  /*194a0*/  BRA `(.L_x_12707) ;  /* 0xffffffd400947947 */ /* 0x000fea000383ffff */
.L_x_12599:
[----:B--2---:R2:W3:Y:S02]  /*194b0*/  SYNCS.PHASECHK.TRANS64.TRYWAIT P0, [R3+URZ+0x16860], R2 ;  /* 0x01686002030075a7 */ /* 0x0044e4000800017f */
[----:B---3--:R-:W-:Y:S05]  /*194c0*/  @!P0 NANOSLEEP.SYNCS 0x989680 ;  /* 0x009896800000895d */ /* 0x008fea0003900000 */
[----:B------:R-:W3:Y:S02]  /*194d0*/  @!P0 SYNCS.PHASECHK.TRANS64 P0, [R3+URZ+0x16860], R2 ;  /* 0x01686002030085a7 */ /* 0x000ee4000800007f */
[----:B---3--:R-:W-:Y:S05]  /*194e0*/  @!P0 BRA `(.L_x_12599) ;  /* 0xfffffffc00f08947 */ /* 0x008fea000383ffff */
[----:B------:R-:W-:Y:S05]  /*194f0*/  BRA `(.L_x_12708) ;  /* 0xffffffd800547947 */ /* 0x000fea000383ffff */
.L_x_12601:
[----:B------:R-:W-:Y:S01]  /*19500*/  BSSY B0, `(.L_x_12709) ;  /* 0x0000008000007945 */ /* 0x000fe20003800000 */
[----:B------:R-:W-:Y:S01]  /*19510*/  MOV R13, R16 ;  /* 0x00000010000d7202 */ /* 0x000fe20000000f00 */
[----:B------:R-:W-:Y:S02]  /*19520*/  IMAD.MOV.U32 R12, RZ, RZ, RZ ;  /* 0x000000ffff0c7224 */ /* 0x000fe400078e00ff */
[----:B------:R-:W-:Y:S02]  /*19530*/  IMAD.MOV.U32 R11, RZ, RZ, 0x1f ;  /* 0x0000001fff0b7424 */ /* 0x000fe400078e00ff */
[----:B------:R-:W-:-:S07]  /*19540*/  IMAD.MOV.U32 R15, RZ, RZ, -0x1 ;  /* 0xffffffffff0f7424 */ /* 0x000fce00078e00ff */
[----:B-1----:R-:W-:Y:S05]  /*19550*/  WARPSYNC.COLLECTIVE R15, `(.L_x_12710) ;  /* 0x000000000f087348 */ /* 0x002fea0003c00000 */
[----:B------:R0:W2:Y:S02]  /*19560*/  SHFL.IDX P6, R14, R13, R12, R11 ;  /* 0x0000000c0d0e7389 */ /* 0x0000a400000c000b */
[----:B012---:R-:W-:Y:S01]  /*19570*/  ENDCOLLECTIVE ;  /* 0x000000000000791b */ /* 0x007fe20003800000 */
.L_x_12710:
[----:B------:R-:W-:Y:S05]  /*19580*/  BSYNC B0 ;  /* 0x0000000000007941 */ /* 0x000fea0003800000 */
.L_x_12709:
        /* <DEDUP_REMOVED lines=8> */
.L_x_12711:
[----:B------:R-:W-:Y:S01]  /*19610*/  IMAD.MOV.U32 R5, RZ, RZ, R14 ;  /* 0x000000ffff057224 */ /* 0x000fe200078e000e */
[----:B------:R-:W-:Y:S06]  /*19620*/  BRA `(.L_x_12712) ;  /* 0xffffffd8009c7947 */ /* 0x000fec000383ffff */
.L_x_12604:
        /* <DEDUP_REMOVED lines=8> */
.L_x_12714:
[----:B------:R-:W-:Y:S05]  /*196b0*/  BSYNC B0 ;  /* 0x0000000000007941 */ /* 0x000fea0003800000 */
.L_x_12713:
        /* <DEDUP_REMOVED lines=10> */
.L_x_12715:
        /* <DEDUP_REMOVED lines=8> */
.L_x_12716:
        /* <DEDUP_REMOVED lines=8> */
.L_x_12717:
        /* <DEDUP_REMOVED lines=8> */
.L_x_12718:
        /* <DEDUP_REMOVED lines=8> */
.L_x_12719:
[----:B------:R-:W-:Y:S05]  /*19960*/  BRA `(.L_x_12720) ;  /* 0xffffffd800587947 */ /* 0x000fea000383ffff */
.L_x_12609:
        /* <DEDUP_REMOVED lines=8> */
.L_x_12722:
[----:B------:R-:W-:Y:S05]  /*199f0*/  BSYNC B0 ;  /* 0x0000000000007941 */ /* 0x000fea0003800000 */
.L_x_12721:
        /* <DEDUP_REMOVED lines=10> */
.L_x_12723:
        /* <DEDUP_REMOVED lines=8> */
.L_x_12724:
        /* <DEDUP_REMOVED lines=8> */
.L_x_12725:
        /* <DEDUP_REMOVED lines=8> */
.L_x_12726:
        /* <DEDUP_REMOVED lines=8> */
.L_x_12727:
[----:B------:R-:W-:Y:S05]  /*19ca0*/  BRA `(.L_x_12728) ;  /* 0xffffffd800347947 */ /* 0x000fea000383ffff */
.L_x_12611:
[----:B------:R-:W-:Y:S01]  /*19cb0*/  BSSY B0, `(.L_x_12729) ;  /* 0x0000006000007945 */ /* 0x000fe20003800000 */
[----:B------:R-:W-:Y:S02]  /*19cc0*/  PLOP3.LUT P6, PT, P6, PT, PT, 0x8, 0x0 ;  /* 0x000000000000781c */ /* 0x000fe400037ce170 */
[----:B------:R-:W-:-:S11]  /*19cd0*/  MOV R15, 0xffffffff ;  /* 0xffffffff000f7802 */ /* 0x000fd60000000f00 */
[----:B01----:R-:W-:Y:S05]  /*19ce0*/  WARPSYNC.COLLECTIVE R15, `(.L_x_12730) ;  /* 0x000000000f087348 */ /* 0x003fea0003c00000 */
[----:B------:R-:W-:Y:S01]  /*19cf0*/  VOTE.ANY R14, PT, P6 ;  /* 0x00000000000e7806 */ /* 0x000fe200030e0100 */
[----:B01----:R-:W-:Y:S06]  /*19d00*/  ENDCOLLECTIVE ;  /* 0x000000000000791b */ /* 0x003fec0003800000 */
.L_x_12730:
[----:B------:R-:W-:Y:S05]  /*19d10*/  BSYNC B0 ;  /* 0x0000000000007941 */ /* 0x000fea0003800000 */
.L_x_12729:
        /* <DEDUP_REMOVED lines=9> */
.L_x_12731:
[----:B------:R-:W-:Y:S01]  /*19db0*/  IMAD.MOV.U32 R17, RZ, RZ, R14 ;  /* 0x000000ffff117224 */ /* 0x000fe200078e000e */
[----:B------:R-:W-:Y:S06]  /*19dc0*/  BRA `(.L_x_12732) ;  /* 0xffffffd800247947 */ /* 0x000fec000383ffff */
.L_x_12613:
[----:B------:R-:W-:Y:S01]  /*19dd0*/  BSSY B0, `(.L_x_12733) ;  /* 0x0000007000007945 */ /* 0x000fe20003800000 */
[----:B------:R-:W-:Y:S01]  /*19de0*/  IMAD.MOV.U32 R13, RZ, RZ, R3 ;  /* 0x000000ffff0d7224 */ /* 0x000fe200078e0003 */
[----:B------:R-:W-:Y:S01]  /*19df0*/  MOV R11, 0x1f ;  /* 0x0000001f000b7802 */ /* 0x000fe20000000f00 */
[----:B------:R-:W-:-:S07]  /*19e00*/  IMAD.MOV.U32 R15, RZ, RZ, -0x1 ;  /* 0xffffffffff0f7424 */ /* 0x000fce00078e00ff */
[----:B0123--:R-:W-:Y:S05]  /*19e10*/  WARPSYNC.COLLECTIVE R15, `(.L_x_12734) ;  /* 0x000000000f087348 */ /* 0x00ffea0003c00000 */
[----:B------:R4:W0:Y:S02]  /*19e20*/  SHFL.IDX P6, R14, R13, R12, R11 ;  /* 0x0000000c0d0e7389 */ /* 0x00082400000c000b */
[----:B01234-:R-:W-:Y:S01]  /*19e30*/  ENDCOLLECTIVE ;  /* 0x000000000000791b */ /* 0x01ffe20003800000 */
.L_x_12734:
[----:B------:R-:W-:Y:S05]  /*19e40*/  BSYNC B0 ;  /* 0x0000000000007941 */ /* 0x000fea0003800000 */
.L_x_12733:
[----:B------:R-:W-:Y:S05]  /*19e50*/  BRA `(.L_x_12612) ;  /* 0xffffffd8001c7947 */ /* 0x000fea000383ffff */
.L_x_12617:
[----:B0-----:R0:W2:Y:S02]  /*19e60*/  SYNCS.PHASECHK.TRANS64.TRYWAIT P0, [R9+URZ+0x16820], R0 ;  /* 0x01682000090075a7 */ /* 0x0010a4000800017f */
[----:B--2---:R-:W-:Y:S05]  /*19e70*/  @!P0 NANOSLEEP.SYNCS 0x989680 ;  /* 0x009896800000895d */ /* 0x004fea0003900000 */
[----:B------:R-:W2:Y:S02]  /*19e80*/  @!P0 SYNCS.PHASECHK.TRANS64 P0, [R9+URZ+0x16820], R0 ;  /* 0x01682000090085a7 */ /* 0x000ea4000800007f */
[----:B--2---:R-:W-:Y:S05]  /*19e90*/  @!P0 BRA `(.L_x_12617) ;  /* 0xfffffffc00f08947 */ /* 0x004fea000383ffff */
[----:B------:R-:W-:Y:S05]  /*19ea0*/  BRA `(.L_x_12735) ;  /* 0xffffffdc00887947 */ /* 0x000fea000383ffff */
.L_x_12618:
        /* <DEDUP_REMOVED lines=11> */
.L_x_12737:
[----:B------:R-:W-:Y:S05]  /*19f60*/  BSYNC B0 ;  /* 0x0000000000007941 */ /* 0x000fea0003800000 */
.L_x_12736:
[----:B------:R-:W-:Y:S05]  /*19f70*/  BRA `(.L_x_12738) ;  /* 0xffffffdc00707947 */ /* 0x000fea000383ffff */
.L_x_12619:
[----:B------:R-:W-:Y:S01]  /*19f80*/  BSSY B0, `(.L_x_12739) ;  /* 0x0000006000007945 */ /* 0x000fe20003800000 */
[----:B------:R-:W-:-:S07]  /*19f90*/  IMAD.MOV.U32 R15, RZ, RZ, -0x1 ;  /* 0xffffffffff0f7424 */ /* 0x000fce00078e00ff */
[----:B01----:R-:W-:Y:S05]  /*19fa0*/  WARPSYNC.COLLECTIVE R15, `(.L_x_12740) ;  /* 0x000000000f0c7348 */ /* 0x003fea0003c00000 */
[----:B------:R-:W-:Y:S02]  /*19fb0*/  ELECT P6, UR62, PT ;  /* 0x00000000003e782f */ /* 0x000fe400038c0000 */
[----:B------:R-:W-:Y:S01]  /*19fc0*/  MOV R14, UR62 ;  /* 0x0000003e000e7c02 */ /* 0x000fe20008000f00 */
[----:B01----:R-:W-:Y:S10]  /*19fd0*/  ENDCOLLECTIVE ;  /* 0x000000000000791b */ /* 0x003ff40003800000 */
.L_x_12740:
[----:B------:R-:W-:Y:S05]  /*19fe0*/  BSYNC B0 ;  /* 0x0000000000007941 */ /* 0x000fea0003800000 */
.L_x_12739:
[----:B------:R-:W-:Y:S05]  /*19ff0*/  BRA `(.L_x_12741) ;  /* 0xffffffdc00647947 */ /* 0x000fea000383ffff */
.L_x_12621:
[----:B0-----:R0:W2:Y:S02]  /*1a000*/  SYNCS.PHASECHK.TRANS64.TRYWAIT P0, [R7+URZ], R2 ;  /* 0x00000002070075a7 */ /* 0x0010a4000800017f */
[----:B--2---:R-:W-:Y:S05]  /*1a010*/  @!P0 NANOSLEEP.SYNCS 0x989680 ;  /* 0x009896800000895d */ /* 0x004fea0003900000 */
[----:B------:R-:W2:Y:S02]  /*1a020*/  @!P0 SYNCS.PHASECHK.TRANS64 P0, [R7+URZ], R2 ;  /* 0x00000002070085a7 */ /* 0x000ea4000800007f */
[----:B--2---:R-:W-:Y:S05]  /*1a030*/  @!P0 BRA `(.L_x_12621) ;  /* 0xfffffffc00f08947 */ /* 0x004fea000383ffff */
[----:B------:R-:W-:Y:S05]  /*1a040*/  BRA `(.L_x_12742) ;  /* 0xffffffdc00987947 */ /* 0x000fea000383ffff */
.L_x_12622:
[----:B--2---:R2:W3:Y:S02]  /*1a050*/  SYNCS.PHASECHK.TRANS64.TRYWAIT P0, [R3+URZ], R0 ;  /* 0x00000000030075a7 */ /* 0x0044e4000800017f */
[----:B---3--:R-:W-:Y:S05]  /*1a060*/  @!P0 NANOSLEEP.SYNCS 0x989680 ;  /* 0x009896800000895d */ /* 0x008fea0003900000 */
[----:B------:R-:W3:Y:S02]  /*1a070*/  @!P0 SYNCS.PHASECHK.TRANS64 P0, [R3+URZ], R0 ;  /* 0x00000000030085a7 */ /* 0x000ee4000800007f */
[----:B---3--:R-:W-:Y:S05]  /*1a080*/  @!P0 BRA `(.L_x_12622) ;  /* 0xfffffffc00f08947 */ /* 0x008fea000383ffff */
[----:B------:R-:W-:Y:S05]  /*1a090*/  BRA `(.L_x_12743) ;  /* 0xffffffdc008c7947 */ /* 0x000fea000383ffff */
.L_x_12624:
[----:B--2---:R2:W3:Y:S02]  /*1a0a0*/  SYNCS.PHASECHK.TRANS64.TRYWAIT P0, [R5+URZ], R2 ;  /* 0x00000002050075a7 */ /* 0x0044e4000800017f */
[----:B---3--:R-:W-:Y:S05]  /*1a0b0*/  @!P0 NANOSLEEP.SYNCS 0x989680 ;  /* 0x009896800000895d */ /* 0x008fea0003900000 */
[----:B------:R-:W3:Y:S02]  /*1a0c0*/  @!P0 SYNCS.PHASECHK.TRANS64 P0, [R5+URZ], R2 ;  /* 0x00000002050085a7 */ /* 0x000ee4000800007f */
[----:B---3--:R-:W-:Y:S05]  /*1a0d0*/  @!P0 BRA `(.L_x_12624) ;  /* 0xfffffffc00f08947 */ /* 0x008fea000383ffff */
[----:B------:R-:W-:Y:S05]  /*1a0e0*/  BRA `(.L_x_12744) ;  /* 0xffffffdc00907947 */ /* 0x000fea000383ffff */
.L_x_12745:
        /* <DEDUP_REMOVED lines=9> */
.L_x_12793:


//--------------------- .nv.global.init           --------------------------
	.section	.nv.global.init,"aw",@progbits
.nv.global.init:
	.type		$str$23,@object
	.size		$str$23,($str$24 - $str$23)
$str$23:
        /*0000*/ 	.byte	0x28, 0x61, 0x64, 0x64, 0x72, 0x65, 0x73, 0x73, 0x20, 0x26, 0x20, 0x6d, 0x61, 0x73, 0x6b, 0x29
        /*0010*/ 	.byte	0x20, 0x3d, 0x3d, 0x20, 0x30, 0x00
	.type		$str$24,@object
	.size		$str$24,(__unnamed_5 - $str$24)
$str$24:
        /*0016*/ 	.byte	0x2f, 0x74, 0x6d, 0x70, 0x2f, 0x6f, 0x73, 0x73, 0x5f, 0x6b, 0x65, 0x72, 0x6e, 0x65, 0x6c, 0x73
        /*0026*/ 	.byte	0x5f, 0x73, 0x72, 0x63, 0x2f, 0x66, 0x6c, 0x61, 0x73, 0x68, 0x5f, 0x61, 0x74, 0x74, 0x65, 0x6e
        /*0036*/ 	.byte	0x74, 0x69, 0x6f, 0x6e, 0x2f, 0x63, 0x73, 0x72, 0x63, 0x2f, 0x63, 0x75, 0x74, 0x6c, 0x61, 0x73
        /*0046*/ 	.byte	0x73, 0x2f, 0x69, 0x6e, 0x63, 0x6c, 0x75, 0x64, 0x65, 0x2f, 0x63, 0x75, 0x74, 0x65, 0x2f, 0x70
        /*0056*/ 	.byte	0x6f, 0x69, 0x6e, 0x74, 0x65, 0x72, 0x5f, 0x66, 0x6c, 0x61, 0x67, 0x67, 0x65, 0x64, 0x2e, 0x68
        /*0066*/ 	.byte	0x70, 0x70, 0x00
	.type		__unnamed_5,@object
	.size		__unnamed_5,(__unnamed_43 - __unnamed_5)
__unnamed_5:
        /* <DEDUP_REMOVED lines=23> */
        /*01d9*/ 	.byte	0x3a, 0x43, 0x3c, 0x30, 0x3e, 0x3e, 0x3e, 0x3e, 0x3e, 0x20, 0x26, 0x5d, 0x00
	.type		__unnamed_43,@object
	.size		__unnamed_43,(__unnamed_13 - __unnamed_43)
__unnamed_43:
        /* <DEDUP_REMOVED lines=24> */
	.type		__unnamed_13,@object
	.size		__unnamed_13,(__unnamed_29 - __unnamed_13)
__unnamed_13:
        /* <DEDUP_REMOVED lines=24> */
	.type		__unnamed_29,@object
	.size		__unnamed_29,(__unnamed_21 - __unnamed_29)
__unnamed_29:
        /* <DEDUP_REMOVED lines=24> */
	.type		__unnamed_21,@object
	.size		__unnamed_21,(__unnamed_39 - __unnamed_21)
__unnamed_21:
        /* <DEDUP_REMOVED lines=24> */
	.type		__unnamed_39,@object
	.size		__unnamed_39,(__unnamed_34 - __unnamed_39)
__unnamed_39:
        /* <DEDUP_REMOVED lines=24> */
	.type		__unnamed_34,@object
	.size		__unnamed_34,(__unnamed_38 - __unnamed_34)
__unnamed_34:
        /* <DEDUP_REMOVED lines=24> */
	.type		__unnamed_38,@object
	.size		__unnamed_38,(__unnamed_14 - __unnamed_38)
__unnamed_38:
        /* <DEDUP_REMOVED lines=24> */
	.type		__unnamed_14,@object
	.size		__unnamed_14,(__unnamed_30 - __unnamed_14)
__unnamed_14:
        /* <DEDUP_REMOVED lines=24> */
	.type		__unnamed_30,@object
	.size		__unnamed_30,(__unnamed_9 - __unnamed_30)
__unnamed_30:
        /* <DEDUP_REMOVED lines=24> */
	.type		__unnamed_9,@object
	.size		__unnamed_9,(__unnamed_25 - __unnamed_9)
__unnamed_9:
        /* <DEDUP_REMOVED lines=24> */
        /*10e3*/ 	.byte	0x00
	.type		__unnamed_25,@object
	.size		__unnamed_25,(__unnamed_4 - __unnamed_25)
__unnamed_25:
        /* <DEDUP_REMOVED lines=25> */
	.type		__unnamed_4,@object
	.size		__unnamed_4,(__unnamed_3 - __unnamed_4)
__unnamed_4:
        /* <DEDUP_REMOVED lines=25> */
	.type		__unnamed_3,@object
	.size		__unnamed_3,(__unnamed_2 - __unnamed_3)
__unnamed_3:
        /* <DEDUP_REMOVED lines=28> */
        /*15a6*/ 	.byte	0x32, 0x3e, 0x3e, 0x3e, 0x3e, 0x3e, 0x5d, 0x00
	.type		__unnamed_2,@object
	.size		__unnamed_2,(__unnamed_7 - __unnamed_2)
__unnamed_2:
        /* <DEDUP_REMOVED lines=29> */
	.type		__unnamed_7,@object
	.size		__unnamed_7,(__unnamed_8 - __unnamed_7)
__unnamed_7:
        /* <DEDUP_REMOVED lines=28> */
        /*1936*/ 	.byte	0x38, 0x38, 0x3e, 0x3e, 0x3e, 0x3e, 0x3e, 0x5d, 0x00
	.type		__unnamed_8,@object
	.size		__unnamed_8,(__unnamed_1 - __unnamed_8)
__unnamed_8:
        /* <DEDUP_REMOVED lines=29> */
	.type		__unnamed_1,@object
	.size		__unnamed_1,(__unnamed_41 - __unnamed_1)
__unnamed_1:
        /* <DEDUP_REMOVED lines=28> */
        /*1cc8*/ 	.byte	0x32, 0x3e, 0x3e, 0x3e, 0x3e, 0x3e, 0x20, 0x26, 0x5d, 0x00
	.type		__unnamed_41,@object
	.size		__unnamed_41,(__unnamed_42 - __unnamed_41)
__unnamed_41:
        /* <DEDUP_REMOVED lines=28> */
        /*1e92*/ 	.byte	0x36, 0x33, 0x38, 0x34, 0x3e, 0x3e, 0x3e, 0x3e, 0x3e, 0x5d, 0x00
	.type		__unnamed_42,@object
	.size		__unnamed_42,(__unnamed_6 - __unnamed_42)
__unnamed_42:
        /* <DEDUP_REMOVED lines=29> */
	.type		__unnamed_6,@object
	.size		__unnamed_6,(__unnamed_33 - __unnamed_6)
__unnamed_6:
        /* <DEDUP_REMOVED lines=29> */
	.type		__unnamed_33,@object
	.size		__unnamed_33,(__unnamed_17 - __unnamed_33)
__unnamed_33:
        /* <DEDUP_REMOVED lines=29> */
	.type		__unnamed_17,@object
	.size		__unnamed_17,(__unnamed_37 - __unnamed_17)
__unnamed_17:
        /* <DEDUP_REMOVED lines=29> */
	.type		__unnamed_37,@object
	.size		__unnamed_37,(__unnamed_11 - __unnamed_37)
__unnamed_37:
        /* <DEDUP_REMOVED lines=29> */
	.type		__unnamed_11,@object
	.size		__unnamed_11,(__unnamed_27 - __unnamed_11)
__unnamed_11:
        /* <DEDUP_REMOVED lines=29> */
	.type		__unnamed_27,@object
	.size		__unnamed_27,(__unnamed_19 - __unnamed_27)
__unnamed_27:
        /* <DEDUP_REMOVED lines=29> */
	.type		__unnamed_19,@object
	.size		__unnamed_19,(__unnamed_12 - __unnamed_19)
__unnamed_19:
        /* <DEDUP_REMOVED lines=29> */
	.type		__unnamed_12,@object
	.size		__unnamed_12,(__unnamed_28 - __unnamed_12)
__unnamed_12:
        /* <DEDUP_REMOVED lines=29> */
	.type		__unnamed_28,@object
	.size		__unnamed_28,(__unnamed_36 - __unnamed_28)
__unnamed_28:
        /* <DEDUP_REMOVED lines=29> */
	.type		__unnamed_36,@object
	.size		__unnamed_36,(__unnamed_20 - __unnamed_36)
__unnamed_36:
        /* <DEDUP_REMOVED lines=29> */
	.type		__unnamed_20,@object
	.size		__unnamed_20,(__unnamed_16 - __unnamed_20)
__unnamed_20:
        /* <DEDUP_REMOVED lines=29> */
	.type		__unnamed_16,@object
	.size		__unnamed_16,(__unnamed_32 - __unnamed_16)
__unnamed_16:
        /* <DEDUP_REMOVED lines=29> */
	.type		__unnamed_32,@object
	.size		__unnamed_32,(__unnamed_23 - __unnamed_32)
__unnamed_32:
        /* <DEDUP_REMOVED lines=29> */
	.type		__unnamed_23,@object
	.size		__unnamed_23,(__unnamed_40 - __unnamed_23)
__unnamed_23:
        /* <DEDUP_REMOVED lines=29> */
	.type		__unnamed_40,@object
	.size		__unnamed_40,(__unnamed_24 - __unnamed_40)
__unnamed_40:
        /* <DEDUP_REMOVED lines=29> */
	.type		__unnamed_24,@object
	.size		__unnamed_24,(__unnamed_35 - __unnamed_24)
__unnamed_24:
        /* <DEDUP_REMOVED lines=29> */
	.type		__unnamed_35,@object
	.size		__unnamed_35,(__unnamed_15 - __unnamed_35)
__unnamed_35:
        /* <DEDUP_REMOVED lines=28> */
        /*3eea*/ 	.byte	0x32, 0x30, 0x34, 0x38, 0x30, 0x3e, 0x3e, 0x3e, 0x3e, 0x3e, 0x20, 0x26, 0x5d, 0x00
	.type		__unnamed_15,@object
	.size		__unnamed_15,(__unnamed_31 - __unnamed_15)
__unnamed_15:
        /* <DEDUP_REMOVED lines=29> */
	.type		__unnamed_31,@object
	.size		__unnamed_31,(__unnamed_10 - __unnamed_31)
__unnamed_31:
        /* <DEDUP_REMOVED lines=29> */
	.type		__unnamed_10,@object
	.size		__unnamed_10,(__unnamed_26 - __unnamed_10)
__unnamed_10:
        /* <DEDUP_REMOVED lines=29> */
	.type		__unnamed_26,@object
	.size		__unnamed_26,(__unnamed_18 - __unnamed_26)
__unnamed_26:
        /* <DEDUP_REMOVED lines=29> */
	.type		__unnamed_18,@object
	.size		__unnamed_18,(__unnamed_22 - __unnamed_18)
__unnamed_18:
        /* <DEDUP_REMOVED lines=29> */
	.type		__unnamed_22,@object
	.size		__unnamed_22,(.L_21 - __unnamed_22)
__unnamed_22:
        /* <DEDUP_REMOVED lines=28> */
        /*49be*/ 	.byte	0x3c, 0x32, 0x32, 0x35, 0x32, 0x38, 0x3e, 0x3e, 0x3e, 0x3e, 0x3e, 0x20, 0x26, 0x5d, 0x00
.L_21:


//--------------------- .nv.shared._ZN7cutlass13device_kernelIN5flash11enable_sm90INS1_16FlashAttnFwdSm90INS1_25CollectiveMainloopFwdSm90ILi2EN4cute5tupleIJNS5_1CILi1EEES8_S8_EEENS6_IJNS7_ILi128EEENS7_ILi80EEENS7_ILi256EEEEEELi256ENS_6half_tEfNS_4arch4Sm90ELb0ELb0ELb1ELb0ELb0ELb0ELb0ELb1ELb1ELb0ELb0ELb0EEENS1_21CollectiveEpilogueFwdINS6_IJSA_SC_SB_EEES9_SE_SG_Li256ELb0ELb0ELb0ELb0EEENS1_29StaticPersistentTileSchedulerILb0EEEEEEEEEvNT_6ParamsE --------------------------
	.section	.nv.shared._ZN7cutlass13device_kernelIN5flash11enable_sm90INS1_16FlashAttnFwdSm90INS1_25CollectiveMainloopFwdSm90ILi2EN4cute5tupleIJNS5_1CILi1EEES8_S8_EEENS6_IJNS7_ILi128EEENS7_ILi80EEENS7_ILi256EEEEEELi256ENS_6half_tEfNS_4arch4Sm90ELb0ELb0ELb1ELb0ELb0ELb0ELb0ELb1ELb1ELb0ELb0ELb0EEENS1_21CollectiveEpilogueFwdINS6_IJSA_SC_SB_EEES9_SE_SG_Li256ELb0ELb0ELb0ELb0EEENS1_29StaticPersistentTileSchedulerILb0EEEEEEEEEvNT_6ParamsE,"aw",@nobits
	.sectionflags	@""
	.align	16
	.zero		1024


//--------------------- .nv.shared.reserved.0     --------------------------
	.section	.nv.shared.reserved.0,"aw",@nobits
	.weak		__nv_reservedSMEM_offset_0_alias
	.size		__nv_reservedSMEM_offset_0_alias, 0, 0
	.other		__nv_reservedSMEM_offset_0_alias,@"STO_CUDA_RESERVED_SHARED STV_DEFAULT"
__nv_reservedSMEM_offset_0_alias:
	.zero		0


//--------------------- .nv.global                --------------------------
	.section	.nv.global,"aw",@nobits
.nv.global:
	.type		_ZN74_INTERNAL_614cb7fc_38_flash_fwd_hdimall_fp16_softcap_sm90_cu_882f9858_35134cute1_E,@object
	.size		_ZN74_INTERNAL_614cb7fc_38_flash_fwd_hdimall_fp16_softcap_sm90_cu_882f9858_35134cute1_E,(_ZN74_INTERNAL_614cb7fc_38_flash_fwd_hdimall_fp16_softcap_sm90_cu_882f9858_35134cuda3std3__45__cpo6cbeginE - _ZN74_INTERNAL_614cb7fc_38_flash_fwd_hdimall_fp16_softcap_sm90_cu_882f9858_35134cute1_E)
_ZN74_INTERNAL_614cb7fc_38_flash_fwd_hdimall_fp16_softcap_sm90_cu_882f9858_35134cute1_E:
	.zero		1
	.type		_ZN74_INTERNAL_614cb7fc_38_flash_fwd_hdimall_fp16_softcap_sm90_cu_882f9858_35134cuda3std3__45__cpo6cbeginE,@object
	.size		_ZN74_INTERNAL_614cb7fc_38_flash_fwd_hdimall_fp16_softcap_sm90_cu_882f9858_35134cuda3std3__45__cpo6cbeginE,(_ZN74_INTERNAL_614cb7fc_38_flash_fwd_hdimall_fp16_softcap_sm90_cu_882f9858_35134cuda3std3__48in_placeE - _ZN74_INTERNAL_614cb7fc_38_flash_fwd_hdimall_fp16_softcap_sm90_cu_882f9858_35134cuda3std3__45__cpo6cbeginE)
_ZN74_INTERNAL_614cb7fc_38_flash_fwd_hdimall_fp16_softcap_sm90_cu_882f9858_35134cuda3std3__45__cpo6cbeginE:
	.zero		1
	.type		_ZN74_INTERNAL_614cb7fc_38_flash_fwd_hdimall_fp16_softcap_sm90_cu_882f9858_35134cuda3std3__48in_placeE,@object
	.size		_ZN74_INTERNAL_614cb7fc_38_flash_fwd_hdimall_fp16_softcap_sm90_cu_882f9858_35134cuda3std3__48in_placeE,(_ZN74_INTERNAL_614cb7fc_38_flash_fwd_hdimall_fp16_softcap_sm90_cu_882f9858_35134cuda3std6ranges3__45__cpo9iter_moveE - _ZN74_INTERNAL_614cb7fc_38_flash_fwd_hdimall_fp16_softcap_sm90_cu_882f9858_35134cuda3std3__48in_placeE)
_ZN74_INTERNAL_614cb7fc_38_flash_fwd_hdimall_fp16_softcap_sm90_cu_882f9858_35134cuda3std3__48in_placeE:
	.zero		1
	.type		_ZN74_INTERNAL_614cb7fc_38_flash_fwd_hdimall_fp16_softcap_sm90_cu_882f9858_35134cuda3std6ranges3__45__cpo9iter_moveE,@object
	.size		_ZN74_INTERNAL_614cb7fc_38_flash_fwd_hdimall_fp16_softcap_sm90_cu_882f9858_35134cuda3std6ranges3__45__cpo9iter_moveE,(_ZN74_INTERNAL_614cb7fc_38_flash_fwd_hdimall_fp16_softcap_sm90_cu_882f9858_35134cuda3std3__45__cpo5beginE - _ZN74_INTERNAL_614cb7fc_38_flash_fwd_hdimall_fp16_softcap_sm90_cu_882f9858_35134cuda3std6ranges3__45__cpo9iter_moveE)
_ZN74_INTERNAL_614cb7fc_38_flash_fwd_hdimall_fp16_softcap_sm90_cu_882f9858_35134cuda3std6ranges3__45__cpo9iter_moveE:
	.zero		1
	.type		_ZN74_INTERNAL_614cb7fc_38_flash_fwd_hdimall_fp16_softcap_sm90_cu_882f9858_35134cuda3std3__45__cpo5beginE,@object
	.size		_ZN74_INTERNAL_614cb7fc_38_flash_fwd_hdimall_fp16_softcap_sm90_cu_882f9858_35134cuda3std3__45__cpo5beginE,(_ZN74_INTERNAL_614cb7fc_38_flash_fwd_hdimall_fp16_softcap_sm90_cu_882f9858_35134cuda3std3__476_GLOBAL__N__614cb7fc_38_flash_fwd_hdimall_fp16_softcap_sm90_cu_882f9858_35136ignoreE - _ZN74_INTERNAL_614cb7fc_38_flash_fwd_hdimall_fp16_softcap_sm90_cu_882f9858_35134cuda3std3__45__cpo5beginE)
_ZN74_INTERNAL_614cb7fc_38_flash_fwd_hdimall_fp16_softcap_sm90_cu_882f9858_35134cuda3std3__45__cpo5beginE:
	.zero		1
	.type		_ZN74_INTERNAL_614cb7fc_38_flash_fwd_hdimall_fp16_softcap_sm90_cu_882f9858_35134cuda3std3__476_GLOBAL__N__614cb7fc_38_flash_fwd_hdimall_fp16_softcap_sm90_cu_882f9858_35136ignoreE,@object
	.size		_ZN74_INTERNAL_614cb7fc_38_flash_fwd_hdimall_fp16_softcap_sm90_cu_882f9858_35134cuda3std3__476_GLOBAL__N__614cb7fc_38_flash_fwd_hdimall_fp16_softcap_sm90_cu_882f9858_35136ignoreE,(_ZN74_INTERNAL_614cb7fc_38_flash_fwd_hdimall_fp16_softcap_sm90_cu_882f9858_35134cute7productE - _ZN74_INTERNAL_614cb7fc_38_flash_fwd_hdimall_fp16_softcap_sm90_cu_882f9858_35134cuda3std3__476_GLOBAL__N__614cb7fc_38_flash_fwd_hdimall_fp16_softcap_sm90_cu_882f9858_35136ignoreE)
_ZN74_INTERNAL_614cb7fc_38_flash_fwd_hdimall_fp16_softcap_sm90_cu_882f9858_35134cuda3std3__476_GLOBAL__N__614cb7fc_38_flash_fwd_hdimall_fp16_softcap_sm90_cu_882f9858_35136ignoreE:
	.zero		1
	.type		_ZN74_INTERNAL_614cb7fc_38_flash_fwd_hdimall_fp16_softcap_sm90_cu_882f9858_35134cute7productE,@object
	.size		_ZN74_INTERNAL_614cb7fc_38_flash_fwd_hdimall_fp16_softcap_sm90_cu_882f9858_35134cute7productE,(_ZN74_INTERNAL_614cb7fc_38_flash_fwd_hdimall_fp16_softcap_sm90_cu_882f9858_35134cuda3std3__45__cpo3endE - _ZN74_INTERNAL_614cb7fc_38_flash_fwd_hdimall_fp16_softcap_sm90_cu_882f9858_35134cute7productE)
_ZN74_INTERNAL_614cb7fc_38_flash_fwd_hdimall_fp16_softcap_sm90_cu_882f9858_35134cute7productE:
	.zero		1
	.type		_ZN74_INTERNAL_614cb7fc_38_flash_fwd_hdimall_fp16_softcap_sm90_cu_882f9858_35134cuda3std3__45__cpo3endE,@object
	.size		_ZN74_INTERNAL_614cb7fc_38_flash_fwd_hdimall_fp16_softcap_sm90_cu_882f9858_35134cuda3std3__45__cpo3endE,(_ZN74_INTERNAL_614cb7fc_38_flash_fwd_hdimall_fp16_softcap_sm90_cu_882f9858_35134cuda3std3__419piecewise_constructE - _ZN74_INTERNAL_614cb7fc_38_flash_fwd_hdimall_fp16_softcap_sm90_cu_882f9858_35134cuda3std3__45__cpo3endE)
_ZN74_INTERNAL_614cb7fc_38_flash_fwd_hdimall_fp16_softcap_sm90_cu_882f9858_35134cuda3std3__45__cpo3endE:
	.zero		1
	.type		_ZN74_INTERNAL_614cb7fc_38_flash_fwd_hdimall_fp16_softcap_sm90_cu_882f9858_35134cuda3std3__419piecewise_constructE,@object
	.size		_ZN74_INTERNAL_614cb7fc_38_flash_fwd_hdimall_fp16_softcap_sm90_cu_882f9858_35134cuda3std3__419piecewise_constructE,(_ZN74_INTERNAL_614cb7fc_38_flash_fwd_hdimall_fp16_softcap_sm90_cu_882f9858_35134cuda3std3__45__cpo4cendE - _ZN74_INTERNAL_614cb7fc_38_flash_fwd_hdimall_fp16_softcap_sm90_cu_882f9858_35134cuda3std3__419piecewise_constructE)
_ZN74_INTERNAL_614cb7fc_38_flash_fwd_hdimall_fp16_softcap_sm90_cu_882f9858_35134cuda3std3__419piecewise_constructE:
	.zero		1
	.type		_ZN74_INTERNAL_614cb7fc_38_flash_fwd_hdimall_fp16_softcap_sm90_cu_882f9858_35134cuda3std3__45__cpo4cendE,@object
	.size		_ZN74_INTERNAL_614cb7fc_38_flash_fwd_hdimall_fp16_softcap_sm90_cu_882f9858_35134cuda3std3__45__cpo4cendE,(_ZN74_INTERNAL_614cb7fc_38_flash_fwd_hdimall_fp16_softcap_sm90_cu_882f9858_35134cuda3std6ranges3__45__cpo4swapE - _ZN74_INTERNAL_614cb7fc_38_flash_fwd_hdimall_fp16_softcap_sm90_cu_882f9858_35134cuda3std3__45__cpo4cendE)
_ZN74_INTERNAL_614cb7fc_38_flash_fwd_hdimall_fp16_softcap_sm90_cu_882f9858_35134cuda3std3__45__cpo4cendE:
	.zero		1
	.type		_ZN74_INTERNAL_614cb7fc_38_flash_fwd_hdimall_fp16_softcap_sm90_cu_882f9858_35134cuda3std6ranges3__45__cpo4swapE,@object
	.size		_ZN74_INTERNAL_614cb7fc_38_flash_fwd_hdimall_fp16_softcap_sm90_cu_882f9858_35134cuda3std6ranges3__45__cpo4swapE,(.L_50 - _ZN74_INTERNAL_614cb7fc_38_flash_fwd_hdimall_fp16_softcap_sm90_cu_882f9858_35134cuda3std6ranges3__45__cpo4swapE)
_ZN74_INTERNAL_614cb7fc_38_flash_fwd_hdimall_fp16_softcap_sm90_cu_882f9858_35134cuda3std6ranges3__45__cpo4swapE:
	.zero		1
.L_50:


//--------------------- .nv.shared._ZN7cutlass13device_kernelIN5flash11enable_sm90INS1_16FlashAttnFwdSm90INS1_25CollectiveMainloopFwdSm90ILi2EN4cute5tupleIJNS5_1CILi2EEENS7_ILi1EEES9_EEENS6_IJNS7_ILi128EEENS7_ILi80EEENS7_ILi256EEEEEELi256ENS_6half_tEfNS_4arch4Sm90ELb0ELb0ELb1ELb0ELb0ELb0ELb0ELb1ELb1ELb0ELb0ELb0EEENS1_21CollectiveEpilogueFwdINS6_IJSB_SD_SC_EEESA_SF_SH_Li256ELb0ELb0ELb0ELb0EEENS1_29StaticPersistentTileSchedulerILb0EEEEEEEEEvNT_6ParamsE --------------------------
	.section	.nv.shared._ZN7cutlass13device_kernelIN5flash11enable_sm90INS1_16FlashAttnFwdSm90INS1_25CollectiveMainloopFwdSm90ILi2EN4cute5tupleIJNS5_1CILi2EEENS7_ILi1EEES9_EEENS6_IJNS7_ILi128EEENS7_ILi80EEENS7_ILi256EEEEEELi256ENS_6half_tEfNS_4arch4Sm90ELb0ELb0ELb1ELb0ELb0ELb0ELb0ELb1ELb1ELb0ELb0ELb0EEENS1_21CollectiveEpilogueFwdINS6_IJSB_SD_SC_EEESA_SF_SH_Li256ELb0ELb0ELb0ELb0EEENS1_29StaticPersistentTileSchedulerILb0EEEEEEEEEvNT_6ParamsE,"aw",@nobits
	.sectionflags	@""
	.align	16
	.zero		1024


//--------------------- .nv.shared._ZN7cutlass13device_kernelIN5flash11enable_sm90INS1_16FlashAttnFwdSm90INS1_25CollectiveMainloopFwdSm90ILi2EN4cute5tupleIJNS5_1CILi1EEES8_S8_EEENS6_IJNS7_ILi128EEENS7_ILi80EEENS7_ILi256EEEEEELi256ENS_6half_tEfNS_4arch4Sm90ELb0ELb0ELb1ELb1ELb0ELb0ELb0ELb1ELb1ELb0ELb0ELb0EEENS1_21CollectiveEpilogueFwdINS6_IJSA_SC_SB_EEES9_SE_SG_Li256ELb1ELb0ELb0ELb0EEENS1_36VarlenDynamicPersistentTileSchedulerILi128ELi80ELi256ELi32ELb0ELb0ELb1ELb0ELb1ELb1EEEEEEEEEvNT_6ParamsE --------------------------
	.section	.nv.shared._ZN7cutlass13device_kernelIN5flash11enable_sm90INS1_16FlashAttnFwdSm90INS1_25CollectiveMainloopFwdSm90ILi2EN4cute5tupleIJNS5_1CILi1EEES8_S8_EEENS6_IJNS7_ILi128EEENS7_ILi80EEENS7_ILi256EEEEEELi256ENS_6half_tEfNS_4arch4Sm90ELb0ELb0ELb1ELb1ELb0ELb0ELb0ELb1ELb1ELb0ELb0ELb0EEENS1_21CollectiveEpilogueFwdINS6_IJSA_SC_SB_EEES9_SE_SG_Li256ELb1ELb0ELb0ELb0EEENS1_36VarlenDynamicPersistentTileSchedulerILi128ELi80ELi256ELi32ELb0ELb0ELb1ELb0ELb1ELb1EEEEEEEEEvNT_6ParamsE,"aw",@nobits
	.sectionflags	@""
	.align	16
	.zero		1024


//--------------------- .nv.shared._ZN7cutlass13device_kernelIN5flash11enable_sm90INS1_16FlashAttnFwdSm90INS1_25CollectiveMainloopFwdSm90ILi2EN4cute5tupleIJNS5_1CILi1EEES8_S8_EEENS6_IJNS7_ILi128EEENS7_ILi80EEENS7_ILi256EEEEEELi256ENS_6half_tEfNS_4arch4Sm90ELb0ELb0ELb1ELb1ELb0ELb1ELb0ELb1ELb1ELb0ELb0ELb0EEENS1_21CollectiveEpilogueFwdINS6_IJSA_SC_SB_EEES9_SE_SG_Li256ELb1ELb0ELb0ELb0EEENS1_36VarlenDynamicPersistentTileSchedulerILi128ELi80ELi256ELi32ELb0ELb0ELb1ELb0ELb1ELb1EEEEEEEEEvNT_6ParamsE --------------------------
	.section	.nv.shared._ZN7cutlass13device_kernelIN5flash11enable_sm90INS1_16FlashAttnFwdSm90INS1_25CollectiveMainloopFwdSm90ILi2EN4cute5tupleIJNS5_1CILi1EEES8_S8_EEENS6_IJNS7_ILi128EEENS7_ILi80EEENS7_ILi256EEEEEELi256ENS_6half_tEfNS_4arch4Sm90ELb0ELb0ELb1ELb1ELb0ELb1ELb0ELb1ELb1ELb0ELb0ELb0EEENS1_21CollectiveEpilogueFwdINS6_IJSA_SC_SB_EEES9_SE_SG_Li256ELb1ELb0ELb0ELb0EEENS1_36VarlenDynamicPersistentTileSchedulerILi128ELi80ELi256ELi32ELb0ELb0ELb1ELb0ELb1ELb1EEEEEEEEEvNT_6ParamsE,"aw",@nobits
	.sectionflags	@""
	.align	16
	.zero		1024


//--------------------- .nv.shared._ZN7cutlass13device_kernelIN5flash11enable_sm90INS1_16FlashAttnFwdSm90INS1_25CollectiveMainloopFwdSm90ILi2EN4cute5tupleIJNS5_1CILi1EEES8_S8_EEENS6_IJNS7_ILi128EEENS7_ILi64EEENS7_ILi256EEEEEELi256ENS_6half_tEfNS_4arch4Sm90ELb0ELb1ELb1ELb0ELb0ELb0ELb0ELb1ELb1ELb0ELb0ELb0EEENS1_21CollectiveEpilogueFwdINS6_IJSA_SC_SB_EEES9_SE_SG_Li256ELb0ELb0ELb0ELb0EEENS1_30DynamicPersistentTileSchedulerILi256ELi32ELb0ELb0ELb1EEEEEEEEEvNT_6ParamsE --------------------------
	.section	.nv.shared._ZN7cutlass13device_kernelIN5flash11enable_sm90INS1_16FlashAttnFwdSm90INS1_25CollectiveMainloopFwdSm90ILi2EN4cute5tupleIJNS5_1CILi1EEES8_S8_EEENS6_IJNS7_ILi128EEENS7_ILi64EEENS7_ILi256EEEEEELi256ENS_6half_tEfNS_4arch4Sm90ELb0ELb1ELb1ELb0ELb0ELb0ELb0ELb1ELb1ELb0ELb0ELb0EEENS1_21CollectiveEpilogueFwdINS6_IJSA_SC_SB_EEES9_SE_SG_Li256ELb0ELb0ELb0ELb0EEENS1_30DynamicPersistentTileSchedulerILi256ELi32ELb0ELb0ELb1EEEEEEEEEvNT_6ParamsE,"aw",@nobits
	.sectionflags	@""
	.align	16
	.zero		1024


//--------------------- .nv.shared._ZN7cutlass13device_kernelIN5flash11enable_sm90INS1_16FlashAttnFwdSm90INS1_25CollectiveMainloopFwdSm90ILi2EN4cute5tupleIJNS5_1CILi1EEES8_S8_EEENS6_IJNS7_ILi128EEENS7_ILi64EEENS7_ILi256EEEEEELi256ENS_6half_tEfNS_4arch4Sm90ELb0ELb1ELb1ELb1ELb0ELb0ELb0ELb1ELb1ELb0ELb0ELb0EEENS1_21CollectiveEpilogueFwdINS6_IJSA_SC_SB_EEES9_SE_SG_Li256ELb1ELb0ELb0ELb0EEENS1_36VarlenDynamicPersistentTileSchedulerILi128ELi64ELi256ELi32ELb0ELb0ELb1ELb1ELb0ELb1EEEEEEEEEvNT_6ParamsE --------------------------
	.section	.nv.shared._ZN7cutlass13device_kernelIN5flash11enable_sm90INS1_16FlashAttnFwdSm90INS1_25CollectiveMainloopFwdSm90ILi2EN4cute5tupleIJNS5_1CILi1EEES8_S8_EEENS6_IJNS7_ILi128EEENS7_ILi64EEENS7_ILi256EEEEEELi256ENS_6half_tEfNS_4arch4Sm90ELb0ELb1ELb1ELb1ELb0ELb0ELb0ELb1ELb1ELb0ELb0ELb0EEENS1_21CollectiveEpilogueFwdINS6_IJSA_SC_SB_EEES9_SE_SG_Li256ELb1ELb0ELb0ELb0EEENS1_36VarlenDynamicPersistentTileSchedulerILi128ELi64ELi256ELi32ELb0ELb0ELb1ELb1ELb0ELb1EEEEEEEEEvNT_6ParamsE,"aw",@nobits
	.sectionflags	@""
	.align	16
	.zero		1024


//--------------------- .nv.shared._ZN7cutlass13device_kernelIN5flash11enable_sm90INS1_16FlashAttnFwdSm90INS1_25CollectiveMainloopFwdSm90ILi2EN4cute5tupleIJNS5_1CILi1EEES8_S8_EEENS6_IJNS7_ILi128EEENS7_ILi64EEENS7_ILi256EEEEEELi256ENS_6half_tEfNS_4arch4Sm90ELb0ELb1ELb1ELb1ELb0ELb1ELb0ELb1ELb1ELb0ELb0ELb0EEENS1_21CollectiveEpilogueFwdINS6_IJSA_SC_SB_EEES9_SE_SG_Li256ELb1ELb0ELb0ELb0EEENS1_36VarlenDynamicPersistentTileSchedulerILi128ELi64ELi256ELi32ELb0ELb0ELb1ELb1ELb0ELb1EEEEEEEEEvNT_6ParamsE --------------------------
	.section	.nv.shared._ZN7cutlass13device_kernelIN5flash11enable_sm90INS1_16FlashAttnFwdSm90INS1_25CollectiveMainloopFwdSm90ILi2EN4cute5tupleIJNS5_1CILi1EEES8_S8_EEENS6_IJNS7_ILi128EEENS7_ILi64EEENS7_ILi256EEEEEELi256ENS_6half_tEfNS_4arch4Sm90ELb0ELb1ELb1ELb1ELb0ELb1ELb0ELb1ELb1ELb0ELb0ELb0EEENS1_21CollectiveEpilogueFwdINS6_IJSA_SC_SB_EEES9_SE_SG_Li256ELb1ELb0ELb0ELb0EEENS1_36VarlenDynamicPersistentTileSchedulerILi128ELi64ELi256ELi32ELb0ELb0ELb1ELb1ELb0ELb1EEEEEEEEEvNT_6ParamsE,"aw",@nobits
	.sectionflags	@""
	.align	16
	.zero		1024


//--------------------- .nv.shared._ZN7cutlass13device_kernelIN5flash11enable_sm90INS1_16FlashAttnFwdSm90INS1_25CollectiveMainloopFwdSm90ILi2EN4cute5tupleIJNS5_1CILi1EEES8_S8_EEENS6_IJNS7_ILi128EEENS7_ILi80EEENS7_ILi256EEEEEELi256ENS_6half_tEfNS_4arch4Sm90ELb1ELb0ELb1ELb0ELb0ELb0ELb0ELb1ELb1ELb0ELb0ELb0EEENS1_21CollectiveEpilogueFwdINS6_IJSA_SC_SB_EEES9_SE_SG_Li256ELb0ELb0ELb0ELb0EEENS1_30DynamicPersistentTileSchedulerILi256ELi32ELb0ELb0ELb1EEEEEEEEEvNT_6ParamsE --------------------------
	.section	.nv.shared._ZN7cutlass13device_kernelIN5flash11enable_sm90INS1_16FlashAttnFwdSm90INS1_25CollectiveMainloopFwdSm90ILi2EN4cute5tupleIJNS5_1CILi1EEES8_S8_EEENS6_IJNS7_ILi128EEENS7_ILi80EEENS7_ILi256EEEEEELi256ENS_6half_tEfNS_4arch4Sm90ELb1ELb0ELb1ELb0ELb0ELb0ELb0ELb1ELb1ELb0ELb0ELb0EEENS1_21CollectiveEpilogueFwdINS6_IJSA_SC_SB_EEES9_SE_SG_Li256ELb0ELb0ELb0ELb0EEENS1_30DynamicPersistentTileSchedulerILi256ELi32ELb0ELb0ELb1EEEEEEEEEvNT_6ParamsE,"aw",@nobits
	.sectionflags	@""
	.align	16
	.zero		1024


//--------------------- .nv.shared._ZN7cutlass13device_kernelIN5flash11enable_sm90INS1_16FlashAttnFwdSm90INS1_25CollectiveMainloopFwdSm90ILi2EN4cute5tupleIJNS5_1CILi1EEES8_S8_EEENS6_IJNS7_ILi128EEENS7_ILi80EEENS7_ILi256EEEEEELi256ENS_6half_tEfNS_4arch4Sm90ELb1ELb0ELb1ELb1ELb0ELb0ELb0ELb1ELb1ELb0ELb0ELb0EEENS1_21CollectiveEpilogueFwdINS6_IJSA_SC_SB_EEES9_SE_SG_Li256ELb1ELb0ELb0ELb0EEENS1_36VarlenDynamicPersistentTileSchedulerILi128ELi80ELi256ELi32ELb0ELb0ELb1ELb1ELb1ELb1EEEEEEEEEvNT_6ParamsE --------------------------
	.section	.nv.shared._ZN7cutlass13device_kernelIN5flash11enable_sm90INS1_16FlashAttnFwdSm90INS1_25CollectiveMainloopFwdSm90ILi2EN4cute5tupleIJNS5_1CILi1EEES8_S8_EEENS6_IJNS7_ILi128EEENS7_ILi80EEENS7_ILi256EEEEEELi256ENS_6half_tEfNS_4arch4Sm90ELb1ELb0ELb1ELb1ELb0ELb0ELb0ELb1ELb1ELb0ELb0ELb0EEENS1_21CollectiveEpilogueFwdINS6_IJSA_SC_SB_EEES9_SE_SG_Li256ELb1ELb0ELb0ELb0EEENS1_36VarlenDynamicPersistentTileSchedulerILi128ELi80ELi256ELi32ELb0ELb0ELb1ELb1ELb1ELb1EEEEEEEEEvNT_6ParamsE,"aw",@nobits
	.sectionflags	@""
	.align	16
	.zero		1024


//--------------------- .nv.shared._ZN7cutlass13device_kernelIN5flash11enable_sm90INS1_16FlashAttnFwdSm90INS1_25CollectiveMainloopFwdSm90ILi2EN4cute5tupleIJNS5_1CILi1EEES8_S8_EEENS6_IJNS7_ILi128EEENS7_ILi80EEENS7_ILi256EEEEEELi256ENS_6half_tEfNS_4arch4Sm90ELb1ELb0ELb1ELb1ELb0ELb1ELb0ELb1ELb1ELb0ELb0ELb0EEENS1_21CollectiveEpilogueFwdINS6_IJSA_SC_SB_EEES9_SE_SG_Li256ELb1ELb0ELb0ELb0EEENS1_36VarlenDynamicPersistentTileSchedulerILi128ELi80ELi256ELi32ELb0ELb0ELb1ELb1ELb1ELb1EEEEEEEEEvNT_6ParamsE --------------------------
	.section	.nv.shared._ZN7cutlass13device_kernelIN5flash11enable_sm90INS1_16FlashAttnFwdSm90INS1_25CollectiveMainloopFwdSm90ILi2EN4cute5tupleIJNS5_1CILi1EEES8_S8_EEENS6_IJNS7_ILi128EEENS7_ILi80EEENS7_ILi256EEEEEELi256ENS_6half_tEfNS_4arch4Sm90ELb1ELb0ELb1ELb1ELb0ELb1ELb0ELb1ELb1ELb0ELb0ELb0EEENS1_21CollectiveEpilogueFwdINS6_IJSA_SC_SB_EEES9_SE_SG_Li256ELb1ELb0ELb0ELb0EEENS1_36VarlenDynamicPersistentTileSchedulerILi128ELi80ELi256ELi32ELb0ELb0ELb1ELb1ELb1ELb1EEEEEEEEEvNT_6ParamsE,"aw",@nobits
	.sectionflags	@""
	.align	16
	.zero		1024


//--------------------- .nv.shared._ZN7cutlass13device_kernelIN5flash11enable_sm90INS1_16FlashAttnFwdSm90INS1_25CollectiveMainloopFwdSm90ILi2EN4cute5tupleIJNS5_1CILi1EEES8_S8_EEENS6_IJNS7_ILi128EEENS7_ILi112EEENS7_ILi192EEEEEELi192ENS_6half_tEfNS_4arch4Sm90ELb0ELb0ELb1ELb0ELb0ELb0ELb0ELb1ELb1ELb0ELb0ELb0EEENS1_21CollectiveEpilogueFwdINS6_IJSA_SC_SB_EEES9_SE_SG_Li256ELb0ELb0ELb0ELb0EEENS1_29StaticPersistentTileSchedulerILb0EEEEEEEEEvNT_6ParamsE --------------------------
	.section	.nv.shared._ZN7cutlass13device_kernelIN5flash11enable_sm90INS1_16FlashAttnFwdSm90INS1_25CollectiveMainloopFwdSm90ILi2EN4cute5tupleIJNS5_1CILi1EEES8_S8_EEENS6_IJNS7_ILi128EEENS7_ILi112EEENS7_ILi192EEEEEELi192ENS_6half_tEfNS_4arch4Sm90ELb0ELb0ELb1ELb0ELb0ELb0ELb0ELb1ELb1ELb0ELb0ELb0EEENS1_21CollectiveEpilogueFwdINS6_IJSA_SC_SB_EEES9_SE_SG_Li256ELb0ELb0ELb0ELb0EEENS1_29StaticPersistentTileSchedulerILb0EEEEEEEEEvNT_6ParamsE,"aw",@nobits
	.sectionflags	@""
	.align	16
	.zero		1024


//--------------------- .nv.shared._ZN7cutlass13device_kernelIN5flash11enable_sm90INS1_16FlashAttnFwdSm90INS1_25CollectiveMainloopFwdSm90ILi2EN4cute5tupleIJNS5_1CILi2EEENS7_ILi1EEES9_EEENS6_IJNS7_ILi128EEENS7_ILi112EEENS7_ILi192EEEEEELi192ENS_6half_tEfNS_4arch4Sm90ELb0ELb0ELb1ELb0ELb0ELb0ELb0ELb1ELb1ELb0ELb0ELb0EEENS1_21CollectiveEpilogueFwdINS6_IJSB_SD_SC_EEESA_SF_SH_Li256ELb0ELb0ELb0ELb0EEENS1_29StaticPersistentTileSchedulerILb0EEEEEEEEEvNT_6ParamsE --------------------------
	.section	.nv.shared._ZN7cutlass13device_kernelIN5flash11enable_sm90INS1_16FlashAttnFwdSm90INS1_25CollectiveMainloopFwdSm90ILi2EN4cute5tupleIJNS5_1CILi2EEENS7_ILi1EEES9_EEENS6_IJNS7_ILi128EEENS7_ILi112EEENS7_ILi192EEEEEELi192ENS_6half_tEfNS_4arch4Sm90ELb0ELb0ELb1ELb0ELb0ELb0ELb0ELb1ELb1ELb0ELb0ELb0EEENS1_21CollectiveEpilogueFwdINS6_IJSB_SD_SC_EEESA_SF_SH_Li256ELb0ELb0ELb0ELb0EEENS1_29StaticPersistentTileSchedulerILb0EEEEEEEEEvNT_6ParamsE,"aw",@nobits
	.sectionflags	@""
	.align	16
	.zero		1024


//--------------------- .nv.shared._ZN7cutlass13device_kernelIN5flash11enable_sm90INS1_16FlashAttnFwdSm90INS1_25CollectiveMainloopFwdSm90ILi2EN4cute5tupleIJNS5_1CILi1EEES8_S8_EEENS6_IJNS7_ILi128EEENS7_ILi112EEENS7_ILi192EEEEEELi192ENS_6half_tEfNS_4arch4Sm90ELb0ELb0ELb1ELb1ELb0ELb0ELb0ELb1ELb1ELb0ELb0ELb0EEENS1_21CollectiveEpilogueFwdINS6_IJSA_SC_SB_EEES9_SE_SG_Li256ELb1ELb0ELb0ELb0EEENS1_36VarlenDynamicPersistentTileSchedulerILi128ELi112ELi256ELi32ELb0ELb0ELb1ELb0ELb1ELb1EEEEEEEEEvNT_6ParamsE --------------------------
	.section	.nv.shared._ZN7cutlass13device_kernelIN5flash11enable_sm90INS1_16FlashAttnFwdSm90INS1_25CollectiveMainloopFwdSm90ILi2EN4cute5tupleIJNS5_1CILi1EEES8_S8_EEENS6_IJNS7_ILi128EEENS7_ILi112EEENS7_ILi192EEEEEELi192ENS_6half_tEfNS_4arch4Sm90ELb0ELb0ELb1ELb1ELb0ELb0ELb0ELb1ELb1ELb0ELb0ELb0EEENS1_21CollectiveEpilogueFwdINS6_IJSA_SC_SB_EEES9_SE_SG_Li256ELb1ELb0ELb0ELb0EEENS1_36VarlenDynamicPersistentTileSchedulerILi128ELi112ELi256ELi32ELb0ELb0ELb1ELb0ELb1ELb1EEEEEEEEEvNT_6ParamsE,"aw",@nobits
	.sectionflags	@""
	.align	16
	.zero		1024


//--------------------- .nv.shared._ZN7cutlass13device_kernelIN5flash11enable_sm90INS1_16FlashAttnFwdSm90INS1_25CollectiveMainloopFwdSm90ILi2EN4cute5tupleIJNS5_1CILi1EEES8_S8_EEENS6_IJNS7_ILi128EEENS7_ILi112EEENS7_ILi192EEEEEELi192ENS_6half_tEfNS_4arch4Sm90ELb0ELb0ELb1ELb1ELb0ELb1ELb0ELb1ELb1ELb0ELb0ELb0EEENS1_21CollectiveEpilogueFwdINS6_IJSA_SC_SB_EEES9_SE_SG_Li256ELb1ELb0ELb0ELb0EEENS1_36VarlenDynamicPersistentTileSchedulerILi128ELi112ELi256ELi32ELb0ELb0ELb1ELb0ELb1ELb1EEEEEEEEEvNT_6ParamsE --------------------------
	.section	.nv.shared._ZN7cutlass13device_kernelIN5flash11enable_sm90INS1_16FlashAttnFwdSm90INS1_25CollectiveMainloopFwdSm90ILi2EN4cute5tupleIJNS5_1CILi1EEES8_S8_EEENS6_IJNS7_ILi128EEENS7_ILi112EEENS7_ILi192EEEEEELi192ENS_6half_tEfNS_4arch4Sm90ELb0ELb0ELb1ELb1ELb0ELb1ELb0ELb1ELb1ELb0ELb0ELb0EEENS1_21CollectiveEpilogueFwdINS6_IJSA_SC_SB_EEES9_SE_SG_Li256ELb1ELb0ELb0ELb0EEENS1_36VarlenDynamicPersistentTileSchedulerILi128ELi112ELi256ELi32ELb0ELb0ELb1ELb0ELb1ELb1EEEEEEEEEvNT_6ParamsE,"aw",@nobits
	.sectionflags	@""
	.align	16
	.zero		1024


//--------------------- .nv.shared._ZN7cutlass13device_kernelIN5flash11enable_sm90INS1_16FlashAttnFwdSm90INS1_25CollectiveMainloopFwdSm90ILi2EN4cute5tupleIJNS5_1CILi1EEES8_S8_EEENS6_IJNS7_ILi128EEENS7_ILi96EEENS7_ILi192EEEEEELi192ENS_6half_tEfNS_4arch4Sm90ELb0ELb1ELb1ELb0ELb0ELb0ELb0ELb1ELb1ELb0ELb0ELb0EEENS1_21CollectiveEpilogueFwdINS6_IJSA_SC_SB_EEES9_SE_SG_Li256ELb0ELb0ELb0ELb0EEENS1_30DynamicPersistentTileSchedulerILi256ELi32ELb0ELb0ELb1EEEEEEEEEvNT_6ParamsE --------------------------
	.section	.nv.shared._ZN7cutlass13device_kernelIN5flash11enable_sm90INS1_16FlashAttnFwdSm90INS1_25CollectiveMainloopFwdSm90ILi2EN4cute5tupleIJNS5_1CILi1EEES8_S8_EEENS6_IJNS7_ILi128EEENS7_ILi96EEENS7_ILi192EEEEEELi192ENS_6half_tEfNS_4arch4Sm90ELb0ELb1ELb1ELb0ELb0ELb0ELb0ELb1ELb1ELb0ELb0ELb0EEENS1_21CollectiveEpilogueFwdINS6_IJSA_SC_SB_EEES9_SE_SG_Li256ELb0ELb0ELb0ELb0EEENS1_30DynamicPersistentTileSchedulerILi256ELi32ELb0ELb0ELb1EEEEEEEEEvNT_6ParamsE,"aw",@nobits
	.sectionflags	@""
	.align	16
	.zero		1024


//--------------------- .nv.shared._ZN7cutlass13device_kernelIN5flash11enable_sm90INS1_16FlashAttnFwdSm90INS1_25CollectiveMainloopFwdSm90ILi2EN4cute5tupleIJNS5_1CILi1EEES8_S8_EEENS6_IJNS7_ILi128EEENS7_ILi96EEENS7_ILi192EEEEEELi192ENS_6half_tEfNS_4arch4Sm90ELb0ELb1ELb1ELb1ELb0ELb0ELb0ELb1ELb1ELb0ELb0ELb0EEENS1_21CollectiveEpilogueFwdINS6_IJSA_SC_SB_EEES9_SE_SG_Li256ELb1ELb0ELb0ELb0EEENS1_36VarlenDynamicPersistentTileSchedulerILi128ELi96ELi256ELi32ELb0ELb0ELb1ELb1ELb0ELb1EEEEEEEEEvNT_6ParamsE --------------------------
	.section	.nv.shared._ZN7cutlass13device_kernelIN5flash11enable_sm90INS1_16FlashAttnFwdSm90INS1_25CollectiveMainloopFwdSm90ILi2EN4cute5tupleIJNS5_1CILi1EEES8_S8_EEENS6_IJNS7_ILi128EEENS7_ILi96EEENS7_ILi192EEEEEELi192ENS_6half_tEfNS_4arch4Sm90ELb0ELb1ELb1ELb1ELb0ELb0ELb0ELb1ELb1ELb0ELb0ELb0EEENS1_21CollectiveEpilogueFwdINS6_IJSA_SC_SB_EEES9_SE_SG_Li256ELb1ELb0ELb0ELb0EEENS1_36VarlenDynamicPersistentTileSchedulerILi128ELi96ELi256ELi32ELb0ELb0ELb1ELb1ELb0ELb1EEEEEEEEEvNT_6ParamsE,"aw",@nobits
	.sectionflags	@""
	.align	16
	.zero		1024


//--------------------- .nv.shared._ZN7cutlass13device_kernelIN5flash11enable_sm90INS1_16FlashAttnFwdSm90INS1_25CollectiveMainloopFwdSm90ILi2EN4cute5tupleIJNS5_1CILi1EEES8_S8_EEENS6_IJNS7_ILi128EEENS7_ILi96EEENS7_ILi192EEEEEELi192ENS_6half_tEfNS_4arch4Sm90ELb0ELb1ELb1ELb1ELb0ELb1ELb0ELb1ELb1ELb0ELb0ELb0EEENS1_21CollectiveEpilogueFwdINS6_IJSA_SC_SB_EEES9_SE_SG_Li256ELb1ELb0ELb0ELb0EEENS1_36VarlenDynamicPersistentTileSchedulerILi128ELi96ELi256ELi32ELb0ELb0ELb1ELb1ELb0ELb1EEEEEEEEEvNT_6ParamsE --------------------------
	.section	.nv.shared._ZN7cutlass13device_kernelIN5flash11enable_sm90INS1_16FlashAttnFwdSm90INS1_25CollectiveMainloopFwdSm90ILi2EN4cute5tupleIJNS5_1CILi1EEES8_S8_EEENS6_IJNS7_ILi128EEENS7_ILi96EEENS7_ILi192EEEEEELi192ENS_6half_tEfNS_4arch4Sm90ELb0ELb1ELb1ELb1ELb0ELb1ELb0ELb1ELb1ELb0ELb0ELb0EEENS1_21CollectiveEpilogueFwdINS6_IJSA_SC_SB_EEES9_SE_SG_Li256ELb1ELb0ELb0ELb0EEENS1_36VarlenDynamicPersistentTileSchedulerILi128ELi96ELi256ELi32ELb0ELb0ELb1ELb1ELb0ELb1EEEEEEEEEvNT_6ParamsE,"aw",@nobits
	.sectionflags	@""
	.align	16
	.zero		1024


//--------------------- .nv.shared._ZN7cutlass13device_kernelIN5flash11enable_sm90INS1_16FlashAttnFwdSm90INS1_25CollectiveMainloopFwdSm90ILi2EN4cute5tupleIJNS5_1CILi1EEES8_S8_EEENS6_IJNS7_ILi128EEENS7_ILi112EEENS7_ILi192EEEEEELi192ENS_6half_tEfNS_4arch4Sm90ELb1ELb0ELb1ELb0ELb0ELb0ELb0ELb1ELb1ELb0ELb0ELb0EEENS1_21CollectiveEpilogueFwdINS6_IJSA_SC_SB_EEES9_SE_SG_Li256ELb0ELb0ELb0ELb0EEENS1_30DynamicPersistentTileSchedulerILi256ELi32ELb0ELb0ELb1EEEEEEEEEvNT_6ParamsE --------------------------
	.section	.nv.shared._ZN7cutlass13device_kernelIN5flash11enable_sm90INS1_16FlashAttnFwdSm90INS1_25CollectiveMainloopFwdSm90ILi2EN4cute5tupleIJNS5_1CILi1EEES8_S8_EEENS6_IJNS7_ILi128EEENS7_ILi112EEENS7_ILi192EEEEEELi192ENS_6half_tEfNS_4arch4Sm90ELb1ELb0ELb1ELb0ELb0ELb0ELb0ELb1ELb1ELb0ELb0ELb0EEENS1_21CollectiveEpilogueFwdINS6_IJSA_SC_SB_EEES9_SE_SG_Li256ELb0ELb0ELb0ELb0EEENS1_30DynamicPersistentTileSchedulerILi256ELi32ELb0ELb0ELb1EEEEEEEEEvNT_6ParamsE,"aw",@nobits
	.sectionflags	@""
	.align	16
	.zero		1024


//--------------------- .nv.shared._ZN7cutlass13device_kernelIN5flash11enable_sm90INS1_16FlashAttnFwdSm90INS1_25CollectiveMainloopFwdSm90ILi2EN4cute5tupleIJNS5_1CILi1EEES8_S8_EEENS6_IJNS7_ILi128EEENS7_ILi112EEENS7_ILi192EEEEEELi192ENS_6half_tEfNS_4arch4Sm90ELb1ELb0ELb1ELb1ELb0ELb0ELb0ELb1ELb1ELb0ELb0ELb0EEENS1_21CollectiveEpilogueFwdINS6_IJSA_SC_SB_EEES9_SE_SG_Li256ELb1ELb0ELb0ELb0EEENS1_36VarlenDynamicPersistentTileSchedulerILi128ELi112ELi256ELi32ELb0ELb0ELb1ELb1ELb1ELb1EEEEEEEEEvNT_6ParamsE --------------------------
	.section	.nv.shared._ZN7cutlass13device_kernelIN5flash11enable_sm90INS1_16FlashAttnFwdSm90INS1_25CollectiveMainloopFwdSm90ILi2EN4cute5tupleIJNS5_1CILi1EEES8_S8_EEENS6_IJNS7_ILi128EEENS7_ILi112EEENS7_ILi192EEEEEELi192ENS_6half_tEfNS_4arch4Sm90ELb1ELb0ELb1ELb1ELb0ELb0ELb0ELb1ELb1ELb0ELb0ELb0EEENS1_21CollectiveEpilogueFwdINS6_IJSA_SC_SB_EEES9_SE_SG_Li256ELb1ELb0ELb0ELb0EEENS1_36VarlenDynamicPersistentTileSchedulerILi128ELi112ELi256ELi32ELb0ELb0ELb1ELb1ELb1ELb1EEEEEEEEEvNT_6ParamsE,"aw",@nobits
	.sectionflags	@""
	.align	16
	.zero		1024


//--------------------- .nv.shared._ZN7cutlass13device_kernelIN5flash11enable_sm90INS1_16FlashAttnFwdSm90INS1_25CollectiveMainloopFwdSm90ILi2EN4cute5tupleIJNS5_1CILi1EEES8_S8_EEENS6_IJNS7_ILi128EEENS7_ILi112EEENS7_ILi192EEEEEELi192ENS_6half_tEfNS_4arch4Sm90ELb1ELb0ELb1ELb1ELb0ELb1ELb0ELb1ELb1ELb0ELb0ELb0EEENS1_21CollectiveEpilogueFwdINS6_IJSA_SC_SB_EEES9_SE_SG_Li256ELb1ELb0ELb0ELb0EEENS1_36VarlenDynamicPersistentTileSchedulerILi128ELi112ELi256ELi32ELb0ELb0ELb1ELb1ELb1ELb1EEEEEEEEEvNT_6ParamsE --------------------------
	.section	.nv.shared._ZN7cutlass13device_kernelIN5flash11enable_sm90INS1_16FlashAttnFwdSm90INS1_25CollectiveMainloopFwdSm90ILi2EN4cute5tupleIJNS5_1CILi1EEES8_S8_EEENS6_IJNS7_ILi128EEENS7_ILi112EEENS7_ILi192EEEEEELi192ENS_6half_tEfNS_4arch4Sm90ELb1ELb0ELb1ELb1ELb0ELb1ELb0ELb1ELb1ELb0ELb0ELb0EEENS1_21CollectiveEpilogueFwdINS6_IJSA_SC_SB_EEES9_SE_SG_Li256ELb1ELb0ELb0ELb0EEENS1_36VarlenDynamicPersistentTileSchedulerILi128ELi112ELi256ELi32ELb0ELb0ELb1ELb1ELb1ELb1EEEEEEEEEvNT_6ParamsE,"aw",@nobits
	.sectionflags	@""
	.align	16
	.zero		1024


//--------------------- .nv.shared._ZN7cutlass13device_kernelIN5flash11enable_sm90INS1_16FlashAttnFwdSm90INS1_25CollectiveMainloopFwdSm90ILi2EN4cute5tupleIJNS5_1CILi1EEES8_S8_EEENS6_IJNS7_ILi128EEENS7_ILi176EEESA_EEELi128ENS_6half_tEfNS_4arch4Sm90ELb0ELb0ELb1ELb0ELb0ELb0ELb0ELb1ELb1ELb0ELb0ELb0EEENS1_21CollectiveEpilogueFwdINS6_IJSA_SA_SB_EEES9_SD_SF_Li256ELb0ELb0ELb0ELb0EEENS1_29StaticPersistentTileSchedulerILb0EEEEEEEEEvNT_6ParamsE --------------------------
	.section	.nv.shared._ZN7cutlass13device_kernelIN5flash11enable_sm90INS1_16FlashAttnFwdSm90INS1_25CollectiveMainloopFwdSm90ILi2EN4cute5tupleIJNS5_1CILi1EEES8_S8_EEENS6_IJNS7_ILi128EEENS7_ILi176EEESA_EEELi128ENS_6half_tEfNS_4arch4Sm90ELb0ELb0ELb1ELb0ELb0ELb0ELb0ELb1ELb1ELb0ELb0ELb0EEENS1_21CollectiveEpilogueFwdINS6_IJSA_SA_SB_EEES9_SD_SF_Li256ELb0ELb0ELb0ELb0EEENS1_29StaticPersistentTileSchedulerILb0EEEEEEEEEvNT_6ParamsE,"aw",@nobits
	.sectionflags	@""
	.align	16
	.zero		1024


//--------------------- .nv.shared._ZN7cutlass13device_kernelIN5flash11enable_sm90INS1_16FlashAttnFwdSm90INS1_25CollectiveMainloopFwdSm90ILi2EN4cute5tupleIJNS5_1CILi2EEENS7_ILi1EEES9_EEENS6_IJNS7_ILi128EEENS7_ILi176EEESB_EEELi128ENS_6half_tEfNS_4arch4Sm90ELb0ELb0ELb1ELb0ELb0ELb0ELb0ELb1ELb1ELb0ELb0ELb0EEENS1_21CollectiveEpilogueFwdINS6_IJSB_SB_SC_EEESA_SE_SG_Li256ELb0ELb0ELb0ELb0EEENS1_29StaticPersistentTileSchedulerILb0EEEEEEEEEvNT_6ParamsE --------------------------
	.section	.nv.shared._ZN7cutlass13device_kernelIN5flash11enable_sm90INS1_16FlashAttnFwdSm90INS1_25CollectiveMainloopFwdSm90ILi2EN4cute5tupleIJNS5_1CILi2EEENS7_ILi1EEES9_EEENS6_IJNS7_ILi128EEENS7_ILi176EEESB_EEELi128ENS_6half_tEfNS_4arch4Sm90ELb0ELb0ELb1ELb0ELb0ELb0ELb0ELb1ELb1ELb0ELb0ELb0EEENS1_21CollectiveEpilogueFwdINS6_IJSB_SB_SC_EEESA_SE_SG_Li256ELb0ELb0ELb0ELb0EEENS1_29StaticPersistentTileSchedulerILb0EEEEEEEEEvNT_6ParamsE,"aw",@nobits
	.sectionflags	@""
	.align	16
	.zero		1024


//--------------------- .nv.shared._ZN7cutlass13device_kernelIN5flash11enable_sm90INS1_16FlashAttnFwdSm90INS1_25CollectiveMainloopFwdSm90ILi2EN4cute5tupleIJNS5_1CILi1EEES8_S8_EEENS6_IJNS7_ILi128EEENS7_ILi176EEESA_EEELi128ENS_6half_tEfNS_4arch4Sm90ELb0ELb0ELb1ELb1ELb0ELb0ELb0ELb1ELb1ELb0ELb0ELb0EEENS1_21CollectiveEpilogueFwdINS6_IJSA_SA_SB_EEES9_SD_SF_Li256ELb1ELb0ELb0ELb0EEENS1_36VarlenDynamicPersistentTileSchedulerILi128ELi176ELi256ELi32ELb0ELb0ELb1ELb0ELb1ELb1EEEEEEEEEvNT_6ParamsE --------------------------
	.section	.nv.shared._ZN7cutlass13device_kernelIN5flash11enable_sm90INS1_16FlashAttnFwdSm90INS1_25CollectiveMainloopFwdSm90ILi2EN4cute5tupleIJNS5_1CILi1EEES8_S8_EEENS6_IJNS7_ILi128EEENS7_ILi176EEESA_EEELi128ENS_6half_tEfNS_4arch4Sm90ELb0ELb0ELb1ELb1ELb0ELb0ELb0ELb1ELb1ELb0ELb0ELb0EEENS1_21CollectiveEpilogueFwdINS6_IJSA_SA_SB_EEES9_SD_SF_Li256ELb1ELb0ELb0ELb0EEENS1_36VarlenDynamicPersistentTileSchedulerILi128ELi176ELi256ELi32ELb0ELb0ELb1ELb0ELb1ELb1EEEEEEEEEvNT_6ParamsE,"aw",@nobits
	.sectionflags	@""
	.align	16
	.zero		1024


//--------------------- .nv.shared._ZN7cutlass13device_kernelIN5flash11enable_sm90INS1_16FlashAttnFwdSm90INS1_25CollectiveMainloopFwdSm90ILi2EN4cute5tupleIJNS5_1CILi1EEES8_S8_EEENS6_IJNS7_ILi128EEENS7_ILi176EEESA_EEELi128ENS_6half_tEfNS_4arch4Sm90ELb0ELb0ELb1ELb1ELb0ELb1ELb0ELb1ELb1ELb0ELb0ELb0EEENS1_21CollectiveEpilogueFwdINS6_IJSA_SA_SB_EEES9_SD_SF_Li256ELb1ELb0ELb0ELb0EEENS1_36VarlenDynamicPersistentTileSchedulerILi128ELi176ELi256ELi32ELb0ELb0ELb1ELb0ELb1ELb1EEEEEEEEEvNT_6ParamsE --------------------------
	.section	.nv.shared._ZN7cutlass13device_kernelIN5flash11enable_sm90INS1_16FlashAttnFwdSm90INS1_25CollectiveMainloopFwdSm90ILi2EN4cute5tupleIJNS5_1CILi1EEES8_S8_EEENS6_IJNS7_ILi128EEENS7_ILi176EEESA_EEELi128ENS_6half_tEfNS_4arch4Sm90ELb0ELb0ELb1ELb1ELb0ELb1ELb0ELb1ELb1ELb0ELb0ELb0EEENS1_21CollectiveEpilogueFwdINS6_IJSA_SA_SB_EEES9_SD_SF_Li256ELb1ELb0ELb0ELb0EEENS1_36VarlenDynamicPersistentTileSchedulerILi128ELi176ELi256ELi32ELb0ELb0ELb1ELb0ELb1ELb1EEEEEEEEEvNT_6ParamsE,"aw",@nobits
	.sectionflags	@""
	.align	16
	.zero		1024


//--------------------- .nv.shared._ZN7cutlass13device_kernelIN5flash11enable_sm90INS1_16FlashAttnFwdSm90INS1_25CollectiveMainloopFwdSm90ILi2EN4cute5tupleIJNS5_1CILi1EEES8_S8_EEENS6_IJNS7_ILi128EEESA_SA_EEELi128ENS_6half_tEfNS_4arch4Sm90ELb0ELb1ELb1ELb0ELb0ELb0ELb0ELb1ELb1ELb0ELb0ELb0EEENS1_21CollectiveEpilogueFwdISB_S9_SC_SE_Li256ELb0ELb0ELb0ELb0EEENS1_30DynamicPersistentTileSchedulerILi256ELi32ELb0ELb0ELb1EEEEEEEEEvNT_6ParamsE --------------------------
	.section	.nv.shared._ZN7cutlass13device_kernelIN5flash11enable_sm90INS1_16FlashAttnFwdSm90INS1_25CollectiveMainloopFwdSm90ILi2EN4cute5tupleIJNS5_1CILi1EEES8_S8_EEENS6_IJNS7_ILi128EEESA_SA_EEELi128ENS_6half_tEfNS_4arch4Sm90ELb0ELb1ELb1ELb0ELb0ELb0ELb0ELb1ELb1ELb0ELb0ELb0EEENS1_21CollectiveEpilogueFwdISB_S9_SC_SE_Li256ELb0ELb0ELb0ELb0EEENS1_30DynamicPersistentTileSchedulerILi256ELi32ELb0ELb0ELb1EEEEEEEEEvNT_6ParamsE,"aw",@nobits
	.sectionflags	@""
	.align	16
	.zero		1024


//--------------------- .nv.shared._ZN7cutlass13device_kernelIN5flash11enable_sm90INS1_16FlashAttnFwdSm90INS1_25CollectiveMainloopFwdSm90ILi2EN4cute5tupleIJNS5_1CILi1EEES8_S8_EEENS6_IJNS7_ILi128EEESA_SA_EEELi128ENS_6half_tEfNS_4arch4Sm90ELb0ELb1ELb1ELb1ELb0ELb0ELb0ELb1ELb1ELb0ELb0ELb0EEENS1_21CollectiveEpilogueFwdISB_S9_SC_SE_Li256ELb1ELb0ELb0ELb0EEENS1_36VarlenDynamicPersistentTileSchedulerILi128ELi128ELi256ELi32ELb0ELb0ELb1ELb1ELb0ELb1EEEEEEEEEvNT_6ParamsE --------------------------
	.section	.nv.shared._ZN7cutlass13device_kernelIN5flash11enable_sm90INS1_16FlashAttnFwdSm90INS1_25CollectiveMainloopFwdSm90ILi2EN4cute5tupleIJNS5_1CILi1EEES8_S8_EEENS6_IJNS7_ILi128EEESA_SA_EEELi128ENS_6half_tEfNS_4arch4Sm90ELb0ELb1ELb1ELb1ELb0ELb0ELb0ELb1ELb1ELb0ELb0ELb0EEENS1_21CollectiveEpilogueFwdISB_S9_SC_SE_Li256ELb1ELb0ELb0ELb0EEENS1_36VarlenDynamicPersistentTileSchedulerILi128ELi128ELi256ELi32ELb0ELb0ELb1ELb1ELb0ELb1EEEEEEEEEvNT_6ParamsE,"aw",@nobits
	.sectionflags	@""
	.align	16
	.zero		1024


//--------------------- .nv.shared._ZN7cutlass13device_kernelIN5flash11enable_sm90INS1_16FlashAttnFwdSm90INS1_25CollectiveMainloopFwdSm90ILi2EN4cute5tupleIJNS5_1CILi1EEES8_S8_EEENS6_IJNS7_ILi128EEESA_SA_EEELi128ENS_6half_tEfNS_4arch4Sm90ELb0ELb1ELb1ELb1ELb0ELb1ELb0ELb1ELb1ELb0ELb0ELb0EEENS1_21CollectiveEpilogueFwdISB_S9_SC_SE_Li256ELb1ELb0ELb0ELb0EEENS1_36VarlenDynamicPersistentTileSchedulerILi128ELi128ELi256ELi32ELb0ELb0ELb1ELb1ELb0ELb1EEEEEEEEEvNT_6ParamsE --------------------------
	.section	.nv.shared._ZN7cutlass13device_kernelIN5flash11enable_sm90INS1_16FlashAttnFwdSm90INS1_25CollectiveMainloopFwdSm90ILi2EN4cute5tupleIJNS5_1CILi1EEES8_S8_EEENS6_IJNS7_ILi128EEESA_SA_EEELi128ENS_6half_tEfNS_4arch4Sm90ELb0ELb1ELb1ELb1ELb0ELb1ELb0ELb1ELb1ELb0ELb0ELb0EEENS1_21CollectiveEpilogueFwdISB_S9_SC_SE_Li256ELb1ELb0ELb0ELb0EEENS1_36VarlenDynamicPersistentTileSchedulerILi128ELi128ELi256ELi32ELb0ELb0ELb1ELb1ELb0ELb1EEEEEEEEEvNT_6ParamsE,"aw",@nobits
	.sectionflags	@""
	.align	16
	.zero		1024


//--------------------- .nv.shared._ZN7cutlass13device_kernelIN5flash11enable_sm90INS1_16FlashAttnFwdSm90INS1_25CollectiveMainloopFwdSm90ILi2EN4cute5tupleIJNS5_1CILi1EEES8_S8_EEENS6_IJNS7_ILi128EEESA_SA_EEELi128ENS_6half_tEfNS_4arch4Sm90ELb1ELb0ELb1ELb0ELb0ELb0ELb0ELb1ELb1ELb0ELb0ELb0EEENS1_21CollectiveEpilogueFwdISB_S9_SC_SE_Li256ELb0ELb0ELb0ELb0EEENS1_30DynamicPersistentTileSchedulerILi256ELi32ELb0ELb0ELb1EEEEEEEEEvNT_6ParamsE --------------------------
	.section	.nv.shared._ZN7cutlass13device_kernelIN5flash11enable_sm90INS1_16FlashAttnFwdSm90INS1_25CollectiveMainloopFwdSm90ILi2EN4cute5tupleIJNS5_1CILi1EEES8_S8_EEENS6_IJNS7_ILi128EEESA_SA_EEELi128ENS_6half_tEfNS_4arch4Sm90ELb1ELb0ELb1ELb0ELb0ELb0ELb0ELb1ELb1ELb0ELb0ELb0EEENS1_21CollectiveEpilogueFwdISB_S9_SC_SE_Li256ELb0ELb0ELb0ELb0EEENS1_30DynamicPersistentTileSchedulerILi256ELi32ELb0ELb0ELb1EEEEEEEEEvNT_6ParamsE,"aw",@nobits
	.sectionflags	@""
	.align	16
	.zero		1024


//--------------------- .nv.shared._ZN7cutlass13device_kernelIN5flash11enable_sm90INS1_16FlashAttnFwdSm90INS1_25CollectiveMainloopFwdSm90ILi2EN4cute5tupleIJNS5_1CILi1EEES8_S8_EEENS6_IJNS7_ILi128EEESA_SA_EEELi128ENS_6half_tEfNS_4arch4Sm90ELb1ELb0ELb1ELb1ELb0ELb0ELb0ELb1ELb1ELb0ELb0ELb0EEENS1_21CollectiveEpilogueFwdISB_S9_SC_SE_Li256ELb1ELb0ELb0ELb0EEENS1_36VarlenDynamicPersistentTileSchedulerILi128ELi128ELi256ELi32ELb0ELb0ELb1ELb1ELb1ELb1EEEEEEEEEvNT_6ParamsE --------------------------
	.section	.nv.shared._ZN7cutlass13device_kernelIN5flash11enable_sm90INS1_16FlashAttnFwdSm90INS1_25CollectiveMainloopFwdSm90ILi2EN4cute5tupleIJNS5_1CILi1EEES8_S8_EEENS6_IJNS7_ILi128EEESA_SA_EEELi128ENS_6half_tEfNS_4arch4Sm90ELb1ELb0ELb1ELb1ELb0ELb0ELb0ELb1ELb1ELb0ELb0ELb0EEENS1_21CollectiveEpilogueFwdISB_S9_SC_SE_Li256ELb1ELb0ELb0ELb0EEENS1_36VarlenDynamicPersistentTileSchedulerILi128ELi128ELi256ELi32ELb0ELb0ELb1ELb1ELb1ELb1EEEEEEEEEvNT_6ParamsE,"aw",@nobits
	.sectionflags	@""
	.align	16
	.zero		1024


//--------------------- .nv.shared._ZN7cutlass13device_kernelIN5flash11enable_sm90INS1_16FlashAttnFwdSm90INS1_25CollectiveMainloopFwdSm90ILi2EN4cute5tupleIJNS5_1CILi1EEES8_S8_EEENS6_IJNS7_ILi128EEESA_SA_EEELi128ENS_6half_tEfNS_4arch4Sm90ELb1ELb0ELb1ELb1ELb0ELb1ELb0ELb1ELb1ELb0ELb0ELb0EEENS1_21CollectiveEpilogueFwdISB_S9_SC_SE_Li256ELb1ELb0ELb0ELb0EEENS1_36VarlenDynamicPersistentTileSchedulerILi128ELi128ELi256ELi32ELb0ELb0ELb1ELb1ELb1ELb1EEEEEEEEEvNT_6ParamsE --------------------------
	.section	.nv.shared._ZN7cutlass13device_kernelIN5flash11enable_sm90INS1_16FlashAttnFwdSm90INS1_25CollectiveMainloopFwdSm90ILi2EN4cute5tupleIJNS5_1CILi1EEES8_S8_EEENS6_IJNS7_ILi128EEESA_SA_EEELi128ENS_6half_tEfNS_4arch4Sm90ELb1ELb0ELb1ELb1ELb0ELb1ELb0ELb1ELb1ELb0ELb0ELb0EEENS1_21CollectiveEpilogueFwdISB_S9_SC_SE_Li256ELb1ELb0ELb0ELb0EEENS1_36VarlenDynamicPersistentTileSchedulerILi128ELi128ELi256ELi32ELb0ELb0ELb1ELb1ELb1ELb1EEEEEEEEEvNT_6ParamsE,"aw",@nobits
	.sectionflags	@""
	.align	16
	.zero		1024


//--------------------- .nv.shared._ZN7cutlass13device_kernelIN5flash11enable_sm90INS1_16FlashAttnFwdSm90INS1_25CollectiveMainloopFwdSm90ILi2EN4cute5tupleIJNS5_1CILi1EEES8_S8_EEENS6_IJNS7_ILi192EEENS7_ILi144EEENS7_ILi96EEEEEELi96ENS_6half_tEfNS_4arch4Sm90ELb0ELb0ELb1ELb0ELb0ELb0ELb0ELb0ELb1ELb0ELb0ELb0EEENS1_21CollectiveEpilogueFwdINS6_IJSA_SC_SB_EEES9_SE_SG_Li384ELb0ELb0ELb0ELb0EEENS1_29StaticPersistentTileSchedulerILb0EEEEEEEEEvNT_6ParamsE --------------------------
	.section	.nv.shared._ZN7cutlass13device_kernelIN5flash11enable_sm90INS1_16FlashAttnFwdSm90INS1_25CollectiveMainloopFwdSm90ILi2EN4cute5tupleIJNS5_1CILi1EEES8_S8_EEENS6_IJNS7_ILi192EEENS7_ILi144EEENS7_ILi96EEEEEELi96ENS_6half_tEfNS_4arch4Sm90ELb0ELb0ELb1ELb0ELb0ELb0ELb0ELb0ELb1ELb0ELb0ELb0EEENS1_21CollectiveEpilogueFwdINS6_IJSA_SC_SB_EEES9_SE_SG_Li384ELb0ELb0ELb0ELb0EEENS1_29StaticPersistentTileSchedulerILb0EEEEEEEEEvNT_6ParamsE,"aw",@nobits
	.sectionflags	@""
	.align	16
	.zero		1024


//--------------------- .nv.shared._ZN7cutlass13device_kernelIN5flash11enable_sm90INS1_16FlashAttnFwdSm90INS1_25CollectiveMainloopFwdSm90ILi2EN4cute5tupleIJNS5_1CILi1EEES8_S8_EEENS6_IJNS7_ILi192EEENS7_ILi144EEENS7_ILi96EEEEEELi96ENS_6half_tEfNS_4arch4Sm90ELb0ELb0ELb1ELb1ELb0ELb0ELb0ELb0ELb1ELb0ELb0ELb0EEENS1_21CollectiveEpilogueFwdINS6_IJSA_SC_SB_EEES9_SE_SG_Li384ELb1ELb0ELb0ELb0EEENS1_36VarlenDynamicPersistentTileSchedulerILi192ELi144ELi384ELi32ELb0ELb0ELb1ELb0ELb1ELb1EEEEEEEEEvNT_6ParamsE --------------------------
	.section	.nv.shared._ZN7cutlass13device_kernelIN5flash11enable_sm90INS1_16FlashAttnFwdSm90INS1_25CollectiveMainloopFwdSm90ILi2EN4cute5tupleIJNS5_1CILi1EEES8_S8_EEENS6_IJNS7_ILi192EEENS7_ILi144EEENS7_ILi96EEEEEELi96ENS_6half_tEfNS_4arch4Sm90ELb0ELb0ELb1ELb1ELb0ELb0ELb0ELb0ELb1ELb0ELb0ELb0EEENS1_21CollectiveEpilogueFwdINS6_IJSA_SC_SB_EEES9_SE_SG_Li384ELb1ELb0ELb0ELb0EEENS1_36VarlenDynamicPersistentTileSchedulerILi192ELi144ELi384ELi32ELb0ELb0ELb1ELb0ELb1ELb1EEEEEEEEEvNT_6ParamsE,"aw",@nobits
	.sectionflags	@""
	.align	16
	.zero		1024


//--------------------- .nv.shared._ZN7cutlass13device_kernelIN5flash11enable_sm90INS1_16FlashAttnFwdSm90INS1_25CollectiveMainloopFwdSm90ILi2EN4cute5tupleIJNS5_1CILi1EEES8_S8_EEENS6_IJNS7_ILi192EEENS7_ILi144EEENS7_ILi96EEEEEELi96ENS_6half_tEfNS_4arch4Sm90ELb0ELb0ELb1ELb1ELb0ELb1ELb0ELb0ELb1ELb0ELb0ELb0EEENS1_21CollectiveEpilogueFwdINS6_IJSA_SC_SB_EEES9_SE_SG_Li384ELb1ELb0ELb0ELb0EEENS1_36VarlenDynamicPersistentTileSchedulerILi192ELi144ELi384ELi32ELb0ELb0ELb1ELb0ELb1ELb1EEEEEEEEEvNT_6ParamsE --------------------------
	.section	.nv.shared._ZN7cutlass13device_kernelIN5flash11enable_sm90INS1_16FlashAttnFwdSm90INS1_25CollectiveMainloopFwdSm90ILi2EN4cute5tupleIJNS5_1CILi1EEES8_S8_EEENS6_IJNS7_ILi192EEENS7_ILi144EEENS7_ILi96EEEEEELi96ENS_6half_tEfNS_4arch4Sm90ELb0ELb0ELb1ELb1ELb0ELb1ELb0ELb0ELb1ELb0ELb0ELb0EEENS1_21CollectiveEpilogueFwdINS6_IJSA_SC_SB_EEES9_SE_SG_Li384ELb1ELb0ELb0ELb0EEENS1_36VarlenDynamicPersistentTileSchedulerILi192ELi144ELi384ELi32ELb0ELb0ELb1ELb0ELb1ELb1EEEEEEEEEvNT_6ParamsE,"aw",@nobits
	.sectionflags	@""
	.align	16
	.zero		1024


//--------------------- .nv.shared._ZN7cutlass13device_kernelIN5flash11enable_sm90INS1_16FlashAttnFwdSm90INS1_25CollectiveMainloopFwdSm90ILi2EN4cute5tupleIJNS5_1CILi1EEES8_S8_EEENS6_IJNS7_ILi192EEENS7_ILi128EEENS7_ILi96EEEEEELi96ENS_6half_tEfNS_4arch4Sm90ELb0ELb1ELb1ELb0ELb0ELb0ELb0ELb0ELb1ELb0ELb0ELb0EEENS1_21CollectiveEpilogueFwdINS6_IJSA_SC_SB_EEES9_SE_SG_Li384ELb0ELb0ELb0ELb0EEENS1_30DynamicPersistentTileSchedulerILi384ELi32ELb0ELb0ELb1EEEEEEEEEvNT_6ParamsE --------------------------
	.section	.nv.shared._ZN7cutlass13device_kernelIN5flash11enable_sm90INS1_16FlashAttnFwdSm90INS1_25CollectiveMainloopFwdSm90ILi2EN4cute5tupleIJNS5_1CILi1EEES8_S8_EEENS6_IJNS7_ILi192EEENS7_ILi128EEENS7_ILi96EEEEEELi96ENS_6half_tEfNS_4arch4Sm90ELb0ELb1ELb1ELb0ELb0ELb0ELb0ELb0ELb1ELb0ELb0ELb0EEENS1_21CollectiveEpilogueFwdINS6_IJSA_SC_SB_EEES9_SE_SG_Li384ELb0ELb0ELb0ELb0EEENS1_30DynamicPersistentTileSchedulerILi384ELi32ELb0ELb0ELb1EEEEEEEEEvNT_6ParamsE,"aw",@nobits
	.sectionflags	@""
	.align	16
	.zero		1024


//--------------------- .nv.shared._ZN7cutlass13device_kernelIN5flash11enable_sm90INS1_16FlashAttnFwdSm90INS1_25CollectiveMainloopFwdSm90ILi2EN4cute5tupleIJNS5_1CILi1EEES8_S8_EEENS6_IJNS7_ILi192EEENS7_ILi128EEENS7_ILi96EEEEEELi96ENS_6half_tEfNS_4arch4Sm90ELb0ELb1ELb1ELb1ELb0ELb0ELb0ELb0ELb1ELb0ELb0ELb0EEENS1_21CollectiveEpilogueFwdINS6_IJSA_SC_SB_EEES9_SE_SG_Li384ELb1ELb0ELb0ELb0EEENS1_36VarlenDynamicPersistentTileSchedulerILi192ELi128ELi384ELi32ELb0ELb0ELb1ELb1ELb0ELb1EEEEEEEEEvNT_6ParamsE --------------------------
	.section	.nv.shared._ZN7cutlass13device_kernelIN5flash11enable_sm90INS1_16FlashAttnFwdSm90INS1_25CollectiveMainloopFwdSm90ILi2EN4cute5tupleIJNS5_1CILi1EEES8_S8_EEENS6_IJNS7_ILi192EEENS7_ILi128EEENS7_ILi96EEEEEELi96ENS_6half_tEfNS_4arch4Sm90ELb0ELb1ELb1ELb1ELb0ELb0ELb0ELb0ELb1ELb0ELb0ELb0EEENS1_21CollectiveEpilogueFwdINS6_IJSA_SC_SB_EEES9_SE_SG_Li384ELb1ELb0ELb0ELb0EEENS1_36VarlenDynamicPersistentTileSchedulerILi192ELi128ELi384ELi32ELb0ELb0ELb1ELb1ELb0ELb1EEEEEEEEEvNT_6ParamsE,"aw",@nobits
	.sectionflags	@""
	.align	16
	.zero		1024


//--------------------- .nv.shared._ZN7cutlass13device_kernelIN5flash11enable_sm90INS1_16FlashAttnFwdSm90INS1_25CollectiveMainloopFwdSm90ILi2EN4cute5tupleIJNS5_1CILi1EEES8_S8_EEENS6_IJNS7_ILi192EEENS7_ILi128EEENS7_ILi96EEEEEELi96ENS_6half_tEfNS_4arch4Sm90ELb0ELb1ELb1ELb1ELb0ELb1ELb0ELb0ELb1ELb0ELb0ELb0EEENS1_21CollectiveEpilogueFwdINS6_IJSA_SC_SB_EEES9_SE_SG_Li384ELb1ELb0ELb0ELb0EEENS1_36VarlenDynamicPersistentTileSchedulerILi192ELi128ELi384ELi32ELb0ELb0ELb1ELb1ELb0ELb1EEEEEEEEEvNT_6ParamsE --------------------------
	.section	.nv.shared._ZN7cutlass13device_kernelIN5flash11enable_sm90INS1_16FlashAttnFwdSm90INS1_25CollectiveMainloopFwdSm90ILi2EN4cute5tupleIJNS5_1CILi1EEES8_S8_EEENS6_IJNS7_ILi192EEENS7_ILi128EEENS7_ILi96EEEEEELi96ENS_6half_tEfNS_4arch4Sm90ELb0ELb1ELb1ELb1ELb0ELb1ELb0ELb0ELb1ELb0ELb0ELb0EEENS1_21CollectiveEpilogueFwdINS6_IJSA_SC_SB_EEES9_SE_SG_Li384ELb1ELb0ELb0ELb0EEENS1_36VarlenDynamicPersistentTileSchedulerILi192ELi128ELi384ELi32ELb0ELb0ELb1ELb1ELb0ELb1EEEEEEEEEvNT_6ParamsE,"aw",@nobits
	.sectionflags	@""
	.align	16
	.zero		1024


//--------------------- .nv.shared._ZN7cutlass13device_kernelIN5flash11enable_sm90INS1_16FlashAttnFwdSm90INS1_25CollectiveMainloopFwdSm90ILi2EN4cute5tupleIJNS5_1CILi1EEES8_S8_EEENS6_IJNS7_ILi192EEENS7_ILi144EEENS7_ILi96EEEEEELi96ENS_6half_tEfNS_4arch4Sm90ELb1ELb0ELb1ELb0ELb0ELb0ELb0ELb0ELb1ELb0ELb0ELb0EEENS1_21CollectiveEpilogueFwdINS6_IJSA_SC_SB_EEES9_SE_SG_Li384ELb0ELb0ELb0ELb0EEENS1_30DynamicPersistentTileSchedulerILi384ELi32ELb0ELb0ELb1EEEEEEEEEvNT_6ParamsE --------------------------
	.section	.nv.shared._ZN7cutlass13device_kernelIN5flash11enable_sm90INS1_16FlashAttnFwdSm90INS1_25CollectiveMainloopFwdSm90ILi2EN4cute5tupleIJNS5_1CILi1EEES8_S8_EEENS6_IJNS7_ILi192EEENS7_ILi144EEENS7_ILi96EEEEEELi96ENS_6half_tEfNS_4arch4Sm90ELb1ELb0ELb1ELb0ELb0ELb0ELb0ELb0ELb1ELb0ELb0ELb0EEENS1_21CollectiveEpilogueFwdINS6_IJSA_SC_SB_EEES9_SE_SG_Li384ELb0ELb0ELb0ELb0EEENS1_30DynamicPersistentTileSchedulerILi384ELi32ELb0ELb0ELb1EEEEEEEEEvNT_6ParamsE,"aw",@nobits
	.sectionflags	@""
	.align	16
	.zero		1024


//--------------------- .nv.shared._ZN7cutlass13device_kernelIN5flash11enable_sm90INS1_16FlashAttnFwdSm90INS1_25CollectiveMainloopFwdSm90ILi2EN4cute5tupleIJNS5_1CILi1EEES8_S8_EEENS6_IJNS7_ILi192EEENS7_ILi144EEENS7_ILi96EEEEEELi96ENS_6half_tEfNS_4arch4Sm90ELb1ELb0ELb1ELb1ELb0ELb0ELb0ELb0ELb1ELb0ELb0ELb0EEENS1_21CollectiveEpilogueFwdINS6_IJSA_SC_SB_EEES9_SE_SG_Li384ELb1ELb0ELb0ELb0EEENS1_36VarlenDynamicPersistentTileSchedulerILi192ELi144ELi384ELi32ELb0ELb0ELb1ELb1ELb1ELb1EEEEEEEEEvNT_6ParamsE --------------------------
	.section	.nv.shared._ZN7cutlass13device_kernelIN5flash11enable_sm90INS1_16FlashAttnFwdSm90INS1_25CollectiveMainloopFwdSm90ILi2EN4cute5tupleIJNS5_1CILi1EEES8_S8_EEENS6_IJNS7_ILi192EEENS7_ILi144EEENS7_ILi96EEEEEELi96ENS_6half_tEfNS_4arch4Sm90ELb1ELb0ELb1ELb1ELb0ELb0ELb0ELb0ELb1ELb0ELb0ELb0EEENS1_21CollectiveEpilogueFwdINS6_IJSA_SC_SB_EEES9_SE_SG_Li384ELb1ELb0ELb0ELb0EEENS1_36VarlenDynamicPersistentTileSchedulerILi192ELi144ELi384ELi32ELb0ELb0ELb1ELb1ELb1ELb1EEEEEEEEEvNT_6ParamsE,"aw",@nobits
	.sectionflags	@""
	.align	16
	.zero		1024


//--------------------- .nv.shared._ZN7cutlass13device_kernelIN5flash11enable_sm90INS1_16FlashAttnFwdSm90INS1_25CollectiveMainloopFwdSm90ILi2EN4cute5tupleIJNS5_1CILi1EEES8_S8_EEENS6_IJNS7_ILi192EEENS7_ILi144EEENS7_ILi96EEEEEELi96ENS_6half_tEfNS_4arch4Sm90ELb1ELb0ELb1ELb1ELb0ELb1ELb0ELb0ELb1ELb0ELb0ELb0EEENS1_21CollectiveEpilogueFwdINS6_IJSA_SC_SB_EEES9_SE_SG_Li384ELb1ELb0ELb0ELb0EEENS1_36VarlenDynamicPersistentTileSchedulerILi192ELi144ELi384ELi32ELb0ELb0ELb1ELb1ELb1ELb1EEEEEEEEEvNT_6ParamsE --------------------------
	.section	.nv.shared._ZN7cutlass13device_kernelIN5flash11enable_sm90INS1_16FlashAttnFwdSm90INS1_25CollectiveMainloopFwdSm90ILi2EN4cute5tupleIJNS5_1CILi1EEES8_S8_EEENS6_IJNS7_ILi192EEENS7_ILi144EEENS7_ILi96EEEEEELi96ENS_6half_tEfNS_4arch4Sm90ELb1ELb0ELb1ELb1ELb0ELb1ELb0ELb0ELb1ELb0ELb0ELb0EEENS1_21CollectiveEpilogueFwdINS6_IJSA_SC_SB_EEES9_SE_SG_Li384ELb1ELb0ELb0ELb0EEENS1_36VarlenDynamicPersistentTileSchedulerILi192ELi144ELi384ELi32ELb0ELb0ELb1ELb1ELb1ELb1EEEEEEEEEvNT_6ParamsE,"aw",@nobits
	.sectionflags	@""
	.align	16
	.zero		1024


//--------------------- .nv.shared._ZN7cutlass13device_kernelIN5flash11enable_sm90INS1_16FlashAttnFwdSm90INS1_25CollectiveMainloopFwdSm90ILi2EN4cute5tupleIJNS5_1CILi1EEES8_S8_EEENS6_IJNS7_ILi192EEESA_NS7_ILi64EEEEEELi64ENS_6half_tEfNS_4arch4Sm90ELb0ELb0ELb1ELb0ELb0ELb0ELb0ELb0ELb1ELb0ELb0ELb0EEENS1_21CollectiveEpilogueFwdINS6_IJSA_SB_SA_EEES9_SD_SF_Li384ELb0ELb0ELb0ELb0EEENS1_29StaticPersistentTileSchedulerILb0EEEEEEEEEvNT_6ParamsE --------------------------
	.section	.nv.shared._ZN7cutlass13device_kernelIN5flash11enable_sm90INS1_16FlashAttnFwdSm90INS1_25CollectiveMainloopFwdSm90ILi2EN4cute5tupleIJNS5_1CILi1EEES8_S8_EEENS6_IJNS7_ILi192EEESA_NS7_ILi64EEEEEELi64ENS_6half_tEfNS_4arch4Sm90ELb0ELb0ELb1ELb0ELb0ELb0ELb0ELb0ELb1ELb0ELb0ELb0EEENS1_21CollectiveEpilogueFwdINS6_IJSA_SB_SA_EEES9_SD_SF_Li384ELb0ELb0ELb0ELb0EEENS1_29StaticPersistentTileSchedulerILb0EEEEEEEEEvNT_6ParamsE,"aw",@nobits
	.sectionflags	@""
	.align	16
	.zero		1024


//--------------------- .nv.shared._ZN7cutlass13device_kernelIN5flash11enable_sm90INS1_16FlashAttnFwdSm90INS1_25CollectiveMainloopFwdSm90ILi2EN4cute5tupleIJNS5_1CILi1EEES8_S8_EEENS6_IJNS7_ILi192EEESA_NS7_ILi64EEEEEELi64ENS_6half_tEfNS_4arch4Sm90ELb0ELb0ELb1ELb1ELb0ELb0ELb0ELb0ELb1ELb0ELb0ELb0EEENS1_21CollectiveEpilogueFwdINS6_IJSA_SB_SA_EEES9_SD_SF_Li384ELb1ELb0ELb0ELb0EEENS1_36VarlenDynamicPersistentTileSchedulerILi192ELi192ELi384ELi32ELb0ELb0ELb1ELb0ELb1ELb1EEEEEEEEEvNT_6ParamsE --------------------------
	.section	.nv.shared._ZN7cutlass13device_kernelIN5flash11enable_sm90INS1_16FlashAttnFwdSm90INS1_25CollectiveMainloopFwdSm90ILi2EN4cute5tupleIJNS5_1CILi1EEES8_S8_EEENS6_IJNS7_ILi192EEESA_NS7_ILi64EEEEEELi64ENS_6half_tEfNS_4arch4Sm90ELb0ELb0ELb1ELb1ELb0ELb0ELb0ELb0ELb1ELb0ELb0ELb0EEENS1_21CollectiveEpilogueFwdINS6_IJSA_SB_SA_EEES9_SD_SF_Li384ELb1ELb0ELb0ELb0EEENS1_36VarlenDynamicPersistentTileSchedulerILi192ELi192ELi384ELi32ELb0ELb0ELb1ELb0ELb1ELb1EEEEEEEEEvNT_6ParamsE,"aw",@nobits
	.sectionflags	@""
	.align	16
	.zero		1024


//--------------------- .nv.shared._ZN7cutlass13device_kernelIN5flash11enable_sm90INS1_16FlashAttnFwdSm90INS1_25CollectiveMainloopFwdSm90ILi2EN4cute5tupleIJNS5_1CILi1EEES8_S8_EEENS6_IJNS7_ILi192EEESA_NS7_ILi64EEEEEELi64ENS_6half_tEfNS_4arch4Sm90ELb0ELb0ELb1ELb1ELb0ELb1ELb0ELb0ELb1ELb0ELb0ELb0EEENS1_21CollectiveEpilogueFwdINS6_IJSA_SB_SA_EEES9_SD_SF_Li384ELb1ELb0ELb0ELb0EEENS1_36VarlenDynamicPersistentTileSchedulerILi192ELi192ELi384ELi32ELb0ELb0ELb1ELb0ELb1ELb1EEEEEEEEEvNT_6ParamsE --------------------------
	.section	.nv.shared._ZN7cutlass13device_kernelIN5flash11enable_sm90INS1_16FlashAttnFwdSm90INS1_25CollectiveMainloopFwdSm90ILi2EN4cute5tupleIJNS5_1CILi1EEES8_S8_EEENS6_IJNS7_ILi192EEESA_NS7_ILi64EEEEEELi64ENS_6half_tEfNS_4arch4Sm90ELb0ELb0ELb1ELb1ELb0ELb1ELb0ELb0ELb1ELb0ELb0ELb0EEENS1_21CollectiveEpilogueFwdINS6_IJSA_SB_SA_EEES9_SD_SF_Li384ELb1ELb0ELb0ELb0EEENS1_36VarlenDynamicPersistentTileSchedulerILi192ELi192ELi384ELi32ELb0ELb0ELb1ELb0ELb1ELb1EEEEEEEEEvNT_6ParamsE,"aw",@nobits
	.sectionflags	@""
	.align	16
	.zero		1024


//--------------------- .nv.shared._ZN7cutlass13device_kernelIN5flash11enable_sm90INS1_16FlashAttnFwdSm90INS1_25CollectiveMainloopFwdSm90ILi2EN4cute5tupleIJNS5_1CILi1EEES8_S8_EEENS6_IJNS7_ILi192EEENS7_ILi128EEENS7_ILi64EEEEEELi64ENS_6half_tEfNS_4arch4Sm90ELb0ELb1ELb1ELb0ELb0ELb0ELb0ELb1ELb1ELb0ELb0ELb0EEENS1_21CollectiveEpilogueFwdINS6_IJSA_SC_SB_EEES9_SE_SG_Li384ELb0ELb0ELb0ELb0EEENS1_30DynamicPersistentTileSchedulerILi384ELi32ELb0ELb0ELb1EEEEEEEEEvNT_6ParamsE --------------------------
	.section	.nv.shared._ZN7cutlass13device_kernelIN5flash11enable_sm90INS1_16FlashAttnFwdSm90INS1_25CollectiveMainloopFwdSm90ILi2EN4cute5tupleIJNS5_1CILi1EEES8_S8_EEENS6_IJNS7_ILi192EEENS7_ILi128EEENS7_ILi64EEEEEELi64ENS_6half_tEfNS_4arch4Sm90ELb0ELb1ELb1ELb0ELb0ELb0ELb0ELb1ELb1ELb0ELb0ELb0EEENS1_21CollectiveEpilogueFwdINS6_IJSA_SC_SB_EEES9_SE_SG_Li384ELb0ELb0ELb0ELb0EEENS1_30DynamicPersistentTileSchedulerILi384ELi32ELb0ELb0ELb1EEEEEEEEEvNT_6ParamsE,"aw",@nobits
	.sectionflags	@""
	.align	16
	.zero		1024


//--------------------- .nv.shared._ZN7cutlass13device_kernelIN5flash11enable_sm90INS1_16FlashAttnFwdSm90INS1_25CollectiveMainloopFwdSm90ILi2EN4cute5tupleIJNS5_1CILi1EEES8_S8_EEENS6_IJNS7_ILi192EEENS7_ILi128EEENS7_ILi64EEEEEELi64ENS_6half_tEfNS_4arch4Sm90ELb0ELb1ELb1ELb1ELb0ELb0ELb0ELb1ELb1ELb0ELb0ELb0EEENS1_21CollectiveEpilogueFwdINS6_IJSA_SC_SB_EEES9_SE_SG_Li384ELb1ELb0ELb0ELb0EEENS1_36VarlenDynamicPersistentTileSchedulerILi192ELi128ELi384ELi32ELb0ELb0ELb1ELb1ELb0ELb1EEEEEEEEEvNT_6ParamsE --------------------------
	.section	.nv.shared._ZN7cutlass13device_kernelIN5flash11enable_sm90INS1_16FlashAttnFwdSm90INS1_25CollectiveMainloopFwdSm90ILi2EN4cute5tupleIJNS5_1CILi1EEES8_S8_EEENS6_IJNS7_ILi192EEENS7_ILi128EEENS7_ILi64EEEEEELi64ENS_6half_tEfNS_4arch4Sm90ELb0ELb1ELb1ELb1ELb0ELb0ELb0ELb1ELb1ELb0ELb0ELb0EEENS1_21CollectiveEpilogueFwdINS6_IJSA_SC_SB_EEES9_SE_SG_Li384ELb1ELb0ELb0ELb0EEENS1_36VarlenDynamicPersistentTileSchedulerILi192ELi128ELi384ELi32ELb0ELb0ELb1ELb1ELb0ELb1EEEEEEEEEvNT_6ParamsE,"aw",@nobits
	.sectionflags	@""
	.align	16
	.zero		1024


//--------------------- .nv.shared._ZN7cutlass13device_kernelIN5flash11enable_sm90INS1_16FlashAttnFwdSm90INS1_25CollectiveMainloopFwdSm90ILi2EN4cute5tupleIJNS5_1CILi1EEES8_S8_EEENS6_IJNS7_ILi192EEENS7_ILi128EEENS7_ILi64EEEEEELi64ENS_6half_tEfNS_4arch4Sm90ELb0ELb1ELb1ELb1ELb0ELb1ELb0ELb1ELb1ELb0ELb0ELb0EEENS1_21CollectiveEpilogueFwdINS6_IJSA_SC_SB_EEES9_SE_SG_Li384ELb1ELb0ELb0ELb0EEENS1_36VarlenDynamicPersistentTileSchedulerILi192ELi128ELi384ELi32ELb0ELb0ELb1ELb1ELb0ELb1EEEEEEEEEvNT_6ParamsE --------------------------
	.section	.nv.shared._ZN7cutlass13device_kernelIN5flash11enable_sm90INS1_16FlashAttnFwdSm90INS1_25CollectiveMainloopFwdSm90ILi2EN4cute5tupleIJNS5_1CILi1EEES8_S8_EEENS6_IJNS7_ILi192EEENS7_ILi128EEENS7_ILi64EEEEEELi64ENS_6half_tEfNS_4arch4Sm90ELb0ELb1ELb1ELb1ELb0ELb1ELb0ELb1ELb1ELb0ELb0ELb0EEENS1_21CollectiveEpilogueFwdINS6_IJSA_SC_SB_EEES9_SE_SG_Li384ELb1ELb0ELb0ELb0EEENS1_36VarlenDynamicPersistentTileSchedulerILi192ELi128ELi384ELi32ELb0ELb0ELb1ELb1ELb0ELb1EEEEEEEEEvNT_6ParamsE,"aw",@nobits
	.sectionflags	@""
	.align	16
	.zero		1024


//--------------------- .nv.shared._ZN7cutlass13device_kernelIN5flash11enable_sm90INS1_16FlashAttnFwdSm90INS1_25CollectiveMainloopFwdSm90ILi2EN4cute5tupleIJNS5_1CILi1EEES8_S8_EEENS6_IJNS7_ILi192EEENS7_ILi128EEENS7_ILi64EEEEEELi64ENS_6half_tEfNS_4arch4Sm90ELb1ELb0ELb1ELb0ELb0ELb0ELb0ELb1ELb1ELb0ELb0ELb0EEENS1_21CollectiveEpilogueFwdINS6_IJSA_SC_SB_EEES9_SE_SG_Li384ELb0ELb0ELb0ELb0EEENS1_30DynamicPersistentTileSchedulerILi384ELi32ELb0ELb0ELb1EEEEEEEEEvNT_6ParamsE --------------------------
	.section	.nv.shared._ZN7cutlass13device_kernelIN5flash11enable_sm90INS1_16FlashAttnFwdSm90INS1_25CollectiveMainloopFwdSm90ILi2EN4cute5tupleIJNS5_1CILi1EEES8_S8_EEENS6_IJNS7_ILi192EEENS7_ILi128EEENS7_ILi64EEEEEELi64ENS_6half_tEfNS_4arch4Sm90ELb1ELb0ELb1ELb0ELb0ELb0ELb0ELb1ELb1ELb0ELb0ELb0EEENS1_21CollectiveEpilogueFwdINS6_IJSA_SC_SB_EEES9_SE_SG_Li384ELb0ELb0ELb0ELb0EEENS1_30DynamicPersistentTileSchedulerILi384ELi32ELb0ELb0ELb1EEEEEEEEEvNT_6ParamsE,"aw",@nobits
	.sectionflags	@""
	.align	16
	.zero		1024


//--------------------- .nv.shared._ZN7cutlass13device_kernelIN5flash11enable_sm90INS1_16FlashAttnFwdSm90INS1_25CollectiveMainloopFwdSm90ILi2EN4cute5tupleIJNS5_1CILi1EEES8_S8_EEENS6_IJNS7_ILi192EEENS7_ILi128EEENS7_ILi64EEEEEELi64ENS_6half_tEfNS_4arch4Sm90ELb1ELb0ELb1ELb1ELb0ELb0ELb0ELb1ELb1ELb0ELb0ELb0EEENS1_21CollectiveEpilogueFwdINS6_IJSA_SC_SB_EEES9_SE_SG_Li384ELb1ELb0ELb0ELb0EEENS1_36VarlenDynamicPersistentTileSchedulerILi192ELi128ELi384ELi32ELb0ELb0ELb1ELb1ELb1ELb1EEEEEEEEEvNT_6ParamsE --------------------------
	.section	.nv.shared._ZN7cutlass13device_kernelIN5flash11enable_sm90INS1_16FlashAttnFwdSm90INS1_25CollectiveMainloopFwdSm90ILi2EN4cute5tupleIJNS5_1CILi1EEES8_S8_EEENS6_IJNS7_ILi192EEENS7_ILi128EEENS7_ILi64EEEEEELi64ENS_6half_tEfNS_4arch4Sm90ELb1ELb0ELb1ELb1ELb0ELb0ELb0ELb1ELb1ELb0ELb0ELb0EEENS1_21CollectiveEpilogueFwdINS6_IJSA_SC_SB_EEES9_SE_SG_Li384ELb1ELb0ELb0ELb0EEENS1_36VarlenDynamicPersistentTileSchedulerILi192ELi128ELi384ELi32ELb0ELb0ELb1ELb1ELb1ELb1EEEEEEEEEvNT_6ParamsE,"aw",@nobits
	.sectionflags	@""
	.align	16
	.zero		1024


//--------------------- .nv.shared._ZN7cutlass13device_kernelIN5flash11enable_sm90INS1_16FlashAttnFwdSm90INS1_25CollectiveMainloopFwdSm90ILi2EN4cute5tupleIJNS5_1CILi1EEES8_S8_EEENS6_IJNS7_ILi192EEENS7_ILi128EEENS7_ILi64EEEEEELi64ENS_6half_tEfNS_4arch4Sm90ELb1ELb0ELb1ELb1ELb0ELb1ELb0ELb1ELb1ELb0ELb0ELb0EEENS1_21CollectiveEpilogueFwdINS6_IJSA_SC_SB_EEES9_SE_SG_Li384ELb1ELb0ELb0ELb0EEENS1_36VarlenDynamicPersistentTileSchedulerILi192ELi128ELi384ELi32ELb0ELb0ELb1ELb1ELb1ELb1EEEEEEEEEvNT_6ParamsE --------------------------
	.section	.nv.shared._ZN7cutlass13device_kernelIN5flash11enable_sm90INS1_16FlashAttnFwdSm90INS1_25CollectiveMainloopFwdSm90ILi2EN4cute5tupleIJNS5_1CILi1EEES8_S8_EEENS6_IJNS7_ILi192EEENS7_ILi128EEENS7_ILi64EEEEEELi64ENS_6half_tEfNS_4arch4Sm90ELb1ELb0ELb1ELb1ELb0ELb1ELb0ELb1ELb1ELb0ELb0ELb0EEENS1_21CollectiveEpilogueFwdINS6_IJSA_SC_SB_EEES9_SE_SG_Li384ELb1ELb0ELb0ELb0EEENS1_36VarlenDynamicPersistentTileSchedulerILi192ELi128ELi384ELi32ELb0ELb0ELb1ELb1ELb1ELb1EEEEEEEEEvNT_6ParamsE,"aw",@nobits
	.sectionflags	@""
	.align	16
	.zero		1024


//--------------------- .nv.constant0._ZN7cutlass13device_kernelIN5flash11enable_sm90INS1_16FlashAttnFwdSm90INS1_25CollectiveMainloopFwdSm90ILi2EN4cute5tupleIJNS5_1CILi1EEES8_S8_EEENS6_IJNS7_ILi128EEENS7_ILi80EEENS7_ILi256EEEEEELi256ENS_6half_tEfNS_4arch4Sm90ELb0ELb0ELb1ELb0ELb0ELb0ELb0ELb1ELb1ELb0ELb0ELb0EEENS1_21CollectiveEpilogueFwdINS6_IJSA_SC_SB_EEES9_SE_SG_Li256ELb0ELb0ELb0ELb0EEENS1_29StaticPersistentTileSchedulerILb0EEEEEEEEEvNT_6ParamsE --------------------------
	.section	.nv.constant0._ZN7cutlass13device_kernelIN5flash11enable_sm90INS1_16FlashAttnFwdSm90INS1_25CollectiveMainloopFwdSm90ILi2EN4cute5tupleIJNS5_1CILi1EEES8_S8_EEENS6_IJNS7_ILi128EEENS7_ILi80EEENS7_ILi256EEEEEELi256ENS_6half_tEfNS_4arch4Sm90ELb0ELb0ELb1ELb0ELb0ELb0ELb0ELb1ELb1ELb0ELb0ELb0EEENS1_21CollectiveEpilogueFwdINS6_IJSA_SC_SB_EEES9_SE_SG_Li256ELb0ELb0ELb0ELb0EEENS1_29StaticPersistentTileSchedulerILb0EEEEEEEEEvNT_6ParamsE,"a",@progbits
	.sectionflags	@""
	.align	4
.nv.constant0._ZN7cutlass13device_kernelIN5flash11enable_sm90INS1_16FlashAttnFwdSm90INS1_25CollectiveMainloopFwdSm90ILi2EN4cute5tupleIJNS5_1CILi1EEES8_S8_EEENS6_IJNS7_ILi128EEENS7_ILi80EEENS7_ILi256EEEEEELi256ENS_6half_tEfNS_4arch4Sm90ELb0ELb0ELb1ELb0ELb0ELb0ELb0ELb1ELb1ELb0ELb0ELb0EEENS1_21CollectiveEpilogueFwdINS6_IJSA_SC_SB_EEES9_SE_SG_Li256ELb0ELb0ELb0ELb0EEENS1_29StaticPersistentTileSchedulerILb0EEEEEEEEEvNT_6ParamsE:
	.zero		3584


//--------------------- .nv.constant0._ZN7cutlass13device_kernelIN5flash11enable_sm90INS1_16FlashAttnFwdSm90INS1_25CollectiveMainloopFwdSm90ILi2EN4cute5tupleIJNS5_1CILi2EEENS7_ILi1EEES9_EEENS6_IJNS7_ILi128EEENS7_ILi80EEENS7_ILi256EEEEEELi256ENS_6half_tEfNS_4arch4Sm90ELb0ELb0ELb1ELb0ELb0ELb0ELb0ELb1ELb1ELb0ELb0ELb0EEENS1_21CollectiveEpilogueFwdINS6_IJSB_SD_SC_EEESA_SF_SH_Li256ELb0ELb0ELb0ELb0EEENS1_29StaticPersistentTileSchedulerILb0EEEEEEEEEvNT_6ParamsE --------------------------
	.section	.nv.constant0._ZN7cutlass13device_kernelIN5flash11enable_sm90INS1_16FlashAttnFwdSm90INS1_25CollectiveMainloopFwdSm90ILi2EN4cute5tupleIJNS5_1CILi2EEENS7_ILi1EEES9_EEENS6_IJNS7_ILi128EEENS7_ILi80EEENS7_ILi256EEEEEELi256ENS_6half_tEfNS_4arch4Sm90ELb0ELb0ELb1ELb0ELb0ELb0ELb0ELb1ELb1ELb0ELb0ELb0EEENS1_21CollectiveEpilogueFwdINS6_IJSB_SD_SC_EEESA_SF_SH_Li256ELb0ELb0ELb0ELb0EEENS1_29StaticPersistentTileSchedulerILb0EEEEEEEEEvNT_6ParamsE,"a",@progbits
	.sectionflags	@""
	.align	4
.nv.constant0._ZN7cutlass13device_kernelIN5flash11enable_sm90INS1_16FlashAttnFwdSm90INS1_25CollectiveMainloopFwdSm90ILi2EN4cute5tupleIJNS5_1CILi2EEENS7_ILi1EEES9_EEENS6_IJNS7_ILi128EEENS7_ILi80EEENS7_ILi256EEEEEELi256ENS_6half_tEfNS_4arch4Sm90ELb0ELb0ELb1ELb0ELb0ELb0ELb0ELb1ELb1ELb0ELb0ELb0EEENS1_21CollectiveEpilogueFwdINS6_IJSB_SD_SC_EEESA_SF_SH_Li256ELb0ELb0ELb0ELb0EEENS1_29StaticPersistentTileSchedulerILb0EEEEEEEEEvNT_6ParamsE:
	.zero		3584


//--------------------- .nv.constant0._ZN7cutlass13device_kernelIN5flash11enable_sm90INS1_16FlashAttnFwdSm90INS1_25CollectiveMainloopFwdSm90ILi2EN4cute5tupleIJNS5_1CILi1EEES8_S8_EEENS6_IJNS7_ILi128EEENS7_ILi80EEENS7_ILi256EEEEEELi256ENS_6half_tEfNS_4arch4Sm90ELb0ELb0ELb1ELb1ELb0ELb0ELb0ELb1ELb1ELb0ELb0ELb0EEENS1_21CollectiveEpilogueFwdINS6_IJSA_SC_SB_EEES9_SE_SG_Li256ELb1ELb0ELb0ELb0EEENS1_36VarlenDynamicPersistentTileSchedulerILi128ELi80ELi256ELi32ELb0ELb0ELb1ELb0ELb1ELb1EEEEEEEEEvNT_6ParamsE --------------------------
	.section	.nv.constant0._ZN7cutlass13device_kernelIN5flash11enable_sm90INS1_16FlashAttnFwdSm90INS1_25CollectiveMainloopFwdSm90ILi2EN4cute5tupleIJNS5_1CILi1EEES8_S8_EEENS6_IJNS7_ILi128EEENS7_ILi80EEENS7_ILi256EEEEEELi256ENS_6half_tEfNS_4arch4Sm90ELb0ELb0ELb1ELb1ELb0ELb0ELb0ELb1ELb1ELb0ELb0ELb0EEENS1_21CollectiveEpilogueFwdINS6_IJSA_SC_SB_EEES9_SE_SG_Li256ELb1ELb0ELb0ELb0EEENS1_36VarlenDynamicPersistentTileSchedulerILi128ELi80ELi256ELi32ELb0ELb0ELb1ELb0ELb1ELb1EEEEEEEEEvNT_6ParamsE,"a",@progbits
	.sectionflags	@""
	.align	4
.nv.constant0._ZN7cutlass13device_kernelIN5flash11enable_sm90INS1_16FlashAttnFwdSm90INS1_25CollectiveMainloopFwdSm90ILi2EN4cute5tupleIJNS5_1CILi1EEES8_S8_EEENS6_IJNS7_ILi128EEENS7_ILi80EEENS7_ILi256EEEEEELi256ENS_6half_tEfNS_4arch4Sm90ELb0ELb0ELb1ELb1ELb0ELb0ELb0ELb1ELb1ELb0ELb0ELb0EEENS1_21CollectiveEpilogueFwdINS6_IJSA_SC_SB_EEES9_SE_SG_Li256ELb1ELb0ELb0ELb0EEENS1_36VarlenDynamicPersistentTileSchedulerILi128ELi80ELi256ELi32ELb0ELb0ELb1ELb0ELb1ELb1EEEEEEEEEvNT_6ParamsE:
	.zero		3200


//--------------------- .nv.constant0._ZN7cutlass13device_kernelIN5flash11enable_sm90INS1_16FlashAttnFwdSm90INS1_25CollectiveMainloopFwdSm90ILi2EN4cute5tupleIJNS5_1CILi1EEES8_S8_EEENS6_IJNS7_ILi128EEENS7_ILi80EEENS7_ILi256EEEEEELi256ENS_6half_tEfNS_4arch4Sm90ELb0ELb0ELb1ELb1ELb0ELb1ELb0ELb1ELb1ELb0ELb0ELb0EEENS1_21CollectiveEpilogueFwdINS6_IJSA_SC_SB_EEES9_SE_SG_Li256ELb1ELb0ELb0ELb0EEENS1_36VarlenDynamicPersistentTileSchedulerILi128ELi80ELi256ELi32ELb0ELb0ELb1ELb0ELb1ELb1EEEEEEEEEvNT_6ParamsE --------------------------
	.section	.nv.constant0._ZN7cutlass13device_kernelIN5flash11enable_sm90INS1_16FlashAttnFwdSm90INS1_25CollectiveMainloopFwdSm90ILi2EN4cute5tupleIJNS5_1CILi1EEES8_S8_EEENS6_IJNS7_ILi128EEENS7_ILi80EEENS7_ILi256EEEEEELi256ENS_6half_tEfNS_4arch4Sm90ELb0ELb0ELb1ELb1ELb0ELb1ELb0ELb1ELb1ELb0ELb0ELb0EEENS1_21CollectiveEpilogueFwdINS6_IJSA_SC_SB_EEES9_SE_SG_Li256ELb1ELb0ELb0ELb0EEENS1_36VarlenDynamicPersistentTileSchedulerILi128ELi80ELi256ELi32ELb0ELb0ELb1ELb0ELb1ELb1EEEEEEEEEvNT_6ParamsE,"a",@progbits
	.sectionflags	@""
	.align	4
.nv.constant0._ZN7cutlass13device_kernelIN5flash11enable_sm90INS1_16FlashAttnFwdSm90INS1_25CollectiveMainloopFwdSm90ILi2EN4cute5tupleIJNS5_1CILi1EEES8_S8_EEENS6_IJNS7_ILi128EEENS7_ILi80EEENS7_ILi256EEEEEELi256ENS_6half_tEfNS_4arch4Sm90ELb0ELb0ELb1ELb1ELb0ELb1ELb0ELb1ELb1ELb0ELb0ELb0EEENS1_21CollectiveEpilogueFwdINS6_IJSA_SC_SB_EEES9_SE_SG_Li256ELb1ELb0ELb0ELb0EEENS1_36VarlenDynamicPersistentTileSchedulerILi128ELi80ELi256ELi32ELb0ELb0ELb1ELb0ELb1ELb1EEEEEEEEEvNT_6ParamsE:
	.zero		3200


//--------------------- .nv.constant0._ZN7cutlass13device_kernelIN5flash11enable_sm90INS1_16FlashAttnFwdSm90INS1_25CollectiveMainloopFwdSm90ILi2EN4cute5tupleIJNS5_1CILi1EEES8_S8_EEENS6_IJNS7_ILi128EEENS7_ILi64EEENS7_ILi256EEEEEELi256ENS_6half_tEfNS_4arch4Sm90ELb0ELb1ELb1ELb0ELb0ELb0ELb0ELb1ELb1ELb0ELb0ELb0EEENS1_21CollectiveEpilogueFwdINS6_IJSA_SC_SB_EEES9_SE_SG_Li256ELb0ELb0ELb0ELb0EEENS1_30DynamicPersistentTileSchedulerILi256ELi32ELb0ELb0ELb1EEEEEEEEEvNT_6ParamsE --------------------------
	.section	.nv.constant0._ZN7cutlass13device_kernelIN5flash11enable_sm90INS1_16FlashAttnFwdSm90INS1_25CollectiveMainloopFwdSm90ILi2EN4cute5tupleIJNS5_1CILi1EEES8_S8_EEENS6_IJNS7_ILi128EEENS7_ILi64EEENS7_ILi256EEEEEELi256ENS_6half_tEfNS_4arch4Sm90ELb0ELb1ELb1ELb0ELb0ELb0ELb0ELb1ELb1ELb0ELb0ELb0EEENS1_21CollectiveEpilogueFwdINS6_IJSA_SC_SB_EEES9_SE_SG_Li256ELb0ELb0ELb0ELb0EEENS1_30DynamicPersistentTileSchedulerILi256ELi32ELb0ELb0ELb1EEEEEEEEEvNT_6ParamsE,"a",@progbits
	.sectionflags	@""
	.align	4
.nv.constant0._ZN7cutlass13device_kernelIN5flash11enable_sm90INS1_16FlashAttnFwdSm90INS1_25CollectiveMainloopFwdSm90ILi2EN4cute5tupleIJNS5_1CILi1EEES8_S8_EEENS6_IJNS7_ILi128EEENS7_ILi64EEENS7_ILi256EEEEEELi256ENS_6half_tEfNS_4arch4Sm90ELb0ELb1ELb1ELb0ELb0ELb0ELb0ELb1ELb1ELb0ELb0ELb0EEENS1_21CollectiveEpilogueFwdINS6_IJSA_SC_SB_EEES9_SE_SG_Li256ELb0ELb0ELb0ELb0EEENS1_30DynamicPersistentTileSchedulerILi256ELi32ELb0ELb0ELb1EEEEEEEEEvNT_6ParamsE:
	.zero		3584


//--------------------- .nv.constant0._ZN7cutlass13device_kernelIN5flash11enable_sm90INS1_16FlashAttnFwdSm90INS1_25CollectiveMainloopFwdSm90ILi2EN4cute5tupleIJNS5_1CILi1EEES8_S8_EEENS6_IJNS7_ILi128EEENS7_ILi64EEENS7_ILi256EEEEEELi256ENS_6half_tEfNS_4arch4Sm90ELb0ELb1ELb1ELb1ELb0ELb0ELb0ELb1ELb1ELb0ELb0ELb0EEENS1_21CollectiveEpilogueFwdINS6_IJSA_SC_SB_EEES9_SE_SG_Li256ELb1ELb0ELb0ELb0EEENS1_36VarlenDynamicPersistentTileSchedulerILi128ELi64ELi256ELi32ELb0ELb0ELb1ELb1ELb0ELb1EEEEEEEEEvNT_6ParamsE --------------------------
	.section	.nv.constant0._ZN7cutlass13device_kernelIN5flash11enable_sm90INS1_16FlashAttnFwdSm90INS1_25CollectiveMainloopFwdSm90ILi2EN4cute5tupleIJNS5_1CILi1EEES8_S8_EEENS6_IJNS7_ILi128EEENS7_ILi64EEENS7_ILi256EEEEEELi256ENS_6half_tEfNS_4arch4Sm90ELb0ELb1ELb1ELb1ELb0ELb0ELb0ELb1ELb1ELb0ELb0ELb0EEENS1_21CollectiveEpilogueFwdINS6_IJSA_SC_SB_EEES9_SE_SG_Li256ELb1ELb0ELb0ELb0EEENS1_36VarlenDynamicPersistentTileSchedulerILi128ELi64ELi256ELi32ELb0ELb0ELb1ELb1ELb0ELb1EEEEEEEEEvNT_6ParamsE,"a",@progbits
	.sectionflags	@""
	.align	4
.nv.constant0._ZN7cutlass13device_kernelIN5flash11enable_sm90INS1_16FlashAttnFwdSm90INS1_25CollectiveMainloopFwdSm90ILi2EN4cute5tupleIJNS5_1CILi1EEES8_S8_EEENS6_IJNS7_ILi128EEENS7_ILi64EEENS7_ILi256EEEEEELi256ENS_6half_tEfNS_4arch4Sm90ELb0ELb1ELb1ELb1ELb0ELb0ELb0ELb1ELb1ELb0ELb0ELb0EEENS1_21CollectiveEpilogueFwdINS6_IJSA_SC_SB_EEES9_SE_SG_Li256ELb1ELb0ELb0ELb0EEENS1_36VarlenDynamicPersistentTileSchedulerILi128ELi64ELi256ELi32ELb0ELb0ELb1ELb1ELb0ELb1EEEEEEEEEvNT_6ParamsE:
	.zero		3200


//--------------------- .nv.constant0._ZN7cutlass13device_kernelIN5flash11enable_sm90INS1_16FlashAttnFwdSm90INS1_25CollectiveMainloopFwdSm90ILi2EN4cute5tupleIJNS5_1CILi1EEES8_S8_EEENS6_IJNS7_ILi128EEENS7_ILi64EEENS7_ILi256EEEEEELi256ENS_6half_tEfNS_4arch4Sm90ELb0ELb1ELb1ELb1ELb0ELb1ELb0ELb1ELb1ELb0ELb0ELb0EEENS1_21CollectiveEpilogueFwdINS6_IJSA_SC_SB_EEES9_SE_SG_Li256ELb1ELb0ELb0ELb0EEENS1_36VarlenDynamicPersistentTileSchedulerILi128ELi64ELi256ELi32ELb0ELb0ELb1ELb1ELb0ELb1EEEEEEEEEvNT_6ParamsE --------------------------
	.section	.nv.constant0._ZN7cutlass13device_kernelIN5flash11enable_sm90INS1_16FlashAttnFwdSm90INS1_25CollectiveMainloopFwdSm90ILi2EN4cute5tupleIJNS5_1CILi1EEES8_S8_EEENS6_IJNS7_ILi128EEENS7_ILi64EEENS7_ILi256EEEEEELi256ENS_6half_tEfNS_4arch4Sm90ELb0ELb1ELb1ELb1ELb0ELb1ELb0ELb1ELb1ELb0ELb0ELb0EEENS1_21CollectiveEpilogueFwdINS6_IJSA_SC_SB_EEES9_SE_SG_Li256ELb1ELb0ELb0ELb0EEENS1_36VarlenDynamicPersistentTileSchedulerILi128ELi64ELi256ELi32ELb0ELb0ELb1ELb1ELb0ELb1EEEEEEEEEvNT_6ParamsE,"a",@progbits
	.sectionflags	@""
	.align	4
.nv.constant0._ZN7cutlass13device_kernelIN5flash11enable_sm90INS1_16FlashAttnFwdSm90INS1_25CollectiveMainloopFwdSm90ILi2EN4cute5tupleIJNS5_1CILi1EEES8_S8_EEENS6_IJNS7_ILi128EEENS7_ILi64EEENS7_ILi256EEEEEELi256ENS_6half_tEfNS_4arch4Sm90ELb0ELb1ELb1ELb1ELb0ELb1ELb0ELb1ELb1ELb0ELb0ELb0EEENS1_21CollectiveEpilogueFwdINS6_IJSA_SC_SB_EEES9_SE_SG_Li256ELb1ELb0ELb0ELb0EEENS1_36VarlenDynamicPersistentTileSchedulerILi128ELi64ELi256ELi32ELb0ELb0ELb1ELb1ELb0ELb1EEEEEEEEEvNT_6ParamsE:
	.zero		3200


//--------------------- .nv.constant0._ZN7cutlass13device_kernelIN5flash11enable_sm90INS1_16FlashAttnFwdSm90INS1_25CollectiveMainloopFwdSm90ILi2EN4cute5tupleIJNS5_1CILi1EEES8_S8_EEENS6_IJNS7_ILi128EEENS7_ILi80EEENS7_ILi256EEEEEELi256ENS_6half_tEfNS_4arch4Sm90ELb1ELb0ELb1ELb0ELb0ELb0ELb0ELb1ELb1ELb0ELb0ELb0EEENS1_21CollectiveEpilogueFwdINS6_IJSA_SC_SB_EEES9_SE_SG_Li256ELb0ELb0ELb0ELb0EEENS1_30DynamicPersistentTileSchedulerILi256ELi32ELb0ELb0ELb1EEEEEEEEEvNT_6ParamsE --------------------------
	.section	.nv.constant0._ZN7cutlass13device_kernelIN5flash11enable_sm90INS1_16FlashAttnFwdSm90INS1_25CollectiveMainloopFwdSm90ILi2EN4cute5tupleIJNS5_1CILi1EEES8_S8_EEENS6_IJNS7_ILi128EEENS7_ILi80EEENS7_ILi256EEEEEELi256ENS_6half_tEfNS_4arch4Sm90ELb1ELb0ELb1ELb0ELb0ELb0ELb0ELb1ELb1ELb0ELb0ELb0EEENS1_21CollectiveEpilogueFwdINS6_IJSA_SC_SB_EEES9_SE_SG_Li256ELb0ELb0ELb0ELb0EEENS1_30DynamicPersistentTileSchedulerILi256ELi32ELb0ELb0ELb1EEEEEEEEEvNT_6ParamsE,"a",@progbits
	.sectionflags	@""
	.align	4
.nv.constant0._ZN7cutlass13device_kernelIN5flash11enable_sm90INS1_16FlashAttnFwdSm90INS1_25CollectiveMainloopFwdSm90ILi2EN4cute5tupleIJNS5_1CILi1EEES8_S8_EEENS6_IJNS7_ILi128EEENS7_ILi80EEENS7_ILi256EEEEEELi256ENS_6half_tEfNS_4arch4Sm90ELb1ELb0ELb1ELb0ELb0ELb0ELb0ELb1ELb1ELb0ELb0ELb0EEENS1_21CollectiveEpilogueFwdINS6_IJSA_SC_SB_EEES9_SE_SG_Li256ELb0ELb0ELb0ELb0EEENS1_30DynamicPersistentTileSchedulerILi256ELi32ELb0ELb0ELb1EEEEEEEEEvNT_6ParamsE:
	.zero		3584


//--------------------- .nv.constant0._ZN7cutlass13device_kernelIN5flash11enable_sm90INS1_16FlashAttnFwdSm90INS1_25CollectiveMainloopFwdSm90ILi2EN4cute5tupleIJNS5_1CILi1EEES8_S8_EEENS6_IJNS7_ILi128EEENS7_ILi80EEENS7_ILi256EEEEEELi256ENS_6half_tEfNS_4arch4Sm90ELb1ELb0ELb1ELb1ELb0ELb0ELb0ELb1ELb1ELb0ELb0ELb0EEENS1_21CollectiveEpilogueFwdINS6_IJSA_SC_SB_EEES9_SE_SG_Li256ELb1ELb0ELb0ELb0EEENS1_36VarlenDynamicPersistentTileSchedulerILi128ELi80ELi256ELi32ELb0ELb0ELb1ELb1ELb1ELb1EEEEEEEEEvNT_6ParamsE --------------------------
	.section	.nv.constant0._ZN7cutlass13device_kernelIN5flash11enable_sm90INS1_16FlashAttnFwdSm90INS1_25CollectiveMainloopFwdSm90ILi2EN4cute5tupleIJNS5_1CILi1EEES8_S8_EEENS6_IJNS7_ILi128EEENS7_ILi80EEENS7_ILi256EEEEEELi256ENS_6half_tEfNS_4arch4Sm90ELb1ELb0ELb1ELb1ELb0ELb0ELb0ELb1ELb1ELb0ELb0ELb0EEENS1_21CollectiveEpilogueFwdINS6_IJSA_SC_SB_EEES9_SE_SG_Li256ELb1ELb0ELb0ELb0EEENS1_36VarlenDynamicPersistentTileSchedulerILi128ELi80ELi256ELi32ELb0ELb0ELb1ELb1ELb1ELb1EEEEEEEEEvNT_6ParamsE,"a",@progbits
	.sectionflags	@""
	.align	4
.nv.constant0._ZN7cutlass13device_kernelIN5flash11enable_sm90INS1_16FlashAttnFwdSm90INS1_25CollectiveMainloopFwdSm90ILi2EN4cute5tupleIJNS5_1CILi1EEES8_S8_EEENS6_IJNS7_ILi128EEENS7_ILi80EEENS7_ILi256EEEEEELi256ENS_6half_tEfNS_4arch4Sm90ELb1ELb0ELb1ELb1ELb0ELb0ELb0ELb1ELb1ELb0ELb0ELb0EEENS1_21CollectiveEpilogueFwdINS6_IJSA_SC_SB_EEES9_SE_SG_Li256ELb1ELb0ELb0ELb0EEENS1_36VarlenDynamicPersistentTileSchedulerILi128ELi80ELi256ELi32ELb0ELb0ELb1ELb1ELb1ELb1EEEEEEEEEvNT_6ParamsE:
	.zero		3200


//--------------------- .nv.constant0._ZN7cutlass13device_kernelIN5flash11enable_sm90INS1_16FlashAttnFwdSm90INS1_25CollectiveMainloopFwdSm90ILi2EN4cute5tupleIJNS5_1CILi1EEES8_S8_EEENS6_IJNS7_ILi128EEENS7_ILi80EEENS7_ILi256EEEEEELi256ENS_6half_tEfNS_4arch4Sm90ELb1ELb0ELb1ELb1ELb0ELb1ELb0ELb1ELb1ELb0ELb0ELb0EEENS1_21CollectiveEpilogueFwdINS6_IJSA_SC_SB_EEES9_SE_SG_Li256ELb1ELb0ELb0ELb0EEENS1_36VarlenDynamicPersistentTileSchedulerILi128ELi80ELi256ELi32ELb0ELb0ELb1ELb1ELb1ELb1EEEEEEEEEvNT_6ParamsE --------------------------
	.section	.nv.constant0._ZN7cutlass13device_kernelIN5flash11enable_sm90INS1_16FlashAttnFwdSm90INS1_25CollectiveMainloopFwdSm90ILi2EN4cute5tupleIJNS5_1CILi1EEES8_S8_EEENS6_IJNS7_ILi128EEENS7_ILi80EEENS7_ILi256EEEEEELi256ENS_6half_tEfNS_4arch4Sm90ELb1ELb0ELb1ELb1ELb0ELb1ELb0ELb1ELb1ELb0ELb0ELb0EEENS1_21CollectiveEpilogueFwdINS6_IJSA_SC_SB_EEES9_SE_SG_Li256ELb1ELb0ELb0ELb0EEENS1_36VarlenDynamicPersistentTileSchedulerILi128ELi80ELi256ELi32ELb0ELb0ELb1ELb1ELb1ELb1EEEEEEEEEvNT_6ParamsE,"a",@progbits
	.sectionflags	@""
	.align	4
.nv.constant0._ZN7cutlass13device_kernelIN5flash11enable_sm90INS1_16FlashAttnFwdSm90INS1_25CollectiveMainloopFwdSm90ILi2EN4cute5tupleIJNS5_1CILi1EEES8_S8_EEENS6_IJNS7_ILi128EEENS7_ILi80EEENS7_ILi256EEEEEELi256ENS_6half_tEfNS_4arch4Sm90ELb1ELb0ELb1ELb1ELb0ELb1ELb0ELb1ELb1ELb0ELb0ELb0EEENS1_21CollectiveEpilogueFwdINS6_IJSA_SC_SB_EEES9_SE_SG_Li256ELb1ELb0ELb0ELb0EEENS1_36VarlenDynamicPersistentTileSchedulerILi128ELi80ELi256ELi32ELb0ELb0ELb1ELb1ELb1ELb1EEEEEEEEEvNT_6ParamsE:
	.zero		3200


//--------------------- .nv.constant0._ZN7cutlass13device_kernelIN5flash11enable_sm90INS1_16FlashAttnFwdSm90INS1_25CollectiveMainloopFwdSm90ILi2EN4cute5tupleIJNS5_1CILi1EEES8_S8_EEENS6_IJNS7_ILi128EEENS7_ILi112EEENS7_ILi192EEEEEELi192ENS_6half_tEfNS_4arch4Sm90ELb0ELb0ELb1ELb0ELb0ELb0ELb0ELb1ELb1ELb0ELb0ELb0EEENS1_21CollectiveEpilogueFwdINS6_IJSA_SC_SB_EEES9_SE_SG_Li256ELb0ELb0ELb0ELb0EEENS1_29StaticPersistentTileSchedulerILb0EEEEEEEEEvNT_6ParamsE --------------------------
	.section	.nv.constant0._ZN7cutlass13device_kernelIN5flash11enable_sm90INS1_16FlashAttnFwdSm90INS1_25CollectiveMainloopFwdSm90ILi2EN4cute5tupleIJNS5_1CILi1EEES8_S8_EEENS6_IJNS7_ILi128EEENS7_ILi112EEENS7_ILi192EEEEEELi192ENS_6half_tEfNS_4arch4Sm90ELb0ELb0ELb1ELb0ELb0ELb0ELb0ELb1ELb1ELb0ELb0ELb0EEENS1_21CollectiveEpilogueFwdINS6_IJSA_SC_SB_EEES9_SE_SG_Li256ELb0ELb0ELb0ELb0EEENS1_29StaticPersistentTileSchedulerILb0EEEEEEEEEvNT_6ParamsE,"a",@progbits
	.sectionflags	@""
	.align	4
.nv.constant0._ZN7cutlass13device_kernelIN5flash11enable_sm90INS1_16FlashAttnFwdSm90INS1_25CollectiveMainloopFwdSm90ILi2EN4cute5tupleIJNS5_1CILi1EEES8_S8_EEENS6_IJNS7_ILi128EEENS7_ILi112EEENS7_ILi192EEEEEELi192ENS_6half_tEfNS_4arch4Sm90ELb0ELb0ELb1ELb0ELb0ELb0ELb0ELb1ELb1ELb0ELb0ELb0EEENS1_21CollectiveEpilogueFwdINS6_IJSA_SC_SB_EEES9_SE_SG_Li256ELb0ELb0ELb0ELb0EEENS1_29StaticPersistentTileSchedulerILb0EEEEEEEEEvNT_6ParamsE:
	.zero		3584


//--------------------- .nv.constant0._ZN7cutlass13device_kernelIN5flash11enable_sm90INS1_16FlashAttnFwdSm90INS1_25CollectiveMainloopFwdSm90ILi2EN4cute5tupleIJNS5_1CILi2EEENS7_ILi1EEES9_EEENS6_IJNS7_ILi128EEENS7_ILi112EEENS7_ILi192EEEEEELi192ENS_6half_tEfNS_4arch4Sm90ELb0ELb0ELb1ELb0ELb0ELb0ELb0ELb1ELb1ELb0ELb0ELb0EEENS1_21CollectiveEpilogueFwdINS6_IJSB_SD_SC_EEESA_SF_SH_Li256ELb0ELb0ELb0ELb0EEENS1_29StaticPersistentTileSchedulerILb0EEEEEEEEEvNT_6ParamsE --------------------------
	.section	.nv.constant0._ZN7cutlass13device_kernelIN5flash11enable_sm90INS1_16FlashAttnFwdSm90INS1_25CollectiveMainloopFwdSm90ILi2EN4cute5tupleIJNS5_1CILi2EEENS7_ILi1EEES9_EEENS6_IJNS7_ILi128EEENS7_ILi112EEENS7_ILi192EEEEEELi192ENS_6half_tEfNS_4arch4Sm90ELb0ELb0ELb1ELb0ELb0ELb0ELb0ELb1ELb1ELb0ELb0ELb0EEENS1_21CollectiveEpilogueFwdINS6_IJSB_SD_SC_EEESA_SF_SH_Li256ELb0ELb0ELb0ELb0EEENS1_29StaticPersistentTileSchedulerILb0EEEEEEEEEvNT_6ParamsE,"a",@progbits
	.sectionflags	@""
	.align	4
.nv.constant0._ZN7cutlass13device_kernelIN5flash11enable_sm90INS1_16FlashAttnFwdSm90INS1_25CollectiveMainloopFwdSm90ILi2EN4cute5tupleIJNS5_1CILi2EEENS7_ILi1EEES9_EEENS6_IJNS7_ILi128EEENS7_ILi112EEENS7_ILi192EEEEEELi192ENS_6half_tEfNS_4arch4Sm90ELb0ELb0ELb1ELb0ELb0ELb0ELb0ELb1ELb1ELb0ELb0ELb0EEENS1_21CollectiveEpilogueFwdINS6_IJSB_SD_SC_EEESA_SF_SH_Li256ELb0ELb0ELb0ELb0EEENS1_29StaticPersistentTileSchedulerILb0EEEEEEEEEvNT_6ParamsE:
	.zero		3584


//--------------------- .nv.constant0._ZN7cutlass13device_kernelIN5flash11enable_sm90INS1_16FlashAttnFwdSm90INS1_25CollectiveMainloopFwdSm90ILi2EN4cute5tupleIJNS5_1CILi1EEES8_S8_EEENS6_IJNS7_ILi128EEENS7_ILi112EEENS7_ILi192EEEEEELi192ENS_6half_tEfNS_4arch4Sm90ELb0ELb0ELb1ELb1ELb0ELb0ELb0ELb1ELb1ELb0ELb0ELb0EEENS1_21CollectiveEpilogueFwdINS6_IJSA_SC_SB_EEES9_SE_SG_Li256ELb1ELb0ELb0ELb0EEENS1_36VarlenDynamicPersistentTileSchedulerILi128ELi112ELi256ELi32ELb0ELb0ELb1ELb0ELb1ELb1EEEEEEEEEvNT_6ParamsE --------------------------
	.section	.nv.constant0._ZN7cutlass13device_kernelIN5flash11enable_sm90INS1_16FlashAttnFwdSm90INS1_25CollectiveMainloopFwdSm90ILi2EN4cute5tupleIJNS5_1CILi1EEES8_S8_EEENS6_IJNS7_ILi128EEENS7_ILi112EEENS7_ILi192EEEEEELi192ENS_6half_tEfNS_4arch4Sm90ELb0ELb0ELb1ELb1ELb0ELb0ELb0ELb1ELb1ELb0ELb0ELb0EEENS1_21CollectiveEpilogueFwdINS6_IJSA_SC_SB_EEES9_SE_SG_Li256ELb1ELb0ELb0ELb0EEENS1_36VarlenDynamicPersistentTileSchedulerILi128ELi112ELi256ELi32ELb0ELb0ELb1ELb0ELb1ELb1EEEEEEEEEvNT_6ParamsE,"a",@progbits
	.sectionflags	@""
	.align	4
.nv.constant0._ZN7cutlass13device_kernelIN5flash11enable_sm90INS1_16FlashAttnFwdSm90INS1_25CollectiveMainloopFwdSm90ILi2EN4cute5tupleIJNS5_1CILi1EEES8_S8_EEENS6_IJNS7_ILi128EEENS7_ILi112EEENS7_ILi192EEEEEELi192ENS_6half_tEfNS_4arch4Sm90ELb0ELb0ELb1ELb1ELb0ELb0ELb0ELb1ELb1ELb0ELb0ELb0EEENS1_21CollectiveEpilogueFwdINS6_IJSA_SC_SB_EEES9_SE_SG_Li256ELb1ELb0ELb0ELb0EEENS1_36VarlenDynamicPersistentTileSchedulerILi128ELi112ELi256ELi32ELb0ELb0ELb1ELb0ELb1ELb1EEEEEEEEEvNT_6ParamsE:
	.zero		3200


//--------------------- .nv.constant0._ZN7cutlass13device_kernelIN5flash11enable_sm90INS1_16FlashAttnFwdSm90INS1_25CollectiveMainloopFwdSm90ILi2EN4cute5tupleIJNS5_1CILi1EEES8_S8_EEENS6_IJNS7_ILi128EEENS7_ILi112EEENS7_ILi192EEEEEELi192ENS_6half_tEfNS_4arch4Sm90ELb0ELb0ELb1ELb1ELb0ELb1ELb0ELb1ELb1ELb0ELb0ELb0EEENS1_21CollectiveEpilogueFwdINS6_IJSA_SC_SB_EEES9_SE_SG_Li256ELb1ELb0ELb0ELb0EEENS1_36VarlenDynamicPersistentTileSchedulerILi128ELi112ELi256ELi32ELb0ELb0ELb1ELb0ELb1ELb1EEEEEEEEEvNT_6ParamsE --------------------------
	.section	.nv.constant0._ZN7cutlass13device_kernelIN5flash11enable_sm90INS1_16FlashAttnFwdSm90INS1_25CollectiveMainloopFwdSm90ILi2EN4cute5tupleIJNS5_1CILi1EEES8_S8_EEENS6_IJNS7_ILi128EEENS7_ILi112EEENS7_ILi192EEEEEELi192ENS_6half_tEfNS_4arch4Sm90ELb0ELb0ELb1ELb1ELb0ELb1ELb0ELb1ELb1ELb0ELb0ELb0EEENS1_21CollectiveEpilogueFwdINS6_IJSA_SC_SB_EEES9_SE_SG_Li256ELb1ELb0ELb0ELb0EEENS1_36VarlenDynamicPersistentTileSchedulerILi128ELi112ELi256ELi32ELb0ELb0ELb1ELb0ELb1ELb1EEEEEEEEEvNT_6ParamsE,"a",@progbits
	.sectionflags	@""
	.align	4
.nv.constant0._ZN7cutlass13device_kernelIN5flash11enable_sm90INS1_16FlashAttnFwdSm90INS1_25CollectiveMainloopFwdSm90ILi2EN4cute5tupleIJNS5_1CILi1EEES8_S8_EEENS6_IJNS7_ILi128EEENS7_ILi112EEENS7_ILi192EEEEEELi192ENS_6half_tEfNS_4arch4Sm90ELb0ELb0ELb1ELb1ELb0ELb1ELb0ELb1ELb1ELb0ELb0ELb0EEENS1_21CollectiveEpilogueFwdINS6_IJSA_SC_SB_EEES9_SE_SG_Li256ELb1ELb0ELb0ELb0EEENS1_36VarlenDynamicPersistentTileSchedulerILi128ELi112ELi256ELi32ELb0ELb0ELb1ELb0ELb1ELb1EEEEEEEEEvNT_6ParamsE:
	.zero		3200


//--------------------- .nv.constant0._ZN7cutlass13device_kernelIN5flash11enable_sm90INS1_16FlashAttnFwdSm90INS1_25CollectiveMainloopFwdSm90ILi2EN4cute5tupleIJNS5_1CILi1EEES8_S8_EEENS6_IJNS7_ILi128EEENS7_ILi96EEENS7_ILi192EEEEEELi192ENS_6half_tEfNS_4arch4Sm90ELb0ELb1ELb1ELb0ELb0ELb0ELb0ELb1ELb1ELb0ELb0ELb0EEENS1_21CollectiveEpilogueFwdINS6_IJSA_SC_SB_EEES9_SE_SG_Li256ELb0ELb0ELb0ELb0EEENS1_30DynamicPersistentTileSchedulerILi256ELi32ELb0ELb0ELb1EEEEEEEEEvNT_6ParamsE --------------------------
	.section	.nv.constant0._ZN7cutlass13device_kernelIN5flash11enable_sm90INS1_16FlashAttnFwdSm90INS1_25CollectiveMainloopFwdSm90ILi2EN4cute5tupleIJNS5_1CILi1EEES8_S8_EEENS6_IJNS7_ILi128EEENS7_ILi96EEENS7_ILi192EEEEEELi192ENS_6half_tEfNS_4arch4Sm90ELb0ELb1ELb1ELb0ELb0ELb0ELb0ELb1ELb1ELb0ELb0ELb0EEENS1_21CollectiveEpilogueFwdINS6_IJSA_SC_SB_EEES9_SE_SG_Li256ELb0ELb0ELb0ELb0EEENS1_30DynamicPersistentTileSchedulerILi256ELi32ELb0ELb0ELb1EEEEEEEEEvNT_6ParamsE,"a",@progbits
	.sectionflags	@""
	.align	4
.nv.constant0._ZN7cutlass13device_kernelIN5flash11enable_sm90INS1_16FlashAttnFwdSm90INS1_25CollectiveMainloopFwdSm90ILi2EN4cute5tupleIJNS5_1CILi1EEES8_S8_EEENS6_IJNS7_ILi128EEENS7_ILi96EEENS7_ILi192EEEEEELi192ENS_6half_tEfNS_4arch4Sm90ELb0ELb1ELb1ELb0ELb0ELb0ELb0ELb1ELb1ELb0ELb0ELb0EEENS1_21CollectiveEpilogueFwdINS6_IJSA_SC_SB_EEES9_SE_SG_Li256ELb0ELb0ELb0ELb0EEENS1_30DynamicPersistentTileSchedulerILi256ELi32ELb0ELb0ELb1EEEEEEEEEvNT_6ParamsE:
	.zero		3584


//--------------------- .nv.constant0._ZN7cutlass13device_kernelIN5flash11enable_sm90INS1_16FlashAttnFwdSm90INS1_25CollectiveMainloopFwdSm90ILi2EN4cute5tupleIJNS5_1CILi1EEES8_S8_EEENS6_IJNS7_ILi128EEENS7_ILi96EEENS7_ILi192EEEEEELi192ENS_6half_tEfNS_4arch4Sm90ELb0ELb1ELb1ELb1ELb0ELb0ELb0ELb1ELb1ELb0ELb0ELb0EEENS1_21CollectiveEpilogueFwdINS6_IJSA_SC_SB_EEES9_SE_SG_Li256ELb1ELb0ELb0ELb0EEENS1_36VarlenDynamicPersistentTileSchedulerILi128ELi96ELi256ELi32ELb0ELb0ELb1ELb1ELb0ELb1EEEEEEEEEvNT_6ParamsE --------------------------
	.section	.nv.constant0._ZN7cutlass13device_kernelIN5flash11enable_sm90INS1_16FlashAttnFwdSm90INS1_25CollectiveMainloopFwdSm90ILi2EN4cute5tupleIJNS5_1CILi1EEES8_S8_EEENS6_IJNS7_ILi128EEENS7_ILi96EEENS7_ILi192EEEEEELi192ENS_6half_tEfNS_4arch4Sm90ELb0ELb1ELb1ELb1ELb0ELb0ELb0ELb1ELb1ELb0ELb0ELb0EEENS1_21CollectiveEpilogueFwdINS6_IJSA_SC_SB_EEES9_SE_SG_Li256ELb1ELb0ELb0ELb0EEENS1_36VarlenDynamicPersistentTileSchedulerILi128ELi96ELi256ELi32ELb0ELb0ELb1ELb1ELb0ELb1EEEEEEEEEvNT_6ParamsE,"a",@progbits
	.sectionflags	@""
	.align	4
.nv.constant0._ZN7cutlass13device_kernelIN5flash11enable_sm90INS1_16FlashAttnFwdSm90INS1_25CollectiveMainloopFwdSm90ILi2EN4cute5tupleIJNS5_1CILi1EEES8_S8_EEENS6_IJNS7_ILi128EEENS7_ILi96EEENS7_ILi192EEEEEELi192ENS_6half_tEfNS_4arch4Sm90ELb0ELb1ELb1ELb1ELb0ELb0ELb0ELb1ELb1ELb0ELb0ELb0EEENS1_21CollectiveEpilogueFwdINS6_IJSA_SC_SB_EEES9_SE_SG_Li256ELb1ELb0ELb0ELb0EEENS1_36VarlenDynamicPersistentTileSchedulerILi128ELi96ELi256ELi32ELb0ELb0ELb1ELb1ELb0ELb1EEEEEEEEEvNT_6ParamsE:
	.zero		3200


//--------------------- .nv.constant0._ZN7cutlass13device_kernelIN5flash11enable_sm90INS1_16FlashAttnFwdSm90INS1_25CollectiveMainloopFwdSm90ILi2EN4cute5tupleIJNS5_1CILi1EEES8_S8_EEENS6_IJNS7_ILi128EEENS7_ILi96EEENS7_ILi192EEEEEELi192ENS_6half_tEfNS_4arch4Sm90ELb0ELb1ELb1ELb1ELb0ELb1ELb0ELb1ELb1ELb0ELb0ELb0EEENS1_21CollectiveEpilogueFwdINS6_IJSA_SC_SB_EEES9_SE_SG_Li256ELb1ELb0ELb0ELb0EEENS1_36VarlenDynamicPersistentTileSchedulerILi128ELi96ELi256ELi32ELb0ELb0ELb1ELb1ELb0ELb1EEEEEEEEEvNT_6ParamsE --------------------------
	.section	.nv.constant0._ZN7cutlass13device_kernelIN5flash11enable_sm90INS1_16FlashAttnFwdSm90INS1_25CollectiveMainloopFwdSm90ILi2EN4cute5tupleIJNS5_1CILi1EEES8_S8_EEENS6_IJNS7_ILi128EEENS7_ILi96EEENS7_ILi192EEEEEELi192ENS_6half_tEfNS_4arch4Sm90ELb0ELb1ELb1ELb1ELb0ELb1ELb0ELb1ELb1ELb0ELb0ELb0EEENS1_21CollectiveEpilogueFwdINS6_IJSA_SC_SB_EEES9_SE_SG_Li256ELb1ELb0ELb0ELb0EEENS1_36VarlenDynamicPersistentTileSchedulerILi128ELi96ELi256ELi32ELb0ELb0ELb1ELb1ELb0ELb1EEEEEEEEEvNT_6ParamsE,"a",@progbits
	.sectionflags	@""
	.align	4
.nv.constant0._ZN7cutlass13device_kernelIN5flash11enable_sm90INS1_16FlashAttnFwdSm90INS1_25CollectiveMainloopFwdSm90ILi2EN4cute5tupleIJNS5_1CILi1EEES8_S8_EEENS6_IJNS7_ILi128EEENS7_ILi96EEENS7_ILi192EEEEEELi192ENS_6half_tEfNS_4arch4Sm90ELb0ELb1ELb1ELb1ELb0ELb1ELb0ELb1ELb1ELb0ELb0ELb0EEENS1_21CollectiveEpilogueFwdINS6_IJSA_SC_SB_EEES9_SE_SG_Li256ELb1ELb0ELb0ELb0EEENS1_36VarlenDynamicPersistentTileSchedulerILi128ELi96ELi256ELi32ELb0ELb0ELb1ELb1ELb0ELb1EEEEEEEEEvNT_6ParamsE:
	.zero		3200


//--------------------- .nv.constant0._ZN7cutlass13device_kernelIN5flash11enable_sm90INS1_16FlashAttnFwdSm90INS1_25CollectiveMainloopFwdSm90ILi2EN4cute5tupleIJNS5_1CILi1EEES8_S8_EEENS6_IJNS7_ILi128EEENS7_ILi112EEENS7_ILi192EEEEEELi192ENS_6half_tEfNS_4arch4Sm90ELb1ELb0ELb1ELb0ELb0ELb0ELb0ELb1ELb1ELb0ELb0ELb0EEENS1_21CollectiveEpilogueFwdINS6_IJSA_SC_SB_EEES9_SE_SG_Li256ELb0ELb0ELb0ELb0EEENS1_30DynamicPersistentTileSchedulerILi256ELi32ELb0ELb0ELb1EEEEEEEEEvNT_6ParamsE --------------------------
	.section	.nv.constant0._ZN7cutlass13device_kernelIN5flash11enable_sm90INS1_16FlashAttnFwdSm90INS1_25CollectiveMainloopFwdSm90ILi2EN4cute5tupleIJNS5_1CILi1EEES8_S8_EEENS6_IJNS7_ILi128EEENS7_ILi112EEENS7_ILi192EEEEEELi192ENS_6half_tEfNS_4arch4Sm90ELb1ELb0ELb1ELb0ELb0ELb0ELb0ELb1ELb1ELb0ELb0ELb0EEENS1_21CollectiveEpilogueFwdINS6_IJSA_SC_SB_EEES9_SE_SG_Li256ELb0ELb0ELb0ELb0EEENS1_30DynamicPersistentTileSchedulerILi256ELi32ELb0ELb0ELb1EEEEEEEEEvNT_6ParamsE,"a",@progbits
	.sectionflags	@""
	.align	4
.nv.constant0._ZN7cutlass13device_kernelIN5flash11enable_sm90INS1_16FlashAttnFwdSm90INS1_25CollectiveMainloopFwdSm90ILi2EN4cute5tupleIJNS5_1CILi1EEES8_S8_EEENS6_IJNS7_ILi128EEENS7_ILi112EEENS7_ILi192EEEEEELi192ENS_6half_tEfNS_4arch4Sm90ELb1ELb0ELb1ELb0ELb0ELb0ELb0ELb1ELb1ELb0ELb0ELb0EEENS1_21CollectiveEpilogueFwdINS6_IJSA_SC_SB_EEES9_SE_SG_Li256ELb0ELb0ELb0ELb0EEENS1_30DynamicPersistentTileSchedulerILi256ELi32ELb0ELb0ELb1EEEEEEEEEvNT_6ParamsE:
	.zero		3584


//--------------------- .nv.constant0._ZN7cutlass13device_kernelIN5flash11enable_sm90INS1_16FlashAttnFwdSm90INS1_25CollectiveMainloopFwdSm90ILi2EN4cute5tupleIJNS5_1CILi1EEES8_S8_EEENS6_IJNS7_ILi128EEENS7_ILi112EEENS7_ILi192EEEEEELi192ENS_6half_tEfNS_4arch4Sm90ELb1ELb0ELb1ELb1ELb0ELb0ELb0ELb1ELb1ELb0ELb0ELb0EEENS1_21CollectiveEpilogueFwdINS6_IJSA_SC_SB_EEES9_SE_SG_Li256ELb1ELb0ELb0ELb0EEENS1_36VarlenDynamicPersistentTileSchedulerILi128ELi112ELi256ELi32ELb0ELb0ELb1ELb1ELb1ELb1EEEEEEEEEvNT_6ParamsE --------------------------
	.section	.nv.constant0._ZN7cutlass13device_kernelIN5flash11enable_sm90INS1_16FlashAttnFwdSm90INS1_25CollectiveMainloopFwdSm90ILi2EN4cute5tupleIJNS5_1CILi1EEES8_S8_EEENS6_IJNS7_ILi128EEENS7_ILi112EEENS7_ILi192EEEEEELi192ENS_6half_tEfNS_4arch4Sm90ELb1ELb0ELb1ELb1ELb0ELb0ELb0ELb1ELb1ELb0ELb0ELb0EEENS1_21CollectiveEpilogueFwdINS6_IJSA_SC_SB_EEES9_SE_SG_Li256ELb1ELb0ELb0ELb0EEENS1_36VarlenDynamicPersistentTileSchedulerILi128ELi112ELi256ELi32ELb0ELb0ELb1ELb1ELb1ELb1EEEEEEEEEvNT_6ParamsE,"a",@progbits
	.sectionflags	@""
	.align	4
.nv.constant0._ZN7cutlass13device_kernelIN5flash11enable_sm90INS1_16FlashAttnFwdSm90INS1_25CollectiveMainloopFwdSm90ILi2EN4cute5tupleIJNS5_1CILi1EEES8_S8_EEENS6_IJNS7_ILi128EEENS7_ILi112EEENS7_ILi192EEEEEELi192ENS_6half_tEfNS_4arch4Sm90ELb1ELb0ELb1ELb1ELb0ELb0ELb0ELb1ELb1ELb0ELb0ELb0EEENS1_21CollectiveEpilogueFwdINS6_IJSA_SC_SB_EEES9_SE_SG_Li256ELb1ELb0ELb0ELb0EEENS1_36VarlenDynamicPersistentTileSchedulerILi128ELi112ELi256ELi32ELb0ELb0ELb1ELb1ELb1ELb1EEEEEEEEEvNT_6ParamsE:
	.zero		3200


//--------------------- .nv.constant0._ZN7cutlass13device_kernelIN5flash11enable_sm90INS1_16FlashAttnFwdSm90INS1_25CollectiveMainloopFwdSm90ILi2EN4cute5tupleIJNS5_1CILi1EEES8_S8_EEENS6_IJNS7_ILi128EEENS7_ILi112EEENS7_ILi192EEEEEELi192ENS_6half_tEfNS_4arch4Sm90ELb1ELb0ELb1ELb1ELb0ELb1ELb0ELb1ELb1ELb0ELb0ELb0EEENS1_21CollectiveEpilogueFwdINS6_IJSA_SC_SB_EEES9_SE_SG_Li256ELb1ELb0ELb0ELb0EEENS1_36VarlenDynamicPersistentTileSchedulerILi128ELi112ELi256ELi32ELb0ELb0ELb1ELb1ELb1ELb1EEEEEEEEEvNT_6ParamsE --------------------------
	.section	.nv.constant0._ZN7cutlass13device_kernelIN5flash11enable_sm90INS1_16FlashAttnFwdSm90INS1_25CollectiveMainloopFwdSm90ILi2EN4cute5tupleIJNS5_1CILi1EEES8_S8_EEENS6_IJNS7_ILi128EEENS7_ILi112EEENS7_ILi192EEEEEELi192ENS_6half_tEfNS_4arch4Sm90ELb1ELb0ELb1ELb1ELb0ELb1ELb0ELb1ELb1ELb0ELb0ELb0EEENS1_21CollectiveEpilogueFwdINS6_IJSA_SC_SB_EEES9_SE_SG_Li256ELb1ELb0ELb0ELb0EEENS1_36VarlenDynamicPersistentTileSchedulerILi128ELi112ELi256ELi32ELb0ELb0ELb1ELb1ELb1ELb1EEEEEEEEEvNT_6ParamsE,"a",@progbits
	.sectionflags	@""
	.align	4
.nv.constant0._ZN7cutlass13device_kernelIN5flash11enable_sm90INS1_16FlashAttnFwdSm90INS1_25CollectiveMainloopFwdSm90ILi2EN4cute5tupleIJNS5_1CILi1EEES8_S8_EEENS6_IJNS7_ILi128EEENS7_ILi112EEENS7_ILi192EEEEEELi192ENS_6half_tEfNS_4arch4Sm90ELb1ELb0ELb1ELb1ELb0ELb1ELb0ELb1ELb1ELb0ELb0ELb0EEENS1_21CollectiveEpilogueFwdINS6_IJSA_SC_SB_EEES9_SE_SG_Li256ELb1ELb0ELb0ELb0EEENS1_36VarlenDynamicPersistentTileSchedulerILi128ELi112ELi256ELi32ELb0ELb0ELb1ELb1ELb1ELb1EEEEEEEEEvNT_6ParamsE:
	.zero		3200


//--------------------- .nv.constant0._ZN7cutlass13device_kernelIN5flash11enable_sm90INS1_16FlashAttnFwdSm90INS1_25CollectiveMainloopFwdSm90ILi2EN4cute5tupleIJNS5_1CILi1EEES8_S8_EEENS6_IJNS7_ILi128EEENS7_ILi176EEESA_EEELi128ENS_6half_tEfNS_4arch4Sm90ELb0ELb0ELb1ELb0ELb0ELb0ELb0ELb1ELb1ELb0ELb0ELb0EEENS1_21CollectiveEpilogueFwdINS6_IJSA_SA_SB_EEES9_SD_SF_Li256ELb0ELb0ELb0ELb0EEENS1_29StaticPersistentTileSchedulerILb0EEEEEEEEEvNT_6ParamsE --------------------------
	.section	.nv.constant0._ZN7cutlass13device_kernelIN5flash11enable_sm90INS1_16FlashAttnFwdSm90INS1_25CollectiveMainloopFwdSm90ILi2EN4cute5tupleIJNS5_1CILi1EEES8_S8_EEENS6_IJNS7_ILi128EEENS7_ILi176EEESA_EEELi128ENS_6half_tEfNS_4arch4Sm90ELb0ELb0ELb1ELb0ELb0ELb0ELb0ELb1ELb1ELb0ELb0ELb0EEENS1_21CollectiveEpilogueFwdINS6_IJSA_SA_SB_EEES9_SD_SF_Li256ELb0ELb0ELb0ELb0EEENS1_29StaticPersistentTileSchedulerILb0EEEEEEEEEvNT_6ParamsE,"a",@progbits
	.sectionflags	@""
	.align	4
.nv.constant0._ZN7cutlass13device_kernelIN5flash11enable_sm90INS1_16FlashAttnFwdSm90INS1_25CollectiveMainloopFwdSm90ILi2EN4cute5tupleIJNS5_1CILi1EEES8_S8_EEENS6_IJNS7_ILi128EEENS7_ILi176EEESA_EEELi128ENS_6half_tEfNS_4arch4Sm90ELb0ELb0ELb1ELb0ELb0ELb0ELb0ELb1ELb1ELb0ELb0ELb0EEENS1_21CollectiveEpilogueFwdINS6_IJSA_SA_SB_EEES9_SD_SF_Li256ELb0ELb0ELb0ELb0EEENS1_29StaticPersistentTileSchedulerILb0EEEEEEEEEvNT_6ParamsE:
	.zero		3584


//--------------------- .nv.constant0._ZN7cutlass13device_kernelIN5flash11enable_sm90INS1_16FlashAttnFwdSm90INS1_25CollectiveMainloopFwdSm90ILi2EN4cute5tupleIJNS5_1CILi2EEENS7_ILi1EEES9_EEENS6_IJNS7_ILi128EEENS7_ILi176EEESB_EEELi128ENS_6half_tEfNS_4arch4Sm90ELb0ELb0ELb1ELb0ELb0ELb0ELb0ELb1ELb1ELb0ELb0ELb0EEENS1_21CollectiveEpilogueFwdINS6_IJSB_SB_SC_EEESA_SE_SG_Li256ELb0ELb0ELb0ELb0EEENS1_29StaticPersistentTileSchedulerILb0EEEEEEEEEvNT_6ParamsE --------------------------
	.section	.nv.constant0._ZN7cutlass13device_kernelIN5flash11enable_sm90INS1_16FlashAttnFwdSm90INS1_25CollectiveMainloopFwdSm90ILi2EN4cute5tupleIJNS5_1CILi2EEENS7_ILi1EEES9_EEENS6_IJNS7_ILi128EEENS7_ILi176EEESB_EEELi128ENS_6half_tEfNS_4arch4Sm90ELb0ELb0ELb1ELb0ELb0ELb0ELb0ELb1ELb1ELb0ELb0ELb0EEENS1_21CollectiveEpilogueFwdINS6_IJSB_SB_SC_EEESA_SE_SG_Li256ELb0ELb0ELb0ELb0EEENS1_29StaticPersistentTileSchedulerILb0EEEEEEEEEvNT_6ParamsE,"a",@progbits
	.sectionflags	@""
	.align	4
.nv.constant0._ZN7cutlass13device_kernelIN5flash11enable_sm90INS1_16FlashAttnFwdSm90INS1_25CollectiveMainloopFwdSm90ILi2EN4cute5tupleIJNS5_1CILi2EEENS7_ILi1EEES9_EEENS6_IJNS7_ILi128EEENS7_ILi176EEESB_EEELi128ENS_6half_tEfNS_4arch4Sm90ELb0ELb0ELb1ELb0ELb0ELb0ELb0ELb1ELb1ELb0ELb0ELb0EEENS1_21CollectiveEpilogueFwdINS6_IJSB_SB_SC_EEESA_SE_SG_Li256ELb0ELb0ELb0ELb0EEENS1_29StaticPersistentTileSchedulerILb0EEEEEEEEEvNT_6ParamsE:
	.zero		3584


//--------------------- .nv.constant0._ZN7cutlass13device_kernelIN5flash11enable_sm90INS1_16FlashAttnFwdSm90INS1_25CollectiveMainloopFwdSm90ILi2EN4cute5tupleIJNS5_1CILi1EEES8_S8_EEENS6_IJNS7_ILi128EEENS7_ILi176EEESA_EEELi128ENS_6half_tEfNS_4arch4Sm90ELb0ELb0ELb1ELb1ELb0ELb0ELb0ELb1ELb1ELb0ELb0ELb0EEENS1_21CollectiveEpilogueFwdINS6_IJSA_SA_SB_EEES9_SD_SF_Li256ELb1ELb0ELb0ELb0EEENS1_36VarlenDynamicPersistentTileSchedulerILi128ELi176ELi256ELi32ELb0ELb0ELb1ELb0ELb1ELb1EEEEEEEEEvNT_6ParamsE --------------------------
	.section	.nv.constant0._ZN7cutlass13device_kernelIN5flash11enable_sm90INS1_16FlashAttnFwdSm90INS1_25CollectiveMainloopFwdSm90ILi2EN4cute5tupleIJNS5_1CILi1EEES8_S8_EEENS6_IJNS7_ILi128EEENS7_ILi176EEESA_EEELi128ENS_6half_tEfNS_4arch4Sm90ELb0ELb0ELb1ELb1ELb0ELb0ELb0ELb1ELb1ELb0ELb0ELb0EEENS1_21CollectiveEpilogueFwdINS6_IJSA_SA_SB_EEES9_SD_SF_Li256ELb1ELb0ELb0ELb0EEENS1_36VarlenDynamicPersistentTileSchedulerILi128ELi176ELi256ELi32ELb0ELb0ELb1ELb0ELb1ELb1EEEEEEEEEvNT_6ParamsE,"a",@progbits
	.sectionflags	@""
	.align	4
.nv.constant0._ZN7cutlass13device_kernelIN5flash11enable_sm90INS1_16FlashAttnFwdSm90INS1_25CollectiveMainloopFwdSm90ILi2EN4cute5tupleIJNS5_1CILi1EEES8_S8_EEENS6_IJNS7_ILi128EEENS7_ILi176EEESA_EEELi128ENS_6half_tEfNS_4arch4Sm90ELb0ELb0ELb1ELb1ELb0ELb0ELb0ELb1ELb1ELb0ELb0ELb0EEENS1_21CollectiveEpilogueFwdINS6_IJSA_SA_SB_EEES9_SD_SF_Li256ELb1ELb0ELb0ELb0EEENS1_36VarlenDynamicPersistentTileSchedulerILi128ELi176ELi256ELi32ELb0ELb0ELb1ELb0ELb1ELb1EEEEEEEEEvNT_6ParamsE:
	.zero		3200


//--------------------- .nv.constant0._ZN7cutlass13device_kernelIN5flash11enable_sm90INS1_16FlashAttnFwdSm90INS1_25CollectiveMainloopFwdSm90ILi2EN4cute5tupleIJNS5_1CILi1EEES8_S8_EEENS6_IJNS7_ILi128EEENS7_ILi176EEESA_EEELi128ENS_6half_tEfNS_4arch4Sm90ELb0ELb0ELb1ELb1ELb0ELb1ELb0ELb1ELb1ELb0ELb0ELb0EEENS1_21CollectiveEpilogueFwdINS6_IJSA_SA_SB_EEES9_SD_SF_Li256ELb1ELb0ELb0ELb0EEENS1_36VarlenDynamicPersistentTileSchedulerILi128ELi176ELi256ELi32ELb0ELb0ELb1ELb0ELb1ELb1EEEEEEEEEvNT_6ParamsE --------------------------
	.section	.nv.constant0._ZN7cutlass13device_kernelIN5flash11enable_sm90INS1_16FlashAttnFwdSm90INS1_25CollectiveMainloopFwdSm90ILi2EN4cute5tupleIJNS5_1CILi1EEES8_S8_EEENS6_IJNS7_ILi128EEENS7_ILi176EEESA_EEELi128ENS_6half_tEfNS_4arch4Sm90ELb0ELb0ELb1ELb1ELb0ELb1ELb0ELb1ELb1ELb0ELb0ELb0EEENS1_21CollectiveEpilogueFwdINS6_IJSA_SA_SB_EEES9_SD_SF_Li256ELb1ELb0ELb0ELb0EEENS1_36VarlenDynamicPersistentTileSchedulerILi128ELi176ELi256ELi32ELb0ELb0ELb1ELb0ELb1ELb1EEEEEEEEEvNT_6ParamsE,"a",@progbits
	.sectionflags	@""
	.align	4
.nv.constant0._ZN7cutlass13device_kernelIN5flash11enable_sm90INS1_16FlashAttnFwdSm90INS1_25CollectiveMainloopFwdSm90ILi2EN4cute5tupleIJNS5_1CILi1EEES8_S8_EEENS6_IJNS7_ILi128EEENS7_ILi176EEESA_EEELi128ENS_6half_tEfNS_4arch4Sm90ELb0ELb0ELb1ELb1ELb0ELb1ELb0ELb1ELb1ELb0ELb0ELb0EEENS1_21CollectiveEpilogueFwdINS6_IJSA_SA_SB_EEES9_SD_SF_Li256ELb1ELb0ELb0ELb0EEENS1_36VarlenDynamicPersistentTileSchedulerILi128ELi176ELi256ELi32ELb0ELb0ELb1ELb0ELb1ELb1EEEEEEEEEvNT_6ParamsE:
	.zero		3200


//--------------------- .nv.constant0._ZN7cutlass13device_kernelIN5flash11enable_sm90INS1_16FlashAttnFwdSm90INS1_25CollectiveMainloopFwdSm90ILi2EN4cute5tupleIJNS5_1CILi1EEES8_S8_EEENS6_IJNS7_ILi128EEESA_SA_EEELi128ENS_6half_tEfNS_4arch4Sm90ELb0ELb1ELb1ELb0ELb0ELb0ELb0ELb1ELb1ELb0ELb0ELb0EEENS1_21CollectiveEpilogueFwdISB_S9_SC_SE_Li256ELb0ELb0ELb0ELb0EEENS1_30DynamicPersistentTileSchedulerILi256ELi32ELb0ELb0ELb1EEEEEEEEEvNT_6ParamsE --------------------------
	.section	.nv.constant0._ZN7cutlass13device_kernelIN5flash11enable_sm90INS1_16FlashAttnFwdSm90INS1_25CollectiveMainloopFwdSm90ILi2EN4cute5tupleIJNS5_1CILi1EEES8_S8_EEENS6_IJNS7_ILi128EEESA_SA_EEELi128ENS_6half_tEfNS_4arch4Sm90ELb0ELb1ELb1ELb0ELb0ELb0ELb0ELb1ELb1ELb0ELb0ELb0EEENS1_21CollectiveEpilogueFwdISB_S9_SC_SE_Li256ELb0ELb0ELb0ELb0EEENS1_30DynamicPersistentTileSchedulerILi256ELi32ELb0ELb0ELb1EEEEEEEEEvNT_6ParamsE,"a",@progbits
	.sectionflags	@""
	.align	4
.nv.constant0._ZN7cutlass13device_kernelIN5flash11enable_sm90INS1_16FlashAttnFwdSm90INS1_25CollectiveMainloopFwdSm90ILi2EN4cute5tupleIJNS5_1CILi1EEES8_S8_EEENS6_IJNS7_ILi128EEESA_SA_EEELi128ENS_6half_tEfNS_4arch4Sm90ELb0ELb1ELb1ELb0ELb0ELb0ELb0ELb1ELb1ELb0ELb0ELb0EEENS1_21CollectiveEpilogueFwdISB_S9_SC_SE_Li256ELb0ELb0ELb0ELb0EEENS1_30DynamicPersistentTileSchedulerILi256ELi32ELb0ELb0ELb1EEEEEEEEEvNT_6ParamsE:
	.zero		3584


//--------------------- .nv.constant0._ZN7cutlass13device_kernelIN5flash11enable_sm90INS1_16FlashAttnFwdSm90INS1_25CollectiveMainloopFwdSm90ILi2EN4cute5tupleIJNS5_1CILi1EEES8_S8_EEENS6_IJNS7_ILi128EEESA_SA_EEELi128ENS_6half_tEfNS_4arch4Sm90ELb0ELb1ELb1ELb1ELb0ELb0ELb0ELb1ELb1ELb0ELb0ELb0EEENS1_21CollectiveEpilogueFwdISB_S9_SC_SE_Li256ELb1ELb0ELb0ELb0EEENS1_36VarlenDynamicPersistentTileSchedulerILi128ELi128ELi256ELi32ELb0ELb0ELb1ELb1ELb0ELb1EEEEEEEEEvNT_6ParamsE --------------------------
	.section	.nv.constant0._ZN7cutlass13device_kernelIN5flash11enable_sm90INS1_16FlashAttnFwdSm90INS1_25CollectiveMainloopFwdSm90ILi2EN4cute5tupleIJNS5_1CILi1EEES8_S8_EEENS6_IJNS7_ILi128EEESA_SA_EEELi128ENS_6half_tEfNS_4arch4Sm90ELb0ELb1ELb1ELb1ELb0ELb0ELb0ELb1ELb1ELb0ELb0ELb0EEENS1_21CollectiveEpilogueFwdISB_S9_SC_SE_Li256ELb1ELb0ELb0ELb0EEENS1_36VarlenDynamicPersistentTileSchedulerILi128ELi128ELi256ELi32ELb0ELb0ELb1ELb1ELb0ELb1EEEEEEEEEvNT_6ParamsE,"a",@progbits
	.sectionflags	@""
	.align	4
.nv.constant0._ZN7cutlass13device_kernelIN5flash11enable_sm90INS1_16FlashAttnFwdSm90INS1_25CollectiveMainloopFwdSm90ILi2EN4cute5tupleIJNS5_1CILi1EEES8_S8_EEENS6_IJNS7_ILi128EEESA_SA_EEELi128ENS_6half_tEfNS_4arch4Sm90ELb0ELb1ELb1ELb1ELb0ELb0ELb0ELb1ELb1ELb0ELb0ELb0EEENS1_21CollectiveEpilogueFwdISB_S9_SC_SE_Li256ELb1ELb0ELb0ELb0EEENS1_36VarlenDynamicPersistentTileSchedulerILi128ELi128ELi256ELi32ELb0ELb0ELb1ELb1ELb0ELb1EEEEEEEEEvNT_6ParamsE:
	.zero		3200


//--------------------- .nv.constant0._ZN7cutlass13device_kernelIN5flash11enable_sm90INS1_16FlashAttnFwdSm90INS1_25CollectiveMainloopFwdSm90ILi2EN4cute5tupleIJNS5_1CILi1EEES8_S8_EEENS6_IJNS7_ILi128EEESA_SA_EEELi128ENS_6half_tEfNS_4arch4Sm90ELb0ELb1ELb1ELb1ELb0ELb1ELb0ELb1ELb1ELb0ELb0ELb0EEENS1_21CollectiveEpilogueFwdISB_S9_SC_SE_Li256ELb1ELb0ELb0ELb0EEENS1_36VarlenDynamicPersistentTileSchedulerILi128ELi128ELi256ELi32ELb0ELb0ELb1ELb1ELb0ELb1EEEEEEEEEvNT_6ParamsE --------------------------
	.section	.nv.constant0._ZN7cutlass13device_kernelIN5flash11enable_sm90INS1_16FlashAttnFwdSm90INS1_25CollectiveMainloopFwdSm90ILi2EN4cute5tupleIJNS5_1CILi1EEES8_S8_EEENS6_IJNS7_ILi128EEESA_SA_EEELi128ENS_6half_tEfNS_4arch4Sm90ELb0ELb1ELb1ELb1ELb0ELb1ELb0ELb1ELb1ELb0ELb0ELb0EEENS1_21CollectiveEpilogueFwdISB_S9_SC_SE_Li256ELb1ELb0ELb0ELb0EEENS1_36VarlenDynamicPersistentTileSchedulerILi128ELi128ELi256ELi32ELb0ELb0ELb1ELb1ELb0ELb1EEEEEEEEEvNT_6ParamsE,"a",@progbits
	.sectionflags	@""
	.align	4
.nv.constant0._ZN7cutlass13device_kernelIN5flash11enable_sm90INS1_16FlashAttnFwdSm90INS1_25CollectiveMainloopFwdSm90ILi2EN4cute5tupleIJNS5_1CILi1EEES8_S8_EEENS6_IJNS7_ILi128EEESA_SA_EEELi128ENS_6half_tEfNS_4arch4Sm90ELb0ELb1ELb1ELb1ELb0ELb1ELb0ELb1ELb1ELb0ELb0ELb0EEENS1_21CollectiveEpilogueFwdISB_S9_SC_SE_Li256ELb1ELb0ELb0ELb0EEENS1_36VarlenDynamicPersistentTileSchedulerILi128ELi128ELi256ELi32ELb0ELb0ELb1ELb1ELb0ELb1EEEEEEEEEvNT_6ParamsE:
	.zero		3200


//--------------------- .nv.constant0._ZN7cutlass13device_kernelIN5flash11enable_sm90INS1_16FlashAttnFwdSm90INS1_25CollectiveMainloopFwdSm90ILi2EN4cute5tupleIJNS5_1CILi1EEES8_S8_EEENS6_IJNS7_ILi128EEESA_SA_EEELi128ENS_6half_tEfNS_4arch4Sm90ELb1ELb0ELb1ELb0ELb0ELb0ELb0ELb1ELb1ELb0ELb0ELb0EEENS1_21CollectiveEpilogueFwdISB_S9_SC_SE_Li256ELb0ELb0ELb0ELb0EEENS1_30DynamicPersistentTileSchedulerILi256ELi32ELb0ELb0ELb1EEEEEEEEEvNT_6ParamsE --------------------------
	.section	.nv.constant0._ZN7cutlass13device_kernelIN5flash11enable_sm90INS1_16FlashAttnFwdSm90INS1_25CollectiveMainloopFwdSm90ILi2EN4cute5tupleIJNS5_1CILi1EEES8_S8_EEENS6_IJNS7_ILi128EEESA_SA_EEELi128ENS_6half_tEfNS_4arch4Sm90ELb1ELb0ELb1ELb0ELb0ELb0ELb0ELb1ELb1ELb0ELb0ELb0EEENS1_21CollectiveEpilogueFwdISB_S9_SC_SE_Li256ELb0ELb0ELb0ELb0EEENS1_30DynamicPersistentTileSchedulerILi256ELi32ELb0ELb0ELb1EEEEEEEEEvNT_6ParamsE,"a",@progbits
	.sectionflags	@""
	.align	4
.nv.constant0._ZN7cutlass13device_kernelIN5flash11enable_sm90INS1_16FlashAttnFwdSm90INS1_25CollectiveMainloopFwdSm90ILi2EN4cute5tupleIJNS5_1CILi1EEES8_S8_EEENS6_IJNS7_ILi128EEESA_SA_EEELi128ENS_6half_tEfNS_4arch4Sm90ELb1ELb0ELb1ELb0ELb0ELb0ELb0ELb1ELb1ELb0ELb0ELb0EEENS1_21CollectiveEpilogueFwdISB_S9_SC_SE_Li256ELb0ELb0ELb0ELb0EEENS1_30DynamicPersistentTileSchedulerILi256ELi32ELb0ELb0ELb1EEEEEEEEEvNT_6ParamsE:
	.zero		3584


//--------------------- .nv.constant0._ZN7cutlass13device_kernelIN5flash11enable_sm90INS1_16FlashAttnFwdSm90INS1_25CollectiveMainloopFwdSm90ILi2EN4cute5tupleIJNS5_1CILi1EEES8_S8_EEENS6_IJNS7_ILi128EEESA_SA_EEELi128ENS_6half_tEfNS_4arch4Sm90ELb1ELb0ELb1ELb1ELb0ELb0ELb0ELb1ELb1ELb0ELb0ELb0EEENS1_21CollectiveEpilogueFwdISB_S9_SC_SE_Li256ELb1ELb0ELb0ELb0EEENS1_36VarlenDynamicPersistentTileSchedulerILi128ELi128ELi256ELi32ELb0ELb0ELb1ELb1ELb1ELb1EEEEEEEEEvNT_6ParamsE --------------------------
	.section	.nv.constant0._ZN7cutlass13device_kernelIN5flash11enable_sm90INS1_16FlashAttnFwdSm90INS1_25CollectiveMainloopFwdSm90ILi2EN4cute5tupleIJNS5_1CILi1EEES8_S8_EEENS6_IJNS7_ILi128EEESA_SA_EEELi128ENS_6half_tEfNS_4arch4Sm90ELb1ELb0ELb1ELb1ELb0ELb0ELb0ELb1ELb1ELb0ELb0ELb0EEENS1_21CollectiveEpilogueFwdISB_S9_SC_SE_Li256ELb1ELb0ELb0ELb0EEENS1_36VarlenDynamicPersistentTileSchedulerILi128ELi128ELi256ELi32ELb0ELb0ELb1ELb1ELb1ELb1EEEEEEEEEvNT_6ParamsE,"a",@progbits
	.sectionflags	@""
	.align	4
.nv.constant0._ZN7cutlass13device_kernelIN5flash11enable_sm90INS1_16FlashAttnFwdSm90INS1_25CollectiveMainloopFwdSm90ILi2EN4cute5tupleIJNS5_1CILi1EEES8_S8_EEENS6_IJNS7_ILi128EEESA_SA_EEELi128ENS_6half_tEfNS_4arch4Sm90ELb1ELb0ELb1ELb1ELb0ELb0ELb0ELb1ELb1ELb0ELb0ELb0EEENS1_21CollectiveEpilogueFwdISB_S9_SC_SE_Li256ELb1ELb0ELb0ELb0EEENS1_36VarlenDynamicPersistentTileSchedulerILi128ELi128ELi256ELi32ELb0ELb0ELb1ELb1ELb1ELb1EEEEEEEEEvNT_6ParamsE:
	.zero		3200


//--------------------- .nv.constant0._ZN7cutlass13device_kernelIN5flash11enable_sm90INS1_16FlashAttnFwdSm90INS1_25CollectiveMainloopFwdSm90ILi2EN4cute5tupleIJNS5_1CILi1EEES8_S8_EEENS6_IJNS7_ILi128EEESA_SA_EEELi128ENS_6half_tEfNS_4arch4Sm90ELb1ELb0ELb1ELb1ELb0ELb1ELb0ELb1ELb1ELb0ELb0ELb0EEENS1_21CollectiveEpilogueFwdISB_S9_SC_SE_Li256ELb1ELb0ELb0ELb0EEENS1_36VarlenDynamicPersistentTileSchedulerILi128ELi128ELi256ELi32ELb0ELb0ELb1ELb1ELb1ELb1EEEEEEEEEvNT_6ParamsE --------------------------
	.section	.nv.constant0._ZN7cutlass13device_kernelIN5flash11enable_sm90INS1_16FlashAttnFwdSm90INS1_25CollectiveMainloopFwdSm90ILi2EN4cute5tupleIJNS5_1CILi1EEES8_S8_EEENS6_IJNS7_ILi128EEESA_SA_EEELi128ENS_6half_tEfNS_4arch4Sm90ELb1ELb0ELb1ELb1ELb0ELb1ELb0ELb1ELb1ELb0ELb0ELb0EEENS1_21CollectiveEpilogueFwdISB_S9_SC_SE_Li256ELb1ELb0ELb0ELb0EEENS1_36VarlenDynamicPersistentTileSchedulerILi128ELi128ELi256ELi32ELb0ELb0ELb1ELb1ELb1ELb1EEEEEEEEEvNT_6ParamsE,"a",@progbits
	.sectionflags	@""
	.align	4
.nv.constant0._ZN7cutlass13device_kernelIN5flash11enable_sm90INS1_16FlashAttnFwdSm90INS1_25CollectiveMainloopFwdSm90ILi2EN4cute5tupleIJNS5_1CILi1EEES8_S8_EEENS6_IJNS7_ILi128EEESA_SA_EEELi128ENS_6half_tEfNS_4arch4Sm90ELb1ELb0ELb1ELb1ELb0ELb1ELb0ELb1ELb1ELb0ELb0ELb0EEENS1_21CollectiveEpilogueFwdISB_S9_SC_SE_Li256ELb1ELb0ELb0ELb0EEENS1_36VarlenDynamicPersistentTileSchedulerILi128ELi128ELi256ELi32ELb0ELb0ELb1ELb1ELb1ELb1EEEEEEEEEvNT_6ParamsE:
	.zero		3200


//--------------------- .nv.constant0._ZN7cutlass13device_kernelIN5flash11enable_sm90INS1_16FlashAttnFwdSm90INS1_25CollectiveMainloopFwdSm90ILi2EN4cute5tupleIJNS5_1CILi1EEES8_S8_EEENS6_IJNS7_ILi192EEENS7_ILi144EEENS7_ILi96EEEEEELi96ENS_6half_tEfNS_4arch4Sm90ELb0ELb0ELb1ELb0ELb0ELb0ELb0ELb0ELb1ELb0ELb0ELb0EEENS1_21CollectiveEpilogueFwdINS6_IJSA_SC_SB_EEES9_SE_SG_Li384ELb0ELb0ELb0ELb0EEENS1_29StaticPersistentTileSchedulerILb0EEEEEEEEEvNT_6ParamsE --------------------------
	.section	.nv.constant0._ZN7cutlass13device_kernelIN5flash11enable_sm90INS1_16FlashAttnFwdSm90INS1_25CollectiveMainloopFwdSm90ILi2EN4cute5tupleIJNS5_1CILi1EEES8_S8_EEENS6_IJNS7_ILi192EEENS7_ILi144EEENS7_ILi96EEEEEELi96ENS_6half_tEfNS_4arch4Sm90ELb0ELb0ELb1ELb0ELb0ELb0ELb0ELb0ELb1ELb0ELb0ELb0EEENS1_21CollectiveEpilogueFwdINS6_IJSA_SC_SB_EEES9_SE_SG_Li384ELb0ELb0ELb0ELb0EEENS1_29StaticPersistentTileSchedulerILb0EEEEEEEEEvNT_6ParamsE,"a",@progbits
	.sectionflags	@""
	.align	4
.nv.constant0._ZN7cutlass13device_kernelIN5flash11enable_sm90INS1_16FlashAttnFwdSm90INS1_25CollectiveMainloopFwdSm90ILi2EN4cute5tupleIJNS5_1CILi1EEES8_S8_EEENS6_IJNS7_ILi192EEENS7_ILi144EEENS7_ILi96EEEEEELi96ENS_6half_tEfNS_4arch4Sm90ELb0ELb0ELb1ELb0ELb0ELb0ELb0ELb0ELb1ELb0ELb0ELb0EEENS1_21CollectiveEpilogueFwdINS6_IJSA_SC_SB_EEES9_SE_SG_Li384ELb0ELb0ELb0ELb0EEENS1_29StaticPersistentTileSchedulerILb0EEEEEEEEEvNT_6ParamsE:
	.zero		3584


//--------------------- .nv.constant0._ZN7cutlass13device_kernelIN5flash11enable_sm90INS1_16FlashAttnFwdSm90INS1_25CollectiveMainloopFwdSm90ILi2EN4cute5tupleIJNS5_1CILi1EEES8_S8_EEENS6_IJNS7_ILi192EEENS7_ILi144EEENS7_ILi96EEEEEELi96ENS_6half_tEfNS_4arch4Sm90ELb0ELb0ELb1ELb1ELb0ELb0ELb0ELb0ELb1ELb0ELb0ELb0EEENS1_21CollectiveEpilogueFwdINS6_IJSA_SC_SB_EEES9_SE_SG_Li384ELb1ELb0ELb0ELb0EEENS1_36VarlenDynamicPersistentTileSchedulerILi192ELi144ELi384ELi32ELb0ELb0ELb1ELb0ELb1ELb1EEEEEEEEEvNT_6ParamsE --------------------------
	.section	.nv.constant0._ZN7cutlass13device_kernelIN5flash11enable_sm90INS1_16FlashAttnFwdSm90INS1_25CollectiveMainloopFwdSm90ILi2EN4cute5tupleIJNS5_1CILi1EEES8_S8_EEENS6_IJNS7_ILi192EEENS7_ILi144EEENS7_ILi96EEEEEELi96ENS_6half_tEfNS_4arch4Sm90ELb0ELb0ELb1ELb1ELb0ELb0ELb0ELb0ELb1ELb0ELb0ELb0EEENS1_21CollectiveEpilogueFwdINS6_IJSA_SC_SB_EEES9_SE_SG_Li384ELb1ELb0ELb0ELb0EEENS1_36VarlenDynamicPersistentTileSchedulerILi192ELi144ELi384ELi32ELb0ELb0ELb1ELb0ELb1ELb1EEEEEEEEEvNT_6ParamsE,"a",@progbits
	.sectionflags	@""
	.align	4
.nv.constant0._ZN7cutlass13device_kernelIN5flash11enable_sm90INS1_16FlashAttnFwdSm90INS1_25CollectiveMainloopFwdSm90ILi2EN4cute5tupleIJNS5_1CILi1EEES8_S8_EEENS6_IJNS7_ILi192EEENS7_ILi144EEENS7_ILi96EEEEEELi96ENS_6half_tEfNS_4arch4Sm90ELb0ELb0ELb1ELb1ELb0ELb0ELb0ELb0ELb1ELb0ELb0ELb0EEENS1_21CollectiveEpilogueFwdINS6_IJSA_SC_SB_EEES9_SE_SG_Li384ELb1ELb0ELb0ELb0EEENS1_36VarlenDynamicPersistentTileSchedulerILi192ELi144ELi384ELi32ELb0ELb0ELb1ELb0ELb1ELb1EEEEEEEEEvNT_6ParamsE:
	.zero		3200


//--------------------- .nv.constant0._ZN7cutlass13device_kernelIN5flash11enable_sm90INS1_16FlashAttnFwdSm90INS1_25CollectiveMainloopFwdSm90ILi2EN4cute5tupleIJNS5_1CILi1EEES8_S8_EEENS6_IJNS7_ILi192EEENS7_ILi144EEENS7_ILi96EEEEEELi96ENS_6half_tEfNS_4arch4Sm90ELb0ELb0ELb1ELb1ELb0ELb1ELb0ELb0ELb1ELb0ELb0ELb0EEENS1_21CollectiveEpilogueFwdINS6_IJSA_SC_SB_EEES9_SE_SG_Li384ELb1ELb0ELb0ELb0EEENS1_36VarlenDynamicPersistentTileSchedulerILi192ELi144ELi384ELi32ELb0ELb0ELb1ELb0ELb1ELb1EEEEEEEEEvNT_6ParamsE --------------------------
	.section	.nv.constant0._ZN7cutlass13device_kernelIN5flash11enable_sm90INS1_16FlashAttnFwdSm90INS1_25CollectiveMainloopFwdSm90ILi2EN4cute5tupleIJNS5_1CILi1EEES8_S8_EEENS6_IJNS7_ILi192EEENS7_ILi144EEENS7_ILi96EEEEEELi96ENS_6half_tEfNS_4arch4Sm90ELb0ELb0ELb1ELb1ELb0ELb1ELb0ELb0ELb1ELb0ELb0ELb0EEENS1_21CollectiveEpilogueFwdINS6_IJSA_SC_SB_EEES9_SE_SG_Li384ELb1ELb0ELb0ELb0EEENS1_36VarlenDynamicPersistentTileSchedulerILi192ELi144ELi384ELi32ELb0ELb0ELb1ELb0ELb1ELb1EEEEEEEEEvNT_6ParamsE,"a",@progbits
	.sectionflags	@""
	.align	4
.nv.constant0._ZN7cutlass13device_kernelIN5flash11enable_sm90INS1_16FlashAttnFwdSm90INS1_25CollectiveMainloopFwdSm90ILi2EN4cute5tupleIJNS5_1CILi1EEES8_S8_EEENS6_IJNS7_ILi192EEENS7_ILi144EEENS7_ILi96EEEEEELi96ENS_6half_tEfNS_4arch4Sm90ELb0ELb0ELb1ELb1ELb0ELb1ELb0ELb0ELb1ELb0ELb0ELb0EEENS1_21CollectiveEpilogueFwdINS6_IJSA_SC_SB_EEES9_SE_SG_Li384ELb1ELb0ELb0ELb0EEENS1_36VarlenDynamicPersistentTileSchedulerILi192ELi144ELi384ELi32ELb0ELb0ELb1ELb0ELb1ELb1EEEEEEEEEvNT_6ParamsE:
	.zero		3200


//--------------------- .nv.constant0._ZN7cutlass13device_kernelIN5flash11enable_sm90INS1_16FlashAttnFwdSm90INS1_25CollectiveMainloopFwdSm90ILi2EN4cute5tupleIJNS5_1CILi1EEES8_S8_EEENS6_IJNS7_ILi192EEENS7_ILi128EEENS7_ILi96EEEEEELi96ENS_6half_tEfNS_4arch4Sm90ELb0ELb1ELb1ELb0ELb0ELb0ELb0ELb0ELb1ELb0ELb0ELb0EEENS1_21CollectiveEpilogueFwdINS6_IJSA_SC_SB_EEES9_SE_SG_Li384ELb0ELb0ELb0ELb0EEENS1_30DynamicPersistentTileSchedulerILi384ELi32ELb0ELb0ELb1EEEEEEEEEvNT_6ParamsE --------------------------
	.section	.nv.constant0._ZN7cutlass13device_kernelIN5flash11enable_sm90INS1_16FlashAttnFwdSm90INS1_25CollectiveMainloopFwdSm90ILi2EN4cute5tupleIJNS5_1CILi1EEES8_S8_EEENS6_IJNS7_ILi192EEENS7_ILi128EEENS7_ILi96EEEEEELi96ENS_6half_tEfNS_4arch4Sm90ELb0ELb1ELb1ELb0ELb0ELb0ELb0ELb0ELb1ELb0ELb0ELb0EEENS1_21CollectiveEpilogueFwdINS6_IJSA_SC_SB_EEES9_SE_SG_Li384ELb0ELb0ELb0ELb0EEENS1_30DynamicPersistentTileSchedulerILi384ELi32ELb0ELb0ELb1EEEEEEEEEvNT_6ParamsE,"a",@progbits
	.sectionflags	@""
	.align	4
.nv.constant0._ZN7cutlass13device_kernelIN5flash11enable_sm90INS1_16FlashAttnFwdSm90INS1_25CollectiveMainloopFwdSm90ILi2EN4cute5tupleIJNS5_1CILi1EEES8_S8_EEENS6_IJNS7_ILi192EEENS7_ILi128EEENS7_ILi96EEEEEELi96ENS_6half_tEfNS_4arch4Sm90ELb0ELb1ELb1ELb0ELb0ELb0ELb0ELb0ELb1ELb0ELb0ELb0EEENS1_21CollectiveEpilogueFwdINS6_IJSA_SC_SB_EEES9_SE_SG_Li384ELb0ELb0ELb0ELb0EEENS1_30DynamicPersistentTileSchedulerILi384ELi32ELb0ELb0ELb1EEEEEEEEEvNT_6ParamsE:
	.zero		3584


//--------------------- .nv.constant0._ZN7cutlass13device_kernelIN5flash11enable_sm90INS1_16FlashAttnFwdSm90INS1_25CollectiveMainloopFwdSm90ILi2EN4cute5tupleIJNS5_1CILi1EEES8_S8_EEENS6_IJNS7_ILi192EEENS7_ILi128EEENS7_ILi96EEEEEELi96ENS_6half_tEfNS_4arch4Sm90ELb0ELb1ELb1ELb1ELb0ELb0ELb0ELb0ELb1ELb0ELb0ELb0EEENS1_21CollectiveEpilogueFwdINS6_IJSA_SC_SB_EEES9_SE_SG_Li384ELb1ELb0ELb0ELb0EEENS1_36VarlenDynamicPersistentTileSchedulerILi192ELi128ELi384ELi32ELb0ELb0ELb1ELb1ELb0ELb1EEEEEEEEEvNT_6ParamsE --------------------------
	.section	.nv.constant0._ZN7cutlass13device_kernelIN5flash11enable_sm90INS1_16FlashAttnFwdSm90INS1_25CollectiveMainloopFwdSm90ILi2EN4cute5tupleIJNS5_1CILi1EEES8_S8_EEENS6_IJNS7_ILi192EEENS7_ILi128EEENS7_ILi96EEEEEELi96ENS_6half_tEfNS_4arch4Sm90ELb0ELb1ELb1ELb1ELb0ELb0ELb0ELb0ELb1ELb0ELb0ELb0EEENS1_21CollectiveEpilogueFwdINS6_IJSA_SC_SB_EEES9_SE_SG_Li384ELb1ELb0ELb0ELb0EEENS1_36VarlenDynamicPersistentTileSchedulerILi192ELi128ELi384ELi32ELb0ELb0ELb1ELb1ELb0ELb1EEEEEEEEEvNT_6ParamsE,"a",@progbits
	.sectionflags	@""
	.align	4
.nv.constant0._ZN7cutlass13device_kernelIN5flash11enable_sm90INS1_16FlashAttnFwdSm90INS1_25CollectiveMainloopFwdSm90ILi2EN4cute5tupleIJNS5_1CILi1EEES8_S8_EEENS6_IJNS7_ILi192EEENS7_ILi128EEENS7_ILi96EEEEEELi96ENS_6half_tEfNS_4arch4Sm90ELb0ELb1ELb1ELb1ELb0ELb0ELb0ELb0ELb1ELb0ELb0ELb0EEENS1_21CollectiveEpilogueFwdINS6_IJSA_SC_SB_EEES9_SE_SG_Li384ELb1ELb0ELb0ELb0EEENS1_36VarlenDynamicPersistentTileSchedulerILi192ELi128ELi384ELi32ELb0ELb0ELb1ELb1ELb0ELb1EEEEEEEEEvNT_6ParamsE:
	.zero		3200


//--------------------- .nv.constant0._ZN7cutlass13device_kernelIN5flash11enable_sm90INS1_16FlashAttnFwdSm90INS1_25CollectiveMainloopFwdSm90ILi2EN4cute5tupleIJNS5_1CILi1EEES8_S8_EEENS6_IJNS7_ILi192EEENS7_ILi128EEENS7_ILi96EEEEEELi96ENS_6half_tEfNS_4arch4Sm90ELb0ELb1ELb1ELb1ELb0ELb1ELb0ELb0ELb1ELb0ELb0ELb0EEENS1_21CollectiveEpilogueFwdINS6_IJSA_SC_SB_EEES9_SE_SG_Li384ELb1ELb0ELb0ELb0EEENS1_36VarlenDynamicPersistentTileSchedulerILi192ELi128ELi384ELi32ELb0ELb0ELb1ELb1ELb0ELb1EEEEEEEEEvNT_6ParamsE --------------------------
	.section	.nv.constant0._ZN7cutlass13device_kernelIN5flash11enable_sm90INS1_16FlashAttnFwdSm90INS1_25CollectiveMainloopFwdSm90ILi2EN4cute5tupleIJNS5_1CILi1EEES8_S8_EEENS6_IJNS7_ILi192EEENS7_ILi128EEENS7_ILi96EEEEEELi96ENS_6half_tEfNS_4arch4Sm90ELb0ELb1ELb1ELb1ELb0ELb1ELb0ELb0ELb1ELb0ELb0ELb0EEENS1_21CollectiveEpilogueFwdINS6_IJSA_SC_SB_EEES9_SE_SG_Li384ELb1ELb0ELb0ELb0EEENS1_36VarlenDynamicPersistentTileSchedulerILi192ELi128ELi384ELi32ELb0ELb0ELb1ELb1ELb0ELb1EEEEEEEEEvNT_6ParamsE,"a",@progbits
	.sectionflags	@""
	.align	4
.nv.constant0._ZN7cutlass13device_kernelIN5flash11enable_sm90INS1_16FlashAttnFwdSm90INS1_25CollectiveMainloopFwdSm90ILi2EN4cute5tupleIJNS5_1CILi1EEES8_S8_EEENS6_IJNS7_ILi192EEENS7_ILi128EEENS7_ILi96EEEEEELi96ENS_6half_tEfNS_4arch4Sm90ELb0ELb1ELb1ELb1ELb0ELb1ELb0ELb0ELb1ELb0ELb0ELb0EEENS1_21CollectiveEpilogueFwdINS6_IJSA_SC_SB_EEES9_SE_SG_Li384ELb1ELb0ELb0ELb0EEENS1_36VarlenDynamicPersistentTileSchedulerILi192ELi128ELi384ELi32ELb0ELb0ELb1ELb1ELb0ELb1EEEEEEEEEvNT_6ParamsE:
	.zero		3200


//--------------------- .nv.constant0._ZN7cutlass13device_kernelIN5flash11enable_sm90INS1_16FlashAttnFwdSm90INS1_25CollectiveMainloopFwdSm90ILi2EN4cute5tupleIJNS5_1CILi1EEES8_S8_EEENS6_IJNS7_ILi192EEENS7_ILi144EEENS7_ILi96EEEEEELi96ENS_6half_tEfNS_4arch4Sm90ELb1ELb0ELb1ELb0ELb0ELb0ELb0ELb0ELb1ELb0ELb0ELb0EEENS1_21CollectiveEpilogueFwdINS6_IJSA_SC_SB_EEES9_SE_SG_Li384ELb0ELb0ELb0ELb0EEENS1_30DynamicPersistentTileSchedulerILi384ELi32ELb0ELb0ELb1EEEEEEEEEvNT_6ParamsE --------------------------
	.section	.nv.constant0._ZN7cutlass13device_kernelIN5flash11enable_sm90INS1_16FlashAttnFwdSm90INS1_25CollectiveMainloopFwdSm90ILi2EN4cute5tupleIJNS5_1CILi1EEES8_S8_EEENS6_IJNS7_ILi192EEENS7_ILi144EEENS7_ILi96EEEEEELi96ENS_6half_tEfNS_4arch4Sm90ELb1ELb0ELb1ELb0ELb0ELb0ELb0ELb0ELb1ELb0ELb0ELb0EEENS1_21CollectiveEpilogueFwdINS6_IJSA_SC_SB_EEES9_SE_SG_Li384ELb0ELb0ELb0ELb0EEENS1_30DynamicPersistentTileSchedulerILi384ELi32ELb0ELb0ELb1EEEEEEEEEvNT_6ParamsE,"a",@progbits
	.sectionflags	@""
	.align	4
.nv.constant0._ZN7cutlass13device_kernelIN5flash11enable_sm90INS1_16FlashAttnFwdSm90INS1_25CollectiveMainloopFwdSm90ILi2EN4cute5tupleIJNS5_1CILi1EEES8_S8_EEENS6_IJNS7_ILi192EEENS7_ILi144EEENS7_ILi96EEEEEELi96ENS_6half_tEfNS_4arch4Sm90ELb1ELb0ELb1ELb0ELb0ELb0ELb0ELb0ELb1ELb0ELb0ELb0EEENS1_21CollectiveEpilogueFwdINS6_IJSA_SC_SB_EEES9_SE_SG_Li384ELb0ELb0ELb0ELb0EEENS1_30DynamicPersistentTileSchedulerILi384ELi32ELb0ELb0ELb1EEEEEEEEEvNT_6ParamsE:
	.zero		3584


//--------------------- .nv.constant0._ZN7cutlass13device_kernelIN5flash11enable_sm90INS1_16FlashAttnFwdSm90INS1_25CollectiveMainloopFwdSm90ILi2EN4cute5tupleIJNS5_1CILi1EEES8_S8_EEENS6_IJNS7_ILi192EEENS7_ILi144EEENS7_ILi96EEEEEELi96ENS_6half_tEfNS_4arch4Sm90ELb1ELb0ELb1ELb1ELb0ELb0ELb0ELb0ELb1ELb0ELb0ELb0EEENS1_21CollectiveEpilogueFwdINS6_IJSA_SC_SB_EEES9_SE_SG_Li384ELb1ELb0ELb0ELb0EEENS1_36VarlenDynamicPersistentTileSchedulerILi192ELi144ELi384ELi32ELb0ELb0ELb1ELb1ELb1ELb1EEEEEEEEEvNT_6ParamsE --------------------------
	.section	.nv.constant0._ZN7cutlass13device_kernelIN5flash11enable_sm90INS1_16FlashAttnFwdSm90INS1_25CollectiveMainloopFwdSm90ILi2EN4cute5tupleIJNS5_1CILi1EEES8_S8_EEENS6_IJNS7_ILi192EEENS7_ILi144EEENS7_ILi96EEEEEELi96ENS_6half_tEfNS_4arch4Sm90ELb1ELb0ELb1ELb1ELb0ELb0ELb0ELb0ELb1ELb0ELb0ELb0EEENS1_21CollectiveEpilogueFwdINS6_IJSA_SC_SB_EEES9_SE_SG_Li384ELb1ELb0ELb0ELb0EEENS1_36VarlenDynamicPersistentTileSchedulerILi192ELi144ELi384ELi32ELb0ELb0ELb1ELb1ELb1ELb1EEEEEEEEEvNT_6ParamsE,"a",@progbits
	.sectionflags	@""
	.align	4
.nv.constant0._ZN7cutlass13device_kernelIN5flash11enable_sm90INS1_16FlashAttnFwdSm90INS1_25CollectiveMainloopFwdSm90ILi2EN4cute5tupleIJNS5_1CILi1EEES8_S8_EEENS6_IJNS7_ILi192EEENS7_ILi144EEENS7_ILi96EEEEEELi96ENS_6half_tEfNS_4arch4Sm90ELb1ELb0ELb1ELb1ELb0ELb0ELb0ELb0ELb1ELb0ELb0ELb0EEENS1_21CollectiveEpilogueFwdINS6_IJSA_SC_SB_EEES9_SE_SG_Li384ELb1ELb0ELb0ELb0EEENS1_36VarlenDynamicPersistentTileSchedulerILi192ELi144ELi384ELi32ELb0ELb0ELb1ELb1ELb1ELb1EEEEEEEEEvNT_6ParamsE:
	.zero		3200


//--------------------- .nv.constant0._ZN7cutlass13device_kernelIN5flash11enable_sm90INS1_16FlashAttnFwdSm90INS1_25CollectiveMainloopFwdSm90ILi2EN4cute5tupleIJNS5_1CILi1EEES8_S8_EEENS6_IJNS7_ILi192EEENS7_ILi144EEENS7_ILi96EEEEEELi96ENS_6half_tEfNS_4arch4Sm90ELb1ELb0ELb1ELb1ELb0ELb1ELb0ELb0ELb1ELb0ELb0ELb0EEENS1_21CollectiveEpilogueFwdINS6_IJSA_SC_SB_EEES9_SE_SG_Li384ELb1ELb0ELb0ELb0EEENS1_36VarlenDynamicPersistentTileSchedulerILi192ELi144ELi384ELi32ELb0ELb0ELb1ELb1ELb1ELb1EEEEEEEEEvNT_6ParamsE --------------------------
	.section	.nv.constant0._ZN7cutlass13device_kernelIN5flash11enable_sm90INS1_16FlashAttnFwdSm90INS1_25CollectiveMainloopFwdSm90ILi2EN4cute5tupleIJNS5_1CILi1EEES8_S8_EEENS6_IJNS7_ILi192EEENS7_ILi144EEENS7_ILi96EEEEEELi96ENS_6half_tEfNS_4arch4Sm90ELb1ELb0ELb1ELb1ELb0ELb1ELb0ELb0ELb1ELb0ELb0ELb0EEENS1_21CollectiveEpilogueFwdINS6_IJSA_SC_SB_EEES9_SE_SG_Li384ELb1ELb0ELb0ELb0EEENS1_36VarlenDynamicPersistentTileSchedulerILi192ELi144ELi384ELi32ELb0ELb0ELb1ELb1ELb1ELb1EEEEEEEEEvNT_6ParamsE,"a",@progbits
	.sectionflags	@""
	.align	4
.nv.constant0._ZN7cutlass13device_kernelIN5flash11enable_sm90INS1_16FlashAttnFwdSm90INS1_25CollectiveMainloopFwdSm90ILi2EN4cute5tupleIJNS5_1CILi1EEES8_S8_EEENS6_IJNS7_ILi192EEENS7_ILi144EEENS7_ILi96EEEEEELi96ENS_6half_tEfNS_4arch4Sm90ELb1ELb0ELb1ELb1ELb0ELb1ELb0ELb0ELb1ELb0ELb0ELb0EEENS1_21CollectiveEpilogueFwdINS6_IJSA_SC_SB_EEES9_SE_SG_Li384ELb1ELb0ELb0ELb0EEENS1_36VarlenDynamicPersistentTileSchedulerILi192ELi144ELi384ELi32ELb0ELb0ELb1ELb1ELb1ELb1EEEEEEEEEvNT_6ParamsE:
	.zero		3200


//--------------------- .nv.constant0._ZN7cutlass13device_kernelIN5flash11enable_sm90INS1_16FlashAttnFwdSm90INS1_25CollectiveMainloopFwdSm90ILi2EN4cute5tupleIJNS5_1CILi1EEES8_S8_EEENS6_IJNS7_ILi192EEESA_NS7_ILi64EEEEEELi64ENS_6half_tEfNS_4arch4Sm90ELb0ELb0ELb1ELb0ELb0ELb0ELb0ELb0ELb1ELb0ELb0ELb0EEENS1_21CollectiveEpilogueFwdINS6_IJSA_SB_SA_EEES9_SD_SF_Li384ELb0ELb0ELb0ELb0EEENS1_29StaticPersistentTileSchedulerILb0EEEEEEEEEvNT_6ParamsE --------------------------
	.section	.nv.constant0._ZN7cutlass13device_kernelIN5flash11enable_sm90INS1_16FlashAttnFwdSm90INS1_25CollectiveMainloopFwdSm90ILi2EN4cute5tupleIJNS5_1CILi1EEES8_S8_EEENS6_IJNS7_ILi192EEESA_NS7_ILi64EEEEEELi64ENS_6half_tEfNS_4arch4Sm90ELb0ELb0ELb1ELb0ELb0ELb0ELb0ELb0ELb1ELb0ELb0ELb0EEENS1_21CollectiveEpilogueFwdINS6_IJSA_SB_SA_EEES9_SD_SF_Li384ELb0ELb0ELb0ELb0EEENS1_29StaticPersistentTileSchedulerILb0EEEEEEEEEvNT_6ParamsE,"a",@progbits
	.sectionflags	@""
	.align	4
.nv.constant0._ZN7cutlass13device_kernelIN5flash11enable_sm90INS1_16FlashAttnFwdSm90INS1_25CollectiveMainloopFwdSm90ILi2EN4cute5tupleIJNS5_1CILi1EEES8_S8_EEENS6_IJNS7_ILi192EEESA_NS7_ILi64EEEEEELi64ENS_6half_tEfNS_4arch4Sm90ELb0ELb0ELb1ELb0ELb0ELb0ELb0ELb0ELb1ELb0ELb0ELb0EEENS1_21CollectiveEpilogueFwdINS6_IJSA_SB_SA_EEES9_SD_SF_Li384ELb0ELb0ELb0ELb0EEENS1_29StaticPersistentTileSchedulerILb0EEEEEEEEEvNT_6ParamsE:
	.zero		3584


//--------------------- .nv.constant0._ZN7cutlass13device_kernelIN5flash11enable_sm90INS1_16FlashAttnFwdSm90INS1_25CollectiveMainloopFwdSm90ILi2EN4cute5tupleIJNS5_1CILi1EEES8_S8_EEENS6_IJNS7_ILi192EEESA_NS7_ILi64EEEEEELi64ENS_6half_tEfNS_4arch4Sm90ELb0ELb0ELb1ELb1ELb0ELb0ELb0ELb0ELb1ELb0ELb0ELb0EEENS1_21CollectiveEpilogueFwdINS6_IJSA_SB_SA_EEES9_SD_SF_Li384ELb1ELb0ELb0ELb0EEENS1_36VarlenDynamicPersistentTileSchedulerILi192ELi192ELi384ELi32ELb0ELb0ELb1ELb0ELb1ELb1EEEEEEEEEvNT_6ParamsE --------------------------
	.section	.nv.constant0._ZN7cutlass13device_kernelIN5flash11enable_sm90INS1_16FlashAttnFwdSm90INS1_25CollectiveMainloopFwdSm90ILi2EN4cute5tupleIJNS5_1CILi1EEES8_S8_EEENS6_IJNS7_ILi192EEESA_NS7_ILi64EEEEEELi64ENS_6half_tEfNS_4arch4Sm90ELb0ELb0ELb1ELb1ELb0ELb0ELb0ELb0ELb1ELb0ELb0ELb0EEENS1_21CollectiveEpilogueFwdINS6_IJSA_SB_SA_EEES9_SD_SF_Li384ELb1ELb0ELb0ELb0EEENS1_36VarlenDynamicPersistentTileSchedulerILi192ELi192ELi384ELi32ELb0ELb0ELb1ELb0ELb1ELb1EEEEEEEEEvNT_6ParamsE,"a",@progbits
	.sectionflags	@""
	.align	4
.nv.constant0._ZN7cutlass13device_kernelIN5flash11enable_sm90INS1_16FlashAttnFwdSm90INS1_25CollectiveMainloopFwdSm90ILi2EN4cute5tupleIJNS5_1CILi1EEES8_S8_EEENS6_IJNS7_ILi192EEESA_NS7_ILi64EEEEEELi64ENS_6half_tEfNS_4arch4Sm90ELb0ELb0ELb1ELb1ELb0ELb0ELb0ELb0ELb1ELb0ELb0ELb0EEENS1_21CollectiveEpilogueFwdINS6_IJSA_SB_SA_EEES9_SD_SF_Li384ELb1ELb0ELb0ELb0EEENS1_36VarlenDynamicPersistentTileSchedulerILi192ELi192ELi384ELi32ELb0ELb0ELb1ELb0ELb1ELb1EEEEEEEEEvNT_6ParamsE:
	.zero		3200


//--------------------- .nv.constant0._ZN7cutlass13device_kernelIN5flash11enable_sm90INS1_16FlashAttnFwdSm90INS1_25CollectiveMainloopFwdSm90ILi2EN4cute5tupleIJNS5_1CILi1EEES8_S8_EEENS6_IJNS7_ILi192EEESA_NS7_ILi64EEEEEELi64ENS_6half_tEfNS_4arch4Sm90ELb0ELb0ELb1ELb1ELb0ELb1ELb0ELb0ELb1ELb0ELb0ELb0EEENS1_21CollectiveEpilogueFwdINS6_IJSA_SB_SA_EEES9_SD_SF_Li384ELb1ELb0ELb0ELb0EEENS1_36VarlenDynamicPersistentTileSchedulerILi192ELi192ELi384ELi32ELb0ELb0ELb1ELb0ELb1ELb1EEEEEEEEEvNT_6ParamsE --------------------------
	.section	.nv.constant0._ZN7cutlass13device_kernelIN5flash11enable_sm90INS1_16FlashAttnFwdSm90INS1_25CollectiveMainloopFwdSm90ILi2EN4cute5tupleIJNS5_1CILi1EEES8_S8_EEENS6_IJNS7_ILi192EEESA_NS7_ILi64EEEEEELi64ENS_6half_tEfNS_4arch4Sm90ELb0ELb0ELb1ELb1ELb0ELb1ELb0ELb0ELb1ELb0ELb0ELb0EEENS1_21CollectiveEpilogueFwdINS6_IJSA_SB_SA_EEES9_SD_SF_Li384ELb1ELb0ELb0ELb0EEENS1_36VarlenDynamicPersistentTileSchedulerILi192ELi192ELi384ELi32ELb0ELb0ELb1ELb0ELb1ELb1EEEEEEEEEvNT_6ParamsE,"a",@progbits
	.sectionflags	@""
	.align	4
.nv.constant0._ZN7cutlass13device_kernelIN5flash11enable_sm90INS1_16FlashAttnFwdSm90INS1_25CollectiveMainloopFwdSm90ILi2EN4cute5tupleIJNS5_1CILi1EEES8_S8_EEENS6_IJNS7_ILi192EEESA_NS7_ILi64EEEEEELi64ENS_6half_tEfNS_4arch4Sm90ELb0ELb0ELb1ELb1ELb0ELb1ELb0ELb0ELb1ELb0ELb0ELb0EEENS1_21CollectiveEpilogueFwdINS6_IJSA_SB_SA_EEES9_SD_SF_Li384ELb1ELb0ELb0ELb0EEENS1_36VarlenDynamicPersistentTileSchedulerILi192ELi192ELi384ELi32ELb0ELb0ELb1ELb0ELb1ELb1EEEEEEEEEvNT_6ParamsE:
	.zero		3200


//--------------------- .nv.constant0._ZN7cutlass13device_kernelIN5flash11enable_sm90INS1_16FlashAttnFwdSm90INS1_25CollectiveMainloopFwdSm90ILi2EN4cute5tupleIJNS5_1CILi1EEES8_S8_EEENS6_IJNS7_ILi192EEENS7_ILi128EEENS7_ILi64EEEEEELi64ENS_6half_tEfNS_4arch4Sm90ELb0ELb1ELb1ELb0ELb0ELb0ELb0ELb1ELb1ELb0ELb0ELb0EEENS1_21CollectiveEpilogueFwdINS6_IJSA_SC_SB_EEES9_SE_SG_Li384ELb0ELb0ELb0ELb0EEENS1_30DynamicPersistentTileSchedulerILi384ELi32ELb0ELb0ELb1EEEEEEEEEvNT_6ParamsE --------------------------
	.section	.nv.constant0._ZN7cutlass13device_kernelIN5flash11enable_sm90INS1_16FlashAttnFwdSm90INS1_25CollectiveMainloopFwdSm90ILi2EN4cute5tupleIJNS5_1CILi1EEES8_S8_EEENS6_IJNS7_ILi192EEENS7_ILi128EEENS7_ILi64EEEEEELi64ENS_6half_tEfNS_4arch4Sm90ELb0ELb1ELb1ELb0ELb0ELb0ELb0ELb1ELb1ELb0ELb0ELb0EEENS1_21CollectiveEpilogueFwdINS6_IJSA_SC_SB_EEES9_SE_SG_Li384ELb0ELb0ELb0ELb0EEENS1_30DynamicPersistentTileSchedulerILi384ELi32ELb0ELb0ELb1EEEEEEEEEvNT_6ParamsE,"a",@progbits
	.sectionflags	@""
	.align	4
.nv.constant0._ZN7cutlass13device_kernelIN5flash11enable_sm90INS1_16FlashAttnFwdSm90INS1_25CollectiveMainloopFwdSm90ILi2EN4cute5tupleIJNS5_1CILi1EEES8_S8_EEENS6_IJNS7_ILi192EEENS7_ILi128EEENS7_ILi64EEEEEELi64ENS_6half_tEfNS_4arch4Sm90ELb0ELb1ELb1ELb0ELb0ELb0ELb0ELb1ELb1ELb0ELb0ELb0EEENS1_21CollectiveEpilogueFwdINS6_IJSA_SC_SB_EEES9_SE_SG_Li384ELb0ELb0ELb0ELb0EEENS1_30DynamicPersistentTileSchedulerILi384ELi32ELb0ELb0ELb1EEEEEEEEEvNT_6ParamsE:
	.zero		3584


//--------------------- .nv.constant0._ZN7cutlass13device_kernelIN5flash11enable_sm90INS1_16FlashAttnFwdSm90INS1_25CollectiveMainloopFwdSm90ILi2EN4cute5tupleIJNS5_1CILi1EEES8_S8_EEENS6_IJNS7_ILi192EEENS7_ILi128EEENS7_ILi64EEEEEELi64ENS_6half_tEfNS_4arch4Sm90ELb0ELb1ELb1ELb1ELb0ELb0ELb0ELb1ELb1ELb0ELb0ELb0EEENS1_21CollectiveEpilogueFwdINS6_IJSA_SC_SB_EEES9_SE_SG_Li384ELb1ELb0ELb0ELb0EEENS1_36VarlenDynamicPersistentTileSchedulerILi192ELi128ELi384ELi32ELb0ELb0ELb1ELb1ELb0ELb1EEEEEEEEEvNT_6ParamsE --------------------------
	.section	.nv.constant0._ZN7cutlass13device_kernelIN5flash11enable_sm90INS1_16FlashAttnFwdSm90INS1_25CollectiveMainloopFwdSm90ILi2EN4cute5tupleIJNS5_1CILi1EEES8_S8_EEENS6_IJNS7_ILi192EEENS7_ILi128EEENS7_ILi64EEEEEELi64ENS_6half_tEfNS_4arch4Sm90ELb0ELb1ELb1ELb1ELb0ELb0ELb0ELb1ELb1ELb0ELb0ELb0EEENS1_21CollectiveEpilogueFwdINS6_IJSA_SC_SB_EEES9_SE_SG_Li384ELb1ELb0ELb0ELb0EEENS1_36VarlenDynamicPersistentTileSchedulerILi192ELi128ELi384ELi32ELb0ELb0ELb1ELb1ELb0ELb1EEEEEEEEEvNT_6ParamsE,"a",@progbits
	.sectionflags	@""
	.align	4
.nv.constant0._ZN7cutlass13device_kernelIN5flash11enable_sm90INS1_16FlashAttnFwdSm90INS1_25CollectiveMainloopFwdSm90ILi2EN4cute5tupleIJNS5_1CILi1EEES8_S8_EEENS6_IJNS7_ILi192EEENS7_ILi128EEENS7_ILi64EEEEEELi64ENS_6half_tEfNS_4arch4Sm90ELb0ELb1ELb1ELb1ELb0ELb0ELb0ELb1ELb1ELb0ELb0ELb0EEENS1_21CollectiveEpilogueFwdINS6_IJSA_SC_SB_EEES9_SE_SG_Li384ELb1ELb0ELb0ELb0EEENS1_36VarlenDynamicPersistentTileSchedulerILi192ELi128ELi384ELi32ELb0ELb0ELb1ELb1ELb0ELb1EEEEEEEEEvNT_6ParamsE:
	.zero		3200


//--------------------- .nv.constant0._ZN7cutlass13device_kernelIN5flash11enable_sm90INS1_16FlashAttnFwdSm90INS1_25CollectiveMainloopFwdSm90ILi2EN4cute5tupleIJNS5_1CILi1EEES8_S8_EEENS6_IJNS7_ILi192EEENS7_ILi128EEENS7_ILi64EEEEEELi64ENS_6half_tEfNS_4arch4Sm90ELb0ELb1ELb1ELb1ELb0ELb1ELb0ELb1ELb1ELb0ELb0ELb0EEENS1_21CollectiveEpilogueFwdINS6_IJSA_SC_SB_EEES9_SE_SG_Li384ELb1ELb0ELb0ELb0EEENS1_36VarlenDynamicPersistentTileSchedulerILi192ELi128ELi384ELi32ELb0ELb0ELb1ELb1ELb0ELb1EEEEEEEEEvNT_6ParamsE --------------------------
	.section	.nv.constant0._ZN7cutlass13device_kernelIN5flash11enable_sm90INS1_16FlashAttnFwdSm90INS1_25CollectiveMainloopFwdSm90ILi2EN4cute5tupleIJNS5_1CILi1EEES8_S8_EEENS6_IJNS7_ILi192EEENS7_ILi128EEENS7_ILi64EEEEEELi64ENS_6half_tEfNS_4arch4Sm90ELb0ELb1ELb1ELb1ELb0ELb1ELb0ELb1ELb1ELb0ELb0ELb0EEENS1_21CollectiveEpilogueFwdINS6_IJSA_SC_SB_EEES9_SE_SG_Li384ELb1ELb0ELb0ELb0EEENS1_36VarlenDynamicPersistentTileSchedulerILi192ELi128ELi384ELi32ELb0ELb0ELb1ELb1ELb0ELb1EEEEEEEEEvNT_6ParamsE,"a",@progbits
	.sectionflags	@""
	.align	4
.nv.constant0._ZN7cutlass13device_kernelIN5flash11enable_sm90INS1_16FlashAttnFwdSm90INS1_25CollectiveMainloopFwdSm90ILi2EN4cute5tupleIJNS5_1CILi1EEES8_S8_EEENS6_IJNS7_ILi192EEENS7_ILi128EEENS7_ILi64EEEEEELi64ENS_6half_tEfNS_4arch4Sm90ELb0ELb1ELb1ELb1ELb0ELb1ELb0ELb1ELb1ELb0ELb0ELb0EEENS1_21CollectiveEpilogueFwdINS6_IJSA_SC_SB_EEES9_SE_SG_Li384ELb1ELb0ELb0ELb0EEENS1_36VarlenDynamicPersistentTileSchedulerILi192ELi128ELi384ELi32ELb0ELb0ELb1ELb1ELb0ELb1EEEEEEEEEvNT_6ParamsE:
	.zero		3200


//--------------------- .nv.constant0._ZN7cutlass13device_kernelIN5flash11enable_sm90INS1_16FlashAttnFwdSm90INS1_25CollectiveMainloopFwdSm90ILi2EN4cute5tupleIJNS5_1CILi1EEES8_S8_EEENS6_IJNS7_ILi192EEENS7_ILi128EEENS7_ILi64EEEEEELi64ENS_6half_tEfNS_4arch4Sm90ELb1ELb0ELb1ELb0ELb0ELb0ELb0ELb1ELb1ELb0ELb0ELb0EEENS1_21CollectiveEpilogueFwdINS6_IJSA_SC_SB_EEES9_SE_SG_Li384ELb0ELb0ELb0ELb0EEENS1_30DynamicPersistentTileSchedulerILi384ELi32ELb0ELb0ELb1EEEEEEEEEvNT_6ParamsE --------------------------
	.section	.nv.constant0._ZN7cutlass13device_kernelIN5flash11enable_sm90INS1_16FlashAttnFwdSm90INS1_25CollectiveMainloopFwdSm90ILi2EN4cute5tupleIJNS5_1CILi1EEES8_S8_EEENS6_IJNS7_ILi192EEENS7_ILi128EEENS7_ILi64EEEEEELi64ENS_6half_tEfNS_4arch4Sm90ELb1ELb0ELb1ELb0ELb0ELb0ELb0ELb1ELb1ELb0ELb0ELb0EEENS1_21CollectiveEpilogueFwdINS6_IJSA_SC_SB_EEES9_SE_SG_Li384ELb0ELb0ELb0ELb0EEENS1_30DynamicPersistentTileSchedulerILi384ELi32ELb0ELb0ELb1EEEEEEEEEvNT_6ParamsE,"a",@progbits
	.sectionflags	@""
	.align	4
.nv.constant0._ZN7cutlass13device_kernelIN5flash11enable_sm90INS1_16FlashAttnFwdSm90INS1_25CollectiveMainloopFwdSm90ILi2EN4cute5tupleIJNS5_1CILi1EEES8_S8_EEENS6_IJNS7_ILi192EEENS7_ILi128EEENS7_ILi64EEEEEELi64ENS_6half_tEfNS_4arch4Sm90ELb1ELb0ELb1ELb0ELb0ELb0ELb0ELb1ELb1ELb0ELb0ELb0EEENS1_21CollectiveEpilogueFwdINS6_IJSA_SC_SB_EEES9_SE_SG_Li384ELb0ELb0ELb0ELb0EEENS1_30DynamicPersistentTileSchedulerILi384ELi32ELb0ELb0ELb1EEEEEEEEEvNT_6ParamsE:
	.zero		3584


//--------------------- .nv.constant0._ZN7cutlass13device_kernelIN5flash11enable_sm90INS1_16FlashAttnFwdSm90INS1_25CollectiveMainloopFwdSm90ILi2EN4cute5tupleIJNS5_1CILi1EEES8_S8_EEENS6_IJNS7_ILi192EEENS7_ILi128EEENS7_ILi64EEEEEELi64ENS_6half_tEfNS_4arch4Sm90ELb1ELb0ELb1ELb1ELb0ELb0ELb0ELb1ELb1ELb0ELb0ELb0EEENS1_21CollectiveEpilogueFwdINS6_IJSA_SC_SB_EEES9_SE_SG_Li384ELb1ELb0ELb0ELb0EEENS1_36VarlenDynamicPersistentTileSchedulerILi192ELi128ELi384ELi32ELb0ELb0ELb1ELb1ELb1ELb1EEEEEEEEEvNT_6ParamsE --------------------------
	.section	.nv.constant0._ZN7cutlass13device_kernelIN5flash11enable_sm90INS1_16FlashAttnFwdSm90INS1_25CollectiveMainloopFwdSm90ILi2EN4cute5tupleIJNS5_1CILi1EEES8_S8_EEENS6_IJNS7_ILi192EEENS7_ILi128EEENS7_ILi64EEEEEELi64ENS_6half_tEfNS_4arch4Sm90ELb1ELb0ELb1ELb1ELb0ELb0ELb0ELb1ELb1ELb0ELb0ELb0EEENS1_21CollectiveEpilogueFwdINS6_IJSA_SC_SB_EEES9_SE_SG_Li384ELb1ELb0ELb0ELb0EEENS1_36VarlenDynamicPersistentTileSchedulerILi192ELi128ELi384ELi32ELb0ELb0ELb1ELb1ELb1ELb1EEEEEEEEEvNT_6ParamsE,"a",@progbits
	.sectionflags	@""
	.align	4
.nv.constant0._ZN7cutlass13device_kernelIN5flash11enable_sm90INS1_16FlashAttnFwdSm90INS1_25CollectiveMainloopFwdSm90ILi2EN4cute5tupleIJNS5_1CILi1EEES8_S8_EEENS6_IJNS7_ILi192EEENS7_ILi128EEENS7_ILi64EEEEEELi64ENS_6half_tEfNS_4arch4Sm90ELb1ELb0ELb1ELb1ELb0ELb0ELb0ELb1ELb1ELb0ELb0ELb0EEENS1_21CollectiveEpilogueFwdINS6_IJSA_SC_SB_EEES9_SE_SG_Li384ELb1ELb0ELb0ELb0EEENS1_36VarlenDynamicPersistentTileSchedulerILi192ELi128ELi384ELi32ELb0ELb0ELb1ELb1ELb1ELb1EEEEEEEEEvNT_6ParamsE:
	.zero		3200


//--------------------- .nv.constant0._ZN7cutlass13device_kernelIN5flash11enable_sm90INS1_16FlashAttnFwdSm90INS1_25CollectiveMainloopFwdSm90ILi2EN4cute5tupleIJNS5_1CILi1EEES8_S8_EEENS6_IJNS7_ILi192EEENS7_ILi128EEENS7_ILi64EEEEEELi64ENS_6half_tEfNS_4arch4Sm90ELb1ELb0ELb1ELb1ELb0ELb1ELb0ELb1ELb1ELb0ELb0ELb0EEENS1_21CollectiveEpilogueFwdINS6_IJSA_SC_SB_EEES9_SE_SG_Li384ELb1ELb0ELb0ELb0EEENS1_36VarlenDynamicPersistentTileSchedulerILi192ELi128ELi384ELi32ELb0ELb0ELb1ELb1ELb1ELb1EEEEEEEEEvNT_6ParamsE --------------------------
	.section	.nv.constant0._ZN7cutlass13device_kernelIN5flash11enable_sm90INS1_16FlashAttnFwdSm90INS1_25CollectiveMainloopFwdSm90ILi2EN4cute5tupleIJNS5_1CILi1EEES8_S8_EEENS6_IJNS7_ILi192EEENS7_ILi128EEENS7_ILi64EEEEEELi64ENS_6half_tEfNS_4arch4Sm90ELb1ELb0ELb1ELb1ELb0ELb1ELb0ELb1ELb1ELb0ELb0ELb0EEENS1_21CollectiveEpilogueFwdINS6_IJSA_SC_SB_EEES9_SE_SG_Li384ELb1ELb0ELb0ELb0EEENS1_36VarlenDynamicPersistentTileSchedulerILi192ELi128ELi384ELi32ELb0ELb0ELb1ELb1ELb1ELb1EEEEEEEEEvNT_6ParamsE,"a",@progbits
	.sectionflags	@""
	.align	4
.nv.constant0._ZN7cutlass13device_kernelIN5flash11enable_sm90INS1_16FlashAttnFwdSm90INS1_25CollectiveMainloopFwdSm90ILi2EN4cute5tupleIJNS5_1CILi1EEES8_S8_EEENS6_IJNS7_ILi192EEENS7_ILi128EEENS7_ILi64EEEEEELi64ENS_6half_tEfNS_4arch4Sm90ELb1ELb0ELb1ELb1ELb0ELb1ELb0ELb1ELb1ELb0ELb0ELb0EEENS1_21CollectiveEpilogueFwdINS6_IJSA_SC_SB_EEES9_SE_SG_Li384ELb1ELb0ELb0ELb0EEENS1_36VarlenDynamicPersistentTileSchedulerILi192ELi128ELi384ELi32ELb0ELb0ELb1ELb1ELb1ELb1EEEEEEEEEvNT_6ParamsE:
	.zero		3200


//--------------------- SYMBOLS --------------------------

	.type		.nv.reservedSmem.offset0,@object
	.size		.nv.reservedSmem.offset0,0x4
	.type		__assertfail,@function
